	.target	sm_90a

	.elftype	@"ET_EXEC"


//--------------------- .note.nv.tkinfo           --------------------------
	.section	.note.nv.tkinfo,"",@"SHT_NOTE"
	.sectionflags	@"SHF_NOTE_NV_TKINFO"
	.tkinfo
        /*0018*/ 	.word	0x00000002
        /*0030*/ 	.string	""
        /*0030*/ 	.string	"ptxas"
        /*0030*/ 	.string	"Cuda compilation tools, release 13.0, V13.0.88"
        /*0030*/ 	.string	"Build cuda_13.0.r13.0/compiler.36424714_0"
        /*0030*/ 	.string	"-arch sm_90a -m 64 "



//--------------------- .note.nv.cuinfo           --------------------------
	.section	.note.nv.cuinfo,"",@"SHT_NOTE"
	.sectionflags	@"SHF_NOTE_NV_CUINFO"
        /*0018*/ 	.short	0x0002
        /*001a*/ 	.short	0x005a
        /*001c*/ 	.short	0x0082
	.zero		2


//--------------------- .nv.info                  --------------------------
	.section	.nv.info,"",@"SHT_CUDA_INFO"
	.align	4


	//----- nvinfo : EIATTR_REGCOUNT
	.align		4
        /*0000*/ 	.byte	0x04, 0x2f
        /*0002*/ 	.short	(.L_56 - .L_55)
	.align		4
.L_55:
        /*0004*/ 	.word	index@(_ZN7cutlass13device_kernelIN5flash11enable_sm90INS1_16FlashAttnFwdSm90INS1_25CollectiveMainloopFwdSm90ILi2EN4cute5tupleIJNS5_1CILi1EEES8_S8_EEENS6_IJNS7_ILi192EEENS7_ILi160EEENS7_ILi64EEEEEELi64ENS_12float_e4m3_tEfNS_4arch4Sm90ELb1ELb0ELb0ELb1ELb1ELb1ELb0ELb1ELb1ELb1ELb0ELb0EEENS1_21CollectiveEpilogueFwdINS6_IJSA_SC_SB_EEES9_NS_10bfloat16_tESG_Li384ELb1ELb1ELb0ELb1EEENS1_36VarlenDynamicPersistentTileSchedulerILi192ELi160ELi384ELi128ELb0ELb1ELb1ELb1ELb1ELb1EEEEEEEEEvNT_6ParamsE)
        /*0008*/ 	.word	0x00000080


	//----- nvinfo : EIATTR_FRAME_SIZE
	.align		4
.L_56:
        /*000c*/ 	.byte	0x04, 0x11
        /*000e*/ 	.short	(.L_58 - .L_57)
	.align		4
.L_57:
        /*0010*/ 	.word	index@(_ZN7cutlass13device_kernelIN5flash11enable_sm90INS1_16FlashAttnFwdSm90INS1_25CollectiveMainloopFwdSm90ILi2EN4cute5tupleIJNS5_1CILi1EEES8_S8_EEENS6_IJNS7_ILi192EEENS7_ILi160EEENS7_ILi64EEEEEELi64ENS_12float_e4m3_tEfNS_4arch4Sm90ELb1ELb0ELb0ELb1ELb1ELb1ELb0ELb1ELb1ELb1ELb0ELb0EEENS1_21CollectiveEpilogueFwdINS6_IJSA_SC_SB_EEES9_NS_10bfloat16_tESG_Li384ELb1ELb1ELb0ELb1EEENS1_36VarlenDynamicPersistentTileSchedulerILi192ELi160ELi384ELi128ELb0ELb1ELb1ELb1ELb1ELb1EEEEEEEEEvNT_6ParamsE)
        /*0014*/ 	.word	0x00000090


	//----- nvinfo : EIATTR_REGCOUNT
	.align		4
.L_58:
        /*0018*/ 	.byte	0x04, 0x2f
        /*001a*/ 	.short	(.L_60 - .L_59)
	.align		4
.L_59:
        /*001c*/ 	.word	index@(_ZN7cutlass13device_kernelIN5flash11enable_sm90INS1_16FlashAttnFwdSm90INS1_25CollectiveMainloopFwdSm90ILi2EN4cute5tupleIJNS5_1CILi1EEES8_S8_EEENS6_IJNS7_ILi192EEENS7_ILi160EEENS7_ILi64EEEEEELi64ENS_12float_e4m3_tEfNS_4arch4Sm90ELb1ELb0ELb0ELb1ELb1ELb0ELb0ELb1ELb1ELb1ELb0ELb0EEENS1_21CollectiveEpilogueFwdINS6_IJSA_SC_SB_EEES9_NS_10bfloat16_tESG_Li384ELb1ELb1ELb0ELb1EEENS1_36VarlenDynamicPersistentTileSchedulerILi192ELi160ELi384ELi128ELb0ELb1ELb1ELb1ELb1ELb1EEEEEEEEEvNT_6ParamsE)
        /*0020*/ 	.word	0x00000080


	//----- nvinfo : EIATTR_FRAME_SIZE
	.align		4
.L_60:
        /*0024*/ 	.byte	0x04, 0x11
        /*0026*/ 	.short	(.L_62 - .L_61)
	.align		4
.L_61:
        /*0028*/ 	.word	index@(_ZN7cutlass13device_kernelIN5flash11enable_sm90INS1_16FlashAttnFwdSm90INS1_25CollectiveMainloopFwdSm90ILi2EN4cute5tupleIJNS5_1CILi1EEES8_S8_EEENS6_IJNS7_ILi192EEENS7_ILi160EEENS7_ILi64EEEEEELi64ENS_12float_e4m3_tEfNS_4arch4Sm90ELb1ELb0ELb0ELb1ELb1ELb0ELb0ELb1ELb1ELb1ELb0ELb0EEENS1_21CollectiveEpilogueFwdINS6_IJSA_SC_SB_EEES9_NS_10bfloat16_tESG_Li384ELb1ELb1ELb0ELb1EEENS1_36VarlenDynamicPersistentTileSchedulerILi192ELi160ELi384ELi128ELb0ELb1ELb1ELb1ELb1ELb1EEEEEEEEEvNT_6ParamsE)
        /*002c*/ 	.word	0x00000038


	//----- nvinfo : EIATTR_REGCOUNT
	.align		4
.L_62:
        /*0030*/ 	.byte	0x04, 0x2f
        /*0032*/ 	.short	(.L_64 - .L_63)
	.align		4
.L_63:
        /*0034*/ 	.word	index@(_ZN7cutlass13device_kernelIN5flash11enable_sm90INS1_16FlashAttnFwdSm90INS1_25CollectiveMainloopFwdSm90ILi2EN4cute5tupleIJNS5_1CILi1EEES8_S8_EEENS6_IJNS7_ILi192EEENS7_ILi160EEENS7_ILi64EEEEEELi64ENS_12float_e4m3_tEfNS_4arch4Sm90ELb1ELb0ELb0ELb0ELb1ELb0ELb0ELb1ELb1ELb1ELb0ELb0EEENS1_21CollectiveEpilogueFwdINS6_IJSA_SC_SB_EEES9_NS_10bfloat16_tESG_Li384ELb0ELb1ELb0ELb1EEENS1_30DynamicPersistentTileSchedulerILi384ELi128ELb0ELb1ELb1EEEEEEEEEvNT_6ParamsE)
        /*0038*/ 	.word	0x00000080


	//----- nvinfo : EIATTR_FRAME_SIZE
	.align		4
.L_64:
        /*003c*/ 	.byte	0x04, 0x11
        /*003e*/ 	.short	(.L_66 - .L_65)
	.align		4
.L_65:
        /*0040*/ 	.word	index@(_ZN7cutlass13device_kernelIN5flash11enable_sm90INS1_16FlashAttnFwdSm90INS1_25CollectiveMainloopFwdSm90ILi2EN4cute5tupleIJNS5_1CILi1EEES8_S8_EEENS6_IJNS7_ILi192EEENS7_ILi160EEENS7_ILi64EEEEEELi64ENS_12float_e4m3_tEfNS_4arch4Sm90ELb1ELb0ELb0ELb0ELb1ELb0ELb0ELb1ELb1ELb1ELb0ELb0EEENS1_21CollectiveEpilogueFwdINS6_IJSA_SC_SB_EEES9_NS_10bfloat16_tESG_Li384ELb0ELb1ELb0ELb1EEENS1_30DynamicPersistentTileSchedulerILi384ELi128ELb0ELb1ELb1EEEEEEEEEvNT_6ParamsE)
        /*0044*/ 	.word	0x00000038


	//----- nvinfo : EIATTR_REGCOUNT
	.align		4
.L_66:
        /*0048*/ 	.byte	0x04, 0x2f
        /*004a*/ 	.short	(.L_68 - .L_67)
	.align		4
.L_67:
        /*004c*/ 	.word	index@(_ZN7cutlass13device_kernelIN5flash11enable_sm90INS1_16FlashAttnFwdSm90INS1_25CollectiveMainloopFwdSm90ILi2EN4cute5tupleIJNS5_1CILi1EEES8_S8_EEENS6_IJNS7_ILi192EEENS7_ILi160EEENS7_ILi64EEEEEELi64ENS_12float_e4m3_tEfNS_4arch4Sm90ELb0ELb1ELb0ELb1ELb1ELb1ELb0ELb1ELb1ELb1ELb0ELb0EEENS1_21CollectiveEpilogueFwdINS6_IJSA_SC_SB_EEES9_NS_10bfloat16_tESG_Li384ELb1ELb1ELb0ELb1EEENS1_36VarlenDynamicPersistentTileSchedulerILi192ELi160ELi384ELi128ELb0ELb1ELb1ELb1ELb0ELb1EEEEEEEEEvNT_6ParamsE)
        /*0050*/ 	.word	0x00000080


	//----- nvinfo : EIATTR_FRAME_SIZE
	.align		4
.L_68:
        /*0054*/ 	.byte	0x04, 0x11
        /*0056*/ 	.short	(.L_70 - .L_69)
	.align		4
.L_69:
        /*0058*/ 	.word	index@(_ZN7cutlass13device_kernelIN5flash11enable_sm90INS1_16FlashAttnFwdSm90INS1_25CollectiveMainloopFwdSm90ILi2EN4cute5tupleIJNS5_1CILi1EEES8_S8_EEENS6_IJNS7_ILi192EEENS7_ILi160EEENS7_ILi64EEEEEELi64ENS_12float_e4m3_tEfNS_4arch4Sm90ELb0ELb1ELb0ELb1ELb1ELb1ELb0ELb1ELb1ELb1ELb0ELb0EEENS1_21CollectiveEpilogueFwdINS6_IJSA_SC_SB_EEES9_NS_10bfloat16_tESG_Li384ELb1ELb1ELb0ELb1EEENS1_36VarlenDynamicPersistentTileSchedulerILi192ELi160ELi384ELi128ELb0ELb1ELb1ELb1ELb0ELb1EEEEEEEEEvNT_6ParamsE)
        /*005c*/ 	.word	0x00000068


	//----- nvinfo : EIATTR_REGCOUNT
	.align		4
.L_70:
        /*0060*/ 	.byte	0x04, 0x2f
        /*0062*/ 	.short	(.L_72 - .L_71)
	.align		4
.L_71:
        /*0064*/ 	.word	index@(_ZN7cutlass13device_kernelIN5flash11enable_sm90INS1_16FlashAttnFwdSm90INS1_25CollectiveMainloopFwdSm90ILi2EN4cute5tupleIJNS5_1CILi1EEES8_S8_EEENS6_IJNS7_ILi192EEENS7_ILi160EEENS7_ILi64EEEEEELi64ENS_12float_e4m3_tEfNS_4arch4Sm90ELb0ELb1ELb0ELb1ELb1ELb0ELb0ELb1ELb1ELb1ELb0ELb0EEENS1_21CollectiveEpilogueFwdINS6_IJSA_SC_SB_EEES9_NS_10bfloat16_tESG_Li384ELb1ELb1ELb0ELb1EEENS1_36VarlenDynamicPersistentTileSchedulerILi192ELi160ELi384ELi128ELb0ELb1ELb1ELb1ELb0ELb1EEEEEEEEEvNT_6ParamsE)
        /*0068*/ 	.word	0x00000080


	//----- nvinfo : EIATTR_FRAME_SIZE
	.align		4
.L_72:
        /*006c*/ 	.byte	0x04, 0x11
        /*006e*/ 	.short	(.L_74 - .L_73)
	.align		4
.L_73:
        /*0070*/ 	.word	index@(_ZN7cutlass13device_kernelIN5flash11enable_sm90INS1_16FlashAttnFwdSm90INS1_25CollectiveMainloopFwdSm90ILi2EN4cute5tupleIJNS5_1CILi1EEES8_S8_EEENS6_IJNS7_ILi192EEENS7_ILi160EEENS7_ILi64EEEEEELi64ENS_12float_e4m3_tEfNS_4arch4Sm90ELb0ELb1ELb0ELb1ELb1ELb0ELb0ELb1ELb1ELb1ELb0ELb0EEENS1_21CollectiveEpilogueFwdINS6_IJSA_SC_SB_EEES9_NS_10bfloat16_tESG_Li384ELb1ELb1ELb0ELb1EEENS1_36VarlenDynamicPersistentTileSchedulerILi192ELi160ELi384ELi128ELb0ELb1ELb1ELb1ELb0ELb1EEEEEEEEEvNT_6ParamsE)
        /*0074*/ 	.word	0x00000038


	//----- nvinfo : EIATTR_REGCOUNT
	.align		4
.L_74:
        /*0078*/ 	.byte	0x04, 0x2f
        /*007a*/ 	.short	(.L_76 - .L_75)
	.align		4
.L_75:
        /*007c*/ 	.word	index@(_ZN7cutlass13device_kernelIN5flash11enable_sm90INS1_16FlashAttnFwdSm90INS1_25CollectiveMainloopFwdSm90ILi2EN4cute5tupleIJNS5_1CILi1EEES8_S8_EEENS6_IJNS7_ILi192EEENS7_ILi160EEENS7_ILi64EEEEEELi64ENS_12float_e4m3_tEfNS_4arch4Sm90ELb0ELb1ELb0ELb0ELb1ELb0ELb0ELb1ELb1ELb1ELb0ELb0EEENS1_21CollectiveEpilogueFwdINS6_IJSA_SC_SB_EEES9_NS_10bfloat16_tESG_Li384ELb0ELb1ELb0ELb1EEENS1_30DynamicPersistentTileSchedulerILi384ELi128ELb0ELb1ELb1EEEEEEEEEvNT_6ParamsE)
        /*0080*/ 	.word	0x00000080


	//----- nvinfo : EIATTR_FRAME_SIZE
	.align		4
.L_76:
        /*0084*/ 	.byte	0x04, 0x11
        /*0086*/ 	.short	(.L_78 - .L_77)
	.align		4
.L_77:
        /*0088*/ 	.word	index@(_ZN7cutlass13device_kernelIN5flash11enable_sm90INS1_16FlashAttnFwdSm90INS1_25CollectiveMainloopFwdSm90ILi2EN4cute5tupleIJNS5_1CILi1EEES8_S8_EEENS6_IJNS7_ILi192EEENS7_ILi160EEENS7_ILi64EEEEEELi64ENS_12float_e4m3_tEfNS_4arch4Sm90ELb0ELb1ELb0ELb0ELb1ELb0ELb0ELb1ELb1ELb1ELb0ELb0EEENS1_21CollectiveEpilogueFwdINS6_IJSA_SC_SB_EEES9_NS_10bfloat16_tESG_Li384ELb0ELb1ELb0ELb1EEENS1_30DynamicPersistentTileSchedulerILi384ELi128ELb0ELb1ELb1EEEEEEEEEvNT_6ParamsE)
        /*008c*/ 	.word	0x00000038


	//----- nvinfo : EIATTR_REGCOUNT
	.align		4
.L_78:
        /*0090*/ 	.byte	0x04, 0x2f
        /*0092*/ 	.short	(.L_80 - .L_79)
	.align		4
.L_79:
        /*0094*/ 	.word	index@(_ZN7cutlass13device_kernelIN5flash11enable_sm90INS1_16FlashAttnFwdSm90INS1_25CollectiveMainloopFwdSm90ILi2EN4cute5tupleIJNS5_1CILi1EEES8_S8_EEENS6_IJNS7_ILi192EEENS7_ILi160EEENS7_ILi64EEEEEELi64ENS_12float_e4m3_tEfNS_4arch4Sm90ELb0ELb0ELb0ELb1ELb1ELb1ELb0ELb1ELb1ELb1ELb0ELb0EEENS1_21CollectiveEpilogueFwdINS6_IJSA_SC_SB_EEES9_NS_10bfloat16_tESG_Li384ELb1ELb1ELb0ELb1EEENS1_36VarlenDynamicPersistentTileSchedulerILi192ELi160ELi384ELi128ELb0ELb1ELb1ELb0ELb1ELb1EEEEEEEEEvNT_6ParamsE)
        /*0098*/ 	.word	0x00000080


	//----- nvinfo : EIATTR_FRAME_SIZE
	.align		4
.L_80:
        /*009c*/ 	.byte	0x04, 0x11
        /*009e*/ 	.short	(.L_82 - .L_81)
	.align		4
.L_81:
        /*00a0*/ 	.word	index@(_ZN7cutlass13device_kernelIN5flash11enable_sm90INS1_16FlashAttnFwdSm90INS1_25CollectiveMainloopFwdSm90ILi2EN4cute5tupleIJNS5_1CILi1EEES8_S8_EEENS6_IJNS7_ILi192EEENS7_ILi160EEENS7_ILi64EEEEEELi64ENS_12float_e4m3_tEfNS_4arch4Sm90ELb0ELb0ELb0ELb1ELb1ELb1ELb0ELb1ELb1ELb1ELb0ELb0EEENS1_21CollectiveEpilogueFwdINS6_IJSA_SC_SB_EEES9_NS_10bfloat16_tESG_Li384ELb1ELb1ELb0ELb1EEENS1_36VarlenDynamicPersistentTileSchedulerILi192ELi160ELi384ELi128ELb0ELb1ELb1ELb0ELb1ELb1EEEEEEEEEvNT_6ParamsE)
        /*00a4*/ 	.word	0x00000090


	//----- nvinfo : EIATTR_REGCOUNT
	.align		4
.L_82:
        /*00a8*/ 	.byte	0x04, 0x2f
        /*00aa*/ 	.short	(.L_84 - .L_83)
	.align		4
.L_83:
        /*00ac*/ 	.word	index@(_ZN7cutlass13device_kernelIN5flash11enable_sm90INS1_16FlashAttnFwdSm90INS1_25CollectiveMainloopFwdSm90ILi2EN4cute5tupleIJNS5_1CILi1EEES8_S8_EEENS6_IJNS7_ILi192EEENS7_ILi160EEENS7_ILi64EEEEEELi64ENS_12float_e4m3_tEfNS_4arch4Sm90ELb0ELb0ELb0ELb1ELb1ELb0ELb0ELb1ELb1ELb1ELb0ELb0EEENS1_21CollectiveEpilogueFwdINS6_IJSA_SC_SB_EEES9_NS_10bfloat16_tESG_Li384ELb1ELb1ELb0ELb1EEENS1_36VarlenDynamicPersistentTileSchedulerILi192ELi160ELi384ELi128ELb0ELb1ELb1ELb0ELb1ELb1EEEEEEEEEvNT_6ParamsE)
        /*00b0*/ 	.word	0x00000080


	//----- nvinfo : EIATTR_FRAME_SIZE
	.align		4
.L_84:
        /*00b4*/ 	.byte	0x04, 0x11
        /*00b6*/ 	.short	(.L_86 - .L_85)
	.align		4
.L_85:
        /*00b8*/ 	.word	index@(_ZN7cutlass13device_kernelIN5flash11enable_sm90INS1_16FlashAttnFwdSm90INS1_25CollectiveMainloopFwdSm90ILi2EN4cute5tupleIJNS5_1CILi1EEES8_S8_EEENS6_IJNS7_ILi192EEENS7_ILi160EEENS7_ILi64EEEEEELi64ENS_12float_e4m3_tEfNS_4arch4Sm90ELb0ELb0ELb0ELb1ELb1ELb0ELb0ELb1ELb1ELb1ELb0ELb0EEENS1_21CollectiveEpilogueFwdINS6_IJSA_SC_SB_EEES9_NS_10bfloat16_tESG_Li384ELb1ELb1ELb0ELb1EEENS1_36VarlenDynamicPersistentTileSchedulerILi192ELi160ELi384ELi128ELb0ELb1ELb1ELb0ELb1ELb1EEEEEEEEEvNT_6ParamsE)
        /*00bc*/ 	.word	0x00000038


	//----- nvinfo : EIATTR_REGCOUNT
	.align		4
.L_86:
        /*00c0*/ 	.byte	0x04, 0x2f
        /*00c2*/ 	.short	(.L_88 - .L_87)
	.align		4
.L_87:
        /*00c4*/ 	.word	index@(_ZN7cutlass13device_kernelIN5flash11enable_sm90INS1_16FlashAttnFwdSm90INS1_25CollectiveMainloopFwdSm90ILi2EN4cute5tupleIJNS5_1CILi1EEES8_S8_EEENS6_IJNS7_ILi192EEENS7_ILi160EEENS7_ILi64EEEEEELi64ENS_12float_e4m3_tEfNS_4arch4Sm90ELb0ELb0ELb0ELb0ELb1ELb0ELb0ELb1ELb1ELb1ELb0ELb0EEENS1_21CollectiveEpilogueFwdINS6_IJSA_SC_SB_EEES9_NS_10bfloat16_tESG_Li384ELb0ELb1ELb0ELb1EEENS1_29StaticPersistentTileSchedulerILb0EEEEEEEEEvNT_6ParamsE)
        /*00c8*/ 	.word	0x00000080


	//----- nvinfo : EIATTR_FRAME_SIZE
	.align		4
.L_88:
        /*00cc*/ 	.byte	0x04, 0x11
        /*00ce*/ 	.short	(.L_90 - .L_89)
	.align		4
.L_89:
        /*00d0*/ 	.word	index@(_ZN7cutlass13device_kernelIN5flash11enable_sm90INS1_16FlashAttnFwdSm90INS1_25CollectiveMainloopFwdSm90ILi2EN4cute5tupleIJNS5_1CILi1EEES8_S8_EEENS6_IJNS7_ILi192EEENS7_ILi160EEENS7_ILi64EEEEEELi64ENS_12float_e4m3_tEfNS_4arch4Sm90ELb0ELb0ELb0ELb0ELb1ELb0ELb0ELb1ELb1ELb1ELb0ELb0EEENS1_21CollectiveEpilogueFwdINS6_IJSA_SC_SB_EEES9_NS_10bfloat16_tESG_Li384ELb0ELb1ELb0ELb1EEENS1_29StaticPersistentTileSchedulerILb0EEEEEEEEEvNT_6ParamsE)
        /*00d4*/ 	.word	0x00000030


	//----- nvinfo : EIATTR_REGCOUNT
	.align		4
.L_90:
        /*00d8*/ 	.byte	0x04, 0x2f
        /*00da*/ 	.short	(.L_92 - .L_91)
	.align		4
.L_91:
        /*00dc*/ 	.word	index@(_ZN7cutlass13device_kernelIN5flash11enable_sm90INS1_16FlashAttnFwdSm90INS1_25CollectiveMainloopFwdSm90ILi2EN4cute5tupleIJNS5_1CILi1EEES8_S8_EEENS6_IJNS7_ILi192EEENS7_ILi128EEENS7_ILi96EEEEEELi96ENS_12float_e4m3_tEfNS_4arch4Sm90ELb1ELb0ELb0ELb1ELb1ELb1ELb0ELb1ELb1ELb1ELb0ELb0EEENS1_21CollectiveEpilogueFwdINS6_IJSA_SC_SB_EEES9_NS_10bfloat16_tESG_Li384ELb1ELb1ELb0ELb1EEENS1_36VarlenDynamicPersistentTileSchedulerILi192ELi128ELi384ELi128ELb0ELb1ELb1ELb1ELb1ELb1EEEEEEEEEvNT_6ParamsE)
        /*00e0*/ 	.word	0x00000080


	//----- nvinfo : EIATTR_FRAME_SIZE
	.align		4
.L_92:
        /*00e4*/ 	.byte	0x04, 0x11
        /*00e6*/ 	.short	(.L_94 - .L_93)
	.align		4
.L_93:
        /*00e8*/ 	.word	index@(_ZN7cutlass13device_kernelIN5flash11enable_sm90INS1_16FlashAttnFwdSm90INS1_25CollectiveMainloopFwdSm90ILi2EN4cute5tupleIJNS5_1CILi1EEES8_S8_EEENS6_IJNS7_ILi192EEENS7_ILi128EEENS7_ILi96EEEEEELi96ENS_12float_e4m3_tEfNS_4arch4Sm90ELb1ELb0ELb0ELb1ELb1ELb1ELb0ELb1ELb1ELb1ELb0ELb0EEENS1_21CollectiveEpilogueFwdINS6_IJSA_SC_SB_EEES9_NS_10bfloat16_tESG_Li384ELb1ELb1ELb0ELb1EEENS1_36VarlenDynamicPersistentTileSchedulerILi192ELi128ELi384ELi128ELb0ELb1ELb1ELb1ELb1ELb1EEEEEEEEEvNT_6ParamsE)
        /*00ec*/ 	.word	0x00000090


	//----- nvinfo : EIATTR_REGCOUNT
	.align		4
.L_94:
        /*00f0*/ 	.byte	0x04, 0x2f
        /*00f2*/ 	.short	(.L_96 - .L_95)
	.align		4
.L_95:
        /*00f4*/ 	.word	index@(_ZN7cutlass13device_kernelIN5flash11enable_sm90INS1_16FlashAttnFwdSm90INS1_25CollectiveMainloopFwdSm90ILi2EN4cute5tupleIJNS5_1CILi1EEES8_S8_EEENS6_IJNS7_ILi192EEENS7_ILi128EEENS7_ILi96EEEEEELi96ENS_12float_e4m3_tEfNS_4arch4Sm90ELb1ELb0ELb0ELb1ELb1ELb0ELb0ELb1ELb1ELb1ELb0ELb0EEENS1_21CollectiveEpilogueFwdINS6_IJSA_SC_SB_EEES9_NS_10bfloat16_tESG_Li384ELb1ELb1ELb0ELb1EEENS1_36VarlenDynamicPersistentTileSchedulerILi192ELi128ELi384ELi128ELb0ELb1ELb1ELb1ELb1ELb1EEEEEEEEEvNT_6ParamsE)
        /*00f8*/ 	.word	0x00000080


	//----- nvinfo : EIATTR_FRAME_SIZE
	.align		4
.L_96:
        /*00fc*/ 	.byte	0x04, 0x11
        /*00fe*/ 	.short	(.L_98 - .L_97)
	.align		4
.L_97:
        /*0100*/ 	.word	index@(_ZN7cutlass13device_kernelIN5flash11enable_sm90INS1_16FlashAttnFwdSm90INS1_25CollectiveMainloopFwdSm90ILi2EN4cute5tupleIJNS5_1CILi1EEES8_S8_EEENS6_IJNS7_ILi192EEENS7_ILi128EEENS7_ILi96EEEEEELi96ENS_12float_e4m3_tEfNS_4arch4Sm90ELb1ELb0ELb0ELb1ELb1ELb0ELb0ELb1ELb1ELb1ELb0ELb0EEENS1_21CollectiveEpilogueFwdINS6_IJSA_SC_SB_EEES9_NS_10bfloat16_tESG_Li384ELb1ELb1ELb0ELb1EEENS1_36VarlenDynamicPersistentTileSchedulerILi192ELi128ELi384ELi128ELb0ELb1ELb1ELb1ELb1ELb1EEEEEEEEEvNT_6ParamsE)
        /*0104*/ 	.word	0x00000020


	//----- nvinfo : EIATTR_REGCOUNT
	.align		4
.L_98:
        /*0108*/ 	.byte	0x04, 0x2f
        /*010a*/ 	.short	(.L_100 - .L_99)
	.align		4
.L_99:
        /*010c*/ 	.word	index@(_ZN7cutlass13device_kernelIN5flash11enable_sm90INS1_16FlashAttnFwdSm90INS1_25CollectiveMainloopFwdSm90ILi2EN4cute5tupleIJNS5_1CILi1EEES8_S8_EEENS6_IJNS7_ILi192EEENS7_ILi128EEENS7_ILi96EEEEEELi96ENS_12float_e4m3_tEfNS_4arch4Sm90ELb1ELb0ELb0ELb0ELb1ELb0ELb0ELb1ELb1ELb1ELb0ELb0EEENS1_21CollectiveEpilogueFwdINS6_IJSA_SC_SB_EEES9_NS_10bfloat16_tESG_Li384ELb0ELb1ELb0ELb1EEENS1_30DynamicPersistentTileSchedulerILi384ELi128ELb0ELb1ELb1EEEEEEEEEvNT_6ParamsE)
        /*0110*/ 	.word	0x00000080


	//----- nvinfo : EIATTR_FRAME_SIZE
	.align		4
.L_100:
        /*0114*/ 	.byte	0x04, 0x11
        /*0116*/ 	.short	(.L_102 - .L_101)
	.align		4
.L_101:
        /*0118*/ 	.word	index@(_ZN7cutlass13device_kernelIN5flash11enable_sm90INS1_16FlashAttnFwdSm90INS1_25CollectiveMainloopFwdSm90ILi2EN4cute5tupleIJNS5_1CILi1EEES8_S8_EEENS6_IJNS7_ILi192EEENS7_ILi128EEENS7_ILi96EEEEEELi96ENS_12float_e4m3_tEfNS_4arch4Sm90ELb1ELb0ELb0ELb0ELb1ELb0ELb0ELb1ELb1ELb1ELb0ELb0EEENS1_21CollectiveEpilogueFwdINS6_IJSA_SC_SB_EEES9_NS_10bfloat16_tESG_Li384ELb0ELb1ELb0ELb1EEENS1_30DynamicPersistentTileSchedulerILi384ELi128ELb0ELb1ELb1EEEEEEEEEvNT_6ParamsE)
        /*011c*/ 	.word	0x00000020


	//----- nvinfo : EIATTR_REGCOUNT
	.align		4
.L_102:
        /*0120*/ 	.byte	0x04, 0x2f
        /*0122*/ 	.short	(.L_104 - .L_103)
	.align		4
.L_103:
        /*0124*/ 	.word	index@(_ZN7cutlass13device_kernelIN5flash11enable_sm90INS1_16FlashAttnFwdSm90INS1_25CollectiveMainloopFwdSm90ILi2EN4cute5tupleIJNS5_1CILi1EEES8_S8_EEENS6_IJNS7_ILi192EEENS7_ILi128EEENS7_ILi96EEEEEELi96ENS_12float_e4m3_tEfNS_4arch4Sm90ELb0ELb1ELb0ELb1ELb1ELb1ELb0ELb1ELb1ELb1ELb0ELb0EEENS1_21CollectiveEpilogueFwdINS6_IJSA_SC_SB_EEES9_NS_10bfloat16_tESG_Li384ELb1ELb1ELb0ELb1EEENS1_36VarlenDynamicPersistentTileSchedulerILi192ELi128ELi384ELi128ELb0ELb1ELb1ELb1ELb0ELb1EEEEEEEEEvNT_6ParamsE)
        /*0128*/ 	.word	0x00000080


	//----- nvinfo : EIATTR_FRAME_SIZE
	.align		4
.L_104:
        /*012c*/ 	.byte	0x04, 0x11
        /*012e*/ 	.short	(.L_106 - .L_105)
	.align		4
.L_105:
        /*0130*/ 	.word	index@(_ZN7cutlass13device_kernelIN5flash11enable_sm90INS1_16FlashAttnFwdSm90INS1_25CollectiveMainloopFwdSm90ILi2EN4cute5tupleIJNS5_1CILi1EEES8_S8_EEENS6_IJNS7_ILi192EEENS7_ILi128EEENS7_ILi96EEEEEELi96ENS_12float_e4m3_tEfNS_4arch4Sm90ELb0ELb1ELb0ELb1ELb1ELb1ELb0ELb1ELb1ELb1ELb0ELb0EEENS1_21CollectiveEpilogueFwdINS6_IJSA_SC_SB_EEES9_NS_10bfloat16_tESG_Li384ELb1ELb1ELb0ELb1EEENS1_36VarlenDynamicPersistentTileSchedulerILi192ELi128ELi384ELi128ELb0ELb1ELb1ELb1ELb0ELb1EEEEEEEEEvNT_6ParamsE)
        /*0134*/ 	.word	0x00000090


	//----- nvinfo : EIATTR_REGCOUNT
	.align		4
.L_106:
        /*0138*/ 	.byte	0x04, 0x2f
        /*013a*/ 	.short	(.L_108 - .L_107)
	.align		4
.L_107:
        /*013c*/ 	.word	index@(_ZN7cutlass13device_kernelIN5flash11enable_sm90INS1_16FlashAttnFwdSm90INS1_25CollectiveMainloopFwdSm90ILi2EN4cute5tupleIJNS5_1CILi1EEES8_S8_EEENS6_IJNS7_ILi192EEENS7_ILi128EEENS7_ILi96EEEEEELi96ENS_12float_e4m3_tEfNS_4arch4Sm90ELb0ELb1ELb0ELb1ELb1ELb0ELb0ELb1ELb1ELb1ELb0ELb0EEENS1_21CollectiveEpilogueFwdINS6_IJSA_SC_SB_EEES9_NS_10bfloat16_tESG_Li384ELb1ELb1ELb0ELb1EEENS1_36VarlenDynamicPersistentTileSchedulerILi192ELi128ELi384ELi128ELb0ELb1ELb1ELb1ELb0ELb1EEEEEEEEEvNT_6ParamsE)
        /*0140*/ 	.word	0x00000080


	//----- nvinfo : EIATTR_FRAME_SIZE
	.align		4
.L_108:
        /*0144*/ 	.byte	0x04, 0x11
        /*0146*/ 	.short	(.L_110 - .L_109)
	.align		4
.L_109:
        /*0148*/ 	.word	index@(_ZN7cutlass13device_kernelIN5flash11enable_sm90INS1_16FlashAttnFwdSm90INS1_25CollectiveMainloopFwdSm90ILi2EN4cute5tupleIJNS5_1CILi1EEES8_S8_EEENS6_IJNS7_ILi192EEENS7_ILi128EEENS7_ILi96EEEEEELi96ENS_12float_e4m3_tEfNS_4arch4Sm90ELb0ELb1ELb0ELb1ELb1ELb0ELb0ELb1ELb1ELb1ELb0ELb0EEENS1_21CollectiveEpilogueFwdINS6_IJSA_SC_SB_EEES9_NS_10bfloat16_tESG_Li384ELb1ELb1ELb0ELb1EEENS1_36VarlenDynamicPersistentTileSchedulerILi192ELi128ELi384ELi128ELb0ELb1ELb1ELb1ELb0ELb1EEEEEEEEEvNT_6ParamsE)
        /*014c*/ 	.word	0x00000030


	//----- nvinfo : EIATTR_REGCOUNT
	.align		4
.L_110:
        /*0150*/ 	.byte	0x04, 0x2f
        /*0152*/ 	.short	(.L_112 - .L_111)
	.align		4
.L_111:
        /*0154*/ 	.word	index@(_ZN7cutlass13device_kernelIN5flash11enable_sm90INS1_16FlashAttnFwdSm90INS1_25CollectiveMainloopFwdSm90ILi2EN4cute5tupleIJNS5_1CILi1EEES8_S8_EEENS6_IJNS7_ILi192EEENS7_ILi128EEENS7_ILi96EEEEEELi96ENS_12float_e4m3_tEfNS_4arch4Sm90ELb0ELb1ELb0ELb0ELb1ELb0ELb0ELb1ELb1ELb1ELb0ELb0EEENS1_21CollectiveEpilogueFwdINS6_IJSA_SC_SB_EEES9_NS_10bfloat16_tESG_Li384ELb0ELb1ELb0ELb1EEENS1_30DynamicPersistentTileSchedulerILi384ELi128ELb0ELb1ELb1EEEEEEEEEvNT_6ParamsE)
        /*0158*/ 	.word	0x00000080


	//----- nvinfo : EIATTR_FRAME_SIZE
	.align		4
.L_112:
        /*015c*/ 	.byte	0x04, 0x11
        /*015e*/ 	.short	(.L_114 - .L_113)
	.align		4
.L_113:
        /*0160*/ 	.word	index@(_ZN7cutlass13device_kernelIN5flash11enable_sm90INS1_16FlashAttnFwdSm90INS1_25CollectiveMainloopFwdSm90ILi2EN4cute5tupleIJNS5_1CILi1EEES8_S8_EEENS6_IJNS7_ILi192EEENS7_ILi128EEENS7_ILi96EEEEEELi96ENS_12float_e4m3_tEfNS_4arch4Sm90ELb0ELb1ELb0ELb0ELb1ELb0ELb0ELb1ELb1ELb1ELb0ELb0EEENS1_21CollectiveEpilogueFwdINS6_IJSA_SC_SB_EEES9_NS_10bfloat16_tESG_Li384ELb0ELb1ELb0ELb1EEENS1_30DynamicPersistentTileSchedulerILi384ELi128ELb0ELb1ELb1EEEEEEEEEvNT_6ParamsE)
        /*0164*/ 	.word	0x00000020


	//----- nvinfo : EIATTR_REGCOUNT
	.align		4
.L_114:
        /*0168*/ 	.byte	0x04, 0x2f
        /*016a*/ 	.short	(.L_116 - .L_115)
	.align		4
.L_115:
        /*016c*/ 	.word	index@(_ZN7cutlass13device_kernelIN5flash11enable_sm90INS1_16FlashAttnFwdSm90INS1_25CollectiveMainloopFwdSm90ILi2EN4cute5tupleIJNS5_1CILi1EEES8_S8_EEENS6_IJNS7_ILi192EEENS7_ILi128EEENS7_ILi96EEEEEELi96ENS_12float_e4m3_tEfNS_4arch4Sm90ELb0ELb0ELb0ELb1ELb1ELb1ELb0ELb1ELb1ELb1ELb0ELb0EEENS1_21CollectiveEpilogueFwdINS6_IJSA_SC_SB_EEES9_NS_10bfloat16_tESG_Li384ELb1ELb1ELb0ELb1EEENS1_36VarlenDynamicPersistentTileSchedulerILi192ELi128ELi384ELi128ELb0ELb1ELb1ELb0ELb1ELb1EEEEEEEEEvNT_6ParamsE)
        /*0170*/ 	.word	0x00000080


	//----- nvinfo : EIATTR_FRAME_SIZE
	.align		4
.L_116:
        /*0174*/ 	.byte	0x04, 0x11
        /*0176*/ 	.short	(.L_118 - .L_117)
	.align		4
.L_117:
        /*0178*/ 	.word	index@(_ZN7cutlass13device_kernelIN5flash11enable_sm90INS1_16FlashAttnFwdSm90INS1_25CollectiveMainloopFwdSm90ILi2EN4cute5tupleIJNS5_1CILi1EEES8_S8_EEENS6_IJNS7_ILi192EEENS7_ILi128EEENS7_ILi96EEEEEELi96ENS_12float_e4m3_tEfNS_4arch4Sm90ELb0ELb0ELb0ELb1ELb1ELb1ELb0ELb1ELb1ELb1ELb0ELb0EEENS1_21CollectiveEpilogueFwdINS6_IJSA_SC_SB_EEES9_NS_10bfloat16_tESG_Li384ELb1ELb1ELb0ELb1EEENS1_36VarlenDynamicPersistentTileSchedulerILi192ELi128ELi384ELi128ELb0ELb1ELb1ELb0ELb1ELb1EEEEEEEEEvNT_6ParamsE)
        /*017c*/ 	.word	0x00000080


	//----- nvinfo : EIATTR_REGCOUNT
	.align		4
.L_118:
        /*0180*/ 	.byte	0x04, 0x2f
        /*0182*/ 	.short	(.L_120 - .L_119)
	.align		4
.L_119:
        /*0184*/ 	.word	index@(_ZN7cutlass13device_kernelIN5flash11enable_sm90INS1_16FlashAttnFwdSm90INS1_25CollectiveMainloopFwdSm90ILi2EN4cute5tupleIJNS5_1CILi1EEES8_S8_EEENS6_IJNS7_ILi192EEENS7_ILi128EEENS7_ILi96EEEEEELi96ENS_12float_e4m3_tEfNS_4arch4Sm90ELb0ELb0ELb0ELb1ELb1ELb0ELb0ELb1ELb1ELb1ELb0ELb0EEENS1_21CollectiveEpilogueFwdINS6_IJSA_SC_SB_EEES9_NS_10bfloat16_tESG_Li384ELb1ELb1ELb0ELb1EEENS1_36VarlenDynamicPersistentTileSchedulerILi192ELi128ELi384ELi128ELb0ELb1ELb1ELb0ELb1ELb1EEEEEEEEEvNT_6ParamsE)
        /*0188*/ 	.word	0x00000080


	//----- nvinfo : EIATTR_FRAME_SIZE
	.align		4
.L_120:
        /*018c*/ 	.byte	0x04, 0x11
        /*018e*/ 	.short	(.L_122 - .L_121)
	.align		4
.L_121:
        /*0190*/ 	.word	index@(_ZN7cutlass13device_kernelIN5flash11enable_sm90INS1_16FlashAttnFwdSm90INS1_25CollectiveMainloopFwdSm90ILi2EN4cute5tupleIJNS5_1CILi1EEES8_S8_EEENS6_IJNS7_ILi192EEENS7_ILi128EEENS7_ILi96EEEEEELi96ENS_12float_e4m3_tEfNS_4arch4Sm90ELb0ELb0ELb0ELb1ELb1ELb0ELb0ELb1ELb1ELb1ELb0ELb0EEENS1_21CollectiveEpilogueFwdINS6_IJSA_SC_SB_EEES9_NS_10bfloat16_tESG_Li384ELb1ELb1ELb0ELb1EEENS1_36VarlenDynamicPersistentTileSchedulerILi192ELi128ELi384ELi128ELb0ELb1ELb1ELb0ELb1ELb1EEEEEEEEEvNT_6ParamsE)
        /*0194*/ 	.word	0x00000020


	//----- nvinfo : EIATTR_REGCOUNT
	.align		4
.L_122:
        /*0198*/ 	.byte	0x04, 0x2f
        /*019a*/ 	.short	(.L_124 - .L_123)
	.align		4
.L_123:
        /*019c*/ 	.word	index@(_ZN7cutlass13device_kernelIN5flash11enable_sm90INS1_16FlashAttnFwdSm90INS1_25CollectiveMainloopFwdSm90ILi2EN4cute5tupleIJNS5_1CILi1EEES8_S8_EEENS6_IJNS7_ILi192EEENS7_ILi128EEENS7_ILi96EEEEEELi96ENS_12float_e4m3_tEfNS_4arch4Sm90ELb0ELb0ELb0ELb0ELb1ELb0ELb0ELb1ELb1ELb1ELb0ELb0EEENS1_21CollectiveEpilogueFwdINS6_IJSA_SC_SB_EEES9_NS_10bfloat16_tESG_Li384ELb0ELb1ELb0ELb1EEENS1_29StaticPersistentTileSchedulerILb0EEEEEEEEEvNT_6ParamsE)
        /*01a0*/ 	.word	0x00000080


	//----- nvinfo : EIATTR_FRAME_SIZE
	.align		4
.L_124:
        /*01a4*/ 	.byte	0x04, 0x11
        /*01a6*/ 	.short	(.L_126 - .L_125)
	.align		4
.L_125:
        /*01a8*/ 	.word	index@(_ZN7cutlass13device_kernelIN5flash11enable_sm90INS1_16FlashAttnFwdSm90INS1_25CollectiveMainloopFwdSm90ILi2EN4cute5tupleIJNS5_1CILi1EEES8_S8_EEENS6_IJNS7_ILi192EEENS7_ILi128EEENS7_ILi96EEEEEELi96ENS_12float_e4m3_tEfNS_4arch4Sm90ELb0ELb0ELb0ELb0ELb1ELb0ELb0ELb1ELb1ELb1ELb0ELb0EEENS1_21CollectiveEpilogueFwdINS6_IJSA_SC_SB_EEES9_NS_10bfloat16_tESG_Li384ELb0ELb1ELb0ELb1EEENS1_29StaticPersistentTileSchedulerILb0EEEEEEEEEvNT_6ParamsE)
        /*01ac*/ 	.word	0x00000018


	//----- nvinfo : EIATTR_REGCOUNT
	.align		4
.L_126:
        /*01b0*/ 	.byte	0x04, 0x2f
        /*01b2*/ 	.short	(.L_128 - .L_127)
	.align		4
.L_127:
        /*01b4*/ 	.word	index@(_ZN7cutlass13device_kernelIN5flash11enable_sm90INS1_16FlashAttnFwdSm90INS1_25CollectiveMainloopFwdSm90ILi2EN4cute5tupleIJNS5_1CILi1EEES8_S8_EEENS6_IJNS7_ILi128EEENS7_ILi160EEESA_EEELi128ENS_12float_e4m3_tEfNS_4arch4Sm90ELb1ELb0ELb0ELb1ELb1ELb1ELb0ELb1ELb1ELb1ELb0ELb0EEENS1_21CollectiveEpilogueFwdINS6_IJSA_SA_SB_EEES9_NS_10bfloat16_tESF_Li256ELb1ELb1ELb0ELb1EEENS1_36VarlenDynamicPersistentTileSchedulerILi128ELi160ELi256ELi128ELb0ELb1ELb1ELb1ELb1ELb1EEEEEEEEEvNT_6ParamsE)
        /*01b8*/ 	.word	0x000000a8


	//----- nvinfo : EIATTR_FRAME_SIZE
	.align		4
.L_128:
        /*01bc*/ 	.byte	0x04, 0x11
        /*01be*/ 	.short	(.L_130 - .L_129)
	.align		4
.L_129:
        /*01c0*/ 	.word	index@(_ZN7cutlass13device_kernelIN5flash11enable_sm90INS1_16FlashAttnFwdSm90INS1_25CollectiveMainloopFwdSm90ILi2EN4cute5tupleIJNS5_1CILi1EEES8_S8_EEENS6_IJNS7_ILi128EEENS7_ILi160EEESA_EEELi128ENS_12float_e4m3_tEfNS_4arch4Sm90ELb1ELb0ELb0ELb1ELb1ELb1ELb0ELb1ELb1ELb1ELb0ELb0EEENS1_21CollectiveEpilogueFwdINS6_IJSA_SA_SB_EEES9_NS_10bfloat16_tESF_Li256ELb1ELb1ELb0ELb1EEENS1_36VarlenDynamicPersistentTileSchedulerILi128ELi160ELi256ELi128ELb0ELb1ELb1ELb1ELb1ELb1EEEEEEEEEvNT_6ParamsE)
        /*01c4*/ 	.word	0x00000050


	//----- nvinfo : EIATTR_REGCOUNT
	.align		4
.L_130:
        /*01c8*/ 	.byte	0x04, 0x2f
        /*01ca*/ 	.short	(.L_132 - .L_131)
	.align		4
.L_131:
        /*01cc*/ 	.word	index@(_ZN7cutlass13device_kernelIN5flash11enable_sm90INS1_16FlashAttnFwdSm90INS1_25CollectiveMainloopFwdSm90ILi2EN4cute5tupleIJNS5_1CILi1EEES8_S8_EEENS6_IJNS7_ILi128EEENS7_ILi160EEESA_EEELi128ENS_12float_e4m3_tEfNS_4arch4Sm90ELb1ELb0ELb0ELb1ELb1ELb0ELb0ELb1ELb1ELb1ELb0ELb0EEENS1_21CollectiveEpilogueFwdINS6_IJSA_SA_SB_EEES9_NS_10bfloat16_tESF_Li256ELb1ELb1ELb0ELb1EEENS1_36VarlenDynamicPersistentTileSchedulerILi128ELi160ELi256ELi128ELb0ELb1ELb1ELb1ELb1ELb1EEEEEEEEEvNT_6ParamsE)
        /*01d0*/ 	.word	0x000000a8


	//----- nvinfo : EIATTR_FRAME_SIZE
	.align		4
.L_132:
        /*01d4*/ 	.byte	0x04, 0x11
        /*01d6*/ 	.short	(.L_134 - .L_133)
	.align		4
.L_133:
        /*01d8*/ 	.word	index@(_ZN7cutlass13device_kernelIN5flash11enable_sm90INS1_16FlashAttnFwdSm90INS1_25CollectiveMainloopFwdSm90ILi2EN4cute5tupleIJNS5_1CILi1EEES8_S8_EEENS6_IJNS7_ILi128EEENS7_ILi160EEESA_EEELi128ENS_12float_e4m3_tEfNS_4arch4Sm90ELb1ELb0ELb0ELb1ELb1ELb0ELb0ELb1ELb1ELb1ELb0ELb0EEENS1_21CollectiveEpilogueFwdINS6_IJSA_SA_SB_EEES9_NS_10bfloat16_tESF_Li256ELb1ELb1ELb0ELb1EEENS1_36VarlenDynamicPersistentTileSchedulerILi128ELi160ELi256ELi128ELb0ELb1ELb1ELb1ELb1ELb1EEEEEEEEEvNT_6ParamsE)
        /*01dc*/ 	.word	0x00000020


	//----- nvinfo : EIATTR_REGCOUNT
	.align		4
.L_134:
        /*01e0*/ 	.byte	0x04, 0x2f
        /*01e2*/ 	.short	(.L_136 - .L_135)
	.align		4
.L_135:
        /*01e4*/ 	.word	index@(_ZN7cutlass13device_kernelIN5flash11enable_sm90INS1_16FlashAttnFwdSm90INS1_25CollectiveMainloopFwdSm90ILi2EN4cute5tupleIJNS5_1CILi1EEES8_S8_EEENS6_IJNS7_ILi128EEENS7_ILi160EEESA_EEELi128ENS_12float_e4m3_tEfNS_4arch4Sm90ELb1ELb0ELb0ELb0ELb1ELb0ELb0ELb1ELb1ELb1ELb0ELb0EEENS1_21CollectiveEpilogueFwdINS6_IJSA_SA_SB_EEES9_NS_10bfloat16_tESF_Li256ELb0ELb1ELb0ELb1EEENS1_30DynamicPersistentTileSchedulerILi256ELi128ELb0ELb1ELb1EEEEEEEEEvNT_6ParamsE)
        /*01e8*/ 	.word	0x000000a8


	//----- nvinfo : EIATTR_FRAME_SIZE
	.align		4
.L_136:
        /*01ec*/ 	.byte	0x04, 0x11
        /*01ee*/ 	.short	(.L_138 - .L_137)
	.align		4
.L_137:
        /*01f0*/ 	.word	index@(_ZN7cutlass13device_kernelIN5flash11enable_sm90INS1_16FlashAttnFwdSm90INS1_25CollectiveMainloopFwdSm90ILi2EN4cute5tupleIJNS5_1CILi1EEES8_S8_EEENS6_IJNS7_ILi128EEENS7_ILi160EEESA_EEELi128ENS_12float_e4m3_tEfNS_4arch4Sm90ELb1ELb0ELb0ELb0ELb1ELb0ELb0ELb1ELb1ELb1ELb0ELb0EEENS1_21CollectiveEpilogueFwdINS6_IJSA_SA_SB_EEES9_NS_10bfloat16_tESF_Li256ELb0ELb1ELb0ELb1EEENS1_30DynamicPersistentTileSchedulerILi256ELi128ELb0ELb1ELb1EEEEEEEEEvNT_6ParamsE)
        /*01f4*/ 	.word	0x00000028


	//----- nvinfo : EIATTR_REGCOUNT
	.align		4
.L_138:
        /*01f8*/ 	.byte	0x04, 0x2f
        /*01fa*/ 	.short	(.L_140 - .L_139)
	.align		4
.L_139:
        /*01fc*/ 	.word	index@(_ZN7cutlass13device_kernelIN5flash11enable_sm90INS1_16FlashAttnFwdSm90INS1_25CollectiveMainloopFwdSm90ILi2EN4cute5tupleIJNS5_1CILi1EEES8_S8_EEENS6_IJNS7_ILi128EEENS7_ILi160EEESA_EEELi128ENS_12float_e4m3_tEfNS_4arch4Sm90ELb0ELb1ELb0ELb1ELb1ELb1ELb0ELb1ELb1ELb1ELb0ELb0EEENS1_21CollectiveEpilogueFwdINS6_IJSA_SA_SB_EEES9_NS_10bfloat16_tESF_Li256ELb1ELb1ELb0ELb1EEENS1_36VarlenDynamicPersistentTileSchedulerILi128ELi160ELi256ELi128ELb0ELb1ELb1ELb1ELb0ELb1EEEEEEEEEvNT_6ParamsE)
        /*0200*/ 	.word	0x000000a8


	//----- nvinfo : EIATTR_FRAME_SIZE
	.align		4
.L_140:
        /*0204*/ 	.byte	0x04, 0x11
        /*0206*/ 	.short	(.L_142 - .L_141)
	.align		4
.L_141:
        /*0208*/ 	.word	index@(_ZN7cutlass13device_kernelIN5flash11enable_sm90INS1_16FlashAttnFwdSm90INS1_25CollectiveMainloopFwdSm90ILi2EN4cute5tupleIJNS5_1CILi1EEES8_S8_EEENS6_IJNS7_ILi128EEENS7_ILi160EEESA_EEELi128ENS_12float_e4m3_tEfNS_4arch4Sm90ELb0ELb1ELb0ELb1ELb1ELb1ELb0ELb1ELb1ELb1ELb0ELb0EEENS1_21CollectiveEpilogueFwdINS6_IJSA_SA_SB_EEES9_NS_10bfloat16_tESF_Li256ELb1ELb1ELb0ELb1EEENS1_36VarlenDynamicPersistentTileSchedulerILi128ELi160ELi256ELi128ELb0ELb1ELb1ELb1ELb0ELb1EEEEEEEEEvNT_6ParamsE)
        /*020c*/ 	.word	0x00000050


	//----- nvinfo : EIATTR_REGCOUNT
	.align		4
.L_142:
        /*0210*/ 	.byte	0x04, 0x2f
        /*0212*/ 	.short	(.L_144 - .L_143)
	.align		4
.L_143:
        /*0214*/ 	.word	index@(_ZN7cutlass13device_kernelIN5flash11enable_sm90INS1_16FlashAttnFwdSm90INS1_25CollectiveMainloopFwdSm90ILi2EN4cute5tupleIJNS5_1CILi1EEES8_S8_EEENS6_IJNS7_ILi128EEENS7_ILi160EEESA_EEELi128ENS_12float_e4m3_tEfNS_4arch4Sm90ELb0ELb1ELb0ELb1ELb1ELb0ELb0ELb1ELb1ELb1ELb0ELb0EEENS1_21CollectiveEpilogueFwdINS6_IJSA_SA_SB_EEES9_NS_10bfloat16_tESF_Li256ELb1ELb1ELb0ELb1EEENS1_36VarlenDynamicPersistentTileSchedulerILi128ELi160ELi256ELi128ELb0ELb1ELb1ELb1ELb0ELb1EEEEEEEEEvNT_6ParamsE)
        /*0218*/ 	.word	0x000000a8


	//----- nvinfo : EIATTR_FRAME_SIZE
	.align		4
.L_144:
        /*021c*/ 	.byte	0x04, 0x11
        /*021e*/ 	.short	(.L_146 - .L_145)
	.align		4
.L_145:
        /*0220*/ 	.word	index@(_ZN7cutlass13device_kernelIN5flash11enable_sm90INS1_16FlashAttnFwdSm90INS1_25CollectiveMainloopFwdSm90ILi2EN4cute5tupleIJNS5_1CILi1EEES8_S8_EEENS6_IJNS7_ILi128EEENS7_ILi160EEESA_EEELi128ENS_12float_e4m3_tEfNS_4arch4Sm90ELb0ELb1ELb0ELb1ELb1ELb0ELb0ELb1ELb1ELb1ELb0ELb0EEENS1_21CollectiveEpilogueFwdINS6_IJSA_SA_SB_EEES9_NS_10bfloat16_tESF_Li256ELb1ELb1ELb0ELb1EEENS1_36VarlenDynamicPersistentTileSchedulerILi128ELi160ELi256ELi128ELb0ELb1ELb1ELb1ELb0ELb1EEEEEEEEEvNT_6ParamsE)
        /*0224*/ 	.word	0x00000028


	//----- nvinfo : EIATTR_REGCOUNT
	.align		4
.L_146:
        /*0228*/ 	.byte	0x04, 0x2f
        /*022a*/ 	.short	(.L_148 - .L_147)
	.align		4
.L_147:
        /*022c*/ 	.word	index@(_ZN7cutlass13device_kernelIN5flash11enable_sm90INS1_16FlashAttnFwdSm90INS1_25CollectiveMainloopFwdSm90ILi2EN4cute5tupleIJNS5_1CILi1EEES8_S8_EEENS6_IJNS7_ILi128EEENS7_ILi160EEESA_EEELi128ENS_12float_e4m3_tEfNS_4arch4Sm90ELb0ELb1ELb0ELb0ELb1ELb0ELb0ELb1ELb1ELb1ELb0ELb0EEENS1_21CollectiveEpilogueFwdINS6_IJSA_SA_SB_EEES9_NS_10bfloat16_tESF_Li256ELb0ELb1ELb0ELb1EEENS1_30DynamicPersistentTileSchedulerILi256ELi128ELb0ELb1ELb1EEEEEEEEEvNT_6ParamsE)
        /*0230*/ 	.word	0x000000a8


	//----- nvinfo : EIATTR_FRAME_SIZE
	.align		4
.L_148:
        /*0234*/ 	.byte	0x04, 0x11
        /*0236*/ 	.short	(.L_150 - .L_149)
	.align		4
.L_149:
        /*0238*/ 	.word	index@(_ZN7cutlass13device_kernelIN5flash11enable_sm90INS1_16FlashAttnFwdSm90INS1_25CollectiveMainloopFwdSm90ILi2EN4cute5tupleIJNS5_1CILi1EEES8_S8_EEENS6_IJNS7_ILi128EEENS7_ILi160EEESA_EEELi128ENS_12float_e4m3_tEfNS_4arch4Sm90ELb0ELb1ELb0ELb0ELb1ELb0ELb0ELb1ELb1ELb1ELb0ELb0EEENS1_21CollectiveEpilogueFwdINS6_IJSA_SA_SB_EEES9_NS_10bfloat16_tESF_Li256ELb0ELb1ELb0ELb1EEENS1_30DynamicPersistentTileSchedulerILi256ELi128ELb0ELb1ELb1EEEEEEEEEvNT_6ParamsE)
        /*023c*/ 	.word	0x00000028


	//----- nvinfo : EIATTR_REGCOUNT
	.align		4
.L_150:
        /*0240*/ 	.byte	0x04, 0x2f
        /*0242*/ 	.short	(.L_152 - .L_151)
	.align		4
.L_151:
        /*0244*/ 	.word	index@(_ZN7cutlass13device_kernelIN5flash11enable_sm90INS1_16FlashAttnFwdSm90INS1_25CollectiveMainloopFwdSm90ILi2EN4cute5tupleIJNS5_1CILi1EEES8_S8_EEENS6_IJNS7_ILi128EEENS7_ILi160EEESA_EEELi128ENS_12float_e4m3_tEfNS_4arch4Sm90ELb0ELb0ELb0ELb1ELb1ELb1ELb0ELb1ELb1ELb1ELb0ELb0EEENS1_21CollectiveEpilogueFwdINS6_IJSA_SA_SB_EEES9_NS_10bfloat16_tESF_Li256ELb1ELb1ELb0ELb1EEENS1_36VarlenDynamicPersistentTileSchedulerILi128ELi160ELi256ELi128ELb0ELb1ELb1ELb0ELb1ELb1EEEEEEEEEvNT_6ParamsE)
        /*0248*/ 	.word	0x000000a8


	//----- nvinfo : EIATTR_FRAME_SIZE
	.align		4
.L_152:
        /*024c*/ 	.byte	0x04, 0x11
        /*024e*/ 	.short	(.L_154 - .L_153)
	.align		4
.L_153:
        /*0250*/ 	.word	index@(_ZN7cutlass13device_kernelIN5flash11enable_sm90INS1_16FlashAttnFwdSm90INS1_25CollectiveMainloopFwdSm90ILi2EN4cute5tupleIJNS5_1CILi1EEES8_S8_EEENS6_IJNS7_ILi128EEENS7_ILi160EEESA_EEELi128ENS_12float_e4m3_tEfNS_4arch4Sm90ELb0ELb0ELb0ELb1ELb1ELb1ELb0ELb1ELb1ELb1ELb0ELb0EEENS1_21CollectiveEpilogueFwdINS6_IJSA_SA_SB_EEES9_NS_10bfloat16_tESF_Li256ELb1ELb1ELb0ELb1EEENS1_36VarlenDynamicPersistentTileSchedulerILi128ELi160ELi256ELi128ELb0ELb1ELb1ELb0ELb1ELb1EEEEEEEEEvNT_6ParamsE)
        /*0254*/ 	.word	0x00000050


	//----- nvinfo : EIATTR_REGCOUNT
	.align		4
.L_154:
        /*0258*/ 	.byte	0x04, 0x2f
        /*025a*/ 	.short	(.L_156 - .L_155)
	.align		4
.L_155:
        /*025c*/ 	.word	index@(_ZN7cutlass13device_kernelIN5flash11enable_sm90INS1_16FlashAttnFwdSm90INS1_25CollectiveMainloopFwdSm90ILi2EN4cute5tupleIJNS5_1CILi1EEES8_S8_EEENS6_IJNS7_ILi128EEENS7_ILi160EEESA_EEELi128ENS_12float_e4m3_tEfNS_4arch4Sm90ELb0ELb0ELb0ELb1ELb1ELb0ELb0ELb1ELb1ELb1ELb0ELb0EEENS1_21CollectiveEpilogueFwdINS6_IJSA_SA_SB_EEES9_NS_10bfloat16_tESF_Li256ELb1ELb1ELb0ELb1EEENS1_36VarlenDynamicPersistentTileSchedulerILi128ELi160ELi256ELi128ELb0ELb1ELb1ELb0ELb1ELb1EEEEEEEEEvNT_6ParamsE)
        /*0260*/ 	.word	0x000000a8


	//----- nvinfo : EIATTR_FRAME_SIZE
	.align		4
.L_156:
        /*0264*/ 	.byte	0x04, 0x11
        /*0266*/ 	.short	(.L_158 - .L_157)
	.align		4
.L_157:
        /*0268*/ 	.word	index@(_ZN7cutlass13device_kernelIN5flash11enable_sm90INS1_16FlashAttnFwdSm90INS1_25CollectiveMainloopFwdSm90ILi2EN4cute5tupleIJNS5_1CILi1EEES8_S8_EEENS6_IJNS7_ILi128EEENS7_ILi160EEESA_EEELi128ENS_12float_e4m3_tEfNS_4arch4Sm90ELb0ELb0ELb0ELb1ELb1ELb0ELb0ELb1ELb1ELb1ELb0ELb0EEENS1_21CollectiveEpilogueFwdINS6_IJSA_SA_SB_EEES9_NS_10bfloat16_tESF_Li256ELb1ELb1ELb0ELb1EEENS1_36VarlenDynamicPersistentTileSchedulerILi128ELi160ELi256ELi128ELb0ELb1ELb1ELb0ELb1ELb1EEEEEEEEEvNT_6ParamsE)
        /*026c*/ 	.word	0x00000020


	//----- nvinfo : EIATTR_REGCOUNT
	.align		4
.L_158:
        /*0270*/ 	.byte	0x04, 0x2f
        /*0272*/ 	.short	(.L_160 - .L_159)
	.align		4
.L_159:
        /*0274*/ 	.word	index@(_ZN7cutlass13device_kernelIN5flash11enable_sm90INS1_16FlashAttnFwdSm90INS1_25CollectiveMainloopFwdSm90ILi2EN4cute5tupleIJNS5_1CILi1EEES8_S8_EEENS6_IJNS7_ILi128EEENS7_ILi160EEESA_EEELi128ENS_12float_e4m3_tEfNS_4arch4Sm90ELb0ELb0ELb0ELb0ELb1ELb0ELb0ELb1ELb1ELb1ELb0ELb0EEENS1_21CollectiveEpilogueFwdINS6_IJSA_SA_SB_EEES9_NS_10bfloat16_tESF_Li256ELb0ELb1ELb0ELb1EEENS1_29StaticPersistentTileSchedulerILb0EEEEEEEEEvNT_6ParamsE)
        /*0278*/ 	.word	0x000000a8


	//----- nvinfo : EIATTR_FRAME_SIZE
	.align		4
.L_160:
        /*027c*/ 	.byte	0x04, 0x11
        /*027e*/ 	.short	(.L_162 - .L_161)
	.align		4
.L_161:
        /*0280*/ 	.word	index@(_ZN7cutlass13device_kernelIN5flash11enable_sm90INS1_16FlashAttnFwdSm90INS1_25CollectiveMainloopFwdSm90ILi2EN4cute5tupleIJNS5_1CILi1EEES8_S8_EEENS6_IJNS7_ILi128EEENS7_ILi160EEESA_EEELi128ENS_12float_e4m3_tEfNS_4arch4Sm90ELb0ELb0ELb0ELb0ELb1ELb0ELb0ELb1ELb1ELb1ELb0ELb0EEENS1_21CollectiveEpilogueFwdINS6_IJSA_SA_SB_EEES9_NS_10bfloat16_tESF_Li256ELb0ELb1ELb0ELb1EEENS1_29StaticPersistentTileSchedulerILb0EEEEEEEEEvNT_6ParamsE)
        /*0284*/ 	.word	0x00000030


	//----- nvinfo : EIATTR_REGCOUNT
	.align		4
.L_162:
        /*0288*/ 	.byte	0x04, 0x2f
        /*028a*/ 	.short	(.L_164 - .L_163)
	.align		4
.L_163:
        /*028c*/ 	.word	index@(_ZN7cutlass13device_kernelIN5flash11enable_sm90INS1_16FlashAttnFwdSm90INS1_25CollectiveMainloopFwdSm90ILi2EN4cute5tupleIJNS5_1CILi1EEES8_S8_EEENS6_IJNS7_ILi128EEENS7_ILi160EEENS7_ILi192EEEEEELi192ENS_12float_e4m3_tEfNS_4arch4Sm90ELb1ELb0ELb0ELb1ELb1ELb1ELb0ELb1ELb1ELb1ELb0ELb0EEENS1_21CollectiveEpilogueFwdINS6_IJSA_SC_SB_EEES9_NS_10bfloat16_tESG_Li256ELb1ELb1ELb0ELb1EEENS1_36VarlenDynamicPersistentTileSchedulerILi128ELi160ELi256ELi128ELb0ELb1ELb1ELb1ELb1ELb1EEEEEEEEEvNT_6ParamsE)
        /*0290*/ 	.word	0x000000a8


	//----- nvinfo : EIATTR_FRAME_SIZE
	.align		4
.L_164:
        /*0294*/ 	.byte	0x04, 0x11
        /*0296*/ 	.short	(.L_166 - .L_165)
	.align		4
.L_165:
        /*0298*/ 	.word	index@(_ZN7cutlass13device_kernelIN5flash11enable_sm90INS1_16FlashAttnFwdSm90INS1_25CollectiveMainloopFwdSm90ILi2EN4cute5tupleIJNS5_1CILi1EEES8_S8_EEENS6_IJNS7_ILi128EEENS7_ILi160EEENS7_ILi192EEEEEELi192ENS_12float_e4m3_tEfNS_4arch4Sm90ELb1ELb0ELb0ELb1ELb1ELb1ELb0ELb1ELb1ELb1ELb0ELb0EEENS1_21CollectiveEpilogueFwdINS6_IJSA_SC_SB_EEES9_NS_10bfloat16_tESG_Li256ELb1ELb1ELb0ELb1EEENS1_36VarlenDynamicPersistentTileSchedulerILi128ELi160ELi256ELi128ELb0ELb1ELb1ELb1ELb1ELb1EEEEEEEEEvNT_6ParamsE)
        /*029c*/ 	.word	0x00000078


	//----- nvinfo : EIATTR_REGCOUNT
	.align		4
.L_166:
        /*02a0*/ 	.byte	0x04, 0x2f
        /*02a2*/ 	.short	(.L_168 - .L_167)
	.align		4
.L_167:
        /*02a4*/ 	.word	index@(_ZN7cutlass13device_kernelIN5flash11enable_sm90INS1_16FlashAttnFwdSm90INS1_25CollectiveMainloopFwdSm90ILi2EN4cute5tupleIJNS5_1CILi1EEES8_S8_EEENS6_IJNS7_ILi128EEENS7_ILi160EEENS7_ILi192EEEEEELi192ENS_12float_e4m3_tEfNS_4arch4Sm90ELb1ELb0ELb0ELb1ELb1ELb0ELb0ELb1ELb1ELb1ELb0ELb0EEENS1_21CollectiveEpilogueFwdINS6_IJSA_SC_SB_EEES9_NS_10bfloat16_tESG_Li256ELb1ELb1ELb0ELb1EEENS1_36VarlenDynamicPersistentTileSchedulerILi128ELi160ELi256ELi128ELb0ELb1ELb1ELb1ELb1ELb1EEEEEEEEEvNT_6ParamsE)
        /*02a8*/ 	.word	0x000000a8


	//----- nvinfo : EIATTR_FRAME_SIZE
	.align		4
.L_168:
        /*02ac*/ 	.byte	0x04, 0x11
        /*02ae*/ 	.short	(.L_170 - .L_169)
	.align		4
.L_169:
        /*02b0*/ 	.word	index@(_ZN7cutlass13device_kernelIN5flash11enable_sm90INS1_16FlashAttnFwdSm90INS1_25CollectiveMainloopFwdSm90ILi2EN4cute5tupleIJNS5_1CILi1EEES8_S8_EEENS6_IJNS7_ILi128EEENS7_ILi160EEENS7_ILi192EEEEEELi192ENS_12float_e4m3_tEfNS_4arch4Sm90ELb1ELb0ELb0ELb1ELb1ELb0ELb0ELb1ELb1ELb1ELb0ELb0EEENS1_21CollectiveEpilogueFwdINS6_IJSA_SC_SB_EEES9_NS_10bfloat16_tESG_Li256ELb1ELb1ELb0ELb1EEENS1_36VarlenDynamicPersistentTileSchedulerILi128ELi160ELi256ELi128ELb0ELb1ELb1ELb1ELb1ELb1EEEEEEEEEvNT_6ParamsE)
        /*02b4*/ 	.word	0x00000018


	//----- nvinfo : EIATTR_REGCOUNT
	.align		4
.L_170:
        /*02b8*/ 	.byte	0x04, 0x2f
        /*02ba*/ 	.short	(.L_172 - .L_171)
	.align		4
.L_171:
        /*02bc*/ 	.word	index@(_ZN7cutlass13device_kernelIN5flash11enable_sm90INS1_16FlashAttnFwdSm90INS1_25CollectiveMainloopFwdSm90ILi2EN4cute5tupleIJNS5_1CILi1EEES8_S8_EEENS6_IJNS7_ILi128EEENS7_ILi160EEENS7_ILi192EEEEEELi192ENS_12float_e4m3_tEfNS_4arch4Sm90ELb1ELb0ELb0ELb0ELb1ELb0ELb0ELb1ELb1ELb1ELb0ELb0EEENS1_21CollectiveEpilogueFwdINS6_IJSA_SC_SB_EEES9_NS_10bfloat16_tESG_Li256ELb0ELb1ELb0ELb1EEENS1_30DynamicPersistentTileSchedulerILi256ELi128ELb0ELb1ELb1EEEEEEEEEvNT_6ParamsE)
        /*02c0*/ 	.word	0x000000a8


	//----- nvinfo : EIATTR_FRAME_SIZE
	.align		4
.L_172:
        /*02c4*/ 	.byte	0x04, 0x11
        /*02c6*/ 	.short	(.L_174 - .L_173)
	.align		4
.L_173:
        /*02c8*/ 	.word	index@(_ZN7cutlass13device_kernelIN5flash11enable_sm90INS1_16FlashAttnFwdSm90INS1_25CollectiveMainloopFwdSm90ILi2EN4cute5tupleIJNS5_1CILi1EEES8_S8_EEENS6_IJNS7_ILi128EEENS7_ILi160EEENS7_ILi192EEEEEELi192ENS_12float_e4m3_tEfNS_4arch4Sm90ELb1ELb0ELb0ELb0ELb1ELb0ELb0ELb1ELb1ELb1ELb0ELb0EEENS1_21CollectiveEpilogueFwdINS6_IJSA_SC_SB_EEES9_NS_10bfloat16_tESG_Li256ELb0ELb1ELb0ELb1EEENS1_30DynamicPersistentTileSchedulerILi256ELi128ELb0ELb1ELb1EEEEEEEEEvNT_6ParamsE)
        /*02cc*/ 	.word	0x00000020


	//----- nvinfo : EIATTR_REGCOUNT
	.align		4
.L_174:
        /*02d0*/ 	.byte	0x04, 0x2f
        /*02d2*/ 	.short	(.L_176 - .L_175)
	.align		4
.L_175:
        /*02d4*/ 	.word	index@(_ZN7cutlass13device_kernelIN5flash11enable_sm90INS1_16FlashAttnFwdSm90INS1_25CollectiveMainloopFwdSm90ILi2EN4cute5tupleIJNS5_1CILi1EEES8_S8_EEENS6_IJNS7_ILi128EEESA_NS7_ILi192EEEEEELi192ENS_12float_e4m3_tEfNS_4arch4Sm90ELb0ELb1ELb0ELb1ELb1ELb1ELb0ELb1ELb1ELb1ELb0ELb0EEENS1_21CollectiveEpilogueFwdINS6_IJSA_SB_SA_EEES9_NS_10bfloat16_tESF_Li256ELb1ELb1ELb0ELb1EEENS1_36VarlenDynamicPersistentTileSchedulerILi128ELi128ELi256ELi128ELb0ELb1ELb1ELb1ELb0ELb1EEEEEEEEEvNT_6ParamsE)
        /*02d8*/ 	.word	0x000000a8


	//----- nvinfo : EIATTR_FRAME_SIZE
	.align		4
.L_176:
        /*02dc*/ 	.byte	0x04, 0x11
        /*02de*/ 	.short	(.L_178 - .L_177)
	.align		4
.L_177:
        /*02e0*/ 	.word	index@(_ZN7cutlass13device_kernelIN5flash11enable_sm90INS1_16FlashAttnFwdSm90INS1_25CollectiveMainloopFwdSm90ILi2EN4cute5tupleIJNS5_1CILi1EEES8_S8_EEENS6_IJNS7_ILi128EEESA_NS7_ILi192EEEEEELi192ENS_12float_e4m3_tEfNS_4arch4Sm90ELb0ELb1ELb0ELb1ELb1ELb1ELb0ELb1ELb1ELb1ELb0ELb0EEENS1_21CollectiveEpilogueFwdINS6_IJSA_SB_SA_EEES9_NS_10bfloat16_tESF_Li256ELb1ELb1ELb0ELb1EEENS1_36VarlenDynamicPersistentTileSchedulerILi128ELi128ELi256ELi128ELb0ELb1ELb1ELb1ELb0ELb1EEEEEEEEEvNT_6ParamsE)
        /*02e4*/ 	.word	0x00000058


	//----- nvinfo : EIATTR_REGCOUNT
	.align		4
.L_178:
        /*02e8*/ 	.byte	0x04, 0x2f
        /*02ea*/ 	.short	(.L_180 - .L_179)
	.align		4
.L_179:
        /*02ec*/ 	.word	index@(_ZN7cutlass13device_kernelIN5flash11enable_sm90INS1_16FlashAttnFwdSm90INS1_25CollectiveMainloopFwdSm90ILi2EN4cute5tupleIJNS5_1CILi1EEES8_S8_EEENS6_IJNS7_ILi128EEESA_NS7_ILi192EEEEEELi192ENS_12float_e4m3_tEfNS_4arch4Sm90ELb0ELb1ELb0ELb1ELb1ELb0ELb0ELb1ELb1ELb1ELb0ELb0EEENS1_21CollectiveEpilogueFwdINS6_IJSA_SB_SA_EEES9_NS_10bfloat16_tESF_Li256ELb1ELb1ELb0ELb1EEENS1_36VarlenDynamicPersistentTileSchedulerILi128ELi128ELi256ELi128ELb0ELb1ELb1ELb1ELb0ELb1EEEEEEEEEvNT_6ParamsE)
        /*02f0*/ 	.word	0x000000a8


	//----- nvinfo : EIATTR_FRAME_SIZE
	.align		4
.L_180:
        /*02f4*/ 	.byte	0x04, 0x11
        /*02f6*/ 	.short	(.L_182 - .L_181)
	.align		4
.L_181:
        /*02f8*/ 	.word	index@(_ZN7cutlass13device_kernelIN5flash11enable_sm90INS1_16FlashAttnFwdSm90INS1_25CollectiveMainloopFwdSm90ILi2EN4cute5tupleIJNS5_1CILi1EEES8_S8_EEENS6_IJNS7_ILi128EEESA_NS7_ILi192EEEEEELi192ENS_12float_e4m3_tEfNS_4arch4Sm90ELb0ELb1ELb0ELb1ELb1ELb0ELb0ELb1ELb1ELb1ELb0ELb0EEENS1_21CollectiveEpilogueFwdINS6_IJSA_SB_SA_EEES9_NS_10bfloat16_tESF_Li256ELb1ELb1ELb0ELb1EEENS1_36VarlenDynamicPersistentTileSchedulerILi128ELi128ELi256ELi128ELb0ELb1ELb1ELb1ELb0ELb1EEEEEEEEEvNT_6ParamsE)
        /*02fc*/ 	.word	0x00000020


	//----- nvinfo : EIATTR_REGCOUNT
	.align		4
.L_182:
        /*0300*/ 	.byte	0x04, 0x2f
        /*0302*/ 	.short	(.L_184 - .L_183)
	.align		4
.L_183:
        /*0304*/ 	.word	index@(_ZN7cutlass13device_kernelIN5flash11enable_sm90INS1_16FlashAttnFwdSm90INS1_25CollectiveMainloopFwdSm90ILi2EN4cute5tupleIJNS5_1CILi1EEES8_S8_EEENS6_IJNS7_ILi128EEESA_NS7_ILi192EEEEEELi192ENS_12float_e4m3_tEfNS_4arch4Sm90ELb0ELb1ELb0ELb0ELb1ELb0ELb0ELb1ELb1ELb1ELb0ELb0EEENS1_21CollectiveEpilogueFwdINS6_IJSA_SB_SA_EEES9_NS_10bfloat16_tESF_Li256ELb0ELb1ELb0ELb1EEENS1_30DynamicPersistentTileSchedulerILi256ELi128ELb0ELb1ELb1EEEEEEEEEvNT_6ParamsE)
        /*0308*/ 	.word	0x000000a8


	//----- nvinfo : EIATTR_FRAME_SIZE
	.align		4
.L_184:
        /*030c*/ 	.byte	0x04, 0x11
        /*030e*/ 	.short	(.L_186 - .L_185)
	.align		4
.L_185:
        /*0310*/ 	.word	index@(_ZN7cutlass13device_kernelIN5flash11enable_sm90INS1_16FlashAttnFwdSm90INS1_25CollectiveMainloopFwdSm90ILi2EN4cute5tupleIJNS5_1CILi1EEES8_S8_EEENS6_IJNS7_ILi128EEESA_NS7_ILi192EEEEEELi192ENS_12float_e4m3_tEfNS_4arch4Sm90ELb0ELb1ELb0ELb0ELb1ELb0ELb0ELb1ELb1ELb1ELb0ELb0EEENS1_21CollectiveEpilogueFwdINS6_IJSA_SB_SA_EEES9_NS_10bfloat16_tESF_Li256ELb0ELb1ELb0ELb1EEENS1_30DynamicPersistentTileSchedulerILi256ELi128ELb0ELb1ELb1EEEEEEEEEvNT_6ParamsE)
        /*0314*/ 	.word	0x00000010


	//----- nvinfo : EIATTR_REGCOUNT
	.align		4
.L_186:
        /*0318*/ 	.byte	0x04, 0x2f
        /*031a*/ 	.short	(.L_188 - .L_187)
	.align		4
.L_187:
        /*031c*/ 	.word	index@(_ZN7cutlass13device_kernelIN5flash11enable_sm90INS1_16FlashAttnFwdSm90INS1_25CollectiveMainloopFwdSm90ILi2EN4cute5tupleIJNS5_1CILi1EEES8_S8_EEENS6_IJNS7_ILi128EEENS7_ILi160EEENS7_ILi192EEEEEELi192ENS_12float_e4m3_tEfNS_4arch4Sm90ELb0ELb0ELb0ELb1ELb1ELb1ELb0ELb1ELb1ELb1ELb0ELb0EEENS1_21CollectiveEpilogueFwdINS6_IJSA_SC_SB_EEES9_NS_10bfloat16_tESG_Li256ELb1ELb1ELb0ELb1EEENS1_36VarlenDynamicPersistentTileSchedulerILi128ELi160ELi256ELi128ELb0ELb1ELb1ELb0ELb1ELb1EEEEEEEEEvNT_6ParamsE)
        /*0320*/ 	.word	0x000000a8


	//----- nvinfo : EIATTR_FRAME_SIZE
	.align		4
.L_188:
        /*0324*/ 	.byte	0x04, 0x11
        /*0326*/ 	.short	(.L_190 - .L_189)
	.align		4
.L_189:
        /*0328*/ 	.word	index@(_ZN7cutlass13device_kernelIN5flash11enable_sm90INS1_16FlashAttnFwdSm90INS1_25CollectiveMainloopFwdSm90ILi2EN4cute5tupleIJNS5_1CILi1EEES8_S8_EEENS6_IJNS7_ILi128EEENS7_ILi160EEENS7_ILi192EEEEEELi192ENS_12float_e4m3_tEfNS_4arch4Sm90ELb0ELb0ELb0ELb1ELb1ELb1ELb0ELb1ELb1ELb1ELb0ELb0EEENS1_21CollectiveEpilogueFwdINS6_IJSA_SC_SB_EEES9_NS_10bfloat16_tESG_Li256ELb1ELb1ELb0ELb1EEENS1_36VarlenDynamicPersistentTileSchedulerILi128ELi160ELi256ELi128ELb0ELb1ELb1ELb0ELb1ELb1EEEEEEEEEvNT_6ParamsE)
        /*032c*/ 	.word	0x00000070


	//----- nvinfo : EIATTR_REGCOUNT
	.align		4
.L_190:
        /*0330*/ 	.byte	0x04, 0x2f
        /*0332*/ 	.short	(.L_192 - .L_191)
	.align		4
.L_191:
        /*0334*/ 	.word	index@(_ZN7cutlass13device_kernelIN5flash11enable_sm90INS1_16FlashAttnFwdSm90INS1_25CollectiveMainloopFwdSm90ILi2EN4cute5tupleIJNS5_1CILi1EEES8_S8_EEENS6_IJNS7_ILi128EEENS7_ILi160EEENS7_ILi192EEEEEELi192ENS_12float_e4m3_tEfNS_4arch4Sm90ELb0ELb0ELb0ELb1ELb1ELb0ELb0ELb1ELb1ELb1ELb0ELb0EEENS1_21CollectiveEpilogueFwdINS6_IJSA_SC_SB_EEES9_NS_10bfloat16_tESG_Li256ELb1ELb1ELb0ELb1EEENS1_36VarlenDynamicPersistentTileSchedulerILi128ELi160ELi256ELi128ELb0ELb1ELb1ELb0ELb1ELb1EEEEEEEEEvNT_6ParamsE)
        /*0338*/ 	.word	0x000000a8


	//----- nvinfo : EIATTR_FRAME_SIZE
	.align		4
.L_192:
        /*033c*/ 	.byte	0x04, 0x11
        /*033e*/ 	.short	(.L_194 - .L_193)
	.align		4
.L_193:
        /*0340*/ 	.word	index@(_ZN7cutlass13device_kernelIN5flash11enable_sm90INS1_16FlashAttnFwdSm90INS1_25CollectiveMainloopFwdSm90ILi2EN4cute5tupleIJNS5_1CILi1EEES8_S8_EEENS6_IJNS7_ILi128EEENS7_ILi160EEENS7_ILi192EEEEEELi192ENS_12float_e4m3_tEfNS_4arch4Sm90ELb0ELb0ELb0ELb1ELb1ELb0ELb0ELb1ELb1ELb1ELb0ELb0EEENS1_21CollectiveEpilogueFwdINS6_IJSA_SC_SB_EEES9_NS_10bfloat16_tESG_Li256ELb1ELb1ELb0ELb1EEENS1_36VarlenDynamicPersistentTileSchedulerILi128ELi160ELi256ELi128ELb0ELb1ELb1ELb0ELb1ELb1EEEEEEEEEvNT_6ParamsE)
        /*0344*/ 	.word	0x00000020


	//----- nvinfo : EIATTR_REGCOUNT
	.align		4
.L_194:
        /*0348*/ 	.byte	0x04, 0x2f
        /*034a*/ 	.short	(.L_196 - .L_195)
	.align		4
.L_195:
        /*034c*/ 	.word	index@(_ZN7cutlass13device_kernelIN5flash11enable_sm90INS1_16FlashAttnFwdSm90INS1_25CollectiveMainloopFwdSm90ILi2EN4cute5tupleIJNS5_1CILi1EEES8_S8_EEENS6_IJNS7_ILi128EEENS7_ILi160EEENS7_ILi192EEEEEELi192ENS_12float_e4m3_tEfNS_4arch4Sm90ELb0ELb0ELb0ELb0ELb1ELb0ELb0ELb1ELb1ELb1ELb0ELb0EEENS1_21CollectiveEpilogueFwdINS6_IJSA_SC_SB_EEES9_NS_10bfloat16_tESG_Li256ELb0ELb1ELb0ELb1EEENS1_29StaticPersistentTileSchedulerILb0EEEEEEEEEvNT_6ParamsE)
        /*0350*/ 	.word	0x000000a8


	//----- nvinfo : EIATTR_FRAME_SIZE
	.align		4
.L_196:
        /*0354*/ 	.byte	0x04, 0x11
        /*0356*/ 	.short	(.L_198 - .L_197)
	.align		4
.L_197:
        /*0358*/ 	.word	index@(_ZN7cutlass13device_kernelIN5flash11enable_sm90INS1_16FlashAttnFwdSm90INS1_25CollectiveMainloopFwdSm90ILi2EN4cute5tupleIJNS5_1CILi1EEES8_S8_EEENS6_IJNS7_ILi128EEENS7_ILi160EEENS7_ILi192EEEEEELi192ENS_12float_e4m3_tEfNS_4arch4Sm90ELb0ELb0ELb0ELb0ELb1ELb0ELb0ELb1ELb1ELb1ELb0ELb0EEENS1_21CollectiveEpilogueFwdINS6_IJSA_SC_SB_EEES9_NS_10bfloat16_tESG_Li256ELb0ELb1ELb0ELb1EEENS1_29StaticPersistentTileSchedulerILb0EEEEEEEEEvNT_6ParamsE)
        /*035c*/ 	.word	0x00000020


	//----- nvinfo : EIATTR_REGCOUNT
	.align		4
.L_198:
        /*0360*/ 	.byte	0x04, 0x2f
        /*0362*/ 	.short	(.L_200 - .L_199)
	.align		4
.L_199:
        /*0364*/ 	.word	index@(_ZN7cutlass13device_kernelIN5flash11enable_sm90INS1_16FlashAttnFwdSm90INS1_25CollectiveMainloopFwdSm90ILi2EN4cute5tupleIJNS5_1CILi1EEES8_S8_EEENS6_IJNS7_ILi128EEESA_NS7_ILi256EEEEEELi256ENS_12float_e4m3_tEfNS_4arch4Sm90ELb1ELb0ELb0ELb1ELb1ELb1ELb0ELb1ELb0ELb1ELb0ELb0EEENS1_21CollectiveEpilogueFwdINS6_IJSA_SB_SA_EEES9_NS_10bfloat16_tESF_Li256ELb1ELb1ELb0ELb1EEENS1_36VarlenDynamicPersistentTileSchedulerILi128ELi128ELi256ELi128ELb0ELb1ELb1ELb1ELb1ELb1EEEEEEEEEvNT_6ParamsE)
        /*0368*/ 	.word	0x000000a8


	//----- nvinfo : EIATTR_FRAME_SIZE
	.align		4
.L_200:
        /*036c*/ 	.byte	0x04, 0x11
        /*036e*/ 	.short	(.L_202 - .L_201)
	.align		4
.L_201:
        /*0370*/ 	.word	index@(_ZN7cutlass13device_kernelIN5flash11enable_sm90INS1_16FlashAttnFwdSm90INS1_25CollectiveMainloopFwdSm90ILi2EN4cute5tupleIJNS5_1CILi1EEES8_S8_EEENS6_IJNS7_ILi128EEESA_NS7_ILi256EEEEEELi256ENS_12float_e4m3_tEfNS_4arch4Sm90ELb1ELb0ELb0ELb1ELb1ELb1ELb0ELb1ELb0ELb1ELb0ELb0EEENS1_21CollectiveEpilogueFwdINS6_IJSA_SB_SA_EEES9_NS_10bfloat16_tESF_Li256ELb1ELb1ELb0ELb1EEENS1_36VarlenDynamicPersistentTileSchedulerILi128ELi128ELi256ELi128ELb0ELb1ELb1ELb1ELb1ELb1EEEEEEEEEvNT_6ParamsE)
        /*0374*/ 	.word	0x00000058


	//----- nvinfo : EIATTR_REGCOUNT
	.align		4
.L_202:
        /*0378*/ 	.byte	0x04, 0x2f
        /*037a*/ 	.short	(.L_204 - .L_203)
	.align		4
.L_203:
        /*037c*/ 	.word	index@(_ZN7cutlass13device_kernelIN5flash11enable_sm90INS1_16FlashAttnFwdSm90INS1_25CollectiveMainloopFwdSm90ILi2EN4cute5tupleIJNS5_1CILi1EEES8_S8_EEENS6_IJNS7_ILi128EEESA_NS7_ILi256EEEEEELi256ENS_12float_e4m3_tEfNS_4arch4Sm90ELb1ELb0ELb0ELb1ELb1ELb0ELb0ELb1ELb0ELb1ELb0ELb0EEENS1_21CollectiveEpilogueFwdINS6_IJSA_SB_SA_EEES9_NS_10bfloat16_tESF_Li256ELb1ELb1ELb0ELb1EEENS1_36VarlenDynamicPersistentTileSchedulerILi128ELi128ELi256ELi128ELb0ELb1ELb1ELb1ELb1ELb1EEEEEEEEEvNT_6ParamsE)
        /*0380*/ 	.word	0x000000a8


	//----- nvinfo : EIATTR_FRAME_SIZE
	.align		4
.L_204:
        /*0384*/ 	.byte	0x04, 0x11
        /*0386*/ 	.short	(.L_206 - .L_205)
	.align		4
.L_205:
        /*0388*/ 	.word	index@(_ZN7cutlass13device_kernelIN5flash11enable_sm90INS1_16FlashAttnFwdSm90INS1_25CollectiveMainloopFwdSm90ILi2EN4cute5tupleIJNS5_1CILi1EEES8_S8_EEENS6_IJNS7_ILi128EEESA_NS7_ILi256EEEEEELi256ENS_12float_e4m3_tEfNS_4arch4Sm90ELb1ELb0ELb0ELb1ELb1ELb0ELb0ELb1ELb0ELb1ELb0ELb0EEENS1_21CollectiveEpilogueFwdINS6_IJSA_SB_SA_EEES9_NS_10bfloat16_tESF_Li256ELb1ELb1ELb0ELb1EEENS1_36VarlenDynamicPersistentTileSchedulerILi128ELi128ELi256ELi128ELb0ELb1ELb1ELb1ELb1ELb1EEEEEEEEEvNT_6ParamsE)
        /*038c*/ 	.word	0x00000010


	//----- nvinfo : EIATTR_REGCOUNT
	.align		4
.L_206:
        /*0390*/ 	.byte	0x04, 0x2f
        /*0392*/ 	.short	(.L_208 - .L_207)
	.align		4
.L_207:
        /*0394*/ 	.word	index@(_ZN7cutlass13device_kernelIN5flash11enable_sm90INS1_16FlashAttnFwdSm90INS1_25CollectiveMainloopFwdSm90ILi2EN4cute5tupleIJNS5_1CILi1EEES8_S8_EEENS6_IJNS7_ILi128EEESA_NS7_ILi256EEEEEELi256ENS_12float_e4m3_tEfNS_4arch4Sm90ELb1ELb0ELb0ELb0ELb1ELb0ELb0ELb1ELb0ELb1ELb0ELb0EEENS1_21CollectiveEpilogueFwdINS6_IJSA_SB_SA_EEES9_NS_10bfloat16_tESF_Li256ELb0ELb1ELb0ELb1EEENS1_30DynamicPersistentTileSchedulerILi256ELi128ELb0ELb1ELb1EEEEEEEEEvNT_6ParamsE)
        /*0398*/ 	.word	0x000000a8


	//----- nvinfo : EIATTR_FRAME_SIZE
	.align		4
.L_208:
        /*039c*/ 	.byte	0x04, 0x11
        /*039e*/ 	.short	(.L_210 - .L_209)
	.align		4
.L_209:
        /*03a0*/ 	.word	index@(_ZN7cutlass13device_kernelIN5flash11enable_sm90INS1_16FlashAttnFwdSm90INS1_25CollectiveMainloopFwdSm90ILi2EN4cute5tupleIJNS5_1CILi1EEES8_S8_EEENS6_IJNS7_ILi128EEESA_NS7_ILi256EEEEEELi256ENS_12float_e4m3_tEfNS_4arch4Sm90ELb1ELb0ELb0ELb0ELb1ELb0ELb0ELb1ELb0ELb1ELb0ELb0EEENS1_21CollectiveEpilogueFwdINS6_IJSA_SB_SA_EEES9_NS_10bfloat16_tESF_Li256ELb0ELb1ELb0ELb1EEENS1_30DynamicPersistentTileSchedulerILi256ELi128ELb0ELb1ELb1EEEEEEEEEvNT_6ParamsE)
        /*03a4*/ 	.word	0x00000010


	//----- nvinfo : EIATTR_REGCOUNT
	.align		4
.L_210:
        /*03a8*/ 	.byte	0x04, 0x2f
        /*03aa*/ 	.short	(.L_212 - .L_211)
	.align		4
.L_211:
        /*03ac*/ 	.word	index@(_ZN7cutlass13device_kernelIN5flash11enable_sm90INS1_16FlashAttnFwdSm90INS1_25CollectiveMainloopFwdSm90ILi2EN4cute5tupleIJNS5_1CILi1EEES8_S8_EEENS6_IJNS7_ILi128EEENS7_ILi64EEENS7_ILi256EEEEEELi256ENS_12float_e4m3_tEfNS_4arch4Sm90ELb0ELb1ELb0ELb1ELb1ELb1ELb0ELb1ELb0ELb1ELb0ELb0EEENS1_21CollectiveEpilogueFwdINS6_IJSA_SC_SB_EEES9_NS_10bfloat16_tESG_Li256ELb1ELb1ELb0ELb1EEENS1_36VarlenDynamicPersistentTileSchedulerILi128ELi64ELi256ELi128ELb0ELb1ELb1ELb1ELb0ELb1EEEEEEEEEvNT_6ParamsE)
        /*03b0*/ 	.word	0x000000a8


	//----- nvinfo : EIATTR_FRAME_SIZE
	.align		4
.L_212:
        /*03b4*/ 	.byte	0x04, 0x11
        /*03b6*/ 	.short	(.L_214 - .L_213)
	.align		4
.L_213:
        /*03b8*/ 	.word	index@(_ZN7cutlass13device_kernelIN5flash11enable_sm90INS1_16FlashAttnFwdSm90INS1_25CollectiveMainloopFwdSm90ILi2EN4cute5tupleIJNS5_1CILi1EEES8_S8_EEENS6_IJNS7_ILi128EEENS7_ILi64EEENS7_ILi256EEEEEELi256ENS_12float_e4m3_tEfNS_4arch4Sm90ELb0ELb1ELb0ELb1ELb1ELb1ELb0ELb1ELb0ELb1ELb0ELb0EEENS1_21CollectiveEpilogueFwdINS6_IJSA_SC_SB_EEES9_NS_10bfloat16_tESG_Li256ELb1ELb1ELb0ELb1EEENS1_36VarlenDynamicPersistentTileSchedulerILi128ELi64ELi256ELi128ELb0ELb1ELb1ELb1ELb0ELb1EEEEEEEEEvNT_6ParamsE)
        /*03bc*/ 	.word	0x00000038


	//----- nvinfo : EIATTR_REGCOUNT
	.align		4
.L_214:
        /*03c0*/ 	.byte	0x04, 0x2f
        /*03c2*/ 	.short	(.L_216 - .L_215)
	.align		4
.L_215:
        /*03c4*/ 	.word	index@(_ZN7cutlass13device_kernelIN5flash11enable_sm90INS1_16FlashAttnFwdSm90INS1_25CollectiveMainloopFwdSm90ILi2EN4cute5tupleIJNS5_1CILi1EEES8_S8_EEENS6_IJNS7_ILi128EEENS7_ILi64EEENS7_ILi256EEEEEELi256ENS_12float_e4m3_tEfNS_4arch4Sm90ELb0ELb1ELb0ELb1ELb1ELb0ELb0ELb1ELb0ELb1ELb0ELb0EEENS1_21CollectiveEpilogueFwdINS6_IJSA_SC_SB_EEES9_NS_10bfloat16_tESG_Li256ELb1ELb1ELb0ELb1EEENS1_36VarlenDynamicPersistentTileSchedulerILi128ELi64ELi256ELi128ELb0ELb1ELb1ELb1ELb0ELb1EEEEEEEEEvNT_6ParamsE)
        /*03c8*/ 	.word	0x000000a8


	//----- nvinfo : EIATTR_FRAME_SIZE
	.align		4
.L_216:
        /*03cc*/ 	.byte	0x04, 0x11
        /*03ce*/ 	.short	(.L_218 - .L_217)
	.align		4
.L_217:
        /*03d0*/ 	.word	index@(_ZN7cutlass13device_kernelIN5flash11enable_sm90INS1_16FlashAttnFwdSm90INS1_25CollectiveMainloopFwdSm90ILi2EN4cute5tupleIJNS5_1CILi1EEES8_S8_EEENS6_IJNS7_ILi128EEENS7_ILi64EEENS7_ILi256EEEEEELi256ENS_12float_e4m3_tEfNS_4arch4Sm90ELb0ELb1ELb0ELb1ELb1ELb0ELb0ELb1ELb0ELb1ELb0ELb0EEENS1_21CollectiveEpilogueFwdINS6_IJSA_SC_SB_EEES9_NS_10bfloat16_tESG_Li256ELb1ELb1ELb0ELb1EEENS1_36VarlenDynamicPersistentTileSchedulerILi128ELi64ELi256ELi128ELb0ELb1ELb1ELb1ELb0ELb1EEEEEEEEEvNT_6ParamsE)
        /*03d4*/ 	.word	0x00000018


	//----- nvinfo : EIATTR_REGCOUNT
	.align		4
.L_218:
        /*03d8*/ 	.byte	0x04, 0x2f
        /*03da*/ 	.short	(.L_220 - .L_219)
	.align		4
.L_219:
        /*03dc*/ 	.word	index@(_ZN7cutlass13device_kernelIN5flash11enable_sm90INS1_16FlashAttnFwdSm90INS1_25CollectiveMainloopFwdSm90ILi2EN4cute5tupleIJNS5_1CILi1EEES8_S8_EEENS6_IJNS7_ILi128EEENS7_ILi64EEENS7_ILi256EEEEEELi256ENS_12float_e4m3_tEfNS_4arch4Sm90ELb0ELb1ELb0ELb0ELb1ELb0ELb0ELb1ELb0ELb1ELb0ELb0EEENS1_21CollectiveEpilogueFwdINS6_IJSA_SC_SB_EEES9_NS_10bfloat16_tESG_Li256ELb0ELb1ELb0ELb1EEENS1_30DynamicPersistentTileSchedulerILi256ELi128ELb0ELb1ELb1EEEEEEEEEvNT_6ParamsE)
        /*03e0*/ 	.word	0x000000a8


	//----- nvinfo : EIATTR_FRAME_SIZE
	.align		4
.L_220:
        /*03e4*/ 	.byte	0x04, 0x11
        /*03e6*/ 	.short	(.L_222 - .L_221)
	.align		4
.L_221:
        /*03e8*/ 	.word	index@(_ZN7cutlass13device_kernelIN5flash11enable_sm90INS1_16FlashAttnFwdSm90INS1_25CollectiveMainloopFwdSm90ILi2EN4cute5tupleIJNS5_1CILi1EEES8_S8_EEENS6_IJNS7_ILi128EEENS7_ILi64EEENS7_ILi256EEEEEELi256ENS_12float_e4m3_tEfNS_4arch4Sm90ELb0ELb1ELb0ELb0ELb1ELb0ELb0ELb1ELb0ELb1ELb0ELb0EEENS1_21CollectiveEpilogueFwdINS6_IJSA_SC_SB_EEES9_NS_10bfloat16_tESG_Li256ELb0ELb1ELb0ELb1EEENS1_30DynamicPersistentTileSchedulerILi256ELi128ELb0ELb1ELb1EEEEEEEEEvNT_6ParamsE)
        /*03ec*/ 	.word	0x00000008


	//----- nvinfo : EIATTR_REGCOUNT
	.align		4
.L_222:
        /*03f0*/ 	.byte	0x04, 0x2f
        /*03f2*/ 	.short	(.L_224 - .L_223)
	.align		4
.L_223:
        /*03f4*/ 	.word	index@(_ZN7cutlass13device_kernelIN5flash11enable_sm90INS1_16FlashAttnFwdSm90INS1_25CollectiveMainloopFwdSm90ILi2EN4cute5tupleIJNS5_1CILi1EEES8_S8_EEENS6_IJNS7_ILi128EEESA_NS7_ILi256EEEEEELi256ENS_12float_e4m3_tEfNS_4arch4Sm90ELb0ELb0ELb0ELb1ELb1ELb1ELb0ELb1ELb0ELb1ELb0ELb0EEENS1_21CollectiveEpilogueFwdINS6_IJSA_SB_SA_EEES9_NS_10bfloat16_tESF_Li256ELb1ELb1ELb0ELb1EEENS1_36VarlenDynamicPersistentTileSchedulerILi128ELi128ELi256ELi128ELb0ELb1ELb1ELb0ELb1ELb1EEEEEEEEEvNT_6ParamsE)
        /*03f8*/ 	.word	0x000000a8


	//----- nvinfo : EIATTR_FRAME_SIZE
	.align		4
.L_224:
        /*03fc*/ 	.byte	0x04, 0x11
        /*03fe*/ 	.short	(.L_226 - .L_225)
	.align		4
.L_225:
        /*0400*/ 	.word	index@(_ZN7cutlass13device_kernelIN5flash11enable_sm90INS1_16FlashAttnFwdSm90INS1_25CollectiveMainloopFwdSm90ILi2EN4cute5tupleIJNS5_1CILi1EEES8_S8_EEENS6_IJNS7_ILi128EEESA_NS7_ILi256EEEEEELi256ENS_12float_e4m3_tEfNS_4arch4Sm90ELb0ELb0ELb0ELb1ELb1ELb1ELb0ELb1ELb0ELb1ELb0ELb0EEENS1_21CollectiveEpilogueFwdINS6_IJSA_SB_SA_EEES9_NS_10bfloat16_tESF_Li256ELb1ELb1ELb0ELb1EEENS1_36VarlenDynamicPersistentTileSchedulerILi128ELi128ELi256ELi128ELb0ELb1ELb1ELb0ELb1ELb1EEEEEEEEEvNT_6ParamsE)
        /*0404*/ 	.word	0x00000060


	//----- nvinfo : EIATTR_REGCOUNT
	.align		4
.L_226:
        /*0408*/ 	.byte	0x04, 0x2f
        /*040a*/ 	.short	(.L_228 - .L_227)
	.align		4
.L_227:
        /*040c*/ 	.word	index@(_ZN7cutlass13device_kernelIN5flash11enable_sm90INS1_16FlashAttnFwdSm90INS1_25CollectiveMainloopFwdSm90ILi2EN4cute5tupleIJNS5_1CILi1EEES8_S8_EEENS6_IJNS7_ILi128EEESA_NS7_ILi256EEEEEELi256ENS_12float_e4m3_tEfNS_4arch4Sm90ELb0ELb0ELb0ELb1ELb1ELb0ELb0ELb1ELb0ELb1ELb0ELb0EEENS1_21CollectiveEpilogueFwdINS6_IJSA_SB_SA_EEES9_NS_10bfloat16_tESF_Li256ELb1ELb1ELb0ELb1EEENS1_36VarlenDynamicPersistentTileSchedulerILi128ELi128ELi256ELi128ELb0ELb1ELb1ELb0ELb1ELb1EEEEEEEEEvNT_6ParamsE)
        /*0410*/ 	.word	0x000000a8


	//----- nvinfo : EIATTR_FRAME_SIZE
	.align		4
.L_228:
        /*0414*/ 	.byte	0x04, 0x11
        /*0416*/ 	.short	(.L_230 - .L_229)
	.align		4
.L_229:
        /*0418*/ 	.word	index@(_ZN7cutlass13device_kernelIN5flash11enable_sm90INS1_16FlashAttnFwdSm90INS1_25CollectiveMainloopFwdSm90ILi2EN4cute5tupleIJNS5_1CILi1EEES8_S8_EEENS6_IJNS7_ILi128EEESA_NS7_ILi256EEEEEELi256ENS_12float_e4m3_tEfNS_4arch4Sm90ELb0ELb0ELb0ELb1ELb1ELb0ELb0ELb1ELb0ELb1ELb0ELb0EEENS1_21CollectiveEpilogueFwdINS6_IJSA_SB_SA_EEES9_NS_10bfloat16_tESF_Li256ELb1ELb1ELb0ELb1EEENS1_36VarlenDynamicPersistentTileSchedulerILi128ELi128ELi256ELi128ELb0ELb1ELb1ELb0ELb1ELb1EEEEEEEEEvNT_6ParamsE)
        /*041c*/ 	.word	0x00000010


	//----- nvinfo : EIATTR_REGCOUNT
	.align		4
.L_230:
        /*0420*/ 	.byte	0x04, 0x2f
        /*0422*/ 	.short	(.L_232 - .L_231)
	.align		4
.L_231:
        /*0424*/ 	.word	index@(_ZN7cutlass13device_kernelIN5flash11enable_sm90INS1_16FlashAttnFwdSm90INS1_25CollectiveMainloopFwdSm90ILi2EN4cute5tupleIJNS5_1CILi1EEES8_S8_EEENS6_IJNS7_ILi128EEESA_NS7_ILi256EEEEEELi256ENS_12float_e4m3_tEfNS_4arch4Sm90ELb0ELb0ELb0ELb0ELb1ELb0ELb0ELb1ELb0ELb1ELb0ELb0EEENS1_21CollectiveEpilogueFwdINS6_IJSA_SB_SA_EEES9_NS_10bfloat16_tESF_Li256ELb0ELb1ELb0ELb1EEENS1_29StaticPersistentTileSchedulerILb0EEEEEEEEEvNT_6ParamsE)
        /*0428*/ 	.word	0x000000a8


	//----- nvinfo : EIATTR_FRAME_SIZE
	.align		4
.L_232:
        /*042c*/ 	.byte	0x04, 0x11
        /*042e*/ 	.short	(.L_234 - .L_233)
	.align		4
.L_233:
        /*0430*/ 	.word	index@(_ZN7cutlass13device_kernelIN5flash11enable_sm90INS1_16FlashAttnFwdSm90INS1_25CollectiveMainloopFwdSm90ILi2EN4cute5tupleIJNS5_1CILi1EEES8_S8_EEENS6_IJNS7_ILi128EEESA_NS7_ILi256EEEEEELi256ENS_12float_e4m3_tEfNS_4arch4Sm90ELb0ELb0ELb0ELb0ELb1ELb0ELb0ELb1ELb0ELb1ELb0ELb0EEENS1_21CollectiveEpilogueFwdINS6_IJSA_SB_SA_EEES9_NS_10bfloat16_tESF_Li256ELb0ELb1ELb0ELb1EEENS1_29StaticPersistentTileSchedulerILb0EEEEEEEEEvNT_6ParamsE)
        /*0434*/ 	.word	0x00000010


	//----- nvinfo : EIATTR_MIN_STACK_SIZE
	.align		4
.L_234:
        /*0438*/ 	.byte	0x04, 0x12
        /*043a*/ 	.short	(.L_236 - .L_235)
	.align		4
.L_235:
        /*043c*/ 	.word	index@(_ZN7cutlass13device_kernelIN5flash11enable_sm90INS1_16FlashAttnFwdSm90INS1_25CollectiveMainloopFwdSm90ILi2EN4cute5tupleIJNS5_1CILi1EEES8_S8_EEENS6_IJNS7_ILi128EEESA_NS7_ILi256EEEEEELi256ENS_12float_e4m3_tEfNS_4arch4Sm90ELb0ELb0ELb0ELb0ELb1ELb0ELb0ELb1ELb0ELb1ELb0ELb0EEENS1_21CollectiveEpilogueFwdINS6_IJSA_SB_SA_EEES9_NS_10bfloat16_tESF_Li256ELb0ELb1ELb0ELb1EEENS1_29StaticPersistentTileSchedulerILb0EEEEEEEEEvNT_6ParamsE)
        /*0440*/ 	.word	0x00000010


	//----- nvinfo : EIATTR_MIN_STACK_SIZE
	.align		4
.L_236:
        /*0444*/ 	.byte	0x04, 0x12
        /*0446*/ 	.short	(.L_238 - .L_237)
	.align		4
.L_237:
        /*0448*/ 	.word	index@(_ZN7cutlass13device_kernelIN5flash11enable_sm90INS1_16FlashAttnFwdSm90INS1_25CollectiveMainloopFwdSm90ILi2EN4cute5tupleIJNS5_1CILi1EEES8_S8_EEENS6_IJNS7_ILi128EEESA_NS7_ILi256EEEEEELi256ENS_12float_e4m3_tEfNS_4arch4Sm90ELb0ELb0ELb0ELb1ELb1ELb0ELb0ELb1ELb0ELb1ELb0ELb0EEENS1_21CollectiveEpilogueFwdINS6_IJSA_SB_SA_EEES9_NS_10bfloat16_tESF_Li256ELb1ELb1ELb0ELb1EEENS1_36VarlenDynamicPersistentTileSchedulerILi128ELi128ELi256ELi128ELb0ELb1ELb1ELb0ELb1ELb1EEEEEEEEEvNT_6ParamsE)
        /*044c*/ 	.word	0x00000010


	//----- nvinfo : EIATTR_MIN_STACK_SIZE
	.align		4
.L_238:
        /*0450*/ 	.byte	0x04, 0x12
        /*0452*/ 	.short	(.L_240 - .L_239)
	.align		4
.L_239:
        /*0454*/ 	.word	index@(_ZN7cutlass13device_kernelIN5flash11enable_sm90INS1_16FlashAttnFwdSm90INS1_25CollectiveMainloopFwdSm90ILi2EN4cute5tupleIJNS5_1CILi1EEES8_S8_EEENS6_IJNS7_ILi128EEESA_NS7_ILi256EEEEEELi256ENS_12float_e4m3_tEfNS_4arch4Sm90ELb0ELb0ELb0ELb1ELb1ELb1ELb0ELb1ELb0ELb1ELb0ELb0EEENS1_21CollectiveEpilogueFwdINS6_IJSA_SB_SA_EEES9_NS_10bfloat16_tESF_Li256ELb1ELb1ELb0ELb1EEENS1_36VarlenDynamicPersistentTileSchedulerILi128ELi128ELi256ELi128ELb0ELb1ELb1ELb0ELb1ELb1EEEEEEEEEvNT_6ParamsE)
        /*0458*/ 	.word	0x00000060


	//----- nvinfo : EIATTR_MIN_STACK_SIZE
	.align		4
.L_240:
        /*045c*/ 	.byte	0x04, 0x12
        /*045e*/ 	.short	(.L_242 - .L_241)
	.align		4
.L_241:
        /*0460*/ 	.word	index@(_ZN7cutlass13device_kernelIN5flash11enable_sm90INS1_16FlashAttnFwdSm90INS1_25CollectiveMainloopFwdSm90ILi2EN4cute5tupleIJNS5_1CILi1EEES8_S8_EEENS6_IJNS7_ILi128EEENS7_ILi64EEENS7_ILi256EEEEEELi256ENS_12float_e4m3_tEfNS_4arch4Sm90ELb0ELb1ELb0ELb0ELb1ELb0ELb0ELb1ELb0ELb1ELb0ELb0EEENS1_21CollectiveEpilogueFwdINS6_IJSA_SC_SB_EEES9_NS_10bfloat16_tESG_Li256ELb0ELb1ELb0ELb1EEENS1_30DynamicPersistentTileSchedulerILi256ELi128ELb0ELb1ELb1EEEEEEEEEvNT_6ParamsE)
        /*0464*/ 	.word	0x00000008


	//----- nvinfo : EIATTR_MIN_STACK_SIZE
	.align		4
.L_242:
        /*0468*/ 	.byte	0x04, 0x12
        /*046a*/ 	.short	(.L_244 - .L_243)
	.align		4
.L_243:
        /*046c*/ 	.word	index@(_ZN7cutlass13device_kernelIN5flash11enable_sm90INS1_16FlashAttnFwdSm90INS1_25CollectiveMainloopFwdSm90ILi2EN4cute5tupleIJNS5_1CILi1EEES8_S8_EEENS6_IJNS7_ILi128EEENS7_ILi64EEENS7_ILi256EEEEEELi256ENS_12float_e4m3_tEfNS_4arch4Sm90ELb0ELb1ELb0ELb1ELb1ELb0ELb0ELb1ELb0ELb1ELb0ELb0EEENS1_21CollectiveEpilogueFwdINS6_IJSA_SC_SB_EEES9_NS_10bfloat16_tESG_Li256ELb1ELb1ELb0ELb1EEENS1_36VarlenDynamicPersistentTileSchedulerILi128ELi64ELi256ELi128ELb0ELb1ELb1ELb1ELb0ELb1EEEEEEEEEvNT_6ParamsE)
        /*0470*/ 	.word	0x00000018


	//----- nvinfo : EIATTR_MIN_STACK_SIZE
	.align		4
.L_244:
        /*0474*/ 	.byte	0x04, 0x12
        /*0476*/ 	.short	(.L_246 - .L_245)
	.align		4
.L_245:
        /*0478*/ 	.word	index@(_ZN7cutlass13device_kernelIN5flash11enable_sm90INS1_16FlashAttnFwdSm90INS1_25CollectiveMainloopFwdSm90ILi2EN4cute5tupleIJNS5_1CILi1EEES8_S8_EEENS6_IJNS7_ILi128EEENS7_ILi64EEENS7_ILi256EEEEEELi256ENS_12float_e4m3_tEfNS_4arch4Sm90ELb0ELb1ELb0ELb1ELb1ELb1ELb0ELb1ELb0ELb1ELb0ELb0EEENS1_21CollectiveEpilogueFwdINS6_IJSA_SC_SB_EEES9_NS_10bfloat16_tESG_Li256ELb1ELb1ELb0ELb1EEENS1_36VarlenDynamicPersistentTileSchedulerILi128ELi64ELi256ELi128ELb0ELb1ELb1ELb1ELb0ELb1EEEEEEEEEvNT_6ParamsE)
        /*047c*/ 	.word	0x00000038


	//----- nvinfo : EIATTR_MIN_STACK_SIZE
	.align		4
.L_246:
        /*0480*/ 	.byte	0x04, 0x12
        /*0482*/ 	.short	(.L_248 - .L_247)
	.align		4
.L_247:
        /*0484*/ 	.word	index@(_ZN7cutlass13device_kernelIN5flash11enable_sm90INS1_16FlashAttnFwdSm90INS1_25CollectiveMainloopFwdSm90ILi2EN4cute5tupleIJNS5_1CILi1EEES8_S8_EEENS6_IJNS7_ILi128EEESA_NS7_ILi256EEEEEELi256ENS_12float_e4m3_tEfNS_4arch4Sm90ELb1ELb0ELb0ELb0ELb1ELb0ELb0ELb1ELb0ELb1ELb0ELb0EEENS1_21CollectiveEpilogueFwdINS6_IJSA_SB_SA_EEES9_NS_10bfloat16_tESF_Li256ELb0ELb1ELb0ELb1EEENS1_30DynamicPersistentTileSchedulerILi256ELi128ELb0ELb1ELb1EEEEEEEEEvNT_6ParamsE)
        /*0488*/ 	.word	0x00000010


	//----- nvinfo : EIATTR_MIN_STACK_SIZE
	.align		4
.L_248:
        /*048c*/ 	.byte	0x04, 0x12
        /*048e*/ 	.short	(.L_250 - .L_249)
	.align		4
.L_249:
        /*0490*/ 	.word	index@(_ZN7cutlass13device_kernelIN5flash11enable_sm90INS1_16FlashAttnFwdSm90INS1_25CollectiveMainloopFwdSm90ILi2EN4cute5tupleIJNS5_1CILi1EEES8_S8_EEENS6_IJNS7_ILi128EEESA_NS7_ILi256EEEEEELi256ENS_12float_e4m3_tEfNS_4arch4Sm90ELb1ELb0ELb0ELb1ELb1ELb0ELb0ELb1ELb0ELb1ELb0ELb0EEENS1_21CollectiveEpilogueFwdINS6_IJSA_SB_SA_EEES9_NS_10bfloat16_tESF_Li256ELb1ELb1ELb0ELb1EEENS1_36VarlenDynamicPersistentTileSchedulerILi128ELi128ELi256ELi128ELb0ELb1ELb1ELb1ELb1ELb1EEEEEEEEEvNT_6ParamsE)
        /*0494*/ 	.word	0x00000010


	//----- nvinfo : EIATTR_MIN_STACK_SIZE
	.align		4
.L_250:
        /*0498*/ 	.byte	0x04, 0x12
        /*049a*/ 	.short	(.L_252 - .L_251)
	.align		4
.L_251:
        /*049c*/ 	.word	index@(_ZN7cutlass13device_kernelIN5flash11enable_sm90INS1_16FlashAttnFwdSm90INS1_25CollectiveMainloopFwdSm90ILi2EN4cute5tupleIJNS5_1CILi1EEES8_S8_EEENS6_IJNS7_ILi128EEESA_NS7_ILi256EEEEEELi256ENS_12float_e4m3_tEfNS_4arch4Sm90ELb1ELb0ELb0ELb1ELb1ELb1ELb0ELb1ELb0ELb1ELb0ELb0EEENS1_21CollectiveEpilogueFwdINS6_IJSA_SB_SA_EEES9_NS_10bfloat16_tESF_Li256ELb1ELb1ELb0ELb1EEENS1_36VarlenDynamicPersistentTileSchedulerILi128ELi128ELi256ELi128ELb0ELb1ELb1ELb1ELb1ELb1EEEEEEEEEvNT_6ParamsE)
        /*04a0*/ 	.word	0x00000058


	//----- nvinfo : EIATTR_MIN_STACK_SIZE
	.align		4
.L_252:
        /*04a4*/ 	.byte	0x04, 0x12
        /*04a6*/ 	.short	(.L_254 - .L_253)
	.align		4
.L_253:
        /*04a8*/ 	.word	index@(_ZN7cutlass13device_kernelIN5flash11enable_sm90INS1_16FlashAttnFwdSm90INS1_25CollectiveMainloopFwdSm90ILi2EN4cute5tupleIJNS5_1CILi1EEES8_S8_EEENS6_IJNS7_ILi128EEENS7_ILi160EEENS7_ILi192EEEEEELi192ENS_12float_e4m3_tEfNS_4arch4Sm90ELb0ELb0ELb0ELb0ELb1ELb0ELb0ELb1ELb1ELb1ELb0ELb0EEENS1_21CollectiveEpilogueFwdINS6_IJSA_SC_SB_EEES9_NS_10bfloat16_tESG_Li256ELb0ELb1ELb0ELb1EEENS1_29StaticPersistentTileSchedulerILb0EEEEEEEEEvNT_6ParamsE)
        /*04ac*/ 	.word	0x00000020


	//----- nvinfo : EIATTR_MIN_STACK_SIZE
	.align		4
.L_254:
        /*04b0*/ 	.byte	0x04, 0x12
        /*04b2*/ 	.short	(.L_256 - .L_255)
	.align		4
.L_255:
        /*04b4*/ 	.word	index@(_ZN7cutlass13device_kernelIN5flash11enable_sm90INS1_16FlashAttnFwdSm90INS1_25CollectiveMainloopFwdSm90ILi2EN4cute5tupleIJNS5_1CILi1EEES8_S8_EEENS6_IJNS7_ILi128EEENS7_ILi160EEENS7_ILi192EEEEEELi192ENS_12float_e4m3_tEfNS_4arch4Sm90ELb0ELb0ELb0ELb1ELb1ELb0ELb0ELb1ELb1ELb1ELb0ELb0EEENS1_21CollectiveEpilogueFwdINS6_IJSA_SC_SB_EEES9_NS_10bfloat16_tESG_Li256ELb1ELb1ELb0ELb1EEENS1_36VarlenDynamicPersistentTileSchedulerILi128ELi160ELi256ELi128ELb0ELb1ELb1ELb0ELb1ELb1EEEEEEEEEvNT_6ParamsE)
        /*04b8*/ 	.word	0x00000020


	//----- nvinfo : EIATTR_MIN_STACK_SIZE
	.align		4
.L_256:
        /*04bc*/ 	.byte	0x04, 0x12
        /*04be*/ 	.short	(.L_258 - .L_257)
	.align		4
.L_257:
        /*04c0*/ 	.word	index@(_ZN7cutlass13device_kernelIN5flash11enable_sm90INS1_16FlashAttnFwdSm90INS1_25CollectiveMainloopFwdSm90ILi2EN4cute5tupleIJNS5_1CILi1EEES8_S8_EEENS6_IJNS7_ILi128EEENS7_ILi160EEENS7_ILi192EEEEEELi192ENS_12float_e4m3_tEfNS_4arch4Sm90ELb0ELb0ELb0ELb1ELb1ELb1ELb0ELb1ELb1ELb1ELb0ELb0EEENS1_21CollectiveEpilogueFwdINS6_IJSA_SC_SB_EEES9_NS_10bfloat16_tESG_Li256ELb1ELb1ELb0ELb1EEENS1_36VarlenDynamicPersistentTileSchedulerILi128ELi160ELi256ELi128ELb0ELb1ELb1ELb0ELb1ELb1EEEEEEEEEvNT_6ParamsE)
        /*04c4*/ 	.word	0x00000070


	//----- nvinfo : EIATTR_MIN_STACK_SIZE
	.align		4
.L_258:
        /*04c8*/ 	.byte	0x04, 0x12
        /*04ca*/ 	.short	(.L_260 - .L_259)
	.align		4
.L_259:
        /*04cc*/ 	.word	index@(_ZN7cutlass13device_kernelIN5flash11enable_sm90INS1_16FlashAttnFwdSm90INS1_25CollectiveMainloopFwdSm90ILi2EN4cute5tupleIJNS5_1CILi1EEES8_S8_EEENS6_IJNS7_ILi128EEESA_NS7_ILi192EEEEEELi192ENS_12float_e4m3_tEfNS_4arch4Sm90ELb0ELb1ELb0ELb0ELb1ELb0ELb0ELb1ELb1ELb1ELb0ELb0EEENS1_21CollectiveEpilogueFwdINS6_IJSA_SB_SA_EEES9_NS_10bfloat16_tESF_Li256ELb0ELb1ELb0ELb1EEENS1_30DynamicPersistentTileSchedulerILi256ELi128ELb0ELb1ELb1EEEEEEEEEvNT_6ParamsE)
        /*04d0*/ 	.word	0x00000010


	//----- nvinfo : EIATTR_MIN_STACK_SIZE
	.align		4
.L_260:
        /*04d4*/ 	.byte	0x04, 0x12
        /*04d6*/ 	.short	(.L_262 - .L_261)
	.align		4
.L_261:
        /*04d8*/ 	.word	index@(_ZN7cutlass13device_kernelIN5flash11enable_sm90INS1_16FlashAttnFwdSm90INS1_25CollectiveMainloopFwdSm90ILi2EN4cute5tupleIJNS5_1CILi1EEES8_S8_EEENS6_IJNS7_ILi128EEESA_NS7_ILi192EEEEEELi192ENS_12float_e4m3_tEfNS_4arch4Sm90ELb0ELb1ELb0ELb1ELb1ELb0ELb0ELb1ELb1ELb1ELb0ELb0EEENS1_21CollectiveEpilogueFwdINS6_IJSA_SB_SA_EEES9_NS_10bfloat16_tESF_Li256ELb1ELb1ELb0ELb1EEENS1_36VarlenDynamicPersistentTileSchedulerILi128ELi128ELi256ELi128ELb0ELb1ELb1ELb1ELb0ELb1EEEEEEEEEvNT_6ParamsE)
        /*04dc*/ 	.word	0x00000020


	//----- nvinfo : EIATTR_MIN_STACK_SIZE
	.align		4
.L_262:
        /*04e0*/ 	.byte	0x04, 0x12
        /*04e2*/ 	.short	(.L_264 - .L_263)
	.align		4
.L_263:
        /*04e4*/ 	.word	index@(_ZN7cutlass13device_kernelIN5flash11enable_sm90INS1_16FlashAttnFwdSm90INS1_25CollectiveMainloopFwdSm90ILi2EN4cute5tupleIJNS5_1CILi1EEES8_S8_EEENS6_IJNS7_ILi128EEESA_NS7_ILi192EEEEEELi192ENS_12float_e4m3_tEfNS_4arch4Sm90ELb0ELb1ELb0ELb1ELb1ELb1ELb0ELb1ELb1ELb1ELb0ELb0EEENS1_21CollectiveEpilogueFwdINS6_IJSA_SB_SA_EEES9_NS_10bfloat16_tESF_Li256ELb1ELb1ELb0ELb1EEENS1_36VarlenDynamicPersistentTileSchedulerILi128ELi128ELi256ELi128ELb0ELb1ELb1ELb1ELb0ELb1EEEEEEEEEvNT_6ParamsE)
        /*04e8*/ 	.word	0x00000058


	//----- nvinfo : EIATTR_MIN_STACK_SIZE
	.align		4
.L_264:
        /*04ec*/ 	.byte	0x04, 0x12
        /*04ee*/ 	.short	(.L_266 - .L_265)
	.align		4
.L_265:
        /*04f0*/ 	.word	index@(_ZN7cutlass13device_kernelIN5flash11enable_sm90INS1_16FlashAttnFwdSm90INS1_25CollectiveMainloopFwdSm90ILi2EN4cute5tupleIJNS5_1CILi1EEES8_S8_EEENS6_IJNS7_ILi128EEENS7_ILi160EEENS7_ILi192EEEEEELi192ENS_12float_e4m3_tEfNS_4arch4Sm90ELb1ELb0ELb0ELb0ELb1ELb0ELb0ELb1ELb1ELb1ELb0ELb0EEENS1_21CollectiveEpilogueFwdINS6_IJSA_SC_SB_EEES9_NS_10bfloat16_tESG_Li256ELb0ELb1ELb0ELb1EEENS1_30DynamicPersistentTileSchedulerILi256ELi128ELb0ELb1ELb1EEEEEEEEEvNT_6ParamsE)
        /*04f4*/ 	.word	0x00000020


	//----- nvinfo : EIATTR_MIN_STACK_SIZE
	.align		4
.L_266:
        /*04f8*/ 	.byte	0x04, 0x12
        /*04fa*/ 	.short	(.L_268 - .L_267)
	.align		4
.L_267:
        /*04fc*/ 	.word	index@(_ZN7cutlass13device_kernelIN5flash11enable_sm90INS1_16FlashAttnFwdSm90INS1_25CollectiveMainloopFwdSm90ILi2EN4cute5tupleIJNS5_1CILi1EEES8_S8_EEENS6_IJNS7_ILi128EEENS7_ILi160EEENS7_ILi192EEEEEELi192ENS_12float_e4m3_tEfNS_4arch4Sm90ELb1ELb0ELb0ELb1ELb1ELb0ELb0ELb1ELb1ELb1ELb0ELb0EEENS1_21CollectiveEpilogueFwdINS6_IJSA_SC_SB_EEES9_NS_10bfloat16_tESG_Li256ELb1ELb1ELb0ELb1EEENS1_36VarlenDynamicPersistentTileSchedulerILi128ELi160ELi256ELi128ELb0ELb1ELb1ELb1ELb1ELb1EEEEEEEEEvNT_6ParamsE)
        /*0500*/ 	.word	0x00000018


	//----- nvinfo : EIATTR_MIN_STACK_SIZE
	.align		4
.L_268:
        /*0504*/ 	.byte	0x04, 0x12
        /*0506*/ 	.short	(.L_270 - .L_269)
	.align		4
.L_269:
        /*0508*/ 	.word	index@(_ZN7cutlass13device_kernelIN5flash11enable_sm90INS1_16FlashAttnFwdSm90INS1_25CollectiveMainloopFwdSm90ILi2EN4cute5tupleIJNS5_1CILi1EEES8_S8_EEENS6_IJNS7_ILi128EEENS7_ILi160EEENS7_ILi192EEEEEELi192ENS_12float_e4m3_tEfNS_4arch4Sm90ELb1ELb0ELb0ELb1ELb1ELb1ELb0ELb1ELb1ELb1ELb0ELb0EEENS1_21CollectiveEpilogueFwdINS6_IJSA_SC_SB_EEES9_NS_10bfloat16_tESG_Li256ELb1ELb1ELb0ELb1EEENS1_36VarlenDynamicPersistentTileSchedulerILi128ELi160ELi256ELi128ELb0ELb1ELb1ELb1ELb1ELb1EEEEEEEEEvNT_6ParamsE)
        /*050c*/ 	.word	0x00000078


	//----- nvinfo : EIATTR_MIN_STACK_SIZE
	.align		4
.L_270:
        /*0510*/ 	.byte	0x04, 0x12
        /*0512*/ 	.short	(.L_272 - .L_271)
	.align		4
.L_271:
        /*0514*/ 	.word	index@(_ZN7cutlass13device_kernelIN5flash11enable_sm90INS1_16FlashAttnFwdSm90INS1_25CollectiveMainloopFwdSm90ILi2EN4cute5tupleIJNS5_1CILi1EEES8_S8_EEENS6_IJNS7_ILi128EEENS7_ILi160EEESA_EEELi128ENS_12float_e4m3_tEfNS_4arch4Sm90ELb0ELb0ELb0ELb0ELb1ELb0ELb0ELb1ELb1ELb1ELb0ELb0EEENS1_21CollectiveEpilogueFwdINS6_IJSA_SA_SB_EEES9_NS_10bfloat16_tESF_Li256ELb0ELb1ELb0ELb1EEENS1_29StaticPersistentTileSchedulerILb0EEEEEEEEEvNT_6ParamsE)
        /*0518*/ 	.word	0x00000030


	//----- nvinfo : EIATTR_MIN_STACK_SIZE
	.align		4
.L_272:
        /*051c*/ 	.byte	0x04, 0x12
        /*051e*/ 	.short	(.L_274 - .L_273)
	.align		4
.L_273:
        /*0520*/ 	.word	index@(_ZN7cutlass13device_kernelIN5flash11enable_sm90INS1_16FlashAttnFwdSm90INS1_25CollectiveMainloopFwdSm90ILi2EN4cute5tupleIJNS5_1CILi1EEES8_S8_EEENS6_IJNS7_ILi128EEENS7_ILi160EEESA_EEELi128ENS_12float_e4m3_tEfNS_4arch4Sm90ELb0ELb0ELb0ELb1ELb1ELb0ELb0ELb1ELb1ELb1ELb0ELb0EEENS1_21CollectiveEpilogueFwdINS6_IJSA_SA_SB_EEES9_NS_10bfloat16_tESF_Li256ELb1ELb1ELb0ELb1EEENS1_36VarlenDynamicPersistentTileSchedulerILi128ELi160ELi256ELi128ELb0ELb1ELb1ELb0ELb1ELb1EEEEEEEEEvNT_6ParamsE)
        /*0524*/ 	.word	0x00000020


	//----- nvinfo : EIATTR_MIN_STACK_SIZE
	.align		4
.L_274:
        /*0528*/ 	.byte	0x04, 0x12
        /*052a*/ 	.short	(.L_276 - .L_275)
	.align		4
.L_275:
        /*052c*/ 	.word	index@(_ZN7cutlass13device_kernelIN5flash11enable_sm90INS1_16FlashAttnFwdSm90INS1_25CollectiveMainloopFwdSm90ILi2EN4cute5tupleIJNS5_1CILi1EEES8_S8_EEENS6_IJNS7_ILi128EEENS7_ILi160EEESA_EEELi128ENS_12float_e4m3_tEfNS_4arch4Sm90ELb0ELb0ELb0ELb1ELb1ELb1ELb0ELb1ELb1ELb1ELb0ELb0EEENS1_21CollectiveEpilogueFwdINS6_IJSA_SA_SB_EEES9_NS_10bfloat16_tESF_Li256ELb1ELb1ELb0ELb1EEENS1_36VarlenDynamicPersistentTileSchedulerILi128ELi160ELi256ELi128ELb0ELb1ELb1ELb0ELb1ELb1EEEEEEEEEvNT_6ParamsE)
        /*0530*/ 	.word	0x00000050


	//----- nvinfo : EIATTR_MIN_STACK_SIZE
	.align		4
.L_276:
        /*0534*/ 	.byte	0x04, 0x12
        /*0536*/ 	.short	(.L_278 - .L_277)
	.align		4
.L_277:
        /*0538*/ 	.word	index@(_ZN7cutlass13device_kernelIN5flash11enable_sm90INS1_16FlashAttnFwdSm90INS1_25CollectiveMainloopFwdSm90ILi2EN4cute5tupleIJNS5_1CILi1EEES8_S8_EEENS6_IJNS7_ILi128EEENS7_ILi160EEESA_EEELi128ENS_12float_e4m3_tEfNS_4arch4Sm90ELb0ELb1ELb0ELb0ELb1ELb0ELb0ELb1ELb1ELb1ELb0ELb0EEENS1_21CollectiveEpilogueFwdINS6_IJSA_SA_SB_EEES9_NS_10bfloat16_tESF_Li256ELb0ELb1ELb0ELb1EEENS1_30DynamicPersistentTileSchedulerILi256ELi128ELb0ELb1ELb1EEEEEEEEEvNT_6ParamsE)
        /*053c*/ 	.word	0x00000028


	//----- nvinfo : EIATTR_MIN_STACK_SIZE
	.align		4
.L_278:
        /*0540*/ 	.byte	0x04, 0x12
        /*0542*/ 	.short	(.L_280 - .L_279)
	.align		4
.L_279:
        /*0544*/ 	.word	index@(_ZN7cutlass13device_kernelIN5flash11enable_sm90INS1_16FlashAttnFwdSm90INS1_25CollectiveMainloopFwdSm90ILi2EN4cute5tupleIJNS5_1CILi1EEES8_S8_EEENS6_IJNS7_ILi128EEENS7_ILi160EEESA_EEELi128ENS_12float_e4m3_tEfNS_4arch4Sm90ELb0ELb1ELb0ELb1ELb1ELb0ELb0ELb1ELb1ELb1ELb0ELb0EEENS1_21CollectiveEpilogueFwdINS6_IJSA_SA_SB_EEES9_NS_10bfloat16_tESF_Li256ELb1ELb1ELb0ELb1EEENS1_36VarlenDynamicPersistentTileSchedulerILi128ELi160ELi256ELi128ELb0ELb1ELb1ELb1ELb0ELb1EEEEEEEEEvNT_6ParamsE)
        /*0548*/ 	.word	0x00000028


	//----- nvinfo : EIATTR_MIN_STACK_SIZE
	.align		4
.L_280:
        /*054c*/ 	.byte	0x04, 0x12
        /*054e*/ 	.short	(.L_282 - .L_281)
	.align		4
.L_281:
        /*0550*/ 	.word	index@(_ZN7cutlass13device_kernelIN5flash11enable_sm90INS1_16FlashAttnFwdSm90INS1_25CollectiveMainloopFwdSm90ILi2EN4cute5tupleIJNS5_1CILi1EEES8_S8_EEENS6_IJNS7_ILi128EEENS7_ILi160EEESA_EEELi128ENS_12float_e4m3_tEfNS_4arch4Sm90ELb0ELb1ELb0ELb1ELb1ELb1ELb0ELb1ELb1ELb1ELb0ELb0EEENS1_21CollectiveEpilogueFwdINS6_IJSA_SA_SB_EEES9_NS_10bfloat16_tESF_Li256ELb1ELb1ELb0ELb1EEENS1_36VarlenDynamicPersistentTileSchedulerILi128ELi160ELi256ELi128ELb0ELb1ELb1ELb1ELb0ELb1EEEEEEEEEvNT_6ParamsE)
        /*0554*/ 	.word	0x00000050


	//----- nvinfo : EIATTR_MIN_STACK_SIZE
	.align		4
.L_282:
        /*0558*/ 	.byte	0x04, 0x12
        /*055a*/ 	.short	(.L_284 - .L_283)
	.align		4
.L_283:
        /*055c*/ 	.word	index@(_ZN7cutlass13device_kernelIN5flash11enable_sm90INS1_16FlashAttnFwdSm90INS1_25CollectiveMainloopFwdSm90ILi2EN4cute5tupleIJNS5_1CILi1EEES8_S8_EEENS6_IJNS7_ILi128EEENS7_ILi160EEESA_EEELi128ENS_12float_e4m3_tEfNS_4arch4Sm90ELb1ELb0ELb0ELb0ELb1ELb0ELb0ELb1ELb1ELb1ELb0ELb0EEENS1_21CollectiveEpilogueFwdINS6_IJSA_SA_SB_EEES9_NS_10bfloat16_tESF_Li256ELb0ELb1ELb0ELb1EEENS1_30DynamicPersistentTileSchedulerILi256ELi128ELb0ELb1ELb1EEEEEEEEEvNT_6ParamsE)
        /*0560*/ 	.word	0x00000028


	//----- nvinfo : EIATTR_MIN_STACK_SIZE
	.align		4
.L_284:
        /*0564*/ 	.byte	0x04, 0x12
        /*0566*/ 	.short	(.L_286 - .L_285)
	.align		4
.L_285:
        /*0568*/ 	.word	index@(_ZN7cutlass13device_kernelIN5flash11enable_sm90INS1_16FlashAttnFwdSm90INS1_25CollectiveMainloopFwdSm90ILi2EN4cute5tupleIJNS5_1CILi1EEES8_S8_EEENS6_IJNS7_ILi128EEENS7_ILi160EEESA_EEELi128ENS_12float_e4m3_tEfNS_4arch4Sm90ELb1ELb0ELb0ELb1ELb1ELb0ELb0ELb1ELb1ELb1ELb0ELb0EEENS1_21CollectiveEpilogueFwdINS6_IJSA_SA_SB_EEES9_NS_10bfloat16_tESF_Li256ELb1ELb1ELb0ELb1EEENS1_36VarlenDynamicPersistentTileSchedulerILi128ELi160ELi256ELi128ELb0ELb1ELb1ELb1ELb1ELb1EEEEEEEEEvNT_6ParamsE)
        /*056c*/ 	.word	0x00000020


	//----- nvinfo : EIATTR_MIN_STACK_SIZE
	.align		4
.L_286:
        /*0570*/ 	.byte	0x04, 0x12
        /*0572*/ 	.short	(.L_288 - .L_287)
	.align		4
.L_287:
        /*0574*/ 	.word	index@(_ZN7cutlass13device_kernelIN5flash11enable_sm90INS1_16FlashAttnFwdSm90INS1_25CollectiveMainloopFwdSm90ILi2EN4cute5tupleIJNS5_1CILi1EEES8_S8_EEENS6_IJNS7_ILi128EEENS7_ILi160EEESA_EEELi128ENS_12float_e4m3_tEfNS_4arch4Sm90ELb1ELb0ELb0ELb1ELb1ELb1ELb0ELb1ELb1ELb1ELb0ELb0EEENS1_21CollectiveEpilogueFwdINS6_IJSA_SA_SB_EEES9_NS_10bfloat16_tESF_Li256ELb1ELb1ELb0ELb1EEENS1_36VarlenDynamicPersistentTileSchedulerILi128ELi160ELi256ELi128ELb0ELb1ELb1ELb1ELb1ELb1EEEEEEEEEvNT_6ParamsE)
        /*0578*/ 	.word	0x00000050


	//----- nvinfo : EIATTR_MIN_STACK_SIZE
	.align		4
.L_288:
        /*057c*/ 	.byte	0x04, 0x12
        /*057e*/ 	.short	(.L_290 - .L_289)
	.align		4
.L_289:
        /*0580*/ 	.word	index@(_ZN7cutlass13device_kernelIN5flash11enable_sm90INS1_16FlashAttnFwdSm90INS1_25CollectiveMainloopFwdSm90ILi2EN4cute5tupleIJNS5_1CILi1EEES8_S8_EEENS6_IJNS7_ILi192EEENS7_ILi128EEENS7_ILi96EEEEEELi96ENS_12float_e4m3_tEfNS_4arch4Sm90ELb0ELb0ELb0ELb0ELb1ELb0ELb0ELb1ELb1ELb1ELb0ELb0EEENS1_21CollectiveEpilogueFwdINS6_IJSA_SC_SB_EEES9_NS_10bfloat16_tESG_Li384ELb0ELb1ELb0ELb1EEENS1_29StaticPersistentTileSchedulerILb0EEEEEEEEEvNT_6ParamsE)
        /*0584*/ 	.word	0x00000018


	//----- nvinfo : EIATTR_MIN_STACK_SIZE
	.align		4
.L_290:
        /*0588*/ 	.byte	0x04, 0x12
        /*058a*/ 	.short	(.L_292 - .L_291)
	.align		4
.L_291:
        /*058c*/ 	.word	index@(_ZN7cutlass13device_kernelIN5flash11enable_sm90INS1_16FlashAttnFwdSm90INS1_25CollectiveMainloopFwdSm90ILi2EN4cute5tupleIJNS5_1CILi1EEES8_S8_EEENS6_IJNS7_ILi192EEENS7_ILi128EEENS7_ILi96EEEEEELi96ENS_12float_e4m3_tEfNS_4arch4Sm90ELb0ELb0ELb0ELb1ELb1ELb0ELb0ELb1ELb1ELb1ELb0ELb0EEENS1_21CollectiveEpilogueFwdINS6_IJSA_SC_SB_EEES9_NS_10bfloat16_tESG_Li384ELb1ELb1ELb0ELb1EEENS1_36VarlenDynamicPersistentTileSchedulerILi192ELi128ELi384ELi128ELb0ELb1ELb1ELb0ELb1ELb1EEEEEEEEEvNT_6ParamsE)
        /*0590*/ 	.word	0x00000020


	//----- nvinfo : EIATTR_MIN_STACK_SIZE
	.align		4
.L_292:
        /*0594*/ 	.byte	0x04, 0x12
        /*0596*/ 	.short	(.L_294 - .L_293)
	.align		4
.L_293:
        /*0598*/ 	.word	index@(_ZN7cutlass13device_kernelIN5flash11enable_sm90INS1_16FlashAttnFwdSm90INS1_25CollectiveMainloopFwdSm90ILi2EN4cute5tupleIJNS5_1CILi1EEES8_S8_EEENS6_IJNS7_ILi192EEENS7_ILi128EEENS7_ILi96EEEEEELi96ENS_12float_e4m3_tEfNS_4arch4Sm90ELb0ELb0ELb0ELb1ELb1ELb1ELb0ELb1ELb1ELb1ELb0ELb0EEENS1_21CollectiveEpilogueFwdINS6_IJSA_SC_SB_EEES9_NS_10bfloat16_tESG_Li384ELb1ELb1ELb0ELb1EEENS1_36VarlenDynamicPersistentTileSchedulerILi192ELi128ELi384ELi128ELb0ELb1ELb1ELb0ELb1ELb1EEEEEEEEEvNT_6ParamsE)
        /*059c*/ 	.word	0x00000080


	//----- nvinfo : EIATTR_MIN_STACK_SIZE
	.align		4
.L_294:
        /*05a0*/ 	.byte	0x04, 0x12
        /*05a2*/ 	.short	(.L_296 - .L_295)
	.align		4
.L_295:
        /*05a4*/ 	.word	index@(_ZN7cutlass13device_kernelIN5flash11enable_sm90INS1_16FlashAttnFwdSm90INS1_25CollectiveMainloopFwdSm90ILi2EN4cute5tupleIJNS5_1CILi1EEES8_S8_EEENS6_IJNS7_ILi192EEENS7_ILi128EEENS7_ILi96EEEEEELi96ENS_12float_e4m3_tEfNS_4arch4Sm90ELb0ELb1ELb0ELb0ELb1ELb0ELb0ELb1ELb1ELb1ELb0ELb0EEENS1_21CollectiveEpilogueFwdINS6_IJSA_SC_SB_EEES9_NS_10bfloat16_tESG_Li384ELb0ELb1ELb0ELb1EEENS1_30DynamicPersistentTileSchedulerILi384ELi128ELb0ELb1ELb1EEEEEEEEEvNT_6ParamsE)
        /*05a8*/ 	.word	0x00000020


	//----- nvinfo : EIATTR_MIN_STACK_SIZE
	.align		4
.L_296:
        /*05ac*/ 	.byte	0x04, 0x12
        /*05ae*/ 	.short	(.L_298 - .L_297)
	.align		4
.L_297:
        /*05b0*/ 	.word	index@(_ZN7cutlass13device_kernelIN5flash11enable_sm90INS1_16FlashAttnFwdSm90INS1_25CollectiveMainloopFwdSm90ILi2EN4cute5tupleIJNS5_1CILi1EEES8_S8_EEENS6_IJNS7_ILi192EEENS7_ILi128EEENS7_ILi96EEEEEELi96ENS_12float_e4m3_tEfNS_4arch4Sm90ELb0ELb1ELb0ELb1ELb1ELb0ELb0ELb1ELb1ELb1ELb0ELb0EEENS1_21CollectiveEpilogueFwdINS6_IJSA_SC_SB_EEES9_NS_10bfloat16_tESG_Li384ELb1ELb1ELb0ELb1EEENS1_36VarlenDynamicPersistentTileSchedulerILi192ELi128ELi384ELi128ELb0ELb1ELb1ELb1ELb0ELb1EEEEEEEEEvNT_6ParamsE)
        /*05b4*/ 	.word	0x00000030


	//----- nvinfo : EIATTR_MIN_STACK_SIZE
	.align		4
.L_298:
        /*05b8*/ 	.byte	0x04, 0x12
        /*05ba*/ 	.short	(.L_300 - .L_299)
	.align		4
.L_299:
        /*05bc*/ 	.word	index@(_ZN7cutlass13device_kernelIN5flash11enable_sm90INS1_16FlashAttnFwdSm90INS1_25CollectiveMainloopFwdSm90ILi2EN4cute5tupleIJNS5_1CILi1EEES8_S8_EEENS6_IJNS7_ILi192EEENS7_ILi128EEENS7_ILi96EEEEEELi96ENS_12float_e4m3_tEfNS_4arch4Sm90ELb0ELb1ELb0ELb1ELb1ELb1ELb0ELb1ELb1ELb1ELb0ELb0EEENS1_21CollectiveEpilogueFwdINS6_IJSA_SC_SB_EEES9_NS_10bfloat16_tESG_Li384ELb1ELb1ELb0ELb1EEENS1_36VarlenDynamicPersistentTileSchedulerILi192ELi128ELi384ELi128ELb0ELb1ELb1ELb1ELb0ELb1EEEEEEEEEvNT_6ParamsE)
        /*05c0*/ 	.word	0x00000090


	//----- nvinfo : EIATTR_MIN_STACK_SIZE
	.align		4
.L_300:
        /*05c4*/ 	.byte	0x04, 0x12
        /*05c6*/ 	.short	(.L_302 - .L_301)
	.align		4
.L_301:
        /*05c8*/ 	.word	index@(_ZN7cutlass13device_kernelIN5flash11enable_sm90INS1_16FlashAttnFwdSm90INS1_25CollectiveMainloopFwdSm90ILi2EN4cute5tupleIJNS5_1CILi1EEES8_S8_EEENS6_IJNS7_ILi192EEENS7_ILi128EEENS7_ILi96EEEEEELi96ENS_12float_e4m3_tEfNS_4arch4Sm90ELb1ELb0ELb0ELb0ELb1ELb0ELb0ELb1ELb1ELb1ELb0ELb0EEENS1_21CollectiveEpilogueFwdINS6_IJSA_SC_SB_EEES9_NS_10bfloat16_tESG_Li384ELb0ELb1ELb0ELb1EEENS1_30DynamicPersistentTileSchedulerILi384ELi128ELb0ELb1ELb1EEEEEEEEEvNT_6ParamsE)
        /*05cc*/ 	.word	0x00000020


	//----- nvinfo : EIATTR_MIN_STACK_SIZE
	.align		4
.L_302:
        /*05d0*/ 	.byte	0x04, 0x12
        /*05d2*/ 	.short	(.L_304 - .L_303)
	.align		4
.L_303:
        /*05d4*/ 	.word	index@(_ZN7cutlass13device_kernelIN5flash11enable_sm90INS1_16FlashAttnFwdSm90INS1_25CollectiveMainloopFwdSm90ILi2EN4cute5tupleIJNS5_1CILi1EEES8_S8_EEENS6_IJNS7_ILi192EEENS7_ILi128EEENS7_ILi96EEEEEELi96ENS_12float_e4m3_tEfNS_4arch4Sm90ELb1ELb0ELb0ELb1ELb1ELb0ELb0ELb1ELb1ELb1ELb0ELb0EEENS1_21CollectiveEpilogueFwdINS6_IJSA_SC_SB_EEES9_NS_10bfloat16_tESG_Li384ELb1ELb1ELb0ELb1EEENS1_36VarlenDynamicPersistentTileSchedulerILi192ELi128ELi384ELi128ELb0ELb1ELb1ELb1ELb1ELb1EEEEEEEEEvNT_6ParamsE)
        /*05d8*/ 	.word	0x00000020


	//----- nvinfo : EIATTR_MIN_STACK_SIZE
	.align		4
.L_304:
        /*05dc*/ 	.byte	0x04, 0x12
        /*05de*/ 	.short	(.L_306 - .L_305)
	.align		4
.L_305:
        /*05e0*/ 	.word	index@(_ZN7cutlass13device_kernelIN5flash11enable_sm90INS1_16FlashAttnFwdSm90INS1_25CollectiveMainloopFwdSm90ILi2EN4cute5tupleIJNS5_1CILi1EEES8_S8_EEENS6_IJNS7_ILi192EEENS7_ILi128EEENS7_ILi96EEEEEELi96ENS_12float_e4m3_tEfNS_4arch4Sm90ELb1ELb0ELb0ELb1ELb1ELb1ELb0ELb1ELb1ELb1ELb0ELb0EEENS1_21CollectiveEpilogueFwdINS6_IJSA_SC_SB_EEES9_NS_10bfloat16_tESG_Li384ELb1ELb1ELb0ELb1EEENS1_36VarlenDynamicPersistentTileSchedulerILi192ELi128ELi384ELi128ELb0ELb1ELb1ELb1ELb1ELb1EEEEEEEEEvNT_6ParamsE)
        /*05e4*/ 	.word	0x00000090


	//----- nvinfo : EIATTR_MIN_STACK_SIZE
	.align		4
.L_306:
        /*05e8*/ 	.byte	0x04, 0x12
        /*05ea*/ 	.short	(.L_308 - .L_307)
	.align		4
.L_307:
        /*05ec*/ 	.word	index@(_ZN7cutlass13device_kernelIN5flash11enable_sm90INS1_16FlashAttnFwdSm90INS1_25CollectiveMainloopFwdSm90ILi2EN4cute5tupleIJNS5_1CILi1EEES8_S8_EEENS6_IJNS7_ILi192EEENS7_ILi160EEENS7_ILi64EEEEEELi64ENS_12float_e4m3_tEfNS_4arch4Sm90ELb0ELb0ELb0ELb0ELb1ELb0ELb0ELb1ELb1ELb1ELb0ELb0EEENS1_21CollectiveEpilogueFwdINS6_IJSA_SC_SB_EEES9_NS_10bfloat16_tESG_Li384ELb0ELb1ELb0ELb1EEENS1_29StaticPersistentTileSchedulerILb0EEEEEEEEEvNT_6ParamsE)
        /*05f0*/ 	.word	0x00000030


	//----- nvinfo : EIATTR_MIN_STACK_SIZE
	.align		4
.L_308:
        /*05f4*/ 	.byte	0x04, 0x12
        /*05f6*/ 	.short	(.L_310 - .L_309)
	.align		4
.L_309:
        /*05f8*/ 	.word	index@(_ZN7cutlass13device_kernelIN5flash11enable_sm90INS1_16FlashAttnFwdSm90INS1_25CollectiveMainloopFwdSm90ILi2EN4cute5tupleIJNS5_1CILi1EEES8_S8_EEENS6_IJNS7_ILi192EEENS7_ILi160EEENS7_ILi64EEEEEELi64ENS_12float_e4m3_tEfNS_4arch4Sm90ELb0ELb0ELb0ELb1ELb1ELb0ELb0ELb1ELb1ELb1ELb0ELb0EEENS1_21CollectiveEpilogueFwdINS6_IJSA_SC_SB_EEES9_NS_10bfloat16_tESG_Li384ELb1ELb1ELb0ELb1EEENS1_36VarlenDynamicPersistentTileSchedulerILi192ELi160ELi384ELi128ELb0ELb1ELb1ELb0ELb1ELb1EEEEEEEEEvNT_6ParamsE)
        /*05fc*/ 	.word	0x00000038


	//----- nvinfo : EIATTR_MIN_STACK_SIZE
	.align		4
.L_310:
        /*0600*/ 	.byte	0x04, 0x12
        /*0602*/ 	.short	(.L_312 - .L_311)
	.align		4
.L_311:
        /*0604*/ 	.word	index@(_ZN7cutlass13device_kernelIN5flash11enable_sm90INS1_16FlashAttnFwdSm90INS1_25CollectiveMainloopFwdSm90ILi2EN4cute5tupleIJNS5_1CILi1EEES8_S8_EEENS6_IJNS7_ILi192EEENS7_ILi160EEENS7_ILi64EEEEEELi64ENS_12float_e4m3_tEfNS_4arch4Sm90ELb0ELb0ELb0ELb1ELb1ELb1ELb0ELb1ELb1ELb1ELb0ELb0EEENS1_21CollectiveEpilogueFwdINS6_IJSA_SC_SB_EEES9_NS_10bfloat16_tESG_Li384ELb1ELb1ELb0ELb1EEENS1_36VarlenDynamicPersistentTileSchedulerILi192ELi160ELi384ELi128ELb0ELb1ELb1ELb0ELb1ELb1EEEEEEEEEvNT_6ParamsE)
        /*0608*/ 	.word	0x00000090


	//----- nvinfo : EIATTR_MIN_STACK_SIZE
	.align		4
.L_312:
        /*060c*/ 	.byte	0x04, 0x12
        /*060e*/ 	.short	(.L_314 - .L_313)
	.align		4
.L_313:
        /*0610*/ 	.word	index@(_ZN7cutlass13device_kernelIN5flash11enable_sm90INS1_16FlashAttnFwdSm90INS1_25CollectiveMainloopFwdSm90ILi2EN4cute5tupleIJNS5_1CILi1EEES8_S8_EEENS6_IJNS7_ILi192EEENS7_ILi160EEENS7_ILi64EEEEEELi64ENS_12float_e4m3_tEfNS_4arch4Sm90ELb0ELb1ELb0ELb0ELb1ELb0ELb0ELb1ELb1ELb1ELb0ELb0EEENS1_21CollectiveEpilogueFwdINS6_IJSA_SC_SB_EEES9_NS_10bfloat16_tESG_Li384ELb0ELb1ELb0ELb1EEENS1_30DynamicPersistentTileSchedulerILi384ELi128ELb0ELb1ELb1EEEEEEEEEvNT_6ParamsE)
        /*0614*/ 	.word	0x00000038


	//----- nvinfo : EIATTR_MIN_STACK_SIZE
	.align		4
.L_314:
        /*0618*/ 	.byte	0x04, 0x12
        /*061a*/ 	.short	(.L_316 - .L_315)
	.align		4
.L_315:
        /*061c*/ 	.word	index@(_ZN7cutlass13device_kernelIN5flash11enable_sm90INS1_16FlashAttnFwdSm90INS1_25CollectiveMainloopFwdSm90ILi2EN4cute5tupleIJNS5_1CILi1EEES8_S8_EEENS6_IJNS7_ILi192EEENS7_ILi160EEENS7_ILi64EEEEEELi64ENS_12float_e4m3_tEfNS_4arch4Sm90ELb0ELb1ELb0ELb1ELb1ELb0ELb0ELb1ELb1ELb1ELb0ELb0EEENS1_21CollectiveEpilogueFwdINS6_IJSA_SC_SB_EEES9_NS_10bfloat16_tESG_Li384ELb1ELb1ELb0ELb1EEENS1_36VarlenDynamicPersistentTileSchedulerILi192ELi160ELi384ELi128ELb0ELb1ELb1ELb1ELb0ELb1EEEEEEEEEvNT_6ParamsE)
        /*0620*/ 	.word	0x00000038


	//----- nvinfo : EIATTR_MIN_STACK_SIZE
	.align		4
.L_316:
        /*0624*/ 	.byte	0x04, 0x12
        /*0626*/ 	.short	(.L_318 - .L_317)
	.align		4
.L_317:
        /*0628*/ 	.word	index@(_ZN7cutlass13device_kernelIN5flash11enable_sm90INS1_16FlashAttnFwdSm90INS1_25CollectiveMainloopFwdSm90ILi2EN4cute5tupleIJNS5_1CILi1EEES8_S8_EEENS6_IJNS7_ILi192EEENS7_ILi160EEENS7_ILi64EEEEEELi64ENS_12float_e4m3_tEfNS_4arch4Sm90ELb0ELb1ELb0ELb1ELb1ELb1ELb0ELb1ELb1ELb1ELb0ELb0EEENS1_21CollectiveEpilogueFwdINS6_IJSA_SC_SB_EEES9_NS_10bfloat16_tESG_Li384ELb1ELb1ELb0ELb1EEENS1_36VarlenDynamicPersistentTileSchedulerILi192ELi160ELi384ELi128ELb0ELb1ELb1ELb1ELb0ELb1EEEEEEEEEvNT_6ParamsE)
        /*062c*/ 	.word	0x00000068


	//----- nvinfo : EIATTR_MIN_STACK_SIZE
	.align		4
.L_318:
        /*0630*/ 	.byte	0x04, 0x12
        /*0632*/ 	.short	(.L_320 - .L_319)
	.align		4
.L_319:
        /*0634*/ 	.word	index@(_ZN7cutlass13device_kernelIN5flash11enable_sm90INS1_16FlashAttnFwdSm90INS1_25CollectiveMainloopFwdSm90ILi2EN4cute5tupleIJNS5_1CILi1EEES8_S8_EEENS6_IJNS7_ILi192EEENS7_ILi160EEENS7_ILi64EEEEEELi64ENS_12float_e4m3_tEfNS_4arch4Sm90ELb1ELb0ELb0ELb0ELb1ELb0ELb0ELb1ELb1ELb1ELb0ELb0EEENS1_21CollectiveEpilogueFwdINS6_IJSA_SC_SB_EEES9_NS_10bfloat16_tESG_Li384ELb0ELb1ELb0ELb1EEENS1_30DynamicPersistentTileSchedulerILi384ELi128ELb0ELb1ELb1EEEEEEEEEvNT_6ParamsE)
        /*0638*/ 	.word	0x00000038


	//----- nvinfo : EIATTR_MIN_STACK_SIZE
	.align		4
.L_320:
        /*063c*/ 	.byte	0x04, 0x12
        /*063e*/ 	.short	(.L_322 - .L_321)
	.align		4
.L_321:
        /*0640*/ 	.word	index@(_ZN7cutlass13device_kernelIN5flash11enable_sm90INS1_16FlashAttnFwdSm90INS1_25CollectiveMainloopFwdSm90ILi2EN4cute5tupleIJNS5_1CILi1EEES8_S8_EEENS6_IJNS7_ILi192EEENS7_ILi160EEENS7_ILi64EEEEEELi64ENS_12float_e4m3_tEfNS_4arch4Sm90ELb1ELb0ELb0ELb1ELb1ELb0ELb0ELb1ELb1ELb1ELb0ELb0EEENS1_21CollectiveEpilogueFwdINS6_IJSA_SC_SB_EEES9_NS_10bfloat16_tESG_Li384ELb1ELb1ELb0ELb1EEENS1_36VarlenDynamicPersistentTileSchedulerILi192ELi160ELi384ELi128ELb0ELb1ELb1ELb1ELb1ELb1EEEEEEEEEvNT_6ParamsE)
        /*0644*/ 	.word	0x00000038


	//----- nvinfo : EIATTR_MIN_STACK_SIZE
	.align		4
.L_322:
        /*0648*/ 	.byte	0x04, 0x12
        /*064a*/ 	.short	(.L_324 - .L_323)
	.align		4
.L_323:
        /*064c*/ 	.word	index@(_ZN7cutlass13device_kernelIN5flash11enable_sm90INS1_16FlashAttnFwdSm90INS1_25CollectiveMainloopFwdSm90ILi2EN4cute5tupleIJNS5_1CILi1EEES8_S8_EEENS6_IJNS7_ILi192EEENS7_ILi160EEENS7_ILi64EEEEEELi64ENS_12float_e4m3_tEfNS_4arch4Sm90ELb1ELb0ELb0ELb1ELb1ELb1ELb0ELb1ELb1ELb1ELb0ELb0EEENS1_21CollectiveEpilogueFwdINS6_IJSA_SC_SB_EEES9_NS_10bfloat16_tESG_Li384ELb1ELb1ELb0ELb1EEENS1_36VarlenDynamicPersistentTileSchedulerILi192ELi160ELi384ELi128ELb0ELb1ELb1ELb1ELb1ELb1EEEEEEEEEvNT_6ParamsE)
        /*0650*/ 	.word	0x00000090
.L_324:


//--------------------- .nv.compat                --------------------------
	.section	.nv.compat,"",@"SHT_CUDA_COMPAT_INFO"
	.align	4
        /*0000*/ 	.byte	0x02, 0x09, 0x01, 0x00, 0x02, 0x02, 0x04, 0x00, 0x02, 0x05, 0x05, 0x00, 0x03, 0x07, 0x01, 0x01
        /*0010*/ 	.byte	0x02, 0x03, 0x01, 0x00, 0x02, 0x06, 0x01, 0x00, 0x04, 0x0b, 0x08, 0x00, 0x00, 0x00, 0x00, 0x00
        /*0020*/ 	.byte	0x00, 0x00, 0x00, 0x00


//--------------------- .nv.info._ZN7cutlass13device_kernelIN5flash11enable_sm90INS1_16FlashAttnFwdSm90INS1_25CollectiveMainloopFwdSm90ILi2EN4cute5tupleIJNS5_1CILi1EEES8_S8_EEENS6_IJNS7_ILi128EEESA_NS7_ILi256EEEEEELi256ENS_12float_e4m3_tEfNS_4arch4Sm90ELb0ELb0ELb0ELb0ELb1ELb0ELb0ELb1ELb0ELb1ELb0ELb0EEENS1_21CollectiveEpilogueFwdINS6_IJSA_SB_SA_EEES9_NS_10bfloat16_tESF_Li256ELb0ELb1ELb0ELb1EEENS1_29StaticPersistentTileSchedulerILb0EEEEEEEEEvNT_6ParamsE --------------------------
	.section	.nv.info._ZN7cutlass13device_kernelIN5flash11enable_sm90INS1_16FlashAttnFwdSm90INS1_25CollectiveMainloopFwdSm90ILi2EN4cute5tupleIJNS5_1CILi1EEES8_S8_EEENS6_IJNS7_ILi128EEESA_NS7_ILi256EEEEEELi256ENS_12float_e4m3_tEfNS_4arch4Sm90ELb0ELb0ELb0ELb0ELb1ELb0ELb0ELb1ELb0ELb1ELb0ELb0EEENS1_21CollectiveEpilogueFwdINS6_IJSA_SB_SA_EEES9_NS_10bfloat16_tESF_Li256ELb0ELb1ELb0ELb1EEENS1_29StaticPersistentTileSchedulerILb0EEEEEEEEEvNT_6ParamsE,"",@"SHT_CUDA_INFO"
	.sectionflags	@""
	.align	4


	//----- nvinfo : EIATTR_CUDA_API_VERSION
	.align		4
        /*0000*/ 	.byte	0x04, 0x37
        /*0002*/ 	.short	(.L_326 - .L_325)
.L_325:
        /*0004*/ 	.word	0x00000082


	//----- nvinfo : EIATTR_KPARAM_INFO
	.align		4
.L_326:
        /*0008*/ 	.byte	0x04, 0x17
        /*000a*/ 	.short	(.L_328 - .L_327)
.L_327:
        /*000c*/ 	.word	0x00000000
        /*0010*/ 	.short	0x0000
        /*0012*/ 	.short	0x0070
        /*0014*/ 	.byte	0x00, 0xf0, 0x01, 0x28


	//----- nvinfo : EIATTR_SPARSE_MMA_MASK
	.align		4
.L_328:
        /*0018*/ 	.byte	0x03, 0x50
        /*001a*/ 	.short	0x0000


	//----- nvinfo : EIATTR_MAXREG_COUNT
	.align		4
        /*001c*/ 	.byte	0x03, 0x1b
        /*001e*/ 	.short	0x00a8


	//----- nvinfo : EIATTR_NUM_BARRIERS
	.align		4
        /*0020*/ 	.byte	0x02, 0x4c
        /*0022*/ 	.byte	0x10
	.zero		1


	//----- nvinfo : EIATTR_EXTERNS
	.align		4
        /*0024*/ 	.byte	0x04, 0x0f
        /*0026*/ 	.short	(.L_330 - .L_329)


	//   ....[0]....
	.align		4
.L_329:
        /*0028*/ 	.word	index@(__assertfail)


	//----- nvinfo : EIATTR_ANNOTATIONS
	.align		4
.L_330:
        /*002c*/ 	.byte	0x04, 0x55
        /*002e*/ 	.short	(.L_332 - .L_331)


	//   ....[0]....
.L_331:
        /*0030*/ 	.word	0x00000001
        /*0034*/ 	.byte	0x40, 0x94, 0x00, 0x00, 0x01, 0x00, 0x00, 0x00, 0x10, 0x95, 0x00, 0x00, 0x01, 0x00, 0x00, 0x00
        /*0044*/ 	.byte	0x50, 0x95, 0x00, 0x00, 0x01, 0x00, 0x00, 0x00, 0xd0, 0x95, 0x00, 0x00, 0x01, 0x00, 0x00, 0x00
        /*0054*/ 	.byte	0x50, 0xa0, 0x00, 0x00, 0x01, 0x00, 0x00, 0x00, 0x20, 0xaa, 0x00, 0x00, 0x01, 0x00, 0x00, 0x00
        /*0064*/ 	.byte	0x40, 0xcb, 0x00, 0x00, 0x01, 0x00, 0x00, 0x00, 0xf0, 0xd0, 0x00, 0x00, 0x01, 0x00, 0x00, 0x00
        /*0074*/ 	.byte	0x60, 0xd5, 0x00, 0x00, 0x01, 0x00, 0x00, 0x00, 0xa0, 0xd5, 0x00, 0x00


	//----- nvinfo : EIATTR_MERCURY_ISA_VERSION
	.align		4
.L_332:
        /*0080*/ 	.byte	0x03, 0x5f
        /*0082*/ 	.short	0x0101


	//----- nvinfo : EIATTR_INT_WARP_WIDE_INSTR_OFFSETS
	.align		4
        /*0084*/ 	.byte	0x04, 0x31
        /*0086*/ 	.short	(.L_334 - .L_333)


	//   ....[0]....
.L_333:
        /*0088*/ 	.word	0x000000c0


	//   ....[1]....
        /*008c*/ 	.word	0x000000d0


	//   ....[2]....
        /*0090*/ 	.word	0x00000170


	//----- nvinfo : EIATTR_COOP_GROUP_MASK_REGIDS
	.align		4
.L_334:
        /*0094*/ 	.byte	0x04, 0x29
        /*0096*/ 	.short	(.L_336 - .L_335)


	//   ....[0]....
.L_335:
        /*0098*/ 	.word	0xffffffff


	//   ....[1]....
        /*009c*/ 	.word	0xffffffff


	//   ....[2]....
        /*00a0*/ 	.word	0xffffffff


	//   ....[3]....
        /*00a4*/ 	.word	0xffffffff


	//   ....[4]....
        /*00a8*/ 	.word	0xffffffff


	//   ....[5]....
        /*00ac*/ 	.word	0xffffffff


	//   ....[6]....
        /*00b0*/ 	.word	0xffffffff


	//   ....[7]....
        /*00b4*/ 	.word	0xffffffff


	//   ....[8]....
        /*00b8*/ 	.word	0xffffffff


	//   ....[9]....
        /*00bc*/ 	.word	0xffffffff


	//   ....[10]....
        /*00c0*/ 	.word	0xffffffff


	//   ....[11]....
        /*00c4*/ 	.word	0xffffffff


	//   ....[12]....
        /*00c8*/ 	.word	0xffffffff


	//   ....[13]....
        /*00cc*/ 	.word	0xffffffff


	//   ....[14]....
        /*00d0*/ 	.word	0xffffffff


	//   ....[15]....
        /*00d4*/ 	.word	0xffffffff


	//   ....[16]....
        /*00d8*/ 	.word	0xffffffff


	//   ....[17]....
        /*00dc*/ 	.word	0xffffffff


	//   ....[18]....
        /*00e0*/ 	.word	0xffffffff


	//   ....[19]....
        /*00e4*/ 	.word	0xffffffff


	//   ....[20]....
        /*00e8*/ 	.word	0xffffffff


	//   ....[21]....
        /*00ec*/ 	.word	0xffffffff


	//   ....[22]....
        /*00f0*/ 	.word	0xffffffff


	//   ....[23]....
        /*00f4*/ 	.word	0xffffffff


	//   ....[24]....
        /*00f8*/ 	.word	0xffffffff


	//   ....[25]....
        /*00fc*/ 	.word	0xffffffff


	//   ....[26]....
        /*0100*/ 	.word	0xffffffff


	//   ....[27]....
        /*0104*/ 	.word	0xffffffff


	//   ....[28]....
        /*0108*/ 	.word	0xffffffff


	//   ....[29]....
        /*010c*/ 	.word	0xffffffff


	//   ....[30]....
        /*0110*/ 	.word	0xffffffff


	//   ....[31]....
        /*0114*/ 	.word	0xffffffff


	//   ....[32]....
        /*0118*/ 	.word	0xffffffff


	//   ....[33]....
        /*011c*/ 	.word	0xffffffff


	//   ....[34]....
        /*0120*/ 	.word	0xffffffff


	//   ....[35]....
        /*0124*/ 	.word	0xffffffff


	//   ....[36]....
        /*0128*/ 	.word	0xffffffff


	//   ....[37]....
        /*012c*/ 	.word	0xffffffff


	//   ....[38]....
        /*0130*/ 	.word	0xffffffff


	//   ....[39]....
        /*0134*/ 	.word	0xffffffff


	//   ....[40]....
        /*0138*/ 	.word	0xffffffff


	//   ....[41]....
        /*013c*/ 	.word	0xffffffff


	//   ....[42]....
        /*0140*/ 	.word	0xffffffff


	//   ....[43]....
        /*0144*/ 	.word	0xffffffff


	//   ....[44]....
        /*0148*/ 	.word	0xffffffff


	//   ....[45]....
        /*014c*/ 	.word	0xffffffff


	//   ....[46]....
        /*0150*/ 	.word	0xffffffff


	//   ....[47]....
        /*0154*/ 	.word	0xffffffff


	//   ....[48]....
        /*0158*/ 	.word	0xffffffff


	//   ....[49]....
        /*015c*/ 	.word	0xffffffff


	//   ....[50]....
        /*0160*/ 	.word	0xffffffff


	//   ....[51]....
        /*0164*/ 	.word	0xffffffff


	//   ....[52]....
        /*0168*/ 	.word	0xffffffff


	//   ....[53]....
        /*016c*/ 	.word	0xffffffff


	//   ....[54]....
        /*0170*/ 	.word	0xffffffff


	//   ....[55]....
        /*0174*/ 	.word	0xffffffff


	//   ....[56]....
        /*0178*/ 	.word	0xffffffff


	//   ....[57]....
        /*017c*/ 	.word	0xffffffff


	//   ....[58]....
        /*0180*/ 	.word	0xffffffff


	//   ....[59]....
        /*0184*/ 	.word	0xffffffff


	//   ....[60]....
        /*0188*/ 	.word	0xffffffff


	//   ....[61]....
        /*018c*/ 	.word	0xffffffff


	//   ....[62]....
        /*0190*/ 	.word	0xffffffff


	//   ....[63]....
        /*0194*/ 	.word	0xffffffff


	//   ....[64]....
        /*0198*/ 	.word	0xffffffff


	//   ....[65]....
        /*019c*/ 	.word	0xffffffff


	//   ....[66]....
        /*01a0*/ 	.word	0xffffffff


	//   ....[67]....
        /*01a4*/ 	.word	0xffffffff


	//   ....[68]....
        /*01a8*/ 	.word	0xffffffff


	//   ....[69]....
        /*01ac*/ 	.word	0xffffffff


	//   ....[70]....
        /*01b0*/ 	.word	0xffffffff


	//   ....[71]....
        /*01b4*/ 	.word	0xffffffff


	//   ....[72]....
        /*01b8*/ 	.word	0xffffffff


	//   ....[73]....
        /*01bc*/ 	.word	0xffffffff


	//   ....[74]....
        /*01c0*/ 	.word	0xffffffff


	//   ....[75]....
        /*01c4*/ 	.word	0xffffffff


	//   ....[76]....
        /*01c8*/ 	.word	0xffffffff


	//   ....[77]....
        /*01cc*/ 	.word	0xffffffff


	//   ....[78]....
        /*01d0*/ 	.word	0xffffffff


	//   ....[79]....
        /*01d4*/ 	.word	0xffffffff


	//   ....[80]....
        /*01d8*/ 	.word	0xffffffff


	//   ....[81]....
        /*01dc*/ 	.word	0xffffffff


	//   ....[82]....
        /*01e0*/ 	.word	0xffffffff


	//   ....[83]....
        /*01e4*/ 	.word	0xffffffff


	//   ....[84]....
        /*01e8*/ 	.word	0xffffffff


	//   ....[85]....
        /*01ec*/ 	.word	0xffffffff


	//   ....[86]....
        /*01f0*/ 	.word	0xffffffff


	//   ....[87]....
        /*01f4*/ 	.word	0xffffffff


	//   ....[88]....
        /*01f8*/ 	.word	0xffffffff


	//   ....[89]....
        /*01fc*/ 	.word	0xffffffff


	//   ....[90]....
        /*0200*/ 	.word	0xffffffff


	//   ....[91]....
        /*0204*/ 	.word	0xffffffff


	//   ....[92]....
        /*0208*/ 	.word	0xffffffff


	//   ....[93]....
        /*020c*/ 	.word	0xffffffff


	//   ....[94]....
        /*0210*/ 	.word	0xffffffff


	//   ....[95]....
        /*0214*/ 	.word	0xffffffff


	//   ....[96]....
        /*0218*/ 	.word	0xffffffff


	//   ....[97]....
        /*021c*/ 	.word	0xffffffff


	//   ....[98]....
        /*0220*/ 	.word	0xffffffff


	//   ....[99]....
        /*0224*/ 	.word	0xffffffff


	//   ....[100]....
        /*0228*/ 	.word	0xffffffff


	//   ....[101]....
        /*022c*/ 	.word	0xffffffff


	//   ....[102]....
        /*0230*/ 	.word	0xffffffff


	//   ....[103]....
        /*0234*/ 	.word	0xffffffff


	//   ....[104]....
        /*0238*/ 	.word	0xffffffff


	//   ....[105]....
        /*023c*/ 	.word	0xffffffff


	//   ....[106]....
        /*0240*/ 	.word	0xffffffff


	//   ....[107]....
        /*0244*/ 	.word	0xffffffff


	//   ....[108]....
        /*0248*/ 	.word	0xffffffff


	//   ....[109]....
        /*024c*/ 	.word	0xffffffff


	//   ....[110]....
        /*0250*/ 	.word	0xffffffff


	//   ....[111]....
        /*0254*/ 	.word	0xffffffff


	//   ....[112]....
        /*0258*/ 	.word	0xffffffff


	//   ....[113]....
        /*025c*/ 	.word	0xffffffff


	//   ....[114]....
        /*0260*/ 	.word	0xffffffff


	//   ....[115]....
        /*0264*/ 	.word	0xffffffff


	//   ....[116]....
        /*0268*/ 	.word	0xffffffff


	//   ....[117]....
        /*026c*/ 	.word	0xffffffff


	//   ....[118]....
        /*0270*/ 	.word	0xffffffff


	//   ....[119]....
        /*0274*/ 	.word	0xffffffff


	//   ....[120]....
        /*0278*/ 	.word	0xffffffff


	//   ....[121]....
        /*027c*/ 	.word	0xffffffff


	//   ....[122]....
        /*0280*/ 	.word	0xffffffff


	//   ....[123]....
        /*0284*/ 	.word	0xffffffff


	//   ....[124]....
        /*0288*/ 	.word	0xffffffff


	//   ....[125]....
        /*028c*/ 	.word	0xffffffff


	//   ....[126]....
        /*0290*/ 	.word	0xffffffff


	//   ....[127]....
        /*0294*/ 	.word	0xffffffff


	//   ....[128]....
        /*0298*/ 	.word	0xffffffff


	//   ....[129]....
        /*029c*/ 	.word	0xffffffff


	//   ....[130]....
        /*02a0*/ 	.word	0xffffffff


	//   ....[131]....
        /*02a4*/ 	.word	0xffffffff


	//   ....[132]....
        /*02a8*/ 	.word	0xffffffff


	//   ....[133]....
        /*02ac*/ 	.word	0xffffffff


	//   ....[134]....
        /*02b0*/ 	.word	0xffffffff


	//   ....[135]....
        /*02b4*/ 	.word	0xffffffff


	//   ....[136]....
        /*02b8*/ 	.word	0xffffffff


	//   ....[137]....
        /*02bc*/ 	.word	0xffffffff


	//   ....[138]....
        /*02c0*/ 	.word	0xffffffff


	//   ....[139]....
        /*02c4*/ 	.word	0xffffffff


	//   ....[140]....
        /*02c8*/ 	.word	0xffffffff


	//   ....[141]....
        /*02cc*/ 	.word	0xffffffff


	//   ....[142]....
        /*02d0*/ 	.word	0xffffffff


	//   ....[143]....
        /*02d4*/ 	.word	0xffffffff


	//   ....[144]....
        /*02d8*/ 	.word	0xffffffff


	//   ....[145]....
        /*02dc*/ 	.word	0xffffffff


	//   ....[146]....
        /*02e0*/ 	.word	0xffffffff


	//   ....[147]....
        /*02e4*/ 	.word	0xffffffff


	//   ....[148]....
        /*02e8*/ 	.word	0xffffffff


	//   ....[149]....
        /*02ec*/ 	.word	0xffffffff


	//   ....[150]....
        /*02f0*/ 	.word	0xffffffff


	//   ....[151]....
        /*02f4*/ 	.word	0xffffffff


	//   ....[152]....
        /*02f8*/ 	.word	0xffffffff


	//   ....[153]....
        /*02fc*/ 	.word	0xffffffff


	//   ....[154]....
        /*0300*/ 	.word	0xffffffff


	//   ....[155]....
        /*0304*/ 	.word	0xffffffff


	//   ....[156]....
        /*0308*/ 	.word	0xffffffff


	//   ....[157]....
        /*030c*/ 	.word	0xffffffff


	//   ....[158]....
        /*0310*/ 	.word	0xffffffff


	//   ....[159]....
        /*0314*/ 	.word	0xffffffff


	//   ....[160]....
        /*0318*/ 	.word	0xffffffff


	//   ....[161]....
        /*031c*/ 	.word	0xffffffff


	//   ....[162]....
        /*0320*/ 	.word	0xffffffff


	//   ....[163]....
        /*0324*/ 	.word	0xffffffff


	//   ....[164]....
        /*0328*/ 	.word	0xffffffff


	//   ....[165]....
        /*032c*/ 	.word	0xffffffff


	//   ....[166]....
        /*0330*/ 	.word	0xffffffff


	//   ....[167]....
        /*0334*/ 	.word	0xffffffff


	//   ....[168]....
        /*0338*/ 	.word	0xffffffff


	//   ....[169]....
        /*033c*/ 	.word	0xffffffff


	//   ....[170]....
        /*0340*/ 	.word	0xffffffff


	//   ....[171]....
        /*0344*/ 	.word	0xffffffff


	//   ....[172]....
        /*0348*/ 	.word	0xffffffff


	//   ....[173]....
        /*034c*/ 	.word	0xffffffff


	//   ....[174]....
        /*0350*/ 	.word	0xffffffff


	//   ....[175]....
        /*0354*/ 	.word	0xffffffff


	//   ....[176]....
        /*0358*/ 	.word	0x0500000f


	//   ....[177]....
        /*035c*/ 	.word	0x0500000f


	//   ....[178]....
        /*0360*/ 	.word	0x0500000f


	//   ....[179]....
        /*0364*/ 	.word	0x0500000f


	//   ....[180]....
        /*0368*/ 	.word	0x0500000f


	//   ....[181]....
        /*036c*/ 	.word	0x0500000f


	//   ....[182]....
        /*0370*/ 	.word	0x0500000f


	//   ....[183]....
        /*0374*/ 	.word	0x0500000f


	//   ....[184]....
        /*0378*/ 	.word	0x0500000f


	//   ....[185]....
        /*037c*/ 	.word	0x0500000f


	//   ....[186]....
        /*0380*/ 	.word	0x0500000f


	//   ....[187]....
        /*0384*/ 	.word	0x0500000f


	//   ....[188]....
        /*0388*/ 	.word	0x0500000f


	//   ....[189]....
        /*038c*/ 	.word	0x0500000f


	//   ....[190]....
        /*0390*/ 	.word	0x0500000f


	//   ....[191]....
        /*0394*/ 	.word	0x0500000f


	//   ....[192]....
        /*0398*/ 	.word	0x0500000f


	//   ....[193]....
        /*039c*/ 	.word	0x0500000f


	//   ....[194]....
        /*03a0*/ 	.word	0x0500000f


	//   ....[195]....
        /*03a4*/ 	.word	0x0500000f


	//   ....[196]....
        /*03a8*/ 	.word	0x0500000f


	//   ....[197]....
        /*03ac*/ 	.word	0x0500000f


	//   ....[198]....
        /*03b0*/ 	.word	0x0500000f


	//   ....[199]....
        /*03b4*/ 	.word	0x0500000f


	//   ....[200]....
        /*03b8*/ 	.word	0x0500000f


	//   ....[201]....
        /*03bc*/ 	.word	0x0500000f


	//   ....[202]....
        /*03c0*/ 	.word	0x0500000f


	//   ....[203]....
        /*03c4*/ 	.word	0x0500000f


	//   ....[204]....
        /*03c8*/ 	.word	0x0500000f


	//   ....[205]....
        /*03cc*/ 	.word	0x0500000f


	//   ....[206]....
        /*03d0*/ 	.word	0x0500000f


	//   ....[207]....
        /*03d4*/ 	.word	0x0500000f


	//   ....[208]....
        /*03d8*/ 	.word	0x0500000f


	//   ....[209]....
        /*03dc*/ 	.word	0x0500000f


	//   ....[210]....
        /*03e0*/ 	.word	0x0500000f


	//   ....[211]....
        /*03e4*/ 	.word	0x0500000f


	//   ....[212]....
        /*03e8*/ 	.word	0x0500000f


	//   ....[213]....
        /*03ec*/ 	.word	0x0500000f


	//   ....[214]....
        /*03f0*/ 	.word	0x0500000f


	//   ....[215]....
        /*03f4*/ 	.word	0x0500000f


	//   ....[216]....
        /*03f8*/ 	.word	0x0500000f


	//   ....[217]....
        /*03fc*/ 	.word	0x0500000f


	//   ....[218]....
        /*0400*/ 	.word	0x0500000f


	//   ....[219]....
        /*0404*/ 	.word	0x0500000f


	//   ....[220]....
        /*0408*/ 	.word	0x0500000f


	//   ....[221]....
        /*040c*/ 	.word	0x0500000f


	//   ....[222]....
        /*0410*/ 	.word	0x0500000f


	//   ....[223]....
        /*0414*/ 	.word	0x0500000f


	//   ....[224]....
        /*0418*/ 	.word	0x0500000f


	//   ....[225]....
        /*041c*/ 	.word	0x0500000f


	//   ....[226]....
        /*0420*/ 	.word	0x0500000f


	//   ....[227]....
        /*0424*/ 	.word	0x0500000f


	//   ....[228]....
        /*0428*/ 	.word	0x0500000f


	//   ....[229]....
        /*042c*/ 	.word	0x0500000f


	//   ....[230]....
        /*0430*/ 	.word	0x0500000f


	//   ....[231]....
        /*0434*/ 	.word	0x0500000f


	//   ....[232]....
        /*0438*/ 	.word	0x0500000f


	//   ....[233]....
        /*043c*/ 	.word	0x0500000f


	//   ....[234]....
        /*0440*/ 	.word	0x0500000f


	//   ....[235]....
        /*0444*/ 	.word	0x0500000f


	//   ....[236]....
        /*0448*/ 	.word	0x0500000f


	//   ....[237]....
        /*044c*/ 	.word	0x0500000f


	//   ....[238]....
        /*0450*/ 	.word	0x0500000f


	//   ....[239]....
        /*0454*/ 	.word	0x0500000f


	//   ....[240]....
        /*0458*/ 	.word	0x0500000f


	//   ....[241]....
        /*045c*/ 	.word	0x0500000f


	//   ....[242]....
        /*0460*/ 	.word	0x0500000f


	//   ....[243]....
        /*0464*/ 	.word	0x0500000f


	//   ....[244]....
        /*0468*/ 	.word	0x0500000f


	//   ....[245]....
        /*046c*/ 	.word	0x0500000f


	//   ....[246]....
        /*0470*/ 	.word	0x0500000f


	//   ....[247]....
        /*0474*/ 	.word	0x0500000f


	//   ....[248]....
        /*0478*/ 	.word	0x0500000f


	//   ....[249]....
        /*047c*/ 	.word	0x0500000f


	//   ....[250]....
        /*0480*/ 	.word	0x0500000f


	//   ....[251]....
        /*0484*/ 	.word	0x0500000f


	//   ....[252]....
        /*0488*/ 	.word	0x0500000f


	//   ....[253]....
        /*048c*/ 	.word	0x0500000f


	//   ....[254]....
        /*0490*/ 	.word	0x0500000f


	//   ....[255]....
        /*0494*/ 	.word	0x0500000f


	//   ....[0]....
        /*0498*/ 	.word	0x0500000f


	//----- nvinfo : EIATTR_COOP_GROUP_INSTR_OFFSETS
	.align		4
.L_336:
        /*049c*/ 	.byte	0x04, 0x28
        /*049e*/ 	.short	(.L_338 - .L_337)


	//   ....[0]....
.L_337:
        /*04a0*/ 	.word	0x00000080


	//   ....[1]....
        /*04a4*/ 	.word	0x00000090


	//   ....[2]....
        /*04a8*/ 	.word	0x000002d0


	//   ....[3]....
        /*04ac*/ 	.word	0x00000430


	//   ....[4]....
        /*04b0*/ 	.word	0x00000550


	//   ....[5]....
        /*04b4*/ 	.word	0x000006b0


	//   ....[6]....
        /*04b8*/ 	.word	0x00000e90


	//   ....[7]....
        /*04bc*/ 	.word	0x00002150


	//   ....[8]....
        /*04c0*/ 	.word	0x00002250


	//   ....[9]....
        /*04c4*/ 	.word	0x000027c0


	//   ....[10]....
        /*04c8*/ 	.word	0x00002830


	//   ....[11]....
        /*04cc*/ 	.word	0x00003df0


	//   ....[12]....
        /*04d0*/ 	.word	0x00003e10


	//   ....[13]....
        /*04d4*/ 	.word	0x00004220


	//   ....[14]....
        /*04d8*/ 	.word	0x000043f0


	//   ....[15]....
        /*04dc*/ 	.word	0x00005930


	//   ....[16]....
        /*04e0*/ 	.word	0x00005a80


	//   ....[17]....
        /*04e4*/ 	.word	0x00005b00


	//   ....[18]....
        /*04e8*/ 	.word	0x00005c10


	//   ....[19]....
        /*04ec*/ 	.word	0x00006e20


	//   ....[20]....
        /*04f0*/ 	.word	0x00006e70


	//   ....[21]....
        /*04f4*/ 	.word	0x00006eb0


	//   ....[22]....
        /*04f8*/ 	.word	0x00006ef0


	//   ....[23]....
        /*04fc*/ 	.word	0x00006f30


	//   ....[24]....
        /*0500*/ 	.word	0x00006f60


	//   ....[25]....
        /*0504*/ 	.word	0x00006f90


	//   ....[26]....
        /*0508*/ 	.word	0x00006fc0


	//   ....[27]....
        /*050c*/ 	.word	0x00006ff0


	//   ....[28]....
        /*0510*/ 	.word	0x00007020


	//   ....[29]....
        /*0514*/ 	.word	0x00007130


	//   ....[30]....
        /*0518*/ 	.word	0x000072d0


	//   ....[31]....
        /*051c*/ 	.word	0x00007440


	//   ....[32]....
        /*0520*/ 	.word	0x00007470


	//   ....[33]....
        /*0524*/ 	.word	0x000074a0


	//   ....[34]....
        /*0528*/ 	.word	0x000074d0


	//   ....[35]....
        /*052c*/ 	.word	0x000075e0


	//   ....[36]....
        /*0530*/ 	.word	0x00007610


	//   ....[37]....
        /*0534*/ 	.word	0x00007640


	//   ....[38]....
        /*0538*/ 	.word	0x00007700


	//   ....[39]....
        /*053c*/ 	.word	0x00007720


	//   ....[40]....
        /*0540*/ 	.word	0x00007750


	//   ....[41]....
        /*0544*/ 	.word	0x00007780


	//   ....[42]....
        /*0548*/ 	.word	0x000077c0


	//   ....[43]....
        /*054c*/ 	.word	0x00007800


	//   ....[44]....
        /*0550*/ 	.word	0x00007830


	//   ....[45]....
        /*0554*/ 	.word	0x00007860


	//   ....[46]....
        /*0558*/ 	.word	0x00007890


	//   ....[47]....
        /*055c*/ 	.word	0x000078c0


	//   ....[48]....
        /*0560*/ 	.word	0x000079b0


	//   ....[49]....
        /*0564*/ 	.word	0x000079e0


	//   ....[50]....
        /*0568*/ 	.word	0x00007a10


	//   ....[51]....
        /*056c*/ 	.word	0x00007a70


	//   ....[52]....
        /*0570*/ 	.word	0x00007a80


	//   ....[53]....
        /*0574*/ 	.word	0x00007a90


	//   ....[54]....
        /*0578*/ 	.word	0x00007aa0


	//   ....[55]....
        /*057c*/ 	.word	0x00007ab0


	//   ....[56]....
        /*0580*/ 	.word	0x00007ac0


	//   ....[57]....
        /*0584*/ 	.word	0x00007ad0


	//   ....[58]....
        /*0588*/ 	.word	0x00007ae0


	//   ....[59]....
        /*058c*/ 	.word	0x00007af0


	//   ....[60]....
        /*0590*/ 	.word	0x00007b00


	//   ....[61]....
        /*0594*/ 	.word	0x00007b10


	//   ....[62]....
        /*0598*/ 	.word	0x00007b20


	//   ....[63]....
        /*059c*/ 	.word	0x00007b30


	//   ....[64]....
        /*05a0*/ 	.word	0x00007b40


	//   ....[65]....
        /*05a4*/ 	.word	0x00007b50


	//   ....[66]....
        /*05a8*/ 	.word	0x00007ba0


	//   ....[67]....
        /*05ac*/ 	.word	0x00007bd0


	//   ....[68]....
        /*05b0*/ 	.word	0x00007c00


	//   ....[69]....
        /*05b4*/ 	.word	0x00007c40


	//   ....[70]....
        /*05b8*/ 	.word	0x00007c70


	//   ....[71]....
        /*05bc*/ 	.word	0x00007ca0


	//   ....[72]....
        /*05c0*/ 	.word	0x00007ce0


	//   ....[73]....
        /*05c4*/ 	.word	0x00007e50


	//   ....[74]....
        /*05c8*/ 	.word	0x00007e80


	//   ....[75]....
        /*05cc*/ 	.word	0x00007e90


	//   ....[76]....
        /*05d0*/ 	.word	0x00007ec0


	//   ....[77]....
        /*05d4*/ 	.word	0x00007ed0


	//   ....[78]....
        /*05d8*/ 	.word	0x00007ee0


	//   ....[79]....
        /*05dc*/ 	.word	0x00007f20


	//   ....[80]....
        /*05e0*/ 	.word	0x00007f30


	//   ....[81]....
        /*05e4*/ 	.word	0x00007f50


	//   ....[82]....
        /*05e8*/ 	.word	0x00007f60


	//   ....[83]....
        /*05ec*/ 	.word	0x00008330


	//   ....[84]....
        /*05f0*/ 	.word	0x00008360


	//   ....[85]....
        /*05f4*/ 	.word	0x00008440


	//   ....[86]....
        /*05f8*/ 	.word	0x00008460


	//   ....[87]....
        /*05fc*/ 	.word	0x00008950


	//   ....[88]....
        /*0600*/ 	.word	0x00008990


	//   ....[89]....
        /*0604*/ 	.word	0x00008ae0


	//   ....[90]....
        /*0608*/ 	.word	0x00008b00


	//   ....[91]....
        /*060c*/ 	.word	0x00008c30


	//   ....[92]....
        /*0610*/ 	.word	0x00008c50


	//   ....[93]....
        /*0614*/ 	.word	0x00008d90


	//   ....[94]....
        /*0618*/ 	.word	0x00008dd0


	//   ....[95]....
        /*061c*/ 	.word	0x0000a440


	//   ....[96]....
        /*0620*/ 	.word	0x0000a480


	//   ....[97]....
        /*0624*/ 	.word	0x0000a4f0


	//   ....[98]....
        /*0628*/ 	.word	0x0000a5a0


	//   ....[99]....
        /*062c*/ 	.word	0x0000a5c0


	//   ....[100]....
        /*0630*/ 	.word	0x0000a620


	//   ....[101]....
        /*0634*/ 	.word	0x0000a640


	//   ....[102]....
        /*0638*/ 	.word	0x0000a6a0


	//   ....[103]....
        /*063c*/ 	.word	0x0000a6c0


	//   ....[104]....
        /*0640*/ 	.word	0x0000a720


	//   ....[105]....
        /*0644*/ 	.word	0x0000a740


	//   ....[106]....
        /*0648*/ 	.word	0x0000a780


	//   ....[107]....
        /*064c*/ 	.word	0x0000a7a0


	//   ....[108]....
        /*0650*/ 	.word	0x0000a7e0


	//   ....[109]....
        /*0654*/ 	.word	0x0000a800


	//   ....[110]....
        /*0658*/ 	.word	0x0000a810


	//   ....[111]....
        /*065c*/ 	.word	0x0000ab80


	//   ....[112]....
        /*0660*/ 	.word	0x0000abb0


	//   ....[113]....
        /*0664*/ 	.word	0x0000abe0


	//   ....[114]....
        /*0668*/ 	.word	0x0000abf0


	//   ....[115]....
        /*066c*/ 	.word	0x0000ac00


	//   ....[116]....
        /*0670*/ 	.word	0x0000ac10


	//   ....[117]....
        /*0674*/ 	.word	0x0000ac30


	//   ....[118]....
        /*0678*/ 	.word	0x0000ac60


	//   ....[119]....
        /*067c*/ 	.word	0x0000ac80


	//   ....[120]....
        /*0680*/ 	.word	0x0000acf0


	//   ....[121]....
        /*0684*/ 	.word	0x0000ad60


	//   ....[122]....
        /*0688*/ 	.word	0x0000adc0


	//   ....[123]....
        /*068c*/ 	.word	0x0000ae20


	//   ....[124]....
        /*0690*/ 	.word	0x0000ae50


	//   ....[125]....
        /*0694*/ 	.word	0x0000ae80


	//   ....[126]....
        /*0698*/ 	.word	0x0000af70


	//   ....[127]....
        /*069c*/ 	.word	0x0000b5e0


	//   ....[128]....
        /*06a0*/ 	.word	0x0000b600


	//   ....[129]....
        /*06a4*/ 	.word	0x0000b630


	//   ....[130]....
        /*06a8*/ 	.word	0x0000b670


	//   ....[131]....
        /*06ac*/ 	.word	0x0000b6e0


	//   ....[132]....
        /*06b0*/ 	.word	0x0000b700


	//   ....[133]....
        /*06b4*/ 	.word	0x0000b780


	//   ....[134]....
        /*06b8*/ 	.word	0x0000b7a0


	//   ....[135]....
        /*06bc*/ 	.word	0x0000b820


	//   ....[136]....
        /*06c0*/ 	.word	0x0000b840


	//   ....[137]....
        /*06c4*/ 	.word	0x0000b8c0


	//   ....[138]....
        /*06c8*/ 	.word	0x0000b8e0


	//   ....[139]....
        /*06cc*/ 	.word	0x0000b960


	//   ....[140]....
        /*06d0*/ 	.word	0x0000b980


	//   ....[141]....
        /*06d4*/ 	.word	0x0000ba00


	//   ....[142]....
        /*06d8*/ 	.word	0x0000ba20


	//   ....[143]....
        /*06dc*/ 	.word	0x0000c020


	//   ....[144]....
        /*06e0*/ 	.word	0x0000c040


	//   ....[145]....
        /*06e4*/ 	.word	0x0000c0a0


	//   ....[146]....
        /*06e8*/ 	.word	0x0000c0b0


	//   ....[147]....
        /*06ec*/ 	.word	0x0000c100


	//   ....[148]....
        /*06f0*/ 	.word	0x0000c110


	//   ....[149]....
        /*06f4*/ 	.word	0x0000c160


	//   ....[150]....
        /*06f8*/ 	.word	0x0000c170


	//   ....[151]....
        /*06fc*/ 	.word	0x0000c1c0


	//   ....[152]....
        /*0700*/ 	.word	0x0000c1d0


	//   ....[153]....
        /*0704*/ 	.word	0x0000c220


	//   ....[154]....
        /*0708*/ 	.word	0x0000c230


	//   ....[155]....
        /*070c*/ 	.word	0x0000c280


	//   ....[156]....
        /*0710*/ 	.word	0x0000c290


	//   ....[157]....
        /*0714*/ 	.word	0x0000c2a0


	//   ....[158]....
        /*0718*/ 	.word	0x0000c2f0


	//   ....[159]....
        /*071c*/ 	.word	0x0000c600


	//   ....[160]....
        /*0720*/ 	.word	0x0000c610


	//   ....[161]....
        /*0724*/ 	.word	0x0000c620


	//   ....[162]....
        /*0728*/ 	.word	0x0000c630


	//   ....[163]....
        /*072c*/ 	.word	0x0000c640


	//   ....[164]....
        /*0730*/ 	.word	0x0000c660


	//   ....[165]....
        /*0734*/ 	.word	0x0000c680


	//   ....[166]....
        /*0738*/ 	.word	0x0000c6c0


	//   ....[167]....
        /*073c*/ 	.word	0x0000c6f0


	//   ....[168]....
        /*0740*/ 	.word	0x0000c770


	//   ....[169]....
        /*0744*/ 	.word	0x0000c780


	//   ....[170]....
        /*0748*/ 	.word	0x0000c7c0


	//   ....[171]....
        /*074c*/ 	.word	0x0000c7e0


	//   ....[172]....
        /*0750*/ 	.word	0x0000c820


	//   ....[173]....
        /*0754*/ 	.word	0x0000c840


	//   ....[174]....
        /*0758*/ 	.word	0x0000c870


	//   ....[175]....
        /*075c*/ 	.word	0x0000df70


	//   ....[176]....
        /*0760*/ 	.word	0x0000e4d0


	//   ....[177]....
        /*0764*/ 	.word	0x0000e5b0


	//   ....[178]....
        /*0768*/ 	.word	0x0000e690


	//   ....[179]....
        /*076c*/ 	.word	0x0000e6f0


	//   ....[180]....
        /*0770*/ 	.word	0x0000e7c0


	//   ....[181]....
        /*0774*/ 	.word	0x0000e820


	//   ....[182]....
        /*0778*/ 	.word	0x0000e8f0


	//   ....[183]....
        /*077c*/ 	.word	0x0000e950


	//   ....[184]....
        /*0780*/ 	.word	0x0000ea20


	//   ....[185]....
        /*0784*/ 	.word	0x0000ea80


	//   ....[186]....
        /*0788*/ 	.word	0x0000eb50


	//   ....[187]....
        /*078c*/ 	.word	0x0000ebb0


	//   ....[188]....
        /*0790*/ 	.word	0x0000ec80


	//   ....[189]....
        /*0794*/ 	.word	0x0000ece0


	//   ....[190]....
        /*0798*/ 	.word	0x0000ed90


	//   ....[191]....
        /*079c*/ 	.word	0x0000edf0


	//   ....[192]....
        /*07a0*/ 	.word	0x0000eea0


	//   ....[193]....
        /*07a4*/ 	.word	0x0000ef80


	//   ....[194]....
        /*07a8*/ 	.word	0x0000f020


	//   ....[195]....
        /*07ac*/ 	.word	0x0000f080


	//   ....[196]....
        /*07b0*/ 	.word	0x0000f160


	//   ....[197]....
        /*07b4*/ 	.word	0x0000f240


	//   ....[198]....
        /*07b8*/ 	.word	0x0000f2e0


	//   ....[199]....
        /*07bc*/ 	.word	0x0000f370


	//   ....[200]....
        /*07c0*/ 	.word	0x0000f420


	//   ....[201]....
        /*07c4*/ 	.word	0x0000f480


	//   ....[202]....
        /*07c8*/ 	.word	0x0000f570


	//   ....[203]....
        /*07cc*/ 	.word	0x0000f5d0


	//   ....[204]....
        /*07d0*/ 	.word	0x0000f6c0


	//   ....[205]....
        /*07d4*/ 	.word	0x0000f7b0


	//   ....[206]....
        /*07d8*/ 	.word	0x0000f850


	//   ....[207]....
        /*07dc*/ 	.word	0x0000f8f0


	//   ....[208]....
        /*07e0*/ 	.word	0x0000f990


	//   ....[209]....
        /*07e4*/ 	.word	0x0000fa20


	//   ....[210]....
        /*07e8*/ 	.word	0x0000fa90


	//   ....[211]....
        /*07ec*/ 	.word	0x0000fb10


	//   ....[212]....
        /*07f0*/ 	.word	0x0000fbc0


	//   ....[213]....
        /*07f4*/ 	.word	0x0000fc30


	//   ....[214]....
        /*07f8*/ 	.word	0x0000fd10


	//   ....[215]....
        /*07fc*/ 	.word	0x0000fd80


	//   ....[216]....
        /*0800*/ 	.word	0x0000fe60


	//   ....[217]....
        /*0804*/ 	.word	0x0000fed0


	//   ....[218]....
        /*0808*/ 	.word	0x0000ffb0


	//   ....[219]....
        /*080c*/ 	.word	0x00010020


	//   ....[220]....
        /*0810*/ 	.word	0x00010100


	//   ....[221]....
        /*0814*/ 	.word	0x00010170


	//   ....[222]....
        /*0818*/ 	.word	0x00010250


	//   ....[223]....
        /*081c*/ 	.word	0x000102c0


	//   ....[224]....
        /*0820*/ 	.word	0x00010380


	//   ....[225]....
        /*0824*/ 	.word	0x000104b0


	//   ....[226]....
        /*0828*/ 	.word	0x00010550


	//   ....[227]....
        /*082c*/ 	.word	0x000105b0


	//   ....[228]....
        /*0830*/ 	.word	0x00010670


	//   ....[229]....
        /*0834*/ 	.word	0x000106d0


	//   ....[230]....
        /*0838*/ 	.word	0x00010790


	//   ....[231]....
        /*083c*/ 	.word	0x000107f0


	//   ....[232]....
        /*0840*/ 	.word	0x000108b0


	//   ....[233]....
        /*0844*/ 	.word	0x00010910


	//   ....[234]....
        /*0848*/ 	.word	0x000109d0


	//   ....[235]....
        /*084c*/ 	.word	0x00010a30


	//   ....[236]....
        /*0850*/ 	.word	0x00010af0


	//   ....[237]....
        /*0854*/ 	.word	0x00010b50


	//   ....[238]....
        /*0858*/ 	.word	0x00010c10


	//   ....[239]....
        /*085c*/ 	.word	0x00010c70


	//   ....[240]....
        /*0860*/ 	.word	0x00010d30


	//   ....[241]....
        /*0864*/ 	.word	0x00010e20


	//   ....[242]....
        /*0868*/ 	.word	0x00010eb0


	//   ....[243]....
        /*086c*/ 	.word	0x00010f10


	//   ....[244]....
        /*0870*/ 	.word	0x00010fc0


	//   ....[245]....
        /*0874*/ 	.word	0x00011020


	//   ....[246]....
        /*0878*/ 	.word	0x000110d0


	//   ....[247]....
        /*087c*/ 	.word	0x00011150


	//   ....[248]....
        /*0880*/ 	.word	0x000111f0


	//   ....[249]....
        /*0884*/ 	.word	0x00011250


	//   ....[250]....
        /*0888*/ 	.word	0x00011310


	//   ....[251]....
        /*088c*/ 	.word	0x00011370


	//   ....[252]....
        /*0890*/ 	.word	0x00011430


	//   ....[253]....
        /*0894*/ 	.word	0x00011490


	//   ....[254]....
        /*0898*/ 	.word	0x00011550


	//   ....[255]....
        /*089c*/ 	.word	0x000115b0


	//   ....[0]....
        /*08a0*/ 	.word	0x00011670


	//----- nvinfo : EIATTR_REG_RECONFIG
	.align		4
.L_338:
        /*08a4*/ 	.byte	0x01, 0x54
	.zero		2


	//----- nvinfo : EIATTR_SYSCALL_OFFSETS
	.align		4
        /*08a8*/ 	.byte	0x04, 0x46
        /*08aa*/ 	.short	(.L_340 - .L_339)


	//   ....[0]....
.L_339:
        /*08ac*/ 	.word	0x000013b0


	//   ....[1]....
        /*08b0*/ 	.word	0x00009bb0


	//   ....[2]....
        /*08b4*/ 	.word	0x00009d10


	//   ....[3]....
        /*08b8*/ 	.word	0x00009e50


	//   ....[4]....
        /*08bc*/ 	.word	0x00009f70


	//   ....[5]....
        /*08c0*/ 	.word	0x0000b250


	//----- nvinfo : EIATTR_MBARRIER_INSTR_OFFSETS
	.align		4
.L_340:
        /*08c4*/ 	.byte	0x04, 0x39
        /*08c6*/ 	.short	(.L_342 - .L_341)


	//   ....[0]....
.L_341:
        /*08c8*/ 	.word	0x00000180
        /*08cc*/ 	.word	0x000000ff
        /*08d0*/ 	.word	0x00038800
        /*08d4*/ 	.short	0x0100
        /*08d6*/ 	.byte	0x08
	.zero		1


	//   ....[1]....
        /*08d8*/ 	.word	0x00000190
        /*08dc*/ 	.word	0x000000ff
        /*08e0*/ 	.word	0x00038820
        /*08e4*/ 	.short	0x0100
        /*08e6*/ 	.byte	0x08
	.zero		1


	//   ....[2]....
        /*08e8*/ 	.word	0x00000280
        /*08ec*/ 	.word	0x000000ff
        /*08f0*/ 	.word	0x00038830
        /*08f4*/ 	.short	0x0100
        /*08f6*/ 	.byte	0x08
	.zero		1


	//   ....[3]....
        /*08f8*/ 	.word	0x00000290
        /*08fc*/ 	.word	0x000000ff
        /*0900*/ 	.word	0x00038840
        /*0904*/ 	.short	0x0100
        /*0906*/ 	.byte	0x08
	.zero		1


	//   ....[4]....
        /*0908*/ 	.word	0x000002a0
        /*090c*/ 	.word	0x000000ff
        /*0910*/ 	.word	0x00038838
        /*0914*/ 	.short	0x0100
        /*0916*/ 	.byte	0x08
	.zero		1


	//   ....[5]....
        /*0918*/ 	.word	0x000002b0
        /*091c*/ 	.word	0x000000ff
        /*0920*/ 	.word	0x00038848
        /*0924*/ 	.short	0x0100
        /*0926*/ 	.byte	0x08
	.zero		1


	//   ....[6]....
        /*0928*/ 	.word	0x000003e0
        /*092c*/ 	.word	0x000000ff
        /*0930*/ 	.word	0x00038850
        /*0934*/ 	.short	0x0100
        /*0936*/ 	.byte	0x08
	.zero		1


	//   ....[7]....
        /*0938*/ 	.word	0x000003f0
        /*093c*/ 	.word	0x000000ff
        /*0940*/ 	.word	0x00038860
        /*0944*/ 	.short	0x0100
        /*0946*/ 	.byte	0x08
	.zero		1


	//   ....[8]....
        /*0948*/ 	.word	0x00000400
        /*094c*/ 	.word	0x000000ff
        /*0950*/ 	.word	0x00038858
        /*0954*/ 	.short	0x0100
        /*0956*/ 	.byte	0x08
	.zero		1


	//   ....[9]....
        /*0958*/ 	.word	0x00000410
        /*095c*/ 	.word	0x000000ff
        /*0960*/ 	.word	0x00038868
        /*0964*/ 	.short	0x0100
        /*0966*/ 	.byte	0x08
	.zero		1


	//   ....[10]....
        /*0968*/ 	.word	0x00000500
        /*096c*/ 	.word	0x000000ff
        /*0970*/ 	.word	0x00038870
        /*0974*/ 	.short	0x0100
        /*0976*/ 	.byte	0x06
	.zero		1


	//   ....[11]....
        /*0978*/ 	.word	0x00000510
        /*097c*/ 	.word	0x000000ff
        /*0980*/ 	.word	0x00038880
        /*0984*/ 	.short	0x0100
        /*0986*/ 	.byte	0x06
	.zero		1


	//   ....[12]....
        /*0988*/ 	.word	0x00000520
        /*098c*/ 	.word	0x000000ff
        /*0990*/ 	.word	0x00038878
        /*0994*/ 	.short	0x0100
        /*0996*/ 	.byte	0x06
	.zero		1


	//   ....[13]....
        /*0998*/ 	.word	0x00000530
        /*099c*/ 	.word	0x000000ff
        /*09a0*/ 	.word	0x00038888
        /*09a4*/ 	.short	0x0100
        /*09a6*/ 	.byte	0x06
	.zero		1


	//   ....[14]....
        /*09a8*/ 	.word	0x00000660
        /*09ac*/ 	.word	0x000000ff
        /*09b0*/ 	.word	0x00038890
        /*09b4*/ 	.short	0x0100
        /*09b6*/ 	.byte	0x08
	.zero		1


	//   ....[15]....
        /*09b8*/ 	.word	0x00000670
        /*09bc*/ 	.word	0x000000ff
        /*09c0*/ 	.word	0x000388a0
        /*09c4*/ 	.short	0x0100
        /*09c6*/ 	.byte	0x08
	.zero		1


	//   ....[16]....
        /*09c8*/ 	.word	0x00000680
        /*09cc*/ 	.word	0x000000ff
        /*09d0*/ 	.word	0x00038898
        /*09d4*/ 	.short	0x0100
        /*09d6*/ 	.byte	0x08
	.zero		1


	//   ....[17]....
        /*09d8*/ 	.word	0x00000690
        /*09dc*/ 	.word	0x000000ff
        /*09e0*/ 	.word	0x000388a8
        /*09e4*/ 	.short	0x0100
        /*09e6*/ 	.byte	0x08
	.zero		1


	//   ....[18]....
        /*09e8*/ 	.word	0x000007e0
        /*09ec*/ 	.word	0x000000ff
        /*09f0*/ 	.word	0x000388b0
        /*09f4*/ 	.short	0x0100
        /*09f6*/ 	.byte	0x08
	.zero		1


	//   ....[19]....
        /*09f8*/ 	.word	0x000007f0
        /*09fc*/ 	.word	0x000000ff
        /*0a00*/ 	.word	0x000388c0
        /*0a04*/ 	.short	0x0100
        /*0a06*/ 	.byte	0x08
	.zero		1


	//   ....[20]....
        /*0a08*/ 	.word	0x00000800
        /*0a0c*/ 	.word	0x000000ff
        /*0a10*/ 	.word	0x000388b8
        /*0a14*/ 	.short	0x0100
        /*0a16*/ 	.byte	0x08
	.zero		1


	//   ....[21]....
        /*0a18*/ 	.word	0x00000810
        /*0a1c*/ 	.word	0x000000ff
        /*0a20*/ 	.word	0x000388c8
        /*0a24*/ 	.short	0x0100
        /*0a26*/ 	.byte	0x08
	.zero		1


	//   ....[22]....
        /*0a28*/ 	.word	0x00001400
        /*0a2c*/ 	.word	0x000000ff
        /*0a30*/ 	.word	0x00038800
        /*0a34*/ 	.short	0x010a
        /*0a36*/ 	.byte	0x31
	.zero		1


	//   ....[23]....
        /*0a38*/ 	.word	0x000014d0
        /*0a3c*/ 	.word	0x000000ff
        /*0a40*/ 	.word	0x00038830
        /*0a44*/ 	.short	0x010a
        /*0a46*/ 	.byte	0x34
	.zero		1


	//   ....[24]....
        /*0a48*/ 	.word	0x00001510
        /*0a4c*/ 	.word	0x000000ff
        /*0a50*/ 	.word	0x00038830
        /*0a54*/ 	.short	0x010a
        /*0a56*/ 	.byte	0x34
	.zero		1


	//   ....[25]....
        /*0a58*/ 	.word	0x000019f0
        /*0a5c*/ 	.word	0x000000ff
        /*0a60*/ 	.word	0x00000000
        /*0a64*/ 	.short	0x0101
        /*0a66*/ 	.byte	0x06
	.zero		1


	//   ....[26]....
        /*0a68*/ 	.word	0x00003370
        /*0a6c*/ 	.word	0x000000ff
        /*0a70*/ 	.word	0x00038850
        /*0a74*/ 	.short	0x010a
        /*0a76*/ 	.byte	0x34
	.zero		1


	//   ....[27]....
        /*0a78*/ 	.word	0x000033b0
        /*0a7c*/ 	.word	0x000000ff
        /*0a80*/ 	.word	0x00038850
        /*0a84*/ 	.short	0x010a
        /*0a86*/ 	.byte	0x34
	.zero		1


	//   ....[28]....
        /*0a88*/ 	.word	0x00003600
        /*0a8c*/ 	.word	0x000000ff
        /*0a90*/ 	.word	0x00000000
        /*0a94*/ 	.short	0x0101
        /*0a96*/ 	.byte	0x34
	.zero		1


	//   ....[29]....
        /*0a98*/ 	.word	0x00003770
        /*0a9c*/ 	.word	0x000000ff
        /*0aa0*/ 	.word	0x00038830
        /*0aa4*/ 	.short	0x010a
        /*0aa6*/ 	.byte	0x2d
	.zero		1


	//   ....[30]....
        /*0aa8*/ 	.word	0x000037c0
        /*0aac*/ 	.word	0x000000ff
        /*0ab0*/ 	.word	0x00038830
        /*0ab4*/ 	.short	0x010a
        /*0ab6*/ 	.byte	0x2d
	.zero		1


	//   ....[31]....
        /*0ab8*/ 	.word	0x00003b80
        /*0abc*/ 	.word	0x000000ff
        /*0ac0*/ 	.word	0x00000000
        /*0ac4*/ 	.short	0x0101
        /*0ac6*/ 	.byte	0x06
	.zero		1


	//   ....[32]....
        /*0ac8*/ 	.word	0x00005640
        /*0acc*/ 	.word	0x000000ff
        /*0ad0*/ 	.word	0x00038850
        /*0ad4*/ 	.short	0x010a
        /*0ad6*/ 	.byte	0x2d
	.zero		1


	//   ....[33]....
        /*0ad8*/ 	.word	0x000056a0
        /*0adc*/ 	.word	0x000000ff
        /*0ae0*/ 	.word	0x00038850
        /*0ae4*/ 	.short	0x010a
        /*0ae6*/ 	.byte	0x2d
	.zero		1


	//   ....[34]....
        /*0ae8*/ 	.word	0x000058b0
        /*0aec*/ 	.word	0x000000ff
        /*0af0*/ 	.word	0x00000000
        /*0af4*/ 	.short	0x0101
        /*0af6*/ 	.byte	0x2d
	.zero		1


	//   ....[35]....
        /*0af8*/ 	.word	0x00008970
        /*0afc*/ 	.word	0x000000ff
        /*0b00*/ 	.word	0x00000000
        /*0b04*/ 	.short	0x0101
        /*0b06*/ 	.byte	0x06
	.zero		1


	//   ....[36]....
        /*0b08*/ 	.word	0x0000a2c0
        /*0b0c*/ 	.word	0x00000006
        /*0b10*/ 	.word	0x00038880
        /*0b14*/ 	.short	0x010a
        /*0b16*/ 	.byte	0x3f
	.zero		1


	//   ....[37]....
        /*0b18*/ 	.word	0x0000a8f0
        /*0b1c*/ 	.word	0x00000006
        /*0b20*/ 	.word	0x00038870
        /*0b24*/ 	.short	0x0107
        /*0b26*/ 	.byte	0x3f
	.zero		1


	//   ....[38]....
        /*0b28*/ 	.word	0x0000a9b0
        /*0b2c*/ 	.word	0x00000006
        /*0b30*/ 	.word	0x00038870
        /*0b34*/ 	.short	0x0101
        /*0b36*/ 	.byte	0x3f
	.zero		1


	//   ....[39]....
        /*0b38*/ 	.word	0x0000a9e0
        /*0b3c*/ 	.word	0x00000006
        /*0b40*/ 	.word	0x00038840
        /*0b44*/ 	.short	0x010a
        /*0b46*/ 	.byte	0x3f
	.zero		1


	//   ....[40]....
        /*0b48*/ 	.word	0x0000b030
        /*0b4c*/ 	.word	0x00000006
        /*0b50*/ 	.word	0x00038830
        /*0b54*/ 	.short	0x0107
        /*0b56*/ 	.byte	0x3f
	.zero		1


	//   ....[41]....
        /*0b58*/ 	.word	0x0000b0f0
        /*0b5c*/ 	.word	0x00000006
        /*0b60*/ 	.word	0x00038830
        /*0b64*/ 	.short	0x0101
        /*0b66*/ 	.byte	0x3f
	.zero		1


	//   ....[42]....
        /*0b68*/ 	.word	0x0000bae0
        /*0b6c*/ 	.word	0x000000ff
        /*0b70*/ 	.word	0x00038800
        /*0b74*/ 	.short	0x0107
        /*0b76*/ 	.byte	0x29
	.zero		1


	//   ....[43]....
        /*0b78*/ 	.word	0x0000bb30
        /*0b7c*/ 	.word	0x000000ff
        /*0b80*/ 	.word	0x00038800
        /*0b84*/ 	.short	0x0101
        /*0b86*/ 	.byte	0x29
	.zero		1


	//   ....[44]....
        /*0b88*/ 	.word	0x0000bb60
        /*0b8c*/ 	.word	0x000000ff
        /*0b90*/ 	.word	0x00038820
        /*0b94*/ 	.short	0x010a
        /*0b96*/ 	.byte	0x29
	.zero		1


	//   ....[45]....
        /*0b98*/ 	.word	0x0000be90
        /*0b9c*/ 	.word	0x00000000
        /*0ba0*/ 	.word	0x00038880
        /*0ba4*/ 	.short	0x010a
        /*0ba6*/ 	.byte	0x3f
	.zero		1


	//   ....[46]....
        /*0ba8*/ 	.word	0x0000c380
        /*0bac*/ 	.word	0x00000000
        /*0bb0*/ 	.word	0x00038870
        /*0bb4*/ 	.short	0x0107
        /*0bb6*/ 	.byte	0x3f
	.zero		1


	//   ....[47]....
        /*0bb8*/ 	.word	0x0000c440
        /*0bbc*/ 	.word	0x00000000
        /*0bc0*/ 	.word	0x00038870
        /*0bc4*/ 	.short	0x0101
        /*0bc6*/ 	.byte	0x3f
	.zero		1


	//   ....[48]....
        /*0bc8*/ 	.word	0x0000c470
        /*0bcc*/ 	.word	0x00000000
        /*0bd0*/ 	.word	0x00038840
        /*0bd4*/ 	.short	0x010a
        /*0bd6*/ 	.byte	0x3f
	.zero		1


	//   ....[49]....
        /*0bd8*/ 	.word	0x0000c940
        /*0bdc*/ 	.word	0x00000000
        /*0be0*/ 	.word	0x00038830
        /*0be4*/ 	.short	0x0107
        /*0be6*/ 	.byte	0x3f
	.zero		1


	//   ....[50]....
        /*0be8*/ 	.word	0x0000ca00
        /*0bec*/ 	.word	0x00000000
        /*0bf0*/ 	.word	0x00038830
        /*0bf4*/ 	.short	0x0101
        /*0bf6*/ 	.byte	0x3f
	.zero		1


	//   ....[51]....
        /*0bf8*/ 	.word	0x0000ca90
        /*0bfc*/ 	.word	0x00000003
        /*0c00*/ 	.word	0x00038870
        /*0c04*/ 	.short	0x010a
        /*0c06*/ 	.byte	0x3f
	.zero		1


	//   ....[52]....
        /*0c08*/ 	.word	0x0000cb20
        /*0c0c*/ 	.word	0x00000003
        /*0c10*/ 	.word	0x00038860
        /*0c14*/ 	.short	0x010a
        /*0c16*/ 	.byte	0x3f
	.zero		1


	//   ....[53]....
        /*0c18*/ 	.word	0x0000d380
        /*0c1c*/ 	.word	0x00000003
        /*0c20*/ 	.word	0x00038850
        /*0c24*/ 	.short	0x0101
        /*0c26*/ 	.byte	0x3f
	.zero		1


	//   ....[54]....
        /*0c28*/ 	.word	0x0000d410
        /*0c2c*/ 	.word	0x00000003
        /*0c30*/ 	.word	0x00000000
        /*0c34*/ 	.short	0x0101
        /*0c36*/ 	.byte	0x3f
	.zero		1


	//   ....[55]....
        /*0c38*/ 	.word	0x0000d4b0
        /*0c3c*/ 	.word	0x00000012
        /*0c40*/ 	.word	0x00038870
        /*0c44*/ 	.short	0x010a
        /*0c46*/ 	.byte	0x3f
	.zero		1


	//   ....[56]....
        /*0c48*/ 	.word	0x0000d540
        /*0c4c*/ 	.word	0x00000012
        /*0c50*/ 	.word	0x00038860
        /*0c54*/ 	.short	0x010a
        /*0c56*/ 	.byte	0x3f
	.zero		1


	//   ....[57]....
        /*0c58*/ 	.word	0x0000dda0
        /*0c5c*/ 	.word	0x00000012
        /*0c60*/ 	.word	0x00038850
        /*0c64*/ 	.short	0x0101
        /*0c66*/ 	.byte	0x3f
	.zero		1


	//   ....[58]....
        /*0c68*/ 	.word	0x0000de90
        /*0c6c*/ 	.word	0x00000012
        /*0c70*/ 	.word	0x00000000
        /*0c74*/ 	.short	0x0101
        /*0c76*/ 	.byte	0x3f
	.zero		1


	//   ....[59]....
        /*0c78*/ 	.word	0x0000df20
        /*0c7c*/ 	.word	0x00000004
        /*0c80*/ 	.word	0x00038820
        /*0c84*/ 	.short	0x010a
        /*0c86*/ 	.byte	0x3f
	.zero		1


	//   ....[60]....
        /*0c88*/ 	.word	0x0000e050
        /*0c8c*/ 	.word	0x00000003
        /*0c90*/ 	.word	0x00038840
        /*0c94*/ 	.short	0x010a
        /*0c96*/ 	.byte	0x3f
	.zero		1


	//   ....[61]....
        /*0c98*/ 	.word	0x0000e0f0
        /*0c9c*/ 	.word	0x00000019
        /*0ca0*/ 	.word	0x00038840
        /*0ca4*/ 	.short	0x010a
        /*0ca6*/ 	.byte	0x3f
	.zero		1


	//   ....[62]....
        /*0ca8*/ 	.word	0x0000e130
        /*0cac*/ 	.word	0x00000003
        /*0cb0*/ 	.word	0x00038860
        /*0cb4*/ 	.short	0x010a
        /*0cb6*/ 	.byte	0x3f
	.zero		1


	//   ....[63]....
        /*0cb8*/ 	.word	0x0000e170
        /*0cbc*/ 	.word	0x00000019
        /*0cc0*/ 	.word	0x00038860
        /*0cc4*/ 	.short	0x010a
        /*0cc6*/ 	.byte	0x3f
	.zero		1


	//   ....[64]....
        /*0cc8*/ 	.word	0x0000e1b0
        /*0ccc*/ 	.word	0x00000003
        /*0cd0*/ 	.word	0x00038880
        /*0cd4*/ 	.short	0x010a
        /*0cd6*/ 	.byte	0x3f
	.zero		1


	//   ....[65]....
        /*0cd8*/ 	.word	0x0000e1f0
        /*0cdc*/ 	.word	0x00000019
        /*0ce0*/ 	.word	0x00038880
        /*0ce4*/ 	.short	0x010a
        /*0ce6*/ 	.byte	0x3f
	.zero		1


	//   ....[66]....
        /*0ce8*/ 	.word	0x0000e260
        /*0cec*/ 	.word	0x00000003
        /*0cf0*/ 	.word	0x00038800
        /*0cf4*/ 	.short	0x010a
        /*0cf6*/ 	.byte	0x3f
	.zero		1


	//   ....[67]....
        /*0cf8*/ 	.word	0x0000e2c0
        /*0cfc*/ 	.word	0x00000000
        /*0d00*/ 	.word	0x00038830
        /*0d04*/ 	.short	0x010a
        /*0d06*/ 	.byte	0x3f
	.zero		1


	//   ....[68]....
        /*0d08*/ 	.word	0x0000e320
        /*0d0c*/ 	.word	0x00000008
        /*0d10*/ 	.word	0x00038850
        /*0d14*/ 	.short	0x010a
        /*0d16*/ 	.byte	0x3f
	.zero		1


	//   ....[69]....
        /*0d18*/ 	.word	0x0000e390
        /*0d1c*/ 	.word	0x00000000
        /*0d20*/ 	.word	0x00038830
        /*0d24*/ 	.short	0x010a
        /*0d26*/ 	.byte	0x3f
	.zero		1


	//   ....[70]....
        /*0d28*/ 	.word	0x0000e400
        /*0d2c*/ 	.word	0x00000007
        /*0d30*/ 	.word	0x00038850
        /*0d34*/ 	.short	0x010a
        /*0d36*/ 	.byte	0x3f
	.zero		1


	//   ....[71]....
        /*0d38*/ 	.word	0x0000e500
        /*0d3c*/ 	.word	0x00000006
        /*0d40*/ 	.word	0x00038880
        /*0d44*/ 	.short	0x010a
        /*0d46*/ 	.byte	0x3f
	.zero		1


	//   ....[72]....
        /*0d48*/ 	.word	0x0000eed0
        /*0d4c*/ 	.word	0x00000006
        /*0d50*/ 	.word	0x00038840
        /*0d54*/ 	.short	0x010a
        /*0d56*/ 	.byte	0x3f
	.zero		1


	//   ....[73]....
        /*0d58*/ 	.word	0x000103b0
        /*0d5c*/ 	.word	0x00000013
        /*0d60*/ 	.word	0x00038820
        /*0d64*/ 	.short	0x010a
        /*0d66*/ 	.byte	0x3f
	.zero		1


	//   ....[74]....
        /*0d68*/ 	.word	0x00010400
        /*0d6c*/ 	.word	0x00000000
        /*0d70*/ 	.word	0x00038880
        /*0d74*/ 	.short	0x010a
        /*0d76*/ 	.byte	0x3f
	.zero		1


	//   ....[75]....
        /*0d78*/ 	.word	0x00010d70
        /*0d7c*/ 	.word	0x00000000
        /*0d80*/ 	.word	0x00038840
        /*0d84*/ 	.short	0x010a
        /*0d86*/ 	.byte	0x3f
	.zero		1


	//   ....[76]....
        /*0d88*/ 	.word	0x000116a0
        /*0d8c*/ 	.word	0x00000003
        /*0d90*/ 	.word	0x00038870
        /*0d94*/ 	.short	0x010a
        /*0d96*/ 	.byte	0x3f
	.zero		1


	//   ....[77]....
        /*0d98*/ 	.word	0x000116f0
        /*0d9c*/ 	.word	0x00000003
        /*0da0*/ 	.word	0x00038860
        /*0da4*/ 	.short	0x010a
        /*0da6*/ 	.byte	0x3f
	.zero		1


	//   ....[78]....
        /*0da8*/ 	.word	0x00011740
        /*0dac*/ 	.word	0x00000012
        /*0db0*/ 	.word	0x00038870
        /*0db4*/ 	.short	0x010a
        /*0db6*/ 	.byte	0x3f
	.zero		1


	//   ....[79]....
        /*0db8*/ 	.word	0x00011790
        /*0dbc*/ 	.word	0x00000012
        /*0dc0*/ 	.word	0x00038860
        /*0dc4*/ 	.short	0x010a
        /*0dc6*/ 	.byte	0x3f
	.zero		1


	//   ....[80]....
        /*0dc8*/ 	.word	0x000117e0
        /*0dcc*/ 	.word	0x00000004
        /*0dd0*/ 	.word	0x00038820
        /*0dd4*/ 	.short	0x010a
        /*0dd6*/ 	.byte	0x3f
	.zero		1


	//   ....[81]....
        /*0dd8*/ 	.word	0x00011830
        /*0ddc*/ 	.word	0x00000003
        /*0de0*/ 	.word	0x00038840
        /*0de4*/ 	.short	0x010a
        /*0de6*/ 	.byte	0x3f
	.zero		1


	//   ....[82]....
        /*0de8*/ 	.word	0x00011880
        /*0dec*/ 	.word	0x00000019
        /*0df0*/ 	.word	0x00038840
        /*0df4*/ 	.short	0x010a
        /*0df6*/ 	.byte	0x3f
	.zero		1


	//   ....[83]....
        /*0df8*/ 	.word	0x000118d0
        /*0dfc*/ 	.word	0x00000003
        /*0e00*/ 	.word	0x00038860
        /*0e04*/ 	.short	0x010a
        /*0e06*/ 	.byte	0x3f
	.zero		1


	//   ....[84]....
        /*0e08*/ 	.word	0x00011920
        /*0e0c*/ 	.word	0x00000019
        /*0e10*/ 	.word	0x00038860
        /*0e14*/ 	.short	0x010a
        /*0e16*/ 	.byte	0x3f
	.zero		1


	//   ....[85]....
        /*0e18*/ 	.word	0x00011970
        /*0e1c*/ 	.word	0x00000003
        /*0e20*/ 	.word	0x00038880
        /*0e24*/ 	.short	0x010a
        /*0e26*/ 	.byte	0x3f
	.zero		1


	//----- nvinfo : EIATTR_NUM_MBARRIERS
	.align		4
.L_342:
        /*0e28*/ 	.byte	0x03, 0x38
        /*0e2a*/ 	.short	0x0016


	//----- nvinfo : EIATTR_EXIT_INSTR_OFFSETS
	.align		4
        /*0e2c*/ 	.byte	0x04, 0x1c
        /*0e2e*/ 	.short	(.L_344 - .L_343)


	//   ....[0]....
.L_343:
        /*0e30*/ 	.word	0x00000970


	//   ....[1]....
        /*0e34*/ 	.word	0x00008f30


	//   ....[2]....
        /*0e38*/ 	.word	0x0000df90


	//   ....[3]....
        /*0e3c*/ 	.word	0x0000e240


	//----- nvinfo : EIATTR_MAX_THREADS
	.align		4
.L_344:
        /*0e40*/ 	.byte	0x04, 0x05
        /*0e42*/ 	.short	(.L_346 - .L_345)
.L_345:
        /*0e44*/ 	.word	0x00000180
        /*0e48*/ 	.word	0x00000001
        /*0e4c*/ 	.word	0x00000001


	//----- nvinfo : EIATTR_CRS_STACK_SIZE
	.align		4
.L_346:
        /*0e50*/ 	.byte	0x04, 0x1e
        /*0e52*/ 	.short	(.L_348 - .L_347)
.L_347:
        /*0e54*/ 	.word	0x00000000


	//----- nvinfo : EIATTR_CBANK_PARAM_SIZE
	.align		4
.L_348:
        /*0e58*/ 	.byte	0x03, 0x19
        /*0e5a*/ 	.short	0x0a70


	//----- nvinfo : EIATTR_PARAM_CBANK
	.align		4
        /*0e5c*/ 	.byte	0x04, 0x0a
        /*0e5e*/ 	.short	(.L_350 - .L_349)
	.align		4
.L_349:
        /*0e60*/ 	.word	index@(.nv.constant0._ZN7cutlass13device_kernelIN5flash11enable_sm90INS1_16FlashAttnFwdSm90INS1_25CollectiveMainloopFwdSm90ILi2EN4cute5tupleIJNS5_1CILi1EEES8_S8_EEENS6_IJNS7_ILi128EEESA_NS7_ILi256EEEEEELi256ENS_12float_e4m3_tEfNS_4arch4Sm90ELb0ELb0ELb0ELb0ELb1ELb0ELb0ELb1ELb0ELb1ELb0ELb0EEENS1_21CollectiveEpilogueFwdINS6_IJSA_SB_SA_EEES9_NS_10bfloat16_tESF_Li256ELb0ELb1ELb0ELb1EEENS1_29StaticPersistentTileSchedulerILb0EEEEEEEEEvNT_6ParamsE)
        /*0e64*/ 	.short	0x0210
        /*0e66*/ 	.short	0x0a70


	//----- nvinfo : EIATTR_SW_WAR
	.align		4
.L_350:
        /*0e68*/ 	.byte	0x04, 0x36
        /*0e6a*/ 	.short	(.L_352 - .L_351)
.L_351:
        /*0e6c*/ 	.word	0x00000008
.L_352:


//--------------------- .nv.info._ZN7cutlass13device_kernelIN5flash11enable_sm90INS1_16FlashAttnFwdSm90INS1_25CollectiveMainloopFwdSm90ILi2EN4cute5tupleIJNS5_1CILi1EEES8_S8_EEENS6_IJNS7_ILi128EEESA_NS7_ILi256EEEEEELi256ENS_12float_e4m3_tEfNS_4arch4Sm90ELb0ELb0ELb0ELb1ELb1ELb0ELb0ELb1ELb0ELb1ELb0ELb0EEENS1_21CollectiveEpilogueFwdINS6_IJSA_SB_SA_EEES9_NS_10bfloat16_tESF_Li256ELb1ELb1ELb0ELb1EEENS1_36VarlenDynamicPersistentTileSchedulerILi128ELi128ELi256ELi128ELb0ELb1ELb1ELb0ELb1ELb1EEEEEEEEEvNT_6ParamsE --------------------------
	.section	.nv.info._ZN7cutlass13device_kernelIN5flash11enable_sm90INS1_16FlashAttnFwdSm90INS1_25CollectiveMainloopFwdSm90ILi2EN4cute5tupleIJNS5_1CILi1EEES8_S8_EEENS6_IJNS7_ILi128EEESA_NS7_ILi256EEEEEELi256ENS_12float_e4m3_tEfNS_4arch4Sm90ELb0ELb0ELb0ELb1ELb1ELb0ELb0ELb1ELb0ELb1ELb0ELb0EEENS1_21CollectiveEpilogueFwdINS6_IJSA_SB_SA_EEES9_NS_10bfloat16_tESF_Li256ELb1ELb1ELb0ELb1EEENS1_36VarlenDynamicPersistentTileSchedulerILi128ELi128ELi256ELi128ELb0ELb1ELb1ELb0ELb1ELb1EEEEEEEEEvNT_6ParamsE,"",@"SHT_CUDA_INFO"
	.sectionflags	@""
	.align	4


	//----- nvinfo : EIATTR_CUDA_API_VERSION
	.align		4
        /*0000*/ 	.byte	0x04, 0x37
        /*0002*/ 	.short	(.L_354 - .L_353)
.L_353:
        /*0004*/ 	.word	0x00000082


	//----- nvinfo : EIATTR_KPARAM_INFO
	.align		4
.L_354:
        /*0008*/ 	.byte	0x04, 0x17
        /*000a*/ 	.short	(.L_356 - .L_355)
.L_355:
        /*000c*/ 	.word	0x00000000
        /*0010*/ 	.short	0x0000
        /*0012*/ 	.short	0x0070
        /*0014*/ 	.byte	0x00, 0xf0, 0x01, 0x2a


	//----- nvinfo : EIATTR_SPARSE_MMA_MASK
	.align		4
.L_356:
        /*0018*/ 	.byte	0x03, 0x50
        /*001a*/ 	.short	0x0000


	//----- nvinfo : EIATTR_MAXREG_COUNT
	.align		4
        /*001c*/ 	.byte	0x03, 0x1b
        /*001e*/ 	.short	0x00a8


	//----- nvinfo : EIATTR_NUM_BARRIERS
	.align		4
        /*0020*/ 	.byte	0x02, 0x4c
        /*0022*/ 	.byte	0x10
	.zero		1


	//----- nvinfo : EIATTR_EXTERNS
	.align		4
        /*0024*/ 	.byte	0x04, 0x0f
        /*0026*/ 	.short	(.L_358 - .L_357)


	//   ....[0]....
	.align		4
.L_357:
        /*0028*/ 	.word	index@(__assertfail)


	//----- nvinfo : EIATTR_ANNOTATIONS
	.align		4
.L_358:
        /*002c*/ 	.byte	0x04, 0x55
        /*002e*/ 	.short	(.L_360 - .L_359)


	//   ....[0]....
.L_359:
        /*0030*/ 	.word	0x00000001
        /*0034*/ 	.byte	0x40, 0xaf, 0x00, 0x00, 0x01, 0x00, 0x00, 0x00, 0xe0, 0xaf, 0x00, 0x00, 0x01, 0x00, 0x00, 0x00
        /*0044*/ 	.byte	0x00, 0xb2, 0x00, 0x00, 0x01, 0x00, 0x00, 0x00, 0x30, 0xb2, 0x00, 0x00, 0x01, 0x00, 0x00, 0x00
        /*0054*/ 	.byte	0x30, 0xc2, 0x00, 0x00, 0x01, 0x00, 0x00, 0x00, 0x80, 0xca, 0x00, 0x00, 0x01, 0x00, 0x00, 0x00
        /*0064*/ 	.byte	0xa0, 0xd4, 0x00, 0x00, 0x01, 0x00, 0x00, 0x00, 0xe0, 0xdd, 0x00, 0x00, 0x01, 0x00, 0x00, 0x00
        /*0074*/ 	.byte	0x00, 0xde, 0x00, 0x00, 0x01, 0x00, 0x00, 0x00, 0xd0, 0xee, 0x00, 0x00, 0x01, 0x00, 0x00, 0x00
        /*0084*/ 	.byte	0x60, 0xfa, 0x00, 0x00, 0x01, 0x00, 0x00, 0x00, 0x40, 0x0d, 0x01, 0x00, 0x01, 0x00, 0x00, 0x00
        /*0094*/ 	.byte	0x10, 0x14, 0x01, 0x00, 0x01, 0x00, 0x00, 0x00, 0xc0, 0x1f, 0x01, 0x00


	//----- nvinfo : EIATTR_MERCURY_ISA_VERSION
	.align		4
.L_360:
        /*00a0*/ 	.byte	0x03, 0x5f
        /*00a2*/ 	.short	0x0101


	//----- nvinfo : EIATTR_UNUSED_LOAD_BYTE_OFFSET
	.align		4
        /*00a4*/ 	.byte	0x04, 0x44
        /*00a6*/ 	.short	(.L_362 - .L_361)


	//   ....[0]....
.L_361:
        /*00a8*/ 	.word	0x00000980
        /*00ac*/ 	.word	0x0000fff0


	//   ....[1]....
        /*00b0*/ 	.word	0x00006bc0
        /*00b4*/ 	.word	0x0000fff0


	//----- nvinfo : EIATTR_INT_WARP_WIDE_INSTR_OFFSETS
	.align		4
.L_362:
        /*00b8*/ 	.byte	0x04, 0x31
        /*00ba*/ 	.short	(.L_364 - .L_363)


	//   ....[0]....
.L_363:
        /*00bc*/ 	.word	0x000000c0


	//   ....[1]....
        /*00c0*/ 	.word	0x000000d0


	//   ....[2]....
        /*00c4*/ 	.word	0x00000170


	//   ....[3]....
        /*00c8*/ 	.word	0x0000b820


	//   ....[4]....
        /*00cc*/ 	.word	0x0000b8b0


	//   ....[5]....
        /*00d0*/ 	.word	0x0000f8a0


	//   ....[6]....
        /*00d4*/ 	.word	0x0000f930


	//----- nvinfo : EIATTR_COOP_GROUP_MASK_REGIDS
	.align		4
.L_364:
        /*00d8*/ 	.byte	0x04, 0x29
        /*00da*/ 	.short	(.L_366 - .L_365)


	//   ....[0]....
.L_365:
        /*00dc*/ 	.word	0xffffffff


	//   ....[1]....
        /*00e0*/ 	.word	0xffffffff


	//   ....[2]....
        /*00e4*/ 	.word	0xffffffff


	//   ....[3]....
        /*00e8*/ 	.word	0xffffffff


	//   ....[4]....
        /*00ec*/ 	.word	0xffffffff


	//   ....[5]....
        /*00f0*/ 	.word	0xffffffff


	//   ....[6]....
        /*00f4*/ 	.word	0xffffffff


	//   ....[7]....
        /*00f8*/ 	.word	0xffffffff


	//   ....[8]....
        /*00fc*/ 	.word	0xffffffff


	//   ....[9]....
        /*0100*/ 	.word	0xffffffff


	//   ....[10]....
        /*0104*/ 	.word	0xffffffff


	//   ....[11]....
        /*0108*/ 	.word	0xffffffff


	//   ....[12]....
        /*010c*/ 	.word	0xffffffff


	//   ....[13]....
        /*0110*/ 	.word	0xffffffff


	//   ....[14]....
        /*0114*/ 	.word	0xffffffff


	//   ....[15]....
        /*0118*/ 	.word	0xffffffff


	//   ....[16]....
        /*011c*/ 	.word	0xffffffff


	//   ....[17]....
        /*0120*/ 	.word	0xffffffff


	//   ....[18]....
        /*0124*/ 	.word	0xffffffff


	//   ....[19]....
        /*0128*/ 	.word	0xffffffff


	//   ....[20]....
        /*012c*/ 	.word	0xffffffff


	//   ....[21]....
        /*0130*/ 	.word	0xffffffff


	//   ....[22]....
        /*0134*/ 	.word	0xffffffff


	//   ....[23]....
        /*0138*/ 	.word	0xffffffff


	//   ....[24]....
        /*013c*/ 	.word	0xffffffff


	//   ....[25]....
        /*0140*/ 	.word	0xffffffff


	//   ....[26]....
        /*0144*/ 	.word	0xffffffff


	//   ....[27]....
        /*0148*/ 	.word	0xffffffff


	//   ....[28]....
        /*014c*/ 	.word	0xffffffff


	//   ....[29]....
        /*0150*/ 	.word	0xffffffff


	//   ....[30]....
        /*0154*/ 	.word	0xffffffff


	//   ....[31]....
        /*0158*/ 	.word	0xffffffff


	//   ....[32]....
        /*015c*/ 	.word	0xffffffff


	//   ....[33]....
        /*0160*/ 	.word	0xffffffff


	//   ....[34]....
        /*0164*/ 	.word	0xffffffff


	//   ....[35]....
        /*0168*/ 	.word	0xffffffff


	//   ....[36]....
        /*016c*/ 	.word	0xffffffff


	//   ....[37]....
        /*0170*/ 	.word	0xffffffff


	//   ....[38]....
        /*0174*/ 	.word	0xffffffff


	//   ....[39]....
        /*0178*/ 	.word	0xffffffff


	//   ....[40]....
        /*017c*/ 	.word	0xffffffff


	//   ....[41]....
        /*0180*/ 	.word	0xffffffff


	//   ....[42]....
        /*0184*/ 	.word	0xffffffff


	//   ....[43]....
        /*0188*/ 	.word	0xffffffff


	//   ....[44]....
        /*018c*/ 	.word	0xffffffff


	//   ....[45]....
        /*0190*/ 	.word	0xffffffff


	//   ....[46]....
        /*0194*/ 	.word	0xffffffff


	//   ....[47]....
        /*0198*/ 	.word	0xffffffff


	//   ....[48]....
        /*019c*/ 	.word	0xffffffff


	//   ....[49]....
        /*01a0*/ 	.word	0xffffffff


	//   ....[50]....
        /*01a4*/ 	.word	0xffffffff


	//   ....[51]....
        /*01a8*/ 	.word	0xffffffff


	//   ....[52]....
        /*01ac*/ 	.word	0xffffffff


	//   ....[53]....
        /*01b0*/ 	.word	0xffffffff


	//   ....[54]....
        /*01b4*/ 	.word	0xffffffff


	//   ....[55]....
        /*01b8*/ 	.word	0xffffffff


	//   ....[56]....
        /*01bc*/ 	.word	0xffffffff


	//   ....[57]....
        /*01c0*/ 	.word	0xffffffff


	//   ....[58]....
        /*01c4*/ 	.word	0xffffffff


	//   ....[59]....
        /*01c8*/ 	.word	0xffffffff


	//   ....[60]....
        /*01cc*/ 	.word	0xffffffff


	//   ....[61]....
        /*01d0*/ 	.word	0xffffffff


	//   ....[62]....
        /*01d4*/ 	.word	0xffffffff


	//   ....[63]....
        /*01d8*/ 	.word	0xffffffff


	//   ....[64]....
        /*01dc*/ 	.word	0xffffffff


	//   ....[65]....
        /*01e0*/ 	.word	0xffffffff


	//   ....[66]....
        /*01e4*/ 	.word	0xffffffff


	//   ....[67]....
        /*01e8*/ 	.word	0xffffffff


	//   ....[68]....
        /*01ec*/ 	.word	0xffffffff


	//   ....[69]....
        /*01f0*/ 	.word	0xffffffff


	//   ....[70]....
        /*01f4*/ 	.word	0xffffffff


	//   ....[71]....
        /*01f8*/ 	.word	0xffffffff


	//   ....[72]....
        /*01fc*/ 	.word	0xffffffff


	//   ....[73]....
        /*0200*/ 	.word	0xffffffff


	//   ....[74]....
        /*0204*/ 	.word	0xffffffff


	//   ....[75]....
        /*0208*/ 	.word	0xffffffff


	//   ....[76]....
        /*020c*/ 	.word	0xffffffff


	//   ....[77]....
        /*0210*/ 	.word	0xffffffff


	//   ....[78]....
        /*0214*/ 	.word	0xffffffff


	//   ....[79]....
        /*0218*/ 	.word	0xffffffff


	//   ....[80]....
        /*021c*/ 	.word	0xffffffff


	//   ....[81]....
        /*0220*/ 	.word	0xffffffff


	//   ....[82]....
        /*0224*/ 	.word	0xffffffff


	//   ....[83]....
        /*0228*/ 	.word	0xffffffff


	//   ....[84]....
        /*022c*/ 	.word	0xffffffff


	//   ....[85]....
        /*0230*/ 	.word	0xffffffff


	//   ....[86]....
        /*0234*/ 	.word	0xffffffff


	//   ....[87]....
        /*0238*/ 	.word	0xffffffff


	//   ....[88]....
        /*023c*/ 	.word	0xffffffff


	//   ....[89]....
        /*0240*/ 	.word	0xffffffff


	//   ....[90]....
        /*0244*/ 	.word	0xffffffff


	//   ....[91]....
        /*0248*/ 	.word	0xffffffff


	//   ....[92]....
        /*024c*/ 	.word	0xffffffff


	//   ....[93]....
        /*0250*/ 	.word	0xffffffff


	//   ....[94]....
        /*0254*/ 	.word	0xffffffff


	//   ....[95]....
        /*0258*/ 	.word	0xffffffff


	//   ....[96]....
        /*025c*/ 	.word	0xffffffff


	//   ....[97]....
        /*0260*/ 	.word	0xffffffff


	//   ....[98]....
        /*0264*/ 	.word	0xffffffff


	//   ....[99]....
        /*0268*/ 	.word	0xffffffff


	//   ....[100]....
        /*026c*/ 	.word	0xffffffff


	//   ....[101]....
        /*0270*/ 	.word	0xffffffff


	//   ....[102]....
        /*0274*/ 	.word	0xffffffff


	//   ....[103]....
        /*0278*/ 	.word	0xffffffff


	//   ....[104]....
        /*027c*/ 	.word	0xffffffff


	//   ....[105]....
        /*0280*/ 	.word	0xffffffff


	//   ....[106]....
        /*0284*/ 	.word	0xffffffff


	//   ....[107]....
        /*0288*/ 	.word	0xffffffff


	//   ....[108]....
        /*028c*/ 	.word	0xffffffff


	//   ....[109]....
        /*0290*/ 	.word	0xffffffff


	//   ....[110]....
        /*0294*/ 	.word	0xffffffff


	//   ....[111]....
        /*0298*/ 	.word	0xffffffff


	//   ....[112]....
        /*029c*/ 	.word	0xffffffff


	//   ....[113]....
        /*02a0*/ 	.word	0xffffffff


	//   ....[114]....
        /*02a4*/ 	.word	0xffffffff


	//   ....[115]....
        /*02a8*/ 	.word	0xffffffff


	//   ....[116]....
        /*02ac*/ 	.word	0xffffffff


	//   ....[117]....
        /*02b0*/ 	.word	0xffffffff


	//   ....[118]....
        /*02b4*/ 	.word	0xffffffff


	//   ....[119]....
        /*02b8*/ 	.word	0xffffffff


	//   ....[120]....
        /*02bc*/ 	.word	0xffffffff


	//   ....[121]....
        /*02c0*/ 	.word	0xffffffff


	//   ....[122]....
        /*02c4*/ 	.word	0xffffffff


	//   ....[123]....
        /*02c8*/ 	.word	0xffffffff


	//   ....[124]....
        /*02cc*/ 	.word	0xffffffff


	//   ....[125]....
        /*02d0*/ 	.word	0xffffffff


	//   ....[126]....
        /*02d4*/ 	.word	0xffffffff


	//   ....[127]....
        /*02d8*/ 	.word	0xffffffff


	//   ....[128]....
        /*02dc*/ 	.word	0xffffffff


	//   ....[129]....
        /*02e0*/ 	.word	0xffffffff


	//   ....[130]....
        /*02e4*/ 	.word	0xffffffff


	//   ....[131]....
        /*02e8*/ 	.word	0xffffffff


	//   ....[132]....
        /*02ec*/ 	.word	0xffffffff


	//   ....[133]....
        /*02f0*/ 	.word	0xffffffff


	//   ....[134]....
        /*02f4*/ 	.word	0xffffffff


	//   ....[135]....
        /*02f8*/ 	.word	0xffffffff


	//   ....[136]....
        /*02fc*/ 	.word	0xffffffff


	//   ....[137]....
        /*0300*/ 	.word	0xffffffff


	//   ....[138]....
        /*0304*/ 	.word	0xffffffff


	//   ....[139]....
        /*0308*/ 	.word	0xffffffff


	//   ....[140]....
        /*030c*/ 	.word	0xffffffff


	//   ....[141]....
        /*0310*/ 	.word	0xffffffff


	//   ....[142]....
        /*0314*/ 	.word	0xffffffff


	//   ....[143]....
        /*0318*/ 	.word	0xffffffff


	//   ....[144]....
        /*031c*/ 	.word	0xffffffff


	//   ....[145]....
        /*0320*/ 	.word	0xffffffff


	//   ....[146]....
        /*0324*/ 	.word	0xffffffff


	//   ....[147]....
        /*0328*/ 	.word	0xffffffff


	//   ....[148]....
        /*032c*/ 	.word	0xffffffff


	//   ....[149]....
        /*0330*/ 	.word	0xffffffff


	//   ....[150]....
        /*0334*/ 	.word	0xffffffff


	//   ....[151]....
        /*0338*/ 	.word	0xffffffff


	//   ....[152]....
        /*033c*/ 	.word	0xffffffff


	//   ....[153]....
        /*0340*/ 	.word	0xffffffff


	//   ....[154]....
        /*0344*/ 	.word	0xffffffff


	//   ....[155]....
        /*0348*/ 	.word	0xffffffff


	//   ....[156]....
        /*034c*/ 	.word	0xffffffff


	//   ....[157]....
        /*0350*/ 	.word	0xffffffff


	//   ....[158]....
        /*0354*/ 	.word	0xffffffff


	//   ....[159]....
        /*0358*/ 	.word	0xffffffff


	//   ....[160]....
        /*035c*/ 	.word	0xffffffff


	//   ....[161]....
        /*0360*/ 	.word	0xffffffff


	//   ....[162]....
        /*0364*/ 	.word	0xffffffff


	//   ....[163]....
        /*0368*/ 	.word	0xffffffff


	//   ....[164]....
        /*036c*/ 	.word	0xffffffff


	//   ....[165]....
        /*0370*/ 	.word	0xffffffff


	//   ....[166]....
        /*0374*/ 	.word	0xffffffff


	//   ....[167]....
        /*0378*/ 	.word	0xffffffff


	//   ....[168]....
        /*037c*/ 	.word	0xffffffff


	//   ....[169]....
        /*0380*/ 	.word	0xffffffff


	//   ....[170]....
        /*0384*/ 	.word	0xffffffff


	//   ....[171]....
        /*0388*/ 	.word	0xffffffff


	//   ....[172]....
        /*038c*/ 	.word	0xffffffff


	//   ....[173]....
        /*0390*/ 	.word	0xffffffff


	//   ....[174]....
        /*0394*/ 	.word	0xffffffff


	//   ....[175]....
        /*0398*/ 	.word	0xffffffff


	//   ....[176]....
        /*039c*/ 	.word	0xffffffff


	//   ....[177]....
        /*03a0*/ 	.word	0xffffffff


	//   ....[178]....
        /*03a4*/ 	.word	0xffffffff


	//   ....[179]....
        /*03a8*/ 	.word	0xffffffff


	//   ....[180]....
        /*03ac*/ 	.word	0xffffffff


	//   ....[181]....
        /*03b0*/ 	.word	0xffffffff


	//   ....[182]....
        /*03b4*/ 	.word	0xffffffff


	//   ....[183]....
        /*03b8*/ 	.word	0xffffffff


	//   ....[184]....
        /*03bc*/ 	.word	0xffffffff


	//   ....[185]....
        /*03c0*/ 	.word	0xffffffff


	//   ....[186]....
        /*03c4*/ 	.word	0xffffffff


	//   ....[187]....
        /*03c8*/ 	.word	0xffffffff


	//   ....[188]....
        /*03cc*/ 	.word	0xffffffff


	//   ....[189]....
        /*03d0*/ 	.word	0xffffffff


	//   ....[190]....
        /*03d4*/ 	.word	0xffffffff


	//   ....[191]....
        /*03d8*/ 	.word	0xffffffff


	//   ....[192]....
        /*03dc*/ 	.word	0xffffffff


	//   ....[193]....
        /*03e0*/ 	.word	0xffffffff


	//   ....[194]....
        /*03e4*/ 	.word	0xffffffff


	//   ....[195]....
        /*03e8*/ 	.word	0xffffffff


	//   ....[196]....
        /*03ec*/ 	.word	0xffffffff


	//   ....[197]....
        /*03f0*/ 	.word	0xffffffff


	//   ....[198]....
        /*03f4*/ 	.word	0xffffffff


	//   ....[199]....
        /*03f8*/ 	.word	0xffffffff


	//   ....[200]....
        /*03fc*/ 	.word	0xffffffff


	//   ....[201]....
        /*0400*/ 	.word	0xffffffff


	//   ....[202]....
        /*0404*/ 	.word	0xffffffff


	//   ....[203]....
        /*0408*/ 	.word	0xffffffff


	//   ....[204]....
        /*040c*/ 	.word	0xffffffff


	//   ....[205]....
        /*0410*/ 	.word	0xffffffff


	//   ....[206]....
        /*0414*/ 	.word	0xffffffff


	//   ....[207]....
        /*0418*/ 	.word	0xffffffff


	//   ....[208]....
        /*041c*/ 	.word	0xffffffff


	//   ....[209]....
        /*0420*/ 	.word	0xffffffff


	//   ....[210]....
        /*0424*/ 	.word	0xffffffff


	//   ....[211]....
        /*0428*/ 	.word	0xffffffff


	//   ....[212]....
        /*042c*/ 	.word	0xffffffff


	//   ....[213]....
        /*0430*/ 	.word	0xffffffff


	//   ....[214]....
        /*0434*/ 	.word	0xffffffff


	//   ....[215]....
        /*0438*/ 	.word	0xffffffff


	//   ....[216]....
        /*043c*/ 	.word	0xffffffff


	//   ....[217]....
        /*0440*/ 	.word	0x0500000f


	//   ....[218]....
        /*0444*/ 	.word	0x0500000f


	//   ....[219]....
        /*0448*/ 	.word	0x0500000f


	//   ....[220]....
        /*044c*/ 	.word	0x0500000f


	//   ....[221]....
        /*0450*/ 	.word	0x0500000f


	//   ....[222]....
        /*0454*/ 	.word	0x0500000f


	//   ....[223]....
        /*0458*/ 	.word	0x0500000f


	//   ....[224]....
        /*045c*/ 	.word	0x0500000f


	//   ....[225]....
        /*0460*/ 	.word	0x0500000f


	//   ....[226]....
        /*0464*/ 	.word	0x0500000f


	//   ....[227]....
        /*0468*/ 	.word	0x0500000f


	//   ....[228]....
        /*046c*/ 	.word	0x0500000f


	//   ....[229]....
        /*0470*/ 	.word	0x0500000f


	//   ....[230]....
        /*0474*/ 	.word	0x0500000f


	//   ....[231]....
        /*0478*/ 	.word	0x0500000f


	//   ....[232]....
        /*047c*/ 	.word	0x0500000f


	//   ....[233]....
        /*0480*/ 	.word	0x0500000f


	//   ....[234]....
        /*0484*/ 	.word	0x0500000f


	//   ....[235]....
        /*0488*/ 	.word	0x0500000f


	//   ....[236]....
        /*048c*/ 	.word	0x0500000f


	//   ....[237]....
        /*0490*/ 	.word	0x0500000f


	//   ....[238]....
        /*0494*/ 	.word	0x0500000f


	//   ....[239]....
        /*0498*/ 	.word	0x0500000f


	//   ....[240]....
        /*049c*/ 	.word	0x0500000f


	//   ....[241]....
        /*04a0*/ 	.word	0x0500000f


	//   ....[242]....
        /*04a4*/ 	.word	0x0500000f


	//   ....[243]....
        /*04a8*/ 	.word	0x0500000f


	//   ....[244]....
        /*04ac*/ 	.word	0x0500000f


	//   ....[245]....
        /*04b0*/ 	.word	0x0500000f


	//   ....[246]....
        /*04b4*/ 	.word	0x0500000f


	//   ....[247]....
        /*04b8*/ 	.word	0x0500000f


	//   ....[248]....
        /*04bc*/ 	.word	0x0500000f


	//   ....[249]....
        /*04c0*/ 	.word	0x0500000f


	//   ....[250]....
        /*04c4*/ 	.word	0x0500000f


	//   ....[251]....
        /*04c8*/ 	.word	0x0500000f


	//   ....[252]....
        /*04cc*/ 	.word	0x0500000f


	//   ....[253]....
        /*04d0*/ 	.word	0x0500000f


	//   ....[254]....
        /*04d4*/ 	.word	0x0500000f


	//   ....[255]....
        /*04d8*/ 	.word	0x0500000f


	//   ....[0]....
        /*04dc*/ 	.word	0x0500000f


	//   ....[1]....
        /*04e0*/ 	.word	0x0500000f


	//   ....[2]....
        /*04e4*/ 	.word	0x0500000f


	//   ....[3]....
        /*04e8*/ 	.word	0x0500000f


	//   ....[4]....
        /*04ec*/ 	.word	0x0500000f


	//   ....[5]....
        /*04f0*/ 	.word	0x0500000f


	//   ....[6]....
        /*04f4*/ 	.word	0x0500000f


	//   ....[7]....
        /*04f8*/ 	.word	0x0500000f


	//   ....[8]....
        /*04fc*/ 	.word	0x0500000f


	//   ....[9]....
        /*0500*/ 	.word	0x0500000f


	//   ....[10]....
        /*0504*/ 	.word	0x0500000f


	//   ....[11]....
        /*0508*/ 	.word	0x0500000f


	//   ....[12]....
        /*050c*/ 	.word	0x0500000f


	//   ....[13]....
        /*0510*/ 	.word	0x0500000f


	//   ....[14]....
        /*0514*/ 	.word	0x0500000f


	//   ....[15]....
        /*0518*/ 	.word	0x0500000f


	//   ....[16]....
        /*051c*/ 	.word	0x0500000f


	//   ....[17]....
        /*0520*/ 	.word	0x0500000f


	//   ....[18]....
        /*0524*/ 	.word	0x0500000f


	//   ....[19]....
        /*0528*/ 	.word	0x0500000f


	//   ....[20]....
        /*052c*/ 	.word	0x0500000f


	//   ....[21]....
        /*0530*/ 	.word	0x0500000f


	//   ....[22]....
        /*0534*/ 	.word	0x0500000f


	//   ....[23]....
        /*0538*/ 	.word	0x0500000f


	//   ....[24]....
        /*053c*/ 	.word	0x0500000f


	//   ....[25]....
        /*0540*/ 	.word	0x0500000f


	//   ....[26]....
        /*0544*/ 	.word	0x0500000f


	//   ....[27]....
        /*0548*/ 	.word	0x0500000f


	//   ....[28]....
        /*054c*/ 	.word	0x0500000f


	//   ....[29]....
        /*0550*/ 	.word	0x0500000f


	//   ....[30]....
        /*0554*/ 	.word	0x0500000f


	//   ....[31]....
        /*0558*/ 	.word	0x0500000f


	//   ....[32]....
        /*055c*/ 	.word	0x0500000f


	//   ....[33]....
        /*0560*/ 	.word	0x0500000f


	//   ....[34]....
        /*0564*/ 	.word	0x0500000f


	//   ....[35]....
        /*0568*/ 	.word	0x0500000f


	//   ....[36]....
        /*056c*/ 	.word	0x0500000f


	//   ....[37]....
        /*0570*/ 	.word	0x0500000f


	//   ....[38]....
        /*0574*/ 	.word	0x0500000f


	//   ....[39]....
        /*0578*/ 	.word	0x0500000f


	//   ....[40]....
        /*057c*/ 	.word	0x0500000f


	//   ....[41]....
        /*0580*/ 	.word	0x0500000f


	//   ....[42]....
        /*0584*/ 	.word	0x0500000f


	//----- nvinfo : EIATTR_COOP_GROUP_INSTR_OFFSETS
	.align		4
.L_366:
        /*0588*/ 	.byte	0x04, 0x28
        /*058a*/ 	.short	(.L_368 - .L_367)


	//   ....[0]....
.L_367:
        /*058c*/ 	.word	0x00000080


	//   ....[1]....
        /*0590*/ 	.word	0x00000090


	//   ....[2]....
        /*0594*/ 	.word	0x000002d0


	//   ....[3]....
        /*0598*/ 	.word	0x00000430


	//   ....[4]....
        /*059c*/ 	.word	0x00000550


	//   ....[5]....
        /*05a0*/ 	.word	0x000006b0


	//   ....[6]....
        /*05a4*/ 	.word	0x00001860


	//   ....[7]....
        /*05a8*/ 	.word	0x00002810


	//   ....[8]....
        /*05ac*/ 	.word	0x00002910


	//   ....[9]....
        /*05b0*/ 	.word	0x00002e60


	//   ....[10]....
        /*05b4*/ 	.word	0x00002ee0


	//   ....[11]....
        /*05b8*/ 	.word	0x000043c0


	//   ....[12]....
        /*05bc*/ 	.word	0x000043e0


	//   ....[13]....
        /*05c0*/ 	.word	0x00004b80


	//   ....[14]....
        /*05c4*/ 	.word	0x00004d50


	//   ....[15]....
        /*05c8*/ 	.word	0x00006130


	//   ....[16]....
        /*05cc*/ 	.word	0x00006150


	//   ....[17]....
        /*05d0*/ 	.word	0x000061e0


	//   ....[18]....
        /*05d4*/ 	.word	0x000061f0


	//   ....[19]....
        /*05d8*/ 	.word	0x00007750


	//   ....[20]....
        /*05dc*/ 	.word	0x00007780


	//   ....[21]....
        /*05e0*/ 	.word	0x000077b0


	//   ....[22]....
        /*05e4*/ 	.word	0x000077e0


	//   ....[23]....
        /*05e8*/ 	.word	0x00007810


	//   ....[24]....
        /*05ec*/ 	.word	0x00007850


	//   ....[25]....
        /*05f0*/ 	.word	0x00007880


	//   ....[26]....
        /*05f4*/ 	.word	0x000078b0


	//   ....[27]....
        /*05f8*/ 	.word	0x000078e0


	//   ....[28]....
        /*05fc*/ 	.word	0x00007910


	//   ....[29]....
        /*0600*/ 	.word	0x00007940


	//   ....[30]....
        /*0604*/ 	.word	0x00007970


	//   ....[31]....
        /*0608*/ 	.word	0x000079a0


	//   ....[32]....
        /*060c*/ 	.word	0x000079d0


	//   ....[33]....
        /*0610*/ 	.word	0x00007a00


	//   ....[34]....
        /*0614*/ 	.word	0x00007a30


	//   ....[35]....
        /*0618*/ 	.word	0x00007a60


	//   ....[36]....
        /*061c*/ 	.word	0x00007a90


	//   ....[37]....
        /*0620*/ 	.word	0x00007ac0


	//   ....[38]....
        /*0624*/ 	.word	0x00007af0


	//   ....[39]....
        /*0628*/ 	.word	0x00007b20


	//   ....[40]....
        /*062c*/ 	.word	0x00007b50


	//   ....[41]....
        /*0630*/ 	.word	0x00007b80


	//   ....[42]....
        /*0634*/ 	.word	0x00007bb0


	//   ....[43]....
        /*0638*/ 	.word	0x00007be0


	//   ....[44]....
        /*063c*/ 	.word	0x00007c10


	//   ....[45]....
        /*0640*/ 	.word	0x00007c40


	//   ....[46]....
        /*0644*/ 	.word	0x00007c70


	//   ....[47]....
        /*0648*/ 	.word	0x00007ca0


	//   ....[48]....
        /*064c*/ 	.word	0x00007cd0


	//   ....[49]....
        /*0650*/ 	.word	0x00007d00


	//   ....[50]....
        /*0654*/ 	.word	0x00007d30


	//   ....[51]....
        /*0658*/ 	.word	0x00007d70


	//   ....[52]....
        /*065c*/ 	.word	0x00007db0


	//   ....[53]....
        /*0660*/ 	.word	0x00007de0


	//   ....[54]....
        /*0664*/ 	.word	0x00007e10


	//   ....[55]....
        /*0668*/ 	.word	0x00007e80


	//   ....[56]....
        /*066c*/ 	.word	0x00007e90


	//   ....[57]....
        /*0670*/ 	.word	0x00007ea0


	//   ....[58]....
        /*0674*/ 	.word	0x00007ec0


	//   ....[59]....
        /*0678*/ 	.word	0x00007ed0


	//   ....[60]....
        /*067c*/ 	.word	0x00007ef0


	//   ....[61]....
        /*0680*/ 	.word	0x00007f00


	//   ....[62]....
        /*0684*/ 	.word	0x00007f10


	//   ....[63]....
        /*0688*/ 	.word	0x00007f20


	//   ....[64]....
        /*068c*/ 	.word	0x00007f40


	//   ....[65]....
        /*0690*/ 	.word	0x00007f70


	//   ....[66]....
        /*0694*/ 	.word	0x00007f90


	//   ....[67]....
        /*0698*/ 	.word	0x00007fa0


	//   ....[68]....
        /*069c*/ 	.word	0x00007fb0


	//   ....[69]....
        /*06a0*/ 	.word	0x00007fc0


	//   ....[70]....
        /*06a4*/ 	.word	0x00007fd0


	//   ....[71]....
        /*06a8*/ 	.word	0x00007fe0


	//   ....[72]....
        /*06ac*/ 	.word	0x00007ff0


	//   ....[73]....
        /*06b0*/ 	.word	0x00008000


	//   ....[74]....
        /*06b4*/ 	.word	0x00008010


	//   ....[75]....
        /*06b8*/ 	.word	0x00008020


	//   ....[76]....
        /*06bc*/ 	.word	0x00008040


	//   ....[77]....
        /*06c0*/ 	.word	0x00008060


	//   ....[78]....
        /*06c4*/ 	.word	0x00008070


	//   ....[79]....
        /*06c8*/ 	.word	0x00008080


	//   ....[80]....
        /*06cc*/ 	.word	0x000080a0


	//   ....[81]....
        /*06d0*/ 	.word	0x000080d0


	//   ....[82]....
        /*06d4*/ 	.word	0x00008100


	//   ....[83]....
        /*06d8*/ 	.word	0x00008970


	//   ....[84]....
        /*06dc*/ 	.word	0x000089a0


	//   ....[85]....
        /*06e0*/ 	.word	0x00008a50


	//   ....[86]....
        /*06e4*/ 	.word	0x00008a80


	//   ....[87]....
        /*06e8*/ 	.word	0x00009280


	//   ....[88]....
        /*06ec*/ 	.word	0x000092b0


	//   ....[89]....
        /*06f0*/ 	.word	0x000093f0


	//   ....[90]....
        /*06f4*/ 	.word	0x00009410


	//   ....[91]....
        /*06f8*/ 	.word	0x00009550


	//   ....[92]....
        /*06fc*/ 	.word	0x00009570


	//   ....[93]....
        /*0700*/ 	.word	0x000096c0


	//   ....[94]....
        /*0704*/ 	.word	0x000096e0


	//   ....[95]....
        /*0708*/ 	.word	0x0000a030


	//   ....[96]....
        /*070c*/ 	.word	0x0000a060


	//   ....[97]....
        /*0710*/ 	.word	0x0000a1b0


	//   ....[98]....
        /*0714*/ 	.word	0x0000a1d0


	//   ....[99]....
        /*0718*/ 	.word	0x0000a310


	//   ....[100]....
        /*071c*/ 	.word	0x0000a330


	//   ....[101]....
        /*0720*/ 	.word	0x0000a480


	//   ....[102]....
        /*0724*/ 	.word	0x0000a4a0


	//   ....[103]....
        /*0728*/ 	.word	0x0000a660


	//   ....[104]....
        /*072c*/ 	.word	0x0000a810


	//   ....[105]....
        /*0730*/ 	.word	0x0000a840


	//   ....[106]....
        /*0734*/ 	.word	0x0000a870


	//   ....[107]....
        /*0738*/ 	.word	0x0000a8a0


	//   ....[108]....
        /*073c*/ 	.word	0x0000a8d0


	//   ....[109]....
        /*0740*/ 	.word	0x0000a910


	//   ....[110]....
        /*0744*/ 	.word	0x0000aa60


	//   ....[111]....
        /*0748*/ 	.word	0x0000aa90


	//   ....[112]....
        /*074c*/ 	.word	0x0000aac0


	//   ....[113]....
        /*0750*/ 	.word	0x0000aaf0


	//   ....[114]....
        /*0754*/ 	.word	0x0000ab20


	//   ....[115]....
        /*0758*/ 	.word	0x0000ab60


	//   ....[116]....
        /*075c*/ 	.word	0x0000abe0


	//   ....[117]....
        /*0760*/ 	.word	0x0000ac20


	//   ....[118]....
        /*0764*/ 	.word	0x0000acb0


	//   ....[119]....
        /*0768*/ 	.word	0x0000c430


	//   ....[120]....
        /*076c*/ 	.word	0x0000c470


	//   ....[121]....
        /*0770*/ 	.word	0x0000c580


	//   ....[122]....
        /*0774*/ 	.word	0x0000c590


	//   ....[123]....
        /*0778*/ 	.word	0x0000c600


	//   ....[124]....
        /*077c*/ 	.word	0x0000c610


	//   ....[125]....
        /*0780*/ 	.word	0x0000c680


	//   ....[126]....
        /*0784*/ 	.word	0x0000c690


	//   ....[127]....
        /*0788*/ 	.word	0x0000c700


	//   ....[128]....
        /*078c*/ 	.word	0x0000c710


	//   ....[129]....
        /*0790*/ 	.word	0x0000c780


	//   ....[130]....
        /*0794*/ 	.word	0x0000c790


	//   ....[131]....
        /*0798*/ 	.word	0x0000c800


	//   ....[132]....
        /*079c*/ 	.word	0x0000c810


	//   ....[133]....
        /*07a0*/ 	.word	0x0000c820


	//   ....[134]....
        /*07a4*/ 	.word	0x0000c8a0


	//   ....[135]....
        /*07a8*/ 	.word	0x0000cc30


	//   ....[136]....
        /*07ac*/ 	.word	0x0000cc60


	//   ....[137]....
        /*07b0*/ 	.word	0x0000cc80


	//   ....[138]....
        /*07b4*/ 	.word	0x0000cd80


	//   ....[139]....
        /*07b8*/ 	.word	0x0000cd90


	//   ....[140]....
        /*07bc*/ 	.word	0x0000ce20


	//   ....[141]....
        /*07c0*/ 	.word	0x0000ce30


	//   ....[142]....
        /*07c4*/ 	.word	0x0000cec0


	//   ....[143]....
        /*07c8*/ 	.word	0x0000ced0


	//   ....[144]....
        /*07cc*/ 	.word	0x0000cf50


	//   ....[145]....
        /*07d0*/ 	.word	0x0000cf60


	//   ....[146]....
        /*07d4*/ 	.word	0x0000cfe0


	//   ....[147]....
        /*07d8*/ 	.word	0x0000cff0


	//   ....[148]....
        /*07dc*/ 	.word	0x0000d070


	//   ....[149]....
        /*07e0*/ 	.word	0x0000d080


	//   ....[150]....
        /*07e4*/ 	.word	0x0000d090


	//   ....[151]....
        /*07e8*/ 	.word	0x0000d820


	//   ....[152]....
        /*07ec*/ 	.word	0x0000d850


	//   ....[153]....
        /*07f0*/ 	.word	0x0000d880


	//   ....[154]....
        /*07f4*/ 	.word	0x0000d900


	//   ....[155]....
        /*07f8*/ 	.word	0x0000d950


	//   ....[156]....
        /*07fc*/ 	.word	0x0000d9a0


	//   ....[157]....
        /*0800*/ 	.word	0x0000d9f0


	//   ....[158]....
        /*0804*/ 	.word	0x0000da40


	//   ....[159]....
        /*0808*/ 	.word	0x0000da90


	//   ....[160]....
        /*080c*/ 	.word	0x0000dae0


	//   ....[161]....
        /*0810*/ 	.word	0x0000db30


	//   ....[162]....
        /*0814*/ 	.word	0x0000db80


	//   ....[163]....
        /*0818*/ 	.word	0x0000dbd0


	//   ....[164]....
        /*081c*/ 	.word	0x0000dc10


	//   ....[165]....
        /*0820*/ 	.word	0x0000dc30


	//   ....[166]....
        /*0824*/ 	.word	0x0000dc70


	//   ....[167]....
        /*0828*/ 	.word	0x0000e380


	//   ....[168]....
        /*082c*/ 	.word	0x0000e3a0


	//   ....[169]....
        /*0830*/ 	.word	0x0000e400


	//   ....[170]....
        /*0834*/ 	.word	0x0000e410


	//   ....[171]....
        /*0838*/ 	.word	0x0000e460


	//   ....[172]....
        /*083c*/ 	.word	0x0000e470


	//   ....[173]....
        /*0840*/ 	.word	0x0000e4c0


	//   ....[174]....
        /*0844*/ 	.word	0x0000e4d0


	//   ....[175]....
        /*0848*/ 	.word	0x0000e520


	//   ....[176]....
        /*084c*/ 	.word	0x0000e530


	//   ....[177]....
        /*0850*/ 	.word	0x0000e580


	//   ....[178]....
        /*0854*/ 	.word	0x0000e590


	//   ....[179]....
        /*0858*/ 	.word	0x0000e5e0


	//   ....[180]....
        /*085c*/ 	.word	0x0000e5f0


	//   ....[181]....
        /*0860*/ 	.word	0x0000e600


	//   ....[182]....
        /*0864*/ 	.word	0x0000e650


	//   ....[183]....
        /*0868*/ 	.word	0x0000e980


	//   ....[184]....
        /*086c*/ 	.word	0x0000e990


	//   ....[185]....
        /*0870*/ 	.word	0x0000e9f0


	//   ....[186]....
        /*0874*/ 	.word	0x0000ea00


	//   ....[187]....
        /*0878*/ 	.word	0x0000ea50


	//   ....[188]....
        /*087c*/ 	.word	0x0000ea60


	//   ....[189]....
        /*0880*/ 	.word	0x0000eab0


	//   ....[190]....
        /*0884*/ 	.word	0x0000eac0


	//   ....[191]....
        /*0888*/ 	.word	0x0000eb10


	//   ....[192]....
        /*088c*/ 	.word	0x0000eb20


	//   ....[193]....
        /*0890*/ 	.word	0x0000eb70


	//   ....[194]....
        /*0894*/ 	.word	0x0000eb80


	//   ....[195]....
        /*0898*/ 	.word	0x0000ebd0


	//   ....[196]....
        /*089c*/ 	.word	0x0000ebe0


	//   ....[197]....
        /*08a0*/ 	.word	0x0000ebf0


	//   ....[198]....
        /*08a4*/ 	.word	0x0000ec40


	//   ....[199]....
        /*08a8*/ 	.word	0x000105a0


	//   ....[200]....
        /*08ac*/ 	.word	0x000105d0


	//   ....[201]....
        /*08b0*/ 	.word	0x00010600


	//   ....[202]....
        /*08b4*/ 	.word	0x00010610


	//   ....[203]....
        /*08b8*/ 	.word	0x00010640


	//   ....[204]....
        /*08bc*/ 	.word	0x00010650


	//   ....[205]....
        /*08c0*/ 	.word	0x00010680


	//   ....[206]....
        /*08c4*/ 	.word	0x000106c0


	//   ....[207]....
        /*08c8*/ 	.word	0x00010800


	//   ....[208]....
        /*08cc*/ 	.word	0x00010830


	//   ....[209]....
        /*08d0*/ 	.word	0x00010860


	//   ....[210]....
        /*08d4*/ 	.word	0x00010890


	//   ....[211]....
        /*08d8*/ 	.word	0x000108c0


	//   ....[212]....
        /*08dc*/ 	.word	0x00010900


	//   ....[213]....
        /*08e0*/ 	.word	0x00010990


	//   ....[214]....
        /*08e4*/ 	.word	0x000109d0


	//   ....[215]....
        /*08e8*/ 	.word	0x00010a60


	//   ....[216]....
        /*08ec*/ 	.word	0x00010e60


	//   ....[217]....
        /*08f0*/ 	.word	0x000113e0


	//   ....[218]....
        /*08f4*/ 	.word	0x000114d0


	//   ....[219]....
        /*08f8*/ 	.word	0x000115c0


	//   ....[220]....
        /*08fc*/ 	.word	0x000116c0


	//   ....[221]....
        /*0900*/ 	.word	0x00011770


	//   ....[222]....
        /*0904*/ 	.word	0x000117d0


	//   ....[223]....
        /*0908*/ 	.word	0x000118b0


	//   ....[224]....
        /*090c*/ 	.word	0x00011910


	//   ....[225]....
        /*0910*/ 	.word	0x000119f0


	//   ....[226]....
        /*0914*/ 	.word	0x00011a50


	//   ....[227]....
        /*0918*/ 	.word	0x00011b30


	//   ....[228]....
        /*091c*/ 	.word	0x00011b90


	//   ....[229]....
        /*0920*/ 	.word	0x00011c70


	//   ....[230]....
        /*0924*/ 	.word	0x00011cd0


	//   ....[231]....
        /*0928*/ 	.word	0x00011db0


	//   ....[232]....
        /*092c*/ 	.word	0x00011e10


	//   ....[233]....
        /*0930*/ 	.word	0x00011ee0


	//   ....[234]....
        /*0934*/ 	.word	0x00012080


	//   ....[235]....
        /*0938*/ 	.word	0x00012110


	//   ....[236]....
        /*093c*/ 	.word	0x00012230


	//   ....[237]....
        /*0940*/ 	.word	0x00012280


	//   ....[238]....
        /*0944*/ 	.word	0x000123a0


	//   ....[239]....
        /*0948*/ 	.word	0x000123f0


	//   ....[240]....
        /*094c*/ 	.word	0x00012510


	//   ....[241]....
        /*0950*/ 	.word	0x00012560


	//   ....[242]....
        /*0954*/ 	.word	0x00012660


	//   ....[243]....
        /*0958*/ 	.word	0x00012700


	//   ....[244]....
        /*095c*/ 	.word	0x00012760


	//   ....[245]....
        /*0960*/ 	.word	0x00012850


	//   ....[246]....
        /*0964*/ 	.word	0x000128b0


	//   ....[247]....
        /*0968*/ 	.word	0x000129a0


	//   ....[248]....
        /*096c*/ 	.word	0x00012a00


	//   ....[249]....
        /*0970*/ 	.word	0x00012af0


	//   ....[250]....
        /*0974*/ 	.word	0x00012b90


	//   ....[251]....
        /*0978*/ 	.word	0x00012c00


	//   ....[252]....
        /*097c*/ 	.word	0x00012c60


	//   ....[253]....
        /*0980*/ 	.word	0x00012d50


	//   ....[254]....
        /*0984*/ 	.word	0x00012dd0


	//   ....[255]....
        /*0988*/ 	.word	0x00012ea0


	//   ....[0]....
        /*098c*/ 	.word	0x00012f20


	//   ....[1]....
        /*0990*/ 	.word	0x00012ff0


	//   ....[2]....
        /*0994*/ 	.word	0x00013070


	//   ....[3]....
        /*0998*/ 	.word	0x00013140


	//   ....[4]....
        /*099c*/ 	.word	0x000131c0


	//   ....[5]....
        /*09a0*/ 	.word	0x00013290


	//   ....[6]....
        /*09a4*/ 	.word	0x00013310


	//   ....[7]....
        /*09a8*/ 	.word	0x000133d0


	//   ....[8]....
        /*09ac*/ 	.word	0x00013450


	//   ....[9]....
        /*09b0*/ 	.word	0x00013500


	//   ....[10]....
        /*09b4*/ 	.word	0x00013630


	//   ....[11]....
        /*09b8*/ 	.word	0x000136d0


	//   ....[12]....
        /*09bc*/ 	.word	0x00013730


	//   ....[13]....
        /*09c0*/ 	.word	0x000137f0


	//   ....[14]....
        /*09c4*/ 	.word	0x00013850


	//   ....[15]....
        /*09c8*/ 	.word	0x00013910


	//   ....[16]....
        /*09cc*/ 	.word	0x00013970


	//   ....[17]....
        /*09d0*/ 	.word	0x00013a30


	//   ....[18]....
        /*09d4*/ 	.word	0x00013a90


	//   ....[19]....
        /*09d8*/ 	.word	0x00013b50


	//   ....[20]....
        /*09dc*/ 	.word	0x00013bb0


	//   ....[21]....
        /*09e0*/ 	.word	0x00013c70


	//   ....[22]....
        /*09e4*/ 	.word	0x00013cd0


	//   ....[23]....
        /*09e8*/ 	.word	0x00013d90


	//   ....[24]....
        /*09ec*/ 	.word	0x00013df0


	//   ....[25]....
        /*09f0*/ 	.word	0x00013eb0


	//   ....[26]....
        /*09f4*/ 	.word	0x00013fa0


	//   ....[27]....
        /*09f8*/ 	.word	0x00014030


	//   ....[28]....
        /*09fc*/ 	.word	0x00014090


	//   ....[29]....
        /*0a00*/ 	.word	0x00014150


	//   ....[30]....
        /*0a04*/ 	.word	0x000141b0


	//   ....[31]....
        /*0a08*/ 	.word	0x00014270


	//   ....[32]....
        /*0a0c*/ 	.word	0x000142d0


	//   ....[33]....
        /*0a10*/ 	.word	0x00014390


	//   ....[34]....
        /*0a14*/ 	.word	0x000143f0


	//   ....[35]....
        /*0a18*/ 	.word	0x000144b0


	//   ....[36]....
        /*0a1c*/ 	.word	0x00014510


	//   ....[37]....
        /*0a20*/ 	.word	0x000145d0


	//   ....[38]....
        /*0a24*/ 	.word	0x00014630


	//   ....[39]....
        /*0a28*/ 	.word	0x000146f0


	//   ....[40]....
        /*0a2c*/ 	.word	0x00014750


	//   ....[41]....
        /*0a30*/ 	.word	0x00014810


	//   ....[42]....
        /*0a34*/ 	.word	0x00014a70


	//----- nvinfo : EIATTR_REG_RECONFIG
	.align		4
.L_368:
        /*0a38*/ 	.byte	0x01, 0x54
	.zero		2


	//----- nvinfo : EIATTR_SYSCALL_OFFSETS
	.align		4
        /*0a3c*/ 	.byte	0x04, 0x46
        /*0a3e*/ 	.short	(.L_370 - .L_369)


	//   ....[0]....
.L_369:
        /*0a40*/ 	.word	0x00001a50


	//   ....[1]....
        /*0a44*/ 	.word	0x0000ba10


	//   ....[2]....
        /*0a48*/ 	.word	0x0000bb80


	//   ....[3]....
        /*0a4c*/ 	.word	0x0000bcd0


	//   ....[4]....
        /*0a50*/ 	.word	0x0000be10


	//   ....[5]....
        /*0a54*/ 	.word	0x0000d480


	//----- nvinfo : EIATTR_MBARRIER_INSTR_OFFSETS
	.align		4
.L_370:
        /*0a58*/ 	.byte	0x04, 0x39
        /*0a5a*/ 	.short	(.L_372 - .L_371)


	//   ....[0]....
.L_371:
        /*0a5c*/ 	.word	0x00000180
        /*0a60*/ 	.word	0x000000ff
        /*0a64*/ 	.word	0x00038800
        /*0a68*/ 	.short	0x0100
        /*0a6a*/ 	.byte	0x08
	.zero		1


	//   ....[1]....
        /*0a6c*/ 	.word	0x00000190
        /*0a70*/ 	.word	0x000000ff
        /*0a74*/ 	.word	0x00038820
        /*0a78*/ 	.short	0x0100
        /*0a7a*/ 	.byte	0x08
	.zero		1


	//   ....[2]....
        /*0a7c*/ 	.word	0x00000280
        /*0a80*/ 	.word	0x000000ff
        /*0a84*/ 	.word	0x00038830
        /*0a88*/ 	.short	0x0100
        /*0a8a*/ 	.byte	0x08
	.zero		1


	//   ....[3]....
        /*0a8c*/ 	.word	0x00000290
        /*0a90*/ 	.word	0x000000ff
        /*0a94*/ 	.word	0x00038840
        /*0a98*/ 	.short	0x0100
        /*0a9a*/ 	.byte	0x08
	.zero		1


	//   ....[4]....
        /*0a9c*/ 	.word	0x000002a0
        /*0aa0*/ 	.word	0x000000ff
        /*0aa4*/ 	.word	0x00038838
        /*0aa8*/ 	.short	0x0100
        /*0aaa*/ 	.byte	0x08
	.zero		1


	//   ....[5]....
        /*0aac*/ 	.word	0x000002b0
        /*0ab0*/ 	.word	0x000000ff
        /*0ab4*/ 	.word	0x00038848
        /*0ab8*/ 	.short	0x0100
        /*0aba*/ 	.byte	0x08
	.zero		1


	//   ....[6]....
        /*0abc*/ 	.word	0x000003e0
        /*0ac0*/ 	.word	0x000000ff
        /*0ac4*/ 	.word	0x00038850
        /*0ac8*/ 	.short	0x0100
        /*0aca*/ 	.byte	0x08
	.zero		1


	//   ....[7]....
        /*0acc*/ 	.word	0x000003f0
        /*0ad0*/ 	.word	0x000000ff
        /*0ad4*/ 	.word	0x00038860
        /*0ad8*/ 	.short	0x0100
        /*0ada*/ 	.byte	0x08
	.zero		1


	//   ....[8]....
        /*0adc*/ 	.word	0x00000400
        /*0ae0*/ 	.word	0x000000ff
        /*0ae4*/ 	.word	0x00038858
        /*0ae8*/ 	.short	0x0100
        /*0aea*/ 	.byte	0x08
	.zero		1


	//   ....[9]....
        /*0aec*/ 	.word	0x00000410
        /*0af0*/ 	.word	0x000000ff
        /*0af4*/ 	.word	0x00038868
        /*0af8*/ 	.short	0x0100
        /*0afa*/ 	.byte	0x08
	.zero		1


	//   ....[10]....
        /*0afc*/ 	.word	0x00000500
        /*0b00*/ 	.word	0x000000ff
        /*0b04*/ 	.word	0x00038870
        /*0b08*/ 	.short	0x0100
        /*0b0a*/ 	.byte	0x06
	.zero		1


	//   ....[11]....
        /*0b0c*/ 	.word	0x00000510
        /*0b10*/ 	.word	0x000000ff
        /*0b14*/ 	.word	0x00038880
        /*0b18*/ 	.short	0x0100
        /*0b1a*/ 	.byte	0x06
	.zero		1


	//   ....[12]....
        /*0b1c*/ 	.word	0x00000520
        /*0b20*/ 	.word	0x000000ff
        /*0b24*/ 	.word	0x00038878
        /*0b28*/ 	.short	0x0100
        /*0b2a*/ 	.byte	0x06
	.zero		1


	//   ....[13]....
        /*0b2c*/ 	.word	0x00000530
        /*0b30*/ 	.word	0x000000ff
        /*0b34*/ 	.word	0x00038888
        /*0b38*/ 	.short	0x0100
        /*0b3a*/ 	.byte	0x06
	.zero		1


	//   ....[14]....
        /*0b3c*/ 	.word	0x00000660
        /*0b40*/ 	.word	0x000000ff
        /*0b44*/ 	.word	0x00038890
        /*0b48*/ 	.short	0x0100
        /*0b4a*/ 	.byte	0x08
	.zero		1


	//   ....[15]....
        /*0b4c*/ 	.word	0x00000670
        /*0b50*/ 	.word	0x000000ff
        /*0b54*/ 	.word	0x000388a0
        /*0b58*/ 	.short	0x0100
        /*0b5a*/ 	.byte	0x08
	.zero		1


	//   ....[16]....
        /*0b5c*/ 	.word	0x00000680
        /*0b60*/ 	.word	0x000000ff
        /*0b64*/ 	.word	0x00038898
        /*0b68*/ 	.short	0x0100
        /*0b6a*/ 	.byte	0x08
	.zero		1


	//   ....[17]....
        /*0b6c*/ 	.word	0x00000690
        /*0b70*/ 	.word	0x000000ff
        /*0b74*/ 	.word	0x000388a8
        /*0b78*/ 	.short	0x0100
        /*0b7a*/ 	.byte	0x08
	.zero		1


	//   ....[18]....
        /*0b7c*/ 	.word	0x000007e0
        /*0b80*/ 	.word	0x000000ff
        /*0b84*/ 	.word	0x000388b0
        /*0b88*/ 	.short	0x0100
        /*0b8a*/ 	.byte	0x08
	.zero		1


	//   ....[19]....
        /*0b8c*/ 	.word	0x000007f0
        /*0b90*/ 	.word	0x000000ff
        /*0b94*/ 	.word	0x000388c0
        /*0b98*/ 	.short	0x0100
        /*0b9a*/ 	.byte	0x08
	.zero		1


	//   ....[20]....
        /*0b9c*/ 	.word	0x00000800
        /*0ba0*/ 	.word	0x000000ff
        /*0ba4*/ 	.word	0x000388b8
        /*0ba8*/ 	.short	0x0100
        /*0baa*/ 	.byte	0x08
	.zero		1


	//   ....[21]....
        /*0bac*/ 	.word	0x00000810
        /*0bb0*/ 	.word	0x000000ff
        /*0bb4*/ 	.word	0x000388c8
        /*0bb8*/ 	.short	0x0100
        /*0bba*/ 	.byte	0x08
	.zero		1


	//   ....[22]....
        /*0bbc*/ 	.word	0x00001ac0
        /*0bc0*/ 	.word	0x000000ff
        /*0bc4*/ 	.word	0x00038800
        /*0bc8*/ 	.short	0x010a
        /*0bca*/ 	.byte	0x33
	.zero		1


	//   ....[23]....
        /*0bcc*/ 	.word	0x00001b90
        /*0bd0*/ 	.word	0x000000ff
        /*0bd4*/ 	.word	0x00038830
        /*0bd8*/ 	.short	0x010a
        /*0bda*/ 	.byte	0x36
	.zero		1


	//   ....[24]....
        /*0bdc*/ 	.word	0x00001bd0
        /*0be0*/ 	.word	0x000000ff
        /*0be4*/ 	.word	0x00038830
        /*0be8*/ 	.short	0x010a
        /*0bea*/ 	.byte	0x36
	.zero		1


	//   ....[25]....
        /*0bec*/ 	.word	0x000020b0
        /*0bf0*/ 	.word	0x000000ff
        /*0bf4*/ 	.word	0x00000000
        /*0bf8*/ 	.short	0x0101
        /*0bfa*/ 	.byte	0x06
	.zero		1


	//   ....[26]....
        /*0bfc*/ 	.word	0x00003a30
        /*0c00*/ 	.word	0x000000ff
        /*0c04*/ 	.word	0x00038850
        /*0c08*/ 	.short	0x010a
        /*0c0a*/ 	.byte	0x36
	.zero		1


	//   ....[27]....
        /*0c0c*/ 	.word	0x00003a70
        /*0c10*/ 	.word	0x000000ff
        /*0c14*/ 	.word	0x00038850
        /*0c18*/ 	.short	0x010a
        /*0c1a*/ 	.byte	0x36
	.zero		1


	//   ....[28]....
        /*0c1c*/ 	.word	0x00003cc0
        /*0c20*/ 	.word	0x000000ff
        /*0c24*/ 	.word	0x00000000
        /*0c28*/ 	.short	0x0101
        /*0c2a*/ 	.byte	0x36
	.zero		1


	//   ....[29]....
        /*0c2c*/ 	.word	0x00003e30
        /*0c30*/ 	.word	0x000000ff
        /*0c34*/ 	.word	0x00038830
        /*0c38*/ 	.short	0x010a
        /*0c3a*/ 	.byte	0x2f
	.zero		1


	//   ....[30]....
        /*0c3c*/ 	.word	0x00003e80
        /*0c40*/ 	.word	0x000000ff
        /*0c44*/ 	.word	0x00038830
        /*0c48*/ 	.short	0x010a
        /*0c4a*/ 	.byte	0x2f
	.zero		1


	//   ....[31]....
        /*0c4c*/ 	.word	0x000041f0
        /*0c50*/ 	.word	0x000000ff
        /*0c54*/ 	.word	0x00000000
        /*0c58*/ 	.short	0x0101
        /*0c5a*/ 	.byte	0x06
	.zero		1


	//   ....[32]....
        /*0c5c*/ 	.word	0x00005d00
        /*0c60*/ 	.word	0x000000ff
        /*0c64*/ 	.word	0x00038850
        /*0c68*/ 	.short	0x010a
        /*0c6a*/ 	.byte	0x2f
	.zero		1


	//   ....[33]....
        /*0c6c*/ 	.word	0x00005d60
        /*0c70*/ 	.word	0x000000ff
        /*0c74*/ 	.word	0x00038850
        /*0c78*/ 	.short	0x010a
        /*0c7a*/ 	.byte	0x2f
	.zero		1


	//   ....[34]....
        /*0c7c*/ 	.word	0x00005f70
        /*0c80*/ 	.word	0x000000ff
        /*0c84*/ 	.word	0x00000000
        /*0c88*/ 	.short	0x0101
        /*0c8a*/ 	.byte	0x2f
	.zero		1


	//   ....[35]....
        /*0c8c*/ 	.word	0x00009270
        /*0c90*/ 	.word	0x00000003
        /*0c94*/ 	.word	0x00000000
        /*0c98*/ 	.short	0x0101
        /*0c9a*/ 	.byte	0x3f
	.zero		1


	//   ....[36]....
        /*0c9c*/ 	.word	0x0000c220
        /*0ca0*/ 	.word	0x00000006
        /*0ca4*/ 	.word	0x00038880
        /*0ca8*/ 	.short	0x010a
        /*0caa*/ 	.byte	0x3f
	.zero		1


	//   ....[37]....
        /*0cac*/ 	.word	0x0000c990
        /*0cb0*/ 	.word	0x00000006
        /*0cb4*/ 	.word	0x00038870
        /*0cb8*/ 	.short	0x0107
        /*0cba*/ 	.byte	0x3f
	.zero		1


	//   ....[38]....
        /*0cbc*/ 	.word	0x0000ca50
        /*0cc0*/ 	.word	0x00000006
        /*0cc4*/ 	.word	0x00038870
        /*0cc8*/ 	.short	0x0101
        /*0cca*/ 	.byte	0x3f
	.zero		1


	//   ....[39]....
        /*0ccc*/ 	.word	0x0000caa0
        /*0cd0*/ 	.word	0x00000006
        /*0cd4*/ 	.word	0x00038840
        /*0cd8*/ 	.short	0x010a
        /*0cda*/ 	.byte	0x3f
	.zero		1


	//   ....[40]....
        /*0cdc*/ 	.word	0x0000d1b0
        /*0ce0*/ 	.word	0x00000006
        /*0ce4*/ 	.word	0x00038830
        /*0ce8*/ 	.short	0x0107
        /*0cea*/ 	.byte	0x3f
	.zero		1


	//   ....[41]....
        /*0cec*/ 	.word	0x0000d270
        /*0cf0*/ 	.word	0x00000006
        /*0cf4*/ 	.word	0x00038830
        /*0cf8*/ 	.short	0x0101
        /*0cfa*/ 	.byte	0x3f
	.zero		1


	//   ....[42]....
        /*0cfc*/ 	.word	0x0000dd60
        /*0d00*/ 	.word	0x00000017
        /*0d04*/ 	.word	0x00038800
        /*0d08*/ 	.short	0x0107
        /*0d0a*/ 	.byte	0x3f
	.zero		1


	//   ....[43]....
        /*0d0c*/ 	.word	0x0000de60
        /*0d10*/ 	.word	0x00000017
        /*0d14*/ 	.word	0x00038800
        /*0d18*/ 	.short	0x0101
        /*0d1a*/ 	.byte	0x3f
	.zero		1


	//   ....[44]....
        /*0d1c*/ 	.word	0x0000de80
        /*0d20*/ 	.word	0x00000017
        /*0d24*/ 	.word	0x00038820
        /*0d28*/ 	.short	0x010a
        /*0d2a*/ 	.byte	0x3f
	.zero		1


	//   ....[45]....
        /*0d2c*/ 	.word	0x0000e1d0
        /*0d30*/ 	.word	0x00000000
        /*0d34*/ 	.word	0x00038880
        /*0d38*/ 	.short	0x010a
        /*0d3a*/ 	.byte	0x3f
	.zero		1


	//   ....[46]....
        /*0d3c*/ 	.word	0x0000e6e0
        /*0d40*/ 	.word	0x00000000
        /*0d44*/ 	.word	0x00038870
        /*0d48*/ 	.short	0x0107
        /*0d4a*/ 	.byte	0x3f
	.zero		1


	//   ....[47]....
        /*0d4c*/ 	.word	0x0000e7a0
        /*0d50*/ 	.word	0x00000000
        /*0d54*/ 	.word	0x00038870
        /*0d58*/ 	.short	0x0101
        /*0d5a*/ 	.byte	0x3f
	.zero		1


	//   ....[48]....
        /*0d5c*/ 	.word	0x0000e7d0
        /*0d60*/ 	.word	0x00000000
        /*0d64*/ 	.word	0x00038840
        /*0d68*/ 	.short	0x010a
        /*0d6a*/ 	.byte	0x3f
	.zero		1


	//   ....[49]....
        /*0d6c*/ 	.word	0x0000ecd0
        /*0d70*/ 	.word	0x00000000
        /*0d74*/ 	.word	0x00038830
        /*0d78*/ 	.short	0x0107
        /*0d7a*/ 	.byte	0x3f
	.zero		1


	//   ....[50]....
        /*0d7c*/ 	.word	0x0000ed90
        /*0d80*/ 	.word	0x00000000
        /*0d84*/ 	.word	0x00038830
        /*0d88*/ 	.short	0x0101
        /*0d8a*/ 	.byte	0x3f
	.zero		1


	//   ....[51]....
        /*0d8c*/ 	.word	0x0000ee20
        /*0d90*/ 	.word	0x00000000
        /*0d94*/ 	.word	0x00038870
        /*0d98*/ 	.short	0x010a
        /*0d9a*/ 	.byte	0x3f
	.zero		1


	//   ....[52]....
        /*0d9c*/ 	.word	0x0000eeb0
        /*0da0*/ 	.word	0x00000000
        /*0da4*/ 	.word	0x00038860
        /*0da8*/ 	.short	0x010a
        /*0daa*/ 	.byte	0x3f
	.zero		1


	//   ....[53]....
        /*0dac*/ 	.word	0x0000f780
        /*0db0*/ 	.word	0x00000000
        /*0db4*/ 	.word	0x00038850
        /*0db8*/ 	.short	0x0101
        /*0dba*/ 	.byte	0x3f
	.zero		1


	//   ....[54]....
        /*0dbc*/ 	.word	0x0000f800
        /*0dc0*/ 	.word	0x00000000
        /*0dc4*/ 	.word	0x00000000
        /*0dc8*/ 	.short	0x0101
        /*0dca*/ 	.byte	0x3f
	.zero		1


	//   ....[55]....
        /*0dcc*/ 	.word	0x0000f9c0
        /*0dd0*/ 	.word	0x00000002
        /*0dd4*/ 	.word	0x00038870
        /*0dd8*/ 	.short	0x010a
        /*0dda*/ 	.byte	0x3f
	.zero		1


	//   ....[56]....
        /*0ddc*/ 	.word	0x0000fa40
        /*0de0*/ 	.word	0x00000002
        /*0de4*/ 	.word	0x00038860
        /*0de8*/ 	.short	0x010a
        /*0dea*/ 	.byte	0x3f
	.zero		1


	//   ....[57]....
        /*0dec*/ 	.word	0x00010320
        /*0df0*/ 	.word	0x00000002
        /*0df4*/ 	.word	0x00038850
        /*0df8*/ 	.short	0x0101
        /*0dfa*/ 	.byte	0x3f
	.zero		1


	//   ....[58]....
        /*0dfc*/ 	.word	0x000103a0
        /*0e00*/ 	.word	0x00000002
        /*0e04*/ 	.word	0x00000000
        /*0e08*/ 	.short	0x0101
        /*0e0a*/ 	.byte	0x3f
	.zero		1


	//   ....[59]....
        /*0e0c*/ 	.word	0x00010de0
        /*0e10*/ 	.word	0x00000005
        /*0e14*/ 	.word	0x00038820
        /*0e18*/ 	.short	0x010a
        /*0e1a*/ 	.byte	0x3f
	.zero		1


	//   ....[60]....
        /*0e1c*/ 	.word	0x00010f60
        /*0e20*/ 	.word	0x00000003
        /*0e24*/ 	.word	0x00038840
        /*0e28*/ 	.short	0x010a
        /*0e2a*/ 	.byte	0x3f
	.zero		1


	//   ....[61]....
        /*0e2c*/ 	.word	0x00011000
        /*0e30*/ 	.word	0x00000019
        /*0e34*/ 	.word	0x00038840
        /*0e38*/ 	.short	0x010a
        /*0e3a*/ 	.byte	0x3f
	.zero		1


	//   ....[62]....
        /*0e3c*/ 	.word	0x00011040
        /*0e40*/ 	.word	0x00000003
        /*0e44*/ 	.word	0x00038860
        /*0e48*/ 	.short	0x010a
        /*0e4a*/ 	.byte	0x3f
	.zero		1


	//   ....[63]....
        /*0e4c*/ 	.word	0x00011080
        /*0e50*/ 	.word	0x00000019
        /*0e54*/ 	.word	0x00038860
        /*0e58*/ 	.short	0x010a
        /*0e5a*/ 	.byte	0x3f
	.zero		1


	//   ....[64]....
        /*0e5c*/ 	.word	0x000110c0
        /*0e60*/ 	.word	0x00000003
        /*0e64*/ 	.word	0x00038880
        /*0e68*/ 	.short	0x010a
        /*0e6a*/ 	.byte	0x3f
	.zero		1


	//   ....[65]....
        /*0e6c*/ 	.word	0x00011100
        /*0e70*/ 	.word	0x00000019
        /*0e74*/ 	.word	0x00038880
        /*0e78*/ 	.short	0x010a
        /*0e7a*/ 	.byte	0x3f
	.zero		1


	//   ....[66]....
        /*0e7c*/ 	.word	0x00011170
        /*0e80*/ 	.word	0x00000003
        /*0e84*/ 	.word	0x00038800
        /*0e88*/ 	.short	0x010a
        /*0e8a*/ 	.byte	0x3f
	.zero		1


	//   ....[67]....
        /*0e8c*/ 	.word	0x000111d0
        /*0e90*/ 	.word	0x00000000
        /*0e94*/ 	.word	0x00038830
        /*0e98*/ 	.short	0x010a
        /*0e9a*/ 	.byte	0x3f
	.zero		1


	//   ....[68]....
        /*0e9c*/ 	.word	0x00011230
        /*0ea0*/ 	.word	0x00000008
        /*0ea4*/ 	.word	0x00038850
        /*0ea8*/ 	.short	0x010a
        /*0eaa*/ 	.byte	0x3f
	.zero		1


	//   ....[69]....
        /*0eac*/ 	.word	0x000112a0
        /*0eb0*/ 	.word	0x00000000
        /*0eb4*/ 	.word	0x00038830
        /*0eb8*/ 	.short	0x010a
        /*0eba*/ 	.byte	0x3f
	.zero		1


	//   ....[70]....
        /*0ebc*/ 	.word	0x00011310
        /*0ec0*/ 	.word	0x00000007
        /*0ec4*/ 	.word	0x00038850
        /*0ec8*/ 	.short	0x010a
        /*0eca*/ 	.byte	0x3f
	.zero		1


	//   ....[71]....
        /*0ecc*/ 	.word	0x00011420
        /*0ed0*/ 	.word	0x00000006
        /*0ed4*/ 	.word	0x00038880
        /*0ed8*/ 	.short	0x010a
        /*0eda*/ 	.byte	0x3f
	.zero		1


	//   ....[72]....
        /*0edc*/ 	.word	0x00011fd0
        /*0ee0*/ 	.word	0x00000006
        /*0ee4*/ 	.word	0x00038840
        /*0ee8*/ 	.short	0x010a
        /*0eea*/ 	.byte	0x3f
	.zero		1


	//   ....[73]....
        /*0eec*/ 	.word	0x00013530
        /*0ef0*/ 	.word	0x00000017
        /*0ef4*/ 	.word	0x00038820
        /*0ef8*/ 	.short	0x010a
        /*0efa*/ 	.byte	0x3f
	.zero		1


	//   ....[74]....
        /*0efc*/ 	.word	0x00013580
        /*0f00*/ 	.word	0x00000000
        /*0f04*/ 	.word	0x00038880
        /*0f08*/ 	.short	0x010a
        /*0f0a*/ 	.byte	0x3f
	.zero		1


	//   ....[75]....
        /*0f0c*/ 	.word	0x00013ef0
        /*0f10*/ 	.word	0x00000000
        /*0f14*/ 	.word	0x00038840
        /*0f18*/ 	.short	0x010a
        /*0f1a*/ 	.byte	0x3f
	.zero		1


	//   ....[76]....
        /*0f1c*/ 	.word	0x00014850
        /*0f20*/ 	.word	0x00000000
        /*0f24*/ 	.word	0x00038870
        /*0f28*/ 	.short	0x010a
        /*0f2a*/ 	.byte	0x3f
	.zero		1


	//   ....[77]....
        /*0f2c*/ 	.word	0x000148a0
        /*0f30*/ 	.word	0x00000000
        /*0f34*/ 	.word	0x00038860
        /*0f38*/ 	.short	0x010a
        /*0f3a*/ 	.byte	0x3f
	.zero		1


	//   ....[78]....
        /*0f3c*/ 	.word	0x000148f0
        /*0f40*/ 	.word	0x00000002
        /*0f44*/ 	.word	0x00038870
        /*0f48*/ 	.short	0x010a
        /*0f4a*/ 	.byte	0x3f
	.zero		1


	//   ....[79]....
        /*0f4c*/ 	.word	0x00014940
        /*0f50*/ 	.word	0x00000002
        /*0f54*/ 	.word	0x00038860
        /*0f58*/ 	.short	0x010a
        /*0f5a*/ 	.byte	0x3f
	.zero		1


	//   ....[80]....
        /*0f5c*/ 	.word	0x00014990
        /*0f60*/ 	.word	0x00000005
        /*0f64*/ 	.word	0x00038820
        /*0f68*/ 	.short	0x010a
        /*0f6a*/ 	.byte	0x3f
	.zero		1


	//   ....[81]....
        /*0f6c*/ 	.word	0x00014b30
        /*0f70*/ 	.word	0x00000003
        /*0f74*/ 	.word	0x00038840
        /*0f78*/ 	.short	0x010a
        /*0f7a*/ 	.byte	0x3f
	.zero		1


	//   ....[82]....
        /*0f7c*/ 	.word	0x00014b80
        /*0f80*/ 	.word	0x00000019
        /*0f84*/ 	.word	0x00038840
        /*0f88*/ 	.short	0x010a
        /*0f8a*/ 	.byte	0x3f
	.zero		1


	//   ....[83]....
        /*0f8c*/ 	.word	0x00014bd0
        /*0f90*/ 	.word	0x00000003
        /*0f94*/ 	.word	0x00038860
        /*0f98*/ 	.short	0x010a
        /*0f9a*/ 	.byte	0x3f
	.zero		1


	//   ....[84]....
        /*0f9c*/ 	.word	0x00014c20
        /*0fa0*/ 	.word	0x00000019
        /*0fa4*/ 	.word	0x00038860
        /*0fa8*/ 	.short	0x010a
        /*0faa*/ 	.byte	0x3f
	.zero		1


	//   ....[85]....
        /*0fac*/ 	.word	0x00014c70
        /*0fb0*/ 	.word	0x00000003
        /*0fb4*/ 	.word	0x00038880
        /*0fb8*/ 	.short	0x010a
        /*0fba*/ 	.byte	0x3f
	.zero		1


	//----- nvinfo : EIATTR_NUM_MBARRIERS
	.align		4
.L_372:
        /*0fbc*/ 	.byte	0x03, 0x38
        /*0fbe*/ 	.short	0x0016


	//----- nvinfo : EIATTR_EXIT_INSTR_OFFSETS
	.align		4
        /*0fc0*/ 	.byte	0x04, 0x1c
        /*0fc2*/ 	.short	(.L_374 - .L_373)


	//   ....[0]....
.L_373:
        /*0fc4*/ 	.word	0x000009c0


	//   ....[1]....
        /*0fc8*/ 	.word	0x0000a610


	//   ....[2]....
        /*0fcc*/ 	.word	0x00011150


	//----- nvinfo : EIATTR_MAX_THREADS
	.align		4
.L_374:
        /*0fd0*/ 	.byte	0x04, 0x05
        /*0fd2*/ 	.short	(.L_376 - .L_375)
.L_375:
        /*0fd4*/ 	.word	0x00000180
        /*0fd8*/ 	.word	0x00000001
        /*0fdc*/ 	.word	0x00000001


	//----- nvinfo : EIATTR_CRS_STACK_SIZE
	.align		4
.L_376:
        /*0fe0*/ 	.byte	0x04, 0x1e
        /*0fe2*/ 	.short	(.L_378 - .L_377)
.L_377:
        /*0fe4*/ 	.word	0x00000000


	//----- nvinfo : EIATTR_CBANK_PARAM_SIZE
	.align		4
.L_378:
        /*0fe8*/ 	.byte	0x03, 0x19
        /*0fea*/ 	.short	0x0af0


	//----- nvinfo : EIATTR_PARAM_CBANK
	.align		4
        /*0fec*/ 	.byte	0x04, 0x0a
        /*0fee*/ 	.short	(.L_380 - .L_379)
	.align		4
.L_379:
        /*0ff0*/ 	.word	index@(.nv.constant0._ZN7cutlass13device_kernelIN5flash11enable_sm90INS1_16FlashAttnFwdSm90INS1_25CollectiveMainloopFwdSm90ILi2EN4cute5tupleIJNS5_1CILi1EEES8_S8_EEENS6_IJNS7_ILi128EEESA_NS7_ILi256EEEEEELi256ENS_12float_e4m3_tEfNS_4arch4Sm90ELb0ELb0ELb0ELb1ELb1ELb0ELb0ELb1ELb0ELb1ELb0ELb0EEENS1_21CollectiveEpilogueFwdINS6_IJSA_SB_SA_EEES9_NS_10bfloat16_tESF_Li256ELb1ELb1ELb0ELb1EEENS1_36VarlenDynamicPersistentTileSchedulerILi128ELi128ELi256ELi128ELb0ELb1ELb1ELb0ELb1ELb1EEEEEEEEEvNT_6ParamsE)
        /*0ff4*/ 	.short	0x0210
        /*0ff6*/ 	.short	0x0af0


	//----- nvinfo : EIATTR_SW_WAR
	.align		4
.L_380:
        /*0ff8*/ 	.byte	0x04, 0x36
        /*0ffa*/ 	.short	(.L_382 - .L_381)
.L_381:
        /*0ffc*/ 	.word	0x00000008
.L_382:


//--------------------- .nv.info._ZN7cutlass13device_kernelIN5flash11enable_sm90INS1_16FlashAttnFwdSm90INS1_25CollectiveMainloopFwdSm90ILi2EN4cute5tupleIJNS5_1CILi1EEES8_S8_EEENS6_IJNS7_ILi128EEESA_NS7_ILi256EEEEEELi256ENS_12float_e4m3_tEfNS_4arch4Sm90ELb0ELb0ELb0ELb1ELb1ELb1ELb0ELb1ELb0ELb1ELb0ELb0EEENS1_21CollectiveEpilogueFwdINS6_IJSA_SB_SA_EEES9_NS_10bfloat16_tESF_Li256ELb1ELb1ELb0ELb1EEENS1_36VarlenDynamicPersistentTileSchedulerILi128ELi128ELi256ELi128ELb0ELb1ELb1ELb0ELb1ELb1EEEEEEEEEvNT_6ParamsE --------------------------
	.section	.nv.info._ZN7cutlass13device_kernelIN5flash11enable_sm90INS1_16FlashAttnFwdSm90INS1_25CollectiveMainloopFwdSm90ILi2EN4cute5tupleIJNS5_1CILi1EEES8_S8_EEENS6_IJNS7_ILi128EEESA_NS7_ILi256EEEEEELi256ENS_12float_e4m3_tEfNS_4arch4Sm90ELb0ELb0ELb0ELb1ELb1ELb1ELb0ELb1ELb0ELb1ELb0ELb0EEENS1_21CollectiveEpilogueFwdINS6_IJSA_SB_SA_EEES9_NS_10bfloat16_tESF_Li256ELb1ELb1ELb0ELb1EEENS1_36VarlenDynamicPersistentTileSchedulerILi128ELi128ELi256ELi128ELb0ELb1ELb1ELb0ELb1ELb1EEEEEEEEEvNT_6ParamsE,"",@"SHT_CUDA_INFO"
	.sectionflags	@""
	.align	4


	//----- nvinfo : EIATTR_CUDA_API_VERSION
	.align		4
        /*0000*/ 	.byte	0x04, 0x37
        /*0002*/ 	.short	(.L_384 - .L_383)
.L_383:
        /*0004*/ 	.word	0x00000082


	//----- nvinfo : EIATTR_KPARAM_INFO
	.align		4
.L_384:
        /*0008*/ 	.byte	0x04, 0x17
        /*000a*/ 	.short	(.L_386 - .L_385)
.L_385:
        /*000c*/ 	.word	0x00000000
        /*0010*/ 	.short	0x0000
        /*0012*/ 	.short	0x0070
        /*0014*/ 	.byte	0x00, 0xf0, 0x01, 0x2a


	//----- nvinfo : EIATTR_SPARSE_MMA_MASK
	.align		4
.L_386:
        /*0018*/ 	.byte	0x03, 0x50
        /*001a*/ 	.short	0x0000


	//----- nvinfo : EIATTR_MAXREG_COUNT
	.align		4
        /*001c*/ 	.byte	0x03, 0x1b
        /*001e*/ 	.short	0x00a8


	//----- nvinfo : EIATTR_NUM_BARRIERS
	.align		4
        /*0020*/ 	.byte	0x02, 0x4c
        /*0022*/ 	.byte	0x10
	.zero		1


	//----- nvinfo : EIATTR_EXTERNS
	.align		4
        /*0024*/ 	.byte	0x04, 0x0f
        /*0026*/ 	.short	(.L_388 - .L_387)


	//   ....[0]....
	.align		4
.L_387:
        /*0028*/ 	.word	index@(__assertfail)


	//----- nvinfo : EIATTR_ANNOTATIONS
	.align		4
.L_388:
        /*002c*/ 	.byte	0x04, 0x55
        /*002e*/ 	.short	(.L_390 - .L_389)


	//   ....[0]....
.L_389:
        /*0030*/ 	.word	0x00000001
        /*0034*/ 	.byte	0x80, 0x09, 0x00, 0x00, 0x01, 0x00, 0x00, 0x00, 0xe0, 0x0a, 0x00, 0x00, 0x01, 0x00, 0x00, 0x00
        /* <DEDUP_REMOVED lines=56> */
        /*03c4*/ 	.byte	0x90, 0x4c, 0x02, 0x00


	//----- nvinfo : EIATTR_MERCURY_ISA_VERSION
	.align		4
.L_390:
        /*03c8*/ 	.byte	0x03, 0x5f
        /*03ca*/ 	.short	0x0101


	//----- nvinfo : EIATTR_UNUSED_LOAD_BYTE_OFFSET
	.align		4
        /*03cc*/ 	.byte	0x04, 0x44
        /*03ce*/ 	.short	(.L_392 - .L_391)


	//   ....[0]....
.L_391:
        /*03d0*/ 	.word	0x00000aa0
        /*03d4*/ 	.word	0x0000fff0


	//   ....[1]....
        /*03d8*/ 	.word	0x00019240
        /*03dc*/ 	.word	0x0000fff0


	//----- nvinfo : EIATTR_INT_WARP_WIDE_INSTR_OFFSETS
	.align		4
.L_392:
        /*03e0*/ 	.byte	0x04, 0x31
        /*03e2*/ 	.short	(.L_394 - .L_393)


	//   ....[0]....
.L_393:
        /*03e4*/ 	.word	0x00000130


	//   ....[1]....
        /*03e8*/ 	.word	0x00000170


	//   ....[2]....
        /*03ec*/ 	.word	0x000001e0


	//   ....[3]....
        /*03f0*/ 	.word	0x0001f2f0


	//   ....[4]....
        /*03f4*/ 	.word	0x0001f380


	//   ....[5]....
        /*03f8*/ 	.word	0x000234e0


	//   ....[6]....
        /*03fc*/ 	.word	0x00023570


	//----- nvinfo : EIATTR_COOP_GROUP_MASK_REGIDS
	.align		4
.L_394:
        /*0400*/ 	.byte	0x04, 0x29
        /*0402*/ 	.short	(.L_396 - .L_395)


	//   ....[0]....
.L_395:
        /*0404*/ 	.word	0xffffffff


	//   ....[1]....
        /*0408*/ 	.word	0xffffffff


	//   ....[2]....
        /*040c*/ 	.word	0xffffffff


	//   ....[3]....
        /*0410*/ 	.word	0xffffffff


	//   ....[4]....
        /*0414*/ 	.word	0xffffffff


	//   ....[5]....
        /*0418*/ 	.word	0xffffffff


	//   ....[6]....
        /*041c*/ 	.word	0xffffffff


	//   ....[7]....
        /*0420*/ 	.word	0xffffffff


	//   ....[8]....
        /*0424*/ 	.word	0xffffffff


	//   ....[9]....
        /*0428*/ 	.word	0xffffffff


	//   ....[10]....
        /*042c*/ 	.word	0xffffffff


	//   ....[11]....
        /*0430*/ 	.word	0xffffffff


	//   ....[12]....
        /*0434*/ 	.word	0xffffffff


	//   ....[13]....
        /*0438*/ 	.word	0xffffffff


	//   ....[14]....
        /*043c*/ 	.word	0xffffffff


	//   ....[15]....
        /*0440*/ 	.word	0xffffffff


	//   ....[16]....
        /*0444*/ 	.word	0xffffffff


	//   ....[17]....
        /*0448*/ 	.word	0xffffffff


	//   ....[18]....
        /*044c*/ 	.word	0xffffffff


	//   ....[19]....
        /*0450*/ 	.word	0xffffffff


	//   ....[20]....
        /*0454*/ 	.word	0xffffffff


	//   ....[21]....
        /*0458*/ 	.word	0xffffffff


	//   ....[22]....
        /*045c*/ 	.word	0xffffffff


	//   ....[23]....
        /*0460*/ 	.word	0xffffffff


	//   ....[24]....
        /*0464*/ 	.word	0xffffffff


	//   ....[25]....
        /*0468*/ 	.word	0xffffffff


	//   ....[26]....
        /*046c*/ 	.word	0xffffffff


	//   ....[27]....
        /*0470*/ 	.word	0xffffffff


	//   ....[28]....
        /*0474*/ 	.word	0xffffffff


	//   ....[29]....
        /*0478*/ 	.word	0xffffffff


	//   ....[30]....
        /*047c*/ 	.word	0xffffffff


	//   ....[31]....
        /*0480*/ 	.word	0xffffffff


	//   ....[32]....
        /*0484*/ 	.word	0xffffffff


	//   ....[33]....
        /*0488*/ 	.word	0xffffffff


	//   ....[34]....
        /*048c*/ 	.word	0xffffffff


	//   ....[35]....
        /*0490*/ 	.word	0xffffffff


	//   ....[36]....
        /*0494*/ 	.word	0xffffffff


	//   ....[37]....
        /*0498*/ 	.word	0xffffffff


	//   ....[38]....
        /*049c*/ 	.word	0xffffffff


	//   ....[39]....
        /*04a0*/ 	.word	0xffffffff


	//   ....[40]....
        /*04a4*/ 	.word	0xffffffff


	//   ....[41]....
        /*04a8*/ 	.word	0xffffffff


	//   ....[42]....
        /*04ac*/ 	.word	0xffffffff


	//   ....[43]....
        /*04b0*/ 	.word	0xffffffff


	//   ....[44]....
        /*04b4*/ 	.word	0xffffffff


	//   ....[45]....
        /*04b8*/ 	.word	0xffffffff


	//   ....[46]....
        /*04bc*/ 	.word	0xffffffff


	//   ....[47]....
        /*04c0*/ 	.word	0xffffffff


	//   ....[48]....
        /*04c4*/ 	.word	0xffffffff


	//   ....[49]....
        /*04c8*/ 	.word	0xffffffff


	//   ....[50]....
        /*04cc*/ 	.word	0xffffffff


	//   ....[51]....
        /*04d0*/ 	.word	0xffffffff


	//   ....[52]....
        /*04d4*/ 	.word	0xffffffff


	//   ....[53]....
        /*04d8*/ 	.word	0xffffffff


	//   ....[54]....
        /*04dc*/ 	.word	0xffffffff


	//   ....[55]....
        /*04e0*/ 	.word	0xffffffff


	//   ....[56]....
        /*04e4*/ 	.word	0xffffffff


	//   ....[57]....
        /*04e8*/ 	.word	0xffffffff


	//   ....[58]....
        /*04ec*/ 	.word	0xffffffff


	//   ....[59]....
        /*04f0*/ 	.word	0xffffffff


	//   ....[60]....
        /*04f4*/ 	.word	0xffffffff


	//   ....[61]....
        /*04f8*/ 	.word	0xffffffff


	//   ....[62]....
        /*04fc*/ 	.word	0xffffffff


	//   ....[63]....
        /*0500*/ 	.word	0xffffffff


	//   ....[64]....
        /*0504*/ 	.word	0xffffffff


	//   ....[65]....
        /*0508*/ 	.word	0xffffffff


	//   ....[66]....
        /*050c*/ 	.word	0xffffffff


	//   ....[67]....
        /*0510*/ 	.word	0xffffffff


	//   ....[68]....
        /*0514*/ 	.word	0xffffffff


	//   ....[69]....
        /*0518*/ 	.word	0xffffffff


	//   ....[70]....
        /*051c*/ 	.word	0xffffffff


	//   ....[71]....
        /*0520*/ 	.word	0xffffffff


	//   ....[72]....
        /*0524*/ 	.word	0xffffffff


	//   ....[73]....
        /*0528*/ 	.word	0xffffffff


	//   ....[74]....
        /*052c*/ 	.word	0xffffffff


	//   ....[75]....
        /*0530*/ 	.word	0xffffffff


	//   ....[76]....
        /*0534*/ 	.word	0xffffffff


	//   ....[77]....
        /*0538*/ 	.word	0xffffffff


	//   ....[78]....
        /*053c*/ 	.word	0xffffffff


	//   ....[79]....
        /*0540*/ 	.word	0xffffffff


	//   ....[80]....
        /*0544*/ 	.word	0xffffffff


	//   ....[81]....
        /*0548*/ 	.word	0xffffffff


	//   ....[82]....
        /*054c*/ 	.word	0xffffffff


	//   ....[83]....
        /*0550*/ 	.word	0xffffffff


	//   ....[84]....
        /*0554*/ 	.word	0xffffffff


	//   ....[85]....
        /*0558*/ 	.word	0xffffffff


	//   ....[86]....
        /*055c*/ 	.word	0xffffffff


	//   ....[87]....
        /*0560*/ 	.word	0xffffffff


	//   ....[88]....
        /*0564*/ 	.word	0xffffffff


	//   ....[89]....
        /*0568*/ 	.word	0xffffffff


	//   ....[90]....
        /*056c*/ 	.word	0xffffffff


	//   ....[91]....
        /*0570*/ 	.word	0xffffffff


	//   ....[92]....
        /*0574*/ 	.word	0xffffffff


	//   ....[93]....
        /*0578*/ 	.word	0xffffffff


	//   ....[94]....
        /*057c*/ 	.word	0xffffffff


	//   ....[95]....
        /*0580*/ 	.word	0xffffffff


	//   ....[96]....
        /*0584*/ 	.word	0xffffffff


	//   ....[97]....
        /*0588*/ 	.word	0xffffffff


	//   ....[98]....
        /*058c*/ 	.word	0xffffffff


	//   ....[99]....
        /*0590*/ 	.word	0xffffffff


	//   ....[100]....
        /*0594*/ 	.word	0xffffffff


	//   ....[101]....
        /*0598*/ 	.word	0xffffffff


	//   ....[102]....
        /*059c*/ 	.word	0xffffffff


	//   ....[103]....
        /*05a0*/ 	.word	0xffffffff


	//   ....[104]....
        /*05a4*/ 	.word	0xffffffff


	//   ....[105]....
        /*05a8*/ 	.word	0xffffffff


	//   ....[106]....
        /*05ac*/ 	.word	0xffffffff


	//   ....[107]....
        /*05b0*/ 	.word	0xffffffff


	//   ....[108]....
        /*05b4*/ 	.word	0xffffffff


	//   ....[109]....
        /*05b8*/ 	.word	0xffffffff


	//   ....[110]....
        /*05bc*/ 	.word	0xffffffff


	//   ....[111]....
        /*05c0*/ 	.word	0xffffffff


	//   ....[112]....
        /*05c4*/ 	.word	0xffffffff


	//   ....[113]....
        /*05c8*/ 	.word	0xffffffff


	//   ....[114]....
        /*05cc*/ 	.word	0xffffffff


	//   ....[115]....
        /*05d0*/ 	.word	0xffffffff


	//   ....[116]....
        /*05d4*/ 	.word	0xffffffff


	//   ....[117]....
        /*05d8*/ 	.word	0xffffffff


	//   ....[118]....
        /*05dc*/ 	.word	0xffffffff


	//   ....[119]....
        /*05e0*/ 	.word	0xffffffff


	//   ....[120]....
        /*05e4*/ 	.word	0xffffffff


	//   ....[121]....
        /*05e8*/ 	.word	0xffffffff


	//   ....[122]....
        /*05ec*/ 	.word	0xffffffff


	//   ....[123]....
        /*05f0*/ 	.word	0xffffffff


	//   ....[124]....
        /*05f4*/ 	.word	0xffffffff


	//   ....[125]....
        /*05f8*/ 	.word	0xffffffff


	//   ....[126]....
        /*05fc*/ 	.word	0xffffffff


	//   ....[127]....
        /*0600*/ 	.word	0xffffffff


	//   ....[128]....
        /*0604*/ 	.word	0xffffffff


	//   ....[129]....
        /*0608*/ 	.word	0xffffffff


	//   ....[130]....
        /*060c*/ 	.word	0xffffffff


	//   ....[131]....
        /*0610*/ 	.word	0xffffffff


	//   ....[132]....
        /*0614*/ 	.word	0xffffffff


	//   ....[133]....
        /*0618*/ 	.word	0xffffffff


	//   ....[134]....
        /*061c*/ 	.word	0xffffffff


	//   ....[135]....
        /*0620*/ 	.word	0xffffffff


	//   ....[136]....
        /*0624*/ 	.word	0xffffffff


	//   ....[137]....
        /*0628*/ 	.word	0xffffffff


	//   ....[138]....
        /*062c*/ 	.word	0xffffffff


	//   ....[139]....
        /*0630*/ 	.word	0xffffffff


	//   ....[140]....
        /*0634*/ 	.word	0xffffffff


	//   ....[141]....
        /*0638*/ 	.word	0xffffffff


	//   ....[142]....
        /*063c*/ 	.word	0xffffffff


	//   ....[143]....
        /*0640*/ 	.word	0xffffffff


	//   ....[144]....
        /*0644*/ 	.word	0xffffffff


	//   ....[145]....
        /*0648*/ 	.word	0xffffffff


	//   ....[146]....
        /*064c*/ 	.word	0xffffffff


	//   ....[147]....
        /*0650*/ 	.word	0xffffffff


	//   ....[148]....
        /*0654*/ 	.word	0xffffffff


	//   ....[149]....
        /*0658*/ 	.word	0xffffffff


	//   ....[150]....
        /*065c*/ 	.word	0xffffffff


	//   ....[151]....
        /*0660*/ 	.word	0xffffffff


	//   ....[152]....
        /*0664*/ 	.word	0xffffffff


	//   ....[153]....
        /*0668*/ 	.word	0xffffffff


	//   ....[154]....
        /*066c*/ 	.word	0xffffffff


	//   ....[155]....
        /*0670*/ 	.word	0xffffffff


	//   ....[156]....
        /*0674*/ 	.word	0xffffffff


	//   ....[157]....
        /*0678*/ 	.word	0xffffffff


	//   ....[158]....
        /*067c*/ 	.word	0xffffffff


	//   ....[159]....
        /*0680*/ 	.word	0xffffffff


	//   ....[160]....
        /*0684*/ 	.word	0xffffffff


	//   ....[161]....
        /*0688*/ 	.word	0xffffffff


	//   ....[162]....
        /*068c*/ 	.word	0xffffffff


	//   ....[163]....
        /*0690*/ 	.word	0xffffffff


	//   ....[164]....
        /*0694*/ 	.word	0xffffffff


	//   ....[165]....
        /*0698*/ 	.word	0xffffffff


	//   ....[166]....
        /*069c*/ 	.word	0xffffffff


	//   ....[167]....
        /*06a0*/ 	.word	0xffffffff


	//   ....[168]....
        /*06a4*/ 	.word	0xffffffff


	//   ....[169]....
        /*06a8*/ 	.word	0xffffffff


	//   ....[170]....
        /*06ac*/ 	.word	0xffffffff


	//   ....[171]....
        /*06b0*/ 	.word	0xffffffff


	//   ....[172]....
        /*06b4*/ 	.word	0xffffffff


	//   ....[173]....
        /*06b8*/ 	.word	0xffffffff


	//   ....[174]....
        /*06bc*/ 	.word	0xffffffff


	//   ....[175]....
        /*06c0*/ 	.word	0xffffffff


	//   ....[176]....
        /*06c4*/ 	.word	0xffffffff


	//   ....[177]....
        /*06c8*/ 	.word	0xffffffff


	//   ....[178]....
        /*06cc*/ 	.word	0xffffffff


	//   ....[179]....
        /*06d0*/ 	.word	0xffffffff


	//   ....[180]....
        /*06d4*/ 	.word	0xffffffff


	//   ....[181]....
        /*06d8*/ 	.word	0xffffffff


	//   ....[182]....
        /*06dc*/ 	.word	0xffffffff


	//   ....[183]....
        /*06e0*/ 	.word	0xffffffff


	//   ....[184]....
        /*06e4*/ 	.word	0xffffffff


	//   ....[185]....
        /*06e8*/ 	.word	0xffffffff


	//   ....[186]....
        /*06ec*/ 	.word	0xffffffff


	//   ....[187]....
        /*06f0*/ 	.word	0xffffffff


	//   ....[188]....
        /*06f4*/ 	.word	0xffffffff


	//   ....[189]....
        /*06f8*/ 	.word	0xffffffff


	//   ....[190]....
        /*06fc*/ 	.word	0xffffffff


	//   ....[191]....
        /*0700*/ 	.word	0xffffffff


	//   ....[192]....
        /*0704*/ 	.word	0xffffffff


	//   ....[193]....
        /*0708*/ 	.word	0xffffffff


	//   ....[194]....
        /*070c*/ 	.word	0xffffffff


	//   ....[195]....
        /*0710*/ 	.word	0xffffffff


	//   ....[196]....
        /*0714*/ 	.word	0xffffffff


	//   ....[197]....
        /*0718*/ 	.word	0xffffffff


	//   ....[198]....
        /*071c*/ 	.word	0xffffffff


	//   ....[199]....
        /*0720*/ 	.word	0xffffffff


	//   ....[200]....
        /*0724*/ 	.word	0xffffffff


	//   ....[201]....
        /*0728*/ 	.word	0xffffffff


	//   ....[202]....
        /*072c*/ 	.word	0xffffffff


	//   ....[203]....
        /*0730*/ 	.word	0xffffffff


	//   ....[204]....
        /*0734*/ 	.word	0xffffffff


	//   ....[205]....
        /*0738*/ 	.word	0xffffffff


	//   ....[206]....
        /*073c*/ 	.word	0xffffffff


	//   ....[207]....
        /*0740*/ 	.word	0xffffffff


	//   ....[208]....
        /*0744*/ 	.word	0xffffffff


	//   ....[209]....
        /*0748*/ 	.word	0xffffffff


	//   ....[210]....
        /*074c*/ 	.word	0xffffffff


	//   ....[211]....
        /*0750*/ 	.word	0xffffffff


	//   ....[212]....
        /*0754*/ 	.word	0xffffffff


	//   ....[213]....
        /*0758*/ 	.word	0xffffffff


	//   ....[214]....
        /*075c*/ 	.word	0xffffffff


	//   ....[215]....
        /*0760*/ 	.word	0xffffffff


	//   ....[216]....
        /*0764*/ 	.word	0xffffffff


	//   ....[217]....
        /*0768*/ 	.word	0xffffffff


	//   ....[218]....
        /*076c*/ 	.word	0xffffffff


	//   ....[219]....
        /*0770*/ 	.word	0xffffffff


	//   ....[220]....
        /*0774*/ 	.word	0xffffffff


	//   ....[221]....
        /*0778*/ 	.word	0xffffffff


	//   ....[222]....
        /*077c*/ 	.word	0xffffffff


	//   ....[223]....
        /*0780*/ 	.word	0xffffffff


	//   ....[224]....
        /*0784*/ 	.word	0xffffffff


	//   ....[225]....
        /*0788*/ 	.word	0xffffffff


	//   ....[226]....
        /*078c*/ 	.word	0xffffffff


	//   ....[227]....
        /*0790*/ 	.word	0xffffffff


	//   ....[228]....
        /*0794*/ 	.word	0xffffffff


	//   ....[229]....
        /*0798*/ 	.word	0xffffffff


	//   ....[230]....
        /*079c*/ 	.word	0xffffffff


	//   ....[231]....
        /*07a0*/ 	.word	0xffffffff


	//   ....[232]....
        /*07a4*/ 	.word	0xffffffff


	//   ....[233]....
        /*07a8*/ 	.word	0xffffffff


	//   ....[234]....
        /*07ac*/ 	.word	0xffffffff


	//   ....[235]....
        /*07b0*/ 	.word	0xffffffff


	//   ....[236]....
        /*07b4*/ 	.word	0xffffffff


	//   ....[237]....
        /*07b8*/ 	.word	0xffffffff


	//   ....[238]....
        /*07bc*/ 	.word	0xffffffff


	//   ....[239]....
        /*07c0*/ 	.word	0xffffffff


	//   ....[240]....
        /*07c4*/ 	.word	0xffffffff


	//   ....[241]....
        /*07c8*/ 	.word	0xffffffff


	//   ....[242]....
        /*07cc*/ 	.word	0xffffffff


	//   ....[243]....
        /*07d0*/ 	.word	0xffffffff


	//   ....[244]....
        /*07d4*/ 	.word	0xffffffff


	//   ....[245]....
        /*07d8*/ 	.word	0xffffffff


	//   ....[246]....
        /*07dc*/ 	.word	0xffffffff


	//   ....[247]....
        /*07e0*/ 	.word	0xffffffff


	//   ....[248]....
        /*07e4*/ 	.word	0xffffffff


	//   ....[249]....
        /*07e8*/ 	.word	0xffffffff


	//   ....[250]....
        /*07ec*/ 	.word	0xffffffff


	//   ....[251]....
        /*07f0*/ 	.word	0xffffffff


	//   ....[252]....
        /*07f4*/ 	.word	0xffffffff


	//   ....[253]....
        /*07f8*/ 	.word	0xffffffff


	//   ....[254]....
        /*07fc*/ 	.word	0xffffffff


	//   ....[255]....
        /*0800*/ 	.word	0xffffffff


	//   ....[0]....
        /*0804*/ 	.word	0xffffffff


	//   ....[1]....
        /*0808*/ 	.word	0xffffffff


	//   ....[2]....
        /*080c*/ 	.word	0xffffffff


	//   ....[3]....
        /*0810*/ 	.word	0x0500000f


	//   ....[4]....
        /*0814*/ 	.word	0x0500000f


	//   ....[5]....
        /*0818*/ 	.word	0x0500000f


	//   ....[6]....
        /*081c*/ 	.word	0x0500000f


	//   ....[7]....
        /*0820*/ 	.word	0x0500000f


	//   ....[8]....
        /*0824*/ 	.word	0x0500000f


	//   ....[9]....
        /*0828*/ 	.word	0x0500000f


	//   ....[10]....
        /*082c*/ 	.word	0x0500000f


	//   ....[11]....
        /*0830*/ 	.word	0x0500000f


	//   ....[12]....
        /*0834*/ 	.word	0x0500000f


	//   ....[13]....
        /*0838*/ 	.word	0x0500000f


	//   ....[14]....
        /*083c*/ 	.word	0x0500000f


	//   ....[15]....
        /*0840*/ 	.word	0x0500000f


	//   ....[16]....
        /*0844*/ 	.word	0x0500000f


	//   ....[17]....
        /*0848*/ 	.word	0x0500000f


	//   ....[18]....
        /*084c*/ 	.word	0x0500000f


	//   ....[19]....
        /*0850*/ 	.word	0x0500000f


	//   ....[20]....
        /*0854*/ 	.word	0x0500000f


	//   ....[21]....
        /*0858*/ 	.word	0x0500000f


	//   ....[22]....
        /*085c*/ 	.word	0x0500000f


	//   ....[23]....
        /*0860*/ 	.word	0x0500000f


	//   ....[24]....
        /*0864*/ 	.word	0x0500000f


	//   ....[25]....
        /*0868*/ 	.word	0x0500000f


	//   ....[26]....
        /*086c*/ 	.word	0x0500000f


	//   ....[27]....
        /*0870*/ 	.word	0x0500000f


	//   ....[28]....
        /*0874*/ 	.word	0x0500000f


	//   ....[29]....
        /*0878*/ 	.word	0x0500000f


	//   ....[30]....
        /*087c*/ 	.word	0x0500000f


	//   ....[31]....
        /*0880*/ 	.word	0x0500000f


	//   ....[32]....
        /*0884*/ 	.word	0x0500000f


	//   ....[33]....
        /*0888*/ 	.word	0x0500000f


	//   ....[34]....
        /*088c*/ 	.word	0x0500000f


	//   ....[35]....
        /*0890*/ 	.word	0x0500000f


	//   ....[36]....
        /*0894*/ 	.word	0x0500000f


	//   ....[37]....
        /*0898*/ 	.word	0x0500000f


	//   ....[38]....
        /*089c*/ 	.word	0x0500000f


	//   ....[39]....
        /*08a0*/ 	.word	0x0500000f


	//   ....[40]....
        /*08a4*/ 	.word	0x0500000f


	//   ....[41]....
        /*08a8*/ 	.word	0x0500000f


	//   ....[42]....
        /*08ac*/ 	.word	0x0500000f


	//   ....[43]....
        /*08b0*/ 	.word	0x0500000f


	//   ....[44]....
        /*08b4*/ 	.word	0x0500000f


	//   ....[45]....
        /*08b8*/ 	.word	0x0500000f


	//   ....[46]....
        /*08bc*/ 	.word	0x0500000f


	//   ....[47]....
        /*08c0*/ 	.word	0x0500000f


	//   ....[48]....
        /*08c4*/ 	.word	0x0500000f


	//   ....[49]....
        /*08c8*/ 	.word	0x0500000f


	//   ....[50]....
        /*08cc*/ 	.word	0x0500000f


	//   ....[51]....
        /*08d0*/ 	.word	0x0500000f


	//   ....[52]....
        /*08d4*/ 	.word	0x0500000f


	//   ....[53]....
        /*08d8*/ 	.word	0x0500000f


	//   ....[54]....
        /*08dc*/ 	.word	0x0500000f


	//   ....[55]....
        /*08e0*/ 	.word	0x0500000f


	//   ....[56]....
        /*08e4*/ 	.word	0x0500000f


	//   ....[57]....
        /*08e8*/ 	.word	0x0500000f


	//   ....[58]....
        /*08ec*/ 	.word	0x0500000f


	//   ....[59]....
        /*08f0*/ 	.word	0x0500000f


	//   ....[60]....
        /*08f4*/ 	.word	0x0500000f


	//   ....[61]....
        /*08f8*/ 	.word	0x0500000f


	//   ....[62]....
        /*08fc*/ 	.word	0x0500000f


	//   ....[63]....
        /*0900*/ 	.word	0x0500000f


	//   ....[64]....
        /*0904*/ 	.word	0x0500000f


	//   ....[65]....
        /*0908*/ 	.word	0x0500000f


	//   ....[66]....
        /*090c*/ 	.word	0x0500000f


	//   ....[67]....
        /*0910*/ 	.word	0x0500000f


	//   ....[68]....
        /*0914*/ 	.word	0x0500000f


	//   ....[69]....
        /*0918*/ 	.word	0x0500000f


	//   ....[70]....
        /*091c*/ 	.word	0x0500000f


	//   ....[71]....
        /*0920*/ 	.word	0x0500000f


	//   ....[72]....
        /*0924*/ 	.word	0x0500000f


	//   ....[73]....
        /*0928*/ 	.word	0x0500000f


	//   ....[74]....
        /*092c*/ 	.word	0x0500000f


	//   ....[75]....
        /*0930*/ 	.word	0x0500000f


	//   ....[76]....
        /*0934*/ 	.word	0x0500000f


	//   ....[77]....
        /*0938*/ 	.word	0x0500000f


	//   ....[78]....
        /*093c*/ 	.word	0x0500000f


	//   ....[79]....
        /*0940*/ 	.word	0x0500000f


	//   ....[80]....
        /*0944*/ 	.word	0x0500000f


	//   ....[81]....
        /*0948*/ 	.word	0x0500000f


	//   ....[82]....
        /*094c*/ 	.word	0x0500000f


	//   ....[83]....
        /*0950*/ 	.word	0x0500000f


	//   ....[84]....
        /*0954*/ 	.word	0x0500000f


	//   ....[85]....
        /*0958*/ 	.word	0x0500000f


	//   ....[86]....
        /*095c*/ 	.word	0x0500000f


	//   ....[87]....
        /*0960*/ 	.word	0x0500000f


	//   ....[88]....
        /*0964*/ 	.word	0x0500000f


	//   ....[89]....
        /*0968*/ 	.word	0x0500000f


	//   ....[90]....
        /*096c*/ 	.word	0x0500000f


	//   ....[91]....
        /*0970*/ 	.word	0x0500000f


	//   ....[92]....
        /*0974*/ 	.word	0x0500000f


	//   ....[93]....
        /*0978*/ 	.word	0x0500000f


	//   ....[94]....
        /*097c*/ 	.word	0x0500000f


	//   ....[95]....
        /*0980*/ 	.word	0x0500000f


	//   ....[96]....
        /*0984*/ 	.word	0x0500000f


	//   ....[97]....
        /*0988*/ 	.word	0x0500000f


	//   ....[98]....
        /*098c*/ 	.word	0x0500000f


	//   ....[99]....
        /*0990*/ 	.word	0x0500000f


	//   ....[100]....
        /*0994*/ 	.word	0x0500000f


	//   ....[101]....
        /*0998*/ 	.word	0x0500000f


	//   ....[102]....
        /*099c*/ 	.word	0x0500000f


	//   ....[103]....
        /*09a0*/ 	.word	0x0500000f


	//   ....[104]....
        /*09a4*/ 	.word	0x0500000f


	//   ....[105]....
        /*09a8*/ 	.word	0x0500000f


	//   ....[106]....
        /*09ac*/ 	.word	0x0500000f


	//   ....[107]....
        /*09b0*/ 	.word	0x0500000f


	//   ....[108]....
        /*09b4*/ 	.word	0x0500000f


	//   ....[109]....
        /*09b8*/ 	.word	0x0500000f


	//   ....[110]....
        /*09bc*/ 	.word	0x0500000f


	//   ....[111]....
        /*09c0*/ 	.word	0x0500000f


	//   ....[112]....
        /*09c4*/ 	.word	0x0500000f


	//   ....[113]....
        /*09c8*/ 	.word	0x0500000f


	//   ....[114]....
        /*09cc*/ 	.word	0x0500000f


	//   ....[115]....
        /*09d0*/ 	.word	0x0500000f


	//   ....[116]....
        /*09d4*/ 	.word	0x0500000f


	//   ....[117]....
        /*09d8*/ 	.word	0x0500000f


	//   ....[118]....
        /*09dc*/ 	.word	0x0500000f


	//   ....[119]....
        /*09e0*/ 	.word	0x0500000f


	//   ....[120]....
        /*09e4*/ 	.word	0x0500000f


	//   ....[121]....
        /*09e8*/ 	.word	0x0500000f


	//   ....[122]....
        /*09ec*/ 	.word	0x0500000f


	//   ....[123]....
        /*09f0*/ 	.word	0x0500000f


	//   ....[124]....
        /*09f4*/ 	.word	0x0500000f


	//   ....[125]....
        /*09f8*/ 	.word	0x0500000f


	//   ....[126]....
        /*09fc*/ 	.word	0x0500000f


	//   ....[127]....
        /*0a00*/ 	.word	0x0500000f


	//   ....[128]....
        /*0a04*/ 	.word	0x0500000f


	//   ....[129]....
        /*0a08*/ 	.word	0x0500000f


	//   ....[130]....
        /*0a0c*/ 	.word	0x0500000f


	//   ....[131]....
        /*0a10*/ 	.word	0x0500000f


	//   ....[132]....
        /*0a14*/ 	.word	0x0500000f


	//   ....[133]....
        /*0a18*/ 	.word	0x0500000f


	//   ....[134]....
        /*0a1c*/ 	.word	0x0500000f


	//   ....[135]....
        /*0a20*/ 	.word	0x0500000f


	//   ....[136]....
        /*0a24*/ 	.word	0x0500000f


	//   ....[137]....
        /*0a28*/ 	.word	0x0500000f


	//   ....[138]....
        /*0a2c*/ 	.word	0x0500000f


	//   ....[139]....
        /*0a30*/ 	.word	0x0500000f


	//   ....[140]....
        /*0a34*/ 	.word	0x0500000f


	//   ....[141]....
        /*0a38*/ 	.word	0x0500000f


	//   ....[142]....
        /*0a3c*/ 	.word	0x0500000f


	//   ....[143]....
        /*0a40*/ 	.word	0x0500000f


	//   ....[144]....
        /*0a44*/ 	.word	0x0500000f


	//   ....[145]....
        /*0a48*/ 	.word	0x0500000f


	//   ....[146]....
        /*0a4c*/ 	.word	0x0500000f


	//   ....[147]....
        /*0a50*/ 	.word	0x0500000f


	//   ....[148]....
        /*0a54*/ 	.word	0x0500000f


	//   ....[149]....
        /*0a58*/ 	.word	0x0500000f


	//   ....[150]....
        /*0a5c*/ 	.word	0x0500000f


	//   ....[151]....
        /*0a60*/ 	.word	0x0500000f


	//   ....[152]....
        /*0a64*/ 	.word	0x0500000f


	//   ....[153]....
        /*0a68*/ 	.word	0x0500000f


	//   ....[154]....
        /*0a6c*/ 	.word	0x0500000f


	//   ....[155]....
        /*0a70*/ 	.word	0x0500000f


	//   ....[156]....
        /*0a74*/ 	.word	0x0500000f


	//   ....[157]....
        /*0a78*/ 	.word	0x0500000f


	//   ....[158]....
        /*0a7c*/ 	.word	0x0500000f


	//   ....[159]....
        /*0a80*/ 	.word	0x0500000f


	//   ....[160]....
        /*0a84*/ 	.word	0x0500000f


	//   ....[161]....
        /*0a88*/ 	.word	0x0500000f


	//   ....[162]....
        /*0a8c*/ 	.word	0x0500000f


	//   ....[163]....
        /*0a90*/ 	.word	0x0500000f


	//   ....[164]....
        /*0a94*/ 	.word	0x0500000f


	//   ....[165]....
        /*0a98*/ 	.word	0x0500000f


	//   ....[166]....
        /*0a9c*/ 	.word	0x0500000f


	//   ....[167]....
        /*0aa0*/ 	.word	0x0500000f


	//   ....[168]....
        /*0aa4*/ 	.word	0x0500000f


	//   ....[169]....
        /*0aa8*/ 	.word	0x0500000f


	//   ....[170]....
        /*0aac*/ 	.word	0x0500000f


	//   ....[171]....
        /*0ab0*/ 	.word	0x0500000f


	//   ....[172]....
        /*0ab4*/ 	.word	0x0500000f


	//   ....[173]....
        /*0ab8*/ 	.word	0x0500000f


	//   ....[174]....
        /*0abc*/ 	.word	0x0500000f


	//   ....[175]....
        /*0ac0*/ 	.word	0x0500000f


	//   ....[176]....
        /*0ac4*/ 	.word	0x0500000f


	//   ....[177]....
        /*0ac8*/ 	.word	0x0500000f


	//   ....[178]....
        /*0acc*/ 	.word	0x0500000f


	//   ....[179]....
        /*0ad0*/ 	.word	0x0500000f


	//   ....[180]....
        /*0ad4*/ 	.word	0x0500000f


	//   ....[181]....
        /*0ad8*/ 	.word	0x0500000f


	//   ....[182]....
        /*0adc*/ 	.word	0x0500000f


	//   ....[183]....
        /*0ae0*/ 	.word	0x0500000f


	//   ....[184]....
        /*0ae4*/ 	.word	0x0500000f


	//   ....[185]....
        /*0ae8*/ 	.word	0x0500000f


	//   ....[186]....
        /*0aec*/ 	.word	0x0500000f


	//   ....[187]....
        /*0af0*/ 	.word	0x0500000f


	//   ....[188]....
        /*0af4*/ 	.word	0x0500000f


	//   ....[189]....
        /*0af8*/ 	.word	0x0500000f


	//   ....[190]....
        /*0afc*/ 	.word	0x0500000f


	//   ....[191]....
        /*0b00*/ 	.word	0x0500000f


	//   ....[192]....
        /*0b04*/ 	.word	0x0500000f


	//   ....[193]....
        /*0b08*/ 	.word	0x0500000f


	//   ....[194]....
        /*0b0c*/ 	.word	0x0500000f


	//   ....[195]....
        /*0b10*/ 	.word	0x0500000f


	//   ....[196]....
        /*0b14*/ 	.word	0x0500000f


	//   ....[197]....
        /*0b18*/ 	.word	0x0500000f


	//   ....[198]....
        /*0b1c*/ 	.word	0x0500000f


	//   ....[199]....
        /*0b20*/ 	.word	0x0500000f


	//   ....[200]....
        /*0b24*/ 	.word	0x0500000f


	//   ....[201]....
        /*0b28*/ 	.word	0x0500000f


	//   ....[202]....
        /*0b2c*/ 	.word	0x0500000f


	//   ....[203]....
        /*0b30*/ 	.word	0x0500000f


	//   ....[204]....
        /*0b34*/ 	.word	0x0500000f


	//   ....[205]....
        /*0b38*/ 	.word	0x0500000f


	//   ....[206]....
        /*0b3c*/ 	.word	0x0500000f


	//   ....[207]....
        /*0b40*/ 	.word	0x0500000f


	//----- nvinfo : EIATTR_COOP_GROUP_INSTR_OFFSETS
	.align		4
.L_396:
        /*0b44*/ 	.byte	0x04, 0x28
        /*0b46*/ 	.short	(.L_398 - .L_397)


	//   ....[0]....
.L_397:
        /*0b48*/ 	.word	0x00000070


	//   ....[1]....
        /*0b4c*/ 	.word	0x00000140


	//   ....[2]....
        /*0b50*/ 	.word	0x00000190


	//   ....[3]....
        /*0b54*/ 	.word	0x000003c0


	//   ....[4]....
        /*0b58*/ 	.word	0x00000520


	//   ....[5]....
        /*0b5c*/ 	.word	0x00000640


	//   ....[6]....
        /*0b60*/ 	.word	0x000007a0


	//   ....[7]....
        /*0b64*/ 	.word	0x00002d80


	//   ....[8]....
        /*0b68*/ 	.word	0x00002d90


	//   ....[9]....
        /*0b6c*/ 	.word	0x00003ca0


	//   ....[10]....
        /*0b70*/ 	.word	0x00003cb0


	//   ....[11]....
        /*0b74*/ 	.word	0x00004be0


	//   ....[12]....
        /*0b78*/ 	.word	0x00004bf0


	//   ....[13]....
        /*0b7c*/ 	.word	0x00005b40


	//   ....[14]....
        /*0b80*/ 	.word	0x00005b50


	//   ....[15]....
        /*0b84*/ 	.word	0x00007130


	//   ....[16]....
        /*0b88*/ 	.word	0x00007140


	//   ....[17]....
        /*0b8c*/ 	.word	0x00008110


	//   ....[18]....
        /*0b90*/ 	.word	0x00008120


	//   ....[19]....
        /*0b94*/ 	.word	0x00009160


	//   ....[20]....
        /*0b98*/ 	.word	0x00009170


	//   ....[21]....
        /*0b9c*/ 	.word	0x0000a1b0


	//   ....[22]....
        /*0ba0*/ 	.word	0x0000a1c0


	//   ....[23]....
        /*0ba4*/ 	.word	0x0000b3c0


	//   ....[24]....
        /*0ba8*/ 	.word	0x0000b3d0


	//   ....[25]....
        /*0bac*/ 	.word	0x0000b4e0


	//   ....[26]....
        /*0bb0*/ 	.word	0x0000b4f0


	//   ....[27]....
        /*0bb4*/ 	.word	0x0000b610


	//   ....[28]....
        /*0bb8*/ 	.word	0x0000b620


	//   ....[29]....
        /*0bbc*/ 	.word	0x0000b740


	//   ....[30]....
        /*0bc0*/ 	.word	0x0000b750


	//   ....[31]....
        /*0bc4*/ 	.word	0x0000bad0


	//   ....[32]....
        /*0bc8*/ 	.word	0x0000baf0


	//   ....[33]....
        /*0bcc*/ 	.word	0x0000bbd0


	//   ....[34]....
        /*0bd0*/ 	.word	0x0000bbf0


	//   ....[35]....
        /*0bd4*/ 	.word	0x0000bcd0


	//   ....[36]....
        /*0bd8*/ 	.word	0x0000bcf0


	//   ....[37]....
        /*0bdc*/ 	.word	0x0000bdd0


	//   ....[38]....
        /*0be0*/ 	.word	0x0000bdf0


	//   ....[39]....
        /*0be4*/ 	.word	0x0000c7d0


	//   ....[40]....
        /*0be8*/ 	.word	0x0000cd30


	//   ....[41]....
        /*0bec*/ 	.word	0x0000cd40


	//   ....[42]....
        /*0bf0*/ 	.word	0x0000cd50


	//   ....[43]....
        /*0bf4*/ 	.word	0x0000cd60


	//   ....[44]....
        /*0bf8*/ 	.word	0x000103b0


	//   ....[45]....
        /*0bfc*/ 	.word	0x000103c0


	//   ....[46]....
        /*0c00*/ 	.word	0x000103d0


	//   ....[47]....
        /*0c04*/ 	.word	0x000103e0


	//   ....[48]....
        /*0c08*/ 	.word	0x00014b90


	//   ....[49]....
        /*0c0c*/ 	.word	0x00014c20


	//   ....[50]....
        /*0c10*/ 	.word	0x00015180


	//   ....[51]....
        /*0c14*/ 	.word	0x000151f0


	//   ....[52]....
        /*0c18*/ 	.word	0x00016b50


	//   ....[53]....
        /*0c1c*/ 	.word	0x00016b60


	//   ....[54]....
        /*0c20*/ 	.word	0x00016b90


	//   ....[55]....
        /*0c24*/ 	.word	0x00016ba0


	//   ....[56]....
        /*0c28*/ 	.word	0x00018770


	//   ....[57]....
        /*0c2c*/ 	.word	0x00018780


	//   ....[58]....
        /*0c30*/ 	.word	0x000187b0


	//   ....[59]....
        /*0c34*/ 	.word	0x000187c0


	//   ....[60]....
        /*0c38*/ 	.word	0x00019e10


	//   ....[61]....
        /*0c3c*/ 	.word	0x00019e40


	//   ....[62]....
        /*0c40*/ 	.word	0x00019e70


	//   ....[63]....
        /*0c44*/ 	.word	0x00019ea0


	//   ....[64]....
        /*0c48*/ 	.word	0x00019ed0


	//   ....[65]....
        /*0c4c*/ 	.word	0x00019f00


	//   ....[66]....
        /*0c50*/ 	.word	0x00019f30


	//   ....[67]....
        /*0c54*/ 	.word	0x00019f60


	//   ....[68]....
        /*0c58*/ 	.word	0x00019f90


	//   ....[69]....
        /*0c5c*/ 	.word	0x00019fc0


	//   ....[70]....
        /*0c60*/ 	.word	0x00019ff0


	//   ....[71]....
        /*0c64*/ 	.word	0x0001a020


	//   ....[72]....
        /*0c68*/ 	.word	0x0001a050


	//   ....[73]....
        /*0c6c*/ 	.word	0x0001a080


	//   ....[74]....
        /*0c70*/ 	.word	0x0001a0b0


	//   ....[75]....
        /*0c74*/ 	.word	0x0001a0e0


	//   ....[76]....
        /*0c78*/ 	.word	0x0001a110


	//   ....[77]....
        /*0c7c*/ 	.word	0x0001a140


	//   ....[78]....
        /*0c80*/ 	.word	0x0001a170


	//   ....[79]....
        /*0c84*/ 	.word	0x0001a1a0


	//   ....[80]....
        /*0c88*/ 	.word	0x0001a1d0


	//   ....[81]....
        /*0c8c*/ 	.word	0x0001a200


	//   ....[82]....
        /*0c90*/ 	.word	0x0001a230


	//   ....[83]....
        /*0c94*/ 	.word	0x0001a260


	//   ....[84]....
        /*0c98*/ 	.word	0x0001a290


	//   ....[85]....
        /*0c9c*/ 	.word	0x0001a2c0


	//   ....[86]....
        /*0ca0*/ 	.word	0x0001a2f0


	//   ....[87]....
        /*0ca4*/ 	.word	0x0001a320


	//   ....[88]....
        /*0ca8*/ 	.word	0x0001a350


	//   ....[89]....
        /*0cac*/ 	.word	0x0001a380


	//   ....[90]....
        /*0cb0*/ 	.word	0x0001a3b0


	//   ....[91]....
        /*0cb4*/ 	.word	0x0001a3e0


	//   ....[92]....
        /*0cb8*/ 	.word	0x0001a410


	//   ....[93]....
        /*0cbc*/ 	.word	0x0001a440


	//   ....[94]....
        /*0cc0*/ 	.word	0x0001a470


	//   ....[95]....
        /*0cc4*/ 	.word	0x0001a4a0


	//   ....[96]....
        /*0cc8*/ 	.word	0x0001a4d0


	//   ....[97]....
        /*0ccc*/ 	.word	0x0001a500


	//   ....[98]....
        /*0cd0*/ 	.word	0x0001a530


	//   ....[99]....
        /*0cd4*/ 	.word	0x0001a560


	//   ....[100]....
        /*0cd8*/ 	.word	0x0001a590


	//   ....[101]....
        /*0cdc*/ 	.word	0x0001a5c0


	//   ....[102]....
        /*0ce0*/ 	.word	0x0001a5f0


	//   ....[103]....
        /*0ce4*/ 	.word	0x0001a620


	//   ....[104]....
        /*0ce8*/ 	.word	0x0001a650


	//   ....[105]....
        /*0cec*/ 	.word	0x0001a680


	//   ....[106]....
        /*0cf0*/ 	.word	0x0001a6b0


	//   ....[107]....
        /*0cf4*/ 	.word	0x0001a6e0


	//   ....[108]....
        /*0cf8*/ 	.word	0x0001a710


	//   ....[109]....
        /*0cfc*/ 	.word	0x0001a720


	//   ....[110]....
        /*0d00*/ 	.word	0x0001a730


	//   ....[111]....
        /*0d04*/ 	.word	0x0001a740


	//   ....[112]....
        /*0d08*/ 	.word	0x0001a750


	//   ....[113]....
        /*0d0c*/ 	.word	0x0001a760


	//   ....[114]....
        /*0d10*/ 	.word	0x0001a790


	//   ....[115]....
        /*0d14*/ 	.word	0x0001a7c0


	//   ....[116]....
        /*0d18*/ 	.word	0x0001a7f0


	//   ....[117]....
        /*0d1c*/ 	.word	0x0001a820


	//   ....[118]....
        /*0d20*/ 	.word	0x0001a850


	//   ....[119]....
        /*0d24*/ 	.word	0x0001a860


	//   ....[120]....
        /*0d28*/ 	.word	0x0001a890


	//   ....[121]....
        /*0d2c*/ 	.word	0x0001a8c0


	//   ....[122]....
        /*0d30*/ 	.word	0x0001a8d0


	//   ....[123]....
        /*0d34*/ 	.word	0x0001a8e0


	//   ....[124]....
        /*0d38*/ 	.word	0x0001b270


	//   ....[125]....
        /*0d3c*/ 	.word	0x0001b2b0


	//   ....[126]....
        /*0d40*/ 	.word	0x0001b300


	//   ....[127]....
        /*0d44*/ 	.word	0x0001b330


	//   ....[128]....
        /*0d48*/ 	.word	0x0001bad0


	//   ....[129]....
        /*0d4c*/ 	.word	0x0001baf0


	//   ....[130]....
        /*0d50*/ 	.word	0x0001bc60


	//   ....[131]....
        /*0d54*/ 	.word	0x0001bc80


	//   ....[132]....
        /*0d58*/ 	.word	0x0001bdc0


	//   ....[133]....
        /*0d5c*/ 	.word	0x0001bde0


	//   ....[134]....
        /*0d60*/ 	.word	0x0001bf30


	//   ....[135]....
        /*0d64*/ 	.word	0x0001bf50


	//   ....[136]....
        /*0d68*/ 	.word	0x0001c8b0


	//   ....[137]....
        /*0d6c*/ 	.word	0x0001c8c0


	//   ....[138]....
        /*0d70*/ 	.word	0x0001ca50


	//   ....[139]....
        /*0d74*/ 	.word	0x0001ca60


	//   ....[140]....
        /*0d78*/ 	.word	0x0001cbf0


	//   ....[141]....
        /*0d7c*/ 	.word	0x0001cc00


	//   ....[142]....
        /*0d80*/ 	.word	0x0001cd90


	//   ....[143]....
        /*0d84*/ 	.word	0x0001cda0


	//   ....[144]....
        /*0d88*/ 	.word	0x0001cf80


	//   ....[145]....
        /*0d8c*/ 	.word	0x0001d130


	//   ....[146]....
        /*0d90*/ 	.word	0x0001d160


	//   ....[147]....
        /*0d94*/ 	.word	0x0001d190


	//   ....[148]....
        /*0d98*/ 	.word	0x0001d1c0


	//   ....[149]....
        /*0d9c*/ 	.word	0x0001d1f0


	//   ....[150]....
        /*0da0*/ 	.word	0x0001d220


	//   ....[151]....
        /*0da4*/ 	.word	0x0001d390


	//   ....[152]....
        /*0da8*/ 	.word	0x0001d3c0


	//   ....[153]....
        /*0dac*/ 	.word	0x0001d3f0


	//   ....[154]....
        /*0db0*/ 	.word	0x0001d420


	//   ....[155]....
        /*0db4*/ 	.word	0x0001d450


	//   ....[156]....
        /*0db8*/ 	.word	0x0001d480


	//   ....[157]....
        /*0dbc*/ 	.word	0x0001d510


	//   ....[158]....
        /*0dc0*/ 	.word	0x0001d540


	//   ....[159]....
        /*0dc4*/ 	.word	0x0001d5c0


	//   ....[160]....
        /*0dc8*/ 	.word	0x0001e290


	//   ....[161]....
        /*0dcc*/ 	.word	0x0001ff10


	//   ....[162]....
        /*0dd0*/ 	.word	0x0001ff40


	//   ....[163]....
        /*0dd4*/ 	.word	0x00020060


	//   ....[164]....
        /*0dd8*/ 	.word	0x00020070


	//   ....[165]....
        /*0ddc*/ 	.word	0x000200e0


	//   ....[166]....
        /*0de0*/ 	.word	0x000200f0


	//   ....[167]....
        /*0de4*/ 	.word	0x00020160


	//   ....[168]....
        /*0de8*/ 	.word	0x00020170


	//   ....[169]....
        /*0dec*/ 	.word	0x000201e0


	//   ....[170]....
        /*0df0*/ 	.word	0x000201f0


	//   ....[171]....
        /*0df4*/ 	.word	0x00020260


	//   ....[172]....
        /*0df8*/ 	.word	0x00020270


	//   ....[173]....
        /*0dfc*/ 	.word	0x000202e0


	//   ....[174]....
        /*0e00*/ 	.word	0x000202f0


	//   ....[175]....
        /*0e04*/ 	.word	0x00020300


	//   ....[176]....
        /*0e08*/ 	.word	0x00020310


	//   ....[177]....
        /*0e0c*/ 	.word	0x00020710


	//   ....[178]....
        /*0e10*/ 	.word	0x00020740


	//   ....[179]....
        /*0e14*/ 	.word	0x00020860


	//   ....[180]....
        /*0e18*/ 	.word	0x00020870


	//   ....[181]....
        /*0e1c*/ 	.word	0x00020900


	//   ....[182]....
        /*0e20*/ 	.word	0x00020910


	//   ....[183]....
        /*0e24*/ 	.word	0x000209a0


	//   ....[184]....
        /*0e28*/ 	.word	0x000209b0


	//   ....[185]....
        /*0e2c*/ 	.word	0x00020a30


	//   ....[186]....
        /*0e30*/ 	.word	0x00020a40


	//   ....[187]....
        /*0e34*/ 	.word	0x00020ac0


	//   ....[188]....
        /*0e38*/ 	.word	0x00020ad0


	//   ....[189]....
        /*0e3c*/ 	.word	0x00020b50


	//   ....[190]....
        /*0e40*/ 	.word	0x00020b60


	//   ....[191]....
        /*0e44*/ 	.word	0x00020b70


	//   ....[192]....
        /*0e48*/ 	.word	0x00020b80


	//   ....[193]....
        /*0e4c*/ 	.word	0x00021310


	//   ....[194]....
        /*0e50*/ 	.word	0x00021340


	//   ....[195]....
        /*0e54*/ 	.word	0x000213f0


	//   ....[196]....
        /*0e58*/ 	.word	0x00021410


	//   ....[197]....
        /*0e5c*/ 	.word	0x000214a0


	//   ....[198]....
        /*0e60*/ 	.word	0x000214c0


	//   ....[199]....
        /*0e64*/ 	.word	0x00021550


	//   ....[200]....
        /*0e68*/ 	.word	0x00021570


	//   ....[201]....
        /*0e6c*/ 	.word	0x00021600


	//   ....[202]....
        /*0e70*/ 	.word	0x00021620


	//   ....[203]....
        /*0e74*/ 	.word	0x000216b0


	//   ....[204]....
        /*0e78*/ 	.word	0x000216d0


	//   ....[205]....
        /*0e7c*/ 	.word	0x00021760


	//   ....[206]....
        /*0e80*/ 	.word	0x00021780


	//   ....[207]....
        /*0e84*/ 	.word	0x00021790


	//   ....[208]....
        /*0e88*/ 	.word	0x000217a0


	//   ....[209]....
        /*0e8c*/ 	.word	0x00021f10


	//   ....[210]....
        /*0e90*/ 	.word	0x00021f30


	//   ....[211]....
        /*0e94*/ 	.word	0x00021f90


	//   ....[212]....
        /*0e98*/ 	.word	0x00021fa0


	//   ....[213]....
        /*0e9c*/ 	.word	0x00021ff0


	//   ....[214]....
        /*0ea0*/ 	.word	0x00022000


	//   ....[215]....
        /*0ea4*/ 	.word	0x00022050


	//   ....[216]....
        /*0ea8*/ 	.word	0x00022060


	//   ....[217]....
        /*0eac*/ 	.word	0x000220b0


	//   ....[218]....
        /*0eb0*/ 	.word	0x000220c0


	//   ....[219]....
        /*0eb4*/ 	.word	0x00022110


	//   ....[220]....
        /*0eb8*/ 	.word	0x00022120


	//   ....[221]....
        /*0ebc*/ 	.word	0x00022170


	//   ....[222]....
        /*0ec0*/ 	.word	0x00022180


	//   ....[223]....
        /*0ec4*/ 	.word	0x00022190


	//   ....[224]....
        /*0ec8*/ 	.word	0x000221e0


	//   ....[225]....
        /*0ecc*/ 	.word	0x00022510


	//   ....[226]....
        /*0ed0*/ 	.word	0x00022520


	//   ....[227]....
        /*0ed4*/ 	.word	0x00022580


	//   ....[228]....
        /*0ed8*/ 	.word	0x00022590


	//   ....[229]....
        /*0edc*/ 	.word	0x000225e0


	//   ....[230]....
        /*0ee0*/ 	.word	0x000225f0


	//   ....[231]....
        /*0ee4*/ 	.word	0x00022640


	//   ....[232]....
        /*0ee8*/ 	.word	0x00022650


	//   ....[233]....
        /*0eec*/ 	.word	0x000226a0


	//   ....[234]....
        /*0ef0*/ 	.word	0x000226b0


	//   ....[235]....
        /*0ef4*/ 	.word	0x00022700


	//   ....[236]....
        /*0ef8*/ 	.word	0x00022710


	//   ....[237]....
        /*0efc*/ 	.word	0x00022760


	//   ....[238]....
        /*0f00*/ 	.word	0x00022770


	//   ....[239]....
        /*0f04*/ 	.word	0x00022780


	//   ....[240]....
        /*0f08*/ 	.word	0x000227d0


	//   ....[241]....
        /*0f0c*/ 	.word	0x00024270


	//   ....[242]....
        /*0f10*/ 	.word	0x000242a0


	//   ....[243]....
        /*0f14*/ 	.word	0x000242e0


	//   ....[244]....
        /*0f18*/ 	.word	0x00024310


	//   ....[245]....
        /*0f1c*/ 	.word	0x00024340


	//   ....[246]....
        /*0f20*/ 	.word	0x00024370


	//   ....[247]....
        /*0f24*/ 	.word	0x000243a0


	//   ....[248]....
        /*0f28*/ 	.word	0x000243d0


	//   ....[249]....
        /*0f2c*/ 	.word	0x00024550


	//   ....[250]....
        /*0f30*/ 	.word	0x00024580


	//   ....[251]....
        /*0f34*/ 	.word	0x000245b0


	//   ....[252]....
        /*0f38*/ 	.word	0x000245e0


	//   ....[253]....
        /*0f3c*/ 	.word	0x00024610


	//   ....[254]....
        /*0f40*/ 	.word	0x00024640


	//   ....[255]....
        /*0f44*/ 	.word	0x00024700


	//   ....[0]....
        /*0f48*/ 	.word	0x00024720


	//   ....[1]....
        /*0f4c*/ 	.word	0x00024790


	//   ....[2]....
        /*0f50*/ 	.word	0x00024c20


	//   ....[3]....
        /*0f54*/ 	.word	0x00024fe0


	//   ....[4]....
        /*0f58*/ 	.word	0x00025070


	//   ....[5]....
        /*0f5c*/ 	.word	0x00025110


	//   ....[6]....
        /*0f60*/ 	.word	0x000251a0


	//   ....[7]....
        /*0f64*/ 	.word	0x00025240


	//   ....[8]....
        /*0f68*/ 	.word	0x000252d0


	//   ....[9]....
        /*0f6c*/ 	.word	0x00025370


	//   ....[10]....
        /*0f70*/ 	.word	0x00025400


	//   ....[11]....
        /*0f74*/ 	.word	0x000254f0


	//   ....[12]....
        /*0f78*/ 	.word	0x00025580


	//   ....[13]....
        /*0f7c*/ 	.word	0x00025620


	//   ....[14]....
        /*0f80*/ 	.word	0x000256b0


	//   ....[15]....
        /*0f84*/ 	.word	0x00025750


	//   ....[16]....
        /*0f88*/ 	.word	0x000257e0


	//   ....[17]....
        /*0f8c*/ 	.word	0x00025880


	//   ....[18]....
        /*0f90*/ 	.word	0x00025910


	//   ....[19]....
        /*0f94*/ 	.word	0x00025a00


	//   ....[20]....
        /*0f98*/ 	.word	0x00025a90


	//   ....[21]....
        /*0f9c*/ 	.word	0x00025b20


	//   ....[22]....
        /*0fa0*/ 	.word	0x00025bb0


	//   ....[23]....
        /*0fa4*/ 	.word	0x00025c40


	//   ....[24]....
        /*0fa8*/ 	.word	0x00025cd0


	//   ....[25]....
        /*0fac*/ 	.word	0x00025d60


	//   ....[26]....
        /*0fb0*/ 	.word	0x00025df0


	//   ....[27]....
        /*0fb4*/ 	.word	0x00025ec0


	//   ....[28]....
        /*0fb8*/ 	.word	0x00025f60


	//   ....[29]....
        /*0fbc*/ 	.word	0x00025ff0


	//   ....[30]....
        /*0fc0*/ 	.word	0x00026040


	//   ....[31]....
        /*0fc4*/ 	.word	0x00026090


	//   ....[32]....
        /*0fc8*/ 	.word	0x00026170


	//   ....[33]....
        /*0fcc*/ 	.word	0x00026200


	//   ....[34]....
        /*0fd0*/ 	.word	0x00026250


	//   ....[35]....
        /*0fd4*/ 	.word	0x000262a0


	//   ....[36]....
        /*0fd8*/ 	.word	0x000265a0


	//   ....[37]....
        /*0fdc*/ 	.word	0x000266c0


	//   ....[38]....
        /*0fe0*/ 	.word	0x000267e0


	//   ....[39]....
        /*0fe4*/ 	.word	0x00026900


	//   ....[40]....
        /*0fe8*/ 	.word	0x00026a30


	//   ....[41]....
        /*0fec*/ 	.word	0x00026aa0


	//   ....[42]....
        /*0ff0*/ 	.word	0x00026b00


	//   ....[43]....
        /*0ff4*/ 	.word	0x00026b70


	//   ....[44]....
        /*0ff8*/ 	.word	0x00026bd0


	//   ....[45]....
        /*0ffc*/ 	.word	0x00026c40


	//   ....[46]....
        /*1000*/ 	.word	0x00026ca0


	//   ....[47]....
        /*1004*/ 	.word	0x00026d10


	//   ....[48]....
        /*1008*/ 	.word	0x00026d70


	//   ....[49]....
        /*100c*/ 	.word	0x00026df0


	//   ....[50]....
        /*1010*/ 	.word	0x00026e50


	//   ....[51]....
        /*1014*/ 	.word	0x00026ed0


	//   ....[52]....
        /*1018*/ 	.word	0x00026f30


	//   ....[53]....
        /*101c*/ 	.word	0x00026fc0


	//   ....[54]....
        /*1020*/ 	.word	0x00027020


	//   ....[55]....
        /*1024*/ 	.word	0x00027090


	//   ....[56]....
        /*1028*/ 	.word	0x000270f0


	//   ....[57]....
        /*102c*/ 	.word	0x00027160


	//   ....[58]....
        /*1030*/ 	.word	0x000271c0


	//   ....[59]....
        /*1034*/ 	.word	0x00027220


	//   ....[60]....
        /*1038*/ 	.word	0x00027280


	//   ....[61]....
        /*103c*/ 	.word	0x00027300


	//   ....[62]....
        /*1040*/ 	.word	0x00027360


	//   ....[63]....
        /*1044*/ 	.word	0x000273e0


	//   ....[64]....
        /*1048*/ 	.word	0x00027440


	//   ....[65]....
        /*104c*/ 	.word	0x000274c0


	//   ....[66]....
        /*1050*/ 	.word	0x00027520


	//   ....[67]....
        /*1054*/ 	.word	0x000275a0


	//   ....[68]....
        /*1058*/ 	.word	0x00027600


	//   ....[69]....
        /*105c*/ 	.word	0x00027680


	//   ....[70]....
        /*1060*/ 	.word	0x000276e0


	//   ....[71]....
        /*1064*/ 	.word	0x00027750


	//   ....[72]....
        /*1068*/ 	.word	0x000277b0


	//   ....[73]....
        /*106c*/ 	.word	0x00027820


	//   ....[74]....
        /*1070*/ 	.word	0x00027880


	//   ....[75]....
        /*1074*/ 	.word	0x000278e0


	//   ....[76]....
        /*1078*/ 	.word	0x00027940


	//   ....[77]....
        /*107c*/ 	.word	0x000279c0


	//   ....[78]....
        /*1080*/ 	.word	0x00027a20


	//   ....[79]....
        /*1084*/ 	.word	0x00027a90


	//   ....[80]....
        /*1088*/ 	.word	0x00027af0


	//   ....[81]....
        /*108c*/ 	.word	0x00027b60


	//   ....[82]....
        /*1090*/ 	.word	0x00027bc0


	//   ....[83]....
        /*1094*/ 	.word	0x00027c20


	//   ....[84]....
        /*1098*/ 	.word	0x00027c80


	//   ....[85]....
        /*109c*/ 	.word	0x00027d00


	//   ....[86]....
        /*10a0*/ 	.word	0x00027d60


	//   ....[87]....
        /*10a4*/ 	.word	0x00027de0


	//   ....[88]....
        /*10a8*/ 	.word	0x00027e40


	//   ....[89]....
        /*10ac*/ 	.word	0x00027ec0


	//   ....[90]....
        /*10b0*/ 	.word	0x00027f20


	//   ....[91]....
        /*10b4*/ 	.word	0x00027fa0


	//   ....[92]....
        /*10b8*/ 	.word	0x00028000


	//   ....[93]....
        /*10bc*/ 	.word	0x00028080


	//   ....[94]....
        /*10c0*/ 	.word	0x000280e0


	//   ....[95]....
        /*10c4*/ 	.word	0x00028140


	//   ....[96]....
        /*10c8*/ 	.word	0x000281a0


	//   ....[97]....
        /*10cc*/ 	.word	0x00028200


	//   ....[98]....
        /*10d0*/ 	.word	0x00028270


	//   ....[99]....
        /*10d4*/ 	.word	0x00028300


	//   ....[100]....
        /*10d8*/ 	.word	0x000284b0


	//   ....[101]....
        /*10dc*/ 	.word	0x00028500


	//   ....[102]....
        /*10e0*/ 	.word	0x00028590


	//   ....[103]....
        /*10e4*/ 	.word	0x00028620


	//   ....[104]....
        /*10e8*/ 	.word	0x000286b0


	//   ....[105]....
        /*10ec*/ 	.word	0x00028740


	//   ....[106]....
        /*10f0*/ 	.word	0x000287d0


	//   ....[107]....
        /*10f4*/ 	.word	0x00028860


	//   ....[108]....
        /*10f8*/ 	.word	0x00028920


	//   ....[109]....
        /*10fc*/ 	.word	0x00028c00


	//   ....[110]....
        /*1100*/ 	.word	0x00028cf0


	//   ....[111]....
        /*1104*/ 	.word	0x00028db0


	//   ....[112]....
        /*1108*/ 	.word	0x00028ee0


	//   ....[113]....
        /*110c*/ 	.word	0x00028f90


	//   ....[114]....
        /*1110*/ 	.word	0x00028ff0


	//   ....[115]....
        /*1114*/ 	.word	0x000290d0


	//   ....[116]....
        /*1118*/ 	.word	0x00029130


	//   ....[117]....
        /*111c*/ 	.word	0x00029210


	//   ....[118]....
        /*1120*/ 	.word	0x00029270


	//   ....[119]....
        /*1124*/ 	.word	0x00029350


	//   ....[120]....
        /*1128*/ 	.word	0x000293b0


	//   ....[121]....
        /*112c*/ 	.word	0x00029490


	//   ....[122]....
        /*1130*/ 	.word	0x000294f0


	//   ....[123]....
        /*1134*/ 	.word	0x000295d0


	//   ....[124]....
        /*1138*/ 	.word	0x00029630


	//   ....[125]....
        /*113c*/ 	.word	0x00029700


	//   ....[126]....
        /*1140*/ 	.word	0x00029890


	//   ....[127]....
        /*1144*/ 	.word	0x00029920


	//   ....[128]....
        /*1148*/ 	.word	0x00029a40


	//   ....[129]....
        /*114c*/ 	.word	0x00029a90


	//   ....[130]....
        /*1150*/ 	.word	0x00029bb0


	//   ....[131]....
        /*1154*/ 	.word	0x00029c00


	//   ....[132]....
        /*1158*/ 	.word	0x00029d20


	//   ....[133]....
        /*115c*/ 	.word	0x00029d70


	//   ....[134]....
        /*1160*/ 	.word	0x00029e70


	//   ....[135]....
        /*1164*/ 	.word	0x00029f10


	//   ....[136]....
        /*1168*/ 	.word	0x00029f70


	//   ....[137]....
        /*116c*/ 	.word	0x0002a060


	//   ....[138]....
        /*1170*/ 	.word	0x0002a0c0


	//   ....[139]....
        /*1174*/ 	.word	0x0002a1b0


	//   ....[140]....
        /*1178*/ 	.word	0x0002a210


	//   ....[141]....
        /*117c*/ 	.word	0x0002a2f0


	//   ....[142]....
        /*1180*/ 	.word	0x0002a3e0


	//   ....[143]....
        /*1184*/ 	.word	0x0002a450


	//   ....[144]....
        /*1188*/ 	.word	0x0002a4b0


	//   ....[145]....
        /*118c*/ 	.word	0x0002a5c0


	//   ....[146]....
        /*1190*/ 	.word	0x0002a620


	//   ....[147]....
        /*1194*/ 	.word	0x0002a730


	//   ....[148]....
        /*1198*/ 	.word	0x0002a790


	//   ....[149]....
        /*119c*/ 	.word	0x0002a8a0


	//   ....[150]....
        /*11a0*/ 	.word	0x0002a900


	//   ....[151]....
        /*11a4*/ 	.word	0x0002aa10


	//   ....[152]....
        /*11a8*/ 	.word	0x0002aa70


	//   ....[153]....
        /*11ac*/ 	.word	0x0002ab80


	//   ....[154]....
        /*11b0*/ 	.word	0x0002abe0


	//   ....[155]....
        /*11b4*/ 	.word	0x0002ace0


	//   ....[156]....
        /*11b8*/ 	.word	0x0002ad40


	//   ....[157]....
        /*11bc*/ 	.word	0x0002ade0


	//   ....[158]....
        /*11c0*/ 	.word	0x0002af70


	//   ....[159]....
        /*11c4*/ 	.word	0x0002b010


	//   ....[160]....
        /*11c8*/ 	.word	0x0002b070


	//   ....[161]....
        /*11cc*/ 	.word	0x0002b130


	//   ....[162]....
        /*11d0*/ 	.word	0x0002b190


	//   ....[163]....
        /*11d4*/ 	.word	0x0002b250


	//   ....[164]....
        /*11d8*/ 	.word	0x0002b2b0


	//   ....[165]....
        /*11dc*/ 	.word	0x0002b370


	//   ....[166]....
        /*11e0*/ 	.word	0x0002b3d0


	//   ....[167]....
        /*11e4*/ 	.word	0x0002b490


	//   ....[168]....
        /*11e8*/ 	.word	0x0002b4f0


	//   ....[169]....
        /*11ec*/ 	.word	0x0002b5b0


	//   ....[170]....
        /*11f0*/ 	.word	0x0002b610


	//   ....[171]....
        /*11f4*/ 	.word	0x0002b6d0


	//   ....[172]....
        /*11f8*/ 	.word	0x0002b730


	//   ....[173]....
        /*11fc*/ 	.word	0x0002b7f0


	//   ....[174]....
        /*1200*/ 	.word	0x0002b8e0


	//   ....[175]....
        /*1204*/ 	.word	0x0002b970


	//   ....[176]....
        /*1208*/ 	.word	0x0002b9d0


	//   ....[177]....
        /*120c*/ 	.word	0x0002ba90


	//   ....[178]....
        /*1210*/ 	.word	0x0002baf0


	//   ....[179]....
        /*1214*/ 	.word	0x0002bbb0


	//   ....[180]....
        /*1218*/ 	.word	0x0002bc10


	//   ....[181]....
        /*121c*/ 	.word	0x0002bcd0


	//   ....[182]....
        /*1220*/ 	.word	0x0002bd30


	//   ....[183]....
        /*1224*/ 	.word	0x0002bdf0


	//   ....[184]....
        /*1228*/ 	.word	0x0002be50


	//   ....[185]....
        /*122c*/ 	.word	0x0002bf10


	//   ....[186]....
        /*1230*/ 	.word	0x0002bf70


	//   ....[187]....
        /*1234*/ 	.word	0x0002c030


	//   ....[188]....
        /*1238*/ 	.word	0x0002c090


	//   ....[189]....
        /*123c*/ 	.word	0x0002c150


	//   ....[190]....
        /*1240*/ 	.word	0x0002c330


	//   ....[191]....
        /*1244*/ 	.word	0x0002c3d0


	//   ....[192]....
        /*1248*/ 	.word	0x0002c4f0


	//   ....[193]....
        /*124c*/ 	.word	0x0002c560


	//   ....[194]....
        /*1250*/ 	.word	0x0002c5d0


	//   ....[195]....
        /*1254*/ 	.word	0x0002c640


	//   ....[196]....
        /*1258*/ 	.word	0x0002c6b0


	//   ....[197]....
        /*125c*/ 	.word	0x0002c730


	//   ....[198]....
        /*1260*/ 	.word	0x0002c7c0


	//   ....[199]....
        /*1264*/ 	.word	0x0002c850


	//   ....[200]....
        /*1268*/ 	.word	0x0002c8c0


	//   ....[201]....
        /*126c*/ 	.word	0x0002c930


	//   ....[202]....
        /*1270*/ 	.word	0x0002c9a0


	//   ....[203]....
        /*1274*/ 	.word	0x0002ca20


	//   ....[204]....
        /*1278*/ 	.word	0x0002ca90


	//   ....[205]....
        /*127c*/ 	.word	0x0002cb30


	//   ....[206]....
        /*1280*/ 	.word	0x0002cbc0


	//   ....[207]....
        /*1284*/ 	.word	0x0002cce0


	//----- nvinfo : EIATTR_REG_RECONFIG
	.align		4
.L_398:
        /*1288*/ 	.byte	0x01, 0x54
	.zero		2


	//----- nvinfo : EIATTR_SYSCALL_OFFSETS
	.align		4
        /*128c*/ 	.byte	0x04, 0x46
        /*128e*/ 	.short	(.L_400 - .L_399)


	//   ....[0]....
.L_399:
        /*1290*/ 	.word	0x000017c0


	//   ....[1]....
        /*1294*/ 	.word	0x00001910


	//   ....[2]....
        /*1298*/ 	.word	0x0000c990


	//   ....[3]....
        /*129c*/ 	.word	0x0000ccb0


	//   ....[4]....
        /*12a0*/ 	.word	0x0001f4e0


	//   ....[5]....
        /*12a4*/ 	.word	0x0001f650


	//   ....[6]....
        /*12a8*/ 	.word	0x0001f7a0


	//   ....[7]....
        /*12ac*/ 	.word	0x0001f8e0


	//   ....[8]....
        /*12b0*/ 	.word	0x00020f90


	//----- nvinfo : EIATTR_MBARRIER_INSTR_OFFSETS
	.align		4
.L_400:
        /*12b4*/ 	.byte	0x04, 0x39
        /*12b6*/ 	.short	(.L_402 - .L_401)


	//   ....[0]....
.L_401:
        /*12b8*/ 	.word	0x00000270
        /*12bc*/ 	.word	0x000000ff
        /*12c0*/ 	.word	0x00038800
        /*12c4*/ 	.short	0x0100
        /*12c6*/ 	.byte	0x08
	.zero		1


	//   ....[1]....
        /*12c8*/ 	.word	0x00000280
        /*12cc*/ 	.word	0x000000ff
        /*12d0*/ 	.word	0x00038820
        /*12d4*/ 	.short	0x0100
        /*12d6*/ 	.byte	0x08
	.zero		1


	//   ....[2]....
        /*12d8*/ 	.word	0x00000370
        /*12dc*/ 	.word	0x000000ff
        /*12e0*/ 	.word	0x00038830
        /*12e4*/ 	.short	0x0100
        /*12e6*/ 	.byte	0x08
	.zero		1


	//   ....[3]....
        /*12e8*/ 	.word	0x00000380
        /*12ec*/ 	.word	0x000000ff
        /*12f0*/ 	.word	0x00038840
        /*12f4*/ 	.short	0x0100
        /*12f6*/ 	.byte	0x08
	.zero		1


	//   ....[4]....
        /*12f8*/ 	.word	0x00000390
        /*12fc*/ 	.word	0x000000ff
        /*1300*/ 	.word	0x00038838
        /*1304*/ 	.short	0x0100
        /*1306*/ 	.byte	0x08
	.zero		1


	//   ....[5]....
        /*1308*/ 	.word	0x000003a0
        /*130c*/ 	.word	0x000000ff
        /*1310*/ 	.word	0x00038848
        /*1314*/ 	.short	0x0100
        /*1316*/ 	.byte	0x08
	.zero		1


	//   ....[6]....
        /*1318*/ 	.word	0x000004d0
        /*131c*/ 	.word	0x000000ff
        /*1320*/ 	.word	0x00038850
        /*1324*/ 	.short	0x0100
        /*1326*/ 	.byte	0x08
	.zero		1


	//   ....[7]....
        /*1328*/ 	.word	0x000004e0
        /*132c*/ 	.word	0x000000ff
        /*1330*/ 	.word	0x00038860
        /*1334*/ 	.short	0x0100
        /*1336*/ 	.byte	0x08
	.zero		1


	//   ....[8]....
        /*1338*/ 	.word	0x000004f0
        /*133c*/ 	.word	0x000000ff
        /*1340*/ 	.word	0x00038858
        /*1344*/ 	.short	0x0100
        /*1346*/ 	.byte	0x08
	.zero		1


	//   ....[9]....
        /*1348*/ 	.word	0x00000500
        /*134c*/ 	.word	0x000000ff
        /*1350*/ 	.word	0x00038868
        /*1354*/ 	.short	0x0100
        /*1356*/ 	.byte	0x08
	.zero		1


	//   ....[10]....
        /*1358*/ 	.word	0x000005f0
        /*135c*/ 	.word	0x000000ff
        /*1360*/ 	.word	0x00038870
        /*1364*/ 	.short	0x0100
        /*1366*/ 	.byte	0x06
	.zero		1


	//   ....[11]....
        /*1368*/ 	.word	0x00000600
        /*136c*/ 	.word	0x000000ff
        /*1370*/ 	.word	0x00038880
        /*1374*/ 	.short	0x0100
        /*1376*/ 	.byte	0x06
	.zero		1


	//   ....[12]....
        /*1378*/ 	.word	0x00000610
        /*137c*/ 	.word	0x000000ff
        /*1380*/ 	.word	0x00038878
        /*1384*/ 	.short	0x0100
        /*1386*/ 	.byte	0x06
	.zero		1


	//   ....[13]....
        /*1388*/ 	.word	0x00000620
        /*138c*/ 	.word	0x000000ff
        /*1390*/ 	.word	0x00038888
        /*1394*/ 	.short	0x0100
        /*1396*/ 	.byte	0x06
	.zero		1


	//   ....[14]....
        /*1398*/ 	.word	0x00000750
        /*139c*/ 	.word	0x000000ff
        /*13a0*/ 	.word	0x00038890
        /*13a4*/ 	.short	0x0100
        /*13a6*/ 	.byte	0x08
	.zero		1


	//   ....[15]....
        /*13a8*/ 	.word	0x00000760
        /*13ac*/ 	.word	0x000000ff
        /*13b0*/ 	.word	0x000388a0
        /*13b4*/ 	.short	0x0100
        /*13b6*/ 	.byte	0x08
	.zero		1


	//   ....[16]....
        /*13b8*/ 	.word	0x00000770
        /*13bc*/ 	.word	0x000000ff
        /*13c0*/ 	.word	0x00038898
        /*13c4*/ 	.short	0x0100
        /*13c6*/ 	.byte	0x08
	.zero		1


	//   ....[17]....
        /*13c8*/ 	.word	0x00000780
        /*13cc*/ 	.word	0x000000ff
        /*13d0*/ 	.word	0x000388a8
        /*13d4*/ 	.short	0x0100
        /*13d6*/ 	.byte	0x08
	.zero		1


	//   ....[18]....
        /*13d8*/ 	.word	0x000008c0
        /*13dc*/ 	.word	0x000000ff
        /*13e0*/ 	.word	0x000388b0
        /*13e4*/ 	.short	0x0100
        /*13e6*/ 	.byte	0x08
	.zero		1


	//   ....[19]....
        /*13e8*/ 	.word	0x000008d0
        /*13ec*/ 	.word	0x000000ff
        /*13f0*/ 	.word	0x000388c0
        /*13f4*/ 	.short	0x0100
        /*13f6*/ 	.byte	0x08
	.zero		1


	//   ....[20]....
        /*13f8*/ 	.word	0x000008e0
        /*13fc*/ 	.word	0x000000ff
        /*1400*/ 	.word	0x000388b8
        /*1404*/ 	.short	0x0100
        /*1406*/ 	.byte	0x08
	.zero		1


	//   ....[21]....
        /*1408*/ 	.word	0x000008f0
        /*140c*/ 	.word	0x000000ff
        /*1410*/ 	.word	0x000388c8
        /*1414*/ 	.short	0x0100
        /*1416*/ 	.byte	0x08
	.zero		1


	//   ....[22]....
        /*1418*/ 	.word	0x00002d30
        /*141c*/ 	.word	0x00000050
        /*1420*/ 	.word	0x00038890
        /*1424*/ 	.short	0x010a
        /*1426*/ 	.byte	0x3f
	.zero		1


	//   ....[23]....
        /*1428*/ 	.word	0x000070d0
        /*142c*/ 	.word	0x00000050
        /*1430*/ 	.word	0x00038890
        /*1434*/ 	.short	0x010a
        /*1436*/ 	.byte	0x3f
	.zero		1


	//   ....[24]....
        /*1438*/ 	.word	0x0000b210
        /*143c*/ 	.word	0x00000050
        /*1440*/ 	.word	0x00038890
        /*1444*/ 	.short	0x010a
        /*1446*/ 	.byte	0x3f
	.zero		1


	//   ....[25]....
        /*1448*/ 	.word	0x0000b910
        /*144c*/ 	.word	0x0000000b
        /*1450*/ 	.word	0x00000000
        /*1454*/ 	.short	0x0101
        /*1456*/ 	.byte	0x3f
	.zero		1


	//   ....[26]....
        /*1458*/ 	.word	0x0000b950
        /*145c*/ 	.word	0x00000050
        /*1460*/ 	.word	0x000388b0
        /*1464*/ 	.short	0x010a
        /*1466*/ 	.byte	0x3f
	.zero		1


	//   ....[27]....
        /*1468*/ 	.word	0x0000bf70
        /*146c*/ 	.word	0x00000050
        /*1470*/ 	.word	0x00000000
        /*1474*/ 	.short	0x0101
        /*1476*/ 	.byte	0x3f
	.zero		1


	//   ....[28]....
        /*1478*/ 	.word	0x0000ca20
        /*147c*/ 	.word	0x00000017
        /*1480*/ 	.word	0x00038800
        /*1484*/ 	.short	0x010a
        /*1486*/ 	.byte	0x3f
	.zero		1


	//   ....[29]....
        /*1488*/ 	.word	0x0000ca70
        /*148c*/ 	.word	0x00000017
        /*1490*/ 	.word	0x00038800
        /*1494*/ 	.short	0x010a
        /*1496*/ 	.byte	0x3f
	.zero		1


	//   ....[30]....
        /*1498*/ 	.word	0x0000cfa0
        /*149c*/ 	.word	0x00000017
        /*14a0*/ 	.word	0x00038800
        /*14a4*/ 	.short	0x010a
        /*14a6*/ 	.byte	0x3f
	.zero		1


	//   ....[31]....
        /*14a8*/ 	.word	0x000105f0
        /*14ac*/ 	.word	0x00000017
        /*14b0*/ 	.word	0x00038800
        /*14b4*/ 	.short	0x010a
        /*14b6*/ 	.byte	0x3f
	.zero		1


	//   ....[32]....
        /*14b8*/ 	.word	0x00013cc0
        /*14bc*/ 	.word	0x00000003
        /*14c0*/ 	.word	0x00038830
        /*14c4*/ 	.short	0x010a
        /*14c6*/ 	.byte	0x3f
	.zero		1


	//   ....[33]....
        /*14c8*/ 	.word	0x00013d00
        /*14cc*/ 	.word	0x00000003
        /*14d0*/ 	.word	0x00038830
        /*14d4*/ 	.short	0x010a
        /*14d6*/ 	.byte	0x3f
	.zero		1


	//   ....[34]....
        /*14d8*/ 	.word	0x00015950
        /*14dc*/ 	.word	0x0000000d
        /*14e0*/ 	.word	0x00000000
        /*14e4*/ 	.short	0x0101
        /*14e6*/ 	.byte	0x3f
	.zero		1


	//   ....[35]....
        /*14e8*/ 	.word	0x00015d80
        /*14ec*/ 	.word	0x00000003
        /*14f0*/ 	.word	0x00038850
        /*14f4*/ 	.short	0x010a
        /*14f6*/ 	.byte	0x3f
	.zero		1


	//   ....[36]....
        /*14f8*/ 	.word	0x00015dd0
        /*14fc*/ 	.word	0x00000003
        /*1500*/ 	.word	0x00038850
        /*1504*/ 	.short	0x010a
        /*1506*/ 	.byte	0x3f
	.zero		1


	//   ....[37]....
        /*1508*/ 	.word	0x000160c0
        /*150c*/ 	.word	0x00000003
        /*1510*/ 	.word	0x00000000
        /*1514*/ 	.short	0x0101
        /*1516*/ 	.byte	0x3f
	.zero		1


	//   ....[38]....
        /*1518*/ 	.word	0x000161e0
        /*151c*/ 	.word	0x00000006
        /*1520*/ 	.word	0x00038830
        /*1524*/ 	.short	0x010a
        /*1526*/ 	.byte	0x3f
	.zero		1


	//   ....[39]....
        /*1528*/ 	.word	0x00016260
        /*152c*/ 	.word	0x00000006
        /*1530*/ 	.word	0x00038830
        /*1534*/ 	.short	0x010a
        /*1536*/ 	.byte	0x3f
	.zero		1


	//   ....[40]....
        /*1538*/ 	.word	0x00016eb0
        /*153c*/ 	.word	0x0000000e
        /*1540*/ 	.word	0x00000000
        /*1544*/ 	.short	0x0101
        /*1546*/ 	.byte	0x3f
	.zero		1


	//   ....[41]....
        /*1548*/ 	.word	0x000182a0
        /*154c*/ 	.word	0x00000006
        /*1550*/ 	.word	0x00038850
        /*1554*/ 	.short	0x010a
        /*1556*/ 	.byte	0x3f
	.zero		1


	//   ....[42]....
        /*1558*/ 	.word	0x00018310
        /*155c*/ 	.word	0x00000006
        /*1560*/ 	.word	0x00038850
        /*1564*/ 	.short	0x010a
        /*1566*/ 	.byte	0x3f
	.zero		1


	//   ....[43]....
        /*1568*/ 	.word	0x000185d0
        /*156c*/ 	.word	0x00000006
        /*1570*/ 	.word	0x00000000
        /*1574*/ 	.short	0x0101
        /*1576*/ 	.byte	0x3f
	.zero		1


	//   ....[44]....
        /*1578*/ 	.word	0x0001bb00
        /*157c*/ 	.word	0x00000000
        /*1580*/ 	.word	0x00000000
        /*1584*/ 	.short	0x0101
        /*1586*/ 	.byte	0x3f
	.zero		1


	//   ....[45]....
        /*1588*/ 	.word	0x0001e370
        /*158c*/ 	.word	0x00000017
        /*1590*/ 	.word	0x00038820
        /*1594*/ 	.short	0x010a
        /*1596*/ 	.byte	0x3f
	.zero		1


	//   ....[46]....
        /*1598*/ 	.word	0x0001e400
        /*159c*/ 	.word	0x00000008
        /*15a0*/ 	.word	0x000388a0
        /*15a4*/ 	.short	0x010a
        /*15a6*/ 	.byte	0x3f
	.zero		1


	//   ....[47]....
        /*15a8*/ 	.word	0x0001e750
        /*15ac*/ 	.word	0x00000008
        /*15b0*/ 	.word	0x000388c0
        /*15b4*/ 	.short	0x010a
        /*15b6*/ 	.byte	0x3f
	.zero		1


	//   ....[48]....
        /*15b8*/ 	.word	0x0001eb70
        /*15bc*/ 	.word	0x00000008
        /*15c0*/ 	.word	0x000388a0
        /*15c4*/ 	.short	0x010a
        /*15c6*/ 	.byte	0x3f
	.zero		1


	//   ....[49]....
        /*15c8*/ 	.word	0x0001eeb0
        /*15cc*/ 	.word	0x00000008
        /*15d0*/ 	.word	0x000388c0
        /*15d4*/ 	.short	0x010a
        /*15d6*/ 	.byte	0x3f
	.zero		1


	//   ....[50]....
        /*15d8*/ 	.word	0x0001fcf0
        /*15dc*/ 	.word	0x00000006
        /*15e0*/ 	.word	0x00038880
        /*15e4*/ 	.short	0x010a
        /*15e6*/ 	.byte	0x3f
	.zero		1


	//   ....[51]....
        /*15e8*/ 	.word	0x00020470
        /*15ec*/ 	.word	0x00000006
        /*15f0*/ 	.word	0x00038870
        /*15f4*/ 	.short	0x0107
        /*15f6*/ 	.byte	0x3f
	.zero		1


	//   ....[52]....
        /*15f8*/ 	.word	0x00020520
        /*15fc*/ 	.word	0x00000006
        /*1600*/ 	.word	0x00038870
        /*1604*/ 	.short	0x0101
        /*1606*/ 	.byte	0x3f
	.zero		1


	//   ....[53]....
        /*1608*/ 	.word	0x00020550
        /*160c*/ 	.word	0x00000006
        /*1610*/ 	.word	0x00038840
        /*1614*/ 	.short	0x010a
        /*1616*/ 	.byte	0x3f
	.zero		1


	//   ....[54]....
        /*1618*/ 	.word	0x00020cb0
        /*161c*/ 	.word	0x00000006
        /*1620*/ 	.word	0x00038830
        /*1624*/ 	.short	0x0107
        /*1626*/ 	.byte	0x3f
	.zero		1


	//   ....[55]....
        /*1628*/ 	.word	0x00020d70
        /*162c*/ 	.word	0x00000006
        /*1630*/ 	.word	0x00038830
        /*1634*/ 	.short	0x0101
        /*1636*/ 	.byte	0x3f
	.zero		1


	//   ....[56]....
        /*1638*/ 	.word	0x000218e0
        /*163c*/ 	.word	0x00000017
        /*1640*/ 	.word	0x00038800
        /*1644*/ 	.short	0x0107
        /*1646*/ 	.byte	0x3f
	.zero		1


	//   ....[57]....
        /*1648*/ 	.word	0x000219e0
        /*164c*/ 	.word	0x00000017
        /*1650*/ 	.word	0x00038800
        /*1654*/ 	.short	0x0101
        /*1656*/ 	.byte	0x3f
	.zero		1


	//   ....[58]....
        /*1658*/ 	.word	0x00021a10
        /*165c*/ 	.word	0x00000017
        /*1660*/ 	.word	0x00038820
        /*1664*/ 	.short	0x010a
        /*1666*/ 	.byte	0x3f
	.zero		1


	//   ....[59]....
        /*1668*/ 	.word	0x00021d40
        /*166c*/ 	.word	0x00000000
        /*1670*/ 	.word	0x00038880
        /*1674*/ 	.short	0x010a
        /*1676*/ 	.byte	0x3f
	.zero		1


	//   ....[60]....
        /*1678*/ 	.word	0x00022270
        /*167c*/ 	.word	0x00000000
        /*1680*/ 	.word	0x00038870
        /*1684*/ 	.short	0x0107
        /*1686*/ 	.byte	0x3f
	.zero		1


	//   ....[61]....
        /*1688*/ 	.word	0x00022320
        /*168c*/ 	.word	0x00000000
        /*1690*/ 	.word	0x00038870
        /*1694*/ 	.short	0x0101
        /*1696*/ 	.byte	0x3f
	.zero		1


	//   ....[62]....
        /*1698*/ 	.word	0x00022350
        /*169c*/ 	.word	0x00000000
        /*16a0*/ 	.word	0x00038840
        /*16a4*/ 	.short	0x010a
        /*16a6*/ 	.byte	0x3f
	.zero		1


	//   ....[63]....
        /*16a8*/ 	.word	0x00022860
        /*16ac*/ 	.word	0x00000000
        /*16b0*/ 	.word	0x00038830
        /*16b4*/ 	.short	0x0107
        /*16b6*/ 	.byte	0x3f
	.zero		1


	//   ....[64]....
        /*16b8*/ 	.word	0x00022910
        /*16bc*/ 	.word	0x00000000
        /*16c0*/ 	.word	0x00038830
        /*16c4*/ 	.short	0x0101
        /*16c6*/ 	.byte	0x3f
	.zero		1


	//   ....[65]....
        /*16c8*/ 	.word	0x000229a0
        /*16cc*/ 	.word	0x00000002
        /*16d0*/ 	.word	0x00038870
        /*16d4*/ 	.short	0x010a
        /*16d6*/ 	.byte	0x3f
	.zero		1


	//   ....[66]....
        /*16d8*/ 	.word	0x00022a20
        /*16dc*/ 	.word	0x00000002
        /*16e0*/ 	.word	0x00038860
        /*16e4*/ 	.short	0x010a
        /*16e6*/ 	.byte	0x3f
	.zero		1


	//   ....[67]....
        /*16e8*/ 	.word	0x000233b0
        /*16ec*/ 	.word	0x00000002
        /*16f0*/ 	.word	0x00038850
        /*16f4*/ 	.short	0x0101
        /*16f6*/ 	.byte	0x3f
	.zero		1


	//   ....[68]....
        /*16f8*/ 	.word	0x00023440
        /*16fc*/ 	.word	0x00000002
        /*1700*/ 	.word	0x00000000
        /*1704*/ 	.short	0x0101
        /*1706*/ 	.byte	0x3f
	.zero		1


	//   ....[69]....
        /*1708*/ 	.word	0x00023600
        /*170c*/ 	.word	0x00000000
        /*1710*/ 	.word	0x00038870
        /*1714*/ 	.short	0x010a
        /*1716*/ 	.byte	0x3f
	.zero		1


	//   ....[70]....
        /*1718*/ 	.word	0x00023670
        /*171c*/ 	.word	0x00000000
        /*1720*/ 	.word	0x00038860
        /*1724*/ 	.short	0x010a
        /*1726*/ 	.byte	0x3f
	.zero		1


	//   ....[71]....
        /*1728*/ 	.word	0x00024010
        /*172c*/ 	.word	0x00000000
        /*1730*/ 	.word	0x00038850
        /*1734*/ 	.short	0x0101
        /*1736*/ 	.byte	0x3f
	.zero		1


	//   ....[72]....
        /*1738*/ 	.word	0x000240b0
        /*173c*/ 	.word	0x00000000
        /*1740*/ 	.word	0x00000000
        /*1744*/ 	.short	0x0101
        /*1746*/ 	.byte	0x3f
	.zero		1


	//   ....[73]....
        /*1748*/ 	.word	0x00024ba0
        /*174c*/ 	.word	0x00000005
        /*1750*/ 	.word	0x00038820
        /*1754*/ 	.short	0x010a
        /*1756*/ 	.byte	0x3f
	.zero		1


	//   ....[74]....
        /*1758*/ 	.word	0x00024d30
        /*175c*/ 	.word	0x00000003
        /*1760*/ 	.word	0x00038840
        /*1764*/ 	.short	0x010a
        /*1766*/ 	.byte	0x3f
	.zero		1


	//   ....[75]....
        /*1768*/ 	.word	0x00024dd0
        /*176c*/ 	.word	0x0000001b
        /*1770*/ 	.word	0x00038840
        /*1774*/ 	.short	0x010a
        /*1776*/ 	.byte	0x3f
	.zero		1


	//   ....[76]....
        /*1778*/ 	.word	0x00024e10
        /*177c*/ 	.word	0x00000003
        /*1780*/ 	.word	0x00038860
        /*1784*/ 	.short	0x010a
        /*1786*/ 	.byte	0x3f
	.zero		1


	//   ....[77]....
        /*1788*/ 	.word	0x00024e50
        /*178c*/ 	.word	0x0000001b
        /*1790*/ 	.word	0x00038860
        /*1794*/ 	.short	0x010a
        /*1796*/ 	.byte	0x3f
	.zero		1


	//   ....[78]....
        /*1798*/ 	.word	0x00024e90
        /*179c*/ 	.word	0x00000003
        /*17a0*/ 	.word	0x00038880
        /*17a4*/ 	.short	0x010a
        /*17a6*/ 	.byte	0x3f
	.zero		1


	//   ....[79]....
        /*17a8*/ 	.word	0x00024ed0
        /*17ac*/ 	.word	0x0000001b
        /*17b0*/ 	.word	0x00038880
        /*17b4*/ 	.short	0x010a
        /*17b6*/ 	.byte	0x3f
	.zero		1


	//   ....[80]....
        /*17b8*/ 	.word	0x00024f30
        /*17bc*/ 	.word	0x00000050
        /*17c0*/ 	.word	0x00038890
        /*17c4*/ 	.short	0x010a
        /*17c6*/ 	.byte	0x3f
	.zero		1


	//   ....[81]....
        /*17c8*/ 	.word	0x00025440
        /*17cc*/ 	.word	0x00000050
        /*17d0*/ 	.word	0x00038890
        /*17d4*/ 	.short	0x010a
        /*17d6*/ 	.byte	0x3f
	.zero		1


	//   ....[82]....
        /*17d8*/ 	.word	0x00025950
        /*17dc*/ 	.word	0x00000050
        /*17e0*/ 	.word	0x00038890
        /*17e4*/ 	.short	0x010a
        /*17e6*/ 	.byte	0x3f
	.zero		1


	//   ....[83]....
        /*17e8*/ 	.word	0x00025e20
        /*17ec*/ 	.word	0x00000050
        /*17f0*/ 	.word	0x000388b0
        /*17f4*/ 	.short	0x010a
        /*17f6*/ 	.byte	0x3f
	.zero		1


	//   ....[84]....
        /*17f8*/ 	.word	0x000260c0
        /*17fc*/ 	.word	0x00000017
        /*1800*/ 	.word	0x00038800
        /*1804*/ 	.short	0x010a
        /*1806*/ 	.byte	0x3f
	.zero		1


	//   ....[85]....
        /*1808*/ 	.word	0x000262d0
        /*180c*/ 	.word	0x00000017
        /*1810*/ 	.word	0x00038800
        /*1814*/ 	.short	0x010a
        /*1816*/ 	.byte	0x3f
	.zero		1


	//   ....[86]....
        /*1818*/ 	.word	0x00026320
        /*181c*/ 	.word	0x00000003
        /*1820*/ 	.word	0x00038830
        /*1824*/ 	.short	0x010a
        /*1826*/ 	.byte	0x3f
	.zero		1


	//   ....[87]....
        /*1828*/ 	.word	0x00026370
        /*182c*/ 	.word	0x00000003
        /*1830*/ 	.word	0x00038850
        /*1834*/ 	.short	0x010a
        /*1836*/ 	.byte	0x3f
	.zero		1


	//   ....[88]....
        /*1838*/ 	.word	0x000263c0
        /*183c*/ 	.word	0x00000006
        /*1840*/ 	.word	0x00038830
        /*1844*/ 	.short	0x010a
        /*1846*/ 	.byte	0x3f
	.zero		1


	//   ....[89]....
        /*1848*/ 	.word	0x00026410
        /*184c*/ 	.word	0x00000006
        /*1850*/ 	.word	0x00038850
        /*1854*/ 	.short	0x010a
        /*1856*/ 	.byte	0x3f
	.zero		1


	//   ....[90]....
        /*1858*/ 	.word	0x000289e0
        /*185c*/ 	.word	0x00000017
        /*1860*/ 	.word	0x00038820
        /*1864*/ 	.short	0x010a
        /*1866*/ 	.byte	0x3f
	.zero		1


	//   ....[91]....
        /*1868*/ 	.word	0x00028a30
        /*186c*/ 	.word	0x00000008
        /*1870*/ 	.word	0x000388a0
        /*1874*/ 	.short	0x010a
        /*1876*/ 	.byte	0x3f
	.zero		1


	//   ....[92]....
        /*1878*/ 	.word	0x00028a80
        /*187c*/ 	.word	0x00000008
        /*1880*/ 	.word	0x000388c0
        /*1884*/ 	.short	0x010a
        /*1886*/ 	.byte	0x3f
	.zero		1


	//   ....[93]....
        /*1888*/ 	.word	0x00028ad0
        /*188c*/ 	.word	0x00000008
        /*1890*/ 	.word	0x000388a0
        /*1894*/ 	.short	0x010a
        /*1896*/ 	.byte	0x3f
	.zero		1


	//   ....[94]....
        /*1898*/ 	.word	0x00028b20
        /*189c*/ 	.word	0x00000008
        /*18a0*/ 	.word	0x000388c0
        /*18a4*/ 	.short	0x010a
        /*18a6*/ 	.byte	0x3f
	.zero		1


	//   ....[95]....
        /*18a8*/ 	.word	0x00028c40
        /*18ac*/ 	.word	0x00000006
        /*18b0*/ 	.word	0x00038880
        /*18b4*/ 	.short	0x010a
        /*18b6*/ 	.byte	0x3f
	.zero		1


	//   ....[96]....
        /*18b8*/ 	.word	0x000297e0
        /*18bc*/ 	.word	0x00000006
        /*18c0*/ 	.word	0x00038840
        /*18c4*/ 	.short	0x010a
        /*18c6*/ 	.byte	0x3f
	.zero		1


	//   ....[97]....
        /*18c8*/ 	.word	0x0002ae70
        /*18cc*/ 	.word	0x00000017
        /*18d0*/ 	.word	0x00038820
        /*18d4*/ 	.short	0x010a
        /*18d6*/ 	.byte	0x3f
	.zero		1


	//   ....[98]....
        /*18d8*/ 	.word	0x0002aec0
        /*18dc*/ 	.word	0x00000000
        /*18e0*/ 	.word	0x00038880
        /*18e4*/ 	.short	0x010a
        /*18e6*/ 	.byte	0x3f
	.zero		1


	//   ....[99]....
        /*18e8*/ 	.word	0x0002b830
        /*18ec*/ 	.word	0x00000000
        /*18f0*/ 	.word	0x00038840
        /*18f4*/ 	.short	0x010a
        /*18f6*/ 	.byte	0x3f
	.zero		1


	//   ....[100]....
        /*18f8*/ 	.word	0x0002c190
        /*18fc*/ 	.word	0x00000002
        /*1900*/ 	.word	0x00038870
        /*1904*/ 	.short	0x010a
        /*1906*/ 	.byte	0x3f
	.zero		1


	//   ....[101]....
        /*1908*/ 	.word	0x0002c1e0
        /*190c*/ 	.word	0x00000002
        /*1910*/ 	.word	0x00038860
        /*1914*/ 	.short	0x010a
        /*1916*/ 	.byte	0x3f
	.zero		1


	//   ....[102]....
        /*1918*/ 	.word	0x0002c230
        /*191c*/ 	.word	0x00000000
        /*1920*/ 	.word	0x00038870
        /*1924*/ 	.short	0x010a
        /*1926*/ 	.byte	0x3f
	.zero		1


	//   ....[103]....
        /*1928*/ 	.word	0x0002c280
        /*192c*/ 	.word	0x00000000
        /*1930*/ 	.word	0x00038860
        /*1934*/ 	.short	0x010a
        /*1936*/ 	.byte	0x3f
	.zero		1


	//   ....[104]....
        /*1938*/ 	.word	0x0002cc00
        /*193c*/ 	.word	0x00000005
        /*1940*/ 	.word	0x00038820
        /*1944*/ 	.short	0x010a
        /*1946*/ 	.byte	0x3f
	.zero		1


	//   ....[105]....
        /*1948*/ 	.word	0x0002cda0
        /*194c*/ 	.word	0x00000003
        /*1950*/ 	.word	0x00038840
        /*1954*/ 	.short	0x010a
        /*1956*/ 	.byte	0x3f
	.zero		1


	//   ....[106]....
        /*1958*/ 	.word	0x0002cdf0
        /*195c*/ 	.word	0x0000001b
        /*1960*/ 	.word	0x00038840
        /*1964*/ 	.short	0x010a
        /*1966*/ 	.byte	0x3f
	.zero		1


	//   ....[107]....
        /*1968*/ 	.word	0x0002ce40
        /*196c*/ 	.word	0x00000003
        /*1970*/ 	.word	0x00038860
        /*1974*/ 	.short	0x010a
        /*1976*/ 	.byte	0x3f
	.zero		1


	//   ....[108]....
        /*1978*/ 	.word	0x0002ce90
        /*197c*/ 	.word	0x0000001b
        /*1980*/ 	.word	0x00038860
        /*1984*/ 	.short	0x010a
        /*1986*/ 	.byte	0x3f
	.zero		1


	//   ....[109]....
        /*1988*/ 	.word	0x0002cee0
        /*198c*/ 	.word	0x00000003
        /*1990*/ 	.word	0x00038880
        /*1994*/ 	.short	0x010a
        /*1996*/ 	.byte	0x3f
	.zero		1


	//----- nvinfo : EIATTR_NUM_MBARRIERS
	.align		4
.L_402:
        /*1998*/ 	.byte	0x03, 0x38
        /*199a*/ 	.short	0x0016


	//----- nvinfo : EIATTR_EXIT_INSTR_OFFSETS
	.align		4
        /*199c*/ 	.byte	0x04, 0x1c
        /*199e*/ 	.short	(.L_404 - .L_403)


	//   ....[0]....
.L_403:
        /*19a0*/ 	.word	0x00024f20


	//----- nvinfo : EIATTR_MAX_THREADS
	.align		4
.L_404:
        /*19a4*/ 	.byte	0x04, 0x05
        /*19a6*/ 	.short	(.L_406 - .L_405)
.L_405:
        /*19a8*/ 	.word	0x00000180
        /*19ac*/ 	.word	0x00000001
        /*19b0*/ 	.word	0x00000001


	//----- nvinfo : EIATTR_CRS_STACK_SIZE
	.align		4
.L_406:
        /*19b4*/ 	.byte	0x04, 0x1e
        /*19b6*/ 	.short	(.L_408 - .L_407)
.L_407:
        /*19b8*/ 	.word	0x00000000


	//----- nvinfo : EIATTR_CBANK_PARAM_SIZE
	.align		4
.L_408:
        /*19bc*/ 	.byte	0x03, 0x19
        /*19be*/ 	.short	0x0af0


	//----- nvinfo : EIATTR_PARAM_CBANK
	.align		4
        /*19c0*/ 	.byte	0x04, 0x0a
        /*19c2*/ 	.short	(.L_410 - .L_409)
	.align		4
.L_409:
        /*19c4*/ 	.word	index@(.nv.constant0._ZN7cutlass13device_kernelIN5flash11enable_sm90INS1_16FlashAttnFwdSm90INS1_25CollectiveMainloopFwdSm90ILi2EN4cute5tupleIJNS5_1CILi1EEES8_S8_EEENS6_IJNS7_ILi128EEESA_NS7_ILi256EEEEEELi256ENS_12float_e4m3_tEfNS_4arch4Sm90ELb0ELb0ELb0ELb1ELb1ELb1ELb0ELb1ELb0ELb1ELb0ELb0EEENS1_21CollectiveEpilogueFwdINS6_IJSA_SB_SA_EEES9_NS_10bfloat16_tESF_Li256ELb1ELb1ELb0ELb1EEENS1_36VarlenDynamicPersistentTileSchedulerILi128ELi128ELi256ELi128ELb0ELb1ELb1ELb0ELb1ELb1EEEEEEEEEvNT_6ParamsE)
        /*19c8*/ 	.short	0x0210
        /*19ca*/ 	.short	0x0af0


	//----- nvinfo : EIATTR_SW_WAR
	.align		4
.L_410:
        /*19cc*/ 	.byte	0x04, 0x36
        /*19ce*/ 	.short	(.L_412 - .L_411)
.L_411:
        /*19d0*/ 	.word	0x00000008
.L_412:


//--------------------- .nv.info._ZN7cutlass13device_kernelIN5flash11enable_sm90INS1_16FlashAttnFwdSm90INS1_25CollectiveMainloopFwdSm90ILi2EN4cute5tupleIJNS5_1CILi1EEES8_S8_EEENS6_IJNS7_ILi128EEENS7_ILi64EEENS7_ILi256EEEEEELi256ENS_12float_e4m3_tEfNS_4arch4Sm90ELb0ELb1ELb0ELb0ELb1ELb0ELb0ELb1ELb0ELb1ELb0ELb0EEENS1_21CollectiveEpilogueFwdINS6_IJSA_SC_SB_EEES9_NS_10bfloat16_tESG_Li256ELb0ELb1ELb0ELb1EEENS1_30DynamicPersistentTileSchedulerILi256ELi128ELb0ELb1ELb1EEEEEEEEEvNT_6ParamsE --------------------------
	.section	.nv.info._ZN7cutlass13device_kernelIN5flash11enable_sm90INS1_16FlashAttnFwdSm90INS1_25CollectiveMainloopFwdSm90ILi2EN4cute5tupleIJNS5_1CILi1EEES8_S8_EEENS6_IJNS7_ILi128EEENS7_ILi64EEENS7_ILi256EEEEEELi256ENS_12float_e4m3_tEfNS_4arch4Sm90ELb0ELb1ELb0ELb0ELb1ELb0ELb0ELb1ELb0ELb1ELb0ELb0EEENS1_21CollectiveEpilogueFwdINS6_IJSA_SC_SB_EEES9_NS_10bfloat16_tESG_Li256ELb0ELb1ELb0ELb1EEENS1_30DynamicPersistentTileSchedulerILi256ELi128ELb0ELb1ELb1EEEEEEEEEvNT_6ParamsE,"",@"SHT_CUDA_INFO"
	.sectionflags	@""
	.align	4


	//----- nvinfo : EIATTR_CUDA_API_VERSION
	.align		4
        /*0000*/ 	.byte	0x04, 0x37
        /*0002*/ 	.short	(.L_414 - .L_413)
.L_413:
        /*0004*/ 	.word	0x00000082


	//----- nvinfo : EIATTR_KPARAM_INFO
	.align		4
.L_414:
        /*0008*/ 	.byte	0x04, 0x17
        /*000a*/ 	.short	(.L_416 - .L_415)
.L_415:
        /*000c*/ 	.word	0x00000000
        /*0010*/ 	.short	0x0000
        /*0012*/ 	.short	0x0070
        /*0014*/ 	.byte	0x00, 0xf0, 0x01, 0x2a


	//----- nvinfo : EIATTR_SPARSE_MMA_MASK
	.align		4
.L_416:
        /*0018*/ 	.byte	0x03, 0x50
        /*001a*/ 	.short	0x0000


	//----- nvinfo : EIATTR_MAXREG_COUNT
	.align		4
        /*001c*/ 	.byte	0x03, 0x1b
        /*001e*/ 	.short	0x00a8


	//----- nvinfo : EIATTR_NUM_BARRIERS
	.align		4
        /*0020*/ 	.byte	0x02, 0x4c
        /*0022*/ 	.byte	0x10
	.zero		1


	//----- nvinfo : EIATTR_EXTERNS
	.align		4
        /*0024*/ 	.byte	0x04, 0x0f
        /*0026*/ 	.short	(.L_418 - .L_417)


	//   ....[0]....
	.align		4
.L_417:
        /*0028*/ 	.word	index@(__assertfail)


	//----- nvinfo : EIATTR_ANNOTATIONS
	.align		4
.L_418:
        /*002c*/ 	.byte	0x04, 0x55
        /*002e*/ 	.short	(.L_420 - .L_419)


	//   ....[0]....
.L_419:
        /*0030*/ 	.word	0x00000001
        /*0034*/ 	.byte	0x10, 0xe5, 0x00, 0x00, 0x01, 0x00, 0x00, 0x00, 0x00, 0xe9, 0x00, 0x00, 0x01, 0x00, 0x00, 0x00
        /*0044*/ 	.byte	0x40, 0xe9, 0x00, 0x00, 0x01, 0x00, 0x00, 0x00, 0x80, 0xea, 0x00, 0x00, 0x01, 0x00, 0x00, 0x00
        /*0054*/ 	.byte	0x80, 0xf3, 0x00, 0x00, 0x01, 0x00, 0x00, 0x00, 0x40, 0x11, 0x01, 0x00, 0x01, 0x00, 0x00, 0x00
        /*0064*/ 	.byte	0x60, 0x11, 0x01, 0x00, 0x01, 0x00, 0x00, 0x00, 0xa0, 0x25, 0x01, 0x00, 0x01, 0x00, 0x00, 0x00
        /*0074*/ 	.byte	0x50, 0x2c, 0x01, 0x00, 0x01, 0x00, 0x00, 0x00, 0xe0, 0x2c, 0x01, 0x00, 0x01, 0x00, 0x00, 0x00
        /*0084*/ 	.byte	0x70, 0x2d, 0x01, 0x00, 0x01, 0x00, 0x00, 0x00, 0x90, 0x2d, 0x01, 0x00, 0x01, 0x00, 0x00, 0x00
        /*0094*/ 	.byte	0xd0, 0x2d, 0x01, 0x00


	//----- nvinfo : EIATTR_MERCURY_ISA_VERSION
	.align		4
.L_420:
        /*0098*/ 	.byte	0x03, 0x5f
        /*009a*/ 	.short	0x0101


	//----- nvinfo : EIATTR_INT_WARP_WIDE_INSTR_OFFSETS
	.align		4
        /*009c*/ 	.byte	0x04, 0x31
        /*009e*/ 	.short	(.L_422 - .L_421)


	//   ....[0]....
.L_421:
        /*00a0*/ 	.word	0x000000c0


	//   ....[1]....
        /*00a4*/ 	.word	0x000000d0


	//   ....[2]....
        /*00a8*/ 	.word	0x00000170


	//   ....[3]....
        /*00ac*/ 	.word	0x0000f2d0


	//   ....[4]....
        /*00b0*/ 	.word	0x0000f360


	//   ....[5]....
        /*00b4*/ 	.word	0x000124f0


	//   ....[6]....
        /*00b8*/ 	.word	0x00012580


	//----- nvinfo : EIATTR_COOP_GROUP_MASK_REGIDS
	.align		4
.L_422:
        /*00bc*/ 	.byte	0x04, 0x29
        /*00be*/ 	.short	(.L_424 - .L_423)


	//   ....[0]....
.L_423:
        /*00c0*/ 	.word	0xffffffff


	//   ....[1]....
        /*00c4*/ 	.word	0xffffffff


	//   ....[2]....
        /*00c8*/ 	.word	0xffffffff


	//   ....[3]....
        /*00cc*/ 	.word	0xffffffff


	//   ....[4]....
        /*00d0*/ 	.word	0xffffffff


	//   ....[5]....
        /*00d4*/ 	.word	0xffffffff


	//   ....[6]....
        /*00d8*/ 	.word	0xffffffff


	//   ....[7]....
        /*00dc*/ 	.word	0xffffffff


	//   ....[8]....
        /*00e0*/ 	.word	0xffffffff


	//   ....[9]....
        /*00e4*/ 	.word	0xffffffff


	//   ....[10]....
        /*00e8*/ 	.word	0xffffffff


	//   ....[11]....
        /*00ec*/ 	.word	0xffffffff


	//   ....[12]....
        /*00f0*/ 	.word	0xffffffff


	//   ....[13]....
        /*00f4*/ 	.word	0xffffffff


	//   ....[14]....
        /*00f8*/ 	.word	0xffffffff


	//   ....[15]....
        /*00fc*/ 	.word	0xffffffff


	//   ....[16]....
        /*0100*/ 	.word	0xffffffff


	//   ....[17]....
        /*0104*/ 	.word	0xffffffff


	//   ....[18]....
        /*0108*/ 	.word	0xffffffff


	//   ....[19]....
        /*010c*/ 	.word	0xffffffff


	//   ....[20]....
        /*0110*/ 	.word	0xffffffff


	//   ....[21]....
        /*0114*/ 	.word	0xffffffff


	//   ....[22]....
        /*0118*/ 	.word	0xffffffff


	//   ....[23]....
        /*011c*/ 	.word	0xffffffff


	//   ....[24]....
        /*0120*/ 	.word	0xffffffff


	//   ....[25]....
        /*0124*/ 	.word	0xffffffff


	//   ....[26]....
        /*0128*/ 	.word	0xffffffff


	//   ....[27]....
        /*012c*/ 	.word	0xffffffff


	//   ....[28]....
        /*0130*/ 	.word	0xffffffff


	//   ....[29]....
        /*0134*/ 	.word	0xffffffff


	//   ....[30]....
        /*0138*/ 	.word	0xffffffff


	//   ....[31]....
        /*013c*/ 	.word	0xffffffff


	//   ....[32]....
        /*0140*/ 	.word	0xffffffff


	//   ....[33]....
        /*0144*/ 	.word	0xffffffff


	//   ....[34]....
        /*0148*/ 	.word	0xffffffff


	//   ....[35]....
        /*014c*/ 	.word	0xffffffff


	//   ....[36]....
        /*0150*/ 	.word	0xffffffff


	//   ....[37]....
        /*0154*/ 	.word	0xffffffff


	//   ....[38]....
        /*0158*/ 	.word	0xffffffff


	//   ....[39]....
        /*015c*/ 	.word	0xffffffff


	//   ....[40]....
        /*0160*/ 	.word	0xffffffff


	//   ....[41]....
        /*0164*/ 	.word	0xffffffff


	//   ....[42]....
        /*0168*/ 	.word	0xffffffff


	//   ....[43]....
        /*016c*/ 	.word	0xffffffff


	//   ....[44]....
        /*0170*/ 	.word	0xffffffff


	//   ....[45]....
        /*0174*/ 	.word	0xffffffff


	//   ....[46]....
        /*0178*/ 	.word	0xffffffff


	//   ....[47]....
        /*017c*/ 	.word	0xffffffff


	//   ....[48]....
        /*0180*/ 	.word	0xffffffff


	//   ....[49]....
        /*0184*/ 	.word	0xffffffff


	//   ....[50]....
        /*0188*/ 	.word	0xffffffff


	//   ....[51]....
        /*018c*/ 	.word	0xffffffff


	//   ....[52]....
        /*0190*/ 	.word	0xffffffff


	//   ....[53]....
        /*0194*/ 	.word	0xffffffff


	//   ....[54]....
        /*0198*/ 	.word	0xffffffff


	//   ....[55]....
        /*019c*/ 	.word	0xffffffff


	//   ....[56]....
        /*01a0*/ 	.word	0xffffffff


	//   ....[57]....
        /*01a4*/ 	.word	0xffffffff


	//   ....[58]....
        /*01a8*/ 	.word	0xffffffff


	//   ....[59]....
        /*01ac*/ 	.word	0xffffffff


	//   ....[60]....
        /*01b0*/ 	.word	0xffffffff


	//   ....[61]....
        /*01b4*/ 	.word	0xffffffff


	//   ....[62]....
        /*01b8*/ 	.word	0xffffffff


	//   ....[63]....
        /*01bc*/ 	.word	0xffffffff


	//   ....[64]....
        /*01c0*/ 	.word	0xffffffff


	//   ....[65]....
        /*01c4*/ 	.word	0xffffffff


	//   ....[66]....
        /*01c8*/ 	.word	0xffffffff


	//   ....[67]....
        /*01cc*/ 	.word	0xffffffff


	//   ....[68]....
        /*01d0*/ 	.word	0xffffffff


	//   ....[69]....
        /*01d4*/ 	.word	0xffffffff


	//   ....[70]....
        /*01d8*/ 	.word	0xffffffff


	//   ....[71]....
        /*01dc*/ 	.word	0xffffffff


	//   ....[72]....
        /*01e0*/ 	.word	0xffffffff


	//   ....[73]....
        /*01e4*/ 	.word	0xffffffff


	//   ....[74]....
        /*01e8*/ 	.word	0xffffffff


	//   ....[75]....
        /*01ec*/ 	.word	0xffffffff


	//   ....[76]....
        /*01f0*/ 	.word	0xffffffff


	//   ....[77]....
        /*01f4*/ 	.word	0xffffffff


	//   ....[78]....
        /*01f8*/ 	.word	0xffffffff


	//   ....[79]....
        /*01fc*/ 	.word	0xffffffff


	//   ....[80]....
        /*0200*/ 	.word	0xffffffff


	//   ....[81]....
        /*0204*/ 	.word	0xffffffff


	//   ....[82]....
        /*0208*/ 	.word	0xffffffff


	//   ....[83]....
        /*020c*/ 	.word	0xffffffff


	//   ....[84]....
        /*0210*/ 	.word	0xffffffff


	//   ....[85]....
        /*0214*/ 	.word	0xffffffff


	//   ....[86]....
        /*0218*/ 	.word	0xffffffff


	//   ....[87]....
        /*021c*/ 	.word	0xffffffff


	//   ....[88]....
        /*0220*/ 	.word	0xffffffff


	//   ....[89]....
        /*0224*/ 	.word	0xffffffff


	//   ....[90]....
        /*0228*/ 	.word	0xffffffff


	//   ....[91]....
        /*022c*/ 	.word	0xffffffff


	//   ....[92]....
        /*0230*/ 	.word	0xffffffff


	//   ....[93]....
        /*0234*/ 	.word	0xffffffff


	//   ....[94]....
        /*0238*/ 	.word	0xffffffff


	//   ....[95]....
        /*023c*/ 	.word	0xffffffff


	//   ....[96]....
        /*0240*/ 	.word	0xffffffff


	//   ....[97]....
        /*0244*/ 	.word	0xffffffff


	//   ....[98]....
        /*0248*/ 	.word	0xffffffff


	//   ....[99]....
        /*024c*/ 	.word	0xffffffff


	//   ....[100]....
        /*0250*/ 	.word	0xffffffff


	//   ....[101]....
        /*0254*/ 	.word	0xffffffff


	//   ....[102]....
        /*0258*/ 	.word	0xffffffff


	//   ....[103]....
        /*025c*/ 	.word	0xffffffff


	//   ....[104]....
        /*0260*/ 	.word	0xffffffff


	//   ....[105]....
        /*0264*/ 	.word	0xffffffff


	//   ....[106]....
        /*0268*/ 	.word	0xffffffff


	//   ....[107]....
        /*026c*/ 	.word	0xffffffff


	//   ....[108]....
        /*0270*/ 	.word	0xffffffff


	//   ....[109]....
        /*0274*/ 	.word	0xffffffff


	//   ....[110]....
        /*0278*/ 	.word	0xffffffff


	//   ....[111]....
        /*027c*/ 	.word	0xffffffff


	//   ....[112]....
        /*0280*/ 	.word	0xffffffff


	//   ....[113]....
        /*0284*/ 	.word	0xffffffff


	//   ....[114]....
        /*0288*/ 	.word	0xffffffff


	//   ....[115]....
        /*028c*/ 	.word	0xffffffff


	//   ....[116]....
        /*0290*/ 	.word	0xffffffff


	//   ....[117]....
        /*0294*/ 	.word	0xffffffff


	//   ....[118]....
        /*0298*/ 	.word	0xffffffff


	//   ....[119]....
        /*029c*/ 	.word	0xffffffff


	//   ....[120]....
        /*02a0*/ 	.word	0xffffffff


	//   ....[121]....
        /*02a4*/ 	.word	0xffffffff


	//   ....[122]....
        /*02a8*/ 	.word	0xffffffff


	//   ....[123]....
        /*02ac*/ 	.word	0xffffffff


	//   ....[124]....
        /*02b0*/ 	.word	0xffffffff


	//   ....[125]....
        /*02b4*/ 	.word	0xffffffff


	//   ....[126]....
        /*02b8*/ 	.word	0xffffffff


	//   ....[127]....
        /*02bc*/ 	.word	0xffffffff


	//   ....[128]....
        /*02c0*/ 	.word	0xffffffff


	//   ....[129]....
        /*02c4*/ 	.word	0xffffffff


	//   ....[130]....
        /*02c8*/ 	.word	0xffffffff


	//   ....[131]....
        /*02cc*/ 	.word	0xffffffff


	//   ....[132]....
        /*02d0*/ 	.word	0xffffffff


	//   ....[133]....
        /*02d4*/ 	.word	0xffffffff


	//   ....[134]....
        /*02d8*/ 	.word	0xffffffff


	//   ....[135]....
        /*02dc*/ 	.word	0xffffffff


	//   ....[136]....
        /*02e0*/ 	.word	0xffffffff


	//   ....[137]....
        /*02e4*/ 	.word	0xffffffff


	//   ....[138]....
        /*02e8*/ 	.word	0xffffffff


	//   ....[139]....
        /*02ec*/ 	.word	0xffffffff


	//   ....[140]....
        /*02f0*/ 	.word	0xffffffff


	//   ....[141]....
        /*02f4*/ 	.word	0xffffffff


	//   ....[142]....
        /*02f8*/ 	.word	0xffffffff


	//   ....[143]....
        /*02fc*/ 	.word	0xffffffff


	//   ....[144]....
        /*0300*/ 	.word	0xffffffff


	//   ....[145]....
        /*0304*/ 	.word	0xffffffff


	//   ....[146]....
        /*0308*/ 	.word	0xffffffff


	//   ....[147]....
        /*030c*/ 	.word	0xffffffff


	//   ....[148]....
        /*0310*/ 	.word	0xffffffff


	//   ....[149]....
        /*0314*/ 	.word	0xffffffff


	//   ....[150]....
        /*0318*/ 	.word	0xffffffff


	//   ....[151]....
        /*031c*/ 	.word	0xffffffff


	//   ....[152]....
        /*0320*/ 	.word	0xffffffff


	//   ....[153]....
        /*0324*/ 	.word	0xffffffff


	//   ....[154]....
        /*0328*/ 	.word	0xffffffff


	//   ....[155]....
        /*032c*/ 	.word	0xffffffff


	//   ....[156]....
        /*0330*/ 	.word	0xffffffff


	//   ....[157]....
        /*0334*/ 	.word	0xffffffff


	//   ....[158]....
        /*0338*/ 	.word	0xffffffff


	//   ....[159]....
        /*033c*/ 	.word	0xffffffff


	//   ....[160]....
        /*0340*/ 	.word	0xffffffff


	//   ....[161]....
        /*0344*/ 	.word	0xffffffff


	//   ....[162]....
        /*0348*/ 	.word	0xffffffff


	//   ....[163]....
        /*034c*/ 	.word	0xffffffff


	//   ....[164]....
        /*0350*/ 	.word	0xffffffff


	//   ....[165]....
        /*0354*/ 	.word	0xffffffff


	//   ....[166]....
        /*0358*/ 	.word	0xffffffff


	//   ....[167]....
        /*035c*/ 	.word	0xffffffff


	//   ....[168]....
        /*0360*/ 	.word	0x0500000f


	//   ....[169]....
        /*0364*/ 	.word	0x0500000f


	//   ....[170]....
        /*0368*/ 	.word	0x0500000f


	//   ....[171]....
        /*036c*/ 	.word	0x0500000f


	//   ....[172]....
        /*0370*/ 	.word	0x0500000f


	//   ....[173]....
        /*0374*/ 	.word	0x0500000f


	//   ....[174]....
        /*0378*/ 	.word	0x0500000f


	//   ....[175]....
        /*037c*/ 	.word	0x0500000f


	//   ....[176]....
        /*0380*/ 	.word	0x0500000f


	//   ....[177]....
        /*0384*/ 	.word	0x0500000f


	//   ....[178]....
        /*0388*/ 	.word	0x0500000f


	//   ....[179]....
        /*038c*/ 	.word	0x0500000f


	//   ....[180]....
        /*0390*/ 	.word	0x0500000f


	//   ....[181]....
        /*0394*/ 	.word	0x0500000f


	//   ....[182]....
        /*0398*/ 	.word	0x0500000f


	//   ....[183]....
        /*039c*/ 	.word	0x0500000f


	//   ....[184]....
        /*03a0*/ 	.word	0x0500000f


	//   ....[185]....
        /*03a4*/ 	.word	0x0500000f


	//   ....[186]....
        /*03a8*/ 	.word	0x0500000f


	//   ....[187]....
        /*03ac*/ 	.word	0x0500000f


	//   ....[188]....
        /*03b0*/ 	.word	0x0500000f


	//   ....[189]....
        /*03b4*/ 	.word	0x0500000f


	//   ....[190]....
        /*03b8*/ 	.word	0x0500000f


	//   ....[191]....
        /*03bc*/ 	.word	0x0500000f


	//   ....[192]....
        /*03c0*/ 	.word	0x0500000f


	//   ....[193]....
        /*03c4*/ 	.word	0x0500000f


	//   ....[194]....
        /*03c8*/ 	.word	0x0500000f


	//   ....[195]....
        /*03cc*/ 	.word	0x0500000f


	//   ....[196]....
        /*03d0*/ 	.word	0x0500000f


	//   ....[197]....
        /*03d4*/ 	.word	0x0500000f


	//   ....[198]....
        /*03d8*/ 	.word	0x0500000f


	//   ....[199]....
        /*03dc*/ 	.word	0x0500000f


	//   ....[200]....
        /*03e0*/ 	.word	0x0500000f


	//   ....[201]....
        /*03e4*/ 	.word	0x0500000f


	//   ....[202]....
        /*03e8*/ 	.word	0x0500000f


	//   ....[203]....
        /*03ec*/ 	.word	0x0500000f


	//   ....[204]....
        /*03f0*/ 	.word	0x0500000f


	//   ....[205]....
        /*03f4*/ 	.word	0x0500000f


	//   ....[206]....
        /*03f8*/ 	.word	0x0500000f


	//   ....[207]....
        /*03fc*/ 	.word	0x0500000f


	//   ....[208]....
        /*0400*/ 	.word	0x0500000f


	//   ....[209]....
        /*0404*/ 	.word	0x0500000f


	//   ....[210]....
        /*0408*/ 	.word	0x0500000f


	//   ....[211]....
        /*040c*/ 	.word	0x0500000f


	//   ....[212]....
        /*0410*/ 	.word	0x0500000f


	//   ....[213]....
        /*0414*/ 	.word	0x0500000f


	//   ....[214]....
        /*0418*/ 	.word	0x0500000f


	//   ....[215]....
        /*041c*/ 	.word	0x0500000f


	//   ....[216]....
        /*0420*/ 	.word	0x0500000f


	//   ....[217]....
        /*0424*/ 	.word	0x0500000f


	//----- nvinfo : EIATTR_COOP_GROUP_INSTR_OFFSETS
	.align		4
.L_424:
        /*0428*/ 	.byte	0x04, 0x28
        /*042a*/ 	.short	(.L_426 - .L_425)


	//   ....[0]....
.L_425:
        /*042c*/ 	.word	0x00000080


	//   ....[1]....
        /*0430*/ 	.word	0x00000090


	//   ....[2]....
        /*0434*/ 	.word	0x000002d0


	//   ....[3]....
        /*0438*/ 	.word	0x00000430


	//   ....[4]....
        /*043c*/ 	.word	0x00000550


	//   ....[5]....
        /*0440*/ 	.word	0x000006b0


	//   ....[6]....
        /*0444*/ 	.word	0x00001cb0


	//   ....[7]....
        /*0448*/ 	.word	0x00002590


	//   ....[8]....
        /*044c*/ 	.word	0x00002800


	//   ....[9]....
        /*0450*/ 	.word	0x00003120


	//   ....[10]....
        /*0454*/ 	.word	0x00003230


	//   ....[11]....
        /*0458*/ 	.word	0x00003580


	//   ....[12]....
        /*045c*/ 	.word	0x00003630


	//   ....[13]....
        /*0460*/ 	.word	0x00004580


	//   ....[14]....
        /*0464*/ 	.word	0x000047d0


	//   ....[15]....
        /*0468*/ 	.word	0x00004eb0


	//   ....[16]....
        /*046c*/ 	.word	0x00004fb0


	//   ....[17]....
        /*0470*/ 	.word	0x00005370


	//   ....[18]....
        /*0474*/ 	.word	0x000053f0


	//   ....[19]....
        /*0478*/ 	.word	0x00006bf0


	//   ....[20]....
        /*047c*/ 	.word	0x00006c30


	//   ....[21]....
        /*0480*/ 	.word	0x00006ec0


	//   ....[22]....
        /*0484*/ 	.word	0x00007090


	//   ....[23]....
        /*0488*/ 	.word	0x00008440


	//   ....[24]....
        /*048c*/ 	.word	0x00008680


	//   ....[25]....
        /*0490*/ 	.word	0x00008d60


	//   ....[26]....
        /*0494*/ 	.word	0x00008e60


	//   ....[27]....
        /*0498*/ 	.word	0x00009230


	//   ....[28]....
        /*049c*/ 	.word	0x000092a0


	//   ....[29]....
        /*04a0*/ 	.word	0x0000a470


	//   ....[30]....
        /*04a4*/ 	.word	0x0000a490


	//   ....[31]....
        /*04a8*/ 	.word	0x0000a510


	//   ....[32]....
        /*04ac*/ 	.word	0x0000a530


	//   ....[33]....
        /*04b0*/ 	.word	0x0000bea0


	//   ....[34]....
        /*04b4*/ 	.word	0x0000bed0


	//   ....[35]....
        /*04b8*/ 	.word	0x0000bef0


	//   ....[36]....
        /*04bc*/ 	.word	0x0000bf10


	//   ....[37]....
        /*04c0*/ 	.word	0x0000bf40


	//   ....[38]....
        /*04c4*/ 	.word	0x0000bf70


	//   ....[39]....
        /*04c8*/ 	.word	0x0000bfa0


	//   ....[40]....
        /*04cc*/ 	.word	0x0000bfd0


	//   ....[41]....
        /*04d0*/ 	.word	0x0000c000


	//   ....[42]....
        /*04d4*/ 	.word	0x0000c030


	//   ....[43]....
        /*04d8*/ 	.word	0x0000c050


	//   ....[44]....
        /*04dc*/ 	.word	0x0000c070


	//   ....[45]....
        /*04e0*/ 	.word	0x0000c080


	//   ....[46]....
        /*04e4*/ 	.word	0x0000c0a0


	//   ....[47]....
        /*04e8*/ 	.word	0x0000c0c0


	//   ....[48]....
        /*04ec*/ 	.word	0x0000c0e0


	//   ....[49]....
        /*04f0*/ 	.word	0x0000c0f0


	//   ....[50]....
        /*04f4*/ 	.word	0x0000c110


	//   ....[51]....
        /*04f8*/ 	.word	0x0000c120


	//   ....[52]....
        /*04fc*/ 	.word	0x0000c130


	//   ....[53]....
        /*0500*/ 	.word	0x0000c140


	//   ....[54]....
        /*0504*/ 	.word	0x0000c170


	//   ....[55]....
        /*0508*/ 	.word	0x0000c190


	//   ....[56]....
        /*050c*/ 	.word	0x0000c1a0


	//   ....[57]....
        /*0510*/ 	.word	0x0000c1b0


	//   ....[58]....
        /*0514*/ 	.word	0x0000c1c0


	//   ....[59]....
        /*0518*/ 	.word	0x0000c1d0


	//   ....[60]....
        /*051c*/ 	.word	0x0000c1e0


	//   ....[61]....
        /*0520*/ 	.word	0x0000c1f0


	//   ....[62]....
        /*0524*/ 	.word	0x0000c200


	//   ....[63]....
        /*0528*/ 	.word	0x0000c210


	//   ....[64]....
        /*052c*/ 	.word	0x0000c230


	//   ....[65]....
        /*0530*/ 	.word	0x0000c250


	//   ....[66]....
        /*0534*/ 	.word	0x0000c260


	//   ....[67]....
        /*0538*/ 	.word	0x0000c270


	//   ....[68]....
        /*053c*/ 	.word	0x0000c2d0


	//   ....[69]....
        /*0540*/ 	.word	0x0000c3e0


	//   ....[70]....
        /*0544*/ 	.word	0x0000c420


	//   ....[71]....
        /*0548*/ 	.word	0x0000c460


	//   ....[72]....
        /*054c*/ 	.word	0x0000c4a0


	//   ....[73]....
        /*0550*/ 	.word	0x0000c4e0


	//   ....[74]....
        /*0554*/ 	.word	0x0000c510


	//   ....[75]....
        /*0558*/ 	.word	0x0000c530


	//   ....[76]....
        /*055c*/ 	.word	0x0000c550


	//   ....[77]....
        /*0560*/ 	.word	0x0000c570


	//   ....[78]....
        /*0564*/ 	.word	0x0000c590


	//   ....[79]....
        /*0568*/ 	.word	0x0000c5b0


	//   ....[80]....
        /*056c*/ 	.word	0x0000c5c0


	//   ....[81]....
        /*0570*/ 	.word	0x0000c5d0


	//   ....[82]....
        /*0574*/ 	.word	0x0000c5e0


	//   ....[83]....
        /*0578*/ 	.word	0x0000c5f0


	//   ....[84]....
        /*057c*/ 	.word	0x0000c610


	//   ....[85]....
        /*0580*/ 	.word	0x0000c630


	//   ....[86]....
        /*0584*/ 	.word	0x0000c650


	//   ....[87]....
        /*0588*/ 	.word	0x0000c670


	//   ....[88]....
        /*058c*/ 	.word	0x0000c690


	//   ....[89]....
        /*0590*/ 	.word	0x0000c6a0


	//   ....[90]....
        /*0594*/ 	.word	0x0000c6b0


	//   ....[91]....
        /*0598*/ 	.word	0x0000c6c0


	//   ....[92]....
        /*059c*/ 	.word	0x0000c6d0


	//   ....[93]....
        /*05a0*/ 	.word	0x0000c6e0


	//   ....[94]....
        /*05a4*/ 	.word	0x0000c6f0


	//   ....[95]....
        /*05a8*/ 	.word	0x0000c700


	//   ....[96]....
        /*05ac*/ 	.word	0x0000c710


	//   ....[97]....
        /*05b0*/ 	.word	0x0000ccf0


	//   ....[98]....
        /*05b4*/ 	.word	0x0000cd20


	//   ....[99]....
        /*05b8*/ 	.word	0x0000cd90


	//   ....[100]....
        /*05bc*/ 	.word	0x0000cdc0


	//   ....[101]....
        /*05c0*/ 	.word	0x0000d350


	//   ....[102]....
        /*05c4*/ 	.word	0x0000d390


	//   ....[103]....
        /*05c8*/ 	.word	0x0000d4d0


	//   ....[104]....
        /*05cc*/ 	.word	0x0000d4f0


	//   ....[105]....
        /*05d0*/ 	.word	0x0000d630


	//   ....[106]....
        /*05d4*/ 	.word	0x0000d650


	//   ....[107]....
        /*05d8*/ 	.word	0x0000d7a0


	//   ....[108]....
        /*05dc*/ 	.word	0x0000d7c0


	//   ....[109]....
        /*05e0*/ 	.word	0x0000dec0


	//   ....[110]....
        /*05e4*/ 	.word	0x0000def0


	//   ....[111]....
        /*05e8*/ 	.word	0x0000e040


	//   ....[112]....
        /*05ec*/ 	.word	0x0000e060


	//   ....[113]....
        /*05f0*/ 	.word	0x0000e1a0


	//   ....[114]....
        /*05f4*/ 	.word	0x0000e1c0


	//   ....[115]....
        /*05f8*/ 	.word	0x0000e310


	//   ....[116]....
        /*05fc*/ 	.word	0x0000e330


	//   ....[117]....
        /*0600*/ 	.word	0x0000e540


	//   ....[118]....
        /*0604*/ 	.word	0x0000fef0


	//   ....[119]....
        /*0608*/ 	.word	0x0000ff30


	//   ....[120]....
        /*060c*/ 	.word	0x0000ff60


	//   ....[121]....
        /*0610*/ 	.word	0x0000ffd0


	//   ....[122]....
        /*0614*/ 	.word	0x0000ffe0


	//   ....[123]....
        /*0618*/ 	.word	0x00010050


	//   ....[124]....
        /*061c*/ 	.word	0x00010060


	//   ....[125]....
        /*0620*/ 	.word	0x00010070


	//   ....[126]....
        /*0624*/ 	.word	0x00010400


	//   ....[127]....
        /*0628*/ 	.word	0x00010420


	//   ....[128]....
        /*062c*/ 	.word	0x00010430


	//   ....[129]....
        /*0630*/ 	.word	0x00010470


	//   ....[130]....
        /*0634*/ 	.word	0x000104d0


	//   ....[131]....
        /*0638*/ 	.word	0x000104f0


	//   ....[132]....
        /*063c*/ 	.word	0x00010560


	//   ....[133]....
        /*0640*/ 	.word	0x00010590


	//   ....[134]....
        /*0644*/ 	.word	0x00010bc0


	//   ....[135]....
        /*0648*/ 	.word	0x00010be0


	//   ....[136]....
        /*064c*/ 	.word	0x00010c10


	//   ....[137]....
        /*0650*/ 	.word	0x00010c50


	//   ....[138]....
        /*0654*/ 	.word	0x00010cc0


	//   ....[139]....
        /*0658*/ 	.word	0x00010ce0


	//   ....[140]....
        /*065c*/ 	.word	0x00010d60


	//   ....[141]....
        /*0660*/ 	.word	0x00010d80


	//   ....[142]....
        /*0664*/ 	.word	0x00010e00


	//   ....[143]....
        /*0668*/ 	.word	0x00010e20


	//   ....[144]....
        /*066c*/ 	.word	0x00010ea0


	//   ....[145]....
        /*0670*/ 	.word	0x00010ec0


	//   ....[146]....
        /*0674*/ 	.word	0x00010f40


	//   ....[147]....
        /*0678*/ 	.word	0x00010f60


	//   ....[148]....
        /*067c*/ 	.word	0x00010fe0


	//   ....[149]....
        /*0680*/ 	.word	0x00011000


	//   ....[150]....
        /*0684*/ 	.word	0x00011720


	//   ....[151]....
        /*0688*/ 	.word	0x00011740


	//   ....[152]....
        /*068c*/ 	.word	0x000117a0


	//   ....[153]....
        /*0690*/ 	.word	0x000117b0


	//   ....[154]....
        /*0694*/ 	.word	0x00011800


	//   ....[155]....
        /*0698*/ 	.word	0x00011810


	//   ....[156]....
        /*069c*/ 	.word	0x00011820


	//   ....[157]....
        /*06a0*/ 	.word	0x00011870


	//   ....[158]....
        /*06a4*/ 	.word	0x00011b80


	//   ....[159]....
        /*06a8*/ 	.word	0x00011b90


	//   ....[160]....
        /*06ac*/ 	.word	0x00011ba0


	//   ....[161]....
        /*06b0*/ 	.word	0x00011bc0


	//   ....[162]....
        /*06b4*/ 	.word	0x00011c10


	//   ....[163]....
        /*06b8*/ 	.word	0x00011c20


	//   ....[164]....
        /*06bc*/ 	.word	0x00011c40


	//   ....[165]....
        /*06c0*/ 	.word	0x00011c80


	//   ....[166]....
        /*06c4*/ 	.word	0x00012d50


	//   ....[167]....
        /*06c8*/ 	.word	0x00012ef0


	//   ....[168]....
        /*06cc*/ 	.word	0x000135d0


	//   ....[169]....
        /*06d0*/ 	.word	0x000136b0


	//   ....[170]....
        /*06d4*/ 	.word	0x00013780


	//   ....[171]....
        /*06d8*/ 	.word	0x000137e0


	//   ....[172]....
        /*06dc*/ 	.word	0x000138c0


	//   ....[173]....
        /*06e0*/ 	.word	0x00013920


	//   ....[174]....
        /*06e4*/ 	.word	0x00013a00


	//   ....[175]....
        /*06e8*/ 	.word	0x00013a60


	//   ....[176]....
        /*06ec*/ 	.word	0x00013b40


	//   ....[177]....
        /*06f0*/ 	.word	0x00013c60


	//   ....[178]....
        /*06f4*/ 	.word	0x00013cf0


	//   ....[179]....
        /*06f8*/ 	.word	0x00013dc0


	//   ....[180]....
        /*06fc*/ 	.word	0x00013e60


	//   ....[181]....
        /*0700*/ 	.word	0x00013ed0


	//   ....[182]....
        /*0704*/ 	.word	0x00013f90


	//   ....[183]....
        /*0708*/ 	.word	0x00014000


	//   ....[184]....
        /*070c*/ 	.word	0x000140c0


	//   ....[185]....
        /*0710*/ 	.word	0x00014150


	//   ....[186]....
        /*0714*/ 	.word	0x000141c0


	//   ....[187]....
        /*0718*/ 	.word	0x00014240


	//   ....[188]....
        /*071c*/ 	.word	0x000142f0


	//   ....[189]....
        /*0720*/ 	.word	0x00014360


	//   ....[190]....
        /*0724*/ 	.word	0x00014440


	//   ....[191]....
        /*0728*/ 	.word	0x000144b0


	//   ....[192]....
        /*072c*/ 	.word	0x00014590


	//   ....[193]....
        /*0730*/ 	.word	0x00014600


	//   ....[194]....
        /*0734*/ 	.word	0x000146e0


	//   ....[195]....
        /*0738*/ 	.word	0x00014750


	//   ....[196]....
        /*073c*/ 	.word	0x00014830


	//   ....[197]....
        /*0740*/ 	.word	0x000148a0


	//   ....[198]....
        /*0744*/ 	.word	0x00014980


	//   ....[199]....
        /*0748*/ 	.word	0x000149f0


	//   ....[200]....
        /*074c*/ 	.word	0x00014ab0


	//   ....[201]....
        /*0750*/ 	.word	0x00014be0


	//   ....[202]....
        /*0754*/ 	.word	0x00014c80


	//   ....[203]....
        /*0758*/ 	.word	0x00014ce0


	//   ....[204]....
        /*075c*/ 	.word	0x00014da0


	//   ....[205]....
        /*0760*/ 	.word	0x00014e00


	//   ....[206]....
        /*0764*/ 	.word	0x00014ec0


	//   ....[207]....
        /*0768*/ 	.word	0x00014f20


	//   ....[208]....
        /*076c*/ 	.word	0x00014fe0


	//   ....[209]....
        /*0770*/ 	.word	0x000150d0


	//   ....[210]....
        /*0774*/ 	.word	0x00015160


	//   ....[211]....
        /*0778*/ 	.word	0x000151c0


	//   ....[212]....
        /*077c*/ 	.word	0x00015270


	//   ....[213]....
        /*0780*/ 	.word	0x000152d0


	//   ....[214]....
        /*0784*/ 	.word	0x00015380


	//   ....[215]....
        /*0788*/ 	.word	0x000153e0


	//   ....[216]....
        /*078c*/ 	.word	0x00015490


	//   ....[217]....
        /*0790*/ 	.word	0x000156e0


	//----- nvinfo : EIATTR_REG_RECONFIG
	.align		4
.L_426:
        /*0794*/ 	.byte	0x01, 0x54
	.zero		2


	//----- nvinfo : EIATTR_SYSCALL_OFFSETS
	.align		4
        /*0798*/ 	.byte	0x04, 0x46
        /*079a*/ 	.short	(.L_428 - .L_427)


	//   ....[0]....
.L_427:
        /*079c*/ 	.word	0x00001e90


	//   ....[1]....
        /*07a0*/ 	.word	0x0000f4d0


	//   ....[2]....
        /*07a4*/ 	.word	0x0000f640


	//   ....[3]....
        /*07a8*/ 	.word	0x0000f790


	//   ....[4]....
        /*07ac*/ 	.word	0x0000f8d0


	//   ....[5]....
        /*07b0*/ 	.word	0x00010850


	//----- nvinfo : EIATTR_MBARRIER_INSTR_OFFSETS
	.align		4
.L_428:
        /*07b4*/ 	.byte	0x04, 0x39
        /*07b6*/ 	.short	(.L_430 - .L_429)


	//   ....[0]....
.L_429:
        /*07b8*/ 	.word	0x00000180
        /*07bc*/ 	.word	0x000000ff
        /*07c0*/ 	.word	0x00028400
        /*07c4*/ 	.short	0x0100
        /*07c6*/ 	.byte	0x08
	.zero		1


	//   ....[1]....
        /*07c8*/ 	.word	0x00000190
        /*07cc*/ 	.word	0x000000ff
        /*07d0*/ 	.word	0x00028420
        /*07d4*/ 	.short	0x0100
        /*07d6*/ 	.byte	0x08
	.zero		1


	//   ....[2]....
        /*07d8*/ 	.word	0x00000280
        /*07dc*/ 	.word	0x000000ff
        /*07e0*/ 	.word	0x00028430
        /*07e4*/ 	.short	0x0100
        /*07e6*/ 	.byte	0x08
	.zero		1


	//   ....[3]....
        /*07e8*/ 	.word	0x00000290
        /*07ec*/ 	.word	0x000000ff
        /*07f0*/ 	.word	0x00028440
        /*07f4*/ 	.short	0x0100
        /*07f6*/ 	.byte	0x08
	.zero		1


	//   ....[4]....
        /*07f8*/ 	.word	0x000002a0
        /*07fc*/ 	.word	0x000000ff
        /*0800*/ 	.word	0x00028438
        /*0804*/ 	.short	0x0100
        /*0806*/ 	.byte	0x08
	.zero		1


	//   ....[5]....
        /*0808*/ 	.word	0x000002b0
        /*080c*/ 	.word	0x000000ff
        /*0810*/ 	.word	0x00028448
        /*0814*/ 	.short	0x0100
        /*0816*/ 	.byte	0x08
	.zero		1


	//   ....[6]....
        /*0818*/ 	.word	0x000003e0
        /*081c*/ 	.word	0x000000ff
        /*0820*/ 	.word	0x00028450
        /*0824*/ 	.short	0x0100
        /*0826*/ 	.byte	0x08
	.zero		1


	//   ....[7]....
        /*0828*/ 	.word	0x000003f0
        /*082c*/ 	.word	0x000000ff
        /*0830*/ 	.word	0x00028460
        /*0834*/ 	.short	0x0100
        /*0836*/ 	.byte	0x08
	.zero		1


	//   ....[8]....
        /*0838*/ 	.word	0x00000400
        /*083c*/ 	.word	0x000000ff
        /*0840*/ 	.word	0x00028458
        /*0844*/ 	.short	0x0100
        /*0846*/ 	.byte	0x08
	.zero		1


	//   ....[9]....
        /*0848*/ 	.word	0x00000410
        /*084c*/ 	.word	0x000000ff
        /*0850*/ 	.word	0x00028468
        /*0854*/ 	.short	0x0100
        /*0856*/ 	.byte	0x08
	.zero		1


	//   ....[10]....
        /*0858*/ 	.word	0x00000500
        /*085c*/ 	.word	0x000000ff
        /*0860*/ 	.word	0x00028470
        /*0864*/ 	.short	0x0100
        /*0866*/ 	.byte	0x06
	.zero		1


	//   ....[11]....
        /*0868*/ 	.word	0x00000510
        /*086c*/ 	.word	0x000000ff
        /*0870*/ 	.word	0x00028480
        /*0874*/ 	.short	0x0100
        /*0876*/ 	.byte	0x06
	.zero		1


	//   ....[12]....
        /*0878*/ 	.word	0x00000520
        /*087c*/ 	.word	0x000000ff
        /*0880*/ 	.word	0x00028478
        /*0884*/ 	.short	0x0100
        /*0886*/ 	.byte	0x06
	.zero		1


	//   ....[13]....
        /*0888*/ 	.word	0x00000530
        /*088c*/ 	.word	0x000000ff
        /*0890*/ 	.word	0x00028488
        /*0894*/ 	.short	0x0100
        /*0896*/ 	.byte	0x06
	.zero		1


	//   ....[14]....
        /*0898*/ 	.word	0x00000660
        /*089c*/ 	.word	0x000000ff
        /*08a0*/ 	.word	0x00028490
        /*08a4*/ 	.short	0x0100
        /*08a6*/ 	.byte	0x08
	.zero		1


	//   ....[15]....
        /*08a8*/ 	.word	0x00000670
        /*08ac*/ 	.word	0x000000ff
        /*08b0*/ 	.word	0x000284a0
        /*08b4*/ 	.short	0x0100
        /*08b6*/ 	.byte	0x08
	.zero		1


	//   ....[16]....
        /*08b8*/ 	.word	0x00000680
        /*08bc*/ 	.word	0x000000ff
        /*08c0*/ 	.word	0x00028498
        /*08c4*/ 	.short	0x0100
        /*08c6*/ 	.byte	0x08
	.zero		1


	//   ....[17]....
        /*08c8*/ 	.word	0x00000690
        /*08cc*/ 	.word	0x000000ff
        /*08d0*/ 	.word	0x000284a8
        /*08d4*/ 	.short	0x0100
        /*08d6*/ 	.byte	0x08
	.zero		1


	//   ....[18]....
        /*08d8*/ 	.word	0x000007e0
        /*08dc*/ 	.word	0x000000ff
        /*08e0*/ 	.word	0x000284b0
        /*08e4*/ 	.short	0x0100
        /*08e6*/ 	.byte	0x08
	.zero		1


	//   ....[19]....
        /*08e8*/ 	.word	0x000007f0
        /*08ec*/ 	.word	0x000000ff
        /*08f0*/ 	.word	0x000284c0
        /*08f4*/ 	.short	0x0100
        /*08f6*/ 	.byte	0x08
	.zero		1


	//   ....[20]....
        /*08f8*/ 	.word	0x00000800
        /*08fc*/ 	.word	0x000000ff
        /*0900*/ 	.word	0x000284b8
        /*0904*/ 	.short	0x0100
        /*0906*/ 	.byte	0x08
	.zero		1


	//   ....[21]....
        /*0908*/ 	.word	0x00000810
        /*090c*/ 	.word	0x000000ff
        /*0910*/ 	.word	0x000284c8
        /*0914*/ 	.short	0x0100
        /*0916*/ 	.byte	0x08
	.zero		1


	//   ....[22]....
        /*0918*/ 	.word	0x00001f00
        /*091c*/ 	.word	0x000000ff
        /*0920*/ 	.word	0x00028400
        /*0924*/ 	.short	0x010a
        /*0926*/ 	.byte	0x32
	.zero		1


	//   ....[23]....
        /*0928*/ 	.word	0x00001fd0
        /*092c*/ 	.word	0x000000ff
        /*0930*/ 	.word	0x00028430
        /*0934*/ 	.short	0x010a
        /*0936*/ 	.byte	0x37
	.zero		1


	//   ....[24]....
        /*0938*/ 	.word	0x00002010
        /*093c*/ 	.word	0x000000ff
        /*0940*/ 	.word	0x00028430
        /*0944*/ 	.short	0x010a
        /*0946*/ 	.byte	0x37
	.zero		1


	//   ....[25]....
        /*0948*/ 	.word	0x000025f0
        /*094c*/ 	.word	0x000000ff
        /*0950*/ 	.word	0x00000000
        /*0954*/ 	.short	0x0101
        /*0956*/ 	.byte	0x06
	.zero		1


	//   ....[26]....
        /*0958*/ 	.word	0x00003c20
        /*095c*/ 	.word	0x000000ff
        /*0960*/ 	.word	0x00028450
        /*0964*/ 	.short	0x010a
        /*0966*/ 	.byte	0x37
	.zero		1


	//   ....[27]....
        /*0968*/ 	.word	0x00003c60
        /*096c*/ 	.word	0x000000ff
        /*0970*/ 	.word	0x00028450
        /*0974*/ 	.short	0x010a
        /*0976*/ 	.byte	0x37
	.zero		1


	//   ....[28]....
        /*0978*/ 	.word	0x00003e50
        /*097c*/ 	.word	0x000000ff
        /*0980*/ 	.word	0x00000000
        /*0984*/ 	.short	0x0101
        /*0986*/ 	.byte	0x37
	.zero		1


	//   ....[29]....
        /*0988*/ 	.word	0x00004150
        /*098c*/ 	.word	0x000000ff
        /*0990*/ 	.word	0x00028430
        /*0994*/ 	.short	0x010a
        /*0996*/ 	.byte	0x38
	.zero		1


	//   ....[30]....
        /*0998*/ 	.word	0x00004190
        /*099c*/ 	.word	0x000000ff
        /*09a0*/ 	.word	0x00028430
        /*09a4*/ 	.short	0x010a
        /*09a6*/ 	.byte	0x38
	.zero		1


	//   ....[31]....
        /*09a8*/ 	.word	0x000045d0
        /*09ac*/ 	.word	0x000000ff
        /*09b0*/ 	.word	0x00000000
        /*09b4*/ 	.short	0x0101
        /*09b6*/ 	.byte	0x06
	.zero		1


	//   ....[32]....
        /*09b8*/ 	.word	0x00006240
        /*09bc*/ 	.word	0x000000ff
        /*09c0*/ 	.word	0x00028450
        /*09c4*/ 	.short	0x010a
        /*09c6*/ 	.byte	0x38
	.zero		1


	//   ....[33]....
        /*09c8*/ 	.word	0x00006290
        /*09cc*/ 	.word	0x000000ff
        /*09d0*/ 	.word	0x00028450
        /*09d4*/ 	.short	0x010a
        /*09d6*/ 	.byte	0x38
	.zero		1


	//   ....[34]....
        /*09d8*/ 	.word	0x000063f0
        /*09dc*/ 	.word	0x000000ff
        /*09e0*/ 	.word	0x00000000
        /*09e4*/ 	.short	0x0101
        /*09e6*/ 	.byte	0x38
	.zero		1


	//   ....[35]....
        /*09e8*/ 	.word	0x00006770
        /*09ec*/ 	.word	0x000000ff
        /*09f0*/ 	.word	0x00028430
        /*09f4*/ 	.short	0x010a
        /*09f6*/ 	.byte	0x33
	.zero		1


	//   ....[36]....
        /*09f8*/ 	.word	0x000067b0
        /*09fc*/ 	.word	0x000000ff
        /*0a00*/ 	.word	0x00028430
        /*0a04*/ 	.short	0x010a
        /*0a06*/ 	.byte	0x33
	.zero		1


	//   ....[37]....
        /*0a08*/ 	.word	0x00006b10
        /*0a0c*/ 	.word	0x000000ff
        /*0a10*/ 	.word	0x00000000
        /*0a14*/ 	.short	0x0101
        /*0a16*/ 	.byte	0x06
	.zero		1


	//   ....[38]....
        /*0a18*/ 	.word	0x00007d20
        /*0a1c*/ 	.word	0x000000ff
        /*0a20*/ 	.word	0x00028450
        /*0a24*/ 	.short	0x010a
        /*0a26*/ 	.byte	0x33
	.zero		1


	//   ....[39]....
        /*0a28*/ 	.word	0x00007d70
        /*0a2c*/ 	.word	0x000000ff
        /*0a30*/ 	.word	0x00028450
        /*0a34*/ 	.short	0x010a
        /*0a36*/ 	.byte	0x33
	.zero		1


	//   ....[40]....
        /*0a38*/ 	.word	0x00007eb0
        /*0a3c*/ 	.word	0x000000ff
        /*0a40*/ 	.word	0x00000000
        /*0a44*/ 	.short	0x0101
        /*0a46*/ 	.byte	0x33
	.zero		1


	//   ....[41]....
        /*0a48*/ 	.word	0x00008020
        /*0a4c*/ 	.word	0x000000ff
        /*0a50*/ 	.word	0x00028430
        /*0a54*/ 	.short	0x010a
        /*0a56*/ 	.byte	0x39
	.zero		1


	//   ....[42]....
        /*0a58*/ 	.word	0x00008060
        /*0a5c*/ 	.word	0x000000ff
        /*0a60*/ 	.word	0x00028430
        /*0a64*/ 	.short	0x010a
        /*0a66*/ 	.byte	0x39
	.zero		1


	//   ....[43]....
        /*0a68*/ 	.word	0x00008470
        /*0a6c*/ 	.word	0x000000ff
        /*0a70*/ 	.word	0x00000000
        /*0a74*/ 	.short	0x0101
        /*0a76*/ 	.byte	0x06
	.zero		1


	//   ....[44]....
        /*0a78*/ 	.word	0x0000a0f0
        /*0a7c*/ 	.word	0x000000ff
        /*0a80*/ 	.word	0x00028450
        /*0a84*/ 	.short	0x010a
        /*0a86*/ 	.byte	0x39
	.zero		1


	//   ....[45]....
        /*0a88*/ 	.word	0x0000a140
        /*0a8c*/ 	.word	0x000000ff
        /*0a90*/ 	.word	0x00028450
        /*0a94*/ 	.short	0x010a
        /*0a96*/ 	.byte	0x39
	.zero		1


	//   ....[46]....
        /*0a98*/ 	.word	0x0000a2a0
        /*0a9c*/ 	.word	0x000000ff
        /*0aa0*/ 	.word	0x00000000
        /*0aa4*/ 	.short	0x0101
        /*0aa6*/ 	.byte	0x39
	.zero		1


	//   ....[47]....
        /*0aa8*/ 	.word	0x0000d380
        /*0aac*/ 	.word	0x000000ff
        /*0ab0*/ 	.word	0x00000000
        /*0ab4*/ 	.short	0x0101
        /*0ab6*/ 	.byte	0x05
	.zero		1


	//   ....[48]....
        /*0ab8*/ 	.word	0x0000fd10
        /*0abc*/ 	.word	0x00000000
        /*0ac0*/ 	.word	0x00028480
        /*0ac4*/ 	.short	0x010a
        /*0ac6*/ 	.byte	0x3f
	.zero		1


	//   ....[49]....
        /*0ac8*/ 	.word	0x00010190
        /*0acc*/ 	.word	0x00000000
        /*0ad0*/ 	.word	0x00028470
        /*0ad4*/ 	.short	0x0107
        /*0ad6*/ 	.byte	0x3f
	.zero		1


	//   ....[50]....
        /*0ad8*/ 	.word	0x00010250
        /*0adc*/ 	.word	0x00000000
        /*0ae0*/ 	.word	0x00028470
        /*0ae4*/ 	.short	0x0101
        /*0ae6*/ 	.byte	0x3f
	.zero		1


	//   ....[51]....
        /*0ae8*/ 	.word	0x00010280
        /*0aec*/ 	.word	0x00000000
        /*0af0*/ 	.word	0x00028440
        /*0af4*/ 	.short	0x010a
        /*0af6*/ 	.byte	0x3f
	.zero		1


	//   ....[52]....
        /*0af8*/ 	.word	0x00010630
        /*0afc*/ 	.word	0x00000000
        /*0b00*/ 	.word	0x00028430
        /*0b04*/ 	.short	0x0107
        /*0b06*/ 	.byte	0x3f
	.zero		1


	//   ....[53]....
        /*0b08*/ 	.word	0x000106f0
        /*0b0c*/ 	.word	0x00000000
        /*0b10*/ 	.word	0x00028430
        /*0b14*/ 	.short	0x0101
        /*0b16*/ 	.byte	0x3f
	.zero		1


	//   ....[54]....
        /*0b18*/ 	.word	0x000110d0
        /*0b1c*/ 	.word	0x00000011
        /*0b20*/ 	.word	0x00028400
        /*0b24*/ 	.short	0x0107
        /*0b26*/ 	.byte	0x3f
	.zero		1


	//   ....[55]....
        /*0b28*/ 	.word	0x000111c0
        /*0b2c*/ 	.word	0x00000011
        /*0b30*/ 	.word	0x00028400
        /*0b34*/ 	.short	0x0101
        /*0b36*/ 	.byte	0x3f
	.zero		1


	//   ....[56]....
        /*0b38*/ 	.word	0x000111e0
        /*0b3c*/ 	.word	0x00000011
        /*0b40*/ 	.word	0x00028420
        /*0b44*/ 	.short	0x010a
        /*0b46*/ 	.byte	0x3f
	.zero		1


	//   ....[57]....
        /*0b48*/ 	.word	0x00011580
        /*0b4c*/ 	.word	0x00000000
        /*0b50*/ 	.word	0x00028480
        /*0b54*/ 	.short	0x010a
        /*0b56*/ 	.byte	0x3f
	.zero		1


	//   ....[58]....
        /*0b58*/ 	.word	0x00011900
        /*0b5c*/ 	.word	0x00000000
        /*0b60*/ 	.word	0x00028470
        /*0b64*/ 	.short	0x0107
        /*0b66*/ 	.byte	0x3f
	.zero		1


	//   ....[59]....
        /*0b68*/ 	.word	0x000119c0
        /*0b6c*/ 	.word	0x00000000
        /*0b70*/ 	.word	0x00028470
        /*0b74*/ 	.short	0x0101
        /*0b76*/ 	.byte	0x3f
	.zero		1


	//   ....[60]....
        /*0b78*/ 	.word	0x000119f0
        /*0b7c*/ 	.word	0x00000000
        /*0b80*/ 	.word	0x00028440
        /*0b84*/ 	.short	0x010a
        /*0b86*/ 	.byte	0x3f
	.zero		1


	//   ....[61]....
        /*0b88*/ 	.word	0x00011d40
        /*0b8c*/ 	.word	0x00000000
        /*0b90*/ 	.word	0x00028430
        /*0b94*/ 	.short	0x0107
        /*0b96*/ 	.byte	0x3f
	.zero		1


	//   ....[62]....
        /*0b98*/ 	.word	0x00011e00
        /*0b9c*/ 	.word	0x00000000
        /*0ba0*/ 	.word	0x00028430
        /*0ba4*/ 	.short	0x0101
        /*0ba6*/ 	.byte	0x3f
	.zero		1


	//   ....[63]....
        /*0ba8*/ 	.word	0x00011e90
        /*0bac*/ 	.word	0x00000000
        /*0bb0*/ 	.word	0x00028470
        /*0bb4*/ 	.short	0x010a
        /*0bb6*/ 	.byte	0x3f
	.zero		1


	//   ....[64]....
        /*0bb8*/ 	.word	0x00011f20
        /*0bbc*/ 	.word	0x00000000
        /*0bc0*/ 	.word	0x00028460
        /*0bc4*/ 	.short	0x010a
        /*0bc6*/ 	.byte	0x3f
	.zero		1


	//   ....[65]....
        /*0bc8*/ 	.word	0x000123e0
        /*0bcc*/ 	.word	0x00000000
        /*0bd0*/ 	.word	0x00028450
        /*0bd4*/ 	.short	0x0101
        /*0bd6*/ 	.byte	0x3f
	.zero		1


	//   ....[66]....
        /*0bd8*/ 	.word	0x00012460
        /*0bdc*/ 	.word	0x00000000
        /*0be0*/ 	.word	0x00000000
        /*0be4*/ 	.short	0x0101
        /*0be6*/ 	.byte	0x3f
	.zero		1


	//   ....[67]....
        /*0be8*/ 	.word	0x00012630
        /*0bec*/ 	.word	0x00000002
        /*0bf0*/ 	.word	0x00028470
        /*0bf4*/ 	.short	0x010a
        /*0bf6*/ 	.byte	0x3f
	.zero		1


	//   ....[68]....
        /*0bf8*/ 	.word	0x000126b0
        /*0bfc*/ 	.word	0x00000002
        /*0c00*/ 	.word	0x00028460
        /*0c04*/ 	.short	0x010a
        /*0c06*/ 	.byte	0x3f
	.zero		1


	//   ....[69]....
        /*0c08*/ 	.word	0x00012b80
        /*0c0c*/ 	.word	0x00000002
        /*0c10*/ 	.word	0x00028450
        /*0c14*/ 	.short	0x0101
        /*0c16*/ 	.byte	0x3f
	.zero		1


	//   ....[70]....
        /*0c18*/ 	.word	0x00012c00
        /*0c1c*/ 	.word	0x00000002
        /*0c20*/ 	.word	0x00000000
        /*0c24*/ 	.short	0x0101
        /*0c26*/ 	.byte	0x3f
	.zero		1


	//   ....[71]....
        /*0c28*/ 	.word	0x00012e70
        /*0c2c*/ 	.word	0x00000005
        /*0c30*/ 	.word	0x00028420
        /*0c34*/ 	.short	0x010a
        /*0c36*/ 	.byte	0x3f
	.zero		1


	//   ....[72]....
        /*0c38*/ 	.word	0x00012ff0
        /*0c3c*/ 	.word	0x00000003
        /*0c40*/ 	.word	0x00028440
        /*0c44*/ 	.short	0x010a
        /*0c46*/ 	.byte	0x3f
	.zero		1


	//   ....[73]....
        /*0c48*/ 	.word	0x00013090
        /*0c4c*/ 	.word	0x00000013
        /*0c50*/ 	.word	0x00028440
        /*0c54*/ 	.short	0x010a
        /*0c56*/ 	.byte	0x3f
	.zero		1


	//   ....[74]....
        /*0c58*/ 	.word	0x000130d0
        /*0c5c*/ 	.word	0x00000003
        /*0c60*/ 	.word	0x00028460
        /*0c64*/ 	.short	0x010a
        /*0c66*/ 	.byte	0x3f
	.zero		1


	//   ....[75]....
        /*0c68*/ 	.word	0x00013110
        /*0c6c*/ 	.word	0x00000013
        /*0c70*/ 	.word	0x00028460
        /*0c74*/ 	.short	0x010a
        /*0c76*/ 	.byte	0x3f
	.zero		1


	//   ....[76]....
        /*0c78*/ 	.word	0x00013150
        /*0c7c*/ 	.word	0x00000003
        /*0c80*/ 	.word	0x00028480
        /*0c84*/ 	.short	0x010a
        /*0c86*/ 	.byte	0x3f
	.zero		1


	//   ....[77]....
        /*0c88*/ 	.word	0x00013190
        /*0c8c*/ 	.word	0x00000013
        /*0c90*/ 	.word	0x00028480
        /*0c94*/ 	.short	0x010a
        /*0c96*/ 	.byte	0x3f
	.zero		1


	//   ....[78]....
        /*0c98*/ 	.word	0x00013200
        /*0c9c*/ 	.word	0x00000003
        /*0ca0*/ 	.word	0x00028400
        /*0ca4*/ 	.short	0x010a
        /*0ca6*/ 	.byte	0x3f
	.zero		1


	//   ....[79]....
        /*0ca8*/ 	.word	0x00013260
        /*0cac*/ 	.word	0x00000003
        /*0cb0*/ 	.word	0x00028430
        /*0cb4*/ 	.short	0x010a
        /*0cb6*/ 	.byte	0x3f
	.zero		1


	//   ....[80]....
        /*0cb8*/ 	.word	0x000132c0
        /*0cbc*/ 	.word	0x0000000b
        /*0cc0*/ 	.word	0x00028450
        /*0cc4*/ 	.short	0x010a
        /*0cc6*/ 	.byte	0x3f
	.zero		1


	//   ....[81]....
        /*0cc8*/ 	.word	0x00013320
        /*0ccc*/ 	.word	0x00000005
        /*0cd0*/ 	.word	0x00028430
        /*0cd4*/ 	.short	0x010a
        /*0cd6*/ 	.byte	0x3f
	.zero		1


	//   ....[82]....
        /*0cd8*/ 	.word	0x00013380
        /*0cdc*/ 	.word	0x0000000d
        /*0ce0*/ 	.word	0x00028450
        /*0ce4*/ 	.short	0x010a
        /*0ce6*/ 	.byte	0x3f
	.zero		1


	//   ....[83]....
        /*0ce8*/ 	.word	0x000133e0
        /*0cec*/ 	.word	0x00000000
        /*0cf0*/ 	.word	0x00028430
        /*0cf4*/ 	.short	0x010a
        /*0cf6*/ 	.byte	0x3f
	.zero		1


	//   ....[84]....
        /*0cf8*/ 	.word	0x00013440
        /*0cfc*/ 	.word	0x0000000a
        /*0d00*/ 	.word	0x00028450
        /*0d04*/ 	.short	0x010a
        /*0d06*/ 	.byte	0x3f
	.zero		1


	//   ....[85]....
        /*0d08*/ 	.word	0x000134a0
        /*0d0c*/ 	.word	0x00000000
        /*0d10*/ 	.word	0x00028430
        /*0d14*/ 	.short	0x010a
        /*0d16*/ 	.byte	0x3f
	.zero		1


	//   ....[86]....
        /*0d18*/ 	.word	0x00013500
        /*0d1c*/ 	.word	0x0000000a
        /*0d20*/ 	.word	0x00028450
        /*0d24*/ 	.short	0x010a
        /*0d26*/ 	.byte	0x3f
	.zero		1


	//   ....[87]....
        /*0d28*/ 	.word	0x00013600
        /*0d2c*/ 	.word	0x00000000
        /*0d30*/ 	.word	0x00028480
        /*0d34*/ 	.short	0x010a
        /*0d36*/ 	.byte	0x3f
	.zero		1


	//   ....[88]....
        /*0d38*/ 	.word	0x00013bb0
        /*0d3c*/ 	.word	0x00000000
        /*0d40*/ 	.word	0x00028440
        /*0d44*/ 	.short	0x010a
        /*0d46*/ 	.byte	0x3f
	.zero		1


	//   ....[89]....
        /*0d48*/ 	.word	0x00014ae0
        /*0d4c*/ 	.word	0x00000011
        /*0d50*/ 	.word	0x00028420
        /*0d54*/ 	.short	0x010a
        /*0d56*/ 	.byte	0x3f
	.zero		1


	//   ....[90]....
        /*0d58*/ 	.word	0x00014b30
        /*0d5c*/ 	.word	0x00000000
        /*0d60*/ 	.word	0x00028480
        /*0d64*/ 	.short	0x010a
        /*0d66*/ 	.byte	0x3f
	.zero		1


	//   ....[91]....
        /*0d68*/ 	.word	0x00015020
        /*0d6c*/ 	.word	0x00000000
        /*0d70*/ 	.word	0x00028440
        /*0d74*/ 	.short	0x010a
        /*0d76*/ 	.byte	0x3f
	.zero		1


	//   ....[92]....
        /*0d78*/ 	.word	0x000154c0
        /*0d7c*/ 	.word	0x00000000
        /*0d80*/ 	.word	0x00028470
        /*0d84*/ 	.short	0x010a
        /*0d86*/ 	.byte	0x3f
	.zero		1


	//   ....[93]....
        /*0d88*/ 	.word	0x00015510
        /*0d8c*/ 	.word	0x00000000
        /*0d90*/ 	.word	0x00028460
        /*0d94*/ 	.short	0x010a
        /*0d96*/ 	.byte	0x3f
	.zero		1


	//   ....[94]....
        /*0d98*/ 	.word	0x00015560
        /*0d9c*/ 	.word	0x00000002
        /*0da0*/ 	.word	0x00028470
        /*0da4*/ 	.short	0x010a
        /*0da6*/ 	.byte	0x3f
	.zero		1


	//   ....[95]....
        /*0da8*/ 	.word	0x000155b0
        /*0dac*/ 	.word	0x00000002
        /*0db0*/ 	.word	0x00028460
        /*0db4*/ 	.short	0x010a
        /*0db6*/ 	.byte	0x3f
	.zero		1


	//   ....[96]....
        /*0db8*/ 	.word	0x00015600
        /*0dbc*/ 	.word	0x00000005
        /*0dc0*/ 	.word	0x00028420
        /*0dc4*/ 	.short	0x010a
        /*0dc6*/ 	.byte	0x3f
	.zero		1


	//   ....[97]....
        /*0dc8*/ 	.word	0x000157a0
        /*0dcc*/ 	.word	0x00000003
        /*0dd0*/ 	.word	0x00028440
        /*0dd4*/ 	.short	0x010a
        /*0dd6*/ 	.byte	0x3f
	.zero		1


	//   ....[98]....
        /*0dd8*/ 	.word	0x000157f0
        /*0ddc*/ 	.word	0x00000013
        /*0de0*/ 	.word	0x00028440
        /*0de4*/ 	.short	0x010a
        /*0de6*/ 	.byte	0x3f
	.zero		1


	//   ....[99]....
        /*0de8*/ 	.word	0x00015840
        /*0dec*/ 	.word	0x00000003
        /*0df0*/ 	.word	0x00028460
        /*0df4*/ 	.short	0x010a
        /*0df6*/ 	.byte	0x3f
	.zero		1


	//   ....[100]....
        /*0df8*/ 	.word	0x00015890
        /*0dfc*/ 	.word	0x00000013
        /*0e00*/ 	.word	0x00028460
        /*0e04*/ 	.short	0x010a
        /*0e06*/ 	.byte	0x3f
	.zero		1


	//   ....[101]....
        /*0e08*/ 	.word	0x000158e0
        /*0e0c*/ 	.word	0x00000003
        /*0e10*/ 	.word	0x00028480
        /*0e14*/ 	.short	0x010a
        /*0e16*/ 	.byte	0x3f
	.zero		1


	//----- nvinfo : EIATTR_NUM_MBARRIERS
	.align		4
.L_430:
        /*0e18*/ 	.byte	0x03, 0x38
        /*0e1a*/ 	.short	0x0016


	//----- nvinfo : EIATTR_EXIT_INSTR_OFFSETS
	.align		4
        /*0e1c*/ 	.byte	0x04, 0x1c
        /*0e1e*/ 	.short	(.L_432 - .L_431)


	//   ....[0]....
.L_431:
        /*0e20*/ 	.word	0x00000990


	//   ....[1]....
        /*0e24*/ 	.word	0x0000e4b0


	//   ....[2]....
        /*0e28*/ 	.word	0x000131e0


	//----- nvinfo : EIATTR_MAX_THREADS
	.align		4
.L_432:
        /*0e2c*/ 	.byte	0x04, 0x05
        /*0e2e*/ 	.short	(.L_434 - .L_433)
.L_433:
        /*0e30*/ 	.word	0x00000180
        /*0e34*/ 	.word	0x00000001
        /*0e38*/ 	.word	0x00000001


	//----- nvinfo : EIATTR_CRS_STACK_SIZE
	.align		4
.L_434:
        /*0e3c*/ 	.byte	0x04, 0x1e
        /*0e3e*/ 	.short	(.L_436 - .L_435)
.L_435:
        /*0e40*/ 	.word	0x00000000


	//----- nvinfo : EIATTR_CBANK_PARAM_SIZE
	.align		4
.L_436:
        /*0e44*/ 	.byte	0x03, 0x19
        /*0e46*/ 	.short	0x0af0


	//----- nvinfo : EIATTR_PARAM_CBANK
	.align		4
        /*0e48*/ 	.byte	0x04, 0x0a
        /*0e4a*/ 	.short	(.L_438 - .L_437)
	.align		4
.L_437:
        /*0e4c*/ 	.word	index@(.nv.constant0._ZN7cutlass13device_kernelIN5flash11enable_sm90INS1_16FlashAttnFwdSm90INS1_25CollectiveMainloopFwdSm90ILi2EN4cute5tupleIJNS5_1CILi1EEES8_S8_EEENS6_IJNS7_ILi128EEENS7_ILi64EEENS7_ILi256EEEEEELi256ENS_12float_e4m3_tEfNS_4arch4Sm90ELb0ELb1ELb0ELb0ELb1ELb0ELb0ELb1ELb0ELb1ELb0ELb0EEENS1_21CollectiveEpilogueFwdINS6_IJSA_SC_SB_EEES9_NS_10bfloat16_tESG_Li256ELb0ELb1ELb0ELb1EEENS1_30DynamicPersistentTileSchedulerILi256ELi128ELb0ELb1ELb1EEEEEEEEEvNT_6ParamsE)
        /*0e50*/ 	.short	0x0210
        /*0e52*/ 	.short	0x0af0


	//----- nvinfo : EIATTR_SW_WAR
	.align		4
.L_438:
        /*0e54*/ 	.byte	0x04, 0x36
        /*0e56*/ 	.short	(.L_440 - .L_439)
.L_439:
        /*0e58*/ 	.word	0x00000008
.L_440:


//--------------------- .nv.info._ZN7cutlass13device_kernelIN5flash11enable_sm90INS1_16FlashAttnFwdSm90INS1_25CollectiveMainloopFwdSm90ILi2EN4cute5tupleIJNS5_1CILi1EEES8_S8_EEENS6_IJNS7_ILi128EEENS7_ILi64EEENS7_ILi256EEEEEELi256ENS_12float_e4m3_tEfNS_4arch4Sm90ELb0ELb1ELb0ELb1ELb1ELb0ELb0ELb1ELb0ELb1ELb0ELb0EEENS1_21CollectiveEpilogueFwdINS6_IJSA_SC_SB_EEES9_NS_10bfloat16_tESG_Li256ELb1ELb1ELb0ELb1EEENS1_36VarlenDynamicPersistentTileSchedulerILi128ELi64ELi256ELi128ELb0ELb1ELb1ELb1ELb0ELb1EEEEEEEEEvNT_6ParamsE --------------------------
	.section	.nv.info._ZN7cutlass13device_kernelIN5flash11enable_sm90INS1_16FlashAttnFwdSm90INS1_25CollectiveMainloopFwdSm90ILi2EN4cute5tupleIJNS5_1CILi1EEES8_S8_EEENS6_IJNS7_ILi128EEENS7_ILi64EEENS7_ILi256EEEEEELi256ENS_12float_e4m3_tEfNS_4arch4Sm90ELb0ELb1ELb0ELb1ELb1ELb0ELb0ELb1ELb0ELb1ELb0ELb0EEENS1_21CollectiveEpilogueFwdINS6_IJSA_SC_SB_EEES9_NS_10bfloat16_tESG_Li256ELb1ELb1ELb0ELb1EEENS1_36VarlenDynamicPersistentTileSchedulerILi128ELi64ELi256ELi128ELb0ELb1ELb1ELb1ELb0ELb1EEEEEEEEEvNT_6ParamsE,"",@"SHT_CUDA_INFO"
	.sectionflags	@""
	.align	4


	//----- nvinfo : EIATTR_CUDA_API_VERSION
	.align		4
        /*0000*/ 	.byte	0x04, 0x37
        /*0002*/ 	.short	(.L_442 - .L_441)
.L_441:
        /*0004*/ 	.word	0x00000082


	//----- nvinfo : EIATTR_KPARAM_INFO
	.align		4
.L_442:
        /*0008*/ 	.byte	0x04, 0x17
        /*000a*/ 	.short	(.L_444 - .L_443)
.L_443:
        /*000c*/ 	.word	0x00000000
        /*0010*/ 	.short	0x0000
        /*0012*/ 	.short	0x0070
        /*0014*/ 	.byte	0x00, 0xf0, 0x01, 0x2a


	//----- nvinfo : EIATTR_SPARSE_MMA_MASK
	.align		4
.L_444:
        /*0018*/ 	.byte	0x03, 0x50
        /*001a*/ 	.short	0x0000


	//----- nvinfo : EIATTR_MAXREG_COUNT
	.align		4
        /*001c*/ 	.byte	0x03, 0x1b
        /*001e*/ 	.short	0x00a8


	//----- nvinfo : EIATTR_NUM_BARRIERS
	.align		4
        /*0020*/ 	.byte	0x02, 0x4c
        /*0022*/ 	.byte	0x10
	.zero		1


	//----- nvinfo : EIATTR_EXTERNS
	.align		4
        /*0024*/ 	.byte	0x04, 0x0f
        /*0026*/ 	.short	(.L_446 - .L_445)


	//   ....[0]....
	.align		4
.L_445:
        /*0028*/ 	.word	index@(__assertfail)


	//----- nvinfo : EIATTR_ANNOTATIONS
	.align		4
.L_446:
        /*002c*/ 	.byte	0x04, 0x55
        /*002e*/ 	.short	(.L_448 - .L_447)


	//   ....[0]....
.L_447:
        /*0030*/ 	.word	0x00000001
        /*0034*/ 	.byte	0x60, 0xf6, 0x00, 0x00, 0x01, 0x00, 0x00, 0x00, 0x00, 0xf7, 0x00, 0x00, 0x01, 0x00, 0x00, 0x00
        /*0044*/ 	.byte	0x50, 0xf9, 0x00, 0x00, 0x01, 0x00, 0x00, 0x00, 0x90, 0x17, 0x01, 0x00, 0x01, 0x00, 0x00, 0x00
        /*0054*/ 	.byte	0xd0, 0x18, 0x01, 0x00, 0x01, 0x00, 0x00, 0x00, 0x10, 0x19, 0x01, 0x00, 0x01, 0x00, 0x00, 0x00
        /*0064*/ 	.byte	0x20, 0x22, 0x01, 0x00, 0x01, 0x00, 0x00, 0x00, 0x40, 0x22, 0x01, 0x00, 0x01, 0x00, 0x00, 0x00
        /*0074*/ 	.byte	0x50, 0x49, 0x01, 0x00


	//----- nvinfo : EIATTR_MERCURY_ISA_VERSION
	.align		4
.L_448:
        /*0078*/ 	.byte	0x03, 0x5f
        /*007a*/ 	.short	0x0101


	//----- nvinfo : EIATTR_UNUSED_LOAD_BYTE_OFFSET
	.align		4
        /*007c*/ 	.byte	0x04, 0x44
        /*007e*/ 	.short	(.L_450 - .L_449)


	//   ....[0]....
.L_449:
        /*0080*/ 	.word	0x00000980
        /*0084*/ 	.word	0x0000fff0


	//   ....[1]....
        /*0088*/ 	.word	0x0000b070
        /*008c*/ 	.word	0x0000fff0


	//----- nvinfo : EIATTR_INT_WARP_WIDE_INSTR_OFFSETS
	.align		4
.L_450:
        /*0090*/ 	.byte	0x04, 0x31
        /*0092*/ 	.short	(.L_452 - .L_451)


	//   ....[0]....
.L_451:
        /*0094*/ 	.word	0x000000c0


	//   ....[1]....
        /*0098*/ 	.word	0x000000d0


	//   ....[2]....
        /*009c*/ 	.word	0x00000170


	//   ....[3]....
        /*00a0*/ 	.word	0x00010280


	//   ....[4]....
        /*00a4*/ 	.word	0x00010310


	//   ....[5]....
        /*00a8*/ 	.word	0x00013610


	//   ....[6]....
        /*00ac*/ 	.word	0x000136a0


	//----- nvinfo : EIATTR_COOP_GROUP_MASK_REGIDS
	.align		4
.L_452:
        /*00b0*/ 	.byte	0x04, 0x29
        /*00b2*/ 	.short	(.L_454 - .L_453)


	//   ....[0]....
.L_453:
        /*00b4*/ 	.word	0xffffffff


	//   ....[1]....
        /*00b8*/ 	.word	0xffffffff


	//   ....[2]....
        /*00bc*/ 	.word	0xffffffff


	//   ....[3]....
        /*00c0*/ 	.word	0xffffffff


	//   ....[4]....
        /*00c4*/ 	.word	0xffffffff


	//   ....[5]....
        /*00c8*/ 	.word	0xffffffff


	//   ....[6]....
        /*00cc*/ 	.word	0xffffffff


	//   ....[7]....
        /*00d0*/ 	.word	0xffffffff


	//   ....[8]....
        /*00d4*/ 	.word	0xffffffff


	//   ....[9]....
        /*00d8*/ 	.word	0xffffffff


	//   ....[10]....
        /*00dc*/ 	.word	0xffffffff


	//   ....[11]....
        /*00e0*/ 	.word	0xffffffff


	//   ....[12]....
        /*00e4*/ 	.word	0xffffffff


	//   ....[13]....
        /*00e8*/ 	.word	0xffffffff


	//   ....[14]....
        /*00ec*/ 	.word	0xffffffff


	//   ....[15]....
        /*00f0*/ 	.word	0xffffffff


	//   ....[16]....
        /*00f4*/ 	.word	0xffffffff


	//   ....[17]....
        /*00f8*/ 	.word	0xffffffff


	//   ....[18]....
        /*00fc*/ 	.word	0xffffffff


	//   ....[19]....
        /*0100*/ 	.word	0xffffffff


	//   ....[20]....
        /*0104*/ 	.word	0xffffffff


	//   ....[21]....
        /*0108*/ 	.word	0xffffffff


	//   ....[22]....
        /*010c*/ 	.word	0xffffffff


	//   ....[23]....
        /*0110*/ 	.word	0xffffffff


	//   ....[24]....
        /*0114*/ 	.word	0xffffffff


	//   ....[25]....
        /*0118*/ 	.word	0xffffffff


	//   ....[26]....
        /*011c*/ 	.word	0xffffffff


	//   ....[27]....
        /*0120*/ 	.word	0xffffffff


	//   ....[28]....
        /*0124*/ 	.word	0xffffffff


	//   ....[29]....
        /*0128*/ 	.word	0xffffffff


	//   ....[30]....
        /*012c*/ 	.word	0xffffffff


	//   ....[31]....
        /*0130*/ 	.word	0xffffffff


	//   ....[32]....
        /*0134*/ 	.word	0xffffffff


	//   ....[33]....
        /*0138*/ 	.word	0xffffffff


	//   ....[34]....
        /*013c*/ 	.word	0xffffffff


	//   ....[35]....
        /*0140*/ 	.word	0xffffffff


	//   ....[36]....
        /*0144*/ 	.word	0xffffffff


	//   ....[37]....
        /*0148*/ 	.word	0xffffffff


	//   ....[38]....
        /*014c*/ 	.word	0xffffffff


	//   ....[39]....
        /*0150*/ 	.word	0xffffffff


	//   ....[40]....
        /*0154*/ 	.word	0xffffffff


	//   ....[41]....
        /*0158*/ 	.word	0xffffffff


	//   ....[42]....
        /*015c*/ 	.word	0xffffffff


	//   ....[43]....
        /*0160*/ 	.word	0xffffffff


	//   ....[44]....
        /*0164*/ 	.word	0xffffffff


	//   ....[45]....
        /*0168*/ 	.word	0xffffffff


	//   ....[46]....
        /*016c*/ 	.word	0xffffffff


	//   ....[47]....
        /*0170*/ 	.word	0xffffffff


	//   ....[48]....
        /*0174*/ 	.word	0xffffffff


	//   ....[49]....
        /*0178*/ 	.word	0xffffffff


	//   ....[50]....
        /*017c*/ 	.word	0xffffffff


	//   ....[51]....
        /*0180*/ 	.word	0xffffffff


	//   ....[52]....
        /*0184*/ 	.word	0xffffffff


	//   ....[53]....
        /*0188*/ 	.word	0xffffffff


	//   ....[54]....
        /*018c*/ 	.word	0xffffffff


	//   ....[55]....
        /*0190*/ 	.word	0xffffffff


	//   ....[56]....
        /*0194*/ 	.word	0xffffffff


	//   ....[57]....
        /*0198*/ 	.word	0xffffffff


	//   ....[58]....
        /*019c*/ 	.word	0xffffffff


	//   ....[59]....
        /*01a0*/ 	.word	0xffffffff


	//   ....[60]....
        /*01a4*/ 	.word	0xffffffff


	//   ....[61]....
        /*01a8*/ 	.word	0xffffffff


	//   ....[62]....
        /*01ac*/ 	.word	0xffffffff


	//   ....[63]....
        /*01b0*/ 	.word	0xffffffff


	//   ....[64]....
        /*01b4*/ 	.word	0xffffffff


	//   ....[65]....
        /*01b8*/ 	.word	0xffffffff


	//   ....[66]....
        /*01bc*/ 	.word	0xffffffff


	//   ....[67]....
        /*01c0*/ 	.word	0xffffffff


	//   ....[68]....
        /*01c4*/ 	.word	0xffffffff


	//   ....[69]....
        /*01c8*/ 	.word	0xffffffff


	//   ....[70]....
        /*01cc*/ 	.word	0xffffffff


	//   ....[71]....
        /*01d0*/ 	.word	0xffffffff


	//   ....[72]....
        /*01d4*/ 	.word	0xffffffff


	//   ....[73]....
        /*01d8*/ 	.word	0xffffffff


	//   ....[74]....
        /*01dc*/ 	.word	0xffffffff


	//   ....[75]....
        /*01e0*/ 	.word	0xffffffff


	//   ....[76]....
        /*01e4*/ 	.word	0xffffffff


	//   ....[77]....
        /*01e8*/ 	.word	0xffffffff


	//   ....[78]....
        /*01ec*/ 	.word	0xffffffff


	//   ....[79]....
        /*01f0*/ 	.word	0xffffffff


	//   ....[80]....
        /*01f4*/ 	.word	0xffffffff


	//   ....[81]....
        /*01f8*/ 	.word	0xffffffff


	//   ....[82]....
        /*01fc*/ 	.word	0xffffffff


	//   ....[83]....
        /*0200*/ 	.word	0xffffffff


	//   ....[84]....
        /*0204*/ 	.word	0xffffffff


	//   ....[85]....
        /*0208*/ 	.word	0xffffffff


	//   ....[86]....
        /*020c*/ 	.word	0xffffffff


	//   ....[87]....
        /*0210*/ 	.word	0xffffffff


	//   ....[88]....
        /*0214*/ 	.word	0xffffffff


	//   ....[89]....
        /*0218*/ 	.word	0xffffffff


	//   ....[90]....
        /*021c*/ 	.word	0xffffffff


	//   ....[91]....
        /*0220*/ 	.word	0xffffffff


	//   ....[92]....
        /*0224*/ 	.word	0xffffffff


	//   ....[93]....
        /*0228*/ 	.word	0xffffffff


	//   ....[94]....
        /*022c*/ 	.word	0xffffffff


	//   ....[95]....
        /*0230*/ 	.word	0xffffffff


	//   ....[96]....
        /*0234*/ 	.word	0xffffffff


	//   ....[97]....
        /*0238*/ 	.word	0xffffffff


	//   ....[98]....
        /*023c*/ 	.word	0xffffffff


	//   ....[99]....
        /*0240*/ 	.word	0xffffffff


	//   ....[100]....
        /*0244*/ 	.word	0xffffffff


	//   ....[101]....
        /*0248*/ 	.word	0xffffffff


	//   ....[102]....
        /*024c*/ 	.word	0xffffffff


	//   ....[103]....
        /*0250*/ 	.word	0xffffffff


	//   ....[104]....
        /*0254*/ 	.word	0xffffffff


	//   ....[105]....
        /*0258*/ 	.word	0xffffffff


	//   ....[106]....
        /*025c*/ 	.word	0xffffffff


	//   ....[107]....
        /*0260*/ 	.word	0xffffffff


	//   ....[108]....
        /*0264*/ 	.word	0xffffffff


	//   ....[109]....
        /*0268*/ 	.word	0xffffffff


	//   ....[110]....
        /*026c*/ 	.word	0xffffffff


	//   ....[111]....
        /*0270*/ 	.word	0xffffffff


	//   ....[112]....
        /*0274*/ 	.word	0xffffffff


	//   ....[113]....
        /*0278*/ 	.word	0xffffffff


	//   ....[114]....
        /*027c*/ 	.word	0xffffffff


	//   ....[115]....
        /*0280*/ 	.word	0xffffffff


	//   ....[116]....
        /*0284*/ 	.word	0xffffffff


	//   ....[117]....
        /*0288*/ 	.word	0xffffffff


	//   ....[118]....
        /*028c*/ 	.word	0xffffffff


	//   ....[119]....
        /*0290*/ 	.word	0xffffffff


	//   ....[120]....
        /*0294*/ 	.word	0xffffffff


	//   ....[121]....
        /*0298*/ 	.word	0xffffffff


	//   ....[122]....
        /*029c*/ 	.word	0xffffffff


	//   ....[123]....
        /*02a0*/ 	.word	0xffffffff


	//   ....[124]....
        /*02a4*/ 	.word	0xffffffff


	//   ....[125]....
        /*02a8*/ 	.word	0xffffffff


	//   ....[126]....
        /*02ac*/ 	.word	0xffffffff


	//   ....[127]....
        /*02b0*/ 	.word	0xffffffff


	//   ....[128]....
        /*02b4*/ 	.word	0xffffffff


	//   ....[129]....
        /*02b8*/ 	.word	0xffffffff


	//   ....[130]....
        /*02bc*/ 	.word	0xffffffff


	//   ....[131]....
        /*02c0*/ 	.word	0xffffffff


	//   ....[132]....
        /*02c4*/ 	.word	0xffffffff


	//   ....[133]....
        /*02c8*/ 	.word	0xffffffff


	//   ....[134]....
        /*02cc*/ 	.word	0xffffffff


	//   ....[135]....
        /*02d0*/ 	.word	0xffffffff


	//   ....[136]....
        /*02d4*/ 	.word	0xffffffff


	//   ....[137]....
        /*02d8*/ 	.word	0xffffffff


	//   ....[138]....
        /*02dc*/ 	.word	0xffffffff


	//   ....[139]....
        /*02e0*/ 	.word	0xffffffff


	//   ....[140]....
        /*02e4*/ 	.word	0xffffffff


	//   ....[141]....
        /*02e8*/ 	.word	0xffffffff


	//   ....[142]....
        /*02ec*/ 	.word	0xffffffff


	//   ....[143]....
        /*02f0*/ 	.word	0xffffffff


	//   ....[144]....
        /*02f4*/ 	.word	0xffffffff


	//   ....[145]....
        /*02f8*/ 	.word	0xffffffff


	//   ....[146]....
        /*02fc*/ 	.word	0xffffffff


	//   ....[147]....
        /*0300*/ 	.word	0xffffffff


	//   ....[148]....
        /*0304*/ 	.word	0xffffffff


	//   ....[149]....
        /*0308*/ 	.word	0xffffffff


	//   ....[150]....
        /*030c*/ 	.word	0xffffffff


	//   ....[151]....
        /*0310*/ 	.word	0xffffffff


	//   ....[152]....
        /*0314*/ 	.word	0xffffffff


	//   ....[153]....
        /*0318*/ 	.word	0xffffffff


	//   ....[154]....
        /*031c*/ 	.word	0xffffffff


	//   ....[155]....
        /*0320*/ 	.word	0xffffffff


	//   ....[156]....
        /*0324*/ 	.word	0xffffffff


	//   ....[157]....
        /*0328*/ 	.word	0xffffffff


	//   ....[158]....
        /*032c*/ 	.word	0xffffffff


	//   ....[159]....
        /*0330*/ 	.word	0xffffffff


	//   ....[160]....
        /*0334*/ 	.word	0xffffffff


	//   ....[161]....
        /*0338*/ 	.word	0xffffffff


	//   ....[162]....
        /*033c*/ 	.word	0xffffffff


	//   ....[163]....
        /*0340*/ 	.word	0xffffffff


	//   ....[164]....
        /*0344*/ 	.word	0xffffffff


	//   ....[165]....
        /*0348*/ 	.word	0xffffffff


	//   ....[166]....
        /*034c*/ 	.word	0xffffffff


	//   ....[167]....
        /*0350*/ 	.word	0xffffffff


	//   ....[168]....
        /*0354*/ 	.word	0xffffffff


	//   ....[169]....
        /*0358*/ 	.word	0xffffffff


	//   ....[170]....
        /*035c*/ 	.word	0xffffffff


	//   ....[171]....
        /*0360*/ 	.word	0xffffffff


	//   ....[172]....
        /*0364*/ 	.word	0xffffffff


	//   ....[173]....
        /*0368*/ 	.word	0xffffffff


	//   ....[174]....
        /*036c*/ 	.word	0xffffffff


	//   ....[175]....
        /*0370*/ 	.word	0xffffffff


	//   ....[176]....
        /*0374*/ 	.word	0xffffffff


	//   ....[177]....
        /*0378*/ 	.word	0xffffffff


	//   ....[178]....
        /*037c*/ 	.word	0xffffffff


	//   ....[179]....
        /*0380*/ 	.word	0xffffffff


	//   ....[180]....
        /*0384*/ 	.word	0xffffffff


	//   ....[181]....
        /*0388*/ 	.word	0xffffffff


	//   ....[182]....
        /*038c*/ 	.word	0xffffffff


	//   ....[183]....
        /*0390*/ 	.word	0xffffffff


	//   ....[184]....
        /*0394*/ 	.word	0xffffffff


	//   ....[185]....
        /*0398*/ 	.word	0xffffffff


	//   ....[186]....
        /*039c*/ 	.word	0xffffffff


	//   ....[187]....
        /*03a0*/ 	.word	0xffffffff


	//   ....[188]....
        /*03a4*/ 	.word	0xffffffff


	//   ....[189]....
        /*03a8*/ 	.word	0xffffffff


	//   ....[190]....
        /*03ac*/ 	.word	0xffffffff


	//   ....[191]....
        /*03b0*/ 	.word	0xffffffff


	//   ....[192]....
        /*03b4*/ 	.word	0xffffffff


	//   ....[193]....
        /*03b8*/ 	.word	0xffffffff


	//   ....[194]....
        /*03bc*/ 	.word	0xffffffff


	//   ....[195]....
        /*03c0*/ 	.word	0xffffffff


	//   ....[196]....
        /*03c4*/ 	.word	0xffffffff


	//   ....[197]....
        /*03c8*/ 	.word	0xffffffff


	//   ....[198]....
        /*03cc*/ 	.word	0xffffffff


	//   ....[199]....
        /*03d0*/ 	.word	0x0500000f


	//   ....[200]....
        /*03d4*/ 	.word	0x0500000f


	//   ....[201]....
        /*03d8*/ 	.word	0x0500000f


	//   ....[202]....
        /*03dc*/ 	.word	0x0500000f


	//   ....[203]....
        /*03e0*/ 	.word	0x0500000f


	//   ....[204]....
        /*03e4*/ 	.word	0x0500000f


	//   ....[205]....
        /*03e8*/ 	.word	0x0500000f


	//   ....[206]....
        /*03ec*/ 	.word	0x0500000f


	//   ....[207]....
        /*03f0*/ 	.word	0x0500000f


	//   ....[208]....
        /*03f4*/ 	.word	0x0500000f


	//   ....[209]....
        /*03f8*/ 	.word	0x0500000f


	//   ....[210]....
        /*03fc*/ 	.word	0x0500000f


	//   ....[211]....
        /*0400*/ 	.word	0x0500000f


	//   ....[212]....
        /*0404*/ 	.word	0x0500000f


	//   ....[213]....
        /*0408*/ 	.word	0x0500000f


	//   ....[214]....
        /*040c*/ 	.word	0x0500000f


	//   ....[215]....
        /*0410*/ 	.word	0x0500000f


	//   ....[216]....
        /*0414*/ 	.word	0x0500000f


	//   ....[217]....
        /*0418*/ 	.word	0x0500000f


	//   ....[218]....
        /*041c*/ 	.word	0x0500000f


	//   ....[219]....
        /*0420*/ 	.word	0x0500000f


	//   ....[220]....
        /*0424*/ 	.word	0x0500000f


	//   ....[221]....
        /*0428*/ 	.word	0x0500000f


	//   ....[222]....
        /*042c*/ 	.word	0x0500000f


	//   ....[223]....
        /*0430*/ 	.word	0x0500000f


	//   ....[224]....
        /*0434*/ 	.word	0x0500000f


	//   ....[225]....
        /*0438*/ 	.word	0x0500000f


	//   ....[226]....
        /*043c*/ 	.word	0x0500000f


	//   ....[227]....
        /*0440*/ 	.word	0x0500000f


	//   ....[228]....
        /*0444*/ 	.word	0x0500000f


	//   ....[229]....
        /*0448*/ 	.word	0x0500000f


	//   ....[230]....
        /*044c*/ 	.word	0x0500000f


	//   ....[231]....
        /*0450*/ 	.word	0x0500000f


	//   ....[232]....
        /*0454*/ 	.word	0x0500000f


	//   ....[233]....
        /*0458*/ 	.word	0x0500000f


	//   ....[234]....
        /*045c*/ 	.word	0x0500000f


	//   ....[235]....
        /*0460*/ 	.word	0x0500000f


	//   ....[236]....
        /*0464*/ 	.word	0x0500000f


	//   ....[237]....
        /*0468*/ 	.word	0x0500000f


	//   ....[238]....
        /*046c*/ 	.word	0x0500000f


	//   ....[239]....
        /*0470*/ 	.word	0x0500000f


	//   ....[240]....
        /*0474*/ 	.word	0x0500000f


	//   ....[241]....
        /*0478*/ 	.word	0x0500000f


	//   ....[242]....
        /*047c*/ 	.word	0x0500000f


	//   ....[243]....
        /*0480*/ 	.word	0x0500000f


	//   ....[244]....
        /*0484*/ 	.word	0x0500000f


	//   ....[245]....
        /*0488*/ 	.word	0x0500000f


	//   ....[246]....
        /*048c*/ 	.word	0x0500000f


	//   ....[247]....
        /*0490*/ 	.word	0x0500000f


	//   ....[248]....
        /*0494*/ 	.word	0x0500000f


	//----- nvinfo : EIATTR_COOP_GROUP_INSTR_OFFSETS
	.align		4
.L_454:
        /*0498*/ 	.byte	0x04, 0x28
        /*049a*/ 	.short	(.L_456 - .L_455)


	//   ....[0]....
.L_455:
        /*049c*/ 	.word	0x00000080


	//   ....[1]....
        /*04a0*/ 	.word	0x00000090


	//   ....[2]....
        /*04a4*/ 	.word	0x000002d0


	//   ....[3]....
        /*04a8*/ 	.word	0x00000430


	//   ....[4]....
        /*04ac*/ 	.word	0x00000550


	//   ....[5]....
        /*04b0*/ 	.word	0x000006b0


	//   ....[6]....
        /*04b4*/ 	.word	0x00001e50


	//   ....[7]....
        /*04b8*/ 	.word	0x00002720


	//   ....[8]....
        /*04bc*/ 	.word	0x00002980


	//   ....[9]....
        /*04c0*/ 	.word	0x000032a0


	//   ....[10]....
        /*04c4*/ 	.word	0x000033b0


	//   ....[11]....
        /*04c8*/ 	.word	0x00003700


	//   ....[12]....
        /*04cc*/ 	.word	0x000037c0


	//   ....[13]....
        /*04d0*/ 	.word	0x00004700


	//   ....[14]....
        /*04d4*/ 	.word	0x00004930


	//   ....[15]....
        /*04d8*/ 	.word	0x00005010


	//   ....[16]....
        /*04dc*/ 	.word	0x00005110


	//   ....[17]....
        /*04e0*/ 	.word	0x000054a0


	//   ....[18]....
        /*04e4*/ 	.word	0x00005530


	//   ....[19]....
        /*04e8*/ 	.word	0x00006d80


	//   ....[20]....
        /*04ec*/ 	.word	0x00006dc0


	//   ....[21]....
        /*04f0*/ 	.word	0x00006ff0


	//   ....[22]....
        /*04f4*/ 	.word	0x000070b0


	//   ....[23]....
        /*04f8*/ 	.word	0x000085c0


	//   ....[24]....
        /*04fc*/ 	.word	0x000087f0


	//   ....[25]....
        /*0500*/ 	.word	0x00008ed0


	//   ....[26]....
        /*0504*/ 	.word	0x00008fd0


	//   ....[27]....
        /*0508*/ 	.word	0x00009360


	//   ....[28]....
        /*050c*/ 	.word	0x000093f0


	//   ....[29]....
        /*0510*/ 	.word	0x0000a5e0


	//   ....[30]....
        /*0514*/ 	.word	0x0000a610


	//   ....[31]....
        /*0518*/ 	.word	0x0000a680


	//   ....[32]....
        /*051c*/ 	.word	0x0000a6a0


	//   ....[33]....
        /*0520*/ 	.word	0x0000bbd0


	//   ....[34]....
        /*0524*/ 	.word	0x0000bc00


	//   ....[35]....
        /*0528*/ 	.word	0x0000bc30


	//   ....[36]....
        /*052c*/ 	.word	0x0000bc60


	//   ....[37]....
        /*0530*/ 	.word	0x0000bcb0


	//   ....[38]....
        /*0534*/ 	.word	0x0000bd00


	//   ....[39]....
        /*0538*/ 	.word	0x0000bd40


	//   ....[40]....
        /*053c*/ 	.word	0x0000bd80


	//   ....[41]....
        /*0540*/ 	.word	0x0000bdb0


	//   ....[42]....
        /*0544*/ 	.word	0x0000bde0


	//   ....[43]....
        /*0548*/ 	.word	0x0000be10


	//   ....[44]....
        /*054c*/ 	.word	0x0000be40


	//   ....[45]....
        /*0550*/ 	.word	0x0000be70


	//   ....[46]....
        /*0554*/ 	.word	0x0000beb0


	//   ....[47]....
        /*0558*/ 	.word	0x0000bee0


	//   ....[48]....
        /*055c*/ 	.word	0x0000bf10


	//   ....[49]....
        /*0560*/ 	.word	0x0000bf40


	//   ....[50]....
        /*0564*/ 	.word	0x0000bf70


	//   ....[51]....
        /*0568*/ 	.word	0x0000bfd0


	//   ....[52]....
        /*056c*/ 	.word	0x0000c000


	//   ....[53]....
        /*0570*/ 	.word	0x0000c030


	//   ....[54]....
        /*0574*/ 	.word	0x0000c060


	//   ....[55]....
        /*0578*/ 	.word	0x0000c090


	//   ....[56]....
        /*057c*/ 	.word	0x0000c0c0


	//   ....[57]....
        /*0580*/ 	.word	0x0000c0f0


	//   ....[58]....
        /*0584*/ 	.word	0x0000c120


	//   ....[59]....
        /*0588*/ 	.word	0x0000c150


	//   ....[60]....
        /*058c*/ 	.word	0x0000c180


	//   ....[61]....
        /*0590*/ 	.word	0x0000c1b0


	//   ....[62]....
        /*0594*/ 	.word	0x0000c1e0


	//   ....[63]....
        /*0598*/ 	.word	0x0000c210


	//   ....[64]....
        /*059c*/ 	.word	0x0000c240


	//   ....[65]....
        /*05a0*/ 	.word	0x0000c270


	//   ....[66]....
        /*05a4*/ 	.word	0x0000c300


	//   ....[67]....
        /*05a8*/ 	.word	0x0000c340


	//   ....[68]....
        /*05ac*/ 	.word	0x0000c350


	//   ....[69]....
        /*05b0*/ 	.word	0x0000c360


	//   ....[70]....
        /*05b4*/ 	.word	0x0000c380


	//   ....[71]....
        /*05b8*/ 	.word	0x0000c390


	//   ....[72]....
        /*05bc*/ 	.word	0x0000c3a0


	//   ....[73]....
        /*05c0*/ 	.word	0x0000c3b0


	//   ....[74]....
        /*05c4*/ 	.word	0x0000c3d0


	//   ....[75]....
        /*05c8*/ 	.word	0x0000c3e0


	//   ....[76]....
        /*05cc*/ 	.word	0x0000c3f0


	//   ....[77]....
        /*05d0*/ 	.word	0x0000c400


	//   ....[78]....
        /*05d4*/ 	.word	0x0000c420


	//   ....[79]....
        /*05d8*/ 	.word	0x0000c450


	//   ....[80]....
        /*05dc*/ 	.word	0x0000c460


	//   ....[81]....
        /*05e0*/ 	.word	0x0000c470


	//   ....[82]....
        /*05e4*/ 	.word	0x0000c480


	//   ....[83]....
        /*05e8*/ 	.word	0x0000c4a0


	//   ....[84]....
        /*05ec*/ 	.word	0x0000c4c0


	//   ....[85]....
        /*05f0*/ 	.word	0x0000c4d0


	//   ....[86]....
        /*05f4*/ 	.word	0x0000c4e0


	//   ....[87]....
        /*05f8*/ 	.word	0x0000c4f0


	//   ....[88]....
        /*05fc*/ 	.word	0x0000c510


	//   ....[89]....
        /*0600*/ 	.word	0x0000c520


	//   ....[90]....
        /*0604*/ 	.word	0x0000c530


	//   ....[91]....
        /*0608*/ 	.word	0x0000c540


	//   ....[92]....
        /*060c*/ 	.word	0x0000c560


	//   ....[93]....
        /*0610*/ 	.word	0x0000c590


	//   ....[94]....
        /*0614*/ 	.word	0x0000c5a0


	//   ....[95]....
        /*0618*/ 	.word	0x0000c5b0


	//   ....[96]....
        /*061c*/ 	.word	0x0000c5c0


	//   ....[97]....
        /*0620*/ 	.word	0x0000cdc0


	//   ....[98]....
        /*0624*/ 	.word	0x0000ce00


	//   ....[99]....
        /*0628*/ 	.word	0x0000ce30


	//   ....[100]....
        /*062c*/ 	.word	0x0000cea0


	//   ....[101]....
        /*0630*/ 	.word	0x0000d710


	//   ....[102]....
        /*0634*/ 	.word	0x0000d740


	//   ....[103]....
        /*0638*/ 	.word	0x0000d890


	//   ....[104]....
        /*063c*/ 	.word	0x0000d8b0


	//   ....[105]....
        /*0640*/ 	.word	0x0000d9f0


	//   ....[106]....
        /*0644*/ 	.word	0x0000da10


	//   ....[107]....
        /*0648*/ 	.word	0x0000db60


	//   ....[108]....
        /*064c*/ 	.word	0x0000db80


	//   ....[109]....
        /*0650*/ 	.word	0x0000e4b0


	//   ....[110]....
        /*0654*/ 	.word	0x0000e4e0


	//   ....[111]....
        /*0658*/ 	.word	0x0000e630


	//   ....[112]....
        /*065c*/ 	.word	0x0000e650


	//   ....[113]....
        /*0660*/ 	.word	0x0000e790


	//   ....[114]....
        /*0664*/ 	.word	0x0000e7b0


	//   ....[115]....
        /*0668*/ 	.word	0x0000e900


	//   ....[116]....
        /*066c*/ 	.word	0x0000e920


	//   ....[117]....
        /*0670*/ 	.word	0x0000eaf0


	//   ....[118]....
        /*0674*/ 	.word	0x0000ec90


	//   ....[119]....
        /*0678*/ 	.word	0x0000ecc0


	//   ....[120]....
        /*067c*/ 	.word	0x0000ecf0


	//   ....[121]....
        /*0680*/ 	.word	0x0000ed20


	//   ....[122]....
        /*0684*/ 	.word	0x0000ed50


	//   ....[123]....
        /*0688*/ 	.word	0x0000ed90


	//   ....[124]....
        /*068c*/ 	.word	0x0000eee0


	//   ....[125]....
        /*0690*/ 	.word	0x0000ef10


	//   ....[126]....
        /*0694*/ 	.word	0x0000ef40


	//   ....[127]....
        /*0698*/ 	.word	0x0000ef70


	//   ....[128]....
        /*069c*/ 	.word	0x0000efa0


	//   ....[129]....
        /*06a0*/ 	.word	0x0000efe0


	//   ....[130]....
        /*06a4*/ 	.word	0x0000f070


	//   ....[131]....
        /*06a8*/ 	.word	0x0000f0d0


	//   ....[132]....
        /*06ac*/ 	.word	0x0000f170


	//   ....[133]....
        /*06b0*/ 	.word	0x00010ea0


	//   ....[134]....
        /*06b4*/ 	.word	0x00010ee0


	//   ....[135]....
        /*06b8*/ 	.word	0x00010f90


	//   ....[136]....
        /*06bc*/ 	.word	0x00010fa0


	//   ....[137]....
        /*06c0*/ 	.word	0x00011010


	//   ....[138]....
        /*06c4*/ 	.word	0x00011020


	//   ....[139]....
        /*06c8*/ 	.word	0x00011030


	//   ....[140]....
        /*06cc*/ 	.word	0x000110b0


	//   ....[141]....
        /*06d0*/ 	.word	0x000113f0


	//   ....[142]....
        /*06d4*/ 	.word	0x00011410


	//   ....[143]....
        /*06d8*/ 	.word	0x00011450


	//   ....[144]....
        /*06dc*/ 	.word	0x00011480


	//   ....[145]....
        /*06e0*/ 	.word	0x000114d0


	//   ....[146]....
        /*06e4*/ 	.word	0x00011500


	//   ....[147]....
        /*06e8*/ 	.word	0x00011520


	//   ....[148]....
        /*06ec*/ 	.word	0x00011560


	//   ....[149]....
        /*06f0*/ 	.word	0x00011c60


	//   ....[150]....
        /*06f4*/ 	.word	0x00011c90


	//   ....[151]....
        /*06f8*/ 	.word	0x00011cf0


	//   ....[152]....
        /*06fc*/ 	.word	0x00011d40


	//   ....[153]....
        /*0700*/ 	.word	0x00011d90


	//   ....[154]....
        /*0704*/ 	.word	0x00011de0


	//   ....[155]....
        /*0708*/ 	.word	0x00011e30


	//   ....[156]....
        /*070c*/ 	.word	0x00011e80


	//   ....[157]....
        /*0710*/ 	.word	0x00011ed0


	//   ....[158]....
        /*0714*/ 	.word	0x00011f20


	//   ....[159]....
        /*0718*/ 	.word	0x00011f70


	//   ....[160]....
        /*071c*/ 	.word	0x00011fc0


	//   ....[161]....
        /*0720*/ 	.word	0x00012010


	//   ....[162]....
        /*0724*/ 	.word	0x00012050


	//   ....[163]....
        /*0728*/ 	.word	0x00012070


	//   ....[164]....
        /*072c*/ 	.word	0x000120b0


	//   ....[165]....
        /*0730*/ 	.word	0x00012810


	//   ....[166]....
        /*0734*/ 	.word	0x00012830


	//   ....[167]....
        /*0738*/ 	.word	0x00012890


	//   ....[168]....
        /*073c*/ 	.word	0x000128a0


	//   ....[169]....
        /*0740*/ 	.word	0x000128f0


	//   ....[170]....
        /*0744*/ 	.word	0x00012900


	//   ....[171]....
        /*0748*/ 	.word	0x00012910


	//   ....[172]....
        /*074c*/ 	.word	0x00012960


	//   ....[173]....
        /*0750*/ 	.word	0x00012c90


	//   ....[174]....
        /*0754*/ 	.word	0x00012ca0


	//   ....[175]....
        /*0758*/ 	.word	0x00012cb0


	//   ....[176]....
        /*075c*/ 	.word	0x00012d00


	//   ....[177]....
        /*0760*/ 	.word	0x00012d10


	//   ....[178]....
        /*0764*/ 	.word	0x00012d60


	//   ....[179]....
        /*0768*/ 	.word	0x00012d70


	//   ....[180]....
        /*076c*/ 	.word	0x00012d80


	//   ....[181]....
        /*0770*/ 	.word	0x00013f00


	//   ....[182]....
        /*0774*/ 	.word	0x00013f30


	//   ....[183]....
        /*0778*/ 	.word	0x00013f60


	//   ....[184]....
        /*077c*/ 	.word	0x00013f80


	//   ....[185]....
        /*0780*/ 	.word	0x00013fb0


	//   ....[186]....
        /*0784*/ 	.word	0x00013fe0


	//   ....[187]....
        /*0788*/ 	.word	0x00014010


	//   ....[188]....
        /*078c*/ 	.word	0x00014020


	//   ....[189]....
        /*0790*/ 	.word	0x00014150


	//   ....[190]....
        /*0794*/ 	.word	0x00014180


	//   ....[191]....
        /*0798*/ 	.word	0x000141b0


	//   ....[192]....
        /*079c*/ 	.word	0x000141e0


	//   ....[193]....
        /*07a0*/ 	.word	0x00014210


	//   ....[194]....
        /*07a4*/ 	.word	0x00014250


	//   ....[195]....
        /*07a8*/ 	.word	0x00014300


	//   ....[196]....
        /*07ac*/ 	.word	0x00014370


	//   ....[197]....
        /*07b0*/ 	.word	0x00014410


	//   ....[198]....
        /*07b4*/ 	.word	0x00014a70


	//   ....[199]....
        /*07b8*/ 	.word	0x00015150


	//   ....[200]....
        /*07bc*/ 	.word	0x00015230


	//   ....[201]....
        /*07c0*/ 	.word	0x00015300


	//   ....[202]....
        /*07c4*/ 	.word	0x000153d0


	//   ....[203]....
        /*07c8*/ 	.word	0x00015480


	//   ....[204]....
        /*07cc*/ 	.word	0x000154e0


	//   ....[205]....
        /*07d0*/ 	.word	0x000155c0


	//   ....[206]....
        /*07d4*/ 	.word	0x00015620


	//   ....[207]....
        /*07d8*/ 	.word	0x000156f0


	//   ....[208]....
        /*07dc*/ 	.word	0x00015830


	//   ....[209]....
        /*07e0*/ 	.word	0x000158c0


	//   ....[210]....
        /*07e4*/ 	.word	0x00015990


	//   ....[211]....
        /*07e8*/ 	.word	0x00015a30


	//   ....[212]....
        /*07ec*/ 	.word	0x00015ab0


	//   ....[213]....
        /*07f0*/ 	.word	0x00015b60


	//   ....[214]....
        /*07f4*/ 	.word	0x00015be0


	//   ....[215]....
        /*07f8*/ 	.word	0x00015c90


	//   ....[216]....
        /*07fc*/ 	.word	0x00015d30


	//   ....[217]....
        /*0800*/ 	.word	0x00015da0


	//   ....[218]....
        /*0804*/ 	.word	0x00015e20


	//   ....[219]....
        /*0808*/ 	.word	0x00015ee0


	//   ....[220]....
        /*080c*/ 	.word	0x00015f60


	//   ....[221]....
        /*0810*/ 	.word	0x00016030


	//   ....[222]....
        /*0814*/ 	.word	0x000160b0


	//   ....[223]....
        /*0818*/ 	.word	0x00016180


	//   ....[224]....
        /*081c*/ 	.word	0x00016200


	//   ....[225]....
        /*0820*/ 	.word	0x000162d0


	//   ....[226]....
        /*0824*/ 	.word	0x00016350


	//   ....[227]....
        /*0828*/ 	.word	0x00016420


	//   ....[228]....
        /*082c*/ 	.word	0x000164a0


	//   ....[229]....
        /*0830*/ 	.word	0x00016560


	//   ....[230]....
        /*0834*/ 	.word	0x000165e0


	//   ....[231]....
        /*0838*/ 	.word	0x00016690


	//   ....[232]....
        /*083c*/ 	.word	0x000167c0


	//   ....[233]....
        /*0840*/ 	.word	0x00016860


	//   ....[234]....
        /*0844*/ 	.word	0x000168c0


	//   ....[235]....
        /*0848*/ 	.word	0x00016980


	//   ....[236]....
        /*084c*/ 	.word	0x000169e0


	//   ....[237]....
        /*0850*/ 	.word	0x00016aa0


	//   ....[238]....
        /*0854*/ 	.word	0x00016b00


	//   ....[239]....
        /*0858*/ 	.word	0x00016bc0


	//   ....[240]....
        /*085c*/ 	.word	0x00016cb0


	//   ....[241]....
        /*0860*/ 	.word	0x00016d40


	//   ....[242]....
        /*0864*/ 	.word	0x00016da0


	//   ....[243]....
        /*0868*/ 	.word	0x00016e60


	//   ....[244]....
        /*086c*/ 	.word	0x00016ec0


	//   ....[245]....
        /*0870*/ 	.word	0x00016f80


	//   ....[246]....
        /*0874*/ 	.word	0x00016fe0


	//   ....[247]....
        /*0878*/ 	.word	0x000170a0


	//   ....[248]....
        /*087c*/ 	.word	0x000172f0


	//----- nvinfo : EIATTR_REG_RECONFIG
	.align		4
.L_456:
        /*0880*/ 	.byte	0x01, 0x54
	.zero		2


	//----- nvinfo : EIATTR_SYSCALL_OFFSETS
	.align		4
        /*0884*/ 	.byte	0x04, 0x46
        /*0886*/ 	.short	(.L_458 - .L_457)


	//   ....[0]....
.L_457:
        /*0888*/ 	.word	0x00002030


	//   ....[1]....
        /*088c*/ 	.word	0x00010470


	//   ....[2]....
        /*0890*/ 	.word	0x000105e0


	//   ....[3]....
        /*0894*/ 	.word	0x00010730


	//   ....[4]....
        /*0898*/ 	.word	0x00010870


	//   ....[5]....
        /*089c*/ 	.word	0x000118b0


	//----- nvinfo : EIATTR_MBARRIER_INSTR_OFFSETS
	.align		4
.L_458:
        /*08a0*/ 	.byte	0x04, 0x39
        /*08a2*/ 	.short	(.L_460 - .L_459)


	//   ....[0]....
.L_459:
        /*08a4*/ 	.word	0x00000180
        /*08a8*/ 	.word	0x000000ff
        /*08ac*/ 	.word	0x00028400
        /*08b0*/ 	.short	0x0100
        /*08b2*/ 	.byte	0x08
	.zero		1


	//   ....[1]....
        /*08b4*/ 	.word	0x00000190
        /*08b8*/ 	.word	0x000000ff
        /*08bc*/ 	.word	0x00028420
        /*08c0*/ 	.short	0x0100
        /*08c2*/ 	.byte	0x08
	.zero		1


	//   ....[2]....
        /*08c4*/ 	.word	0x00000280
        /*08c8*/ 	.word	0x000000ff
        /*08cc*/ 	.word	0x00028430
        /*08d0*/ 	.short	0x0100
        /*08d2*/ 	.byte	0x08
	.zero		1


	//   ....[3]....
        /*08d4*/ 	.word	0x00000290
        /*08d8*/ 	.word	0x000000ff
        /*08dc*/ 	.word	0x00028440
        /*08e0*/ 	.short	0x0100
        /*08e2*/ 	.byte	0x08
	.zero		1


	//   ....[4]....
        /*08e4*/ 	.word	0x000002a0
        /*08e8*/ 	.word	0x000000ff
        /*08ec*/ 	.word	0x00028438
        /*08f0*/ 	.short	0x0100
        /*08f2*/ 	.byte	0x08
	.zero		1


	//   ....[5]....
        /*08f4*/ 	.word	0x000002b0
        /*08f8*/ 	.word	0x000000ff
        /*08fc*/ 	.word	0x00028448
        /*0900*/ 	.short	0x0100
        /*0902*/ 	.byte	0x08
	.zero		1


	//   ....[6]....
        /*0904*/ 	.word	0x000003e0
        /*0908*/ 	.word	0x000000ff
        /*090c*/ 	.word	0x00028450
        /*0910*/ 	.short	0x0100
        /*0912*/ 	.byte	0x08
	.zero		1


	//   ....[7]....
        /*0914*/ 	.word	0x000003f0
        /*0918*/ 	.word	0x000000ff
        /*091c*/ 	.word	0x00028460
        /*0920*/ 	.short	0x0100
        /*0922*/ 	.byte	0x08
	.zero		1


	//   ....[8]....
        /*0924*/ 	.word	0x00000400
        /*0928*/ 	.word	0x000000ff
        /*092c*/ 	.word	0x00028458
        /*0930*/ 	.short	0x0100
        /*0932*/ 	.byte	0x08
	.zero		1


	//   ....[9]....
        /*0934*/ 	.word	0x00000410
        /*0938*/ 	.word	0x000000ff
        /*093c*/ 	.word	0x00028468
        /*0940*/ 	.short	0x0100
        /*0942*/ 	.byte	0x08
	.zero		1


	//   ....[10]....
        /*0944*/ 	.word	0x00000500
        /*0948*/ 	.word	0x000000ff
        /*094c*/ 	.word	0x00028470
        /*0950*/ 	.short	0x0100
        /*0952*/ 	.byte	0x06
	.zero		1


	//   ....[11]....
        /*0954*/ 	.word	0x00000510
        /*0958*/ 	.word	0x000000ff
        /*095c*/ 	.word	0x00028480
        /*0960*/ 	.short	0x0100
        /*0962*/ 	.byte	0x06
	.zero		1


	//   ....[12]....
        /*0964*/ 	.word	0x00000520
        /*0968*/ 	.word	0x000000ff
        /*096c*/ 	.word	0x00028478
        /*0970*/ 	.short	0x0100
        /*0972*/ 	.byte	0x06
	.zero		1


	//   ....[13]....
        /*0974*/ 	.word	0x00000530
        /*0978*/ 	.word	0x000000ff
        /*097c*/ 	.word	0x00028488
        /*0980*/ 	.short	0x0100
        /*0982*/ 	.byte	0x06
	.zero		1


	//   ....[14]....
        /*0984*/ 	.word	0x00000660
        /*0988*/ 	.word	0x000000ff
        /*098c*/ 	.word	0x00028490
        /*0990*/ 	.short	0x0100
        /*0992*/ 	.byte	0x08
	.zero		1


	//   ....[15]....
        /*0994*/ 	.word	0x00000670
        /*0998*/ 	.word	0x000000ff
        /*099c*/ 	.word	0x000284a0
        /*09a0*/ 	.short	0x0100
        /*09a2*/ 	.byte	0x08
	.zero		1


	//   ....[16]....
        /*09a4*/ 	.word	0x00000680
        /*09a8*/ 	.word	0x000000ff
        /*09ac*/ 	.word	0x00028498
        /*09b0*/ 	.short	0x0100
        /*09b2*/ 	.byte	0x08
	.zero		1


	//   ....[17]....
        /*09b4*/ 	.word	0x00000690
        /*09b8*/ 	.word	0x000000ff
        /*09bc*/ 	.word	0x000284a8
        /*09c0*/ 	.short	0x0100
        /*09c2*/ 	.byte	0x08
	.zero		1


	//   ....[18]....
        /*09c4*/ 	.word	0x000007e0
        /*09c8*/ 	.word	0x000000ff
        /*09cc*/ 	.word	0x000284b0
        /*09d0*/ 	.short	0x0100
        /*09d2*/ 	.byte	0x08
	.zero		1


	//   ....[19]....
        /*09d4*/ 	.word	0x000007f0
        /*09d8*/ 	.word	0x000000ff
        /*09dc*/ 	.word	0x000284c0
        /*09e0*/ 	.short	0x0100
        /*09e2*/ 	.byte	0x08
	.zero		1


	//   ....[20]....
        /*09e4*/ 	.word	0x00000800
        /*09e8*/ 	.word	0x000000ff
        /*09ec*/ 	.word	0x000284b8
        /*09f0*/ 	.short	0x0100
        /*09f2*/ 	.byte	0x08
	.zero		1


	//   ....[21]....
        /*09f4*/ 	.word	0x00000810
        /*09f8*/ 	.word	0x000000ff
        /*09fc*/ 	.word	0x000284c8
        /*0a00*/ 	.short	0x0100
        /*0a02*/ 	.byte	0x08
	.zero		1


	//   ....[22]....
        /*0a04*/ 	.word	0x000020a0
        /*0a08*/ 	.word	0x000000ff
        /*0a0c*/ 	.word	0x00028400
        /*0a10*/ 	.short	0x010a
        /*0a12*/ 	.byte	0x35
	.zero		1


	//   ....[23]....
        /*0a14*/ 	.word	0x00002170
        /*0a18*/ 	.word	0x000000ff
        /*0a1c*/ 	.word	0x00028430
        /*0a20*/ 	.short	0x010a
        /*0a22*/ 	.byte	0x3a
	.zero		1


	//   ....[24]....
        /*0a24*/ 	.word	0x000021b0
        /*0a28*/ 	.word	0x000000ff
        /*0a2c*/ 	.word	0x00028430
        /*0a30*/ 	.short	0x010a
        /*0a32*/ 	.byte	0x3a
	.zero		1


	//   ....[25]....
        /*0a34*/ 	.word	0x00002750
        /*0a38*/ 	.word	0x000000ff
        /*0a3c*/ 	.word	0x00000000
        /*0a40*/ 	.short	0x0101
        /*0a42*/ 	.byte	0x06
	.zero		1


	//   ....[26]....
        /*0a44*/ 	.word	0x00003da0
        /*0a48*/ 	.word	0x000000ff
        /*0a4c*/ 	.word	0x00028450
        /*0a50*/ 	.short	0x010a
        /*0a52*/ 	.byte	0x3a
	.zero		1


	//   ....[27]....
        /*0a54*/ 	.word	0x00003de0
        /*0a58*/ 	.word	0x000000ff
        /*0a5c*/ 	.word	0x00028450
        /*0a60*/ 	.short	0x010a
        /*0a62*/ 	.byte	0x3a
	.zero		1


	//   ....[28]....
        /*0a64*/ 	.word	0x00003fd0
        /*0a68*/ 	.word	0x000000ff
        /*0a6c*/ 	.word	0x00000000
        /*0a70*/ 	.short	0x0101
        /*0a72*/ 	.byte	0x3a
	.zero		1


	//   ....[29]....
        /*0a74*/ 	.word	0x000042d0
        /*0a78*/ 	.word	0x000000ff
        /*0a7c*/ 	.word	0x00028430
        /*0a80*/ 	.short	0x010a
        /*0a82*/ 	.byte	0x3b
	.zero		1


	//   ....[30]....
        /*0a84*/ 	.word	0x00004310
        /*0a88*/ 	.word	0x000000ff
        /*0a8c*/ 	.word	0x00028430
        /*0a90*/ 	.short	0x010a
        /*0a92*/ 	.byte	0x3b
	.zero		1


	//   ....[31]....
        /*0a94*/ 	.word	0x00004730
        /*0a98*/ 	.word	0x000000ff
        /*0a9c*/ 	.word	0x00000000
        /*0aa0*/ 	.short	0x0101
        /*0aa2*/ 	.byte	0x06
	.zero		1


	//   ....[32]....
        /*0aa4*/ 	.word	0x000063a0
        /*0aa8*/ 	.word	0x000000ff
        /*0aac*/ 	.word	0x00028450
        /*0ab0*/ 	.short	0x010a
        /*0ab2*/ 	.byte	0x3b
	.zero		1


	//   ....[33]....
        /*0ab4*/ 	.word	0x000063f0
        /*0ab8*/ 	.word	0x000000ff
        /*0abc*/ 	.word	0x00028450
        /*0ac0*/ 	.short	0x010a
        /*0ac2*/ 	.byte	0x3b
	.zero		1


	//   ....[34]....
        /*0ac4*/ 	.word	0x00006550
        /*0ac8*/ 	.word	0x000000ff
        /*0acc*/ 	.word	0x00000000
        /*0ad0*/ 	.short	0x0101
        /*0ad2*/ 	.byte	0x3b
	.zero		1


	//   ....[35]....
        /*0ad4*/ 	.word	0x00006900
        /*0ad8*/ 	.word	0x000000ff
        /*0adc*/ 	.word	0x00028430
        /*0ae0*/ 	.short	0x010a
        /*0ae2*/ 	.byte	0x38
	.zero		1


	//   ....[36]....
        /*0ae4*/ 	.word	0x00006940
        /*0ae8*/ 	.word	0x000000ff
        /*0aec*/ 	.word	0x00028430
        /*0af0*/ 	.short	0x010a
        /*0af2*/ 	.byte	0x38
	.zero		1


	//   ....[37]....
        /*0af4*/ 	.word	0x00006ca0
        /*0af8*/ 	.word	0x000000ff
        /*0afc*/ 	.word	0x00000000
        /*0b00*/ 	.short	0x0101
        /*0b02*/ 	.byte	0x06
	.zero		1


	//   ....[38]....
        /*0b04*/ 	.word	0x00007eb0
        /*0b08*/ 	.word	0x000000ff
        /*0b0c*/ 	.word	0x00028450
        /*0b10*/ 	.short	0x010a
        /*0b12*/ 	.byte	0x38
	.zero		1


	//   ....[39]....
        /*0b14*/ 	.word	0x00007f00
        /*0b18*/ 	.word	0x000000ff
        /*0b1c*/ 	.word	0x00028450
        /*0b20*/ 	.short	0x010a
        /*0b22*/ 	.byte	0x38
	.zero		1


	//   ....[40]....
        /*0b24*/ 	.word	0x00008040
        /*0b28*/ 	.word	0x000000ff
        /*0b2c*/ 	.word	0x00000000
        /*0b30*/ 	.short	0x0101
        /*0b32*/ 	.byte	0x38
	.zero		1


	//   ....[41]....
        /*0b34*/ 	.word	0x000081a0
        /*0b38*/ 	.word	0x000000ff
        /*0b3c*/ 	.word	0x00028430
        /*0b40*/ 	.short	0x010a
        /*0b42*/ 	.byte	0x3b
	.zero		1


	//   ....[42]....
        /*0b44*/ 	.word	0x000081e0
        /*0b48*/ 	.word	0x000000ff
        /*0b4c*/ 	.word	0x00028430
        /*0b50*/ 	.short	0x010a
        /*0b52*/ 	.byte	0x3b
	.zero		1


	//   ....[43]....
        /*0b54*/ 	.word	0x000085f0
        /*0b58*/ 	.word	0x000000ff
        /*0b5c*/ 	.word	0x00000000
        /*0b60*/ 	.short	0x0101
        /*0b62*/ 	.byte	0x06
	.zero		1


	//   ....[44]....
        /*0b64*/ 	.word	0x0000a260
        /*0b68*/ 	.word	0x000000ff
        /*0b6c*/ 	.word	0x00028450
        /*0b70*/ 	.short	0x010a
        /*0b72*/ 	.byte	0x3b
	.zero		1


	//   ....[45]....
        /*0b74*/ 	.word	0x0000a2b0
        /*0b78*/ 	.word	0x000000ff
        /*0b7c*/ 	.word	0x00028450
        /*0b80*/ 	.short	0x010a
        /*0b82*/ 	.byte	0x3b
	.zero		1


	//   ....[46]....
        /*0b84*/ 	.word	0x0000a410
        /*0b88*/ 	.word	0x000000ff
        /*0b8c*/ 	.word	0x00000000
        /*0b90*/ 	.short	0x0101
        /*0b92*/ 	.byte	0x3b
	.zero		1


	//   ....[47]....
        /*0b94*/ 	.word	0x0000d730
        /*0b98*/ 	.word	0x000000ff
        /*0b9c*/ 	.word	0x00000000
        /*0ba0*/ 	.short	0x0101
        /*0ba2*/ 	.byte	0x06
	.zero		1


	//   ....[48]....
        /*0ba4*/ 	.word	0x00010cc0
        /*0ba8*/ 	.word	0x00000000
        /*0bac*/ 	.word	0x00028480
        /*0bb0*/ 	.short	0x010a
        /*0bb2*/ 	.byte	0x3f
	.zero		1


	//   ....[49]....
        /*0bb4*/ 	.word	0x00011160
        /*0bb8*/ 	.word	0x00000000
        /*0bbc*/ 	.word	0x00028470
        /*0bc0*/ 	.short	0x0107
        /*0bc2*/ 	.byte	0x3f
	.zero		1


	//   ....[50]....
        /*0bc4*/ 	.word	0x00011220
        /*0bc8*/ 	.word	0x00000000
        /*0bcc*/ 	.word	0x00028470
        /*0bd0*/ 	.short	0x0101
        /*0bd2*/ 	.byte	0x3f
	.zero		1


	//   ....[51]....
        /*0bd4*/ 	.word	0x00011250
        /*0bd8*/ 	.word	0x00000000
        /*0bdc*/ 	.word	0x00028440
        /*0be0*/ 	.short	0x010a
        /*0be2*/ 	.byte	0x3f
	.zero		1


	//   ....[52]....
        /*0be4*/ 	.word	0x00011620
        /*0be8*/ 	.word	0x00000000
        /*0bec*/ 	.word	0x00028430
        /*0bf0*/ 	.short	0x0107
        /*0bf2*/ 	.byte	0x3f
	.zero		1


	//   ....[53]....
        /*0bf4*/ 	.word	0x000116e0
        /*0bf8*/ 	.word	0x00000000
        /*0bfc*/ 	.word	0x00028430
        /*0c00*/ 	.short	0x0101
        /*0c02*/ 	.byte	0x3f
	.zero		1


	//   ....[54]....
        /*0c04*/ 	.word	0x000121a0
        /*0c08*/ 	.word	0x00000016
        /*0c0c*/ 	.word	0x00028400
        /*0c10*/ 	.short	0x0107
        /*0c12*/ 	.byte	0x3f
	.zero		1


	//   ....[55]....
        /*0c14*/ 	.word	0x000122a0
        /*0c18*/ 	.word	0x00000016
        /*0c1c*/ 	.word	0x00028400
        /*0c20*/ 	.short	0x0101
        /*0c22*/ 	.byte	0x3f
	.zero		1


	//   ....[56]....
        /*0c24*/ 	.word	0x000122c0
        /*0c28*/ 	.word	0x00000016
        /*0c2c*/ 	.word	0x00028420
        /*0c30*/ 	.short	0x010a
        /*0c32*/ 	.byte	0x3f
	.zero		1


	//   ....[57]....
        /*0c34*/ 	.word	0x00012650
        /*0c38*/ 	.word	0x00000000
        /*0c3c*/ 	.word	0x00028480
        /*0c40*/ 	.short	0x010a
        /*0c42*/ 	.byte	0x3f
	.zero		1


	//   ....[58]....
        /*0c44*/ 	.word	0x000129f0
        /*0c48*/ 	.word	0x00000000
        /*0c4c*/ 	.word	0x00028470
        /*0c50*/ 	.short	0x0107
        /*0c52*/ 	.byte	0x3f
	.zero		1


	//   ....[59]....
        /*0c54*/ 	.word	0x00012ab0
        /*0c58*/ 	.word	0x00000000
        /*0c5c*/ 	.word	0x00028470
        /*0c60*/ 	.short	0x0101
        /*0c62*/ 	.byte	0x3f
	.zero		1


	//   ....[60]....
        /*0c64*/ 	.word	0x00012ae0
        /*0c68*/ 	.word	0x00000000
        /*0c6c*/ 	.word	0x00028440
        /*0c70*/ 	.short	0x010a
        /*0c72*/ 	.byte	0x3f
	.zero		1


	//   ....[61]....
        /*0c74*/ 	.word	0x00012e50
        /*0c78*/ 	.word	0x00000000
        /*0c7c*/ 	.word	0x00028430
        /*0c80*/ 	.short	0x0107
        /*0c82*/ 	.byte	0x3f
	.zero		1


	//   ....[62]....
        /*0c84*/ 	.word	0x00012f10
        /*0c88*/ 	.word	0x00000000
        /*0c8c*/ 	.word	0x00028430
        /*0c90*/ 	.short	0x0101
        /*0c92*/ 	.byte	0x3f
	.zero		1


	//   ....[63]....
        /*0c94*/ 	.word	0x00012fa0
        /*0c98*/ 	.word	0x00000000
        /*0c9c*/ 	.word	0x00028470
        /*0ca0*/ 	.short	0x010a
        /*0ca2*/ 	.byte	0x3f
	.zero		1


	//   ....[64]....
        /*0ca4*/ 	.word	0x00013030
        /*0ca8*/ 	.word	0x00000000
        /*0cac*/ 	.word	0x00028460
        /*0cb0*/ 	.short	0x010a
        /*0cb2*/ 	.byte	0x3f
	.zero		1


	//   ....[65]....
        /*0cb4*/ 	.word	0x000134f0
        /*0cb8*/ 	.word	0x00000000
        /*0cbc*/ 	.word	0x00028450
        /*0cc0*/ 	.short	0x0101
        /*0cc2*/ 	.byte	0x3f
	.zero		1


	//   ....[66]....
        /*0cc4*/ 	.word	0x00013570
        /*0cc8*/ 	.word	0x00000003
        /*0ccc*/ 	.word	0x00000000
        /*0cd0*/ 	.short	0x0101
        /*0cd2*/ 	.byte	0x3f
	.zero		1


	//   ....[67]....
        /*0cd4*/ 	.word	0x00013730
        /*0cd8*/ 	.word	0x00000002
        /*0cdc*/ 	.word	0x00028470
        /*0ce0*/ 	.short	0x010a
        /*0ce2*/ 	.byte	0x3f
	.zero		1


	//   ....[68]....
        /*0ce4*/ 	.word	0x000137b0
        /*0ce8*/ 	.word	0x00000002
        /*0cec*/ 	.word	0x00028460
        /*0cf0*/ 	.short	0x010a
        /*0cf2*/ 	.byte	0x3f
	.zero		1


	//   ....[69]....
        /*0cf4*/ 	.word	0x00013c80
        /*0cf8*/ 	.word	0x00000002
        /*0cfc*/ 	.word	0x00028450
        /*0d00*/ 	.short	0x0101
        /*0d02*/ 	.byte	0x3f
	.zero		1


	//   ....[70]....
        /*0d04*/ 	.word	0x00013d00
        /*0d08*/ 	.word	0x00000003
        /*0d0c*/ 	.word	0x00000000
        /*0d10*/ 	.short	0x0101
        /*0d12*/ 	.byte	0x3f
	.zero		1


	//   ....[71]....
        /*0d14*/ 	.word	0x000149f0
        /*0d18*/ 	.word	0x00000005
        /*0d1c*/ 	.word	0x00028420
        /*0d20*/ 	.short	0x010a
        /*0d22*/ 	.byte	0x3f
	.zero		1


	//   ....[72]....
        /*0d24*/ 	.word	0x00014b70
        /*0d28*/ 	.word	0x00000003
        /*0d2c*/ 	.word	0x00028440
        /*0d30*/ 	.short	0x010a
        /*0d32*/ 	.byte	0x3f
	.zero		1


	//   ....[73]....
        /*0d34*/ 	.word	0x00014c10
        /*0d38*/ 	.word	0x00000017
        /*0d3c*/ 	.word	0x00028440
        /*0d40*/ 	.short	0x010a
        /*0d42*/ 	.byte	0x3f
	.zero		1


	//   ....[74]....
        /*0d44*/ 	.word	0x00014c50
        /*0d48*/ 	.word	0x00000003
        /*0d4c*/ 	.word	0x00028460
        /*0d50*/ 	.short	0x010a
        /*0d52*/ 	.byte	0x3f
	.zero		1


	//   ....[75]....
        /*0d54*/ 	.word	0x00014c90
        /*0d58*/ 	.word	0x00000017
        /*0d5c*/ 	.word	0x00028460
        /*0d60*/ 	.short	0x010a
        /*0d62*/ 	.byte	0x3f
	.zero		1


	//   ....[76]....
        /*0d64*/ 	.word	0x00014cd0
        /*0d68*/ 	.word	0x00000003
        /*0d6c*/ 	.word	0x00028480
        /*0d70*/ 	.short	0x010a
        /*0d72*/ 	.byte	0x3f
	.zero		1


	//   ....[77]....
        /*0d74*/ 	.word	0x00014d10
        /*0d78*/ 	.word	0x00000017
        /*0d7c*/ 	.word	0x00028480
        /*0d80*/ 	.short	0x010a
        /*0d82*/ 	.byte	0x3f
	.zero		1


	//   ....[78]....
        /*0d84*/ 	.word	0x00014d80
        /*0d88*/ 	.word	0x00000003
        /*0d8c*/ 	.word	0x00028400
        /*0d90*/ 	.short	0x010a
        /*0d92*/ 	.byte	0x3f
	.zero		1


	//   ....[79]....
        /*0d94*/ 	.word	0x00014de0
        /*0d98*/ 	.word	0x00000003
        /*0d9c*/ 	.word	0x00028430
        /*0da0*/ 	.short	0x010a
        /*0da2*/ 	.byte	0x3f
	.zero		1


	//   ....[80]....
        /*0da4*/ 	.word	0x00014e40
        /*0da8*/ 	.word	0x00000009
        /*0dac*/ 	.word	0x00028450
        /*0db0*/ 	.short	0x010a
        /*0db2*/ 	.byte	0x3f
	.zero		1


	//   ....[81]....
        /*0db4*/ 	.word	0x00014ea0
        /*0db8*/ 	.word	0x00000000
        /*0dbc*/ 	.word	0x00028430
        /*0dc0*/ 	.short	0x010a
        /*0dc2*/ 	.byte	0x3f
	.zero		1


	//   ....[82]....
        /*0dc4*/ 	.word	0x00014f00
        /*0dc8*/ 	.word	0x0000000a
        /*0dcc*/ 	.word	0x00028450
        /*0dd0*/ 	.short	0x010a
        /*0dd2*/ 	.byte	0x3f
	.zero		1


	//   ....[83]....
        /*0dd4*/ 	.word	0x00014f60
        /*0dd8*/ 	.word	0x00000000
        /*0ddc*/ 	.word	0x00028430
        /*0de0*/ 	.short	0x010a
        /*0de2*/ 	.byte	0x3f
	.zero		1


	//   ....[84]....
        /*0de4*/ 	.word	0x00014fc0
        /*0de8*/ 	.word	0x0000000a
        /*0dec*/ 	.word	0x00028450
        /*0df0*/ 	.short	0x010a
        /*0df2*/ 	.byte	0x3f
	.zero		1


	//   ....[85]....
        /*0df4*/ 	.word	0x00015020
        /*0df8*/ 	.word	0x00000000
        /*0dfc*/ 	.word	0x00028430
        /*0e00*/ 	.short	0x010a
        /*0e02*/ 	.byte	0x3f
	.zero		1


	//   ....[86]....
        /*0e04*/ 	.word	0x00015080
        /*0e08*/ 	.word	0x0000000a
        /*0e0c*/ 	.word	0x00028450
        /*0e10*/ 	.short	0x010a
        /*0e12*/ 	.byte	0x3f
	.zero		1


	//   ....[87]....
        /*0e14*/ 	.word	0x00015180
        /*0e18*/ 	.word	0x00000000
        /*0e1c*/ 	.word	0x00028480
        /*0e20*/ 	.short	0x010a
        /*0e22*/ 	.byte	0x3f
	.zero		1


	//   ....[88]....
        /*0e24*/ 	.word	0x00015780
        /*0e28*/ 	.word	0x00000000
        /*0e2c*/ 	.word	0x00028440
        /*0e30*/ 	.short	0x010a
        /*0e32*/ 	.byte	0x3f
	.zero		1


	//   ....[89]....
        /*0e34*/ 	.word	0x000166c0
        /*0e38*/ 	.word	0x00000016
        /*0e3c*/ 	.word	0x00028420
        /*0e40*/ 	.short	0x010a
        /*0e42*/ 	.byte	0x3f
	.zero		1


	//   ....[90]....
        /*0e44*/ 	.word	0x00016710
        /*0e48*/ 	.word	0x00000000
        /*0e4c*/ 	.word	0x00028480
        /*0e50*/ 	.short	0x010a
        /*0e52*/ 	.byte	0x3f
	.zero		1


	//   ....[91]....
        /*0e54*/ 	.word	0x00016c00
        /*0e58*/ 	.word	0x00000000
        /*0e5c*/ 	.word	0x00028440
        /*0e60*/ 	.short	0x010a
        /*0e62*/ 	.byte	0x3f
	.zero		1


	//   ....[92]....
        /*0e64*/ 	.word	0x000170d0
        /*0e68*/ 	.word	0x00000000
        /*0e6c*/ 	.word	0x00028470
        /*0e70*/ 	.short	0x010a
        /*0e72*/ 	.byte	0x3f
	.zero		1


	//   ....[93]....
        /*0e74*/ 	.word	0x00017120
        /*0e78*/ 	.word	0x00000000
        /*0e7c*/ 	.word	0x00028460
        /*0e80*/ 	.short	0x010a
        /*0e82*/ 	.byte	0x3f
	.zero		1


	//   ....[94]....
        /*0e84*/ 	.word	0x00017170
        /*0e88*/ 	.word	0x00000002
        /*0e8c*/ 	.word	0x00028470
        /*0e90*/ 	.short	0x010a
        /*0e92*/ 	.byte	0x3f
	.zero		1


	//   ....[95]....
        /*0e94*/ 	.word	0x000171c0
        /*0e98*/ 	.word	0x00000002
        /*0e9c*/ 	.word	0x00028460
        /*0ea0*/ 	.short	0x010a
        /*0ea2*/ 	.byte	0x3f
	.zero		1


	//   ....[96]....
        /*0ea4*/ 	.word	0x00017210
        /*0ea8*/ 	.word	0x00000005
        /*0eac*/ 	.word	0x00028420
        /*0eb0*/ 	.short	0x010a
        /*0eb2*/ 	.byte	0x3f
	.zero		1


	//   ....[97]....
        /*0eb4*/ 	.word	0x000173b0
        /*0eb8*/ 	.word	0x00000003
        /*0ebc*/ 	.word	0x00028440
        /*0ec0*/ 	.short	0x010a
        /*0ec2*/ 	.byte	0x3f
	.zero		1


	//   ....[98]....
        /*0ec4*/ 	.word	0x00017400
        /*0ec8*/ 	.word	0x00000017
        /*0ecc*/ 	.word	0x00028440
        /*0ed0*/ 	.short	0x010a
        /*0ed2*/ 	.byte	0x3f
	.zero		1


	//   ....[99]....
        /*0ed4*/ 	.word	0x00017450
        /*0ed8*/ 	.word	0x00000003
        /*0edc*/ 	.word	0x00028460
        /*0ee0*/ 	.short	0x010a
        /*0ee2*/ 	.byte	0x3f
	.zero		1


	//   ....[100]....
        /*0ee4*/ 	.word	0x000174a0
        /*0ee8*/ 	.word	0x00000017
        /*0eec*/ 	.word	0x00028460
        /*0ef0*/ 	.short	0x010a
        /*0ef2*/ 	.byte	0x3f
	.zero		1


	//   ....[101]....
        /*0ef4*/ 	.word	0x000174f0
        /*0ef8*/ 	.word	0x00000003
        /*0efc*/ 	.word	0x00028480
        /*0f00*/ 	.short	0x010a
        /*0f02*/ 	.byte	0x3f
	.zero		1


	//----- nvinfo : EIATTR_NUM_MBARRIERS
	.align		4
.L_460:
        /*0f04*/ 	.byte	0x03, 0x38
        /*0f06*/ 	.short	0x0016


	//----- nvinfo : EIATTR_EXIT_INSTR_OFFSETS
	.align		4
        /*0f08*/ 	.byte	0x04, 0x1c
        /*0f0a*/ 	.short	(.L_462 - .L_461)


	//   ....[0]....
.L_461:
        /*0f0c*/ 	.word	0x000009c0


	//   ....[1]....
        /*0f10*/ 	.word	0x0000eaa0


	//   ....[2]....
        /*0f14*/ 	.word	0x00014d60


	//----- nvinfo : EIATTR_MAX_THREADS
	.align		4
.L_462:
        /*0f18*/ 	.byte	0x04, 0x05
        /*0f1a*/ 	.short	(.L_464 - .L_463)
.L_463:
        /*0f1c*/ 	.word	0x00000180
        /*0f20*/ 	.word	0x00000001
        /*0f24*/ 	.word	0x00000001


	//----- nvinfo : EIATTR_CRS_STACK_SIZE
	.align		4
.L_464:
        /*0f28*/ 	.byte	0x04, 0x1e
        /*0f2a*/ 	.short	(.L_466 - .L_465)
.L_465:
        /*0f2c*/ 	.word	0x00000000


	//----- nvinfo : EIATTR_CBANK_PARAM_SIZE
	.align		4
.L_466:
        /*0f30*/ 	.byte	0x03, 0x19
        /*0f32*/ 	.short	0x0af0


	//----- nvinfo : EIATTR_PARAM_CBANK
	.align		4
        /*0f34*/ 	.byte	0x04, 0x0a
        /*0f36*/ 	.short	(.L_468 - .L_467)
	.align		4
.L_467:
        /*0f38*/ 	.word	index@(.nv.constant0._ZN7cutlass13device_kernelIN5flash11enable_sm90INS1_16FlashAttnFwdSm90INS1_25CollectiveMainloopFwdSm90ILi2EN4cute5tupleIJNS5_1CILi1EEES8_S8_EEENS6_IJNS7_ILi128EEENS7_ILi64EEENS7_ILi256EEEEEELi256ENS_12float_e4m3_tEfNS_4arch4Sm90ELb0ELb1ELb0ELb1ELb1ELb0ELb0ELb1ELb0ELb1ELb0ELb0EEENS1_21CollectiveEpilogueFwdINS6_IJSA_SC_SB_EEES9_NS_10bfloat16_tESG_Li256ELb1ELb1ELb0ELb1EEENS1_36VarlenDynamicPersistentTileSchedulerILi128ELi64ELi256ELi128ELb0ELb1ELb1ELb1ELb0ELb1EEEEEEEEEvNT_6ParamsE)
        /*0f3c*/ 	.short	0x0210
        /*0f3e*/ 	.short	0x0af0


	//----- nvinfo : EIATTR_SW_WAR
	.align		4
.L_468:
        /*0f40*/ 	.byte	0x04, 0x36
        /*0f42*/ 	.short	(.L_470 - .L_469)
.L_469:
        /*0f44*/ 	.word	0x00000008
.L_470:


//--------------------- .nv.info._ZN7cutlass13device_kernelIN5flash11enable_sm90INS1_16FlashAttnFwdSm90INS1_25CollectiveMainloopFwdSm90ILi2EN4cute5tupleIJNS5_1CILi1EEES8_S8_EEENS6_IJNS7_ILi128EEENS7_ILi64EEENS7_ILi256EEEEEELi256ENS_12float_e4m3_tEfNS_4arch4Sm90ELb0ELb1ELb0ELb1ELb1ELb1ELb0ELb1ELb0ELb1ELb0ELb0EEENS1_21CollectiveEpilogueFwdINS6_IJSA_SC_SB_EEES9_NS_10bfloat16_tESG_Li256ELb1ELb1ELb0ELb1EEENS1_36VarlenDynamicPersistentTileSchedulerILi128ELi64ELi256ELi128ELb0ELb1ELb1ELb1ELb0ELb1EEEEEEEEEvNT_6ParamsE --------------------------
	.section	.nv.info._ZN7cutlass13device_kernelIN5flash11enable_sm90INS1_16FlashAttnFwdSm90INS1_25CollectiveMainloopFwdSm90ILi2EN4cute5tupleIJNS5_1CILi1EEES8_S8_EEENS6_IJNS7_ILi128EEENS7_ILi64EEENS7_ILi256EEEEEELi256ENS_12float_e4m3_tEfNS_4arch4Sm90ELb0ELb1ELb0ELb1ELb1ELb1ELb0ELb1ELb0ELb1ELb0ELb0EEENS1_21CollectiveEpilogueFwdINS6_IJSA_SC_SB_EEES9_NS_10bfloat16_tESG_Li256ELb1ELb1ELb0ELb1EEENS1_36VarlenDynamicPersistentTileSchedulerILi128ELi64ELi256ELi128ELb0ELb1ELb1ELb1ELb0ELb1EEEEEEEEEvNT_6ParamsE,"",@"SHT_CUDA_INFO"
	.sectionflags	@""
	.align	4


	//----- nvinfo : EIATTR_CUDA_API_VERSION
	.align		4
        /*0000*/ 	.byte	0x04, 0x37
        /*0002*/ 	.short	(.L_472 - .L_471)
.L_471:
        /*0004*/ 	.word	0x00000082


	//----- nvinfo : EIATTR_KPARAM_INFO
	.align		4
.L_472:
        /*0008*/ 	.byte	0x04, 0x17
        /*000a*/ 	.short	(.L_474 - .L_473)
.L_473:
        /*000c*/ 	.word	0x00000000
        /*0010*/ 	.short	0x0000
        /*0012*/ 	.short	0x0070
        /*0014*/ 	.byte	0x00, 0xf0, 0x01, 0x2a


	//----- nvinfo : EIATTR_SPARSE_MMA_MASK
	.align		4
.L_474:
        /*0018*/ 	.byte	0x03, 0x50
        /*001a*/ 	.short	0x0000


	//----- nvinfo : EIATTR_MAXREG_COUNT
	.align		4
        /*001c*/ 	.byte	0x03, 0x1b
        /*001e*/ 	.short	0x00a8


	//----- nvinfo : EIATTR_NUM_BARRIERS
	.align		4
        /*0020*/ 	.byte	0x02, 0x4c
        /*0022*/ 	.byte	0x10
	.zero		1


	//----- nvinfo : EIATTR_EXTERNS
	.align		4
        /*0024*/ 	.byte	0x04, 0x0f
        /*0026*/ 	.short	(.L_476 - .L_475)


	//   ....[0]....
	.align		4
.L_475:
        /*0028*/ 	.word	index@(__assertfail)


	//----- nvinfo : EIATTR_ANNOTATIONS
	.align		4
.L_476:
        /*002c*/ 	.byte	0x04, 0x55
        /*002e*/ 	.short	(.L_478 - .L_477)


	//   ....[0]....
.L_477:
        /* <DEDUP_REMOVED lines=24> */
        /*01a4*/ 	.byte	0x70, 0x63, 0x02, 0x00, 0x01, 0x00, 0x00, 0x00, 0x00, 0x65, 0x02, 0x00


	//----- nvinfo : EIATTR_MERCURY_ISA_VERSION
	.align		4
.L_478:
        /*01b0*/ 	.byte	0x03, 0x5f
        /*01b2*/ 	.short	0x0101


	//----- nvinfo : EIATTR_UNUSED_LOAD_BYTE_OFFSET
	.align		4
        /*01b4*/ 	.byte	0x04, 0x44
        /*01b6*/ 	.short	(.L_480 - .L_479)


	//   ....[0]....
.L_479:
        /*01b8*/ 	.word	0x00000aa0
        /*01bc*/ 	.word	0x0000fff0


	//   ....[1]....
        /*01c0*/ 	.word	0x0001b300
        /*01c4*/ 	.word	0x0000fff0


	//----- nvinfo : EIATTR_INT_WARP_WIDE_INSTR_OFFSETS
	.align		4
.L_480:
        /*01c8*/ 	.byte	0x04, 0x31
        /*01ca*/ 	.short	(.L_482 - .L_481)


	//   ....[0]....
.L_481:
        /*01cc*/ 	.word	0x00000130


	//   ....[1]....
        /*01d0*/ 	.word	0x00000170


	//   ....[2]....
        /*01d4*/ 	.word	0x000001e0


	//   ....[3]....
        /*01d8*/ 	.word	0x00021a10


	//   ....[4]....
        /*01dc*/ 	.word	0x00021aa0


	//   ....[5]....
        /*01e0*/ 	.word	0x00024f20


	//   ....[6]....
        /*01e4*/ 	.word	0x00024fb0


	//----- nvinfo : EIATTR_COOP_GROUP_MASK_REGIDS
	.align		4
.L_482:
        /*01e8*/ 	.byte	0x04, 0x29
        /*01ea*/ 	.short	(.L_484 - .L_483)


	//   ....[0]....
.L_483:
        /*01ec*/ 	.word	0xffffffff


	//   ....[1]....
        /*01f0*/ 	.word	0xffffffff


	//   ....[2]....
        /*01f4*/ 	.word	0xffffffff


	//   ....[3]....
        /*01f8*/ 	.word	0xffffffff


	//   ....[4]....
        /*01fc*/ 	.word	0xffffffff


	//   ....[5]....
        /*0200*/ 	.word	0xffffffff


	//   ....[6]....
        /*0204*/ 	.word	0xffffffff


	//   ....[7]....
        /*0208*/ 	.word	0xffffffff


	//   ....[8]....
        /*020c*/ 	.word	0xffffffff


	//   ....[9]....
        /*0210*/ 	.word	0xffffffff


	//   ....[10]....
        /*0214*/ 	.word	0xffffffff


	//   ....[11]....
        /*0218*/ 	.word	0xffffffff


	//   ....[12]....
        /*021c*/ 	.word	0xffffffff


	//   ....[13]....
        /*0220*/ 	.word	0xffffffff


	//   ....[14]....
        /*0224*/ 	.word	0xffffffff


	//   ....[15]....
        /*0228*/ 	.word	0xffffffff


	//   ....[16]....
        /*022c*/ 	.word	0xffffffff


	//   ....[17]....
        /*0230*/ 	.word	0xffffffff


	//   ....[18]....
        /*0234*/ 	.word	0xffffffff


	//   ....[19]....
        /*0238*/ 	.word	0xffffffff


	//   ....[20]....
        /*023c*/ 	.word	0xffffffff


	//   ....[21]....
        /*0240*/ 	.word	0xffffffff


	//   ....[22]....
        /*0244*/ 	.word	0xffffffff


	//   ....[23]....
        /*0248*/ 	.word	0xffffffff


	//   ....[24]....
        /*024c*/ 	.word	0xffffffff


	//   ....[25]....
        /*0250*/ 	.word	0xffffffff


	//   ....[26]....
        /*0254*/ 	.word	0xffffffff


	//   ....[27]....
        /*0258*/ 	.word	0xffffffff


	//   ....[28]....
        /*025c*/ 	.word	0xffffffff


	//   ....[29]....
        /*0260*/ 	.word	0xffffffff


	//   ....[30]....
        /*0264*/ 	.word	0xffffffff


	//   ....[31]....
        /*0268*/ 	.word	0xffffffff


	//   ....[32]....
        /*026c*/ 	.word	0xffffffff


	//   ....[33]....
        /*0270*/ 	.word	0xffffffff


	//   ....[34]....
        /*0274*/ 	.word	0xffffffff


	//   ....[35]....
        /*0278*/ 	.word	0xffffffff


	//   ....[36]....
        /*027c*/ 	.word	0xffffffff


	//   ....[37]....
        /*0280*/ 	.word	0xffffffff


	//   ....[38]....
        /*0284*/ 	.word	0xffffffff


	//   ....[39]....
        /*0288*/ 	.word	0xffffffff


	//   ....[40]....
        /*028c*/ 	.word	0xffffffff


	//   ....[41]....
        /*0290*/ 	.word	0xffffffff


	//   ....[42]....
        /*0294*/ 	.word	0xffffffff


	//   ....[43]....
        /*0298*/ 	.word	0xffffffff


	//   ....[44]....
        /*029c*/ 	.word	0xffffffff


	//   ....[45]....
        /*02a0*/ 	.word	0xffffffff


	//   ....[46]....
        /*02a4*/ 	.word	0xffffffff


	//   ....[47]....
        /*02a8*/ 	.word	0xffffffff


	//   ....[48]....
        /*02ac*/ 	.word	0xffffffff


	//   ....[49]....
        /*02b0*/ 	.word	0xffffffff


	//   ....[50]....
        /*02b4*/ 	.word	0xffffffff


	//   ....[51]....
        /*02b8*/ 	.word	0xffffffff


	//   ....[52]....
        /*02bc*/ 	.word	0xffffffff


	//   ....[53]....
        /*02c0*/ 	.word	0xffffffff


	//   ....[54]....
        /*02c4*/ 	.word	0xffffffff


	//   ....[55]....
        /*02c8*/ 	.word	0xffffffff


	//   ....[56]....
        /*02cc*/ 	.word	0xffffffff


	//   ....[57]....
        /*02d0*/ 	.word	0xffffffff


	//   ....[58]....
        /*02d4*/ 	.word	0xffffffff


	//   ....[59]....
        /*02d8*/ 	.word	0xffffffff


	//   ....[60]....
        /*02dc*/ 	.word	0xffffffff


	//   ....[61]....
        /*02e0*/ 	.word	0xffffffff


	//   ....[62]....
        /*02e4*/ 	.word	0xffffffff


	//   ....[63]....
        /*02e8*/ 	.word	0xffffffff


	//   ....[64]....
        /*02ec*/ 	.word	0xffffffff


	//   ....[65]....
        /*02f0*/ 	.word	0xffffffff


	//   ....[66]....
        /*02f4*/ 	.word	0xffffffff


	//   ....[67]....
        /*02f8*/ 	.word	0xffffffff


	//   ....[68]....
        /*02fc*/ 	.word	0xffffffff


	//   ....[69]....
        /*0300*/ 	.word	0xffffffff


	//   ....[70]....
        /*0304*/ 	.word	0xffffffff


	//   ....[71]....
        /*0308*/ 	.word	0xffffffff


	//   ....[72]....
        /*030c*/ 	.word	0xffffffff


	//   ....[73]....
        /*0310*/ 	.word	0xffffffff


	//   ....[74]....
        /*0314*/ 	.word	0xffffffff


	//   ....[75]....
        /*0318*/ 	.word	0xffffffff


	//   ....[76]....
        /*031c*/ 	.word	0xffffffff


	//   ....[77]....
        /*0320*/ 	.word	0xffffffff


	//   ....[78]....
        /*0324*/ 	.word	0xffffffff


	//   ....[79]....
        /*0328*/ 	.word	0xffffffff


	//   ....[80]....
        /*032c*/ 	.word	0xffffffff


	//   ....[81]....
        /*0330*/ 	.word	0xffffffff


	//   ....[82]....
        /*0334*/ 	.word	0xffffffff


	//   ....[83]....
        /*0338*/ 	.word	0xffffffff


	//   ....[84]....
        /*033c*/ 	.word	0xffffffff


	//   ....[85]....
        /*0340*/ 	.word	0xffffffff


	//   ....[86]....
        /*0344*/ 	.word	0xffffffff


	//   ....[87]....
        /*0348*/ 	.word	0xffffffff


	//   ....[88]....
        /*034c*/ 	.word	0xffffffff


	//   ....[89]....
        /*0350*/ 	.word	0xffffffff


	//   ....[90]....
        /*0354*/ 	.word	0xffffffff


	//   ....[91]....
        /*0358*/ 	.word	0xffffffff


	//   ....[92]....
        /*035c*/ 	.word	0xffffffff


	//   ....[93]....
        /*0360*/ 	.word	0xffffffff


	//   ....[94]....
        /*0364*/ 	.word	0xffffffff


	//   ....[95]....
        /*0368*/ 	.word	0xffffffff


	//   ....[96]....
        /*036c*/ 	.word	0xffffffff


	//   ....[97]....
        /*0370*/ 	.word	0xffffffff


	//   ....[98]....
        /*0374*/ 	.word	0xffffffff


	//   ....[99]....
        /*0378*/ 	.word	0xffffffff


	//   ....[100]....
        /*037c*/ 	.word	0xffffffff


	//   ....[101]....
        /*0380*/ 	.word	0xffffffff


	//   ....[102]....
        /*0384*/ 	.word	0xffffffff


	//   ....[103]....
        /*0388*/ 	.word	0xffffffff


	//   ....[104]....
        /*038c*/ 	.word	0xffffffff


	//   ....[105]....
        /*0390*/ 	.word	0xffffffff


	//   ....[106]....
        /*0394*/ 	.word	0xffffffff


	//   ....[107]....
        /*0398*/ 	.word	0xffffffff


	//   ....[108]....
        /*039c*/ 	.word	0xffffffff


	//   ....[109]....
        /*03a0*/ 	.word	0xffffffff


	//   ....[110]....
        /*03a4*/ 	.word	0xffffffff


	//   ....[111]....
        /*03a8*/ 	.word	0xffffffff


	//   ....[112]....
        /*03ac*/ 	.word	0xffffffff


	//   ....[113]....
        /*03b0*/ 	.word	0xffffffff


	//   ....[114]....
        /*03b4*/ 	.word	0xffffffff


	//   ....[115]....
        /*03b8*/ 	.word	0xffffffff


	//   ....[116]....
        /*03bc*/ 	.word	0xffffffff


	//   ....[117]....
        /*03c0*/ 	.word	0xffffffff


	//   ....[118]....
        /*03c4*/ 	.word	0xffffffff


	//   ....[119]....
        /*03c8*/ 	.word	0xffffffff


	//   ....[120]....
        /*03cc*/ 	.word	0xffffffff


	//   ....[121]....
        /*03d0*/ 	.word	0xffffffff


	//   ....[122]....
        /*03d4*/ 	.word	0xffffffff


	//   ....[123]....
        /*03d8*/ 	.word	0xffffffff


	//   ....[124]....
        /*03dc*/ 	.word	0xffffffff


	//   ....[125]....
        /*03e0*/ 	.word	0xffffffff


	//   ....[126]....
        /*03e4*/ 	.word	0xffffffff


	//   ....[127]....
        /*03e8*/ 	.word	0xffffffff


	//   ....[128]....
        /*03ec*/ 	.word	0xffffffff


	//   ....[129]....
        /*03f0*/ 	.word	0xffffffff


	//   ....[130]....
        /*03f4*/ 	.word	0xffffffff


	//   ....[131]....
        /*03f8*/ 	.word	0xffffffff


	//   ....[132]....
        /*03fc*/ 	.word	0xffffffff


	//   ....[133]....
        /*0400*/ 	.word	0xffffffff


	//   ....[134]....
        /*0404*/ 	.word	0xffffffff


	//   ....[135]....
        /*0408*/ 	.word	0xffffffff


	//   ....[136]....
        /*040c*/ 	.word	0xffffffff


	//   ....[137]....
        /*0410*/ 	.word	0xffffffff


	//   ....[138]....
        /*0414*/ 	.word	0xffffffff


	//   ....[139]....
        /*0418*/ 	.word	0xffffffff


	//   ....[140]....
        /*041c*/ 	.word	0xffffffff


	//   ....[141]....
        /*0420*/ 	.word	0xffffffff


	//   ....[142]....
        /*0424*/ 	.word	0xffffffff


	//   ....[143]....
        /*0428*/ 	.word	0xffffffff


	//   ....[144]....
        /*042c*/ 	.word	0xffffffff


	//   ....[145]....
        /*0430*/ 	.word	0xffffffff


	//   ....[146]....
        /*0434*/ 	.word	0xffffffff


	//   ....[147]....
        /*0438*/ 	.word	0xffffffff


	//   ....[148]....
        /*043c*/ 	.word	0xffffffff


	//   ....[149]....
        /*0440*/ 	.word	0xffffffff


	//   ....[150]....
        /*0444*/ 	.word	0xffffffff


	//   ....[151]....
        /*0448*/ 	.word	0xffffffff


	//   ....[152]....
        /*044c*/ 	.word	0xffffffff


	//   ....[153]....
        /*0450*/ 	.word	0xffffffff


	//   ....[154]....
        /*0454*/ 	.word	0xffffffff


	//   ....[155]....
        /*0458*/ 	.word	0xffffffff


	//   ....[156]....
        /*045c*/ 	.word	0xffffffff


	//   ....[157]....
        /*0460*/ 	.word	0xffffffff


	//   ....[158]....
        /*0464*/ 	.word	0xffffffff


	//   ....[159]....
        /*0468*/ 	.word	0xffffffff


	//   ....[160]....
        /*046c*/ 	.word	0xffffffff


	//   ....[161]....
        /*0470*/ 	.word	0xffffffff


	//   ....[162]....
        /*0474*/ 	.word	0xffffffff


	//   ....[163]....
        /*0478*/ 	.word	0xffffffff


	//   ....[164]....
        /*047c*/ 	.word	0xffffffff


	//   ....[165]....
        /*0480*/ 	.word	0xffffffff


	//   ....[166]....
        /*0484*/ 	.word	0xffffffff


	//   ....[167]....
        /*0488*/ 	.word	0xffffffff


	//   ....[168]....
        /*048c*/ 	.word	0xffffffff


	//   ....[169]....
        /*0490*/ 	.word	0xffffffff


	//   ....[170]....
        /*0494*/ 	.word	0xffffffff


	//   ....[171]....
        /*0498*/ 	.word	0xffffffff


	//   ....[172]....
        /*049c*/ 	.word	0xffffffff


	//   ....[173]....
        /*04a0*/ 	.word	0xffffffff


	//   ....[174]....
        /*04a4*/ 	.word	0xffffffff


	//   ....[175]....
        /*04a8*/ 	.word	0xffffffff


	//   ....[176]....
        /*04ac*/ 	.word	0xffffffff


	//   ....[177]....
        /*04b0*/ 	.word	0xffffffff


	//   ....[178]....
        /*04b4*/ 	.word	0xffffffff


	//   ....[179]....
        /*04b8*/ 	.word	0xffffffff


	//   ....[180]....
        /*04bc*/ 	.word	0xffffffff


	//   ....[181]....
        /*04c0*/ 	.word	0xffffffff


	//   ....[182]....
        /*04c4*/ 	.word	0xffffffff


	//   ....[183]....
        /*04c8*/ 	.word	0xffffffff


	//   ....[184]....
        /*04cc*/ 	.word	0xffffffff


	//   ....[185]....
        /*04d0*/ 	.word	0xffffffff


	//   ....[186]....
        /*04d4*/ 	.word	0xffffffff


	//   ....[187]....
        /*04d8*/ 	.word	0xffffffff


	//   ....[188]....
        /*04dc*/ 	.word	0xffffffff


	//   ....[189]....
        /*04e0*/ 	.word	0xffffffff


	//   ....[190]....
        /*04e4*/ 	.word	0xffffffff


	//   ....[191]....
        /*04e8*/ 	.word	0xffffffff


	//   ....[192]....
        /*04ec*/ 	.word	0xffffffff


	//   ....[193]....
        /*04f0*/ 	.word	0xffffffff


	//   ....[194]....
        /*04f4*/ 	.word	0xffffffff


	//   ....[195]....
        /*04f8*/ 	.word	0xffffffff


	//   ....[196]....
        /*04fc*/ 	.word	0xffffffff


	//   ....[197]....
        /*0500*/ 	.word	0xffffffff


	//   ....[198]....
        /*0504*/ 	.word	0xffffffff


	//   ....[199]....
        /*0508*/ 	.word	0xffffffff


	//   ....[200]....
        /*050c*/ 	.word	0xffffffff


	//   ....[201]....
        /*0510*/ 	.word	0xffffffff


	//   ....[202]....
        /*0514*/ 	.word	0xffffffff


	//   ....[203]....
        /*0518*/ 	.word	0xffffffff


	//   ....[204]....
        /*051c*/ 	.word	0xffffffff


	//   ....[205]....
        /*0520*/ 	.word	0xffffffff


	//   ....[206]....
        /*0524*/ 	.word	0xffffffff


	//   ....[207]....
        /*0528*/ 	.word	0xffffffff


	//   ....[208]....
        /*052c*/ 	.word	0xffffffff


	//   ....[209]....
        /*0530*/ 	.word	0xffffffff


	//   ....[210]....
        /*0534*/ 	.word	0xffffffff


	//   ....[211]....
        /*0538*/ 	.word	0xffffffff


	//   ....[212]....
        /*053c*/ 	.word	0xffffffff


	//   ....[213]....
        /*0540*/ 	.word	0xffffffff


	//   ....[214]....
        /*0544*/ 	.word	0xffffffff


	//   ....[215]....
        /*0548*/ 	.word	0xffffffff


	//   ....[216]....
        /*054c*/ 	.word	0xffffffff


	//   ....[217]....
        /*0550*/ 	.word	0xffffffff


	//   ....[218]....
        /*0554*/ 	.word	0xffffffff


	//   ....[219]....
        /*0558*/ 	.word	0xffffffff


	//   ....[220]....
        /*055c*/ 	.word	0xffffffff


	//   ....[221]....
        /*0560*/ 	.word	0xffffffff


	//   ....[222]....
        /*0564*/ 	.word	0xffffffff


	//   ....[223]....
        /*0568*/ 	.word	0xffffffff


	//   ....[224]....
        /*056c*/ 	.word	0xffffffff


	//   ....[225]....
        /*0570*/ 	.word	0xffffffff


	//   ....[226]....
        /*0574*/ 	.word	0xffffffff


	//   ....[227]....
        /*0578*/ 	.word	0xffffffff


	//   ....[228]....
        /*057c*/ 	.word	0xffffffff


	//   ....[229]....
        /*0580*/ 	.word	0xffffffff


	//   ....[230]....
        /*0584*/ 	.word	0xffffffff


	//   ....[231]....
        /*0588*/ 	.word	0xffffffff


	//   ....[232]....
        /*058c*/ 	.word	0xffffffff


	//   ....[233]....
        /*0590*/ 	.word	0xffffffff


	//   ....[234]....
        /*0594*/ 	.word	0xffffffff


	//   ....[235]....
        /*0598*/ 	.word	0xffffffff


	//   ....[236]....
        /*059c*/ 	.word	0xffffffff


	//   ....[237]....
        /*05a0*/ 	.word	0xffffffff


	//   ....[238]....
        /*05a4*/ 	.word	0xffffffff


	//   ....[239]....
        /*05a8*/ 	.word	0xffffffff


	//   ....[240]....
        /*05ac*/ 	.word	0xffffffff


	//   ....[241]....
        /*05b0*/ 	.word	0xffffffff


	//   ....[242]....
        /*05b4*/ 	.word	0xffffffff


	//   ....[243]....
        /*05b8*/ 	.word	0xffffffff


	//   ....[244]....
        /*05bc*/ 	.word	0xffffffff


	//   ....[245]....
        /*05c0*/ 	.word	0xffffffff


	//   ....[246]....
        /*05c4*/ 	.word	0xffffffff


	//   ....[247]....
        /*05c8*/ 	.word	0xffffffff


	//   ....[248]....
        /*05cc*/ 	.word	0xffffffff


	//   ....[249]....
        /*05d0*/ 	.word	0x0500000f


	//   ....[250]....
        /*05d4*/ 	.word	0x0500000f


	//   ....[251]....
        /*05d8*/ 	.word	0x0500000f


	//   ....[252]....
        /*05dc*/ 	.word	0x0500000f


	//   ....[253]....
        /*05e0*/ 	.word	0x0500000f


	//   ....[254]....
        /*05e4*/ 	.word	0x0500000f


	//   ....[255]....
        /*05e8*/ 	.word	0x0500000f


	//   ....[0]....
        /*05ec*/ 	.word	0x0500000f


	//   ....[1]....
        /*05f0*/ 	.word	0x0500000f


	//   ....[2]....
        /*05f4*/ 	.word	0x0500000f


	//   ....[3]....
        /*05f8*/ 	.word	0x0500000f


	//   ....[4]....
        /*05fc*/ 	.word	0x0500000f


	//   ....[5]....
        /*0600*/ 	.word	0x0500000f


	//   ....[6]....
        /*0604*/ 	.word	0x0500000f


	//   ....[7]....
        /*0608*/ 	.word	0x0500000f


	//   ....[8]....
        /*060c*/ 	.word	0x0500000f


	//   ....[9]....
        /*0610*/ 	.word	0x0500000f


	//   ....[10]....
        /*0614*/ 	.word	0x0500000f


	//   ....[11]....
        /*0618*/ 	.word	0x0500000f


	//   ....[12]....
        /*061c*/ 	.word	0x0500000f


	//   ....[13]....
        /*0620*/ 	.word	0x0500000f


	//   ....[14]....
        /*0624*/ 	.word	0x0500000f


	//   ....[15]....
        /*0628*/ 	.word	0x0500000f


	//   ....[16]....
        /*062c*/ 	.word	0x0500000f


	//   ....[17]....
        /*0630*/ 	.word	0x0500000f


	//   ....[18]....
        /*0634*/ 	.word	0x0500000f


	//   ....[19]....
        /*0638*/ 	.word	0x0500000f


	//   ....[20]....
        /*063c*/ 	.word	0x0500000f


	//   ....[21]....
        /*0640*/ 	.word	0x0500000f


	//   ....[22]....
        /*0644*/ 	.word	0x0500000f


	//   ....[23]....
        /*0648*/ 	.word	0x0500000f


	//   ....[24]....
        /*064c*/ 	.word	0x0500000f


	//   ....[25]....
        /*0650*/ 	.word	0x0500000f


	//   ....[26]....
        /*0654*/ 	.word	0x0500000f


	//   ....[27]....
        /*0658*/ 	.word	0x0500000f


	//   ....[28]....
        /*065c*/ 	.word	0x0500000f


	//   ....[29]....
        /*0660*/ 	.word	0x0500000f


	//   ....[30]....
        /*0664*/ 	.word	0x0500000f


	//   ....[31]....
        /*0668*/ 	.word	0x0500000f


	//   ....[32]....
        /*066c*/ 	.word	0x0500000f


	//   ....[33]....
        /*0670*/ 	.word	0x0500000f


	//   ....[34]....
        /*0674*/ 	.word	0x0500000f


	//   ....[35]....
        /*0678*/ 	.word	0x0500000f


	//   ....[36]....
        /*067c*/ 	.word	0x0500000f


	//   ....[37]....
        /*0680*/ 	.word	0x0500000f


	//   ....[38]....
        /*0684*/ 	.word	0x0500000f


	//   ....[39]....
        /*0688*/ 	.word	0x0500000f


	//   ....[40]....
        /*068c*/ 	.word	0x0500000f


	//   ....[41]....
        /*0690*/ 	.word	0x0500000f


	//   ....[42]....
        /*0694*/ 	.word	0x0500000f


	//   ....[43]....
        /*0698*/ 	.word	0x0500000f


	//   ....[44]....
        /*069c*/ 	.word	0x0500000f


	//   ....[45]....
        /*06a0*/ 	.word	0x0500000f


	//   ....[46]....
        /*06a4*/ 	.word	0x0500000f


	//   ....[47]....
        /*06a8*/ 	.word	0x0500000f


	//   ....[48]....
        /*06ac*/ 	.word	0x0500000f


	//   ....[49]....
        /*06b0*/ 	.word	0x0500000f


	//   ....[50]....
        /*06b4*/ 	.word	0x0500000f


	//   ....[51]....
        /*06b8*/ 	.word	0x0500000f


	//   ....[52]....
        /*06bc*/ 	.word	0x0500000f


	//   ....[53]....
        /*06c0*/ 	.word	0x0500000f


	//   ....[54]....
        /*06c4*/ 	.word	0x0500000f


	//   ....[55]....
        /*06c8*/ 	.word	0x0500000f


	//   ....[56]....
        /*06cc*/ 	.word	0x0500000f


	//   ....[57]....
        /*06d0*/ 	.word	0x0500000f


	//   ....[58]....
        /*06d4*/ 	.word	0x0500000f


	//   ....[59]....
        /*06d8*/ 	.word	0x0500000f


	//   ....[60]....
        /*06dc*/ 	.word	0x0500000f


	//   ....[61]....
        /*06e0*/ 	.word	0x0500000f


	//   ....[62]....
        /*06e4*/ 	.word	0x0500000f


	//   ....[63]....
        /*06e8*/ 	.word	0x0500000f


	//   ....[64]....
        /*06ec*/ 	.word	0x0500000f


	//   ....[65]....
        /*06f0*/ 	.word	0x0500000f


	//   ....[66]....
        /*06f4*/ 	.word	0x0500000f


	//   ....[67]....
        /*06f8*/ 	.word	0x0500000f


	//   ....[68]....
        /*06fc*/ 	.word	0x0500000f


	//   ....[69]....
        /*0700*/ 	.word	0x0500000f


	//   ....[70]....
        /*0704*/ 	.word	0x0500000f


	//   ....[71]....
        /*0708*/ 	.word	0x0500000f


	//   ....[72]....
        /*070c*/ 	.word	0x0500000f


	//   ....[73]....
        /*0710*/ 	.word	0x0500000f


	//   ....[74]....
        /*0714*/ 	.word	0x0500000f


	//   ....[75]....
        /*0718*/ 	.word	0x0500000f


	//   ....[76]....
        /*071c*/ 	.word	0x0500000f


	//   ....[77]....
        /*0720*/ 	.word	0x0500000f


	//   ....[78]....
        /*0724*/ 	.word	0x0500000f


	//   ....[79]....
        /*0728*/ 	.word	0x0500000f


	//   ....[80]....
        /*072c*/ 	.word	0x0500000f


	//   ....[81]....
        /*0730*/ 	.word	0x0500000f


	//   ....[82]....
        /*0734*/ 	.word	0x0500000f


	//   ....[83]....
        /*0738*/ 	.word	0x0500000f


	//   ....[84]....
        /*073c*/ 	.word	0x0500000f


	//   ....[85]....
        /*0740*/ 	.word	0x0500000f


	//   ....[86]....
        /*0744*/ 	.word	0x0500000f


	//   ....[87]....
        /*0748*/ 	.word	0x0500000f


	//   ....[88]....
        /*074c*/ 	.word	0x0500000f


	//   ....[89]....
        /*0750*/ 	.word	0x0500000f


	//   ....[90]....
        /*0754*/ 	.word	0x0500000f


	//   ....[91]....
        /*0758*/ 	.word	0x0500000f


	//   ....[92]....
        /*075c*/ 	.word	0x0500000f


	//   ....[93]....
        /*0760*/ 	.word	0x0500000f


	//   ....[94]....
        /*0764*/ 	.word	0x0500000f


	//   ....[95]....
        /*0768*/ 	.word	0x0500000f


	//   ....[96]....
        /*076c*/ 	.word	0x0500000f


	//   ....[97]....
        /*0770*/ 	.word	0x0500000f


	//   ....[98]....
        /*0774*/ 	.word	0x0500000f


	//   ....[99]....
        /*0778*/ 	.word	0x0500000f


	//   ....[100]....
        /*077c*/ 	.word	0x0500000f


	//   ....[101]....
        /*0780*/ 	.word	0x0500000f


	//   ....[102]....
        /*0784*/ 	.word	0x0500000f


	//   ....[103]....
        /*0788*/ 	.word	0x0500000f


	//   ....[104]....
        /*078c*/ 	.word	0x0500000f


	//   ....[105]....
        /*0790*/ 	.word	0x0500000f


	//   ....[106]....
        /*0794*/ 	.word	0x0500000f


	//   ....[107]....
        /*0798*/ 	.word	0x0500000f


	//   ....[108]....
        /*079c*/ 	.word	0x0500000f


	//   ....[109]....
        /*07a0*/ 	.word	0x0500000f


	//   ....[110]....
        /*07a4*/ 	.word	0x0500000f


	//   ....[111]....
        /*07a8*/ 	.word	0x0500000f


	//   ....[112]....
        /*07ac*/ 	.word	0x0500000f


	//   ....[113]....
        /*07b0*/ 	.word	0x0500000f


	//   ....[114]....
        /*07b4*/ 	.word	0x0500000f


	//   ....[115]....
        /*07b8*/ 	.word	0x0500000f


	//   ....[116]....
        /*07bc*/ 	.word	0x0500000f


	//   ....[117]....
        /*07c0*/ 	.word	0x0500000f


	//   ....[118]....
        /*07c4*/ 	.word	0x0500000f


	//   ....[119]....
        /*07c8*/ 	.word	0x0500000f


	//   ....[120]....
        /*07cc*/ 	.word	0x0500000f


	//   ....[121]....
        /*07d0*/ 	.word	0x0500000f


	//   ....[122]....
        /*07d4*/ 	.word	0x0500000f


	//   ....[123]....
        /*07d8*/ 	.word	0x0500000f


	//   ....[124]....
        /*07dc*/ 	.word	0x0500000f


	//   ....[125]....
        /*07e0*/ 	.word	0x0500000f


	//   ....[126]....
        /*07e4*/ 	.word	0x0500000f


	//   ....[127]....
        /*07e8*/ 	.word	0x0500000f


	//   ....[128]....
        /*07ec*/ 	.word	0x0500000f


	//   ....[129]....
        /*07f0*/ 	.word	0x0500000f


	//   ....[130]....
        /*07f4*/ 	.word	0x0500000f


	//   ....[131]....
        /*07f8*/ 	.word	0x0500000f


	//   ....[132]....
        /*07fc*/ 	.word	0x0500000f


	//   ....[133]....
        /*0800*/ 	.word	0x0500000f


	//   ....[134]....
        /*0804*/ 	.word	0x0500000f


	//   ....[135]....
        /*0808*/ 	.word	0x0500000f


	//   ....[136]....
        /*080c*/ 	.word	0x0500000f


	//   ....[137]....
        /*0810*/ 	.word	0x0500000f


	//   ....[138]....
        /*0814*/ 	.word	0x0500000f


	//   ....[139]....
        /*0818*/ 	.word	0x0500000f


	//   ....[140]....
        /*081c*/ 	.word	0x0500000f


	//   ....[141]....
        /*0820*/ 	.word	0x0500000f


	//   ....[142]....
        /*0824*/ 	.word	0x0500000f


	//   ....[143]....
        /*0828*/ 	.word	0x0500000f


	//   ....[144]....
        /*082c*/ 	.word	0x0500000f


	//   ....[145]....
        /*0830*/ 	.word	0x0500000f


	//   ....[146]....
        /*0834*/ 	.word	0x0500000f


	//   ....[147]....
        /*0838*/ 	.word	0x0500000f


	//   ....[148]....
        /*083c*/ 	.word	0x0500000f


	//   ....[149]....
        /*0840*/ 	.word	0x0500000f


	//   ....[150]....
        /*0844*/ 	.word	0x0500000f


	//   ....[151]....
        /*0848*/ 	.word	0x0500000f


	//   ....[152]....
        /*084c*/ 	.word	0x0500000f


	//   ....[153]....
        /*0850*/ 	.word	0x0500000f


	//   ....[154]....
        /*0854*/ 	.word	0x0500000f


	//   ....[155]....
        /*0858*/ 	.word	0x0500000f


	//   ....[156]....
        /*085c*/ 	.word	0x0500000f


	//   ....[157]....
        /*0860*/ 	.word	0x0500000f


	//   ....[158]....
        /*0864*/ 	.word	0x0500000f


	//   ....[159]....
        /*0868*/ 	.word	0x0500000f


	//   ....[160]....
        /*086c*/ 	.word	0x0500000f


	//   ....[161]....
        /*0870*/ 	.word	0x0500000f


	//   ....[162]....
        /*0874*/ 	.word	0x0500000f


	//   ....[163]....
        /*0878*/ 	.word	0x0500000f


	//   ....[164]....
        /*087c*/ 	.word	0x0500000f


	//   ....[165]....
        /*0880*/ 	.word	0x0500000f


	//   ....[166]....
        /*0884*/ 	.word	0x0500000f


	//   ....[167]....
        /*0888*/ 	.word	0x0500000f


	//   ....[168]....
        /*088c*/ 	.word	0x0500000f


	//   ....[169]....
        /*0890*/ 	.word	0x0500000f


	//   ....[170]....
        /*0894*/ 	.word	0x0500000f


	//   ....[171]....
        /*0898*/ 	.word	0x0500000f


	//   ....[172]....
        /*089c*/ 	.word	0x0500000f


	//   ....[173]....
        /*08a0*/ 	.word	0x0500000f


	//   ....[174]....
        /*08a4*/ 	.word	0x0500000f


	//   ....[175]....
        /*08a8*/ 	.word	0x0500000f


	//   ....[176]....
        /*08ac*/ 	.word	0x0500000f


	//   ....[177]....
        /*08b0*/ 	.word	0x0500000f


	//----- nvinfo : EIATTR_COOP_GROUP_INSTR_OFFSETS
	.align		4
.L_484:
        /*08b4*/ 	.byte	0x04, 0x28
        /*08b6*/ 	.short	(.L_486 - .L_485)


	//   ....[0]....
.L_485:
        /*08b8*/ 	.word	0x00000070


	//   ....[1]....
        /*08bc*/ 	.word	0x00000140


	//   ....[2]....
        /*08c0*/ 	.word	0x00000190


	//   ....[3]....
        /*08c4*/ 	.word	0x000003c0


	//   ....[4]....
        /*08c8*/ 	.word	0x00000520


	//   ....[5]....
        /*08cc*/ 	.word	0x00000640


	//   ....[6]....
        /*08d0*/ 	.word	0x000007a0


	//   ....[7]....
        /*08d4*/ 	.word	0x00002c70


	//   ....[8]....
        /*08d8*/ 	.word	0x00002c80


	//   ....[9]....
        /*08dc*/ 	.word	0x00003bb0


	//   ....[10]....
        /*08e0*/ 	.word	0x00003bc0


	//   ....[11]....
        /*08e4*/ 	.word	0x00004dd0


	//   ....[12]....
        /*08e8*/ 	.word	0x00004de0


	//   ....[13]....
        /*08ec*/ 	.word	0x00005d80


	//   ....[14]....
        /*08f0*/ 	.word	0x00005d90


	//   ....[15]....
        /*08f4*/ 	.word	0x00006f90


	//   ....[16]....
        /*08f8*/ 	.word	0x00006fa0


	//   ....[17]....
        /*08fc*/ 	.word	0x000070b0


	//   ....[18]....
        /*0900*/ 	.word	0x000070c0


	//   ....[19]....
        /*0904*/ 	.word	0x00007430


	//   ....[20]....
        /*0908*/ 	.word	0x00007450


	//   ....[21]....
        /*090c*/ 	.word	0x00007540


	//   ....[22]....
        /*0910*/ 	.word	0x00007560


	//   ....[23]....
        /*0914*/ 	.word	0x00008360


	//   ....[24]....
        /*0918*/ 	.word	0x00008a50


	//   ....[25]....
        /*091c*/ 	.word	0x00008a60


	//   ....[26]....
        /*0920*/ 	.word	0x00008a70


	//   ....[27]....
        /*0924*/ 	.word	0x00008a80


	//   ....[28]....
        /*0928*/ 	.word	0x00008c80


	//   ....[29]....
        /*092c*/ 	.word	0x00008c90


	//   ....[30]....
        /*0930*/ 	.word	0x00008ca0


	//   ....[31]....
        /*0934*/ 	.word	0x00008cb0


	//   ....[32]....
        /*0938*/ 	.word	0x00008e90


	//   ....[33]....
        /*093c*/ 	.word	0x00008ea0


	//   ....[34]....
        /*0940*/ 	.word	0x00008eb0


	//   ....[35]....
        /*0944*/ 	.word	0x00008ec0


	//   ....[36]....
        /*0948*/ 	.word	0x000090c0


	//   ....[37]....
        /*094c*/ 	.word	0x000090d0


	//   ....[38]....
        /*0950*/ 	.word	0x000090e0


	//   ....[39]....
        /*0954*/ 	.word	0x000090f0


	//   ....[40]....
        /*0958*/ 	.word	0x0000d3b0


	//   ....[41]....
        /*095c*/ 	.word	0x0000d3d0


	//   ....[42]....
        /*0960*/ 	.word	0x0000d3e0


	//   ....[43]....
        /*0964*/ 	.word	0x0000d3f0


	//   ....[44]....
        /*0968*/ 	.word	0x0000d4e0


	//   ....[45]....
        /*096c*/ 	.word	0x0000d500


	//   ....[46]....
        /*0970*/ 	.word	0x0000d510


	//   ....[47]....
        /*0974*/ 	.word	0x0000d520


	//   ....[48]....
        /*0978*/ 	.word	0x0000d700


	//   ....[49]....
        /*097c*/ 	.word	0x0000d720


	//   ....[50]....
        /*0980*/ 	.word	0x0000d740


	//   ....[51]....
        /*0984*/ 	.word	0x0000d750


	//   ....[52]....
        /*0988*/ 	.word	0x0000d820


	//   ....[53]....
        /*098c*/ 	.word	0x0000d850


	//   ....[54]....
        /*0990*/ 	.word	0x0000d860


	//   ....[55]....
        /*0994*/ 	.word	0x0000d870


	//   ....[56]....
        /*0998*/ 	.word	0x00012340


	//   ....[57]....
        /*099c*/ 	.word	0x00012590


	//   ....[58]....
        /*09a0*/ 	.word	0x00012e70


	//   ....[59]....
        /*09a4*/ 	.word	0x00012f80


	//   ....[60]....
        /*09a8*/ 	.word	0x00013350


	//   ....[61]....
        /*09ac*/ 	.word	0x000133d0


	//   ....[62]....
        /*09b0*/ 	.word	0x00014530


	//   ....[63]....
        /*09b4*/ 	.word	0x00014750


	//   ....[64]....
        /*09b8*/ 	.word	0x00014e00


	//   ....[65]....
        /*09bc*/ 	.word	0x00014e20


	//   ....[66]....
        /*09c0*/ 	.word	0x00015520


	//   ....[67]....
        /*09c4*/ 	.word	0x000156f0


	//   ....[68]....
        /*09c8*/ 	.word	0x00016e00


	//   ....[69]....
        /*09cc*/ 	.word	0x00016e20


	//   ....[70]....
        /*09d0*/ 	.word	0x00017280


	//   ....[71]....
        /*09d4*/ 	.word	0x00017450


	//   ....[72]....
        /*09d8*/ 	.word	0x00018820


	//   ....[73]....
        /*09dc*/ 	.word	0x00018a50


	//   ....[74]....
        /*09e0*/ 	.word	0x000190f0


	//   ....[75]....
        /*09e4*/ 	.word	0x00019160


	//   ....[76]....
        /*09e8*/ 	.word	0x00019780


	//   ....[77]....
        /*09ec*/ 	.word	0x00019950


	//   ....[78]....
        /*09f0*/ 	.word	0x0001a860


	//   ....[79]....
        /*09f4*/ 	.word	0x0001a890


	//   ....[80]....
        /*09f8*/ 	.word	0x0001a900


	//   ....[81]....
        /*09fc*/ 	.word	0x0001a910


	//   ....[82]....
        /*0a00*/ 	.word	0x0001be40


	//   ....[83]....
        /*0a04*/ 	.word	0x0001be70


	//   ....[84]....
        /*0a08*/ 	.word	0x0001bea0


	//   ....[85]....
        /*0a0c*/ 	.word	0x0001bee0


	//   ....[86]....
        /*0a10*/ 	.word	0x0001bf20


	//   ....[87]....
        /*0a14*/ 	.word	0x0001bf50


	//   ....[88]....
        /*0a18*/ 	.word	0x0001bf80


	//   ....[89]....
        /*0a1c*/ 	.word	0x0001bfb0


	//   ....[90]....
        /*0a20*/ 	.word	0x0001bfe0


	//   ....[91]....
        /*0a24*/ 	.word	0x0001c010


	//   ....[92]....
        /*0a28*/ 	.word	0x0001c040


	//   ....[93]....
        /*0a2c*/ 	.word	0x0001c070


	//   ....[94]....
        /*0a30*/ 	.word	0x0001c0a0


	//   ....[95]....
        /*0a34*/ 	.word	0x0001c0d0


	//   ....[96]....
        /*0a38*/ 	.word	0x0001c100


	//   ....[97]....
        /*0a3c*/ 	.word	0x0001c130


	//   ....[98]....
        /*0a40*/ 	.word	0x0001c160


	//   ....[99]....
        /*0a44*/ 	.word	0x0001c190


	//   ....[100]....
        /*0a48*/ 	.word	0x0001c1c0


	//   ....[101]....
        /*0a4c*/ 	.word	0x0001c1f0


	//   ....[102]....
        /*0a50*/ 	.word	0x0001c220


	//   ....[103]....
        /*0a54*/ 	.word	0x0001c250


	//   ....[104]....
        /*0a58*/ 	.word	0x0001c280


	//   ....[105]....
        /*0a5c*/ 	.word	0x0001c2b0


	//   ....[106]....
        /*0a60*/ 	.word	0x0001c2e0


	//   ....[107]....
        /*0a64*/ 	.word	0x0001c310


	//   ....[108]....
        /*0a68*/ 	.word	0x0001c340


	//   ....[109]....
        /*0a6c*/ 	.word	0x0001c370


	//   ....[110]....
        /*0a70*/ 	.word	0x0001c3a0


	//   ....[111]....
        /*0a74*/ 	.word	0x0001c3d0


	//   ....[112]....
        /*0a78*/ 	.word	0x0001c400


	//   ....[113]....
        /*0a7c*/ 	.word	0x0001c430


	//   ....[114]....
        /*0a80*/ 	.word	0x0001c460


	//   ....[115]....
        /*0a84*/ 	.word	0x0001c490


	//   ....[116]....
        /*0a88*/ 	.word	0x0001c4c0


	//   ....[117]....
        /*0a8c*/ 	.word	0x0001c4f0


	//   ....[118]....
        /*0a90*/ 	.word	0x0001c520


	//   ....[119]....
        /*0a94*/ 	.word	0x0001c550


	//   ....[120]....
        /*0a98*/ 	.word	0x0001c570


	//   ....[121]....
        /*0a9c*/ 	.word	0x0001c580


	//   ....[122]....
        /*0aa0*/ 	.word	0x0001c590


	//   ....[123]....
        /*0aa4*/ 	.word	0x0001c5a0


	//   ....[124]....
        /*0aa8*/ 	.word	0x0001c5b0


	//   ....[125]....
        /*0aac*/ 	.word	0x0001c5c0


	//   ....[126]....
        /*0ab0*/ 	.word	0x0001c5d0


	//   ....[127]....
        /*0ab4*/ 	.word	0x0001c5e0


	//   ....[128]....
        /*0ab8*/ 	.word	0x0001c5f0


	//   ....[129]....
        /*0abc*/ 	.word	0x0001c610


	//   ....[130]....
        /*0ac0*/ 	.word	0x0001c630


	//   ....[131]....
        /*0ac4*/ 	.word	0x0001c640


	//   ....[132]....
        /*0ac8*/ 	.word	0x0001c670


	//   ....[133]....
        /*0acc*/ 	.word	0x0001c6a0


	//   ....[134]....
        /*0ad0*/ 	.word	0x0001c6c0


	//   ....[135]....
        /*0ad4*/ 	.word	0x0001c6f0


	//   ....[136]....
        /*0ad8*/ 	.word	0x0001c720


	//   ....[137]....
        /*0adc*/ 	.word	0x0001c730


	//   ....[138]....
        /*0ae0*/ 	.word	0x0001c740


	//   ....[139]....
        /*0ae4*/ 	.word	0x0001c770


	//   ....[140]....
        /*0ae8*/ 	.word	0x0001c7a0


	//   ....[141]....
        /*0aec*/ 	.word	0x0001c7d0


	//   ....[142]....
        /*0af0*/ 	.word	0x0001c800


	//   ....[143]....
        /*0af4*/ 	.word	0x0001c810


	//   ....[144]....
        /*0af8*/ 	.word	0x0001c830


	//   ....[145]....
        /*0afc*/ 	.word	0x0001c860


	//   ....[146]....
        /*0b00*/ 	.word	0x0001cfa0


	//   ....[147]....
        /*0b04*/ 	.word	0x0001d000


	//   ....[148]....
        /*0b08*/ 	.word	0x0001d030


	//   ....[149]....
        /*0b0c*/ 	.word	0x0001d060


	//   ....[150]....
        /*0b10*/ 	.word	0x0001d8f0


	//   ....[151]....
        /*0b14*/ 	.word	0x0001d930


	//   ....[152]....
        /*0b18*/ 	.word	0x0001da70


	//   ....[153]....
        /*0b1c*/ 	.word	0x0001da90


	//   ....[154]....
        /*0b20*/ 	.word	0x0001dbd0


	//   ....[155]....
        /*0b24*/ 	.word	0x0001dbf0


	//   ....[156]....
        /*0b28*/ 	.word	0x0001dd40


	//   ....[157]....
        /*0b2c*/ 	.word	0x0001dd60


	//   ....[158]....
        /*0b30*/ 	.word	0x0001e5d0


	//   ....[159]....
        /*0b34*/ 	.word	0x0001e5e0


	//   ....[160]....
        /*0b38*/ 	.word	0x0001e770


	//   ....[161]....
        /*0b3c*/ 	.word	0x0001e780


	//   ....[162]....
        /*0b40*/ 	.word	0x0001e910


	//   ....[163]....
        /*0b44*/ 	.word	0x0001e920


	//   ....[164]....
        /*0b48*/ 	.word	0x0001eab0


	//   ....[165]....
        /*0b4c*/ 	.word	0x0001eac0


	//   ....[166]....
        /*0b50*/ 	.word	0x0001eca0


	//   ....[167]....
        /*0b54*/ 	.word	0x0001ee50


	//   ....[168]....
        /*0b58*/ 	.word	0x0001ee80


	//   ....[169]....
        /*0b5c*/ 	.word	0x0001eeb0


	//   ....[170]....
        /*0b60*/ 	.word	0x0001eee0


	//   ....[171]....
        /*0b64*/ 	.word	0x0001ef10


	//   ....[172]....
        /*0b68*/ 	.word	0x0001ef40


	//   ....[173]....
        /*0b6c*/ 	.word	0x0001f0b0


	//   ....[174]....
        /*0b70*/ 	.word	0x0001f0e0


	//   ....[175]....
        /*0b74*/ 	.word	0x0001f110


	//   ....[176]....
        /*0b78*/ 	.word	0x0001f140


	//   ....[177]....
        /*0b7c*/ 	.word	0x0001f170


	//   ....[178]....
        /*0b80*/ 	.word	0x0001f1a0


	//   ....[179]....
        /*0b84*/ 	.word	0x0001f230


	//   ....[180]....
        /*0b88*/ 	.word	0x0001f290


	//   ....[181]....
        /*0b8c*/ 	.word	0x0001f320


	//   ....[182]....
        /*0b90*/ 	.word	0x00020590


	//   ....[183]....
        /*0b94*/ 	.word	0x00022600


	//   ....[184]....
        /*0b98*/ 	.word	0x00022630


	//   ....[185]....
        /*0b9c*/ 	.word	0x000226b0


	//   ....[186]....
        /*0ba0*/ 	.word	0x000226f0


	//   ....[187]....
        /*0ba4*/ 	.word	0x00022730


	//   ....[188]....
        /*0ba8*/ 	.word	0x00022740


	//   ....[189]....
        /*0bac*/ 	.word	0x00022780


	//   ....[190]....
        /*0bb0*/ 	.word	0x00022790


	//   ....[191]....
        /*0bb4*/ 	.word	0x00022b30


	//   ....[192]....
        /*0bb8*/ 	.word	0x00022b50


	//   ....[193]....
        /*0bbc*/ 	.word	0x00022be0


	//   ....[194]....
        /*0bc0*/ 	.word	0x00022bf0


	//   ....[195]....
        /*0bc4*/ 	.word	0x00022c70


	//   ....[196]....
        /*0bc8*/ 	.word	0x00022c80


	//   ....[197]....
        /*0bcc*/ 	.word	0x00022c90


	//   ....[198]....
        /*0bd0*/ 	.word	0x00022ca0


	//   ....[199]....
        /*0bd4*/ 	.word	0x00023450


	//   ....[200]....
        /*0bd8*/ 	.word	0x00023480


	//   ....[201]....
        /*0bdc*/ 	.word	0x00023530


	//   ....[202]....
        /*0be0*/ 	.word	0x00023550


	//   ....[203]....
        /*0be4*/ 	.word	0x000235e0


	//   ....[204]....
        /*0be8*/ 	.word	0x00023600


	//   ....[205]....
        /*0bec*/ 	.word	0x00023690


	//   ....[206]....
        /*0bf0*/ 	.word	0x000236b0


	//   ....[207]....
        /*0bf4*/ 	.word	0x00023740


	//   ....[208]....
        /*0bf8*/ 	.word	0x00023760


	//   ....[209]....
        /*0bfc*/ 	.word	0x000237f0


	//   ....[210]....
        /*0c00*/ 	.word	0x00023810


	//   ....[211]....
        /*0c04*/ 	.word	0x000238a0


	//   ....[212]....
        /*0c08*/ 	.word	0x000238c0


	//   ....[213]....
        /*0c0c*/ 	.word	0x000238d0


	//   ....[214]....
        /*0c10*/ 	.word	0x000238e0


	//   ....[215]....
        /*0c14*/ 	.word	0x00024060


	//   ....[216]....
        /*0c18*/ 	.word	0x00024080


	//   ....[217]....
        /*0c1c*/ 	.word	0x000240e0


	//   ....[218]....
        /*0c20*/ 	.word	0x000240f0


	//   ....[219]....
        /*0c24*/ 	.word	0x00024140


	//   ....[220]....
        /*0c28*/ 	.word	0x00024150


	//   ....[221]....
        /*0c2c*/ 	.word	0x00024160


	//   ....[222]....
        /*0c30*/ 	.word	0x000241b0


	//   ....[223]....
        /*0c34*/ 	.word	0x000244d0


	//   ....[224]....
        /*0c38*/ 	.word	0x000244e0


	//   ....[225]....
        /*0c3c*/ 	.word	0x00024540


	//   ....[226]....
        /*0c40*/ 	.word	0x00024550


	//   ....[227]....
        /*0c44*/ 	.word	0x000245a0


	//   ....[228]....
        /*0c48*/ 	.word	0x000245b0


	//   ....[229]....
        /*0c4c*/ 	.word	0x000245c0


	//   ....[230]....
        /*0c50*/ 	.word	0x00024610


	//   ....[231]....
        /*0c54*/ 	.word	0x000258c0


	//   ....[232]....
        /*0c58*/ 	.word	0x00025910


	//   ....[233]....
        /*0c5c*/ 	.word	0x00025940


	//   ....[234]....
        /*0c60*/ 	.word	0x00025970


	//   ....[235]....
        /*0c64*/ 	.word	0x00025980


	//   ....[236]....
        /*0c68*/ 	.word	0x000259b0


	//   ....[237]....
        /*0c6c*/ 	.word	0x000259e0


	//   ....[238]....
        /*0c70*/ 	.word	0x00025a10


	//   ....[239]....
        /*0c74*/ 	.word	0x00025b90


	//   ....[240]....
        /*0c78*/ 	.word	0x00025bc0


	//   ....[241]....
        /*0c7c*/ 	.word	0x00025bf0


	//   ....[242]....
        /*0c80*/ 	.word	0x00025c20


	//   ....[243]....
        /*0c84*/ 	.word	0x00025c50


	//   ....[244]....
        /*0c88*/ 	.word	0x00025c80


	//   ....[245]....
        /*0c8c*/ 	.word	0x00025d40


	//   ....[246]....
        /*0c90*/ 	.word	0x00025d60


	//   ....[247]....
        /*0c94*/ 	.word	0x00025dd0


	//   ....[248]....
        /*0c98*/ 	.word	0x00026490


	//   ....[249]....
        /*0c9c*/ 	.word	0x00026850


	//   ....[250]....
        /*0ca0*/ 	.word	0x000268e0


	//   ....[251]....
        /*0ca4*/ 	.word	0x00026970


	//   ....[252]....
        /*0ca8*/ 	.word	0x00026a00


	//   ....[253]....
        /*0cac*/ 	.word	0x00026ae0


	//   ....[254]....
        /*0cb0*/ 	.word	0x00026b70


	//   ....[255]....
        /*0cb4*/ 	.word	0x00026c10


	//   ....[0]....
        /*0cb8*/ 	.word	0x00026ca0


	//   ....[1]....
        /*0cbc*/ 	.word	0x00026d80


	//   ....[2]....
        /*0cc0*/ 	.word	0x00026e10


	//   ....[3]....
        /*0cc4*/ 	.word	0x00026ea0


	//   ....[4]....
        /*0cc8*/ 	.word	0x00026f30


	//   ....[5]....
        /*0ccc*/ 	.word	0x00027060


	//   ....[6]....
        /*0cd0*/ 	.word	0x00027100


	//   ....[7]....
        /*0cd4*/ 	.word	0x00027190


	//   ....[8]....
        /*0cd8*/ 	.word	0x000271e0


	//   ....[9]....
        /*0cdc*/ 	.word	0x00027230


	//   ....[10]....
        /*0ce0*/ 	.word	0x000272c0


	//   ....[11]....
        /*0ce4*/ 	.word	0x00027350


	//   ....[12]....
        /*0ce8*/ 	.word	0x000273a0


	//   ....[13]....
        /*0cec*/ 	.word	0x000273f0


	//   ....[14]....
        /*0cf0*/ 	.word	0x00027480


	//   ....[15]....
        /*0cf4*/ 	.word	0x00027510


	//   ....[16]....
        /*0cf8*/ 	.word	0x00027560


	//   ....[17]....
        /*0cfc*/ 	.word	0x000275b0


	//   ....[18]....
        /*0d00*/ 	.word	0x00027640


	//   ....[19]....
        /*0d04*/ 	.word	0x000276d0


	//   ....[20]....
        /*0d08*/ 	.word	0x00027720


	//   ....[21]....
        /*0d0c*/ 	.word	0x00027770


	//   ....[22]....
        /*0d10*/ 	.word	0x00027860


	//   ....[23]....
        /*0d14*/ 	.word	0x00027910


	//   ....[24]....
        /*0d18*/ 	.word	0x00027970


	//   ....[25]....
        /*0d1c*/ 	.word	0x000279f0


	//   ....[26]....
        /*0d20*/ 	.word	0x00027ae0


	//   ....[27]....
        /*0d24*/ 	.word	0x00027b30


	//   ....[28]....
        /*0d28*/ 	.word	0x00027b80


	//   ....[29]....
        /*0d2c*/ 	.word	0x00027bd0


	//   ....[30]....
        /*0d30*/ 	.word	0x00027cf0


	//   ....[31]....
        /*0d34*/ 	.word	0x00027d90


	//   ....[32]....
        /*0d38*/ 	.word	0x00027df0


	//   ....[33]....
        /*0d3c*/ 	.word	0x00027e70


	//   ....[34]....
        /*0d40*/ 	.word	0x00027f70


	//   ....[35]....
        /*0d44*/ 	.word	0x00027fc0


	//   ....[36]....
        /*0d48*/ 	.word	0x00028010


	//   ....[37]....
        /*0d4c*/ 	.word	0x00028060


	//   ....[38]....
        /*0d50*/ 	.word	0x000284d0


	//   ....[39]....
        /*0d54*/ 	.word	0x00028600


	//   ....[40]....
        /*0d58*/ 	.word	0x00028720


	//   ....[41]....
        /*0d5c*/ 	.word	0x00028850


	//   ....[42]....
        /*0d60*/ 	.word	0x00028980


	//   ....[43]....
        /*0d64*/ 	.word	0x00028a20


	//   ....[44]....
        /*0d68*/ 	.word	0x00028a80


	//   ....[45]....
        /*0d6c*/ 	.word	0x00028af0


	//   ....[46]....
        /*0d70*/ 	.word	0x00028b50


	//   ....[47]....
        /*0d74*/ 	.word	0x00028bc0


	//   ....[48]....
        /*0d78*/ 	.word	0x00028c20


	//   ....[49]....
        /*0d7c*/ 	.word	0x00028c90


	//   ....[50]....
        /*0d80*/ 	.word	0x00028cf0


	//   ....[51]....
        /*0d84*/ 	.word	0x00028d60


	//   ....[52]....
        /*0d88*/ 	.word	0x00028dc0


	//   ....[53]....
        /*0d8c*/ 	.word	0x00028e30


	//   ....[54]....
        /*0d90*/ 	.word	0x00028e90


	//   ....[55]....
        /*0d94*/ 	.word	0x00028f00


	//   ....[56]....
        /*0d98*/ 	.word	0x00028f60


	//   ....[57]....
        /*0d9c*/ 	.word	0x00028fd0


	//   ....[58]....
        /*0da0*/ 	.word	0x00029030


	//   ....[59]....
        /*0da4*/ 	.word	0x000290a0


	//   ....[60]....
        /*0da8*/ 	.word	0x00029100


	//   ....[61]....
        /*0dac*/ 	.word	0x00029180


	//   ....[62]....
        /*0db0*/ 	.word	0x000291e0


	//   ....[63]....
        /*0db4*/ 	.word	0x00029250


	//   ....[64]....
        /*0db8*/ 	.word	0x000292b0


	//   ....[65]....
        /*0dbc*/ 	.word	0x00029330


	//   ....[66]....
        /*0dc0*/ 	.word	0x00029390


	//   ....[67]....
        /*0dc4*/ 	.word	0x00029420


	//   ....[68]....
        /*0dc8*/ 	.word	0x00029480


	//   ....[69]....
        /*0dcc*/ 	.word	0x00029500


	//   ....[70]....
        /*0dd0*/ 	.word	0x00029560


	//   ....[71]....
        /*0dd4*/ 	.word	0x000295f0


	//   ....[72]....
        /*0dd8*/ 	.word	0x00029650


	//   ....[73]....
        /*0ddc*/ 	.word	0x000296f0


	//   ....[74]....
        /*0de0*/ 	.word	0x00029750


	//   ....[75]....
        /*0de4*/ 	.word	0x000297c0


	//   ....[76]....
        /*0de8*/ 	.word	0x00029820


	//   ....[77]....
        /*0dec*/ 	.word	0x00029890


	//   ....[78]....
        /*0df0*/ 	.word	0x000298f0


	//   ....[79]....
        /*0df4*/ 	.word	0x00029980


	//   ....[80]....
        /*0df8*/ 	.word	0x000299e0


	//   ....[81]....
        /*0dfc*/ 	.word	0x00029a40


	//   ....[82]....
        /*0e00*/ 	.word	0x00029aa0


	//   ....[83]....
        /*0e04*/ 	.word	0x00029b00


	//   ....[84]....
        /*0e08*/ 	.word	0x00029b60


	//   ....[85]....
        /*0e0c*/ 	.word	0x00029bc0


	//   ....[86]....
        /*0e10*/ 	.word	0x00029c20


	//   ....[87]....
        /*0e14*/ 	.word	0x00029ca0


	//   ....[88]....
        /*0e18*/ 	.word	0x00029d00


	//   ....[89]....
        /*0e1c*/ 	.word	0x00029d80


	//   ....[90]....
        /*0e20*/ 	.word	0x00029de0


	//   ....[91]....
        /*0e24*/ 	.word	0x00029e40


	//   ....[92]....
        /*0e28*/ 	.word	0x00029ea0


	//   ....[93]....
        /*0e2c*/ 	.word	0x00029f20


	//   ....[94]....
        /*0e30*/ 	.word	0x00029f80


	//   ....[95]....
        /*0e34*/ 	.word	0x0002a000


	//   ....[96]....
        /*0e38*/ 	.word	0x0002a060


	//   ....[97]....
        /*0e3c*/ 	.word	0x0002a0e0


	//   ....[98]....
        /*0e40*/ 	.word	0x0002a140


	//   ....[99]....
        /*0e44*/ 	.word	0x0002a1c0


	//   ....[100]....
        /*0e48*/ 	.word	0x0002a220


	//   ....[101]....
        /*0e4c*/ 	.word	0x0002a2e0


	//   ....[102]....
        /*0e50*/ 	.word	0x0002a440


	//   ....[103]....
        /*0e54*/ 	.word	0x0002a490


	//   ....[104]....
        /*0e58*/ 	.word	0x0002a520


	//   ....[105]....
        /*0e5c*/ 	.word	0x0002a5b0


	//   ....[106]....
        /*0e60*/ 	.word	0x0002a640


	//   ....[107]....
        /*0e64*/ 	.word	0x0002a6d0


	//   ....[108]....
        /*0e68*/ 	.word	0x0002a760


	//   ....[109]....
        /*0e6c*/ 	.word	0x0002a7f0


	//   ....[110]....
        /*0e70*/ 	.word	0x0002a8b0


	//   ....[111]....
        /*0e74*/ 	.word	0x0002ab90


	//   ....[112]....
        /*0e78*/ 	.word	0x0002ac80


	//   ....[113]....
        /*0e7c*/ 	.word	0x0002ad30


	//   ....[114]....
        /*0e80*/ 	.word	0x0002ae30


	//   ....[115]....
        /*0e84*/ 	.word	0x0002aee0


	//   ....[116]....
        /*0e88*/ 	.word	0x0002af40


	//   ....[117]....
        /*0e8c*/ 	.word	0x0002b010


	//   ....[118]....
        /*0e90*/ 	.word	0x0002b0b0


	//   ....[119]....
        /*0e94*/ 	.word	0x0002b180


	//   ....[120]....
        /*0e98*/ 	.word	0x0002b2c0


	//   ....[121]....
        /*0e9c*/ 	.word	0x0002b350


	//   ....[122]....
        /*0ea0*/ 	.word	0x0002b450


	//   ....[123]....
        /*0ea4*/ 	.word	0x0002b4f0


	//   ....[124]....
        /*0ea8*/ 	.word	0x0002b550


	//   ....[125]....
        /*0eac*/ 	.word	0x0002b640


	//   ....[126]....
        /*0eb0*/ 	.word	0x0002b6a0


	//   ....[127]....
        /*0eb4*/ 	.word	0x0002b740


	//   ....[128]....
        /*0eb8*/ 	.word	0x0002b840


	//   ....[129]....
        /*0ebc*/ 	.word	0x0002b8b0


	//   ....[130]....
        /*0ec0*/ 	.word	0x0002b910


	//   ....[131]....
        /*0ec4*/ 	.word	0x0002ba10


	//   ....[132]....
        /*0ec8*/ 	.word	0x0002ba70


	//   ....[133]....
        /*0ecc*/ 	.word	0x0002bb80


	//   ....[134]....
        /*0ed0*/ 	.word	0x0002bbe0


	//   ....[135]....
        /*0ed4*/ 	.word	0x0002bcf0


	//   ....[136]....
        /*0ed8*/ 	.word	0x0002bd50


	//   ....[137]....
        /*0edc*/ 	.word	0x0002be60


	//   ....[138]....
        /*0ee0*/ 	.word	0x0002bec0


	//   ....[139]....
        /*0ee4*/ 	.word	0x0002bfd0


	//   ....[140]....
        /*0ee8*/ 	.word	0x0002c030


	//   ....[141]....
        /*0eec*/ 	.word	0x0002c140


	//   ....[142]....
        /*0ef0*/ 	.word	0x0002c1a0


	//   ....[143]....
        /*0ef4*/ 	.word	0x0002c240


	//   ....[144]....
        /*0ef8*/ 	.word	0x0002c3d0


	//   ....[145]....
        /*0efc*/ 	.word	0x0002c470


	//   ....[146]....
        /*0f00*/ 	.word	0x0002c4d0


	//   ....[147]....
        /*0f04*/ 	.word	0x0002c590


	//   ....[148]....
        /*0f08*/ 	.word	0x0002c5f0


	//   ....[149]....
        /*0f0c*/ 	.word	0x0002c6b0


	//   ....[150]....
        /*0f10*/ 	.word	0x0002c710


	//   ....[151]....
        /*0f14*/ 	.word	0x0002c7d0


	//   ....[152]....
        /*0f18*/ 	.word	0x0002c8c0


	//   ....[153]....
        /*0f1c*/ 	.word	0x0002c950


	//   ....[154]....
        /*0f20*/ 	.word	0x0002c9b0


	//   ....[155]....
        /*0f24*/ 	.word	0x0002ca70


	//   ....[156]....
        /*0f28*/ 	.word	0x0002cad0


	//   ....[157]....
        /*0f2c*/ 	.word	0x0002cb90


	//   ....[158]....
        /*0f30*/ 	.word	0x0002cbf0


	//   ....[159]....
        /*0f34*/ 	.word	0x0002ccb0


	//   ....[160]....
        /*0f38*/ 	.word	0x0002ce90


	//   ....[161]....
        /*0f3c*/ 	.word	0x0002cf30


	//   ....[162]....
        /*0f40*/ 	.word	0x0002d050


	//   ....[163]....
        /*0f44*/ 	.word	0x0002d0c0


	//   ....[164]....
        /*0f48*/ 	.word	0x0002d130


	//   ....[165]....
        /*0f4c*/ 	.word	0x0002d1a0


	//   ....[166]....
        /*0f50*/ 	.word	0x0002d210


	//   ....[167]....
        /*0f54*/ 	.word	0x0002d290


	//   ....[168]....
        /*0f58*/ 	.word	0x0002d320


	//   ....[169]....
        /*0f5c*/ 	.word	0x0002d3b0


	//   ....[170]....
        /*0f60*/ 	.word	0x0002d420


	//   ....[171]....
        /*0f64*/ 	.word	0x0002d490


	//   ....[172]....
        /*0f68*/ 	.word	0x0002d500


	//   ....[173]....
        /*0f6c*/ 	.word	0x0002d580


	//   ....[174]....
        /*0f70*/ 	.word	0x0002d5f0


	//   ....[175]....
        /*0f74*/ 	.word	0x0002d690


	//   ....[176]....
        /*0f78*/ 	.word	0x0002d720


	//   ....[177]....
        /*0f7c*/ 	.word	0x0002d840


	//----- nvinfo : EIATTR_REG_RECONFIG
	.align		4
.L_486:
        /*0f80*/ 	.byte	0x01, 0x54
	.zero		2


	//----- nvinfo : EIATTR_SYSCALL_OFFSETS
	.align		4
        /*0f84*/ 	.byte	0x04, 0x46
        /*0f86*/ 	.short	(.L_488 - .L_487)


	//   ....[0]....
.L_487:
        /*0f88*/ 	.word	0x00001d70


	//   ....[1]....
        /*0f8c*/ 	.word	0x00001ec0


	//   ....[2]....
        /*0f90*/ 	.word	0x00008510


	//   ....[3]....
        /*0f94*/ 	.word	0x00008830


	//   ....[4]....
        /*0f98*/ 	.word	0x00021c00


	//   ....[5]....
        /*0f9c*/ 	.word	0x00021d70


	//   ....[6]....
        /*0fa0*/ 	.word	0x00021ec0


	//   ....[7]....
        /*0fa4*/ 	.word	0x00022000


	//   ....[8]....
        /*0fa8*/ 	.word	0x000230d0


	//----- nvinfo : EIATTR_MBARRIER_INSTR_OFFSETS
	.align		4
.L_488:
        /*0fac*/ 	.byte	0x04, 0x39
        /*0fae*/ 	.short	(.L_490 - .L_489)


	//   ....[0]....
.L_489:
        /*0fb0*/ 	.word	0x00000270
        /*0fb4*/ 	.word	0x000000ff
        /*0fb8*/ 	.word	0x00028400
        /*0fbc*/ 	.short	0x0100
        /*0fbe*/ 	.byte	0x08
	.zero		1


	//   ....[1]....
        /*0fc0*/ 	.word	0x00000280
        /*0fc4*/ 	.word	0x000000ff
        /*0fc8*/ 	.word	0x00028420
        /*0fcc*/ 	.short	0x0100
        /*0fce*/ 	.byte	0x08
	.zero		1


	//   ....[2]....
        /*0fd0*/ 	.word	0x00000370
        /*0fd4*/ 	.word	0x000000ff
        /*0fd8*/ 	.word	0x00028430
        /*0fdc*/ 	.short	0x0100
        /*0fde*/ 	.byte	0x08
	.zero		1


	//   ....[3]....
        /*0fe0*/ 	.word	0x00000380
        /*0fe4*/ 	.word	0x000000ff
        /*0fe8*/ 	.word	0x00028440
        /*0fec*/ 	.short	0x0100
        /*0fee*/ 	.byte	0x08
	.zero		1


	//   ....[4]....
        /*0ff0*/ 	.word	0x00000390
        /*0ff4*/ 	.word	0x000000ff
        /*0ff8*/ 	.word	0x00028438
        /*0ffc*/ 	.short	0x0100
        /*0ffe*/ 	.byte	0x08
	.zero		1


	//   ....[5]....
        /*1000*/ 	.word	0x000003a0
        /*1004*/ 	.word	0x000000ff
        /*1008*/ 	.word	0x00028448
        /*100c*/ 	.short	0x0100
        /*100e*/ 	.byte	0x08
	.zero		1


	//   ....[6]....
        /*1010*/ 	.word	0x000004d0
        /*1014*/ 	.word	0x000000ff
        /*1018*/ 	.word	0x00028450
        /*101c*/ 	.short	0x0100
        /*101e*/ 	.byte	0x08
	.zero		1


	//   ....[7]....
        /*1020*/ 	.word	0x000004e0
        /*1024*/ 	.word	0x000000ff
        /*1028*/ 	.word	0x00028460
        /*102c*/ 	.short	0x0100
        /*102e*/ 	.byte	0x08
	.zero		1


	//   ....[8]....
        /*1030*/ 	.word	0x000004f0
        /*1034*/ 	.word	0x000000ff
        /*1038*/ 	.word	0x00028458
        /*103c*/ 	.short	0x0100
        /*103e*/ 	.byte	0x08
	.zero		1


	//   ....[9]....
        /*1040*/ 	.word	0x00000500
        /*1044*/ 	.word	0x000000ff
        /*1048*/ 	.word	0x00028468
        /*104c*/ 	.short	0x0100
        /*104e*/ 	.byte	0x08
	.zero		1


	//   ....[10]....
        /*1050*/ 	.word	0x000005f0
        /*1054*/ 	.word	0x000000ff
        /*1058*/ 	.word	0x00028470
        /*105c*/ 	.short	0x0100
        /*105e*/ 	.byte	0x06
	.zero		1


	//   ....[11]....
        /*1060*/ 	.word	0x00000600
        /*1064*/ 	.word	0x000000ff
        /*1068*/ 	.word	0x00028480
        /*106c*/ 	.short	0x0100
        /*106e*/ 	.byte	0x06
	.zero		1


	//   ....[12]....
        /*1070*/ 	.word	0x00000610
        /*1074*/ 	.word	0x000000ff
        /*1078*/ 	.word	0x00028478
        /*107c*/ 	.short	0x0100
        /*107e*/ 	.byte	0x06
	.zero		1


	//   ....[13]....
        /*1080*/ 	.word	0x00000620
        /*1084*/ 	.word	0x000000ff
        /*1088*/ 	.word	0x00028488
        /*108c*/ 	.short	0x0100
        /*108e*/ 	.byte	0x06
	.zero		1


	//   ....[14]....
        /*1090*/ 	.word	0x00000750
        /*1094*/ 	.word	0x000000ff
        /*1098*/ 	.word	0x00028490
        /*109c*/ 	.short	0x0100
        /*109e*/ 	.byte	0x08
	.zero		1


	//   ....[15]....
        /*10a0*/ 	.word	0x00000760
        /*10a4*/ 	.word	0x000000ff
        /*10a8*/ 	.word	0x000284a0
        /*10ac*/ 	.short	0x0100
        /*10ae*/ 	.byte	0x08
	.zero		1


	//   ....[16]....
        /*10b0*/ 	.word	0x00000770
        /*10b4*/ 	.word	0x000000ff
        /*10b8*/ 	.word	0x00028498
        /*10bc*/ 	.short	0x0100
        /*10be*/ 	.byte	0x08
	.zero		1


	//   ....[17]....
        /*10c0*/ 	.word	0x00000780
        /*10c4*/ 	.word	0x000000ff
        /*10c8*/ 	.word	0x000284a8
        /*10cc*/ 	.short	0x0100
        /*10ce*/ 	.byte	0x08
	.zero		1


	//   ....[18]....
        /*10d0*/ 	.word	0x000008c0
        /*10d4*/ 	.word	0x000000ff
        /*10d8*/ 	.word	0x000284b0
        /*10dc*/ 	.short	0x0100
        /*10de*/ 	.byte	0x08
	.zero		1


	//   ....[19]....
        /*10e0*/ 	.word	0x000008d0
        /*10e4*/ 	.word	0x000000ff
        /*10e8*/ 	.word	0x000284c0
        /*10ec*/ 	.short	0x0100
        /*10ee*/ 	.byte	0x08
	.zero		1


	//   ....[20]....
        /*10f0*/ 	.word	0x000008e0
        /*10f4*/ 	.word	0x000000ff
        /*10f8*/ 	.word	0x000284b8
        /*10fc*/ 	.short	0x0100
        /*10fe*/ 	.byte	0x08
	.zero		1


	//   ....[21]....
        /*1100*/ 	.word	0x000008f0
        /*1104*/ 	.word	0x000000ff
        /*1108*/ 	.word	0x000284c8
        /*110c*/ 	.short	0x0100
        /*110e*/ 	.byte	0x08
	.zero		1


	//   ....[22]....
        /*1110*/ 	.word	0x00002c20
        /*1114*/ 	.word	0x00000048
        /*1118*/ 	.word	0x00028490
        /*111c*/ 	.short	0x010a
        /*111e*/ 	.byte	0x3f
	.zero		1


	//   ....[23]....
        /*1120*/ 	.word	0x00004d70
        /*1124*/ 	.word	0x00000048
        /*1128*/ 	.word	0x00028490
        /*112c*/ 	.short	0x010a
        /*112e*/ 	.byte	0x3f
	.zero		1


	//   ....[24]....
        /*1130*/ 	.word	0x00006de0
        /*1134*/ 	.word	0x00000048
        /*1138*/ 	.word	0x00028490
        /*113c*/ 	.short	0x010a
        /*113e*/ 	.byte	0x3f
	.zero		1


	//   ....[25]....
        /*1140*/ 	.word	0x00007280
        /*1144*/ 	.word	0x00000000
        /*1148*/ 	.word	0x00000000
        /*114c*/ 	.short	0x0101
        /*114e*/ 	.byte	0x3f
	.zero		1


	//   ....[26]....
        /*1150*/ 	.word	0x000072c0
        /*1154*/ 	.word	0x00000048
        /*1158*/ 	.word	0x000284b0
        /*115c*/ 	.short	0x010a
        /*115e*/ 	.byte	0x3f
	.zero		1


	//   ....[27]....
        /*1160*/ 	.word	0x000076f0
        /*1164*/ 	.word	0x00000048
        /*1168*/ 	.word	0x00000000
        /*116c*/ 	.short	0x0101
        /*116e*/ 	.byte	0x3f
	.zero		1


	//   ....[28]....
        /*1170*/ 	.word	0x00008590
        /*1174*/ 	.word	0x000000b8
        /*1178*/ 	.word	0x00028400
        /*117c*/ 	.short	0x010a
        /*117e*/ 	.byte	0x3f
	.zero		1


	//   ....[29]....
        /*1180*/ 	.word	0x000085e0
        /*1184*/ 	.word	0x000000b8
        /*1188*/ 	.word	0x00028400
        /*118c*/ 	.short	0x010a
        /*118e*/ 	.byte	0x3f
	.zero		1


	//   ....[30]....
        /*1190*/ 	.word	0x000092f0
        /*1194*/ 	.word	0x000000b8
        /*1198*/ 	.word	0x00028400
        /*119c*/ 	.short	0x010a
        /*119e*/ 	.byte	0x3f
	.zero		1


	//   ....[31]....
        /*11a0*/ 	.word	0x0000da60
        /*11a4*/ 	.word	0x000000b8
        /*11a8*/ 	.word	0x00028400
        /*11ac*/ 	.short	0x010a
        /*11ae*/ 	.byte	0x3f
	.zero		1


	//   ....[32]....
        /*11b0*/ 	.word	0x00011bd0
        /*11b4*/ 	.word	0x00000006
        /*11b8*/ 	.word	0x00028430
        /*11bc*/ 	.short	0x010a
        /*11be*/ 	.byte	0x3f
	.zero		1


	//   ....[33]....
        /*11c0*/ 	.word	0x00011c10
        /*11c4*/ 	.word	0x00000006
        /*11c8*/ 	.word	0x00028430
        /*11cc*/ 	.short	0x010a
        /*11ce*/ 	.byte	0x3f
	.zero		1


	//   ....[34]....
        /*11d0*/ 	.word	0x00012360
        /*11d4*/ 	.word	0x00000000
        /*11d8*/ 	.word	0x00000000
        /*11dc*/ 	.short	0x0101
        /*11de*/ 	.byte	0x3f
	.zero		1


	//   ....[35]....
        /*11e0*/ 	.word	0x000139a0
        /*11e4*/ 	.word	0x00000006
        /*11e8*/ 	.word	0x00028450
        /*11ec*/ 	.short	0x010a
        /*11ee*/ 	.byte	0x3f
	.zero		1


	//   ....[36]....
        /*11f0*/ 	.word	0x000139f0
        /*11f4*/ 	.word	0x00000006
        /*11f8*/ 	.word	0x00028450
        /*11fc*/ 	.short	0x010a
        /*11fe*/ 	.byte	0x3f
	.zero		1


	//   ....[37]....
        /*1200*/ 	.word	0x00013c10
        /*1204*/ 	.word	0x00000006
        /*1208*/ 	.word	0x00000000
        /*120c*/ 	.short	0x0101
        /*120e*/ 	.byte	0x3f
	.zero		1


	//   ....[38]....
        /*1210*/ 	.word	0x00013f40
        /*1214*/ 	.word	0x0000000c
        /*1218*/ 	.word	0x00028430
        /*121c*/ 	.short	0x010a
        /*121e*/ 	.byte	0x3f
	.zero		1


	//   ....[39]....
        /*1220*/ 	.word	0x00013fc0
        /*1224*/ 	.word	0x0000000c
        /*1228*/ 	.word	0x00028430
        /*122c*/ 	.short	0x010a
        /*122e*/ 	.byte	0x3f
	.zero		1


	//   ....[40]....
        /*1230*/ 	.word	0x00014550
        /*1234*/ 	.word	0x00000008
        /*1238*/ 	.word	0x00000000
        /*123c*/ 	.short	0x0101
        /*123e*/ 	.byte	0x3f
	.zero		1


	//   ....[41]....
        /*1240*/ 	.word	0x00016190
        /*1244*/ 	.word	0x0000000c
        /*1248*/ 	.word	0x00028450
        /*124c*/ 	.short	0x010a
        /*124e*/ 	.byte	0x3f
	.zero		1


	//   ....[42]....
        /*1250*/ 	.word	0x00016200
        /*1254*/ 	.word	0x0000000c
        /*1258*/ 	.word	0x00028450
        /*125c*/ 	.short	0x010a
        /*125e*/ 	.byte	0x3f
	.zero		1


	//   ....[43]....
        /*1260*/ 	.word	0x000163e0
        /*1264*/ 	.word	0x0000000c
        /*1268*/ 	.word	0x00000000
        /*126c*/ 	.short	0x0101
        /*126e*/ 	.byte	0x3f
	.zero		1


	//   ....[44]....
        /*1270*/ 	.word	0x00016790
        /*1274*/ 	.word	0x0000000c
        /*1278*/ 	.word	0x00028430
        /*127c*/ 	.short	0x010a
        /*127e*/ 	.byte	0x3f
	.zero		1


	//   ....[45]....
        /*1280*/ 	.word	0x00016810
        /*1284*/ 	.word	0x0000000c
        /*1288*/ 	.word	0x00028430
        /*128c*/ 	.short	0x010a
        /*128e*/ 	.byte	0x3f
	.zero		1


	//   ....[46]....
        /*1290*/ 	.word	0x00016d30
        /*1294*/ 	.word	0x0000000f
        /*1298*/ 	.word	0x00000000
        /*129c*/ 	.short	0x0101
        /*129e*/ 	.byte	0x3f
	.zero		1


	//   ....[47]....
        /*12a0*/ 	.word	0x00017f20
        /*12a4*/ 	.word	0x0000000c
        /*12a8*/ 	.word	0x00028450
        /*12ac*/ 	.short	0x010a
        /*12ae*/ 	.byte	0x3f
	.zero		1


	//   ....[48]....
        /*12b0*/ 	.word	0x00017f90
        /*12b4*/ 	.word	0x0000000c
        /*12b8*/ 	.word	0x00028450
        /*12bc*/ 	.short	0x010a
        /*12be*/ 	.byte	0x3f
	.zero		1


	//   ....[49]....
        /*12c0*/ 	.word	0x00018150
        /*12c4*/ 	.word	0x0000000c
        /*12c8*/ 	.word	0x00000000
        /*12cc*/ 	.short	0x0101
        /*12ce*/ 	.byte	0x3f
	.zero		1


	//   ....[50]....
        /*12d0*/ 	.word	0x00018270
        /*12d4*/ 	.word	0x0000000a
        /*12d8*/ 	.word	0x00028430
        /*12dc*/ 	.short	0x010a
        /*12de*/ 	.byte	0x3f
	.zero		1


	//   ....[51]....
        /*12e0*/ 	.word	0x000182f0
        /*12e4*/ 	.word	0x0000000a
        /*12e8*/ 	.word	0x00028430
        /*12ec*/ 	.short	0x010a
        /*12ee*/ 	.byte	0x3f
	.zero		1


	//   ....[52]....
        /*12f0*/ 	.word	0x00018840
        /*12f4*/ 	.word	0x00000004
        /*12f8*/ 	.word	0x00000000
        /*12fc*/ 	.short	0x0101
        /*12fe*/ 	.byte	0x3f
	.zero		1


	//   ....[53]....
        /*1300*/ 	.word	0x0001a470
        /*1304*/ 	.word	0x0000000a
        /*1308*/ 	.word	0x00028450
        /*130c*/ 	.short	0x010a
        /*130e*/ 	.byte	0x3f
	.zero		1


	//   ....[54]....
        /*1310*/ 	.word	0x0001a4e0
        /*1314*/ 	.word	0x0000000a
        /*1318*/ 	.word	0x00028450
        /*131c*/ 	.short	0x010a
        /*131e*/ 	.byte	0x3f
	.zero		1


	//   ....[55]....
        /*1320*/ 	.word	0x0001a6c0
        /*1324*/ 	.word	0x0000000a
        /*1328*/ 	.word	0x00000000
        /*132c*/ 	.short	0x0101
        /*132e*/ 	.byte	0x3f
	.zero		1


	//   ....[56]....
        /*1330*/ 	.word	0x0001d920
        /*1334*/ 	.word	0x00000000
        /*1338*/ 	.word	0x00000000
        /*133c*/ 	.short	0x0101
        /*133e*/ 	.byte	0x3f
	.zero		1


	//   ....[57]....
        /*1340*/ 	.word	0x00020670
        /*1344*/ 	.word	0x00000017
        /*1348*/ 	.word	0x00028420
        /*134c*/ 	.short	0x010a
        /*134e*/ 	.byte	0x3f
	.zero		1


	//   ....[58]....
        /*1350*/ 	.word	0x00020700
        /*1354*/ 	.word	0x0000000c
        /*1358*/ 	.word	0x000284a0
        /*135c*/ 	.short	0x010a
        /*135e*/ 	.byte	0x3f
	.zero		1


	//   ....[59]....
        /*1360*/ 	.word	0x00020a50
        /*1364*/ 	.word	0x0000000c
        /*1368*/ 	.word	0x000284c0
        /*136c*/ 	.short	0x010a
        /*136e*/ 	.byte	0x3f
	.zero		1


	//   ....[60]....
        /*1370*/ 	.word	0x00020e70
        /*1374*/ 	.word	0x0000000b
        /*1378*/ 	.word	0x000284a0
        /*137c*/ 	.short	0x010a
        /*137e*/ 	.byte	0x3f
	.zero		1


	//   ....[61]....
        /*1380*/ 	.word	0x000211b0
        /*1384*/ 	.word	0x0000000b
        /*1388*/ 	.word	0x000284c0
        /*138c*/ 	.short	0x010a
        /*138e*/ 	.byte	0x3f
	.zero		1


	//   ....[62]....
        /*1390*/ 	.word	0x00022420
        /*1394*/ 	.word	0x00000006
        /*1398*/ 	.word	0x00028480
        /*139c*/ 	.short	0x010a
        /*139e*/ 	.byte	0x3f
	.zero		1


	//   ....[63]....
        /*13a0*/ 	.word	0x000228b0
        /*13a4*/ 	.word	0x00000006
        /*13a8*/ 	.word	0x00028470
        /*13ac*/ 	.short	0x0107
        /*13ae*/ 	.byte	0x3f
	.zero		1


	//   ....[64]....
        /*13b0*/ 	.word	0x00022960
        /*13b4*/ 	.word	0x00000006
        /*13b8*/ 	.word	0x00028470
        /*13bc*/ 	.short	0x0101
        /*13be*/ 	.byte	0x3f
	.zero		1


	//   ....[65]....
        /*13c0*/ 	.word	0x00022990
        /*13c4*/ 	.word	0x00000006
        /*13c8*/ 	.word	0x00028440
        /*13cc*/ 	.short	0x010a
        /*13ce*/ 	.byte	0x3f
	.zero		1


	//   ....[66]....
        /*13d0*/ 	.word	0x00022dc0
        /*13d4*/ 	.word	0x00000006
        /*13d8*/ 	.word	0x00028430
        /*13dc*/ 	.short	0x0107
        /*13de*/ 	.byte	0x3f
	.zero		1


	//   ....[67]....
        /*13e0*/ 	.word	0x00022e80
        /*13e4*/ 	.word	0x00000006
        /*13e8*/ 	.word	0x00028430
        /*13ec*/ 	.short	0x0101
        /*13ee*/ 	.byte	0x3f
	.zero		1


	//   ....[68]....
        /*13f0*/ 	.word	0x00023a20
        /*13f4*/ 	.word	0x00000017
        /*13f8*/ 	.word	0x00028400
        /*13fc*/ 	.short	0x0107
        /*13fe*/ 	.byte	0x3f
	.zero		1


	//   ....[69]....
        /*1400*/ 	.word	0x00023b30
        /*1404*/ 	.word	0x00000017
        /*1408*/ 	.word	0x00028400
        /*140c*/ 	.short	0x0101
        /*140e*/ 	.byte	0x3f
	.zero		1


	//   ....[70]....
        /*1410*/ 	.word	0x00023b50
        /*1414*/ 	.word	0x00000017
        /*1418*/ 	.word	0x00028420
        /*141c*/ 	.short	0x010a
        /*141e*/ 	.byte	0x3f
	.zero		1


	//   ....[71]....
        /*1420*/ 	.word	0x00023e90
        /*1424*/ 	.word	0x00000000
        /*1428*/ 	.word	0x00028480
        /*142c*/ 	.short	0x010a
        /*142e*/ 	.byte	0x3f
	.zero		1


	//   ....[72]....
        /*1430*/ 	.word	0x00024240
        /*1434*/ 	.word	0x00000000
        /*1438*/ 	.word	0x00028470
        /*143c*/ 	.short	0x0107
        /*143e*/ 	.byte	0x3f
	.zero		1


	//   ....[73]....
        /*1440*/ 	.word	0x000242f0
        /*1444*/ 	.word	0x00000000
        /*1448*/ 	.word	0x00028470
        /*144c*/ 	.short	0x0101
        /*144e*/ 	.byte	0x3f
	.zero		1


	//   ....[74]....
        /*1450*/ 	.word	0x00024320
        /*1454*/ 	.word	0x00000000
        /*1458*/ 	.word	0x00028440
        /*145c*/ 	.short	0x010a
        /*145e*/ 	.byte	0x3f
	.zero		1


	//   ....[75]....
        /*1460*/ 	.word	0x000246a0
        /*1464*/ 	.word	0x00000000
        /*1468*/ 	.word	0x00028430
        /*146c*/ 	.short	0x0107
        /*146e*/ 	.byte	0x3f
	.zero		1


	//   ....[76]....
        /*1470*/ 	.word	0x00024750
        /*1474*/ 	.word	0x00000000
        /*1478*/ 	.word	0x00028430
        /*147c*/ 	.short	0x0101
        /*147e*/ 	.byte	0x3f
	.zero		1


	//   ....[77]....
        /*1480*/ 	.word	0x000247e0
        /*1484*/ 	.word	0x00000003
        /*1488*/ 	.word	0x00028470
        /*148c*/ 	.short	0x010a
        /*148e*/ 	.byte	0x3f
	.zero		1


	//   ....[78]....
        /*1490*/ 	.word	0x00024860
        /*1494*/ 	.word	0x00000003
        /*1498*/ 	.word	0x00028460
        /*149c*/ 	.short	0x010a
        /*149e*/ 	.byte	0x3f
	.zero		1


	//   ....[79]....
        /*14a0*/ 	.word	0x00024df0
        /*14a4*/ 	.word	0x00000003
        /*14a8*/ 	.word	0x00028450
        /*14ac*/ 	.short	0x0101
        /*14ae*/ 	.byte	0x3f
	.zero		1


	//   ....[80]....
        /*14b0*/ 	.word	0x00024e80
        /*14b4*/ 	.word	0x00000003
        /*14b8*/ 	.word	0x00000000
        /*14bc*/ 	.short	0x0101
        /*14be*/ 	.byte	0x3f
	.zero		1


	//   ....[81]....
        /*14c0*/ 	.word	0x00025040
        /*14c4*/ 	.word	0x00000000
        /*14c8*/ 	.word	0x00028470
        /*14cc*/ 	.short	0x010a
        /*14ce*/ 	.byte	0x3f
	.zero		1


	//   ....[82]....
        /*14d0*/ 	.word	0x000250b0
        /*14d4*/ 	.word	0x00000000
        /*14d8*/ 	.word	0x00028460
        /*14dc*/ 	.short	0x010a
        /*14de*/ 	.byte	0x3f
	.zero		1


	//   ....[83]....
        /*14e0*/ 	.word	0x00025650
        /*14e4*/ 	.word	0x00000000
        /*14e8*/ 	.word	0x00028450
        /*14ec*/ 	.short	0x0101
        /*14ee*/ 	.byte	0x3f
	.zero		1


	//   ....[84]....
        /*14f0*/ 	.word	0x00025710
        /*14f4*/ 	.word	0x00000000
        /*14f8*/ 	.word	0x00000000
        /*14fc*/ 	.short	0x0101
        /*14fe*/ 	.byte	0x3f
	.zero		1


	//   ....[85]....
        /*1500*/ 	.word	0x00026410
        /*1504*/ 	.word	0x00000004
        /*1508*/ 	.word	0x00028420
        /*150c*/ 	.short	0x010a
        /*150e*/ 	.byte	0x3f
	.zero		1


	//   ....[86]....
        /*1510*/ 	.word	0x000265a0
        /*1514*/ 	.word	0x00000005
        /*1518*/ 	.word	0x00028440
        /*151c*/ 	.short	0x010a
        /*151e*/ 	.byte	0x3f
	.zero		1


	//   ....[87]....
        /*1520*/ 	.word	0x00026640
        /*1524*/ 	.word	0x00000019
        /*1528*/ 	.word	0x00028440
        /*152c*/ 	.short	0x010a
        /*152e*/ 	.byte	0x3f
	.zero		1


	//   ....[88]....
        /*1530*/ 	.word	0x00026680
        /*1534*/ 	.word	0x00000005
        /*1538*/ 	.word	0x00028460
        /*153c*/ 	.short	0x010a
        /*153e*/ 	.byte	0x3f
	.zero		1


	//   ....[89]....
        /*1540*/ 	.word	0x000266c0
        /*1544*/ 	.word	0x00000019
        /*1548*/ 	.word	0x00028460
        /*154c*/ 	.short	0x010a
        /*154e*/ 	.byte	0x3f
	.zero		1


	//   ....[90]....
        /*1550*/ 	.word	0x00026700
        /*1554*/ 	.word	0x00000005
        /*1558*/ 	.word	0x00028480
        /*155c*/ 	.short	0x010a
        /*155e*/ 	.byte	0x3f
	.zero		1


	//   ....[91]....
        /*1560*/ 	.word	0x00026740
        /*1564*/ 	.word	0x00000019
        /*1568*/ 	.word	0x00028480
        /*156c*/ 	.short	0x010a
        /*156e*/ 	.byte	0x3f
	.zero		1


	//   ....[92]....
        /*1570*/ 	.word	0x000267a0
        /*1574*/ 	.word	0x00000048
        /*1578*/ 	.word	0x00028490
        /*157c*/ 	.short	0x010a
        /*157e*/ 	.byte	0x3f
	.zero		1


	//   ....[93]....
        /*1580*/ 	.word	0x00026a30
        /*1584*/ 	.word	0x00000048
        /*1588*/ 	.word	0x00028490
        /*158c*/ 	.short	0x010a
        /*158e*/ 	.byte	0x3f
	.zero		1


	//   ....[94]....
        /*1590*/ 	.word	0x00026cd0
        /*1594*/ 	.word	0x00000048
        /*1598*/ 	.word	0x00028490
        /*159c*/ 	.short	0x010a
        /*159e*/ 	.byte	0x3f
	.zero		1


	//   ....[95]....
        /*15a0*/ 	.word	0x00026f60
        /*15a4*/ 	.word	0x00000048
        /*15a8*/ 	.word	0x000284b0
        /*15ac*/ 	.short	0x010a
        /*15ae*/ 	.byte	0x3f
	.zero		1


	//   ....[96]....
        /*15b0*/ 	.word	0x000277a0
        /*15b4*/ 	.word	0x000000b8
        /*15b8*/ 	.word	0x00028400
        /*15bc*/ 	.short	0x010a
        /*15be*/ 	.byte	0x3f
	.zero		1


	//   ....[97]....
        /*15c0*/ 	.word	0x00028120
        /*15c4*/ 	.word	0x000000b8
        /*15c8*/ 	.word	0x00028400
        /*15cc*/ 	.short	0x010a
        /*15ce*/ 	.byte	0x3f
	.zero		1


	//   ....[98]....
        /*15d0*/ 	.word	0x00028170
        /*15d4*/ 	.word	0x00000006
        /*15d8*/ 	.word	0x00028430
        /*15dc*/ 	.short	0x010a
        /*15de*/ 	.byte	0x3f
	.zero		1


	//   ....[99]....
        /*15e0*/ 	.word	0x000281c0
        /*15e4*/ 	.word	0x00000006
        /*15e8*/ 	.word	0x00028450
        /*15ec*/ 	.short	0x010a
        /*15ee*/ 	.byte	0x3f
	.zero		1


	//   ....[100]....
        /*15f0*/ 	.word	0x00028210
        /*15f4*/ 	.word	0x0000000c
        /*15f8*/ 	.word	0x00028430
        /*15fc*/ 	.short	0x010a
        /*15fe*/ 	.byte	0x3f
	.zero		1


	//   ....[101]....
        /*1600*/ 	.word	0x00028260
        /*1604*/ 	.word	0x0000000c
        /*1608*/ 	.word	0x00028450
        /*160c*/ 	.short	0x010a
        /*160e*/ 	.byte	0x3f
	.zero		1


	//   ....[102]....
        /*1610*/ 	.word	0x000282b0
        /*1614*/ 	.word	0x0000000c
        /*1618*/ 	.word	0x00028430
        /*161c*/ 	.short	0x010a
        /*161e*/ 	.byte	0x3f
	.zero		1


	//   ....[103]....
        /*1620*/ 	.word	0x00028300
        /*1624*/ 	.word	0x0000000c
        /*1628*/ 	.word	0x00028450
        /*162c*/ 	.short	0x010a
        /*162e*/ 	.byte	0x3f
	.zero		1


	//   ....[104]....
        /*1630*/ 	.word	0x00028350
        /*1634*/ 	.word	0x0000000a
        /*1638*/ 	.word	0x00028430
        /*163c*/ 	.short	0x010a
        /*163e*/ 	.byte	0x3f
	.zero		1


	//   ....[105]....
        /*1640*/ 	.word	0x000283a0
        /*1644*/ 	.word	0x0000000a
        /*1648*/ 	.word	0x00028450
        /*164c*/ 	.short	0x010a
        /*164e*/ 	.byte	0x3f
	.zero		1


	//   ....[106]....
        /*1650*/ 	.word	0x0002a970
        /*1654*/ 	.word	0x00000017
        /*1658*/ 	.word	0x00028420
        /*165c*/ 	.short	0x010a
        /*165e*/ 	.byte	0x3f
	.zero		1


	//   ....[107]....
        /*1660*/ 	.word	0x0002a9c0
        /*1664*/ 	.word	0x0000000c
        /*1668*/ 	.word	0x000284a0
        /*166c*/ 	.short	0x010a
        /*166e*/ 	.byte	0x3f
	.zero		1


	//   ....[108]....
        /*1670*/ 	.word	0x0002aa10
        /*1674*/ 	.word	0x0000000c
        /*1678*/ 	.word	0x000284c0
        /*167c*/ 	.short	0x010a
        /*167e*/ 	.byte	0x3f
	.zero		1


	//   ....[109]....
        /*1680*/ 	.word	0x0002aa60
        /*1684*/ 	.word	0x0000000b
        /*1688*/ 	.word	0x000284a0
        /*168c*/ 	.short	0x010a
        /*168e*/ 	.byte	0x3f
	.zero		1


	//   ....[110]....
        /*1690*/ 	.word	0x0002aab0
        /*1694*/ 	.word	0x0000000b
        /*1698*/ 	.word	0x000284c0
        /*169c*/ 	.short	0x010a
        /*169e*/ 	.byte	0x3f
	.zero		1


	//   ....[111]....
        /*16a0*/ 	.word	0x0002abd0
        /*16a4*/ 	.word	0x00000006
        /*16a8*/ 	.word	0x00028480
        /*16ac*/ 	.short	0x010a
        /*16ae*/ 	.byte	0x3f
	.zero		1


	//   ....[112]....
        /*16b0*/ 	.word	0x0002b210
        /*16b4*/ 	.word	0x00000006
        /*16b8*/ 	.word	0x00028440
        /*16bc*/ 	.short	0x010a
        /*16be*/ 	.byte	0x3f
	.zero		1


	//   ....[113]....
        /*16c0*/ 	.word	0x0002c2d0
        /*16c4*/ 	.word	0x00000017
        /*16c8*/ 	.word	0x00028420
        /*16cc*/ 	.short	0x010a
        /*16ce*/ 	.byte	0x3f
	.zero		1


	//   ....[114]....
        /*16d0*/ 	.word	0x0002c320
        /*16d4*/ 	.word	0x00000000
        /*16d8*/ 	.word	0x00028480
        /*16dc*/ 	.short	0x010a
        /*16de*/ 	.byte	0x3f
	.zero		1


	//   ....[115]....
        /*16e0*/ 	.word	0x0002c810
        /*16e4*/ 	.word	0x00000000
        /*16e8*/ 	.word	0x00028440
        /*16ec*/ 	.short	0x010a
        /*16ee*/ 	.byte	0x3f
	.zero		1


	//   ....[116]....
        /*16f0*/ 	.word	0x0002ccf0
        /*16f4*/ 	.word	0x00000003
        /*16f8*/ 	.word	0x00028470
        /*16fc*/ 	.short	0x010a
        /*16fe*/ 	.byte	0x3f
	.zero		1


	//   ....[117]....
        /*1700*/ 	.word	0x0002cd40
        /*1704*/ 	.word	0x00000003
        /*1708*/ 	.word	0x00028460
        /*170c*/ 	.short	0x010a
        /*170e*/ 	.byte	0x3f
	.zero		1


	//   ....[118]....
        /*1710*/ 	.word	0x0002cd90
        /*1714*/ 	.word	0x00000000
        /*1718*/ 	.word	0x00028470
        /*171c*/ 	.short	0x010a
        /*171e*/ 	.byte	0x3f
	.zero		1


	//   ....[119]....
        /*1720*/ 	.word	0x0002cde0
        /*1724*/ 	.word	0x00000000
        /*1728*/ 	.word	0x00028460
        /*172c*/ 	.short	0x010a
        /*172e*/ 	.byte	0x3f
	.zero		1


	//   ....[120]....
        /*1730*/ 	.word	0x0002d760
        /*1734*/ 	.word	0x00000004
        /*1738*/ 	.word	0x00028420
        /*173c*/ 	.short	0x010a
        /*173e*/ 	.byte	0x3f
	.zero		1


	//   ....[121]....
        /*1740*/ 	.word	0x0002d900
        /*1744*/ 	.word	0x00000005
        /*1748*/ 	.word	0x00028440
        /*174c*/ 	.short	0x010a
        /*174e*/ 	.byte	0x3f
	.zero		1


	//   ....[122]....
        /*1750*/ 	.word	0x0002d950
        /*1754*/ 	.word	0x00000019
        /*1758*/ 	.word	0x00028440
        /*175c*/ 	.short	0x010a
        /*175e*/ 	.byte	0x3f
	.zero		1


	//   ....[123]....
        /*1760*/ 	.word	0x0002d9a0
        /*1764*/ 	.word	0x00000005
        /*1768*/ 	.word	0x00028460
        /*176c*/ 	.short	0x010a
        /*176e*/ 	.byte	0x3f
	.zero		1


	//   ....[124]....
        /*1770*/ 	.word	0x0002d9f0
        /*1774*/ 	.word	0x00000019
        /*1778*/ 	.word	0x00028460
        /*177c*/ 	.short	0x010a
        /*177e*/ 	.byte	0x3f
	.zero		1


	//   ....[125]....
        /*1780*/ 	.word	0x0002da40
        /*1784*/ 	.word	0x00000005
        /*1788*/ 	.word	0x00028480
        /*178c*/ 	.short	0x010a
        /*178e*/ 	.byte	0x3f
	.zero		1


	//----- nvinfo : EIATTR_NUM_MBARRIERS
	.align		4
.L_490:
        /*1790*/ 	.byte	0x03, 0x38
        /*1792*/ 	.short	0x0016


	//----- nvinfo : EIATTR_EXIT_INSTR_OFFSETS
	.align		4
        /*1794*/ 	.byte	0x04, 0x1c
        /*1796*/ 	.short	(.L_492 - .L_491)


	//   ....[0]....
.L_491:
        /*1798*/ 	.word	0x00026790


	//----- nvinfo : EIATTR_MAX_THREADS
	.align		4
.L_492:
        /*179c*/ 	.byte	0x04, 0x05
        /*179e*/ 	.short	(.L_494 - .L_493)
.L_493:
        /*17a0*/ 	.word	0x00000180
        /*17a4*/ 	.word	0x00000001
        /*17a8*/ 	.word	0x00000001


	//----- nvinfo : EIATTR_CRS_STACK_SIZE
	.align		4
.L_494:
        /*17ac*/ 	.byte	0x04, 0x1e
        /*17ae*/ 	.short	(.L_496 - .L_495)
.L_495:
        /*17b0*/ 	.word	0x00000000


	//----- nvinfo : EIATTR_CBANK_PARAM_SIZE
	.align		4
.L_496:
        /*17b4*/ 	.byte	0x03, 0x19
        /*17b6*/ 	.short	0x0af0


	//----- nvinfo : EIATTR_PARAM_CBANK
	.align		4
        /*17b8*/ 	.byte	0x04, 0x0a
        /*17ba*/ 	.short	(.L_498 - .L_497)
	.align		4
.L_497:
        /*17bc*/ 	.word	index@(.nv.constant0._ZN7cutlass13device_kernelIN5flash11enable_sm90INS1_16FlashAttnFwdSm90INS1_25CollectiveMainloopFwdSm90ILi2EN4cute5tupleIJNS5_1CILi1EEES8_S8_EEENS6_IJNS7_ILi128EEENS7_ILi64EEENS7_ILi256EEEEEELi256ENS_12float_e4m3_tEfNS_4arch4Sm90ELb0ELb1ELb0ELb1ELb1ELb1ELb0ELb1ELb0ELb1ELb0ELb0EEENS1_21CollectiveEpilogueFwdINS6_IJSA_SC_SB_EEES9_NS_10bfloat16_tESG_Li256ELb1ELb1ELb0ELb1EEENS1_36VarlenDynamicPersistentTileSchedulerILi128ELi64ELi256ELi128ELb0ELb1ELb1ELb1ELb0ELb1EEEEEEEEEvNT_6ParamsE)
        /*17c0*/ 	.short	0x0210
        /*17c2*/ 	.short	0x0af0


	//----- nvinfo : EIATTR_SW_WAR
	.align		4
.L_498:
        /*17c4*/ 	.byte	0x04, 0x36
        /*17c6*/ 	.short	(.L_500 - .L_499)
.L_499:
        /*17c8*/ 	.word	0x00000008
.L_500:


//--------------------- .nv.info._ZN7cutlass13device_kernelIN5flash11enable_sm90INS1_16FlashAttnFwdSm90INS1_25CollectiveMainloopFwdSm90ILi2EN4cute5tupleIJNS5_1CILi1EEES8_S8_EEENS6_IJNS7_ILi128EEESA_NS7_ILi256EEEEEELi256ENS_12float_e4m3_tEfNS_4arch4Sm90ELb1ELb0ELb0ELb0ELb1ELb0ELb0ELb1ELb0ELb1ELb0ELb0EEENS1_21CollectiveEpilogueFwdINS6_IJSA_SB_SA_EEES9_NS_10bfloat16_tESF_Li256ELb0ELb1ELb0ELb1EEENS1_30DynamicPersistentTileSchedulerILi256ELi128ELb0ELb1ELb1EEEEEEEEEvNT_6ParamsE --------------------------
	.section	.nv.info._ZN7cutlass13device_kernelIN5flash11enable_sm90INS1_16FlashAttnFwdSm90INS1_25CollectiveMainloopFwdSm90ILi2EN4cute5tupleIJNS5_1CILi1EEES8_S8_EEENS6_IJNS7_ILi128EEESA_NS7_ILi256EEEEEELi256ENS_12float_e4m3_tEfNS_4arch4Sm90ELb1ELb0ELb0ELb0ELb1ELb0ELb0ELb1ELb0ELb1ELb0ELb0EEENS1_21CollectiveEpilogueFwdINS6_IJSA_SB_SA_EEES9_NS_10bfloat16_tESF_Li256ELb0ELb1ELb0ELb1EEENS1_30DynamicPersistentTileSchedulerILi256ELi128ELb0ELb1ELb1EEEEEEEEEvNT_6ParamsE,"",@"SHT_CUDA_INFO"
	.sectionflags	@""
	.align	4


	//----- nvinfo : EIATTR_CUDA_API_VERSION
	.align		4
        /*0000*/ 	.byte	0x04, 0x37
        /*0002*/ 	.short	(.L_502 - .L_501)
.L_501:
        /*0004*/ 	.word	0x00000082


	//----- nvinfo : EIATTR_KPARAM_INFO
	.align		4
.L_502:
        /*0008*/ 	.byte	0x04, 0x17
        /*000a*/ 	.short	(.L_504 - .L_503)
.L_503:
        /*000c*/ 	.word	0x00000000
        /*0010*/ 	.short	0x0000
        /*0012*/ 	.short	0x0070
        /*0014*/ 	.byte	0x00, 0xf0, 0x01, 0x2a


	//----- nvinfo : EIATTR_SPARSE_MMA_MASK
	.align		4
.L_504:
        /*0018*/ 	.byte	0x03, 0x50
        /*001a*/ 	.short	0x0000


	//----- nvinfo : EIATTR_MAXREG_COUNT
	.align		4
        /*001c*/ 	.byte	0x03, 0x1b
        /*001e*/ 	.short	0x00a8


	//----- nvinfo : EIATTR_NUM_BARRIERS
	.align		4
        /*0020*/ 	.byte	0x02, 0x4c
        /*0022*/ 	.byte	0x10
	.zero		1


	//----- nvinfo : EIATTR_EXTERNS
	.align		4
        /*0024*/ 	.byte	0x04, 0x0f
        /*0026*/ 	.short	(.L_506 - .L_505)


	//   ....[0]....
	.align		4
.L_505:
        /*0028*/ 	.word	index@(__assertfail)


	//----- nvinfo : EIATTR_ANNOTATIONS
	.align		4
.L_506:
        /*002c*/ 	.byte	0x04, 0x55
        /*002e*/ 	.short	(.L_508 - .L_507)


	//   ....[0]....
.L_507:
        /* <DEDUP_REMOVED lines=10> */


	//----- nvinfo : EIATTR_MERCURY_ISA_VERSION
	.align		4
.L_508:
        /*00c0*/ 	.byte	0x03, 0x5f
        /*00c2*/ 	.short	0x0101


	//----- nvinfo : EIATTR_INT_WARP_WIDE_INSTR_OFFSETS
	.align		4
        /*00c4*/ 	.byte	0x04, 0x31
        /*00c6*/ 	.short	(.L_510 - .L_509)


	//   ....[0]....
.L_509:
        /*00c8*/ 	.word	0x000000c0


	//   ....[1]....
        /*00cc*/ 	.word	0x000000d0


	//   ....[2]....
        /*00d0*/ 	.word	0x00000170


	//   ....[3]....
        /*00d4*/ 	.word	0x0000dbf0


	//   ....[4]....
        /*00d8*/ 	.word	0x0000dc80


	//   ....[5]....
        /*00dc*/ 	.word	0x00011a40


	//   ....[6]....
        /*00e0*/ 	.word	0x00011ad0


	//----- nvinfo : EIATTR_COOP_GROUP_MASK_REGIDS
	.align		4
.L_510:
        /*00e4*/ 	.byte	0x04, 0x29
        /*00e6*/ 	.short	(.L_512 - .L_511)


	//   ....[0]....
.L_511:
        /*00e8*/ 	.word	0xffffffff


	//   ....[1]....
        /*00ec*/ 	.word	0xffffffff


	//   ....[2]....
        /*00f0*/ 	.word	0xffffffff


	//   ....[3]....
        /*00f4*/ 	.word	0xffffffff


	//   ....[4]....
        /*00f8*/ 	.word	0xffffffff


	//   ....[5]....
        /*00fc*/ 	.word	0xffffffff


	//   ....[6]....
        /*0100*/ 	.word	0xffffffff


	//   ....[7]....
        /*0104*/ 	.word	0xffffffff


	//   ....[8]....
        /*0108*/ 	.word	0xffffffff


	//   ....[9]....
        /*010c*/ 	.word	0xffffffff


	//   ....[10]....
        /*0110*/ 	.word	0xffffffff


	//   ....[11]....
        /*0114*/ 	.word	0xffffffff


	//   ....[12]....
        /*0118*/ 	.word	0xffffffff


	//   ....[13]....
        /*011c*/ 	.word	0xffffffff


	//   ....[14]....
        /*0120*/ 	.word	0xffffffff


	//   ....[15]....
        /*0124*/ 	.word	0xffffffff


	//   ....[16]....
        /*0128*/ 	.word	0xffffffff


	//   ....[17]....
        /*012c*/ 	.word	0xffffffff


	//   ....[18]....
        /*0130*/ 	.word	0xffffffff


	//   ....[19]....
        /*0134*/ 	.word	0xffffffff


	//   ....[20]....
        /*0138*/ 	.word	0xffffffff


	//   ....[21]....
        /*013c*/ 	.word	0xffffffff


	//   ....[22]....
        /*0140*/ 	.word	0xffffffff


	//   ....[23]....
        /*0144*/ 	.word	0xffffffff


	//   ....[24]....
        /*0148*/ 	.word	0xffffffff


	//   ....[25]....
        /*014c*/ 	.word	0xffffffff


	//   ....[26]....
        /*0150*/ 	.word	0xffffffff


	//   ....[27]....
        /*0154*/ 	.word	0xffffffff


	//   ....[28]....
        /*0158*/ 	.word	0xffffffff


	//   ....[29]....
        /*015c*/ 	.word	0xffffffff


	//   ....[30]....
        /*0160*/ 	.word	0xffffffff


	//   ....[31]....
        /*0164*/ 	.word	0xffffffff


	//   ....[32]....
        /*0168*/ 	.word	0xffffffff


	//   ....[33]....
        /*016c*/ 	.word	0xffffffff


	//   ....[34]....
        /*0170*/ 	.word	0xffffffff


	//   ....[35]....
        /*0174*/ 	.word	0xffffffff


	//   ....[36]....
        /*0178*/ 	.word	0xffffffff


	//   ....[37]....
        /*017c*/ 	.word	0xffffffff


	//   ....[38]....
        /*0180*/ 	.word	0xffffffff


	//   ....[39]....
        /*0184*/ 	.word	0xffffffff


	//   ....[40]....
        /*0188*/ 	.word	0xffffffff


	//   ....[41]....
        /*018c*/ 	.word	0xffffffff


	//   ....[42]....
        /*0190*/ 	.word	0xffffffff


	//   ....[43]....
        /*0194*/ 	.word	0xffffffff


	//   ....[44]....
        /*0198*/ 	.word	0xffffffff


	//   ....[45]....
        /*019c*/ 	.word	0xffffffff


	//   ....[46]....
        /*01a0*/ 	.word	0xffffffff


	//   ....[47]....
        /*01a4*/ 	.word	0xffffffff


	//   ....[48]....
        /*01a8*/ 	.word	0xffffffff


	//   ....[49]....
        /*01ac*/ 	.word	0xffffffff


	//   ....[50]....
        /*01b0*/ 	.word	0xffffffff


	//   ....[51]....
        /*01b4*/ 	.word	0xffffffff


	//   ....[52]....
        /*01b8*/ 	.word	0xffffffff


	//   ....[53]....
        /*01bc*/ 	.word	0xffffffff


	//   ....[54]....
        /*01c0*/ 	.word	0xffffffff


	//   ....[55]....
        /*01c4*/ 	.word	0xffffffff


	//   ....[56]....
        /*01c8*/ 	.word	0xffffffff


	//   ....[57]....
        /*01cc*/ 	.word	0xffffffff


	//   ....[58]....
        /*01d0*/ 	.word	0xffffffff


	//   ....[59]....
        /*01d4*/ 	.word	0xffffffff


	//   ....[60]....
        /*01d8*/ 	.word	0xffffffff


	//   ....[61]....
        /*01dc*/ 	.word	0xffffffff


	//   ....[62]....
        /*01e0*/ 	.word	0xffffffff


	//   ....[63]....
        /*01e4*/ 	.word	0xffffffff


	//   ....[64]....
        /*01e8*/ 	.word	0xffffffff


	//   ....[65]....
        /*01ec*/ 	.word	0xffffffff


	//   ....[66]....
        /*01f0*/ 	.word	0xffffffff


	//   ....[67]....
        /*01f4*/ 	.word	0xffffffff


	//   ....[68]....
        /*01f8*/ 	.word	0xffffffff


	//   ....[69]....
        /*01fc*/ 	.word	0xffffffff


	//   ....[70]....
        /*0200*/ 	.word	0xffffffff


	//   ....[71]....
        /*0204*/ 	.word	0xffffffff


	//   ....[72]....
        /*0208*/ 	.word	0xffffffff


	//   ....[73]....
        /*020c*/ 	.word	0xffffffff


	//   ....[74]....
        /*0210*/ 	.word	0xffffffff


	//   ....[75]....
        /*0214*/ 	.word	0xffffffff


	//   ....[76]....
        /*0218*/ 	.word	0xffffffff


	//   ....[77]....
        /*021c*/ 	.word	0xffffffff


	//   ....[78]....
        /*0220*/ 	.word	0xffffffff


	//   ....[79]....
        /*0224*/ 	.word	0xffffffff


	//   ....[80]....
        /*0228*/ 	.word	0xffffffff


	//   ....[81]....
        /*022c*/ 	.word	0xffffffff


	//   ....[82]....
        /*0230*/ 	.word	0xffffffff


	//   ....[83]....
        /*0234*/ 	.word	0xffffffff


	//   ....[84]....
        /*0238*/ 	.word	0xffffffff


	//   ....[85]....
        /*023c*/ 	.word	0xffffffff


	//   ....[86]....
        /*0240*/ 	.word	0xffffffff


	//   ....[87]....
        /*0244*/ 	.word	0xffffffff


	//   ....[88]....
        /*0248*/ 	.word	0xffffffff


	//   ....[89]....
        /*024c*/ 	.word	0xffffffff


	//   ....[90]....
        /*0250*/ 	.word	0xffffffff


	//   ....[91]....
        /*0254*/ 	.word	0xffffffff


	//   ....[92]....
        /*0258*/ 	.word	0xffffffff


	//   ....[93]....
        /*025c*/ 	.word	0xffffffff


	//   ....[94]....
        /*0260*/ 	.word	0xffffffff


	//   ....[95]....
        /*0264*/ 	.word	0xffffffff


	//   ....[96]....
        /*0268*/ 	.word	0xffffffff


	//   ....[97]....
        /*026c*/ 	.word	0xffffffff


	//   ....[98]....
        /*0270*/ 	.word	0xffffffff


	//   ....[99]....
        /*0274*/ 	.word	0xffffffff


	//   ....[100]....
        /*0278*/ 	.word	0xffffffff


	//   ....[101]....
        /*027c*/ 	.word	0xffffffff


	//   ....[102]....
        /*0280*/ 	.word	0xffffffff


	//   ....[103]....
        /*0284*/ 	.word	0xffffffff


	//   ....[104]....
        /*0288*/ 	.word	0xffffffff


	//   ....[105]....
        /*028c*/ 	.word	0xffffffff


	//   ....[106]....
        /*0290*/ 	.word	0xffffffff


	//   ....[107]....
        /*0294*/ 	.word	0xffffffff


	//   ....[108]....
        /*0298*/ 	.word	0xffffffff


	//   ....[109]....
        /*029c*/ 	.word	0xffffffff


	//   ....[110]....
        /*02a0*/ 	.word	0xffffffff


	//   ....[111]....
        /*02a4*/ 	.word	0xffffffff


	//   ....[112]....
        /*02a8*/ 	.word	0xffffffff


	//   ....[113]....
        /*02ac*/ 	.word	0xffffffff


	//   ....[114]....
        /*02b0*/ 	.word	0xffffffff


	//   ....[115]....
        /*02b4*/ 	.word	0xffffffff


	//   ....[116]....
        /*02b8*/ 	.word	0xffffffff


	//   ....[117]....
        /*02bc*/ 	.word	0xffffffff


	//   ....[118]....
        /*02c0*/ 	.word	0xffffffff


	//   ....[119]....
        /*02c4*/ 	.word	0xffffffff


	//   ....[120]....
        /*02c8*/ 	.word	0xffffffff


	//   ....[121]....
        /*02cc*/ 	.word	0xffffffff


	//   ....[122]....
        /*02d0*/ 	.word	0xffffffff


	//   ....[123]....
        /*02d4*/ 	.word	0xffffffff


	//   ....[124]....
        /*02d8*/ 	.word	0xffffffff


	//   ....[125]....
        /*02dc*/ 	.word	0xffffffff


	//   ....[126]....
        /*02e0*/ 	.word	0xffffffff


	//   ....[127]....
        /*02e4*/ 	.word	0xffffffff


	//   ....[128]....
        /*02e8*/ 	.word	0xffffffff


	//   ....[129]....
        /*02ec*/ 	.word	0xffffffff


	//   ....[130]....
        /*02f0*/ 	.word	0xffffffff


	//   ....[131]....
        /*02f4*/ 	.word	0xffffffff


	//   ....[132]....
        /*02f8*/ 	.word	0xffffffff


	//   ....[133]....
        /*02fc*/ 	.word	0xffffffff


	//   ....[134]....
        /*0300*/ 	.word	0xffffffff


	//   ....[135]....
        /*0304*/ 	.word	0xffffffff


	//   ....[136]....
        /*0308*/ 	.word	0xffffffff


	//   ....[137]....
        /*030c*/ 	.word	0xffffffff


	//   ....[138]....
        /*0310*/ 	.word	0xffffffff


	//   ....[139]....
        /*0314*/ 	.word	0xffffffff


	//   ....[140]....
        /*0318*/ 	.word	0xffffffff


	//   ....[141]....
        /*031c*/ 	.word	0xffffffff


	//   ....[142]....
        /*0320*/ 	.word	0xffffffff


	//   ....[143]....
        /*0324*/ 	.word	0xffffffff


	//   ....[144]....
        /*0328*/ 	.word	0xffffffff


	//   ....[145]....
        /*032c*/ 	.word	0xffffffff


	//   ....[146]....
        /*0330*/ 	.word	0xffffffff


	//   ....[147]....
        /*0334*/ 	.word	0xffffffff


	//   ....[148]....
        /*0338*/ 	.word	0xffffffff


	//   ....[149]....
        /*033c*/ 	.word	0xffffffff


	//   ....[150]....
        /*0340*/ 	.word	0xffffffff


	//   ....[151]....
        /*0344*/ 	.word	0xffffffff


	//   ....[152]....
        /*0348*/ 	.word	0xffffffff


	//   ....[153]....
        /*034c*/ 	.word	0xffffffff


	//   ....[154]....
        /*0350*/ 	.word	0xffffffff


	//   ....[155]....
        /*0354*/ 	.word	0xffffffff


	//   ....[156]....
        /*0358*/ 	.word	0xffffffff


	//   ....[157]....
        /*035c*/ 	.word	0xffffffff


	//   ....[158]....
        /*0360*/ 	.word	0xffffffff


	//   ....[159]....
        /*0364*/ 	.word	0xffffffff


	//   ....[160]....
        /*0368*/ 	.word	0xffffffff


	//   ....[161]....
        /*036c*/ 	.word	0xffffffff


	//   ....[162]....
        /*0370*/ 	.word	0xffffffff


	//   ....[163]....
        /*0374*/ 	.word	0xffffffff


	//   ....[164]....
        /*0378*/ 	.word	0xffffffff


	//   ....[165]....
        /*037c*/ 	.word	0xffffffff


	//   ....[166]....
        /*0380*/ 	.word	0xffffffff


	//   ....[167]....
        /*0384*/ 	.word	0xffffffff


	//   ....[168]....
        /*0388*/ 	.word	0xffffffff


	//   ....[169]....
        /*038c*/ 	.word	0xffffffff


	//   ....[170]....
        /*0390*/ 	.word	0xffffffff


	//   ....[171]....
        /*0394*/ 	.word	0xffffffff


	//   ....[172]....
        /*0398*/ 	.word	0xffffffff


	//   ....[173]....
        /*039c*/ 	.word	0xffffffff


	//   ....[174]....
        /*03a0*/ 	.word	0xffffffff


	//   ....[175]....
        /*03a4*/ 	.word	0xffffffff


	//   ....[176]....
        /*03a8*/ 	.word	0xffffffff


	//   ....[177]....
        /*03ac*/ 	.word	0xffffffff


	//   ....[178]....
        /*03b0*/ 	.word	0xffffffff


	//   ....[179]....
        /*03b4*/ 	.word	0xffffffff


	//   ....[180]....
        /*03b8*/ 	.word	0xffffffff


	//   ....[181]....
        /*03bc*/ 	.word	0xffffffff


	//   ....[182]....
        /*03c0*/ 	.word	0xffffffff


	//   ....[183]....
        /*03c4*/ 	.word	0xffffffff


	//   ....[184]....
        /*03c8*/ 	.word	0xffffffff


	//   ....[185]....
        /*03cc*/ 	.word	0xffffffff


	//   ....[186]....
        /*03d0*/ 	.word	0xffffffff


	//   ....[187]....
        /*03d4*/ 	.word	0xffffffff


	//   ....[188]....
        /*03d8*/ 	.word	0xffffffff


	//   ....[189]....
        /*03dc*/ 	.word	0xffffffff


	//   ....[190]....
        /*03e0*/ 	.word	0xffffffff


	//   ....[191]....
        /*03e4*/ 	.word	0xffffffff


	//   ....[192]....
        /*03e8*/ 	.word	0xffffffff


	//   ....[193]....
        /*03ec*/ 	.word	0xffffffff


	//   ....[194]....
        /*03f0*/ 	.word	0x0500000f


	//   ....[195]....
        /*03f4*/ 	.word	0x0500000f


	//   ....[196]....
        /*03f8*/ 	.word	0x0500000f


	//   ....[197]....
        /*03fc*/ 	.word	0x0500000f


	//   ....[198]....
        /*0400*/ 	.word	0x0500000f


	//   ....[199]....
        /*0404*/ 	.word	0x0500000f


	//   ....[200]....
        /*0408*/ 	.word	0x0500000f


	//   ....[201]....
        /*040c*/ 	.word	0x0500000f


	//   ....[202]....
        /*0410*/ 	.word	0x0500000f


	//   ....[203]....
        /*0414*/ 	.word	0x0500000f


	//   ....[204]....
        /*0418*/ 	.word	0x0500000f


	//   ....[205]....
        /*041c*/ 	.word	0x0500000f


	//   ....[206]....
        /*0420*/ 	.word	0x0500000f


	//   ....[207]....
        /*0424*/ 	.word	0x0500000f


	//   ....[208]....
        /*0428*/ 	.word	0x0500000f


	//   ....[209]....
        /*042c*/ 	.word	0x0500000f


	//   ....[210]....
        /*0430*/ 	.word	0x0500000f


	//   ....[211]....
        /*0434*/ 	.word	0x0500000f


	//   ....[212]....
        /*0438*/ 	.word	0x0500000f


	//   ....[213]....
        /*043c*/ 	.word	0x0500000f


	//   ....[214]....
        /*0440*/ 	.word	0x0500000f


	//   ....[215]....
        /*0444*/ 	.word	0x0500000f


	//   ....[216]....
        /*0448*/ 	.word	0x0500000f


	//   ....[217]....
        /*044c*/ 	.word	0x0500000f


	//   ....[218]....
        /*0450*/ 	.word	0x0500000f


	//   ....[219]....
        /*0454*/ 	.word	0x0500000f


	//   ....[220]....
        /*0458*/ 	.word	0x0500000f


	//   ....[221]....
        /*045c*/ 	.word	0x0500000f


	//   ....[222]....
        /*0460*/ 	.word	0x0500000f


	//   ....[223]....
        /*0464*/ 	.word	0x0500000f


	//   ....[224]....
        /*0468*/ 	.word	0x0500000f


	//   ....[225]....
        /*046c*/ 	.word	0x0500000f


	//   ....[226]....
        /*0470*/ 	.word	0x0500000f


	//   ....[227]....
        /*0474*/ 	.word	0x0500000f


	//   ....[228]....
        /*0478*/ 	.word	0x0500000f


	//   ....[229]....
        /*047c*/ 	.word	0x0500000f


	//   ....[230]....
        /*0480*/ 	.word	0x0500000f


	//   ....[231]....
        /*0484*/ 	.word	0x0500000f


	//   ....[232]....
        /*0488*/ 	.word	0x0500000f


	//   ....[233]....
        /*048c*/ 	.word	0x0500000f


	//   ....[234]....
        /*0490*/ 	.word	0x0500000f


	//   ....[235]....
        /*0494*/ 	.word	0x0500000f


	//   ....[236]....
        /*0498*/ 	.word	0x0500000f


	//   ....[237]....
        /*049c*/ 	.word	0x0500000f


	//   ....[238]....
        /*04a0*/ 	.word	0x0500000f


	//   ....[239]....
        /*04a4*/ 	.word	0x0500000f


	//   ....[240]....
        /*04a8*/ 	.word	0x0500000f


	//   ....[241]....
        /*04ac*/ 	.word	0x0500000f


	//   ....[242]....
        /*04b0*/ 	.word	0x0500000f


	//   ....[243]....
        /*04b4*/ 	.word	0x0500000f


	//   ....[244]....
        /*04b8*/ 	.word	0x0500000f


	//   ....[245]....
        /*04bc*/ 	.word	0x0500000f


	//   ....[246]....
        /*04c0*/ 	.word	0x0500000f


	//   ....[247]....
        /*04c4*/ 	.word	0x0500000f


	//   ....[248]....
        /*04c8*/ 	.word	0x0500000f


	//   ....[249]....
        /*04cc*/ 	.word	0x0500000f


	//   ....[250]....
        /*04d0*/ 	.word	0x0500000f


	//   ....[251]....
        /*04d4*/ 	.word	0x0500000f


	//   ....[252]....
        /*04d8*/ 	.word	0x0500000f


	//   ....[253]....
        /*04dc*/ 	.word	0x0500000f


	//   ....[254]....
        /*04e0*/ 	.word	0x0500000f


	//   ....[255]....
        /*04e4*/ 	.word	0x0500000f


	//   ....[0]....
        /*04e8*/ 	.word	0x0500000f


	//   ....[1]....
        /*04ec*/ 	.word	0x0500000f


	//   ....[2]....
        /*04f0*/ 	.word	0x0500000f


	//   ....[3]....
        /*04f4*/ 	.word	0x0500000f


	//   ....[4]....
        /*04f8*/ 	.word	0x0500000f


	//   ....[5]....
        /*04fc*/ 	.word	0x0500000f


	//   ....[6]....
        /*0500*/ 	.word	0x0500000f


	//   ....[7]....
        /*0504*/ 	.word	0x0500000f


	//   ....[8]....
        /*0508*/ 	.word	0x0500000f


	//   ....[9]....
        /*050c*/ 	.word	0x0500000f


	//   ....[10]....
        /*0510*/ 	.word	0x0500000f


	//   ....[11]....
        /*0514*/ 	.word	0x0500000f


	//   ....[12]....
        /*0518*/ 	.word	0x0500000f


	//   ....[13]....
        /*051c*/ 	.word	0x0500000f


	//   ....[14]....
        /*0520*/ 	.word	0x0500000f


	//   ....[15]....
        /*0524*/ 	.word	0x0500000f


	//   ....[16]....
        /*0528*/ 	.word	0x0500000f


	//   ....[17]....
        /*052c*/ 	.word	0x0500000f


	//   ....[18]....
        /*0530*/ 	.word	0x0500000f


	//   ....[19]....
        /*0534*/ 	.word	0x0500000f


	//----- nvinfo : EIATTR_COOP_GROUP_INSTR_OFFSETS
	.align		4
.L_512:
        /*0538*/ 	.byte	0x04, 0x28
        /*053a*/ 	.short	(.L_514 - .L_513)


	//   ....[0]....
.L_513:
        /*053c*/ 	.word	0x00000080


	//   ....[1]....
        /*0540*/ 	.word	0x00000090


	//   ....[2]....
        /*0544*/ 	.word	0x000002d0


	//   ....[3]....
        /*0548*/ 	.word	0x00000430


	//   ....[4]....
        /*054c*/ 	.word	0x00000550


	//   ....[5]....
        /*0550*/ 	.word	0x000006b0


	//   ....[6]....
        /*0554*/ 	.word	0x00001920


	//   ....[7]....
        /*0558*/ 	.word	0x00002180


	//   ....[8]....
        /*055c*/ 	.word	0x000021b0


	//   ....[9]....
        /*0560*/ 	.word	0x000028b0


	//   ....[10]....
        /*0564*/ 	.word	0x00002970


	//   ....[11]....
        /*0568*/ 	.word	0x000031c0


	//   ....[12]....
        /*056c*/ 	.word	0x00003230


	//   ....[13]....
        /*0570*/ 	.word	0x00004620


	//   ....[14]....
        /*0574*/ 	.word	0x00004c90


	//   ....[15]....
        /*0578*/ 	.word	0x00004cb0


	//   ....[16]....
        /*057c*/ 	.word	0x00004cc0


	//   ....[17]....
        /*0580*/ 	.word	0x000055c0


	//   ....[18]....
        /*0584*/ 	.word	0x00005630


	//   ....[19]....
        /*0588*/ 	.word	0x000073b0


	//   ....[20]....
        /*058c*/ 	.word	0x000073e0


	//   ....[21]....
        /*0590*/ 	.word	0x00007b60


	//   ....[22]....
        /*0594*/ 	.word	0x00007d30


	//   ....[23]....
        /*0598*/ 	.word	0x00009130


	//   ....[24]....
        /*059c*/ 	.word	0x00009160


	//   ....[25]....
        /*05a0*/ 	.word	0x000091e0


	//   ....[26]....
        /*05a4*/ 	.word	0x00009200


	//   ....[27]....
        /*05a8*/ 	.word	0x0000ac50


	//   ....[28]....
        /*05ac*/ 	.word	0x0000ac90


	//   ....[29]....
        /*05b0*/ 	.word	0x0000acc0


	//   ....[30]....
        /*05b4*/ 	.word	0x0000acf0


	//   ....[31]....
        /*05b8*/ 	.word	0x0000ad20


	//   ....[32]....
        /*05bc*/ 	.word	0x0000ad50


	//   ....[33]....
        /*05c0*/ 	.word	0x0000ad80


	//   ....[34]....
        /*05c4*/ 	.word	0x0000adb0


	//   ....[35]....
        /*05c8*/ 	.word	0x0000ade0


	//   ....[36]....
        /*05cc*/ 	.word	0x0000ae10


	//   ....[37]....
        /*05d0*/ 	.word	0x0000ae40


	//   ....[38]....
        /*05d4*/ 	.word	0x0000ae70


	//   ....[39]....
        /*05d8*/ 	.word	0x0000aea0


	//   ....[40]....
        /*05dc*/ 	.word	0x0000aed0


	//   ....[41]....
        /*05e0*/ 	.word	0x0000af00


	//   ....[42]....
        /*05e4*/ 	.word	0x0000af30


	//   ....[43]....
        /*05e8*/ 	.word	0x0000af60


	//   ....[44]....
        /*05ec*/ 	.word	0x0000af90


	//   ....[45]....
        /*05f0*/ 	.word	0x0000afc0


	//   ....[46]....
        /*05f4*/ 	.word	0x0000aff0


	//   ....[47]....
        /*05f8*/ 	.word	0x0000b030


	//   ....[48]....
        /*05fc*/ 	.word	0x0000b060


	//   ....[49]....
        /*0600*/ 	.word	0x0000b090


	//   ....[50]....
        /*0604*/ 	.word	0x0000b0c0


	//   ....[51]....
        /*0608*/ 	.word	0x0000b0f0


	//   ....[52]....
        /*060c*/ 	.word	0x0000b120


	//   ....[53]....
        /*0610*/ 	.word	0x0000b150


	//   ....[54]....
        /*0614*/ 	.word	0x0000b180


	//   ....[55]....
        /*0618*/ 	.word	0x0000b1b0


	//   ....[56]....
        /*061c*/ 	.word	0x0000b1e0


	//   ....[57]....
        /*0620*/ 	.word	0x0000b220


	//   ....[58]....
        /*0624*/ 	.word	0x0000b250


	//   ....[59]....
        /*0628*/ 	.word	0x0000b290


	//   ....[60]....
        /*062c*/ 	.word	0x0000b2c0


	//   ....[61]....
        /*0630*/ 	.word	0x0000b2f0


	//   ....[62]....
        /*0634*/ 	.word	0x0000b320


	//   ....[63]....
        /*0638*/ 	.word	0x0000b350


	//   ....[64]....
        /*063c*/ 	.word	0x0000b380


	//   ....[65]....
        /*0640*/ 	.word	0x0000b3c0


	//   ....[66]....
        /*0644*/ 	.word	0x0000b3f0


	//   ....[67]....
        /*0648*/ 	.word	0x0000b430


	//   ....[68]....
        /*064c*/ 	.word	0x0000b460


	//   ....[69]....
        /*0650*/ 	.word	0x0000b490


	//   ....[70]....
        /*0654*/ 	.word	0x0000b4d0


	//   ....[71]....
        /*0658*/ 	.word	0x0000b4e0


	//   ....[72]....
        /*065c*/ 	.word	0x0000b4f0


	//   ....[73]....
        /*0660*/ 	.word	0x0000b500


	//   ....[74]....
        /*0664*/ 	.word	0x0000b510


	//   ....[75]....
        /*0668*/ 	.word	0x0000b520


	//   ....[76]....
        /*066c*/ 	.word	0x0000b530


	//   ....[77]....
        /*0670*/ 	.word	0x0000b540


	//   ....[78]....
        /*0674*/ 	.word	0x0000b550


	//   ....[79]....
        /*0678*/ 	.word	0x0000b560


	//   ....[80]....
        /*067c*/ 	.word	0x0000b570


	//   ....[81]....
        /*0680*/ 	.word	0x0000b580


	//   ....[82]....
        /*0684*/ 	.word	0x0000b590


	//   ....[83]....
        /*0688*/ 	.word	0x0000b5a0


	//   ....[84]....
        /*068c*/ 	.word	0x0000b5b0


	//   ....[85]....
        /*0690*/ 	.word	0x0000b5c0


	//   ....[86]....
        /*0694*/ 	.word	0x0000b5d0


	//   ....[87]....
        /*0698*/ 	.word	0x0000b5e0


	//   ....[88]....
        /*069c*/ 	.word	0x0000b5f0


	//   ....[89]....
        /*06a0*/ 	.word	0x0000b600


	//   ....[90]....
        /*06a4*/ 	.word	0x0000b610


	//   ....[91]....
        /*06a8*/ 	.word	0x0000ba10


	//   ....[92]....
        /*06ac*/ 	.word	0x0000ba40


	//   ....[93]....
        /*06b0*/ 	.word	0x0000ba70


	//   ....[94]....
        /*06b4*/ 	.word	0x0000bb10


	//   ....[95]....
        /*06b8*/ 	.word	0x0000c010


	//   ....[96]....
        /*06bc*/ 	.word	0x0000c040


	//   ....[97]....
        /*06c0*/ 	.word	0x0000c190


	//   ....[98]....
        /*06c4*/ 	.word	0x0000c1b0


	//   ....[99]....
        /*06c8*/ 	.word	0x0000c2f0


	//   ....[100]....
        /*06cc*/ 	.word	0x0000c310


	//   ....[101]....
        /*06d0*/ 	.word	0x0000c460


	//   ....[102]....
        /*06d4*/ 	.word	0x0000c480


	//   ....[103]....
        /*06d8*/ 	.word	0x0000cba0


	//   ....[104]....
        /*06dc*/ 	.word	0x0000cbc0


	//   ....[105]....
        /*06e0*/ 	.word	0x0000cd00


	//   ....[106]....
        /*06e4*/ 	.word	0x0000cd20


	//   ....[107]....
        /*06e8*/ 	.word	0x0000ce60


	//   ....[108]....
        /*06ec*/ 	.word	0x0000ce80


	//   ....[109]....
        /*06f0*/ 	.word	0x0000cfd0


	//   ....[110]....
        /*06f4*/ 	.word	0x0000cff0


	//   ....[111]....
        /*06f8*/ 	.word	0x0000d200


	//   ....[112]....
        /*06fc*/ 	.word	0x0000e7c0


	//   ....[113]....
        /*0700*/ 	.word	0x0000e800


	//   ....[114]....
        /*0704*/ 	.word	0x0000e900


	//   ....[115]....
        /*0708*/ 	.word	0x0000e910


	//   ....[116]....
        /*070c*/ 	.word	0x0000e980


	//   ....[117]....
        /*0710*/ 	.word	0x0000e990


	//   ....[118]....
        /*0714*/ 	.word	0x0000ea00


	//   ....[119]....
        /*0718*/ 	.word	0x0000ea10


	//   ....[120]....
        /*071c*/ 	.word	0x0000ea80


	//   ....[121]....
        /*0720*/ 	.word	0x0000ea90


	//   ....[122]....
        /*0724*/ 	.word	0x0000eb00


	//   ....[123]....
        /*0728*/ 	.word	0x0000eb10


	//   ....[124]....
        /*072c*/ 	.word	0x0000eb80


	//   ....[125]....
        /*0730*/ 	.word	0x0000eb90


	//   ....[126]....
        /*0734*/ 	.word	0x0000eba0


	//   ....[127]....
        /*0738*/ 	.word	0x0000ec20


	//   ....[128]....
        /*073c*/ 	.word	0x0000efa0


	//   ....[129]....
        /*0740*/ 	.word	0x0000efd0


	//   ....[130]....
        /*0744*/ 	.word	0x0000f000


	//   ....[131]....
        /*0748*/ 	.word	0x0000f0d0


	//   ....[132]....
        /*074c*/ 	.word	0x0000f0e0


	//   ....[133]....
        /*0750*/ 	.word	0x0000f160


	//   ....[134]....
        /*0754*/ 	.word	0x0000f1a0


	//   ....[135]....
        /*0758*/ 	.word	0x0000f1e0


	//   ....[136]....
        /*075c*/ 	.word	0x0000f230


	//   ....[137]....
        /*0760*/ 	.word	0x0000f260


	//   ....[138]....
        /*0764*/ 	.word	0x0000f2b0


	//   ....[139]....
        /*0768*/ 	.word	0x0000f2e0


	//   ....[140]....
        /*076c*/ 	.word	0x0000f330


	//   ....[141]....
        /*0770*/ 	.word	0x0000f360


	//   ....[142]....
        /*0774*/ 	.word	0x0000f3b0


	//   ....[143]....
        /*0778*/ 	.word	0x0000f3e0


	//   ....[144]....
        /*077c*/ 	.word	0x0000fa40


	//   ....[145]....
        /*0780*/ 	.word	0x0000fa60


	//   ....[146]....
        /*0784*/ 	.word	0x0000fa80


	//   ....[147]....
        /*0788*/ 	.word	0x0000fae0


	//   ....[148]....
        /*078c*/ 	.word	0x0000fb50


	//   ....[149]....
        /*0790*/ 	.word	0x0000fb70


	//   ....[150]....
        /*0794*/ 	.word	0x0000fbf0


	//   ....[151]....
        /*0798*/ 	.word	0x0000fc10


	//   ....[152]....
        /*079c*/ 	.word	0x0000fc90


	//   ....[153]....
        /*07a0*/ 	.word	0x0000fcb0


	//   ....[154]....
        /*07a4*/ 	.word	0x0000fd30


	//   ....[155]....
        /*07a8*/ 	.word	0x0000fd50


	//   ....[156]....
        /*07ac*/ 	.word	0x0000fdd0


	//   ....[157]....
        /*07b0*/ 	.word	0x0000fdf0


	//   ....[158]....
        /*07b4*/ 	.word	0x0000fe40


	//   ....[159]....
        /*07b8*/ 	.word	0x0000fe90


	//   ....[160]....
        /*07bc*/ 	.word	0x00010560


	//   ....[161]....
        /*07c0*/ 	.word	0x00010580


	//   ....[162]....
        /*07c4*/ 	.word	0x000105e0


	//   ....[163]....
        /*07c8*/ 	.word	0x000105f0


	//   ....[164]....
        /*07cc*/ 	.word	0x00010640


	//   ....[165]....
        /*07d0*/ 	.word	0x00010650


	//   ....[166]....
        /*07d4*/ 	.word	0x000106a0


	//   ....[167]....
        /*07d8*/ 	.word	0x000106b0


	//   ....[168]....
        /*07dc*/ 	.word	0x00010700


	//   ....[169]....
        /*07e0*/ 	.word	0x00010710


	//   ....[170]....
        /*07e4*/ 	.word	0x00010760


	//   ....[171]....
        /*07e8*/ 	.word	0x00010770


	//   ....[172]....
        /*07ec*/ 	.word	0x000107c0


	//   ....[173]....
        /*07f0*/ 	.word	0x000107d0


	//   ....[174]....
        /*07f4*/ 	.word	0x000107e0


	//   ....[175]....
        /*07f8*/ 	.word	0x00010830


	//   ....[176]....
        /*07fc*/ 	.word	0x00010b40


	//   ....[177]....
        /*0800*/ 	.word	0x00010b50


	//   ....[178]....
        /*0804*/ 	.word	0x00010b70


	//   ....[179]....
        /*0808*/ 	.word	0x00010bb0


	//   ....[180]....
        /*080c*/ 	.word	0x00010bd0


	//   ....[181]....
        /*0810*/ 	.word	0x00010c10


	//   ....[182]....
        /*0814*/ 	.word	0x00010c30


	//   ....[183]....
        /*0818*/ 	.word	0x00010c70


	//   ....[184]....
        /*081c*/ 	.word	0x00010c90


	//   ....[185]....
        /*0820*/ 	.word	0x00010cd0


	//   ....[186]....
        /*0824*/ 	.word	0x00010cf0


	//   ....[187]....
        /*0828*/ 	.word	0x00010d30


	//   ....[188]....
        /*082c*/ 	.word	0x00010d50


	//   ....[189]....
        /*0830*/ 	.word	0x00010d90


	//   ....[190]....
        /*0834*/ 	.word	0x00010db0


	//   ....[191]....
        /*0838*/ 	.word	0x00010dc0


	//   ....[192]....
        /*083c*/ 	.word	0x000126b0


	//   ....[193]....
        /*0840*/ 	.word	0x00012850


	//   ....[194]....
        /*0844*/ 	.word	0x00012e90


	//   ....[195]....
        /*0848*/ 	.word	0x00012f70


	//   ....[196]....
        /*084c*/ 	.word	0x00013060


	//   ....[197]....
        /*0850*/ 	.word	0x000130d0


	//   ....[198]....
        /*0854*/ 	.word	0x000131b0


	//   ....[199]....
        /*0858*/ 	.word	0x00013210


	//   ....[200]....
        /*085c*/ 	.word	0x000132f0


	//   ....[201]....
        /*0860*/ 	.word	0x00013350


	//   ....[202]....
        /*0864*/ 	.word	0x00013430


	//   ....[203]....
        /*0868*/ 	.word	0x00013490


	//   ....[204]....
        /*086c*/ 	.word	0x00013570


	//   ....[205]....
        /*0870*/ 	.word	0x000135d0


	//   ....[206]....
        /*0874*/ 	.word	0x000136b0


	//   ....[207]....
        /*0878*/ 	.word	0x00013710


	//   ....[208]....
        /*087c*/ 	.word	0x000137f0


	//   ....[209]....
        /*0880*/ 	.word	0x00013850


	//   ....[210]....
        /*0884*/ 	.word	0x00013930


	//   ....[211]....
        /*0888*/ 	.word	0x00013ae0


	//   ....[212]....
        /*088c*/ 	.word	0x00013b90


	//   ....[213]....
        /*0890*/ 	.word	0x00013ca0


	//   ....[214]....
        /*0894*/ 	.word	0x00013cf0


	//   ....[215]....
        /*0898*/ 	.word	0x00013de0


	//   ....[216]....
        /*089c*/ 	.word	0x00013e30


	//   ....[217]....
        /*08a0*/ 	.word	0x00013f20


	//   ....[218]....
        /*08a4*/ 	.word	0x00013f70


	//   ....[219]....
        /*08a8*/ 	.word	0x00013ff0


	//   ....[220]....
        /*08ac*/ 	.word	0x000140c0


	//   ....[221]....
        /*08b0*/ 	.word	0x00014140


	//   ....[222]....
        /*08b4*/ 	.word	0x000141f0


	//   ....[223]....
        /*08b8*/ 	.word	0x00014270


	//   ....[224]....
        /*08bc*/ 	.word	0x00014320


	//   ....[225]....
        /*08c0*/ 	.word	0x000143a0


	//   ....[226]....
        /*08c4*/ 	.word	0x00014450


	//   ....[227]....
        /*08c8*/ 	.word	0x000144e0


	//   ....[228]....
        /*08cc*/ 	.word	0x00014560


	//   ....[229]....
        /*08d0*/ 	.word	0x000145e0


	//   ....[230]....
        /*08d4*/ 	.word	0x00014690


	//   ....[231]....
        /*08d8*/ 	.word	0x00014700


	//   ....[232]....
        /*08dc*/ 	.word	0x000147e0


	//   ....[233]....
        /*08e0*/ 	.word	0x00014850


	//   ....[234]....
        /*08e4*/ 	.word	0x00014930


	//   ....[235]....
        /*08e8*/ 	.word	0x000149a0


	//   ....[236]....
        /*08ec*/ 	.word	0x00014a80


	//   ....[237]....
        /*08f0*/ 	.word	0x00014af0


	//   ....[238]....
        /*08f4*/ 	.word	0x00014bd0


	//   ....[239]....
        /*08f8*/ 	.word	0x00014c40


	//   ....[240]....
        /*08fc*/ 	.word	0x00014d20


	//   ....[241]....
        /*0900*/ 	.word	0x00014d90


	//   ....[242]....
        /*0904*/ 	.word	0x00014e50


	//   ....[243]....
        /*0908*/ 	.word	0x00014f80


	//   ....[244]....
        /*090c*/ 	.word	0x00015020


	//   ....[245]....
        /*0910*/ 	.word	0x00015080


	//   ....[246]....
        /*0914*/ 	.word	0x00015140


	//   ....[247]....
        /*0918*/ 	.word	0x000151a0


	//   ....[248]....
        /*091c*/ 	.word	0x00015260


	//   ....[249]....
        /*0920*/ 	.word	0x000152c0


	//   ....[250]....
        /*0924*/ 	.word	0x00015380


	//   ....[251]....
        /*0928*/ 	.word	0x000153e0


	//   ....[252]....
        /*092c*/ 	.word	0x000154a0


	//   ....[253]....
        /*0930*/ 	.word	0x00015500


	//   ....[254]....
        /*0934*/ 	.word	0x000155c0


	//   ....[255]....
        /*0938*/ 	.word	0x00015620


	//   ....[0]....
        /*093c*/ 	.word	0x000156e0


	//   ....[1]....
        /*0940*/ 	.word	0x00015740


	//   ....[2]....
        /*0944*/ 	.word	0x00015800


	//   ....[3]....
        /*0948*/ 	.word	0x000158f0


	//   ....[4]....
        /*094c*/ 	.word	0x00015980


	//   ....[5]....
        /*0950*/ 	.word	0x000159e0


	//   ....[6]....
        /*0954*/ 	.word	0x00015a90


	//   ....[7]....
        /*0958*/ 	.word	0x00015af0


	//   ....[8]....
        /*095c*/ 	.word	0x00015ba0


	//   ....[9]....
        /*0960*/ 	.word	0x00015c00


	//   ....[10]....
        /*0964*/ 	.word	0x00015cb0


	//   ....[11]....
        /*0968*/ 	.word	0x00015d10


	//   ....[12]....
        /*096c*/ 	.word	0x00015dc0


	//   ....[13]....
        /*0970*/ 	.word	0x00015e20


	//   ....[14]....
        /*0974*/ 	.word	0x00015ed0


	//   ....[15]....
        /*0978*/ 	.word	0x00015f30


	//   ....[16]....
        /*097c*/ 	.word	0x00015fe0


	//   ....[17]....
        /*0980*/ 	.word	0x00016040


	//   ....[18]....
        /*0984*/ 	.word	0x000160f0


	//   ....[19]....
        /*0988*/ 	.word	0x00016340


	//----- nvinfo : EIATTR_REG_RECONFIG
	.align		4
.L_514:
        /*098c*/ 	.byte	0x01, 0x54
	.zero		2


	//----- nvinfo : EIATTR_SYSCALL_OFFSETS
	.align		4
        /*0990*/ 	.byte	0x04, 0x46
        /*0992*/ 	.short	(.L_516 - .L_515)


	//   ....[0]....
.L_515:
        /*0994*/ 	.word	0x00001b00


	//   ....[1]....
        /*0998*/ 	.word	0x0000ddf0


	//   ....[2]....
        /*099c*/ 	.word	0x0000df60


	//   ....[3]....
        /*09a0*/ 	.word	0x0000e0b0


	//   ....[4]....
        /*09a4*/ 	.word	0x0000e1f0


	//   ....[5]....
        /*09a8*/ 	.word	0x0000f6b0


	//----- nvinfo : EIATTR_MBARRIER_INSTR_OFFSETS
	.align		4
.L_516:
        /*09ac*/ 	.byte	0x04, 0x39
        /*09ae*/ 	.short	(.L_518 - .L_517)


	//   ....[0]....
.L_517:
        /*09b0*/ 	.word	0x00000180
        /*09b4*/ 	.word	0x000000ff
        /*09b8*/ 	.word	0x00038800
        /*09bc*/ 	.short	0x0100
        /*09be*/ 	.byte	0x08
	.zero		1


	//   ....[1]....
        /*09c0*/ 	.word	0x00000190
        /*09c4*/ 	.word	0x000000ff
        /*09c8*/ 	.word	0x00038820
        /*09cc*/ 	.short	0x0100
        /*09ce*/ 	.byte	0x08
	.zero		1


	//   ....[2]....
        /*09d0*/ 	.word	0x00000280
        /*09d4*/ 	.word	0x000000ff
        /*09d8*/ 	.word	0x00038830
        /*09dc*/ 	.short	0x0100
        /*09de*/ 	.byte	0x08
	.zero		1


	//   ....[3]....
        /*09e0*/ 	.word	0x00000290
        /*09e4*/ 	.word	0x000000ff
        /*09e8*/ 	.word	0x00038840
        /*09ec*/ 	.short	0x0100
        /*09ee*/ 	.byte	0x08
	.zero		1


	//   ....[4]....
        /*09f0*/ 	.word	0x000002a0
        /*09f4*/ 	.word	0x000000ff
        /*09f8*/ 	.word	0x00038838
        /*09fc*/ 	.short	0x0100
        /*09fe*/ 	.byte	0x08
	.zero		1


	//   ....[5]....
        /*0a00*/ 	.word	0x000002b0
        /*0a04*/ 	.word	0x000000ff
        /*0a08*/ 	.word	0x00038848
        /*0a0c*/ 	.short	0x0100
        /*0a0e*/ 	.byte	0x08
	.zero		1


	//   ....[6]....
        /*0a10*/ 	.word	0x000003e0
        /*0a14*/ 	.word	0x000000ff
        /*0a18*/ 	.word	0x00038850
        /*0a1c*/ 	.short	0x0100
        /*0a1e*/ 	.byte	0x08
	.zero		1


	//   ....[7]....
        /*0a20*/ 	.word	0x000003f0
        /*0a24*/ 	.word	0x000000ff
        /*0a28*/ 	.word	0x00038860
        /*0a2c*/ 	.short	0x0100
        /*0a2e*/ 	.byte	0x08
	.zero		1


	//   ....[8]....
        /*0a30*/ 	.word	0x00000400
        /*0a34*/ 	.word	0x000000ff
        /*0a38*/ 	.word	0x00038858
        /*0a3c*/ 	.short	0x0100
        /*0a3e*/ 	.byte	0x08
	.zero		1


	//   ....[9]....
        /*0a40*/ 	.word	0x00000410
        /*0a44*/ 	.word	0x000000ff
        /*0a48*/ 	.word	0x00038868
        /*0a4c*/ 	.short	0x0100
        /*0a4e*/ 	.byte	0x08
	.zero		1


	//   ....[10]....
        /*0a50*/ 	.word	0x00000500
        /*0a54*/ 	.word	0x000000ff
        /*0a58*/ 	.word	0x00038870
        /*0a5c*/ 	.short	0x0100
        /*0a5e*/ 	.byte	0x06
	.zero		1


	//   ....[11]....
        /*0a60*/ 	.word	0x00000510
        /*0a64*/ 	.word	0x000000ff
        /*0a68*/ 	.word	0x00038880
        /*0a6c*/ 	.short	0x0100
        /*0a6e*/ 	.byte	0x06
	.zero		1


	//   ....[12]....
        /*0a70*/ 	.word	0x00000520
        /*0a74*/ 	.word	0x000000ff
        /*0a78*/ 	.word	0x00038878
        /*0a7c*/ 	.short	0x0100
        /*0a7e*/ 	.byte	0x06
	.zero		1


	//   ....[13]....
        /*0a80*/ 	.word	0x00000530
        /*0a84*/ 	.word	0x000000ff
        /*0a88*/ 	.word	0x00038888
        /*0a8c*/ 	.short	0x0100
        /*0a8e*/ 	.byte	0x06
	.zero		1


	//   ....[14]....
        /*0a90*/ 	.word	0x00000660
        /*0a94*/ 	.word	0x000000ff
        /*0a98*/ 	.word	0x00038890
        /*0a9c*/ 	.short	0x0100
        /*0a9e*/ 	.byte	0x08
	.zero		1


	//   ....[15]....
        /*0aa0*/ 	.word	0x00000670
        /*0aa4*/ 	.word	0x000000ff
        /*0aa8*/ 	.word	0x000388a0
        /*0aac*/ 	.short	0x0100
        /*0aae*/ 	.byte	0x08
	.zero		1


	//   ....[16]....
        /*0ab0*/ 	.word	0x00000680
        /*0ab4*/ 	.word	0x000000ff
        /*0ab8*/ 	.word	0x00038898
        /*0abc*/ 	.short	0x0100
        /*0abe*/ 	.byte	0x08
	.zero		1


	//   ....[17]....
        /*0ac0*/ 	.word	0x00000690
        /*0ac4*/ 	.word	0x000000ff
        /*0ac8*/ 	.word	0x000388a8
        /*0acc*/ 	.short	0x0100
        /*0ace*/ 	.byte	0x08
	.zero		1


	//   ....[18]....
        /*0ad0*/ 	.word	0x000007e0
        /*0ad4*/ 	.word	0x000000ff
        /*0ad8*/ 	.word	0x000388b0
        /*0adc*/ 	.short	0x0100
        /*0ade*/ 	.byte	0x08
	.zero		1


	//   ....[19]....
        /*0ae0*/ 	.word	0x000007f0
        /*0ae4*/ 	.word	0x000000ff
        /*0ae8*/ 	.word	0x000388c0
        /*0aec*/ 	.short	0x0100
        /*0aee*/ 	.byte	0x08
	.zero		1


	//   ....[20]....
        /*0af0*/ 	.word	0x00000800
        /*0af4*/ 	.word	0x000000ff
        /*0af8*/ 	.word	0x000388b8
        /*0afc*/ 	.short	0x0100
        /*0afe*/ 	.byte	0x08
	.zero		1


	//   ....[21]....
        /*0b00*/ 	.word	0x00000810
        /*0b04*/ 	.word	0x000000ff
        /*0b08*/ 	.word	0x000388c8
        /*0b0c*/ 	.short	0x0100
        /*0b0e*/ 	.byte	0x08
	.zero		1


	//   ....[22]....
        /*0b10*/ 	.word	0x00001b70
        /*0b14*/ 	.word	0x000000ff
        /*0b18*/ 	.word	0x00038800
        /*0b1c*/ 	.short	0x010a
        /*0b1e*/ 	.byte	0x30
	.zero		1


	//   ....[23]....
        /*0b20*/ 	.word	0x00001c40
        /*0b24*/ 	.word	0x000000ff
        /*0b28*/ 	.word	0x00038830
        /*0b2c*/ 	.short	0x010a
        /*0b2e*/ 	.byte	0x35
	.zero		1


	//   ....[24]....
        /*0b30*/ 	.word	0x00001c80
        /*0b34*/ 	.word	0x000000ff
        /*0b38*/ 	.word	0x00038830
        /*0b3c*/ 	.short	0x010a
        /*0b3e*/ 	.byte	0x35
	.zero		1


	//   ....[25]....
        /*0b40*/ 	.word	0x00002250
        /*0b44*/ 	.word	0x000000ff
        /*0b48*/ 	.word	0x00000000
        /*0b4c*/ 	.short	0x0101
        /*0b4e*/ 	.byte	0x06
	.zero		1


	//   ....[26]....
        /*0b50*/ 	.word	0x00003d60
        /*0b54*/ 	.word	0x000000ff
        /*0b58*/ 	.word	0x00038850
        /*0b5c*/ 	.short	0x010a
        /*0b5e*/ 	.byte	0x35
	.zero		1


	//   ....[27]....
        /*0b60*/ 	.word	0x00003da0
        /*0b64*/ 	.word	0x000000ff
        /*0b68*/ 	.word	0x00038850
        /*0b6c*/ 	.short	0x010a
        /*0b6e*/ 	.byte	0x35
	.zero		1


	//   ....[28]....
        /*0b70*/ 	.word	0x00004060
        /*0b74*/ 	.word	0x000000ff
        /*0b78*/ 	.word	0x00000000
        /*0b7c*/ 	.short	0x0101
        /*0b7e*/ 	.byte	0x35
	.zero		1


	//   ....[29]....
        /*0b80*/ 	.word	0x00004210
        /*0b84*/ 	.word	0x000000ff
        /*0b88*/ 	.word	0x00038830
        /*0b8c*/ 	.short	0x010a
        /*0b8e*/ 	.byte	0x34
	.zero		1


	//   ....[30]....
        /*0b90*/ 	.word	0x00004260
        /*0b94*/ 	.word	0x000000ff
        /*0b98*/ 	.word	0x00038830
        /*0b9c*/ 	.short	0x010a
        /*0b9e*/ 	.byte	0x34
	.zero		1


	//   ....[31]....
        /*0ba0*/ 	.word	0x00004670
        /*0ba4*/ 	.word	0x000000ff
        /*0ba8*/ 	.word	0x00000000
        /*0bac*/ 	.short	0x0101
        /*0bae*/ 	.byte	0x06
	.zero		1


	//   ....[32]....
        /*0bb0*/ 	.word	0x00006a60
        /*0bb4*/ 	.word	0x000000ff
        /*0bb8*/ 	.word	0x00038850
        /*0bbc*/ 	.short	0x010a
        /*0bbe*/ 	.byte	0x34
	.zero		1


	//   ....[33]....
        /*0bc0*/ 	.word	0x00006ac0
        /*0bc4*/ 	.word	0x000000ff
        /*0bc8*/ 	.word	0x00038850
        /*0bcc*/ 	.short	0x010a
        /*0bce*/ 	.byte	0x34
	.zero		1


	//   ....[34]....
        /*0bd0*/ 	.word	0x00006d00
        /*0bd4*/ 	.word	0x000000ff
        /*0bd8*/ 	.word	0x00000000
        /*0bdc*/ 	.short	0x0101
        /*0bde*/ 	.byte	0x34
	.zero		1


	//   ....[35]....
        /*0be0*/ 	.word	0x00006e30
        /*0be4*/ 	.word	0x000000ff
        /*0be8*/ 	.word	0x00038830
        /*0bec*/ 	.short	0x010a
        /*0bee*/ 	.byte	0x2e
	.zero		1


	//   ....[36]....
        /*0bf0*/ 	.word	0x00006e70
        /*0bf4*/ 	.word	0x000000ff
        /*0bf8*/ 	.word	0x00038830
        /*0bfc*/ 	.short	0x010a
        /*0bfe*/ 	.byte	0x2e
	.zero		1


	//   ....[37]....
        /*0c00*/ 	.word	0x000071e0
        /*0c04*/ 	.word	0x000000ff
        /*0c08*/ 	.word	0x00000000
        /*0c0c*/ 	.short	0x0101
        /*0c0e*/ 	.byte	0x06
	.zero		1


	//   ....[38]....
        /*0c10*/ 	.word	0x00008ce0
        /*0c14*/ 	.word	0x000000ff
        /*0c18*/ 	.word	0x00038850
        /*0c1c*/ 	.short	0x010a
        /*0c1e*/ 	.byte	0x2e
	.zero		1


	//   ....[39]....
        /*0c20*/ 	.word	0x00008d30
        /*0c24*/ 	.word	0x000000ff
        /*0c28*/ 	.word	0x00038850
        /*0c2c*/ 	.short	0x010a
        /*0c2e*/ 	.byte	0x2e
	.zero		1


	//   ....[40]....
        /*0c30*/ 	.word	0x00008f60
        /*0c34*/ 	.word	0x000000ff
        /*0c38*/ 	.word	0x00000000
        /*0c3c*/ 	.short	0x0101
        /*0c3e*/ 	.byte	0x2e
	.zero		1


	//   ....[41]....
        /*0c40*/ 	.word	0x0000c020
        /*0c44*/ 	.word	0x000000ff
        /*0c48*/ 	.word	0x00000000
        /*0c4c*/ 	.short	0x0101
        /*0c4e*/ 	.byte	0x05
	.zero		1


	//   ....[42]....
        /*0c50*/ 	.word	0x0000e5d0
        /*0c54*/ 	.word	0x00000006
        /*0c58*/ 	.word	0x00038880
        /*0c5c*/ 	.short	0x010a
        /*0c5e*/ 	.byte	0x3f
	.zero		1


	//   ....[43]....
        /*0c60*/ 	.word	0x0000ed30
        /*0c64*/ 	.word	0x00000006
        /*0c68*/ 	.word	0x00038870
        /*0c6c*/ 	.short	0x0107
        /*0c6e*/ 	.byte	0x3f
	.zero		1


	//   ....[44]....
        /*0c70*/ 	.word	0x0000edf0
        /*0c74*/ 	.word	0x00000006
        /*0c78*/ 	.word	0x00038870
        /*0c7c*/ 	.short	0x0101
        /*0c7e*/ 	.byte	0x3f
	.zero		1


	//   ....[45]....
        /*0c80*/ 	.word	0x0000ee20
        /*0c84*/ 	.word	0x00000006
        /*0c88*/ 	.word	0x00038840
        /*0c8c*/ 	.short	0x010a
        /*0c8e*/ 	.byte	0x3f
	.zero		1


	//   ....[46]....
        /*0c90*/ 	.word	0x0000f490
        /*0c94*/ 	.word	0x00000006
        /*0c98*/ 	.word	0x00038830
        /*0c9c*/ 	.short	0x0107
        /*0c9e*/ 	.byte	0x3f
	.zero		1


	//   ....[47]....
        /*0ca0*/ 	.word	0x0000f560
        /*0ca4*/ 	.word	0x00000006
        /*0ca8*/ 	.word	0x00038830
        /*0cac*/ 	.short	0x0101
        /*0cae*/ 	.byte	0x3f
	.zero		1


	//   ....[48]....
        /*0cb0*/ 	.word	0x0000ff60
        /*0cb4*/ 	.word	0x00000012
        /*0cb8*/ 	.word	0x00038800
        /*0cbc*/ 	.short	0x0107
        /*0cbe*/ 	.byte	0x3f
	.zero		1


	//   ....[49]....
        /*0cc0*/ 	.word	0x00010050
        /*0cc4*/ 	.word	0x00000012
        /*0cc8*/ 	.word	0x00038800
        /*0ccc*/ 	.short	0x0101
        /*0cce*/ 	.byte	0x3f
	.zero		1


	//   ....[50]....
        /*0cd0*/ 	.word	0x00010070
        /*0cd4*/ 	.word	0x00000012
        /*0cd8*/ 	.word	0x00038820
        /*0cdc*/ 	.short	0x010a
        /*0cde*/ 	.byte	0x3f
	.zero		1


	//   ....[51]....
        /*0ce0*/ 	.word	0x000103d0
        /*0ce4*/ 	.word	0x00000000
        /*0ce8*/ 	.word	0x00038880
        /*0cec*/ 	.short	0x010a
        /*0cee*/ 	.byte	0x3f
	.zero		1


	//   ....[52]....
        /*0cf0*/ 	.word	0x000108c0
        /*0cf4*/ 	.word	0x00000000
        /*0cf8*/ 	.word	0x00038870
        /*0cfc*/ 	.short	0x0107
        /*0cfe*/ 	.byte	0x3f
	.zero		1


	//   ....[53]....
        /*0d00*/ 	.word	0x00010980
        /*0d04*/ 	.word	0x00000000
        /*0d08*/ 	.word	0x00038870
        /*0d0c*/ 	.short	0x0101
        /*0d0e*/ 	.byte	0x3f
	.zero		1


	//   ....[54]....
        /*0d10*/ 	.word	0x000109b0
        /*0d14*/ 	.word	0x00000000
        /*0d18*/ 	.word	0x00038840
        /*0d1c*/ 	.short	0x010a
        /*0d1e*/ 	.byte	0x3f
	.zero		1


	//   ....[55]....
        /*0d20*/ 	.word	0x00010e80
        /*0d24*/ 	.word	0x00000000
        /*0d28*/ 	.word	0x00038830
        /*0d2c*/ 	.short	0x0107
        /*0d2e*/ 	.byte	0x3f
	.zero		1


	//   ....[56]....
        /*0d30*/ 	.word	0x00010f40
        /*0d34*/ 	.word	0x00000000
        /*0d38*/ 	.word	0x00038830
        /*0d3c*/ 	.short	0x0101
        /*0d3e*/ 	.byte	0x3f
	.zero		1


	//   ....[57]....
        /*0d40*/ 	.word	0x00010fd0
        /*0d44*/ 	.word	0x00000000
        /*0d48*/ 	.word	0x00038870
        /*0d4c*/ 	.short	0x010a
        /*0d4e*/ 	.byte	0x3f
	.zero		1


	//   ....[58]....
        /*0d50*/ 	.word	0x00011060
        /*0d54*/ 	.word	0x00000000
        /*0d58*/ 	.word	0x00038860
        /*0d5c*/ 	.short	0x010a
        /*0d5e*/ 	.byte	0x3f
	.zero		1


	//   ....[59]....
        /*0d60*/ 	.word	0x00011930
        /*0d64*/ 	.word	0x00000000
        /*0d68*/ 	.word	0x00038850
        /*0d6c*/ 	.short	0x0101
        /*0d6e*/ 	.byte	0x3f
	.zero		1


	//   ....[60]....
        /*0d70*/ 	.word	0x000119b0
        /*0d74*/ 	.word	0x00000000
        /*0d78*/ 	.word	0x00000000
        /*0d7c*/ 	.short	0x0101
        /*0d7e*/ 	.byte	0x3f
	.zero		1


	//   ....[61]....
        /*0d80*/ 	.word	0x00011b80
        /*0d84*/ 	.word	0x00000002
        /*0d88*/ 	.word	0x00038870
        /*0d8c*/ 	.short	0x010a
        /*0d8e*/ 	.byte	0x3f
	.zero		1


	//   ....[62]....
        /*0d90*/ 	.word	0x00011c00
        /*0d94*/ 	.word	0x00000002
        /*0d98*/ 	.word	0x00038860
        /*0d9c*/ 	.short	0x010a
        /*0d9e*/ 	.byte	0x3f
	.zero		1


	//   ....[63]....
        /*0da0*/ 	.word	0x000124e0
        /*0da4*/ 	.word	0x00000002
        /*0da8*/ 	.word	0x00038850
        /*0dac*/ 	.short	0x0101
        /*0dae*/ 	.byte	0x3f
	.zero		1


	//   ....[64]....
        /*0db0*/ 	.word	0x00012560
        /*0db4*/ 	.word	0x00000002
        /*0db8*/ 	.word	0x00000000
        /*0dbc*/ 	.short	0x0101
        /*0dbe*/ 	.byte	0x3f
	.zero		1


	//   ....[65]....
        /*0dc0*/ 	.word	0x000127d0
        /*0dc4*/ 	.word	0x00000005
        /*0dc8*/ 	.word	0x00038820
        /*0dcc*/ 	.short	0x010a
        /*0dce*/ 	.byte	0x3f
	.zero		1


	//   ....[66]....
        /*0dd0*/ 	.word	0x00012950
        /*0dd4*/ 	.word	0x00000003
        /*0dd8*/ 	.word	0x00038840
        /*0ddc*/ 	.short	0x010a
        /*0dde*/ 	.byte	0x3f
	.zero		1


	//   ....[67]....
        /*0de0*/ 	.word	0x000129f0
        /*0de4*/ 	.word	0x00000005
        /*0de8*/ 	.word	0x00038840
        /*0dec*/ 	.short	0x010a
        /*0dee*/ 	.byte	0x3f
	.zero		1


	//   ....[68]....
        /*0df0*/ 	.word	0x00012a30
        /*0df4*/ 	.word	0x00000003
        /*0df8*/ 	.word	0x00038860
        /*0dfc*/ 	.short	0x010a
        /*0dfe*/ 	.byte	0x3f
	.zero		1


	//   ....[69]....
        /*0e00*/ 	.word	0x00012a70
        /*0e04*/ 	.word	0x00000005
        /*0e08*/ 	.word	0x00038860
        /*0e0c*/ 	.short	0x010a
        /*0e0e*/ 	.byte	0x3f
	.zero		1


	//   ....[70]....
        /*0e10*/ 	.word	0x00012ab0
        /*0e14*/ 	.word	0x00000003
        /*0e18*/ 	.word	0x00038880
        /*0e1c*/ 	.short	0x010a
        /*0e1e*/ 	.byte	0x3f
	.zero		1


	//   ....[71]....
        /*0e20*/ 	.word	0x00012af0
        /*0e24*/ 	.word	0x00000005
        /*0e28*/ 	.word	0x00038880
        /*0e2c*/ 	.short	0x010a
        /*0e2e*/ 	.byte	0x3f
	.zero		1


	//   ....[72]....
        /*0e30*/ 	.word	0x00012b60
        /*0e34*/ 	.word	0x00000003
        /*0e38*/ 	.word	0x00038800
        /*0e3c*/ 	.short	0x010a
        /*0e3e*/ 	.byte	0x3f
	.zero		1


	//   ....[73]....
        /*0e40*/ 	.word	0x00012bc0
        /*0e44*/ 	.word	0x00000000
        /*0e48*/ 	.word	0x00038830
        /*0e4c*/ 	.short	0x010a
        /*0e4e*/ 	.byte	0x3f
	.zero		1


	//   ....[74]....
        /*0e50*/ 	.word	0x00012c20
        /*0e54*/ 	.word	0x00000008
        /*0e58*/ 	.word	0x00038850
        /*0e5c*/ 	.short	0x010a
        /*0e5e*/ 	.byte	0x3f
	.zero		1


	//   ....[75]....
        /*0e60*/ 	.word	0x00012c90
        /*0e64*/ 	.word	0x00000003
        /*0e68*/ 	.word	0x00038830
        /*0e6c*/ 	.short	0x010a
        /*0e6e*/ 	.byte	0x3f
	.zero		1


	//   ....[76]....
        /*0e70*/ 	.word	0x00012d00
        /*0e74*/ 	.word	0x00000007
        /*0e78*/ 	.word	0x00038850
        /*0e7c*/ 	.short	0x010a
        /*0e7e*/ 	.byte	0x3f
	.zero		1


	//   ....[77]....
        /*0e80*/ 	.word	0x00012d60
        /*0e84*/ 	.word	0x00000003
        /*0e88*/ 	.word	0x00038830
        /*0e8c*/ 	.short	0x010a
        /*0e8e*/ 	.byte	0x3f
	.zero		1


	//   ....[78]....
        /*0e90*/ 	.word	0x00012dc0
        /*0e94*/ 	.word	0x00000009
        /*0e98*/ 	.word	0x00038850
        /*0e9c*/ 	.short	0x010a
        /*0e9e*/ 	.byte	0x3f
	.zero		1


	//   ....[79]....
        /*0ea0*/ 	.word	0x00012ec0
        /*0ea4*/ 	.word	0x00000006
        /*0ea8*/ 	.word	0x00038880
        /*0eac*/ 	.short	0x010a
        /*0eae*/ 	.byte	0x3f
	.zero		1


	//   ....[80]....
        /*0eb0*/ 	.word	0x00013a30
        /*0eb4*/ 	.word	0x00000006
        /*0eb8*/ 	.word	0x00038840
        /*0ebc*/ 	.short	0x010a
        /*0ebe*/ 	.byte	0x3f
	.zero		1


	//   ....[81]....
        /*0ec0*/ 	.word	0x00014e80
        /*0ec4*/ 	.word	0x00000012
        /*0ec8*/ 	.word	0x00038820
        /*0ecc*/ 	.short	0x010a
        /*0ece*/ 	.byte	0x3f
	.zero		1


	//   ....[82]....
        /*0ed0*/ 	.word	0x00014ed0
        /*0ed4*/ 	.word	0x00000000
        /*0ed8*/ 	.word	0x00038880
        /*0edc*/ 	.short	0x010a
        /*0ede*/ 	.byte	0x3f
	.zero		1


	//   ....[83]....
        /*0ee0*/ 	.word	0x00015840
        /*0ee4*/ 	.word	0x00000000
        /*0ee8*/ 	.word	0x00038840
        /*0eec*/ 	.short	0x010a
        /*0eee*/ 	.byte	0x3f
	.zero		1


	//   ....[84]....
        /*0ef0*/ 	.word	0x00016120
        /*0ef4*/ 	.word	0x00000000
        /*0ef8*/ 	.word	0x00038870
        /*0efc*/ 	.short	0x010a
        /*0efe*/ 	.byte	0x3f
	.zero		1


	//   ....[85]....
        /*0f00*/ 	.word	0x00016170
        /*0f04*/ 	.word	0x00000000
        /*0f08*/ 	.word	0x00038860
        /*0f0c*/ 	.short	0x010a
        /*0f0e*/ 	.byte	0x3f
	.zero		1


	//   ....[86]....
        /*0f10*/ 	.word	0x000161c0
        /*0f14*/ 	.word	0x00000002
        /*0f18*/ 	.word	0x00038870
        /*0f1c*/ 	.short	0x010a
        /*0f1e*/ 	.byte	0x3f
	.zero		1


	//   ....[87]....
        /*0f20*/ 	.word	0x00016210
        /*0f24*/ 	.word	0x00000002
        /*0f28*/ 	.word	0x00038860
        /*0f2c*/ 	.short	0x010a
        /*0f2e*/ 	.byte	0x3f
	.zero		1


	//   ....[88]....
        /*0f30*/ 	.word	0x00016260
        /*0f34*/ 	.word	0x00000005
        /*0f38*/ 	.word	0x00038820
        /*0f3c*/ 	.short	0x010a
        /*0f3e*/ 	.byte	0x3f
	.zero		1


	//   ....[89]....
        /*0f40*/ 	.word	0x00016400
        /*0f44*/ 	.word	0x00000003
        /*0f48*/ 	.word	0x00038840
        /*0f4c*/ 	.short	0x010a
        /*0f4e*/ 	.byte	0x3f
	.zero		1


	//   ....[90]....
        /*0f50*/ 	.word	0x00016450
        /*0f54*/ 	.word	0x00000005
        /*0f58*/ 	.word	0x00038840
        /*0f5c*/ 	.short	0x010a
        /*0f5e*/ 	.byte	0x3f
	.zero		1


	//   ....[91]....
        /*0f60*/ 	.word	0x000164a0
        /*0f64*/ 	.word	0x00000003
        /*0f68*/ 	.word	0x00038860
        /*0f6c*/ 	.short	0x010a
        /*0f6e*/ 	.byte	0x3f
	.zero		1


	//   ....[92]....
        /*0f70*/ 	.word	0x000164f0
        /*0f74*/ 	.word	0x00000005
        /*0f78*/ 	.word	0x00038860
        /*0f7c*/ 	.short	0x010a
        /*0f7e*/ 	.byte	0x3f
	.zero		1


	//   ....[93]....
        /*0f80*/ 	.word	0x00016540
        /*0f84*/ 	.word	0x00000003
        /*0f88*/ 	.word	0x00038880
        /*0f8c*/ 	.short	0x010a
        /*0f8e*/ 	.byte	0x3f
	.zero		1


	//----- nvinfo : EIATTR_NUM_MBARRIERS
	.align		4
.L_518:
        /*0f90*/ 	.byte	0x03, 0x38
        /*0f92*/ 	.short	0x0016


	//----- nvinfo : EIATTR_EXIT_INSTR_OFFSETS
	.align		4
        /*0f94*/ 	.byte	0x04, 0x1c
        /*0f96*/ 	.short	(.L_520 - .L_519)


	//   ....[0]....
.L_519:
        /*0f98*/ 	.word	0x00000990


	//   ....[1]....
        /*0f9c*/ 	.word	0x0000d170


	//   ....[2]....
        /*0fa0*/ 	.word	0x00012b40


	//----- nvinfo : EIATTR_MAX_THREADS
	.align		4
.L_520:
        /*0fa4*/ 	.byte	0x04, 0x05
        /*0fa6*/ 	.short	(.L_522 - .L_521)
.L_521:
        /*0fa8*/ 	.word	0x00000180
        /*0fac*/ 	.word	0x00000001
        /*0fb0*/ 	.word	0x00000001


	//----- nvinfo : EIATTR_CRS_STACK_SIZE
	.align		4
.L_522:
        /*0fb4*/ 	.byte	0x04, 0x1e
        /*0fb6*/ 	.short	(.L_524 - .L_523)
.L_523:
        /*0fb8*/ 	.word	0x00000000


	//----- nvinfo : EIATTR_CBANK_PARAM_SIZE
	.align		4
.L_524:
        /*0fbc*/ 	.byte	0x03, 0x19
        /*0fbe*/ 	.short	0x0af0


	//----- nvinfo : EIATTR_PARAM_CBANK
	.align		4
        /*0fc0*/ 	.byte	0x04, 0x0a
        /*0fc2*/ 	.short	(.L_526 - .L_525)
	.align		4
.L_525:
        /*0fc4*/ 	.word	index@(.nv.constant0._ZN7cutlass13device_kernelIN5flash11enable_sm90INS1_16FlashAttnFwdSm90INS1_25CollectiveMainloopFwdSm90ILi2EN4cute5tupleIJNS5_1CILi1EEES8_S8_EEENS6_IJNS7_ILi128EEESA_NS7_ILi256EEEEEELi256ENS_12float_e4m3_tEfNS_4arch4Sm90ELb1ELb0ELb0ELb0ELb1ELb0ELb0ELb1ELb0ELb1ELb0ELb0EEENS1_21CollectiveEpilogueFwdINS6_IJSA_SB_SA_EEES9_NS_10bfloat16_tESF_Li256ELb0ELb1ELb0ELb1EEENS1_30DynamicPersistentTileSchedulerILi256ELi128ELb0ELb1ELb1EEEEEEEEEvNT_6ParamsE)
        /*0fc8*/ 	.short	0x0210
        /*0fca*/ 	.short	0x0af0


	//----- nvinfo : EIATTR_SW_WAR
	.align		4
.L_526:
        /*0fcc*/ 	.byte	0x04, 0x36
        /*0fce*/ 	.short	(.L_528 - .L_527)
.L_527:
        /*0fd0*/ 	.word	0x00000008
.L_528:


//--------------------- .nv.info._ZN7cutlass13device_kernelIN5flash11enable_sm90INS1_16FlashAttnFwdSm90INS1_25CollectiveMainloopFwdSm90ILi2EN4cute5tupleIJNS5_1CILi1EEES8_S8_EEENS6_IJNS7_ILi128EEESA_NS7_ILi256EEEEEELi256ENS_12float_e4m3_tEfNS_4arch4Sm90ELb1ELb0ELb0ELb1ELb1ELb0ELb0ELb1ELb0ELb1ELb0ELb0EEENS1_21CollectiveEpilogueFwdINS6_IJSA_SB_SA_EEES9_NS_10bfloat16_tESF_Li256ELb1ELb1ELb0ELb1EEENS1_36VarlenDynamicPersistentTileSchedulerILi128ELi128ELi256ELi128ELb0ELb1ELb1ELb1ELb1ELb1EEEEEEEEEvNT_6ParamsE --------------------------
	.section	.nv.info._ZN7cutlass13device_kernelIN5flash11enable_sm90INS1_16FlashAttnFwdSm90INS1_25CollectiveMainloopFwdSm90ILi2EN4cute5tupleIJNS5_1CILi1EEES8_S8_EEENS6_IJNS7_ILi128EEESA_NS7_ILi256EEEEEELi256ENS_12float_e4m3_tEfNS_4arch4Sm90ELb1ELb0ELb0ELb1ELb1ELb0ELb0ELb1ELb0ELb1ELb0ELb0EEENS1_21CollectiveEpilogueFwdINS6_IJSA_SB_SA_EEES9_NS_10bfloat16_tESF_Li256ELb1ELb1ELb0ELb1EEENS1_36VarlenDynamicPersistentTileSchedulerILi128ELi128ELi256ELi128ELb0ELb1ELb1ELb1ELb1ELb1EEEEEEEEEvNT_6ParamsE,"",@"SHT_CUDA_INFO"
	.sectionflags	@""
	.align	4


	//----- nvinfo : EIATTR_CUDA_API_VERSION
	.align		4
        /*0000*/ 	.byte	0x04, 0x37
        /*0002*/ 	.short	(.L_530 - .L_529)
.L_529:
        /*0004*/ 	.word	0x00000082


	//----- nvinfo : EIATTR_KPARAM_INFO
	.align		4
.L_530:
        /*0008*/ 	.byte	0x04, 0x17
        /*000a*/ 	.short	(.L_532 - .L_531)
.L_531:
        /*000c*/ 	.word	0x00000000
        /*0010*/ 	.short	0x0000
        /*0012*/ 	.short	0x0070
        /*0014*/ 	.byte	0x00, 0xf0, 0x01, 0x2a


	//----- nvinfo : EIATTR_SPARSE_MMA_MASK
	.align		4
.L_532:
        /*0018*/ 	.byte	0x03, 0x50
        /*001a*/ 	.short	0x0000


	//----- nvinfo : EIATTR_MAXREG_COUNT
	.align		4
        /*001c*/ 	.byte	0x03, 0x1b
        /*001e*/ 	.short	0x00a8


	//----- nvinfo : EIATTR_NUM_BARRIERS
	.align		4
        /*0020*/ 	.byte	0x02, 0x4c
        /*0022*/ 	.byte	0x10
	.zero		1


	//----- nvinfo : EIATTR_EXTERNS
	.align		4
        /*0024*/ 	.byte	0x04, 0x0f
        /*0026*/ 	.short	(.L_534 - .L_533)


	//   ....[0]....
	.align		4
.L_533:
        /*0028*/ 	.word	index@(__assertfail)


	//----- nvinfo : EIATTR_ANNOTATIONS
	.align		4
.L_534:
        /*002c*/ 	.byte	0x04, 0x55
        /*002e*/ 	.short	(.L_536 - .L_535)


	//   ....[0]....
.L_535:
        /* <DEDUP_REMOVED lines=8> */


	//----- nvinfo : EIATTR_MERCURY_ISA_VERSION
	.align		4
.L_536:
        /*00a0*/ 	.byte	0x03, 0x5f
        /*00a2*/ 	.short	0x0101


	//----- nvinfo : EIATTR_UNUSED_LOAD_BYTE_OFFSET
	.align		4
        /*00a4*/ 	.byte	0x04, 0x44
        /*00a6*/ 	.short	(.L_538 - .L_537)


	//   ....[0]....
.L_537:
        /*00a8*/ 	.word	0x00000980
        /*00ac*/ 	.word	0x0000fff0


	//   ....[1]....
        /*00b0*/ 	.word	0x00009cf0
        /*00b4*/ 	.word	0x0000fff0


	//----- nvinfo : EIATTR_INT_WARP_WIDE_INSTR_OFFSETS
	.align		4
.L_538:
        /*00b8*/ 	.byte	0x04, 0x31
        /*00ba*/ 	.short	(.L_540 - .L_539)


	//   ....[0]....
.L_539:
        /*00bc*/ 	.word	0x000000c0


	//   ....[1]....
        /*00c0*/ 	.word	0x000000d0


	//   ....[2]....
        /*00c4*/ 	.word	0x00000170


	//   ....[3]....
        /*00c8*/ 	.word	0x0000ec90


	//   ....[4]....
        /*00cc*/ 	.word	0x0000ed20


	//   ....[5]....
        /*00d0*/ 	.word	0x00012d20


	//   ....[6]....
        /*00d4*/ 	.word	0x00012db0


	//----- nvinfo : EIATTR_COOP_GROUP_MASK_REGIDS
	.align		4
.L_540:
        /*00d8*/ 	.byte	0x04, 0x29
        /*00da*/ 	.short	(.L_542 - .L_541)


	//   ....[0]....
.L_541:
        /*00dc*/ 	.word	0xffffffff


	//   ....[1]....
        /*00e0*/ 	.word	0xffffffff


	//   ....[2]....
        /*00e4*/ 	.word	0xffffffff


	//   ....[3]....
        /*00e8*/ 	.word	0xffffffff


	//   ....[4]....
        /*00ec*/ 	.word	0xffffffff


	//   ....[5]....
        /*00f0*/ 	.word	0xffffffff


	//   ....[6]....
        /*00f4*/ 	.word	0xffffffff


	//   ....[7]....
        /*00f8*/ 	.word	0xffffffff


	//   ....[8]....
        /*00fc*/ 	.word	0xffffffff


	//   ....[9]....
        /*0100*/ 	.word	0xffffffff


	//   ....[10]....
        /*0104*/ 	.word	0xffffffff


	//   ....[11]....
        /*0108*/ 	.word	0xffffffff


	//   ....[12]....
        /*010c*/ 	.word	0xffffffff


	//   ....[13]....
        /*0110*/ 	.word	0xffffffff


	//   ....[14]....
        /*0114*/ 	.word	0xffffffff


	//   ....[15]....
        /*0118*/ 	.word	0xffffffff


	//   ....[16]....
        /*011c*/ 	.word	0xffffffff


	//   ....[17]....
        /*0120*/ 	.word	0xffffffff


	//   ....[18]....
        /*0124*/ 	.word	0xffffffff


	//   ....[19]....
        /*0128*/ 	.word	0xffffffff


	//   ....[20]....
        /*012c*/ 	.word	0xffffffff


	//   ....[21]....
        /*0130*/ 	.word	0xffffffff


	//   ....[22]....
        /*0134*/ 	.word	0xffffffff


	//   ....[23]....
        /*0138*/ 	.word	0xffffffff


	//   ....[24]....
        /*013c*/ 	.word	0xffffffff


	//   ....[25]....
        /*0140*/ 	.word	0xffffffff


	//   ....[26]....
        /*0144*/ 	.word	0xffffffff


	//   ....[27]....
        /*0148*/ 	.word	0xffffffff


	//   ....[28]....
        /*014c*/ 	.word	0xffffffff


	//   ....[29]....
        /*0150*/ 	.word	0xffffffff


	//   ....[30]....
        /*0154*/ 	.word	0xffffffff


	//   ....[31]....
        /*0158*/ 	.word	0xffffffff


	//   ....[32]....
        /*015c*/ 	.word	0xffffffff


	//   ....[33]....
        /*0160*/ 	.word	0xffffffff


	//   ....[34]....
        /*0164*/ 	.word	0xffffffff


	//   ....[35]....
        /*0168*/ 	.word	0xffffffff


	//   ....[36]....
        /*016c*/ 	.word	0xffffffff


	//   ....[37]....
        /*0170*/ 	.word	0xffffffff


	//   ....[38]....
        /*0174*/ 	.word	0xffffffff


	//   ....[39]....
        /*0178*/ 	.word	0xffffffff


	//   ....[40]....
        /*017c*/ 	.word	0xffffffff


	//   ....[41]....
        /*0180*/ 	.word	0xffffffff


	//   ....[42]....
        /*0184*/ 	.word	0xffffffff


	//   ....[43]....
        /*0188*/ 	.word	0xffffffff


	//   ....[44]....
        /*018c*/ 	.word	0xffffffff


	//   ....[45]....
        /*0190*/ 	.word	0xffffffff


	//   ....[46]....
        /*0194*/ 	.word	0xffffffff


	//   ....[47]....
        /*0198*/ 	.word	0xffffffff


	//   ....[48]....
        /*019c*/ 	.word	0xffffffff


	//   ....[49]....
        /*01a0*/ 	.word	0xffffffff


	//   ....[50]....
        /*01a4*/ 	.word	0xffffffff


	//   ....[51]....
        /*01a8*/ 	.word	0xffffffff


	//   ....[52]....
        /*01ac*/ 	.word	0xffffffff


	//   ....[53]....
        /*01b0*/ 	.word	0xffffffff


	//   ....[54]....
        /*01b4*/ 	.word	0xffffffff


	//   ....[55]....
        /*01b8*/ 	.word	0xffffffff


	//   ....[56]....
        /*01bc*/ 	.word	0xffffffff


	//   ....[57]....
        /*01c0*/ 	.word	0xffffffff


	//   ....[58]....
        /*01c4*/ 	.word	0xffffffff


	//   ....[59]....
        /*01c8*/ 	.word	0xffffffff


	//   ....[60]....
        /*01cc*/ 	.word	0xffffffff


	//   ....[61]....
        /*01d0*/ 	.word	0xffffffff


	//   ....[62]....
        /*01d4*/ 	.word	0xffffffff


	//   ....[63]....
        /*01d8*/ 	.word	0xffffffff


	//   ....[64]....
        /*01dc*/ 	.word	0xffffffff


	//   ....[65]....
        /*01e0*/ 	.word	0xffffffff


	//   ....[66]....
        /*01e4*/ 	.word	0xffffffff


	//   ....[67]....
        /*01e8*/ 	.word	0xffffffff


	//   ....[68]....
        /*01ec*/ 	.word	0xffffffff


	//   ....[69]....
        /*01f0*/ 	.word	0xffffffff


	//   ....[70]....
        /*01f4*/ 	.word	0xffffffff


	//   ....[71]....
        /*01f8*/ 	.word	0xffffffff


	//   ....[72]....
        /*01fc*/ 	.word	0xffffffff


	//   ....[73]....
        /*0200*/ 	.word	0xffffffff


	//   ....[74]....
        /*0204*/ 	.word	0xffffffff


	//   ....[75]....
        /*0208*/ 	.word	0xffffffff


	//   ....[76]....
        /*020c*/ 	.word	0xffffffff


	//   ....[77]....
        /*0210*/ 	.word	0xffffffff


	//   ....[78]....
        /*0214*/ 	.word	0xffffffff


	//   ....[79]....
        /*0218*/ 	.word	0xffffffff


	//   ....[80]....
        /*021c*/ 	.word	0xffffffff


	//   ....[81]....
        /*0220*/ 	.word	0xffffffff


	//   ....[82]....
        /*0224*/ 	.word	0xffffffff


	//   ....[83]....
        /*0228*/ 	.word	0xffffffff


	//   ....[84]....
        /*022c*/ 	.word	0xffffffff


	//   ....[85]....
        /*0230*/ 	.word	0xffffffff


	//   ....[86]....
        /*0234*/ 	.word	0xffffffff


	//   ....[87]....
        /*0238*/ 	.word	0xffffffff


	//   ....[88]....
        /*023c*/ 	.word	0xffffffff


	//   ....[89]....
        /*0240*/ 	.word	0xffffffff


	//   ....[90]....
        /*0244*/ 	.word	0xffffffff


	//   ....[91]....
        /*0248*/ 	.word	0xffffffff


	//   ....[92]....
        /*024c*/ 	.word	0xffffffff


	//   ....[93]....
        /*0250*/ 	.word	0xffffffff


	//   ....[94]....
        /*0254*/ 	.word	0xffffffff


	//   ....[95]....
        /*0258*/ 	.word	0xffffffff


	//   ....[96]....
        /*025c*/ 	.word	0xffffffff


	//   ....[97]....
        /*0260*/ 	.word	0xffffffff


	//   ....[98]....
        /*0264*/ 	.word	0xffffffff


	//   ....[99]....
        /*0268*/ 	.word	0xffffffff


	//   ....[100]....
        /*026c*/ 	.word	0xffffffff


	//   ....[101]....
        /*0270*/ 	.word	0xffffffff


	//   ....[102]....
        /*0274*/ 	.word	0xffffffff


	//   ....[103]....
        /*0278*/ 	.word	0xffffffff


	//   ....[104]....
        /*027c*/ 	.word	0xffffffff


	//   ....[105]....
        /*0280*/ 	.word	0xffffffff


	//   ....[106]....
        /*0284*/ 	.word	0xffffffff


	//   ....[107]....
        /*0288*/ 	.word	0xffffffff


	//   ....[108]....
        /*028c*/ 	.word	0xffffffff


	//   ....[109]....
        /*0290*/ 	.word	0xffffffff


	//   ....[110]....
        /*0294*/ 	.word	0xffffffff


	//   ....[111]....
        /*0298*/ 	.word	0xffffffff


	//   ....[112]....
        /*029c*/ 	.word	0xffffffff


	//   ....[113]....
        /*02a0*/ 	.word	0xffffffff


	//   ....[114]....
        /*02a4*/ 	.word	0xffffffff


	//   ....[115]....
        /*02a8*/ 	.word	0xffffffff


	//   ....[116]....
        /*02ac*/ 	.word	0xffffffff


	//   ....[117]....
        /*02b0*/ 	.word	0xffffffff


	//   ....[118]....
        /*02b4*/ 	.word	0xffffffff


	//   ....[119]....
        /*02b8*/ 	.word	0xffffffff


	//   ....[120]....
        /*02bc*/ 	.word	0xffffffff


	//   ....[121]....
        /*02c0*/ 	.word	0xffffffff


	//   ....[122]....
        /*02c4*/ 	.word	0xffffffff


	//   ....[123]....
        /*02c8*/ 	.word	0xffffffff


	//   ....[124]....
        /*02cc*/ 	.word	0xffffffff


	//   ....[125]....
        /*02d0*/ 	.word	0xffffffff


	//   ....[126]....
        /*02d4*/ 	.word	0xffffffff


	//   ....[127]....
        /*02d8*/ 	.word	0xffffffff


	//   ....[128]....
        /*02dc*/ 	.word	0xffffffff


	//   ....[129]....
        /*02e0*/ 	.word	0xffffffff


	//   ....[130]....
        /*02e4*/ 	.word	0xffffffff


	//   ....[131]....
        /*02e8*/ 	.word	0xffffffff


	//   ....[132]....
        /*02ec*/ 	.word	0xffffffff


	//   ....[133]....
        /*02f0*/ 	.word	0xffffffff


	//   ....[134]....
        /*02f4*/ 	.word	0xffffffff


	//   ....[135]....
        /*02f8*/ 	.word	0xffffffff


	//   ....[136]....
        /*02fc*/ 	.word	0xffffffff


	//   ....[137]....
        /*0300*/ 	.word	0xffffffff


	//   ....[138]....
        /*0304*/ 	.word	0xffffffff


	//   ....[139]....
        /*0308*/ 	.word	0xffffffff


	//   ....[140]....
        /*030c*/ 	.word	0xffffffff


	//   ....[141]....
        /*0310*/ 	.word	0xffffffff


	//   ....[142]....
        /*0314*/ 	.word	0xffffffff


	//   ....[143]....
        /*0318*/ 	.word	0xffffffff


	//   ....[144]....
        /*031c*/ 	.word	0xffffffff


	//   ....[145]....
        /*0320*/ 	.word	0xffffffff


	//   ....[146]....
        /*0324*/ 	.word	0xffffffff


	//   ....[147]....
        /*0328*/ 	.word	0xffffffff


	//   ....[148]....
        /*032c*/ 	.word	0xffffffff


	//   ....[149]....
        /*0330*/ 	.word	0xffffffff


	//   ....[150]....
        /*0334*/ 	.word	0xffffffff


	//   ....[151]....
        /*0338*/ 	.word	0xffffffff


	//   ....[152]....
        /*033c*/ 	.word	0xffffffff


	//   ....[153]....
        /*0340*/ 	.word	0xffffffff


	//   ....[154]....
        /*0344*/ 	.word	0xffffffff


	//   ....[155]....
        /*0348*/ 	.word	0xffffffff


	//   ....[156]....
        /*034c*/ 	.word	0xffffffff


	//   ....[157]....
        /*0350*/ 	.word	0xffffffff


	//   ....[158]....
        /*0354*/ 	.word	0xffffffff


	//   ....[159]....
        /*0358*/ 	.word	0xffffffff


	//   ....[160]....
        /*035c*/ 	.word	0xffffffff


	//   ....[161]....
        /*0360*/ 	.word	0xffffffff


	//   ....[162]....
        /*0364*/ 	.word	0xffffffff


	//   ....[163]....
        /*0368*/ 	.word	0xffffffff


	//   ....[164]....
        /*036c*/ 	.word	0xffffffff


	//   ....[165]....
        /*0370*/ 	.word	0xffffffff


	//   ....[166]....
        /*0374*/ 	.word	0xffffffff


	//   ....[167]....
        /*0378*/ 	.word	0xffffffff


	//   ....[168]....
        /*037c*/ 	.word	0xffffffff


	//   ....[169]....
        /*0380*/ 	.word	0xffffffff


	//   ....[170]....
        /*0384*/ 	.word	0xffffffff


	//   ....[171]....
        /*0388*/ 	.word	0xffffffff


	//   ....[172]....
        /*038c*/ 	.word	0xffffffff


	//   ....[173]....
        /*0390*/ 	.word	0xffffffff


	//   ....[174]....
        /*0394*/ 	.word	0xffffffff


	//   ....[175]....
        /*0398*/ 	.word	0xffffffff


	//   ....[176]....
        /*039c*/ 	.word	0xffffffff


	//   ....[177]....
        /*03a0*/ 	.word	0xffffffff


	//   ....[178]....
        /*03a4*/ 	.word	0xffffffff


	//   ....[179]....
        /*03a8*/ 	.word	0xffffffff


	//   ....[180]....
        /*03ac*/ 	.word	0xffffffff


	//   ....[181]....
        /*03b0*/ 	.word	0xffffffff


	//   ....[182]....
        /*03b4*/ 	.word	0xffffffff


	//   ....[183]....
        /*03b8*/ 	.word	0xffffffff


	//   ....[184]....
        /*03bc*/ 	.word	0xffffffff


	//   ....[185]....
        /*03c0*/ 	.word	0xffffffff


	//   ....[186]....
        /*03c4*/ 	.word	0xffffffff


	//   ....[187]....
        /*03c8*/ 	.word	0xffffffff


	//   ....[188]....
        /*03cc*/ 	.word	0xffffffff


	//   ....[189]....
        /*03d0*/ 	.word	0xffffffff


	//   ....[190]....
        /*03d4*/ 	.word	0xffffffff


	//   ....[191]....
        /*03d8*/ 	.word	0xffffffff


	//   ....[192]....
        /*03dc*/ 	.word	0xffffffff


	//   ....[193]....
        /*03e0*/ 	.word	0xffffffff


	//   ....[194]....
        /*03e4*/ 	.word	0xffffffff


	//   ....[195]....
        /*03e8*/ 	.word	0xffffffff


	//   ....[196]....
        /*03ec*/ 	.word	0xffffffff


	//   ....[197]....
        /*03f0*/ 	.word	0xffffffff


	//   ....[198]....
        /*03f4*/ 	.word	0xffffffff


	//   ....[199]....
        /*03f8*/ 	.word	0xffffffff


	//   ....[200]....
        /*03fc*/ 	.word	0xffffffff


	//   ....[201]....
        /*0400*/ 	.word	0xffffffff


	//   ....[202]....
        /*0404*/ 	.word	0xffffffff


	//   ....[203]....
        /*0408*/ 	.word	0xffffffff


	//   ....[204]....
        /*040c*/ 	.word	0xffffffff


	//   ....[205]....
        /*0410*/ 	.word	0xffffffff


	//   ....[206]....
        /*0414*/ 	.word	0xffffffff


	//   ....[207]....
        /*0418*/ 	.word	0xffffffff


	//   ....[208]....
        /*041c*/ 	.word	0xffffffff


	//   ....[209]....
        /*0420*/ 	.word	0xffffffff


	//   ....[210]....
        /*0424*/ 	.word	0xffffffff


	//   ....[211]....
        /*0428*/ 	.word	0xffffffff


	//   ....[212]....
        /*042c*/ 	.word	0xffffffff


	//   ....[213]....
        /*0430*/ 	.word	0xffffffff


	//   ....[214]....
        /*0434*/ 	.word	0xffffffff


	//   ....[215]....
        /*0438*/ 	.word	0xffffffff


	//   ....[216]....
        /*043c*/ 	.word	0xffffffff


	//   ....[217]....
        /*0440*/ 	.word	0xffffffff


	//   ....[218]....
        /*0444*/ 	.word	0xffffffff


	//   ....[219]....
        /*0448*/ 	.word	0xffffffff


	//   ....[220]....
        /*044c*/ 	.word	0xffffffff


	//   ....[221]....
        /*0450*/ 	.word	0xffffffff


	//   ....[222]....
        /*0454*/ 	.word	0xffffffff


	//   ....[223]....
        /*0458*/ 	.word	0xffffffff


	//   ....[224]....
        /*045c*/ 	.word	0xffffffff


	//   ....[225]....
        /*0460*/ 	.word	0x0500000f


	//   ....[226]....
        /*0464*/ 	.word	0x0500000f


	//   ....[227]....
        /*0468*/ 	.word	0x0500000f


	//   ....[228]....
        /*046c*/ 	.word	0x0500000f


	//   ....[229]....
        /*0470*/ 	.word	0x0500000f


	//   ....[230]....
        /*0474*/ 	.word	0x0500000f


	//   ....[231]....
        /*0478*/ 	.word	0x0500000f


	//   ....[232]....
        /*047c*/ 	.word	0x0500000f


	//   ....[233]....
        /*0480*/ 	.word	0x0500000f


	//   ....[234]....
        /*0484*/ 	.word	0x0500000f


	//   ....[235]....
        /*0488*/ 	.word	0x0500000f


	//   ....[236]....
        /*048c*/ 	.word	0x0500000f


	//   ....[237]....
        /*0490*/ 	.word	0x0500000f


	//   ....[238]....
        /*0494*/ 	.word	0x0500000f


	//   ....[239]....
        /*0498*/ 	.word	0x0500000f


	//   ....[240]....
        /*049c*/ 	.word	0x0500000f


	//   ....[241]....
        /*04a0*/ 	.word	0x0500000f


	//   ....[242]....
        /*04a4*/ 	.word	0x0500000f


	//   ....[243]....
        /*04a8*/ 	.word	0x0500000f


	//   ....[244]....
        /*04ac*/ 	.word	0x0500000f


	//   ....[245]....
        /*04b0*/ 	.word	0x0500000f


	//   ....[246]....
        /*04b4*/ 	.word	0x0500000f


	//   ....[247]....
        /*04b8*/ 	.word	0x0500000f


	//   ....[248]....
        /*04bc*/ 	.word	0x0500000f


	//   ....[249]....
        /*04c0*/ 	.word	0x0500000f


	//   ....[250]....
        /*04c4*/ 	.word	0x0500000f


	//   ....[251]....
        /*04c8*/ 	.word	0x0500000f


	//   ....[252]....
        /*04cc*/ 	.word	0x0500000f


	//   ....[253]....
        /*04d0*/ 	.word	0x0500000f


	//   ....[254]....
        /*04d4*/ 	.word	0x0500000f


	//   ....[255]....
        /*04d8*/ 	.word	0x0500000f


	//   ....[0]....
        /*04dc*/ 	.word	0x0500000f


	//   ....[1]....
        /*04e0*/ 	.word	0x0500000f


	//   ....[2]....
        /*04e4*/ 	.word	0x0500000f


	//   ....[3]....
        /*04e8*/ 	.word	0x0500000f


	//   ....[4]....
        /*04ec*/ 	.word	0x0500000f


	//   ....[5]....
        /*04f0*/ 	.word	0x0500000f


	//   ....[6]....
        /*04f4*/ 	.word	0x0500000f


	//   ....[7]....
        /*04f8*/ 	.word	0x0500000f


	//   ....[8]....
        /*04fc*/ 	.word	0x0500000f


	//   ....[9]....
        /*0500*/ 	.word	0x0500000f


	//   ....[10]....
        /*0504*/ 	.word	0x0500000f


	//   ....[11]....
        /*0508*/ 	.word	0x0500000f


	//   ....[12]....
        /*050c*/ 	.word	0x0500000f


	//   ....[13]....
        /*0510*/ 	.word	0x0500000f


	//   ....[14]....
        /*0514*/ 	.word	0x0500000f


	//   ....[15]....
        /*0518*/ 	.word	0x0500000f


	//   ....[16]....
        /*051c*/ 	.word	0x0500000f


	//   ....[17]....
        /*0520*/ 	.word	0x0500000f


	//   ....[18]....
        /*0524*/ 	.word	0x0500000f


	//   ....[19]....
        /*0528*/ 	.word	0x0500000f


	//   ....[20]....
        /*052c*/ 	.word	0x0500000f


	//   ....[21]....
        /*0530*/ 	.word	0x0500000f


	//   ....[22]....
        /*0534*/ 	.word	0x0500000f


	//   ....[23]....
        /*0538*/ 	.word	0x0500000f


	//   ....[24]....
        /*053c*/ 	.word	0x0500000f


	//   ....[25]....
        /*0540*/ 	.word	0x0500000f


	//   ....[26]....
        /*0544*/ 	.word	0x0500000f


	//   ....[27]....
        /*0548*/ 	.word	0x0500000f


	//   ....[28]....
        /*054c*/ 	.word	0x0500000f


	//   ....[29]....
        /*0550*/ 	.word	0x0500000f


	//   ....[30]....
        /*0554*/ 	.word	0x0500000f


	//   ....[31]....
        /*0558*/ 	.word	0x0500000f


	//   ....[32]....
        /*055c*/ 	.word	0x0500000f


	//   ....[33]....
        /*0560*/ 	.word	0x0500000f


	//   ....[34]....
        /*0564*/ 	.word	0x0500000f


	//   ....[35]....
        /*0568*/ 	.word	0x0500000f


	//   ....[36]....
        /*056c*/ 	.word	0x0500000f


	//   ....[37]....
        /*0570*/ 	.word	0x0500000f


	//   ....[38]....
        /*0574*/ 	.word	0x0500000f


	//   ....[39]....
        /*0578*/ 	.word	0x0500000f


	//   ....[40]....
        /*057c*/ 	.word	0x0500000f


	//   ....[41]....
        /*0580*/ 	.word	0x0500000f


	//   ....[42]....
        /*0584*/ 	.word	0x0500000f


	//   ....[43]....
        /*0588*/ 	.word	0x0500000f


	//   ....[44]....
        /*058c*/ 	.word	0x0500000f


	//   ....[45]....
        /*0590*/ 	.word	0x0500000f


	//   ....[46]....
        /*0594*/ 	.word	0x0500000f


	//   ....[47]....
        /*0598*/ 	.word	0x0500000f


	//   ....[48]....
        /*059c*/ 	.word	0x0500000f


	//   ....[49]....
        /*05a0*/ 	.word	0x0500000f


	//   ....[50]....
        /*05a4*/ 	.word	0x0500000f


	//----- nvinfo : EIATTR_COOP_GROUP_INSTR_OFFSETS
	.align		4
.L_542:
        /*05a8*/ 	.byte	0x04, 0x28
        /*05aa*/ 	.short	(.L_544 - .L_543)


	//   ....[0]....
.L_543:
        /*05ac*/ 	.word	0x00000080


	//   ....[1]....
        /*05b0*/ 	.word	0x00000090


	//   ....[2]....
        /*05b4*/ 	.word	0x000002d0


	//   ....[3]....
        /*05b8*/ 	.word	0x00000430


	//   ....[4]....
        /*05bc*/ 	.word	0x00000550


	//   ....[5]....
        /*05c0*/ 	.word	0x000006b0


	//   ....[6]....
        /*05c4*/ 	.word	0x00001ae0


	//   ....[7]....
        /*05c8*/ 	.word	0x00002330


	//   ....[8]....
        /*05cc*/ 	.word	0x00002350


	//   ....[9]....
        /*05d0*/ 	.word	0x00002a00


	//   ....[10]....
        /*05d4*/ 	.word	0x00002ad0


	//   ....[11]....
        /*05d8*/ 	.word	0x00003320


	//   ....[12]....
        /*05dc*/ 	.word	0x00003390


	//   ....[13]....
        /*05e0*/ 	.word	0x00004750


	//   ....[14]....
        /*05e4*/ 	.word	0x00004dd0


	//   ....[15]....
        /*05e8*/ 	.word	0x00004df0


	//   ....[16]....
        /*05ec*/ 	.word	0x00004e00


	//   ....[17]....
        /*05f0*/ 	.word	0x00005700


	//   ....[18]....
        /*05f4*/ 	.word	0x00005770


	//   ....[19]....
        /*05f8*/ 	.word	0x000074f0


	//   ....[20]....
        /*05fc*/ 	.word	0x00007520


	//   ....[21]....
        /*0600*/ 	.word	0x00007ca0


	//   ....[22]....
        /*0604*/ 	.word	0x00007e70


	//   ....[23]....
        /*0608*/ 	.word	0x00009250


	//   ....[24]....
        /*060c*/ 	.word	0x00009280


	//   ....[25]....
        /*0610*/ 	.word	0x00009300


	//   ....[26]....
        /*0614*/ 	.word	0x00009320


	//   ....[27]....
        /*0618*/ 	.word	0x0000a8a0


	//   ....[28]....
        /*061c*/ 	.word	0x0000a8d0


	//   ....[29]....
        /*0620*/ 	.word	0x0000a900


	//   ....[30]....
        /*0624*/ 	.word	0x0000a930


	//   ....[31]....
        /*0628*/ 	.word	0x0000a960


	//   ....[32]....
        /*062c*/ 	.word	0x0000a990


	//   ....[33]....
        /*0630*/ 	.word	0x0000a9c0


	//   ....[34]....
        /*0634*/ 	.word	0x0000a9f0


	//   ....[35]....
        /*0638*/ 	.word	0x0000aa20


	//   ....[36]....
        /*063c*/ 	.word	0x0000aa50


	//   ....[37]....
        /*0640*/ 	.word	0x0000aa80


	//   ....[38]....
        /*0644*/ 	.word	0x0000aab0


	//   ....[39]....
        /*0648*/ 	.word	0x0000aaf0


	//   ....[40]....
        /*064c*/ 	.word	0x0000ab20


	//   ....[41]....
        /*0650*/ 	.word	0x0000ab50


	//   ....[42]....
        /*0654*/ 	.word	0x0000ab80


	//   ....[43]....
        /*0658*/ 	.word	0x0000abb0


	//   ....[44]....
        /*065c*/ 	.word	0x0000abe0


	//   ....[45]....
        /*0660*/ 	.word	0x0000ac10


	//   ....[46]....
        /*0664*/ 	.word	0x0000ac40


	//   ....[47]....
        /*0668*/ 	.word	0x0000ac70


	//   ....[48]....
        /*066c*/ 	.word	0x0000aca0


	//   ....[49]....
        /*0670*/ 	.word	0x0000acd0


	//   ....[50]....
        /*0674*/ 	.word	0x0000ad00


	//   ....[51]....
        /*0678*/ 	.word	0x0000ad30


	//   ....[52]....
        /*067c*/ 	.word	0x0000ad70


	//   ....[53]....
        /*0680*/ 	.word	0x0000ada0


	//   ....[54]....
        /*0684*/ 	.word	0x0000add0


	//   ....[55]....
        /*0688*/ 	.word	0x0000ae00


	//   ....[56]....
        /*068c*/ 	.word	0x0000ae30


	//   ....[57]....
        /*0690*/ 	.word	0x0000ae60


	//   ....[58]....
        /*0694*/ 	.word	0x0000ae90


	//   ....[59]....
        /*0698*/ 	.word	0x0000aec0


	//   ....[60]....
        /*069c*/ 	.word	0x0000aef0


	//   ....[61]....
        /*06a0*/ 	.word	0x0000af20


	//   ....[62]....
        /*06a4*/ 	.word	0x0000af50


	//   ....[63]....
        /*06a8*/ 	.word	0x0000af80


	//   ....[64]....
        /*06ac*/ 	.word	0x0000af90


	//   ....[65]....
        /*06b0*/ 	.word	0x0000afa0


	//   ....[66]....
        /*06b4*/ 	.word	0x0000afb0


	//   ....[67]....
        /*06b8*/ 	.word	0x0000afc0


	//   ....[68]....
        /*06bc*/ 	.word	0x0000afd0


	//   ....[69]....
        /*06c0*/ 	.word	0x0000aff0


	//   ....[70]....
        /*06c4*/ 	.word	0x0000b010


	//   ....[71]....
        /*06c8*/ 	.word	0x0000b020


	//   ....[72]....
        /*06cc*/ 	.word	0x0000b040


	//   ....[73]....
        /*06d0*/ 	.word	0x0000b050


	//   ....[74]....
        /*06d4*/ 	.word	0x0000b070


	//   ....[75]....
        /*06d8*/ 	.word	0x0000b080


	//   ....[76]....
        /*06dc*/ 	.word	0x0000b0a0


	//   ....[77]....
        /*06e0*/ 	.word	0x0000b0b0


	//   ....[78]....
        /*06e4*/ 	.word	0x0000b0d0


	//   ....[79]....
        /*06e8*/ 	.word	0x0000b0e0


	//   ....[80]....
        /*06ec*/ 	.word	0x0000b100


	//   ....[81]....
        /*06f0*/ 	.word	0x0000b110


	//   ....[82]....
        /*06f4*/ 	.word	0x0000b130


	//   ....[83]....
        /*06f8*/ 	.word	0x0000b140


	//   ....[84]....
        /*06fc*/ 	.word	0x0000b170


	//   ....[85]....
        /*0700*/ 	.word	0x0000b1a0


	//   ....[86]....
        /*0704*/ 	.word	0x0000b1b0


	//   ....[87]....
        /*0708*/ 	.word	0x0000b1d0


	//   ....[88]....
        /*070c*/ 	.word	0x0000b1e0


	//   ....[89]....
        /*0710*/ 	.word	0x0000b200


	//   ....[90]....
        /*0714*/ 	.word	0x0000b210


	//   ....[91]....
        /*0718*/ 	.word	0x0000ba60


	//   ....[92]....
        /*071c*/ 	.word	0x0000baa0


	//   ....[93]....
        /*0720*/ 	.word	0x0000bad0


	//   ....[94]....
        /*0724*/ 	.word	0x0000bb00


	//   ....[95]....
        /*0728*/ 	.word	0x0000c380


	//   ....[96]....
        /*072c*/ 	.word	0x0000c3c0


	//   ....[97]....
        /*0730*/ 	.word	0x0000c500


	//   ....[98]....
        /*0734*/ 	.word	0x0000c520


	//   ....[99]....
        /*0738*/ 	.word	0x0000c660


	//   ....[100]....
        /*073c*/ 	.word	0x0000c680


	//   ....[101]....
        /*0740*/ 	.word	0x0000c7d0


	//   ....[102]....
        /*0744*/ 	.word	0x0000c7f0


	//   ....[103]....
        /*0748*/ 	.word	0x0000d130


	//   ....[104]....
        /*074c*/ 	.word	0x0000d150


	//   ....[105]....
        /*0750*/ 	.word	0x0000d290


	//   ....[106]....
        /*0754*/ 	.word	0x0000d2b0


	//   ....[107]....
        /*0758*/ 	.word	0x0000d3f0


	//   ....[108]....
        /*075c*/ 	.word	0x0000d410


	//   ....[109]....
        /*0760*/ 	.word	0x0000d560


	//   ....[110]....
        /*0764*/ 	.word	0x0000d580


	//   ....[111]....
        /*0768*/ 	.word	0x0000d750


	//   ....[112]....
        /*076c*/ 	.word	0x0000d900


	//   ....[113]....
        /*0770*/ 	.word	0x0000d930


	//   ....[114]....
        /*0774*/ 	.word	0x0000d960


	//   ....[115]....
        /*0778*/ 	.word	0x0000d990


	//   ....[116]....
        /*077c*/ 	.word	0x0000d9c0


	//   ....[117]....
        /*0780*/ 	.word	0x0000da00


	//   ....[118]....
        /*0784*/ 	.word	0x0000db50


	//   ....[119]....
        /*0788*/ 	.word	0x0000db80


	//   ....[120]....
        /*078c*/ 	.word	0x0000dbb0


	//   ....[121]....
        /*0790*/ 	.word	0x0000dbe0


	//   ....[122]....
        /*0794*/ 	.word	0x0000dc10


	//   ....[123]....
        /*0798*/ 	.word	0x0000dc50


	//   ....[124]....
        /*079c*/ 	.word	0x0000dcd0


	//   ....[125]....
        /*07a0*/ 	.word	0x0000dd70


	//   ....[126]....
        /*07a4*/ 	.word	0x0000de10


	//   ....[127]....
        /*07a8*/ 	.word	0x0000f8a0


	//   ....[128]....
        /*07ac*/ 	.word	0x0000f8e0


	//   ....[129]....
        /*07b0*/ 	.word	0x0000f9f0


	//   ....[130]....
        /*07b4*/ 	.word	0x0000fa00


	//   ....[131]....
        /*07b8*/ 	.word	0x0000fa70


	//   ....[132]....
        /*07bc*/ 	.word	0x0000fa80


	//   ....[133]....
        /*07c0*/ 	.word	0x0000faf0


	//   ....[134]....
        /*07c4*/ 	.word	0x0000fb00


	//   ....[135]....
        /*07c8*/ 	.word	0x0000fb70


	//   ....[136]....
        /*07cc*/ 	.word	0x0000fb80


	//   ....[137]....
        /*07d0*/ 	.word	0x0000fbf0


	//   ....[138]....
        /*07d4*/ 	.word	0x0000fc00


	//   ....[139]....
        /*07d8*/ 	.word	0x0000fc70


	//   ....[140]....
        /*07dc*/ 	.word	0x0000fc80


	//   ....[141]....
        /*07e0*/ 	.word	0x0000fc90


	//   ....[142]....
        /*07e4*/ 	.word	0x0000fd10


	//   ....[143]....
        /*07e8*/ 	.word	0x000100a0


	//   ....[144]....
        /*07ec*/ 	.word	0x000100d0


	//   ....[145]....
        /*07f0*/ 	.word	0x000100f0


	//   ....[146]....
        /*07f4*/ 	.word	0x000101f0


	//   ....[147]....
        /*07f8*/ 	.word	0x00010200


	//   ....[148]....
        /*07fc*/ 	.word	0x00010290


	//   ....[149]....
        /*0800*/ 	.word	0x000102a0


	//   ....[150]....
        /*0804*/ 	.word	0x00010330


	//   ....[151]....
        /*0808*/ 	.word	0x00010340


	//   ....[152]....
        /*080c*/ 	.word	0x000103c0


	//   ....[153]....
        /*0810*/ 	.word	0x000103d0


	//   ....[154]....
        /*0814*/ 	.word	0x00010450


	//   ....[155]....
        /*0818*/ 	.word	0x00010460


	//   ....[156]....
        /*081c*/ 	.word	0x000104e0


	//   ....[157]....
        /*0820*/ 	.word	0x000104f0


	//   ....[158]....
        /*0824*/ 	.word	0x00010500


	//   ....[159]....
        /*0828*/ 	.word	0x00010ca0


	//   ....[160]....
        /*082c*/ 	.word	0x00010cd0


	//   ....[161]....
        /*0830*/ 	.word	0x00010d00


	//   ....[162]....
        /*0834*/ 	.word	0x00010d70


	//   ....[163]....
        /*0838*/ 	.word	0x00010dc0


	//   ....[164]....
        /*083c*/ 	.word	0x00010e10


	//   ....[165]....
        /*0840*/ 	.word	0x00010e60


	//   ....[166]....
        /*0844*/ 	.word	0x00010eb0


	//   ....[167]....
        /*0848*/ 	.word	0x00010f00


	//   ....[168]....
        /*084c*/ 	.word	0x00010f50


	//   ....[169]....
        /*0850*/ 	.word	0x00010fa0


	//   ....[170]....
        /*0854*/ 	.word	0x00010ff0


	//   ....[171]....
        /*0858*/ 	.word	0x00011040


	//   ....[172]....
        /*085c*/ 	.word	0x00011090


	//   ....[173]....
        /*0860*/ 	.word	0x000110b0


	//   ....[174]....
        /*0864*/ 	.word	0x000110f0


	//   ....[175]....
        /*0868*/ 	.word	0x00011800


	//   ....[176]....
        /*086c*/ 	.word	0x00011820


	//   ....[177]....
        /*0870*/ 	.word	0x00011880


	//   ....[178]....
        /*0874*/ 	.word	0x00011890


	//   ....[179]....
        /*0878*/ 	.word	0x000118e0


	//   ....[180]....
        /*087c*/ 	.word	0x000118f0


	//   ....[181]....
        /*0880*/ 	.word	0x00011940


	//   ....[182]....
        /*0884*/ 	.word	0x00011950


	//   ....[183]....
        /*0888*/ 	.word	0x000119a0


	//   ....[184]....
        /*088c*/ 	.word	0x000119b0


	//   ....[185]....
        /*0890*/ 	.word	0x00011a00


	//   ....[186]....
        /*0894*/ 	.word	0x00011a10


	//   ....[187]....
        /*0898*/ 	.word	0x00011a60


	//   ....[188]....
        /*089c*/ 	.word	0x00011a70


	//   ....[189]....
        /*08a0*/ 	.word	0x00011a80


	//   ....[190]....
        /*08a4*/ 	.word	0x00011ad0


	//   ....[191]....
        /*08a8*/ 	.word	0x00011e00


	//   ....[192]....
        /*08ac*/ 	.word	0x00011e10


	//   ....[193]....
        /*08b0*/ 	.word	0x00011e70


	//   ....[194]....
        /*08b4*/ 	.word	0x00011e80


	//   ....[195]....
        /*08b8*/ 	.word	0x00011ed0


	//   ....[196]....
        /*08bc*/ 	.word	0x00011ee0


	//   ....[197]....
        /*08c0*/ 	.word	0x00011f30


	//   ....[198]....
        /*08c4*/ 	.word	0x00011f40


	//   ....[199]....
        /*08c8*/ 	.word	0x00011f90


	//   ....[200]....
        /*08cc*/ 	.word	0x00011fa0


	//   ....[201]....
        /*08d0*/ 	.word	0x00011ff0


	//   ....[202]....
        /*08d4*/ 	.word	0x00012000


	//   ....[203]....
        /*08d8*/ 	.word	0x00012050


	//   ....[204]....
        /*08dc*/ 	.word	0x00012060


	//   ....[205]....
        /*08e0*/ 	.word	0x00012070


	//   ....[206]....
        /*08e4*/ 	.word	0x000120c0


	//   ....[207]....
        /*08e8*/ 	.word	0x00013a20


	//   ....[208]....
        /*08ec*/ 	.word	0x00013a50


	//   ....[209]....
        /*08f0*/ 	.word	0x00013a80


	//   ....[210]....
        /*08f4*/ 	.word	0x00013ab0


	//   ....[211]....
        /*08f8*/ 	.word	0x00013ac0


	//   ....[212]....
        /*08fc*/ 	.word	0x00013ae0


	//   ....[213]....
        /*0900*/ 	.word	0x00013b00


	//   ....[214]....
        /*0904*/ 	.word	0x00013b40


	//   ....[215]....
        /*0908*/ 	.word	0x00013c80


	//   ....[216]....
        /*090c*/ 	.word	0x00013cb0


	//   ....[217]....
        /*0910*/ 	.word	0x00013cf0


	//   ....[218]....
        /*0914*/ 	.word	0x00013d20


	//   ....[219]....
        /*0918*/ 	.word	0x00013d50


	//   ....[220]....
        /*091c*/ 	.word	0x00013d80


	//   ....[221]....
        /*0920*/ 	.word	0x00013e20


	//   ....[222]....
        /*0924*/ 	.word	0x00013ec0


	//   ....[223]....
        /*0928*/ 	.word	0x00013f70


	//   ....[224]....
        /*092c*/ 	.word	0x00014530


	//   ....[225]....
        /*0930*/ 	.word	0x00014b70


	//   ....[226]....
        /*0934*/ 	.word	0x00014c60


	//   ....[227]....
        /*0938*/ 	.word	0x00014d50


	//   ....[228]....
        /*093c*/ 	.word	0x00014e50


	//   ....[229]....
        /*0940*/ 	.word	0x00014f00


	//   ....[230]....
        /*0944*/ 	.word	0x00014f60


	//   ....[231]....
        /*0948*/ 	.word	0x00015040


	//   ....[232]....
        /*094c*/ 	.word	0x000150a0


	//   ....[233]....
        /*0950*/ 	.word	0x00015180


	//   ....[234]....
        /*0954*/ 	.word	0x000151e0


	//   ....[235]....
        /*0958*/ 	.word	0x000152c0


	//   ....[236]....
        /*095c*/ 	.word	0x00015320


	//   ....[237]....
        /*0960*/ 	.word	0x00015400


	//   ....[238]....
        /*0964*/ 	.word	0x00015460


	//   ....[239]....
        /*0968*/ 	.word	0x00015540


	//   ....[240]....
        /*096c*/ 	.word	0x000155a0


	//   ....[241]....
        /*0970*/ 	.word	0x00015670


	//   ....[242]....
        /*0974*/ 	.word	0x00015810


	//   ....[243]....
        /*0978*/ 	.word	0x000158a0


	//   ....[244]....
        /*097c*/ 	.word	0x000159c0


	//   ....[245]....
        /*0980*/ 	.word	0x00015a10


	//   ....[246]....
        /*0984*/ 	.word	0x00015b30


	//   ....[247]....
        /*0988*/ 	.word	0x00015b80


	//   ....[248]....
        /*098c*/ 	.word	0x00015ca0


	//   ....[249]....
        /*0990*/ 	.word	0x00015cf0


	//   ....[250]....
        /*0994*/ 	.word	0x00015df0


	//   ....[251]....
        /*0998*/ 	.word	0x00015e90


	//   ....[252]....
        /*099c*/ 	.word	0x00015ef0


	//   ....[253]....
        /*09a0*/ 	.word	0x00015fe0


	//   ....[254]....
        /*09a4*/ 	.word	0x00016040


	//   ....[255]....
        /*09a8*/ 	.word	0x00016130


	//   ....[0]....
        /*09ac*/ 	.word	0x00016190


	//   ....[1]....
        /*09b0*/ 	.word	0x00016280


	//   ....[2]....
        /*09b4*/ 	.word	0x00016320


	//   ....[3]....
        /*09b8*/ 	.word	0x00016390


	//   ....[4]....
        /*09bc*/ 	.word	0x000163f0


	//   ....[5]....
        /*09c0*/ 	.word	0x000164d0


	//   ....[6]....
        /*09c4*/ 	.word	0x00016550


	//   ....[7]....
        /*09c8*/ 	.word	0x00016620


	//   ....[8]....
        /*09cc*/ 	.word	0x000166a0


	//   ....[9]....
        /*09d0*/ 	.word	0x00016770


	//   ....[10]....
        /*09d4*/ 	.word	0x000167f0


	//   ....[11]....
        /*09d8*/ 	.word	0x000168c0


	//   ....[12]....
        /*09dc*/ 	.word	0x00016940


	//   ....[13]....
        /*09e0*/ 	.word	0x00016a10


	//   ....[14]....
        /*09e4*/ 	.word	0x00016a90


	//   ....[15]....
        /*09e8*/ 	.word	0x00016b60


	//   ....[16]....
        /*09ec*/ 	.word	0x00016be0


	//   ....[17]....
        /*09f0*/ 	.word	0x00016c90


	//   ....[18]....
        /*09f4*/ 	.word	0x00016dc0


	//   ....[19]....
        /*09f8*/ 	.word	0x00016e60


	//   ....[20]....
        /*09fc*/ 	.word	0x00016ec0


	//   ....[21]....
        /*0a00*/ 	.word	0x00016f80


	//   ....[22]....
        /*0a04*/ 	.word	0x00016fe0


	//   ....[23]....
        /*0a08*/ 	.word	0x000170a0


	//   ....[24]....
        /*0a0c*/ 	.word	0x00017100


	//   ....[25]....
        /*0a10*/ 	.word	0x000171c0


	//   ....[26]....
        /*0a14*/ 	.word	0x00017220


	//   ....[27]....
        /*0a18*/ 	.word	0x000172e0


	//   ....[28]....
        /*0a1c*/ 	.word	0x00017340


	//   ....[29]....
        /*0a20*/ 	.word	0x00017400


	//   ....[30]....
        /*0a24*/ 	.word	0x00017460


	//   ....[31]....
        /*0a28*/ 	.word	0x00017520


	//   ....[32]....
        /*0a2c*/ 	.word	0x00017580


	//   ....[33]....
        /*0a30*/ 	.word	0x00017640


	//   ....[34]....
        /*0a34*/ 	.word	0x00017730


	//   ....[35]....
        /*0a38*/ 	.word	0x000177c0


	//   ....[36]....
        /*0a3c*/ 	.word	0x00017820


	//   ....[37]....
        /*0a40*/ 	.word	0x000178e0


	//   ....[38]....
        /*0a44*/ 	.word	0x00017940


	//   ....[39]....
        /*0a48*/ 	.word	0x00017a00


	//   ....[40]....
        /*0a4c*/ 	.word	0x00017a60


	//   ....[41]....
        /*0a50*/ 	.word	0x00017b20


	//   ....[42]....
        /*0a54*/ 	.word	0x00017b80


	//   ....[43]....
        /*0a58*/ 	.word	0x00017c40


	//   ....[44]....
        /*0a5c*/ 	.word	0x00017ca0


	//   ....[45]....
        /*0a60*/ 	.word	0x00017d60


	//   ....[46]....
        /*0a64*/ 	.word	0x00017dc0


	//   ....[47]....
        /*0a68*/ 	.word	0x00017e80


	//   ....[48]....
        /*0a6c*/ 	.word	0x00017ee0


	//   ....[49]....
        /*0a70*/ 	.word	0x00017fa0


	//   ....[50]....
        /*0a74*/ 	.word	0x00018200


	//----- nvinfo : EIATTR_REG_RECONFIG
	.align		4
.L_544:
        /*0a78*/ 	.byte	0x01, 0x54
	.zero		2


	//----- nvinfo : EIATTR_SYSCALL_OFFSETS
	.align		4
        /*0a7c*/ 	.byte	0x04, 0x46
        /*0a7e*/ 	.short	(.L_546 - .L_545)


	//   ....[0]....
.L_545:
        /*0a80*/ 	.word	0x00001cc0


	//   ....[1]....
        /*0a84*/ 	.word	0x0000ee80


	//   ....[2]....
        /*0a88*/ 	.word	0x0000eff0


	//   ....[3]....
        /*0a8c*/ 	.word	0x0000f140


	//   ....[4]....
        /*0a90*/ 	.word	0x0000f280


	//   ....[5]....
        /*0a94*/ 	.word	0x000108f0


	//----- nvinfo : EIATTR_MBARRIER_INSTR_OFFSETS
	.align		4
.L_546:
        /*0a98*/ 	.byte	0x04, 0x39
        /*0a9a*/ 	.short	(.L_548 - .L_547)


	//   ....[0]....
.L_547:
        /*0a9c*/ 	.word	0x00000180
        /*0aa0*/ 	.word	0x000000ff
        /*0aa4*/ 	.word	0x00038800
        /*0aa8*/ 	.short	0x0100
        /*0aaa*/ 	.byte	0x08
	.zero		1


	//   ....[1]....
        /*0aac*/ 	.word	0x00000190
        /*0ab0*/ 	.word	0x000000ff
        /*0ab4*/ 	.word	0x00038820
        /*0ab8*/ 	.short	0x0100
        /*0aba*/ 	.byte	0x08
	.zero		1


	//   ....[2]....
        /*0abc*/ 	.word	0x00000280
        /*0ac0*/ 	.word	0x000000ff
        /*0ac4*/ 	.word	0x00038830
        /*0ac8*/ 	.short	0x0100
        /*0aca*/ 	.byte	0x08
	.zero		1


	//   ....[3]....
        /*0acc*/ 	.word	0x00000290
        /*0ad0*/ 	.word	0x000000ff
        /*0ad4*/ 	.word	0x00038840
        /*0ad8*/ 	.short	0x0100
        /*0ada*/ 	.byte	0x08
	.zero		1


	//   ....[4]....
        /*0adc*/ 	.word	0x000002a0
        /*0ae0*/ 	.word	0x000000ff
        /*0ae4*/ 	.word	0x00038838
        /*0ae8*/ 	.short	0x0100
        /*0aea*/ 	.byte	0x08
	.zero		1


	//   ....[5]....
        /*0aec*/ 	.word	0x000002b0
        /*0af0*/ 	.word	0x000000ff
        /*0af4*/ 	.word	0x00038848
        /*0af8*/ 	.short	0x0100
        /*0afa*/ 	.byte	0x08
	.zero		1


	//   ....[6]....
        /*0afc*/ 	.word	0x000003e0
        /*0b00*/ 	.word	0x000000ff
        /*0b04*/ 	.word	0x00038850
        /*0b08*/ 	.short	0x0100
        /*0b0a*/ 	.byte	0x08
	.zero		1


	//   ....[7]....
        /*0b0c*/ 	.word	0x000003f0
        /*0b10*/ 	.word	0x000000ff
        /*0b14*/ 	.word	0x00038860
        /*0b18*/ 	.short	0x0100
        /*0b1a*/ 	.byte	0x08
	.zero		1


	//   ....[8]....
        /*0b1c*/ 	.word	0x00000400
        /*0b20*/ 	.word	0x000000ff
        /*0b24*/ 	.word	0x00038858
        /*0b28*/ 	.short	0x0100
        /*0b2a*/ 	.byte	0x08
	.zero		1


	//   ....[9]....
        /*0b2c*/ 	.word	0x00000410
        /*0b30*/ 	.word	0x000000ff
        /*0b34*/ 	.word	0x00038868
        /*0b38*/ 	.short	0x0100
        /*0b3a*/ 	.byte	0x08
	.zero		1


	//   ....[10]....
        /*0b3c*/ 	.word	0x00000500
        /*0b40*/ 	.word	0x000000ff
        /*0b44*/ 	.word	0x00038870
        /*0b48*/ 	.short	0x0100
        /*0b4a*/ 	.byte	0x06
	.zero		1


	//   ....[11]....
        /*0b4c*/ 	.word	0x00000510
        /*0b50*/ 	.word	0x000000ff
        /*0b54*/ 	.word	0x00038880
        /*0b58*/ 	.short	0x0100
        /*0b5a*/ 	.byte	0x06
	.zero		1


	//   ....[12]....
        /*0b5c*/ 	.word	0x00000520
        /*0b60*/ 	.word	0x000000ff
        /*0b64*/ 	.word	0x00038878
        /*0b68*/ 	.short	0x0100
        /*0b6a*/ 	.byte	0x06
	.zero		1


	//   ....[13]....
        /*0b6c*/ 	.word	0x00000530
        /*0b70*/ 	.word	0x000000ff
        /*0b74*/ 	.word	0x00038888
        /*0b78*/ 	.short	0x0100
        /*0b7a*/ 	.byte	0x06
	.zero		1


	//   ....[14]....
        /*0b7c*/ 	.word	0x00000660
        /*0b80*/ 	.word	0x000000ff
        /*0b84*/ 	.word	0x00038890
        /*0b88*/ 	.short	0x0100
        /*0b8a*/ 	.byte	0x08
	.zero		1


	//   ....[15]....
        /*0b8c*/ 	.word	0x00000670
        /*0b90*/ 	.word	0x000000ff
        /*0b94*/ 	.word	0x000388a0
        /*0b98*/ 	.short	0x0100
        /*0b9a*/ 	.byte	0x08
	.zero		1


	//   ....[16]....
        /*0b9c*/ 	.word	0x00000680
        /*0ba0*/ 	.word	0x000000ff
        /*0ba4*/ 	.word	0x00038898
        /*0ba8*/ 	.short	0x0100
        /*0baa*/ 	.byte	0x08
	.zero		1


	//   ....[17]....
        /*0bac*/ 	.word	0x00000690
        /*0bb0*/ 	.word	0x000000ff
        /*0bb4*/ 	.word	0x000388a8
        /*0bb8*/ 	.short	0x0100
        /*0bba*/ 	.byte	0x08
	.zero		1


	//   ....[18]....
        /*0bbc*/ 	.word	0x000007e0
        /*0bc0*/ 	.word	0x000000ff
        /*0bc4*/ 	.word	0x000388b0
        /*0bc8*/ 	.short	0x0100
        /*0bca*/ 	.byte	0x08
	.zero		1


	//   ....[19]....
        /*0bcc*/ 	.word	0x000007f0
        /*0bd0*/ 	.word	0x000000ff
        /*0bd4*/ 	.word	0x000388c0
        /*0bd8*/ 	.short	0x0100
        /*0bda*/ 	.byte	0x08
	.zero		1


	//   ....[20]....
        /*0bdc*/ 	.word	0x00000800
        /*0be0*/ 	.word	0x000000ff
        /*0be4*/ 	.word	0x000388b8
        /*0be8*/ 	.short	0x0100
        /*0bea*/ 	.byte	0x08
	.zero		1


	//   ....[21]....
        /*0bec*/ 	.word	0x00000810
        /*0bf0*/ 	.word	0x000000ff
        /*0bf4*/ 	.word	0x000388c8
        /*0bf8*/ 	.short	0x0100
        /*0bfa*/ 	.byte	0x08
	.zero		1


	//   ....[22]....
        /*0bfc*/ 	.word	0x00001d30
        /*0c00*/ 	.word	0x000000ff
        /*0c04*/ 	.word	0x00038800
        /*0c08*/ 	.short	0x010a
        /*0c0a*/ 	.byte	0x33
	.zero		1


	//   ....[23]....
        /*0c0c*/ 	.word	0x00001e00
        /*0c10*/ 	.word	0x000000ff
        /*0c14*/ 	.word	0x00038830
        /*0c18*/ 	.short	0x010a
        /*0c1a*/ 	.byte	0x38
	.zero		1


	//   ....[24]....
        /*0c1c*/ 	.word	0x00001e40
        /*0c20*/ 	.word	0x000000ff
        /*0c24*/ 	.word	0x00038830
        /*0c28*/ 	.short	0x010a
        /*0c2a*/ 	.byte	0x38
	.zero		1


	//   ....[25]....
        /*0c2c*/ 	.word	0x000023c0
        /*0c30*/ 	.word	0x000000ff
        /*0c34*/ 	.word	0x00000000
        /*0c38*/ 	.short	0x0101
        /*0c3a*/ 	.byte	0x06
	.zero		1


	//   ....[26]....
        /*0c3c*/ 	.word	0x00003ec0
        /*0c40*/ 	.word	0x000000ff
        /*0c44*/ 	.word	0x00038850
        /*0c48*/ 	.short	0x010a
        /*0c4a*/ 	.byte	0x38
	.zero		1


	//   ....[27]....
        /*0c4c*/ 	.word	0x00003f00
        /*0c50*/ 	.word	0x000000ff
        /*0c54*/ 	.word	0x00038850
        /*0c58*/ 	.short	0x010a
        /*0c5a*/ 	.byte	0x38
	.zero		1


	//   ....[28]....
        /*0c5c*/ 	.word	0x00004190
        /*0c60*/ 	.word	0x000000ff
        /*0c64*/ 	.word	0x00000000
        /*0c68*/ 	.short	0x0101
        /*0c6a*/ 	.byte	0x38
	.zero		1


	//   ....[29]....
        /*0c6c*/ 	.word	0x00004350
        /*0c70*/ 	.word	0x000000ff
        /*0c74*/ 	.word	0x00038830
        /*0c78*/ 	.short	0x010a
        /*0c7a*/ 	.byte	0x36
	.zero		1


	//   ....[30]....
        /*0c7c*/ 	.word	0x000043a0
        /*0c80*/ 	.word	0x000000ff
        /*0c84*/ 	.word	0x00038830
        /*0c88*/ 	.short	0x010a
        /*0c8a*/ 	.byte	0x36
	.zero		1


	//   ....[31]....
        /*0c8c*/ 	.word	0x000047b0
        /*0c90*/ 	.word	0x000000ff
        /*0c94*/ 	.word	0x00000000
        /*0c98*/ 	.short	0x0101
        /*0c9a*/ 	.byte	0x06
	.zero		1


	//   ....[32]....
        /*0c9c*/ 	.word	0x00006ba0
        /*0ca0*/ 	.word	0x000000ff
        /*0ca4*/ 	.word	0x00038850
        /*0ca8*/ 	.short	0x010a
        /*0caa*/ 	.byte	0x36
	.zero		1


	//   ....[33]....
        /*0cac*/ 	.word	0x00006c00
        /*0cb0*/ 	.word	0x000000ff
        /*0cb4*/ 	.word	0x00038850
        /*0cb8*/ 	.short	0x010a
        /*0cba*/ 	.byte	0x36
	.zero		1


	//   ....[34]....
        /*0cbc*/ 	.word	0x00006e40
        /*0cc0*/ 	.word	0x000000ff
        /*0cc4*/ 	.word	0x00000000
        /*0cc8*/ 	.short	0x0101
        /*0cca*/ 	.byte	0x36
	.zero		1


	//   ....[35]....
        /*0ccc*/ 	.word	0x00006f70
        /*0cd0*/ 	.word	0x000000ff
        /*0cd4*/ 	.word	0x00038830
        /*0cd8*/ 	.short	0x010a
        /*0cda*/ 	.byte	0x2f
	.zero		1


	//   ....[36]....
        /*0cdc*/ 	.word	0x00006fb0
        /*0ce0*/ 	.word	0x000000ff
        /*0ce4*/ 	.word	0x00038830
        /*0ce8*/ 	.short	0x010a
        /*0cea*/ 	.byte	0x2f
	.zero		1


	//   ....[37]....
        /*0cec*/ 	.word	0x00007320
        /*0cf0*/ 	.word	0x000000ff
        /*0cf4*/ 	.word	0x00000000
        /*0cf8*/ 	.short	0x0101
        /*0cfa*/ 	.byte	0x06
	.zero		1


	//   ....[38]....
        /*0cfc*/ 	.word	0x00008e20
        /*0d00*/ 	.word	0x000000ff
        /*0d04*/ 	.word	0x00038850
        /*0d08*/ 	.short	0x010a
        /*0d0a*/ 	.byte	0x2f
	.zero		1


	//   ....[39]....
        /*0d0c*/ 	.word	0x00008e70
        /*0d10*/ 	.word	0x000000ff
        /*0d14*/ 	.word	0x00038850
        /*0d18*/ 	.short	0x010a
        /*0d1a*/ 	.byte	0x2f
	.zero		1


	//   ....[40]....
        /*0d1c*/ 	.word	0x000090a0
        /*0d20*/ 	.word	0x000000ff
        /*0d24*/ 	.word	0x00000000
        /*0d28*/ 	.short	0x0101
        /*0d2a*/ 	.byte	0x2f
	.zero		1


	//   ....[41]....
        /*0d2c*/ 	.word	0x0000c3b0
        /*0d30*/ 	.word	0x000000ff
        /*0d34*/ 	.word	0x00000000
        /*0d38*/ 	.short	0x0101
        /*0d3a*/ 	.byte	0x07
	.zero		1


	//   ....[42]....
        /*0d3c*/ 	.word	0x0000f690
        /*0d40*/ 	.word	0x00000006
        /*0d44*/ 	.word	0x00038880
        /*0d48*/ 	.short	0x010a
        /*0d4a*/ 	.byte	0x3f
	.zero		1


	//   ....[43]....
        /*0d4c*/ 	.word	0x0000fe00
        /*0d50*/ 	.word	0x00000006
        /*0d54*/ 	.word	0x00038870
        /*0d58*/ 	.short	0x0107
        /*0d5a*/ 	.byte	0x3f
	.zero		1


	//   ....[44]....
        /*0d5c*/ 	.word	0x0000fec0
        /*0d60*/ 	.word	0x00000006
        /*0d64*/ 	.word	0x00038870
        /*0d68*/ 	.short	0x0101
        /*0d6a*/ 	.byte	0x3f
	.zero		1


	//   ....[45]....
        /*0d6c*/ 	.word	0x0000ff10
        /*0d70*/ 	.word	0x00000006
        /*0d74*/ 	.word	0x00038840
        /*0d78*/ 	.short	0x010a
        /*0d7a*/ 	.byte	0x3f
	.zero		1


	//   ....[46]....
        /*0d7c*/ 	.word	0x00010620
        /*0d80*/ 	.word	0x00000006
        /*0d84*/ 	.word	0x00038830
        /*0d88*/ 	.short	0x0107
        /*0d8a*/ 	.byte	0x3f
	.zero		1


	//   ....[47]....
        /*0d8c*/ 	.word	0x000106e0
        /*0d90*/ 	.word	0x00000006
        /*0d94*/ 	.word	0x00038830
        /*0d98*/ 	.short	0x0101
        /*0d9a*/ 	.byte	0x3f
	.zero		1


	//   ....[48]....
        /*0d9c*/ 	.word	0x000111e0
        /*0da0*/ 	.word	0x00000017
        /*0da4*/ 	.word	0x00038800
        /*0da8*/ 	.short	0x0107
        /*0daa*/ 	.byte	0x3f
	.zero		1


	//   ....[49]....
        /*0dac*/ 	.word	0x000112e0
        /*0db0*/ 	.word	0x00000017
        /*0db4*/ 	.word	0x00038800
        /*0db8*/ 	.short	0x0101
        /*0dba*/ 	.byte	0x3f
	.zero		1


	//   ....[50]....
        /*0dbc*/ 	.word	0x00011300
        /*0dc0*/ 	.word	0x00000017
        /*0dc4*/ 	.word	0x00038820
        /*0dc8*/ 	.short	0x010a
        /*0dca*/ 	.byte	0x3f
	.zero		1


	//   ....[51]....
        /*0dcc*/ 	.word	0x00011650
        /*0dd0*/ 	.word	0x00000000
        /*0dd4*/ 	.word	0x00038880
        /*0dd8*/ 	.short	0x010a
        /*0dda*/ 	.byte	0x3f
	.zero		1


	//   ....[52]....
        /*0ddc*/ 	.word	0x00011b60
        /*0de0*/ 	.word	0x00000000
        /*0de4*/ 	.word	0x00038870
        /*0de8*/ 	.short	0x0107
        /*0dea*/ 	.byte	0x3f
	.zero		1


	//   ....[53]....
        /*0dec*/ 	.word	0x00011c20
        /*0df0*/ 	.word	0x00000000
        /*0df4*/ 	.word	0x00038870
        /*0df8*/ 	.short	0x0101
        /*0dfa*/ 	.byte	0x3f
	.zero		1


	//   ....[54]....
        /*0dfc*/ 	.word	0x00011c50
        /*0e00*/ 	.word	0x00000000
        /*0e04*/ 	.word	0x00038840
        /*0e08*/ 	.short	0x010a
        /*0e0a*/ 	.byte	0x3f
	.zero		1


	//   ....[55]....
        /*0e0c*/ 	.word	0x00012150
        /*0e10*/ 	.word	0x00000000
        /*0e14*/ 	.word	0x00038830
        /*0e18*/ 	.short	0x0107
        /*0e1a*/ 	.byte	0x3f
	.zero		1


	//   ....[56]....
        /*0e1c*/ 	.word	0x00012210
        /*0e20*/ 	.word	0x00000000
        /*0e24*/ 	.word	0x00038830
        /*0e28*/ 	.short	0x0101
        /*0e2a*/ 	.byte	0x3f
	.zero		1


	//   ....[57]....
        /*0e2c*/ 	.word	0x000122a0
        /*0e30*/ 	.word	0x00000000
        /*0e34*/ 	.word	0x00038870
        /*0e38*/ 	.short	0x010a
        /*0e3a*/ 	.byte	0x3f
	.zero		1


	//   ....[58]....
        /*0e3c*/ 	.word	0x00012330
        /*0e40*/ 	.word	0x00000000
        /*0e44*/ 	.word	0x00038860
        /*0e48*/ 	.short	0x010a
        /*0e4a*/ 	.byte	0x3f
	.zero		1


	//   ....[59]....
        /*0e4c*/ 	.word	0x00012c00
        /*0e50*/ 	.word	0x00000000
        /*0e54*/ 	.word	0x00038850
        /*0e58*/ 	.short	0x0101
        /*0e5a*/ 	.byte	0x3f
	.zero		1


	//   ....[60]....
        /*0e5c*/ 	.word	0x00012c80
        /*0e60*/ 	.word	0x00000000
        /*0e64*/ 	.word	0x00000000
        /*0e68*/ 	.short	0x0101
        /*0e6a*/ 	.byte	0x3f
	.zero		1


	//   ....[61]....
        /*0e6c*/ 	.word	0x00012e40
        /*0e70*/ 	.word	0x00000002
        /*0e74*/ 	.word	0x00038870
        /*0e78*/ 	.short	0x010a
        /*0e7a*/ 	.byte	0x3f
	.zero		1


	//   ....[62]....
        /*0e7c*/ 	.word	0x00012ec0
        /*0e80*/ 	.word	0x00000002
        /*0e84*/ 	.word	0x00038860
        /*0e88*/ 	.short	0x010a
        /*0e8a*/ 	.byte	0x3f
	.zero		1


	//   ....[63]....
        /*0e8c*/ 	.word	0x000137a0
        /*0e90*/ 	.word	0x00000002
        /*0e94*/ 	.word	0x00038850
        /*0e98*/ 	.short	0x0101
        /*0e9a*/ 	.byte	0x3f
	.zero		1


	//   ....[64]....
        /*0e9c*/ 	.word	0x00013820
        /*0ea0*/ 	.word	0x00000002
        /*0ea4*/ 	.word	0x00000000
        /*0ea8*/ 	.short	0x0101
        /*0eaa*/ 	.byte	0x3f
	.zero		1


	//   ....[65]....
        /*0eac*/ 	.word	0x000144b0
        /*0eb0*/ 	.word	0x00000005
        /*0eb4*/ 	.word	0x00038820
        /*0eb8*/ 	.short	0x010a
        /*0eba*/ 	.byte	0x3f
	.zero		1


	//   ....[66]....
        /*0ebc*/ 	.word	0x00014630
        /*0ec0*/ 	.word	0x00000003
        /*0ec4*/ 	.word	0x00038840
        /*0ec8*/ 	.short	0x010a
        /*0eca*/ 	.byte	0x3f
	.zero		1


	//   ....[67]....
        /*0ecc*/ 	.word	0x000146d0
        /*0ed0*/ 	.word	0x00000019
        /*0ed4*/ 	.word	0x00038840
        /*0ed8*/ 	.short	0x010a
        /*0eda*/ 	.byte	0x3f
	.zero		1


	//   ....[68]....
        /*0edc*/ 	.word	0x00014710
        /*0ee0*/ 	.word	0x00000003
        /*0ee4*/ 	.word	0x00038860
        /*0ee8*/ 	.short	0x010a
        /*0eea*/ 	.byte	0x3f
	.zero		1


	//   ....[69]....
        /*0eec*/ 	.word	0x00014750
        /*0ef0*/ 	.word	0x00000019
        /*0ef4*/ 	.word	0x00038860
        /*0ef8*/ 	.short	0x010a
        /*0efa*/ 	.byte	0x3f
	.zero		1


	//   ....[70]....
        /*0efc*/ 	.word	0x00014790
        /*0f00*/ 	.word	0x00000003
        /*0f04*/ 	.word	0x00038880
        /*0f08*/ 	.short	0x010a
        /*0f0a*/ 	.byte	0x3f
	.zero		1


	//   ....[71]....
        /*0f0c*/ 	.word	0x000147d0
        /*0f10*/ 	.word	0x00000019
        /*0f14*/ 	.word	0x00038880
        /*0f18*/ 	.short	0x010a
        /*0f1a*/ 	.byte	0x3f
	.zero		1


	//   ....[72]....
        /*0f1c*/ 	.word	0x00014840
        /*0f20*/ 	.word	0x00000003
        /*0f24*/ 	.word	0x00038800
        /*0f28*/ 	.short	0x010a
        /*0f2a*/ 	.byte	0x3f
	.zero		1


	//   ....[73]....
        /*0f2c*/ 	.word	0x000148a0
        /*0f30*/ 	.word	0x00000000
        /*0f34*/ 	.word	0x00038830
        /*0f38*/ 	.short	0x010a
        /*0f3a*/ 	.byte	0x3f
	.zero		1


	//   ....[74]....
        /*0f3c*/ 	.word	0x00014900
        /*0f40*/ 	.word	0x00000008
        /*0f44*/ 	.word	0x00038850
        /*0f48*/ 	.short	0x010a
        /*0f4a*/ 	.byte	0x3f
	.zero		1


	//   ....[75]....
        /*0f4c*/ 	.word	0x00014970
        /*0f50*/ 	.word	0x00000003
        /*0f54*/ 	.word	0x00038830
        /*0f58*/ 	.short	0x010a
        /*0f5a*/ 	.byte	0x3f
	.zero		1


	//   ....[76]....
        /*0f5c*/ 	.word	0x000149e0
        /*0f60*/ 	.word	0x00000007
        /*0f64*/ 	.word	0x00038850
        /*0f68*/ 	.short	0x010a
        /*0f6a*/ 	.byte	0x3f
	.zero		1


	//   ....[77]....
        /*0f6c*/ 	.word	0x00014a40
        /*0f70*/ 	.word	0x00000003
        /*0f74*/ 	.word	0x00038830
        /*0f78*/ 	.short	0x010a
        /*0f7a*/ 	.byte	0x3f
	.zero		1


	//   ....[78]....
        /*0f7c*/ 	.word	0x00014aa0
        /*0f80*/ 	.word	0x00000009
        /*0f84*/ 	.word	0x00038850
        /*0f88*/ 	.short	0x010a
        /*0f8a*/ 	.byte	0x3f
	.zero		1


	//   ....[79]....
        /*0f8c*/ 	.word	0x00014bb0
        /*0f90*/ 	.word	0x00000006
        /*0f94*/ 	.word	0x00038880
        /*0f98*/ 	.short	0x010a
        /*0f9a*/ 	.byte	0x3f
	.zero		1


	//   ....[80]....
        /*0f9c*/ 	.word	0x00015760
        /*0fa0*/ 	.word	0x00000006
        /*0fa4*/ 	.word	0x00038840
        /*0fa8*/ 	.short	0x010a
        /*0faa*/ 	.byte	0x3f
	.zero		1


	//   ....[81]....
        /*0fac*/ 	.word	0x00016cc0
        /*0fb0*/ 	.word	0x00000017
        /*0fb4*/ 	.word	0x00038820
        /*0fb8*/ 	.short	0x010a
        /*0fba*/ 	.byte	0x3f
	.zero		1


	//   ....[82]....
        /*0fbc*/ 	.word	0x00016d10
        /*0fc0*/ 	.word	0x00000000
        /*0fc4*/ 	.word	0x00038880
        /*0fc8*/ 	.short	0x010a
        /*0fca*/ 	.byte	0x3f
	.zero		1


	//   ....[83]....
        /*0fcc*/ 	.word	0x00017680
        /*0fd0*/ 	.word	0x00000000
        /*0fd4*/ 	.word	0x00038840
        /*0fd8*/ 	.short	0x010a
        /*0fda*/ 	.byte	0x3f
	.zero		1


	//   ....[84]....
        /*0fdc*/ 	.word	0x00017fe0
        /*0fe0*/ 	.word	0x00000000
        /*0fe4*/ 	.word	0x00038870
        /*0fe8*/ 	.short	0x010a
        /*0fea*/ 	.byte	0x3f
	.zero		1


	//   ....[85]....
        /*0fec*/ 	.word	0x00018030
        /*0ff0*/ 	.word	0x00000000
        /*0ff4*/ 	.word	0x00038860
        /*0ff8*/ 	.short	0x010a
        /*0ffa*/ 	.byte	0x3f
	.zero		1


	//   ....[86]....
        /*0ffc*/ 	.word	0x00018080
        /*1000*/ 	.word	0x00000002
        /*1004*/ 	.word	0x00038870
        /*1008*/ 	.short	0x010a
        /*100a*/ 	.byte	0x3f
	.zero		1


	//   ....[87]....
        /*100c*/ 	.word	0x000180d0
        /*1010*/ 	.word	0x00000002
        /*1014*/ 	.word	0x00038860
        /*1018*/ 	.short	0x010a
        /*101a*/ 	.byte	0x3f
	.zero		1


	//   ....[88]....
        /*101c*/ 	.word	0x00018120
        /*1020*/ 	.word	0x00000005
        /*1024*/ 	.word	0x00038820
        /*1028*/ 	.short	0x010a
        /*102a*/ 	.byte	0x3f
	.zero		1


	//   ....[89]....
        /*102c*/ 	.word	0x000182c0
        /*1030*/ 	.word	0x00000003
        /*1034*/ 	.word	0x00038840
        /*1038*/ 	.short	0x010a
        /*103a*/ 	.byte	0x3f
	.zero		1


	//   ....[90]....
        /*103c*/ 	.word	0x00018310
        /*1040*/ 	.word	0x00000019
        /*1044*/ 	.word	0x00038840
        /*1048*/ 	.short	0x010a
        /*104a*/ 	.byte	0x3f
	.zero		1


	//   ....[91]....
        /*104c*/ 	.word	0x00018360
        /*1050*/ 	.word	0x00000003
        /*1054*/ 	.word	0x00038860
        /*1058*/ 	.short	0x010a
        /*105a*/ 	.byte	0x3f
	.zero		1


	//   ....[92]....
        /*105c*/ 	.word	0x000183b0
        /*1060*/ 	.word	0x00000019
        /*1064*/ 	.word	0x00038860
        /*1068*/ 	.short	0x010a
        /*106a*/ 	.byte	0x3f
	.zero		1


	//   ....[93]....
        /*106c*/ 	.word	0x00018400
        /*1070*/ 	.word	0x00000003
        /*1074*/ 	.word	0x00038880
        /*1078*/ 	.short	0x010a
        /*107a*/ 	.byte	0x3f
	.zero		1


	//----- nvinfo : EIATTR_NUM_MBARRIERS
	.align		4
.L_548:
        /*107c*/ 	.byte	0x03, 0x38
        /*107e*/ 	.short	0x0016


	//----- nvinfo : EIATTR_EXIT_INSTR_OFFSETS
	.align		4
        /*1080*/ 	.byte	0x04, 0x1c
        /*1082*/ 	.short	(.L_550 - .L_549)


	//   ....[0]....
.L_549:
        /*1084*/ 	.word	0x000009c0


	//   ....[1]....
        /*1088*/ 	.word	0x0000d700


	//   ....[2]....
        /*108c*/ 	.word	0x00014820


	//----- nvinfo : EIATTR_MAX_THREADS
	.align		4
.L_550:
        /*1090*/ 	.byte	0x04, 0x05
        /*1092*/ 	.short	(.L_552 - .L_551)
.L_551:
        /*1094*/ 	.word	0x00000180
        /*1098*/ 	.word	0x00000001
        /*109c*/ 	.word	0x00000001


	//----- nvinfo : EIATTR_CRS_STACK_SIZE
	.align		4
.L_552:
        /*10a0*/ 	.byte	0x04, 0x1e
        /*10a2*/ 	.short	(.L_554 - .L_553)
.L_553:
        /*10a4*/ 	.word	0x00000000


	//----- nvinfo : EIATTR_CBANK_PARAM_SIZE
	.align		4
.L_554:
        /*10a8*/ 	.byte	0x03, 0x19
        /*10aa*/ 	.short	0x0af0


	//----- nvinfo : EIATTR_PARAM_CBANK
	.align		4
        /*10ac*/ 	.byte	0x04, 0x0a
        /*10ae*/ 	.short	(.L_556 - .L_555)
	.align		4
.L_555:
        /*10b0*/ 	.word	index@(.nv.constant0._ZN7cutlass13device_kernelIN5flash11enable_sm90INS1_16FlashAttnFwdSm90INS1_25CollectiveMainloopFwdSm90ILi2EN4cute5tupleIJNS5_1CILi1EEES8_S8_EEENS6_IJNS7_ILi128EEESA_NS7_ILi256EEEEEELi256ENS_12float_e4m3_tEfNS_4arch4Sm90ELb1ELb0ELb0ELb1ELb1ELb0ELb0ELb1ELb0ELb1ELb0ELb0EEENS1_21CollectiveEpilogueFwdINS6_IJSA_SB_SA_EEES9_NS_10bfloat16_tESF_Li256ELb1ELb1ELb0ELb1EEENS1_36VarlenDynamicPersistentTileSchedulerILi128ELi128ELi256ELi128ELb0ELb1ELb1ELb1ELb1ELb1EEEEEEEEEvNT_6ParamsE)
        /*10b4*/ 	.short	0x0210
        /*10b6*/ 	.short	0x0af0


	//----- nvinfo : EIATTR_SW_WAR
	.align		4
.L_556:
        /*10b8*/ 	.byte	0x04, 0x36
        /*10ba*/ 	.short	(.L_558 - .L_557)
.L_557:
        /*10bc*/ 	.word	0x00000008
.L_558:


//--------------------- .nv.info._ZN7cutlass13device_kernelIN5flash11enable_sm90INS1_16FlashAttnFwdSm90INS1_25CollectiveMainloopFwdSm90ILi2EN4cute5tupleIJNS5_1CILi1EEES8_S8_EEENS6_IJNS7_ILi128EEESA_NS7_ILi256EEEEEELi256ENS_12float_e4m3_tEfNS_4arch4Sm90ELb1ELb0ELb0ELb1ELb1ELb1ELb0ELb1ELb0ELb1ELb0ELb0EEENS1_21CollectiveEpilogueFwdINS6_IJSA_SB_SA_EEES9_NS_10bfloat16_tESF_Li256ELb1ELb1ELb0ELb1EEENS1_36VarlenDynamicPersistentTileSchedulerILi128ELi128ELi256ELi128ELb0ELb1ELb1ELb1ELb1ELb1EEEEEEEEEvNT_6ParamsE --------------------------
	.section	.nv.info._ZN7cutlass13device_kernelIN5flash11enable_sm90INS1_16FlashAttnFwdSm90INS1_25CollectiveMainloopFwdSm90ILi2EN4cute5tupleIJNS5_1CILi1EEES8_S8_EEENS6_IJNS7_ILi128EEESA_NS7_ILi256EEEEEELi256ENS_12float_e4m3_tEfNS_4arch4Sm90ELb1ELb0ELb0ELb1ELb1ELb1ELb0ELb1ELb0ELb1ELb0ELb0EEENS1_21CollectiveEpilogueFwdINS6_IJSA_SB_SA_EEES9_NS_10bfloat16_tESF_Li256ELb1ELb1ELb0ELb1EEENS1_36VarlenDynamicPersistentTileSchedulerILi128ELi128ELi256ELi128ELb0ELb1ELb1ELb1ELb1ELb1EEEEEEEEEvNT_6ParamsE,"",@"SHT_CUDA_INFO"
	.sectionflags	@""
	.align	4


	//----- nvinfo : EIATTR_CUDA_API_VERSION
	.align		4
        /*0000*/ 	.byte	0x04, 0x37
        /*0002*/ 	.short	(.L_560 - .L_559)
.L_559:
        /*0004*/ 	.word	0x00000082


	//----- nvinfo : EIATTR_KPARAM_INFO
	.align		4
.L_560:
        /*0008*/ 	.byte	0x04, 0x17
        /*000a*/ 	.short	(.L_562 - .L_561)
.L_561:
        /*000c*/ 	.word	0x00000000
        /*0010*/ 	.short	0x0000
        /*0012*/ 	.short	0x0070
        /*0014*/ 	.byte	0x00, 0xf0, 0x01, 0x2a


	//----- nvinfo : EIATTR_SPARSE_MMA_MASK
	.align		4
.L_562:
        /*0018*/ 	.byte	0x03, 0x50
        /*001a*/ 	.short	0x0000


	//----- nvinfo : EIATTR_MAXREG_COUNT
	.align		4
        /*001c*/ 	.byte	0x03, 0x1b
        /*001e*/ 	.short	0x00a8


	//----- nvinfo : EIATTR_NUM_BARRIERS
	.align		4
        /*0020*/ 	.byte	0x02, 0x4c
        /*0022*/ 	.byte	0x10
	.zero		1


	//----- nvinfo : EIATTR_EXTERNS
	.align		4
        /*0024*/ 	.byte	0x04, 0x0f
        /*0026*/ 	.short	(.L_564 - .L_563)


	//   ....[0]....
	.align		4
.L_563:
        /*0028*/ 	.word	index@(__assertfail)


	//----- nvinfo : EIATTR_ANNOTATIONS
	.align		4
.L_564:
        /*002c*/ 	.byte	0x04, 0x55
        /*002e*/ 	.short	(.L_566 - .L_565)


	//   ....[0]....
.L_565:
        /* <DEDUP_REMOVED lines=76> */


	//----- nvinfo : EIATTR_MERCURY_ISA_VERSION
	.align		4
.L_566:
        /*04e0*/ 	.byte	0x03, 0x5f
        /*04e2*/ 	.short	0x0101


	//----- nvinfo : EIATTR_UNUSED_LOAD_BYTE_OFFSET
	.align		4
        /*04e4*/ 	.byte	0x04, 0x44
        /*04e6*/ 	.short	(.L_568 - .L_567)


	//   ....[0]....
.L_567:
        /*04e8*/ 	.word	0x00000ab0
        /*04ec*/ 	.word	0x0000fff0


	//   ....[1]....
        /*04f0*/ 	.word	0x0001eed0
        /*04f4*/ 	.word	0x0000fff0


	//----- nvinfo : EIATTR_INT_WARP_WIDE_INSTR_OFFSETS
	.align		4
.L_568:
        /*04f8*/ 	.byte	0x04, 0x31
        /*04fa*/ 	.short	(.L_570 - .L_569)


	//   ....[0]....
.L_569:
        /*04fc*/ 	.word	0x00000130


	//   ....[1]....
        /*0500*/ 	.word	0x00000170


	//   ....[2]....
        /*0504*/ 	.word	0x000001e0


	//   ....[3]....
        /*0508*/ 	.word	0x00025330


	//   ....[4]....
        /*050c*/ 	.word	0x000253c0


	//   ....[5]....
        /*0510*/ 	.word	0x00029610


	//   ....[6]....
        /*0514*/ 	.word	0x000296a0


	//----- nvinfo : EIATTR_COOP_GROUP_MASK_REGIDS
	.align		4
.L_570:
        /*0518*/ 	.byte	0x04, 0x29
        /*051a*/ 	.short	(.L_572 - .L_571)


	//   ....[0]....
.L_571:
        /*051c*/ 	.word	0xffffffff


	//   ....[1]....
        /*0520*/ 	.word	0xffffffff


	//   ....[2]....
        /*0524*/ 	.word	0xffffffff


	//   ....[3]....
        /*0528*/ 	.word	0xffffffff


	//   ....[4]....
        /*052c*/ 	.word	0xffffffff


	//   ....[5]....
        /*0530*/ 	.word	0xffffffff


	//   ....[6]....
        /*0534*/ 	.word	0xffffffff


	//   ....[7]....
        /*0538*/ 	.word	0xffffffff


	//   ....[8]....
        /*053c*/ 	.word	0xffffffff


	//   ....[9]....
        /*0540*/ 	.word	0xffffffff


	//   ....[10]....
        /*0544*/ 	.word	0xffffffff


	//   ....[11]....
        /*0548*/ 	.word	0xffffffff


	//   ....[12]....
        /*054c*/ 	.word	0xffffffff


	//   ....[13]....
        /*0550*/ 	.word	0xffffffff


	//   ....[14]....
        /*0554*/ 	.word	0xffffffff


	//   ....[15]....
        /*0558*/ 	.word	0xffffffff


	//   ....[16]....
        /*055c*/ 	.word	0xffffffff


	//   ....[17]....
        /*0560*/ 	.word	0xffffffff


	//   ....[18]....
        /*0564*/ 	.word	0xffffffff


	//   ....[19]....
        /*0568*/ 	.word	0xffffffff


	//   ....[20]....
        /*056c*/ 	.word	0xffffffff


	//   ....[21]....
        /*0570*/ 	.word	0xffffffff


	//   ....[22]....
        /*0574*/ 	.word	0xffffffff


	//   ....[23]....
        /*0578*/ 	.word	0xffffffff


	//   ....[24]....
        /*057c*/ 	.word	0xffffffff


	//   ....[25]....
        /*0580*/ 	.word	0xffffffff


	//   ....[26]....
        /*0584*/ 	.word	0xffffffff


	//   ....[27]....
        /*0588*/ 	.word	0xffffffff


	//   ....[28]....
        /*058c*/ 	.word	0xffffffff


	//   ....[29]....
        /*0590*/ 	.word	0xffffffff


	//   ....[30]....
        /*0594*/ 	.word	0xffffffff


	//   ....[31]....
        /*0598*/ 	.word	0xffffffff


	//   ....[32]....
        /*059c*/ 	.word	0xffffffff


	//   ....[33]....
        /*05a0*/ 	.word	0xffffffff


	//   ....[34]....
        /*05a4*/ 	.word	0xffffffff


	//   ....[35]....
        /*05a8*/ 	.word	0xffffffff


	//   ....[36]....
        /*05ac*/ 	.word	0xffffffff


	//   ....[37]....
        /*05b0*/ 	.word	0xffffffff


	//   ....[38]....
        /*05b4*/ 	.word	0xffffffff


	//   ....[39]....
        /*05b8*/ 	.word	0xffffffff


	//   ....[40]....
        /*05bc*/ 	.word	0xffffffff


	//   ....[41]....
        /*05c0*/ 	.word	0xffffffff


	//   ....[42]....
        /*05c4*/ 	.word	0xffffffff


	//   ....[43]....
        /*05c8*/ 	.word	0xffffffff


	//   ....[44]....
        /*05cc*/ 	.word	0xffffffff


	//   ....[45]....
        /*05d0*/ 	.word	0xffffffff


	//   ....[46]....
        /*05d4*/ 	.word	0xffffffff


	//   ....[47]....
        /*05d8*/ 	.word	0xffffffff


	//   ....[48]....
        /*05dc*/ 	.word	0xffffffff


	//   ....[49]....
        /*05e0*/ 	.word	0xffffffff


	//   ....[50]....
        /*05e4*/ 	.word	0xffffffff


	//   ....[51]....
        /*05e8*/ 	.word	0xffffffff


	//   ....[52]....
        /*05ec*/ 	.word	0xffffffff


	//   ....[53]....
        /*05f0*/ 	.word	0xffffffff


	//   ....[54]....
        /*05f4*/ 	.word	0xffffffff


	//   ....[55]....
        /*05f8*/ 	.word	0xffffffff


	//   ....[56]....
        /*05fc*/ 	.word	0xffffffff


	//   ....[57]....
        /*0600*/ 	.word	0xffffffff


	//   ....[58]....
        /*0604*/ 	.word	0xffffffff


	//   ....[59]....
        /*0608*/ 	.word	0xffffffff


	//   ....[60]....
        /*060c*/ 	.word	0xffffffff


	//   ....[61]....
        /*0610*/ 	.word	0xffffffff


	//   ....[62]....
        /*0614*/ 	.word	0xffffffff


	//   ....[63]....
        /*0618*/ 	.word	0xffffffff


	//   ....[64]....
        /*061c*/ 	.word	0xffffffff


	//   ....[65]....
        /*0620*/ 	.word	0xffffffff


	//   ....[66]....
        /*0624*/ 	.word	0xffffffff


	//   ....[67]....
        /*0628*/ 	.word	0xffffffff


	//   ....[68]....
        /*062c*/ 	.word	0xffffffff


	//   ....[69]....
        /*0630*/ 	.word	0xffffffff


	//   ....[70]....
        /*0634*/ 	.word	0xffffffff


	//   ....[71]....
        /*0638*/ 	.word	0xffffffff


	//   ....[72]....
        /*063c*/ 	.word	0xffffffff


	//   ....[73]....
        /*0640*/ 	.word	0xffffffff


	//   ....[74]....
        /*0644*/ 	.word	0xffffffff


	//   ....[75]....
        /*0648*/ 	.word	0xffffffff


	//   ....[76]....
        /*064c*/ 	.word	0xffffffff


	//   ....[77]....
        /*0650*/ 	.word	0xffffffff


	//   ....[78]....
        /*0654*/ 	.word	0xffffffff


	//   ....[79]....
        /*0658*/ 	.word	0xffffffff


	//   ....[80]....
        /*065c*/ 	.word	0xffffffff


	//   ....[81]....
        /*0660*/ 	.word	0xffffffff


	//   ....[82]....
        /*0664*/ 	.word	0xffffffff


	//   ....[83]....
        /*0668*/ 	.word	0xffffffff


	//   ....[84]....
        /*066c*/ 	.word	0xffffffff


	//   ....[85]....
        /*0670*/ 	.word	0xffffffff


	//   ....[86]....
        /*0674*/ 	.word	0xffffffff


	//   ....[87]....
        /*0678*/ 	.word	0xffffffff


	//   ....[88]....
        /*067c*/ 	.word	0xffffffff


	//   ....[89]....
        /*0680*/ 	.word	0xffffffff


	//   ....[90]....
        /*0684*/ 	.word	0xffffffff


	//   ....[91]....
        /*0688*/ 	.word	0xffffffff


	//   ....[92]....
        /*068c*/ 	.word	0xffffffff


	//   ....[93]....
        /*0690*/ 	.word	0xffffffff


	//   ....[94]....
        /*0694*/ 	.word	0xffffffff


	//   ....[95]....
        /*0698*/ 	.word	0xffffffff


	//   ....[96]....
        /*069c*/ 	.word	0xffffffff


	//   ....[97]....
        /*06a0*/ 	.word	0xffffffff


	//   ....[98]....
        /*06a4*/ 	.word	0xffffffff


	//   ....[99]....
        /*06a8*/ 	.word	0xffffffff


	//   ....[100]....
        /*06ac*/ 	.word	0xffffffff


	//   ....[101]....
        /*06b0*/ 	.word	0xffffffff


	//   ....[102]....
        /*06b4*/ 	.word	0xffffffff


	//   ....[103]....
        /*06b8*/ 	.word	0xffffffff


	//   ....[104]....
        /*06bc*/ 	.word	0xffffffff


	//   ....[105]....
        /*06c0*/ 	.word	0xffffffff


	//   ....[106]....
        /*06c4*/ 	.word	0xffffffff


	//   ....[107]....
        /*06c8*/ 	.word	0xffffffff


	//   ....[108]....
        /*06cc*/ 	.word	0xffffffff


	//   ....[109]....
        /*06d0*/ 	.word	0xffffffff


	//   ....[110]....
        /*06d4*/ 	.word	0xffffffff


	//   ....[111]....
        /*06d8*/ 	.word	0xffffffff


	//   ....[112]....
        /*06dc*/ 	.word	0xffffffff


	//   ....[113]....
        /*06e0*/ 	.word	0xffffffff


	//   ....[114]....
        /*06e4*/ 	.word	0xffffffff


	//   ....[115]....
        /*06e8*/ 	.word	0xffffffff


	//   ....[116]....
        /*06ec*/ 	.word	0xffffffff


	//   ....[117]....
        /*06f0*/ 	.word	0xffffffff


	//   ....[118]....
        /*06f4*/ 	.word	0xffffffff


	//   ....[119]....
        /*06f8*/ 	.word	0xffffffff


	//   ....[120]....
        /*06fc*/ 	.word	0xffffffff


	//   ....[121]....
        /*0700*/ 	.word	0xffffffff


	//   ....[122]....
        /*0704*/ 	.word	0xffffffff


	//   ....[123]....
        /*0708*/ 	.word	0xffffffff


	//   ....[124]....
        /*070c*/ 	.word	0xffffffff


	//   ....[125]....
        /*0710*/ 	.word	0xffffffff


	//   ....[126]....
        /*0714*/ 	.word	0xffffffff


	//   ....[127]....
        /*0718*/ 	.word	0xffffffff


	//   ....[128]....
        /*071c*/ 	.word	0xffffffff


	//   ....[129]....
        /*0720*/ 	.word	0xffffffff


	//   ....[130]....
        /*0724*/ 	.word	0xffffffff


	//   ....[131]....
        /*0728*/ 	.word	0xffffffff


	//   ....[132]....
        /*072c*/ 	.word	0xffffffff


	//   ....[133]....
        /*0730*/ 	.word	0xffffffff


	//   ....[134]....
        /*0734*/ 	.word	0xffffffff


	//   ....[135]....
        /*0738*/ 	.word	0xffffffff


	//   ....[136]....
        /*073c*/ 	.word	0xffffffff


	//   ....[137]....
        /*0740*/ 	.word	0xffffffff


	//   ....[138]....
        /*0744*/ 	.word	0xffffffff


	//   ....[139]....
        /*0748*/ 	.word	0xffffffff


	//   ....[140]....
        /*074c*/ 	.word	0xffffffff


	//   ....[141]....
        /*0750*/ 	.word	0xffffffff


	//   ....[142]....
        /*0754*/ 	.word	0xffffffff


	//   ....[143]....
        /*0758*/ 	.word	0xffffffff


	//   ....[144]....
        /*075c*/ 	.word	0xffffffff


	//   ....[145]....
        /*0760*/ 	.word	0xffffffff


	//   ....[146]....
        /*0764*/ 	.word	0xffffffff


	//   ....[147]....
        /*0768*/ 	.word	0xffffffff


	//   ....[148]....
        /*076c*/ 	.word	0xffffffff


	//   ....[149]....
        /*0770*/ 	.word	0xffffffff


	//   ....[150]....
        /*0774*/ 	.word	0xffffffff


	//   ....[151]....
        /*0778*/ 	.word	0xffffffff


	//   ....[152]....
        /*077c*/ 	.word	0xffffffff


	//   ....[153]....
        /*0780*/ 	.word	0xffffffff


	//   ....[154]....
        /*0784*/ 	.word	0xffffffff


	//   ....[155]....
        /*0788*/ 	.word	0xffffffff


	//   ....[156]....
        /*078c*/ 	.word	0xffffffff


	//   ....[157]....
        /*0790*/ 	.word	0xffffffff


	//   ....[158]....
        /*0794*/ 	.word	0xffffffff


	//   ....[159]....
        /*0798*/ 	.word	0xffffffff


	//   ....[160]....
        /*079c*/ 	.word	0xffffffff


	//   ....[161]....
        /*07a0*/ 	.word	0xffffffff


	//   ....[162]....
        /*07a4*/ 	.word	0xffffffff


	//   ....[163]....
        /*07a8*/ 	.word	0xffffffff


	//   ....[164]....
        /*07ac*/ 	.word	0xffffffff


	//   ....[165]....
        /*07b0*/ 	.word	0xffffffff


	//   ....[166]....
        /*07b4*/ 	.word	0xffffffff


	//   ....[167]....
        /*07b8*/ 	.word	0xffffffff


	//   ....[168]....
        /*07bc*/ 	.word	0xffffffff


	//   ....[169]....
        /*07c0*/ 	.word	0xffffffff


	//   ....[170]....
        /*07c4*/ 	.word	0xffffffff


	//   ....[171]....
        /*07c8*/ 	.word	0xffffffff


	//   ....[172]....
        /*07cc*/ 	.word	0xffffffff


	//   ....[173]....
        /*07d0*/ 	.word	0xffffffff


	//   ....[174]....
        /*07d4*/ 	.word	0xffffffff


	//   ....[175]....
        /*07d8*/ 	.word	0xffffffff


	//   ....[176]....
        /*07dc*/ 	.word	0xffffffff


	//   ....[177]....
        /*07e0*/ 	.word	0xffffffff


	//   ....[178]....
        /*07e4*/ 	.word	0xffffffff


	//   ....[179]....
        /*07e8*/ 	.word	0xffffffff


	//   ....[180]....
        /*07ec*/ 	.word	0xffffffff


	//   ....[181]....
        /*07f0*/ 	.word	0xffffffff


	//   ....[182]....
        /*07f4*/ 	.word	0xffffffff


	//   ....[183]....
        /*07f8*/ 	.word	0xffffffff


	//   ....[184]....
        /*07fc*/ 	.word	0xffffffff


	//   ....[185]....
        /*0800*/ 	.word	0xffffffff


	//   ....[186]....
        /*0804*/ 	.word	0xffffffff


	//   ....[187]....
        /*0808*/ 	.word	0xffffffff


	//   ....[188]....
        /*080c*/ 	.word	0xffffffff


	//   ....[189]....
        /*0810*/ 	.word	0xffffffff


	//   ....[190]....
        /*0814*/ 	.word	0xffffffff


	//   ....[191]....
        /*0818*/ 	.word	0xffffffff


	//   ....[192]....
        /*081c*/ 	.word	0xffffffff


	//   ....[193]....
        /*0820*/ 	.word	0xffffffff


	//   ....[194]....
        /*0824*/ 	.word	0xffffffff


	//   ....[195]....
        /*0828*/ 	.word	0xffffffff


	//   ....[196]....
        /*082c*/ 	.word	0xffffffff


	//   ....[197]....
        /*0830*/ 	.word	0xffffffff


	//   ....[198]....
        /*0834*/ 	.word	0xffffffff


	//   ....[199]....
        /*0838*/ 	.word	0xffffffff


	//   ....[200]....
        /*083c*/ 	.word	0xffffffff


	//   ....[201]....
        /*0840*/ 	.word	0xffffffff


	//   ....[202]....
        /*0844*/ 	.word	0xffffffff


	//   ....[203]....
        /*0848*/ 	.word	0xffffffff


	//   ....[204]....
        /*084c*/ 	.word	0xffffffff


	//   ....[205]....
        /*0850*/ 	.word	0xffffffff


	//   ....[206]....
        /*0854*/ 	.word	0xffffffff


	//   ....[207]....
        /*0858*/ 	.word	0xffffffff


	//   ....[208]....
        /*085c*/ 	.word	0xffffffff


	//   ....[209]....
        /*0860*/ 	.word	0xffffffff


	//   ....[210]....
        /*0864*/ 	.word	0xffffffff


	//   ....[211]....
        /*0868*/ 	.word	0xffffffff


	//   ....[212]....
        /*086c*/ 	.word	0xffffffff


	//   ....[213]....
        /*0870*/ 	.word	0xffffffff


	//   ....[214]....
        /*0874*/ 	.word	0xffffffff


	//   ....[215]....
        /*0878*/ 	.word	0xffffffff


	//   ....[216]....
        /*087c*/ 	.word	0xffffffff


	//   ....[217]....
        /*0880*/ 	.word	0xffffffff


	//   ....[218]....
        /*0884*/ 	.word	0xffffffff


	//   ....[219]....
        /*0888*/ 	.word	0xffffffff


	//   ....[220]....
        /*088c*/ 	.word	0xffffffff


	//   ....[221]....
        /*0890*/ 	.word	0xffffffff


	//   ....[222]....
        /*0894*/ 	.word	0xffffffff


	//   ....[223]....
        /*0898*/ 	.word	0xffffffff


	//   ....[224]....
        /*089c*/ 	.word	0xffffffff


	//   ....[225]....
        /*08a0*/ 	.word	0xffffffff


	//   ....[226]....
        /*08a4*/ 	.word	0xffffffff


	//   ....[227]....
        /*08a8*/ 	.word	0xffffffff


	//   ....[228]....
        /*08ac*/ 	.word	0xffffffff


	//   ....[229]....
        /*08b0*/ 	.word	0xffffffff


	//   ....[230]....
        /*08b4*/ 	.word	0xffffffff


	//   ....[231]....
        /*08b8*/ 	.word	0xffffffff


	//   ....[232]....
        /*08bc*/ 	.word	0xffffffff


	//   ....[233]....
        /*08c0*/ 	.word	0xffffffff


	//   ....[234]....
        /*08c4*/ 	.word	0xffffffff


	//   ....[235]....
        /*08c8*/ 	.word	0xffffffff


	//   ....[236]....
        /*08cc*/ 	.word	0xffffffff


	//   ....[237]....
        /*08d0*/ 	.word	0xffffffff


	//   ....[238]....
        /*08d4*/ 	.word	0xffffffff


	//   ....[239]....
        /*08d8*/ 	.word	0xffffffff


	//   ....[240]....
        /*08dc*/ 	.word	0xffffffff


	//   ....[241]....
        /*08e0*/ 	.word	0xffffffff


	//   ....[242]....
        /*08e4*/ 	.word	0xffffffff


	//   ....[243]....
        /*08e8*/ 	.word	0xffffffff


	//   ....[244]....
        /*08ec*/ 	.word	0xffffffff


	//   ....[245]....
        /*08f0*/ 	.word	0xffffffff


	//   ....[246]....
        /*08f4*/ 	.word	0xffffffff


	//   ....[247]....
        /*08f8*/ 	.word	0xffffffff


	//   ....[248]....
        /*08fc*/ 	.word	0xffffffff


	//   ....[249]....
        /*0900*/ 	.word	0xffffffff


	//   ....[250]....
        /*0904*/ 	.word	0xffffffff


	//   ....[251]....
        /*0908*/ 	.word	0xffffffff


	//   ....[252]....
        /*090c*/ 	.word	0xffffffff


	//   ....[253]....
        /*0910*/ 	.word	0xffffffff


	//   ....[254]....
        /*0914*/ 	.word	0xffffffff


	//   ....[255]....
        /*0918*/ 	.word	0xffffffff


	//   ....[0]....
        /*091c*/ 	.word	0xffffffff


	//   ....[1]....
        /*0920*/ 	.word	0xffffffff


	//   ....[2]....
        /*0924*/ 	.word	0xffffffff


	//   ....[3]....
        /*0928*/ 	.word	0xffffffff


	//   ....[4]....
        /*092c*/ 	.word	0xffffffff


	//   ....[5]....
        /*0930*/ 	.word	0xffffffff


	//   ....[6]....
        /*0934*/ 	.word	0xffffffff


	//   ....[7]....
        /*0938*/ 	.word	0xffffffff


	//   ....[8]....
        /*093c*/ 	.word	0xffffffff


	//   ....[9]....
        /*0940*/ 	.word	0xffffffff


	//   ....[10]....
        /*0944*/ 	.word	0xffffffff


	//   ....[11]....
        /*0948*/ 	.word	0xffffffff


	//   ....[12]....
        /*094c*/ 	.word	0xffffffff


	//   ....[13]....
        /*0950*/ 	.word	0xffffffff


	//   ....[14]....
        /*0954*/ 	.word	0xffffffff


	//   ....[15]....
        /*0958*/ 	.word	0xffffffff


	//   ....[16]....
        /*095c*/ 	.word	0xffffffff


	//   ....[17]....
        /*0960*/ 	.word	0xffffffff


	//   ....[18]....
        /*0964*/ 	.word	0xffffffff


	//   ....[19]....
        /*0968*/ 	.word	0xffffffff


	//   ....[20]....
        /*096c*/ 	.word	0xffffffff


	//   ....[21]....
        /*0970*/ 	.word	0xffffffff


	//   ....[22]....
        /*0974*/ 	.word	0xffffffff


	//   ....[23]....
        /*0978*/ 	.word	0xffffffff


	//   ....[24]....
        /*097c*/ 	.word	0xffffffff


	//   ....[25]....
        /*0980*/ 	.word	0xffffffff


	//   ....[26]....
        /*0984*/ 	.word	0xffffffff


	//   ....[27]....
        /*0988*/ 	.word	0xffffffff


	//   ....[28]....
        /*098c*/ 	.word	0xffffffff


	//   ....[29]....
        /*0990*/ 	.word	0xffffffff


	//   ....[30]....
        /*0994*/ 	.word	0xffffffff


	//   ....[31]....
        /*0998*/ 	.word	0xffffffff


	//   ....[32]....
        /*099c*/ 	.word	0xffffffff


	//   ....[33]....
        /*09a0*/ 	.word	0xffffffff


	//   ....[34]....
        /*09a4*/ 	.word	0xffffffff


	//   ....[35]....
        /*09a8*/ 	.word	0x0500000f


	//   ....[36]....
        /*09ac*/ 	.word	0x0500000f


	//   ....[37]....
        /*09b0*/ 	.word	0x0500000f


	//   ....[38]....
        /*09b4*/ 	.word	0x0500000f


	//   ....[39]....
        /*09b8*/ 	.word	0x0500000f


	//   ....[40]....
        /*09bc*/ 	.word	0x0500000f


	//   ....[41]....
        /*09c0*/ 	.word	0x0500000f


	//   ....[42]....
        /*09c4*/ 	.word	0x0500000f


	//   ....[43]....
        /*09c8*/ 	.word	0x0500000f


	//   ....[44]....
        /*09cc*/ 	.word	0x0500000f


	//   ....[45]....
        /*09d0*/ 	.word	0x0500000f


	//   ....[46]....
        /*09d4*/ 	.word	0x0500000f


	//   ....[47]....
        /*09d8*/ 	.word	0x0500000f


	//   ....[48]....
        /*09dc*/ 	.word	0x0500000f


	//   ....[49]....
        /*09e0*/ 	.word	0x0500000f


	//   ....[50]....
        /*09e4*/ 	.word	0x0500000f


	//   ....[51]....
        /*09e8*/ 	.word	0x0500000f


	//   ....[52]....
        /*09ec*/ 	.word	0x0500000f


	//   ....[53]....
        /*09f0*/ 	.word	0x0500000f


	//   ....[54]....
        /*09f4*/ 	.word	0x0500000f


	//   ....[55]....
        /*09f8*/ 	.word	0x0500000f


	//   ....[56]....
        /*09fc*/ 	.word	0x0500000f


	//   ....[57]....
        /*0a00*/ 	.word	0x0500000f


	//   ....[58]....
        /*0a04*/ 	.word	0x0500000f


	//   ....[59]....
        /*0a08*/ 	.word	0x0500000f


	//   ....[60]....
        /*0a0c*/ 	.word	0x0500000f


	//   ....[61]....
        /*0a10*/ 	.word	0x0500000f


	//   ....[62]....
        /*0a14*/ 	.word	0x0500000f


	//   ....[63]....
        /*0a18*/ 	.word	0x0500000f


	//   ....[64]....
        /*0a1c*/ 	.word	0x0500000f


	//   ....[65]....
        /*0a20*/ 	.word	0x0500000f


	//   ....[66]....
        /*0a24*/ 	.word	0x0500000f


	//   ....[67]....
        /*0a28*/ 	.word	0x0500000f


	//   ....[68]....
        /*0a2c*/ 	.word	0x0500000f


	//   ....[69]....
        /*0a30*/ 	.word	0x0500000f


	//   ....[70]....
        /*0a34*/ 	.word	0x0500000f


	//   ....[71]....
        /*0a38*/ 	.word	0x0500000f


	//   ....[72]....
        /*0a3c*/ 	.word	0x0500000f


	//   ....[73]....
        /*0a40*/ 	.word	0x0500000f


	//   ....[74]....
        /*0a44*/ 	.word	0x0500000f


	//   ....[75]....
        /*0a48*/ 	.word	0x0500000f


	//   ....[76]....
        /*0a4c*/ 	.word	0x0500000f


	//   ....[77]....
        /*0a50*/ 	.word	0x0500000f


	//   ....[78]....
        /*0a54*/ 	.word	0x0500000f


	//   ....[79]....
        /*0a58*/ 	.word	0x0500000f


	//   ....[80]....
        /*0a5c*/ 	.word	0x0500000f


	//   ....[81]....
        /*0a60*/ 	.word	0x0500000f


	//   ....[82]....
        /*0a64*/ 	.word	0x0500000f


	//   ....[83]....
        /*0a68*/ 	.word	0x0500000f


	//   ....[84]....
        /*0a6c*/ 	.word	0x0500000f


	//   ....[85]....
        /*0a70*/ 	.word	0x0500000f


	//   ....[86]....
        /*0a74*/ 	.word	0x0500000f


	//   ....[87]....
        /*0a78*/ 	.word	0x0500000f


	//   ....[88]....
        /*0a7c*/ 	.word	0x0500000f


	//   ....[89]....
        /*0a80*/ 	.word	0x0500000f


	//   ....[90]....
        /*0a84*/ 	.word	0x0500000f


	//   ....[91]....
        /*0a88*/ 	.word	0x0500000f


	//   ....[92]....
        /*0a8c*/ 	.word	0x0500000f


	//   ....[93]....
        /*0a90*/ 	.word	0x0500000f


	//   ....[94]....
        /*0a94*/ 	.word	0x0500000f


	//   ....[95]....
        /*0a98*/ 	.word	0x0500000f


	//   ....[96]....
        /*0a9c*/ 	.word	0x0500000f


	//   ....[97]....
        /*0aa0*/ 	.word	0x0500000f


	//   ....[98]....
        /*0aa4*/ 	.word	0x0500000f


	//   ....[99]....
        /*0aa8*/ 	.word	0x0500000f


	//   ....[100]....
        /*0aac*/ 	.word	0x0500000f


	//   ....[101]....
        /*0ab0*/ 	.word	0x0500000f


	//   ....[102]....
        /*0ab4*/ 	.word	0x0500000f


	//   ....[103]....
        /*0ab8*/ 	.word	0x0500000f


	//   ....[104]....
        /*0abc*/ 	.word	0x0500000f


	//   ....[105]....
        /*0ac0*/ 	.word	0x0500000f


	//   ....[106]....
        /*0ac4*/ 	.word	0x0500000f


	//   ....[107]....
        /*0ac8*/ 	.word	0x0500000f


	//   ....[108]....
        /*0acc*/ 	.word	0x0500000f


	//   ....[109]....
        /*0ad0*/ 	.word	0x0500000f


	//   ....[110]....
        /*0ad4*/ 	.word	0x0500000f


	//   ....[111]....
        /*0ad8*/ 	.word	0x0500000f


	//   ....[112]....
        /*0adc*/ 	.word	0x0500000f


	//   ....[113]....
        /*0ae0*/ 	.word	0x0500000f


	//   ....[114]....
        /*0ae4*/ 	.word	0x0500000f


	//   ....[115]....
        /*0ae8*/ 	.word	0x0500000f


	//   ....[116]....
        /*0aec*/ 	.word	0x0500000f


	//   ....[117]....
        /*0af0*/ 	.word	0x0500000f


	//   ....[118]....
        /*0af4*/ 	.word	0x0500000f


	//   ....[119]....
        /*0af8*/ 	.word	0x0500000f


	//   ....[120]....
        /*0afc*/ 	.word	0x0500000f


	//   ....[121]....
        /*0b00*/ 	.word	0x0500000f


	//   ....[122]....
        /*0b04*/ 	.word	0x0500000f


	//   ....[123]....
        /*0b08*/ 	.word	0x0500000f


	//   ....[124]....
        /*0b0c*/ 	.word	0x0500000f


	//   ....[125]....
        /*0b10*/ 	.word	0x0500000f


	//   ....[126]....
        /*0b14*/ 	.word	0x0500000f


	//   ....[127]....
        /*0b18*/ 	.word	0x0500000f


	//   ....[128]....
        /*0b1c*/ 	.word	0x0500000f


	//   ....[129]....
        /*0b20*/ 	.word	0x0500000f


	//   ....[130]....
        /*0b24*/ 	.word	0x0500000f


	//   ....[131]....
        /*0b28*/ 	.word	0x0500000f


	//   ....[132]....
        /*0b2c*/ 	.word	0x0500000f


	//   ....[133]....
        /*0b30*/ 	.word	0x0500000f


	//   ....[134]....
        /*0b34*/ 	.word	0x0500000f


	//   ....[135]....
        /*0b38*/ 	.word	0x0500000f


	//   ....[136]....
        /*0b3c*/ 	.word	0x0500000f


	//   ....[137]....
        /*0b40*/ 	.word	0x0500000f


	//   ....[138]....
        /*0b44*/ 	.word	0x0500000f


	//   ....[139]....
        /*0b48*/ 	.word	0x0500000f


	//   ....[140]....
        /*0b4c*/ 	.word	0x0500000f


	//   ....[141]....
        /*0b50*/ 	.word	0x0500000f


	//   ....[142]....
        /*0b54*/ 	.word	0x0500000f


	//   ....[143]....
        /*0b58*/ 	.word	0x0500000f


	//   ....[144]....
        /*0b5c*/ 	.word	0x0500000f


	//   ....[145]....
        /*0b60*/ 	.word	0x0500000f


	//   ....[146]....
        /*0b64*/ 	.word	0x0500000f


	//   ....[147]....
        /*0b68*/ 	.word	0x0500000f


	//   ....[148]....
        /*0b6c*/ 	.word	0x0500000f


	//   ....[149]....
        /*0b70*/ 	.word	0x0500000f


	//   ....[150]....
        /*0b74*/ 	.word	0x0500000f


	//   ....[151]....
        /*0b78*/ 	.word	0x0500000f


	//   ....[152]....
        /*0b7c*/ 	.word	0x0500000f


	//   ....[153]....
        /*0b80*/ 	.word	0x0500000f


	//   ....[154]....
        /*0b84*/ 	.word	0x0500000f


	//   ....[155]....
        /*0b88*/ 	.word	0x0500000f


	//   ....[156]....
        /*0b8c*/ 	.word	0x0500000f


	//   ....[157]....
        /*0b90*/ 	.word	0x0500000f


	//   ....[158]....
        /*0b94*/ 	.word	0x0500000f


	//   ....[159]....
        /*0b98*/ 	.word	0x0500000f


	//   ....[160]....
        /*0b9c*/ 	.word	0x0500000f


	//   ....[161]....
        /*0ba0*/ 	.word	0x0500000f


	//   ....[162]....
        /*0ba4*/ 	.word	0x0500000f


	//   ....[163]....
        /*0ba8*/ 	.word	0x0500000f


	//   ....[164]....
        /*0bac*/ 	.word	0x0500000f


	//   ....[165]....
        /*0bb0*/ 	.word	0x0500000f


	//   ....[166]....
        /*0bb4*/ 	.word	0x0500000f


	//   ....[167]....
        /*0bb8*/ 	.word	0x0500000f


	//   ....[168]....
        /*0bbc*/ 	.word	0x0500000f


	//   ....[169]....
        /*0bc0*/ 	.word	0x0500000f


	//   ....[170]....
        /*0bc4*/ 	.word	0x0500000f


	//   ....[171]....
        /*0bc8*/ 	.word	0x0500000f


	//   ....[172]....
        /*0bcc*/ 	.word	0x0500000f


	//   ....[173]....
        /*0bd0*/ 	.word	0x0500000f


	//   ....[174]....
        /*0bd4*/ 	.word	0x0500000f


	//   ....[175]....
        /*0bd8*/ 	.word	0x0500000f


	//   ....[176]....
        /*0bdc*/ 	.word	0x0500000f


	//   ....[177]....
        /*0be0*/ 	.word	0x0500000f


	//   ....[178]....
        /*0be4*/ 	.word	0x0500000f


	//   ....[179]....
        /*0be8*/ 	.word	0x0500000f


	//   ....[180]....
        /*0bec*/ 	.word	0x0500000f


	//   ....[181]....
        /*0bf0*/ 	.word	0x0500000f


	//   ....[182]....
        /*0bf4*/ 	.word	0x0500000f


	//   ....[183]....
        /*0bf8*/ 	.word	0x0500000f


	//   ....[184]....
        /*0bfc*/ 	.word	0x0500000f


	//   ....[185]....
        /*0c00*/ 	.word	0x0500000f


	//   ....[186]....
        /*0c04*/ 	.word	0x0500000f


	//   ....[187]....
        /*0c08*/ 	.word	0x0500000f


	//   ....[188]....
        /*0c0c*/ 	.word	0x0500000f


	//   ....[189]....
        /*0c10*/ 	.word	0x0500000f


	//   ....[190]....
        /*0c14*/ 	.word	0x0500000f


	//   ....[191]....
        /*0c18*/ 	.word	0x0500000f


	//   ....[192]....
        /*0c1c*/ 	.word	0x0500000f


	//   ....[193]....
        /*0c20*/ 	.word	0x0500000f


	//   ....[194]....
        /*0c24*/ 	.word	0x0500000f


	//   ....[195]....
        /*0c28*/ 	.word	0x0500000f


	//   ....[196]....
        /*0c2c*/ 	.word	0x0500000f


	//   ....[197]....
        /*0c30*/ 	.word	0x0500000f


	//   ....[198]....
        /*0c34*/ 	.word	0x0500000f


	//   ....[199]....
        /*0c38*/ 	.word	0x0500000f


	//   ....[200]....
        /*0c3c*/ 	.word	0x0500000f


	//   ....[201]....
        /*0c40*/ 	.word	0x0500000f


	//   ....[202]....
        /*0c44*/ 	.word	0x0500000f


	//   ....[203]....
        /*0c48*/ 	.word	0x0500000f


	//   ....[204]....
        /*0c4c*/ 	.word	0x0500000f


	//   ....[205]....
        /*0c50*/ 	.word	0x0500000f


	//   ....[206]....
        /*0c54*/ 	.word	0x0500000f


	//   ....[207]....
        /*0c58*/ 	.word	0x0500000f


	//   ....[208]....
        /*0c5c*/ 	.word	0x0500000f


	//   ....[209]....
        /*0c60*/ 	.word	0x0500000f


	//   ....[210]....
        /*0c64*/ 	.word	0x0500000f


	//   ....[211]....
        /*0c68*/ 	.word	0x0500000f


	//   ....[212]....
        /*0c6c*/ 	.word	0x0500000f


	//   ....[213]....
        /*0c70*/ 	.word	0x0500000f


	//   ....[214]....
        /*0c74*/ 	.word	0x0500000f


	//   ....[215]....
        /*0c78*/ 	.word	0x0500000f


	//   ....[216]....
        /*0c7c*/ 	.word	0x0500000f


	//   ....[217]....
        /*0c80*/ 	.word	0x0500000f


	//   ....[218]....
        /*0c84*/ 	.word	0x0500000f


	//   ....[219]....
        /*0c88*/ 	.word	0x0500000f


	//   ....[220]....
        /*0c8c*/ 	.word	0x0500000f


	//   ....[221]....
        /*0c90*/ 	.word	0x0500000f


	//   ....[222]....
        /*0c94*/ 	.word	0x0500000f


	//   ....[223]....
        /*0c98*/ 	.word	0x0500000f


	//   ....[224]....
        /*0c9c*/ 	.word	0x0500000f


	//   ....[225]....
        /*0ca0*/ 	.word	0x0500000f


	//   ....[226]....
        /*0ca4*/ 	.word	0x0500000f


	//   ....[227]....
        /*0ca8*/ 	.word	0x0500000f


	//   ....[228]....
        /*0cac*/ 	.word	0x0500000f


	//   ....[229]....
        /*0cb0*/ 	.word	0x0500000f


	//   ....[230]....
        /*0cb4*/ 	.word	0x0500000f


	//   ....[231]....
        /*0cb8*/ 	.word	0x0500000f


	//   ....[232]....
        /*0cbc*/ 	.word	0x0500000f


	//   ....[233]....
        /*0cc0*/ 	.word	0x0500000f


	//   ....[234]....
        /*0cc4*/ 	.word	0x0500000f


	//   ....[235]....
        /*0cc8*/ 	.word	0x0500000f


	//   ....[236]....
        /*0ccc*/ 	.word	0x0500000f


	//   ....[237]....
        /*0cd0*/ 	.word	0x0500000f


	//   ....[238]....
        /*0cd4*/ 	.word	0x0500000f


	//   ....[239]....
        /*0cd8*/ 	.word	0x0500000f


	//   ....[240]....
        /*0cdc*/ 	.word	0x0500000f


	//   ....[241]....
        /*0ce0*/ 	.word	0x0500000f


	//   ....[242]....
        /*0ce4*/ 	.word	0x0500000f


	//   ....[243]....
        /*0ce8*/ 	.word	0x0500000f


	//   ....[244]....
        /*0cec*/ 	.word	0x0500000f


	//   ....[245]....
        /*0cf0*/ 	.word	0x0500000f


	//   ....[246]....
        /*0cf4*/ 	.word	0x0500000f


	//   ....[247]....
        /*0cf8*/ 	.word	0x0500000f


	//   ....[248]....
        /*0cfc*/ 	.word	0x0500000f


	//   ....[249]....
        /*0d00*/ 	.word	0x0500000f


	//   ....[250]....
        /*0d04*/ 	.word	0x0500000f


	//   ....[251]....
        /*0d08*/ 	.word	0x0500000f


	//   ....[252]....
        /*0d0c*/ 	.word	0x0500000f


	//   ....[253]....
        /*0d10*/ 	.word	0x0500000f


	//   ....[254]....
        /*0d14*/ 	.word	0x0500000f


	//   ....[255]....
        /*0d18*/ 	.word	0x0500000f


	//   ....[0]....
        /*0d1c*/ 	.word	0x0500000f


	//   ....[1]....
        /*0d20*/ 	.word	0x0500000f


	//   ....[2]....
        /*0d24*/ 	.word	0x0500000f


	//   ....[3]....
        /*0d28*/ 	.word	0x0500000f


	//   ....[4]....
        /*0d2c*/ 	.word	0x0500000f


	//   ....[5]....
        /*0d30*/ 	.word	0x0500000f


	//   ....[6]....
        /*0d34*/ 	.word	0x0500000f


	//   ....[7]....
        /*0d38*/ 	.word	0x0500000f


	//----- nvinfo : EIATTR_COOP_GROUP_INSTR_OFFSETS
	.align		4
.L_572:
        /*0d3c*/ 	.byte	0x04, 0x28
        /*0d3e*/ 	.short	(.L_574 - .L_573)


	//   ....[0]....
.L_573:
        /*0d40*/ 	.word	0x00000070


	//   ....[1]....
        /*0d44*/ 	.word	0x00000140


	//   ....[2]....
        /*0d48*/ 	.word	0x00000190


	//   ....[3]....
        /*0d4c*/ 	.word	0x000003c0


	//   ....[4]....
        /*0d50*/ 	.word	0x00000520


	//   ....[5]....
        /*0d54*/ 	.word	0x00000640


	//   ....[6]....
        /*0d58*/ 	.word	0x000007a0


	//   ....[7]....
        /*0d5c*/ 	.word	0x00003110


	//   ....[8]....
        /*0d60*/ 	.word	0x00003120


	//   ....[9]....
        /*0d64*/ 	.word	0x00004040


	//   ....[10]....
        /*0d68*/ 	.word	0x00004050


	//   ....[11]....
        /*0d6c*/ 	.word	0x00004f70


	//   ....[12]....
        /*0d70*/ 	.word	0x00004f80


	//   ....[13]....
        /*0d74*/ 	.word	0x00005ed0


	//   ....[14]....
        /*0d78*/ 	.word	0x00005ee0


	//   ....[15]....
        /*0d7c*/ 	.word	0x00007490


	//   ....[16]....
        /*0d80*/ 	.word	0x000074a0


	//   ....[17]....
        /*0d84*/ 	.word	0x000084d0


	//   ....[18]....
        /*0d88*/ 	.word	0x000084e0


	//   ....[19]....
        /*0d8c*/ 	.word	0x000094f0


	//   ....[20]....
        /*0d90*/ 	.word	0x00009500


	//   ....[21]....
        /*0d94*/ 	.word	0x0000a500


	//   ....[22]....
        /*0d98*/ 	.word	0x0000a510


	//   ....[23]....
        /*0d9c*/ 	.word	0x0000b700


	//   ....[24]....
        /*0da0*/ 	.word	0x0000b710


	//   ....[25]....
        /*0da4*/ 	.word	0x0000b820


	//   ....[26]....
        /*0da8*/ 	.word	0x0000b830


	//   ....[27]....
        /*0dac*/ 	.word	0x0000b950


	//   ....[28]....
        /*0db0*/ 	.word	0x0000b960


	//   ....[29]....
        /*0db4*/ 	.word	0x0000ba80


	//   ....[30]....
        /*0db8*/ 	.word	0x0000ba90


	//   ....[31]....
        /*0dbc*/ 	.word	0x0000be10


	//   ....[32]....
        /*0dc0*/ 	.word	0x0000be30


	//   ....[33]....
        /*0dc4*/ 	.word	0x0000bf10


	//   ....[34]....
        /*0dc8*/ 	.word	0x0000bf30


	//   ....[35]....
        /*0dcc*/ 	.word	0x0000c010


	//   ....[36]....
        /*0dd0*/ 	.word	0x0000c030


	//   ....[37]....
        /*0dd4*/ 	.word	0x0000c110


	//   ....[38]....
        /*0dd8*/ 	.word	0x0000c130


	//   ....[39]....
        /*0ddc*/ 	.word	0x0000cbe0


	//   ....[40]....
        /*0de0*/ 	.word	0x0000d390


	//   ....[41]....
        /*0de4*/ 	.word	0x0000d3a0


	//   ....[42]....
        /*0de8*/ 	.word	0x0000d3b0


	//   ....[43]....
        /*0dec*/ 	.word	0x0000d3c0


	//   ....[44]....
        /*0df0*/ 	.word	0x0000d5c0


	//   ....[45]....
        /*0df4*/ 	.word	0x0000d5d0


	//   ....[46]....
        /*0df8*/ 	.word	0x0000d5e0


	//   ....[47]....
        /*0dfc*/ 	.word	0x0000d5f0


	//   ....[48]....
        /*0e00*/ 	.word	0x0000d7d0


	//   ....[49]....
        /*0e04*/ 	.word	0x0000d7e0


	//   ....[50]....
        /*0e08*/ 	.word	0x0000d7f0


	//   ....[51]....
        /*0e0c*/ 	.word	0x0000d800


	//   ....[52]....
        /*0e10*/ 	.word	0x0000da00


	//   ....[53]....
        /*0e14*/ 	.word	0x0000da10


	//   ....[54]....
        /*0e18*/ 	.word	0x0000da20


	//   ....[55]....
        /*0e1c*/ 	.word	0x0000da30


	//   ....[56]....
        /*0e20*/ 	.word	0x00011d20


	//   ....[57]....
        /*0e24*/ 	.word	0x00011d40


	//   ....[58]....
        /*0e28*/ 	.word	0x00011d50


	//   ....[59]....
        /*0e2c*/ 	.word	0x00011d60


	//   ....[60]....
        /*0e30*/ 	.word	0x00011e50


	//   ....[61]....
        /*0e34*/ 	.word	0x00011e70


	//   ....[62]....
        /*0e38*/ 	.word	0x00011e80


	//   ....[63]....
        /*0e3c*/ 	.word	0x00011e90


	//   ....[64]....
        /*0e40*/ 	.word	0x00012070


	//   ....[65]....
        /*0e44*/ 	.word	0x00012090


	//   ....[66]....
        /*0e48*/ 	.word	0x000120b0


	//   ....[67]....
        /*0e4c*/ 	.word	0x000120c0


	//   ....[68]....
        /*0e50*/ 	.word	0x00012190


	//   ....[69]....
        /*0e54*/ 	.word	0x000121c0


	//   ....[70]....
        /*0e58*/ 	.word	0x000121d0


	//   ....[71]....
        /*0e5c*/ 	.word	0x000121e0


	//   ....[72]....
        /*0e60*/ 	.word	0x00016f20


	//   ....[73]....
        /*0e64*/ 	.word	0x00017520


	//   ....[74]....
        /*0e68*/ 	.word	0x00017570


	//   ....[75]....
        /*0e6c*/ 	.word	0x000175a0


	//   ....[76]....
        /*0e70*/ 	.word	0x00017f10


	//   ....[77]....
        /*0e74*/ 	.word	0x00017f80


	//   ....[78]....
        /*0e78*/ 	.word	0x00019590


	//   ....[79]....
        /*0e7c*/ 	.word	0x000195c0


	//   ....[80]....
        /*0e80*/ 	.word	0x0001a030


	//   ....[81]....
        /*0e84*/ 	.word	0x0001a050


	//   ....[82]....
        /*0e88*/ 	.word	0x0001a8f0


	//   ....[83]....
        /*0e8c*/ 	.word	0x0001aaa0


	//   ....[84]....
        /*0e90*/ 	.word	0x0001c5c0


	//   ....[85]....
        /*0e94*/ 	.word	0x0001c5e0


	//   ....[86]....
        /*0e98*/ 	.word	0x0001cf00


	//   ....[87]....
        /*0e9c*/ 	.word	0x0001d090


	//   ....[88]....
        /*0ea0*/ 	.word	0x0001e400


	//   ....[89]....
        /*0ea4*/ 	.word	0x0001e410


	//   ....[90]....
        /*0ea8*/ 	.word	0x0001e440


	//   ....[91]....
        /*0eac*/ 	.word	0x0001e450


	//   ....[92]....
        /*0eb0*/ 	.word	0x0001faf0


	//   ....[93]....
        /*0eb4*/ 	.word	0x0001fb50


	//   ....[94]....
        /*0eb8*/ 	.word	0x0001fb80


	//   ....[95]....
        /*0ebc*/ 	.word	0x0001fbb0


	//   ....[96]....
        /*0ec0*/ 	.word	0x0001fbe0


	//   ....[97]....
        /*0ec4*/ 	.word	0x0001fc10


	//   ....[98]....
        /*0ec8*/ 	.word	0x0001fc40


	//   ....[99]....
        /*0ecc*/ 	.word	0x0001fc70


	//   ....[100]....
        /*0ed0*/ 	.word	0x0001fca0


	//   ....[101]....
        /*0ed4*/ 	.word	0x0001fcd0


	//   ....[102]....
        /*0ed8*/ 	.word	0x0001fd00


	//   ....[103]....
        /*0edc*/ 	.word	0x0001fd30


	//   ....[104]....
        /*0ee0*/ 	.word	0x0001fd60


	//   ....[105]....
        /*0ee4*/ 	.word	0x0001fd90


	//   ....[106]....
        /*0ee8*/ 	.word	0x0001fdc0


	//   ....[107]....
        /*0eec*/ 	.word	0x0001fdf0


	//   ....[108]....
        /*0ef0*/ 	.word	0x0001fe20


	//   ....[109]....
        /*0ef4*/ 	.word	0x0001fe50


	//   ....[110]....
        /*0ef8*/ 	.word	0x0001fe80


	//   ....[111]....
        /*0efc*/ 	.word	0x0001feb0


	//   ....[112]....
        /*0f00*/ 	.word	0x0001fee0


	//   ....[113]....
        /*0f04*/ 	.word	0x0001ff10


	//   ....[114]....
        /*0f08*/ 	.word	0x0001ff40


	//   ....[115]....
        /*0f0c*/ 	.word	0x0001ff70


	//   ....[116]....
        /*0f10*/ 	.word	0x0001ffa0


	//   ....[117]....
        /*0f14*/ 	.word	0x0001ffd0


	//   ....[118]....
        /*0f18*/ 	.word	0x00020000


	//   ....[119]....
        /*0f1c*/ 	.word	0x00020030


	//   ....[120]....
        /*0f20*/ 	.word	0x00020060


	//   ....[121]....
        /*0f24*/ 	.word	0x00020090


	//   ....[122]....
        /*0f28*/ 	.word	0x000200c0


	//   ....[123]....
        /*0f2c*/ 	.word	0x000200f0


	//   ....[124]....
        /*0f30*/ 	.word	0x00020120


	//   ....[125]....
        /*0f34*/ 	.word	0x00020150


	//   ....[126]....
        /*0f38*/ 	.word	0x00020180


	//   ....[127]....
        /*0f3c*/ 	.word	0x000201b0


	//   ....[128]....
        /*0f40*/ 	.word	0x000201e0


	//   ....[129]....
        /*0f44*/ 	.word	0x00020210


	//   ....[130]....
        /*0f48*/ 	.word	0x00020240


	//   ....[131]....
        /*0f4c*/ 	.word	0x00020270


	//   ....[132]....
        /*0f50*/ 	.word	0x000202a0


	//   ....[133]....
        /*0f54*/ 	.word	0x000202d0


	//   ....[134]....
        /*0f58*/ 	.word	0x00020300


	//   ....[135]....
        /*0f5c*/ 	.word	0x00020320


	//   ....[136]....
        /*0f60*/ 	.word	0x00020330


	//   ....[137]....
        /*0f64*/ 	.word	0x00020340


	//   ....[138]....
        /*0f68*/ 	.word	0x00020350


	//   ....[139]....
        /*0f6c*/ 	.word	0x00020360


	//   ....[140]....
        /*0f70*/ 	.word	0x00020370


	//   ....[141]....
        /*0f74*/ 	.word	0x00020380


	//   ....[142]....
        /*0f78*/ 	.word	0x000203b0


	//   ....[143]....
        /*0f7c*/ 	.word	0x000203e0


	//   ....[144]....
        /*0f80*/ 	.word	0x00020400


	//   ....[145]....
        /*0f84*/ 	.word	0x00020430


	//   ....[146]....
        /*0f88*/ 	.word	0x00020460


	//   ....[147]....
        /*0f8c*/ 	.word	0x00020490


	//   ....[148]....
        /*0f90*/ 	.word	0x000204c0


	//   ....[149]....
        /*0f94*/ 	.word	0x000204f0


	//   ....[150]....
        /*0f98*/ 	.word	0x00020520


	//   ....[151]....
        /*0f9c*/ 	.word	0x00020530


	//   ....[152]....
        /*0fa0*/ 	.word	0x00020540


	//   ....[153]....
        /*0fa4*/ 	.word	0x00020550


	//   ....[154]....
        /*0fa8*/ 	.word	0x00020560


	//   ....[155]....
        /*0fac*/ 	.word	0x00020570


	//   ....[156]....
        /*0fb0*/ 	.word	0x00020cc0


	//   ....[157]....
        /*0fb4*/ 	.word	0x00020d00


	//   ....[158]....
        /*0fb8*/ 	.word	0x00020d30


	//   ....[159]....
        /*0fbc*/ 	.word	0x00020d60


	//   ....[160]....
        /*0fc0*/ 	.word	0x00021700


	//   ....[161]....
        /*0fc4*/ 	.word	0x00021730


	//   ....[162]....
        /*0fc8*/ 	.word	0x000218a0


	//   ....[163]....
        /*0fcc*/ 	.word	0x000218c0


	//   ....[164]....
        /*0fd0*/ 	.word	0x00021a00


	//   ....[165]....
        /*0fd4*/ 	.word	0x00021a20


	//   ....[166]....
        /*0fd8*/ 	.word	0x00021b70


	//   ....[167]....
        /*0fdc*/ 	.word	0x00021b90


	//   ....[168]....
        /*0fe0*/ 	.word	0x000224f0


	//   ....[169]....
        /*0fe4*/ 	.word	0x00022500


	//   ....[170]....
        /*0fe8*/ 	.word	0x00022690


	//   ....[171]....
        /*0fec*/ 	.word	0x000226a0


	//   ....[172]....
        /*0ff0*/ 	.word	0x00022830


	//   ....[173]....
        /*0ff4*/ 	.word	0x00022840


	//   ....[174]....
        /*0ff8*/ 	.word	0x000229d0


	//   ....[175]....
        /*0ffc*/ 	.word	0x000229e0


	//   ....[176]....
        /*1000*/ 	.word	0x00022bc0


	//   ....[177]....
        /*1004*/ 	.word	0x00022d90


	//   ....[178]....
        /*1008*/ 	.word	0x00022dc0


	//   ....[179]....
        /*100c*/ 	.word	0x00022df0


	//   ....[180]....
        /*1010*/ 	.word	0x00022e20


	//   ....[181]....
        /*1014*/ 	.word	0x00022e50


	//   ....[182]....
        /*1018*/ 	.word	0x00022e80


	//   ....[183]....
        /*101c*/ 	.word	0x00022ff0


	//   ....[184]....
        /*1020*/ 	.word	0x00023020


	//   ....[185]....
        /*1024*/ 	.word	0x00023050


	//   ....[186]....
        /*1028*/ 	.word	0x00023080


	//   ....[187]....
        /*102c*/ 	.word	0x000230b0


	//   ....[188]....
        /*1030*/ 	.word	0x000230e0


	//   ....[189]....
        /*1034*/ 	.word	0x00023170


	//   ....[190]....
        /*1038*/ 	.word	0x000231d0


	//   ....[191]....
        /*103c*/ 	.word	0x00023260


	//   ....[192]....
        /*1040*/ 	.word	0x00024200


	//   ....[193]....
        /*1044*/ 	.word	0x00025fb0


	//   ....[194]....
        /*1048*/ 	.word	0x00025fd0


	//   ....[195]....
        /*104c*/ 	.word	0x000260d0


	//   ....[196]....
        /*1050*/ 	.word	0x000260e0


	//   ....[197]....
        /*1054*/ 	.word	0x00026150


	//   ....[198]....
        /*1058*/ 	.word	0x00026160


	//   ....[199]....
        /*105c*/ 	.word	0x000261d0


	//   ....[200]....
        /*1060*/ 	.word	0x000261e0


	//   ....[201]....
        /*1064*/ 	.word	0x00026250


	//   ....[202]....
        /*1068*/ 	.word	0x00026260


	//   ....[203]....
        /*106c*/ 	.word	0x00026310


	//   ....[204]....
        /*1070*/ 	.word	0x00026320


	//   ....[205]....
        /*1074*/ 	.word	0x00026390


	//   ....[206]....
        /*1078*/ 	.word	0x000263a0


	//   ....[207]....
        /*107c*/ 	.word	0x000263b0


	//   ....[208]....
        /*1080*/ 	.word	0x000263c0


	//   ....[209]....
        /*1084*/ 	.word	0x000267f0


	//   ....[210]....
        /*1088*/ 	.word	0x00026820


	//   ....[211]....
        /*108c*/ 	.word	0x00026950


	//   ....[212]....
        /*1090*/ 	.word	0x00026960


	//   ....[213]....
        /*1094*/ 	.word	0x000269f0


	//   ....[214]....
        /*1098*/ 	.word	0x00026a00


	//   ....[215]....
        /*109c*/ 	.word	0x00026a90


	//   ....[216]....
        /*10a0*/ 	.word	0x00026aa0


	//   ....[217]....
        /*10a4*/ 	.word	0x00026b20


	//   ....[218]....
        /*10a8*/ 	.word	0x00026b30


	//   ....[219]....
        /*10ac*/ 	.word	0x00026bb0


	//   ....[220]....
        /*10b0*/ 	.word	0x00026bc0


	//   ....[221]....
        /*10b4*/ 	.word	0x00026c40


	//   ....[222]....
        /*10b8*/ 	.word	0x00026c50


	//   ....[223]....
        /*10bc*/ 	.word	0x00026c60


	//   ....[224]....
        /*10c0*/ 	.word	0x00026c70


	//   ....[225]....
        /*10c4*/ 	.word	0x000273f0


	//   ....[226]....
        /*10c8*/ 	.word	0x00027420


	//   ....[227]....
        /*10cc*/ 	.word	0x000274d0


	//   ....[228]....
        /*10d0*/ 	.word	0x000274f0


	//   ....[229]....
        /*10d4*/ 	.word	0x00027580


	//   ....[230]....
        /*10d8*/ 	.word	0x000275a0


	//   ....[231]....
        /*10dc*/ 	.word	0x00027630


	//   ....[232]....
        /*10e0*/ 	.word	0x00027650


	//   ....[233]....
        /*10e4*/ 	.word	0x000276e0


	//   ....[234]....
        /*10e8*/ 	.word	0x00027700


	//   ....[235]....
        /*10ec*/ 	.word	0x00027790


	//   ....[236]....
        /*10f0*/ 	.word	0x000277b0


	//   ....[237]....
        /*10f4*/ 	.word	0x00027840


	//   ....[238]....
        /*10f8*/ 	.word	0x00027860


	//   ....[239]....
        /*10fc*/ 	.word	0x00027870


	//   ....[240]....
        /*1100*/ 	.word	0x00027880


	//   ....[241]....
        /*1104*/ 	.word	0x00028000


	//   ....[242]....
        /*1108*/ 	.word	0x00028020


	//   ....[243]....
        /*110c*/ 	.word	0x00028080


	//   ....[244]....
        /*1110*/ 	.word	0x00028090


	//   ....[245]....
        /*1114*/ 	.word	0x000280e0


	//   ....[246]....
        /*1118*/ 	.word	0x000280f0


	//   ....[247]....
        /*111c*/ 	.word	0x00028140


	//   ....[248]....
        /*1120*/ 	.word	0x00028150


	//   ....[249]....
        /*1124*/ 	.word	0x000281a0


	//   ....[250]....
        /*1128*/ 	.word	0x000281b0


	//   ....[251]....
        /*112c*/ 	.word	0x00028200


	//   ....[252]....
        /*1130*/ 	.word	0x00028210


	//   ....[253]....
        /*1134*/ 	.word	0x00028260


	//   ....[254]....
        /*1138*/ 	.word	0x00028270


	//   ....[255]....
        /*113c*/ 	.word	0x00028280


	//   ....[0]....
        /*1140*/ 	.word	0x000282d0


	//   ....[1]....
        /*1144*/ 	.word	0x00028610


	//   ....[2]....
        /*1148*/ 	.word	0x00028620


	//   ....[3]....
        /*114c*/ 	.word	0x00028680


	//   ....[4]....
        /*1150*/ 	.word	0x00028690


	//   ....[5]....
        /*1154*/ 	.word	0x000286e0


	//   ....[6]....
        /*1158*/ 	.word	0x000286f0


	//   ....[7]....
        /*115c*/ 	.word	0x00028740


	//   ....[8]....
        /*1160*/ 	.word	0x00028750


	//   ....[9]....
        /*1164*/ 	.word	0x000287a0


	//   ....[10]....
        /*1168*/ 	.word	0x000287b0


	//   ....[11]....
        /*116c*/ 	.word	0x00028800


	//   ....[12]....
        /*1170*/ 	.word	0x00028810


	//   ....[13]....
        /*1174*/ 	.word	0x00028860


	//   ....[14]....
        /*1178*/ 	.word	0x00028870


	//   ....[15]....
        /*117c*/ 	.word	0x00028880


	//   ....[16]....
        /*1180*/ 	.word	0x000288d0


	//   ....[17]....
        /*1184*/ 	.word	0x0002a3d0


	//   ....[18]....
        /*1188*/ 	.word	0x0002a400


	//   ....[19]....
        /*118c*/ 	.word	0x0002a440


	//   ....[20]....
        /*1190*/ 	.word	0x0002a470


	//   ....[21]....
        /*1194*/ 	.word	0x0002a4a0


	//   ....[22]....
        /*1198*/ 	.word	0x0002a4d0


	//   ....[23]....
        /*119c*/ 	.word	0x0002a500


	//   ....[24]....
        /*11a0*/ 	.word	0x0002a530


	//   ....[25]....
        /*11a4*/ 	.word	0x0002a6b0


	//   ....[26]....
        /*11a8*/ 	.word	0x0002a6e0


	//   ....[27]....
        /*11ac*/ 	.word	0x0002a710


	//   ....[28]....
        /*11b0*/ 	.word	0x0002a740


	//   ....[29]....
        /*11b4*/ 	.word	0x0002a770


	//   ....[30]....
        /*11b8*/ 	.word	0x0002a7a0


	//   ....[31]....
        /*11bc*/ 	.word	0x0002a860


	//   ....[32]....
        /*11c0*/ 	.word	0x0002a880


	//   ....[33]....
        /*11c4*/ 	.word	0x0002a8f0


	//   ....[34]....
        /*11c8*/ 	.word	0x0002afb0


	//   ....[35]....
        /*11cc*/ 	.word	0x0002b370


	//   ....[36]....
        /*11d0*/ 	.word	0x0002b400


	//   ....[37]....
        /*11d4*/ 	.word	0x0002b4a0


	//   ....[38]....
        /*11d8*/ 	.word	0x0002b530


	//   ....[39]....
        /*11dc*/ 	.word	0x0002b5d0


	//   ....[40]....
        /*11e0*/ 	.word	0x0002b660


	//   ....[41]....
        /*11e4*/ 	.word	0x0002b700


	//   ....[42]....
        /*11e8*/ 	.word	0x0002b790


	//   ....[43]....
        /*11ec*/ 	.word	0x0002b880


	//   ....[44]....
        /*11f0*/ 	.word	0x0002b910


	//   ....[45]....
        /*11f4*/ 	.word	0x0002b9b0


	//   ....[46]....
        /*11f8*/ 	.word	0x0002ba40


	//   ....[47]....
        /*11fc*/ 	.word	0x0002bae0


	//   ....[48]....
        /*1200*/ 	.word	0x0002bb70


	//   ....[49]....
        /*1204*/ 	.word	0x0002bc10


	//   ....[50]....
        /*1208*/ 	.word	0x0002bca0


	//   ....[51]....
        /*120c*/ 	.word	0x0002bd90


	//   ....[52]....
        /*1210*/ 	.word	0x0002be20


	//   ....[53]....
        /*1214*/ 	.word	0x0002beb0


	//   ....[54]....
        /*1218*/ 	.word	0x0002bf40


	//   ....[55]....
        /*121c*/ 	.word	0x0002bfd0


	//   ....[56]....
        /*1220*/ 	.word	0x0002c060


	//   ....[57]....
        /*1224*/ 	.word	0x0002c0f0


	//   ....[58]....
        /*1228*/ 	.word	0x0002c180


	//   ....[59]....
        /*122c*/ 	.word	0x0002c250


	//   ....[60]....
        /*1230*/ 	.word	0x0002c2f0


	//   ....[61]....
        /*1234*/ 	.word	0x0002c380


	//   ....[62]....
        /*1238*/ 	.word	0x0002c3d0


	//   ....[63]....
        /*123c*/ 	.word	0x0002c420


	//   ....[64]....
        /*1240*/ 	.word	0x0002c4b0


	//   ....[65]....
        /*1244*/ 	.word	0x0002c540


	//   ....[66]....
        /*1248*/ 	.word	0x0002c590


	//   ....[67]....
        /*124c*/ 	.word	0x0002c5e0


	//   ....[68]....
        /*1250*/ 	.word	0x0002c670


	//   ....[69]....
        /*1254*/ 	.word	0x0002c700


	//   ....[70]....
        /*1258*/ 	.word	0x0002c750


	//   ....[71]....
        /*125c*/ 	.word	0x0002c7a0


	//   ....[72]....
        /*1260*/ 	.word	0x0002c830


	//   ....[73]....
        /*1264*/ 	.word	0x0002c8c0


	//   ....[74]....
        /*1268*/ 	.word	0x0002c910


	//   ....[75]....
        /*126c*/ 	.word	0x0002c960


	//   ....[76]....
        /*1270*/ 	.word	0x0002ca50


	//   ....[77]....
        /*1274*/ 	.word	0x0002cb00


	//   ....[78]....
        /*1278*/ 	.word	0x0002cb60


	//   ....[79]....
        /*127c*/ 	.word	0x0002cbe0


	//   ....[80]....
        /*1280*/ 	.word	0x0002ccd0


	//   ....[81]....
        /*1284*/ 	.word	0x0002cd20


	//   ....[82]....
        /*1288*/ 	.word	0x0002cd70


	//   ....[83]....
        /*128c*/ 	.word	0x0002cdc0


	//   ....[84]....
        /*1290*/ 	.word	0x0002cee0


	//   ....[85]....
        /*1294*/ 	.word	0x0002cf80


	//   ....[86]....
        /*1298*/ 	.word	0x0002cfe0


	//   ....[87]....
        /*129c*/ 	.word	0x0002d060


	//   ....[88]....
        /*12a0*/ 	.word	0x0002d160


	//   ....[89]....
        /*12a4*/ 	.word	0x0002d1b0


	//   ....[90]....
        /*12a8*/ 	.word	0x0002d200


	//   ....[91]....
        /*12ac*/ 	.word	0x0002d250


	//   ....[92]....
        /*12b0*/ 	.word	0x0002d610


	//   ....[93]....
        /*12b4*/ 	.word	0x0002d730


	//   ....[94]....
        /*12b8*/ 	.word	0x0002d860


	//   ....[95]....
        /*12bc*/ 	.word	0x0002d990


	//   ....[96]....
        /*12c0*/ 	.word	0x0002dab0


	//   ....[97]....
        /*12c4*/ 	.word	0x0002db80


	//   ....[98]....
        /*12c8*/ 	.word	0x0002dbe0


	//   ....[99]....
        /*12cc*/ 	.word	0x0002dc60


	//   ....[100]....
        /*12d0*/ 	.word	0x0002dcc0


	//   ....[101]....
        /*12d4*/ 	.word	0x0002dd40


	//   ....[102]....
        /*12d8*/ 	.word	0x0002dda0


	//   ....[103]....
        /*12dc*/ 	.word	0x0002de20


	//   ....[104]....
        /*12e0*/ 	.word	0x0002de80


	//   ....[105]....
        /*12e4*/ 	.word	0x0002df00


	//   ....[106]....
        /*12e8*/ 	.word	0x0002df60


	//   ....[107]....
        /*12ec*/ 	.word	0x0002dfc0


	//   ....[108]....
        /*12f0*/ 	.word	0x0002e020


	//   ....[109]....
        /*12f4*/ 	.word	0x0002e080


	//   ....[110]....
        /*12f8*/ 	.word	0x0002e0e0


	//   ....[111]....
        /*12fc*/ 	.word	0x0002e160


	//   ....[112]....
        /*1300*/ 	.word	0x0002e1c0


	//   ....[113]....
        /*1304*/ 	.word	0x0002e240


	//   ....[114]....
        /*1308*/ 	.word	0x0002e2a0


	//   ....[115]....
        /*130c*/ 	.word	0x0002e320


	//   ....[116]....
        /*1310*/ 	.word	0x0002e380


	//   ....[117]....
        /*1314*/ 	.word	0x0002e400


	//   ....[118]....
        /*1318*/ 	.word	0x0002e460


	//   ....[119]....
        /*131c*/ 	.word	0x0002e4e0


	//   ....[120]....
        /*1320*/ 	.word	0x0002e540


	//   ....[121]....
        /*1324*/ 	.word	0x0002e5c0


	//   ....[122]....
        /*1328*/ 	.word	0x0002e620


	//   ....[123]....
        /*132c*/ 	.word	0x0002e6a0


	//   ....[124]....
        /*1330*/ 	.word	0x0002e700


	//   ....[125]....
        /*1334*/ 	.word	0x0002e780


	//   ....[126]....
        /*1338*/ 	.word	0x0002e7e0


	//   ....[127]....
        /*133c*/ 	.word	0x0002e860


	//   ....[128]....
        /*1340*/ 	.word	0x0002e8c0


	//   ....[129]....
        /*1344*/ 	.word	0x0002e920


	//   ....[130]....
        /*1348*/ 	.word	0x0002e980


	//   ....[131]....
        /*134c*/ 	.word	0x0002ea00


	//   ....[132]....
        /*1350*/ 	.word	0x0002ea60


	//   ....[133]....
        /*1354*/ 	.word	0x0002eae0


	//   ....[134]....
        /*1358*/ 	.word	0x0002eb40


	//   ....[135]....
        /*135c*/ 	.word	0x0002ebb0


	//   ....[136]....
        /*1360*/ 	.word	0x0002ec10


	//   ....[137]....
        /*1364*/ 	.word	0x0002ec80


	//   ....[138]....
        /*1368*/ 	.word	0x0002ece0


	//   ....[139]....
        /*136c*/ 	.word	0x0002ed40


	//   ....[140]....
        /*1370*/ 	.word	0x0002eda0


	//   ....[141]....
        /*1374*/ 	.word	0x0002ee20


	//   ....[142]....
        /*1378*/ 	.word	0x0002ee80


	//   ....[143]....
        /*137c*/ 	.word	0x0002ef00


	//   ....[144]....
        /*1380*/ 	.word	0x0002ef60


	//   ....[145]....
        /*1384*/ 	.word	0x0002efe0


	//   ....[146]....
        /*1388*/ 	.word	0x0002f040


	//   ....[147]....
        /*138c*/ 	.word	0x0002f0c0


	//   ....[148]....
        /*1390*/ 	.word	0x0002f120


	//   ....[149]....
        /*1394*/ 	.word	0x0002f190


	//   ....[150]....
        /*1398*/ 	.word	0x0002f1f0


	//   ....[151]....
        /*139c*/ 	.word	0x0002f260


	//   ....[152]....
        /*13a0*/ 	.word	0x0002f2c0


	//   ....[153]....
        /*13a4*/ 	.word	0x0002f320


	//   ....[154]....
        /*13a8*/ 	.word	0x0002f390


	//   ....[155]....
        /*13ac*/ 	.word	0x0002f400


	//   ....[156]....
        /*13b0*/ 	.word	0x0002f580


	//   ....[157]....
        /*13b4*/ 	.word	0x0002f5d0


	//   ....[158]....
        /*13b8*/ 	.word	0x0002f660


	//   ....[159]....
        /*13bc*/ 	.word	0x0002f6f0


	//   ....[160]....
        /*13c0*/ 	.word	0x0002f780


	//   ....[161]....
        /*13c4*/ 	.word	0x0002f810


	//   ....[162]....
        /*13c8*/ 	.word	0x0002f8a0


	//   ....[163]....
        /*13cc*/ 	.word	0x0002f930


	//   ....[164]....
        /*13d0*/ 	.word	0x0002f9f0


	//   ....[165]....
        /*13d4*/ 	.word	0x0002fcd0


	//   ....[166]....
        /*13d8*/ 	.word	0x0002fdc0


	//   ....[167]....
        /*13dc*/ 	.word	0x0002fe70


	//   ....[168]....
        /*13e0*/ 	.word	0x0002fef0


	//   ....[169]....
        /*13e4*/ 	.word	0x00030020


	//   ....[170]....
        /*13e8*/ 	.word	0x00030080


	//   ....[171]....
        /*13ec*/ 	.word	0x00030160


	//   ....[172]....
        /*13f0*/ 	.word	0x000301c0


	//   ....[173]....
        /*13f4*/ 	.word	0x000302a0


	//   ....[174]....
        /*13f8*/ 	.word	0x00030300


	//   ....[175]....
        /*13fc*/ 	.word	0x000303e0


	//   ....[176]....
        /*1400*/ 	.word	0x00030440


	//   ....[177]....
        /*1404*/ 	.word	0x00030560


	//   ....[178]....
        /*1408*/ 	.word	0x000305c0


	//   ....[179]....
        /*140c*/ 	.word	0x000306a0


	//   ....[180]....
        /*1410*/ 	.word	0x00030700


	//   ....[181]....
        /*1414*/ 	.word	0x000307d0


	//   ....[182]....
        /*1418*/ 	.word	0x00030970


	//   ....[183]....
        /*141c*/ 	.word	0x00030a00


	//   ....[184]....
        /*1420*/ 	.word	0x00030b20


	//   ....[185]....
        /*1424*/ 	.word	0x00030b70


	//   ....[186]....
        /*1428*/ 	.word	0x00030c90


	//   ....[187]....
        /*142c*/ 	.word	0x00030ce0


	//   ....[188]....
        /*1430*/ 	.word	0x00030e00


	//   ....[189]....
        /*1434*/ 	.word	0x00030e50


	//   ....[190]....
        /*1438*/ 	.word	0x00030f50


	//   ....[191]....
        /*143c*/ 	.word	0x00030ff0


	//   ....[192]....
        /*1440*/ 	.word	0x00031050


	//   ....[193]....
        /*1444*/ 	.word	0x00031140


	//   ....[194]....
        /*1448*/ 	.word	0x000311a0


	//   ....[195]....
        /*144c*/ 	.word	0x00031290


	//   ....[196]....
        /*1450*/ 	.word	0x000312f0


	//   ....[197]....
        /*1454*/ 	.word	0x00031390


	//   ....[198]....
        /*1458*/ 	.word	0x00031490


	//   ....[199]....
        /*145c*/ 	.word	0x00031500


	//   ....[200]....
        /*1460*/ 	.word	0x00031560


	//   ....[201]....
        /*1464*/ 	.word	0x00031670


	//   ....[202]....
        /*1468*/ 	.word	0x000316d0


	//   ....[203]....
        /*146c*/ 	.word	0x000317e0


	//   ....[204]....
        /*1470*/ 	.word	0x00031840


	//   ....[205]....
        /*1474*/ 	.word	0x00031950


	//   ....[206]....
        /*1478*/ 	.word	0x000319b0


	//   ....[207]....
        /*147c*/ 	.word	0x00031ac0


	//   ....[208]....
        /*1480*/ 	.word	0x00031b20


	//   ....[209]....
        /*1484*/ 	.word	0x00031c30


	//   ....[210]....
        /*1488*/ 	.word	0x00031c90


	//   ....[211]....
        /*148c*/ 	.word	0x00031d90


	//   ....[212]....
        /*1490*/ 	.word	0x00031df0


	//   ....[213]....
        /*1494*/ 	.word	0x00031ed0


	//   ....[214]....
        /*1498*/ 	.word	0x00032050


	//   ....[215]....
        /*149c*/ 	.word	0x000320f0


	//   ....[216]....
        /*14a0*/ 	.word	0x00032150


	//   ....[217]....
        /*14a4*/ 	.word	0x00032210


	//   ....[218]....
        /*14a8*/ 	.word	0x00032270


	//   ....[219]....
        /*14ac*/ 	.word	0x00032330


	//   ....[220]....
        /*14b0*/ 	.word	0x00032390


	//   ....[221]....
        /*14b4*/ 	.word	0x00032450


	//   ....[222]....
        /*14b8*/ 	.word	0x000324b0


	//   ....[223]....
        /*14bc*/ 	.word	0x00032570


	//   ....[224]....
        /*14c0*/ 	.word	0x000325d0


	//   ....[225]....
        /*14c4*/ 	.word	0x00032690


	//   ....[226]....
        /*14c8*/ 	.word	0x000326f0


	//   ....[227]....
        /*14cc*/ 	.word	0x000327b0


	//   ....[228]....
        /*14d0*/ 	.word	0x00032810


	//   ....[229]....
        /*14d4*/ 	.word	0x000328d0


	//   ....[230]....
        /*14d8*/ 	.word	0x000329c0


	//   ....[231]....
        /*14dc*/ 	.word	0x00032a50


	//   ....[232]....
        /*14e0*/ 	.word	0x00032ab0


	//   ....[233]....
        /*14e4*/ 	.word	0x00032b70


	//   ....[234]....
        /*14e8*/ 	.word	0x00032bd0


	//   ....[235]....
        /*14ec*/ 	.word	0x00032c90


	//   ....[236]....
        /*14f0*/ 	.word	0x00032cf0


	//   ....[237]....
        /*14f4*/ 	.word	0x00032db0


	//   ....[238]....
        /*14f8*/ 	.word	0x00032e10


	//   ....[239]....
        /*14fc*/ 	.word	0x00032ed0


	//   ....[240]....
        /*1500*/ 	.word	0x00032f30


	//   ....[241]....
        /*1504*/ 	.word	0x00032ff0


	//   ....[242]....
        /*1508*/ 	.word	0x00033050


	//   ....[243]....
        /*150c*/ 	.word	0x00033110


	//   ....[244]....
        /*1510*/ 	.word	0x00033170


	//   ....[245]....
        /*1514*/ 	.word	0x00033230


	//   ....[246]....
        /*1518*/ 	.word	0x00033410


	//   ....[247]....
        /*151c*/ 	.word	0x000334b0


	//   ....[248]....
        /*1520*/ 	.word	0x000335d0


	//   ....[249]....
        /*1524*/ 	.word	0x00033640


	//   ....[250]....
        /*1528*/ 	.word	0x000336b0


	//   ....[251]....
        /*152c*/ 	.word	0x00033720


	//   ....[252]....
        /*1530*/ 	.word	0x00033790


	//   ....[253]....
        /*1534*/ 	.word	0x00033810


	//   ....[254]....
        /*1538*/ 	.word	0x000338a0


	//   ....[255]....
        /*153c*/ 	.word	0x00033930


	//   ....[0]....
        /*1540*/ 	.word	0x000339a0


	//   ....[1]....
        /*1544*/ 	.word	0x00033a10


	//   ....[2]....
        /*1548*/ 	.word	0x00033a80


	//   ....[3]....
        /*154c*/ 	.word	0x00033b00


	//   ....[4]....
        /*1550*/ 	.word	0x00033b70


	//   ....[5]....
        /*1554*/ 	.word	0x00033c10


	//   ....[6]....
        /*1558*/ 	.word	0x00033ca0


	//   ....[7]....
        /*155c*/ 	.word	0x00033dd0


	//----- nvinfo : EIATTR_REG_RECONFIG
	.align		4
.L_574:
        /*1560*/ 	.byte	0x01, 0x54
	.zero		2


	//----- nvinfo : EIATTR_SYSCALL_OFFSETS
	.align		4
        /*1564*/ 	.byte	0x04, 0x46
        /*1566*/ 	.short	(.L_576 - .L_575)


	//   ....[0]....
.L_575:
        /*1568*/ 	.word	0x00001ab0


	//   ....[1]....
        /*156c*/ 	.word	0x00001c00


	//   ....[2]....
        /*1570*/ 	.word	0x0000cda0


	//   ....[3]....
        /*1574*/ 	.word	0x0000d0a0


	//   ....[4]....
        /*1578*/ 	.word	0x00025520


	//   ....[5]....
        /*157c*/ 	.word	0x000256b0


	//   ....[6]....
        /*1580*/ 	.word	0x00025800


	//   ....[7]....
        /*1584*/ 	.word	0x00025950


	//   ....[8]....
        /*1588*/ 	.word	0x00027080


	//----- nvinfo : EIATTR_MBARRIER_INSTR_OFFSETS
	.align		4
.L_576:
        /*158c*/ 	.byte	0x04, 0x39
        /*158e*/ 	.short	(.L_578 - .L_577)


	//   ....[0]....
.L_577:
        /*1590*/ 	.word	0x00000270
        /*1594*/ 	.word	0x000000ff
        /*1598*/ 	.word	0x00038800
        /*159c*/ 	.short	0x0100
        /*159e*/ 	.byte	0x08
	.zero		1


	//   ....[1]....
        /*15a0*/ 	.word	0x00000280
        /*15a4*/ 	.word	0x000000ff
        /*15a8*/ 	.word	0x00038820
        /*15ac*/ 	.short	0x0100
        /*15ae*/ 	.byte	0x08
	.zero		1


	//   ....[2]....
        /*15b0*/ 	.word	0x00000370
        /*15b4*/ 	.word	0x000000ff
        /*15b8*/ 	.word	0x00038830
        /*15bc*/ 	.short	0x0100
        /*15be*/ 	.byte	0x08
	.zero		1


	//   ....[3]....
        /*15c0*/ 	.word	0x00000380
        /*15c4*/ 	.word	0x000000ff
        /*15c8*/ 	.word	0x00038840
        /*15cc*/ 	.short	0x0100
        /*15ce*/ 	.byte	0x08
	.zero		1


	//   ....[4]....
        /*15d0*/ 	.word	0x00000390
        /*15d4*/ 	.word	0x000000ff
        /*15d8*/ 	.word	0x00038838
        /*15dc*/ 	.short	0x0100
        /*15de*/ 	.byte	0x08
	.zero		1


	//   ....[5]....
        /*15e0*/ 	.word	0x000003a0
        /*15e4*/ 	.word	0x000000ff
        /*15e8*/ 	.word	0x00038848
        /*15ec*/ 	.short	0x0100
        /*15ee*/ 	.byte	0x08
	.zero		1


	//   ....[6]....
        /*15f0*/ 	.word	0x000004d0
        /*15f4*/ 	.word	0x000000ff
        /*15f8*/ 	.word	0x00038850
        /*15fc*/ 	.short	0x0100
        /*15fe*/ 	.byte	0x08
	.zero		1


	//   ....[7]....
        /*1600*/ 	.word	0x000004e0
        /*1604*/ 	.word	0x000000ff
        /*1608*/ 	.word	0x00038860
        /*160c*/ 	.short	0x0100
        /*160e*/ 	.byte	0x08
	.zero		1


	//   ....[8]....
        /*1610*/ 	.word	0x000004f0
        /*1614*/ 	.word	0x000000ff
        /*1618*/ 	.word	0x00038858
        /*161c*/ 	.short	0x0100
        /*161e*/ 	.byte	0x08
	.zero		1


	//   ....[9]....
        /*1620*/ 	.word	0x00000500
        /*1624*/ 	.word	0x000000ff
        /*1628*/ 	.word	0x00038868
        /*162c*/ 	.short	0x0100
        /*162e*/ 	.byte	0x08
	.zero		1


	//   ....[10]....
        /*1630*/ 	.word	0x000005f0
        /*1634*/ 	.word	0x000000ff
        /*1638*/ 	.word	0x00038870
        /*163c*/ 	.short	0x0100
        /*163e*/ 	.byte	0x06
	.zero		1


	//   ....[11]....
        /*1640*/ 	.word	0x00000600
        /*1644*/ 	.word	0x000000ff
        /*1648*/ 	.word	0x00038880
        /*164c*/ 	.short	0x0100
        /*164e*/ 	.byte	0x06
	.zero		1


	//   ....[12]....
        /*1650*/ 	.word	0x00000610
        /*1654*/ 	.word	0x000000ff
        /*1658*/ 	.word	0x00038878
        /*165c*/ 	.short	0x0100
        /*165e*/ 	.byte	0x06
	.zero		1


	//   ....[13]....
        /*1660*/ 	.word	0x00000620
        /*1664*/ 	.word	0x000000ff
        /*1668*/ 	.word	0x00038888
        /*166c*/ 	.short	0x0100
        /*166e*/ 	.byte	0x06
	.zero		1


	//   ....[14]....
        /*1670*/ 	.word	0x00000750
        /*1674*/ 	.word	0x000000ff
        /*1678*/ 	.word	0x00038890
        /*167c*/ 	.short	0x0100
        /*167e*/ 	.byte	0x08
	.zero		1


	//   ....[15]....
        /*1680*/ 	.word	0x00000760
        /*1684*/ 	.word	0x000000ff
        /*1688*/ 	.word	0x000388a0
        /*168c*/ 	.short	0x0100
        /*168e*/ 	.byte	0x08
	.zero		1


	//   ....[16]....
        /*1690*/ 	.word	0x00000770
        /*1694*/ 	.word	0x000000ff
        /*1698*/ 	.word	0x00038898
        /*169c*/ 	.short	0x0100
        /*169e*/ 	.byte	0x08
	.zero		1


	//   ....[17]....
        /*16a0*/ 	.word	0x00000780
        /*16a4*/ 	.word	0x000000ff
        /*16a8*/ 	.word	0x000388a8
        /*16ac*/ 	.short	0x0100
        /*16ae*/ 	.byte	0x08
	.zero		1


	//   ....[18]....
        /*16b0*/ 	.word	0x000008c0
        /*16b4*/ 	.word	0x000000ff
        /*16b8*/ 	.word	0x000388b0
        /*16bc*/ 	.short	0x0100
        /*16be*/ 	.byte	0x08
	.zero		1


	//   ....[19]....
        /*16c0*/ 	.word	0x000008d0
        /*16c4*/ 	.word	0x000000ff
        /*16c8*/ 	.word	0x000388c0
        /*16cc*/ 	.short	0x0100
        /*16ce*/ 	.byte	0x08
	.zero		1


	//   ....[20]....
        /*16d0*/ 	.word	0x000008e0
        /*16d4*/ 	.word	0x000000ff
        /*16d8*/ 	.word	0x000388b8
        /*16dc*/ 	.short	0x0100
        /*16de*/ 	.byte	0x08
	.zero		1


	//   ....[21]....
        /*16e0*/ 	.word	0x000008f0
        /*16e4*/ 	.word	0x000000ff
        /*16e8*/ 	.word	0x000388c8
        /*16ec*/ 	.short	0x0100
        /*16ee*/ 	.byte	0x08
	.zero		1


	//   ....[22]....
        /*16f0*/ 	.word	0x000030c0
        /*16f4*/ 	.word	0x00000050
        /*16f8*/ 	.word	0x00038890
        /*16fc*/ 	.short	0x010a
        /*16fe*/ 	.byte	0x3f
	.zero		1


	//   ....[23]....
        /*1700*/ 	.word	0x00007430
        /*1704*/ 	.word	0x00000050
        /*1708*/ 	.word	0x00038890
        /*170c*/ 	.short	0x010a
        /*170e*/ 	.byte	0x3f
	.zero		1


	//   ....[24]....
        /*1710*/ 	.word	0x0000b550
        /*1714*/ 	.word	0x00000050
        /*1718*/ 	.word	0x00038890
        /*171c*/ 	.short	0x010a
        /*171e*/ 	.byte	0x3f
	.zero		1


	//   ....[25]....
        /*1720*/ 	.word	0x0000bc50
        /*1724*/ 	.word	0x0000000b
        /*1728*/ 	.word	0x00000000
        /*172c*/ 	.short	0x0101
        /*172e*/ 	.byte	0x3f
	.zero		1


	//   ....[26]....
        /*1730*/ 	.word	0x0000bc90
        /*1734*/ 	.word	0x00000050
        /*1738*/ 	.word	0x000388b0
        /*173c*/ 	.short	0x010a
        /*173e*/ 	.byte	0x3f
	.zero		1


	//   ....[27]....
        /*1740*/ 	.word	0x0000c2b0
        /*1744*/ 	.word	0x00000050
        /*1748*/ 	.word	0x00000000
        /*174c*/ 	.short	0x0101
        /*174e*/ 	.byte	0x3f
	.zero		1


	//   ....[28]....
        /*1750*/ 	.word	0x0000ce30
        /*1754*/ 	.word	0x00000016
        /*1758*/ 	.word	0x00038800
        /*175c*/ 	.short	0x010a
        /*175e*/ 	.byte	0x3f
	.zero		1


	//   ....[29]....
        /*1760*/ 	.word	0x0000ce80
        /*1764*/ 	.word	0x00000016
        /*1768*/ 	.word	0x00038800
        /*176c*/ 	.short	0x010a
        /*176e*/ 	.byte	0x3f
	.zero		1


	//   ....[30]....
        /*1770*/ 	.word	0x0000dc40
        /*1774*/ 	.word	0x00000016
        /*1778*/ 	.word	0x00038800
        /*177c*/ 	.short	0x010a
        /*177e*/ 	.byte	0x3f
	.zero		1


	//   ....[31]....
        /*1780*/ 	.word	0x000123f0
        /*1784*/ 	.word	0x00000016
        /*1788*/ 	.word	0x00038800
        /*178c*/ 	.short	0x010a
        /*178e*/ 	.byte	0x3f
	.zero		1


	//   ....[32]....
        /*1790*/ 	.word	0x000167d0
        /*1794*/ 	.word	0x00000006
        /*1798*/ 	.word	0x00038830
        /*179c*/ 	.short	0x010a
        /*179e*/ 	.byte	0x3f
	.zero		1


	//   ....[33]....
        /*17a0*/ 	.word	0x00016810
        /*17a4*/ 	.word	0x00000006
        /*17a8*/ 	.word	0x00038830
        /*17ac*/ 	.short	0x010a
        /*17ae*/ 	.byte	0x3f
	.zero		1


	//   ....[34]....
        /*17b0*/ 	.word	0x000186e0
        /*17b4*/ 	.word	0x0000001e
        /*17b8*/ 	.word	0x00000000
        /*17bc*/ 	.short	0x0101
        /*17be*/ 	.byte	0x3f
	.zero		1


	//   ....[35]....
        /*17c0*/ 	.word	0x00018a90
        /*17c4*/ 	.word	0x00000006
        /*17c8*/ 	.word	0x00038850
        /*17cc*/ 	.short	0x010a
        /*17ce*/ 	.byte	0x3f
	.zero		1


	//   ....[36]....
        /*17d0*/ 	.word	0x00018ae0
        /*17d4*/ 	.word	0x00000006
        /*17d8*/ 	.word	0x00038850
        /*17dc*/ 	.short	0x010a
        /*17de*/ 	.byte	0x3f
	.zero		1


	//   ....[37]....
        /*17e0*/ 	.word	0x00018e40
        /*17e4*/ 	.word	0x00000006
        /*17e8*/ 	.word	0x00000000
        /*17ec*/ 	.short	0x0101
        /*17ee*/ 	.byte	0x3f
	.zero		1


	//   ....[38]....
        /*17f0*/ 	.word	0x00018f80
        /*17f4*/ 	.word	0x00000007
        /*17f8*/ 	.word	0x00038830
        /*17fc*/ 	.short	0x010a
        /*17fe*/ 	.byte	0x3f
	.zero		1


	//   ....[39]....
        /*1800*/ 	.word	0x00019000
        /*1804*/ 	.word	0x00000007
        /*1808*/ 	.word	0x00038830
        /*180c*/ 	.short	0x010a
        /*180e*/ 	.byte	0x3f
	.zero		1


	//   ....[40]....
        /*1810*/ 	.word	0x0001afa0
        /*1814*/ 	.word	0x00000005
        /*1818*/ 	.word	0x00000000
        /*181c*/ 	.short	0x0101
        /*181e*/ 	.byte	0x3f
	.zero		1


	//   ....[41]....
        /*1820*/ 	.word	0x0001ba10
        /*1824*/ 	.word	0x00000007
        /*1828*/ 	.word	0x00038850
        /*182c*/ 	.short	0x010a
        /*182e*/ 	.byte	0x3f
	.zero		1


	//   ....[42]....
        /*1830*/ 	.word	0x0001ba80
        /*1834*/ 	.word	0x00000007
        /*1838*/ 	.word	0x00038850
        /*183c*/ 	.short	0x010a
        /*183e*/ 	.byte	0x3f
	.zero		1


	//   ....[43]....
        /*1840*/ 	.word	0x0001bd60
        /*1844*/ 	.word	0x00000007
        /*1848*/ 	.word	0x00000000
        /*184c*/ 	.short	0x0101
        /*184e*/ 	.byte	0x3f
	.zero		1


	//   ....[44]....
        /*1850*/ 	.word	0x0001be70
        /*1854*/ 	.word	0x00000007
        /*1858*/ 	.word	0x00038830
        /*185c*/ 	.short	0x010a
        /*185e*/ 	.byte	0x3f
	.zero		1


	//   ....[45]....
        /*1860*/ 	.word	0x0001bef0
        /*1864*/ 	.word	0x00000007
        /*1868*/ 	.word	0x00038830
        /*186c*/ 	.short	0x010a
        /*186e*/ 	.byte	0x3f
	.zero		1


	//   ....[46]....
        /*1870*/ 	.word	0x0001d250
        /*1874*/ 	.word	0x0000000e
        /*1878*/ 	.word	0x00000000
        /*187c*/ 	.short	0x0101
        /*187e*/ 	.byte	0x3f
	.zero		1


	//   ....[47]....
        /*1880*/ 	.word	0x0001df10
        /*1884*/ 	.word	0x00000007
        /*1888*/ 	.word	0x00038850
        /*188c*/ 	.short	0x010a
        /*188e*/ 	.byte	0x3f
	.zero		1


	//   ....[48]....
        /*1890*/ 	.word	0x0001df80
        /*1894*/ 	.word	0x00000007
        /*1898*/ 	.word	0x00038850
        /*189c*/ 	.short	0x010a
        /*189e*/ 	.byte	0x3f
	.zero		1


	//   ....[49]....
        /*18a0*/ 	.word	0x0001e260
        /*18a4*/ 	.word	0x00000007
        /*18a8*/ 	.word	0x00000000
        /*18ac*/ 	.short	0x0101
        /*18ae*/ 	.byte	0x3f
	.zero		1


	//   ....[50]....
        /*18b0*/ 	.word	0x000216e0
        /*18b4*/ 	.word	0x00000000
        /*18b8*/ 	.word	0x00000000
        /*18bc*/ 	.short	0x0101
        /*18be*/ 	.byte	0x3f
	.zero		1


	//   ....[51]....
        /*18c0*/ 	.word	0x000242e0
        /*18c4*/ 	.word	0x00000016
        /*18c8*/ 	.word	0x00038820
        /*18cc*/ 	.short	0x010a
        /*18ce*/ 	.byte	0x3f
	.zero		1


	//   ....[52]....
        /*18d0*/ 	.word	0x00024370
        /*18d4*/ 	.word	0x00000008
        /*18d8*/ 	.word	0x000388a0
        /*18dc*/ 	.short	0x010a
        /*18de*/ 	.byte	0x3f
	.zero		1


	//   ....[53]....
        /*18e0*/ 	.word	0x000246c0
        /*18e4*/ 	.word	0x00000008
        /*18e8*/ 	.word	0x000388c0
        /*18ec*/ 	.short	0x010a
        /*18ee*/ 	.byte	0x3f
	.zero		1


	//   ....[54]....
        /*18f0*/ 	.word	0x00024ae0
        /*18f4*/ 	.word	0x00000008
        /*18f8*/ 	.word	0x000388a0
        /*18fc*/ 	.short	0x010a
        /*18fe*/ 	.byte	0x3f
	.zero		1


	//   ....[55]....
        /*1900*/ 	.word	0x00024e20
        /*1904*/ 	.word	0x00000008
        /*1908*/ 	.word	0x000388c0
        /*190c*/ 	.short	0x010a
        /*190e*/ 	.byte	0x3f
	.zero		1


	//   ....[56]....
        /*1910*/ 	.word	0x00025d80
        /*1914*/ 	.word	0x00000006
        /*1918*/ 	.word	0x00038880
        /*191c*/ 	.short	0x010a
        /*191e*/ 	.byte	0x3f
	.zero		1


	//   ....[57]....
        /*1920*/ 	.word	0x00026530
        /*1924*/ 	.word	0x00000006
        /*1928*/ 	.word	0x00038870
        /*192c*/ 	.short	0x0107
        /*192e*/ 	.byte	0x3f
	.zero		1


	//   ....[58]....
        /*1930*/ 	.word	0x000265f0
        /*1934*/ 	.word	0x00000006
        /*1938*/ 	.word	0x00038870
        /*193c*/ 	.short	0x0101
        /*193e*/ 	.byte	0x3f
	.zero		1


	//   ....[59]....
        /*1940*/ 	.word	0x00026620
        /*1944*/ 	.word	0x00000006
        /*1948*/ 	.word	0x00038840
        /*194c*/ 	.short	0x010a
        /*194e*/ 	.byte	0x3f
	.zero		1


	//   ....[60]....
        /*1950*/ 	.word	0x00026da0
        /*1954*/ 	.word	0x00000006
        /*1958*/ 	.word	0x00038830
        /*195c*/ 	.short	0x0107
        /*195e*/ 	.byte	0x3f
	.zero		1


	//   ....[61]....
        /*1960*/ 	.word	0x00026e90
        /*1964*/ 	.word	0x00000006
        /*1968*/ 	.word	0x00038830
        /*196c*/ 	.short	0x0101
        /*196e*/ 	.byte	0x3f
	.zero		1


	//   ....[62]....
        /*1970*/ 	.word	0x000279c0
        /*1974*/ 	.word	0x00000016
        /*1978*/ 	.word	0x00038800
        /*197c*/ 	.short	0x0107
        /*197e*/ 	.byte	0x3f
	.zero		1


	//   ....[63]....
        /*1980*/ 	.word	0x00027ad0
        /*1984*/ 	.word	0x00000016
        /*1988*/ 	.word	0x00038800
        /*198c*/ 	.short	0x0101
        /*198e*/ 	.byte	0x3f
	.zero		1


	//   ....[64]....
        /*1990*/ 	.word	0x00027af0
        /*1994*/ 	.word	0x00000016
        /*1998*/ 	.word	0x00038820
        /*199c*/ 	.short	0x010a
        /*199e*/ 	.byte	0x3f
	.zero		1


	//   ....[65]....
        /*19a0*/ 	.word	0x00027e30
        /*19a4*/ 	.word	0x00000000
        /*19a8*/ 	.word	0x00038880
        /*19ac*/ 	.short	0x010a
        /*19ae*/ 	.byte	0x3f
	.zero		1


	//   ....[66]....
        /*19b0*/ 	.word	0x00028360
        /*19b4*/ 	.word	0x00000000
        /*19b8*/ 	.word	0x00038870
        /*19bc*/ 	.short	0x0107
        /*19be*/ 	.byte	0x3f
	.zero		1


	//   ....[67]....
        /*19c0*/ 	.word	0x00028420
        /*19c4*/ 	.word	0x00000000
        /*19c8*/ 	.word	0x00038870
        /*19cc*/ 	.short	0x0101
        /*19ce*/ 	.byte	0x3f
	.zero		1


	//   ....[68]....
        /*19d0*/ 	.word	0x00028450
        /*19d4*/ 	.word	0x00000000
        /*19d8*/ 	.word	0x00038840
        /*19dc*/ 	.short	0x010a
        /*19de*/ 	.byte	0x3f
	.zero		1


	//   ....[69]....
        /*19e0*/ 	.word	0x00028960
        /*19e4*/ 	.word	0x00000000
        /*19e8*/ 	.word	0x00038830
        /*19ec*/ 	.short	0x0107
        /*19ee*/ 	.byte	0x3f
	.zero		1


	//   ....[70]....
        /*19f0*/ 	.word	0x00028a20
        /*19f4*/ 	.word	0x00000000
        /*19f8*/ 	.word	0x00038830
        /*19fc*/ 	.short	0x0101
        /*19fe*/ 	.byte	0x3f
	.zero		1


	//   ....[71]....
        /*1a00*/ 	.word	0x00028ab0
        /*1a04*/ 	.word	0x00000002
        /*1a08*/ 	.word	0x00038870
        /*1a0c*/ 	.short	0x010a
        /*1a0e*/ 	.byte	0x3f
	.zero		1


	//   ....[72]....
        /*1a10*/ 	.word	0x00028b40
        /*1a14*/ 	.word	0x00000002
        /*1a18*/ 	.word	0x00038860
        /*1a1c*/ 	.short	0x010a
        /*1a1e*/ 	.byte	0x3f
	.zero		1


	//   ....[73]....
        /*1a20*/ 	.word	0x000294e0
        /*1a24*/ 	.word	0x00000002
        /*1a28*/ 	.word	0x00038850
        /*1a2c*/ 	.short	0x0101
        /*1a2e*/ 	.byte	0x3f
	.zero		1


	//   ....[74]....
        /*1a30*/ 	.word	0x00029570
        /*1a34*/ 	.word	0x00000002
        /*1a38*/ 	.word	0x00000000
        /*1a3c*/ 	.short	0x0101
        /*1a3e*/ 	.byte	0x3f
	.zero		1


	//   ....[75]....
        /*1a40*/ 	.word	0x00029730
        /*1a44*/ 	.word	0x00000000
        /*1a48*/ 	.word	0x00038870
        /*1a4c*/ 	.short	0x010a
        /*1a4e*/ 	.byte	0x3f
	.zero		1


	//   ....[76]....
        /*1a50*/ 	.word	0x000297b0
        /*1a54*/ 	.word	0x00000000
        /*1a58*/ 	.word	0x00038860
        /*1a5c*/ 	.short	0x010a
        /*1a5e*/ 	.byte	0x3f
	.zero		1


	//   ....[77]....
        /*1a60*/ 	.word	0x0002a160
        /*1a64*/ 	.word	0x00000000
        /*1a68*/ 	.word	0x00038850
        /*1a6c*/ 	.short	0x0101
        /*1a6e*/ 	.byte	0x3f
	.zero		1


	//   ....[78]....
        /*1a70*/ 	.word	0x0002a220
        /*1a74*/ 	.word	0x00000000
        /*1a78*/ 	.word	0x00000000
        /*1a7c*/ 	.short	0x0101
        /*1a7e*/ 	.byte	0x3f
	.zero		1


	//   ....[79]....
        /*1a80*/ 	.word	0x0002af30
        /*1a84*/ 	.word	0x00000007
        /*1a88*/ 	.word	0x00038820
        /*1a8c*/ 	.short	0x010a
        /*1a8e*/ 	.byte	0x3f
	.zero		1


	//   ....[80]....
        /*1a90*/ 	.word	0x0002b0c0
        /*1a94*/ 	.word	0x00000005
        /*1a98*/ 	.word	0x00038840
        /*1a9c*/ 	.short	0x010a
        /*1a9e*/ 	.byte	0x3f
	.zero		1


	//   ....[81]....
        /*1aa0*/ 	.word	0x0002b160
        /*1aa4*/ 	.word	0x00000003
        /*1aa8*/ 	.word	0x00038840
        /*1aac*/ 	.short	0x010a
        /*1aae*/ 	.byte	0x3f
	.zero		1


	//   ....[82]....
        /*1ab0*/ 	.word	0x0002b1a0
        /*1ab4*/ 	.word	0x00000005
        /*1ab8*/ 	.word	0x00038860
        /*1abc*/ 	.short	0x010a
        /*1abe*/ 	.byte	0x3f
	.zero		1


	//   ....[83]....
        /*1ac0*/ 	.word	0x0002b1e0
        /*1ac4*/ 	.word	0x00000003
        /*1ac8*/ 	.word	0x00038860
        /*1acc*/ 	.short	0x010a
        /*1ace*/ 	.byte	0x3f
	.zero		1


	//   ....[84]....
        /*1ad0*/ 	.word	0x0002b220
        /*1ad4*/ 	.word	0x00000005
        /*1ad8*/ 	.word	0x00038880
        /*1adc*/ 	.short	0x010a
        /*1ade*/ 	.byte	0x3f
	.zero		1


	//   ....[85]....
        /*1ae0*/ 	.word	0x0002b260
        /*1ae4*/ 	.word	0x00000003
        /*1ae8*/ 	.word	0x00038880
        /*1aec*/ 	.short	0x010a
        /*1aee*/ 	.byte	0x3f
	.zero		1


	//   ....[86]....
        /*1af0*/ 	.word	0x0002b2c0
        /*1af4*/ 	.word	0x00000050
        /*1af8*/ 	.word	0x00038890
        /*1afc*/ 	.short	0x010a
        /*1afe*/ 	.byte	0x3f
	.zero		1


	//   ....[87]....
        /*1b00*/ 	.word	0x0002b7d0
        /*1b04*/ 	.word	0x00000050
        /*1b08*/ 	.word	0x00038890
        /*1b0c*/ 	.short	0x010a
        /*1b0e*/ 	.byte	0x3f
	.zero		1


	//   ....[88]....
        /*1b10*/ 	.word	0x0002bce0
        /*1b14*/ 	.word	0x00000050
        /*1b18*/ 	.word	0x00038890
        /*1b1c*/ 	.short	0x010a
        /*1b1e*/ 	.byte	0x3f
	.zero		1


	//   ....[89]....
        /*1b20*/ 	.word	0x0002c1b0
        /*1b24*/ 	.word	0x00000050
        /*1b28*/ 	.word	0x000388b0
        /*1b2c*/ 	.short	0x010a
        /*1b2e*/ 	.byte	0x3f
	.zero		1


	//   ....[90]....
        /*1b30*/ 	.word	0x0002c990
        /*1b34*/ 	.word	0x00000016
        /*1b38*/ 	.word	0x00038800
        /*1b3c*/ 	.short	0x010a
        /*1b3e*/ 	.byte	0x3f
	.zero		1


	//   ....[91]....
        /*1b40*/ 	.word	0x0002d300
        /*1b44*/ 	.word	0x00000016
        /*1b48*/ 	.word	0x00038800
        /*1b4c*/ 	.short	0x010a
        /*1b4e*/ 	.byte	0x3f
	.zero		1


	//   ....[92]....
        /*1b50*/ 	.word	0x0002d350
        /*1b54*/ 	.word	0x00000006
        /*1b58*/ 	.word	0x00038830
        /*1b5c*/ 	.short	0x010a
        /*1b5e*/ 	.byte	0x3f
	.zero		1


	//   ....[93]....
        /*1b60*/ 	.word	0x0002d3a0
        /*1b64*/ 	.word	0x00000006
        /*1b68*/ 	.word	0x00038850
        /*1b6c*/ 	.short	0x010a
        /*1b6e*/ 	.byte	0x3f
	.zero		1


	//   ....[94]....
        /*1b70*/ 	.word	0x0002d3f0
        /*1b74*/ 	.word	0x00000007
        /*1b78*/ 	.word	0x00038830
        /*1b7c*/ 	.short	0x010a
        /*1b7e*/ 	.byte	0x3f
	.zero		1


	//   ....[95]....
        /*1b80*/ 	.word	0x0002d440
        /*1b84*/ 	.word	0x00000007
        /*1b88*/ 	.word	0x00038850
        /*1b8c*/ 	.short	0x010a
        /*1b8e*/ 	.byte	0x3f
	.zero		1


	//   ....[96]....
        /*1b90*/ 	.word	0x0002d490
        /*1b94*/ 	.word	0x00000007
        /*1b98*/ 	.word	0x00038830
        /*1b9c*/ 	.short	0x010a
        /*1b9e*/ 	.byte	0x3f
	.zero		1


	//   ....[97]....
        /*1ba0*/ 	.word	0x0002d4e0
        /*1ba4*/ 	.word	0x00000007
        /*1ba8*/ 	.word	0x00038850
        /*1bac*/ 	.short	0x010a
        /*1bae*/ 	.byte	0x3f
	.zero		1


	//   ....[98]....
        /*1bb0*/ 	.word	0x0002fab0
        /*1bb4*/ 	.word	0x00000016
        /*1bb8*/ 	.word	0x00038820
        /*1bbc*/ 	.short	0x010a
        /*1bbe*/ 	.byte	0x3f
	.zero		1


	//   ....[99]....
        /*1bc0*/ 	.word	0x0002fb00
        /*1bc4*/ 	.word	0x00000008
        /*1bc8*/ 	.word	0x000388a0
        /*1bcc*/ 	.short	0x010a
        /*1bce*/ 	.byte	0x3f
	.zero		1


	//   ....[100]....
        /*1bd0*/ 	.word	0x0002fb50
        /*1bd4*/ 	.word	0x00000008
        /*1bd8*/ 	.word	0x000388c0
        /*1bdc*/ 	.short	0x010a
        /*1bde*/ 	.byte	0x3f
	.zero		1


	//   ....[101]....
        /*1be0*/ 	.word	0x0002fba0
        /*1be4*/ 	.word	0x00000008
        /*1be8*/ 	.word	0x000388a0
        /*1bec*/ 	.short	0x010a
        /*1bee*/ 	.byte	0x3f
	.zero		1


	//   ....[102]....
        /*1bf0*/ 	.word	0x0002fbf0
        /*1bf4*/ 	.word	0x00000008
        /*1bf8*/ 	.word	0x000388c0
        /*1bfc*/ 	.short	0x010a
        /*1bfe*/ 	.byte	0x3f
	.zero		1


	//   ....[103]....
        /*1c00*/ 	.word	0x0002fd10
        /*1c04*/ 	.word	0x00000006
        /*1c08*/ 	.word	0x00038880
        /*1c0c*/ 	.short	0x010a
        /*1c0e*/ 	.byte	0x3f
	.zero		1


	//   ....[104]....
        /*1c10*/ 	.word	0x000308c0
        /*1c14*/ 	.word	0x00000006
        /*1c18*/ 	.word	0x00038840
        /*1c1c*/ 	.short	0x010a
        /*1c1e*/ 	.byte	0x3f
	.zero		1


	//   ....[105]....
        /*1c20*/ 	.word	0x00031f50
        /*1c24*/ 	.word	0x00000016
        /*1c28*/ 	.word	0x00038820
        /*1c2c*/ 	.short	0x010a
        /*1c2e*/ 	.byte	0x3f
	.zero		1


	//   ....[106]....
        /*1c30*/ 	.word	0x00031fa0
        /*1c34*/ 	.word	0x00000000
        /*1c38*/ 	.word	0x00038880
        /*1c3c*/ 	.short	0x010a
        /*1c3e*/ 	.byte	0x3f
	.zero		1


	//   ....[107]....
        /*1c40*/ 	.word	0x00032910
        /*1c44*/ 	.word	0x00000000
        /*1c48*/ 	.word	0x00038840
        /*1c4c*/ 	.short	0x010a
        /*1c4e*/ 	.byte	0x3f
	.zero		1


	//   ....[108]....
        /*1c50*/ 	.word	0x00033270
        /*1c54*/ 	.word	0x00000002
        /*1c58*/ 	.word	0x00038870
        /*1c5c*/ 	.short	0x010a
        /*1c5e*/ 	.byte	0x3f
	.zero		1


	//   ....[109]....
        /*1c60*/ 	.word	0x000332c0
        /*1c64*/ 	.word	0x00000002
        /*1c68*/ 	.word	0x00038860
        /*1c6c*/ 	.short	0x010a
        /*1c6e*/ 	.byte	0x3f
	.zero		1


	//   ....[110]....
        /*1c70*/ 	.word	0x00033310
        /*1c74*/ 	.word	0x00000000
        /*1c78*/ 	.word	0x00038870
        /*1c7c*/ 	.short	0x010a
        /*1c7e*/ 	.byte	0x3f
	.zero		1


	//   ....[111]....
        /*1c80*/ 	.word	0x00033360
        /*1c84*/ 	.word	0x00000000
        /*1c88*/ 	.word	0x00038860
        /*1c8c*/ 	.short	0x010a
        /*1c8e*/ 	.byte	0x3f
	.zero		1


	//   ....[112]....
        /*1c90*/ 	.word	0x00033cf0
        /*1c94*/ 	.word	0x00000007
        /*1c98*/ 	.word	0x00038820
        /*1c9c*/ 	.short	0x010a
        /*1c9e*/ 	.byte	0x3f
	.zero		1


	//   ....[113]....
        /*1ca0*/ 	.word	0x00033e90
        /*1ca4*/ 	.word	0x00000005
        /*1ca8*/ 	.word	0x00038840
        /*1cac*/ 	.short	0x010a
        /*1cae*/ 	.byte	0x3f
	.zero		1


	//   ....[114]....
        /*1cb0*/ 	.word	0x00033ee0
        /*1cb4*/ 	.word	0x00000003
        /*1cb8*/ 	.word	0x00038840
        /*1cbc*/ 	.short	0x010a
        /*1cbe*/ 	.byte	0x3f
	.zero		1


	//   ....[115]....
        /*1cc0*/ 	.word	0x00033f30
        /*1cc4*/ 	.word	0x00000005
        /*1cc8*/ 	.word	0x00038860
        /*1ccc*/ 	.short	0x010a
        /*1cce*/ 	.byte	0x3f
	.zero		1


	//   ....[116]....
        /*1cd0*/ 	.word	0x00033f80
        /*1cd4*/ 	.word	0x00000003
        /*1cd8*/ 	.word	0x00038860
        /*1cdc*/ 	.short	0x010a
        /*1cde*/ 	.byte	0x3f
	.zero		1


	//   ....[117]....
        /*1ce0*/ 	.word	0x00033fd0
        /*1ce4*/ 	.word	0x00000005
        /*1ce8*/ 	.word	0x00038880
        /*1cec*/ 	.short	0x010a
        /*1cee*/ 	.byte	0x3f
	.zero		1


	//----- nvinfo : EIATTR_NUM_MBARRIERS
	.align		4
.L_578:
        /*1cf0*/ 	.byte	0x03, 0x38
        /*1cf2*/ 	.short	0x0016


	//----- nvinfo : EIATTR_EXIT_INSTR_OFFSETS
	.align		4
        /*1cf4*/ 	.byte	0x04, 0x1c
        /*1cf6*/ 	.short	(.L_580 - .L_579)


	//   ....[0]....
.L_579:
        /*1cf8*/ 	.word	0x0002b2b0


	//----- nvinfo : EIATTR_MAX_THREADS
	.align		4
.L_580:
        /*1cfc*/ 	.byte	0x04, 0x05
        /*1cfe*/ 	.short	(.L_582 - .L_581)
.L_581:
        /*1d00*/ 	.word	0x00000180
        /*1d04*/ 	.word	0x00000001
        /*1d08*/ 	.word	0x00000001


	//----- nvinfo : EIATTR_CRS_STACK_SIZE
	.align		4
.L_582:
        /*1d0c*/ 	.byte	0x04, 0x1e
        /*1d0e*/ 	.short	(.L_584 - .L_583)
.L_583:
        /*1d10*/ 	.word	0x00000000


	//----- nvinfo : EIATTR_CBANK_PARAM_SIZE
	.align		4
.L_584:
        /*1d14*/ 	.byte	0x03, 0x19
        /*1d16*/ 	.short	0x0af0


	//----- nvinfo : EIATTR_PARAM_CBANK
	.align		4
        /*1d18*/ 	.byte	0x04, 0x0a
        /*1d1a*/ 	.short	(.L_586 - .L_585)
	.align		4
.L_585:
        /*1d1c*/ 	.word	index@(.nv.constant0._ZN7cutlass13device_kernelIN5flash11enable_sm90INS1_16FlashAttnFwdSm90INS1_25CollectiveMainloopFwdSm90ILi2EN4cute5tupleIJNS5_1CILi1EEES8_S8_EEENS6_IJNS7_ILi128EEESA_NS7_ILi256EEEEEELi256ENS_12float_e4m3_tEfNS_4arch4Sm90ELb1ELb0ELb0ELb1ELb1ELb1ELb0ELb1ELb0ELb1ELb0ELb0EEENS1_21CollectiveEpilogueFwdINS6_IJSA_SB_SA_EEES9_NS_10bfloat16_tESF_Li256ELb1ELb1ELb0ELb1EEENS1_36VarlenDynamicPersistentTileSchedulerILi128ELi128ELi256ELi128ELb0ELb1ELb1ELb1ELb1ELb1EEEEEEEEEvNT_6ParamsE)
        /*1d20*/ 	.short	0x0210
        /*1d22*/ 	.short	0x0af0


	//----- nvinfo : EIATTR_SW_WAR
	.align		4
.L_586:
        /*1d24*/ 	.byte	0x04, 0x36
        /*1d26*/ 	.short	(.L_588 - .L_587)
.L_587:
        /*1d28*/ 	.word	0x00000008
.L_588:


//--------------------- .nv.info._ZN7cutlass13device_kernelIN5flash11enable_sm90INS1_16FlashAttnFwdSm90INS1_25CollectiveMainloopFwdSm90ILi2EN4cute5tupleIJNS5_1CILi1EEES8_S8_EEENS6_IJNS7_ILi128EEENS7_ILi160EEENS7_ILi192EEEEEELi192ENS_12float_e4m3_tEfNS_4arch4Sm90ELb0ELb0ELb0ELb0ELb1ELb0ELb0ELb1ELb1ELb1ELb0ELb0EEENS1_21CollectiveEpilogueFwdINS6_IJSA_SC_SB_EEES9_NS_10bfloat16_tESG_Li256ELb0ELb1ELb0ELb1EEENS1_29StaticPersistentTileSchedulerILb0EEEEEEEEEvNT_6ParamsE --------------------------
	.section	.nv.info._ZN7cutlass13device_kernelIN5flash11enable_sm90INS1_16FlashAttnFwdSm90INS1_25CollectiveMainloopFwdSm90ILi2EN4cute5tupleIJNS5_1CILi1EEES8_S8_EEENS6_IJNS7_ILi128EEENS7_ILi160EEENS7_ILi192EEEEEELi192ENS_12float_e4m3_tEfNS_4arch4Sm90ELb0ELb0ELb0ELb0ELb1ELb0ELb0ELb1ELb1ELb1ELb0ELb0EEENS1_21CollectiveEpilogueFwdINS6_IJSA_SC_SB_EEES9_NS_10bfloat16_tESG_Li256ELb0ELb1ELb0ELb1EEENS1_29StaticPersistentTileSchedulerILb0EEEEEEEEEvNT_6ParamsE,"",@"SHT_CUDA_INFO"
	.sectionflags	@""
	.align	4


	//----- nvinfo : EIATTR_CUDA_API_VERSION
	.align		4
        /*0000*/ 	.byte	0x04, 0x37
        /*0002*/ 	.short	(.L_590 - .L_589)
.L_589:
        /*0004*/ 	.word	0x00000082


	//----- nvinfo : EIATTR_KPARAM_INFO
	.align		4
.L_590:
        /*0008*/ 	.byte	0x04, 0x17
        /*000a*/ 	.short	(.L_592 - .L_591)
.L_591:
        /*000c*/ 	.word	0x00000000
        /*0010*/ 	.short	0x0000
        /*0012*/ 	.short	0x0070
        /*0014*/ 	.byte	0x00, 0xf0, 0x01, 0x28


	//----- nvinfo : EIATTR_SPARSE_MMA_MASK
	.align		4
.L_592:
        /*0018*/ 	.byte	0x03, 0x50
        /*001a*/ 	.short	0x0000


	//----- nvinfo : EIATTR_MAXREG_COUNT
	.align		4
        /*001c*/ 	.byte	0x03, 0x1b
        /*001e*/ 	.short	0x00a8


	//----- nvinfo : EIATTR_NUM_BARRIERS
	.align		4
        /*0020*/ 	.byte	0x02, 0x4c
        /*0022*/ 	.byte	0x10
	.zero		1


	//----- nvinfo : EIATTR_EXTERNS
	.align		4
        /*0024*/ 	.byte	0x04, 0x0f
        /*0026*/ 	.short	(.L_594 - .L_593)


	//   ....[0]....
	.align		4
.L_593:
        /*0028*/ 	.word	index@(__assertfail)


	//----- nvinfo : EIATTR_ANNOTATIONS
	.align		4
.L_594:
        /*002c*/ 	.byte	0x04, 0x55
        /*002e*/ 	.short	(.L_596 - .L_595)


	//   ....[0]....
.L_595:
        /* <DEDUP_REMOVED lines=10> */


	//----- nvinfo : EIATTR_MERCURY_ISA_VERSION
	.align		4
.L_596:
        /*00b8*/ 	.byte	0x03, 0x5f
        /*00ba*/ 	.short	0x0101


	//----- nvinfo : EIATTR_INT_WARP_WIDE_INSTR_OFFSETS
	.align		4
        /*00bc*/ 	.byte	0x04, 0x31
        /*00be*/ 	.short	(.L_598 - .L_597)


	//   ....[0]....
.L_597:
        /*00c0*/ 	.word	0x000000c0


	//   ....[1]....
        /*00c4*/ 	.word	0x000000d0


	//   ....[2]....
        /*00c8*/ 	.word	0x00000170


	//----- nvinfo : EIATTR_COOP_GROUP_MASK_REGIDS
	.align		4
.L_598:
        /*00cc*/ 	.byte	0x04, 0x29
        /*00ce*/ 	.short	(.L_600 - .L_599)


	//   ....[0]....
.L_599:
        /*00d0*/ 	.word	0xffffffff


	//   ....[1]....
        /*00d4*/ 	.word	0xffffffff


	//   ....[2]....
        /*00d8*/ 	.word	0xffffffff


	//   ....[3]....
        /*00dc*/ 	.word	0xffffffff


	//   ....[4]....
        /*00e0*/ 	.word	0xffffffff


	//   ....[5]....
        /*00e4*/ 	.word	0xffffffff


	//   ....[6]....
        /*00e8*/ 	.word	0xffffffff


	//   ....[7]....
        /*00ec*/ 	.word	0xffffffff


	//   ....[8]....
        /*00f0*/ 	.word	0xffffffff


	//   ....[9]....
        /*00f4*/ 	.word	0xffffffff


	//   ....[10]....
        /*00f8*/ 	.word	0xffffffff


	//   ....[11]....
        /*00fc*/ 	.word	0xffffffff


	//   ....[12]....
        /*0100*/ 	.word	0xffffffff


	//   ....[13]....
        /*0104*/ 	.word	0xffffffff


	//   ....[14]....
        /*0108*/ 	.word	0xffffffff


	//   ....[15]....
        /*010c*/ 	.word	0xffffffff


	//   ....[16]....
        /*0110*/ 	.word	0xffffffff


	//   ....[17]....
        /*0114*/ 	.word	0xffffffff


	//   ....[18]....
        /*0118*/ 	.word	0xffffffff


	//   ....[19]....
        /*011c*/ 	.word	0xffffffff


	//   ....[20]....
        /*0120*/ 	.word	0xffffffff


	//   ....[21]....
        /*0124*/ 	.word	0xffffffff


	//   ....[22]....
        /*0128*/ 	.word	0xffffffff


	//   ....[23]....
        /*012c*/ 	.word	0xffffffff


	//   ....[24]....
        /*0130*/ 	.word	0xffffffff


	//   ....[25]....
        /*0134*/ 	.word	0xffffffff


	//   ....[26]....
        /*0138*/ 	.word	0xffffffff


	//   ....[27]....
        /*013c*/ 	.word	0xffffffff


	//   ....[28]....
        /*0140*/ 	.word	0xffffffff


	//   ....[29]....
        /*0144*/ 	.word	0xffffffff


	//   ....[30]....
        /*0148*/ 	.word	0xffffffff


	//   ....[31]....
        /*014c*/ 	.word	0xffffffff


	//   ....[32]....
        /*0150*/ 	.word	0xffffffff


	//   ....[33]....
        /*0154*/ 	.word	0xffffffff


	//   ....[34]....
        /*0158*/ 	.word	0xffffffff


	//   ....[35]....
        /*015c*/ 	.word	0xffffffff


	//   ....[36]....
        /*0160*/ 	.word	0xffffffff


	//   ....[37]....
        /*0164*/ 	.word	0xffffffff


	//   ....[38]....
        /*0168*/ 	.word	0xffffffff


	//   ....[39]....
        /*016c*/ 	.word	0xffffffff


	//   ....[40]....
        /*0170*/ 	.word	0xffffffff


	//   ....[41]....
        /*0174*/ 	.word	0xffffffff


	//   ....[42]....
        /*0178*/ 	.word	0xffffffff


	//   ....[43]....
        /*017c*/ 	.word	0xffffffff


	//   ....[44]....
        /*0180*/ 	.word	0xffffffff


	//   ....[45]....
        /*0184*/ 	.word	0xffffffff


	//   ....[46]....
        /*0188*/ 	.word	0xffffffff


	//   ....[47]....
        /*018c*/ 	.word	0xffffffff


	//   ....[48]....
        /*0190*/ 	.word	0xffffffff


	//   ....[49]....
        /*0194*/ 	.word	0xffffffff


	//   ....[50]....
        /*0198*/ 	.word	0xffffffff


	//   ....[51]....
        /*019c*/ 	.word	0xffffffff


	//   ....[52]....
        /*01a0*/ 	.word	0xffffffff


	//   ....[53]....
        /*01a4*/ 	.word	0xffffffff


	//   ....[54]....
        /*01a8*/ 	.word	0xffffffff


	//   ....[55]....
        /*01ac*/ 	.word	0xffffffff


	//   ....[56]....
        /*01b0*/ 	.word	0xffffffff


	//   ....[57]....
        /*01b4*/ 	.word	0xffffffff


	//   ....[58]....
        /*01b8*/ 	.word	0xffffffff


	//   ....[59]....
        /*01bc*/ 	.word	0xffffffff


	//   ....[60]....
        /*01c0*/ 	.word	0xffffffff


	//   ....[61]....
        /*01c4*/ 	.word	0xffffffff


	//   ....[62]....
        /*01c8*/ 	.word	0xffffffff


	//   ....[63]....
        /*01cc*/ 	.word	0xffffffff


	//   ....[64]....
        /*01d0*/ 	.word	0xffffffff


	//   ....[65]....
        /*01d4*/ 	.word	0xffffffff


	//   ....[66]....
        /*01d8*/ 	.word	0xffffffff


	//   ....[67]....
        /*01dc*/ 	.word	0xffffffff


	//   ....[68]....
        /*01e0*/ 	.word	0xffffffff


	//   ....[69]....
        /*01e4*/ 	.word	0xffffffff


	//   ....[70]....
        /*01e8*/ 	.word	0xffffffff


	//   ....[71]....
        /*01ec*/ 	.word	0xffffffff


	//   ....[72]....
        /*01f0*/ 	.word	0xffffffff


	//   ....[73]....
        /*01f4*/ 	.word	0xffffffff


	//   ....[74]....
        /*01f8*/ 	.word	0xffffffff


	//   ....[75]....
        /*01fc*/ 	.word	0xffffffff


	//   ....[76]....
        /*0200*/ 	.word	0xffffffff


	//   ....[77]....
        /*0204*/ 	.word	0xffffffff


	//   ....[78]....
        /*0208*/ 	.word	0xffffffff


	//   ....[79]....
        /*020c*/ 	.word	0xffffffff


	//   ....[80]....
        /*0210*/ 	.word	0xffffffff


	//   ....[81]....
        /*0214*/ 	.word	0xffffffff


	//   ....[82]....
        /*0218*/ 	.word	0xffffffff


	//   ....[83]....
        /*021c*/ 	.word	0xffffffff


	//   ....[84]....
        /*0220*/ 	.word	0xffffffff


	//   ....[85]....
        /*0224*/ 	.word	0xffffffff


	//   ....[86]....
        /*0228*/ 	.word	0xffffffff


	//   ....[87]....
        /*022c*/ 	.word	0xffffffff


	//   ....[88]....
        /*0230*/ 	.word	0xffffffff


	//   ....[89]....
        /*0234*/ 	.word	0xffffffff


	//   ....[90]....
        /*0238*/ 	.word	0xffffffff


	//   ....[91]....
        /*023c*/ 	.word	0xffffffff


	//   ....[92]....
        /*0240*/ 	.word	0xffffffff


	//   ....[93]....
        /*0244*/ 	.word	0xffffffff


	//   ....[94]....
        /*0248*/ 	.word	0xffffffff


	//   ....[95]....
        /*024c*/ 	.word	0xffffffff


	//   ....[96]....
        /*0250*/ 	.word	0xffffffff


	//   ....[97]....
        /*0254*/ 	.word	0xffffffff


	//   ....[98]....
        /*0258*/ 	.word	0xffffffff


	//   ....[99]....
        /*025c*/ 	.word	0xffffffff


	//   ....[100]....
        /*0260*/ 	.word	0xffffffff


	//   ....[101]....
        /*0264*/ 	.word	0xffffffff


	//   ....[102]....
        /*0268*/ 	.word	0xffffffff


	//   ....[103]....
        /*026c*/ 	.word	0xffffffff


	//   ....[104]....
        /*0270*/ 	.word	0xffffffff


	//   ....[105]....
        /*0274*/ 	.word	0xffffffff


	//   ....[106]....
        /*0278*/ 	.word	0xffffffff


	//   ....[107]....
        /*027c*/ 	.word	0xffffffff


	//   ....[108]....
        /*0280*/ 	.word	0xffffffff


	//   ....[109]....
        /*0284*/ 	.word	0xffffffff


	//   ....[110]....
        /*0288*/ 	.word	0xffffffff


	//   ....[111]....
        /*028c*/ 	.word	0xffffffff


	//   ....[112]....
        /*0290*/ 	.word	0xffffffff


	//   ....[113]....
        /*0294*/ 	.word	0xffffffff


	//   ....[114]....
        /*0298*/ 	.word	0xffffffff


	//   ....[115]....
        /*029c*/ 	.word	0xffffffff


	//   ....[116]....
        /*02a0*/ 	.word	0xffffffff


	//   ....[117]....
        /*02a4*/ 	.word	0xffffffff


	//   ....[118]....
        /*02a8*/ 	.word	0xffffffff


	//   ....[119]....
        /*02ac*/ 	.word	0xffffffff


	//   ....[120]....
        /*02b0*/ 	.word	0xffffffff


	//   ....[121]....
        /*02b4*/ 	.word	0xffffffff


	//   ....[122]....
        /*02b8*/ 	.word	0xffffffff


	//   ....[123]....
        /*02bc*/ 	.word	0xffffffff


	//   ....[124]....
        /*02c0*/ 	.word	0xffffffff


	//   ....[125]....
        /*02c4*/ 	.word	0xffffffff


	//   ....[126]....
        /*02c8*/ 	.word	0xffffffff


	//   ....[127]....
        /*02cc*/ 	.word	0xffffffff


	//   ....[128]....
        /*02d0*/ 	.word	0x0500000f


	//   ....[129]....
        /*02d4*/ 	.word	0x0500000f


	//   ....[130]....
        /*02d8*/ 	.word	0x0500000f


	//   ....[131]....
        /*02dc*/ 	.word	0x0500000f


	//   ....[132]....
        /*02e0*/ 	.word	0x0500000f


	//   ....[133]....
        /*02e4*/ 	.word	0x0500000f


	//   ....[134]....
        /*02e8*/ 	.word	0x0500000f


	//   ....[135]....
        /*02ec*/ 	.word	0x0500000f


	//   ....[136]....
        /*02f0*/ 	.word	0x0500000f


	//   ....[137]....
        /*02f4*/ 	.word	0x0500000f


	//   ....[138]....
        /*02f8*/ 	.word	0x0500000f


	//   ....[139]....
        /*02fc*/ 	.word	0x0500000f


	//   ....[140]....
        /*0300*/ 	.word	0x0500000f


	//   ....[141]....
        /*0304*/ 	.word	0x0500000f


	//   ....[142]....
        /*0308*/ 	.word	0x0500000f


	//   ....[143]....
        /*030c*/ 	.word	0x0500000f


	//   ....[144]....
        /*0310*/ 	.word	0x0500000f


	//   ....[145]....
        /*0314*/ 	.word	0x0500000f


	//   ....[146]....
        /*0318*/ 	.word	0x0500000f


	//   ....[147]....
        /*031c*/ 	.word	0x0500000f


	//   ....[148]....
        /*0320*/ 	.word	0x0500000f


	//   ....[149]....
        /*0324*/ 	.word	0x0500000f


	//   ....[150]....
        /*0328*/ 	.word	0x0500000f


	//   ....[151]....
        /*032c*/ 	.word	0x0500000f


	//   ....[152]....
        /*0330*/ 	.word	0x0500000f


	//   ....[153]....
        /*0334*/ 	.word	0x0500000f


	//   ....[154]....
        /*0338*/ 	.word	0x0500000f


	//   ....[155]....
        /*033c*/ 	.word	0x0500000f


	//   ....[156]....
        /*0340*/ 	.word	0x0500000f


	//   ....[157]....
        /*0344*/ 	.word	0x0500000f


	//   ....[158]....
        /*0348*/ 	.word	0x0500000f


	//   ....[159]....
        /*034c*/ 	.word	0x0500000f


	//   ....[160]....
        /*0350*/ 	.word	0x0500000f


	//   ....[161]....
        /*0354*/ 	.word	0x0500000f


	//   ....[162]....
        /*0358*/ 	.word	0x0500000f


	//   ....[163]....
        /*035c*/ 	.word	0x0500000f


	//   ....[164]....
        /*0360*/ 	.word	0x0500000f


	//   ....[165]....
        /*0364*/ 	.word	0x0500000f


	//   ....[166]....
        /*0368*/ 	.word	0x0500000f


	//   ....[167]....
        /*036c*/ 	.word	0x0500000f


	//   ....[168]....
        /*0370*/ 	.word	0x0500000f


	//   ....[169]....
        /*0374*/ 	.word	0x0500000f


	//   ....[170]....
        /*0378*/ 	.word	0x0500000f


	//   ....[171]....
        /*037c*/ 	.word	0x0500000f


	//   ....[172]....
        /*0380*/ 	.word	0x0500000f


	//   ....[173]....
        /*0384*/ 	.word	0x0500000f


	//   ....[174]....
        /*0388*/ 	.word	0x0500000f


	//   ....[175]....
        /*038c*/ 	.word	0x0500000f


	//   ....[176]....
        /*0390*/ 	.word	0x0500000f


	//----- nvinfo : EIATTR_COOP_GROUP_INSTR_OFFSETS
	.align		4
.L_600:
        /*0394*/ 	.byte	0x04, 0x28
        /*0396*/ 	.short	(.L_602 - .L_601)


	//   ....[0]....
.L_601:
        /*0398*/ 	.word	0x00000080


	//   ....[1]....
        /*039c*/ 	.word	0x00000090


	//   ....[2]....
        /*03a0*/ 	.word	0x000002d0


	//   ....[3]....
        /*03a4*/ 	.word	0x00000430


	//   ....[4]....
        /*03a8*/ 	.word	0x00000550


	//   ....[5]....
        /*03ac*/ 	.word	0x000006b0


	//   ....[6]....
        /*03b0*/ 	.word	0x00000e80


	//   ....[7]....
        /*03b4*/ 	.word	0x00002c90


	//   ....[8]....
        /*03b8*/ 	.word	0x00002d90


	//   ....[9]....
        /*03bc*/ 	.word	0x000034b0


	//   ....[10]....
        /*03c0*/ 	.word	0x00003560


	//   ....[11]....
        /*03c4*/ 	.word	0x00006020


	//   ....[12]....
        /*03c8*/ 	.word	0x00006030


	//   ....[13]....
        /*03cc*/ 	.word	0x00006060


	//   ....[14]....
        /*03d0*/ 	.word	0x00006070


	//   ....[15]....
        /*03d4*/ 	.word	0x00007d80


	//   ....[16]....
        /*03d8*/ 	.word	0x00007d90


	//   ....[17]....
        /*03dc*/ 	.word	0x00007dc0


	//   ....[18]....
        /*03e0*/ 	.word	0x00007dd0


	//   ....[19]....
        /*03e4*/ 	.word	0x00009110


	//   ....[20]....
        /*03e8*/ 	.word	0x00009140


	//   ....[21]....
        /*03ec*/ 	.word	0x00009180


	//   ....[22]....
        /*03f0*/ 	.word	0x000091b0


	//   ....[23]....
        /*03f4*/ 	.word	0x000091c0


	//   ....[24]....
        /*03f8*/ 	.word	0x000091d0


	//   ....[25]....
        /*03fc*/ 	.word	0x000091e0


	//   ....[26]....
        /*0400*/ 	.word	0x000091f0


	//   ....[27]....
        /*0404*/ 	.word	0x00009210


	//   ....[28]....
        /*0408*/ 	.word	0x00009220


	//   ....[29]....
        /*040c*/ 	.word	0x00009230


	//   ....[30]....
        /*0410*/ 	.word	0x00009240


	//   ....[31]....
        /*0414*/ 	.word	0x00009320


	//   ....[32]....
        /*0418*/ 	.word	0x00009380


	//   ....[33]....
        /*041c*/ 	.word	0x000093c0


	//   ....[34]....
        /*0420*/ 	.word	0x00009400


	//   ....[35]....
        /*0424*/ 	.word	0x00009430


	//   ....[36]....
        /*0428*/ 	.word	0x00009450


	//   ....[37]....
        /*042c*/ 	.word	0x00009470


	//   ....[38]....
        /*0430*/ 	.word	0x00009490


	//   ....[39]....
        /*0434*/ 	.word	0x000094b0


	//   ....[40]....
        /*0438*/ 	.word	0x000094d0


	//   ....[41]....
        /*043c*/ 	.word	0x000094e0


	//   ....[42]....
        /*0440*/ 	.word	0x000094f0


	//   ....[43]....
        /*0444*/ 	.word	0x00009510


	//   ....[44]....
        /*0448*/ 	.word	0x00009530


	//   ....[45]....
        /*044c*/ 	.word	0x00009550


	//   ....[46]....
        /*0450*/ 	.word	0x00009560


	//   ....[47]....
        /*0454*/ 	.word	0x00009570


	//   ....[48]....
        /*0458*/ 	.word	0x00009580


	//   ....[49]....
        /*045c*/ 	.word	0x00009590


	//   ....[50]....
        /*0460*/ 	.word	0x000095a0


	//   ....[51]....
        /*0464*/ 	.word	0x000095b0


	//   ....[52]....
        /*0468*/ 	.word	0x000095c0


	//   ....[53]....
        /*046c*/ 	.word	0x000095d0


	//   ....[54]....
        /*0470*/ 	.word	0x000095e0


	//   ....[55]....
        /*0474*/ 	.word	0x00009600


	//   ....[56]....
        /*0478*/ 	.word	0x00009640


	//   ....[57]....
        /*047c*/ 	.word	0x000096e0


	//   ....[58]....
        /*0480*/ 	.word	0x00009700


	//   ....[59]....
        /*0484*/ 	.word	0x00009720


	//   ....[60]....
        /*0488*/ 	.word	0x00009740


	//   ....[61]....
        /*048c*/ 	.word	0x00009760


	//   ....[62]....
        /*0490*/ 	.word	0x00009780


	//   ....[63]....
        /*0494*/ 	.word	0x000097a0


	//   ....[64]....
        /*0498*/ 	.word	0x000097c0


	//   ....[65]....
        /*049c*/ 	.word	0x000097d0


	//   ....[66]....
        /*04a0*/ 	.word	0x000097e0


	//   ....[67]....
        /*04a4*/ 	.word	0x00009d60


	//   ....[68]....
        /*04a8*/ 	.word	0x00009d90


	//   ....[69]....
        /*04ac*/ 	.word	0x00009e80


	//   ....[70]....
        /*04b0*/ 	.word	0x00009ea0


	//   ....[71]....
        /*04b4*/ 	.word	0x0000a3a0


	//   ....[72]....
        /*04b8*/ 	.word	0x0000a3e0


	//   ....[73]....
        /*04bc*/ 	.word	0x0000a4f0


	//   ....[74]....
        /*04c0*/ 	.word	0x0000a510


	//   ....[75]....
        /*04c4*/ 	.word	0x0000a600


	//   ....[76]....
        /*04c8*/ 	.word	0x0000a620


	//   ....[77]....
        /*04cc*/ 	.word	0x0000a720


	//   ....[78]....
        /*04d0*/ 	.word	0x0000a760


	//   ....[79]....
        /*04d4*/ 	.word	0x0000c060


	//   ....[80]....
        /*04d8*/ 	.word	0x0000c090


	//   ....[81]....
        /*04dc*/ 	.word	0x0000c0a0


	//   ....[82]....
        /*04e0*/ 	.word	0x0000c0c0


	//   ....[83]....
        /*04e4*/ 	.word	0x0000c140


	//   ....[84]....
        /*04e8*/ 	.word	0x0000c250


	//   ....[85]....
        /*04ec*/ 	.word	0x0000c260


	//   ....[86]....
        /*04f0*/ 	.word	0x0000c2f0


	//   ....[87]....
        /*04f4*/ 	.word	0x0000c320


	//   ....[88]....
        /*04f8*/ 	.word	0x0000c360


	//   ....[89]....
        /*04fc*/ 	.word	0x0000c7a0


	//   ....[90]....
        /*0500*/ 	.word	0x0000c7d0


	//   ....[91]....
        /*0504*/ 	.word	0x0000c800


	//   ....[92]....
        /*0508*/ 	.word	0x0000c830


	//   ....[93]....
        /*050c*/ 	.word	0x0000c850


	//   ....[94]....
        /*0510*/ 	.word	0x0000c890


	//   ....[95]....
        /*0514*/ 	.word	0x0000c8b0


	//   ....[96]....
        /*0518*/ 	.word	0x0000c8c0


	//   ....[97]....
        /*051c*/ 	.word	0x0000c8e0


	//   ....[98]....
        /*0520*/ 	.word	0x0000c910


	//   ....[99]....
        /*0524*/ 	.word	0x0000d120


	//   ....[100]....
        /*0528*/ 	.word	0x0000d140


	//   ....[101]....
        /*052c*/ 	.word	0x0000d170


	//   ....[102]....
        /*0530*/ 	.word	0x0000d1b0


	//   ....[103]....
        /*0534*/ 	.word	0x0000d230


	//   ....[104]....
        /*0538*/ 	.word	0x0000d260


	//   ....[105]....
        /*053c*/ 	.word	0x0000d2e0


	//   ....[106]....
        /*0540*/ 	.word	0x0000d300


	//   ....[107]....
        /*0544*/ 	.word	0x0000db60


	//   ....[108]....
        /*0548*/ 	.word	0x0000db70


	//   ....[109]....
        /*054c*/ 	.word	0x0000db80


	//   ....[110]....
        /*0550*/ 	.word	0x0000dbc0


	//   ....[111]....
        /*0554*/ 	.word	0x0000dc00


	//   ....[112]....
        /*0558*/ 	.word	0x0000dc10


	//   ....[113]....
        /*055c*/ 	.word	0x0000dc70


	//   ....[114]....
        /*0560*/ 	.word	0x0000dca0


	//   ....[115]....
        /*0564*/ 	.word	0x0000dce0


	//   ....[116]....
        /*0568*/ 	.word	0x0000dd40


	//   ....[117]....
        /*056c*/ 	.word	0x0000e120


	//   ....[118]....
        /*0570*/ 	.word	0x0000e130


	//   ....[119]....
        /*0574*/ 	.word	0x0000e140


	//   ....[120]....
        /*0578*/ 	.word	0x0000e150


	//   ....[121]....
        /*057c*/ 	.word	0x0000e170


	//   ....[122]....
        /*0580*/ 	.word	0x0000e190


	//   ....[123]....
        /*0584*/ 	.word	0x0000e1e0


	//   ....[124]....
        /*0588*/ 	.word	0x0000e210


	//   ....[125]....
        /*058c*/ 	.word	0x0000e220


	//   ....[126]....
        /*0590*/ 	.word	0x0000e230


	//   ....[127]....
        /*0594*/ 	.word	0x0000fd40


	//   ....[128]....
        /*0598*/ 	.word	0x00010270


	//   ....[129]....
        /*059c*/ 	.word	0x00010350


	//   ....[130]....
        /*05a0*/ 	.word	0x00010430


	//   ....[131]....
        /*05a4*/ 	.word	0x00010490


	//   ....[132]....
        /*05a8*/ 	.word	0x000105a0


	//   ....[133]....
        /*05ac*/ 	.word	0x00010600


	//   ....[134]....
        /*05b0*/ 	.word	0x00010700


	//   ....[135]....
        /*05b4*/ 	.word	0x00010760


	//   ....[136]....
        /*05b8*/ 	.word	0x00010840


	//   ....[137]....
        /*05bc*/ 	.word	0x000108a0


	//   ....[138]....
        /*05c0*/ 	.word	0x00010970


	//   ....[139]....
        /*05c4*/ 	.word	0x00010a50


	//   ....[140]....
        /*05c8*/ 	.word	0x00010b20


	//   ....[141]....
        /*05cc*/ 	.word	0x00010b80


	//   ....[142]....
        /*05d0*/ 	.word	0x00010c50


	//   ....[143]....
        /*05d4*/ 	.word	0x00010d30


	//   ....[144]....
        /*05d8*/ 	.word	0x00010de0


	//   ....[145]....
        /*05dc*/ 	.word	0x00010e40


	//   ....[146]....
        /*05e0*/ 	.word	0x00010f30


	//   ....[147]....
        /*05e4*/ 	.word	0x00010f90


	//   ....[148]....
        /*05e8*/ 	.word	0x00011070


	//   ....[149]....
        /*05ec*/ 	.word	0x00011100


	//   ....[150]....
        /*05f0*/ 	.word	0x00011170


	//   ....[151]....
        /*05f4*/ 	.word	0x000111f0


	//   ....[152]....
        /*05f8*/ 	.word	0x000112b0


	//   ....[153]....
        /*05fc*/ 	.word	0x00011320


	//   ....[154]....
        /*0600*/ 	.word	0x00011410


	//   ....[155]....
        /*0604*/ 	.word	0x00011480


	//   ....[156]....
        /*0608*/ 	.word	0x00011550


	//   ....[157]....
        /*060c*/ 	.word	0x00011680


	//   ....[158]....
        /*0610*/ 	.word	0x00011710


	//   ....[159]....
        /*0614*/ 	.word	0x00011770


	//   ....[160]....
        /*0618*/ 	.word	0x00011850


	//   ....[161]....
        /*061c*/ 	.word	0x000118b0


	//   ....[162]....
        /*0620*/ 	.word	0x00011980


	//   ....[163]....
        /*0624*/ 	.word	0x000119e0


	//   ....[164]....
        /*0628*/ 	.word	0x00011ab0


	//   ....[165]....
        /*062c*/ 	.word	0x00011b10


	//   ....[166]....
        /*0630*/ 	.word	0x00011be0


	//   ....[167]....
        /*0634*/ 	.word	0x00011cd0


	//   ....[168]....
        /*0638*/ 	.word	0x00011d60


	//   ....[169]....
        /*063c*/ 	.word	0x00011dc0


	//   ....[170]....
        /*0640*/ 	.word	0x00011e80


	//   ....[171]....
        /*0644*/ 	.word	0x00011ee0


	//   ....[172]....
        /*0648*/ 	.word	0x00011fa0


	//   ....[173]....
        /*064c*/ 	.word	0x00012000


	//   ....[174]....
        /*0650*/ 	.word	0x000120d0


	//   ....[175]....
        /*0654*/ 	.word	0x00012130


	//   ....[176]....
        /*0658*/ 	.word	0x00012200


	//----- nvinfo : EIATTR_REG_RECONFIG
	.align		4
.L_602:
        /*065c*/ 	.byte	0x01, 0x54
	.zero		2


	//----- nvinfo : EIATTR_SYSCALL_OFFSETS
	.align		4
        /*0660*/ 	.byte	0x04, 0x46
        /*0662*/ 	.short	(.L_604 - .L_603)


	//   ....[0]....
.L_603:
        /*0664*/ 	.word	0x000013a0


	//   ....[1]....
        /*0668*/ 	.word	0x0000b540


	//   ....[2]....
        /*066c*/ 	.word	0x0000b6a0


	//   ....[3]....
        /*0670*/ 	.word	0x0000b7e0


	//   ....[4]....
        /*0674*/ 	.word	0x0000b900


	//   ....[5]....
        /*0678*/ 	.word	0x0000cd80


	//----- nvinfo : EIATTR_MBARRIER_INSTR_OFFSETS
	.align		4
.L_604:
        /*067c*/ 	.byte	0x04, 0x39
        /*067e*/ 	.short	(.L_606 - .L_605)


	//   ....[0]....
.L_605:
        /*0680*/ 	.word	0x00000180
        /*0684*/ 	.word	0x000000ff
        /*0688*/ 	.word	0x00033400
        /*068c*/ 	.short	0x0100
        /*068e*/ 	.byte	0x08
	.zero		1


	//   ....[1]....
        /*0690*/ 	.word	0x00000190
        /*0694*/ 	.word	0x000000ff
        /*0698*/ 	.word	0x00033420
        /*069c*/ 	.short	0x0100
        /*069e*/ 	.byte	0x08
	.zero		1


	//   ....[2]....
        /*06a0*/ 	.word	0x00000280
        /*06a4*/ 	.word	0x000000ff
        /*06a8*/ 	.word	0x00033430
        /*06ac*/ 	.short	0x0100
        /*06ae*/ 	.byte	0x08
	.zero		1


	//   ....[3]....
        /*06b0*/ 	.word	0x00000290
        /*06b4*/ 	.word	0x000000ff
        /*06b8*/ 	.word	0x00033440
        /*06bc*/ 	.short	0x0100
        /*06be*/ 	.byte	0x08
	.zero		1


	//   ....[4]....
        /*06c0*/ 	.word	0x000002a0
        /*06c4*/ 	.word	0x000000ff
        /*06c8*/ 	.word	0x00033438
        /*06cc*/ 	.short	0x0100
        /*06ce*/ 	.byte	0x08
	.zero		1


	//   ....[5]....
        /*06d0*/ 	.word	0x000002b0
        /*06d4*/ 	.word	0x000000ff
        /*06d8*/ 	.word	0x00033448
        /*06dc*/ 	.short	0x0100
        /*06de*/ 	.byte	0x08
	.zero		1


	//   ....[6]....
        /*06e0*/ 	.word	0x000003e0
        /*06e4*/ 	.word	0x000000ff
        /*06e8*/ 	.word	0x00033450
        /*06ec*/ 	.short	0x0100
        /*06ee*/ 	.byte	0x08
	.zero		1


	//   ....[7]....
        /*06f0*/ 	.word	0x000003f0
        /*06f4*/ 	.word	0x000000ff
        /*06f8*/ 	.word	0x00033460
        /*06fc*/ 	.short	0x0100
        /*06fe*/ 	.byte	0x08
	.zero		1


	//   ....[8]....
        /*0700*/ 	.word	0x00000400
        /*0704*/ 	.word	0x000000ff
        /*0708*/ 	.word	0x00033458
        /*070c*/ 	.short	0x0100
        /*070e*/ 	.byte	0x08
	.zero		1


	//   ....[9]....
        /*0710*/ 	.word	0x00000410
        /*0714*/ 	.word	0x000000ff
        /*0718*/ 	.word	0x00033468
        /*071c*/ 	.short	0x0100
        /*071e*/ 	.byte	0x08
	.zero		1


	//   ....[10]....
        /*0720*/ 	.word	0x00000500
        /*0724*/ 	.word	0x000000ff
        /*0728*/ 	.word	0x00033470
        /*072c*/ 	.short	0x0100
        /*072e*/ 	.byte	0x06
	.zero		1


	//   ....[11]....
        /*0730*/ 	.word	0x00000510
        /*0734*/ 	.word	0x000000ff
        /*0738*/ 	.word	0x00033480
        /*073c*/ 	.short	0x0100
        /*073e*/ 	.byte	0x06
	.zero		1


	//   ....[12]....
        /*0740*/ 	.word	0x00000520
        /*0744*/ 	.word	0x000000ff
        /*0748*/ 	.word	0x00033478
        /*074c*/ 	.short	0x0100
        /*074e*/ 	.byte	0x06
	.zero		1


	//   ....[13]....
        /*0750*/ 	.word	0x00000530
        /*0754*/ 	.word	0x000000ff
        /*0758*/ 	.word	0x00033488
        /*075c*/ 	.short	0x0100
        /*075e*/ 	.byte	0x06
	.zero		1


	//   ....[14]....
        /*0760*/ 	.word	0x00000660
        /*0764*/ 	.word	0x000000ff
        /*0768*/ 	.word	0x00033490
        /*076c*/ 	.short	0x0100
        /*076e*/ 	.byte	0x08
	.zero		1


	//   ....[15]....
        /*0770*/ 	.word	0x00000670
        /*0774*/ 	.word	0x000000ff
        /*0778*/ 	.word	0x000334a0
        /*077c*/ 	.short	0x0100
        /*077e*/ 	.byte	0x08
	.zero		1


	//   ....[16]....
        /*0780*/ 	.word	0x00000680
        /*0784*/ 	.word	0x000000ff
        /*0788*/ 	.word	0x00033498
        /*078c*/ 	.short	0x0100
        /*078e*/ 	.byte	0x08
	.zero		1


	//   ....[17]....
        /*0790*/ 	.word	0x00000690
        /*0794*/ 	.word	0x000000ff
        /*0798*/ 	.word	0x000334a8
        /*079c*/ 	.short	0x0100
        /*079e*/ 	.byte	0x08
	.zero		1


	//   ....[18]....
        /*07a0*/ 	.word	0x000007e0
        /*07a4*/ 	.word	0x000000ff
        /*07a8*/ 	.word	0x000334b0
        /*07ac*/ 	.short	0x0100
        /*07ae*/ 	.byte	0x08
	.zero		1


	//   ....[19]....
        /*07b0*/ 	.word	0x000007f0
        /*07b4*/ 	.word	0x000000ff
        /*07b8*/ 	.word	0x000334c0
        /*07bc*/ 	.short	0x0100
        /*07be*/ 	.byte	0x08
	.zero		1


	//   ....[20]....
        /*07c0*/ 	.word	0x00000800
        /*07c4*/ 	.word	0x000000ff
        /*07c8*/ 	.word	0x000334b8
        /*07cc*/ 	.short	0x0100
        /*07ce*/ 	.byte	0x08
	.zero		1


	//   ....[21]....
        /*07d0*/ 	.word	0x00000810
        /*07d4*/ 	.word	0x000000ff
        /*07d8*/ 	.word	0x000334c8
        /*07dc*/ 	.short	0x0100
        /*07de*/ 	.byte	0x08
	.zero		1


	//   ....[22]....
        /*07e0*/ 	.word	0x00001400
        /*07e4*/ 	.word	0x000000ff
        /*07e8*/ 	.word	0x00033400
        /*07ec*/ 	.short	0x010a
        /*07ee*/ 	.byte	0x27
	.zero		1


	//   ....[23]....
        /*07f0*/ 	.word	0x00001480
        /*07f4*/ 	.word	0x00000003
        /*07f8*/ 	.word	0x00033430
        /*07fc*/ 	.short	0x010a
        /*07fe*/ 	.byte	0x3f
	.zero		1


	//   ....[24]....
        /*0800*/ 	.word	0x000014d0
        /*0804*/ 	.word	0x00000003
        /*0808*/ 	.word	0x00033430
        /*080c*/ 	.short	0x010a
        /*080e*/ 	.byte	0x3f
	.zero		1


	//   ....[25]....
        /*0810*/ 	.word	0x00002370
        /*0814*/ 	.word	0x000000ff
        /*0818*/ 	.word	0x00000000
        /*081c*/ 	.short	0x0101
        /*081e*/ 	.byte	0x06
	.zero		1


	//   ....[26]....
        /*0820*/ 	.word	0x00004bf0
        /*0824*/ 	.word	0x000000ff
        /*0828*/ 	.word	0x00033430
        /*082c*/ 	.short	0x010a
        /*082e*/ 	.byte	0x06
	.zero		1


	//   ....[27]....
        /*0830*/ 	.word	0x00004c30
        /*0834*/ 	.word	0x000000ff
        /*0838*/ 	.word	0x00033430
        /*083c*/ 	.short	0x010a
        /*083e*/ 	.byte	0x06
	.zero		1


	//   ....[28]....
        /*0840*/ 	.word	0x00005850
        /*0844*/ 	.word	0x000000ff
        /*0848*/ 	.word	0x00033450
        /*084c*/ 	.short	0x010a
        /*084e*/ 	.byte	0x06
	.zero		1


	//   ....[29]....
        /*0850*/ 	.word	0x00005890
        /*0854*/ 	.word	0x000000ff
        /*0858*/ 	.word	0x00033450
        /*085c*/ 	.short	0x010a
        /*085e*/ 	.byte	0x06
	.zero		1


	//   ....[30]....
        /*0860*/ 	.word	0x00005bc0
        /*0864*/ 	.word	0x000000ff
        /*0868*/ 	.word	0x00000000
        /*086c*/ 	.short	0x0101
        /*086e*/ 	.byte	0x06
	.zero		1


	//   ....[31]....
        /*0870*/ 	.word	0x00007170
        /*0874*/ 	.word	0x000000ff
        /*0878*/ 	.word	0x00000000
        /*087c*/ 	.short	0x0101
        /*087e*/ 	.byte	0x06
	.zero		1


	//   ....[32]....
        /*0880*/ 	.word	0x000079f0
        /*0884*/ 	.word	0x000000ff
        /*0888*/ 	.word	0x00033450
        /*088c*/ 	.short	0x010a
        /*088e*/ 	.byte	0x04
	.zero		1


	//   ....[33]....
        /*0890*/ 	.word	0x00007a30
        /*0894*/ 	.word	0x000000ff
        /*0898*/ 	.word	0x00033450
        /*089c*/ 	.short	0x010a
        /*089e*/ 	.byte	0x04
	.zero		1


	//   ....[34]....
        /*08a0*/ 	.word	0x000091a0
        /*08a4*/ 	.word	0x000000ff
        /*08a8*/ 	.word	0x00000000
        /*08ac*/ 	.short	0x0101
        /*08ae*/ 	.byte	0x04
	.zero		1


	//   ....[35]....
        /*08b0*/ 	.word	0x0000a3c0
        /*08b4*/ 	.word	0x000000ff
        /*08b8*/ 	.word	0x00000000
        /*08bc*/ 	.short	0x0101
        /*08be*/ 	.byte	0x27
	.zero		1


	//   ....[36]....
        /*08c0*/ 	.word	0x0000bdf0
        /*08c4*/ 	.word	0x00000004
        /*08c8*/ 	.word	0x00033480
        /*08cc*/ 	.short	0x010a
        /*08ce*/ 	.byte	0x3f
	.zero		1


	//   ....[37]....
        /*08d0*/ 	.word	0x0000c480
        /*08d4*/ 	.word	0x00000004
        /*08d8*/ 	.word	0x00033470
        /*08dc*/ 	.short	0x0107
        /*08de*/ 	.byte	0x3f
	.zero		1


	//   ....[38]....
        /*08e0*/ 	.word	0x0000c540
        /*08e4*/ 	.word	0x00000004
        /*08e8*/ 	.word	0x00033470
        /*08ec*/ 	.short	0x0101
        /*08ee*/ 	.byte	0x3f
	.zero		1


	//   ....[39]....
        /*08f0*/ 	.word	0x0000c570
        /*08f4*/ 	.word	0x00000004
        /*08f8*/ 	.word	0x00033440
        /*08fc*/ 	.short	0x010a
        /*08fe*/ 	.byte	0x3f
	.zero		1


	//   ....[40]....
        /*0900*/ 	.word	0x0000cb50
        /*0904*/ 	.word	0x00000004
        /*0908*/ 	.word	0x00033430
        /*090c*/ 	.short	0x0107
        /*090e*/ 	.byte	0x3f
	.zero		1


	//   ....[41]....
        /*0910*/ 	.word	0x0000cc20
        /*0914*/ 	.word	0x00000004
        /*0918*/ 	.word	0x00033430
        /*091c*/ 	.short	0x0101
        /*091e*/ 	.byte	0x3f
	.zero		1


	//   ....[42]....
        /*0920*/ 	.word	0x0000d3e0
        /*0924*/ 	.word	0x000000ff
        /*0928*/ 	.word	0x00033400
        /*092c*/ 	.short	0x0107
        /*092e*/ 	.byte	0x29
	.zero		1


	//   ....[43]....
        /*0930*/ 	.word	0x0000d430
        /*0934*/ 	.word	0x000000ff
        /*0938*/ 	.word	0x00033400
        /*093c*/ 	.short	0x0101
        /*093e*/ 	.byte	0x29
	.zero		1


	//   ....[44]....
        /*0940*/ 	.word	0x0000d460
        /*0944*/ 	.word	0x000000ff
        /*0948*/ 	.word	0x00033420
        /*094c*/ 	.short	0x010a
        /*094e*/ 	.byte	0x29
	.zero		1


	//   ....[45]....
        /*0950*/ 	.word	0x0000d8e0
        /*0954*/ 	.word	0x00000004
        /*0958*/ 	.word	0x00033480
        /*095c*/ 	.short	0x010a
        /*095e*/ 	.byte	0x3f
	.zero		1


	//   ....[46]....
        /*0960*/ 	.word	0x0000dde0
        /*0964*/ 	.word	0x00000004
        /*0968*/ 	.word	0x00033470
        /*096c*/ 	.short	0x0107
        /*096e*/ 	.byte	0x3f
	.zero		1


	//   ....[47]....
        /*0970*/ 	.word	0x0000dea0
        /*0974*/ 	.word	0x00000004
        /*0978*/ 	.word	0x00033470
        /*097c*/ 	.short	0x0101
        /*097e*/ 	.byte	0x3f
	.zero		1


	//   ....[48]....
        /*0980*/ 	.word	0x0000ded0
        /*0984*/ 	.word	0x00000004
        /*0988*/ 	.word	0x00033440
        /*098c*/ 	.short	0x010a
        /*098e*/ 	.byte	0x3f
	.zero		1


	//   ....[49]....
        /*0990*/ 	.word	0x0000e390
        /*0994*/ 	.word	0x00000004
        /*0998*/ 	.word	0x00033430
        /*099c*/ 	.short	0x0107
        /*099e*/ 	.byte	0x3f
	.zero		1


	//   ....[50]....
        /*09a0*/ 	.word	0x0000e460
        /*09a4*/ 	.word	0x00000004
        /*09a8*/ 	.word	0x00033430
        /*09ac*/ 	.short	0x0101
        /*09ae*/ 	.byte	0x3f
	.zero		1


	//   ....[51]....
        /*09b0*/ 	.word	0x0000e4e0
        /*09b4*/ 	.word	0x00000002
        /*09b8*/ 	.word	0x00033470
        /*09bc*/ 	.short	0x010a
        /*09be*/ 	.byte	0x3f
	.zero		1


	//   ....[52]....
        /*09c0*/ 	.word	0x0000e570
        /*09c4*/ 	.word	0x00000002
        /*09c8*/ 	.word	0x00033460
        /*09cc*/ 	.short	0x010a
        /*09ce*/ 	.byte	0x3f
	.zero		1


	//   ....[53]....
        /*09d0*/ 	.word	0x0000ef90
        /*09d4*/ 	.word	0x00000002
        /*09d8*/ 	.word	0x00033450
        /*09dc*/ 	.short	0x0101
        /*09de*/ 	.byte	0x3f
	.zero		1


	//   ....[54]....
        /*09e0*/ 	.word	0x0000f020
        /*09e4*/ 	.word	0x00000002
        /*09e8*/ 	.word	0x00000000
        /*09ec*/ 	.short	0x0101
        /*09ee*/ 	.byte	0x3f
	.zero		1


	//   ....[55]....
        /*09f0*/ 	.word	0x0000f0c0
        /*09f4*/ 	.word	0x00000002
        /*09f8*/ 	.word	0x00033470
        /*09fc*/ 	.short	0x010a
        /*09fe*/ 	.byte	0x3f
	.zero		1


	//   ....[56]....
        /*0a00*/ 	.word	0x0000f150
        /*0a04*/ 	.word	0x00000002
        /*0a08*/ 	.word	0x00033460
        /*0a0c*/ 	.short	0x010a
        /*0a0e*/ 	.byte	0x3f
	.zero		1


	//   ....[57]....
        /*0a10*/ 	.word	0x0000fb70
        /*0a14*/ 	.word	0x00000002
        /*0a18*/ 	.word	0x00033450
        /*0a1c*/ 	.short	0x0101
        /*0a1e*/ 	.byte	0x3f
	.zero		1


	//   ....[58]....
        /*0a20*/ 	.word	0x0000fc60
        /*0a24*/ 	.word	0x00000002
        /*0a28*/ 	.word	0x00000000
        /*0a2c*/ 	.short	0x0101
        /*0a2e*/ 	.byte	0x3f
	.zero		1


	//   ....[59]....
        /*0a30*/ 	.word	0x0000fcf0
        /*0a34*/ 	.word	0x00000005
        /*0a38*/ 	.word	0x00033420
        /*0a3c*/ 	.short	0x010a
        /*0a3e*/ 	.byte	0x3f
	.zero		1


	//   ....[60]....
        /*0a40*/ 	.word	0x0000fe20
        /*0a44*/ 	.word	0x00000003
        /*0a48*/ 	.word	0x00033440
        /*0a4c*/ 	.short	0x010a
        /*0a4e*/ 	.byte	0x3f
	.zero		1


	//   ....[61]....
        /*0a50*/ 	.word	0x0000fec0
        /*0a54*/ 	.word	0x00000005
        /*0a58*/ 	.word	0x00033440
        /*0a5c*/ 	.short	0x010a
        /*0a5e*/ 	.byte	0x3f
	.zero		1


	//   ....[62]....
        /*0a60*/ 	.word	0x0000ff00
        /*0a64*/ 	.word	0x00000003
        /*0a68*/ 	.word	0x00033460
        /*0a6c*/ 	.short	0x010a
        /*0a6e*/ 	.byte	0x3f
	.zero		1


	//   ....[63]....
        /*0a70*/ 	.word	0x0000ff40
        /*0a74*/ 	.word	0x00000005
        /*0a78*/ 	.word	0x00033460
        /*0a7c*/ 	.short	0x010a
        /*0a7e*/ 	.byte	0x3f
	.zero		1


	//   ....[64]....
        /*0a80*/ 	.word	0x0000ff80
        /*0a84*/ 	.word	0x00000003
        /*0a88*/ 	.word	0x00033480
        /*0a8c*/ 	.short	0x010a
        /*0a8e*/ 	.byte	0x3f
	.zero		1


	//   ....[65]....
        /*0a90*/ 	.word	0x0000ffc0
        /*0a94*/ 	.word	0x00000005
        /*0a98*/ 	.word	0x00033480
        /*0a9c*/ 	.short	0x010a
        /*0a9e*/ 	.byte	0x3f
	.zero		1


	//   ....[66]....
        /*0aa0*/ 	.word	0x00010030
        /*0aa4*/ 	.word	0x00000003
        /*0aa8*/ 	.word	0x00033400
        /*0aac*/ 	.short	0x010a
        /*0aae*/ 	.byte	0x3f
	.zero		1


	//   ....[67]....
        /*0ab0*/ 	.word	0x00010080
        /*0ab4*/ 	.word	0x00000003
        /*0ab8*/ 	.word	0x00033430
        /*0abc*/ 	.short	0x010a
        /*0abe*/ 	.byte	0x3f
	.zero		1


	//   ....[68]....
        /*0ac0*/ 	.word	0x000100e0
        /*0ac4*/ 	.word	0x00000005
        /*0ac8*/ 	.word	0x00033430
        /*0acc*/ 	.short	0x010a
        /*0ace*/ 	.byte	0x3f
	.zero		1


	//   ....[69]....
        /*0ad0*/ 	.word	0x00010140
        /*0ad4*/ 	.word	0x00000005
        /*0ad8*/ 	.word	0x00033450
        /*0adc*/ 	.short	0x010a
        /*0ade*/ 	.byte	0x3f
	.zero		1


	//   ....[70]....
        /*0ae0*/ 	.word	0x000101a0
        /*0ae4*/ 	.word	0x00000007
        /*0ae8*/ 	.word	0x00033450
        /*0aec*/ 	.short	0x010a
        /*0aee*/ 	.byte	0x3f
	.zero		1


	//   ....[71]....
        /*0af0*/ 	.word	0x000102a0
        /*0af4*/ 	.word	0x00000004
        /*0af8*/ 	.word	0x00033480
        /*0afc*/ 	.short	0x010a
        /*0afe*/ 	.byte	0x3f
	.zero		1


	//   ....[72]....
        /*0b00*/ 	.word	0x000109a0
        /*0b04*/ 	.word	0x00000004
        /*0b08*/ 	.word	0x00033440
        /*0b0c*/ 	.short	0x010a
        /*0b0e*/ 	.byte	0x3f
	.zero		1


	//   ....[73]....
        /*0b10*/ 	.word	0x00011580
        /*0b14*/ 	.word	0x0000001d
        /*0b18*/ 	.word	0x00033420
        /*0b1c*/ 	.short	0x010a
        /*0b1e*/ 	.byte	0x3f
	.zero		1


	//   ....[74]....
        /*0b20*/ 	.word	0x000115d0
        /*0b24*/ 	.word	0x00000004
        /*0b28*/ 	.word	0x00033480
        /*0b2c*/ 	.short	0x010a
        /*0b2e*/ 	.byte	0x3f
	.zero		1


	//   ....[75]....
        /*0b30*/ 	.word	0x00011c20
        /*0b34*/ 	.word	0x00000004
        /*0b38*/ 	.word	0x00033440
        /*0b3c*/ 	.short	0x010a
        /*0b3e*/ 	.byte	0x3f
	.zero		1


	//   ....[76]....
        /*0b40*/ 	.word	0x00012230
        /*0b44*/ 	.word	0x00000002
        /*0b48*/ 	.word	0x00033470
        /*0b4c*/ 	.short	0x010a
        /*0b4e*/ 	.byte	0x3f
	.zero		1


	//   ....[77]....
        /*0b50*/ 	.word	0x00012280
        /*0b54*/ 	.word	0x00000002
        /*0b58*/ 	.word	0x00033460
        /*0b5c*/ 	.short	0x010a
        /*0b5e*/ 	.byte	0x3f
	.zero		1


	//   ....[78]....
        /*0b60*/ 	.word	0x000122d0
        /*0b64*/ 	.word	0x00000002
        /*0b68*/ 	.word	0x00033470
        /*0b6c*/ 	.short	0x010a
        /*0b6e*/ 	.byte	0x3f
	.zero		1


	//   ....[79]....
        /*0b70*/ 	.word	0x00012320
        /*0b74*/ 	.word	0x00000002
        /*0b78*/ 	.word	0x00033460
        /*0b7c*/ 	.short	0x010a
        /*0b7e*/ 	.byte	0x3f
	.zero		1


	//   ....[80]....
        /*0b80*/ 	.word	0x00012370
        /*0b84*/ 	.word	0x00000005
        /*0b88*/ 	.word	0x00033420
        /*0b8c*/ 	.short	0x010a
        /*0b8e*/ 	.byte	0x3f
	.zero		1


	//   ....[81]....
        /*0b90*/ 	.word	0x000123c0
        /*0b94*/ 	.word	0x00000003
        /*0b98*/ 	.word	0x00033440
        /*0b9c*/ 	.short	0x010a
        /*0b9e*/ 	.byte	0x3f
	.zero		1


	//   ....[82]....
        /*0ba0*/ 	.word	0x00012410
        /*0ba4*/ 	.word	0x00000005
        /*0ba8*/ 	.word	0x00033440
        /*0bac*/ 	.short	0x010a
        /*0bae*/ 	.byte	0x3f
	.zero		1


	//   ....[83]....
        /*0bb0*/ 	.word	0x00012460
        /*0bb4*/ 	.word	0x00000003
        /*0bb8*/ 	.word	0x00033460
        /*0bbc*/ 	.short	0x010a
        /*0bbe*/ 	.byte	0x3f
	.zero		1


	//   ....[84]....
        /*0bc0*/ 	.word	0x000124b0
        /*0bc4*/ 	.word	0x00000005
        /*0bc8*/ 	.word	0x00033460
        /*0bcc*/ 	.short	0x010a
        /*0bce*/ 	.byte	0x3f
	.zero		1


	//   ....[85]....
        /*0bd0*/ 	.word	0x00012500
        /*0bd4*/ 	.word	0x00000003
        /*0bd8*/ 	.word	0x00033480
        /*0bdc*/ 	.short	0x010a
        /*0bde*/ 	.byte	0x3f
	.zero		1


	//----- nvinfo : EIATTR_NUM_MBARRIERS
	.align		4
.L_606:
        /*0be0*/ 	.byte	0x03, 0x38
        /*0be2*/ 	.short	0x0016


	//----- nvinfo : EIATTR_EXIT_INSTR_OFFSETS
	.align		4
        /*0be4*/ 	.byte	0x04, 0x1c
        /*0be6*/ 	.short	(.L_608 - .L_607)


	//   ....[0]....
.L_607:
        /*0be8*/ 	.word	0x00000970


	//   ....[1]....
        /*0bec*/ 	.word	0x0000a880


	//   ....[2]....
        /*0bf0*/ 	.word	0x0000fd60


	//   ....[3]....
        /*0bf4*/ 	.word	0x00010010


	//----- nvinfo : EIATTR_MAX_THREADS
	.align		4
.L_608:
        /*0bf8*/ 	.byte	0x04, 0x05
        /*0bfa*/ 	.short	(.L_610 - .L_609)
.L_609:
        /*0bfc*/ 	.word	0x00000180
        /*0c00*/ 	.word	0x00000001
        /*0c04*/ 	.word	0x00000001


	//----- nvinfo : EIATTR_CRS_STACK_SIZE
	.align		4
.L_610:
        /*0c08*/ 	.byte	0x04, 0x1e
        /*0c0a*/ 	.short	(.L_612 - .L_611)
.L_611:
        /*0c0c*/ 	.word	0x00000000


	//----- nvinfo : EIATTR_CBANK_PARAM_SIZE
	.align		4
.L_612:
        /*0c10*/ 	.byte	0x03, 0x19
        /*0c12*/ 	.short	0x0a70


	//----- nvinfo : EIATTR_PARAM_CBANK
	.align		4
        /*0c14*/ 	.byte	0x04, 0x0a
        /*0c16*/ 	.short	(.L_614 - .L_613)
	.align		4
.L_613:
        /*0c18*/ 	.word	index@(.nv.constant0._ZN7cutlass13device_kernelIN5flash11enable_sm90INS1_16FlashAttnFwdSm90INS1_25CollectiveMainloopFwdSm90ILi2EN4cute5tupleIJNS5_1CILi1EEES8_S8_EEENS6_IJNS7_ILi128EEENS7_ILi160EEENS7_ILi192EEEEEELi192ENS_12float_e4m3_tEfNS_4arch4Sm90ELb0ELb0ELb0ELb0ELb1ELb0ELb0ELb1ELb1ELb1ELb0ELb0EEENS1_21CollectiveEpilogueFwdINS6_IJSA_SC_SB_EEES9_NS_10bfloat16_tESG_Li256ELb0ELb1ELb0ELb1EEENS1_29StaticPersistentTileSchedulerILb0EEEEEEEEEvNT_6ParamsE)
        /*0c1c*/ 	.short	0x0210
        /*0c1e*/ 	.short	0x0a70


	//----- nvinfo : EIATTR_SW_WAR
	.align		4
.L_614:
        /*0c20*/ 	.byte	0x04, 0x36
        /*0c22*/ 	.short	(.L_616 - .L_615)
.L_615:
        /*0c24*/ 	.word	0x00000008
.L_616:


//--------------------- .nv.info._ZN7cutlass13device_kernelIN5flash11enable_sm90INS1_16FlashAttnFwdSm90INS1_25CollectiveMainloopFwdSm90ILi2EN4cute5tupleIJNS5_1CILi1EEES8_S8_EEENS6_IJNS7_ILi128EEENS7_ILi160EEENS7_ILi192EEEEEELi192ENS_12float_e4m3_tEfNS_4arch4Sm90ELb0ELb0ELb0ELb1ELb1ELb0ELb0ELb1ELb1ELb1ELb0ELb0EEENS1_21CollectiveEpilogueFwdINS6_IJSA_SC_SB_EEES9_NS_10bfloat16_tESG_Li256ELb1ELb1ELb0ELb1EEENS1_36VarlenDynamicPersistentTileSchedulerILi128ELi160ELi256ELi128ELb0ELb1ELb1ELb0ELb1ELb1EEEEEEEEEvNT_6ParamsE --------------------------
	.section	.nv.info._ZN7cutlass13device_kernelIN5flash11enable_sm90INS1_16FlashAttnFwdSm90INS1_25CollectiveMainloopFwdSm90ILi2EN4cute5tupleIJNS5_1CILi1EEES8_S8_EEENS6_IJNS7_ILi128EEENS7_ILi160EEENS7_ILi192EEEEEELi192ENS_12float_e4m3_tEfNS_4arch4Sm90ELb0ELb0ELb0ELb1ELb1ELb0ELb0ELb1ELb1ELb1ELb0ELb0EEENS1_21CollectiveEpilogueFwdINS6_IJSA_SC_SB_EEES9_NS_10bfloat16_tESG_Li256ELb1ELb1ELb0ELb1EEENS1_36VarlenDynamicPersistentTileSchedulerILi128ELi160ELi256ELi128ELb0ELb1ELb1ELb0ELb1ELb1EEEEEEEEEvNT_6ParamsE,"",@"SHT_CUDA_INFO"
	.sectionflags	@""
	.align	4


	//----- nvinfo : EIATTR_CUDA_API_VERSION
	.align		4
        /*0000*/ 	.byte	0x04, 0x37
        /*0002*/ 	.short	(.L_618 - .L_617)
.L_617:
        /*0004*/ 	.word	0x00000082


	//----- nvinfo : EIATTR_KPARAM_INFO
	.align		4
.L_618:
        /*0008*/ 	.byte	0x04, 0x17
        /*000a*/ 	.short	(.L_620 - .L_619)
.L_619:
        /*000c*/ 	.word	0x00000000
        /*0010*/ 	.short	0x0000
        /*0012*/ 	.short	0x0070
        /*0014*/ 	.byte	0x00, 0xf0, 0x01, 0x2a


	//----- nvinfo : EIATTR_SPARSE_MMA_MASK
	.align		4
.L_620:
        /*0018*/ 	.byte	0x03, 0x50
        /*001a*/ 	.short	0x0000


	//----- nvinfo : EIATTR_MAXREG_COUNT
	.align		4
        /*001c*/ 	.byte	0x03, 0x1b
        /*001e*/ 	.short	0x00a8


	//----- nvinfo : EIATTR_NUM_BARRIERS
	.align		4
        /*0020*/ 	.byte	0x02, 0x4c
        /*0022*/ 	.byte	0x10
	.zero		1


	//----- nvinfo : EIATTR_EXTERNS
	.align		4
        /*0024*/ 	.byte	0x04, 0x0f
        /*0026*/ 	.short	(.L_622 - .L_621)


	//   ....[0]....
	.align		4
.L_621:
        /*0028*/ 	.word	index@(__assertfail)


	//----- nvinfo : EIATTR_ANNOTATIONS
	.align		4
.L_622:
        /*002c*/ 	.byte	0x04, 0x55
        /*002e*/ 	.short	(.L_624 - .L_623)


	//   ....[0]....
.L_623:
        /* <DEDUP_REMOVED lines=15> */


	//----- nvinfo : EIATTR_MERCURY_ISA_VERSION
	.align		4
.L_624:
        /*0110*/ 	.byte	0x03, 0x5f
        /*0112*/ 	.short	0x0101


	//----- nvinfo : EIATTR_UNUSED_LOAD_BYTE_OFFSET
	.align		4
        /*0114*/ 	.byte	0x04, 0x44
        /*0116*/ 	.short	(.L_626 - .L_625)


	//   ....[0]....
.L_625:
        /*0118*/ 	.word	0x00000980
        /*011c*/ 	.word	0x0000fff0


	//   ....[1]....
        /*0120*/ 	.word	0x00008d30
        /*0124*/ 	.word	0x0000fff0


	//----- nvinfo : EIATTR_INT_WARP_WIDE_INSTR_OFFSETS
	.align		4
.L_626:
        /*0128*/ 	.byte	0x04, 0x31
        /*012a*/ 	.short	(.L_628 - .L_627)


	//   ....[0]....
.L_627:
        /*012c*/ 	.word	0x000000c0


	//   ....[1]....
        /*0130*/ 	.word	0x000000d0


	//   ....[2]....
        /*0134*/ 	.word	0x00000170


	//   ....[3]....
        /*0138*/ 	.word	0x0000d050


	//   ....[4]....
        /*013c*/ 	.word	0x0000d0e0


	//   ....[5]....
        /*0140*/ 	.word	0x000114e0


	//   ....[6]....
        /*0144*/ 	.word	0x00011570


	//----- nvinfo : EIATTR_COOP_GROUP_MASK_REGIDS
	.align		4
.L_628:
        /*0148*/ 	.byte	0x04, 0x29
        /*014a*/ 	.short	(.L_630 - .L_629)


	//   ....[0]....
.L_629:
        /*014c*/ 	.word	0xffffffff


	//   ....[1]....
        /*0150*/ 	.word	0xffffffff


	//   ....[2]....
        /*0154*/ 	.word	0xffffffff


	//   ....[3]....
        /*0158*/ 	.word	0xffffffff


	//   ....[4]....
        /*015c*/ 	.word	0xffffffff


	//   ....[5]....
        /*0160*/ 	.word	0xffffffff


	//   ....[6]....
        /*0164*/ 	.word	0xffffffff


	//   ....[7]....
        /*0168*/ 	.word	0xffffffff


	//   ....[8]....
        /*016c*/ 	.word	0xffffffff


	//   ....[9]....
        /*0170*/ 	.word	0xffffffff


	//   ....[10]....
        /*0174*/ 	.word	0xffffffff


	//   ....[11]....
        /*0178*/ 	.word	0xffffffff


	//   ....[12]....
        /*017c*/ 	.word	0xffffffff


	//   ....[13]....
        /*0180*/ 	.word	0xffffffff


	//   ....[14]....
        /*0184*/ 	.word	0xffffffff


	//   ....[15]....
        /*0188*/ 	.word	0xffffffff


	//   ....[16]....
        /*018c*/ 	.word	0xffffffff


	//   ....[17]....
        /*0190*/ 	.word	0xffffffff


	//   ....[18]....
        /*0194*/ 	.word	0xffffffff


	//   ....[19]....
        /*0198*/ 	.word	0xffffffff


	//   ....[20]....
        /*019c*/ 	.word	0xffffffff


	//   ....[21]....
        /*01a0*/ 	.word	0xffffffff


	//   ....[22]....
        /*01a4*/ 	.word	0xffffffff


	//   ....[23]....
        /*01a8*/ 	.word	0xffffffff


	//   ....[24]....
        /*01ac*/ 	.word	0xffffffff


	//   ....[25]....
        /*01b0*/ 	.word	0xffffffff


	//   ....[26]....
        /*01b4*/ 	.word	0xffffffff


	//   ....[27]....
        /*01b8*/ 	.word	0xffffffff


	//   ....[28]....
        /*01bc*/ 	.word	0xffffffff


	//   ....[29]....
        /*01c0*/ 	.word	0xffffffff


	//   ....[30]....
        /*01c4*/ 	.word	0xffffffff


	//   ....[31]....
        /*01c8*/ 	.word	0xffffffff


	//   ....[32]....
        /*01cc*/ 	.word	0xffffffff


	//   ....[33]....
        /*01d0*/ 	.word	0xffffffff


	//   ....[34]....
        /*01d4*/ 	.word	0xffffffff


	//   ....[35]....
        /*01d8*/ 	.word	0xffffffff


	//   ....[36]....
        /*01dc*/ 	.word	0xffffffff


	//   ....[37]....
        /*01e0*/ 	.word	0xffffffff


	//   ....[38]....
        /*01e4*/ 	.word	0xffffffff


	//   ....[39]....
        /*01e8*/ 	.word	0xffffffff


	//   ....[40]....
        /*01ec*/ 	.word	0xffffffff


	//   ....[41]....
        /*01f0*/ 	.word	0xffffffff


	//   ....[42]....
        /*01f4*/ 	.word	0xffffffff


	//   ....[43]....
        /*01f8*/ 	.word	0xffffffff


	//   ....[44]....
        /*01fc*/ 	.word	0xffffffff


	//   ....[45]....
        /*0200*/ 	.word	0xffffffff


	//   ....[46]....
        /*0204*/ 	.word	0xffffffff


	//   ....[47]....
        /*0208*/ 	.word	0xffffffff


	//   ....[48]....
        /*020c*/ 	.word	0xffffffff


	//   ....[49]....
        /*0210*/ 	.word	0xffffffff


	//   ....[50]....
        /*0214*/ 	.word	0xffffffff


	//   ....[51]....
        /*0218*/ 	.word	0xffffffff


	//   ....[52]....
        /*021c*/ 	.word	0xffffffff


	//   ....[53]....
        /*0220*/ 	.word	0xffffffff


	//   ....[54]....
        /*0224*/ 	.word	0xffffffff


	//   ....[55]....
        /*0228*/ 	.word	0xffffffff


	//   ....[56]....
        /*022c*/ 	.word	0xffffffff


	//   ....[57]....
        /*0230*/ 	.word	0xffffffff


	//   ....[58]....
        /*0234*/ 	.word	0xffffffff


	//   ....[59]....
        /*0238*/ 	.word	0xffffffff


	//   ....[60]....
        /*023c*/ 	.word	0xffffffff


	//   ....[61]....
        /*0240*/ 	.word	0xffffffff


	//   ....[62]....
        /*0244*/ 	.word	0xffffffff


	//   ....[63]....
        /*0248*/ 	.word	0xffffffff


	//   ....[64]....
        /*024c*/ 	.word	0xffffffff


	//   ....[65]....
        /*0250*/ 	.word	0xffffffff


	//   ....[66]....
        /*0254*/ 	.word	0xffffffff


	//   ....[67]....
        /*0258*/ 	.word	0xffffffff


	//   ....[68]....
        /*025c*/ 	.word	0xffffffff


	//   ....[69]....
        /*0260*/ 	.word	0xffffffff


	//   ....[70]....
        /*0264*/ 	.word	0xffffffff


	//   ....[71]....
        /*0268*/ 	.word	0xffffffff


	//   ....[72]....
        /*026c*/ 	.word	0xffffffff


	//   ....[73]....
        /*0270*/ 	.word	0xffffffff


	//   ....[74]....
        /*0274*/ 	.word	0xffffffff


	//   ....[75]....
        /*0278*/ 	.word	0xffffffff


	//   ....[76]....
        /*027c*/ 	.word	0xffffffff


	//   ....[77]....
        /*0280*/ 	.word	0xffffffff


	//   ....[78]....
        /*0284*/ 	.word	0xffffffff


	//   ....[79]....
        /*0288*/ 	.word	0xffffffff


	//   ....[80]....
        /*028c*/ 	.word	0xffffffff


	//   ....[81]....
        /*0290*/ 	.word	0xffffffff


	//   ....[82]....
        /*0294*/ 	.word	0xffffffff


	//   ....[83]....
        /*0298*/ 	.word	0xffffffff


	//   ....[84]....
        /*029c*/ 	.word	0xffffffff


	//   ....[85]....
        /*02a0*/ 	.word	0xffffffff


	//   ....[86]....
        /*02a4*/ 	.word	0xffffffff


	//   ....[87]....
        /*02a8*/ 	.word	0xffffffff


	//   ....[88]....
        /*02ac*/ 	.word	0xffffffff


	//   ....[89]....
        /*02b0*/ 	.word	0xffffffff


	//   ....[90]....
        /*02b4*/ 	.word	0xffffffff


	//   ....[91]....
        /*02b8*/ 	.word	0xffffffff


	//   ....[92]....
        /*02bc*/ 	.word	0xffffffff


	//   ....[93]....
        /*02c0*/ 	.word	0xffffffff


	//   ....[94]....
        /*02c4*/ 	.word	0xffffffff


	//   ....[95]....
        /*02c8*/ 	.word	0xffffffff


	//   ....[96]....
        /*02cc*/ 	.word	0xffffffff


	//   ....[97]....
        /*02d0*/ 	.word	0xffffffff


	//   ....[98]....
        /*02d4*/ 	.word	0xffffffff


	//   ....[99]....
        /*02d8*/ 	.word	0xffffffff


	//   ....[100]....
        /*02dc*/ 	.word	0xffffffff


	//   ....[101]....
        /*02e0*/ 	.word	0xffffffff


	//   ....[102]....
        /*02e4*/ 	.word	0xffffffff


	//   ....[103]....
        /*02e8*/ 	.word	0xffffffff


	//   ....[104]....
        /*02ec*/ 	.word	0xffffffff


	//   ....[105]....
        /*02f0*/ 	.word	0xffffffff


	//   ....[106]....
        /*02f4*/ 	.word	0xffffffff


	//   ....[107]....
        /*02f8*/ 	.word	0xffffffff


	//   ....[108]....
        /*02fc*/ 	.word	0xffffffff


	//   ....[109]....
        /*0300*/ 	.word	0xffffffff


	//   ....[110]....
        /*0304*/ 	.word	0xffffffff


	//   ....[111]....
        /*0308*/ 	.word	0xffffffff


	//   ....[112]....
        /*030c*/ 	.word	0xffffffff


	//   ....[113]....
        /*0310*/ 	.word	0xffffffff


	//   ....[114]....
        /*0314*/ 	.word	0xffffffff


	//   ....[115]....
        /*0318*/ 	.word	0xffffffff


	//   ....[116]....
        /*031c*/ 	.word	0xffffffff


	//   ....[117]....
        /*0320*/ 	.word	0xffffffff


	//   ....[118]....
        /*0324*/ 	.word	0xffffffff


	//   ....[119]....
        /*0328*/ 	.word	0xffffffff


	//   ....[120]....
        /*032c*/ 	.word	0xffffffff


	//   ....[121]....
        /*0330*/ 	.word	0xffffffff


	//   ....[122]....
        /*0334*/ 	.word	0xffffffff


	//   ....[123]....
        /*0338*/ 	.word	0xffffffff


	//   ....[124]....
        /*033c*/ 	.word	0xffffffff


	//   ....[125]....
        /*0340*/ 	.word	0xffffffff


	//   ....[126]....
        /*0344*/ 	.word	0xffffffff


	//   ....[127]....
        /*0348*/ 	.word	0xffffffff


	//   ....[128]....
        /*034c*/ 	.word	0xffffffff


	//   ....[129]....
        /*0350*/ 	.word	0xffffffff


	//   ....[130]....
        /*0354*/ 	.word	0xffffffff


	//   ....[131]....
        /*0358*/ 	.word	0xffffffff


	//   ....[132]....
        /*035c*/ 	.word	0xffffffff


	//   ....[133]....
        /*0360*/ 	.word	0xffffffff


	//   ....[134]....
        /*0364*/ 	.word	0xffffffff


	//   ....[135]....
        /*0368*/ 	.word	0xffffffff


	//   ....[136]....
        /*036c*/ 	.word	0xffffffff


	//   ....[137]....
        /*0370*/ 	.word	0xffffffff


	//   ....[138]....
        /*0374*/ 	.word	0xffffffff


	//   ....[139]....
        /*0378*/ 	.word	0xffffffff


	//   ....[140]....
        /*037c*/ 	.word	0xffffffff


	//   ....[141]....
        /*0380*/ 	.word	0xffffffff


	//   ....[142]....
        /*0384*/ 	.word	0xffffffff


	//   ....[143]....
        /*0388*/ 	.word	0xffffffff


	//   ....[144]....
        /*038c*/ 	.word	0xffffffff


	//   ....[145]....
        /*0390*/ 	.word	0xffffffff


	//   ....[146]....
        /*0394*/ 	.word	0xffffffff


	//   ....[147]....
        /*0398*/ 	.word	0xffffffff


	//   ....[148]....
        /*039c*/ 	.word	0xffffffff


	//   ....[149]....
        /*03a0*/ 	.word	0xffffffff


	//   ....[150]....
        /*03a4*/ 	.word	0xffffffff


	//   ....[151]....
        /*03a8*/ 	.word	0xffffffff


	//   ....[152]....
        /*03ac*/ 	.word	0xffffffff


	//   ....[153]....
        /*03b0*/ 	.word	0xffffffff


	//   ....[154]....
        /*03b4*/ 	.word	0xffffffff


	//   ....[155]....
        /*03b8*/ 	.word	0xffffffff


	//   ....[156]....
        /*03bc*/ 	.word	0xffffffff


	//   ....[157]....
        /*03c0*/ 	.word	0xffffffff


	//   ....[158]....
        /*03c4*/ 	.word	0xffffffff


	//   ....[159]....
        /*03c8*/ 	.word	0xffffffff


	//   ....[160]....
        /*03cc*/ 	.word	0xffffffff


	//   ....[161]....
        /*03d0*/ 	.word	0xffffffff


	//   ....[162]....
        /*03d4*/ 	.word	0xffffffff


	//   ....[163]....
        /*03d8*/ 	.word	0xffffffff


	//   ....[164]....
        /*03dc*/ 	.word	0xffffffff


	//   ....[165]....
        /*03e0*/ 	.word	0xffffffff


	//   ....[166]....
        /*03e4*/ 	.word	0xffffffff


	//   ....[167]....
        /*03e8*/ 	.word	0xffffffff


	//   ....[168]....
        /*03ec*/ 	.word	0xffffffff


	//   ....[169]....
        /*03f0*/ 	.word	0x0500000f


	//   ....[170]....
        /*03f4*/ 	.word	0x0500000f


	//   ....[171]....
        /*03f8*/ 	.word	0x0500000f


	//   ....[172]....
        /*03fc*/ 	.word	0x0500000f


	//   ....[173]....
        /*0400*/ 	.word	0x0500000f


	//   ....[174]....
        /*0404*/ 	.word	0x0500000f


	//   ....[175]....
        /*0408*/ 	.word	0x0500000f


	//   ....[176]....
        /*040c*/ 	.word	0x0500000f


	//   ....[177]....
        /*0410*/ 	.word	0x0500000f


	//   ....[178]....
        /*0414*/ 	.word	0x0500000f


	//   ....[179]....
        /*0418*/ 	.word	0x0500000f


	//   ....[180]....
        /*041c*/ 	.word	0x0500000f


	//   ....[181]....
        /*0420*/ 	.word	0x0500000f


	//   ....[182]....
        /*0424*/ 	.word	0x0500000f


	//   ....[183]....
        /*0428*/ 	.word	0x0500000f


	//   ....[184]....
        /*042c*/ 	.word	0x0500000f


	//   ....[185]....
        /*0430*/ 	.word	0x0500000f


	//   ....[186]....
        /*0434*/ 	.word	0x0500000f


	//   ....[187]....
        /*0438*/ 	.word	0x0500000f


	//   ....[188]....
        /*043c*/ 	.word	0x0500000f


	//   ....[189]....
        /*0440*/ 	.word	0x0500000f


	//   ....[190]....
        /*0444*/ 	.word	0x0500000f


	//   ....[191]....
        /*0448*/ 	.word	0x0500000f


	//   ....[192]....
        /*044c*/ 	.word	0x0500000f


	//   ....[193]....
        /*0450*/ 	.word	0x0500000f


	//   ....[194]....
        /*0454*/ 	.word	0x0500000f


	//   ....[195]....
        /*0458*/ 	.word	0x0500000f


	//   ....[196]....
        /*045c*/ 	.word	0x0500000f


	//   ....[197]....
        /*0460*/ 	.word	0x0500000f


	//   ....[198]....
        /*0464*/ 	.word	0x0500000f


	//   ....[199]....
        /*0468*/ 	.word	0x0500000f


	//   ....[200]....
        /*046c*/ 	.word	0x0500000f


	//   ....[201]....
        /*0470*/ 	.word	0x0500000f


	//   ....[202]....
        /*0474*/ 	.word	0x0500000f


	//   ....[203]....
        /*0478*/ 	.word	0x0500000f


	//   ....[204]....
        /*047c*/ 	.word	0x0500000f


	//   ....[205]....
        /*0480*/ 	.word	0x0500000f


	//   ....[206]....
        /*0484*/ 	.word	0x0500000f


	//   ....[207]....
        /*0488*/ 	.word	0x0500000f


	//   ....[208]....
        /*048c*/ 	.word	0x0500000f


	//   ....[209]....
        /*0490*/ 	.word	0x0500000f


	//   ....[210]....
        /*0494*/ 	.word	0x0500000f


	//   ....[211]....
        /*0498*/ 	.word	0x0500000f


	//   ....[212]....
        /*049c*/ 	.word	0x0500000f


	//   ....[213]....
        /*04a0*/ 	.word	0x0500000f


	//   ....[214]....
        /*04a4*/ 	.word	0x0500000f


	//   ....[215]....
        /*04a8*/ 	.word	0x0500000f


	//   ....[216]....
        /*04ac*/ 	.word	0x0500000f


	//   ....[217]....
        /*04b0*/ 	.word	0x0500000f


	//   ....[218]....
        /*04b4*/ 	.word	0x0500000f


	//----- nvinfo : EIATTR_COOP_GROUP_INSTR_OFFSETS
	.align		4
.L_630:
        /*04b8*/ 	.byte	0x04, 0x28
        /*04ba*/ 	.short	(.L_632 - .L_631)


	//   ....[0]....
.L_631:
        /*04bc*/ 	.word	0x00000080


	//   ....[1]....
        /*04c0*/ 	.word	0x00000090


	//   ....[2]....
        /*04c4*/ 	.word	0x000002d0


	//   ....[3]....
        /*04c8*/ 	.word	0x00000430


	//   ....[4]....
        /*04cc*/ 	.word	0x00000550


	//   ....[5]....
        /*04d0*/ 	.word	0x000006b0


	//   ....[6]....
        /*04d4*/ 	.word	0x00001740


	//   ....[7]....
        /*04d8*/ 	.word	0x00003240


	//   ....[8]....
        /*04dc*/ 	.word	0x00003340


	//   ....[9]....
        /*04e0*/ 	.word	0x00003a50


	//   ....[10]....
        /*04e4*/ 	.word	0x00003ae0


	//   ....[11]....
        /*04e8*/ 	.word	0x00006650


	//   ....[12]....
        /*04ec*/ 	.word	0x00006660


	//   ....[13]....
        /*04f0*/ 	.word	0x00006690


	//   ....[14]....
        /*04f4*/ 	.word	0x000066a0


	//   ....[15]....
        /*04f8*/ 	.word	0x000083e0


	//   ....[16]....
        /*04fc*/ 	.word	0x000083f0


	//   ....[17]....
        /*0500*/ 	.word	0x00008420


	//   ....[18]....
        /*0504*/ 	.word	0x00008430


	//   ....[19]....
        /*0508*/ 	.word	0x00009880


	//   ....[20]....
        /*050c*/ 	.word	0x000098b0


	//   ....[21]....
        /*0510*/ 	.word	0x000098e0


	//   ....[22]....
        /*0514*/ 	.word	0x00009910


	//   ....[23]....
        /*0518*/ 	.word	0x00009940


	//   ....[24]....
        /*051c*/ 	.word	0x00009970


	//   ....[25]....
        /*0520*/ 	.word	0x00009980


	//   ....[26]....
        /*0524*/ 	.word	0x00009990


	//   ....[27]....
        /*0528*/ 	.word	0x000099a0


	//   ....[28]....
        /*052c*/ 	.word	0x000099b0


	//   ....[29]....
        /*0530*/ 	.word	0x000099c0


	//   ....[30]....
        /*0534*/ 	.word	0x000099f0


	//   ....[31]....
        /*0538*/ 	.word	0x00009a30


	//   ....[32]....
        /*053c*/ 	.word	0x00009a60


	//   ....[33]....
        /*0540*/ 	.word	0x00009a90


	//   ....[34]....
        /*0544*/ 	.word	0x00009aa0


	//   ....[35]....
        /*0548*/ 	.word	0x00009ab0


	//   ....[36]....
        /*054c*/ 	.word	0x00009ae0


	//   ....[37]....
        /*0550*/ 	.word	0x00009b10


	//   ....[38]....
        /*0554*/ 	.word	0x00009b20


	//   ....[39]....
        /*0558*/ 	.word	0x00009b30


	//   ....[40]....
        /*055c*/ 	.word	0x00009b60


	//   ....[41]....
        /*0560*/ 	.word	0x00009b90


	//   ....[42]....
        /*0564*/ 	.word	0x00009ba0


	//   ....[43]....
        /*0568*/ 	.word	0x00009c00


	//   ....[44]....
        /*056c*/ 	.word	0x00009c10


	//   ....[45]....
        /*0570*/ 	.word	0x00009c20


	//   ....[46]....
        /*0574*/ 	.word	0x00009c30


	//   ....[47]....
        /*0578*/ 	.word	0x00009c50


	//   ....[48]....
        /*057c*/ 	.word	0x00009c60


	//   ....[49]....
        /*0580*/ 	.word	0x00009c70


	//   ....[50]....
        /*0584*/ 	.word	0x00009c80


	//   ....[51]....
        /*0588*/ 	.word	0x00009c90


	//   ....[52]....
        /*058c*/ 	.word	0x00009cb0


	//   ....[53]....
        /*0590*/ 	.word	0x00009cc0


	//   ....[54]....
        /*0594*/ 	.word	0x00009cd0


	//   ....[55]....
        /*0598*/ 	.word	0x00009ce0


	//   ....[56]....
        /*059c*/ 	.word	0x00009cf0


	//   ....[57]....
        /*05a0*/ 	.word	0x00009d00


	//   ....[58]....
        /*05a4*/ 	.word	0x00009d10


	//   ....[59]....
        /*05a8*/ 	.word	0x00009d20


	//   ....[60]....
        /*05ac*/ 	.word	0x00009d30


	//   ....[61]....
        /*05b0*/ 	.word	0x00009d40


	//   ....[62]....
        /*05b4*/ 	.word	0x00009d60


	//   ....[63]....
        /*05b8*/ 	.word	0x00009d70


	//   ....[64]....
        /*05bc*/ 	.word	0x00009d90


	//   ....[65]....
        /*05c0*/ 	.word	0x00009da0


	//   ....[66]....
        /*05c4*/ 	.word	0x00009db0


	//   ....[67]....
        /*05c8*/ 	.word	0x0000a4c0


	//   ....[68]....
        /*05cc*/ 	.word	0x0000a500


	//   ....[69]....
        /*05d0*/ 	.word	0x0000a5a0


	//   ....[70]....
        /*05d4*/ 	.word	0x0000a620


	//   ....[71]....
        /*05d8*/ 	.word	0x0000acb0


	//   ....[72]....
        /*05dc*/ 	.word	0x0000ace0


	//   ....[73]....
        /*05e0*/ 	.word	0x0000ade0


	//   ....[74]....
        /*05e4*/ 	.word	0x0000ae00


	//   ....[75]....
        /*05e8*/ 	.word	0x0000af00


	//   ....[76]....
        /*05ec*/ 	.word	0x0000af20


	//   ....[77]....
        /*05f0*/ 	.word	0x0000b030


	//   ....[78]....
        /*05f4*/ 	.word	0x0000b050


	//   ....[79]....
        /*05f8*/ 	.word	0x0000b9a0


	//   ....[80]....
        /*05fc*/ 	.word	0x0000b9c0


	//   ....[81]....
        /*0600*/ 	.word	0x0000bac0


	//   ....[82]....
        /*0604*/ 	.word	0x0000bae0


	//   ....[83]....
        /*0608*/ 	.word	0x0000bbe0


	//   ....[84]....
        /*060c*/ 	.word	0x0000bc00


	//   ....[85]....
        /*0610*/ 	.word	0x0000bd10


	//   ....[86]....
        /*0614*/ 	.word	0x0000bd30


	//   ....[87]....
        /*0618*/ 	.word	0x0000beb0


	//   ....[88]....
        /*061c*/ 	.word	0x0000c060


	//   ....[89]....
        /*0620*/ 	.word	0x0000c090


	//   ....[90]....
        /*0624*/ 	.word	0x0000c0c0


	//   ....[91]....
        /*0628*/ 	.word	0x0000c0f0


	//   ....[92]....
        /*062c*/ 	.word	0x0000c120


	//   ....[93]....
        /*0630*/ 	.word	0x0000c160


	//   ....[94]....
        /*0634*/ 	.word	0x0000c2b0


	//   ....[95]....
        /*0638*/ 	.word	0x0000c2e0


	//   ....[96]....
        /*063c*/ 	.word	0x0000c310


	//   ....[97]....
        /*0640*/ 	.word	0x0000c340


	//   ....[98]....
        /*0644*/ 	.word	0x0000c370


	//   ....[99]....
        /*0648*/ 	.word	0x0000c3b0


	//   ....[100]....
        /*064c*/ 	.word	0x0000c430


	//   ....[101]....
        /*0650*/ 	.word	0x0000c470


	//   ....[102]....
        /*0654*/ 	.word	0x0000c500


	//   ....[103]....
        /*0658*/ 	.word	0x0000dfd0


	//   ....[104]....
        /*065c*/ 	.word	0x0000e000


	//   ....[105]....
        /*0660*/ 	.word	0x0000e030


	//   ....[106]....
        /*0664*/ 	.word	0x0000e140


	//   ....[107]....
        /*0668*/ 	.word	0x0000e150


	//   ....[108]....
        /*066c*/ 	.word	0x0000e1e0


	//   ....[109]....
        /*0670*/ 	.word	0x0000e1f0


	//   ....[110]....
        /*0674*/ 	.word	0x0000e200


	//   ....[111]....
        /*0678*/ 	.word	0x0000e290


	//   ....[112]....
        /*067c*/ 	.word	0x0000e330


	//   ....[113]....
        /*0680*/ 	.word	0x0000e740


	//   ....[114]....
        /*0684*/ 	.word	0x0000e780


	//   ....[115]....
        /*0688*/ 	.word	0x0000e7b0


	//   ....[116]....
        /*068c*/ 	.word	0x0000e7d0


	//   ....[117]....
        /*0690*/ 	.word	0x0000e8a0


	//   ....[118]....
        /*0694*/ 	.word	0x0000e8b0


	//   ....[119]....
        /*0698*/ 	.word	0x0000e940


	//   ....[120]....
        /*069c*/ 	.word	0x0000e950


	//   ....[121]....
        /*06a0*/ 	.word	0x0000e960


	//   ....[122]....
        /*06a4*/ 	.word	0x0000e970


	//   ....[123]....
        /*06a8*/ 	.word	0x0000f240


	//   ....[124]....
        /*06ac*/ 	.word	0x0000f270


	//   ....[125]....
        /*06b0*/ 	.word	0x0000f2d0


	//   ....[126]....
        /*06b4*/ 	.word	0x0000f330


	//   ....[127]....
        /*06b8*/ 	.word	0x0000f380


	//   ....[128]....
        /*06bc*/ 	.word	0x0000f3d0


	//   ....[129]....
        /*06c0*/ 	.word	0x0000f3f0


	//   ....[130]....
        /*06c4*/ 	.word	0x0000f430


	//   ....[131]....
        /*06c8*/ 	.word	0x0000fe40


	//   ....[132]....
        /*06cc*/ 	.word	0x0000fe50


	//   ....[133]....
        /*06d0*/ 	.word	0x0000fe60


	//   ....[134]....
        /*06d4*/ 	.word	0x0000fea0


	//   ....[135]....
        /*06d8*/ 	.word	0x0000fee0


	//   ....[136]....
        /*06dc*/ 	.word	0x0000fef0


	//   ....[137]....
        /*06e0*/ 	.word	0x0000ff50


	//   ....[138]....
        /*06e4*/ 	.word	0x0000ff80


	//   ....[139]....
        /*06e8*/ 	.word	0x0000ffc0


	//   ....[140]....
        /*06ec*/ 	.word	0x00010020


	//   ....[141]....
        /*06f0*/ 	.word	0x00010450


	//   ....[142]....
        /*06f4*/ 	.word	0x00010460


	//   ....[143]....
        /*06f8*/ 	.word	0x00010470


	//   ....[144]....
        /*06fc*/ 	.word	0x00010480


	//   ....[145]....
        /*0700*/ 	.word	0x00010490


	//   ....[146]....
        /*0704*/ 	.word	0x000104f0


	//   ....[147]....
        /*0708*/ 	.word	0x00010500


	//   ....[148]....
        /*070c*/ 	.word	0x00010560


	//   ....[149]....
        /*0710*/ 	.word	0x00010590


	//   ....[150]....
        /*0714*/ 	.word	0x000105d0


	//   ....[151]....
        /*0718*/ 	.word	0x00012440


	//   ....[152]....
        /*071c*/ 	.word	0x00012470


	//   ....[153]....
        /*0720*/ 	.word	0x000124a0


	//   ....[154]....
        /*0724*/ 	.word	0x000124b0


	//   ....[155]....
        /*0728*/ 	.word	0x000124e0


	//   ....[156]....
        /*072c*/ 	.word	0x000124f0


	//   ....[157]....
        /*0730*/ 	.word	0x00012520


	//   ....[158]....
        /*0734*/ 	.word	0x00012560


	//   ....[159]....
        /*0738*/ 	.word	0x000126a0


	//   ....[160]....
        /*073c*/ 	.word	0x000126d0


	//   ....[161]....
        /*0740*/ 	.word	0x00012700


	//   ....[162]....
        /*0744*/ 	.word	0x00012730


	//   ....[163]....
        /*0748*/ 	.word	0x00012760


	//   ....[164]....
        /*074c*/ 	.word	0x000127a0


	//   ....[165]....
        /*0750*/ 	.word	0x00012830


	//   ....[166]....
        /*0754*/ 	.word	0x00012870


	//   ....[167]....
        /*0758*/ 	.word	0x00012900


	//   ....[168]....
        /*075c*/ 	.word	0x00012d20


	//   ....[169]....
        /*0760*/ 	.word	0x00013270


	//   ....[170]....
        /*0764*/ 	.word	0x00013360


	//   ....[171]....
        /*0768*/ 	.word	0x00013420


	//   ....[172]....
        /*076c*/ 	.word	0x000135b0


	//   ....[173]....
        /*0770*/ 	.word	0x00013640


	//   ....[174]....
        /*0774*/ 	.word	0x000136a0


	//   ....[175]....
        /*0778*/ 	.word	0x000137a0


	//   ....[176]....
        /*077c*/ 	.word	0x00013800


	//   ....[177]....
        /*0780*/ 	.word	0x000138d0


	//   ....[178]....
        /*0784*/ 	.word	0x00013990


	//   ....[179]....
        /*0788*/ 	.word	0x00013a60


	//   ....[180]....
        /*078c*/ 	.word	0x00013bf0


	//   ....[181]....
        /*0790*/ 	.word	0x00013cb0


	//   ....[182]....
        /*0794*/ 	.word	0x00013e00


	//   ....[183]....
        /*0798*/ 	.word	0x00013e50


	//   ....[184]....
        /*079c*/ 	.word	0x00013f50


	//   ....[185]....
        /*07a0*/ 	.word	0x00014000


	//   ....[186]....
        /*07a4*/ 	.word	0x00014060


	//   ....[187]....
        /*07a8*/ 	.word	0x00014100


	//   ....[188]....
        /*07ac*/ 	.word	0x000141c0


	//   ....[189]....
        /*07b0*/ 	.word	0x000142b0


	//   ....[190]....
        /*07b4*/ 	.word	0x00014350


	//   ....[191]....
        /*07b8*/ 	.word	0x000143c0


	//   ....[192]....
        /*07bc*/ 	.word	0x00014440


	//   ....[193]....
        /*07c0*/ 	.word	0x00014510


	//   ....[194]....
        /*07c4*/ 	.word	0x00014590


	//   ....[195]....
        /*07c8*/ 	.word	0x00014660


	//   ....[196]....
        /*07cc*/ 	.word	0x000146e0


	//   ....[197]....
        /*07d0*/ 	.word	0x000147a0


	//   ....[198]....
        /*07d4*/ 	.word	0x000148d0


	//   ....[199]....
        /*07d8*/ 	.word	0x00014960


	//   ....[200]....
        /*07dc*/ 	.word	0x000149c0


	//   ....[201]....
        /*07e0*/ 	.word	0x00014aa0


	//   ....[202]....
        /*07e4*/ 	.word	0x00014b00


	//   ....[203]....
        /*07e8*/ 	.word	0x00014bd0


	//   ....[204]....
        /*07ec*/ 	.word	0x00014c30


	//   ....[205]....
        /*07f0*/ 	.word	0x00014d00


	//   ....[206]....
        /*07f4*/ 	.word	0x00014d60


	//   ....[207]....
        /*07f8*/ 	.word	0x00014e30


	//   ....[208]....
        /*07fc*/ 	.word	0x00014f20


	//   ....[209]....
        /*0800*/ 	.word	0x00014fb0


	//   ....[210]....
        /*0804*/ 	.word	0x00015010


	//   ....[211]....
        /*0808*/ 	.word	0x000150e0


	//   ....[212]....
        /*080c*/ 	.word	0x00015140


	//   ....[213]....
        /*0810*/ 	.word	0x00015210


	//   ....[214]....
        /*0814*/ 	.word	0x00015270


	//   ....[215]....
        /*0818*/ 	.word	0x00015340


	//   ....[216]....
        /*081c*/ 	.word	0x000153a0


	//   ....[217]....
        /*0820*/ 	.word	0x00015470


	//   ....[218]....
        /*0824*/ 	.word	0x000156c0


	//----- nvinfo : EIATTR_REG_RECONFIG
	.align		4
.L_632:
        /*0828*/ 	.byte	0x01, 0x54
	.zero		2


	//----- nvinfo : EIATTR_SYSCALL_OFFSETS
	.align		4
        /*082c*/ 	.byte	0x04, 0x46
        /*082e*/ 	.short	(.L_634 - .L_633)


	//   ....[0]....
.L_633:
        /*0830*/ 	.word	0x00001920


	//   ....[1]....
        /*0834*/ 	.word	0x0000d240


	//   ....[2]....
        /*0838*/ 	.word	0x0000d3b0


	//   ....[3]....
        /*083c*/ 	.word	0x0000d500


	//   ....[4]....
        /*0840*/ 	.word	0x0000d640


	//   ....[5]....
        /*0844*/ 	.word	0x0000ee70


	//----- nvinfo : EIATTR_MBARRIER_INSTR_OFFSETS
	.align		4
.L_634:
        /*0848*/ 	.byte	0x04, 0x39
        /*084a*/ 	.short	(.L_636 - .L_635)


	//   ....[0]....
.L_635:
        /*084c*/ 	.word	0x00000180
        /*0850*/ 	.word	0x000000ff
        /*0854*/ 	.word	0x00033400
        /*0858*/ 	.short	0x0100
        /*085a*/ 	.byte	0x08
	.zero		1


	//   ....[1]....
        /*085c*/ 	.word	0x00000190
        /*0860*/ 	.word	0x000000ff
        /*0864*/ 	.word	0x00033420
        /*0868*/ 	.short	0x0100
        /*086a*/ 	.byte	0x08
	.zero		1


	//   ....[2]....
        /*086c*/ 	.word	0x00000280
        /*0870*/ 	.word	0x000000ff
        /*0874*/ 	.word	0x00033430
        /*0878*/ 	.short	0x0100
        /*087a*/ 	.byte	0x08
	.zero		1


	//   ....[3]....
        /*087c*/ 	.word	0x00000290
        /*0880*/ 	.word	0x000000ff
        /*0884*/ 	.word	0x00033440
        /*0888*/ 	.short	0x0100
        /*088a*/ 	.byte	0x08
	.zero		1


	//   ....[4]....
        /*088c*/ 	.word	0x000002a0
        /*0890*/ 	.word	0x000000ff
        /*0894*/ 	.word	0x00033438
        /*0898*/ 	.short	0x0100
        /*089a*/ 	.byte	0x08
	.zero		1


	//   ....[5]....
        /*089c*/ 	.word	0x000002b0
        /*08a0*/ 	.word	0x000000ff
        /*08a4*/ 	.word	0x00033448
        /*08a8*/ 	.short	0x0100
        /*08aa*/ 	.byte	0x08
	.zero		1


	//   ....[6]....
        /*08ac*/ 	.word	0x000003e0
        /*08b0*/ 	.word	0x000000ff
        /*08b4*/ 	.word	0x00033450
        /*08b8*/ 	.short	0x0100
        /*08ba*/ 	.byte	0x08
	.zero		1


	//   ....[7]....
        /*08bc*/ 	.word	0x000003f0
        /*08c0*/ 	.word	0x000000ff
        /*08c4*/ 	.word	0x00033460
        /*08c8*/ 	.short	0x0100
        /*08ca*/ 	.byte	0x08
	.zero		1


	//   ....[8]....
        /*08cc*/ 	.word	0x00000400
        /*08d0*/ 	.word	0x000000ff
        /*08d4*/ 	.word	0x00033458
        /*08d8*/ 	.short	0x0100
        /*08da*/ 	.byte	0x08
	.zero		1


	//   ....[9]....
        /*08dc*/ 	.word	0x00000410
        /*08e0*/ 	.word	0x000000ff
        /*08e4*/ 	.word	0x00033468
        /*08e8*/ 	.short	0x0100
        /*08ea*/ 	.byte	0x08
	.zero		1


	//   ....[10]....
        /*08ec*/ 	.word	0x00000500
        /*08f0*/ 	.word	0x000000ff
        /*08f4*/ 	.word	0x00033470
        /*08f8*/ 	.short	0x0100
        /*08fa*/ 	.byte	0x06
	.zero		1


	//   ....[11]....
        /*08fc*/ 	.word	0x00000510
        /*0900*/ 	.word	0x000000ff
        /*0904*/ 	.word	0x00033480
        /*0908*/ 	.short	0x0100
        /*090a*/ 	.byte	0x06
	.zero		1


	//   ....[12]....
        /*090c*/ 	.word	0x00000520
        /*0910*/ 	.word	0x000000ff
        /*0914*/ 	.word	0x00033478
        /*0918*/ 	.short	0x0100
        /*091a*/ 	.byte	0x06
	.zero		1


	//   ....[13]....
        /*091c*/ 	.word	0x00000530
        /*0920*/ 	.word	0x000000ff
        /*0924*/ 	.word	0x00033488
        /*0928*/ 	.short	0x0100
        /*092a*/ 	.byte	0x06
	.zero		1


	//   ....[14]....
        /*092c*/ 	.word	0x00000660
        /*0930*/ 	.word	0x000000ff
        /*0934*/ 	.word	0x00033490
        /*0938*/ 	.short	0x0100
        /*093a*/ 	.byte	0x08
	.zero		1


	//   ....[15]....
        /*093c*/ 	.word	0x00000670
        /*0940*/ 	.word	0x000000ff
        /*0944*/ 	.word	0x000334a0
        /*0948*/ 	.short	0x0100
        /*094a*/ 	.byte	0x08
	.zero		1


	//   ....[16]....
        /*094c*/ 	.word	0x00000680
        /*0950*/ 	.word	0x000000ff
        /*0954*/ 	.word	0x00033498
        /*0958*/ 	.short	0x0100
        /*095a*/ 	.byte	0x08
	.zero		1


	//   ....[17]....
        /*095c*/ 	.word	0x00000690
        /*0960*/ 	.word	0x000000ff
        /*0964*/ 	.word	0x000334a8
        /*0968*/ 	.short	0x0100
        /*096a*/ 	.byte	0x08
	.zero		1


	//   ....[18]....
        /*096c*/ 	.word	0x000007e0
        /*0970*/ 	.word	0x000000ff
        /*0974*/ 	.word	0x000334b0
        /*0978*/ 	.short	0x0100
        /*097a*/ 	.byte	0x08
	.zero		1


	//   ....[19]....
        /*097c*/ 	.word	0x000007f0
        /*0980*/ 	.word	0x000000ff
        /*0984*/ 	.word	0x000334c0
        /*0988*/ 	.short	0x0100
        /*098a*/ 	.byte	0x08
	.zero		1


	//   ....[20]....
        /*098c*/ 	.word	0x00000800
        /*0990*/ 	.word	0x000000ff
        /*0994*/ 	.word	0x000334b8
        /*0998*/ 	.short	0x0100
        /*099a*/ 	.byte	0x08
	.zero		1


	//   ....[21]....
        /*099c*/ 	.word	0x00000810
        /*09a0*/ 	.word	0x000000ff
        /*09a4*/ 	.word	0x000334c8
        /*09a8*/ 	.short	0x0100
        /*09aa*/ 	.byte	0x08
	.zero		1


	//   ....[22]....
        /*09ac*/ 	.word	0x000019a0
        /*09b0*/ 	.word	0x000000ff
        /*09b4*/ 	.word	0x00033400
        /*09b8*/ 	.short	0x010a
        /*09ba*/ 	.byte	0x30
	.zero		1


	//   ....[23]....
        /*09bc*/ 	.word	0x00001a20
        /*09c0*/ 	.word	0x00000003
        /*09c4*/ 	.word	0x00033430
        /*09c8*/ 	.short	0x010a
        /*09ca*/ 	.byte	0x3f
	.zero		1


	//   ....[24]....
        /*09cc*/ 	.word	0x00001a70
        /*09d0*/ 	.word	0x00000003
        /*09d4*/ 	.word	0x00033430
        /*09d8*/ 	.short	0x010a
        /*09da*/ 	.byte	0x3f
	.zero		1


	//   ....[25]....
        /*09dc*/ 	.word	0x00002910
        /*09e0*/ 	.word	0x000000ff
        /*09e4*/ 	.word	0x00000000
        /*09e8*/ 	.short	0x0101
        /*09ea*/ 	.byte	0x06
	.zero		1


	//   ....[26]....
        /*09ec*/ 	.word	0x000051c0
        /*09f0*/ 	.word	0x000000ff
        /*09f4*/ 	.word	0x00033430
        /*09f8*/ 	.short	0x010a
        /*09fa*/ 	.byte	0x06
	.zero		1


	//   ....[27]....
        /*09fc*/ 	.word	0x00005200
        /*0a00*/ 	.word	0x000000ff
        /*0a04*/ 	.word	0x00033430
        /*0a08*/ 	.short	0x010a
        /*0a0a*/ 	.byte	0x06
	.zero		1


	//   ....[28]....
        /*0a0c*/ 	.word	0x00005e50
        /*0a10*/ 	.word	0x000000ff
        /*0a14*/ 	.word	0x00033450
        /*0a18*/ 	.short	0x010a
        /*0a1a*/ 	.byte	0x06
	.zero		1


	//   ....[29]....
        /*0a1c*/ 	.word	0x00005e90
        /*0a20*/ 	.word	0x000000ff
        /*0a24*/ 	.word	0x00033450
        /*0a28*/ 	.short	0x010a
        /*0a2a*/ 	.byte	0x06
	.zero		1


	//   ....[30]....
        /*0a2c*/ 	.word	0x000061f0
        /*0a30*/ 	.word	0x000000ff
        /*0a34*/ 	.word	0x00000000
        /*0a38*/ 	.short	0x0101
        /*0a3a*/ 	.byte	0x06
	.zero		1


	//   ....[31]....
        /*0a3c*/ 	.word	0x000077a0
        /*0a40*/ 	.word	0x000000ff
        /*0a44*/ 	.word	0x00000000
        /*0a48*/ 	.short	0x0101
        /*0a4a*/ 	.byte	0x06
	.zero		1


	//   ....[32]....
        /*0a4c*/ 	.word	0x00008050
        /*0a50*/ 	.word	0x000000ff
        /*0a54*/ 	.word	0x00033450
        /*0a58*/ 	.short	0x010a
        /*0a5a*/ 	.byte	0x09
	.zero		1


	//   ....[33]....
        /*0a5c*/ 	.word	0x00008090
        /*0a60*/ 	.word	0x000000ff
        /*0a64*/ 	.word	0x00033450
        /*0a68*/ 	.short	0x010a
        /*0a6a*/ 	.byte	0x09
	.zero		1


	//   ....[34]....
        /*0a6c*/ 	.word	0x000088f0
        /*0a70*/ 	.word	0x000000ff
        /*0a74*/ 	.word	0x00000000
        /*0a78*/ 	.short	0x0101
        /*0a7a*/ 	.byte	0x04
	.zero		1


	//   ....[35]....
        /*0a7c*/ 	.word	0x0000acc0
        /*0a80*/ 	.word	0x00000000
        /*0a84*/ 	.word	0x00000000
        /*0a88*/ 	.short	0x0101
        /*0a8a*/ 	.byte	0x3f
	.zero		1


	//   ....[36]....
        /*0a8c*/ 	.word	0x0000dcc0
        /*0a90*/ 	.word	0x00000004
        /*0a94*/ 	.word	0x00033480
        /*0a98*/ 	.short	0x010a
        /*0a9a*/ 	.byte	0x3f
	.zero		1


	//   ....[37]....
        /*0a9c*/ 	.word	0x0000e400
        /*0aa0*/ 	.word	0x00000004
        /*0aa4*/ 	.word	0x00033470
        /*0aa8*/ 	.short	0x0107
        /*0aaa*/ 	.byte	0x3f
	.zero		1


	//   ....[38]....
        /*0aac*/ 	.word	0x0000e4c0
        /*0ab0*/ 	.word	0x00000004
        /*0ab4*/ 	.word	0x00033470
        /*0ab8*/ 	.short	0x0101
        /*0aba*/ 	.byte	0x3f
	.zero		1


	//   ....[39]....
        /*0abc*/ 	.word	0x0000e510
        /*0ac0*/ 	.word	0x00000004
        /*0ac4*/ 	.word	0x00033440
        /*0ac8*/ 	.short	0x010a
        /*0aca*/ 	.byte	0x3f
	.zero		1


	//   ....[40]....
        /*0acc*/ 	.word	0x0000eb90
        /*0ad0*/ 	.word	0x00000004
        /*0ad4*/ 	.word	0x00033430
        /*0ad8*/ 	.short	0x0107
        /*0ada*/ 	.byte	0x3f
	.zero		1


	//   ....[41]....
        /*0adc*/ 	.word	0x0000ec60
        /*0ae0*/ 	.word	0x00000004
        /*0ae4*/ 	.word	0x00033430
        /*0ae8*/ 	.short	0x0101
        /*0aea*/ 	.byte	0x3f
	.zero		1


	//   ....[42]....
        /*0aec*/ 	.word	0x0000f540
        /*0af0*/ 	.word	0x00000012
        /*0af4*/ 	.word	0x00033400
        /*0af8*/ 	.short	0x0107
        /*0afa*/ 	.byte	0x3f
	.zero		1


	//   ....[43]....
        /*0afc*/ 	.word	0x0000f640
        /*0b00*/ 	.word	0x00000012
        /*0b04*/ 	.word	0x00033400
        /*0b08*/ 	.short	0x0101
        /*0b0a*/ 	.byte	0x3f
	.zero		1


	//   ....[44]....
        /*0b0c*/ 	.word	0x0000f660
        /*0b10*/ 	.word	0x00000012
        /*0b14*/ 	.word	0x00033420
        /*0b18*/ 	.short	0x010a
        /*0b1a*/ 	.byte	0x3f
	.zero		1


	//   ....[45]....
        /*0b1c*/ 	.word	0x0000fb80
        /*0b20*/ 	.word	0x00000004
        /*0b24*/ 	.word	0x00033480
        /*0b28*/ 	.short	0x010a
        /*0b2a*/ 	.byte	0x3f
	.zero		1


	//   ....[46]....
        /*0b2c*/ 	.word	0x000100c0
        /*0b30*/ 	.word	0x00000004
        /*0b34*/ 	.word	0x00033470
        /*0b38*/ 	.short	0x0107
        /*0b3a*/ 	.byte	0x3f
	.zero		1


	//   ....[47]....
        /*0b3c*/ 	.word	0x00010180
        /*0b40*/ 	.word	0x00000004
        /*0b44*/ 	.word	0x00033470
        /*0b48*/ 	.short	0x0101
        /*0b4a*/ 	.byte	0x3f
	.zero		1


	//   ....[48]....
        /*0b4c*/ 	.word	0x000101b0
        /*0b50*/ 	.word	0x00000004
        /*0b54*/ 	.word	0x00033440
        /*0b58*/ 	.short	0x010a
        /*0b5a*/ 	.byte	0x3f
	.zero		1


	//   ....[49]....
        /*0b5c*/ 	.word	0x000106c0
        /*0b60*/ 	.word	0x00000004
        /*0b64*/ 	.word	0x00033430
        /*0b68*/ 	.short	0x0107
        /*0b6a*/ 	.byte	0x3f
	.zero		1


	//   ....[50]....
        /*0b6c*/ 	.word	0x00010790
        /*0b70*/ 	.word	0x00000004
        /*0b74*/ 	.word	0x00033430
        /*0b78*/ 	.short	0x0101
        /*0b7a*/ 	.byte	0x3f
	.zero		1


	//   ....[51]....
        /*0b7c*/ 	.word	0x00010810
        /*0b80*/ 	.word	0x00000002
        /*0b84*/ 	.word	0x00033470
        /*0b88*/ 	.short	0x010a
        /*0b8a*/ 	.byte	0x3f
	.zero		1


	//   ....[52]....
        /*0b8c*/ 	.word	0x000108a0
        /*0b90*/ 	.word	0x00000002
        /*0b94*/ 	.word	0x00033460
        /*0b98*/ 	.short	0x010a
        /*0b9a*/ 	.byte	0x3f
	.zero		1


	//   ....[53]....
        /*0b9c*/ 	.word	0x000113b0
        /*0ba0*/ 	.word	0x00000002
        /*0ba4*/ 	.word	0x00033450
        /*0ba8*/ 	.short	0x0101
        /*0baa*/ 	.byte	0x3f
	.zero		1


	//   ....[54]....
        /*0bac*/ 	.word	0x00011440
        /*0bb0*/ 	.word	0x00000002
        /*0bb4*/ 	.word	0x00000000
        /*0bb8*/ 	.short	0x0101
        /*0bba*/ 	.byte	0x3f
	.zero		1


	//   ....[55]....
        /*0bbc*/ 	.word	0x00011600
        /*0bc0*/ 	.word	0x00000000
        /*0bc4*/ 	.word	0x00033470
        /*0bc8*/ 	.short	0x010a
        /*0bca*/ 	.byte	0x3f
	.zero		1


	//   ....[56]....
        /*0bcc*/ 	.word	0x00011680
        /*0bd0*/ 	.word	0x00000000
        /*0bd4*/ 	.word	0x00033460
        /*0bd8*/ 	.short	0x010a
        /*0bda*/ 	.byte	0x3f
	.zero		1


	//   ....[57]....
        /*0bdc*/ 	.word	0x000121a0
        /*0be0*/ 	.word	0x00000000
        /*0be4*/ 	.word	0x00033450
        /*0be8*/ 	.short	0x0101
        /*0bea*/ 	.byte	0x3f
	.zero		1


	//   ....[58]....
        /*0bec*/ 	.word	0x00012260
        /*0bf0*/ 	.word	0x00000000
        /*0bf4*/ 	.word	0x00000000
        /*0bf8*/ 	.short	0x0101
        /*0bfa*/ 	.byte	0x3f
	.zero		1


	//   ....[59]....
        /*0bfc*/ 	.word	0x00012ca0
        /*0c00*/ 	.word	0x00000004
        /*0c04*/ 	.word	0x00033420
        /*0c08*/ 	.short	0x010a
        /*0c0a*/ 	.byte	0x3f
	.zero		1


	//   ....[60]....
        /*0c0c*/ 	.word	0x00012e20
        /*0c10*/ 	.word	0x00000005
        /*0c14*/ 	.word	0x00033440
        /*0c18*/ 	.short	0x010a
        /*0c1a*/ 	.byte	0x3f
	.zero		1


	//   ....[61]....
        /*0c1c*/ 	.word	0x00012ec0
        /*0c20*/ 	.word	0x0000001f
        /*0c24*/ 	.word	0x00033440
        /*0c28*/ 	.short	0x010a
        /*0c2a*/ 	.byte	0x3f
	.zero		1


	//   ....[62]....
        /*0c2c*/ 	.word	0x00012f00
        /*0c30*/ 	.word	0x00000005
        /*0c34*/ 	.word	0x00033460
        /*0c38*/ 	.short	0x010a
        /*0c3a*/ 	.byte	0x3f
	.zero		1


	//   ....[63]....
        /*0c3c*/ 	.word	0x00012f40
        /*0c40*/ 	.word	0x0000001f
        /*0c44*/ 	.word	0x00033460
        /*0c48*/ 	.short	0x010a
        /*0c4a*/ 	.byte	0x3f
	.zero		1


	//   ....[64]....
        /*0c4c*/ 	.word	0x00012f80
        /*0c50*/ 	.word	0x00000005
        /*0c54*/ 	.word	0x00033480
        /*0c58*/ 	.short	0x010a
        /*0c5a*/ 	.byte	0x3f
	.zero		1


	//   ....[65]....
        /*0c5c*/ 	.word	0x00012fc0
        /*0c60*/ 	.word	0x0000001f
        /*0c64*/ 	.word	0x00033480
        /*0c68*/ 	.short	0x010a
        /*0c6a*/ 	.byte	0x3f
	.zero		1


	//   ....[66]....
        /*0c6c*/ 	.word	0x00013030
        /*0c70*/ 	.word	0x00000003
        /*0c74*/ 	.word	0x00033400
        /*0c78*/ 	.short	0x010a
        /*0c7a*/ 	.byte	0x3f
	.zero		1


	//   ....[67]....
        /*0c7c*/ 	.word	0x00013080
        /*0c80*/ 	.word	0x00000003
        /*0c84*/ 	.word	0x00033430
        /*0c88*/ 	.short	0x010a
        /*0c8a*/ 	.byte	0x3f
	.zero		1


	//   ....[68]....
        /*0c8c*/ 	.word	0x000130e0
        /*0c90*/ 	.word	0x00000005
        /*0c94*/ 	.word	0x00033430
        /*0c98*/ 	.short	0x010a
        /*0c9a*/ 	.byte	0x3f
	.zero		1


	//   ....[69]....
        /*0c9c*/ 	.word	0x00013140
        /*0ca0*/ 	.word	0x00000005
        /*0ca4*/ 	.word	0x00033450
        /*0ca8*/ 	.short	0x010a
        /*0caa*/ 	.byte	0x3f
	.zero		1


	//   ....[70]....
        /*0cac*/ 	.word	0x000131a0
        /*0cb0*/ 	.word	0x00000007
        /*0cb4*/ 	.word	0x00033450
        /*0cb8*/ 	.short	0x010a
        /*0cba*/ 	.byte	0x3f
	.zero		1


	//   ....[71]....
        /*0cbc*/ 	.word	0x000132b0
        /*0cc0*/ 	.word	0x00000004
        /*0cc4*/ 	.word	0x00033480
        /*0cc8*/ 	.short	0x010a
        /*0cca*/ 	.byte	0x3f
	.zero		1


	//   ....[72]....
        /*0ccc*/ 	.word	0x00013b40
        /*0cd0*/ 	.word	0x00000004
        /*0cd4*/ 	.word	0x00033440
        /*0cd8*/ 	.short	0x010a
        /*0cda*/ 	.byte	0x3f
	.zero		1


	//   ....[73]....
        /*0cdc*/ 	.word	0x000147d0
        /*0ce0*/ 	.word	0x00000012
        /*0ce4*/ 	.word	0x00033420
        /*0ce8*/ 	.short	0x010a
        /*0cea*/ 	.byte	0x3f
	.zero		1


	//   ....[74]....
        /*0cec*/ 	.word	0x00014820
        /*0cf0*/ 	.word	0x00000004
        /*0cf4*/ 	.word	0x00033480
        /*0cf8*/ 	.short	0x010a
        /*0cfa*/ 	.byte	0x3f
	.zero		1


	//   ....[75]....
        /*0cfc*/ 	.word	0x00014e70
        /*0d00*/ 	.word	0x00000004
        /*0d04*/ 	.word	0x00033440
        /*0d08*/ 	.short	0x010a
        /*0d0a*/ 	.byte	0x3f
	.zero		1


	//   ....[76]....
        /*0d0c*/ 	.word	0x000154a0
        /*0d10*/ 	.word	0x00000002
        /*0d14*/ 	.word	0x00033470
        /*0d18*/ 	.short	0x010a
        /*0d1a*/ 	.byte	0x3f
	.zero		1


	//   ....[77]....
        /*0d1c*/ 	.word	0x000154f0
        /*0d20*/ 	.word	0x00000002
        /*0d24*/ 	.word	0x00033460
        /*0d28*/ 	.short	0x010a
        /*0d2a*/ 	.byte	0x3f
	.zero		1


	//   ....[78]....
        /*0d2c*/ 	.word	0x00015540
        /*0d30*/ 	.word	0x00000000
        /*0d34*/ 	.word	0x00033470
        /*0d38*/ 	.short	0x010a
        /*0d3a*/ 	.byte	0x3f
	.zero		1


	//   ....[79]....
        /*0d3c*/ 	.word	0x00015590
        /*0d40*/ 	.word	0x00000000
        /*0d44*/ 	.word	0x00033460
        /*0d48*/ 	.short	0x010a
        /*0d4a*/ 	.byte	0x3f
	.zero		1


	//   ....[80]....
        /*0d4c*/ 	.word	0x000155e0
        /*0d50*/ 	.word	0x00000004
        /*0d54*/ 	.word	0x00033420
        /*0d58*/ 	.short	0x010a
        /*0d5a*/ 	.byte	0x3f
	.zero		1


	//   ....[81]....
        /*0d5c*/ 	.word	0x00015780
        /*0d60*/ 	.word	0x00000005
        /*0d64*/ 	.word	0x00033440
        /*0d68*/ 	.short	0x010a
        /*0d6a*/ 	.byte	0x3f
	.zero		1


	//   ....[82]....
        /*0d6c*/ 	.word	0x000157d0
        /*0d70*/ 	.word	0x0000001f
        /*0d74*/ 	.word	0x00033440
        /*0d78*/ 	.short	0x010a
        /*0d7a*/ 	.byte	0x3f
	.zero		1


	//   ....[83]....
        /*0d7c*/ 	.word	0x00015820
        /*0d80*/ 	.word	0x00000005
        /*0d84*/ 	.word	0x00033460
        /*0d88*/ 	.short	0x010a
        /*0d8a*/ 	.byte	0x3f
	.zero		1


	//   ....[84]....
        /*0d8c*/ 	.word	0x00015870
        /*0d90*/ 	.word	0x0000001f
        /*0d94*/ 	.word	0x00033460
        /*0d98*/ 	.short	0x010a
        /*0d9a*/ 	.byte	0x3f
	.zero		1


	//   ....[85]....
        /*0d9c*/ 	.word	0x000158c0
        /*0da0*/ 	.word	0x00000005
        /*0da4*/ 	.word	0x00033480
        /*0da8*/ 	.short	0x010a
        /*0daa*/ 	.byte	0x3f
	.zero		1


	//----- nvinfo : EIATTR_NUM_MBARRIERS
	.align		4
.L_636:
        /*0dac*/ 	.byte	0x03, 0x38
        /*0dae*/ 	.short	0x0016


	//----- nvinfo : EIATTR_EXIT_INSTR_OFFSETS
	.align		4
        /*0db0*/ 	.byte	0x04, 0x1c
        /*0db2*/ 	.short	(.L_638 - .L_637)


	//   ....[0]....
.L_637:
        /*0db4*/ 	.word	0x000009c0


	//   ....[1]....
        /*0db8*/ 	.word	0x0000be60


	//   ....[2]....
        /*0dbc*/ 	.word	0x00013010


	//----- nvinfo : EIATTR_MAX_THREADS
	.align		4
.L_638:
        /*0dc0*/ 	.byte	0x04, 0x05
        /*0dc2*/ 	.short	(.L_640 - .L_639)
.L_639:
        /*0dc4*/ 	.word	0x00000180
        /*0dc8*/ 	.word	0x00000001
        /*0dcc*/ 	.word	0x00000001


	//----- nvinfo : EIATTR_CRS_STACK_SIZE
	.align		4
.L_640:
        /*0dd0*/ 	.byte	0x04, 0x1e
        /*0dd2*/ 	.short	(.L_642 - .L_641)
.L_641:
        /*0dd4*/ 	.word	0x00000000


	//----- nvinfo : EIATTR_CBANK_PARAM_SIZE
	.align		4
.L_642:
        /*0dd8*/ 	.byte	0x03, 0x19
        /*0dda*/ 	.short	0x0af0


	//----- nvinfo : EIATTR_PARAM_CBANK
	.align		4
        /*0ddc*/ 	.byte	0x04, 0x0a
        /*0dde*/ 	.short	(.L_644 - .L_643)
	.align		4
.L_643:
        /*0de0*/ 	.word	index@(.nv.constant0._ZN7cutlass13device_kernelIN5flash11enable_sm90INS1_16FlashAttnFwdSm90INS1_25CollectiveMainloopFwdSm90ILi2EN4cute5tupleIJNS5_1CILi1EEES8_S8_EEENS6_IJNS7_ILi128EEENS7_ILi160EEENS7_ILi192EEEEEELi192ENS_12float_e4m3_tEfNS_4arch4Sm90ELb0ELb0ELb0ELb1ELb1ELb0ELb0ELb1ELb1ELb1ELb0ELb0EEENS1_21CollectiveEpilogueFwdINS6_IJSA_SC_SB_EEES9_NS_10bfloat16_tESG_Li256ELb1ELb1ELb0ELb1EEENS1_36VarlenDynamicPersistentTileSchedulerILi128ELi160ELi256ELi128ELb0ELb1ELb1ELb0ELb1ELb1EEEEEEEEEvNT_6ParamsE)
        /*0de4*/ 	.short	0x0210
        /*0de6*/ 	.short	0x0af0


	//----- nvinfo : EIATTR_SW_WAR
	.align		4
.L_644:
        /*0de8*/ 	.byte	0x04, 0x36
        /*0dea*/ 	.short	(.L_646 - .L_645)
.L_645:
        /*0dec*/ 	.word	0x00000008
.L_646:


//--------------------- .nv.info._ZN7cutlass13device_kernelIN5flash11enable_sm90INS1_16FlashAttnFwdSm90INS1_25CollectiveMainloopFwdSm90ILi2EN4cute5tupleIJNS5_1CILi1EEES8_S8_EEENS6_IJNS7_ILi128EEENS7_ILi160EEENS7_ILi192EEEEEELi192ENS_12float_e4m3_tEfNS_4arch4Sm90ELb0ELb0ELb0ELb1ELb1ELb1ELb0ELb1ELb1ELb1ELb0ELb0EEENS1_21CollectiveEpilogueFwdINS6_IJSA_SC_SB_EEES9_NS_10bfloat16_tESG_Li256ELb1ELb1ELb0ELb1EEENS1_36VarlenDynamicPersistentTileSchedulerILi128ELi160ELi256ELi128ELb0ELb1ELb1ELb0ELb1ELb1EEEEEEEEEvNT_6ParamsE --------------------------
	.section	.nv.info._ZN7cutlass13device_kernelIN5flash11enable_sm90INS1_16FlashAttnFwdSm90INS1_25CollectiveMainloopFwdSm90ILi2EN4cute5tupleIJNS5_1CILi1EEES8_S8_EEENS6_IJNS7_ILi128EEENS7_ILi160EEENS7_ILi192EEEEEELi192ENS_12float_e4m3_tEfNS_4arch4Sm90ELb0ELb0ELb0ELb1ELb1ELb1ELb0ELb1ELb1ELb1ELb0ELb0EEENS1_21CollectiveEpilogueFwdINS6_IJSA_SC_SB_EEES9_NS_10bfloat16_tESG_Li256ELb1ELb1ELb0ELb1EEENS1_36VarlenDynamicPersistentTileSchedulerILi128ELi160ELi256ELi128ELb0ELb1ELb1ELb0ELb1ELb1EEEEEEEEEvNT_6ParamsE,"",@"SHT_CUDA_INFO"
	.sectionflags	@""
	.align	4


	//----- nvinfo : EIATTR_CUDA_API_VERSION
	.align		4
        /*0000*/ 	.byte	0x04, 0x37
        /*0002*/ 	.short	(.L_648 - .L_647)
.L_647:
        /*0004*/ 	.word	0x00000082


	//----- nvinfo : EIATTR_KPARAM_INFO
	.align		4
.L_648:
        /*0008*/ 	.byte	0x04, 0x17
        /*000a*/ 	.short	(.L_650 - .L_649)
.L_649:
        /*000c*/ 	.word	0x00000000
        /*0010*/ 	.short	0x0000
        /*0012*/ 	.short	0x0070
        /*0014*/ 	.byte	0x00, 0xf0, 0x01, 0x2a


	//----- nvinfo : EIATTR_SPARSE_MMA_MASK
	.align		4
.L_650:
        /*0018*/ 	.byte	0x03, 0x50
        /*001a*/ 	.short	0x0000


	//----- nvinfo : EIATTR_MAXREG_COUNT
	.align		4
        /*001c*/ 	.byte	0x03, 0x1b
        /*001e*/ 	.short	0x00a8


	//----- nvinfo : EIATTR_NUM_BARRIERS
	.align		4
        /*0020*/ 	.byte	0x02, 0x4c
        /*0022*/ 	.byte	0x10
	.zero		1


	//----- nvinfo : EIATTR_EXTERNS
	.align		4
        /*0024*/ 	.byte	0x04, 0x0f
        /*0026*/ 	.short	(.L_652 - .L_651)


	//   ....[0]....
	.align		4
.L_651:
        /*0028*/ 	.word	index@(__assertfail)


	//----- nvinfo : EIATTR_ANNOTATIONS
	.align		4
.L_652:
        /*002c*/ 	.byte	0x04, 0x55
        /*002e*/ 	.short	(.L_654 - .L_653)


	//   ....[0]....
.L_653:
        /* <DEDUP_REMOVED lines=103> */


	//----- nvinfo : EIATTR_MERCURY_ISA_VERSION
	.align		4
.L_654:
        /*0688*/ 	.byte	0x03, 0x5f
        /*068a*/ 	.short	0x0101


	//----- nvinfo : EIATTR_UNUSED_LOAD_BYTE_OFFSET
	.align		4
        /*068c*/ 	.byte	0x04, 0x44
        /*068e*/ 	.short	(.L_656 - .L_655)


	//   ....[0]....
.L_655:
        /*0690*/ 	.word	0x00000a80
        /*0694*/ 	.word	0x0000fff0


	//   ....[1]....
        /*0698*/ 	.word	0x0001fef0
        /*069c*/ 	.word	0x0000fff0


	//----- nvinfo : EIATTR_INT_WARP_WIDE_INSTR_OFFSETS
	.align		4
.L_656:
        /*06a0*/ 	.byte	0x04, 0x31
        /*06a2*/ 	.short	(.L_658 - .L_657)


	//   ....[0]....
.L_657:
        /*06a4*/ 	.word	0x00000130


	//   ....[1]....
        /*06a8*/ 	.word	0x00000170


	//   ....[2]....
        /*06ac*/ 	.word	0x000001e0


	//   ....[3]....
        /*06b0*/ 	.word	0x00025a70


	//   ....[4]....
        /*06b4*/ 	.word	0x00025b00


	//   ....[5]....
        /*06b8*/ 	.word	0x0002a210


	//   ....[6]....
        /*06bc*/ 	.word	0x0002a2a0


	//----- nvinfo : EIATTR_COOP_GROUP_MASK_REGIDS
	.align		4
.L_658:
        /*06c0*/ 	.byte	0x04, 0x29
        /*06c2*/ 	.short	(.L_660 - .L_659)


	//   ....[0]....
.L_659:
        /*06c4*/ 	.word	0xffffffff


	//   ....[1]....
        /*06c8*/ 	.word	0xffffffff


	//   ....[2]....
        /*06cc*/ 	.word	0xffffffff


	//   ....[3]....
        /*06d0*/ 	.word	0xffffffff


	//   ....[4]....
        /*06d4*/ 	.word	0xffffffff


	//   ....[5]....
        /*06d8*/ 	.word	0xffffffff


	//   ....[6]....
        /*06dc*/ 	.word	0xffffffff


	//   ....[7]....
        /*06e0*/ 	.word	0xffffffff


	//   ....[8]....
        /*06e4*/ 	.word	0xffffffff


	//   ....[9]....
        /*06e8*/ 	.word	0xffffffff


	//   ....[10]....
        /*06ec*/ 	.word	0xffffffff


	//   ....[11]....
        /*06f0*/ 	.word	0xffffffff


	//   ....[12]....
        /*06f4*/ 	.word	0xffffffff


	//   ....[13]....
        /*06f8*/ 	.word	0xffffffff


	//   ....[14]....
        /*06fc*/ 	.word	0xffffffff


	//   ....[15]....
        /*0700*/ 	.word	0xffffffff


	//   ....[16]....
        /*0704*/ 	.word	0xffffffff


	//   ....[17]....
        /*0708*/ 	.word	0xffffffff


	//   ....[18]....
        /*070c*/ 	.word	0xffffffff


	//   ....[19]....
        /*0710*/ 	.word	0xffffffff


	//   ....[20]....
        /*0714*/ 	.word	0xffffffff


	//   ....[21]....
        /*0718*/ 	.word	0xffffffff


	//   ....[22]....
        /*071c*/ 	.word	0xffffffff


	//   ....[23]....
        /*0720*/ 	.word	0xffffffff


	//   ....[24]....
        /*0724*/ 	.word	0xffffffff


	//   ....[25]....
        /*0728*/ 	.word	0xffffffff


	//   ....[26]....
        /*072c*/ 	.word	0xffffffff


	//   ....[27]....
        /*0730*/ 	.word	0xffffffff


	//   ....[28]....
        /*0734*/ 	.word	0xffffffff


	//   ....[29]....
        /*0738*/ 	.word	0xffffffff


	//   ....[30]....
        /*073c*/ 	.word	0xffffffff


	//   ....[31]....
        /*0740*/ 	.word	0xffffffff


	//   ....[32]....
        /*0744*/ 	.word	0xffffffff


	//   ....[33]....
        /*0748*/ 	.word	0xffffffff


	//   ....[34]....
        /*074c*/ 	.word	0xffffffff


	//   ....[35]....
        /*0750*/ 	.word	0xffffffff


	//   ....[36]....
        /*0754*/ 	.word	0xffffffff


	//   ....[37]....
        /*0758*/ 	.word	0xffffffff


	//   ....[38]....
        /*075c*/ 	.word	0xffffffff


	//   ....[39]....
        /*0760*/ 	.word	0xffffffff


	//   ....[40]....
        /*0764*/ 	.word	0xffffffff


	//   ....[41]....
        /*0768*/ 	.word	0xffffffff


	//   ....[42]....
        /*076c*/ 	.word	0xffffffff


	//   ....[43]....
        /*0770*/ 	.word	0xffffffff


	//   ....[44]....
        /*0774*/ 	.word	0xffffffff


	//   ....[45]....
        /*0778*/ 	.word	0xffffffff


	//   ....[46]....
        /*077c*/ 	.word	0xffffffff


	//   ....[47]....
        /*0780*/ 	.word	0xffffffff


	//   ....[48]....
        /*0784*/ 	.word	0xffffffff


	//   ....[49]....
        /*0788*/ 	.word	0xffffffff


	//   ....[50]....
        /*078c*/ 	.word	0xffffffff


	//   ....[51]....
        /*0790*/ 	.word	0xffffffff


	//   ....[52]....
        /*0794*/ 	.word	0xffffffff


	//   ....[53]....
        /*0798*/ 	.word	0xffffffff


	//   ....[54]....
        /*079c*/ 	.word	0xffffffff


	//   ....[55]....
        /*07a0*/ 	.word	0xffffffff


	//   ....[56]....
        /*07a4*/ 	.word	0xffffffff


	//   ....[57]....
        /*07a8*/ 	.word	0xffffffff


	//   ....[58]....
        /*07ac*/ 	.word	0xffffffff


	//   ....[59]....
        /*07b0*/ 	.word	0xffffffff


	//   ....[60]....
        /*07b4*/ 	.word	0xffffffff


	//   ....[61]....
        /*07b8*/ 	.word	0xffffffff


	//   ....[62]....
        /*07bc*/ 	.word	0xffffffff


	//   ....[63]....
        /*07c0*/ 	.word	0xffffffff


	//   ....[64]....
        /*07c4*/ 	.word	0xffffffff


	//   ....[65]....
        /*07c8*/ 	.word	0xffffffff


	//   ....[66]....
        /*07cc*/ 	.word	0xffffffff


	//   ....[67]....
        /*07d0*/ 	.word	0xffffffff


	//   ....[68]....
        /*07d4*/ 	.word	0xffffffff


	//   ....[69]....
        /*07d8*/ 	.word	0xffffffff


	//   ....[70]....
        /*07dc*/ 	.word	0xffffffff


	//   ....[71]....
        /*07e0*/ 	.word	0xffffffff


	//   ....[72]....
        /*07e4*/ 	.word	0xffffffff


	//   ....[73]....
        /*07e8*/ 	.word	0xffffffff


	//   ....[74]....
        /*07ec*/ 	.word	0xffffffff


	//   ....[75]....
        /*07f0*/ 	.word	0xffffffff


	//   ....[76]....
        /*07f4*/ 	.word	0xffffffff


	//   ....[77]....
        /*07f8*/ 	.word	0xffffffff


	//   ....[78]....
        /*07fc*/ 	.word	0xffffffff


	//   ....[79]....
        /*0800*/ 	.word	0xffffffff


	//   ....[80]....
        /*0804*/ 	.word	0xffffffff


	//   ....[81]....
        /*0808*/ 	.word	0xffffffff


	//   ....[82]....
        /*080c*/ 	.word	0xffffffff


	//   ....[83]....
        /*0810*/ 	.word	0xffffffff


	//   ....[84]....
        /*0814*/ 	.word	0xffffffff


	//   ....[85]....
        /*0818*/ 	.word	0xffffffff


	//   ....[86]....
        /*081c*/ 	.word	0xffffffff


	//   ....[87]....
        /*0820*/ 	.word	0xffffffff


	//   ....[88]....
        /*0824*/ 	.word	0xffffffff


	//   ....[89]....
        /*0828*/ 	.word	0xffffffff


	//   ....[90]....
        /*082c*/ 	.word	0xffffffff


	//   ....[91]....
        /*0830*/ 	.word	0xffffffff


	//   ....[92]....
        /*0834*/ 	.word	0xffffffff


	//   ....[93]....
        /*0838*/ 	.word	0xffffffff


	//   ....[94]....
        /*083c*/ 	.word	0xffffffff


	//   ....[95]....
        /*0840*/ 	.word	0xffffffff


	//   ....[96]....
        /*0844*/ 	.word	0xffffffff


	//   ....[97]....
        /*0848*/ 	.word	0xffffffff


	//   ....[98]....
        /*084c*/ 	.word	0xffffffff


	//   ....[99]....
        /*0850*/ 	.word	0xffffffff


	//   ....[100]....
        /*0854*/ 	.word	0xffffffff


	//   ....[101]....
        /*0858*/ 	.word	0xffffffff


	//   ....[102]....
        /*085c*/ 	.word	0xffffffff


	//   ....[103]....
        /*0860*/ 	.word	0xffffffff


	//   ....[104]....
        /*0864*/ 	.word	0xffffffff


	//   ....[105]....
        /*0868*/ 	.word	0xffffffff


	//   ....[106]....
        /*086c*/ 	.word	0xffffffff


	//   ....[107]....
        /*0870*/ 	.word	0xffffffff


	//   ....[108]....
        /*0874*/ 	.word	0xffffffff


	//   ....[109]....
        /*0878*/ 	.word	0xffffffff


	//   ....[110]....
        /*087c*/ 	.word	0xffffffff


	//   ....[111]....
        /*0880*/ 	.word	0xffffffff


	//   ....[112]....
        /*0884*/ 	.word	0xffffffff


	//   ....[113]....
        /*0888*/ 	.word	0xffffffff


	//   ....[114]....
        /*088c*/ 	.word	0xffffffff


	//   ....[115]....
        /*0890*/ 	.word	0xffffffff


	//   ....[116]....
        /*0894*/ 	.word	0xffffffff


	//   ....[117]....
        /*0898*/ 	.word	0xffffffff


	//   ....[118]....
        /*089c*/ 	.word	0xffffffff


	//   ....[119]....
        /*08a0*/ 	.word	0xffffffff


	//   ....[120]....
        /*08a4*/ 	.word	0xffffffff


	//   ....[121]....
        /*08a8*/ 	.word	0xffffffff


	//   ....[122]....
        /*08ac*/ 	.word	0xffffffff


	//   ....[123]....
        /*08b0*/ 	.word	0xffffffff


	//   ....[124]....
        /*08b4*/ 	.word	0xffffffff


	//   ....[125]....
        /*08b8*/ 	.word	0xffffffff


	//   ....[126]....
        /*08bc*/ 	.word	0xffffffff


	//   ....[127]....
        /*08c0*/ 	.word	0xffffffff


	//   ....[128]....
        /*08c4*/ 	.word	0xffffffff


	//   ....[129]....
        /*08c8*/ 	.word	0xffffffff


	//   ....[130]....
        /*08cc*/ 	.word	0xffffffff


	//   ....[131]....
        /*08d0*/ 	.word	0xffffffff


	//   ....[132]....
        /*08d4*/ 	.word	0xffffffff


	//   ....[133]....
        /*08d8*/ 	.word	0xffffffff


	//   ....[134]....
        /*08dc*/ 	.word	0xffffffff


	//   ....[135]....
        /*08e0*/ 	.word	0xffffffff


	//   ....[136]....
        /*08e4*/ 	.word	0xffffffff


	//   ....[137]....
        /*08e8*/ 	.word	0xffffffff


	//   ....[138]....
        /*08ec*/ 	.word	0xffffffff


	//   ....[139]....
        /*08f0*/ 	.word	0xffffffff


	//   ....[140]....
        /*08f4*/ 	.word	0xffffffff


	//   ....[141]....
        /*08f8*/ 	.word	0xffffffff


	//   ....[142]....
        /*08fc*/ 	.word	0xffffffff


	//   ....[143]....
        /*0900*/ 	.word	0xffffffff


	//   ....[144]....
        /*0904*/ 	.word	0xffffffff


	//   ....[145]....
        /*0908*/ 	.word	0xffffffff


	//   ....[146]....
        /*090c*/ 	.word	0xffffffff


	//   ....[147]....
        /*0910*/ 	.word	0xffffffff


	//   ....[148]....
        /*0914*/ 	.word	0xffffffff


	//   ....[149]....
        /*0918*/ 	.word	0xffffffff


	//   ....[150]....
        /*091c*/ 	.word	0xffffffff


	//   ....[151]....
        /*0920*/ 	.word	0xffffffff


	//   ....[152]....
        /*0924*/ 	.word	0xffffffff


	//   ....[153]....
        /*0928*/ 	.word	0xffffffff


	//   ....[154]....
        /*092c*/ 	.word	0xffffffff


	//   ....[155]....
        /*0930*/ 	.word	0xffffffff


	//   ....[156]....
        /*0934*/ 	.word	0xffffffff


	//   ....[157]....
        /*0938*/ 	.word	0xffffffff


	//   ....[158]....
        /*093c*/ 	.word	0xffffffff


	//   ....[159]....
        /*0940*/ 	.word	0xffffffff


	//   ....[160]....
        /*0944*/ 	.word	0xffffffff


	//   ....[161]....
        /*0948*/ 	.word	0xffffffff


	//   ....[162]....
        /*094c*/ 	.word	0xffffffff


	//   ....[163]....
        /*0950*/ 	.word	0xffffffff


	//   ....[164]....
        /*0954*/ 	.word	0xffffffff


	//   ....[165]....
        /*0958*/ 	.word	0xffffffff


	//   ....[166]....
        /*095c*/ 	.word	0xffffffff


	//   ....[167]....
        /*0960*/ 	.word	0xffffffff


	//   ....[168]....
        /*0964*/ 	.word	0xffffffff


	//   ....[169]....
        /*0968*/ 	.word	0xffffffff


	//   ....[170]....
        /*096c*/ 	.word	0xffffffff


	//   ....[171]....
        /*0970*/ 	.word	0xffffffff


	//   ....[172]....
        /*0974*/ 	.word	0xffffffff


	//   ....[173]....
        /*0978*/ 	.word	0xffffffff


	//   ....[174]....
        /*097c*/ 	.word	0xffffffff


	//   ....[175]....
        /*0980*/ 	.word	0xffffffff


	//   ....[176]....
        /*0984*/ 	.word	0xffffffff


	//   ....[177]....
        /*0988*/ 	.word	0xffffffff


	//   ....[178]....
        /*098c*/ 	.word	0xffffffff


	//   ....[179]....
        /*0990*/ 	.word	0xffffffff


	//   ....[180]....
        /*0994*/ 	.word	0xffffffff


	//   ....[181]....
        /*0998*/ 	.word	0xffffffff


	//   ....[182]....
        /*099c*/ 	.word	0xffffffff


	//   ....[183]....
        /*09a0*/ 	.word	0xffffffff


	//   ....[184]....
        /*09a4*/ 	.word	0xffffffff


	//   ....[185]....
        /*09a8*/ 	.word	0xffffffff


	//   ....[186]....
        /*09ac*/ 	.word	0xffffffff


	//   ....[187]....
        /*09b0*/ 	.word	0xffffffff


	//   ....[188]....
        /*09b4*/ 	.word	0xffffffff


	//   ....[189]....
        /*09b8*/ 	.word	0xffffffff


	//   ....[190]....
        /*09bc*/ 	.word	0xffffffff


	//   ....[191]....
        /*09c0*/ 	.word	0xffffffff


	//   ....[192]....
        /*09c4*/ 	.word	0xffffffff


	//   ....[193]....
        /*09c8*/ 	.word	0xffffffff


	//   ....[194]....
        /*09cc*/ 	.word	0xffffffff


	//   ....[195]....
        /*09d0*/ 	.word	0x0500000f


	//   ....[196]....
        /*09d4*/ 	.word	0x0500000f


	//   ....[197]....
        /*09d8*/ 	.word	0x0500000f


	//   ....[198]....
        /*09dc*/ 	.word	0x0500000f


	//   ....[199]....
        /*09e0*/ 	.word	0x0500000f


	//   ....[200]....
        /*09e4*/ 	.word	0x0500000f


	//   ....[201]....
        /*09e8*/ 	.word	0x0500000f


	//   ....[202]....
        /*09ec*/ 	.word	0x0500000f


	//   ....[203]....
        /*09f0*/ 	.word	0x0500000f


	//   ....[204]....
        /*09f4*/ 	.word	0x0500000f


	//   ....[205]....
        /*09f8*/ 	.word	0x0500000f


	//   ....[206]....
        /*09fc*/ 	.word	0x0500000f


	//   ....[207]....
        /*0a00*/ 	.word	0x0500000f


	//   ....[208]....
        /*0a04*/ 	.word	0x0500000f


	//   ....[209]....
        /*0a08*/ 	.word	0x0500000f


	//   ....[210]....
        /*0a0c*/ 	.word	0x0500000f


	//   ....[211]....
        /*0a10*/ 	.word	0x0500000f


	//   ....[212]....
        /*0a14*/ 	.word	0x0500000f


	//   ....[213]....
        /*0a18*/ 	.word	0x0500000f


	//   ....[214]....
        /*0a1c*/ 	.word	0x0500000f


	//   ....[215]....
        /*0a20*/ 	.word	0x0500000f


	//   ....[216]....
        /*0a24*/ 	.word	0x0500000f


	//   ....[217]....
        /*0a28*/ 	.word	0x0500000f


	//   ....[218]....
        /*0a2c*/ 	.word	0x0500000f


	//   ....[219]....
        /*0a30*/ 	.word	0x0500000f


	//   ....[220]....
        /*0a34*/ 	.word	0x0500000f


	//   ....[221]....
        /*0a38*/ 	.word	0x0500000f


	//   ....[222]....
        /*0a3c*/ 	.word	0x0500000f


	//   ....[223]....
        /*0a40*/ 	.word	0x0500000f


	//   ....[224]....
        /*0a44*/ 	.word	0x0500000f


	//   ....[225]....
        /*0a48*/ 	.word	0x0500000f


	//   ....[226]....
        /*0a4c*/ 	.word	0x0500000f


	//   ....[227]....
        /*0a50*/ 	.word	0x0500000f


	//   ....[228]....
        /*0a54*/ 	.word	0x0500000f


	//   ....[229]....
        /*0a58*/ 	.word	0x0500000f


	//   ....[230]....
        /*0a5c*/ 	.word	0x0500000f


	//   ....[231]....
        /*0a60*/ 	.word	0x0500000f


	//   ....[232]....
        /*0a64*/ 	.word	0x0500000f


	//   ....[233]....
        /*0a68*/ 	.word	0x0500000f


	//   ....[234]....
        /*0a6c*/ 	.word	0x0500000f


	//   ....[235]....
        /*0a70*/ 	.word	0x0500000f


	//   ....[236]....
        /*0a74*/ 	.word	0x0500000f


	//   ....[237]....
        /*0a78*/ 	.word	0x0500000f


	//   ....[238]....
        /*0a7c*/ 	.word	0x0500000f


	//   ....[239]....
        /*0a80*/ 	.word	0x0500000f


	//   ....[240]....
        /*0a84*/ 	.word	0x0500000f


	//   ....[241]....
        /*0a88*/ 	.word	0x0500000f


	//   ....[242]....
        /*0a8c*/ 	.word	0x0500000f


	//   ....[243]....
        /*0a90*/ 	.word	0x0500000f


	//   ....[244]....
        /*0a94*/ 	.word	0x0500000f


	//   ....[245]....
        /*0a98*/ 	.word	0x0500000f


	//   ....[246]....
        /*0a9c*/ 	.word	0x0500000f


	//   ....[247]....
        /*0aa0*/ 	.word	0x0500000f


	//   ....[248]....
        /*0aa4*/ 	.word	0x0500000f


	//   ....[249]....
        /*0aa8*/ 	.word	0x0500000f


	//   ....[250]....
        /*0aac*/ 	.word	0x0500000f


	//   ....[251]....
        /*0ab0*/ 	.word	0x0500000f


	//   ....[252]....
        /*0ab4*/ 	.word	0x0500000f


	//   ....[253]....
        /*0ab8*/ 	.word	0x0500000f


	//   ....[254]....
        /*0abc*/ 	.word	0x0500000f


	//   ....[255]....
        /*0ac0*/ 	.word	0x0500000f


	//   ....[0]....
        /*0ac4*/ 	.word	0x0500000f


	//   ....[1]....
        /*0ac8*/ 	.word	0x0500000f


	//   ....[2]....
        /*0acc*/ 	.word	0x0500000f


	//   ....[3]....
        /*0ad0*/ 	.word	0x0500000f


	//   ....[4]....
        /*0ad4*/ 	.word	0x0500000f


	//   ....[5]....
        /*0ad8*/ 	.word	0x0500000f


	//   ....[6]....
        /*0adc*/ 	.word	0x0500000f


	//   ....[7]....
        /*0ae0*/ 	.word	0x0500000f


	//   ....[8]....
        /*0ae4*/ 	.word	0x0500000f


	//   ....[9]....
        /*0ae8*/ 	.word	0x0500000f


	//   ....[10]....
        /*0aec*/ 	.word	0x0500000f


	//   ....[11]....
        /*0af0*/ 	.word	0x0500000f


	//   ....[12]....
        /*0af4*/ 	.word	0x0500000f


	//   ....[13]....
        /*0af8*/ 	.word	0x0500000f


	//   ....[14]....
        /*0afc*/ 	.word	0x0500000f


	//   ....[15]....
        /*0b00*/ 	.word	0x0500000f


	//   ....[16]....
        /*0b04*/ 	.word	0x0500000f


	//   ....[17]....
        /*0b08*/ 	.word	0x0500000f


	//   ....[18]....
        /*0b0c*/ 	.word	0x0500000f


	//   ....[19]....
        /*0b10*/ 	.word	0x0500000f


	//   ....[20]....
        /*0b14*/ 	.word	0x0500000f


	//   ....[21]....
        /*0b18*/ 	.word	0x0500000f


	//   ....[22]....
        /*0b1c*/ 	.word	0x0500000f


	//   ....[23]....
        /*0b20*/ 	.word	0x0500000f


	//   ....[24]....
        /*0b24*/ 	.word	0x0500000f


	//   ....[25]....
        /*0b28*/ 	.word	0x0500000f


	//   ....[26]....
        /*0b2c*/ 	.word	0x0500000f


	//   ....[27]....
        /*0b30*/ 	.word	0x0500000f


	//   ....[28]....
        /*0b34*/ 	.word	0x0500000f


	//   ....[29]....
        /*0b38*/ 	.word	0x0500000f


	//   ....[30]....
        /*0b3c*/ 	.word	0x0500000f


	//   ....[31]....
        /*0b40*/ 	.word	0x0500000f


	//   ....[32]....
        /*0b44*/ 	.word	0x0500000f


	//   ....[33]....
        /*0b48*/ 	.word	0x0500000f


	//   ....[34]....
        /*0b4c*/ 	.word	0x0500000f


	//   ....[35]....
        /*0b50*/ 	.word	0x0500000f


	//   ....[36]....
        /*0b54*/ 	.word	0x0500000f


	//   ....[37]....
        /*0b58*/ 	.word	0x0500000f


	//   ....[38]....
        /*0b5c*/ 	.word	0x0500000f


	//   ....[39]....
        /*0b60*/ 	.word	0x0500000f


	//   ....[40]....
        /*0b64*/ 	.word	0x0500000f


	//   ....[41]....
        /*0b68*/ 	.word	0x0500000f


	//   ....[42]....
        /*0b6c*/ 	.word	0x0500000f


	//   ....[43]....
        /*0b70*/ 	.word	0x0500000f


	//   ....[44]....
        /*0b74*/ 	.word	0x0500000f


	//   ....[45]....
        /*0b78*/ 	.word	0x0500000f


	//   ....[46]....
        /*0b7c*/ 	.word	0x0500000f


	//   ....[47]....
        /*0b80*/ 	.word	0x0500000f


	//   ....[48]....
        /*0b84*/ 	.word	0x0500000f


	//   ....[49]....
        /*0b88*/ 	.word	0x0500000f


	//   ....[50]....
        /*0b8c*/ 	.word	0x0500000f


	//   ....[51]....
        /*0b90*/ 	.word	0x0500000f


	//   ....[52]....
        /*0b94*/ 	.word	0x0500000f


	//   ....[53]....
        /*0b98*/ 	.word	0x0500000f


	//   ....[54]....
        /*0b9c*/ 	.word	0x0500000f


	//   ....[55]....
        /*0ba0*/ 	.word	0x0500000f


	//   ....[56]....
        /*0ba4*/ 	.word	0x0500000f


	//   ....[57]....
        /*0ba8*/ 	.word	0x0500000f


	//   ....[58]....
        /*0bac*/ 	.word	0x0500000f


	//   ....[59]....
        /*0bb0*/ 	.word	0x0500000f


	//   ....[60]....
        /*0bb4*/ 	.word	0x0500000f


	//   ....[61]....
        /*0bb8*/ 	.word	0x0500000f


	//   ....[62]....
        /*0bbc*/ 	.word	0x0500000f


	//   ....[63]....
        /*0bc0*/ 	.word	0x0500000f


	//   ....[64]....
        /*0bc4*/ 	.word	0x0500000f


	//   ....[65]....
        /*0bc8*/ 	.word	0x0500000f


	//   ....[66]....
        /*0bcc*/ 	.word	0x0500000f


	//   ....[67]....
        /*0bd0*/ 	.word	0x0500000f


	//   ....[68]....
        /*0bd4*/ 	.word	0x0500000f


	//   ....[69]....
        /*0bd8*/ 	.word	0x0500000f


	//   ....[70]....
        /*0bdc*/ 	.word	0x0500000f


	//   ....[71]....
        /*0be0*/ 	.word	0x0500000f


	//   ....[72]....
        /*0be4*/ 	.word	0x0500000f


	//   ....[73]....
        /*0be8*/ 	.word	0x0500000f


	//   ....[74]....
        /*0bec*/ 	.word	0x0500000f


	//   ....[75]....
        /*0bf0*/ 	.word	0x0500000f


	//   ....[76]....
        /*0bf4*/ 	.word	0x0500000f


	//   ....[77]....
        /*0bf8*/ 	.word	0x0500000f


	//   ....[78]....
        /*0bfc*/ 	.word	0x0500000f


	//   ....[79]....
        /*0c00*/ 	.word	0x0500000f


	//   ....[80]....
        /*0c04*/ 	.word	0x0500000f


	//   ....[81]....
        /*0c08*/ 	.word	0x0500000f


	//   ....[82]....
        /*0c0c*/ 	.word	0x0500000f


	//   ....[83]....
        /*0c10*/ 	.word	0x0500000f


	//----- nvinfo : EIATTR_COOP_GROUP_INSTR_OFFSETS
	.align		4
.L_660:
        /*0c14*/ 	.byte	0x04, 0x28
        /*0c16*/ 	.short	(.L_662 - .L_661)


	//   ....[0]....
.L_661:
        /*0c18*/ 	.word	0x00000070


	//   ....[1]....
        /*0c1c*/ 	.word	0x00000140


	//   ....[2]....
        /*0c20*/ 	.word	0x00000190


	//   ....[3]....
        /*0c24*/ 	.word	0x000003c0


	//   ....[4]....
        /*0c28*/ 	.word	0x00000520


	//   ....[5]....
        /*0c2c*/ 	.word	0x00000640


	//   ....[6]....
        /*0c30*/ 	.word	0x000007a0


	//   ....[7]....
        /*0c34*/ 	.word	0x00003410


	//   ....[8]....
        /*0c38*/ 	.word	0x00003420


	//   ....[9]....
        /*0c3c*/ 	.word	0x000061f0


	//   ....[10]....
        /*0c40*/ 	.word	0x00006200


	//   ....[11]....
        /*0c44*/ 	.word	0x00009870


	//   ....[12]....
        /*0c48*/ 	.word	0x00009880


	//   ....[13]....
        /*0c4c*/ 	.word	0x0000c850


	//   ....[14]....
        /*0c50*/ 	.word	0x0000c860


	//   ....[15]....
        /*0c54*/ 	.word	0x0000fac0


	//   ....[16]....
        /*0c58*/ 	.word	0x0000fad0


	//   ....[17]....
        /*0c5c*/ 	.word	0x0000fd80


	//   ....[18]....
        /*0c60*/ 	.word	0x0000fd90


	//   ....[19]....
        /*0c64*/ 	.word	0x00010340


	//   ....[20]....
        /*0c68*/ 	.word	0x00010360


	//   ....[21]....
        /*0c6c*/ 	.word	0x000105a0


	//   ....[22]....
        /*0c70*/ 	.word	0x000105c0


	//   ....[23]....
        /*0c74*/ 	.word	0x00011020


	//   ....[24]....
        /*0c78*/ 	.word	0x000115b0


	//   ....[25]....
        /*0c7c*/ 	.word	0x000115c0


	//   ....[26]....
        /*0c80*/ 	.word	0x000115d0


	//   ....[27]....
        /*0c84*/ 	.word	0x000115e0


	//   ....[28]....
        /*0c88*/ 	.word	0x00014bf0


	//   ....[29]....
        /*0c8c*/ 	.word	0x00014c00


	//   ....[30]....
        /*0c90*/ 	.word	0x00014c10


	//   ....[31]....
        /*0c94*/ 	.word	0x00014c20


	//   ....[32]....
        /*0c98*/ 	.word	0x00019e60


	//   ....[33]....
        /*0c9c*/ 	.word	0x00019f10


	//   ....[34]....
        /*0ca0*/ 	.word	0x0001a610


	//   ....[35]....
        /*0ca4*/ 	.word	0x0001a6b0


	//   ....[36]....
        /*0ca8*/ 	.word	0x0001d510


	//   ....[37]....
        /*0cac*/ 	.word	0x0001d530


	//   ....[38]....
        /*0cb0*/ 	.word	0x0001d800


	//   ....[39]....
        /*0cb4*/ 	.word	0x0001d820


	//   ....[40]....
        /*0cb8*/ 	.word	0x0001f510


	//   ....[41]....
        /*0cbc*/ 	.word	0x0001f520


	//   ....[42]....
        /*0cc0*/ 	.word	0x0001f5a0


	//   ....[43]....
        /*0cc4*/ 	.word	0x0001f5b0


	//   ....[44]....
        /*0cc8*/ 	.word	0x00020820


	//   ....[45]....
        /*0ccc*/ 	.word	0x00020860


	//   ....[46]....
        /*0cd0*/ 	.word	0x00020890


	//   ....[47]....
        /*0cd4*/ 	.word	0x000208c0


	//   ....[48]....
        /*0cd8*/ 	.word	0x000208f0


	//   ....[49]....
        /*0cdc*/ 	.word	0x00020920


	//   ....[50]....
        /*0ce0*/ 	.word	0x00020950


	//   ....[51]....
        /*0ce4*/ 	.word	0x00020980


	//   ....[52]....
        /*0ce8*/ 	.word	0x000209b0


	//   ....[53]....
        /*0cec*/ 	.word	0x000209e0


	//   ....[54]....
        /*0cf0*/ 	.word	0x00020a10


	//   ....[55]....
        /*0cf4*/ 	.word	0x00020a40


	//   ....[56]....
        /*0cf8*/ 	.word	0x00020a70


	//   ....[57]....
        /*0cfc*/ 	.word	0x00020aa0


	//   ....[58]....
        /*0d00*/ 	.word	0x00020ad0


	//   ....[59]....
        /*0d04*/ 	.word	0x00020b00


	//   ....[60]....
        /*0d08*/ 	.word	0x00020b30


	//   ....[61]....
        /*0d0c*/ 	.word	0x00020b60


	//   ....[62]....
        /*0d10*/ 	.word	0x00020b90


	//   ....[63]....
        /*0d14*/ 	.word	0x00020bc0


	//   ....[64]....
        /*0d18*/ 	.word	0x00020bf0


	//   ....[65]....
        /*0d1c*/ 	.word	0x00020c20


	//   ....[66]....
        /*0d20*/ 	.word	0x00020c50


	//   ....[67]....
        /*0d24*/ 	.word	0x00020c80


	//   ....[68]....
        /*0d28*/ 	.word	0x00020cb0


	//   ....[69]....
        /*0d2c*/ 	.word	0x00020ce0


	//   ....[70]....
        /*0d30*/ 	.word	0x00020d10


	//   ....[71]....
        /*0d34*/ 	.word	0x00020d40


	//   ....[72]....
        /*0d38*/ 	.word	0x00020d70


	//   ....[73]....
        /*0d3c*/ 	.word	0x00020da0


	//   ....[74]....
        /*0d40*/ 	.word	0x00020dd0


	//   ....[75]....
        /*0d44*/ 	.word	0x00020df0


	//   ....[76]....
        /*0d48*/ 	.word	0x00020e10


	//   ....[77]....
        /*0d4c*/ 	.word	0x00020e20


	//   ....[78]....
        /*0d50*/ 	.word	0x00020e50


	//   ....[79]....
        /*0d54*/ 	.word	0x00020e70


	//   ....[80]....
        /*0d58*/ 	.word	0x00020ea0


	//   ....[81]....
        /*0d5c*/ 	.word	0x00020ec0


	//   ....[82]....
        /*0d60*/ 	.word	0x00020ee0


	//   ....[83]....
        /*0d64*/ 	.word	0x00020f10


	//   ....[84]....
        /*0d68*/ 	.word	0x00020f40


	//   ....[85]....
        /*0d6c*/ 	.word	0x00020f60


	//   ....[86]....
        /*0d70*/ 	.word	0x00020f90


	//   ....[87]....
        /*0d74*/ 	.word	0x00020fc0


	//   ....[88]....
        /*0d78*/ 	.word	0x00020ff0


	//   ....[89]....
        /*0d7c*/ 	.word	0x00021020


	//   ....[90]....
        /*0d80*/ 	.word	0x00021050


	//   ....[91]....
        /*0d84*/ 	.word	0x00021060


	//   ....[92]....
        /*0d88*/ 	.word	0x00021860


	//   ....[93]....
        /*0d8c*/ 	.word	0x000218c0


	//   ....[94]....
        /*0d90*/ 	.word	0x00021a40


	//   ....[95]....
        /*0d94*/ 	.word	0x00021a70


	//   ....[96]....
        /*0d98*/ 	.word	0x00022020


	//   ....[97]....
        /*0d9c*/ 	.word	0x00022050


	//   ....[98]....
        /*0da0*/ 	.word	0x000221a0


	//   ....[99]....
        /*0da4*/ 	.word	0x000221c0


	//   ....[100]....
        /*0da8*/ 	.word	0x000222c0


	//   ....[101]....
        /*0dac*/ 	.word	0x000222e0


	//   ....[102]....
        /*0db0*/ 	.word	0x000223f0


	//   ....[103]....
        /*0db4*/ 	.word	0x00022410


	//   ....[104]....
        /*0db8*/ 	.word	0x00022d30


	//   ....[105]....
        /*0dbc*/ 	.word	0x00022d40


	//   ....[106]....
        /*0dc0*/ 	.word	0x00022ea0


	//   ....[107]....
        /*0dc4*/ 	.word	0x00022eb0


	//   ....[108]....
        /*0dc8*/ 	.word	0x00023000


	//   ....[109]....
        /*0dcc*/ 	.word	0x00023010


	//   ....[110]....
        /*0dd0*/ 	.word	0x00023160


	//   ....[111]....
        /*0dd4*/ 	.word	0x00023170


	//   ....[112]....
        /*0dd8*/ 	.word	0x00023310


	//   ....[113]....
        /*0ddc*/ 	.word	0x000234e0


	//   ....[114]....
        /*0de0*/ 	.word	0x00023510


	//   ....[115]....
        /*0de4*/ 	.word	0x00023540


	//   ....[116]....
        /*0de8*/ 	.word	0x00023570


	//   ....[117]....
        /*0dec*/ 	.word	0x000235a0


	//   ....[118]....
        /*0df0*/ 	.word	0x000235d0


	//   ....[119]....
        /*0df4*/ 	.word	0x00023740


	//   ....[120]....
        /*0df8*/ 	.word	0x00023770


	//   ....[121]....
        /*0dfc*/ 	.word	0x000237a0


	//   ....[122]....
        /*0e00*/ 	.word	0x000237d0


	//   ....[123]....
        /*0e04*/ 	.word	0x00023800


	//   ....[124]....
        /*0e08*/ 	.word	0x00023830


	//   ....[125]....
        /*0e0c*/ 	.word	0x000238c0


	//   ....[126]....
        /*0e10*/ 	.word	0x000238f0


	//   ....[127]....
        /*0e14*/ 	.word	0x00023970


	//   ....[128]....
        /*0e18*/ 	.word	0x000245d0


	//   ....[129]....
        /*0e1c*/ 	.word	0x00026ab0


	//   ....[130]....
        /*0e20*/ 	.word	0x00026ac0


	//   ....[131]....
        /*0e24*/ 	.word	0x00026bf0


	//   ....[132]....
        /*0e28*/ 	.word	0x00026c50


	//   ....[133]....
        /*0e2c*/ 	.word	0x00026c90


	//   ....[134]....
        /*0e30*/ 	.word	0x00026ca0


	//   ....[135]....
        /*0e34*/ 	.word	0x00026d00


	//   ....[136]....
        /*0e38*/ 	.word	0x00026d10


	//   ....[137]....
        /*0e3c*/ 	.word	0x00026e30


	//   ....[138]....
        /*0e40*/ 	.word	0x00026e40


	//   ....[139]....
        /*0e44*/ 	.word	0x00027320


	//   ....[140]....
        /*0e48*/ 	.word	0x00027340


	//   ....[141]....
        /*0e4c*/ 	.word	0x00027370


	//   ....[142]....
        /*0e50*/ 	.word	0x000274a0


	//   ....[143]....
        /*0e54*/ 	.word	0x000274b0


	//   ....[144]....
        /*0e58*/ 	.word	0x00027540


	//   ....[145]....
        /*0e5c*/ 	.word	0x00027550


	//   ....[146]....
        /*0e60*/ 	.word	0x00027560


	//   ....[147]....
        /*0e64*/ 	.word	0x00027570


	//   ....[148]....
        /*0e68*/ 	.word	0x00027650


	//   ....[149]....
        /*0e6c*/ 	.word	0x00027e80


	//   ....[150]....
        /*0e70*/ 	.word	0x00027eb0


	//   ....[151]....
        /*0e74*/ 	.word	0x00027ed0


	//   ....[152]....
        /*0e78*/ 	.word	0x00027f70


	//   ....[153]....
        /*0e7c*/ 	.word	0x00027f90


	//   ....[154]....
        /*0e80*/ 	.word	0x00028030


	//   ....[155]....
        /*0e84*/ 	.word	0x00028050


	//   ....[156]....
        /*0e88*/ 	.word	0x00028060


	//   ....[157]....
        /*0e8c*/ 	.word	0x00028ad0


	//   ....[158]....
        /*0e90*/ 	.word	0x00028ae0


	//   ....[159]....
        /*0e94*/ 	.word	0x00028af0


	//   ....[160]....
        /*0e98*/ 	.word	0x00028b50


	//   ....[161]....
        /*0e9c*/ 	.word	0x00028b90


	//   ....[162]....
        /*0ea0*/ 	.word	0x00028ba0


	//   ....[163]....
        /*0ea4*/ 	.word	0x00028c00


	//   ....[164]....
        /*0ea8*/ 	.word	0x00028c30


	//   ....[165]....
        /*0eac*/ 	.word	0x00028c70


	//   ....[166]....
        /*0eb0*/ 	.word	0x00028cd0


	//   ....[167]....
        /*0eb4*/ 	.word	0x00029180


	//   ....[168]....
        /*0eb8*/ 	.word	0x00029190


	//   ....[169]....
        /*0ebc*/ 	.word	0x000291a0


	//   ....[170]....
        /*0ec0*/ 	.word	0x000291b0


	//   ....[171]....
        /*0ec4*/ 	.word	0x00029210


	//   ....[172]....
        /*0ec8*/ 	.word	0x00029220


	//   ....[173]....
        /*0ecc*/ 	.word	0x00029280


	//   ....[174]....
        /*0ed0*/ 	.word	0x000292b0


	//   ....[175]....
        /*0ed4*/ 	.word	0x000292f0


	//   ....[176]....
        /*0ed8*/ 	.word	0x00029350


	//   ....[177]....
        /*0edc*/ 	.word	0x0002b150


	//   ....[178]....
        /*0ee0*/ 	.word	0x0002b180


	//   ....[179]....
        /*0ee4*/ 	.word	0x0002b1b0


	//   ....[180]....
        /*0ee8*/ 	.word	0x0002b1e0


	//   ....[181]....
        /*0eec*/ 	.word	0x0002b210


	//   ....[182]....
        /*0ef0*/ 	.word	0x0002b240


	//   ....[183]....
        /*0ef4*/ 	.word	0x0002b270


	//   ....[184]....
        /*0ef8*/ 	.word	0x0002b2a0


	//   ....[185]....
        /*0efc*/ 	.word	0x0002b420


	//   ....[186]....
        /*0f00*/ 	.word	0x0002b450


	//   ....[187]....
        /*0f04*/ 	.word	0x0002b480


	//   ....[188]....
        /*0f08*/ 	.word	0x0002b4b0


	//   ....[189]....
        /*0f0c*/ 	.word	0x0002b4e0


	//   ....[190]....
        /*0f10*/ 	.word	0x0002b510


	//   ....[191]....
        /*0f14*/ 	.word	0x0002b5d0


	//   ....[192]....
        /*0f18*/ 	.word	0x0002b5f0


	//   ....[193]....
        /*0f1c*/ 	.word	0x0002b660


	//   ....[194]....
        /*0f20*/ 	.word	0x0002baf0


	//   ....[195]....
        /*0f24*/ 	.word	0x0002be90


	//   ....[196]....
        /*0f28*/ 	.word	0x0002bf20


	//   ....[197]....
        /*0f2c*/ 	.word	0x0002bfc0


	//   ....[198]....
        /*0f30*/ 	.word	0x0002c050


	//   ....[199]....
        /*0f34*/ 	.word	0x0002c140


	//   ....[200]....
        /*0f38*/ 	.word	0x0002c1d0


	//   ....[201]....
        /*0f3c*/ 	.word	0x0002c270


	//   ....[202]....
        /*0f40*/ 	.word	0x0002c300


	//   ....[203]....
        /*0f44*/ 	.word	0x0002c3f0


	//   ....[204]....
        /*0f48*/ 	.word	0x0002c480


	//   ....[205]....
        /*0f4c*/ 	.word	0x0002c520


	//   ....[206]....
        /*0f50*/ 	.word	0x0002c5b0


	//   ....[207]....
        /*0f54*/ 	.word	0x0002c690


	//   ....[208]....
        /*0f58*/ 	.word	0x0002c740


	//   ....[209]....
        /*0f5c*/ 	.word	0x0002c7d0


	//   ....[210]....
        /*0f60*/ 	.word	0x0002c820


	//   ....[211]....
        /*0f64*/ 	.word	0x0002c870


	//   ....[212]....
        /*0f68*/ 	.word	0x0002c950


	//   ....[213]....
        /*0f6c*/ 	.word	0x0002c9e0


	//   ....[214]....
        /*0f70*/ 	.word	0x0002ca30


	//   ....[215]....
        /*0f74*/ 	.word	0x0002ca80


	//   ....[216]....
        /*0f78*/ 	.word	0x0002ccc0


	//   ....[217]....
        /*0f7c*/ 	.word	0x0002cdf0


	//   ....[218]....
        /*0f80*/ 	.word	0x0002cf10


	//   ....[219]....
        /*0f84*/ 	.word	0x0002d040


	//   ....[220]....
        /*0f88*/ 	.word	0x0002d100


	//   ....[221]....
        /*0f8c*/ 	.word	0x0002d180


	//   ....[222]....
        /*0f90*/ 	.word	0x0002d1e0


	//   ....[223]....
        /*0f94*/ 	.word	0x0002d260


	//   ....[224]....
        /*0f98*/ 	.word	0x0002d2c0


	//   ....[225]....
        /*0f9c*/ 	.word	0x0002d340


	//   ....[226]....
        /*0fa0*/ 	.word	0x0002d3a0


	//   ....[227]....
        /*0fa4*/ 	.word	0x0002d420


	//   ....[228]....
        /*0fa8*/ 	.word	0x0002d480


	//   ....[229]....
        /*0fac*/ 	.word	0x0002d500


	//   ....[230]....
        /*0fb0*/ 	.word	0x0002d560


	//   ....[231]....
        /*0fb4*/ 	.word	0x0002d5c0


	//   ....[232]....
        /*0fb8*/ 	.word	0x0002d620


	//   ....[233]....
        /*0fbc*/ 	.word	0x0002d680


	//   ....[234]....
        /*0fc0*/ 	.word	0x0002d6e0


	//   ....[235]....
        /*0fc4*/ 	.word	0x0002d740


	//   ....[236]....
        /*0fc8*/ 	.word	0x0002d7a0


	//   ....[237]....
        /*0fcc*/ 	.word	0x0002d810


	//   ....[238]....
        /*0fd0*/ 	.word	0x0002d870


	//   ....[239]....
        /*0fd4*/ 	.word	0x0002d900


	//   ....[240]....
        /*0fd8*/ 	.word	0x0002d960


	//   ....[241]....
        /*0fdc*/ 	.word	0x0002d9c0


	//   ....[242]....
        /*0fe0*/ 	.word	0x0002da20


	//   ....[243]....
        /*0fe4*/ 	.word	0x0002dac0


	//   ....[244]....
        /*0fe8*/ 	.word	0x0002db20


	//   ....[245]....
        /*0fec*/ 	.word	0x0002dbb0


	//   ....[246]....
        /*0ff0*/ 	.word	0x0002dc10


	//   ....[247]....
        /*0ff4*/ 	.word	0x0002dc90


	//   ....[248]....
        /*0ff8*/ 	.word	0x0002dcf0


	//   ....[249]....
        /*0ffc*/ 	.word	0x0002dd50


	//   ....[250]....
        /*1000*/ 	.word	0x0002ddb0


	//   ....[251]....
        /*1004*/ 	.word	0x0002de30


	//   ....[252]....
        /*1008*/ 	.word	0x0002de90


	//   ....[253]....
        /*100c*/ 	.word	0x0002df10


	//   ....[254]....
        /*1010*/ 	.word	0x0002df70


	//   ....[255]....
        /*1014*/ 	.word	0x0002dfd0


	//   ....[0]....
        /*1018*/ 	.word	0x0002e030


	//   ....[1]....
        /*101c*/ 	.word	0x0002e0a0


	//   ....[2]....
        /*1020*/ 	.word	0x0002e100


	//   ....[3]....
        /*1024*/ 	.word	0x0002e180


	//   ....[4]....
        /*1028*/ 	.word	0x0002e1e0


	//   ....[5]....
        /*102c*/ 	.word	0x0002e250


	//   ....[6]....
        /*1030*/ 	.word	0x0002e2c0


	//   ....[7]....
        /*1034*/ 	.word	0x0002e330


	//   ....[8]....
        /*1038*/ 	.word	0x0002e480


	//   ....[9]....
        /*103c*/ 	.word	0x0002e4d0


	//   ....[10]....
        /*1040*/ 	.word	0x0002e560


	//   ....[11]....
        /*1044*/ 	.word	0x0002e5f0


	//   ....[12]....
        /*1048*/ 	.word	0x0002e680


	//   ....[13]....
        /*104c*/ 	.word	0x0002e710


	//   ....[14]....
        /*1050*/ 	.word	0x0002e7a0


	//   ....[15]....
        /*1054*/ 	.word	0x0002e830


	//   ....[16]....
        /*1058*/ 	.word	0x0002e8f0


	//   ....[17]....
        /*105c*/ 	.word	0x0002ebd0


	//   ....[18]....
        /*1060*/ 	.word	0x0002ecd0


	//   ....[19]....
        /*1064*/ 	.word	0x0002ed70


	//   ....[20]....
        /*1068*/ 	.word	0x0002ef20


	//   ....[21]....
        /*106c*/ 	.word	0x0002efd0


	//   ....[22]....
        /*1070*/ 	.word	0x0002f080


	//   ....[23]....
        /*1074*/ 	.word	0x0002f160


	//   ....[24]....
        /*1078*/ 	.word	0x0002f1e0


	//   ....[25]....
        /*107c*/ 	.word	0x0002f2c0


	//   ....[26]....
        /*1080*/ 	.word	0x0002f3d0


	//   ....[27]....
        /*1084*/ 	.word	0x0002f4a0


	//   ....[28]....
        /*1088*/ 	.word	0x0002f610


	//   ....[29]....
        /*108c*/ 	.word	0x0002f6c0


	//   ....[30]....
        /*1090*/ 	.word	0x0002f870


	//   ....[31]....
        /*1094*/ 	.word	0x0002f8c0


	//   ....[32]....
        /*1098*/ 	.word	0x0002f9c0


	//   ....[33]....
        /*109c*/ 	.word	0x0002fa70


	//   ....[34]....
        /*10a0*/ 	.word	0x0002fad0


	//   ....[35]....
        /*10a4*/ 	.word	0x0002fbb0


	//   ....[36]....
        /*10a8*/ 	.word	0x0002fc60


	//   ....[37]....
        /*10ac*/ 	.word	0x0002fd30


	//   ....[38]....
        /*10b0*/ 	.word	0x0002fde0


	//   ....[39]....
        /*10b4*/ 	.word	0x0002fe50


	//   ....[40]....
        /*10b8*/ 	.word	0x0002feb0


	//   ....[41]....
        /*10bc*/ 	.word	0x0002ffc0


	//   ....[42]....
        /*10c0*/ 	.word	0x00030020


	//   ....[43]....
        /*10c4*/ 	.word	0x00030140


	//   ....[44]....
        /*10c8*/ 	.word	0x000301a0


	//   ....[45]....
        /*10cc*/ 	.word	0x000302a0


	//   ....[46]....
        /*10d0*/ 	.word	0x000303d0


	//   ....[47]....
        /*10d4*/ 	.word	0x00030460


	//   ....[48]....
        /*10d8*/ 	.word	0x000304c0


	//   ....[49]....
        /*10dc*/ 	.word	0x000305b0


	//   ....[50]....
        /*10e0*/ 	.word	0x00030630


	//   ....[51]....
        /*10e4*/ 	.word	0x00030700


	//   ....[52]....
        /*10e8*/ 	.word	0x00030770


	//   ....[53]....
        /*10ec*/ 	.word	0x00030800


	//   ....[54]....
        /*10f0*/ 	.word	0x000308d0


	//   ....[55]....
        /*10f4*/ 	.word	0x00030920


	//   ....[56]....
        /*10f8*/ 	.word	0x00030ab0


	//   ....[57]....
        /*10fc*/ 	.word	0x00030b40


	//   ....[58]....
        /*1100*/ 	.word	0x00030ba0


	//   ....[59]....
        /*1104*/ 	.word	0x00030c70


	//   ....[60]....
        /*1108*/ 	.word	0x00030cd0


	//   ....[61]....
        /*110c*/ 	.word	0x00030da0


	//   ....[62]....
        /*1110*/ 	.word	0x00030e00


	//   ....[63]....
        /*1114*/ 	.word	0x00030ed0


	//   ....[64]....
        /*1118*/ 	.word	0x00030f30


	//   ....[65]....
        /*111c*/ 	.word	0x00031000


	//   ....[66]....
        /*1120*/ 	.word	0x000311e0


	//   ....[67]....
        /*1124*/ 	.word	0x00031280


	//   ....[68]....
        /*1128*/ 	.word	0x000313a0


	//   ....[69]....
        /*112c*/ 	.word	0x00031410


	//   ....[70]....
        /*1130*/ 	.word	0x00031480


	//   ....[71]....
        /*1134*/ 	.word	0x000314f0


	//   ....[72]....
        /*1138*/ 	.word	0x00031560


	//   ....[73]....
        /*113c*/ 	.word	0x000315e0


	//   ....[74]....
        /*1140*/ 	.word	0x00031670


	//   ....[75]....
        /*1144*/ 	.word	0x00031700


	//   ....[76]....
        /*1148*/ 	.word	0x00031770


	//   ....[77]....
        /*114c*/ 	.word	0x000317e0


	//   ....[78]....
        /*1150*/ 	.word	0x00031850


	//   ....[79]....
        /*1154*/ 	.word	0x000318d0


	//   ....[80]....
        /*1158*/ 	.word	0x00031940


	//   ....[81]....
        /*115c*/ 	.word	0x000319e0


	//   ....[82]....
        /*1160*/ 	.word	0x00031a70


	//   ....[83]....
        /*1164*/ 	.word	0x00031b90


	//----- nvinfo : EIATTR_REG_RECONFIG
	.align		4
.L_662:
        /*1168*/ 	.byte	0x01, 0x54
	.zero		2


	//----- nvinfo : EIATTR_SYSCALL_OFFSETS
	.align		4
        /*116c*/ 	.byte	0x04, 0x46
        /*116e*/ 	.short	(.L_664 - .L_663)


	//   ....[0]....
.L_663:
        /*1170*/ 	.word	0x000019d0


	//   ....[1]....
        /*1174*/ 	.word	0x00001b20


	//   ....[2]....
        /*1178*/ 	.word	0x000111b0


	//   ....[3]....
        /*117c*/ 	.word	0x000114e0


	//   ....[4]....
        /*1180*/ 	.word	0x00025c60


	//   ....[5]....
        /*1184*/ 	.word	0x00025df0


	//   ....[6]....
        /*1188*/ 	.word	0x00025f40


	//   ....[7]....
        /*118c*/ 	.word	0x00026080


	//   ....[8]....
        /*1190*/ 	.word	0x00027aa0


	//----- nvinfo : EIATTR_MBARRIER_INSTR_OFFSETS
	.align		4
.L_664:
        /*1194*/ 	.byte	0x04, 0x39
        /*1196*/ 	.short	(.L_666 - .L_665)


	//   ....[0]....
.L_665:
        /*1198*/ 	.word	0x00000270
        /*119c*/ 	.word	0x000000ff
        /*11a0*/ 	.word	0x00033400
        /*11a4*/ 	.short	0x0100
        /*11a6*/ 	.byte	0x08
	.zero		1


	//   ....[1]....
        /*11a8*/ 	.word	0x00000280
        /*11ac*/ 	.word	0x000000ff
        /*11b0*/ 	.word	0x00033420
        /*11b4*/ 	.short	0x0100
        /*11b6*/ 	.byte	0x08
	.zero		1


	//   ....[2]....
        /*11b8*/ 	.word	0x00000370
        /*11bc*/ 	.word	0x000000ff
        /*11c0*/ 	.word	0x00033430
        /*11c4*/ 	.short	0x0100
        /*11c6*/ 	.byte	0x08
	.zero		1


	//   ....[3]....
        /*11c8*/ 	.word	0x00000380
        /*11cc*/ 	.word	0x000000ff
        /*11d0*/ 	.word	0x00033440
        /*11d4*/ 	.short	0x0100
        /*11d6*/ 	.byte	0x08
	.zero		1


	//   ....[4]....
        /*11d8*/ 	.word	0x00000390
        /*11dc*/ 	.word	0x000000ff
        /*11e0*/ 	.word	0x00033438
        /*11e4*/ 	.short	0x0100
        /*11e6*/ 	.byte	0x08
	.zero		1


	//   ....[5]....
        /*11e8*/ 	.word	0x000003a0
        /*11ec*/ 	.word	0x000000ff
        /*11f0*/ 	.word	0x00033448
        /*11f4*/ 	.short	0x0100
        /*11f6*/ 	.byte	0x08
	.zero		1


	//   ....[6]....
        /*11f8*/ 	.word	0x000004d0
        /*11fc*/ 	.word	0x000000ff
        /*1200*/ 	.word	0x00033450
        /*1204*/ 	.short	0x0100
        /*1206*/ 	.byte	0x08
	.zero		1


	//   ....[7]....
        /*1208*/ 	.word	0x000004e0
        /*120c*/ 	.word	0x000000ff
        /*1210*/ 	.word	0x00033460
        /*1214*/ 	.short	0x0100
        /*1216*/ 	.byte	0x08
	.zero		1


	//   ....[8]....
        /*1218*/ 	.word	0x000004f0
        /*121c*/ 	.word	0x000000ff
        /*1220*/ 	.word	0x00033458
        /*1224*/ 	.short	0x0100
        /*1226*/ 	.byte	0x08
	.zero		1


	//   ....[9]....
        /*1228*/ 	.word	0x00000500
        /*122c*/ 	.word	0x000000ff
        /*1230*/ 	.word	0x00033468
        /*1234*/ 	.short	0x0100
        /*1236*/ 	.byte	0x08
	.zero		1


	//   ....[10]....
        /*1238*/ 	.word	0x000005f0
        /*123c*/ 	.word	0x000000ff
        /*1240*/ 	.word	0x00033470
        /*1244*/ 	.short	0x0100
        /*1246*/ 	.byte	0x06
	.zero		1


	//   ....[11]....
        /*1248*/ 	.word	0x00000600
        /*124c*/ 	.word	0x000000ff
        /*1250*/ 	.word	0x00033480
        /*1254*/ 	.short	0x0100
        /*1256*/ 	.byte	0x06
	.zero		1


	//   ....[12]....
        /*1258*/ 	.word	0x00000610
        /*125c*/ 	.word	0x000000ff
        /*1260*/ 	.word	0x00033478
        /*1264*/ 	.short	0x0100
        /*1266*/ 	.byte	0x06
	.zero		1


	//   ....[13]....
        /*1268*/ 	.word	0x00000620
        /*126c*/ 	.word	0x000000ff
        /*1270*/ 	.word	0x00033488
        /*1274*/ 	.short	0x0100
        /*1276*/ 	.byte	0x06
	.zero		1


	//   ....[14]....
        /*1278*/ 	.word	0x00000750
        /*127c*/ 	.word	0x000000ff
        /*1280*/ 	.word	0x00033490
        /*1284*/ 	.short	0x0100
        /*1286*/ 	.byte	0x08
	.zero		1


	//   ....[15]....
        /*1288*/ 	.word	0x00000760
        /*128c*/ 	.word	0x000000ff
        /*1290*/ 	.word	0x000334a0
        /*1294*/ 	.short	0x0100
        /*1296*/ 	.byte	0x08
	.zero		1


	//   ....[16]....
        /*1298*/ 	.word	0x00000770
        /*129c*/ 	.word	0x000000ff
        /*12a0*/ 	.word	0x00033498
        /*12a4*/ 	.short	0x0100
        /*12a6*/ 	.byte	0x08
	.zero		1


	//   ....[17]....
        /*12a8*/ 	.word	0x00000780
        /*12ac*/ 	.word	0x000000ff
        /*12b0*/ 	.word	0x000334a8
        /*12b4*/ 	.short	0x0100
        /*12b6*/ 	.byte	0x08
	.zero		1


	//   ....[18]....
        /*12b8*/ 	.word	0x000008c0
        /*12bc*/ 	.word	0x000000ff
        /*12c0*/ 	.word	0x000334b0
        /*12c4*/ 	.short	0x0100
        /*12c6*/ 	.byte	0x08
	.zero		1


	//   ....[19]....
        /*12c8*/ 	.word	0x000008d0
        /*12cc*/ 	.word	0x000000ff
        /*12d0*/ 	.word	0x000334c0
        /*12d4*/ 	.short	0x0100
        /*12d6*/ 	.byte	0x08
	.zero		1


	//   ....[20]....
        /*12d8*/ 	.word	0x000008e0
        /*12dc*/ 	.word	0x000000ff
        /*12e0*/ 	.word	0x000334b8
        /*12e4*/ 	.short	0x0100
        /*12e6*/ 	.byte	0x08
	.zero		1


	//   ....[21]....
        /*12e8*/ 	.word	0x000008f0
        /*12ec*/ 	.word	0x000000ff
        /*12f0*/ 	.word	0x000334c8
        /*12f4*/ 	.short	0x0100
        /*12f6*/ 	.byte	0x08
	.zero		1


	//   ....[22]....
        /*12f8*/ 	.word	0x000033c0
        /*12fc*/ 	.word	0x0000005d
        /*1300*/ 	.word	0x00033490
        /*1304*/ 	.short	0x010a
        /*1306*/ 	.byte	0x3f
	.zero		1


	//   ....[23]....
        /*1308*/ 	.word	0x00009810
        /*130c*/ 	.word	0x0000005d
        /*1310*/ 	.word	0x00033490
        /*1314*/ 	.short	0x010a
        /*1316*/ 	.byte	0x3f
	.zero		1


	//   ....[24]....
        /*1318*/ 	.word	0x0000f8c0
        /*131c*/ 	.word	0x0000005d
        /*1320*/ 	.word	0x00033490
        /*1324*/ 	.short	0x010a
        /*1326*/ 	.byte	0x3f
	.zero		1


	//   ....[25]....
        /*1328*/ 	.word	0x000100f0
        /*132c*/ 	.word	0x0000000b
        /*1330*/ 	.word	0x00000000
        /*1334*/ 	.short	0x0101
        /*1336*/ 	.byte	0x3f
	.zero		1


	//   ....[26]....
        /*1338*/ 	.word	0x00010130
        /*133c*/ 	.word	0x0000005d
        /*1340*/ 	.word	0x000334b0
        /*1344*/ 	.short	0x010a
        /*1346*/ 	.byte	0x3f
	.zero		1


	//   ....[27]....
        /*1348*/ 	.word	0x000108e0
        /*134c*/ 	.word	0x0000005d
        /*1350*/ 	.word	0x00000000
        /*1354*/ 	.short	0x0101
        /*1356*/ 	.byte	0x3f
	.zero		1


	//   ....[28]....
        /*1358*/ 	.word	0x00011240
        /*135c*/ 	.word	0x00000012
        /*1360*/ 	.word	0x00033400
        /*1364*/ 	.short	0x010a
        /*1366*/ 	.byte	0x3f
	.zero		1


	//   ....[29]....
        /*1368*/ 	.word	0x00011290
        /*136c*/ 	.word	0x00000012
        /*1370*/ 	.word	0x00033400
        /*1374*/ 	.short	0x010a
        /*1376*/ 	.byte	0x3f
	.zero		1


	//   ....[30]....
        /*1378*/ 	.word	0x00011bc0
        /*137c*/ 	.word	0x00000012
        /*1380*/ 	.word	0x00033400
        /*1384*/ 	.short	0x010a
        /*1386*/ 	.byte	0x3f
	.zero		1


	//   ....[31]....
        /*1388*/ 	.word	0x00015050
        /*138c*/ 	.word	0x00000012
        /*1390*/ 	.word	0x00033400
        /*1394*/ 	.short	0x010a
        /*1396*/ 	.byte	0x3f
	.zero		1


	//   ....[32]....
        /*1398*/ 	.word	0x000181e0
        /*139c*/ 	.word	0x00000000
        /*13a0*/ 	.word	0x00033430
        /*13a4*/ 	.short	0x010a
        /*13a6*/ 	.byte	0x3f
	.zero		1


	//   ....[33]....
        /*13a8*/ 	.word	0x00018230
        /*13ac*/ 	.word	0x00000000
        /*13b0*/ 	.word	0x00033430
        /*13b4*/ 	.short	0x010a
        /*13b6*/ 	.byte	0x3f
	.zero		1


	//   ....[34]....
        /*13b8*/ 	.word	0x0001a960
        /*13bc*/ 	.word	0x00000029
        /*13c0*/ 	.word	0x00000000
        /*13c4*/ 	.short	0x0101
        /*13c6*/ 	.byte	0x3f
	.zero		1


	//   ....[35]....
        /*13c8*/ 	.word	0x0001bd90
        /*13cc*/ 	.word	0x00000005
        /*13d0*/ 	.word	0x00033430
        /*13d4*/ 	.short	0x010a
        /*13d6*/ 	.byte	0x3f
	.zero		1


	//   ....[36]....
        /*13d8*/ 	.word	0x0001bde0
        /*13dc*/ 	.word	0x00000005
        /*13e0*/ 	.word	0x00033430
        /*13e4*/ 	.short	0x010a
        /*13e6*/ 	.byte	0x3f
	.zero		1


	//   ....[37]....
        /*13e8*/ 	.word	0x0001cef0
        /*13ec*/ 	.word	0x00000004
        /*13f0*/ 	.word	0x00033450
        /*13f4*/ 	.short	0x010a
        /*13f6*/ 	.byte	0x3f
	.zero		1


	//   ....[38]....
        /*13f8*/ 	.word	0x0001cf30
        /*13fc*/ 	.word	0x00000004
        /*1400*/ 	.word	0x00033450
        /*1404*/ 	.short	0x010a
        /*1406*/ 	.byte	0x3f
	.zero		1


	//   ....[39]....
        /*1408*/ 	.word	0x0001d290
        /*140c*/ 	.word	0x00000003
        /*1410*/ 	.word	0x00000000
        /*1414*/ 	.short	0x0101
        /*1416*/ 	.byte	0x3f
	.zero		1


	//   ....[40]....
        /*1418*/ 	.word	0x0001e8b0
        /*141c*/ 	.word	0x00000000
        /*1420*/ 	.word	0x00000000
        /*1424*/ 	.short	0x0101
        /*1426*/ 	.byte	0x3f
	.zero		1


	//   ....[41]....
        /*1428*/ 	.word	0x0001f170
        /*142c*/ 	.word	0x0000000d
        /*1430*/ 	.word	0x00033450
        /*1434*/ 	.short	0x010a
        /*1436*/ 	.byte	0x3f
	.zero		1


	//   ....[42]....
        /*1438*/ 	.word	0x0001f1f0
        /*143c*/ 	.word	0x0000000d
        /*1440*/ 	.word	0x00033450
        /*1444*/ 	.short	0x010a
        /*1446*/ 	.byte	0x3f
	.zero		1


	//   ....[43]....
        /*1448*/ 	.word	0x0001f860
        /*144c*/ 	.word	0x00000002
        /*1450*/ 	.word	0x00000000
        /*1454*/ 	.short	0x0101
        /*1456*/ 	.byte	0x3f
	.zero		1


	//   ....[44]....
        /*1458*/ 	.word	0x000220a0
        /*145c*/ 	.word	0x00000000
        /*1460*/ 	.word	0x00000000
        /*1464*/ 	.short	0x0101
        /*1466*/ 	.byte	0x3f
	.zero		1


	//   ....[45]....
        /*1468*/ 	.word	0x000246b0
        /*146c*/ 	.word	0x00000017
        /*1470*/ 	.word	0x00033420
        /*1474*/ 	.short	0x010a
        /*1476*/ 	.byte	0x3f
	.zero		1


	//   ....[46]....
        /*1478*/ 	.word	0x00024770
        /*147c*/ 	.word	0x00000009
        /*1480*/ 	.word	0x000334a0
        /*1484*/ 	.short	0x010a
        /*1486*/ 	.byte	0x3f
	.zero		1


	//   ....[47]....
        /*1488*/ 	.word	0x00024ba0
        /*148c*/ 	.word	0x00000009
        /*1490*/ 	.word	0x000334c0
        /*1494*/ 	.short	0x010a
        /*1496*/ 	.byte	0x3f
	.zero		1


	//   ....[48]....
        /*1498*/ 	.word	0x00025100
        /*149c*/ 	.word	0x00000006
        /*14a0*/ 	.word	0x000334a0
        /*14a4*/ 	.short	0x010a
        /*14a6*/ 	.byte	0x3f
	.zero		1


	//   ....[49]....
        /*14a8*/ 	.word	0x00025520
        /*14ac*/ 	.word	0x00000006
        /*14b0*/ 	.word	0x000334c0
        /*14b4*/ 	.short	0x010a
        /*14b6*/ 	.byte	0x3f
	.zero		1


	//   ....[50]....
        /*14b8*/ 	.word	0x00026720
        /*14bc*/ 	.word	0x00000004
        /*14c0*/ 	.word	0x00033480
        /*14c4*/ 	.short	0x010a
        /*14c6*/ 	.byte	0x3f
	.zero		1


	//   ....[51]....
        /*14c8*/ 	.word	0x00026f70
        /*14cc*/ 	.word	0x00000004
        /*14d0*/ 	.word	0x00033470
        /*14d4*/ 	.short	0x0107
        /*14d6*/ 	.byte	0x3f
	.zero		1


	//   ....[52]....
        /*14d8*/ 	.word	0x00027030
        /*14dc*/ 	.word	0x00000004
        /*14e0*/ 	.word	0x00033470
        /*14e4*/ 	.short	0x0101
        /*14e6*/ 	.byte	0x3f
	.zero		1


	//   ....[53]....
        /*14e8*/ 	.word	0x00027080
        /*14ec*/ 	.word	0x00000004
        /*14f0*/ 	.word	0x00033440
        /*14f4*/ 	.short	0x010a
        /*14f6*/ 	.byte	0x3f
	.zero		1


	//   ....[54]....
        /*14f8*/ 	.word	0x000277b0
        /*14fc*/ 	.word	0x00000004
        /*1500*/ 	.word	0x00033430
        /*1504*/ 	.short	0x0107
        /*1506*/ 	.byte	0x3f
	.zero		1


	//   ....[55]....
        /*1508*/ 	.word	0x00027890
        /*150c*/ 	.word	0x00000004
        /*1510*/ 	.word	0x00033430
        /*1514*/ 	.short	0x0101
        /*1516*/ 	.byte	0x3f
	.zero		1


	//   ....[56]....
        /*1518*/ 	.word	0x000281c0
        /*151c*/ 	.word	0x00000017
        /*1520*/ 	.word	0x00033400
        /*1524*/ 	.short	0x0107
        /*1526*/ 	.byte	0x3f
	.zero		1


	//   ....[57]....
        /*1528*/ 	.word	0x000282c0
        /*152c*/ 	.word	0x00000017
        /*1530*/ 	.word	0x00033400
        /*1534*/ 	.short	0x0101
        /*1536*/ 	.byte	0x3f
	.zero		1


	//   ....[58]....
        /*1538*/ 	.word	0x000282e0
        /*153c*/ 	.word	0x00000017
        /*1540*/ 	.word	0x00033420
        /*1544*/ 	.short	0x010a
        /*1546*/ 	.byte	0x3f
	.zero		1


	//   ....[59]....
        /*1548*/ 	.word	0x000287b0
        /*154c*/ 	.word	0x00000004
        /*1550*/ 	.word	0x00033480
        /*1554*/ 	.short	0x010a
        /*1556*/ 	.byte	0x3f
	.zero		1


	//   ....[60]....
        /*1558*/ 	.word	0x00028da0
        /*155c*/ 	.word	0x00000004
        /*1560*/ 	.word	0x00033470
        /*1564*/ 	.short	0x0107
        /*1566*/ 	.byte	0x3f
	.zero		1


	//   ....[61]....
        /*1568*/ 	.word	0x00028e60
        /*156c*/ 	.word	0x00000004
        /*1570*/ 	.word	0x00033470
        /*1574*/ 	.short	0x0101
        /*1576*/ 	.byte	0x3f
	.zero		1


	//   ....[62]....
        /*1578*/ 	.word	0x00028e90
        /*157c*/ 	.word	0x00000004
        /*1580*/ 	.word	0x00033440
        /*1584*/ 	.short	0x010a
        /*1586*/ 	.byte	0x3f
	.zero		1


	//   ....[63]....
        /*1588*/ 	.word	0x000293f0
        /*158c*/ 	.word	0x00000004
        /*1590*/ 	.word	0x00033430
        /*1594*/ 	.short	0x0107
        /*1596*/ 	.byte	0x3f
	.zero		1


	//   ....[64]....
        /*1598*/ 	.word	0x000294c0
        /*159c*/ 	.word	0x00000004
        /*15a0*/ 	.word	0x00033430
        /*15a4*/ 	.short	0x0101
        /*15a6*/ 	.byte	0x3f
	.zero		1


	//   ....[65]....
        /*15a8*/ 	.word	0x00029540
        /*15ac*/ 	.word	0x00000002
        /*15b0*/ 	.word	0x00033470
        /*15b4*/ 	.short	0x010a
        /*15b6*/ 	.byte	0x3f
	.zero		1


	//   ....[66]....
        /*15b8*/ 	.word	0x000295d0
        /*15bc*/ 	.word	0x00000002
        /*15c0*/ 	.word	0x00033460
        /*15c4*/ 	.short	0x010a
        /*15c6*/ 	.byte	0x3f
	.zero		1


	//   ....[67]....
        /*15c8*/ 	.word	0x0002a0e0
        /*15cc*/ 	.word	0x00000002
        /*15d0*/ 	.word	0x00033450
        /*15d4*/ 	.short	0x0101
        /*15d6*/ 	.byte	0x3f
	.zero		1


	//   ....[68]....
        /*15d8*/ 	.word	0x0002a170
        /*15dc*/ 	.word	0x00000002
        /*15e0*/ 	.word	0x00000000
        /*15e4*/ 	.short	0x0101
        /*15e6*/ 	.byte	0x3f
	.zero		1


	//   ....[69]....
        /*15e8*/ 	.word	0x0002a330
        /*15ec*/ 	.word	0x00000000
        /*15f0*/ 	.word	0x00033470
        /*15f4*/ 	.short	0x010a
        /*15f6*/ 	.byte	0x3f
	.zero		1


	//   ....[70]....
        /*15f8*/ 	.word	0x0002a3b0
        /*15fc*/ 	.word	0x00000000
        /*1600*/ 	.word	0x00033460
        /*1604*/ 	.short	0x010a
        /*1606*/ 	.byte	0x3f
	.zero		1


	//   ....[71]....
        /*1608*/ 	.word	0x0002aed0
        /*160c*/ 	.word	0x00000000
        /*1610*/ 	.word	0x00033450
        /*1614*/ 	.short	0x0101
        /*1616*/ 	.byte	0x3f
	.zero		1


	//   ....[72]....
        /*1618*/ 	.word	0x0002af70
        /*161c*/ 	.word	0x00000000
        /*1620*/ 	.word	0x00000000
        /*1624*/ 	.short	0x0101
        /*1626*/ 	.byte	0x3f
	.zero		1


	//   ....[73]....
        /*1628*/ 	.word	0x0002ba70
        /*162c*/ 	.word	0x00000005
        /*1630*/ 	.word	0x00033420
        /*1634*/ 	.short	0x010a
        /*1636*/ 	.byte	0x3f
	.zero		1


	//   ....[74]....
        /*1638*/ 	.word	0x0002bbe0
        /*163c*/ 	.word	0x00000003
        /*1640*/ 	.word	0x00033440
        /*1644*/ 	.short	0x010a
        /*1646*/ 	.byte	0x3f
	.zero		1


	//   ....[75]....
        /*1648*/ 	.word	0x0002bc80
        /*164c*/ 	.word	0x00000005
        /*1650*/ 	.word	0x00033440
        /*1654*/ 	.short	0x010a
        /*1656*/ 	.byte	0x3f
	.zero		1


	//   ....[76]....
        /*1658*/ 	.word	0x0002bcc0
        /*165c*/ 	.word	0x00000003
        /*1660*/ 	.word	0x00033460
        /*1664*/ 	.short	0x010a
        /*1666*/ 	.byte	0x3f
	.zero		1


	//   ....[77]....
        /*1668*/ 	.word	0x0002bd00
        /*166c*/ 	.word	0x00000005
        /*1670*/ 	.word	0x00033460
        /*1674*/ 	.short	0x010a
        /*1676*/ 	.byte	0x3f
	.zero		1


	//   ....[78]....
        /*1678*/ 	.word	0x0002bd40
        /*167c*/ 	.word	0x00000003
        /*1680*/ 	.word	0x00033480
        /*1684*/ 	.short	0x010a
        /*1686*/ 	.byte	0x3f
	.zero		1


	//   ....[79]....
        /*1688*/ 	.word	0x0002bd80
        /*168c*/ 	.word	0x00000005
        /*1690*/ 	.word	0x00033480
        /*1694*/ 	.short	0x010a
        /*1696*/ 	.byte	0x3f
	.zero		1


	//   ....[80]....
        /*1698*/ 	.word	0x0002bde0
        /*169c*/ 	.word	0x0000005d
        /*16a0*/ 	.word	0x00033490
        /*16a4*/ 	.short	0x010a
        /*16a6*/ 	.byte	0x3f
	.zero		1


	//   ....[81]....
        /*16a8*/ 	.word	0x0002c090
        /*16ac*/ 	.word	0x0000005d
        /*16b0*/ 	.word	0x00033490
        /*16b4*/ 	.short	0x010a
        /*16b6*/ 	.byte	0x3f
	.zero		1


	//   ....[82]....
        /*16b8*/ 	.word	0x0002c340
        /*16bc*/ 	.word	0x0000005d
        /*16c0*/ 	.word	0x00033490
        /*16c4*/ 	.short	0x010a
        /*16c6*/ 	.byte	0x3f
	.zero		1


	//   ....[83]....
        /*16c8*/ 	.word	0x0002c5f0
        /*16cc*/ 	.word	0x0000005d
        /*16d0*/ 	.word	0x000334b0
        /*16d4*/ 	.short	0x010a
        /*16d6*/ 	.byte	0x3f
	.zero		1


	//   ....[84]....
        /*16d8*/ 	.word	0x0002c8a0
        /*16dc*/ 	.word	0x00000012
        /*16e0*/ 	.word	0x00033400
        /*16e4*/ 	.short	0x010a
        /*16e6*/ 	.byte	0x3f
	.zero		1


	//   ....[85]....
        /*16e8*/ 	.word	0x0002cab0
        /*16ec*/ 	.word	0x00000012
        /*16f0*/ 	.word	0x00033400
        /*16f4*/ 	.short	0x010a
        /*16f6*/ 	.byte	0x3f
	.zero		1


	//   ....[86]....
        /*16f8*/ 	.word	0x0002cb00
        /*16fc*/ 	.word	0x00000000
        /*1700*/ 	.word	0x00033430
        /*1704*/ 	.short	0x010a
        /*1706*/ 	.byte	0x3f
	.zero		1


	//   ....[87]....
        /*1708*/ 	.word	0x0002cb50
        /*170c*/ 	.word	0x00000005
        /*1710*/ 	.word	0x00033430
        /*1714*/ 	.short	0x010a
        /*1716*/ 	.byte	0x3f
	.zero		1


	//   ....[88]....
        /*1718*/ 	.word	0x0002cba0
        /*171c*/ 	.word	0x00000004
        /*1720*/ 	.word	0x00033450
        /*1724*/ 	.short	0x010a
        /*1726*/ 	.byte	0x3f
	.zero		1


	//   ....[89]....
        /*1728*/ 	.word	0x0002cbf0
        /*172c*/ 	.word	0x0000000d
        /*1730*/ 	.word	0x00033450
        /*1734*/ 	.short	0x010a
        /*1736*/ 	.byte	0x3f
	.zero		1


	//   ....[90]....
        /*1738*/ 	.word	0x0002e9b0
        /*173c*/ 	.word	0x00000017
        /*1740*/ 	.word	0x00033420
        /*1744*/ 	.short	0x010a
        /*1746*/ 	.byte	0x3f
	.zero		1


	//   ....[91]....
        /*1748*/ 	.word	0x0002ea00
        /*174c*/ 	.word	0x00000009
        /*1750*/ 	.word	0x000334a0
        /*1754*/ 	.short	0x010a
        /*1756*/ 	.byte	0x3f
	.zero		1


	//   ....[92]....
        /*1758*/ 	.word	0x0002ea50
        /*175c*/ 	.word	0x00000009
        /*1760*/ 	.word	0x000334c0
        /*1764*/ 	.short	0x010a
        /*1766*/ 	.byte	0x3f
	.zero		1


	//   ....[93]....
        /*1768*/ 	.word	0x0002eaa0
        /*176c*/ 	.word	0x00000006
        /*1770*/ 	.word	0x000334a0
        /*1774*/ 	.short	0x010a
        /*1776*/ 	.byte	0x3f
	.zero		1


	//   ....[94]....
        /*1778*/ 	.word	0x0002eaf0
        /*177c*/ 	.word	0x00000006
        /*1780*/ 	.word	0x000334c0
        /*1784*/ 	.short	0x010a
        /*1786*/ 	.byte	0x3f
	.zero		1


	//   ....[95]....
        /*1788*/ 	.word	0x0002ec20
        /*178c*/ 	.word	0x00000004
        /*1790*/ 	.word	0x00033480
        /*1794*/ 	.short	0x010a
        /*1796*/ 	.byte	0x3f
	.zero		1


	//   ....[96]....
        /*1798*/ 	.word	0x0002f560
        /*179c*/ 	.word	0x00000004
        /*17a0*/ 	.word	0x00033440
        /*17a4*/ 	.short	0x010a
        /*17a6*/ 	.byte	0x3f
	.zero		1


	//   ....[97]....
        /*17a8*/ 	.word	0x000302d0
        /*17ac*/ 	.word	0x00000017
        /*17b0*/ 	.word	0x00033420
        /*17b4*/ 	.short	0x010a
        /*17b6*/ 	.byte	0x3f
	.zero		1


	//   ....[98]....
        /*17b8*/ 	.word	0x00030320
        /*17bc*/ 	.word	0x00000004
        /*17c0*/ 	.word	0x00033480
        /*17c4*/ 	.short	0x010a
        /*17c6*/ 	.byte	0x3f
	.zero		1


	//   ....[99]....
        /*17c8*/ 	.word	0x00030a00
        /*17cc*/ 	.word	0x00000004
        /*17d0*/ 	.word	0x00033440
        /*17d4*/ 	.short	0x010a
        /*17d6*/ 	.byte	0x3f
	.zero		1


	//   ....[100]....
        /*17d8*/ 	.word	0x00031040
        /*17dc*/ 	.word	0x00000002
        /*17e0*/ 	.word	0x00033470
        /*17e4*/ 	.short	0x010a
        /*17e6*/ 	.byte	0x3f
	.zero		1


	//   ....[101]....
        /*17e8*/ 	.word	0x00031090
        /*17ec*/ 	.word	0x00000002
        /*17f0*/ 	.word	0x00033460
        /*17f4*/ 	.short	0x010a
        /*17f6*/ 	.byte	0x3f
	.zero		1


	//   ....[102]....
        /*17f8*/ 	.word	0x000310e0
        /*17fc*/ 	.word	0x00000000
        /*1800*/ 	.word	0x00033470
        /*1804*/ 	.short	0x010a
        /*1806*/ 	.byte	0x3f
	.zero		1


	//   ....[103]....
        /*1808*/ 	.word	0x00031130
        /*180c*/ 	.word	0x00000000
        /*1810*/ 	.word	0x00033460
        /*1814*/ 	.short	0x010a
        /*1816*/ 	.byte	0x3f
	.zero		1


	//   ....[104]....
        /*1818*/ 	.word	0x00031ab0
        /*181c*/ 	.word	0x00000005
        /*1820*/ 	.word	0x00033420
        /*1824*/ 	.short	0x010a
        /*1826*/ 	.byte	0x3f
	.zero		1


	//   ....[105]....
        /*1828*/ 	.word	0x00031c50
        /*182c*/ 	.word	0x00000003
        /*1830*/ 	.word	0x00033440
        /*1834*/ 	.short	0x010a
        /*1836*/ 	.byte	0x3f
	.zero		1


	//   ....[106]....
        /*1838*/ 	.word	0x00031ca0
        /*183c*/ 	.word	0x00000005
        /*1840*/ 	.word	0x00033440
        /*1844*/ 	.short	0x010a
        /*1846*/ 	.byte	0x3f
	.zero		1


	//   ....[107]....
        /*1848*/ 	.word	0x00031cf0
        /*184c*/ 	.word	0x00000003
        /*1850*/ 	.word	0x00033460
        /*1854*/ 	.short	0x010a
        /*1856*/ 	.byte	0x3f
	.zero		1


	//   ....[108]....
        /*1858*/ 	.word	0x00031d40
        /*185c*/ 	.word	0x00000005
        /*1860*/ 	.word	0x00033460
        /*1864*/ 	.short	0x010a
        /*1866*/ 	.byte	0x3f
	.zero		1


	//   ....[109]....
        /*1868*/ 	.word	0x00031d90
        /*186c*/ 	.word	0x00000003
        /*1870*/ 	.word	0x00033480
        /*1874*/ 	.short	0x010a
        /*1876*/ 	.byte	0x3f
	.zero		1


	//----- nvinfo : EIATTR_NUM_MBARRIERS
	.align		4
.L_666:
        /*1878*/ 	.byte	0x03, 0x38
        /*187a*/ 	.short	0x0016


	//----- nvinfo : EIATTR_EXIT_INSTR_OFFSETS
	.align		4
        /*187c*/ 	.byte	0x04, 0x1c
        /*187e*/ 	.short	(.L_668 - .L_667)


	//   ....[0]....
.L_667:
        /*1880*/ 	.word	0x0002bdd0


	//----- nvinfo : EIATTR_MAX_THREADS
	.align		4
.L_668:
        /*1884*/ 	.byte	0x04, 0x05
        /*1886*/ 	.short	(.L_670 - .L_669)
.L_669:
        /*1888*/ 	.word	0x00000180
        /*188c*/ 	.word	0x00000001
        /*1890*/ 	.word	0x00000001


	//----- nvinfo : EIATTR_CRS_STACK_SIZE
	.align		4
.L_670:
        /*1894*/ 	.byte	0x04, 0x1e
        /*1896*/ 	.short	(.L_672 - .L_671)
.L_671:
        /*1898*/ 	.word	0x00000000


	//----- nvinfo : EIATTR_CBANK_PARAM_SIZE
	.align		4
.L_672:
        /*189c*/ 	.byte	0x03, 0x19
        /*189e*/ 	.short	0x0af0


	//----- nvinfo : EIATTR_PARAM_CBANK
	.align		4
        /*18a0*/ 	.byte	0x04, 0x0a
        /*18a2*/ 	.short	(.L_674 - .L_673)
	.align		4
.L_673:
        /*18a4*/ 	.word	index@(.nv.constant0._ZN7cutlass13device_kernelIN5flash11enable_sm90INS1_16FlashAttnFwdSm90INS1_25CollectiveMainloopFwdSm90ILi2EN4cute5tupleIJNS5_1CILi1EEES8_S8_EEENS6_IJNS7_ILi128EEENS7_ILi160EEENS7_ILi192EEEEEELi192ENS_12float_e4m3_tEfNS_4arch4Sm90ELb0ELb0ELb0ELb1ELb1ELb1ELb0ELb1ELb1ELb1ELb0ELb0EEENS1_21CollectiveEpilogueFwdINS6_IJSA_SC_SB_EEES9_NS_10bfloat16_tESG_Li256ELb1ELb1ELb0ELb1EEENS1_36VarlenDynamicPersistentTileSchedulerILi128ELi160ELi256ELi128ELb0ELb1ELb1ELb0ELb1ELb1EEEEEEEEEvNT_6ParamsE)
        /*18a8*/ 	.short	0x0210
        /*18aa*/ 	.short	0x0af0


	//----- nvinfo : EIATTR_SW_WAR
	.align		4
.L_674:
        /*18ac*/ 	.byte	0x04, 0x36
        /*18ae*/ 	.short	(.L_676 - .L_675)
.L_675:
        /*18b0*/ 	.word	0x00000008
.L_676:


//--------------------- .nv.info._ZN7cutlass13device_kernelIN5flash11enable_sm90INS1_16FlashAttnFwdSm90INS1_25CollectiveMainloopFwdSm90ILi2EN4cute5tupleIJNS5_1CILi1EEES8_S8_EEENS6_IJNS7_ILi128EEESA_NS7_ILi192EEEEEELi192ENS_12float_e4m3_tEfNS_4arch4Sm90ELb0ELb1ELb0ELb0ELb1ELb0ELb0ELb1ELb1ELb1ELb0ELb0EEENS1_21CollectiveEpilogueFwdINS6_IJSA_SB_SA_EEES9_NS_10bfloat16_tESF_Li256ELb0ELb1ELb0ELb1EEENS1_30DynamicPersistentTileSchedulerILi256ELi128ELb0ELb1ELb1EEEEEEEEEvNT_6ParamsE --------------------------
	.section	.nv.info._ZN7cutlass13device_kernelIN5flash11enable_sm90INS1_16FlashAttnFwdSm90INS1_25CollectiveMainloopFwdSm90ILi2EN4cute5tupleIJNS5_1CILi1EEES8_S8_EEENS6_IJNS7_ILi128EEESA_NS7_ILi192EEEEEELi192ENS_12float_e4m3_tEfNS_4arch4Sm90ELb0ELb1ELb0ELb0ELb1ELb0ELb0ELb1ELb1ELb1ELb0ELb0EEENS1_21CollectiveEpilogueFwdINS6_IJSA_SB_SA_EEES9_NS_10bfloat16_tESF_Li256ELb0ELb1ELb0ELb1EEENS1_30DynamicPersistentTileSchedulerILi256ELi128ELb0ELb1ELb1EEEEEEEEEvNT_6ParamsE,"",@"SHT_CUDA_INFO"
	.sectionflags	@""
	.align	4


	//----- nvinfo : EIATTR_CUDA_API_VERSION
	.align		4
        /*0000*/ 	.byte	0x04, 0x37
        /*0002*/ 	.short	(.L_678 - .L_677)
.L_677:
        /*0004*/ 	.word	0x00000082


	//----- nvinfo : EIATTR_KPARAM_INFO
	.align		4
.L_678:
        /*0008*/ 	.byte	0x04, 0x17
        /*000a*/ 	.short	(.L_680 - .L_679)
.L_679:
        /*000c*/ 	.word	0x00000000
        /*0010*/ 	.short	0x0000
        /*0012*/ 	.short	0x0070
        /*0014*/ 	.byte	0x00, 0xf0, 0x01, 0x2a


	//----- nvinfo : EIATTR_SPARSE_MMA_MASK
	.align		4
.L_680:
        /*0018*/ 	.byte	0x03, 0x50
        /*001a*/ 	.short	0x0000


	//----- nvinfo : EIATTR_MAXREG_COUNT
	.align		4
        /*001c*/ 	.byte	0x03, 0x1b
        /*001e*/ 	.short	0x00a8


	//----- nvinfo : EIATTR_NUM_BARRIERS
	.align		4
        /*0020*/ 	.byte	0x02, 0x4c
        /*0022*/ 	.byte	0x10
	.zero		1


	//----- nvinfo : EIATTR_EXTERNS
	.align		4
        /*0024*/ 	.byte	0x04, 0x0f
        /*0026*/ 	.short	(.L_682 - .L_681)


	//   ....[0]....
	.align		4
.L_681:
        /*0028*/ 	.word	index@(__assertfail)


	//----- nvinfo : EIATTR_ANNOTATIONS
	.align		4
.L_682:
        /*002c*/ 	.byte	0x04, 0x55
        /*002e*/ 	.short	(.L_684 - .L_683)


	//   ....[0]....
.L_683:
        /* <DEDUP_REMOVED lines=10> */


	//----- nvinfo : EIATTR_MERCURY_ISA_VERSION
	.align		4
.L_684:
        /*00c0*/ 	.byte	0x03, 0x5f
        /*00c2*/ 	.short	0x0101


	//----- nvinfo : EIATTR_INT_WARP_WIDE_INSTR_OFFSETS
	.align		4
        /*00c4*/ 	.byte	0x04, 0x31
        /*00c6*/ 	.short	(.L_686 - .L_685)


	//   ....[0]....
.L_685:
        /*00c8*/ 	.word	0x000000c0


	//   ....[1]....
        /*00cc*/ 	.word	0x000000d0


	//   ....[2]....
        /*00d0*/ 	.word	0x00000170


	//   ....[3]....
        /*00d4*/ 	.word	0x000120b0


	//   ....[4]....
        /*00d8*/ 	.word	0x00012140


	//   ....[5]....
        /*00dc*/ 	.word	0x000154f0


	//   ....[6]....
        /*00e0*/ 	.word	0x00015580


	//----- nvinfo : EIATTR_COOP_GROUP_MASK_REGIDS
	.align		4
.L_686:
        /*00e4*/ 	.byte	0x04, 0x29
        /*00e6*/ 	.short	(.L_688 - .L_687)


	//   ....[0]....
.L_687:
        /*00e8*/ 	.word	0xffffffff


	//   ....[1]....
        /*00ec*/ 	.word	0xffffffff


	//   ....[2]....
        /*00f0*/ 	.word	0xffffffff


	//   ....[3]....
        /*00f4*/ 	.word	0xffffffff


	//   ....[4]....
        /*00f8*/ 	.word	0xffffffff


	//   ....[5]....
        /*00fc*/ 	.word	0xffffffff


	//   ....[6]....
        /*0100*/ 	.word	0xffffffff


	//   ....[7]....
        /*0104*/ 	.word	0xffffffff


	//   ....[8]....
        /*0108*/ 	.word	0xffffffff


	//   ....[9]....
        /*010c*/ 	.word	0xffffffff


	//   ....[10]....
        /*0110*/ 	.word	0xffffffff


	//   ....[11]....
        /*0114*/ 	.word	0xffffffff


	//   ....[12]....
        /*0118*/ 	.word	0xffffffff


	//   ....[13]....
        /*011c*/ 	.word	0xffffffff


	//   ....[14]....
        /*0120*/ 	.word	0xffffffff


	//   ....[15]....
        /*0124*/ 	.word	0xffffffff


	//   ....[16]....
        /*0128*/ 	.word	0xffffffff


	//   ....[17]....
        /*012c*/ 	.word	0xffffffff


	//   ....[18]....
        /*0130*/ 	.word	0xffffffff


	//   ....[19]....
        /*0134*/ 	.word	0xffffffff


	//   ....[20]....
        /*0138*/ 	.word	0xffffffff


	//   ....[21]....
        /*013c*/ 	.word	0xffffffff


	//   ....[22]....
        /*0140*/ 	.word	0xffffffff


	//   ....[23]....
        /*0144*/ 	.word	0xffffffff


	//   ....[24]....
        /*0148*/ 	.word	0xffffffff


	//   ....[25]....
        /*014c*/ 	.word	0xffffffff


	//   ....[26]....
        /*0150*/ 	.word	0xffffffff


	//   ....[27]....
        /*0154*/ 	.word	0xffffffff


	//   ....[28]....
        /*0158*/ 	.word	0xffffffff


	//   ....[29]....
        /*015c*/ 	.word	0xffffffff


	//   ....[30]....
        /*0160*/ 	.word	0xffffffff


	//   ....[31]....
        /*0164*/ 	.word	0xffffffff


	//   ....[32]....
        /*0168*/ 	.word	0xffffffff


	//   ....[33]....
        /*016c*/ 	.word	0xffffffff


	//   ....[34]....
        /*0170*/ 	.word	0xffffffff


	//   ....[35]....
        /*0174*/ 	.word	0xffffffff


	//   ....[36]....
        /*0178*/ 	.word	0xffffffff


	//   ....[37]....
        /*017c*/ 	.word	0xffffffff


	//   ....[38]....
        /*0180*/ 	.word	0xffffffff


	//   ....[39]....
        /*0184*/ 	.word	0xffffffff


	//   ....[40]....
        /*0188*/ 	.word	0xffffffff


	//   ....[41]....
        /*018c*/ 	.word	0xffffffff


	//   ....[42]....
        /*0190*/ 	.word	0xffffffff


	//   ....[43]....
        /*0194*/ 	.word	0xffffffff


	//   ....[44]....
        /*0198*/ 	.word	0xffffffff


	//   ....[45]....
        /*019c*/ 	.word	0xffffffff


	//   ....[46]....
        /*01a0*/ 	.word	0xffffffff


	//   ....[47]....
        /*01a4*/ 	.word	0xffffffff


	//   ....[48]....
        /*01a8*/ 	.word	0xffffffff


	//   ....[49]....
        /*01ac*/ 	.word	0xffffffff


	//   ....[50]....
        /*01b0*/ 	.word	0xffffffff


	//   ....[51]....
        /*01b4*/ 	.word	0xffffffff


	//   ....[52]....
        /*01b8*/ 	.word	0xffffffff


	//   ....[53]....
        /*01bc*/ 	.word	0xffffffff


	//   ....[54]....
        /*01c0*/ 	.word	0xffffffff


	//   ....[55]....
        /*01c4*/ 	.word	0xffffffff


	//   ....[56]....
        /*01c8*/ 	.word	0xffffffff


	//   ....[57]....
        /*01cc*/ 	.word	0xffffffff


	//   ....[58]....
        /*01d0*/ 	.word	0xffffffff


	//   ....[59]....
        /*01d4*/ 	.word	0xffffffff


	//   ....[60]....
        /*01d8*/ 	.word	0xffffffff


	//   ....[61]....
        /*01dc*/ 	.word	0xffffffff


	//   ....[62]....
        /*01e0*/ 	.word	0xffffffff


	//   ....[63]....
        /*01e4*/ 	.word	0xffffffff


	//   ....[64]....
        /*01e8*/ 	.word	0xffffffff


	//   ....[65]....
        /*01ec*/ 	.word	0xffffffff


	//   ....[66]....
        /*01f0*/ 	.word	0xffffffff


	//   ....[67]....
        /*01f4*/ 	.word	0xffffffff


	//   ....[68]....
        /*01f8*/ 	.word	0xffffffff


	//   ....[69]....
        /*01fc*/ 	.word	0xffffffff


	//   ....[70]....
        /*0200*/ 	.word	0xffffffff


	//   ....[71]....
        /*0204*/ 	.word	0xffffffff


	//   ....[72]....
        /*0208*/ 	.word	0xffffffff


	//   ....[73]....
        /*020c*/ 	.word	0xffffffff


	//   ....[74]....
        /*0210*/ 	.word	0xffffffff


	//   ....[75]....
        /*0214*/ 	.word	0xffffffff


	//   ....[76]....
        /*0218*/ 	.word	0xffffffff


	//   ....[77]....
        /*021c*/ 	.word	0xffffffff


	//   ....[78]....
        /*0220*/ 	.word	0xffffffff


	//   ....[79]....
        /*0224*/ 	.word	0xffffffff


	//   ....[80]....
        /*0228*/ 	.word	0xffffffff


	//   ....[81]....
        /*022c*/ 	.word	0xffffffff


	//   ....[82]....
        /*0230*/ 	.word	0xffffffff


	//   ....[83]....
        /*0234*/ 	.word	0xffffffff


	//   ....[84]....
        /*0238*/ 	.word	0xffffffff


	//   ....[85]....
        /*023c*/ 	.word	0xffffffff


	//   ....[86]....
        /*0240*/ 	.word	0xffffffff


	//   ....[87]....
        /*0244*/ 	.word	0xffffffff


	//   ....[88]....
        /*0248*/ 	.word	0xffffffff


	//   ....[89]....
        /*024c*/ 	.word	0xffffffff


	//   ....[90]....
        /*0250*/ 	.word	0xffffffff


	//   ....[91]....
        /*0254*/ 	.word	0xffffffff


	//   ....[92]....
        /*0258*/ 	.word	0xffffffff


	//   ....[93]....
        /*025c*/ 	.word	0xffffffff


	//   ....[94]....
        /*0260*/ 	.word	0xffffffff


	//   ....[95]....
        /*0264*/ 	.word	0xffffffff


	//   ....[96]....
        /*0268*/ 	.word	0xffffffff


	//   ....[97]....
        /*026c*/ 	.word	0xffffffff


	//   ....[98]....
        /*0270*/ 	.word	0xffffffff


	//   ....[99]....
        /*0274*/ 	.word	0xffffffff


	//   ....[100]....
        /*0278*/ 	.word	0xffffffff


	//   ....[101]....
        /*027c*/ 	.word	0xffffffff


	//   ....[102]....
        /*0280*/ 	.word	0xffffffff


	//   ....[103]....
        /*0284*/ 	.word	0xffffffff


	//   ....[104]....
        /*0288*/ 	.word	0xffffffff


	//   ....[105]....
        /*028c*/ 	.word	0xffffffff


	//   ....[106]....
        /*0290*/ 	.word	0xffffffff


	//   ....[107]....
        /*0294*/ 	.word	0xffffffff


	//   ....[108]....
        /*0298*/ 	.word	0xffffffff


	//   ....[109]....
        /*029c*/ 	.word	0xffffffff


	//   ....[110]....
        /*02a0*/ 	.word	0xffffffff


	//   ....[111]....
        /*02a4*/ 	.word	0xffffffff


	//   ....[112]....
        /*02a8*/ 	.word	0xffffffff


	//   ....[113]....
        /*02ac*/ 	.word	0xffffffff


	//   ....[114]....
        /*02b0*/ 	.word	0xffffffff


	//   ....[115]....
        /*02b4*/ 	.word	0xffffffff


	//   ....[116]....
        /*02b8*/ 	.word	0xffffffff


	//   ....[117]....
        /*02bc*/ 	.word	0xffffffff


	//   ....[118]....
        /*02c0*/ 	.word	0xffffffff


	//   ....[119]....
        /*02c4*/ 	.word	0xffffffff


	//   ....[120]....
        /*02c8*/ 	.word	0xffffffff


	//   ....[121]....
        /*02cc*/ 	.word	0xffffffff


	//   ....[122]....
        /*02d0*/ 	.word	0xffffffff


	//   ....[123]....
        /*02d4*/ 	.word	0xffffffff


	//   ....[124]....
        /*02d8*/ 	.word	0xffffffff


	//   ....[125]....
        /*02dc*/ 	.word	0xffffffff


	//   ....[126]....
        /*02e0*/ 	.word	0xffffffff


	//   ....[127]....
        /*02e4*/ 	.word	0xffffffff


	//   ....[128]....
        /*02e8*/ 	.word	0xffffffff


	//   ....[129]....
        /*02ec*/ 	.word	0xffffffff


	//   ....[130]....
        /*02f0*/ 	.word	0xffffffff


	//   ....[131]....
        /*02f4*/ 	.word	0xffffffff


	//   ....[132]....
        /*02f8*/ 	.word	0xffffffff


	//   ....[133]....
        /*02fc*/ 	.word	0xffffffff


	//   ....[134]....
        /*0300*/ 	.word	0xffffffff


	//   ....[135]....
        /*0304*/ 	.word	0xffffffff


	//   ....[136]....
        /*0308*/ 	.word	0xffffffff


	//   ....[137]....
        /*030c*/ 	.word	0xffffffff


	//   ....[138]....
        /*0310*/ 	.word	0xffffffff


	//   ....[139]....
        /*0314*/ 	.word	0xffffffff


	//   ....[140]....
        /*0318*/ 	.word	0xffffffff


	//   ....[141]....
        /*031c*/ 	.word	0xffffffff


	//   ....[142]....
        /*0320*/ 	.word	0xffffffff


	//   ....[143]....
        /*0324*/ 	.word	0xffffffff


	//   ....[144]....
        /*0328*/ 	.word	0x0500000f


	//   ....[145]....
        /*032c*/ 	.word	0x0500000f


	//   ....[146]....
        /*0330*/ 	.word	0x0500000f


	//   ....[147]....
        /*0334*/ 	.word	0x0500000f


	//   ....[148]....
        /*0338*/ 	.word	0x0500000f


	//   ....[149]....
        /*033c*/ 	.word	0x0500000f


	//   ....[150]....
        /*0340*/ 	.word	0x0500000f


	//   ....[151]....
        /*0344*/ 	.word	0x0500000f


	//   ....[152]....
        /*0348*/ 	.word	0x0500000f


	//   ....[153]....
        /*034c*/ 	.word	0x0500000f


	//   ....[154]....
        /*0350*/ 	.word	0x0500000f


	//   ....[155]....
        /*0354*/ 	.word	0x0500000f


	//   ....[156]....
        /*0358*/ 	.word	0x0500000f


	//   ....[157]....
        /*035c*/ 	.word	0x0500000f


	//   ....[158]....
        /*0360*/ 	.word	0x0500000f


	//   ....[159]....
        /*0364*/ 	.word	0x0500000f


	//   ....[160]....
        /*0368*/ 	.word	0x0500000f


	//   ....[161]....
        /*036c*/ 	.word	0x0500000f


	//   ....[162]....
        /*0370*/ 	.word	0x0500000f


	//   ....[163]....
        /*0374*/ 	.word	0x0500000f


	//   ....[164]....
        /*0378*/ 	.word	0x0500000f


	//   ....[165]....
        /*037c*/ 	.word	0x0500000f


	//   ....[166]....
        /*0380*/ 	.word	0x0500000f


	//   ....[167]....
        /*0384*/ 	.word	0x0500000f


	//   ....[168]....
        /*0388*/ 	.word	0x0500000f


	//   ....[169]....
        /*038c*/ 	.word	0x0500000f


	//   ....[170]....
        /*0390*/ 	.word	0x0500000f


	//   ....[171]....
        /*0394*/ 	.word	0x0500000f


	//   ....[172]....
        /*0398*/ 	.word	0x0500000f


	//   ....[173]....
        /*039c*/ 	.word	0x0500000f


	//   ....[174]....
        /*03a0*/ 	.word	0x0500000f


	//   ....[175]....
        /*03a4*/ 	.word	0x0500000f


	//   ....[176]....
        /*03a8*/ 	.word	0x0500000f


	//   ....[177]....
        /*03ac*/ 	.word	0x0500000f


	//   ....[178]....
        /*03b0*/ 	.word	0x0500000f


	//   ....[179]....
        /*03b4*/ 	.word	0x0500000f


	//   ....[180]....
        /*03b8*/ 	.word	0x0500000f


	//   ....[181]....
        /*03bc*/ 	.word	0x0500000f


	//   ....[182]....
        /*03c0*/ 	.word	0x0500000f


	//   ....[183]....
        /*03c4*/ 	.word	0x0500000f


	//   ....[184]....
        /*03c8*/ 	.word	0x0500000f


	//   ....[185]....
        /*03cc*/ 	.word	0x0500000f


	//----- nvinfo : EIATTR_COOP_GROUP_INSTR_OFFSETS
	.align		4
.L_688:
        /*03d0*/ 	.byte	0x04, 0x28
        /*03d2*/ 	.short	(.L_690 - .L_689)


	//   ....[0]....
.L_689:
        /*03d4*/ 	.word	0x00000080


	//   ....[1]....
        /*03d8*/ 	.word	0x00000090


	//   ....[2]....
        /*03dc*/ 	.word	0x000002d0


	//   ....[3]....
        /*03e0*/ 	.word	0x00000430


	//   ....[4]....
        /*03e4*/ 	.word	0x00000550


	//   ....[5]....
        /*03e8*/ 	.word	0x000006b0


	//   ....[6]....
        /*03ec*/ 	.word	0x00001b80


	//   ....[7]....
        /*03f0*/ 	.word	0x00002340


	//   ....[8]....
        /*03f4*/ 	.word	0x00002590


	//   ....[9]....
        /*03f8*/ 	.word	0x00003750


	//   ....[10]....
        /*03fc*/ 	.word	0x00003860


	//   ....[11]....
        /*0400*/ 	.word	0x00004130


	//   ....[12]....
        /*0404*/ 	.word	0x000041a0


	//   ....[13]....
        /*0408*/ 	.word	0x000058c0


	//   ....[14]....
        /*040c*/ 	.word	0x00005ae0


	//   ....[15]....
        /*0410*/ 	.word	0x000066d0


	//   ....[16]....
        /*0414*/ 	.word	0x000067d0


	//   ....[17]....
        /*0418*/ 	.word	0x00007040


	//   ....[18]....
        /*041c*/ 	.word	0x000070c0


	//   ....[19]....
        /*0420*/ 	.word	0x00009010


	//   ....[20]....
        /*0424*/ 	.word	0x00009020


	//   ....[21]....
        /*0428*/ 	.word	0x00009050


	//   ....[22]....
        /*042c*/ 	.word	0x00009060


	//   ....[23]....
        /*0430*/ 	.word	0x0000ad90


	//   ....[24]....
        /*0434*/ 	.word	0x0000afb0


	//   ....[25]....
        /*0438*/ 	.word	0x0000bba0


	//   ....[26]....
        /*043c*/ 	.word	0x0000bca0


	//   ....[27]....
        /*0440*/ 	.word	0x0000c510


	//   ....[28]....
        /*0444*/ 	.word	0x0000c590


	//   ....[29]....
        /*0448*/ 	.word	0x0000db70


	//   ....[30]....
        /*044c*/ 	.word	0x0000db80


	//   ....[31]....
        /*0450*/ 	.word	0x0000dbb0


	//   ....[32]....
        /*0454*/ 	.word	0x0000dbc0


	//   ....[33]....
        /*0458*/ 	.word	0x0000f3e0


	//   ....[34]....
        /*045c*/ 	.word	0x0000f410


	//   ....[35]....
        /*0460*/ 	.word	0x0000f450


	//   ....[36]....
        /*0464*/ 	.word	0x0000f480


	//   ....[37]....
        /*0468*/ 	.word	0x0000f4c0


	//   ....[38]....
        /*046c*/ 	.word	0x0000f4f0


	//   ....[39]....
        /*0470*/ 	.word	0x0000f520


	//   ....[40]....
        /*0474*/ 	.word	0x0000f550


	//   ....[41]....
        /*0478*/ 	.word	0x0000f580


	//   ....[42]....
        /*047c*/ 	.word	0x0000f5b0


	//   ....[43]....
        /*0480*/ 	.word	0x0000f5e0


	//   ....[44]....
        /*0484*/ 	.word	0x0000f610


	//   ....[45]....
        /*0488*/ 	.word	0x0000f650


	//   ....[46]....
        /*048c*/ 	.word	0x0000f680


	//   ....[47]....
        /*0490*/ 	.word	0x0000f690


	//   ....[48]....
        /*0494*/ 	.word	0x0000f6a0


	//   ....[49]....
        /*0498*/ 	.word	0x0000f6c0


	//   ....[50]....
        /*049c*/ 	.word	0x0000f6d0


	//   ....[51]....
        /*04a0*/ 	.word	0x0000f6e0


	//   ....[52]....
        /*04a4*/ 	.word	0x0000f710


	//   ....[53]....
        /*04a8*/ 	.word	0x0000f740


	//   ....[54]....
        /*04ac*/ 	.word	0x0000f750


	//   ....[55]....
        /*04b0*/ 	.word	0x0000f760


	//   ....[56]....
        /*04b4*/ 	.word	0x0000f770


	//   ....[57]....
        /*04b8*/ 	.word	0x0000f780


	//   ....[58]....
        /*04bc*/ 	.word	0x0000f7a0


	//   ....[59]....
        /*04c0*/ 	.word	0x0000f7b0


	//   ....[60]....
        /*04c4*/ 	.word	0x0000f7c0


	//   ....[61]....
        /*04c8*/ 	.word	0x0000f7d0


	//   ....[62]....
        /*04cc*/ 	.word	0x0000f7e0


	//   ....[63]....
        /*04d0*/ 	.word	0x0000f7f0


	//   ....[64]....
        /*04d4*/ 	.word	0x0000f800


	//   ....[65]....
        /*04d8*/ 	.word	0x0000f810


	//   ....[66]....
        /*04dc*/ 	.word	0x0000f820


	//   ....[67]....
        /*04e0*/ 	.word	0x0000f830


	//   ....[68]....
        /*04e4*/ 	.word	0x0000f840


	//   ....[69]....
        /*04e8*/ 	.word	0x0000f850


	//   ....[70]....
        /*04ec*/ 	.word	0x0000f860


	//   ....[71]....
        /*04f0*/ 	.word	0x0000f870


	//   ....[72]....
        /*04f4*/ 	.word	0x0000f880


	//   ....[73]....
        /*04f8*/ 	.word	0x0000f890


	//   ....[74]....
        /*04fc*/ 	.word	0x0000f8a0


	//   ....[75]....
        /*0500*/ 	.word	0x0000f8b0


	//   ....[76]....
        /*0504*/ 	.word	0x0000f8c0


	//   ....[77]....
        /*0508*/ 	.word	0x0000f8d0


	//   ....[78]....
        /*050c*/ 	.word	0x0000f8e0


	//   ....[79]....
        /*0510*/ 	.word	0x0000f8f0


	//   ....[80]....
        /*0514*/ 	.word	0x0000f900


	//   ....[81]....
        /*0518*/ 	.word	0x0000fc10


	//   ....[82]....
        /*051c*/ 	.word	0x0000fc40


	//   ....[83]....
        /*0520*/ 	.word	0x0000fc70


	//   ....[84]....
        /*0524*/ 	.word	0x0000fca0


	//   ....[85]....
        /*0528*/ 	.word	0x000101c0


	//   ....[86]....
        /*052c*/ 	.word	0x000101f0


	//   ....[87]....
        /*0530*/ 	.word	0x000102f0


	//   ....[88]....
        /*0534*/ 	.word	0x00010310


	//   ....[89]....
        /*0538*/ 	.word	0x00010410


	//   ....[90]....
        /*053c*/ 	.word	0x00010430


	//   ....[91]....
        /*0540*/ 	.word	0x00010540


	//   ....[92]....
        /*0544*/ 	.word	0x00010560


	//   ....[93]....
        /*0548*/ 	.word	0x00010c40


	//   ....[94]....
        /*054c*/ 	.word	0x00010c60


	//   ....[95]....
        /*0550*/ 	.word	0x00010d60


	//   ....[96]....
        /*0554*/ 	.word	0x00010d80


	//   ....[97]....
        /*0558*/ 	.word	0x00010e80


	//   ....[98]....
        /*055c*/ 	.word	0x00010ea0


	//   ....[99]....
        /*0560*/ 	.word	0x00010fb0


	//   ....[100]....
        /*0564*/ 	.word	0x00010fd0


	//   ....[101]....
        /*0568*/ 	.word	0x000111a0


	//   ....[102]....
        /*056c*/ 	.word	0x00012c80


	//   ....[103]....
        /*0570*/ 	.word	0x00012cb0


	//   ....[104]....
        /*0574*/ 	.word	0x00012d80


	//   ....[105]....
        /*0578*/ 	.word	0x00012d90


	//   ....[106]....
        /*057c*/ 	.word	0x00012e20


	//   ....[107]....
        /*0580*/ 	.word	0x00012e30


	//   ....[108]....
        /*0584*/ 	.word	0x00012e40


	//   ....[109]....
        /*0588*/ 	.word	0x00012ee0


	//   ....[110]....
        /*058c*/ 	.word	0x00013240


	//   ....[111]....
        /*0590*/ 	.word	0x00013260


	//   ....[112]....
        /*0594*/ 	.word	0x00013320


	//   ....[113]....
        /*0598*/ 	.word	0x00013330


	//   ....[114]....
        /*059c*/ 	.word	0x000133c0


	//   ....[115]....
        /*05a0*/ 	.word	0x000133d0


	//   ....[116]....
        /*05a4*/ 	.word	0x000133e0


	//   ....[117]....
        /*05a8*/ 	.word	0x000133f0


	//   ....[118]....
        /*05ac*/ 	.word	0x00013af0


	//   ....[119]....
        /*05b0*/ 	.word	0x00013b10


	//   ....[120]....
        /*05b4*/ 	.word	0x00013bd0


	//   ....[121]....
        /*05b8*/ 	.word	0x00013bf0


	//   ....[122]....
        /*05bc*/ 	.word	0x00013c90


	//   ....[123]....
        /*05c0*/ 	.word	0x00013cb0


	//   ....[124]....
        /*05c4*/ 	.word	0x00013cc0


	//   ....[125]....
        /*05c8*/ 	.word	0x00013cd0


	//   ....[126]....
        /*05cc*/ 	.word	0x00014420


	//   ....[127]....
        /*05d0*/ 	.word	0x00014430


	//   ....[128]....
        /*05d4*/ 	.word	0x00014470


	//   ....[129]....
        /*05d8*/ 	.word	0x000144b0


	//   ....[130]....
        /*05dc*/ 	.word	0x000144c0


	//   ....[131]....
        /*05e0*/ 	.word	0x00014520


	//   ....[132]....
        /*05e4*/ 	.word	0x00014550


	//   ....[133]....
        /*05e8*/ 	.word	0x00014590


	//   ....[134]....
        /*05ec*/ 	.word	0x000148c0


	//   ....[135]....
        /*05f0*/ 	.word	0x000148d0


	//   ....[136]....
        /*05f4*/ 	.word	0x000148e0


	//   ....[137]....
        /*05f8*/ 	.word	0x00014940


	//   ....[138]....
        /*05fc*/ 	.word	0x00014950


	//   ....[139]....
        /*0600*/ 	.word	0x000149b0


	//   ....[140]....
        /*0604*/ 	.word	0x000149e0


	//   ....[141]....
        /*0608*/ 	.word	0x00014a20


	//   ....[142]....
        /*060c*/ 	.word	0x00015fe0


	//   ....[143]....
        /*0610*/ 	.word	0x00016170


	//   ....[144]....
        /*0614*/ 	.word	0x00016840


	//   ....[145]....
        /*0618*/ 	.word	0x00016920


	//   ....[146]....
        /*061c*/ 	.word	0x000169e0


	//   ....[147]....
        /*0620*/ 	.word	0x00016a40


	//   ....[148]....
        /*0624*/ 	.word	0x00016b50


	//   ....[149]....
        /*0628*/ 	.word	0x00016bb0


	//   ....[150]....
        /*062c*/ 	.word	0x00016cb0


	//   ....[151]....
        /*0630*/ 	.word	0x00016d10


	//   ....[152]....
        /*0634*/ 	.word	0x00016e00


	//   ....[153]....
        /*0638*/ 	.word	0x00016f50


	//   ....[154]....
        /*063c*/ 	.word	0x00017010


	//   ....[155]....
        /*0640*/ 	.word	0x00017110


	//   ....[156]....
        /*0644*/ 	.word	0x000171c0


	//   ....[157]....
        /*0648*/ 	.word	0x00017220


	//   ....[158]....
        /*064c*/ 	.word	0x00017320


	//   ....[159]....
        /*0650*/ 	.word	0x00017380


	//   ....[160]....
        /*0654*/ 	.word	0x00017420


	//   ....[161]....
        /*0658*/ 	.word	0x00017530


	//   ....[162]....
        /*065c*/ 	.word	0x000175a0


	//   ....[163]....
        /*0660*/ 	.word	0x00017600


	//   ....[164]....
        /*0664*/ 	.word	0x00017710


	//   ....[165]....
        /*0668*/ 	.word	0x00017770


	//   ....[166]....
        /*066c*/ 	.word	0x00017890


	//   ....[167]....
        /*0670*/ 	.word	0x000178f0


	//   ....[168]....
        /*0674*/ 	.word	0x00017990


	//   ....[169]....
        /*0678*/ 	.word	0x00017b30


	//   ....[170]....
        /*067c*/ 	.word	0x00017bc0


	//   ....[171]....
        /*0680*/ 	.word	0x00017c20


	//   ....[172]....
        /*0684*/ 	.word	0x00017d00


	//   ....[173]....
        /*0688*/ 	.word	0x00017d60


	//   ....[174]....
        /*068c*/ 	.word	0x00017e30


	//   ....[175]....
        /*0690*/ 	.word	0x00017e90


	//   ....[176]....
        /*0694*/ 	.word	0x00017f60


	//   ....[177]....
        /*0698*/ 	.word	0x00018050


	//   ....[178]....
        /*069c*/ 	.word	0x000180e0


	//   ....[179]....
        /*06a0*/ 	.word	0x00018140


	//   ....[180]....
        /*06a4*/ 	.word	0x00018210


	//   ....[181]....
        /*06a8*/ 	.word	0x00018270


	//   ....[182]....
        /*06ac*/ 	.word	0x00018340


	//   ....[183]....
        /*06b0*/ 	.word	0x000183a0


	//   ....[184]....
        /*06b4*/ 	.word	0x00018470


	//   ....[185]....
        /*06b8*/ 	.word	0x000186d0


	//----- nvinfo : EIATTR_REG_RECONFIG
	.align		4
.L_690:
        /*06bc*/ 	.byte	0x01, 0x54
	.zero		2


	//----- nvinfo : EIATTR_SYSCALL_OFFSETS
	.align		4
        /*06c0*/ 	.byte	0x04, 0x46
        /*06c2*/ 	.short	(.L_692 - .L_691)


	//   ....[0]....
.L_691:
        /*06c4*/ 	.word	0x00001d60


	//   ....[1]....
        /*06c8*/ 	.word	0x000122b0


	//   ....[2]....
        /*06cc*/ 	.word	0x00012420


	//   ....[3]....
        /*06d0*/ 	.word	0x00012570


	//   ....[4]....
        /*06d4*/ 	.word	0x000126b0


	//   ....[5]....
        /*06d8*/ 	.word	0x00013750


	//----- nvinfo : EIATTR_MBARRIER_INSTR_OFFSETS
	.align		4
.L_692:
        /*06dc*/ 	.byte	0x04, 0x39
        /*06de*/ 	.short	(.L_694 - .L_693)


	//   ....[0]....
.L_693:
        /*06e0*/ 	.word	0x00000180
        /*06e4*/ 	.word	0x000000ff
        /*06e8*/ 	.word	0x0002a800
        /*06ec*/ 	.short	0x0100
        /*06ee*/ 	.byte	0x08
	.zero		1


	//   ....[1]....
        /*06f0*/ 	.word	0x00000190
        /*06f4*/ 	.word	0x000000ff
        /*06f8*/ 	.word	0x0002a820
        /*06fc*/ 	.short	0x0100
        /*06fe*/ 	.byte	0x08
	.zero		1


	//   ....[2]....
        /*0700*/ 	.word	0x00000280
        /*0704*/ 	.word	0x000000ff
        /*0708*/ 	.word	0x0002a830
        /*070c*/ 	.short	0x0100
        /*070e*/ 	.byte	0x08
	.zero		1


	//   ....[3]....
        /*0710*/ 	.word	0x00000290
        /*0714*/ 	.word	0x000000ff
        /*0718*/ 	.word	0x0002a840
        /*071c*/ 	.short	0x0100
        /*071e*/ 	.byte	0x08
	.zero		1


	//   ....[4]....
        /*0720*/ 	.word	0x000002a0
        /*0724*/ 	.word	0x000000ff
        /*0728*/ 	.word	0x0002a838
        /*072c*/ 	.short	0x0100
        /*072e*/ 	.byte	0x08
	.zero		1


	//   ....[5]....
        /*0730*/ 	.word	0x000002b0
        /*0734*/ 	.word	0x000000ff
        /*0738*/ 	.word	0x0002a848
        /*073c*/ 	.short	0x0100
        /*073e*/ 	.byte	0x08
	.zero		1


	//   ....[6]....
        /*0740*/ 	.word	0x000003e0
        /*0744*/ 	.word	0x000000ff
        /*0748*/ 	.word	0x0002a850
        /*074c*/ 	.short	0x0100
        /*074e*/ 	.byte	0x08
	.zero		1


	//   ....[7]....
        /*0750*/ 	.word	0x000003f0
        /*0754*/ 	.word	0x000000ff
        /*0758*/ 	.word	0x0002a860
        /*075c*/ 	.short	0x0100
        /*075e*/ 	.byte	0x08
	.zero		1


	//   ....[8]....
        /*0760*/ 	.word	0x00000400
        /*0764*/ 	.word	0x000000ff
        /*0768*/ 	.word	0x0002a858
        /*076c*/ 	.short	0x0100
        /*076e*/ 	.byte	0x08
	.zero		1


	//   ....[9]....
        /*0770*/ 	.word	0x00000410
        /*0774*/ 	.word	0x000000ff
        /*0778*/ 	.word	0x0002a868
        /*077c*/ 	.short	0x0100
        /*077e*/ 	.byte	0x08
	.zero		1


	//   ....[10]....
        /*0780*/ 	.word	0x00000500
        /*0784*/ 	.word	0x000000ff
        /*0788*/ 	.word	0x0002a870
        /*078c*/ 	.short	0x0100
        /*078e*/ 	.byte	0x06
	.zero		1


	//   ....[11]....
        /*0790*/ 	.word	0x00000510
        /*0794*/ 	.word	0x000000ff
        /*0798*/ 	.word	0x0002a880
        /*079c*/ 	.short	0x0100
        /*079e*/ 	.byte	0x06
	.zero		1


	//   ....[12]....
        /*07a0*/ 	.word	0x00000520
        /*07a4*/ 	.word	0x000000ff
        /*07a8*/ 	.word	0x0002a878
        /*07ac*/ 	.short	0x0100
        /*07ae*/ 	.byte	0x06
	.zero		1


	//   ....[13]....
        /*07b0*/ 	.word	0x00000530
        /*07b4*/ 	.word	0x000000ff
        /*07b8*/ 	.word	0x0002a888
        /*07bc*/ 	.short	0x0100
        /*07be*/ 	.byte	0x06
	.zero		1


	//   ....[14]....
        /*07c0*/ 	.word	0x00000660
        /*07c4*/ 	.word	0x000000ff
        /*07c8*/ 	.word	0x0002a890
        /*07cc*/ 	.short	0x0100
        /*07ce*/ 	.byte	0x08
	.zero		1


	//   ....[15]....
        /*07d0*/ 	.word	0x00000670
        /*07d4*/ 	.word	0x000000ff
        /*07d8*/ 	.word	0x0002a8a0
        /*07dc*/ 	.short	0x0100
        /*07de*/ 	.byte	0x08
	.zero		1


	//   ....[16]....
        /*07e0*/ 	.word	0x00000680
        /*07e4*/ 	.word	0x000000ff
        /*07e8*/ 	.word	0x0002a898
        /*07ec*/ 	.short	0x0100
        /*07ee*/ 	.byte	0x08
	.zero		1


	//   ....[17]....
        /*07f0*/ 	.word	0x00000690
        /*07f4*/ 	.word	0x000000ff
        /*07f8*/ 	.word	0x0002a8a8
        /*07fc*/ 	.short	0x0100
        /*07fe*/ 	.byte	0x08
	.zero		1


	//   ....[18]....
        /*0800*/ 	.word	0x000007e0
        /*0804*/ 	.word	0x000000ff
        /*0808*/ 	.word	0x0002a8b0
        /*080c*/ 	.short	0x0100
        /*080e*/ 	.byte	0x08
	.zero		1


	//   ....[19]....
        /*0810*/ 	.word	0x000007f0
        /*0814*/ 	.word	0x000000ff
        /*0818*/ 	.word	0x0002a8c0
        /*081c*/ 	.short	0x0100
        /*081e*/ 	.byte	0x08
	.zero		1


	//   ....[20]....
        /*0820*/ 	.word	0x00000800
        /*0824*/ 	.word	0x000000ff
        /*0828*/ 	.word	0x0002a8b8
        /*082c*/ 	.short	0x0100
        /*082e*/ 	.byte	0x08
	.zero		1


	//   ....[21]....
        /*0830*/ 	.word	0x00000810
        /*0834*/ 	.word	0x000000ff
        /*0838*/ 	.word	0x0002a8c8
        /*083c*/ 	.short	0x0100
        /*083e*/ 	.byte	0x08
	.zero		1


	//   ....[22]....
        /*0840*/ 	.word	0x00001de0
        /*0844*/ 	.word	0x000000ff
        /*0848*/ 	.word	0x0002a800
        /*084c*/ 	.short	0x010a
        /*084e*/ 	.byte	0x24
	.zero		1


	//   ....[23]....
        /*0850*/ 	.word	0x00001e60
        /*0854*/ 	.word	0x00000003
        /*0858*/ 	.word	0x0002a830
        /*085c*/ 	.short	0x010a
        /*085e*/ 	.byte	0x3f
	.zero		1


	//   ....[24]....
        /*0860*/ 	.word	0x00001ea0
        /*0864*/ 	.word	0x00000003
        /*0868*/ 	.word	0x0002a830
        /*086c*/ 	.short	0x010a
        /*086e*/ 	.byte	0x3f
	.zero		1


	//   ....[25]....
        /*0870*/ 	.word	0x00002350
        /*0874*/ 	.word	0x000000ff
        /*0878*/ 	.word	0x00000000
        /*087c*/ 	.short	0x0101
        /*087e*/ 	.byte	0x06
	.zero		1


	//   ....[26]....
        /*0880*/ 	.word	0x00005240
        /*0884*/ 	.word	0x000000ff
        /*0888*/ 	.word	0x0002a830
        /*088c*/ 	.short	0x010a
        /*088e*/ 	.byte	0x06
	.zero		1


	//   ....[27]....
        /*0890*/ 	.word	0x00005280
        /*0894*/ 	.word	0x000000ff
        /*0898*/ 	.word	0x0002a830
        /*089c*/ 	.short	0x010a
        /*089e*/ 	.byte	0x06
	.zero		1


	//   ....[28]....
        /*08a0*/ 	.word	0x00005550
        /*08a4*/ 	.word	0x000000ff
        /*08a8*/ 	.word	0x0002a850
        /*08ac*/ 	.short	0x010a
        /*08ae*/ 	.byte	0x06
	.zero		1


	//   ....[29]....
        /*08b0*/ 	.word	0x00005590
        /*08b4*/ 	.word	0x000000ff
        /*08b8*/ 	.word	0x0002a850
        /*08bc*/ 	.short	0x010a
        /*08be*/ 	.byte	0x06
	.zero		1


	//   ....[30]....
        /*08c0*/ 	.word	0x00005880
        /*08c4*/ 	.word	0x000000ff
        /*08c8*/ 	.word	0x00000000
        /*08cc*/ 	.short	0x0101
        /*08ce*/ 	.byte	0x06
	.zero		1


	//   ....[31]....
        /*08d0*/ 	.word	0x00007b70
        /*08d4*/ 	.word	0x000000ff
        /*08d8*/ 	.word	0x00000000
        /*08dc*/ 	.short	0x0101
        /*08de*/ 	.byte	0x06
	.zero		1


	//   ....[32]....
        /*08e0*/ 	.word	0x00008660
        /*08e4*/ 	.word	0x000000ff
        /*08e8*/ 	.word	0x0002a830
        /*08ec*/ 	.short	0x010a
        /*08ee*/ 	.byte	0x06
	.zero		1


	//   ....[33]....
        /*08f0*/ 	.word	0x000086a0
        /*08f4*/ 	.word	0x000000ff
        /*08f8*/ 	.word	0x0002a830
        /*08fc*/ 	.short	0x010a
        /*08fe*/ 	.byte	0x06
	.zero		1


	//   ....[34]....
        /*0900*/ 	.word	0x00008970
        /*0904*/ 	.word	0x000000ff
        /*0908*/ 	.word	0x0002a850
        /*090c*/ 	.short	0x010a
        /*090e*/ 	.byte	0x06
	.zero		1


	//   ....[35]....
        /*0910*/ 	.word	0x000089b0
        /*0914*/ 	.word	0x000000ff
        /*0918*/ 	.word	0x0002a850
        /*091c*/ 	.short	0x010a
        /*091e*/ 	.byte	0x06
	.zero		1


	//   ....[36]....
        /*0920*/ 	.word	0x00008cb0
        /*0924*/ 	.word	0x000000ff
        /*0928*/ 	.word	0x00000000
        /*092c*/ 	.short	0x0101
        /*092e*/ 	.byte	0x06
	.zero		1


	//   ....[37]....
        /*0930*/ 	.word	0x00009e60
        /*0934*/ 	.word	0x000000ff
        /*0938*/ 	.word	0x00000000
        /*093c*/ 	.short	0x0101
        /*093e*/ 	.byte	0x06
	.zero		1


	//   ....[38]....
        /*0940*/ 	.word	0x0000a750
        /*0944*/ 	.word	0x000000ff
        /*0948*/ 	.word	0x0002a830
        /*094c*/ 	.short	0x010a
        /*094e*/ 	.byte	0x06
	.zero		1


	//   ....[39]....
        /*0950*/ 	.word	0x0000a790
        /*0954*/ 	.word	0x000000ff
        /*0958*/ 	.word	0x0002a830
        /*095c*/ 	.short	0x010a
        /*095e*/ 	.byte	0x06
	.zero		1


	//   ....[40]....
        /*0960*/ 	.word	0x0000aa30
        /*0964*/ 	.word	0x000000ff
        /*0968*/ 	.word	0x0002a850
        /*096c*/ 	.short	0x010a
        /*096e*/ 	.byte	0x06
	.zero		1


	//   ....[41]....
        /*0970*/ 	.word	0x0000aa70
        /*0974*/ 	.word	0x000000ff
        /*0978*/ 	.word	0x0002a850
        /*097c*/ 	.short	0x010a
        /*097e*/ 	.byte	0x06
	.zero		1


	//   ....[42]....
        /*0980*/ 	.word	0x0000ad50
        /*0984*/ 	.word	0x000000ff
        /*0988*/ 	.word	0x00000000
        /*098c*/ 	.short	0x0101
        /*098e*/ 	.byte	0x06
	.zero		1


	//   ....[43]....
        /*0990*/ 	.word	0x0000d040
        /*0994*/ 	.word	0x000000ff
        /*0998*/ 	.word	0x00000000
        /*099c*/ 	.short	0x0101
        /*099e*/ 	.byte	0x06
	.zero		1


	//   ....[44]....
        /*09a0*/ 	.word	0x0000d830
        /*09a4*/ 	.word	0x000000ff
        /*09a8*/ 	.word	0x0002a850
        /*09ac*/ 	.short	0x010a
        /*09ae*/ 	.byte	0x09
	.zero		1


	//   ....[45]....
        /*09b0*/ 	.word	0x0000d870
        /*09b4*/ 	.word	0x000000ff
        /*09b8*/ 	.word	0x0002a850
        /*09bc*/ 	.short	0x010a
        /*09be*/ 	.byte	0x09
	.zero		1


	//   ....[46]....
        /*09c0*/ 	.word	0x0000df40
        /*09c4*/ 	.word	0x000000ff
        /*09c8*/ 	.word	0x00000000
        /*09cc*/ 	.short	0x0101
        /*09ce*/ 	.byte	0x04
	.zero		1


	//   ....[47]....
        /*09d0*/ 	.word	0x000101b0
        /*09d4*/ 	.word	0x00000000
        /*09d8*/ 	.word	0x00000000
        /*09dc*/ 	.short	0x0101
        /*09de*/ 	.byte	0x3f
	.zero		1


	//   ....[48]....
        /*09e0*/ 	.word	0x00012aa0
        /*09e4*/ 	.word	0x00000004
        /*09e8*/ 	.word	0x0002a880
        /*09ec*/ 	.short	0x010a
        /*09ee*/ 	.byte	0x3f
	.zero		1


	//   ....[49]....
        /*09f0*/ 	.word	0x00012fd0
        /*09f4*/ 	.word	0x00000004
        /*09f8*/ 	.word	0x0002a870
        /*09fc*/ 	.short	0x0107
        /*09fe*/ 	.byte	0x3f
	.zero		1


	//   ....[50]....
        /*0a00*/ 	.word	0x00013090
        /*0a04*/ 	.word	0x00000004
        /*0a08*/ 	.word	0x0002a870
        /*0a0c*/ 	.short	0x0101
        /*0a0e*/ 	.byte	0x3f
	.zero		1


	//   ....[51]....
        /*0a10*/ 	.word	0x000130c0
        /*0a14*/ 	.word	0x00000004
        /*0a18*/ 	.word	0x0002a840
        /*0a1c*/ 	.short	0x010a
        /*0a1e*/ 	.byte	0x3f
	.zero		1


	//   ....[52]....
        /*0a20*/ 	.word	0x00013530
        /*0a24*/ 	.word	0x00000004
        /*0a28*/ 	.word	0x0002a830
        /*0a2c*/ 	.short	0x0107
        /*0a2e*/ 	.byte	0x3f
	.zero		1


	//   ....[53]....
        /*0a30*/ 	.word	0x00013600
        /*0a34*/ 	.word	0x00000004
        /*0a38*/ 	.word	0x0002a830
        /*0a3c*/ 	.short	0x0101
        /*0a3e*/ 	.byte	0x3f
	.zero		1


	//   ....[54]....
        /*0a40*/ 	.word	0x00013e10
        /*0a44*/ 	.word	0x00000012
        /*0a48*/ 	.word	0x0002a800
        /*0a4c*/ 	.short	0x0107
        /*0a4e*/ 	.byte	0x3f
	.zero		1


	//   ....[55]....
        /*0a50*/ 	.word	0x00013f00
        /*0a54*/ 	.word	0x00000012
        /*0a58*/ 	.word	0x0002a800
        /*0a5c*/ 	.short	0x0101
        /*0a5e*/ 	.byte	0x3f
	.zero		1


	//   ....[56]....
        /*0a60*/ 	.word	0x00013f20
        /*0a64*/ 	.word	0x00000012
        /*0a68*/ 	.word	0x0002a820
        /*0a6c*/ 	.short	0x010a
        /*0a6e*/ 	.byte	0x3f
	.zero		1


	//   ....[57]....
        /*0a70*/ 	.word	0x00014280
        /*0a74*/ 	.word	0x00000004
        /*0a78*/ 	.word	0x0002a880
        /*0a7c*/ 	.short	0x010a
        /*0a7e*/ 	.byte	0x3f
	.zero		1


	//   ....[58]....
        /*0a80*/ 	.word	0x00014630
        /*0a84*/ 	.word	0x00000004
        /*0a88*/ 	.word	0x0002a870
        /*0a8c*/ 	.short	0x0107
        /*0a8e*/ 	.byte	0x3f
	.zero		1


	//   ....[59]....
        /*0a90*/ 	.word	0x000146f0
        /*0a94*/ 	.word	0x00000004
        /*0a98*/ 	.word	0x0002a870
        /*0a9c*/ 	.short	0x0101
        /*0a9e*/ 	.byte	0x3f
	.zero		1


	//   ....[60]....
        /*0aa0*/ 	.word	0x00014720
        /*0aa4*/ 	.word	0x00000004
        /*0aa8*/ 	.word	0x0002a840
        /*0aac*/ 	.short	0x010a
        /*0aae*/ 	.byte	0x3f
	.zero		1


	//   ....[61]....
        /*0ab0*/ 	.word	0x00014ac0
        /*0ab4*/ 	.word	0x00000004
        /*0ab8*/ 	.word	0x0002a830
        /*0abc*/ 	.short	0x0107
        /*0abe*/ 	.byte	0x3f
	.zero		1


	//   ....[62]....
        /*0ac0*/ 	.word	0x00014b90
        /*0ac4*/ 	.word	0x00000004
        /*0ac8*/ 	.word	0x0002a830
        /*0acc*/ 	.short	0x0101
        /*0ace*/ 	.byte	0x3f
	.zero		1


	//   ....[63]....
        /*0ad0*/ 	.word	0x00014c10
        /*0ad4*/ 	.word	0x00000000
        /*0ad8*/ 	.word	0x0002a870
        /*0adc*/ 	.short	0x010a
        /*0ade*/ 	.byte	0x3f
	.zero		1


	//   ....[64]....
        /*0ae0*/ 	.word	0x00014ca0
        /*0ae4*/ 	.word	0x00000000
        /*0ae8*/ 	.word	0x0002a860
        /*0aec*/ 	.short	0x010a
        /*0aee*/ 	.byte	0x3f
	.zero		1


	//   ....[65]....
        /*0af0*/ 	.word	0x000153e0
        /*0af4*/ 	.word	0x00000000
        /*0af8*/ 	.word	0x0002a850
        /*0afc*/ 	.short	0x0101
        /*0afe*/ 	.byte	0x3f
	.zero		1


	//   ....[66]....
        /*0b00*/ 	.word	0x00015460
        /*0b04*/ 	.word	0x00000003
        /*0b08*/ 	.word	0x00000000
        /*0b0c*/ 	.short	0x0101
        /*0b0e*/ 	.byte	0x3f
	.zero		1


	//   ....[67]....
        /*0b10*/ 	.word	0x00015630
        /*0b14*/ 	.word	0x00000000
        /*0b18*/ 	.word	0x0002a870
        /*0b1c*/ 	.short	0x010a
        /*0b1e*/ 	.byte	0x3f
	.zero		1


	//   ....[68]....
        /*0b20*/ 	.word	0x000156b0
        /*0b24*/ 	.word	0x00000000
        /*0b28*/ 	.word	0x0002a860
        /*0b2c*/ 	.short	0x010a
        /*0b2e*/ 	.byte	0x3f
	.zero		1


	//   ....[69]....
        /*0b30*/ 	.word	0x00015e00
        /*0b34*/ 	.word	0x00000000
        /*0b38*/ 	.word	0x0002a850
        /*0b3c*/ 	.short	0x0101
        /*0b3e*/ 	.byte	0x3f
	.zero		1


	//   ....[70]....
        /*0b40*/ 	.word	0x00015e80
        /*0b44*/ 	.word	0x00000003
        /*0b48*/ 	.word	0x00000000
        /*0b4c*/ 	.short	0x0101
        /*0b4e*/ 	.byte	0x3f
	.zero		1


	//   ....[71]....
        /*0b50*/ 	.word	0x000160f0
        /*0b54*/ 	.word	0x00000004
        /*0b58*/ 	.word	0x0002a820
        /*0b5c*/ 	.short	0x010a
        /*0b5e*/ 	.byte	0x3f
	.zero		1


	//   ....[72]....
        /*0b60*/ 	.word	0x00016270
        /*0b64*/ 	.word	0x00000005
        /*0b68*/ 	.word	0x0002a840
        /*0b6c*/ 	.short	0x010a
        /*0b6e*/ 	.byte	0x3f
	.zero		1


	//   ....[73]....
        /*0b70*/ 	.word	0x00016310
        /*0b74*/ 	.word	0x00000017
        /*0b78*/ 	.word	0x0002a840
        /*0b7c*/ 	.short	0x010a
        /*0b7e*/ 	.byte	0x3f
	.zero		1


	//   ....[74]....
        /*0b80*/ 	.word	0x00016350
        /*0b84*/ 	.word	0x00000005
        /*0b88*/ 	.word	0x0002a860
        /*0b8c*/ 	.short	0x010a
        /*0b8e*/ 	.byte	0x3f
	.zero		1


	//   ....[75]....
        /*0b90*/ 	.word	0x00016390
        /*0b94*/ 	.word	0x00000017
        /*0b98*/ 	.word	0x0002a860
        /*0b9c*/ 	.short	0x010a
        /*0b9e*/ 	.byte	0x3f
	.zero		1


	//   ....[76]....
        /*0ba0*/ 	.word	0x000163d0
        /*0ba4*/ 	.word	0x00000005
        /*0ba8*/ 	.word	0x0002a880
        /*0bac*/ 	.short	0x010a
        /*0bae*/ 	.byte	0x3f
	.zero		1


	//   ....[77]....
        /*0bb0*/ 	.word	0x00016410
        /*0bb4*/ 	.word	0x00000017
        /*0bb8*/ 	.word	0x0002a880
        /*0bbc*/ 	.short	0x010a
        /*0bbe*/ 	.byte	0x3f
	.zero		1


	//   ....[78]....
        /*0bc0*/ 	.word	0x00016480
        /*0bc4*/ 	.word	0x00000003
        /*0bc8*/ 	.word	0x0002a800
        /*0bcc*/ 	.short	0x010a
        /*0bce*/ 	.byte	0x3f
	.zero		1


	//   ....[79]....
        /*0bd0*/ 	.word	0x000164d0
        /*0bd4*/ 	.word	0x00000003
        /*0bd8*/ 	.word	0x0002a830
        /*0bdc*/ 	.short	0x010a
        /*0bde*/ 	.byte	0x3f
	.zero		1


	//   ....[80]....
        /*0be0*/ 	.word	0x00016530
        /*0be4*/ 	.word	0x00000005
        /*0be8*/ 	.word	0x0002a830
        /*0bec*/ 	.short	0x010a
        /*0bee*/ 	.byte	0x3f
	.zero		1


	//   ....[81]....
        /*0bf0*/ 	.word	0x00016590
        /*0bf4*/ 	.word	0x00000005
        /*0bf8*/ 	.word	0x0002a850
        /*0bfc*/ 	.short	0x010a
        /*0bfe*/ 	.byte	0x3f
	.zero		1


	//   ....[82]....
        /*0c00*/ 	.word	0x000165f0
        /*0c04*/ 	.word	0x00000009
        /*0c08*/ 	.word	0x0002a830
        /*0c0c*/ 	.short	0x010a
        /*0c0e*/ 	.byte	0x3f
	.zero		1


	//   ....[83]....
        /*0c10*/ 	.word	0x00016650
        /*0c14*/ 	.word	0x00000009
        /*0c18*/ 	.word	0x0002a850
        /*0c1c*/ 	.short	0x010a
        /*0c1e*/ 	.byte	0x3f
	.zero		1


	//   ....[84]....
        /*0c20*/ 	.word	0x000166b0
        /*0c24*/ 	.word	0x00000007
        /*0c28*/ 	.word	0x0002a830
        /*0c2c*/ 	.short	0x010a
        /*0c2e*/ 	.byte	0x3f
	.zero		1


	//   ....[85]....
        /*0c30*/ 	.word	0x00016710
        /*0c34*/ 	.word	0x00000007
        /*0c38*/ 	.word	0x0002a850
        /*0c3c*/ 	.short	0x010a
        /*0c3e*/ 	.byte	0x3f
	.zero		1


	//   ....[86]....
        /*0c40*/ 	.word	0x00016770
        /*0c44*/ 	.word	0x00000005
        /*0c48*/ 	.word	0x0002a850
        /*0c4c*/ 	.short	0x010a
        /*0c4e*/ 	.byte	0x3f
	.zero		1


	//   ....[87]....
        /*0c50*/ 	.word	0x00016870
        /*0c54*/ 	.word	0x00000004
        /*0c58*/ 	.word	0x0002a880
        /*0c5c*/ 	.short	0x010a
        /*0c5e*/ 	.byte	0x3f
	.zero		1


	//   ....[88]....
        /*0c60*/ 	.word	0x00016ea0
        /*0c64*/ 	.word	0x00000004
        /*0c68*/ 	.word	0x0002a840
        /*0c6c*/ 	.short	0x010a
        /*0c6e*/ 	.byte	0x3f
	.zero		1


	//   ....[89]....
        /*0c70*/ 	.word	0x00017a30
        /*0c74*/ 	.word	0x00000012
        /*0c78*/ 	.word	0x0002a820
        /*0c7c*/ 	.short	0x010a
        /*0c7e*/ 	.byte	0x3f
	.zero		1


	//   ....[90]....
        /*0c80*/ 	.word	0x00017a80
        /*0c84*/ 	.word	0x00000004
        /*0c88*/ 	.word	0x0002a880
        /*0c8c*/ 	.short	0x010a
        /*0c8e*/ 	.byte	0x3f
	.zero		1


	//   ....[91]....
        /*0c90*/ 	.word	0x00017fa0
        /*0c94*/ 	.word	0x00000004
        /*0c98*/ 	.word	0x0002a840
        /*0c9c*/ 	.short	0x010a
        /*0c9e*/ 	.byte	0x3f
	.zero		1


	//   ....[92]....
        /*0ca0*/ 	.word	0x000184b0
        /*0ca4*/ 	.word	0x00000000
        /*0ca8*/ 	.word	0x0002a870
        /*0cac*/ 	.short	0x010a
        /*0cae*/ 	.byte	0x3f
	.zero		1


	//   ....[93]....
        /*0cb0*/ 	.word	0x00018500
        /*0cb4*/ 	.word	0x00000000
        /*0cb8*/ 	.word	0x0002a860
        /*0cbc*/ 	.short	0x010a
        /*0cbe*/ 	.byte	0x3f
	.zero		1


	//   ....[94]....
        /*0cc0*/ 	.word	0x00018550
        /*0cc4*/ 	.word	0x00000000
        /*0cc8*/ 	.word	0x0002a870
        /*0ccc*/ 	.short	0x010a
        /*0cce*/ 	.byte	0x3f
	.zero		1


	//   ....[95]....
        /*0cd0*/ 	.word	0x000185a0
        /*0cd4*/ 	.word	0x00000000
        /*0cd8*/ 	.word	0x0002a860
        /*0cdc*/ 	.short	0x010a
        /*0cde*/ 	.byte	0x3f
	.zero		1


	//   ....[96]....
        /*0ce0*/ 	.word	0x000185f0
        /*0ce4*/ 	.word	0x00000004
        /*0ce8*/ 	.word	0x0002a820
        /*0cec*/ 	.short	0x010a
        /*0cee*/ 	.byte	0x3f
	.zero		1


	//   ....[97]....
        /*0cf0*/ 	.word	0x00018790
        /*0cf4*/ 	.word	0x00000005
        /*0cf8*/ 	.word	0x0002a840
        /*0cfc*/ 	.short	0x010a
        /*0cfe*/ 	.byte	0x3f
	.zero		1


	//   ....[98]....
        /*0d00*/ 	.word	0x000187e0
        /*0d04*/ 	.word	0x00000017
        /*0d08*/ 	.word	0x0002a840
        /*0d0c*/ 	.short	0x010a
        /*0d0e*/ 	.byte	0x3f
	.zero		1


	//   ....[99]....
        /*0d10*/ 	.word	0x00018830
        /*0d14*/ 	.word	0x00000005
        /*0d18*/ 	.word	0x0002a860
        /*0d1c*/ 	.short	0x010a
        /*0d1e*/ 	.byte	0x3f
	.zero		1


	//   ....[100]....
        /*0d20*/ 	.word	0x00018880
        /*0d24*/ 	.word	0x00000017
        /*0d28*/ 	.word	0x0002a860
        /*0d2c*/ 	.short	0x010a
        /*0d2e*/ 	.byte	0x3f
	.zero		1


	//   ....[101]....
        /*0d30*/ 	.word	0x000188d0
        /*0d34*/ 	.word	0x00000005
        /*0d38*/ 	.word	0x0002a880
        /*0d3c*/ 	.short	0x010a
        /*0d3e*/ 	.byte	0x3f
	.zero		1


	//----- nvinfo : EIATTR_NUM_MBARRIERS
	.align		4
.L_694:
        /*0d40*/ 	.byte	0x03, 0x38
        /*0d42*/ 	.short	0x0016


	//----- nvinfo : EIATTR_EXIT_INSTR_OFFSETS
	.align		4
        /*0d44*/ 	.byte	0x04, 0x1c
        /*0d46*/ 	.short	(.L_696 - .L_695)


	//   ....[0]....
.L_695:
        /*0d48*/ 	.word	0x00000990


	//   ....[1]....
        /*0d4c*/ 	.word	0x00011110


	//   ....[2]....
        /*0d50*/ 	.word	0x00016460


	//----- nvinfo : EIATTR_MAX_THREADS
	.align		4
.L_696:
        /*0d54*/ 	.byte	0x04, 0x05
        /*0d56*/ 	.short	(.L_698 - .L_697)
.L_697:
        /*0d58*/ 	.word	0x00000180
        /*0d5c*/ 	.word	0x00000001
        /*0d60*/ 	.word	0x00000001


	//----- nvinfo : EIATTR_CRS_STACK_SIZE
	.align		4
.L_698:
        /*0d64*/ 	.byte	0x04, 0x1e
        /*0d66*/ 	.short	(.L_700 - .L_699)
.L_699:
        /*0d68*/ 	.word	0x00000000


	//----- nvinfo : EIATTR_CBANK_PARAM_SIZE
	.align		4
.L_700:
        /*0d6c*/ 	.byte	0x03, 0x19
        /*0d6e*/ 	.short	0x0af0


	//----- nvinfo : EIATTR_PARAM_CBANK
	.align		4
        /*0d70*/ 	.byte	0x04, 0x0a
        /*0d72*/ 	.short	(.L_702 - .L_701)
	.align		4
.L_701:
        /*0d74*/ 	.word	index@(.nv.constant0._ZN7cutlass13device_kernelIN5flash11enable_sm90INS1_16FlashAttnFwdSm90INS1_25CollectiveMainloopFwdSm90ILi2EN4cute5tupleIJNS5_1CILi1EEES8_S8_EEENS6_IJNS7_ILi128EEESA_NS7_ILi192EEEEEELi192ENS_12float_e4m3_tEfNS_4arch4Sm90ELb0ELb1ELb0ELb0ELb1ELb0ELb0ELb1ELb1ELb1ELb0ELb0EEENS1_21CollectiveEpilogueFwdINS6_IJSA_SB_SA_EEES9_NS_10bfloat16_tESF_Li256ELb0ELb1ELb0ELb1EEENS1_30DynamicPersistentTileSchedulerILi256ELi128ELb0ELb1ELb1EEEEEEEEEvNT_6ParamsE)
        /*0d78*/ 	.short	0x0210
        /*0d7a*/ 	.short	0x0af0


	//----- nvinfo : EIATTR_SW_WAR
	.align		4
.L_702:
        /*0d7c*/ 	.byte	0x04, 0x36
        /*0d7e*/ 	.short	(.L_704 - .L_703)
.L_703:
        /*0d80*/ 	.word	0x00000008
.L_704:


//--------------------- .nv.info._ZN7cutlass13device_kernelIN5flash11enable_sm90INS1_16FlashAttnFwdSm90INS1_25CollectiveMainloopFwdSm90ILi2EN4cute5tupleIJNS5_1CILi1EEES8_S8_EEENS6_IJNS7_ILi128EEESA_NS7_ILi192EEEEEELi192ENS_12float_e4m3_tEfNS_4arch4Sm90ELb0ELb1ELb0ELb1ELb1ELb0ELb0ELb1ELb1ELb1ELb0ELb0EEENS1_21CollectiveEpilogueFwdINS6_IJSA_SB_SA_EEES9_NS_10bfloat16_tESF_Li256ELb1ELb1ELb0ELb1EEENS1_36VarlenDynamicPersistentTileSchedulerILi128ELi128ELi256ELi128ELb0ELb1ELb1ELb1ELb0ELb1EEEEEEEEEvNT_6ParamsE --------------------------
	.section	.nv.info._ZN7cutlass13device_kernelIN5flash11enable_sm90INS1_16FlashAttnFwdSm90INS1_25CollectiveMainloopFwdSm90ILi2EN4cute5tupleIJNS5_1CILi1EEES8_S8_EEENS6_IJNS7_ILi128EEESA_NS7_ILi192EEEEEELi192ENS_12float_e4m3_tEfNS_4arch4Sm90ELb0ELb1ELb0ELb1ELb1ELb0ELb0ELb1ELb1ELb1ELb0ELb0EEENS1_21CollectiveEpilogueFwdINS6_IJSA_SB_SA_EEES9_NS_10bfloat16_tESF_Li256ELb1ELb1ELb0ELb1EEENS1_36VarlenDynamicPersistentTileSchedulerILi128ELi128ELi256ELi128ELb0ELb1ELb1ELb1ELb0ELb1EEEEEEEEEvNT_6ParamsE,"",@"SHT_CUDA_INFO"
	.sectionflags	@""
	.align	4


	//----- nvinfo : EIATTR_CUDA_API_VERSION
	.align		4
        /*0000*/ 	.byte	0x04, 0x37
        /*0002*/ 	.short	(.L_706 - .L_705)
.L_705:
        /*0004*/ 	.word	0x00000082


	//----- nvinfo : EIATTR_KPARAM_INFO
	.align		4
.L_706:
        /*0008*/ 	.byte	0x04, 0x17
        /*000a*/ 	.short	(.L_708 - .L_707)
.L_707:
        /*000c*/ 	.word	0x00000000
        /*0010*/ 	.short	0x0000
        /*0012*/ 	.short	0x0070
        /*0014*/ 	.byte	0x00, 0xf0, 0x01, 0x2a


	//----- nvinfo : EIATTR_SPARSE_MMA_MASK
	.align		4
.L_708:
        /*0018*/ 	.byte	0x03, 0x50
        /*001a*/ 	.short	0x0000


	//----- nvinfo : EIATTR_MAXREG_COUNT
	.align		4
        /*001c*/ 	.byte	0x03, 0x1b
        /*001e*/ 	.short	0x00a8


	//----- nvinfo : EIATTR_NUM_BARRIERS
	.align		4
        /*0020*/ 	.byte	0x02, 0x4c
        /*0022*/ 	.byte	0x10
	.zero		1


	//----- nvinfo : EIATTR_EXTERNS
	.align		4
        /*0024*/ 	.byte	0x04, 0x0f
        /*0026*/ 	.short	(.L_710 - .L_709)


	//   ....[0]....
	.align		4
.L_709:
        /*0028*/ 	.word	index@(__assertfail)


	//----- nvinfo : EIATTR_ANNOTATIONS
	.align		4
.L_710:
        /*002c*/ 	.byte	0x04, 0x55
        /*002e*/ 	.short	(.L_712 - .L_711)


	//   ....[0]....
.L_711:
        /* <DEDUP_REMOVED lines=9> */


	//----- nvinfo : EIATTR_MERCURY_ISA_VERSION
	.align		4
.L_712:
        /*00a8*/ 	.byte	0x03, 0x5f
        /*00aa*/ 	.short	0x0101


	//----- nvinfo : EIATTR_UNUSED_LOAD_BYTE_OFFSET
	.align		4
        /*00ac*/ 	.byte	0x04, 0x44
        /*00ae*/ 	.short	(.L_714 - .L_713)


	//   ....[0]....
.L_713:
        /*00b0*/ 	.word	0x00000980
        /*00b4*/ 	.word	0x0000fff0


	//   ....[1]....
        /*00b8*/ 	.word	0x0000e600
        /*00bc*/ 	.word	0x0000fff0


	//----- nvinfo : EIATTR_INT_WARP_WIDE_INSTR_OFFSETS
	.align		4
.L_714:
        /*00c0*/ 	.byte	0x04, 0x31
        /*00c2*/ 	.short	(.L_716 - .L_715)


	//   ....[0]....
.L_715:
        /*00c4*/ 	.word	0x000000c0


	//   ....[1]....
        /*00c8*/ 	.word	0x000000d0


	//   ....[2]....
        /*00cc*/ 	.word	0x00000170


	//   ....[3]....
        /*00d0*/ 	.word	0x00012f10


	//   ....[4]....
        /*00d4*/ 	.word	0x00012fa0


	//   ....[5]....
        /*00d8*/ 	.word	0x00016590


	//   ....[6]....
        /*00dc*/ 	.word	0x00016620


	//----- nvinfo : EIATTR_COOP_GROUP_MASK_REGIDS
	.align		4
.L_716:
        /*00e0*/ 	.byte	0x04, 0x29
        /*00e2*/ 	.short	(.L_718 - .L_717)


	//   ....[0]....
.L_717:
        /*00e4*/ 	.word	0xffffffff


	//   ....[1]....
        /*00e8*/ 	.word	0xffffffff


	//   ....[2]....
        /*00ec*/ 	.word	0xffffffff


	//   ....[3]....
        /*00f0*/ 	.word	0xffffffff


	//   ....[4]....
        /*00f4*/ 	.word	0xffffffff


	//   ....[5]....
        /*00f8*/ 	.word	0xffffffff


	//   ....[6]....
        /*00fc*/ 	.word	0xffffffff


	//   ....[7]....
        /*0100*/ 	.word	0xffffffff


	//   ....[8]....
        /*0104*/ 	.word	0xffffffff


	//   ....[9]....
        /*0108*/ 	.word	0xffffffff


	//   ....[10]....
        /*010c*/ 	.word	0xffffffff


	//   ....[11]....
        /*0110*/ 	.word	0xffffffff


	//   ....[12]....
        /*0114*/ 	.word	0xffffffff


	//   ....[13]....
        /*0118*/ 	.word	0xffffffff


	//   ....[14]....
        /*011c*/ 	.word	0xffffffff


	//   ....[15]....
        /*0120*/ 	.word	0xffffffff


	//   ....[16]....
        /*0124*/ 	.word	0xffffffff


	//   ....[17]....
        /*0128*/ 	.word	0xffffffff


	//   ....[18]....
        /*012c*/ 	.word	0xffffffff


	//   ....[19]....
        /*0130*/ 	.word	0xffffffff


	//   ....[20]....
        /*0134*/ 	.word	0xffffffff


	//   ....[21]....
        /*0138*/ 	.word	0xffffffff


	//   ....[22]....
        /*013c*/ 	.word	0xffffffff


	//   ....[23]....
        /*0140*/ 	.word	0xffffffff


	//   ....[24]....
        /*0144*/ 	.word	0xffffffff


	//   ....[25]....
        /*0148*/ 	.word	0xffffffff


	//   ....[26]....
        /*014c*/ 	.word	0xffffffff


	//   ....[27]....
        /*0150*/ 	.word	0xffffffff


	//   ....[28]....
        /*0154*/ 	.word	0xffffffff


	//   ....[29]....
        /*0158*/ 	.word	0xffffffff


	//   ....[30]....
        /*015c*/ 	.word	0xffffffff


	//   ....[31]....
        /*0160*/ 	.word	0xffffffff


	//   ....[32]....
        /*0164*/ 	.word	0xffffffff


	//   ....[33]....
        /*0168*/ 	.word	0xffffffff


	//   ....[34]....
        /*016c*/ 	.word	0xffffffff


	//   ....[35]....
        /*0170*/ 	.word	0xffffffff


	//   ....[36]....
        /*0174*/ 	.word	0xffffffff


	//   ....[37]....
        /*0178*/ 	.word	0xffffffff


	//   ....[38]....
        /*017c*/ 	.word	0xffffffff


	//   ....[39]....
        /*0180*/ 	.word	0xffffffff


	//   ....[40]....
        /*0184*/ 	.word	0xffffffff


	//   ....[41]....
        /*0188*/ 	.word	0xffffffff


	//   ....[42]....
        /*018c*/ 	.word	0xffffffff


	//   ....[43]....
        /*0190*/ 	.word	0xffffffff


	//   ....[44]....
        /*0194*/ 	.word	0xffffffff


	//   ....[45]....
        /*0198*/ 	.word	0xffffffff


	//   ....[46]....
        /*019c*/ 	.word	0xffffffff


	//   ....[47]....
        /*01a0*/ 	.word	0xffffffff


	//   ....[48]....
        /*01a4*/ 	.word	0xffffffff


	//   ....[49]....
        /*01a8*/ 	.word	0xffffffff


	//   ....[50]....
        /*01ac*/ 	.word	0xffffffff


	//   ....[51]....
        /*01b0*/ 	.word	0xffffffff


	//   ....[52]....
        /*01b4*/ 	.word	0xffffffff


	//   ....[53]....
        /*01b8*/ 	.word	0xffffffff


	//   ....[54]....
        /*01bc*/ 	.word	0xffffffff


	//   ....[55]....
        /*01c0*/ 	.word	0xffffffff


	//   ....[56]....
        /*01c4*/ 	.word	0xffffffff


	//   ....[57]....
        /*01c8*/ 	.word	0xffffffff


	//   ....[58]....
        /*01cc*/ 	.word	0xffffffff


	//   ....[59]....
        /*01d0*/ 	.word	0xffffffff


	//   ....[60]....
        /*01d4*/ 	.word	0xffffffff


	//   ....[61]....
        /*01d8*/ 	.word	0xffffffff


	//   ....[62]....
        /*01dc*/ 	.word	0xffffffff


	//   ....[63]....
        /*01e0*/ 	.word	0xffffffff


	//   ....[64]....
        /*01e4*/ 	.word	0xffffffff


	//   ....[65]....
        /*01e8*/ 	.word	0xffffffff


	//   ....[66]....
        /*01ec*/ 	.word	0xffffffff


	//   ....[67]....
        /*01f0*/ 	.word	0xffffffff


	//   ....[68]....
        /*01f4*/ 	.word	0xffffffff


	//   ....[69]....
        /*01f8*/ 	.word	0xffffffff


	//   ....[70]....
        /*01fc*/ 	.word	0xffffffff


	//   ....[71]....
        /*0200*/ 	.word	0xffffffff


	//   ....[72]....
        /*0204*/ 	.word	0xffffffff


	//   ....[73]....
        /*0208*/ 	.word	0xffffffff


	//   ....[74]....
        /*020c*/ 	.word	0xffffffff


	//   ....[75]....
        /*0210*/ 	.word	0xffffffff


	//   ....[76]....
        /*0214*/ 	.word	0xffffffff


	//   ....[77]....
        /*0218*/ 	.word	0xffffffff


	//   ....[78]....
        /*021c*/ 	.word	0xffffffff


	//   ....[79]....
        /*0220*/ 	.word	0xffffffff


	//   ....[80]....
        /*0224*/ 	.word	0xffffffff


	//   ....[81]....
        /*0228*/ 	.word	0xffffffff


	//   ....[82]....
        /*022c*/ 	.word	0xffffffff


	//   ....[83]....
        /*0230*/ 	.word	0xffffffff


	//   ....[84]....
        /*0234*/ 	.word	0xffffffff


	//   ....[85]....
        /*0238*/ 	.word	0xffffffff


	//   ....[86]....
        /*023c*/ 	.word	0xffffffff


	//   ....[87]....
        /*0240*/ 	.word	0xffffffff


	//   ....[88]....
        /*0244*/ 	.word	0xffffffff


	//   ....[89]....
        /*0248*/ 	.word	0xffffffff


	//   ....[90]....
        /*024c*/ 	.word	0xffffffff


	//   ....[91]....
        /*0250*/ 	.word	0xffffffff


	//   ....[92]....
        /*0254*/ 	.word	0xffffffff


	//   ....[93]....
        /*0258*/ 	.word	0xffffffff


	//   ....[94]....
        /*025c*/ 	.word	0xffffffff


	//   ....[95]....
        /*0260*/ 	.word	0xffffffff


	//   ....[96]....
        /*0264*/ 	.word	0xffffffff


	//   ....[97]....
        /*0268*/ 	.word	0xffffffff


	//   ....[98]....
        /*026c*/ 	.word	0xffffffff


	//   ....[99]....
        /*0270*/ 	.word	0xffffffff


	//   ....[100]....
        /*0274*/ 	.word	0xffffffff


	//   ....[101]....
        /*0278*/ 	.word	0xffffffff


	//   ....[102]....
        /*027c*/ 	.word	0xffffffff


	//   ....[103]....
        /*0280*/ 	.word	0xffffffff


	//   ....[104]....
        /*0284*/ 	.word	0xffffffff


	//   ....[105]....
        /*0288*/ 	.word	0xffffffff


	//   ....[106]....
        /*028c*/ 	.word	0xffffffff


	//   ....[107]....
        /*0290*/ 	.word	0xffffffff


	//   ....[108]....
        /*0294*/ 	.word	0xffffffff


	//   ....[109]....
        /*0298*/ 	.word	0xffffffff


	//   ....[110]....
        /*029c*/ 	.word	0xffffffff


	//   ....[111]....
        /*02a0*/ 	.word	0xffffffff


	//   ....[112]....
        /*02a4*/ 	.word	0xffffffff


	//   ....[113]....
        /*02a8*/ 	.word	0xffffffff


	//   ....[114]....
        /*02ac*/ 	.word	0xffffffff


	//   ....[115]....
        /*02b0*/ 	.word	0xffffffff


	//   ....[116]....
        /*02b4*/ 	.word	0xffffffff


	//   ....[117]....
        /*02b8*/ 	.word	0xffffffff


	//   ....[118]....
        /*02bc*/ 	.word	0xffffffff


	//   ....[119]....
        /*02c0*/ 	.word	0xffffffff


	//   ....[120]....
        /*02c4*/ 	.word	0xffffffff


	//   ....[121]....
        /*02c8*/ 	.word	0xffffffff


	//   ....[122]....
        /*02cc*/ 	.word	0xffffffff


	//   ....[123]....
        /*02d0*/ 	.word	0xffffffff


	//   ....[124]....
        /*02d4*/ 	.word	0xffffffff


	//   ....[125]....
        /*02d8*/ 	.word	0xffffffff


	//   ....[126]....
        /*02dc*/ 	.word	0xffffffff


	//   ....[127]....
        /*02e0*/ 	.word	0xffffffff


	//   ....[128]....
        /*02e4*/ 	.word	0xffffffff


	//   ....[129]....
        /*02e8*/ 	.word	0xffffffff


	//   ....[130]....
        /*02ec*/ 	.word	0xffffffff


	//   ....[131]....
        /*02f0*/ 	.word	0xffffffff


	//   ....[132]....
        /*02f4*/ 	.word	0xffffffff


	//   ....[133]....
        /*02f8*/ 	.word	0xffffffff


	//   ....[134]....
        /*02fc*/ 	.word	0xffffffff


	//   ....[135]....
        /*0300*/ 	.word	0xffffffff


	//   ....[136]....
        /*0304*/ 	.word	0xffffffff


	//   ....[137]....
        /*0308*/ 	.word	0xffffffff


	//   ....[138]....
        /*030c*/ 	.word	0xffffffff


	//   ....[139]....
        /*0310*/ 	.word	0xffffffff


	//   ....[140]....
        /*0314*/ 	.word	0xffffffff


	//   ....[141]....
        /*0318*/ 	.word	0xffffffff


	//   ....[142]....
        /*031c*/ 	.word	0xffffffff


	//   ....[143]....
        /*0320*/ 	.word	0xffffffff


	//   ....[144]....
        /*0324*/ 	.word	0xffffffff


	//   ....[145]....
        /*0328*/ 	.word	0xffffffff


	//   ....[146]....
        /*032c*/ 	.word	0xffffffff


	//   ....[147]....
        /*0330*/ 	.word	0xffffffff


	//   ....[148]....
        /*0334*/ 	.word	0xffffffff


	//   ....[149]....
        /*0338*/ 	.word	0xffffffff


	//   ....[150]....
        /*033c*/ 	.word	0xffffffff


	//   ....[151]....
        /*0340*/ 	.word	0xffffffff


	//   ....[152]....
        /*0344*/ 	.word	0xffffffff


	//   ....[153]....
        /*0348*/ 	.word	0xffffffff


	//   ....[154]....
        /*034c*/ 	.word	0xffffffff


	//   ....[155]....
        /*0350*/ 	.word	0xffffffff


	//   ....[156]....
        /*0354*/ 	.word	0xffffffff


	//   ....[157]....
        /*0358*/ 	.word	0xffffffff


	//   ....[158]....
        /*035c*/ 	.word	0xffffffff


	//   ....[159]....
        /*0360*/ 	.word	0xffffffff


	//   ....[160]....
        /*0364*/ 	.word	0xffffffff


	//   ....[161]....
        /*0368*/ 	.word	0xffffffff


	//   ....[162]....
        /*036c*/ 	.word	0xffffffff


	//   ....[163]....
        /*0370*/ 	.word	0xffffffff


	//   ....[164]....
        /*0374*/ 	.word	0xffffffff


	//   ....[165]....
        /*0378*/ 	.word	0xffffffff


	//   ....[166]....
        /*037c*/ 	.word	0xffffffff


	//   ....[167]....
        /*0380*/ 	.word	0xffffffff


	//   ....[168]....
        /*0384*/ 	.word	0xffffffff


	//   ....[169]....
        /*0388*/ 	.word	0xffffffff


	//   ....[170]....
        /*038c*/ 	.word	0xffffffff


	//   ....[171]....
        /*0390*/ 	.word	0xffffffff


	//   ....[172]....
        /*0394*/ 	.word	0xffffffff


	//   ....[173]....
        /*0398*/ 	.word	0xffffffff


	//   ....[174]....
        /*039c*/ 	.word	0xffffffff


	//   ....[175]....
        /*03a0*/ 	.word	0x0500000f


	//   ....[176]....
        /*03a4*/ 	.word	0x0500000f


	//   ....[177]....
        /*03a8*/ 	.word	0x0500000f


	//   ....[178]....
        /*03ac*/ 	.word	0x0500000f


	//   ....[179]....
        /*03b0*/ 	.word	0x0500000f


	//   ....[180]....
        /*03b4*/ 	.word	0x0500000f


	//   ....[181]....
        /*03b8*/ 	.word	0x0500000f


	//   ....[182]....
        /*03bc*/ 	.word	0x0500000f


	//   ....[183]....
        /*03c0*/ 	.word	0x0500000f


	//   ....[184]....
        /*03c4*/ 	.word	0x0500000f


	//   ....[185]....
        /*03c8*/ 	.word	0x0500000f


	//   ....[186]....
        /*03cc*/ 	.word	0x0500000f


	//   ....[187]....
        /*03d0*/ 	.word	0x0500000f


	//   ....[188]....
        /*03d4*/ 	.word	0x0500000f


	//   ....[189]....
        /*03d8*/ 	.word	0x0500000f


	//   ....[190]....
        /*03dc*/ 	.word	0x0500000f


	//   ....[191]....
        /*03e0*/ 	.word	0x0500000f


	//   ....[192]....
        /*03e4*/ 	.word	0x0500000f


	//   ....[193]....
        /*03e8*/ 	.word	0x0500000f


	//   ....[194]....
        /*03ec*/ 	.word	0x0500000f


	//   ....[195]....
        /*03f0*/ 	.word	0x0500000f


	//   ....[196]....
        /*03f4*/ 	.word	0x0500000f


	//   ....[197]....
        /*03f8*/ 	.word	0x0500000f


	//   ....[198]....
        /*03fc*/ 	.word	0x0500000f


	//   ....[199]....
        /*0400*/ 	.word	0x0500000f


	//   ....[200]....
        /*0404*/ 	.word	0x0500000f


	//   ....[201]....
        /*0408*/ 	.word	0x0500000f


	//   ....[202]....
        /*040c*/ 	.word	0x0500000f


	//   ....[203]....
        /*0410*/ 	.word	0x0500000f


	//   ....[204]....
        /*0414*/ 	.word	0x0500000f


	//   ....[205]....
        /*0418*/ 	.word	0x0500000f


	//   ....[206]....
        /*041c*/ 	.word	0x0500000f


	//   ....[207]....
        /*0420*/ 	.word	0x0500000f


	//   ....[208]....
        /*0424*/ 	.word	0x0500000f


	//   ....[209]....
        /*0428*/ 	.word	0x0500000f


	//   ....[210]....
        /*042c*/ 	.word	0x0500000f


	//   ....[211]....
        /*0430*/ 	.word	0x0500000f


	//   ....[212]....
        /*0434*/ 	.word	0x0500000f


	//   ....[213]....
        /*0438*/ 	.word	0x0500000f


	//   ....[214]....
        /*043c*/ 	.word	0x0500000f


	//   ....[215]....
        /*0440*/ 	.word	0x0500000f


	//   ....[216]....
        /*0444*/ 	.word	0x0500000f


	//----- nvinfo : EIATTR_COOP_GROUP_INSTR_OFFSETS
	.align		4
.L_718:
        /*0448*/ 	.byte	0x04, 0x28
        /*044a*/ 	.short	(.L_720 - .L_719)


	//   ....[0]....
.L_719:
        /*044c*/ 	.word	0x00000080


	//   ....[1]....
        /*0450*/ 	.word	0x00000090


	//   ....[2]....
        /*0454*/ 	.word	0x000002d0


	//   ....[3]....
        /*0458*/ 	.word	0x00000430


	//   ....[4]....
        /*045c*/ 	.word	0x00000550


	//   ....[5]....
        /*0460*/ 	.word	0x000006b0


	//   ....[6]....
        /*0464*/ 	.word	0x00001d00


	//   ....[7]....
        /*0468*/ 	.word	0x000024b0


	//   ....[8]....
        /*046c*/ 	.word	0x00003080


	//   ....[9]....
        /*0470*/ 	.word	0x000038b0


	//   ....[10]....
        /*0474*/ 	.word	0x000039c0


	//   ....[11]....
        /*0478*/ 	.word	0x00004290


	//   ....[12]....
        /*047c*/ 	.word	0x00004300


	//   ....[13]....
        /*0480*/ 	.word	0x00005a10


	//   ....[14]....
        /*0484*/ 	.word	0x00005c20


	//   ....[15]....
        /*0488*/ 	.word	0x00006810


	//   ....[16]....
        /*048c*/ 	.word	0x00006910


	//   ....[17]....
        /*0490*/ 	.word	0x00007180


	//   ....[18]....
        /*0494*/ 	.word	0x00007200


	//   ....[19]....
        /*0498*/ 	.word	0x00009180


	//   ....[20]....
        /*049c*/ 	.word	0x00009190


	//   ....[21]....
        /*04a0*/ 	.word	0x000091c0


	//   ....[22]....
        /*04a4*/ 	.word	0x000091d0


	//   ....[23]....
        /*04a8*/ 	.word	0x0000aef0


	//   ....[24]....
        /*04ac*/ 	.word	0x0000b100


	//   ....[25]....
        /*04b0*/ 	.word	0x0000bcf0


	//   ....[26]....
        /*04b4*/ 	.word	0x0000bdf0


	//   ....[27]....
        /*04b8*/ 	.word	0x0000c660


	//   ....[28]....
        /*04bc*/ 	.word	0x0000c6e0


	//   ....[29]....
        /*04c0*/ 	.word	0x0000dcb0


	//   ....[30]....
        /*04c4*/ 	.word	0x0000dcc0


	//   ....[31]....
        /*04c8*/ 	.word	0x0000dcf0


	//   ....[32]....
        /*04cc*/ 	.word	0x0000dd00


	//   ....[33]....
        /*04d0*/ 	.word	0x0000f170


	//   ....[34]....
        /*04d4*/ 	.word	0x0000f1a0


	//   ....[35]....
        /*04d8*/ 	.word	0x0000f1d0


	//   ....[36]....
        /*04dc*/ 	.word	0x0000f200


	//   ....[37]....
        /*04e0*/ 	.word	0x0000f230


	//   ....[38]....
        /*04e4*/ 	.word	0x0000f250


	//   ....[39]....
        /*04e8*/ 	.word	0x0000f260


	//   ....[40]....
        /*04ec*/ 	.word	0x0000f270


	//   ....[41]....
        /*04f0*/ 	.word	0x0000f280


	//   ....[42]....
        /*04f4*/ 	.word	0x0000f290


	//   ....[43]....
        /*04f8*/ 	.word	0x0000f2a0


	//   ....[44]....
        /*04fc*/ 	.word	0x0000f2d0


	//   ....[45]....
        /*0500*/ 	.word	0x0000f300


	//   ....[46]....
        /*0504*/ 	.word	0x0000f330


	//   ....[47]....
        /*0508*/ 	.word	0x0000f360


	//   ....[48]....
        /*050c*/ 	.word	0x0000f370


	//   ....[49]....
        /*0510*/ 	.word	0x0000f380


	//   ....[50]....
        /*0514*/ 	.word	0x0000f3b0


	//   ....[51]....
        /*0518*/ 	.word	0x0000f3e0


	//   ....[52]....
        /*051c*/ 	.word	0x0000f3f0


	//   ....[53]....
        /*0520*/ 	.word	0x0000f400


	//   ....[54]....
        /*0524*/ 	.word	0x0000f430


	//   ....[55]....
        /*0528*/ 	.word	0x0000f460


	//   ....[56]....
        /*052c*/ 	.word	0x0000f470


	//   ....[57]....
        /*0530*/ 	.word	0x0000f480


	//   ....[58]....
        /*0534*/ 	.word	0x0000f490


	//   ....[59]....
        /*0538*/ 	.word	0x0000f4a0


	//   ....[60]....
        /*053c*/ 	.word	0x0000f4b0


	//   ....[61]....
        /*0540*/ 	.word	0x0000f4c0


	//   ....[62]....
        /*0544*/ 	.word	0x0000f4d0


	//   ....[63]....
        /*0548*/ 	.word	0x0000f4e0


	//   ....[64]....
        /*054c*/ 	.word	0x0000f4f0


	//   ....[65]....
        /*0550*/ 	.word	0x0000f500


	//   ....[66]....
        /*0554*/ 	.word	0x0000f510


	//   ....[67]....
        /*0558*/ 	.word	0x0000f520


	//   ....[68]....
        /*055c*/ 	.word	0x0000f530


	//   ....[69]....
        /*0560*/ 	.word	0x0000f550


	//   ....[70]....
        /*0564*/ 	.word	0x0000f580


	//   ....[71]....
        /*0568*/ 	.word	0x0000f5b0


	//   ....[72]....
        /*056c*/ 	.word	0x0000f5e0


	//   ....[73]....
        /*0570*/ 	.word	0x0000f610


	//   ....[74]....
        /*0574*/ 	.word	0x0000f630


	//   ....[75]....
        /*0578*/ 	.word	0x0000f640


	//   ....[76]....
        /*057c*/ 	.word	0x0000f650


	//   ....[77]....
        /*0580*/ 	.word	0x0000f680


	//   ....[78]....
        /*0584*/ 	.word	0x0000f690


	//   ....[79]....
        /*0588*/ 	.word	0x0000f6c0


	//   ....[80]....
        /*058c*/ 	.word	0x0000f700


	//   ....[81]....
        /*0590*/ 	.word	0x0000fd90


	//   ....[82]....
        /*0594*/ 	.word	0x0000fdd0


	//   ....[83]....
        /*0598*/ 	.word	0x0000fe00


	//   ....[84]....
        /*059c*/ 	.word	0x0000fe30


	//   ....[85]....
        /*05a0*/ 	.word	0x00010560


	//   ....[86]....
        /*05a4*/ 	.word	0x00010590


	//   ....[87]....
        /*05a8*/ 	.word	0x00010690


	//   ....[88]....
        /*05ac*/ 	.word	0x000106b0


	//   ....[89]....
        /*05b0*/ 	.word	0x000107b0


	//   ....[90]....
        /*05b4*/ 	.word	0x000107d0


	//   ....[91]....
        /*05b8*/ 	.word	0x000108e0


	//   ....[92]....
        /*05bc*/ 	.word	0x00010900


	//   ....[93]....
        /*05c0*/ 	.word	0x00011210


	//   ....[94]....
        /*05c4*/ 	.word	0x00011230


	//   ....[95]....
        /*05c8*/ 	.word	0x00011330


	//   ....[96]....
        /*05cc*/ 	.word	0x00011350


	//   ....[97]....
        /*05d0*/ 	.word	0x00011450


	//   ....[98]....
        /*05d4*/ 	.word	0x00011470


	//   ....[99]....
        /*05d8*/ 	.word	0x00011580


	//   ....[100]....
        /*05dc*/ 	.word	0x000115a0


	//   ....[101]....
        /*05e0*/ 	.word	0x00011730


	//   ....[102]....
        /*05e4*/ 	.word	0x000118c0


	//   ....[103]....
        /*05e8*/ 	.word	0x000118f0


	//   ....[104]....
        /*05ec*/ 	.word	0x00011920


	//   ....[105]....
        /*05f0*/ 	.word	0x00011950


	//   ....[106]....
        /*05f4*/ 	.word	0x00011980


	//   ....[107]....
        /*05f8*/ 	.word	0x000119c0


	//   ....[108]....
        /*05fc*/ 	.word	0x00011b10


	//   ....[109]....
        /*0600*/ 	.word	0x00011b40


	//   ....[110]....
        /*0604*/ 	.word	0x00011b70


	//   ....[111]....
        /*0608*/ 	.word	0x00011ba0


	//   ....[112]....
        /*060c*/ 	.word	0x00011bd0


	//   ....[113]....
        /*0610*/ 	.word	0x00011c10


	//   ....[114]....
        /*0614*/ 	.word	0x00011ca0


	//   ....[115]....
        /*0618*/ 	.word	0x00011d00


	//   ....[116]....
        /*061c*/ 	.word	0x00011d90


	//   ....[117]....
        /*0620*/ 	.word	0x00013b20


	//   ....[118]....
        /*0624*/ 	.word	0x00013b50


	//   ....[119]....
        /*0628*/ 	.word	0x00013c80


	//   ....[120]....
        /*062c*/ 	.word	0x00013c90


	//   ....[121]....
        /*0630*/ 	.word	0x00013d20


	//   ....[122]....
        /*0634*/ 	.word	0x00013d30


	//   ....[123]....
        /*0638*/ 	.word	0x00013d40


	//   ....[124]....
        /*063c*/ 	.word	0x00013de0


	//   ....[125]....
        /*0640*/ 	.word	0x00014160


	//   ....[126]....
        /*0644*/ 	.word	0x00014180


	//   ....[127]....
        /*0648*/ 	.word	0x00014220


	//   ....[128]....
        /*064c*/ 	.word	0x00014230


	//   ....[129]....
        /*0650*/ 	.word	0x000142c0


	//   ....[130]....
        /*0654*/ 	.word	0x000142d0


	//   ....[131]....
        /*0658*/ 	.word	0x000142e0


	//   ....[132]....
        /*065c*/ 	.word	0x000142f0


	//   ....[133]....
        /*0660*/ 	.word	0x00014ac0


	//   ....[134]....
        /*0664*/ 	.word	0x00014af0


	//   ....[135]....
        /*0668*/ 	.word	0x00014bb0


	//   ....[136]....
        /*066c*/ 	.word	0x00014bd0


	//   ....[137]....
        /*0670*/ 	.word	0x00014c70


	//   ....[138]....
        /*0674*/ 	.word	0x00014c90


	//   ....[139]....
        /*0678*/ 	.word	0x00014ca0


	//   ....[140]....
        /*067c*/ 	.word	0x00014cb0


	//   ....[141]....
        /*0680*/ 	.word	0x00015480


	//   ....[142]....
        /*0684*/ 	.word	0x00015490


	//   ....[143]....
        /*0688*/ 	.word	0x000154d0


	//   ....[144]....
        /*068c*/ 	.word	0x00015510


	//   ....[145]....
        /*0690*/ 	.word	0x00015520


	//   ....[146]....
        /*0694*/ 	.word	0x00015580


	//   ....[147]....
        /*0698*/ 	.word	0x000155b0


	//   ....[148]....
        /*069c*/ 	.word	0x000155f0


	//   ....[149]....
        /*06a0*/ 	.word	0x00015950


	//   ....[150]....
        /*06a4*/ 	.word	0x00015960


	//   ....[151]....
        /*06a8*/ 	.word	0x00015970


	//   ....[152]....
        /*06ac*/ 	.word	0x000159d0


	//   ....[153]....
        /*06b0*/ 	.word	0x000159e0


	//   ....[154]....
        /*06b4*/ 	.word	0x00015a40


	//   ....[155]....
        /*06b8*/ 	.word	0x00015a70


	//   ....[156]....
        /*06bc*/ 	.word	0x00015ab0


	//   ....[157]....
        /*06c0*/ 	.word	0x000170f0


	//   ....[158]....
        /*06c4*/ 	.word	0x00017100


	//   ....[159]....
        /*06c8*/ 	.word	0x00017130


	//   ....[160]....
        /*06cc*/ 	.word	0x00017160


	//   ....[161]....
        /*06d0*/ 	.word	0x000171a0


	//   ....[162]....
        /*06d4*/ 	.word	0x000171d0


	//   ....[163]....
        /*06d8*/ 	.word	0x00017200


	//   ....[164]....
        /*06dc*/ 	.word	0x00017210


	//   ....[165]....
        /*06e0*/ 	.word	0x00017340


	//   ....[166]....
        /*06e4*/ 	.word	0x00017370


	//   ....[167]....
        /*06e8*/ 	.word	0x000173a0


	//   ....[168]....
        /*06ec*/ 	.word	0x000173d0


	//   ....[169]....
        /*06f0*/ 	.word	0x00017400


	//   ....[170]....
        /*06f4*/ 	.word	0x00017440


	//   ....[171]....
        /*06f8*/ 	.word	0x000174f0


	//   ....[172]....
        /*06fc*/ 	.word	0x00017530


	//   ....[173]....
        /*0700*/ 	.word	0x00017590


	//   ....[174]....
        /*0704*/ 	.word	0x00017ba0


	//   ....[175]....
        /*0708*/ 	.word	0x00018270


	//   ....[176]....
        /*070c*/ 	.word	0x00018350


	//   ....[177]....
        /*0710*/ 	.word	0x00018410


	//   ....[178]....
        /*0714*/ 	.word	0x00018590


	//   ....[179]....
        /*0718*/ 	.word	0x00018620


	//   ....[180]....
        /*071c*/ 	.word	0x00018680


	//   ....[181]....
        /*0720*/ 	.word	0x00018780


	//   ....[182]....
        /*0724*/ 	.word	0x000187e0


	//   ....[183]....
        /*0728*/ 	.word	0x000188b0


	//   ....[184]....
        /*072c*/ 	.word	0x00018a30


	//   ....[185]....
        /*0730*/ 	.word	0x00018ac0


	//   ....[186]....
        /*0734*/ 	.word	0x00018bc0


	//   ....[187]....
        /*0738*/ 	.word	0x00018c70


	//   ....[188]....
        /*073c*/ 	.word	0x00018cd0


	//   ....[189]....
        /*0740*/ 	.word	0x00018dd0


	//   ....[190]....
        /*0744*/ 	.word	0x00018e30


	//   ....[191]....
        /*0748*/ 	.word	0x00018ed0


	//   ....[192]....
        /*074c*/ 	.word	0x00018fe0


	//   ....[193]....
        /*0750*/ 	.word	0x00019050


	//   ....[194]....
        /*0754*/ 	.word	0x000190b0


	//   ....[195]....
        /*0758*/ 	.word	0x000191c0


	//   ....[196]....
        /*075c*/ 	.word	0x00019220


	//   ....[197]....
        /*0760*/ 	.word	0x00019340


	//   ....[198]....
        /*0764*/ 	.word	0x000193a0


	//   ....[199]....
        /*0768*/ 	.word	0x00019440


	//   ....[200]....
        /*076c*/ 	.word	0x000195e0


	//   ....[201]....
        /*0770*/ 	.word	0x00019670


	//   ....[202]....
        /*0774*/ 	.word	0x000196d0


	//   ....[203]....
        /*0778*/ 	.word	0x000197b0


	//   ....[204]....
        /*077c*/ 	.word	0x00019810


	//   ....[205]....
        /*0780*/ 	.word	0x000198e0


	//   ....[206]....
        /*0784*/ 	.word	0x00019940


	//   ....[207]....
        /*0788*/ 	.word	0x00019a10


	//   ....[208]....
        /*078c*/ 	.word	0x00019b00


	//   ....[209]....
        /*0790*/ 	.word	0x00019b90


	//   ....[210]....
        /*0794*/ 	.word	0x00019bf0


	//   ....[211]....
        /*0798*/ 	.word	0x00019cc0


	//   ....[212]....
        /*079c*/ 	.word	0x00019d20


	//   ....[213]....
        /*07a0*/ 	.word	0x00019df0


	//   ....[214]....
        /*07a4*/ 	.word	0x00019e50


	//   ....[215]....
        /*07a8*/ 	.word	0x00019f20


	//   ....[216]....
        /*07ac*/ 	.word	0x0001a180


	//----- nvinfo : EIATTR_REG_RECONFIG
	.align		4
.L_720:
        /*07b0*/ 	.byte	0x01, 0x54
	.zero		2


	//----- nvinfo : EIATTR_SYSCALL_OFFSETS
	.align		4
        /*07b4*/ 	.byte	0x04, 0x46
        /*07b6*/ 	.short	(.L_722 - .L_721)


	//   ....[0]....
.L_721:
        /*07b8*/ 	.word	0x00001ee0


	//   ....[1]....
        /*07bc*/ 	.word	0x00013100


	//   ....[2]....
        /*07c0*/ 	.word	0x00013270


	//   ....[3]....
        /*07c4*/ 	.word	0x000133c0


	//   ....[4]....
        /*07c8*/ 	.word	0x00013500


	//   ....[5]....
        /*07cc*/ 	.word	0x000146c0


	//----- nvinfo : EIATTR_MBARRIER_INSTR_OFFSETS
	.align		4
.L_722:
        /*07d0*/ 	.byte	0x04, 0x39
        /*07d2*/ 	.short	(.L_724 - .L_723)


	//   ....[0]....
.L_723:
        /*07d4*/ 	.word	0x00000180
        /*07d8*/ 	.word	0x000000ff
        /*07dc*/ 	.word	0x0002a800
        /*07e0*/ 	.short	0x0100
        /*07e2*/ 	.byte	0x08
	.zero		1


	//   ....[1]....
        /*07e4*/ 	.word	0x00000190
        /*07e8*/ 	.word	0x000000ff
        /*07ec*/ 	.word	0x0002a820
        /*07f0*/ 	.short	0x0100
        /*07f2*/ 	.byte	0x08
	.zero		1


	//   ....[2]....
        /*07f4*/ 	.word	0x00000280
        /*07f8*/ 	.word	0x000000ff
        /*07fc*/ 	.word	0x0002a830
        /*0800*/ 	.short	0x0100
        /*0802*/ 	.byte	0x08
	.zero		1


	//   ....[3]....
        /*0804*/ 	.word	0x00000290
        /*0808*/ 	.word	0x000000ff
        /*080c*/ 	.word	0x0002a840
        /*0810*/ 	.short	0x0100
        /*0812*/ 	.byte	0x08
	.zero		1


	//   ....[4]....
        /*0814*/ 	.word	0x000002a0
        /*0818*/ 	.word	0x000000ff
        /*081c*/ 	.word	0x0002a838
        /*0820*/ 	.short	0x0100
        /*0822*/ 	.byte	0x08
	.zero		1


	//   ....[5]....
        /*0824*/ 	.word	0x000002b0
        /*0828*/ 	.word	0x000000ff
        /*082c*/ 	.word	0x0002a848
        /*0830*/ 	.short	0x0100
        /*0832*/ 	.byte	0x08
	.zero		1


	//   ....[6]....
        /*0834*/ 	.word	0x000003e0
        /*0838*/ 	.word	0x000000ff
        /*083c*/ 	.word	0x0002a850
        /*0840*/ 	.short	0x0100
        /*0842*/ 	.byte	0x08
	.zero		1


	//   ....[7]....
        /*0844*/ 	.word	0x000003f0
        /*0848*/ 	.word	0x000000ff
        /*084c*/ 	.word	0x0002a860
        /*0850*/ 	.short	0x0100
        /*0852*/ 	.byte	0x08
	.zero		1


	//   ....[8]....
        /*0854*/ 	.word	0x00000400
        /*0858*/ 	.word	0x000000ff
        /*085c*/ 	.word	0x0002a858
        /*0860*/ 	.short	0x0100
        /*0862*/ 	.byte	0x08
	.zero		1


	//   ....[9]....
        /*0864*/ 	.word	0x00000410
        /*0868*/ 	.word	0x000000ff
        /*086c*/ 	.word	0x0002a868
        /*0870*/ 	.short	0x0100
        /*0872*/ 	.byte	0x08
	.zero		1


	//   ....[10]....
        /*0874*/ 	.word	0x00000500
        /*0878*/ 	.word	0x000000ff
        /*087c*/ 	.word	0x0002a870
        /*0880*/ 	.short	0x0100
        /*0882*/ 	.byte	0x06
	.zero		1


	//   ....[11]....
        /*0884*/ 	.word	0x00000510
        /*0888*/ 	.word	0x000000ff
        /*088c*/ 	.word	0x0002a880
        /*0890*/ 	.short	0x0100
        /*0892*/ 	.byte	0x06
	.zero		1


	//   ....[12]....
        /*0894*/ 	.word	0x00000520
        /*0898*/ 	.word	0x000000ff
        /*089c*/ 	.word	0x0002a878
        /*08a0*/ 	.short	0x0100
        /*08a2*/ 	.byte	0x06
	.zero		1


	//   ....[13]....
        /*08a4*/ 	.word	0x00000530
        /*08a8*/ 	.word	0x000000ff
        /*08ac*/ 	.word	0x0002a888
        /*08b0*/ 	.short	0x0100
        /*08b2*/ 	.byte	0x06
	.zero		1


	//   ....[14]....
        /*08b4*/ 	.word	0x00000660
        /*08b8*/ 	.word	0x000000ff
        /*08bc*/ 	.word	0x0002a890
        /*08c0*/ 	.short	0x0100
        /*08c2*/ 	.byte	0x08
	.zero		1


	//   ....[15]....
        /*08c4*/ 	.word	0x00000670
        /*08c8*/ 	.word	0x000000ff
        /*08cc*/ 	.word	0x0002a8a0
        /*08d0*/ 	.short	0x0100
        /*08d2*/ 	.byte	0x08
	.zero		1


	//   ....[16]....
        /*08d4*/ 	.word	0x00000680
        /*08d8*/ 	.word	0x000000ff
        /*08dc*/ 	.word	0x0002a898
        /*08e0*/ 	.short	0x0100
        /*08e2*/ 	.byte	0x08
	.zero		1


	//   ....[17]....
        /*08e4*/ 	.word	0x00000690
        /*08e8*/ 	.word	0x000000ff
        /*08ec*/ 	.word	0x0002a8a8
        /*08f0*/ 	.short	0x0100
        /*08f2*/ 	.byte	0x08
	.zero		1


	//   ....[18]....
        /*08f4*/ 	.word	0x000007e0
        /*08f8*/ 	.word	0x000000ff
        /*08fc*/ 	.word	0x0002a8b0
        /*0900*/ 	.short	0x0100
        /*0902*/ 	.byte	0x08
	.zero		1


	//   ....[19]....
        /*0904*/ 	.word	0x000007f0
        /*0908*/ 	.word	0x000000ff
        /*090c*/ 	.word	0x0002a8c0
        /*0910*/ 	.short	0x0100
        /*0912*/ 	.byte	0x08
	.zero		1


	//   ....[20]....
        /*0914*/ 	.word	0x00000800
        /*0918*/ 	.word	0x000000ff
        /*091c*/ 	.word	0x0002a8b8
        /*0920*/ 	.short	0x0100
        /*0922*/ 	.byte	0x08
	.zero		1


	//   ....[21]....
        /*0924*/ 	.word	0x00000810
        /*0928*/ 	.word	0x000000ff
        /*092c*/ 	.word	0x0002a8c8
        /*0930*/ 	.short	0x0100
        /*0932*/ 	.byte	0x08
	.zero		1


	//   ....[22]....
        /*0934*/ 	.word	0x00001f60
        /*0938*/ 	.word	0x000000ff
        /*093c*/ 	.word	0x0002a800
        /*0940*/ 	.short	0x010a
        /*0942*/ 	.byte	0x24
	.zero		1


	//   ....[23]....
        /*0944*/ 	.word	0x00001fe0
        /*0948*/ 	.word	0x00000003
        /*094c*/ 	.word	0x0002a830
        /*0950*/ 	.short	0x010a
        /*0952*/ 	.byte	0x3f
	.zero		1


	//   ....[24]....
        /*0954*/ 	.word	0x00002020
        /*0958*/ 	.word	0x00000003
        /*095c*/ 	.word	0x0002a830
        /*0960*/ 	.short	0x010a
        /*0962*/ 	.byte	0x3f
	.zero		1


	//   ....[25]....
        /*0964*/ 	.word	0x000024c0
        /*0968*/ 	.word	0x000000ff
        /*096c*/ 	.word	0x00000000
        /*0970*/ 	.short	0x0101
        /*0972*/ 	.byte	0x06
	.zero		1


	//   ....[26]....
        /*0974*/ 	.word	0x000053a0
        /*0978*/ 	.word	0x000000ff
        /*097c*/ 	.word	0x0002a830
        /*0980*/ 	.short	0x010a
        /*0982*/ 	.byte	0x06
	.zero		1


	//   ....[27]....
        /*0984*/ 	.word	0x000053e0
        /*0988*/ 	.word	0x000000ff
        /*098c*/ 	.word	0x0002a830
        /*0990*/ 	.short	0x010a
        /*0992*/ 	.byte	0x06
	.zero		1


	//   ....[28]....
        /*0994*/ 	.word	0x000056b0
        /*0998*/ 	.word	0x000000ff
        /*099c*/ 	.word	0x0002a850
        /*09a0*/ 	.short	0x010a
        /*09a2*/ 	.byte	0x06
	.zero		1


	//   ....[29]....
        /*09a4*/ 	.word	0x000056f0
        /*09a8*/ 	.word	0x000000ff
        /*09ac*/ 	.word	0x0002a850
        /*09b0*/ 	.short	0x010a
        /*09b2*/ 	.byte	0x06
	.zero		1


	//   ....[30]....
        /*09b4*/ 	.word	0x000059d0
        /*09b8*/ 	.word	0x000000ff
        /*09bc*/ 	.word	0x00000000
        /*09c0*/ 	.short	0x0101
        /*09c2*/ 	.byte	0x06
	.zero		1


	//   ....[31]....
        /*09c4*/ 	.word	0x00007cb0
        /*09c8*/ 	.word	0x000000ff
        /*09cc*/ 	.word	0x00000000
        /*09d0*/ 	.short	0x0101
        /*09d2*/ 	.byte	0x06
	.zero		1


	//   ....[32]....
        /*09d4*/ 	.word	0x000087d0
        /*09d8*/ 	.word	0x000000ff
        /*09dc*/ 	.word	0x0002a830
        /*09e0*/ 	.short	0x010a
        /*09e2*/ 	.byte	0x06
	.zero		1


	//   ....[33]....
        /*09e4*/ 	.word	0x00008810
        /*09e8*/ 	.word	0x000000ff
        /*09ec*/ 	.word	0x0002a830
        /*09f0*/ 	.short	0x010a
        /*09f2*/ 	.byte	0x06
	.zero		1


	//   ....[34]....
        /*09f4*/ 	.word	0x00008ae0
        /*09f8*/ 	.word	0x000000ff
        /*09fc*/ 	.word	0x0002a850
        /*0a00*/ 	.short	0x010a
        /*0a02*/ 	.byte	0x06
	.zero		1


	//   ....[35]....
        /*0a04*/ 	.word	0x00008b20
        /*0a08*/ 	.word	0x000000ff
        /*0a0c*/ 	.word	0x0002a850
        /*0a10*/ 	.short	0x010a
        /*0a12*/ 	.byte	0x06
	.zero		1


	//   ....[36]....
        /*0a14*/ 	.word	0x00008e20
        /*0a18*/ 	.word	0x000000ff
        /*0a1c*/ 	.word	0x00000000
        /*0a20*/ 	.short	0x0101
        /*0a22*/ 	.byte	0x06
	.zero		1


	//   ....[37]....
        /*0a24*/ 	.word	0x00009fd0
        /*0a28*/ 	.word	0x000000ff
        /*0a2c*/ 	.word	0x00000000
        /*0a30*/ 	.short	0x0101
        /*0a32*/ 	.byte	0x06
	.zero		1


	//   ....[38]....
        /*0a34*/ 	.word	0x0000a8b0
        /*0a38*/ 	.word	0x000000ff
        /*0a3c*/ 	.word	0x0002a830
        /*0a40*/ 	.short	0x010a
        /*0a42*/ 	.byte	0x06
	.zero		1


	//   ....[39]....
        /*0a44*/ 	.word	0x0000a8f0
        /*0a48*/ 	.word	0x000000ff
        /*0a4c*/ 	.word	0x0002a830
        /*0a50*/ 	.short	0x010a
        /*0a52*/ 	.byte	0x06
	.zero		1


	//   ....[40]....
        /*0a54*/ 	.word	0x0000ab90
        /*0a58*/ 	.word	0x000000ff
        /*0a5c*/ 	.word	0x0002a850
        /*0a60*/ 	.short	0x010a
        /*0a62*/ 	.byte	0x06
	.zero		1


	//   ....[41]....
        /*0a64*/ 	.word	0x0000abd0
        /*0a68*/ 	.word	0x000000ff
        /*0a6c*/ 	.word	0x0002a850
        /*0a70*/ 	.short	0x010a
        /*0a72*/ 	.byte	0x06
	.zero		1


	//   ....[42]....
        /*0a74*/ 	.word	0x0000aeb0
        /*0a78*/ 	.word	0x000000ff
        /*0a7c*/ 	.word	0x00000000
        /*0a80*/ 	.short	0x0101
        /*0a82*/ 	.byte	0x06
	.zero		1


	//   ....[43]....
        /*0a84*/ 	.word	0x0000d190
        /*0a88*/ 	.word	0x000000ff
        /*0a8c*/ 	.word	0x00000000
        /*0a90*/ 	.short	0x0101
        /*0a92*/ 	.byte	0x06
	.zero		1


	//   ....[44]....
        /*0a94*/ 	.word	0x0000d980
        /*0a98*/ 	.word	0x000000ff
        /*0a9c*/ 	.word	0x0002a850
        /*0aa0*/ 	.short	0x010a
        /*0aa2*/ 	.byte	0x09
	.zero		1


	//   ....[45]....
        /*0aa4*/ 	.word	0x0000d9c0
        /*0aa8*/ 	.word	0x000000ff
        /*0aac*/ 	.word	0x0002a850
        /*0ab0*/ 	.short	0x010a
        /*0ab2*/ 	.byte	0x09
	.zero		1


	//   ....[46]....
        /*0ab4*/ 	.word	0x0000e080
        /*0ab8*/ 	.word	0x000000ff
        /*0abc*/ 	.word	0x00000000
        /*0ac0*/ 	.short	0x0101
        /*0ac2*/ 	.byte	0x04
	.zero		1


	//   ....[47]....
        /*0ac4*/ 	.word	0x00010550
        /*0ac8*/ 	.word	0x00000000
        /*0acc*/ 	.word	0x00000000
        /*0ad0*/ 	.short	0x0101
        /*0ad2*/ 	.byte	0x3f
	.zero		1


	//   ....[48]....
        /*0ad4*/ 	.word	0x00013940
        /*0ad8*/ 	.word	0x00000004
        /*0adc*/ 	.word	0x0002a880
        /*0ae0*/ 	.short	0x010a
        /*0ae2*/ 	.byte	0x3f
	.zero		1


	//   ....[49]....
        /*0ae4*/ 	.word	0x00013eb0
        /*0ae8*/ 	.word	0x00000004
        /*0aec*/ 	.word	0x0002a870
        /*0af0*/ 	.short	0x0107
        /*0af2*/ 	.byte	0x3f
	.zero		1


	//   ....[50]....
        /*0af4*/ 	.word	0x00013f70
        /*0af8*/ 	.word	0x00000004
        /*0afc*/ 	.word	0x0002a870
        /*0b00*/ 	.short	0x0101
        /*0b02*/ 	.byte	0x3f
	.zero		1


	//   ....[51]....
        /*0b04*/ 	.word	0x00013fa0
        /*0b08*/ 	.word	0x00000004
        /*0b0c*/ 	.word	0x0002a840
        /*0b10*/ 	.short	0x010a
        /*0b12*/ 	.byte	0x3f
	.zero		1


	//   ....[52]....
        /*0b14*/ 	.word	0x00014430
        /*0b18*/ 	.word	0x00000004
        /*0b1c*/ 	.word	0x0002a830
        /*0b20*/ 	.short	0x0107
        /*0b22*/ 	.byte	0x3f
	.zero		1


	//   ....[53]....
        /*0b24*/ 	.word	0x000144f0
        /*0b28*/ 	.word	0x00000004
        /*0b2c*/ 	.word	0x0002a830
        /*0b30*/ 	.short	0x0101
        /*0b32*/ 	.byte	0x3f
	.zero		1


	//   ....[54]....
        /*0b34*/ 	.word	0x00014e10
        /*0b38*/ 	.word	0x00000017
        /*0b3c*/ 	.word	0x0002a800
        /*0b40*/ 	.short	0x0107
        /*0b42*/ 	.byte	0x3f
	.zero		1


	//   ....[55]....
        /*0b44*/ 	.word	0x00014f10
        /*0b48*/ 	.word	0x00000017
        /*0b4c*/ 	.word	0x0002a800
        /*0b50*/ 	.short	0x0101
        /*0b52*/ 	.byte	0x3f
	.zero		1


	//   ....[56]....
        /*0b54*/ 	.word	0x00014f30
        /*0b58*/ 	.word	0x00000017
        /*0b5c*/ 	.word	0x0002a820
        /*0b60*/ 	.short	0x010a
        /*0b62*/ 	.byte	0x3f
	.zero		1


	//   ....[57]....
        /*0b64*/ 	.word	0x000152a0
        /*0b68*/ 	.word	0x00000004
        /*0b6c*/ 	.word	0x0002a880
        /*0b70*/ 	.short	0x010a
        /*0b72*/ 	.byte	0x3f
	.zero		1


	//   ....[58]....
        /*0b74*/ 	.word	0x00015690
        /*0b78*/ 	.word	0x00000004
        /*0b7c*/ 	.word	0x0002a870
        /*0b80*/ 	.short	0x0107
        /*0b82*/ 	.byte	0x3f
	.zero		1


	//   ....[59]....
        /*0b84*/ 	.word	0x00015750
        /*0b88*/ 	.word	0x00000004
        /*0b8c*/ 	.word	0x0002a870
        /*0b90*/ 	.short	0x0101
        /*0b92*/ 	.byte	0x3f
	.zero		1


	//   ....[60]....
        /*0b94*/ 	.word	0x00015780
        /*0b98*/ 	.word	0x00000004
        /*0b9c*/ 	.word	0x0002a840
        /*0ba0*/ 	.short	0x010a
        /*0ba2*/ 	.byte	0x3f
	.zero		1


	//   ....[61]....
        /*0ba4*/ 	.word	0x00015b50
        /*0ba8*/ 	.word	0x00000004
        /*0bac*/ 	.word	0x0002a830
        /*0bb0*/ 	.short	0x0107
        /*0bb2*/ 	.byte	0x3f
	.zero		1


	//   ....[62]....
        /*0bb4*/ 	.word	0x00015c20
        /*0bb8*/ 	.word	0x00000004
        /*0bbc*/ 	.word	0x0002a830
        /*0bc0*/ 	.short	0x0101
        /*0bc2*/ 	.byte	0x3f
	.zero		1


	//   ....[63]....
        /*0bc4*/ 	.word	0x00015ca0
        /*0bc8*/ 	.word	0x00000000
        /*0bcc*/ 	.word	0x0002a870
        /*0bd0*/ 	.short	0x010a
        /*0bd2*/ 	.byte	0x3f
	.zero		1


	//   ....[64]....
        /*0bd4*/ 	.word	0x00015d30
        /*0bd8*/ 	.word	0x00000000
        /*0bdc*/ 	.word	0x0002a860
        /*0be0*/ 	.short	0x010a
        /*0be2*/ 	.byte	0x3f
	.zero		1


	//   ....[65]....
        /*0be4*/ 	.word	0x00016470
        /*0be8*/ 	.word	0x00000000
        /*0bec*/ 	.word	0x0002a850
        /*0bf0*/ 	.short	0x0101
        /*0bf2*/ 	.byte	0x3f
	.zero		1


	//   ....[66]....
        /*0bf4*/ 	.word	0x000164f0
        /*0bf8*/ 	.word	0x00000000
        /*0bfc*/ 	.word	0x00000000
        /*0c00*/ 	.short	0x0101
        /*0c02*/ 	.byte	0x3f
	.zero		1


	//   ....[67]....
        /*0c04*/ 	.word	0x000166b0
        /*0c08*/ 	.word	0x00000002
        /*0c0c*/ 	.word	0x0002a870
        /*0c10*/ 	.short	0x010a
        /*0c12*/ 	.byte	0x3f
	.zero		1


	//   ....[68]....
        /*0c14*/ 	.word	0x00016730
        /*0c18*/ 	.word	0x00000002
        /*0c1c*/ 	.word	0x0002a860
        /*0c20*/ 	.short	0x010a
        /*0c22*/ 	.byte	0x3f
	.zero		1


	//   ....[69]....
        /*0c24*/ 	.word	0x00016e80
        /*0c28*/ 	.word	0x00000002
        /*0c2c*/ 	.word	0x0002a850
        /*0c30*/ 	.short	0x0101
        /*0c32*/ 	.byte	0x3f
	.zero		1


	//   ....[70]....
        /*0c34*/ 	.word	0x00016f00
        /*0c38*/ 	.word	0x00000002
        /*0c3c*/ 	.word	0x00000000
        /*0c40*/ 	.short	0x0101
        /*0c42*/ 	.byte	0x3f
	.zero		1


	//   ....[71]....
        /*0c44*/ 	.word	0x00017b20
        /*0c48*/ 	.word	0x00000007
        /*0c4c*/ 	.word	0x0002a820
        /*0c50*/ 	.short	0x010a
        /*0c52*/ 	.byte	0x3f
	.zero		1


	//   ....[72]....
        /*0c54*/ 	.word	0x00017ca0
        /*0c58*/ 	.word	0x00000005
        /*0c5c*/ 	.word	0x0002a840
        /*0c60*/ 	.short	0x010a
        /*0c62*/ 	.byte	0x3f
	.zero		1


	//   ....[73]....
        /*0c64*/ 	.word	0x00017d40
        /*0c68*/ 	.word	0x00000003
        /*0c6c*/ 	.word	0x0002a840
        /*0c70*/ 	.short	0x010a
        /*0c72*/ 	.byte	0x3f
	.zero		1


	//   ....[74]....
        /*0c74*/ 	.word	0x00017d80
        /*0c78*/ 	.word	0x00000005
        /*0c7c*/ 	.word	0x0002a860
        /*0c80*/ 	.short	0x010a
        /*0c82*/ 	.byte	0x3f
	.zero		1


	//   ....[75]....
        /*0c84*/ 	.word	0x00017dc0
        /*0c88*/ 	.word	0x00000003
        /*0c8c*/ 	.word	0x0002a860
        /*0c90*/ 	.short	0x010a
        /*0c92*/ 	.byte	0x3f
	.zero		1


	//   ....[76]....
        /*0c94*/ 	.word	0x00017e00
        /*0c98*/ 	.word	0x00000005
        /*0c9c*/ 	.word	0x0002a880
        /*0ca0*/ 	.short	0x010a
        /*0ca2*/ 	.byte	0x3f
	.zero		1


	//   ....[77]....
        /*0ca4*/ 	.word	0x00017e40
        /*0ca8*/ 	.word	0x00000003
        /*0cac*/ 	.word	0x0002a880
        /*0cb0*/ 	.short	0x010a
        /*0cb2*/ 	.byte	0x3f
	.zero		1


	//   ....[78]....
        /*0cb4*/ 	.word	0x00017eb0
        /*0cb8*/ 	.word	0x00000003
        /*0cbc*/ 	.word	0x0002a800
        /*0cc0*/ 	.short	0x010a
        /*0cc2*/ 	.byte	0x3f
	.zero		1


	//   ....[79]....
        /*0cc4*/ 	.word	0x00017f00
        /*0cc8*/ 	.word	0x00000003
        /*0ccc*/ 	.word	0x0002a830
        /*0cd0*/ 	.short	0x010a
        /*0cd2*/ 	.byte	0x3f
	.zero		1


	//   ....[80]....
        /*0cd4*/ 	.word	0x00017f60
        /*0cd8*/ 	.word	0x00000007
        /*0cdc*/ 	.word	0x0002a830
        /*0ce0*/ 	.short	0x010a
        /*0ce2*/ 	.byte	0x3f
	.zero		1


	//   ....[81]....
        /*0ce4*/ 	.word	0x00017fc0
        /*0ce8*/ 	.word	0x00000007
        /*0cec*/ 	.word	0x0002a850
        /*0cf0*/ 	.short	0x010a
        /*0cf2*/ 	.byte	0x3f
	.zero		1


	//   ....[82]....
        /*0cf4*/ 	.word	0x00018020
        /*0cf8*/ 	.word	0x00000007
        /*0cfc*/ 	.word	0x0002a830
        /*0d00*/ 	.short	0x010a
        /*0d02*/ 	.byte	0x3f
	.zero		1


	//   ....[83]....
        /*0d04*/ 	.word	0x00018080
        /*0d08*/ 	.word	0x00000007
        /*0d0c*/ 	.word	0x0002a850
        /*0d10*/ 	.short	0x010a
        /*0d12*/ 	.byte	0x3f
	.zero		1


	//   ....[84]....
        /*0d14*/ 	.word	0x000180e0
        /*0d18*/ 	.word	0x00000007
        /*0d1c*/ 	.word	0x0002a830
        /*0d20*/ 	.short	0x010a
        /*0d22*/ 	.byte	0x3f
	.zero		1


	//   ....[85]....
        /*0d24*/ 	.word	0x00018140
        /*0d28*/ 	.word	0x00000007
        /*0d2c*/ 	.word	0x0002a850
        /*0d30*/ 	.short	0x010a
        /*0d32*/ 	.byte	0x3f
	.zero		1


	//   ....[86]....
        /*0d34*/ 	.word	0x000181a0
        /*0d38*/ 	.word	0x00000005
        /*0d3c*/ 	.word	0x0002a850
        /*0d40*/ 	.short	0x010a
        /*0d42*/ 	.byte	0x3f
	.zero		1


	//   ....[87]....
        /*0d44*/ 	.word	0x000182a0
        /*0d48*/ 	.word	0x00000004
        /*0d4c*/ 	.word	0x0002a880
        /*0d50*/ 	.short	0x010a
        /*0d52*/ 	.byte	0x3f
	.zero		1


	//   ....[88]....
        /*0d54*/ 	.word	0x00018980
        /*0d58*/ 	.word	0x00000004
        /*0d5c*/ 	.word	0x0002a840
        /*0d60*/ 	.short	0x010a
        /*0d62*/ 	.byte	0x3f
	.zero		1


	//   ....[89]....
        /*0d64*/ 	.word	0x000194e0
        /*0d68*/ 	.word	0x00000017
        /*0d6c*/ 	.word	0x0002a820
        /*0d70*/ 	.short	0x010a
        /*0d72*/ 	.byte	0x3f
	.zero		1


	//   ....[90]....
        /*0d74*/ 	.word	0x00019530
        /*0d78*/ 	.word	0x00000004
        /*0d7c*/ 	.word	0x0002a880
        /*0d80*/ 	.short	0x010a
        /*0d82*/ 	.byte	0x3f
	.zero		1


	//   ....[91]....
        /*0d84*/ 	.word	0x00019a50
        /*0d88*/ 	.word	0x00000004
        /*0d8c*/ 	.word	0x0002a840
        /*0d90*/ 	.short	0x010a
        /*0d92*/ 	.byte	0x3f
	.zero		1


	//   ....[92]....
        /*0d94*/ 	.word	0x00019f60
        /*0d98*/ 	.word	0x00000000
        /*0d9c*/ 	.word	0x0002a870
        /*0da0*/ 	.short	0x010a
        /*0da2*/ 	.byte	0x3f
	.zero		1


	//   ....[93]....
        /*0da4*/ 	.word	0x00019fb0
        /*0da8*/ 	.word	0x00000000
        /*0dac*/ 	.word	0x0002a860
        /*0db0*/ 	.short	0x010a
        /*0db2*/ 	.byte	0x3f
	.zero		1


	//   ....[94]....
        /*0db4*/ 	.word	0x0001a000
        /*0db8*/ 	.word	0x00000002
        /*0dbc*/ 	.word	0x0002a870
        /*0dc0*/ 	.short	0x010a
        /*0dc2*/ 	.byte	0x3f
	.zero		1


	//   ....[95]....
        /*0dc4*/ 	.word	0x0001a050
        /*0dc8*/ 	.word	0x00000002
        /*0dcc*/ 	.word	0x0002a860
        /*0dd0*/ 	.short	0x010a
        /*0dd2*/ 	.byte	0x3f
	.zero		1


	//   ....[96]....
        /*0dd4*/ 	.word	0x0001a0a0
        /*0dd8*/ 	.word	0x00000007
        /*0ddc*/ 	.word	0x0002a820
        /*0de0*/ 	.short	0x010a
        /*0de2*/ 	.byte	0x3f
	.zero		1


	//   ....[97]....
        /*0de4*/ 	.word	0x0001a240
        /*0de8*/ 	.word	0x00000005
        /*0dec*/ 	.word	0x0002a840
        /*0df0*/ 	.short	0x010a
        /*0df2*/ 	.byte	0x3f
	.zero		1


	//   ....[98]....
        /*0df4*/ 	.word	0x0001a290
        /*0df8*/ 	.word	0x00000003
        /*0dfc*/ 	.word	0x0002a840
        /*0e00*/ 	.short	0x010a
        /*0e02*/ 	.byte	0x3f
	.zero		1


	//   ....[99]....
        /*0e04*/ 	.word	0x0001a2e0
        /*0e08*/ 	.word	0x00000005
        /*0e0c*/ 	.word	0x0002a860
        /*0e10*/ 	.short	0x010a
        /*0e12*/ 	.byte	0x3f
	.zero		1


	//   ....[100]....
        /*0e14*/ 	.word	0x0001a330
        /*0e18*/ 	.word	0x00000003
        /*0e1c*/ 	.word	0x0002a860
        /*0e20*/ 	.short	0x010a
        /*0e22*/ 	.byte	0x3f
	.zero		1


	//   ....[101]....
        /*0e24*/ 	.word	0x0001a380
        /*0e28*/ 	.word	0x00000005
        /*0e2c*/ 	.word	0x0002a880
        /*0e30*/ 	.short	0x010a
        /*0e32*/ 	.byte	0x3f
	.zero		1


	//----- nvinfo : EIATTR_NUM_MBARRIERS
	.align		4
.L_724:
        /*0e34*/ 	.byte	0x03, 0x38
        /*0e36*/ 	.short	0x0016


	//----- nvinfo : EIATTR_EXIT_INSTR_OFFSETS
	.align		4
        /*0e38*/ 	.byte	0x04, 0x1c
        /*0e3a*/ 	.short	(.L_726 - .L_725)


	//   ....[0]....
.L_725:
        /*0e3c*/ 	.word	0x000009c0


	//   ....[1]....
        /*0e40*/ 	.word	0x000116e0


	//   ....[2]....
        /*0e44*/ 	.word	0x00017e90


	//----- nvinfo : EIATTR_MAX_THREADS
	.align		4
.L_726:
        /*0e48*/ 	.byte	0x04, 0x05
        /*0e4a*/ 	.short	(.L_728 - .L_727)
.L_727:
        /*0e4c*/ 	.word	0x00000180
        /*0e50*/ 	.word	0x00000001
        /*0e54*/ 	.word	0x00000001


	//----- nvinfo : EIATTR_CRS_STACK_SIZE
	.align		4
.L_728:
        /*0e58*/ 	.byte	0x04, 0x1e
        /*0e5a*/ 	.short	(.L_730 - .L_729)
.L_729:
        /*0e5c*/ 	.word	0x00000000


	//----- nvinfo : EIATTR_CBANK_PARAM_SIZE
	.align		4
.L_730:
        /*0e60*/ 	.byte	0x03, 0x19
        /*0e62*/ 	.short	0x0af0


	//----- nvinfo : EIATTR_PARAM_CBANK
	.align		4
        /*0e64*/ 	.byte	0x04, 0x0a
        /*0e66*/ 	.short	(.L_732 - .L_731)
	.align		4
.L_731:
        /*0e68*/ 	.word	index@(.nv.constant0._ZN7cutlass13device_kernelIN5flash11enable_sm90INS1_16FlashAttnFwdSm90INS1_25CollectiveMainloopFwdSm90ILi2EN4cute5tupleIJNS5_1CILi1EEES8_S8_EEENS6_IJNS7_ILi128EEESA_NS7_ILi192EEEEEELi192ENS_12float_e4m3_tEfNS_4arch4Sm90ELb0ELb1ELb0ELb1ELb1ELb0ELb0ELb1ELb1ELb1ELb0ELb0EEENS1_21CollectiveEpilogueFwdINS6_IJSA_SB_SA_EEES9_NS_10bfloat16_tESF_Li256ELb1ELb1ELb0ELb1EEENS1_36VarlenDynamicPersistentTileSchedulerILi128ELi128ELi256ELi128ELb0ELb1ELb1ELb1ELb0ELb1EEEEEEEEEvNT_6ParamsE)
        /*0e6c*/ 	.short	0x0210
        /*0e6e*/ 	.short	0x0af0


	//----- nvinfo : EIATTR_SW_WAR
	.align		4
.L_732:
        /*0e70*/ 	.byte	0x04, 0x36
        /*0e72*/ 	.short	(.L_734 - .L_733)
.L_733:
        /*0e74*/ 	.word	0x00000008
.L_734:


//--------------------- .nv.info._ZN7cutlass13device_kernelIN5flash11enable_sm90INS1_16FlashAttnFwdSm90INS1_25CollectiveMainloopFwdSm90ILi2EN4cute5tupleIJNS5_1CILi1EEES8_S8_EEENS6_IJNS7_ILi128EEESA_NS7_ILi192EEEEEELi192ENS_12float_e4m3_tEfNS_4arch4Sm90ELb0ELb1ELb0ELb1ELb1ELb1ELb0ELb1ELb1ELb1ELb0ELb0EEENS1_21CollectiveEpilogueFwdINS6_IJSA_SB_SA_EEES9_NS_10bfloat16_tESF_Li256ELb1ELb1ELb0ELb1EEENS1_36VarlenDynamicPersistentTileSchedulerILi128ELi128ELi256ELi128ELb0ELb1ELb1ELb1ELb0ELb1EEEEEEEEEvNT_6ParamsE --------------------------
	.section	.nv.info._ZN7cutlass13device_kernelIN5flash11enable_sm90INS1_16FlashAttnFwdSm90INS1_25CollectiveMainloopFwdSm90ILi2EN4cute5tupleIJNS5_1CILi1EEES8_S8_EEENS6_IJNS7_ILi128EEESA_NS7_ILi192EEEEEELi192ENS_12float_e4m3_tEfNS_4arch4Sm90ELb0ELb1ELb0ELb1ELb1ELb1ELb0ELb1ELb1ELb1ELb0ELb0EEENS1_21CollectiveEpilogueFwdINS6_IJSA_SB_SA_EEES9_NS_10bfloat16_tESF_Li256ELb1ELb1ELb0ELb1EEENS1_36VarlenDynamicPersistentTileSchedulerILi128ELi128ELi256ELi128ELb0ELb1ELb1ELb1ELb0ELb1EEEEEEEEEvNT_6ParamsE,"",@"SHT_CUDA_INFO"
	.sectionflags	@""
	.align	4


	//----- nvinfo : EIATTR_CUDA_API_VERSION
	.align		4
        /*0000*/ 	.byte	0x04, 0x37
        /*0002*/ 	.short	(.L_736 - .L_735)
.L_735:
        /*0004*/ 	.word	0x00000082


	//----- nvinfo : EIATTR_KPARAM_INFO
	.align		4
.L_736:
        /*0008*/ 	.byte	0x04, 0x17
        /*000a*/ 	.short	(.L_738 - .L_737)
.L_737:
        /*000c*/ 	.word	0x00000000
        /*0010*/ 	.short	0x0000
        /*0012*/ 	.short	0x0070
        /*0014*/ 	.byte	0x00, 0xf0, 0x01, 0x2a


	//----- nvinfo : EIATTR_SPARSE_MMA_MASK
	.align		4
.L_738:
        /*0018*/ 	.byte	0x03, 0x50
        /*001a*/ 	.short	0x0000


	//----- nvinfo : EIATTR_MAXREG_COUNT
	.align		4
        /*001c*/ 	.byte	0x03, 0x1b
        /*001e*/ 	.short	0x00a8


	//----- nvinfo : EIATTR_NUM_BARRIERS
	.align		4
        /*0020*/ 	.byte	0x02, 0x4c
        /*0022*/ 	.byte	0x10
	.zero		1


	//----- nvinfo : EIATTR_EXTERNS
	.align		4
        /*0024*/ 	.byte	0x04, 0x0f
        /*0026*/ 	.short	(.L_740 - .L_739)


	//   ....[0]....
	.align		4
.L_739:
        /*0028*/ 	.word	index@(__assertfail)


	//----- nvinfo : EIATTR_ANNOTATIONS
	.align		4
.L_740:
        /*002c*/ 	.byte	0x04, 0x55
        /*002e*/ 	.short	(.L_742 - .L_741)


	//   ....[0]....
.L_741:
        /* <DEDUP_REMOVED lines=45> */


	//----- nvinfo : EIATTR_MERCURY_ISA_VERSION
	.align		4
.L_742:
        /*02e8*/ 	.byte	0x03, 0x5f
        /*02ea*/ 	.short	0x0101


	//----- nvinfo : EIATTR_UNUSED_LOAD_BYTE_OFFSET
	.align		4
        /*02ec*/ 	.byte	0x04, 0x44
        /*02ee*/ 	.short	(.L_744 - .L_743)


	//   ....[0]....
.L_743:
        /*02f0*/ 	.word	0x00000a90
        /*02f4*/ 	.word	0x0000fff0


	//   ....[1]....
        /*02f8*/ 	.word	0x0001e4b0
        /*02fc*/ 	.word	0x0000fff0


	//----- nvinfo : EIATTR_INT_WARP_WIDE_INSTR_OFFSETS
	.align		4
.L_744:
        /*0300*/ 	.byte	0x04, 0x31
        /*0302*/ 	.short	(.L_746 - .L_745)


	//   ....[0]....
.L_745:
        /*0304*/ 	.word	0x00000130


	//   ....[1]....
        /*0308*/ 	.word	0x00000170


	//   ....[2]....
        /*030c*/ 	.word	0x000001e0


	//   ....[3]....
        /*0310*/ 	.word	0x00024a90


	//   ....[4]....
        /*0314*/ 	.word	0x00024b20


	//   ....[5]....
        /*0318*/ 	.word	0x00028170


	//   ....[6]....
        /*031c*/ 	.word	0x00028200


	//----- nvinfo : EIATTR_COOP_GROUP_MASK_REGIDS
	.align		4
.L_746:
        /*0320*/ 	.byte	0x04, 0x29
        /*0322*/ 	.short	(.L_748 - .L_747)


	//   ....[0]....
.L_747:
        /*0324*/ 	.word	0xffffffff


	//   ....[1]....
        /*0328*/ 	.word	0xffffffff


	//   ....[2]....
        /*032c*/ 	.word	0xffffffff


	//   ....[3]....
        /*0330*/ 	.word	0xffffffff


	//   ....[4]....
        /*0334*/ 	.word	0xffffffff


	//   ....[5]....
        /*0338*/ 	.word	0xffffffff


	//   ....[6]....
        /*033c*/ 	.word	0xffffffff


	//   ....[7]....
        /*0340*/ 	.word	0xffffffff


	//   ....[8]....
        /*0344*/ 	.word	0xffffffff


	//   ....[9]....
        /*0348*/ 	.word	0xffffffff


	//   ....[10]....
        /*034c*/ 	.word	0xffffffff


	//   ....[11]....
        /*0350*/ 	.word	0xffffffff


	//   ....[12]....
        /*0354*/ 	.word	0xffffffff


	//   ....[13]....
        /*0358*/ 	.word	0xffffffff


	//   ....[14]....
        /*035c*/ 	.word	0xffffffff


	//   ....[15]....
        /*0360*/ 	.word	0xffffffff


	//   ....[16]....
        /*0364*/ 	.word	0xffffffff


	//   ....[17]....
        /*0368*/ 	.word	0xffffffff


	//   ....[18]....
        /*036c*/ 	.word	0xffffffff


	//   ....[19]....
        /*0370*/ 	.word	0xffffffff


	//   ....[20]....
        /*0374*/ 	.word	0xffffffff


	//   ....[21]....
        /*0378*/ 	.word	0xffffffff


	//   ....[22]....
        /*037c*/ 	.word	0xffffffff


	//   ....[23]....
        /*0380*/ 	.word	0xffffffff


	//   ....[24]....
        /*0384*/ 	.word	0xffffffff


	//   ....[25]....
        /*0388*/ 	.word	0xffffffff


	//   ....[26]....
        /*038c*/ 	.word	0xffffffff


	//   ....[27]....
        /*0390*/ 	.word	0xffffffff


	//   ....[28]....
        /*0394*/ 	.word	0xffffffff


	//   ....[29]....
        /*0398*/ 	.word	0xffffffff


	//   ....[30]....
        /*039c*/ 	.word	0xffffffff


	//   ....[31]....
        /*03a0*/ 	.word	0xffffffff


	//   ....[32]....
        /*03a4*/ 	.word	0xffffffff


	//   ....[33]....
        /*03a8*/ 	.word	0xffffffff


	//   ....[34]....
        /*03ac*/ 	.word	0xffffffff


	//   ....[35]....
        /*03b0*/ 	.word	0xffffffff


	//   ....[36]....
        /*03b4*/ 	.word	0xffffffff


	//   ....[37]....
        /*03b8*/ 	.word	0xffffffff


	//   ....[38]....
        /*03bc*/ 	.word	0xffffffff


	//   ....[39]....
        /*03c0*/ 	.word	0xffffffff


	//   ....[40]....
        /*03c4*/ 	.word	0xffffffff


	//   ....[41]....
        /*03c8*/ 	.word	0xffffffff


	//   ....[42]....
        /*03cc*/ 	.word	0xffffffff


	//   ....[43]....
        /*03d0*/ 	.word	0xffffffff


	//   ....[44]....
        /*03d4*/ 	.word	0xffffffff


	//   ....[45]....
        /*03d8*/ 	.word	0xffffffff


	//   ....[46]....
        /*03dc*/ 	.word	0xffffffff


	//   ....[47]....
        /*03e0*/ 	.word	0xffffffff


	//   ....[48]....
        /*03e4*/ 	.word	0xffffffff


	//   ....[49]....
        /*03e8*/ 	.word	0xffffffff


	//   ....[50]....
        /*03ec*/ 	.word	0xffffffff


	//   ....[51]....
        /*03f0*/ 	.word	0xffffffff


	//   ....[52]....
        /*03f4*/ 	.word	0xffffffff


	//   ....[53]....
        /*03f8*/ 	.word	0xffffffff


	//   ....[54]....
        /*03fc*/ 	.word	0xffffffff


	//   ....[55]....
        /*0400*/ 	.word	0xffffffff


	//   ....[56]....
        /*0404*/ 	.word	0xffffffff


	//   ....[57]....
        /*0408*/ 	.word	0xffffffff


	//   ....[58]....
        /*040c*/ 	.word	0xffffffff


	//   ....[59]....
        /*0410*/ 	.word	0xffffffff


	//   ....[60]....
        /*0414*/ 	.word	0xffffffff


	//   ....[61]....
        /*0418*/ 	.word	0xffffffff


	//   ....[62]....
        /*041c*/ 	.word	0xffffffff


	//   ....[63]....
        /*0420*/ 	.word	0xffffffff


	//   ....[64]....
        /*0424*/ 	.word	0xffffffff


	//   ....[65]....
        /*0428*/ 	.word	0xffffffff


	//   ....[66]....
        /*042c*/ 	.word	0xffffffff


	//   ....[67]....
        /*0430*/ 	.word	0xffffffff


	//   ....[68]....
        /*0434*/ 	.word	0xffffffff


	//   ....[69]....
        /*0438*/ 	.word	0xffffffff


	//   ....[70]....
        /*043c*/ 	.word	0xffffffff


	//   ....[71]....
        /*0440*/ 	.word	0xffffffff


	//   ....[72]....
        /*0444*/ 	.word	0xffffffff


	//   ....[73]....
        /*0448*/ 	.word	0xffffffff


	//   ....[74]....
        /*044c*/ 	.word	0xffffffff


	//   ....[75]....
        /*0450*/ 	.word	0xffffffff


	//   ....[76]....
        /*0454*/ 	.word	0xffffffff


	//   ....[77]....
        /*0458*/ 	.word	0xffffffff


	//   ....[78]....
        /*045c*/ 	.word	0xffffffff


	//   ....[79]....
        /*0460*/ 	.word	0xffffffff


	//   ....[80]....
        /*0464*/ 	.word	0xffffffff


	//   ....[81]....
        /*0468*/ 	.word	0xffffffff


	//   ....[82]....
        /*046c*/ 	.word	0xffffffff


	//   ....[83]....
        /*0470*/ 	.word	0xffffffff


	//   ....[84]....
        /*0474*/ 	.word	0xffffffff


	//   ....[85]....
        /*0478*/ 	.word	0xffffffff


	//   ....[86]....
        /*047c*/ 	.word	0xffffffff


	//   ....[87]....
        /*0480*/ 	.word	0xffffffff


	//   ....[88]....
        /*0484*/ 	.word	0xffffffff


	//   ....[89]....
        /*0488*/ 	.word	0xffffffff


	//   ....[90]....
        /*048c*/ 	.word	0xffffffff


	//   ....[91]....
        /*0490*/ 	.word	0xffffffff


	//   ....[92]....
        /*0494*/ 	.word	0xffffffff


	//   ....[93]....
        /*0498*/ 	.word	0xffffffff


	//   ....[94]....
        /*049c*/ 	.word	0xffffffff


	//   ....[95]....
        /*04a0*/ 	.word	0xffffffff


	//   ....[96]....
        /*04a4*/ 	.word	0xffffffff


	//   ....[97]....
        /*04a8*/ 	.word	0xffffffff


	//   ....[98]....
        /*04ac*/ 	.word	0xffffffff


	//   ....[99]....
        /*04b0*/ 	.word	0xffffffff


	//   ....[100]....
        /*04b4*/ 	.word	0xffffffff


	//   ....[101]....
        /*04b8*/ 	.word	0xffffffff


	//   ....[102]....
        /*04bc*/ 	.word	0xffffffff


	//   ....[103]....
        /*04c0*/ 	.word	0xffffffff


	//   ....[104]....
        /*04c4*/ 	.word	0xffffffff


	//   ....[105]....
        /*04c8*/ 	.word	0xffffffff


	//   ....[106]....
        /*04cc*/ 	.word	0xffffffff


	//   ....[107]....
        /*04d0*/ 	.word	0xffffffff


	//   ....[108]....
        /*04d4*/ 	.word	0xffffffff


	//   ....[109]....
        /*04d8*/ 	.word	0xffffffff


	//   ....[110]....
        /*04dc*/ 	.word	0xffffffff


	//   ....[111]....
        /*04e0*/ 	.word	0xffffffff


	//   ....[112]....
        /*04e4*/ 	.word	0xffffffff


	//   ....[113]....
        /*04e8*/ 	.word	0xffffffff


	//   ....[114]....
        /*04ec*/ 	.word	0xffffffff


	//   ....[115]....
        /*04f0*/ 	.word	0xffffffff


	//   ....[116]....
        /*04f4*/ 	.word	0xffffffff


	//   ....[117]....
        /*04f8*/ 	.word	0xffffffff


	//   ....[118]....
        /*04fc*/ 	.word	0xffffffff


	//   ....[119]....
        /*0500*/ 	.word	0xffffffff


	//   ....[120]....
        /*0504*/ 	.word	0xffffffff


	//   ....[121]....
        /*0508*/ 	.word	0xffffffff


	//   ....[122]....
        /*050c*/ 	.word	0xffffffff


	//   ....[123]....
        /*0510*/ 	.word	0xffffffff


	//   ....[124]....
        /*0514*/ 	.word	0xffffffff


	//   ....[125]....
        /*0518*/ 	.word	0xffffffff


	//   ....[126]....
        /*051c*/ 	.word	0xffffffff


	//   ....[127]....
        /*0520*/ 	.word	0xffffffff


	//   ....[128]....
        /*0524*/ 	.word	0xffffffff


	//   ....[129]....
        /*0528*/ 	.word	0xffffffff


	//   ....[130]....
        /*052c*/ 	.word	0xffffffff


	//   ....[131]....
        /*0530*/ 	.word	0xffffffff


	//   ....[132]....
        /*0534*/ 	.word	0xffffffff


	//   ....[133]....
        /*0538*/ 	.word	0xffffffff


	//   ....[134]....
        /*053c*/ 	.word	0xffffffff


	//   ....[135]....
        /*0540*/ 	.word	0xffffffff


	//   ....[136]....
        /*0544*/ 	.word	0xffffffff


	//   ....[137]....
        /*0548*/ 	.word	0xffffffff


	//   ....[138]....
        /*054c*/ 	.word	0xffffffff


	//   ....[139]....
        /*0550*/ 	.word	0xffffffff


	//   ....[140]....
        /*0554*/ 	.word	0xffffffff


	//   ....[141]....
        /*0558*/ 	.word	0xffffffff


	//   ....[142]....
        /*055c*/ 	.word	0xffffffff


	//   ....[143]....
        /*0560*/ 	.word	0xffffffff


	//   ....[144]....
        /*0564*/ 	.word	0xffffffff


	//   ....[145]....
        /*0568*/ 	.word	0xffffffff


	//   ....[146]....
        /*056c*/ 	.word	0xffffffff


	//   ....[147]....
        /*0570*/ 	.word	0xffffffff


	//   ....[148]....
        /*0574*/ 	.word	0xffffffff


	//   ....[149]....
        /*0578*/ 	.word	0xffffffff


	//   ....[150]....
        /*057c*/ 	.word	0xffffffff


	//   ....[151]....
        /*0580*/ 	.word	0xffffffff


	//   ....[152]....
        /*0584*/ 	.word	0xffffffff


	//   ....[153]....
        /*0588*/ 	.word	0xffffffff


	//   ....[154]....
        /*058c*/ 	.word	0xffffffff


	//   ....[155]....
        /*0590*/ 	.word	0xffffffff


	//   ....[156]....
        /*0594*/ 	.word	0xffffffff


	//   ....[157]....
        /*0598*/ 	.word	0xffffffff


	//   ....[158]....
        /*059c*/ 	.word	0xffffffff


	//   ....[159]....
        /*05a0*/ 	.word	0xffffffff


	//   ....[160]....
        /*05a4*/ 	.word	0xffffffff


	//   ....[161]....
        /*05a8*/ 	.word	0xffffffff


	//   ....[162]....
        /*05ac*/ 	.word	0xffffffff


	//   ....[163]....
        /*05b0*/ 	.word	0xffffffff


	//   ....[164]....
        /*05b4*/ 	.word	0xffffffff


	//   ....[165]....
        /*05b8*/ 	.word	0xffffffff


	//   ....[166]....
        /*05bc*/ 	.word	0xffffffff


	//   ....[167]....
        /*05c0*/ 	.word	0xffffffff


	//   ....[168]....
        /*05c4*/ 	.word	0xffffffff


	//   ....[169]....
        /*05c8*/ 	.word	0xffffffff


	//   ....[170]....
        /*05cc*/ 	.word	0xffffffff


	//   ....[171]....
        /*05d0*/ 	.word	0xffffffff


	//   ....[172]....
        /*05d4*/ 	.word	0xffffffff


	//   ....[173]....
        /*05d8*/ 	.word	0xffffffff


	//   ....[174]....
        /*05dc*/ 	.word	0xffffffff


	//   ....[175]....
        /*05e0*/ 	.word	0xffffffff


	//   ....[176]....
        /*05e4*/ 	.word	0xffffffff


	//   ....[177]....
        /*05e8*/ 	.word	0xffffffff


	//   ....[178]....
        /*05ec*/ 	.word	0xffffffff


	//   ....[179]....
        /*05f0*/ 	.word	0xffffffff


	//   ....[180]....
        /*05f4*/ 	.word	0xffffffff


	//   ....[181]....
        /*05f8*/ 	.word	0xffffffff


	//   ....[182]....
        /*05fc*/ 	.word	0xffffffff


	//   ....[183]....
        /*0600*/ 	.word	0xffffffff


	//   ....[184]....
        /*0604*/ 	.word	0xffffffff


	//   ....[185]....
        /*0608*/ 	.word	0xffffffff


	//   ....[186]....
        /*060c*/ 	.word	0xffffffff


	//   ....[187]....
        /*0610*/ 	.word	0xffffffff


	//   ....[188]....
        /*0614*/ 	.word	0xffffffff


	//   ....[189]....
        /*0618*/ 	.word	0xffffffff


	//   ....[190]....
        /*061c*/ 	.word	0xffffffff


	//   ....[191]....
        /*0620*/ 	.word	0xffffffff


	//   ....[192]....
        /*0624*/ 	.word	0xffffffff


	//   ....[193]....
        /*0628*/ 	.word	0x0500000f


	//   ....[194]....
        /*062c*/ 	.word	0x0500000f


	//   ....[195]....
        /*0630*/ 	.word	0x0500000f


	//   ....[196]....
        /*0634*/ 	.word	0x0500000f


	//   ....[197]....
        /*0638*/ 	.word	0x0500000f


	//   ....[198]....
        /*063c*/ 	.word	0x0500000f


	//   ....[199]....
        /*0640*/ 	.word	0x0500000f


	//   ....[200]....
        /*0644*/ 	.word	0x0500000f


	//   ....[201]....
        /*0648*/ 	.word	0x0500000f


	//   ....[202]....
        /*064c*/ 	.word	0x0500000f


	//   ....[203]....
        /*0650*/ 	.word	0x0500000f


	//   ....[204]....
        /*0654*/ 	.word	0x0500000f


	//   ....[205]....
        /*0658*/ 	.word	0x0500000f


	//   ....[206]....
        /*065c*/ 	.word	0x0500000f


	//   ....[207]....
        /*0660*/ 	.word	0x0500000f


	//   ....[208]....
        /*0664*/ 	.word	0x0500000f


	//   ....[209]....
        /*0668*/ 	.word	0x0500000f


	//   ....[210]....
        /*066c*/ 	.word	0x0500000f


	//   ....[211]....
        /*0670*/ 	.word	0x0500000f


	//   ....[212]....
        /*0674*/ 	.word	0x0500000f


	//   ....[213]....
        /*0678*/ 	.word	0x0500000f


	//   ....[214]....
        /*067c*/ 	.word	0x0500000f


	//   ....[215]....
        /*0680*/ 	.word	0x0500000f


	//   ....[216]....
        /*0684*/ 	.word	0x0500000f


	//   ....[217]....
        /*0688*/ 	.word	0x0500000f


	//   ....[218]....
        /*068c*/ 	.word	0x0500000f


	//   ....[219]....
        /*0690*/ 	.word	0x0500000f


	//   ....[220]....
        /*0694*/ 	.word	0x0500000f


	//   ....[221]....
        /*0698*/ 	.word	0x0500000f


	//   ....[222]....
        /*069c*/ 	.word	0x0500000f


	//   ....[223]....
        /*06a0*/ 	.word	0x0500000f


	//   ....[224]....
        /*06a4*/ 	.word	0x0500000f


	//   ....[225]....
        /*06a8*/ 	.word	0x0500000f


	//   ....[226]....
        /*06ac*/ 	.word	0x0500000f


	//   ....[227]....
        /*06b0*/ 	.word	0x0500000f


	//   ....[228]....
        /*06b4*/ 	.word	0x0500000f


	//   ....[229]....
        /*06b8*/ 	.word	0x0500000f


	//   ....[230]....
        /*06bc*/ 	.word	0x0500000f


	//   ....[231]....
        /*06c0*/ 	.word	0x0500000f


	//   ....[232]....
        /*06c4*/ 	.word	0x0500000f


	//   ....[233]....
        /*06c8*/ 	.word	0x0500000f


	//   ....[234]....
        /*06cc*/ 	.word	0x0500000f


	//   ....[235]....
        /*06d0*/ 	.word	0x0500000f


	//   ....[236]....
        /*06d4*/ 	.word	0x0500000f


	//   ....[237]....
        /*06d8*/ 	.word	0x0500000f


	//   ....[238]....
        /*06dc*/ 	.word	0x0500000f


	//   ....[239]....
        /*06e0*/ 	.word	0x0500000f


	//   ....[240]....
        /*06e4*/ 	.word	0x0500000f


	//   ....[241]....
        /*06e8*/ 	.word	0x0500000f


	//   ....[242]....
        /*06ec*/ 	.word	0x0500000f


	//   ....[243]....
        /*06f0*/ 	.word	0x0500000f


	//   ....[244]....
        /*06f4*/ 	.word	0x0500000f


	//   ....[245]....
        /*06f8*/ 	.word	0x0500000f


	//   ....[246]....
        /*06fc*/ 	.word	0x0500000f


	//   ....[247]....
        /*0700*/ 	.word	0x0500000f


	//   ....[248]....
        /*0704*/ 	.word	0x0500000f


	//   ....[249]....
        /*0708*/ 	.word	0x0500000f


	//   ....[250]....
        /*070c*/ 	.word	0x0500000f


	//   ....[251]....
        /*0710*/ 	.word	0x0500000f


	//   ....[252]....
        /*0714*/ 	.word	0x0500000f


	//   ....[253]....
        /*0718*/ 	.word	0x0500000f


	//   ....[254]....
        /*071c*/ 	.word	0x0500000f


	//   ....[255]....
        /*0720*/ 	.word	0x0500000f


	//   ....[0]....
        /*0724*/ 	.word	0x0500000f


	//   ....[1]....
        /*0728*/ 	.word	0x0500000f


	//   ....[2]....
        /*072c*/ 	.word	0x0500000f


	//   ....[3]....
        /*0730*/ 	.word	0x0500000f


	//   ....[4]....
        /*0734*/ 	.word	0x0500000f


	//   ....[5]....
        /*0738*/ 	.word	0x0500000f


	//   ....[6]....
        /*073c*/ 	.word	0x0500000f


	//   ....[7]....
        /*0740*/ 	.word	0x0500000f


	//   ....[8]....
        /*0744*/ 	.word	0x0500000f


	//   ....[9]....
        /*0748*/ 	.word	0x0500000f


	//   ....[10]....
        /*074c*/ 	.word	0x0500000f


	//   ....[11]....
        /*0750*/ 	.word	0x0500000f


	//   ....[12]....
        /*0754*/ 	.word	0x0500000f


	//   ....[13]....
        /*0758*/ 	.word	0x0500000f


	//   ....[14]....
        /*075c*/ 	.word	0x0500000f


	//   ....[15]....
        /*0760*/ 	.word	0x0500000f


	//   ....[16]....
        /*0764*/ 	.word	0x0500000f


	//   ....[17]....
        /*0768*/ 	.word	0x0500000f


	//   ....[18]....
        /*076c*/ 	.word	0x0500000f


	//   ....[19]....
        /*0770*/ 	.word	0x0500000f


	//   ....[20]....
        /*0774*/ 	.word	0x0500000f


	//   ....[21]....
        /*0778*/ 	.word	0x0500000f


	//   ....[22]....
        /*077c*/ 	.word	0x0500000f


	//   ....[23]....
        /*0780*/ 	.word	0x0500000f


	//   ....[24]....
        /*0784*/ 	.word	0x0500000f


	//   ....[25]....
        /*0788*/ 	.word	0x0500000f


	//   ....[26]....
        /*078c*/ 	.word	0x0500000f


	//   ....[27]....
        /*0790*/ 	.word	0x0500000f


	//   ....[28]....
        /*0794*/ 	.word	0x0500000f


	//   ....[29]....
        /*0798*/ 	.word	0x0500000f


	//   ....[30]....
        /*079c*/ 	.word	0x0500000f


	//   ....[31]....
        /*07a0*/ 	.word	0x0500000f


	//   ....[32]....
        /*07a4*/ 	.word	0x0500000f


	//   ....[33]....
        /*07a8*/ 	.word	0x0500000f


	//   ....[34]....
        /*07ac*/ 	.word	0x0500000f


	//   ....[35]....
        /*07b0*/ 	.word	0x0500000f


	//   ....[36]....
        /*07b4*/ 	.word	0x0500000f


	//   ....[37]....
        /*07b8*/ 	.word	0x0500000f


	//   ....[38]....
        /*07bc*/ 	.word	0x0500000f


	//   ....[39]....
        /*07c0*/ 	.word	0x0500000f


	//   ....[40]....
        /*07c4*/ 	.word	0x0500000f


	//   ....[41]....
        /*07c8*/ 	.word	0x0500000f


	//   ....[42]....
        /*07cc*/ 	.word	0x0500000f


	//   ....[43]....
        /*07d0*/ 	.word	0x0500000f


	//   ....[44]....
        /*07d4*/ 	.word	0x0500000f


	//   ....[45]....
        /*07d8*/ 	.word	0x0500000f


	//   ....[46]....
        /*07dc*/ 	.word	0x0500000f


	//   ....[47]....
        /*07e0*/ 	.word	0x0500000f


	//   ....[48]....
        /*07e4*/ 	.word	0x0500000f


	//   ....[49]....
        /*07e8*/ 	.word	0x0500000f


	//   ....[50]....
        /*07ec*/ 	.word	0x0500000f


	//   ....[51]....
        /*07f0*/ 	.word	0x0500000f


	//   ....[52]....
        /*07f4*/ 	.word	0x0500000f


	//   ....[53]....
        /*07f8*/ 	.word	0x0500000f


	//   ....[54]....
        /*07fc*/ 	.word	0x0500000f


	//   ....[55]....
        /*0800*/ 	.word	0x0500000f


	//   ....[56]....
        /*0804*/ 	.word	0x0500000f


	//   ....[57]....
        /*0808*/ 	.word	0x0500000f


	//   ....[58]....
        /*080c*/ 	.word	0x0500000f


	//   ....[59]....
        /*0810*/ 	.word	0x0500000f


	//   ....[60]....
        /*0814*/ 	.word	0x0500000f


	//   ....[61]....
        /*0818*/ 	.word	0x0500000f


	//   ....[62]....
        /*081c*/ 	.word	0x0500000f


	//   ....[63]....
        /*0820*/ 	.word	0x0500000f


	//   ....[64]....
        /*0824*/ 	.word	0x0500000f


	//   ....[65]....
        /*0828*/ 	.word	0x0500000f


	//   ....[66]....
        /*082c*/ 	.word	0x0500000f


	//   ....[67]....
        /*0830*/ 	.word	0x0500000f


	//----- nvinfo : EIATTR_COOP_GROUP_INSTR_OFFSETS
	.align		4
.L_748:
        /*0834*/ 	.byte	0x04, 0x28
        /*0836*/ 	.short	(.L_750 - .L_749)


	//   ....[0]....
.L_749:
        /*0838*/ 	.word	0x00000070


	//   ....[1]....
        /*083c*/ 	.word	0x00000140


	//   ....[2]....
        /*0840*/ 	.word	0x00000190


	//   ....[3]....
        /*0844*/ 	.word	0x000003c0


	//   ....[4]....
        /*0848*/ 	.word	0x00000520


	//   ....[5]....
        /*084c*/ 	.word	0x00000640


	//   ....[6]....
        /*0850*/ 	.word	0x000007a0


	//   ....[7]....
        /*0854*/ 	.word	0x000030e0


	//   ....[8]....
        /*0858*/ 	.word	0x000030f0


	//   ....[9]....
        /*085c*/ 	.word	0x00006210


	//   ....[10]....
        /*0860*/ 	.word	0x00006220


	//   ....[11]....
        /*0864*/ 	.word	0x000093d0


	//   ....[12]....
        /*0868*/ 	.word	0x000093e0


	//   ....[13]....
        /*086c*/ 	.word	0x00009890


	//   ....[14]....
        /*0870*/ 	.word	0x000098b0


	//   ....[15]....
        /*0874*/ 	.word	0x0000a750


	//   ....[16]....
        /*0878*/ 	.word	0x0000ae10


	//   ....[17]....
        /*087c*/ 	.word	0x0000ae20


	//   ....[18]....
        /*0880*/ 	.word	0x0000ae30


	//   ....[19]....
        /*0884*/ 	.word	0x0000ae40


	//   ....[20]....
        /*0888*/ 	.word	0x0000e490


	//   ....[21]....
        /*088c*/ 	.word	0x0000e4a0


	//   ....[22]....
        /*0890*/ 	.word	0x0000e4b0


	//   ....[23]....
        /*0894*/ 	.word	0x0000e4c0


	//   ....[24]....
        /*0898*/ 	.word	0x00011f30


	//   ....[25]....
        /*089c*/ 	.word	0x00012b50


	//   ....[26]....
        /*08a0*/ 	.word	0x000132b0


	//   ....[27]....
        /*08a4*/ 	.word	0x000133b0


	//   ....[28]....
        /*08a8*/ 	.word	0x00013be0


	//   ....[29]....
        /*08ac*/ 	.word	0x00013c60


	//   ....[30]....
        /*08b0*/ 	.word	0x000154d0


	//   ....[31]....
        /*08b4*/ 	.word	0x00015730


	//   ....[32]....
        /*08b8*/ 	.word	0x00016310


	//   ....[33]....
        /*08bc*/ 	.word	0x000164e0


	//   ....[34]....
        /*08c0*/ 	.word	0x00016ba0


	//   ....[35]....
        /*08c4*/ 	.word	0x00016cd0


	//   ....[36]....
        /*08c8*/ 	.word	0x00018c80


	//   ....[37]....
        /*08cc*/ 	.word	0x00018ca0


	//   ....[38]....
        /*08d0*/ 	.word	0x000191c0


	//   ....[39]....
        /*08d4*/ 	.word	0x00019220


	//   ....[40]....
        /*08d8*/ 	.word	0x0001ad00


	//   ....[41]....
        /*08dc*/ 	.word	0x0001af30


	//   ....[42]....
        /*08e0*/ 	.word	0x0001baf0


	//   ....[43]....
        /*08e4*/ 	.word	0x0001bbf0


	//   ....[44]....
        /*08e8*/ 	.word	0x0001c4f0


	//   ....[45]....
        /*08ec*/ 	.word	0x0001c550


	//   ....[46]....
        /*08f0*/ 	.word	0x0001db00


	//   ....[47]....
        /*08f4*/ 	.word	0x0001db60


	//   ....[48]....
        /*08f8*/ 	.word	0x0001db80


	//   ....[49]....
        /*08fc*/ 	.word	0x0001dba0


	//   ....[50]....
        /*0900*/ 	.word	0x0001ed80


	//   ....[51]....
        /*0904*/ 	.word	0x0001edb0


	//   ....[52]....
        /*0908*/ 	.word	0x0001ede0


	//   ....[53]....
        /*090c*/ 	.word	0x0001ee10


	//   ....[54]....
        /*0910*/ 	.word	0x0001ee40


	//   ....[55]....
        /*0914*/ 	.word	0x0001ee70


	//   ....[56]....
        /*0918*/ 	.word	0x0001eea0


	//   ....[57]....
        /*091c*/ 	.word	0x0001eed0


	//   ....[58]....
        /*0920*/ 	.word	0x0001ef00


	//   ....[59]....
        /*0924*/ 	.word	0x0001ef30


	//   ....[60]....
        /*0928*/ 	.word	0x0001ef60


	//   ....[61]....
        /*092c*/ 	.word	0x0001ef90


	//   ....[62]....
        /*0930*/ 	.word	0x0001efc0


	//   ....[63]....
        /*0934*/ 	.word	0x0001eff0


	//   ....[64]....
        /*0938*/ 	.word	0x0001f020


	//   ....[65]....
        /*093c*/ 	.word	0x0001f050


	//   ....[66]....
        /*0940*/ 	.word	0x0001f080


	//   ....[67]....
        /*0944*/ 	.word	0x0001f0b0


	//   ....[68]....
        /*0948*/ 	.word	0x0001f0e0


	//   ....[69]....
        /*094c*/ 	.word	0x0001f110


	//   ....[70]....
        /*0950*/ 	.word	0x0001f140


	//   ....[71]....
        /*0954*/ 	.word	0x0001f170


	//   ....[72]....
        /*0958*/ 	.word	0x0001f1a0


	//   ....[73]....
        /*095c*/ 	.word	0x0001f1d0


	//   ....[74]....
        /*0960*/ 	.word	0x0001f200


	//   ....[75]....
        /*0964*/ 	.word	0x0001f230


	//   ....[76]....
        /*0968*/ 	.word	0x0001f260


	//   ....[77]....
        /*096c*/ 	.word	0x0001f290


	//   ....[78]....
        /*0970*/ 	.word	0x0001f2c0


	//   ....[79]....
        /*0974*/ 	.word	0x0001f2f0


	//   ....[80]....
        /*0978*/ 	.word	0x0001f320


	//   ....[81]....
        /*097c*/ 	.word	0x0001f350


	//   ....[82]....
        /*0980*/ 	.word	0x0001f380


	//   ....[83]....
        /*0984*/ 	.word	0x0001f3b0


	//   ....[84]....
        /*0988*/ 	.word	0x0001f3e0


	//   ....[85]....
        /*098c*/ 	.word	0x0001f400


	//   ....[86]....
        /*0990*/ 	.word	0x0001f410


	//   ....[87]....
        /*0994*/ 	.word	0x0001f420


	//   ....[88]....
        /*0998*/ 	.word	0x0001f450


	//   ....[89]....
        /*099c*/ 	.word	0x0001f480


	//   ....[90]....
        /*09a0*/ 	.word	0x0001f4b0


	//   ....[91]....
        /*09a4*/ 	.word	0x0001f4e0


	//   ....[92]....
        /*09a8*/ 	.word	0x0001f510


	//   ....[93]....
        /*09ac*/ 	.word	0x0001f540


	//   ....[94]....
        /*09b0*/ 	.word	0x0001f570


	//   ....[95]....
        /*09b4*/ 	.word	0x0001f580


	//   ....[96]....
        /*09b8*/ 	.word	0x0001f590


	//   ....[97]....
        /*09bc*/ 	.word	0x0001f5a0


	//   ....[98]....
        /*09c0*/ 	.word	0x0001fd60


	//   ....[99]....
        /*09c4*/ 	.word	0x0001fda0


	//   ....[100]....
        /*09c8*/ 	.word	0x0001fea0


	//   ....[101]....
        /*09cc*/ 	.word	0x0001ff00


	//   ....[102]....
        /*09d0*/ 	.word	0x000204d0


	//   ....[103]....
        /*09d4*/ 	.word	0x000204f0


	//   ....[104]....
        /*09d8*/ 	.word	0x00020610


	//   ....[105]....
        /*09dc*/ 	.word	0x00020630


	//   ....[106]....
        /*09e0*/ 	.word	0x00020730


	//   ....[107]....
        /*09e4*/ 	.word	0x00020750


	//   ....[108]....
        /*09e8*/ 	.word	0x00020860


	//   ....[109]....
        /*09ec*/ 	.word	0x00020880


	//   ....[110]....
        /*09f0*/ 	.word	0x00021120


	//   ....[111]....
        /*09f4*/ 	.word	0x00021130


	//   ....[112]....
        /*09f8*/ 	.word	0x00021300


	//   ....[113]....
        /*09fc*/ 	.word	0x00021310


	//   ....[114]....
        /*0a00*/ 	.word	0x000214d0


	//   ....[115]....
        /*0a04*/ 	.word	0x000214e0


	//   ....[116]....
        /*0a08*/ 	.word	0x000216a0


	//   ....[117]....
        /*0a0c*/ 	.word	0x000216b0


	//   ....[118]....
        /*0a10*/ 	.word	0x000218c0


	//   ....[119]....
        /*0a14*/ 	.word	0x00021a90


	//   ....[120]....
        /*0a18*/ 	.word	0x00021ac0


	//   ....[121]....
        /*0a1c*/ 	.word	0x00021af0


	//   ....[122]....
        /*0a20*/ 	.word	0x00021b20


	//   ....[123]....
        /*0a24*/ 	.word	0x00021b50


	//   ....[124]....
        /*0a28*/ 	.word	0x00021b80


	//   ....[125]....
        /*0a2c*/ 	.word	0x00021cf0


	//   ....[126]....
        /*0a30*/ 	.word	0x00021d20


	//   ....[127]....
        /*0a34*/ 	.word	0x00021d50


	//   ....[128]....
        /*0a38*/ 	.word	0x00021d80


	//   ....[129]....
        /*0a3c*/ 	.word	0x00021db0


	//   ....[130]....
        /*0a40*/ 	.word	0x00021de0


	//   ....[131]....
        /*0a44*/ 	.word	0x00021e70


	//   ....[132]....
        /*0a48*/ 	.word	0x00021ed0


	//   ....[133]....
        /*0a4c*/ 	.word	0x00021f60


	//   ....[134]....
        /*0a50*/ 	.word	0x00023230


	//   ....[135]....
        /*0a54*/ 	.word	0x000256a0


	//   ....[136]....
        /*0a58*/ 	.word	0x000256c0


	//   ....[137]....
        /*0a5c*/ 	.word	0x000257a0


	//   ....[138]....
        /*0a60*/ 	.word	0x000257c0


	//   ....[139]....
        /*0a64*/ 	.word	0x00025840


	//   ....[140]....
        /*0a68*/ 	.word	0x00025860


	//   ....[141]....
        /*0a6c*/ 	.word	0x000258b0


	//   ....[142]....
        /*0a70*/ 	.word	0x000258e0


	//   ....[143]....
        /*0a74*/ 	.word	0x00025ce0


	//   ....[144]....
        /*0a78*/ 	.word	0x00025d00


	//   ....[145]....
        /*0a7c*/ 	.word	0x00025da0


	//   ....[146]....
        /*0a80*/ 	.word	0x00025db0


	//   ....[147]....
        /*0a84*/ 	.word	0x00025e40


	//   ....[148]....
        /*0a88*/ 	.word	0x00025e50


	//   ....[149]....
        /*0a8c*/ 	.word	0x00025e60


	//   ....[150]....
        /*0a90*/ 	.word	0x00025e70


	//   ....[151]....
        /*0a94*/ 	.word	0x00026690


	//   ....[152]....
        /*0a98*/ 	.word	0x000266c0


	//   ....[153]....
        /*0a9c*/ 	.word	0x00026780


	//   ....[154]....
        /*0aa0*/ 	.word	0x000267a0


	//   ....[155]....
        /*0aa4*/ 	.word	0x00026840


	//   ....[156]....
        /*0aa8*/ 	.word	0x00026860


	//   ....[157]....
        /*0aac*/ 	.word	0x00026870


	//   ....[158]....
        /*0ab0*/ 	.word	0x00026900


	//   ....[159]....
        /*0ab4*/ 	.word	0x00027030


	//   ....[160]....
        /*0ab8*/ 	.word	0x00027040


	//   ....[161]....
        /*0abc*/ 	.word	0x00027080


	//   ....[162]....
        /*0ac0*/ 	.word	0x000270c0


	//   ....[163]....
        /*0ac4*/ 	.word	0x000270d0


	//   ....[164]....
        /*0ac8*/ 	.word	0x00027130


	//   ....[165]....
        /*0acc*/ 	.word	0x00027160


	//   ....[166]....
        /*0ad0*/ 	.word	0x000271a0


	//   ....[167]....
        /*0ad4*/ 	.word	0x00027500


	//   ....[168]....
        /*0ad8*/ 	.word	0x00027510


	//   ....[169]....
        /*0adc*/ 	.word	0x00027520


	//   ....[170]....
        /*0ae0*/ 	.word	0x00027580


	//   ....[171]....
        /*0ae4*/ 	.word	0x00027590


	//   ....[172]....
        /*0ae8*/ 	.word	0x000275f0


	//   ....[173]....
        /*0aec*/ 	.word	0x00027620


	//   ....[174]....
        /*0af0*/ 	.word	0x00027660


	//   ....[175]....
        /*0af4*/ 	.word	0x00028ce0


	//   ....[176]....
        /*0af8*/ 	.word	0x00028d10


	//   ....[177]....
        /*0afc*/ 	.word	0x00028d50


	//   ....[178]....
        /*0b00*/ 	.word	0x00028d80


	//   ....[179]....
        /*0b04*/ 	.word	0x00028db0


	//   ....[180]....
        /*0b08*/ 	.word	0x00028de0


	//   ....[181]....
        /*0b0c*/ 	.word	0x00028e10


	//   ....[182]....
        /*0b10*/ 	.word	0x00028e40


	//   ....[183]....
        /*0b14*/ 	.word	0x00028fc0


	//   ....[184]....
        /*0b18*/ 	.word	0x00028ff0


	//   ....[185]....
        /*0b1c*/ 	.word	0x00029020


	//   ....[186]....
        /*0b20*/ 	.word	0x00029050


	//   ....[187]....
        /*0b24*/ 	.word	0x00029080


	//   ....[188]....
        /*0b28*/ 	.word	0x000290b0


	//   ....[189]....
        /*0b2c*/ 	.word	0x00029170


	//   ....[190]....
        /*0b30*/ 	.word	0x00029190


	//   ....[191]....
        /*0b34*/ 	.word	0x00029200


	//   ....[192]....
        /*0b38*/ 	.word	0x000298a0


	//   ....[193]....
        /*0b3c*/ 	.word	0x00029c40


	//   ....[194]....
        /*0b40*/ 	.word	0x00029cd0


	//   ....[195]....
        /*0b44*/ 	.word	0x00029db0


	//   ....[196]....
        /*0b48*/ 	.word	0x00029e40


	//   ....[197]....
        /*0b4c*/ 	.word	0x00029f20


	//   ....[198]....
        /*0b50*/ 	.word	0x00029fb0


	//   ....[199]....
        /*0b54*/ 	.word	0x0002a0e0


	//   ....[200]....
        /*0b58*/ 	.word	0x0002a180


	//   ....[201]....
        /*0b5c*/ 	.word	0x0002a210


	//   ....[202]....
        /*0b60*/ 	.word	0x0002a260


	//   ....[203]....
        /*0b64*/ 	.word	0x0002a2b0


	//   ....[204]....
        /*0b68*/ 	.word	0x0002a380


	//   ....[205]....
        /*0b6c*/ 	.word	0x0002a410


	//   ....[206]....
        /*0b70*/ 	.word	0x0002a460


	//   ....[207]....
        /*0b74*/ 	.word	0x0002a4b0


	//   ....[208]....
        /*0b78*/ 	.word	0x0002a840


	//   ....[209]....
        /*0b7c*/ 	.word	0x0002a970


	//   ....[210]....
        /*0b80*/ 	.word	0x0002aaa0


	//   ....[211]....
        /*0b84*/ 	.word	0x0002abd0


	//   ....[212]....
        /*0b88*/ 	.word	0x0002ac80


	//   ....[213]....
        /*0b8c*/ 	.word	0x0002ad00


	//   ....[214]....
        /*0b90*/ 	.word	0x0002ad60


	//   ....[215]....
        /*0b94*/ 	.word	0x0002adc0


	//   ....[216]....
        /*0b98*/ 	.word	0x0002ae20


	//   ....[217]....
        /*0b9c*/ 	.word	0x0002aea0


	//   ....[218]....
        /*0ba0*/ 	.word	0x0002af00


	//   ....[219]....
        /*0ba4*/ 	.word	0x0002af80


	//   ....[220]....
        /*0ba8*/ 	.word	0x0002afe0


	//   ....[221]....
        /*0bac*/ 	.word	0x0002b060


	//   ....[222]....
        /*0bb0*/ 	.word	0x0002b0c0


	//   ....[223]....
        /*0bb4*/ 	.word	0x0002b140


	//   ....[224]....
        /*0bb8*/ 	.word	0x0002b1a0


	//   ....[225]....
        /*0bbc*/ 	.word	0x0002b220


	//   ....[226]....
        /*0bc0*/ 	.word	0x0002b280


	//   ....[227]....
        /*0bc4*/ 	.word	0x0002b300


	//   ....[228]....
        /*0bc8*/ 	.word	0x0002b360


	//   ....[229]....
        /*0bcc*/ 	.word	0x0002b3e0


	//   ....[230]....
        /*0bd0*/ 	.word	0x0002b440


	//   ....[231]....
        /*0bd4*/ 	.word	0x0002b4c0


	//   ....[232]....
        /*0bd8*/ 	.word	0x0002b520


	//   ....[233]....
        /*0bdc*/ 	.word	0x0002b5a0


	//   ....[234]....
        /*0be0*/ 	.word	0x0002b600


	//   ....[235]....
        /*0be4*/ 	.word	0x0002b680


	//   ....[236]....
        /*0be8*/ 	.word	0x0002b6e0


	//   ....[237]....
        /*0bec*/ 	.word	0x0002b740


	//   ....[238]....
        /*0bf0*/ 	.word	0x0002b7a0


	//   ....[239]....
        /*0bf4*/ 	.word	0x0002b800


	//   ....[240]....
        /*0bf8*/ 	.word	0x0002b860


	//   ....[241]....
        /*0bfc*/ 	.word	0x0002b8e0


	//   ....[242]....
        /*0c00*/ 	.word	0x0002b940


	//   ....[243]....
        /*0c04*/ 	.word	0x0002b9c0


	//   ....[244]....
        /*0c08*/ 	.word	0x0002ba20


	//   ....[245]....
        /*0c0c*/ 	.word	0x0002baa0


	//   ....[246]....
        /*0c10*/ 	.word	0x0002bb00


	//   ....[247]....
        /*0c14*/ 	.word	0x0002bb80


	//   ....[248]....
        /*0c18*/ 	.word	0x0002bbe0


	//   ....[249]....
        /*0c1c*/ 	.word	0x0002bc60


	//   ....[250]....
        /*0c20*/ 	.word	0x0002bcc0


	//   ....[251]....
        /*0c24*/ 	.word	0x0002bd20


	//   ....[252]....
        /*0c28*/ 	.word	0x0002bd80


	//   ....[253]....
        /*0c2c*/ 	.word	0x0002be00


	//   ....[254]....
        /*0c30*/ 	.word	0x0002be70


	//   ....[255]....
        /*0c34*/ 	.word	0x0002bef0


	//   ....[0]....
        /*0c38*/ 	.word	0x0002c000


	//   ....[1]....
        /*0c3c*/ 	.word	0x0002c050


	//   ....[2]....
        /*0c40*/ 	.word	0x0002c0e0


	//   ....[3]....
        /*0c44*/ 	.word	0x0002c170


	//   ....[4]....
        /*0c48*/ 	.word	0x0002c200


	//   ....[5]....
        /*0c4c*/ 	.word	0x0002c290


	//   ....[6]....
        /*0c50*/ 	.word	0x0002c320


	//   ....[7]....
        /*0c54*/ 	.word	0x0002c3b0


	//   ....[8]....
        /*0c58*/ 	.word	0x0002c470


	//   ....[9]....
        /*0c5c*/ 	.word	0x0002c750


	//   ....[10]....
        /*0c60*/ 	.word	0x0002c840


	//   ....[11]....
        /*0c64*/ 	.word	0x0002c8d0


	//   ....[12]....
        /*0c68*/ 	.word	0x0002ca60


	//   ....[13]....
        /*0c6c*/ 	.word	0x0002caf0


	//   ....[14]....
        /*0c70*/ 	.word	0x0002cb50


	//   ....[15]....
        /*0c74*/ 	.word	0x0002cc20


	//   ....[16]....
        /*0c78*/ 	.word	0x0002cd30


	//   ....[17]....
        /*0c7c*/ 	.word	0x0002cdf0


	//   ....[18]....
        /*0c80*/ 	.word	0x0002cf70


	//   ....[19]....
        /*0c84*/ 	.word	0x0002d000


	//   ....[20]....
        /*0c88*/ 	.word	0x0002d100


	//   ....[21]....
        /*0c8c*/ 	.word	0x0002d1b0


	//   ....[22]....
        /*0c90*/ 	.word	0x0002d210


	//   ....[23]....
        /*0c94*/ 	.word	0x0002d310


	//   ....[24]....
        /*0c98*/ 	.word	0x0002d370


	//   ....[25]....
        /*0c9c*/ 	.word	0x0002d410


	//   ....[26]....
        /*0ca0*/ 	.word	0x0002d520


	//   ....[27]....
        /*0ca4*/ 	.word	0x0002d590


	//   ....[28]....
        /*0ca8*/ 	.word	0x0002d5f0


	//   ....[29]....
        /*0cac*/ 	.word	0x0002d700


	//   ....[30]....
        /*0cb0*/ 	.word	0x0002d760


	//   ....[31]....
        /*0cb4*/ 	.word	0x0002d880


	//   ....[32]....
        /*0cb8*/ 	.word	0x0002d8e0


	//   ....[33]....
        /*0cbc*/ 	.word	0x0002d980


	//   ....[34]....
        /*0cc0*/ 	.word	0x0002db20


	//   ....[35]....
        /*0cc4*/ 	.word	0x0002dbb0


	//   ....[36]....
        /*0cc8*/ 	.word	0x0002dc10


	//   ....[37]....
        /*0ccc*/ 	.word	0x0002dcf0


	//   ....[38]....
        /*0cd0*/ 	.word	0x0002dd50


	//   ....[39]....
        /*0cd4*/ 	.word	0x0002de20


	//   ....[40]....
        /*0cd8*/ 	.word	0x0002de80


	//   ....[41]....
        /*0cdc*/ 	.word	0x0002df50


	//   ....[42]....
        /*0ce0*/ 	.word	0x0002e040


	//   ....[43]....
        /*0ce4*/ 	.word	0x0002e0d0


	//   ....[44]....
        /*0ce8*/ 	.word	0x0002e130


	//   ....[45]....
        /*0cec*/ 	.word	0x0002e200


	//   ....[46]....
        /*0cf0*/ 	.word	0x0002e260


	//   ....[47]....
        /*0cf4*/ 	.word	0x0002e330


	//   ....[48]....
        /*0cf8*/ 	.word	0x0002e390


	//   ....[49]....
        /*0cfc*/ 	.word	0x0002e460


	//   ....[50]....
        /*0d00*/ 	.word	0x0002e640


	//   ....[51]....
        /*0d04*/ 	.word	0x0002e6e0


	//   ....[52]....
        /*0d08*/ 	.word	0x0002e800


	//   ....[53]....
        /*0d0c*/ 	.word	0x0002e870


	//   ....[54]....
        /*0d10*/ 	.word	0x0002e8e0


	//   ....[55]....
        /*0d14*/ 	.word	0x0002e950


	//   ....[56]....
        /*0d18*/ 	.word	0x0002e9c0


	//   ....[57]....
        /*0d1c*/ 	.word	0x0002ea40


	//   ....[58]....
        /*0d20*/ 	.word	0x0002ead0


	//   ....[59]....
        /*0d24*/ 	.word	0x0002eb70


	//   ....[60]....
        /*0d28*/ 	.word	0x0002ebe0


	//   ....[61]....
        /*0d2c*/ 	.word	0x0002ec50


	//   ....[62]....
        /*0d30*/ 	.word	0x0002ecc0


	//   ....[63]....
        /*0d34*/ 	.word	0x0002ed40


	//   ....[64]....
        /*0d38*/ 	.word	0x0002edb0


	//   ....[65]....
        /*0d3c*/ 	.word	0x0002ee50


	//   ....[66]....
        /*0d40*/ 	.word	0x0002eee0


	//   ....[67]....
        /*0d44*/ 	.word	0x0002f010


	//----- nvinfo : EIATTR_REG_RECONFIG
	.align		4
.L_750:
        /*0d48*/ 	.byte	0x01, 0x54
	.zero		2


	//----- nvinfo : EIATTR_SYSCALL_OFFSETS
	.align		4
        /*0d4c*/ 	.byte	0x04, 0x46
        /*0d4e*/ 	.short	(.L_752 - .L_751)


	//   ....[0]....
.L_751:
        /*0d50*/ 	.word	0x00001eb0


	//   ....[1]....
        /*0d54*/ 	.word	0x00002000


	//   ....[2]....
        /*0d58*/ 	.word	0x0000a8e0


	//   ....[3]....
        /*0d5c*/ 	.word	0x0000abf0


	//   ....[4]....
        /*0d60*/ 	.word	0x00024c80


	//   ....[5]....
        /*0d64*/ 	.word	0x00024e10


	//   ....[6]....
        /*0d68*/ 	.word	0x00024f60


	//   ....[7]....
        /*0d6c*/ 	.word	0x000250b0


	//   ....[8]....
        /*0d70*/ 	.word	0x000262e0


	//----- nvinfo : EIATTR_MBARRIER_INSTR_OFFSETS
	.align		4
.L_752:
        /*0d74*/ 	.byte	0x04, 0x39
        /*0d76*/ 	.short	(.L_754 - .L_753)


	//   ....[0]....
.L_753:
        /*0d78*/ 	.word	0x00000270
        /*0d7c*/ 	.word	0x000000ff
        /*0d80*/ 	.word	0x0002a800
        /*0d84*/ 	.short	0x0100
        /*0d86*/ 	.byte	0x08
	.zero		1


	//   ....[1]....
        /*0d88*/ 	.word	0x00000280
        /*0d8c*/ 	.word	0x000000ff
        /*0d90*/ 	.word	0x0002a820
        /*0d94*/ 	.short	0x0100
        /*0d96*/ 	.byte	0x08
	.zero		1


	//   ....[2]....
        /*0d98*/ 	.word	0x00000370
        /*0d9c*/ 	.word	0x000000ff
        /*0da0*/ 	.word	0x0002a830
        /*0da4*/ 	.short	0x0100
        /*0da6*/ 	.byte	0x08
	.zero		1


	//   ....[3]....
        /*0da8*/ 	.word	0x00000380
        /*0dac*/ 	.word	0x000000ff
        /*0db0*/ 	.word	0x0002a840
        /*0db4*/ 	.short	0x0100
        /*0db6*/ 	.byte	0x08
	.zero		1


	//   ....[4]....
        /*0db8*/ 	.word	0x00000390
        /*0dbc*/ 	.word	0x000000ff
        /*0dc0*/ 	.word	0x0002a838
        /*0dc4*/ 	.short	0x0100
        /*0dc6*/ 	.byte	0x08
	.zero		1


	//   ....[5]....
        /*0dc8*/ 	.word	0x000003a0
        /*0dcc*/ 	.word	0x000000ff
        /*0dd0*/ 	.word	0x0002a848
        /*0dd4*/ 	.short	0x0100
        /*0dd6*/ 	.byte	0x08
	.zero		1


	//   ....[6]....
        /*0dd8*/ 	.word	0x000004d0
        /*0ddc*/ 	.word	0x000000ff
        /*0de0*/ 	.word	0x0002a850
        /*0de4*/ 	.short	0x0100
        /*0de6*/ 	.byte	0x08
	.zero		1


	//   ....[7]....
        /*0de8*/ 	.word	0x000004e0
        /*0dec*/ 	.word	0x000000ff
        /*0df0*/ 	.word	0x0002a860
        /*0df4*/ 	.short	0x0100
        /*0df6*/ 	.byte	0x08
	.zero		1


	//   ....[8]....
        /*0df8*/ 	.word	0x000004f0
        /*0dfc*/ 	.word	0x000000ff
        /*0e00*/ 	.word	0x0002a858
        /*0e04*/ 	.short	0x0100
        /*0e06*/ 	.byte	0x08
	.zero		1


	//   ....[9]....
        /*0e08*/ 	.word	0x00000500
        /*0e0c*/ 	.word	0x000000ff
        /*0e10*/ 	.word	0x0002a868
        /*0e14*/ 	.short	0x0100
        /*0e16*/ 	.byte	0x08
	.zero		1


	//   ....[10]....
        /*0e18*/ 	.word	0x000005f0
        /*0e1c*/ 	.word	0x000000ff
        /*0e20*/ 	.word	0x0002a870
        /*0e24*/ 	.short	0x0100
        /*0e26*/ 	.byte	0x06
	.zero		1


	//   ....[11]....
        /*0e28*/ 	.word	0x00000600
        /*0e2c*/ 	.word	0x000000ff
        /*0e30*/ 	.word	0x0002a880
        /*0e34*/ 	.short	0x0100
        /*0e36*/ 	.byte	0x06
	.zero		1


	//   ....[12]....
        /*0e38*/ 	.word	0x00000610
        /*0e3c*/ 	.word	0x000000ff
        /*0e40*/ 	.word	0x0002a878
        /*0e44*/ 	.short	0x0100
        /*0e46*/ 	.byte	0x06
	.zero		1


	//   ....[13]....
        /*0e48*/ 	.word	0x00000620
        /*0e4c*/ 	.word	0x000000ff
        /*0e50*/ 	.word	0x0002a888
        /*0e54*/ 	.short	0x0100
        /*0e56*/ 	.byte	0x06
	.zero		1


	//   ....[14]....
        /*0e58*/ 	.word	0x00000750
        /*0e5c*/ 	.word	0x000000ff
        /*0e60*/ 	.word	0x0002a890
        /*0e64*/ 	.short	0x0100
        /*0e66*/ 	.byte	0x08
	.zero		1


	//   ....[15]....
        /*0e68*/ 	.word	0x00000760
        /*0e6c*/ 	.word	0x000000ff
        /*0e70*/ 	.word	0x0002a8a0
        /*0e74*/ 	.short	0x0100
        /*0e76*/ 	.byte	0x08
	.zero		1


	//   ....[16]....
        /*0e78*/ 	.word	0x00000770
        /*0e7c*/ 	.word	0x000000ff
        /*0e80*/ 	.word	0x0002a898
        /*0e84*/ 	.short	0x0100
        /*0e86*/ 	.byte	0x08
	.zero		1


	//   ....[17]....
        /*0e88*/ 	.word	0x00000780
        /*0e8c*/ 	.word	0x000000ff
        /*0e90*/ 	.word	0x0002a8a8
        /*0e94*/ 	.short	0x0100
        /*0e96*/ 	.byte	0x08
	.zero		1


	//   ....[18]....
        /*0e98*/ 	.word	0x000008c0
        /*0e9c*/ 	.word	0x000000ff
        /*0ea0*/ 	.word	0x0002a8b0
        /*0ea4*/ 	.short	0x0100
        /*0ea6*/ 	.byte	0x08
	.zero		1


	//   ....[19]....
        /*0ea8*/ 	.word	0x000008d0
        /*0eac*/ 	.word	0x000000ff
        /*0eb0*/ 	.word	0x0002a8c0
        /*0eb4*/ 	.short	0x0100
        /*0eb6*/ 	.byte	0x08
	.zero		1


	//   ....[20]....
        /*0eb8*/ 	.word	0x000008e0
        /*0ebc*/ 	.word	0x000000ff
        /*0ec0*/ 	.word	0x0002a8b8
        /*0ec4*/ 	.short	0x0100
        /*0ec6*/ 	.byte	0x08
	.zero		1


	//   ....[21]....
        /*0ec8*/ 	.word	0x000008f0
        /*0ecc*/ 	.word	0x000000ff
        /*0ed0*/ 	.word	0x0002a8c8
        /*0ed4*/ 	.short	0x0100
        /*0ed6*/ 	.byte	0x08
	.zero		1


	//   ....[22]....
        /*0ed8*/ 	.word	0x00003090
        /*0edc*/ 	.word	0x00000052
        /*0ee0*/ 	.word	0x0002a890
        /*0ee4*/ 	.short	0x010a
        /*0ee6*/ 	.byte	0x3f
	.zero		1


	//   ....[23]....
        /*0ee8*/ 	.word	0x000061c0
        /*0eec*/ 	.word	0x00000052
        /*0ef0*/ 	.word	0x0002a890
        /*0ef4*/ 	.short	0x010a
        /*0ef6*/ 	.byte	0x3f
	.zero		1


	//   ....[24]....
        /*0ef8*/ 	.word	0x00009230
        /*0efc*/ 	.word	0x00000052
        /*0f00*/ 	.word	0x0002a890
        /*0f04*/ 	.short	0x010a
        /*0f06*/ 	.byte	0x3f
	.zero		1


	//   ....[25]....
        /*0f08*/ 	.word	0x000096f0
        /*0f0c*/ 	.word	0x00000004
        /*0f10*/ 	.word	0x00000000
        /*0f14*/ 	.short	0x0101
        /*0f16*/ 	.byte	0x3f
	.zero		1


	//   ....[26]....
        /*0f18*/ 	.word	0x00009730
        /*0f1c*/ 	.word	0x00000052
        /*0f20*/ 	.word	0x0002a8b0
        /*0f24*/ 	.short	0x010a
        /*0f26*/ 	.byte	0x3f
	.zero		1


	//   ....[27]....
        /*0f28*/ 	.word	0x00009bd0
        /*0f2c*/ 	.word	0x00000052
        /*0f30*/ 	.word	0x00000000
        /*0f34*/ 	.short	0x0101
        /*0f36*/ 	.byte	0x3f
	.zero		1


	//   ....[28]....
        /*0f38*/ 	.word	0x0000a970
        /*0f3c*/ 	.word	0x00000010
        /*0f40*/ 	.word	0x0002a800
        /*0f44*/ 	.short	0x010a
        /*0f46*/ 	.byte	0x3f
	.zero		1


	//   ....[29]....
        /*0f48*/ 	.word	0x0000a9c0
        /*0f4c*/ 	.word	0x00000010
        /*0f50*/ 	.word	0x0002a800
        /*0f54*/ 	.short	0x010a
        /*0f56*/ 	.byte	0x3f
	.zero		1


	//   ....[30]....
        /*0f58*/ 	.word	0x0000b3b0
        /*0f5c*/ 	.word	0x00000010
        /*0f60*/ 	.word	0x0002a800
        /*0f64*/ 	.short	0x010a
        /*0f66*/ 	.byte	0x3f
	.zero		1


	//   ....[31]....
        /*0f68*/ 	.word	0x0000e8e0
        /*0f6c*/ 	.word	0x00000010
        /*0f70*/ 	.word	0x0002a800
        /*0f74*/ 	.short	0x010a
        /*0f76*/ 	.byte	0x3f
	.zero		1


	//   ....[32]....
        /*0f78*/ 	.word	0x00011a00
        /*0f7c*/ 	.word	0x0000000b
        /*0f80*/ 	.word	0x0002a830
        /*0f84*/ 	.short	0x010a
        /*0f86*/ 	.byte	0x3f
	.zero		1


	//   ....[33]....
        /*0f88*/ 	.word	0x00011a40
        /*0f8c*/ 	.word	0x0000000b
        /*0f90*/ 	.word	0x0002a830
        /*0f94*/ 	.short	0x010a
        /*0f96*/ 	.byte	0x3f
	.zero		1


	//   ....[34]....
        /*0f98*/ 	.word	0x00011f70
        /*0f9c*/ 	.word	0x00000000
        /*0fa0*/ 	.word	0x00000000
        /*0fa4*/ 	.short	0x0101
        /*0fa6*/ 	.byte	0x3f
	.zero		1


	//   ....[35]....
        /*0fa8*/ 	.word	0x00014db0
        /*0fac*/ 	.word	0x00000009
        /*0fb0*/ 	.word	0x0002a830
        /*0fb4*/ 	.short	0x010a
        /*0fb6*/ 	.byte	0x3f
	.zero		1


	//   ....[36]....
        /*0fb8*/ 	.word	0x00014e00
        /*0fbc*/ 	.word	0x00000009
        /*0fc0*/ 	.word	0x0002a830
        /*0fc4*/ 	.short	0x010a
        /*0fc6*/ 	.byte	0x3f
	.zero		1


	//   ....[37]....
        /*0fc8*/ 	.word	0x00015150
        /*0fcc*/ 	.word	0x00000009
        /*0fd0*/ 	.word	0x0002a850
        /*0fd4*/ 	.short	0x010a
        /*0fd6*/ 	.byte	0x3f
	.zero		1


	//   ....[38]....
        /*0fd8*/ 	.word	0x00015190
        /*0fdc*/ 	.word	0x00000009
        /*0fe0*/ 	.word	0x0002a850
        /*0fe4*/ 	.short	0x010a
        /*0fe6*/ 	.byte	0x3f
	.zero		1


	//   ....[39]....
        /*0fe8*/ 	.word	0x00015500
        /*0fec*/ 	.word	0x00000008
        /*0ff0*/ 	.word	0x00000000
        /*0ff4*/ 	.short	0x0101
        /*0ff6*/ 	.byte	0x3f
	.zero		1


	//   ....[40]....
        /*0ff8*/ 	.word	0x000177a0
        /*0ffc*/ 	.word	0x0000000f
        /*1000*/ 	.word	0x00000000
        /*1004*/ 	.short	0x0101
        /*1006*/ 	.byte	0x3f
	.zero		1


	//   ....[41]....
        /*1008*/ 	.word	0x00018390
        /*100c*/ 	.word	0x00000003
        /*1010*/ 	.word	0x0002a830
        /*1014*/ 	.short	0x010a
        /*1016*/ 	.byte	0x3f
	.zero		1


	//   ....[42]....
        /*1018*/ 	.word	0x000183e0
        /*101c*/ 	.word	0x00000003
        /*1020*/ 	.word	0x0002a830
        /*1024*/ 	.short	0x010a
        /*1026*/ 	.byte	0x3f
	.zero		1


	//   ....[43]....
        /*1028*/ 	.word	0x00018760
        /*102c*/ 	.word	0x00000003
        /*1030*/ 	.word	0x0002a850
        /*1034*/ 	.short	0x010a
        /*1036*/ 	.byte	0x3f
	.zero		1


	//   ....[44]....
        /*1038*/ 	.word	0x000187a0
        /*103c*/ 	.word	0x00000003
        /*1040*/ 	.word	0x0002a850
        /*1044*/ 	.short	0x010a
        /*1046*/ 	.byte	0x3f
	.zero		1


	//   ....[45]....
        /*1048*/ 	.word	0x00018a70
        /*104c*/ 	.word	0x00000000
        /*1050*/ 	.word	0x00000000
        /*1054*/ 	.short	0x0101
        /*1056*/ 	.byte	0x3f
	.zero		1


	//   ....[46]....
        /*1058*/ 	.word	0x00019c80
        /*105c*/ 	.word	0x0000000c
        /*1060*/ 	.word	0x00000000
        /*1064*/ 	.short	0x0101
        /*1066*/ 	.byte	0x3f
	.zero		1


	//   ....[47]....
        /*1068*/ 	.word	0x0001a590
        /*106c*/ 	.word	0x00000003
        /*1070*/ 	.word	0x0002a830
        /*1074*/ 	.short	0x010a
        /*1076*/ 	.byte	0x3f
	.zero		1


	//   ....[48]....
        /*1078*/ 	.word	0x0001a5e0
        /*107c*/ 	.word	0x00000003
        /*1080*/ 	.word	0x0002a830
        /*1084*/ 	.short	0x010a
        /*1086*/ 	.byte	0x3f
	.zero		1


	//   ....[49]....
        /*1088*/ 	.word	0x0001a960
        /*108c*/ 	.word	0x00000003
        /*1090*/ 	.word	0x0002a850
        /*1094*/ 	.short	0x010a
        /*1096*/ 	.byte	0x3f
	.zero		1


	//   ....[50]....
        /*1098*/ 	.word	0x0001a9a0
        /*109c*/ 	.word	0x00000003
        /*10a0*/ 	.word	0x0002a850
        /*10a4*/ 	.short	0x010a
        /*10a6*/ 	.byte	0x3f
	.zero		1


	//   ....[51]....
        /*10a8*/ 	.word	0x0001ad20
        /*10ac*/ 	.word	0x00000000
        /*10b0*/ 	.word	0x00000000
        /*10b4*/ 	.short	0x0101
        /*10b6*/ 	.byte	0x3f
	.zero		1


	//   ....[52]....
        /*10b8*/ 	.word	0x0001cfb0
        /*10bc*/ 	.word	0x0000000c
        /*10c0*/ 	.word	0x00000000
        /*10c4*/ 	.short	0x0101
        /*10c6*/ 	.byte	0x3f
	.zero		1


	//   ....[53]....
        /*10c8*/ 	.word	0x0001d7f0
        /*10cc*/ 	.word	0x00000004
        /*10d0*/ 	.word	0x0002a850
        /*10d4*/ 	.short	0x010a
        /*10d6*/ 	.byte	0x3f
	.zero		1


	//   ....[54]....
        /*10d8*/ 	.word	0x0001d870
        /*10dc*/ 	.word	0x00000004
        /*10e0*/ 	.word	0x0002a850
        /*10e4*/ 	.short	0x010a
        /*10e6*/ 	.byte	0x3f
	.zero		1


	//   ....[55]....
        /*10e8*/ 	.word	0x0001de60
        /*10ec*/ 	.word	0x00000002
        /*10f0*/ 	.word	0x00000000
        /*10f4*/ 	.short	0x0101
        /*10f6*/ 	.byte	0x3f
	.zero		1


	//   ....[56]....
        /*10f8*/ 	.word	0x000204e0
        /*10fc*/ 	.word	0x00000000
        /*1100*/ 	.word	0x00000000
        /*1104*/ 	.short	0x0101
        /*1106*/ 	.byte	0x3f
	.zero		1


	//   ....[57]....
        /*1108*/ 	.word	0x00023310
        /*110c*/ 	.word	0x00000017
        /*1110*/ 	.word	0x0002a820
        /*1114*/ 	.short	0x010a
        /*1116*/ 	.byte	0x3f
	.zero		1


	//   ....[58]....
        /*1118*/ 	.word	0x000233a0
        /*111c*/ 	.word	0x0000000c
        /*1120*/ 	.word	0x0002a8a0
        /*1124*/ 	.short	0x010a
        /*1126*/ 	.byte	0x3f
	.zero		1


	//   ....[59]....
        /*1128*/ 	.word	0x000237f0
        /*112c*/ 	.word	0x0000000c
        /*1130*/ 	.word	0x0002a8c0
        /*1134*/ 	.short	0x010a
        /*1136*/ 	.byte	0x3f
	.zero		1


	//   ....[60]....
        /*1138*/ 	.word	0x00023d00
        /*113c*/ 	.word	0x00000006
        /*1140*/ 	.word	0x0002a8a0
        /*1144*/ 	.short	0x010a
        /*1146*/ 	.byte	0x3f
	.zero		1


	//   ....[61]....
        /*1148*/ 	.word	0x00024140
        /*114c*/ 	.word	0x00000006
        /*1150*/ 	.word	0x0002a8c0
        /*1154*/ 	.short	0x010a
        /*1156*/ 	.byte	0x3f
	.zero		1


	//   ....[62]....
        /*1158*/ 	.word	0x000254d0
        /*115c*/ 	.word	0x00000006
        /*1160*/ 	.word	0x0002a880
        /*1164*/ 	.short	0x010a
        /*1166*/ 	.byte	0x3f
	.zero		1


	//   ....[63]....
        /*1168*/ 	.word	0x00025a30
        /*116c*/ 	.word	0x00000006
        /*1170*/ 	.word	0x0002a870
        /*1174*/ 	.short	0x0107
        /*1176*/ 	.byte	0x3f
	.zero		1


	//   ....[64]....
        /*1178*/ 	.word	0x00025af0
        /*117c*/ 	.word	0x00000006
        /*1180*/ 	.word	0x0002a870
        /*1184*/ 	.short	0x0101
        /*1186*/ 	.byte	0x3f
	.zero		1


	//   ....[65]....
        /*1188*/ 	.word	0x00025b20
        /*118c*/ 	.word	0x00000006
        /*1190*/ 	.word	0x0002a840
        /*1194*/ 	.short	0x010a
        /*1196*/ 	.byte	0x3f
	.zero		1


	//   ....[66]....
        /*1198*/ 	.word	0x00025fc0
        /*119c*/ 	.word	0x00000006
        /*11a0*/ 	.word	0x0002a830
        /*11a4*/ 	.short	0x0107
        /*11a6*/ 	.byte	0x3f
	.zero		1


	//   ....[67]....
        /*11a8*/ 	.word	0x00026090
        /*11ac*/ 	.word	0x00000006
        /*11b0*/ 	.word	0x0002a830
        /*11b4*/ 	.short	0x0101
        /*11b6*/ 	.byte	0x3f
	.zero		1


	//   ....[68]....
        /*11b8*/ 	.word	0x000269e0
        /*11bc*/ 	.word	0x00000017
        /*11c0*/ 	.word	0x0002a800
        /*11c4*/ 	.short	0x0107
        /*11c6*/ 	.byte	0x3f
	.zero		1


	//   ....[69]....
        /*11c8*/ 	.word	0x00026ae0
        /*11cc*/ 	.word	0x00000017
        /*11d0*/ 	.word	0x0002a800
        /*11d4*/ 	.short	0x0101
        /*11d6*/ 	.byte	0x3f
	.zero		1


	//   ....[70]....
        /*11d8*/ 	.word	0x00026b00
        /*11dc*/ 	.word	0x00000017
        /*11e0*/ 	.word	0x0002a820
        /*11e4*/ 	.short	0x010a
        /*11e6*/ 	.byte	0x3f
	.zero		1


	//   ....[71]....
        /*11e8*/ 	.word	0x00026e50
        /*11ec*/ 	.word	0x00000004
        /*11f0*/ 	.word	0x0002a880
        /*11f4*/ 	.short	0x010a
        /*11f6*/ 	.byte	0x3f
	.zero		1


	//   ....[72]....
        /*11f8*/ 	.word	0x00027240
        /*11fc*/ 	.word	0x00000004
        /*1200*/ 	.word	0x0002a870
        /*1204*/ 	.short	0x0107
        /*1206*/ 	.byte	0x3f
	.zero		1


	//   ....[73]....
        /*1208*/ 	.word	0x00027300
        /*120c*/ 	.word	0x00000004
        /*1210*/ 	.word	0x0002a870
        /*1214*/ 	.short	0x0101
        /*1216*/ 	.byte	0x3f
	.zero		1


	//   ....[74]....
        /*1218*/ 	.word	0x00027330
        /*121c*/ 	.word	0x00000004
        /*1220*/ 	.word	0x0002a840
        /*1224*/ 	.short	0x010a
        /*1226*/ 	.byte	0x3f
	.zero		1


	//   ....[75]....
        /*1228*/ 	.word	0x00027700
        /*122c*/ 	.word	0x00000004
        /*1230*/ 	.word	0x0002a830
        /*1234*/ 	.short	0x0107
        /*1236*/ 	.byte	0x3f
	.zero		1


	//   ....[76]....
        /*1238*/ 	.word	0x000277d0
        /*123c*/ 	.word	0x00000004
        /*1240*/ 	.word	0x0002a830
        /*1244*/ 	.short	0x0101
        /*1246*/ 	.byte	0x3f
	.zero		1


	//   ....[77]....
        /*1248*/ 	.word	0x00027850
        /*124c*/ 	.word	0x00000002
        /*1250*/ 	.word	0x0002a870
        /*1254*/ 	.short	0x010a
        /*1256*/ 	.byte	0x3f
	.zero		1


	//   ....[78]....
        /*1258*/ 	.word	0x000278e0
        /*125c*/ 	.word	0x00000002
        /*1260*/ 	.word	0x0002a860
        /*1264*/ 	.short	0x010a
        /*1266*/ 	.byte	0x3f
	.zero		1


	//   ....[79]....
        /*1268*/ 	.word	0x00028050
        /*126c*/ 	.word	0x00000002
        /*1270*/ 	.word	0x0002a850
        /*1274*/ 	.short	0x0101
        /*1276*/ 	.byte	0x3f
	.zero		1


	//   ....[80]....
        /*1278*/ 	.word	0x000280d0
        /*127c*/ 	.word	0x00000002
        /*1280*/ 	.word	0x00000000
        /*1284*/ 	.short	0x0101
        /*1286*/ 	.byte	0x3f
	.zero		1


	//   ....[81]....
        /*1288*/ 	.word	0x00028290
        /*128c*/ 	.word	0x00000002
        /*1290*/ 	.word	0x0002a870
        /*1294*/ 	.short	0x010a
        /*1296*/ 	.byte	0x3f
	.zero		1


	//   ....[82]....
        /*1298*/ 	.word	0x00028310
        /*129c*/ 	.word	0x00000002
        /*12a0*/ 	.word	0x0002a860
        /*12a4*/ 	.short	0x010a
        /*12a6*/ 	.byte	0x3f
	.zero		1


	//   ....[83]....
        /*12a8*/ 	.word	0x00028a90
        /*12ac*/ 	.word	0x00000002
        /*12b0*/ 	.word	0x0002a850
        /*12b4*/ 	.short	0x0101
        /*12b6*/ 	.byte	0x3f
	.zero		1


	//   ....[84]....
        /*12b8*/ 	.word	0x00028b10
        /*12bc*/ 	.word	0x00000002
        /*12c0*/ 	.word	0x00000000
        /*12c4*/ 	.short	0x0101
        /*12c6*/ 	.byte	0x3f
	.zero		1


	//   ....[85]....
        /*12c8*/ 	.word	0x00029820
        /*12cc*/ 	.word	0x00000004
        /*12d0*/ 	.word	0x0002a820
        /*12d4*/ 	.short	0x010a
        /*12d6*/ 	.byte	0x3f
	.zero		1


	//   ....[86]....
        /*12d8*/ 	.word	0x00029990
        /*12dc*/ 	.word	0x00000005
        /*12e0*/ 	.word	0x0002a840
        /*12e4*/ 	.short	0x010a
        /*12e6*/ 	.byte	0x3f
	.zero		1


	//   ....[87]....
        /*12e8*/ 	.word	0x00029a30
        /*12ec*/ 	.word	0x00000019
        /*12f0*/ 	.word	0x0002a840
        /*12f4*/ 	.short	0x010a
        /*12f6*/ 	.byte	0x3f
	.zero		1


	//   ....[88]....
        /*12f8*/ 	.word	0x00029a70
        /*12fc*/ 	.word	0x00000005
        /*1300*/ 	.word	0x0002a860
        /*1304*/ 	.short	0x010a
        /*1306*/ 	.byte	0x3f
	.zero		1


	//   ....[89]....
        /*1308*/ 	.word	0x00029ab0
        /*130c*/ 	.word	0x00000019
        /*1310*/ 	.word	0x0002a860
        /*1314*/ 	.short	0x010a
        /*1316*/ 	.byte	0x3f
	.zero		1


	//   ....[90]....
        /*1318*/ 	.word	0x00029af0
        /*131c*/ 	.word	0x00000005
        /*1320*/ 	.word	0x0002a880
        /*1324*/ 	.short	0x010a
        /*1326*/ 	.byte	0x3f
	.zero		1


	//   ....[91]....
        /*1328*/ 	.word	0x00029b30
        /*132c*/ 	.word	0x00000019
        /*1330*/ 	.word	0x0002a880
        /*1334*/ 	.short	0x010a
        /*1336*/ 	.byte	0x3f
	.zero		1


	//   ....[92]....
        /*1338*/ 	.word	0x00029b90
        /*133c*/ 	.word	0x00000052
        /*1340*/ 	.word	0x0002a890
        /*1344*/ 	.short	0x010a
        /*1346*/ 	.byte	0x3f
	.zero		1


	//   ....[93]....
        /*1348*/ 	.word	0x00029d00
        /*134c*/ 	.word	0x00000052
        /*1350*/ 	.word	0x0002a890
        /*1354*/ 	.short	0x010a
        /*1356*/ 	.byte	0x3f
	.zero		1


	//   ....[94]....
        /*1358*/ 	.word	0x00029e80
        /*135c*/ 	.word	0x00000052
        /*1360*/ 	.word	0x0002a890
        /*1364*/ 	.short	0x010a
        /*1366*/ 	.byte	0x3f
	.zero		1


	//   ....[95]....
        /*1368*/ 	.word	0x00029fe0
        /*136c*/ 	.word	0x00000052
        /*1370*/ 	.word	0x0002a8b0
        /*1374*/ 	.short	0x010a
        /*1376*/ 	.byte	0x3f
	.zero		1


	//   ....[96]....
        /*1378*/ 	.word	0x0002a2e0
        /*137c*/ 	.word	0x00000010
        /*1380*/ 	.word	0x0002a800
        /*1384*/ 	.short	0x010a
        /*1386*/ 	.byte	0x3f
	.zero		1


	//   ....[97]....
        /*1388*/ 	.word	0x0002a4f0
        /*138c*/ 	.word	0x00000010
        /*1390*/ 	.word	0x0002a800
        /*1394*/ 	.short	0x010a
        /*1396*/ 	.byte	0x3f
	.zero		1


	//   ....[98]....
        /*1398*/ 	.word	0x0002a540
        /*139c*/ 	.word	0x0000000b
        /*13a0*/ 	.word	0x0002a830
        /*13a4*/ 	.short	0x010a
        /*13a6*/ 	.byte	0x3f
	.zero		1


	//   ....[99]....
        /*13a8*/ 	.word	0x0002a590
        /*13ac*/ 	.word	0x00000009
        /*13b0*/ 	.word	0x0002a830
        /*13b4*/ 	.short	0x010a
        /*13b6*/ 	.byte	0x3f
	.zero		1


	//   ....[100]....
        /*13b8*/ 	.word	0x0002a5e0
        /*13bc*/ 	.word	0x00000009
        /*13c0*/ 	.word	0x0002a850
        /*13c4*/ 	.short	0x010a
        /*13c6*/ 	.byte	0x3f
	.zero		1


	//   ....[101]....
        /*13c8*/ 	.word	0x0002a630
        /*13cc*/ 	.word	0x00000003
        /*13d0*/ 	.word	0x0002a830
        /*13d4*/ 	.short	0x010a
        /*13d6*/ 	.byte	0x3f
	.zero		1


	//   ....[102]....
        /*13d8*/ 	.word	0x0002a680
        /*13dc*/ 	.word	0x00000003
        /*13e0*/ 	.word	0x0002a850
        /*13e4*/ 	.short	0x010a
        /*13e6*/ 	.byte	0x3f
	.zero		1


	//   ....[103]....
        /*13e8*/ 	.word	0x0002a6d0
        /*13ec*/ 	.word	0x00000003
        /*13f0*/ 	.word	0x0002a830
        /*13f4*/ 	.short	0x010a
        /*13f6*/ 	.byte	0x3f
	.zero		1


	//   ....[104]....
        /*13f8*/ 	.word	0x0002a720
        /*13fc*/ 	.word	0x00000003
        /*1400*/ 	.word	0x0002a850
        /*1404*/ 	.short	0x010a
        /*1406*/ 	.byte	0x3f
	.zero		1


	//   ....[105]....
        /*1408*/ 	.word	0x0002a770
        /*140c*/ 	.word	0x00000004
        /*1410*/ 	.word	0x0002a850
        /*1414*/ 	.short	0x010a
        /*1416*/ 	.byte	0x3f
	.zero		1


	//   ....[106]....
        /*1418*/ 	.word	0x0002c530
        /*141c*/ 	.word	0x00000017
        /*1420*/ 	.word	0x0002a820
        /*1424*/ 	.short	0x010a
        /*1426*/ 	.byte	0x3f
	.zero		1


	//   ....[107]....
        /*1428*/ 	.word	0x0002c580
        /*142c*/ 	.word	0x0000000c
        /*1430*/ 	.word	0x0002a8a0
        /*1434*/ 	.short	0x010a
        /*1436*/ 	.byte	0x3f
	.zero		1


	//   ....[108]....
        /*1438*/ 	.word	0x0002c5d0
        /*143c*/ 	.word	0x0000000c
        /*1440*/ 	.word	0x0002a8c0
        /*1444*/ 	.short	0x010a
        /*1446*/ 	.byte	0x3f
	.zero		1


	//   ....[109]....
        /*1448*/ 	.word	0x0002c620
        /*144c*/ 	.word	0x00000006
        /*1450*/ 	.word	0x0002a8a0
        /*1454*/ 	.short	0x010a
        /*1456*/ 	.byte	0x3f
	.zero		1


	//   ....[110]....
        /*1458*/ 	.word	0x0002c670
        /*145c*/ 	.word	0x00000006
        /*1460*/ 	.word	0x0002a8c0
        /*1464*/ 	.short	0x010a
        /*1466*/ 	.byte	0x3f
	.zero		1


	//   ....[111]....
        /*1468*/ 	.word	0x0002c790
        /*146c*/ 	.word	0x00000006
        /*1470*/ 	.word	0x0002a880
        /*1474*/ 	.short	0x010a
        /*1476*/ 	.byte	0x3f
	.zero		1


	//   ....[112]....
        /*1478*/ 	.word	0x0002cec0
        /*147c*/ 	.word	0x00000006
        /*1480*/ 	.word	0x0002a840
        /*1484*/ 	.short	0x010a
        /*1486*/ 	.byte	0x3f
	.zero		1


	//   ....[113]....
        /*1488*/ 	.word	0x0002da20
        /*148c*/ 	.word	0x00000017
        /*1490*/ 	.word	0x0002a820
        /*1494*/ 	.short	0x010a
        /*1496*/ 	.byte	0x3f
	.zero		1


	//   ....[114]....
        /*1498*/ 	.word	0x0002da70
        /*149c*/ 	.word	0x00000004
        /*14a0*/ 	.word	0x0002a880
        /*14a4*/ 	.short	0x010a
        /*14a6*/ 	.byte	0x3f
	.zero		1


	//   ....[115]....
        /*14a8*/ 	.word	0x0002df90
        /*14ac*/ 	.word	0x00000004
        /*14b0*/ 	.word	0x0002a840
        /*14b4*/ 	.short	0x010a
        /*14b6*/ 	.byte	0x3f
	.zero		1


	//   ....[116]....
        /*14b8*/ 	.word	0x0002e4a0
        /*14bc*/ 	.word	0x00000002
        /*14c0*/ 	.word	0x0002a870
        /*14c4*/ 	.short	0x010a
        /*14c6*/ 	.byte	0x3f
	.zero		1


	//   ....[117]....
        /*14c8*/ 	.word	0x0002e4f0
        /*14cc*/ 	.word	0x00000002
        /*14d0*/ 	.word	0x0002a860
        /*14d4*/ 	.short	0x010a
        /*14d6*/ 	.byte	0x3f
	.zero		1


	//   ....[118]....
        /*14d8*/ 	.word	0x0002e540
        /*14dc*/ 	.word	0x00000002
        /*14e0*/ 	.word	0x0002a870
        /*14e4*/ 	.short	0x010a
        /*14e6*/ 	.byte	0x3f
	.zero		1


	//   ....[119]....
        /*14e8*/ 	.word	0x0002e590
        /*14ec*/ 	.word	0x00000002
        /*14f0*/ 	.word	0x0002a860
        /*14f4*/ 	.short	0x010a
        /*14f6*/ 	.byte	0x3f
	.zero		1


	//   ....[120]....
        /*14f8*/ 	.word	0x0002ef30
        /*14fc*/ 	.word	0x00000004
        /*1500*/ 	.word	0x0002a820
        /*1504*/ 	.short	0x010a
        /*1506*/ 	.byte	0x3f
	.zero		1


	//   ....[121]....
        /*1508*/ 	.word	0x0002f0d0
        /*150c*/ 	.word	0x00000005
        /*1510*/ 	.word	0x0002a840
        /*1514*/ 	.short	0x010a
        /*1516*/ 	.byte	0x3f
	.zero		1


	//   ....[122]....
        /*1518*/ 	.word	0x0002f120
        /*151c*/ 	.word	0x00000019
        /*1520*/ 	.word	0x0002a840
        /*1524*/ 	.short	0x010a
        /*1526*/ 	.byte	0x3f
	.zero		1


	//   ....[123]....
        /*1528*/ 	.word	0x0002f170
        /*152c*/ 	.word	0x00000005
        /*1530*/ 	.word	0x0002a860
        /*1534*/ 	.short	0x010a
        /*1536*/ 	.byte	0x3f
	.zero		1


	//   ....[124]....
        /*1538*/ 	.word	0x0002f1c0
        /*153c*/ 	.word	0x00000019
        /*1540*/ 	.word	0x0002a860
        /*1544*/ 	.short	0x010a
        /*1546*/ 	.byte	0x3f
	.zero		1


	//   ....[125]....
        /*1548*/ 	.word	0x0002f210
        /*154c*/ 	.word	0x00000005
        /*1550*/ 	.word	0x0002a880
        /*1554*/ 	.short	0x010a
        /*1556*/ 	.byte	0x3f
	.zero		1


	//----- nvinfo : EIATTR_NUM_MBARRIERS
	.align		4
.L_754:
        /*1558*/ 	.byte	0x03, 0x38
        /*155a*/ 	.short	0x0016


	//----- nvinfo : EIATTR_EXIT_INSTR_OFFSETS
	.align		4
        /*155c*/ 	.byte	0x04, 0x1c
        /*155e*/ 	.short	(.L_756 - .L_755)


	//   ....[0]....
.L_755:
        /*1560*/ 	.word	0x00029b80


	//----- nvinfo : EIATTR_MAX_THREADS
	.align		4
.L_756:
        /*1564*/ 	.byte	0x04, 0x05
        /*1566*/ 	.short	(.L_758 - .L_757)
.L_757:
        /*1568*/ 	.word	0x00000180
        /*156c*/ 	.word	0x00000001
        /*1570*/ 	.word	0x00000001


	//----- nvinfo : EIATTR_CRS_STACK_SIZE
	.align		4
.L_758:
        /*1574*/ 	.byte	0x04, 0x1e
        /*1576*/ 	.short	(.L_760 - .L_759)
.L_759:
        /*1578*/ 	.word	0x00000000


	//----- nvinfo : EIATTR_CBANK_PARAM_SIZE
	.align		4
.L_760:
        /*157c*/ 	.byte	0x03, 0x19
        /*157e*/ 	.short	0x0af0


	//----- nvinfo : EIATTR_PARAM_CBANK
	.align		4
        /*1580*/ 	.byte	0x04, 0x0a
        /*1582*/ 	.short	(.L_762 - .L_761)
	.align		4
.L_761:
        /*1584*/ 	.word	index@(.nv.constant0._ZN7cutlass13device_kernelIN5flash11enable_sm90INS1_16FlashAttnFwdSm90INS1_25CollectiveMainloopFwdSm90ILi2EN4cute5tupleIJNS5_1CILi1EEES8_S8_EEENS6_IJNS7_ILi128EEESA_NS7_ILi192EEEEEELi192ENS_12float_e4m3_tEfNS_4arch4Sm90ELb0ELb1ELb0ELb1ELb1ELb1ELb0ELb1ELb1ELb1ELb0ELb0EEENS1_21CollectiveEpilogueFwdINS6_IJSA_SB_SA_EEES9_NS_10bfloat16_tESF_Li256ELb1ELb1ELb0ELb1EEENS1_36VarlenDynamicPersistentTileSchedulerILi128ELi128ELi256ELi128ELb0ELb1ELb1ELb1ELb0ELb1EEEEEEEEEvNT_6ParamsE)
        /*1588*/ 	.short	0x0210
        /*158a*/ 	.short	0x0af0


	//----- nvinfo : EIATTR_SW_WAR
	.align		4
.L_762:
        /*158c*/ 	.byte	0x04, 0x36
        /*158e*/ 	.short	(.L_764 - .L_763)
.L_763:
        /*1590*/ 	.word	0x00000008
.L_764:


//--------------------- .nv.info._ZN7cutlass13device_kernelIN5flash11enable_sm90INS1_16FlashAttnFwdSm90INS1_25CollectiveMainloopFwdSm90ILi2EN4cute5tupleIJNS5_1CILi1EEES8_S8_EEENS6_IJNS7_ILi128EEENS7_ILi160EEENS7_ILi192EEEEEELi192ENS_12float_e4m3_tEfNS_4arch4Sm90ELb1ELb0ELb0ELb0ELb1ELb0ELb0ELb1ELb1ELb1ELb0ELb0EEENS1_21CollectiveEpilogueFwdINS6_IJSA_SC_SB_EEES9_NS_10bfloat16_tESG_Li256ELb0ELb1ELb0ELb1EEENS1_30DynamicPersistentTileSchedulerILi256ELi128ELb0ELb1ELb1EEEEEEEEEvNT_6ParamsE --------------------------
	.section	.nv.info._ZN7cutlass13device_kernelIN5flash11enable_sm90INS1_16FlashAttnFwdSm90INS1_25CollectiveMainloopFwdSm90ILi2EN4cute5tupleIJNS5_1CILi1EEES8_S8_EEENS6_IJNS7_ILi128EEENS7_ILi160EEENS7_ILi192EEEEEELi192ENS_12float_e4m3_tEfNS_4arch4Sm90ELb1ELb0ELb0ELb0ELb1ELb0ELb0ELb1ELb1ELb1ELb0ELb0EEENS1_21CollectiveEpilogueFwdINS6_IJSA_SC_SB_EEES9_NS_10bfloat16_tESG_Li256ELb0ELb1ELb0ELb1EEENS1_30DynamicPersistentTileSchedulerILi256ELi128ELb0ELb1ELb1EEEEEEEEEvNT_6ParamsE,"",@"SHT_CUDA_INFO"
	.sectionflags	@""
	.align	4


	//----- nvinfo : EIATTR_CUDA_API_VERSION
	.align		4
        /*0000*/ 	.byte	0x04, 0x37
        /*0002*/ 	.short	(.L_766 - .L_765)
.L_765:
        /*0004*/ 	.word	0x00000082


	//----- nvinfo : EIATTR_KPARAM_INFO
	.align		4
.L_766:
        /*0008*/ 	.byte	0x04, 0x17
        /*000a*/ 	.short	(.L_768 - .L_767)
.L_767:
        /*000c*/ 	.word	0x00000000
        /*0010*/ 	.short	0x0000
        /*0012*/ 	.short	0x0070
        /*0014*/ 	.byte	0x00, 0xf0, 0x01, 0x2a


	//----- nvinfo : EIATTR_SPARSE_MMA_MASK
	.align		4
.L_768:
        /*0018*/ 	.byte	0x03, 0x50
        /*001a*/ 	.short	0x0000


	//----- nvinfo : EIATTR_MAXREG_COUNT
	.align		4
        /*001c*/ 	.byte	0x03, 0x1b
        /*001e*/ 	.short	0x00a8


	//----- nvinfo : EIATTR_NUM_BARRIERS
	.align		4
        /*0020*/ 	.byte	0x02, 0x4c
        /*0022*/ 	.byte	0x10
	.zero		1


	//----- nvinfo : EIATTR_EXTERNS
	.align		4
        /*0024*/ 	.byte	0x04, 0x0f
        /*0026*/ 	.short	(.L_770 - .L_769)


	//   ....[0]....
	.align		4
.L_769:
        /*0028*/ 	.word	index@(__assertfail)


	//----- nvinfo : EIATTR_ANNOTATIONS
	.align		4
.L_770:
        /*002c*/ 	.byte	0x04, 0x55
        /*002e*/ 	.short	(.L_772 - .L_771)


	//   ....[0]....
.L_771:
        /* <DEDUP_REMOVED lines=16> */


	//----- nvinfo : EIATTR_MERCURY_ISA_VERSION
	.align		4
.L_772:
        /*0118*/ 	.byte	0x03, 0x5f
        /*011a*/ 	.short	0x0101


	//----- nvinfo : EIATTR_INT_WARP_WIDE_INSTR_OFFSETS
	.align		4
        /*011c*/ 	.byte	0x04, 0x31
        /*011e*/ 	.short	(.L_774 - .L_773)


	//   ....[0]....
.L_773:
        /*0120*/ 	.word	0x000000c0


	//   ....[1]....
        /*0124*/ 	.word	0x000000d0


	//   ....[2]....
        /*0128*/ 	.word	0x00000170


	//   ....[3]....
        /*012c*/ 	.word	0x0000fd90


	//   ....[4]....
        /*0130*/ 	.word	0x0000fe20


	//   ....[5]....
        /*0134*/ 	.word	0x00013ec0


	//   ....[6]....
        /*0138*/ 	.word	0x00013f50


	//----- nvinfo : EIATTR_COOP_GROUP_MASK_REGIDS
	.align		4
.L_774:
        /*013c*/ 	.byte	0x04, 0x29
        /*013e*/ 	.short	(.L_776 - .L_775)


	//   ....[0]....
.L_775:
        /*0140*/ 	.word	0xffffffff


	//   ....[1]....
        /*0144*/ 	.word	0xffffffff


	//   ....[2]....
        /*0148*/ 	.word	0xffffffff


	//   ....[3]....
        /*014c*/ 	.word	0xffffffff


	//   ....[4]....
        /*0150*/ 	.word	0xffffffff


	//   ....[5]....
        /*0154*/ 	.word	0xffffffff


	//   ....[6]....
        /*0158*/ 	.word	0xffffffff


	//   ....[7]....
        /*015c*/ 	.word	0xffffffff


	//   ....[8]....
        /*0160*/ 	.word	0xffffffff


	//   ....[9]....
        /*0164*/ 	.word	0xffffffff


	//   ....[10]....
        /*0168*/ 	.word	0xffffffff


	//   ....[11]....
        /*016c*/ 	.word	0xffffffff


	//   ....[12]....
        /*0170*/ 	.word	0xffffffff


	//   ....[13]....
        /*0174*/ 	.word	0xffffffff


	//   ....[14]....
        /*0178*/ 	.word	0xffffffff


	//   ....[15]....
        /*017c*/ 	.word	0xffffffff


	//   ....[16]....
        /*0180*/ 	.word	0xffffffff


	//   ....[17]....
        /*0184*/ 	.word	0xffffffff


	//   ....[18]....
        /*0188*/ 	.word	0xffffffff


	//   ....[19]....
        /*018c*/ 	.word	0xffffffff


	//   ....[20]....
        /*0190*/ 	.word	0xffffffff


	//   ....[21]....
        /*0194*/ 	.word	0xffffffff


	//   ....[22]....
        /*0198*/ 	.word	0xffffffff


	//   ....[23]....
        /*019c*/ 	.word	0xffffffff


	//   ....[24]....
        /*01a0*/ 	.word	0xffffffff


	//   ....[25]....
        /*01a4*/ 	.word	0xffffffff


	//   ....[26]....
        /*01a8*/ 	.word	0xffffffff


	//   ....[27]....
        /*01ac*/ 	.word	0xffffffff


	//   ....[28]....
        /*01b0*/ 	.word	0xffffffff


	//   ....[29]....
        /*01b4*/ 	.word	0xffffffff


	//   ....[30]....
        /*01b8*/ 	.word	0xffffffff


	//   ....[31]....
        /*01bc*/ 	.word	0xffffffff


	//   ....[32]....
        /*01c0*/ 	.word	0xffffffff


	//   ....[33]....
        /*01c4*/ 	.word	0xffffffff


	//   ....[34]....
        /*01c8*/ 	.word	0xffffffff


	//   ....[35]....
        /*01cc*/ 	.word	0xffffffff


	//   ....[36]....
        /*01d0*/ 	.word	0xffffffff


	//   ....[37]....
        /*01d4*/ 	.word	0xffffffff


	//   ....[38]....
        /*01d8*/ 	.word	0xffffffff


	//   ....[39]....
        /*01dc*/ 	.word	0xffffffff


	//   ....[40]....
        /*01e0*/ 	.word	0xffffffff


	//   ....[41]....
        /*01e4*/ 	.word	0xffffffff


	//   ....[42]....
        /*01e8*/ 	.word	0xffffffff


	//   ....[43]....
        /*01ec*/ 	.word	0xffffffff


	//   ....[44]....
        /*01f0*/ 	.word	0xffffffff


	//   ....[45]....
        /*01f4*/ 	.word	0xffffffff


	//   ....[46]....
        /*01f8*/ 	.word	0xffffffff


	//   ....[47]....
        /*01fc*/ 	.word	0xffffffff


	//   ....[48]....
        /*0200*/ 	.word	0xffffffff


	//   ....[49]....
        /*0204*/ 	.word	0xffffffff


	//   ....[50]....
        /*0208*/ 	.word	0xffffffff


	//   ....[51]....
        /*020c*/ 	.word	0xffffffff


	//   ....[52]....
        /*0210*/ 	.word	0xffffffff


	//   ....[53]....
        /*0214*/ 	.word	0xffffffff


	//   ....[54]....
        /*0218*/ 	.word	0xffffffff


	//   ....[55]....
        /*021c*/ 	.word	0xffffffff


	//   ....[56]....
        /*0220*/ 	.word	0xffffffff


	//   ....[57]....
        /*0224*/ 	.word	0xffffffff


	//   ....[58]....
        /*0228*/ 	.word	0xffffffff


	//   ....[59]....
        /*022c*/ 	.word	0xffffffff


	//   ....[60]....
        /*0230*/ 	.word	0xffffffff


	//   ....[61]....
        /*0234*/ 	.word	0xffffffff


	//   ....[62]....
        /*0238*/ 	.word	0xffffffff


	//   ....[63]....
        /*023c*/ 	.word	0xffffffff


	//   ....[64]....
        /*0240*/ 	.word	0xffffffff


	//   ....[65]....
        /*0244*/ 	.word	0xffffffff


	//   ....[66]....
        /*0248*/ 	.word	0xffffffff


	//   ....[67]....
        /*024c*/ 	.word	0xffffffff


	//   ....[68]....
        /*0250*/ 	.word	0xffffffff


	//   ....[69]....
        /*0254*/ 	.word	0xffffffff


	//   ....[70]....
        /*0258*/ 	.word	0xffffffff


	//   ....[71]....
        /*025c*/ 	.word	0xffffffff


	//   ....[72]....
        /*0260*/ 	.word	0xffffffff


	//   ....[73]....
        /*0264*/ 	.word	0xffffffff


	//   ....[74]....
        /*0268*/ 	.word	0xffffffff


	//   ....[75]....
        /*026c*/ 	.word	0xffffffff


	//   ....[76]....
        /*0270*/ 	.word	0xffffffff


	//   ....[77]....
        /*0274*/ 	.word	0xffffffff


	//   ....[78]....
        /*0278*/ 	.word	0xffffffff


	//   ....[79]....
        /*027c*/ 	.word	0xffffffff


	//   ....[80]....
        /*0280*/ 	.word	0xffffffff


	//   ....[81]....
        /*0284*/ 	.word	0xffffffff


	//   ....[82]....
        /*0288*/ 	.word	0xffffffff


	//   ....[83]....
        /*028c*/ 	.word	0xffffffff


	//   ....[84]....
        /*0290*/ 	.word	0xffffffff


	//   ....[85]....
        /*0294*/ 	.word	0xffffffff


	//   ....[86]....
        /*0298*/ 	.word	0xffffffff


	//   ....[87]....
        /*029c*/ 	.word	0xffffffff


	//   ....[88]....
        /*02a0*/ 	.word	0xffffffff


	//   ....[89]....
        /*02a4*/ 	.word	0xffffffff


	//   ....[90]....
        /*02a8*/ 	.word	0xffffffff


	//   ....[91]....
        /*02ac*/ 	.word	0xffffffff


	//   ....[92]....
        /*02b0*/ 	.word	0xffffffff


	//   ....[93]....
        /*02b4*/ 	.word	0xffffffff


	//   ....[94]....
        /*02b8*/ 	.word	0xffffffff


	//   ....[95]....
        /*02bc*/ 	.word	0xffffffff


	//   ....[96]....
        /*02c0*/ 	.word	0xffffffff


	//   ....[97]....
        /*02c4*/ 	.word	0xffffffff


	//   ....[98]....
        /*02c8*/ 	.word	0xffffffff


	//   ....[99]....
        /*02cc*/ 	.word	0xffffffff


	//   ....[100]....
        /*02d0*/ 	.word	0xffffffff


	//   ....[101]....
        /*02d4*/ 	.word	0xffffffff


	//   ....[102]....
        /*02d8*/ 	.word	0xffffffff


	//   ....[103]....
        /*02dc*/ 	.word	0xffffffff


	//   ....[104]....
        /*02e0*/ 	.word	0xffffffff


	//   ....[105]....
        /*02e4*/ 	.word	0xffffffff


	//   ....[106]....
        /*02e8*/ 	.word	0xffffffff


	//   ....[107]....
        /*02ec*/ 	.word	0xffffffff


	//   ....[108]....
        /*02f0*/ 	.word	0xffffffff


	//   ....[109]....
        /*02f4*/ 	.word	0xffffffff


	//   ....[110]....
        /*02f8*/ 	.word	0xffffffff


	//   ....[111]....
        /*02fc*/ 	.word	0xffffffff


	//   ....[112]....
        /*0300*/ 	.word	0xffffffff


	//   ....[113]....
        /*0304*/ 	.word	0xffffffff


	//   ....[114]....
        /*0308*/ 	.word	0xffffffff


	//   ....[115]....
        /*030c*/ 	.word	0xffffffff


	//   ....[116]....
        /*0310*/ 	.word	0xffffffff


	//   ....[117]....
        /*0314*/ 	.word	0xffffffff


	//   ....[118]....
        /*0318*/ 	.word	0xffffffff


	//   ....[119]....
        /*031c*/ 	.word	0xffffffff


	//   ....[120]....
        /*0320*/ 	.word	0xffffffff


	//   ....[121]....
        /*0324*/ 	.word	0xffffffff


	//   ....[122]....
        /*0328*/ 	.word	0xffffffff


	//   ....[123]....
        /*032c*/ 	.word	0xffffffff


	//   ....[124]....
        /*0330*/ 	.word	0xffffffff


	//   ....[125]....
        /*0334*/ 	.word	0xffffffff


	//   ....[126]....
        /*0338*/ 	.word	0xffffffff


	//   ....[127]....
        /*033c*/ 	.word	0xffffffff


	//   ....[128]....
        /*0340*/ 	.word	0xffffffff


	//   ....[129]....
        /*0344*/ 	.word	0xffffffff


	//   ....[130]....
        /*0348*/ 	.word	0xffffffff


	//   ....[131]....
        /*034c*/ 	.word	0xffffffff


	//   ....[132]....
        /*0350*/ 	.word	0xffffffff


	//   ....[133]....
        /*0354*/ 	.word	0xffffffff


	//   ....[134]....
        /*0358*/ 	.word	0xffffffff


	//   ....[135]....
        /*035c*/ 	.word	0xffffffff


	//   ....[136]....
        /*0360*/ 	.word	0xffffffff


	//   ....[137]....
        /*0364*/ 	.word	0xffffffff


	//   ....[138]....
        /*0368*/ 	.word	0xffffffff


	//   ....[139]....
        /*036c*/ 	.word	0xffffffff


	//   ....[140]....
        /*0370*/ 	.word	0xffffffff


	//   ....[141]....
        /*0374*/ 	.word	0xffffffff


	//   ....[142]....
        /*0378*/ 	.word	0xffffffff


	//   ....[143]....
        /*037c*/ 	.word	0xffffffff


	//   ....[144]....
        /*0380*/ 	.word	0xffffffff


	//   ....[145]....
        /*0384*/ 	.word	0xffffffff


	//   ....[146]....
        /*0388*/ 	.word	0x0500000f


	//   ....[147]....
        /*038c*/ 	.word	0x0500000f


	//   ....[148]....
        /*0390*/ 	.word	0x0500000f


	//   ....[149]....
        /*0394*/ 	.word	0x0500000f


	//   ....[150]....
        /*0398*/ 	.word	0x0500000f


	//   ....[151]....
        /*039c*/ 	.word	0x0500000f


	//   ....[152]....
        /*03a0*/ 	.word	0x0500000f


	//   ....[153]....
        /*03a4*/ 	.word	0x0500000f


	//   ....[154]....
        /*03a8*/ 	.word	0x0500000f


	//   ....[155]....
        /*03ac*/ 	.word	0x0500000f


	//   ....[156]....
        /*03b0*/ 	.word	0x0500000f


	//   ....[157]....
        /*03b4*/ 	.word	0x0500000f


	//   ....[158]....
        /*03b8*/ 	.word	0x0500000f


	//   ....[159]....
        /*03bc*/ 	.word	0x0500000f


	//   ....[160]....
        /*03c0*/ 	.word	0x0500000f


	//   ....[161]....
        /*03c4*/ 	.word	0x0500000f


	//   ....[162]....
        /*03c8*/ 	.word	0x0500000f


	//   ....[163]....
        /*03cc*/ 	.word	0x0500000f


	//   ....[164]....
        /*03d0*/ 	.word	0x0500000f


	//   ....[165]....
        /*03d4*/ 	.word	0x0500000f


	//   ....[166]....
        /*03d8*/ 	.word	0x0500000f


	//   ....[167]....
        /*03dc*/ 	.word	0x0500000f


	//   ....[168]....
        /*03e0*/ 	.word	0x0500000f


	//   ....[169]....
        /*03e4*/ 	.word	0x0500000f


	//   ....[170]....
        /*03e8*/ 	.word	0x0500000f


	//   ....[171]....
        /*03ec*/ 	.word	0x0500000f


	//   ....[172]....
        /*03f0*/ 	.word	0x0500000f


	//   ....[173]....
        /*03f4*/ 	.word	0x0500000f


	//   ....[174]....
        /*03f8*/ 	.word	0x0500000f


	//   ....[175]....
        /*03fc*/ 	.word	0x0500000f


	//   ....[176]....
        /*0400*/ 	.word	0x0500000f


	//   ....[177]....
        /*0404*/ 	.word	0x0500000f


	//   ....[178]....
        /*0408*/ 	.word	0x0500000f


	//   ....[179]....
        /*040c*/ 	.word	0x0500000f


	//   ....[180]....
        /*0410*/ 	.word	0x0500000f


	//   ....[181]....
        /*0414*/ 	.word	0x0500000f


	//   ....[182]....
        /*0418*/ 	.word	0x0500000f


	//   ....[183]....
        /*041c*/ 	.word	0x0500000f


	//   ....[184]....
        /*0420*/ 	.word	0x0500000f


	//   ....[185]....
        /*0424*/ 	.word	0x0500000f


	//   ....[186]....
        /*0428*/ 	.word	0x0500000f


	//   ....[187]....
        /*042c*/ 	.word	0x0500000f


	//   ....[188]....
        /*0430*/ 	.word	0x0500000f


	//   ....[189]....
        /*0434*/ 	.word	0x0500000f


	//   ....[190]....
        /*0438*/ 	.word	0x0500000f


	//   ....[191]....
        /*043c*/ 	.word	0x0500000f


	//   ....[192]....
        /*0440*/ 	.word	0x0500000f


	//   ....[193]....
        /*0444*/ 	.word	0x0500000f


	//   ....[194]....
        /*0448*/ 	.word	0x0500000f


	//   ....[195]....
        /*044c*/ 	.word	0x0500000f


	//----- nvinfo : EIATTR_COOP_GROUP_INSTR_OFFSETS
	.align		4
.L_776:
        /*0450*/ 	.byte	0x04, 0x28
        /*0452*/ 	.short	(.L_778 - .L_777)


	//   ....[0]....
.L_777:
        /*0454*/ 	.word	0x00000080


	//   ....[1]....
        /*0458*/ 	.word	0x00000090


	//   ....[2]....
        /*045c*/ 	.word	0x000002d0


	//   ....[3]....
        /*0460*/ 	.word	0x00000430


	//   ....[4]....
        /*0464*/ 	.word	0x00000550


	//   ....[5]....
        /*0468*/ 	.word	0x000006b0


	//   ....[6]....
        /*046c*/ 	.word	0x00001800


	//   ....[7]....
        /*0470*/ 	.word	0x00002900


	//   ....[8]....
        /*0474*/ 	.word	0x00002930


	//   ....[9]....
        /*0478*/ 	.word	0x00003220


	//   ....[10]....
        /*047c*/ 	.word	0x00003240


	//   ....[11]....
        /*0480*/ 	.word	0x00003f40


	//   ....[12]....
        /*0484*/ 	.word	0x00003fd0


	//   ....[13]....
        /*0488*/ 	.word	0x00006030


	//   ....[14]....
        /*048c*/ 	.word	0x00006050


	//   ....[15]....
        /*0490*/ 	.word	0x00006870


	//   ....[16]....
        /*0494*/ 	.word	0x00006980


	//   ....[17]....
        /*0498*/ 	.word	0x000073e0


	//   ....[18]....
        /*049c*/ 	.word	0x00007460


	//   ....[19]....
        /*04a0*/ 	.word	0x00009f50


	//   ....[20]....
        /*04a4*/ 	.word	0x00009f60


	//   ....[21]....
        /*04a8*/ 	.word	0x00009f90


	//   ....[22]....
        /*04ac*/ 	.word	0x00009fa0


	//   ....[23]....
        /*04b0*/ 	.word	0x0000bcc0


	//   ....[24]....
        /*04b4*/ 	.word	0x0000bcd0


	//   ....[25]....
        /*04b8*/ 	.word	0x0000bd00


	//   ....[26]....
        /*04bc*/ 	.word	0x0000bd10


	//   ....[27]....
        /*04c0*/ 	.word	0x0000d560


	//   ....[28]....
        /*04c4*/ 	.word	0x0000d590


	//   ....[29]....
        /*04c8*/ 	.word	0x0000d5c0


	//   ....[30]....
        /*04cc*/ 	.word	0x0000d600


	//   ....[31]....
        /*04d0*/ 	.word	0x0000d630


	//   ....[32]....
        /*04d4*/ 	.word	0x0000d660


	//   ....[33]....
        /*04d8*/ 	.word	0x0000d690


	//   ....[34]....
        /*04dc*/ 	.word	0x0000d6c0


	//   ....[35]....
        /*04e0*/ 	.word	0x0000d6f0


	//   ....[36]....
        /*04e4*/ 	.word	0x0000d730


	//   ....[37]....
        /*04e8*/ 	.word	0x0000d760


	//   ....[38]....
        /*04ec*/ 	.word	0x0000d790


	//   ....[39]....
        /*04f0*/ 	.word	0x0000d7c0


	//   ....[40]....
        /*04f4*/ 	.word	0x0000d7d0


	//   ....[41]....
        /*04f8*/ 	.word	0x0000d7e0


	//   ....[42]....
        /*04fc*/ 	.word	0x0000d7f0


	//   ....[43]....
        /*0500*/ 	.word	0x0000d810


	//   ....[44]....
        /*0504*/ 	.word	0x0000d820


	//   ....[45]....
        /*0508*/ 	.word	0x0000d830


	//   ....[46]....
        /*050c*/ 	.word	0x0000d860


	//   ....[47]....
        /*0510*/ 	.word	0x0000d890


	//   ....[48]....
        /*0514*/ 	.word	0x0000d8a0


	//   ....[49]....
        /*0518*/ 	.word	0x0000d8b0


	//   ....[50]....
        /*051c*/ 	.word	0x0000d8c0


	//   ....[51]....
        /*0520*/ 	.word	0x0000d8d0


	//   ....[52]....
        /*0524*/ 	.word	0x0000d8f0


	//   ....[53]....
        /*0528*/ 	.word	0x0000d900


	//   ....[54]....
        /*052c*/ 	.word	0x0000d910


	//   ....[55]....
        /*0530*/ 	.word	0x0000d920


	//   ....[56]....
        /*0534*/ 	.word	0x0000d930


	//   ....[57]....
        /*0538*/ 	.word	0x0000d940


	//   ....[58]....
        /*053c*/ 	.word	0x0000d950


	//   ....[59]....
        /*0540*/ 	.word	0x0000d960


	//   ....[60]....
        /*0544*/ 	.word	0x0000d970


	//   ....[61]....
        /*0548*/ 	.word	0x0000d980


	//   ....[62]....
        /*054c*/ 	.word	0x0000d990


	//   ....[63]....
        /*0550*/ 	.word	0x0000d9a0


	//   ....[64]....
        /*0554*/ 	.word	0x0000d9b0


	//   ....[65]....
        /*0558*/ 	.word	0x0000d9c0


	//   ....[66]....
        /*055c*/ 	.word	0x0000d9d0


	//   ....[67]....
        /*0560*/ 	.word	0x0000d9e0


	//   ....[68]....
        /*0564*/ 	.word	0x0000d9f0


	//   ....[69]....
        /*0568*/ 	.word	0x0000da00


	//   ....[70]....
        /*056c*/ 	.word	0x0000da10


	//   ....[71]....
        /*0570*/ 	.word	0x0000da20


	//   ....[72]....
        /*0574*/ 	.word	0x0000da30


	//   ....[73]....
        /*0578*/ 	.word	0x0000da40


	//   ....[74]....
        /*057c*/ 	.word	0x0000da50


	//   ....[75]....
        /*0580*/ 	.word	0x0000dd60


	//   ....[76]....
        /*0584*/ 	.word	0x0000dd90


	//   ....[77]....
        /*0588*/ 	.word	0x0000ddc0


	//   ....[78]....
        /*058c*/ 	.word	0x0000ddf0


	//   ....[79]....
        /*0590*/ 	.word	0x0000e310


	//   ....[80]....
        /*0594*/ 	.word	0x0000e340


	//   ....[81]....
        /*0598*/ 	.word	0x0000e440


	//   ....[82]....
        /*059c*/ 	.word	0x0000e460


	//   ....[83]....
        /*05a0*/ 	.word	0x0000e560


	//   ....[84]....
        /*05a4*/ 	.word	0x0000e580


	//   ....[85]....
        /*05a8*/ 	.word	0x0000e690


	//   ....[86]....
        /*05ac*/ 	.word	0x0000e6b0


	//   ....[87]....
        /*05b0*/ 	.word	0x0000ed90


	//   ....[88]....
        /*05b4*/ 	.word	0x0000edb0


	//   ....[89]....
        /*05b8*/ 	.word	0x0000eeb0


	//   ....[90]....
        /*05bc*/ 	.word	0x0000eed0


	//   ....[91]....
        /*05c0*/ 	.word	0x0000efd0


	//   ....[92]....
        /*05c4*/ 	.word	0x0000eff0


	//   ....[93]....
        /*05c8*/ 	.word	0x0000f100


	//   ....[94]....
        /*05cc*/ 	.word	0x0000f120


	//   ....[95]....
        /*05d0*/ 	.word	0x0000f2f0


	//   ....[96]....
        /*05d4*/ 	.word	0x00010c70


	//   ....[97]....
        /*05d8*/ 	.word	0x00010ca0


	//   ....[98]....
        /*05dc*/ 	.word	0x00010cd0


	//   ....[99]....
        /*05e0*/ 	.word	0x00010d80


	//   ....[100]....
        /*05e4*/ 	.word	0x00010d90


	//   ....[101]....
        /*05e8*/ 	.word	0x00010e20


	//   ....[102]....
        /*05ec*/ 	.word	0x00010e30


	//   ....[103]....
        /*05f0*/ 	.word	0x00010e40


	//   ....[104]....
        /*05f4*/ 	.word	0x00010ed0


	//   ....[105]....
        /*05f8*/ 	.word	0x00010f80


	//   ....[106]....
        /*05fc*/ 	.word	0x00011390


	//   ....[107]....
        /*0600*/ 	.word	0x000113c0


	//   ....[108]....
        /*0604*/ 	.word	0x000113d0


	//   ....[109]....
        /*0608*/ 	.word	0x000113e0


	//   ....[110]....
        /*060c*/ 	.word	0x00011430


	//   ....[111]....
        /*0610*/ 	.word	0x000114b0


	//   ....[112]....
        /*0614*/ 	.word	0x000114d0


	//   ....[113]....
        /*0618*/ 	.word	0x00011540


	//   ....[114]....
        /*061c*/ 	.word	0x00011560


	//   ....[115]....
        /*0620*/ 	.word	0x000115e0


	//   ....[116]....
        /*0624*/ 	.word	0x00011ce0


	//   ....[117]....
        /*0628*/ 	.word	0x00011d00


	//   ....[118]....
        /*062c*/ 	.word	0x00011d20


	//   ....[119]....
        /*0630*/ 	.word	0x00011d80


	//   ....[120]....
        /*0634*/ 	.word	0x00011e00


	//   ....[121]....
        /*0638*/ 	.word	0x00011e30


	//   ....[122]....
        /*063c*/ 	.word	0x00011eb0


	//   ....[123]....
        /*0640*/ 	.word	0x00011ed0


	//   ....[124]....
        /*0644*/ 	.word	0x00012870


	//   ....[125]....
        /*0648*/ 	.word	0x00012880


	//   ....[126]....
        /*064c*/ 	.word	0x00012890


	//   ....[127]....
        /*0650*/ 	.word	0x000128d0


	//   ....[128]....
        /*0654*/ 	.word	0x00012910


	//   ....[129]....
        /*0658*/ 	.word	0x00012920


	//   ....[130]....
        /*065c*/ 	.word	0x00012980


	//   ....[131]....
        /*0660*/ 	.word	0x000129b0


	//   ....[132]....
        /*0664*/ 	.word	0x000129f0


	//   ....[133]....
        /*0668*/ 	.word	0x00012a50


	//   ....[134]....
        /*066c*/ 	.word	0x00012e40


	//   ....[135]....
        /*0670*/ 	.word	0x00012e50


	//   ....[136]....
        /*0674*/ 	.word	0x00012e60


	//   ....[137]....
        /*0678*/ 	.word	0x00012e70


	//   ....[138]....
        /*067c*/ 	.word	0x00012e90


	//   ....[139]....
        /*0680*/ 	.word	0x00012ee0


	//   ....[140]....
        /*0684*/ 	.word	0x00012f00


	//   ....[141]....
        /*0688*/ 	.word	0x00012f10


	//   ....[142]....
        /*068c*/ 	.word	0x00012f50


	//   ....[143]....
        /*0690*/ 	.word	0x00012fd0


	//   ....[144]....
        /*0694*/ 	.word	0x00014dc0


	//   ....[145]....
        /*0698*/ 	.word	0x00014f60


	//   ....[146]....
        /*069c*/ 	.word	0x00015570


	//   ....[147]....
        /*06a0*/ 	.word	0x00015650


	//   ....[148]....
        /*06a4*/ 	.word	0x00015720


	//   ....[149]....
        /*06a8*/ 	.word	0x00015780


	//   ....[150]....
        /*06ac*/ 	.word	0x00015890


	//   ....[151]....
        /*06b0*/ 	.word	0x000158f0


	//   ....[152]....
        /*06b4*/ 	.word	0x000159f0


	//   ....[153]....
        /*06b8*/ 	.word	0x00015a50


	//   ....[154]....
        /*06bc*/ 	.word	0x00015b20


	//   ....[155]....
        /*06c0*/ 	.word	0x00015be0


	//   ....[156]....
        /*06c4*/ 	.word	0x00015cd0


	//   ....[157]....
        /*06c8*/ 	.word	0x00015e40


	//   ....[158]....
        /*06cc*/ 	.word	0x00015ee0


	//   ....[159]....
        /*06d0*/ 	.word	0x00015fd0


	//   ....[160]....
        /*06d4*/ 	.word	0x00016070


	//   ....[161]....
        /*06d8*/ 	.word	0x00016150


	//   ....[162]....
        /*06dc*/ 	.word	0x00016200


	//   ....[163]....
        /*06e0*/ 	.word	0x00016270


	//   ....[164]....
        /*06e4*/ 	.word	0x00016340


	//   ....[165]....
        /*06e8*/ 	.word	0x000163b0


	//   ....[166]....
        /*06ec*/ 	.word	0x00016480


	//   ....[167]....
        /*06f0*/ 	.word	0x00016510


	//   ....[168]....
        /*06f4*/ 	.word	0x00016590


	//   ....[169]....
        /*06f8*/ 	.word	0x00016610


	//   ....[170]....
        /*06fc*/ 	.word	0x000166d0


	//   ....[171]....
        /*0700*/ 	.word	0x00016740


	//   ....[172]....
        /*0704*/ 	.word	0x00016830


	//   ....[173]....
        /*0708*/ 	.word	0x000168a0


	//   ....[174]....
        /*070c*/ 	.word	0x00016970


	//   ....[175]....
        /*0710*/ 	.word	0x00016aa0


	//   ....[176]....
        /*0714*/ 	.word	0x00016b30


	//   ....[177]....
        /*0718*/ 	.word	0x00016b90


	//   ....[178]....
        /*071c*/ 	.word	0x00016c70


	//   ....[179]....
        /*0720*/ 	.word	0x00016cd0


	//   ....[180]....
        /*0724*/ 	.word	0x00016da0


	//   ....[181]....
        /*0728*/ 	.word	0x00016e00


	//   ....[182]....
        /*072c*/ 	.word	0x00016ed0


	//   ....[183]....
        /*0730*/ 	.word	0x00016f30


	//   ....[184]....
        /*0734*/ 	.word	0x00017000


	//   ....[185]....
        /*0738*/ 	.word	0x000170f0


	//   ....[186]....
        /*073c*/ 	.word	0x00017180


	//   ....[187]....
        /*0740*/ 	.word	0x000171e0


	//   ....[188]....
        /*0744*/ 	.word	0x000172a0


	//   ....[189]....
        /*0748*/ 	.word	0x00017300


	//   ....[190]....
        /*074c*/ 	.word	0x000173c0


	//   ....[191]....
        /*0750*/ 	.word	0x00017420


	//   ....[192]....
        /*0754*/ 	.word	0x000174e0


	//   ....[193]....
        /*0758*/ 	.word	0x00017540


	//   ....[194]....
        /*075c*/ 	.word	0x00017600


	//   ....[195]....
        /*0760*/ 	.word	0x00017850


	//----- nvinfo : EIATTR_REG_RECONFIG
	.align		4
.L_778:
        /*0764*/ 	.byte	0x01, 0x54
	.zero		2


	//----- nvinfo : EIATTR_SYSCALL_OFFSETS
	.align		4
        /*0768*/ 	.byte	0x04, 0x46
        /*076a*/ 	.short	(.L_780 - .L_779)


	//   ....[0]....
.L_779:
        /*076c*/ 	.word	0x000019e0


	//   ....[1]....
        /*0770*/ 	.word	0x0000ff90


	//   ....[2]....
        /*0774*/ 	.word	0x00010100


	//   ....[3]....
        /*0778*/ 	.word	0x00010250


	//   ....[4]....
        /*077c*/ 	.word	0x00010390


	//   ....[5]....
        /*0780*/ 	.word	0x00011940


	//----- nvinfo : EIATTR_MBARRIER_INSTR_OFFSETS
	.align		4
.L_780:
        /*0784*/ 	.byte	0x04, 0x39
        /*0786*/ 	.short	(.L_782 - .L_781)


	//   ....[0]....
.L_781:
        /*0788*/ 	.word	0x00000180
        /*078c*/ 	.word	0x000000ff
        /*0790*/ 	.word	0x00033400
        /*0794*/ 	.short	0x0100
        /*0796*/ 	.byte	0x08
	.zero		1


	//   ....[1]....
        /*0798*/ 	.word	0x00000190
        /*079c*/ 	.word	0x000000ff
        /*07a0*/ 	.word	0x00033420
        /*07a4*/ 	.short	0x0100
        /*07a6*/ 	.byte	0x08
	.zero		1


	//   ....[2]....
        /*07a8*/ 	.word	0x00000280
        /*07ac*/ 	.word	0x000000ff
        /*07b0*/ 	.word	0x00033430
        /*07b4*/ 	.short	0x0100
        /*07b6*/ 	.byte	0x08
	.zero		1


	//   ....[3]....
        /*07b8*/ 	.word	0x00000290
        /*07bc*/ 	.word	0x000000ff
        /*07c0*/ 	.word	0x00033440
        /*07c4*/ 	.short	0x0100
        /*07c6*/ 	.byte	0x08
	.zero		1


	//   ....[4]....
        /*07c8*/ 	.word	0x000002a0
        /*07cc*/ 	.word	0x000000ff
        /*07d0*/ 	.word	0x00033438
        /*07d4*/ 	.short	0x0100
        /*07d6*/ 	.byte	0x08
	.zero		1


	//   ....[5]....
        /*07d8*/ 	.word	0x000002b0
        /*07dc*/ 	.word	0x000000ff
        /*07e0*/ 	.word	0x00033448
        /*07e4*/ 	.short	0x0100
        /*07e6*/ 	.byte	0x08
	.zero		1


	//   ....[6]....
        /*07e8*/ 	.word	0x000003e0
        /*07ec*/ 	.word	0x000000ff
        /*07f0*/ 	.word	0x00033450
        /*07f4*/ 	.short	0x0100
        /*07f6*/ 	.byte	0x08
	.zero		1


	//   ....[7]....
        /*07f8*/ 	.word	0x000003f0
        /*07fc*/ 	.word	0x000000ff
        /*0800*/ 	.word	0x00033460
        /*0804*/ 	.short	0x0100
        /*0806*/ 	.byte	0x08
	.zero		1


	//   ....[8]....
        /*0808*/ 	.word	0x00000400
        /*080c*/ 	.word	0x000000ff
        /*0810*/ 	.word	0x00033458
        /*0814*/ 	.short	0x0100
        /*0816*/ 	.byte	0x08
	.zero		1


	//   ....[9]....
        /*0818*/ 	.word	0x00000410
        /*081c*/ 	.word	0x000000ff
        /*0820*/ 	.word	0x00033468
        /*0824*/ 	.short	0x0100
        /*0826*/ 	.byte	0x08
	.zero		1


	//   ....[10]....
        /*0828*/ 	.word	0x00000500
        /*082c*/ 	.word	0x000000ff
        /*0830*/ 	.word	0x00033470
        /*0834*/ 	.short	0x0100
        /*0836*/ 	.byte	0x06
	.zero		1


	//   ....[11]....
        /*0838*/ 	.word	0x00000510
        /*083c*/ 	.word	0x000000ff
        /*0840*/ 	.word	0x00033480
        /*0844*/ 	.short	0x0100
        /*0846*/ 	.byte	0x06
	.zero		1


	//   ....[12]....
        /*0848*/ 	.word	0x00000520
        /*084c*/ 	.word	0x000000ff
        /*0850*/ 	.word	0x00033478
        /*0854*/ 	.short	0x0100
        /*0856*/ 	.byte	0x06
	.zero		1


	//   ....[13]....
        /*0858*/ 	.word	0x00000530
        /*085c*/ 	.word	0x000000ff
        /*0860*/ 	.word	0x00033488
        /*0864*/ 	.short	0x0100
        /*0866*/ 	.byte	0x06
	.zero		1


	//   ....[14]....
        /*0868*/ 	.word	0x00000660
        /*086c*/ 	.word	0x000000ff
        /*0870*/ 	.word	0x00033490
        /*0874*/ 	.short	0x0100
        /*0876*/ 	.byte	0x08
	.zero		1


	//   ....[15]....
        /*0878*/ 	.word	0x00000670
        /*087c*/ 	.word	0x000000ff
        /*0880*/ 	.word	0x000334a0
        /*0884*/ 	.short	0x0100
        /*0886*/ 	.byte	0x08
	.zero		1


	//   ....[16]....
        /*0888*/ 	.word	0x00000680
        /*088c*/ 	.word	0x000000ff
        /*0890*/ 	.word	0x00033498
        /*0894*/ 	.short	0x0100
        /*0896*/ 	.byte	0x08
	.zero		1


	//   ....[17]....
        /*0898*/ 	.word	0x00000690
        /*089c*/ 	.word	0x000000ff
        /*08a0*/ 	.word	0x000334a8
        /*08a4*/ 	.short	0x0100
        /*08a6*/ 	.byte	0x08
	.zero		1


	//   ....[18]....
        /*08a8*/ 	.word	0x000007e0
        /*08ac*/ 	.word	0x000000ff
        /*08b0*/ 	.word	0x000334b0
        /*08b4*/ 	.short	0x0100
        /*08b6*/ 	.byte	0x08
	.zero		1


	//   ....[19]....
        /*08b8*/ 	.word	0x000007f0
        /*08bc*/ 	.word	0x000000ff
        /*08c0*/ 	.word	0x000334c0
        /*08c4*/ 	.short	0x0100
        /*08c6*/ 	.byte	0x08
	.zero		1


	//   ....[20]....
        /*08c8*/ 	.word	0x00000800
        /*08cc*/ 	.word	0x000000ff
        /*08d0*/ 	.word	0x000334b8
        /*08d4*/ 	.short	0x0100
        /*08d6*/ 	.byte	0x08
	.zero		1


	//   ....[21]....
        /*08d8*/ 	.word	0x00000810
        /*08dc*/ 	.word	0x000000ff
        /*08e0*/ 	.word	0x000334c8
        /*08e4*/ 	.short	0x0100
        /*08e6*/ 	.byte	0x08
	.zero		1


	//   ....[22]....
        /*08e8*/ 	.word	0x00001a60
        /*08ec*/ 	.word	0x000000ff
        /*08f0*/ 	.word	0x00033400
        /*08f4*/ 	.short	0x010a
        /*08f6*/ 	.byte	0x29
	.zero		1


	//   ....[23]....
        /*08f8*/ 	.word	0x00001ae0
        /*08fc*/ 	.word	0x00000003
        /*0900*/ 	.word	0x00033430
        /*0904*/ 	.short	0x010a
        /*0906*/ 	.byte	0x3f
	.zero		1


	//   ....[24]....
        /*0908*/ 	.word	0x00001b20
        /*090c*/ 	.word	0x00000003
        /*0910*/ 	.word	0x00033430
        /*0914*/ 	.short	0x010a
        /*0916*/ 	.byte	0x3f
	.zero		1


	//   ....[25]....
        /*0918*/ 	.word	0x00002b40
        /*091c*/ 	.word	0x000000ff
        /*0920*/ 	.word	0x00000000
        /*0924*/ 	.short	0x0101
        /*0926*/ 	.byte	0x06
	.zero		1


	//   ....[26]....
        /*0928*/ 	.word	0x00005050
        /*092c*/ 	.word	0x000000ff
        /*0930*/ 	.word	0x00033430
        /*0934*/ 	.short	0x010a
        /*0936*/ 	.byte	0x06
	.zero		1


	//   ....[27]....
        /*0938*/ 	.word	0x00005090
        /*093c*/ 	.word	0x000000ff
        /*0940*/ 	.word	0x00033430
        /*0944*/ 	.short	0x010a
        /*0946*/ 	.byte	0x06
	.zero		1


	//   ....[28]....
        /*0948*/ 	.word	0x00005cd0
        /*094c*/ 	.word	0x000000ff
        /*0950*/ 	.word	0x00033450
        /*0954*/ 	.short	0x010a
        /*0956*/ 	.byte	0x06
	.zero		1


	//   ....[29]....
        /*0958*/ 	.word	0x00005d10
        /*095c*/ 	.word	0x000000ff
        /*0960*/ 	.word	0x00033450
        /*0964*/ 	.short	0x010a
        /*0966*/ 	.byte	0x06
	.zero		1


	//   ....[30]....
        /*0968*/ 	.word	0x000060a0
        /*096c*/ 	.word	0x000000ff
        /*0970*/ 	.word	0x00000000
        /*0974*/ 	.short	0x0101
        /*0976*/ 	.byte	0x06
	.zero		1


	//   ....[31]....
        /*0978*/ 	.word	0x000081b0
        /*097c*/ 	.word	0x000000ff
        /*0980*/ 	.word	0x00000000
        /*0984*/ 	.short	0x0101
        /*0986*/ 	.byte	0x06
	.zero		1


	//   ....[32]....
        /*0988*/ 	.word	0x00008ae0
        /*098c*/ 	.word	0x000000ff
        /*0990*/ 	.word	0x00033430
        /*0994*/ 	.short	0x010a
        /*0996*/ 	.byte	0x06
	.zero		1


	//   ....[33]....
        /*0998*/ 	.word	0x00008b20
        /*099c*/ 	.word	0x000000ff
        /*09a0*/ 	.word	0x00033430
        /*09a4*/ 	.short	0x010a
        /*09a6*/ 	.byte	0x06
	.zero		1


	//   ....[34]....
        /*09a8*/ 	.word	0x00009760
        /*09ac*/ 	.word	0x000000ff
        /*09b0*/ 	.word	0x00033450
        /*09b4*/ 	.short	0x010a
        /*09b6*/ 	.byte	0x06
	.zero		1


	//   ....[35]....
        /*09b8*/ 	.word	0x000097a0
        /*09bc*/ 	.word	0x000000ff
        /*09c0*/ 	.word	0x00033450
        /*09c4*/ 	.short	0x010a
        /*09c6*/ 	.byte	0x06
	.zero		1


	//   ....[36]....
        /*09c8*/ 	.word	0x00009af0
        /*09cc*/ 	.word	0x000000ff
        /*09d0*/ 	.word	0x00000000
        /*09d4*/ 	.short	0x0101
        /*09d6*/ 	.byte	0x06
	.zero		1


	//   ....[37]....
        /*09d8*/ 	.word	0x0000b0a0
        /*09dc*/ 	.word	0x000000ff
        /*09e0*/ 	.word	0x00000000
        /*09e4*/ 	.short	0x0101
        /*09e6*/ 	.byte	0x06
	.zero		1


	//   ....[38]....
        /*09e8*/ 	.word	0x0000b920
        /*09ec*/ 	.word	0x000000ff
        /*09f0*/ 	.word	0x00033450
        /*09f4*/ 	.short	0x010a
        /*09f6*/ 	.byte	0x09
	.zero		1


	//   ....[39]....
        /*09f8*/ 	.word	0x0000b960
        /*09fc*/ 	.word	0x000000ff
        /*0a00*/ 	.word	0x00033450
        /*0a04*/ 	.short	0x010a
        /*0a06*/ 	.byte	0x09
	.zero		1


	//   ....[40]....
        /*0a08*/ 	.word	0x0000c0b0
        /*0a0c*/ 	.word	0x000000ff
        /*0a10*/ 	.word	0x00000000
        /*0a14*/ 	.short	0x0101
        /*0a16*/ 	.byte	0x04
	.zero		1


	//   ....[41]....
        /*0a18*/ 	.word	0x0000e300
        /*0a1c*/ 	.word	0x00000000
        /*0a20*/ 	.word	0x00000000
        /*0a24*/ 	.short	0x0101
        /*0a26*/ 	.byte	0x3f
	.zero		1


	//   ....[42]....
        /*0a28*/ 	.word	0x00010990
        /*0a2c*/ 	.word	0x00000004
        /*0a30*/ 	.word	0x00033480
        /*0a34*/ 	.short	0x010a
        /*0a36*/ 	.byte	0x3f
	.zero		1


	//   ....[43]....
        /*0a38*/ 	.word	0x00011080
        /*0a3c*/ 	.word	0x00000004
        /*0a40*/ 	.word	0x00033470
        /*0a44*/ 	.short	0x0107
        /*0a46*/ 	.byte	0x3f
	.zero		1


	//   ....[44]....
        /*0a48*/ 	.word	0x00011140
        /*0a4c*/ 	.word	0x00000004
        /*0a50*/ 	.word	0x00033470
        /*0a54*/ 	.short	0x0101
        /*0a56*/ 	.byte	0x3f
	.zero		1


	//   ....[45]....
        /*0a58*/ 	.word	0x00011170
        /*0a5c*/ 	.word	0x00000004
        /*0a60*/ 	.word	0x00033440
        /*0a64*/ 	.short	0x010a
        /*0a66*/ 	.byte	0x3f
	.zero		1


	//   ....[46]....
        /*0a68*/ 	.word	0x00011710
        /*0a6c*/ 	.word	0x00000004
        /*0a70*/ 	.word	0x00033430
        /*0a74*/ 	.short	0x0107
        /*0a76*/ 	.byte	0x3f
	.zero		1


	//   ....[47]....
        /*0a78*/ 	.word	0x000117f0
        /*0a7c*/ 	.word	0x00000004
        /*0a80*/ 	.word	0x00033430
        /*0a84*/ 	.short	0x0101
        /*0a86*/ 	.byte	0x3f
	.zero		1


	//   ....[48]....
        /*0a88*/ 	.word	0x00011fc0
        /*0a8c*/ 	.word	0x00000012
        /*0a90*/ 	.word	0x00033400
        /*0a94*/ 	.short	0x0107
        /*0a96*/ 	.byte	0x3f
	.zero		1


	//   ....[49]....
        /*0a98*/ 	.word	0x000120b0
        /*0a9c*/ 	.word	0x00000012
        /*0aa0*/ 	.word	0x00033400
        /*0aa4*/ 	.short	0x0101
        /*0aa6*/ 	.byte	0x3f
	.zero		1


	//   ....[50]....
        /*0aa8*/ 	.word	0x000120d0
        /*0aac*/ 	.word	0x00000012
        /*0ab0*/ 	.word	0x00033420
        /*0ab4*/ 	.short	0x010a
        /*0ab6*/ 	.byte	0x3f
	.zero		1


	//   ....[51]....
        /*0ab8*/ 	.word	0x000125f0
        /*0abc*/ 	.word	0x00000004
        /*0ac0*/ 	.word	0x00033480
        /*0ac4*/ 	.short	0x010a
        /*0ac6*/ 	.byte	0x3f
	.zero		1


	//   ....[52]....
        /*0ac8*/ 	.word	0x00012af0
        /*0acc*/ 	.word	0x00000004
        /*0ad0*/ 	.word	0x00033470
        /*0ad4*/ 	.short	0x0107
        /*0ad6*/ 	.byte	0x3f
	.zero		1


	//   ....[53]....
        /*0ad8*/ 	.word	0x00012bb0
        /*0adc*/ 	.word	0x00000004
        /*0ae0*/ 	.word	0x00033470
        /*0ae4*/ 	.short	0x0101
        /*0ae6*/ 	.byte	0x3f
	.zero		1


	//   ....[54]....
        /*0ae8*/ 	.word	0x00012be0
        /*0aec*/ 	.word	0x00000004
        /*0af0*/ 	.word	0x00033440
        /*0af4*/ 	.short	0x010a
        /*0af6*/ 	.byte	0x3f
	.zero		1


	//   ....[55]....
        /*0af8*/ 	.word	0x000130b0
        /*0afc*/ 	.word	0x00000004
        /*0b00*/ 	.word	0x00033430
        /*0b04*/ 	.short	0x0107
        /*0b06*/ 	.byte	0x3f
	.zero		1


	//   ....[56]....
        /*0b08*/ 	.word	0x00013180
        /*0b0c*/ 	.word	0x00000004
        /*0b10*/ 	.word	0x00033430
        /*0b14*/ 	.short	0x0101
        /*0b16*/ 	.byte	0x3f
	.zero		1


	//   ....[57]....
        /*0b18*/ 	.word	0x00013200
        /*0b1c*/ 	.word	0x00000002
        /*0b20*/ 	.word	0x00033470
        /*0b24*/ 	.short	0x010a
        /*0b26*/ 	.byte	0x3f
	.zero		1


	//   ....[58]....
        /*0b28*/ 	.word	0x00013290
        /*0b2c*/ 	.word	0x00000002
        /*0b30*/ 	.word	0x00033460
        /*0b34*/ 	.short	0x010a
        /*0b36*/ 	.byte	0x3f
	.zero		1


	//   ....[59]....
        /*0b38*/ 	.word	0x00013da0
        /*0b3c*/ 	.word	0x00000002
        /*0b40*/ 	.word	0x00033450
        /*0b44*/ 	.short	0x0101
        /*0b46*/ 	.byte	0x3f
	.zero		1


	//   ....[60]....
        /*0b48*/ 	.word	0x00013e30
        /*0b4c*/ 	.word	0x00000002
        /*0b50*/ 	.word	0x00000000
        /*0b54*/ 	.short	0x0101
        /*0b56*/ 	.byte	0x3f
	.zero		1


	//   ....[61]....
        /*0b58*/ 	.word	0x00014000
        /*0b5c*/ 	.word	0x00000002
        /*0b60*/ 	.word	0x00033470
        /*0b64*/ 	.short	0x010a
        /*0b66*/ 	.byte	0x3f
	.zero		1


	//   ....[62]....
        /*0b68*/ 	.word	0x00014090
        /*0b6c*/ 	.word	0x00000002
        /*0b70*/ 	.word	0x00033460
        /*0b74*/ 	.short	0x010a
        /*0b76*/ 	.byte	0x3f
	.zero		1


	//   ....[63]....
        /*0b78*/ 	.word	0x00014ba0
        /*0b7c*/ 	.word	0x00000002
        /*0b80*/ 	.word	0x00033450
        /*0b84*/ 	.short	0x0101
        /*0b86*/ 	.byte	0x3f
	.zero		1


	//   ....[64]....
        /*0b88*/ 	.word	0x00014c60
        /*0b8c*/ 	.word	0x00000002
        /*0b90*/ 	.word	0x00000000
        /*0b94*/ 	.short	0x0101
        /*0b96*/ 	.byte	0x3f
	.zero		1


	//   ....[65]....
        /*0b98*/ 	.word	0x00014ee0
        /*0b9c*/ 	.word	0x00000004
        /*0ba0*/ 	.word	0x00033420
        /*0ba4*/ 	.short	0x010a
        /*0ba6*/ 	.byte	0x3f
	.zero		1


	//   ....[66]....
        /*0ba8*/ 	.word	0x00015060
        /*0bac*/ 	.word	0x00000005
        /*0bb0*/ 	.word	0x00033440
        /*0bb4*/ 	.short	0x010a
        /*0bb6*/ 	.byte	0x3f
	.zero		1


	//   ....[67]....
        /*0bb8*/ 	.word	0x00015100
        /*0bbc*/ 	.word	0x0000001f
        /*0bc0*/ 	.word	0x00033440
        /*0bc4*/ 	.short	0x010a
        /*0bc6*/ 	.byte	0x3f
	.zero		1


	//   ....[68]....
        /*0bc8*/ 	.word	0x00015140
        /*0bcc*/ 	.word	0x00000005
        /*0bd0*/ 	.word	0x00033460
        /*0bd4*/ 	.short	0x010a
        /*0bd6*/ 	.byte	0x3f
	.zero		1


	//   ....[69]....
        /*0bd8*/ 	.word	0x00015180
        /*0bdc*/ 	.word	0x0000001f
        /*0be0*/ 	.word	0x00033460
        /*0be4*/ 	.short	0x010a
        /*0be6*/ 	.byte	0x3f
	.zero		1


	//   ....[70]....
        /*0be8*/ 	.word	0x000151c0
        /*0bec*/ 	.word	0x00000005
        /*0bf0*/ 	.word	0x00033480
        /*0bf4*/ 	.short	0x010a
        /*0bf6*/ 	.byte	0x3f
	.zero		1


	//   ....[71]....
        /*0bf8*/ 	.word	0x00015200
        /*0bfc*/ 	.word	0x0000001f
        /*0c00*/ 	.word	0x00033480
        /*0c04*/ 	.short	0x010a
        /*0c06*/ 	.byte	0x3f
	.zero		1


	//   ....[72]....
        /*0c08*/ 	.word	0x00015270
        /*0c0c*/ 	.word	0x00000003
        /*0c10*/ 	.word	0x00033400
        /*0c14*/ 	.short	0x010a
        /*0c16*/ 	.byte	0x3f
	.zero		1


	//   ....[73]....
        /*0c18*/ 	.word	0x000152c0
        /*0c1c*/ 	.word	0x00000003
        /*0c20*/ 	.word	0x00033430
        /*0c24*/ 	.short	0x010a
        /*0c26*/ 	.byte	0x3f
	.zero		1


	//   ....[74]....
        /*0c28*/ 	.word	0x00015320
        /*0c2c*/ 	.word	0x00000007
        /*0c30*/ 	.word	0x00033430
        /*0c34*/ 	.short	0x010a
        /*0c36*/ 	.byte	0x3f
	.zero		1


	//   ....[75]....
        /*0c38*/ 	.word	0x00015380
        /*0c3c*/ 	.word	0x00000007
        /*0c40*/ 	.word	0x00033450
        /*0c44*/ 	.short	0x010a
        /*0c46*/ 	.byte	0x3f
	.zero		1


	//   ....[76]....
        /*0c48*/ 	.word	0x000153e0
        /*0c4c*/ 	.word	0x00000009
        /*0c50*/ 	.word	0x00033430
        /*0c54*/ 	.short	0x010a
        /*0c56*/ 	.byte	0x3f
	.zero		1


	//   ....[77]....
        /*0c58*/ 	.word	0x00015440
        /*0c5c*/ 	.word	0x00000009
        /*0c60*/ 	.word	0x00033450
        /*0c64*/ 	.short	0x010a
        /*0c66*/ 	.byte	0x3f
	.zero		1


	//   ....[78]....
        /*0c68*/ 	.word	0x000154a0
        /*0c6c*/ 	.word	0x00000006
        /*0c70*/ 	.word	0x00033450
        /*0c74*/ 	.short	0x010a
        /*0c76*/ 	.byte	0x3f
	.zero		1


	//   ....[79]....
        /*0c78*/ 	.word	0x000155a0
        /*0c7c*/ 	.word	0x00000004
        /*0c80*/ 	.word	0x00033480
        /*0c84*/ 	.short	0x010a
        /*0c86*/ 	.byte	0x3f
	.zero		1


	//   ....[80]....
        /*0c88*/ 	.word	0x00015d90
        /*0c8c*/ 	.word	0x00000004
        /*0c90*/ 	.word	0x00033440
        /*0c94*/ 	.short	0x010a
        /*0c96*/ 	.byte	0x3f
	.zero		1


	//   ....[81]....
        /*0c98*/ 	.word	0x000169a0
        /*0c9c*/ 	.word	0x00000012
        /*0ca0*/ 	.word	0x00033420
        /*0ca4*/ 	.short	0x010a
        /*0ca6*/ 	.byte	0x3f
	.zero		1


	//   ....[82]....
        /*0ca8*/ 	.word	0x000169f0
        /*0cac*/ 	.word	0x00000004
        /*0cb0*/ 	.word	0x00033480
        /*0cb4*/ 	.short	0x010a
        /*0cb6*/ 	.byte	0x3f
	.zero		1


	//   ....[83]....
        /*0cb8*/ 	.word	0x00017040
        /*0cbc*/ 	.word	0x00000004
        /*0cc0*/ 	.word	0x00033440
        /*0cc4*/ 	.short	0x010a
        /*0cc6*/ 	.byte	0x3f
	.zero		1


	//   ....[84]....
        /*0cc8*/ 	.word	0x00017630
        /*0ccc*/ 	.word	0x00000002
        /*0cd0*/ 	.word	0x00033470
        /*0cd4*/ 	.short	0x010a
        /*0cd6*/ 	.byte	0x3f
	.zero		1


	//   ....[85]....
        /*0cd8*/ 	.word	0x00017680
        /*0cdc*/ 	.word	0x00000002
        /*0ce0*/ 	.word	0x00033460
        /*0ce4*/ 	.short	0x010a
        /*0ce6*/ 	.byte	0x3f
	.zero		1


	//   ....[86]....
        /*0ce8*/ 	.word	0x000176d0
        /*0cec*/ 	.word	0x00000002
        /*0cf0*/ 	.word	0x00033470
        /*0cf4*/ 	.short	0x010a
        /*0cf6*/ 	.byte	0x3f
	.zero		1


	//   ....[87]....
        /*0cf8*/ 	.word	0x00017720
        /*0cfc*/ 	.word	0x00000002
        /*0d00*/ 	.word	0x00033460
        /*0d04*/ 	.short	0x010a
        /*0d06*/ 	.byte	0x3f
	.zero		1


	//   ....[88]....
        /*0d08*/ 	.word	0x00017770
        /*0d0c*/ 	.word	0x00000004
        /*0d10*/ 	.word	0x00033420
        /*0d14*/ 	.short	0x010a
        /*0d16*/ 	.byte	0x3f
	.zero		1


	//   ....[89]....
        /*0d18*/ 	.word	0x00017910
        /*0d1c*/ 	.word	0x00000005
        /*0d20*/ 	.word	0x00033440
        /*0d24*/ 	.short	0x010a
        /*0d26*/ 	.byte	0x3f
	.zero		1


	//   ....[90]....
        /*0d28*/ 	.word	0x00017960
        /*0d2c*/ 	.word	0x0000001f
        /*0d30*/ 	.word	0x00033440
        /*0d34*/ 	.short	0x010a
        /*0d36*/ 	.byte	0x3f
	.zero		1


	//   ....[91]....
        /*0d38*/ 	.word	0x000179b0
        /*0d3c*/ 	.word	0x00000005
        /*0d40*/ 	.word	0x00033460
        /*0d44*/ 	.short	0x010a
        /*0d46*/ 	.byte	0x3f
	.zero		1


	//   ....[92]....
        /*0d48*/ 	.word	0x00017a00
        /*0d4c*/ 	.word	0x0000001f
        /*0d50*/ 	.word	0x00033460
        /*0d54*/ 	.short	0x010a
        /*0d56*/ 	.byte	0x3f
	.zero		1


	//   ....[93]....
        /*0d58*/ 	.word	0x00017a50
        /*0d5c*/ 	.word	0x00000005
        /*0d60*/ 	.word	0x00033480
        /*0d64*/ 	.short	0x010a
        /*0d66*/ 	.byte	0x3f
	.zero		1


	//----- nvinfo : EIATTR_NUM_MBARRIERS
	.align		4
.L_782:
        /*0d68*/ 	.byte	0x03, 0x38
        /*0d6a*/ 	.short	0x0016


	//----- nvinfo : EIATTR_EXIT_INSTR_OFFSETS
	.align		4
        /*0d6c*/ 	.byte	0x04, 0x1c
        /*0d6e*/ 	.short	(.L_784 - .L_783)


	//   ....[0]....
.L_783:
        /*0d70*/ 	.word	0x000009a0


	//   ....[1]....
        /*0d74*/ 	.word	0x0000f260


	//   ....[2]....
        /*0d78*/ 	.word	0x00015250


	//----- nvinfo : EIATTR_MAX_THREADS
	.align		4
.L_784:
        /*0d7c*/ 	.byte	0x04, 0x05
        /*0d7e*/ 	.short	(.L_786 - .L_785)
.L_785:
        /*0d80*/ 	.word	0x00000180
        /*0d84*/ 	.word	0x00000001
        /*0d88*/ 	.word	0x00000001


	//----- nvinfo : EIATTR_CRS_STACK_SIZE
	.align		4
.L_786:
        /*0d8c*/ 	.byte	0x04, 0x1e
        /*0d8e*/ 	.short	(.L_788 - .L_787)
.L_787:
        /*0d90*/ 	.word	0x00000000


	//----- nvinfo : EIATTR_CBANK_PARAM_SIZE
	.align		4
.L_788:
        /*0d94*/ 	.byte	0x03, 0x19
        /*0d96*/ 	.short	0x0af0


	//----- nvinfo : EIATTR_PARAM_CBANK
	.align		4
        /*0d98*/ 	.byte	0x04, 0x0a
        /*0d9a*/ 	.short	(.L_790 - .L_789)
	.align		4
.L_789:
        /*0d9c*/ 	.word	index@(.nv.constant0._ZN7cutlass13device_kernelIN5flash11enable_sm90INS1_16FlashAttnFwdSm90INS1_25CollectiveMainloopFwdSm90ILi2EN4cute5tupleIJNS5_1CILi1EEES8_S8_EEENS6_IJNS7_ILi128EEENS7_ILi160EEENS7_ILi192EEEEEELi192ENS_12float_e4m3_tEfNS_4arch4Sm90ELb1ELb0ELb0ELb0ELb1ELb0ELb0ELb1ELb1ELb1ELb0ELb0EEENS1_21CollectiveEpilogueFwdINS6_IJSA_SC_SB_EEES9_NS_10bfloat16_tESG_Li256ELb0ELb1ELb0ELb1EEENS1_30DynamicPersistentTileSchedulerILi256ELi128ELb0ELb1ELb1EEEEEEEEEvNT_6ParamsE)
        /*0da0*/ 	.short	0x0210
        /*0da2*/ 	.short	0x0af0


	//----- nvinfo : EIATTR_SW_WAR
	.align		4
.L_790:
        /*0da4*/ 	.byte	0x04, 0x36
        /*0da6*/ 	.short	(.L_792 - .L_791)
.L_791:
        /*0da8*/ 	.word	0x00000008
.L_792:


//--------------------- .nv.info._ZN7cutlass13device_kernelIN5flash11enable_sm90INS1_16FlashAttnFwdSm90INS1_25CollectiveMainloopFwdSm90ILi2EN4cute5tupleIJNS5_1CILi1EEES8_S8_EEENS6_IJNS7_ILi128EEENS7_ILi160EEENS7_ILi192EEEEEELi192ENS_12float_e4m3_tEfNS_4arch4Sm90ELb1ELb0ELb0ELb1ELb1ELb0ELb0ELb1ELb1ELb1ELb0ELb0EEENS1_21CollectiveEpilogueFwdINS6_IJSA_SC_SB_EEES9_NS_10bfloat16_tESG_Li256ELb1ELb1ELb0ELb1EEENS1_36VarlenDynamicPersistentTileSchedulerILi128ELi160ELi256ELi128ELb0ELb1ELb1ELb1ELb1ELb1EEEEEEEEEvNT_6ParamsE --------------------------
	.section	.nv.info._ZN7cutlass13device_kernelIN5flash11enable_sm90INS1_16FlashAttnFwdSm90INS1_25CollectiveMainloopFwdSm90ILi2EN4cute5tupleIJNS5_1CILi1EEES8_S8_EEENS6_IJNS7_ILi128EEENS7_ILi160EEENS7_ILi192EEEEEELi192ENS_12float_e4m3_tEfNS_4arch4Sm90ELb1ELb0ELb0ELb1ELb1ELb0ELb0ELb1ELb1ELb1ELb0ELb0EEENS1_21CollectiveEpilogueFwdINS6_IJSA_SC_SB_EEES9_NS_10bfloat16_tESG_Li256ELb1ELb1ELb0ELb1EEENS1_36VarlenDynamicPersistentTileSchedulerILi128ELi160ELi256ELi128ELb0ELb1ELb1ELb1ELb1ELb1EEEEEEEEEvNT_6ParamsE,"",@"SHT_CUDA_INFO"
	.sectionflags	@""
	.align	4


	//----- nvinfo : EIATTR_CUDA_API_VERSION
	.align		4
        /*0000*/ 	.byte	0x04, 0x37
        /*0002*/ 	.short	(.L_794 - .L_793)
.L_793:
        /*0004*/ 	.word	0x00000082


	//----- nvinfo : EIATTR_KPARAM_INFO
	.align		4
.L_794:
        /*0008*/ 	.byte	0x04, 0x17
        /*000a*/ 	.short	(.L_796 - .L_795)
.L_795:
        /*000c*/ 	.word	0x00000000
        /*0010*/ 	.short	0x0000
        /*0012*/ 	.short	0x0070
        /*0014*/ 	.byte	0x00, 0xf0, 0x01, 0x2a


	//----- nvinfo : EIATTR_SPARSE_MMA_MASK
	.align		4
.L_796:
        /*0018*/ 	.byte	0x03, 0x50
        /*001a*/ 	.short	0x0000


	//----- nvinfo : EIATTR_MAXREG_COUNT
	.align		4
        /*001c*/ 	.byte	0x03, 0x1b
        /*001e*/ 	.short	0x00a8


	//----- nvinfo : EIATTR_NUM_BARRIERS
	.align		4
        /*0020*/ 	.byte	0x02, 0x4c
        /*0022*/ 	.byte	0x10
	.zero		1


	//----- nvinfo : EIATTR_EXTERNS
	.align		4
        /*0024*/ 	.byte	0x04, 0x0f
        /*0026*/ 	.short	(.L_798 - .L_797)


	//   ....[0]....
	.align		4
.L_797:
        /*0028*/ 	.word	index@(__assertfail)


	//----- nvinfo : EIATTR_ANNOTATIONS
	.align		4
.L_798:
        /*002c*/ 	.byte	0x04, 0x55
        /*002e*/ 	.short	(.L_800 - .L_799)


	//   ....[0]....
.L_799:
        /* <DEDUP_REMOVED lines=13> */


	//----- nvinfo : EIATTR_MERCURY_ISA_VERSION
	.align		4
.L_800:
        /*00f0*/ 	.byte	0x03, 0x5f
        /*00f2*/ 	.short	0x0101


	//----- nvinfo : EIATTR_UNUSED_LOAD_BYTE_OFFSET
	.align		4
        /*00f4*/ 	.byte	0x04, 0x44
        /*00f6*/ 	.short	(.L_802 - .L_801)


	//   ....[0]....
.L_801:
        /*00f8*/ 	.word	0x00000980
        /*00fc*/ 	.word	0x0000fff0


	//   ....[1]....
        /*0100*/ 	.word	0x0000c6c0
        /*0104*/ 	.word	0x0000fff0


	//----- nvinfo : EIATTR_INT_WARP_WIDE_INSTR_OFFSETS
	.align		4
.L_802:
        /*0108*/ 	.byte	0x04, 0x31
        /*010a*/ 	.short	(.L_804 - .L_803)


	//   ....[0]....
.L_803:
        /*010c*/ 	.word	0x000000c0


	//   ....[1]....
        /*0110*/ 	.word	0x000000d0


	//   ....[2]....
        /*0114*/ 	.word	0x00000170


	//   ....[3]....
        /*0118*/ 	.word	0x00010d00


	//   ....[4]....
        /*011c*/ 	.word	0x00010d90


	//   ....[5]....
        /*0120*/ 	.word	0x00015180


	//   ....[6]....
        /*0124*/ 	.word	0x00015210


	//----- nvinfo : EIATTR_COOP_GROUP_MASK_REGIDS
	.align		4
.L_804:
        /*0128*/ 	.byte	0x04, 0x29
        /*012a*/ 	.short	(.L_806 - .L_805)


	//   ....[0]....
.L_805:
        /*012c*/ 	.word	0xffffffff


	//   ....[1]....
        /*0130*/ 	.word	0xffffffff


	//   ....[2]....
        /*0134*/ 	.word	0xffffffff


	//   ....[3]....
        /*0138*/ 	.word	0xffffffff


	//   ....[4]....
        /*013c*/ 	.word	0xffffffff


	//   ....[5]....
        /*0140*/ 	.word	0xffffffff


	//   ....[6]....
        /*0144*/ 	.word	0xffffffff


	//   ....[7]....
        /*0148*/ 	.word	0xffffffff


	//   ....[8]....
        /*014c*/ 	.word	0xffffffff


	//   ....[9]....
        /*0150*/ 	.word	0xffffffff


	//   ....[10]....
        /*0154*/ 	.word	0xffffffff


	//   ....[11]....
        /*0158*/ 	.word	0xffffffff


	//   ....[12]....
        /*015c*/ 	.word	0xffffffff


	//   ....[13]....
        /*0160*/ 	.word	0xffffffff


	//   ....[14]....
        /*0164*/ 	.word	0xffffffff


	//   ....[15]....
        /*0168*/ 	.word	0xffffffff


	//   ....[16]....
        /*016c*/ 	.word	0xffffffff


	//   ....[17]....
        /*0170*/ 	.word	0xffffffff


	//   ....[18]....
        /*0174*/ 	.word	0xffffffff


	//   ....[19]....
        /*0178*/ 	.word	0xffffffff


	//   ....[20]....
        /*017c*/ 	.word	0xffffffff


	//   ....[21]....
        /*0180*/ 	.word	0xffffffff


	//   ....[22]....
        /*0184*/ 	.word	0xffffffff


	//   ....[23]....
        /*0188*/ 	.word	0xffffffff


	//   ....[24]....
        /*018c*/ 	.word	0xffffffff


	//   ....[25]....
        /*0190*/ 	.word	0xffffffff


	//   ....[26]....
        /*0194*/ 	.word	0xffffffff


	//   ....[27]....
        /*0198*/ 	.word	0xffffffff


	//   ....[28]....
        /*019c*/ 	.word	0xffffffff


	//   ....[29]....
        /*01a0*/ 	.word	0xffffffff


	//   ....[30]....
        /*01a4*/ 	.word	0xffffffff


	//   ....[31]....
        /*01a8*/ 	.word	0xffffffff


	//   ....[32]....
        /*01ac*/ 	.word	0xffffffff


	//   ....[33]....
        /*01b0*/ 	.word	0xffffffff


	//   ....[34]....
        /*01b4*/ 	.word	0xffffffff


	//   ....[35]....
        /*01b8*/ 	.word	0xffffffff


	//   ....[36]....
        /*01bc*/ 	.word	0xffffffff


	//   ....[37]....
        /*01c0*/ 	.word	0xffffffff


	//   ....[38]....
        /*01c4*/ 	.word	0xffffffff


	//   ....[39]....
        /*01c8*/ 	.word	0xffffffff


	//   ....[40]....
        /*01cc*/ 	.word	0xffffffff


	//   ....[41]....
        /*01d0*/ 	.word	0xffffffff


	//   ....[42]....
        /*01d4*/ 	.word	0xffffffff


	//   ....[43]....
        /*01d8*/ 	.word	0xffffffff


	//   ....[44]....
        /*01dc*/ 	.word	0xffffffff


	//   ....[45]....
        /*01e0*/ 	.word	0xffffffff


	//   ....[46]....
        /*01e4*/ 	.word	0xffffffff


	//   ....[47]....
        /*01e8*/ 	.word	0xffffffff


	//   ....[48]....
        /*01ec*/ 	.word	0xffffffff


	//   ....[49]....
        /*01f0*/ 	.word	0xffffffff


	//   ....[50]....
        /*01f4*/ 	.word	0xffffffff


	//   ....[51]....
        /*01f8*/ 	.word	0xffffffff


	//   ....[52]....
        /*01fc*/ 	.word	0xffffffff


	//   ....[53]....
        /*0200*/ 	.word	0xffffffff


	//   ....[54]....
        /*0204*/ 	.word	0xffffffff


	//   ....[55]....
        /*0208*/ 	.word	0xffffffff


	//   ....[56]....
        /*020c*/ 	.word	0xffffffff


	//   ....[57]....
        /*0210*/ 	.word	0xffffffff


	//   ....[58]....
        /*0214*/ 	.word	0xffffffff


	//   ....[59]....
        /*0218*/ 	.word	0xffffffff


	//   ....[60]....
        /*021c*/ 	.word	0xffffffff


	//   ....[61]....
        /*0220*/ 	.word	0xffffffff


	//   ....[62]....
        /*0224*/ 	.word	0xffffffff


	//   ....[63]....
        /*0228*/ 	.word	0xffffffff


	//   ....[64]....
        /*022c*/ 	.word	0xffffffff


	//   ....[65]....
        /*0230*/ 	.word	0xffffffff


	//   ....[66]....
        /*0234*/ 	.word	0xffffffff


	//   ....[67]....
        /*0238*/ 	.word	0xffffffff


	//   ....[68]....
        /*023c*/ 	.word	0xffffffff


	//   ....[69]....
        /*0240*/ 	.word	0xffffffff


	//   ....[70]....
        /*0244*/ 	.word	0xffffffff


	//   ....[71]....
        /*0248*/ 	.word	0xffffffff


	//   ....[72]....
        /*024c*/ 	.word	0xffffffff


	//   ....[73]....
        /*0250*/ 	.word	0xffffffff


	//   ....[74]....
        /*0254*/ 	.word	0xffffffff


	//   ....[75]....
        /*0258*/ 	.word	0xffffffff


	//   ....[76]....
        /*025c*/ 	.word	0xffffffff


	//   ....[77]....
        /*0260*/ 	.word	0xffffffff


	//   ....[78]....
        /*0264*/ 	.word	0xffffffff


	//   ....[79]....
        /*0268*/ 	.word	0xffffffff


	//   ....[80]....
        /*026c*/ 	.word	0xffffffff


	//   ....[81]....
        /*0270*/ 	.word	0xffffffff


	//   ....[82]....
        /*0274*/ 	.word	0xffffffff


	//   ....[83]....
        /*0278*/ 	.word	0xffffffff


	//   ....[84]....
        /*027c*/ 	.word	0xffffffff


	//   ....[85]....
        /*0280*/ 	.word	0xffffffff


	//   ....[86]....
        /*0284*/ 	.word	0xffffffff


	//   ....[87]....
        /*0288*/ 	.word	0xffffffff


	//   ....[88]....
        /*028c*/ 	.word	0xffffffff


	//   ....[89]....
        /*0290*/ 	.word	0xffffffff


	//   ....[90]....
        /*0294*/ 	.word	0xffffffff


	//   ....[91]....
        /*0298*/ 	.word	0xffffffff


	//   ....[92]....
        /*029c*/ 	.word	0xffffffff


	//   ....[93]....
        /*02a0*/ 	.word	0xffffffff


	//   ....[94]....
        /*02a4*/ 	.word	0xffffffff


	//   ....[95]....
        /*02a8*/ 	.word	0xffffffff


	//   ....[96]....
        /*02ac*/ 	.word	0xffffffff


	//   ....[97]....
        /*02b0*/ 	.word	0xffffffff


	//   ....[98]....
        /*02b4*/ 	.word	0xffffffff


	//   ....[99]....
        /*02b8*/ 	.word	0xffffffff


	//   ....[100]....
        /*02bc*/ 	.word	0xffffffff


	//   ....[101]....
        /*02c0*/ 	.word	0xffffffff


	//   ....[102]....
        /*02c4*/ 	.word	0xffffffff


	//   ....[103]....
        /*02c8*/ 	.word	0xffffffff


	//   ....[104]....
        /*02cc*/ 	.word	0xffffffff


	//   ....[105]....
        /*02d0*/ 	.word	0xffffffff


	//   ....[106]....
        /*02d4*/ 	.word	0xffffffff


	//   ....[107]....
        /*02d8*/ 	.word	0xffffffff


	//   ....[108]....
        /*02dc*/ 	.word	0xffffffff


	//   ....[109]....
        /*02e0*/ 	.word	0xffffffff


	//   ....[110]....
        /*02e4*/ 	.word	0xffffffff


	//   ....[111]....
        /*02e8*/ 	.word	0xffffffff


	//   ....[112]....
        /*02ec*/ 	.word	0xffffffff


	//   ....[113]....
        /*02f0*/ 	.word	0xffffffff


	//   ....[114]....
        /*02f4*/ 	.word	0xffffffff


	//   ....[115]....
        /*02f8*/ 	.word	0xffffffff


	//   ....[116]....
        /*02fc*/ 	.word	0xffffffff


	//   ....[117]....
        /*0300*/ 	.word	0xffffffff


	//   ....[118]....
        /*0304*/ 	.word	0xffffffff


	//   ....[119]....
        /*0308*/ 	.word	0xffffffff


	//   ....[120]....
        /*030c*/ 	.word	0xffffffff


	//   ....[121]....
        /*0310*/ 	.word	0xffffffff


	//   ....[122]....
        /*0314*/ 	.word	0xffffffff


	//   ....[123]....
        /*0318*/ 	.word	0xffffffff


	//   ....[124]....
        /*031c*/ 	.word	0xffffffff


	//   ....[125]....
        /*0320*/ 	.word	0xffffffff


	//   ....[126]....
        /*0324*/ 	.word	0xffffffff


	//   ....[127]....
        /*0328*/ 	.word	0xffffffff


	//   ....[128]....
        /*032c*/ 	.word	0xffffffff


	//   ....[129]....
        /*0330*/ 	.word	0xffffffff


	//   ....[130]....
        /*0334*/ 	.word	0xffffffff


	//   ....[131]....
        /*0338*/ 	.word	0xffffffff


	//   ....[132]....
        /*033c*/ 	.word	0xffffffff


	//   ....[133]....
        /*0340*/ 	.word	0xffffffff


	//   ....[134]....
        /*0344*/ 	.word	0xffffffff


	//   ....[135]....
        /*0348*/ 	.word	0xffffffff


	//   ....[136]....
        /*034c*/ 	.word	0xffffffff


	//   ....[137]....
        /*0350*/ 	.word	0xffffffff


	//   ....[138]....
        /*0354*/ 	.word	0xffffffff


	//   ....[139]....
        /*0358*/ 	.word	0xffffffff


	//   ....[140]....
        /*035c*/ 	.word	0xffffffff


	//   ....[141]....
        /*0360*/ 	.word	0xffffffff


	//   ....[142]....
        /*0364*/ 	.word	0xffffffff


	//   ....[143]....
        /*0368*/ 	.word	0xffffffff


	//   ....[144]....
        /*036c*/ 	.word	0xffffffff


	//   ....[145]....
        /*0370*/ 	.word	0xffffffff


	//   ....[146]....
        /*0374*/ 	.word	0xffffffff


	//   ....[147]....
        /*0378*/ 	.word	0xffffffff


	//   ....[148]....
        /*037c*/ 	.word	0xffffffff


	//   ....[149]....
        /*0380*/ 	.word	0xffffffff


	//   ....[150]....
        /*0384*/ 	.word	0xffffffff


	//   ....[151]....
        /*0388*/ 	.word	0xffffffff


	//   ....[152]....
        /*038c*/ 	.word	0xffffffff


	//   ....[153]....
        /*0390*/ 	.word	0xffffffff


	//   ....[154]....
        /*0394*/ 	.word	0xffffffff


	//   ....[155]....
        /*0398*/ 	.word	0xffffffff


	//   ....[156]....
        /*039c*/ 	.word	0xffffffff


	//   ....[157]....
        /*03a0*/ 	.word	0xffffffff


	//   ....[158]....
        /*03a4*/ 	.word	0xffffffff


	//   ....[159]....
        /*03a8*/ 	.word	0xffffffff


	//   ....[160]....
        /*03ac*/ 	.word	0xffffffff


	//   ....[161]....
        /*03b0*/ 	.word	0xffffffff


	//   ....[162]....
        /*03b4*/ 	.word	0xffffffff


	//   ....[163]....
        /*03b8*/ 	.word	0xffffffff


	//   ....[164]....
        /*03bc*/ 	.word	0xffffffff


	//   ....[165]....
        /*03c0*/ 	.word	0xffffffff


	//   ....[166]....
        /*03c4*/ 	.word	0xffffffff


	//   ....[167]....
        /*03c8*/ 	.word	0xffffffff


	//   ....[168]....
        /*03cc*/ 	.word	0xffffffff


	//   ....[169]....
        /*03d0*/ 	.word	0xffffffff


	//   ....[170]....
        /*03d4*/ 	.word	0xffffffff


	//   ....[171]....
        /*03d8*/ 	.word	0xffffffff


	//   ....[172]....
        /*03dc*/ 	.word	0xffffffff


	//   ....[173]....
        /*03e0*/ 	.word	0xffffffff


	//   ....[174]....
        /*03e4*/ 	.word	0xffffffff


	//   ....[175]....
        /*03e8*/ 	.word	0xffffffff


	//   ....[176]....
        /*03ec*/ 	.word	0xffffffff


	//   ....[177]....
        /*03f0*/ 	.word	0x0500000f


	//   ....[178]....
        /*03f4*/ 	.word	0x0500000f


	//   ....[179]....
        /*03f8*/ 	.word	0x0500000f


	//   ....[180]....
        /*03fc*/ 	.word	0x0500000f


	//   ....[181]....
        /*0400*/ 	.word	0x0500000f


	//   ....[182]....
        /*0404*/ 	.word	0x0500000f


	//   ....[183]....
        /*0408*/ 	.word	0x0500000f


	//   ....[184]....
        /*040c*/ 	.word	0x0500000f


	//   ....[185]....
        /*0410*/ 	.word	0x0500000f


	//   ....[186]....
        /*0414*/ 	.word	0x0500000f


	//   ....[187]....
        /*0418*/ 	.word	0x0500000f


	//   ....[188]....
        /*041c*/ 	.word	0x0500000f


	//   ....[189]....
        /*0420*/ 	.word	0x0500000f


	//   ....[190]....
        /*0424*/ 	.word	0x0500000f


	//   ....[191]....
        /*0428*/ 	.word	0x0500000f


	//   ....[192]....
        /*042c*/ 	.word	0x0500000f


	//   ....[193]....
        /*0430*/ 	.word	0x0500000f


	//   ....[194]....
        /*0434*/ 	.word	0x0500000f


	//   ....[195]....
        /*0438*/ 	.word	0x0500000f


	//   ....[196]....
        /*043c*/ 	.word	0x0500000f


	//   ....[197]....
        /*0440*/ 	.word	0x0500000f


	//   ....[198]....
        /*0444*/ 	.word	0x0500000f


	//   ....[199]....
        /*0448*/ 	.word	0x0500000f


	//   ....[200]....
        /*044c*/ 	.word	0x0500000f


	//   ....[201]....
        /*0450*/ 	.word	0x0500000f


	//   ....[202]....
        /*0454*/ 	.word	0x0500000f


	//   ....[203]....
        /*0458*/ 	.word	0x0500000f


	//   ....[204]....
        /*045c*/ 	.word	0x0500000f


	//   ....[205]....
        /*0460*/ 	.word	0x0500000f


	//   ....[206]....
        /*0464*/ 	.word	0x0500000f


	//   ....[207]....
        /*0468*/ 	.word	0x0500000f


	//   ....[208]....
        /*046c*/ 	.word	0x0500000f


	//   ....[209]....
        /*0470*/ 	.word	0x0500000f


	//   ....[210]....
        /*0474*/ 	.word	0x0500000f


	//   ....[211]....
        /*0478*/ 	.word	0x0500000f


	//   ....[212]....
        /*047c*/ 	.word	0x0500000f


	//   ....[213]....
        /*0480*/ 	.word	0x0500000f


	//   ....[214]....
        /*0484*/ 	.word	0x0500000f


	//   ....[215]....
        /*0488*/ 	.word	0x0500000f


	//   ....[216]....
        /*048c*/ 	.word	0x0500000f


	//   ....[217]....
        /*0490*/ 	.word	0x0500000f


	//   ....[218]....
        /*0494*/ 	.word	0x0500000f


	//   ....[219]....
        /*0498*/ 	.word	0x0500000f


	//   ....[220]....
        /*049c*/ 	.word	0x0500000f


	//   ....[221]....
        /*04a0*/ 	.word	0x0500000f


	//   ....[222]....
        /*04a4*/ 	.word	0x0500000f


	//   ....[223]....
        /*04a8*/ 	.word	0x0500000f


	//   ....[224]....
        /*04ac*/ 	.word	0x0500000f


	//   ....[225]....
        /*04b0*/ 	.word	0x0500000f


	//   ....[226]....
        /*04b4*/ 	.word	0x0500000f


	//----- nvinfo : EIATTR_COOP_GROUP_INSTR_OFFSETS
	.align		4
.L_806:
        /*04b8*/ 	.byte	0x04, 0x28
        /*04ba*/ 	.short	(.L_808 - .L_807)


	//   ....[0]....
.L_807:
        /*04bc*/ 	.word	0x00000080


	//   ....[1]....
        /*04c0*/ 	.word	0x00000090


	//   ....[2]....
        /*04c4*/ 	.word	0x000002d0


	//   ....[3]....
        /*04c8*/ 	.word	0x00000430


	//   ....[4]....
        /*04cc*/ 	.word	0x00000550


	//   ....[5]....
        /*04d0*/ 	.word	0x000006b0


	//   ....[6]....
        /*04d4*/ 	.word	0x00001980


	//   ....[7]....
        /*04d8*/ 	.word	0x00002aa0


	//   ....[8]....
        /*04dc*/ 	.word	0x00002ad0


	//   ....[9]....
        /*04e0*/ 	.word	0x00003390


	//   ....[10]....
        /*04e4*/ 	.word	0x00003460


	//   ....[11]....
        /*04e8*/ 	.word	0x00004000


	//   ....[12]....
        /*04ec*/ 	.word	0x00004090


	//   ....[13]....
        /*04f0*/ 	.word	0x00006150


	//   ....[14]....
        /*04f4*/ 	.word	0x00006170


	//   ....[15]....
        /*04f8*/ 	.word	0x000069a0


	//   ....[16]....
        /*04fc*/ 	.word	0x00006ab0


	//   ....[17]....
        /*0500*/ 	.word	0x00007500


	//   ....[18]....
        /*0504*/ 	.word	0x00007560


	//   ....[19]....
        /*0508*/ 	.word	0x0000a030


	//   ....[20]....
        /*050c*/ 	.word	0x0000a040


	//   ....[21]....
        /*0510*/ 	.word	0x0000a070


	//   ....[22]....
        /*0514*/ 	.word	0x0000a080


	//   ....[23]....
        /*0518*/ 	.word	0x0000bd70


	//   ....[24]....
        /*051c*/ 	.word	0x0000bd80


	//   ....[25]....
        /*0520*/ 	.word	0x0000bdb0


	//   ....[26]....
        /*0524*/ 	.word	0x0000bdc0


	//   ....[27]....
        /*0528*/ 	.word	0x0000d220


	//   ....[28]....
        /*052c*/ 	.word	0x0000d250


	//   ....[29]....
        /*0530*/ 	.word	0x0000d280


	//   ....[30]....
        /*0534*/ 	.word	0x0000d2b0


	//   ....[31]....
        /*0538*/ 	.word	0x0000d2e0


	//   ....[32]....
        /*053c*/ 	.word	0x0000d300


	//   ....[33]....
        /*0540*/ 	.word	0x0000d310


	//   ....[34]....
        /*0544*/ 	.word	0x0000d320


	//   ....[35]....
        /*0548*/ 	.word	0x0000d330


	//   ....[36]....
        /*054c*/ 	.word	0x0000d360


	//   ....[37]....
        /*0550*/ 	.word	0x0000d3a0


	//   ....[38]....
        /*0554*/ 	.word	0x0000d3b0


	//   ....[39]....
        /*0558*/ 	.word	0x0000d3c0


	//   ....[40]....
        /*055c*/ 	.word	0x0000d3f0


	//   ....[41]....
        /*0560*/ 	.word	0x0000d420


	//   ....[42]....
        /*0564*/ 	.word	0x0000d430


	//   ....[43]....
        /*0568*/ 	.word	0x0000d440


	//   ....[44]....
        /*056c*/ 	.word	0x0000d470


	//   ....[45]....
        /*0570*/ 	.word	0x0000d4a0


	//   ....[46]....
        /*0574*/ 	.word	0x0000d4b0


	//   ....[47]....
        /*0578*/ 	.word	0x0000d4e0


	//   ....[48]....
        /*057c*/ 	.word	0x0000d4f0


	//   ....[49]....
        /*0580*/ 	.word	0x0000d530


	//   ....[50]....
        /*0584*/ 	.word	0x0000d560


	//   ....[51]....
        /*0588*/ 	.word	0x0000d590


	//   ....[52]....
        /*058c*/ 	.word	0x0000d5a0


	//   ....[53]....
        /*0590*/ 	.word	0x0000d5d0


	//   ....[54]....
        /*0594*/ 	.word	0x0000d5e0


	//   ....[55]....
        /*0598*/ 	.word	0x0000d5f0


	//   ....[56]....
        /*059c*/ 	.word	0x0000d600


	//   ....[57]....
        /*05a0*/ 	.word	0x0000d630


	//   ....[58]....
        /*05a4*/ 	.word	0x0000d640


	//   ....[59]....
        /*05a8*/ 	.word	0x0000d650


	//   ....[60]....
        /*05ac*/ 	.word	0x0000d660


	//   ....[61]....
        /*05b0*/ 	.word	0x0000d670


	//   ....[62]....
        /*05b4*/ 	.word	0x0000d680


	//   ....[63]....
        /*05b8*/ 	.word	0x0000d690


	//   ....[64]....
        /*05bc*/ 	.word	0x0000d6a0


	//   ....[65]....
        /*05c0*/ 	.word	0x0000d6b0


	//   ....[66]....
        /*05c4*/ 	.word	0x0000d6c0


	//   ....[67]....
        /*05c8*/ 	.word	0x0000d6d0


	//   ....[68]....
        /*05cc*/ 	.word	0x0000d6e0


	//   ....[69]....
        /*05d0*/ 	.word	0x0000d6f0


	//   ....[70]....
        /*05d4*/ 	.word	0x0000d700


	//   ....[71]....
        /*05d8*/ 	.word	0x0000d710


	//   ....[72]....
        /*05dc*/ 	.word	0x0000d720


	//   ....[73]....
        /*05e0*/ 	.word	0x0000d730


	//   ....[74]....
        /*05e4*/ 	.word	0x0000d740


	//   ....[75]....
        /*05e8*/ 	.word	0x0000de20


	//   ....[76]....
        /*05ec*/ 	.word	0x0000de50


	//   ....[77]....
        /*05f0*/ 	.word	0x0000df30


	//   ....[78]....
        /*05f4*/ 	.word	0x0000df70


	//   ....[79]....
        /*05f8*/ 	.word	0x0000e600


	//   ....[80]....
        /*05fc*/ 	.word	0x0000e630


	//   ....[81]....
        /*0600*/ 	.word	0x0000e730


	//   ....[82]....
        /*0604*/ 	.word	0x0000e750


	//   ....[83]....
        /*0608*/ 	.word	0x0000e850


	//   ....[84]....
        /*060c*/ 	.word	0x0000e870


	//   ....[85]....
        /*0610*/ 	.word	0x0000e980


	//   ....[86]....
        /*0614*/ 	.word	0x0000e9a0


	//   ....[87]....
        /*0618*/ 	.word	0x0000f2a0


	//   ....[88]....
        /*061c*/ 	.word	0x0000f2c0


	//   ....[89]....
        /*0620*/ 	.word	0x0000f3c0


	//   ....[90]....
        /*0624*/ 	.word	0x0000f3e0


	//   ....[91]....
        /*0628*/ 	.word	0x0000f4e0


	//   ....[92]....
        /*062c*/ 	.word	0x0000f500


	//   ....[93]....
        /*0630*/ 	.word	0x0000f610


	//   ....[94]....
        /*0634*/ 	.word	0x0000f630


	//   ....[95]....
        /*0638*/ 	.word	0x0000f7b0


	//   ....[96]....
        /*063c*/ 	.word	0x0000f960


	//   ....[97]....
        /*0640*/ 	.word	0x0000f990


	//   ....[98]....
        /*0644*/ 	.word	0x0000f9c0


	//   ....[99]....
        /*0648*/ 	.word	0x0000f9f0


	//   ....[100]....
        /*064c*/ 	.word	0x0000fa20


	//   ....[101]....
        /*0650*/ 	.word	0x0000fa60


	//   ....[102]....
        /*0654*/ 	.word	0x0000fbb0


	//   ....[103]....
        /*0658*/ 	.word	0x0000fbe0


	//   ....[104]....
        /*065c*/ 	.word	0x0000fc10


	//   ....[105]....
        /*0660*/ 	.word	0x0000fc40


	//   ....[106]....
        /*0664*/ 	.word	0x0000fc70


	//   ....[107]....
        /*0668*/ 	.word	0x0000fcb0


	//   ....[108]....
        /*066c*/ 	.word	0x0000fd30


	//   ....[109]....
        /*0670*/ 	.word	0x0000fdd0


	//   ....[110]....
        /*0674*/ 	.word	0x0000fe70


	//   ....[111]....
        /*0678*/ 	.word	0x00011c70


	//   ....[112]....
        /*067c*/ 	.word	0x00011ca0


	//   ....[113]....
        /*0680*/ 	.word	0x00011cd0


	//   ....[114]....
        /*0684*/ 	.word	0x00011de0


	//   ....[115]....
        /*0688*/ 	.word	0x00011df0


	//   ....[116]....
        /*068c*/ 	.word	0x00011e80


	//   ....[117]....
        /*0690*/ 	.word	0x00011e90


	//   ....[118]....
        /*0694*/ 	.word	0x00011ea0


	//   ....[119]....
        /*0698*/ 	.word	0x00011f30


	//   ....[120]....
        /*069c*/ 	.word	0x00011fd0


	//   ....[121]....
        /*06a0*/ 	.word	0x000123d0


	//   ....[122]....
        /*06a4*/ 	.word	0x00012410


	//   ....[123]....
        /*06a8*/ 	.word	0x00012440


	//   ....[124]....
        /*06ac*/ 	.word	0x00012460


	//   ....[125]....
        /*06b0*/ 	.word	0x00012530


	//   ....[126]....
        /*06b4*/ 	.word	0x00012540


	//   ....[127]....
        /*06b8*/ 	.word	0x000125d0


	//   ....[128]....
        /*06bc*/ 	.word	0x000125e0


	//   ....[129]....
        /*06c0*/ 	.word	0x000125f0


	//   ....[130]....
        /*06c4*/ 	.word	0x000126c0


	//   ....[131]....
        /*06c8*/ 	.word	0x00012ee0


	//   ....[132]....
        /*06cc*/ 	.word	0x00012f10


	//   ....[133]....
        /*06d0*/ 	.word	0x00012f70


	//   ....[134]....
        /*06d4*/ 	.word	0x00012fc0


	//   ....[135]....
        /*06d8*/ 	.word	0x00013010


	//   ....[136]....
        /*06dc*/ 	.word	0x00013070


	//   ....[137]....
        /*06e0*/ 	.word	0x00013090


	//   ....[138]....
        /*06e4*/ 	.word	0x000130d0


	//   ....[139]....
        /*06e8*/ 	.word	0x00013ae0


	//   ....[140]....
        /*06ec*/ 	.word	0x00013af0


	//   ....[141]....
        /*06f0*/ 	.word	0x00013b00


	//   ....[142]....
        /*06f4*/ 	.word	0x00013b40


	//   ....[143]....
        /*06f8*/ 	.word	0x00013b80


	//   ....[144]....
        /*06fc*/ 	.word	0x00013b90


	//   ....[145]....
        /*0700*/ 	.word	0x00013bf0


	//   ....[146]....
        /*0704*/ 	.word	0x00013c20


	//   ....[147]....
        /*0708*/ 	.word	0x00013c60


	//   ....[148]....
        /*070c*/ 	.word	0x00013cc0


	//   ....[149]....
        /*0710*/ 	.word	0x000140f0


	//   ....[150]....
        /*0714*/ 	.word	0x00014100


	//   ....[151]....
        /*0718*/ 	.word	0x00014110


	//   ....[152]....
        /*071c*/ 	.word	0x00014120


	//   ....[153]....
        /*0720*/ 	.word	0x00014130


	//   ....[154]....
        /*0724*/ 	.word	0x00014190


	//   ....[155]....
        /*0728*/ 	.word	0x000141a0


	//   ....[156]....
        /*072c*/ 	.word	0x00014200


	//   ....[157]....
        /*0730*/ 	.word	0x00014230


	//   ....[158]....
        /*0734*/ 	.word	0x00014270


	//   ....[159]....
        /*0738*/ 	.word	0x000160e0


	//   ....[160]....
        /*073c*/ 	.word	0x00016110


	//   ....[161]....
        /*0740*/ 	.word	0x00016140


	//   ....[162]....
        /*0744*/ 	.word	0x00016170


	//   ....[163]....
        /*0748*/ 	.word	0x00016180


	//   ....[164]....
        /*074c*/ 	.word	0x000161a0


	//   ....[165]....
        /*0750*/ 	.word	0x000161c0


	//   ....[166]....
        /*0754*/ 	.word	0x00016200


	//   ....[167]....
        /*0758*/ 	.word	0x00016340


	//   ....[168]....
        /*075c*/ 	.word	0x00016370


	//   ....[169]....
        /*0760*/ 	.word	0x000163b0


	//   ....[170]....
        /*0764*/ 	.word	0x000163e0


	//   ....[171]....
        /*0768*/ 	.word	0x00016410


	//   ....[172]....
        /*076c*/ 	.word	0x00016440


	//   ....[173]....
        /*0770*/ 	.word	0x000164e0


	//   ....[174]....
        /*0774*/ 	.word	0x00016580


	//   ....[175]....
        /*0778*/ 	.word	0x00016630


	//   ....[176]....
        /*077c*/ 	.word	0x00016c20


	//   ....[177]....
        /*0780*/ 	.word	0x00017230


	//   ....[178]....
        /*0784*/ 	.word	0x00017310


	//   ....[179]....
        /*0788*/ 	.word	0x000173d0


	//   ....[180]....
        /*078c*/ 	.word	0x00017560


	//   ....[181]....
        /*0790*/ 	.word	0x000175f0


	//   ....[182]....
        /*0794*/ 	.word	0x00017650


	//   ....[183]....
        /*0798*/ 	.word	0x00017750


	//   ....[184]....
        /*079c*/ 	.word	0x000177b0


	//   ....[185]....
        /*07a0*/ 	.word	0x00017880


	//   ....[186]....
        /*07a4*/ 	.word	0x00017940


	//   ....[187]....
        /*07a8*/ 	.word	0x00017a10


	//   ....[188]....
        /*07ac*/ 	.word	0x00017b90


	//   ....[189]....
        /*07b0*/ 	.word	0x00017c50


	//   ....[190]....
        /*07b4*/ 	.word	0x00017da0


	//   ....[191]....
        /*07b8*/ 	.word	0x00017df0


	//   ....[192]....
        /*07bc*/ 	.word	0x00017ef0


	//   ....[193]....
        /*07c0*/ 	.word	0x00017fa0


	//   ....[194]....
        /*07c4*/ 	.word	0x00018000


	//   ....[195]....
        /*07c8*/ 	.word	0x000180a0


	//   ....[196]....
        /*07cc*/ 	.word	0x00018170


	//   ....[197]....
        /*07d0*/ 	.word	0x00018240


	//   ....[198]....
        /*07d4*/ 	.word	0x000182e0


	//   ....[199]....
        /*07d8*/ 	.word	0x00018350


	//   ....[200]....
        /*07dc*/ 	.word	0x000183d0


	//   ....[201]....
        /*07e0*/ 	.word	0x00018490


	//   ....[202]....
        /*07e4*/ 	.word	0x00018510


	//   ....[203]....
        /*07e8*/ 	.word	0x000185f0


	//   ....[204]....
        /*07ec*/ 	.word	0x00018670


	//   ....[205]....
        /*07f0*/ 	.word	0x00018730


	//   ....[206]....
        /*07f4*/ 	.word	0x00018860


	//   ....[207]....
        /*07f8*/ 	.word	0x000188f0


	//   ....[208]....
        /*07fc*/ 	.word	0x00018950


	//   ....[209]....
        /*0800*/ 	.word	0x00018a30


	//   ....[210]....
        /*0804*/ 	.word	0x00018a90


	//   ....[211]....
        /*0808*/ 	.word	0x00018b60


	//   ....[212]....
        /*080c*/ 	.word	0x00018bc0


	//   ....[213]....
        /*0810*/ 	.word	0x00018c90


	//   ....[214]....
        /*0814*/ 	.word	0x00018cf0


	//   ....[215]....
        /*0818*/ 	.word	0x00018dc0


	//   ....[216]....
        /*081c*/ 	.word	0x00018eb0


	//   ....[217]....
        /*0820*/ 	.word	0x00018f40


	//   ....[218]....
        /*0824*/ 	.word	0x00018fa0


	//   ....[219]....
        /*0828*/ 	.word	0x00019070


	//   ....[220]....
        /*082c*/ 	.word	0x000190d0


	//   ....[221]....
        /*0830*/ 	.word	0x000191a0


	//   ....[222]....
        /*0834*/ 	.word	0x00019200


	//   ....[223]....
        /*0838*/ 	.word	0x000192d0


	//   ....[224]....
        /*083c*/ 	.word	0x00019330


	//   ....[225]....
        /*0840*/ 	.word	0x00019400


	//   ....[226]....
        /*0844*/ 	.word	0x00019650


	//----- nvinfo : EIATTR_REG_RECONFIG
	.align		4
.L_808:
        /*0848*/ 	.byte	0x01, 0x54
	.zero		2


	//----- nvinfo : EIATTR_SYSCALL_OFFSETS
	.align		4
        /*084c*/ 	.byte	0x04, 0x46
        /*084e*/ 	.short	(.L_810 - .L_809)


	//   ....[0]....
.L_809:
        /*0850*/ 	.word	0x00001b60


	//   ....[1]....
        /*0854*/ 	.word	0x00010ef0


	//   ....[2]....
        /*0858*/ 	.word	0x00011060


	//   ....[3]....
        /*085c*/ 	.word	0x000111b0


	//   ....[4]....
        /*0860*/ 	.word	0x000112f0


	//   ....[5]....
        /*0864*/ 	.word	0x00012b00


	//----- nvinfo : EIATTR_MBARRIER_INSTR_OFFSETS
	.align		4
.L_810:
        /*0868*/ 	.byte	0x04, 0x39
        /*086a*/ 	.short	(.L_812 - .L_811)


	//   ....[0]....
.L_811:
        /*086c*/ 	.word	0x00000180
        /*0870*/ 	.word	0x000000ff
        /*0874*/ 	.word	0x00033400
        /*0878*/ 	.short	0x0100
        /*087a*/ 	.byte	0x08
	.zero		1


	//   ....[1]....
        /*087c*/ 	.word	0x00000190
        /*0880*/ 	.word	0x000000ff
        /*0884*/ 	.word	0x00033420
        /*0888*/ 	.short	0x0100
        /*088a*/ 	.byte	0x08
	.zero		1


	//   ....[2]....
        /*088c*/ 	.word	0x00000280
        /*0890*/ 	.word	0x000000ff
        /*0894*/ 	.word	0x00033430
        /*0898*/ 	.short	0x0100
        /*089a*/ 	.byte	0x08
	.zero		1


	//   ....[3]....
        /*089c*/ 	.word	0x00000290
        /*08a0*/ 	.word	0x000000ff
        /*08a4*/ 	.word	0x00033440
        /*08a8*/ 	.short	0x0100
        /*08aa*/ 	.byte	0x08
	.zero		1


	//   ....[4]....
        /*08ac*/ 	.word	0x000002a0
        /*08b0*/ 	.word	0x000000ff
        /*08b4*/ 	.word	0x00033438
        /*08b8*/ 	.short	0x0100
        /*08ba*/ 	.byte	0x08
	.zero		1


	//   ....[5]....
        /*08bc*/ 	.word	0x000002b0
        /*08c0*/ 	.word	0x000000ff
        /*08c4*/ 	.word	0x00033448
        /*08c8*/ 	.short	0x0100
        /*08ca*/ 	.byte	0x08
	.zero		1


	//   ....[6]....
        /*08cc*/ 	.word	0x000003e0
        /*08d0*/ 	.word	0x000000ff
        /*08d4*/ 	.word	0x00033450
        /*08d8*/ 	.short	0x0100
        /*08da*/ 	.byte	0x08
	.zero		1


	//   ....[7]....
        /*08dc*/ 	.word	0x000003f0
        /*08e0*/ 	.word	0x000000ff
        /*08e4*/ 	.word	0x00033460
        /*08e8*/ 	.short	0x0100
        /*08ea*/ 	.byte	0x08
	.zero		1


	//   ....[8]....
        /*08ec*/ 	.word	0x00000400
        /*08f0*/ 	.word	0x000000ff
        /*08f4*/ 	.word	0x00033458
        /*08f8*/ 	.short	0x0100
        /*08fa*/ 	.byte	0x08
	.zero		1


	//   ....[9]....
        /*08fc*/ 	.word	0x00000410
        /*0900*/ 	.word	0x000000ff
        /*0904*/ 	.word	0x00033468
        /*0908*/ 	.short	0x0100
        /*090a*/ 	.byte	0x08
	.zero		1


	//   ....[10]....
        /*090c*/ 	.word	0x00000500
        /*0910*/ 	.word	0x000000ff
        /*0914*/ 	.word	0x00033470
        /*0918*/ 	.short	0x0100
        /*091a*/ 	.byte	0x06
	.zero		1


	//   ....[11]....
        /*091c*/ 	.word	0x00000510
        /*0920*/ 	.word	0x000000ff
        /*0924*/ 	.word	0x00033480
        /*0928*/ 	.short	0x0100
        /*092a*/ 	.byte	0x06
	.zero		1


	//   ....[12]....
        /*092c*/ 	.word	0x00000520
        /*0930*/ 	.word	0x000000ff
        /*0934*/ 	.word	0x00033478
        /*0938*/ 	.short	0x0100
        /*093a*/ 	.byte	0x06
	.zero		1


	//   ....[13]....
        /*093c*/ 	.word	0x00000530
        /*0940*/ 	.word	0x000000ff
        /*0944*/ 	.word	0x00033488
        /*0948*/ 	.short	0x0100
        /*094a*/ 	.byte	0x06
	.zero		1


	//   ....[14]....
        /*094c*/ 	.word	0x00000660
        /*0950*/ 	.word	0x000000ff
        /*0954*/ 	.word	0x00033490
        /*0958*/ 	.short	0x0100
        /*095a*/ 	.byte	0x08
	.zero		1


	//   ....[15]....
        /*095c*/ 	.word	0x00000670
        /*0960*/ 	.word	0x000000ff
        /*0964*/ 	.word	0x000334a0
        /*0968*/ 	.short	0x0100
        /*096a*/ 	.byte	0x08
	.zero		1


	//   ....[16]....
        /*096c*/ 	.word	0x00000680
        /*0970*/ 	.word	0x000000ff
        /*0974*/ 	.word	0x00033498
        /*0978*/ 	.short	0x0100
        /*097a*/ 	.byte	0x08
	.zero		1


	//   ....[17]....
        /*097c*/ 	.word	0x00000690
        /*0980*/ 	.word	0x000000ff
        /*0984*/ 	.word	0x000334a8
        /*0988*/ 	.short	0x0100
        /*098a*/ 	.byte	0x08
	.zero		1


	//   ....[18]....
        /*098c*/ 	.word	0x000007e0
        /*0990*/ 	.word	0x000000ff
        /*0994*/ 	.word	0x000334b0
        /*0998*/ 	.short	0x0100
        /*099a*/ 	.byte	0x08
	.zero		1


	//   ....[19]....
        /*099c*/ 	.word	0x000007f0
        /*09a0*/ 	.word	0x000000ff
        /*09a4*/ 	.word	0x000334c0
        /*09a8*/ 	.short	0x0100
        /*09aa*/ 	.byte	0x08
	.zero		1


	//   ....[20]....
        /*09ac*/ 	.word	0x00000800
        /*09b0*/ 	.word	0x000000ff
        /*09b4*/ 	.word	0x000334b8
        /*09b8*/ 	.short	0x0100
        /*09ba*/ 	.byte	0x08
	.zero		1


	//   ....[21]....
        /*09bc*/ 	.word	0x00000810
        /*09c0*/ 	.word	0x000000ff
        /*09c4*/ 	.word	0x000334c8
        /*09c8*/ 	.short	0x0100
        /*09ca*/ 	.byte	0x08
	.zero		1


	//   ....[22]....
        /*09cc*/ 	.word	0x00001be0
        /*09d0*/ 	.word	0x000000ff
        /*09d4*/ 	.word	0x00033400
        /*09d8*/ 	.short	0x010a
        /*09da*/ 	.byte	0x29
	.zero		1


	//   ....[23]....
        /*09dc*/ 	.word	0x00001c60
        /*09e0*/ 	.word	0x00000003
        /*09e4*/ 	.word	0x00033430
        /*09e8*/ 	.short	0x010a
        /*09ea*/ 	.byte	0x3f
	.zero		1


	//   ....[24]....
        /*09ec*/ 	.word	0x00001ca0
        /*09f0*/ 	.word	0x00000003
        /*09f4*/ 	.word	0x00033430
        /*09f8*/ 	.short	0x010a
        /*09fa*/ 	.byte	0x3f
	.zero		1


	//   ....[25]....
        /*09fc*/ 	.word	0x00002c90
        /*0a00*/ 	.word	0x000000ff
        /*0a04*/ 	.word	0x00000000
        /*0a08*/ 	.short	0x0101
        /*0a0a*/ 	.byte	0x06
	.zero		1


	//   ....[26]....
        /*0a0c*/ 	.word	0x00005170
        /*0a10*/ 	.word	0x000000ff
        /*0a14*/ 	.word	0x00033430
        /*0a18*/ 	.short	0x010a
        /*0a1a*/ 	.byte	0x06
	.zero		1


	//   ....[27]....
        /*0a1c*/ 	.word	0x000051b0
        /*0a20*/ 	.word	0x000000ff
        /*0a24*/ 	.word	0x00033430
        /*0a28*/ 	.short	0x010a
        /*0a2a*/ 	.byte	0x06
	.zero		1


	//   ....[28]....
        /*0a2c*/ 	.word	0x00005df0
        /*0a30*/ 	.word	0x000000ff
        /*0a34*/ 	.word	0x00033450
        /*0a38*/ 	.short	0x010a
        /*0a3a*/ 	.byte	0x06
	.zero		1


	//   ....[29]....
        /*0a3c*/ 	.word	0x00005e30
        /*0a40*/ 	.word	0x000000ff
        /*0a44*/ 	.word	0x00033450
        /*0a48*/ 	.short	0x010a
        /*0a4a*/ 	.byte	0x06
	.zero		1


	//   ....[30]....
        /*0a4c*/ 	.word	0x000061c0
        /*0a50*/ 	.word	0x000000ff
        /*0a54*/ 	.word	0x00000000
        /*0a58*/ 	.short	0x0101
        /*0a5a*/ 	.byte	0x06
	.zero		1


	//   ....[31]....
        /*0a5c*/ 	.word	0x000082d0
        /*0a60*/ 	.word	0x000000ff
        /*0a64*/ 	.word	0x00000000
        /*0a68*/ 	.short	0x0101
        /*0a6a*/ 	.byte	0x06
	.zero		1


	//   ....[32]....
        /*0a6c*/ 	.word	0x00008bf0
        /*0a70*/ 	.word	0x000000ff
        /*0a74*/ 	.word	0x00033430
        /*0a78*/ 	.short	0x010a
        /*0a7a*/ 	.byte	0x06
	.zero		1


	//   ....[33]....
        /*0a7c*/ 	.word	0x00008c30
        /*0a80*/ 	.word	0x000000ff
        /*0a84*/ 	.word	0x00033430
        /*0a88*/ 	.short	0x010a
        /*0a8a*/ 	.byte	0x06
	.zero		1


	//   ....[34]....
        /*0a8c*/ 	.word	0x00009840
        /*0a90*/ 	.word	0x000000ff
        /*0a94*/ 	.word	0x00033450
        /*0a98*/ 	.short	0x010a
        /*0a9a*/ 	.byte	0x06
	.zero		1


	//   ....[35]....
        /*0a9c*/ 	.word	0x00009880
        /*0aa0*/ 	.word	0x000000ff
        /*0aa4*/ 	.word	0x00033450
        /*0aa8*/ 	.short	0x010a
        /*0aaa*/ 	.byte	0x06
	.zero		1


	//   ....[36]....
        /*0aac*/ 	.word	0x00009bd0
        /*0ab0*/ 	.word	0x000000ff
        /*0ab4*/ 	.word	0x00000000
        /*0ab8*/ 	.short	0x0101
        /*0aba*/ 	.byte	0x06
	.zero		1


	//   ....[37]....
        /*0abc*/ 	.word	0x0000b180
        /*0ac0*/ 	.word	0x000000ff
        /*0ac4*/ 	.word	0x00000000
        /*0ac8*/ 	.short	0x0101
        /*0aca*/ 	.byte	0x06
	.zero		1


	//   ....[38]....
        /*0acc*/ 	.word	0x0000ba00
        /*0ad0*/ 	.word	0x000000ff
        /*0ad4*/ 	.word	0x00033450
        /*0ad8*/ 	.short	0x010a
        /*0ada*/ 	.byte	0x09
	.zero		1


	//   ....[39]....
        /*0adc*/ 	.word	0x0000ba40
        /*0ae0*/ 	.word	0x000000ff
        /*0ae4*/ 	.word	0x00033450
        /*0ae8*/ 	.short	0x010a
        /*0aea*/ 	.byte	0x09
	.zero		1


	//   ....[40]....
        /*0aec*/ 	.word	0x0000c140
        /*0af0*/ 	.word	0x000000ff
        /*0af4*/ 	.word	0x00000000
        /*0af8*/ 	.short	0x0101
        /*0afa*/ 	.byte	0x04
	.zero		1


	//   ....[41]....
        /*0afc*/ 	.word	0x0000e5f0
        /*0b00*/ 	.word	0x00000000
        /*0b04*/ 	.word	0x00000000
        /*0b08*/ 	.short	0x0101
        /*0b0a*/ 	.byte	0x3f
	.zero		1


	//   ....[42]....
        /*0b0c*/ 	.word	0x00011970
        /*0b10*/ 	.word	0x00000004
        /*0b14*/ 	.word	0x00033480
        /*0b18*/ 	.short	0x010a
        /*0b1a*/ 	.byte	0x3f
	.zero		1


	//   ....[43]....
        /*0b1c*/ 	.word	0x000120a0
        /*0b20*/ 	.word	0x00000004
        /*0b24*/ 	.word	0x00033470
        /*0b28*/ 	.short	0x0107
        /*0b2a*/ 	.byte	0x3f
	.zero		1


	//   ....[44]....
        /*0b2c*/ 	.word	0x00012160
        /*0b30*/ 	.word	0x00000004
        /*0b34*/ 	.word	0x00033470
        /*0b38*/ 	.short	0x0101
        /*0b3a*/ 	.byte	0x3f
	.zero		1


	//   ....[45]....
        /*0b3c*/ 	.word	0x00012190
        /*0b40*/ 	.word	0x00000004
        /*0b44*/ 	.word	0x00033440
        /*0b48*/ 	.short	0x010a
        /*0b4a*/ 	.byte	0x3f
	.zero		1


	//   ....[46]....
        /*0b4c*/ 	.word	0x00012820
        /*0b50*/ 	.word	0x00000004
        /*0b54*/ 	.word	0x00033430
        /*0b58*/ 	.short	0x0107
        /*0b5a*/ 	.byte	0x3f
	.zero		1


	//   ....[47]....
        /*0b5c*/ 	.word	0x000128f0
        /*0b60*/ 	.word	0x00000004
        /*0b64*/ 	.word	0x00033430
        /*0b68*/ 	.short	0x0101
        /*0b6a*/ 	.byte	0x3f
	.zero		1


	//   ....[48]....
        /*0b6c*/ 	.word	0x000131e0
        /*0b70*/ 	.word	0x00000012
        /*0b74*/ 	.word	0x00033400
        /*0b78*/ 	.short	0x0107
        /*0b7a*/ 	.byte	0x3f
	.zero		1


	//   ....[49]....
        /*0b7c*/ 	.word	0x000132e0
        /*0b80*/ 	.word	0x00000012
        /*0b84*/ 	.word	0x00033400
        /*0b88*/ 	.short	0x0101
        /*0b8a*/ 	.byte	0x3f
	.zero		1


	//   ....[50]....
        /*0b8c*/ 	.word	0x00013300
        /*0b90*/ 	.word	0x00000012
        /*0b94*/ 	.word	0x00033420
        /*0b98*/ 	.short	0x010a
        /*0b9a*/ 	.byte	0x3f
	.zero		1


	//   ....[51]....
        /*0b9c*/ 	.word	0x00013820
        /*0ba0*/ 	.word	0x00000004
        /*0ba4*/ 	.word	0x00033480
        /*0ba8*/ 	.short	0x010a
        /*0baa*/ 	.byte	0x3f
	.zero		1


	//   ....[52]....
        /*0bac*/ 	.word	0x00013d60
        /*0bb0*/ 	.word	0x00000004
        /*0bb4*/ 	.word	0x00033470
        /*0bb8*/ 	.short	0x0107
        /*0bba*/ 	.byte	0x3f
	.zero		1


	//   ....[53]....
        /*0bbc*/ 	.word	0x00013e20
        /*0bc0*/ 	.word	0x00000004
        /*0bc4*/ 	.word	0x00033470
        /*0bc8*/ 	.short	0x0101
        /*0bca*/ 	.byte	0x3f
	.zero		1


	//   ....[54]....
        /*0bcc*/ 	.word	0x00013e50
        /*0bd0*/ 	.word	0x00000004
        /*0bd4*/ 	.word	0x00033440
        /*0bd8*/ 	.short	0x010a
        /*0bda*/ 	.byte	0x3f
	.zero		1


	//   ....[55]....
        /*0bdc*/ 	.word	0x00014360
        /*0be0*/ 	.word	0x00000004
        /*0be4*/ 	.word	0x00033430
        /*0be8*/ 	.short	0x0107
        /*0bea*/ 	.byte	0x3f
	.zero		1


	//   ....[56]....
        /*0bec*/ 	.word	0x00014430
        /*0bf0*/ 	.word	0x00000004
        /*0bf4*/ 	.word	0x00033430
        /*0bf8*/ 	.short	0x0101
        /*0bfa*/ 	.byte	0x3f
	.zero		1


	//   ....[57]....
        /*0bfc*/ 	.word	0x000144b0
        /*0c00*/ 	.word	0x00000002
        /*0c04*/ 	.word	0x00033470
        /*0c08*/ 	.short	0x010a
        /*0c0a*/ 	.byte	0x3f
	.zero		1


	//   ....[58]....
        /*0c0c*/ 	.word	0x00014540
        /*0c10*/ 	.word	0x00000002
        /*0c14*/ 	.word	0x00033460
        /*0c18*/ 	.short	0x010a
        /*0c1a*/ 	.byte	0x3f
	.zero		1


	//   ....[59]....
        /*0c1c*/ 	.word	0x00015050
        /*0c20*/ 	.word	0x00000002
        /*0c24*/ 	.word	0x00033450
        /*0c28*/ 	.short	0x0101
        /*0c2a*/ 	.byte	0x3f
	.zero		1


	//   ....[60]....
        /*0c2c*/ 	.word	0x000150e0
        /*0c30*/ 	.word	0x00000002
        /*0c34*/ 	.word	0x00000000
        /*0c38*/ 	.short	0x0101
        /*0c3a*/ 	.byte	0x3f
	.zero		1


	//   ....[61]....
        /*0c3c*/ 	.word	0x000152a0
        /*0c40*/ 	.word	0x00000000
        /*0c44*/ 	.word	0x00033470
        /*0c48*/ 	.short	0x010a
        /*0c4a*/ 	.byte	0x3f
	.zero		1


	//   ....[62]....
        /*0c4c*/ 	.word	0x00015320
        /*0c50*/ 	.word	0x00000000
        /*0c54*/ 	.word	0x00033460
        /*0c58*/ 	.short	0x010a
        /*0c5a*/ 	.byte	0x3f
	.zero		1


	//   ....[63]....
        /*0c5c*/ 	.word	0x00015e40
        /*0c60*/ 	.word	0x00000000
        /*0c64*/ 	.word	0x00033450
        /*0c68*/ 	.short	0x0101
        /*0c6a*/ 	.byte	0x3f
	.zero		1


	//   ....[64]....
        /*0c6c*/ 	.word	0x00015f00
        /*0c70*/ 	.word	0x00000000
        /*0c74*/ 	.word	0x00000000
        /*0c78*/ 	.short	0x0101
        /*0c7a*/ 	.byte	0x3f
	.zero		1


	//   ....[65]....
        /*0c7c*/ 	.word	0x00016ba0
        /*0c80*/ 	.word	0x00000004
        /*0c84*/ 	.word	0x00033420
        /*0c88*/ 	.short	0x010a
        /*0c8a*/ 	.byte	0x3f
	.zero		1


	//   ....[66]....
        /*0c8c*/ 	.word	0x00016d20
        /*0c90*/ 	.word	0x00000005
        /*0c94*/ 	.word	0x00033440
        /*0c98*/ 	.short	0x010a
        /*0c9a*/ 	.byte	0x3f
	.zero		1


	//   ....[67]....
        /*0c9c*/ 	.word	0x00016dc0
        /*0ca0*/ 	.word	0x0000001f
        /*0ca4*/ 	.word	0x00033440
        /*0ca8*/ 	.short	0x010a
        /*0caa*/ 	.byte	0x3f
	.zero		1


	//   ....[68]....
        /*0cac*/ 	.word	0x00016e00
        /*0cb0*/ 	.word	0x00000005
        /*0cb4*/ 	.word	0x00033460
        /*0cb8*/ 	.short	0x010a
        /*0cba*/ 	.byte	0x3f
	.zero		1


	//   ....[69]....
        /*0cbc*/ 	.word	0x00016e40
        /*0cc0*/ 	.word	0x0000001f
        /*0cc4*/ 	.word	0x00033460
        /*0cc8*/ 	.short	0x010a
        /*0cca*/ 	.byte	0x3f
	.zero		1


	//   ....[70]....
        /*0ccc*/ 	.word	0x00016e80
        /*0cd0*/ 	.word	0x00000005
        /*0cd4*/ 	.word	0x00033480
        /*0cd8*/ 	.short	0x010a
        /*0cda*/ 	.byte	0x3f
	.zero		1


	//   ....[71]....
        /*0cdc*/ 	.word	0x00016ec0
        /*0ce0*/ 	.word	0x0000001f
        /*0ce4*/ 	.word	0x00033480
        /*0ce8*/ 	.short	0x010a
        /*0cea*/ 	.byte	0x3f
	.zero		1


	//   ....[72]....
        /*0cec*/ 	.word	0x00016f30
        /*0cf0*/ 	.word	0x00000003
        /*0cf4*/ 	.word	0x00033400
        /*0cf8*/ 	.short	0x010a
        /*0cfa*/ 	.byte	0x3f
	.zero		1


	//   ....[73]....
        /*0cfc*/ 	.word	0x00016f80
        /*0d00*/ 	.word	0x00000003
        /*0d04*/ 	.word	0x00033430
        /*0d08*/ 	.short	0x010a
        /*0d0a*/ 	.byte	0x3f
	.zero		1


	//   ....[74]....
        /*0d0c*/ 	.word	0x00016fe0
        /*0d10*/ 	.word	0x00000007
        /*0d14*/ 	.word	0x00033430
        /*0d18*/ 	.short	0x010a
        /*0d1a*/ 	.byte	0x3f
	.zero		1


	//   ....[75]....
        /*0d1c*/ 	.word	0x00017040
        /*0d20*/ 	.word	0x00000007
        /*0d24*/ 	.word	0x00033450
        /*0d28*/ 	.short	0x010a
        /*0d2a*/ 	.byte	0x3f
	.zero		1


	//   ....[76]....
        /*0d2c*/ 	.word	0x000170a0
        /*0d30*/ 	.word	0x00000009
        /*0d34*/ 	.word	0x00033430
        /*0d38*/ 	.short	0x010a
        /*0d3a*/ 	.byte	0x3f
	.zero		1


	//   ....[77]....
        /*0d3c*/ 	.word	0x00017100
        /*0d40*/ 	.word	0x00000009
        /*0d44*/ 	.word	0x00033450
        /*0d48*/ 	.short	0x010a
        /*0d4a*/ 	.byte	0x3f
	.zero		1


	//   ....[78]....
        /*0d4c*/ 	.word	0x00017160
        /*0d50*/ 	.word	0x00000006
        /*0d54*/ 	.word	0x00033450
        /*0d58*/ 	.short	0x010a
        /*0d5a*/ 	.byte	0x3f
	.zero		1


	//   ....[79]....
        /*0d5c*/ 	.word	0x00017260
        /*0d60*/ 	.word	0x00000004
        /*0d64*/ 	.word	0x00033480
        /*0d68*/ 	.short	0x010a
        /*0d6a*/ 	.byte	0x3f
	.zero		1


	//   ....[80]....
        /*0d6c*/ 	.word	0x00017ae0
        /*0d70*/ 	.word	0x00000004
        /*0d74*/ 	.word	0x00033440
        /*0d78*/ 	.short	0x010a
        /*0d7a*/ 	.byte	0x3f
	.zero		1


	//   ....[81]....
        /*0d7c*/ 	.word	0x00018760
        /*0d80*/ 	.word	0x00000012
        /*0d84*/ 	.word	0x00033420
        /*0d88*/ 	.short	0x010a
        /*0d8a*/ 	.byte	0x3f
	.zero		1


	//   ....[82]....
        /*0d8c*/ 	.word	0x000187b0
        /*0d90*/ 	.word	0x00000004
        /*0d94*/ 	.word	0x00033480
        /*0d98*/ 	.short	0x010a
        /*0d9a*/ 	.byte	0x3f
	.zero		1


	//   ....[83]....
        /*0d9c*/ 	.word	0x00018e00
        /*0da0*/ 	.word	0x00000004
        /*0da4*/ 	.word	0x00033440
        /*0da8*/ 	.short	0x010a
        /*0daa*/ 	.byte	0x3f
	.zero		1


	//   ....[84]....
        /*0dac*/ 	.word	0x00019430
        /*0db0*/ 	.word	0x00000002
        /*0db4*/ 	.word	0x00033470
        /*0db8*/ 	.short	0x010a
        /*0dba*/ 	.byte	0x3f
	.zero		1


	//   ....[85]....
        /*0dbc*/ 	.word	0x00019480
        /*0dc0*/ 	.word	0x00000002
        /*0dc4*/ 	.word	0x00033460
        /*0dc8*/ 	.short	0x010a
        /*0dca*/ 	.byte	0x3f
	.zero		1


	//   ....[86]....
        /*0dcc*/ 	.word	0x000194d0
        /*0dd0*/ 	.word	0x00000000
        /*0dd4*/ 	.word	0x00033470
        /*0dd8*/ 	.short	0x010a
        /*0dda*/ 	.byte	0x3f
	.zero		1


	//   ....[87]....
        /*0ddc*/ 	.word	0x00019520
        /*0de0*/ 	.word	0x00000000
        /*0de4*/ 	.word	0x00033460
        /*0de8*/ 	.short	0x010a
        /*0dea*/ 	.byte	0x3f
	.zero		1


	//   ....[88]....
        /*0dec*/ 	.word	0x00019570
        /*0df0*/ 	.word	0x00000004
        /*0df4*/ 	.word	0x00033420
        /*0df8*/ 	.short	0x010a
        /*0dfa*/ 	.byte	0x3f
	.zero		1


	//   ....[89]....
        /*0dfc*/ 	.word	0x00019710
        /*0e00*/ 	.word	0x00000005
        /*0e04*/ 	.word	0x00033440
        /*0e08*/ 	.short	0x010a
        /*0e0a*/ 	.byte	0x3f
	.zero		1


	//   ....[90]....
        /*0e0c*/ 	.word	0x00019760
        /*0e10*/ 	.word	0x0000001f
        /*0e14*/ 	.word	0x00033440
        /*0e18*/ 	.short	0x010a
        /*0e1a*/ 	.byte	0x3f
	.zero		1


	//   ....[91]....
        /*0e1c*/ 	.word	0x000197b0
        /*0e20*/ 	.word	0x00000005
        /*0e24*/ 	.word	0x00033460
        /*0e28*/ 	.short	0x010a
        /*0e2a*/ 	.byte	0x3f
	.zero		1


	//   ....[92]....
        /*0e2c*/ 	.word	0x00019800
        /*0e30*/ 	.word	0x0000001f
        /*0e34*/ 	.word	0x00033460
        /*0e38*/ 	.short	0x010a
        /*0e3a*/ 	.byte	0x3f
	.zero		1


	//   ....[93]....
        /*0e3c*/ 	.word	0x00019850
        /*0e40*/ 	.word	0x00000005
        /*0e44*/ 	.word	0x00033480
        /*0e48*/ 	.short	0x010a
        /*0e4a*/ 	.byte	0x3f
	.zero		1


	//----- nvinfo : EIATTR_NUM_MBARRIERS
	.align		4
.L_812:
        /*0e4c*/ 	.byte	0x03, 0x38
        /*0e4e*/ 	.short	0x0016


	//----- nvinfo : EIATTR_EXIT_INSTR_OFFSETS
	.align		4
        /*0e50*/ 	.byte	0x04, 0x1c
        /*0e52*/ 	.short	(.L_814 - .L_813)


	//   ....[0]....
.L_813:
        /*0e54*/ 	.word	0x000009c0


	//   ....[1]....
        /*0e58*/ 	.word	0x0000f760


	//   ....[2]....
        /*0e5c*/ 	.word	0x00016f10


	//----- nvinfo : EIATTR_MAX_THREADS
	.align		4
.L_814:
        /*0e60*/ 	.byte	0x04, 0x05
        /*0e62*/ 	.short	(.L_816 - .L_815)
.L_815:
        /*0e64*/ 	.word	0x00000180
        /*0e68*/ 	.word	0x00000001
        /*0e6c*/ 	.word	0x00000001


	//----- nvinfo : EIATTR_CRS_STACK_SIZE
	.align		4
.L_816:
        /*0e70*/ 	.byte	0x04, 0x1e
        /*0e72*/ 	.short	(.L_818 - .L_817)
.L_817:
        /*0e74*/ 	.word	0x00000000


	//----- nvinfo : EIATTR_CBANK_PARAM_SIZE
	.align		4
.L_818:
        /*0e78*/ 	.byte	0x03, 0x19
        /*0e7a*/ 	.short	0x0af0


	//----- nvinfo : EIATTR_PARAM_CBANK
	.align		4
        /*0e7c*/ 	.byte	0x04, 0x0a
        /*0e7e*/ 	.short	(.L_820 - .L_819)
	.align		4
.L_819:
        /*0e80*/ 	.word	index@(.nv.constant0._ZN7cutlass13device_kernelIN5flash11enable_sm90INS1_16FlashAttnFwdSm90INS1_25CollectiveMainloopFwdSm90ILi2EN4cute5tupleIJNS5_1CILi1EEES8_S8_EEENS6_IJNS7_ILi128EEENS7_ILi160EEENS7_ILi192EEEEEELi192ENS_12float_e4m3_tEfNS_4arch4Sm90ELb1ELb0ELb0ELb1ELb1ELb0ELb0ELb1ELb1ELb1ELb0ELb0EEENS1_21CollectiveEpilogueFwdINS6_IJSA_SC_SB_EEES9_NS_10bfloat16_tESG_Li256ELb1ELb1ELb0ELb1EEENS1_36VarlenDynamicPersistentTileSchedulerILi128ELi160ELi256ELi128ELb0ELb1ELb1ELb1ELb1ELb1EEEEEEEEEvNT_6ParamsE)
        /*0e84*/ 	.short	0x0210
        /*0e86*/ 	.short	0x0af0


	//----- nvinfo : EIATTR_SW_WAR
	.align		4
.L_820:
        /*0e88*/ 	.byte	0x04, 0x36
        /*0e8a*/ 	.short	(.L_822 - .L_821)
.L_821:
        /*0e8c*/ 	.word	0x00000008
.L_822:


//--------------------- .nv.info._ZN7cutlass13device_kernelIN5flash11enable_sm90INS1_16FlashAttnFwdSm90INS1_25CollectiveMainloopFwdSm90ILi2EN4cute5tupleIJNS5_1CILi1EEES8_S8_EEENS6_IJNS7_ILi128EEENS7_ILi160EEENS7_ILi192EEEEEELi192ENS_12float_e4m3_tEfNS_4arch4Sm90ELb1ELb0ELb0ELb1ELb1ELb1ELb0ELb1ELb1ELb1ELb0ELb0EEENS1_21CollectiveEpilogueFwdINS6_IJSA_SC_SB_EEES9_NS_10bfloat16_tESG_Li256ELb1ELb1ELb0ELb1EEENS1_36VarlenDynamicPersistentTileSchedulerILi128ELi160ELi256ELi128ELb0ELb1ELb1ELb1ELb1ELb1EEEEEEEEEvNT_6ParamsE --------------------------
	.section	.nv.info._ZN7cutlass13device_kernelIN5flash11enable_sm90INS1_16FlashAttnFwdSm90INS1_25CollectiveMainloopFwdSm90ILi2EN4cute5tupleIJNS5_1CILi1EEES8_S8_EEENS6_IJNS7_ILi128EEENS7_ILi160EEENS7_ILi192EEEEEELi192ENS_12float_e4m3_tEfNS_4arch4Sm90ELb1ELb0ELb0ELb1ELb1ELb1ELb0ELb1ELb1ELb1ELb0ELb0EEENS1_21CollectiveEpilogueFwdINS6_IJSA_SC_SB_EEES9_NS_10bfloat16_tESG_Li256ELb1ELb1ELb0ELb1EEENS1_36VarlenDynamicPersistentTileSchedulerILi128ELi160ELi256ELi128ELb0ELb1ELb1ELb1ELb1ELb1EEEEEEEEEvNT_6ParamsE,"",@"SHT_CUDA_INFO"
	.sectionflags	@""
	.align	4


	//----- nvinfo : EIATTR_CUDA_API_VERSION
	.align		4
        /*0000*/ 	.byte	0x04, 0x37
        /*0002*/ 	.short	(.L_824 - .L_823)
.L_823:
        /*0004*/ 	.word	0x00000082


	//----- nvinfo : EIATTR_KPARAM_INFO
	.align		4
.L_824:
        /*0008*/ 	.byte	0x04, 0x17
        /*000a*/ 	.short	(.L_826 - .L_825)
.L_825:
        /*000c*/ 	.word	0x00000000
        /*0010*/ 	.short	0x0000
        /*0012*/ 	.short	0x0070
        /*0014*/ 	.byte	0x00, 0xf0, 0x01, 0x2a


	//----- nvinfo : EIATTR_SPARSE_MMA_MASK
	.align		4
.L_826:
        /*0018*/ 	.byte	0x03, 0x50
        /*001a*/ 	.short	0x0000


	//----- nvinfo : EIATTR_MAXREG_COUNT
	.align		4
        /*001c*/ 	.byte	0x03, 0x1b
        /*001e*/ 	.short	0x00a8


	//----- nvinfo : EIATTR_NUM_BARRIERS
	.align		4
        /*0020*/ 	.byte	0x02, 0x4c
        /*0022*/ 	.byte	0x10
	.zero		1


	//----- nvinfo : EIATTR_EXTERNS
	.align		4
        /*0024*/ 	.byte	0x04, 0x0f
        /*0026*/ 	.short	(.L_828 - .L_827)


	//   ....[0]....
	.align		4
.L_827:
        /*0028*/ 	.word	index@(__assertfail)


	//----- nvinfo : EIATTR_ANNOTATIONS
	.align		4
.L_828:
        /*002c*/ 	.byte	0x04, 0x55
        /*002e*/ 	.short	(.L_830 - .L_829)


	//   ....[0]....
.L_829:
        /* <DEDUP_REMOVED lines=107> */


	//----- nvinfo : EIATTR_MERCURY_ISA_VERSION
	.align		4
.L_830:
        /*06d0*/ 	.byte	0x03, 0x5f
        /*06d2*/ 	.short	0x0101


	//----- nvinfo : EIATTR_UNUSED_LOAD_BYTE_OFFSET
	.align		4
        /*06d4*/ 	.byte	0x04, 0x44
        /*06d6*/ 	.short	(.L_832 - .L_831)


	//   ....[0]....
.L_831:
        /*06d8*/ 	.word	0x00000a90
        /*06dc*/ 	.word	0x0000fff0


	//   ....[1]....
        /*06e0*/ 	.word	0x00024340
        /*06e4*/ 	.word	0x0000fff0


	//----- nvinfo : EIATTR_INT_WARP_WIDE_INSTR_OFFSETS
	.align		4
.L_832:
        /*06e8*/ 	.byte	0x04, 0x31
        /*06ea*/ 	.short	(.L_834 - .L_833)


	//   ....[0]....
.L_833:
        /*06ec*/ 	.word	0x00000130


	//   ....[1]....
        /*06f0*/ 	.word	0x00000170


	//   ....[2]....
        /*06f4*/ 	.word	0x000001e0


	//   ....[3]....
        /*06f8*/ 	.word	0x0002a200


	//   ....[4]....
        /*06fc*/ 	.word	0x0002a290


	//   ....[5]....
        /*0700*/ 	.word	0x0002e970


	//   ....[6]....
        /*0704*/ 	.word	0x0002ea00


	//----- nvinfo : EIATTR_COOP_GROUP_MASK_REGIDS
	.align		4
.L_834:
        /*0708*/ 	.byte	0x04, 0x29
        /*070a*/ 	.short	(.L_836 - .L_835)


	//   ....[0]....
.L_835:
        /*070c*/ 	.word	0xffffffff


	//   ....[1]....
        /*0710*/ 	.word	0xffffffff


	//   ....[2]....
        /*0714*/ 	.word	0xffffffff


	//   ....[3]....
        /*0718*/ 	.word	0xffffffff


	//   ....[4]....
        /*071c*/ 	.word	0xffffffff


	//   ....[5]....
        /*0720*/ 	.word	0xffffffff


	//   ....[6]....
        /*0724*/ 	.word	0xffffffff


	//   ....[7]....
        /*0728*/ 	.word	0xffffffff


	//   ....[8]....
        /*072c*/ 	.word	0xffffffff


	//   ....[9]....
        /*0730*/ 	.word	0xffffffff


	//   ....[10]....
        /*0734*/ 	.word	0xffffffff


	//   ....[11]....
        /*0738*/ 	.word	0xffffffff


	//   ....[12]....
        /*073c*/ 	.word	0xffffffff


	//   ....[13]....
        /*0740*/ 	.word	0xffffffff


	//   ....[14]....
        /*0744*/ 	.word	0xffffffff


	//   ....[15]....
        /*0748*/ 	.word	0xffffffff


	//   ....[16]....
        /*074c*/ 	.word	0xffffffff


	//   ....[17]....
        /*0750*/ 	.word	0xffffffff


	//   ....[18]....
        /*0754*/ 	.word	0xffffffff


	//   ....[19]....
        /*0758*/ 	.word	0xffffffff


	//   ....[20]....
        /*075c*/ 	.word	0xffffffff


	//   ....[21]....
        /*0760*/ 	.word	0xffffffff


	//   ....[22]....
        /*0764*/ 	.word	0xffffffff


	//   ....[23]....
        /*0768*/ 	.word	0xffffffff


	//   ....[24]....
        /*076c*/ 	.word	0xffffffff


	//   ....[25]....
        /*0770*/ 	.word	0xffffffff


	//   ....[26]....
        /*0774*/ 	.word	0xffffffff


	//   ....[27]....
        /*0778*/ 	.word	0xffffffff


	//   ....[28]....
        /*077c*/ 	.word	0xffffffff


	//   ....[29]....
        /*0780*/ 	.word	0xffffffff


	//   ....[30]....
        /*0784*/ 	.word	0xffffffff


	//   ....[31]....
        /*0788*/ 	.word	0xffffffff


	//   ....[32]....
        /*078c*/ 	.word	0xffffffff


	//   ....[33]....
        /*0790*/ 	.word	0xffffffff


	//   ....[34]....
        /*0794*/ 	.word	0xffffffff


	//   ....[35]....
        /*0798*/ 	.word	0xffffffff


	//   ....[36]....
        /*079c*/ 	.word	0xffffffff


	//   ....[37]....
        /*07a0*/ 	.word	0xffffffff


	//   ....[38]....
        /*07a4*/ 	.word	0xffffffff


	//   ....[39]....
        /*07a8*/ 	.word	0xffffffff


	//   ....[40]....
        /*07ac*/ 	.word	0xffffffff


	//   ....[41]....
        /*07b0*/ 	.word	0xffffffff


	//   ....[42]....
        /*07b4*/ 	.word	0xffffffff


	//   ....[43]....
        /*07b8*/ 	.word	0xffffffff


	//   ....[44]....
        /*07bc*/ 	.word	0xffffffff


	//   ....[45]....
        /*07c0*/ 	.word	0xffffffff


	//   ....[46]....
        /*07c4*/ 	.word	0xffffffff


	//   ....[47]....
        /*07c8*/ 	.word	0xffffffff


	//   ....[48]....
        /*07cc*/ 	.word	0xffffffff


	//   ....[49]....
        /*07d0*/ 	.word	0xffffffff


	//   ....[50]....
        /*07d4*/ 	.word	0xffffffff


	//   ....[51]....
        /*07d8*/ 	.word	0xffffffff


	//   ....[52]....
        /*07dc*/ 	.word	0xffffffff


	//   ....[53]....
        /*07e0*/ 	.word	0xffffffff


	//   ....[54]....
        /*07e4*/ 	.word	0xffffffff


	//   ....[55]....
        /*07e8*/ 	.word	0xffffffff


	//   ....[56]....
        /*07ec*/ 	.word	0xffffffff


	//   ....[57]....
        /*07f0*/ 	.word	0xffffffff


	//   ....[58]....
        /*07f4*/ 	.word	0xffffffff


	//   ....[59]....
        /*07f8*/ 	.word	0xffffffff


	//   ....[60]....
        /*07fc*/ 	.word	0xffffffff


	//   ....[61]....
        /*0800*/ 	.word	0xffffffff


	//   ....[62]....
        /*0804*/ 	.word	0xffffffff


	//   ....[63]....
        /*0808*/ 	.word	0xffffffff


	//   ....[64]....
        /*080c*/ 	.word	0xffffffff


	//   ....[65]....
        /*0810*/ 	.word	0xffffffff


	//   ....[66]....
        /*0814*/ 	.word	0xffffffff


	//   ....[67]....
        /*0818*/ 	.word	0xffffffff


	//   ....[68]....
        /*081c*/ 	.word	0xffffffff


	//   ....[69]....
        /*0820*/ 	.word	0xffffffff


	//   ....[70]....
        /*0824*/ 	.word	0xffffffff


	//   ....[71]....
        /*0828*/ 	.word	0xffffffff


	//   ....[72]....
        /*082c*/ 	.word	0xffffffff


	//   ....[73]....
        /*0830*/ 	.word	0xffffffff


	//   ....[74]....
        /*0834*/ 	.word	0xffffffff


	//   ....[75]....
        /*0838*/ 	.word	0xffffffff


	//   ....[76]....
        /*083c*/ 	.word	0xffffffff


	//   ....[77]....
        /*0840*/ 	.word	0xffffffff


	//   ....[78]....
        /*0844*/ 	.word	0xffffffff


	//   ....[79]....
        /*0848*/ 	.word	0xffffffff


	//   ....[80]....
        /*084c*/ 	.word	0xffffffff


	//   ....[81]....
        /*0850*/ 	.word	0xffffffff


	//   ....[82]....
        /*0854*/ 	.word	0xffffffff


	//   ....[83]....
        /*0858*/ 	.word	0xffffffff


	//   ....[84]....
        /*085c*/ 	.word	0xffffffff


	//   ....[85]....
        /*0860*/ 	.word	0xffffffff


	//   ....[86]....
        /*0864*/ 	.word	0xffffffff


	//   ....[87]....
        /*0868*/ 	.word	0xffffffff


	//   ....[88]....
        /*086c*/ 	.word	0xffffffff


	//   ....[89]....
        /*0870*/ 	.word	0xffffffff


	//   ....[90]....
        /*0874*/ 	.word	0xffffffff


	//   ....[91]....
        /*0878*/ 	.word	0xffffffff


	//   ....[92]....
        /*087c*/ 	.word	0xffffffff


	//   ....[93]....
        /*0880*/ 	.word	0xffffffff


	//   ....[94]....
        /*0884*/ 	.word	0xffffffff


	//   ....[95]....
        /*0888*/ 	.word	0xffffffff


	//   ....[96]....
        /*088c*/ 	.word	0xffffffff


	//   ....[97]....
        /*0890*/ 	.word	0xffffffff


	//   ....[98]....
        /*0894*/ 	.word	0xffffffff


	//   ....[99]....
        /*0898*/ 	.word	0xffffffff


	//   ....[100]....
        /*089c*/ 	.word	0xffffffff


	//   ....[101]....
        /*08a0*/ 	.word	0xffffffff


	//   ....[102]....
        /*08a4*/ 	.word	0xffffffff


	//   ....[103]....
        /*08a8*/ 	.word	0xffffffff


	//   ....[104]....
        /*08ac*/ 	.word	0xffffffff


	//   ....[105]....
        /*08b0*/ 	.word	0xffffffff


	//   ....[106]....
        /*08b4*/ 	.word	0xffffffff


	//   ....[107]....
        /*08b8*/ 	.word	0xffffffff


	//   ....[108]....
        /*08bc*/ 	.word	0xffffffff


	//   ....[109]....
        /*08c0*/ 	.word	0xffffffff


	//   ....[110]....
        /*08c4*/ 	.word	0xffffffff


	//   ....[111]....
        /*08c8*/ 	.word	0xffffffff


	//   ....[112]....
        /*08cc*/ 	.word	0xffffffff


	//   ....[113]....
        /*08d0*/ 	.word	0xffffffff


	//   ....[114]....
        /*08d4*/ 	.word	0xffffffff


	//   ....[115]....
        /*08d8*/ 	.word	0xffffffff


	//   ....[116]....
        /*08dc*/ 	.word	0xffffffff


	//   ....[117]....
        /*08e0*/ 	.word	0xffffffff


	//   ....[118]....
        /*08e4*/ 	.word	0xffffffff


	//   ....[119]....
        /*08e8*/ 	.word	0xffffffff


	//   ....[120]....
        /*08ec*/ 	.word	0xffffffff


	//   ....[121]....
        /*08f0*/ 	.word	0xffffffff


	//   ....[122]....
        /*08f4*/ 	.word	0xffffffff


	//   ....[123]....
        /*08f8*/ 	.word	0xffffffff


	//   ....[124]....
        /*08fc*/ 	.word	0xffffffff


	//   ....[125]....
        /*0900*/ 	.word	0xffffffff


	//   ....[126]....
        /*0904*/ 	.word	0xffffffff


	//   ....[127]....
        /*0908*/ 	.word	0xffffffff


	//   ....[128]....
        /*090c*/ 	.word	0xffffffff


	//   ....[129]....
        /*0910*/ 	.word	0xffffffff


	//   ....[130]....
        /*0914*/ 	.word	0xffffffff


	//   ....[131]....
        /*0918*/ 	.word	0xffffffff


	//   ....[132]....
        /*091c*/ 	.word	0xffffffff


	//   ....[133]....
        /*0920*/ 	.word	0xffffffff


	//   ....[134]....
        /*0924*/ 	.word	0xffffffff


	//   ....[135]....
        /*0928*/ 	.word	0xffffffff


	//   ....[136]....
        /*092c*/ 	.word	0xffffffff


	//   ....[137]....
        /*0930*/ 	.word	0xffffffff


	//   ....[138]....
        /*0934*/ 	.word	0xffffffff


	//   ....[139]....
        /*0938*/ 	.word	0xffffffff


	//   ....[140]....
        /*093c*/ 	.word	0xffffffff


	//   ....[141]....
        /*0940*/ 	.word	0xffffffff


	//   ....[142]....
        /*0944*/ 	.word	0xffffffff


	//   ....[143]....
        /*0948*/ 	.word	0xffffffff


	//   ....[144]....
        /*094c*/ 	.word	0xffffffff


	//   ....[145]....
        /*0950*/ 	.word	0xffffffff


	//   ....[146]....
        /*0954*/ 	.word	0xffffffff


	//   ....[147]....
        /*0958*/ 	.word	0xffffffff


	//   ....[148]....
        /*095c*/ 	.word	0xffffffff


	//   ....[149]....
        /*0960*/ 	.word	0xffffffff


	//   ....[150]....
        /*0964*/ 	.word	0xffffffff


	//   ....[151]....
        /*0968*/ 	.word	0xffffffff


	//   ....[152]....
        /*096c*/ 	.word	0xffffffff


	//   ....[153]....
        /*0970*/ 	.word	0xffffffff


	//   ....[154]....
        /*0974*/ 	.word	0xffffffff


	//   ....[155]....
        /*0978*/ 	.word	0xffffffff


	//   ....[156]....
        /*097c*/ 	.word	0xffffffff


	//   ....[157]....
        /*0980*/ 	.word	0xffffffff


	//   ....[158]....
        /*0984*/ 	.word	0xffffffff


	//   ....[159]....
        /*0988*/ 	.word	0xffffffff


	//   ....[160]....
        /*098c*/ 	.word	0xffffffff


	//   ....[161]....
        /*0990*/ 	.word	0xffffffff


	//   ....[162]....
        /*0994*/ 	.word	0xffffffff


	//   ....[163]....
        /*0998*/ 	.word	0xffffffff


	//   ....[164]....
        /*099c*/ 	.word	0xffffffff


	//   ....[165]....
        /*09a0*/ 	.word	0xffffffff


	//   ....[166]....
        /*09a4*/ 	.word	0xffffffff


	//   ....[167]....
        /*09a8*/ 	.word	0xffffffff


	//   ....[168]....
        /*09ac*/ 	.word	0xffffffff


	//   ....[169]....
        /*09b0*/ 	.word	0xffffffff


	//   ....[170]....
        /*09b4*/ 	.word	0xffffffff


	//   ....[171]....
        /*09b8*/ 	.word	0xffffffff


	//   ....[172]....
        /*09bc*/ 	.word	0xffffffff


	//   ....[173]....
        /*09c0*/ 	.word	0xffffffff


	//   ....[174]....
        /*09c4*/ 	.word	0xffffffff


	//   ....[175]....
        /*09c8*/ 	.word	0xffffffff


	//   ....[176]....
        /*09cc*/ 	.word	0xffffffff


	//   ....[177]....
        /*09d0*/ 	.word	0xffffffff


	//   ....[178]....
        /*09d4*/ 	.word	0xffffffff


	//   ....[179]....
        /*09d8*/ 	.word	0xffffffff


	//   ....[180]....
        /*09dc*/ 	.word	0xffffffff


	//   ....[181]....
        /*09e0*/ 	.word	0xffffffff


	//   ....[182]....
        /*09e4*/ 	.word	0xffffffff


	//   ....[183]....
        /*09e8*/ 	.word	0xffffffff


	//   ....[184]....
        /*09ec*/ 	.word	0xffffffff


	//   ....[185]....
        /*09f0*/ 	.word	0xffffffff


	//   ....[186]....
        /*09f4*/ 	.word	0xffffffff


	//   ....[187]....
        /*09f8*/ 	.word	0xffffffff


	//   ....[188]....
        /*09fc*/ 	.word	0xffffffff


	//   ....[189]....
        /*0a00*/ 	.word	0xffffffff


	//   ....[190]....
        /*0a04*/ 	.word	0xffffffff


	//   ....[191]....
        /*0a08*/ 	.word	0xffffffff


	//   ....[192]....
        /*0a0c*/ 	.word	0xffffffff


	//   ....[193]....
        /*0a10*/ 	.word	0xffffffff


	//   ....[194]....
        /*0a14*/ 	.word	0xffffffff


	//   ....[195]....
        /*0a18*/ 	.word	0xffffffff


	//   ....[196]....
        /*0a1c*/ 	.word	0xffffffff


	//   ....[197]....
        /*0a20*/ 	.word	0xffffffff


	//   ....[198]....
        /*0a24*/ 	.word	0xffffffff


	//   ....[199]....
        /*0a28*/ 	.word	0xffffffff


	//   ....[200]....
        /*0a2c*/ 	.word	0xffffffff


	//   ....[201]....
        /*0a30*/ 	.word	0xffffffff


	//   ....[202]....
        /*0a34*/ 	.word	0xffffffff


	//   ....[203]....
        /*0a38*/ 	.word	0x0500000f


	//   ....[204]....
        /*0a3c*/ 	.word	0x0500000f


	//   ....[205]....
        /*0a40*/ 	.word	0x0500000f


	//   ....[206]....
        /*0a44*/ 	.word	0x0500000f


	//   ....[207]....
        /*0a48*/ 	.word	0x0500000f


	//   ....[208]....
        /*0a4c*/ 	.word	0x0500000f


	//   ....[209]....
        /*0a50*/ 	.word	0x0500000f


	//   ....[210]....
        /*0a54*/ 	.word	0x0500000f


	//   ....[211]....
        /*0a58*/ 	.word	0x0500000f


	//   ....[212]....
        /*0a5c*/ 	.word	0x0500000f


	//   ....[213]....
        /*0a60*/ 	.word	0x0500000f


	//   ....[214]....
        /*0a64*/ 	.word	0x0500000f


	//   ....[215]....
        /*0a68*/ 	.word	0x0500000f


	//   ....[216]....
        /*0a6c*/ 	.word	0x0500000f


	//   ....[217]....
        /*0a70*/ 	.word	0x0500000f


	//   ....[218]....
        /*0a74*/ 	.word	0x0500000f


	//   ....[219]....
        /*0a78*/ 	.word	0x0500000f


	//   ....[220]....
        /*0a7c*/ 	.word	0x0500000f


	//   ....[221]....
        /*0a80*/ 	.word	0x0500000f


	//   ....[222]....
        /*0a84*/ 	.word	0x0500000f


	//   ....[223]....
        /*0a88*/ 	.word	0x0500000f


	//   ....[224]....
        /*0a8c*/ 	.word	0x0500000f


	//   ....[225]....
        /*0a90*/ 	.word	0x0500000f


	//   ....[226]....
        /*0a94*/ 	.word	0x0500000f


	//   ....[227]....
        /*0a98*/ 	.word	0x0500000f


	//   ....[228]....
        /*0a9c*/ 	.word	0x0500000f


	//   ....[229]....
        /*0aa0*/ 	.word	0x0500000f


	//   ....[230]....
        /*0aa4*/ 	.word	0x0500000f


	//   ....[231]....
        /*0aa8*/ 	.word	0x0500000f


	//   ....[232]....
        /*0aac*/ 	.word	0x0500000f


	//   ....[233]....
        /*0ab0*/ 	.word	0x0500000f


	//   ....[234]....
        /*0ab4*/ 	.word	0x0500000f


	//   ....[235]....
        /*0ab8*/ 	.word	0x0500000f


	//   ....[236]....
        /*0abc*/ 	.word	0x0500000f


	//   ....[237]....
        /*0ac0*/ 	.word	0x0500000f


	//   ....[238]....
        /*0ac4*/ 	.word	0x0500000f


	//   ....[239]....
        /*0ac8*/ 	.word	0x0500000f


	//   ....[240]....
        /*0acc*/ 	.word	0x0500000f


	//   ....[241]....
        /*0ad0*/ 	.word	0x0500000f


	//   ....[242]....
        /*0ad4*/ 	.word	0x0500000f


	//   ....[243]....
        /*0ad8*/ 	.word	0x0500000f


	//   ....[244]....
        /*0adc*/ 	.word	0x0500000f


	//   ....[245]....
        /*0ae0*/ 	.word	0x0500000f


	//   ....[246]....
        /*0ae4*/ 	.word	0x0500000f


	//   ....[247]....
        /*0ae8*/ 	.word	0x0500000f


	//   ....[248]....
        /*0aec*/ 	.word	0x0500000f


	//   ....[249]....
        /*0af0*/ 	.word	0x0500000f


	//   ....[250]....
        /*0af4*/ 	.word	0x0500000f


	//   ....[251]....
        /*0af8*/ 	.word	0x0500000f


	//   ....[252]....
        /*0afc*/ 	.word	0x0500000f


	//   ....[253]....
        /*0b00*/ 	.word	0x0500000f


	//   ....[254]....
        /*0b04*/ 	.word	0x0500000f


	//   ....[255]....
        /*0b08*/ 	.word	0x0500000f


	//   ....[0]....
        /*0b0c*/ 	.word	0x0500000f


	//   ....[1]....
        /*0b10*/ 	.word	0x0500000f


	//   ....[2]....
        /*0b14*/ 	.word	0x0500000f


	//   ....[3]....
        /*0b18*/ 	.word	0x0500000f


	//   ....[4]....
        /*0b1c*/ 	.word	0x0500000f


	//   ....[5]....
        /*0b20*/ 	.word	0x0500000f


	//   ....[6]....
        /*0b24*/ 	.word	0x0500000f


	//   ....[7]....
        /*0b28*/ 	.word	0x0500000f


	//   ....[8]....
        /*0b2c*/ 	.word	0x0500000f


	//   ....[9]....
        /*0b30*/ 	.word	0x0500000f


	//   ....[10]....
        /*0b34*/ 	.word	0x0500000f


	//   ....[11]....
        /*0b38*/ 	.word	0x0500000f


	//   ....[12]....
        /*0b3c*/ 	.word	0x0500000f


	//   ....[13]....
        /*0b40*/ 	.word	0x0500000f


	//   ....[14]....
        /*0b44*/ 	.word	0x0500000f


	//   ....[15]....
        /*0b48*/ 	.word	0x0500000f


	//   ....[16]....
        /*0b4c*/ 	.word	0x0500000f


	//   ....[17]....
        /*0b50*/ 	.word	0x0500000f


	//   ....[18]....
        /*0b54*/ 	.word	0x0500000f


	//   ....[19]....
        /*0b58*/ 	.word	0x0500000f


	//   ....[20]....
        /*0b5c*/ 	.word	0x0500000f


	//   ....[21]....
        /*0b60*/ 	.word	0x0500000f


	//   ....[22]....
        /*0b64*/ 	.word	0x0500000f


	//   ....[23]....
        /*0b68*/ 	.word	0x0500000f


	//   ....[24]....
        /*0b6c*/ 	.word	0x0500000f


	//   ....[25]....
        /*0b70*/ 	.word	0x0500000f


	//   ....[26]....
        /*0b74*/ 	.word	0x0500000f


	//   ....[27]....
        /*0b78*/ 	.word	0x0500000f


	//   ....[28]....
        /*0b7c*/ 	.word	0x0500000f


	//   ....[29]....
        /*0b80*/ 	.word	0x0500000f


	//   ....[30]....
        /*0b84*/ 	.word	0x0500000f


	//   ....[31]....
        /*0b88*/ 	.word	0x0500000f


	//   ....[32]....
        /*0b8c*/ 	.word	0x0500000f


	//   ....[33]....
        /*0b90*/ 	.word	0x0500000f


	//   ....[34]....
        /*0b94*/ 	.word	0x0500000f


	//   ....[35]....
        /*0b98*/ 	.word	0x0500000f


	//   ....[36]....
        /*0b9c*/ 	.word	0x0500000f


	//   ....[37]....
        /*0ba0*/ 	.word	0x0500000f


	//   ....[38]....
        /*0ba4*/ 	.word	0x0500000f


	//   ....[39]....
        /*0ba8*/ 	.word	0x0500000f


	//   ....[40]....
        /*0bac*/ 	.word	0x0500000f


	//   ....[41]....
        /*0bb0*/ 	.word	0x0500000f


	//   ....[42]....
        /*0bb4*/ 	.word	0x0500000f


	//   ....[43]....
        /*0bb8*/ 	.word	0x0500000f


	//   ....[44]....
        /*0bbc*/ 	.word	0x0500000f


	//   ....[45]....
        /*0bc0*/ 	.word	0x0500000f


	//   ....[46]....
        /*0bc4*/ 	.word	0x0500000f


	//   ....[47]....
        /*0bc8*/ 	.word	0x0500000f


	//   ....[48]....
        /*0bcc*/ 	.word	0x0500000f


	//   ....[49]....
        /*0bd0*/ 	.word	0x0500000f


	//   ....[50]....
        /*0bd4*/ 	.word	0x0500000f


	//   ....[51]....
        /*0bd8*/ 	.word	0x0500000f


	//   ....[52]....
        /*0bdc*/ 	.word	0x0500000f


	//   ....[53]....
        /*0be0*/ 	.word	0x0500000f


	//   ....[54]....
        /*0be4*/ 	.word	0x0500000f


	//   ....[55]....
        /*0be8*/ 	.word	0x0500000f


	//   ....[56]....
        /*0bec*/ 	.word	0x0500000f


	//   ....[57]....
        /*0bf0*/ 	.word	0x0500000f


	//   ....[58]....
        /*0bf4*/ 	.word	0x0500000f


	//   ....[59]....
        /*0bf8*/ 	.word	0x0500000f


	//   ....[60]....
        /*0bfc*/ 	.word	0x0500000f


	//   ....[61]....
        /*0c00*/ 	.word	0x0500000f


	//   ....[62]....
        /*0c04*/ 	.word	0x0500000f


	//   ....[63]....
        /*0c08*/ 	.word	0x0500000f


	//   ....[64]....
        /*0c0c*/ 	.word	0x0500000f


	//   ....[65]....
        /*0c10*/ 	.word	0x0500000f


	//   ....[66]....
        /*0c14*/ 	.word	0x0500000f


	//   ....[67]....
        /*0c18*/ 	.word	0x0500000f


	//   ....[68]....
        /*0c1c*/ 	.word	0x0500000f


	//   ....[69]....
        /*0c20*/ 	.word	0x0500000f


	//   ....[70]....
        /*0c24*/ 	.word	0x0500000f


	//   ....[71]....
        /*0c28*/ 	.word	0x0500000f


	//   ....[72]....
        /*0c2c*/ 	.word	0x0500000f


	//   ....[73]....
        /*0c30*/ 	.word	0x0500000f


	//   ....[74]....
        /*0c34*/ 	.word	0x0500000f


	//   ....[75]....
        /*0c38*/ 	.word	0x0500000f


	//   ....[76]....
        /*0c3c*/ 	.word	0x0500000f


	//   ....[77]....
        /*0c40*/ 	.word	0x0500000f


	//   ....[78]....
        /*0c44*/ 	.word	0x0500000f


	//   ....[79]....
        /*0c48*/ 	.word	0x0500000f


	//   ....[80]....
        /*0c4c*/ 	.word	0x0500000f


	//   ....[81]....
        /*0c50*/ 	.word	0x0500000f


	//   ....[82]....
        /*0c54*/ 	.word	0x0500000f


	//   ....[83]....
        /*0c58*/ 	.word	0x0500000f


	//   ....[84]....
        /*0c5c*/ 	.word	0x0500000f


	//   ....[85]....
        /*0c60*/ 	.word	0x0500000f


	//   ....[86]....
        /*0c64*/ 	.word	0x0500000f


	//   ....[87]....
        /*0c68*/ 	.word	0x0500000f


	//   ....[88]....
        /*0c6c*/ 	.word	0x0500000f


	//   ....[89]....
        /*0c70*/ 	.word	0x0500000f


	//   ....[90]....
        /*0c74*/ 	.word	0x0500000f


	//   ....[91]....
        /*0c78*/ 	.word	0x0500000f


	//----- nvinfo : EIATTR_COOP_GROUP_INSTR_OFFSETS
	.align		4
.L_836:
        /*0c7c*/ 	.byte	0x04, 0x28
        /*0c7e*/ 	.short	(.L_838 - .L_837)


	//   ....[0]....
.L_837:
        /*0c80*/ 	.word	0x00000070


	//   ....[1]....
        /*0c84*/ 	.word	0x00000140


	//   ....[2]....
        /*0c88*/ 	.word	0x00000190


	//   ....[3]....
        /*0c8c*/ 	.word	0x000003c0


	//   ....[4]....
        /*0c90*/ 	.word	0x00000520


	//   ....[5]....
        /*0c94*/ 	.word	0x00000640


	//   ....[6]....
        /*0c98*/ 	.word	0x000007a0


	//   ....[7]....
        /*0c9c*/ 	.word	0x00003680


	//   ....[8]....
        /*0ca0*/ 	.word	0x00003690


	//   ....[9]....
        /*0ca4*/ 	.word	0x00006450


	//   ....[10]....
        /*0ca8*/ 	.word	0x00006460


	//   ....[11]....
        /*0cac*/ 	.word	0x00009ac0


	//   ....[12]....
        /*0cb0*/ 	.word	0x00009ad0


	//   ....[13]....
        /*0cb4*/ 	.word	0x0000ca90


	//   ....[14]....
        /*0cb8*/ 	.word	0x0000caa0


	//   ....[15]....
        /*0cbc*/ 	.word	0x0000fd00


	//   ....[16]....
        /*0cc0*/ 	.word	0x0000fd10


	//   ....[17]....
        /*0cc4*/ 	.word	0x0000ffb0


	//   ....[18]....
        /*0cc8*/ 	.word	0x0000ffc0


	//   ....[19]....
        /*0ccc*/ 	.word	0x00010550


	//   ....[20]....
        /*0cd0*/ 	.word	0x00010570


	//   ....[21]....
        /*0cd4*/ 	.word	0x000107b0


	//   ....[22]....
        /*0cd8*/ 	.word	0x000107d0


	//   ....[23]....
        /*0cdc*/ 	.word	0x00011330


	//   ....[24]....
        /*0ce0*/ 	.word	0x00011a50


	//   ....[25]....
        /*0ce4*/ 	.word	0x00011a60


	//   ....[26]....
        /*0ce8*/ 	.word	0x00011a70


	//   ....[27]....
        /*0cec*/ 	.word	0x00011a80


	//   ....[28]....
        /*0cf0*/ 	.word	0x00015220


	//   ....[29]....
        /*0cf4*/ 	.word	0x00015230


	//   ....[30]....
        /*0cf8*/ 	.word	0x00015240


	//   ....[31]....
        /*0cfc*/ 	.word	0x00015250


	//   ....[32]....
        /*0d00*/ 	.word	0x00019a60


	//   ....[33]....
        /*0d04*/ 	.word	0x0001a280


	//   ....[34]....
        /*0d08*/ 	.word	0x0001a290


	//   ....[35]....
        /*0d0c*/ 	.word	0x0001a2b0


	//   ....[36]....
        /*0d10*/ 	.word	0x0001ab30


	//   ....[37]....
        /*0d14*/ 	.word	0x0001ab60


	//   ....[38]....
        /*0d18*/ 	.word	0x0001d720


	//   ....[39]....
        /*0d1c*/ 	.word	0x0001d750


	//   ....[40]....
        /*0d20*/ 	.word	0x0001e1d0


	//   ....[41]....
        /*0d24*/ 	.word	0x0001e2e0


	//   ....[42]....
        /*0d28*/ 	.word	0x0001ecc0


	//   ....[43]....
        /*0d2c*/ 	.word	0x0001ed60


	//   ....[44]....
        /*0d30*/ 	.word	0x00021990


	//   ....[45]....
        /*0d34*/ 	.word	0x000219c0


	//   ....[46]....
        /*0d38*/ 	.word	0x00021fd0


	//   ....[47]....
        /*0d3c*/ 	.word	0x00022030


	//   ....[48]....
        /*0d40*/ 	.word	0x000239c0


	//   ....[49]....
        /*0d44*/ 	.word	0x000239d0


	//   ....[50]....
        /*0d48*/ 	.word	0x00023a00


	//   ....[51]....
        /*0d4c*/ 	.word	0x00023a10


	//   ....[52]....
        /*0d50*/ 	.word	0x00024c70


	//   ....[53]....
        /*0d54*/ 	.word	0x00024ca0


	//   ....[54]....
        /*0d58*/ 	.word	0x00024cd0


	//   ....[55]....
        /*0d5c*/ 	.word	0x00024d10


	//   ....[56]....
        /*0d60*/ 	.word	0x00024d40


	//   ....[57]....
        /*0d64*/ 	.word	0x00024d70


	//   ....[58]....
        /*0d68*/ 	.word	0x00024da0


	//   ....[59]....
        /*0d6c*/ 	.word	0x00024dd0


	//   ....[60]....
        /*0d70*/ 	.word	0x00024e00


	//   ....[61]....
        /*0d74*/ 	.word	0x00024e30


	//   ....[62]....
        /*0d78*/ 	.word	0x00024e60


	//   ....[63]....
        /*0d7c*/ 	.word	0x00024e90


	//   ....[64]....
        /*0d80*/ 	.word	0x00024ec0


	//   ....[65]....
        /*0d84*/ 	.word	0x00024ef0


	//   ....[66]....
        /*0d88*/ 	.word	0x00024f20


	//   ....[67]....
        /*0d8c*/ 	.word	0x00024f50


	//   ....[68]....
        /*0d90*/ 	.word	0x00024f80


	//   ....[69]....
        /*0d94*/ 	.word	0x00024fb0


	//   ....[70]....
        /*0d98*/ 	.word	0x00024fe0


	//   ....[71]....
        /*0d9c*/ 	.word	0x00025010


	//   ....[72]....
        /*0da0*/ 	.word	0x00025040


	//   ....[73]....
        /*0da4*/ 	.word	0x00025070


	//   ....[74]....
        /*0da8*/ 	.word	0x000250a0


	//   ....[75]....
        /*0dac*/ 	.word	0x000250d0


	//   ....[76]....
        /*0db0*/ 	.word	0x00025100


	//   ....[77]....
        /*0db4*/ 	.word	0x00025130


	//   ....[78]....
        /*0db8*/ 	.word	0x00025160


	//   ....[79]....
        /*0dbc*/ 	.word	0x00025190


	//   ....[80]....
        /*0dc0*/ 	.word	0x000251c0


	//   ....[81]....
        /*0dc4*/ 	.word	0x000251f0


	//   ....[82]....
        /*0dc8*/ 	.word	0x00025220


	//   ....[83]....
        /*0dcc*/ 	.word	0x00025250


	//   ....[84]....
        /*0dd0*/ 	.word	0x00025280


	//   ....[85]....
        /*0dd4*/ 	.word	0x000252b0


	//   ....[86]....
        /*0dd8*/ 	.word	0x000252e0


	//   ....[87]....
        /*0ddc*/ 	.word	0x000252f0


	//   ....[88]....
        /*0de0*/ 	.word	0x00025300


	//   ....[89]....
        /*0de4*/ 	.word	0x00025310


	//   ....[90]....
        /*0de8*/ 	.word	0x00025340


	//   ....[91]....
        /*0dec*/ 	.word	0x00025370


	//   ....[92]....
        /*0df0*/ 	.word	0x000253a0


	//   ....[93]....
        /*0df4*/ 	.word	0x000253d0


	//   ....[94]....
        /*0df8*/ 	.word	0x00025400


	//   ....[95]....
        /*0dfc*/ 	.word	0x00025430


	//   ....[96]....
        /*0e00*/ 	.word	0x00025460


	//   ....[97]....
        /*0e04*/ 	.word	0x00025470


	//   ....[98]....
        /*0e08*/ 	.word	0x00025480


	//   ....[99]....
        /*0e0c*/ 	.word	0x00025490


	//   ....[100]....
        /*0e10*/ 	.word	0x00025c10


	//   ....[101]....
        /*0e14*/ 	.word	0x00025c50


	//   ....[102]....
        /*0e18*/ 	.word	0x00025c90


	//   ....[103]....
        /*0e1c*/ 	.word	0x00025cd0


	//   ....[104]....
        /*0e20*/ 	.word	0x00026440


	//   ....[105]....
        /*0e24*/ 	.word	0x00026460


	//   ....[106]....
        /*0e28*/ 	.word	0x00026580


	//   ....[107]....
        /*0e2c*/ 	.word	0x000265a0


	//   ....[108]....
        /*0e30*/ 	.word	0x000266a0


	//   ....[109]....
        /*0e34*/ 	.word	0x000266c0


	//   ....[110]....
        /*0e38*/ 	.word	0x000267d0


	//   ....[111]....
        /*0e3c*/ 	.word	0x000267f0


	//   ....[112]....
        /*0e40*/ 	.word	0x00027100


	//   ....[113]....
        /*0e44*/ 	.word	0x00027110


	//   ....[114]....
        /*0e48*/ 	.word	0x00027270


	//   ....[115]....
        /*0e4c*/ 	.word	0x00027280


	//   ....[116]....
        /*0e50*/ 	.word	0x000273d0


	//   ....[117]....
        /*0e54*/ 	.word	0x000273e0


	//   ....[118]....
        /*0e58*/ 	.word	0x00027530


	//   ....[119]....
        /*0e5c*/ 	.word	0x00027540


	//   ....[120]....
        /*0e60*/ 	.word	0x000276e0


	//   ....[121]....
        /*0e64*/ 	.word	0x000278b0


	//   ....[122]....
        /*0e68*/ 	.word	0x000278e0


	//   ....[123]....
        /*0e6c*/ 	.word	0x00027910


	//   ....[124]....
        /*0e70*/ 	.word	0x00027940


	//   ....[125]....
        /*0e74*/ 	.word	0x00027970


	//   ....[126]....
        /*0e78*/ 	.word	0x000279a0


	//   ....[127]....
        /*0e7c*/ 	.word	0x00027b10


	//   ....[128]....
        /*0e80*/ 	.word	0x00027b40


	//   ....[129]....
        /*0e84*/ 	.word	0x00027b70


	//   ....[130]....
        /*0e88*/ 	.word	0x00027ba0


	//   ....[131]....
        /*0e8c*/ 	.word	0x00027bd0


	//   ....[132]....
        /*0e90*/ 	.word	0x00027c00


	//   ....[133]....
        /*0e94*/ 	.word	0x00027c90


	//   ....[134]....
        /*0e98*/ 	.word	0x00027cf0


	//   ....[135]....
        /*0e9c*/ 	.word	0x00027d80


	//   ....[136]....
        /*0ea0*/ 	.word	0x00028ca0


	//   ....[137]....
        /*0ea4*/ 	.word	0x0002b240


	//   ....[138]....
        /*0ea8*/ 	.word	0x0002b250


	//   ....[139]....
        /*0eac*/ 	.word	0x0002b3d0


	//   ....[140]....
        /*0eb0*/ 	.word	0x0002b3e0


	//   ....[141]....
        /*0eb4*/ 	.word	0x0002b470


	//   ....[142]....
        /*0eb8*/ 	.word	0x0002b480


	//   ....[143]....
        /*0ebc*/ 	.word	0x0002b490


	//   ....[144]....
        /*0ec0*/ 	.word	0x0002b520


	//   ....[145]....
        /*0ec4*/ 	.word	0x0002b5c0


	//   ....[146]....
        /*0ec8*/ 	.word	0x0002b5d0


	//   ....[147]....
        /*0ecc*/ 	.word	0x0002baa0


	//   ....[148]....
        /*0ed0*/ 	.word	0x0002bac0


	//   ....[149]....
        /*0ed4*/ 	.word	0x0002baf0


	//   ....[150]....
        /*0ed8*/ 	.word	0x0002bc20


	//   ....[151]....
        /*0edc*/ 	.word	0x0002bc30


	//   ....[152]....
        /*0ee0*/ 	.word	0x0002bcc0


	//   ....[153]....
        /*0ee4*/ 	.word	0x0002bcd0


	//   ....[154]....
        /*0ee8*/ 	.word	0x0002bce0


	//   ....[155]....
        /*0eec*/ 	.word	0x0002bcf0


	//   ....[156]....
        /*0ef0*/ 	.word	0x0002bdd0


	//   ....[157]....
        /*0ef4*/ 	.word	0x0002c5e0


	//   ....[158]....
        /*0ef8*/ 	.word	0x0002c610


	//   ....[159]....
        /*0efc*/ 	.word	0x0002c640


	//   ....[160]....
        /*0f00*/ 	.word	0x0002c6f0


	//   ....[161]....
        /*0f04*/ 	.word	0x0002c700


	//   ....[162]....
        /*0f08*/ 	.word	0x0002c7a0


	//   ....[163]....
        /*0f0c*/ 	.word	0x0002c7b0


	//   ....[164]....
        /*0f10*/ 	.word	0x0002c7c0


	//   ....[165]....
        /*0f14*/ 	.word	0x0002d230


	//   ....[166]....
        /*0f18*/ 	.word	0x0002d240


	//   ....[167]....
        /*0f1c*/ 	.word	0x0002d250


	//   ....[168]....
        /*0f20*/ 	.word	0x0002d2b0


	//   ....[169]....
        /*0f24*/ 	.word	0x0002d2f0


	//   ....[170]....
        /*0f28*/ 	.word	0x0002d300


	//   ....[171]....
        /*0f2c*/ 	.word	0x0002d360


	//   ....[172]....
        /*0f30*/ 	.word	0x0002d390


	//   ....[173]....
        /*0f34*/ 	.word	0x0002d3d0


	//   ....[174]....
        /*0f38*/ 	.word	0x0002d430


	//   ....[175]....
        /*0f3c*/ 	.word	0x0002d8e0


	//   ....[176]....
        /*0f40*/ 	.word	0x0002d8f0


	//   ....[177]....
        /*0f44*/ 	.word	0x0002d900


	//   ....[178]....
        /*0f48*/ 	.word	0x0002d910


	//   ....[179]....
        /*0f4c*/ 	.word	0x0002d970


	//   ....[180]....
        /*0f50*/ 	.word	0x0002d980


	//   ....[181]....
        /*0f54*/ 	.word	0x0002d9e0


	//   ....[182]....
        /*0f58*/ 	.word	0x0002da10


	//   ....[183]....
        /*0f5c*/ 	.word	0x0002da50


	//   ....[184]....
        /*0f60*/ 	.word	0x0002dab0


	//   ....[185]....
        /*0f64*/ 	.word	0x0002f8b0


	//   ....[186]....
        /*0f68*/ 	.word	0x0002f900


	//   ....[187]....
        /*0f6c*/ 	.word	0x0002f930


	//   ....[188]....
        /*0f70*/ 	.word	0x0002f960


	//   ....[189]....
        /*0f74*/ 	.word	0x0002f970


	//   ....[190]....
        /*0f78*/ 	.word	0x0002f9a0


	//   ....[191]....
        /*0f7c*/ 	.word	0x0002f9d0


	//   ....[192]....
        /*0f80*/ 	.word	0x0002fa00


	//   ....[193]....
        /*0f84*/ 	.word	0x0002fb80


	//   ....[194]....
        /*0f88*/ 	.word	0x0002fbb0


	//   ....[195]....
        /*0f8c*/ 	.word	0x0002fbe0


	//   ....[196]....
        /*0f90*/ 	.word	0x0002fc10


	//   ....[197]....
        /*0f94*/ 	.word	0x0002fc40


	//   ....[198]....
        /*0f98*/ 	.word	0x0002fc70


	//   ....[199]....
        /*0f9c*/ 	.word	0x0002fd30


	//   ....[200]....
        /*0fa0*/ 	.word	0x0002fd50


	//   ....[201]....
        /*0fa4*/ 	.word	0x0002fdc0


	//   ....[202]....
        /*0fa8*/ 	.word	0x00030480


	//   ....[203]....
        /*0fac*/ 	.word	0x00030820


	//   ....[204]....
        /*0fb0*/ 	.word	0x000308b0


	//   ....[205]....
        /*0fb4*/ 	.word	0x00030950


	//   ....[206]....
        /*0fb8*/ 	.word	0x000309e0


	//   ....[207]....
        /*0fbc*/ 	.word	0x00030ad0


	//   ....[208]....
        /*0fc0*/ 	.word	0x00030b60


	//   ....[209]....
        /*0fc4*/ 	.word	0x00030c00


	//   ....[210]....
        /*0fc8*/ 	.word	0x00030c90


	//   ....[211]....
        /*0fcc*/ 	.word	0x00030d80


	//   ....[212]....
        /*0fd0*/ 	.word	0x00030e10


	//   ....[213]....
        /*0fd4*/ 	.word	0x00030eb0


	//   ....[214]....
        /*0fd8*/ 	.word	0x00030f40


	//   ....[215]....
        /*0fdc*/ 	.word	0x00031020


	//   ....[216]....
        /*0fe0*/ 	.word	0x000310c0


	//   ....[217]....
        /*0fe4*/ 	.word	0x00031150


	//   ....[218]....
        /*0fe8*/ 	.word	0x000311a0


	//   ....[219]....
        /*0fec*/ 	.word	0x000311f0


	//   ....[220]....
        /*0ff0*/ 	.word	0x000312c0


	//   ....[221]....
        /*0ff4*/ 	.word	0x00031350


	//   ....[222]....
        /*0ff8*/ 	.word	0x000313a0


	//   ....[223]....
        /*0ffc*/ 	.word	0x000313f0


	//   ....[224]....
        /*1000*/ 	.word	0x000316e0


	//   ....[225]....
        /*1004*/ 	.word	0x00031810


	//   ....[226]....
        /*1008*/ 	.word	0x00031940


	//   ....[227]....
        /*100c*/ 	.word	0x00031a60


	//   ....[228]....
        /*1010*/ 	.word	0x00031b20


	//   ....[229]....
        /*1014*/ 	.word	0x00031ba0


	//   ....[230]....
        /*1018*/ 	.word	0x00031c00


	//   ....[231]....
        /*101c*/ 	.word	0x00031c80


	//   ....[232]....
        /*1020*/ 	.word	0x00031ce0


	//   ....[233]....
        /*1024*/ 	.word	0x00031d60


	//   ....[234]....
        /*1028*/ 	.word	0x00031dc0


	//   ....[235]....
        /*102c*/ 	.word	0x00031e40


	//   ....[236]....
        /*1030*/ 	.word	0x00031ea0


	//   ....[237]....
        /*1034*/ 	.word	0x00031f20


	//   ....[238]....
        /*1038*/ 	.word	0x00031f80


	//   ....[239]....
        /*103c*/ 	.word	0x00031fe0


	//   ....[240]....
        /*1040*/ 	.word	0x00032040


	//   ....[241]....
        /*1044*/ 	.word	0x000320a0


	//   ....[242]....
        /*1048*/ 	.word	0x00032100


	//   ....[243]....
        /*104c*/ 	.word	0x00032180


	//   ....[244]....
        /*1050*/ 	.word	0x000321e0


	//   ....[245]....
        /*1054*/ 	.word	0x00032260


	//   ....[246]....
        /*1058*/ 	.word	0x000322c0


	//   ....[247]....
        /*105c*/ 	.word	0x00032340


	//   ....[248]....
        /*1060*/ 	.word	0x000323a0


	//   ....[249]....
        /*1064*/ 	.word	0x00032420


	//   ....[250]....
        /*1068*/ 	.word	0x00032480


	//   ....[251]....
        /*106c*/ 	.word	0x00032500


	//   ....[252]....
        /*1070*/ 	.word	0x00032560


	//   ....[253]....
        /*1074*/ 	.word	0x000325d0


	//   ....[254]....
        /*1078*/ 	.word	0x00032630


	//   ....[255]....
        /*107c*/ 	.word	0x000326b0


	//   ....[0]....
        /*1080*/ 	.word	0x00032710


	//   ....[1]....
        /*1084*/ 	.word	0x00032780


	//   ....[2]....
        /*1088*/ 	.word	0x000327e0


	//   ....[3]....
        /*108c*/ 	.word	0x00032850


	//   ....[4]....
        /*1090*/ 	.word	0x000328b0


	//   ....[5]....
        /*1094*/ 	.word	0x00032930


	//   ....[6]....
        /*1098*/ 	.word	0x00032990


	//   ....[7]....
        /*109c*/ 	.word	0x000329f0


	//   ....[8]....
        /*10a0*/ 	.word	0x00032a50


	//   ....[9]....
        /*10a4*/ 	.word	0x00032ad0


	//   ....[10]....
        /*10a8*/ 	.word	0x00032b30


	//   ....[11]....
        /*10ac*/ 	.word	0x00032ba0


	//   ....[12]....
        /*10b0*/ 	.word	0x00032c00


	//   ....[13]....
        /*10b4*/ 	.word	0x00032c60


	//   ....[14]....
        /*10b8*/ 	.word	0x00032cd0


	//   ....[15]....
        /*10bc*/ 	.word	0x00032d40


	//   ....[16]....
        /*10c0*/ 	.word	0x00032ea0


	//   ....[17]....
        /*10c4*/ 	.word	0x00032ef0


	//   ....[18]....
        /*10c8*/ 	.word	0x00032f80


	//   ....[19]....
        /*10cc*/ 	.word	0x00033010


	//   ....[20]....
        /*10d0*/ 	.word	0x000330a0


	//   ....[21]....
        /*10d4*/ 	.word	0x00033130


	//   ....[22]....
        /*10d8*/ 	.word	0x000331c0


	//   ....[23]....
        /*10dc*/ 	.word	0x00033250


	//   ....[24]....
        /*10e0*/ 	.word	0x00033310


	//   ....[25]....
        /*10e4*/ 	.word	0x000335f0


	//   ....[26]....
        /*10e8*/ 	.word	0x000336f0


	//   ....[27]....
        /*10ec*/ 	.word	0x00033790


	//   ....[28]....
        /*10f0*/ 	.word	0x00033950


	//   ....[29]....
        /*10f4*/ 	.word	0x000339f0


	//   ....[30]....
        /*10f8*/ 	.word	0x00033b00


	//   ....[31]....
        /*10fc*/ 	.word	0x00033bc0


	//   ....[32]....
        /*1100*/ 	.word	0x00033cd0


	//   ....[33]....
        /*1104*/ 	.word	0x00033d90


	//   ....[34]....
        /*1108*/ 	.word	0x00033e40


	//   ....[35]....
        /*110c*/ 	.word	0x00033f10


	//   ....[36]....
        /*1110*/ 	.word	0x00034080


	//   ....[37]....
        /*1114*/ 	.word	0x00034130


	//   ....[38]....
        /*1118*/ 	.word	0x000342e0


	//   ....[39]....
        /*111c*/ 	.word	0x00034330


	//   ....[40]....
        /*1120*/ 	.word	0x00034430


	//   ....[41]....
        /*1124*/ 	.word	0x000344e0


	//   ....[42]....
        /*1128*/ 	.word	0x00034540


	//   ....[43]....
        /*112c*/ 	.word	0x000345e0


	//   ....[44]....
        /*1130*/ 	.word	0x000346a0


	//   ....[45]....
        /*1134*/ 	.word	0x00034770


	//   ....[46]....
        /*1138*/ 	.word	0x00034830


	//   ....[47]....
        /*113c*/ 	.word	0x00034890


	//   ....[48]....
        /*1140*/ 	.word	0x000348f0


	//   ....[49]....
        /*1144*/ 	.word	0x00034a10


	//   ....[50]....
        /*1148*/ 	.word	0x00034a70


	//   ....[51]....
        /*114c*/ 	.word	0x00034b80


	//   ....[52]....
        /*1150*/ 	.word	0x00034be0


	//   ....[53]....
        /*1154*/ 	.word	0x00034ce0


	//   ....[54]....
        /*1158*/ 	.word	0x00034e10


	//   ....[55]....
        /*115c*/ 	.word	0x00034ea0


	//   ....[56]....
        /*1160*/ 	.word	0x00034f00


	//   ....[57]....
        /*1164*/ 	.word	0x00034ff0


	//   ....[58]....
        /*1168*/ 	.word	0x00035070


	//   ....[59]....
        /*116c*/ 	.word	0x00035140


	//   ....[60]....
        /*1170*/ 	.word	0x000351b0


	//   ....[61]....
        /*1174*/ 	.word	0x00035240


	//   ....[62]....
        /*1178*/ 	.word	0x00035310


	//   ....[63]....
        /*117c*/ 	.word	0x00035360


	//   ....[64]....
        /*1180*/ 	.word	0x000354f0


	//   ....[65]....
        /*1184*/ 	.word	0x00035580


	//   ....[66]....
        /*1188*/ 	.word	0x000355e0


	//   ....[67]....
        /*118c*/ 	.word	0x000356b0


	//   ....[68]....
        /*1190*/ 	.word	0x00035710


	//   ....[69]....
        /*1194*/ 	.word	0x000357e0


	//   ....[70]....
        /*1198*/ 	.word	0x00035840


	//   ....[71]....
        /*119c*/ 	.word	0x00035910


	//   ....[72]....
        /*11a0*/ 	.word	0x00035970


	//   ....[73]....
        /*11a4*/ 	.word	0x00035a40


	//   ....[74]....
        /*11a8*/ 	.word	0x00035c20


	//   ....[75]....
        /*11ac*/ 	.word	0x00035cc0


	//   ....[76]....
        /*11b0*/ 	.word	0x00035de0


	//   ....[77]....
        /*11b4*/ 	.word	0x00035e50


	//   ....[78]....
        /*11b8*/ 	.word	0x00035ec0


	//   ....[79]....
        /*11bc*/ 	.word	0x00035f30


	//   ....[80]....
        /*11c0*/ 	.word	0x00035fa0


	//   ....[81]....
        /*11c4*/ 	.word	0x00036020


	//   ....[82]....
        /*11c8*/ 	.word	0x000360b0


	//   ....[83]....
        /*11cc*/ 	.word	0x00036140


	//   ....[84]....
        /*11d0*/ 	.word	0x000361b0


	//   ....[85]....
        /*11d4*/ 	.word	0x00036220


	//   ....[86]....
        /*11d8*/ 	.word	0x00036290


	//   ....[87]....
        /*11dc*/ 	.word	0x00036310


	//   ....[88]....
        /*11e0*/ 	.word	0x00036380


	//   ....[89]....
        /*11e4*/ 	.word	0x00036420


	//   ....[90]....
        /*11e8*/ 	.word	0x000364b0


	//   ....[91]....
        /*11ec*/ 	.word	0x000365d0


	//----- nvinfo : EIATTR_REG_RECONFIG
	.align		4
.L_838:
        /*11f0*/ 	.byte	0x01, 0x54
	.zero		2


	//----- nvinfo : EIATTR_SYSCALL_OFFSETS
	.align		4
        /*11f4*/ 	.byte	0x04, 0x46
        /*11f6*/ 	.short	(.L_840 - .L_839)


	//   ....[0]....
.L_839:
        /*11f8*/ 	.word	0x00001c40


	//   ....[1]....
        /*11fc*/ 	.word	0x00001d90


	//   ....[2]....
        /*1200*/ 	.word	0x000114c0


	//   ....[3]....
        /*1204*/ 	.word	0x000117d0


	//   ....[4]....
        /*1208*/ 	.word	0x0002a3f0


	//   ....[5]....
        /*120c*/ 	.word	0x0002a580


	//   ....[6]....
        /*1210*/ 	.word	0x0002a6d0


	//   ....[7]....
        /*1214*/ 	.word	0x0002a810


	//   ....[8]....
        /*1218*/ 	.word	0x0002c220


	//----- nvinfo : EIATTR_MBARRIER_INSTR_OFFSETS
	.align		4
.L_840:
        /*121c*/ 	.byte	0x04, 0x39
        /*121e*/ 	.short	(.L_842 - .L_841)


	//   ....[0]....
.L_841:
        /*1220*/ 	.word	0x00000270
        /*1224*/ 	.word	0x000000ff
        /*1228*/ 	.word	0x00033400
        /*122c*/ 	.short	0x0100
        /*122e*/ 	.byte	0x08
	.zero		1


	//   ....[1]....
        /*1230*/ 	.word	0x00000280
        /*1234*/ 	.word	0x000000ff
        /*1238*/ 	.word	0x00033420
        /*123c*/ 	.short	0x0100
        /*123e*/ 	.byte	0x08
	.zero		1


	//   ....[2]....
        /*1240*/ 	.word	0x00000370
        /*1244*/ 	.word	0x000000ff
        /*1248*/ 	.word	0x00033430
        /*124c*/ 	.short	0x0100
        /*124e*/ 	.byte	0x08
	.zero		1


	//   ....[3]....
        /*1250*/ 	.word	0x00000380
        /*1254*/ 	.word	0x000000ff
        /*1258*/ 	.word	0x00033440
        /*125c*/ 	.short	0x0100
        /*125e*/ 	.byte	0x08
	.zero		1


	//   ....[4]....
        /*1260*/ 	.word	0x00000390
        /*1264*/ 	.word	0x000000ff
        /*1268*/ 	.word	0x00033438
        /*126c*/ 	.short	0x0100
        /*126e*/ 	.byte	0x08
	.zero		1


	//   ....[5]....
        /*1270*/ 	.word	0x000003a0
        /*1274*/ 	.word	0x000000ff
        /*1278*/ 	.word	0x00033448
        /*127c*/ 	.short	0x0100
        /*127e*/ 	.byte	0x08
	.zero		1


	//   ....[6]....
        /*1280*/ 	.word	0x000004d0
        /*1284*/ 	.word	0x000000ff
        /*1288*/ 	.word	0x00033450
        /*128c*/ 	.short	0x0100
        /*128e*/ 	.byte	0x08
	.zero		1


	//   ....[7]....
        /*1290*/ 	.word	0x000004e0
        /*1294*/ 	.word	0x000000ff
        /*1298*/ 	.word	0x00033460
        /*129c*/ 	.short	0x0100
        /*129e*/ 	.byte	0x08
	.zero		1


	//   ....[8]....
        /*12a0*/ 	.word	0x000004f0
        /*12a4*/ 	.word	0x000000ff
        /*12a8*/ 	.word	0x00033458
        /*12ac*/ 	.short	0x0100
        /*12ae*/ 	.byte	0x08
	.zero		1


	//   ....[9]....
        /*12b0*/ 	.word	0x00000500
        /*12b4*/ 	.word	0x000000ff
        /*12b8*/ 	.word	0x00033468
        /*12bc*/ 	.short	0x0100
        /*12be*/ 	.byte	0x08
	.zero		1


	//   ....[10]....
        /*12c0*/ 	.word	0x000005f0
        /*12c4*/ 	.word	0x000000ff
        /*12c8*/ 	.word	0x00033470
        /*12cc*/ 	.short	0x0100
        /*12ce*/ 	.byte	0x06
	.zero		1


	//   ....[11]....
        /*12d0*/ 	.word	0x00000600
        /*12d4*/ 	.word	0x000000ff
        /*12d8*/ 	.word	0x00033480
        /*12dc*/ 	.short	0x0100
        /*12de*/ 	.byte	0x06
	.zero		1


	//   ....[12]....
        /*12e0*/ 	.word	0x00000610
        /*12e4*/ 	.word	0x000000ff
        /*12e8*/ 	.word	0x00033478
        /*12ec*/ 	.short	0x0100
        /*12ee*/ 	.byte	0x06
	.zero		1


	//   ....[13]....
        /*12f0*/ 	.word	0x00000620
        /*12f4*/ 	.word	0x000000ff
        /*12f8*/ 	.word	0x00033488
        /*12fc*/ 	.short	0x0100
        /*12fe*/ 	.byte	0x06
	.zero		1


	//   ....[14]....
        /*1300*/ 	.word	0x00000750
        /*1304*/ 	.word	0x000000ff
        /*1308*/ 	.word	0x00033490
        /*130c*/ 	.short	0x0100
        /*130e*/ 	.byte	0x08
	.zero		1


	//   ....[15]....
        /*1310*/ 	.word	0x00000760
        /*1314*/ 	.word	0x000000ff
        /*1318*/ 	.word	0x000334a0
        /*131c*/ 	.short	0x0100
        /*131e*/ 	.byte	0x08
	.zero		1


	//   ....[16]....
        /*1320*/ 	.word	0x00000770
        /*1324*/ 	.word	0x000000ff
        /*1328*/ 	.word	0x00033498
        /*132c*/ 	.short	0x0100
        /*132e*/ 	.byte	0x08
	.zero		1


	//   ....[17]....
        /*1330*/ 	.word	0x00000780
        /*1334*/ 	.word	0x000000ff
        /*1338*/ 	.word	0x000334a8
        /*133c*/ 	.short	0x0100
        /*133e*/ 	.byte	0x08
	.zero		1


	//   ....[18]....
        /*1340*/ 	.word	0x000008c0
        /*1344*/ 	.word	0x000000ff
        /*1348*/ 	.word	0x000334b0
        /*134c*/ 	.short	0x0100
        /*134e*/ 	.byte	0x08
	.zero		1


	//   ....[19]....
        /*1350*/ 	.word	0x000008d0
        /*1354*/ 	.word	0x000000ff
        /*1358*/ 	.word	0x000334c0
        /*135c*/ 	.short	0x0100
        /*135e*/ 	.byte	0x08
	.zero		1


	//   ....[20]....
        /*1360*/ 	.word	0x000008e0
        /*1364*/ 	.word	0x000000ff
        /*1368*/ 	.word	0x000334b8
        /*136c*/ 	.short	0x0100
        /*136e*/ 	.byte	0x08
	.zero		1


	//   ....[21]....
        /*1370*/ 	.word	0x000008f0
        /*1374*/ 	.word	0x000000ff
        /*1378*/ 	.word	0x000334c8
        /*137c*/ 	.short	0x0100
        /*137e*/ 	.byte	0x08
	.zero		1


	//   ....[22]....
        /*1380*/ 	.word	0x00003630
        /*1384*/ 	.word	0x0000005d
        /*1388*/ 	.word	0x00033490
        /*138c*/ 	.short	0x010a
        /*138e*/ 	.byte	0x3f
	.zero		1


	//   ....[23]....
        /*1390*/ 	.word	0x00009a60
        /*1394*/ 	.word	0x0000005d
        /*1398*/ 	.word	0x00033490
        /*139c*/ 	.short	0x010a
        /*139e*/ 	.byte	0x3f
	.zero		1


	//   ....[24]....
        /*13a0*/ 	.word	0x0000fb00
        /*13a4*/ 	.word	0x0000005d
        /*13a8*/ 	.word	0x00033490
        /*13ac*/ 	.short	0x010a
        /*13ae*/ 	.byte	0x3f
	.zero		1


	//   ....[25]....
        /*13b0*/ 	.word	0x00010310
        /*13b4*/ 	.word	0x0000000b
        /*13b8*/ 	.word	0x00000000
        /*13bc*/ 	.short	0x0101
        /*13be*/ 	.byte	0x3f
	.zero		1


	//   ....[26]....
        /*13c0*/ 	.word	0x00010350
        /*13c4*/ 	.word	0x0000005d
        /*13c8*/ 	.word	0x000334b0
        /*13cc*/ 	.short	0x010a
        /*13ce*/ 	.byte	0x3f
	.zero		1


	//   ....[27]....
        /*13d0*/ 	.word	0x00010af0
        /*13d4*/ 	.word	0x0000005d
        /*13d8*/ 	.word	0x00000000
        /*13dc*/ 	.short	0x0101
        /*13de*/ 	.byte	0x3f
	.zero		1


	//   ....[28]....
        /*13e0*/ 	.word	0x00011550
        /*13e4*/ 	.word	0x00000012
        /*13e8*/ 	.word	0x00033400
        /*13ec*/ 	.short	0x010a
        /*13ee*/ 	.byte	0x3f
	.zero		1


	//   ....[29]....
        /*13f0*/ 	.word	0x000115a0
        /*13f4*/ 	.word	0x00000012
        /*13f8*/ 	.word	0x00033400
        /*13fc*/ 	.short	0x010a
        /*13fe*/ 	.byte	0x3f
	.zero		1


	//   ....[30]....
        /*1400*/ 	.word	0x00012050
        /*1404*/ 	.word	0x00000012
        /*1408*/ 	.word	0x00033400
        /*140c*/ 	.short	0x010a
        /*140e*/ 	.byte	0x3f
	.zero		1


	//   ....[31]....
        /*1410*/ 	.word	0x00015660
        /*1414*/ 	.word	0x00000012
        /*1418*/ 	.word	0x00033400
        /*141c*/ 	.short	0x010a
        /*141e*/ 	.byte	0x3f
	.zero		1


	//   ....[32]....
        /*1420*/ 	.word	0x000187e0
        /*1424*/ 	.word	0x00000003
        /*1428*/ 	.word	0x00033430
        /*142c*/ 	.short	0x010a
        /*142e*/ 	.byte	0x3f
	.zero		1


	//   ....[33]....
        /*1430*/ 	.word	0x00018820
        /*1434*/ 	.word	0x00000003
        /*1438*/ 	.word	0x00033430
        /*143c*/ 	.short	0x010a
        /*143e*/ 	.byte	0x3f
	.zero		1


	//   ....[34]....
        /*1440*/ 	.word	0x0001af30
        /*1444*/ 	.word	0x00000032
        /*1448*/ 	.word	0x00000000
        /*144c*/ 	.short	0x0101
        /*144e*/ 	.byte	0x3f
	.zero		1


	//   ....[35]....
        /*1450*/ 	.word	0x0001c1b0
        /*1454*/ 	.word	0x00000005
        /*1458*/ 	.word	0x00033430
        /*145c*/ 	.short	0x010a
        /*145e*/ 	.byte	0x3f
	.zero		1


	//   ....[36]....
        /*1460*/ 	.word	0x0001c200
        /*1464*/ 	.word	0x00000005
        /*1468*/ 	.word	0x00033430
        /*146c*/ 	.short	0x010a
        /*146e*/ 	.byte	0x3f
	.zero		1


	//   ....[37]....
        /*1470*/ 	.word	0x0001d300
        /*1474*/ 	.word	0x00000005
        /*1478*/ 	.word	0x00033450
        /*147c*/ 	.short	0x010a
        /*147e*/ 	.byte	0x3f
	.zero		1


	//   ....[38]....
        /*1480*/ 	.word	0x0001d340
        /*1484*/ 	.word	0x00000005
        /*1488*/ 	.word	0x00033450
        /*148c*/ 	.short	0x010a
        /*148e*/ 	.byte	0x3f
	.zero		1


	//   ....[39]....
        /*1490*/ 	.word	0x0001e780
        /*1494*/ 	.word	0x0000000a
        /*1498*/ 	.word	0x00000000
        /*149c*/ 	.short	0x0101
        /*149e*/ 	.byte	0x3f
	.zero		1


	//   ....[40]....
        /*14a0*/ 	.word	0x0001f8b0
        /*14a4*/ 	.word	0x00000004
        /*14a8*/ 	.word	0x00000000
        /*14ac*/ 	.short	0x0101
        /*14ae*/ 	.byte	0x3f
	.zero		1


	//   ....[41]....
        /*14b0*/ 	.word	0x00020260
        /*14b4*/ 	.word	0x00000000
        /*14b8*/ 	.word	0x00033430
        /*14bc*/ 	.short	0x010a
        /*14be*/ 	.byte	0x3f
	.zero		1


	//   ....[42]....
        /*14c0*/ 	.word	0x000202b0
        /*14c4*/ 	.word	0x00000000
        /*14c8*/ 	.word	0x00033430
        /*14cc*/ 	.short	0x010a
        /*14ce*/ 	.byte	0x3f
	.zero		1


	//   ....[43]....
        /*14d0*/ 	.word	0x00021380
        /*14d4*/ 	.word	0x00000004
        /*14d8*/ 	.word	0x00033450
        /*14dc*/ 	.short	0x010a
        /*14de*/ 	.byte	0x3f
	.zero		1


	//   ....[44]....
        /*14e0*/ 	.word	0x000213c0
        /*14e4*/ 	.word	0x00000004
        /*14e8*/ 	.word	0x00033450
        /*14ec*/ 	.short	0x010a
        /*14ee*/ 	.byte	0x3f
	.zero		1


	//   ....[45]....
        /*14f0*/ 	.word	0x00021700
        /*14f4*/ 	.word	0x00000000
        /*14f8*/ 	.word	0x00000000
        /*14fc*/ 	.short	0x0101
        /*14fe*/ 	.byte	0x3f
	.zero		1


	//   ....[46]....
        /*1500*/ 	.word	0x00022d50
        /*1504*/ 	.word	0x00000003
        /*1508*/ 	.word	0x00000000
        /*150c*/ 	.short	0x0101
        /*150e*/ 	.byte	0x3f
	.zero		1


	//   ....[47]....
        /*1510*/ 	.word	0x000235e0
        /*1514*/ 	.word	0x0000000c
        /*1518*/ 	.word	0x00033450
        /*151c*/ 	.short	0x010a
        /*151e*/ 	.byte	0x3f
	.zero		1


	//   ....[48]....
        /*1520*/ 	.word	0x00023660
        /*1524*/ 	.word	0x0000000c
        /*1528*/ 	.word	0x00033450
        /*152c*/ 	.short	0x010a
        /*152e*/ 	.byte	0x3f
	.zero		1


	//   ....[49]....
        /*1530*/ 	.word	0x00023cc0
        /*1534*/ 	.word	0x00000002
        /*1538*/ 	.word	0x00000000
        /*153c*/ 	.short	0x0101
        /*153e*/ 	.byte	0x3f
	.zero		1


	//   ....[50]....
        /*1540*/ 	.word	0x00026430
        /*1544*/ 	.word	0x00000000
        /*1548*/ 	.word	0x00000000
        /*154c*/ 	.short	0x0101
        /*154e*/ 	.byte	0x3f
	.zero		1


	//   ....[51]....
        /*1550*/ 	.word	0x00028d80
        /*1554*/ 	.word	0x00000017
        /*1558*/ 	.word	0x00033420
        /*155c*/ 	.short	0x010a
        /*155e*/ 	.byte	0x3f
	.zero		1


	//   ....[52]....
        /*1560*/ 	.word	0x00028e40
        /*1564*/ 	.word	0x0000000a
        /*1568*/ 	.word	0x000334a0
        /*156c*/ 	.short	0x010a
        /*156e*/ 	.byte	0x3f
	.zero		1


	//   ....[53]....
        /*1570*/ 	.word	0x00029270
        /*1574*/ 	.word	0x0000000a
        /*1578*/ 	.word	0x000334c0
        /*157c*/ 	.short	0x010a
        /*157e*/ 	.byte	0x3f
	.zero		1


	//   ....[54]....
        /*1580*/ 	.word	0x000297d0
        /*1584*/ 	.word	0x00000009
        /*1588*/ 	.word	0x000334a0
        /*158c*/ 	.short	0x010a
        /*158e*/ 	.byte	0x3f
	.zero		1


	//   ....[55]....
        /*1590*/ 	.word	0x00029bf0
        /*1594*/ 	.word	0x00000009
        /*1598*/ 	.word	0x000334c0
        /*159c*/ 	.short	0x010a
        /*159e*/ 	.byte	0x3f
	.zero		1


	//   ....[56]....
        /*15a0*/ 	.word	0x0002aec0
        /*15a4*/ 	.word	0x00000004
        /*15a8*/ 	.word	0x00033480
        /*15ac*/ 	.short	0x010a
        /*15ae*/ 	.byte	0x3f
	.zero		1


	//   ....[57]....
        /*15b0*/ 	.word	0x0002b700
        /*15b4*/ 	.word	0x00000004
        /*15b8*/ 	.word	0x00033470
        /*15bc*/ 	.short	0x0107
        /*15be*/ 	.byte	0x3f
	.zero		1


	//   ....[58]....
        /*15c0*/ 	.word	0x0002b7c0
        /*15c4*/ 	.word	0x00000004
        /*15c8*/ 	.word	0x00033470
        /*15cc*/ 	.short	0x0101
        /*15ce*/ 	.byte	0x3f
	.zero		1


	//   ....[59]....
        /*15d0*/ 	.word	0x0002b810
        /*15d4*/ 	.word	0x00000004
        /*15d8*/ 	.word	0x00033440
        /*15dc*/ 	.short	0x010a
        /*15de*/ 	.byte	0x3f
	.zero		1


	//   ....[60]....
        /*15e0*/ 	.word	0x0002bf30
        /*15e4*/ 	.word	0x00000004
        /*15e8*/ 	.word	0x00033430
        /*15ec*/ 	.short	0x0107
        /*15ee*/ 	.byte	0x3f
	.zero		1


	//   ....[61]....
        /*15f0*/ 	.word	0x0002c010
        /*15f4*/ 	.word	0x00000004
        /*15f8*/ 	.word	0x00033430
        /*15fc*/ 	.short	0x0101
        /*15fe*/ 	.byte	0x3f
	.zero		1


	//   ....[62]....
        /*1600*/ 	.word	0x0002c920
        /*1604*/ 	.word	0x00000017
        /*1608*/ 	.word	0x00033400
        /*160c*/ 	.short	0x0107
        /*160e*/ 	.byte	0x3f
	.zero		1


	//   ....[63]....
        /*1610*/ 	.word	0x0002ca20
        /*1614*/ 	.word	0x00000017
        /*1618*/ 	.word	0x00033400
        /*161c*/ 	.short	0x0101
        /*161e*/ 	.byte	0x3f
	.zero		1


	//   ....[64]....
        /*1620*/ 	.word	0x0002ca40
        /*1624*/ 	.word	0x00000017
        /*1628*/ 	.word	0x00033420
        /*162c*/ 	.short	0x010a
        /*162e*/ 	.byte	0x3f
	.zero		1


	//   ....[65]....
        /*1630*/ 	.word	0x0002cf10
        /*1634*/ 	.word	0x00000004
        /*1638*/ 	.word	0x00033480
        /*163c*/ 	.short	0x010a
        /*163e*/ 	.byte	0x3f
	.zero		1


	//   ....[66]....
        /*1640*/ 	.word	0x0002d500
        /*1644*/ 	.word	0x00000004
        /*1648*/ 	.word	0x00033470
        /*164c*/ 	.short	0x0107
        /*164e*/ 	.byte	0x3f
	.zero		1


	//   ....[67]....
        /*1650*/ 	.word	0x0002d5c0
        /*1654*/ 	.word	0x00000004
        /*1658*/ 	.word	0x00033470
        /*165c*/ 	.short	0x0101
        /*165e*/ 	.byte	0x3f
	.zero		1


	//   ....[68]....
        /*1660*/ 	.word	0x0002d5f0
        /*1664*/ 	.word	0x00000004
        /*1668*/ 	.word	0x00033440
        /*166c*/ 	.short	0x010a
        /*166e*/ 	.byte	0x3f
	.zero		1


	//   ....[69]....
        /*1670*/ 	.word	0x0002db50
        /*1674*/ 	.word	0x00000004
        /*1678*/ 	.word	0x00033430
        /*167c*/ 	.short	0x0107
        /*167e*/ 	.byte	0x3f
	.zero		1


	//   ....[70]....
        /*1680*/ 	.word	0x0002dc20
        /*1684*/ 	.word	0x00000004
        /*1688*/ 	.word	0x00033430
        /*168c*/ 	.short	0x0101
        /*168e*/ 	.byte	0x3f
	.zero		1


	//   ....[71]....
        /*1690*/ 	.word	0x0002dca0
        /*1694*/ 	.word	0x00000002
        /*1698*/ 	.word	0x00033470
        /*169c*/ 	.short	0x010a
        /*169e*/ 	.byte	0x3f
	.zero		1


	//   ....[72]....
        /*16a0*/ 	.word	0x0002dd30
        /*16a4*/ 	.word	0x00000002
        /*16a8*/ 	.word	0x00033460
        /*16ac*/ 	.short	0x010a
        /*16ae*/ 	.byte	0x3f
	.zero		1


	//   ....[73]....
        /*16b0*/ 	.word	0x0002e840
        /*16b4*/ 	.word	0x00000002
        /*16b8*/ 	.word	0x00033450
        /*16bc*/ 	.short	0x0101
        /*16be*/ 	.byte	0x3f
	.zero		1


	//   ....[74]....
        /*16c0*/ 	.word	0x0002e8d0
        /*16c4*/ 	.word	0x00000002
        /*16c8*/ 	.word	0x00000000
        /*16cc*/ 	.short	0x0101
        /*16ce*/ 	.byte	0x3f
	.zero		1


	//   ....[75]....
        /*16d0*/ 	.word	0x0002ea90
        /*16d4*/ 	.word	0x00000000
        /*16d8*/ 	.word	0x00033470
        /*16dc*/ 	.short	0x010a
        /*16de*/ 	.byte	0x3f
	.zero		1


	//   ....[76]....
        /*16e0*/ 	.word	0x0002eb10
        /*16e4*/ 	.word	0x00000000
        /*16e8*/ 	.word	0x00033460
        /*16ec*/ 	.short	0x010a
        /*16ee*/ 	.byte	0x3f
	.zero		1


	//   ....[77]....
        /*16f0*/ 	.word	0x0002f630
        /*16f4*/ 	.word	0x00000000
        /*16f8*/ 	.word	0x00033450
        /*16fc*/ 	.short	0x0101
        /*16fe*/ 	.byte	0x3f
	.zero		1


	//   ....[78]....
        /*1700*/ 	.word	0x0002f6d0
        /*1704*/ 	.word	0x00000000
        /*1708*/ 	.word	0x00000000
        /*170c*/ 	.short	0x0101
        /*170e*/ 	.byte	0x3f
	.zero		1


	//   ....[79]....
        /*1710*/ 	.word	0x00030400
        /*1714*/ 	.word	0x00000005
        /*1718*/ 	.word	0x00033420
        /*171c*/ 	.short	0x010a
        /*171e*/ 	.byte	0x3f
	.zero		1


	//   ....[80]....
        /*1720*/ 	.word	0x00030570
        /*1724*/ 	.word	0x00000003
        /*1728*/ 	.word	0x00033440
        /*172c*/ 	.short	0x010a
        /*172e*/ 	.byte	0x3f
	.zero		1


	//   ....[81]....
        /*1730*/ 	.word	0x00030610
        /*1734*/ 	.word	0x00000005
        /*1738*/ 	.word	0x00033440
        /*173c*/ 	.short	0x010a
        /*173e*/ 	.byte	0x3f
	.zero		1


	//   ....[82]....
        /*1740*/ 	.word	0x00030650
        /*1744*/ 	.word	0x00000003
        /*1748*/ 	.word	0x00033460
        /*174c*/ 	.short	0x010a
        /*174e*/ 	.byte	0x3f
	.zero		1


	//   ....[83]....
        /*1750*/ 	.word	0x00030690
        /*1754*/ 	.word	0x00000005
        /*1758*/ 	.word	0x00033460
        /*175c*/ 	.short	0x010a
        /*175e*/ 	.byte	0x3f
	.zero		1


	//   ....[84]....
        /*1760*/ 	.word	0x000306d0
        /*1764*/ 	.word	0x00000003
        /*1768*/ 	.word	0x00033480
        /*176c*/ 	.short	0x010a
        /*176e*/ 	.byte	0x3f
	.zero		1


	//   ....[85]....
        /*1770*/ 	.word	0x00030710
        /*1774*/ 	.word	0x00000005
        /*1778*/ 	.word	0x00033480
        /*177c*/ 	.short	0x010a
        /*177e*/ 	.byte	0x3f
	.zero		1


	//   ....[86]....
        /*1780*/ 	.word	0x00030770
        /*1784*/ 	.word	0x0000005d
        /*1788*/ 	.word	0x00033490
        /*178c*/ 	.short	0x010a
        /*178e*/ 	.byte	0x3f
	.zero		1


	//   ....[87]....
        /*1790*/ 	.word	0x00030a20
        /*1794*/ 	.word	0x0000005d
        /*1798*/ 	.word	0x00033490
        /*179c*/ 	.short	0x010a
        /*179e*/ 	.byte	0x3f
	.zero		1


	//   ....[88]....
        /*17a0*/ 	.word	0x00030cd0
        /*17a4*/ 	.word	0x0000005d
        /*17a8*/ 	.word	0x00033490
        /*17ac*/ 	.short	0x010a
        /*17ae*/ 	.byte	0x3f
	.zero		1


	//   ....[89]....
        /*17b0*/ 	.word	0x00030f80
        /*17b4*/ 	.word	0x0000005d
        /*17b8*/ 	.word	0x000334b0
        /*17bc*/ 	.short	0x010a
        /*17be*/ 	.byte	0x3f
	.zero		1


	//   ....[90]....
        /*17c0*/ 	.word	0x00031220
        /*17c4*/ 	.word	0x00000012
        /*17c8*/ 	.word	0x00033400
        /*17cc*/ 	.short	0x010a
        /*17ce*/ 	.byte	0x3f
	.zero		1


	//   ....[91]....
        /*17d0*/ 	.word	0x00031430
        /*17d4*/ 	.word	0x00000012
        /*17d8*/ 	.word	0x00033400
        /*17dc*/ 	.short	0x010a
        /*17de*/ 	.byte	0x3f
	.zero		1


	//   ....[92]....
        /*17e0*/ 	.word	0x00031480
        /*17e4*/ 	.word	0x00000003
        /*17e8*/ 	.word	0x00033430
        /*17ec*/ 	.short	0x010a
        /*17ee*/ 	.byte	0x3f
	.zero		1


	//   ....[93]....
        /*17f0*/ 	.word	0x000314d0
        /*17f4*/ 	.word	0x00000005
        /*17f8*/ 	.word	0x00033430
        /*17fc*/ 	.short	0x010a
        /*17fe*/ 	.byte	0x3f
	.zero		1


	//   ....[94]....
        /*1800*/ 	.word	0x00031520
        /*1804*/ 	.word	0x00000005
        /*1808*/ 	.word	0x00033450
        /*180c*/ 	.short	0x010a
        /*180e*/ 	.byte	0x3f
	.zero		1


	//   ....[95]....
        /*1810*/ 	.word	0x00031570
        /*1814*/ 	.word	0x00000000
        /*1818*/ 	.word	0x00033430
        /*181c*/ 	.short	0x010a
        /*181e*/ 	.byte	0x3f
	.zero		1


	//   ....[96]....
        /*1820*/ 	.word	0x000315c0
        /*1824*/ 	.word	0x00000004
        /*1828*/ 	.word	0x00033450
        /*182c*/ 	.short	0x010a
        /*182e*/ 	.byte	0x3f
	.zero		1


	//   ....[97]....
        /*1830*/ 	.word	0x00031610
        /*1834*/ 	.word	0x0000000c
        /*1838*/ 	.word	0x00033450
        /*183c*/ 	.short	0x010a
        /*183e*/ 	.byte	0x3f
	.zero		1


	//   ....[98]....
        /*1840*/ 	.word	0x000333d0
        /*1844*/ 	.word	0x00000017
        /*1848*/ 	.word	0x00033420
        /*184c*/ 	.short	0x010a
        /*184e*/ 	.byte	0x3f
	.zero		1


	//   ....[99]....
        /*1850*/ 	.word	0x00033420
        /*1854*/ 	.word	0x0000000a
        /*1858*/ 	.word	0x000334a0
        /*185c*/ 	.short	0x010a
        /*185e*/ 	.byte	0x3f
	.zero		1


	//   ....[100]....
        /*1860*/ 	.word	0x00033470
        /*1864*/ 	.word	0x0000000a
        /*1868*/ 	.word	0x000334c0
        /*186c*/ 	.short	0x010a
        /*186e*/ 	.byte	0x3f
	.zero		1


	//   ....[101]....
        /*1870*/ 	.word	0x000334c0
        /*1874*/ 	.word	0x00000009
        /*1878*/ 	.word	0x000334a0
        /*187c*/ 	.short	0x010a
        /*187e*/ 	.byte	0x3f
	.zero		1


	//   ....[102]....
        /*1880*/ 	.word	0x00033510
        /*1884*/ 	.word	0x00000009
        /*1888*/ 	.word	0x000334c0
        /*188c*/ 	.short	0x010a
        /*188e*/ 	.byte	0x3f
	.zero		1


	//   ....[103]....
        /*1890*/ 	.word	0x00033640
        /*1894*/ 	.word	0x00000004
        /*1898*/ 	.word	0x00033480
        /*189c*/ 	.short	0x010a
        /*189e*/ 	.byte	0x3f
	.zero		1


	//   ....[104]....
        /*18a0*/ 	.word	0x00033fd0
        /*18a4*/ 	.word	0x00000004
        /*18a8*/ 	.word	0x00033440
        /*18ac*/ 	.short	0x010a
        /*18ae*/ 	.byte	0x3f
	.zero		1


	//   ....[105]....
        /*18b0*/ 	.word	0x00034d10
        /*18b4*/ 	.word	0x00000017
        /*18b8*/ 	.word	0x00033420
        /*18bc*/ 	.short	0x010a
        /*18be*/ 	.byte	0x3f
	.zero		1


	//   ....[106]....
        /*18c0*/ 	.word	0x00034d60
        /*18c4*/ 	.word	0x00000004
        /*18c8*/ 	.word	0x00033480
        /*18cc*/ 	.short	0x010a
        /*18ce*/ 	.byte	0x3f
	.zero		1


	//   ....[107]....
        /*18d0*/ 	.word	0x00035440
        /*18d4*/ 	.word	0x00000004
        /*18d8*/ 	.word	0x00033440
        /*18dc*/ 	.short	0x010a
        /*18de*/ 	.byte	0x3f
	.zero		1


	//   ....[108]....
        /*18e0*/ 	.word	0x00035a80
        /*18e4*/ 	.word	0x00000002
        /*18e8*/ 	.word	0x00033470
        /*18ec*/ 	.short	0x010a
        /*18ee*/ 	.byte	0x3f
	.zero		1


	//   ....[109]....
        /*18f0*/ 	.word	0x00035ad0
        /*18f4*/ 	.word	0x00000002
        /*18f8*/ 	.word	0x00033460
        /*18fc*/ 	.short	0x010a
        /*18fe*/ 	.byte	0x3f
	.zero		1


	//   ....[110]....
        /*1900*/ 	.word	0x00035b20
        /*1904*/ 	.word	0x00000000
        /*1908*/ 	.word	0x00033470
        /*190c*/ 	.short	0x010a
        /*190e*/ 	.byte	0x3f
	.zero		1


	//   ....[111]....
        /*1910*/ 	.word	0x00035b70
        /*1914*/ 	.word	0x00000000
        /*1918*/ 	.word	0x00033460
        /*191c*/ 	.short	0x010a
        /*191e*/ 	.byte	0x3f
	.zero		1


	//   ....[112]....
        /*1920*/ 	.word	0x000364f0
        /*1924*/ 	.word	0x00000005
        /*1928*/ 	.word	0x00033420
        /*192c*/ 	.short	0x010a
        /*192e*/ 	.byte	0x3f
	.zero		1


	//   ....[113]....
        /*1930*/ 	.word	0x00036690
        /*1934*/ 	.word	0x00000003
        /*1938*/ 	.word	0x00033440
        /*193c*/ 	.short	0x010a
        /*193e*/ 	.byte	0x3f
	.zero		1


	//   ....[114]....
        /*1940*/ 	.word	0x000366e0
        /*1944*/ 	.word	0x00000005
        /*1948*/ 	.word	0x00033440
        /*194c*/ 	.short	0x010a
        /*194e*/ 	.byte	0x3f
	.zero		1


	//   ....[115]....
        /*1950*/ 	.word	0x00036730
        /*1954*/ 	.word	0x00000003
        /*1958*/ 	.word	0x00033460
        /*195c*/ 	.short	0x010a
        /*195e*/ 	.byte	0x3f
	.zero		1


	//   ....[116]....
        /*1960*/ 	.word	0x00036780
        /*1964*/ 	.word	0x00000005
        /*1968*/ 	.word	0x00033460
        /*196c*/ 	.short	0x010a
        /*196e*/ 	.byte	0x3f
	.zero		1


	//   ....[117]....
        /*1970*/ 	.word	0x000367d0
        /*1974*/ 	.word	0x00000003
        /*1978*/ 	.word	0x00033480
        /*197c*/ 	.short	0x010a
        /*197e*/ 	.byte	0x3f
	.zero		1


	//----- nvinfo : EIATTR_NUM_MBARRIERS
	.align		4
.L_842:
        /*1980*/ 	.byte	0x03, 0x38
        /*1982*/ 	.short	0x0016


	//----- nvinfo : EIATTR_EXIT_INSTR_OFFSETS
	.align		4
        /*1984*/ 	.byte	0x04, 0x1c
        /*1986*/ 	.short	(.L_844 - .L_843)


	//   ....[0]....
.L_843:
        /*1988*/ 	.word	0x00030760


	//----- nvinfo : EIATTR_MAX_THREADS
	.align		4
.L_844:
        /*198c*/ 	.byte	0x04, 0x05
        /*198e*/ 	.short	(.L_846 - .L_845)
.L_845:
        /*1990*/ 	.word	0x00000180
        /*1994*/ 	.word	0x00000001
        /*1998*/ 	.word	0x00000001


	//----- nvinfo : EIATTR_CRS_STACK_SIZE
	.align		4
.L_846:
        /*199c*/ 	.byte	0x04, 0x1e
        /*199e*/ 	.short	(.L_848 - .L_847)
.L_847:
        /*19a0*/ 	.word	0x00000000


	//----- nvinfo : EIATTR_CBANK_PARAM_SIZE
	.align		4
.L_848:
        /*19a4*/ 	.byte	0x03, 0x19
        /*19a6*/ 	.short	0x0af0


	//----- nvinfo : EIATTR_PARAM_CBANK
	.align		4
        /*19a8*/ 	.byte	0x04, 0x0a
        /*19aa*/ 	.short	(.L_850 - .L_849)
	.align		4
.L_849:
        /*19ac*/ 	.word	index@(.nv.constant0._ZN7cutlass13device_kernelIN5flash11enable_sm90INS1_16FlashAttnFwdSm90INS1_25CollectiveMainloopFwdSm90ILi2EN4cute5tupleIJNS5_1CILi1EEES8_S8_EEENS6_IJNS7_ILi128EEENS7_ILi160EEENS7_ILi192EEEEEELi192ENS_12float_e4m3_tEfNS_4arch4Sm90ELb1ELb0ELb0ELb1ELb1ELb1ELb0ELb1ELb1ELb1ELb0ELb0EEENS1_21CollectiveEpilogueFwdINS6_IJSA_SC_SB_EEES9_NS_10bfloat16_tESG_Li256ELb1ELb1ELb0ELb1EEENS1_36VarlenDynamicPersistentTileSchedulerILi128ELi160ELi256ELi128ELb0ELb1ELb1ELb1ELb1ELb1EEEEEEEEEvNT_6ParamsE)
        /*19b0*/ 	.short	0x0210
        /*19b2*/ 	.short	0x0af0


	//----- nvinfo : EIATTR_SW_WAR
	.align		4
.L_850:
        /*19b4*/ 	.byte	0x04, 0x36
        /*19b6*/ 	.short	(.L_852 - .L_851)
.L_851:
        /*19b8*/ 	.word	0x00000008
.L_852:


//--------------------- .nv.info._ZN7cutlass13device_kernelIN5flash11enable_sm90INS1_16FlashAttnFwdSm90INS1_25CollectiveMainloopFwdSm90ILi2EN4cute5tupleIJNS5_1CILi1EEES8_S8_EEENS6_IJNS7_ILi128EEENS7_ILi160EEESA_EEELi128ENS_12float_e4m3_tEfNS_4arch4Sm90ELb0ELb0ELb0ELb0ELb1ELb0ELb0ELb1ELb1ELb1ELb0ELb0EEENS1_21CollectiveEpilogueFwdINS6_IJSA_SA_SB_EEES9_NS_10bfloat16_tESF_Li256ELb0ELb1ELb0ELb1EEENS1_29StaticPersistentTileSchedulerILb0EEEEEEEEEvNT_6ParamsE --------------------------
	.section	.nv.info._ZN7cutlass13device_kernelIN5flash11enable_sm90INS1_16FlashAttnFwdSm90INS1_25CollectiveMainloopFwdSm90ILi2EN4cute5tupleIJNS5_1CILi1EEES8_S8_EEENS6_IJNS7_ILi128EEENS7_ILi160EEESA_EEELi128ENS_12float_e4m3_tEfNS_4arch4Sm90ELb0ELb0ELb0ELb0ELb1ELb0ELb0ELb1ELb1ELb1ELb0ELb0EEENS1_21CollectiveEpilogueFwdINS6_IJSA_SA_SB_EEES9_NS_10bfloat16_tESF_Li256ELb0ELb1ELb0ELb1EEENS1_29StaticPersistentTileSchedulerILb0EEEEEEEEEvNT_6ParamsE,"",@"SHT_CUDA_INFO"
	.sectionflags	@""
	.align	4


	//----- nvinfo : EIATTR_CUDA_API_VERSION
	.align		4
        /*0000*/ 	.byte	0x04, 0x37
        /*0002*/ 	.short	(.L_854 - .L_853)
.L_853:
        /*0004*/ 	.word	0x00000082


	//----- nvinfo : EIATTR_KPARAM_INFO
	.align		4
.L_854:
        /*0008*/ 	.byte	0x04, 0x17
        /*000a*/ 	.short	(.L_856 - .L_855)
.L_855:
        /*000c*/ 	.word	0x00000000
        /*0010*/ 	.short	0x0000
        /*0012*/ 	.short	0x0070
        /*0014*/ 	.byte	0x00, 0xf0, 0x01, 0x28


	//----- nvinfo : EIATTR_SPARSE_MMA_MASK
	.align		4
.L_856:
        /*0018*/ 	.byte	0x03, 0x50
        /*001a*/ 	.short	0x0000


	//----- nvinfo : EIATTR_MAXREG_COUNT
	.align		4
        /*001c*/ 	.byte	0x03, 0x1b
        /*001e*/ 	.short	0x00a8


	//----- nvinfo : EIATTR_NUM_BARRIERS
	.align		4
        /*0020*/ 	.byte	0x02, 0x4c
        /*0022*/ 	.byte	0x10
	.zero		1


	//----- nvinfo : EIATTR_EXTERNS
	.align		4
        /*0024*/ 	.byte	0x04, 0x0f
        /*0026*/ 	.short	(.L_858 - .L_857)


	//   ....[0]....
	.align		4
.L_857:
        /*0028*/ 	.word	index@(__assertfail)


	//----- nvinfo : EIATTR_ANNOTATIONS
	.align		4
.L_858:
        /*002c*/ 	.byte	0x04, 0x55
        /*002e*/ 	.short	(.L_860 - .L_859)


	//   ....[0]....
.L_859:
        /* <DEDUP_REMOVED lines=22> */


	//----- nvinfo : EIATTR_MERCURY_ISA_VERSION
	.align		4
.L_860:
        /*0180*/ 	.byte	0x03, 0x5f
        /*0182*/ 	.short	0x0101


	//----- nvinfo : EIATTR_INT_WARP_WIDE_INSTR_OFFSETS
	.align		4
        /*0184*/ 	.byte	0x04, 0x31
        /*0186*/ 	.short	(.L_862 - .L_861)


	//   ....[0]....
.L_861:
        /*0188*/ 	.word	0x000000c0


	//   ....[1]....
        /*018c*/ 	.word	0x000000d0


	//   ....[2]....
        /*0190*/ 	.word	0x00000170


	//----- nvinfo : EIATTR_COOP_GROUP_MASK_REGIDS
	.align		4
.L_862:
        /*0194*/ 	.byte	0x04, 0x29
        /*0196*/ 	.short	(.L_864 - .L_863)


	//   ....[0]....
.L_863:
        /*0198*/ 	.word	0xffffffff


	//   ....[1]....
        /*019c*/ 	.word	0xffffffff


	//   ....[2]....
        /*01a0*/ 	.word	0xffffffff


	//   ....[3]....
        /*01a4*/ 	.word	0xffffffff


	//   ....[4]....
        /*01a8*/ 	.word	0xffffffff


	//   ....[5]....
        /*01ac*/ 	.word	0xffffffff


	//   ....[6]....
        /*01b0*/ 	.word	0xffffffff


	//   ....[7]....
        /*01b4*/ 	.word	0xffffffff


	//   ....[8]....
        /*01b8*/ 	.word	0xffffffff


	//   ....[9]....
        /*01bc*/ 	.word	0xffffffff


	//   ....[10]....
        /*01c0*/ 	.word	0xffffffff


	//   ....[11]....
        /*01c4*/ 	.word	0xffffffff


	//   ....[12]....
        /*01c8*/ 	.word	0xffffffff


	//   ....[13]....
        /*01cc*/ 	.word	0xffffffff


	//   ....[14]....
        /*01d0*/ 	.word	0xffffffff


	//   ....[15]....
        /*01d4*/ 	.word	0xffffffff


	//   ....[16]....
        /*01d8*/ 	.word	0xffffffff


	//   ....[17]....
        /*01dc*/ 	.word	0xffffffff


	//   ....[18]....
        /*01e0*/ 	.word	0xffffffff


	//   ....[19]....
        /*01e4*/ 	.word	0xffffffff


	//   ....[20]....
        /*01e8*/ 	.word	0xffffffff


	//   ....[21]....
        /*01ec*/ 	.word	0xffffffff


	//   ....[22]....
        /*01f0*/ 	.word	0xffffffff


	//   ....[23]....
        /*01f4*/ 	.word	0xffffffff


	//   ....[24]....
        /*01f8*/ 	.word	0xffffffff


	//   ....[25]....
        /*01fc*/ 	.word	0xffffffff


	//   ....[26]....
        /*0200*/ 	.word	0xffffffff


	//   ....[27]....
        /*0204*/ 	.word	0xffffffff


	//   ....[28]....
        /*0208*/ 	.word	0xffffffff


	//   ....[29]....
        /*020c*/ 	.word	0xffffffff


	//   ....[30]....
        /*0210*/ 	.word	0xffffffff


	//   ....[31]....
        /*0214*/ 	.word	0xffffffff


	//   ....[32]....
        /*0218*/ 	.word	0xffffffff


	//   ....[33]....
        /*021c*/ 	.word	0xffffffff


	//   ....[34]....
        /*0220*/ 	.word	0xffffffff


	//   ....[35]....
        /*0224*/ 	.word	0xffffffff


	//   ....[36]....
        /*0228*/ 	.word	0xffffffff


	//   ....[37]....
        /*022c*/ 	.word	0xffffffff


	//   ....[38]....
        /*0230*/ 	.word	0xffffffff


	//   ....[39]....
        /*0234*/ 	.word	0xffffffff


	//   ....[40]....
        /*0238*/ 	.word	0xffffffff


	//   ....[41]....
        /*023c*/ 	.word	0xffffffff


	//   ....[42]....
        /*0240*/ 	.word	0xffffffff


	//   ....[43]....
        /*0244*/ 	.word	0xffffffff


	//   ....[44]....
        /*0248*/ 	.word	0xffffffff


	//   ....[45]....
        /*024c*/ 	.word	0xffffffff


	//   ....[46]....
        /*0250*/ 	.word	0xffffffff


	//   ....[47]....
        /*0254*/ 	.word	0xffffffff


	//   ....[48]....
        /*0258*/ 	.word	0xffffffff


	//   ....[49]....
        /*025c*/ 	.word	0xffffffff


	//   ....[50]....
        /*0260*/ 	.word	0xffffffff


	//   ....[51]....
        /*0264*/ 	.word	0xffffffff


	//   ....[52]....
        /*0268*/ 	.word	0xffffffff


	//   ....[53]....
        /*026c*/ 	.word	0xffffffff


	//   ....[54]....
        /*0270*/ 	.word	0xffffffff


	//   ....[55]....
        /*0274*/ 	.word	0xffffffff


	//   ....[56]....
        /*0278*/ 	.word	0xffffffff


	//   ....[57]....
        /*027c*/ 	.word	0xffffffff


	//   ....[58]....
        /*0280*/ 	.word	0xffffffff


	//   ....[59]....
        /*0284*/ 	.word	0xffffffff


	//   ....[60]....
        /*0288*/ 	.word	0xffffffff


	//   ....[61]....
        /*028c*/ 	.word	0xffffffff


	//   ....[62]....
        /*0290*/ 	.word	0xffffffff


	//   ....[63]....
        /*0294*/ 	.word	0xffffffff


	//   ....[64]....
        /*0298*/ 	.word	0xffffffff


	//   ....[65]....
        /*029c*/ 	.word	0xffffffff


	//   ....[66]....
        /*02a0*/ 	.word	0xffffffff


	//   ....[67]....
        /*02a4*/ 	.word	0xffffffff


	//   ....[68]....
        /*02a8*/ 	.word	0xffffffff


	//   ....[69]....
        /*02ac*/ 	.word	0xffffffff


	//   ....[70]....
        /*02b0*/ 	.word	0xffffffff


	//   ....[71]....
        /*02b4*/ 	.word	0xffffffff


	//   ....[72]....
        /*02b8*/ 	.word	0xffffffff


	//   ....[73]....
        /*02bc*/ 	.word	0xffffffff


	//   ....[74]....
        /*02c0*/ 	.word	0xffffffff


	//   ....[75]....
        /*02c4*/ 	.word	0xffffffff


	//   ....[76]....
        /*02c8*/ 	.word	0xffffffff


	//   ....[77]....
        /*02cc*/ 	.word	0xffffffff


	//   ....[78]....
        /*02d0*/ 	.word	0xffffffff


	//   ....[79]....
        /*02d4*/ 	.word	0xffffffff


	//   ....[80]....
        /*02d8*/ 	.word	0xffffffff


	//   ....[81]....
        /*02dc*/ 	.word	0xffffffff


	//   ....[82]....
        /*02e0*/ 	.word	0xffffffff


	//   ....[83]....
        /*02e4*/ 	.word	0xffffffff


	//   ....[84]....
        /*02e8*/ 	.word	0xffffffff


	//   ....[85]....
        /*02ec*/ 	.word	0xffffffff


	//   ....[86]....
        /*02f0*/ 	.word	0xffffffff


	//   ....[87]....
        /*02f4*/ 	.word	0xffffffff


	//   ....[88]....
        /*02f8*/ 	.word	0xffffffff


	//   ....[89]....
        /*02fc*/ 	.word	0xffffffff


	//   ....[90]....
        /*0300*/ 	.word	0xffffffff


	//   ....[91]....
        /*0304*/ 	.word	0xffffffff


	//   ....[92]....
        /*0308*/ 	.word	0xffffffff


	//   ....[93]....
        /*030c*/ 	.word	0xffffffff


	//   ....[94]....
        /*0310*/ 	.word	0xffffffff


	//   ....[95]....
        /*0314*/ 	.word	0xffffffff


	//   ....[96]....
        /*0318*/ 	.word	0xffffffff


	//   ....[97]....
        /*031c*/ 	.word	0xffffffff


	//   ....[98]....
        /*0320*/ 	.word	0xffffffff


	//   ....[99]....
        /*0324*/ 	.word	0xffffffff


	//   ....[100]....
        /*0328*/ 	.word	0xffffffff


	//   ....[101]....
        /*032c*/ 	.word	0xffffffff


	//   ....[102]....
        /*0330*/ 	.word	0xffffffff


	//   ....[103]....
        /*0334*/ 	.word	0xffffffff


	//   ....[104]....
        /*0338*/ 	.word	0xffffffff


	//   ....[105]....
        /*033c*/ 	.word	0xffffffff


	//   ....[106]....
        /*0340*/ 	.word	0xffffffff


	//   ....[107]....
        /*0344*/ 	.word	0xffffffff


	//   ....[108]....
        /*0348*/ 	.word	0xffffffff


	//   ....[109]....
        /*034c*/ 	.word	0xffffffff


	//   ....[110]....
        /*0350*/ 	.word	0xffffffff


	//   ....[111]....
        /*0354*/ 	.word	0xffffffff


	//   ....[112]....
        /*0358*/ 	.word	0xffffffff


	//   ....[113]....
        /*035c*/ 	.word	0xffffffff


	//   ....[114]....
        /*0360*/ 	.word	0xffffffff


	//   ....[115]....
        /*0364*/ 	.word	0xffffffff


	//   ....[116]....
        /*0368*/ 	.word	0xffffffff


	//   ....[117]....
        /*036c*/ 	.word	0xffffffff


	//   ....[118]....
        /*0370*/ 	.word	0xffffffff


	//   ....[119]....
        /*0374*/ 	.word	0xffffffff


	//   ....[120]....
        /*0378*/ 	.word	0xffffffff


	//   ....[121]....
        /*037c*/ 	.word	0xffffffff


	//   ....[122]....
        /*0380*/ 	.word	0xffffffff


	//   ....[123]....
        /*0384*/ 	.word	0xffffffff


	//   ....[124]....
        /*0388*/ 	.word	0xffffffff


	//   ....[125]....
        /*038c*/ 	.word	0xffffffff


	//   ....[126]....
        /*0390*/ 	.word	0xffffffff


	//   ....[127]....
        /*0394*/ 	.word	0xffffffff


	//   ....[128]....
        /*0398*/ 	.word	0xffffffff


	//   ....[129]....
        /*039c*/ 	.word	0xffffffff


	//   ....[130]....
        /*03a0*/ 	.word	0xffffffff


	//   ....[131]....
        /*03a4*/ 	.word	0xffffffff


	//   ....[132]....
        /*03a8*/ 	.word	0xffffffff


	//   ....[133]....
        /*03ac*/ 	.word	0xffffffff


	//   ....[134]....
        /*03b0*/ 	.word	0xffffffff


	//   ....[135]....
        /*03b4*/ 	.word	0xffffffff


	//   ....[136]....
        /*03b8*/ 	.word	0xffffffff


	//   ....[137]....
        /*03bc*/ 	.word	0xffffffff


	//   ....[138]....
        /*03c0*/ 	.word	0xffffffff


	//   ....[139]....
        /*03c4*/ 	.word	0xffffffff


	//   ....[140]....
        /*03c8*/ 	.word	0xffffffff


	//   ....[141]....
        /*03cc*/ 	.word	0xffffffff


	//   ....[142]....
        /*03d0*/ 	.word	0xffffffff


	//   ....[143]....
        /*03d4*/ 	.word	0xffffffff


	//   ....[144]....
        /*03d8*/ 	.word	0xffffffff


	//   ....[145]....
        /*03dc*/ 	.word	0xffffffff


	//   ....[146]....
        /*03e0*/ 	.word	0xffffffff


	//   ....[147]....
        /*03e4*/ 	.word	0xffffffff


	//   ....[148]....
        /*03e8*/ 	.word	0xffffffff


	//   ....[149]....
        /*03ec*/ 	.word	0xffffffff


	//   ....[150]....
        /*03f0*/ 	.word	0xffffffff


	//   ....[151]....
        /*03f4*/ 	.word	0xffffffff


	//   ....[152]....
        /*03f8*/ 	.word	0xffffffff


	//   ....[153]....
        /*03fc*/ 	.word	0xffffffff


	//   ....[154]....
        /*0400*/ 	.word	0xffffffff


	//   ....[155]....
        /*0404*/ 	.word	0xffffffff


	//   ....[156]....
        /*0408*/ 	.word	0xffffffff


	//   ....[157]....
        /*040c*/ 	.word	0xffffffff


	//   ....[158]....
        /*0410*/ 	.word	0xffffffff


	//   ....[159]....
        /*0414*/ 	.word	0xffffffff


	//   ....[160]....
        /*0418*/ 	.word	0x0500000f


	//   ....[161]....
        /*041c*/ 	.word	0x0500000f


	//   ....[162]....
        /*0420*/ 	.word	0x0500000f


	//   ....[163]....
        /*0424*/ 	.word	0x0500000f


	//   ....[164]....
        /*0428*/ 	.word	0x0500000f


	//   ....[165]....
        /*042c*/ 	.word	0x0500000f


	//   ....[166]....
        /*0430*/ 	.word	0x0500000f


	//   ....[167]....
        /*0434*/ 	.word	0x0500000f


	//   ....[168]....
        /*0438*/ 	.word	0x0500000f


	//   ....[169]....
        /*043c*/ 	.word	0x0500000f


	//   ....[170]....
        /*0440*/ 	.word	0x0500000f


	//   ....[171]....
        /*0444*/ 	.word	0x0500000f


	//   ....[172]....
        /*0448*/ 	.word	0x0500000f


	//   ....[173]....
        /*044c*/ 	.word	0x0500000f


	//   ....[174]....
        /*0450*/ 	.word	0x0500000f


	//   ....[175]....
        /*0454*/ 	.word	0x0500000f


	//   ....[176]....
        /*0458*/ 	.word	0x0500000f


	//   ....[177]....
        /*045c*/ 	.word	0x0500000f


	//   ....[178]....
        /*0460*/ 	.word	0x0500000f


	//   ....[179]....
        /*0464*/ 	.word	0x0500000f


	//   ....[180]....
        /*0468*/ 	.word	0x0500000f


	//   ....[181]....
        /*046c*/ 	.word	0x0500000f


	//   ....[182]....
        /*0470*/ 	.word	0x0500000f


	//   ....[183]....
        /*0474*/ 	.word	0x0500000f


	//   ....[184]....
        /*0478*/ 	.word	0x0500000f


	//   ....[185]....
        /*047c*/ 	.word	0x0500000f


	//   ....[186]....
        /*0480*/ 	.word	0x0500000f


	//   ....[187]....
        /*0484*/ 	.word	0x0500000f


	//   ....[188]....
        /*0488*/ 	.word	0x0500000f


	//   ....[189]....
        /*048c*/ 	.word	0x0500000f


	//   ....[190]....
        /*0490*/ 	.word	0x0500000f


	//   ....[191]....
        /*0494*/ 	.word	0x0500000f


	//   ....[192]....
        /*0498*/ 	.word	0x0500000f


	//   ....[193]....
        /*049c*/ 	.word	0x0500000f


	//   ....[194]....
        /*04a0*/ 	.word	0x0500000f


	//   ....[195]....
        /*04a4*/ 	.word	0x0500000f


	//   ....[196]....
        /*04a8*/ 	.word	0x0500000f


	//   ....[197]....
        /*04ac*/ 	.word	0x0500000f


	//   ....[198]....
        /*04b0*/ 	.word	0x0500000f


	//   ....[199]....
        /*04b4*/ 	.word	0x0500000f


	//   ....[200]....
        /*04b8*/ 	.word	0x0500000f


	//   ....[201]....
        /*04bc*/ 	.word	0x0500000f


	//   ....[202]....
        /*04c0*/ 	.word	0x0500000f


	//   ....[203]....
        /*04c4*/ 	.word	0x0500000f


	//   ....[204]....
        /*04c8*/ 	.word	0x0500000f


	//   ....[205]....
        /*04cc*/ 	.word	0x0500000f


	//   ....[206]....
        /*04d0*/ 	.word	0x0500000f


	//   ....[207]....
        /*04d4*/ 	.word	0x0500000f


	//   ....[208]....
        /*04d8*/ 	.word	0x0500000f


	//   ....[209]....
        /*04dc*/ 	.word	0x0500000f


	//   ....[210]....
        /*04e0*/ 	.word	0x0500000f


	//   ....[211]....
        /*04e4*/ 	.word	0x0500000f


	//   ....[212]....
        /*04e8*/ 	.word	0x0500000f


	//   ....[213]....
        /*04ec*/ 	.word	0x0500000f


	//   ....[214]....
        /*04f0*/ 	.word	0x0500000f


	//   ....[215]....
        /*04f4*/ 	.word	0x0500000f


	//   ....[216]....
        /*04f8*/ 	.word	0x0500000f


	//   ....[217]....
        /*04fc*/ 	.word	0x0500000f


	//   ....[218]....
        /*0500*/ 	.word	0x0500000f


	//   ....[219]....
        /*0504*/ 	.word	0x0500000f


	//   ....[220]....
        /*0508*/ 	.word	0x0500000f


	//   ....[221]....
        /*050c*/ 	.word	0x0500000f


	//   ....[222]....
        /*0510*/ 	.word	0x0500000f


	//   ....[223]....
        /*0514*/ 	.word	0x0500000f


	//   ....[224]....
        /*0518*/ 	.word	0x0500000f


	//   ....[225]....
        /*051c*/ 	.word	0x0500000f


	//   ....[226]....
        /*0520*/ 	.word	0x0500000f


	//   ....[227]....
        /*0524*/ 	.word	0x0500000f


	//   ....[228]....
        /*0528*/ 	.word	0x0500000f


	//   ....[229]....
        /*052c*/ 	.word	0x0500000f


	//   ....[230]....
        /*0530*/ 	.word	0x0500000f


	//   ....[231]....
        /*0534*/ 	.word	0x0500000f


	//   ....[232]....
        /*0538*/ 	.word	0x0500000f


	//   ....[233]....
        /*053c*/ 	.word	0x0500000f


	//   ....[234]....
        /*0540*/ 	.word	0x0500000f


	//   ....[235]....
        /*0544*/ 	.word	0x0500000f


	//   ....[236]....
        /*0548*/ 	.word	0x0500000f


	//   ....[237]....
        /*054c*/ 	.word	0x0500000f


	//   ....[238]....
        /*0550*/ 	.word	0x0500000f


	//   ....[239]....
        /*0554*/ 	.word	0x0500000f


	//   ....[240]....
        /*0558*/ 	.word	0x0500000f


	//   ....[241]....
        /*055c*/ 	.word	0x0500000f


	//   ....[242]....
        /*0560*/ 	.word	0x0500000f


	//   ....[243]....
        /*0564*/ 	.word	0x0500000f


	//   ....[244]....
        /*0568*/ 	.word	0x0500000f


	//   ....[245]....
        /*056c*/ 	.word	0x0500000f


	//   ....[246]....
        /*0570*/ 	.word	0x0500000f


	//   ....[247]....
        /*0574*/ 	.word	0x0500000f


	//   ....[248]....
        /*0578*/ 	.word	0x0500000f


	//   ....[249]....
        /*057c*/ 	.word	0x0500000f


	//   ....[250]....
        /*0580*/ 	.word	0x0500000f


	//   ....[251]....
        /*0584*/ 	.word	0x0500000f


	//   ....[252]....
        /*0588*/ 	.word	0x0500000f


	//   ....[253]....
        /*058c*/ 	.word	0x0500000f


	//   ....[254]....
        /*0590*/ 	.word	0x0500000f


	//   ....[255]....
        /*0594*/ 	.word	0x0500000f


	//   ....[0]....
        /*0598*/ 	.word	0x0500000f


	//----- nvinfo : EIATTR_COOP_GROUP_INSTR_OFFSETS
	.align		4
.L_864:
        /*059c*/ 	.byte	0x04, 0x28
        /*059e*/ 	.short	(.L_866 - .L_865)


	//   ....[0]....
.L_865:
        /*05a0*/ 	.word	0x00000080


	//   ....[1]....
        /*05a4*/ 	.word	0x00000090


	//   ....[2]....
        /*05a8*/ 	.word	0x000002d0


	//   ....[3]....
        /*05ac*/ 	.word	0x00000430


	//   ....[4]....
        /*05b0*/ 	.word	0x00000550


	//   ....[5]....
        /*05b4*/ 	.word	0x000006b0


	//   ....[6]....
        /*05b8*/ 	.word	0x00000e60


	//   ....[7]....
        /*05bc*/ 	.word	0x00002760


	//   ....[8]....
        /*05c0*/ 	.word	0x00002860


	//   ....[9]....
        /*05c4*/ 	.word	0x00002e60


	//   ....[10]....
        /*05c8*/ 	.word	0x00002ec0


	//   ....[11]....
        /*05cc*/ 	.word	0x00005500


	//   ....[12]....
        /*05d0*/ 	.word	0x00005510


	//   ....[13]....
        /*05d4*/ 	.word	0x00005540


	//   ....[14]....
        /*05d8*/ 	.word	0x00005550


	//   ....[15]....
        /*05dc*/ 	.word	0x00007010


	//   ....[16]....
        /*05e0*/ 	.word	0x00007020


	//   ....[17]....
        /*05e4*/ 	.word	0x000070a0


	//   ....[18]....
        /*05e8*/ 	.word	0x000070b0


	//   ....[19]....
        /*05ec*/ 	.word	0x00008210


	//   ....[20]....
        /*05f0*/ 	.word	0x00008240


	//   ....[21]....
        /*05f4*/ 	.word	0x00008270


	//   ....[22]....
        /*05f8*/ 	.word	0x000082b0


	//   ....[23]....
        /*05fc*/ 	.word	0x000082f0


	//   ....[24]....
        /*0600*/ 	.word	0x00008330


	//   ....[25]....
        /*0604*/ 	.word	0x00008360


	//   ....[26]....
        /*0608*/ 	.word	0x000083a0


	//   ....[27]....
        /*060c*/ 	.word	0x000083e0


	//   ....[28]....
        /*0610*/ 	.word	0x00008410


	//   ....[29]....
        /*0614*/ 	.word	0x00008440


	//   ....[30]....
        /*0618*/ 	.word	0x00008480


	//   ....[31]....
        /*061c*/ 	.word	0x000084d0


	//   ....[32]....
        /*0620*/ 	.word	0x00008500


	//   ....[33]....
        /*0624*/ 	.word	0x00008530


	//   ....[34]....
        /*0628*/ 	.word	0x00008550


	//   ....[35]....
        /*062c*/ 	.word	0x00008570


	//   ....[36]....
        /*0630*/ 	.word	0x00008580


	//   ....[37]....
        /*0634*/ 	.word	0x00008590


	//   ....[38]....
        /*0638*/ 	.word	0x000085a0


	//   ....[39]....
        /*063c*/ 	.word	0x000085b0


	//   ....[40]....
        /*0640*/ 	.word	0x000085c0


	//   ....[41]....
        /*0644*/ 	.word	0x000085d0


	//   ....[42]....
        /*0648*/ 	.word	0x000085e0


	//   ....[43]....
        /*064c*/ 	.word	0x000085f0


	//   ....[44]....
        /*0650*/ 	.word	0x00008600


	//   ....[45]....
        /*0654*/ 	.word	0x00008610


	//   ....[46]....
        /*0658*/ 	.word	0x00008620


	//   ....[47]....
        /*065c*/ 	.word	0x00008630


	//   ....[48]....
        /*0660*/ 	.word	0x00008640


	//   ....[49]....
        /*0664*/ 	.word	0x00008650


	//   ....[50]....
        /*0668*/ 	.word	0x00008680


	//   ....[51]....
        /*066c*/ 	.word	0x00008810


	//   ....[52]....
        /*0670*/ 	.word	0x00008840


	//   ....[53]....
        /*0674*/ 	.word	0x00008870


	//   ....[54]....
        /*0678*/ 	.word	0x00008960


	//   ....[55]....
        /*067c*/ 	.word	0x00008d30


	//   ....[56]....
        /*0680*/ 	.word	0x00008d70


	//   ....[57]....
        /*0684*/ 	.word	0x00008e50


	//   ....[58]....
        /*0688*/ 	.word	0x00008e70


	//   ....[59]....
        /*068c*/ 	.word	0x00008f20


	//   ....[60]....
        /*0690*/ 	.word	0x00008f40


	//   ....[61]....
        /*0694*/ 	.word	0x00009000


	//   ....[62]....
        /*0698*/ 	.word	0x00009040


	//   ....[63]....
        /*069c*/ 	.word	0x0000a8a0


	//   ....[64]....
        /*06a0*/ 	.word	0x0000a8b0


	//   ....[65]....
        /*06a4*/ 	.word	0x0000a8c0


	//   ....[66]....
        /*06a8*/ 	.word	0x0000a8e0


	//   ....[67]....
        /*06ac*/ 	.word	0x0000a900


	//   ....[68]....
        /*06b0*/ 	.word	0x0000a920


	//   ....[69]....
        /*06b4*/ 	.word	0x0000a930


	//   ....[70]....
        /*06b8*/ 	.word	0x0000a960


	//   ....[71]....
        /*06bc*/ 	.word	0x0000a980


	//   ....[72]....
        /*06c0*/ 	.word	0x0000aa00


	//   ....[73]....
        /*06c4*/ 	.word	0x0000aa20


	//   ....[74]....
        /*06c8*/ 	.word	0x0000aa30


	//   ....[75]....
        /*06cc*/ 	.word	0x0000aa90


	//   ....[76]....
        /*06d0*/ 	.word	0x0000aac0


	//   ....[77]....
        /*06d4*/ 	.word	0x0000aaf0


	//   ....[78]....
        /*06d8*/ 	.word	0x0000ab00


	//   ....[79]....
        /*06dc*/ 	.word	0x0000ab80


	//   ....[80]....
        /*06e0*/ 	.word	0x0000abd0


	//   ....[81]....
        /*06e4*/ 	.word	0x0000abe0


	//   ....[82]....
        /*06e8*/ 	.word	0x0000ac20


	//   ....[83]....
        /*06ec*/ 	.word	0x0000b0b0


	//   ....[84]....
        /*06f0*/ 	.word	0x0000b0e0


	//   ....[85]....
        /*06f4*/ 	.word	0x0000b110


	//   ....[86]....
        /*06f8*/ 	.word	0x0000b140


	//   ....[87]....
        /*06fc*/ 	.word	0x0000b160


	//   ....[88]....
        /*0700*/ 	.word	0x0000b180


	//   ....[89]....
        /*0704*/ 	.word	0x0000b1a0


	//   ....[90]....
        /*0708*/ 	.word	0x0000b1b0


	//   ....[91]....
        /*070c*/ 	.word	0x0000b1d0


	//   ....[92]....
        /*0710*/ 	.word	0x0000b1e0


	//   ....[93]....
        /*0714*/ 	.word	0x0000b200


	//   ....[94]....
        /*0718*/ 	.word	0x0000b220


	//   ....[95]....
        /*071c*/ 	.word	0x0000b230


	//   ....[96]....
        /*0720*/ 	.word	0x0000b270


	//   ....[97]....
        /*0724*/ 	.word	0x0000b2b0


	//   ....[98]....
        /*0728*/ 	.word	0x0000b390


	//   ....[99]....
        /*072c*/ 	.word	0x0000b3e0


	//   ....[100]....
        /*0730*/ 	.word	0x0000b410


	//   ....[101]....
        /*0734*/ 	.word	0x0000b420


	//   ....[102]....
        /*0738*/ 	.word	0x0000b4d0


	//   ....[103]....
        /*073c*/ 	.word	0x0000bc00


	//   ....[104]....
        /*0740*/ 	.word	0x0000bc20


	//   ....[105]....
        /*0744*/ 	.word	0x0000bc50


	//   ....[106]....
        /*0748*/ 	.word	0x0000bc90


	//   ....[107]....
        /*074c*/ 	.word	0x0000bce0


	//   ....[108]....
        /*0750*/ 	.word	0x0000bd00


	//   ....[109]....
        /*0754*/ 	.word	0x0000bd50


	//   ....[110]....
        /*0758*/ 	.word	0x0000bd70


	//   ....[111]....
        /*075c*/ 	.word	0x0000bdc0


	//   ....[112]....
        /*0760*/ 	.word	0x0000bde0


	//   ....[113]....
        /*0764*/ 	.word	0x0000be30


	//   ....[114]....
        /*0768*/ 	.word	0x0000be50


	//   ....[115]....
        /*076c*/ 	.word	0x0000bea0


	//   ....[116]....
        /*0770*/ 	.word	0x0000bec0


	//   ....[117]....
        /*0774*/ 	.word	0x0000bf00


	//   ....[118]....
        /*0778*/ 	.word	0x0000bf20


	//   ....[119]....
        /*077c*/ 	.word	0x0000c7f0


	//   ....[120]....
        /*0780*/ 	.word	0x0000c800


	//   ....[121]....
        /*0784*/ 	.word	0x0000c810


	//   ....[122]....
        /*0788*/ 	.word	0x0000c820


	//   ....[123]....
        /*078c*/ 	.word	0x0000c830


	//   ....[124]....
        /*0790*/ 	.word	0x0000c840


	//   ....[125]....
        /*0794*/ 	.word	0x0000c850


	//   ....[126]....
        /*0798*/ 	.word	0x0000c870


	//   ....[127]....
        /*079c*/ 	.word	0x0000c880


	//   ....[128]....
        /*07a0*/ 	.word	0x0000c8b0


	//   ....[129]....
        /*07a4*/ 	.word	0x0000c8d0


	//   ....[130]....
        /*07a8*/ 	.word	0x0000c930


	//   ....[131]....
        /*07ac*/ 	.word	0x0000c960


	//   ....[132]....
        /*07b0*/ 	.word	0x0000c970


	//   ....[133]....
        /*07b4*/ 	.word	0x0000c990


	//   ....[134]....
        /*07b8*/ 	.word	0x0000c9a0


	//   ....[135]....
        /*07bc*/ 	.word	0x0000ca50


	//   ....[136]....
        /*07c0*/ 	.word	0x0000ca60


	//   ....[137]....
        /*07c4*/ 	.word	0x0000ca90


	//   ....[138]....
        /*07c8*/ 	.word	0x0000cb00


	//   ....[139]....
        /*07cc*/ 	.word	0x0000cf10


	//   ....[140]....
        /*07d0*/ 	.word	0x0000cf20


	//   ....[141]....
        /*07d4*/ 	.word	0x0000cf30


	//   ....[142]....
        /*07d8*/ 	.word	0x0000cf40


	//   ....[143]....
        /*07dc*/ 	.word	0x0000cf50


	//   ....[144]....
        /*07e0*/ 	.word	0x0000cf60


	//   ....[145]....
        /*07e4*/ 	.word	0x0000cf80


	//   ....[146]....
        /*07e8*/ 	.word	0x0000cf90


	//   ....[147]....
        /*07ec*/ 	.word	0x0000cfb0


	//   ....[148]....
        /*07f0*/ 	.word	0x0000cfd0


	//   ....[149]....
        /*07f4*/ 	.word	0x0000d020


	//   ....[150]....
        /*07f8*/ 	.word	0x0000d040


	//   ....[151]....
        /*07fc*/ 	.word	0x0000d080


	//   ....[152]....
        /*0800*/ 	.word	0x0000d0b0


	//   ....[153]....
        /*0804*/ 	.word	0x0000d0f0


	//   ....[154]....
        /*0808*/ 	.word	0x0000d100


	//   ....[155]....
        /*080c*/ 	.word	0x0000d110


	//   ....[156]....
        /*0810*/ 	.word	0x0000d130


	//   ....[157]....
        /*0814*/ 	.word	0x0000d190


	//   ....[158]....
        /*0818*/ 	.word	0x0000d1c0


	//   ....[159]....
        /*081c*/ 	.word	0x0000e320


	//   ....[160]....
        /*0820*/ 	.word	0x0000e870


	//   ....[161]....
        /*0824*/ 	.word	0x0000e950


	//   ....[162]....
        /*0828*/ 	.word	0x0000ea20


	//   ....[163]....
        /*082c*/ 	.word	0x0000eaa0


	//   ....[164]....
        /*0830*/ 	.word	0x0000eb60


	//   ....[165]....
        /*0834*/ 	.word	0x0000ebc0


	//   ....[166]....
        /*0838*/ 	.word	0x0000ec80


	//   ....[167]....
        /*083c*/ 	.word	0x0000ece0


	//   ....[168]....
        /*0840*/ 	.word	0x0000eda0


	//   ....[169]....
        /*0844*/ 	.word	0x0000ee00


	//   ....[170]....
        /*0848*/ 	.word	0x0000eec0


	//   ....[171]....
        /*084c*/ 	.word	0x0000ef20


	//   ....[172]....
        /*0850*/ 	.word	0x0000efe0


	//   ....[173]....
        /*0854*/ 	.word	0x0000f040


	//   ....[174]....
        /*0858*/ 	.word	0x0000f100


	//   ....[175]....
        /*085c*/ 	.word	0x0000f160


	//   ....[176]....
        /*0860*/ 	.word	0x0000f210


	//   ....[177]....
        /*0864*/ 	.word	0x0000f270


	//   ....[178]....
        /*0868*/ 	.word	0x0000f320


	//   ....[179]....
        /*086c*/ 	.word	0x0000f380


	//   ....[180]....
        /*0870*/ 	.word	0x0000f430


	//   ....[181]....
        /*0874*/ 	.word	0x0000f510


	//   ....[182]....
        /*0878*/ 	.word	0x0000f5c0


	//   ....[183]....
        /*087c*/ 	.word	0x0000f620


	//   ....[184]....
        /*0880*/ 	.word	0x0000f6c0


	//   ....[185]....
        /*0884*/ 	.word	0x0000f770


	//   ....[186]....
        /*0888*/ 	.word	0x0000f840


	//   ....[187]....
        /*088c*/ 	.word	0x0000f930


	//   ....[188]....
        /*0890*/ 	.word	0x0000f980


	//   ....[189]....
        /*0894*/ 	.word	0x0000fa70


	//   ....[190]....
        /*0898*/ 	.word	0x0000fac0


	//   ....[191]....
        /*089c*/ 	.word	0x0000fb60


	//   ....[192]....
        /*08a0*/ 	.word	0x0000fc00


	//   ....[193]....
        /*08a4*/ 	.word	0x0000fc60


	//   ....[194]....
        /*08a8*/ 	.word	0x0000fd40


	//   ....[195]....
        /*08ac*/ 	.word	0x0000fda0


	//   ....[196]....
        /*08b0*/ 	.word	0x0000fe70


	//   ....[197]....
        /*08b4*/ 	.word	0x0000fed0


	//   ....[198]....
        /*08b8*/ 	.word	0x0000ffb0


	//   ....[199]....
        /*08bc*/ 	.word	0x000100a0


	//   ....[200]....
        /*08c0*/ 	.word	0x000100f0


	//   ....[201]....
        /*08c4*/ 	.word	0x00010180


	//   ....[202]....
        /*08c8*/ 	.word	0x000101f0


	//   ....[203]....
        /*08cc*/ 	.word	0x00010270


	//   ....[204]....
        /*08d0*/ 	.word	0x00010310


	//   ....[205]....
        /*08d4*/ 	.word	0x00010370


	//   ....[206]....
        /*08d8*/ 	.word	0x00010430


	//   ....[207]....
        /*08dc*/ 	.word	0x00010490


	//   ....[208]....
        /*08e0*/ 	.word	0x00010550


	//   ....[209]....
        /*08e4*/ 	.word	0x000105b0


	//   ....[210]....
        /*08e8*/ 	.word	0x00010670


	//   ....[211]....
        /*08ec*/ 	.word	0x000106d0


	//   ....[212]....
        /*08f0*/ 	.word	0x00010790


	//   ....[213]....
        /*08f4*/ 	.word	0x000107f0


	//   ....[214]....
        /*08f8*/ 	.word	0x000108b0


	//   ....[215]....
        /*08fc*/ 	.word	0x00010910


	//   ....[216]....
        /*0900*/ 	.word	0x000109b0


	//   ....[217]....
        /*0904*/ 	.word	0x00010ae0


	//   ....[218]....
        /*0908*/ 	.word	0x00010b80


	//   ....[219]....
        /*090c*/ 	.word	0x00010c00


	//   ....[220]....
        /*0910*/ 	.word	0x00010cb0


	//   ....[221]....
        /*0914*/ 	.word	0x00010d10


	//   ....[222]....
        /*0918*/ 	.word	0x00010dc0


	//   ....[223]....
        /*091c*/ 	.word	0x00010e20


	//   ....[224]....
        /*0920*/ 	.word	0x00010ed0


	//   ....[225]....
        /*0924*/ 	.word	0x00010f30


	//   ....[226]....
        /*0928*/ 	.word	0x00010fe0


	//   ....[227]....
        /*092c*/ 	.word	0x00011040


	//   ....[228]....
        /*0930*/ 	.word	0x000110f0


	//   ....[229]....
        /*0934*/ 	.word	0x00011150


	//   ....[230]....
        /*0938*/ 	.word	0x00011200


	//   ....[231]....
        /*093c*/ 	.word	0x00011260


	//   ....[232]....
        /*0940*/ 	.word	0x00011310


	//   ....[233]....
        /*0944*/ 	.word	0x00011370


	//   ....[234]....
        /*0948*/ 	.word	0x00011420


	//   ....[235]....
        /*094c*/ 	.word	0x00011480


	//   ....[236]....
        /*0950*/ 	.word	0x00011530


	//   ....[237]....
        /*0954*/ 	.word	0x00011620


	//   ....[238]....
        /*0958*/ 	.word	0x000116b0


	//   ....[239]....
        /*095c*/ 	.word	0x00011730


	//   ....[240]....
        /*0960*/ 	.word	0x000117c0


	//   ....[241]....
        /*0964*/ 	.word	0x00011820


	//   ....[242]....
        /*0968*/ 	.word	0x000118c0


	//   ....[243]....
        /*096c*/ 	.word	0x00011920


	//   ....[244]....
        /*0970*/ 	.word	0x000119c0


	//   ....[245]....
        /*0974*/ 	.word	0x00011a20


	//   ....[246]....
        /*0978*/ 	.word	0x00011ad0


	//   ....[247]....
        /*097c*/ 	.word	0x00011b30


	//   ....[248]....
        /*0980*/ 	.word	0x00011be0


	//   ....[249]....
        /*0984*/ 	.word	0x00011c40


	//   ....[250]....
        /*0988*/ 	.word	0x00011cf0


	//   ....[251]....
        /*098c*/ 	.word	0x00011d50


	//   ....[252]....
        /*0990*/ 	.word	0x00011df0


	//   ....[253]....
        /*0994*/ 	.word	0x00011e50


	//   ....[254]....
        /*0998*/ 	.word	0x00011f00


	//   ....[255]....
        /*099c*/ 	.word	0x00011f60


	//   ....[0]....
        /*09a0*/ 	.word	0x00012010


	//----- nvinfo : EIATTR_REG_RECONFIG
	.align		4
.L_866:
        /*09a4*/ 	.byte	0x01, 0x54
	.zero		2


	//----- nvinfo : EIATTR_SYSCALL_OFFSETS
	.align		4
        /*09a8*/ 	.byte	0x04, 0x46
        /*09aa*/ 	.short	(.L_868 - .L_867)


	//   ....[0]....
.L_867:
        /*09ac*/ 	.word	0x00001380


	//   ....[1]....
        /*09b0*/ 	.word	0x00009d40


	//   ....[2]....
        /*09b4*/ 	.word	0x00009ea0


	//   ....[3]....
        /*09b8*/ 	.word	0x00009fe0


	//   ....[4]....
        /*09bc*/ 	.word	0x0000a100


	//   ....[5]....
        /*09c0*/ 	.word	0x0000b850


	//----- nvinfo : EIATTR_MBARRIER_INSTR_OFFSETS
	.align		4
.L_868:
        /*09c4*/ 	.byte	0x04, 0x39
        /*09c6*/ 	.short	(.L_870 - .L_869)


	//   ....[0]....
.L_869:
        /*09c8*/ 	.word	0x00000180
        /*09cc*/ 	.word	0x000000ff
        /*09d0*/ 	.word	0x00022800
        /*09d4*/ 	.short	0x0100
        /*09d6*/ 	.byte	0x08
	.zero		1


	//   ....[1]....
        /*09d8*/ 	.word	0x00000190
        /*09dc*/ 	.word	0x000000ff
        /*09e0*/ 	.word	0x00022820
        /*09e4*/ 	.short	0x0100
        /*09e6*/ 	.byte	0x08
	.zero		1


	//   ....[2]....
        /*09e8*/ 	.word	0x00000280
        /*09ec*/ 	.word	0x000000ff
        /*09f0*/ 	.word	0x00022830
        /*09f4*/ 	.short	0x0100
        /*09f6*/ 	.byte	0x08
	.zero		1


	//   ....[3]....
        /*09f8*/ 	.word	0x00000290
        /*09fc*/ 	.word	0x000000ff
        /*0a00*/ 	.word	0x00022840
        /*0a04*/ 	.short	0x0100
        /*0a06*/ 	.byte	0x08
	.zero		1


	//   ....[4]....
        /*0a08*/ 	.word	0x000002a0
        /*0a0c*/ 	.word	0x000000ff
        /*0a10*/ 	.word	0x00022838
        /*0a14*/ 	.short	0x0100
        /*0a16*/ 	.byte	0x08
	.zero		1


	//   ....[5]....
        /*0a18*/ 	.word	0x000002b0
        /*0a1c*/ 	.word	0x000000ff
        /*0a20*/ 	.word	0x00022848
        /*0a24*/ 	.short	0x0100
        /*0a26*/ 	.byte	0x08
	.zero		1


	//   ....[6]....
        /*0a28*/ 	.word	0x000003e0
        /*0a2c*/ 	.word	0x000000ff
        /*0a30*/ 	.word	0x00022850
        /*0a34*/ 	.short	0x0100
        /*0a36*/ 	.byte	0x08
	.zero		1


	//   ....[7]....
        /*0a38*/ 	.word	0x000003f0
        /*0a3c*/ 	.word	0x000000ff
        /*0a40*/ 	.word	0x00022860
        /*0a44*/ 	.short	0x0100
        /*0a46*/ 	.byte	0x08
	.zero		1


	//   ....[8]....
        /*0a48*/ 	.word	0x00000400
        /*0a4c*/ 	.word	0x000000ff
        /*0a50*/ 	.word	0x00022858
        /*0a54*/ 	.short	0x0100
        /*0a56*/ 	.byte	0x08
	.zero		1


	//   ....[9]....
        /*0a58*/ 	.word	0x00000410
        /*0a5c*/ 	.word	0x000000ff
        /*0a60*/ 	.word	0x00022868
        /*0a64*/ 	.short	0x0100
        /*0a66*/ 	.byte	0x08
	.zero		1


	//   ....[10]....
        /*0a68*/ 	.word	0x00000500
        /*0a6c*/ 	.word	0x000000ff
        /*0a70*/ 	.word	0x00022870
        /*0a74*/ 	.short	0x0100
        /*0a76*/ 	.byte	0x06
	.zero		1


	//   ....[11]....
        /*0a78*/ 	.word	0x00000510
        /*0a7c*/ 	.word	0x000000ff
        /*0a80*/ 	.word	0x00022880
        /*0a84*/ 	.short	0x0100
        /*0a86*/ 	.byte	0x06
	.zero		1


	//   ....[12]....
        /*0a88*/ 	.word	0x00000520
        /*0a8c*/ 	.word	0x000000ff
        /*0a90*/ 	.word	0x00022878
        /*0a94*/ 	.short	0x0100
        /*0a96*/ 	.byte	0x06
	.zero		1


	//   ....[13]....
        /*0a98*/ 	.word	0x00000530
        /*0a9c*/ 	.word	0x000000ff
        /*0aa0*/ 	.word	0x00022888
        /*0aa4*/ 	.short	0x0100
        /*0aa6*/ 	.byte	0x06
	.zero		1


	//   ....[14]....
        /*0aa8*/ 	.word	0x00000660
        /*0aac*/ 	.word	0x000000ff
        /*0ab0*/ 	.word	0x00022890
        /*0ab4*/ 	.short	0x0100
        /*0ab6*/ 	.byte	0x08
	.zero		1


	//   ....[15]....
        /*0ab8*/ 	.word	0x00000670
        /*0abc*/ 	.word	0x000000ff
        /*0ac0*/ 	.word	0x000228a0
        /*0ac4*/ 	.short	0x0100
        /*0ac6*/ 	.byte	0x08
	.zero		1


	//   ....[16]....
        /*0ac8*/ 	.word	0x00000680
        /*0acc*/ 	.word	0x000000ff
        /*0ad0*/ 	.word	0x00022898
        /*0ad4*/ 	.short	0x0100
        /*0ad6*/ 	.byte	0x08
	.zero		1


	//   ....[17]....
        /*0ad8*/ 	.word	0x00000690
        /*0adc*/ 	.word	0x000000ff
        /*0ae0*/ 	.word	0x000228a8
        /*0ae4*/ 	.short	0x0100
        /*0ae6*/ 	.byte	0x08
	.zero		1


	//   ....[18]....
        /*0ae8*/ 	.word	0x000007e0
        /*0aec*/ 	.word	0x000000ff
        /*0af0*/ 	.word	0x000228b0
        /*0af4*/ 	.short	0x0100
        /*0af6*/ 	.byte	0x08
	.zero		1


	//   ....[19]....
        /*0af8*/ 	.word	0x000007f0
        /*0afc*/ 	.word	0x000000ff
        /*0b00*/ 	.word	0x000228c0
        /*0b04*/ 	.short	0x0100
        /*0b06*/ 	.byte	0x08
	.zero		1


	//   ....[20]....
        /*0b08*/ 	.word	0x00000800
        /*0b0c*/ 	.word	0x000000ff
        /*0b10*/ 	.word	0x000228b8
        /*0b14*/ 	.short	0x0100
        /*0b16*/ 	.byte	0x08
	.zero		1


	//   ....[21]....
        /*0b18*/ 	.word	0x00000810
        /*0b1c*/ 	.word	0x000000ff
        /*0b20*/ 	.word	0x000228c8
        /*0b24*/ 	.short	0x0100
        /*0b26*/ 	.byte	0x08
	.zero		1


	//   ....[22]....
        /*0b28*/ 	.word	0x000013e0
        /*0b2c*/ 	.word	0x000000ff
        /*0b30*/ 	.word	0x00022800
        /*0b34*/ 	.short	0x010a
        /*0b36*/ 	.byte	0x29
	.zero		1


	//   ....[23]....
        /*0b38*/ 	.word	0x00001460
        /*0b3c*/ 	.word	0x00000005
        /*0b40*/ 	.word	0x00022830
        /*0b44*/ 	.short	0x010a
        /*0b46*/ 	.byte	0x3f
	.zero		1


	//   ....[24]....
        /*0b48*/ 	.word	0x000014a0
        /*0b4c*/ 	.word	0x00000005
        /*0b50*/ 	.word	0x00022830
        /*0b54*/ 	.short	0x010a
        /*0b56*/ 	.byte	0x3f
	.zero		1


	//   ....[25]....
        /*0b58*/ 	.word	0x00001e80
        /*0b5c*/ 	.word	0x000000ff
        /*0b60*/ 	.word	0x00000000
        /*0b64*/ 	.short	0x0101
        /*0b66*/ 	.byte	0x06
	.zero		1


	//   ....[26]....
        /*0b68*/ 	.word	0x00004480
        /*0b6c*/ 	.word	0x000000ff
        /*0b70*/ 	.word	0x00022830
        /*0b74*/ 	.short	0x010a
        /*0b76*/ 	.byte	0x06
	.zero		1


	//   ....[27]....
        /*0b78*/ 	.word	0x000044c0
        /*0b7c*/ 	.word	0x000000ff
        /*0b80*/ 	.word	0x00022830
        /*0b84*/ 	.short	0x010a
        /*0b86*/ 	.byte	0x06
	.zero		1


	//   ....[28]....
        /*0b88*/ 	.word	0x00004d30
        /*0b8c*/ 	.word	0x000000ff
        /*0b90*/ 	.word	0x00022850
        /*0b94*/ 	.short	0x010a
        /*0b96*/ 	.byte	0x06
	.zero		1


	//   ....[29]....
        /*0b98*/ 	.word	0x00004d70
        /*0b9c*/ 	.word	0x000000ff
        /*0ba0*/ 	.word	0x00022850
        /*0ba4*/ 	.short	0x010a
        /*0ba6*/ 	.byte	0x06
	.zero		1


	//   ....[30]....
        /*0ba8*/ 	.word	0x000050a0
        /*0bac*/ 	.word	0x000000ff
        /*0bb0*/ 	.word	0x00000000
        /*0bb4*/ 	.short	0x0101
        /*0bb6*/ 	.byte	0x06
	.zero		1


	//   ....[31]....
        /*0bb8*/ 	.word	0x00006650
        /*0bbc*/ 	.word	0x000000ff
        /*0bc0*/ 	.word	0x00000000
        /*0bc4*/ 	.short	0x0101
        /*0bc6*/ 	.byte	0x06
	.zero		1


	//   ....[32]....
        /*0bc8*/ 	.word	0x00006cd0
        /*0bcc*/ 	.word	0x000000ff
        /*0bd0*/ 	.word	0x00022850
        /*0bd4*/ 	.short	0x010a
        /*0bd6*/ 	.byte	0x04
	.zero		1


	//   ....[33]....
        /*0bd8*/ 	.word	0x00006d10
        /*0bdc*/ 	.word	0x000000ff
        /*0be0*/ 	.word	0x00022850
        /*0be4*/ 	.short	0x010a
        /*0be6*/ 	.byte	0x04
	.zero		1


	//   ....[34]....
        /*0be8*/ 	.word	0x00007a20
        /*0bec*/ 	.word	0x000000ff
        /*0bf0*/ 	.word	0x00000000
        /*0bf4*/ 	.short	0x0101
        /*0bf6*/ 	.byte	0x04
	.zero		1


	//   ....[35]....
        /*0bf8*/ 	.word	0x00008d50
        /*0bfc*/ 	.word	0x000000ff
        /*0c00*/ 	.word	0x00000000
        /*0c04*/ 	.short	0x0101
        /*0c06*/ 	.byte	0x29
	.zero		1


	//   ....[36]....
        /*0c08*/ 	.word	0x0000a600
        /*0c0c*/ 	.word	0x00000000
        /*0c10*/ 	.word	0x00022880
        /*0c14*/ 	.short	0x010a
        /*0c16*/ 	.byte	0x3f
	.zero		1


	//   ....[37]....
        /*0c18*/ 	.word	0x0000ad40
        /*0c1c*/ 	.word	0x00000000
        /*0c20*/ 	.word	0x00022870
        /*0c24*/ 	.short	0x0107
        /*0c26*/ 	.byte	0x3f
	.zero		1


	//   ....[38]....
        /*0c28*/ 	.word	0x0000ae00
        /*0c2c*/ 	.word	0x00000000
        /*0c30*/ 	.word	0x00022870
        /*0c34*/ 	.short	0x0101
        /*0c36*/ 	.byte	0x3f
	.zero		1


	//   ....[39]....
        /*0c38*/ 	.word	0x0000ae30
        /*0c3c*/ 	.word	0x00000000
        /*0c40*/ 	.word	0x00022840
        /*0c44*/ 	.short	0x010a
        /*0c46*/ 	.byte	0x3f
	.zero		1


	//   ....[40]....
        /*0c48*/ 	.word	0x0000b630
        /*0c4c*/ 	.word	0x00000000
        /*0c50*/ 	.word	0x00022830
        /*0c54*/ 	.short	0x0107
        /*0c56*/ 	.byte	0x3f
	.zero		1


	//   ....[41]....
        /*0c58*/ 	.word	0x0000b6f0
        /*0c5c*/ 	.word	0x00000000
        /*0c60*/ 	.word	0x00022830
        /*0c64*/ 	.short	0x0101
        /*0c66*/ 	.byte	0x3f
	.zero		1


	//   ....[42]....
        /*0c68*/ 	.word	0x0000bfc0
        /*0c6c*/ 	.word	0x000000ff
        /*0c70*/ 	.word	0x00022800
        /*0c74*/ 	.short	0x0107
        /*0c76*/ 	.byte	0x2a
	.zero		1


	//   ....[43]....
        /*0c78*/ 	.word	0x0000c010
        /*0c7c*/ 	.word	0x000000ff
        /*0c80*/ 	.word	0x00022800
        /*0c84*/ 	.short	0x0101
        /*0c86*/ 	.byte	0x2a
	.zero		1


	//   ....[44]....
        /*0c88*/ 	.word	0x0000c040
        /*0c8c*/ 	.word	0x000000ff
        /*0c90*/ 	.word	0x00022820
        /*0c94*/ 	.short	0x010a
        /*0c96*/ 	.byte	0x2a
	.zero		1


	//   ....[45]....
        /*0c98*/ 	.word	0x0000c570
        /*0c9c*/ 	.word	0x00000000
        /*0ca0*/ 	.word	0x00022880
        /*0ca4*/ 	.short	0x010a
        /*0ca6*/ 	.byte	0x3f
	.zero		1


	//   ....[46]....
        /*0ca8*/ 	.word	0x0000cbb0
        /*0cac*/ 	.word	0x00000000
        /*0cb0*/ 	.word	0x00022870
        /*0cb4*/ 	.short	0x0107
        /*0cb6*/ 	.byte	0x3f
	.zero		1


	//   ....[47]....
        /*0cb8*/ 	.word	0x0000cc70
        /*0cbc*/ 	.word	0x00000000
        /*0cc0*/ 	.word	0x00022870
        /*0cc4*/ 	.short	0x0101
        /*0cc6*/ 	.byte	0x3f
	.zero		1


	//   ....[48]....
        /*0cc8*/ 	.word	0x0000cca0
        /*0ccc*/ 	.word	0x00000000
        /*0cd0*/ 	.word	0x00022840
        /*0cd4*/ 	.short	0x010a
        /*0cd6*/ 	.byte	0x3f
	.zero		1


	//   ....[49]....
        /*0cd8*/ 	.word	0x0000d270
        /*0cdc*/ 	.word	0x00000000
        /*0ce0*/ 	.word	0x00022830
        /*0ce4*/ 	.short	0x0107
        /*0ce6*/ 	.byte	0x3f
	.zero		1


	//   ....[50]....
        /*0ce8*/ 	.word	0x0000d330
        /*0cec*/ 	.word	0x00000000
        /*0cf0*/ 	.word	0x00022830
        /*0cf4*/ 	.short	0x0101
        /*0cf6*/ 	.byte	0x3f
	.zero		1


	//   ....[51]....
        /*0cf8*/ 	.word	0x0000d3c0
        /*0cfc*/ 	.word	0x00000000
        /*0d00*/ 	.word	0x00022870
        /*0d04*/ 	.short	0x010a
        /*0d06*/ 	.byte	0x3f
	.zero		1


	//   ....[52]....
        /*0d08*/ 	.word	0x0000d450
        /*0d0c*/ 	.word	0x00000000
        /*0d10*/ 	.word	0x00022860
        /*0d14*/ 	.short	0x010a
        /*0d16*/ 	.byte	0x3f
	.zero		1


	//   ....[53]....
        /*0d18*/ 	.word	0x0000d9d0
        /*0d1c*/ 	.word	0x00000000
        /*0d20*/ 	.word	0x00022850
        /*0d24*/ 	.short	0x0101
        /*0d26*/ 	.byte	0x3f
	.zero		1


	//   ....[54]....
        /*0d28*/ 	.word	0x0000da60
        /*0d2c*/ 	.word	0x00000000
        /*0d30*/ 	.word	0x00000000
        /*0d34*/ 	.short	0x0101
        /*0d36*/ 	.byte	0x3f
	.zero		1


	//   ....[55]....
        /*0d38*/ 	.word	0x0000db10
        /*0d3c*/ 	.word	0x00000003
        /*0d40*/ 	.word	0x00022870
        /*0d44*/ 	.short	0x010a
        /*0d46*/ 	.byte	0x3f
	.zero		1


	//   ....[56]....
        /*0d48*/ 	.word	0x0000dbc0
        /*0d4c*/ 	.word	0x00000003
        /*0d50*/ 	.word	0x00022860
        /*0d54*/ 	.short	0x010a
        /*0d56*/ 	.byte	0x3f
	.zero		1


	//   ....[57]....
        /*0d58*/ 	.word	0x0000e130
        /*0d5c*/ 	.word	0x00000003
        /*0d60*/ 	.word	0x00022850
        /*0d64*/ 	.short	0x0101
        /*0d66*/ 	.byte	0x3f
	.zero		1


	//   ....[58]....
        /*0d68*/ 	.word	0x0000e220
        /*0d6c*/ 	.word	0x00000003
        /*0d70*/ 	.word	0x00000000
        /*0d74*/ 	.short	0x0101
        /*0d76*/ 	.byte	0x3f
	.zero		1


	//   ....[59]....
        /*0d78*/ 	.word	0x0000e2d0
        /*0d7c*/ 	.word	0x00000004
        /*0d80*/ 	.word	0x00022820
        /*0d84*/ 	.short	0x010a
        /*0d86*/ 	.byte	0x3f
	.zero		1


	//   ....[60]....
        /*0d88*/ 	.word	0x0000e430
        /*0d8c*/ 	.word	0x00000003
        /*0d90*/ 	.word	0x00022840
        /*0d94*/ 	.short	0x010a
        /*0d96*/ 	.byte	0x3f
	.zero		1


	//   ....[61]....
        /*0d98*/ 	.word	0x0000e4c0
        /*0d9c*/ 	.word	0x00000025
        /*0da0*/ 	.word	0x00022840
        /*0da4*/ 	.short	0x010a
        /*0da6*/ 	.byte	0x3f
	.zero		1


	//   ....[62]....
        /*0da8*/ 	.word	0x0000e500
        /*0dac*/ 	.word	0x00000003
        /*0db0*/ 	.word	0x00022860
        /*0db4*/ 	.short	0x010a
        /*0db6*/ 	.byte	0x3f
	.zero		1


	//   ....[63]....
        /*0db8*/ 	.word	0x0000e540
        /*0dbc*/ 	.word	0x00000025
        /*0dc0*/ 	.word	0x00022860
        /*0dc4*/ 	.short	0x010a
        /*0dc6*/ 	.byte	0x3f
	.zero		1


	//   ....[64]....
        /*0dc8*/ 	.word	0x0000e580
        /*0dcc*/ 	.word	0x00000003
        /*0dd0*/ 	.word	0x00022880
        /*0dd4*/ 	.short	0x010a
        /*0dd6*/ 	.byte	0x3f
	.zero		1


	//   ....[65]....
        /*0dd8*/ 	.word	0x0000e5c0
        /*0ddc*/ 	.word	0x00000025
        /*0de0*/ 	.word	0x00022880
        /*0de4*/ 	.short	0x010a
        /*0de6*/ 	.byte	0x3f
	.zero		1


	//   ....[66]....
        /*0de8*/ 	.word	0x0000e630
        /*0dec*/ 	.word	0x00000003
        /*0df0*/ 	.word	0x00022800
        /*0df4*/ 	.short	0x010a
        /*0df6*/ 	.byte	0x3f
	.zero		1


	//   ....[67]....
        /*0df8*/ 	.word	0x0000e680
        /*0dfc*/ 	.word	0x00000005
        /*0e00*/ 	.word	0x00022830
        /*0e04*/ 	.short	0x010a
        /*0e06*/ 	.byte	0x3f
	.zero		1


	//   ....[68]....
        /*0e08*/ 	.word	0x0000e6e0
        /*0e0c*/ 	.word	0x00000004
        /*0e10*/ 	.word	0x00022830
        /*0e14*/ 	.short	0x010a
        /*0e16*/ 	.byte	0x3f
	.zero		1


	//   ....[69]....
        /*0e18*/ 	.word	0x0000e740
        /*0e1c*/ 	.word	0x00000004
        /*0e20*/ 	.word	0x00022850
        /*0e24*/ 	.short	0x010a
        /*0e26*/ 	.byte	0x3f
	.zero		1


	//   ....[70]....
        /*0e28*/ 	.word	0x0000e7a0
        /*0e2c*/ 	.word	0x00000007
        /*0e30*/ 	.word	0x00022850
        /*0e34*/ 	.short	0x010a
        /*0e36*/ 	.byte	0x3f
	.zero		1


	//   ....[71]....
        /*0e38*/ 	.word	0x0000e8a0
        /*0e3c*/ 	.word	0x00000000
        /*0e40*/ 	.word	0x00022880
        /*0e44*/ 	.short	0x010a
        /*0e46*/ 	.byte	0x3f
	.zero		1


	//   ....[72]....
        /*0e48*/ 	.word	0x0000f460
        /*0e4c*/ 	.word	0x00000000
        /*0e50*/ 	.word	0x00022840
        /*0e54*/ 	.short	0x010a
        /*0e56*/ 	.byte	0x3f
	.zero		1


	//   ....[73]....
        /*0e58*/ 	.word	0x000109e0
        /*0e5c*/ 	.word	0x00000024
        /*0e60*/ 	.word	0x00022820
        /*0e64*/ 	.short	0x010a
        /*0e66*/ 	.byte	0x3f
	.zero		1


	//   ....[74]....
        /*0e68*/ 	.word	0x00010a30
        /*0e6c*/ 	.word	0x00000000
        /*0e70*/ 	.word	0x00022880
        /*0e74*/ 	.short	0x010a
        /*0e76*/ 	.byte	0x3f
	.zero		1


	//   ....[75]....
        /*0e78*/ 	.word	0x00011570
        /*0e7c*/ 	.word	0x00000000
        /*0e80*/ 	.word	0x00022840
        /*0e84*/ 	.short	0x010a
        /*0e86*/ 	.byte	0x3f
	.zero		1


	//   ....[76]....
        /*0e88*/ 	.word	0x00012050
        /*0e8c*/ 	.word	0x00000000
        /*0e90*/ 	.word	0x00022870
        /*0e94*/ 	.short	0x010a
        /*0e96*/ 	.byte	0x3f
	.zero		1


	//   ....[77]....
        /*0e98*/ 	.word	0x000120a0
        /*0e9c*/ 	.word	0x00000000
        /*0ea0*/ 	.word	0x00022860
        /*0ea4*/ 	.short	0x010a
        /*0ea6*/ 	.byte	0x3f
	.zero		1


	//   ....[78]....
        /*0ea8*/ 	.word	0x000120f0
        /*0eac*/ 	.word	0x00000003
        /*0eb0*/ 	.word	0x00022870
        /*0eb4*/ 	.short	0x010a
        /*0eb6*/ 	.byte	0x3f
	.zero		1


	//   ....[79]....
        /*0eb8*/ 	.word	0x00012140
        /*0ebc*/ 	.word	0x00000003
        /*0ec0*/ 	.word	0x00022860
        /*0ec4*/ 	.short	0x010a
        /*0ec6*/ 	.byte	0x3f
	.zero		1


	//   ....[80]....
        /*0ec8*/ 	.word	0x00012190
        /*0ecc*/ 	.word	0x00000004
        /*0ed0*/ 	.word	0x00022820
        /*0ed4*/ 	.short	0x010a
        /*0ed6*/ 	.byte	0x3f
	.zero		1


	//   ....[81]....
        /*0ed8*/ 	.word	0x000121e0
        /*0edc*/ 	.word	0x00000003
        /*0ee0*/ 	.word	0x00022840
        /*0ee4*/ 	.short	0x010a
        /*0ee6*/ 	.byte	0x3f
	.zero		1


	//   ....[82]....
        /*0ee8*/ 	.word	0x00012230
        /*0eec*/ 	.word	0x00000025
        /*0ef0*/ 	.word	0x00022840
        /*0ef4*/ 	.short	0x010a
        /*0ef6*/ 	.byte	0x3f
	.zero		1


	//   ....[83]....
        /*0ef8*/ 	.word	0x00012280
        /*0efc*/ 	.word	0x00000003
        /*0f00*/ 	.word	0x00022860
        /*0f04*/ 	.short	0x010a
        /*0f06*/ 	.byte	0x3f
	.zero		1


	//   ....[84]....
        /*0f08*/ 	.word	0x000122d0
        /*0f0c*/ 	.word	0x00000025
        /*0f10*/ 	.word	0x00022860
        /*0f14*/ 	.short	0x010a
        /*0f16*/ 	.byte	0x3f
	.zero		1


	//   ....[85]....
        /*0f18*/ 	.word	0x00012320
        /*0f1c*/ 	.word	0x00000003
        /*0f20*/ 	.word	0x00022880
        /*0f24*/ 	.short	0x010a
        /*0f26*/ 	.byte	0x3f
	.zero		1


	//----- nvinfo : EIATTR_NUM_MBARRIERS
	.align		4
.L_870:
        /*0f28*/ 	.byte	0x03, 0x38
        /*0f2a*/ 	.short	0x0016


	//----- nvinfo : EIATTR_EXIT_INSTR_OFFSETS
	.align		4
        /*0f2c*/ 	.byte	0x04, 0x1c
        /*0f2e*/ 	.short	(.L_872 - .L_871)


	//   ....[0]....
.L_871:
        /*0f30*/ 	.word	0x00000970


	//   ....[1]....
        /*0f34*/ 	.word	0x00009120


	//   ....[2]....
        /*0f38*/ 	.word	0x0000e340


	//   ....[3]....
        /*0f3c*/ 	.word	0x0000e610


	//----- nvinfo : EIATTR_MAX_THREADS
	.align		4
.L_872:
        /*0f40*/ 	.byte	0x04, 0x05
        /*0f42*/ 	.short	(.L_874 - .L_873)
.L_873:
        /*0f44*/ 	.word	0x00000180
        /*0f48*/ 	.word	0x00000001
        /*0f4c*/ 	.word	0x00000001


	//----- nvinfo : EIATTR_CRS_STACK_SIZE
	.align		4
.L_874:
        /*0f50*/ 	.byte	0x04, 0x1e
        /*0f52*/ 	.short	(.L_876 - .L_875)
.L_875:
        /*0f54*/ 	.word	0x00000000


	//----- nvinfo : EIATTR_CBANK_PARAM_SIZE
	.align		4
.L_876:
        /*0f58*/ 	.byte	0x03, 0x19
        /*0f5a*/ 	.short	0x0a70


	//----- nvinfo : EIATTR_PARAM_CBANK
	.align		4
        /*0f5c*/ 	.byte	0x04, 0x0a
        /*0f5e*/ 	.short	(.L_878 - .L_877)
	.align		4
.L_877:
        /*0f60*/ 	.word	index@(.nv.constant0._ZN7cutlass13device_kernelIN5flash11enable_sm90INS1_16FlashAttnFwdSm90INS1_25CollectiveMainloopFwdSm90ILi2EN4cute5tupleIJNS5_1CILi1EEES8_S8_EEENS6_IJNS7_ILi128EEENS7_ILi160EEESA_EEELi128ENS_12float_e4m3_tEfNS_4arch4Sm90ELb0ELb0ELb0ELb0ELb1ELb0ELb0ELb1ELb1ELb1ELb0ELb0EEENS1_21CollectiveEpilogueFwdINS6_IJSA_SA_SB_EEES9_NS_10bfloat16_tESF_Li256ELb0ELb1ELb0ELb1EEENS1_29StaticPersistentTileSchedulerILb0EEEEEEEEEvNT_6ParamsE)
        /*0f64*/ 	.short	0x0210
        /*0f66*/ 	.short	0x0a70


	//----- nvinfo : EIATTR_SW_WAR
	.align		4
.L_878:
        /*0f68*/ 	.byte	0x04, 0x36
        /*0f6a*/ 	.short	(.L_880 - .L_879)
.L_879:
        /*0f6c*/ 	.word	0x00000008
.L_880:


//--------------------- .nv.info._ZN7cutlass13device_kernelIN5flash11enable_sm90INS1_16FlashAttnFwdSm90INS1_25CollectiveMainloopFwdSm90ILi2EN4cute5tupleIJNS5_1CILi1EEES8_S8_EEENS6_IJNS7_ILi128EEENS7_ILi160EEESA_EEELi128ENS_12float_e4m3_tEfNS_4arch4Sm90ELb0ELb0ELb0ELb1ELb1ELb0ELb0ELb1ELb1ELb1ELb0ELb0EEENS1_21CollectiveEpilogueFwdINS6_IJSA_SA_SB_EEES9_NS_10bfloat16_tESF_Li256ELb1ELb1ELb0ELb1EEENS1_36VarlenDynamicPersistentTileSchedulerILi128ELi160ELi256ELi128ELb0ELb1ELb1ELb0ELb1ELb1EEEEEEEEEvNT_6ParamsE --------------------------
	.section	.nv.info._ZN7cutlass13device_kernelIN5flash11enable_sm90INS1_16FlashAttnFwdSm90INS1_25CollectiveMainloopFwdSm90ILi2EN4cute5tupleIJNS5_1CILi1EEES8_S8_EEENS6_IJNS7_ILi128EEENS7_ILi160EEESA_EEELi128ENS_12float_e4m3_tEfNS_4arch4Sm90ELb0ELb0ELb0ELb1ELb1ELb0ELb0ELb1ELb1ELb1ELb0ELb0EEENS1_21CollectiveEpilogueFwdINS6_IJSA_SA_SB_EEES9_NS_10bfloat16_tESF_Li256ELb1ELb1ELb0ELb1EEENS1_36VarlenDynamicPersistentTileSchedulerILi128ELi160ELi256ELi128ELb0ELb1ELb1ELb0ELb1ELb1EEEEEEEEEvNT_6ParamsE,"",@"SHT_CUDA_INFO"
	.sectionflags	@""
	.align	4


	//----- nvinfo : EIATTR_CUDA_API_VERSION
	.align		4
        /*0000*/ 	.byte	0x04, 0x37
        /*0002*/ 	.short	(.L_882 - .L_881)
.L_881:
        /*0004*/ 	.word	0x00000082


	//----- nvinfo : EIATTR_KPARAM_INFO
	.align		4
.L_882:
        /*0008*/ 	.byte	0x04, 0x17
        /*000a*/ 	.short	(.L_884 - .L_883)
.L_883:
        /*000c*/ 	.word	0x00000000
        /*0010*/ 	.short	0x0000
        /*0012*/ 	.short	0x0070
        /*0014*/ 	.byte	0x00, 0xf0, 0x01, 0x2a


	//----- nvinfo : EIATTR_SPARSE_MMA_MASK
	.align		4
.L_884:
        /*0018*/ 	.byte	0x03, 0x50
        /*001a*/ 	.short	0x0000


	//----- nvinfo : EIATTR_MAXREG_COUNT
	.align		4
        /*001c*/ 	.byte	0x03, 0x1b
        /*001e*/ 	.short	0x00a8


	//----- nvinfo : EIATTR_NUM_BARRIERS
	.align		4
        /*0020*/ 	.byte	0x02, 0x4c
        /*0022*/ 	.byte	0x10
	.zero		1


	//----- nvinfo : EIATTR_EXTERNS
	.align		4
        /*0024*/ 	.byte	0x04, 0x0f
        /*0026*/ 	.short	(.L_886 - .L_885)


	//   ....[0]....
	.align		4
.L_885:
        /*0028*/ 	.word	index@(__assertfail)


	//----- nvinfo : EIATTR_ANNOTATIONS
	.align		4
.L_886:
        /*002c*/ 	.byte	0x04, 0x55
        /*002e*/ 	.short	(.L_888 - .L_887)


	//   ....[0]....
.L_887:
        /* <DEDUP_REMOVED lines=15> */


	//----- nvinfo : EIATTR_MERCURY_ISA_VERSION
	.align		4
.L_888:
        /*0108*/ 	.byte	0x03, 0x5f
        /*010a*/ 	.short	0x0101


	//----- nvinfo : EIATTR_UNUSED_LOAD_BYTE_OFFSET
	.align		4
        /*010c*/ 	.byte	0x04, 0x44
        /*010e*/ 	.short	(.L_890 - .L_889)


	//   ....[0]....
.L_889:
        /*0110*/ 	.word	0x00000980
        /*0114*/ 	.word	0x0000fff0


	//   ....[1]....
        /*0118*/ 	.word	0x00007d10
        /*011c*/ 	.word	0x0000fff0


	//----- nvinfo : EIATTR_INT_WARP_WIDE_INSTR_OFFSETS
	.align		4
.L_890:
        /*0120*/ 	.byte	0x04, 0x31
        /*0122*/ 	.short	(.L_892 - .L_891)


	//   ....[0]....
.L_891:
        /*0124*/ 	.word	0x000000c0


	//   ....[1]....
        /*0128*/ 	.word	0x000000d0


	//   ....[2]....
        /*012c*/ 	.word	0x00000170


	//   ....[3]....
        /*0130*/ 	.word	0x0000b730


	//   ....[4]....
        /*0134*/ 	.word	0x0000b7c0


	//   ....[5]....
        /*0138*/ 	.word	0x0000f930


	//   ....[6]....
        /*013c*/ 	.word	0x0000f9c0


	//----- nvinfo : EIATTR_COOP_GROUP_MASK_REGIDS
	.align		4
.L_892:
        /*0140*/ 	.byte	0x04, 0x29
        /*0142*/ 	.short	(.L_894 - .L_893)


	//   ....[0]....
.L_893:
        /*0144*/ 	.word	0xffffffff


	//   ....[1]....
        /*0148*/ 	.word	0xffffffff


	//   ....[2]....
        /*014c*/ 	.word	0xffffffff


	//   ....[3]....
        /*0150*/ 	.word	0xffffffff


	//   ....[4]....
        /*0154*/ 	.word	0xffffffff


	//   ....[5]....
        /*0158*/ 	.word	0xffffffff


	//   ....[6]....
        /*015c*/ 	.word	0xffffffff


	//   ....[7]....
        /*0160*/ 	.word	0xffffffff


	//   ....[8]....
        /*0164*/ 	.word	0xffffffff


	//   ....[9]....
        /*0168*/ 	.word	0xffffffff


	//   ....[10]....
        /*016c*/ 	.word	0xffffffff


	//   ....[11]....
        /*0170*/ 	.word	0xffffffff


	//   ....[12]....
        /*0174*/ 	.word	0xffffffff


	//   ....[13]....
        /*0178*/ 	.word	0xffffffff


	//   ....[14]....
        /*017c*/ 	.word	0xffffffff


	//   ....[15]....
        /*0180*/ 	.word	0xffffffff


	//   ....[16]....
        /*0184*/ 	.word	0xffffffff


	//   ....[17]....
        /*0188*/ 	.word	0xffffffff


	//   ....[18]....
        /*018c*/ 	.word	0xffffffff


	//   ....[19]....
        /*0190*/ 	.word	0xffffffff


	//   ....[20]....
        /*0194*/ 	.word	0xffffffff


	//   ....[21]....
        /*0198*/ 	.word	0xffffffff


	//   ....[22]....
        /*019c*/ 	.word	0xffffffff


	//   ....[23]....
        /*01a0*/ 	.word	0xffffffff


	//   ....[24]....
        /*01a4*/ 	.word	0xffffffff


	//   ....[25]....
        /*01a8*/ 	.word	0xffffffff


	//   ....[26]....
        /*01ac*/ 	.word	0xffffffff


	//   ....[27]....
        /*01b0*/ 	.word	0xffffffff


	//   ....[28]....
        /*01b4*/ 	.word	0xffffffff


	//   ....[29]....
        /*01b8*/ 	.word	0xffffffff


	//   ....[30]....
        /*01bc*/ 	.word	0xffffffff


	//   ....[31]....
        /*01c0*/ 	.word	0xffffffff


	//   ....[32]....
        /*01c4*/ 	.word	0xffffffff


	//   ....[33]....
        /*01c8*/ 	.word	0xffffffff


	//   ....[34]....
        /*01cc*/ 	.word	0xffffffff


	//   ....[35]....
        /*01d0*/ 	.word	0xffffffff


	//   ....[36]....
        /*01d4*/ 	.word	0xffffffff


	//   ....[37]....
        /*01d8*/ 	.word	0xffffffff


	//   ....[38]....
        /*01dc*/ 	.word	0xffffffff


	//   ....[39]....
        /*01e0*/ 	.word	0xffffffff


	//   ....[40]....
        /*01e4*/ 	.word	0xffffffff


	//   ....[41]....
        /*01e8*/ 	.word	0xffffffff


	//   ....[42]....
        /*01ec*/ 	.word	0xffffffff


	//   ....[43]....
        /*01f0*/ 	.word	0xffffffff


	//   ....[44]....
        /*01f4*/ 	.word	0xffffffff


	//   ....[45]....
        /*01f8*/ 	.word	0xffffffff


	//   ....[46]....
        /*01fc*/ 	.word	0xffffffff


	//   ....[47]....
        /*0200*/ 	.word	0xffffffff


	//   ....[48]....
        /*0204*/ 	.word	0xffffffff


	//   ....[49]....
        /*0208*/ 	.word	0xffffffff


	//   ....[50]....
        /*020c*/ 	.word	0xffffffff


	//   ....[51]....
        /*0210*/ 	.word	0xffffffff


	//   ....[52]....
        /*0214*/ 	.word	0xffffffff


	//   ....[53]....
        /*0218*/ 	.word	0xffffffff


	//   ....[54]....
        /*021c*/ 	.word	0xffffffff


	//   ....[55]....
        /*0220*/ 	.word	0xffffffff


	//   ....[56]....
        /*0224*/ 	.word	0xffffffff


	//   ....[57]....
        /*0228*/ 	.word	0xffffffff


	//   ....[58]....
        /*022c*/ 	.word	0xffffffff


	//   ....[59]....
        /*0230*/ 	.word	0xffffffff


	//   ....[60]....
        /*0234*/ 	.word	0xffffffff


	//   ....[61]....
        /*0238*/ 	.word	0xffffffff


	//   ....[62]....
        /*023c*/ 	.word	0xffffffff


	//   ....[63]....
        /*0240*/ 	.word	0xffffffff


	//   ....[64]....
        /*0244*/ 	.word	0xffffffff


	//   ....[65]....
        /*0248*/ 	.word	0xffffffff


	//   ....[66]....
        /*024c*/ 	.word	0xffffffff


	//   ....[67]....
        /*0250*/ 	.word	0xffffffff


	//   ....[68]....
        /*0254*/ 	.word	0xffffffff


	//   ....[69]....
        /*0258*/ 	.word	0xffffffff


	//   ....[70]....
        /*025c*/ 	.word	0xffffffff


	//   ....[71]....
        /*0260*/ 	.word	0xffffffff


	//   ....[72]....
        /*0264*/ 	.word	0xffffffff


	//   ....[73]....
        /*0268*/ 	.word	0xffffffff


	//   ....[74]....
        /*026c*/ 	.word	0xffffffff


	//   ....[75]....
        /*0270*/ 	.word	0xffffffff


	//   ....[76]....
        /*0274*/ 	.word	0xffffffff


	//   ....[77]....
        /*0278*/ 	.word	0xffffffff


	//   ....[78]....
        /*027c*/ 	.word	0xffffffff


	//   ....[79]....
        /*0280*/ 	.word	0xffffffff


	//   ....[80]....
        /*0284*/ 	.word	0xffffffff


	//   ....[81]....
        /*0288*/ 	.word	0xffffffff


	//   ....[82]....
        /*028c*/ 	.word	0xffffffff


	//   ....[83]....
        /*0290*/ 	.word	0xffffffff


	//   ....[84]....
        /*0294*/ 	.word	0xffffffff


	//   ....[85]....
        /*0298*/ 	.word	0xffffffff


	//   ....[86]....
        /*029c*/ 	.word	0xffffffff


	//   ....[87]....
        /*02a0*/ 	.word	0xffffffff


	//   ....[88]....
        /*02a4*/ 	.word	0xffffffff


	//   ....[89]....
        /*02a8*/ 	.word	0xffffffff


	//   ....[90]....
        /*02ac*/ 	.word	0xffffffff


	//   ....[91]....
        /*02b0*/ 	.word	0xffffffff


	//   ....[92]....
        /*02b4*/ 	.word	0xffffffff


	//   ....[93]....
        /*02b8*/ 	.word	0xffffffff


	//   ....[94]....
        /*02bc*/ 	.word	0xffffffff


	//   ....[95]....
        /*02c0*/ 	.word	0xffffffff


	//   ....[96]....
        /*02c4*/ 	.word	0xffffffff


	//   ....[97]....
        /*02c8*/ 	.word	0xffffffff


	//   ....[98]....
        /*02cc*/ 	.word	0xffffffff


	//   ....[99]....
        /*02d0*/ 	.word	0xffffffff


	//   ....[100]....
        /*02d4*/ 	.word	0xffffffff


	//   ....[101]....
        /*02d8*/ 	.word	0xffffffff


	//   ....[102]....
        /*02dc*/ 	.word	0xffffffff


	//   ....[103]....
        /*02e0*/ 	.word	0xffffffff


	//   ....[104]....
        /*02e4*/ 	.word	0xffffffff


	//   ....[105]....
        /*02e8*/ 	.word	0xffffffff


	//   ....[106]....
        /*02ec*/ 	.word	0xffffffff


	//   ....[107]....
        /*02f0*/ 	.word	0xffffffff


	//   ....[108]....
        /*02f4*/ 	.word	0xffffffff


	//   ....[109]....
        /*02f8*/ 	.word	0xffffffff


	//   ....[110]....
        /*02fc*/ 	.word	0xffffffff


	//   ....[111]....
        /*0300*/ 	.word	0xffffffff


	//   ....[112]....
        /*0304*/ 	.word	0xffffffff


	//   ....[113]....
        /*0308*/ 	.word	0xffffffff


	//   ....[114]....
        /*030c*/ 	.word	0xffffffff


	//   ....[115]....
        /*0310*/ 	.word	0xffffffff


	//   ....[116]....
        /*0314*/ 	.word	0xffffffff


	//   ....[117]....
        /*0318*/ 	.word	0xffffffff


	//   ....[118]....
        /*031c*/ 	.word	0xffffffff


	//   ....[119]....
        /*0320*/ 	.word	0xffffffff


	//   ....[120]....
        /*0324*/ 	.word	0xffffffff


	//   ....[121]....
        /*0328*/ 	.word	0xffffffff


	//   ....[122]....
        /*032c*/ 	.word	0xffffffff


	//   ....[123]....
        /*0330*/ 	.word	0xffffffff


	//   ....[124]....
        /*0334*/ 	.word	0xffffffff


	//   ....[125]....
        /*0338*/ 	.word	0xffffffff


	//   ....[126]....
        /*033c*/ 	.word	0xffffffff


	//   ....[127]....
        /*0340*/ 	.word	0xffffffff


	//   ....[128]....
        /*0344*/ 	.word	0xffffffff


	//   ....[129]....
        /*0348*/ 	.word	0xffffffff


	//   ....[130]....
        /*034c*/ 	.word	0xffffffff


	//   ....[131]....
        /*0350*/ 	.word	0xffffffff


	//   ....[132]....
        /*0354*/ 	.word	0xffffffff


	//   ....[133]....
        /*0358*/ 	.word	0xffffffff


	//   ....[134]....
        /*035c*/ 	.word	0xffffffff


	//   ....[135]....
        /*0360*/ 	.word	0xffffffff


	//   ....[136]....
        /*0364*/ 	.word	0xffffffff


	//   ....[137]....
        /*0368*/ 	.word	0xffffffff


	//   ....[138]....
        /*036c*/ 	.word	0xffffffff


	//   ....[139]....
        /*0370*/ 	.word	0xffffffff


	//   ....[140]....
        /*0374*/ 	.word	0xffffffff


	//   ....[141]....
        /*0378*/ 	.word	0xffffffff


	//   ....[142]....
        /*037c*/ 	.word	0xffffffff


	//   ....[143]....
        /*0380*/ 	.word	0xffffffff


	//   ....[144]....
        /*0384*/ 	.word	0xffffffff


	//   ....[145]....
        /*0388*/ 	.word	0xffffffff


	//   ....[146]....
        /*038c*/ 	.word	0xffffffff


	//   ....[147]....
        /*0390*/ 	.word	0xffffffff


	//   ....[148]....
        /*0394*/ 	.word	0xffffffff


	//   ....[149]....
        /*0398*/ 	.word	0xffffffff


	//   ....[150]....
        /*039c*/ 	.word	0xffffffff


	//   ....[151]....
        /*03a0*/ 	.word	0xffffffff


	//   ....[152]....
        /*03a4*/ 	.word	0xffffffff


	//   ....[153]....
        /*03a8*/ 	.word	0xffffffff


	//   ....[154]....
        /*03ac*/ 	.word	0xffffffff


	//   ....[155]....
        /*03b0*/ 	.word	0xffffffff


	//   ....[156]....
        /*03b4*/ 	.word	0xffffffff


	//   ....[157]....
        /*03b8*/ 	.word	0xffffffff


	//   ....[158]....
        /*03bc*/ 	.word	0xffffffff


	//   ....[159]....
        /*03c0*/ 	.word	0xffffffff


	//   ....[160]....
        /*03c4*/ 	.word	0xffffffff


	//   ....[161]....
        /*03c8*/ 	.word	0xffffffff


	//   ....[162]....
        /*03cc*/ 	.word	0xffffffff


	//   ....[163]....
        /*03d0*/ 	.word	0xffffffff


	//   ....[164]....
        /*03d4*/ 	.word	0xffffffff


	//   ....[165]....
        /*03d8*/ 	.word	0xffffffff


	//   ....[166]....
        /*03dc*/ 	.word	0xffffffff


	//   ....[167]....
        /*03e0*/ 	.word	0xffffffff


	//   ....[168]....
        /*03e4*/ 	.word	0xffffffff


	//   ....[169]....
        /*03e8*/ 	.word	0xffffffff


	//   ....[170]....
        /*03ec*/ 	.word	0xffffffff


	//   ....[171]....
        /*03f0*/ 	.word	0xffffffff


	//   ....[172]....
        /*03f4*/ 	.word	0xffffffff


	//   ....[173]....
        /*03f8*/ 	.word	0xffffffff


	//   ....[174]....
        /*03fc*/ 	.word	0xffffffff


	//   ....[175]....
        /*0400*/ 	.word	0xffffffff


	//   ....[176]....
        /*0404*/ 	.word	0xffffffff


	//   ....[177]....
        /*0408*/ 	.word	0xffffffff


	//   ....[178]....
        /*040c*/ 	.word	0xffffffff


	//   ....[179]....
        /*0410*/ 	.word	0xffffffff


	//   ....[180]....
        /*0414*/ 	.word	0xffffffff


	//   ....[181]....
        /*0418*/ 	.word	0xffffffff


	//   ....[182]....
        /*041c*/ 	.word	0xffffffff


	//   ....[183]....
        /*0420*/ 	.word	0xffffffff


	//   ....[184]....
        /*0424*/ 	.word	0xffffffff


	//   ....[185]....
        /*0428*/ 	.word	0xffffffff


	//   ....[186]....
        /*042c*/ 	.word	0xffffffff


	//   ....[187]....
        /*0430*/ 	.word	0xffffffff


	//   ....[188]....
        /*0434*/ 	.word	0xffffffff


	//   ....[189]....
        /*0438*/ 	.word	0xffffffff


	//   ....[190]....
        /*043c*/ 	.word	0xffffffff


	//   ....[191]....
        /*0440*/ 	.word	0xffffffff


	//   ....[192]....
        /*0444*/ 	.word	0xffffffff


	//   ....[193]....
        /*0448*/ 	.word	0xffffffff


	//   ....[194]....
        /*044c*/ 	.word	0xffffffff


	//   ....[195]....
        /*0450*/ 	.word	0xffffffff


	//   ....[196]....
        /*0454*/ 	.word	0xffffffff


	//   ....[197]....
        /*0458*/ 	.word	0xffffffff


	//   ....[198]....
        /*045c*/ 	.word	0xffffffff


	//   ....[199]....
        /*0460*/ 	.word	0xffffffff


	//   ....[200]....
        /*0464*/ 	.word	0xffffffff


	//   ....[201]....
        /*0468*/ 	.word	0x0500000f


	//   ....[202]....
        /*046c*/ 	.word	0x0500000f


	//   ....[203]....
        /*0470*/ 	.word	0x0500000f


	//   ....[204]....
        /*0474*/ 	.word	0x0500000f


	//   ....[205]....
        /*0478*/ 	.word	0x0500000f


	//   ....[206]....
        /*047c*/ 	.word	0x0500000f


	//   ....[207]....
        /*0480*/ 	.word	0x0500000f


	//   ....[208]....
        /*0484*/ 	.word	0x0500000f


	//   ....[209]....
        /*0488*/ 	.word	0x0500000f


	//   ....[210]....
        /*048c*/ 	.word	0x0500000f


	//   ....[211]....
        /*0490*/ 	.word	0x0500000f


	//   ....[212]....
        /*0494*/ 	.word	0x0500000f


	//   ....[213]....
        /*0498*/ 	.word	0x0500000f


	//   ....[214]....
        /*049c*/ 	.word	0x0500000f


	//   ....[215]....
        /*04a0*/ 	.word	0x0500000f


	//   ....[216]....
        /*04a4*/ 	.word	0x0500000f


	//   ....[217]....
        /*04a8*/ 	.word	0x0500000f


	//   ....[218]....
        /*04ac*/ 	.word	0x0500000f


	//   ....[219]....
        /*04b0*/ 	.word	0x0500000f


	//   ....[220]....
        /*04b4*/ 	.word	0x0500000f


	//   ....[221]....
        /*04b8*/ 	.word	0x0500000f


	//   ....[222]....
        /*04bc*/ 	.word	0x0500000f


	//   ....[223]....
        /*04c0*/ 	.word	0x0500000f


	//   ....[224]....
        /*04c4*/ 	.word	0x0500000f


	//   ....[225]....
        /*04c8*/ 	.word	0x0500000f


	//   ....[226]....
        /*04cc*/ 	.word	0x0500000f


	//   ....[227]....
        /*04d0*/ 	.word	0x0500000f


	//   ....[228]....
        /*04d4*/ 	.word	0x0500000f


	//   ....[229]....
        /*04d8*/ 	.word	0x0500000f


	//   ....[230]....
        /*04dc*/ 	.word	0x0500000f


	//   ....[231]....
        /*04e0*/ 	.word	0x0500000f


	//   ....[232]....
        /*04e4*/ 	.word	0x0500000f


	//   ....[233]....
        /*04e8*/ 	.word	0x0500000f


	//   ....[234]....
        /*04ec*/ 	.word	0x0500000f


	//   ....[235]....
        /*04f0*/ 	.word	0x0500000f


	//   ....[236]....
        /*04f4*/ 	.word	0x0500000f


	//   ....[237]....
        /*04f8*/ 	.word	0x0500000f


	//   ....[238]....
        /*04fc*/ 	.word	0x0500000f


	//   ....[239]....
        /*0500*/ 	.word	0x0500000f


	//   ....[240]....
        /*0504*/ 	.word	0x0500000f


	//   ....[241]....
        /*0508*/ 	.word	0x0500000f


	//   ....[242]....
        /*050c*/ 	.word	0x0500000f


	//   ....[243]....
        /*0510*/ 	.word	0x0500000f


	//   ....[244]....
        /*0514*/ 	.word	0x0500000f


	//   ....[245]....
        /*0518*/ 	.word	0x0500000f


	//   ....[246]....
        /*051c*/ 	.word	0x0500000f


	//   ....[247]....
        /*0520*/ 	.word	0x0500000f


	//   ....[248]....
        /*0524*/ 	.word	0x0500000f


	//   ....[249]....
        /*0528*/ 	.word	0x0500000f


	//   ....[250]....
        /*052c*/ 	.word	0x0500000f


	//   ....[251]....
        /*0530*/ 	.word	0x0500000f


	//   ....[252]....
        /*0534*/ 	.word	0x0500000f


	//   ....[253]....
        /*0538*/ 	.word	0x0500000f


	//   ....[254]....
        /*053c*/ 	.word	0x0500000f


	//   ....[255]....
        /*0540*/ 	.word	0x0500000f


	//   ....[0]....
        /*0544*/ 	.word	0x0500000f


	//   ....[1]....
        /*0548*/ 	.word	0x0500000f


	//   ....[2]....
        /*054c*/ 	.word	0x0500000f


	//   ....[3]....
        /*0550*/ 	.word	0x0500000f


	//   ....[4]....
        /*0554*/ 	.word	0x0500000f


	//   ....[5]....
        /*0558*/ 	.word	0x0500000f


	//   ....[6]....
        /*055c*/ 	.word	0x0500000f


	//   ....[7]....
        /*0560*/ 	.word	0x0500000f


	//   ....[8]....
        /*0564*/ 	.word	0x0500000f


	//   ....[9]....
        /*0568*/ 	.word	0x0500000f


	//   ....[10]....
        /*056c*/ 	.word	0x0500000f


	//   ....[11]....
        /*0570*/ 	.word	0x0500000f


	//   ....[12]....
        /*0574*/ 	.word	0x0500000f


	//   ....[13]....
        /*0578*/ 	.word	0x0500000f


	//   ....[14]....
        /*057c*/ 	.word	0x0500000f


	//   ....[15]....
        /*0580*/ 	.word	0x0500000f


	//   ....[16]....
        /*0584*/ 	.word	0x0500000f


	//   ....[17]....
        /*0588*/ 	.word	0x0500000f


	//   ....[18]....
        /*058c*/ 	.word	0x0500000f


	//   ....[19]....
        /*0590*/ 	.word	0x0500000f


	//   ....[20]....
        /*0594*/ 	.word	0x0500000f


	//   ....[21]....
        /*0598*/ 	.word	0x0500000f


	//   ....[22]....
        /*059c*/ 	.word	0x0500000f


	//   ....[23]....
        /*05a0*/ 	.word	0x0500000f


	//   ....[24]....
        /*05a4*/ 	.word	0x0500000f


	//   ....[25]....
        /*05a8*/ 	.word	0x0500000f


	//   ....[26]....
        /*05ac*/ 	.word	0x0500000f


	//   ....[27]....
        /*05b0*/ 	.word	0x0500000f


	//   ....[28]....
        /*05b4*/ 	.word	0x0500000f


	//   ....[29]....
        /*05b8*/ 	.word	0x0500000f


	//   ....[30]....
        /*05bc*/ 	.word	0x0500000f


	//   ....[31]....
        /*05c0*/ 	.word	0x0500000f


	//   ....[32]....
        /*05c4*/ 	.word	0x0500000f


	//   ....[33]....
        /*05c8*/ 	.word	0x0500000f


	//   ....[34]....
        /*05cc*/ 	.word	0x0500000f


	//   ....[35]....
        /*05d0*/ 	.word	0x0500000f


	//   ....[36]....
        /*05d4*/ 	.word	0x0500000f


	//   ....[37]....
        /*05d8*/ 	.word	0x0500000f


	//   ....[38]....
        /*05dc*/ 	.word	0x0500000f


	//   ....[39]....
        /*05e0*/ 	.word	0x0500000f


	//   ....[40]....
        /*05e4*/ 	.word	0x0500000f


	//   ....[41]....
        /*05e8*/ 	.word	0x0500000f


	//   ....[42]....
        /*05ec*/ 	.word	0x0500000f


	//----- nvinfo : EIATTR_COOP_GROUP_INSTR_OFFSETS
	.align		4
.L_894:
        /*05f0*/ 	.byte	0x04, 0x28
        /*05f2*/ 	.short	(.L_896 - .L_895)


	//   ....[0]....
.L_895:
        /*05f4*/ 	.word	0x00000080


	//   ....[1]....
        /*05f8*/ 	.word	0x00000090


	//   ....[2]....
        /*05fc*/ 	.word	0x000002d0


	//   ....[3]....
        /*0600*/ 	.word	0x00000430


	//   ....[4]....
        /*0604*/ 	.word	0x00000550


	//   ....[5]....
        /*0608*/ 	.word	0x000006b0


	//   ....[6]....
        /*060c*/ 	.word	0x00001620


	//   ....[7]....
        /*0610*/ 	.word	0x00002c00


	//   ....[8]....
        /*0614*/ 	.word	0x00002d00


	//   ....[9]....
        /*0618*/ 	.word	0x00003330


	//   ....[10]....
        /*061c*/ 	.word	0x00003390


	//   ....[11]....
        /*0620*/ 	.word	0x00005a30


	//   ....[12]....
        /*0624*/ 	.word	0x00005a40


	//   ....[13]....
        /*0628*/ 	.word	0x00005a70


	//   ....[14]....
        /*062c*/ 	.word	0x00005a80


	//   ....[15]....
        /*0630*/ 	.word	0x00007570


	//   ....[16]....
        /*0634*/ 	.word	0x00007580


	//   ....[17]....
        /*0638*/ 	.word	0x00007600


	//   ....[18]....
        /*063c*/ 	.word	0x00007610


	//   ....[19]....
        /*0640*/ 	.word	0x00008580


	//   ....[20]....
        /*0644*/ 	.word	0x00008590


	//   ....[21]....
        /*0648*/ 	.word	0x000085a0


	//   ....[22]....
        /*064c*/ 	.word	0x000085b0


	//   ....[23]....
        /*0650*/ 	.word	0x000085c0


	//   ....[24]....
        /*0654*/ 	.word	0x000085d0


	//   ....[25]....
        /*0658*/ 	.word	0x000085e0


	//   ....[26]....
        /*065c*/ 	.word	0x000085f0


	//   ....[27]....
        /*0660*/ 	.word	0x00008620


	//   ....[28]....
        /*0664*/ 	.word	0x00008630


	//   ....[29]....
        /*0668*/ 	.word	0x00008640


	//   ....[30]....
        /*066c*/ 	.word	0x00008670


	//   ....[31]....
        /*0670*/ 	.word	0x000086a0


	//   ....[32]....
        /*0674*/ 	.word	0x000086b0


	//   ....[33]....
        /*0678*/ 	.word	0x000086c0


	//   ....[34]....
        /*067c*/ 	.word	0x000086f0


	//   ....[35]....
        /*0680*/ 	.word	0x00008750


	//   ....[36]....
        /*0684*/ 	.word	0x00008790


	//   ....[37]....
        /*0688*/ 	.word	0x000087c0


	//   ....[38]....
        /*068c*/ 	.word	0x000087d0


	//   ....[39]....
        /*0690*/ 	.word	0x00008800


	//   ....[40]....
        /*0694*/ 	.word	0x00008810


	//   ....[41]....
        /*0698*/ 	.word	0x00008820


	//   ....[42]....
        /*069c*/ 	.word	0x00008830


	//   ....[43]....
        /*06a0*/ 	.word	0x00008840


	//   ....[44]....
        /*06a4*/ 	.word	0x00008850


	//   ....[45]....
        /*06a8*/ 	.word	0x00008880


	//   ....[46]....
        /*06ac*/ 	.word	0x000088b0


	//   ....[47]....
        /*06b0*/ 	.word	0x000088e0


	//   ....[48]....
        /*06b4*/ 	.word	0x000088f0


	//   ....[49]....
        /*06b8*/ 	.word	0x00008900


	//   ....[50]....
        /*06bc*/ 	.word	0x00008930


	//   ....[51]....
        /*06c0*/ 	.word	0x00008ed0


	//   ....[52]....
        /*06c4*/ 	.word	0x00008f10


	//   ....[53]....
        /*06c8*/ 	.word	0x00008f50


	//   ....[54]....
        /*06cc*/ 	.word	0x00008f90


	//   ....[55]....
        /*06d0*/ 	.word	0x00009540


	//   ....[56]....
        /*06d4*/ 	.word	0x00009570


	//   ....[57]....
        /*06d8*/ 	.word	0x00009630


	//   ....[58]....
        /*06dc*/ 	.word	0x00009650


	//   ....[59]....
        /*06e0*/ 	.word	0x00009710


	//   ....[60]....
        /*06e4*/ 	.word	0x00009730


	//   ....[61]....
        /*06e8*/ 	.word	0x00009800


	//   ....[62]....
        /*06ec*/ 	.word	0x00009820


	//   ....[63]....
        /*06f0*/ 	.word	0x0000a110


	//   ....[64]....
        /*06f4*/ 	.word	0x0000a140


	//   ....[65]....
        /*06f8*/ 	.word	0x0000a210


	//   ....[66]....
        /*06fc*/ 	.word	0x0000a230


	//   ....[67]....
        /*0700*/ 	.word	0x0000a2f0


	//   ....[68]....
        /*0704*/ 	.word	0x0000a310


	//   ....[69]....
        /*0708*/ 	.word	0x0000a3e0


	//   ....[70]....
        /*070c*/ 	.word	0x0000a400


	//   ....[71]....
        /*0710*/ 	.word	0x0000a540


	//   ....[72]....
        /*0714*/ 	.word	0x0000a6f0


	//   ....[73]....
        /*0718*/ 	.word	0x0000a720


	//   ....[74]....
        /*071c*/ 	.word	0x0000a750


	//   ....[75]....
        /*0720*/ 	.word	0x0000a780


	//   ....[76]....
        /*0724*/ 	.word	0x0000a7b0


	//   ....[77]....
        /*0728*/ 	.word	0x0000a7f0


	//   ....[78]....
        /*072c*/ 	.word	0x0000a940


	//   ....[79]....
        /*0730*/ 	.word	0x0000a970


	//   ....[80]....
        /*0734*/ 	.word	0x0000a9a0


	//   ....[81]....
        /*0738*/ 	.word	0x0000a9d0


	//   ....[82]....
        /*073c*/ 	.word	0x0000aa00


	//   ....[83]....
        /*0740*/ 	.word	0x0000aa40


	//   ....[84]....
        /*0744*/ 	.word	0x0000aac0


	//   ....[85]....
        /*0748*/ 	.word	0x0000ab00


	//   ....[86]....
        /*074c*/ 	.word	0x0000ab90


	//   ....[87]....
        /*0750*/ 	.word	0x0000c650


	//   ....[88]....
        /*0754*/ 	.word	0x0000c680


	//   ....[89]....
        /*0758*/ 	.word	0x0000c720


	//   ....[90]....
        /*075c*/ 	.word	0x0000c730


	//   ....[91]....
        /*0760*/ 	.word	0x0000c780


	//   ....[92]....
        /*0764*/ 	.word	0x0000c790


	//   ....[93]....
        /*0768*/ 	.word	0x0000c7e0


	//   ....[94]....
        /*076c*/ 	.word	0x0000c7f0


	//   ....[95]....
        /*0770*/ 	.word	0x0000c840


	//   ....[96]....
        /*0774*/ 	.word	0x0000c850


	//   ....[97]....
        /*0778*/ 	.word	0x0000c8a0


	//   ....[98]....
        /*077c*/ 	.word	0x0000c8b0


	//   ....[99]....
        /*0780*/ 	.word	0x0000c900


	//   ....[100]....
        /*0784*/ 	.word	0x0000c910


	//   ....[101]....
        /*0788*/ 	.word	0x0000c920


	//   ....[102]....
        /*078c*/ 	.word	0x0000c970


	//   ....[103]....
        /*0790*/ 	.word	0x0000c9c0


	//   ....[104]....
        /*0794*/ 	.word	0x0000c9d0


	//   ....[105]....
        /*0798*/ 	.word	0x0000c9e0


	//   ....[106]....
        /*079c*/ 	.word	0x0000ca40


	//   ....[107]....
        /*07a0*/ 	.word	0x0000ced0


	//   ....[108]....
        /*07a4*/ 	.word	0x0000cf00


	//   ....[109]....
        /*07a8*/ 	.word	0x0000cf40


	//   ....[110]....
        /*07ac*/ 	.word	0x0000cf90


	//   ....[111]....
        /*07b0*/ 	.word	0x0000cfb0


	//   ....[112]....
        /*07b4*/ 	.word	0x0000cff0


	//   ....[113]....
        /*07b8*/ 	.word	0x0000d020


	//   ....[114]....
        /*07bc*/ 	.word	0x0000d070


	//   ....[115]....
        /*07c0*/ 	.word	0x0000d0a0


	//   ....[116]....
        /*07c4*/ 	.word	0x0000d100


	//   ....[117]....
        /*07c8*/ 	.word	0x0000d120


	//   ....[118]....
        /*07cc*/ 	.word	0x0000d170


	//   ....[119]....
        /*07d0*/ 	.word	0x0000d190


	//   ....[120]....
        /*07d4*/ 	.word	0x0000d1e0


	//   ....[121]....
        /*07d8*/ 	.word	0x0000d200


	//   ....[122]....
        /*07dc*/ 	.word	0x0000d210


	//   ....[123]....
        /*07e0*/ 	.word	0x0000d2a0


	//   ....[124]....
        /*07e4*/ 	.word	0x0000d2c0


	//   ....[125]....
        /*07e8*/ 	.word	0x0000d2d0


	//   ....[126]....
        /*07ec*/ 	.word	0x0000d310


	//   ....[127]....
        /*07f0*/ 	.word	0x0000da10


	//   ....[128]....
        /*07f4*/ 	.word	0x0000da40


	//   ....[129]....
        /*07f8*/ 	.word	0x0000da70


	//   ....[130]....
        /*07fc*/ 	.word	0x0000dab0


	//   ....[131]....
        /*0800*/ 	.word	0x0000db00


	//   ....[132]....
        /*0804*/ 	.word	0x0000db20


	//   ....[133]....
        /*0808*/ 	.word	0x0000db70


	//   ....[134]....
        /*080c*/ 	.word	0x0000db90


	//   ....[135]....
        /*0810*/ 	.word	0x0000dbe0


	//   ....[136]....
        /*0814*/ 	.word	0x0000dc00


	//   ....[137]....
        /*0818*/ 	.word	0x0000dc50


	//   ....[138]....
        /*081c*/ 	.word	0x0000dc70


	//   ....[139]....
        /*0820*/ 	.word	0x0000dcc0


	//   ....[140]....
        /*0824*/ 	.word	0x0000dce0


	//   ....[141]....
        /*0828*/ 	.word	0x0000dd10


	//   ....[142]....
        /*082c*/ 	.word	0x0000dd30


	//   ....[143]....
        /*0830*/ 	.word	0x0000e650


	//   ....[144]....
        /*0834*/ 	.word	0x0000e670


	//   ....[145]....
        /*0838*/ 	.word	0x0000e680


	//   ....[146]....
        /*083c*/ 	.word	0x0000e690


	//   ....[147]....
        /*0840*/ 	.word	0x0000e6a0


	//   ....[148]....
        /*0844*/ 	.word	0x0000e6b0


	//   ....[149]....
        /*0848*/ 	.word	0x0000e700


	//   ....[150]....
        /*084c*/ 	.word	0x0000e740


	//   ....[151]....
        /*0850*/ 	.word	0x0000e770


	//   ....[152]....
        /*0854*/ 	.word	0x0000e780


	//   ....[153]....
        /*0858*/ 	.word	0x0000e7c0


	//   ....[154]....
        /*085c*/ 	.word	0x0000e7d0


	//   ....[155]....
        /*0860*/ 	.word	0x0000e810


	//   ....[156]....
        /*0864*/ 	.word	0x0000e820


	//   ....[157]....
        /*0868*/ 	.word	0x0000e860


	//   ....[158]....
        /*086c*/ 	.word	0x0000e870


	//   ....[159]....
        /*0870*/ 	.word	0x0000e880


	//   ....[160]....
        /*0874*/ 	.word	0x0000e890


	//   ....[161]....
        /*0878*/ 	.word	0x0000e8a0


	//   ....[162]....
        /*087c*/ 	.word	0x0000e940


	//   ....[163]....
        /*0880*/ 	.word	0x0000ed00


	//   ....[164]....
        /*0884*/ 	.word	0x0000ed10


	//   ....[165]....
        /*0888*/ 	.word	0x0000ed20


	//   ....[166]....
        /*088c*/ 	.word	0x0000ed30


	//   ....[167]....
        /*0890*/ 	.word	0x0000ed40


	//   ....[168]....
        /*0894*/ 	.word	0x0000ed50


	//   ....[169]....
        /*0898*/ 	.word	0x0000ed70


	//   ....[170]....
        /*089c*/ 	.word	0x0000edc0


	//   ....[171]....
        /*08a0*/ 	.word	0x0000ee00


	//   ....[172]....
        /*08a4*/ 	.word	0x0000ee20


	//   ....[173]....
        /*08a8*/ 	.word	0x0000ee30


	//   ....[174]....
        /*08ac*/ 	.word	0x0000ee70


	//   ....[175]....
        /*08b0*/ 	.word	0x0000ee80


	//   ....[176]....
        /*08b4*/ 	.word	0x0000eec0


	//   ....[177]....
        /*08b8*/ 	.word	0x0000eed0


	//   ....[178]....
        /*08bc*/ 	.word	0x0000ef10


	//   ....[179]....
        /*08c0*/ 	.word	0x0000ef20


	//   ....[180]....
        /*08c4*/ 	.word	0x0000ef30


	//   ....[181]....
        /*08c8*/ 	.word	0x0000ef40


	//   ....[182]....
        /*08cc*/ 	.word	0x0000ef50


	//   ....[183]....
        /*08d0*/ 	.word	0x00010340


	//   ....[184]....
        /*08d4*/ 	.word	0x00010370


	//   ....[185]....
        /*08d8*/ 	.word	0x000103a0


	//   ....[186]....
        /*08dc*/ 	.word	0x000103b0


	//   ....[187]....
        /*08e0*/ 	.word	0x000103e0


	//   ....[188]....
        /*08e4*/ 	.word	0x000103f0


	//   ....[189]....
        /*08e8*/ 	.word	0x00010420


	//   ....[190]....
        /*08ec*/ 	.word	0x00010460


	//   ....[191]....
        /*08f0*/ 	.word	0x000105a0


	//   ....[192]....
        /*08f4*/ 	.word	0x000105d0


	//   ....[193]....
        /*08f8*/ 	.word	0x00010600


	//   ....[194]....
        /*08fc*/ 	.word	0x00010630


	//   ....[195]....
        /*0900*/ 	.word	0x00010660


	//   ....[196]....
        /*0904*/ 	.word	0x000106a0


	//   ....[197]....
        /*0908*/ 	.word	0x00010730


	//   ....[198]....
        /*090c*/ 	.word	0x00010770


	//   ....[199]....
        /*0910*/ 	.word	0x00010800


	//   ....[200]....
        /*0914*/ 	.word	0x00010c20


	//   ....[201]....
        /*0918*/ 	.word	0x00011170


	//   ....[202]....
        /*091c*/ 	.word	0x00011250


	//   ....[203]....
        /*0920*/ 	.word	0x00011340


	//   ....[204]....
        /*0924*/ 	.word	0x000113a0


	//   ....[205]....
        /*0928*/ 	.word	0x00011460


	//   ....[206]....
        /*092c*/ 	.word	0x000114c0


	//   ....[207]....
        /*0930*/ 	.word	0x00011580


	//   ....[208]....
        /*0934*/ 	.word	0x000115e0


	//   ....[209]....
        /*0938*/ 	.word	0x000116a0


	//   ....[210]....
        /*093c*/ 	.word	0x00011700


	//   ....[211]....
        /*0940*/ 	.word	0x000117c0


	//   ....[212]....
        /*0944*/ 	.word	0x00011820


	//   ....[213]....
        /*0948*/ 	.word	0x000118e0


	//   ....[214]....
        /*094c*/ 	.word	0x00011940


	//   ....[215]....
        /*0950*/ 	.word	0x00011a00


	//   ....[216]....
        /*0954*/ 	.word	0x00011a60


	//   ....[217]....
        /*0958*/ 	.word	0x00011b20


	//   ....[218]....
        /*095c*/ 	.word	0x00011b80


	//   ....[219]....
        /*0960*/ 	.word	0x00011c40


	//   ....[220]....
        /*0964*/ 	.word	0x00011ca0


	//   ....[221]....
        /*0968*/ 	.word	0x00011d70


	//   ....[222]....
        /*096c*/ 	.word	0x00011f30


	//   ....[223]....
        /*0970*/ 	.word	0x00011fc0


	//   ....[224]....
        /*0974*/ 	.word	0x00012090


	//   ....[225]....
        /*0978*/ 	.word	0x000120e0


	//   ....[226]....
        /*097c*/ 	.word	0x000121b0


	//   ....[227]....
        /*0980*/ 	.word	0x00012200


	//   ....[228]....
        /*0984*/ 	.word	0x00012260


	//   ....[229]....
        /*0988*/ 	.word	0x00012330


	//   ....[230]....
        /*098c*/ 	.word	0x00012390


	//   ....[231]....
        /*0990*/ 	.word	0x00012460


	//   ....[232]....
        /*0994*/ 	.word	0x000124c0


	//   ....[233]....
        /*0998*/ 	.word	0x00012590


	//   ....[234]....
        /*099c*/ 	.word	0x000125f0


	//   ....[235]....
        /*09a0*/ 	.word	0x000126b0


	//   ....[236]....
        /*09a4*/ 	.word	0x00012710


	//   ....[237]....
        /*09a8*/ 	.word	0x000127d0


	//   ....[238]....
        /*09ac*/ 	.word	0x00012840


	//   ....[239]....
        /*09b0*/ 	.word	0x000128f0


	//   ....[240]....
        /*09b4*/ 	.word	0x00012970


	//   ....[241]....
        /*09b8*/ 	.word	0x00012a10


	//   ....[242]....
        /*09bc*/ 	.word	0x00012ab0


	//   ....[243]....
        /*09c0*/ 	.word	0x00012b20


	//   ....[244]....
        /*09c4*/ 	.word	0x00012ba0


	//   ....[245]....
        /*09c8*/ 	.word	0x00012c50


	//   ....[246]....
        /*09cc*/ 	.word	0x00012cb0


	//   ....[247]....
        /*09d0*/ 	.word	0x00012d70


	//   ....[248]....
        /*09d4*/ 	.word	0x00012dd0


	//   ....[249]....
        /*09d8*/ 	.word	0x00012e90


	//   ....[250]....
        /*09dc*/ 	.word	0x00012ef0


	//   ....[251]....
        /*09e0*/ 	.word	0x00012fb0


	//   ....[252]....
        /*09e4*/ 	.word	0x00013010


	//   ....[253]....
        /*09e8*/ 	.word	0x000130c0


	//   ....[254]....
        /*09ec*/ 	.word	0x00013120


	//   ....[255]....
        /*09f0*/ 	.word	0x000131e0


	//   ....[0]....
        /*09f4*/ 	.word	0x00013240


	//   ....[1]....
        /*09f8*/ 	.word	0x000132e0


	//   ....[2]....
        /*09fc*/ 	.word	0x00013410


	//   ....[3]....
        /*0a00*/ 	.word	0x000134b0


	//   ....[4]....
        /*0a04*/ 	.word	0x00013510


	//   ....[5]....
        /*0a08*/ 	.word	0x000135c0


	//   ....[6]....
        /*0a0c*/ 	.word	0x00013640


	//   ....[7]....
        /*0a10*/ 	.word	0x000136d0


	//   ....[8]....
        /*0a14*/ 	.word	0x00013760


	//   ....[9]....
        /*0a18*/ 	.word	0x000137f0


	//   ....[10]....
        /*0a1c*/ 	.word	0x00013850


	//   ....[11]....
        /*0a20*/ 	.word	0x00013900


	//   ....[12]....
        /*0a24*/ 	.word	0x00013960


	//   ....[13]....
        /*0a28*/ 	.word	0x00013a10


	//   ....[14]....
        /*0a2c*/ 	.word	0x00013a70


	//   ....[15]....
        /*0a30*/ 	.word	0x00013b20


	//   ....[16]....
        /*0a34*/ 	.word	0x00013b80


	//   ....[17]....
        /*0a38*/ 	.word	0x00013c30


	//   ....[18]....
        /*0a3c*/ 	.word	0x00013cc0


	//   ....[19]....
        /*0a40*/ 	.word	0x00013d50


	//   ....[20]....
        /*0a44*/ 	.word	0x00013dd0


	//   ....[21]....
        /*0a48*/ 	.word	0x00013e60


	//   ....[22]....
        /*0a4c*/ 	.word	0x00013f50


	//   ....[23]....
        /*0a50*/ 	.word	0x00013fe0


	//   ....[24]....
        /*0a54*/ 	.word	0x00014040


	//   ....[25]....
        /*0a58*/ 	.word	0x000140f0


	//   ....[26]....
        /*0a5c*/ 	.word	0x00014170


	//   ....[27]....
        /*0a60*/ 	.word	0x00014200


	//   ....[28]....
        /*0a64*/ 	.word	0x00014290


	//   ....[29]....
        /*0a68*/ 	.word	0x00014320


	//   ....[30]....
        /*0a6c*/ 	.word	0x00014380


	//   ....[31]....
        /*0a70*/ 	.word	0x00014430


	//   ....[32]....
        /*0a74*/ 	.word	0x00014490


	//   ....[33]....
        /*0a78*/ 	.word	0x00014540


	//   ....[34]....
        /*0a7c*/ 	.word	0x000145a0


	//   ....[35]....
        /*0a80*/ 	.word	0x00014650


	//   ....[36]....
        /*0a84*/ 	.word	0x000146b0


	//   ....[37]....
        /*0a88*/ 	.word	0x00014760


	//   ....[38]....
        /*0a8c*/ 	.word	0x000147c0


	//   ....[39]....
        /*0a90*/ 	.word	0x00014870


	//   ....[40]....
        /*0a94*/ 	.word	0x000148d0


	//   ....[41]....
        /*0a98*/ 	.word	0x00014980


	//   ....[42]....
        /*0a9c*/ 	.word	0x00014bd0


	//----- nvinfo : EIATTR_REG_RECONFIG
	.align		4
.L_896:
        /*0aa0*/ 	.byte	0x01, 0x54
	.zero		2


	//----- nvinfo : EIATTR_SYSCALL_OFFSETS
	.align		4
        /*0aa4*/ 	.byte	0x04, 0x46
        /*0aa6*/ 	.short	(.L_898 - .L_897)


	//   ....[0]....
.L_897:
        /*0aa8*/ 	.word	0x00001800


	//   ....[1]....
        /*0aac*/ 	.word	0x0000b920


	//   ....[2]....
        /*0ab0*/ 	.word	0x0000ba90


	//   ....[3]....
        /*0ab4*/ 	.word	0x0000bbf0


	//   ....[4]....
        /*0ab8*/ 	.word	0x0000bd30


	//   ....[5]....
        /*0abc*/ 	.word	0x0000d690


	//----- nvinfo : EIATTR_MBARRIER_INSTR_OFFSETS
	.align		4
.L_898:
        /*0ac0*/ 	.byte	0x04, 0x39
        /*0ac2*/ 	.short	(.L_900 - .L_899)


	//   ....[0]....
.L_899:
        /*0ac4*/ 	.word	0x00000180
        /*0ac8*/ 	.word	0x000000ff
        /*0acc*/ 	.word	0x00022800
        /*0ad0*/ 	.short	0x0100
        /*0ad2*/ 	.byte	0x08
	.zero		1


	//   ....[1]....
        /*0ad4*/ 	.word	0x00000190
        /*0ad8*/ 	.word	0x000000ff
        /*0adc*/ 	.word	0x00022820
        /*0ae0*/ 	.short	0x0100
        /*0ae2*/ 	.byte	0x08
	.zero		1


	//   ....[2]....
        /*0ae4*/ 	.word	0x00000280
        /*0ae8*/ 	.word	0x000000ff
        /*0aec*/ 	.word	0x00022830
        /*0af0*/ 	.short	0x0100
        /*0af2*/ 	.byte	0x08
	.zero		1


	//   ....[3]....
        /*0af4*/ 	.word	0x00000290
        /*0af8*/ 	.word	0x000000ff
        /*0afc*/ 	.word	0x00022840
        /*0b00*/ 	.short	0x0100
        /*0b02*/ 	.byte	0x08
	.zero		1


	//   ....[4]....
        /*0b04*/ 	.word	0x000002a0
        /*0b08*/ 	.word	0x000000ff
        /*0b0c*/ 	.word	0x00022838
        /*0b10*/ 	.short	0x0100
        /*0b12*/ 	.byte	0x08
	.zero		1


	//   ....[5]....
        /*0b14*/ 	.word	0x000002b0
        /*0b18*/ 	.word	0x000000ff
        /*0b1c*/ 	.word	0x00022848
        /*0b20*/ 	.short	0x0100
        /*0b22*/ 	.byte	0x08
	.zero		1


	//   ....[6]....
        /*0b24*/ 	.word	0x000003e0
        /*0b28*/ 	.word	0x000000ff
        /*0b2c*/ 	.word	0x00022850
        /*0b30*/ 	.short	0x0100
        /*0b32*/ 	.byte	0x08
	.zero		1


	//   ....[7]....
        /*0b34*/ 	.word	0x000003f0
        /*0b38*/ 	.word	0x000000ff
        /*0b3c*/ 	.word	0x00022860
        /*0b40*/ 	.short	0x0100
        /*0b42*/ 	.byte	0x08
	.zero		1


	//   ....[8]....
        /*0b44*/ 	.word	0x00000400
        /*0b48*/ 	.word	0x000000ff
        /*0b4c*/ 	.word	0x00022858
        /*0b50*/ 	.short	0x0100
        /*0b52*/ 	.byte	0x08
	.zero		1


	//   ....[9]....
        /*0b54*/ 	.word	0x00000410
        /*0b58*/ 	.word	0x000000ff
        /*0b5c*/ 	.word	0x00022868
        /*0b60*/ 	.short	0x0100
        /*0b62*/ 	.byte	0x08
	.zero		1


	//   ....[10]....
        /*0b64*/ 	.word	0x00000500
        /*0b68*/ 	.word	0x000000ff
        /*0b6c*/ 	.word	0x00022870
        /*0b70*/ 	.short	0x0100
        /*0b72*/ 	.byte	0x06
	.zero		1


	//   ....[11]....
        /*0b74*/ 	.word	0x00000510
        /*0b78*/ 	.word	0x000000ff
        /*0b7c*/ 	.word	0x00022880
        /*0b80*/ 	.short	0x0100
        /*0b82*/ 	.byte	0x06
	.zero		1


	//   ....[12]....
        /*0b84*/ 	.word	0x00000520
        /*0b88*/ 	.word	0x000000ff
        /*0b8c*/ 	.word	0x00022878
        /*0b90*/ 	.short	0x0100
        /*0b92*/ 	.byte	0x06
	.zero		1


	//   ....[13]....
        /*0b94*/ 	.word	0x00000530
        /*0b98*/ 	.word	0x000000ff
        /*0b9c*/ 	.word	0x00022888
        /*0ba0*/ 	.short	0x0100
        /*0ba2*/ 	.byte	0x06
	.zero		1


	//   ....[14]....
        /*0ba4*/ 	.word	0x00000660
        /*0ba8*/ 	.word	0x000000ff
        /*0bac*/ 	.word	0x00022890
        /*0bb0*/ 	.short	0x0100
        /*0bb2*/ 	.byte	0x08
	.zero		1


	//   ....[15]....
        /*0bb4*/ 	.word	0x00000670
        /*0bb8*/ 	.word	0x000000ff
        /*0bbc*/ 	.word	0x000228a0
        /*0bc0*/ 	.short	0x0100
        /*0bc2*/ 	.byte	0x08
	.zero		1


	//   ....[16]....
        /*0bc4*/ 	.word	0x00000680
        /*0bc8*/ 	.word	0x000000ff
        /*0bcc*/ 	.word	0x00022898
        /*0bd0*/ 	.short	0x0100
        /*0bd2*/ 	.byte	0x08
	.zero		1


	//   ....[17]....
        /*0bd4*/ 	.word	0x00000690
        /*0bd8*/ 	.word	0x000000ff
        /*0bdc*/ 	.word	0x000228a8
        /*0be0*/ 	.short	0x0100
        /*0be2*/ 	.byte	0x08
	.zero		1


	//   ....[18]....
        /*0be4*/ 	.word	0x000007e0
        /*0be8*/ 	.word	0x000000ff
        /*0bec*/ 	.word	0x000228b0
        /*0bf0*/ 	.short	0x0100
        /*0bf2*/ 	.byte	0x08
	.zero		1


	//   ....[19]....
        /*0bf4*/ 	.word	0x000007f0
        /*0bf8*/ 	.word	0x000000ff
        /*0bfc*/ 	.word	0x000228c0
        /*0c00*/ 	.short	0x0100
        /*0c02*/ 	.byte	0x08
	.zero		1


	//   ....[20]....
        /*0c04*/ 	.word	0x00000800
        /*0c08*/ 	.word	0x000000ff
        /*0c0c*/ 	.word	0x000228b8
        /*0c10*/ 	.short	0x0100
        /*0c12*/ 	.byte	0x08
	.zero		1


	//   ....[21]....
        /*0c14*/ 	.word	0x00000810
        /*0c18*/ 	.word	0x000000ff
        /*0c1c*/ 	.word	0x000228c8
        /*0c20*/ 	.short	0x0100
        /*0c22*/ 	.byte	0x08
	.zero		1


	//   ....[22]....
        /*0c24*/ 	.word	0x00001880
        /*0c28*/ 	.word	0x000000ff
        /*0c2c*/ 	.word	0x00022800
        /*0c30*/ 	.short	0x010a
        /*0c32*/ 	.byte	0x33
	.zero		1


	//   ....[23]....
        /*0c34*/ 	.word	0x00001900
        /*0c38*/ 	.word	0x00000005
        /*0c3c*/ 	.word	0x00022830
        /*0c40*/ 	.short	0x010a
        /*0c42*/ 	.byte	0x3f
	.zero		1


	//   ....[24]....
        /*0c44*/ 	.word	0x00001940
        /*0c48*/ 	.word	0x00000005
        /*0c4c*/ 	.word	0x00022830
        /*0c50*/ 	.short	0x010a
        /*0c52*/ 	.byte	0x3f
	.zero		1


	//   ....[25]....
        /*0c54*/ 	.word	0x00002310
        /*0c58*/ 	.word	0x000000ff
        /*0c5c*/ 	.word	0x00000000
        /*0c60*/ 	.short	0x0101
        /*0c62*/ 	.byte	0x06
	.zero		1


	//   ....[26]....
        /*0c64*/ 	.word	0x00004950
        /*0c68*/ 	.word	0x000000ff
        /*0c6c*/ 	.word	0x00022830
        /*0c70*/ 	.short	0x010a
        /*0c72*/ 	.byte	0x06
	.zero		1


	//   ....[27]....
        /*0c74*/ 	.word	0x00004990
        /*0c78*/ 	.word	0x000000ff
        /*0c7c*/ 	.word	0x00022830
        /*0c80*/ 	.short	0x010a
        /*0c82*/ 	.byte	0x06
	.zero		1


	//   ....[28]....
        /*0c84*/ 	.word	0x00005230
        /*0c88*/ 	.word	0x000000ff
        /*0c8c*/ 	.word	0x00022850
        /*0c90*/ 	.short	0x010a
        /*0c92*/ 	.byte	0x06
	.zero		1


	//   ....[29]....
        /*0c94*/ 	.word	0x00005270
        /*0c98*/ 	.word	0x000000ff
        /*0c9c*/ 	.word	0x00022850
        /*0ca0*/ 	.short	0x010a
        /*0ca2*/ 	.byte	0x06
	.zero		1


	//   ....[30]....
        /*0ca4*/ 	.word	0x000055d0
        /*0ca8*/ 	.word	0x000000ff
        /*0cac*/ 	.word	0x00000000
        /*0cb0*/ 	.short	0x0101
        /*0cb2*/ 	.byte	0x06
	.zero		1


	//   ....[31]....
        /*0cb4*/ 	.word	0x00006b80
        /*0cb8*/ 	.word	0x000000ff
        /*0cbc*/ 	.word	0x00000000
        /*0cc0*/ 	.short	0x0101
        /*0cc2*/ 	.byte	0x06
	.zero		1


	//   ....[32]....
        /*0cc4*/ 	.word	0x00007230
        /*0cc8*/ 	.word	0x000000ff
        /*0ccc*/ 	.word	0x00022850
        /*0cd0*/ 	.short	0x010a
        /*0cd2*/ 	.byte	0x09
	.zero		1


	//   ....[33]....
        /*0cd4*/ 	.word	0x00007270
        /*0cd8*/ 	.word	0x000000ff
        /*0cdc*/ 	.word	0x00022850
        /*0ce0*/ 	.short	0x010a
        /*0ce2*/ 	.byte	0x09
	.zero		1


	//   ....[34]....
        /*0ce4*/ 	.word	0x000079d0
        /*0ce8*/ 	.word	0x000000ff
        /*0cec*/ 	.word	0x00000000
        /*0cf0*/ 	.short	0x0101
        /*0cf2*/ 	.byte	0x04
	.zero		1


	//   ....[35]....
        /*0cf4*/ 	.word	0x00009530
        /*0cf8*/ 	.word	0x00000003
        /*0cfc*/ 	.word	0x00000000
        /*0d00*/ 	.short	0x0101
        /*0d02*/ 	.byte	0x3f
	.zero		1


	//   ....[36]....
        /*0d04*/ 	.word	0x0000c310
        /*0d08*/ 	.word	0x00000000
        /*0d0c*/ 	.word	0x00022880
        /*0d10*/ 	.short	0x010a
        /*0d12*/ 	.byte	0x3f
	.zero		1


	//   ....[37]....
        /*0d14*/ 	.word	0x0000cba0
        /*0d18*/ 	.word	0x00000000
        /*0d1c*/ 	.word	0x00022870
        /*0d20*/ 	.short	0x0107
        /*0d22*/ 	.byte	0x3f
	.zero		1


	//   ....[38]....
        /*0d24*/ 	.word	0x0000cc60
        /*0d28*/ 	.word	0x00000000
        /*0d2c*/ 	.word	0x00022870
        /*0d30*/ 	.short	0x0101
        /*0d32*/ 	.byte	0x3f
	.zero		1


	//   ....[39]....
        /*0d34*/ 	.word	0x0000cc90
        /*0d38*/ 	.word	0x00000000
        /*0d3c*/ 	.word	0x00022840
        /*0d40*/ 	.short	0x010a
        /*0d42*/ 	.byte	0x3f
	.zero		1


	//   ....[40]....
        /*0d44*/ 	.word	0x0000d3c0
        /*0d48*/ 	.word	0x00000000
        /*0d4c*/ 	.word	0x00022830
        /*0d50*/ 	.short	0x0107
        /*0d52*/ 	.byte	0x3f
	.zero		1


	//   ....[41]....
        /*0d54*/ 	.word	0x0000d480
        /*0d58*/ 	.word	0x00000000
        /*0d5c*/ 	.word	0x00022830
        /*0d60*/ 	.short	0x0101
        /*0d62*/ 	.byte	0x3f
	.zero		1


	//   ....[42]....
        /*0d64*/ 	.word	0x0000ddf0
        /*0d68*/ 	.word	0x00000016
        /*0d6c*/ 	.word	0x00022800
        /*0d70*/ 	.short	0x0107
        /*0d72*/ 	.byte	0x3f
	.zero		1


	//   ....[43]....
        /*0d74*/ 	.word	0x0000dee0
        /*0d78*/ 	.word	0x00000016
        /*0d7c*/ 	.word	0x00022800
        /*0d80*/ 	.short	0x0101
        /*0d82*/ 	.byte	0x3f
	.zero		1


	//   ....[44]....
        /*0d84*/ 	.word	0x0000df00
        /*0d88*/ 	.word	0x00000016
        /*0d8c*/ 	.word	0x00022820
        /*0d90*/ 	.short	0x010a
        /*0d92*/ 	.byte	0x3f
	.zero		1


	//   ....[45]....
        /*0d94*/ 	.word	0x0000e3e0
        /*0d98*/ 	.word	0x00000000
        /*0d9c*/ 	.word	0x00022880
        /*0da0*/ 	.short	0x010a
        /*0da2*/ 	.byte	0x3f
	.zero		1


	//   ....[46]....
        /*0da4*/ 	.word	0x0000e9c0
        /*0da8*/ 	.word	0x00000000
        /*0dac*/ 	.word	0x00022870
        /*0db0*/ 	.short	0x0107
        /*0db2*/ 	.byte	0x3f
	.zero		1


	//   ....[47]....
        /*0db4*/ 	.word	0x0000ea80
        /*0db8*/ 	.word	0x00000000
        /*0dbc*/ 	.word	0x00022870
        /*0dc0*/ 	.short	0x0101
        /*0dc2*/ 	.byte	0x3f
	.zero		1


	//   ....[48]....
        /*0dc4*/ 	.word	0x0000eab0
        /*0dc8*/ 	.word	0x00000000
        /*0dcc*/ 	.word	0x00022840
        /*0dd0*/ 	.short	0x010a
        /*0dd2*/ 	.byte	0x3f
	.zero		1


	//   ....[49]....
        /*0dd4*/ 	.word	0x0000f060
        /*0dd8*/ 	.word	0x00000000
        /*0ddc*/ 	.word	0x00022830
        /*0de0*/ 	.short	0x0107
        /*0de2*/ 	.byte	0x3f
	.zero		1


	//   ....[50]....
        /*0de4*/ 	.word	0x0000f120
        /*0de8*/ 	.word	0x00000000
        /*0dec*/ 	.word	0x00022830
        /*0df0*/ 	.short	0x0101
        /*0df2*/ 	.byte	0x3f
	.zero		1


	//   ....[51]....
        /*0df4*/ 	.word	0x0000f1b0
        /*0df8*/ 	.word	0x00000000
        /*0dfc*/ 	.word	0x00022870
        /*0e00*/ 	.short	0x010a
        /*0e02*/ 	.byte	0x3f
	.zero		1


	//   ....[52]....
        /*0e04*/ 	.word	0x0000f240
        /*0e08*/ 	.word	0x00000000
        /*0e0c*/ 	.word	0x00022860
        /*0e10*/ 	.short	0x010a
        /*0e12*/ 	.byte	0x3f
	.zero		1


	//   ....[53]....
        /*0e14*/ 	.word	0x0000f800
        /*0e18*/ 	.word	0x00000000
        /*0e1c*/ 	.word	0x00022850
        /*0e20*/ 	.short	0x0101
        /*0e22*/ 	.byte	0x3f
	.zero		1


	//   ....[54]....
        /*0e24*/ 	.word	0x0000f890
        /*0e28*/ 	.word	0x00000000
        /*0e2c*/ 	.word	0x00000000
        /*0e30*/ 	.short	0x0101
        /*0e32*/ 	.byte	0x3f
	.zero		1


	//   ....[55]....
        /*0e34*/ 	.word	0x0000fa50
        /*0e38*/ 	.word	0x00000002
        /*0e3c*/ 	.word	0x00022870
        /*0e40*/ 	.short	0x010a
        /*0e42*/ 	.byte	0x3f
	.zero		1


	//   ....[56]....
        /*0e44*/ 	.word	0x0000fad0
        /*0e48*/ 	.word	0x00000002
        /*0e4c*/ 	.word	0x00022860
        /*0e50*/ 	.short	0x010a
        /*0e52*/ 	.byte	0x3f
	.zero		1


	//   ....[57]....
        /*0e54*/ 	.word	0x000100a0
        /*0e58*/ 	.word	0x00000002
        /*0e5c*/ 	.word	0x00022850
        /*0e60*/ 	.short	0x0101
        /*0e62*/ 	.byte	0x3f
	.zero		1


	//   ....[58]....
        /*0e64*/ 	.word	0x00010160
        /*0e68*/ 	.word	0x00000002
        /*0e6c*/ 	.word	0x00000000
        /*0e70*/ 	.short	0x0101
        /*0e72*/ 	.byte	0x3f
	.zero		1


	//   ....[59]....
        /*0e74*/ 	.word	0x00010ba0
        /*0e78*/ 	.word	0x00000004
        /*0e7c*/ 	.word	0x00022820
        /*0e80*/ 	.short	0x010a
        /*0e82*/ 	.byte	0x3f
	.zero		1


	//   ....[60]....
        /*0e84*/ 	.word	0x00010d20
        /*0e88*/ 	.word	0x00000005
        /*0e8c*/ 	.word	0x00022840
        /*0e90*/ 	.short	0x010a
        /*0e92*/ 	.byte	0x3f
	.zero		1


	//   ....[61]....
        /*0e94*/ 	.word	0x00010dc0
        /*0e98*/ 	.word	0x00000021
        /*0e9c*/ 	.word	0x00022840
        /*0ea0*/ 	.short	0x010a
        /*0ea2*/ 	.byte	0x3f
	.zero		1


	//   ....[62]....
        /*0ea4*/ 	.word	0x00010e00
        /*0ea8*/ 	.word	0x00000005
        /*0eac*/ 	.word	0x00022860
        /*0eb0*/ 	.short	0x010a
        /*0eb2*/ 	.byte	0x3f
	.zero		1


	//   ....[63]....
        /*0eb4*/ 	.word	0x00010e40
        /*0eb8*/ 	.word	0x00000021
        /*0ebc*/ 	.word	0x00022860
        /*0ec0*/ 	.short	0x010a
        /*0ec2*/ 	.byte	0x3f
	.zero		1


	//   ....[64]....
        /*0ec4*/ 	.word	0x00010e80
        /*0ec8*/ 	.word	0x00000005
        /*0ecc*/ 	.word	0x00022880
        /*0ed0*/ 	.short	0x010a
        /*0ed2*/ 	.byte	0x3f
	.zero		1


	//   ....[65]....
        /*0ed4*/ 	.word	0x00010ec0
        /*0ed8*/ 	.word	0x00000021
        /*0edc*/ 	.word	0x00022880
        /*0ee0*/ 	.short	0x010a
        /*0ee2*/ 	.byte	0x3f
	.zero		1


	//   ....[66]....
        /*0ee4*/ 	.word	0x00010f30
        /*0ee8*/ 	.word	0x00000003
        /*0eec*/ 	.word	0x00022800
        /*0ef0*/ 	.short	0x010a
        /*0ef2*/ 	.byte	0x3f
	.zero		1


	//   ....[67]....
        /*0ef4*/ 	.word	0x00010f80
        /*0ef8*/ 	.word	0x00000005
        /*0efc*/ 	.word	0x00022830
        /*0f00*/ 	.short	0x010a
        /*0f02*/ 	.byte	0x3f
	.zero		1


	//   ....[68]....
        /*0f04*/ 	.word	0x00010fe0
        /*0f08*/ 	.word	0x00000004
        /*0f0c*/ 	.word	0x00022830
        /*0f10*/ 	.short	0x010a
        /*0f12*/ 	.byte	0x3f
	.zero		1


	//   ....[69]....
        /*0f14*/ 	.word	0x00011040
        /*0f18*/ 	.word	0x00000004
        /*0f1c*/ 	.word	0x00022850
        /*0f20*/ 	.short	0x010a
        /*0f22*/ 	.byte	0x3f
	.zero		1


	//   ....[70]....
        /*0f24*/ 	.word	0x000110a0
        /*0f28*/ 	.word	0x00000007
        /*0f2c*/ 	.word	0x00022850
        /*0f30*/ 	.short	0x010a
        /*0f32*/ 	.byte	0x3f
	.zero		1


	//   ....[71]....
        /*0f34*/ 	.word	0x000111a0
        /*0f38*/ 	.word	0x00000000
        /*0f3c*/ 	.word	0x00022880
        /*0f40*/ 	.short	0x010a
        /*0f42*/ 	.byte	0x3f
	.zero		1


	//   ....[72]....
        /*0f44*/ 	.word	0x00011e80
        /*0f48*/ 	.word	0x00000000
        /*0f4c*/ 	.word	0x00022840
        /*0f50*/ 	.short	0x010a
        /*0f52*/ 	.byte	0x3f
	.zero		1


	//   ....[73]....
        /*0f54*/ 	.word	0x00013310
        /*0f58*/ 	.word	0x00000016
        /*0f5c*/ 	.word	0x00022820
        /*0f60*/ 	.short	0x010a
        /*0f62*/ 	.byte	0x3f
	.zero		1


	//   ....[74]....
        /*0f64*/ 	.word	0x00013360
        /*0f68*/ 	.word	0x00000000
        /*0f6c*/ 	.word	0x00022880
        /*0f70*/ 	.short	0x010a
        /*0f72*/ 	.byte	0x3f
	.zero		1


	//   ....[75]....
        /*0f74*/ 	.word	0x00013ea0
        /*0f78*/ 	.word	0x00000000
        /*0f7c*/ 	.word	0x00022840
        /*0f80*/ 	.short	0x010a
        /*0f82*/ 	.byte	0x3f
	.zero		1


	//   ....[76]....
        /*0f84*/ 	.word	0x000149b0
        /*0f88*/ 	.word	0x00000000
        /*0f8c*/ 	.word	0x00022870
        /*0f90*/ 	.short	0x010a
        /*0f92*/ 	.byte	0x3f
	.zero		1


	//   ....[77]....
        /*0f94*/ 	.word	0x00014a00
        /*0f98*/ 	.word	0x00000000
        /*0f9c*/ 	.word	0x00022860
        /*0fa0*/ 	.short	0x010a
        /*0fa2*/ 	.byte	0x3f
	.zero		1


	//   ....[78]....
        /*0fa4*/ 	.word	0x00014a50
        /*0fa8*/ 	.word	0x00000002
        /*0fac*/ 	.word	0x00022870
        /*0fb0*/ 	.short	0x010a
        /*0fb2*/ 	.byte	0x3f
	.zero		1


	//   ....[79]....
        /*0fb4*/ 	.word	0x00014aa0
        /*0fb8*/ 	.word	0x00000002
        /*0fbc*/ 	.word	0x00022860
        /*0fc0*/ 	.short	0x010a
        /*0fc2*/ 	.byte	0x3f
	.zero		1


	//   ....[80]....
        /*0fc4*/ 	.word	0x00014af0
        /*0fc8*/ 	.word	0x00000004
        /*0fcc*/ 	.word	0x00022820
        /*0fd0*/ 	.short	0x010a
        /*0fd2*/ 	.byte	0x3f
	.zero		1


	//   ....[81]....
        /*0fd4*/ 	.word	0x00014c90
        /*0fd8*/ 	.word	0x00000005
        /*0fdc*/ 	.word	0x00022840
        /*0fe0*/ 	.short	0x010a
        /*0fe2*/ 	.byte	0x3f
	.zero		1


	//   ....[82]....
        /*0fe4*/ 	.word	0x00014ce0
        /*0fe8*/ 	.word	0x00000021
        /*0fec*/ 	.word	0x00022840
        /*0ff0*/ 	.short	0x010a
        /*0ff2*/ 	.byte	0x3f
	.zero		1


	//   ....[83]....
        /*0ff4*/ 	.word	0x00014d30
        /*0ff8*/ 	.word	0x00000005
        /*0ffc*/ 	.word	0x00022860
        /*1000*/ 	.short	0x010a
        /*1002*/ 	.byte	0x3f
	.zero		1


	//   ....[84]....
        /*1004*/ 	.word	0x00014d80
        /*1008*/ 	.word	0x00000021
        /*100c*/ 	.word	0x00022860
        /*1010*/ 	.short	0x010a
        /*1012*/ 	.byte	0x3f
	.zero		1


	//   ....[85]....
        /*1014*/ 	.word	0x00014dd0
        /*1018*/ 	.word	0x00000005
        /*101c*/ 	.word	0x00022880
        /*1020*/ 	.short	0x010a
        /*1022*/ 	.byte	0x3f
	.zero		1


	//----- nvinfo : EIATTR_NUM_MBARRIERS
	.align		4
.L_900:
        /*1024*/ 	.byte	0x03, 0x38
        /*1026*/ 	.short	0x0016


	//----- nvinfo : EIATTR_EXIT_INSTR_OFFSETS
	.align		4
        /*1028*/ 	.byte	0x04, 0x1c
        /*102a*/ 	.short	(.L_902 - .L_901)


	//   ....[0]....
.L_901:
        /*102c*/ 	.word	0x000009c0


	//   ....[1]....
        /*1030*/ 	.word	0x0000a4f0


	//   ....[2]....
        /*1034*/ 	.word	0x00010f10


	//----- nvinfo : EIATTR_MAX_THREADS
	.align		4
.L_902:
        /*1038*/ 	.byte	0x04, 0x05
        /*103a*/ 	.short	(.L_904 - .L_903)
.L_903:
        /*103c*/ 	.word	0x00000180
        /*1040*/ 	.word	0x00000001
        /*1044*/ 	.word	0x00000001


	//----- nvinfo : EIATTR_CRS_STACK_SIZE
	.align		4
.L_904:
        /*1048*/ 	.byte	0x04, 0x1e
        /*104a*/ 	.short	(.L_906 - .L_905)
.L_905:
        /*104c*/ 	.word	0x00000000


	//----- nvinfo : EIATTR_CBANK_PARAM_SIZE
	.align		4
.L_906:
        /*1050*/ 	.byte	0x03, 0x19
        /*1052*/ 	.short	0x0af0


	//----- nvinfo : EIATTR_PARAM_CBANK
	.align		4
        /*1054*/ 	.byte	0x04, 0x0a
        /*1056*/ 	.short	(.L_908 - .L_907)
	.align		4
.L_907:
        /*1058*/ 	.word	index@(.nv.constant0._ZN7cutlass13device_kernelIN5flash11enable_sm90INS1_16FlashAttnFwdSm90INS1_25CollectiveMainloopFwdSm90ILi2EN4cute5tupleIJNS5_1CILi1EEES8_S8_EEENS6_IJNS7_ILi128EEENS7_ILi160EEESA_EEELi128ENS_12float_e4m3_tEfNS_4arch4Sm90ELb0ELb0ELb0ELb1ELb1ELb0ELb0ELb1ELb1ELb1ELb0ELb0EEENS1_21CollectiveEpilogueFwdINS6_IJSA_SA_SB_EEES9_NS_10bfloat16_tESF_Li256ELb1ELb1ELb0ELb1EEENS1_36VarlenDynamicPersistentTileSchedulerILi128ELi160ELi256ELi128ELb0ELb1ELb1ELb0ELb1ELb1EEEEEEEEEvNT_6ParamsE)
        /*105c*/ 	.short	0x0210
        /*105e*/ 	.short	0x0af0


	//----- nvinfo : EIATTR_SW_WAR
	.align		4
.L_908:
        /*1060*/ 	.byte	0x04, 0x36
        /*1062*/ 	.short	(.L_910 - .L_909)
.L_909:
        /*1064*/ 	.word	0x00000008
.L_910:


//--------------------- .nv.info._ZN7cutlass13device_kernelIN5flash11enable_sm90INS1_16FlashAttnFwdSm90INS1_25CollectiveMainloopFwdSm90ILi2EN4cute5tupleIJNS5_1CILi1EEES8_S8_EEENS6_IJNS7_ILi128EEENS7_ILi160EEESA_EEELi128ENS_12float_e4m3_tEfNS_4arch4Sm90ELb0ELb0ELb0ELb1ELb1ELb1ELb0ELb1ELb1ELb1ELb0ELb0EEENS1_21CollectiveEpilogueFwdINS6_IJSA_SA_SB_EEES9_NS_10bfloat16_tESF_Li256ELb1ELb1ELb0ELb1EEENS1_36VarlenDynamicPersistentTileSchedulerILi128ELi160ELi256ELi128ELb0ELb1ELb1ELb0ELb1ELb1EEEEEEEEEvNT_6ParamsE --------------------------
	.section	.nv.info._ZN7cutlass13device_kernelIN5flash11enable_sm90INS1_16FlashAttnFwdSm90INS1_25CollectiveMainloopFwdSm90ILi2EN4cute5tupleIJNS5_1CILi1EEES8_S8_EEENS6_IJNS7_ILi128EEENS7_ILi160EEESA_EEELi128ENS_12float_e4m3_tEfNS_4arch4Sm90ELb0ELb0ELb0ELb1ELb1ELb1ELb0ELb1ELb1ELb1ELb0ELb0EEENS1_21CollectiveEpilogueFwdINS6_IJSA_SA_SB_EEES9_NS_10bfloat16_tESF_Li256ELb1ELb1ELb0ELb1EEENS1_36VarlenDynamicPersistentTileSchedulerILi128ELi160ELi256ELi128ELb0ELb1ELb1ELb0ELb1ELb1EEEEEEEEEvNT_6ParamsE,"",@"SHT_CUDA_INFO"
	.sectionflags	@""
	.align	4


	//----- nvinfo : EIATTR_CUDA_API_VERSION
	.align		4
        /*0000*/ 	.byte	0x04, 0x37
        /*0002*/ 	.short	(.L_912 - .L_911)
.L_911:
        /*0004*/ 	.word	0x00000082


	//----- nvinfo : EIATTR_KPARAM_INFO
	.align		4
.L_912:
        /*0008*/ 	.byte	0x04, 0x17
        /*000a*/ 	.short	(.L_914 - .L_913)
.L_913:
        /*000c*/ 	.word	0x00000000
        /*0010*/ 	.short	0x0000
        /*0012*/ 	.short	0x0070
        /*0014*/ 	.byte	0x00, 0xf0, 0x01, 0x2a


	//----- nvinfo : EIATTR_SPARSE_MMA_MASK
	.align		4
.L_914:
        /*0018*/ 	.byte	0x03, 0x50
        /*001a*/ 	.short	0x0000


	//----- nvinfo : EIATTR_MAXREG_COUNT
	.align		4
        /*001c*/ 	.byte	0x03, 0x1b
        /*001e*/ 	.short	0x00a8


	//----- nvinfo : EIATTR_NUM_BARRIERS
	.align		4
        /*0020*/ 	.byte	0x02, 0x4c
        /*0022*/ 	.byte	0x10
	.zero		1


	//----- nvinfo : EIATTR_EXTERNS
	.align		4
        /*0024*/ 	.byte	0x04, 0x0f
        /*0026*/ 	.short	(.L_916 - .L_915)


	//   ....[0]....
	.align		4
.L_915:
        /*0028*/ 	.word	index@(__assertfail)


	//----- nvinfo : EIATTR_ANNOTATIONS
	.align		4
.L_916:
        /*002c*/ 	.byte	0x04, 0x55
        /*002e*/ 	.short	(.L_918 - .L_917)


	//   ....[0]....
.L_917:
        /* <DEDUP_REMOVED lines=49> */


	//----- nvinfo : EIATTR_MERCURY_ISA_VERSION
	.align		4
.L_918:
        /*0330*/ 	.byte	0x03, 0x5f
        /*0332*/ 	.short	0x0101


	//----- nvinfo : EIATTR_UNUSED_LOAD_BYTE_OFFSET
	.align		4
        /*0334*/ 	.byte	0x04, 0x44
        /*0336*/ 	.short	(.L_920 - .L_919)


	//   ....[0]....
.L_919:
        /*0338*/ 	.word	0x00000a60
        /*033c*/ 	.word	0x0000fff0


	//   ....[1]....
        /*0340*/ 	.word	0x00014a90
        /*0344*/ 	.word	0x0000fff0


	//----- nvinfo : EIATTR_INT_WARP_WIDE_INSTR_OFFSETS
	.align		4
.L_920:
        /*0348*/ 	.byte	0x04, 0x31
        /*034a*/ 	.short	(.L_922 - .L_921)


	//   ....[0]....
.L_921:
        /*034c*/ 	.word	0x00000120


	//   ....[1]....
        /*0350*/ 	.word	0x000001c0


	//   ....[2]....
        /*0354*/ 	.word	0x00000230


	//   ....[3]....
        /*0358*/ 	.word	0x00019260


	//   ....[4]....
        /*035c*/ 	.word	0x000192f0


	//   ....[5]....
        /*0360*/ 	.word	0x0001d730


	//   ....[6]....
        /*0364*/ 	.word	0x0001d7c0


	//----- nvinfo : EIATTR_COOP_GROUP_MASK_REGIDS
	.align		4
.L_922:
        /*0368*/ 	.byte	0x04, 0x29
        /*036a*/ 	.short	(.L_924 - .L_923)


	//   ....[0]....
.L_923:
        /*036c*/ 	.word	0xffffffff


	//   ....[1]....
        /*0370*/ 	.word	0xffffffff


	//   ....[2]....
        /*0374*/ 	.word	0xffffffff


	//   ....[3]....
        /*0378*/ 	.word	0xffffffff


	//   ....[4]....
        /*037c*/ 	.word	0xffffffff


	//   ....[5]....
        /*0380*/ 	.word	0xffffffff


	//   ....[6]....
        /*0384*/ 	.word	0xffffffff


	//   ....[7]....
        /*0388*/ 	.word	0xffffffff


	//   ....[8]....
        /*038c*/ 	.word	0xffffffff


	//   ....[9]....
        /*0390*/ 	.word	0xffffffff


	//   ....[10]....
        /*0394*/ 	.word	0xffffffff


	//   ....[11]....
        /*0398*/ 	.word	0xffffffff


	//   ....[12]....
        /*039c*/ 	.word	0xffffffff


	//   ....[13]....
        /*03a0*/ 	.word	0xffffffff


	//   ....[14]....
        /*03a4*/ 	.word	0xffffffff


	//   ....[15]....
        /*03a8*/ 	.word	0xffffffff


	//   ....[16]....
        /*03ac*/ 	.word	0xffffffff


	//   ....[17]....
        /*03b0*/ 	.word	0xffffffff


	//   ....[18]....
        /*03b4*/ 	.word	0xffffffff


	//   ....[19]....
        /*03b8*/ 	.word	0xffffffff


	//   ....[20]....
        /*03bc*/ 	.word	0xffffffff


	//   ....[21]....
        /*03c0*/ 	.word	0xffffffff


	//   ....[22]....
        /*03c4*/ 	.word	0xffffffff


	//   ....[23]....
        /*03c8*/ 	.word	0xffffffff


	//   ....[24]....
        /*03cc*/ 	.word	0xffffffff


	//   ....[25]....
        /*03d0*/ 	.word	0xffffffff


	//   ....[26]....
        /*03d4*/ 	.word	0xffffffff


	//   ....[27]....
        /*03d8*/ 	.word	0xffffffff


	//   ....[28]....
        /*03dc*/ 	.word	0xffffffff


	//   ....[29]....
        /*03e0*/ 	.word	0xffffffff


	//   ....[30]....
        /*03e4*/ 	.word	0xffffffff


	//   ....[31]....
        /*03e8*/ 	.word	0xffffffff


	//   ....[32]....
        /*03ec*/ 	.word	0xffffffff


	//   ....[33]....
        /*03f0*/ 	.word	0xffffffff


	//   ....[34]....
        /*03f4*/ 	.word	0xffffffff


	//   ....[35]....
        /*03f8*/ 	.word	0xffffffff


	//   ....[36]....
        /*03fc*/ 	.word	0xffffffff


	//   ....[37]....
        /*0400*/ 	.word	0xffffffff


	//   ....[38]....
        /*0404*/ 	.word	0xffffffff


	//   ....[39]....
        /*0408*/ 	.word	0xffffffff


	//   ....[40]....
        /*040c*/ 	.word	0xffffffff


	//   ....[41]....
        /*0410*/ 	.word	0xffffffff


	//   ....[42]....
        /*0414*/ 	.word	0xffffffff


	//   ....[43]....
        /*0418*/ 	.word	0xffffffff


	//   ....[44]....
        /*041c*/ 	.word	0xffffffff


	//   ....[45]....
        /*0420*/ 	.word	0xffffffff


	//   ....[46]....
        /*0424*/ 	.word	0xffffffff


	//   ....[47]....
        /*0428*/ 	.word	0xffffffff


	//   ....[48]....
        /*042c*/ 	.word	0xffffffff


	//   ....[49]....
        /*0430*/ 	.word	0xffffffff


	//   ....[50]....
        /*0434*/ 	.word	0xffffffff


	//   ....[51]....
        /*0438*/ 	.word	0xffffffff


	//   ....[52]....
        /*043c*/ 	.word	0xffffffff


	//   ....[53]....
        /*0440*/ 	.word	0xffffffff


	//   ....[54]....
        /*0444*/ 	.word	0xffffffff


	//   ....[55]....
        /*0448*/ 	.word	0xffffffff


	//   ....[56]....
        /*044c*/ 	.word	0xffffffff


	//   ....[57]....
        /*0450*/ 	.word	0xffffffff


	//   ....[58]....
        /*0454*/ 	.word	0xffffffff


	//   ....[59]....
        /*0458*/ 	.word	0xffffffff


	//   ....[60]....
        /*045c*/ 	.word	0xffffffff


	//   ....[61]....
        /*0460*/ 	.word	0xffffffff


	//   ....[62]....
        /*0464*/ 	.word	0xffffffff


	//   ....[63]....
        /*0468*/ 	.word	0xffffffff


	//   ....[64]....
        /*046c*/ 	.word	0xffffffff


	//   ....[65]....
        /*0470*/ 	.word	0xffffffff


	//   ....[66]....
        /*0474*/ 	.word	0xffffffff


	//   ....[67]....
        /*0478*/ 	.word	0xffffffff


	//   ....[68]....
        /*047c*/ 	.word	0xffffffff


	//   ....[69]....
        /*0480*/ 	.word	0xffffffff


	//   ....[70]....
        /*0484*/ 	.word	0xffffffff


	//   ....[71]....
        /*0488*/ 	.word	0xffffffff


	//   ....[72]....
        /*048c*/ 	.word	0xffffffff


	//   ....[73]....
        /*0490*/ 	.word	0xffffffff


	//   ....[74]....
        /*0494*/ 	.word	0xffffffff


	//   ....[75]....
        /*0498*/ 	.word	0xffffffff


	//   ....[76]....
        /*049c*/ 	.word	0xffffffff


	//   ....[77]....
        /*04a0*/ 	.word	0xffffffff


	//   ....[78]....
        /*04a4*/ 	.word	0xffffffff


	//   ....[79]....
        /*04a8*/ 	.word	0xffffffff


	//   ....[80]....
        /*04ac*/ 	.word	0xffffffff


	//   ....[81]....
        /*04b0*/ 	.word	0xffffffff


	//   ....[82]....
        /*04b4*/ 	.word	0xffffffff


	//   ....[83]....
        /*04b8*/ 	.word	0xffffffff


	//   ....[84]....
        /*04bc*/ 	.word	0xffffffff


	//   ....[85]....
        /*04c0*/ 	.word	0xffffffff


	//   ....[86]....
        /*04c4*/ 	.word	0xffffffff


	//   ....[87]....
        /*04c8*/ 	.word	0xffffffff


	//   ....[88]....
        /*04cc*/ 	.word	0xffffffff


	//   ....[89]....
        /*04d0*/ 	.word	0xffffffff


	//   ....[90]....
        /*04d4*/ 	.word	0xffffffff


	//   ....[91]....
        /*04d8*/ 	.word	0xffffffff


	//   ....[92]....
        /*04dc*/ 	.word	0xffffffff


	//   ....[93]....
        /*04e0*/ 	.word	0xffffffff


	//   ....[94]....
        /*04e4*/ 	.word	0xffffffff


	//   ....[95]....
        /*04e8*/ 	.word	0xffffffff


	//   ....[96]....
        /*04ec*/ 	.word	0xffffffff


	//   ....[97]....
        /*04f0*/ 	.word	0xffffffff


	//   ....[98]....
        /*04f4*/ 	.word	0xffffffff


	//   ....[99]....
        /*04f8*/ 	.word	0xffffffff


	//   ....[100]....
        /*04fc*/ 	.word	0xffffffff


	//   ....[101]....
        /*0500*/ 	.word	0xffffffff


	//   ....[102]....
        /*0504*/ 	.word	0xffffffff


	//   ....[103]....
        /*0508*/ 	.word	0xffffffff


	//   ....[104]....
        /*050c*/ 	.word	0xffffffff


	//   ....[105]....
        /*0510*/ 	.word	0xffffffff


	//   ....[106]....
        /*0514*/ 	.word	0xffffffff


	//   ....[107]....
        /*0518*/ 	.word	0xffffffff


	//   ....[108]....
        /*051c*/ 	.word	0xffffffff


	//   ....[109]....
        /*0520*/ 	.word	0xffffffff


	//   ....[110]....
        /*0524*/ 	.word	0xffffffff


	//   ....[111]....
        /*0528*/ 	.word	0xffffffff


	//   ....[112]....
        /*052c*/ 	.word	0xffffffff


	//   ....[113]....
        /*0530*/ 	.word	0xffffffff


	//   ....[114]....
        /*0534*/ 	.word	0xffffffff


	//   ....[115]....
        /*0538*/ 	.word	0xffffffff


	//   ....[116]....
        /*053c*/ 	.word	0xffffffff


	//   ....[117]....
        /*0540*/ 	.word	0xffffffff


	//   ....[118]....
        /*0544*/ 	.word	0xffffffff


	//   ....[119]....
        /*0548*/ 	.word	0xffffffff


	//   ....[120]....
        /*054c*/ 	.word	0xffffffff


	//   ....[121]....
        /*0550*/ 	.word	0xffffffff


	//   ....[122]....
        /*0554*/ 	.word	0xffffffff


	//   ....[123]....
        /*0558*/ 	.word	0xffffffff


	//   ....[124]....
        /*055c*/ 	.word	0xffffffff


	//   ....[125]....
        /*0560*/ 	.word	0xffffffff


	//   ....[126]....
        /*0564*/ 	.word	0xffffffff


	//   ....[127]....
        /*0568*/ 	.word	0xffffffff


	//   ....[128]....
        /*056c*/ 	.word	0xffffffff


	//   ....[129]....
        /*0570*/ 	.word	0xffffffff


	//   ....[130]....
        /*0574*/ 	.word	0xffffffff


	//   ....[131]....
        /*0578*/ 	.word	0xffffffff


	//   ....[132]....
        /*057c*/ 	.word	0xffffffff


	//   ....[133]....
        /*0580*/ 	.word	0xffffffff


	//   ....[134]....
        /*0584*/ 	.word	0xffffffff


	//   ....[135]....
        /*0588*/ 	.word	0xffffffff


	//   ....[136]....
        /*058c*/ 	.word	0xffffffff


	//   ....[137]....
        /*0590*/ 	.word	0xffffffff


	//   ....[138]....
        /*0594*/ 	.word	0xffffffff


	//   ....[139]....
        /*0598*/ 	.word	0xffffffff


	//   ....[140]....
        /*059c*/ 	.word	0xffffffff


	//   ....[141]....
        /*05a0*/ 	.word	0xffffffff


	//   ....[142]....
        /*05a4*/ 	.word	0xffffffff


	//   ....[143]....
        /*05a8*/ 	.word	0xffffffff


	//   ....[144]....
        /*05ac*/ 	.word	0xffffffff


	//   ....[145]....
        /*05b0*/ 	.word	0xffffffff


	//   ....[146]....
        /*05b4*/ 	.word	0xffffffff


	//   ....[147]....
        /*05b8*/ 	.word	0xffffffff


	//   ....[148]....
        /*05bc*/ 	.word	0xffffffff


	//   ....[149]....
        /*05c0*/ 	.word	0xffffffff


	//   ....[150]....
        /*05c4*/ 	.word	0xffffffff


	//   ....[151]....
        /*05c8*/ 	.word	0xffffffff


	//   ....[152]....
        /*05cc*/ 	.word	0xffffffff


	//   ....[153]....
        /*05d0*/ 	.word	0xffffffff


	//   ....[154]....
        /*05d4*/ 	.word	0xffffffff


	//   ....[155]....
        /*05d8*/ 	.word	0xffffffff


	//   ....[156]....
        /*05dc*/ 	.word	0xffffffff


	//   ....[157]....
        /*05e0*/ 	.word	0xffffffff


	//   ....[158]....
        /*05e4*/ 	.word	0xffffffff


	//   ....[159]....
        /*05e8*/ 	.word	0xffffffff


	//   ....[160]....
        /*05ec*/ 	.word	0xffffffff


	//   ....[161]....
        /*05f0*/ 	.word	0xffffffff


	//   ....[162]....
        /*05f4*/ 	.word	0xffffffff


	//   ....[163]....
        /*05f8*/ 	.word	0xffffffff


	//   ....[164]....
        /*05fc*/ 	.word	0xffffffff


	//   ....[165]....
        /*0600*/ 	.word	0xffffffff


	//   ....[166]....
        /*0604*/ 	.word	0xffffffff


	//   ....[167]....
        /*0608*/ 	.word	0xffffffff


	//   ....[168]....
        /*060c*/ 	.word	0xffffffff


	//   ....[169]....
        /*0610*/ 	.word	0xffffffff


	//   ....[170]....
        /*0614*/ 	.word	0xffffffff


	//   ....[171]....
        /*0618*/ 	.word	0xffffffff


	//   ....[172]....
        /*061c*/ 	.word	0xffffffff


	//   ....[173]....
        /*0620*/ 	.word	0xffffffff


	//   ....[174]....
        /*0624*/ 	.word	0xffffffff


	//   ....[175]....
        /*0628*/ 	.word	0xffffffff


	//   ....[176]....
        /*062c*/ 	.word	0xffffffff


	//   ....[177]....
        /*0630*/ 	.word	0xffffffff


	//   ....[178]....
        /*0634*/ 	.word	0xffffffff


	//   ....[179]....
        /*0638*/ 	.word	0xffffffff


	//   ....[180]....
        /*063c*/ 	.word	0xffffffff


	//   ....[181]....
        /*0640*/ 	.word	0xffffffff


	//   ....[182]....
        /*0644*/ 	.word	0xffffffff


	//   ....[183]....
        /*0648*/ 	.word	0xffffffff


	//   ....[184]....
        /*064c*/ 	.word	0xffffffff


	//   ....[185]....
        /*0650*/ 	.word	0xffffffff


	//   ....[186]....
        /*0654*/ 	.word	0xffffffff


	//   ....[187]....
        /*0658*/ 	.word	0xffffffff


	//   ....[188]....
        /*065c*/ 	.word	0xffffffff


	//   ....[189]....
        /*0660*/ 	.word	0xffffffff


	//   ....[190]....
        /*0664*/ 	.word	0xffffffff


	//   ....[191]....
        /*0668*/ 	.word	0xffffffff


	//   ....[192]....
        /*066c*/ 	.word	0xffffffff


	//   ....[193]....
        /*0670*/ 	.word	0xffffffff


	//   ....[194]....
        /*0674*/ 	.word	0xffffffff


	//   ....[195]....
        /*0678*/ 	.word	0xffffffff


	//   ....[196]....
        /*067c*/ 	.word	0xffffffff


	//   ....[197]....
        /*0680*/ 	.word	0xffffffff


	//   ....[198]....
        /*0684*/ 	.word	0xffffffff


	//   ....[199]....
        /*0688*/ 	.word	0xffffffff


	//   ....[200]....
        /*068c*/ 	.word	0xffffffff


	//   ....[201]....
        /*0690*/ 	.word	0xffffffff


	//   ....[202]....
        /*0694*/ 	.word	0xffffffff


	//   ....[203]....
        /*0698*/ 	.word	0xffffffff


	//   ....[204]....
        /*069c*/ 	.word	0xffffffff


	//   ....[205]....
        /*06a0*/ 	.word	0xffffffff


	//   ....[206]....
        /*06a4*/ 	.word	0xffffffff


	//   ....[207]....
        /*06a8*/ 	.word	0xffffffff


	//   ....[208]....
        /*06ac*/ 	.word	0xffffffff


	//   ....[209]....
        /*06b0*/ 	.word	0xffffffff


	//   ....[210]....
        /*06b4*/ 	.word	0xffffffff


	//   ....[211]....
        /*06b8*/ 	.word	0xffffffff


	//   ....[212]....
        /*06bc*/ 	.word	0xffffffff


	//   ....[213]....
        /*06c0*/ 	.word	0xffffffff


	//   ....[214]....
        /*06c4*/ 	.word	0xffffffff


	//   ....[215]....
        /*06c8*/ 	.word	0xffffffff


	//   ....[216]....
        /*06cc*/ 	.word	0xffffffff


	//   ....[217]....
        /*06d0*/ 	.word	0xffffffff


	//   ....[218]....
        /*06d4*/ 	.word	0xffffffff


	//   ....[219]....
        /*06d8*/ 	.word	0xffffffff


	//   ....[220]....
        /*06dc*/ 	.word	0xffffffff


	//   ....[221]....
        /*06e0*/ 	.word	0xffffffff


	//   ....[222]....
        /*06e4*/ 	.word	0xffffffff


	//   ....[223]....
        /*06e8*/ 	.word	0xffffffff


	//   ....[224]....
        /*06ec*/ 	.word	0xffffffff


	//   ....[225]....
        /*06f0*/ 	.word	0xffffffff


	//   ....[226]....
        /*06f4*/ 	.word	0xffffffff


	//   ....[227]....
        /*06f8*/ 	.word	0xffffffff


	//   ....[228]....
        /*06fc*/ 	.word	0xffffffff


	//   ....[229]....
        /*0700*/ 	.word	0xffffffff


	//   ....[230]....
        /*0704*/ 	.word	0xffffffff


	//   ....[231]....
        /*0708*/ 	.word	0xffffffff


	//   ....[232]....
        /*070c*/ 	.word	0xffffffff


	//   ....[233]....
        /*0710*/ 	.word	0xffffffff


	//   ....[234]....
        /*0714*/ 	.word	0xffffffff


	//   ....[235]....
        /*0718*/ 	.word	0x0500000f


	//   ....[236]....
        /*071c*/ 	.word	0x0500000f


	//   ....[237]....
        /*0720*/ 	.word	0x0500000f


	//   ....[238]....
        /*0724*/ 	.word	0x0500000f


	//   ....[239]....
        /*0728*/ 	.word	0x0500000f


	//   ....[240]....
        /*072c*/ 	.word	0x0500000f


	//   ....[241]....
        /*0730*/ 	.word	0x0500000f


	//   ....[242]....
        /*0734*/ 	.word	0x0500000f


	//   ....[243]....
        /*0738*/ 	.word	0x0500000f


	//   ....[244]....
        /*073c*/ 	.word	0x0500000f


	//   ....[245]....
        /*0740*/ 	.word	0x0500000f


	//   ....[246]....
        /*0744*/ 	.word	0x0500000f


	//   ....[247]....
        /*0748*/ 	.word	0x0500000f


	//   ....[248]....
        /*074c*/ 	.word	0x0500000f


	//   ....[249]....
        /*0750*/ 	.word	0x0500000f


	//   ....[250]....
        /*0754*/ 	.word	0x0500000f


	//   ....[251]....
        /*0758*/ 	.word	0x0500000f


	//   ....[252]....
        /*075c*/ 	.word	0x0500000f


	//   ....[253]....
        /*0760*/ 	.word	0x0500000f


	//   ....[254]....
        /*0764*/ 	.word	0x0500000f


	//   ....[255]....
        /*0768*/ 	.word	0x0500000f


	//   ....[0]....
        /*076c*/ 	.word	0x0500000f


	//   ....[1]....
        /*0770*/ 	.word	0x0500000f


	//   ....[2]....
        /*0774*/ 	.word	0x0500000f


	//   ....[3]....
        /*0778*/ 	.word	0x0500000f


	//   ....[4]....
        /*077c*/ 	.word	0x0500000f


	//   ....[5]....
        /*0780*/ 	.word	0x0500000f


	//   ....[6]....
        /*0784*/ 	.word	0x0500000f


	//   ....[7]....
        /*0788*/ 	.word	0x0500000f


	//   ....[8]....
        /*078c*/ 	.word	0x0500000f


	//   ....[9]....
        /*0790*/ 	.word	0x0500000f


	//   ....[10]....
        /*0794*/ 	.word	0x0500000f


	//   ....[11]....
        /*0798*/ 	.word	0x0500000f


	//   ....[12]....
        /*079c*/ 	.word	0x0500000f


	//   ....[13]....
        /*07a0*/ 	.word	0x0500000f


	//   ....[14]....
        /*07a4*/ 	.word	0x0500000f


	//   ....[15]....
        /*07a8*/ 	.word	0x0500000f


	//   ....[16]....
        /*07ac*/ 	.word	0x0500000f


	//   ....[17]....
        /*07b0*/ 	.word	0x0500000f


	//   ....[18]....
        /*07b4*/ 	.word	0x0500000f


	//   ....[19]....
        /*07b8*/ 	.word	0x0500000f


	//   ....[20]....
        /*07bc*/ 	.word	0x0500000f


	//   ....[21]....
        /*07c0*/ 	.word	0x0500000f


	//   ....[22]....
        /*07c4*/ 	.word	0x0500000f


	//   ....[23]....
        /*07c8*/ 	.word	0x0500000f


	//   ....[24]....
        /*07cc*/ 	.word	0x0500000f


	//   ....[25]....
        /*07d0*/ 	.word	0x0500000f


	//   ....[26]....
        /*07d4*/ 	.word	0x0500000f


	//   ....[27]....
        /*07d8*/ 	.word	0x0500000f


	//   ....[28]....
        /*07dc*/ 	.word	0x0500000f


	//   ....[29]....
        /*07e0*/ 	.word	0x0500000f


	//   ....[30]....
        /*07e4*/ 	.word	0x0500000f


	//   ....[31]....
        /*07e8*/ 	.word	0x0500000f


	//   ....[32]....
        /*07ec*/ 	.word	0x0500000f


	//   ....[33]....
        /*07f0*/ 	.word	0x0500000f


	//   ....[34]....
        /*07f4*/ 	.word	0x0500000f


	//   ....[35]....
        /*07f8*/ 	.word	0x0500000f


	//   ....[36]....
        /*07fc*/ 	.word	0x0500000f


	//   ....[37]....
        /*0800*/ 	.word	0x0500000f


	//   ....[38]....
        /*0804*/ 	.word	0x0500000f


	//   ....[39]....
        /*0808*/ 	.word	0x0500000f


	//   ....[40]....
        /*080c*/ 	.word	0x0500000f


	//   ....[41]....
        /*0810*/ 	.word	0x0500000f


	//   ....[42]....
        /*0814*/ 	.word	0x0500000f


	//   ....[43]....
        /*0818*/ 	.word	0x0500000f


	//   ....[44]....
        /*081c*/ 	.word	0x0500000f


	//   ....[45]....
        /*0820*/ 	.word	0x0500000f


	//   ....[46]....
        /*0824*/ 	.word	0x0500000f


	//   ....[47]....
        /*0828*/ 	.word	0x0500000f


	//   ....[48]....
        /*082c*/ 	.word	0x0500000f


	//   ....[49]....
        /*0830*/ 	.word	0x0500000f


	//   ....[50]....
        /*0834*/ 	.word	0x0500000f


	//   ....[51]....
        /*0838*/ 	.word	0x0500000f


	//   ....[52]....
        /*083c*/ 	.word	0x0500000f


	//   ....[53]....
        /*0840*/ 	.word	0x0500000f


	//   ....[54]....
        /*0844*/ 	.word	0x0500000f


	//   ....[55]....
        /*0848*/ 	.word	0x0500000f


	//   ....[56]....
        /*084c*/ 	.word	0x0500000f


	//   ....[57]....
        /*0850*/ 	.word	0x0500000f


	//   ....[58]....
        /*0854*/ 	.word	0x0500000f


	//   ....[59]....
        /*0858*/ 	.word	0x0500000f


	//   ....[60]....
        /*085c*/ 	.word	0x0500000f


	//   ....[61]....
        /*0860*/ 	.word	0x0500000f


	//   ....[62]....
        /*0864*/ 	.word	0x0500000f


	//   ....[63]....
        /*0868*/ 	.word	0x0500000f


	//   ....[64]....
        /*086c*/ 	.word	0x0500000f


	//   ....[65]....
        /*0870*/ 	.word	0x0500000f


	//   ....[66]....
        /*0874*/ 	.word	0x0500000f


	//   ....[67]....
        /*0878*/ 	.word	0x0500000f


	//   ....[68]....
        /*087c*/ 	.word	0x0500000f


	//   ....[69]....
        /*0880*/ 	.word	0x0500000f


	//   ....[70]....
        /*0884*/ 	.word	0x0500000f


	//   ....[71]....
        /*0888*/ 	.word	0x0500000f


	//   ....[72]....
        /*088c*/ 	.word	0x0500000f


	//   ....[73]....
        /*0890*/ 	.word	0x0500000f


	//   ....[74]....
        /*0894*/ 	.word	0x0500000f


	//   ....[75]....
        /*0898*/ 	.word	0x0500000f


	//   ....[76]....
        /*089c*/ 	.word	0x0500000f


	//   ....[77]....
        /*08a0*/ 	.word	0x0500000f


	//   ....[78]....
        /*08a4*/ 	.word	0x0500000f


	//   ....[79]....
        /*08a8*/ 	.word	0x0500000f


	//   ....[80]....
        /*08ac*/ 	.word	0x0500000f


	//   ....[81]....
        /*08b0*/ 	.word	0x0500000f


	//   ....[82]....
        /*08b4*/ 	.word	0x0500000f


	//   ....[83]....
        /*08b8*/ 	.word	0x0500000f


	//   ....[84]....
        /*08bc*/ 	.word	0x0500000f


	//   ....[85]....
        /*08c0*/ 	.word	0x0500000f


	//   ....[86]....
        /*08c4*/ 	.word	0x0500000f


	//   ....[87]....
        /*08c8*/ 	.word	0x0500000f


	//   ....[88]....
        /*08cc*/ 	.word	0x0500000f


	//   ....[89]....
        /*08d0*/ 	.word	0x0500000f


	//   ....[90]....
        /*08d4*/ 	.word	0x0500000f


	//   ....[91]....
        /*08d8*/ 	.word	0x0500000f


	//   ....[92]....
        /*08dc*/ 	.word	0x0500000f


	//   ....[93]....
        /*08e0*/ 	.word	0x0500000f


	//   ....[94]....
        /*08e4*/ 	.word	0x0500000f


	//   ....[95]....
        /*08e8*/ 	.word	0x0500000f


	//   ....[96]....
        /*08ec*/ 	.word	0x0500000f


	//   ....[97]....
        /*08f0*/ 	.word	0x0500000f


	//   ....[98]....
        /*08f4*/ 	.word	0x0500000f


	//   ....[99]....
        /*08f8*/ 	.word	0x0500000f


	//   ....[100]....
        /*08fc*/ 	.word	0x0500000f


	//   ....[101]....
        /*0900*/ 	.word	0x0500000f


	//   ....[102]....
        /*0904*/ 	.word	0x0500000f


	//   ....[103]....
        /*0908*/ 	.word	0x0500000f


	//   ....[104]....
        /*090c*/ 	.word	0x0500000f


	//   ....[105]....
        /*0910*/ 	.word	0x0500000f


	//   ....[106]....
        /*0914*/ 	.word	0x0500000f


	//   ....[107]....
        /*0918*/ 	.word	0x0500000f


	//   ....[108]....
        /*091c*/ 	.word	0x0500000f


	//   ....[109]....
        /*0920*/ 	.word	0x0500000f


	//   ....[110]....
        /*0924*/ 	.word	0x0500000f


	//   ....[111]....
        /*0928*/ 	.word	0x0500000f


	//   ....[112]....
        /*092c*/ 	.word	0x0500000f


	//   ....[113]....
        /*0930*/ 	.word	0x0500000f


	//   ....[114]....
        /*0934*/ 	.word	0x0500000f


	//   ....[115]....
        /*0938*/ 	.word	0x0500000f


	//   ....[116]....
        /*093c*/ 	.word	0x0500000f


	//   ....[117]....
        /*0940*/ 	.word	0x0500000f


	//   ....[118]....
        /*0944*/ 	.word	0x0500000f


	//   ....[119]....
        /*0948*/ 	.word	0x0500000f


	//   ....[120]....
        /*094c*/ 	.word	0x0500000f


	//   ....[121]....
        /*0950*/ 	.word	0x0500000f


	//   ....[122]....
        /*0954*/ 	.word	0x0500000f


	//   ....[123]....
        /*0958*/ 	.word	0x0500000f


	//   ....[124]....
        /*095c*/ 	.word	0x0500000f


	//   ....[125]....
        /*0960*/ 	.word	0x0500000f


	//   ....[126]....
        /*0964*/ 	.word	0x0500000f


	//   ....[127]....
        /*0968*/ 	.word	0x0500000f


	//   ....[128]....
        /*096c*/ 	.word	0x0500000f


	//   ....[129]....
        /*0970*/ 	.word	0x0500000f


	//   ....[130]....
        /*0974*/ 	.word	0x0500000f


	//   ....[131]....
        /*0978*/ 	.word	0x0500000f


	//   ....[132]....
        /*097c*/ 	.word	0x0500000f


	//   ....[133]....
        /*0980*/ 	.word	0x0500000f


	//   ....[134]....
        /*0984*/ 	.word	0x0500000f


	//   ....[135]....
        /*0988*/ 	.word	0x0500000f


	//   ....[136]....
        /*098c*/ 	.word	0x0500000f


	//   ....[137]....
        /*0990*/ 	.word	0x0500000f


	//   ....[138]....
        /*0994*/ 	.word	0x0500000f


	//   ....[139]....
        /*0998*/ 	.word	0x0500000f


	//   ....[140]....
        /*099c*/ 	.word	0x0500000f


	//   ....[141]....
        /*09a0*/ 	.word	0x0500000f


	//   ....[142]....
        /*09a4*/ 	.word	0x0500000f


	//   ....[143]....
        /*09a8*/ 	.word	0x0500000f


	//   ....[144]....
        /*09ac*/ 	.word	0x0500000f


	//   ....[145]....
        /*09b0*/ 	.word	0x0500000f


	//   ....[146]....
        /*09b4*/ 	.word	0x0500000f


	//   ....[147]....
        /*09b8*/ 	.word	0x0500000f


	//   ....[148]....
        /*09bc*/ 	.word	0x0500000f


	//   ....[149]....
        /*09c0*/ 	.word	0x0500000f


	//   ....[150]....
        /*09c4*/ 	.word	0x0500000f


	//   ....[151]....
        /*09c8*/ 	.word	0x0500000f


	//   ....[152]....
        /*09cc*/ 	.word	0x0500000f


	//   ....[153]....
        /*09d0*/ 	.word	0x0500000f


	//   ....[154]....
        /*09d4*/ 	.word	0x0500000f


	//   ....[155]....
        /*09d8*/ 	.word	0x0500000f


	//   ....[156]....
        /*09dc*/ 	.word	0x0500000f


	//   ....[157]....
        /*09e0*/ 	.word	0x0500000f


	//   ....[158]....
        /*09e4*/ 	.word	0x0500000f


	//   ....[159]....
        /*09e8*/ 	.word	0x0500000f


	//   ....[160]....
        /*09ec*/ 	.word	0x0500000f


	//   ....[161]....
        /*09f0*/ 	.word	0x0500000f


	//----- nvinfo : EIATTR_COOP_GROUP_INSTR_OFFSETS
	.align		4
.L_924:
        /*09f4*/ 	.byte	0x04, 0x28
        /*09f6*/ 	.short	(.L_926 - .L_925)


	//   ....[0]....
.L_925:
        /*09f8*/ 	.word	0x00000060


	//   ....[1]....
        /*09fc*/ 	.word	0x00000130


	//   ....[2]....
        /*0a00*/ 	.word	0x000001e0


	//   ....[3]....
        /*0a04*/ 	.word	0x000003a0


	//   ....[4]....
        /*0a08*/ 	.word	0x00000500


	//   ....[5]....
        /*0a0c*/ 	.word	0x00000620


	//   ....[6]....
        /*0a10*/ 	.word	0x00000780


	//   ....[7]....
        /*0a14*/ 	.word	0x000029c0


	//   ....[8]....
        /*0a18*/ 	.word	0x000029d0


	//   ....[9]....
        /*0a1c*/ 	.word	0x000038e0


	//   ....[10]....
        /*0a20*/ 	.word	0x000038f0


	//   ....[11]....
        /*0a24*/ 	.word	0x00004830


	//   ....[12]....
        /*0a28*/ 	.word	0x00004840


	//   ....[13]....
        /*0a2c*/ 	.word	0x00005bf0


	//   ....[14]....
        /*0a30*/ 	.word	0x00005c00


	//   ....[15]....
        /*0a34*/ 	.word	0x00006b60


	//   ....[16]....
        /*0a38*/ 	.word	0x00006b70


	//   ....[17]....
        /*0a3c*/ 	.word	0x00007b30


	//   ....[18]....
        /*0a40*/ 	.word	0x00007b40


	//   ....[19]....
        /*0a44*/ 	.word	0x00008cd0


	//   ....[20]....
        /*0a48*/ 	.word	0x00008ce0


	//   ....[21]....
        /*0a4c*/ 	.word	0x00008df0


	//   ....[22]....
        /*0a50*/ 	.word	0x00008e00


	//   ....[23]....
        /*0a54*/ 	.word	0x00008f20


	//   ....[24]....
        /*0a58*/ 	.word	0x00008f30


	//   ....[25]....
        /*0a5c*/ 	.word	0x000092a0


	//   ....[26]....
        /*0a60*/ 	.word	0x000092c0


	//   ....[27]....
        /*0a64*/ 	.word	0x000093b0


	//   ....[28]....
        /*0a68*/ 	.word	0x000093d0


	//   ....[29]....
        /*0a6c*/ 	.word	0x000094c0


	//   ....[30]....
        /*0a70*/ 	.word	0x000094e0


	//   ....[31]....
        /*0a74*/ 	.word	0x00009c50


	//   ....[32]....
        /*0a78*/ 	.word	0x0000a1b0


	//   ....[33]....
        /*0a7c*/ 	.word	0x0000a1c0


	//   ....[34]....
        /*0a80*/ 	.word	0x0000a1d0


	//   ....[35]....
        /*0a84*/ 	.word	0x0000a1e0


	//   ....[36]....
        /*0a88*/ 	.word	0x0000c060


	//   ....[37]....
        /*0a8c*/ 	.word	0x0000c070


	//   ....[38]....
        /*0a90*/ 	.word	0x0000c080


	//   ....[39]....
        /*0a94*/ 	.word	0x0000c090


	//   ....[40]....
        /*0a98*/ 	.word	0x0000f540


	//   ....[41]....
        /*0a9c*/ 	.word	0x0000f5c0


	//   ....[42]....
        /*0aa0*/ 	.word	0x0000fcb0


	//   ....[43]....
        /*0aa4*/ 	.word	0x0000fd60


	//   ....[44]....
        /*0aa8*/ 	.word	0x00012790


	//   ....[45]....
        /*0aac*/ 	.word	0x000127a0


	//   ....[46]....
        /*0ab0*/ 	.word	0x000127d0


	//   ....[47]....
        /*0ab4*/ 	.word	0x000127e0


	//   ....[48]....
        /*0ab8*/ 	.word	0x000142f0


	//   ....[49]....
        /*0abc*/ 	.word	0x00014300


	//   ....[50]....
        /*0ac0*/ 	.word	0x00014380


	//   ....[51]....
        /*0ac4*/ 	.word	0x00014390


	//   ....[52]....
        /*0ac8*/ 	.word	0x000150e0


	//   ....[53]....
        /*0acc*/ 	.word	0x00015110


	//   ....[54]....
        /*0ad0*/ 	.word	0x00015140


	//   ....[55]....
        /*0ad4*/ 	.word	0x00015170


	//   ....[56]....
        /*0ad8*/ 	.word	0x000151a0


	//   ....[57]....
        /*0adc*/ 	.word	0x000151d0


	//   ....[58]....
        /*0ae0*/ 	.word	0x00015200


	//   ....[59]....
        /*0ae4*/ 	.word	0x00015230


	//   ....[60]....
        /*0ae8*/ 	.word	0x00015260


	//   ....[61]....
        /*0aec*/ 	.word	0x00015290


	//   ....[62]....
        /*0af0*/ 	.word	0x000152c0


	//   ....[63]....
        /*0af4*/ 	.word	0x000152f0


	//   ....[64]....
        /*0af8*/ 	.word	0x00015320


	//   ....[65]....
        /*0afc*/ 	.word	0x00015350


	//   ....[66]....
        /*0b00*/ 	.word	0x00015380


	//   ....[67]....
        /*0b04*/ 	.word	0x000153b0


	//   ....[68]....
        /*0b08*/ 	.word	0x000153e0


	//   ....[69]....
        /*0b0c*/ 	.word	0x00015410


	//   ....[70]....
        /*0b10*/ 	.word	0x00015440


	//   ....[71]....
        /*0b14*/ 	.word	0x00015460


	//   ....[72]....
        /*0b18*/ 	.word	0x00015490


	//   ....[73]....
        /*0b1c*/ 	.word	0x000154c0


	//   ....[74]....
        /*0b20*/ 	.word	0x000154f0


	//   ....[75]....
        /*0b24*/ 	.word	0x00015520


	//   ....[76]....
        /*0b28*/ 	.word	0x00015530


	//   ....[77]....
        /*0b2c*/ 	.word	0x00015540


	//   ....[78]....
        /*0b30*/ 	.word	0x00015560


	//   ....[79]....
        /*0b34*/ 	.word	0x00015570


	//   ....[80]....
        /*0b38*/ 	.word	0x00015580


	//   ....[81]....
        /*0b3c*/ 	.word	0x00015590


	//   ....[82]....
        /*0b40*/ 	.word	0x000155c0


	//   ....[83]....
        /*0b44*/ 	.word	0x000155f0


	//   ....[84]....
        /*0b48*/ 	.word	0x00015bb0


	//   ....[85]....
        /*0b4c*/ 	.word	0x00015bf0


	//   ....[86]....
        /*0b50*/ 	.word	0x00015c20


	//   ....[87]....
        /*0b54*/ 	.word	0x00015c60


	//   ....[88]....
        /*0b58*/ 	.word	0x00016230


	//   ....[89]....
        /*0b5c*/ 	.word	0x00016260


	//   ....[90]....
        /*0b60*/ 	.word	0x00016320


	//   ....[91]....
        /*0b64*/ 	.word	0x00016340


	//   ....[92]....
        /*0b68*/ 	.word	0x00016400


	//   ....[93]....
        /*0b6c*/ 	.word	0x00016420


	//   ....[94]....
        /*0b70*/ 	.word	0x000164f0


	//   ....[95]....
        /*0b74*/ 	.word	0x00016510


	//   ....[96]....
        /*0b78*/ 	.word	0x00016cf0


	//   ....[97]....
        /*0b7c*/ 	.word	0x00016d00


	//   ....[98]....
        /*0b80*/ 	.word	0x00016e40


	//   ....[99]....
        /*0b84*/ 	.word	0x00016e50


	//   ....[100]....
        /*0b88*/ 	.word	0x00016f80


	//   ....[101]....
        /*0b8c*/ 	.word	0x00016f90


	//   ....[102]....
        /*0b90*/ 	.word	0x000170c0


	//   ....[103]....
        /*0b94*/ 	.word	0x000170d0


	//   ....[104]....
        /*0b98*/ 	.word	0x00017250


	//   ....[105]....
        /*0b9c*/ 	.word	0x00017400


	//   ....[106]....
        /*0ba0*/ 	.word	0x00017430


	//   ....[107]....
        /*0ba4*/ 	.word	0x00017460


	//   ....[108]....
        /*0ba8*/ 	.word	0x00017490


	//   ....[109]....
        /*0bac*/ 	.word	0x000174c0


	//   ....[110]....
        /*0bb0*/ 	.word	0x000174f0


	//   ....[111]....
        /*0bb4*/ 	.word	0x00017660


	//   ....[112]....
        /*0bb8*/ 	.word	0x00017690


	//   ....[113]....
        /*0bbc*/ 	.word	0x000176c0


	//   ....[114]....
        /*0bc0*/ 	.word	0x000176f0


	//   ....[115]....
        /*0bc4*/ 	.word	0x00017720


	//   ....[116]....
        /*0bc8*/ 	.word	0x00017750


	//   ....[117]....
        /*0bcc*/ 	.word	0x000177e0


	//   ....[118]....
        /*0bd0*/ 	.word	0x00017810


	//   ....[119]....
        /*0bd4*/ 	.word	0x00017890


	//   ....[120]....
        /*0bd8*/ 	.word	0x00018580


	//   ....[121]....
        /*0bdc*/ 	.word	0x0001a1a0


	//   ....[122]....
        /*0be0*/ 	.word	0x0001a1d0


	//   ....[123]....
        /*0be4*/ 	.word	0x0001a200


	//   ....[124]....
        /*0be8*/ 	.word	0x0001a260


	//   ....[125]....
        /*0bec*/ 	.word	0x0001a290


	//   ....[126]....
        /*0bf0*/ 	.word	0x0001a2c0


	//   ....[127]....
        /*0bf4*/ 	.word	0x0001a2f0


	//   ....[128]....
        /*0bf8*/ 	.word	0x0001a320


	//   ....[129]....
        /*0bfc*/ 	.word	0x0001a350


	//   ....[130]....
        /*0c00*/ 	.word	0x0001a370


	//   ....[131]....
        /*0c04*/ 	.word	0x0001a3b0


	//   ....[132]....
        /*0c08*/ 	.word	0x0001a3e0


	//   ....[133]....
        /*0c0c*/ 	.word	0x0001a410


	//   ....[134]....
        /*0c10*/ 	.word	0x0001a440


	//   ....[135]....
        /*0c14*/ 	.word	0x0001a450


	//   ....[136]....
        /*0c18*/ 	.word	0x0001a460


	//   ....[137]....
        /*0c1c*/ 	.word	0x0001a4d0


	//   ....[138]....
        /*0c20*/ 	.word	0x0001a500


	//   ....[139]....
        /*0c24*/ 	.word	0x0001a530


	//   ....[140]....
        /*0c28*/ 	.word	0x0001a560


	//   ....[141]....
        /*0c2c*/ 	.word	0x0001aa60


	//   ....[142]....
        /*0c30*/ 	.word	0x0001aa80


	//   ....[143]....
        /*0c34*/ 	.word	0x0001ab50


	//   ....[144]....
        /*0c38*/ 	.word	0x0001ab80


	//   ....[145]....
        /*0c3c*/ 	.word	0x0001abc0


	//   ....[146]....
        /*0c40*/ 	.word	0x0001abf0


	//   ....[147]....
        /*0c44*/ 	.word	0x0001ac30


	//   ....[148]....
        /*0c48*/ 	.word	0x0001ac60


	//   ....[149]....
        /*0c4c*/ 	.word	0x0001aca0


	//   ....[150]....
        /*0c50*/ 	.word	0x0001acd0


	//   ....[151]....
        /*0c54*/ 	.word	0x0001ad10


	//   ....[152]....
        /*0c58*/ 	.word	0x0001ad30


	//   ....[153]....
        /*0c5c*/ 	.word	0x0001ad70


	//   ....[154]....
        /*0c60*/ 	.word	0x0001ad90


	//   ....[155]....
        /*0c64*/ 	.word	0x0001ada0


	//   ....[156]....
        /*0c68*/ 	.word	0x0001adf0


	//   ....[157]....
        /*0c6c*/ 	.word	0x0001ae00


	//   ....[158]....
        /*0c70*/ 	.word	0x0001ae10


	//   ....[159]....
        /*0c74*/ 	.word	0x0001ae40


	//   ....[160]....
        /*0c78*/ 	.word	0x0001ae70


	//   ....[161]....
        /*0c7c*/ 	.word	0x0001b5d0


	//   ....[162]....
        /*0c80*/ 	.word	0x0001b600


	//   ....[163]....
        /*0c84*/ 	.word	0x0001b620


	//   ....[164]....
        /*0c88*/ 	.word	0x0001b660


	//   ....[165]....
        /*0c8c*/ 	.word	0x0001b6f0


	//   ....[166]....
        /*0c90*/ 	.word	0x0001b710


	//   ....[167]....
        /*0c94*/ 	.word	0x0001b790


	//   ....[168]....
        /*0c98*/ 	.word	0x0001b7b0


	//   ....[169]....
        /*0c9c*/ 	.word	0x0001b830


	//   ....[170]....
        /*0ca0*/ 	.word	0x0001b850


	//   ....[171]....
        /*0ca4*/ 	.word	0x0001b8d0


	//   ....[172]....
        /*0ca8*/ 	.word	0x0001b8f0


	//   ....[173]....
        /*0cac*/ 	.word	0x0001b970


	//   ....[174]....
        /*0cb0*/ 	.word	0x0001b990


	//   ....[175]....
        /*0cb4*/ 	.word	0x0001b9a0


	//   ....[176]....
        /*0cb8*/ 	.word	0x0001ba10


	//   ....[177]....
        /*0cbc*/ 	.word	0x0001c330


	//   ....[178]....
        /*0cc0*/ 	.word	0x0001c350


	//   ....[179]....
        /*0cc4*/ 	.word	0x0001c360


	//   ....[180]....
        /*0cc8*/ 	.word	0x0001c370


	//   ....[181]....
        /*0ccc*/ 	.word	0x0001c380


	//   ....[182]....
        /*0cd0*/ 	.word	0x0001c3d0


	//   ....[183]....
        /*0cd4*/ 	.word	0x0001c3f0


	//   ....[184]....
        /*0cd8*/ 	.word	0x0001c410


	//   ....[185]....
        /*0cdc*/ 	.word	0x0001c420


	//   ....[186]....
        /*0ce0*/ 	.word	0x0001c460


	//   ....[187]....
        /*0ce4*/ 	.word	0x0001c470


	//   ....[188]....
        /*0ce8*/ 	.word	0x0001c4b0


	//   ....[189]....
        /*0cec*/ 	.word	0x0001c4c0


	//   ....[190]....
        /*0cf0*/ 	.word	0x0001c500


	//   ....[191]....
        /*0cf4*/ 	.word	0x0001c510


	//   ....[192]....
        /*0cf8*/ 	.word	0x0001c550


	//   ....[193]....
        /*0cfc*/ 	.word	0x0001c560


	//   ....[194]....
        /*0d00*/ 	.word	0x0001c570


	//   ....[195]....
        /*0d04*/ 	.word	0x0001c5b0


	//   ....[196]....
        /*0d08*/ 	.word	0x0001c620


	//   ....[197]....
        /*0d0c*/ 	.word	0x0001c9f0


	//   ....[198]....
        /*0d10*/ 	.word	0x0001ca00


	//   ....[199]....
        /*0d14*/ 	.word	0x0001ca10


	//   ....[200]....
        /*0d18*/ 	.word	0x0001ca20


	//   ....[201]....
        /*0d1c*/ 	.word	0x0001ca70


	//   ....[202]....
        /*0d20*/ 	.word	0x0001ca90


	//   ....[203]....
        /*0d24*/ 	.word	0x0001cab0


	//   ....[204]....
        /*0d28*/ 	.word	0x0001cac0


	//   ....[205]....
        /*0d2c*/ 	.word	0x0001cb00


	//   ....[206]....
        /*0d30*/ 	.word	0x0001cb10


	//   ....[207]....
        /*0d34*/ 	.word	0x0001cb50


	//   ....[208]....
        /*0d38*/ 	.word	0x0001cb60


	//   ....[209]....
        /*0d3c*/ 	.word	0x0001cba0


	//   ....[210]....
        /*0d40*/ 	.word	0x0001cbb0


	//   ....[211]....
        /*0d44*/ 	.word	0x0001cbf0


	//   ....[212]....
        /*0d48*/ 	.word	0x0001cc00


	//   ....[213]....
        /*0d4c*/ 	.word	0x0001cc10


	//   ....[214]....
        /*0d50*/ 	.word	0x0001cc50


	//   ....[215]....
        /*0d54*/ 	.word	0x0001cc70


	//   ....[216]....
        /*0d58*/ 	.word	0x0001ccd0


	//   ....[217]....
        /*0d5c*/ 	.word	0x0001e250


	//   ....[218]....
        /*0d60*/ 	.word	0x0001e280


	//   ....[219]....
        /*0d64*/ 	.word	0x0001e2c0


	//   ....[220]....
        /*0d68*/ 	.word	0x0001e2f0


	//   ....[221]....
        /*0d6c*/ 	.word	0x0001e320


	//   ....[222]....
        /*0d70*/ 	.word	0x0001e350


	//   ....[223]....
        /*0d74*/ 	.word	0x0001e380


	//   ....[224]....
        /*0d78*/ 	.word	0x0001e3b0


	//   ....[225]....
        /*0d7c*/ 	.word	0x0001e530


	//   ....[226]....
        /*0d80*/ 	.word	0x0001e560


	//   ....[227]....
        /*0d84*/ 	.word	0x0001e590


	//   ....[228]....
        /*0d88*/ 	.word	0x0001e5c0


	//   ....[229]....
        /*0d8c*/ 	.word	0x0001e5f0


	//   ....[230]....
        /*0d90*/ 	.word	0x0001e620


	//   ....[231]....
        /*0d94*/ 	.word	0x0001e6e0


	//   ....[232]....
        /*0d98*/ 	.word	0x0001e700


	//   ....[233]....
        /*0d9c*/ 	.word	0x0001e770


	//   ....[234]....
        /*0da0*/ 	.word	0x0001ec00


	//   ....[235]....
        /*0da4*/ 	.word	0x0001efc0


	//   ....[236]....
        /*0da8*/ 	.word	0x0001f050


	//   ....[237]....
        /*0dac*/ 	.word	0x0001f0e0


	//   ....[238]....
        /*0db0*/ 	.word	0x0001f170


	//   ....[239]....
        /*0db4*/ 	.word	0x0001f200


	//   ....[240]....
        /*0db8*/ 	.word	0x0001f290


	//   ....[241]....
        /*0dbc*/ 	.word	0x0001f370


	//   ....[242]....
        /*0dc0*/ 	.word	0x0001f400


	//   ....[243]....
        /*0dc4*/ 	.word	0x0001f4a0


	//   ....[244]....
        /*0dc8*/ 	.word	0x0001f530


	//   ....[245]....
        /*0dcc*/ 	.word	0x0001f5c0


	//   ....[246]....
        /*0dd0*/ 	.word	0x0001f650


	//   ....[247]....
        /*0dd4*/ 	.word	0x0001f730


	//   ....[248]....
        /*0dd8*/ 	.word	0x0001f7c0


	//   ....[249]....
        /*0ddc*/ 	.word	0x0001f850


	//   ....[250]....
        /*0de0*/ 	.word	0x0001f8e0


	//   ....[251]....
        /*0de4*/ 	.word	0x0001f970


	//   ....[252]....
        /*0de8*/ 	.word	0x0001fa00


	//   ....[253]....
        /*0dec*/ 	.word	0x0001fae0


	//   ....[254]....
        /*0df0*/ 	.word	0x0001fb90


	//   ....[255]....
        /*0df4*/ 	.word	0x0001fc20


	//   ....[0]....
        /*0df8*/ 	.word	0x0001fc70


	//   ....[1]....
        /*0dfc*/ 	.word	0x0001fcc0


	//   ....[2]....
        /*0e00*/ 	.word	0x0001fda0


	//   ....[3]....
        /*0e04*/ 	.word	0x0001fe30


	//   ....[4]....
        /*0e08*/ 	.word	0x0001fe80


	//   ....[5]....
        /*0e0c*/ 	.word	0x0001fed0


	//   ....[6]....
        /*0e10*/ 	.word	0x00020110


	//   ....[7]....
        /*0e14*/ 	.word	0x00020230


	//   ....[8]....
        /*0e18*/ 	.word	0x00020360


	//   ....[9]....
        /*0e1c*/ 	.word	0x00020400


	//   ....[10]....
        /*0e20*/ 	.word	0x00020460


	//   ....[11]....
        /*0e24*/ 	.word	0x000204e0


	//   ....[12]....
        /*0e28*/ 	.word	0x00020540


	//   ....[13]....
        /*0e2c*/ 	.word	0x000205c0


	//   ....[14]....
        /*0e30*/ 	.word	0x00020620


	//   ....[15]....
        /*0e34*/ 	.word	0x000206a0


	//   ....[16]....
        /*0e38*/ 	.word	0x00020700


	//   ....[17]....
        /*0e3c*/ 	.word	0x00020780


	//   ....[18]....
        /*0e40*/ 	.word	0x000207e0


	//   ....[19]....
        /*0e44*/ 	.word	0x00020860


	//   ....[20]....
        /*0e48*/ 	.word	0x000208c0


	//   ....[21]....
        /*0e4c*/ 	.word	0x00020920


	//   ....[22]....
        /*0e50*/ 	.word	0x00020980


	//   ....[23]....
        /*0e54*/ 	.word	0x00020a10


	//   ....[24]....
        /*0e58*/ 	.word	0x00020a70


	//   ....[25]....
        /*0e5c*/ 	.word	0x00020af0


	//   ....[26]....
        /*0e60*/ 	.word	0x00020b50


	//   ....[27]....
        /*0e64*/ 	.word	0x00020bc0


	//   ....[28]....
        /*0e68*/ 	.word	0x00020c20


	//   ....[29]....
        /*0e6c*/ 	.word	0x00020ca0


	//   ....[30]....
        /*0e70*/ 	.word	0x00020d00


	//   ....[31]....
        /*0e74*/ 	.word	0x00020d80


	//   ....[32]....
        /*0e78*/ 	.word	0x00020de0


	//   ....[33]....
        /*0e7c*/ 	.word	0x00020e60


	//   ....[34]....
        /*0e80*/ 	.word	0x00020ec0


	//   ....[35]....
        /*0e84*/ 	.word	0x00020f30


	//   ....[36]....
        /*0e88*/ 	.word	0x00020f90


	//   ....[37]....
        /*0e8c*/ 	.word	0x00020ff0


	//   ....[38]....
        /*0e90*/ 	.word	0x000210e0


	//   ....[39]....
        /*0e94*/ 	.word	0x00021130


	//   ....[40]....
        /*0e98*/ 	.word	0x000211c0


	//   ....[41]....
        /*0e9c*/ 	.word	0x00021250


	//   ....[42]....
        /*0ea0*/ 	.word	0x000212e0


	//   ....[43]....
        /*0ea4*/ 	.word	0x00021370


	//   ....[44]....
        /*0ea8*/ 	.word	0x00021400


	//   ....[45]....
        /*0eac*/ 	.word	0x00021490


	//   ....[46]....
        /*0eb0*/ 	.word	0x00021550


	//   ....[47]....
        /*0eb4*/ 	.word	0x00021830


	//   ....[48]....
        /*0eb8*/ 	.word	0x00021930


	//   ....[49]....
        /*0ebc*/ 	.word	0x00021a00


	//   ....[50]....
        /*0ec0*/ 	.word	0x00021a70


	//   ....[51]....
        /*0ec4*/ 	.word	0x00021b40


	//   ....[52]....
        /*0ec8*/ 	.word	0x00021be0


	//   ....[53]....
        /*0ecc*/ 	.word	0x00021c70


	//   ....[54]....
        /*0ed0*/ 	.word	0x00021d00


	//   ....[55]....
        /*0ed4*/ 	.word	0x00021da0


	//   ....[56]....
        /*0ed8*/ 	.word	0x00021e30


	//   ....[57]....
        /*0edc*/ 	.word	0x00021ed0


	//   ....[58]....
        /*0ee0*/ 	.word	0x00021f60


	//   ....[59]....
        /*0ee4*/ 	.word	0x00022000


	//   ....[60]....
        /*0ee8*/ 	.word	0x00022090


	//   ....[61]....
        /*0eec*/ 	.word	0x00022130


	//   ....[62]....
        /*0ef0*/ 	.word	0x000221d0


	//   ....[63]....
        /*0ef4*/ 	.word	0x00022260


	//   ....[64]....
        /*0ef8*/ 	.word	0x000222c0


	//   ....[65]....
        /*0efc*/ 	.word	0x00022380


	//   ....[66]....
        /*0f00*/ 	.word	0x000223e0


	//   ....[67]....
        /*0f04*/ 	.word	0x000224b0


	//   ....[68]....
        /*0f08*/ 	.word	0x00022680


	//   ....[69]....
        /*0f0c*/ 	.word	0x00022710


	//   ....[70]....
        /*0f10*/ 	.word	0x000227f0


	//   ....[71]....
        /*0f14*/ 	.word	0x00022840


	//   ....[72]....
        /*0f18*/ 	.word	0x00022920


	//   ....[73]....
        /*0f1c*/ 	.word	0x00022970


	//   ....[74]....
        /*0f20*/ 	.word	0x00022a50


	//   ....[75]....
        /*0f24*/ 	.word	0x00022aa0


	//   ....[76]....
        /*0f28*/ 	.word	0x00022b00


	//   ....[77]....
        /*0f2c*/ 	.word	0x00022bd0


	//   ....[78]....
        /*0f30*/ 	.word	0x00022cb0


	//   ....[79]....
        /*0f34*/ 	.word	0x00022d00


	//   ....[80]....
        /*0f38*/ 	.word	0x00022d60


	//   ....[81]....
        /*0f3c*/ 	.word	0x00022e20


	//   ....[82]....
        /*0f40*/ 	.word	0x00022e80


	//   ....[83]....
        /*0f44*/ 	.word	0x00022f40


	//   ....[84]....
        /*0f48*/ 	.word	0x00022fa0


	//   ....[85]....
        /*0f4c*/ 	.word	0x00023050


	//   ....[86]....
        /*0f50*/ 	.word	0x000230b0


	//   ....[87]....
        /*0f54*/ 	.word	0x00023180


	//   ....[88]....
        /*0f58*/ 	.word	0x00023230


	//   ....[89]....
        /*0f5c*/ 	.word	0x00023290


	//   ....[90]....
        /*0f60*/ 	.word	0x000232f0


	//   ....[91]....
        /*0f64*/ 	.word	0x000233e0


	//   ....[92]....
        /*0f68*/ 	.word	0x00023440


	//   ....[93]....
        /*0f6c*/ 	.word	0x00023540


	//   ....[94]....
        /*0f70*/ 	.word	0x000235a0


	//   ....[95]....
        /*0f74*/ 	.word	0x000236a0


	//   ....[96]....
        /*0f78*/ 	.word	0x00023700


	//   ....[97]....
        /*0f7c*/ 	.word	0x00023800


	//   ....[98]....
        /*0f80*/ 	.word	0x00023860


	//   ....[99]....
        /*0f84*/ 	.word	0x00023960


	//   ....[100]....
        /*0f88*/ 	.word	0x000239c0


	//   ....[101]....
        /*0f8c*/ 	.word	0x00023ab0


	//   ....[102]....
        /*0f90*/ 	.word	0x00023b10


	//   ....[103]....
        /*0f94*/ 	.word	0x00023bf0


	//   ....[104]....
        /*0f98*/ 	.word	0x00023d30


	//   ....[105]....
        /*0f9c*/ 	.word	0x00023dd0


	//   ....[106]....
        /*0fa0*/ 	.word	0x00023e30


	//   ....[107]....
        /*0fa4*/ 	.word	0x00023ee0


	//   ....[108]....
        /*0fa8*/ 	.word	0x00023f70


	//   ....[109]....
        /*0fac*/ 	.word	0x00024000


	//   ....[110]....
        /*0fb0*/ 	.word	0x00024060


	//   ....[111]....
        /*0fb4*/ 	.word	0x00024110


	//   ....[112]....
        /*0fb8*/ 	.word	0x00024170


	//   ....[113]....
        /*0fbc*/ 	.word	0x00024220


	//   ....[114]....
        /*0fc0*/ 	.word	0x00024280


	//   ....[115]....
        /*0fc4*/ 	.word	0x00024330


	//   ....[116]....
        /*0fc8*/ 	.word	0x00024390


	//   ....[117]....
        /*0fcc*/ 	.word	0x00024440


	//   ....[118]....
        /*0fd0*/ 	.word	0x000244a0


	//   ....[119]....
        /*0fd4*/ 	.word	0x00024550


	//   ....[120]....
        /*0fd8*/ 	.word	0x000245e0


	//   ....[121]....
        /*0fdc*/ 	.word	0x00024670


	//   ....[122]....
        /*0fe0*/ 	.word	0x000246f0


	//   ....[123]....
        /*0fe4*/ 	.word	0x00024780


	//   ....[124]....
        /*0fe8*/ 	.word	0x00024870


	//   ....[125]....
        /*0fec*/ 	.word	0x00024900


	//   ....[126]....
        /*0ff0*/ 	.word	0x00024960


	//   ....[127]....
        /*0ff4*/ 	.word	0x00024a10


	//   ....[128]....
        /*0ff8*/ 	.word	0x00024a70


	//   ....[129]....
        /*0ffc*/ 	.word	0x00024b20


	//   ....[130]....
        /*1000*/ 	.word	0x00024b80


	//   ....[131]....
        /*1004*/ 	.word	0x00024c30


	//   ....[132]....
        /*1008*/ 	.word	0x00024c90


	//   ....[133]....
        /*100c*/ 	.word	0x00024d40


	//   ....[134]....
        /*1010*/ 	.word	0x00024da0


	//   ....[135]....
        /*1014*/ 	.word	0x00024e50


	//   ....[136]....
        /*1018*/ 	.word	0x00024eb0


	//   ....[137]....
        /*101c*/ 	.word	0x00024f60


	//   ....[138]....
        /*1020*/ 	.word	0x00024fc0


	//   ....[139]....
        /*1024*/ 	.word	0x00025030


	//   ....[140]....
        /*1028*/ 	.word	0x000250d0


	//   ....[141]....
        /*102c*/ 	.word	0x00025180


	//   ....[142]....
        /*1030*/ 	.word	0x000251e0


	//   ....[143]....
        /*1034*/ 	.word	0x00025290


	//   ....[144]....
        /*1038*/ 	.word	0x00025470


	//   ....[145]....
        /*103c*/ 	.word	0x00025510


	//   ....[146]....
        /*1040*/ 	.word	0x00025630


	//   ....[147]....
        /*1044*/ 	.word	0x000256a0


	//   ....[148]....
        /*1048*/ 	.word	0x00025710


	//   ....[149]....
        /*104c*/ 	.word	0x00025780


	//   ....[150]....
        /*1050*/ 	.word	0x000257f0


	//   ....[151]....
        /*1054*/ 	.word	0x00025870


	//   ....[152]....
        /*1058*/ 	.word	0x00025900


	//   ....[153]....
        /*105c*/ 	.word	0x00025990


	//   ....[154]....
        /*1060*/ 	.word	0x00025a00


	//   ....[155]....
        /*1064*/ 	.word	0x00025a70


	//   ....[156]....
        /*1068*/ 	.word	0x00025ae0


	//   ....[157]....
        /*106c*/ 	.word	0x00025b60


	//   ....[158]....
        /*1070*/ 	.word	0x00025bd0


	//   ....[159]....
        /*1074*/ 	.word	0x00025c70


	//   ....[160]....
        /*1078*/ 	.word	0x00025d00


	//   ....[161]....
        /*107c*/ 	.word	0x00025e20


	//----- nvinfo : EIATTR_REG_RECONFIG
	.align		4
.L_926:
        /*1080*/ 	.byte	0x01, 0x54
	.zero		2


	//----- nvinfo : EIATTR_SYSCALL_OFFSETS
	.align		4
        /*1084*/ 	.byte	0x04, 0x46
        /*1086*/ 	.short	(.L_928 - .L_927)


	//   ....[0]....
.L_927:
        /*1088*/ 	.word	0x000017d0


	//   ....[1]....
        /*108c*/ 	.word	0x00001920


	//   ....[2]....
        /*1090*/ 	.word	0x00009df0


	//   ....[3]....
        /*1094*/ 	.word	0x0000a120


	//   ....[4]....
        /*1098*/ 	.word	0x00019450


	//   ....[5]....
        /*109c*/ 	.word	0x000195c0


	//   ....[6]....
        /*10a0*/ 	.word	0x00019710


	//   ....[7]....
        /*10a4*/ 	.word	0x00019850


	//   ....[8]....
        /*10a8*/ 	.word	0x0001b250


	//----- nvinfo : EIATTR_MBARRIER_INSTR_OFFSETS
	.align		4
.L_928:
        /*10ac*/ 	.byte	0x04, 0x39
        /*10ae*/ 	.short	(.L_930 - .L_929)


	//   ....[0]....
.L_929:
        /*10b0*/ 	.word	0x00000250
        /*10b4*/ 	.word	0x000000ff
        /*10b8*/ 	.word	0x00022800
        /*10bc*/ 	.short	0x0100
        /*10be*/ 	.byte	0x08
	.zero		1


	//   ....[1]....
        /*10c0*/ 	.word	0x00000260
        /*10c4*/ 	.word	0x000000ff
        /*10c8*/ 	.word	0x00022820
        /*10cc*/ 	.short	0x0100
        /*10ce*/ 	.byte	0x08
	.zero		1


	//   ....[2]....
        /*10d0*/ 	.word	0x00000350
        /*10d4*/ 	.word	0x000000ff
        /*10d8*/ 	.word	0x00022830
        /*10dc*/ 	.short	0x0100
        /*10de*/ 	.byte	0x08
	.zero		1


	//   ....[3]....
        /*10e0*/ 	.word	0x00000360
        /*10e4*/ 	.word	0x000000ff
        /*10e8*/ 	.word	0x00022840
        /*10ec*/ 	.short	0x0100
        /*10ee*/ 	.byte	0x08
	.zero		1


	//   ....[4]....
        /*10f0*/ 	.word	0x00000370
        /*10f4*/ 	.word	0x000000ff
        /*10f8*/ 	.word	0x00022838
        /*10fc*/ 	.short	0x0100
        /*10fe*/ 	.byte	0x08
	.zero		1


	//   ....[5]....
        /*1100*/ 	.word	0x00000380
        /*1104*/ 	.word	0x000000ff
        /*1108*/ 	.word	0x00022848
        /*110c*/ 	.short	0x0100
        /*110e*/ 	.byte	0x08
	.zero		1


	//   ....[6]....
        /*1110*/ 	.word	0x000004b0
        /*1114*/ 	.word	0x000000ff
        /*1118*/ 	.word	0x00022850
        /*111c*/ 	.short	0x0100
        /*111e*/ 	.byte	0x08
	.zero		1


	//   ....[7]....
        /*1120*/ 	.word	0x000004c0
        /*1124*/ 	.word	0x000000ff
        /*1128*/ 	.word	0x00022860
        /*112c*/ 	.short	0x0100
        /*112e*/ 	.byte	0x08
	.zero		1


	//   ....[8]....
        /*1130*/ 	.word	0x000004d0
        /*1134*/ 	.word	0x000000ff
        /*1138*/ 	.word	0x00022858
        /*113c*/ 	.short	0x0100
        /*113e*/ 	.byte	0x08
	.zero		1


	//   ....[9]....
        /*1140*/ 	.word	0x000004e0
        /*1144*/ 	.word	0x000000ff
        /*1148*/ 	.word	0x00022868
        /*114c*/ 	.short	0x0100
        /*114e*/ 	.byte	0x08
	.zero		1


	//   ....[10]....
        /*1150*/ 	.word	0x000005d0
        /*1154*/ 	.word	0x000000ff
        /*1158*/ 	.word	0x00022870
        /*115c*/ 	.short	0x0100
        /*115e*/ 	.byte	0x06
	.zero		1


	//   ....[11]....
        /*1160*/ 	.word	0x000005e0
        /*1164*/ 	.word	0x000000ff
        /*1168*/ 	.word	0x00022880
        /*116c*/ 	.short	0x0100
        /*116e*/ 	.byte	0x06
	.zero		1


	//   ....[12]....
        /*1170*/ 	.word	0x000005f0
        /*1174*/ 	.word	0x000000ff
        /*1178*/ 	.word	0x00022878
        /*117c*/ 	.short	0x0100
        /*117e*/ 	.byte	0x06
	.zero		1


	//   ....[13]....
        /*1180*/ 	.word	0x00000600
        /*1184*/ 	.word	0x000000ff
        /*1188*/ 	.word	0x00022888
        /*118c*/ 	.short	0x0100
        /*118e*/ 	.byte	0x06
	.zero		1


	//   ....[14]....
        /*1190*/ 	.word	0x00000730
        /*1194*/ 	.word	0x000000ff
        /*1198*/ 	.word	0x00022890
        /*119c*/ 	.short	0x0100
        /*119e*/ 	.byte	0x08
	.zero		1


	//   ....[15]....
        /*11a0*/ 	.word	0x00000740
        /*11a4*/ 	.word	0x000000ff
        /*11a8*/ 	.word	0x000228a0
        /*11ac*/ 	.short	0x0100
        /*11ae*/ 	.byte	0x08
	.zero		1


	//   ....[16]....
        /*11b0*/ 	.word	0x00000750
        /*11b4*/ 	.word	0x000000ff
        /*11b8*/ 	.word	0x00022898
        /*11bc*/ 	.short	0x0100
        /*11be*/ 	.byte	0x08
	.zero		1


	//   ....[17]....
        /*11c0*/ 	.word	0x00000760
        /*11c4*/ 	.word	0x000000ff
        /*11c8*/ 	.word	0x000228a8
        /*11cc*/ 	.short	0x0100
        /*11ce*/ 	.byte	0x08
	.zero		1


	//   ....[18]....
        /*11d0*/ 	.word	0x000008a0
        /*11d4*/ 	.word	0x000000ff
        /*11d8*/ 	.word	0x000228b0
        /*11dc*/ 	.short	0x0100
        /*11de*/ 	.byte	0x08
	.zero		1


	//   ....[19]....
        /*11e0*/ 	.word	0x000008b0
        /*11e4*/ 	.word	0x000000ff
        /*11e8*/ 	.word	0x000228c0
        /*11ec*/ 	.short	0x0100
        /*11ee*/ 	.byte	0x08
	.zero		1


	//   ....[20]....
        /*11f0*/ 	.word	0x000008c0
        /*11f4*/ 	.word	0x000000ff
        /*11f8*/ 	.word	0x000228b8
        /*11fc*/ 	.short	0x0100
        /*11fe*/ 	.byte	0x08
	.zero		1


	//   ....[21]....
        /*1200*/ 	.word	0x000008d0
        /*1204*/ 	.word	0x000000ff
        /*1208*/ 	.word	0x000228c8
        /*120c*/ 	.short	0x0100
        /*120e*/ 	.byte	0x08
	.zero		1


	//   ....[22]....
        /*1210*/ 	.word	0x00002970
        /*1214*/ 	.word	0x00000058
        /*1218*/ 	.word	0x00022890
        /*121c*/ 	.short	0x010a
        /*121e*/ 	.byte	0x3f
	.zero		1


	//   ....[23]....
        /*1220*/ 	.word	0x00005b90
        /*1224*/ 	.word	0x00000058
        /*1228*/ 	.word	0x00022890
        /*122c*/ 	.short	0x010a
        /*122e*/ 	.byte	0x3f
	.zero		1


	//   ....[24]....
        /*1230*/ 	.word	0x00008b20
        /*1234*/ 	.word	0x00000058
        /*1238*/ 	.word	0x00022890
        /*123c*/ 	.short	0x010a
        /*123e*/ 	.byte	0x3f
	.zero		1


	//   ....[25]....
        /*1240*/ 	.word	0x000090f0
        /*1244*/ 	.word	0x00000004
        /*1248*/ 	.word	0x00000000
        /*124c*/ 	.short	0x0101
        /*124e*/ 	.byte	0x3f
	.zero		1


	//   ....[26]....
        /*1250*/ 	.word	0x00009130
        /*1254*/ 	.word	0x00000058
        /*1258*/ 	.word	0x000228b0
        /*125c*/ 	.short	0x010a
        /*125e*/ 	.byte	0x3f
	.zero		1


	//   ....[27]....
        /*1260*/ 	.word	0x00009670
        /*1264*/ 	.word	0x00000058
        /*1268*/ 	.word	0x00000000
        /*126c*/ 	.short	0x0101
        /*126e*/ 	.byte	0x3f
	.zero		1


	//   ....[28]....
        /*1270*/ 	.word	0x00009e80
        /*1274*/ 	.word	0x00000012
        /*1278*/ 	.word	0x00022800
        /*127c*/ 	.short	0x010a
        /*127e*/ 	.byte	0x3f
	.zero		1


	//   ....[29]....
        /*1280*/ 	.word	0x00009ed0
        /*1284*/ 	.word	0x00000012
        /*1288*/ 	.word	0x00022800
        /*128c*/ 	.short	0x010a
        /*128e*/ 	.byte	0x3f
	.zero		1


	//   ....[30]....
        /*1290*/ 	.word	0x0000a4a0
        /*1294*/ 	.word	0x00000012
        /*1298*/ 	.word	0x00022800
        /*129c*/ 	.short	0x010a
        /*129e*/ 	.byte	0x3f
	.zero		1


	//   ....[31]....
        /*12a0*/ 	.word	0x0000c290
        /*12a4*/ 	.word	0x00000012
        /*12a8*/ 	.word	0x00022800
        /*12ac*/ 	.short	0x010a
        /*12ae*/ 	.byte	0x3f
	.zero		1


	//   ....[32]....
        /*12b0*/ 	.word	0x0000ded0
        /*12b4*/ 	.word	0x00000003
        /*12b8*/ 	.word	0x00022830
        /*12bc*/ 	.short	0x010a
        /*12be*/ 	.byte	0x3f
	.zero		1


	//   ....[33]....
        /*12c0*/ 	.word	0x0000df60
        /*12c4*/ 	.word	0x00000003
        /*12c8*/ 	.word	0x00022830
        /*12cc*/ 	.short	0x010a
        /*12ce*/ 	.byte	0x3f
	.zero		1


	//   ....[34]....
        /*12d0*/ 	.word	0x00010000
        /*12d4*/ 	.word	0x0000002d
        /*12d8*/ 	.word	0x00000000
        /*12dc*/ 	.short	0x0101
        /*12de*/ 	.byte	0x3f
	.zero		1


	//   ....[35]....
        /*12e0*/ 	.word	0x00011240
        /*12e4*/ 	.word	0x0000000d
        /*12e8*/ 	.word	0x00022830
        /*12ec*/ 	.short	0x010a
        /*12ee*/ 	.byte	0x3f
	.zero		1


	//   ....[36]....
        /*12f0*/ 	.word	0x00011290
        /*12f4*/ 	.word	0x0000000d
        /*12f8*/ 	.word	0x00022830
        /*12fc*/ 	.short	0x010a
        /*12fe*/ 	.byte	0x3f
	.zero		1


	//   ....[37]....
        /*1300*/ 	.word	0x00011f40
        /*1304*/ 	.word	0x0000000d
        /*1308*/ 	.word	0x00022850
        /*130c*/ 	.short	0x010a
        /*130e*/ 	.byte	0x3f
	.zero		1


	//   ....[38]....
        /*1310*/ 	.word	0x00011f80
        /*1314*/ 	.word	0x0000000d
        /*1318*/ 	.word	0x00022850
        /*131c*/ 	.short	0x010a
        /*131e*/ 	.byte	0x3f
	.zero		1


	//   ....[39]....
        /*1320*/ 	.word	0x00012c60
        /*1324*/ 	.word	0x000000a9
        /*1328*/ 	.word	0x00000000
        /*132c*/ 	.short	0x0101
        /*132e*/ 	.byte	0x3f
	.zero		1


	//   ....[40]....
        /*1330*/ 	.word	0x000138e0
        /*1334*/ 	.word	0x0000005c
        /*1338*/ 	.word	0x00000000
        /*133c*/ 	.short	0x0101
        /*133e*/ 	.byte	0x3f
	.zero		1


	//   ....[41]....
        /*1340*/ 	.word	0x00013f80
        /*1344*/ 	.word	0x0000000b
        /*1348*/ 	.word	0x00022850
        /*134c*/ 	.short	0x010a
        /*134e*/ 	.byte	0x3f
	.zero		1


	//   ....[42]....
        /*1350*/ 	.word	0x00014000
        /*1354*/ 	.word	0x0000000b
        /*1358*/ 	.word	0x00022850
        /*135c*/ 	.short	0x010a
        /*135e*/ 	.byte	0x3f
	.zero		1


	//   ....[43]....
        /*1360*/ 	.word	0x000147c0
        /*1364*/ 	.word	0x00000000
        /*1368*/ 	.word	0x00000000
        /*136c*/ 	.short	0x0101
        /*136e*/ 	.byte	0x3f
	.zero		1


	//   ....[44]....
        /*1370*/ 	.word	0x00016250
        /*1374*/ 	.word	0x00000000
        /*1378*/ 	.word	0x00000000
        /*137c*/ 	.short	0x0101
        /*137e*/ 	.byte	0x3f
	.zero		1


	//   ....[45]....
        /*1380*/ 	.word	0x00018660
        /*1384*/ 	.word	0x00000016
        /*1388*/ 	.word	0x00022820
        /*138c*/ 	.short	0x010a
        /*138e*/ 	.byte	0x3f
	.zero		1


	//   ....[46]....
        /*1390*/ 	.word	0x00018720
        /*1394*/ 	.word	0x00000005
        /*1398*/ 	.word	0x000228a0
        /*139c*/ 	.short	0x010a
        /*139e*/ 	.byte	0x3f
	.zero		1


	//   ....[47]....
        /*13a0*/ 	.word	0x00018950
        /*13a4*/ 	.word	0x00000005
        /*13a8*/ 	.word	0x000228c0
        /*13ac*/ 	.short	0x010a
        /*13ae*/ 	.byte	0x3f
	.zero		1


	//   ....[48]....
        /*13b0*/ 	.word	0x00018cd0
        /*13b4*/ 	.word	0x00000005
        /*13b8*/ 	.word	0x000228a0
        /*13bc*/ 	.short	0x010a
        /*13be*/ 	.byte	0x3f
	.zero		1


	//   ....[49]....
        /*13c0*/ 	.word	0x00018ef0
        /*13c4*/ 	.word	0x00000005
        /*13c8*/ 	.word	0x000228c0
        /*13cc*/ 	.short	0x010a
        /*13ce*/ 	.byte	0x3f
	.zero		1


	//   ....[50]....
        /*13d0*/ 	.word	0x00019e30
        /*13d4*/ 	.word	0x00000006
        /*13d8*/ 	.word	0x00022880
        /*13dc*/ 	.short	0x010a
        /*13de*/ 	.byte	0x3f
	.zero		1


	//   ....[51]....
        /*13e0*/ 	.word	0x0001a6e0
        /*13e4*/ 	.word	0x00000006
        /*13e8*/ 	.word	0x00022870
        /*13ec*/ 	.short	0x0107
        /*13ee*/ 	.byte	0x3f
	.zero		1


	//   ....[52]....
        /*13f0*/ 	.word	0x0001a7a0
        /*13f4*/ 	.word	0x00000006
        /*13f8*/ 	.word	0x00022870
        /*13fc*/ 	.short	0x0101
        /*13fe*/ 	.byte	0x3f
	.zero		1


	//   ....[53]....
        /*1400*/ 	.word	0x0001a7f0
        /*1404*/ 	.word	0x00000006
        /*1408*/ 	.word	0x00022840
        /*140c*/ 	.short	0x010a
        /*140e*/ 	.byte	0x3f
	.zero		1


	//   ....[54]....
        /*1410*/ 	.word	0x0001af70
        /*1414*/ 	.word	0x00000006
        /*1418*/ 	.word	0x00022830
        /*141c*/ 	.short	0x0107
        /*141e*/ 	.byte	0x3f
	.zero		1


	//   ....[55]....
        /*1420*/ 	.word	0x0001b050
        /*1424*/ 	.word	0x00000006
        /*1428*/ 	.word	0x00022830
        /*142c*/ 	.short	0x0101
        /*142e*/ 	.byte	0x3f
	.zero		1


	//   ....[56]....
        /*1430*/ 	.word	0x0001bab0
        /*1434*/ 	.word	0x00000016
        /*1438*/ 	.word	0x00022800
        /*143c*/ 	.short	0x0107
        /*143e*/ 	.byte	0x3f
	.zero		1


	//   ....[57]....
        /*1440*/ 	.word	0x0001bba0
        /*1444*/ 	.word	0x00000016
        /*1448*/ 	.word	0x00022800
        /*144c*/ 	.short	0x0101
        /*144e*/ 	.byte	0x3f
	.zero		1


	//   ....[58]....
        /*1450*/ 	.word	0x0001bbc0
        /*1454*/ 	.word	0x00000016
        /*1458*/ 	.word	0x00022820
        /*145c*/ 	.short	0x010a
        /*145e*/ 	.byte	0x3f
	.zero		1


	//   ....[59]....
        /*1460*/ 	.word	0x0001c0b0
        /*1464*/ 	.word	0x00000000
        /*1468*/ 	.word	0x00022880
        /*146c*/ 	.short	0x010a
        /*146e*/ 	.byte	0x3f
	.zero		1


	//   ....[60]....
        /*1470*/ 	.word	0x0001c6a0
        /*1474*/ 	.word	0x00000000
        /*1478*/ 	.word	0x00022870
        /*147c*/ 	.short	0x0107
        /*147e*/ 	.byte	0x3f
	.zero		1


	//   ....[61]....
        /*1480*/ 	.word	0x0001c760
        /*1484*/ 	.word	0x00000000
        /*1488*/ 	.word	0x00022870
        /*148c*/ 	.short	0x0101
        /*148e*/ 	.byte	0x3f
	.zero		1


	//   ....[62]....
        /*1490*/ 	.word	0x0001c790
        /*1494*/ 	.word	0x00000000
        /*1498*/ 	.word	0x00022840
        /*149c*/ 	.short	0x010a
        /*149e*/ 	.byte	0x3f
	.zero		1


	//   ....[63]....
        /*14a0*/ 	.word	0x0001cd50
        /*14a4*/ 	.word	0x00000000
        /*14a8*/ 	.word	0x00022830
        /*14ac*/ 	.short	0x0107
        /*14ae*/ 	.byte	0x3f
	.zero		1


	//   ....[64]....
        /*14b0*/ 	.word	0x0001ce20
        /*14b4*/ 	.word	0x00000000
        /*14b8*/ 	.word	0x00022830
        /*14bc*/ 	.short	0x0101
        /*14be*/ 	.byte	0x3f
	.zero		1


	//   ....[65]....
        /*14c0*/ 	.word	0x0001cea0
        /*14c4*/ 	.word	0x00000000
        /*14c8*/ 	.word	0x00022870
        /*14cc*/ 	.short	0x010a
        /*14ce*/ 	.byte	0x3f
	.zero		1


	//   ....[66]....
        /*14d0*/ 	.word	0x0001cf30
        /*14d4*/ 	.word	0x00000000
        /*14d8*/ 	.word	0x00022860
        /*14dc*/ 	.short	0x010a
        /*14de*/ 	.byte	0x3f
	.zero		1


	//   ....[67]....
        /*14e0*/ 	.word	0x0001d600
        /*14e4*/ 	.word	0x00000000
        /*14e8*/ 	.word	0x00022850
        /*14ec*/ 	.short	0x0101
        /*14ee*/ 	.byte	0x3f
	.zero		1


	//   ....[68]....
        /*14f0*/ 	.word	0x0001d690
        /*14f4*/ 	.word	0x00000000
        /*14f8*/ 	.word	0x00000000
        /*14fc*/ 	.short	0x0101
        /*14fe*/ 	.byte	0x3f
	.zero		1


	//   ....[69]....
        /*1500*/ 	.word	0x0001d860
        /*1504*/ 	.word	0x00000000
        /*1508*/ 	.word	0x00022870
        /*150c*/ 	.short	0x010a
        /*150e*/ 	.byte	0x3f
	.zero		1


	//   ....[70]....
        /*1510*/ 	.word	0x0001d8f0
        /*1514*/ 	.word	0x00000000
        /*1518*/ 	.word	0x00022860
        /*151c*/ 	.short	0x010a
        /*151e*/ 	.byte	0x3f
	.zero		1


	//   ....[71]....
        /*1520*/ 	.word	0x0001dfd0
        /*1524*/ 	.word	0x00000000
        /*1528*/ 	.word	0x00022850
        /*152c*/ 	.short	0x0101
        /*152e*/ 	.byte	0x3f
	.zero		1


	//   ....[72]....
        /*1530*/ 	.word	0x0001e080
        /*1534*/ 	.word	0x00000000
        /*1538*/ 	.word	0x00000000
        /*153c*/ 	.short	0x0101
        /*153e*/ 	.byte	0x3f
	.zero		1


	//   ....[73]....
        /*1540*/ 	.word	0x0001eb80
        /*1544*/ 	.word	0x00000005
        /*1548*/ 	.word	0x00022820
        /*154c*/ 	.short	0x010a
        /*154e*/ 	.byte	0x3f
	.zero		1


	//   ....[74]....
        /*1550*/ 	.word	0x0001ed20
        /*1554*/ 	.word	0x00000003
        /*1558*/ 	.word	0x00022840
        /*155c*/ 	.short	0x010a
        /*155e*/ 	.byte	0x3f
	.zero		1


	//   ....[75]....
        /*1560*/ 	.word	0x0001edb0
        /*1564*/ 	.word	0x00000005
        /*1568*/ 	.word	0x00022840
        /*156c*/ 	.short	0x010a
        /*156e*/ 	.byte	0x3f
	.zero		1


	//   ....[76]....
        /*1570*/ 	.word	0x0001edf0
        /*1574*/ 	.word	0x00000003
        /*1578*/ 	.word	0x00022860
        /*157c*/ 	.short	0x010a
        /*157e*/ 	.byte	0x3f
	.zero		1


	//   ....[77]....
        /*1580*/ 	.word	0x0001ee30
        /*1584*/ 	.word	0x00000005
        /*1588*/ 	.word	0x00022860
        /*158c*/ 	.short	0x010a
        /*158e*/ 	.byte	0x3f
	.zero		1


	//   ....[78]....
        /*1590*/ 	.word	0x0001ee70
        /*1594*/ 	.word	0x00000003
        /*1598*/ 	.word	0x00022880
        /*159c*/ 	.short	0x010a
        /*159e*/ 	.byte	0x3f
	.zero		1


	//   ....[79]....
        /*15a0*/ 	.word	0x0001eeb0
        /*15a4*/ 	.word	0x00000005
        /*15a8*/ 	.word	0x00022880
        /*15ac*/ 	.short	0x010a
        /*15ae*/ 	.byte	0x3f
	.zero		1


	//   ....[80]....
        /*15b0*/ 	.word	0x0001ef10
        /*15b4*/ 	.word	0x00000058
        /*15b8*/ 	.word	0x00022890
        /*15bc*/ 	.short	0x010a
        /*15be*/ 	.byte	0x3f
	.zero		1


	//   ....[81]....
        /*15c0*/ 	.word	0x0001f2c0
        /*15c4*/ 	.word	0x00000058
        /*15c8*/ 	.word	0x00022890
        /*15cc*/ 	.short	0x010a
        /*15ce*/ 	.byte	0x3f
	.zero		1


	//   ....[82]....
        /*15d0*/ 	.word	0x0001f680
        /*15d4*/ 	.word	0x00000058
        /*15d8*/ 	.word	0x00022890
        /*15dc*/ 	.short	0x010a
        /*15de*/ 	.byte	0x3f
	.zero		1


	//   ....[83]....
        /*15e0*/ 	.word	0x0001fa30
        /*15e4*/ 	.word	0x00000058
        /*15e8*/ 	.word	0x000228b0
        /*15ec*/ 	.short	0x010a
        /*15ee*/ 	.byte	0x3f
	.zero		1


	//   ....[84]....
        /*15f0*/ 	.word	0x0001fcf0
        /*15f4*/ 	.word	0x00000012
        /*15f8*/ 	.word	0x00022800
        /*15fc*/ 	.short	0x010a
        /*15fe*/ 	.byte	0x3f
	.zero		1


	//   ....[85]....
        /*1600*/ 	.word	0x0001ff10
        /*1604*/ 	.word	0x00000012
        /*1608*/ 	.word	0x00022800
        /*160c*/ 	.short	0x010a
        /*160e*/ 	.byte	0x3f
	.zero		1


	//   ....[86]....
        /*1610*/ 	.word	0x0001ff60
        /*1614*/ 	.word	0x00000003
        /*1618*/ 	.word	0x00022830
        /*161c*/ 	.short	0x010a
        /*161e*/ 	.byte	0x3f
	.zero		1


	//   ....[87]....
        /*1620*/ 	.word	0x0001ffb0
        /*1624*/ 	.word	0x0000000d
        /*1628*/ 	.word	0x00022830
        /*162c*/ 	.short	0x010a
        /*162e*/ 	.byte	0x3f
	.zero		1


	//   ....[88]....
        /*1630*/ 	.word	0x00020000
        /*1634*/ 	.word	0x0000000d
        /*1638*/ 	.word	0x00022850
        /*163c*/ 	.short	0x010a
        /*163e*/ 	.byte	0x3f
	.zero		1


	//   ....[89]....
        /*1640*/ 	.word	0x00020050
        /*1644*/ 	.word	0x0000000b
        /*1648*/ 	.word	0x00022850
        /*164c*/ 	.short	0x010a
        /*164e*/ 	.byte	0x3f
	.zero		1


	//   ....[90]....
        /*1650*/ 	.word	0x00021610
        /*1654*/ 	.word	0x00000016
        /*1658*/ 	.word	0x00022820
        /*165c*/ 	.short	0x010a
        /*165e*/ 	.byte	0x3f
	.zero		1


	//   ....[91]....
        /*1660*/ 	.word	0x00021660
        /*1664*/ 	.word	0x00000005
        /*1668*/ 	.word	0x000228a0
        /*166c*/ 	.short	0x010a
        /*166e*/ 	.byte	0x3f
	.zero		1


	//   ....[92]....
        /*1670*/ 	.word	0x000216b0
        /*1674*/ 	.word	0x00000005
        /*1678*/ 	.word	0x000228c0
        /*167c*/ 	.short	0x010a
        /*167e*/ 	.byte	0x3f
	.zero		1


	//   ....[93]....
        /*1680*/ 	.word	0x00021700
        /*1684*/ 	.word	0x00000005
        /*1688*/ 	.word	0x000228a0
        /*168c*/ 	.short	0x010a
        /*168e*/ 	.byte	0x3f
	.zero		1


	//   ....[94]....
        /*1690*/ 	.word	0x00021750
        /*1694*/ 	.word	0x00000005
        /*1698*/ 	.word	0x000228c0
        /*169c*/ 	.short	0x010a
        /*169e*/ 	.byte	0x3f
	.zero		1


	//   ....[95]....
        /*16a0*/ 	.word	0x00021880
        /*16a4*/ 	.word	0x00000006
        /*16a8*/ 	.word	0x00022880
        /*16ac*/ 	.short	0x010a
        /*16ae*/ 	.byte	0x3f
	.zero		1


	//   ....[96]....
        /*16b0*/ 	.word	0x000225d0
        /*16b4*/ 	.word	0x00000006
        /*16b8*/ 	.word	0x00022840
        /*16bc*/ 	.short	0x010a
        /*16be*/ 	.byte	0x3f
	.zero		1


	//   ....[97]....
        /*16c0*/ 	.word	0x00023c30
        /*16c4*/ 	.word	0x00000016
        /*16c8*/ 	.word	0x00022820
        /*16cc*/ 	.short	0x010a
        /*16ce*/ 	.byte	0x3f
	.zero		1


	//   ....[98]....
        /*16d0*/ 	.word	0x00023c80
        /*16d4*/ 	.word	0x00000000
        /*16d8*/ 	.word	0x00022880
        /*16dc*/ 	.short	0x010a
        /*16de*/ 	.byte	0x3f
	.zero		1


	//   ....[99]....
        /*16e0*/ 	.word	0x000247c0
        /*16e4*/ 	.word	0x00000000
        /*16e8*/ 	.word	0x00022840
        /*16ec*/ 	.short	0x010a
        /*16ee*/ 	.byte	0x3f
	.zero		1


	//   ....[100]....
        /*16f0*/ 	.word	0x000252d0
        /*16f4*/ 	.word	0x00000000
        /*16f8*/ 	.word	0x00022870
        /*16fc*/ 	.short	0x010a
        /*16fe*/ 	.byte	0x3f
	.zero		1


	//   ....[101]....
        /*1700*/ 	.word	0x00025320
        /*1704*/ 	.word	0x00000000
        /*1708*/ 	.word	0x00022860
        /*170c*/ 	.short	0x010a
        /*170e*/ 	.byte	0x3f
	.zero		1


	//   ....[102]....
        /*1710*/ 	.word	0x00025370
        /*1714*/ 	.word	0x00000000
        /*1718*/ 	.word	0x00022870
        /*171c*/ 	.short	0x010a
        /*171e*/ 	.byte	0x3f
	.zero		1


	//   ....[103]....
        /*1720*/ 	.word	0x000253c0
        /*1724*/ 	.word	0x00000000
        /*1728*/ 	.word	0x00022860
        /*172c*/ 	.short	0x010a
        /*172e*/ 	.byte	0x3f
	.zero		1


	//   ....[104]....
        /*1730*/ 	.word	0x00025d40
        /*1734*/ 	.word	0x00000005
        /*1738*/ 	.word	0x00022820
        /*173c*/ 	.short	0x010a
        /*173e*/ 	.byte	0x3f
	.zero		1


	//   ....[105]....
        /*1740*/ 	.word	0x00025ee0
        /*1744*/ 	.word	0x00000003
        /*1748*/ 	.word	0x00022840
        /*174c*/ 	.short	0x010a
        /*174e*/ 	.byte	0x3f
	.zero		1


	//   ....[106]....
        /*1750*/ 	.word	0x00025f30
        /*1754*/ 	.word	0x00000005
        /*1758*/ 	.word	0x00022840
        /*175c*/ 	.short	0x010a
        /*175e*/ 	.byte	0x3f
	.zero		1


	//   ....[107]....
        /*1760*/ 	.word	0x00025f80
        /*1764*/ 	.word	0x00000003
        /*1768*/ 	.word	0x00022860
        /*176c*/ 	.short	0x010a
        /*176e*/ 	.byte	0x3f
	.zero		1


	//   ....[108]....
        /*1770*/ 	.word	0x00025fd0
        /*1774*/ 	.word	0x00000005
        /*1778*/ 	.word	0x00022860
        /*177c*/ 	.short	0x010a
        /*177e*/ 	.byte	0x3f
	.zero		1


	//   ....[109]....
        /*1780*/ 	.word	0x00026020
        /*1784*/ 	.word	0x00000003
        /*1788*/ 	.word	0x00022880
        /*178c*/ 	.short	0x010a
        /*178e*/ 	.byte	0x3f
	.zero		1


	//----- nvinfo : EIATTR_NUM_MBARRIERS
	.align		4
.L_930:
        /*1790*/ 	.byte	0x03, 0x38
        /*1792*/ 	.short	0x0016


	//----- nvinfo : EIATTR_EXIT_INSTR_OFFSETS
	.align		4
        /*1794*/ 	.byte	0x04, 0x1c
        /*1796*/ 	.short	(.L_932 - .L_931)


	//   ....[0]....
.L_931:
        /*1798*/ 	.word	0x0001ef00


	//----- nvinfo : EIATTR_MAX_THREADS
	.align		4
.L_932:
        /*179c*/ 	.byte	0x04, 0x05
        /*179e*/ 	.short	(.L_934 - .L_933)
.L_933:
        /*17a0*/ 	.word	0x00000180
        /*17a4*/ 	.word	0x00000001
        /*17a8*/ 	.word	0x00000001


	//----- nvinfo : EIATTR_CRS_STACK_SIZE
	.align		4
.L_934:
        /*17ac*/ 	.byte	0x04, 0x1e
        /*17ae*/ 	.short	(.L_936 - .L_935)
.L_935:
        /*17b0*/ 	.word	0x00000000


	//----- nvinfo : EIATTR_CBANK_PARAM_SIZE
	.align		4
.L_936:
        /*17b4*/ 	.byte	0x03, 0x19
        /*17b6*/ 	.short	0x0af0


	//----- nvinfo : EIATTR_PARAM_CBANK
	.align		4
        /*17b8*/ 	.byte	0x04, 0x0a
        /*17ba*/ 	.short	(.L_938 - .L_937)
	.align		4
.L_937:
        /*17bc*/ 	.word	index@(.nv.constant0._ZN7cutlass13device_kernelIN5flash11enable_sm90INS1_16FlashAttnFwdSm90INS1_25CollectiveMainloopFwdSm90ILi2EN4cute5tupleIJNS5_1CILi1EEES8_S8_EEENS6_IJNS7_ILi128EEENS7_ILi160EEESA_EEELi128ENS_12float_e4m3_tEfNS_4arch4Sm90ELb0ELb0ELb0ELb1ELb1ELb1ELb0ELb1ELb1ELb1ELb0ELb0EEENS1_21CollectiveEpilogueFwdINS6_IJSA_SA_SB_EEES9_NS_10bfloat16_tESF_Li256ELb1ELb1ELb0ELb1EEENS1_36VarlenDynamicPersistentTileSchedulerILi128ELi160ELi256ELi128ELb0ELb1ELb1ELb0ELb1ELb1EEEEEEEEEvNT_6ParamsE)
        /*17c0*/ 	.short	0x0210
        /*17c2*/ 	.short	0x0af0


	//----- nvinfo : EIATTR_SW_WAR
	.align		4
.L_938:
        /*17c4*/ 	.byte	0x04, 0x36
        /*17c6*/ 	.short	(.L_940 - .L_939)
.L_939:
        /*17c8*/ 	.word	0x00000008
.L_940:


//--------------------- .nv.info._ZN7cutlass13device_kernelIN5flash11enable_sm90INS1_16FlashAttnFwdSm90INS1_25CollectiveMainloopFwdSm90ILi2EN4cute5tupleIJNS5_1CILi1EEES8_S8_EEENS6_IJNS7_ILi128EEENS7_ILi160EEESA_EEELi128ENS_12float_e4m3_tEfNS_4arch4Sm90ELb0ELb1ELb0ELb0ELb1ELb0ELb0ELb1ELb1ELb1ELb0ELb0EEENS1_21CollectiveEpilogueFwdINS6_IJSA_SA_SB_EEES9_NS_10bfloat16_tESF_Li256ELb0ELb1ELb0ELb1EEENS1_30DynamicPersistentTileSchedulerILi256ELi128ELb0ELb1ELb1EEEEEEEEEvNT_6ParamsE --------------------------
	.section	.nv.info._ZN7cutlass13device_kernelIN5flash11enable_sm90INS1_16FlashAttnFwdSm90INS1_25CollectiveMainloopFwdSm90ILi2EN4cute5tupleIJNS5_1CILi1EEES8_S8_EEENS6_IJNS7_ILi128EEENS7_ILi160EEESA_EEELi128ENS_12float_e4m3_tEfNS_4arch4Sm90ELb0ELb1ELb0ELb0ELb1ELb0ELb0ELb1ELb1ELb1ELb0ELb0EEENS1_21CollectiveEpilogueFwdINS6_IJSA_SA_SB_EEES9_NS_10bfloat16_tESF_Li256ELb0ELb1ELb0ELb1EEENS1_30DynamicPersistentTileSchedulerILi256ELi128ELb0ELb1ELb1EEEEEEEEEvNT_6ParamsE,"",@"SHT_CUDA_INFO"
	.sectionflags	@""
	.align	4


	//----- nvinfo : EIATTR_CUDA_API_VERSION
	.align		4
        /*0000*/ 	.byte	0x04, 0x37
        /*0002*/ 	.short	(.L_942 - .L_941)
.L_941:
        /*0004*/ 	.word	0x00000082


	//----- nvinfo : EIATTR_KPARAM_INFO
	.align		4
.L_942:
        /*0008*/ 	.byte	0x04, 0x17
        /*000a*/ 	.short	(.L_944 - .L_943)
.L_943:
        /*000c*/ 	.word	0x00000000
        /*0010*/ 	.short	0x0000
        /*0012*/ 	.short	0x0070
        /*0014*/ 	.byte	0x00, 0xf0, 0x01, 0x2a


	//----- nvinfo : EIATTR_SPARSE_MMA_MASK
	.align		4
.L_944:
        /*0018*/ 	.byte	0x03, 0x50
        /*001a*/ 	.short	0x0000


	//----- nvinfo : EIATTR_MAXREG_COUNT
	.align		4
        /*001c*/ 	.byte	0x03, 0x1b
        /*001e*/ 	.short	0x00a8


	//----- nvinfo : EIATTR_NUM_BARRIERS
	.align		4
        /*0020*/ 	.byte	0x02, 0x4c
        /*0022*/ 	.byte	0x10
	.zero		1


	//----- nvinfo : EIATTR_EXTERNS
	.align		4
        /*0024*/ 	.byte	0x04, 0x0f
        /*0026*/ 	.short	(.L_946 - .L_945)


	//   ....[0]....
	.align		4
.L_945:
        /*0028*/ 	.word	index@(__assertfail)


	//----- nvinfo : EIATTR_ANNOTATIONS
	.align		4
.L_946:
        /*002c*/ 	.byte	0x04, 0x55
        /*002e*/ 	.short	(.L_948 - .L_947)


	//   ....[0]....
.L_947:
        /* <DEDUP_REMOVED lines=20> */


	//----- nvinfo : EIATTR_MERCURY_ISA_VERSION
	.align		4
.L_948:
        /*0160*/ 	.byte	0x03, 0x5f
        /*0162*/ 	.short	0x0101


	//----- nvinfo : EIATTR_INT_WARP_WIDE_INSTR_OFFSETS
	.align		4
        /*0164*/ 	.byte	0x04, 0x31
        /*0166*/ 	.short	(.L_950 - .L_949)


	//   ....[0]....
.L_949:
        /*0168*/ 	.word	0x000000c0


	//   ....[1]....
        /*016c*/ 	.word	0x000000d0


	//   ....[2]....
        /*0170*/ 	.word	0x00000170


	//   ....[3]....
        /*0174*/ 	.word	0x000150c0


	//   ....[4]....
        /*0178*/ 	.word	0x00015150


	//   ....[5]....
        /*017c*/ 	.word	0x00019200


	//   ....[6]....
        /*0180*/ 	.word	0x00019290


	//----- nvinfo : EIATTR_COOP_GROUP_MASK_REGIDS
	.align		4
.L_950:
        /*0184*/ 	.byte	0x04, 0x29
        /*0186*/ 	.short	(.L_952 - .L_951)


	//   ....[0]....
.L_951:
        /*0188*/ 	.word	0xffffffff


	//   ....[1]....
        /*018c*/ 	.word	0xffffffff


	//   ....[2]....
        /*0190*/ 	.word	0xffffffff


	//   ....[3]....
        /*0194*/ 	.word	0xffffffff


	//   ....[4]....
        /*0198*/ 	.word	0xffffffff


	//   ....[5]....
        /*019c*/ 	.word	0xffffffff


	//   ....[6]....
        /*01a0*/ 	.word	0xffffffff


	//   ....[7]....
        /*01a4*/ 	.word	0xffffffff


	//   ....[8]....
        /*01a8*/ 	.word	0xffffffff


	//   ....[9]....
        /*01ac*/ 	.word	0xffffffff


	//   ....[10]....
        /*01b0*/ 	.word	0xffffffff


	//   ....[11]....
        /*01b4*/ 	.word	0xffffffff


	//   ....[12]....
        /*01b8*/ 	.word	0xffffffff


	//   ....[13]....
        /*01bc*/ 	.word	0xffffffff


	//   ....[14]....
        /*01c0*/ 	.word	0xffffffff


	//   ....[15]....
        /*01c4*/ 	.word	0xffffffff


	//   ....[16]....
        /*01c8*/ 	.word	0xffffffff


	//   ....[17]....
        /*01cc*/ 	.word	0xffffffff


	//   ....[18]....
        /*01d0*/ 	.word	0xffffffff


	//   ....[19]....
        /*01d4*/ 	.word	0xffffffff


	//   ....[20]....
        /*01d8*/ 	.word	0xffffffff


	//   ....[21]....
        /*01dc*/ 	.word	0xffffffff


	//   ....[22]....
        /*01e0*/ 	.word	0xffffffff


	//   ....[23]....
        /*01e4*/ 	.word	0xffffffff


	//   ....[24]....
        /*01e8*/ 	.word	0xffffffff


	//   ....[25]....
        /*01ec*/ 	.word	0xffffffff


	//   ....[26]....
        /*01f0*/ 	.word	0xffffffff


	//   ....[27]....
        /*01f4*/ 	.word	0xffffffff


	//   ....[28]....
        /*01f8*/ 	.word	0xffffffff


	//   ....[29]....
        /*01fc*/ 	.word	0xffffffff


	//   ....[30]....
        /*0200*/ 	.word	0xffffffff


	//   ....[31]....
        /*0204*/ 	.word	0xffffffff


	//   ....[32]....
        /*0208*/ 	.word	0xffffffff


	//   ....[33]....
        /*020c*/ 	.word	0xffffffff


	//   ....[34]....
        /*0210*/ 	.word	0xffffffff


	//   ....[35]....
        /*0214*/ 	.word	0xffffffff


	//   ....[36]....
        /*0218*/ 	.word	0xffffffff


	//   ....[37]....
        /*021c*/ 	.word	0xffffffff


	//   ....[38]....
        /*0220*/ 	.word	0xffffffff


	//   ....[39]....
        /*0224*/ 	.word	0xffffffff


	//   ....[40]....
        /*0228*/ 	.word	0xffffffff


	//   ....[41]....
        /*022c*/ 	.word	0xffffffff


	//   ....[42]....
        /*0230*/ 	.word	0xffffffff


	//   ....[43]....
        /*0234*/ 	.word	0xffffffff


	//   ....[44]....
        /*0238*/ 	.word	0xffffffff


	//   ....[45]....
        /*023c*/ 	.word	0xffffffff


	//   ....[46]....
        /*0240*/ 	.word	0xffffffff


	//   ....[47]....
        /*0244*/ 	.word	0xffffffff


	//   ....[48]....
        /*0248*/ 	.word	0xffffffff


	//   ....[49]....
        /*024c*/ 	.word	0xffffffff


	//   ....[50]....
        /*0250*/ 	.word	0xffffffff


	//   ....[51]....
        /*0254*/ 	.word	0xffffffff


	//   ....[52]....
        /*0258*/ 	.word	0xffffffff


	//   ....[53]....
        /*025c*/ 	.word	0xffffffff


	//   ....[54]....
        /*0260*/ 	.word	0xffffffff


	//   ....[55]....
        /*0264*/ 	.word	0xffffffff


	//   ....[56]....
        /*0268*/ 	.word	0xffffffff


	//   ....[57]....
        /*026c*/ 	.word	0xffffffff


	//   ....[58]....
        /*0270*/ 	.word	0xffffffff


	//   ....[59]....
        /*0274*/ 	.word	0xffffffff


	//   ....[60]....
        /*0278*/ 	.word	0xffffffff


	//   ....[61]....
        /*027c*/ 	.word	0xffffffff


	//   ....[62]....
        /*0280*/ 	.word	0xffffffff


	//   ....[63]....
        /*0284*/ 	.word	0xffffffff


	//   ....[64]....
        /*0288*/ 	.word	0xffffffff


	//   ....[65]....
        /*028c*/ 	.word	0xffffffff


	//   ....[66]....
        /*0290*/ 	.word	0xffffffff


	//   ....[67]....
        /*0294*/ 	.word	0xffffffff


	//   ....[68]....
        /*0298*/ 	.word	0xffffffff


	//   ....[69]....
        /*029c*/ 	.word	0xffffffff


	//   ....[70]....
        /*02a0*/ 	.word	0xffffffff


	//   ....[71]....
        /*02a4*/ 	.word	0xffffffff


	//   ....[72]....
        /*02a8*/ 	.word	0xffffffff


	//   ....[73]....
        /*02ac*/ 	.word	0xffffffff


	//   ....[74]....
        /*02b0*/ 	.word	0xffffffff


	//   ....[75]....
        /*02b4*/ 	.word	0xffffffff


	//   ....[76]....
        /*02b8*/ 	.word	0xffffffff


	//   ....[77]....
        /*02bc*/ 	.word	0xffffffff


	//   ....[78]....
        /*02c0*/ 	.word	0xffffffff


	//   ....[79]....
        /*02c4*/ 	.word	0xffffffff


	//   ....[80]....
        /*02c8*/ 	.word	0xffffffff


	//   ....[81]....
        /*02cc*/ 	.word	0xffffffff


	//   ....[82]....
        /*02d0*/ 	.word	0xffffffff


	//   ....[83]....
        /*02d4*/ 	.word	0xffffffff


	//   ....[84]....
        /*02d8*/ 	.word	0xffffffff


	//   ....[85]....
        /*02dc*/ 	.word	0xffffffff


	//   ....[86]....
        /*02e0*/ 	.word	0xffffffff


	//   ....[87]....
        /*02e4*/ 	.word	0xffffffff


	//   ....[88]....
        /*02e8*/ 	.word	0xffffffff


	//   ....[89]....
        /*02ec*/ 	.word	0xffffffff


	//   ....[90]....
        /*02f0*/ 	.word	0xffffffff


	//   ....[91]....
        /*02f4*/ 	.word	0xffffffff


	//   ....[92]....
        /*02f8*/ 	.word	0xffffffff


	//   ....[93]....
        /*02fc*/ 	.word	0xffffffff


	//   ....[94]....
        /*0300*/ 	.word	0xffffffff


	//   ....[95]....
        /*0304*/ 	.word	0xffffffff


	//   ....[96]....
        /*0308*/ 	.word	0xffffffff


	//   ....[97]....
        /*030c*/ 	.word	0xffffffff


	//   ....[98]....
        /*0310*/ 	.word	0xffffffff


	//   ....[99]....
        /*0314*/ 	.word	0xffffffff


	//   ....[100]....
        /*0318*/ 	.word	0xffffffff


	//   ....[101]....
        /*031c*/ 	.word	0xffffffff


	//   ....[102]....
        /*0320*/ 	.word	0xffffffff


	//   ....[103]....
        /*0324*/ 	.word	0xffffffff


	//   ....[104]....
        /*0328*/ 	.word	0xffffffff


	//   ....[105]....
        /*032c*/ 	.word	0xffffffff


	//   ....[106]....
        /*0330*/ 	.word	0xffffffff


	//   ....[107]....
        /*0334*/ 	.word	0xffffffff


	//   ....[108]....
        /*0338*/ 	.word	0xffffffff


	//   ....[109]....
        /*033c*/ 	.word	0xffffffff


	//   ....[110]....
        /*0340*/ 	.word	0xffffffff


	//   ....[111]....
        /*0344*/ 	.word	0xffffffff


	//   ....[112]....
        /*0348*/ 	.word	0xffffffff


	//   ....[113]....
        /*034c*/ 	.word	0xffffffff


	//   ....[114]....
        /*0350*/ 	.word	0xffffffff


	//   ....[115]....
        /*0354*/ 	.word	0xffffffff


	//   ....[116]....
        /*0358*/ 	.word	0xffffffff


	//   ....[117]....
        /*035c*/ 	.word	0xffffffff


	//   ....[118]....
        /*0360*/ 	.word	0xffffffff


	//   ....[119]....
        /*0364*/ 	.word	0xffffffff


	//   ....[120]....
        /*0368*/ 	.word	0xffffffff


	//   ....[121]....
        /*036c*/ 	.word	0xffffffff


	//   ....[122]....
        /*0370*/ 	.word	0xffffffff


	//   ....[123]....
        /*0374*/ 	.word	0xffffffff


	//   ....[124]....
        /*0378*/ 	.word	0xffffffff


	//   ....[125]....
        /*037c*/ 	.word	0xffffffff


	//   ....[126]....
        /*0380*/ 	.word	0xffffffff


	//   ....[127]....
        /*0384*/ 	.word	0xffffffff


	//   ....[128]....
        /*0388*/ 	.word	0xffffffff


	//   ....[129]....
        /*038c*/ 	.word	0xffffffff


	//   ....[130]....
        /*0390*/ 	.word	0xffffffff


	//   ....[131]....
        /*0394*/ 	.word	0xffffffff


	//   ....[132]....
        /*0398*/ 	.word	0xffffffff


	//   ....[133]....
        /*039c*/ 	.word	0xffffffff


	//   ....[134]....
        /*03a0*/ 	.word	0xffffffff


	//   ....[135]....
        /*03a4*/ 	.word	0xffffffff


	//   ....[136]....
        /*03a8*/ 	.word	0xffffffff


	//   ....[137]....
        /*03ac*/ 	.word	0xffffffff


	//   ....[138]....
        /*03b0*/ 	.word	0xffffffff


	//   ....[139]....
        /*03b4*/ 	.word	0xffffffff


	//   ....[140]....
        /*03b8*/ 	.word	0xffffffff


	//   ....[141]....
        /*03bc*/ 	.word	0xffffffff


	//   ....[142]....
        /*03c0*/ 	.word	0xffffffff


	//   ....[143]....
        /*03c4*/ 	.word	0xffffffff


	//   ....[144]....
        /*03c8*/ 	.word	0xffffffff


	//   ....[145]....
        /*03cc*/ 	.word	0xffffffff


	//   ....[146]....
        /*03d0*/ 	.word	0xffffffff


	//   ....[147]....
        /*03d4*/ 	.word	0xffffffff


	//   ....[148]....
        /*03d8*/ 	.word	0xffffffff


	//   ....[149]....
        /*03dc*/ 	.word	0xffffffff


	//   ....[150]....
        /*03e0*/ 	.word	0xffffffff


	//   ....[151]....
        /*03e4*/ 	.word	0xffffffff


	//   ....[152]....
        /*03e8*/ 	.word	0xffffffff


	//   ....[153]....
        /*03ec*/ 	.word	0xffffffff


	//   ....[154]....
        /*03f0*/ 	.word	0xffffffff


	//   ....[155]....
        /*03f4*/ 	.word	0xffffffff


	//   ....[156]....
        /*03f8*/ 	.word	0xffffffff


	//   ....[157]....
        /*03fc*/ 	.word	0xffffffff


	//   ....[158]....
        /*0400*/ 	.word	0xffffffff


	//   ....[159]....
        /*0404*/ 	.word	0xffffffff


	//   ....[160]....
        /*0408*/ 	.word	0xffffffff


	//   ....[161]....
        /*040c*/ 	.word	0xffffffff


	//   ....[162]....
        /*0410*/ 	.word	0xffffffff


	//   ....[163]....
        /*0414*/ 	.word	0xffffffff


	//   ....[164]....
        /*0418*/ 	.word	0xffffffff


	//   ....[165]....
        /*041c*/ 	.word	0xffffffff


	//   ....[166]....
        /*0420*/ 	.word	0xffffffff


	//   ....[167]....
        /*0424*/ 	.word	0xffffffff


	//   ....[168]....
        /*0428*/ 	.word	0xffffffff


	//   ....[169]....
        /*042c*/ 	.word	0xffffffff


	//   ....[170]....
        /*0430*/ 	.word	0xffffffff


	//   ....[171]....
        /*0434*/ 	.word	0xffffffff


	//   ....[172]....
        /*0438*/ 	.word	0xffffffff


	//   ....[173]....
        /*043c*/ 	.word	0xffffffff


	//   ....[174]....
        /*0440*/ 	.word	0xffffffff


	//   ....[175]....
        /*0444*/ 	.word	0xffffffff


	//   ....[176]....
        /*0448*/ 	.word	0xffffffff


	//   ....[177]....
        /*044c*/ 	.word	0xffffffff


	//   ....[178]....
        /*0450*/ 	.word	0xffffffff


	//   ....[179]....
        /*0454*/ 	.word	0xffffffff


	//   ....[180]....
        /*0458*/ 	.word	0xffffffff


	//   ....[181]....
        /*045c*/ 	.word	0xffffffff


	//   ....[182]....
        /*0460*/ 	.word	0xffffffff


	//   ....[183]....
        /*0464*/ 	.word	0xffffffff


	//   ....[184]....
        /*0468*/ 	.word	0x0500000f


	//   ....[185]....
        /*046c*/ 	.word	0x0500000f


	//   ....[186]....
        /*0470*/ 	.word	0x0500000f


	//   ....[187]....
        /*0474*/ 	.word	0x0500000f


	//   ....[188]....
        /*0478*/ 	.word	0x0500000f


	//   ....[189]....
        /*047c*/ 	.word	0x0500000f


	//   ....[190]....
        /*0480*/ 	.word	0x0500000f


	//   ....[191]....
        /*0484*/ 	.word	0x0500000f


	//   ....[192]....
        /*0488*/ 	.word	0x0500000f


	//   ....[193]....
        /*048c*/ 	.word	0x0500000f


	//   ....[194]....
        /*0490*/ 	.word	0x0500000f


	//   ....[195]....
        /*0494*/ 	.word	0x0500000f


	//   ....[196]....
        /*0498*/ 	.word	0x0500000f


	//   ....[197]....
        /*049c*/ 	.word	0x0500000f


	//   ....[198]....
        /*04a0*/ 	.word	0x0500000f


	//   ....[199]....
        /*04a4*/ 	.word	0x0500000f


	//   ....[200]....
        /*04a8*/ 	.word	0x0500000f


	//   ....[201]....
        /*04ac*/ 	.word	0x0500000f


	//   ....[202]....
        /*04b0*/ 	.word	0x0500000f


	//   ....[203]....
        /*04b4*/ 	.word	0x0500000f


	//   ....[204]....
        /*04b8*/ 	.word	0x0500000f


	//   ....[205]....
        /*04bc*/ 	.word	0x0500000f


	//   ....[206]....
        /*04c0*/ 	.word	0x0500000f


	//   ....[207]....
        /*04c4*/ 	.word	0x0500000f


	//   ....[208]....
        /*04c8*/ 	.word	0x0500000f


	//   ....[209]....
        /*04cc*/ 	.word	0x0500000f


	//   ....[210]....
        /*04d0*/ 	.word	0x0500000f


	//   ....[211]....
        /*04d4*/ 	.word	0x0500000f


	//   ....[212]....
        /*04d8*/ 	.word	0x0500000f


	//   ....[213]....
        /*04dc*/ 	.word	0x0500000f


	//   ....[214]....
        /*04e0*/ 	.word	0x0500000f


	//   ....[215]....
        /*04e4*/ 	.word	0x0500000f


	//   ....[216]....
        /*04e8*/ 	.word	0x0500000f


	//   ....[217]....
        /*04ec*/ 	.word	0x0500000f


	//   ....[218]....
        /*04f0*/ 	.word	0x0500000f


	//   ....[219]....
        /*04f4*/ 	.word	0x0500000f


	//   ....[220]....
        /*04f8*/ 	.word	0x0500000f


	//   ....[221]....
        /*04fc*/ 	.word	0x0500000f


	//   ....[222]....
        /*0500*/ 	.word	0x0500000f


	//   ....[223]....
        /*0504*/ 	.word	0x0500000f


	//   ....[224]....
        /*0508*/ 	.word	0x0500000f


	//   ....[225]....
        /*050c*/ 	.word	0x0500000f


	//   ....[226]....
        /*0510*/ 	.word	0x0500000f


	//   ....[227]....
        /*0514*/ 	.word	0x0500000f


	//   ....[228]....
        /*0518*/ 	.word	0x0500000f


	//   ....[229]....
        /*051c*/ 	.word	0x0500000f


	//   ....[230]....
        /*0520*/ 	.word	0x0500000f


	//   ....[231]....
        /*0524*/ 	.word	0x0500000f


	//   ....[232]....
        /*0528*/ 	.word	0x0500000f


	//   ....[233]....
        /*052c*/ 	.word	0x0500000f


	//   ....[234]....
        /*0530*/ 	.word	0x0500000f


	//   ....[235]....
        /*0534*/ 	.word	0x0500000f


	//   ....[236]....
        /*0538*/ 	.word	0x0500000f


	//   ....[237]....
        /*053c*/ 	.word	0x0500000f


	//   ....[238]....
        /*0540*/ 	.word	0x0500000f


	//   ....[239]....
        /*0544*/ 	.word	0x0500000f


	//   ....[240]....
        /*0548*/ 	.word	0x0500000f


	//   ....[241]....
        /*054c*/ 	.word	0x0500000f


	//   ....[242]....
        /*0550*/ 	.word	0x0500000f


	//   ....[243]....
        /*0554*/ 	.word	0x0500000f


	//   ....[244]....
        /*0558*/ 	.word	0x0500000f


	//   ....[245]....
        /*055c*/ 	.word	0x0500000f


	//   ....[246]....
        /*0560*/ 	.word	0x0500000f


	//   ....[247]....
        /*0564*/ 	.word	0x0500000f


	//   ....[248]....
        /*0568*/ 	.word	0x0500000f


	//   ....[249]....
        /*056c*/ 	.word	0x0500000f


	//   ....[250]....
        /*0570*/ 	.word	0x0500000f


	//   ....[251]....
        /*0574*/ 	.word	0x0500000f


	//   ....[252]....
        /*0578*/ 	.word	0x0500000f


	//   ....[253]....
        /*057c*/ 	.word	0x0500000f


	//   ....[254]....
        /*0580*/ 	.word	0x0500000f


	//   ....[255]....
        /*0584*/ 	.word	0x0500000f


	//   ....[0]....
        /*0588*/ 	.word	0x0500000f


	//   ....[1]....
        /*058c*/ 	.word	0x0500000f


	//   ....[2]....
        /*0590*/ 	.word	0x0500000f


	//   ....[3]....
        /*0594*/ 	.word	0x0500000f


	//   ....[4]....
        /*0598*/ 	.word	0x0500000f


	//   ....[5]....
        /*059c*/ 	.word	0x0500000f


	//   ....[6]....
        /*05a0*/ 	.word	0x0500000f


	//   ....[7]....
        /*05a4*/ 	.word	0x0500000f


	//   ....[8]....
        /*05a8*/ 	.word	0x0500000f


	//   ....[9]....
        /*05ac*/ 	.word	0x0500000f


	//   ....[10]....
        /*05b0*/ 	.word	0x0500000f


	//   ....[11]....
        /*05b4*/ 	.word	0x0500000f


	//   ....[12]....
        /*05b8*/ 	.word	0x0500000f


	//   ....[13]....
        /*05bc*/ 	.word	0x0500000f


	//   ....[14]....
        /*05c0*/ 	.word	0x0500000f


	//   ....[15]....
        /*05c4*/ 	.word	0x0500000f


	//   ....[16]....
        /*05c8*/ 	.word	0x0500000f


	//   ....[17]....
        /*05cc*/ 	.word	0x0500000f


	//   ....[18]....
        /*05d0*/ 	.word	0x0500000f


	//   ....[19]....
        /*05d4*/ 	.word	0x0500000f


	//   ....[20]....
        /*05d8*/ 	.word	0x0500000f


	//   ....[21]....
        /*05dc*/ 	.word	0x0500000f


	//   ....[22]....
        /*05e0*/ 	.word	0x0500000f


	//   ....[23]....
        /*05e4*/ 	.word	0x0500000f


	//   ....[24]....
        /*05e8*/ 	.word	0x0500000f


	//   ....[25]....
        /*05ec*/ 	.word	0x0500000f


	//----- nvinfo : EIATTR_COOP_GROUP_INSTR_OFFSETS
	.align		4
.L_952:
        /*05f0*/ 	.byte	0x04, 0x28
        /*05f2*/ 	.short	(.L_954 - .L_953)


	//   ....[0]....
.L_953:
        /*05f4*/ 	.word	0x00000080


	//   ....[1]....
        /*05f8*/ 	.word	0x00000090


	//   ....[2]....
        /*05fc*/ 	.word	0x000002d0


	//   ....[3]....
        /*0600*/ 	.word	0x00000430


	//   ....[4]....
        /*0604*/ 	.word	0x00000550


	//   ....[5]....
        /*0608*/ 	.word	0x000006b0


	//   ....[6]....
        /*060c*/ 	.word	0x00001a70


	//   ....[7]....
        /*0610*/ 	.word	0x00002730


	//   ....[8]....
        /*0614*/ 	.word	0x00002980


	//   ....[9]....
        /*0618*/ 	.word	0x00003e70


	//   ....[10]....
        /*061c*/ 	.word	0x00003f90


	//   ....[11]....
        /*0620*/ 	.word	0x00004a40


	//   ....[12]....
        /*0624*/ 	.word	0x00004a90


	//   ....[13]....
        /*0628*/ 	.word	0x00006a70


	//   ....[14]....
        /*062c*/ 	.word	0x00006c70


	//   ....[15]....
        /*0630*/ 	.word	0x000082b0


	//   ....[16]....
        /*0634*/ 	.word	0x000083c0


	//   ....[17]....
        /*0638*/ 	.word	0x00008ee0


	//   ....[18]....
        /*063c*/ 	.word	0x00008f70


	//   ....[19]....
        /*0640*/ 	.word	0x0000b730


	//   ....[20]....
        /*0644*/ 	.word	0x0000b740


	//   ....[21]....
        /*0648*/ 	.word	0x0000b770


	//   ....[22]....
        /*064c*/ 	.word	0x0000b780


	//   ....[23]....
        /*0650*/ 	.word	0x0000dc20


	//   ....[24]....
        /*0654*/ 	.word	0x0000ec40


	//   ....[25]....
        /*0658*/ 	.word	0x0000f450


	//   ....[26]....
        /*065c*/ 	.word	0x0000f560


	//   ....[27]....
        /*0660*/ 	.word	0x000100d0


	//   ....[28]....
        /*0664*/ 	.word	0x00010130


	//   ....[29]....
        /*0668*/ 	.word	0x00011830


	//   ....[30]....
        /*066c*/ 	.word	0x00011840


	//   ....[31]....
        /*0670*/ 	.word	0x000118c0


	//   ....[32]....
        /*0674*/ 	.word	0x000118d0


	//   ....[33]....
        /*0678*/ 	.word	0x00012ca0


	//   ....[34]....
        /*067c*/ 	.word	0x00012cb0


	//   ....[35]....
        /*0680*/ 	.word	0x00012cc0


	//   ....[36]....
        /*0684*/ 	.word	0x00012cd0


	//   ....[37]....
        /*0688*/ 	.word	0x00012ce0


	//   ....[38]....
        /*068c*/ 	.word	0x00012cf0


	//   ....[39]....
        /*0690*/ 	.word	0x00012d00


	//   ....[40]....
        /*0694*/ 	.word	0x00012d10


	//   ....[41]....
        /*0698*/ 	.word	0x00012d20


	//   ....[42]....
        /*069c*/ 	.word	0x00012d50


	//   ....[43]....
        /*06a0*/ 	.word	0x00012d90


	//   ....[44]....
        /*06a4*/ 	.word	0x00012da0


	//   ....[45]....
        /*06a8*/ 	.word	0x00012dd0


	//   ....[46]....
        /*06ac*/ 	.word	0x00012de0


	//   ....[47]....
        /*06b0*/ 	.word	0x00012df0


	//   ....[48]....
        /*06b4*/ 	.word	0x00012e00


	//   ....[49]....
        /*06b8*/ 	.word	0x00012e10


	//   ....[50]....
        /*06bc*/ 	.word	0x00012e20


	//   ....[51]....
        /*06c0*/ 	.word	0x00012e30


	//   ....[52]....
        /*06c4*/ 	.word	0x00012e40


	//   ....[53]....
        /*06c8*/ 	.word	0x00012e50


	//   ....[54]....
        /*06cc*/ 	.word	0x00012e60


	//   ....[55]....
        /*06d0*/ 	.word	0x00012e70


	//   ....[56]....
        /*06d4*/ 	.word	0x00012e80


	//   ....[57]....
        /*06d8*/ 	.word	0x00012e90


	//   ....[58]....
        /*06dc*/ 	.word	0x00012ea0


	//   ....[59]....
        /*06e0*/ 	.word	0x00012ed0


	//   ....[60]....
        /*06e4*/ 	.word	0x00012f00


	//   ....[61]....
        /*06e8*/ 	.word	0x00012f20


	//   ....[62]....
        /*06ec*/ 	.word	0x00012f30


	//   ....[63]....
        /*06f0*/ 	.word	0x00012f40


	//   ....[64]....
        /*06f4*/ 	.word	0x00012f50


	//   ....[65]....
        /*06f8*/ 	.word	0x00013040


	//   ....[66]....
        /*06fc*/ 	.word	0x00013070


	//   ....[67]....
        /*0700*/ 	.word	0x000130a0


	//   ....[68]....
        /*0704*/ 	.word	0x000130d0


	//   ....[69]....
        /*0708*/ 	.word	0x00013590


	//   ....[70]....
        /*070c*/ 	.word	0x000135d0


	//   ....[71]....
        /*0710*/ 	.word	0x00013690


	//   ....[72]....
        /*0714*/ 	.word	0x000136b0


	//   ....[73]....
        /*0718*/ 	.word	0x00013770


	//   ....[74]....
        /*071c*/ 	.word	0x00013790


	//   ....[75]....
        /*0720*/ 	.word	0x00013860


	//   ....[76]....
        /*0724*/ 	.word	0x00013880


	//   ....[77]....
        /*0728*/ 	.word	0x00013f20


	//   ....[78]....
        /*072c*/ 	.word	0x00013f40


	//   ....[79]....
        /*0730*/ 	.word	0x00014000


	//   ....[80]....
        /*0734*/ 	.word	0x00014020


	//   ....[81]....
        /*0738*/ 	.word	0x000140e0


	//   ....[82]....
        /*073c*/ 	.word	0x00014100


	//   ....[83]....
        /*0740*/ 	.word	0x000141d0


	//   ....[84]....
        /*0744*/ 	.word	0x000141f0


	//   ....[85]....
        /*0748*/ 	.word	0x00014380


	//   ....[86]....
        /*074c*/ 	.word	0x00015fc0


	//   ....[87]....
        /*0750*/ 	.word	0x00016000


	//   ....[88]....
        /*0754*/ 	.word	0x000160d0


	//   ....[89]....
        /*0758*/ 	.word	0x000160e0


	//   ....[90]....
        /*075c*/ 	.word	0x00016130


	//   ....[91]....
        /*0760*/ 	.word	0x00016140


	//   ....[92]....
        /*0764*/ 	.word	0x00016190


	//   ....[93]....
        /*0768*/ 	.word	0x000161a0


	//   ....[94]....
        /*076c*/ 	.word	0x000161f0


	//   ....[95]....
        /*0770*/ 	.word	0x00016200


	//   ....[96]....
        /*0774*/ 	.word	0x00016250


	//   ....[97]....
        /*0778*/ 	.word	0x00016260


	//   ....[98]....
        /*077c*/ 	.word	0x000162b0


	//   ....[99]....
        /*0780*/ 	.word	0x000162c0


	//   ....[100]....
        /*0784*/ 	.word	0x000162d0


	//   ....[101]....
        /*0788*/ 	.word	0x00016320


	//   ....[102]....
        /*078c*/ 	.word	0x00016370


	//   ....[103]....
        /*0790*/ 	.word	0x00016380


	//   ....[104]....
        /*0794*/ 	.word	0x00016390


	//   ....[105]....
        /*0798*/ 	.word	0x000163f0


	//   ....[106]....
        /*079c*/ 	.word	0x00016850


	//   ....[107]....
        /*07a0*/ 	.word	0x00016880


	//   ....[108]....
        /*07a4*/ 	.word	0x000168f0


	//   ....[109]....
        /*07a8*/ 	.word	0x00016920


	//   ....[110]....
        /*07ac*/ 	.word	0x00016960


	//   ....[111]....
        /*07b0*/ 	.word	0x00016990


	//   ....[112]....
        /*07b4*/ 	.word	0x000169e0


	//   ....[113]....
        /*07b8*/ 	.word	0x00016a10


	//   ....[114]....
        /*07bc*/ 	.word	0x00016a60


	//   ....[115]....
        /*07c0*/ 	.word	0x00016a90


	//   ....[116]....
        /*07c4*/ 	.word	0x00016ae0


	//   ....[117]....
        /*07c8*/ 	.word	0x00016b00


	//   ....[118]....
        /*07cc*/ 	.word	0x00016b50


	//   ....[119]....
        /*07d0*/ 	.word	0x00016b70


	//   ....[120]....
        /*07d4*/ 	.word	0x00016bb0


	//   ....[121]....
        /*07d8*/ 	.word	0x00016bd0


	//   ....[122]....
        /*07dc*/ 	.word	0x00016bf0


	//   ....[123]....
        /*07e0*/ 	.word	0x00016c30


	//   ....[124]....
        /*07e4*/ 	.word	0x00016c50


	//   ....[125]....
        /*07e8*/ 	.word	0x00016cb0


	//   ....[126]....
        /*07ec*/ 	.word	0x000172e0


	//   ....[127]....
        /*07f0*/ 	.word	0x00017300


	//   ....[128]....
        /*07f4*/ 	.word	0x00017330


	//   ....[129]....
        /*07f8*/ 	.word	0x00017370


	//   ....[130]....
        /*07fc*/ 	.word	0x000173c0


	//   ....[131]....
        /*0800*/ 	.word	0x000173e0


	//   ....[132]....
        /*0804*/ 	.word	0x00017430


	//   ....[133]....
        /*0808*/ 	.word	0x00017450


	//   ....[134]....
        /*080c*/ 	.word	0x000174a0


	//   ....[135]....
        /*0810*/ 	.word	0x000174c0


	//   ....[136]....
        /*0814*/ 	.word	0x00017510


	//   ....[137]....
        /*0818*/ 	.word	0x00017530


	//   ....[138]....
        /*081c*/ 	.word	0x00017580


	//   ....[139]....
        /*0820*/ 	.word	0x000175a0


	//   ....[140]....
        /*0824*/ 	.word	0x000175e0


	//   ....[141]....
        /*0828*/ 	.word	0x00017600


	//   ....[142]....
        /*082c*/ 	.word	0x00017f40


	//   ....[143]....
        /*0830*/ 	.word	0x00017f50


	//   ....[144]....
        /*0834*/ 	.word	0x00017f60


	//   ....[145]....
        /*0838*/ 	.word	0x00017f70


	//   ....[146]....
        /*083c*/ 	.word	0x00017f80


	//   ....[147]....
        /*0840*/ 	.word	0x00017f90


	//   ....[148]....
        /*0844*/ 	.word	0x00017fb0


	//   ....[149]....
        /*0848*/ 	.word	0x00017fd0


	//   ....[150]....
        /*084c*/ 	.word	0x00018090


	//   ....[151]....
        /*0850*/ 	.word	0x000180a0


	//   ....[152]....
        /*0854*/ 	.word	0x000180b0


	//   ....[153]....
        /*0858*/ 	.word	0x000180c0


	//   ....[154]....
        /*085c*/ 	.word	0x00018130


	//   ....[155]....
        /*0860*/ 	.word	0x00018140


	//   ....[156]....
        /*0864*/ 	.word	0x00018150


	//   ....[157]....
        /*0868*/ 	.word	0x00018160


	//   ....[158]....
        /*086c*/ 	.word	0x00018180


	//   ....[159]....
        /*0870*/ 	.word	0x000181a0


	//   ....[160]....
        /*0874*/ 	.word	0x000181e0


	//   ....[161]....
        /*0878*/ 	.word	0x00018230


	//   ....[162]....
        /*087c*/ 	.word	0x000185e0


	//   ....[163]....
        /*0880*/ 	.word	0x000185f0


	//   ....[164]....
        /*0884*/ 	.word	0x00018600


	//   ....[165]....
        /*0888*/ 	.word	0x00018610


	//   ....[166]....
        /*088c*/ 	.word	0x00018620


	//   ....[167]....
        /*0890*/ 	.word	0x00018640


	//   ....[168]....
        /*0894*/ 	.word	0x00018660


	//   ....[169]....
        /*0898*/ 	.word	0x000186c0


	//   ....[170]....
        /*089c*/ 	.word	0x00018700


	//   ....[171]....
        /*08a0*/ 	.word	0x00018710


	//   ....[172]....
        /*08a4*/ 	.word	0x00018730


	//   ....[173]....
        /*08a8*/ 	.word	0x00018750


	//   ....[174]....
        /*08ac*/ 	.word	0x00018760


	//   ....[175]....
        /*08b0*/ 	.word	0x000187b0


	//   ....[176]....
        /*08b4*/ 	.word	0x000187d0


	//   ....[177]....
        /*08b8*/ 	.word	0x000187e0


	//   ....[178]....
        /*08bc*/ 	.word	0x000187f0


	//   ....[179]....
        /*08c0*/ 	.word	0x00018820


	//   ....[180]....
        /*08c4*/ 	.word	0x00018840


	//   ....[181]....
        /*08c8*/ 	.word	0x00018880


	//   ....[182]....
        /*08cc*/ 	.word	0x00019bb0


	//   ....[183]....
        /*08d0*/ 	.word	0x00019d50


	//   ....[184]....
        /*08d4*/ 	.word	0x0001a420


	//   ....[185]....
        /*08d8*/ 	.word	0x0001a500


	//   ....[186]....
        /*08dc*/ 	.word	0x0001a5f0


	//   ....[187]....
        /*08e0*/ 	.word	0x0001a650


	//   ....[188]....
        /*08e4*/ 	.word	0x0001a710


	//   ....[189]....
        /*08e8*/ 	.word	0x0001a770


	//   ....[190]....
        /*08ec*/ 	.word	0x0001a830


	//   ....[191]....
        /*08f0*/ 	.word	0x0001a890


	//   ....[192]....
        /*08f4*/ 	.word	0x0001a950


	//   ....[193]....
        /*08f8*/ 	.word	0x0001a9b0


	//   ....[194]....
        /*08fc*/ 	.word	0x0001aa70


	//   ....[195]....
        /*0900*/ 	.word	0x0001aad0


	//   ....[196]....
        /*0904*/ 	.word	0x0001ab90


	//   ....[197]....
        /*0908*/ 	.word	0x0001abf0


	//   ....[198]....
        /*090c*/ 	.word	0x0001acb0


	//   ....[199]....
        /*0910*/ 	.word	0x0001ad10


	//   ....[200]....
        /*0914*/ 	.word	0x0001add0


	//   ....[201]....
        /*0918*/ 	.word	0x0001ae30


	//   ....[202]....
        /*091c*/ 	.word	0x0001aef0


	//   ....[203]....
        /*0920*/ 	.word	0x0001af50


	//   ....[204]....
        /*0924*/ 	.word	0x0001b040


	//   ....[205]....
        /*0928*/ 	.word	0x0001b1f0


	//   ....[206]....
        /*092c*/ 	.word	0x0001b280


	//   ....[207]....
        /*0930*/ 	.word	0x0001b350


	//   ....[208]....
        /*0934*/ 	.word	0x0001b3a0


	//   ....[209]....
        /*0938*/ 	.word	0x0001b470


	//   ....[210]....
        /*093c*/ 	.word	0x0001b4c0


	//   ....[211]....
        /*0940*/ 	.word	0x0001b5a0


	//   ....[212]....
        /*0944*/ 	.word	0x0001b5f0


	//   ....[213]....
        /*0948*/ 	.word	0x0001b670


	//   ....[214]....
        /*094c*/ 	.word	0x0001b720


	//   ....[215]....
        /*0950*/ 	.word	0x0001b7a0


	//   ....[216]....
        /*0954*/ 	.word	0x0001b850


	//   ....[217]....
        /*0958*/ 	.word	0x0001b8d0


	//   ....[218]....
        /*095c*/ 	.word	0x0001b970


	//   ....[219]....
        /*0960*/ 	.word	0x0001b9f0


	//   ....[220]....
        /*0964*/ 	.word	0x0001ba90


	//   ....[221]....
        /*0968*/ 	.word	0x0001bb00


	//   ....[222]....
        /*096c*/ 	.word	0x0001bbb0


	//   ....[223]....
        /*0970*/ 	.word	0x0001bc20


	//   ....[224]....
        /*0974*/ 	.word	0x0001bcd0


	//   ....[225]....
        /*0978*/ 	.word	0x0001bd60


	//   ....[226]....
        /*097c*/ 	.word	0x0001bdd0


	//   ....[227]....
        /*0980*/ 	.word	0x0001be50


	//   ....[228]....
        /*0984*/ 	.word	0x0001bef0


	//   ....[229]....
        /*0988*/ 	.word	0x0001bf50


	//   ....[230]....
        /*098c*/ 	.word	0x0001c010


	//   ....[231]....
        /*0990*/ 	.word	0x0001c070


	//   ....[232]....
        /*0994*/ 	.word	0x0001c130


	//   ....[233]....
        /*0998*/ 	.word	0x0001c190


	//   ....[234]....
        /*099c*/ 	.word	0x0001c250


	//   ....[235]....
        /*09a0*/ 	.word	0x0001c2b0


	//   ....[236]....
        /*09a4*/ 	.word	0x0001c370


	//   ....[237]....
        /*09a8*/ 	.word	0x0001c3d0


	//   ....[238]....
        /*09ac*/ 	.word	0x0001c490


	//   ....[239]....
        /*09b0*/ 	.word	0x0001c4f0


	//   ....[240]....
        /*09b4*/ 	.word	0x0001c590


	//   ....[241]....
        /*09b8*/ 	.word	0x0001c6c0


	//   ....[242]....
        /*09bc*/ 	.word	0x0001c750


	//   ....[243]....
        /*09c0*/ 	.word	0x0001c7d0


	//   ....[244]....
        /*09c4*/ 	.word	0x0001c870


	//   ....[245]....
        /*09c8*/ 	.word	0x0001c8d0


	//   ....[246]....
        /*09cc*/ 	.word	0x0001c980


	//   ....[247]....
        /*09d0*/ 	.word	0x0001c9e0


	//   ....[248]....
        /*09d4*/ 	.word	0x0001ca90


	//   ....[249]....
        /*09d8*/ 	.word	0x0001caf0


	//   ....[250]....
        /*09dc*/ 	.word	0x0001cb90


	//   ....[251]....
        /*09e0*/ 	.word	0x0001cbf0


	//   ....[252]....
        /*09e4*/ 	.word	0x0001cca0


	//   ....[253]....
        /*09e8*/ 	.word	0x0001cd00


	//   ....[254]....
        /*09ec*/ 	.word	0x0001cda0


	//   ....[255]....
        /*09f0*/ 	.word	0x0001ce00


	//   ....[0]....
        /*09f4*/ 	.word	0x0001ceb0


	//   ....[1]....
        /*09f8*/ 	.word	0x0001cf10


	//   ....[2]....
        /*09fc*/ 	.word	0x0001cfc0


	//   ....[3]....
        /*0a00*/ 	.word	0x0001d020


	//   ....[4]....
        /*0a04*/ 	.word	0x0001d0d0


	//   ....[5]....
        /*0a08*/ 	.word	0x0001d1c0


	//   ....[6]....
        /*0a0c*/ 	.word	0x0001d250


	//   ....[7]....
        /*0a10*/ 	.word	0x0001d2d0


	//   ....[8]....
        /*0a14*/ 	.word	0x0001d360


	//   ....[9]....
        /*0a18*/ 	.word	0x0001d3c0


	//   ....[10]....
        /*0a1c*/ 	.word	0x0001d460


	//   ....[11]....
        /*0a20*/ 	.word	0x0001d4c0


	//   ....[12]....
        /*0a24*/ 	.word	0x0001d570


	//   ....[13]....
        /*0a28*/ 	.word	0x0001d5d0


	//   ....[14]....
        /*0a2c*/ 	.word	0x0001d670


	//   ....[15]....
        /*0a30*/ 	.word	0x0001d6d0


	//   ....[16]....
        /*0a34*/ 	.word	0x0001d780


	//   ....[17]....
        /*0a38*/ 	.word	0x0001d7e0


	//   ....[18]....
        /*0a3c*/ 	.word	0x0001d880


	//   ....[19]....
        /*0a40*/ 	.word	0x0001d8e0


	//   ....[20]....
        /*0a44*/ 	.word	0x0001d990


	//   ....[21]....
        /*0a48*/ 	.word	0x0001d9f0


	//   ....[22]....
        /*0a4c*/ 	.word	0x0001daa0


	//   ....[23]....
        /*0a50*/ 	.word	0x0001db00


	//   ....[24]....
        /*0a54*/ 	.word	0x0001dbb0


	//   ....[25]....
        /*0a58*/ 	.word	0x0001de10


	//----- nvinfo : EIATTR_REG_RECONFIG
	.align		4
.L_954:
        /*0a5c*/ 	.byte	0x01, 0x54
	.zero		2


	//----- nvinfo : EIATTR_SYSCALL_OFFSETS
	.align		4
        /*0a60*/ 	.byte	0x04, 0x46
        /*0a62*/ 	.short	(.L_956 - .L_955)


	//   ....[0]....
.L_955:
        /*0a64*/ 	.word	0x00001c50


	//   ....[1]....
        /*0a68*/ 	.word	0x000152c0


	//   ....[2]....
        /*0a6c*/ 	.word	0x00015430


	//   ....[3]....
        /*0a70*/ 	.word	0x00015590


	//   ....[4]....
        /*0a74*/ 	.word	0x000156d0


	//   ....[5]....
        /*0a78*/ 	.word	0x00016f70


	//----- nvinfo : EIATTR_MBARRIER_INSTR_OFFSETS
	.align		4
.L_956:
        /*0a7c*/ 	.byte	0x04, 0x39
        /*0a7e*/ 	.short	(.L_958 - .L_957)


	//   ....[0]....
.L_957:
        /*0a80*/ 	.word	0x00000180
        /*0a84*/ 	.word	0x000000ff
        /*0a88*/ 	.word	0x00022800
        /*0a8c*/ 	.short	0x0100
        /*0a8e*/ 	.byte	0x08
	.zero		1


	//   ....[1]....
        /*0a90*/ 	.word	0x00000190
        /*0a94*/ 	.word	0x000000ff
        /*0a98*/ 	.word	0x00022820
        /*0a9c*/ 	.short	0x0100
        /*0a9e*/ 	.byte	0x08
	.zero		1


	//   ....[2]....
        /*0aa0*/ 	.word	0x00000280
        /*0aa4*/ 	.word	0x000000ff
        /*0aa8*/ 	.word	0x00022830
        /*0aac*/ 	.short	0x0100
        /*0aae*/ 	.byte	0x08
	.zero		1


	//   ....[3]....
        /*0ab0*/ 	.word	0x00000290
        /*0ab4*/ 	.word	0x000000ff
        /*0ab8*/ 	.word	0x00022840
        /*0abc*/ 	.short	0x0100
        /*0abe*/ 	.byte	0x08
	.zero		1


	//   ....[4]....
        /*0ac0*/ 	.word	0x000002a0
        /*0ac4*/ 	.word	0x000000ff
        /*0ac8*/ 	.word	0x00022838
        /*0acc*/ 	.short	0x0100
        /*0ace*/ 	.byte	0x08
	.zero		1


	//   ....[5]....
        /*0ad0*/ 	.word	0x000002b0
        /*0ad4*/ 	.word	0x000000ff
        /*0ad8*/ 	.word	0x00022848
        /*0adc*/ 	.short	0x0100
        /*0ade*/ 	.byte	0x08
	.zero		1


	//   ....[6]....
        /*0ae0*/ 	.word	0x000003e0
        /*0ae4*/ 	.word	0x000000ff
        /*0ae8*/ 	.word	0x00022850
        /*0aec*/ 	.short	0x0100
        /*0aee*/ 	.byte	0x08
	.zero		1


	//   ....[7]....
        /*0af0*/ 	.word	0x000003f0
        /*0af4*/ 	.word	0x000000ff
        /*0af8*/ 	.word	0x00022860
        /*0afc*/ 	.short	0x0100
        /*0afe*/ 	.byte	0x08
	.zero		1


	//   ....[8]....
        /*0b00*/ 	.word	0x00000400
        /*0b04*/ 	.word	0x000000ff
        /*0b08*/ 	.word	0x00022858
        /*0b0c*/ 	.short	0x0100
        /*0b0e*/ 	.byte	0x08
	.zero		1


	//   ....[9]....
        /*0b10*/ 	.word	0x00000410
        /*0b14*/ 	.word	0x000000ff
        /*0b18*/ 	.word	0x00022868
        /*0b1c*/ 	.short	0x0100
        /*0b1e*/ 	.byte	0x08
	.zero		1


	//   ....[10]....
        /*0b20*/ 	.word	0x00000500
        /*0b24*/ 	.word	0x000000ff
        /*0b28*/ 	.word	0x00022870
        /*0b2c*/ 	.short	0x0100
        /*0b2e*/ 	.byte	0x06
	.zero		1


	//   ....[11]....
        /*0b30*/ 	.word	0x00000510
        /*0b34*/ 	.word	0x000000ff
        /*0b38*/ 	.word	0x00022880
        /*0b3c*/ 	.short	0x0100
        /*0b3e*/ 	.byte	0x06
	.zero		1


	//   ....[12]....
        /*0b40*/ 	.word	0x00000520
        /*0b44*/ 	.word	0x000000ff
        /*0b48*/ 	.word	0x00022878
        /*0b4c*/ 	.short	0x0100
        /*0b4e*/ 	.byte	0x06
	.zero		1


	//   ....[13]....
        /*0b50*/ 	.word	0x00000530
        /*0b54*/ 	.word	0x000000ff
        /*0b58*/ 	.word	0x00022888
        /*0b5c*/ 	.short	0x0100
        /*0b5e*/ 	.byte	0x06
	.zero		1


	//   ....[14]....
        /*0b60*/ 	.word	0x00000660
        /*0b64*/ 	.word	0x000000ff
        /*0b68*/ 	.word	0x00022890
        /*0b6c*/ 	.short	0x0100
        /*0b6e*/ 	.byte	0x08
	.zero		1


	//   ....[15]....
        /*0b70*/ 	.word	0x00000670
        /*0b74*/ 	.word	0x000000ff
        /*0b78*/ 	.word	0x000228a0
        /*0b7c*/ 	.short	0x0100
        /*0b7e*/ 	.byte	0x08
	.zero		1


	//   ....[16]....
        /*0b80*/ 	.word	0x00000680
        /*0b84*/ 	.word	0x000000ff
        /*0b88*/ 	.word	0x00022898
        /*0b8c*/ 	.short	0x0100
        /*0b8e*/ 	.byte	0x08
	.zero		1


	//   ....[17]....
        /*0b90*/ 	.word	0x00000690
        /*0b94*/ 	.word	0x000000ff
        /*0b98*/ 	.word	0x000228a8
        /*0b9c*/ 	.short	0x0100
        /*0b9e*/ 	.byte	0x08
	.zero		1


	//   ....[18]....
        /*0ba0*/ 	.word	0x000007e0
        /*0ba4*/ 	.word	0x000000ff
        /*0ba8*/ 	.word	0x000228b0
        /*0bac*/ 	.short	0x0100
        /*0bae*/ 	.byte	0x08
	.zero		1


	//   ....[19]....
        /*0bb0*/ 	.word	0x000007f0
        /*0bb4*/ 	.word	0x000000ff
        /*0bb8*/ 	.word	0x000228c0
        /*0bbc*/ 	.short	0x0100
        /*0bbe*/ 	.byte	0x08
	.zero		1


	//   ....[20]....
        /*0bc0*/ 	.word	0x00000800
        /*0bc4*/ 	.word	0x000000ff
        /*0bc8*/ 	.word	0x000228b8
        /*0bcc*/ 	.short	0x0100
        /*0bce*/ 	.byte	0x08
	.zero		1


	//   ....[21]....
        /*0bd0*/ 	.word	0x00000810
        /*0bd4*/ 	.word	0x000000ff
        /*0bd8*/ 	.word	0x000228c8
        /*0bdc*/ 	.short	0x0100
        /*0bde*/ 	.byte	0x08
	.zero		1


	//   ....[22]....
        /*0be0*/ 	.word	0x00001cd0
        /*0be4*/ 	.word	0x000000ff
        /*0be8*/ 	.word	0x00022800
        /*0bec*/ 	.short	0x010a
        /*0bee*/ 	.byte	0x2b
	.zero		1


	//   ....[23]....
        /*0bf0*/ 	.word	0x00001d50
        /*0bf4*/ 	.word	0x00000003
        /*0bf8*/ 	.word	0x00022830
        /*0bfc*/ 	.short	0x010a
        /*0bfe*/ 	.byte	0x3f
	.zero		1


	//   ....[24]....
        /*0c00*/ 	.word	0x00001d90
        /*0c04*/ 	.word	0x00000003
        /*0c08*/ 	.word	0x00022830
        /*0c0c*/ 	.short	0x010a
        /*0c0e*/ 	.byte	0x3f
	.zero		1


	//   ....[25]....
        /*0c10*/ 	.word	0x000026c0
        /*0c14*/ 	.word	0x000000ff
        /*0c18*/ 	.word	0x00000000
        /*0c1c*/ 	.short	0x0101
        /*0c1e*/ 	.byte	0x06
	.zero		1


	//   ....[26]....
        /*0c20*/ 	.word	0x00005e20
        /*0c24*/ 	.word	0x000000ff
        /*0c28*/ 	.word	0x00022830
        /*0c2c*/ 	.short	0x010a
        /*0c2e*/ 	.byte	0x06
	.zero		1


	//   ....[27]....
        /*0c30*/ 	.word	0x00005e60
        /*0c34*/ 	.word	0x000000ff
        /*0c38*/ 	.word	0x00022830
        /*0c3c*/ 	.short	0x010a
        /*0c3e*/ 	.byte	0x06
	.zero		1


	//   ....[28]....
        /*0c40*/ 	.word	0x000066f0
        /*0c44*/ 	.word	0x000000ff
        /*0c48*/ 	.word	0x00022850
        /*0c4c*/ 	.short	0x010a
        /*0c4e*/ 	.byte	0x06
	.zero		1


	//   ....[29]....
        /*0c50*/ 	.word	0x00006730
        /*0c54*/ 	.word	0x000000ff
        /*0c58*/ 	.word	0x00022850
        /*0c5c*/ 	.short	0x010a
        /*0c5e*/ 	.byte	0x06
	.zero		1


	//   ....[30]....
        /*0c60*/ 	.word	0x00006a10
        /*0c64*/ 	.word	0x000000ff
        /*0c68*/ 	.word	0x00000000
        /*0c6c*/ 	.short	0x0101
        /*0c6e*/ 	.byte	0x06
	.zero		1


	//   ....[31]....
        /*0c70*/ 	.word	0x00009cd0
        /*0c74*/ 	.word	0x000000ff
        /*0c78*/ 	.word	0x00000000
        /*0c7c*/ 	.short	0x0101
        /*0c7e*/ 	.byte	0x06
	.zero		1


	//   ....[32]....
        /*0c80*/ 	.word	0x0000a680
        /*0c84*/ 	.word	0x000000ff
        /*0c88*/ 	.word	0x00022830
        /*0c8c*/ 	.short	0x010a
        /*0c8e*/ 	.byte	0x06
	.zero		1


	//   ....[33]....
        /*0c90*/ 	.word	0x0000a6c0
        /*0c94*/ 	.word	0x000000ff
        /*0c98*/ 	.word	0x00022830
        /*0c9c*/ 	.short	0x010a
        /*0c9e*/ 	.byte	0x06
	.zero		1


	//   ....[34]....
        /*0ca0*/ 	.word	0x0000af50
        /*0ca4*/ 	.word	0x000000ff
        /*0ca8*/ 	.word	0x00022850
        /*0cac*/ 	.short	0x010a
        /*0cae*/ 	.byte	0x06
	.zero		1


	//   ....[35]....
        /*0cb0*/ 	.word	0x0000af90
        /*0cb4*/ 	.word	0x000000ff
        /*0cb8*/ 	.word	0x00022850
        /*0cbc*/ 	.short	0x010a
        /*0cbe*/ 	.byte	0x06
	.zero		1


	//   ....[36]....
        /*0cc0*/ 	.word	0x0000b2c0
        /*0cc4*/ 	.word	0x000000ff
        /*0cc8*/ 	.word	0x00000000
        /*0ccc*/ 	.short	0x0101
        /*0cce*/ 	.byte	0x06
	.zero		1


	//   ....[37]....
        /*0cd0*/ 	.word	0x0000c890
        /*0cd4*/ 	.word	0x000000ff
        /*0cd8*/ 	.word	0x00000000
        /*0cdc*/ 	.short	0x0101
        /*0cde*/ 	.byte	0x06
	.zero		1


	//   ....[38]....
        /*0ce0*/ 	.word	0x0000d000
        /*0ce4*/ 	.word	0x000000ff
        /*0ce8*/ 	.word	0x00022830
        /*0cec*/ 	.short	0x010a
        /*0cee*/ 	.byte	0x06
	.zero		1


	//   ....[39]....
        /*0cf0*/ 	.word	0x0000d040
        /*0cf4*/ 	.word	0x000000ff
        /*0cf8*/ 	.word	0x00022830
        /*0cfc*/ 	.short	0x010a
        /*0cfe*/ 	.byte	0x06
	.zero		1


	//   ....[40]....
        /*0d00*/ 	.word	0x0000d8a0
        /*0d04*/ 	.word	0x000000ff
        /*0d08*/ 	.word	0x00022850
        /*0d0c*/ 	.short	0x010a
        /*0d0e*/ 	.byte	0x06
	.zero		1


	//   ....[41]....
        /*0d10*/ 	.word	0x0000d8e0
        /*0d14*/ 	.word	0x000000ff
        /*0d18*/ 	.word	0x00022850
        /*0d1c*/ 	.short	0x010a
        /*0d1e*/ 	.byte	0x06
	.zero		1


	//   ....[42]....
        /*0d20*/ 	.word	0x0000dbd0
        /*0d24*/ 	.word	0x000000ff
        /*0d28*/ 	.word	0x00000000
        /*0d2c*/ 	.short	0x0101
        /*0d2e*/ 	.byte	0x06
	.zero		1


	//   ....[43]....
        /*0d30*/ 	.word	0x00010e70
        /*0d34*/ 	.word	0x000000ff
        /*0d38*/ 	.word	0x00000000
        /*0d3c*/ 	.short	0x0101
        /*0d3e*/ 	.byte	0x06
	.zero		1


	//   ....[44]....
        /*0d40*/ 	.word	0x000114e0
        /*0d44*/ 	.word	0x000000ff
        /*0d48*/ 	.word	0x00022850
        /*0d4c*/ 	.short	0x010a
        /*0d4e*/ 	.byte	0x09
	.zero		1


	//   ....[45]....
        /*0d50*/ 	.word	0x00011520
        /*0d54*/ 	.word	0x000000ff
        /*0d58*/ 	.word	0x00022850
        /*0d5c*/ 	.short	0x010a
        /*0d5e*/ 	.byte	0x09
	.zero		1


	//   ....[46]....
        /*0d60*/ 	.word	0x00011bd0
        /*0d64*/ 	.word	0x000000ff
        /*0d68*/ 	.word	0x00000000
        /*0d6c*/ 	.short	0x0101
        /*0d6e*/ 	.byte	0x04
	.zero		1


	//   ....[47]....
        /*0d70*/ 	.word	0x000135c0
        /*0d74*/ 	.word	0x00000004
        /*0d78*/ 	.word	0x00000000
        /*0d7c*/ 	.short	0x0101
        /*0d7e*/ 	.byte	0x3f
	.zero		1


	//   ....[48]....
        /*0d80*/ 	.word	0x00015cd0
        /*0d84*/ 	.word	0x00000000
        /*0d88*/ 	.word	0x00022880
        /*0d8c*/ 	.short	0x010a
        /*0d8e*/ 	.byte	0x3f
	.zero		1


	//   ....[49]....
        /*0d90*/ 	.word	0x00016530
        /*0d94*/ 	.word	0x00000000
        /*0d98*/ 	.word	0x00022870
        /*0d9c*/ 	.short	0x0107
        /*0d9e*/ 	.byte	0x3f
	.zero		1


	//   ....[50]....
        /*0da0*/ 	.word	0x000165f0
        /*0da4*/ 	.word	0x00000000
        /*0da8*/ 	.word	0x00022870
        /*0dac*/ 	.short	0x0101
        /*0dae*/ 	.byte	0x3f
	.zero		1


	//   ....[51]....
        /*0db0*/ 	.word	0x00016620
        /*0db4*/ 	.word	0x00000000
        /*0db8*/ 	.word	0x00022840
        /*0dbc*/ 	.short	0x010a
        /*0dbe*/ 	.byte	0x3f
	.zero		1


	//   ....[52]....
        /*0dc0*/ 	.word	0x00016d50
        /*0dc4*/ 	.word	0x00000000
        /*0dc8*/ 	.word	0x00022830
        /*0dcc*/ 	.short	0x0107
        /*0dce*/ 	.byte	0x3f
	.zero		1


	//   ....[53]....
        /*0dd0*/ 	.word	0x00016e10
        /*0dd4*/ 	.word	0x00000000
        /*0dd8*/ 	.word	0x00022830
        /*0ddc*/ 	.short	0x0101
        /*0dde*/ 	.byte	0x3f
	.zero		1


	//   ....[54]....
        /*0de0*/ 	.word	0x000176b0
        /*0de4*/ 	.word	0x00000011
        /*0de8*/ 	.word	0x00022800
        /*0dec*/ 	.short	0x0107
        /*0dee*/ 	.byte	0x3f
	.zero		1


	//   ....[55]....
        /*0df0*/ 	.word	0x000177a0
        /*0df4*/ 	.word	0x00000011
        /*0df8*/ 	.word	0x00022800
        /*0dfc*/ 	.short	0x0101
        /*0dfe*/ 	.byte	0x3f
	.zero		1


	//   ....[56]....
        /*0e00*/ 	.word	0x000177c0
        /*0e04*/ 	.word	0x00000011
        /*0e08*/ 	.word	0x00022820
        /*0e0c*/ 	.short	0x010a
        /*0e0e*/ 	.byte	0x3f
	.zero		1


	//   ....[57]....
        /*0e10*/ 	.word	0x00017ce0
        /*0e14*/ 	.word	0x00000000
        /*0e18*/ 	.word	0x00022880
        /*0e1c*/ 	.short	0x010a
        /*0e1e*/ 	.byte	0x3f
	.zero		1


	//   ....[58]....
        /*0e20*/ 	.word	0x000182b0
        /*0e24*/ 	.word	0x00000000
        /*0e28*/ 	.word	0x00022870
        /*0e2c*/ 	.short	0x0107
        /*0e2e*/ 	.byte	0x3f
	.zero		1


	//   ....[59]....
        /*0e30*/ 	.word	0x00018370
        /*0e34*/ 	.word	0x00000000
        /*0e38*/ 	.word	0x00022870
        /*0e3c*/ 	.short	0x0101
        /*0e3e*/ 	.byte	0x3f
	.zero		1


	//   ....[60]....
        /*0e40*/ 	.word	0x000183a0
        /*0e44*/ 	.word	0x00000000
        /*0e48*/ 	.word	0x00022840
        /*0e4c*/ 	.short	0x010a
        /*0e4e*/ 	.byte	0x3f
	.zero		1


	//   ....[61]....
        /*0e50*/ 	.word	0x00018940
        /*0e54*/ 	.word	0x00000000
        /*0e58*/ 	.word	0x00022830
        /*0e5c*/ 	.short	0x0107
        /*0e5e*/ 	.byte	0x3f
	.zero		1


	//   ....[62]....
        /*0e60*/ 	.word	0x00018a00
        /*0e64*/ 	.word	0x00000000
        /*0e68*/ 	.word	0x00022830
        /*0e6c*/ 	.short	0x0101
        /*0e6e*/ 	.byte	0x3f
	.zero		1


	//   ....[63]....
        /*0e70*/ 	.word	0x00018a90
        /*0e74*/ 	.word	0x00000003
        /*0e78*/ 	.word	0x00022870
        /*0e7c*/ 	.short	0x010a
        /*0e7e*/ 	.byte	0x3f
	.zero		1


	//   ....[64]....
        /*0e80*/ 	.word	0x00018b20
        /*0e84*/ 	.word	0x00000003
        /*0e88*/ 	.word	0x00022860
        /*0e8c*/ 	.short	0x010a
        /*0e8e*/ 	.byte	0x3f
	.zero		1


	//   ....[65]....
        /*0e90*/ 	.word	0x000190e0
        /*0e94*/ 	.word	0x00000003
        /*0e98*/ 	.word	0x00022850
        /*0e9c*/ 	.short	0x0101
        /*0e9e*/ 	.byte	0x3f
	.zero		1


	//   ....[66]....
        /*0ea0*/ 	.word	0x00019170
        /*0ea4*/ 	.word	0x00000003
        /*0ea8*/ 	.word	0x00000000
        /*0eac*/ 	.short	0x0101
        /*0eae*/ 	.byte	0x3f
	.zero		1


	//   ....[67]....
        /*0eb0*/ 	.word	0x00019340
        /*0eb4*/ 	.word	0x00000003
        /*0eb8*/ 	.word	0x00022870
        /*0ebc*/ 	.short	0x010a
        /*0ebe*/ 	.byte	0x3f
	.zero		1


	//   ....[68]....
        /*0ec0*/ 	.word	0x000193d0
        /*0ec4*/ 	.word	0x00000003
        /*0ec8*/ 	.word	0x00022860
        /*0ecc*/ 	.short	0x010a
        /*0ece*/ 	.byte	0x3f
	.zero		1


	//   ....[69]....
        /*0ed0*/ 	.word	0x00019990
        /*0ed4*/ 	.word	0x00000003
        /*0ed8*/ 	.word	0x00022850
        /*0edc*/ 	.short	0x0101
        /*0ede*/ 	.byte	0x3f
	.zero		1


	//   ....[70]....
        /*0ee0*/ 	.word	0x00019a30
        /*0ee4*/ 	.word	0x00000003
        /*0ee8*/ 	.word	0x00000000
        /*0eec*/ 	.short	0x0101
        /*0eee*/ 	.byte	0x3f
	.zero		1


	//   ....[71]....
        /*0ef0*/ 	.word	0x00019cd0
        /*0ef4*/ 	.word	0x00000004
        /*0ef8*/ 	.word	0x00022820
        /*0efc*/ 	.short	0x010a
        /*0efe*/ 	.byte	0x3f
	.zero		1


	//   ....[72]....
        /*0f00*/ 	.word	0x00019e50
        /*0f04*/ 	.word	0x00000005
        /*0f08*/ 	.word	0x00022840
        /*0f0c*/ 	.short	0x010a
        /*0f0e*/ 	.byte	0x3f
	.zero		1


	//   ....[73]....
        /*0f10*/ 	.word	0x00019ef0
        /*0f14*/ 	.word	0x0000001f
        /*0f18*/ 	.word	0x00022840
        /*0f1c*/ 	.short	0x010a
        /*0f1e*/ 	.byte	0x3f
	.zero		1


	//   ....[74]....
        /*0f20*/ 	.word	0x00019f30
        /*0f24*/ 	.word	0x00000005
        /*0f28*/ 	.word	0x00022860
        /*0f2c*/ 	.short	0x010a
        /*0f2e*/ 	.byte	0x3f
	.zero		1


	//   ....[75]....
        /*0f30*/ 	.word	0x00019f70
        /*0f34*/ 	.word	0x0000001f
        /*0f38*/ 	.word	0x00022860
        /*0f3c*/ 	.short	0x010a
        /*0f3e*/ 	.byte	0x3f
	.zero		1


	//   ....[76]....
        /*0f40*/ 	.word	0x00019fb0
        /*0f44*/ 	.word	0x00000005
        /*0f48*/ 	.word	0x00022880
        /*0f4c*/ 	.short	0x010a
        /*0f4e*/ 	.byte	0x3f
	.zero		1


	//   ....[77]....
        /*0f50*/ 	.word	0x00019ff0
        /*0f54*/ 	.word	0x0000001f
        /*0f58*/ 	.word	0x00022880
        /*0f5c*/ 	.short	0x010a
        /*0f5e*/ 	.byte	0x3f
	.zero		1


	//   ....[78]....
        /*0f60*/ 	.word	0x0001a060
        /*0f64*/ 	.word	0x00000003
        /*0f68*/ 	.word	0x00022800
        /*0f6c*/ 	.short	0x010a
        /*0f6e*/ 	.byte	0x3f
	.zero		1


	//   ....[79]....
        /*0f70*/ 	.word	0x0001a0b0
        /*0f74*/ 	.word	0x00000003
        /*0f78*/ 	.word	0x00022830
        /*0f7c*/ 	.short	0x010a
        /*0f7e*/ 	.byte	0x3f
	.zero		1


	//   ....[80]....
        /*0f80*/ 	.word	0x0001a110
        /*0f84*/ 	.word	0x00000006
        /*0f88*/ 	.word	0x00022830
        /*0f8c*/ 	.short	0x010a
        /*0f8e*/ 	.byte	0x3f
	.zero		1


	//   ....[81]....
        /*0f90*/ 	.word	0x0001a170
        /*0f94*/ 	.word	0x00000006
        /*0f98*/ 	.word	0x00022850
        /*0f9c*/ 	.short	0x010a
        /*0f9e*/ 	.byte	0x3f
	.zero		1


	//   ....[82]....
        /*0fa0*/ 	.word	0x0001a1d0
        /*0fa4*/ 	.word	0x0000000b
        /*0fa8*/ 	.word	0x00022830
        /*0fac*/ 	.short	0x010a
        /*0fae*/ 	.byte	0x3f
	.zero		1


	//   ....[83]....
        /*0fb0*/ 	.word	0x0001a230
        /*0fb4*/ 	.word	0x0000000b
        /*0fb8*/ 	.word	0x00022850
        /*0fbc*/ 	.short	0x010a
        /*0fbe*/ 	.byte	0x3f
	.zero		1


	//   ....[84]....
        /*0fc0*/ 	.word	0x0001a290
        /*0fc4*/ 	.word	0x0000000b
        /*0fc8*/ 	.word	0x00022830
        /*0fcc*/ 	.short	0x010a
        /*0fce*/ 	.byte	0x3f
	.zero		1


	//   ....[85]....
        /*0fd0*/ 	.word	0x0001a2f0
        /*0fd4*/ 	.word	0x0000000b
        /*0fd8*/ 	.word	0x00022850
        /*0fdc*/ 	.short	0x010a
        /*0fde*/ 	.byte	0x3f
	.zero		1


	//   ....[86]....
        /*0fe0*/ 	.word	0x0001a350
        /*0fe4*/ 	.word	0x00000005
        /*0fe8*/ 	.word	0x00022850
        /*0fec*/ 	.short	0x010a
        /*0fee*/ 	.byte	0x3f
	.zero		1


	//   ....[87]....
        /*0ff0*/ 	.word	0x0001a450
        /*0ff4*/ 	.word	0x00000000
        /*0ff8*/ 	.word	0x00022880
        /*0ffc*/ 	.short	0x010a
        /*0ffe*/ 	.byte	0x3f
	.zero		1


	//   ....[88]....
        /*1000*/ 	.word	0x0001b140
        /*1004*/ 	.word	0x00000000
        /*1008*/ 	.word	0x00022840
        /*100c*/ 	.short	0x010a
        /*100e*/ 	.byte	0x3f
	.zero		1


	//   ....[89]....
        /*1010*/ 	.word	0x0001c5c0
        /*1014*/ 	.word	0x00000011
        /*1018*/ 	.word	0x00022820
        /*101c*/ 	.short	0x010a
        /*101e*/ 	.byte	0x3f
	.zero		1


	//   ....[90]....
        /*1020*/ 	.word	0x0001c610
        /*1024*/ 	.word	0x00000000
        /*1028*/ 	.word	0x00022880
        /*102c*/ 	.short	0x010a
        /*102e*/ 	.byte	0x3f
	.zero		1


	//   ....[91]....
        /*1030*/ 	.word	0x0001d110
        /*1034*/ 	.word	0x00000000
        /*1038*/ 	.word	0x00022840
        /*103c*/ 	.short	0x010a
        /*103e*/ 	.byte	0x3f
	.zero		1


	//   ....[92]....
        /*1040*/ 	.word	0x0001dbf0
        /*1044*/ 	.word	0x00000003
        /*1048*/ 	.word	0x00022870
        /*104c*/ 	.short	0x010a
        /*104e*/ 	.byte	0x3f
	.zero		1


	//   ....[93]....
        /*1050*/ 	.word	0x0001dc40
        /*1054*/ 	.word	0x00000003
        /*1058*/ 	.word	0x00022860
        /*105c*/ 	.short	0x010a
        /*105e*/ 	.byte	0x3f
	.zero		1


	//   ....[94]....
        /*1060*/ 	.word	0x0001dc90
        /*1064*/ 	.word	0x00000003
        /*1068*/ 	.word	0x00022870
        /*106c*/ 	.short	0x010a
        /*106e*/ 	.byte	0x3f
	.zero		1


	//   ....[95]....
        /*1070*/ 	.word	0x0001dce0
        /*1074*/ 	.word	0x00000003
        /*1078*/ 	.word	0x00022860
        /*107c*/ 	.short	0x010a
        /*107e*/ 	.byte	0x3f
	.zero		1


	//   ....[96]....
        /*1080*/ 	.word	0x0001dd30
        /*1084*/ 	.word	0x00000004
        /*1088*/ 	.word	0x00022820
        /*108c*/ 	.short	0x010a
        /*108e*/ 	.byte	0x3f
	.zero		1


	//   ....[97]....
        /*1090*/ 	.word	0x0001ded0
        /*1094*/ 	.word	0x00000005
        /*1098*/ 	.word	0x00022840
        /*109c*/ 	.short	0x010a
        /*109e*/ 	.byte	0x3f
	.zero		1


	//   ....[98]....
        /*10a0*/ 	.word	0x0001df20
        /*10a4*/ 	.word	0x0000001f
        /*10a8*/ 	.word	0x00022840
        /*10ac*/ 	.short	0x010a
        /*10ae*/ 	.byte	0x3f
	.zero		1


	//   ....[99]....
        /*10b0*/ 	.word	0x0001df70
        /*10b4*/ 	.word	0x00000005
        /*10b8*/ 	.word	0x00022860
        /*10bc*/ 	.short	0x010a
        /*10be*/ 	.byte	0x3f
	.zero		1


	//   ....[100]....
        /*10c0*/ 	.word	0x0001dfc0
        /*10c4*/ 	.word	0x0000001f
        /*10c8*/ 	.word	0x00022860
        /*10cc*/ 	.short	0x010a
        /*10ce*/ 	.byte	0x3f
	.zero		1


	//   ....[101]....
        /*10d0*/ 	.word	0x0001e010
        /*10d4*/ 	.word	0x00000005
        /*10d8*/ 	.word	0x00022880
        /*10dc*/ 	.short	0x010a
        /*10de*/ 	.byte	0x3f
	.zero		1


	//----- nvinfo : EIATTR_NUM_MBARRIERS
	.align		4
.L_958:
        /*10e0*/ 	.byte	0x03, 0x38
        /*10e2*/ 	.short	0x0016


	//----- nvinfo : EIATTR_EXIT_INSTR_OFFSETS
	.align		4
        /*10e4*/ 	.byte	0x04, 0x1c
        /*10e6*/ 	.short	(.L_960 - .L_959)


	//   ....[0]....
.L_959:
        /*10e8*/ 	.word	0x000009a0


	//   ....[1]....
        /*10ec*/ 	.word	0x000142f0


	//   ....[2]....
        /*10f0*/ 	.word	0x0001a040


	//----- nvinfo : EIATTR_MAX_THREADS
	.align		4
.L_960:
        /*10f4*/ 	.byte	0x04, 0x05
        /*10f6*/ 	.short	(.L_962 - .L_961)
.L_961:
        /*10f8*/ 	.word	0x00000180
        /*10fc*/ 	.word	0x00000001
        /*1100*/ 	.word	0x00000001


	//----- nvinfo : EIATTR_CRS_STACK_SIZE
	.align		4
.L_962:
        /*1104*/ 	.byte	0x04, 0x1e
        /*1106*/ 	.short	(.L_964 - .L_963)
.L_963:
        /*1108*/ 	.word	0x00000000


	//----- nvinfo : EIATTR_CBANK_PARAM_SIZE
	.align		4
.L_964:
        /*110c*/ 	.byte	0x03, 0x19
        /*110e*/ 	.short	0x0af0


	//----- nvinfo : EIATTR_PARAM_CBANK
	.align		4
        /*1110*/ 	.byte	0x04, 0x0a
        /*1112*/ 	.short	(.L_966 - .L_965)
	.align		4
.L_965:
        /*1114*/ 	.word	index@(.nv.constant0._ZN7cutlass13device_kernelIN5flash11enable_sm90INS1_16FlashAttnFwdSm90INS1_25CollectiveMainloopFwdSm90ILi2EN4cute5tupleIJNS5_1CILi1EEES8_S8_EEENS6_IJNS7_ILi128EEENS7_ILi160EEESA_EEELi128ENS_12float_e4m3_tEfNS_4arch4Sm90ELb0ELb1ELb0ELb0ELb1ELb0ELb0ELb1ELb1ELb1ELb0ELb0EEENS1_21CollectiveEpilogueFwdINS6_IJSA_SA_SB_EEES9_NS_10bfloat16_tESF_Li256ELb0ELb1ELb0ELb1EEENS1_30DynamicPersistentTileSchedulerILi256ELi128ELb0ELb1ELb1EEEEEEEEEvNT_6ParamsE)
        /*1118*/ 	.short	0x0210
        /*111a*/ 	.short	0x0af0


	//----- nvinfo : EIATTR_SW_WAR
	.align		4
.L_966:
        /*111c*/ 	.byte	0x04, 0x36
        /*111e*/ 	.short	(.L_968 - .L_967)
.L_967:
        /*1120*/ 	.word	0x00000008
.L_968:


//--------------------- .nv.info._ZN7cutlass13device_kernelIN5flash11enable_sm90INS1_16FlashAttnFwdSm90INS1_25CollectiveMainloopFwdSm90ILi2EN4cute5tupleIJNS5_1CILi1EEES8_S8_EEENS6_IJNS7_ILi128EEENS7_ILi160EEESA_EEELi128ENS_12float_e4m3_tEfNS_4arch4Sm90ELb0ELb1ELb0ELb1ELb1ELb0ELb0ELb1ELb1ELb1ELb0ELb0EEENS1_21CollectiveEpilogueFwdINS6_IJSA_SA_SB_EEES9_NS_10bfloat16_tESF_Li256ELb1ELb1ELb0ELb1EEENS1_36VarlenDynamicPersistentTileSchedulerILi128ELi160ELi256ELi128ELb0ELb1ELb1ELb1ELb0ELb1EEEEEEEEEvNT_6ParamsE --------------------------
	.section	.nv.info._ZN7cutlass13device_kernelIN5flash11enable_sm90INS1_16FlashAttnFwdSm90INS1_25CollectiveMainloopFwdSm90ILi2EN4cute5tupleIJNS5_1CILi1EEES8_S8_EEENS6_IJNS7_ILi128EEENS7_ILi160EEESA_EEELi128ENS_12float_e4m3_tEfNS_4arch4Sm90ELb0ELb1ELb0ELb1ELb1ELb0ELb0ELb1ELb1ELb1ELb0ELb0EEENS1_21CollectiveEpilogueFwdINS6_IJSA_SA_SB_EEES9_NS_10bfloat16_tESF_Li256ELb1ELb1ELb0ELb1EEENS1_36VarlenDynamicPersistentTileSchedulerILi128ELi160ELi256ELi128ELb0ELb1ELb1ELb1ELb0ELb1EEEEEEEEEvNT_6ParamsE,"",@"SHT_CUDA_INFO"
	.sectionflags	@""
	.align	4


	//----- nvinfo : EIATTR_CUDA_API_VERSION
	.align		4
        /*0000*/ 	.byte	0x04, 0x37
        /*0002*/ 	.short	(.L_970 - .L_969)
.L_969:
        /*0004*/ 	.word	0x00000082


	//----- nvinfo : EIATTR_KPARAM_INFO
	.align		4
.L_970:
        /*0008*/ 	.byte	0x04, 0x17
        /*000a*/ 	.short	(.L_972 - .L_971)
.L_971:
        /*000c*/ 	.word	0x00000000
        /*0010*/ 	.short	0x0000
        /*0012*/ 	.short	0x0070
        /*0014*/ 	.byte	0x00, 0xf0, 0x01, 0x2a


	//----- nvinfo : EIATTR_SPARSE_MMA_MASK
	.align		4
.L_972:
        /*0018*/ 	.byte	0x03, 0x50
        /*001a*/ 	.short	0x0000


	//----- nvinfo : EIATTR_MAXREG_COUNT
	.align		4
        /*001c*/ 	.byte	0x03, 0x1b
        /*001e*/ 	.short	0x00a8


	//----- nvinfo : EIATTR_NUM_BARRIERS
	.align		4
        /*0020*/ 	.byte	0x02, 0x4c
        /*0022*/ 	.byte	0x10
	.zero		1


	//----- nvinfo : EIATTR_EXTERNS
	.align		4
        /*0024*/ 	.byte	0x04, 0x0f
        /*0026*/ 	.short	(.L_974 - .L_973)


	//   ....[0]....
	.align		4
.L_973:
        /*0028*/ 	.word	index@(__assertfail)


	//----- nvinfo : EIATTR_ANNOTATIONS
	.align		4
.L_974:
        /*002c*/ 	.byte	0x04, 0x55
        /*002e*/ 	.short	(.L_976 - .L_975)


	//   ....[0]....
.L_975:
        /* <DEDUP_REMOVED lines=24> */


	//----- nvinfo : EIATTR_MERCURY_ISA_VERSION
	.align		4
.L_976:
        /*0198*/ 	.byte	0x03, 0x5f
        /*019a*/ 	.short	0x0101


	//----- nvinfo : EIATTR_UNUSED_LOAD_BYTE_OFFSET
	.align		4
        /*019c*/ 	.byte	0x04, 0x44
        /*019e*/ 	.short	(.L_978 - .L_977)


	//   ....[0]....
.L_977:
        /*01a0*/ 	.word	0x00000980
        /*01a4*/ 	.word	0x0000fff0


	//   ....[1]....
        /*01a8*/ 	.word	0x000120a0
        /*01ac*/ 	.word	0x0000fff0


	//----- nvinfo : EIATTR_INT_WARP_WIDE_INSTR_OFFSETS
	.align		4
.L_978:
        /*01b0*/ 	.byte	0x04, 0x31
        /*01b2*/ 	.short	(.L_980 - .L_979)


	//   ....[0]....
.L_979:
        /*01b4*/ 	.word	0x000000c0


	//   ....[1]....
        /*01b8*/ 	.word	0x000000d0


	//   ....[2]....
        /*01bc*/ 	.word	0x00000170


	//   ....[3]....
        /*01c0*/ 	.word	0x00016060


	//   ....[4]....
        /*01c4*/ 	.word	0x000160f0


	//   ....[5]....
        /*01c8*/ 	.word	0x0001a340


	//   ....[6]....
        /*01cc*/ 	.word	0x0001a3d0


	//----- nvinfo : EIATTR_COOP_GROUP_MASK_REGIDS
	.align		4
.L_980:
        /*01d0*/ 	.byte	0x04, 0x29
        /*01d2*/ 	.short	(.L_982 - .L_981)


	//   ....[0]....
.L_981:
        /*01d4*/ 	.word	0xffffffff


	//   ....[1]....
        /*01d8*/ 	.word	0xffffffff


	//   ....[2]....
        /*01dc*/ 	.word	0xffffffff


	//   ....[3]....
        /*01e0*/ 	.word	0xffffffff


	//   ....[4]....
        /*01e4*/ 	.word	0xffffffff


	//   ....[5]....
        /*01e8*/ 	.word	0xffffffff


	//   ....[6]....
        /*01ec*/ 	.word	0xffffffff


	//   ....[7]....
        /*01f0*/ 	.word	0xffffffff


	//   ....[8]....
        /*01f4*/ 	.word	0xffffffff


	//   ....[9]....
        /*01f8*/ 	.word	0xffffffff


	//   ....[10]....
        /*01fc*/ 	.word	0xffffffff


	//   ....[11]....
        /*0200*/ 	.word	0xffffffff


	//   ....[12]....
        /*0204*/ 	.word	0xffffffff


	//   ....[13]....
        /*0208*/ 	.word	0xffffffff


	//   ....[14]....
        /*020c*/ 	.word	0xffffffff


	//   ....[15]....
        /*0210*/ 	.word	0xffffffff


	//   ....[16]....
        /*0214*/ 	.word	0xffffffff


	//   ....[17]....
        /*0218*/ 	.word	0xffffffff


	//   ....[18]....
        /*021c*/ 	.word	0xffffffff


	//   ....[19]....
        /*0220*/ 	.word	0xffffffff


	//   ....[20]....
        /*0224*/ 	.word	0xffffffff


	//   ....[21]....
        /*0228*/ 	.word	0xffffffff


	//   ....[22]....
        /*022c*/ 	.word	0xffffffff


	//   ....[23]....
        /*0230*/ 	.word	0xffffffff


	//   ....[24]....
        /*0234*/ 	.word	0xffffffff


	//   ....[25]....
        /*0238*/ 	.word	0xffffffff


	//   ....[26]....
        /*023c*/ 	.word	0xffffffff


	//   ....[27]....
        /*0240*/ 	.word	0xffffffff


	//   ....[28]....
        /*0244*/ 	.word	0xffffffff


	//   ....[29]....
        /*0248*/ 	.word	0xffffffff


	//   ....[30]....
        /*024c*/ 	.word	0xffffffff


	//   ....[31]....
        /*0250*/ 	.word	0xffffffff


	//   ....[32]....
        /*0254*/ 	.word	0xffffffff


	//   ....[33]....
        /*0258*/ 	.word	0xffffffff


	//   ....[34]....
        /*025c*/ 	.word	0xffffffff


	//   ....[35]....
        /*0260*/ 	.word	0xffffffff


	//   ....[36]....
        /*0264*/ 	.word	0xffffffff


	//   ....[37]....
        /*0268*/ 	.word	0xffffffff


	//   ....[38]....
        /*026c*/ 	.word	0xffffffff


	//   ....[39]....
        /*0270*/ 	.word	0xffffffff


	//   ....[40]....
        /*0274*/ 	.word	0xffffffff


	//   ....[41]....
        /*0278*/ 	.word	0xffffffff


	//   ....[42]....
        /*027c*/ 	.word	0xffffffff


	//   ....[43]....
        /*0280*/ 	.word	0xffffffff


	//   ....[44]....
        /*0284*/ 	.word	0xffffffff


	//   ....[45]....
        /*0288*/ 	.word	0xffffffff


	//   ....[46]....
        /*028c*/ 	.word	0xffffffff


	//   ....[47]....
        /*0290*/ 	.word	0xffffffff


	//   ....[48]....
        /*0294*/ 	.word	0xffffffff


	//   ....[49]....
        /*0298*/ 	.word	0xffffffff


	//   ....[50]....
        /*029c*/ 	.word	0xffffffff


	//   ....[51]....
        /*02a0*/ 	.word	0xffffffff


	//   ....[52]....
        /*02a4*/ 	.word	0xffffffff


	//   ....[53]....
        /*02a8*/ 	.word	0xffffffff


	//   ....[54]....
        /*02ac*/ 	.word	0xffffffff


	//   ....[55]....
        /*02b0*/ 	.word	0xffffffff


	//   ....[56]....
        /*02b4*/ 	.word	0xffffffff


	//   ....[57]....
        /*02b8*/ 	.word	0xffffffff


	//   ....[58]....
        /*02bc*/ 	.word	0xffffffff


	//   ....[59]....
        /*02c0*/ 	.word	0xffffffff


	//   ....[60]....
        /*02c4*/ 	.word	0xffffffff


	//   ....[61]....
        /*02c8*/ 	.word	0xffffffff


	//   ....[62]....
        /*02cc*/ 	.word	0xffffffff


	//   ....[63]....
        /*02d0*/ 	.word	0xffffffff


	//   ....[64]....
        /*02d4*/ 	.word	0xffffffff


	//   ....[65]....
        /*02d8*/ 	.word	0xffffffff


	//   ....[66]....
        /*02dc*/ 	.word	0xffffffff


	//   ....[67]....
        /*02e0*/ 	.word	0xffffffff


	//   ....[68]....
        /*02e4*/ 	.word	0xffffffff


	//   ....[69]....
        /*02e8*/ 	.word	0xffffffff


	//   ....[70]....
        /*02ec*/ 	.word	0xffffffff


	//   ....[71]....
        /*02f0*/ 	.word	0xffffffff


	//   ....[72]....
        /*02f4*/ 	.word	0xffffffff


	//   ....[73]....
        /*02f8*/ 	.word	0xffffffff


	//   ....[74]....
        /*02fc*/ 	.word	0xffffffff


	//   ....[75]....
        /*0300*/ 	.word	0xffffffff


	//   ....[76]....
        /*0304*/ 	.word	0xffffffff


	//   ....[77]....
        /*0308*/ 	.word	0xffffffff


	//   ....[78]....
        /*030c*/ 	.word	0xffffffff


	//   ....[79]....
        /*0310*/ 	.word	0xffffffff


	//   ....[80]....
        /*0314*/ 	.word	0xffffffff


	//   ....[81]....
        /*0318*/ 	.word	0xffffffff


	//   ....[82]....
        /*031c*/ 	.word	0xffffffff


	//   ....[83]....
        /*0320*/ 	.word	0xffffffff


	//   ....[84]....
        /*0324*/ 	.word	0xffffffff


	//   ....[85]....
        /*0328*/ 	.word	0xffffffff


	//   ....[86]....
        /*032c*/ 	.word	0xffffffff


	//   ....[87]....
        /*0330*/ 	.word	0xffffffff


	//   ....[88]....
        /*0334*/ 	.word	0xffffffff


	//   ....[89]....
        /*0338*/ 	.word	0xffffffff


	//   ....[90]....
        /*033c*/ 	.word	0xffffffff


	//   ....[91]....
        /*0340*/ 	.word	0xffffffff


	//   ....[92]....
        /*0344*/ 	.word	0xffffffff


	//   ....[93]....
        /*0348*/ 	.word	0xffffffff


	//   ....[94]....
        /*034c*/ 	.word	0xffffffff


	//   ....[95]....
        /*0350*/ 	.word	0xffffffff


	//   ....[96]....
        /*0354*/ 	.word	0xffffffff


	//   ....[97]....
        /*0358*/ 	.word	0xffffffff


	//   ....[98]....
        /*035c*/ 	.word	0xffffffff


	//   ....[99]....
        /*0360*/ 	.word	0xffffffff


	//   ....[100]....
        /*0364*/ 	.word	0xffffffff


	//   ....[101]....
        /*0368*/ 	.word	0xffffffff


	//   ....[102]....
        /*036c*/ 	.word	0xffffffff


	//   ....[103]....
        /*0370*/ 	.word	0xffffffff


	//   ....[104]....
        /*0374*/ 	.word	0xffffffff


	//   ....[105]....
        /*0378*/ 	.word	0xffffffff


	//   ....[106]....
        /*037c*/ 	.word	0xffffffff


	//   ....[107]....
        /*0380*/ 	.word	0xffffffff


	//   ....[108]....
        /*0384*/ 	.word	0xffffffff


	//   ....[109]....
        /*0388*/ 	.word	0xffffffff


	//   ....[110]....
        /*038c*/ 	.word	0xffffffff


	//   ....[111]....
        /*0390*/ 	.word	0xffffffff


	//   ....[112]....
        /*0394*/ 	.word	0xffffffff


	//   ....[113]....
        /*0398*/ 	.word	0xffffffff


	//   ....[114]....
        /*039c*/ 	.word	0xffffffff


	//   ....[115]....
        /*03a0*/ 	.word	0xffffffff


	//   ....[116]....
        /*03a4*/ 	.word	0xffffffff


	//   ....[117]....
        /*03a8*/ 	.word	0xffffffff


	//   ....[118]....
        /*03ac*/ 	.word	0xffffffff


	//   ....[119]....
        /*03b0*/ 	.word	0xffffffff


	//   ....[120]....
        /*03b4*/ 	.word	0xffffffff


	//   ....[121]....
        /*03b8*/ 	.word	0xffffffff


	//   ....[122]....
        /*03bc*/ 	.word	0xffffffff


	//   ....[123]....
        /*03c0*/ 	.word	0xffffffff


	//   ....[124]....
        /*03c4*/ 	.word	0xffffffff


	//   ....[125]....
        /*03c8*/ 	.word	0xffffffff


	//   ....[126]....
        /*03cc*/ 	.word	0xffffffff


	//   ....[127]....
        /*03d0*/ 	.word	0xffffffff


	//   ....[128]....
        /*03d4*/ 	.word	0xffffffff


	//   ....[129]....
        /*03d8*/ 	.word	0xffffffff


	//   ....[130]....
        /*03dc*/ 	.word	0xffffffff


	//   ....[131]....
        /*03e0*/ 	.word	0xffffffff


	//   ....[132]....
        /*03e4*/ 	.word	0xffffffff


	//   ....[133]....
        /*03e8*/ 	.word	0xffffffff


	//   ....[134]....
        /*03ec*/ 	.word	0xffffffff


	//   ....[135]....
        /*03f0*/ 	.word	0xffffffff


	//   ....[136]....
        /*03f4*/ 	.word	0xffffffff


	//   ....[137]....
        /*03f8*/ 	.word	0xffffffff


	//   ....[138]....
        /*03fc*/ 	.word	0xffffffff


	//   ....[139]....
        /*0400*/ 	.word	0xffffffff


	//   ....[140]....
        /*0404*/ 	.word	0xffffffff


	//   ....[141]....
        /*0408*/ 	.word	0xffffffff


	//   ....[142]....
        /*040c*/ 	.word	0xffffffff


	//   ....[143]....
        /*0410*/ 	.word	0xffffffff


	//   ....[144]....
        /*0414*/ 	.word	0xffffffff


	//   ....[145]....
        /*0418*/ 	.word	0xffffffff


	//   ....[146]....
        /*041c*/ 	.word	0xffffffff


	//   ....[147]....
        /*0420*/ 	.word	0xffffffff


	//   ....[148]....
        /*0424*/ 	.word	0xffffffff


	//   ....[149]....
        /*0428*/ 	.word	0xffffffff


	//   ....[150]....
        /*042c*/ 	.word	0xffffffff


	//   ....[151]....
        /*0430*/ 	.word	0xffffffff


	//   ....[152]....
        /*0434*/ 	.word	0xffffffff


	//   ....[153]....
        /*0438*/ 	.word	0xffffffff


	//   ....[154]....
        /*043c*/ 	.word	0xffffffff


	//   ....[155]....
        /*0440*/ 	.word	0xffffffff


	//   ....[156]....
        /*0444*/ 	.word	0xffffffff


	//   ....[157]....
        /*0448*/ 	.word	0xffffffff


	//   ....[158]....
        /*044c*/ 	.word	0xffffffff


	//   ....[159]....
        /*0450*/ 	.word	0xffffffff


	//   ....[160]....
        /*0454*/ 	.word	0xffffffff


	//   ....[161]....
        /*0458*/ 	.word	0xffffffff


	//   ....[162]....
        /*045c*/ 	.word	0xffffffff


	//   ....[163]....
        /*0460*/ 	.word	0xffffffff


	//   ....[164]....
        /*0464*/ 	.word	0xffffffff


	//   ....[165]....
        /*0468*/ 	.word	0xffffffff


	//   ....[166]....
        /*046c*/ 	.word	0xffffffff


	//   ....[167]....
        /*0470*/ 	.word	0xffffffff


	//   ....[168]....
        /*0474*/ 	.word	0xffffffff


	//   ....[169]....
        /*0478*/ 	.word	0xffffffff


	//   ....[170]....
        /*047c*/ 	.word	0xffffffff


	//   ....[171]....
        /*0480*/ 	.word	0xffffffff


	//   ....[172]....
        /*0484*/ 	.word	0xffffffff


	//   ....[173]....
        /*0488*/ 	.word	0xffffffff


	//   ....[174]....
        /*048c*/ 	.word	0xffffffff


	//   ....[175]....
        /*0490*/ 	.word	0xffffffff


	//   ....[176]....
        /*0494*/ 	.word	0xffffffff


	//   ....[177]....
        /*0498*/ 	.word	0xffffffff


	//   ....[178]....
        /*049c*/ 	.word	0xffffffff


	//   ....[179]....
        /*04a0*/ 	.word	0xffffffff


	//   ....[180]....
        /*04a4*/ 	.word	0xffffffff


	//   ....[181]....
        /*04a8*/ 	.word	0xffffffff


	//   ....[182]....
        /*04ac*/ 	.word	0xffffffff


	//   ....[183]....
        /*04b0*/ 	.word	0xffffffff


	//   ....[184]....
        /*04b4*/ 	.word	0xffffffff


	//   ....[185]....
        /*04b8*/ 	.word	0xffffffff


	//   ....[186]....
        /*04bc*/ 	.word	0xffffffff


	//   ....[187]....
        /*04c0*/ 	.word	0xffffffff


	//   ....[188]....
        /*04c4*/ 	.word	0xffffffff


	//   ....[189]....
        /*04c8*/ 	.word	0xffffffff


	//   ....[190]....
        /*04cc*/ 	.word	0xffffffff


	//   ....[191]....
        /*04d0*/ 	.word	0xffffffff


	//   ....[192]....
        /*04d4*/ 	.word	0xffffffff


	//   ....[193]....
        /*04d8*/ 	.word	0xffffffff


	//   ....[194]....
        /*04dc*/ 	.word	0xffffffff


	//   ....[195]....
        /*04e0*/ 	.word	0xffffffff


	//   ....[196]....
        /*04e4*/ 	.word	0xffffffff


	//   ....[197]....
        /*04e8*/ 	.word	0xffffffff


	//   ....[198]....
        /*04ec*/ 	.word	0xffffffff


	//   ....[199]....
        /*04f0*/ 	.word	0xffffffff


	//   ....[200]....
        /*04f4*/ 	.word	0xffffffff


	//   ....[201]....
        /*04f8*/ 	.word	0xffffffff


	//   ....[202]....
        /*04fc*/ 	.word	0xffffffff


	//   ....[203]....
        /*0500*/ 	.word	0xffffffff


	//   ....[204]....
        /*0504*/ 	.word	0xffffffff


	//   ....[205]....
        /*0508*/ 	.word	0xffffffff


	//   ....[206]....
        /*050c*/ 	.word	0xffffffff


	//   ....[207]....
        /*0510*/ 	.word	0xffffffff


	//   ....[208]....
        /*0514*/ 	.word	0xffffffff


	//   ....[209]....
        /*0518*/ 	.word	0xffffffff


	//   ....[210]....
        /*051c*/ 	.word	0xffffffff


	//   ....[211]....
        /*0520*/ 	.word	0xffffffff


	//   ....[212]....
        /*0524*/ 	.word	0xffffffff


	//   ....[213]....
        /*0528*/ 	.word	0xffffffff


	//   ....[214]....
        /*052c*/ 	.word	0xffffffff


	//   ....[215]....
        /*0530*/ 	.word	0x0500000f


	//   ....[216]....
        /*0534*/ 	.word	0x0500000f


	//   ....[217]....
        /*0538*/ 	.word	0x0500000f


	//   ....[218]....
        /*053c*/ 	.word	0x0500000f


	//   ....[219]....
        /*0540*/ 	.word	0x0500000f


	//   ....[220]....
        /*0544*/ 	.word	0x0500000f


	//   ....[221]....
        /*0548*/ 	.word	0x0500000f


	//   ....[222]....
        /*054c*/ 	.word	0x0500000f


	//   ....[223]....
        /*0550*/ 	.word	0x0500000f


	//   ....[224]....
        /*0554*/ 	.word	0x0500000f


	//   ....[225]....
        /*0558*/ 	.word	0x0500000f


	//   ....[226]....
        /*055c*/ 	.word	0x0500000f


	//   ....[227]....
        /*0560*/ 	.word	0x0500000f


	//   ....[228]....
        /*0564*/ 	.word	0x0500000f


	//   ....[229]....
        /*0568*/ 	.word	0x0500000f


	//   ....[230]....
        /*056c*/ 	.word	0x0500000f


	//   ....[231]....
        /*0570*/ 	.word	0x0500000f


	//   ....[232]....
        /*0574*/ 	.word	0x0500000f


	//   ....[233]....
        /*0578*/ 	.word	0x0500000f


	//   ....[234]....
        /*057c*/ 	.word	0x0500000f


	//   ....[235]....
        /*0580*/ 	.word	0x0500000f


	//   ....[236]....
        /*0584*/ 	.word	0x0500000f


	//   ....[237]....
        /*0588*/ 	.word	0x0500000f


	//   ....[238]....
        /*058c*/ 	.word	0x0500000f


	//   ....[239]....
        /*0590*/ 	.word	0x0500000f


	//   ....[240]....
        /*0594*/ 	.word	0x0500000f


	//   ....[241]....
        /*0598*/ 	.word	0x0500000f


	//   ....[242]....
        /*059c*/ 	.word	0x0500000f


	//   ....[243]....
        /*05a0*/ 	.word	0x0500000f


	//   ....[244]....
        /*05a4*/ 	.word	0x0500000f


	//   ....[245]....
        /*05a8*/ 	.word	0x0500000f


	//   ....[246]....
        /*05ac*/ 	.word	0x0500000f


	//   ....[247]....
        /*05b0*/ 	.word	0x0500000f


	//   ....[248]....
        /*05b4*/ 	.word	0x0500000f


	//   ....[249]....
        /*05b8*/ 	.word	0x0500000f


	//   ....[250]....
        /*05bc*/ 	.word	0x0500000f


	//   ....[251]....
        /*05c0*/ 	.word	0x0500000f


	//   ....[252]....
        /*05c4*/ 	.word	0x0500000f


	//   ....[253]....
        /*05c8*/ 	.word	0x0500000f


	//   ....[254]....
        /*05cc*/ 	.word	0x0500000f


	//   ....[255]....
        /*05d0*/ 	.word	0x0500000f


	//   ....[0]....
        /*05d4*/ 	.word	0x0500000f


	//   ....[1]....
        /*05d8*/ 	.word	0x0500000f


	//   ....[2]....
        /*05dc*/ 	.word	0x0500000f


	//   ....[3]....
        /*05e0*/ 	.word	0x0500000f


	//   ....[4]....
        /*05e4*/ 	.word	0x0500000f


	//   ....[5]....
        /*05e8*/ 	.word	0x0500000f


	//   ....[6]....
        /*05ec*/ 	.word	0x0500000f


	//   ....[7]....
        /*05f0*/ 	.word	0x0500000f


	//   ....[8]....
        /*05f4*/ 	.word	0x0500000f


	//   ....[9]....
        /*05f8*/ 	.word	0x0500000f


	//   ....[10]....
        /*05fc*/ 	.word	0x0500000f


	//   ....[11]....
        /*0600*/ 	.word	0x0500000f


	//   ....[12]....
        /*0604*/ 	.word	0x0500000f


	//   ....[13]....
        /*0608*/ 	.word	0x0500000f


	//   ....[14]....
        /*060c*/ 	.word	0x0500000f


	//   ....[15]....
        /*0610*/ 	.word	0x0500000f


	//   ....[16]....
        /*0614*/ 	.word	0x0500000f


	//   ....[17]....
        /*0618*/ 	.word	0x0500000f


	//   ....[18]....
        /*061c*/ 	.word	0x0500000f


	//   ....[19]....
        /*0620*/ 	.word	0x0500000f


	//   ....[20]....
        /*0624*/ 	.word	0x0500000f


	//   ....[21]....
        /*0628*/ 	.word	0x0500000f


	//   ....[22]....
        /*062c*/ 	.word	0x0500000f


	//   ....[23]....
        /*0630*/ 	.word	0x0500000f


	//   ....[24]....
        /*0634*/ 	.word	0x0500000f


	//   ....[25]....
        /*0638*/ 	.word	0x0500000f


	//   ....[26]....
        /*063c*/ 	.word	0x0500000f


	//   ....[27]....
        /*0640*/ 	.word	0x0500000f


	//   ....[28]....
        /*0644*/ 	.word	0x0500000f


	//   ....[29]....
        /*0648*/ 	.word	0x0500000f


	//   ....[30]....
        /*064c*/ 	.word	0x0500000f


	//   ....[31]....
        /*0650*/ 	.word	0x0500000f


	//   ....[32]....
        /*0654*/ 	.word	0x0500000f


	//   ....[33]....
        /*0658*/ 	.word	0x0500000f


	//   ....[34]....
        /*065c*/ 	.word	0x0500000f


	//   ....[35]....
        /*0660*/ 	.word	0x0500000f


	//   ....[36]....
        /*0664*/ 	.word	0x0500000f


	//   ....[37]....
        /*0668*/ 	.word	0x0500000f


	//   ....[38]....
        /*066c*/ 	.word	0x0500000f


	//   ....[39]....
        /*0670*/ 	.word	0x0500000f


	//   ....[40]....
        /*0674*/ 	.word	0x0500000f


	//   ....[41]....
        /*0678*/ 	.word	0x0500000f


	//   ....[42]....
        /*067c*/ 	.word	0x0500000f


	//   ....[43]....
        /*0680*/ 	.word	0x0500000f


	//   ....[44]....
        /*0684*/ 	.word	0x0500000f


	//   ....[45]....
        /*0688*/ 	.word	0x0500000f


	//   ....[46]....
        /*068c*/ 	.word	0x0500000f


	//   ....[47]....
        /*0690*/ 	.word	0x0500000f


	//   ....[48]....
        /*0694*/ 	.word	0x0500000f


	//   ....[49]....
        /*0698*/ 	.word	0x0500000f


	//   ....[50]....
        /*069c*/ 	.word	0x0500000f


	//   ....[51]....
        /*06a0*/ 	.word	0x0500000f


	//   ....[52]....
        /*06a4*/ 	.word	0x0500000f


	//   ....[53]....
        /*06a8*/ 	.word	0x0500000f


	//   ....[54]....
        /*06ac*/ 	.word	0x0500000f


	//   ....[55]....
        /*06b0*/ 	.word	0x0500000f


	//   ....[56]....
        /*06b4*/ 	.word	0x0500000f


	//----- nvinfo : EIATTR_COOP_GROUP_INSTR_OFFSETS
	.align		4
.L_982:
        /*06b8*/ 	.byte	0x04, 0x28
        /*06ba*/ 	.short	(.L_984 - .L_983)


	//   ....[0]....
.L_983:
        /*06bc*/ 	.word	0x00000080


	//   ....[1]....
        /*06c0*/ 	.word	0x00000090


	//   ....[2]....
        /*06c4*/ 	.word	0x000002d0


	//   ....[3]....
        /*06c8*/ 	.word	0x00000430


	//   ....[4]....
        /*06cc*/ 	.word	0x00000550


	//   ....[5]....
        /*06d0*/ 	.word	0x000006b0


	//   ....[6]....
        /*06d4*/ 	.word	0x00001b80


	//   ....[7]....
        /*06d8*/ 	.word	0x00002820


	//   ....[8]....
        /*06dc*/ 	.word	0x00003660


	//   ....[9]....
        /*06e0*/ 	.word	0x00003f70


	//   ....[10]....
        /*06e4*/ 	.word	0x00004090


	//   ....[11]....
        /*06e8*/ 	.word	0x00004b40


	//   ....[12]....
        /*06ec*/ 	.word	0x00004ba0


	//   ....[13]....
        /*06f0*/ 	.word	0x00006b70


	//   ....[14]....
        /*06f4*/ 	.word	0x00006d60


	//   ....[15]....
        /*06f8*/ 	.word	0x00008390


	//   ....[16]....
        /*06fc*/ 	.word	0x000084a0


	//   ....[17]....
        /*0700*/ 	.word	0x00008ff0


	//   ....[18]....
        /*0704*/ 	.word	0x00009070


	//   ....[19]....
        /*0708*/ 	.word	0x0000b830


	//   ....[20]....
        /*070c*/ 	.word	0x0000b840


	//   ....[21]....
        /*0710*/ 	.word	0x0000b870


	//   ....[22]....
        /*0714*/ 	.word	0x0000b880


	//   ....[23]....
        /*0718*/ 	.word	0x0000dcf0


	//   ....[24]....
        /*071c*/ 	.word	0x0000def0


	//   ....[25]....
        /*0720*/ 	.word	0x0000f520


	//   ....[26]....
        /*0724*/ 	.word	0x0000f630


	//   ....[27]....
        /*0728*/ 	.word	0x00010180


	//   ....[28]....
        /*072c*/ 	.word	0x00010200


	//   ....[29]....
        /*0730*/ 	.word	0x00011900


	//   ....[30]....
        /*0734*/ 	.word	0x00011910


	//   ....[31]....
        /*0738*/ 	.word	0x00011990


	//   ....[32]....
        /*073c*/ 	.word	0x000119a0


	//   ....[33]....
        /*0740*/ 	.word	0x00012930


	//   ....[34]....
        /*0744*/ 	.word	0x00012940


	//   ....[35]....
        /*0748*/ 	.word	0x00012950


	//   ....[36]....
        /*074c*/ 	.word	0x00012960


	//   ....[37]....
        /*0750*/ 	.word	0x00012970


	//   ....[38]....
        /*0754*/ 	.word	0x00012980


	//   ....[39]....
        /*0758*/ 	.word	0x00012990


	//   ....[40]....
        /*075c*/ 	.word	0x000129a0


	//   ....[41]....
        /*0760*/ 	.word	0x000129d0


	//   ....[42]....
        /*0764*/ 	.word	0x000129e0


	//   ....[43]....
        /*0768*/ 	.word	0x00012a10


	//   ....[44]....
        /*076c*/ 	.word	0x00012a20


	//   ....[45]....
        /*0770*/ 	.word	0x00012a50


	//   ....[46]....
        /*0774*/ 	.word	0x00012a60


	//   ....[47]....
        /*0778*/ 	.word	0x00012a70


	//   ....[48]....
        /*077c*/ 	.word	0x00012aa0


	//   ....[49]....
        /*0780*/ 	.word	0x00012ad0


	//   ....[50]....
        /*0784*/ 	.word	0x00012ae0


	//   ....[51]....
        /*0788*/ 	.word	0x00012af0


	//   ....[52]....
        /*078c*/ 	.word	0x00012b20


	//   ....[53]....
        /*0790*/ 	.word	0x00012b80


	//   ....[54]....
        /*0794*/ 	.word	0x00012b90


	//   ....[55]....
        /*0798*/ 	.word	0x00012ba0


	//   ....[56]....
        /*079c*/ 	.word	0x00012bc0


	//   ....[57]....
        /*07a0*/ 	.word	0x00012bf0


	//   ....[58]....
        /*07a4*/ 	.word	0x00012c10


	//   ....[59]....
        /*07a8*/ 	.word	0x00012c20


	//   ....[60]....
        /*07ac*/ 	.word	0x00012c30


	//   ....[61]....
        /*07b0*/ 	.word	0x00012c40


	//   ....[62]....
        /*07b4*/ 	.word	0x00012c50


	//   ....[63]....
        /*07b8*/ 	.word	0x00012c80


	//   ....[64]....
        /*07bc*/ 	.word	0x00012ca0


	//   ....[65]....
        /*07c0*/ 	.word	0x00013280


	//   ....[66]....
        /*07c4*/ 	.word	0x000132c0


	//   ....[67]....
        /*07c8*/ 	.word	0x00013300


	//   ....[68]....
        /*07cc*/ 	.word	0x00013340


	//   ....[69]....
        /*07d0*/ 	.word	0x000138b0


	//   ....[70]....
        /*07d4*/ 	.word	0x000138f0


	//   ....[71]....
        /*07d8*/ 	.word	0x000139b0


	//   ....[72]....
        /*07dc*/ 	.word	0x000139d0


	//   ....[73]....
        /*07e0*/ 	.word	0x00013a90


	//   ....[74]....
        /*07e4*/ 	.word	0x00013ab0


	//   ....[75]....
        /*07e8*/ 	.word	0x00013b80


	//   ....[76]....
        /*07ec*/ 	.word	0x00013ba0


	//   ....[77]....
        /*07f0*/ 	.word	0x00014470


	//   ....[78]....
        /*07f4*/ 	.word	0x00014490


	//   ....[79]....
        /*07f8*/ 	.word	0x00014550


	//   ....[80]....
        /*07fc*/ 	.word	0x00014570


	//   ....[81]....
        /*0800*/ 	.word	0x00014630


	//   ....[82]....
        /*0804*/ 	.word	0x00014650


	//   ....[83]....
        /*0808*/ 	.word	0x00014720


	//   ....[84]....
        /*080c*/ 	.word	0x00014740


	//   ....[85]....
        /*0810*/ 	.word	0x00014890


	//   ....[86]....
        /*0814*/ 	.word	0x00014a30


	//   ....[87]....
        /*0818*/ 	.word	0x00014a60


	//   ....[88]....
        /*081c*/ 	.word	0x00014a90


	//   ....[89]....
        /*0820*/ 	.word	0x00014ac0


	//   ....[90]....
        /*0824*/ 	.word	0x00014af0


	//   ....[91]....
        /*0828*/ 	.word	0x00014b30


	//   ....[92]....
        /*082c*/ 	.word	0x00014c80


	//   ....[93]....
        /*0830*/ 	.word	0x00014cb0


	//   ....[94]....
        /*0834*/ 	.word	0x00014ce0


	//   ....[95]....
        /*0838*/ 	.word	0x00014d10


	//   ....[96]....
        /*083c*/ 	.word	0x00014d40


	//   ....[97]....
        /*0840*/ 	.word	0x00014d80


	//   ....[98]....
        /*0844*/ 	.word	0x00014e10


	//   ....[99]....
        /*0848*/ 	.word	0x00014e70


	//   ....[100]....
        /*084c*/ 	.word	0x00014f10


	//   ....[101]....
        /*0850*/ 	.word	0x00016f60


	//   ....[102]....
        /*0854*/ 	.word	0x00016f90


	//   ....[103]....
        /*0858*/ 	.word	0x00017030


	//   ....[104]....
        /*085c*/ 	.word	0x00017040


	//   ....[105]....
        /*0860*/ 	.word	0x00017090


	//   ....[106]....
        /*0864*/ 	.word	0x000170a0


	//   ....[107]....
        /*0868*/ 	.word	0x000170f0


	//   ....[108]....
        /*086c*/ 	.word	0x00017100


	//   ....[109]....
        /*0870*/ 	.word	0x00017150


	//   ....[110]....
        /*0874*/ 	.word	0x00017160


	//   ....[111]....
        /*0878*/ 	.word	0x000171b0


	//   ....[112]....
        /*087c*/ 	.word	0x000171c0


	//   ....[113]....
        /*0880*/ 	.word	0x00017210


	//   ....[114]....
        /*0884*/ 	.word	0x00017220


	//   ....[115]....
        /*0888*/ 	.word	0x00017230


	//   ....[116]....
        /*088c*/ 	.word	0x00017280


	//   ....[117]....
        /*0890*/ 	.word	0x000172d0


	//   ....[118]....
        /*0894*/ 	.word	0x000172e0


	//   ....[119]....
        /*0898*/ 	.word	0x000172f0


	//   ....[120]....
        /*089c*/ 	.word	0x00017350


	//   ....[121]....
        /*08a0*/ 	.word	0x000177f0


	//   ....[122]....
        /*08a4*/ 	.word	0x00017820


	//   ....[123]....
        /*08a8*/ 	.word	0x00017840


	//   ....[124]....
        /*08ac*/ 	.word	0x000178d0


	//   ....[125]....
        /*08b0*/ 	.word	0x000178e0


	//   ....[126]....
        /*08b4*/ 	.word	0x00017960


	//   ....[127]....
        /*08b8*/ 	.word	0x00017970


	//   ....[128]....
        /*08bc*/ 	.word	0x000179f0


	//   ....[129]....
        /*08c0*/ 	.word	0x00017a00


	//   ....[130]....
        /*08c4*/ 	.word	0x00017a80


	//   ....[131]....
        /*08c8*/ 	.word	0x00017a90


	//   ....[132]....
        /*08cc*/ 	.word	0x00017b00


	//   ....[133]....
        /*08d0*/ 	.word	0x00017b10


	//   ....[134]....
        /*08d4*/ 	.word	0x00017b80


	//   ....[135]....
        /*08d8*/ 	.word	0x00017b90


	//   ....[136]....
        /*08dc*/ 	.word	0x00017ba0


	//   ....[137]....
        /*08e0*/ 	.word	0x00017c50


	//   ....[138]....
        /*08e4*/ 	.word	0x00017c70


	//   ....[139]....
        /*08e8*/ 	.word	0x00017c80


	//   ....[140]....
        /*08ec*/ 	.word	0x00017cd0


	//   ....[141]....
        /*08f0*/ 	.word	0x00018390


	//   ....[142]....
        /*08f4*/ 	.word	0x000183c0


	//   ....[143]....
        /*08f8*/ 	.word	0x00018420


	//   ....[144]....
        /*08fc*/ 	.word	0x00018460


	//   ....[145]....
        /*0900*/ 	.word	0x000184a0


	//   ....[146]....
        /*0904*/ 	.word	0x000184e0


	//   ....[147]....
        /*0908*/ 	.word	0x00018520


	//   ....[148]....
        /*090c*/ 	.word	0x00018560


	//   ....[149]....
        /*0910*/ 	.word	0x000185a0


	//   ....[150]....
        /*0914*/ 	.word	0x000185e0


	//   ....[151]....
        /*0918*/ 	.word	0x00018620


	//   ....[152]....
        /*091c*/ 	.word	0x00018660


	//   ....[153]....
        /*0920*/ 	.word	0x000186a0


	//   ....[154]....
        /*0924*/ 	.word	0x000186d0


	//   ....[155]....
        /*0928*/ 	.word	0x000186e0


	//   ....[156]....
        /*092c*/ 	.word	0x00018720


	//   ....[157]....
        /*0930*/ 	.word	0x00019050


	//   ....[158]....
        /*0934*/ 	.word	0x00019070


	//   ....[159]....
        /*0938*/ 	.word	0x00019080


	//   ....[160]....
        /*093c*/ 	.word	0x00019090


	//   ....[161]....
        /*0940*/ 	.word	0x000190a0


	//   ....[162]....
        /*0944*/ 	.word	0x000190b0


	//   ....[163]....
        /*0948*/ 	.word	0x00019100


	//   ....[164]....
        /*094c*/ 	.word	0x00019120


	//   ....[165]....
        /*0950*/ 	.word	0x00019150


	//   ....[166]....
        /*0954*/ 	.word	0x00019180


	//   ....[167]....
        /*0958*/ 	.word	0x00019190


	//   ....[168]....
        /*095c*/ 	.word	0x000191d0


	//   ....[169]....
        /*0960*/ 	.word	0x000191e0


	//   ....[170]....
        /*0964*/ 	.word	0x00019220


	//   ....[171]....
        /*0968*/ 	.word	0x00019230


	//   ....[172]....
        /*096c*/ 	.word	0x00019270


	//   ....[173]....
        /*0970*/ 	.word	0x00019280


	//   ....[174]....
        /*0974*/ 	.word	0x00019290


	//   ....[175]....
        /*0978*/ 	.word	0x000192a0


	//   ....[176]....
        /*097c*/ 	.word	0x00019340


	//   ....[177]....
        /*0980*/ 	.word	0x00019710


	//   ....[178]....
        /*0984*/ 	.word	0x00019720


	//   ....[179]....
        /*0988*/ 	.word	0x00019730


	//   ....[180]....
        /*098c*/ 	.word	0x00019740


	//   ....[181]....
        /*0990*/ 	.word	0x00019750


	//   ....[182]....
        /*0994*/ 	.word	0x00019760


	//   ....[183]....
        /*0998*/ 	.word	0x00019780


	//   ....[184]....
        /*099c*/ 	.word	0x000197d0


	//   ....[185]....
        /*09a0*/ 	.word	0x00019810


	//   ....[186]....
        /*09a4*/ 	.word	0x00019830


	//   ....[187]....
        /*09a8*/ 	.word	0x00019840


	//   ....[188]....
        /*09ac*/ 	.word	0x00019880


	//   ....[189]....
        /*09b0*/ 	.word	0x00019890


	//   ....[190]....
        /*09b4*/ 	.word	0x000198d0


	//   ....[191]....
        /*09b8*/ 	.word	0x000198e0


	//   ....[192]....
        /*09bc*/ 	.word	0x00019920


	//   ....[193]....
        /*09c0*/ 	.word	0x00019930


	//   ....[194]....
        /*09c4*/ 	.word	0x00019940


	//   ....[195]....
        /*09c8*/ 	.word	0x00019950


	//   ....[196]....
        /*09cc*/ 	.word	0x00019960


	//   ....[197]....
        /*09d0*/ 	.word	0x0001ad90


	//   ....[198]....
        /*09d4*/ 	.word	0x0001adc0


	//   ....[199]....
        /*09d8*/ 	.word	0x0001adf0


	//   ....[200]....
        /*09dc*/ 	.word	0x0001ae10


	//   ....[201]....
        /*09e0*/ 	.word	0x0001ae40


	//   ....[202]....
        /*09e4*/ 	.word	0x0001ae70


	//   ....[203]....
        /*09e8*/ 	.word	0x0001aea0


	//   ....[204]....
        /*09ec*/ 	.word	0x0001aeb0


	//   ....[205]....
        /*09f0*/ 	.word	0x0001afe0


	//   ....[206]....
        /*09f4*/ 	.word	0x0001b010


	//   ....[207]....
        /*09f8*/ 	.word	0x0001b040


	//   ....[208]....
        /*09fc*/ 	.word	0x0001b070


	//   ....[209]....
        /*0a00*/ 	.word	0x0001b0a0


	//   ....[210]....
        /*0a04*/ 	.word	0x0001b0e0


	//   ....[211]....
        /*0a08*/ 	.word	0x0001b190


	//   ....[212]....
        /*0a0c*/ 	.word	0x0001b200


	//   ....[213]....
        /*0a10*/ 	.word	0x0001b2a0


	//   ....[214]....
        /*0a14*/ 	.word	0x0001b920


	//   ....[215]....
        /*0a18*/ 	.word	0x0001c010


	//   ....[216]....
        /*0a1c*/ 	.word	0x0001c0f0


	//   ....[217]....
        /*0a20*/ 	.word	0x0001c1e0


	//   ....[218]....
        /*0a24*/ 	.word	0x0001c240


	//   ....[219]....
        /*0a28*/ 	.word	0x0001c300


	//   ....[220]....
        /*0a2c*/ 	.word	0x0001c360


	//   ....[221]....
        /*0a30*/ 	.word	0x0001c420


	//   ....[222]....
        /*0a34*/ 	.word	0x0001c480


	//   ....[223]....
        /*0a38*/ 	.word	0x0001c540


	//   ....[224]....
        /*0a3c*/ 	.word	0x0001c5a0


	//   ....[225]....
        /*0a40*/ 	.word	0x0001c660


	//   ....[226]....
        /*0a44*/ 	.word	0x0001c6c0


	//   ....[227]....
        /*0a48*/ 	.word	0x0001c780


	//   ....[228]....
        /*0a4c*/ 	.word	0x0001c7e0


	//   ....[229]....
        /*0a50*/ 	.word	0x0001c8a0


	//   ....[230]....
        /*0a54*/ 	.word	0x0001c900


	//   ....[231]....
        /*0a58*/ 	.word	0x0001c9c0


	//   ....[232]....
        /*0a5c*/ 	.word	0x0001ca20


	//   ....[233]....
        /*0a60*/ 	.word	0x0001cae0


	//   ....[234]....
        /*0a64*/ 	.word	0x0001cb40


	//   ....[235]....
        /*0a68*/ 	.word	0x0001cc10


	//   ....[236]....
        /*0a6c*/ 	.word	0x0001cdd0


	//   ....[237]....
        /*0a70*/ 	.word	0x0001ce60


	//   ....[238]....
        /*0a74*/ 	.word	0x0001cf60


	//   ....[239]....
        /*0a78*/ 	.word	0x0001cfb0


	//   ....[240]....
        /*0a7c*/ 	.word	0x0001d0b0


	//   ....[241]....
        /*0a80*/ 	.word	0x0001d100


	//   ....[242]....
        /*0a84*/ 	.word	0x0001d160


	//   ....[243]....
        /*0a88*/ 	.word	0x0001d250


	//   ....[244]....
        /*0a8c*/ 	.word	0x0001d2b0


	//   ....[245]....
        /*0a90*/ 	.word	0x0001d3a0


	//   ....[246]....
        /*0a94*/ 	.word	0x0001d400


	//   ....[247]....
        /*0a98*/ 	.word	0x0001d4f0


	//   ....[248]....
        /*0a9c*/ 	.word	0x0001d550


	//   ....[249]....
        /*0aa0*/ 	.word	0x0001d630


	//   ....[250]....
        /*0aa4*/ 	.word	0x0001d690


	//   ....[251]....
        /*0aa8*/ 	.word	0x0001d730


	//   ....[252]....
        /*0aac*/ 	.word	0x0001d7e0


	//   ....[253]....
        /*0ab0*/ 	.word	0x0001d890


	//   ....[254]....
        /*0ab4*/ 	.word	0x0001d910


	//   ....[255]....
        /*0ab8*/ 	.word	0x0001d9b0


	//   ....[0]....
        /*0abc*/ 	.word	0x0001da50


	//   ....[1]....
        /*0ac0*/ 	.word	0x0001dac0


	//   ....[2]....
        /*0ac4*/ 	.word	0x0001db40


	//   ....[3]....
        /*0ac8*/ 	.word	0x0001dbf0


	//   ....[4]....
        /*0acc*/ 	.word	0x0001dc70


	//   ....[5]....
        /*0ad0*/ 	.word	0x0001dd20


	//   ....[6]....
        /*0ad4*/ 	.word	0x0001dda0


	//   ....[7]....
        /*0ad8*/ 	.word	0x0001de50


	//   ....[8]....
        /*0adc*/ 	.word	0x0001ded0


	//   ....[9]....
        /*0ae0*/ 	.word	0x0001df80


	//   ....[10]....
        /*0ae4*/ 	.word	0x0001e000


	//   ....[11]....
        /*0ae8*/ 	.word	0x0001e0b0


	//   ....[12]....
        /*0aec*/ 	.word	0x0001e130


	//   ....[13]....
        /*0af0*/ 	.word	0x0001e1d0


	//   ....[14]....
        /*0af4*/ 	.word	0x0001e250


	//   ....[15]....
        /*0af8*/ 	.word	0x0001e2e0


	//   ....[16]....
        /*0afc*/ 	.word	0x0001e410


	//   ....[17]....
        /*0b00*/ 	.word	0x0001e4b0


	//   ....[18]....
        /*0b04*/ 	.word	0x0001e510


	//   ....[19]....
        /*0b08*/ 	.word	0x0001e5c0


	//   ....[20]....
        /*0b0c*/ 	.word	0x0001e640


	//   ....[21]....
        /*0b10*/ 	.word	0x0001e6d0


	//   ....[22]....
        /*0b14*/ 	.word	0x0001e760


	//   ....[23]....
        /*0b18*/ 	.word	0x0001e7f0


	//   ....[24]....
        /*0b1c*/ 	.word	0x0001e850


	//   ....[25]....
        /*0b20*/ 	.word	0x0001e900


	//   ....[26]....
        /*0b24*/ 	.word	0x0001e960


	//   ....[27]....
        /*0b28*/ 	.word	0x0001ea10


	//   ....[28]....
        /*0b2c*/ 	.word	0x0001ea70


	//   ....[29]....
        /*0b30*/ 	.word	0x0001eb20


	//   ....[30]....
        /*0b34*/ 	.word	0x0001eb80


	//   ....[31]....
        /*0b38*/ 	.word	0x0001ec30


	//   ....[32]....
        /*0b3c*/ 	.word	0x0001ecc0


	//   ....[33]....
        /*0b40*/ 	.word	0x0001ed50


	//   ....[34]....
        /*0b44*/ 	.word	0x0001edd0


	//   ....[35]....
        /*0b48*/ 	.word	0x0001ee60


	//   ....[36]....
        /*0b4c*/ 	.word	0x0001ef50


	//   ....[37]....
        /*0b50*/ 	.word	0x0001efe0


	//   ....[38]....
        /*0b54*/ 	.word	0x0001f040


	//   ....[39]....
        /*0b58*/ 	.word	0x0001f0f0


	//   ....[40]....
        /*0b5c*/ 	.word	0x0001f170


	//   ....[41]....
        /*0b60*/ 	.word	0x0001f200


	//   ....[42]....
        /*0b64*/ 	.word	0x0001f290


	//   ....[43]....
        /*0b68*/ 	.word	0x0001f320


	//   ....[44]....
        /*0b6c*/ 	.word	0x0001f380


	//   ....[45]....
        /*0b70*/ 	.word	0x0001f430


	//   ....[46]....
        /*0b74*/ 	.word	0x0001f490


	//   ....[47]....
        /*0b78*/ 	.word	0x0001f540


	//   ....[48]....
        /*0b7c*/ 	.word	0x0001f5a0


	//   ....[49]....
        /*0b80*/ 	.word	0x0001f650


	//   ....[50]....
        /*0b84*/ 	.word	0x0001f6b0


	//   ....[51]....
        /*0b88*/ 	.word	0x0001f760


	//   ....[52]....
        /*0b8c*/ 	.word	0x0001f7c0


	//   ....[53]....
        /*0b90*/ 	.word	0x0001f870


	//   ....[54]....
        /*0b94*/ 	.word	0x0001f8d0


	//   ....[55]....
        /*0b98*/ 	.word	0x0001f980


	//   ....[56]....
        /*0b9c*/ 	.word	0x0001fbd0


	//----- nvinfo : EIATTR_REG_RECONFIG
	.align		4
.L_984:
        /*0ba0*/ 	.byte	0x01, 0x54
	.zero		2


	//----- nvinfo : EIATTR_SYSCALL_OFFSETS
	.align		4
        /*0ba4*/ 	.byte	0x04, 0x46
        /*0ba6*/ 	.short	(.L_986 - .L_985)


	//   ....[0]....
.L_985:
        /*0ba8*/ 	.word	0x00001d60


	//   ....[1]....
        /*0bac*/ 	.word	0x00016250


	//   ....[2]....
        /*0bb0*/ 	.word	0x000163c0


	//   ....[3]....
        /*0bb4*/ 	.word	0x00016520


	//   ....[4]....
        /*0bb8*/ 	.word	0x00016660


	//   ....[5]....
        /*0bbc*/ 	.word	0x00017ff0


	//----- nvinfo : EIATTR_MBARRIER_INSTR_OFFSETS
	.align		4
.L_986:
        /*0bc0*/ 	.byte	0x04, 0x39
        /*0bc2*/ 	.short	(.L_988 - .L_987)


	//   ....[0]....
.L_987:
        /*0bc4*/ 	.word	0x00000180
        /*0bc8*/ 	.word	0x000000ff
        /*0bcc*/ 	.word	0x00022800
        /*0bd0*/ 	.short	0x0100
        /*0bd2*/ 	.byte	0x08
	.zero		1


	//   ....[1]....
        /*0bd4*/ 	.word	0x00000190
        /*0bd8*/ 	.word	0x000000ff
        /*0bdc*/ 	.word	0x00022820
        /*0be0*/ 	.short	0x0100
        /*0be2*/ 	.byte	0x08
	.zero		1


	//   ....[2]....
        /*0be4*/ 	.word	0x00000280
        /*0be8*/ 	.word	0x000000ff
        /*0bec*/ 	.word	0x00022830
        /*0bf0*/ 	.short	0x0100
        /*0bf2*/ 	.byte	0x08
	.zero		1


	//   ....[3]....
        /*0bf4*/ 	.word	0x00000290
        /*0bf8*/ 	.word	0x000000ff
        /*0bfc*/ 	.word	0x00022840
        /*0c00*/ 	.short	0x0100
        /*0c02*/ 	.byte	0x08
	.zero		1


	//   ....[4]....
        /*0c04*/ 	.word	0x000002a0
        /*0c08*/ 	.word	0x000000ff
        /*0c0c*/ 	.word	0x00022838
        /*0c10*/ 	.short	0x0100
        /*0c12*/ 	.byte	0x08
	.zero		1


	//   ....[5]....
        /*0c14*/ 	.word	0x000002b0
        /*0c18*/ 	.word	0x000000ff
        /*0c1c*/ 	.word	0x00022848
        /*0c20*/ 	.short	0x0100
        /*0c22*/ 	.byte	0x08
	.zero		1


	//   ....[6]....
        /*0c24*/ 	.word	0x000003e0
        /*0c28*/ 	.word	0x000000ff
        /*0c2c*/ 	.word	0x00022850
        /*0c30*/ 	.short	0x0100
        /*0c32*/ 	.byte	0x08
	.zero		1


	//   ....[7]....
        /*0c34*/ 	.word	0x000003f0
        /*0c38*/ 	.word	0x000000ff
        /*0c3c*/ 	.word	0x00022860
        /*0c40*/ 	.short	0x0100
        /*0c42*/ 	.byte	0x08
	.zero		1


	//   ....[8]....
        /*0c44*/ 	.word	0x00000400
        /*0c48*/ 	.word	0x000000ff
        /*0c4c*/ 	.word	0x00022858
        /*0c50*/ 	.short	0x0100
        /*0c52*/ 	.byte	0x08
	.zero		1


	//   ....[9]....
        /*0c54*/ 	.word	0x00000410
        /*0c58*/ 	.word	0x000000ff
        /*0c5c*/ 	.word	0x00022868
        /*0c60*/ 	.short	0x0100
        /*0c62*/ 	.byte	0x08
	.zero		1


	//   ....[10]....
        /*0c64*/ 	.word	0x00000500
        /*0c68*/ 	.word	0x000000ff
        /*0c6c*/ 	.word	0x00022870
        /*0c70*/ 	.short	0x0100
        /*0c72*/ 	.byte	0x06
	.zero		1


	//   ....[11]....
        /*0c74*/ 	.word	0x00000510
        /*0c78*/ 	.word	0x000000ff
        /*0c7c*/ 	.word	0x00022880
        /*0c80*/ 	.short	0x0100
        /*0c82*/ 	.byte	0x06
	.zero		1


	//   ....[12]....
        /*0c84*/ 	.word	0x00000520
        /*0c88*/ 	.word	0x000000ff
        /*0c8c*/ 	.word	0x00022878
        /*0c90*/ 	.short	0x0100
        /*0c92*/ 	.byte	0x06
	.zero		1


	//   ....[13]....
        /*0c94*/ 	.word	0x00000530
        /*0c98*/ 	.word	0x000000ff
        /*0c9c*/ 	.word	0x00022888
        /*0ca0*/ 	.short	0x0100
        /*0ca2*/ 	.byte	0x06
	.zero		1


	//   ....[14]....
        /*0ca4*/ 	.word	0x00000660
        /*0ca8*/ 	.word	0x000000ff
        /*0cac*/ 	.word	0x00022890
        /*0cb0*/ 	.short	0x0100
        /*0cb2*/ 	.byte	0x08
	.zero		1


	//   ....[15]....
        /*0cb4*/ 	.word	0x00000670
        /*0cb8*/ 	.word	0x000000ff
        /*0cbc*/ 	.word	0x000228a0
        /*0cc0*/ 	.short	0x0100
        /*0cc2*/ 	.byte	0x08
	.zero		1


	//   ....[16]....
        /*0cc4*/ 	.word	0x00000680
        /*0cc8*/ 	.word	0x000000ff
        /*0ccc*/ 	.word	0x00022898
        /*0cd0*/ 	.short	0x0100
        /*0cd2*/ 	.byte	0x08
	.zero		1


	//   ....[17]....
        /*0cd4*/ 	.word	0x00000690
        /*0cd8*/ 	.word	0x000000ff
        /*0cdc*/ 	.word	0x000228a8
        /*0ce0*/ 	.short	0x0100
        /*0ce2*/ 	.byte	0x08
	.zero		1


	//   ....[18]....
        /*0ce4*/ 	.word	0x000007e0
        /*0ce8*/ 	.word	0x000000ff
        /*0cec*/ 	.word	0x000228b0
        /*0cf0*/ 	.short	0x0100
        /*0cf2*/ 	.byte	0x08
	.zero		1


	//   ....[19]....
        /*0cf4*/ 	.word	0x000007f0
        /*0cf8*/ 	.word	0x000000ff
        /*0cfc*/ 	.word	0x000228c0
        /*0d00*/ 	.short	0x0100
        /*0d02*/ 	.byte	0x08
	.zero		1


	//   ....[20]....
        /*0d04*/ 	.word	0x00000800
        /*0d08*/ 	.word	0x000000ff
        /*0d0c*/ 	.word	0x000228b8
        /*0d10*/ 	.short	0x0100
        /*0d12*/ 	.byte	0x08
	.zero		1


	//   ....[21]....
        /*0d14*/ 	.word	0x00000810
        /*0d18*/ 	.word	0x000000ff
        /*0d1c*/ 	.word	0x000228c8
        /*0d20*/ 	.short	0x0100
        /*0d22*/ 	.byte	0x08
	.zero		1


	//   ....[22]....
        /*0d24*/ 	.word	0x00001de0
        /*0d28*/ 	.word	0x000000ff
        /*0d2c*/ 	.word	0x00022800
        /*0d30*/ 	.short	0x010a
        /*0d32*/ 	.byte	0x2b
	.zero		1


	//   ....[23]....
        /*0d34*/ 	.word	0x00001e60
        /*0d38*/ 	.word	0x00000005
        /*0d3c*/ 	.word	0x00022830
        /*0d40*/ 	.short	0x010a
        /*0d42*/ 	.byte	0x3f
	.zero		1


	//   ....[24]....
        /*0d44*/ 	.word	0x00001ea0
        /*0d48*/ 	.word	0x00000005
        /*0d4c*/ 	.word	0x00022830
        /*0d50*/ 	.short	0x010a
        /*0d52*/ 	.byte	0x3f
	.zero		1


	//   ....[25]....
        /*0d54*/ 	.word	0x000027d0
        /*0d58*/ 	.word	0x000000ff
        /*0d5c*/ 	.word	0x00000000
        /*0d60*/ 	.short	0x0101
        /*0d62*/ 	.byte	0x06
	.zero		1


	//   ....[26]....
        /*0d64*/ 	.word	0x00005f20
        /*0d68*/ 	.word	0x000000ff
        /*0d6c*/ 	.word	0x00022830
        /*0d70*/ 	.short	0x010a
        /*0d72*/ 	.byte	0x06
	.zero		1


	//   ....[27]....
        /*0d74*/ 	.word	0x00005f60
        /*0d78*/ 	.word	0x000000ff
        /*0d7c*/ 	.word	0x00022830
        /*0d80*/ 	.short	0x010a
        /*0d82*/ 	.byte	0x06
	.zero		1


	//   ....[28]....
        /*0d84*/ 	.word	0x000067f0
        /*0d88*/ 	.word	0x000000ff
        /*0d8c*/ 	.word	0x00022850
        /*0d90*/ 	.short	0x010a
        /*0d92*/ 	.byte	0x06
	.zero		1


	//   ....[29]....
        /*0d94*/ 	.word	0x00006830
        /*0d98*/ 	.word	0x000000ff
        /*0d9c*/ 	.word	0x00022850
        /*0da0*/ 	.short	0x010a
        /*0da2*/ 	.byte	0x06
	.zero		1


	//   ....[30]....
        /*0da4*/ 	.word	0x00006b10
        /*0da8*/ 	.word	0x000000ff
        /*0dac*/ 	.word	0x00000000
        /*0db0*/ 	.short	0x0101
        /*0db2*/ 	.byte	0x06
	.zero		1


	//   ....[31]....
        /*0db4*/ 	.word	0x00009dc0
        /*0db8*/ 	.word	0x000000ff
        /*0dbc*/ 	.word	0x00000000
        /*0dc0*/ 	.short	0x0101
        /*0dc2*/ 	.byte	0x06
	.zero		1


	//   ....[32]....
        /*0dc4*/ 	.word	0x0000a770
        /*0dc8*/ 	.word	0x000000ff
        /*0dcc*/ 	.word	0x00022830
        /*0dd0*/ 	.short	0x010a
        /*0dd2*/ 	.byte	0x06
	.zero		1


	//   ....[33]....
        /*0dd4*/ 	.word	0x0000a7b0
        /*0dd8*/ 	.word	0x000000ff
        /*0ddc*/ 	.word	0x00022830
        /*0de0*/ 	.short	0x010a
        /*0de2*/ 	.byte	0x06
	.zero		1


	//   ....[34]....
        /*0de4*/ 	.word	0x0000b040
        /*0de8*/ 	.word	0x000000ff
        /*0dec*/ 	.word	0x00022850
        /*0df0*/ 	.short	0x010a
        /*0df2*/ 	.byte	0x06
	.zero		1


	//   ....[35]....
        /*0df4*/ 	.word	0x0000b080
        /*0df8*/ 	.word	0x000000ff
        /*0dfc*/ 	.word	0x00022850
        /*0e00*/ 	.short	0x010a
        /*0e02*/ 	.byte	0x06
	.zero		1


	//   ....[36]....
        /*0e04*/ 	.word	0x0000b3d0
        /*0e08*/ 	.word	0x000000ff
        /*0e0c*/ 	.word	0x00000000
        /*0e10*/ 	.short	0x0101
        /*0e12*/ 	.byte	0x06
	.zero		1


	//   ....[37]....
        /*0e14*/ 	.word	0x0000c980
        /*0e18*/ 	.word	0x000000ff
        /*0e1c*/ 	.word	0x00000000
        /*0e20*/ 	.short	0x0101
        /*0e22*/ 	.byte	0x06
	.zero		1


	//   ....[38]....
        /*0e24*/ 	.word	0x0000d0e0
        /*0e28*/ 	.word	0x000000ff
        /*0e2c*/ 	.word	0x00022830
        /*0e30*/ 	.short	0x010a
        /*0e32*/ 	.byte	0x06
	.zero		1


	//   ....[39]....
        /*0e34*/ 	.word	0x0000d120
        /*0e38*/ 	.word	0x000000ff
        /*0e3c*/ 	.word	0x00022830
        /*0e40*/ 	.short	0x010a
        /*0e42*/ 	.byte	0x06
	.zero		1


	//   ....[40]....
        /*0e44*/ 	.word	0x0000d980
        /*0e48*/ 	.word	0x000000ff
        /*0e4c*/ 	.word	0x00022850
        /*0e50*/ 	.short	0x010a
        /*0e52*/ 	.byte	0x06
	.zero		1


	//   ....[41]....
        /*0e54*/ 	.word	0x0000d9c0
        /*0e58*/ 	.word	0x000000ff
        /*0e5c*/ 	.word	0x00022850
        /*0e60*/ 	.short	0x010a
        /*0e62*/ 	.byte	0x06
	.zero		1


	//   ....[42]....
        /*0e64*/ 	.word	0x0000dca0
        /*0e68*/ 	.word	0x000000ff
        /*0e6c*/ 	.word	0x00000000
        /*0e70*/ 	.short	0x0101
        /*0e72*/ 	.byte	0x06
	.zero		1


	//   ....[43]....
        /*0e74*/ 	.word	0x00010f50
        /*0e78*/ 	.word	0x000000ff
        /*0e7c*/ 	.word	0x00000000
        /*0e80*/ 	.short	0x0101
        /*0e82*/ 	.byte	0x06
	.zero		1


	//   ....[44]....
        /*0e84*/ 	.word	0x000115c0
        /*0e88*/ 	.word	0x000000ff
        /*0e8c*/ 	.word	0x00022850
        /*0e90*/ 	.short	0x010a
        /*0e92*/ 	.byte	0x09
	.zero		1


	//   ....[45]....
        /*0e94*/ 	.word	0x00011600
        /*0e98*/ 	.word	0x000000ff
        /*0e9c*/ 	.word	0x00022850
        /*0ea0*/ 	.short	0x010a
        /*0ea2*/ 	.byte	0x09
	.zero		1


	//   ....[46]....
        /*0ea4*/ 	.word	0x00011c80
        /*0ea8*/ 	.word	0x000000ff
        /*0eac*/ 	.word	0x00000000
        /*0eb0*/ 	.short	0x0101
        /*0eb2*/ 	.byte	0x04
	.zero		1


	//   ....[47]....
        /*0eb4*/ 	.word	0x000138e0
        /*0eb8*/ 	.word	0x00000003
        /*0ebc*/ 	.word	0x00000000
        /*0ec0*/ 	.short	0x0101
        /*0ec2*/ 	.byte	0x3f
	.zero		1


	//   ....[48]....
        /*0ec4*/ 	.word	0x00016c10
        /*0ec8*/ 	.word	0x00000000
        /*0ecc*/ 	.word	0x00022880
        /*0ed0*/ 	.short	0x010a
        /*0ed2*/ 	.byte	0x3f
	.zero		1


	//   ....[49]....
        /*0ed4*/ 	.word	0x000174b0
        /*0ed8*/ 	.word	0x00000000
        /*0edc*/ 	.word	0x00022870
        /*0ee0*/ 	.short	0x0107
        /*0ee2*/ 	.byte	0x3f
	.zero		1


	//   ....[50]....
        /*0ee4*/ 	.word	0x00017570
        /*0ee8*/ 	.word	0x00000000
        /*0eec*/ 	.word	0x00022870
        /*0ef0*/ 	.short	0x0101
        /*0ef2*/ 	.byte	0x3f
	.zero		1


	//   ....[51]....
        /*0ef4*/ 	.word	0x000175a0
        /*0ef8*/ 	.word	0x00000000
        /*0efc*/ 	.word	0x00022840
        /*0f00*/ 	.short	0x010a
        /*0f02*/ 	.byte	0x3f
	.zero		1


	//   ....[52]....
        /*0f04*/ 	.word	0x00017d70
        /*0f08*/ 	.word	0x00000000
        /*0f0c*/ 	.word	0x00022830
        /*0f10*/ 	.short	0x0107
        /*0f12*/ 	.byte	0x3f
	.zero		1


	//   ....[53]....
        /*0f14*/ 	.word	0x00017e30
        /*0f18*/ 	.word	0x00000000
        /*0f1c*/ 	.word	0x00022830
        /*0f20*/ 	.short	0x0101
        /*0f22*/ 	.byte	0x3f
	.zero		1


	//   ....[54]....
        /*0f24*/ 	.word	0x000187d0
        /*0f28*/ 	.word	0x00000012
        /*0f2c*/ 	.word	0x00022800
        /*0f30*/ 	.short	0x0107
        /*0f32*/ 	.byte	0x3f
	.zero		1


	//   ....[55]....
        /*0f34*/ 	.word	0x000188c0
        /*0f38*/ 	.word	0x00000012
        /*0f3c*/ 	.word	0x00022800
        /*0f40*/ 	.short	0x0101
        /*0f42*/ 	.byte	0x3f
	.zero		1


	//   ....[56]....
        /*0f44*/ 	.word	0x000188e0
        /*0f48*/ 	.word	0x00000012
        /*0f4c*/ 	.word	0x00022820
        /*0f50*/ 	.short	0x010a
        /*0f52*/ 	.byte	0x3f
	.zero		1


	//   ....[57]....
        /*0f54*/ 	.word	0x00018dd0
        /*0f58*/ 	.word	0x00000000
        /*0f5c*/ 	.word	0x00022880
        /*0f60*/ 	.short	0x010a
        /*0f62*/ 	.byte	0x3f
	.zero		1


	//   ....[58]....
        /*0f64*/ 	.word	0x000193c0
        /*0f68*/ 	.word	0x00000000
        /*0f6c*/ 	.word	0x00022870
        /*0f70*/ 	.short	0x0107
        /*0f72*/ 	.byte	0x3f
	.zero		1


	//   ....[59]....
        /*0f74*/ 	.word	0x00019480
        /*0f78*/ 	.word	0x00000000
        /*0f7c*/ 	.word	0x00022870
        /*0f80*/ 	.short	0x0101
        /*0f82*/ 	.byte	0x3f
	.zero		1


	//   ....[60]....
        /*0f84*/ 	.word	0x000194b0
        /*0f88*/ 	.word	0x00000000
        /*0f8c*/ 	.word	0x00022840
        /*0f90*/ 	.short	0x010a
        /*0f92*/ 	.byte	0x3f
	.zero		1


	//   ....[61]....
        /*0f94*/ 	.word	0x00019a70
        /*0f98*/ 	.word	0x00000000
        /*0f9c*/ 	.word	0x00022830
        /*0fa0*/ 	.short	0x0107
        /*0fa2*/ 	.byte	0x3f
	.zero		1


	//   ....[62]....
        /*0fa4*/ 	.word	0x00019b30
        /*0fa8*/ 	.word	0x00000000
        /*0fac*/ 	.word	0x00022830
        /*0fb0*/ 	.short	0x0101
        /*0fb2*/ 	.byte	0x3f
	.zero		1


	//   ....[63]....
        /*0fb4*/ 	.word	0x00019bc0
        /*0fb8*/ 	.word	0x00000003
        /*0fbc*/ 	.word	0x00022870
        /*0fc0*/ 	.short	0x010a
        /*0fc2*/ 	.byte	0x3f
	.zero		1


	//   ....[64]....
        /*0fc4*/ 	.word	0x00019c50
        /*0fc8*/ 	.word	0x00000003
        /*0fcc*/ 	.word	0x00022860
        /*0fd0*/ 	.short	0x010a
        /*0fd2*/ 	.byte	0x3f
	.zero		1


	//   ....[65]....
        /*0fd4*/ 	.word	0x0001a210
        /*0fd8*/ 	.word	0x00000003
        /*0fdc*/ 	.word	0x00022850
        /*0fe0*/ 	.short	0x0101
        /*0fe2*/ 	.byte	0x3f
	.zero		1


	//   ....[66]....
        /*0fe4*/ 	.word	0x0001a2a0
        /*0fe8*/ 	.word	0x00000003
        /*0fec*/ 	.word	0x00000000
        /*0ff0*/ 	.short	0x0101
        /*0ff2*/ 	.byte	0x3f
	.zero		1


	//   ....[67]....
        /*0ff4*/ 	.word	0x0001a470
        /*0ff8*/ 	.word	0x00000002
        /*0ffc*/ 	.word	0x00022870
        /*1000*/ 	.short	0x010a
        /*1002*/ 	.byte	0x3f
	.zero		1


	//   ....[68]....
        /*1004*/ 	.word	0x0001a500
        /*1008*/ 	.word	0x00000002
        /*100c*/ 	.word	0x00022860
        /*1010*/ 	.short	0x010a
        /*1012*/ 	.byte	0x3f
	.zero		1


	//   ....[69]....
        /*1014*/ 	.word	0x0001aad0
        /*1018*/ 	.word	0x00000002
        /*101c*/ 	.word	0x00022850
        /*1020*/ 	.short	0x0101
        /*1022*/ 	.byte	0x3f
	.zero		1


	//   ....[70]....
        /*1024*/ 	.word	0x0001ab90
        /*1028*/ 	.word	0x00000002
        /*102c*/ 	.word	0x00000000
        /*1030*/ 	.short	0x0101
        /*1032*/ 	.byte	0x3f
	.zero		1


	//   ....[71]....
        /*1034*/ 	.word	0x0001b8a0
        /*1038*/ 	.word	0x00000005
        /*103c*/ 	.word	0x00022820
        /*1040*/ 	.short	0x010a
        /*1042*/ 	.byte	0x3f
	.zero		1


	//   ....[72]....
        /*1044*/ 	.word	0x0001ba50
        /*1048*/ 	.word	0x00000003
        /*104c*/ 	.word	0x00022840
        /*1050*/ 	.short	0x010a
        /*1052*/ 	.byte	0x3f
	.zero		1


	//   ....[73]....
        /*1054*/ 	.word	0x0001bae0
        /*1058*/ 	.word	0x00000023
        /*105c*/ 	.word	0x00022840
        /*1060*/ 	.short	0x010a
        /*1062*/ 	.byte	0x3f
	.zero		1


	//   ....[74]....
        /*1064*/ 	.word	0x0001bb20
        /*1068*/ 	.word	0x00000003
        /*106c*/ 	.word	0x00022860
        /*1070*/ 	.short	0x010a
        /*1072*/ 	.byte	0x3f
	.zero		1


	//   ....[75]....
        /*1074*/ 	.word	0x0001bb60
        /*1078*/ 	.word	0x00000023
        /*107c*/ 	.word	0x00022860
        /*1080*/ 	.short	0x010a
        /*1082*/ 	.byte	0x3f
	.zero		1


	//   ....[76]....
        /*1084*/ 	.word	0x0001bba0
        /*1088*/ 	.word	0x00000003
        /*108c*/ 	.word	0x00022880
        /*1090*/ 	.short	0x010a
        /*1092*/ 	.byte	0x3f
	.zero		1


	//   ....[77]....
        /*1094*/ 	.word	0x0001bbe0
        /*1098*/ 	.word	0x00000023
        /*109c*/ 	.word	0x00022880
        /*10a0*/ 	.short	0x010a
        /*10a2*/ 	.byte	0x3f
	.zero		1


	//   ....[78]....
        /*10a4*/ 	.word	0x0001bc50
        /*10a8*/ 	.word	0x00000003
        /*10ac*/ 	.word	0x00022800
        /*10b0*/ 	.short	0x010a
        /*10b2*/ 	.byte	0x3f
	.zero		1


	//   ....[79]....
        /*10b4*/ 	.word	0x0001bca0
        /*10b8*/ 	.word	0x00000005
        /*10bc*/ 	.word	0x00022830
        /*10c0*/ 	.short	0x010a
        /*10c2*/ 	.byte	0x3f
	.zero		1


	//   ....[80]....
        /*10c4*/ 	.word	0x0001bd00
        /*10c8*/ 	.word	0x00000009
        /*10cc*/ 	.word	0x00022830
        /*10d0*/ 	.short	0x010a
        /*10d2*/ 	.byte	0x3f
	.zero		1


	//   ....[81]....
        /*10d4*/ 	.word	0x0001bd60
        /*10d8*/ 	.word	0x00000009
        /*10dc*/ 	.word	0x00022850
        /*10e0*/ 	.short	0x010a
        /*10e2*/ 	.byte	0x3f
	.zero		1


	//   ....[82]....
        /*10e4*/ 	.word	0x0001bdc0
        /*10e8*/ 	.word	0x0000000b
        /*10ec*/ 	.word	0x00022830
        /*10f0*/ 	.short	0x010a
        /*10f2*/ 	.byte	0x3f
	.zero		1


	//   ....[83]....
        /*10f4*/ 	.word	0x0001be20
        /*10f8*/ 	.word	0x0000000b
        /*10fc*/ 	.word	0x00022850
        /*1100*/ 	.short	0x010a
        /*1102*/ 	.byte	0x3f
	.zero		1


	//   ....[84]....
        /*1104*/ 	.word	0x0001be80
        /*1108*/ 	.word	0x00000009
        /*110c*/ 	.word	0x00022830
        /*1110*/ 	.short	0x010a
        /*1112*/ 	.byte	0x3f
	.zero		1


	//   ....[85]....
        /*1114*/ 	.word	0x0001bee0
        /*1118*/ 	.word	0x00000009
        /*111c*/ 	.word	0x00022850
        /*1120*/ 	.short	0x010a
        /*1122*/ 	.byte	0x3f
	.zero		1


	//   ....[86]....
        /*1124*/ 	.word	0x0001bf40
        /*1128*/ 	.word	0x00000006
        /*112c*/ 	.word	0x00022850
        /*1130*/ 	.short	0x010a
        /*1132*/ 	.byte	0x3f
	.zero		1


	//   ....[87]....
        /*1134*/ 	.word	0x0001c040
        /*1138*/ 	.word	0x00000000
        /*113c*/ 	.word	0x00022880
        /*1140*/ 	.short	0x010a
        /*1142*/ 	.byte	0x3f
	.zero		1


	//   ....[88]....
        /*1144*/ 	.word	0x0001cd20
        /*1148*/ 	.word	0x00000000
        /*114c*/ 	.word	0x00022840
        /*1150*/ 	.short	0x010a
        /*1152*/ 	.byte	0x3f
	.zero		1


	//   ....[89]....
        /*1154*/ 	.word	0x0001e310
        /*1158*/ 	.word	0x00000012
        /*115c*/ 	.word	0x00022820
        /*1160*/ 	.short	0x010a
        /*1162*/ 	.byte	0x3f
	.zero		1


	//   ....[90]....
        /*1164*/ 	.word	0x0001e360
        /*1168*/ 	.word	0x00000000
        /*116c*/ 	.word	0x00022880
        /*1170*/ 	.short	0x010a
        /*1172*/ 	.byte	0x3f
	.zero		1


	//   ....[91]....
        /*1174*/ 	.word	0x0001eea0
        /*1178*/ 	.word	0x00000000
        /*117c*/ 	.word	0x00022840
        /*1180*/ 	.short	0x010a
        /*1182*/ 	.byte	0x3f
	.zero		1


	//   ....[92]....
        /*1184*/ 	.word	0x0001f9b0
        /*1188*/ 	.word	0x00000003
        /*118c*/ 	.word	0x00022870
        /*1190*/ 	.short	0x010a
        /*1192*/ 	.byte	0x3f
	.zero		1


	//   ....[93]....
        /*1194*/ 	.word	0x0001fa00
        /*1198*/ 	.word	0x00000003
        /*119c*/ 	.word	0x00022860
        /*11a0*/ 	.short	0x010a
        /*11a2*/ 	.byte	0x3f
	.zero		1


	//   ....[94]....
        /*11a4*/ 	.word	0x0001fa50
        /*11a8*/ 	.word	0x00000002
        /*11ac*/ 	.word	0x00022870
        /*11b0*/ 	.short	0x010a
        /*11b2*/ 	.byte	0x3f
	.zero		1


	//   ....[95]....
        /*11b4*/ 	.word	0x0001faa0
        /*11b8*/ 	.word	0x00000002
        /*11bc*/ 	.word	0x00022860
        /*11c0*/ 	.short	0x010a
        /*11c2*/ 	.byte	0x3f
	.zero		1


	//   ....[96]....
        /*11c4*/ 	.word	0x0001faf0
        /*11c8*/ 	.word	0x00000005
        /*11cc*/ 	.word	0x00022820
        /*11d0*/ 	.short	0x010a
        /*11d2*/ 	.byte	0x3f
	.zero		1


	//   ....[97]....
        /*11d4*/ 	.word	0x0001fc90
        /*11d8*/ 	.word	0x00000003
        /*11dc*/ 	.word	0x00022840
        /*11e0*/ 	.short	0x010a
        /*11e2*/ 	.byte	0x3f
	.zero		1


	//   ....[98]....
        /*11e4*/ 	.word	0x0001fce0
        /*11e8*/ 	.word	0x00000023
        /*11ec*/ 	.word	0x00022840
        /*11f0*/ 	.short	0x010a
        /*11f2*/ 	.byte	0x3f
	.zero		1


	//   ....[99]....
        /*11f4*/ 	.word	0x0001fd30
        /*11f8*/ 	.word	0x00000003
        /*11fc*/ 	.word	0x00022860
        /*1200*/ 	.short	0x010a
        /*1202*/ 	.byte	0x3f
	.zero		1


	//   ....[100]....
        /*1204*/ 	.word	0x0001fd80
        /*1208*/ 	.word	0x00000023
        /*120c*/ 	.word	0x00022860
        /*1210*/ 	.short	0x010a
        /*1212*/ 	.byte	0x3f
	.zero		1


	//   ....[101]....
        /*1214*/ 	.word	0x0001fdd0
        /*1218*/ 	.word	0x00000003
        /*121c*/ 	.word	0x00022880
        /*1220*/ 	.short	0x010a
        /*1222*/ 	.byte	0x3f
	.zero		1


	//----- nvinfo : EIATTR_NUM_MBARRIERS
	.align		4
.L_988:
        /*1224*/ 	.byte	0x03, 0x38
        /*1226*/ 	.short	0x0016


	//----- nvinfo : EIATTR_EXIT_INSTR_OFFSETS
	.align		4
        /*1228*/ 	.byte	0x04, 0x1c
        /*122a*/ 	.short	(.L_990 - .L_989)


	//   ....[0]....
.L_989:
        /*122c*/ 	.word	0x000009c0


	//   ....[1]....
        /*1230*/ 	.word	0x00014840


	//   ....[2]....
        /*1234*/ 	.word	0x0001bc30


	//----- nvinfo : EIATTR_MAX_THREADS
	.align		4
.L_990:
        /*1238*/ 	.byte	0x04, 0x05
        /*123a*/ 	.short	(.L_992 - .L_991)
.L_991:
        /*123c*/ 	.word	0x00000180
        /*1240*/ 	.word	0x00000001
        /*1244*/ 	.word	0x00000001


	//----- nvinfo : EIATTR_CRS_STACK_SIZE
	.align		4
.L_992:
        /*1248*/ 	.byte	0x04, 0x1e
        /*124a*/ 	.short	(.L_994 - .L_993)
.L_993:
        /*124c*/ 	.word	0x00000000


	//----- nvinfo : EIATTR_CBANK_PARAM_SIZE
	.align		4
.L_994:
        /*1250*/ 	.byte	0x03, 0x19
        /*1252*/ 	.short	0x0af0


	//----- nvinfo : EIATTR_PARAM_CBANK
	.align		4
        /*1254*/ 	.byte	0x04, 0x0a
        /*1256*/ 	.short	(.L_996 - .L_995)
	.align		4
.L_995:
        /*1258*/ 	.word	index@(.nv.constant0._ZN7cutlass13device_kernelIN5flash11enable_sm90INS1_16FlashAttnFwdSm90INS1_25CollectiveMainloopFwdSm90ILi2EN4cute5tupleIJNS5_1CILi1EEES8_S8_EEENS6_IJNS7_ILi128EEENS7_ILi160EEESA_EEELi128ENS_12float_e4m3_tEfNS_4arch4Sm90ELb0ELb1ELb0ELb1ELb1ELb0ELb0ELb1ELb1ELb1ELb0ELb0EEENS1_21CollectiveEpilogueFwdINS6_IJSA_SA_SB_EEES9_NS_10bfloat16_tESF_Li256ELb1ELb1ELb0ELb1EEENS1_36VarlenDynamicPersistentTileSchedulerILi128ELi160ELi256ELi128ELb0ELb1ELb1ELb1ELb0ELb1EEEEEEEEEvNT_6ParamsE)
        /*125c*/ 	.short	0x0210
        /*125e*/ 	.short	0x0af0


	//----- nvinfo : EIATTR_SW_WAR
	.align		4
.L_996:
        /*1260*/ 	.byte	0x04, 0x36
        /*1262*/ 	.short	(.L_998 - .L_997)
.L_997:
        /*1264*/ 	.word	0x00000008
.L_998:


//--------------------- .nv.info._ZN7cutlass13device_kernelIN5flash11enable_sm90INS1_16FlashAttnFwdSm90INS1_25CollectiveMainloopFwdSm90ILi2EN4cute5tupleIJNS5_1CILi1EEES8_S8_EEENS6_IJNS7_ILi128EEENS7_ILi160EEESA_EEELi128ENS_12float_e4m3_tEfNS_4arch4Sm90ELb0ELb1ELb0ELb1ELb1ELb1ELb0ELb1ELb1ELb1ELb0ELb0EEENS1_21CollectiveEpilogueFwdINS6_IJSA_SA_SB_EEES9_NS_10bfloat16_tESF_Li256ELb1ELb1ELb0ELb1EEENS1_36VarlenDynamicPersistentTileSchedulerILi128ELi160ELi256ELi128ELb0ELb1ELb1ELb1ELb0ELb1EEEEEEEEEvNT_6ParamsE --------------------------
	.section	.nv.info._ZN7cutlass13device_kernelIN5flash11enable_sm90INS1_16FlashAttnFwdSm90INS1_25CollectiveMainloopFwdSm90ILi2EN4cute5tupleIJNS5_1CILi1EEES8_S8_EEENS6_IJNS7_ILi128EEENS7_ILi160EEESA_EEELi128ENS_12float_e4m3_tEfNS_4arch4Sm90ELb0ELb1ELb0ELb1ELb1ELb1ELb0ELb1ELb1ELb1ELb0ELb0EEENS1_21CollectiveEpilogueFwdINS6_IJSA_SA_SB_EEES9_NS_10bfloat16_tESF_Li256ELb1ELb1ELb0ELb1EEENS1_36VarlenDynamicPersistentTileSchedulerILi128ELi160ELi256ELi128ELb0ELb1ELb1ELb1ELb0ELb1EEEEEEEEEvNT_6ParamsE,"",@"SHT_CUDA_INFO"
	.sectionflags	@""
	.align	4


	//----- nvinfo : EIATTR_CUDA_API_VERSION
	.align		4
        /*0000*/ 	.byte	0x04, 0x37
        /*0002*/ 	.short	(.L_1000 - .L_999)
.L_999:
        /*0004*/ 	.word	0x00000082


	//----- nvinfo : EIATTR_KPARAM_INFO
	.align		4
.L_1000:
        /*0008*/ 	.byte	0x04, 0x17
        /*000a*/ 	.short	(.L_1002 - .L_1001)
.L_1001:
        /*000c*/ 	.word	0x00000000
        /*0010*/ 	.short	0x0000
        /*0012*/ 	.short	0x0070
        /*0014*/ 	.byte	0x00, 0xf0, 0x01, 0x2a


	//----- nvinfo : EIATTR_SPARSE_MMA_MASK
	.align		4
.L_1002:
        /*0018*/ 	.byte	0x03, 0x50
        /*001a*/ 	.short	0x0000


	//----- nvinfo : EIATTR_MAXREG_COUNT
	.align		4
        /*001c*/ 	.byte	0x03, 0x1b
        /*001e*/ 	.short	0x00a8


	//----- nvinfo : EIATTR_NUM_BARRIERS
	.align		4
        /*0020*/ 	.byte	0x02, 0x4c
        /*0022*/ 	.byte	0x10
	.zero		1


	//----- nvinfo : EIATTR_EXTERNS
	.align		4
        /*0024*/ 	.byte	0x04, 0x0f
        /*0026*/ 	.short	(.L_1004 - .L_1003)


	//   ....[0]....
	.align		4
.L_1003:
        /*0028*/ 	.word	index@(__assertfail)


	//----- nvinfo : EIATTR_ANNOTATIONS
	.align		4
.L_1004:
        /*002c*/ 	.byte	0x04, 0x55
        /*002e*/ 	.short	(.L_1006 - .L_1005)


	//   ....[0]....
.L_1005:
        /* <DEDUP_REMOVED lines=50> */


	//----- nvinfo : EIATTR_MERCURY_ISA_VERSION
	.align		4
.L_1006:
        /*0338*/ 	.byte	0x03, 0x5f
        /*033a*/ 	.short	0x0101


	//----- nvinfo : EIATTR_UNUSED_LOAD_BYTE_OFFSET
	.align		4
        /*033c*/ 	.byte	0x04, 0x44
        /*033e*/ 	.short	(.L_1008 - .L_1007)


	//   ....[0]....
.L_1007:
        /*0340*/ 	.word	0x00000a80
        /*0344*/ 	.word	0x0000fff0


	//   ....[1]....
        /*0348*/ 	.word	0x00020ac0
        /*034c*/ 	.word	0x0000fff0


	//----- nvinfo : EIATTR_INT_WARP_WIDE_INSTR_OFFSETS
	.align		4
.L_1008:
        /*0350*/ 	.byte	0x04, 0x31
        /*0352*/ 	.short	(.L_1010 - .L_1009)


	//   ....[0]....
.L_1009:
        /*0354*/ 	.word	0x00000120


	//   ....[1]....
        /*0358*/ 	.word	0x000001c0


	//   ....[2]....
        /*035c*/ 	.word	0x00000230


	//   ....[3]....
        /*0360*/ 	.word	0x00025d60


	//   ....[4]....
        /*0364*/ 	.word	0x00025df0


	//   ....[5]....
        /*0368*/ 	.word	0x0002a180


	//   ....[6]....
        /*036c*/ 	.word	0x0002a210


	//----- nvinfo : EIATTR_COOP_GROUP_MASK_REGIDS
	.align		4
.L_1010:
        /*0370*/ 	.byte	0x04, 0x29
        /*0372*/ 	.short	(.L_1012 - .L_1011)


	//   ....[0]....
.L_1011:
        /*0374*/ 	.word	0xffffffff


	//   ....[1]....
        /*0378*/ 	.word	0xffffffff


	//   ....[2]....
        /*037c*/ 	.word	0xffffffff


	//   ....[3]....
        /*0380*/ 	.word	0xffffffff


	//   ....[4]....
        /*0384*/ 	.word	0xffffffff


	//   ....[5]....
        /*0388*/ 	.word	0xffffffff


	//   ....[6]....
        /*038c*/ 	.word	0xffffffff


	//   ....[7]....
        /*0390*/ 	.word	0xffffffff


	//   ....[8]....
        /*0394*/ 	.word	0xffffffff


	//   ....[9]....
        /*0398*/ 	.word	0xffffffff


	//   ....[10]....
        /*039c*/ 	.word	0xffffffff


	//   ....[11]....
        /*03a0*/ 	.word	0xffffffff


	//   ....[12]....
        /*03a4*/ 	.word	0xffffffff


	//   ....[13]....
        /*03a8*/ 	.word	0xffffffff


	//   ....[14]....
        /*03ac*/ 	.word	0xffffffff


	//   ....[15]....
        /*03b0*/ 	.word	0xffffffff


	//   ....[16]....
        /*03b4*/ 	.word	0xffffffff


	//   ....[17]....
        /*03b8*/ 	.word	0xffffffff


	//   ....[18]....
        /*03bc*/ 	.word	0xffffffff


	//   ....[19]....
        /*03c0*/ 	.word	0xffffffff


	//   ....[20]....
        /*03c4*/ 	.word	0xffffffff


	//   ....[21]....
        /*03c8*/ 	.word	0xffffffff


	//   ....[22]....
        /*03cc*/ 	.word	0xffffffff


	//   ....[23]....
        /*03d0*/ 	.word	0xffffffff


	//   ....[24]....
        /*03d4*/ 	.word	0xffffffff


	//   ....[25]....
        /*03d8*/ 	.word	0xffffffff


	//   ....[26]....
        /*03dc*/ 	.word	0xffffffff


	//   ....[27]....
        /*03e0*/ 	.word	0xffffffff


	//   ....[28]....
        /*03e4*/ 	.word	0xffffffff


	//   ....[29]....
        /*03e8*/ 	.word	0xffffffff


	//   ....[30]....
        /*03ec*/ 	.word	0xffffffff


	//   ....[31]....
        /*03f0*/ 	.word	0xffffffff


	//   ....[32]....
        /*03f4*/ 	.word	0xffffffff


	//   ....[33]....
        /*03f8*/ 	.word	0xffffffff


	//   ....[34]....
        /*03fc*/ 	.word	0xffffffff


	//   ....[35]....
        /*0400*/ 	.word	0xffffffff


	//   ....[36]....
        /*0404*/ 	.word	0xffffffff


	//   ....[37]....
        /*0408*/ 	.word	0xffffffff


	//   ....[38]....
        /*040c*/ 	.word	0xffffffff


	//   ....[39]....
        /*0410*/ 	.word	0xffffffff


	//   ....[40]....
        /*0414*/ 	.word	0xffffffff


	//   ....[41]....
        /*0418*/ 	.word	0xffffffff


	//   ....[42]....
        /*041c*/ 	.word	0xffffffff


	//   ....[43]....
        /*0420*/ 	.word	0xffffffff


	//   ....[44]....
        /*0424*/ 	.word	0xffffffff


	//   ....[45]....
        /*0428*/ 	.word	0xffffffff


	//   ....[46]....
        /*042c*/ 	.word	0xffffffff


	//   ....[47]....
        /*0430*/ 	.word	0xffffffff


	//   ....[48]....
        /*0434*/ 	.word	0xffffffff


	//   ....[49]....
        /*0438*/ 	.word	0xffffffff


	//   ....[50]....
        /*043c*/ 	.word	0xffffffff


	//   ....[51]....
        /*0440*/ 	.word	0xffffffff


	//   ....[52]....
        /*0444*/ 	.word	0xffffffff


	//   ....[53]....
        /*0448*/ 	.word	0xffffffff


	//   ....[54]....
        /*044c*/ 	.word	0xffffffff


	//   ....[55]....
        /*0450*/ 	.word	0xffffffff


	//   ....[56]....
        /*0454*/ 	.word	0xffffffff


	//   ....[57]....
        /*0458*/ 	.word	0xffffffff


	//   ....[58]....
        /*045c*/ 	.word	0xffffffff


	//   ....[59]....
        /*0460*/ 	.word	0xffffffff


	//   ....[60]....
        /*0464*/ 	.word	0xffffffff


	//   ....[61]....
        /*0468*/ 	.word	0xffffffff


	//   ....[62]....
        /*046c*/ 	.word	0xffffffff


	//   ....[63]....
        /*0470*/ 	.word	0xffffffff


	//   ....[64]....
        /*0474*/ 	.word	0xffffffff


	//   ....[65]....
        /*0478*/ 	.word	0xffffffff


	//   ....[66]....
        /*047c*/ 	.word	0xffffffff


	//   ....[67]....
        /*0480*/ 	.word	0xffffffff


	//   ....[68]....
        /*0484*/ 	.word	0xffffffff


	//   ....[69]....
        /*0488*/ 	.word	0xffffffff


	//   ....[70]....
        /*048c*/ 	.word	0xffffffff


	//   ....[71]....
        /*0490*/ 	.word	0xffffffff


	//   ....[72]....
        /*0494*/ 	.word	0xffffffff


	//   ....[73]....
        /*0498*/ 	.word	0xffffffff


	//   ....[74]....
        /*049c*/ 	.word	0xffffffff


	//   ....[75]....
        /*04a0*/ 	.word	0xffffffff


	//   ....[76]....
        /*04a4*/ 	.word	0xffffffff


	//   ....[77]....
        /*04a8*/ 	.word	0xffffffff


	//   ....[78]....
        /*04ac*/ 	.word	0xffffffff


	//   ....[79]....
        /*04b0*/ 	.word	0xffffffff


	//   ....[80]....
        /*04b4*/ 	.word	0xffffffff


	//   ....[81]....
        /*04b8*/ 	.word	0xffffffff


	//   ....[82]....
        /*04bc*/ 	.word	0xffffffff


	//   ....[83]....
        /*04c0*/ 	.word	0xffffffff


	//   ....[84]....
        /*04c4*/ 	.word	0xffffffff


	//   ....[85]....
        /*04c8*/ 	.word	0xffffffff


	//   ....[86]....
        /*04cc*/ 	.word	0xffffffff


	//   ....[87]....
        /*04d0*/ 	.word	0xffffffff


	//   ....[88]....
        /*04d4*/ 	.word	0xffffffff


	//   ....[89]....
        /*04d8*/ 	.word	0xffffffff


	//   ....[90]....
        /*04dc*/ 	.word	0xffffffff


	//   ....[91]....
        /*04e0*/ 	.word	0xffffffff


	//   ....[92]....
        /*04e4*/ 	.word	0xffffffff


	//   ....[93]....
        /*04e8*/ 	.word	0xffffffff


	//   ....[94]....
        /*04ec*/ 	.word	0xffffffff


	//   ....[95]....
        /*04f0*/ 	.word	0xffffffff


	//   ....[96]....
        /*04f4*/ 	.word	0xffffffff


	//   ....[97]....
        /*04f8*/ 	.word	0xffffffff


	//   ....[98]....
        /*04fc*/ 	.word	0xffffffff


	//   ....[99]....
        /*0500*/ 	.word	0xffffffff


	//   ....[100]....
        /*0504*/ 	.word	0xffffffff


	//   ....[101]....
        /*0508*/ 	.word	0xffffffff


	//   ....[102]....
        /*050c*/ 	.word	0xffffffff


	//   ....[103]....
        /*0510*/ 	.word	0xffffffff


	//   ....[104]....
        /*0514*/ 	.word	0xffffffff


	//   ....[105]....
        /*0518*/ 	.word	0xffffffff


	//   ....[106]....
        /*051c*/ 	.word	0xffffffff


	//   ....[107]....
        /*0520*/ 	.word	0xffffffff


	//   ....[108]....
        /*0524*/ 	.word	0xffffffff


	//   ....[109]....
        /*0528*/ 	.word	0xffffffff


	//   ....[110]....
        /*052c*/ 	.word	0xffffffff


	//   ....[111]....
        /*0530*/ 	.word	0xffffffff


	//   ....[112]....
        /*0534*/ 	.word	0xffffffff


	//   ....[113]....
        /*0538*/ 	.word	0xffffffff


	//   ....[114]....
        /*053c*/ 	.word	0xffffffff


	//   ....[115]....
        /*0540*/ 	.word	0xffffffff


	//   ....[116]....
        /*0544*/ 	.word	0xffffffff


	//   ....[117]....
        /*0548*/ 	.word	0xffffffff


	//   ....[118]....
        /*054c*/ 	.word	0xffffffff


	//   ....[119]....
        /*0550*/ 	.word	0xffffffff


	//   ....[120]....
        /*0554*/ 	.word	0xffffffff


	//   ....[121]....
        /*0558*/ 	.word	0xffffffff


	//   ....[122]....
        /*055c*/ 	.word	0xffffffff


	//   ....[123]....
        /*0560*/ 	.word	0xffffffff


	//   ....[124]....
        /*0564*/ 	.word	0xffffffff


	//   ....[125]....
        /*0568*/ 	.word	0xffffffff


	//   ....[126]....
        /*056c*/ 	.word	0xffffffff


	//   ....[127]....
        /*0570*/ 	.word	0xffffffff


	//   ....[128]....
        /*0574*/ 	.word	0xffffffff


	//   ....[129]....
        /*0578*/ 	.word	0xffffffff


	//   ....[130]....
        /*057c*/ 	.word	0xffffffff


	//   ....[131]....
        /*0580*/ 	.word	0xffffffff


	//   ....[132]....
        /*0584*/ 	.word	0xffffffff


	//   ....[133]....
        /*0588*/ 	.word	0xffffffff


	//   ....[134]....
        /*058c*/ 	.word	0xffffffff


	//   ....[135]....
        /*0590*/ 	.word	0xffffffff


	//   ....[136]....
        /*0594*/ 	.word	0xffffffff


	//   ....[137]....
        /*0598*/ 	.word	0xffffffff


	//   ....[138]....
        /*059c*/ 	.word	0xffffffff


	//   ....[139]....
        /*05a0*/ 	.word	0xffffffff


	//   ....[140]....
        /*05a4*/ 	.word	0xffffffff


	//   ....[141]....
        /*05a8*/ 	.word	0xffffffff


	//   ....[142]....
        /*05ac*/ 	.word	0xffffffff


	//   ....[143]....
        /*05b0*/ 	.word	0xffffffff


	//   ....[144]....
        /*05b4*/ 	.word	0xffffffff


	//   ....[145]....
        /*05b8*/ 	.word	0xffffffff


	//   ....[146]....
        /*05bc*/ 	.word	0xffffffff


	//   ....[147]....
        /*05c0*/ 	.word	0xffffffff


	//   ....[148]....
        /*05c4*/ 	.word	0xffffffff


	//   ....[149]....
        /*05c8*/ 	.word	0xffffffff


	//   ....[150]....
        /*05cc*/ 	.word	0xffffffff


	//   ....[151]....
        /*05d0*/ 	.word	0xffffffff


	//   ....[152]....
        /*05d4*/ 	.word	0xffffffff


	//   ....[153]....
        /*05d8*/ 	.word	0xffffffff


	//   ....[154]....
        /*05dc*/ 	.word	0xffffffff


	//   ....[155]....
        /*05e0*/ 	.word	0xffffffff


	//   ....[156]....
        /*05e4*/ 	.word	0xffffffff


	//   ....[157]....
        /*05e8*/ 	.word	0xffffffff


	//   ....[158]....
        /*05ec*/ 	.word	0xffffffff


	//   ....[159]....
        /*05f0*/ 	.word	0xffffffff


	//   ....[160]....
        /*05f4*/ 	.word	0xffffffff


	//   ....[161]....
        /*05f8*/ 	.word	0xffffffff


	//   ....[162]....
        /*05fc*/ 	.word	0xffffffff


	//   ....[163]....
        /*0600*/ 	.word	0xffffffff


	//   ....[164]....
        /*0604*/ 	.word	0xffffffff


	//   ....[165]....
        /*0608*/ 	.word	0xffffffff


	//   ....[166]....
        /*060c*/ 	.word	0xffffffff


	//   ....[167]....
        /*0610*/ 	.word	0xffffffff


	//   ....[168]....
        /*0614*/ 	.word	0xffffffff


	//   ....[169]....
        /*0618*/ 	.word	0xffffffff


	//   ....[170]....
        /*061c*/ 	.word	0xffffffff


	//   ....[171]....
        /*0620*/ 	.word	0xffffffff


	//   ....[172]....
        /*0624*/ 	.word	0xffffffff


	//   ....[173]....
        /*0628*/ 	.word	0xffffffff


	//   ....[174]....
        /*062c*/ 	.word	0xffffffff


	//   ....[175]....
        /*0630*/ 	.word	0xffffffff


	//   ....[176]....
        /*0634*/ 	.word	0xffffffff


	//   ....[177]....
        /*0638*/ 	.word	0xffffffff


	//   ....[178]....
        /*063c*/ 	.word	0xffffffff


	//   ....[179]....
        /*0640*/ 	.word	0xffffffff


	//   ....[180]....
        /*0644*/ 	.word	0xffffffff


	//   ....[181]....
        /*0648*/ 	.word	0xffffffff


	//   ....[182]....
        /*064c*/ 	.word	0xffffffff


	//   ....[183]....
        /*0650*/ 	.word	0xffffffff


	//   ....[184]....
        /*0654*/ 	.word	0xffffffff


	//   ....[185]....
        /*0658*/ 	.word	0xffffffff


	//   ....[186]....
        /*065c*/ 	.word	0xffffffff


	//   ....[187]....
        /*0660*/ 	.word	0xffffffff


	//   ....[188]....
        /*0664*/ 	.word	0xffffffff


	//   ....[189]....
        /*0668*/ 	.word	0xffffffff


	//   ....[190]....
        /*066c*/ 	.word	0xffffffff


	//   ....[191]....
        /*0670*/ 	.word	0xffffffff


	//   ....[192]....
        /*0674*/ 	.word	0xffffffff


	//   ....[193]....
        /*0678*/ 	.word	0xffffffff


	//   ....[194]....
        /*067c*/ 	.word	0xffffffff


	//   ....[195]....
        /*0680*/ 	.word	0xffffffff


	//   ....[196]....
        /*0684*/ 	.word	0xffffffff


	//   ....[197]....
        /*0688*/ 	.word	0xffffffff


	//   ....[198]....
        /*068c*/ 	.word	0xffffffff


	//   ....[199]....
        /*0690*/ 	.word	0xffffffff


	//   ....[200]....
        /*0694*/ 	.word	0xffffffff


	//   ....[201]....
        /*0698*/ 	.word	0xffffffff


	//   ....[202]....
        /*069c*/ 	.word	0xffffffff


	//   ....[203]....
        /*06a0*/ 	.word	0xffffffff


	//   ....[204]....
        /*06a4*/ 	.word	0xffffffff


	//   ....[205]....
        /*06a8*/ 	.word	0xffffffff


	//   ....[206]....
        /*06ac*/ 	.word	0xffffffff


	//   ....[207]....
        /*06b0*/ 	.word	0xffffffff


	//   ....[208]....
        /*06b4*/ 	.word	0xffffffff


	//   ....[209]....
        /*06b8*/ 	.word	0xffffffff


	//   ....[210]....
        /*06bc*/ 	.word	0xffffffff


	//   ....[211]....
        /*06c0*/ 	.word	0xffffffff


	//   ....[212]....
        /*06c4*/ 	.word	0xffffffff


	//   ....[213]....
        /*06c8*/ 	.word	0xffffffff


	//   ....[214]....
        /*06cc*/ 	.word	0xffffffff


	//   ....[215]....
        /*06d0*/ 	.word	0xffffffff


	//   ....[216]....
        /*06d4*/ 	.word	0xffffffff


	//   ....[217]....
        /*06d8*/ 	.word	0xffffffff


	//   ....[218]....
        /*06dc*/ 	.word	0xffffffff


	//   ....[219]....
        /*06e0*/ 	.word	0xffffffff


	//   ....[220]....
        /*06e4*/ 	.word	0xffffffff


	//   ....[221]....
        /*06e8*/ 	.word	0xffffffff


	//   ....[222]....
        /*06ec*/ 	.word	0xffffffff


	//   ....[223]....
        /*06f0*/ 	.word	0xffffffff


	//   ....[224]....
        /*06f4*/ 	.word	0xffffffff


	//   ....[225]....
        /*06f8*/ 	.word	0xffffffff


	//   ....[226]....
        /*06fc*/ 	.word	0xffffffff


	//   ....[227]....
        /*0700*/ 	.word	0xffffffff


	//   ....[228]....
        /*0704*/ 	.word	0xffffffff


	//   ....[229]....
        /*0708*/ 	.word	0xffffffff


	//   ....[230]....
        /*070c*/ 	.word	0xffffffff


	//   ....[231]....
        /*0710*/ 	.word	0xffffffff


	//   ....[232]....
        /*0714*/ 	.word	0xffffffff


	//   ....[233]....
        /*0718*/ 	.word	0xffffffff


	//   ....[234]....
        /*071c*/ 	.word	0xffffffff


	//   ....[235]....
        /*0720*/ 	.word	0xffffffff


	//   ....[236]....
        /*0724*/ 	.word	0xffffffff


	//   ....[237]....
        /*0728*/ 	.word	0xffffffff


	//   ....[238]....
        /*072c*/ 	.word	0xffffffff


	//   ....[239]....
        /*0730*/ 	.word	0xffffffff


	//   ....[240]....
        /*0734*/ 	.word	0xffffffff


	//   ....[241]....
        /*0738*/ 	.word	0xffffffff


	//   ....[242]....
        /*073c*/ 	.word	0xffffffff


	//   ....[243]....
        /*0740*/ 	.word	0xffffffff


	//   ....[244]....
        /*0744*/ 	.word	0xffffffff


	//   ....[245]....
        /*0748*/ 	.word	0xffffffff


	//   ....[246]....
        /*074c*/ 	.word	0xffffffff


	//   ....[247]....
        /*0750*/ 	.word	0xffffffff


	//   ....[248]....
        /*0754*/ 	.word	0xffffffff


	//   ....[249]....
        /*0758*/ 	.word	0xffffffff


	//   ....[250]....
        /*075c*/ 	.word	0xffffffff


	//   ....[251]....
        /*0760*/ 	.word	0xffffffff


	//   ....[252]....
        /*0764*/ 	.word	0xffffffff


	//   ....[253]....
        /*0768*/ 	.word	0xffffffff


	//   ....[254]....
        /*076c*/ 	.word	0xffffffff


	//   ....[255]....
        /*0770*/ 	.word	0xffffffff


	//   ....[0]....
        /*0774*/ 	.word	0xffffffff


	//   ....[1]....
        /*0778*/ 	.word	0x0500000f


	//   ....[2]....
        /*077c*/ 	.word	0x0500000f


	//   ....[3]....
        /*0780*/ 	.word	0x0500000f


	//   ....[4]....
        /*0784*/ 	.word	0x0500000f


	//   ....[5]....
        /*0788*/ 	.word	0x0500000f


	//   ....[6]....
        /*078c*/ 	.word	0x0500000f


	//   ....[7]....
        /*0790*/ 	.word	0x0500000f


	//   ....[8]....
        /*0794*/ 	.word	0x0500000f


	//   ....[9]....
        /*0798*/ 	.word	0x0500000f


	//   ....[10]....
        /*079c*/ 	.word	0x0500000f


	//   ....[11]....
        /*07a0*/ 	.word	0x0500000f


	//   ....[12]....
        /*07a4*/ 	.word	0x0500000f


	//   ....[13]....
        /*07a8*/ 	.word	0x0500000f


	//   ....[14]....
        /*07ac*/ 	.word	0x0500000f


	//   ....[15]....
        /*07b0*/ 	.word	0x0500000f


	//   ....[16]....
        /*07b4*/ 	.word	0x0500000f


	//   ....[17]....
        /*07b8*/ 	.word	0x0500000f


	//   ....[18]....
        /*07bc*/ 	.word	0x0500000f


	//   ....[19]....
        /*07c0*/ 	.word	0x0500000f


	//   ....[20]....
        /*07c4*/ 	.word	0x0500000f


	//   ....[21]....
        /*07c8*/ 	.word	0x0500000f


	//   ....[22]....
        /*07cc*/ 	.word	0x0500000f


	//   ....[23]....
        /*07d0*/ 	.word	0x0500000f


	//   ....[24]....
        /*07d4*/ 	.word	0x0500000f


	//   ....[25]....
        /*07d8*/ 	.word	0x0500000f


	//   ....[26]....
        /*07dc*/ 	.word	0x0500000f


	//   ....[27]....
        /*07e0*/ 	.word	0x0500000f


	//   ....[28]....
        /*07e4*/ 	.word	0x0500000f


	//   ....[29]....
        /*07e8*/ 	.word	0x0500000f


	//   ....[30]....
        /*07ec*/ 	.word	0x0500000f


	//   ....[31]....
        /*07f0*/ 	.word	0x0500000f


	//   ....[32]....
        /*07f4*/ 	.word	0x0500000f


	//   ....[33]....
        /*07f8*/ 	.word	0x0500000f


	//   ....[34]....
        /*07fc*/ 	.word	0x0500000f


	//   ....[35]....
        /*0800*/ 	.word	0x0500000f


	//   ....[36]....
        /*0804*/ 	.word	0x0500000f


	//   ....[37]....
        /*0808*/ 	.word	0x0500000f


	//   ....[38]....
        /*080c*/ 	.word	0x0500000f


	//   ....[39]....
        /*0810*/ 	.word	0x0500000f


	//   ....[40]....
        /*0814*/ 	.word	0x0500000f


	//   ....[41]....
        /*0818*/ 	.word	0x0500000f


	//   ....[42]....
        /*081c*/ 	.word	0x0500000f


	//   ....[43]....
        /*0820*/ 	.word	0x0500000f


	//   ....[44]....
        /*0824*/ 	.word	0x0500000f


	//   ....[45]....
        /*0828*/ 	.word	0x0500000f


	//   ....[46]....
        /*082c*/ 	.word	0x0500000f


	//   ....[47]....
        /*0830*/ 	.word	0x0500000f


	//   ....[48]....
        /*0834*/ 	.word	0x0500000f


	//   ....[49]....
        /*0838*/ 	.word	0x0500000f


	//   ....[50]....
        /*083c*/ 	.word	0x0500000f


	//   ....[51]....
        /*0840*/ 	.word	0x0500000f


	//   ....[52]....
        /*0844*/ 	.word	0x0500000f


	//   ....[53]....
        /*0848*/ 	.word	0x0500000f


	//   ....[54]....
        /*084c*/ 	.word	0x0500000f


	//   ....[55]....
        /*0850*/ 	.word	0x0500000f


	//   ....[56]....
        /*0854*/ 	.word	0x0500000f


	//   ....[57]....
        /*0858*/ 	.word	0x0500000f


	//   ....[58]....
        /*085c*/ 	.word	0x0500000f


	//   ....[59]....
        /*0860*/ 	.word	0x0500000f


	//   ....[60]....
        /*0864*/ 	.word	0x0500000f


	//   ....[61]....
        /*0868*/ 	.word	0x0500000f


	//   ....[62]....
        /*086c*/ 	.word	0x0500000f


	//   ....[63]....
        /*0870*/ 	.word	0x0500000f


	//   ....[64]....
        /*0874*/ 	.word	0x0500000f


	//   ....[65]....
        /*0878*/ 	.word	0x0500000f


	//   ....[66]....
        /*087c*/ 	.word	0x0500000f


	//   ....[67]....
        /*0880*/ 	.word	0x0500000f


	//   ....[68]....
        /*0884*/ 	.word	0x0500000f


	//   ....[69]....
        /*0888*/ 	.word	0x0500000f


	//   ....[70]....
        /*088c*/ 	.word	0x0500000f


	//   ....[71]....
        /*0890*/ 	.word	0x0500000f


	//   ....[72]....
        /*0894*/ 	.word	0x0500000f


	//   ....[73]....
        /*0898*/ 	.word	0x0500000f


	//   ....[74]....
        /*089c*/ 	.word	0x0500000f


	//   ....[75]....
        /*08a0*/ 	.word	0x0500000f


	//   ....[76]....
        /*08a4*/ 	.word	0x0500000f


	//   ....[77]....
        /*08a8*/ 	.word	0x0500000f


	//   ....[78]....
        /*08ac*/ 	.word	0x0500000f


	//   ....[79]....
        /*08b0*/ 	.word	0x0500000f


	//   ....[80]....
        /*08b4*/ 	.word	0x0500000f


	//   ....[81]....
        /*08b8*/ 	.word	0x0500000f


	//   ....[82]....
        /*08bc*/ 	.word	0x0500000f


	//   ....[83]....
        /*08c0*/ 	.word	0x0500000f


	//   ....[84]....
        /*08c4*/ 	.word	0x0500000f


	//   ....[85]....
        /*08c8*/ 	.word	0x0500000f


	//   ....[86]....
        /*08cc*/ 	.word	0x0500000f


	//   ....[87]....
        /*08d0*/ 	.word	0x0500000f


	//   ....[88]....
        /*08d4*/ 	.word	0x0500000f


	//   ....[89]....
        /*08d8*/ 	.word	0x0500000f


	//   ....[90]....
        /*08dc*/ 	.word	0x0500000f


	//   ....[91]....
        /*08e0*/ 	.word	0x0500000f


	//   ....[92]....
        /*08e4*/ 	.word	0x0500000f


	//   ....[93]....
        /*08e8*/ 	.word	0x0500000f


	//   ....[94]....
        /*08ec*/ 	.word	0x0500000f


	//   ....[95]....
        /*08f0*/ 	.word	0x0500000f


	//   ....[96]....
        /*08f4*/ 	.word	0x0500000f


	//   ....[97]....
        /*08f8*/ 	.word	0x0500000f


	//   ....[98]....
        /*08fc*/ 	.word	0x0500000f


	//   ....[99]....
        /*0900*/ 	.word	0x0500000f


	//   ....[100]....
        /*0904*/ 	.word	0x0500000f


	//   ....[101]....
        /*0908*/ 	.word	0x0500000f


	//   ....[102]....
        /*090c*/ 	.word	0x0500000f


	//   ....[103]....
        /*0910*/ 	.word	0x0500000f


	//   ....[104]....
        /*0914*/ 	.word	0x0500000f


	//   ....[105]....
        /*0918*/ 	.word	0x0500000f


	//   ....[106]....
        /*091c*/ 	.word	0x0500000f


	//   ....[107]....
        /*0920*/ 	.word	0x0500000f


	//   ....[108]....
        /*0924*/ 	.word	0x0500000f


	//   ....[109]....
        /*0928*/ 	.word	0x0500000f


	//   ....[110]....
        /*092c*/ 	.word	0x0500000f


	//   ....[111]....
        /*0930*/ 	.word	0x0500000f


	//   ....[112]....
        /*0934*/ 	.word	0x0500000f


	//   ....[113]....
        /*0938*/ 	.word	0x0500000f


	//   ....[114]....
        /*093c*/ 	.word	0x0500000f


	//   ....[115]....
        /*0940*/ 	.word	0x0500000f


	//   ....[116]....
        /*0944*/ 	.word	0x0500000f


	//   ....[117]....
        /*0948*/ 	.word	0x0500000f


	//   ....[118]....
        /*094c*/ 	.word	0x0500000f


	//   ....[119]....
        /*0950*/ 	.word	0x0500000f


	//   ....[120]....
        /*0954*/ 	.word	0x0500000f


	//   ....[121]....
        /*0958*/ 	.word	0x0500000f


	//   ....[122]....
        /*095c*/ 	.word	0x0500000f


	//   ....[123]....
        /*0960*/ 	.word	0x0500000f


	//   ....[124]....
        /*0964*/ 	.word	0x0500000f


	//   ....[125]....
        /*0968*/ 	.word	0x0500000f


	//   ....[126]....
        /*096c*/ 	.word	0x0500000f


	//   ....[127]....
        /*0970*/ 	.word	0x0500000f


	//   ....[128]....
        /*0974*/ 	.word	0x0500000f


	//   ....[129]....
        /*0978*/ 	.word	0x0500000f


	//   ....[130]....
        /*097c*/ 	.word	0x0500000f


	//   ....[131]....
        /*0980*/ 	.word	0x0500000f


	//   ....[132]....
        /*0984*/ 	.word	0x0500000f


	//   ....[133]....
        /*0988*/ 	.word	0x0500000f


	//   ....[134]....
        /*098c*/ 	.word	0x0500000f


	//   ....[135]....
        /*0990*/ 	.word	0x0500000f


	//   ....[136]....
        /*0994*/ 	.word	0x0500000f


	//   ....[137]....
        /*0998*/ 	.word	0x0500000f


	//   ....[138]....
        /*099c*/ 	.word	0x0500000f


	//   ....[139]....
        /*09a0*/ 	.word	0x0500000f


	//   ....[140]....
        /*09a4*/ 	.word	0x0500000f


	//   ....[141]....
        /*09a8*/ 	.word	0x0500000f


	//   ....[142]....
        /*09ac*/ 	.word	0x0500000f


	//   ....[143]....
        /*09b0*/ 	.word	0x0500000f


	//   ....[144]....
        /*09b4*/ 	.word	0x0500000f


	//   ....[145]....
        /*09b8*/ 	.word	0x0500000f


	//   ....[146]....
        /*09bc*/ 	.word	0x0500000f


	//   ....[147]....
        /*09c0*/ 	.word	0x0500000f


	//   ....[148]....
        /*09c4*/ 	.word	0x0500000f


	//   ....[149]....
        /*09c8*/ 	.word	0x0500000f


	//   ....[150]....
        /*09cc*/ 	.word	0x0500000f


	//   ....[151]....
        /*09d0*/ 	.word	0x0500000f


	//   ....[152]....
        /*09d4*/ 	.word	0x0500000f


	//   ....[153]....
        /*09d8*/ 	.word	0x0500000f


	//   ....[154]....
        /*09dc*/ 	.word	0x0500000f


	//   ....[155]....
        /*09e0*/ 	.word	0x0500000f


	//   ....[156]....
        /*09e4*/ 	.word	0x0500000f


	//   ....[157]....
        /*09e8*/ 	.word	0x0500000f


	//   ....[158]....
        /*09ec*/ 	.word	0x0500000f


	//   ....[159]....
        /*09f0*/ 	.word	0x0500000f


	//   ....[160]....
        /*09f4*/ 	.word	0x0500000f


	//   ....[161]....
        /*09f8*/ 	.word	0x0500000f


	//   ....[162]....
        /*09fc*/ 	.word	0x0500000f


	//   ....[163]....
        /*0a00*/ 	.word	0x0500000f


	//   ....[164]....
        /*0a04*/ 	.word	0x0500000f


	//   ....[165]....
        /*0a08*/ 	.word	0x0500000f


	//   ....[166]....
        /*0a0c*/ 	.word	0x0500000f


	//   ....[167]....
        /*0a10*/ 	.word	0x0500000f


	//   ....[168]....
        /*0a14*/ 	.word	0x0500000f


	//   ....[169]....
        /*0a18*/ 	.word	0x0500000f


	//   ....[170]....
        /*0a1c*/ 	.word	0x0500000f


	//   ....[171]....
        /*0a20*/ 	.word	0x0500000f


	//   ....[172]....
        /*0a24*/ 	.word	0x0500000f


	//   ....[173]....
        /*0a28*/ 	.word	0x0500000f


	//   ....[174]....
        /*0a2c*/ 	.word	0x0500000f


	//   ....[175]....
        /*0a30*/ 	.word	0x0500000f


	//   ....[176]....
        /*0a34*/ 	.word	0x0500000f


	//   ....[177]....
        /*0a38*/ 	.word	0x0500000f


	//   ....[178]....
        /*0a3c*/ 	.word	0x0500000f


	//   ....[179]....
        /*0a40*/ 	.word	0x0500000f


	//   ....[180]....
        /*0a44*/ 	.word	0x0500000f


	//   ....[181]....
        /*0a48*/ 	.word	0x0500000f


	//   ....[182]....
        /*0a4c*/ 	.word	0x0500000f


	//   ....[183]....
        /*0a50*/ 	.word	0x0500000f


	//   ....[184]....
        /*0a54*/ 	.word	0x0500000f


	//   ....[185]....
        /*0a58*/ 	.word	0x0500000f


	//   ....[186]....
        /*0a5c*/ 	.word	0x0500000f


	//   ....[187]....
        /*0a60*/ 	.word	0x0500000f


	//   ....[188]....
        /*0a64*/ 	.word	0x0500000f


	//   ....[189]....
        /*0a68*/ 	.word	0x0500000f


	//   ....[190]....
        /*0a6c*/ 	.word	0x0500000f


	//   ....[191]....
        /*0a70*/ 	.word	0x0500000f


	//----- nvinfo : EIATTR_COOP_GROUP_INSTR_OFFSETS
	.align		4
.L_1012:
        /*0a74*/ 	.byte	0x04, 0x28
        /*0a76*/ 	.short	(.L_1014 - .L_1013)


	//   ....[0]....
.L_1013:
        /*0a78*/ 	.word	0x00000060


	//   ....[1]....
        /*0a7c*/ 	.word	0x00000130


	//   ....[2]....
        /*0a80*/ 	.word	0x000001e0


	//   ....[3]....
        /*0a84*/ 	.word	0x000003a0


	//   ....[4]....
        /*0a88*/ 	.word	0x00000500


	//   ....[5]....
        /*0a8c*/ 	.word	0x00000620


	//   ....[6]....
        /*0a90*/ 	.word	0x00000780


	//   ....[7]....
        /*0a94*/ 	.word	0x00002db0


	//   ....[8]....
        /*0a98*/ 	.word	0x00002dc0


	//   ....[9]....
        /*0a9c*/ 	.word	0x00003cd0


	//   ....[10]....
        /*0aa0*/ 	.word	0x00003ce0


	//   ....[11]....
        /*0aa4*/ 	.word	0x00004c20


	//   ....[12]....
        /*0aa8*/ 	.word	0x00004c30


	//   ....[13]....
        /*0aac*/ 	.word	0x00006000


	//   ....[14]....
        /*0ab0*/ 	.word	0x00006010


	//   ....[15]....
        /*0ab4*/ 	.word	0x00006f60


	//   ....[16]....
        /*0ab8*/ 	.word	0x00006f70


	//   ....[17]....
        /*0abc*/ 	.word	0x00007f40


	//   ....[18]....
        /*0ac0*/ 	.word	0x00007f50


	//   ....[19]....
        /*0ac4*/ 	.word	0x000090f0


	//   ....[20]....
        /*0ac8*/ 	.word	0x00009100


	//   ....[21]....
        /*0acc*/ 	.word	0x00009210


	//   ....[22]....
        /*0ad0*/ 	.word	0x00009220


	//   ....[23]....
        /*0ad4*/ 	.word	0x00009340


	//   ....[24]....
        /*0ad8*/ 	.word	0x00009350


	//   ....[25]....
        /*0adc*/ 	.word	0x000096c0


	//   ....[26]....
        /*0ae0*/ 	.word	0x000096e0


	//   ....[27]....
        /*0ae4*/ 	.word	0x000097d0


	//   ....[28]....
        /*0ae8*/ 	.word	0x000097f0


	//   ....[29]....
        /*0aec*/ 	.word	0x000098e0


	//   ....[30]....
        /*0af0*/ 	.word	0x00009900


	//   ....[31]....
        /*0af4*/ 	.word	0x0000a500


	//   ....[32]....
        /*0af8*/ 	.word	0x0000abe0


	//   ....[33]....
        /*0afc*/ 	.word	0x0000abf0


	//   ....[34]....
        /*0b00*/ 	.word	0x0000ac00


	//   ....[35]....
        /*0b04*/ 	.word	0x0000ac10


	//   ....[36]....
        /*0b08*/ 	.word	0x0000ae20


	//   ....[37]....
        /*0b0c*/ 	.word	0x0000ae30


	//   ....[38]....
        /*0b10*/ 	.word	0x0000ae40


	//   ....[39]....
        /*0b14*/ 	.word	0x0000ae50


	//   ....[40]....
        /*0b18*/ 	.word	0x0000d280


	//   ....[41]....
        /*0b1c*/ 	.word	0x0000d2a0


	//   ....[42]....
        /*0b20*/ 	.word	0x0000d2b0


	//   ....[43]....
        /*0b24*/ 	.word	0x0000d2c0


	//   ....[44]....
        /*0b28*/ 	.word	0x0000d3b0


	//   ....[45]....
        /*0b2c*/ 	.word	0x0000d3d0


	//   ....[46]....
        /*0b30*/ 	.word	0x0000d3e0


	//   ....[47]....
        /*0b34*/ 	.word	0x0000d3f0


	//   ....[48]....
        /*0b38*/ 	.word	0x00010470


	//   ....[49]....
        /*0b3c*/ 	.word	0x00010670


	//   ....[50]....
        /*0b40*/ 	.word	0x00011bd0


	//   ....[51]....
        /*0b44*/ 	.word	0x00011f40


	//   ....[52]....
        /*0b48*/ 	.word	0x00012760


	//   ....[53]....
        /*0b4c*/ 	.word	0x000127f0


	//   ....[54]....
        /*0b50*/ 	.word	0x00014aa0


	//   ....[55]....
        /*0b54*/ 	.word	0x00014d00


	//   ....[56]....
        /*0b58*/ 	.word	0x00016940


	//   ....[57]....
        /*0b5c*/ 	.word	0x00016960


	//   ....[58]....
        /*0b60*/ 	.word	0x00016fb0


	//   ....[59]....
        /*0b64*/ 	.word	0x00017020


	//   ....[60]....
        /*0b68*/ 	.word	0x00019ca0


	//   ....[61]....
        /*0b6c*/ 	.word	0x00019cb0


	//   ....[62]....
        /*0b70*/ 	.word	0x00019ce0


	//   ....[63]....
        /*0b74*/ 	.word	0x00019cf0


	//   ....[64]....
        /*0b78*/ 	.word	0x0001c6a0


	//   ....[65]....
        /*0b7c*/ 	.word	0x0001c8e0


	//   ....[66]....
        /*0b80*/ 	.word	0x0001df30


	//   ....[67]....
        /*0b84*/ 	.word	0x0001e040


	//   ....[68]....
        /*0b88*/ 	.word	0x0001eb70


	//   ....[69]....
        /*0b8c*/ 	.word	0x0001ebf0


	//   ....[70]....
        /*0b90*/ 	.word	0x00020330


	//   ....[71]....
        /*0b94*/ 	.word	0x00020340


	//   ....[72]....
        /*0b98*/ 	.word	0x000203c0


	//   ....[73]....
        /*0b9c*/ 	.word	0x000203d0


	//   ....[74]....
        /*0ba0*/ 	.word	0x00021110


	//   ....[75]....
        /*0ba4*/ 	.word	0x00021140


	//   ....[76]....
        /*0ba8*/ 	.word	0x00021170


	//   ....[77]....
        /*0bac*/ 	.word	0x000211a0


	//   ....[78]....
        /*0bb0*/ 	.word	0x000211d0


	//   ....[79]....
        /*0bb4*/ 	.word	0x00021200


	//   ....[80]....
        /*0bb8*/ 	.word	0x00021230


	//   ....[81]....
        /*0bbc*/ 	.word	0x00021260


	//   ....[82]....
        /*0bc0*/ 	.word	0x00021290


	//   ....[83]....
        /*0bc4*/ 	.word	0x000212c0


	//   ....[84]....
        /*0bc8*/ 	.word	0x000212f0


	//   ....[85]....
        /*0bcc*/ 	.word	0x00021320


	//   ....[86]....
        /*0bd0*/ 	.word	0x00021350


	//   ....[87]....
        /*0bd4*/ 	.word	0x00021380


	//   ....[88]....
        /*0bd8*/ 	.word	0x000213b0


	//   ....[89]....
        /*0bdc*/ 	.word	0x000213e0


	//   ....[90]....
        /*0be0*/ 	.word	0x00021410


	//   ....[91]....
        /*0be4*/ 	.word	0x00021440


	//   ....[92]....
        /*0be8*/ 	.word	0x00021470


	//   ....[93]....
        /*0bec*/ 	.word	0x000214a0


	//   ....[94]....
        /*0bf0*/ 	.word	0x000214d0


	//   ....[95]....
        /*0bf4*/ 	.word	0x00021500


	//   ....[96]....
        /*0bf8*/ 	.word	0x00021520


	//   ....[97]....
        /*0bfc*/ 	.word	0x00021550


	//   ....[98]....
        /*0c00*/ 	.word	0x00021560


	//   ....[99]....
        /*0c04*/ 	.word	0x00021570


	//   ....[100]....
        /*0c08*/ 	.word	0x00021590


	//   ....[101]....
        /*0c0c*/ 	.word	0x000215a0


	//   ....[102]....
        /*0c10*/ 	.word	0x000215b0


	//   ....[103]....
        /*0c14*/ 	.word	0x000215c0


	//   ....[104]....
        /*0c18*/ 	.word	0x000215f0


	//   ....[105]....
        /*0c1c*/ 	.word	0x00021620


	//   ....[106]....
        /*0c20*/ 	.word	0x00021c00


	//   ....[107]....
        /*0c24*/ 	.word	0x00021c40


	//   ....[108]....
        /*0c28*/ 	.word	0x00021c80


	//   ....[109]....
        /*0c2c*/ 	.word	0x00021cb0


	//   ....[110]....
        /*0c30*/ 	.word	0x000222e0


	//   ....[111]....
        /*0c34*/ 	.word	0x000222f0


	//   ....[112]....
        /*0c38*/ 	.word	0x000223b0


	//   ....[113]....
        /*0c3c*/ 	.word	0x000223d0


	//   ....[114]....
        /*0c40*/ 	.word	0x00022490


	//   ....[115]....
        /*0c44*/ 	.word	0x000224b0


	//   ....[116]....
        /*0c48*/ 	.word	0x00022580


	//   ....[117]....
        /*0c4c*/ 	.word	0x000225a0


	//   ....[118]....
        /*0c50*/ 	.word	0x00022d80


	//   ....[119]....
        /*0c54*/ 	.word	0x00022d90


	//   ....[120]....
        /*0c58*/ 	.word	0x00022ed0


	//   ....[121]....
        /*0c5c*/ 	.word	0x00022ee0


	//   ....[122]....
        /*0c60*/ 	.word	0x00023010


	//   ....[123]....
        /*0c64*/ 	.word	0x00023020


	//   ....[124]....
        /*0c68*/ 	.word	0x00023150


	//   ....[125]....
        /*0c6c*/ 	.word	0x00023160


	//   ....[126]....
        /*0c70*/ 	.word	0x000232e0


	//   ....[127]....
        /*0c74*/ 	.word	0x00023490


	//   ....[128]....
        /*0c78*/ 	.word	0x000234c0


	//   ....[129]....
        /*0c7c*/ 	.word	0x000234f0


	//   ....[130]....
        /*0c80*/ 	.word	0x00023520


	//   ....[131]....
        /*0c84*/ 	.word	0x00023550


	//   ....[132]....
        /*0c88*/ 	.word	0x00023580


	//   ....[133]....
        /*0c8c*/ 	.word	0x000236f0


	//   ....[134]....
        /*0c90*/ 	.word	0x00023720


	//   ....[135]....
        /*0c94*/ 	.word	0x00023750


	//   ....[136]....
        /*0c98*/ 	.word	0x00023780


	//   ....[137]....
        /*0c9c*/ 	.word	0x000237b0


	//   ....[138]....
        /*0ca0*/ 	.word	0x000237e0


	//   ....[139]....
        /*0ca4*/ 	.word	0x00023870


	//   ....[140]....
        /*0ca8*/ 	.word	0x000238d0


	//   ....[141]....
        /*0cac*/ 	.word	0x00023960


	//   ....[142]....
        /*0cb0*/ 	.word	0x00024be0


	//   ....[143]....
        /*0cb4*/ 	.word	0x00026ca0


	//   ....[144]....
        /*0cb8*/ 	.word	0x00026cd0


	//   ....[145]....
        /*0cbc*/ 	.word	0x00026d00


	//   ....[146]....
        /*0cc0*/ 	.word	0x00026d60


	//   ....[147]....
        /*0cc4*/ 	.word	0x00026d90


	//   ....[148]....
        /*0cc8*/ 	.word	0x00026dc0


	//   ....[149]....
        /*0ccc*/ 	.word	0x00026df0


	//   ....[150]....
        /*0cd0*/ 	.word	0x00026e20


	//   ....[151]....
        /*0cd4*/ 	.word	0x00026e50


	//   ....[152]....
        /*0cd8*/ 	.word	0x00026e80


	//   ....[153]....
        /*0cdc*/ 	.word	0x00026eb0


	//   ....[154]....
        /*0ce0*/ 	.word	0x00026ee0


	//   ....[155]....
        /*0ce4*/ 	.word	0x00026f10


	//   ....[156]....
        /*0ce8*/ 	.word	0x00026f40


	//   ....[157]....
        /*0cec*/ 	.word	0x00026f50


	//   ....[158]....
        /*0cf0*/ 	.word	0x00026f60


	//   ....[159]....
        /*0cf4*/ 	.word	0x00026fd0


	//   ....[160]....
        /*0cf8*/ 	.word	0x00027000


	//   ....[161]....
        /*0cfc*/ 	.word	0x00027030


	//   ....[162]....
        /*0d00*/ 	.word	0x00027060


	//   ....[163]....
        /*0d04*/ 	.word	0x00027560


	//   ....[164]....
        /*0d08*/ 	.word	0x00027590


	//   ....[165]....
        /*0d0c*/ 	.word	0x00027650


	//   ....[166]....
        /*0d10*/ 	.word	0x00027680


	//   ....[167]....
        /*0d14*/ 	.word	0x000276c0


	//   ....[168]....
        /*0d18*/ 	.word	0x000276f0


	//   ....[169]....
        /*0d1c*/ 	.word	0x00027730


	//   ....[170]....
        /*0d20*/ 	.word	0x00027760


	//   ....[171]....
        /*0d24*/ 	.word	0x000277a0


	//   ....[172]....
        /*0d28*/ 	.word	0x000277d0


	//   ....[173]....
        /*0d2c*/ 	.word	0x00027810


	//   ....[174]....
        /*0d30*/ 	.word	0x00027830


	//   ....[175]....
        /*0d34*/ 	.word	0x00027870


	//   ....[176]....
        /*0d38*/ 	.word	0x00027890


	//   ....[177]....
        /*0d3c*/ 	.word	0x000278a0


	//   ....[178]....
        /*0d40*/ 	.word	0x000278f0


	//   ....[179]....
        /*0d44*/ 	.word	0x00027900


	//   ....[180]....
        /*0d48*/ 	.word	0x00027910


	//   ....[181]....
        /*0d4c*/ 	.word	0x00027950


	//   ....[182]....
        /*0d50*/ 	.word	0x00027970


	//   ....[183]....
        /*0d54*/ 	.word	0x00028080


	//   ....[184]....
        /*0d58*/ 	.word	0x000280b0


	//   ....[185]....
        /*0d5c*/ 	.word	0x000280e0


	//   ....[186]....
        /*0d60*/ 	.word	0x00028110


	//   ....[187]....
        /*0d64*/ 	.word	0x000281a0


	//   ....[188]....
        /*0d68*/ 	.word	0x000281b0


	//   ....[189]....
        /*0d6c*/ 	.word	0x00028220


	//   ....[190]....
        /*0d70*/ 	.word	0x00028230


	//   ....[191]....
        /*0d74*/ 	.word	0x000282a0


	//   ....[192]....
        /*0d78*/ 	.word	0x000282b0


	//   ....[193]....
        /*0d7c*/ 	.word	0x00028320


	//   ....[194]....
        /*0d80*/ 	.word	0x00028330


	//   ....[195]....
        /*0d84*/ 	.word	0x000283a0


	//   ....[196]....
        /*0d88*/ 	.word	0x000283b0


	//   ....[197]....
        /*0d8c*/ 	.word	0x000283c0


	//   ....[198]....
        /*0d90*/ 	.word	0x00028400


	//   ....[199]....
        /*0d94*/ 	.word	0x00028d80


	//   ....[200]....
        /*0d98*/ 	.word	0x00028da0


	//   ....[201]....
        /*0d9c*/ 	.word	0x00028db0


	//   ....[202]....
        /*0da0*/ 	.word	0x00028dc0


	//   ....[203]....
        /*0da4*/ 	.word	0x00028dd0


	//   ....[204]....
        /*0da8*/ 	.word	0x00028e20


	//   ....[205]....
        /*0dac*/ 	.word	0x00028e40


	//   ....[206]....
        /*0db0*/ 	.word	0x00028e60


	//   ....[207]....
        /*0db4*/ 	.word	0x00028e70


	//   ....[208]....
        /*0db8*/ 	.word	0x00028eb0


	//   ....[209]....
        /*0dbc*/ 	.word	0x00028ec0


	//   ....[210]....
        /*0dc0*/ 	.word	0x00028f00


	//   ....[211]....
        /*0dc4*/ 	.word	0x00028f10


	//   ....[212]....
        /*0dc8*/ 	.word	0x00028f50


	//   ....[213]....
        /*0dcc*/ 	.word	0x00028f60


	//   ....[214]....
        /*0dd0*/ 	.word	0x00028fa0


	//   ....[215]....
        /*0dd4*/ 	.word	0x00028fb0


	//   ....[216]....
        /*0dd8*/ 	.word	0x00028fc0


	//   ....[217]....
        /*0ddc*/ 	.word	0x00029000


	//   ....[218]....
        /*0de0*/ 	.word	0x00029070


	//   ....[219]....
        /*0de4*/ 	.word	0x00029440


	//   ....[220]....
        /*0de8*/ 	.word	0x00029450


	//   ....[221]....
        /*0dec*/ 	.word	0x00029460


	//   ....[222]....
        /*0df0*/ 	.word	0x00029470


	//   ....[223]....
        /*0df4*/ 	.word	0x000294c0


	//   ....[224]....
        /*0df8*/ 	.word	0x000294e0


	//   ....[225]....
        /*0dfc*/ 	.word	0x00029500


	//   ....[226]....
        /*0e00*/ 	.word	0x00029510


	//   ....[227]....
        /*0e04*/ 	.word	0x00029550


	//   ....[228]....
        /*0e08*/ 	.word	0x00029560


	//   ....[229]....
        /*0e0c*/ 	.word	0x000295a0


	//   ....[230]....
        /*0e10*/ 	.word	0x000295b0


	//   ....[231]....
        /*0e14*/ 	.word	0x000295f0


	//   ....[232]....
        /*0e18*/ 	.word	0x00029600


	//   ....[233]....
        /*0e1c*/ 	.word	0x00029640


	//   ....[234]....
        /*0e20*/ 	.word	0x00029650


	//   ....[235]....
        /*0e24*/ 	.word	0x00029660


	//   ....[236]....
        /*0e28*/ 	.word	0x000296a0


	//   ....[237]....
        /*0e2c*/ 	.word	0x000296c0


	//   ....[238]....
        /*0e30*/ 	.word	0x00029720


	//   ....[239]....
        /*0e34*/ 	.word	0x0002aca0


	//   ....[240]....
        /*0e38*/ 	.word	0x0002ad00


	//   ....[241]....
        /*0e3c*/ 	.word	0x0002ad30


	//   ....[242]....
        /*0e40*/ 	.word	0x0002ad40


	//   ....[243]....
        /*0e44*/ 	.word	0x0002ad70


	//   ....[244]....
        /*0e48*/ 	.word	0x0002ada0


	//   ....[245]....
        /*0e4c*/ 	.word	0x0002add0


	//   ....[246]....
        /*0e50*/ 	.word	0x0002ae00


	//   ....[247]....
        /*0e54*/ 	.word	0x0002af80


	//   ....[248]....
        /*0e58*/ 	.word	0x0002afb0


	//   ....[249]....
        /*0e5c*/ 	.word	0x0002afe0


	//   ....[250]....
        /*0e60*/ 	.word	0x0002b010


	//   ....[251]....
        /*0e64*/ 	.word	0x0002b040


	//   ....[252]....
        /*0e68*/ 	.word	0x0002b070


	//   ....[253]....
        /*0e6c*/ 	.word	0x0002b130


	//   ....[254]....
        /*0e70*/ 	.word	0x0002b150


	//   ....[255]....
        /*0e74*/ 	.word	0x0002b1c0


	//   ....[0]....
        /*0e78*/ 	.word	0x0002b880


	//   ....[1]....
        /*0e7c*/ 	.word	0x0002bc40


	//   ....[2]....
        /*0e80*/ 	.word	0x0002bcd0


	//   ....[3]....
        /*0e84*/ 	.word	0x0002bd60


	//   ....[4]....
        /*0e88*/ 	.word	0x0002bdf0


	//   ....[5]....
        /*0e8c*/ 	.word	0x0002be80


	//   ....[6]....
        /*0e90*/ 	.word	0x0002bf10


	//   ....[7]....
        /*0e94*/ 	.word	0x0002bff0


	//   ....[8]....
        /*0e98*/ 	.word	0x0002c080


	//   ....[9]....
        /*0e9c*/ 	.word	0x0002c120


	//   ....[10]....
        /*0ea0*/ 	.word	0x0002c1b0


	//   ....[11]....
        /*0ea4*/ 	.word	0x0002c240


	//   ....[12]....
        /*0ea8*/ 	.word	0x0002c2d0


	//   ....[13]....
        /*0eac*/ 	.word	0x0002c3b0


	//   ....[14]....
        /*0eb0*/ 	.word	0x0002c440


	//   ....[15]....
        /*0eb4*/ 	.word	0x0002c4d0


	//   ....[16]....
        /*0eb8*/ 	.word	0x0002c560


	//   ....[17]....
        /*0ebc*/ 	.word	0x0002c5f0


	//   ....[18]....
        /*0ec0*/ 	.word	0x0002c680


	//   ....[19]....
        /*0ec4*/ 	.word	0x0002c7b0


	//   ....[20]....
        /*0ec8*/ 	.word	0x0002c860


	//   ....[21]....
        /*0ecc*/ 	.word	0x0002c8f0


	//   ....[22]....
        /*0ed0*/ 	.word	0x0002c940


	//   ....[23]....
        /*0ed4*/ 	.word	0x0002c990


	//   ....[24]....
        /*0ed8*/ 	.word	0x0002ca20


	//   ....[25]....
        /*0edc*/ 	.word	0x0002cab0


	//   ....[26]....
        /*0ee0*/ 	.word	0x0002cb00


	//   ....[27]....
        /*0ee4*/ 	.word	0x0002cb50


	//   ....[28]....
        /*0ee8*/ 	.word	0x0002cc40


	//   ....[29]....
        /*0eec*/ 	.word	0x0002ccf0


	//   ....[30]....
        /*0ef0*/ 	.word	0x0002cd50


	//   ....[31]....
        /*0ef4*/ 	.word	0x0002cdd0


	//   ....[32]....
        /*0ef8*/ 	.word	0x0002cec0


	//   ....[33]....
        /*0efc*/ 	.word	0x0002cf10


	//   ....[34]....
        /*0f00*/ 	.word	0x0002cf60


	//   ....[35]....
        /*0f04*/ 	.word	0x0002cfb0


	//   ....[36]....
        /*0f08*/ 	.word	0x0002d3c0


	//   ....[37]....
        /*0f0c*/ 	.word	0x0002d4f0


	//   ....[38]....
        /*0f10*/ 	.word	0x0002d620


	//   ....[39]....
        /*0f14*/ 	.word	0x0002d6a0


	//   ....[40]....
        /*0f18*/ 	.word	0x0002d700


	//   ....[41]....
        /*0f1c*/ 	.word	0x0002d780


	//   ....[42]....
        /*0f20*/ 	.word	0x0002d7e0


	//   ....[43]....
        /*0f24*/ 	.word	0x0002d860


	//   ....[44]....
        /*0f28*/ 	.word	0x0002d8c0


	//   ....[45]....
        /*0f2c*/ 	.word	0x0002d940


	//   ....[46]....
        /*0f30*/ 	.word	0x0002d9a0


	//   ....[47]....
        /*0f34*/ 	.word	0x0002da20


	//   ....[48]....
        /*0f38*/ 	.word	0x0002da80


	//   ....[49]....
        /*0f3c*/ 	.word	0x0002db00


	//   ....[50]....
        /*0f40*/ 	.word	0x0002db60


	//   ....[51]....
        /*0f44*/ 	.word	0x0002dbc0


	//   ....[52]....
        /*0f48*/ 	.word	0x0002dc20


	//   ....[53]....
        /*0f4c*/ 	.word	0x0002dcb0


	//   ....[54]....
        /*0f50*/ 	.word	0x0002dd10


	//   ....[55]....
        /*0f54*/ 	.word	0x0002dd90


	//   ....[56]....
        /*0f58*/ 	.word	0x0002ddf0


	//   ....[57]....
        /*0f5c*/ 	.word	0x0002de60


	//   ....[58]....
        /*0f60*/ 	.word	0x0002dec0


	//   ....[59]....
        /*0f64*/ 	.word	0x0002df40


	//   ....[60]....
        /*0f68*/ 	.word	0x0002dfa0


	//   ....[61]....
        /*0f6c*/ 	.word	0x0002e020


	//   ....[62]....
        /*0f70*/ 	.word	0x0002e080


	//   ....[63]....
        /*0f74*/ 	.word	0x0002e100


	//   ....[64]....
        /*0f78*/ 	.word	0x0002e160


	//   ....[65]....
        /*0f7c*/ 	.word	0x0002e1d0


	//   ....[66]....
        /*0f80*/ 	.word	0x0002e230


	//   ....[67]....
        /*0f84*/ 	.word	0x0002e290


	//   ....[68]....
        /*0f88*/ 	.word	0x0002e380


	//   ....[69]....
        /*0f8c*/ 	.word	0x0002e3d0


	//   ....[70]....
        /*0f90*/ 	.word	0x0002e460


	//   ....[71]....
        /*0f94*/ 	.word	0x0002e4f0


	//   ....[72]....
        /*0f98*/ 	.word	0x0002e580


	//   ....[73]....
        /*0f9c*/ 	.word	0x0002e610


	//   ....[74]....
        /*0fa0*/ 	.word	0x0002e6a0


	//   ....[75]....
        /*0fa4*/ 	.word	0x0002e730


	//   ....[76]....
        /*0fa8*/ 	.word	0x0002e7f0


	//   ....[77]....
        /*0fac*/ 	.word	0x0002eac0


	//   ....[78]....
        /*0fb0*/ 	.word	0x0002ebc0


	//   ....[79]....
        /*0fb4*/ 	.word	0x0002eca0


	//   ....[80]....
        /*0fb8*/ 	.word	0x0002ed00


	//   ....[81]....
        /*0fbc*/ 	.word	0x0002edd0


	//   ....[82]....
        /*0fc0*/ 	.word	0x0002ee60


	//   ....[83]....
        /*0fc4*/ 	.word	0x0002ef00


	//   ....[84]....
        /*0fc8*/ 	.word	0x0002ef90


	//   ....[85]....
        /*0fcc*/ 	.word	0x0002f030


	//   ....[86]....
        /*0fd0*/ 	.word	0x0002f0c0


	//   ....[87]....
        /*0fd4*/ 	.word	0x0002f160


	//   ....[88]....
        /*0fd8*/ 	.word	0x0002f1f0


	//   ....[89]....
        /*0fdc*/ 	.word	0x0002f290


	//   ....[90]....
        /*0fe0*/ 	.word	0x0002f320


	//   ....[91]....
        /*0fe4*/ 	.word	0x0002f3c0


	//   ....[92]....
        /*0fe8*/ 	.word	0x0002f450


	//   ....[93]....
        /*0fec*/ 	.word	0x0002f4f0


	//   ....[94]....
        /*0ff0*/ 	.word	0x0002f550


	//   ....[95]....
        /*0ff4*/ 	.word	0x0002f610


	//   ....[96]....
        /*0ff8*/ 	.word	0x0002f670


	//   ....[97]....
        /*0ffc*/ 	.word	0x0002f740


	//   ....[98]....
        /*1000*/ 	.word	0x0002f910


	//   ....[99]....
        /*1004*/ 	.word	0x0002f9a0


	//   ....[100]....
        /*1008*/ 	.word	0x0002fa80


	//   ....[101]....
        /*100c*/ 	.word	0x0002fad0


	//   ....[102]....
        /*1010*/ 	.word	0x0002fbb0


	//   ....[103]....
        /*1014*/ 	.word	0x0002fc00


	//   ....[104]....
        /*1018*/ 	.word	0x0002fce0


	//   ....[105]....
        /*101c*/ 	.word	0x0002fd30


	//   ....[106]....
        /*1020*/ 	.word	0x0002fd90


	//   ....[107]....
        /*1024*/ 	.word	0x0002fe60


	//   ....[108]....
        /*1028*/ 	.word	0x0002ff40


	//   ....[109]....
        /*102c*/ 	.word	0x0002ff90


	//   ....[110]....
        /*1030*/ 	.word	0x0002fff0


	//   ....[111]....
        /*1034*/ 	.word	0x000300b0


	//   ....[112]....
        /*1038*/ 	.word	0x00030110


	//   ....[113]....
        /*103c*/ 	.word	0x000301d0


	//   ....[114]....
        /*1040*/ 	.word	0x00030230


	//   ....[115]....
        /*1044*/ 	.word	0x000302e0


	//   ....[116]....
        /*1048*/ 	.word	0x00030340


	//   ....[117]....
        /*104c*/ 	.word	0x00030410


	//   ....[118]....
        /*1050*/ 	.word	0x000304c0


	//   ....[119]....
        /*1054*/ 	.word	0x00030520


	//   ....[120]....
        /*1058*/ 	.word	0x00030580


	//   ....[121]....
        /*105c*/ 	.word	0x00030650


	//   ....[122]....
        /*1060*/ 	.word	0x000306b0


	//   ....[123]....
        /*1064*/ 	.word	0x000307a0


	//   ....[124]....
        /*1068*/ 	.word	0x00030800


	//   ....[125]....
        /*106c*/ 	.word	0x000308e0


	//   ....[126]....
        /*1070*/ 	.word	0x00030940


	//   ....[127]....
        /*1074*/ 	.word	0x00030a20


	//   ....[128]....
        /*1078*/ 	.word	0x00030a80


	//   ....[129]....
        /*107c*/ 	.word	0x00030b60


	//   ....[130]....
        /*1080*/ 	.word	0x00030bc0


	//   ....[131]....
        /*1084*/ 	.word	0x00030c80


	//   ....[132]....
        /*1088*/ 	.word	0x00030d00


	//   ....[133]....
        /*108c*/ 	.word	0x00030dc0


	//   ....[134]....
        /*1090*/ 	.word	0x00030f00


	//   ....[135]....
        /*1094*/ 	.word	0x00030fa0


	//   ....[136]....
        /*1098*/ 	.word	0x00031000


	//   ....[137]....
        /*109c*/ 	.word	0x000310b0


	//   ....[138]....
        /*10a0*/ 	.word	0x00031140


	//   ....[139]....
        /*10a4*/ 	.word	0x000311d0


	//   ....[140]....
        /*10a8*/ 	.word	0x00031230


	//   ....[141]....
        /*10ac*/ 	.word	0x000312e0


	//   ....[142]....
        /*10b0*/ 	.word	0x00031340


	//   ....[143]....
        /*10b4*/ 	.word	0x000313f0


	//   ....[144]....
        /*10b8*/ 	.word	0x00031450


	//   ....[145]....
        /*10bc*/ 	.word	0x00031500


	//   ....[146]....
        /*10c0*/ 	.word	0x00031560


	//   ....[147]....
        /*10c4*/ 	.word	0x00031610


	//   ....[148]....
        /*10c8*/ 	.word	0x00031670


	//   ....[149]....
        /*10cc*/ 	.word	0x00031720


	//   ....[150]....
        /*10d0*/ 	.word	0x000317b0


	//   ....[151]....
        /*10d4*/ 	.word	0x00031840


	//   ....[152]....
        /*10d8*/ 	.word	0x000318c0


	//   ....[153]....
        /*10dc*/ 	.word	0x00031950


	//   ....[154]....
        /*10e0*/ 	.word	0x00031a40


	//   ....[155]....
        /*10e4*/ 	.word	0x00031ad0


	//   ....[156]....
        /*10e8*/ 	.word	0x00031b30


	//   ....[157]....
        /*10ec*/ 	.word	0x00031be0


	//   ....[158]....
        /*10f0*/ 	.word	0x00031c40


	//   ....[159]....
        /*10f4*/ 	.word	0x00031cf0


	//   ....[160]....
        /*10f8*/ 	.word	0x00031d50


	//   ....[161]....
        /*10fc*/ 	.word	0x00031e00


	//   ....[162]....
        /*1100*/ 	.word	0x00031e60


	//   ....[163]....
        /*1104*/ 	.word	0x00031f10


	//   ....[164]....
        /*1108*/ 	.word	0x00031f70


	//   ....[165]....
        /*110c*/ 	.word	0x00032020


	//   ....[166]....
        /*1110*/ 	.word	0x00032080


	//   ....[167]....
        /*1114*/ 	.word	0x00032130


	//   ....[168]....
        /*1118*/ 	.word	0x00032190


	//   ....[169]....
        /*111c*/ 	.word	0x00032240


	//   ....[170]....
        /*1120*/ 	.word	0x000322a0


	//   ....[171]....
        /*1124*/ 	.word	0x00032350


	//   ....[172]....
        /*1128*/ 	.word	0x000323b0


	//   ....[173]....
        /*112c*/ 	.word	0x00032460


	//   ....[174]....
        /*1130*/ 	.word	0x00032640


	//   ....[175]....
        /*1134*/ 	.word	0x000326e0


	//   ....[176]....
        /*1138*/ 	.word	0x00032800


	//   ....[177]....
        /*113c*/ 	.word	0x00032870


	//   ....[178]....
        /*1140*/ 	.word	0x000328e0


	//   ....[179]....
        /*1144*/ 	.word	0x00032950


	//   ....[180]....
        /*1148*/ 	.word	0x000329c0


	//   ....[181]....
        /*114c*/ 	.word	0x00032a40


	//   ....[182]....
        /*1150*/ 	.word	0x00032ad0


	//   ....[183]....
        /*1154*/ 	.word	0x00032b60


	//   ....[184]....
        /*1158*/ 	.word	0x00032bd0


	//   ....[185]....
        /*115c*/ 	.word	0x00032c40


	//   ....[186]....
        /*1160*/ 	.word	0x00032cb0


	//   ....[187]....
        /*1164*/ 	.word	0x00032d30


	//   ....[188]....
        /*1168*/ 	.word	0x00032da0


	//   ....[189]....
        /*116c*/ 	.word	0x00032e40


	//   ....[190]....
        /*1170*/ 	.word	0x00032ed0


	//   ....[191]....
        /*1174*/ 	.word	0x00033000


	//----- nvinfo : EIATTR_REG_RECONFIG
	.align		4
.L_1014:
        /*1178*/ 	.byte	0x01, 0x54
	.zero		2


	//----- nvinfo : EIATTR_SYSCALL_OFFSETS
	.align		4
        /*117c*/ 	.byte	0x04, 0x46
        /*117e*/ 	.short	(.L_1016 - .L_1015)


	//   ....[0]....
.L_1015:
        /*1180*/ 	.word	0x00001b90


	//   ....[1]....
        /*1184*/ 	.word	0x00001ce0


	//   ....[2]....
        /*1188*/ 	.word	0x0000a6a0


	//   ....[3]....
        /*118c*/ 	.word	0x0000a9b0


	//   ....[4]....
        /*1190*/ 	.word	0x00025f50


	//   ....[5]....
        /*1194*/ 	.word	0x000260c0


	//   ....[6]....
        /*1198*/ 	.word	0x00026210


	//   ....[7]....
        /*119c*/ 	.word	0x00026350


	//   ....[8]....
        /*11a0*/ 	.word	0x00027d30


	//----- nvinfo : EIATTR_MBARRIER_INSTR_OFFSETS
	.align		4
.L_1016:
        /*11a4*/ 	.byte	0x04, 0x39
        /*11a6*/ 	.short	(.L_1018 - .L_1017)


	//   ....[0]....
.L_1017:
        /*11a8*/ 	.word	0x00000250
        /*11ac*/ 	.word	0x000000ff
        /*11b0*/ 	.word	0x00022800
        /*11b4*/ 	.short	0x0100
        /*11b6*/ 	.byte	0x08
	.zero		1


	//   ....[1]....
        /*11b8*/ 	.word	0x00000260
        /*11bc*/ 	.word	0x000000ff
        /*11c0*/ 	.word	0x00022820
        /*11c4*/ 	.short	0x0100
        /*11c6*/ 	.byte	0x08
	.zero		1


	//   ....[2]....
        /*11c8*/ 	.word	0x00000350
        /*11cc*/ 	.word	0x000000ff
        /*11d0*/ 	.word	0x00022830
        /*11d4*/ 	.short	0x0100
        /*11d6*/ 	.byte	0x08
	.zero		1


	//   ....[3]....
        /*11d8*/ 	.word	0x00000360
        /*11dc*/ 	.word	0x000000ff
        /*11e0*/ 	.word	0x00022840
        /*11e4*/ 	.short	0x0100
        /*11e6*/ 	.byte	0x08
	.zero		1


	//   ....[4]....
        /*11e8*/ 	.word	0x00000370
        /*11ec*/ 	.word	0x000000ff
        /*11f0*/ 	.word	0x00022838
        /*11f4*/ 	.short	0x0100
        /*11f6*/ 	.byte	0x08
	.zero		1


	//   ....[5]....
        /*11f8*/ 	.word	0x00000380
        /*11fc*/ 	.word	0x000000ff
        /*1200*/ 	.word	0x00022848
        /*1204*/ 	.short	0x0100
        /*1206*/ 	.byte	0x08
	.zero		1


	//   ....[6]....
        /*1208*/ 	.word	0x000004b0
        /*120c*/ 	.word	0x000000ff
        /*1210*/ 	.word	0x00022850
        /*1214*/ 	.short	0x0100
        /*1216*/ 	.byte	0x08
	.zero		1


	//   ....[7]....
        /*1218*/ 	.word	0x000004c0
        /*121c*/ 	.word	0x000000ff
        /*1220*/ 	.word	0x00022860
        /*1224*/ 	.short	0x0100
        /*1226*/ 	.byte	0x08
	.zero		1


	//   ....[8]....
        /*1228*/ 	.word	0x000004d0
        /*122c*/ 	.word	0x000000ff
        /*1230*/ 	.word	0x00022858
        /*1234*/ 	.short	0x0100
        /*1236*/ 	.byte	0x08
	.zero		1


	//   ....[9]....
        /*1238*/ 	.word	0x000004e0
        /*123c*/ 	.word	0x000000ff
        /*1240*/ 	.word	0x00022868
        /*1244*/ 	.short	0x0100
        /*1246*/ 	.byte	0x08
	.zero		1


	//   ....[10]....
        /*1248*/ 	.word	0x000005d0
        /*124c*/ 	.word	0x000000ff
        /*1250*/ 	.word	0x00022870
        /*1254*/ 	.short	0x0100
        /*1256*/ 	.byte	0x06
	.zero		1


	//   ....[11]....
        /*1258*/ 	.word	0x000005e0
        /*125c*/ 	.word	0x000000ff
        /*1260*/ 	.word	0x00022880
        /*1264*/ 	.short	0x0100
        /*1266*/ 	.byte	0x06
	.zero		1


	//   ....[12]....
        /*1268*/ 	.word	0x000005f0
        /*126c*/ 	.word	0x000000ff
        /*1270*/ 	.word	0x00022878
        /*1274*/ 	.short	0x0100
        /*1276*/ 	.byte	0x06
	.zero		1


	//   ....[13]....
        /*1278*/ 	.word	0x00000600
        /*127c*/ 	.word	0x000000ff
        /*1280*/ 	.word	0x00022888
        /*1284*/ 	.short	0x0100
        /*1286*/ 	.byte	0x06
	.zero		1


	//   ....[14]....
        /*1288*/ 	.word	0x00000730
        /*128c*/ 	.word	0x000000ff
        /*1290*/ 	.word	0x00022890
        /*1294*/ 	.short	0x0100
        /*1296*/ 	.byte	0x08
	.zero		1


	//   ....[15]....
        /*1298*/ 	.word	0x00000740
        /*129c*/ 	.word	0x000000ff
        /*12a0*/ 	.word	0x000228a0
        /*12a4*/ 	.short	0x0100
        /*12a6*/ 	.byte	0x08
	.zero		1


	//   ....[16]....
        /*12a8*/ 	.word	0x00000750
        /*12ac*/ 	.word	0x000000ff
        /*12b0*/ 	.word	0x00022898
        /*12b4*/ 	.short	0x0100
        /*12b6*/ 	.byte	0x08
	.zero		1


	//   ....[17]....
        /*12b8*/ 	.word	0x00000760
        /*12bc*/ 	.word	0x000000ff
        /*12c0*/ 	.word	0x000228a8
        /*12c4*/ 	.short	0x0100
        /*12c6*/ 	.byte	0x08
	.zero		1


	//   ....[18]....
        /*12c8*/ 	.word	0x000008a0
        /*12cc*/ 	.word	0x000000ff
        /*12d0*/ 	.word	0x000228b0
        /*12d4*/ 	.short	0x0100
        /*12d6*/ 	.byte	0x08
	.zero		1


	//   ....[19]....
        /*12d8*/ 	.word	0x000008b0
        /*12dc*/ 	.word	0x000000ff
        /*12e0*/ 	.word	0x000228c0
        /*12e4*/ 	.short	0x0100
        /*12e6*/ 	.byte	0x08
	.zero		1


	//   ....[20]....
        /*12e8*/ 	.word	0x000008c0
        /*12ec*/ 	.word	0x000000ff
        /*12f0*/ 	.word	0x000228b8
        /*12f4*/ 	.short	0x0100
        /*12f6*/ 	.byte	0x08
	.zero		1


	//   ....[21]....
        /*12f8*/ 	.word	0x000008d0
        /*12fc*/ 	.word	0x000000ff
        /*1300*/ 	.word	0x000228c8
        /*1304*/ 	.short	0x0100
        /*1306*/ 	.byte	0x08
	.zero		1


	//   ....[22]....
        /*1308*/ 	.word	0x00002d60
        /*130c*/ 	.word	0x00000057
        /*1310*/ 	.word	0x00022890
        /*1314*/ 	.short	0x010a
        /*1316*/ 	.byte	0x3f
	.zero		1


	//   ....[23]....
        /*1318*/ 	.word	0x00005fa0
        /*131c*/ 	.word	0x00000057
        /*1320*/ 	.word	0x00022890
        /*1324*/ 	.short	0x010a
        /*1326*/ 	.byte	0x3f
	.zero		1


	//   ....[24]....
        /*1328*/ 	.word	0x00008f40
        /*132c*/ 	.word	0x00000057
        /*1330*/ 	.word	0x00022890
        /*1334*/ 	.short	0x010a
        /*1336*/ 	.byte	0x3f
	.zero		1


	//   ....[25]....
        /*1338*/ 	.word	0x00009510
        /*133c*/ 	.word	0x00000004
        /*1340*/ 	.word	0x00000000
        /*1344*/ 	.short	0x0101
        /*1346*/ 	.byte	0x3f
	.zero		1


	//   ....[26]....
        /*1348*/ 	.word	0x00009550
        /*134c*/ 	.word	0x00000057
        /*1350*/ 	.word	0x000228b0
        /*1354*/ 	.short	0x010a
        /*1356*/ 	.byte	0x3f
	.zero		1


	//   ....[27]....
        /*1358*/ 	.word	0x00009a90
        /*135c*/ 	.word	0x00000057
        /*1360*/ 	.word	0x00000000
        /*1364*/ 	.short	0x0101
        /*1366*/ 	.byte	0x3f
	.zero		1


	//   ....[28]....
        /*1368*/ 	.word	0x0000a730
        /*136c*/ 	.word	0x00000011
        /*1370*/ 	.word	0x00022800
        /*1374*/ 	.short	0x010a
        /*1376*/ 	.byte	0x3f
	.zero		1


	//   ....[29]....
        /*1378*/ 	.word	0x0000a780
        /*137c*/ 	.word	0x00000011
        /*1380*/ 	.word	0x00022800
        /*1384*/ 	.short	0x010a
        /*1386*/ 	.byte	0x3f
	.zero		1


	//   ....[30]....
        /*1388*/ 	.word	0x0000b060
        /*138c*/ 	.word	0x00000011
        /*1390*/ 	.word	0x00022800
        /*1394*/ 	.short	0x010a
        /*1396*/ 	.byte	0x3f
	.zero		1


	//   ....[31]....
        /*1398*/ 	.word	0x0000d5f0
        /*139c*/ 	.word	0x00000011
        /*13a0*/ 	.word	0x00022800
        /*13a4*/ 	.short	0x010a
        /*13a6*/ 	.byte	0x3f
	.zero		1


	//   ....[32]....
        /*13a8*/ 	.word	0x0000f690
        /*13ac*/ 	.word	0x0000000e
        /*13b0*/ 	.word	0x00022830
        /*13b4*/ 	.short	0x010a
        /*13b6*/ 	.byte	0x3f
	.zero		1


	//   ....[33]....
        /*13b8*/ 	.word	0x0000f720
        /*13bc*/ 	.word	0x0000000e
        /*13c0*/ 	.word	0x00022830
        /*13c4*/ 	.short	0x010a
        /*13c6*/ 	.byte	0x3f
	.zero		1


	//   ....[34]....
        /*13c8*/ 	.word	0x00010490
        /*13cc*/ 	.word	0x00000000
        /*13d0*/ 	.word	0x00000000
        /*13d4*/ 	.short	0x0101
        /*13d6*/ 	.byte	0x3f
	.zero		1


	//   ....[35]....
        /*13d8*/ 	.word	0x000139e0
        /*13dc*/ 	.word	0x00000059
        /*13e0*/ 	.word	0x00022830
        /*13e4*/ 	.short	0x010a
        /*13e6*/ 	.byte	0x3f
	.zero		1


	//   ....[36]....
        /*13e8*/ 	.word	0x00013a30
        /*13ec*/ 	.word	0x00000059
        /*13f0*/ 	.word	0x00022830
        /*13f4*/ 	.short	0x010a
        /*13f6*/ 	.byte	0x3f
	.zero		1


	//   ....[37]....
        /*13f8*/ 	.word	0x000146a0
        /*13fc*/ 	.word	0x000000cc
        /*1400*/ 	.word	0x00022850
        /*1404*/ 	.short	0x010a
        /*1406*/ 	.byte	0x3f
	.zero		1


	//   ....[38]....
        /*1408*/ 	.word	0x000146e0
        /*140c*/ 	.word	0x000000cc
        /*1410*/ 	.word	0x00022850
        /*1414*/ 	.short	0x010a
        /*1416*/ 	.byte	0x3f
	.zero		1


	//   ....[39]....
        /*1418*/ 	.word	0x00014b30
        /*141c*/ 	.word	0x000000a8
        /*1420*/ 	.word	0x00000000
        /*1424*/ 	.short	0x0101
        /*1426*/ 	.byte	0x3f
	.zero		1


	//   ....[40]....
        /*1428*/ 	.word	0x00017d50
        /*142c*/ 	.word	0x00000058
        /*1430*/ 	.word	0x00000000
        /*1434*/ 	.short	0x0101
        /*1436*/ 	.byte	0x3f
	.zero		1


	//   ....[41]....
        /*1438*/ 	.word	0x00018770
        /*143c*/ 	.word	0x00000000
        /*1440*/ 	.word	0x00022830
        /*1444*/ 	.short	0x010a
        /*1446*/ 	.byte	0x3f
	.zero		1


	//   ....[42]....
        /*1448*/ 	.word	0x000187c0
        /*144c*/ 	.word	0x00000000
        /*1450*/ 	.word	0x00022830
        /*1454*/ 	.short	0x010a
        /*1456*/ 	.byte	0x3f
	.zero		1


	//   ....[43]....
        /*1458*/ 	.word	0x00019460
        /*145c*/ 	.word	0x00000003
        /*1460*/ 	.word	0x00022850
        /*1464*/ 	.short	0x010a
        /*1466*/ 	.byte	0x3f
	.zero		1


	//   ....[44]....
        /*1468*/ 	.word	0x000194a0
        /*146c*/ 	.word	0x00000003
        /*1470*/ 	.word	0x00022850
        /*1474*/ 	.short	0x010a
        /*1476*/ 	.byte	0x3f
	.zero		1


	//   ....[45]....
        /*1478*/ 	.word	0x00019f70
        /*147c*/ 	.word	0x000000aa
        /*1480*/ 	.word	0x00000000
        /*1484*/ 	.short	0x0101
        /*1486*/ 	.byte	0x3f
	.zero		1


	//   ....[46]....
        /*1488*/ 	.word	0x0001adf0
        /*148c*/ 	.word	0x0000005c
        /*1490*/ 	.word	0x00000000
        /*1494*/ 	.short	0x0101
        /*1496*/ 	.byte	0x3f
	.zero		1


	//   ....[47]....
        /*1498*/ 	.word	0x0001b580
        /*149c*/ 	.word	0x00000000
        /*14a0*/ 	.word	0x00022830
        /*14a4*/ 	.short	0x010a
        /*14a6*/ 	.byte	0x3f
	.zero		1


	//   ....[48]....
        /*14a8*/ 	.word	0x0001b5d0
        /*14ac*/ 	.word	0x00000000
        /*14b0*/ 	.word	0x00022830
        /*14b4*/ 	.short	0x010a
        /*14b6*/ 	.byte	0x3f
	.zero		1


	//   ....[49]....
        /*14b8*/ 	.word	0x0001c270
        /*14bc*/ 	.word	0x00000003
        /*14c0*/ 	.word	0x00022850
        /*14c4*/ 	.short	0x010a
        /*14c6*/ 	.byte	0x3f
	.zero		1


	//   ....[50]....
        /*14c8*/ 	.word	0x0001c2b0
        /*14cc*/ 	.word	0x00000003
        /*14d0*/ 	.word	0x00022850
        /*14d4*/ 	.short	0x010a
        /*14d6*/ 	.byte	0x3f
	.zero		1


	//   ....[51]....
        /*14d8*/ 	.word	0x0001c700
        /*14dc*/ 	.word	0x00000000
        /*14e0*/ 	.word	0x00000000
        /*14e4*/ 	.short	0x0101
        /*14e6*/ 	.byte	0x3f
	.zero		1


	//   ....[52]....
        /*14e8*/ 	.word	0x0001f950
        /*14ec*/ 	.word	0x00000058
        /*14f0*/ 	.word	0x00000000
        /*14f4*/ 	.short	0x0101
        /*14f6*/ 	.byte	0x3f
	.zero		1


	//   ....[53]....
        /*14f8*/ 	.word	0x0001ffb0
        /*14fc*/ 	.word	0x0000000d
        /*1500*/ 	.word	0x00022850
        /*1504*/ 	.short	0x010a
        /*1506*/ 	.byte	0x3f
	.zero		1


	//   ....[54]....
        /*1508*/ 	.word	0x00020030
        /*150c*/ 	.word	0x0000000d
        /*1510*/ 	.word	0x00022850
        /*1514*/ 	.short	0x010a
        /*1516*/ 	.byte	0x3f
	.zero		1


	//   ....[55]....
        /*1518*/ 	.word	0x00020650
        /*151c*/ 	.word	0x00000000
        /*1520*/ 	.word	0x00000000
        /*1524*/ 	.short	0x0101
        /*1526*/ 	.byte	0x3f
	.zero		1


	//   ....[56]....
        /*1528*/ 	.word	0x000222d0
        /*152c*/ 	.word	0x00000000
        /*1530*/ 	.word	0x00000000
        /*1534*/ 	.short	0x0101
        /*1536*/ 	.byte	0x3f
	.zero		1


	//   ....[57]....
        /*1538*/ 	.word	0x00024cc0
        /*153c*/ 	.word	0x00000011
        /*1540*/ 	.word	0x00022820
        /*1544*/ 	.short	0x010a
        /*1546*/ 	.byte	0x3f
	.zero		1


	//   ....[58]....
        /*1548*/ 	.word	0x00024d90
        /*154c*/ 	.word	0x00000005
        /*1550*/ 	.word	0x000228a0
        /*1554*/ 	.short	0x010a
        /*1556*/ 	.byte	0x3f
	.zero		1


	//   ....[59]....
        /*1558*/ 	.word	0x00024fd0
        /*155c*/ 	.word	0x00000005
        /*1560*/ 	.word	0x000228c0
        /*1564*/ 	.short	0x010a
        /*1566*/ 	.byte	0x3f
	.zero		1


	//   ....[60]....
        /*1568*/ 	.word	0x00025380
        /*156c*/ 	.word	0x00000005
        /*1570*/ 	.word	0x000228a0
        /*1574*/ 	.short	0x010a
        /*1576*/ 	.byte	0x3f
	.zero		1


	//   ....[61]....
        /*1578*/ 	.word	0x000255b0
        /*157c*/ 	.word	0x00000005
        /*1580*/ 	.word	0x000228c0
        /*1584*/ 	.short	0x010a
        /*1586*/ 	.byte	0x3f
	.zero		1


	//   ....[62]....
        /*1588*/ 	.word	0x00026940
        /*158c*/ 	.word	0x00000004
        /*1590*/ 	.word	0x00022880
        /*1594*/ 	.short	0x010a
        /*1596*/ 	.byte	0x3f
	.zero		1


	//   ....[63]....
        /*1598*/ 	.word	0x000271e0
        /*159c*/ 	.word	0x00000004
        /*15a0*/ 	.word	0x00022870
        /*15a4*/ 	.short	0x0107
        /*15a6*/ 	.byte	0x3f
	.zero		1


	//   ....[64]....
        /*15a8*/ 	.word	0x000272a0
        /*15ac*/ 	.word	0x00000004
        /*15b0*/ 	.word	0x00022870
        /*15b4*/ 	.short	0x0101
        /*15b6*/ 	.byte	0x3f
	.zero		1


	//   ....[65]....
        /*15b8*/ 	.word	0x000272f0
        /*15bc*/ 	.word	0x00000004
        /*15c0*/ 	.word	0x00022840
        /*15c4*/ 	.short	0x010a
        /*15c6*/ 	.byte	0x3f
	.zero		1


	//   ....[66]....
        /*15c8*/ 	.word	0x00027a50
        /*15cc*/ 	.word	0x00000004
        /*15d0*/ 	.word	0x00022830
        /*15d4*/ 	.short	0x0107
        /*15d6*/ 	.byte	0x3f
	.zero		1


	//   ....[67]....
        /*15d8*/ 	.word	0x00027b30
        /*15dc*/ 	.word	0x00000004
        /*15e0*/ 	.word	0x00022830
        /*15e4*/ 	.short	0x0101
        /*15e6*/ 	.byte	0x3f
	.zero		1


	//   ....[68]....
        /*15e8*/ 	.word	0x000284b0
        /*15ec*/ 	.word	0x00000011
        /*15f0*/ 	.word	0x00022800
        /*15f4*/ 	.short	0x0107
        /*15f6*/ 	.byte	0x3f
	.zero		1


	//   ....[69]....
        /*15f8*/ 	.word	0x000285a0
        /*15fc*/ 	.word	0x00000011
        /*1600*/ 	.word	0x00022800
        /*1604*/ 	.short	0x0101
        /*1606*/ 	.byte	0x3f
	.zero		1


	//   ....[70]....
        /*1608*/ 	.word	0x000285c0
        /*160c*/ 	.word	0x00000011
        /*1610*/ 	.word	0x00022820
        /*1614*/ 	.short	0x010a
        /*1616*/ 	.byte	0x3f
	.zero		1


	//   ....[71]....
        /*1618*/ 	.word	0x00028b00
        /*161c*/ 	.word	0x00000000
        /*1620*/ 	.word	0x00022880
        /*1624*/ 	.short	0x010a
        /*1626*/ 	.byte	0x3f
	.zero		1


	//   ....[72]....
        /*1628*/ 	.word	0x000290f0
        /*162c*/ 	.word	0x00000000
        /*1630*/ 	.word	0x00022870
        /*1634*/ 	.short	0x0107
        /*1636*/ 	.byte	0x3f
	.zero		1


	//   ....[73]....
        /*1638*/ 	.word	0x000291b0
        /*163c*/ 	.word	0x00000000
        /*1640*/ 	.word	0x00022870
        /*1644*/ 	.short	0x0101
        /*1646*/ 	.byte	0x3f
	.zero		1


	//   ....[74]....
        /*1648*/ 	.word	0x000291e0
        /*164c*/ 	.word	0x00000000
        /*1650*/ 	.word	0x00022840
        /*1654*/ 	.short	0x010a
        /*1656*/ 	.byte	0x3f
	.zero		1


	//   ....[75]....
        /*1658*/ 	.word	0x000297a0
        /*165c*/ 	.word	0x00000000
        /*1660*/ 	.word	0x00022830
        /*1664*/ 	.short	0x0107
        /*1666*/ 	.byte	0x3f
	.zero		1


	//   ....[76]....
        /*1668*/ 	.word	0x00029870
        /*166c*/ 	.word	0x00000000
        /*1670*/ 	.word	0x00022830
        /*1674*/ 	.short	0x0101
        /*1676*/ 	.byte	0x3f
	.zero		1


	//   ....[77]....
        /*1678*/ 	.word	0x000298f0
        /*167c*/ 	.word	0x00000002
        /*1680*/ 	.word	0x00022870
        /*1684*/ 	.short	0x010a
        /*1686*/ 	.byte	0x3f
	.zero		1


	//   ....[78]....
        /*1688*/ 	.word	0x00029980
        /*168c*/ 	.word	0x00000002
        /*1690*/ 	.word	0x00022860
        /*1694*/ 	.short	0x010a
        /*1696*/ 	.byte	0x3f
	.zero		1


	//   ....[79]....
        /*1698*/ 	.word	0x0002a050
        /*169c*/ 	.word	0x00000002
        /*16a0*/ 	.word	0x00022850
        /*16a4*/ 	.short	0x0101
        /*16a6*/ 	.byte	0x3f
	.zero		1


	//   ....[80]....
        /*16a8*/ 	.word	0x0002a0e0
        /*16ac*/ 	.word	0x00000002
        /*16b0*/ 	.word	0x00000000
        /*16b4*/ 	.short	0x0101
        /*16b6*/ 	.byte	0x3f
	.zero		1


	//   ....[81]....
        /*16b8*/ 	.word	0x0002a2b0
        /*16bc*/ 	.word	0x00000000
        /*16c0*/ 	.word	0x00022870
        /*16c4*/ 	.short	0x010a
        /*16c6*/ 	.byte	0x3f
	.zero		1


	//   ....[82]....
        /*16c8*/ 	.word	0x0002a340
        /*16cc*/ 	.word	0x00000000
        /*16d0*/ 	.word	0x00022860
        /*16d4*/ 	.short	0x010a
        /*16d6*/ 	.byte	0x3f
	.zero		1


	//   ....[83]....
        /*16d8*/ 	.word	0x0002aa20
        /*16dc*/ 	.word	0x00000000
        /*16e0*/ 	.word	0x00022850
        /*16e4*/ 	.short	0x0101
        /*16e6*/ 	.byte	0x3f
	.zero		1


	//   ....[84]....
        /*16e8*/ 	.word	0x0002aad0
        /*16ec*/ 	.word	0x00000000
        /*16f0*/ 	.word	0x00000000
        /*16f4*/ 	.short	0x0101
        /*16f6*/ 	.byte	0x3f
	.zero		1


	//   ....[85]....
        /*16f8*/ 	.word	0x0002b800
        /*16fc*/ 	.word	0x00000005
        /*1700*/ 	.word	0x00022820
        /*1704*/ 	.short	0x010a
        /*1706*/ 	.byte	0x3f
	.zero		1


	//   ....[86]....
        /*1708*/ 	.word	0x0002b9a0
        /*170c*/ 	.word	0x00000003
        /*1710*/ 	.word	0x00022840
        /*1714*/ 	.short	0x010a
        /*1716*/ 	.byte	0x3f
	.zero		1


	//   ....[87]....
        /*1718*/ 	.word	0x0002ba30
        /*171c*/ 	.word	0x00000023
        /*1720*/ 	.word	0x00022840
        /*1724*/ 	.short	0x010a
        /*1726*/ 	.byte	0x3f
	.zero		1


	//   ....[88]....
        /*1728*/ 	.word	0x0002ba70
        /*172c*/ 	.word	0x00000003
        /*1730*/ 	.word	0x00022860
        /*1734*/ 	.short	0x010a
        /*1736*/ 	.byte	0x3f
	.zero		1


	//   ....[89]....
        /*1738*/ 	.word	0x0002bab0
        /*173c*/ 	.word	0x00000023
        /*1740*/ 	.word	0x00022860
        /*1744*/ 	.short	0x010a
        /*1746*/ 	.byte	0x3f
	.zero		1


	//   ....[90]....
        /*1748*/ 	.word	0x0002baf0
        /*174c*/ 	.word	0x00000003
        /*1750*/ 	.word	0x00022880
        /*1754*/ 	.short	0x010a
        /*1756*/ 	.byte	0x3f
	.zero		1


	//   ....[91]....
        /*1758*/ 	.word	0x0002bb30
        /*175c*/ 	.word	0x00000023
        /*1760*/ 	.word	0x00022880
        /*1764*/ 	.short	0x010a
        /*1766*/ 	.byte	0x3f
	.zero		1


	//   ....[92]....
        /*1768*/ 	.word	0x0002bb90
        /*176c*/ 	.word	0x00000057
        /*1770*/ 	.word	0x00022890
        /*1774*/ 	.short	0x010a
        /*1776*/ 	.byte	0x3f
	.zero		1


	//   ....[93]....
        /*1778*/ 	.word	0x0002bf40
        /*177c*/ 	.word	0x00000057
        /*1780*/ 	.word	0x00022890
        /*1784*/ 	.short	0x010a
        /*1786*/ 	.byte	0x3f
	.zero		1


	//   ....[94]....
        /*1788*/ 	.word	0x0002c300
        /*178c*/ 	.word	0x00000057
        /*1790*/ 	.word	0x00022890
        /*1794*/ 	.short	0x010a
        /*1796*/ 	.byte	0x3f
	.zero		1


	//   ....[95]....
        /*1798*/ 	.word	0x0002c6b0
        /*179c*/ 	.word	0x00000057
        /*17a0*/ 	.word	0x000228b0
        /*17a4*/ 	.short	0x010a
        /*17a6*/ 	.byte	0x3f
	.zero		1


	//   ....[96]....
        /*17a8*/ 	.word	0x0002cb80
        /*17ac*/ 	.word	0x00000011
        /*17b0*/ 	.word	0x00022800
        /*17b4*/ 	.short	0x010a
        /*17b6*/ 	.byte	0x3f
	.zero		1


	//   ....[97]....
        /*17b8*/ 	.word	0x0002d070
        /*17bc*/ 	.word	0x00000011
        /*17c0*/ 	.word	0x00022800
        /*17c4*/ 	.short	0x010a
        /*17c6*/ 	.byte	0x3f
	.zero		1


	//   ....[98]....
        /*17c8*/ 	.word	0x0002d0c0
        /*17cc*/ 	.word	0x0000000e
        /*17d0*/ 	.word	0x00022830
        /*17d4*/ 	.short	0x010a
        /*17d6*/ 	.byte	0x3f
	.zero		1


	//   ....[99]....
        /*17d8*/ 	.word	0x0002d110
        /*17dc*/ 	.word	0x00000059
        /*17e0*/ 	.word	0x00022830
        /*17e4*/ 	.short	0x010a
        /*17e6*/ 	.byte	0x3f
	.zero		1


	//   ....[100]....
        /*17e8*/ 	.word	0x0002d160
        /*17ec*/ 	.word	0x000000cc
        /*17f0*/ 	.word	0x00022850
        /*17f4*/ 	.short	0x010a
        /*17f6*/ 	.byte	0x3f
	.zero		1


	//   ....[101]....
        /*17f8*/ 	.word	0x0002d1b0
        /*17fc*/ 	.word	0x00000000
        /*1800*/ 	.word	0x00022830
        /*1804*/ 	.short	0x010a
        /*1806*/ 	.byte	0x3f
	.zero		1


	//   ....[102]....
        /*1808*/ 	.word	0x0002d200
        /*180c*/ 	.word	0x00000003
        /*1810*/ 	.word	0x00022850
        /*1814*/ 	.short	0x010a
        /*1816*/ 	.byte	0x3f
	.zero		1


	//   ....[103]....
        /*1818*/ 	.word	0x0002d250
        /*181c*/ 	.word	0x00000000
        /*1820*/ 	.word	0x00022830
        /*1824*/ 	.short	0x010a
        /*1826*/ 	.byte	0x3f
	.zero		1


	//   ....[104]....
        /*1828*/ 	.word	0x0002d2a0
        /*182c*/ 	.word	0x00000003
        /*1830*/ 	.word	0x00022850
        /*1834*/ 	.short	0x010a
        /*1836*/ 	.byte	0x3f
	.zero		1


	//   ....[105]....
        /*1838*/ 	.word	0x0002d2f0
        /*183c*/ 	.word	0x0000000d
        /*1840*/ 	.word	0x00022850
        /*1844*/ 	.short	0x010a
        /*1846*/ 	.byte	0x3f
	.zero		1


	//   ....[106]....
        /*1848*/ 	.word	0x0002e8b0
        /*184c*/ 	.word	0x00000011
        /*1850*/ 	.word	0x00022820
        /*1854*/ 	.short	0x010a
        /*1856*/ 	.byte	0x3f
	.zero		1


	//   ....[107]....
        /*1858*/ 	.word	0x0002e900
        /*185c*/ 	.word	0x00000005
        /*1860*/ 	.word	0x000228a0
        /*1864*/ 	.short	0x010a
        /*1866*/ 	.byte	0x3f
	.zero		1


	//   ....[108]....
        /*1868*/ 	.word	0x0002e950
        /*186c*/ 	.word	0x00000005
        /*1870*/ 	.word	0x000228c0
        /*1874*/ 	.short	0x010a
        /*1876*/ 	.byte	0x3f
	.zero		1


	//   ....[109]....
        /*1878*/ 	.word	0x0002e9a0
        /*187c*/ 	.word	0x00000005
        /*1880*/ 	.word	0x000228a0
        /*1884*/ 	.short	0x010a
        /*1886*/ 	.byte	0x3f
	.zero		1


	//   ....[110]....
        /*1888*/ 	.word	0x0002e9f0
        /*188c*/ 	.word	0x00000005
        /*1890*/ 	.word	0x000228c0
        /*1894*/ 	.short	0x010a
        /*1896*/ 	.byte	0x3f
	.zero		1


	//   ....[111]....
        /*1898*/ 	.word	0x0002eb10
        /*189c*/ 	.word	0x00000004
        /*18a0*/ 	.word	0x00022880
        /*18a4*/ 	.short	0x010a
        /*18a6*/ 	.byte	0x3f
	.zero		1


	//   ....[112]....
        /*18a8*/ 	.word	0x0002f860
        /*18ac*/ 	.word	0x00000004
        /*18b0*/ 	.word	0x00022840
        /*18b4*/ 	.short	0x010a
        /*18b6*/ 	.byte	0x3f
	.zero		1


	//   ....[113]....
        /*18b8*/ 	.word	0x00030e00
        /*18bc*/ 	.word	0x00000011
        /*18c0*/ 	.word	0x00022820
        /*18c4*/ 	.short	0x010a
        /*18c6*/ 	.byte	0x3f
	.zero		1


	//   ....[114]....
        /*18c8*/ 	.word	0x00030e50
        /*18cc*/ 	.word	0x00000000
        /*18d0*/ 	.word	0x00022880
        /*18d4*/ 	.short	0x010a
        /*18d6*/ 	.byte	0x3f
	.zero		1


	//   ....[115]....
        /*18d8*/ 	.word	0x00031990
        /*18dc*/ 	.word	0x00000000
        /*18e0*/ 	.word	0x00022840
        /*18e4*/ 	.short	0x010a
        /*18e6*/ 	.byte	0x3f
	.zero		1


	//   ....[116]....
        /*18e8*/ 	.word	0x000324a0
        /*18ec*/ 	.word	0x00000002
        /*18f0*/ 	.word	0x00022870
        /*18f4*/ 	.short	0x010a
        /*18f6*/ 	.byte	0x3f
	.zero		1


	//   ....[117]....
        /*18f8*/ 	.word	0x000324f0
        /*18fc*/ 	.word	0x00000002
        /*1900*/ 	.word	0x00022860
        /*1904*/ 	.short	0x010a
        /*1906*/ 	.byte	0x3f
	.zero		1


	//   ....[118]....
        /*1908*/ 	.word	0x00032540
        /*190c*/ 	.word	0x00000000
        /*1910*/ 	.word	0x00022870
        /*1914*/ 	.short	0x010a
        /*1916*/ 	.byte	0x3f
	.zero		1


	//   ....[119]....
        /*1918*/ 	.word	0x00032590
        /*191c*/ 	.word	0x00000000
        /*1920*/ 	.word	0x00022860
        /*1924*/ 	.short	0x010a
        /*1926*/ 	.byte	0x3f
	.zero		1


	//   ....[120]....
        /*1928*/ 	.word	0x00032f20
        /*192c*/ 	.word	0x00000005
        /*1930*/ 	.word	0x00022820
        /*1934*/ 	.short	0x010a
        /*1936*/ 	.byte	0x3f
	.zero		1


	//   ....[121]....
        /*1938*/ 	.word	0x000330c0
        /*193c*/ 	.word	0x00000003
        /*1940*/ 	.word	0x00022840
        /*1944*/ 	.short	0x010a
        /*1946*/ 	.byte	0x3f
	.zero		1


	//   ....[122]....
        /*1948*/ 	.word	0x00033110
        /*194c*/ 	.word	0x00000023
        /*1950*/ 	.word	0x00022840
        /*1954*/ 	.short	0x010a
        /*1956*/ 	.byte	0x3f
	.zero		1


	//   ....[123]....
        /*1958*/ 	.word	0x00033160
        /*195c*/ 	.word	0x00000003
        /*1960*/ 	.word	0x00022860
        /*1964*/ 	.short	0x010a
        /*1966*/ 	.byte	0x3f
	.zero		1


	//   ....[124]....
        /*1968*/ 	.word	0x000331b0
        /*196c*/ 	.word	0x00000023
        /*1970*/ 	.word	0x00022860
        /*1974*/ 	.short	0x010a
        /*1976*/ 	.byte	0x3f
	.zero		1


	//   ....[125]....
        /*1978*/ 	.word	0x00033200
        /*197c*/ 	.word	0x00000003
        /*1980*/ 	.word	0x00022880
        /*1984*/ 	.short	0x010a
        /*1986*/ 	.byte	0x3f
	.zero		1


	//----- nvinfo : EIATTR_NUM_MBARRIERS
	.align		4
.L_1018:
        /*1988*/ 	.byte	0x03, 0x38
        /*198a*/ 	.short	0x0016


	//----- nvinfo : EIATTR_EXIT_INSTR_OFFSETS
	.align		4
        /*198c*/ 	.byte	0x04, 0x1c
        /*198e*/ 	.short	(.L_1020 - .L_1019)


	//   ....[0]....
.L_1019:
        /*1990*/ 	.word	0x0002bb80


	//----- nvinfo : EIATTR_MAX_THREADS
	.align		4
.L_1020:
        /*1994*/ 	.byte	0x04, 0x05
        /*1996*/ 	.short	(.L_1022 - .L_1021)
.L_1021:
        /*1998*/ 	.word	0x00000180
        /*199c*/ 	.word	0x00000001
        /*19a0*/ 	.word	0x00000001


	//----- nvinfo : EIATTR_CRS_STACK_SIZE
	.align		4
.L_1022:
        /*19a4*/ 	.byte	0x04, 0x1e
        /*19a6*/ 	.short	(.L_1024 - .L_1023)
.L_1023:
        /*19a8*/ 	.word	0x00000000


	//----- nvinfo : EIATTR_CBANK_PARAM_SIZE
	.align		4
.L_1024:
        /*19ac*/ 	.byte	0x03, 0x19
        /*19ae*/ 	.short	0x0af0


	//----- nvinfo : EIATTR_PARAM_CBANK
	.align		4
        /*19b0*/ 	.byte	0x04, 0x0a
        /*19b2*/ 	.short	(.L_1026 - .L_1025)
	.align		4
.L_1025:
        /*19b4*/ 	.word	index@(.nv.constant0._ZN7cutlass13device_kernelIN5flash11enable_sm90INS1_16FlashAttnFwdSm90INS1_25CollectiveMainloopFwdSm90ILi2EN4cute5tupleIJNS5_1CILi1EEES8_S8_EEENS6_IJNS7_ILi128EEENS7_ILi160EEESA_EEELi128ENS_12float_e4m3_tEfNS_4arch4Sm90ELb0ELb1ELb0ELb1ELb1ELb1ELb0ELb1ELb1ELb1ELb0ELb0EEENS1_21CollectiveEpilogueFwdINS6_IJSA_SA_SB_EEES9_NS_10bfloat16_tESF_Li256ELb1ELb1ELb0ELb1EEENS1_36VarlenDynamicPersistentTileSchedulerILi128ELi160ELi256ELi128ELb0ELb1ELb1ELb1ELb0ELb1EEEEEEEEEvNT_6ParamsE)
        /*19b8*/ 	.short	0x0210
        /*19ba*/ 	.short	0x0af0


	//----- nvinfo : EIATTR_SW_WAR
	.align		4
.L_1026:
        /*19bc*/ 	.byte	0x04, 0x36
        /*19be*/ 	.short	(.L_1028 - .L_1027)
.L_1027:
        /*19c0*/ 	.word	0x00000008
.L_1028:


//--------------------- .nv.info._ZN7cutlass13device_kernelIN5flash11enable_sm90INS1_16FlashAttnFwdSm90INS1_25CollectiveMainloopFwdSm90ILi2EN4cute5tupleIJNS5_1CILi1EEES8_S8_EEENS6_IJNS7_ILi128EEENS7_ILi160EEESA_EEELi128ENS_12float_e4m3_tEfNS_4arch4Sm90ELb1ELb0ELb0ELb0ELb1ELb0ELb0ELb1ELb1ELb1ELb0ELb0EEENS1_21CollectiveEpilogueFwdINS6_IJSA_SA_SB_EEES9_NS_10bfloat16_tESF_Li256ELb0ELb1ELb0ELb1EEENS1_30DynamicPersistentTileSchedulerILi256ELi128ELb0ELb1ELb1EEEEEEEEEvNT_6ParamsE --------------------------
	.section	.nv.info._ZN7cutlass13device_kernelIN5flash11enable_sm90INS1_16FlashAttnFwdSm90INS1_25CollectiveMainloopFwdSm90ILi2EN4cute5tupleIJNS5_1CILi1EEES8_S8_EEENS6_IJNS7_ILi128EEENS7_ILi160EEESA_EEELi128ENS_12float_e4m3_tEfNS_4arch4Sm90ELb1ELb0ELb0ELb0ELb1ELb0ELb0ELb1ELb1ELb1ELb0ELb0EEENS1_21CollectiveEpilogueFwdINS6_IJSA_SA_SB_EEES9_NS_10bfloat16_tESF_Li256ELb0ELb1ELb0ELb1EEENS1_30DynamicPersistentTileSchedulerILi256ELi128ELb0ELb1ELb1EEEEEEEEEvNT_6ParamsE,"",@"SHT_CUDA_INFO"
	.sectionflags	@""
	.align	4


	//----- nvinfo : EIATTR_CUDA_API_VERSION
	.align		4
        /*0000*/ 	.byte	0x04, 0x37
        /*0002*/ 	.short	(.L_1030 - .L_1029)
.L_1029:
        /*0004*/ 	.word	0x00000082


	//----- nvinfo : EIATTR_KPARAM_INFO
	.align		4
.L_1030:
        /*0008*/ 	.byte	0x04, 0x17
        /*000a*/ 	.short	(.L_1032 - .L_1031)
.L_1031:
        /*000c*/ 	.word	0x00000000
        /*0010*/ 	.short	0x0000
        /*0012*/ 	.short	0x0070
        /*0014*/ 	.byte	0x00, 0xf0, 0x01, 0x2a


	//----- nvinfo : EIATTR_SPARSE_MMA_MASK
	.align		4
.L_1032:
        /*0018*/ 	.byte	0x03, 0x50
        /*001a*/ 	.short	0x0000


	//----- nvinfo : EIATTR_MAXREG_COUNT
	.align		4
        /*001c*/ 	.byte	0x03, 0x1b
        /*001e*/ 	.short	0x00a8


	//----- nvinfo : EIATTR_NUM_BARRIERS
	.align		4
        /*0020*/ 	.byte	0x02, 0x4c
        /*0022*/ 	.byte	0x10
	.zero		1


	//----- nvinfo : EIATTR_EXTERNS
	.align		4
        /*0024*/ 	.byte	0x04, 0x0f
        /*0026*/ 	.short	(.L_1034 - .L_1033)


	//   ....[0]....
	.align		4
.L_1033:
        /*0028*/ 	.word	index@(__assertfail)


	//----- nvinfo : EIATTR_ANNOTATIONS
	.align		4
.L_1034:
        /*002c*/ 	.byte	0x04, 0x55
        /*002e*/ 	.short	(.L_1036 - .L_1035)


	//   ....[0]....
.L_1035:
        /* <DEDUP_REMOVED lines=20> */


	//----- nvinfo : EIATTR_MERCURY_ISA_VERSION
	.align		4
.L_1036:
        /*0160*/ 	.byte	0x03, 0x5f
        /*0162*/ 	.short	0x0101


	//----- nvinfo : EIATTR_INT_WARP_WIDE_INSTR_OFFSETS
	.align		4
        /*0164*/ 	.byte	0x04, 0x31
        /*0166*/ 	.short	(.L_1038 - .L_1037)


	//   ....[0]....
.L_1037:
        /*0168*/ 	.word	0x000000c0


	//   ....[1]....
        /*016c*/ 	.word	0x000000d0


	//   ....[2]....
        /*0170*/ 	.word	0x00000170


	//   ....[3]....
        /*0174*/ 	.word	0x0000df90


	//   ....[4]....
        /*0178*/ 	.word	0x0000e020


	//   ....[5]....
        /*017c*/ 	.word	0x000120f0


	//   ....[6]....
        /*0180*/ 	.word	0x00012180


	//----- nvinfo : EIATTR_COOP_GROUP_MASK_REGIDS
	.align		4
.L_1038:
        /*0184*/ 	.byte	0x04, 0x29
        /*0186*/ 	.short	(.L_1040 - .L_1039)


	//   ....[0]....
.L_1039:
        /*0188*/ 	.word	0xffffffff


	//   ....[1]....
        /*018c*/ 	.word	0xffffffff


	//   ....[2]....
        /*0190*/ 	.word	0xffffffff


	//   ....[3]....
        /*0194*/ 	.word	0xffffffff


	//   ....[4]....
        /*0198*/ 	.word	0xffffffff


	//   ....[5]....
        /*019c*/ 	.word	0xffffffff


	//   ....[6]....
        /*01a0*/ 	.word	0xffffffff


	//   ....[7]....
        /*01a4*/ 	.word	0xffffffff


	//   ....[8]....
        /*01a8*/ 	.word	0xffffffff


	//   ....[9]....
        /*01ac*/ 	.word	0xffffffff


	//   ....[10]....
        /*01b0*/ 	.word	0xffffffff


	//   ....[11]....
        /*01b4*/ 	.word	0xffffffff


	//   ....[12]....
        /*01b8*/ 	.word	0xffffffff


	//   ....[13]....
        /*01bc*/ 	.word	0xffffffff


	//   ....[14]....
        /*01c0*/ 	.word	0xffffffff


	//   ....[15]....
        /*01c4*/ 	.word	0xffffffff


	//   ....[16]....
        /*01c8*/ 	.word	0xffffffff


	//   ....[17]....
        /*01cc*/ 	.word	0xffffffff


	//   ....[18]....
        /*01d0*/ 	.word	0xffffffff


	//   ....[19]....
        /*01d4*/ 	.word	0xffffffff


	//   ....[20]....
        /*01d8*/ 	.word	0xffffffff


	//   ....[21]....
        /*01dc*/ 	.word	0xffffffff


	//   ....[22]....
        /*01e0*/ 	.word	0xffffffff


	//   ....[23]....
        /*01e4*/ 	.word	0xffffffff


	//   ....[24]....
        /*01e8*/ 	.word	0xffffffff


	//   ....[25]....
        /*01ec*/ 	.word	0xffffffff


	//   ....[26]....
        /*01f0*/ 	.word	0xffffffff


	//   ....[27]....
        /*01f4*/ 	.word	0xffffffff


	//   ....[28]....
        /*01f8*/ 	.word	0xffffffff


	//   ....[29]....
        /*01fc*/ 	.word	0xffffffff


	//   ....[30]....
        /*0200*/ 	.word	0xffffffff


	//   ....[31]....
        /*0204*/ 	.word	0xffffffff


	//   ....[32]....
        /*0208*/ 	.word	0xffffffff


	//   ....[33]....
        /*020c*/ 	.word	0xffffffff


	//   ....[34]....
        /*0210*/ 	.word	0xffffffff


	//   ....[35]....
        /*0214*/ 	.word	0xffffffff


	//   ....[36]....
        /*0218*/ 	.word	0xffffffff


	//   ....[37]....
        /*021c*/ 	.word	0xffffffff


	//   ....[38]....
        /*0220*/ 	.word	0xffffffff


	//   ....[39]....
        /*0224*/ 	.word	0xffffffff


	//   ....[40]....
        /*0228*/ 	.word	0xffffffff


	//   ....[41]....
        /*022c*/ 	.word	0xffffffff


	//   ....[42]....
        /*0230*/ 	.word	0xffffffff


	//   ....[43]....
        /*0234*/ 	.word	0xffffffff


	//   ....[44]....
        /*0238*/ 	.word	0xffffffff


	//   ....[45]....
        /*023c*/ 	.word	0xffffffff


	//   ....[46]....
        /*0240*/ 	.word	0xffffffff


	//   ....[47]....
        /*0244*/ 	.word	0xffffffff


	//   ....[48]....
        /*0248*/ 	.word	0xffffffff


	//   ....[49]....
        /*024c*/ 	.word	0xffffffff


	//   ....[50]....
        /*0250*/ 	.word	0xffffffff


	//   ....[51]....
        /*0254*/ 	.word	0xffffffff


	//   ....[52]....
        /*0258*/ 	.word	0xffffffff


	//   ....[53]....
        /*025c*/ 	.word	0xffffffff


	//   ....[54]....
        /*0260*/ 	.word	0xffffffff


	//   ....[55]....
        /*0264*/ 	.word	0xffffffff


	//   ....[56]....
        /*0268*/ 	.word	0xffffffff


	//   ....[57]....
        /*026c*/ 	.word	0xffffffff


	//   ....[58]....
        /*0270*/ 	.word	0xffffffff


	//   ....[59]....
        /*0274*/ 	.word	0xffffffff


	//   ....[60]....
        /*0278*/ 	.word	0xffffffff


	//   ....[61]....
        /*027c*/ 	.word	0xffffffff


	//   ....[62]....
        /*0280*/ 	.word	0xffffffff


	//   ....[63]....
        /*0284*/ 	.word	0xffffffff


	//   ....[64]....
        /*0288*/ 	.word	0xffffffff


	//   ....[65]....
        /*028c*/ 	.word	0xffffffff


	//   ....[66]....
        /*0290*/ 	.word	0xffffffff


	//   ....[67]....
        /*0294*/ 	.word	0xffffffff


	//   ....[68]....
        /*0298*/ 	.word	0xffffffff


	//   ....[69]....
        /*029c*/ 	.word	0xffffffff


	//   ....[70]....
        /*02a0*/ 	.word	0xffffffff


	//   ....[71]....
        /*02a4*/ 	.word	0xffffffff


	//   ....[72]....
        /*02a8*/ 	.word	0xffffffff


	//   ....[73]....
        /*02ac*/ 	.word	0xffffffff


	//   ....[74]....
        /*02b0*/ 	.word	0xffffffff


	//   ....[75]....
        /*02b4*/ 	.word	0xffffffff


	//   ....[76]....
        /*02b8*/ 	.word	0xffffffff


	//   ....[77]....
        /*02bc*/ 	.word	0xffffffff


	//   ....[78]....
        /*02c0*/ 	.word	0xffffffff


	//   ....[79]....
        /*02c4*/ 	.word	0xffffffff


	//   ....[80]....
        /*02c8*/ 	.word	0xffffffff


	//   ....[81]....
        /*02cc*/ 	.word	0xffffffff


	//   ....[82]....
        /*02d0*/ 	.word	0xffffffff


	//   ....[83]....
        /*02d4*/ 	.word	0xffffffff


	//   ....[84]....
        /*02d8*/ 	.word	0xffffffff


	//   ....[85]....
        /*02dc*/ 	.word	0xffffffff


	//   ....[86]....
        /*02e0*/ 	.word	0xffffffff


	//   ....[87]....
        /*02e4*/ 	.word	0xffffffff


	//   ....[88]....
        /*02e8*/ 	.word	0xffffffff


	//   ....[89]....
        /*02ec*/ 	.word	0xffffffff


	//   ....[90]....
        /*02f0*/ 	.word	0xffffffff


	//   ....[91]....
        /*02f4*/ 	.word	0xffffffff


	//   ....[92]....
        /*02f8*/ 	.word	0xffffffff


	//   ....[93]....
        /*02fc*/ 	.word	0xffffffff


	//   ....[94]....
        /*0300*/ 	.word	0xffffffff


	//   ....[95]....
        /*0304*/ 	.word	0xffffffff


	//   ....[96]....
        /*0308*/ 	.word	0xffffffff


	//   ....[97]....
        /*030c*/ 	.word	0xffffffff


	//   ....[98]....
        /*0310*/ 	.word	0xffffffff


	//   ....[99]....
        /*0314*/ 	.word	0xffffffff


	//   ....[100]....
        /*0318*/ 	.word	0xffffffff


	//   ....[101]....
        /*031c*/ 	.word	0xffffffff


	//   ....[102]....
        /*0320*/ 	.word	0xffffffff


	//   ....[103]....
        /*0324*/ 	.word	0xffffffff


	//   ....[104]....
        /*0328*/ 	.word	0xffffffff


	//   ....[105]....
        /*032c*/ 	.word	0xffffffff


	//   ....[106]....
        /*0330*/ 	.word	0xffffffff


	//   ....[107]....
        /*0334*/ 	.word	0xffffffff


	//   ....[108]....
        /*0338*/ 	.word	0xffffffff


	//   ....[109]....
        /*033c*/ 	.word	0xffffffff


	//   ....[110]....
        /*0340*/ 	.word	0xffffffff


	//   ....[111]....
        /*0344*/ 	.word	0xffffffff


	//   ....[112]....
        /*0348*/ 	.word	0xffffffff


	//   ....[113]....
        /*034c*/ 	.word	0xffffffff


	//   ....[114]....
        /*0350*/ 	.word	0xffffffff


	//   ....[115]....
        /*0354*/ 	.word	0xffffffff


	//   ....[116]....
        /*0358*/ 	.word	0xffffffff


	//   ....[117]....
        /*035c*/ 	.word	0xffffffff


	//   ....[118]....
        /*0360*/ 	.word	0xffffffff


	//   ....[119]....
        /*0364*/ 	.word	0xffffffff


	//   ....[120]....
        /*0368*/ 	.word	0xffffffff


	//   ....[121]....
        /*036c*/ 	.word	0xffffffff


	//   ....[122]....
        /*0370*/ 	.word	0xffffffff


	//   ....[123]....
        /*0374*/ 	.word	0xffffffff


	//   ....[124]....
        /*0378*/ 	.word	0xffffffff


	//   ....[125]....
        /*037c*/ 	.word	0xffffffff


	//   ....[126]....
        /*0380*/ 	.word	0xffffffff


	//   ....[127]....
        /*0384*/ 	.word	0xffffffff


	//   ....[128]....
        /*0388*/ 	.word	0xffffffff


	//   ....[129]....
        /*038c*/ 	.word	0xffffffff


	//   ....[130]....
        /*0390*/ 	.word	0xffffffff


	//   ....[131]....
        /*0394*/ 	.word	0xffffffff


	//   ....[132]....
        /*0398*/ 	.word	0xffffffff


	//   ....[133]....
        /*039c*/ 	.word	0xffffffff


	//   ....[134]....
        /*03a0*/ 	.word	0xffffffff


	//   ....[135]....
        /*03a4*/ 	.word	0xffffffff


	//   ....[136]....
        /*03a8*/ 	.word	0xffffffff


	//   ....[137]....
        /*03ac*/ 	.word	0xffffffff


	//   ....[138]....
        /*03b0*/ 	.word	0xffffffff


	//   ....[139]....
        /*03b4*/ 	.word	0xffffffff


	//   ....[140]....
        /*03b8*/ 	.word	0xffffffff


	//   ....[141]....
        /*03bc*/ 	.word	0xffffffff


	//   ....[142]....
        /*03c0*/ 	.word	0xffffffff


	//   ....[143]....
        /*03c4*/ 	.word	0xffffffff


	//   ....[144]....
        /*03c8*/ 	.word	0xffffffff


	//   ....[145]....
        /*03cc*/ 	.word	0xffffffff


	//   ....[146]....
        /*03d0*/ 	.word	0xffffffff


	//   ....[147]....
        /*03d4*/ 	.word	0xffffffff


	//   ....[148]....
        /*03d8*/ 	.word	0xffffffff


	//   ....[149]....
        /*03dc*/ 	.word	0xffffffff


	//   ....[150]....
        /*03e0*/ 	.word	0xffffffff


	//   ....[151]....
        /*03e4*/ 	.word	0xffffffff


	//   ....[152]....
        /*03e8*/ 	.word	0xffffffff


	//   ....[153]....
        /*03ec*/ 	.word	0xffffffff


	//   ....[154]....
        /*03f0*/ 	.word	0xffffffff


	//   ....[155]....
        /*03f4*/ 	.word	0xffffffff


	//   ....[156]....
        /*03f8*/ 	.word	0xffffffff


	//   ....[157]....
        /*03fc*/ 	.word	0xffffffff


	//   ....[158]....
        /*0400*/ 	.word	0xffffffff


	//   ....[159]....
        /*0404*/ 	.word	0xffffffff


	//   ....[160]....
        /*0408*/ 	.word	0xffffffff


	//   ....[161]....
        /*040c*/ 	.word	0xffffffff


	//   ....[162]....
        /*0410*/ 	.word	0xffffffff


	//   ....[163]....
        /*0414*/ 	.word	0xffffffff


	//   ....[164]....
        /*0418*/ 	.word	0xffffffff


	//   ....[165]....
        /*041c*/ 	.word	0xffffffff


	//   ....[166]....
        /*0420*/ 	.word	0xffffffff


	//   ....[167]....
        /*0424*/ 	.word	0xffffffff


	//   ....[168]....
        /*0428*/ 	.word	0xffffffff


	//   ....[169]....
        /*042c*/ 	.word	0xffffffff


	//   ....[170]....
        /*0430*/ 	.word	0xffffffff


	//   ....[171]....
        /*0434*/ 	.word	0xffffffff


	//   ....[172]....
        /*0438*/ 	.word	0xffffffff


	//   ....[173]....
        /*043c*/ 	.word	0xffffffff


	//   ....[174]....
        /*0440*/ 	.word	0xffffffff


	//   ....[175]....
        /*0444*/ 	.word	0xffffffff


	//   ....[176]....
        /*0448*/ 	.word	0xffffffff


	//   ....[177]....
        /*044c*/ 	.word	0xffffffff


	//   ....[178]....
        /*0450*/ 	.word	0x0500000f


	//   ....[179]....
        /*0454*/ 	.word	0x0500000f


	//   ....[180]....
        /*0458*/ 	.word	0x0500000f


	//   ....[181]....
        /*045c*/ 	.word	0x0500000f


	//   ....[182]....
        /*0460*/ 	.word	0x0500000f


	//   ....[183]....
        /*0464*/ 	.word	0x0500000f


	//   ....[184]....
        /*0468*/ 	.word	0x0500000f


	//   ....[185]....
        /*046c*/ 	.word	0x0500000f


	//   ....[186]....
        /*0470*/ 	.word	0x0500000f


	//   ....[187]....
        /*0474*/ 	.word	0x0500000f


	//   ....[188]....
        /*0478*/ 	.word	0x0500000f


	//   ....[189]....
        /*047c*/ 	.word	0x0500000f


	//   ....[190]....
        /*0480*/ 	.word	0x0500000f


	//   ....[191]....
        /*0484*/ 	.word	0x0500000f


	//   ....[192]....
        /*0488*/ 	.word	0x0500000f


	//   ....[193]....
        /*048c*/ 	.word	0x0500000f


	//   ....[194]....
        /*0490*/ 	.word	0x0500000f


	//   ....[195]....
        /*0494*/ 	.word	0x0500000f


	//   ....[196]....
        /*0498*/ 	.word	0x0500000f


	//   ....[197]....
        /*049c*/ 	.word	0x0500000f


	//   ....[198]....
        /*04a0*/ 	.word	0x0500000f


	//   ....[199]....
        /*04a4*/ 	.word	0x0500000f


	//   ....[200]....
        /*04a8*/ 	.word	0x0500000f


	//   ....[201]....
        /*04ac*/ 	.word	0x0500000f


	//   ....[202]....
        /*04b0*/ 	.word	0x0500000f


	//   ....[203]....
        /*04b4*/ 	.word	0x0500000f


	//   ....[204]....
        /*04b8*/ 	.word	0x0500000f


	//   ....[205]....
        /*04bc*/ 	.word	0x0500000f


	//   ....[206]....
        /*04c0*/ 	.word	0x0500000f


	//   ....[207]....
        /*04c4*/ 	.word	0x0500000f


	//   ....[208]....
        /*04c8*/ 	.word	0x0500000f


	//   ....[209]....
        /*04cc*/ 	.word	0x0500000f


	//   ....[210]....
        /*04d0*/ 	.word	0x0500000f


	//   ....[211]....
        /*04d4*/ 	.word	0x0500000f


	//   ....[212]....
        /*04d8*/ 	.word	0x0500000f


	//   ....[213]....
        /*04dc*/ 	.word	0x0500000f


	//   ....[214]....
        /*04e0*/ 	.word	0x0500000f


	//   ....[215]....
        /*04e4*/ 	.word	0x0500000f


	//   ....[216]....
        /*04e8*/ 	.word	0x0500000f


	//   ....[217]....
        /*04ec*/ 	.word	0x0500000f


	//   ....[218]....
        /*04f0*/ 	.word	0x0500000f


	//   ....[219]....
        /*04f4*/ 	.word	0x0500000f


	//   ....[220]....
        /*04f8*/ 	.word	0x0500000f


	//   ....[221]....
        /*04fc*/ 	.word	0x0500000f


	//   ....[222]....
        /*0500*/ 	.word	0x0500000f


	//   ....[223]....
        /*0504*/ 	.word	0x0500000f


	//   ....[224]....
        /*0508*/ 	.word	0x0500000f


	//   ....[225]....
        /*050c*/ 	.word	0x0500000f


	//   ....[226]....
        /*0510*/ 	.word	0x0500000f


	//   ....[227]....
        /*0514*/ 	.word	0x0500000f


	//   ....[228]....
        /*0518*/ 	.word	0x0500000f


	//   ....[229]....
        /*051c*/ 	.word	0x0500000f


	//   ....[230]....
        /*0520*/ 	.word	0x0500000f


	//   ....[231]....
        /*0524*/ 	.word	0x0500000f


	//   ....[232]....
        /*0528*/ 	.word	0x0500000f


	//   ....[233]....
        /*052c*/ 	.word	0x0500000f


	//   ....[234]....
        /*0530*/ 	.word	0x0500000f


	//   ....[235]....
        /*0534*/ 	.word	0x0500000f


	//   ....[236]....
        /*0538*/ 	.word	0x0500000f


	//   ....[237]....
        /*053c*/ 	.word	0x0500000f


	//   ....[238]....
        /*0540*/ 	.word	0x0500000f


	//   ....[239]....
        /*0544*/ 	.word	0x0500000f


	//   ....[240]....
        /*0548*/ 	.word	0x0500000f


	//   ....[241]....
        /*054c*/ 	.word	0x0500000f


	//   ....[242]....
        /*0550*/ 	.word	0x0500000f


	//   ....[243]....
        /*0554*/ 	.word	0x0500000f


	//   ....[244]....
        /*0558*/ 	.word	0x0500000f


	//   ....[245]....
        /*055c*/ 	.word	0x0500000f


	//   ....[246]....
        /*0560*/ 	.word	0x0500000f


	//   ....[247]....
        /*0564*/ 	.word	0x0500000f


	//   ....[248]....
        /*0568*/ 	.word	0x0500000f


	//   ....[249]....
        /*056c*/ 	.word	0x0500000f


	//   ....[250]....
        /*0570*/ 	.word	0x0500000f


	//   ....[251]....
        /*0574*/ 	.word	0x0500000f


	//   ....[252]....
        /*0578*/ 	.word	0x0500000f


	//   ....[253]....
        /*057c*/ 	.word	0x0500000f


	//   ....[254]....
        /*0580*/ 	.word	0x0500000f


	//   ....[255]....
        /*0584*/ 	.word	0x0500000f


	//   ....[0]....
        /*0588*/ 	.word	0x0500000f


	//   ....[1]....
        /*058c*/ 	.word	0x0500000f


	//   ....[2]....
        /*0590*/ 	.word	0x0500000f


	//   ....[3]....
        /*0594*/ 	.word	0x0500000f


	//   ....[4]....
        /*0598*/ 	.word	0x0500000f


	//   ....[5]....
        /*059c*/ 	.word	0x0500000f


	//   ....[6]....
        /*05a0*/ 	.word	0x0500000f


	//   ....[7]....
        /*05a4*/ 	.word	0x0500000f


	//   ....[8]....
        /*05a8*/ 	.word	0x0500000f


	//   ....[9]....
        /*05ac*/ 	.word	0x0500000f


	//   ....[10]....
        /*05b0*/ 	.word	0x0500000f


	//   ....[11]....
        /*05b4*/ 	.word	0x0500000f


	//   ....[12]....
        /*05b8*/ 	.word	0x0500000f


	//   ....[13]....
        /*05bc*/ 	.word	0x0500000f


	//   ....[14]....
        /*05c0*/ 	.word	0x0500000f


	//   ....[15]....
        /*05c4*/ 	.word	0x0500000f


	//   ....[16]....
        /*05c8*/ 	.word	0x0500000f


	//   ....[17]....
        /*05cc*/ 	.word	0x0500000f


	//   ....[18]....
        /*05d0*/ 	.word	0x0500000f


	//   ....[19]....
        /*05d4*/ 	.word	0x0500000f


	//----- nvinfo : EIATTR_COOP_GROUP_INSTR_OFFSETS
	.align		4
.L_1040:
        /*05d8*/ 	.byte	0x04, 0x28
        /*05da*/ 	.short	(.L_1042 - .L_1041)


	//   ....[0]....
.L_1041:
        /*05dc*/ 	.word	0x00000080


	//   ....[1]....
        /*05e0*/ 	.word	0x00000090


	//   ....[2]....
        /*05e4*/ 	.word	0x000002d0


	//   ....[3]....
        /*05e8*/ 	.word	0x00000430


	//   ....[4]....
        /*05ec*/ 	.word	0x00000550


	//   ....[5]....
        /*05f0*/ 	.word	0x000006b0


	//   ....[6]....
        /*05f4*/ 	.word	0x000016e0


	//   ....[7]....
        /*05f8*/ 	.word	0x00002390


	//   ....[8]....
        /*05fc*/ 	.word	0x000023c0


	//   ....[9]....
        /*0600*/ 	.word	0x00002cb0


	//   ....[10]....
        /*0604*/ 	.word	0x00002cd0


	//   ....[11]....
        /*0608*/ 	.word	0x00003920


	//   ....[12]....
        /*060c*/ 	.word	0x00003980


	//   ....[13]....
        /*0610*/ 	.word	0x00005610


	//   ....[14]....
        /*0614*/ 	.word	0x00005630


	//   ....[15]....
        /*0618*/ 	.word	0x00005e60


	//   ....[16]....
        /*061c*/ 	.word	0x00005f60


	//   ....[17]....
        /*0620*/ 	.word	0x000069c0


	//   ....[18]....
        /*0624*/ 	.word	0x00006a20


	//   ....[19]....
        /*0628*/ 	.word	0x00008f80


	//   ....[20]....
        /*062c*/ 	.word	0x00008f90


	//   ....[21]....
        /*0630*/ 	.word	0x00008fc0


	//   ....[22]....
        /*0634*/ 	.word	0x00008fd0


	//   ....[23]....
        /*0638*/ 	.word	0x0000aaa0


	//   ....[24]....
        /*063c*/ 	.word	0x0000aab0


	//   ....[25]....
        /*0640*/ 	.word	0x0000ab30


	//   ....[26]....
        /*0644*/ 	.word	0x0000ab40


	//   ....[27]....
        /*0648*/ 	.word	0x0000be90


	//   ....[28]....
        /*064c*/ 	.word	0x0000bea0


	//   ....[29]....
        /*0650*/ 	.word	0x0000beb0


	//   ....[30]....
        /*0654*/ 	.word	0x0000bec0


	//   ....[31]....
        /*0658*/ 	.word	0x0000bed0


	//   ....[32]....
        /*065c*/ 	.word	0x0000bee0


	//   ....[33]....
        /*0660*/ 	.word	0x0000bef0


	//   ....[34]....
        /*0664*/ 	.word	0x0000bf00


	//   ....[35]....
        /*0668*/ 	.word	0x0000bf10


	//   ....[36]....
        /*066c*/ 	.word	0x0000bf20


	//   ....[37]....
        /*0670*/ 	.word	0x0000bf50


	//   ....[38]....
        /*0674*/ 	.word	0x0000bf60


	//   ....[39]....
        /*0678*/ 	.word	0x0000bf70


	//   ....[40]....
        /*067c*/ 	.word	0x0000bf80


	//   ....[41]....
        /*0680*/ 	.word	0x0000bfa0


	//   ....[42]....
        /*0684*/ 	.word	0x0000bfb0


	//   ....[43]....
        /*0688*/ 	.word	0x0000bfe0


	//   ....[44]....
        /*068c*/ 	.word	0x0000bff0


	//   ....[45]....
        /*0690*/ 	.word	0x0000c010


	//   ....[46]....
        /*0694*/ 	.word	0x0000c020


	//   ....[47]....
        /*0698*/ 	.word	0x0000c030


	//   ....[48]....
        /*069c*/ 	.word	0x0000c040


	//   ....[49]....
        /*06a0*/ 	.word	0x0000c050


	//   ....[50]....
        /*06a4*/ 	.word	0x0000c060


	//   ....[51]....
        /*06a8*/ 	.word	0x0000c080


	//   ....[52]....
        /*06ac*/ 	.word	0x0000c0b0


	//   ....[53]....
        /*06b0*/ 	.word	0x0000c0f0


	//   ....[54]....
        /*06b4*/ 	.word	0x0000c130


	//   ....[55]....
        /*06b8*/ 	.word	0x0000c170


	//   ....[56]....
        /*06bc*/ 	.word	0x0000c1b0


	//   ....[57]....
        /*06c0*/ 	.word	0x0000c1c0


	//   ....[58]....
        /*06c4*/ 	.word	0x0000c1d0


	//   ....[59]....
        /*06c8*/ 	.word	0x0000c2c0


	//   ....[60]....
        /*06cc*/ 	.word	0x0000c2f0


	//   ....[61]....
        /*06d0*/ 	.word	0x0000c320


	//   ....[62]....
        /*06d4*/ 	.word	0x0000c380


	//   ....[63]....
        /*06d8*/ 	.word	0x0000c800


	//   ....[64]....
        /*06dc*/ 	.word	0x0000c840


	//   ....[65]....
        /*06e0*/ 	.word	0x0000c900


	//   ....[66]....
        /*06e4*/ 	.word	0x0000c920


	//   ....[67]....
        /*06e8*/ 	.word	0x0000c9e0


	//   ....[68]....
        /*06ec*/ 	.word	0x0000ca00


	//   ....[69]....
        /*06f0*/ 	.word	0x0000cad0


	//   ....[70]....
        /*06f4*/ 	.word	0x0000caf0


	//   ....[71]....
        /*06f8*/ 	.word	0x0000d190


	//   ....[72]....
        /*06fc*/ 	.word	0x0000d1b0


	//   ....[73]....
        /*0700*/ 	.word	0x0000d270


	//   ....[74]....
        /*0704*/ 	.word	0x0000d290


	//   ....[75]....
        /*0708*/ 	.word	0x0000d350


	//   ....[76]....
        /*070c*/ 	.word	0x0000d370


	//   ....[77]....
        /*0710*/ 	.word	0x0000d440


	//   ....[78]....
        /*0714*/ 	.word	0x0000d460


	//   ....[79]....
        /*0718*/ 	.word	0x0000d5f0


	//   ....[80]....
        /*071c*/ 	.word	0x0000ee90


	//   ....[81]....
        /*0720*/ 	.word	0x0000eed0


	//   ....[82]....
        /*0724*/ 	.word	0x0000efa0


	//   ....[83]....
        /*0728*/ 	.word	0x0000efb0


	//   ....[84]....
        /*072c*/ 	.word	0x0000f000


	//   ....[85]....
        /*0730*/ 	.word	0x0000f010


	//   ....[86]....
        /*0734*/ 	.word	0x0000f060


	//   ....[87]....
        /*0738*/ 	.word	0x0000f070


	//   ....[88]....
        /*073c*/ 	.word	0x0000f0c0


	//   ....[89]....
        /*0740*/ 	.word	0x0000f0d0


	//   ....[90]....
        /*0744*/ 	.word	0x0000f120


	//   ....[91]....
        /*0748*/ 	.word	0x0000f130


	//   ....[92]....
        /*074c*/ 	.word	0x0000f180


	//   ....[93]....
        /*0750*/ 	.word	0x0000f190


	//   ....[94]....
        /*0754*/ 	.word	0x0000f1a0


	//   ....[95]....
        /*0758*/ 	.word	0x0000f1f0


	//   ....[96]....
        /*075c*/ 	.word	0x0000f240


	//   ....[97]....
        /*0760*/ 	.word	0x0000f250


	//   ....[98]....
        /*0764*/ 	.word	0x0000f260


	//   ....[99]....
        /*0768*/ 	.word	0x0000f2c0


	//   ....[100]....
        /*076c*/ 	.word	0x0000f720


	//   ....[101]....
        /*0770*/ 	.word	0x0000f750


	//   ....[102]....
        /*0774*/ 	.word	0x0000f7c0


	//   ....[103]....
        /*0778*/ 	.word	0x0000f7f0


	//   ....[104]....
        /*077c*/ 	.word	0x0000f830


	//   ....[105]....
        /*0780*/ 	.word	0x0000f860


	//   ....[106]....
        /*0784*/ 	.word	0x0000f8b0


	//   ....[107]....
        /*0788*/ 	.word	0x0000f8e0


	//   ....[108]....
        /*078c*/ 	.word	0x0000f930


	//   ....[109]....
        /*0790*/ 	.word	0x0000f960


	//   ....[110]....
        /*0794*/ 	.word	0x0000f9b0


	//   ....[111]....
        /*0798*/ 	.word	0x0000f9d0


	//   ....[112]....
        /*079c*/ 	.word	0x0000fa20


	//   ....[113]....
        /*07a0*/ 	.word	0x0000fa40


	//   ....[114]....
        /*07a4*/ 	.word	0x0000fa80


	//   ....[115]....
        /*07a8*/ 	.word	0x0000faa0


	//   ....[116]....
        /*07ac*/ 	.word	0x0000fac0


	//   ....[117]....
        /*07b0*/ 	.word	0x0000fb00


	//   ....[118]....
        /*07b4*/ 	.word	0x0000fb20


	//   ....[119]....
        /*07b8*/ 	.word	0x0000fb80


	//   ....[120]....
        /*07bc*/ 	.word	0x000101c0


	//   ....[121]....
        /*07c0*/ 	.word	0x000101e0


	//   ....[122]....
        /*07c4*/ 	.word	0x00010200


	//   ....[123]....
        /*07c8*/ 	.word	0x00010260


	//   ....[124]....
        /*07cc*/ 	.word	0x000102b0


	//   ....[125]....
        /*07d0*/ 	.word	0x000102d0


	//   ....[126]....
        /*07d4*/ 	.word	0x00010320


	//   ....[127]....
        /*07d8*/ 	.word	0x00010340


	//   ....[128]....
        /*07dc*/ 	.word	0x00010390


	//   ....[129]....
        /*07e0*/ 	.word	0x000103b0


	//   ....[130]....
        /*07e4*/ 	.word	0x00010400


	//   ....[131]....
        /*07e8*/ 	.word	0x00010420


	//   ....[132]....
        /*07ec*/ 	.word	0x00010470


	//   ....[133]....
        /*07f0*/ 	.word	0x00010490


	//   ....[134]....
        /*07f4*/ 	.word	0x000104d0


	//   ....[135]....
        /*07f8*/ 	.word	0x000104f0


	//   ....[136]....
        /*07fc*/ 	.word	0x00010e30


	//   ....[137]....
        /*0800*/ 	.word	0x00010e40


	//   ....[138]....
        /*0804*/ 	.word	0x00010e50


	//   ....[139]....
        /*0808*/ 	.word	0x00010e60


	//   ....[140]....
        /*080c*/ 	.word	0x00010e70


	//   ....[141]....
        /*0810*/ 	.word	0x00010e80


	//   ....[142]....
        /*0814*/ 	.word	0x00010ea0


	//   ....[143]....
        /*0818*/ 	.word	0x00010ec0


	//   ....[144]....
        /*081c*/ 	.word	0x00010f80


	//   ....[145]....
        /*0820*/ 	.word	0x00010f90


	//   ....[146]....
        /*0824*/ 	.word	0x00010fa0


	//   ....[147]....
        /*0828*/ 	.word	0x00010fb0


	//   ....[148]....
        /*082c*/ 	.word	0x00011020


	//   ....[149]....
        /*0830*/ 	.word	0x00011030


	//   ....[150]....
        /*0834*/ 	.word	0x00011040


	//   ....[151]....
        /*0838*/ 	.word	0x00011050


	//   ....[152]....
        /*083c*/ 	.word	0x00011070


	//   ....[153]....
        /*0840*/ 	.word	0x00011090


	//   ....[154]....
        /*0844*/ 	.word	0x000110d0


	//   ....[155]....
        /*0848*/ 	.word	0x00011120


	//   ....[156]....
        /*084c*/ 	.word	0x000114d0


	//   ....[157]....
        /*0850*/ 	.word	0x000114e0


	//   ....[158]....
        /*0854*/ 	.word	0x000114f0


	//   ....[159]....
        /*0858*/ 	.word	0x00011500


	//   ....[160]....
        /*085c*/ 	.word	0x00011510


	//   ....[161]....
        /*0860*/ 	.word	0x00011530


	//   ....[162]....
        /*0864*/ 	.word	0x00011550


	//   ....[163]....
        /*0868*/ 	.word	0x000115b0


	//   ....[164]....
        /*086c*/ 	.word	0x000115f0


	//   ....[165]....
        /*0870*/ 	.word	0x00011600


	//   ....[166]....
        /*0874*/ 	.word	0x00011620


	//   ....[167]....
        /*0878*/ 	.word	0x00011640


	//   ....[168]....
        /*087c*/ 	.word	0x00011650


	//   ....[169]....
        /*0880*/ 	.word	0x000116a0


	//   ....[170]....
        /*0884*/ 	.word	0x000116c0


	//   ....[171]....
        /*0888*/ 	.word	0x000116d0


	//   ....[172]....
        /*088c*/ 	.word	0x000116e0


	//   ....[173]....
        /*0890*/ 	.word	0x00011710


	//   ....[174]....
        /*0894*/ 	.word	0x00011730


	//   ....[175]....
        /*0898*/ 	.word	0x00011770


	//   ....[176]....
        /*089c*/ 	.word	0x00012aa0


	//   ....[177]....
        /*08a0*/ 	.word	0x00012c40


	//   ....[178]....
        /*08a4*/ 	.word	0x00013250


	//   ....[179]....
        /*08a8*/ 	.word	0x00013330


	//   ....[180]....
        /*08ac*/ 	.word	0x00013420


	//   ....[181]....
        /*08b0*/ 	.word	0x00013480


	//   ....[182]....
        /*08b4*/ 	.word	0x00013540


	//   ....[183]....
        /*08b8*/ 	.word	0x000135a0


	//   ....[184]....
        /*08bc*/ 	.word	0x00013660


	//   ....[185]....
        /*08c0*/ 	.word	0x000136c0


	//   ....[186]....
        /*08c4*/ 	.word	0x00013780


	//   ....[187]....
        /*08c8*/ 	.word	0x000137e0


	//   ....[188]....
        /*08cc*/ 	.word	0x000138a0


	//   ....[189]....
        /*08d0*/ 	.word	0x00013900


	//   ....[190]....
        /*08d4*/ 	.word	0x000139c0


	//   ....[191]....
        /*08d8*/ 	.word	0x00013a20


	//   ....[192]....
        /*08dc*/ 	.word	0x00013ae0


	//   ....[193]....
        /*08e0*/ 	.word	0x00013b40


	//   ....[194]....
        /*08e4*/ 	.word	0x00013c00


	//   ....[195]....
        /*08e8*/ 	.word	0x00013c60


	//   ....[196]....
        /*08ec*/ 	.word	0x00013d20


	//   ....[197]....
        /*08f0*/ 	.word	0x00013d80


	//   ....[198]....
        /*08f4*/ 	.word	0x00013e70


	//   ....[199]....
        /*08f8*/ 	.word	0x00014020


	//   ....[200]....
        /*08fc*/ 	.word	0x000140b0


	//   ....[201]....
        /*0900*/ 	.word	0x00014180


	//   ....[202]....
        /*0904*/ 	.word	0x000141d0


	//   ....[203]....
        /*0908*/ 	.word	0x000142a0


	//   ....[204]....
        /*090c*/ 	.word	0x000142f0


	//   ....[205]....
        /*0910*/ 	.word	0x000143d0


	//   ....[206]....
        /*0914*/ 	.word	0x00014420


	//   ....[207]....
        /*0918*/ 	.word	0x000144a0


	//   ....[208]....
        /*091c*/ 	.word	0x00014550


	//   ....[209]....
        /*0920*/ 	.word	0x000145d0


	//   ....[210]....
        /*0924*/ 	.word	0x00014680


	//   ....[211]....
        /*0928*/ 	.word	0x00014700


	//   ....[212]....
        /*092c*/ 	.word	0x000147a0


	//   ....[213]....
        /*0930*/ 	.word	0x00014820


	//   ....[214]....
        /*0934*/ 	.word	0x000148c0


	//   ....[215]....
        /*0938*/ 	.word	0x00014930


	//   ....[216]....
        /*093c*/ 	.word	0x000149e0


	//   ....[217]....
        /*0940*/ 	.word	0x00014a50


	//   ....[218]....
        /*0944*/ 	.word	0x00014b00


	//   ....[219]....
        /*0948*/ 	.word	0x00014b90


	//   ....[220]....
        /*094c*/ 	.word	0x00014c10


	//   ....[221]....
        /*0950*/ 	.word	0x00014c90


	//   ....[222]....
        /*0954*/ 	.word	0x00014d30


	//   ....[223]....
        /*0958*/ 	.word	0x00014d90


	//   ....[224]....
        /*095c*/ 	.word	0x00014e50


	//   ....[225]....
        /*0960*/ 	.word	0x00014eb0


	//   ....[226]....
        /*0964*/ 	.word	0x00014f70


	//   ....[227]....
        /*0968*/ 	.word	0x00014fd0


	//   ....[228]....
        /*096c*/ 	.word	0x00015090


	//   ....[229]....
        /*0970*/ 	.word	0x000150f0


	//   ....[230]....
        /*0974*/ 	.word	0x000151b0


	//   ....[231]....
        /*0978*/ 	.word	0x00015210


	//   ....[232]....
        /*097c*/ 	.word	0x000152d0


	//   ....[233]....
        /*0980*/ 	.word	0x00015330


	//   ....[234]....
        /*0984*/ 	.word	0x000153d0


	//   ....[235]....
        /*0988*/ 	.word	0x00015500


	//   ....[236]....
        /*098c*/ 	.word	0x00015590


	//   ....[237]....
        /*0990*/ 	.word	0x00015610


	//   ....[238]....
        /*0994*/ 	.word	0x000156b0


	//   ....[239]....
        /*0998*/ 	.word	0x00015710


	//   ....[240]....
        /*099c*/ 	.word	0x000157c0


	//   ....[241]....
        /*09a0*/ 	.word	0x00015820


	//   ....[242]....
        /*09a4*/ 	.word	0x000158d0


	//   ....[243]....
        /*09a8*/ 	.word	0x00015930


	//   ....[244]....
        /*09ac*/ 	.word	0x000159d0


	//   ....[245]....
        /*09b0*/ 	.word	0x00015a30


	//   ....[246]....
        /*09b4*/ 	.word	0x00015ae0


	//   ....[247]....
        /*09b8*/ 	.word	0x00015b40


	//   ....[248]....
        /*09bc*/ 	.word	0x00015be0


	//   ....[249]....
        /*09c0*/ 	.word	0x00015c40


	//   ....[250]....
        /*09c4*/ 	.word	0x00015cf0


	//   ....[251]....
        /*09c8*/ 	.word	0x00015d50


	//   ....[252]....
        /*09cc*/ 	.word	0x00015e00


	//   ....[253]....
        /*09d0*/ 	.word	0x00015e60


	//   ....[254]....
        /*09d4*/ 	.word	0x00015f10


	//   ....[255]....
        /*09d8*/ 	.word	0x00016000


	//   ....[0]....
        /*09dc*/ 	.word	0x00016090


	//   ....[1]....
        /*09e0*/ 	.word	0x00016110


	//   ....[2]....
        /*09e4*/ 	.word	0x000161a0


	//   ....[3]....
        /*09e8*/ 	.word	0x00016200


	//   ....[4]....
        /*09ec*/ 	.word	0x000162a0


	//   ....[5]....
        /*09f0*/ 	.word	0x00016300


	//   ....[6]....
        /*09f4*/ 	.word	0x000163b0


	//   ....[7]....
        /*09f8*/ 	.word	0x00016410


	//   ....[8]....
        /*09fc*/ 	.word	0x000164b0


	//   ....[9]....
        /*0a00*/ 	.word	0x00016510


	//   ....[10]....
        /*0a04*/ 	.word	0x000165c0


	//   ....[11]....
        /*0a08*/ 	.word	0x00016620


	//   ....[12]....
        /*0a0c*/ 	.word	0x000166c0


	//   ....[13]....
        /*0a10*/ 	.word	0x00016720


	//   ....[14]....
        /*0a14*/ 	.word	0x000167d0


	//   ....[15]....
        /*0a18*/ 	.word	0x00016830


	//   ....[16]....
        /*0a1c*/ 	.word	0x000168e0


	//   ....[17]....
        /*0a20*/ 	.word	0x00016940


	//   ....[18]....
        /*0a24*/ 	.word	0x000169f0


	//   ....[19]....
        /*0a28*/ 	.word	0x00016c50


	//----- nvinfo : EIATTR_REG_RECONFIG
	.align		4
.L_1042:
        /*0a2c*/ 	.byte	0x01, 0x54
	.zero		2


	//----- nvinfo : EIATTR_SYSCALL_OFFSETS
	.align		4
        /*0a30*/ 	.byte	0x04, 0x46
        /*0a32*/ 	.short	(.L_1044 - .L_1043)


	//   ....[0]....
.L_1043:
        /*0a34*/ 	.word	0x000018c0


	//   ....[1]....
        /*0a38*/ 	.word	0x0000e190


	//   ....[2]....
        /*0a3c*/ 	.word	0x0000e300


	//   ....[3]....
        /*0a40*/ 	.word	0x0000e460


	//   ....[4]....
        /*0a44*/ 	.word	0x0000e5a0


	//   ....[5]....
        /*0a48*/ 	.word	0x0000fe40


	//----- nvinfo : EIATTR_MBARRIER_INSTR_OFFSETS
	.align		4
.L_1044:
        /*0a4c*/ 	.byte	0x04, 0x39
        /*0a4e*/ 	.short	(.L_1046 - .L_1045)


	//   ....[0]....
.L_1045:
        /*0a50*/ 	.word	0x00000180
        /*0a54*/ 	.word	0x000000ff
        /*0a58*/ 	.word	0x00022800
        /*0a5c*/ 	.short	0x0100
        /*0a5e*/ 	.byte	0x08
	.zero		1


	//   ....[1]....
        /*0a60*/ 	.word	0x00000190
        /*0a64*/ 	.word	0x000000ff
        /*0a68*/ 	.word	0x00022820
        /*0a6c*/ 	.short	0x0100
        /*0a6e*/ 	.byte	0x08
	.zero		1


	//   ....[2]....
        /*0a70*/ 	.word	0x00000280
        /*0a74*/ 	.word	0x000000ff
        /*0a78*/ 	.word	0x00022830
        /*0a7c*/ 	.short	0x0100
        /*0a7e*/ 	.byte	0x08
	.zero		1


	//   ....[3]....
        /*0a80*/ 	.word	0x00000290
        /*0a84*/ 	.word	0x000000ff
        /*0a88*/ 	.word	0x00022840
        /*0a8c*/ 	.short	0x0100
        /*0a8e*/ 	.byte	0x08
	.zero		1


	//   ....[4]....
        /*0a90*/ 	.word	0x000002a0
        /*0a94*/ 	.word	0x000000ff
        /*0a98*/ 	.word	0x00022838
        /*0a9c*/ 	.short	0x0100
        /*0a9e*/ 	.byte	0x08
	.zero		1


	//   ....[5]....
        /*0aa0*/ 	.word	0x000002b0
        /*0aa4*/ 	.word	0x000000ff
        /*0aa8*/ 	.word	0x00022848
        /*0aac*/ 	.short	0x0100
        /*0aae*/ 	.byte	0x08
	.zero		1


	//   ....[6]....
        /*0ab0*/ 	.word	0x000003e0
        /*0ab4*/ 	.word	0x000000ff
        /*0ab8*/ 	.word	0x00022850
        /*0abc*/ 	.short	0x0100
        /*0abe*/ 	.byte	0x08
	.zero		1


	//   ....[7]....
        /*0ac0*/ 	.word	0x000003f0
        /*0ac4*/ 	.word	0x000000ff
        /*0ac8*/ 	.word	0x00022860
        /*0acc*/ 	.short	0x0100
        /*0ace*/ 	.byte	0x08
	.zero		1


	//   ....[8]....
        /*0ad0*/ 	.word	0x00000400
        /*0ad4*/ 	.word	0x000000ff
        /*0ad8*/ 	.word	0x00022858
        /*0adc*/ 	.short	0x0100
        /*0ade*/ 	.byte	0x08
	.zero		1


	//   ....[9]....
        /*0ae0*/ 	.word	0x00000410
        /*0ae4*/ 	.word	0x000000ff
        /*0ae8*/ 	.word	0x00022868
        /*0aec*/ 	.short	0x0100
        /*0aee*/ 	.byte	0x08
	.zero		1


	//   ....[10]....
        /*0af0*/ 	.word	0x00000500
        /*0af4*/ 	.word	0x000000ff
        /*0af8*/ 	.word	0x00022870
        /*0afc*/ 	.short	0x0100
        /*0afe*/ 	.byte	0x06
	.zero		1


	//   ....[11]....
        /*0b00*/ 	.word	0x00000510
        /*0b04*/ 	.word	0x000000ff
        /*0b08*/ 	.word	0x00022880
        /*0b0c*/ 	.short	0x0100
        /*0b0e*/ 	.byte	0x06
	.zero		1


	//   ....[12]....
        /*0b10*/ 	.word	0x00000520
        /*0b14*/ 	.word	0x000000ff
        /*0b18*/ 	.word	0x00022878
        /*0b1c*/ 	.short	0x0100
        /*0b1e*/ 	.byte	0x06
	.zero		1


	//   ....[13]....
        /*0b20*/ 	.word	0x00000530
        /*0b24*/ 	.word	0x000000ff
        /*0b28*/ 	.word	0x00022888
        /*0b2c*/ 	.short	0x0100
        /*0b2e*/ 	.byte	0x06
	.zero		1


	//   ....[14]....
        /*0b30*/ 	.word	0x00000660
        /*0b34*/ 	.word	0x000000ff
        /*0b38*/ 	.word	0x00022890
        /*0b3c*/ 	.short	0x0100
        /*0b3e*/ 	.byte	0x08
	.zero		1


	//   ....[15]....
        /*0b40*/ 	.word	0x00000670
        /*0b44*/ 	.word	0x000000ff
        /*0b48*/ 	.word	0x000228a0
        /*0b4c*/ 	.short	0x0100
        /*0b4e*/ 	.byte	0x08
	.zero		1


	//   ....[16]....
        /*0b50*/ 	.word	0x00000680
        /*0b54*/ 	.word	0x000000ff
        /*0b58*/ 	.word	0x00022898
        /*0b5c*/ 	.short	0x0100
        /*0b5e*/ 	.byte	0x08
	.zero		1


	//   ....[17]....
        /*0b60*/ 	.word	0x00000690
        /*0b64*/ 	.word	0x000000ff
        /*0b68*/ 	.word	0x000228a8
        /*0b6c*/ 	.short	0x0100
        /*0b6e*/ 	.byte	0x08
	.zero		1


	//   ....[18]....
        /*0b70*/ 	.word	0x000007e0
        /*0b74*/ 	.word	0x000000ff
        /*0b78*/ 	.word	0x000228b0
        /*0b7c*/ 	.short	0x0100
        /*0b7e*/ 	.byte	0x08
	.zero		1


	//   ....[19]....
        /*0b80*/ 	.word	0x000007f0
        /*0b84*/ 	.word	0x000000ff
        /*0b88*/ 	.word	0x000228c0
        /*0b8c*/ 	.short	0x0100
        /*0b8e*/ 	.byte	0x08
	.zero		1


	//   ....[20]....
        /*0b90*/ 	.word	0x00000800
        /*0b94*/ 	.word	0x000000ff
        /*0b98*/ 	.word	0x000228b8
        /*0b9c*/ 	.short	0x0100
        /*0b9e*/ 	.byte	0x08
	.zero		1


	//   ....[21]....
        /*0ba0*/ 	.word	0x00000810
        /*0ba4*/ 	.word	0x000000ff
        /*0ba8*/ 	.word	0x000228c8
        /*0bac*/ 	.short	0x0100
        /*0bae*/ 	.byte	0x08
	.zero		1


	//   ....[22]....
        /*0bb0*/ 	.word	0x00001940
        /*0bb4*/ 	.word	0x000000ff
        /*0bb8*/ 	.word	0x00022800
        /*0bbc*/ 	.short	0x010a
        /*0bbe*/ 	.byte	0x2b
	.zero		1


	//   ....[23]....
        /*0bc0*/ 	.word	0x000019c0
        /*0bc4*/ 	.word	0x00000000
        /*0bc8*/ 	.word	0x00022830
        /*0bcc*/ 	.short	0x010a
        /*0bce*/ 	.byte	0x3f
	.zero		1


	//   ....[24]....
        /*0bd0*/ 	.word	0x00001a00
        /*0bd4*/ 	.word	0x00000000
        /*0bd8*/ 	.word	0x00022830
        /*0bdc*/ 	.short	0x010a
        /*0bde*/ 	.byte	0x3f
	.zero		1


	//   ....[25]....
        /*0be0*/ 	.word	0x000025d0
        /*0be4*/ 	.word	0x000000ff
        /*0be8*/ 	.word	0x00000000
        /*0bec*/ 	.short	0x0101
        /*0bee*/ 	.byte	0x06
	.zero		1


	//   ....[26]....
        /*0bf0*/ 	.word	0x000049e0
        /*0bf4*/ 	.word	0x000000ff
        /*0bf8*/ 	.word	0x00022830
        /*0bfc*/ 	.short	0x010a
        /*0bfe*/ 	.byte	0x06
	.zero		1


	//   ....[27]....
        /*0c00*/ 	.word	0x00004a20
        /*0c04*/ 	.word	0x000000ff
        /*0c08*/ 	.word	0x00022830
        /*0c0c*/ 	.short	0x010a
        /*0c0e*/ 	.byte	0x06
	.zero		1


	//   ....[28]....
        /*0c10*/ 	.word	0x000052b0
        /*0c14*/ 	.word	0x000000ff
        /*0c18*/ 	.word	0x00022850
        /*0c1c*/ 	.short	0x010a
        /*0c1e*/ 	.byte	0x06
	.zero		1


	//   ....[29]....
        /*0c20*/ 	.word	0x000052f0
        /*0c24*/ 	.word	0x000000ff
        /*0c28*/ 	.word	0x00022850
        /*0c2c*/ 	.short	0x010a
        /*0c2e*/ 	.byte	0x06
	.zero		1


	//   ....[30]....
        /*0c30*/ 	.word	0x00005690
        /*0c34*/ 	.word	0x000000ff
        /*0c38*/ 	.word	0x00000000
        /*0c3c*/ 	.short	0x0101
        /*0c3e*/ 	.byte	0x06
	.zero		1


	//   ....[31]....
        /*0c40*/ 	.word	0x00007790
        /*0c44*/ 	.word	0x000000ff
        /*0c48*/ 	.word	0x00000000
        /*0c4c*/ 	.short	0x0101
        /*0c4e*/ 	.byte	0x06
	.zero		1


	//   ....[32]....
        /*0c50*/ 	.word	0x00007ec0
        /*0c54*/ 	.word	0x000000ff
        /*0c58*/ 	.word	0x00022830
        /*0c5c*/ 	.short	0x010a
        /*0c5e*/ 	.byte	0x06
	.zero		1


	//   ....[33]....
        /*0c60*/ 	.word	0x00007f00
        /*0c64*/ 	.word	0x000000ff
        /*0c68*/ 	.word	0x00022830
        /*0c6c*/ 	.short	0x010a
        /*0c6e*/ 	.byte	0x06
	.zero		1


	//   ....[34]....
        /*0c70*/ 	.word	0x00008790
        /*0c74*/ 	.word	0x000000ff
        /*0c78*/ 	.word	0x00022850
        /*0c7c*/ 	.short	0x010a
        /*0c7e*/ 	.byte	0x06
	.zero		1


	//   ....[35]....
        /*0c80*/ 	.word	0x000087d0
        /*0c84*/ 	.word	0x000000ff
        /*0c88*/ 	.word	0x00022850
        /*0c8c*/ 	.short	0x010a
        /*0c8e*/ 	.byte	0x06
	.zero		1


	//   ....[36]....
        /*0c90*/ 	.word	0x00008b20
        /*0c94*/ 	.word	0x000000ff
        /*0c98*/ 	.word	0x00000000
        /*0c9c*/ 	.short	0x0101
        /*0c9e*/ 	.byte	0x06
	.zero		1


	//   ....[37]....
        /*0ca0*/ 	.word	0x0000a0d0
        /*0ca4*/ 	.word	0x000000ff
        /*0ca8*/ 	.word	0x00000000
        /*0cac*/ 	.short	0x0101
        /*0cae*/ 	.byte	0x06
	.zero		1


	//   ....[38]....
        /*0cb0*/ 	.word	0x0000a750
        /*0cb4*/ 	.word	0x000000ff
        /*0cb8*/ 	.word	0x00022850
        /*0cbc*/ 	.short	0x010a
        /*0cbe*/ 	.byte	0x09
	.zero		1


	//   ....[39]....
        /*0cc0*/ 	.word	0x0000a790
        /*0cc4*/ 	.word	0x000000ff
        /*0cc8*/ 	.word	0x00022850
        /*0ccc*/ 	.short	0x010a
        /*0cce*/ 	.byte	0x09
	.zero		1


	//   ....[40]....
        /*0cd0*/ 	.word	0x0000ae40
        /*0cd4*/ 	.word	0x000000ff
        /*0cd8*/ 	.word	0x00000000
        /*0cdc*/ 	.short	0x0101
        /*0cde*/ 	.byte	0x04
	.zero		1


	//   ....[41]....
        /*0ce0*/ 	.word	0x0000c830
        /*0ce4*/ 	.word	0x00000003
        /*0ce8*/ 	.word	0x00000000
        /*0cec*/ 	.short	0x0101
        /*0cee*/ 	.byte	0x3f
	.zero		1


	//   ....[42]....
        /*0cf0*/ 	.word	0x0000eba0
        /*0cf4*/ 	.word	0x00000000
        /*0cf8*/ 	.word	0x00022880
        /*0cfc*/ 	.short	0x010a
        /*0cfe*/ 	.byte	0x3f
	.zero		1


	//   ....[43]....
        /*0d00*/ 	.word	0x0000f400
        /*0d04*/ 	.word	0x00000000
        /*0d08*/ 	.word	0x00022870
        /*0d0c*/ 	.short	0x0107
        /*0d0e*/ 	.byte	0x3f
	.zero		1


	//   ....[44]....
        /*0d10*/ 	.word	0x0000f4c0
        /*0d14*/ 	.word	0x00000000
        /*0d18*/ 	.word	0x00022870
        /*0d1c*/ 	.short	0x0101
        /*0d1e*/ 	.byte	0x3f
	.zero		1


	//   ....[45]....
        /*0d20*/ 	.word	0x0000f4f0
        /*0d24*/ 	.word	0x00000000
        /*0d28*/ 	.word	0x00022840
        /*0d2c*/ 	.short	0x010a
        /*0d2e*/ 	.byte	0x3f
	.zero		1


	//   ....[46]....
        /*0d30*/ 	.word	0x0000fc20
        /*0d34*/ 	.word	0x00000000
        /*0d38*/ 	.word	0x00022830
        /*0d3c*/ 	.short	0x0107
        /*0d3e*/ 	.byte	0x3f
	.zero		1


	//   ....[47]....
        /*0d40*/ 	.word	0x0000fce0
        /*0d44*/ 	.word	0x00000000
        /*0d48*/ 	.word	0x00022830
        /*0d4c*/ 	.short	0x0101
        /*0d4e*/ 	.byte	0x3f
	.zero		1


	//   ....[48]....
        /*0d50*/ 	.word	0x000105a0
        /*0d54*/ 	.word	0x00000011
        /*0d58*/ 	.word	0x00022800
        /*0d5c*/ 	.short	0x0107
        /*0d5e*/ 	.byte	0x3f
	.zero		1


	//   ....[49]....
        /*0d60*/ 	.word	0x00010690
        /*0d64*/ 	.word	0x00000011
        /*0d68*/ 	.word	0x00022800
        /*0d6c*/ 	.short	0x0101
        /*0d6e*/ 	.byte	0x3f
	.zero		1


	//   ....[50]....
        /*0d70*/ 	.word	0x000106b0
        /*0d74*/ 	.word	0x00000011
        /*0d78*/ 	.word	0x00022820
        /*0d7c*/ 	.short	0x010a
        /*0d7e*/ 	.byte	0x3f
	.zero		1


	//   ....[51]....
        /*0d80*/ 	.word	0x00010bd0
        /*0d84*/ 	.word	0x00000000
        /*0d88*/ 	.word	0x00022880
        /*0d8c*/ 	.short	0x010a
        /*0d8e*/ 	.byte	0x3f
	.zero		1


	//   ....[52]....
        /*0d90*/ 	.word	0x000111a0
        /*0d94*/ 	.word	0x00000000
        /*0d98*/ 	.word	0x00022870
        /*0d9c*/ 	.short	0x0107
        /*0d9e*/ 	.byte	0x3f
	.zero		1


	//   ....[53]....
        /*0da0*/ 	.word	0x00011260
        /*0da4*/ 	.word	0x00000000
        /*0da8*/ 	.word	0x00022870
        /*0dac*/ 	.short	0x0101
        /*0dae*/ 	.byte	0x3f
	.zero		1


	//   ....[54]....
        /*0db0*/ 	.word	0x00011290
        /*0db4*/ 	.word	0x00000000
        /*0db8*/ 	.word	0x00022840
        /*0dbc*/ 	.short	0x010a
        /*0dbe*/ 	.byte	0x3f
	.zero		1


	//   ....[55]....
        /*0dc0*/ 	.word	0x00011830
        /*0dc4*/ 	.word	0x00000000
        /*0dc8*/ 	.word	0x00022830
        /*0dcc*/ 	.short	0x0107
        /*0dce*/ 	.byte	0x3f
	.zero		1


	//   ....[56]....
        /*0dd0*/ 	.word	0x000118f0
        /*0dd4*/ 	.word	0x00000000
        /*0dd8*/ 	.word	0x00022830
        /*0ddc*/ 	.short	0x0101
        /*0dde*/ 	.byte	0x3f
	.zero		1


	//   ....[57]....
        /*0de0*/ 	.word	0x00011980
        /*0de4*/ 	.word	0x00000003
        /*0de8*/ 	.word	0x00022870
        /*0dec*/ 	.short	0x010a
        /*0dee*/ 	.byte	0x3f
	.zero		1


	//   ....[58]....
        /*0df0*/ 	.word	0x00011a10
        /*0df4*/ 	.word	0x00000003
        /*0df8*/ 	.word	0x00022860
        /*0dfc*/ 	.short	0x010a
        /*0dfe*/ 	.byte	0x3f
	.zero		1


	//   ....[59]....
        /*0e00*/ 	.word	0x00011fd0
        /*0e04*/ 	.word	0x00000003
        /*0e08*/ 	.word	0x00022850
        /*0e0c*/ 	.short	0x0101
        /*0e0e*/ 	.byte	0x3f
	.zero		1


	//   ....[60]....
        /*0e10*/ 	.word	0x00012060
        /*0e14*/ 	.word	0x00000003
        /*0e18*/ 	.word	0x00000000
        /*0e1c*/ 	.short	0x0101
        /*0e1e*/ 	.byte	0x3f
	.zero		1


	//   ....[61]....
        /*0e20*/ 	.word	0x00012230
        /*0e24*/ 	.word	0x00000003
        /*0e28*/ 	.word	0x00022870
        /*0e2c*/ 	.short	0x010a
        /*0e2e*/ 	.byte	0x3f
	.zero		1


	//   ....[62]....
        /*0e30*/ 	.word	0x000122c0
        /*0e34*/ 	.word	0x00000003
        /*0e38*/ 	.word	0x00022860
        /*0e3c*/ 	.short	0x010a
        /*0e3e*/ 	.byte	0x3f
	.zero		1


	//   ....[63]....
        /*0e40*/ 	.word	0x00012880
        /*0e44*/ 	.word	0x00000003
        /*0e48*/ 	.word	0x00022850
        /*0e4c*/ 	.short	0x0101
        /*0e4e*/ 	.byte	0x3f
	.zero		1


	//   ....[64]....
        /*0e50*/ 	.word	0x00012920
        /*0e54*/ 	.word	0x00000003
        /*0e58*/ 	.word	0x00000000
        /*0e5c*/ 	.short	0x0101
        /*0e5e*/ 	.byte	0x3f
	.zero		1


	//   ....[65]....
        /*0e60*/ 	.word	0x00012bc0
        /*0e64*/ 	.word	0x00000004
        /*0e68*/ 	.word	0x00022820
        /*0e6c*/ 	.short	0x010a
        /*0e6e*/ 	.byte	0x3f
	.zero		1


	//   ....[66]....
        /*0e70*/ 	.word	0x00012d40
        /*0e74*/ 	.word	0x00000005
        /*0e78*/ 	.word	0x00022840
        /*0e7c*/ 	.short	0x010a
        /*0e7e*/ 	.byte	0x3f
	.zero		1


	//   ....[67]....
        /*0e80*/ 	.word	0x00012de0
        /*0e84*/ 	.word	0x0000001f
        /*0e88*/ 	.word	0x00022840
        /*0e8c*/ 	.short	0x010a
        /*0e8e*/ 	.byte	0x3f
	.zero		1


	//   ....[68]....
        /*0e90*/ 	.word	0x00012e20
        /*0e94*/ 	.word	0x00000005
        /*0e98*/ 	.word	0x00022860
        /*0e9c*/ 	.short	0x010a
        /*0e9e*/ 	.byte	0x3f
	.zero		1


	//   ....[69]....
        /*0ea0*/ 	.word	0x00012e60
        /*0ea4*/ 	.word	0x0000001f
        /*0ea8*/ 	.word	0x00022860
        /*0eac*/ 	.short	0x010a
        /*0eae*/ 	.byte	0x3f
	.zero		1


	//   ....[70]....
        /*0eb0*/ 	.word	0x00012ea0
        /*0eb4*/ 	.word	0x00000005
        /*0eb8*/ 	.word	0x00022880
        /*0ebc*/ 	.short	0x010a
        /*0ebe*/ 	.byte	0x3f
	.zero		1


	//   ....[71]....
        /*0ec0*/ 	.word	0x00012ee0
        /*0ec4*/ 	.word	0x0000001f
        /*0ec8*/ 	.word	0x00022880
        /*0ecc*/ 	.short	0x010a
        /*0ece*/ 	.byte	0x3f
	.zero		1


	//   ....[72]....
        /*0ed0*/ 	.word	0x00012f50
        /*0ed4*/ 	.word	0x00000003
        /*0ed8*/ 	.word	0x00022800
        /*0edc*/ 	.short	0x010a
        /*0ede*/ 	.byte	0x3f
	.zero		1


	//   ....[73]....
        /*0ee0*/ 	.word	0x00012fa0
        /*0ee4*/ 	.word	0x00000000
        /*0ee8*/ 	.word	0x00022830
        /*0eec*/ 	.short	0x010a
        /*0eee*/ 	.byte	0x3f
	.zero		1


	//   ....[74]....
        /*0ef0*/ 	.word	0x00013000
        /*0ef4*/ 	.word	0x00000005
        /*0ef8*/ 	.word	0x00022830
        /*0efc*/ 	.short	0x010a
        /*0efe*/ 	.byte	0x3f
	.zero		1


	//   ....[75]....
        /*0f00*/ 	.word	0x00013060
        /*0f04*/ 	.word	0x00000005
        /*0f08*/ 	.word	0x00022850
        /*0f0c*/ 	.short	0x010a
        /*0f0e*/ 	.byte	0x3f
	.zero		1


	//   ....[76]....
        /*0f10*/ 	.word	0x000130c0
        /*0f14*/ 	.word	0x00000005
        /*0f18*/ 	.word	0x00022830
        /*0f1c*/ 	.short	0x010a
        /*0f1e*/ 	.byte	0x3f
	.zero		1


	//   ....[77]....
        /*0f20*/ 	.word	0x00013120
        /*0f24*/ 	.word	0x00000005
        /*0f28*/ 	.word	0x00022850
        /*0f2c*/ 	.short	0x010a
        /*0f2e*/ 	.byte	0x3f
	.zero		1


	//   ....[78]....
        /*0f30*/ 	.word	0x00013180
        /*0f34*/ 	.word	0x00000006
        /*0f38*/ 	.word	0x00022850
        /*0f3c*/ 	.short	0x010a
        /*0f3e*/ 	.byte	0x3f
	.zero		1


	//   ....[79]....
        /*0f40*/ 	.word	0x00013280
        /*0f44*/ 	.word	0x00000000
        /*0f48*/ 	.word	0x00022880
        /*0f4c*/ 	.short	0x010a
        /*0f4e*/ 	.byte	0x3f
	.zero		1


	//   ....[80]....
        /*0f50*/ 	.word	0x00013f70
        /*0f54*/ 	.word	0x00000000
        /*0f58*/ 	.word	0x00022840
        /*0f5c*/ 	.short	0x010a
        /*0f5e*/ 	.byte	0x3f
	.zero		1


	//   ....[81]....
        /*0f60*/ 	.word	0x00015400
        /*0f64*/ 	.word	0x00000011
        /*0f68*/ 	.word	0x00022820
        /*0f6c*/ 	.short	0x010a
        /*0f6e*/ 	.byte	0x3f
	.zero		1


	//   ....[82]....
        /*0f70*/ 	.word	0x00015450
        /*0f74*/ 	.word	0x00000000
        /*0f78*/ 	.word	0x00022880
        /*0f7c*/ 	.short	0x010a
        /*0f7e*/ 	.byte	0x3f
	.zero		1


	//   ....[83]....
        /*0f80*/ 	.word	0x00015f50
        /*0f84*/ 	.word	0x00000000
        /*0f88*/ 	.word	0x00022840
        /*0f8c*/ 	.short	0x010a
        /*0f8e*/ 	.byte	0x3f
	.zero		1


	//   ....[84]....
        /*0f90*/ 	.word	0x00016a30
        /*0f94*/ 	.word	0x00000003
        /*0f98*/ 	.word	0x00022870
        /*0f9c*/ 	.short	0x010a
        /*0f9e*/ 	.byte	0x3f
	.zero		1


	//   ....[85]....
        /*0fa0*/ 	.word	0x00016a80
        /*0fa4*/ 	.word	0x00000003
        /*0fa8*/ 	.word	0x00022860
        /*0fac*/ 	.short	0x010a
        /*0fae*/ 	.byte	0x3f
	.zero		1


	//   ....[86]....
        /*0fb0*/ 	.word	0x00016ad0
        /*0fb4*/ 	.word	0x00000003
        /*0fb8*/ 	.word	0x00022870
        /*0fbc*/ 	.short	0x010a
        /*0fbe*/ 	.byte	0x3f
	.zero		1


	//   ....[87]....
        /*0fc0*/ 	.word	0x00016b20
        /*0fc4*/ 	.word	0x00000003
        /*0fc8*/ 	.word	0x00022860
        /*0fcc*/ 	.short	0x010a
        /*0fce*/ 	.byte	0x3f
	.zero		1


	//   ....[88]....
        /*0fd0*/ 	.word	0x00016b70
        /*0fd4*/ 	.word	0x00000004
        /*0fd8*/ 	.word	0x00022820
        /*0fdc*/ 	.short	0x010a
        /*0fde*/ 	.byte	0x3f
	.zero		1


	//   ....[89]....
        /*0fe0*/ 	.word	0x00016d10
        /*0fe4*/ 	.word	0x00000005
        /*0fe8*/ 	.word	0x00022840
        /*0fec*/ 	.short	0x010a
        /*0fee*/ 	.byte	0x3f
	.zero		1


	//   ....[90]....
        /*0ff0*/ 	.word	0x00016d60
        /*0ff4*/ 	.word	0x0000001f
        /*0ff8*/ 	.word	0x00022840
        /*0ffc*/ 	.short	0x010a
        /*0ffe*/ 	.byte	0x3f
	.zero		1


	//   ....[91]....
        /*1000*/ 	.word	0x00016db0
        /*1004*/ 	.word	0x00000005
        /*1008*/ 	.word	0x00022860
        /*100c*/ 	.short	0x010a
        /*100e*/ 	.byte	0x3f
	.zero		1


	//   ....[92]....
        /*1010*/ 	.word	0x00016e00
        /*1014*/ 	.word	0x0000001f
        /*1018*/ 	.word	0x00022860
        /*101c*/ 	.short	0x010a
        /*101e*/ 	.byte	0x3f
	.zero		1


	//   ....[93]....
        /*1020*/ 	.word	0x00016e50
        /*1024*/ 	.word	0x00000005
        /*1028*/ 	.word	0x00022880
        /*102c*/ 	.short	0x010a
        /*102e*/ 	.byte	0x3f
	.zero		1


	//----- nvinfo : EIATTR_NUM_MBARRIERS
	.align		4
.L_1046:
        /*1030*/ 	.byte	0x03, 0x38
        /*1032*/ 	.short	0x0016


	//----- nvinfo : EIATTR_EXIT_INSTR_OFFSETS
	.align		4
        /*1034*/ 	.byte	0x04, 0x1c
        /*1036*/ 	.short	(.L_1048 - .L_1047)


	//   ....[0]....
.L_1047:
        /*1038*/ 	.word	0x000009a0


	//   ....[1]....
        /*103c*/ 	.word	0x0000d560


	//   ....[2]....
        /*1040*/ 	.word	0x00012f30


	//----- nvinfo : EIATTR_MAX_THREADS
	.align		4
.L_1048:
        /*1044*/ 	.byte	0x04, 0x05
        /*1046*/ 	.short	(.L_1050 - .L_1049)
.L_1049:
        /*1048*/ 	.word	0x00000180
        /*104c*/ 	.word	0x00000001
        /*1050*/ 	.word	0x00000001


	//----- nvinfo : EIATTR_CRS_STACK_SIZE
	.align		4
.L_1050:
        /*1054*/ 	.byte	0x04, 0x1e
        /*1056*/ 	.short	(.L_1052 - .L_1051)
.L_1051:
        /*1058*/ 	.word	0x00000000


	//----- nvinfo : EIATTR_CBANK_PARAM_SIZE
	.align		4
.L_1052:
        /*105c*/ 	.byte	0x03, 0x19
        /*105e*/ 	.short	0x0af0


	//----- nvinfo : EIATTR_PARAM_CBANK
	.align		4
        /*1060*/ 	.byte	0x04, 0x0a
        /*1062*/ 	.short	(.L_1054 - .L_1053)
	.align		4
.L_1053:
        /*1064*/ 	.word	index@(.nv.constant0._ZN7cutlass13device_kernelIN5flash11enable_sm90INS1_16FlashAttnFwdSm90INS1_25CollectiveMainloopFwdSm90ILi2EN4cute5tupleIJNS5_1CILi1EEES8_S8_EEENS6_IJNS7_ILi128EEENS7_ILi160EEESA_EEELi128ENS_12float_e4m3_tEfNS_4arch4Sm90ELb1ELb0ELb0ELb0ELb1ELb0ELb0ELb1ELb1ELb1ELb0ELb0EEENS1_21CollectiveEpilogueFwdINS6_IJSA_SA_SB_EEES9_NS_10bfloat16_tESF_Li256ELb0ELb1ELb0ELb1EEENS1_30DynamicPersistentTileSchedulerILi256ELi128ELb0ELb1ELb1EEEEEEEEEvNT_6ParamsE)
        /*1068*/ 	.short	0x0210
        /*106a*/ 	.short	0x0af0


	//----- nvinfo : EIATTR_SW_WAR
	.align		4
.L_1054:
        /*106c*/ 	.byte	0x04, 0x36
        /*106e*/ 	.short	(.L_1056 - .L_1055)
.L_1055:
        /*1070*/ 	.word	0x00000008
.L_1056:


//--------------------- .nv.info._ZN7cutlass13device_kernelIN5flash11enable_sm90INS1_16FlashAttnFwdSm90INS1_25CollectiveMainloopFwdSm90ILi2EN4cute5tupleIJNS5_1CILi1EEES8_S8_EEENS6_IJNS7_ILi128EEENS7_ILi160EEESA_EEELi128ENS_12float_e4m3_tEfNS_4arch4Sm90ELb1ELb0ELb0ELb1ELb1ELb0ELb0ELb1ELb1ELb1ELb0ELb0EEENS1_21CollectiveEpilogueFwdINS6_IJSA_SA_SB_EEES9_NS_10bfloat16_tESF_Li256ELb1ELb1ELb0ELb1EEENS1_36VarlenDynamicPersistentTileSchedulerILi128ELi160ELi256ELi128ELb0ELb1ELb1ELb1ELb1ELb1EEEEEEEEEvNT_6ParamsE --------------------------
	.section	.nv.info._ZN7cutlass13device_kernelIN5flash11enable_sm90INS1_16FlashAttnFwdSm90INS1_25CollectiveMainloopFwdSm90ILi2EN4cute5tupleIJNS5_1CILi1EEES8_S8_EEENS6_IJNS7_ILi128EEENS7_ILi160EEESA_EEELi128ENS_12float_e4m3_tEfNS_4arch4Sm90ELb1ELb0ELb0ELb1ELb1ELb0ELb0ELb1ELb1ELb1ELb0ELb0EEENS1_21CollectiveEpilogueFwdINS6_IJSA_SA_SB_EEES9_NS_10bfloat16_tESF_Li256ELb1ELb1ELb0ELb1EEENS1_36VarlenDynamicPersistentTileSchedulerILi128ELi160ELi256ELi128ELb0ELb1ELb1ELb1ELb1ELb1EEEEEEEEEvNT_6ParamsE,"",@"SHT_CUDA_INFO"
	.sectionflags	@""
	.align	4


	//----- nvinfo : EIATTR_CUDA_API_VERSION
	.align		4
        /*0000*/ 	.byte	0x04, 0x37
        /*0002*/ 	.short	(.L_1058 - .L_1057)
.L_1057:
        /*0004*/ 	.word	0x00000082


	//----- nvinfo : EIATTR_KPARAM_INFO
	.align		4
.L_1058:
        /*0008*/ 	.byte	0x04, 0x17
        /*000a*/ 	.short	(.L_1060 - .L_1059)
.L_1059:
        /*000c*/ 	.word	0x00000000
        /*0010*/ 	.short	0x0000
        /*0012*/ 	.short	0x0070
        /*0014*/ 	.byte	0x00, 0xf0, 0x01, 0x2a


	//----- nvinfo : EIATTR_SPARSE_MMA_MASK
	.align		4
.L_1060:
        /*0018*/ 	.byte	0x03, 0x50
        /*001a*/ 	.short	0x0000


	//----- nvinfo : EIATTR_MAXREG_COUNT
	.align		4
        /*001c*/ 	.byte	0x03, 0x1b
        /*001e*/ 	.short	0x00a8


	//----- nvinfo : EIATTR_NUM_BARRIERS
	.align		4
        /*0020*/ 	.byte	0x02, 0x4c
        /*0022*/ 	.byte	0x10
	.zero		1


	//----- nvinfo : EIATTR_EXTERNS
	.align		4
        /*0024*/ 	.byte	0x04, 0x0f
        /*0026*/ 	.short	(.L_1062 - .L_1061)


	//   ....[0]....
	.align		4
.L_1061:
        /*0028*/ 	.word	index@(__assertfail)


	//----- nvinfo : EIATTR_ANNOTATIONS
	.align		4
.L_1062:
        /*002c*/ 	.byte	0x04, 0x55
        /*002e*/ 	.short	(.L_1064 - .L_1063)


	//   ....[0]....
.L_1063:
        /* <DEDUP_REMOVED lines=15> */


	//----- nvinfo : EIATTR_MERCURY_ISA_VERSION
	.align		4
.L_1064:
        /*0108*/ 	.byte	0x03, 0x5f
        /*010a*/ 	.short	0x0101


	//----- nvinfo : EIATTR_UNUSED_LOAD_BYTE_OFFSET
	.align		4
        /*010c*/ 	.byte	0x04, 0x44
        /*010e*/ 	.short	(.L_1066 - .L_1065)


	//   ....[0]....
.L_1065:
        /*0110*/ 	.word	0x00000980
        /*0114*/ 	.word	0x0000fff0


	//   ....[1]....
        /*0118*/ 	.word	0x0000b310
        /*011c*/ 	.word	0x0000fff0


	//----- nvinfo : EIATTR_INT_WARP_WIDE_INSTR_OFFSETS
	.align		4
.L_1066:
        /*0120*/ 	.byte	0x04, 0x31
        /*0122*/ 	.short	(.L_1068 - .L_1067)


	//   ....[0]....
.L_1067:
        /*0124*/ 	.word	0x000000c0


	//   ....[1]....
        /*0128*/ 	.word	0x000000d0


	//   ....[2]....
        /*012c*/ 	.word	0x00000170


	//   ....[3]....
        /*0130*/ 	.word	0x0000f030


	//   ....[4]....
        /*0134*/ 	.word	0x0000f0c0


	//   ....[5]....
        /*0138*/ 	.word	0x00013240


	//   ....[6]....
        /*013c*/ 	.word	0x000132d0


	//----- nvinfo : EIATTR_COOP_GROUP_MASK_REGIDS
	.align		4
.L_1068:
        /*0140*/ 	.byte	0x04, 0x29
        /*0142*/ 	.short	(.L_1070 - .L_1069)


	//   ....[0]....
.L_1069:
        /*0144*/ 	.word	0xffffffff


	//   ....[1]....
        /*0148*/ 	.word	0xffffffff


	//   ....[2]....
        /*014c*/ 	.word	0xffffffff


	//   ....[3]....
        /*0150*/ 	.word	0xffffffff


	//   ....[4]....
        /*0154*/ 	.word	0xffffffff


	//   ....[5]....
        /*0158*/ 	.word	0xffffffff


	//   ....[6]....
        /*015c*/ 	.word	0xffffffff


	//   ....[7]....
        /*0160*/ 	.word	0xffffffff


	//   ....[8]....
        /*0164*/ 	.word	0xffffffff


	//   ....[9]....
        /*0168*/ 	.word	0xffffffff


	//   ....[10]....
        /*016c*/ 	.word	0xffffffff


	//   ....[11]....
        /*0170*/ 	.word	0xffffffff


	//   ....[12]....
        /*0174*/ 	.word	0xffffffff


	//   ....[13]....
        /*0178*/ 	.word	0xffffffff


	//   ....[14]....
        /*017c*/ 	.word	0xffffffff


	//   ....[15]....
        /*0180*/ 	.word	0xffffffff


	//   ....[16]....
        /*0184*/ 	.word	0xffffffff


	//   ....[17]....
        /*0188*/ 	.word	0xffffffff


	//   ....[18]....
        /*018c*/ 	.word	0xffffffff


	//   ....[19]....
        /*0190*/ 	.word	0xffffffff


	//   ....[20]....
        /*0194*/ 	.word	0xffffffff


	//   ....[21]....
        /*0198*/ 	.word	0xffffffff


	//   ....[22]....
        /*019c*/ 	.word	0xffffffff


	//   ....[23]....
        /*01a0*/ 	.word	0xffffffff


	//   ....[24]....
        /*01a4*/ 	.word	0xffffffff


	//   ....[25]....
        /*01a8*/ 	.word	0xffffffff


	//   ....[26]....
        /*01ac*/ 	.word	0xffffffff


	//   ....[27]....
        /*01b0*/ 	.word	0xffffffff


	//   ....[28]....
        /*01b4*/ 	.word	0xffffffff


	//   ....[29]....
        /*01b8*/ 	.word	0xffffffff


	//   ....[30]....
        /*01bc*/ 	.word	0xffffffff


	//   ....[31]....
        /*01c0*/ 	.word	0xffffffff


	//   ....[32]....
        /*01c4*/ 	.word	0xffffffff


	//   ....[33]....
        /*01c8*/ 	.word	0xffffffff


	//   ....[34]....
        /*01cc*/ 	.word	0xffffffff


	//   ....[35]....
        /*01d0*/ 	.word	0xffffffff


	//   ....[36]....
        /*01d4*/ 	.word	0xffffffff


	//   ....[37]....
        /*01d8*/ 	.word	0xffffffff


	//   ....[38]....
        /*01dc*/ 	.word	0xffffffff


	//   ....[39]....
        /*01e0*/ 	.word	0xffffffff


	//   ....[40]....
        /*01e4*/ 	.word	0xffffffff


	//   ....[41]....
        /*01e8*/ 	.word	0xffffffff


	//   ....[42]....
        /*01ec*/ 	.word	0xffffffff


	//   ....[43]....
        /*01f0*/ 	.word	0xffffffff


	//   ....[44]....
        /*01f4*/ 	.word	0xffffffff


	//   ....[45]....
        /*01f8*/ 	.word	0xffffffff


	//   ....[46]....
        /*01fc*/ 	.word	0xffffffff


	//   ....[47]....
        /*0200*/ 	.word	0xffffffff


	//   ....[48]....
        /*0204*/ 	.word	0xffffffff


	//   ....[49]....
        /*0208*/ 	.word	0xffffffff


	//   ....[50]....
        /*020c*/ 	.word	0xffffffff


	//   ....[51]....
        /*0210*/ 	.word	0xffffffff


	//   ....[52]....
        /*0214*/ 	.word	0xffffffff


	//   ....[53]....
        /*0218*/ 	.word	0xffffffff


	//   ....[54]....
        /*021c*/ 	.word	0xffffffff


	//   ....[55]....
        /*0220*/ 	.word	0xffffffff


	//   ....[56]....
        /*0224*/ 	.word	0xffffffff


	//   ....[57]....
        /*0228*/ 	.word	0xffffffff


	//   ....[58]....
        /*022c*/ 	.word	0xffffffff


	//   ....[59]....
        /*0230*/ 	.word	0xffffffff


	//   ....[60]....
        /*0234*/ 	.word	0xffffffff


	//   ....[61]....
        /*0238*/ 	.word	0xffffffff


	//   ....[62]....
        /*023c*/ 	.word	0xffffffff


	//   ....[63]....
        /*0240*/ 	.word	0xffffffff


	//   ....[64]....
        /*0244*/ 	.word	0xffffffff


	//   ....[65]....
        /*0248*/ 	.word	0xffffffff


	//   ....[66]....
        /*024c*/ 	.word	0xffffffff


	//   ....[67]....
        /*0250*/ 	.word	0xffffffff


	//   ....[68]....
        /*0254*/ 	.word	0xffffffff


	//   ....[69]....
        /*0258*/ 	.word	0xffffffff


	//   ....[70]....
        /*025c*/ 	.word	0xffffffff


	//   ....[71]....
        /*0260*/ 	.word	0xffffffff


	//   ....[72]....
        /*0264*/ 	.word	0xffffffff


	//   ....[73]....
        /*0268*/ 	.word	0xffffffff


	//   ....[74]....
        /*026c*/ 	.word	0xffffffff


	//   ....[75]....
        /*0270*/ 	.word	0xffffffff


	//   ....[76]....
        /*0274*/ 	.word	0xffffffff


	//   ....[77]....
        /*0278*/ 	.word	0xffffffff


	//   ....[78]....
        /*027c*/ 	.word	0xffffffff


	//   ....[79]....
        /*0280*/ 	.word	0xffffffff


	//   ....[80]....
        /*0284*/ 	.word	0xffffffff


	//   ....[81]....
        /*0288*/ 	.word	0xffffffff


	//   ....[82]....
        /*028c*/ 	.word	0xffffffff


	//   ....[83]....
        /*0290*/ 	.word	0xffffffff


	//   ....[84]....
        /*0294*/ 	.word	0xffffffff


	//   ....[85]....
        /*0298*/ 	.word	0xffffffff


	//   ....[86]....
        /*029c*/ 	.word	0xffffffff


	//   ....[87]....
        /*02a0*/ 	.word	0xffffffff


	//   ....[88]....
        /*02a4*/ 	.word	0xffffffff


	//   ....[89]....
        /*02a8*/ 	.word	0xffffffff


	//   ....[90]....
        /*02ac*/ 	.word	0xffffffff


	//   ....[91]....
        /*02b0*/ 	.word	0xffffffff


	//   ....[92]....
        /*02b4*/ 	.word	0xffffffff


	//   ....[93]....
        /*02b8*/ 	.word	0xffffffff


	//   ....[94]....
        /*02bc*/ 	.word	0xffffffff


	//   ....[95]....
        /*02c0*/ 	.word	0xffffffff


	//   ....[96]....
        /*02c4*/ 	.word	0xffffffff


	//   ....[97]....
        /*02c8*/ 	.word	0xffffffff


	//   ....[98]....
        /*02cc*/ 	.word	0xffffffff


	//   ....[99]....
        /*02d0*/ 	.word	0xffffffff


	//   ....[100]....
        /*02d4*/ 	.word	0xffffffff


	//   ....[101]....
        /*02d8*/ 	.word	0xffffffff


	//   ....[102]....
        /*02dc*/ 	.word	0xffffffff


	//   ....[103]....
        /*02e0*/ 	.word	0xffffffff


	//   ....[104]....
        /*02e4*/ 	.word	0xffffffff


	//   ....[105]....
        /*02e8*/ 	.word	0xffffffff


	//   ....[106]....
        /*02ec*/ 	.word	0xffffffff


	//   ....[107]....
        /*02f0*/ 	.word	0xffffffff


	//   ....[108]....
        /*02f4*/ 	.word	0xffffffff


	//   ....[109]....
        /*02f8*/ 	.word	0xffffffff


	//   ....[110]....
        /*02fc*/ 	.word	0xffffffff


	//   ....[111]....
        /*0300*/ 	.word	0xffffffff


	//   ....[112]....
        /*0304*/ 	.word	0xffffffff


	//   ....[113]....
        /*0308*/ 	.word	0xffffffff


	//   ....[114]....
        /*030c*/ 	.word	0xffffffff


	//   ....[115]....
        /*0310*/ 	.word	0xffffffff


	//   ....[116]....
        /*0314*/ 	.word	0xffffffff


	//   ....[117]....
        /*0318*/ 	.word	0xffffffff


	//   ....[118]....
        /*031c*/ 	.word	0xffffffff


	//   ....[119]....
        /*0320*/ 	.word	0xffffffff


	//   ....[120]....
        /*0324*/ 	.word	0xffffffff


	//   ....[121]....
        /*0328*/ 	.word	0xffffffff


	//   ....[122]....
        /*032c*/ 	.word	0xffffffff


	//   ....[123]....
        /*0330*/ 	.word	0xffffffff


	//   ....[124]....
        /*0334*/ 	.word	0xffffffff


	//   ....[125]....
        /*0338*/ 	.word	0xffffffff


	//   ....[126]....
        /*033c*/ 	.word	0xffffffff


	//   ....[127]....
        /*0340*/ 	.word	0xffffffff


	//   ....[128]....
        /*0344*/ 	.word	0xffffffff


	//   ....[129]....
        /*0348*/ 	.word	0xffffffff


	//   ....[130]....
        /*034c*/ 	.word	0xffffffff


	//   ....[131]....
        /*0350*/ 	.word	0xffffffff


	//   ....[132]....
        /*0354*/ 	.word	0xffffffff


	//   ....[133]....
        /*0358*/ 	.word	0xffffffff


	//   ....[134]....
        /*035c*/ 	.word	0xffffffff


	//   ....[135]....
        /*0360*/ 	.word	0xffffffff


	//   ....[136]....
        /*0364*/ 	.word	0xffffffff


	//   ....[137]....
        /*0368*/ 	.word	0xffffffff


	//   ....[138]....
        /*036c*/ 	.word	0xffffffff


	//   ....[139]....
        /*0370*/ 	.word	0xffffffff


	//   ....[140]....
        /*0374*/ 	.word	0xffffffff


	//   ....[141]....
        /*0378*/ 	.word	0xffffffff


	//   ....[142]....
        /*037c*/ 	.word	0xffffffff


	//   ....[143]....
        /*0380*/ 	.word	0xffffffff


	//   ....[144]....
        /*0384*/ 	.word	0xffffffff


	//   ....[145]....
        /*0388*/ 	.word	0xffffffff


	//   ....[146]....
        /*038c*/ 	.word	0xffffffff


	//   ....[147]....
        /*0390*/ 	.word	0xffffffff


	//   ....[148]....
        /*0394*/ 	.word	0xffffffff


	//   ....[149]....
        /*0398*/ 	.word	0xffffffff


	//   ....[150]....
        /*039c*/ 	.word	0xffffffff


	//   ....[151]....
        /*03a0*/ 	.word	0xffffffff


	//   ....[152]....
        /*03a4*/ 	.word	0xffffffff


	//   ....[153]....
        /*03a8*/ 	.word	0xffffffff


	//   ....[154]....
        /*03ac*/ 	.word	0xffffffff


	//   ....[155]....
        /*03b0*/ 	.word	0xffffffff


	//   ....[156]....
        /*03b4*/ 	.word	0xffffffff


	//   ....[157]....
        /*03b8*/ 	.word	0xffffffff


	//   ....[158]....
        /*03bc*/ 	.word	0xffffffff


	//   ....[159]....
        /*03c0*/ 	.word	0xffffffff


	//   ....[160]....
        /*03c4*/ 	.word	0xffffffff


	//   ....[161]....
        /*03c8*/ 	.word	0xffffffff


	//   ....[162]....
        /*03cc*/ 	.word	0xffffffff


	//   ....[163]....
        /*03d0*/ 	.word	0xffffffff


	//   ....[164]....
        /*03d4*/ 	.word	0xffffffff


	//   ....[165]....
        /*03d8*/ 	.word	0xffffffff


	//   ....[166]....
        /*03dc*/ 	.word	0xffffffff


	//   ....[167]....
        /*03e0*/ 	.word	0xffffffff


	//   ....[168]....
        /*03e4*/ 	.word	0xffffffff


	//   ....[169]....
        /*03e8*/ 	.word	0xffffffff


	//   ....[170]....
        /*03ec*/ 	.word	0xffffffff


	//   ....[171]....
        /*03f0*/ 	.word	0xffffffff


	//   ....[172]....
        /*03f4*/ 	.word	0xffffffff


	//   ....[173]....
        /*03f8*/ 	.word	0xffffffff


	//   ....[174]....
        /*03fc*/ 	.word	0xffffffff


	//   ....[175]....
        /*0400*/ 	.word	0xffffffff


	//   ....[176]....
        /*0404*/ 	.word	0xffffffff


	//   ....[177]....
        /*0408*/ 	.word	0xffffffff


	//   ....[178]....
        /*040c*/ 	.word	0xffffffff


	//   ....[179]....
        /*0410*/ 	.word	0xffffffff


	//   ....[180]....
        /*0414*/ 	.word	0xffffffff


	//   ....[181]....
        /*0418*/ 	.word	0xffffffff


	//   ....[182]....
        /*041c*/ 	.word	0xffffffff


	//   ....[183]....
        /*0420*/ 	.word	0xffffffff


	//   ....[184]....
        /*0424*/ 	.word	0xffffffff


	//   ....[185]....
        /*0428*/ 	.word	0xffffffff


	//   ....[186]....
        /*042c*/ 	.word	0xffffffff


	//   ....[187]....
        /*0430*/ 	.word	0xffffffff


	//   ....[188]....
        /*0434*/ 	.word	0xffffffff


	//   ....[189]....
        /*0438*/ 	.word	0xffffffff


	//   ....[190]....
        /*043c*/ 	.word	0xffffffff


	//   ....[191]....
        /*0440*/ 	.word	0xffffffff


	//   ....[192]....
        /*0444*/ 	.word	0xffffffff


	//   ....[193]....
        /*0448*/ 	.word	0xffffffff


	//   ....[194]....
        /*044c*/ 	.word	0xffffffff


	//   ....[195]....
        /*0450*/ 	.word	0xffffffff


	//   ....[196]....
        /*0454*/ 	.word	0xffffffff


	//   ....[197]....
        /*0458*/ 	.word	0xffffffff


	//   ....[198]....
        /*045c*/ 	.word	0xffffffff


	//   ....[199]....
        /*0460*/ 	.word	0xffffffff


	//   ....[200]....
        /*0464*/ 	.word	0xffffffff


	//   ....[201]....
        /*0468*/ 	.word	0xffffffff


	//   ....[202]....
        /*046c*/ 	.word	0xffffffff


	//   ....[203]....
        /*0470*/ 	.word	0xffffffff


	//   ....[204]....
        /*0474*/ 	.word	0xffffffff


	//   ....[205]....
        /*0478*/ 	.word	0xffffffff


	//   ....[206]....
        /*047c*/ 	.word	0xffffffff


	//   ....[207]....
        /*0480*/ 	.word	0xffffffff


	//   ....[208]....
        /*0484*/ 	.word	0xffffffff


	//   ....[209]....
        /*0488*/ 	.word	0x0500000f


	//   ....[210]....
        /*048c*/ 	.word	0x0500000f


	//   ....[211]....
        /*0490*/ 	.word	0x0500000f


	//   ....[212]....
        /*0494*/ 	.word	0x0500000f


	//   ....[213]....
        /*0498*/ 	.word	0x0500000f


	//   ....[214]....
        /*049c*/ 	.word	0x0500000f


	//   ....[215]....
        /*04a0*/ 	.word	0x0500000f


	//   ....[216]....
        /*04a4*/ 	.word	0x0500000f


	//   ....[217]....
        /*04a8*/ 	.word	0x0500000f


	//   ....[218]....
        /*04ac*/ 	.word	0x0500000f


	//   ....[219]....
        /*04b0*/ 	.word	0x0500000f


	//   ....[220]....
        /*04b4*/ 	.word	0x0500000f


	//   ....[221]....
        /*04b8*/ 	.word	0x0500000f


	//   ....[222]....
        /*04bc*/ 	.word	0x0500000f


	//   ....[223]....
        /*04c0*/ 	.word	0x0500000f


	//   ....[224]....
        /*04c4*/ 	.word	0x0500000f


	//   ....[225]....
        /*04c8*/ 	.word	0x0500000f


	//   ....[226]....
        /*04cc*/ 	.word	0x0500000f


	//   ....[227]....
        /*04d0*/ 	.word	0x0500000f


	//   ....[228]....
        /*04d4*/ 	.word	0x0500000f


	//   ....[229]....
        /*04d8*/ 	.word	0x0500000f


	//   ....[230]....
        /*04dc*/ 	.word	0x0500000f


	//   ....[231]....
        /*04e0*/ 	.word	0x0500000f


	//   ....[232]....
        /*04e4*/ 	.word	0x0500000f


	//   ....[233]....
        /*04e8*/ 	.word	0x0500000f


	//   ....[234]....
        /*04ec*/ 	.word	0x0500000f


	//   ....[235]....
        /*04f0*/ 	.word	0x0500000f


	//   ....[236]....
        /*04f4*/ 	.word	0x0500000f


	//   ....[237]....
        /*04f8*/ 	.word	0x0500000f


	//   ....[238]....
        /*04fc*/ 	.word	0x0500000f


	//   ....[239]....
        /*0500*/ 	.word	0x0500000f


	//   ....[240]....
        /*0504*/ 	.word	0x0500000f


	//   ....[241]....
        /*0508*/ 	.word	0x0500000f


	//   ....[242]....
        /*050c*/ 	.word	0x0500000f


	//   ....[243]....
        /*0510*/ 	.word	0x0500000f


	//   ....[244]....
        /*0514*/ 	.word	0x0500000f


	//   ....[245]....
        /*0518*/ 	.word	0x0500000f


	//   ....[246]....
        /*051c*/ 	.word	0x0500000f


	//   ....[247]....
        /*0520*/ 	.word	0x0500000f


	//   ....[248]....
        /*0524*/ 	.word	0x0500000f


	//   ....[249]....
        /*0528*/ 	.word	0x0500000f


	//   ....[250]....
        /*052c*/ 	.word	0x0500000f


	//   ....[251]....
        /*0530*/ 	.word	0x0500000f


	//   ....[252]....
        /*0534*/ 	.word	0x0500000f


	//   ....[253]....
        /*0538*/ 	.word	0x0500000f


	//   ....[254]....
        /*053c*/ 	.word	0x0500000f


	//   ....[255]....
        /*0540*/ 	.word	0x0500000f


	//   ....[0]....
        /*0544*/ 	.word	0x0500000f


	//   ....[1]....
        /*0548*/ 	.word	0x0500000f


	//   ....[2]....
        /*054c*/ 	.word	0x0500000f


	//   ....[3]....
        /*0550*/ 	.word	0x0500000f


	//   ....[4]....
        /*0554*/ 	.word	0x0500000f


	//   ....[5]....
        /*0558*/ 	.word	0x0500000f


	//   ....[6]....
        /*055c*/ 	.word	0x0500000f


	//   ....[7]....
        /*0560*/ 	.word	0x0500000f


	//   ....[8]....
        /*0564*/ 	.word	0x0500000f


	//   ....[9]....
        /*0568*/ 	.word	0x0500000f


	//   ....[10]....
        /*056c*/ 	.word	0x0500000f


	//   ....[11]....
        /*0570*/ 	.word	0x0500000f


	//   ....[12]....
        /*0574*/ 	.word	0x0500000f


	//   ....[13]....
        /*0578*/ 	.word	0x0500000f


	//   ....[14]....
        /*057c*/ 	.word	0x0500000f


	//   ....[15]....
        /*0580*/ 	.word	0x0500000f


	//   ....[16]....
        /*0584*/ 	.word	0x0500000f


	//   ....[17]....
        /*0588*/ 	.word	0x0500000f


	//   ....[18]....
        /*058c*/ 	.word	0x0500000f


	//   ....[19]....
        /*0590*/ 	.word	0x0500000f


	//   ....[20]....
        /*0594*/ 	.word	0x0500000f


	//   ....[21]....
        /*0598*/ 	.word	0x0500000f


	//   ....[22]....
        /*059c*/ 	.word	0x0500000f


	//   ....[23]....
        /*05a0*/ 	.word	0x0500000f


	//   ....[24]....
        /*05a4*/ 	.word	0x0500000f


	//   ....[25]....
        /*05a8*/ 	.word	0x0500000f


	//   ....[26]....
        /*05ac*/ 	.word	0x0500000f


	//   ....[27]....
        /*05b0*/ 	.word	0x0500000f


	//   ....[28]....
        /*05b4*/ 	.word	0x0500000f


	//   ....[29]....
        /*05b8*/ 	.word	0x0500000f


	//   ....[30]....
        /*05bc*/ 	.word	0x0500000f


	//   ....[31]....
        /*05c0*/ 	.word	0x0500000f


	//   ....[32]....
        /*05c4*/ 	.word	0x0500000f


	//   ....[33]....
        /*05c8*/ 	.word	0x0500000f


	//   ....[34]....
        /*05cc*/ 	.word	0x0500000f


	//   ....[35]....
        /*05d0*/ 	.word	0x0500000f


	//   ....[36]....
        /*05d4*/ 	.word	0x0500000f


	//   ....[37]....
        /*05d8*/ 	.word	0x0500000f


	//   ....[38]....
        /*05dc*/ 	.word	0x0500000f


	//   ....[39]....
        /*05e0*/ 	.word	0x0500000f


	//   ....[40]....
        /*05e4*/ 	.word	0x0500000f


	//   ....[41]....
        /*05e8*/ 	.word	0x0500000f


	//   ....[42]....
        /*05ec*/ 	.word	0x0500000f


	//   ....[43]....
        /*05f0*/ 	.word	0x0500000f


	//   ....[44]....
        /*05f4*/ 	.word	0x0500000f


	//   ....[45]....
        /*05f8*/ 	.word	0x0500000f


	//   ....[46]....
        /*05fc*/ 	.word	0x0500000f


	//   ....[47]....
        /*0600*/ 	.word	0x0500000f


	//   ....[48]....
        /*0604*/ 	.word	0x0500000f


	//   ....[49]....
        /*0608*/ 	.word	0x0500000f


	//   ....[50]....
        /*060c*/ 	.word	0x0500000f


	//----- nvinfo : EIATTR_COOP_GROUP_INSTR_OFFSETS
	.align		4
.L_1070:
        /*0610*/ 	.byte	0x04, 0x28
        /*0612*/ 	.short	(.L_1072 - .L_1071)


	//   ....[0]....
.L_1071:
        /*0614*/ 	.word	0x00000080


	//   ....[1]....
        /*0618*/ 	.word	0x00000090


	//   ....[2]....
        /*061c*/ 	.word	0x000002d0


	//   ....[3]....
        /*0620*/ 	.word	0x00000430


	//   ....[4]....
        /*0624*/ 	.word	0x00000550


	//   ....[5]....
        /*0628*/ 	.word	0x000006b0


	//   ....[6]....
        /*062c*/ 	.word	0x00001870


	//   ....[7]....
        /*0630*/ 	.word	0x00002530


	//   ....[8]....
        /*0634*/ 	.word	0x00002560


	//   ....[9]....
        /*0638*/ 	.word	0x00002e30


	//   ....[10]....
        /*063c*/ 	.word	0x00002f00


	//   ....[11]....
        /*0640*/ 	.word	0x000039f0


	//   ....[12]....
        /*0644*/ 	.word	0x00003a40


	//   ....[13]....
        /*0648*/ 	.word	0x00005750


	//   ....[14]....
        /*064c*/ 	.word	0x00005770


	//   ....[15]....
        /*0650*/ 	.word	0x00005fa0


	//   ....[16]....
        /*0654*/ 	.word	0x000060a0


	//   ....[17]....
        /*0658*/ 	.word	0x00006ae0


	//   ....[18]....
        /*065c*/ 	.word	0x00006b50


	//   ....[19]....
        /*0660*/ 	.word	0x00009070


	//   ....[20]....
        /*0664*/ 	.word	0x00009080


	//   ....[21]....
        /*0668*/ 	.word	0x000090b0


	//   ....[22]....
        /*066c*/ 	.word	0x000090c0


	//   ....[23]....
        /*0670*/ 	.word	0x0000ab70


	//   ....[24]....
        /*0674*/ 	.word	0x0000ab80


	//   ....[25]....
        /*0678*/ 	.word	0x0000ac00


	//   ....[26]....
        /*067c*/ 	.word	0x0000ac10


	//   ....[27]....
        /*0680*/ 	.word	0x0000bb90


	//   ....[28]....
        /*0684*/ 	.word	0x0000bba0


	//   ....[29]....
        /*0688*/ 	.word	0x0000bbb0


	//   ....[30]....
        /*068c*/ 	.word	0x0000bbc0


	//   ....[31]....
        /*0690*/ 	.word	0x0000bbd0


	//   ....[32]....
        /*0694*/ 	.word	0x0000bbe0


	//   ....[33]....
        /*0698*/ 	.word	0x0000bbf0


	//   ....[34]....
        /*069c*/ 	.word	0x0000bc00


	//   ....[35]....
        /*06a0*/ 	.word	0x0000bc30


	//   ....[36]....
        /*06a4*/ 	.word	0x0000bc40


	//   ....[37]....
        /*06a8*/ 	.word	0x0000bc70


	//   ....[38]....
        /*06ac*/ 	.word	0x0000bc80


	//   ....[39]....
        /*06b0*/ 	.word	0x0000bcb0


	//   ....[40]....
        /*06b4*/ 	.word	0x0000bcc0


	//   ....[41]....
        /*06b8*/ 	.word	0x0000bcf0


	//   ....[42]....
        /*06bc*/ 	.word	0x0000bd00


	//   ....[43]....
        /*06c0*/ 	.word	0x0000bd30


	//   ....[44]....
        /*06c4*/ 	.word	0x0000bd40


	//   ....[45]....
        /*06c8*/ 	.word	0x0000bd70


	//   ....[46]....
        /*06cc*/ 	.word	0x0000bd80


	//   ....[47]....
        /*06d0*/ 	.word	0x0000bda0


	//   ....[48]....
        /*06d4*/ 	.word	0x0000bdb0


	//   ....[49]....
        /*06d8*/ 	.word	0x0000bde0


	//   ....[50]....
        /*06dc*/ 	.word	0x0000be00


	//   ....[51]....
        /*06e0*/ 	.word	0x0000be10


	//   ....[52]....
        /*06e4*/ 	.word	0x0000be40


	//   ....[53]....
        /*06e8*/ 	.word	0x0000be90


	//   ....[54]....
        /*06ec*/ 	.word	0x0000bea0


	//   ....[55]....
        /*06f0*/ 	.word	0x0000bed0


	//   ....[56]....
        /*06f4*/ 	.word	0x0000bf00


	//   ....[57]....
        /*06f8*/ 	.word	0x0000bf20


	//   ....[58]....
        /*06fc*/ 	.word	0x0000bf30


	//   ....[59]....
        /*0700*/ 	.word	0x0000c4d0


	//   ....[60]....
        /*0704*/ 	.word	0x0000c510


	//   ....[61]....
        /*0708*/ 	.word	0x0000c550


	//   ....[62]....
        /*070c*/ 	.word	0x0000c590


	//   ....[63]....
        /*0710*/ 	.word	0x0000cb00


	//   ....[64]....
        /*0714*/ 	.word	0x0000cb40


	//   ....[65]....
        /*0718*/ 	.word	0x0000cc00


	//   ....[66]....
        /*071c*/ 	.word	0x0000cc20


	//   ....[67]....
        /*0720*/ 	.word	0x0000cce0


	//   ....[68]....
        /*0724*/ 	.word	0x0000cd00


	//   ....[69]....
        /*0728*/ 	.word	0x0000cdd0


	//   ....[70]....
        /*072c*/ 	.word	0x0000cdf0


	//   ....[71]....
        /*0730*/ 	.word	0x0000d6b0


	//   ....[72]....
        /*0734*/ 	.word	0x0000d6d0


	//   ....[73]....
        /*0738*/ 	.word	0x0000d790


	//   ....[74]....
        /*073c*/ 	.word	0x0000d7b0


	//   ....[75]....
        /*0740*/ 	.word	0x0000d870


	//   ....[76]....
        /*0744*/ 	.word	0x0000d890


	//   ....[77]....
        /*0748*/ 	.word	0x0000d960


	//   ....[78]....
        /*074c*/ 	.word	0x0000d980


	//   ....[79]....
        /*0750*/ 	.word	0x0000dac0


	//   ....[80]....
        /*0754*/ 	.word	0x0000dc70


	//   ....[81]....
        /*0758*/ 	.word	0x0000dca0


	//   ....[82]....
        /*075c*/ 	.word	0x0000dcd0


	//   ....[83]....
        /*0760*/ 	.word	0x0000dd00


	//   ....[84]....
        /*0764*/ 	.word	0x0000dd30


	//   ....[85]....
        /*0768*/ 	.word	0x0000dd70


	//   ....[86]....
        /*076c*/ 	.word	0x0000dec0


	//   ....[87]....
        /*0770*/ 	.word	0x0000def0


	//   ....[88]....
        /*0774*/ 	.word	0x0000df20


	//   ....[89]....
        /*0778*/ 	.word	0x0000df50


	//   ....[90]....
        /*077c*/ 	.word	0x0000df80


	//   ....[91]....
        /*0780*/ 	.word	0x0000dfc0


	//   ....[92]....
        /*0784*/ 	.word	0x0000e040


	//   ....[93]....
        /*0788*/ 	.word	0x0000e0e0


	//   ....[94]....
        /*078c*/ 	.word	0x0000e180


	//   ....[95]....
        /*0790*/ 	.word	0x0000ff50


	//   ....[96]....
        /*0794*/ 	.word	0x0000ff80


	//   ....[97]....
        /*0798*/ 	.word	0x00010020


	//   ....[98]....
        /*079c*/ 	.word	0x00010030


	//   ....[99]....
        /*07a0*/ 	.word	0x00010080


	//   ....[100]....
        /*07a4*/ 	.word	0x00010090


	//   ....[101]....
        /*07a8*/ 	.word	0x000100e0


	//   ....[102]....
        /*07ac*/ 	.word	0x000100f0


	//   ....[103]....
        /*07b0*/ 	.word	0x00010140


	//   ....[104]....
        /*07b4*/ 	.word	0x00010150


	//   ....[105]....
        /*07b8*/ 	.word	0x000101a0


	//   ....[106]....
        /*07bc*/ 	.word	0x000101b0


	//   ....[107]....
        /*07c0*/ 	.word	0x00010200


	//   ....[108]....
        /*07c4*/ 	.word	0x00010210


	//   ....[109]....
        /*07c8*/ 	.word	0x00010220


	//   ....[110]....
        /*07cc*/ 	.word	0x00010270


	//   ....[111]....
        /*07d0*/ 	.word	0x000102c0


	//   ....[112]....
        /*07d4*/ 	.word	0x000102d0


	//   ....[113]....
        /*07d8*/ 	.word	0x000102e0


	//   ....[114]....
        /*07dc*/ 	.word	0x00010340


	//   ....[115]....
        /*07e0*/ 	.word	0x000107d0


	//   ....[116]....
        /*07e4*/ 	.word	0x00010800


	//   ....[117]....
        /*07e8*/ 	.word	0x00010840


	//   ....[118]....
        /*07ec*/ 	.word	0x00010890


	//   ....[119]....
        /*07f0*/ 	.word	0x000108b0


	//   ....[120]....
        /*07f4*/ 	.word	0x000108f0


	//   ....[121]....
        /*07f8*/ 	.word	0x00010920


	//   ....[122]....
        /*07fc*/ 	.word	0x00010970


	//   ....[123]....
        /*0800*/ 	.word	0x000109a0


	//   ....[124]....
        /*0804*/ 	.word	0x00010a00


	//   ....[125]....
        /*0808*/ 	.word	0x00010a20


	//   ....[126]....
        /*080c*/ 	.word	0x00010a70


	//   ....[127]....
        /*0810*/ 	.word	0x00010a90


	//   ....[128]....
        /*0814*/ 	.word	0x00010ae0


	//   ....[129]....
        /*0818*/ 	.word	0x00010b00


	//   ....[130]....
        /*081c*/ 	.word	0x00010b10


	//   ....[131]....
        /*0820*/ 	.word	0x00010ba0


	//   ....[132]....
        /*0824*/ 	.word	0x00010bc0


	//   ....[133]....
        /*0828*/ 	.word	0x00010bd0


	//   ....[134]....
        /*082c*/ 	.word	0x00010c20


	//   ....[135]....
        /*0830*/ 	.word	0x00011320


	//   ....[136]....
        /*0834*/ 	.word	0x00011350


	//   ....[137]....
        /*0838*/ 	.word	0x00011380


	//   ....[138]....
        /*083c*/ 	.word	0x000113c0


	//   ....[139]....
        /*0840*/ 	.word	0x00011410


	//   ....[140]....
        /*0844*/ 	.word	0x00011430


	//   ....[141]....
        /*0848*/ 	.word	0x00011480


	//   ....[142]....
        /*084c*/ 	.word	0x000114a0


	//   ....[143]....
        /*0850*/ 	.word	0x000114f0


	//   ....[144]....
        /*0854*/ 	.word	0x00011510


	//   ....[145]....
        /*0858*/ 	.word	0x00011560


	//   ....[146]....
        /*085c*/ 	.word	0x00011580


	//   ....[147]....
        /*0860*/ 	.word	0x000115d0


	//   ....[148]....
        /*0864*/ 	.word	0x000115f0


	//   ....[149]....
        /*0868*/ 	.word	0x00011620


	//   ....[150]....
        /*086c*/ 	.word	0x00011640


	//   ....[151]....
        /*0870*/ 	.word	0x00011f60


	//   ....[152]....
        /*0874*/ 	.word	0x00011f80


	//   ....[153]....
        /*0878*/ 	.word	0x00011f90


	//   ....[154]....
        /*087c*/ 	.word	0x00011fa0


	//   ....[155]....
        /*0880*/ 	.word	0x00011fb0


	//   ....[156]....
        /*0884*/ 	.word	0x00011fc0


	//   ....[157]....
        /*0888*/ 	.word	0x00012010


	//   ....[158]....
        /*088c*/ 	.word	0x00012050


	//   ....[159]....
        /*0890*/ 	.word	0x00012080


	//   ....[160]....
        /*0894*/ 	.word	0x00012090


	//   ....[161]....
        /*0898*/ 	.word	0x000120d0


	//   ....[162]....
        /*089c*/ 	.word	0x000120e0


	//   ....[163]....
        /*08a0*/ 	.word	0x00012120


	//   ....[164]....
        /*08a4*/ 	.word	0x00012130


	//   ....[165]....
        /*08a8*/ 	.word	0x00012170


	//   ....[166]....
        /*08ac*/ 	.word	0x00012180


	//   ....[167]....
        /*08b0*/ 	.word	0x00012190


	//   ....[168]....
        /*08b4*/ 	.word	0x000121a0


	//   ....[169]....
        /*08b8*/ 	.word	0x000121b0


	//   ....[170]....
        /*08bc*/ 	.word	0x00012250


	//   ....[171]....
        /*08c0*/ 	.word	0x00012610


	//   ....[172]....
        /*08c4*/ 	.word	0x00012620


	//   ....[173]....
        /*08c8*/ 	.word	0x00012630


	//   ....[174]....
        /*08cc*/ 	.word	0x00012640


	//   ....[175]....
        /*08d0*/ 	.word	0x00012650


	//   ....[176]....
        /*08d4*/ 	.word	0x00012660


	//   ....[177]....
        /*08d8*/ 	.word	0x00012680


	//   ....[178]....
        /*08dc*/ 	.word	0x000126d0


	//   ....[179]....
        /*08e0*/ 	.word	0x00012710


	//   ....[180]....
        /*08e4*/ 	.word	0x00012730


	//   ....[181]....
        /*08e8*/ 	.word	0x00012740


	//   ....[182]....
        /*08ec*/ 	.word	0x00012780


	//   ....[183]....
        /*08f0*/ 	.word	0x00012790


	//   ....[184]....
        /*08f4*/ 	.word	0x000127d0


	//   ....[185]....
        /*08f8*/ 	.word	0x000127e0


	//   ....[186]....
        /*08fc*/ 	.word	0x00012820


	//   ....[187]....
        /*0900*/ 	.word	0x00012830


	//   ....[188]....
        /*0904*/ 	.word	0x00012840


	//   ....[189]....
        /*0908*/ 	.word	0x00012850


	//   ....[190]....
        /*090c*/ 	.word	0x00012860


	//   ....[191]....
        /*0910*/ 	.word	0x00013c50


	//   ....[192]....
        /*0914*/ 	.word	0x00013c80


	//   ....[193]....
        /*0918*/ 	.word	0x00013cb0


	//   ....[194]....
        /*091c*/ 	.word	0x00013cf0


	//   ....[195]....
        /*0920*/ 	.word	0x00013d00


	//   ....[196]....
        /*0924*/ 	.word	0x00013d30


	//   ....[197]....
        /*0928*/ 	.word	0x00013d60


	//   ....[198]....
        /*092c*/ 	.word	0x00013d70


	//   ....[199]....
        /*0930*/ 	.word	0x00013eb0


	//   ....[200]....
        /*0934*/ 	.word	0x00013ee0


	//   ....[201]....
        /*0938*/ 	.word	0x00013f10


	//   ....[202]....
        /*093c*/ 	.word	0x00013f40


	//   ....[203]....
        /*0940*/ 	.word	0x00013f70


	//   ....[204]....
        /*0944*/ 	.word	0x00013fb0


	//   ....[205]....
        /*0948*/ 	.word	0x00014060


	//   ....[206]....
        /*094c*/ 	.word	0x00014100


	//   ....[207]....
        /*0950*/ 	.word	0x000141b0


	//   ....[208]....
        /*0954*/ 	.word	0x000147a0


	//   ....[209]....
        /*0958*/ 	.word	0x00014db0


	//   ....[210]....
        /*095c*/ 	.word	0x00014e90


	//   ....[211]....
        /*0960*/ 	.word	0x00014f80


	//   ....[212]....
        /*0964*/ 	.word	0x00014fe0


	//   ....[213]....
        /*0968*/ 	.word	0x000150a0


	//   ....[214]....
        /*096c*/ 	.word	0x00015100


	//   ....[215]....
        /*0970*/ 	.word	0x000151c0


	//   ....[216]....
        /*0974*/ 	.word	0x00015220


	//   ....[217]....
        /*0978*/ 	.word	0x000152e0


	//   ....[218]....
        /*097c*/ 	.word	0x00015340


	//   ....[219]....
        /*0980*/ 	.word	0x00015400


	//   ....[220]....
        /*0984*/ 	.word	0x00015460


	//   ....[221]....
        /*0988*/ 	.word	0x00015520


	//   ....[222]....
        /*098c*/ 	.word	0x00015580


	//   ....[223]....
        /*0990*/ 	.word	0x00015640


	//   ....[224]....
        /*0994*/ 	.word	0x000156a0


	//   ....[225]....
        /*0998*/ 	.word	0x00015760


	//   ....[226]....
        /*099c*/ 	.word	0x000157c0


	//   ....[227]....
        /*09a0*/ 	.word	0x00015880


	//   ....[228]....
        /*09a4*/ 	.word	0x000158e0


	//   ....[229]....
        /*09a8*/ 	.word	0x000159b0


	//   ....[230]....
        /*09ac*/ 	.word	0x00015b70


	//   ....[231]....
        /*09b0*/ 	.word	0x00015c00


	//   ....[232]....
        /*09b4*/ 	.word	0x00015cd0


	//   ....[233]....
        /*09b8*/ 	.word	0x00015d20


	//   ....[234]....
        /*09bc*/ 	.word	0x00015df0


	//   ....[235]....
        /*09c0*/ 	.word	0x00015e40


	//   ....[236]....
        /*09c4*/ 	.word	0x00015ea0


	//   ....[237]....
        /*09c8*/ 	.word	0x00015f70


	//   ....[238]....
        /*09cc*/ 	.word	0x00015fd0


	//   ....[239]....
        /*09d0*/ 	.word	0x000160a0


	//   ....[240]....
        /*09d4*/ 	.word	0x00016100


	//   ....[241]....
        /*09d8*/ 	.word	0x000161d0


	//   ....[242]....
        /*09dc*/ 	.word	0x00016230


	//   ....[243]....
        /*09e0*/ 	.word	0x000162f0


	//   ....[244]....
        /*09e4*/ 	.word	0x00016350


	//   ....[245]....
        /*09e8*/ 	.word	0x00016410


	//   ....[246]....
        /*09ec*/ 	.word	0x00016480


	//   ....[247]....
        /*09f0*/ 	.word	0x00016530


	//   ....[248]....
        /*09f4*/ 	.word	0x000165b0


	//   ....[249]....
        /*09f8*/ 	.word	0x00016650


	//   ....[250]....
        /*09fc*/ 	.word	0x000166f0


	//   ....[251]....
        /*0a00*/ 	.word	0x00016760


	//   ....[252]....
        /*0a04*/ 	.word	0x000167e0


	//   ....[253]....
        /*0a08*/ 	.word	0x00016890


	//   ....[254]....
        /*0a0c*/ 	.word	0x000168f0


	//   ....[255]....
        /*0a10*/ 	.word	0x000169b0


	//   ....[0]....
        /*0a14*/ 	.word	0x00016a10


	//   ....[1]....
        /*0a18*/ 	.word	0x00016ad0


	//   ....[2]....
        /*0a1c*/ 	.word	0x00016b30


	//   ....[3]....
        /*0a20*/ 	.word	0x00016bf0


	//   ....[4]....
        /*0a24*/ 	.word	0x00016c50


	//   ....[5]....
        /*0a28*/ 	.word	0x00016d00


	//   ....[6]....
        /*0a2c*/ 	.word	0x00016d60


	//   ....[7]....
        /*0a30*/ 	.word	0x00016e20


	//   ....[8]....
        /*0a34*/ 	.word	0x00016e80


	//   ....[9]....
        /*0a38*/ 	.word	0x00016f20


	//   ....[10]....
        /*0a3c*/ 	.word	0x00017050


	//   ....[11]....
        /*0a40*/ 	.word	0x000170f0


	//   ....[12]....
        /*0a44*/ 	.word	0x00017150


	//   ....[13]....
        /*0a48*/ 	.word	0x00017200


	//   ....[14]....
        /*0a4c*/ 	.word	0x00017280


	//   ....[15]....
        /*0a50*/ 	.word	0x00017310


	//   ....[16]....
        /*0a54*/ 	.word	0x000173a0


	//   ....[17]....
        /*0a58*/ 	.word	0x00017430


	//   ....[18]....
        /*0a5c*/ 	.word	0x00017490


	//   ....[19]....
        /*0a60*/ 	.word	0x00017540


	//   ....[20]....
        /*0a64*/ 	.word	0x000175a0


	//   ....[21]....
        /*0a68*/ 	.word	0x00017650


	//   ....[22]....
        /*0a6c*/ 	.word	0x000176b0


	//   ....[23]....
        /*0a70*/ 	.word	0x00017760


	//   ....[24]....
        /*0a74*/ 	.word	0x000177c0


	//   ....[25]....
        /*0a78*/ 	.word	0x00017870


	//   ....[26]....
        /*0a7c*/ 	.word	0x00017900


	//   ....[27]....
        /*0a80*/ 	.word	0x00017990


	//   ....[28]....
        /*0a84*/ 	.word	0x00017a10


	//   ....[29]....
        /*0a88*/ 	.word	0x00017aa0


	//   ....[30]....
        /*0a8c*/ 	.word	0x00017b90


	//   ....[31]....
        /*0a90*/ 	.word	0x00017c20


	//   ....[32]....
        /*0a94*/ 	.word	0x00017c80


	//   ....[33]....
        /*0a98*/ 	.word	0x00017d30


	//   ....[34]....
        /*0a9c*/ 	.word	0x00017db0


	//   ....[35]....
        /*0aa0*/ 	.word	0x00017e40


	//   ....[36]....
        /*0aa4*/ 	.word	0x00017ed0


	//   ....[37]....
        /*0aa8*/ 	.word	0x00017f60


	//   ....[38]....
        /*0aac*/ 	.word	0x00017fc0


	//   ....[39]....
        /*0ab0*/ 	.word	0x00018070


	//   ....[40]....
        /*0ab4*/ 	.word	0x000180d0


	//   ....[41]....
        /*0ab8*/ 	.word	0x00018180


	//   ....[42]....
        /*0abc*/ 	.word	0x000181e0


	//   ....[43]....
        /*0ac0*/ 	.word	0x00018290


	//   ....[44]....
        /*0ac4*/ 	.word	0x000182f0


	//   ....[45]....
        /*0ac8*/ 	.word	0x000183a0


	//   ....[46]....
        /*0acc*/ 	.word	0x00018400


	//   ....[47]....
        /*0ad0*/ 	.word	0x000184b0


	//   ....[48]....
        /*0ad4*/ 	.word	0x00018510


	//   ....[49]....
        /*0ad8*/ 	.word	0x000185c0


	//   ....[50]....
        /*0adc*/ 	.word	0x00018810


	//----- nvinfo : EIATTR_REG_RECONFIG
	.align		4
.L_1072:
        /*0ae0*/ 	.byte	0x01, 0x54
	.zero		2


	//----- nvinfo : EIATTR_SYSCALL_OFFSETS
	.align		4
        /*0ae4*/ 	.byte	0x04, 0x46
        /*0ae6*/ 	.short	(.L_1074 - .L_1073)


	//   ....[0]....
.L_1073:
        /*0ae8*/ 	.word	0x00001a50


	//   ....[1]....
        /*0aec*/ 	.word	0x0000f220


	//   ....[2]....
        /*0af0*/ 	.word	0x0000f390


	//   ....[3]....
        /*0af4*/ 	.word	0x0000f4f0


	//   ....[4]....
        /*0af8*/ 	.word	0x0000f630


	//   ....[5]....
        /*0afc*/ 	.word	0x00010f90


	//----- nvinfo : EIATTR_MBARRIER_INSTR_OFFSETS
	.align		4
.L_1074:
        /*0b00*/ 	.byte	0x04, 0x39
        /*0b02*/ 	.short	(.L_1076 - .L_1075)


	//   ....[0]....
.L_1075:
        /*0b04*/ 	.word	0x00000180
        /*0b08*/ 	.word	0x000000ff
        /*0b0c*/ 	.word	0x00022800
        /*0b10*/ 	.short	0x0100
        /*0b12*/ 	.byte	0x08
	.zero		1


	//   ....[1]....
        /*0b14*/ 	.word	0x00000190
        /*0b18*/ 	.word	0x000000ff
        /*0b1c*/ 	.word	0x00022820
        /*0b20*/ 	.short	0x0100
        /*0b22*/ 	.byte	0x08
	.zero		1


	//   ....[2]....
        /*0b24*/ 	.word	0x00000280
        /*0b28*/ 	.word	0x000000ff
        /*0b2c*/ 	.word	0x00022830
        /*0b30*/ 	.short	0x0100
        /*0b32*/ 	.byte	0x08
	.zero		1


	//   ....[3]....
        /*0b34*/ 	.word	0x00000290
        /*0b38*/ 	.word	0x000000ff
        /*0b3c*/ 	.word	0x00022840
        /*0b40*/ 	.short	0x0100
        /*0b42*/ 	.byte	0x08
	.zero		1


	//   ....[4]....
        /*0b44*/ 	.word	0x000002a0
        /*0b48*/ 	.word	0x000000ff
        /*0b4c*/ 	.word	0x00022838
        /*0b50*/ 	.short	0x0100
        /*0b52*/ 	.byte	0x08
	.zero		1


	//   ....[5]....
        /*0b54*/ 	.word	0x000002b0
        /*0b58*/ 	.word	0x000000ff
        /*0b5c*/ 	.word	0x00022848
        /*0b60*/ 	.short	0x0100
        /*0b62*/ 	.byte	0x08
	.zero		1


	//   ....[6]....
        /*0b64*/ 	.word	0x000003e0
        /*0b68*/ 	.word	0x000000ff
        /*0b6c*/ 	.word	0x00022850
        /*0b70*/ 	.short	0x0100
        /*0b72*/ 	.byte	0x08
	.zero		1


	//   ....[7]....
        /*0b74*/ 	.word	0x000003f0
        /*0b78*/ 	.word	0x000000ff
        /*0b7c*/ 	.word	0x00022860
        /*0b80*/ 	.short	0x0100
        /*0b82*/ 	.byte	0x08
	.zero		1


	//   ....[8]....
        /*0b84*/ 	.word	0x00000400
        /*0b88*/ 	.word	0x000000ff
        /*0b8c*/ 	.word	0x00022858
        /*0b90*/ 	.short	0x0100
        /*0b92*/ 	.byte	0x08
	.zero		1


	//   ....[9]....
        /*0b94*/ 	.word	0x00000410
        /*0b98*/ 	.word	0x000000ff
        /*0b9c*/ 	.word	0x00022868
        /*0ba0*/ 	.short	0x0100
        /*0ba2*/ 	.byte	0x08
	.zero		1


	//   ....[10]....
        /*0ba4*/ 	.word	0x00000500
        /*0ba8*/ 	.word	0x000000ff
        /*0bac*/ 	.word	0x00022870
        /*0bb0*/ 	.short	0x0100
        /*0bb2*/ 	.byte	0x06
	.zero		1


	//   ....[11]....
        /*0bb4*/ 	.word	0x00000510
        /*0bb8*/ 	.word	0x000000ff
        /*0bbc*/ 	.word	0x00022880
        /*0bc0*/ 	.short	0x0100
        /*0bc2*/ 	.byte	0x06
	.zero		1


	//   ....[12]....
        /*0bc4*/ 	.word	0x00000520
        /*0bc8*/ 	.word	0x000000ff
        /*0bcc*/ 	.word	0x00022878
        /*0bd0*/ 	.short	0x0100
        /*0bd2*/ 	.byte	0x06
	.zero		1


	//   ....[13]....
        /*0bd4*/ 	.word	0x00000530
        /*0bd8*/ 	.word	0x000000ff
        /*0bdc*/ 	.word	0x00022888
        /*0be0*/ 	.short	0x0100
        /*0be2*/ 	.byte	0x06
	.zero		1


	//   ....[14]....
        /*0be4*/ 	.word	0x00000660
        /*0be8*/ 	.word	0x000000ff
        /*0bec*/ 	.word	0x00022890
        /*0bf0*/ 	.short	0x0100
        /*0bf2*/ 	.byte	0x08
	.zero		1


	//   ....[15]....
        /*0bf4*/ 	.word	0x00000670
        /*0bf8*/ 	.word	0x000000ff
        /*0bfc*/ 	.word	0x000228a0
        /*0c00*/ 	.short	0x0100
        /*0c02*/ 	.byte	0x08
	.zero		1


	//   ....[16]....
        /*0c04*/ 	.word	0x00000680
        /*0c08*/ 	.word	0x000000ff
        /*0c0c*/ 	.word	0x00022898
        /*0c10*/ 	.short	0x0100
        /*0c12*/ 	.byte	0x08
	.zero		1


	//   ....[17]....
        /*0c14*/ 	.word	0x00000690
        /*0c18*/ 	.word	0x000000ff
        /*0c1c*/ 	.word	0x000228a8
        /*0c20*/ 	.short	0x0100
        /*0c22*/ 	.byte	0x08
	.zero		1


	//   ....[18]....
        /*0c24*/ 	.word	0x000007e0
        /*0c28*/ 	.word	0x000000ff
        /*0c2c*/ 	.word	0x000228b0
        /*0c30*/ 	.short	0x0100
        /*0c32*/ 	.byte	0x08
	.zero		1


	//   ....[19]....
        /*0c34*/ 	.word	0x000007f0
        /*0c38*/ 	.word	0x000000ff
        /*0c3c*/ 	.word	0x000228c0
        /*0c40*/ 	.short	0x0100
        /*0c42*/ 	.byte	0x08
	.zero		1


	//   ....[20]....
        /*0c44*/ 	.word	0x00000800
        /*0c48*/ 	.word	0x000000ff
        /*0c4c*/ 	.word	0x000228b8
        /*0c50*/ 	.short	0x0100
        /*0c52*/ 	.byte	0x08
	.zero		1


	//   ....[21]....
        /*0c54*/ 	.word	0x00000810
        /*0c58*/ 	.word	0x000000ff
        /*0c5c*/ 	.word	0x000228c8
        /*0c60*/ 	.short	0x0100
        /*0c62*/ 	.byte	0x08
	.zero		1


	//   ....[22]....
        /*0c64*/ 	.word	0x00001ad0
        /*0c68*/ 	.word	0x000000ff
        /*0c6c*/ 	.word	0x00022800
        /*0c70*/ 	.short	0x010a
        /*0c72*/ 	.byte	0x2b
	.zero		1


	//   ....[23]....
        /*0c74*/ 	.word	0x00001b50
        /*0c78*/ 	.word	0x00000000
        /*0c7c*/ 	.word	0x00022830
        /*0c80*/ 	.short	0x010a
        /*0c82*/ 	.byte	0x3f
	.zero		1


	//   ....[24]....
        /*0c84*/ 	.word	0x00001b90
        /*0c88*/ 	.word	0x00000000
        /*0c8c*/ 	.word	0x00022830
        /*0c90*/ 	.short	0x010a
        /*0c92*/ 	.byte	0x3f
	.zero		1


	//   ....[25]....
        /*0c94*/ 	.word	0x00002720
        /*0c98*/ 	.word	0x000000ff
        /*0c9c*/ 	.word	0x00000000
        /*0ca0*/ 	.short	0x0101
        /*0ca2*/ 	.byte	0x06
	.zero		1


	//   ....[26]....
        /*0ca4*/ 	.word	0x00004b10
        /*0ca8*/ 	.word	0x000000ff
        /*0cac*/ 	.word	0x00022830
        /*0cb0*/ 	.short	0x010a
        /*0cb2*/ 	.byte	0x06
	.zero		1


	//   ....[27]....
        /*0cb4*/ 	.word	0x00004b50
        /*0cb8*/ 	.word	0x000000ff
        /*0cbc*/ 	.word	0x00022830
        /*0cc0*/ 	.short	0x010a
        /*0cc2*/ 	.byte	0x06
	.zero		1


	//   ....[28]....
        /*0cc4*/ 	.word	0x000053e0
        /*0cc8*/ 	.word	0x000000ff
        /*0ccc*/ 	.word	0x00022850
        /*0cd0*/ 	.short	0x010a
        /*0cd2*/ 	.byte	0x06
	.zero		1


	//   ....[29]....
        /*0cd4*/ 	.word	0x00005420
        /*0cd8*/ 	.word	0x000000ff
        /*0cdc*/ 	.word	0x00022850
        /*0ce0*/ 	.short	0x010a
        /*0ce2*/ 	.byte	0x06
	.zero		1


	//   ....[30]....
        /*0ce4*/ 	.word	0x000057c0
        /*0ce8*/ 	.word	0x000000ff
        /*0cec*/ 	.word	0x00000000
        /*0cf0*/ 	.short	0x0101
        /*0cf2*/ 	.byte	0x06
	.zero		1


	//   ....[31]....
        /*0cf4*/ 	.word	0x000078c0
        /*0cf8*/ 	.word	0x000000ff
        /*0cfc*/ 	.word	0x00000000
        /*0d00*/ 	.short	0x0101
        /*0d02*/ 	.byte	0x06
	.zero		1


	//   ....[32]....
        /*0d04*/ 	.word	0x00007fe0
        /*0d08*/ 	.word	0x000000ff
        /*0d0c*/ 	.word	0x00022830
        /*0d10*/ 	.short	0x010a
        /*0d12*/ 	.byte	0x06
	.zero		1


	//   ....[33]....
        /*0d14*/ 	.word	0x00008020
        /*0d18*/ 	.word	0x000000ff
        /*0d1c*/ 	.word	0x00022830
        /*0d20*/ 	.short	0x010a
        /*0d22*/ 	.byte	0x06
	.zero		1


	//   ....[34]....
        /*0d24*/ 	.word	0x00008880
        /*0d28*/ 	.word	0x000000ff
        /*0d2c*/ 	.word	0x00022850
        /*0d30*/ 	.short	0x010a
        /*0d32*/ 	.byte	0x06
	.zero		1


	//   ....[35]....
        /*0d34*/ 	.word	0x000088c0
        /*0d38*/ 	.word	0x000000ff
        /*0d3c*/ 	.word	0x00022850
        /*0d40*/ 	.short	0x010a
        /*0d42*/ 	.byte	0x06
	.zero		1


	//   ....[36]....
        /*0d44*/ 	.word	0x00008c10
        /*0d48*/ 	.word	0x000000ff
        /*0d4c*/ 	.word	0x00000000
        /*0d50*/ 	.short	0x0101
        /*0d52*/ 	.byte	0x06
	.zero		1


	//   ....[37]....
        /*0d54*/ 	.word	0x0000a1c0
        /*0d58*/ 	.word	0x000000ff
        /*0d5c*/ 	.word	0x00000000
        /*0d60*/ 	.short	0x0101
        /*0d62*/ 	.byte	0x06
	.zero		1


	//   ....[38]....
        /*0d64*/ 	.word	0x0000a840
        /*0d68*/ 	.word	0x000000ff
        /*0d6c*/ 	.word	0x00022850
        /*0d70*/ 	.short	0x010a
        /*0d72*/ 	.byte	0x09
	.zero		1


	//   ....[39]....
        /*0d74*/ 	.word	0x0000a880
        /*0d78*/ 	.word	0x000000ff
        /*0d7c*/ 	.word	0x00022850
        /*0d80*/ 	.short	0x010a
        /*0d82*/ 	.byte	0x09
	.zero		1


	//   ....[40]....
        /*0d84*/ 	.word	0x0000af10
        /*0d88*/ 	.word	0x000000ff
        /*0d8c*/ 	.word	0x00000000
        /*0d90*/ 	.short	0x0101
        /*0d92*/ 	.byte	0x04
	.zero		1


	//   ....[41]....
        /*0d94*/ 	.word	0x0000cb30
        /*0d98*/ 	.word	0x00000003
        /*0d9c*/ 	.word	0x00000000
        /*0da0*/ 	.short	0x0101
        /*0da2*/ 	.byte	0x3f
	.zero		1


	//   ....[42]....
        /*0da4*/ 	.word	0x0000fc10
        /*0da8*/ 	.word	0x00000000
        /*0dac*/ 	.word	0x00022880
        /*0db0*/ 	.short	0x010a
        /*0db2*/ 	.byte	0x3f
	.zero		1


	//   ....[43]....
        /*0db4*/ 	.word	0x000104a0
        /*0db8*/ 	.word	0x00000000
        /*0dbc*/ 	.word	0x00022870
        /*0dc0*/ 	.short	0x0107
        /*0dc2*/ 	.byte	0x3f
	.zero		1


	//   ....[44]....
        /*0dc4*/ 	.word	0x00010560
        /*0dc8*/ 	.word	0x00000000
        /*0dcc*/ 	.word	0x00022870
        /*0dd0*/ 	.short	0x0101
        /*0dd2*/ 	.byte	0x3f
	.zero		1


	//   ....[45]....
        /*0dd4*/ 	.word	0x00010590
        /*0dd8*/ 	.word	0x00000000
        /*0ddc*/ 	.word	0x00022840
        /*0de0*/ 	.short	0x010a
        /*0de2*/ 	.byte	0x3f
	.zero		1


	//   ....[46]....
        /*0de4*/ 	.word	0x00010cc0
        /*0de8*/ 	.word	0x00000000
        /*0dec*/ 	.word	0x00022830
        /*0df0*/ 	.short	0x0107
        /*0df2*/ 	.byte	0x3f
	.zero		1


	//   ....[47]....
        /*0df4*/ 	.word	0x00010d80
        /*0df8*/ 	.word	0x00000000
        /*0dfc*/ 	.word	0x00022830
        /*0e00*/ 	.short	0x0101
        /*0e02*/ 	.byte	0x3f
	.zero		1


	//   ....[48]....
        /*0e04*/ 	.word	0x00011700
        /*0e08*/ 	.word	0x00000016
        /*0e0c*/ 	.word	0x00022800
        /*0e10*/ 	.short	0x0107
        /*0e12*/ 	.byte	0x3f
	.zero		1


	//   ....[49]....
        /*0e14*/ 	.word	0x000117f0
        /*0e18*/ 	.word	0x00000016
        /*0e1c*/ 	.word	0x00022800
        /*0e20*/ 	.short	0x0101
        /*0e22*/ 	.byte	0x3f
	.zero		1


	//   ....[50]....
        /*0e24*/ 	.word	0x00011810
        /*0e28*/ 	.word	0x00000016
        /*0e2c*/ 	.word	0x00022820
        /*0e30*/ 	.short	0x010a
        /*0e32*/ 	.byte	0x3f
	.zero		1


	//   ....[51]....
        /*0e34*/ 	.word	0x00011cf0
        /*0e38*/ 	.word	0x00000000
        /*0e3c*/ 	.word	0x00022880
        /*0e40*/ 	.short	0x010a
        /*0e42*/ 	.byte	0x3f
	.zero		1


	//   ....[52]....
        /*0e44*/ 	.word	0x000122d0
        /*0e48*/ 	.word	0x00000000
        /*0e4c*/ 	.word	0x00022870
        /*0e50*/ 	.short	0x0107
        /*0e52*/ 	.byte	0x3f
	.zero		1


	//   ....[53]....
        /*0e54*/ 	.word	0x00012390
        /*0e58*/ 	.word	0x00000000
        /*0e5c*/ 	.word	0x00022870
        /*0e60*/ 	.short	0x0101
        /*0e62*/ 	.byte	0x3f
	.zero		1


	//   ....[54]....
        /*0e64*/ 	.word	0x000123c0
        /*0e68*/ 	.word	0x00000000
        /*0e6c*/ 	.word	0x00022840
        /*0e70*/ 	.short	0x010a
        /*0e72*/ 	.byte	0x3f
	.zero		1


	//   ....[55]....
        /*0e74*/ 	.word	0x00012970
        /*0e78*/ 	.word	0x00000000
        /*0e7c*/ 	.word	0x00022830
        /*0e80*/ 	.short	0x0107
        /*0e82*/ 	.byte	0x3f
	.zero		1


	//   ....[56]....
        /*0e84*/ 	.word	0x00012a30
        /*0e88*/ 	.word	0x00000000
        /*0e8c*/ 	.word	0x00022830
        /*0e90*/ 	.short	0x0101
        /*0e92*/ 	.byte	0x3f
	.zero		1


	//   ....[57]....
        /*0e94*/ 	.word	0x00012ac0
        /*0e98*/ 	.word	0x00000000
        /*0e9c*/ 	.word	0x00022870
        /*0ea0*/ 	.short	0x010a
        /*0ea2*/ 	.byte	0x3f
	.zero		1


	//   ....[58]....
        /*0ea4*/ 	.word	0x00012b50
        /*0ea8*/ 	.word	0x00000000
        /*0eac*/ 	.word	0x00022860
        /*0eb0*/ 	.short	0x010a
        /*0eb2*/ 	.byte	0x3f
	.zero		1


	//   ....[59]....
        /*0eb4*/ 	.word	0x00013110
        /*0eb8*/ 	.word	0x00000000
        /*0ebc*/ 	.word	0x00022850
        /*0ec0*/ 	.short	0x0101
        /*0ec2*/ 	.byte	0x3f
	.zero		1


	//   ....[60]....
        /*0ec4*/ 	.word	0x000131a0
        /*0ec8*/ 	.word	0x00000000
        /*0ecc*/ 	.word	0x00000000
        /*0ed0*/ 	.short	0x0101
        /*0ed2*/ 	.byte	0x3f
	.zero		1


	//   ....[61]....
        /*0ed4*/ 	.word	0x00013360
        /*0ed8*/ 	.word	0x00000002
        /*0edc*/ 	.word	0x00022870
        /*0ee0*/ 	.short	0x010a
        /*0ee2*/ 	.byte	0x3f
	.zero		1


	//   ....[62]....
        /*0ee4*/ 	.word	0x000133e0
        /*0ee8*/ 	.word	0x00000002
        /*0eec*/ 	.word	0x00022860
        /*0ef0*/ 	.short	0x010a
        /*0ef2*/ 	.byte	0x3f
	.zero		1


	//   ....[63]....
        /*0ef4*/ 	.word	0x000139b0
        /*0ef8*/ 	.word	0x00000002
        /*0efc*/ 	.word	0x00022850
        /*0f00*/ 	.short	0x0101
        /*0f02*/ 	.byte	0x3f
	.zero		1


	//   ....[64]....
        /*0f04*/ 	.word	0x00013a70
        /*0f08*/ 	.word	0x00000002
        /*0f0c*/ 	.word	0x00000000
        /*0f10*/ 	.short	0x0101
        /*0f12*/ 	.byte	0x3f
	.zero		1


	//   ....[65]....
        /*0f14*/ 	.word	0x00014720
        /*0f18*/ 	.word	0x00000004
        /*0f1c*/ 	.word	0x00022820
        /*0f20*/ 	.short	0x010a
        /*0f22*/ 	.byte	0x3f
	.zero		1


	//   ....[66]....
        /*0f24*/ 	.word	0x000148a0
        /*0f28*/ 	.word	0x00000005
        /*0f2c*/ 	.word	0x00022840
        /*0f30*/ 	.short	0x010a
        /*0f32*/ 	.byte	0x3f
	.zero		1


	//   ....[67]....
        /*0f34*/ 	.word	0x00014940
        /*0f38*/ 	.word	0x00000021
        /*0f3c*/ 	.word	0x00022840
        /*0f40*/ 	.short	0x010a
        /*0f42*/ 	.byte	0x3f
	.zero		1


	//   ....[68]....
        /*0f44*/ 	.word	0x00014980
        /*0f48*/ 	.word	0x00000005
        /*0f4c*/ 	.word	0x00022860
        /*0f50*/ 	.short	0x010a
        /*0f52*/ 	.byte	0x3f
	.zero		1


	//   ....[69]....
        /*0f54*/ 	.word	0x000149c0
        /*0f58*/ 	.word	0x00000021
        /*0f5c*/ 	.word	0x00022860
        /*0f60*/ 	.short	0x010a
        /*0f62*/ 	.byte	0x3f
	.zero		1


	//   ....[70]....
        /*0f64*/ 	.word	0x00014a00
        /*0f68*/ 	.word	0x00000005
        /*0f6c*/ 	.word	0x00022880
        /*0f70*/ 	.short	0x010a
        /*0f72*/ 	.byte	0x3f
	.zero		1


	//   ....[71]....
        /*0f74*/ 	.word	0x00014a40
        /*0f78*/ 	.word	0x00000021
        /*0f7c*/ 	.word	0x00022880
        /*0f80*/ 	.short	0x010a
        /*0f82*/ 	.byte	0x3f
	.zero		1


	//   ....[72]....
        /*0f84*/ 	.word	0x00014ab0
        /*0f88*/ 	.word	0x00000003
        /*0f8c*/ 	.word	0x00022800
        /*0f90*/ 	.short	0x010a
        /*0f92*/ 	.byte	0x3f
	.zero		1


	//   ....[73]....
        /*0f94*/ 	.word	0x00014b00
        /*0f98*/ 	.word	0x00000000
        /*0f9c*/ 	.word	0x00022830
        /*0fa0*/ 	.short	0x010a
        /*0fa2*/ 	.byte	0x3f
	.zero		1


	//   ....[74]....
        /*0fa4*/ 	.word	0x00014b60
        /*0fa8*/ 	.word	0x00000005
        /*0fac*/ 	.word	0x00022830
        /*0fb0*/ 	.short	0x010a
        /*0fb2*/ 	.byte	0x3f
	.zero		1


	//   ....[75]....
        /*0fb4*/ 	.word	0x00014bc0
        /*0fb8*/ 	.word	0x00000005
        /*0fbc*/ 	.word	0x00022850
        /*0fc0*/ 	.short	0x010a
        /*0fc2*/ 	.byte	0x3f
	.zero		1


	//   ....[76]....
        /*0fc4*/ 	.word	0x00014c20
        /*0fc8*/ 	.word	0x00000005
        /*0fcc*/ 	.word	0x00022830
        /*0fd0*/ 	.short	0x010a
        /*0fd2*/ 	.byte	0x3f
	.zero		1


	//   ....[77]....
        /*0fd4*/ 	.word	0x00014c80
        /*0fd8*/ 	.word	0x00000005
        /*0fdc*/ 	.word	0x00022850
        /*0fe0*/ 	.short	0x010a
        /*0fe2*/ 	.byte	0x3f
	.zero		1


	//   ....[78]....
        /*0fe4*/ 	.word	0x00014ce0
        /*0fe8*/ 	.word	0x00000006
        /*0fec*/ 	.word	0x00022850
        /*0ff0*/ 	.short	0x010a
        /*0ff2*/ 	.byte	0x3f
	.zero		1


	//   ....[79]....
        /*0ff4*/ 	.word	0x00014de0
        /*0ff8*/ 	.word	0x00000000
        /*0ffc*/ 	.word	0x00022880
        /*1000*/ 	.short	0x010a
        /*1002*/ 	.byte	0x3f
	.zero		1


	//   ....[80]....
        /*1004*/ 	.word	0x00015ac0
        /*1008*/ 	.word	0x00000000
        /*100c*/ 	.word	0x00022840
        /*1010*/ 	.short	0x010a
        /*1012*/ 	.byte	0x3f
	.zero		1


	//   ....[81]....
        /*1014*/ 	.word	0x00016f50
        /*1018*/ 	.word	0x00000016
        /*101c*/ 	.word	0x00022820
        /*1020*/ 	.short	0x010a
        /*1022*/ 	.byte	0x3f
	.zero		1


	//   ....[82]....
        /*1024*/ 	.word	0x00016fa0
        /*1028*/ 	.word	0x00000000
        /*102c*/ 	.word	0x00022880
        /*1030*/ 	.short	0x010a
        /*1032*/ 	.byte	0x3f
	.zero		1


	//   ....[83]....
        /*1034*/ 	.word	0x00017ae0
        /*1038*/ 	.word	0x00000000
        /*103c*/ 	.word	0x00022840
        /*1040*/ 	.short	0x010a
        /*1042*/ 	.byte	0x3f
	.zero		1


	//   ....[84]....
        /*1044*/ 	.word	0x000185f0
        /*1048*/ 	.word	0x00000000
        /*104c*/ 	.word	0x00022870
        /*1050*/ 	.short	0x010a
        /*1052*/ 	.byte	0x3f
	.zero		1


	//   ....[85]....
        /*1054*/ 	.word	0x00018640
        /*1058*/ 	.word	0x00000000
        /*105c*/ 	.word	0x00022860
        /*1060*/ 	.short	0x010a
        /*1062*/ 	.byte	0x3f
	.zero		1


	//   ....[86]....
        /*1064*/ 	.word	0x00018690
        /*1068*/ 	.word	0x00000002
        /*106c*/ 	.word	0x00022870
        /*1070*/ 	.short	0x010a
        /*1072*/ 	.byte	0x3f
	.zero		1


	//   ....[87]....
        /*1074*/ 	.word	0x000186e0
        /*1078*/ 	.word	0x00000002
        /*107c*/ 	.word	0x00022860
        /*1080*/ 	.short	0x010a
        /*1082*/ 	.byte	0x3f
	.zero		1


	//   ....[88]....
        /*1084*/ 	.word	0x00018730
        /*1088*/ 	.word	0x00000004
        /*108c*/ 	.word	0x00022820
        /*1090*/ 	.short	0x010a
        /*1092*/ 	.byte	0x3f
	.zero		1


	//   ....[89]....
        /*1094*/ 	.word	0x000188d0
        /*1098*/ 	.word	0x00000005
        /*109c*/ 	.word	0x00022840
        /*10a0*/ 	.short	0x010a
        /*10a2*/ 	.byte	0x3f
	.zero		1


	//   ....[90]....
        /*10a4*/ 	.word	0x00018920
        /*10a8*/ 	.word	0x00000021
        /*10ac*/ 	.word	0x00022840
        /*10b0*/ 	.short	0x010a
        /*10b2*/ 	.byte	0x3f
	.zero		1


	//   ....[91]....
        /*10b4*/ 	.word	0x00018970
        /*10b8*/ 	.word	0x00000005
        /*10bc*/ 	.word	0x00022860
        /*10c0*/ 	.short	0x010a
        /*10c2*/ 	.byte	0x3f
	.zero		1


	//   ....[92]....
        /*10c4*/ 	.word	0x000189c0
        /*10c8*/ 	.word	0x00000021
        /*10cc*/ 	.word	0x00022860
        /*10d0*/ 	.short	0x010a
        /*10d2*/ 	.byte	0x3f
	.zero		1


	//   ....[93]....
        /*10d4*/ 	.word	0x00018a10
        /*10d8*/ 	.word	0x00000005
        /*10dc*/ 	.word	0x00022880
        /*10e0*/ 	.short	0x010a
        /*10e2*/ 	.byte	0x3f
	.zero		1


	//----- nvinfo : EIATTR_NUM_MBARRIERS
	.align		4
.L_1076:
        /*10e4*/ 	.byte	0x03, 0x38
        /*10e6*/ 	.short	0x0016


	//----- nvinfo : EIATTR_EXIT_INSTR_OFFSETS
	.align		4
        /*10e8*/ 	.byte	0x04, 0x1c
        /*10ea*/ 	.short	(.L_1078 - .L_1077)


	//   ....[0]....
.L_1077:
        /*10ec*/ 	.word	0x000009c0


	//   ....[1]....
        /*10f0*/ 	.word	0x0000da70


	//   ....[2]....
        /*10f4*/ 	.word	0x00014a90


	//----- nvinfo : EIATTR_MAX_THREADS
	.align		4
.L_1078:
        /*10f8*/ 	.byte	0x04, 0x05
        /*10fa*/ 	.short	(.L_1080 - .L_1079)
.L_1079:
        /*10fc*/ 	.word	0x00000180
        /*1100*/ 	.word	0x00000001
        /*1104*/ 	.word	0x00000001


	//----- nvinfo : EIATTR_CRS_STACK_SIZE
	.align		4
.L_1080:
        /*1108*/ 	.byte	0x04, 0x1e
        /*110a*/ 	.short	(.L_1082 - .L_1081)
.L_1081:
        /*110c*/ 	.word	0x00000000


	//----- nvinfo : EIATTR_CBANK_PARAM_SIZE
	.align		4
.L_1082:
        /*1110*/ 	.byte	0x03, 0x19
        /*1112*/ 	.short	0x0af0


	//----- nvinfo : EIATTR_PARAM_CBANK
	.align		4
        /*1114*/ 	.byte	0x04, 0x0a
        /*1116*/ 	.short	(.L_1084 - .L_1083)
	.align		4
.L_1083:
        /*1118*/ 	.word	index@(.nv.constant0._ZN7cutlass13device_kernelIN5flash11enable_sm90INS1_16FlashAttnFwdSm90INS1_25CollectiveMainloopFwdSm90ILi2EN4cute5tupleIJNS5_1CILi1EEES8_S8_EEENS6_IJNS7_ILi128EEENS7_ILi160EEESA_EEELi128ENS_12float_e4m3_tEfNS_4arch4Sm90ELb1ELb0ELb0ELb1ELb1ELb0ELb0ELb1ELb1ELb1ELb0ELb0EEENS1_21CollectiveEpilogueFwdINS6_IJSA_SA_SB_EEES9_NS_10bfloat16_tESF_Li256ELb1ELb1ELb0ELb1EEENS1_36VarlenDynamicPersistentTileSchedulerILi128ELi160ELi256ELi128ELb0ELb1ELb1ELb1ELb1ELb1EEEEEEEEEvNT_6ParamsE)
        /*111c*/ 	.short	0x0210
        /*111e*/ 	.short	0x0af0


	//----- nvinfo : EIATTR_SW_WAR
	.align		4
.L_1084:
        /*1120*/ 	.byte	0x04, 0x36
        /*1122*/ 	.short	(.L_1086 - .L_1085)
.L_1085:
        /*1124*/ 	.word	0x00000008
.L_1086:


//--------------------- .nv.info._ZN7cutlass13device_kernelIN5flash11enable_sm90INS1_16FlashAttnFwdSm90INS1_25CollectiveMainloopFwdSm90ILi2EN4cute5tupleIJNS5_1CILi1EEES8_S8_EEENS6_IJNS7_ILi128EEENS7_ILi160EEESA_EEELi128ENS_12float_e4m3_tEfNS_4arch4Sm90ELb1ELb0ELb0ELb1ELb1ELb1ELb0ELb1ELb1ELb1ELb0ELb0EEENS1_21CollectiveEpilogueFwdINS6_IJSA_SA_SB_EEES9_NS_10bfloat16_tESF_Li256ELb1ELb1ELb0ELb1EEENS1_36VarlenDynamicPersistentTileSchedulerILi128ELi160ELi256ELi128ELb0ELb1ELb1ELb1ELb1ELb1EEEEEEEEEvNT_6ParamsE --------------------------
	.section	.nv.info._ZN7cutlass13device_kernelIN5flash11enable_sm90INS1_16FlashAttnFwdSm90INS1_25CollectiveMainloopFwdSm90ILi2EN4cute5tupleIJNS5_1CILi1EEES8_S8_EEENS6_IJNS7_ILi128EEENS7_ILi160EEESA_EEELi128ENS_12float_e4m3_tEfNS_4arch4Sm90ELb1ELb0ELb0ELb1ELb1ELb1ELb0ELb1ELb1ELb1ELb0ELb0EEENS1_21CollectiveEpilogueFwdINS6_IJSA_SA_SB_EEES9_NS_10bfloat16_tESF_Li256ELb1ELb1ELb0ELb1EEENS1_36VarlenDynamicPersistentTileSchedulerILi128ELi160ELi256ELi128ELb0ELb1ELb1ELb1ELb1ELb1EEEEEEEEEvNT_6ParamsE,"",@"SHT_CUDA_INFO"
	.sectionflags	@""
	.align	4


	//----- nvinfo : EIATTR_CUDA_API_VERSION
	.align		4
        /*0000*/ 	.byte	0x04, 0x37
        /*0002*/ 	.short	(.L_1088 - .L_1087)
.L_1087:
        /*0004*/ 	.word	0x00000082


	//----- nvinfo : EIATTR_KPARAM_INFO
	.align		4
.L_1088:
        /*0008*/ 	.byte	0x04, 0x17
        /*000a*/ 	.short	(.L_1090 - .L_1089)
.L_1089:
        /*000c*/ 	.word	0x00000000
        /*0010*/ 	.short	0x0000
        /*0012*/ 	.short	0x0070
        /*0014*/ 	.byte	0x00, 0xf0, 0x01, 0x2a


	//----- nvinfo : EIATTR_SPARSE_MMA_MASK
	.align		4
.L_1090:
        /*0018*/ 	.byte	0x03, 0x50
        /*001a*/ 	.short	0x0000


	//----- nvinfo : EIATTR_MAXREG_COUNT
	.align		4
        /*001c*/ 	.byte	0x03, 0x1b
        /*001e*/ 	.short	0x00a8


	//----- nvinfo : EIATTR_NUM_BARRIERS
	.align		4
        /*0020*/ 	.byte	0x02, 0x4c
        /*0022*/ 	.byte	0x10
	.zero		1


	//----- nvinfo : EIATTR_EXTERNS
	.align		4
        /*0024*/ 	.byte	0x04, 0x0f
        /*0026*/ 	.short	(.L_1092 - .L_1091)


	//   ....[0]....
	.align		4
.L_1091:
        /*0028*/ 	.word	index@(__assertfail)


	//----- nvinfo : EIATTR_ANNOTATIONS
	.align		4
.L_1092:
        /*002c*/ 	.byte	0x04, 0x55
        /*002e*/ 	.short	(.L_1094 - .L_1093)


	//   ....[0]....
.L_1093:
        /* <DEDUP_REMOVED lines=47> */


	//----- nvinfo : EIATTR_MERCURY_ISA_VERSION
	.align		4
.L_1094:
        /*0308*/ 	.byte	0x03, 0x5f
        /*030a*/ 	.short	0x0101


	//----- nvinfo : EIATTR_UNUSED_LOAD_BYTE_OFFSET
	.align		4
        /*030c*/ 	.byte	0x04, 0x44
        /*030e*/ 	.short	(.L_1096 - .L_1095)


	//   ....[0]....
.L_1095:
        /*0310*/ 	.word	0x00000a60
        /*0314*/ 	.word	0x0000fff0


	//   ....[1]....
        /*0318*/ 	.word	0x000193f0
        /*031c*/ 	.word	0x0000fff0


	//----- nvinfo : EIATTR_INT_WARP_WIDE_INSTR_OFFSETS
	.align		4
.L_1096:
        /*0320*/ 	.byte	0x04, 0x31
        /*0322*/ 	.short	(.L_1098 - .L_1097)


	//   ....[0]....
.L_1097:
        /*0324*/ 	.word	0x00000120


	//   ....[1]....
        /*0328*/ 	.word	0x000001c0


	//   ....[2]....
        /*032c*/ 	.word	0x00000230


	//   ....[3]....
        /*0330*/ 	.word	0x0001df60


	//   ....[4]....
        /*0334*/ 	.word	0x0001dff0


	//   ....[5]....
        /*0338*/ 	.word	0x00022350


	//   ....[6]....
        /*033c*/ 	.word	0x000223e0


	//----- nvinfo : EIATTR_COOP_GROUP_MASK_REGIDS
	.align		4
.L_1098:
        /*0340*/ 	.byte	0x04, 0x29
        /*0342*/ 	.short	(.L_1100 - .L_1099)


	//   ....[0]....
.L_1099:
        /*0344*/ 	.word	0xffffffff


	//   ....[1]....
        /*0348*/ 	.word	0xffffffff


	//   ....[2]....
        /*034c*/ 	.word	0xffffffff


	//   ....[3]....
        /*0350*/ 	.word	0xffffffff


	//   ....[4]....
        /*0354*/ 	.word	0xffffffff


	//   ....[5]....
        /*0358*/ 	.word	0xffffffff


	//   ....[6]....
        /*035c*/ 	.word	0xffffffff


	//   ....[7]....
        /*0360*/ 	.word	0xffffffff


	//   ....[8]....
        /*0364*/ 	.word	0xffffffff


	//   ....[9]....
        /*0368*/ 	.word	0xffffffff


	//   ....[10]....
        /*036c*/ 	.word	0xffffffff


	//   ....[11]....
        /*0370*/ 	.word	0xffffffff


	//   ....[12]....
        /*0374*/ 	.word	0xffffffff


	//   ....[13]....
        /*0378*/ 	.word	0xffffffff


	//   ....[14]....
        /*037c*/ 	.word	0xffffffff


	//   ....[15]....
        /*0380*/ 	.word	0xffffffff


	//   ....[16]....
        /*0384*/ 	.word	0xffffffff


	//   ....[17]....
        /*0388*/ 	.word	0xffffffff


	//   ....[18]....
        /*038c*/ 	.word	0xffffffff


	//   ....[19]....
        /*0390*/ 	.word	0xffffffff


	//   ....[20]....
        /*0394*/ 	.word	0xffffffff


	//   ....[21]....
        /*0398*/ 	.word	0xffffffff


	//   ....[22]....
        /*039c*/ 	.word	0xffffffff


	//   ....[23]....
        /*03a0*/ 	.word	0xffffffff


	//   ....[24]....
        /*03a4*/ 	.word	0xffffffff


	//   ....[25]....
        /*03a8*/ 	.word	0xffffffff


	//   ....[26]....
        /*03ac*/ 	.word	0xffffffff


	//   ....[27]....
        /*03b0*/ 	.word	0xffffffff


	//   ....[28]....
        /*03b4*/ 	.word	0xffffffff


	//   ....[29]....
        /*03b8*/ 	.word	0xffffffff


	//   ....[30]....
        /*03bc*/ 	.word	0xffffffff


	//   ....[31]....
        /*03c0*/ 	.word	0xffffffff


	//   ....[32]....
        /*03c4*/ 	.word	0xffffffff


	//   ....[33]....
        /*03c8*/ 	.word	0xffffffff


	//   ....[34]....
        /*03cc*/ 	.word	0xffffffff


	//   ....[35]....
        /*03d0*/ 	.word	0xffffffff


	//   ....[36]....
        /*03d4*/ 	.word	0xffffffff


	//   ....[37]....
        /*03d8*/ 	.word	0xffffffff


	//   ....[38]....
        /*03dc*/ 	.word	0xffffffff


	//   ....[39]....
        /*03e0*/ 	.word	0xffffffff


	//   ....[40]....
        /*03e4*/ 	.word	0xffffffff


	//   ....[41]....
        /*03e8*/ 	.word	0xffffffff


	//   ....[42]....
        /*03ec*/ 	.word	0xffffffff


	//   ....[43]....
        /*03f0*/ 	.word	0xffffffff


	//   ....[44]....
        /*03f4*/ 	.word	0xffffffff


	//   ....[45]....
        /*03f8*/ 	.word	0xffffffff


	//   ....[46]....
        /*03fc*/ 	.word	0xffffffff


	//   ....[47]....
        /*0400*/ 	.word	0xffffffff


	//   ....[48]....
        /*0404*/ 	.word	0xffffffff


	//   ....[49]....
        /*0408*/ 	.word	0xffffffff


	//   ....[50]....
        /*040c*/ 	.word	0xffffffff


	//   ....[51]....
        /*0410*/ 	.word	0xffffffff


	//   ....[52]....
        /*0414*/ 	.word	0xffffffff


	//   ....[53]....
        /*0418*/ 	.word	0xffffffff


	//   ....[54]....
        /*041c*/ 	.word	0xffffffff


	//   ....[55]....
        /*0420*/ 	.word	0xffffffff


	//   ....[56]....
        /*0424*/ 	.word	0xffffffff


	//   ....[57]....
        /*0428*/ 	.word	0xffffffff


	//   ....[58]....
        /*042c*/ 	.word	0xffffffff


	//   ....[59]....
        /*0430*/ 	.word	0xffffffff


	//   ....[60]....
        /*0434*/ 	.word	0xffffffff


	//   ....[61]....
        /*0438*/ 	.word	0xffffffff


	//   ....[62]....
        /*043c*/ 	.word	0xffffffff


	//   ....[63]....
        /*0440*/ 	.word	0xffffffff


	//   ....[64]....
        /*0444*/ 	.word	0xffffffff


	//   ....[65]....
        /*0448*/ 	.word	0xffffffff


	//   ....[66]....
        /*044c*/ 	.word	0xffffffff


	//   ....[67]....
        /*0450*/ 	.word	0xffffffff


	//   ....[68]....
        /*0454*/ 	.word	0xffffffff


	//   ....[69]....
        /*0458*/ 	.word	0xffffffff


	//   ....[70]....
        /*045c*/ 	.word	0xffffffff


	//   ....[71]....
        /*0460*/ 	.word	0xffffffff


	//   ....[72]....
        /*0464*/ 	.word	0xffffffff


	//   ....[73]....
        /*0468*/ 	.word	0xffffffff


	//   ....[74]....
        /*046c*/ 	.word	0xffffffff


	//   ....[75]....
        /*0470*/ 	.word	0xffffffff


	//   ....[76]....
        /*0474*/ 	.word	0xffffffff


	//   ....[77]....
        /*0478*/ 	.word	0xffffffff


	//   ....[78]....
        /*047c*/ 	.word	0xffffffff


	//   ....[79]....
        /*0480*/ 	.word	0xffffffff


	//   ....[80]....
        /*0484*/ 	.word	0xffffffff


	//   ....[81]....
        /*0488*/ 	.word	0xffffffff


	//   ....[82]....
        /*048c*/ 	.word	0xffffffff


	//   ....[83]....
        /*0490*/ 	.word	0xffffffff


	//   ....[84]....
        /*0494*/ 	.word	0xffffffff


	//   ....[85]....
        /*0498*/ 	.word	0xffffffff


	//   ....[86]....
        /*049c*/ 	.word	0xffffffff


	//   ....[87]....
        /*04a0*/ 	.word	0xffffffff


	//   ....[88]....
        /*04a4*/ 	.word	0xffffffff


	//   ....[89]....
        /*04a8*/ 	.word	0xffffffff


	//   ....[90]....
        /*04ac*/ 	.word	0xffffffff


	//   ....[91]....
        /*04b0*/ 	.word	0xffffffff


	//   ....[92]....
        /*04b4*/ 	.word	0xffffffff


	//   ....[93]....
        /*04b8*/ 	.word	0xffffffff


	//   ....[94]....
        /*04bc*/ 	.word	0xffffffff


	//   ....[95]....
        /*04c0*/ 	.word	0xffffffff


	//   ....[96]....
        /*04c4*/ 	.word	0xffffffff


	//   ....[97]....
        /*04c8*/ 	.word	0xffffffff


	//   ....[98]....
        /*04cc*/ 	.word	0xffffffff


	//   ....[99]....
        /*04d0*/ 	.word	0xffffffff


	//   ....[100]....
        /*04d4*/ 	.word	0xffffffff


	//   ....[101]....
        /*04d8*/ 	.word	0xffffffff


	//   ....[102]....
        /*04dc*/ 	.word	0xffffffff


	//   ....[103]....
        /*04e0*/ 	.word	0xffffffff


	//   ....[104]....
        /*04e4*/ 	.word	0xffffffff


	//   ....[105]....
        /*04e8*/ 	.word	0xffffffff


	//   ....[106]....
        /*04ec*/ 	.word	0xffffffff


	//   ....[107]....
        /*04f0*/ 	.word	0xffffffff


	//   ....[108]....
        /*04f4*/ 	.word	0xffffffff


	//   ....[109]....
        /*04f8*/ 	.word	0xffffffff


	//   ....[110]....
        /*04fc*/ 	.word	0xffffffff


	//   ....[111]....
        /*0500*/ 	.word	0xffffffff


	//   ....[112]....
        /*0504*/ 	.word	0xffffffff


	//   ....[113]....
        /*0508*/ 	.word	0xffffffff


	//   ....[114]....
        /*050c*/ 	.word	0xffffffff


	//   ....[115]....
        /*0510*/ 	.word	0xffffffff


	//   ....[116]....
        /*0514*/ 	.word	0xffffffff


	//   ....[117]....
        /*0518*/ 	.word	0xffffffff


	//   ....[118]....
        /*051c*/ 	.word	0xffffffff


	//   ....[119]....
        /*0520*/ 	.word	0xffffffff


	//   ....[120]....
        /*0524*/ 	.word	0xffffffff


	//   ....[121]....
        /*0528*/ 	.word	0xffffffff


	//   ....[122]....
        /*052c*/ 	.word	0xffffffff


	//   ....[123]....
        /*0530*/ 	.word	0xffffffff


	//   ....[124]....
        /*0534*/ 	.word	0xffffffff


	//   ....[125]....
        /*0538*/ 	.word	0xffffffff


	//   ....[126]....
        /*053c*/ 	.word	0xffffffff


	//   ....[127]....
        /*0540*/ 	.word	0xffffffff


	//   ....[128]....
        /*0544*/ 	.word	0xffffffff


	//   ....[129]....
        /*0548*/ 	.word	0xffffffff


	//   ....[130]....
        /*054c*/ 	.word	0xffffffff


	//   ....[131]....
        /*0550*/ 	.word	0xffffffff


	//   ....[132]....
        /*0554*/ 	.word	0xffffffff


	//   ....[133]....
        /*0558*/ 	.word	0xffffffff


	//   ....[134]....
        /*055c*/ 	.word	0xffffffff


	//   ....[135]....
        /*0560*/ 	.word	0xffffffff


	//   ....[136]....
        /*0564*/ 	.word	0xffffffff


	//   ....[137]....
        /*0568*/ 	.word	0xffffffff


	//   ....[138]....
        /*056c*/ 	.word	0xffffffff


	//   ....[139]....
        /*0570*/ 	.word	0xffffffff


	//   ....[140]....
        /*0574*/ 	.word	0xffffffff


	//   ....[141]....
        /*0578*/ 	.word	0xffffffff


	//   ....[142]....
        /*057c*/ 	.word	0xffffffff


	//   ....[143]....
        /*0580*/ 	.word	0xffffffff


	//   ....[144]....
        /*0584*/ 	.word	0xffffffff


	//   ....[145]....
        /*0588*/ 	.word	0xffffffff


	//   ....[146]....
        /*058c*/ 	.word	0xffffffff


	//   ....[147]....
        /*0590*/ 	.word	0xffffffff


	//   ....[148]....
        /*0594*/ 	.word	0xffffffff


	//   ....[149]....
        /*0598*/ 	.word	0xffffffff


	//   ....[150]....
        /*059c*/ 	.word	0xffffffff


	//   ....[151]....
        /*05a0*/ 	.word	0xffffffff


	//   ....[152]....
        /*05a4*/ 	.word	0xffffffff


	//   ....[153]....
        /*05a8*/ 	.word	0xffffffff


	//   ....[154]....
        /*05ac*/ 	.word	0xffffffff


	//   ....[155]....
        /*05b0*/ 	.word	0xffffffff


	//   ....[156]....
        /*05b4*/ 	.word	0xffffffff


	//   ....[157]....
        /*05b8*/ 	.word	0xffffffff


	//   ....[158]....
        /*05bc*/ 	.word	0xffffffff


	//   ....[159]....
        /*05c0*/ 	.word	0xffffffff


	//   ....[160]....
        /*05c4*/ 	.word	0xffffffff


	//   ....[161]....
        /*05c8*/ 	.word	0xffffffff


	//   ....[162]....
        /*05cc*/ 	.word	0xffffffff


	//   ....[163]....
        /*05d0*/ 	.word	0xffffffff


	//   ....[164]....
        /*05d4*/ 	.word	0xffffffff


	//   ....[165]....
        /*05d8*/ 	.word	0xffffffff


	//   ....[166]....
        /*05dc*/ 	.word	0xffffffff


	//   ....[167]....
        /*05e0*/ 	.word	0xffffffff


	//   ....[168]....
        /*05e4*/ 	.word	0xffffffff


	//   ....[169]....
        /*05e8*/ 	.word	0xffffffff


	//   ....[170]....
        /*05ec*/ 	.word	0xffffffff


	//   ....[171]....
        /*05f0*/ 	.word	0xffffffff


	//   ....[172]....
        /*05f4*/ 	.word	0xffffffff


	//   ....[173]....
        /*05f8*/ 	.word	0xffffffff


	//   ....[174]....
        /*05fc*/ 	.word	0xffffffff


	//   ....[175]....
        /*0600*/ 	.word	0xffffffff


	//   ....[176]....
        /*0604*/ 	.word	0xffffffff


	//   ....[177]....
        /*0608*/ 	.word	0xffffffff


	//   ....[178]....
        /*060c*/ 	.word	0xffffffff


	//   ....[179]....
        /*0610*/ 	.word	0xffffffff


	//   ....[180]....
        /*0614*/ 	.word	0xffffffff


	//   ....[181]....
        /*0618*/ 	.word	0xffffffff


	//   ....[182]....
        /*061c*/ 	.word	0xffffffff


	//   ....[183]....
        /*0620*/ 	.word	0xffffffff


	//   ....[184]....
        /*0624*/ 	.word	0xffffffff


	//   ....[185]....
        /*0628*/ 	.word	0xffffffff


	//   ....[186]....
        /*062c*/ 	.word	0xffffffff


	//   ....[187]....
        /*0630*/ 	.word	0xffffffff


	//   ....[188]....
        /*0634*/ 	.word	0xffffffff


	//   ....[189]....
        /*0638*/ 	.word	0xffffffff


	//   ....[190]....
        /*063c*/ 	.word	0xffffffff


	//   ....[191]....
        /*0640*/ 	.word	0xffffffff


	//   ....[192]....
        /*0644*/ 	.word	0xffffffff


	//   ....[193]....
        /*0648*/ 	.word	0xffffffff


	//   ....[194]....
        /*064c*/ 	.word	0xffffffff


	//   ....[195]....
        /*0650*/ 	.word	0xffffffff


	//   ....[196]....
        /*0654*/ 	.word	0xffffffff


	//   ....[197]....
        /*0658*/ 	.word	0xffffffff


	//   ....[198]....
        /*065c*/ 	.word	0xffffffff


	//   ....[199]....
        /*0660*/ 	.word	0xffffffff


	//   ....[200]....
        /*0664*/ 	.word	0xffffffff


	//   ....[201]....
        /*0668*/ 	.word	0xffffffff


	//   ....[202]....
        /*066c*/ 	.word	0xffffffff


	//   ....[203]....
        /*0670*/ 	.word	0xffffffff


	//   ....[204]....
        /*0674*/ 	.word	0xffffffff


	//   ....[205]....
        /*0678*/ 	.word	0xffffffff


	//   ....[206]....
        /*067c*/ 	.word	0xffffffff


	//   ....[207]....
        /*0680*/ 	.word	0xffffffff


	//   ....[208]....
        /*0684*/ 	.word	0xffffffff


	//   ....[209]....
        /*0688*/ 	.word	0xffffffff


	//   ....[210]....
        /*068c*/ 	.word	0xffffffff


	//   ....[211]....
        /*0690*/ 	.word	0xffffffff


	//   ....[212]....
        /*0694*/ 	.word	0xffffffff


	//   ....[213]....
        /*0698*/ 	.word	0xffffffff


	//   ....[214]....
        /*069c*/ 	.word	0xffffffff


	//   ....[215]....
        /*06a0*/ 	.word	0xffffffff


	//   ....[216]....
        /*06a4*/ 	.word	0xffffffff


	//   ....[217]....
        /*06a8*/ 	.word	0xffffffff


	//   ....[218]....
        /*06ac*/ 	.word	0xffffffff


	//   ....[219]....
        /*06b0*/ 	.word	0xffffffff


	//   ....[220]....
        /*06b4*/ 	.word	0xffffffff


	//   ....[221]....
        /*06b8*/ 	.word	0xffffffff


	//   ....[222]....
        /*06bc*/ 	.word	0xffffffff


	//   ....[223]....
        /*06c0*/ 	.word	0xffffffff


	//   ....[224]....
        /*06c4*/ 	.word	0xffffffff


	//   ....[225]....
        /*06c8*/ 	.word	0xffffffff


	//   ....[226]....
        /*06cc*/ 	.word	0xffffffff


	//   ....[227]....
        /*06d0*/ 	.word	0xffffffff


	//   ....[228]....
        /*06d4*/ 	.word	0xffffffff


	//   ....[229]....
        /*06d8*/ 	.word	0xffffffff


	//   ....[230]....
        /*06dc*/ 	.word	0xffffffff


	//   ....[231]....
        /*06e0*/ 	.word	0xffffffff


	//   ....[232]....
        /*06e4*/ 	.word	0xffffffff


	//   ....[233]....
        /*06e8*/ 	.word	0xffffffff


	//   ....[234]....
        /*06ec*/ 	.word	0xffffffff


	//   ....[235]....
        /*06f0*/ 	.word	0xffffffff


	//   ....[236]....
        /*06f4*/ 	.word	0xffffffff


	//   ....[237]....
        /*06f8*/ 	.word	0xffffffff


	//   ....[238]....
        /*06fc*/ 	.word	0xffffffff


	//   ....[239]....
        /*0700*/ 	.word	0xffffffff


	//   ....[240]....
        /*0704*/ 	.word	0xffffffff


	//   ....[241]....
        /*0708*/ 	.word	0xffffffff


	//   ....[242]....
        /*070c*/ 	.word	0xffffffff


	//   ....[243]....
        /*0710*/ 	.word	0xffffffff


	//   ....[244]....
        /*0714*/ 	.word	0xffffffff


	//   ....[245]....
        /*0718*/ 	.word	0xffffffff


	//   ....[246]....
        /*071c*/ 	.word	0xffffffff


	//   ....[247]....
        /*0720*/ 	.word	0xffffffff


	//   ....[248]....
        /*0724*/ 	.word	0xffffffff


	//   ....[249]....
        /*0728*/ 	.word	0xffffffff


	//   ....[250]....
        /*072c*/ 	.word	0xffffffff


	//   ....[251]....
        /*0730*/ 	.word	0x0500000f


	//   ....[252]....
        /*0734*/ 	.word	0x0500000f


	//   ....[253]....
        /*0738*/ 	.word	0x0500000f


	//   ....[254]....
        /*073c*/ 	.word	0x0500000f


	//   ....[255]....
        /*0740*/ 	.word	0x0500000f


	//   ....[0]....
        /*0744*/ 	.word	0x0500000f


	//   ....[1]....
        /*0748*/ 	.word	0x0500000f


	//   ....[2]....
        /*074c*/ 	.word	0x0500000f


	//   ....[3]....
        /*0750*/ 	.word	0x0500000f


	//   ....[4]....
        /*0754*/ 	.word	0x0500000f


	//   ....[5]....
        /*0758*/ 	.word	0x0500000f


	//   ....[6]....
        /*075c*/ 	.word	0x0500000f


	//   ....[7]....
        /*0760*/ 	.word	0x0500000f


	//   ....[8]....
        /*0764*/ 	.word	0x0500000f


	//   ....[9]....
        /*0768*/ 	.word	0x0500000f


	//   ....[10]....
        /*076c*/ 	.word	0x0500000f


	//   ....[11]....
        /*0770*/ 	.word	0x0500000f


	//   ....[12]....
        /*0774*/ 	.word	0x0500000f


	//   ....[13]....
        /*0778*/ 	.word	0x0500000f


	//   ....[14]....
        /*077c*/ 	.word	0x0500000f


	//   ....[15]....
        /*0780*/ 	.word	0x0500000f


	//   ....[16]....
        /*0784*/ 	.word	0x0500000f


	//   ....[17]....
        /*0788*/ 	.word	0x0500000f


	//   ....[18]....
        /*078c*/ 	.word	0x0500000f


	//   ....[19]....
        /*0790*/ 	.word	0x0500000f


	//   ....[20]....
        /*0794*/ 	.word	0x0500000f


	//   ....[21]....
        /*0798*/ 	.word	0x0500000f


	//   ....[22]....
        /*079c*/ 	.word	0x0500000f


	//   ....[23]....
        /*07a0*/ 	.word	0x0500000f


	//   ....[24]....
        /*07a4*/ 	.word	0x0500000f


	//   ....[25]....
        /*07a8*/ 	.word	0x0500000f


	//   ....[26]....
        /*07ac*/ 	.word	0x0500000f


	//   ....[27]....
        /*07b0*/ 	.word	0x0500000f


	//   ....[28]....
        /*07b4*/ 	.word	0x0500000f


	//   ....[29]....
        /*07b8*/ 	.word	0x0500000f


	//   ....[30]....
        /*07bc*/ 	.word	0x0500000f


	//   ....[31]....
        /*07c0*/ 	.word	0x0500000f


	//   ....[32]....
        /*07c4*/ 	.word	0x0500000f


	//   ....[33]....
        /*07c8*/ 	.word	0x0500000f


	//   ....[34]....
        /*07cc*/ 	.word	0x0500000f


	//   ....[35]....
        /*07d0*/ 	.word	0x0500000f


	//   ....[36]....
        /*07d4*/ 	.word	0x0500000f


	//   ....[37]....
        /*07d8*/ 	.word	0x0500000f


	//   ....[38]....
        /*07dc*/ 	.word	0x0500000f


	//   ....[39]....
        /*07e0*/ 	.word	0x0500000f


	//   ....[40]....
        /*07e4*/ 	.word	0x0500000f


	//   ....[41]....
        /*07e8*/ 	.word	0x0500000f


	//   ....[42]....
        /*07ec*/ 	.word	0x0500000f


	//   ....[43]....
        /*07f0*/ 	.word	0x0500000f


	//   ....[44]....
        /*07f4*/ 	.word	0x0500000f


	//   ....[45]....
        /*07f8*/ 	.word	0x0500000f


	//   ....[46]....
        /*07fc*/ 	.word	0x0500000f


	//   ....[47]....
        /*0800*/ 	.word	0x0500000f


	//   ....[48]....
        /*0804*/ 	.word	0x0500000f


	//   ....[49]....
        /*0808*/ 	.word	0x0500000f


	//   ....[50]....
        /*080c*/ 	.word	0x0500000f


	//   ....[51]....
        /*0810*/ 	.word	0x0500000f


	//   ....[52]....
        /*0814*/ 	.word	0x0500000f


	//   ....[53]....
        /*0818*/ 	.word	0x0500000f


	//   ....[54]....
        /*081c*/ 	.word	0x0500000f


	//   ....[55]....
        /*0820*/ 	.word	0x0500000f


	//   ....[56]....
        /*0824*/ 	.word	0x0500000f


	//   ....[57]....
        /*0828*/ 	.word	0x0500000f


	//   ....[58]....
        /*082c*/ 	.word	0x0500000f


	//   ....[59]....
        /*0830*/ 	.word	0x0500000f


	//   ....[60]....
        /*0834*/ 	.word	0x0500000f


	//   ....[61]....
        /*0838*/ 	.word	0x0500000f


	//   ....[62]....
        /*083c*/ 	.word	0x0500000f


	//   ....[63]....
        /*0840*/ 	.word	0x0500000f


	//   ....[64]....
        /*0844*/ 	.word	0x0500000f


	//   ....[65]....
        /*0848*/ 	.word	0x0500000f


	//   ....[66]....
        /*084c*/ 	.word	0x0500000f


	//   ....[67]....
        /*0850*/ 	.word	0x0500000f


	//   ....[68]....
        /*0854*/ 	.word	0x0500000f


	//   ....[69]....
        /*0858*/ 	.word	0x0500000f


	//   ....[70]....
        /*085c*/ 	.word	0x0500000f


	//   ....[71]....
        /*0860*/ 	.word	0x0500000f


	//   ....[72]....
        /*0864*/ 	.word	0x0500000f


	//   ....[73]....
        /*0868*/ 	.word	0x0500000f


	//   ....[74]....
        /*086c*/ 	.word	0x0500000f


	//   ....[75]....
        /*0870*/ 	.word	0x0500000f


	//   ....[76]....
        /*0874*/ 	.word	0x0500000f


	//   ....[77]....
        /*0878*/ 	.word	0x0500000f


	//   ....[78]....
        /*087c*/ 	.word	0x0500000f


	//   ....[79]....
        /*0880*/ 	.word	0x0500000f


	//   ....[80]....
        /*0884*/ 	.word	0x0500000f


	//   ....[81]....
        /*0888*/ 	.word	0x0500000f


	//   ....[82]....
        /*088c*/ 	.word	0x0500000f


	//   ....[83]....
        /*0890*/ 	.word	0x0500000f


	//   ....[84]....
        /*0894*/ 	.word	0x0500000f


	//   ....[85]....
        /*0898*/ 	.word	0x0500000f


	//   ....[86]....
        /*089c*/ 	.word	0x0500000f


	//   ....[87]....
        /*08a0*/ 	.word	0x0500000f


	//   ....[88]....
        /*08a4*/ 	.word	0x0500000f


	//   ....[89]....
        /*08a8*/ 	.word	0x0500000f


	//   ....[90]....
        /*08ac*/ 	.word	0x0500000f


	//   ....[91]....
        /*08b0*/ 	.word	0x0500000f


	//   ....[92]....
        /*08b4*/ 	.word	0x0500000f


	//   ....[93]....
        /*08b8*/ 	.word	0x0500000f


	//   ....[94]....
        /*08bc*/ 	.word	0x0500000f


	//   ....[95]....
        /*08c0*/ 	.word	0x0500000f


	//   ....[96]....
        /*08c4*/ 	.word	0x0500000f


	//   ....[97]....
        /*08c8*/ 	.word	0x0500000f


	//   ....[98]....
        /*08cc*/ 	.word	0x0500000f


	//   ....[99]....
        /*08d0*/ 	.word	0x0500000f


	//   ....[100]....
        /*08d4*/ 	.word	0x0500000f


	//   ....[101]....
        /*08d8*/ 	.word	0x0500000f


	//   ....[102]....
        /*08dc*/ 	.word	0x0500000f


	//   ....[103]....
        /*08e0*/ 	.word	0x0500000f


	//   ....[104]....
        /*08e4*/ 	.word	0x0500000f


	//   ....[105]....
        /*08e8*/ 	.word	0x0500000f


	//   ....[106]....
        /*08ec*/ 	.word	0x0500000f


	//   ....[107]....
        /*08f0*/ 	.word	0x0500000f


	//   ....[108]....
        /*08f4*/ 	.word	0x0500000f


	//   ....[109]....
        /*08f8*/ 	.word	0x0500000f


	//   ....[110]....
        /*08fc*/ 	.word	0x0500000f


	//   ....[111]....
        /*0900*/ 	.word	0x0500000f


	//   ....[112]....
        /*0904*/ 	.word	0x0500000f


	//   ....[113]....
        /*0908*/ 	.word	0x0500000f


	//   ....[114]....
        /*090c*/ 	.word	0x0500000f


	//   ....[115]....
        /*0910*/ 	.word	0x0500000f


	//   ....[116]....
        /*0914*/ 	.word	0x0500000f


	//   ....[117]....
        /*0918*/ 	.word	0x0500000f


	//   ....[118]....
        /*091c*/ 	.word	0x0500000f


	//   ....[119]....
        /*0920*/ 	.word	0x0500000f


	//   ....[120]....
        /*0924*/ 	.word	0x0500000f


	//   ....[121]....
        /*0928*/ 	.word	0x0500000f


	//   ....[122]....
        /*092c*/ 	.word	0x0500000f


	//   ....[123]....
        /*0930*/ 	.word	0x0500000f


	//   ....[124]....
        /*0934*/ 	.word	0x0500000f


	//   ....[125]....
        /*0938*/ 	.word	0x0500000f


	//   ....[126]....
        /*093c*/ 	.word	0x0500000f


	//   ....[127]....
        /*0940*/ 	.word	0x0500000f


	//   ....[128]....
        /*0944*/ 	.word	0x0500000f


	//   ....[129]....
        /*0948*/ 	.word	0x0500000f


	//   ....[130]....
        /*094c*/ 	.word	0x0500000f


	//   ....[131]....
        /*0950*/ 	.word	0x0500000f


	//   ....[132]....
        /*0954*/ 	.word	0x0500000f


	//   ....[133]....
        /*0958*/ 	.word	0x0500000f


	//   ....[134]....
        /*095c*/ 	.word	0x0500000f


	//   ....[135]....
        /*0960*/ 	.word	0x0500000f


	//   ....[136]....
        /*0964*/ 	.word	0x0500000f


	//   ....[137]....
        /*0968*/ 	.word	0x0500000f


	//   ....[138]....
        /*096c*/ 	.word	0x0500000f


	//   ....[139]....
        /*0970*/ 	.word	0x0500000f


	//   ....[140]....
        /*0974*/ 	.word	0x0500000f


	//   ....[141]....
        /*0978*/ 	.word	0x0500000f


	//   ....[142]....
        /*097c*/ 	.word	0x0500000f


	//   ....[143]....
        /*0980*/ 	.word	0x0500000f


	//   ....[144]....
        /*0984*/ 	.word	0x0500000f


	//   ....[145]....
        /*0988*/ 	.word	0x0500000f


	//   ....[146]....
        /*098c*/ 	.word	0x0500000f


	//   ....[147]....
        /*0990*/ 	.word	0x0500000f


	//   ....[148]....
        /*0994*/ 	.word	0x0500000f


	//   ....[149]....
        /*0998*/ 	.word	0x0500000f


	//   ....[150]....
        /*099c*/ 	.word	0x0500000f


	//   ....[151]....
        /*09a0*/ 	.word	0x0500000f


	//   ....[152]....
        /*09a4*/ 	.word	0x0500000f


	//   ....[153]....
        /*09a8*/ 	.word	0x0500000f


	//   ....[154]....
        /*09ac*/ 	.word	0x0500000f


	//   ....[155]....
        /*09b0*/ 	.word	0x0500000f


	//   ....[156]....
        /*09b4*/ 	.word	0x0500000f


	//   ....[157]....
        /*09b8*/ 	.word	0x0500000f


	//   ....[158]....
        /*09bc*/ 	.word	0x0500000f


	//   ....[159]....
        /*09c0*/ 	.word	0x0500000f


	//   ....[160]....
        /*09c4*/ 	.word	0x0500000f


	//   ....[161]....
        /*09c8*/ 	.word	0x0500000f


	//   ....[162]....
        /*09cc*/ 	.word	0x0500000f


	//   ....[163]....
        /*09d0*/ 	.word	0x0500000f


	//   ....[164]....
        /*09d4*/ 	.word	0x0500000f


	//   ....[165]....
        /*09d8*/ 	.word	0x0500000f


	//   ....[166]....
        /*09dc*/ 	.word	0x0500000f


	//   ....[167]....
        /*09e0*/ 	.word	0x0500000f


	//   ....[168]....
        /*09e4*/ 	.word	0x0500000f


	//   ....[169]....
        /*09e8*/ 	.word	0x0500000f


	//   ....[170]....
        /*09ec*/ 	.word	0x0500000f


	//   ....[171]....
        /*09f0*/ 	.word	0x0500000f


	//   ....[172]....
        /*09f4*/ 	.word	0x0500000f


	//   ....[173]....
        /*09f8*/ 	.word	0x0500000f


	//   ....[174]....
        /*09fc*/ 	.word	0x0500000f


	//   ....[175]....
        /*0a00*/ 	.word	0x0500000f


	//   ....[176]....
        /*0a04*/ 	.word	0x0500000f


	//   ....[177]....
        /*0a08*/ 	.word	0x0500000f


	//   ....[178]....
        /*0a0c*/ 	.word	0x0500000f


	//   ....[179]....
        /*0a10*/ 	.word	0x0500000f


	//   ....[180]....
        /*0a14*/ 	.word	0x0500000f


	//   ....[181]....
        /*0a18*/ 	.word	0x0500000f


	//   ....[182]....
        /*0a1c*/ 	.word	0x0500000f


	//   ....[183]....
        /*0a20*/ 	.word	0x0500000f


	//   ....[184]....
        /*0a24*/ 	.word	0x0500000f


	//   ....[185]....
        /*0a28*/ 	.word	0x0500000f


	//----- nvinfo : EIATTR_COOP_GROUP_INSTR_OFFSETS
	.align		4
.L_1100:
        /*0a2c*/ 	.byte	0x04, 0x28
        /*0a2e*/ 	.short	(.L_1102 - .L_1101)


	//   ....[0]....
.L_1101:
        /*0a30*/ 	.word	0x00000060


	//   ....[1]....
        /*0a34*/ 	.word	0x00000130


	//   ....[2]....
        /*0a38*/ 	.word	0x000001e0


	//   ....[3]....
        /*0a3c*/ 	.word	0x000003a0


	//   ....[4]....
        /*0a40*/ 	.word	0x00000500


	//   ....[5]....
        /*0a44*/ 	.word	0x00000620


	//   ....[6]....
        /*0a48*/ 	.word	0x00000780


	//   ....[7]....
        /*0a4c*/ 	.word	0x00002a80


	//   ....[8]....
        /*0a50*/ 	.word	0x00002a90


	//   ....[9]....
        /*0a54*/ 	.word	0x000039a0


	//   ....[10]....
        /*0a58*/ 	.word	0x000039b0


	//   ....[11]....
        /*0a5c*/ 	.word	0x000048f0


	//   ....[12]....
        /*0a60*/ 	.word	0x00004900


	//   ....[13]....
        /*0a64*/ 	.word	0x00005cd0


	//   ....[14]....
        /*0a68*/ 	.word	0x00005ce0


	//   ....[15]....
        /*0a6c*/ 	.word	0x00006c40


	//   ....[16]....
        /*0a70*/ 	.word	0x00006c50


	//   ....[17]....
        /*0a74*/ 	.word	0x00007c20


	//   ....[18]....
        /*0a78*/ 	.word	0x00007c30


	//   ....[19]....
        /*0a7c*/ 	.word	0x00008dd0


	//   ....[20]....
        /*0a80*/ 	.word	0x00008de0


	//   ....[21]....
        /*0a84*/ 	.word	0x00008ef0


	//   ....[22]....
        /*0a88*/ 	.word	0x00008f00


	//   ....[23]....
        /*0a8c*/ 	.word	0x00009020


	//   ....[24]....
        /*0a90*/ 	.word	0x00009030


	//   ....[25]....
        /*0a94*/ 	.word	0x000093a0


	//   ....[26]....
        /*0a98*/ 	.word	0x000093c0


	//   ....[27]....
        /*0a9c*/ 	.word	0x000094b0


	//   ....[28]....
        /*0aa0*/ 	.word	0x000094d0


	//   ....[29]....
        /*0aa4*/ 	.word	0x000095c0


	//   ....[30]....
        /*0aa8*/ 	.word	0x000095e0


	//   ....[31]....
        /*0aac*/ 	.word	0x00009e60


	//   ....[32]....
        /*0ab0*/ 	.word	0x0000a540


	//   ....[33]....
        /*0ab4*/ 	.word	0x0000a550


	//   ....[34]....
        /*0ab8*/ 	.word	0x0000a560


	//   ....[35]....
        /*0abc*/ 	.word	0x0000a570


	//   ....[36]....
        /*0ac0*/ 	.word	0x0000a780


	//   ....[37]....
        /*0ac4*/ 	.word	0x0000a790


	//   ....[38]....
        /*0ac8*/ 	.word	0x0000a7a0


	//   ....[39]....
        /*0acc*/ 	.word	0x0000a7b0


	//   ....[40]....
        /*0ad0*/ 	.word	0x0000cbe0


	//   ....[41]....
        /*0ad4*/ 	.word	0x0000cc00


	//   ....[42]....
        /*0ad8*/ 	.word	0x0000cc10


	//   ....[43]....
        /*0adc*/ 	.word	0x0000cc20


	//   ....[44]....
        /*0ae0*/ 	.word	0x0000cd10


	//   ....[45]....
        /*0ae4*/ 	.word	0x0000cd30


	//   ....[46]....
        /*0ae8*/ 	.word	0x0000cd40


	//   ....[47]....
        /*0aec*/ 	.word	0x0000cd50


	//   ....[48]....
        /*0af0*/ 	.word	0x0000fd20


	//   ....[49]....
        /*0af4*/ 	.word	0x0000fd50


	//   ....[50]....
        /*0af8*/ 	.word	0x00010520


	//   ....[51]....
        /*0afc*/ 	.word	0x00010560


	//   ....[52]....
        /*0b00*/ 	.word	0x00011100


	//   ....[53]....
        /*0b04*/ 	.word	0x00011220


	//   ....[54]....
        /*0b08*/ 	.word	0x00013350


	//   ....[55]....
        /*0b0c*/ 	.word	0x00013b20


	//   ....[56]....
        /*0b10*/ 	.word	0x00013b40


	//   ....[57]....
        /*0b14*/ 	.word	0x00013b50


	//   ....[58]....
        /*0b18*/ 	.word	0x00014750


	//   ....[59]....
        /*0b1c*/ 	.word	0x000147c0


	//   ....[60]....
        /*0b20*/ 	.word	0x00017100


	//   ....[61]....
        /*0b24*/ 	.word	0x00017110


	//   ....[62]....
        /*0b28*/ 	.word	0x00017140


	//   ....[63]....
        /*0b2c*/ 	.word	0x00017150


	//   ....[64]....
        /*0b30*/ 	.word	0x00018c60


	//   ....[65]....
        /*0b34*/ 	.word	0x00018c70


	//   ....[66]....
        /*0b38*/ 	.word	0x00018cf0


	//   ....[67]....
        /*0b3c*/ 	.word	0x00018d00


	//   ....[68]....
        /*0b40*/ 	.word	0x00019a40


	//   ....[69]....
        /*0b44*/ 	.word	0x00019a70


	//   ....[70]....
        /*0b48*/ 	.word	0x00019aa0


	//   ....[71]....
        /*0b4c*/ 	.word	0x00019ad0


	//   ....[72]....
        /*0b50*/ 	.word	0x00019b00


	//   ....[73]....
        /*0b54*/ 	.word	0x00019b30


	//   ....[74]....
        /*0b58*/ 	.word	0x00019b60


	//   ....[75]....
        /*0b5c*/ 	.word	0x00019b90


	//   ....[76]....
        /*0b60*/ 	.word	0x00019bc0


	//   ....[77]....
        /*0b64*/ 	.word	0x00019bf0


	//   ....[78]....
        /*0b68*/ 	.word	0x00019c20


	//   ....[79]....
        /*0b6c*/ 	.word	0x00019c50


	//   ....[80]....
        /*0b70*/ 	.word	0x00019c80


	//   ....[81]....
        /*0b74*/ 	.word	0x00019cb0


	//   ....[82]....
        /*0b78*/ 	.word	0x00019ce0


	//   ....[83]....
        /*0b7c*/ 	.word	0x00019d10


	//   ....[84]....
        /*0b80*/ 	.word	0x00019d40


	//   ....[85]....
        /*0b84*/ 	.word	0x00019d70


	//   ....[86]....
        /*0b88*/ 	.word	0x00019da0


	//   ....[87]....
        /*0b8c*/ 	.word	0x00019dd0


	//   ....[88]....
        /*0b90*/ 	.word	0x00019e00


	//   ....[89]....
        /*0b94*/ 	.word	0x00019e30


	//   ....[90]....
        /*0b98*/ 	.word	0x00019e60


	//   ....[91]....
        /*0b9c*/ 	.word	0x00019e80


	//   ....[92]....
        /*0ba0*/ 	.word	0x00019e90


	//   ....[93]....
        /*0ba4*/ 	.word	0x00019ea0


	//   ....[94]....
        /*0ba8*/ 	.word	0x00019ec0


	//   ....[95]....
        /*0bac*/ 	.word	0x00019ed0


	//   ....[96]....
        /*0bb0*/ 	.word	0x00019ee0


	//   ....[97]....
        /*0bb4*/ 	.word	0x00019ef0


	//   ....[98]....
        /*0bb8*/ 	.word	0x00019f20


	//   ....[99]....
        /*0bbc*/ 	.word	0x00019f50


	//   ....[100]....
        /*0bc0*/ 	.word	0x0001a500


	//   ....[101]....
        /*0bc4*/ 	.word	0x0001a540


	//   ....[102]....
        /*0bc8*/ 	.word	0x0001a580


	//   ....[103]....
        /*0bcc*/ 	.word	0x0001a5b0


	//   ....[104]....
        /*0bd0*/ 	.word	0x0001aba0


	//   ....[105]....
        /*0bd4*/ 	.word	0x0001abb0


	//   ....[106]....
        /*0bd8*/ 	.word	0x0001ac70


	//   ....[107]....
        /*0bdc*/ 	.word	0x0001ac90


	//   ....[108]....
        /*0be0*/ 	.word	0x0001ad50


	//   ....[109]....
        /*0be4*/ 	.word	0x0001ad70


	//   ....[110]....
        /*0be8*/ 	.word	0x0001ae40


	//   ....[111]....
        /*0bec*/ 	.word	0x0001ae60


	//   ....[112]....
        /*0bf0*/ 	.word	0x0001b630


	//   ....[113]....
        /*0bf4*/ 	.word	0x0001b640


	//   ....[114]....
        /*0bf8*/ 	.word	0x0001b780


	//   ....[115]....
        /*0bfc*/ 	.word	0x0001b790


	//   ....[116]....
        /*0c00*/ 	.word	0x0001b8c0


	//   ....[117]....
        /*0c04*/ 	.word	0x0001b8d0


	//   ....[118]....
        /*0c08*/ 	.word	0x0001ba00


	//   ....[119]....
        /*0c0c*/ 	.word	0x0001ba10


	//   ....[120]....
        /*0c10*/ 	.word	0x0001bb90


	//   ....[121]....
        /*0c14*/ 	.word	0x0001bd40


	//   ....[122]....
        /*0c18*/ 	.word	0x0001bd70


	//   ....[123]....
        /*0c1c*/ 	.word	0x0001bda0


	//   ....[124]....
        /*0c20*/ 	.word	0x0001bdd0


	//   ....[125]....
        /*0c24*/ 	.word	0x0001be00


	//   ....[126]....
        /*0c28*/ 	.word	0x0001be30


	//   ....[127]....
        /*0c2c*/ 	.word	0x0001bfa0


	//   ....[128]....
        /*0c30*/ 	.word	0x0001bfd0


	//   ....[129]....
        /*0c34*/ 	.word	0x0001c000


	//   ....[130]....
        /*0c38*/ 	.word	0x0001c030


	//   ....[131]....
        /*0c3c*/ 	.word	0x0001c060


	//   ....[132]....
        /*0c40*/ 	.word	0x0001c090


	//   ....[133]....
        /*0c44*/ 	.word	0x0001c120


	//   ....[134]....
        /*0c48*/ 	.word	0x0001c180


	//   ....[135]....
        /*0c4c*/ 	.word	0x0001c210


	//   ....[136]....
        /*0c50*/ 	.word	0x0001d1c0


	//   ....[137]....
        /*0c54*/ 	.word	0x0001eea0


	//   ....[138]....
        /*0c58*/ 	.word	0x0001eed0


	//   ....[139]....
        /*0c5c*/ 	.word	0x0001ef00


	//   ....[140]....
        /*0c60*/ 	.word	0x0001ef60


	//   ....[141]....
        /*0c64*/ 	.word	0x0001ef90


	//   ....[142]....
        /*0c68*/ 	.word	0x0001efc0


	//   ....[143]....
        /*0c6c*/ 	.word	0x0001eff0


	//   ....[144]....
        /*0c70*/ 	.word	0x0001f020


	//   ....[145]....
        /*0c74*/ 	.word	0x0001f050


	//   ....[146]....
        /*0c78*/ 	.word	0x0001f080


	//   ....[147]....
        /*0c7c*/ 	.word	0x0001f0b0


	//   ....[148]....
        /*0c80*/ 	.word	0x0001f0e0


	//   ....[149]....
        /*0c84*/ 	.word	0x0001f110


	//   ....[150]....
        /*0c88*/ 	.word	0x0001f140


	//   ....[151]....
        /*0c8c*/ 	.word	0x0001f150


	//   ....[152]....
        /*0c90*/ 	.word	0x0001f160


	//   ....[153]....
        /*0c94*/ 	.word	0x0001f1d0


	//   ....[154]....
        /*0c98*/ 	.word	0x0001f200


	//   ....[155]....
        /*0c9c*/ 	.word	0x0001f230


	//   ....[156]....
        /*0ca0*/ 	.word	0x0001f260


	//   ....[157]....
        /*0ca4*/ 	.word	0x0001f760


	//   ....[158]....
        /*0ca8*/ 	.word	0x0001f780


	//   ....[159]....
        /*0cac*/ 	.word	0x0001f850


	//   ....[160]....
        /*0cb0*/ 	.word	0x0001f880


	//   ....[161]....
        /*0cb4*/ 	.word	0x0001f8c0


	//   ....[162]....
        /*0cb8*/ 	.word	0x0001f8f0


	//   ....[163]....
        /*0cbc*/ 	.word	0x0001f930


	//   ....[164]....
        /*0cc0*/ 	.word	0x0001f960


	//   ....[165]....
        /*0cc4*/ 	.word	0x0001f9a0


	//   ....[166]....
        /*0cc8*/ 	.word	0x0001f9d0


	//   ....[167]....
        /*0ccc*/ 	.word	0x0001fa10


	//   ....[168]....
        /*0cd0*/ 	.word	0x0001fa30


	//   ....[169]....
        /*0cd4*/ 	.word	0x0001fa70


	//   ....[170]....
        /*0cd8*/ 	.word	0x0001fa90


	//   ....[171]....
        /*0cdc*/ 	.word	0x0001faa0


	//   ....[172]....
        /*0ce0*/ 	.word	0x0001faf0


	//   ....[173]....
        /*0ce4*/ 	.word	0x0001fb00


	//   ....[174]....
        /*0ce8*/ 	.word	0x0001fb10


	//   ....[175]....
        /*0cec*/ 	.word	0x0001fb50


	//   ....[176]....
        /*0cf0*/ 	.word	0x0001fb70


	//   ....[177]....
        /*0cf4*/ 	.word	0x000202a0


	//   ....[178]....
        /*0cf8*/ 	.word	0x000202d0


	//   ....[179]....
        /*0cfc*/ 	.word	0x00020300


	//   ....[180]....
        /*0d00*/ 	.word	0x00020340


	//   ....[181]....
        /*0d04*/ 	.word	0x000203c0


	//   ....[182]....
        /*0d08*/ 	.word	0x000203d0


	//   ....[183]....
        /*0d0c*/ 	.word	0x00020440


	//   ....[184]....
        /*0d10*/ 	.word	0x00020450


	//   ....[185]....
        /*0d14*/ 	.word	0x000204c0


	//   ....[186]....
        /*0d18*/ 	.word	0x000204d0


	//   ....[187]....
        /*0d1c*/ 	.word	0x00020540


	//   ....[188]....
        /*0d20*/ 	.word	0x00020550


	//   ....[189]....
        /*0d24*/ 	.word	0x000205c0


	//   ....[190]....
        /*0d28*/ 	.word	0x000205d0


	//   ....[191]....
        /*0d2c*/ 	.word	0x000205e0


	//   ....[192]....
        /*0d30*/ 	.word	0x00020620


	//   ....[193]....
        /*0d34*/ 	.word	0x00020f50


	//   ....[194]....
        /*0d38*/ 	.word	0x00020f70


	//   ....[195]....
        /*0d3c*/ 	.word	0x00020f80


	//   ....[196]....
        /*0d40*/ 	.word	0x00020f90


	//   ....[197]....
        /*0d44*/ 	.word	0x00020fa0


	//   ....[198]....
        /*0d48*/ 	.word	0x00020ff0


	//   ....[199]....
        /*0d4c*/ 	.word	0x00021010


	//   ....[200]....
        /*0d50*/ 	.word	0x00021030


	//   ....[201]....
        /*0d54*/ 	.word	0x00021040


	//   ....[202]....
        /*0d58*/ 	.word	0x00021080


	//   ....[203]....
        /*0d5c*/ 	.word	0x00021090


	//   ....[204]....
        /*0d60*/ 	.word	0x000210d0


	//   ....[205]....
        /*0d64*/ 	.word	0x000210e0


	//   ....[206]....
        /*0d68*/ 	.word	0x00021120


	//   ....[207]....
        /*0d6c*/ 	.word	0x00021130


	//   ....[208]....
        /*0d70*/ 	.word	0x00021170


	//   ....[209]....
        /*0d74*/ 	.word	0x00021180


	//   ....[210]....
        /*0d78*/ 	.word	0x00021190


	//   ....[211]....
        /*0d7c*/ 	.word	0x000211d0


	//   ....[212]....
        /*0d80*/ 	.word	0x00021240


	//   ....[213]....
        /*0d84*/ 	.word	0x00021610


	//   ....[214]....
        /*0d88*/ 	.word	0x00021620


	//   ....[215]....
        /*0d8c*/ 	.word	0x00021630


	//   ....[216]....
        /*0d90*/ 	.word	0x00021640


	//   ....[217]....
        /*0d94*/ 	.word	0x00021690


	//   ....[218]....
        /*0d98*/ 	.word	0x000216b0


	//   ....[219]....
        /*0d9c*/ 	.word	0x000216d0


	//   ....[220]....
        /*0da0*/ 	.word	0x000216e0


	//   ....[221]....
        /*0da4*/ 	.word	0x00021720


	//   ....[222]....
        /*0da8*/ 	.word	0x00021730


	//   ....[223]....
        /*0dac*/ 	.word	0x00021770


	//   ....[224]....
        /*0db0*/ 	.word	0x00021780


	//   ....[225]....
        /*0db4*/ 	.word	0x000217c0


	//   ....[226]....
        /*0db8*/ 	.word	0x000217d0


	//   ....[227]....
        /*0dbc*/ 	.word	0x00021810


	//   ....[228]....
        /*0dc0*/ 	.word	0x00021820


	//   ....[229]....
        /*0dc4*/ 	.word	0x00021830


	//   ....[230]....
        /*0dc8*/ 	.word	0x00021870


	//   ....[231]....
        /*0dcc*/ 	.word	0x00021890


	//   ....[232]....
        /*0dd0*/ 	.word	0x000218f0


	//   ....[233]....
        /*0dd4*/ 	.word	0x00022e70


	//   ....[234]....
        /*0dd8*/ 	.word	0x00022ed0


	//   ....[235]....
        /*0ddc*/ 	.word	0x00022f00


	//   ....[236]....
        /*0de0*/ 	.word	0x00022f30


	//   ....[237]....
        /*0de4*/ 	.word	0x00022f40


	//   ....[238]....
        /*0de8*/ 	.word	0x00022f70


	//   ....[239]....
        /*0dec*/ 	.word	0x00022fa0


	//   ....[240]....
        /*0df0*/ 	.word	0x00022fd0


	//   ....[241]....
        /*0df4*/ 	.word	0x00023150


	//   ....[242]....
        /*0df8*/ 	.word	0x00023180


	//   ....[243]....
        /*0dfc*/ 	.word	0x000231b0


	//   ....[244]....
        /*0e00*/ 	.word	0x000231e0


	//   ....[245]....
        /*0e04*/ 	.word	0x00023210


	//   ....[246]....
        /*0e08*/ 	.word	0x00023240


	//   ....[247]....
        /*0e0c*/ 	.word	0x00023300


	//   ....[248]....
        /*0e10*/ 	.word	0x00023320


	//   ....[249]....
        /*0e14*/ 	.word	0x00023390


	//   ....[250]....
        /*0e18*/ 	.word	0x00023a50


	//   ....[251]....
        /*0e1c*/ 	.word	0x00023e10


	//   ....[252]....
        /*0e20*/ 	.word	0x00023ea0


	//   ....[253]....
        /*0e24*/ 	.word	0x00023f30


	//   ....[254]....
        /*0e28*/ 	.word	0x00023fc0


	//   ....[255]....
        /*0e2c*/ 	.word	0x00024050


	//   ....[0]....
        /*0e30*/ 	.word	0x000240e0


	//   ....[1]....
        /*0e34*/ 	.word	0x000241c0


	//   ....[2]....
        /*0e38*/ 	.word	0x00024250


	//   ....[3]....
        /*0e3c*/ 	.word	0x000242f0


	//   ....[4]....
        /*0e40*/ 	.word	0x00024380


	//   ....[5]....
        /*0e44*/ 	.word	0x00024410


	//   ....[6]....
        /*0e48*/ 	.word	0x000244a0


	//   ....[7]....
        /*0e4c*/ 	.word	0x00024580


	//   ....[8]....
        /*0e50*/ 	.word	0x00024610


	//   ....[9]....
        /*0e54*/ 	.word	0x000246a0


	//   ....[10]....
        /*0e58*/ 	.word	0x00024730


	//   ....[11]....
        /*0e5c*/ 	.word	0x000247c0


	//   ....[12]....
        /*0e60*/ 	.word	0x00024850


	//   ....[13]....
        /*0e64*/ 	.word	0x00024980


	//   ....[14]....
        /*0e68*/ 	.word	0x00024a30


	//   ....[15]....
        /*0e6c*/ 	.word	0x00024ac0


	//   ....[16]....
        /*0e70*/ 	.word	0x00024b10


	//   ....[17]....
        /*0e74*/ 	.word	0x00024b60


	//   ....[18]....
        /*0e78*/ 	.word	0x00024bf0


	//   ....[19]....
        /*0e7c*/ 	.word	0x00024c80


	//   ....[20]....
        /*0e80*/ 	.word	0x00024cd0


	//   ....[21]....
        /*0e84*/ 	.word	0x00024d20


	//   ....[22]....
        /*0e88*/ 	.word	0x00024e10


	//   ....[23]....
        /*0e8c*/ 	.word	0x00024ec0


	//   ....[24]....
        /*0e90*/ 	.word	0x00024f20


	//   ....[25]....
        /*0e94*/ 	.word	0x00024fa0


	//   ....[26]....
        /*0e98*/ 	.word	0x00025090


	//   ....[27]....
        /*0e9c*/ 	.word	0x000250e0


	//   ....[28]....
        /*0ea0*/ 	.word	0x00025130


	//   ....[29]....
        /*0ea4*/ 	.word	0x00025180


	//   ....[30]....
        /*0ea8*/ 	.word	0x000254e0


	//   ....[31]....
        /*0eac*/ 	.word	0x00025610


	//   ....[32]....
        /*0eb0*/ 	.word	0x00025740


	//   ....[33]....
        /*0eb4*/ 	.word	0x000257d0


	//   ....[34]....
        /*0eb8*/ 	.word	0x00025830


	//   ....[35]....
        /*0ebc*/ 	.word	0x000258b0


	//   ....[36]....
        /*0ec0*/ 	.word	0x00025910


	//   ....[37]....
        /*0ec4*/ 	.word	0x00025990


	//   ....[38]....
        /*0ec8*/ 	.word	0x000259f0


	//   ....[39]....
        /*0ecc*/ 	.word	0x00025a70


	//   ....[40]....
        /*0ed0*/ 	.word	0x00025ad0


	//   ....[41]....
        /*0ed4*/ 	.word	0x00025b50


	//   ....[42]....
        /*0ed8*/ 	.word	0x00025bb0


	//   ....[43]....
        /*0edc*/ 	.word	0x00025c30


	//   ....[44]....
        /*0ee0*/ 	.word	0x00025c90


	//   ....[45]....
        /*0ee4*/ 	.word	0x00025cf0


	//   ....[46]....
        /*0ee8*/ 	.word	0x00025d50


	//   ....[47]....
        /*0eec*/ 	.word	0x00025de0


	//   ....[48]....
        /*0ef0*/ 	.word	0x00025e40


	//   ....[49]....
        /*0ef4*/ 	.word	0x00025ec0


	//   ....[50]....
        /*0ef8*/ 	.word	0x00025f20


	//   ....[51]....
        /*0efc*/ 	.word	0x00025f90


	//   ....[52]....
        /*0f00*/ 	.word	0x00025ff0


	//   ....[53]....
        /*0f04*/ 	.word	0x00026070


	//   ....[54]....
        /*0f08*/ 	.word	0x000260d0


	//   ....[55]....
        /*0f0c*/ 	.word	0x00026150


	//   ....[56]....
        /*0f10*/ 	.word	0x000261b0


	//   ....[57]....
        /*0f14*/ 	.word	0x00026230


	//   ....[58]....
        /*0f18*/ 	.word	0x00026290


	//   ....[59]....
        /*0f1c*/ 	.word	0x00026300


	//   ....[60]....
        /*0f20*/ 	.word	0x00026360


	//   ....[61]....
        /*0f24*/ 	.word	0x000263c0


	//   ....[62]....
        /*0f28*/ 	.word	0x000264b0


	//   ....[63]....
        /*0f2c*/ 	.word	0x00026500


	//   ....[64]....
        /*0f30*/ 	.word	0x00026590


	//   ....[65]....
        /*0f34*/ 	.word	0x00026620


	//   ....[66]....
        /*0f38*/ 	.word	0x000266b0


	//   ....[67]....
        /*0f3c*/ 	.word	0x00026740


	//   ....[68]....
        /*0f40*/ 	.word	0x000267d0


	//   ....[69]....
        /*0f44*/ 	.word	0x00026860


	//   ....[70]....
        /*0f48*/ 	.word	0x00026920


	//   ....[71]....
        /*0f4c*/ 	.word	0x00026c00


	//   ....[72]....
        /*0f50*/ 	.word	0x00026d00


	//   ....[73]....
        /*0f54*/ 	.word	0x00026dd0


	//   ....[74]....
        /*0f58*/ 	.word	0x00026e40


	//   ....[75]....
        /*0f5c*/ 	.word	0x00026f10


	//   ....[76]....
        /*0f60*/ 	.word	0x00026fa0


	//   ....[77]....
        /*0f64*/ 	.word	0x00027040


	//   ....[78]....
        /*0f68*/ 	.word	0x000270d0


	//   ....[79]....
        /*0f6c*/ 	.word	0x00027170


	//   ....[80]....
        /*0f70*/ 	.word	0x00027200


	//   ....[81]....
        /*0f74*/ 	.word	0x000272a0


	//   ....[82]....
        /*0f78*/ 	.word	0x00027330


	//   ....[83]....
        /*0f7c*/ 	.word	0x000273d0


	//   ....[84]....
        /*0f80*/ 	.word	0x00027460


	//   ....[85]....
        /*0f84*/ 	.word	0x00027500


	//   ....[86]....
        /*0f88*/ 	.word	0x00027590


	//   ....[87]....
        /*0f8c*/ 	.word	0x00027630


	//   ....[88]....
        /*0f90*/ 	.word	0x00027690


	//   ....[89]....
        /*0f94*/ 	.word	0x00027750


	//   ....[90]....
        /*0f98*/ 	.word	0x000277b0


	//   ....[91]....
        /*0f9c*/ 	.word	0x00027880


	//   ....[92]....
        /*0fa0*/ 	.word	0x00027a50


	//   ....[93]....
        /*0fa4*/ 	.word	0x00027ae0


	//   ....[94]....
        /*0fa8*/ 	.word	0x00027bc0


	//   ....[95]....
        /*0fac*/ 	.word	0x00027c10


	//   ....[96]....
        /*0fb0*/ 	.word	0x00027cf0


	//   ....[97]....
        /*0fb4*/ 	.word	0x00027d40


	//   ....[98]....
        /*0fb8*/ 	.word	0x00027e20


	//   ....[99]....
        /*0fbc*/ 	.word	0x00027e70


	//   ....[100]....
        /*0fc0*/ 	.word	0x00027ed0


	//   ....[101]....
        /*0fc4*/ 	.word	0x00027fa0


	//   ....[102]....
        /*0fc8*/ 	.word	0x00028080


	//   ....[103]....
        /*0fcc*/ 	.word	0x000280d0


	//   ....[104]....
        /*0fd0*/ 	.word	0x00028130


	//   ....[105]....
        /*0fd4*/ 	.word	0x000281f0


	//   ....[106]....
        /*0fd8*/ 	.word	0x00028250


	//   ....[107]....
        /*0fdc*/ 	.word	0x00028310


	//   ....[108]....
        /*0fe0*/ 	.word	0x00028370


	//   ....[109]....
        /*0fe4*/ 	.word	0x00028420


	//   ....[110]....
        /*0fe8*/ 	.word	0x00028480


	//   ....[111]....
        /*0fec*/ 	.word	0x00028550


	//   ....[112]....
        /*0ff0*/ 	.word	0x00028600


	//   ....[113]....
        /*0ff4*/ 	.word	0x00028660


	//   ....[114]....
        /*0ff8*/ 	.word	0x000286c0


	//   ....[115]....
        /*0ffc*/ 	.word	0x00028790


	//   ....[116]....
        /*1000*/ 	.word	0x000287f0


	//   ....[117]....
        /*1004*/ 	.word	0x000288f0


	//   ....[118]....
        /*1008*/ 	.word	0x00028950


	//   ....[119]....
        /*100c*/ 	.word	0x00028a30


	//   ....[120]....
        /*1010*/ 	.word	0x00028a90


	//   ....[121]....
        /*1014*/ 	.word	0x00028b70


	//   ....[122]....
        /*1018*/ 	.word	0x00028bd0


	//   ....[123]....
        /*101c*/ 	.word	0x00028cb0


	//   ....[124]....
        /*1020*/ 	.word	0x00028d10


	//   ....[125]....
        /*1024*/ 	.word	0x00028de0


	//   ....[126]....
        /*1028*/ 	.word	0x00028e40


	//   ....[127]....
        /*102c*/ 	.word	0x00028f00


	//   ....[128]....
        /*1030*/ 	.word	0x00029040


	//   ....[129]....
        /*1034*/ 	.word	0x000290e0


	//   ....[130]....
        /*1038*/ 	.word	0x00029140


	//   ....[131]....
        /*103c*/ 	.word	0x000291f0


	//   ....[132]....
        /*1040*/ 	.word	0x00029280


	//   ....[133]....
        /*1044*/ 	.word	0x00029310


	//   ....[134]....
        /*1048*/ 	.word	0x00029370


	//   ....[135]....
        /*104c*/ 	.word	0x00029420


	//   ....[136]....
        /*1050*/ 	.word	0x00029480


	//   ....[137]....
        /*1054*/ 	.word	0x00029530


	//   ....[138]....
        /*1058*/ 	.word	0x00029590


	//   ....[139]....
        /*105c*/ 	.word	0x00029640


	//   ....[140]....
        /*1060*/ 	.word	0x000296a0


	//   ....[141]....
        /*1064*/ 	.word	0x00029750


	//   ....[142]....
        /*1068*/ 	.word	0x000297b0


	//   ....[143]....
        /*106c*/ 	.word	0x00029860


	//   ....[144]....
        /*1070*/ 	.word	0x000298f0


	//   ....[145]....
        /*1074*/ 	.word	0x00029980


	//   ....[146]....
        /*1078*/ 	.word	0x00029a00


	//   ....[147]....
        /*107c*/ 	.word	0x00029a90


	//   ....[148]....
        /*1080*/ 	.word	0x00029b80


	//   ....[149]....
        /*1084*/ 	.word	0x00029c10


	//   ....[150]....
        /*1088*/ 	.word	0x00029c70


	//   ....[151]....
        /*108c*/ 	.word	0x00029d20


	//   ....[152]....
        /*1090*/ 	.word	0x00029d80


	//   ....[153]....
        /*1094*/ 	.word	0x00029e30


	//   ....[154]....
        /*1098*/ 	.word	0x00029e90


	//   ....[155]....
        /*109c*/ 	.word	0x00029f40


	//   ....[156]....
        /*10a0*/ 	.word	0x00029fa0


	//   ....[157]....
        /*10a4*/ 	.word	0x0002a050


	//   ....[158]....
        /*10a8*/ 	.word	0x0002a0b0


	//   ....[159]....
        /*10ac*/ 	.word	0x0002a160


	//   ....[160]....
        /*10b0*/ 	.word	0x0002a1c0


	//   ....[161]....
        /*10b4*/ 	.word	0x0002a270


	//   ....[162]....
        /*10b8*/ 	.word	0x0002a2d0


	//   ....[163]....
        /*10bc*/ 	.word	0x0002a380


	//   ....[164]....
        /*10c0*/ 	.word	0x0002a3e0


	//   ....[165]....
        /*10c4*/ 	.word	0x0002a490


	//   ....[166]....
        /*10c8*/ 	.word	0x0002a4f0


	//   ....[167]....
        /*10cc*/ 	.word	0x0002a5a0


	//   ....[168]....
        /*10d0*/ 	.word	0x0002a780


	//   ....[169]....
        /*10d4*/ 	.word	0x0002a820


	//   ....[170]....
        /*10d8*/ 	.word	0x0002a940


	//   ....[171]....
        /*10dc*/ 	.word	0x0002a9b0


	//   ....[172]....
        /*10e0*/ 	.word	0x0002aa20


	//   ....[173]....
        /*10e4*/ 	.word	0x0002aa90


	//   ....[174]....
        /*10e8*/ 	.word	0x0002ab00


	//   ....[175]....
        /*10ec*/ 	.word	0x0002ab80


	//   ....[176]....
        /*10f0*/ 	.word	0x0002ac10


	//   ....[177]....
        /*10f4*/ 	.word	0x0002aca0


	//   ....[178]....
        /*10f8*/ 	.word	0x0002ad10


	//   ....[179]....
        /*10fc*/ 	.word	0x0002ad80


	//   ....[180]....
        /*1100*/ 	.word	0x0002adf0


	//   ....[181]....
        /*1104*/ 	.word	0x0002ae70


	//   ....[182]....
        /*1108*/ 	.word	0x0002aee0


	//   ....[183]....
        /*110c*/ 	.word	0x0002af80


	//   ....[184]....
        /*1110*/ 	.word	0x0002b010


	//   ....[185]....
        /*1114*/ 	.word	0x0002b140


	//----- nvinfo : EIATTR_REG_RECONFIG
	.align		4
.L_1102:
        /*1118*/ 	.byte	0x01, 0x54
	.zero		2


	//----- nvinfo : EIATTR_SYSCALL_OFFSETS
	.align		4
        /*111c*/ 	.byte	0x04, 0x46
        /*111e*/ 	.short	(.L_1104 - .L_1103)


	//   ....[0]....
.L_1103:
        /*1120*/ 	.word	0x00001870


	//   ....[1]....
        /*1124*/ 	.word	0x000019c0


	//   ....[2]....
        /*1128*/ 	.word	0x0000a000


	//   ....[3]....
        /*112c*/ 	.word	0x0000a310


	//   ....[4]....
        /*1130*/ 	.word	0x0001e150


	//   ....[5]....
        /*1134*/ 	.word	0x0001e2c0


	//   ....[6]....
        /*1138*/ 	.word	0x0001e410


	//   ....[7]....
        /*113c*/ 	.word	0x0001e550


	//   ....[8]....
        /*1140*/ 	.word	0x0001ff50


	//----- nvinfo : EIATTR_MBARRIER_INSTR_OFFSETS
	.align		4
.L_1104:
        /*1144*/ 	.byte	0x04, 0x39
        /*1146*/ 	.short	(.L_1106 - .L_1105)


	//   ....[0]....
.L_1105:
        /*1148*/ 	.word	0x00000250
        /*114c*/ 	.word	0x000000ff
        /*1150*/ 	.word	0x00022800
        /*1154*/ 	.short	0x0100
        /*1156*/ 	.byte	0x08
	.zero		1


	//   ....[1]....
        /*1158*/ 	.word	0x00000260
        /*115c*/ 	.word	0x000000ff
        /*1160*/ 	.word	0x00022820
        /*1164*/ 	.short	0x0100
        /*1166*/ 	.byte	0x08
	.zero		1


	//   ....[2]....
        /*1168*/ 	.word	0x00000350
        /*116c*/ 	.word	0x000000ff
        /*1170*/ 	.word	0x00022830
        /*1174*/ 	.short	0x0100
        /*1176*/ 	.byte	0x08
	.zero		1


	//   ....[3]....
        /*1178*/ 	.word	0x00000360
        /*117c*/ 	.word	0x000000ff
        /*1180*/ 	.word	0x00022840
        /*1184*/ 	.short	0x0100
        /*1186*/ 	.byte	0x08
	.zero		1


	//   ....[4]....
        /*1188*/ 	.word	0x00000370
        /*118c*/ 	.word	0x000000ff
        /*1190*/ 	.word	0x00022838
        /*1194*/ 	.short	0x0100
        /*1196*/ 	.byte	0x08
	.zero		1


	//   ....[5]....
        /*1198*/ 	.word	0x00000380
        /*119c*/ 	.word	0x000000ff
        /*11a0*/ 	.word	0x00022848
        /*11a4*/ 	.short	0x0100
        /*11a6*/ 	.byte	0x08
	.zero		1


	//   ....[6]....
        /*11a8*/ 	.word	0x000004b0
        /*11ac*/ 	.word	0x000000ff
        /*11b0*/ 	.word	0x00022850
        /*11b4*/ 	.short	0x0100
        /*11b6*/ 	.byte	0x08
	.zero		1


	//   ....[7]....
        /*11b8*/ 	.word	0x000004c0
        /*11bc*/ 	.word	0x000000ff
        /*11c0*/ 	.word	0x00022860
        /*11c4*/ 	.short	0x0100
        /*11c6*/ 	.byte	0x08
	.zero		1


	//   ....[8]....
        /*11c8*/ 	.word	0x000004d0
        /*11cc*/ 	.word	0x000000ff
        /*11d0*/ 	.word	0x00022858
        /*11d4*/ 	.short	0x0100
        /*11d6*/ 	.byte	0x08
	.zero		1


	//   ....[9]....
        /*11d8*/ 	.word	0x000004e0
        /*11dc*/ 	.word	0x000000ff
        /*11e0*/ 	.word	0x00022868
        /*11e4*/ 	.short	0x0100
        /*11e6*/ 	.byte	0x08
	.zero		1


	//   ....[10]....
        /*11e8*/ 	.word	0x000005d0
        /*11ec*/ 	.word	0x000000ff
        /*11f0*/ 	.word	0x00022870
        /*11f4*/ 	.short	0x0100
        /*11f6*/ 	.byte	0x06
	.zero		1


	//   ....[11]....
        /*11f8*/ 	.word	0x000005e0
        /*11fc*/ 	.word	0x000000ff
        /*1200*/ 	.word	0x00022880
        /*1204*/ 	.short	0x0100
        /*1206*/ 	.byte	0x06
	.zero		1


	//   ....[12]....
        /*1208*/ 	.word	0x000005f0
        /*120c*/ 	.word	0x000000ff
        /*1210*/ 	.word	0x00022878
        /*1214*/ 	.short	0x0100
        /*1216*/ 	.byte	0x06
	.zero		1


	//   ....[13]....
        /*1218*/ 	.word	0x00000600
        /*121c*/ 	.word	0x000000ff
        /*1220*/ 	.word	0x00022888
        /*1224*/ 	.short	0x0100
        /*1226*/ 	.byte	0x06
	.zero		1


	//   ....[14]....
        /*1228*/ 	.word	0x00000730
        /*122c*/ 	.word	0x000000ff
        /*1230*/ 	.word	0x00022890
        /*1234*/ 	.short	0x0100
        /*1236*/ 	.byte	0x08
	.zero		1


	//   ....[15]....
        /*1238*/ 	.word	0x00000740
        /*123c*/ 	.word	0x000000ff
        /*1240*/ 	.word	0x000228a0
        /*1244*/ 	.short	0x0100
        /*1246*/ 	.byte	0x08
	.zero		1


	//   ....[16]....
        /*1248*/ 	.word	0x00000750
        /*124c*/ 	.word	0x000000ff
        /*1250*/ 	.word	0x00022898
        /*1254*/ 	.short	0x0100
        /*1256*/ 	.byte	0x08
	.zero		1


	//   ....[17]....
        /*1258*/ 	.word	0x00000760
        /*125c*/ 	.word	0x000000ff
        /*1260*/ 	.word	0x000228a8
        /*1264*/ 	.short	0x0100
        /*1266*/ 	.byte	0x08
	.zero		1


	//   ....[18]....
        /*1268*/ 	.word	0x000008a0
        /*126c*/ 	.word	0x000000ff
        /*1270*/ 	.word	0x000228b0
        /*1274*/ 	.short	0x0100
        /*1276*/ 	.byte	0x08
	.zero		1


	//   ....[19]....
        /*1278*/ 	.word	0x000008b0
        /*127c*/ 	.word	0x000000ff
        /*1280*/ 	.word	0x000228c0
        /*1284*/ 	.short	0x0100
        /*1286*/ 	.byte	0x08
	.zero		1


	//   ....[20]....
        /*1288*/ 	.word	0x000008c0
        /*128c*/ 	.word	0x000000ff
        /*1290*/ 	.word	0x000228b8
        /*1294*/ 	.short	0x0100
        /*1296*/ 	.byte	0x08
	.zero		1


	//   ....[21]....
        /*1298*/ 	.word	0x000008d0
        /*129c*/ 	.word	0x000000ff
        /*12a0*/ 	.word	0x000228c8
        /*12a4*/ 	.short	0x0100
        /*12a6*/ 	.byte	0x08
	.zero		1


	//   ....[22]....
        /*12a8*/ 	.word	0x00002a30
        /*12ac*/ 	.word	0x00000058
        /*12b0*/ 	.word	0x00022890
        /*12b4*/ 	.short	0x010a
        /*12b6*/ 	.byte	0x3f
	.zero		1


	//   ....[23]....
        /*12b8*/ 	.word	0x00005c70
        /*12bc*/ 	.word	0x00000058
        /*12c0*/ 	.word	0x00022890
        /*12c4*/ 	.short	0x010a
        /*12c6*/ 	.byte	0x3f
	.zero		1


	//   ....[24]....
        /*12c8*/ 	.word	0x00008c20
        /*12cc*/ 	.word	0x00000058
        /*12d0*/ 	.word	0x00022890
        /*12d4*/ 	.short	0x010a
        /*12d6*/ 	.byte	0x3f
	.zero		1


	//   ....[25]....
        /*12d8*/ 	.word	0x000091f0
        /*12dc*/ 	.word	0x00000004
        /*12e0*/ 	.word	0x00000000
        /*12e4*/ 	.short	0x0101
        /*12e6*/ 	.byte	0x3f
	.zero		1


	//   ....[26]....
        /*12e8*/ 	.word	0x00009230
        /*12ec*/ 	.word	0x00000058
        /*12f0*/ 	.word	0x000228b0
        /*12f4*/ 	.short	0x010a
        /*12f6*/ 	.byte	0x3f
	.zero		1


	//   ....[27]....
        /*12f8*/ 	.word	0x00009770
        /*12fc*/ 	.word	0x00000058
        /*1300*/ 	.word	0x00000000
        /*1304*/ 	.short	0x0101
        /*1306*/ 	.byte	0x3f
	.zero		1


	//   ....[28]....
        /*1308*/ 	.word	0x0000a090
        /*130c*/ 	.word	0x00000012
        /*1310*/ 	.word	0x00022800
        /*1314*/ 	.short	0x010a
        /*1316*/ 	.byte	0x3f
	.zero		1


	//   ....[29]....
        /*1318*/ 	.word	0x0000a0e0
        /*131c*/ 	.word	0x00000012
        /*1320*/ 	.word	0x00022800
        /*1324*/ 	.short	0x010a
        /*1326*/ 	.byte	0x3f
	.zero		1


	//   ....[30]....
        /*1328*/ 	.word	0x0000a9c0
        /*132c*/ 	.word	0x00000012
        /*1330*/ 	.word	0x00022800
        /*1334*/ 	.short	0x010a
        /*1336*/ 	.byte	0x3f
	.zero		1


	//   ....[31]....
        /*1338*/ 	.word	0x0000cf50
        /*133c*/ 	.word	0x00000012
        /*1340*/ 	.word	0x00022800
        /*1344*/ 	.short	0x010a
        /*1346*/ 	.byte	0x3f
	.zero		1


	//   ....[32]....
        /*1348*/ 	.word	0x0000eff0
        /*134c*/ 	.word	0x00000000
        /*1350*/ 	.word	0x00022830
        /*1354*/ 	.short	0x010a
        /*1356*/ 	.byte	0x3f
	.zero		1


	//   ....[33]....
        /*1358*/ 	.word	0x0000f080
        /*135c*/ 	.word	0x00000000
        /*1360*/ 	.word	0x00022830
        /*1364*/ 	.short	0x010a
        /*1366*/ 	.byte	0x3f
	.zero		1


	//   ....[34]....
        /*1368*/ 	.word	0x000115c0
        /*136c*/ 	.word	0x00000045
        /*1370*/ 	.word	0x00000000
        /*1374*/ 	.short	0x0101
        /*1376*/ 	.byte	0x3f
	.zero		1


	//   ....[35]....
        /*1378*/ 	.word	0x000122c0
        /*137c*/ 	.word	0x00000003
        /*1380*/ 	.word	0x00022830
        /*1384*/ 	.short	0x010a
        /*1386*/ 	.byte	0x3f
	.zero		1


	//   ....[36]....
        /*1388*/ 	.word	0x00012310
        /*138c*/ 	.word	0x00000003
        /*1390*/ 	.word	0x00022830
        /*1394*/ 	.short	0x010a
        /*1396*/ 	.byte	0x3f
	.zero		1


	//   ....[37]....
        /*1398*/ 	.word	0x00012fb0
        /*139c*/ 	.word	0x0000000c
        /*13a0*/ 	.word	0x00022850
        /*13a4*/ 	.short	0x010a
        /*13a6*/ 	.byte	0x3f
	.zero		1


	//   ....[38]....
        /*13a8*/ 	.word	0x00012ff0
        /*13ac*/ 	.word	0x0000000c
        /*13b0*/ 	.word	0x00022850
        /*13b4*/ 	.short	0x010a
        /*13b6*/ 	.byte	0x3f
	.zero		1


	//   ....[39]....
        /*13b8*/ 	.word	0x000149b0
        /*13bc*/ 	.word	0x0000009e
        /*13c0*/ 	.word	0x00000000
        /*13c4*/ 	.short	0x0101
        /*13c6*/ 	.byte	0x3f
	.zero		1


	//   ....[40]....
        /*13c8*/ 	.word	0x000154b0
        /*13cc*/ 	.word	0x00000015
        /*13d0*/ 	.word	0x00000000
        /*13d4*/ 	.short	0x0101
        /*13d6*/ 	.byte	0x3f
	.zero		1


	//   ....[41]....
        /*13d8*/ 	.word	0x00015bf0
        /*13dc*/ 	.word	0x00000003
        /*13e0*/ 	.word	0x00022830
        /*13e4*/ 	.short	0x010a
        /*13e6*/ 	.byte	0x3f
	.zero		1


	//   ....[42]....
        /*13e8*/ 	.word	0x00015c40
        /*13ec*/ 	.word	0x00000003
        /*13f0*/ 	.word	0x00022830
        /*13f4*/ 	.short	0x010a
        /*13f6*/ 	.byte	0x3f
	.zero		1


	//   ....[43]....
        /*13f8*/ 	.word	0x000168c0
        /*13fc*/ 	.word	0x0000000c
        /*1400*/ 	.word	0x00022850
        /*1404*/ 	.short	0x010a
        /*1406*/ 	.byte	0x3f
	.zero		1


	//   ....[44]....
        /*1408*/ 	.word	0x00016900
        /*140c*/ 	.word	0x0000000c
        /*1410*/ 	.word	0x00022850
        /*1414*/ 	.short	0x010a
        /*1416*/ 	.byte	0x3f
	.zero		1


	//   ....[45]....
        /*1418*/ 	.word	0x000175b0
        /*141c*/ 	.word	0x000000a7
        /*1420*/ 	.word	0x00000000
        /*1424*/ 	.short	0x0101
        /*1426*/ 	.byte	0x3f
	.zero		1


	//   ....[46]....
        /*1428*/ 	.word	0x00018250
        /*142c*/ 	.word	0x00000015
        /*1430*/ 	.word	0x00000000
        /*1434*/ 	.short	0x0101
        /*1436*/ 	.byte	0x3f
	.zero		1


	//   ....[47]....
        /*1438*/ 	.word	0x000188f0
        /*143c*/ 	.word	0x0000000f
        /*1440*/ 	.word	0x00022850
        /*1444*/ 	.short	0x010a
        /*1446*/ 	.byte	0x3f
	.zero		1


	//   ....[48]....
        /*1448*/ 	.word	0x00018970
        /*144c*/ 	.word	0x0000000f
        /*1450*/ 	.word	0x00022850
        /*1454*/ 	.short	0x010a
        /*1456*/ 	.byte	0x3f
	.zero		1


	//   ....[49]....
        /*1458*/ 	.word	0x00018f80
        /*145c*/ 	.word	0x00000003
        /*1460*/ 	.word	0x00000000
        /*1464*/ 	.short	0x0101
        /*1466*/ 	.byte	0x3f
	.zero		1


	//   ....[50]....
        /*1468*/ 	.word	0x0001ab90
        /*146c*/ 	.word	0x00000000
        /*1470*/ 	.word	0x00000000
        /*1474*/ 	.short	0x0101
        /*1476*/ 	.byte	0x3f
	.zero		1


	//   ....[51]....
        /*1478*/ 	.word	0x0001d2a0
        /*147c*/ 	.word	0x00000016
        /*1480*/ 	.word	0x00022820
        /*1484*/ 	.short	0x010a
        /*1486*/ 	.byte	0x3f
	.zero		1


	//   ....[52]....
        /*1488*/ 	.word	0x0001d360
        /*148c*/ 	.word	0x00000005
        /*1490*/ 	.word	0x000228a0
        /*1494*/ 	.short	0x010a
        /*1496*/ 	.byte	0x3f
	.zero		1


	//   ....[53]....
        /*1498*/ 	.word	0x0001d590
        /*149c*/ 	.word	0x00000005
        /*14a0*/ 	.word	0x000228c0
        /*14a4*/ 	.short	0x010a
        /*14a6*/ 	.byte	0x3f
	.zero		1


	//   ....[54]....
        /*14a8*/ 	.word	0x0001d910
        /*14ac*/ 	.word	0x00000005
        /*14b0*/ 	.word	0x000228a0
        /*14b4*/ 	.short	0x010a
        /*14b6*/ 	.byte	0x3f
	.zero		1


	//   ....[55]....
        /*14b8*/ 	.word	0x0001db30
        /*14bc*/ 	.word	0x00000005
        /*14c0*/ 	.word	0x000228c0
        /*14c4*/ 	.short	0x010a
        /*14c6*/ 	.byte	0x3f
	.zero		1


	//   ....[56]....
        /*14c8*/ 	.word	0x0001eb30
        /*14cc*/ 	.word	0x00000006
        /*14d0*/ 	.word	0x00022880
        /*14d4*/ 	.short	0x010a
        /*14d6*/ 	.byte	0x3f
	.zero		1


	//   ....[57]....
        /*14d8*/ 	.word	0x0001f3e0
        /*14dc*/ 	.word	0x00000006
        /*14e0*/ 	.word	0x00022870
        /*14e4*/ 	.short	0x0107
        /*14e6*/ 	.byte	0x3f
	.zero		1


	//   ....[58]....
        /*14e8*/ 	.word	0x0001f4a0
        /*14ec*/ 	.word	0x00000006
        /*14f0*/ 	.word	0x00022870
        /*14f4*/ 	.short	0x0101
        /*14f6*/ 	.byte	0x3f
	.zero		1


	//   ....[59]....
        /*14f8*/ 	.word	0x0001f4f0
        /*14fc*/ 	.word	0x00000006
        /*1500*/ 	.word	0x00022840
        /*1504*/ 	.short	0x010a
        /*1506*/ 	.byte	0x3f
	.zero		1


	//   ....[60]....
        /*1508*/ 	.word	0x0001fc70
        /*150c*/ 	.word	0x00000006
        /*1510*/ 	.word	0x00022830
        /*1514*/ 	.short	0x0107
        /*1516*/ 	.byte	0x3f
	.zero		1


	//   ....[61]....
        /*1518*/ 	.word	0x0001fd50
        /*151c*/ 	.word	0x00000006
        /*1520*/ 	.word	0x00022830
        /*1524*/ 	.short	0x0101
        /*1526*/ 	.byte	0x3f
	.zero		1


	//   ....[62]....
        /*1528*/ 	.word	0x000206d0
        /*152c*/ 	.word	0x00000016
        /*1530*/ 	.word	0x00022800
        /*1534*/ 	.short	0x0107
        /*1536*/ 	.byte	0x3f
	.zero		1


	//   ....[63]....
        /*1538*/ 	.word	0x000207c0
        /*153c*/ 	.word	0x00000016
        /*1540*/ 	.word	0x00022800
        /*1544*/ 	.short	0x0101
        /*1546*/ 	.byte	0x3f
	.zero		1


	//   ....[64]....
        /*1548*/ 	.word	0x000207e0
        /*154c*/ 	.word	0x00000016
        /*1550*/ 	.word	0x00022820
        /*1554*/ 	.short	0x010a
        /*1556*/ 	.byte	0x3f
	.zero		1


	//   ....[65]....
        /*1558*/ 	.word	0x00020cd0
        /*155c*/ 	.word	0x00000000
        /*1560*/ 	.word	0x00022880
        /*1564*/ 	.short	0x010a
        /*1566*/ 	.byte	0x3f
	.zero		1


	//   ....[66]....
        /*1568*/ 	.word	0x000212c0
        /*156c*/ 	.word	0x00000000
        /*1570*/ 	.word	0x00022870
        /*1574*/ 	.short	0x0107
        /*1576*/ 	.byte	0x3f
	.zero		1


	//   ....[67]....
        /*1578*/ 	.word	0x00021380
        /*157c*/ 	.word	0x00000000
        /*1580*/ 	.word	0x00022870
        /*1584*/ 	.short	0x0101
        /*1586*/ 	.byte	0x3f
	.zero		1


	//   ....[68]....
        /*1588*/ 	.word	0x000213b0
        /*158c*/ 	.word	0x00000000
        /*1590*/ 	.word	0x00022840
        /*1594*/ 	.short	0x010a
        /*1596*/ 	.byte	0x3f
	.zero		1


	//   ....[69]....
        /*1598*/ 	.word	0x00021970
        /*159c*/ 	.word	0x00000000
        /*15a0*/ 	.word	0x00022830
        /*15a4*/ 	.short	0x0107
        /*15a6*/ 	.byte	0x3f
	.zero		1


	//   ....[70]....
        /*15a8*/ 	.word	0x00021a40
        /*15ac*/ 	.word	0x00000000
        /*15b0*/ 	.word	0x00022830
        /*15b4*/ 	.short	0x0101
        /*15b6*/ 	.byte	0x3f
	.zero		1


	//   ....[71]....
        /*15b8*/ 	.word	0x00021ac0
        /*15bc*/ 	.word	0x00000000
        /*15c0*/ 	.word	0x00022870
        /*15c4*/ 	.short	0x010a
        /*15c6*/ 	.byte	0x3f
	.zero		1


	//   ....[72]....
        /*15c8*/ 	.word	0x00021b50
        /*15cc*/ 	.word	0x00000000
        /*15d0*/ 	.word	0x00022860
        /*15d4*/ 	.short	0x010a
        /*15d6*/ 	.byte	0x3f
	.zero		1


	//   ....[73]....
        /*15d8*/ 	.word	0x00022220
        /*15dc*/ 	.word	0x00000000
        /*15e0*/ 	.word	0x00022850
        /*15e4*/ 	.short	0x0101
        /*15e6*/ 	.byte	0x3f
	.zero		1


	//   ....[74]....
        /*15e8*/ 	.word	0x000222b0
        /*15ec*/ 	.word	0x00000000
        /*15f0*/ 	.word	0x00000000
        /*15f4*/ 	.short	0x0101
        /*15f6*/ 	.byte	0x3f
	.zero		1


	//   ....[75]....
        /*15f8*/ 	.word	0x00022480
        /*15fc*/ 	.word	0x00000000
        /*1600*/ 	.word	0x00022870
        /*1604*/ 	.short	0x010a
        /*1606*/ 	.byte	0x3f
	.zero		1


	//   ....[76]....
        /*1608*/ 	.word	0x00022510
        /*160c*/ 	.word	0x00000000
        /*1610*/ 	.word	0x00022860
        /*1614*/ 	.short	0x010a
        /*1616*/ 	.byte	0x3f
	.zero		1


	//   ....[77]....
        /*1618*/ 	.word	0x00022bf0
        /*161c*/ 	.word	0x00000000
        /*1620*/ 	.word	0x00022850
        /*1624*/ 	.short	0x0101
        /*1626*/ 	.byte	0x3f
	.zero		1


	//   ....[78]....
        /*1628*/ 	.word	0x00022ca0
        /*162c*/ 	.word	0x00000000
        /*1630*/ 	.word	0x00000000
        /*1634*/ 	.short	0x0101
        /*1636*/ 	.byte	0x3f
	.zero		1


	//   ....[79]....
        /*1638*/ 	.word	0x000239d0
        /*163c*/ 	.word	0x00000005
        /*1640*/ 	.word	0x00022820
        /*1644*/ 	.short	0x010a
        /*1646*/ 	.byte	0x3f
	.zero		1


	//   ....[80]....
        /*1648*/ 	.word	0x00023b70
        /*164c*/ 	.word	0x00000003
        /*1650*/ 	.word	0x00022840
        /*1654*/ 	.short	0x010a
        /*1656*/ 	.byte	0x3f
	.zero		1


	//   ....[81]....
        /*1658*/ 	.word	0x00023c00
        /*165c*/ 	.word	0x00000005
        /*1660*/ 	.word	0x00022840
        /*1664*/ 	.short	0x010a
        /*1666*/ 	.byte	0x3f
	.zero		1


	//   ....[82]....
        /*1668*/ 	.word	0x00023c40
        /*166c*/ 	.word	0x00000003
        /*1670*/ 	.word	0x00022860
        /*1674*/ 	.short	0x010a
        /*1676*/ 	.byte	0x3f
	.zero		1


	//   ....[83]....
        /*1678*/ 	.word	0x00023c80
        /*167c*/ 	.word	0x00000005
        /*1680*/ 	.word	0x00022860
        /*1684*/ 	.short	0x010a
        /*1686*/ 	.byte	0x3f
	.zero		1


	//   ....[84]....
        /*1688*/ 	.word	0x00023cc0
        /*168c*/ 	.word	0x00000003
        /*1690*/ 	.word	0x00022880
        /*1694*/ 	.short	0x010a
        /*1696*/ 	.byte	0x3f
	.zero		1


	//   ....[85]....
        /*1698*/ 	.word	0x00023d00
        /*169c*/ 	.word	0x00000005
        /*16a0*/ 	.word	0x00022880
        /*16a4*/ 	.short	0x010a
        /*16a6*/ 	.byte	0x3f
	.zero		1


	//   ....[86]....
        /*16a8*/ 	.word	0x00023d60
        /*16ac*/ 	.word	0x00000058
        /*16b0*/ 	.word	0x00022890
        /*16b4*/ 	.short	0x010a
        /*16b6*/ 	.byte	0x3f
	.zero		1


	//   ....[87]....
        /*16b8*/ 	.word	0x00024110
        /*16bc*/ 	.word	0x00000058
        /*16c0*/ 	.word	0x00022890
        /*16c4*/ 	.short	0x010a
        /*16c6*/ 	.byte	0x3f
	.zero		1


	//   ....[88]....
        /*16c8*/ 	.word	0x000244d0
        /*16cc*/ 	.word	0x00000058
        /*16d0*/ 	.word	0x00022890
        /*16d4*/ 	.short	0x010a
        /*16d6*/ 	.byte	0x3f
	.zero		1


	//   ....[89]....
        /*16d8*/ 	.word	0x00024880
        /*16dc*/ 	.word	0x00000058
        /*16e0*/ 	.word	0x000228b0
        /*16e4*/ 	.short	0x010a
        /*16e6*/ 	.byte	0x3f
	.zero		1


	//   ....[90]....
        /*16e8*/ 	.word	0x00024d50
        /*16ec*/ 	.word	0x00000012
        /*16f0*/ 	.word	0x00022800
        /*16f4*/ 	.short	0x010a
        /*16f6*/ 	.byte	0x3f
	.zero		1


	//   ....[91]....
        /*16f8*/ 	.word	0x00025240
        /*16fc*/ 	.word	0x00000012
        /*1700*/ 	.word	0x00022800
        /*1704*/ 	.short	0x010a
        /*1706*/ 	.byte	0x3f
	.zero		1


	//   ....[92]....
        /*1708*/ 	.word	0x00025290
        /*170c*/ 	.word	0x00000000
        /*1710*/ 	.word	0x00022830
        /*1714*/ 	.short	0x010a
        /*1716*/ 	.byte	0x3f
	.zero		1


	//   ....[93]....
        /*1718*/ 	.word	0x000252e0
        /*171c*/ 	.word	0x00000003
        /*1720*/ 	.word	0x00022830
        /*1724*/ 	.short	0x010a
        /*1726*/ 	.byte	0x3f
	.zero		1


	//   ....[94]....
        /*1728*/ 	.word	0x00025330
        /*172c*/ 	.word	0x0000000c
        /*1730*/ 	.word	0x00022850
        /*1734*/ 	.short	0x010a
        /*1736*/ 	.byte	0x3f
	.zero		1


	//   ....[95]....
        /*1738*/ 	.word	0x00025380
        /*173c*/ 	.word	0x00000003
        /*1740*/ 	.word	0x00022830
        /*1744*/ 	.short	0x010a
        /*1746*/ 	.byte	0x3f
	.zero		1


	//   ....[96]....
        /*1748*/ 	.word	0x000253d0
        /*174c*/ 	.word	0x0000000c
        /*1750*/ 	.word	0x00022850
        /*1754*/ 	.short	0x010a
        /*1756*/ 	.byte	0x3f
	.zero		1


	//   ....[97]....
        /*1758*/ 	.word	0x00025420
        /*175c*/ 	.word	0x0000000f
        /*1760*/ 	.word	0x00022850
        /*1764*/ 	.short	0x010a
        /*1766*/ 	.byte	0x3f
	.zero		1


	//   ....[98]....
        /*1768*/ 	.word	0x000269e0
        /*176c*/ 	.word	0x00000016
        /*1770*/ 	.word	0x00022820
        /*1774*/ 	.short	0x010a
        /*1776*/ 	.byte	0x3f
	.zero		1


	//   ....[99]....
        /*1778*/ 	.word	0x00026a30
        /*177c*/ 	.word	0x00000005
        /*1780*/ 	.word	0x000228a0
        /*1784*/ 	.short	0x010a
        /*1786*/ 	.byte	0x3f
	.zero		1


	//   ....[100]....
        /*1788*/ 	.word	0x00026a80
        /*178c*/ 	.word	0x00000005
        /*1790*/ 	.word	0x000228c0
        /*1794*/ 	.short	0x010a
        /*1796*/ 	.byte	0x3f
	.zero		1


	//   ....[101]....
        /*1798*/ 	.word	0x00026ad0
        /*179c*/ 	.word	0x00000005
        /*17a0*/ 	.word	0x000228a0
        /*17a4*/ 	.short	0x010a
        /*17a6*/ 	.byte	0x3f
	.zero		1


	//   ....[102]....
        /*17a8*/ 	.word	0x00026b20
        /*17ac*/ 	.word	0x00000005
        /*17b0*/ 	.word	0x000228c0
        /*17b4*/ 	.short	0x010a
        /*17b6*/ 	.byte	0x3f
	.zero		1


	//   ....[103]....
        /*17b8*/ 	.word	0x00026c50
        /*17bc*/ 	.word	0x00000006
        /*17c0*/ 	.word	0x00022880
        /*17c4*/ 	.short	0x010a
        /*17c6*/ 	.byte	0x3f
	.zero		1


	//   ....[104]....
        /*17c8*/ 	.word	0x000279a0
        /*17cc*/ 	.word	0x00000006
        /*17d0*/ 	.word	0x00022840
        /*17d4*/ 	.short	0x010a
        /*17d6*/ 	.byte	0x3f
	.zero		1


	//   ....[105]....
        /*17d8*/ 	.word	0x00028f40
        /*17dc*/ 	.word	0x00000016
        /*17e0*/ 	.word	0x00022820
        /*17e4*/ 	.short	0x010a
        /*17e6*/ 	.byte	0x3f
	.zero		1


	//   ....[106]....
        /*17e8*/ 	.word	0x00028f90
        /*17ec*/ 	.word	0x00000000
        /*17f0*/ 	.word	0x00022880
        /*17f4*/ 	.short	0x010a
        /*17f6*/ 	.byte	0x3f
	.zero		1


	//   ....[107]....
        /*17f8*/ 	.word	0x00029ad0
        /*17fc*/ 	.word	0x00000000
        /*1800*/ 	.word	0x00022840
        /*1804*/ 	.short	0x010a
        /*1806*/ 	.byte	0x3f
	.zero		1


	//   ....[108]....
        /*1808*/ 	.word	0x0002a5e0
        /*180c*/ 	.word	0x00000000
        /*1810*/ 	.word	0x00022870
        /*1814*/ 	.short	0x010a
        /*1816*/ 	.byte	0x3f
	.zero		1


	//   ....[109]....
        /*1818*/ 	.word	0x0002a630
        /*181c*/ 	.word	0x00000000
        /*1820*/ 	.word	0x00022860
        /*1824*/ 	.short	0x010a
        /*1826*/ 	.byte	0x3f
	.zero		1


	//   ....[110]....
        /*1828*/ 	.word	0x0002a680
        /*182c*/ 	.word	0x00000000
        /*1830*/ 	.word	0x00022870
        /*1834*/ 	.short	0x010a
        /*1836*/ 	.byte	0x3f
	.zero		1


	//   ....[111]....
        /*1838*/ 	.word	0x0002a6d0
        /*183c*/ 	.word	0x00000000
        /*1840*/ 	.word	0x00022860
        /*1844*/ 	.short	0x010a
        /*1846*/ 	.byte	0x3f
	.zero		1


	//   ....[112]....
        /*1848*/ 	.word	0x0002b060
        /*184c*/ 	.word	0x00000005
        /*1850*/ 	.word	0x00022820
        /*1854*/ 	.short	0x010a
        /*1856*/ 	.byte	0x3f
	.zero		1


	//   ....[113]....
        /*1858*/ 	.word	0x0002b200
        /*185c*/ 	.word	0x00000003
        /*1860*/ 	.word	0x00022840
        /*1864*/ 	.short	0x010a
        /*1866*/ 	.byte	0x3f
	.zero		1


	//   ....[114]....
        /*1868*/ 	.word	0x0002b250
        /*186c*/ 	.word	0x00000005
        /*1870*/ 	.word	0x00022840
        /*1874*/ 	.short	0x010a
        /*1876*/ 	.byte	0x3f
	.zero		1


	//   ....[115]....
        /*1878*/ 	.word	0x0002b2a0
        /*187c*/ 	.word	0x00000003
        /*1880*/ 	.word	0x00022860
        /*1884*/ 	.short	0x010a
        /*1886*/ 	.byte	0x3f
	.zero		1


	//   ....[116]....
        /*1888*/ 	.word	0x0002b2f0
        /*188c*/ 	.word	0x00000005
        /*1890*/ 	.word	0x00022860
        /*1894*/ 	.short	0x010a
        /*1896*/ 	.byte	0x3f
	.zero		1


	//   ....[117]....
        /*1898*/ 	.word	0x0002b340
        /*189c*/ 	.word	0x00000003
        /*18a0*/ 	.word	0x00022880
        /*18a4*/ 	.short	0x010a
        /*18a6*/ 	.byte	0x3f
	.zero		1


	//----- nvinfo : EIATTR_NUM_MBARRIERS
	.align		4
.L_1106:
        /*18a8*/ 	.byte	0x03, 0x38
        /*18aa*/ 	.short	0x0016


	//----- nvinfo : EIATTR_EXIT_INSTR_OFFSETS
	.align		4
        /*18ac*/ 	.byte	0x04, 0x1c
        /*18ae*/ 	.short	(.L_1108 - .L_1107)


	//   ....[0]....
.L_1107:
        /*18b0*/ 	.word	0x00023d50


	//----- nvinfo : EIATTR_MAX_THREADS
	.align		4
.L_1108:
        /*18b4*/ 	.byte	0x04, 0x05
        /*18b6*/ 	.short	(.L_1110 - .L_1109)
.L_1109:
        /*18b8*/ 	.word	0x00000180
        /*18bc*/ 	.word	0x00000001
        /*18c0*/ 	.word	0x00000001


	//----- nvinfo : EIATTR_CRS_STACK_SIZE
	.align		4
.L_1110:
        /*18c4*/ 	.byte	0x04, 0x1e
        /*18c6*/ 	.short	(.L_1112 - .L_1111)
.L_1111:
        /*18c8*/ 	.word	0x00000000


	//----- nvinfo : EIATTR_CBANK_PARAM_SIZE
	.align		4
.L_1112:
        /*18cc*/ 	.byte	0x03, 0x19
        /*18ce*/ 	.short	0x0af0


	//----- nvinfo : EIATTR_PARAM_CBANK
	.align		4
        /*18d0*/ 	.byte	0x04, 0x0a
        /*18d2*/ 	.short	(.L_1114 - .L_1113)
	.align		4
.L_1113:
        /*18d4*/ 	.word	index@(.nv.constant0._ZN7cutlass13device_kernelIN5flash11enable_sm90INS1_16FlashAttnFwdSm90INS1_25CollectiveMainloopFwdSm90ILi2EN4cute5tupleIJNS5_1CILi1EEES8_S8_EEENS6_IJNS7_ILi128EEENS7_ILi160EEESA_EEELi128ENS_12float_e4m3_tEfNS_4arch4Sm90ELb1ELb0ELb0ELb1ELb1ELb1ELb0ELb1ELb1ELb1ELb0ELb0EEENS1_21CollectiveEpilogueFwdINS6_IJSA_SA_SB_EEES9_NS_10bfloat16_tESF_Li256ELb1ELb1ELb0ELb1EEENS1_36VarlenDynamicPersistentTileSchedulerILi128ELi160ELi256ELi128ELb0ELb1ELb1ELb1ELb1ELb1EEEEEEEEEvNT_6ParamsE)
        /*18d8*/ 	.short	0x0210
        /*18da*/ 	.short	0x0af0


	//----- nvinfo : EIATTR_SW_WAR
	.align		4
.L_1114:
        /*18dc*/ 	.byte	0x04, 0x36
        /*18de*/ 	.short	(.L_1116 - .L_1115)
.L_1115:
        /*18e0*/ 	.word	0x00000008
.L_1116:


//--------------------- .nv.info._ZN7cutlass13device_kernelIN5flash11enable_sm90INS1_16FlashAttnFwdSm90INS1_25CollectiveMainloopFwdSm90ILi2EN4cute5tupleIJNS5_1CILi1EEES8_S8_EEENS6_IJNS7_ILi192EEENS7_ILi128EEENS7_ILi96EEEEEELi96ENS_12float_e4m3_tEfNS_4arch4Sm90ELb0ELb0ELb0ELb0ELb1ELb0ELb0ELb1ELb1ELb1ELb0ELb0EEENS1_21CollectiveEpilogueFwdINS6_IJSA_SC_SB_EEES9_NS_10bfloat16_tESG_Li384ELb0ELb1ELb0ELb1EEENS1_29StaticPersistentTileSchedulerILb0EEEEEEEEEvNT_6ParamsE --------------------------
	.section	.nv.info._ZN7cutlass13device_kernelIN5flash11enable_sm90INS1_16FlashAttnFwdSm90INS1_25CollectiveMainloopFwdSm90ILi2EN4cute5tupleIJNS5_1CILi1EEES8_S8_EEENS6_IJNS7_ILi192EEENS7_ILi128EEENS7_ILi96EEEEEELi96ENS_12float_e4m3_tEfNS_4arch4Sm90ELb0ELb0ELb0ELb0ELb1ELb0ELb0ELb1ELb1ELb1ELb0ELb0EEENS1_21CollectiveEpilogueFwdINS6_IJSA_SC_SB_EEES9_NS_10bfloat16_tESG_Li384ELb0ELb1ELb0ELb1EEENS1_29StaticPersistentTileSchedulerILb0EEEEEEEEEvNT_6ParamsE,"",@"SHT_CUDA_INFO"
	.sectionflags	@""
	.align	4


	//----- nvinfo : EIATTR_CUDA_API_VERSION
	.align		4
        /*0000*/ 	.byte	0x04, 0x37
        /*0002*/ 	.short	(.L_1118 - .L_1117)
.L_1117:
        /*0004*/ 	.word	0x00000082


	//----- nvinfo : EIATTR_KPARAM_INFO
	.align		4
.L_1118:
        /*0008*/ 	.byte	0x04, 0x17
        /*000a*/ 	.short	(.L_1120 - .L_1119)
.L_1119:
        /*000c*/ 	.word	0x00000000
        /*0010*/ 	.short	0x0000
        /*0012*/ 	.short	0x0070
        /*0014*/ 	.byte	0x00, 0xf0, 0x01, 0x28


	//----- nvinfo : EIATTR_SPARSE_MMA_MASK
	.align		4
.L_1120:
        /*0018*/ 	.byte	0x03, 0x50
        /*001a*/ 	.short	0x0000


	//----- nvinfo : EIATTR_MAXREG_COUNT
	.align		4
        /*001c*/ 	.byte	0x03, 0x1b
        /*001e*/ 	.short	0x0080


	//----- nvinfo : EIATTR_NUM_BARRIERS
	.align		4
        /*0020*/ 	.byte	0x02, 0x4c
        /*0022*/ 	.byte	0x09
	.zero		1


	//----- nvinfo : EIATTR_EXTERNS
	.align		4
        /*0024*/ 	.byte	0x04, 0x0f
        /*0026*/ 	.short	(.L_1122 - .L_1121)


	//   ....[0]....
	.align		4
.L_1121:
        /*0028*/ 	.word	index@(__assertfail)


	//----- nvinfo : EIATTR_ANNOTATIONS
	.align		4
.L_1122:
        /*002c*/ 	.byte	0x04, 0x55
        /*002e*/ 	.short	(.L_1124 - .L_1123)


	//   ....[0]....
.L_1123:
        /* <DEDUP_REMOVED lines=9> */


	//----- nvinfo : EIATTR_MERCURY_ISA_VERSION
	.align		4
.L_1124:
        /*00b0*/ 	.byte	0x03, 0x5f
        /*00b2*/ 	.short	0x0101


	//----- nvinfo : EIATTR_INT_WARP_WIDE_INSTR_OFFSETS
	.align		4
        /*00b4*/ 	.byte	0x04, 0x31
        /*00b6*/ 	.short	(.L_1126 - .L_1125)


	//   ....[0]....
.L_1125:
        /*00b8*/ 	.word	0x000000c0


	//   ....[1]....
        /*00bc*/ 	.word	0x000000d0


	//   ....[2]....
        /*00c0*/ 	.word	0x00000170


	//----- nvinfo : EIATTR_COOP_GROUP_MASK_REGIDS
	.align		4
.L_1126:
        /*00c4*/ 	.byte	0x04, 0x29
        /*00c6*/ 	.short	(.L_1128 - .L_1127)


	//   ....[0]....
.L_1127:
        /*00c8*/ 	.word	0xffffffff


	//   ....[1]....
        /*00cc*/ 	.word	0xffffffff


	//   ....[2]....
        /*00d0*/ 	.word	0xffffffff


	//   ....[3]....
        /*00d4*/ 	.word	0xffffffff


	//   ....[4]....
        /*00d8*/ 	.word	0xffffffff


	//   ....[5]....
        /*00dc*/ 	.word	0xffffffff


	//   ....[6]....
        /*00e0*/ 	.word	0xffffffff


	//   ....[7]....
        /*00e4*/ 	.word	0xffffffff


	//   ....[8]....
        /*00e8*/ 	.word	0xffffffff


	//   ....[9]....
        /*00ec*/ 	.word	0xffffffff


	//   ....[10]....
        /*00f0*/ 	.word	0xffffffff


	//   ....[11]....
        /*00f4*/ 	.word	0xffffffff


	//   ....[12]....
        /*00f8*/ 	.word	0xffffffff


	//   ....[13]....
        /*00fc*/ 	.word	0xffffffff


	//   ....[14]....
        /*0100*/ 	.word	0xffffffff


	//   ....[15]....
        /*0104*/ 	.word	0xffffffff


	//   ....[16]....
        /*0108*/ 	.word	0xffffffff


	//   ....[17]....
        /*010c*/ 	.word	0xffffffff


	//   ....[18]....
        /*0110*/ 	.word	0xffffffff


	//   ....[19]....
        /*0114*/ 	.word	0xffffffff


	//   ....[20]....
        /*0118*/ 	.word	0xffffffff


	//   ....[21]....
        /*011c*/ 	.word	0xffffffff


	//   ....[22]....
        /*0120*/ 	.word	0xffffffff


	//   ....[23]....
        /*0124*/ 	.word	0xffffffff


	//   ....[24]....
        /*0128*/ 	.word	0xffffffff


	//   ....[25]....
        /*012c*/ 	.word	0xffffffff


	//   ....[26]....
        /*0130*/ 	.word	0xffffffff


	//   ....[27]....
        /*0134*/ 	.word	0xffffffff


	//   ....[28]....
        /*0138*/ 	.word	0xffffffff


	//   ....[29]....
        /*013c*/ 	.word	0xffffffff


	//   ....[30]....
        /*0140*/ 	.word	0xffffffff


	//   ....[31]....
        /*0144*/ 	.word	0xffffffff


	//   ....[32]....
        /*0148*/ 	.word	0xffffffff


	//   ....[33]....
        /*014c*/ 	.word	0xffffffff


	//   ....[34]....
        /*0150*/ 	.word	0xffffffff


	//   ....[35]....
        /*0154*/ 	.word	0xffffffff


	//   ....[36]....
        /*0158*/ 	.word	0xffffffff


	//   ....[37]....
        /*015c*/ 	.word	0xffffffff


	//   ....[38]....
        /*0160*/ 	.word	0xffffffff


	//   ....[39]....
        /*0164*/ 	.word	0xffffffff


	//   ....[40]....
        /*0168*/ 	.word	0xffffffff


	//   ....[41]....
        /*016c*/ 	.word	0xffffffff


	//   ....[42]....
        /*0170*/ 	.word	0xffffffff


	//   ....[43]....
        /*0174*/ 	.word	0xffffffff


	//   ....[44]....
        /*0178*/ 	.word	0xffffffff


	//   ....[45]....
        /*017c*/ 	.word	0xffffffff


	//   ....[46]....
        /*0180*/ 	.word	0xffffffff


	//   ....[47]....
        /*0184*/ 	.word	0xffffffff


	//   ....[48]....
        /*0188*/ 	.word	0xffffffff


	//   ....[49]....
        /*018c*/ 	.word	0xffffffff


	//   ....[50]....
        /*0190*/ 	.word	0xffffffff


	//   ....[51]....
        /*0194*/ 	.word	0xffffffff


	//   ....[52]....
        /*0198*/ 	.word	0xffffffff


	//   ....[53]....
        /*019c*/ 	.word	0xffffffff


	//   ....[54]....
        /*01a0*/ 	.word	0xffffffff


	//   ....[55]....
        /*01a4*/ 	.word	0xffffffff


	//   ....[56]....
        /*01a8*/ 	.word	0xffffffff


	//   ....[57]....
        /*01ac*/ 	.word	0xffffffff


	//   ....[58]....
        /*01b0*/ 	.word	0xffffffff


	//   ....[59]....
        /*01b4*/ 	.word	0xffffffff


	//   ....[60]....
        /*01b8*/ 	.word	0xffffffff


	//   ....[61]....
        /*01bc*/ 	.word	0xffffffff


	//   ....[62]....
        /*01c0*/ 	.word	0xffffffff


	//   ....[63]....
        /*01c4*/ 	.word	0xffffffff


	//   ....[64]....
        /*01c8*/ 	.word	0xffffffff


	//   ....[65]....
        /*01cc*/ 	.word	0xffffffff


	//   ....[66]....
        /*01d0*/ 	.word	0xffffffff


	//   ....[67]....
        /*01d4*/ 	.word	0xffffffff


	//   ....[68]....
        /*01d8*/ 	.word	0xffffffff


	//   ....[69]....
        /*01dc*/ 	.word	0xffffffff


	//   ....[70]....
        /*01e0*/ 	.word	0xffffffff


	//   ....[71]....
        /*01e4*/ 	.word	0xffffffff


	//   ....[72]....
        /*01e8*/ 	.word	0xffffffff


	//   ....[73]....
        /*01ec*/ 	.word	0xffffffff


	//   ....[74]....
        /*01f0*/ 	.word	0x0500000f


	//   ....[75]....
        /*01f4*/ 	.word	0x0500000f


	//   ....[76]....
        /*01f8*/ 	.word	0x0500000f


	//   ....[77]....
        /*01fc*/ 	.word	0x0500000f


	//   ....[78]....
        /*0200*/ 	.word	0x0500000f


	//   ....[79]....
        /*0204*/ 	.word	0x0500000f


	//   ....[80]....
        /*0208*/ 	.word	0x0500000f


	//   ....[81]....
        /*020c*/ 	.word	0x0500000f


	//   ....[82]....
        /*0210*/ 	.word	0x0500000f


	//   ....[83]....
        /*0214*/ 	.word	0x0500000f


	//   ....[84]....
        /*0218*/ 	.word	0x0500000f


	//   ....[85]....
        /*021c*/ 	.word	0x0500000f


	//   ....[86]....
        /*0220*/ 	.word	0x0500000f


	//   ....[87]....
        /*0224*/ 	.word	0x0500000f


	//   ....[88]....
        /*0228*/ 	.word	0x0500000f


	//   ....[89]....
        /*022c*/ 	.word	0x0500000f


	//   ....[90]....
        /*0230*/ 	.word	0x0500000f


	//   ....[91]....
        /*0234*/ 	.word	0x0500000f


	//   ....[92]....
        /*0238*/ 	.word	0x0500000f


	//   ....[93]....
        /*023c*/ 	.word	0x0500000f


	//   ....[94]....
        /*0240*/ 	.word	0x0500000f


	//   ....[95]....
        /*0244*/ 	.word	0x0500000f


	//   ....[96]....
        /*0248*/ 	.word	0x0500000f


	//----- nvinfo : EIATTR_COOP_GROUP_INSTR_OFFSETS
	.align		4
.L_1128:
        /*024c*/ 	.byte	0x04, 0x28
        /*024e*/ 	.short	(.L_1130 - .L_1129)


	//   ....[0]....
.L_1129:
        /*0250*/ 	.word	0x00000070


	//   ....[1]....
        /*0254*/ 	.word	0x000000b0


	//   ....[2]....
        /*0258*/ 	.word	0x000002d0


	//   ....[3]....
        /*025c*/ 	.word	0x00000430


	//   ....[4]....
        /*0260*/ 	.word	0x00000550


	//   ....[5]....
        /*0264*/ 	.word	0x000006b0


	//   ....[6]....
        /*0268*/ 	.word	0x00000e20


	//   ....[7]....
        /*026c*/ 	.word	0x00002160


	//   ....[8]....
        /*0270*/ 	.word	0x00002260


	//   ....[9]....
        /*0274*/ 	.word	0x000027d0


	//   ....[10]....
        /*0278*/ 	.word	0x00002860


	//   ....[11]....
        /*027c*/ 	.word	0x00003e10


	//   ....[12]....
        /*0280*/ 	.word	0x00003e20


	//   ....[13]....
        /*0284*/ 	.word	0x00003e50


	//   ....[14]....
        /*0288*/ 	.word	0x00003e60


	//   ....[15]....
        /*028c*/ 	.word	0x00005470


	//   ....[16]....
        /*0290*/ 	.word	0x00005480


	//   ....[17]....
        /*0294*/ 	.word	0x00005500


	//   ....[18]....
        /*0298*/ 	.word	0x00005510


	//   ....[19]....
        /*029c*/ 	.word	0x00006520


	//   ....[20]....
        /*02a0*/ 	.word	0x00006530


	//   ....[21]....
        /*02a4*/ 	.word	0x00006540


	//   ....[22]....
        /*02a8*/ 	.word	0x00006550


	//   ....[23]....
        /*02ac*/ 	.word	0x00006560


	//   ....[24]....
        /*02b0*/ 	.word	0x00006570


	//   ....[25]....
        /*02b4*/ 	.word	0x00006580


	//   ....[26]....
        /*02b8*/ 	.word	0x00006590


	//   ....[27]....
        /*02bc*/ 	.word	0x000065c0


	//   ....[28]....
        /*02c0*/ 	.word	0x000065d0


	//   ....[29]....
        /*02c4*/ 	.word	0x00006600


	//   ....[30]....
        /*02c8*/ 	.word	0x00006610


	//   ....[31]....
        /*02cc*/ 	.word	0x00006620


	//   ....[32]....
        /*02d0*/ 	.word	0x00006630


	//   ....[33]....
        /*02d4*/ 	.word	0x00006640


	//   ....[34]....
        /*02d8*/ 	.word	0x00006650


	//   ....[35]....
        /*02dc*/ 	.word	0x00006660


	//   ....[36]....
        /*02e0*/ 	.word	0x00006690


	//   ....[37]....
        /*02e4*/ 	.word	0x000066a0


	//   ....[38]....
        /*02e8*/ 	.word	0x000066b0


	//   ....[39]....
        /*02ec*/ 	.word	0x000066e0


	//   ....[40]....
        /*02f0*/ 	.word	0x000066f0


	//   ....[41]....
        /*02f4*/ 	.word	0x00006700


	//   ....[42]....
        /*02f8*/ 	.word	0x00006720


	//   ....[43]....
        /*02fc*/ 	.word	0x00006780


	//   ....[44]....
        /*0300*/ 	.word	0x000067b0


	//   ....[45]....
        /*0304*/ 	.word	0x000067e0


	//   ....[46]....
        /*0308*/ 	.word	0x00006810


	//   ....[47]....
        /*030c*/ 	.word	0x00006cc0


	//   ....[48]....
        /*0310*/ 	.word	0x00006d00


	//   ....[49]....
        /*0314*/ 	.word	0x00006e10


	//   ....[50]....
        /*0318*/ 	.word	0x00006e50


	//   ....[51]....
        /*031c*/ 	.word	0x000082e0


	//   ....[52]....
        /*0320*/ 	.word	0x00008310


	//   ....[53]....
        /*0324*/ 	.word	0x00008330


	//   ....[54]....
        /*0328*/ 	.word	0x000083a0


	//   ....[55]....
        /*032c*/ 	.word	0x00008740


	//   ....[56]....
        /*0330*/ 	.word	0x00008760


	//   ....[57]....
        /*0334*/ 	.word	0x00008770


	//   ....[58]....
        /*0338*/ 	.word	0x00008800


	//   ....[59]....
        /*033c*/ 	.word	0x00008fb0


	//   ....[60]....
        /*0340*/ 	.word	0x00008fd0


	//   ....[61]....
        /*0344*/ 	.word	0x00008ff0


	//   ....[62]....
        /*0348*/ 	.word	0x00009000


	//   ....[63]....
        /*034c*/ 	.word	0x00009010


	//   ....[64]....
        /*0350*/ 	.word	0x00009020


	//   ....[65]....
        /*0354*/ 	.word	0x00009790


	//   ....[66]....
        /*0358*/ 	.word	0x000097b0


	//   ....[67]....
        /*035c*/ 	.word	0x000097d0


	//   ....[68]....
        /*0360*/ 	.word	0x00009830


	//   ....[69]....
        /*0364*/ 	.word	0x00009bc0


	//   ....[70]....
        /*0368*/ 	.word	0x00009bd0


	//   ....[71]....
        /*036c*/ 	.word	0x00009be0


	//   ....[72]....
        /*0370*/ 	.word	0x00009c40


	//   ....[73]....
        /*0374*/ 	.word	0x0000aab0


	//   ....[74]....
        /*0378*/ 	.word	0x0000afe0


	//   ....[75]....
        /*037c*/ 	.word	0x0000b0c0


	//   ....[76]....
        /*0380*/ 	.word	0x0000b180


	//   ....[77]....
        /*0384*/ 	.word	0x0000b1e0


	//   ....[78]....
        /*0388*/ 	.word	0x0000b2c0


	//   ....[79]....
        /*038c*/ 	.word	0x0000b3b0


	//   ....[80]....
        /*0390*/ 	.word	0x0000b450


	//   ....[81]....
        /*0394*/ 	.word	0x0000b4b0


	//   ....[82]....
        /*0398*/ 	.word	0x0000b550


	//   ....[83]....
        /*039c*/ 	.word	0x0000b650


	//   ....[84]....
        /*03a0*/ 	.word	0x0000b6b0


	//   ....[85]....
        /*03a4*/ 	.word	0x0000b710


	//   ....[86]....
        /*03a8*/ 	.word	0x0000b7b0


	//   ....[87]....
        /*03ac*/ 	.word	0x0000b880


	//   ....[88]....
        /*03b0*/ 	.word	0x0000b960


	//   ....[89]....
        /*03b4*/ 	.word	0x0000ba90


	//   ....[90]....
        /*03b8*/ 	.word	0x0000bb40


	//   ....[91]....
        /*03bc*/ 	.word	0x0000bbf0


	//   ....[92]....
        /*03c0*/ 	.word	0x0000bca0


	//   ....[93]....
        /*03c4*/ 	.word	0x0000bd90


	//   ....[94]....
        /*03c8*/ 	.word	0x0000be20


	//   ....[95]....
        /*03cc*/ 	.word	0x0000be80


	//   ....[96]....
        /*03d0*/ 	.word	0x0000bf50


	//----- nvinfo : EIATTR_REG_RECONFIG
	.align		4
.L_1130:
        /*03d4*/ 	.byte	0x01, 0x54
	.zero		2


	//----- nvinfo : EIATTR_SYSCALL_OFFSETS
	.align		4
        /*03d8*/ 	.byte	0x04, 0x46
        /*03da*/ 	.short	(.L_1132 - .L_1131)


	//   ....[0]....
.L_1131:
        /*03dc*/ 	.word	0x00001340


	//   ....[1]....
        /*03e0*/ 	.word	0x000079f0


	//   ....[2]....
        /*03e4*/ 	.word	0x00007b50


	//   ....[3]....
        /*03e8*/ 	.word	0x00007c90


	//   ....[4]....
        /*03ec*/ 	.word	0x00007db0


	//   ....[5]....
        /*03f0*/ 	.word	0x00008ad0


	//----- nvinfo : EIATTR_MBARRIER_INSTR_OFFSETS
	.align		4
.L_1132:
        /*03f4*/ 	.byte	0x04, 0x39
        /*03f6*/ 	.short	(.L_1134 - .L_1133)


	//   ....[0]....
.L_1133:
        /*03f8*/ 	.word	0x00000180
        /*03fc*/ 	.word	0x000000ff
        /*0400*/ 	.word	0x00019c00
        /*0404*/ 	.short	0x0100
        /*0406*/ 	.byte	0x08
	.zero		1


	//   ....[1]....
        /*0408*/ 	.word	0x00000190
        /*040c*/ 	.word	0x000000ff
        /*0410*/ 	.word	0x00019c20
        /*0414*/ 	.short	0x0100
        /*0416*/ 	.byte	0x08
	.zero		1


	//   ....[2]....
        /*0418*/ 	.word	0x00000280
        /*041c*/ 	.word	0x000000ff
        /*0420*/ 	.word	0x00019c30
        /*0424*/ 	.short	0x0100
        /*0426*/ 	.byte	0x08
	.zero		1


	//   ....[3]....
        /*0428*/ 	.word	0x00000290
        /*042c*/ 	.word	0x000000ff
        /*0430*/ 	.word	0x00019c40
        /*0434*/ 	.short	0x0100
        /*0436*/ 	.byte	0x08
	.zero		1


	//   ....[4]....
        /*0438*/ 	.word	0x000002a0
        /*043c*/ 	.word	0x000000ff
        /*0440*/ 	.word	0x00019c38
        /*0444*/ 	.short	0x0100
        /*0446*/ 	.byte	0x08
	.zero		1


	//   ....[5]....
        /*0448*/ 	.word	0x000002b0
        /*044c*/ 	.word	0x000000ff
        /*0450*/ 	.word	0x00019c48
        /*0454*/ 	.short	0x0100
        /*0456*/ 	.byte	0x08
	.zero		1


	//   ....[6]....
        /*0458*/ 	.word	0x000003e0
        /*045c*/ 	.word	0x000000ff
        /*0460*/ 	.word	0x00019c50
        /*0464*/ 	.short	0x0100
        /*0466*/ 	.byte	0x08
	.zero		1


	//   ....[7]....
        /*0468*/ 	.word	0x000003f0
        /*046c*/ 	.word	0x000000ff
        /*0470*/ 	.word	0x00019c60
        /*0474*/ 	.short	0x0100
        /*0476*/ 	.byte	0x08
	.zero		1


	//   ....[8]....
        /*0478*/ 	.word	0x00000400
        /*047c*/ 	.word	0x000000ff
        /*0480*/ 	.word	0x00019c58
        /*0484*/ 	.short	0x0100
        /*0486*/ 	.byte	0x08
	.zero		1


	//   ....[9]....
        /*0488*/ 	.word	0x00000410
        /*048c*/ 	.word	0x000000ff
        /*0490*/ 	.word	0x00019c68
        /*0494*/ 	.short	0x0100
        /*0496*/ 	.byte	0x08
	.zero		1


	//   ....[10]....
        /*0498*/ 	.word	0x00000500
        /*049c*/ 	.word	0x000000ff
        /*04a0*/ 	.word	0x00019c70
        /*04a4*/ 	.short	0x0100
        /*04a6*/ 	.byte	0x06
	.zero		1


	//   ....[11]....
        /*04a8*/ 	.word	0x00000510
        /*04ac*/ 	.word	0x000000ff
        /*04b0*/ 	.word	0x00019c80
        /*04b4*/ 	.short	0x0100
        /*04b6*/ 	.byte	0x06
	.zero		1


	//   ....[12]....
        /*04b8*/ 	.word	0x00000520
        /*04bc*/ 	.word	0x000000ff
        /*04c0*/ 	.word	0x00019c78
        /*04c4*/ 	.short	0x0100
        /*04c6*/ 	.byte	0x06
	.zero		1


	//   ....[13]....
        /*04c8*/ 	.word	0x00000530
        /*04cc*/ 	.word	0x000000ff
        /*04d0*/ 	.word	0x00019c88
        /*04d4*/ 	.short	0x0100
        /*04d6*/ 	.byte	0x06
	.zero		1


	//   ....[14]....
        /*04d8*/ 	.word	0x00000660
        /*04dc*/ 	.word	0x000000ff
        /*04e0*/ 	.word	0x00019c90
        /*04e4*/ 	.short	0x0100
        /*04e6*/ 	.byte	0x08
	.zero		1


	//   ....[15]....
        /*04e8*/ 	.word	0x00000670
        /*04ec*/ 	.word	0x000000ff
        /*04f0*/ 	.word	0x00019ca0
        /*04f4*/ 	.short	0x0100
        /*04f6*/ 	.byte	0x08
	.zero		1


	//   ....[16]....
        /*04f8*/ 	.word	0x00000680
        /*04fc*/ 	.word	0x000000ff
        /*0500*/ 	.word	0x00019c98
        /*0504*/ 	.short	0x0100
        /*0506*/ 	.byte	0x08
	.zero		1


	//   ....[17]....
        /*0508*/ 	.word	0x00000690
        /*050c*/ 	.word	0x000000ff
        /*0510*/ 	.word	0x00019ca8
        /*0514*/ 	.short	0x0100
        /*0516*/ 	.byte	0x08
	.zero		1


	//   ....[18]....
        /*0518*/ 	.word	0x000007e0
        /*051c*/ 	.word	0x000000ff
        /*0520*/ 	.word	0x00019cb0
        /*0524*/ 	.short	0x0100
        /*0526*/ 	.byte	0x08
	.zero		1


	//   ....[19]....
        /*0528*/ 	.word	0x000007f0
        /*052c*/ 	.word	0x000000ff
        /*0530*/ 	.word	0x00019cc0
        /*0534*/ 	.short	0x0100
        /*0536*/ 	.byte	0x08
	.zero		1


	//   ....[20]....
        /*0538*/ 	.word	0x00000800
        /*053c*/ 	.word	0x000000ff
        /*0540*/ 	.word	0x00019cb8
        /*0544*/ 	.short	0x0100
        /*0546*/ 	.byte	0x08
	.zero		1


	//   ....[21]....
        /*0548*/ 	.word	0x00000810
        /*054c*/ 	.word	0x000000ff
        /*0550*/ 	.word	0x00019cc8
        /*0554*/ 	.short	0x0100
        /*0556*/ 	.byte	0x08
	.zero		1


	//   ....[22]....
        /*0558*/ 	.word	0x000013a0
        /*055c*/ 	.word	0x000000ff
        /*0560*/ 	.word	0x00019c00
        /*0564*/ 	.short	0x010a
        /*0566*/ 	.byte	0x32
	.zero		1


	//   ....[23]....
        /*0568*/ 	.word	0x00001420
        /*056c*/ 	.word	0x00000003
        /*0570*/ 	.word	0x00019c30
        /*0574*/ 	.short	0x010a
        /*0576*/ 	.byte	0x3f
	.zero		1


	//   ....[24]....
        /*0578*/ 	.word	0x00001470
        /*057c*/ 	.word	0x00000003
        /*0580*/ 	.word	0x00019c30
        /*0584*/ 	.short	0x010a
        /*0586*/ 	.byte	0x3f
	.zero		1


	//   ....[25]....
        /*0588*/ 	.word	0x00001810
        /*058c*/ 	.word	0x000000ff
        /*0590*/ 	.word	0x00000000
        /*0594*/ 	.short	0x0101
        /*0596*/ 	.byte	0x06
	.zero		1


	//   ....[26]....
        /*0598*/ 	.word	0x00003620
        /*059c*/ 	.word	0x000000ff
        /*05a0*/ 	.word	0x00019c30
        /*05a4*/ 	.short	0x010a
        /*05a6*/ 	.byte	0x14
	.zero		1


	//   ....[27]....
        /*05a8*/ 	.word	0x00003660
        /*05ac*/ 	.word	0x000000ff
        /*05b0*/ 	.word	0x00019c30
        /*05b4*/ 	.short	0x010a
        /*05b6*/ 	.byte	0x14
	.zero		1


	//   ....[28]....
        /*05b8*/ 	.word	0x000037c0
        /*05bc*/ 	.word	0x000000ff
        /*05c0*/ 	.word	0x00019c50
        /*05c4*/ 	.short	0x010a
        /*05c6*/ 	.byte	0x0b
	.zero		1


	//   ....[29]....
        /*05c8*/ 	.word	0x00003800
        /*05cc*/ 	.word	0x000000ff
        /*05d0*/ 	.word	0x00019c50
        /*05d4*/ 	.short	0x010a
        /*05d6*/ 	.byte	0x0b
	.zero		1


	//   ....[30]....
        /*05d8*/ 	.word	0x00003a90
        /*05dc*/ 	.word	0x000000ff
        /*05e0*/ 	.word	0x00000000
        /*05e4*/ 	.short	0x0101
        /*05e6*/ 	.byte	0x06
	.zero		1


	//   ....[31]....
        /*05e8*/ 	.word	0x00004c20
        /*05ec*/ 	.word	0x000000ff
        /*05f0*/ 	.word	0x00000000
        /*05f4*/ 	.short	0x0101
        /*05f6*/ 	.byte	0x06
	.zero		1


	//   ....[32]....
        /*05f8*/ 	.word	0x00005180
        /*05fc*/ 	.word	0x000000ff
        /*0600*/ 	.word	0x00019c50
        /*0604*/ 	.short	0x010a
        /*0606*/ 	.byte	0x08
	.zero		1


	//   ....[33]....
        /*0608*/ 	.word	0x000051c0
        /*060c*/ 	.word	0x000000ff
        /*0610*/ 	.word	0x00019c50
        /*0614*/ 	.short	0x010a
        /*0616*/ 	.byte	0x08
	.zero		1


	//   ....[34]....
        /*0618*/ 	.word	0x00005cd0
        /*061c*/ 	.word	0x000000ff
        /*0620*/ 	.word	0x00000000
        /*0624*/ 	.short	0x0101
        /*0626*/ 	.byte	0x08
	.zero		1


	//   ....[35]....
        /*0628*/ 	.word	0x00006ce0
        /*062c*/ 	.word	0x000000ff
        /*0630*/ 	.word	0x00000000
        /*0634*/ 	.short	0x0101
        /*0636*/ 	.byte	0x04
	.zero		1


	//   ....[36]....
        /*0638*/ 	.word	0x00008120
        /*063c*/ 	.word	0x00000004
        /*0640*/ 	.word	0x00019c80
        /*0644*/ 	.short	0x010a
        /*0646*/ 	.byte	0x3f
	.zero		1


	//   ....[37]....
        /*0648*/ 	.word	0x00008470
        /*064c*/ 	.word	0x00000004
        /*0650*/ 	.word	0x00019c70
        /*0654*/ 	.short	0x0107
        /*0656*/ 	.byte	0x3f
	.zero		1


	//   ....[38]....
        /*0658*/ 	.word	0x00008530
        /*065c*/ 	.word	0x00000004
        /*0660*/ 	.word	0x00019c70
        /*0664*/ 	.short	0x0101
        /*0666*/ 	.byte	0x3f
	.zero		1


	//   ....[39]....
        /*0668*/ 	.word	0x00008560
        /*066c*/ 	.word	0x00000004
        /*0670*/ 	.word	0x00019c40
        /*0674*/ 	.short	0x010a
        /*0676*/ 	.byte	0x3f
	.zero		1


	//   ....[40]....
        /*0678*/ 	.word	0x000088b0
        /*067c*/ 	.word	0x00000004
        /*0680*/ 	.word	0x00019c30
        /*0684*/ 	.short	0x0107
        /*0686*/ 	.byte	0x3f
	.zero		1


	//   ....[41]....
        /*0688*/ 	.word	0x00008970
        /*068c*/ 	.word	0x00000004
        /*0690*/ 	.word	0x00019c30
        /*0694*/ 	.short	0x0101
        /*0696*/ 	.byte	0x3f
	.zero		1


	//   ....[42]....
        /*0698*/ 	.word	0x000091f0
        /*069c*/ 	.word	0x000000ff
        /*06a0*/ 	.word	0x00019c00
        /*06a4*/ 	.short	0x0107
        /*06a6*/ 	.byte	0x2b
	.zero		1


	//   ....[43]....
        /*06a8*/ 	.word	0x00009240
        /*06ac*/ 	.word	0x000000ff
        /*06b0*/ 	.word	0x00019c00
        /*06b4*/ 	.short	0x0101
        /*06b6*/ 	.byte	0x2b
	.zero		1


	//   ....[44]....
        /*06b8*/ 	.word	0x00009270
        /*06bc*/ 	.word	0x000000ff
        /*06c0*/ 	.word	0x00019c20
        /*06c4*/ 	.short	0x010a
        /*06c6*/ 	.byte	0x2b
	.zero		1


	//   ....[45]....
        /*06c8*/ 	.word	0x000095c0
        /*06cc*/ 	.word	0x00000005
        /*06d0*/ 	.word	0x00019c80
        /*06d4*/ 	.short	0x010a
        /*06d6*/ 	.byte	0x3f
	.zero		1


	//   ....[46]....
        /*06d8*/ 	.word	0x00009900
        /*06dc*/ 	.word	0x00000005
        /*06e0*/ 	.word	0x00019c70
        /*06e4*/ 	.short	0x0107
        /*06e6*/ 	.byte	0x3f
	.zero		1


	//   ....[47]....
        /*06e8*/ 	.word	0x000099c0
        /*06ec*/ 	.word	0x00000005
        /*06f0*/ 	.word	0x00019c70
        /*06f4*/ 	.short	0x0101
        /*06f6*/ 	.byte	0x3f
	.zero		1


	//   ....[48]....
        /*06f8*/ 	.word	0x000099f0
        /*06fc*/ 	.word	0x00000005
        /*0700*/ 	.word	0x00019c40
        /*0704*/ 	.short	0x010a
        /*0706*/ 	.byte	0x3f
	.zero		1


	//   ....[49]....
        /*0708*/ 	.word	0x00009ce0
        /*070c*/ 	.word	0x00000005
        /*0710*/ 	.word	0x00019c30
        /*0714*/ 	.short	0x0107
        /*0716*/ 	.byte	0x3f
	.zero		1


	//   ....[50]....
        /*0718*/ 	.word	0x00009db0
        /*071c*/ 	.word	0x00000005
        /*0720*/ 	.word	0x00019c30
        /*0724*/ 	.short	0x0101
        /*0726*/ 	.byte	0x3f
	.zero		1


	//   ....[51]....
        /*0728*/ 	.word	0x00009e30
        /*072c*/ 	.word	0x00000002
        /*0730*/ 	.word	0x00019c70
        /*0734*/ 	.short	0x010a
        /*0736*/ 	.byte	0x3f
	.zero		1


	//   ....[52]....
        /*0738*/ 	.word	0x00009ec0
        /*073c*/ 	.word	0x00000002
        /*0740*/ 	.word	0x00019c60
        /*0744*/ 	.short	0x010a
        /*0746*/ 	.byte	0x3f
	.zero		1


	//   ....[53]....
        /*0748*/ 	.word	0x0000a2f0
        /*074c*/ 	.word	0x00000002
        /*0750*/ 	.word	0x00019c50
        /*0754*/ 	.short	0x0101
        /*0756*/ 	.byte	0x3f
	.zero		1


	//   ....[54]....
        /*0758*/ 	.word	0x0000a380
        /*075c*/ 	.word	0x00000002
        /*0760*/ 	.word	0x00000000
        /*0764*/ 	.short	0x0101
        /*0766*/ 	.byte	0x3f
	.zero		1


	//   ....[55]....
        /*0768*/ 	.word	0x0000a420
        /*076c*/ 	.word	0x00000000
        /*0770*/ 	.word	0x00019c70
        /*0774*/ 	.short	0x010a
        /*0776*/ 	.byte	0x3f
	.zero		1


	//   ....[56]....
        /*0778*/ 	.word	0x0000a4a0
        /*077c*/ 	.word	0x00000000
        /*0780*/ 	.word	0x00019c60
        /*0784*/ 	.short	0x010a
        /*0786*/ 	.byte	0x3f
	.zero		1


	//   ....[57]....
        /*0788*/ 	.word	0x0000a8e0
        /*078c*/ 	.word	0x00000000
        /*0790*/ 	.word	0x00019c50
        /*0794*/ 	.short	0x0101
        /*0796*/ 	.byte	0x3f
	.zero		1


	//   ....[58]....
        /*0798*/ 	.word	0x0000a9d0
        /*079c*/ 	.word	0x00000000
        /*07a0*/ 	.word	0x00000000
        /*07a4*/ 	.short	0x0101
        /*07a6*/ 	.byte	0x3f
	.zero		1


	//   ....[59]....
        /*07a8*/ 	.word	0x0000aa60
        /*07ac*/ 	.word	0x00000004
        /*07b0*/ 	.word	0x00019c20
        /*07b4*/ 	.short	0x010a
        /*07b6*/ 	.byte	0x3f
	.zero		1


	//   ....[60]....
        /*07b8*/ 	.word	0x0000ab90
        /*07bc*/ 	.word	0x00000005
        /*07c0*/ 	.word	0x00019c40
        /*07c4*/ 	.short	0x010a
        /*07c6*/ 	.byte	0x3f
	.zero		1


	//   ....[61]....
        /*07c8*/ 	.word	0x0000ac30
        /*07cc*/ 	.word	0x00000013
        /*07d0*/ 	.word	0x00019c40
        /*07d4*/ 	.short	0x010a
        /*07d6*/ 	.byte	0x3f
	.zero		1


	//   ....[62]....
        /*07d8*/ 	.word	0x0000ac70
        /*07dc*/ 	.word	0x00000005
        /*07e0*/ 	.word	0x00019c60
        /*07e4*/ 	.short	0x010a
        /*07e6*/ 	.byte	0x3f
	.zero		1


	//   ....[63]....
        /*07e8*/ 	.word	0x0000acb0
        /*07ec*/ 	.word	0x00000013
        /*07f0*/ 	.word	0x00019c60
        /*07f4*/ 	.short	0x010a
        /*07f6*/ 	.byte	0x3f
	.zero		1


	//   ....[64]....
        /*07f8*/ 	.word	0x0000acf0
        /*07fc*/ 	.word	0x00000005
        /*0800*/ 	.word	0x00019c80
        /*0804*/ 	.short	0x010a
        /*0806*/ 	.byte	0x3f
	.zero		1


	//   ....[65]....
        /*0808*/ 	.word	0x0000ad30
        /*080c*/ 	.word	0x00000013
        /*0810*/ 	.word	0x00019c80
        /*0814*/ 	.short	0x010a
        /*0816*/ 	.byte	0x3f
	.zero		1


	//   ....[66]....
        /*0818*/ 	.word	0x0000ada0
        /*081c*/ 	.word	0x00000003
        /*0820*/ 	.word	0x00019c00
        /*0824*/ 	.short	0x010a
        /*0826*/ 	.byte	0x3f
	.zero		1


	//   ....[67]....
        /*0828*/ 	.word	0x0000adf0
        /*082c*/ 	.word	0x00000003
        /*0830*/ 	.word	0x00019c30
        /*0834*/ 	.short	0x010a
        /*0836*/ 	.byte	0x3f
	.zero		1


	//   ....[68]....
        /*0838*/ 	.word	0x0000ae50
        /*083c*/ 	.word	0x00000005
        /*0840*/ 	.word	0x00019c30
        /*0844*/ 	.short	0x010a
        /*0846*/ 	.byte	0x3f
	.zero		1


	//   ....[69]....
        /*0848*/ 	.word	0x0000aeb0
        /*084c*/ 	.word	0x00000005
        /*0850*/ 	.word	0x00019c50
        /*0854*/ 	.short	0x010a
        /*0856*/ 	.byte	0x3f
	.zero		1


	//   ....[70]....
        /*0858*/ 	.word	0x0000af10
        /*085c*/ 	.word	0x00000007
        /*0860*/ 	.word	0x00019c50
        /*0864*/ 	.short	0x010a
        /*0866*/ 	.byte	0x3f
	.zero		1


	//   ....[71]....
        /*0868*/ 	.word	0x0000b010
        /*086c*/ 	.word	0x00000004
        /*0870*/ 	.word	0x00019c80
        /*0874*/ 	.short	0x010a
        /*0876*/ 	.byte	0x3f
	.zero		1


	//   ....[72]....
        /*0878*/ 	.word	0x0000b300
        /*087c*/ 	.word	0x00000004
        /*0880*/ 	.word	0x00019c40
        /*0884*/ 	.short	0x010a
        /*0886*/ 	.byte	0x3f
	.zero		1


	//   ....[73]....
        /*0888*/ 	.word	0x0000b990
        /*088c*/ 	.word	0x0000001a
        /*0890*/ 	.word	0x00019c20
        /*0894*/ 	.short	0x010a
        /*0896*/ 	.byte	0x3f
	.zero		1


	//   ....[74]....
        /*0898*/ 	.word	0x0000b9e0
        /*089c*/ 	.word	0x00000005
        /*08a0*/ 	.word	0x00019c80
        /*08a4*/ 	.short	0x010a
        /*08a6*/ 	.byte	0x3f
	.zero		1


	//   ....[75]....
        /*08a8*/ 	.word	0x0000bce0
        /*08ac*/ 	.word	0x00000005
        /*08b0*/ 	.word	0x00019c40
        /*08b4*/ 	.short	0x010a
        /*08b6*/ 	.byte	0x3f
	.zero		1


	//   ....[76]....
        /*08b8*/ 	.word	0x0000bf90
        /*08bc*/ 	.word	0x00000002
        /*08c0*/ 	.word	0x00019c70
        /*08c4*/ 	.short	0x010a
        /*08c6*/ 	.byte	0x3f
	.zero		1


	//   ....[77]....
        /*08c8*/ 	.word	0x0000bfe0
        /*08cc*/ 	.word	0x00000002
        /*08d0*/ 	.word	0x00019c60
        /*08d4*/ 	.short	0x010a
        /*08d6*/ 	.byte	0x3f
	.zero		1


	//   ....[78]....
        /*08d8*/ 	.word	0x0000c030
        /*08dc*/ 	.word	0x00000000
        /*08e0*/ 	.word	0x00019c70
        /*08e4*/ 	.short	0x010a
        /*08e6*/ 	.byte	0x3f
	.zero		1


	//   ....[79]....
        /*08e8*/ 	.word	0x0000c080
        /*08ec*/ 	.word	0x00000000
        /*08f0*/ 	.word	0x00019c60
        /*08f4*/ 	.short	0x010a
        /*08f6*/ 	.byte	0x3f
	.zero		1


	//   ....[80]....
        /*08f8*/ 	.word	0x0000c0d0
        /*08fc*/ 	.word	0x00000004
        /*0900*/ 	.word	0x00019c20
        /*0904*/ 	.short	0x010a
        /*0906*/ 	.byte	0x3f
	.zero		1


	//   ....[81]....
        /*0908*/ 	.word	0x0000c120
        /*090c*/ 	.word	0x00000005
        /*0910*/ 	.word	0x00019c40
        /*0914*/ 	.short	0x010a
        /*0916*/ 	.byte	0x3f
	.zero		1


	//   ....[82]....
        /*0918*/ 	.word	0x0000c170
        /*091c*/ 	.word	0x00000013
        /*0920*/ 	.word	0x00019c40
        /*0924*/ 	.short	0x010a
        /*0926*/ 	.byte	0x3f
	.zero		1


	//   ....[83]....
        /*0928*/ 	.word	0x0000c1c0
        /*092c*/ 	.word	0x00000005
        /*0930*/ 	.word	0x00019c60
        /*0934*/ 	.short	0x010a
        /*0936*/ 	.byte	0x3f
	.zero		1


	//   ....[84]....
        /*0938*/ 	.word	0x0000c210
        /*093c*/ 	.word	0x00000013
        /*0940*/ 	.word	0x00019c60
        /*0944*/ 	.short	0x010a
        /*0946*/ 	.byte	0x3f
	.zero		1


	//   ....[85]....
        /*0948*/ 	.word	0x0000c260
        /*094c*/ 	.word	0x00000005
        /*0950*/ 	.word	0x00019c80
        /*0954*/ 	.short	0x010a
        /*0956*/ 	.byte	0x3f
	.zero		1


	//----- nvinfo : EIATTR_NUM_MBARRIERS
	.align		4
.L_1134:
        /*0958*/ 	.byte	0x03, 0x38
        /*095a*/ 	.short	0x0016


	//----- nvinfo : EIATTR_EXIT_INSTR_OFFSETS
	.align		4
        /*095c*/ 	.byte	0x04, 0x1c
        /*095e*/ 	.short	(.L_1136 - .L_1135)


	//   ....[0]....
.L_1135:
        /*0960*/ 	.word	0x00000930


	//   ....[1]....
        /*0964*/ 	.word	0x00006f70


	//   ....[2]....
        /*0968*/ 	.word	0x0000aad0


	//   ....[3]....
        /*096c*/ 	.word	0x0000ad80


	//----- nvinfo : EIATTR_MAX_THREADS
	.align		4
.L_1136:
        /*0970*/ 	.byte	0x04, 0x05
        /*0972*/ 	.short	(.L_1138 - .L_1137)
.L_1137:
        /*0974*/ 	.word	0x00000200
        /*0978*/ 	.word	0x00000001
        /*097c*/ 	.word	0x00000001


	//----- nvinfo : EIATTR_CRS_STACK_SIZE
	.align		4
.L_1138:
        /*0980*/ 	.byte	0x04, 0x1e
        /*0982*/ 	.short	(.L_1140 - .L_1139)
.L_1139:
        /*0984*/ 	.word	0x00000000


	//----- nvinfo : EIATTR_CBANK_PARAM_SIZE
	.align		4
.L_1140:
        /*0988*/ 	.byte	0x03, 0x19
        /*098a*/ 	.short	0x0a70


	//----- nvinfo : EIATTR_PARAM_CBANK
	.align		4
        /*098c*/ 	.byte	0x04, 0x0a
        /*098e*/ 	.short	(.L_1142 - .L_1141)
	.align		4
.L_1141:
        /*0990*/ 	.word	index@(.nv.constant0._ZN7cutlass13device_kernelIN5flash11enable_sm90INS1_16FlashAttnFwdSm90INS1_25CollectiveMainloopFwdSm90ILi2EN4cute5tupleIJNS5_1CILi1EEES8_S8_EEENS6_IJNS7_ILi192EEENS7_ILi128EEENS7_ILi96EEEEEELi96ENS_12float_e4m3_tEfNS_4arch4Sm90ELb0ELb0ELb0ELb0ELb1ELb0ELb0ELb1ELb1ELb1ELb0ELb0EEENS1_21CollectiveEpilogueFwdINS6_IJSA_SC_SB_EEES9_NS_10bfloat16_tESG_Li384ELb0ELb1ELb0ELb1EEENS1_29StaticPersistentTileSchedulerILb0EEEEEEEEEvNT_6ParamsE)
        /*0994*/ 	.short	0x0210
        /*0996*/ 	.short	0x0a70


	//----- nvinfo : EIATTR_SW_WAR
	.align		4
.L_1142:
        /*0998*/ 	.byte	0x04, 0x36
        /*099a*/ 	.short	(.L_1144 - .L_1143)
.L_1143:
        /*099c*/ 	.word	0x00000008
.L_1144:


//--------------------- .nv.info._ZN7cutlass13device_kernelIN5flash11enable_sm90INS1_16FlashAttnFwdSm90INS1_25CollectiveMainloopFwdSm90ILi2EN4cute5tupleIJNS5_1CILi1EEES8_S8_EEENS6_IJNS7_ILi192EEENS7_ILi128EEENS7_ILi96EEEEEELi96ENS_12float_e4m3_tEfNS_4arch4Sm90ELb0ELb0ELb0ELb1ELb1ELb0ELb0ELb1ELb1ELb1ELb0ELb0EEENS1_21CollectiveEpilogueFwdINS6_IJSA_SC_SB_EEES9_NS_10bfloat16_tESG_Li384ELb1ELb1ELb0ELb1EEENS1_36VarlenDynamicPersistentTileSchedulerILi192ELi128ELi384ELi128ELb0ELb1ELb1ELb0ELb1ELb1EEEEEEEEEvNT_6ParamsE --------------------------
	.section	.nv.info._ZN7cutlass13device_kernelIN5flash11enable_sm90INS1_16FlashAttnFwdSm90INS1_25CollectiveMainloopFwdSm90ILi2EN4cute5tupleIJNS5_1CILi1EEES8_S8_EEENS6_IJNS7_ILi192EEENS7_ILi128EEENS7_ILi96EEEEEELi96ENS_12float_e4m3_tEfNS_4arch4Sm90ELb0ELb0ELb0ELb1ELb1ELb0ELb0ELb1ELb1ELb1ELb0ELb0EEENS1_21CollectiveEpilogueFwdINS6_IJSA_SC_SB_EEES9_NS_10bfloat16_tESG_Li384ELb1ELb1ELb0ELb1EEENS1_36VarlenDynamicPersistentTileSchedulerILi192ELi128ELi384ELi128ELb0ELb1ELb1ELb0ELb1ELb1EEEEEEEEEvNT_6ParamsE,"",@"SHT_CUDA_INFO"
	.sectionflags	@""
	.align	4


	//----- nvinfo : EIATTR_CUDA_API_VERSION
	.align		4
        /*0000*/ 	.byte	0x04, 0x37
        /*0002*/ 	.short	(.L_1146 - .L_1145)
.L_1145:
        /*0004*/ 	.word	0x00000082


	//----- nvinfo : EIATTR_KPARAM_INFO
	.align		4
.L_1146:
        /*0008*/ 	.byte	0x04, 0x17
        /*000a*/ 	.short	(.L_1148 - .L_1147)
.L_1147:
        /*000c*/ 	.word	0x00000000
        /*0010*/ 	.short	0x0000
        /*0012*/ 	.short	0x0070
        /*0014*/ 	.byte	0x00, 0xf0, 0x01, 0x2a


	//----- nvinfo : EIATTR_SPARSE_MMA_MASK
	.align		4
.L_1148:
        /*0018*/ 	.byte	0x03, 0x50
        /*001a*/ 	.short	0x0000


	//----- nvinfo : EIATTR_MAXREG_COUNT
	.align		4
        /*001c*/ 	.byte	0x03, 0x1b
        /*001e*/ 	.short	0x0080


	//----- nvinfo : EIATTR_NUM_BARRIERS
	.align		4
        /*0020*/ 	.byte	0x02, 0x4c
        /*0022*/ 	.byte	0x09
	.zero		1


	//----- nvinfo : EIATTR_EXTERNS
	.align		4
        /*0024*/ 	.byte	0x04, 0x0f
        /*0026*/ 	.short	(.L_1150 - .L_1149)


	//   ....[0]....
	.align		4
.L_1149:
        /*0028*/ 	.word	index@(__assertfail)


	//----- nvinfo : EIATTR_ANNOTATIONS
	.align		4
.L_1150:
        /*002c*/ 	.byte	0x04, 0x55
        /*002e*/ 	.short	(.L_1152 - .L_1151)


	//   ....[0]....
.L_1151:
        /* <DEDUP_REMOVED lines=18> */


	//----- nvinfo : EIATTR_MERCURY_ISA_VERSION
	.align		4
.L_1152:
        /*0138*/ 	.byte	0x03, 0x5f
        /*013a*/ 	.short	0x0101


	//----- nvinfo : EIATTR_UNUSED_LOAD_BYTE_OFFSET
	.align		4
        /*013c*/ 	.byte	0x04, 0x44
        /*013e*/ 	.short	(.L_1154 - .L_1153)


	//   ....[0]....
.L_1153:
        /*0140*/ 	.word	0x00000940
        /*0144*/ 	.word	0x0000fff0


	//   ....[1]....
        /*0148*/ 	.word	0x00005ee0
        /*014c*/ 	.word	0x0000fff0


	//----- nvinfo : EIATTR_INT_WARP_WIDE_INSTR_OFFSETS
	.align		4
.L_1154:
        /*0150*/ 	.byte	0x04, 0x31
        /*0152*/ 	.short	(.L_1156 - .L_1155)


	//   ....[0]....
.L_1155:
        /*0154*/ 	.word	0x000000c0


	//   ....[1]....
        /*0158*/ 	.word	0x000000d0


	//   ....[2]....
        /*015c*/ 	.word	0x00000170


	//   ....[3]....
        /*0160*/ 	.word	0x000092f0


	//   ....[4]....
        /*0164*/ 	.word	0x00009380


	//   ....[5]....
        /*0168*/ 	.word	0x0000c4f0


	//   ....[6]....
        /*016c*/ 	.word	0x0000c580


	//----- nvinfo : EIATTR_COOP_GROUP_MASK_REGIDS
	.align		4
.L_1156:
        /*0170*/ 	.byte	0x04, 0x29
        /*0172*/ 	.short	(.L_1158 - .L_1157)


	//   ....[0]....
.L_1157:
        /*0174*/ 	.word	0xffffffff


	//   ....[1]....
        /*0178*/ 	.word	0xffffffff


	//   ....[2]....
        /*017c*/ 	.word	0xffffffff


	//   ....[3]....
        /*0180*/ 	.word	0xffffffff


	//   ....[4]....
        /*0184*/ 	.word	0xffffffff


	//   ....[5]....
        /*0188*/ 	.word	0xffffffff


	//   ....[6]....
        /*018c*/ 	.word	0xffffffff


	//   ....[7]....
        /*0190*/ 	.word	0xffffffff


	//   ....[8]....
        /*0194*/ 	.word	0xffffffff


	//   ....[9]....
        /*0198*/ 	.word	0xffffffff


	//   ....[10]....
        /*019c*/ 	.word	0xffffffff


	//   ....[11]....
        /*01a0*/ 	.word	0xffffffff


	//   ....[12]....
        /*01a4*/ 	.word	0xffffffff


	//   ....[13]....
        /*01a8*/ 	.word	0xffffffff


	//   ....[14]....
        /*01ac*/ 	.word	0xffffffff


	//   ....[15]....
        /*01b0*/ 	.word	0xffffffff


	//   ....[16]....
        /*01b4*/ 	.word	0xffffffff


	//   ....[17]....
        /*01b8*/ 	.word	0xffffffff


	//   ....[18]....
        /*01bc*/ 	.word	0xffffffff


	//   ....[19]....
        /*01c0*/ 	.word	0xffffffff


	//   ....[20]....
        /*01c4*/ 	.word	0xffffffff


	//   ....[21]....
        /*01c8*/ 	.word	0xffffffff


	//   ....[22]....
        /*01cc*/ 	.word	0xffffffff


	//   ....[23]....
        /*01d0*/ 	.word	0xffffffff


	//   ....[24]....
        /*01d4*/ 	.word	0xffffffff


	//   ....[25]....
        /*01d8*/ 	.word	0xffffffff


	//   ....[26]....
        /*01dc*/ 	.word	0xffffffff


	//   ....[27]....
        /*01e0*/ 	.word	0xffffffff


	//   ....[28]....
        /*01e4*/ 	.word	0xffffffff


	//   ....[29]....
        /*01e8*/ 	.word	0xffffffff


	//   ....[30]....
        /*01ec*/ 	.word	0xffffffff


	//   ....[31]....
        /*01f0*/ 	.word	0xffffffff


	//   ....[32]....
        /*01f4*/ 	.word	0xffffffff


	//   ....[33]....
        /*01f8*/ 	.word	0xffffffff


	//   ....[34]....
        /*01fc*/ 	.word	0xffffffff


	//   ....[35]....
        /*0200*/ 	.word	0xffffffff


	//   ....[36]....
        /*0204*/ 	.word	0xffffffff


	//   ....[37]....
        /*0208*/ 	.word	0xffffffff


	//   ....[38]....
        /*020c*/ 	.word	0xffffffff


	//   ....[39]....
        /*0210*/ 	.word	0xffffffff


	//   ....[40]....
        /*0214*/ 	.word	0xffffffff


	//   ....[41]....
        /*0218*/ 	.word	0xffffffff


	//   ....[42]....
        /*021c*/ 	.word	0xffffffff


	//   ....[43]....
        /*0220*/ 	.word	0xffffffff


	//   ....[44]....
        /*0224*/ 	.word	0xffffffff


	//   ....[45]....
        /*0228*/ 	.word	0xffffffff


	//   ....[46]....
        /*022c*/ 	.word	0xffffffff


	//   ....[47]....
        /*0230*/ 	.word	0xffffffff


	//   ....[48]....
        /*0234*/ 	.word	0xffffffff


	//   ....[49]....
        /*0238*/ 	.word	0xffffffff


	//   ....[50]....
        /*023c*/ 	.word	0xffffffff


	//   ....[51]....
        /*0240*/ 	.word	0xffffffff


	//   ....[52]....
        /*0244*/ 	.word	0xffffffff


	//   ....[53]....
        /*0248*/ 	.word	0xffffffff


	//   ....[54]....
        /*024c*/ 	.word	0xffffffff


	//   ....[55]....
        /*0250*/ 	.word	0xffffffff


	//   ....[56]....
        /*0254*/ 	.word	0xffffffff


	//   ....[57]....
        /*0258*/ 	.word	0xffffffff


	//   ....[58]....
        /*025c*/ 	.word	0xffffffff


	//   ....[59]....
        /*0260*/ 	.word	0xffffffff


	//   ....[60]....
        /*0264*/ 	.word	0xffffffff


	//   ....[61]....
        /*0268*/ 	.word	0xffffffff


	//   ....[62]....
        /*026c*/ 	.word	0xffffffff


	//   ....[63]....
        /*0270*/ 	.word	0xffffffff


	//   ....[64]....
        /*0274*/ 	.word	0xffffffff


	//   ....[65]....
        /*0278*/ 	.word	0xffffffff


	//   ....[66]....
        /*027c*/ 	.word	0xffffffff


	//   ....[67]....
        /*0280*/ 	.word	0xffffffff


	//   ....[68]....
        /*0284*/ 	.word	0xffffffff


	//   ....[69]....
        /*0288*/ 	.word	0xffffffff


	//   ....[70]....
        /*028c*/ 	.word	0xffffffff


	//   ....[71]....
        /*0290*/ 	.word	0xffffffff


	//   ....[72]....
        /*0294*/ 	.word	0xffffffff


	//   ....[73]....
        /*0298*/ 	.word	0xffffffff


	//   ....[74]....
        /*029c*/ 	.word	0xffffffff


	//   ....[75]....
        /*02a0*/ 	.word	0xffffffff


	//   ....[76]....
        /*02a4*/ 	.word	0xffffffff


	//   ....[77]....
        /*02a8*/ 	.word	0xffffffff


	//   ....[78]....
        /*02ac*/ 	.word	0xffffffff


	//   ....[79]....
        /*02b0*/ 	.word	0xffffffff


	//   ....[80]....
        /*02b4*/ 	.word	0xffffffff


	//   ....[81]....
        /*02b8*/ 	.word	0xffffffff


	//   ....[82]....
        /*02bc*/ 	.word	0xffffffff


	//   ....[83]....
        /*02c0*/ 	.word	0xffffffff


	//   ....[84]....
        /*02c4*/ 	.word	0xffffffff


	//   ....[85]....
        /*02c8*/ 	.word	0xffffffff


	//   ....[86]....
        /*02cc*/ 	.word	0xffffffff


	//   ....[87]....
        /*02d0*/ 	.word	0xffffffff


	//   ....[88]....
        /*02d4*/ 	.word	0xffffffff


	//   ....[89]....
        /*02d8*/ 	.word	0xffffffff


	//   ....[90]....
        /*02dc*/ 	.word	0xffffffff


	//   ....[91]....
        /*02e0*/ 	.word	0xffffffff


	//   ....[92]....
        /*02e4*/ 	.word	0xffffffff


	//   ....[93]....
        /*02e8*/ 	.word	0xffffffff


	//   ....[94]....
        /*02ec*/ 	.word	0xffffffff


	//   ....[95]....
        /*02f0*/ 	.word	0xffffffff


	//   ....[96]....
        /*02f4*/ 	.word	0xffffffff


	//   ....[97]....
        /*02f8*/ 	.word	0xffffffff


	//   ....[98]....
        /*02fc*/ 	.word	0xffffffff


	//   ....[99]....
        /*0300*/ 	.word	0xffffffff


	//   ....[100]....
        /*0304*/ 	.word	0xffffffff


	//   ....[101]....
        /*0308*/ 	.word	0xffffffff


	//   ....[102]....
        /*030c*/ 	.word	0xffffffff


	//   ....[103]....
        /*0310*/ 	.word	0xffffffff


	//   ....[104]....
        /*0314*/ 	.word	0xffffffff


	//   ....[105]....
        /*0318*/ 	.word	0xffffffff


	//   ....[106]....
        /*031c*/ 	.word	0xffffffff


	//   ....[107]....
        /*0320*/ 	.word	0xffffffff


	//   ....[108]....
        /*0324*/ 	.word	0xffffffff


	//   ....[109]....
        /*0328*/ 	.word	0xffffffff


	//   ....[110]....
        /*032c*/ 	.word	0xffffffff


	//   ....[111]....
        /*0330*/ 	.word	0x0500000f


	//   ....[112]....
        /*0334*/ 	.word	0x0500000f


	//   ....[113]....
        /*0338*/ 	.word	0x0500000f


	//   ....[114]....
        /*033c*/ 	.word	0x0500000f


	//   ....[115]....
        /*0340*/ 	.word	0x0500000f


	//   ....[116]....
        /*0344*/ 	.word	0x0500000f


	//   ....[117]....
        /*0348*/ 	.word	0x0500000f


	//   ....[118]....
        /*034c*/ 	.word	0x0500000f


	//   ....[119]....
        /*0350*/ 	.word	0x0500000f


	//   ....[120]....
        /*0354*/ 	.word	0x0500000f


	//   ....[121]....
        /*0358*/ 	.word	0x0500000f


	//   ....[122]....
        /*035c*/ 	.word	0x0500000f


	//   ....[123]....
        /*0360*/ 	.word	0x0500000f


	//   ....[124]....
        /*0364*/ 	.word	0x0500000f


	//   ....[125]....
        /*0368*/ 	.word	0x0500000f


	//   ....[126]....
        /*036c*/ 	.word	0x0500000f


	//   ....[127]....
        /*0370*/ 	.word	0x0500000f


	//   ....[128]....
        /*0374*/ 	.word	0x0500000f


	//   ....[129]....
        /*0378*/ 	.word	0x0500000f


	//   ....[130]....
        /*037c*/ 	.word	0x0500000f


	//   ....[131]....
        /*0380*/ 	.word	0x0500000f


	//   ....[132]....
        /*0384*/ 	.word	0x0500000f


	//   ....[133]....
        /*0388*/ 	.word	0x0500000f


	//   ....[134]....
        /*038c*/ 	.word	0x0500000f


	//----- nvinfo : EIATTR_COOP_GROUP_INSTR_OFFSETS
	.align		4
.L_1158:
        /*0390*/ 	.byte	0x04, 0x28
        /*0392*/ 	.short	(.L_1160 - .L_1159)


	//   ....[0]....
.L_1159:
        /*0394*/ 	.word	0x00000070


	//   ....[1]....
        /*0398*/ 	.word	0x000000b0


	//   ....[2]....
        /*039c*/ 	.word	0x000002d0


	//   ....[3]....
        /*03a0*/ 	.word	0x00000430


	//   ....[4]....
        /*03a4*/ 	.word	0x00000550


	//   ....[5]....
        /*03a8*/ 	.word	0x000006b0


	//   ....[6]....
        /*03ac*/ 	.word	0x00001530


	//   ....[7]....
        /*03b0*/ 	.word	0x00002560


	//   ....[8]....
        /*03b4*/ 	.word	0x00002660


	//   ....[9]....
        /*03b8*/ 	.word	0x00002bd0


	//   ....[10]....
        /*03bc*/ 	.word	0x00002c60


	//   ....[11]....
        /*03c0*/ 	.word	0x00004210


	//   ....[12]....
        /*03c4*/ 	.word	0x00004220


	//   ....[13]....
        /*03c8*/ 	.word	0x00004250


	//   ....[14]....
        /*03cc*/ 	.word	0x00004260


	//   ....[15]....
        /*03d0*/ 	.word	0x00005840


	//   ....[16]....
        /*03d4*/ 	.word	0x00005860


	//   ....[17]....
        /*03d8*/ 	.word	0x000058d0


	//   ....[18]....
        /*03dc*/ 	.word	0x000058e0


	//   ....[19]....
        /*03e0*/ 	.word	0x00006580


	//   ....[20]....
        /*03e4*/ 	.word	0x00006590


	//   ....[21]....
        /*03e8*/ 	.word	0x000065a0


	//   ....[22]....
        /*03ec*/ 	.word	0x000065b0


	//   ....[23]....
        /*03f0*/ 	.word	0x000065c0


	//   ....[24]....
        /*03f4*/ 	.word	0x000065d0


	//   ....[25]....
        /*03f8*/ 	.word	0x000065e0


	//   ....[26]....
        /*03fc*/ 	.word	0x000065f0


	//   ....[27]....
        /*0400*/ 	.word	0x00006620


	//   ....[28]....
        /*0404*/ 	.word	0x00006630


	//   ....[29]....
        /*0408*/ 	.word	0x00006640


	//   ....[30]....
        /*040c*/ 	.word	0x00006670


	//   ....[31]....
        /*0410*/ 	.word	0x000066a0


	//   ....[32]....
        /*0414*/ 	.word	0x000066d0


	//   ....[33]....
        /*0418*/ 	.word	0x00006710


	//   ....[34]....
        /*041c*/ 	.word	0x00006730


	//   ....[35]....
        /*0420*/ 	.word	0x00006750


	//   ....[36]....
        /*0424*/ 	.word	0x00006760


	//   ....[37]....
        /*0428*/ 	.word	0x00006780


	//   ....[38]....
        /*042c*/ 	.word	0x00006790


	//   ....[39]....
        /*0430*/ 	.word	0x000067a0


	//   ....[40]....
        /*0434*/ 	.word	0x000067d0


	//   ....[41]....
        /*0438*/ 	.word	0x00006800


	//   ....[42]....
        /*043c*/ 	.word	0x00006820


	//   ....[43]....
        /*0440*/ 	.word	0x00006db0


	//   ....[44]....
        /*0444*/ 	.word	0x00006df0


	//   ....[45]....
        /*0448*/ 	.word	0x00006e30


	//   ....[46]....
        /*044c*/ 	.word	0x00006e70


	//   ....[47]....
        /*0450*/ 	.word	0x00007340


	//   ....[48]....
        /*0454*/ 	.word	0x00007370


	//   ....[49]....
        /*0458*/ 	.word	0x00007470


	//   ....[50]....
        /*045c*/ 	.word	0x00007490


	//   ....[51]....
        /*0460*/ 	.word	0x00007dc0


	//   ....[52]....
        /*0464*/ 	.word	0x00007dd0


	//   ....[53]....
        /*0468*/ 	.word	0x00007ed0


	//   ....[54]....
        /*046c*/ 	.word	0x00007ef0


	//   ....[55]....
        /*0470*/ 	.word	0x00008060


	//   ....[56]....
        /*0474*/ 	.word	0x00008230


	//   ....[57]....
        /*0478*/ 	.word	0x00008260


	//   ....[58]....
        /*047c*/ 	.word	0x00008290


	//   ....[59]....
        /*0480*/ 	.word	0x000082c0


	//   ....[60]....
        /*0484*/ 	.word	0x000082f0


	//   ....[61]....
        /*0488*/ 	.word	0x00008330


	//   ....[62]....
        /*048c*/ 	.word	0x00008480


	//   ....[63]....
        /*0490*/ 	.word	0x000084b0


	//   ....[64]....
        /*0494*/ 	.word	0x000084e0


	//   ....[65]....
        /*0498*/ 	.word	0x00008510


	//   ....[66]....
        /*049c*/ 	.word	0x00008540


	//   ....[67]....
        /*04a0*/ 	.word	0x00008580


	//   ....[68]....
        /*04a4*/ 	.word	0x00008600


	//   ....[69]....
        /*04a8*/ 	.word	0x00008640


	//   ....[70]....
        /*04ac*/ 	.word	0x000086d0


	//   ....[71]....
        /*04b0*/ 	.word	0x00009fd0


	//   ....[72]....
        /*04b4*/ 	.word	0x00009fe0


	//   ....[73]....
        /*04b8*/ 	.word	0x00009ff0


	//   ....[74]....
        /*04bc*/ 	.word	0x0000a110


	//   ....[75]....
        /*04c0*/ 	.word	0x0000a540


	//   ....[76]....
        /*04c4*/ 	.word	0x0000a550


	//   ....[77]....
        /*04c8*/ 	.word	0x0000a560


	//   ....[78]....
        /*04cc*/ 	.word	0x0000a570


	//   ....[79]....
        /*04d0*/ 	.word	0x0000aed0


	//   ....[80]....
        /*04d4*/ 	.word	0x0000af00


	//   ....[81]....
        /*04d8*/ 	.word	0x0000af20


	//   ....[82]....
        /*04dc*/ 	.word	0x0000af30


	//   ....[83]....
        /*04e0*/ 	.word	0x0000af40


	//   ....[84]....
        /*04e4*/ 	.word	0x0000b040


	//   ....[85]....
        /*04e8*/ 	.word	0x0000b800


	//   ....[86]....
        /*04ec*/ 	.word	0x0000b820


	//   ....[87]....
        /*04f0*/ 	.word	0x0000b830


	//   ....[88]....
        /*04f4*/ 	.word	0x0000b890


	//   ....[89]....
        /*04f8*/ 	.word	0x0000bc50


	//   ....[90]....
        /*04fc*/ 	.word	0x0000bc60


	//   ....[91]....
        /*0500*/ 	.word	0x0000bc70


	//   ....[92]....
        /*0504*/ 	.word	0x0000bcd0


	//   ....[93]....
        /*0508*/ 	.word	0x0000cdc0


	//   ....[94]....
        /*050c*/ 	.word	0x0000cdf0


	//   ....[95]....
        /*0510*/ 	.word	0x0000ce20


	//   ....[96]....
        /*0514*/ 	.word	0x0000ce50


	//   ....[97]....
        /*0518*/ 	.word	0x0000ce60


	//   ....[98]....
        /*051c*/ 	.word	0x0000ce90


	//   ....[99]....
        /*0520*/ 	.word	0x0000ceb0


	//   ....[100]....
        /*0524*/ 	.word	0x0000cee0


	//   ....[101]....
        /*0528*/ 	.word	0x0000d020


	//   ....[102]....
        /*052c*/ 	.word	0x0000d050


	//   ....[103]....
        /*0530*/ 	.word	0x0000d080


	//   ....[104]....
        /*0534*/ 	.word	0x0000d0b0


	//   ....[105]....
        /*0538*/ 	.word	0x0000d0e0


	//   ....[106]....
        /*053c*/ 	.word	0x0000d120


	//   ....[107]....
        /*0540*/ 	.word	0x0000d1b0


	//   ....[108]....
        /*0544*/ 	.word	0x0000d1f0


	//   ....[109]....
        /*0548*/ 	.word	0x0000d230


	//   ....[110]....
        /*054c*/ 	.word	0x0000d690


	//   ....[111]....
        /*0550*/ 	.word	0x0000dbe0


	//   ....[112]....
        /*0554*/ 	.word	0x0000dcc0


	//   ....[113]....
        /*0558*/ 	.word	0x0000dd60


	//   ....[114]....
        /*055c*/ 	.word	0x0000df10


	//   ....[115]....
        /*0560*/ 	.word	0x0000dfb0


	//   ....[116]....
        /*0564*/ 	.word	0x0000e0a0


	//   ....[117]....
        /*0568*/ 	.word	0x0000e130


	//   ....[118]....
        /*056c*/ 	.word	0x0000e190


	//   ....[119]....
        /*0570*/ 	.word	0x0000e230


	//   ....[120]....
        /*0574*/ 	.word	0x0000e340


	//   ....[121]....
        /*0578*/ 	.word	0x0000e3a0


	//   ....[122]....
        /*057c*/ 	.word	0x0000e400


	//   ....[123]....
        /*0580*/ 	.word	0x0000e4a0


	//   ....[124]....
        /*0584*/ 	.word	0x0000e560


	//   ....[125]....
        /*0588*/ 	.word	0x0000e5e0


	//   ....[126]....
        /*058c*/ 	.word	0x0000e790


	//   ....[127]....
        /*0590*/ 	.word	0x0000e830


	//   ....[128]....
        /*0594*/ 	.word	0x0000e890


	//   ....[129]....
        /*0598*/ 	.word	0x0000e960


	//   ....[130]....
        /*059c*/ 	.word	0x0000ea50


	//   ....[131]....
        /*05a0*/ 	.word	0x0000eae0


	//   ....[132]....
        /*05a4*/ 	.word	0x0000eb40


	//   ....[133]....
        /*05a8*/ 	.word	0x0000ec10


	//   ....[134]....
        /*05ac*/ 	.word	0x0000ee70


	//----- nvinfo : EIATTR_REG_RECONFIG
	.align		4
.L_1160:
        /*05b0*/ 	.byte	0x01, 0x54
	.zero		2


	//----- nvinfo : EIATTR_SYSCALL_OFFSETS
	.align		4
        /*05b4*/ 	.byte	0x04, 0x46
        /*05b6*/ 	.short	(.L_1162 - .L_1161)


	//   ....[0]....
.L_1161:
        /*05b8*/ 	.word	0x00001720


	//   ....[1]....
        /*05bc*/ 	.word	0x000094e0


	//   ....[2]....
        /*05c0*/ 	.word	0x00009670


	//   ....[3]....
        /*05c4*/ 	.word	0x000097c0


	//   ....[4]....
        /*05c8*/ 	.word	0x00009900


	//   ....[5]....
        /*05cc*/ 	.word	0x0000a980


	//----- nvinfo : EIATTR_MBARRIER_INSTR_OFFSETS
	.align		4
.L_1162:
        /*05d0*/ 	.byte	0x04, 0x39
        /*05d2*/ 	.short	(.L_1164 - .L_1163)


	//   ....[0]....
.L_1163:
        /*05d4*/ 	.word	0x00000180
        /*05d8*/ 	.word	0x000000ff
        /*05dc*/ 	.word	0x00019c00
        /*05e0*/ 	.short	0x0100
        /*05e2*/ 	.byte	0x08
	.zero		1


	//   ....[1]....
        /*05e4*/ 	.word	0x00000190
        /*05e8*/ 	.word	0x000000ff
        /*05ec*/ 	.word	0x00019c20
        /*05f0*/ 	.short	0x0100
        /*05f2*/ 	.byte	0x08
	.zero		1


	//   ....[2]....
        /*05f4*/ 	.word	0x00000280
        /*05f8*/ 	.word	0x000000ff
        /*05fc*/ 	.word	0x00019c30
        /*0600*/ 	.short	0x0100
        /*0602*/ 	.byte	0x08
	.zero		1


	//   ....[3]....
        /*0604*/ 	.word	0x00000290
        /*0608*/ 	.word	0x000000ff
        /*060c*/ 	.word	0x00019c40
        /*0610*/ 	.short	0x0100
        /*0612*/ 	.byte	0x08
	.zero		1


	//   ....[4]....
        /*0614*/ 	.word	0x000002a0
        /*0618*/ 	.word	0x000000ff
        /*061c*/ 	.word	0x00019c38
        /*0620*/ 	.short	0x0100
        /*0622*/ 	.byte	0x08
	.zero		1


	//   ....[5]....
        /*0624*/ 	.word	0x000002b0
        /*0628*/ 	.word	0x000000ff
        /*062c*/ 	.word	0x00019c48
        /*0630*/ 	.short	0x0100
        /*0632*/ 	.byte	0x08
	.zero		1


	//   ....[6]....
        /*0634*/ 	.word	0x000003e0
        /*0638*/ 	.word	0x000000ff
        /*063c*/ 	.word	0x00019c50
        /*0640*/ 	.short	0x0100
        /*0642*/ 	.byte	0x08
	.zero		1


	//   ....[7]....
        /*0644*/ 	.word	0x000003f0
        /*0648*/ 	.word	0x000000ff
        /*064c*/ 	.word	0x00019c60
        /*0650*/ 	.short	0x0100
        /*0652*/ 	.byte	0x08
	.zero		1


	//   ....[8]....
        /*0654*/ 	.word	0x00000400
        /*0658*/ 	.word	0x000000ff
        /*065c*/ 	.word	0x00019c58
        /*0660*/ 	.short	0x0100
        /*0662*/ 	.byte	0x08
	.zero		1


	//   ....[9]....
        /*0664*/ 	.word	0x00000410
        /*0668*/ 	.word	0x000000ff
        /*066c*/ 	.word	0x00019c68
        /*0670*/ 	.short	0x0100
        /*0672*/ 	.byte	0x08
	.zero		1


	//   ....[10]....
        /*0674*/ 	.word	0x00000500
        /*0678*/ 	.word	0x000000ff
        /*067c*/ 	.word	0x00019c70
        /*0680*/ 	.short	0x0100
        /*0682*/ 	.byte	0x06
	.zero		1


	//   ....[11]....
        /*0684*/ 	.word	0x00000510
        /*0688*/ 	.word	0x000000ff
        /*068c*/ 	.word	0x00019c80
        /*0690*/ 	.short	0x0100
        /*0692*/ 	.byte	0x06
	.zero		1


	//   ....[12]....
        /*0694*/ 	.word	0x00000520
        /*0698*/ 	.word	0x000000ff
        /*069c*/ 	.word	0x00019c78
        /*06a0*/ 	.short	0x0100
        /*06a2*/ 	.byte	0x06
	.zero		1


	//   ....[13]....
        /*06a4*/ 	.word	0x00000530
        /*06a8*/ 	.word	0x000000ff
        /*06ac*/ 	.word	0x00019c88
        /*06b0*/ 	.short	0x0100
        /*06b2*/ 	.byte	0x06
	.zero		1


	//   ....[14]....
        /*06b4*/ 	.word	0x00000660
        /*06b8*/ 	.word	0x000000ff
        /*06bc*/ 	.word	0x00019c90
        /*06c0*/ 	.short	0x0100
        /*06c2*/ 	.byte	0x08
	.zero		1


	//   ....[15]....
        /*06c4*/ 	.word	0x00000670
        /*06c8*/ 	.word	0x000000ff
        /*06cc*/ 	.word	0x00019ca0
        /*06d0*/ 	.short	0x0100
        /*06d2*/ 	.byte	0x08
	.zero		1


	//   ....[16]....
        /*06d4*/ 	.word	0x00000680
        /*06d8*/ 	.word	0x000000ff
        /*06dc*/ 	.word	0x00019c98
        /*06e0*/ 	.short	0x0100
        /*06e2*/ 	.byte	0x08
	.zero		1


	//   ....[17]....
        /*06e4*/ 	.word	0x00000690
        /*06e8*/ 	.word	0x000000ff
        /*06ec*/ 	.word	0x00019ca8
        /*06f0*/ 	.short	0x0100
        /*06f2*/ 	.byte	0x08
	.zero		1


	//   ....[18]....
        /*06f4*/ 	.word	0x000007e0
        /*06f8*/ 	.word	0x000000ff
        /*06fc*/ 	.word	0x00019cb0
        /*0700*/ 	.short	0x0100
        /*0702*/ 	.byte	0x08
	.zero		1


	//   ....[19]....
        /*0704*/ 	.word	0x000007f0
        /*0708*/ 	.word	0x000000ff
        /*070c*/ 	.word	0x00019cc0
        /*0710*/ 	.short	0x0100
        /*0712*/ 	.byte	0x08
	.zero		1


	//   ....[20]....
        /*0714*/ 	.word	0x00000800
        /*0718*/ 	.word	0x000000ff
        /*071c*/ 	.word	0x00019cb8
        /*0720*/ 	.short	0x0100
        /*0722*/ 	.byte	0x08
	.zero		1


	//   ....[21]....
        /*0724*/ 	.word	0x00000810
        /*0728*/ 	.word	0x000000ff
        /*072c*/ 	.word	0x00019cc8
        /*0730*/ 	.short	0x0100
        /*0732*/ 	.byte	0x08
	.zero		1


	//   ....[22]....
        /*0734*/ 	.word	0x000017a0
        /*0738*/ 	.word	0x000000ff
        /*073c*/ 	.word	0x00019c00
        /*0740*/ 	.short	0x010a
        /*0742*/ 	.byte	0x34
	.zero		1


	//   ....[23]....
        /*0744*/ 	.word	0x00001820
        /*0748*/ 	.word	0x00000003
        /*074c*/ 	.word	0x00019c30
        /*0750*/ 	.short	0x010a
        /*0752*/ 	.byte	0x3f
	.zero		1


	//   ....[24]....
        /*0754*/ 	.word	0x00001870
        /*0758*/ 	.word	0x00000003
        /*075c*/ 	.word	0x00019c30
        /*0760*/ 	.short	0x010a
        /*0762*/ 	.byte	0x3f
	.zero		1


	//   ....[25]....
        /*0764*/ 	.word	0x00001c10
        /*0768*/ 	.word	0x000000ff
        /*076c*/ 	.word	0x00000000
        /*0770*/ 	.short	0x0101
        /*0772*/ 	.byte	0x06
	.zero		1


	//   ....[26]....
        /*0774*/ 	.word	0x00003a20
        /*0778*/ 	.word	0x000000ff
        /*077c*/ 	.word	0x00019c30
        /*0780*/ 	.short	0x010a
        /*0782*/ 	.byte	0x14
	.zero		1


	//   ....[27]....
        /*0784*/ 	.word	0x00003a60
        /*0788*/ 	.word	0x000000ff
        /*078c*/ 	.word	0x00019c30
        /*0790*/ 	.short	0x010a
        /*0792*/ 	.byte	0x14
	.zero		1


	//   ....[28]....
        /*0794*/ 	.word	0x00003bc0
        /*0798*/ 	.word	0x000000ff
        /*079c*/ 	.word	0x00019c50
        /*07a0*/ 	.short	0x010a
        /*07a2*/ 	.byte	0x0b
	.zero		1


	//   ....[29]....
        /*07a4*/ 	.word	0x00003c00
        /*07a8*/ 	.word	0x000000ff
        /*07ac*/ 	.word	0x00019c50
        /*07b0*/ 	.short	0x010a
        /*07b2*/ 	.byte	0x0b
	.zero		1


	//   ....[30]....
        /*07b4*/ 	.word	0x00003e90
        /*07b8*/ 	.word	0x000000ff
        /*07bc*/ 	.word	0x00000000
        /*07c0*/ 	.short	0x0101
        /*07c2*/ 	.byte	0x06
	.zero		1


	//   ....[31]....
        /*07c4*/ 	.word	0x00005020
        /*07c8*/ 	.word	0x000000ff
        /*07cc*/ 	.word	0x00000000
        /*07d0*/ 	.short	0x0101
        /*07d2*/ 	.byte	0x06
	.zero		1


	//   ....[32]....
        /*07d4*/ 	.word	0x00005580
        /*07d8*/ 	.word	0x000000ff
        /*07dc*/ 	.word	0x00019c50
        /*07e0*/ 	.short	0x010a
        /*07e2*/ 	.byte	0x0e
	.zero		1


	//   ....[33]....
        /*07e4*/ 	.word	0x000055c0
        /*07e8*/ 	.word	0x000000ff
        /*07ec*/ 	.word	0x00019c50
        /*07f0*/ 	.short	0x010a
        /*07f2*/ 	.byte	0x0e
	.zero		1


	//   ....[34]....
        /*07f4*/ 	.word	0x00005bc0
        /*07f8*/ 	.word	0x000000ff
        /*07fc*/ 	.word	0x00000000
        /*0800*/ 	.short	0x0101
        /*0802*/ 	.byte	0x04
	.zero		1


	//   ....[35]....
        /*0804*/ 	.word	0x00007360
        /*0808*/ 	.word	0x00000000
        /*080c*/ 	.word	0x00000000
        /*0810*/ 	.short	0x0101
        /*0812*/ 	.byte	0x3f
	.zero		1


	//   ....[36]....
        /*0814*/ 	.word	0x00009dc0
        /*0818*/ 	.word	0x00000005
        /*081c*/ 	.word	0x00019c80
        /*0820*/ 	.short	0x010a
        /*0822*/ 	.byte	0x3f
	.zero		1


	//   ....[37]....
        /*0824*/ 	.word	0x0000a210
        /*0828*/ 	.word	0x00000005
        /*082c*/ 	.word	0x00019c70
        /*0830*/ 	.short	0x0107
        /*0832*/ 	.byte	0x3f
	.zero		1


	//   ....[38]....
        /*0834*/ 	.word	0x0000a2d0
        /*0838*/ 	.word	0x00000005
        /*083c*/ 	.word	0x00019c70
        /*0840*/ 	.short	0x0101
        /*0842*/ 	.byte	0x3f
	.zero		1


	//   ....[39]....
        /*0844*/ 	.word	0x0000a300
        /*0848*/ 	.word	0x00000005
        /*084c*/ 	.word	0x00019c40
        /*0850*/ 	.short	0x010a
        /*0852*/ 	.byte	0x3f
	.zero		1


	//   ....[40]....
        /*0854*/ 	.word	0x0000a6b0
        /*0858*/ 	.word	0x00000005
        /*085c*/ 	.word	0x00019c30
        /*0860*/ 	.short	0x0107
        /*0862*/ 	.byte	0x3f
	.zero		1


	//   ....[41]....
        /*0864*/ 	.word	0x0000a770
        /*0868*/ 	.word	0x00000005
        /*086c*/ 	.word	0x00019c30
        /*0870*/ 	.short	0x0101
        /*0872*/ 	.byte	0x3f
	.zero		1


	//   ....[42]....
        /*0874*/ 	.word	0x0000b120
        /*0878*/ 	.word	0x00000010
        /*087c*/ 	.word	0x00019c00
        /*0880*/ 	.short	0x0107
        /*0882*/ 	.byte	0x3f
	.zero		1


	//   ....[43]....
        /*0884*/ 	.word	0x0000b220
        /*0888*/ 	.word	0x00000010
        /*088c*/ 	.word	0x00019c00
        /*0890*/ 	.short	0x0101
        /*0892*/ 	.byte	0x3f
	.zero		1


	//   ....[44]....
        /*0894*/ 	.word	0x0000b240
        /*0898*/ 	.word	0x00000010
        /*089c*/ 	.word	0x00019c20
        /*08a0*/ 	.short	0x010a
        /*08a2*/ 	.byte	0x3f
	.zero		1


	//   ....[45]....
        /*08a4*/ 	.word	0x0000b5c0
        /*08a8*/ 	.word	0x00000000
        /*08ac*/ 	.word	0x00019c80
        /*08b0*/ 	.short	0x010a
        /*08b2*/ 	.byte	0x3f
	.zero		1


	//   ....[46]....
        /*08b4*/ 	.word	0x0000b930
        /*08b8*/ 	.word	0x00000000
        /*08bc*/ 	.word	0x00019c70
        /*08c0*/ 	.short	0x0107
        /*08c2*/ 	.byte	0x3f
	.zero		1


	//   ....[47]....
        /*08c4*/ 	.word	0x0000b9f0
        /*08c8*/ 	.word	0x00000000
        /*08cc*/ 	.word	0x00019c70
        /*08d0*/ 	.short	0x0101
        /*08d2*/ 	.byte	0x3f
	.zero		1


	//   ....[48]....
        /*08d4*/ 	.word	0x0000ba20
        /*08d8*/ 	.word	0x00000000
        /*08dc*/ 	.word	0x00019c40
        /*08e0*/ 	.short	0x010a
        /*08e2*/ 	.byte	0x3f
	.zero		1


	//   ....[49]....
        /*08e4*/ 	.word	0x0000bd70
        /*08e8*/ 	.word	0x00000000
        /*08ec*/ 	.word	0x00019c30
        /*08f0*/ 	.short	0x0107
        /*08f2*/ 	.byte	0x3f
	.zero		1


	//   ....[50]....
        /*08f4*/ 	.word	0x0000be30
        /*08f8*/ 	.word	0x00000000
        /*08fc*/ 	.word	0x00019c30
        /*0900*/ 	.short	0x0101
        /*0902*/ 	.byte	0x3f
	.zero		1


	//   ....[51]....
        /*0904*/ 	.word	0x0000bec0
        /*0908*/ 	.word	0x00000002
        /*090c*/ 	.word	0x00019c70
        /*0910*/ 	.short	0x010a
        /*0912*/ 	.byte	0x3f
	.zero		1


	//   ....[52]....
        /*0914*/ 	.word	0x0000bf50
        /*0918*/ 	.word	0x00000002
        /*091c*/ 	.word	0x00019c60
        /*0920*/ 	.short	0x010a
        /*0922*/ 	.byte	0x3f
	.zero		1


	//   ....[53]....
        /*0924*/ 	.word	0x0000c3c0
        /*0928*/ 	.word	0x00000002
        /*092c*/ 	.word	0x00019c50
        /*0930*/ 	.short	0x0101
        /*0932*/ 	.byte	0x3f
	.zero		1


	//   ....[54]....
        /*0934*/ 	.word	0x0000c450
        /*0938*/ 	.word	0x00000002
        /*093c*/ 	.word	0x00000000
        /*0940*/ 	.short	0x0101
        /*0942*/ 	.byte	0x3f
	.zero		1


	//   ....[55]....
        /*0944*/ 	.word	0x0000c610
        /*0948*/ 	.word	0x00000000
        /*094c*/ 	.word	0x00019c70
        /*0950*/ 	.short	0x010a
        /*0952*/ 	.byte	0x3f
	.zero		1


	//   ....[56]....
        /*0954*/ 	.word	0x0000c690
        /*0958*/ 	.word	0x00000000
        /*095c*/ 	.word	0x00019c60
        /*0960*/ 	.short	0x010a
        /*0962*/ 	.byte	0x3f
	.zero		1


	//   ....[57]....
        /*0964*/ 	.word	0x0000cb10
        /*0968*/ 	.word	0x00000000
        /*096c*/ 	.word	0x00019c50
        /*0970*/ 	.short	0x0101
        /*0972*/ 	.byte	0x3f
	.zero		1


	//   ....[58]....
        /*0974*/ 	.word	0x0000cbd0
        /*0978*/ 	.word	0x00000000
        /*097c*/ 	.word	0x00000000
        /*0980*/ 	.short	0x0101
        /*0982*/ 	.byte	0x3f
	.zero		1


	//   ....[59]....
        /*0984*/ 	.word	0x0000d610
        /*0988*/ 	.word	0x00000007
        /*098c*/ 	.word	0x00019c20
        /*0990*/ 	.short	0x010a
        /*0992*/ 	.byte	0x3f
	.zero		1


	//   ....[60]....
        /*0994*/ 	.word	0x0000d790
        /*0998*/ 	.word	0x00000005
        /*099c*/ 	.word	0x00019c40
        /*09a0*/ 	.short	0x010a
        /*09a2*/ 	.byte	0x3f
	.zero		1


	//   ....[61]....
        /*09a4*/ 	.word	0x0000d830
        /*09a8*/ 	.word	0x00000003
        /*09ac*/ 	.word	0x00019c40
        /*09b0*/ 	.short	0x010a
        /*09b2*/ 	.byte	0x3f
	.zero		1


	//   ....[62]....
        /*09b4*/ 	.word	0x0000d870
        /*09b8*/ 	.word	0x00000005
        /*09bc*/ 	.word	0x00019c60
        /*09c0*/ 	.short	0x010a
        /*09c2*/ 	.byte	0x3f
	.zero		1


	//   ....[63]....
        /*09c4*/ 	.word	0x0000d8b0
        /*09c8*/ 	.word	0x00000003
        /*09cc*/ 	.word	0x00019c60
        /*09d0*/ 	.short	0x010a
        /*09d2*/ 	.byte	0x3f
	.zero		1


	//   ....[64]....
        /*09d4*/ 	.word	0x0000d8f0
        /*09d8*/ 	.word	0x00000005
        /*09dc*/ 	.word	0x00019c80
        /*09e0*/ 	.short	0x010a
        /*09e2*/ 	.byte	0x3f
	.zero		1


	//   ....[65]....
        /*09e4*/ 	.word	0x0000d930
        /*09e8*/ 	.word	0x00000003
        /*09ec*/ 	.word	0x00019c80
        /*09f0*/ 	.short	0x010a
        /*09f2*/ 	.byte	0x3f
	.zero		1


	//   ....[66]....
        /*09f4*/ 	.word	0x0000d9a0
        /*09f8*/ 	.word	0x00000003
        /*09fc*/ 	.word	0x00019c00
        /*0a00*/ 	.short	0x010a
        /*0a02*/ 	.byte	0x3f
	.zero		1


	//   ....[67]....
        /*0a04*/ 	.word	0x0000d9f0
        /*0a08*/ 	.word	0x00000003
        /*0a0c*/ 	.word	0x00019c30
        /*0a10*/ 	.short	0x010a
        /*0a12*/ 	.byte	0x3f
	.zero		1


	//   ....[68]....
        /*0a14*/ 	.word	0x0000da50
        /*0a18*/ 	.word	0x00000005
        /*0a1c*/ 	.word	0x00019c30
        /*0a20*/ 	.short	0x010a
        /*0a22*/ 	.byte	0x3f
	.zero		1


	//   ....[69]....
        /*0a24*/ 	.word	0x0000dab0
        /*0a28*/ 	.word	0x00000005
        /*0a2c*/ 	.word	0x00019c50
        /*0a30*/ 	.short	0x010a
        /*0a32*/ 	.byte	0x3f
	.zero		1


	//   ....[70]....
        /*0a34*/ 	.word	0x0000db10
        /*0a38*/ 	.word	0x00000007
        /*0a3c*/ 	.word	0x00019c50
        /*0a40*/ 	.short	0x010a
        /*0a42*/ 	.byte	0x3f
	.zero		1


	//   ....[71]....
        /*0a44*/ 	.word	0x0000dc10
        /*0a48*/ 	.word	0x00000005
        /*0a4c*/ 	.word	0x00019c80
        /*0a50*/ 	.short	0x010a
        /*0a52*/ 	.byte	0x3f
	.zero		1


	//   ....[72]....
        /*0a54*/ 	.word	0x0000dff0
        /*0a58*/ 	.word	0x00000005
        /*0a5c*/ 	.word	0x00019c40
        /*0a60*/ 	.short	0x010a
        /*0a62*/ 	.byte	0x3f
	.zero		1


	//   ....[73]....
        /*0a64*/ 	.word	0x0000e690
        /*0a68*/ 	.word	0x00000010
        /*0a6c*/ 	.word	0x00019c20
        /*0a70*/ 	.short	0x010a
        /*0a72*/ 	.byte	0x3f
	.zero		1


	//   ....[74]....
        /*0a74*/ 	.word	0x0000e6e0
        /*0a78*/ 	.word	0x00000000
        /*0a7c*/ 	.word	0x00019c80
        /*0a80*/ 	.short	0x010a
        /*0a82*/ 	.byte	0x3f
	.zero		1


	//   ....[75]....
        /*0a84*/ 	.word	0x0000e9a0
        /*0a88*/ 	.word	0x00000000
        /*0a8c*/ 	.word	0x00019c40
        /*0a90*/ 	.short	0x010a
        /*0a92*/ 	.byte	0x3f
	.zero		1


	//   ....[76]....
        /*0a94*/ 	.word	0x0000ec50
        /*0a98*/ 	.word	0x00000002
        /*0a9c*/ 	.word	0x00019c70
        /*0aa0*/ 	.short	0x010a
        /*0aa2*/ 	.byte	0x3f
	.zero		1


	//   ....[77]....
        /*0aa4*/ 	.word	0x0000eca0
        /*0aa8*/ 	.word	0x00000002
        /*0aac*/ 	.word	0x00019c60
        /*0ab0*/ 	.short	0x010a
        /*0ab2*/ 	.byte	0x3f
	.zero		1


	//   ....[78]....
        /*0ab4*/ 	.word	0x0000ecf0
        /*0ab8*/ 	.word	0x00000000
        /*0abc*/ 	.word	0x00019c70
        /*0ac0*/ 	.short	0x010a
        /*0ac2*/ 	.byte	0x3f
	.zero		1


	//   ....[79]....
        /*0ac4*/ 	.word	0x0000ed40
        /*0ac8*/ 	.word	0x00000000
        /*0acc*/ 	.word	0x00019c60
        /*0ad0*/ 	.short	0x010a
        /*0ad2*/ 	.byte	0x3f
	.zero		1


	//   ....[80]....
        /*0ad4*/ 	.word	0x0000ed90
        /*0ad8*/ 	.word	0x00000007
        /*0adc*/ 	.word	0x00019c20
        /*0ae0*/ 	.short	0x010a
        /*0ae2*/ 	.byte	0x3f
	.zero		1


	//   ....[81]....
        /*0ae4*/ 	.word	0x0000ef30
        /*0ae8*/ 	.word	0x00000005
        /*0aec*/ 	.word	0x00019c40
        /*0af0*/ 	.short	0x010a
        /*0af2*/ 	.byte	0x3f
	.zero		1


	//   ....[82]....
        /*0af4*/ 	.word	0x0000ef80
        /*0af8*/ 	.word	0x00000003
        /*0afc*/ 	.word	0x00019c40
        /*0b00*/ 	.short	0x010a
        /*0b02*/ 	.byte	0x3f
	.zero		1


	//   ....[83]....
        /*0b04*/ 	.word	0x0000efd0
        /*0b08*/ 	.word	0x00000005
        /*0b0c*/ 	.word	0x00019c60
        /*0b10*/ 	.short	0x010a
        /*0b12*/ 	.byte	0x3f
	.zero		1


	//   ....[84]....
        /*0b14*/ 	.word	0x0000f020
        /*0b18*/ 	.word	0x00000003
        /*0b1c*/ 	.word	0x00019c60
        /*0b20*/ 	.short	0x010a
        /*0b22*/ 	.byte	0x3f
	.zero		1


	//   ....[85]....
        /*0b24*/ 	.word	0x0000f070
        /*0b28*/ 	.word	0x00000005
        /*0b2c*/ 	.word	0x00019c80
        /*0b30*/ 	.short	0x010a
        /*0b32*/ 	.byte	0x3f
	.zero		1


	//----- nvinfo : EIATTR_NUM_MBARRIERS
	.align		4
.L_1164:
        /*0b34*/ 	.byte	0x03, 0x38
        /*0b36*/ 	.short	0x0016


	//----- nvinfo : EIATTR_EXIT_INSTR_OFFSETS
	.align		4
        /*0b38*/ 	.byte	0x04, 0x1c
        /*0b3a*/ 	.short	(.L_1166 - .L_1165)


	//   ....[0]....
.L_1165:
        /*0b3c*/ 	.word	0x00000980


	//   ....[1]....
        /*0b40*/ 	.word	0x00008010


	//   ....[2]....
        /*0b44*/ 	.word	0x0000d980


	//----- nvinfo : EIATTR_MAX_THREADS
	.align		4
.L_1166:
        /*0b48*/ 	.byte	0x04, 0x05
        /*0b4a*/ 	.short	(.L_1168 - .L_1167)
.L_1167:
        /*0b4c*/ 	.word	0x00000200
        /*0b50*/ 	.word	0x00000001
        /*0b54*/ 	.word	0x00000001


	//----- nvinfo : EIATTR_CRS_STACK_SIZE
	.align		4
.L_1168:
        /*0b58*/ 	.byte	0x04, 0x1e
        /*0b5a*/ 	.short	(.L_1170 - .L_1169)
.L_1169:
        /*0b5c*/ 	.word	0x00000000


	//----- nvinfo : EIATTR_CBANK_PARAM_SIZE
	.align		4
.L_1170:
        /*0b60*/ 	.byte	0x03, 0x19
        /*0b62*/ 	.short	0x0af0


	//----- nvinfo : EIATTR_PARAM_CBANK
	.align		4
        /*0b64*/ 	.byte	0x04, 0x0a
        /*0b66*/ 	.short	(.L_1172 - .L_1171)
	.align		4
.L_1171:
        /*0b68*/ 	.word	index@(.nv.constant0._ZN7cutlass13device_kernelIN5flash11enable_sm90INS1_16FlashAttnFwdSm90INS1_25CollectiveMainloopFwdSm90ILi2EN4cute5tupleIJNS5_1CILi1EEES8_S8_EEENS6_IJNS7_ILi192EEENS7_ILi128EEENS7_ILi96EEEEEELi96ENS_12float_e4m3_tEfNS_4arch4Sm90ELb0ELb0ELb0ELb1ELb1ELb0ELb0ELb1ELb1ELb1ELb0ELb0EEENS1_21CollectiveEpilogueFwdINS6_IJSA_SC_SB_EEES9_NS_10bfloat16_tESG_Li384ELb1ELb1ELb0ELb1EEENS1_36VarlenDynamicPersistentTileSchedulerILi192ELi128ELi384ELi128ELb0ELb1ELb1ELb0ELb1ELb1EEEEEEEEEvNT_6ParamsE)
        /*0b6c*/ 	.short	0x0210
        /*0b6e*/ 	.short	0x0af0


	//----- nvinfo : EIATTR_SW_WAR
	.align		4
.L_1172:
        /*0b70*/ 	.byte	0x04, 0x36
        /*0b72*/ 	.short	(.L_1174 - .L_1173)
.L_1173:
        /*0b74*/ 	.word	0x00000008
.L_1174:


//--------------------- .nv.info._ZN7cutlass13device_kernelIN5flash11enable_sm90INS1_16FlashAttnFwdSm90INS1_25CollectiveMainloopFwdSm90ILi2EN4cute5tupleIJNS5_1CILi1EEES8_S8_EEENS6_IJNS7_ILi192EEENS7_ILi128EEENS7_ILi96EEEEEELi96ENS_12float_e4m3_tEfNS_4arch4Sm90ELb0ELb0ELb0ELb1ELb1ELb1ELb0ELb1ELb1ELb1ELb0ELb0EEENS1_21CollectiveEpilogueFwdINS6_IJSA_SC_SB_EEES9_NS_10bfloat16_tESG_Li384ELb1ELb1ELb0ELb1EEENS1_36VarlenDynamicPersistentTileSchedulerILi192ELi128ELi384ELi128ELb0ELb1ELb1ELb0ELb1ELb1EEEEEEEEEvNT_6ParamsE --------------------------
	.section	.nv.info._ZN7cutlass13device_kernelIN5flash11enable_sm90INS1_16FlashAttnFwdSm90INS1_25CollectiveMainloopFwdSm90ILi2EN4cute5tupleIJNS5_1CILi1EEES8_S8_EEENS6_IJNS7_ILi192EEENS7_ILi128EEENS7_ILi96EEEEEELi96ENS_12float_e4m3_tEfNS_4arch4Sm90ELb0ELb0ELb0ELb1ELb1ELb1ELb0ELb1ELb1ELb1ELb0ELb0EEENS1_21CollectiveEpilogueFwdINS6_IJSA_SC_SB_EEES9_NS_10bfloat16_tESG_Li384ELb1ELb1ELb0ELb1EEENS1_36VarlenDynamicPersistentTileSchedulerILi192ELi128ELi384ELi128ELb0ELb1ELb1ELb0ELb1ELb1EEEEEEEEEvNT_6ParamsE,"",@"SHT_CUDA_INFO"
	.sectionflags	@""
	.align	4


	//----- nvinfo : EIATTR_CUDA_API_VERSION
	.align		4
        /*0000*/ 	.byte	0x04, 0x37
        /*0002*/ 	.short	(.L_1176 - .L_1175)
.L_1175:
        /*0004*/ 	.word	0x00000082


	//----- nvinfo : EIATTR_KPARAM_INFO
	.align		4
.L_1176:
        /*0008*/ 	.byte	0x04, 0x17
        /*000a*/ 	.short	(.L_1178 - .L_1177)
.L_1177:
        /*000c*/ 	.word	0x00000000
        /*0010*/ 	.short	0x0000
        /*0012*/ 	.short	0x0070
        /*0014*/ 	.byte	0x00, 0xf0, 0x01, 0x2a


	//----- nvinfo : EIATTR_SPARSE_MMA_MASK
	.align		4
.L_1178:
        /*0018*/ 	.byte	0x03, 0x50
        /*001a*/ 	.short	0x0000


	//----- nvinfo : EIATTR_MAXREG_COUNT
	.align		4
        /*001c*/ 	.byte	0x03, 0x1b
        /*001e*/ 	.short	0x0080


	//----- nvinfo : EIATTR_NUM_BARRIERS
	.align		4
        /*0020*/ 	.byte	0x02, 0x4c
        /*0022*/ 	.byte	0x10
	.zero		1


	//----- nvinfo : EIATTR_EXTERNS
	.align		4
        /*0024*/ 	.byte	0x04, 0x0f
        /*0026*/ 	.short	(.L_1180 - .L_1179)


	//   ....[0]....
	.align		4
.L_1179:
        /*0028*/ 	.word	index@(__assertfail)


	//----- nvinfo : EIATTR_ANNOTATIONS
	.align		4
.L_1180:
        /*002c*/ 	.byte	0x04, 0x55
        /*002e*/ 	.short	(.L_1182 - .L_1181)


	//   ....[0]....
.L_1181:
        /* <DEDUP_REMOVED lines=100> */


	//----- nvinfo : EIATTR_MERCURY_ISA_VERSION
	.align		4
.L_1182:
        /*0658*/ 	.byte	0x03, 0x5f
        /*065a*/ 	.short	0x0101


	//----- nvinfo : EIATTR_UNUSED_LOAD_BYTE_OFFSET
	.align		4
        /*065c*/ 	.byte	0x04, 0x44
        /*065e*/ 	.short	(.L_1184 - .L_1183)


	//   ....[0]....
.L_1183:
        /*0660*/ 	.word	0x00000a50
        /*0664*/ 	.word	0x0000fff0


	//   ....[1]....
        /*0668*/ 	.word	0x0000ffa0
        /*066c*/ 	.word	0x0000fff0


	//----- nvinfo : EIATTR_INT_WARP_WIDE_INSTR_OFFSETS
	.align		4
.L_1184:
        /*0670*/ 	.byte	0x04, 0x31
        /*0672*/ 	.short	(.L_1186 - .L_1185)


	//   ....[0]....
.L_1185:
        /*0674*/ 	.word	0x00000130


	//   ....[1]....
        /*0678*/ 	.word	0x00000170


	//   ....[2]....
        /*067c*/ 	.word	0x000001e0


	//   ....[3]....
        /*0680*/ 	.word	0x00014a50


	//   ....[4]....
        /*0684*/ 	.word	0x00014ae0


	//   ....[5]....
        /*0688*/ 	.word	0x00017da0


	//   ....[6]....
        /*068c*/ 	.word	0x00017e30


	//----- nvinfo : EIATTR_COOP_GROUP_MASK_REGIDS
	.align		4
.L_1186:
        /*0690*/ 	.byte	0x04, 0x29
        /*0692*/ 	.short	(.L_1188 - .L_1187)


	//   ....[0]....
.L_1187:
        /*0694*/ 	.word	0xffffffff


	//   ....[1]....
        /*0698*/ 	.word	0xffffffff


	//   ....[2]....
        /*069c*/ 	.word	0xffffffff


	//   ....[3]....
        /*06a0*/ 	.word	0xffffffff


	//   ....[4]....
        /*06a4*/ 	.word	0xffffffff


	//   ....[5]....
        /*06a8*/ 	.word	0xffffffff


	//   ....[6]....
        /*06ac*/ 	.word	0xffffffff


	//   ....[7]....
        /*06b0*/ 	.word	0xffffffff


	//   ....[8]....
        /*06b4*/ 	.word	0xffffffff


	//   ....[9]....
        /*06b8*/ 	.word	0xffffffff


	//   ....[10]....
        /*06bc*/ 	.word	0xffffffff


	//   ....[11]....
        /*06c0*/ 	.word	0xffffffff


	//   ....[12]....
        /*06c4*/ 	.word	0xffffffff


	//   ....[13]....
        /*06c8*/ 	.word	0xffffffff


	//   ....[14]....
        /*06cc*/ 	.word	0xffffffff


	//   ....[15]....
        /*06d0*/ 	.word	0xffffffff


	//   ....[16]....
        /*06d4*/ 	.word	0xffffffff


	//   ....[17]....
        /*06d8*/ 	.word	0xffffffff


	//   ....[18]....
        /*06dc*/ 	.word	0xffffffff


	//   ....[19]....
        /*06e0*/ 	.word	0xffffffff


	//   ....[20]....
        /*06e4*/ 	.word	0xffffffff


	//   ....[21]....
        /*06e8*/ 	.word	0xffffffff


	//   ....[22]....
        /*06ec*/ 	.word	0xffffffff


	//   ....[23]....
        /*06f0*/ 	.word	0xffffffff


	//   ....[24]....
        /*06f4*/ 	.word	0xffffffff


	//   ....[25]....
        /*06f8*/ 	.word	0xffffffff


	//   ....[26]....
        /*06fc*/ 	.word	0xffffffff


	//   ....[27]....
        /*0700*/ 	.word	0xffffffff


	//   ....[28]....
        /*0704*/ 	.word	0xffffffff


	//   ....[29]....
        /*0708*/ 	.word	0xffffffff


	//   ....[30]....
        /*070c*/ 	.word	0xffffffff


	//   ....[31]....
        /*0710*/ 	.word	0xffffffff


	//   ....[32]....
        /*0714*/ 	.word	0xffffffff


	//   ....[33]....
        /*0718*/ 	.word	0xffffffff


	//   ....[34]....
        /*071c*/ 	.word	0xffffffff


	//   ....[35]....
        /*0720*/ 	.word	0xffffffff


	//   ....[36]....
        /*0724*/ 	.word	0xffffffff


	//   ....[37]....
        /*0728*/ 	.word	0xffffffff


	//   ....[38]....
        /*072c*/ 	.word	0xffffffff


	//   ....[39]....
        /*0730*/ 	.word	0xffffffff


	//   ....[40]....
        /*0734*/ 	.word	0xffffffff


	//   ....[41]....
        /*0738*/ 	.word	0xffffffff


	//   ....[42]....
        /*073c*/ 	.word	0xffffffff


	//   ....[43]....
        /*0740*/ 	.word	0xffffffff


	//   ....[44]....
        /*0744*/ 	.word	0xffffffff


	//   ....[45]....
        /*0748*/ 	.word	0xffffffff


	//   ....[46]....
        /*074c*/ 	.word	0xffffffff


	//   ....[47]....
        /*0750*/ 	.word	0xffffffff


	//   ....[48]....
        /*0754*/ 	.word	0xffffffff


	//   ....[49]....
        /*0758*/ 	.word	0xffffffff


	//   ....[50]....
        /*075c*/ 	.word	0xffffffff


	//   ....[51]....
        /*0760*/ 	.word	0xffffffff


	//   ....[52]....
        /*0764*/ 	.word	0xffffffff


	//   ....[53]....
        /*0768*/ 	.word	0xffffffff


	//   ....[54]....
        /*076c*/ 	.word	0xffffffff


	//   ....[55]....
        /*0770*/ 	.word	0xffffffff


	//   ....[56]....
        /*0774*/ 	.word	0xffffffff


	//   ....[57]....
        /*0778*/ 	.word	0xffffffff


	//   ....[58]....
        /*077c*/ 	.word	0xffffffff


	//   ....[59]....
        /*0780*/ 	.word	0xffffffff


	//   ....[60]....
        /*0784*/ 	.word	0xffffffff


	//   ....[61]....
        /*0788*/ 	.word	0xffffffff


	//   ....[62]....
        /*078c*/ 	.word	0xffffffff


	//   ....[63]....
        /*0790*/ 	.word	0xffffffff


	//   ....[64]....
        /*0794*/ 	.word	0xffffffff


	//   ....[65]....
        /*0798*/ 	.word	0xffffffff


	//   ....[66]....
        /*079c*/ 	.word	0xffffffff


	//   ....[67]....
        /*07a0*/ 	.word	0xffffffff


	//   ....[68]....
        /*07a4*/ 	.word	0xffffffff


	//   ....[69]....
        /*07a8*/ 	.word	0xffffffff


	//   ....[70]....
        /*07ac*/ 	.word	0xffffffff


	//   ....[71]....
        /*07b0*/ 	.word	0xffffffff


	//   ....[72]....
        /*07b4*/ 	.word	0xffffffff


	//   ....[73]....
        /*07b8*/ 	.word	0xffffffff


	//   ....[74]....
        /*07bc*/ 	.word	0xffffffff


	//   ....[75]....
        /*07c0*/ 	.word	0xffffffff


	//   ....[76]....
        /*07c4*/ 	.word	0xffffffff


	//   ....[77]....
        /*07c8*/ 	.word	0xffffffff


	//   ....[78]....
        /*07cc*/ 	.word	0xffffffff


	//   ....[79]....
        /*07d0*/ 	.word	0xffffffff


	//   ....[80]....
        /*07d4*/ 	.word	0xffffffff


	//   ....[81]....
        /*07d8*/ 	.word	0xffffffff


	//   ....[82]....
        /*07dc*/ 	.word	0xffffffff


	//   ....[83]....
        /*07e0*/ 	.word	0xffffffff


	//   ....[84]....
        /*07e4*/ 	.word	0xffffffff


	//   ....[85]....
        /*07e8*/ 	.word	0xffffffff


	//   ....[86]....
        /*07ec*/ 	.word	0xffffffff


	//   ....[87]....
        /*07f0*/ 	.word	0xffffffff


	//   ....[88]....
        /*07f4*/ 	.word	0xffffffff


	//   ....[89]....
        /*07f8*/ 	.word	0xffffffff


	//   ....[90]....
        /*07fc*/ 	.word	0xffffffff


	//   ....[91]....
        /*0800*/ 	.word	0xffffffff


	//   ....[92]....
        /*0804*/ 	.word	0xffffffff


	//   ....[93]....
        /*0808*/ 	.word	0xffffffff


	//   ....[94]....
        /*080c*/ 	.word	0xffffffff


	//   ....[95]....
        /*0810*/ 	.word	0xffffffff


	//   ....[96]....
        /*0814*/ 	.word	0xffffffff


	//   ....[97]....
        /*0818*/ 	.word	0xffffffff


	//   ....[98]....
        /*081c*/ 	.word	0xffffffff


	//   ....[99]....
        /*0820*/ 	.word	0xffffffff


	//   ....[100]....
        /*0824*/ 	.word	0xffffffff


	//   ....[101]....
        /*0828*/ 	.word	0xffffffff


	//   ....[102]....
        /*082c*/ 	.word	0xffffffff


	//   ....[103]....
        /*0830*/ 	.word	0xffffffff


	//   ....[104]....
        /*0834*/ 	.word	0xffffffff


	//   ....[105]....
        /*0838*/ 	.word	0xffffffff


	//   ....[106]....
        /*083c*/ 	.word	0xffffffff


	//   ....[107]....
        /*0840*/ 	.word	0xffffffff


	//   ....[108]....
        /*0844*/ 	.word	0xffffffff


	//   ....[109]....
        /*0848*/ 	.word	0xffffffff


	//   ....[110]....
        /*084c*/ 	.word	0xffffffff


	//   ....[111]....
        /*0850*/ 	.word	0xffffffff


	//   ....[112]....
        /*0854*/ 	.word	0xffffffff


	//   ....[113]....
        /*0858*/ 	.word	0xffffffff


	//   ....[114]....
        /*085c*/ 	.word	0xffffffff


	//   ....[115]....
        /*0860*/ 	.word	0xffffffff


	//   ....[116]....
        /*0864*/ 	.word	0xffffffff


	//   ....[117]....
        /*0868*/ 	.word	0xffffffff


	//   ....[118]....
        /*086c*/ 	.word	0xffffffff


	//   ....[119]....
        /*0870*/ 	.word	0xffffffff


	//   ....[120]....
        /*0874*/ 	.word	0xffffffff


	//   ....[121]....
        /*0878*/ 	.word	0xffffffff


	//   ....[122]....
        /*087c*/ 	.word	0xffffffff


	//   ....[123]....
        /*0880*/ 	.word	0xffffffff


	//   ....[124]....
        /*0884*/ 	.word	0xffffffff


	//   ....[125]....
        /*0888*/ 	.word	0xffffffff


	//   ....[126]....
        /*088c*/ 	.word	0xffffffff


	//   ....[127]....
        /*0890*/ 	.word	0xffffffff


	//   ....[128]....
        /*0894*/ 	.word	0xffffffff


	//   ....[129]....
        /*0898*/ 	.word	0x0500000f


	//   ....[130]....
        /*089c*/ 	.word	0x0500000f


	//   ....[131]....
        /*08a0*/ 	.word	0x0500000f


	//   ....[132]....
        /*08a4*/ 	.word	0x0500000f


	//   ....[133]....
        /*08a8*/ 	.word	0x0500000f


	//   ....[134]....
        /*08ac*/ 	.word	0x0500000f


	//   ....[135]....
        /*08b0*/ 	.word	0x0500000f


	//   ....[136]....
        /*08b4*/ 	.word	0x0500000f


	//   ....[137]....
        /*08b8*/ 	.word	0x0500000f


	//   ....[138]....
        /*08bc*/ 	.word	0x0500000f


	//   ....[139]....
        /*08c0*/ 	.word	0x0500000f


	//   ....[140]....
        /*08c4*/ 	.word	0x0500000f


	//   ....[141]....
        /*08c8*/ 	.word	0x0500000f


	//   ....[142]....
        /*08cc*/ 	.word	0x0500000f


	//   ....[143]....
        /*08d0*/ 	.word	0x0500000f


	//   ....[144]....
        /*08d4*/ 	.word	0x0500000f


	//   ....[145]....
        /*08d8*/ 	.word	0x0500000f


	//   ....[146]....
        /*08dc*/ 	.word	0x0500000f


	//   ....[147]....
        /*08e0*/ 	.word	0x0500000f


	//   ....[148]....
        /*08e4*/ 	.word	0x0500000f


	//   ....[149]....
        /*08e8*/ 	.word	0x0500000f


	//   ....[150]....
        /*08ec*/ 	.word	0x0500000f


	//   ....[151]....
        /*08f0*/ 	.word	0x0500000f


	//   ....[152]....
        /*08f4*/ 	.word	0x0500000f


	//   ....[153]....
        /*08f8*/ 	.word	0x0500000f


	//   ....[154]....
        /*08fc*/ 	.word	0x0500000f


	//   ....[155]....
        /*0900*/ 	.word	0x0500000f


	//   ....[156]....
        /*0904*/ 	.word	0x0500000f


	//   ....[157]....
        /*0908*/ 	.word	0x0500000f


	//   ....[158]....
        /*090c*/ 	.word	0x0500000f


	//   ....[159]....
        /*0910*/ 	.word	0x0500000f


	//   ....[160]....
        /*0914*/ 	.word	0x0500000f


	//   ....[161]....
        /*0918*/ 	.word	0x0500000f


	//   ....[162]....
        /*091c*/ 	.word	0x0500000f


	//   ....[163]....
        /*0920*/ 	.word	0x0500000f


	//   ....[164]....
        /*0924*/ 	.word	0x0500000f


	//   ....[165]....
        /*0928*/ 	.word	0x0500000f


	//   ....[166]....
        /*092c*/ 	.word	0x0500000f


	//   ....[167]....
        /*0930*/ 	.word	0x0500000f


	//   ....[168]....
        /*0934*/ 	.word	0x0500000f


	//   ....[169]....
        /*0938*/ 	.word	0x0500000f


	//   ....[170]....
        /*093c*/ 	.word	0x0500000f


	//   ....[171]....
        /*0940*/ 	.word	0x0500000f


	//   ....[172]....
        /*0944*/ 	.word	0x0500000f


	//   ....[173]....
        /*0948*/ 	.word	0x0500000f


	//   ....[174]....
        /*094c*/ 	.word	0x0500000f


	//   ....[175]....
        /*0950*/ 	.word	0x0500000f


	//   ....[176]....
        /*0954*/ 	.word	0x0500000f


	//   ....[177]....
        /*0958*/ 	.word	0x0500000f


	//   ....[178]....
        /*095c*/ 	.word	0x0500000f


	//   ....[179]....
        /*0960*/ 	.word	0x0500000f


	//   ....[180]....
        /*0964*/ 	.word	0x0500000f


	//   ....[181]....
        /*0968*/ 	.word	0x0500000f


	//   ....[182]....
        /*096c*/ 	.word	0x0500000f


	//   ....[183]....
        /*0970*/ 	.word	0x0500000f


	//   ....[184]....
        /*0974*/ 	.word	0x0500000f


	//----- nvinfo : EIATTR_COOP_GROUP_INSTR_OFFSETS
	.align		4
.L_1188:
        /*0978*/ 	.byte	0x04, 0x28
        /*097a*/ 	.short	(.L_1190 - .L_1189)


	//   ....[0]....
.L_1189:
        /*097c*/ 	.word	0x00000070


	//   ....[1]....
        /*0980*/ 	.word	0x00000140


	//   ....[2]....
        /*0984*/ 	.word	0x00000190


	//   ....[3]....
        /*0988*/ 	.word	0x000003c0


	//   ....[4]....
        /*098c*/ 	.word	0x00000520


	//   ....[5]....
        /*0990*/ 	.word	0x00000640


	//   ....[6]....
        /*0994*/ 	.word	0x000007a0


	//   ....[7]....
        /*0998*/ 	.word	0x00002820


	//   ....[8]....
        /*099c*/ 	.word	0x00002830


	//   ....[9]....
        /*09a0*/ 	.word	0x000041f0


	//   ....[10]....
        /*09a4*/ 	.word	0x00004200


	//   ....[11]....
        /*09a8*/ 	.word	0x00006400


	//   ....[12]....
        /*09ac*/ 	.word	0x00006410


	//   ....[13]....
        /*09b0*/ 	.word	0x00006800


	//   ....[14]....
        /*09b4*/ 	.word	0x00006820


	//   ....[15]....
        /*09b8*/ 	.word	0x00006ff0


	//   ....[16]....
        /*09bc*/ 	.word	0x00007590


	//   ....[17]....
        /*09c0*/ 	.word	0x000075a0


	//   ....[18]....
        /*09c4*/ 	.word	0x000075b0


	//   ....[19]....
        /*09c8*/ 	.word	0x000075c0


	//   ....[20]....
        /*09cc*/ 	.word	0x000090d0


	//   ....[21]....
        /*09d0*/ 	.word	0x000090e0


	//   ....[22]....
        /*09d4*/ 	.word	0x000090f0


	//   ....[23]....
        /*09d8*/ 	.word	0x00009100


	//   ....[24]....
        /*09dc*/ 	.word	0x0000c090


	//   ....[25]....
        /*09e0*/ 	.word	0x0000c0b0


	//   ....[26]....
        /*09e4*/ 	.word	0x0000c510


	//   ....[27]....
        /*09e8*/ 	.word	0x0000c530


	//   ....[28]....
        /*09ec*/ 	.word	0x0000dfe0


	//   ....[29]....
        /*09f0*/ 	.word	0x0000e000


	//   ....[30]....
        /*09f4*/ 	.word	0x0000e520


	//   ....[31]....
        /*09f8*/ 	.word	0x0000e580


	//   ....[32]....
        /*09fc*/ 	.word	0x0000f890


	//   ....[33]....
        /*0a00*/ 	.word	0x0000f8b0


	//   ....[34]....
        /*0a04*/ 	.word	0x0000f930


	//   ....[35]....
        /*0a08*/ 	.word	0x0000f940


	//   ....[36]....
        /*0a0c*/ 	.word	0x00010500


	//   ....[37]....
        /*0a10*/ 	.word	0x00010510


	//   ....[38]....
        /*0a14*/ 	.word	0x00010520


	//   ....[39]....
        /*0a18*/ 	.word	0x00010530


	//   ....[40]....
        /*0a1c*/ 	.word	0x00010540


	//   ....[41]....
        /*0a20*/ 	.word	0x00010550


	//   ....[42]....
        /*0a24*/ 	.word	0x00010560


	//   ....[43]....
        /*0a28*/ 	.word	0x00010570


	//   ....[44]....
        /*0a2c*/ 	.word	0x00010580


	//   ....[45]....
        /*0a30*/ 	.word	0x00010590


	//   ....[46]....
        /*0a34*/ 	.word	0x000105a0


	//   ....[47]....
        /*0a38*/ 	.word	0x000105b0


	//   ....[48]....
        /*0a3c*/ 	.word	0x000105d0


	//   ....[49]....
        /*0a40*/ 	.word	0x000105e0


	//   ....[50]....
        /*0a44*/ 	.word	0x000105f0


	//   ....[51]....
        /*0a48*/ 	.word	0x00010600


	//   ....[52]....
        /*0a4c*/ 	.word	0x00010620


	//   ....[53]....
        /*0a50*/ 	.word	0x00010630


	//   ....[54]....
        /*0a54*/ 	.word	0x00010640


	//   ....[55]....
        /*0a58*/ 	.word	0x00010650


	//   ....[56]....
        /*0a5c*/ 	.word	0x00010670


	//   ....[57]....
        /*0a60*/ 	.word	0x00010680


	//   ....[58]....
        /*0a64*/ 	.word	0x00010690


	//   ....[59]....
        /*0a68*/ 	.word	0x000106a0


	//   ....[60]....
        /*0a6c*/ 	.word	0x00010ed0


	//   ....[61]....
        /*0a70*/ 	.word	0x00010f00


	//   ....[62]....
        /*0a74*/ 	.word	0x00011060


	//   ....[63]....
        /*0a78*/ 	.word	0x00011070


	//   ....[64]....
        /*0a7c*/ 	.word	0x000114c0


	//   ....[65]....
        /*0a80*/ 	.word	0x000114f0


	//   ....[66]....
        /*0a84*/ 	.word	0x000115f0


	//   ....[67]....
        /*0a88*/ 	.word	0x00011610


	//   ....[68]....
        /*0a8c*/ 	.word	0x00011f50


	//   ....[69]....
        /*0a90*/ 	.word	0x00011f60


	//   ....[70]....
        /*0a94*/ 	.word	0x00012060


	//   ....[71]....
        /*0a98*/ 	.word	0x00012080


	//   ....[72]....
        /*0a9c*/ 	.word	0x000121f0


	//   ....[73]....
        /*0aa0*/ 	.word	0x000123c0


	//   ....[74]....
        /*0aa4*/ 	.word	0x000123f0


	//   ....[75]....
        /*0aa8*/ 	.word	0x00012420


	//   ....[76]....
        /*0aac*/ 	.word	0x00012450


	//   ....[77]....
        /*0ab0*/ 	.word	0x00012480


	//   ....[78]....
        /*0ab4*/ 	.word	0x000124b0


	//   ....[79]....
        /*0ab8*/ 	.word	0x00012620


	//   ....[80]....
        /*0abc*/ 	.word	0x00012650


	//   ....[81]....
        /*0ac0*/ 	.word	0x00012680


	//   ....[82]....
        /*0ac4*/ 	.word	0x000126b0


	//   ....[83]....
        /*0ac8*/ 	.word	0x000126e0


	//   ....[84]....
        /*0acc*/ 	.word	0x00012710


	//   ....[85]....
        /*0ad0*/ 	.word	0x000127a0


	//   ....[86]....
        /*0ad4*/ 	.word	0x000127d0


	//   ....[87]....
        /*0ad8*/ 	.word	0x00012850


	//   ....[88]....
        /*0adc*/ 	.word	0x000135a0


	//   ....[89]....
        /*0ae0*/ 	.word	0x000157a0


	//   ....[90]....
        /*0ae4*/ 	.word	0x000157b0


	//   ....[91]....
        /*0ae8*/ 	.word	0x000157c0


	//   ....[92]....
        /*0aec*/ 	.word	0x000158e0


	//   ....[93]....
        /*0af0*/ 	.word	0x00015d20


	//   ....[94]....
        /*0af4*/ 	.word	0x00015d30


	//   ....[95]....
        /*0af8*/ 	.word	0x00015d40


	//   ....[96]....
        /*0afc*/ 	.word	0x00015d50


	//   ....[97]....
        /*0b00*/ 	.word	0x00016710


	//   ....[98]....
        /*0b04*/ 	.word	0x00016740


	//   ....[99]....
        /*0b08*/ 	.word	0x00016760


	//   ....[100]....
        /*0b0c*/ 	.word	0x00016770


	//   ....[101]....
        /*0b10*/ 	.word	0x00016870


	//   ....[102]....
        /*0b14*/ 	.word	0x00016880


	//   ....[103]....
        /*0b18*/ 	.word	0x00017070


	//   ....[104]....
        /*0b1c*/ 	.word	0x00017090


	//   ....[105]....
        /*0b20*/ 	.word	0x000170b0


	//   ....[106]....
        /*0b24*/ 	.word	0x00017110


	//   ....[107]....
        /*0b28*/ 	.word	0x00017500


	//   ....[108]....
        /*0b2c*/ 	.word	0x00017510


	//   ....[109]....
        /*0b30*/ 	.word	0x00017520


	//   ....[110]....
        /*0b34*/ 	.word	0x00017580


	//   ....[111]....
        /*0b38*/ 	.word	0x00018630


	//   ....[112]....
        /*0b3c*/ 	.word	0x00018690


	//   ....[113]....
        /*0b40*/ 	.word	0x000186c0


	//   ....[114]....
        /*0b44*/ 	.word	0x000186f0


	//   ....[115]....
        /*0b48*/ 	.word	0x00018720


	//   ....[116]....
        /*0b4c*/ 	.word	0x00018750


	//   ....[117]....
        /*0b50*/ 	.word	0x00018780


	//   ....[118]....
        /*0b54*/ 	.word	0x00018790


	//   ....[119]....
        /*0b58*/ 	.word	0x00018910


	//   ....[120]....
        /*0b5c*/ 	.word	0x00018940


	//   ....[121]....
        /*0b60*/ 	.word	0x00018970


	//   ....[122]....
        /*0b64*/ 	.word	0x000189a0


	//   ....[123]....
        /*0b68*/ 	.word	0x000189d0


	//   ....[124]....
        /*0b6c*/ 	.word	0x00018a00


	//   ....[125]....
        /*0b70*/ 	.word	0x00018ac0


	//   ....[126]....
        /*0b74*/ 	.word	0x00018ae0


	//   ....[127]....
        /*0b78*/ 	.word	0x00018b50


	//   ....[128]....
        /*0b7c*/ 	.word	0x00018fe0


	//   ....[129]....
        /*0b80*/ 	.word	0x00019380


	//   ....[130]....
        /*0b84*/ 	.word	0x00019410


	//   ....[131]....
        /*0b88*/ 	.word	0x000194f0


	//   ....[132]....
        /*0b8c*/ 	.word	0x00019580


	//   ....[133]....
        /*0b90*/ 	.word	0x00019660


	//   ....[134]....
        /*0b94*/ 	.word	0x000196f0


	//   ....[135]....
        /*0b98*/ 	.word	0x000197d0


	//   ....[136]....
        /*0b9c*/ 	.word	0x00019860


	//   ....[137]....
        /*0ba0*/ 	.word	0x000198b0


	//   ....[138]....
        /*0ba4*/ 	.word	0x00019900


	//   ....[139]....
        /*0ba8*/ 	.word	0x000199e0


	//   ....[140]....
        /*0bac*/ 	.word	0x00019a70


	//   ....[141]....
        /*0bb0*/ 	.word	0x00019ac0


	//   ....[142]....
        /*0bb4*/ 	.word	0x00019b10


	//   ....[143]....
        /*0bb8*/ 	.word	0x00019d70


	//   ....[144]....
        /*0bbc*/ 	.word	0x0001a050


	//   ....[145]....
        /*0bc0*/ 	.word	0x0001a150


	//   ....[146]....
        /*0bc4*/ 	.word	0x0001a1f0


	//   ....[147]....
        /*0bc8*/ 	.word	0x0001a3a0


	//   ....[148]....
        /*0bcc*/ 	.word	0x0001a440


	//   ....[149]....
        /*0bd0*/ 	.word	0x0001a540


	//   ....[150]....
        /*0bd4*/ 	.word	0x0001a5d0


	//   ....[151]....
        /*0bd8*/ 	.word	0x0001a630


	//   ....[152]....
        /*0bdc*/ 	.word	0x0001a6d0


	//   ....[153]....
        /*0be0*/ 	.word	0x0001a7e0


	//   ....[154]....
        /*0be4*/ 	.word	0x0001a840


	//   ....[155]....
        /*0be8*/ 	.word	0x0001a8a0


	//   ....[156]....
        /*0bec*/ 	.word	0x0001a940


	//   ....[157]....
        /*0bf0*/ 	.word	0x0001aa10


	//   ....[158]....
        /*0bf4*/ 	.word	0x0001aaf0


	//   ....[159]....
        /*0bf8*/ 	.word	0x0001ac30


	//   ....[160]....
        /*0bfc*/ 	.word	0x0001ace0


	//   ....[161]....
        /*0c00*/ 	.word	0x0001ad90


	//   ....[162]....
        /*0c04*/ 	.word	0x0001ae40


	//   ....[163]....
        /*0c08*/ 	.word	0x0001af30


	//   ....[164]....
        /*0c0c*/ 	.word	0x0001afc0


	//   ....[165]....
        /*0c10*/ 	.word	0x0001b020


	//   ....[166]....
        /*0c14*/ 	.word	0x0001b0f0


	//   ....[167]....
        /*0c18*/ 	.word	0x0001b2d0


	//   ....[168]....
        /*0c1c*/ 	.word	0x0001b370


	//   ....[169]....
        /*0c20*/ 	.word	0x0001b490


	//   ....[170]....
        /*0c24*/ 	.word	0x0001b510


	//   ....[171]....
        /*0c28*/ 	.word	0x0001b590


	//   ....[172]....
        /*0c2c*/ 	.word	0x0001b610


	//   ....[173]....
        /*0c30*/ 	.word	0x0001b690


	//   ....[174]....
        /*0c34*/ 	.word	0x0001b720


	//   ....[175]....
        /*0c38*/ 	.word	0x0001b7c0


	//   ....[176]....
        /*0c3c*/ 	.word	0x0001b860


	//   ....[177]....
        /*0c40*/ 	.word	0x0001b8e0


	//   ....[178]....
        /*0c44*/ 	.word	0x0001b960


	//   ....[179]....
        /*0c48*/ 	.word	0x0001b9e0


	//   ....[180]....
        /*0c4c*/ 	.word	0x0001ba70


	//   ....[181]....
        /*0c50*/ 	.word	0x0001baf0


	//   ....[182]....
        /*0c54*/ 	.word	0x0001bb90


	//   ....[183]....
        /*0c58*/ 	.word	0x0001bc20


	//   ....[184]....
        /*0c5c*/ 	.word	0x0001bd50


	//----- nvinfo : EIATTR_REG_RECONFIG
	.align		4
.L_1190:
        /*0c60*/ 	.byte	0x01, 0x54
	.zero		2


	//----- nvinfo : EIATTR_SYSCALL_OFFSETS
	.align		4
        /*0c64*/ 	.byte	0x04, 0x46
        /*0c66*/ 	.short	(.L_1192 - .L_1191)


	//   ....[0]....
.L_1191:
        /*0c68*/ 	.word	0x00001920


	//   ....[1]....
        /*0c6c*/ 	.word	0x00001a70


	//   ....[2]....
        /*0c70*/ 	.word	0x00007160


	//   ....[3]....
        /*0c74*/ 	.word	0x000074a0


	//   ....[4]....
        /*0c78*/ 	.word	0x00014c40


	//   ....[5]....
        /*0c7c*/ 	.word	0x00014dd0


	//   ....[6]....
        /*0c80*/ 	.word	0x00014f20


	//   ....[7]....
        /*0c84*/ 	.word	0x00015070


	//   ....[8]....
        /*0c88*/ 	.word	0x000161c0


	//----- nvinfo : EIATTR_MBARRIER_INSTR_OFFSETS
	.align		4
.L_1192:
        /*0c8c*/ 	.byte	0x04, 0x39
        /*0c8e*/ 	.short	(.L_1194 - .L_1193)


	//   ....[0]....
.L_1193:
        /*0c90*/ 	.word	0x00000270
        /*0c94*/ 	.word	0x000000ff
        /*0c98*/ 	.word	0x00019c00
        /*0c9c*/ 	.short	0x0100
        /*0c9e*/ 	.byte	0x08
	.zero		1


	//   ....[1]....
        /*0ca0*/ 	.word	0x00000280
        /*0ca4*/ 	.word	0x000000ff
        /*0ca8*/ 	.word	0x00019c20
        /*0cac*/ 	.short	0x0100
        /*0cae*/ 	.byte	0x08
	.zero		1


	//   ....[2]....
        /*0cb0*/ 	.word	0x00000370
        /*0cb4*/ 	.word	0x000000ff
        /*0cb8*/ 	.word	0x00019c30
        /*0cbc*/ 	.short	0x0100
        /*0cbe*/ 	.byte	0x08
	.zero		1


	//   ....[3]....
        /*0cc0*/ 	.word	0x00000380
        /*0cc4*/ 	.word	0x000000ff
        /*0cc8*/ 	.word	0x00019c40
        /*0ccc*/ 	.short	0x0100
        /*0cce*/ 	.byte	0x08
	.zero		1


	//   ....[4]....
        /*0cd0*/ 	.word	0x00000390
        /*0cd4*/ 	.word	0x000000ff
        /*0cd8*/ 	.word	0x00019c38
        /*0cdc*/ 	.short	0x0100
        /*0cde*/ 	.byte	0x08
	.zero		1


	//   ....[5]....
        /*0ce0*/ 	.word	0x000003a0
        /*0ce4*/ 	.word	0x000000ff
        /*0ce8*/ 	.word	0x00019c48
        /*0cec*/ 	.short	0x0100
        /*0cee*/ 	.byte	0x08
	.zero		1


	//   ....[6]....
        /*0cf0*/ 	.word	0x000004d0
        /*0cf4*/ 	.word	0x000000ff
        /*0cf8*/ 	.word	0x00019c50
        /*0cfc*/ 	.short	0x0100
        /*0cfe*/ 	.byte	0x08
	.zero		1


	//   ....[7]....
        /*0d00*/ 	.word	0x000004e0
        /*0d04*/ 	.word	0x000000ff
        /*0d08*/ 	.word	0x00019c60
        /*0d0c*/ 	.short	0x0100
        /*0d0e*/ 	.byte	0x08
	.zero		1


	//   ....[8]....
        /*0d10*/ 	.word	0x000004f0
        /*0d14*/ 	.word	0x000000ff
        /*0d18*/ 	.word	0x00019c58
        /*0d1c*/ 	.short	0x0100
        /*0d1e*/ 	.byte	0x08
	.zero		1


	//   ....[9]....
        /*0d20*/ 	.word	0x00000500
        /*0d24*/ 	.word	0x000000ff
        /*0d28*/ 	.word	0x00019c68
        /*0d2c*/ 	.short	0x0100
        /*0d2e*/ 	.byte	0x08
	.zero		1


	//   ....[10]....
        /*0d30*/ 	.word	0x000005f0
        /*0d34*/ 	.word	0x000000ff
        /*0d38*/ 	.word	0x00019c70
        /*0d3c*/ 	.short	0x0100
        /*0d3e*/ 	.byte	0x06
	.zero		1


	//   ....[11]....
        /*0d40*/ 	.word	0x00000600
        /*0d44*/ 	.word	0x000000ff
        /*0d48*/ 	.word	0x00019c80
        /*0d4c*/ 	.short	0x0100
        /*0d4e*/ 	.byte	0x06
	.zero		1


	//   ....[12]....
        /*0d50*/ 	.word	0x00000610
        /*0d54*/ 	.word	0x000000ff
        /*0d58*/ 	.word	0x00019c78
        /*0d5c*/ 	.short	0x0100
        /*0d5e*/ 	.byte	0x06
	.zero		1


	//   ....[13]....
        /*0d60*/ 	.word	0x00000620
        /*0d64*/ 	.word	0x000000ff
        /*0d68*/ 	.word	0x00019c88
        /*0d6c*/ 	.short	0x0100
        /*0d6e*/ 	.byte	0x06
	.zero		1


	//   ....[14]....
        /*0d70*/ 	.word	0x00000750
        /*0d74*/ 	.word	0x000000ff
        /*0d78*/ 	.word	0x00019c90
        /*0d7c*/ 	.short	0x0100
        /*0d7e*/ 	.byte	0x08
	.zero		1


	//   ....[15]....
        /*0d80*/ 	.word	0x00000760
        /*0d84*/ 	.word	0x000000ff
        /*0d88*/ 	.word	0x00019ca0
        /*0d8c*/ 	.short	0x0100
        /*0d8e*/ 	.byte	0x08
	.zero		1


	//   ....[16]....
        /*0d90*/ 	.word	0x00000770
        /*0d94*/ 	.word	0x000000ff
        /*0d98*/ 	.word	0x00019c98
        /*0d9c*/ 	.short	0x0100
        /*0d9e*/ 	.byte	0x08
	.zero		1


	//   ....[17]....
        /*0da0*/ 	.word	0x00000780
        /*0da4*/ 	.word	0x000000ff
        /*0da8*/ 	.word	0x00019ca8
        /*0dac*/ 	.short	0x0100
        /*0dae*/ 	.byte	0x08
	.zero		1


	//   ....[18]....
        /*0db0*/ 	.word	0x000008c0
        /*0db4*/ 	.word	0x000000ff
        /*0db8*/ 	.word	0x00019cb0
        /*0dbc*/ 	.short	0x0100
        /*0dbe*/ 	.byte	0x08
	.zero		1


	//   ....[19]....
        /*0dc0*/ 	.word	0x000008d0
        /*0dc4*/ 	.word	0x000000ff
        /*0dc8*/ 	.word	0x00019cc0
        /*0dcc*/ 	.short	0x0100
        /*0dce*/ 	.byte	0x08
	.zero		1


	//   ....[20]....
        /*0dd0*/ 	.word	0x000008e0
        /*0dd4*/ 	.word	0x000000ff
        /*0dd8*/ 	.word	0x00019cb8
        /*0ddc*/ 	.short	0x0100
        /*0dde*/ 	.byte	0x08
	.zero		1


	//   ....[21]....
        /*0de0*/ 	.word	0x000008f0
        /*0de4*/ 	.word	0x000000ff
        /*0de8*/ 	.word	0x00019cc8
        /*0dec*/ 	.short	0x0100
        /*0dee*/ 	.byte	0x08
	.zero		1


	//   ....[22]....
        /*0df0*/ 	.word	0x000027d0
        /*0df4*/ 	.word	0x00000044
        /*0df8*/ 	.word	0x00019c90
        /*0dfc*/ 	.short	0x010a
        /*0dfe*/ 	.byte	0x3f
	.zero		1


	//   ....[23]....
        /*0e00*/ 	.word	0x000041a0
        /*0e04*/ 	.word	0x00000044
        /*0e08*/ 	.word	0x00019c90
        /*0e0c*/ 	.short	0x010a
        /*0e0e*/ 	.byte	0x3f
	.zero		1


	//   ....[24]....
        /*0e10*/ 	.word	0x00006220
        /*0e14*/ 	.word	0x00000044
        /*0e18*/ 	.word	0x00019c90
        /*0e1c*/ 	.short	0x010a
        /*0e1e*/ 	.byte	0x3f
	.zero		1


	//   ....[25]....
        /*0e20*/ 	.word	0x00006640
        /*0e24*/ 	.word	0x00000004
        /*0e28*/ 	.word	0x00000000
        /*0e2c*/ 	.short	0x0101
        /*0e2e*/ 	.byte	0x3f
	.zero		1


	//   ....[26]....
        /*0e30*/ 	.word	0x00006680
        /*0e34*/ 	.word	0x00000044
        /*0e38*/ 	.word	0x00019cb0
        /*0e3c*/ 	.short	0x010a
        /*0e3e*/ 	.byte	0x3f
	.zero		1


	//   ....[27]....
        /*0e40*/ 	.word	0x00006a50
        /*0e44*/ 	.word	0x00000044
        /*0e48*/ 	.word	0x00000000
        /*0e4c*/ 	.short	0x0101
        /*0e4e*/ 	.byte	0x3f
	.zero		1


	//   ....[28]....
        /*0e50*/ 	.word	0x00007200
        /*0e54*/ 	.word	0x00000012
        /*0e58*/ 	.word	0x00019c00
        /*0e5c*/ 	.short	0x010a
        /*0e5e*/ 	.byte	0x3f
	.zero		1


	//   ....[29]....
        /*0e60*/ 	.word	0x00007250
        /*0e64*/ 	.word	0x00000012
        /*0e68*/ 	.word	0x00019c00
        /*0e6c*/ 	.short	0x010a
        /*0e6e*/ 	.byte	0x3f
	.zero		1


	//   ....[30]....
        /*0e70*/ 	.word	0x000078f0
        /*0e74*/ 	.word	0x00000012
        /*0e78*/ 	.word	0x00019c00
        /*0e7c*/ 	.short	0x010a
        /*0e7e*/ 	.byte	0x3f
	.zero		1


	//   ....[31]....
        /*0e80*/ 	.word	0x00009410
        /*0e84*/ 	.word	0x00000012
        /*0e88*/ 	.word	0x00019c00
        /*0e8c*/ 	.short	0x010a
        /*0e8e*/ 	.byte	0x3f
	.zero		1


	//   ....[32]....
        /*0e90*/ 	.word	0x0000b5f0
        /*0e94*/ 	.word	0x00000003
        /*0e98*/ 	.word	0x00019c30
        /*0e9c*/ 	.short	0x010a
        /*0e9e*/ 	.byte	0x3f
	.zero		1


	//   ....[33]....
        /*0ea0*/ 	.word	0x0000b690
        /*0ea4*/ 	.word	0x00000003
        /*0ea8*/ 	.word	0x00019c30
        /*0eac*/ 	.short	0x010a
        /*0eae*/ 	.byte	0x3f
	.zero		1


	//   ....[34]....
        /*0eb0*/ 	.word	0x0000ccf0
        /*0eb4*/ 	.word	0x00000037
        /*0eb8*/ 	.word	0x00000000
        /*0ebc*/ 	.short	0x0101
        /*0ebe*/ 	.byte	0x3f
	.zero		1


	//   ....[35]....
        /*0ec0*/ 	.word	0x0000d890
        /*0ec4*/ 	.word	0x00000000
        /*0ec8*/ 	.word	0x00019c30
        /*0ecc*/ 	.short	0x010a
        /*0ece*/ 	.byte	0x3f
	.zero		1


	//   ....[36]....
        /*0ed0*/ 	.word	0x0000d900
        /*0ed4*/ 	.word	0x00000000
        /*0ed8*/ 	.word	0x00019c30
        /*0edc*/ 	.short	0x010a
        /*0ede*/ 	.byte	0x3f
	.zero		1


	//   ....[37]....
        /*0ee0*/ 	.word	0x0000db00
        /*0ee4*/ 	.word	0x00000007
        /*0ee8*/ 	.word	0x00019c50
        /*0eec*/ 	.short	0x010a
        /*0eee*/ 	.byte	0x3f
	.zero		1


	//   ....[38]....
        /*0ef0*/ 	.word	0x0000db50
        /*0ef4*/ 	.word	0x00000007
        /*0ef8*/ 	.word	0x00019c50
        /*0efc*/ 	.short	0x010a
        /*0efe*/ 	.byte	0x3f
	.zero		1


	//   ....[39]....
        /*0f00*/ 	.word	0x0000ddd0
        /*0f04*/ 	.word	0x00000000
        /*0f08*/ 	.word	0x00000000
        /*0f0c*/ 	.short	0x0101
        /*0f0e*/ 	.byte	0x3f
	.zero		1


	//   ....[40]....
        /*0f10*/ 	.word	0x0000ef90
        /*0f14*/ 	.word	0x00000007
        /*0f18*/ 	.word	0x00000000
        /*0f1c*/ 	.short	0x0101
        /*0f1e*/ 	.byte	0x3f
	.zero		1


	//   ....[41]....
        /*0f20*/ 	.word	0x0000f560
        /*0f24*/ 	.word	0x00000004
        /*0f28*/ 	.word	0x00019c50
        /*0f2c*/ 	.short	0x010a
        /*0f2e*/ 	.byte	0x3f
	.zero		1


	//   ....[42]....
        /*0f30*/ 	.word	0x0000f5b0
        /*0f34*/ 	.word	0x00000004
        /*0f38*/ 	.word	0x00019c50
        /*0f3c*/ 	.short	0x010a
        /*0f3e*/ 	.byte	0x3f
	.zero		1


	//   ....[43]....
        /*0f40*/ 	.word	0x0000fea0
        /*0f44*/ 	.word	0x00000004
        /*0f48*/ 	.word	0x00000000
        /*0f4c*/ 	.short	0x0101
        /*0f4e*/ 	.byte	0x3f
	.zero		1


	//   ....[44]....
        /*0f50*/ 	.word	0x000114e0
        /*0f54*/ 	.word	0x00000000
        /*0f58*/ 	.word	0x00000000
        /*0f5c*/ 	.short	0x0101
        /*0f5e*/ 	.byte	0x3f
	.zero		1


	//   ....[45]....
        /*0f60*/ 	.word	0x00013680
        /*0f64*/ 	.word	0x00000016
        /*0f68*/ 	.word	0x00019c20
        /*0f6c*/ 	.short	0x010a
        /*0f6e*/ 	.byte	0x3f
	.zero		1


	//   ....[46]....
        /*0f70*/ 	.word	0x00013740
        /*0f74*/ 	.word	0x00000007
        /*0f78*/ 	.word	0x00019ca0
        /*0f7c*/ 	.short	0x010a
        /*0f7e*/ 	.byte	0x3f
	.zero		1


	//   ....[47]....
        /*0f80*/ 	.word	0x00013b70
        /*0f84*/ 	.word	0x00000007
        /*0f88*/ 	.word	0x00019cc0
        /*0f8c*/ 	.short	0x010a
        /*0f8e*/ 	.byte	0x3f
	.zero		1


	//   ....[48]....
        /*0f90*/ 	.word	0x000140d0
        /*0f94*/ 	.word	0x00000008
        /*0f98*/ 	.word	0x00019ca0
        /*0f9c*/ 	.short	0x010a
        /*0f9e*/ 	.byte	0x3f
	.zero		1


	//   ....[49]....
        /*0fa0*/ 	.word	0x000144f0
        /*0fa4*/ 	.word	0x00000008
        /*0fa8*/ 	.word	0x00019cc0
        /*0fac*/ 	.short	0x010a
        /*0fae*/ 	.byte	0x3f
	.zero		1


	//   ....[50]....
        /*0fb0*/ 	.word	0x00015570
        /*0fb4*/ 	.word	0x00000004
        /*0fb8*/ 	.word	0x00019c80
        /*0fbc*/ 	.short	0x010a
        /*0fbe*/ 	.byte	0x3f
	.zero		1


	//   ....[51]....
        /*0fc0*/ 	.word	0x000159e0
        /*0fc4*/ 	.word	0x00000004
        /*0fc8*/ 	.word	0x00019c70
        /*0fcc*/ 	.short	0x0107
        /*0fce*/ 	.byte	0x3f
	.zero		1


	//   ....[52]....
        /*0fd0*/ 	.word	0x00015aa0
        /*0fd4*/ 	.word	0x00000004
        /*0fd8*/ 	.word	0x00019c70
        /*0fdc*/ 	.short	0x0101
        /*0fde*/ 	.byte	0x3f
	.zero		1


	//   ....[53]....
        /*0fe0*/ 	.word	0x00015af0
        /*0fe4*/ 	.word	0x00000004
        /*0fe8*/ 	.word	0x00019c40
        /*0fec*/ 	.short	0x010a
        /*0fee*/ 	.byte	0x3f
	.zero		1


	//   ....[54]....
        /*0ff0*/ 	.word	0x00015ea0
        /*0ff4*/ 	.word	0x00000004
        /*0ff8*/ 	.word	0x00019c30
        /*0ffc*/ 	.short	0x0107
        /*0ffe*/ 	.byte	0x3f
	.zero		1


	//   ....[55]....
        /*1000*/ 	.word	0x00015f70
        /*1004*/ 	.word	0x00000004
        /*1008*/ 	.word	0x00019c30
        /*100c*/ 	.short	0x0101
        /*100e*/ 	.byte	0x3f
	.zero		1


	//   ....[56]....
        /*1010*/ 	.word	0x00016960
        /*1014*/ 	.word	0x00000016
        /*1018*/ 	.word	0x00019c00
        /*101c*/ 	.short	0x0107
        /*101e*/ 	.byte	0x3f
	.zero		1


	//   ....[57]....
        /*1020*/ 	.word	0x00016a60
        /*1024*/ 	.word	0x00000016
        /*1028*/ 	.word	0x00019c00
        /*102c*/ 	.short	0x0101
        /*102e*/ 	.byte	0x3f
	.zero		1


	//   ....[58]....
        /*1030*/ 	.word	0x00016a80
        /*1034*/ 	.word	0x00000016
        /*1038*/ 	.word	0x00019c20
        /*103c*/ 	.short	0x010a
        /*103e*/ 	.byte	0x3f
	.zero		1


	//   ....[59]....
        /*1040*/ 	.word	0x00016e10
        /*1044*/ 	.word	0x00000000
        /*1048*/ 	.word	0x00019c80
        /*104c*/ 	.short	0x010a
        /*104e*/ 	.byte	0x3f
	.zero		1


	//   ....[60]....
        /*1050*/ 	.word	0x000171e0
        /*1054*/ 	.word	0x00000000
        /*1058*/ 	.word	0x00019c70
        /*105c*/ 	.short	0x0107
        /*105e*/ 	.byte	0x3f
	.zero		1


	//   ....[61]....
        /*1060*/ 	.word	0x000172a0
        /*1064*/ 	.word	0x00000000
        /*1068*/ 	.word	0x00019c70
        /*106c*/ 	.short	0x0101
        /*106e*/ 	.byte	0x3f
	.zero		1


	//   ....[62]....
        /*1070*/ 	.word	0x000172d0
        /*1074*/ 	.word	0x00000000
        /*1078*/ 	.word	0x00019c40
        /*107c*/ 	.short	0x010a
        /*107e*/ 	.byte	0x3f
	.zero		1


	//   ....[63]....
        /*1080*/ 	.word	0x00017620
        /*1084*/ 	.word	0x00000000
        /*1088*/ 	.word	0x00019c30
        /*108c*/ 	.short	0x0107
        /*108e*/ 	.byte	0x3f
	.zero		1


	//   ....[64]....
        /*1090*/ 	.word	0x000176e0
        /*1094*/ 	.word	0x00000000
        /*1098*/ 	.word	0x00019c30
        /*109c*/ 	.short	0x0101
        /*109e*/ 	.byte	0x3f
	.zero		1


	//   ....[65]....
        /*10a0*/ 	.word	0x00017770
        /*10a4*/ 	.word	0x00000002
        /*10a8*/ 	.word	0x00019c70
        /*10ac*/ 	.short	0x010a
        /*10ae*/ 	.byte	0x3f
	.zero		1


	//   ....[66]....
        /*10b0*/ 	.word	0x00017800
        /*10b4*/ 	.word	0x00000002
        /*10b8*/ 	.word	0x00019c60
        /*10bc*/ 	.short	0x010a
        /*10be*/ 	.byte	0x3f
	.zero		1


	//   ....[67]....
        /*10c0*/ 	.word	0x00017c70
        /*10c4*/ 	.word	0x00000002
        /*10c8*/ 	.word	0x00019c50
        /*10cc*/ 	.short	0x0101
        /*10ce*/ 	.byte	0x3f
	.zero		1


	//   ....[68]....
        /*10d0*/ 	.word	0x00017d00
        /*10d4*/ 	.word	0x00000002
        /*10d8*/ 	.word	0x00000000
        /*10dc*/ 	.short	0x0101
        /*10de*/ 	.byte	0x3f
	.zero		1


	//   ....[69]....
        /*10e0*/ 	.word	0x00017ec0
        /*10e4*/ 	.word	0x00000000
        /*10e8*/ 	.word	0x00019c70
        /*10ec*/ 	.short	0x010a
        /*10ee*/ 	.byte	0x3f
	.zero		1


	//   ....[70]....
        /*10f0*/ 	.word	0x00017f40
        /*10f4*/ 	.word	0x00000000
        /*10f8*/ 	.word	0x00019c60
        /*10fc*/ 	.short	0x010a
        /*10fe*/ 	.byte	0x3f
	.zero		1


	//   ....[71]....
        /*1100*/ 	.word	0x000183c0
        /*1104*/ 	.word	0x00000000
        /*1108*/ 	.word	0x00019c50
        /*110c*/ 	.short	0x0101
        /*110e*/ 	.byte	0x3f
	.zero		1


	//   ....[72]....
        /*1110*/ 	.word	0x00018480
        /*1114*/ 	.word	0x00000000
        /*1118*/ 	.word	0x00000000
        /*111c*/ 	.short	0x0101
        /*111e*/ 	.byte	0x3f
	.zero		1


	//   ....[73]....
        /*1120*/ 	.word	0x00018f60
        /*1124*/ 	.word	0x00000004
        /*1128*/ 	.word	0x00019c20
        /*112c*/ 	.short	0x010a
        /*112e*/ 	.byte	0x3f
	.zero		1


	//   ....[74]....
        /*1130*/ 	.word	0x000190d0
        /*1134*/ 	.word	0x00000005
        /*1138*/ 	.word	0x00019c40
        /*113c*/ 	.short	0x010a
        /*113e*/ 	.byte	0x3f
	.zero		1


	//   ....[75]....
        /*1140*/ 	.word	0x00019170
        /*1144*/ 	.word	0x00000017
        /*1148*/ 	.word	0x00019c40
        /*114c*/ 	.short	0x010a
        /*114e*/ 	.byte	0x3f
	.zero		1


	//   ....[76]....
        /*1150*/ 	.word	0x000191b0
        /*1154*/ 	.word	0x00000005
        /*1158*/ 	.word	0x00019c60
        /*115c*/ 	.short	0x010a
        /*115e*/ 	.byte	0x3f
	.zero		1


	//   ....[77]....
        /*1160*/ 	.word	0x000191f0
        /*1164*/ 	.word	0x00000017
        /*1168*/ 	.word	0x00019c60
        /*116c*/ 	.short	0x010a
        /*116e*/ 	.byte	0x3f
	.zero		1


	//   ....[78]....
        /*1170*/ 	.word	0x00019230
        /*1174*/ 	.word	0x00000005
        /*1178*/ 	.word	0x00019c80
        /*117c*/ 	.short	0x010a
        /*117e*/ 	.byte	0x3f
	.zero		1


	//   ....[79]....
        /*1180*/ 	.word	0x00019270
        /*1184*/ 	.word	0x00000017
        /*1188*/ 	.word	0x00019c80
        /*118c*/ 	.short	0x010a
        /*118e*/ 	.byte	0x3f
	.zero		1


	//   ....[80]....
        /*1190*/ 	.word	0x000192d0
        /*1194*/ 	.word	0x00000044
        /*1198*/ 	.word	0x00019c90
        /*119c*/ 	.short	0x010a
        /*119e*/ 	.byte	0x3f
	.zero		1


	//   ....[81]....
        /*11a0*/ 	.word	0x00019440
        /*11a4*/ 	.word	0x00000044
        /*11a8*/ 	.word	0x00019c90
        /*11ac*/ 	.short	0x010a
        /*11ae*/ 	.byte	0x3f
	.zero		1


	//   ....[82]....
        /*11b0*/ 	.word	0x000195c0
        /*11b4*/ 	.word	0x00000044
        /*11b8*/ 	.word	0x00019c90
        /*11bc*/ 	.short	0x010a
        /*11be*/ 	.byte	0x3f
	.zero		1


	//   ....[83]....
        /*11c0*/ 	.word	0x00019720
        /*11c4*/ 	.word	0x00000044
        /*11c8*/ 	.word	0x00019cb0
        /*11cc*/ 	.short	0x010a
        /*11ce*/ 	.byte	0x3f
	.zero		1


	//   ....[84]....
        /*11d0*/ 	.word	0x00019930
        /*11d4*/ 	.word	0x00000012
        /*11d8*/ 	.word	0x00019c00
        /*11dc*/ 	.short	0x010a
        /*11de*/ 	.byte	0x3f
	.zero		1


	//   ....[85]....
        /*11e0*/ 	.word	0x00019b50
        /*11e4*/ 	.word	0x00000012
        /*11e8*/ 	.word	0x00019c00
        /*11ec*/ 	.short	0x010a
        /*11ee*/ 	.byte	0x3f
	.zero		1


	//   ....[86]....
        /*11f0*/ 	.word	0x00019ba0
        /*11f4*/ 	.word	0x00000003
        /*11f8*/ 	.word	0x00019c30
        /*11fc*/ 	.short	0x010a
        /*11fe*/ 	.byte	0x3f
	.zero		1


	//   ....[87]....
        /*1200*/ 	.word	0x00019bf0
        /*1204*/ 	.word	0x00000000
        /*1208*/ 	.word	0x00019c30
        /*120c*/ 	.short	0x010a
        /*120e*/ 	.byte	0x3f
	.zero		1


	//   ....[88]....
        /*1210*/ 	.word	0x00019c40
        /*1214*/ 	.word	0x00000007
        /*1218*/ 	.word	0x00019c50
        /*121c*/ 	.short	0x010a
        /*121e*/ 	.byte	0x3f
	.zero		1


	//   ....[89]....
        /*1220*/ 	.word	0x00019c90
        /*1224*/ 	.word	0x00000004
        /*1228*/ 	.word	0x00019c50
        /*122c*/ 	.short	0x010a
        /*122e*/ 	.byte	0x3f
	.zero		1


	//   ....[90]....
        /*1230*/ 	.word	0x00019e30
        /*1234*/ 	.word	0x00000016
        /*1238*/ 	.word	0x00019c20
        /*123c*/ 	.short	0x010a
        /*123e*/ 	.byte	0x3f
	.zero		1


	//   ....[91]....
        /*1240*/ 	.word	0x00019e80
        /*1244*/ 	.word	0x00000007
        /*1248*/ 	.word	0x00019ca0
        /*124c*/ 	.short	0x010a
        /*124e*/ 	.byte	0x3f
	.zero		1


	//   ....[92]....
        /*1250*/ 	.word	0x00019ed0
        /*1254*/ 	.word	0x00000007
        /*1258*/ 	.word	0x00019cc0
        /*125c*/ 	.short	0x010a
        /*125e*/ 	.byte	0x3f
	.zero		1


	//   ....[93]....
        /*1260*/ 	.word	0x00019f20
        /*1264*/ 	.word	0x00000008
        /*1268*/ 	.word	0x00019ca0
        /*126c*/ 	.short	0x010a
        /*126e*/ 	.byte	0x3f
	.zero		1


	//   ....[94]....
        /*1270*/ 	.word	0x00019f70
        /*1274*/ 	.word	0x00000008
        /*1278*/ 	.word	0x00019cc0
        /*127c*/ 	.short	0x010a
        /*127e*/ 	.byte	0x3f
	.zero		1


	//   ....[95]....
        /*1280*/ 	.word	0x0001a0a0
        /*1284*/ 	.word	0x00000004
        /*1288*/ 	.word	0x00019c80
        /*128c*/ 	.short	0x010a
        /*128e*/ 	.byte	0x3f
	.zero		1


	//   ....[96]....
        /*1290*/ 	.word	0x0001a490
        /*1294*/ 	.word	0x00000004
        /*1298*/ 	.word	0x00019c40
        /*129c*/ 	.short	0x010a
        /*129e*/ 	.byte	0x3f
	.zero		1


	//   ....[97]....
        /*12a0*/ 	.word	0x0001ab30
        /*12a4*/ 	.word	0x00000016
        /*12a8*/ 	.word	0x00019c20
        /*12ac*/ 	.short	0x010a
        /*12ae*/ 	.byte	0x3f
	.zero		1


	//   ....[98]....
        /*12b0*/ 	.word	0x0001ab80
        /*12b4*/ 	.word	0x00000000
        /*12b8*/ 	.word	0x00019c80
        /*12bc*/ 	.short	0x010a
        /*12be*/ 	.byte	0x3f
	.zero		1


	//   ....[99]....
        /*12c0*/ 	.word	0x0001ae80
        /*12c4*/ 	.word	0x00000000
        /*12c8*/ 	.word	0x00019c40
        /*12cc*/ 	.short	0x010a
        /*12ce*/ 	.byte	0x3f
	.zero		1


	//   ....[100]....
        /*12d0*/ 	.word	0x0001b130
        /*12d4*/ 	.word	0x00000002
        /*12d8*/ 	.word	0x00019c70
        /*12dc*/ 	.short	0x010a
        /*12de*/ 	.byte	0x3f
	.zero		1


	//   ....[101]....
        /*12e0*/ 	.word	0x0001b180
        /*12e4*/ 	.word	0x00000002
        /*12e8*/ 	.word	0x00019c60
        /*12ec*/ 	.short	0x010a
        /*12ee*/ 	.byte	0x3f
	.zero		1


	//   ....[102]....
        /*12f0*/ 	.word	0x0001b1d0
        /*12f4*/ 	.word	0x00000000
        /*12f8*/ 	.word	0x00019c70
        /*12fc*/ 	.short	0x010a
        /*12fe*/ 	.byte	0x3f
	.zero		1


	//   ....[103]....
        /*1300*/ 	.word	0x0001b220
        /*1304*/ 	.word	0x00000000
        /*1308*/ 	.word	0x00019c60
        /*130c*/ 	.short	0x010a
        /*130e*/ 	.byte	0x3f
	.zero		1


	//   ....[104]....
        /*1310*/ 	.word	0x0001bc70
        /*1314*/ 	.word	0x00000004
        /*1318*/ 	.word	0x00019c20
        /*131c*/ 	.short	0x010a
        /*131e*/ 	.byte	0x3f
	.zero		1


	//   ....[105]....
        /*1320*/ 	.word	0x0001be10
        /*1324*/ 	.word	0x00000005
        /*1328*/ 	.word	0x00019c40
        /*132c*/ 	.short	0x010a
        /*132e*/ 	.byte	0x3f
	.zero		1


	//   ....[106]....
        /*1330*/ 	.word	0x0001be60
        /*1334*/ 	.word	0x00000017
        /*1338*/ 	.word	0x00019c40
        /*133c*/ 	.short	0x010a
        /*133e*/ 	.byte	0x3f
	.zero		1


	//   ....[107]....
        /*1340*/ 	.word	0x0001beb0
        /*1344*/ 	.word	0x00000005
        /*1348*/ 	.word	0x00019c60
        /*134c*/ 	.short	0x010a
        /*134e*/ 	.byte	0x3f
	.zero		1


	//   ....[108]....
        /*1350*/ 	.word	0x0001bf00
        /*1354*/ 	.word	0x00000017
        /*1358*/ 	.word	0x00019c60
        /*135c*/ 	.short	0x010a
        /*135e*/ 	.byte	0x3f
	.zero		1


	//   ....[109]....
        /*1360*/ 	.word	0x0001bf50
        /*1364*/ 	.word	0x00000005
        /*1368*/ 	.word	0x00019c80
        /*136c*/ 	.short	0x010a
        /*136e*/ 	.byte	0x3f
	.zero		1


	//----- nvinfo : EIATTR_NUM_MBARRIERS
	.align		4
.L_1194:
        /*1370*/ 	.byte	0x03, 0x38
        /*1372*/ 	.short	0x0016


	//----- nvinfo : EIATTR_EXIT_INSTR_OFFSETS
	.align		4
        /*1374*/ 	.byte	0x04, 0x1c
        /*1376*/ 	.short	(.L_1196 - .L_1195)


	//   ....[0]....
.L_1195:
        /*1378*/ 	.word	0x000192c0


	//----- nvinfo : EIATTR_MAX_THREADS
	.align		4
.L_1196:
        /*137c*/ 	.byte	0x04, 0x05
        /*137e*/ 	.short	(.L_1198 - .L_1197)
.L_1197:
        /*1380*/ 	.word	0x00000200
        /*1384*/ 	.word	0x00000001
        /*1388*/ 	.word	0x00000001


	//----- nvinfo : EIATTR_CRS_STACK_SIZE
	.align		4
.L_1198:
        /*138c*/ 	.byte	0x04, 0x1e
        /*138e*/ 	.short	(.L_1200 - .L_1199)
.L_1199:
        /*1390*/ 	.word	0x00000000


	//----- nvinfo : EIATTR_CBANK_PARAM_SIZE
	.align		4
.L_1200:
        /*1394*/ 	.byte	0x03, 0x19
        /*1396*/ 	.short	0x0af0


	//----- nvinfo : EIATTR_PARAM_CBANK
	.align		4
        /*1398*/ 	.byte	0x04, 0x0a
        /*139a*/ 	.short	(.L_1202 - .L_1201)
	.align		4
.L_1201:
        /*139c*/ 	.word	index@(.nv.constant0._ZN7cutlass13device_kernelIN5flash11enable_sm90INS1_16FlashAttnFwdSm90INS1_25CollectiveMainloopFwdSm90ILi2EN4cute5tupleIJNS5_1CILi1EEES8_S8_EEENS6_IJNS7_ILi192EEENS7_ILi128EEENS7_ILi96EEEEEELi96ENS_12float_e4m3_tEfNS_4arch4Sm90ELb0ELb0ELb0ELb1ELb1ELb1ELb0ELb1ELb1ELb1ELb0ELb0EEENS1_21CollectiveEpilogueFwdINS6_IJSA_SC_SB_EEES9_NS_10bfloat16_tESG_Li384ELb1ELb1ELb0ELb1EEENS1_36VarlenDynamicPersistentTileSchedulerILi192ELi128ELi384ELi128ELb0ELb1ELb1ELb0ELb1ELb1EEEEEEEEEvNT_6ParamsE)
        /*13a0*/ 	.short	0x0210
        /*13a2*/ 	.short	0x0af0


	//----- nvinfo : EIATTR_SW_WAR
	.align		4
.L_1202:
        /*13a4*/ 	.byte	0x04, 0x36
        /*13a6*/ 	.short	(.L_1204 - .L_1203)
.L_1203:
        /*13a8*/ 	.word	0x00000008
.L_1204:


//--------------------- .nv.info._ZN7cutlass13device_kernelIN5flash11enable_sm90INS1_16FlashAttnFwdSm90INS1_25CollectiveMainloopFwdSm90ILi2EN4cute5tupleIJNS5_1CILi1EEES8_S8_EEENS6_IJNS7_ILi192EEENS7_ILi128EEENS7_ILi96EEEEEELi96ENS_12float_e4m3_tEfNS_4arch4Sm90ELb0ELb1ELb0ELb0ELb1ELb0ELb0ELb1ELb1ELb1ELb0ELb0EEENS1_21CollectiveEpilogueFwdINS6_IJSA_SC_SB_EEES9_NS_10bfloat16_tESG_Li384ELb0ELb1ELb0ELb1EEENS1_30DynamicPersistentTileSchedulerILi384ELi128ELb0ELb1ELb1EEEEEEEEEvNT_6ParamsE --------------------------
	.section	.nv.info._ZN7cutlass13device_kernelIN5flash11enable_sm90INS1_16FlashAttnFwdSm90INS1_25CollectiveMainloopFwdSm90ILi2EN4cute5tupleIJNS5_1CILi1EEES8_S8_EEENS6_IJNS7_ILi192EEENS7_ILi128EEENS7_ILi96EEEEEELi96ENS_12float_e4m3_tEfNS_4arch4Sm90ELb0ELb1ELb0ELb0ELb1ELb0ELb0ELb1ELb1ELb1ELb0ELb0EEENS1_21CollectiveEpilogueFwdINS6_IJSA_SC_SB_EEES9_NS_10bfloat16_tESG_Li384ELb0ELb1ELb0ELb1EEENS1_30DynamicPersistentTileSchedulerILi384ELi128ELb0ELb1ELb1EEEEEEEEEvNT_6ParamsE,"",@"SHT_CUDA_INFO"
	.sectionflags	@""
	.align	4


	//----- nvinfo : EIATTR_CUDA_API_VERSION
	.align		4
        /*0000*/ 	.byte	0x04, 0x37
        /*0002*/ 	.short	(.L_1206 - .L_1205)
.L_1205:
        /*0004*/ 	.word	0x00000082


	//----- nvinfo : EIATTR_KPARAM_INFO
	.align		4
.L_1206:
        /*0008*/ 	.byte	0x04, 0x17
        /*000a*/ 	.short	(.L_1208 - .L_1207)
.L_1207:
        /*000c*/ 	.word	0x00000000
        /*0010*/ 	.short	0x0000
        /*0012*/ 	.short	0x0070
        /*0014*/ 	.byte	0x00, 0xf0, 0x01, 0x2a


	//----- nvinfo : EIATTR_SPARSE_MMA_MASK
	.align		4
.L_1208:
        /*0018*/ 	.byte	0x03, 0x50
        /*001a*/ 	.short	0x0000


	//----- nvinfo : EIATTR_MAXREG_COUNT
	.align		4
        /*001c*/ 	.byte	0x03, 0x1b
        /*001e*/ 	.short	0x0080


	//----- nvinfo : EIATTR_NUM_BARRIERS
	.align		4
        /*0020*/ 	.byte	0x02, 0x4c
        /*0022*/ 	.byte	0x09
	.zero		1


	//----- nvinfo : EIATTR_EXTERNS
	.align		4
        /*0024*/ 	.byte	0x04, 0x0f
        /*0026*/ 	.short	(.L_1210 - .L_1209)


	//   ....[0]....
	.align		4
.L_1209:
        /*0028*/ 	.word	index@(__assertfail)


	//----- nvinfo : EIATTR_ANNOTATIONS
	.align		4
.L_1210:
        /*002c*/ 	.byte	0x04, 0x55
        /*002e*/ 	.short	(.L_1212 - .L_1211)


	//   ....[0]....
.L_1211:
        /* <DEDUP_REMOVED lines=17> */


	//----- nvinfo : EIATTR_MERCURY_ISA_VERSION
	.align		4
.L_1212:
        /*0130*/ 	.byte	0x03, 0x5f
        /*0132*/ 	.short	0x0101


	//----- nvinfo : EIATTR_INT_WARP_WIDE_INSTR_OFFSETS
	.align		4
        /*0134*/ 	.byte	0x04, 0x31
        /*0136*/ 	.short	(.L_1214 - .L_1213)


	//   ....[0]....
.L_1213:
        /*0138*/ 	.word	0x000000c0


	//   ....[1]....
        /*013c*/ 	.word	0x000000d0


	//   ....[2]....
        /*0140*/ 	.word	0x00000170


	//   ....[3]....
        /*0144*/ 	.word	0x0000fbe0


	//   ....[4]....
        /*0148*/ 	.word	0x0000fc70


	//   ....[5]....
        /*014c*/ 	.word	0x00012a80


	//   ....[6]....
        /*0150*/ 	.word	0x00012b10


	//----- nvinfo : EIATTR_COOP_GROUP_MASK_REGIDS
	.align		4
.L_1214:
        /*0154*/ 	.byte	0x04, 0x29
        /*0156*/ 	.short	(.L_1216 - .L_1215)


	//   ....[0]....
.L_1215:
        /*0158*/ 	.word	0xffffffff


	//   ....[1]....
        /*015c*/ 	.word	0xffffffff


	//   ....[2]....
        /*0160*/ 	.word	0xffffffff


	//   ....[3]....
        /*0164*/ 	.word	0xffffffff


	//   ....[4]....
        /*0168*/ 	.word	0xffffffff


	//   ....[5]....
        /*016c*/ 	.word	0xffffffff


	//   ....[6]....
        /*0170*/ 	.word	0xffffffff


	//   ....[7]....
        /*0174*/ 	.word	0xffffffff


	//   ....[8]....
        /*0178*/ 	.word	0xffffffff


	//   ....[9]....
        /*017c*/ 	.word	0xffffffff


	//   ....[10]....
        /*0180*/ 	.word	0xffffffff


	//   ....[11]....
        /*0184*/ 	.word	0xffffffff


	//   ....[12]....
        /*0188*/ 	.word	0xffffffff


	//   ....[13]....
        /*018c*/ 	.word	0xffffffff


	//   ....[14]....
        /*0190*/ 	.word	0xffffffff


	//   ....[15]....
        /*0194*/ 	.word	0xffffffff


	//   ....[16]....
        /*0198*/ 	.word	0xffffffff


	//   ....[17]....
        /*019c*/ 	.word	0xffffffff


	//   ....[18]....
        /*01a0*/ 	.word	0xffffffff


	//   ....[19]....
        /*01a4*/ 	.word	0xffffffff


	//   ....[20]....
        /*01a8*/ 	.word	0xffffffff


	//   ....[21]....
        /*01ac*/ 	.word	0xffffffff


	//   ....[22]....
        /*01b0*/ 	.word	0xffffffff


	//   ....[23]....
        /*01b4*/ 	.word	0xffffffff


	//   ....[24]....
        /*01b8*/ 	.word	0xffffffff


	//   ....[25]....
        /*01bc*/ 	.word	0xffffffff


	//   ....[26]....
        /*01c0*/ 	.word	0xffffffff


	//   ....[27]....
        /*01c4*/ 	.word	0xffffffff


	//   ....[28]....
        /*01c8*/ 	.word	0xffffffff


	//   ....[29]....
        /*01cc*/ 	.word	0xffffffff


	//   ....[30]....
        /*01d0*/ 	.word	0xffffffff


	//   ....[31]....
        /*01d4*/ 	.word	0xffffffff


	//   ....[32]....
        /*01d8*/ 	.word	0xffffffff


	//   ....[33]....
        /*01dc*/ 	.word	0xffffffff


	//   ....[34]....
        /*01e0*/ 	.word	0xffffffff


	//   ....[35]....
        /*01e4*/ 	.word	0xffffffff


	//   ....[36]....
        /*01e8*/ 	.word	0xffffffff


	//   ....[37]....
        /*01ec*/ 	.word	0xffffffff


	//   ....[38]....
        /*01f0*/ 	.word	0xffffffff


	//   ....[39]....
        /*01f4*/ 	.word	0xffffffff


	//   ....[40]....
        /*01f8*/ 	.word	0xffffffff


	//   ....[41]....
        /*01fc*/ 	.word	0xffffffff


	//   ....[42]....
        /*0200*/ 	.word	0xffffffff


	//   ....[43]....
        /*0204*/ 	.word	0xffffffff


	//   ....[44]....
        /*0208*/ 	.word	0xffffffff


	//   ....[45]....
        /*020c*/ 	.word	0xffffffff


	//   ....[46]....
        /*0210*/ 	.word	0xffffffff


	//   ....[47]....
        /*0214*/ 	.word	0xffffffff


	//   ....[48]....
        /*0218*/ 	.word	0xffffffff


	//   ....[49]....
        /*021c*/ 	.word	0xffffffff


	//   ....[50]....
        /*0220*/ 	.word	0xffffffff


	//   ....[51]....
        /*0224*/ 	.word	0xffffffff


	//   ....[52]....
        /*0228*/ 	.word	0xffffffff


	//   ....[53]....
        /*022c*/ 	.word	0xffffffff


	//   ....[54]....
        /*0230*/ 	.word	0xffffffff


	//   ....[55]....
        /*0234*/ 	.word	0xffffffff


	//   ....[56]....
        /*0238*/ 	.word	0xffffffff


	//   ....[57]....
        /*023c*/ 	.word	0xffffffff


	//   ....[58]....
        /*0240*/ 	.word	0xffffffff


	//   ....[59]....
        /*0244*/ 	.word	0xffffffff


	//   ....[60]....
        /*0248*/ 	.word	0xffffffff


	//   ....[61]....
        /*024c*/ 	.word	0xffffffff


	//   ....[62]....
        /*0250*/ 	.word	0xffffffff


	//   ....[63]....
        /*0254*/ 	.word	0xffffffff


	//   ....[64]....
        /*0258*/ 	.word	0xffffffff


	//   ....[65]....
        /*025c*/ 	.word	0xffffffff


	//   ....[66]....
        /*0260*/ 	.word	0xffffffff


	//   ....[67]....
        /*0264*/ 	.word	0xffffffff


	//   ....[68]....
        /*0268*/ 	.word	0xffffffff


	//   ....[69]....
        /*026c*/ 	.word	0xffffffff


	//   ....[70]....
        /*0270*/ 	.word	0xffffffff


	//   ....[71]....
        /*0274*/ 	.word	0xffffffff


	//   ....[72]....
        /*0278*/ 	.word	0xffffffff


	//   ....[73]....
        /*027c*/ 	.word	0xffffffff


	//   ....[74]....
        /*0280*/ 	.word	0xffffffff


	//   ....[75]....
        /*0284*/ 	.word	0xffffffff


	//   ....[76]....
        /*0288*/ 	.word	0xffffffff


	//   ....[77]....
        /*028c*/ 	.word	0xffffffff


	//   ....[78]....
        /*0290*/ 	.word	0xffffffff


	//   ....[79]....
        /*0294*/ 	.word	0xffffffff


	//   ....[80]....
        /*0298*/ 	.word	0xffffffff


	//   ....[81]....
        /*029c*/ 	.word	0xffffffff


	//   ....[82]....
        /*02a0*/ 	.word	0xffffffff


	//   ....[83]....
        /*02a4*/ 	.word	0xffffffff


	//   ....[84]....
        /*02a8*/ 	.word	0xffffffff


	//   ....[85]....
        /*02ac*/ 	.word	0xffffffff


	//   ....[86]....
        /*02b0*/ 	.word	0xffffffff


	//   ....[87]....
        /*02b4*/ 	.word	0xffffffff


	//   ....[88]....
        /*02b8*/ 	.word	0xffffffff


	//   ....[89]....
        /*02bc*/ 	.word	0xffffffff


	//   ....[90]....
        /*02c0*/ 	.word	0xffffffff


	//   ....[91]....
        /*02c4*/ 	.word	0xffffffff


	//   ....[92]....
        /*02c8*/ 	.word	0xffffffff


	//   ....[93]....
        /*02cc*/ 	.word	0xffffffff


	//   ....[94]....
        /*02d0*/ 	.word	0x0500000f


	//   ....[95]....
        /*02d4*/ 	.word	0x0500000f


	//   ....[96]....
        /*02d8*/ 	.word	0x0500000f


	//   ....[97]....
        /*02dc*/ 	.word	0x0500000f


	//   ....[98]....
        /*02e0*/ 	.word	0x0500000f


	//   ....[99]....
        /*02e4*/ 	.word	0x0500000f


	//   ....[100]....
        /*02e8*/ 	.word	0x0500000f


	//   ....[101]....
        /*02ec*/ 	.word	0x0500000f


	//   ....[102]....
        /*02f0*/ 	.word	0x0500000f


	//   ....[103]....
        /*02f4*/ 	.word	0x0500000f


	//   ....[104]....
        /*02f8*/ 	.word	0x0500000f


	//   ....[105]....
        /*02fc*/ 	.word	0x0500000f


	//   ....[106]....
        /*0300*/ 	.word	0x0500000f


	//   ....[107]....
        /*0304*/ 	.word	0x0500000f


	//   ....[108]....
        /*0308*/ 	.word	0x0500000f


	//   ....[109]....
        /*030c*/ 	.word	0x0500000f


	//   ....[110]....
        /*0310*/ 	.word	0x0500000f


	//   ....[111]....
        /*0314*/ 	.word	0x0500000f


	//   ....[112]....
        /*0318*/ 	.word	0x0500000f


	//   ....[113]....
        /*031c*/ 	.word	0x0500000f


	//   ....[114]....
        /*0320*/ 	.word	0x0500000f


	//   ....[115]....
        /*0324*/ 	.word	0x0500000f


	//   ....[116]....
        /*0328*/ 	.word	0x0500000f


	//   ....[117]....
        /*032c*/ 	.word	0x0500000f


	//----- nvinfo : EIATTR_COOP_GROUP_INSTR_OFFSETS
	.align		4
.L_1216:
        /*0330*/ 	.byte	0x04, 0x28
        /*0332*/ 	.short	(.L_1218 - .L_1217)


	//   ....[0]....
.L_1217:
        /*0334*/ 	.word	0x00000070


	//   ....[1]....
        /*0338*/ 	.word	0x000000b0


	//   ....[2]....
        /*033c*/ 	.word	0x000002d0


	//   ....[3]....
        /*0340*/ 	.word	0x00000430


	//   ....[4]....
        /*0344*/ 	.word	0x00000550


	//   ....[5]....
        /*0348*/ 	.word	0x000006b0


	//   ....[6]....
        /*034c*/ 	.word	0x00001980


	//   ....[7]....
        /*0350*/ 	.word	0x00001ff0


	//   ....[8]....
        /*0354*/ 	.word	0x00002d80


	//   ....[9]....
        /*0358*/ 	.word	0x000035b0


	//   ....[10]....
        /*035c*/ 	.word	0x000036c0


	//   ....[11]....
        /*0360*/ 	.word	0x00003f80


	//   ....[12]....
        /*0364*/ 	.word	0x00003ff0


	//   ....[13]....
        /*0368*/ 	.word	0x000053c0


	//   ....[14]....
        /*036c*/ 	.word	0x000055e0


	//   ....[15]....
        /*0370*/ 	.word	0x000061d0


	//   ....[16]....
        /*0374*/ 	.word	0x000062d0


	//   ....[17]....
        /*0378*/ 	.word	0x00006b40


	//   ....[18]....
        /*037c*/ 	.word	0x00006bc0


	//   ....[19]....
        /*0380*/ 	.word	0x00008620


	//   ....[20]....
        /*0384*/ 	.word	0x00008630


	//   ....[21]....
        /*0388*/ 	.word	0x00008660


	//   ....[22]....
        /*038c*/ 	.word	0x00008670


	//   ....[23]....
        /*0390*/ 	.word	0x00009ef0


	//   ....[24]....
        /*0394*/ 	.word	0x0000a110


	//   ....[25]....
        /*0398*/ 	.word	0x0000ad00


	//   ....[26]....
        /*039c*/ 	.word	0x0000ae00


	//   ....[27]....
        /*03a0*/ 	.word	0x0000b650


	//   ....[28]....
        /*03a4*/ 	.word	0x0000b6e0


	//   ....[29]....
        /*03a8*/ 	.word	0x0000c950


	//   ....[30]....
        /*03ac*/ 	.word	0x0000c970


	//   ....[31]....
        /*03b0*/ 	.word	0x0000c9e0


	//   ....[32]....
        /*03b4*/ 	.word	0x0000c9f0


	//   ....[33]....
        /*03b8*/ 	.word	0x0000da30


	//   ....[34]....
        /*03bc*/ 	.word	0x0000da40


	//   ....[35]....
        /*03c0*/ 	.word	0x0000da50


	//   ....[36]....
        /*03c4*/ 	.word	0x0000da60


	//   ....[37]....
        /*03c8*/ 	.word	0x0000da70


	//   ....[38]....
        /*03cc*/ 	.word	0x0000da80


	//   ....[39]....
        /*03d0*/ 	.word	0x0000da90


	//   ....[40]....
        /*03d4*/ 	.word	0x0000daa0


	//   ....[41]....
        /*03d8*/ 	.word	0x0000dab0


	//   ....[42]....
        /*03dc*/ 	.word	0x0000dad0


	//   ....[43]....
        /*03e0*/ 	.word	0x0000dae0


	//   ....[44]....
        /*03e4*/ 	.word	0x0000daf0


	//   ....[45]....
        /*03e8*/ 	.word	0x0000db10


	//   ....[46]....
        /*03ec*/ 	.word	0x0000db20


	//   ....[47]....
        /*03f0*/ 	.word	0x0000db50


	//   ....[48]....
        /*03f4*/ 	.word	0x0000db60


	//   ....[49]....
        /*03f8*/ 	.word	0x0000db70


	//   ....[50]....
        /*03fc*/ 	.word	0x0000db80


	//   ....[51]....
        /*0400*/ 	.word	0x0000db90


	//   ....[52]....
        /*0404*/ 	.word	0x0000dba0


	//   ....[53]....
        /*0408*/ 	.word	0x0000dbb0


	//   ....[54]....
        /*040c*/ 	.word	0x0000dbc0


	//   ....[55]....
        /*0410*/ 	.word	0x0000dbd0


	//   ....[56]....
        /*0414*/ 	.word	0x0000dbe0


	//   ....[57]....
        /*0418*/ 	.word	0x0000dce0


	//   ....[58]....
        /*041c*/ 	.word	0x0000dd10


	//   ....[59]....
        /*0420*/ 	.word	0x0000de60


	//   ....[60]....
        /*0424*/ 	.word	0x0000dea0


	//   ....[61]....
        /*0428*/ 	.word	0x0000e1d0


	//   ....[62]....
        /*042c*/ 	.word	0x0000e200


	//   ....[63]....
        /*0430*/ 	.word	0x0000e320


	//   ....[64]....
        /*0434*/ 	.word	0x0000e340


	//   ....[65]....
        /*0438*/ 	.word	0x0000ea20


	//   ....[66]....
        /*043c*/ 	.word	0x0000ea30


	//   ....[67]....
        /*0440*/ 	.word	0x0000eb30


	//   ....[68]....
        /*0444*/ 	.word	0x0000eb50


	//   ....[69]....
        /*0448*/ 	.word	0x0000ed10


	//   ....[70]....
        /*044c*/ 	.word	0x00010820


	//   ....[71]....
        /*0450*/ 	.word	0x00010840


	//   ....[72]....
        /*0454*/ 	.word	0x00010850


	//   ....[73]....
        /*0458*/ 	.word	0x000108f0


	//   ....[74]....
        /*045c*/ 	.word	0x00010c80


	//   ....[75]....
        /*0460*/ 	.word	0x00010c90


	//   ....[76]....
        /*0464*/ 	.word	0x00010ca0


	//   ....[77]....
        /*0468*/ 	.word	0x00010cb0


	//   ....[78]....
        /*046c*/ 	.word	0x00011500


	//   ....[79]....
        /*0470*/ 	.word	0x00011520


	//   ....[80]....
        /*0474*/ 	.word	0x00011540


	//   ....[81]....
        /*0478*/ 	.word	0x00011550


	//   ....[82]....
        /*047c*/ 	.word	0x00011560


	//   ....[83]....
        /*0480*/ 	.word	0x00011660


	//   ....[84]....
        /*0484*/ 	.word	0x00011dc0


	//   ....[85]....
        /*0488*/ 	.word	0x00011de0


	//   ....[86]....
        /*048c*/ 	.word	0x00011e00


	//   ....[87]....
        /*0490*/ 	.word	0x00011e60


	//   ....[88]....
        /*0494*/ 	.word	0x000121f0


	//   ....[89]....
        /*0498*/ 	.word	0x00012200


	//   ....[90]....
        /*049c*/ 	.word	0x00012210


	//   ....[91]....
        /*04a0*/ 	.word	0x00012270


	//   ....[92]....
        /*04a4*/ 	.word	0x000132e0


	//   ....[93]....
        /*04a8*/ 	.word	0x00013480


	//   ....[94]....
        /*04ac*/ 	.word	0x00013b50


	//   ....[95]....
        /*04b0*/ 	.word	0x00013c30


	//   ....[96]....
        /*04b4*/ 	.word	0x00013cd0


	//   ....[97]....
        /*04b8*/ 	.word	0x00013d30


	//   ....[98]....
        /*04bc*/ 	.word	0x00013e10


	//   ....[99]....
        /*04c0*/ 	.word	0x00013f60


	//   ....[100]....
        /*04c4*/ 	.word	0x00013ff0


	//   ....[101]....
        /*04c8*/ 	.word	0x00014050


	//   ....[102]....
        /*04cc*/ 	.word	0x000140f0


	//   ....[103]....
        /*04d0*/ 	.word	0x000141f0


	//   ....[104]....
        /*04d4*/ 	.word	0x00014250


	//   ....[105]....
        /*04d8*/ 	.word	0x000142b0


	//   ....[106]....
        /*04dc*/ 	.word	0x00014350


	//   ....[107]....
        /*04e0*/ 	.word	0x00014410


	//   ....[108]....
        /*04e4*/ 	.word	0x00014490


	//   ....[109]....
        /*04e8*/ 	.word	0x00014640


	//   ....[110]....
        /*04ec*/ 	.word	0x000146f0


	//   ....[111]....
        /*04f0*/ 	.word	0x000147a0


	//   ....[112]....
        /*04f4*/ 	.word	0x00014850


	//   ....[113]....
        /*04f8*/ 	.word	0x00014940


	//   ....[114]....
        /*04fc*/ 	.word	0x000149d0


	//   ....[115]....
        /*0500*/ 	.word	0x00014a30


	//   ....[116]....
        /*0504*/ 	.word	0x00014b00


	//   ....[117]....
        /*0508*/ 	.word	0x00014d60


	//----- nvinfo : EIATTR_REG_RECONFIG
	.align		4
.L_1218:
        /*050c*/ 	.byte	0x01, 0x54
	.zero		2


	//----- nvinfo : EIATTR_SYSCALL_OFFSETS
	.align		4
        /*0510*/ 	.byte	0x04, 0x46
        /*0512*/ 	.short	(.L_1220 - .L_1219)


	//   ....[0]....
.L_1219:
        /*0514*/ 	.word	0x00001b60


	//   ....[1]....
        /*0518*/ 	.word	0x0000fde0


	//   ....[2]....
        /*051c*/ 	.word	0x0000ff50


	//   ....[3]....
        /*0520*/ 	.word	0x000100a0


	//   ....[4]....
        /*0524*/ 	.word	0x000101e0


	//   ....[5]....
        /*0528*/ 	.word	0x00010ff0


	//----- nvinfo : EIATTR_MBARRIER_INSTR_OFFSETS
	.align		4
.L_1220:
        /*052c*/ 	.byte	0x04, 0x39
        /*052e*/ 	.short	(.L_1222 - .L_1221)


	//   ....[0]....
.L_1221:
        /*0530*/ 	.word	0x00000180
        /*0534*/ 	.word	0x000000ff
        /*0538*/ 	.word	0x00019c00
        /*053c*/ 	.short	0x0100
        /*053e*/ 	.byte	0x08
	.zero		1


	//   ....[1]....
        /*0540*/ 	.word	0x00000190
        /*0544*/ 	.word	0x000000ff
        /*0548*/ 	.word	0x00019c20
        /*054c*/ 	.short	0x0100
        /*054e*/ 	.byte	0x08
	.zero		1


	//   ....[2]....
        /*0550*/ 	.word	0x00000280
        /*0554*/ 	.word	0x000000ff
        /*0558*/ 	.word	0x00019c30
        /*055c*/ 	.short	0x0100
        /*055e*/ 	.byte	0x08
	.zero		1


	//   ....[3]....
        /*0560*/ 	.word	0x00000290
        /*0564*/ 	.word	0x000000ff
        /*0568*/ 	.word	0x00019c40
        /*056c*/ 	.short	0x0100
        /*056e*/ 	.byte	0x08
	.zero		1


	//   ....[4]....
        /*0570*/ 	.word	0x000002a0
        /*0574*/ 	.word	0x000000ff
        /*0578*/ 	.word	0x00019c38
        /*057c*/ 	.short	0x0100
        /*057e*/ 	.byte	0x08
	.zero		1


	//   ....[5]....
        /*0580*/ 	.word	0x000002b0
        /*0584*/ 	.word	0x000000ff
        /*0588*/ 	.word	0x00019c48
        /*058c*/ 	.short	0x0100
        /*058e*/ 	.byte	0x08
	.zero		1


	//   ....[6]....
        /*0590*/ 	.word	0x000003e0
        /*0594*/ 	.word	0x000000ff
        /*0598*/ 	.word	0x00019c50
        /*059c*/ 	.short	0x0100
        /*059e*/ 	.byte	0x08
	.zero		1


	//   ....[7]....
        /*05a0*/ 	.word	0x000003f0
        /*05a4*/ 	.word	0x000000ff
        /*05a8*/ 	.word	0x00019c60
        /*05ac*/ 	.short	0x0100
        /*05ae*/ 	.byte	0x08
	.zero		1


	//   ....[8]....
        /*05b0*/ 	.word	0x00000400
        /*05b4*/ 	.word	0x000000ff
        /*05b8*/ 	.word	0x00019c58
        /*05bc*/ 	.short	0x0100
        /*05be*/ 	.byte	0x08
	.zero		1


	//   ....[9]....
        /*05c0*/ 	.word	0x00000410
        /*05c4*/ 	.word	0x000000ff
        /*05c8*/ 	.word	0x00019c68
        /*05cc*/ 	.short	0x0100
        /*05ce*/ 	.byte	0x08
	.zero		1


	//   ....[10]....
        /*05d0*/ 	.word	0x00000500
        /*05d4*/ 	.word	0x000000ff
        /*05d8*/ 	.word	0x00019c70
        /*05dc*/ 	.short	0x0100
        /*05de*/ 	.byte	0x06
	.zero		1


	//   ....[11]....
        /*05e0*/ 	.word	0x00000510
        /*05e4*/ 	.word	0x000000ff
        /*05e8*/ 	.word	0x00019c80
        /*05ec*/ 	.short	0x0100
        /*05ee*/ 	.byte	0x06
	.zero		1


	//   ....[12]....
        /*05f0*/ 	.word	0x00000520
        /*05f4*/ 	.word	0x000000ff
        /*05f8*/ 	.word	0x00019c78
        /*05fc*/ 	.short	0x0100
        /*05fe*/ 	.byte	0x06
	.zero		1


	//   ....[13]....
        /*0600*/ 	.word	0x00000530
        /*0604*/ 	.word	0x000000ff
        /*0608*/ 	.word	0x00019c88
        /*060c*/ 	.short	0x0100
        /*060e*/ 	.byte	0x06
	.zero		1


	//   ....[14]....
        /*0610*/ 	.word	0x00000660
        /*0614*/ 	.word	0x000000ff
        /*0618*/ 	.word	0x00019c90
        /*061c*/ 	.short	0x0100
        /*061e*/ 	.byte	0x08
	.zero		1


	//   ....[15]....
        /*0620*/ 	.word	0x00000670
        /*0624*/ 	.word	0x000000ff
        /*0628*/ 	.word	0x00019ca0
        /*062c*/ 	.short	0x0100
        /*062e*/ 	.byte	0x08
	.zero		1


	//   ....[16]....
        /*0630*/ 	.word	0x00000680
        /*0634*/ 	.word	0x000000ff
        /*0638*/ 	.word	0x00019c98
        /*063c*/ 	.short	0x0100
        /*063e*/ 	.byte	0x08
	.zero		1


	//   ....[17]....
        /*0640*/ 	.word	0x00000690
        /*0644*/ 	.word	0x000000ff
        /*0648*/ 	.word	0x00019ca8
        /*064c*/ 	.short	0x0100
        /*064e*/ 	.byte	0x08
	.zero		1


	//   ....[18]....
        /*0650*/ 	.word	0x000007e0
        /*0654*/ 	.word	0x000000ff
        /*0658*/ 	.word	0x00019cb0
        /*065c*/ 	.short	0x0100
        /*065e*/ 	.byte	0x08
	.zero		1


	//   ....[19]....
        /*0660*/ 	.word	0x000007f0
        /*0664*/ 	.word	0x000000ff
        /*0668*/ 	.word	0x00019cc0
        /*066c*/ 	.short	0x0100
        /*066e*/ 	.byte	0x08
	.zero		1


	//   ....[20]....
        /*0670*/ 	.word	0x00000800
        /*0674*/ 	.word	0x000000ff
        /*0678*/ 	.word	0x00019cb8
        /*067c*/ 	.short	0x0100
        /*067e*/ 	.byte	0x08
	.zero		1


	//   ....[21]....
        /*0680*/ 	.word	0x00000810
        /*0684*/ 	.word	0x000000ff
        /*0688*/ 	.word	0x00019cc8
        /*068c*/ 	.short	0x0100
        /*068e*/ 	.byte	0x08
	.zero		1


	//   ....[22]....
        /*0690*/ 	.word	0x00001be0
        /*0694*/ 	.word	0x000000ff
        /*0698*/ 	.word	0x00019c00
        /*069c*/ 	.short	0x010a
        /*069e*/ 	.byte	0x2e
	.zero		1


	//   ....[23]....
        /*06a0*/ 	.word	0x00001c60
        /*06a4*/ 	.word	0x00000003
        /*06a8*/ 	.word	0x00019c30
        /*06ac*/ 	.short	0x010a
        /*06ae*/ 	.byte	0x3f
	.zero		1


	//   ....[24]....
        /*06b0*/ 	.word	0x00001ca0
        /*06b4*/ 	.word	0x00000003
        /*06b8*/ 	.word	0x00019c30
        /*06bc*/ 	.short	0x010a
        /*06be*/ 	.byte	0x3f
	.zero		1


	//   ....[25]....
        /*06c0*/ 	.word	0x00002000
        /*06c4*/ 	.word	0x000000ff
        /*06c8*/ 	.word	0x00000000
        /*06cc*/ 	.short	0x0101
        /*06ce*/ 	.byte	0x06
	.zero		1


	//   ....[26]....
        /*06d0*/ 	.word	0x00004f00
        /*06d4*/ 	.word	0x000000ff
        /*06d8*/ 	.word	0x00019c30
        /*06dc*/ 	.short	0x010a
        /*06de*/ 	.byte	0x13
	.zero		1


	//   ....[27]....
        /*06e0*/ 	.word	0x00004f40
        /*06e4*/ 	.word	0x000000ff
        /*06e8*/ 	.word	0x00019c30
        /*06ec*/ 	.short	0x010a
        /*06ee*/ 	.byte	0x13
	.zero		1


	//   ....[28]....
        /*06f0*/ 	.word	0x000050a0
        /*06f4*/ 	.word	0x000000ff
        /*06f8*/ 	.word	0x00019c50
        /*06fc*/ 	.short	0x010a
        /*06fe*/ 	.byte	0x0b
	.zero		1


	//   ....[29]....
        /*0700*/ 	.word	0x000050e0
        /*0704*/ 	.word	0x000000ff
        /*0708*/ 	.word	0x00019c50
        /*070c*/ 	.short	0x010a
        /*070e*/ 	.byte	0x0b
	.zero		1


	//   ....[30]....
        /*0710*/ 	.word	0x00005350
        /*0714*/ 	.word	0x000000ff
        /*0718*/ 	.word	0x00000000
        /*071c*/ 	.short	0x0101
        /*071e*/ 	.byte	0x13
	.zero		1


	//   ....[31]....
        /*0720*/ 	.word	0x00007630
        /*0724*/ 	.word	0x000000ff
        /*0728*/ 	.word	0x00000000
        /*072c*/ 	.short	0x0101
        /*072e*/ 	.byte	0x06
	.zero		1


	//   ....[32]....
        /*0730*/ 	.word	0x00007e20
        /*0734*/ 	.word	0x000000ff
        /*0738*/ 	.word	0x00019c30
        /*073c*/ 	.short	0x010a
        /*073e*/ 	.byte	0x06
	.zero		1


	//   ....[33]....
        /*0740*/ 	.word	0x00007e60
        /*0744*/ 	.word	0x000000ff
        /*0748*/ 	.word	0x00019c30
        /*074c*/ 	.short	0x010a
        /*074e*/ 	.byte	0x06
	.zero		1


	//   ....[34]....
        /*0750*/ 	.word	0x00007fc0
        /*0754*/ 	.word	0x000000ff
        /*0758*/ 	.word	0x00019c50
        /*075c*/ 	.short	0x010a
        /*075e*/ 	.byte	0x0b
	.zero		1


	//   ....[35]....
        /*0760*/ 	.word	0x00008000
        /*0764*/ 	.word	0x000000ff
        /*0768*/ 	.word	0x00019c50
        /*076c*/ 	.short	0x010a
        /*076e*/ 	.byte	0x0b
	.zero		1


	//   ....[36]....
        /*0770*/ 	.word	0x000082c0
        /*0774*/ 	.word	0x000000ff
        /*0778*/ 	.word	0x00000000
        /*077c*/ 	.short	0x0101
        /*077e*/ 	.byte	0x06
	.zero		1


	//   ....[37]....
        /*0780*/ 	.word	0x00009430
        /*0784*/ 	.word	0x000000ff
        /*0788*/ 	.word	0x00000000
        /*078c*/ 	.short	0x0101
        /*078e*/ 	.byte	0x06
	.zero		1


	//   ....[38]....
        /*0790*/ 	.word	0x00009a30
        /*0794*/ 	.word	0x000000ff
        /*0798*/ 	.word	0x00019c30
        /*079c*/ 	.short	0x010a
        /*079e*/ 	.byte	0x06
	.zero		1


	//   ....[39]....
        /*07a0*/ 	.word	0x00009a70
        /*07a4*/ 	.word	0x000000ff
        /*07a8*/ 	.word	0x00019c30
        /*07ac*/ 	.short	0x010a
        /*07ae*/ 	.byte	0x06
	.zero		1


	//   ....[40]....
        /*07b0*/ 	.word	0x00009bd0
        /*07b4*/ 	.word	0x000000ff
        /*07b8*/ 	.word	0x00019c50
        /*07bc*/ 	.short	0x010a
        /*07be*/ 	.byte	0x0b
	.zero		1


	//   ....[41]....
        /*07c0*/ 	.word	0x00009c10
        /*07c4*/ 	.word	0x000000ff
        /*07c8*/ 	.word	0x00019c50
        /*07cc*/ 	.short	0x010a
        /*07ce*/ 	.byte	0x0b
	.zero		1


	//   ....[42]....
        /*07d0*/ 	.word	0x00009eb0
        /*07d4*/ 	.word	0x000000ff
        /*07d8*/ 	.word	0x00000000
        /*07dc*/ 	.short	0x0101
        /*07de*/ 	.byte	0x06
	.zero		1


	//   ....[43]....
        /*07e0*/ 	.word	0x0000c160
        /*07e4*/ 	.word	0x000000ff
        /*07e8*/ 	.word	0x00000000
        /*07ec*/ 	.short	0x0101
        /*07ee*/ 	.byte	0x06
	.zero		1


	//   ....[44]....
        /*07f0*/ 	.word	0x0000c680
        /*07f4*/ 	.word	0x000000ff
        /*07f8*/ 	.word	0x00019c50
        /*07fc*/ 	.short	0x010a
        /*07fe*/ 	.byte	0x0e
	.zero		1


	//   ....[45]....
        /*0800*/ 	.word	0x0000c6c0
        /*0804*/ 	.word	0x000000ff
        /*0808*/ 	.word	0x00019c50
        /*080c*/ 	.short	0x010a
        /*080e*/ 	.byte	0x0e
	.zero		1


	//   ....[46]....
        /*0810*/ 	.word	0x0000ccd0
        /*0814*/ 	.word	0x000000ff
        /*0818*/ 	.word	0x00000000
        /*081c*/ 	.short	0x0101
        /*081e*/ 	.byte	0x04
	.zero		1


	//   ....[47]....
        /*0820*/ 	.word	0x0000e1e0
        /*0824*/ 	.word	0x00000000
        /*0828*/ 	.word	0x00000000
        /*082c*/ 	.short	0x0101
        /*082e*/ 	.byte	0x3f
	.zero		1


	//   ....[48]....
        /*0830*/ 	.word	0x000105e0
        /*0834*/ 	.word	0x00000004
        /*0838*/ 	.word	0x00019c80
        /*083c*/ 	.short	0x010a
        /*083e*/ 	.byte	0x3f
	.zero		1


	//   ....[49]....
        /*0840*/ 	.word	0x000109c0
        /*0844*/ 	.word	0x00000004
        /*0848*/ 	.word	0x00019c70
        /*084c*/ 	.short	0x0107
        /*084e*/ 	.byte	0x3f
	.zero		1


	//   ....[50]....
        /*0850*/ 	.word	0x00010a80
        /*0854*/ 	.word	0x00000004
        /*0858*/ 	.word	0x00019c70
        /*085c*/ 	.short	0x0101
        /*085e*/ 	.byte	0x3f
	.zero		1


	//   ....[51]....
        /*0860*/ 	.word	0x00010ab0
        /*0864*/ 	.word	0x00000004
        /*0868*/ 	.word	0x00019c40
        /*086c*/ 	.short	0x010a
        /*086e*/ 	.byte	0x3f
	.zero		1


	//   ....[52]....
        /*0870*/ 	.word	0x00010dd0
        /*0874*/ 	.word	0x00000004
        /*0878*/ 	.word	0x00019c30
        /*087c*/ 	.short	0x0107
        /*087e*/ 	.byte	0x3f
	.zero		1


	//   ....[53]....
        /*0880*/ 	.word	0x00010ea0
        /*0884*/ 	.word	0x00000004
        /*0888*/ 	.word	0x00019c30
        /*088c*/ 	.short	0x0101
        /*088e*/ 	.byte	0x3f
	.zero		1


	//   ....[54]....
        /*0890*/ 	.word	0x00011740
        /*0894*/ 	.word	0x00000010
        /*0898*/ 	.word	0x00019c00
        /*089c*/ 	.short	0x0107
        /*089e*/ 	.byte	0x3f
	.zero		1


	//   ....[55]....
        /*08a0*/ 	.word	0x00011840
        /*08a4*/ 	.word	0x00000010
        /*08a8*/ 	.word	0x00019c00
        /*08ac*/ 	.short	0x0101
        /*08ae*/ 	.byte	0x3f
	.zero		1


	//   ....[56]....
        /*08b0*/ 	.word	0x00011860
        /*08b4*/ 	.word	0x00000010
        /*08b8*/ 	.word	0x00019c20
        /*08bc*/ 	.short	0x010a
        /*08be*/ 	.byte	0x3f
	.zero		1


	//   ....[57]....
        /*08c0*/ 	.word	0x00011bf0
        /*08c4*/ 	.word	0x00000004
        /*08c8*/ 	.word	0x00019c80
        /*08cc*/ 	.short	0x010a
        /*08ce*/ 	.byte	0x3f
	.zero		1


	//   ....[58]....
        /*08d0*/ 	.word	0x00011f30
        /*08d4*/ 	.word	0x00000004
        /*08d8*/ 	.word	0x00019c70
        /*08dc*/ 	.short	0x0107
        /*08de*/ 	.byte	0x3f
	.zero		1


	//   ....[59]....
        /*08e0*/ 	.word	0x00011ff0
        /*08e4*/ 	.word	0x00000004
        /*08e8*/ 	.word	0x00019c70
        /*08ec*/ 	.short	0x0101
        /*08ee*/ 	.byte	0x3f
	.zero		1


	//   ....[60]....
        /*08f0*/ 	.word	0x00012020
        /*08f4*/ 	.word	0x00000004
        /*08f8*/ 	.word	0x00019c40
        /*08fc*/ 	.short	0x010a
        /*08fe*/ 	.byte	0x3f
	.zero		1


	//   ....[61]....
        /*0900*/ 	.word	0x00012310
        /*0904*/ 	.word	0x00000004
        /*0908*/ 	.word	0x00019c30
        /*090c*/ 	.short	0x0107
        /*090e*/ 	.byte	0x3f
	.zero		1


	//   ....[62]....
        /*0910*/ 	.word	0x000123e0
        /*0914*/ 	.word	0x00000004
        /*0918*/ 	.word	0x00019c30
        /*091c*/ 	.short	0x0101
        /*091e*/ 	.byte	0x3f
	.zero		1


	//   ....[63]....
        /*0920*/ 	.word	0x00012460
        /*0924*/ 	.word	0x00000002
        /*0928*/ 	.word	0x00019c70
        /*092c*/ 	.short	0x010a
        /*092e*/ 	.byte	0x3f
	.zero		1


	//   ....[64]....
        /*0930*/ 	.word	0x000124f0
        /*0934*/ 	.word	0x00000002
        /*0938*/ 	.word	0x00019c60
        /*093c*/ 	.short	0x010a
        /*093e*/ 	.byte	0x3f
	.zero		1


	//   ....[65]....
        /*0940*/ 	.word	0x00012960
        /*0944*/ 	.word	0x00000002
        /*0948*/ 	.word	0x00019c50
        /*094c*/ 	.short	0x0101
        /*094e*/ 	.byte	0x3f
	.zero		1


	//   ....[66]....
        /*0950*/ 	.word	0x000129f0
        /*0954*/ 	.word	0x00000002
        /*0958*/ 	.word	0x00000000
        /*095c*/ 	.short	0x0101
        /*095e*/ 	.byte	0x3f
	.zero		1


	//   ....[67]....
        /*0960*/ 	.word	0x00012bc0
        /*0964*/ 	.word	0x00000000
        /*0968*/ 	.word	0x00019c70
        /*096c*/ 	.short	0x010a
        /*096e*/ 	.byte	0x3f
	.zero		1


	//   ....[68]....
        /*0970*/ 	.word	0x00012c40
        /*0974*/ 	.word	0x00000000
        /*0978*/ 	.word	0x00019c60
        /*097c*/ 	.short	0x010a
        /*097e*/ 	.byte	0x3f
	.zero		1


	//   ....[69]....
        /*0980*/ 	.word	0x000130c0
        /*0984*/ 	.word	0x00000000
        /*0988*/ 	.word	0x00019c50
        /*098c*/ 	.short	0x0101
        /*098e*/ 	.byte	0x3f
	.zero		1


	//   ....[70]....
        /*0990*/ 	.word	0x00013180
        /*0994*/ 	.word	0x00000000
        /*0998*/ 	.word	0x00000000
        /*099c*/ 	.short	0x0101
        /*099e*/ 	.byte	0x3f
	.zero		1


	//   ....[71]....
        /*09a0*/ 	.word	0x00013400
        /*09a4*/ 	.word	0x00000005
        /*09a8*/ 	.word	0x00019c20
        /*09ac*/ 	.short	0x010a
        /*09ae*/ 	.byte	0x3f
	.zero		1


	//   ....[72]....
        /*09b0*/ 	.word	0x00013580
        /*09b4*/ 	.word	0x00000003
        /*09b8*/ 	.word	0x00019c40
        /*09bc*/ 	.short	0x010a
        /*09be*/ 	.byte	0x3f
	.zero		1


	//   ....[73]....
        /*09c0*/ 	.word	0x00013620
        /*09c4*/ 	.word	0x00000005
        /*09c8*/ 	.word	0x00019c40
        /*09cc*/ 	.short	0x010a
        /*09ce*/ 	.byte	0x3f
	.zero		1


	//   ....[74]....
        /*09d0*/ 	.word	0x00013660
        /*09d4*/ 	.word	0x00000003
        /*09d8*/ 	.word	0x00019c60
        /*09dc*/ 	.short	0x010a
        /*09de*/ 	.byte	0x3f
	.zero		1


	//   ....[75]....
        /*09e0*/ 	.word	0x000136a0
        /*09e4*/ 	.word	0x00000005
        /*09e8*/ 	.word	0x00019c60
        /*09ec*/ 	.short	0x010a
        /*09ee*/ 	.byte	0x3f
	.zero		1


	//   ....[76]....
        /*09f0*/ 	.word	0x000136e0
        /*09f4*/ 	.word	0x00000003
        /*09f8*/ 	.word	0x00019c80
        /*09fc*/ 	.short	0x010a
        /*09fe*/ 	.byte	0x3f
	.zero		1


	//   ....[77]....
        /*0a00*/ 	.word	0x00013720
        /*0a04*/ 	.word	0x00000005
        /*0a08*/ 	.word	0x00019c80
        /*0a0c*/ 	.short	0x010a
        /*0a0e*/ 	.byte	0x3f
	.zero		1


	//   ....[78]....
        /*0a10*/ 	.word	0x00013790
        /*0a14*/ 	.word	0x00000003
        /*0a18*/ 	.word	0x00019c00
        /*0a1c*/ 	.short	0x010a
        /*0a1e*/ 	.byte	0x3f
	.zero		1


	//   ....[79]....
        /*0a20*/ 	.word	0x000137e0
        /*0a24*/ 	.word	0x00000003
        /*0a28*/ 	.word	0x00019c30
        /*0a2c*/ 	.short	0x010a
        /*0a2e*/ 	.byte	0x3f
	.zero		1


	//   ....[80]....
        /*0a30*/ 	.word	0x00013840
        /*0a34*/ 	.word	0x00000005
        /*0a38*/ 	.word	0x00019c30
        /*0a3c*/ 	.short	0x010a
        /*0a3e*/ 	.byte	0x3f
	.zero		1


	//   ....[81]....
        /*0a40*/ 	.word	0x000138a0
        /*0a44*/ 	.word	0x00000005
        /*0a48*/ 	.word	0x00019c50
        /*0a4c*/ 	.short	0x010a
        /*0a4e*/ 	.byte	0x3f
	.zero		1


	//   ....[82]....
        /*0a50*/ 	.word	0x00013900
        /*0a54*/ 	.word	0x00000009
        /*0a58*/ 	.word	0x00019c30
        /*0a5c*/ 	.short	0x010a
        /*0a5e*/ 	.byte	0x3f
	.zero		1


	//   ....[83]....
        /*0a60*/ 	.word	0x00013960
        /*0a64*/ 	.word	0x00000009
        /*0a68*/ 	.word	0x00019c50
        /*0a6c*/ 	.short	0x010a
        /*0a6e*/ 	.byte	0x3f
	.zero		1


	//   ....[84]....
        /*0a70*/ 	.word	0x000139c0
        /*0a74*/ 	.word	0x00000005
        /*0a78*/ 	.word	0x00019c30
        /*0a7c*/ 	.short	0x010a
        /*0a7e*/ 	.byte	0x3f
	.zero		1


	//   ....[85]....
        /*0a80*/ 	.word	0x00013a20
        /*0a84*/ 	.word	0x00000005
        /*0a88*/ 	.word	0x00019c50
        /*0a8c*/ 	.short	0x010a
        /*0a8e*/ 	.byte	0x3f
	.zero		1


	//   ....[86]....
        /*0a90*/ 	.word	0x00013a80
        /*0a94*/ 	.word	0x00000005
        /*0a98*/ 	.word	0x00019c50
        /*0a9c*/ 	.short	0x010a
        /*0a9e*/ 	.byte	0x3f
	.zero		1


	//   ....[87]....
        /*0aa0*/ 	.word	0x00013b80
        /*0aa4*/ 	.word	0x00000004
        /*0aa8*/ 	.word	0x00019c80
        /*0aac*/ 	.short	0x010a
        /*0aae*/ 	.byte	0x3f
	.zero		1


	//   ....[88]....
        /*0ab0*/ 	.word	0x00013eb0
        /*0ab4*/ 	.word	0x00000004
        /*0ab8*/ 	.word	0x00019c40
        /*0abc*/ 	.short	0x010a
        /*0abe*/ 	.byte	0x3f
	.zero		1


	//   ....[89]....
        /*0ac0*/ 	.word	0x00014540
        /*0ac4*/ 	.word	0x00000010
        /*0ac8*/ 	.word	0x00019c20
        /*0acc*/ 	.short	0x010a
        /*0ace*/ 	.byte	0x3f
	.zero		1


	//   ....[90]....
        /*0ad0*/ 	.word	0x00014590
        /*0ad4*/ 	.word	0x00000004
        /*0ad8*/ 	.word	0x00019c80
        /*0adc*/ 	.short	0x010a
        /*0ade*/ 	.byte	0x3f
	.zero		1


	//   ....[91]....
        /*0ae0*/ 	.word	0x00014890
        /*0ae4*/ 	.word	0x00000004
        /*0ae8*/ 	.word	0x00019c40
        /*0aec*/ 	.short	0x010a
        /*0aee*/ 	.byte	0x3f
	.zero		1


	//   ....[92]....
        /*0af0*/ 	.word	0x00014b40
        /*0af4*/ 	.word	0x00000002
        /*0af8*/ 	.word	0x00019c70
        /*0afc*/ 	.short	0x010a
        /*0afe*/ 	.byte	0x3f
	.zero		1


	//   ....[93]....
        /*0b00*/ 	.word	0x00014b90
        /*0b04*/ 	.word	0x00000002
        /*0b08*/ 	.word	0x00019c60
        /*0b0c*/ 	.short	0x010a
        /*0b0e*/ 	.byte	0x3f
	.zero		1


	//   ....[94]....
        /*0b10*/ 	.word	0x00014be0
        /*0b14*/ 	.word	0x00000000
        /*0b18*/ 	.word	0x00019c70
        /*0b1c*/ 	.short	0x010a
        /*0b1e*/ 	.byte	0x3f
	.zero		1


	//   ....[95]....
        /*0b20*/ 	.word	0x00014c30
        /*0b24*/ 	.word	0x00000000
        /*0b28*/ 	.word	0x00019c60
        /*0b2c*/ 	.short	0x010a
        /*0b2e*/ 	.byte	0x3f
	.zero		1


	//   ....[96]....
        /*0b30*/ 	.word	0x00014c80
        /*0b34*/ 	.word	0x00000005
        /*0b38*/ 	.word	0x00019c20
        /*0b3c*/ 	.short	0x010a
        /*0b3e*/ 	.byte	0x3f
	.zero		1


	//   ....[97]....
        /*0b40*/ 	.word	0x00014e20
        /*0b44*/ 	.word	0x00000003
        /*0b48*/ 	.word	0x00019c40
        /*0b4c*/ 	.short	0x010a
        /*0b4e*/ 	.byte	0x3f
	.zero		1


	//   ....[98]....
        /*0b50*/ 	.word	0x00014e70
        /*0b54*/ 	.word	0x00000005
        /*0b58*/ 	.word	0x00019c40
        /*0b5c*/ 	.short	0x010a
        /*0b5e*/ 	.byte	0x3f
	.zero		1


	//   ....[99]....
        /*0b60*/ 	.word	0x00014ec0
        /*0b64*/ 	.word	0x00000003
        /*0b68*/ 	.word	0x00019c60
        /*0b6c*/ 	.short	0x010a
        /*0b6e*/ 	.byte	0x3f
	.zero		1


	//   ....[100]....
        /*0b70*/ 	.word	0x00014f10
        /*0b74*/ 	.word	0x00000005
        /*0b78*/ 	.word	0x00019c60
        /*0b7c*/ 	.short	0x010a
        /*0b7e*/ 	.byte	0x3f
	.zero		1


	//   ....[101]....
        /*0b80*/ 	.word	0x00014f60
        /*0b84*/ 	.word	0x00000003
        /*0b88*/ 	.word	0x00019c80
        /*0b8c*/ 	.short	0x010a
        /*0b8e*/ 	.byte	0x3f
	.zero		1


	//----- nvinfo : EIATTR_NUM_MBARRIERS
	.align		4
.L_1222:
        /*0b90*/ 	.byte	0x03, 0x38
        /*0b92*/ 	.short	0x0016


	//----- nvinfo : EIATTR_EXIT_INSTR_OFFSETS
	.align		4
        /*0b94*/ 	.byte	0x04, 0x1c
        /*0b96*/ 	.short	(.L_1224 - .L_1223)


	//   ....[0]....
.L_1223:
        /*0b98*/ 	.word	0x00000960


	//   ....[1]....
        /*0b9c*/ 	.word	0x0000ec80


	//   ....[2]....
        /*0ba0*/ 	.word	0x00013770


	//----- nvinfo : EIATTR_MAX_THREADS
	.align		4
.L_1224:
        /*0ba4*/ 	.byte	0x04, 0x05
        /*0ba6*/ 	.short	(.L_1226 - .L_1225)
.L_1225:
        /*0ba8*/ 	.word	0x00000200
        /*0bac*/ 	.word	0x00000001
        /*0bb0*/ 	.word	0x00000001


	//----- nvinfo : EIATTR_CRS_STACK_SIZE
	.align		4
.L_1226:
        /*0bb4*/ 	.byte	0x04, 0x1e
        /*0bb6*/ 	.short	(.L_1228 - .L_1227)
.L_1227:
        /*0bb8*/ 	.word	0x00000000


	//----- nvinfo : EIATTR_CBANK_PARAM_SIZE
	.align		4
.L_1228:
        /*0bbc*/ 	.byte	0x03, 0x19
        /*0bbe*/ 	.short	0x0af0


	//----- nvinfo : EIATTR_PARAM_CBANK
	.align		4
        /*0bc0*/ 	.byte	0x04, 0x0a
        /*0bc2*/ 	.short	(.L_1230 - .L_1229)
	.align		4
.L_1229:
        /*0bc4*/ 	.word	index@(.nv.constant0._ZN7cutlass13device_kernelIN5flash11enable_sm90INS1_16FlashAttnFwdSm90INS1_25CollectiveMainloopFwdSm90ILi2EN4cute5tupleIJNS5_1CILi1EEES8_S8_EEENS6_IJNS7_ILi192EEENS7_ILi128EEENS7_ILi96EEEEEELi96ENS_12float_e4m3_tEfNS_4arch4Sm90ELb0ELb1ELb0ELb0ELb1ELb0ELb0ELb1ELb1ELb1ELb0ELb0EEENS1_21CollectiveEpilogueFwdINS6_IJSA_SC_SB_EEES9_NS_10bfloat16_tESG_Li384ELb0ELb1ELb0ELb1EEENS1_30DynamicPersistentTileSchedulerILi384ELi128ELb0ELb1ELb1EEEEEEEEEvNT_6ParamsE)
        /*0bc8*/ 	.short	0x0210
        /*0bca*/ 	.short	0x0af0


	//----- nvinfo : EIATTR_SW_WAR
	.align		4
.L_1230:
        /*0bcc*/ 	.byte	0x04, 0x36
        /*0bce*/ 	.short	(.L_1232 - .L_1231)
.L_1231:
        /*0bd0*/ 	.word	0x00000008
.L_1232:


//--------------------- .nv.info._ZN7cutlass13device_kernelIN5flash11enable_sm90INS1_16FlashAttnFwdSm90INS1_25CollectiveMainloopFwdSm90ILi2EN4cute5tupleIJNS5_1CILi1EEES8_S8_EEENS6_IJNS7_ILi192EEENS7_ILi128EEENS7_ILi96EEEEEELi96ENS_12float_e4m3_tEfNS_4arch4Sm90ELb0ELb1ELb0ELb1ELb1ELb0ELb0ELb1ELb1ELb1ELb0ELb0EEENS1_21CollectiveEpilogueFwdINS6_IJSA_SC_SB_EEES9_NS_10bfloat16_tESG_Li384ELb1ELb1ELb0ELb1EEENS1_36VarlenDynamicPersistentTileSchedulerILi192ELi128ELi384ELi128ELb0ELb1ELb1ELb1ELb0ELb1EEEEEEEEEvNT_6ParamsE --------------------------
	.section	.nv.info._ZN7cutlass13device_kernelIN5flash11enable_sm90INS1_16FlashAttnFwdSm90INS1_25CollectiveMainloopFwdSm90ILi2EN4cute5tupleIJNS5_1CILi1EEES8_S8_EEENS6_IJNS7_ILi192EEENS7_ILi128EEENS7_ILi96EEEEEELi96ENS_12float_e4m3_tEfNS_4arch4Sm90ELb0ELb1ELb0ELb1ELb1ELb0ELb0ELb1ELb1ELb1ELb0ELb0EEENS1_21CollectiveEpilogueFwdINS6_IJSA_SC_SB_EEES9_NS_10bfloat16_tESG_Li384ELb1ELb1ELb0ELb1EEENS1_36VarlenDynamicPersistentTileSchedulerILi192ELi128ELi384ELi128ELb0ELb1ELb1ELb1ELb0ELb1EEEEEEEEEvNT_6ParamsE,"",@"SHT_CUDA_INFO"
	.sectionflags	@""
	.align	4


	//----- nvinfo : EIATTR_CUDA_API_VERSION
	.align		4
        /*0000*/ 	.byte	0x04, 0x37
        /*0002*/ 	.short	(.L_1234 - .L_1233)
.L_1233:
        /*0004*/ 	.word	0x00000082


	//----- nvinfo : EIATTR_KPARAM_INFO
	.align		4
.L_1234:
        /*0008*/ 	.byte	0x04, 0x17
        /*000a*/ 	.short	(.L_1236 - .L_1235)
.L_1235:
        /*000c*/ 	.word	0x00000000
        /*0010*/ 	.short	0x0000
        /*0012*/ 	.short	0x0070
        /*0014*/ 	.byte	0x00, 0xf0, 0x01, 0x2a


	//----- nvinfo : EIATTR_SPARSE_MMA_MASK
	.align		4
.L_1236:
        /*0018*/ 	.byte	0x03, 0x50
        /*001a*/ 	.short	0x0000


	//----- nvinfo : EIATTR_MAXREG_COUNT
	.align		4
        /*001c*/ 	.byte	0x03, 0x1b
        /*001e*/ 	.short	0x0080


	//----- nvinfo : EIATTR_NUM_BARRIERS
	.align		4
        /*0020*/ 	.byte	0x02, 0x4c
        /*0022*/ 	.byte	0x09
	.zero		1


	//----- nvinfo : EIATTR_EXTERNS
	.align		4
        /*0024*/ 	.byte	0x04, 0x0f
        /*0026*/ 	.short	(.L_1238 - .L_1237)


	//   ....[0]....
	.align		4
.L_1237:
        /*0028*/ 	.word	index@(__assertfail)


	//----- nvinfo : EIATTR_ANNOTATIONS
	.align		4
.L_1238:
        /*002c*/ 	.byte	0x04, 0x55
        /*002e*/ 	.short	(.L_1240 - .L_1239)


	//   ....[0]....
.L_1239:
        /* <DEDUP_REMOVED lines=17> */


	//----- nvinfo : EIATTR_MERCURY_ISA_VERSION
	.align		4
.L_1240:
        /*0128*/ 	.byte	0x03, 0x5f
        /*012a*/ 	.short	0x0101


	//----- nvinfo : EIATTR_UNUSED_LOAD_BYTE_OFFSET
	.align		4
        /*012c*/ 	.byte	0x04, 0x44
        /*012e*/ 	.short	(.L_1242 - .L_1241)


	//   ....[0]....
.L_1241:
        /*0130*/ 	.word	0x00000940
        /*0134*/ 	.word	0x0000fff0


	//   ....[1]....
        /*0138*/ 	.word	0x0000d140
        /*013c*/ 	.word	0x0000fff0


	//----- nvinfo : EIATTR_INT_WARP_WIDE_INSTR_OFFSETS
	.align		4
.L_1242:
        /*0140*/ 	.byte	0x04, 0x31
        /*0142*/ 	.short	(.L_1244 - .L_1243)


	//   ....[0]....
.L_1243:
        /*0144*/ 	.word	0x000000c0


	//   ....[1]....
        /*0148*/ 	.word	0x000000d0


	//   ....[2]....
        /*014c*/ 	.word	0x00000170


	//   ....[3]....
        /*0150*/ 	.word	0x00010b00


	//   ....[4]....
        /*0154*/ 	.word	0x00010b90


	//   ....[5]....
        /*0158*/ 	.word	0x00013d30


	//   ....[6]....
        /*015c*/ 	.word	0x00013dc0


	//----- nvinfo : EIATTR_COOP_GROUP_MASK_REGIDS
	.align		4
.L_1244:
        /*0160*/ 	.byte	0x04, 0x29
        /*0162*/ 	.short	(.L_1246 - .L_1245)


	//   ....[0]....
.L_1245:
        /*0164*/ 	.word	0xffffffff


	//   ....[1]....
        /*0168*/ 	.word	0xffffffff


	//   ....[2]....
        /*016c*/ 	.word	0xffffffff


	//   ....[3]....
        /*0170*/ 	.word	0xffffffff


	//   ....[4]....
        /*0174*/ 	.word	0xffffffff


	//   ....[5]....
        /*0178*/ 	.word	0xffffffff


	//   ....[6]....
        /*017c*/ 	.word	0xffffffff


	//   ....[7]....
        /*0180*/ 	.word	0xffffffff


	//   ....[8]....
        /*0184*/ 	.word	0xffffffff


	//   ....[9]....
        /*0188*/ 	.word	0xffffffff


	//   ....[10]....
        /*018c*/ 	.word	0xffffffff


	//   ....[11]....
        /*0190*/ 	.word	0xffffffff


	//   ....[12]....
        /*0194*/ 	.word	0xffffffff


	//   ....[13]....
        /*0198*/ 	.word	0xffffffff


	//   ....[14]....
        /*019c*/ 	.word	0xffffffff


	//   ....[15]....
        /*01a0*/ 	.word	0xffffffff


	//   ....[16]....
        /*01a4*/ 	.word	0xffffffff


	//   ....[17]....
        /*01a8*/ 	.word	0xffffffff


	//   ....[18]....
        /*01ac*/ 	.word	0xffffffff


	//   ....[19]....
        /*01b0*/ 	.word	0xffffffff


	//   ....[20]....
        /*01b4*/ 	.word	0xffffffff


	//   ....[21]....
        /*01b8*/ 	.word	0xffffffff


	//   ....[22]....
        /*01bc*/ 	.word	0xffffffff


	//   ....[23]....
        /*01c0*/ 	.word	0xffffffff


	//   ....[24]....
        /*01c4*/ 	.word	0xffffffff


	//   ....[25]....
        /*01c8*/ 	.word	0xffffffff


	//   ....[26]....
        /*01cc*/ 	.word	0xffffffff


	//   ....[27]....
        /*01d0*/ 	.word	0xffffffff


	//   ....[28]....
        /*01d4*/ 	.word	0xffffffff


	//   ....[29]....
        /*01d8*/ 	.word	0xffffffff


	//   ....[30]....
        /*01dc*/ 	.word	0xffffffff


	//   ....[31]....
        /*01e0*/ 	.word	0xffffffff


	//   ....[32]....
        /*01e4*/ 	.word	0xffffffff


	//   ....[33]....
        /*01e8*/ 	.word	0xffffffff


	//   ....[34]....
        /*01ec*/ 	.word	0xffffffff


	//   ....[35]....
        /*01f0*/ 	.word	0xffffffff


	//   ....[36]....
        /*01f4*/ 	.word	0xffffffff


	//   ....[37]....
        /*01f8*/ 	.word	0xffffffff


	//   ....[38]....
        /*01fc*/ 	.word	0xffffffff


	//   ....[39]....
        /*0200*/ 	.word	0xffffffff


	//   ....[40]....
        /*0204*/ 	.word	0xffffffff


	//   ....[41]....
        /*0208*/ 	.word	0xffffffff


	//   ....[42]....
        /*020c*/ 	.word	0xffffffff


	//   ....[43]....
        /*0210*/ 	.word	0xffffffff


	//   ....[44]....
        /*0214*/ 	.word	0xffffffff


	//   ....[45]....
        /*0218*/ 	.word	0xffffffff


	//   ....[46]....
        /*021c*/ 	.word	0xffffffff


	//   ....[47]....
        /*0220*/ 	.word	0xffffffff


	//   ....[48]....
        /*0224*/ 	.word	0xffffffff


	//   ....[49]....
        /*0228*/ 	.word	0xffffffff


	//   ....[50]....
        /*022c*/ 	.word	0xffffffff


	//   ....[51]....
        /*0230*/ 	.word	0xffffffff


	//   ....[52]....
        /*0234*/ 	.word	0xffffffff


	//   ....[53]....
        /*0238*/ 	.word	0xffffffff


	//   ....[54]....
        /*023c*/ 	.word	0xffffffff


	//   ....[55]....
        /*0240*/ 	.word	0xffffffff


	//   ....[56]....
        /*0244*/ 	.word	0xffffffff


	//   ....[57]....
        /*0248*/ 	.word	0xffffffff


	//   ....[58]....
        /*024c*/ 	.word	0xffffffff


	//   ....[59]....
        /*0250*/ 	.word	0xffffffff


	//   ....[60]....
        /*0254*/ 	.word	0xffffffff


	//   ....[61]....
        /*0258*/ 	.word	0xffffffff


	//   ....[62]....
        /*025c*/ 	.word	0xffffffff


	//   ....[63]....
        /*0260*/ 	.word	0xffffffff


	//   ....[64]....
        /*0264*/ 	.word	0xffffffff


	//   ....[65]....
        /*0268*/ 	.word	0xffffffff


	//   ....[66]....
        /*026c*/ 	.word	0xffffffff


	//   ....[67]....
        /*0270*/ 	.word	0xffffffff


	//   ....[68]....
        /*0274*/ 	.word	0xffffffff


	//   ....[69]....
        /*0278*/ 	.word	0xffffffff


	//   ....[70]....
        /*027c*/ 	.word	0xffffffff


	//   ....[71]....
        /*0280*/ 	.word	0xffffffff


	//   ....[72]....
        /*0284*/ 	.word	0xffffffff


	//   ....[73]....
        /*0288*/ 	.word	0xffffffff


	//   ....[74]....
        /*028c*/ 	.word	0xffffffff


	//   ....[75]....
        /*0290*/ 	.word	0xffffffff


	//   ....[76]....
        /*0294*/ 	.word	0xffffffff


	//   ....[77]....
        /*0298*/ 	.word	0xffffffff


	//   ....[78]....
        /*029c*/ 	.word	0xffffffff


	//   ....[79]....
        /*02a0*/ 	.word	0xffffffff


	//   ....[80]....
        /*02a4*/ 	.word	0xffffffff


	//   ....[81]....
        /*02a8*/ 	.word	0xffffffff


	//   ....[82]....
        /*02ac*/ 	.word	0xffffffff


	//   ....[83]....
        /*02b0*/ 	.word	0xffffffff


	//   ....[84]....
        /*02b4*/ 	.word	0xffffffff


	//   ....[85]....
        /*02b8*/ 	.word	0xffffffff


	//   ....[86]....
        /*02bc*/ 	.word	0xffffffff


	//   ....[87]....
        /*02c0*/ 	.word	0xffffffff


	//   ....[88]....
        /*02c4*/ 	.word	0xffffffff


	//   ....[89]....
        /*02c8*/ 	.word	0xffffffff


	//   ....[90]....
        /*02cc*/ 	.word	0xffffffff


	//   ....[91]....
        /*02d0*/ 	.word	0xffffffff


	//   ....[92]....
        /*02d4*/ 	.word	0xffffffff


	//   ....[93]....
        /*02d8*/ 	.word	0xffffffff


	//   ....[94]....
        /*02dc*/ 	.word	0xffffffff


	//   ....[95]....
        /*02e0*/ 	.word	0xffffffff


	//   ....[96]....
        /*02e4*/ 	.word	0xffffffff


	//   ....[97]....
        /*02e8*/ 	.word	0xffffffff


	//   ....[98]....
        /*02ec*/ 	.word	0xffffffff


	//   ....[99]....
        /*02f0*/ 	.word	0xffffffff


	//   ....[100]....
        /*02f4*/ 	.word	0xffffffff


	//   ....[101]....
        /*02f8*/ 	.word	0xffffffff


	//   ....[102]....
        /*02fc*/ 	.word	0xffffffff


	//   ....[103]....
        /*0300*/ 	.word	0xffffffff


	//   ....[104]....
        /*0304*/ 	.word	0xffffffff


	//   ....[105]....
        /*0308*/ 	.word	0xffffffff


	//   ....[106]....
        /*030c*/ 	.word	0xffffffff


	//   ....[107]....
        /*0310*/ 	.word	0xffffffff


	//   ....[108]....
        /*0314*/ 	.word	0xffffffff


	//   ....[109]....
        /*0318*/ 	.word	0xffffffff


	//   ....[110]....
        /*031c*/ 	.word	0xffffffff


	//   ....[111]....
        /*0320*/ 	.word	0xffffffff


	//   ....[112]....
        /*0324*/ 	.word	0xffffffff


	//   ....[113]....
        /*0328*/ 	.word	0xffffffff


	//   ....[114]....
        /*032c*/ 	.word	0xffffffff


	//   ....[115]....
        /*0330*/ 	.word	0xffffffff


	//   ....[116]....
        /*0334*/ 	.word	0xffffffff


	//   ....[117]....
        /*0338*/ 	.word	0xffffffff


	//   ....[118]....
        /*033c*/ 	.word	0xffffffff


	//   ....[119]....
        /*0340*/ 	.word	0xffffffff


	//   ....[120]....
        /*0344*/ 	.word	0xffffffff


	//   ....[121]....
        /*0348*/ 	.word	0xffffffff


	//   ....[122]....
        /*034c*/ 	.word	0xffffffff


	//   ....[123]....
        /*0350*/ 	.word	0xffffffff


	//   ....[124]....
        /*0354*/ 	.word	0xffffffff


	//   ....[125]....
        /*0358*/ 	.word	0x0500000f


	//   ....[126]....
        /*035c*/ 	.word	0x0500000f


	//   ....[127]....
        /*0360*/ 	.word	0x0500000f


	//   ....[128]....
        /*0364*/ 	.word	0x0500000f


	//   ....[129]....
        /*0368*/ 	.word	0x0500000f


	//   ....[130]....
        /*036c*/ 	.word	0x0500000f


	//   ....[131]....
        /*0370*/ 	.word	0x0500000f


	//   ....[132]....
        /*0374*/ 	.word	0x0500000f


	//   ....[133]....
        /*0378*/ 	.word	0x0500000f


	//   ....[134]....
        /*037c*/ 	.word	0x0500000f


	//   ....[135]....
        /*0380*/ 	.word	0x0500000f


	//   ....[136]....
        /*0384*/ 	.word	0x0500000f


	//   ....[137]....
        /*0388*/ 	.word	0x0500000f


	//   ....[138]....
        /*038c*/ 	.word	0x0500000f


	//   ....[139]....
        /*0390*/ 	.word	0x0500000f


	//   ....[140]....
        /*0394*/ 	.word	0x0500000f


	//   ....[141]....
        /*0398*/ 	.word	0x0500000f


	//   ....[142]....
        /*039c*/ 	.word	0x0500000f


	//   ....[143]....
        /*03a0*/ 	.word	0x0500000f


	//   ....[144]....
        /*03a4*/ 	.word	0x0500000f


	//   ....[145]....
        /*03a8*/ 	.word	0x0500000f


	//   ....[146]....
        /*03ac*/ 	.word	0x0500000f


	//   ....[147]....
        /*03b0*/ 	.word	0x0500000f


	//   ....[148]....
        /*03b4*/ 	.word	0x0500000f


	//----- nvinfo : EIATTR_COOP_GROUP_INSTR_OFFSETS
	.align		4
.L_1246:
        /*03b8*/ 	.byte	0x04, 0x28
        /*03ba*/ 	.short	(.L_1248 - .L_1247)


	//   ....[0]....
.L_1247:
        /*03bc*/ 	.word	0x00000070


	//   ....[1]....
        /*03c0*/ 	.word	0x000000b0


	//   ....[2]....
        /*03c4*/ 	.word	0x000002d0


	//   ....[3]....
        /*03c8*/ 	.word	0x00000430


	//   ....[4]....
        /*03cc*/ 	.word	0x00000550


	//   ....[5]....
        /*03d0*/ 	.word	0x000006b0


	//   ....[6]....
        /*03d4*/ 	.word	0x00001b10


	//   ....[7]....
        /*03d8*/ 	.word	0x00002170


	//   ....[8]....
        /*03dc*/ 	.word	0x000023b0


	//   ....[9]....
        /*03e0*/ 	.word	0x00003710


	//   ....[10]....
        /*03e4*/ 	.word	0x00003820


	//   ....[11]....
        /*03e8*/ 	.word	0x000040c0


	//   ....[12]....
        /*03ec*/ 	.word	0x00004130


	//   ....[13]....
        /*03f0*/ 	.word	0x00005520


	//   ....[14]....
        /*03f4*/ 	.word	0x00005730


	//   ....[15]....
        /*03f8*/ 	.word	0x00006320


	//   ....[16]....
        /*03fc*/ 	.word	0x00006420


	//   ....[17]....
        /*0400*/ 	.word	0x00006c80


	//   ....[18]....
        /*0404*/ 	.word	0x00006cf0


	//   ....[19]....
        /*0408*/ 	.word	0x00008780


	//   ....[20]....
        /*040c*/ 	.word	0x00008790


	//   ....[21]....
        /*0410*/ 	.word	0x000087c0


	//   ....[22]....
        /*0414*/ 	.word	0x000087d0


	//   ....[23]....
        /*0418*/ 	.word	0x0000a050


	//   ....[24]....
        /*041c*/ 	.word	0x0000a260


	//   ....[25]....
        /*0420*/ 	.word	0x0000ae50


	//   ....[26]....
        /*0424*/ 	.word	0x0000af50


	//   ....[27]....
        /*0428*/ 	.word	0x0000b7b0


	//   ....[28]....
        /*042c*/ 	.word	0x0000b820


	//   ....[29]....
        /*0430*/ 	.word	0x0000caa0


	//   ....[30]....
        /*0434*/ 	.word	0x0000cac0


	//   ....[31]....
        /*0438*/ 	.word	0x0000cb30


	//   ....[32]....
        /*043c*/ 	.word	0x0000cb40


	//   ....[33]....
        /*0440*/ 	.word	0x0000d7f0


	//   ....[34]....
        /*0444*/ 	.word	0x0000d800


	//   ....[35]....
        /*0448*/ 	.word	0x0000d810


	//   ....[36]....
        /*044c*/ 	.word	0x0000d820


	//   ....[37]....
        /*0450*/ 	.word	0x0000d830


	//   ....[38]....
        /*0454*/ 	.word	0x0000d840


	//   ....[39]....
        /*0458*/ 	.word	0x0000d850


	//   ....[40]....
        /*045c*/ 	.word	0x0000d860


	//   ....[41]....
        /*0460*/ 	.word	0x0000d890


	//   ....[42]....
        /*0464*/ 	.word	0x0000d8c0


	//   ....[43]....
        /*0468*/ 	.word	0x0000d900


	//   ....[44]....
        /*046c*/ 	.word	0x0000d910


	//   ....[45]....
        /*0470*/ 	.word	0x0000d930


	//   ....[46]....
        /*0474*/ 	.word	0x0000d940


	//   ....[47]....
        /*0478*/ 	.word	0x0000d970


	//   ....[48]....
        /*047c*/ 	.word	0x0000d980


	//   ....[49]....
        /*0480*/ 	.word	0x0000d9a0


	//   ....[50]....
        /*0484*/ 	.word	0x0000d9b0


	//   ....[51]....
        /*0488*/ 	.word	0x0000d9c0


	//   ....[52]....
        /*048c*/ 	.word	0x0000d9e0


	//   ....[53]....
        /*0490*/ 	.word	0x0000da10


	//   ....[54]....
        /*0494*/ 	.word	0x0000da20


	//   ....[55]....
        /*0498*/ 	.word	0x0000da40


	//   ....[56]....
        /*049c*/ 	.word	0x0000da50


	//   ....[57]....
        /*04a0*/ 	.word	0x0000e020


	//   ....[58]....
        /*04a4*/ 	.word	0x0000e060


	//   ....[59]....
        /*04a8*/ 	.word	0x0000e090


	//   ....[60]....
        /*04ac*/ 	.word	0x0000e0c0


	//   ....[61]....
        /*04b0*/ 	.word	0x0000e580


	//   ....[62]....
        /*04b4*/ 	.word	0x0000e5b0


	//   ....[63]....
        /*04b8*/ 	.word	0x0000e6d0


	//   ....[64]....
        /*04bc*/ 	.word	0x0000e6f0


	//   ....[65]....
        /*04c0*/ 	.word	0x0000f000


	//   ....[66]....
        /*04c4*/ 	.word	0x0000f010


	//   ....[67]....
        /*04c8*/ 	.word	0x0000f110


	//   ....[68]....
        /*04cc*/ 	.word	0x0000f130


	//   ....[69]....
        /*04d0*/ 	.word	0x0000f2b0


	//   ....[70]....
        /*04d4*/ 	.word	0x0000f450


	//   ....[71]....
        /*04d8*/ 	.word	0x0000f480


	//   ....[72]....
        /*04dc*/ 	.word	0x0000f4b0


	//   ....[73]....
        /*04e0*/ 	.word	0x0000f4f0


	//   ....[74]....
        /*04e4*/ 	.word	0x0000f520


	//   ....[75]....
        /*04e8*/ 	.word	0x0000f560


	//   ....[76]....
        /*04ec*/ 	.word	0x0000f6a0


	//   ....[77]....
        /*04f0*/ 	.word	0x0000f6d0


	//   ....[78]....
        /*04f4*/ 	.word	0x0000f700


	//   ....[79]....
        /*04f8*/ 	.word	0x0000f730


	//   ....[80]....
        /*04fc*/ 	.word	0x0000f760


	//   ....[81]....
        /*0500*/ 	.word	0x0000f7a0


	//   ....[82]....
        /*0504*/ 	.word	0x0000f840


	//   ....[83]....
        /*0508*/ 	.word	0x0000f8a0


	//   ....[84]....
        /*050c*/ 	.word	0x0000f950


	//   ....[85]....
        /*0510*/ 	.word	0x000117a0


	//   ....[86]....
        /*0514*/ 	.word	0x000117b0


	//   ....[87]....
        /*0518*/ 	.word	0x000117c0


	//   ....[88]....
        /*051c*/ 	.word	0x000118e0


	//   ....[89]....
        /*0520*/ 	.word	0x00011d10


	//   ....[90]....
        /*0524*/ 	.word	0x00011d20


	//   ....[91]....
        /*0528*/ 	.word	0x00011d30


	//   ....[92]....
        /*052c*/ 	.word	0x00011d40


	//   ....[93]....
        /*0530*/ 	.word	0x000126a0


	//   ....[94]....
        /*0534*/ 	.word	0x000126d0


	//   ....[95]....
        /*0538*/ 	.word	0x000126f0


	//   ....[96]....
        /*053c*/ 	.word	0x00012700


	//   ....[97]....
        /*0540*/ 	.word	0x00012800


	//   ....[98]....
        /*0544*/ 	.word	0x00012810


	//   ....[99]....
        /*0548*/ 	.word	0x00013000


	//   ....[100]....
        /*054c*/ 	.word	0x00013020


	//   ....[101]....
        /*0550*/ 	.word	0x00013040


	//   ....[102]....
        /*0554*/ 	.word	0x000130a0


	//   ....[103]....
        /*0558*/ 	.word	0x00013490


	//   ....[104]....
        /*055c*/ 	.word	0x000134a0


	//   ....[105]....
        /*0560*/ 	.word	0x000134b0


	//   ....[106]....
        /*0564*/ 	.word	0x00013510


	//   ....[107]....
        /*0568*/ 	.word	0x000145f0


	//   ....[108]....
        /*056c*/ 	.word	0x00014620


	//   ....[109]....
        /*0570*/ 	.word	0x00014660


	//   ....[110]....
        /*0574*/ 	.word	0x00014690


	//   ....[111]....
        /*0578*/ 	.word	0x000146a0


	//   ....[112]....
        /*057c*/ 	.word	0x000146d0


	//   ....[113]....
        /*0580*/ 	.word	0x000146f0


	//   ....[114]....
        /*0584*/ 	.word	0x00014710


	//   ....[115]....
        /*0588*/ 	.word	0x00014840


	//   ....[116]....
        /*058c*/ 	.word	0x00014870


	//   ....[117]....
        /*0590*/ 	.word	0x000148a0


	//   ....[118]....
        /*0594*/ 	.word	0x000148d0


	//   ....[119]....
        /*0598*/ 	.word	0x00014900


	//   ....[120]....
        /*059c*/ 	.word	0x00014940


	//   ....[121]....
        /*05a0*/ 	.word	0x000149d0


	//   ....[122]....
        /*05a4*/ 	.word	0x00014a00


	//   ....[123]....
        /*05a8*/ 	.word	0x00014a80


	//   ....[124]....
        /*05ac*/ 	.word	0x00015150


	//   ....[125]....
        /*05b0*/ 	.word	0x00015820


	//   ....[126]....
        /*05b4*/ 	.word	0x00015900


	//   ....[127]....
        /*05b8*/ 	.word	0x000159a0


	//   ....[128]....
        /*05bc*/ 	.word	0x00015b50


	//   ....[129]....
        /*05c0*/ 	.word	0x00015bf0


	//   ....[130]....
        /*05c4*/ 	.word	0x00015ce0


	//   ....[131]....
        /*05c8*/ 	.word	0x00015d70


	//   ....[132]....
        /*05cc*/ 	.word	0x00015dd0


	//   ....[133]....
        /*05d0*/ 	.word	0x00015e70


	//   ....[134]....
        /*05d4*/ 	.word	0x00015f80


	//   ....[135]....
        /*05d8*/ 	.word	0x00015fe0


	//   ....[136]....
        /*05dc*/ 	.word	0x00016040


	//   ....[137]....
        /*05e0*/ 	.word	0x000160e0


	//   ....[138]....
        /*05e4*/ 	.word	0x000161b0


	//   ....[139]....
        /*05e8*/ 	.word	0x00016290


	//   ....[140]....
        /*05ec*/ 	.word	0x000163d0


	//   ....[141]....
        /*05f0*/ 	.word	0x00016480


	//   ....[142]....
        /*05f4*/ 	.word	0x00016530


	//   ....[143]....
        /*05f8*/ 	.word	0x000165e0


	//   ....[144]....
        /*05fc*/ 	.word	0x000166d0


	//   ....[145]....
        /*0600*/ 	.word	0x00016760


	//   ....[146]....
        /*0604*/ 	.word	0x000167c0


	//   ....[147]....
        /*0608*/ 	.word	0x00016890


	//   ....[148]....
        /*060c*/ 	.word	0x00016af0


	//----- nvinfo : EIATTR_REG_RECONFIG
	.align		4
.L_1248:
        /*0610*/ 	.byte	0x01, 0x54
	.zero		2


	//----- nvinfo : EIATTR_SYSCALL_OFFSETS
	.align		4
        /*0614*/ 	.byte	0x04, 0x46
        /*0616*/ 	.short	(.L_1250 - .L_1249)


	//   ....[0]....
.L_1249:
        /*0618*/ 	.word	0x00001cf0


	//   ....[1]....
        /*061c*/ 	.word	0x00010cf0


	//   ....[2]....
        /*0620*/ 	.word	0x00010e60


	//   ....[3]....
        /*0624*/ 	.word	0x00010fb0


	//   ....[4]....
        /*0628*/ 	.word	0x000110f0


	//   ....[5]....
        /*062c*/ 	.word	0x00012110


	//----- nvinfo : EIATTR_MBARRIER_INSTR_OFFSETS
	.align		4
.L_1250:
        /*0630*/ 	.byte	0x04, 0x39
        /*0632*/ 	.short	(.L_1252 - .L_1251)


	//   ....[0]....
.L_1251:
        /*0634*/ 	.word	0x00000180
        /*0638*/ 	.word	0x000000ff
        /*063c*/ 	.word	0x00019c00
        /*0640*/ 	.short	0x0100
        /*0642*/ 	.byte	0x08
	.zero		1


	//   ....[1]....
        /*0644*/ 	.word	0x00000190
        /*0648*/ 	.word	0x000000ff
        /*064c*/ 	.word	0x00019c20
        /*0650*/ 	.short	0x0100
        /*0652*/ 	.byte	0x08
	.zero		1


	//   ....[2]....
        /*0654*/ 	.word	0x00000280
        /*0658*/ 	.word	0x000000ff
        /*065c*/ 	.word	0x00019c30
        /*0660*/ 	.short	0x0100
        /*0662*/ 	.byte	0x08
	.zero		1


	//   ....[3]....
        /*0664*/ 	.word	0x00000290
        /*0668*/ 	.word	0x000000ff
        /*066c*/ 	.word	0x00019c40
        /*0670*/ 	.short	0x0100
        /*0672*/ 	.byte	0x08
	.zero		1


	//   ....[4]....
        /*0674*/ 	.word	0x000002a0
        /*0678*/ 	.word	0x000000ff
        /*067c*/ 	.word	0x00019c38
        /*0680*/ 	.short	0x0100
        /*0682*/ 	.byte	0x08
	.zero		1


	//   ....[5]....
        /*0684*/ 	.word	0x000002b0
        /*0688*/ 	.word	0x000000ff
        /*068c*/ 	.word	0x00019c48
        /*0690*/ 	.short	0x0100
        /*0692*/ 	.byte	0x08
	.zero		1


	//   ....[6]....
        /*0694*/ 	.word	0x000003e0
        /*0698*/ 	.word	0x000000ff
        /*069c*/ 	.word	0x00019c50
        /*06a0*/ 	.short	0x0100
        /*06a2*/ 	.byte	0x08
	.zero		1


	//   ....[7]....
        /*06a4*/ 	.word	0x000003f0
        /*06a8*/ 	.word	0x000000ff
        /*06ac*/ 	.word	0x00019c60
        /*06b0*/ 	.short	0x0100
        /*06b2*/ 	.byte	0x08
	.zero		1


	//   ....[8]....
        /*06b4*/ 	.word	0x00000400
        /*06b8*/ 	.word	0x000000ff
        /*06bc*/ 	.word	0x00019c58
        /*06c0*/ 	.short	0x0100
        /*06c2*/ 	.byte	0x08
	.zero		1


	//   ....[9]....
        /*06c4*/ 	.word	0x00000410
        /*06c8*/ 	.word	0x000000ff
        /*06cc*/ 	.word	0x00019c68
        /*06d0*/ 	.short	0x0100
        /*06d2*/ 	.byte	0x08
	.zero		1


	//   ....[10]....
        /*06d4*/ 	.word	0x00000500
        /*06d8*/ 	.word	0x000000ff
        /*06dc*/ 	.word	0x00019c70
        /*06e0*/ 	.short	0x0100
        /*06e2*/ 	.byte	0x06
	.zero		1


	//   ....[11]....
        /*06e4*/ 	.word	0x00000510
        /*06e8*/ 	.word	0x000000ff
        /*06ec*/ 	.word	0x00019c80
        /*06f0*/ 	.short	0x0100
        /*06f2*/ 	.byte	0x06
	.zero		1


	//   ....[12]....
        /*06f4*/ 	.word	0x00000520
        /*06f8*/ 	.word	0x000000ff
        /*06fc*/ 	.word	0x00019c78
        /*0700*/ 	.short	0x0100
        /*0702*/ 	.byte	0x06
	.zero		1


	//   ....[13]....
        /*0704*/ 	.word	0x00000530
        /*0708*/ 	.word	0x000000ff
        /*070c*/ 	.word	0x00019c88
        /*0710*/ 	.short	0x0100
        /*0712*/ 	.byte	0x06
	.zero		1


	//   ....[14]....
        /*0714*/ 	.word	0x00000660
        /*0718*/ 	.word	0x000000ff
        /*071c*/ 	.word	0x00019c90
        /*0720*/ 	.short	0x0100
        /*0722*/ 	.byte	0x08
	.zero		1


	//   ....[15]....
        /*0724*/ 	.word	0x00000670
        /*0728*/ 	.word	0x000000ff
        /*072c*/ 	.word	0x00019ca0
        /*0730*/ 	.short	0x0100
        /*0732*/ 	.byte	0x08
	.zero		1


	//   ....[16]....
        /*0734*/ 	.word	0x00000680
        /*0738*/ 	.word	0x000000ff
        /*073c*/ 	.word	0x00019c98
        /*0740*/ 	.short	0x0100
        /*0742*/ 	.byte	0x08
	.zero		1


	//   ....[17]....
        /*0744*/ 	.word	0x00000690
        /*0748*/ 	.word	0x000000ff
        /*074c*/ 	.word	0x00019ca8
        /*0750*/ 	.short	0x0100
        /*0752*/ 	.byte	0x08
	.zero		1


	//   ....[18]....
        /*0754*/ 	.word	0x000007e0
        /*0758*/ 	.word	0x000000ff
        /*075c*/ 	.word	0x00019cb0
        /*0760*/ 	.short	0x0100
        /*0762*/ 	.byte	0x08
	.zero		1


	//   ....[19]....
        /*0764*/ 	.word	0x000007f0
        /*0768*/ 	.word	0x000000ff
        /*076c*/ 	.word	0x00019cc0
        /*0770*/ 	.short	0x0100
        /*0772*/ 	.byte	0x08
	.zero		1


	//   ....[20]....
        /*0774*/ 	.word	0x00000800
        /*0778*/ 	.word	0x000000ff
        /*077c*/ 	.word	0x00019cb8
        /*0780*/ 	.short	0x0100
        /*0782*/ 	.byte	0x08
	.zero		1


	//   ....[21]....
        /*0784*/ 	.word	0x00000810
        /*0788*/ 	.word	0x000000ff
        /*078c*/ 	.word	0x00019cc8
        /*0790*/ 	.short	0x0100
        /*0792*/ 	.byte	0x08
	.zero		1


	//   ....[22]....
        /*0794*/ 	.word	0x00001d70
        /*0798*/ 	.word	0x000000ff
        /*079c*/ 	.word	0x00019c00
        /*07a0*/ 	.short	0x010a
        /*07a2*/ 	.byte	0x2e
	.zero		1


	//   ....[23]....
        /*07a4*/ 	.word	0x00001df0
        /*07a8*/ 	.word	0x00000003
        /*07ac*/ 	.word	0x00019c30
        /*07b0*/ 	.short	0x010a
        /*07b2*/ 	.byte	0x3f
	.zero		1


	//   ....[24]....
        /*07b4*/ 	.word	0x00001e30
        /*07b8*/ 	.word	0x00000003
        /*07bc*/ 	.word	0x00019c30
        /*07c0*/ 	.short	0x010a
        /*07c2*/ 	.byte	0x3f
	.zero		1


	//   ....[25]....
        /*07c4*/ 	.word	0x00002180
        /*07c8*/ 	.word	0x000000ff
        /*07cc*/ 	.word	0x00000000
        /*07d0*/ 	.short	0x0101
        /*07d2*/ 	.byte	0x06
	.zero		1


	//   ....[26]....
        /*07d4*/ 	.word	0x00005070
        /*07d8*/ 	.word	0x000000ff
        /*07dc*/ 	.word	0x00019c30
        /*07e0*/ 	.short	0x010a
        /*07e2*/ 	.byte	0x13
	.zero		1


	//   ....[27]....
        /*07e4*/ 	.word	0x000050b0
        /*07e8*/ 	.word	0x000000ff
        /*07ec*/ 	.word	0x00019c30
        /*07f0*/ 	.short	0x010a
        /*07f2*/ 	.byte	0x13
	.zero		1


	//   ....[28]....
        /*07f4*/ 	.word	0x00005210
        /*07f8*/ 	.word	0x000000ff
        /*07fc*/ 	.word	0x00019c50
        /*0800*/ 	.short	0x010a
        /*0802*/ 	.byte	0x0b
	.zero		1


	//   ....[29]....
        /*0804*/ 	.word	0x00005250
        /*0808*/ 	.word	0x000000ff
        /*080c*/ 	.word	0x00019c50
        /*0810*/ 	.short	0x010a
        /*0812*/ 	.byte	0x0b
	.zero		1


	//   ....[30]....
        /*0814*/ 	.word	0x000054b0
        /*0818*/ 	.word	0x000000ff
        /*081c*/ 	.word	0x00000000
        /*0820*/ 	.short	0x0101
        /*0822*/ 	.byte	0x13
	.zero		1


	//   ....[31]....
        /*0824*/ 	.word	0x00007780
        /*0828*/ 	.word	0x000000ff
        /*082c*/ 	.word	0x00000000
        /*0830*/ 	.short	0x0101
        /*0832*/ 	.byte	0x06
	.zero		1


	//   ....[32]....
        /*0834*/ 	.word	0x00007f90
        /*0838*/ 	.word	0x000000ff
        /*083c*/ 	.word	0x00019c30
        /*0840*/ 	.short	0x010a
        /*0842*/ 	.byte	0x06
	.zero		1


	//   ....[33]....
        /*0844*/ 	.word	0x00007fd0
        /*0848*/ 	.word	0x000000ff
        /*084c*/ 	.word	0x00019c30
        /*0850*/ 	.short	0x010a
        /*0852*/ 	.byte	0x06
	.zero		1


	//   ....[34]....
        /*0854*/ 	.word	0x00008130
        /*0858*/ 	.word	0x000000ff
        /*085c*/ 	.word	0x00019c50
        /*0860*/ 	.short	0x010a
        /*0862*/ 	.byte	0x0b
	.zero		1


	//   ....[35]....
        /*0864*/ 	.word	0x00008170
        /*0868*/ 	.word	0x000000ff
        /*086c*/ 	.word	0x00019c50
        /*0870*/ 	.short	0x010a
        /*0872*/ 	.byte	0x0b
	.zero		1


	//   ....[36]....
        /*0874*/ 	.word	0x00008410
        /*0878*/ 	.word	0x000000ff
        /*087c*/ 	.word	0x00000000
        /*0880*/ 	.short	0x0101
        /*0882*/ 	.byte	0x06
	.zero		1


	//   ....[37]....
        /*0884*/ 	.word	0x000095a0
        /*0888*/ 	.word	0x000000ff
        /*088c*/ 	.word	0x00000000
        /*0890*/ 	.short	0x0101
        /*0892*/ 	.byte	0x06
	.zero		1


	//   ....[38]....
        /*0894*/ 	.word	0x00009b90
        /*0898*/ 	.word	0x000000ff
        /*089c*/ 	.word	0x00019c30
        /*08a0*/ 	.short	0x010a
        /*08a2*/ 	.byte	0x06
	.zero		1


	//   ....[39]....
        /*08a4*/ 	.word	0x00009bd0
        /*08a8*/ 	.word	0x000000ff
        /*08ac*/ 	.word	0x00019c30
        /*08b0*/ 	.short	0x010a
        /*08b2*/ 	.byte	0x06
	.zero		1


	//   ....[40]....
        /*08b4*/ 	.word	0x00009d30
        /*08b8*/ 	.word	0x000000ff
        /*08bc*/ 	.word	0x00019c50
        /*08c0*/ 	.short	0x010a
        /*08c2*/ 	.byte	0x0b
	.zero		1


	//   ....[41]....
        /*08c4*/ 	.word	0x00009d70
        /*08c8*/ 	.word	0x000000ff
        /*08cc*/ 	.word	0x00019c50
        /*08d0*/ 	.short	0x010a
        /*08d2*/ 	.byte	0x0b
	.zero		1


	//   ....[42]....
        /*08d4*/ 	.word	0x0000a010
        /*08d8*/ 	.word	0x000000ff
        /*08dc*/ 	.word	0x00000000
        /*08e0*/ 	.short	0x0101
        /*08e2*/ 	.byte	0x06
	.zero		1


	//   ....[43]....
        /*08e4*/ 	.word	0x0000c2b0
        /*08e8*/ 	.word	0x000000ff
        /*08ec*/ 	.word	0x00000000
        /*08f0*/ 	.short	0x0101
        /*08f2*/ 	.byte	0x06
	.zero		1


	//   ....[44]....
        /*08f4*/ 	.word	0x0000c7d0
        /*08f8*/ 	.word	0x000000ff
        /*08fc*/ 	.word	0x00019c50
        /*0900*/ 	.short	0x010a
        /*0902*/ 	.byte	0x0e
	.zero		1


	//   ....[45]....
        /*0904*/ 	.word	0x0000c810
        /*0908*/ 	.word	0x000000ff
        /*090c*/ 	.word	0x00019c50
        /*0910*/ 	.short	0x010a
        /*0912*/ 	.byte	0x0e
	.zero		1


	//   ....[46]....
        /*0914*/ 	.word	0x0000ce20
        /*0918*/ 	.word	0x000000ff
        /*091c*/ 	.word	0x00000000
        /*0920*/ 	.short	0x0101
        /*0922*/ 	.byte	0x04
	.zero		1


	//   ....[47]....
        /*0924*/ 	.word	0x0000e5a0
        /*0928*/ 	.word	0x00000000
        /*092c*/ 	.word	0x00000000
        /*0930*/ 	.short	0x0101
        /*0932*/ 	.byte	0x3f
	.zero		1


	//   ....[48]....
        /*0934*/ 	.word	0x00011590
        /*0938*/ 	.word	0x00000005
        /*093c*/ 	.word	0x00019c80
        /*0940*/ 	.short	0x010a
        /*0942*/ 	.byte	0x3f
	.zero		1


	//   ....[49]....
        /*0944*/ 	.word	0x000119e0
        /*0948*/ 	.word	0x00000005
        /*094c*/ 	.word	0x00019c70
        /*0950*/ 	.short	0x0107
        /*0952*/ 	.byte	0x3f
	.zero		1


	//   ....[50]....
        /*0954*/ 	.word	0x00011aa0
        /*0958*/ 	.word	0x00000005
        /*095c*/ 	.word	0x00019c70
        /*0960*/ 	.short	0x0101
        /*0962*/ 	.byte	0x3f
	.zero		1


	//   ....[51]....
        /*0964*/ 	.word	0x00011ad0
        /*0968*/ 	.word	0x00000005
        /*096c*/ 	.word	0x00019c40
        /*0970*/ 	.short	0x010a
        /*0972*/ 	.byte	0x3f
	.zero		1


	//   ....[52]....
        /*0974*/ 	.word	0x00011e80
        /*0978*/ 	.word	0x00000005
        /*097c*/ 	.word	0x00019c30
        /*0980*/ 	.short	0x0107
        /*0982*/ 	.byte	0x3f
	.zero		1


	//   ....[53]....
        /*0984*/ 	.word	0x00011f40
        /*0988*/ 	.word	0x00000005
        /*098c*/ 	.word	0x00019c30
        /*0990*/ 	.short	0x0101
        /*0992*/ 	.byte	0x3f
	.zero		1


	//   ....[54]....
        /*0994*/ 	.word	0x000128f0
        /*0998*/ 	.word	0x00000016
        /*099c*/ 	.word	0x00019c00
        /*09a0*/ 	.short	0x0107
        /*09a2*/ 	.byte	0x3f
	.zero		1


	//   ....[55]....
        /*09a4*/ 	.word	0x000129f0
        /*09a8*/ 	.word	0x00000016
        /*09ac*/ 	.word	0x00019c00
        /*09b0*/ 	.short	0x0101
        /*09b2*/ 	.byte	0x3f
	.zero		1


	//   ....[56]....
        /*09b4*/ 	.word	0x00012a10
        /*09b8*/ 	.word	0x00000016
        /*09bc*/ 	.word	0x00019c20
        /*09c0*/ 	.short	0x010a
        /*09c2*/ 	.byte	0x3f
	.zero		1


	//   ....[57]....
        /*09c4*/ 	.word	0x00012da0
        /*09c8*/ 	.word	0x00000000
        /*09cc*/ 	.word	0x00019c80
        /*09d0*/ 	.short	0x010a
        /*09d2*/ 	.byte	0x3f
	.zero		1


	//   ....[58]....
        /*09d4*/ 	.word	0x00013170
        /*09d8*/ 	.word	0x00000000
        /*09dc*/ 	.word	0x00019c70
        /*09e0*/ 	.short	0x0107
        /*09e2*/ 	.byte	0x3f
	.zero		1


	//   ....[59]....
        /*09e4*/ 	.word	0x00013230
        /*09e8*/ 	.word	0x00000000
        /*09ec*/ 	.word	0x00019c70
        /*09f0*/ 	.short	0x0101
        /*09f2*/ 	.byte	0x3f
	.zero		1


	//   ....[60]....
        /*09f4*/ 	.word	0x00013260
        /*09f8*/ 	.word	0x00000000
        /*09fc*/ 	.word	0x00019c40
        /*0a00*/ 	.short	0x010a
        /*0a02*/ 	.byte	0x3f
	.zero		1


	//   ....[61]....
        /*0a04*/ 	.word	0x000135b0
        /*0a08*/ 	.word	0x00000000
        /*0a0c*/ 	.word	0x00019c30
        /*0a10*/ 	.short	0x0107
        /*0a12*/ 	.byte	0x3f
	.zero		1


	//   ....[62]....
        /*0a14*/ 	.word	0x00013670
        /*0a18*/ 	.word	0x00000000
        /*0a1c*/ 	.word	0x00019c30
        /*0a20*/ 	.short	0x0101
        /*0a22*/ 	.byte	0x3f
	.zero		1


	//   ....[63]....
        /*0a24*/ 	.word	0x00013700
        /*0a28*/ 	.word	0x00000002
        /*0a2c*/ 	.word	0x00019c70
        /*0a30*/ 	.short	0x010a
        /*0a32*/ 	.byte	0x3f
	.zero		1


	//   ....[64]....
        /*0a34*/ 	.word	0x00013790
        /*0a38*/ 	.word	0x00000002
        /*0a3c*/ 	.word	0x00019c60
        /*0a40*/ 	.short	0x010a
        /*0a42*/ 	.byte	0x3f
	.zero		1


	//   ....[65]....
        /*0a44*/ 	.word	0x00013c00
        /*0a48*/ 	.word	0x00000002
        /*0a4c*/ 	.word	0x00019c50
        /*0a50*/ 	.short	0x0101
        /*0a52*/ 	.byte	0x3f
	.zero		1


	//   ....[66]....
        /*0a54*/ 	.word	0x00013c90
        /*0a58*/ 	.word	0x00000002
        /*0a5c*/ 	.word	0x00000000
        /*0a60*/ 	.short	0x0101
        /*0a62*/ 	.byte	0x3f
	.zero		1


	//   ....[67]....
        /*0a64*/ 	.word	0x00013e50
        /*0a68*/ 	.word	0x00000000
        /*0a6c*/ 	.word	0x00019c70
        /*0a70*/ 	.short	0x010a
        /*0a72*/ 	.byte	0x3f
	.zero		1


	//   ....[68]....
        /*0a74*/ 	.word	0x00013ed0
        /*0a78*/ 	.word	0x00000000
        /*0a7c*/ 	.word	0x00019c60
        /*0a80*/ 	.short	0x010a
        /*0a82*/ 	.byte	0x3f
	.zero		1


	//   ....[69]....
        /*0a84*/ 	.word	0x00014350
        /*0a88*/ 	.word	0x00000000
        /*0a8c*/ 	.word	0x00019c50
        /*0a90*/ 	.short	0x0101
        /*0a92*/ 	.byte	0x3f
	.zero		1


	//   ....[70]....
        /*0a94*/ 	.word	0x00014410
        /*0a98*/ 	.word	0x00000000
        /*0a9c*/ 	.word	0x00000000
        /*0aa0*/ 	.short	0x0101
        /*0aa2*/ 	.byte	0x3f
	.zero		1


	//   ....[71]....
        /*0aa4*/ 	.word	0x000150d0
        /*0aa8*/ 	.word	0x00000007
        /*0aac*/ 	.word	0x00019c20
        /*0ab0*/ 	.short	0x010a
        /*0ab2*/ 	.byte	0x3f
	.zero		1


	//   ....[72]....
        /*0ab4*/ 	.word	0x00015250
        /*0ab8*/ 	.word	0x00000005
        /*0abc*/ 	.word	0x00019c40
        /*0ac0*/ 	.short	0x010a
        /*0ac2*/ 	.byte	0x3f
	.zero		1


	//   ....[73]....
        /*0ac4*/ 	.word	0x000152f0
        /*0ac8*/ 	.word	0x00000003
        /*0acc*/ 	.word	0x00019c40
        /*0ad0*/ 	.short	0x010a
        /*0ad2*/ 	.byte	0x3f
	.zero		1


	//   ....[74]....
        /*0ad4*/ 	.word	0x00015330
        /*0ad8*/ 	.word	0x00000005
        /*0adc*/ 	.word	0x00019c60
        /*0ae0*/ 	.short	0x010a
        /*0ae2*/ 	.byte	0x3f
	.zero		1


	//   ....[75]....
        /*0ae4*/ 	.word	0x00015370
        /*0ae8*/ 	.word	0x00000003
        /*0aec*/ 	.word	0x00019c60
        /*0af0*/ 	.short	0x010a
        /*0af2*/ 	.byte	0x3f
	.zero		1


	//   ....[76]....
        /*0af4*/ 	.word	0x000153b0
        /*0af8*/ 	.word	0x00000005
        /*0afc*/ 	.word	0x00019c80
        /*0b00*/ 	.short	0x010a
        /*0b02*/ 	.byte	0x3f
	.zero		1


	//   ....[77]....
        /*0b04*/ 	.word	0x000153f0
        /*0b08*/ 	.word	0x00000003
        /*0b0c*/ 	.word	0x00019c80
        /*0b10*/ 	.short	0x010a
        /*0b12*/ 	.byte	0x3f
	.zero		1


	//   ....[78]....
        /*0b14*/ 	.word	0x00015460
        /*0b18*/ 	.word	0x00000003
        /*0b1c*/ 	.word	0x00019c00
        /*0b20*/ 	.short	0x010a
        /*0b22*/ 	.byte	0x3f
	.zero		1


	//   ....[79]....
        /*0b24*/ 	.word	0x000154b0
        /*0b28*/ 	.word	0x00000003
        /*0b2c*/ 	.word	0x00019c30
        /*0b30*/ 	.short	0x010a
        /*0b32*/ 	.byte	0x3f
	.zero		1


	//   ....[80]....
        /*0b34*/ 	.word	0x00015510
        /*0b38*/ 	.word	0x00000005
        /*0b3c*/ 	.word	0x00019c30
        /*0b40*/ 	.short	0x010a
        /*0b42*/ 	.byte	0x3f
	.zero		1


	//   ....[81]....
        /*0b44*/ 	.word	0x00015570
        /*0b48*/ 	.word	0x00000005
        /*0b4c*/ 	.word	0x00019c50
        /*0b50*/ 	.short	0x010a
        /*0b52*/ 	.byte	0x3f
	.zero		1


	//   ....[82]....
        /*0b54*/ 	.word	0x000155d0
        /*0b58*/ 	.word	0x00000009
        /*0b5c*/ 	.word	0x00019c30
        /*0b60*/ 	.short	0x010a
        /*0b62*/ 	.byte	0x3f
	.zero		1


	//   ....[83]....
        /*0b64*/ 	.word	0x00015630
        /*0b68*/ 	.word	0x00000009
        /*0b6c*/ 	.word	0x00019c50
        /*0b70*/ 	.short	0x010a
        /*0b72*/ 	.byte	0x3f
	.zero		1


	//   ....[84]....
        /*0b74*/ 	.word	0x00015690
        /*0b78*/ 	.word	0x00000005
        /*0b7c*/ 	.word	0x00019c30
        /*0b80*/ 	.short	0x010a
        /*0b82*/ 	.byte	0x3f
	.zero		1


	//   ....[85]....
        /*0b84*/ 	.word	0x000156f0
        /*0b88*/ 	.word	0x00000005
        /*0b8c*/ 	.word	0x00019c50
        /*0b90*/ 	.short	0x010a
        /*0b92*/ 	.byte	0x3f
	.zero		1


	//   ....[86]....
        /*0b94*/ 	.word	0x00015750
        /*0b98*/ 	.word	0x00000006
        /*0b9c*/ 	.word	0x00019c50
        /*0ba0*/ 	.short	0x010a
        /*0ba2*/ 	.byte	0x3f
	.zero		1


	//   ....[87]....
        /*0ba4*/ 	.word	0x00015850
        /*0ba8*/ 	.word	0x00000005
        /*0bac*/ 	.word	0x00019c80
        /*0bb0*/ 	.short	0x010a
        /*0bb2*/ 	.byte	0x3f
	.zero		1


	//   ....[88]....
        /*0bb4*/ 	.word	0x00015c30
        /*0bb8*/ 	.word	0x00000005
        /*0bbc*/ 	.word	0x00019c40
        /*0bc0*/ 	.short	0x010a
        /*0bc2*/ 	.byte	0x3f
	.zero		1


	//   ....[89]....
        /*0bc4*/ 	.word	0x000162d0
        /*0bc8*/ 	.word	0x00000016
        /*0bcc*/ 	.word	0x00019c20
        /*0bd0*/ 	.short	0x010a
        /*0bd2*/ 	.byte	0x3f
	.zero		1


	//   ....[90]....
        /*0bd4*/ 	.word	0x00016320
        /*0bd8*/ 	.word	0x00000000
        /*0bdc*/ 	.word	0x00019c80
        /*0be0*/ 	.short	0x010a
        /*0be2*/ 	.byte	0x3f
	.zero		1


	//   ....[91]....
        /*0be4*/ 	.word	0x00016620
        /*0be8*/ 	.word	0x00000000
        /*0bec*/ 	.word	0x00019c40
        /*0bf0*/ 	.short	0x010a
        /*0bf2*/ 	.byte	0x3f
	.zero		1


	//   ....[92]....
        /*0bf4*/ 	.word	0x000168d0
        /*0bf8*/ 	.word	0x00000002
        /*0bfc*/ 	.word	0x00019c70
        /*0c00*/ 	.short	0x010a
        /*0c02*/ 	.byte	0x3f
	.zero		1


	//   ....[93]....
        /*0c04*/ 	.word	0x00016920
        /*0c08*/ 	.word	0x00000002
        /*0c0c*/ 	.word	0x00019c60
        /*0c10*/ 	.short	0x010a
        /*0c12*/ 	.byte	0x3f
	.zero		1


	//   ....[94]....
        /*0c14*/ 	.word	0x00016970
        /*0c18*/ 	.word	0x00000000
        /*0c1c*/ 	.word	0x00019c70
        /*0c20*/ 	.short	0x010a
        /*0c22*/ 	.byte	0x3f
	.zero		1


	//   ....[95]....
        /*0c24*/ 	.word	0x000169c0
        /*0c28*/ 	.word	0x00000000
        /*0c2c*/ 	.word	0x00019c60
        /*0c30*/ 	.short	0x010a
        /*0c32*/ 	.byte	0x3f
	.zero		1


	//   ....[96]....
        /*0c34*/ 	.word	0x00016a10
        /*0c38*/ 	.word	0x00000007
        /*0c3c*/ 	.word	0x00019c20
        /*0c40*/ 	.short	0x010a
        /*0c42*/ 	.byte	0x3f
	.zero		1


	//   ....[97]....
        /*0c44*/ 	.word	0x00016bb0
        /*0c48*/ 	.word	0x00000005
        /*0c4c*/ 	.word	0x00019c40
        /*0c50*/ 	.short	0x010a
        /*0c52*/ 	.byte	0x3f
	.zero		1


	//   ....[98]....
        /*0c54*/ 	.word	0x00016c00
        /*0c58*/ 	.word	0x00000003
        /*0c5c*/ 	.word	0x00019c40
        /*0c60*/ 	.short	0x010a
        /*0c62*/ 	.byte	0x3f
	.zero		1


	//   ....[99]....
        /*0c64*/ 	.word	0x00016c50
        /*0c68*/ 	.word	0x00000005
        /*0c6c*/ 	.word	0x00019c60
        /*0c70*/ 	.short	0x010a
        /*0c72*/ 	.byte	0x3f
	.zero		1


	//   ....[100]....
        /*0c74*/ 	.word	0x00016ca0
        /*0c78*/ 	.word	0x00000003
        /*0c7c*/ 	.word	0x00019c60
        /*0c80*/ 	.short	0x010a
        /*0c82*/ 	.byte	0x3f
	.zero		1


	//   ....[101]....
        /*0c84*/ 	.word	0x00016cf0
        /*0c88*/ 	.word	0x00000005
        /*0c8c*/ 	.word	0x00019c80
        /*0c90*/ 	.short	0x010a
        /*0c92*/ 	.byte	0x3f
	.zero		1


	//----- nvinfo : EIATTR_NUM_MBARRIERS
	.align		4
.L_1252:
        /*0c94*/ 	.byte	0x03, 0x38
        /*0c96*/ 	.short	0x0016


	//----- nvinfo : EIATTR_EXIT_INSTR_OFFSETS
	.align		4
        /*0c98*/ 	.byte	0x04, 0x1c
        /*0c9a*/ 	.short	(.L_1254 - .L_1253)


	//   ....[0]....
.L_1253:
        /*0c9c*/ 	.word	0x00000980


	//   ....[1]....
        /*0ca0*/ 	.word	0x0000f260


	//   ....[2]....
        /*0ca4*/ 	.word	0x00015440


	//----- nvinfo : EIATTR_MAX_THREADS
	.align		4
.L_1254:
        /*0ca8*/ 	.byte	0x04, 0x05
        /*0caa*/ 	.short	(.L_1256 - .L_1255)
.L_1255:
        /*0cac*/ 	.word	0x00000200
        /*0cb0*/ 	.word	0x00000001
        /*0cb4*/ 	.word	0x00000001


	//----- nvinfo : EIATTR_CRS_STACK_SIZE
	.align		4
.L_1256:
        /*0cb8*/ 	.byte	0x04, 0x1e
        /*0cba*/ 	.short	(.L_1258 - .L_1257)
.L_1257:
        /*0cbc*/ 	.word	0x00000000


	//----- nvinfo : EIATTR_CBANK_PARAM_SIZE
	.align		4
.L_1258:
        /*0cc0*/ 	.byte	0x03, 0x19
        /*0cc2*/ 	.short	0x0af0


	//----- nvinfo : EIATTR_PARAM_CBANK
	.align		4
        /*0cc4*/ 	.byte	0x04, 0x0a
        /*0cc6*/ 	.short	(.L_1260 - .L_1259)
	.align		4
.L_1259:
        /*0cc8*/ 	.word	index@(.nv.constant0._ZN7cutlass13device_kernelIN5flash11enable_sm90INS1_16FlashAttnFwdSm90INS1_25CollectiveMainloopFwdSm90ILi2EN4cute5tupleIJNS5_1CILi1EEES8_S8_EEENS6_IJNS7_ILi192EEENS7_ILi128EEENS7_ILi96EEEEEELi96ENS_12float_e4m3_tEfNS_4arch4Sm90ELb0ELb1ELb0ELb1ELb1ELb0ELb0ELb1ELb1ELb1ELb0ELb0EEENS1_21CollectiveEpilogueFwdINS6_IJSA_SC_SB_EEES9_NS_10bfloat16_tESG_Li384ELb1ELb1ELb0ELb1EEENS1_36VarlenDynamicPersistentTileSchedulerILi192ELi128ELi384ELi128ELb0ELb1ELb1ELb1ELb0ELb1EEEEEEEEEvNT_6ParamsE)
        /*0ccc*/ 	.short	0x0210
        /*0cce*/ 	.short	0x0af0


	//----- nvinfo : EIATTR_SW_WAR
	.align		4
.L_1260:
        /*0cd0*/ 	.byte	0x04, 0x36
        /*0cd2*/ 	.short	(.L_1262 - .L_1261)
.L_1261:
        /*0cd4*/ 	.word	0x00000008
.L_1262:


//--------------------- .nv.info._ZN7cutlass13device_kernelIN5flash11enable_sm90INS1_16FlashAttnFwdSm90INS1_25CollectiveMainloopFwdSm90ILi2EN4cute5tupleIJNS5_1CILi1EEES8_S8_EEENS6_IJNS7_ILi192EEENS7_ILi128EEENS7_ILi96EEEEEELi96ENS_12float_e4m3_tEfNS_4arch4Sm90ELb0ELb1ELb0ELb1ELb1ELb1ELb0ELb1ELb1ELb1ELb0ELb0EEENS1_21CollectiveEpilogueFwdINS6_IJSA_SC_SB_EEES9_NS_10bfloat16_tESG_Li384ELb1ELb1ELb0ELb1EEENS1_36VarlenDynamicPersistentTileSchedulerILi192ELi128ELi384ELi128ELb0ELb1ELb1ELb1ELb0ELb1EEEEEEEEEvNT_6ParamsE --------------------------
	.section	.nv.info._ZN7cutlass13device_kernelIN5flash11enable_sm90INS1_16FlashAttnFwdSm90INS1_25CollectiveMainloopFwdSm90ILi2EN4cute5tupleIJNS5_1CILi1EEES8_S8_EEENS6_IJNS7_ILi192EEENS7_ILi128EEENS7_ILi96EEEEEELi96ENS_12float_e4m3_tEfNS_4arch4Sm90ELb0ELb1ELb0ELb1ELb1ELb1ELb0ELb1ELb1ELb1ELb0ELb0EEENS1_21CollectiveEpilogueFwdINS6_IJSA_SC_SB_EEES9_NS_10bfloat16_tESG_Li384ELb1ELb1ELb0ELb1EEENS1_36VarlenDynamicPersistentTileSchedulerILi192ELi128ELi384ELi128ELb0ELb1ELb1ELb1ELb0ELb1EEEEEEEEEvNT_6ParamsE,"",@"SHT_CUDA_INFO"
	.sectionflags	@""
	.align	4


	//----- nvinfo : EIATTR_CUDA_API_VERSION
	.align		4
        /*0000*/ 	.byte	0x04, 0x37
        /*0002*/ 	.short	(.L_1264 - .L_1263)
.L_1263:
        /*0004*/ 	.word	0x00000082


	//----- nvinfo : EIATTR_KPARAM_INFO
	.align		4
.L_1264:
        /*0008*/ 	.byte	0x04, 0x17
        /*000a*/ 	.short	(.L_1266 - .L_1265)
.L_1265:
        /*000c*/ 	.word	0x00000000
        /*0010*/ 	.short	0x0000
        /*0012*/ 	.short	0x0070
        /*0014*/ 	.byte	0x00, 0xf0, 0x01, 0x2a


	//----- nvinfo : EIATTR_SPARSE_MMA_MASK
	.align		4
.L_1266:
        /*0018*/ 	.byte	0x03, 0x50
        /*001a*/ 	.short	0x0000


	//----- nvinfo : EIATTR_MAXREG_COUNT
	.align		4
        /*001c*/ 	.byte	0x03, 0x1b
        /*001e*/ 	.short	0x0080


	//----- nvinfo : EIATTR_NUM_BARRIERS
	.align		4
        /*0020*/ 	.byte	0x02, 0x4c
        /*0022*/ 	.byte	0x10
	.zero		1


	//----- nvinfo : EIATTR_EXTERNS
	.align		4
        /*0024*/ 	.byte	0x04, 0x0f
        /*0026*/ 	.short	(.L_1268 - .L_1267)


	//   ....[0]....
	.align		4
.L_1267:
        /*0028*/ 	.word	index@(__assertfail)


	//----- nvinfo : EIATTR_ANNOTATIONS
	.align		4
.L_1268:
        /*002c*/ 	.byte	0x04, 0x55
        /*002e*/ 	.short	(.L_1270 - .L_1269)


	//   ....[0]....
.L_1269:
        /* <DEDUP_REMOVED lines=101> */


	//----- nvinfo : EIATTR_MERCURY_ISA_VERSION
	.align		4
.L_1270:
        /*0670*/ 	.byte	0x03, 0x5f
        /*0672*/ 	.short	0x0101


	//----- nvinfo : EIATTR_UNUSED_LOAD_BYTE_OFFSET
	.align		4
        /*0674*/ 	.byte	0x04, 0x44
        /*0676*/ 	.short	(.L_1272 - .L_1271)


	//   ....[0]....
.L_1271:
        /*0678*/ 	.word	0x00000a50
        /*067c*/ 	.word	0x0000fff0


	//   ....[1]....
        /*0680*/ 	.word	0x00017f20
        /*0684*/ 	.word	0x0000fff0


	//----- nvinfo : EIATTR_INT_WARP_WIDE_INSTR_OFFSETS
	.align		4
.L_1272:
        /*0688*/ 	.byte	0x04, 0x31
        /*068a*/ 	.short	(.L_1274 - .L_1273)


	//   ....[0]....
.L_1273:
        /*068c*/ 	.word	0x00000130


	//   ....[1]....
        /*0690*/ 	.word	0x00000170


	//   ....[2]....
        /*0694*/ 	.word	0x000001e0


	//   ....[3]....
        /*0698*/ 	.word	0x0001d320


	//   ....[4]....
        /*069c*/ 	.word	0x0001d3b0


	//   ....[5]....
        /*06a0*/ 	.word	0x000205c0


	//   ....[6]....
        /*06a4*/ 	.word	0x00020650


	//----- nvinfo : EIATTR_COOP_GROUP_MASK_REGIDS
	.align		4
.L_1274:
        /*06a8*/ 	.byte	0x04, 0x29
        /*06aa*/ 	.short	(.L_1276 - .L_1275)


	//   ....[0]....
.L_1275:
        /*06ac*/ 	.word	0xffffffff


	//   ....[1]....
        /*06b0*/ 	.word	0xffffffff


	//   ....[2]....
        /*06b4*/ 	.word	0xffffffff


	//   ....[3]....
        /*06b8*/ 	.word	0xffffffff


	//   ....[4]....
        /*06bc*/ 	.word	0xffffffff


	//   ....[5]....
        /*06c0*/ 	.word	0xffffffff


	//   ....[6]....
        /*06c4*/ 	.word	0xffffffff


	//   ....[7]....
        /*06c8*/ 	.word	0xffffffff


	//   ....[8]....
        /*06cc*/ 	.word	0xffffffff


	//   ....[9]....
        /*06d0*/ 	.word	0xffffffff


	//   ....[10]....
        /*06d4*/ 	.word	0xffffffff


	//   ....[11]....
        /*06d8*/ 	.word	0xffffffff


	//   ....[12]....
        /*06dc*/ 	.word	0xffffffff


	//   ....[13]....
        /*06e0*/ 	.word	0xffffffff


	//   ....[14]....
        /*06e4*/ 	.word	0xffffffff


	//   ....[15]....
        /*06e8*/ 	.word	0xffffffff


	//   ....[16]....
        /*06ec*/ 	.word	0xffffffff


	//   ....[17]....
        /*06f0*/ 	.word	0xffffffff


	//   ....[18]....
        /*06f4*/ 	.word	0xffffffff


	//   ....[19]....
        /*06f8*/ 	.word	0xffffffff


	//   ....[20]....
        /*06fc*/ 	.word	0xffffffff


	//   ....[21]....
        /*0700*/ 	.word	0xffffffff


	//   ....[22]....
        /*0704*/ 	.word	0xffffffff


	//   ....[23]....
        /*0708*/ 	.word	0xffffffff


	//   ....[24]....
        /*070c*/ 	.word	0xffffffff


	//   ....[25]....
        /*0710*/ 	.word	0xffffffff


	//   ....[26]....
        /*0714*/ 	.word	0xffffffff


	//   ....[27]....
        /*0718*/ 	.word	0xffffffff


	//   ....[28]....
        /*071c*/ 	.word	0xffffffff


	//   ....[29]....
        /*0720*/ 	.word	0xffffffff


	//   ....[30]....
        /*0724*/ 	.word	0xffffffff


	//   ....[31]....
        /*0728*/ 	.word	0xffffffff


	//   ....[32]....
        /*072c*/ 	.word	0xffffffff


	//   ....[33]....
        /*0730*/ 	.word	0xffffffff


	//   ....[34]....
        /*0734*/ 	.word	0xffffffff


	//   ....[35]....
        /*0738*/ 	.word	0xffffffff


	//   ....[36]....
        /*073c*/ 	.word	0xffffffff


	//   ....[37]....
        /*0740*/ 	.word	0xffffffff


	//   ....[38]....
        /*0744*/ 	.word	0xffffffff


	//   ....[39]....
        /*0748*/ 	.word	0xffffffff


	//   ....[40]....
        /*074c*/ 	.word	0xffffffff


	//   ....[41]....
        /*0750*/ 	.word	0xffffffff


	//   ....[42]....
        /*0754*/ 	.word	0xffffffff


	//   ....[43]....
        /*0758*/ 	.word	0xffffffff


	//   ....[44]....
        /*075c*/ 	.word	0xffffffff


	//   ....[45]....
        /*0760*/ 	.word	0xffffffff


	//   ....[46]....
        /*0764*/ 	.word	0xffffffff


	//   ....[47]....
        /*0768*/ 	.word	0xffffffff


	//   ....[48]....
        /*076c*/ 	.word	0xffffffff


	//   ....[49]....
        /*0770*/ 	.word	0xffffffff


	//   ....[50]....
        /*0774*/ 	.word	0xffffffff


	//   ....[51]....
        /*0778*/ 	.word	0xffffffff


	//   ....[52]....
        /*077c*/ 	.word	0xffffffff


	//   ....[53]....
        /*0780*/ 	.word	0xffffffff


	//   ....[54]....
        /*0784*/ 	.word	0xffffffff


	//   ....[55]....
        /*0788*/ 	.word	0xffffffff


	//   ....[56]....
        /*078c*/ 	.word	0xffffffff


	//   ....[57]....
        /*0790*/ 	.word	0xffffffff


	//   ....[58]....
        /*0794*/ 	.word	0xffffffff


	//   ....[59]....
        /*0798*/ 	.word	0xffffffff


	//   ....[60]....
        /*079c*/ 	.word	0xffffffff


	//   ....[61]....
        /*07a0*/ 	.word	0xffffffff


	//   ....[62]....
        /*07a4*/ 	.word	0xffffffff


	//   ....[63]....
        /*07a8*/ 	.word	0xffffffff


	//   ....[64]....
        /*07ac*/ 	.word	0xffffffff


	//   ....[65]....
        /*07b0*/ 	.word	0xffffffff


	//   ....[66]....
        /*07b4*/ 	.word	0xffffffff


	//   ....[67]....
        /*07b8*/ 	.word	0xffffffff


	//   ....[68]....
        /*07bc*/ 	.word	0xffffffff


	//   ....[69]....
        /*07c0*/ 	.word	0xffffffff


	//   ....[70]....
        /*07c4*/ 	.word	0xffffffff


	//   ....[71]....
        /*07c8*/ 	.word	0xffffffff


	//   ....[72]....
        /*07cc*/ 	.word	0xffffffff


	//   ....[73]....
        /*07d0*/ 	.word	0xffffffff


	//   ....[74]....
        /*07d4*/ 	.word	0xffffffff


	//   ....[75]....
        /*07d8*/ 	.word	0xffffffff


	//   ....[76]....
        /*07dc*/ 	.word	0xffffffff


	//   ....[77]....
        /*07e0*/ 	.word	0xffffffff


	//   ....[78]....
        /*07e4*/ 	.word	0xffffffff


	//   ....[79]....
        /*07e8*/ 	.word	0xffffffff


	//   ....[80]....
        /*07ec*/ 	.word	0xffffffff


	//   ....[81]....
        /*07f0*/ 	.word	0xffffffff


	//   ....[82]....
        /*07f4*/ 	.word	0xffffffff


	//   ....[83]....
        /*07f8*/ 	.word	0xffffffff


	//   ....[84]....
        /*07fc*/ 	.word	0xffffffff


	//   ....[85]....
        /*0800*/ 	.word	0xffffffff


	//   ....[86]....
        /*0804*/ 	.word	0xffffffff


	//   ....[87]....
        /*0808*/ 	.word	0xffffffff


	//   ....[88]....
        /*080c*/ 	.word	0xffffffff


	//   ....[89]....
        /*0810*/ 	.word	0xffffffff


	//   ....[90]....
        /*0814*/ 	.word	0xffffffff


	//   ....[91]....
        /*0818*/ 	.word	0xffffffff


	//   ....[92]....
        /*081c*/ 	.word	0xffffffff


	//   ....[93]....
        /*0820*/ 	.word	0xffffffff


	//   ....[94]....
        /*0824*/ 	.word	0xffffffff


	//   ....[95]....
        /*0828*/ 	.word	0xffffffff


	//   ....[96]....
        /*082c*/ 	.word	0xffffffff


	//   ....[97]....
        /*0830*/ 	.word	0xffffffff


	//   ....[98]....
        /*0834*/ 	.word	0xffffffff


	//   ....[99]....
        /*0838*/ 	.word	0xffffffff


	//   ....[100]....
        /*083c*/ 	.word	0xffffffff


	//   ....[101]....
        /*0840*/ 	.word	0xffffffff


	//   ....[102]....
        /*0844*/ 	.word	0xffffffff


	//   ....[103]....
        /*0848*/ 	.word	0xffffffff


	//   ....[104]....
        /*084c*/ 	.word	0xffffffff


	//   ....[105]....
        /*0850*/ 	.word	0xffffffff


	//   ....[106]....
        /*0854*/ 	.word	0xffffffff


	//   ....[107]....
        /*0858*/ 	.word	0xffffffff


	//   ....[108]....
        /*085c*/ 	.word	0xffffffff


	//   ....[109]....
        /*0860*/ 	.word	0xffffffff


	//   ....[110]....
        /*0864*/ 	.word	0xffffffff


	//   ....[111]....
        /*0868*/ 	.word	0xffffffff


	//   ....[112]....
        /*086c*/ 	.word	0xffffffff


	//   ....[113]....
        /*0870*/ 	.word	0xffffffff


	//   ....[114]....
        /*0874*/ 	.word	0xffffffff


	//   ....[115]....
        /*0878*/ 	.word	0xffffffff


	//   ....[116]....
        /*087c*/ 	.word	0xffffffff


	//   ....[117]....
        /*0880*/ 	.word	0xffffffff


	//   ....[118]....
        /*0884*/ 	.word	0xffffffff


	//   ....[119]....
        /*0888*/ 	.word	0xffffffff


	//   ....[120]....
        /*088c*/ 	.word	0xffffffff


	//   ....[121]....
        /*0890*/ 	.word	0xffffffff


	//   ....[122]....
        /*0894*/ 	.word	0xffffffff


	//   ....[123]....
        /*0898*/ 	.word	0xffffffff


	//   ....[124]....
        /*089c*/ 	.word	0xffffffff


	//   ....[125]....
        /*08a0*/ 	.word	0xffffffff


	//   ....[126]....
        /*08a4*/ 	.word	0xffffffff


	//   ....[127]....
        /*08a8*/ 	.word	0xffffffff


	//   ....[128]....
        /*08ac*/ 	.word	0xffffffff


	//   ....[129]....
        /*08b0*/ 	.word	0xffffffff


	//   ....[130]....
        /*08b4*/ 	.word	0xffffffff


	//   ....[131]....
        /*08b8*/ 	.word	0xffffffff


	//   ....[132]....
        /*08bc*/ 	.word	0xffffffff


	//   ....[133]....
        /*08c0*/ 	.word	0xffffffff


	//   ....[134]....
        /*08c4*/ 	.word	0xffffffff


	//   ....[135]....
        /*08c8*/ 	.word	0xffffffff


	//   ....[136]....
        /*08cc*/ 	.word	0xffffffff


	//   ....[137]....
        /*08d0*/ 	.word	0xffffffff


	//   ....[138]....
        /*08d4*/ 	.word	0xffffffff


	//   ....[139]....
        /*08d8*/ 	.word	0xffffffff


	//   ....[140]....
        /*08dc*/ 	.word	0xffffffff


	//   ....[141]....
        /*08e0*/ 	.word	0xffffffff


	//   ....[142]....
        /*08e4*/ 	.word	0xffffffff


	//   ....[143]....
        /*08e8*/ 	.word	0x0500000f


	//   ....[144]....
        /*08ec*/ 	.word	0x0500000f


	//   ....[145]....
        /*08f0*/ 	.word	0x0500000f


	//   ....[146]....
        /*08f4*/ 	.word	0x0500000f


	//   ....[147]....
        /*08f8*/ 	.word	0x0500000f


	//   ....[148]....
        /*08fc*/ 	.word	0x0500000f


	//   ....[149]....
        /*0900*/ 	.word	0x0500000f


	//   ....[150]....
        /*0904*/ 	.word	0x0500000f


	//   ....[151]....
        /*0908*/ 	.word	0x0500000f


	//   ....[152]....
        /*090c*/ 	.word	0x0500000f


	//   ....[153]....
        /*0910*/ 	.word	0x0500000f


	//   ....[154]....
        /*0914*/ 	.word	0x0500000f


	//   ....[155]....
        /*0918*/ 	.word	0x0500000f


	//   ....[156]....
        /*091c*/ 	.word	0x0500000f


	//   ....[157]....
        /*0920*/ 	.word	0x0500000f


	//   ....[158]....
        /*0924*/ 	.word	0x0500000f


	//   ....[159]....
        /*0928*/ 	.word	0x0500000f


	//   ....[160]....
        /*092c*/ 	.word	0x0500000f


	//   ....[161]....
        /*0930*/ 	.word	0x0500000f


	//   ....[162]....
        /*0934*/ 	.word	0x0500000f


	//   ....[163]....
        /*0938*/ 	.word	0x0500000f


	//   ....[164]....
        /*093c*/ 	.word	0x0500000f


	//   ....[165]....
        /*0940*/ 	.word	0x0500000f


	//   ....[166]....
        /*0944*/ 	.word	0x0500000f


	//   ....[167]....
        /*0948*/ 	.word	0x0500000f


	//   ....[168]....
        /*094c*/ 	.word	0x0500000f


	//   ....[169]....
        /*0950*/ 	.word	0x0500000f


	//   ....[170]....
        /*0954*/ 	.word	0x0500000f


	//   ....[171]....
        /*0958*/ 	.word	0x0500000f


	//   ....[172]....
        /*095c*/ 	.word	0x0500000f


	//   ....[173]....
        /*0960*/ 	.word	0x0500000f


	//   ....[174]....
        /*0964*/ 	.word	0x0500000f


	//   ....[175]....
        /*0968*/ 	.word	0x0500000f


	//   ....[176]....
        /*096c*/ 	.word	0x0500000f


	//   ....[177]....
        /*0970*/ 	.word	0x0500000f


	//   ....[178]....
        /*0974*/ 	.word	0x0500000f


	//   ....[179]....
        /*0978*/ 	.word	0x0500000f


	//   ....[180]....
        /*097c*/ 	.word	0x0500000f


	//   ....[181]....
        /*0980*/ 	.word	0x0500000f


	//   ....[182]....
        /*0984*/ 	.word	0x0500000f


	//   ....[183]....
        /*0988*/ 	.word	0x0500000f


	//   ....[184]....
        /*098c*/ 	.word	0x0500000f


	//   ....[185]....
        /*0990*/ 	.word	0x0500000f


	//   ....[186]....
        /*0994*/ 	.word	0x0500000f


	//   ....[187]....
        /*0998*/ 	.word	0x0500000f


	//   ....[188]....
        /*099c*/ 	.word	0x0500000f


	//   ....[189]....
        /*09a0*/ 	.word	0x0500000f


	//   ....[190]....
        /*09a4*/ 	.word	0x0500000f


	//   ....[191]....
        /*09a8*/ 	.word	0x0500000f


	//   ....[192]....
        /*09ac*/ 	.word	0x0500000f


	//   ....[193]....
        /*09b0*/ 	.word	0x0500000f


	//   ....[194]....
        /*09b4*/ 	.word	0x0500000f


	//   ....[195]....
        /*09b8*/ 	.word	0x0500000f


	//   ....[196]....
        /*09bc*/ 	.word	0x0500000f


	//   ....[197]....
        /*09c0*/ 	.word	0x0500000f


	//   ....[198]....
        /*09c4*/ 	.word	0x0500000f


	//----- nvinfo : EIATTR_COOP_GROUP_INSTR_OFFSETS
	.align		4
.L_1276:
        /*09c8*/ 	.byte	0x04, 0x28
        /*09ca*/ 	.short	(.L_1278 - .L_1277)


	//   ....[0]....
.L_1277:
        /*09cc*/ 	.word	0x00000070


	//   ....[1]....
        /*09d0*/ 	.word	0x00000140


	//   ....[2]....
        /*09d4*/ 	.word	0x00000190


	//   ....[3]....
        /*09d8*/ 	.word	0x000003c0


	//   ....[4]....
        /*09dc*/ 	.word	0x00000520


	//   ....[5]....
        /*09e0*/ 	.word	0x00000640


	//   ....[6]....
        /*09e4*/ 	.word	0x000007a0


	//   ....[7]....
        /*09e8*/ 	.word	0x00002c60


	//   ....[8]....
        /*09ec*/ 	.word	0x00002c70


	//   ....[9]....
        /*09f0*/ 	.word	0x00004660


	//   ....[10]....
        /*09f4*/ 	.word	0x00004670


	//   ....[11]....
        /*09f8*/ 	.word	0x00006860


	//   ....[12]....
        /*09fc*/ 	.word	0x00006870


	//   ....[13]....
        /*0a00*/ 	.word	0x00006c70


	//   ....[14]....
        /*0a04*/ 	.word	0x00006c90


	//   ....[15]....
        /*0a08*/ 	.word	0x000078e0


	//   ....[16]....
        /*0a0c*/ 	.word	0x00008010


	//   ....[17]....
        /*0a10*/ 	.word	0x00008020


	//   ....[18]....
        /*0a14*/ 	.word	0x00008030


	//   ....[19]....
        /*0a18*/ 	.word	0x00008040


	//   ....[20]....
        /*0a1c*/ 	.word	0x00009d00


	//   ....[21]....
        /*0a20*/ 	.word	0x00009d10


	//   ....[22]....
        /*0a24*/ 	.word	0x00009d20


	//   ....[23]....
        /*0a28*/ 	.word	0x00009d30


	//   ....[24]....
        /*0a2c*/ 	.word	0x0000c620


	//   ....[25]....
        /*0a30*/ 	.word	0x0000c890


	//   ....[26]....
        /*0a34*/ 	.word	0x0000db20


	//   ....[27]....
        /*0a38*/ 	.word	0x0000dc20


	//   ....[28]....
        /*0a3c*/ 	.word	0x0000e2d0


	//   ....[29]....
        /*0a40*/ 	.word	0x0000e410


	//   ....[30]....
        /*0a44*/ 	.word	0x0000fad0


	//   ....[31]....
        /*0a48*/ 	.word	0x0000fd00


	//   ....[32]....
        /*0a4c*/ 	.word	0x00010cd0


	//   ....[33]....
        /*0a50*/ 	.word	0x00010dd0


	//   ....[34]....
        /*0a54*/ 	.word	0x000111d0


	//   ....[35]....
        /*0a58*/ 	.word	0x00011360


	//   ....[36]....
        /*0a5c*/ 	.word	0x00012f40


	//   ....[37]....
        /*0a60*/ 	.word	0x00012f60


	//   ....[38]....
        /*0a64*/ 	.word	0x00013480


	//   ....[39]....
        /*0a68*/ 	.word	0x000134e0


	//   ....[40]....
        /*0a6c*/ 	.word	0x00014c20


	//   ....[41]....
        /*0a70*/ 	.word	0x00014e30


	//   ....[42]....
        /*0a74*/ 	.word	0x00015a90


	//   ....[43]....
        /*0a78*/ 	.word	0x00015d40


	//   ....[44]....
        /*0a7c*/ 	.word	0x00016480


	//   ....[45]....
        /*0a80*/ 	.word	0x000164e0


	//   ....[46]....
        /*0a84*/ 	.word	0x00017840


	//   ....[47]....
        /*0a88*/ 	.word	0x00017860


	//   ....[48]....
        /*0a8c*/ 	.word	0x000178e0


	//   ....[49]....
        /*0a90*/ 	.word	0x000178f0


	//   ....[50]....
        /*0a94*/ 	.word	0x000184e0


	//   ....[51]....
        /*0a98*/ 	.word	0x00018510


	//   ....[52]....
        /*0a9c*/ 	.word	0x00018530


	//   ....[53]....
        /*0aa0*/ 	.word	0x00018540


	//   ....[54]....
        /*0aa4*/ 	.word	0x00018550


	//   ....[55]....
        /*0aa8*/ 	.word	0x00018560


	//   ....[56]....
        /*0aac*/ 	.word	0x00018570


	//   ....[57]....
        /*0ab0*/ 	.word	0x00018580


	//   ....[58]....
        /*0ab4*/ 	.word	0x00018590


	//   ....[59]....
        /*0ab8*/ 	.word	0x000185a0


	//   ....[60]....
        /*0abc*/ 	.word	0x000185b0


	//   ....[61]....
        /*0ac0*/ 	.word	0x000185c0


	//   ....[62]....
        /*0ac4*/ 	.word	0x000185e0


	//   ....[63]....
        /*0ac8*/ 	.word	0x00018600


	//   ....[64]....
        /*0acc*/ 	.word	0x00018610


	//   ....[65]....
        /*0ad0*/ 	.word	0x00018620


	//   ....[66]....
        /*0ad4*/ 	.word	0x00018630


	//   ....[67]....
        /*0ad8*/ 	.word	0x00018640


	//   ....[68]....
        /*0adc*/ 	.word	0x00018650


	//   ....[69]....
        /*0ae0*/ 	.word	0x00018660


	//   ....[70]....
        /*0ae4*/ 	.word	0x00018670


	//   ....[71]....
        /*0ae8*/ 	.word	0x00018680


	//   ....[72]....
        /*0aec*/ 	.word	0x00018690


	//   ....[73]....
        /*0af0*/ 	.word	0x000186a0


	//   ....[74]....
        /*0af4*/ 	.word	0x00018e20


	//   ....[75]....
        /*0af8*/ 	.word	0x00018e60


	//   ....[76]....
        /*0afc*/ 	.word	0x00018e70


	//   ....[77]....
        /*0b00*/ 	.word	0x00018e80


	//   ....[78]....
        /*0b04*/ 	.word	0x00019420


	//   ....[79]....
        /*0b08*/ 	.word	0x00019450


	//   ....[80]....
        /*0b0c*/ 	.word	0x00019550


	//   ....[81]....
        /*0b10*/ 	.word	0x00019570


	//   ....[82]....
        /*0b14*/ 	.word	0x00019e80


	//   ....[83]....
        /*0b18*/ 	.word	0x00019e90


	//   ....[84]....
        /*0b1c*/ 	.word	0x00019f90


	//   ....[85]....
        /*0b20*/ 	.word	0x00019fb0


	//   ....[86]....
        /*0b24*/ 	.word	0x0001a120


	//   ....[87]....
        /*0b28*/ 	.word	0x0001a2d0


	//   ....[88]....
        /*0b2c*/ 	.word	0x0001a300


	//   ....[89]....
        /*0b30*/ 	.word	0x0001a330


	//   ....[90]....
        /*0b34*/ 	.word	0x0001a360


	//   ....[91]....
        /*0b38*/ 	.word	0x0001a390


	//   ....[92]....
        /*0b3c*/ 	.word	0x0001a3c0


	//   ....[93]....
        /*0b40*/ 	.word	0x0001a530


	//   ....[94]....
        /*0b44*/ 	.word	0x0001a560


	//   ....[95]....
        /*0b48*/ 	.word	0x0001a590


	//   ....[96]....
        /*0b4c*/ 	.word	0x0001a5c0


	//   ....[97]....
        /*0b50*/ 	.word	0x0001a5f0


	//   ....[98]....
        /*0b54*/ 	.word	0x0001a620


	//   ....[99]....
        /*0b58*/ 	.word	0x0001a6c0


	//   ....[100]....
        /*0b5c*/ 	.word	0x0001a720


	//   ....[101]....
        /*0b60*/ 	.word	0x0001a7c0


	//   ....[102]....
        /*0b64*/ 	.word	0x0001ba50


	//   ....[103]....
        /*0b68*/ 	.word	0x0001dfd0


	//   ....[104]....
        /*0b6c*/ 	.word	0x0001dfe0


	//   ....[105]....
        /*0b70*/ 	.word	0x0001dff0


	//   ....[106]....
        /*0b74*/ 	.word	0x0001e110


	//   ....[107]....
        /*0b78*/ 	.word	0x0001e520


	//   ....[108]....
        /*0b7c*/ 	.word	0x0001e530


	//   ....[109]....
        /*0b80*/ 	.word	0x0001e540


	//   ....[110]....
        /*0b84*/ 	.word	0x0001e550


	//   ....[111]....
        /*0b88*/ 	.word	0x0001ef10


	//   ....[112]....
        /*0b8c*/ 	.word	0x0001ef40


	//   ....[113]....
        /*0b90*/ 	.word	0x0001ef60


	//   ....[114]....
        /*0b94*/ 	.word	0x0001ef70


	//   ....[115]....
        /*0b98*/ 	.word	0x0001f070


	//   ....[116]....
        /*0b9c*/ 	.word	0x0001f080


	//   ....[117]....
        /*0ba0*/ 	.word	0x0001f880


	//   ....[118]....
        /*0ba4*/ 	.word	0x0001f8a0


	//   ....[119]....
        /*0ba8*/ 	.word	0x0001f8c0


	//   ....[120]....
        /*0bac*/ 	.word	0x0001f920


	//   ....[121]....
        /*0bb0*/ 	.word	0x0001fd10


	//   ....[122]....
        /*0bb4*/ 	.word	0x0001fd20


	//   ....[123]....
        /*0bb8*/ 	.word	0x0001fd30


	//   ....[124]....
        /*0bbc*/ 	.word	0x0001fd90


	//   ....[125]....
        /*0bc0*/ 	.word	0x00020e50


	//   ....[126]....
        /*0bc4*/ 	.word	0x00020eb0


	//   ....[127]....
        /*0bc8*/ 	.word	0x00020ee0


	//   ....[128]....
        /*0bcc*/ 	.word	0x00020ef0


	//   ....[129]....
        /*0bd0*/ 	.word	0x00020f20


	//   ....[130]....
        /*0bd4*/ 	.word	0x00020f50


	//   ....[131]....
        /*0bd8*/ 	.word	0x00020f80


	//   ....[132]....
        /*0bdc*/ 	.word	0x00020fb0


	//   ....[133]....
        /*0be0*/ 	.word	0x00021130


	//   ....[134]....
        /*0be4*/ 	.word	0x00021160


	//   ....[135]....
        /*0be8*/ 	.word	0x00021190


	//   ....[136]....
        /*0bec*/ 	.word	0x000211c0


	//   ....[137]....
        /*0bf0*/ 	.word	0x000211f0


	//   ....[138]....
        /*0bf4*/ 	.word	0x00021220


	//   ....[139]....
        /*0bf8*/ 	.word	0x000212e0


	//   ....[140]....
        /*0bfc*/ 	.word	0x00021300


	//   ....[141]....
        /*0c00*/ 	.word	0x00021370


	//   ....[142]....
        /*0c04*/ 	.word	0x00021a40


	//   ....[143]....
        /*0c08*/ 	.word	0x00021de0


	//   ....[144]....
        /*0c0c*/ 	.word	0x00021e70


	//   ....[145]....
        /*0c10*/ 	.word	0x00021f50


	//   ....[146]....
        /*0c14*/ 	.word	0x00021fe0


	//   ....[147]....
        /*0c18*/ 	.word	0x000220c0


	//   ....[148]....
        /*0c1c*/ 	.word	0x00022150


	//   ....[149]....
        /*0c20*/ 	.word	0x00022220


	//   ....[150]....
        /*0c24*/ 	.word	0x000222b0


	//   ....[151]....
        /*0c28*/ 	.word	0x00022300


	//   ....[152]....
        /*0c2c*/ 	.word	0x00022350


	//   ....[153]....
        /*0c30*/ 	.word	0x00022420


	//   ....[154]....
        /*0c34*/ 	.word	0x000224b0


	//   ....[155]....
        /*0c38*/ 	.word	0x00022500


	//   ....[156]....
        /*0c3c*/ 	.word	0x00022550


	//   ....[157]....
        /*0c40*/ 	.word	0x000228f0


	//   ....[158]....
        /*0c44*/ 	.word	0x00022bd0


	//   ....[159]....
        /*0c48*/ 	.word	0x00022cd0


	//   ....[160]....
        /*0c4c*/ 	.word	0x00022d60


	//   ....[161]....
        /*0c50*/ 	.word	0x00022f20


	//   ....[162]....
        /*0c54*/ 	.word	0x00022fc0


	//   ....[163]....
        /*0c58*/ 	.word	0x000230c0


	//   ....[164]....
        /*0c5c*/ 	.word	0x00023150


	//   ....[165]....
        /*0c60*/ 	.word	0x000231b0


	//   ....[166]....
        /*0c64*/ 	.word	0x00023250


	//   ....[167]....
        /*0c68*/ 	.word	0x00023360


	//   ....[168]....
        /*0c6c*/ 	.word	0x000233c0


	//   ....[169]....
        /*0c70*/ 	.word	0x00023420


	//   ....[170]....
        /*0c74*/ 	.word	0x000234c0


	//   ....[171]....
        /*0c78*/ 	.word	0x00023590


	//   ....[172]....
        /*0c7c*/ 	.word	0x00023670


	//   ....[173]....
        /*0c80*/ 	.word	0x000237b0


	//   ....[174]....
        /*0c84*/ 	.word	0x00023860


	//   ....[175]....
        /*0c88*/ 	.word	0x00023910


	//   ....[176]....
        /*0c8c*/ 	.word	0x000239c0


	//   ....[177]....
        /*0c90*/ 	.word	0x00023ab0


	//   ....[178]....
        /*0c94*/ 	.word	0x00023b40


	//   ....[179]....
        /*0c98*/ 	.word	0x00023ba0


	//   ....[180]....
        /*0c9c*/ 	.word	0x00023c70


	//   ....[181]....
        /*0ca0*/ 	.word	0x00023e50


	//   ....[182]....
        /*0ca4*/ 	.word	0x00023ef0


	//   ....[183]....
        /*0ca8*/ 	.word	0x00024010


	//   ....[184]....
        /*0cac*/ 	.word	0x00024090


	//   ....[185]....
        /*0cb0*/ 	.word	0x00024110


	//   ....[186]....
        /*0cb4*/ 	.word	0x00024190


	//   ....[187]....
        /*0cb8*/ 	.word	0x00024210


	//   ....[188]....
        /*0cbc*/ 	.word	0x000242a0


	//   ....[189]....
        /*0cc0*/ 	.word	0x00024340


	//   ....[190]....
        /*0cc4*/ 	.word	0x000243e0


	//   ....[191]....
        /*0cc8*/ 	.word	0x00024460


	//   ....[192]....
        /*0ccc*/ 	.word	0x000244e0


	//   ....[193]....
        /*0cd0*/ 	.word	0x00024560


	//   ....[194]....
        /*0cd4*/ 	.word	0x000245f0


	//   ....[195]....
        /*0cd8*/ 	.word	0x00024670


	//   ....[196]....
        /*0cdc*/ 	.word	0x00024710


	//   ....[197]....
        /*0ce0*/ 	.word	0x000247a0


	//   ....[198]....
        /*0ce4*/ 	.word	0x000248d0


	//----- nvinfo : EIATTR_REG_RECONFIG
	.align		4
.L_1278:
        /*0ce8*/ 	.byte	0x01, 0x54
	.zero		2


	//----- nvinfo : EIATTR_SYSCALL_OFFSETS
	.align		4
        /*0cec*/ 	.byte	0x04, 0x46
        /*0cee*/ 	.short	(.L_1280 - .L_1279)


	//   ....[0]....
.L_1279:
        /*0cf0*/ 	.word	0x00001ce0


	//   ....[1]....
        /*0cf4*/ 	.word	0x00001e30


	//   ....[2]....
        /*0cf8*/ 	.word	0x00007a50


	//   ....[3]....
        /*0cfc*/ 	.word	0x00007d70


	//   ....[4]....
        /*0d00*/ 	.word	0x0001d510


	//   ....[5]....
        /*0d04*/ 	.word	0x0001d680


	//   ....[6]....
        /*0d08*/ 	.word	0x0001d7d0


	//   ....[7]....
        /*0d0c*/ 	.word	0x0001d910


	//   ....[8]....
        /*0d10*/ 	.word	0x0001e9c0


	//----- nvinfo : EIATTR_MBARRIER_INSTR_OFFSETS
	.align		4
.L_1280:
        /*0d14*/ 	.byte	0x04, 0x39
        /*0d16*/ 	.short	(.L_1282 - .L_1281)


	//   ....[0]....
.L_1281:
        /*0d18*/ 	.word	0x00000270
        /*0d1c*/ 	.word	0x000000ff
        /*0d20*/ 	.word	0x00019c00
        /*0d24*/ 	.short	0x0100
        /*0d26*/ 	.byte	0x08
	.zero		1


	//   ....[1]....
        /*0d28*/ 	.word	0x00000280
        /*0d2c*/ 	.word	0x000000ff
        /*0d30*/ 	.word	0x00019c20
        /*0d34*/ 	.short	0x0100
        /*0d36*/ 	.byte	0x08
	.zero		1


	//   ....[2]....
        /*0d38*/ 	.word	0x00000370
        /*0d3c*/ 	.word	0x000000ff
        /*0d40*/ 	.word	0x00019c30
        /*0d44*/ 	.short	0x0100
        /*0d46*/ 	.byte	0x08
	.zero		1


	//   ....[3]....
        /*0d48*/ 	.word	0x00000380
        /*0d4c*/ 	.word	0x000000ff
        /*0d50*/ 	.word	0x00019c40
        /*0d54*/ 	.short	0x0100
        /*0d56*/ 	.byte	0x08
	.zero		1


	//   ....[4]....
        /*0d58*/ 	.word	0x00000390
        /*0d5c*/ 	.word	0x000000ff
        /*0d60*/ 	.word	0x00019c38
        /*0d64*/ 	.short	0x0100
        /*0d66*/ 	.byte	0x08
	.zero		1


	//   ....[5]....
        /*0d68*/ 	.word	0x000003a0
        /*0d6c*/ 	.word	0x000000ff
        /*0d70*/ 	.word	0x00019c48
        /*0d74*/ 	.short	0x0100
        /*0d76*/ 	.byte	0x08
	.zero		1


	//   ....[6]....
        /*0d78*/ 	.word	0x000004d0
        /*0d7c*/ 	.word	0x000000ff
        /*0d80*/ 	.word	0x00019c50
        /*0d84*/ 	.short	0x0100
        /*0d86*/ 	.byte	0x08
	.zero		1


	//   ....[7]....
        /*0d88*/ 	.word	0x000004e0
        /*0d8c*/ 	.word	0x000000ff
        /*0d90*/ 	.word	0x00019c60
        /*0d94*/ 	.short	0x0100
        /*0d96*/ 	.byte	0x08
	.zero		1


	//   ....[8]....
        /*0d98*/ 	.word	0x000004f0
        /*0d9c*/ 	.word	0x000000ff
        /*0da0*/ 	.word	0x00019c58
        /*0da4*/ 	.short	0x0100
        /*0da6*/ 	.byte	0x08
	.zero		1


	//   ....[9]....
        /*0da8*/ 	.word	0x00000500
        /*0dac*/ 	.word	0x000000ff
        /*0db0*/ 	.word	0x00019c68
        /*0db4*/ 	.short	0x0100
        /*0db6*/ 	.byte	0x08
	.zero		1


	//   ....[10]....
        /*0db8*/ 	.word	0x000005f0
        /*0dbc*/ 	.word	0x000000ff
        /*0dc0*/ 	.word	0x00019c70
        /*0dc4*/ 	.short	0x0100
        /*0dc6*/ 	.byte	0x06
	.zero		1


	//   ....[11]....
        /*0dc8*/ 	.word	0x00000600
        /*0dcc*/ 	.word	0x000000ff
        /*0dd0*/ 	.word	0x00019c80
        /*0dd4*/ 	.short	0x0100
        /*0dd6*/ 	.byte	0x06
	.zero		1


	//   ....[12]....
        /*0dd8*/ 	.word	0x00000610
        /*0ddc*/ 	.word	0x000000ff
        /*0de0*/ 	.word	0x00019c78
        /*0de4*/ 	.short	0x0100
        /*0de6*/ 	.byte	0x06
	.zero		1


	//   ....[13]....
        /*0de8*/ 	.word	0x00000620
        /*0dec*/ 	.word	0x000000ff
        /*0df0*/ 	.word	0x00019c88
        /*0df4*/ 	.short	0x0100
        /*0df6*/ 	.byte	0x06
	.zero		1


	//   ....[14]....
        /*0df8*/ 	.word	0x00000750
        /*0dfc*/ 	.word	0x000000ff
        /*0e00*/ 	.word	0x00019c90
        /*0e04*/ 	.short	0x0100
        /*0e06*/ 	.byte	0x08
	.zero		1


	//   ....[15]....
        /*0e08*/ 	.word	0x00000760
        /*0e0c*/ 	.word	0x000000ff
        /*0e10*/ 	.word	0x00019ca0
        /*0e14*/ 	.short	0x0100
        /*0e16*/ 	.byte	0x08
	.zero		1


	//   ....[16]....
        /*0e18*/ 	.word	0x00000770
        /*0e1c*/ 	.word	0x000000ff
        /*0e20*/ 	.word	0x00019c98
        /*0e24*/ 	.short	0x0100
        /*0e26*/ 	.byte	0x08
	.zero		1


	//   ....[17]....
        /*0e28*/ 	.word	0x00000780
        /*0e2c*/ 	.word	0x000000ff
        /*0e30*/ 	.word	0x00019ca8
        /*0e34*/ 	.short	0x0100
        /*0e36*/ 	.byte	0x08
	.zero		1


	//   ....[18]....
        /*0e38*/ 	.word	0x000008c0
        /*0e3c*/ 	.word	0x000000ff
        /*0e40*/ 	.word	0x00019cb0
        /*0e44*/ 	.short	0x0100
        /*0e46*/ 	.byte	0x08
	.zero		1


	//   ....[19]....
        /*0e48*/ 	.word	0x000008d0
        /*0e4c*/ 	.word	0x000000ff
        /*0e50*/ 	.word	0x00019cc0
        /*0e54*/ 	.short	0x0100
        /*0e56*/ 	.byte	0x08
	.zero		1


	//   ....[20]....
        /*0e58*/ 	.word	0x000008e0
        /*0e5c*/ 	.word	0x000000ff
        /*0e60*/ 	.word	0x00019cb8
        /*0e64*/ 	.short	0x0100
        /*0e66*/ 	.byte	0x08
	.zero		1


	//   ....[21]....
        /*0e68*/ 	.word	0x000008f0
        /*0e6c*/ 	.word	0x000000ff
        /*0e70*/ 	.word	0x00019cc8
        /*0e74*/ 	.short	0x0100
        /*0e76*/ 	.byte	0x08
	.zero		1


	//   ....[22]....
        /*0e78*/ 	.word	0x00002c10
        /*0e7c*/ 	.word	0x00000044
        /*0e80*/ 	.word	0x00019c90
        /*0e84*/ 	.short	0x010a
        /*0e86*/ 	.byte	0x3f
	.zero		1


	//   ....[23]....
        /*0e88*/ 	.word	0x00004610
        /*0e8c*/ 	.word	0x00000044
        /*0e90*/ 	.word	0x00019c90
        /*0e94*/ 	.short	0x010a
        /*0e96*/ 	.byte	0x3f
	.zero		1


	//   ....[24]....
        /*0e98*/ 	.word	0x00006680
        /*0e9c*/ 	.word	0x00000044
        /*0ea0*/ 	.word	0x00019c90
        /*0ea4*/ 	.short	0x010a
        /*0ea6*/ 	.byte	0x3f
	.zero		1


	//   ....[25]....
        /*0ea8*/ 	.word	0x00006ab0
        /*0eac*/ 	.word	0x00000004
        /*0eb0*/ 	.word	0x00000000
        /*0eb4*/ 	.short	0x0101
        /*0eb6*/ 	.byte	0x3f
	.zero		1


	//   ....[26]....
        /*0eb8*/ 	.word	0x00006af0
        /*0ebc*/ 	.word	0x00000044
        /*0ec0*/ 	.word	0x00019cb0
        /*0ec4*/ 	.short	0x010a
        /*0ec6*/ 	.byte	0x3f
	.zero		1


	//   ....[27]....
        /*0ec8*/ 	.word	0x00006ee0
        /*0ecc*/ 	.word	0x00000044
        /*0ed0*/ 	.word	0x00000000
        /*0ed4*/ 	.short	0x0101
        /*0ed6*/ 	.byte	0x3f
	.zero		1


	//   ....[28]....
        /*0ed8*/ 	.word	0x00007af0
        /*0edc*/ 	.word	0x00000012
        /*0ee0*/ 	.word	0x00019c00
        /*0ee4*/ 	.short	0x010a
        /*0ee6*/ 	.byte	0x3f
	.zero		1


	//   ....[29]....
        /*0ee8*/ 	.word	0x00007b40
        /*0eec*/ 	.word	0x00000012
        /*0ef0*/ 	.word	0x00019c00
        /*0ef4*/ 	.short	0x010a
        /*0ef6*/ 	.byte	0x3f
	.zero		1


	//   ....[30]....
        /*0ef8*/ 	.word	0x00008370
        /*0efc*/ 	.word	0x00000012
        /*0f00*/ 	.word	0x00019c00
        /*0f04*/ 	.short	0x010a
        /*0f06*/ 	.byte	0x3f
	.zero		1


	//   ....[31]....
        /*0f08*/ 	.word	0x0000a030
        /*0f0c*/ 	.word	0x00000012
        /*0f10*/ 	.word	0x00019c00
        /*0f14*/ 	.short	0x010a
        /*0f16*/ 	.byte	0x3f
	.zero		1


	//   ....[32]....
        /*0f18*/ 	.word	0x0000c1f0
        /*0f1c*/ 	.word	0x0000000e
        /*0f20*/ 	.word	0x00019c30
        /*0f24*/ 	.short	0x010a
        /*0f26*/ 	.byte	0x3f
	.zero		1


	//   ....[33]....
        /*0f28*/ 	.word	0x0000c290
        /*0f2c*/ 	.word	0x0000000e
        /*0f30*/ 	.word	0x00019c30
        /*0f34*/ 	.short	0x010a
        /*0f36*/ 	.byte	0x3f
	.zero		1


	//   ....[34]....
        /*0f38*/ 	.word	0x0000c670
        /*0f3c*/ 	.word	0x00000000
        /*0f40*/ 	.word	0x00000000
        /*0f44*/ 	.short	0x0101
        /*0f46*/ 	.byte	0x3f
	.zero		1


	//   ....[35]....
        /*0f48*/ 	.word	0x0000f4b0
        /*0f4c*/ 	.word	0x00000015
        /*0f50*/ 	.word	0x00019c30
        /*0f54*/ 	.short	0x010a
        /*0f56*/ 	.byte	0x3f
	.zero		1


	//   ....[36]....
        /*0f58*/ 	.word	0x0000f520
        /*0f5c*/ 	.word	0x00000015
        /*0f60*/ 	.word	0x00019c30
        /*0f64*/ 	.short	0x010a
        /*0f66*/ 	.byte	0x3f
	.zero		1


	//   ....[37]....
        /*0f68*/ 	.word	0x0000f730
        /*0f6c*/ 	.word	0x00000098
        /*0f70*/ 	.word	0x00019c50
        /*0f74*/ 	.short	0x010a
        /*0f76*/ 	.byte	0x3f
	.zero		1


	//   ....[38]....
        /*0f78*/ 	.word	0x0000f780
        /*0f7c*/ 	.word	0x00000098
        /*0f80*/ 	.word	0x00019c50
        /*0f84*/ 	.short	0x010a
        /*0f86*/ 	.byte	0x3f
	.zero		1


	//   ....[39]....
        /*0f88*/ 	.word	0x0000fb10
        /*0f8c*/ 	.word	0x00000015
        /*0f90*/ 	.word	0x00000000
        /*0f94*/ 	.short	0x0101
        /*0f96*/ 	.byte	0x3f
	.zero		1


	//   ....[40]....
        /*0f98*/ 	.word	0x00011e50
        /*0f9c*/ 	.word	0x00000098
        /*0fa0*/ 	.word	0x00000000
        /*0fa4*/ 	.short	0x0101
        /*0fa6*/ 	.byte	0x3f
	.zero		1


	//   ....[41]....
        /*0fa8*/ 	.word	0x000127d0
        /*0fac*/ 	.word	0x00000003
        /*0fb0*/ 	.word	0x00019c30
        /*0fb4*/ 	.short	0x010a
        /*0fb6*/ 	.byte	0x3f
	.zero		1


	//   ....[42]....
        /*0fb8*/ 	.word	0x00012840
        /*0fbc*/ 	.word	0x00000003
        /*0fc0*/ 	.word	0x00019c30
        /*0fc4*/ 	.short	0x010a
        /*0fc6*/ 	.byte	0x3f
	.zero		1


	//   ....[43]....
        /*0fc8*/ 	.word	0x00012a50
        /*0fcc*/ 	.word	0x0000000f
        /*0fd0*/ 	.word	0x00019c50
        /*0fd4*/ 	.short	0x010a
        /*0fd6*/ 	.byte	0x3f
	.zero		1


	//   ....[44]....
        /*0fd8*/ 	.word	0x00012aa0
        /*0fdc*/ 	.word	0x0000000f
        /*0fe0*/ 	.word	0x00019c50
        /*0fe4*/ 	.short	0x010a
        /*0fe6*/ 	.byte	0x3f
	.zero		1


	//   ....[45]....
        /*0fe8*/ 	.word	0x00012d30
        /*0fec*/ 	.word	0x00000000
        /*0ff0*/ 	.word	0x00000000
        /*0ff4*/ 	.short	0x0101
        /*0ff6*/ 	.byte	0x3f
	.zero		1


	//   ....[46]....
        /*0ff8*/ 	.word	0x00013ff0
        /*0ffc*/ 	.word	0x0000000f
        /*1000*/ 	.word	0x00000000
        /*1004*/ 	.short	0x0101
        /*1006*/ 	.byte	0x3f
	.zero		1


	//   ....[47]....
        /*1008*/ 	.word	0x000145d0
        /*100c*/ 	.word	0x00000003
        /*1010*/ 	.word	0x00019c30
        /*1014*/ 	.short	0x010a
        /*1016*/ 	.byte	0x3f
	.zero		1


	//   ....[48]....
        /*1018*/ 	.word	0x00014640
        /*101c*/ 	.word	0x00000003
        /*1020*/ 	.word	0x00019c30
        /*1024*/ 	.short	0x010a
        /*1026*/ 	.byte	0x3f
	.zero		1


	//   ....[49]....
        /*1028*/ 	.word	0x00014850
        /*102c*/ 	.word	0x00000015
        /*1030*/ 	.word	0x00019c50
        /*1034*/ 	.short	0x010a
        /*1036*/ 	.byte	0x3f
	.zero		1


	//   ....[50]....
        /*1038*/ 	.word	0x000148a0
        /*103c*/ 	.word	0x00000015
        /*1040*/ 	.word	0x00019c50
        /*1044*/ 	.short	0x010a
        /*1046*/ 	.byte	0x3f
	.zero		1


	//   ....[51]....
        /*1048*/ 	.word	0x00014c10
        /*104c*/ 	.word	0x00000000
        /*1050*/ 	.word	0x00000000
        /*1054*/ 	.short	0x0101
        /*1056*/ 	.byte	0x3f
	.zero		1


	//   ....[52]....
        /*1058*/ 	.word	0x00016f70
        /*105c*/ 	.word	0x00000015
        /*1060*/ 	.word	0x00000000
        /*1064*/ 	.short	0x0101
        /*1066*/ 	.byte	0x3f
	.zero		1


	//   ....[53]....
        /*1068*/ 	.word	0x00017530
        /*106c*/ 	.word	0x00000004
        /*1070*/ 	.word	0x00019c50
        /*1074*/ 	.short	0x010a
        /*1076*/ 	.byte	0x3f
	.zero		1


	//   ....[54]....
        /*1078*/ 	.word	0x00017580
        /*107c*/ 	.word	0x00000004
        /*1080*/ 	.word	0x00019c50
        /*1084*/ 	.short	0x010a
        /*1086*/ 	.byte	0x3f
	.zero		1


	//   ....[55]....
        /*1088*/ 	.word	0x00017e70
        /*108c*/ 	.word	0x00000002
        /*1090*/ 	.word	0x00000000
        /*1094*/ 	.short	0x0101
        /*1096*/ 	.byte	0x3f
	.zero		1


	//   ....[56]....
        /*1098*/ 	.word	0x00019440
        /*109c*/ 	.word	0x00000000
        /*10a0*/ 	.word	0x00000000
        /*10a4*/ 	.short	0x0101
        /*10a6*/ 	.byte	0x3f
	.zero		1


	//   ....[57]....
        /*10a8*/ 	.word	0x0001bb30
        /*10ac*/ 	.word	0x00000017
        /*10b0*/ 	.word	0x00019c20
        /*10b4*/ 	.short	0x010a
        /*10b6*/ 	.byte	0x3f
	.zero		1


	//   ....[58]....
        /*10b8*/ 	.word	0x0001bbf0
        /*10bc*/ 	.word	0x00000008
        /*10c0*/ 	.word	0x00019ca0
        /*10c4*/ 	.short	0x010a
        /*10c6*/ 	.byte	0x3f
	.zero		1


	//   ....[59]....
        /*10c8*/ 	.word	0x0001c020
        /*10cc*/ 	.word	0x00000008
        /*10d0*/ 	.word	0x00019cc0
        /*10d4*/ 	.short	0x010a
        /*10d6*/ 	.byte	0x3f
	.zero		1


	//   ....[60]....
        /*10d8*/ 	.word	0x0001c580
        /*10dc*/ 	.word	0x00000008
        /*10e0*/ 	.word	0x00019ca0
        /*10e4*/ 	.short	0x010a
        /*10e6*/ 	.byte	0x3f
	.zero		1


	//   ....[61]....
        /*10e8*/ 	.word	0x0001c9a0
        /*10ec*/ 	.word	0x00000008
        /*10f0*/ 	.word	0x00019cc0
        /*10f4*/ 	.short	0x010a
        /*10f6*/ 	.byte	0x3f
	.zero		1


	//   ....[62]....
        /*10f8*/ 	.word	0x0001ddb0
        /*10fc*/ 	.word	0x00000004
        /*1100*/ 	.word	0x00019c80
        /*1104*/ 	.short	0x010a
        /*1106*/ 	.byte	0x3f
	.zero		1


	//   ....[63]....
        /*1108*/ 	.word	0x0001e1e0
        /*110c*/ 	.word	0x00000004
        /*1110*/ 	.word	0x00019c70
        /*1114*/ 	.short	0x0107
        /*1116*/ 	.byte	0x3f
	.zero		1


	//   ....[64]....
        /*1118*/ 	.word	0x0001e2a0
        /*111c*/ 	.word	0x00000004
        /*1120*/ 	.word	0x00019c70
        /*1124*/ 	.short	0x0101
        /*1126*/ 	.byte	0x3f
	.zero		1


	//   ....[65]....
        /*1128*/ 	.word	0x0001e2f0
        /*112c*/ 	.word	0x00000004
        /*1130*/ 	.word	0x00019c40
        /*1134*/ 	.short	0x010a
        /*1136*/ 	.byte	0x3f
	.zero		1


	//   ....[66]....
        /*1138*/ 	.word	0x0001e6a0
        /*113c*/ 	.word	0x00000004
        /*1140*/ 	.word	0x00019c30
        /*1144*/ 	.short	0x0107
        /*1146*/ 	.byte	0x3f
	.zero		1


	//   ....[67]....
        /*1148*/ 	.word	0x0001e770
        /*114c*/ 	.word	0x00000004
        /*1150*/ 	.word	0x00019c30
        /*1154*/ 	.short	0x0101
        /*1156*/ 	.byte	0x3f
	.zero		1


	//   ....[68]....
        /*1158*/ 	.word	0x0001f160
        /*115c*/ 	.word	0x00000017
        /*1160*/ 	.word	0x00019c00
        /*1164*/ 	.short	0x0107
        /*1166*/ 	.byte	0x3f
	.zero		1


	//   ....[69]....
        /*1168*/ 	.word	0x0001f260
        /*116c*/ 	.word	0x00000017
        /*1170*/ 	.word	0x00019c00
        /*1174*/ 	.short	0x0101
        /*1176*/ 	.byte	0x3f
	.zero		1


	//   ....[70]....
        /*1178*/ 	.word	0x0001f280
        /*117c*/ 	.word	0x00000017
        /*1180*/ 	.word	0x00019c20
        /*1184*/ 	.short	0x010a
        /*1186*/ 	.byte	0x3f
	.zero		1


	//   ....[71]....
        /*1188*/ 	.word	0x0001f620
        /*118c*/ 	.word	0x00000000
        /*1190*/ 	.word	0x00019c80
        /*1194*/ 	.short	0x010a
        /*1196*/ 	.byte	0x3f
	.zero		1


	//   ....[72]....
        /*1198*/ 	.word	0x0001f9f0
        /*119c*/ 	.word	0x00000000
        /*11a0*/ 	.word	0x00019c70
        /*11a4*/ 	.short	0x0107
        /*11a6*/ 	.byte	0x3f
	.zero		1


	//   ....[73]....
        /*11a8*/ 	.word	0x0001fab0
        /*11ac*/ 	.word	0x00000000
        /*11b0*/ 	.word	0x00019c70
        /*11b4*/ 	.short	0x0101
        /*11b6*/ 	.byte	0x3f
	.zero		1


	//   ....[74]....
        /*11b8*/ 	.word	0x0001fae0
        /*11bc*/ 	.word	0x00000000
        /*11c0*/ 	.word	0x00019c40
        /*11c4*/ 	.short	0x010a
        /*11c6*/ 	.byte	0x3f
	.zero		1


	//   ....[75]....
        /*11c8*/ 	.word	0x0001fe30
        /*11cc*/ 	.word	0x00000000
        /*11d0*/ 	.word	0x00019c30
        /*11d4*/ 	.short	0x0107
        /*11d6*/ 	.byte	0x3f
	.zero		1


	//   ....[76]....
        /*11d8*/ 	.word	0x0001fef0
        /*11dc*/ 	.word	0x00000000
        /*11e0*/ 	.word	0x00019c30
        /*11e4*/ 	.short	0x0101
        /*11e6*/ 	.byte	0x3f
	.zero		1


	//   ....[77]....
        /*11e8*/ 	.word	0x0001ff80
        /*11ec*/ 	.word	0x00000002
        /*11f0*/ 	.word	0x00019c70
        /*11f4*/ 	.short	0x010a
        /*11f6*/ 	.byte	0x3f
	.zero		1


	//   ....[78]....
        /*11f8*/ 	.word	0x00020010
        /*11fc*/ 	.word	0x00000002
        /*1200*/ 	.word	0x00019c60
        /*1204*/ 	.short	0x010a
        /*1206*/ 	.byte	0x3f
	.zero		1


	//   ....[79]....
        /*1208*/ 	.word	0x00020490
        /*120c*/ 	.word	0x00000002
        /*1210*/ 	.word	0x00019c50
        /*1214*/ 	.short	0x0101
        /*1216*/ 	.byte	0x3f
	.zero		1


	//   ....[80]....
        /*1218*/ 	.word	0x00020520
        /*121c*/ 	.word	0x00000002
        /*1220*/ 	.word	0x00000000
        /*1224*/ 	.short	0x0101
        /*1226*/ 	.byte	0x3f
	.zero		1


	//   ....[81]....
        /*1228*/ 	.word	0x000206e0
        /*122c*/ 	.word	0x00000000
        /*1230*/ 	.word	0x00019c70
        /*1234*/ 	.short	0x010a
        /*1236*/ 	.byte	0x3f
	.zero		1


	//   ....[82]....
        /*1238*/ 	.word	0x00020760
        /*123c*/ 	.word	0x00000000
        /*1240*/ 	.word	0x00019c60
        /*1244*/ 	.short	0x010a
        /*1246*/ 	.byte	0x3f
	.zero		1


	//   ....[83]....
        /*1248*/ 	.word	0x00020bf0
        /*124c*/ 	.word	0x00000000
        /*1250*/ 	.word	0x00019c50
        /*1254*/ 	.short	0x0101
        /*1256*/ 	.byte	0x3f
	.zero		1


	//   ....[84]....
        /*1258*/ 	.word	0x00020c90
        /*125c*/ 	.word	0x00000000
        /*1260*/ 	.word	0x00000000
        /*1264*/ 	.short	0x0101
        /*1266*/ 	.byte	0x3f
	.zero		1


	//   ....[85]....
        /*1268*/ 	.word	0x000219c0
        /*126c*/ 	.word	0x00000005
        /*1270*/ 	.word	0x00019c20
        /*1274*/ 	.short	0x010a
        /*1276*/ 	.byte	0x3f
	.zero		1


	//   ....[86]....
        /*1278*/ 	.word	0x00021b30
        /*127c*/ 	.word	0x00000003
        /*1280*/ 	.word	0x00019c40
        /*1284*/ 	.short	0x010a
        /*1286*/ 	.byte	0x3f
	.zero		1


	//   ....[87]....
        /*1288*/ 	.word	0x00021bd0
        /*128c*/ 	.word	0x00000005
        /*1290*/ 	.word	0x00019c40
        /*1294*/ 	.short	0x010a
        /*1296*/ 	.byte	0x3f
	.zero		1


	//   ....[88]....
        /*1298*/ 	.word	0x00021c10
        /*129c*/ 	.word	0x00000003
        /*12a0*/ 	.word	0x00019c60
        /*12a4*/ 	.short	0x010a
        /*12a6*/ 	.byte	0x3f
	.zero		1


	//   ....[89]....
        /*12a8*/ 	.word	0x00021c50
        /*12ac*/ 	.word	0x00000005
        /*12b0*/ 	.word	0x00019c60
        /*12b4*/ 	.short	0x010a
        /*12b6*/ 	.byte	0x3f
	.zero		1


	//   ....[90]....
        /*12b8*/ 	.word	0x00021c90
        /*12bc*/ 	.word	0x00000003
        /*12c0*/ 	.word	0x00019c80
        /*12c4*/ 	.short	0x010a
        /*12c6*/ 	.byte	0x3f
	.zero		1


	//   ....[91]....
        /*12c8*/ 	.word	0x00021cd0
        /*12cc*/ 	.word	0x00000005
        /*12d0*/ 	.word	0x00019c80
        /*12d4*/ 	.short	0x010a
        /*12d6*/ 	.byte	0x3f
	.zero		1


	//   ....[92]....
        /*12d8*/ 	.word	0x00021d30
        /*12dc*/ 	.word	0x00000044
        /*12e0*/ 	.word	0x00019c90
        /*12e4*/ 	.short	0x010a
        /*12e6*/ 	.byte	0x3f
	.zero		1


	//   ....[93]....
        /*12e8*/ 	.word	0x00021ea0
        /*12ec*/ 	.word	0x00000044
        /*12f0*/ 	.word	0x00019c90
        /*12f4*/ 	.short	0x010a
        /*12f6*/ 	.byte	0x3f
	.zero		1


	//   ....[94]....
        /*12f8*/ 	.word	0x00022020
        /*12fc*/ 	.word	0x00000044
        /*1300*/ 	.word	0x00019c90
        /*1304*/ 	.short	0x010a
        /*1306*/ 	.byte	0x3f
	.zero		1


	//   ....[95]....
        /*1308*/ 	.word	0x00022180
        /*130c*/ 	.word	0x00000044
        /*1310*/ 	.word	0x00019cb0
        /*1314*/ 	.short	0x010a
        /*1316*/ 	.byte	0x3f
	.zero		1


	//   ....[96]....
        /*1318*/ 	.word	0x00022380
        /*131c*/ 	.word	0x00000012
        /*1320*/ 	.word	0x00019c00
        /*1324*/ 	.short	0x010a
        /*1326*/ 	.byte	0x3f
	.zero		1


	//   ....[97]....
        /*1328*/ 	.word	0x00022590
        /*132c*/ 	.word	0x00000012
        /*1330*/ 	.word	0x00019c00
        /*1334*/ 	.short	0x010a
        /*1336*/ 	.byte	0x3f
	.zero		1


	//   ....[98]....
        /*1338*/ 	.word	0x000225e0
        /*133c*/ 	.word	0x0000000e
        /*1340*/ 	.word	0x00019c30
        /*1344*/ 	.short	0x010a
        /*1346*/ 	.byte	0x3f
	.zero		1


	//   ....[99]....
        /*1348*/ 	.word	0x00022630
        /*134c*/ 	.word	0x00000015
        /*1350*/ 	.word	0x00019c30
        /*1354*/ 	.short	0x010a
        /*1356*/ 	.byte	0x3f
	.zero		1


	//   ....[100]....
        /*1358*/ 	.word	0x00022680
        /*135c*/ 	.word	0x00000098
        /*1360*/ 	.word	0x00019c50
        /*1364*/ 	.short	0x010a
        /*1366*/ 	.byte	0x3f
	.zero		1


	//   ....[101]....
        /*1368*/ 	.word	0x000226d0
        /*136c*/ 	.word	0x00000003
        /*1370*/ 	.word	0x00019c30
        /*1374*/ 	.short	0x010a
        /*1376*/ 	.byte	0x3f
	.zero		1


	//   ....[102]....
        /*1378*/ 	.word	0x00022720
        /*137c*/ 	.word	0x0000000f
        /*1380*/ 	.word	0x00019c50
        /*1384*/ 	.short	0x010a
        /*1386*/ 	.byte	0x3f
	.zero		1


	//   ....[103]....
        /*1388*/ 	.word	0x00022770
        /*138c*/ 	.word	0x00000003
        /*1390*/ 	.word	0x00019c30
        /*1394*/ 	.short	0x010a
        /*1396*/ 	.byte	0x3f
	.zero		1


	//   ....[104]....
        /*1398*/ 	.word	0x000227c0
        /*139c*/ 	.word	0x00000015
        /*13a0*/ 	.word	0x00019c50
        /*13a4*/ 	.short	0x010a
        /*13a6*/ 	.byte	0x3f
	.zero		1


	//   ....[105]....
        /*13a8*/ 	.word	0x00022810
        /*13ac*/ 	.word	0x00000004
        /*13b0*/ 	.word	0x00019c50
        /*13b4*/ 	.short	0x010a
        /*13b6*/ 	.byte	0x3f
	.zero		1


	//   ....[106]....
        /*13b8*/ 	.word	0x000229b0
        /*13bc*/ 	.word	0x00000017
        /*13c0*/ 	.word	0x00019c20
        /*13c4*/ 	.short	0x010a
        /*13c6*/ 	.byte	0x3f
	.zero		1


	//   ....[107]....
        /*13c8*/ 	.word	0x00022a00
        /*13cc*/ 	.word	0x00000008
        /*13d0*/ 	.word	0x00019ca0
        /*13d4*/ 	.short	0x010a
        /*13d6*/ 	.byte	0x3f
	.zero		1


	//   ....[108]....
        /*13d8*/ 	.word	0x00022a50
        /*13dc*/ 	.word	0x00000008
        /*13e0*/ 	.word	0x00019cc0
        /*13e4*/ 	.short	0x010a
        /*13e6*/ 	.byte	0x3f
	.zero		1


	//   ....[109]....
        /*13e8*/ 	.word	0x00022aa0
        /*13ec*/ 	.word	0x00000008
        /*13f0*/ 	.word	0x00019ca0
        /*13f4*/ 	.short	0x010a
        /*13f6*/ 	.byte	0x3f
	.zero		1


	//   ....[110]....
        /*13f8*/ 	.word	0x00022af0
        /*13fc*/ 	.word	0x00000008
        /*1400*/ 	.word	0x00019cc0
        /*1404*/ 	.short	0x010a
        /*1406*/ 	.byte	0x3f
	.zero		1


	//   ....[111]....
        /*1408*/ 	.word	0x00022c20
        /*140c*/ 	.word	0x00000004
        /*1410*/ 	.word	0x00019c80
        /*1414*/ 	.short	0x010a
        /*1416*/ 	.byte	0x3f
	.zero		1


	//   ....[112]....
        /*1418*/ 	.word	0x00023010
        /*141c*/ 	.word	0x00000004
        /*1420*/ 	.word	0x00019c40
        /*1424*/ 	.short	0x010a
        /*1426*/ 	.byte	0x3f
	.zero		1


	//   ....[113]....
        /*1428*/ 	.word	0x000236b0
        /*142c*/ 	.word	0x00000017
        /*1430*/ 	.word	0x00019c20
        /*1434*/ 	.short	0x010a
        /*1436*/ 	.byte	0x3f
	.zero		1


	//   ....[114]....
        /*1438*/ 	.word	0x00023700
        /*143c*/ 	.word	0x00000000
        /*1440*/ 	.word	0x00019c80
        /*1444*/ 	.short	0x010a
        /*1446*/ 	.byte	0x3f
	.zero		1


	//   ....[115]....
        /*1448*/ 	.word	0x00023a00
        /*144c*/ 	.word	0x00000000
        /*1450*/ 	.word	0x00019c40
        /*1454*/ 	.short	0x010a
        /*1456*/ 	.byte	0x3f
	.zero		1


	//   ....[116]....
        /*1458*/ 	.word	0x00023cb0
        /*145c*/ 	.word	0x00000002
        /*1460*/ 	.word	0x00019c70
        /*1464*/ 	.short	0x010a
        /*1466*/ 	.byte	0x3f
	.zero		1


	//   ....[117]....
        /*1468*/ 	.word	0x00023d00
        /*146c*/ 	.word	0x00000002
        /*1470*/ 	.word	0x00019c60
        /*1474*/ 	.short	0x010a
        /*1476*/ 	.byte	0x3f
	.zero		1


	//   ....[118]....
        /*1478*/ 	.word	0x00023d50
        /*147c*/ 	.word	0x00000000
        /*1480*/ 	.word	0x00019c70
        /*1484*/ 	.short	0x010a
        /*1486*/ 	.byte	0x3f
	.zero		1


	//   ....[119]....
        /*1488*/ 	.word	0x00023da0
        /*148c*/ 	.word	0x00000000
        /*1490*/ 	.word	0x00019c60
        /*1494*/ 	.short	0x010a
        /*1496*/ 	.byte	0x3f
	.zero		1


	//   ....[120]....
        /*1498*/ 	.word	0x000247f0
        /*149c*/ 	.word	0x00000005
        /*14a0*/ 	.word	0x00019c20
        /*14a4*/ 	.short	0x010a
        /*14a6*/ 	.byte	0x3f
	.zero		1


	//   ....[121]....
        /*14a8*/ 	.word	0x00024990
        /*14ac*/ 	.word	0x00000003
        /*14b0*/ 	.word	0x00019c40
        /*14b4*/ 	.short	0x010a
        /*14b6*/ 	.byte	0x3f
	.zero		1


	//   ....[122]....
        /*14b8*/ 	.word	0x000249e0
        /*14bc*/ 	.word	0x00000005
        /*14c0*/ 	.word	0x00019c40
        /*14c4*/ 	.short	0x010a
        /*14c6*/ 	.byte	0x3f
	.zero		1


	//   ....[123]....
        /*14c8*/ 	.word	0x00024a30
        /*14cc*/ 	.word	0x00000003
        /*14d0*/ 	.word	0x00019c60
        /*14d4*/ 	.short	0x010a
        /*14d6*/ 	.byte	0x3f
	.zero		1


	//   ....[124]....
        /*14d8*/ 	.word	0x00024a80
        /*14dc*/ 	.word	0x00000005
        /*14e0*/ 	.word	0x00019c60
        /*14e4*/ 	.short	0x010a
        /*14e6*/ 	.byte	0x3f
	.zero		1


	//   ....[125]....
        /*14e8*/ 	.word	0x00024ad0
        /*14ec*/ 	.word	0x00000003
        /*14f0*/ 	.word	0x00019c80
        /*14f4*/ 	.short	0x010a
        /*14f6*/ 	.byte	0x3f
	.zero		1


	//----- nvinfo : EIATTR_NUM_MBARRIERS
	.align		4
.L_1282:
        /*14f8*/ 	.byte	0x03, 0x38
        /*14fa*/ 	.short	0x0016


	//----- nvinfo : EIATTR_EXIT_INSTR_OFFSETS
	.align		4
        /*14fc*/ 	.byte	0x04, 0x1c
        /*14fe*/ 	.short	(.L_1284 - .L_1283)


	//   ....[0]....
.L_1283:
        /*1500*/ 	.word	0x00021d20


	//----- nvinfo : EIATTR_MAX_THREADS
	.align		4
.L_1284:
        /*1504*/ 	.byte	0x04, 0x05
        /*1506*/ 	.short	(.L_1286 - .L_1285)
.L_1285:
        /*1508*/ 	.word	0x00000200
        /*150c*/ 	.word	0x00000001
        /*1510*/ 	.word	0x00000001


	//----- nvinfo : EIATTR_CRS_STACK_SIZE
	.align		4
.L_1286:
        /*1514*/ 	.byte	0x04, 0x1e
        /*1516*/ 	.short	(.L_1288 - .L_1287)
.L_1287:
        /*1518*/ 	.word	0x00000000


	//----- nvinfo : EIATTR_CBANK_PARAM_SIZE
	.align		4
.L_1288:
        /*151c*/ 	.byte	0x03, 0x19
        /*151e*/ 	.short	0x0af0


	//----- nvinfo : EIATTR_PARAM_CBANK
	.align		4
        /*1520*/ 	.byte	0x04, 0x0a
        /*1522*/ 	.short	(.L_1290 - .L_1289)
	.align		4
.L_1289:
        /*1524*/ 	.word	index@(.nv.constant0._ZN7cutlass13device_kernelIN5flash11enable_sm90INS1_16FlashAttnFwdSm90INS1_25CollectiveMainloopFwdSm90ILi2EN4cute5tupleIJNS5_1CILi1EEES8_S8_EEENS6_IJNS7_ILi192EEENS7_ILi128EEENS7_ILi96EEEEEELi96ENS_12float_e4m3_tEfNS_4arch4Sm90ELb0ELb1ELb0ELb1ELb1ELb1ELb0ELb1ELb1ELb1ELb0ELb0EEENS1_21CollectiveEpilogueFwdINS6_IJSA_SC_SB_EEES9_NS_10bfloat16_tESG_Li384ELb1ELb1ELb0ELb1EEENS1_36VarlenDynamicPersistentTileSchedulerILi192ELi128ELi384ELi128ELb0ELb1ELb1ELb1ELb0ELb1EEEEEEEEEvNT_6ParamsE)
        /*1528*/ 	.short	0x0210
        /*152a*/ 	.short	0x0af0


	//----- nvinfo : EIATTR_SW_WAR
	.align		4
.L_1290:
        /*152c*/ 	.byte	0x04, 0x36
        /*152e*/ 	.short	(.L_1292 - .L_1291)
.L_1291:
        /*1530*/ 	.word	0x00000008
.L_1292:


//--------------------- .nv.info._ZN7cutlass13device_kernelIN5flash11enable_sm90INS1_16FlashAttnFwdSm90INS1_25CollectiveMainloopFwdSm90ILi2EN4cute5tupleIJNS5_1CILi1EEES8_S8_EEENS6_IJNS7_ILi192EEENS7_ILi128EEENS7_ILi96EEEEEELi96ENS_12float_e4m3_tEfNS_4arch4Sm90ELb1ELb0ELb0ELb0ELb1ELb0ELb0ELb1ELb1ELb1ELb0ELb0EEENS1_21CollectiveEpilogueFwdINS6_IJSA_SC_SB_EEES9_NS_10bfloat16_tESG_Li384ELb0ELb1ELb0ELb1EEENS1_30DynamicPersistentTileSchedulerILi384ELi128ELb0ELb1ELb1EEEEEEEEEvNT_6ParamsE --------------------------
	.section	.nv.info._ZN7cutlass13device_kernelIN5flash11enable_sm90INS1_16FlashAttnFwdSm90INS1_25CollectiveMainloopFwdSm90ILi2EN4cute5tupleIJNS5_1CILi1EEES8_S8_EEENS6_IJNS7_ILi192EEENS7_ILi128EEENS7_ILi96EEEEEELi96ENS_12float_e4m3_tEfNS_4arch4Sm90ELb1ELb0ELb0ELb0ELb1ELb0ELb0ELb1ELb1ELb1ELb0ELb0EEENS1_21CollectiveEpilogueFwdINS6_IJSA_SC_SB_EEES9_NS_10bfloat16_tESG_Li384ELb0ELb1ELb0ELb1EEENS1_30DynamicPersistentTileSchedulerILi384ELi128ELb0ELb1ELb1EEEEEEEEEvNT_6ParamsE,"",@"SHT_CUDA_INFO"
	.sectionflags	@""
	.align	4


	//----- nvinfo : EIATTR_CUDA_API_VERSION
	.align		4
        /*0000*/ 	.byte	0x04, 0x37
        /*0002*/ 	.short	(.L_1294 - .L_1293)
.L_1293:
        /*0004*/ 	.word	0x00000082


	//----- nvinfo : EIATTR_KPARAM_INFO
	.align		4
.L_1294:
        /*0008*/ 	.byte	0x04, 0x17
        /*000a*/ 	.short	(.L_1296 - .L_1295)
.L_1295:
        /*000c*/ 	.word	0x00000000
        /*0010*/ 	.short	0x0000
        /*0012*/ 	.short	0x0070
        /*0014*/ 	.byte	0x00, 0xf0, 0x01, 0x2a


	//----- nvinfo : EIATTR_SPARSE_MMA_MASK
	.align		4
.L_1296:
        /*0018*/ 	.byte	0x03, 0x50
        /*001a*/ 	.short	0x0000


	//----- nvinfo : EIATTR_MAXREG_COUNT
	.align		4
        /*001c*/ 	.byte	0x03, 0x1b
        /*001e*/ 	.short	0x0080


	//----- nvinfo : EIATTR_NUM_BARRIERS
	.align		4
        /*0020*/ 	.byte	0x02, 0x4c
        /*0022*/ 	.byte	0x09
	.zero		1


	//----- nvinfo : EIATTR_EXTERNS
	.align		4
        /*0024*/ 	.byte	0x04, 0x0f
        /*0026*/ 	.short	(.L_1298 - .L_1297)


	//   ....[0]....
	.align		4
.L_1297:
        /*0028*/ 	.word	index@(__assertfail)


	//----- nvinfo : EIATTR_ANNOTATIONS
	.align		4
.L_1298:
        /*002c*/ 	.byte	0x04, 0x55
        /*002e*/ 	.short	(.L_1300 - .L_1299)


	//   ....[0]....
.L_1299:
        /* <DEDUP_REMOVED lines=17> */


	//----- nvinfo : EIATTR_MERCURY_ISA_VERSION
	.align		4
.L_1300:
        /*0130*/ 	.byte	0x03, 0x5f
        /*0132*/ 	.short	0x0101


	//----- nvinfo : EIATTR_INT_WARP_WIDE_INSTR_OFFSETS
	.align		4
        /*0134*/ 	.byte	0x04, 0x31
        /*0136*/ 	.short	(.L_1302 - .L_1301)


	//   ....[0]....
.L_1301:
        /*0138*/ 	.word	0x000000c0


	//   ....[1]....
        /*013c*/ 	.word	0x000000d0


	//   ....[2]....
        /*0140*/ 	.word	0x00000170


	//   ....[3]....
        /*0144*/ 	.word	0x0000ad60


	//   ....[4]....
        /*0148*/ 	.word	0x0000adf0


	//   ....[5]....
        /*014c*/ 	.word	0x0000dc30


	//   ....[6]....
        /*0150*/ 	.word	0x0000dcc0


	//----- nvinfo : EIATTR_COOP_GROUP_MASK_REGIDS
	.align		4
.L_1302:
        /*0154*/ 	.byte	0x04, 0x29
        /*0156*/ 	.short	(.L_1304 - .L_1303)


	//   ....[0]....
.L_1303:
        /*0158*/ 	.word	0xffffffff


	//   ....[1]....
        /*015c*/ 	.word	0xffffffff


	//   ....[2]....
        /*0160*/ 	.word	0xffffffff


	//   ....[3]....
        /*0164*/ 	.word	0xffffffff


	//   ....[4]....
        /*0168*/ 	.word	0xffffffff


	//   ....[5]....
        /*016c*/ 	.word	0xffffffff


	//   ....[6]....
        /*0170*/ 	.word	0xffffffff


	//   ....[7]....
        /*0174*/ 	.word	0xffffffff


	//   ....[8]....
        /*0178*/ 	.word	0xffffffff


	//   ....[9]....
        /*017c*/ 	.word	0xffffffff


	//   ....[10]....
        /*0180*/ 	.word	0xffffffff


	//   ....[11]....
        /*0184*/ 	.word	0xffffffff


	//   ....[12]....
        /*0188*/ 	.word	0xffffffff


	//   ....[13]....
        /*018c*/ 	.word	0xffffffff


	//   ....[14]....
        /*0190*/ 	.word	0xffffffff


	//   ....[15]....
        /*0194*/ 	.word	0xffffffff


	//   ....[16]....
        /*0198*/ 	.word	0xffffffff


	//   ....[17]....
        /*019c*/ 	.word	0xffffffff


	//   ....[18]....
        /*01a0*/ 	.word	0xffffffff


	//   ....[19]....
        /*01a4*/ 	.word	0xffffffff


	//   ....[20]....
        /*01a8*/ 	.word	0xffffffff


	//   ....[21]....
        /*01ac*/ 	.word	0xffffffff


	//   ....[22]....
        /*01b0*/ 	.word	0xffffffff


	//   ....[23]....
        /*01b4*/ 	.word	0xffffffff


	//   ....[24]....
        /*01b8*/ 	.word	0xffffffff


	//   ....[25]....
        /*01bc*/ 	.word	0xffffffff


	//   ....[26]....
        /*01c0*/ 	.word	0xffffffff


	//   ....[27]....
        /*01c4*/ 	.word	0xffffffff


	//   ....[28]....
        /*01c8*/ 	.word	0xffffffff


	//   ....[29]....
        /*01cc*/ 	.word	0xffffffff


	//   ....[30]....
        /*01d0*/ 	.word	0xffffffff


	//   ....[31]....
        /*01d4*/ 	.word	0xffffffff


	//   ....[32]....
        /*01d8*/ 	.word	0xffffffff


	//   ....[33]....
        /*01dc*/ 	.word	0xffffffff


	//   ....[34]....
        /*01e0*/ 	.word	0xffffffff


	//   ....[35]....
        /*01e4*/ 	.word	0xffffffff


	//   ....[36]....
        /*01e8*/ 	.word	0xffffffff


	//   ....[37]....
        /*01ec*/ 	.word	0xffffffff


	//   ....[38]....
        /*01f0*/ 	.word	0xffffffff


	//   ....[39]....
        /*01f4*/ 	.word	0xffffffff


	//   ....[40]....
        /*01f8*/ 	.word	0xffffffff


	//   ....[41]....
        /*01fc*/ 	.word	0xffffffff


	//   ....[42]....
        /*0200*/ 	.word	0xffffffff


	//   ....[43]....
        /*0204*/ 	.word	0xffffffff


	//   ....[44]....
        /*0208*/ 	.word	0xffffffff


	//   ....[45]....
        /*020c*/ 	.word	0xffffffff


	//   ....[46]....
        /*0210*/ 	.word	0xffffffff


	//   ....[47]....
        /*0214*/ 	.word	0xffffffff


	//   ....[48]....
        /*0218*/ 	.word	0xffffffff


	//   ....[49]....
        /*021c*/ 	.word	0xffffffff


	//   ....[50]....
        /*0220*/ 	.word	0xffffffff


	//   ....[51]....
        /*0224*/ 	.word	0xffffffff


	//   ....[52]....
        /*0228*/ 	.word	0xffffffff


	//   ....[53]....
        /*022c*/ 	.word	0xffffffff


	//   ....[54]....
        /*0230*/ 	.word	0xffffffff


	//   ....[55]....
        /*0234*/ 	.word	0xffffffff


	//   ....[56]....
        /*0238*/ 	.word	0xffffffff


	//   ....[57]....
        /*023c*/ 	.word	0xffffffff


	//   ....[58]....
        /*0240*/ 	.word	0xffffffff


	//   ....[59]....
        /*0244*/ 	.word	0xffffffff


	//   ....[60]....
        /*0248*/ 	.word	0xffffffff


	//   ....[61]....
        /*024c*/ 	.word	0xffffffff


	//   ....[62]....
        /*0250*/ 	.word	0xffffffff


	//   ....[63]....
        /*0254*/ 	.word	0xffffffff


	//   ....[64]....
        /*0258*/ 	.word	0xffffffff


	//   ....[65]....
        /*025c*/ 	.word	0xffffffff


	//   ....[66]....
        /*0260*/ 	.word	0xffffffff


	//   ....[67]....
        /*0264*/ 	.word	0xffffffff


	//   ....[68]....
        /*0268*/ 	.word	0xffffffff


	//   ....[69]....
        /*026c*/ 	.word	0xffffffff


	//   ....[70]....
        /*0270*/ 	.word	0xffffffff


	//   ....[71]....
        /*0274*/ 	.word	0xffffffff


	//   ....[72]....
        /*0278*/ 	.word	0xffffffff


	//   ....[73]....
        /*027c*/ 	.word	0xffffffff


	//   ....[74]....
        /*0280*/ 	.word	0xffffffff


	//   ....[75]....
        /*0284*/ 	.word	0xffffffff


	//   ....[76]....
        /*0288*/ 	.word	0xffffffff


	//   ....[77]....
        /*028c*/ 	.word	0xffffffff


	//   ....[78]....
        /*0290*/ 	.word	0xffffffff


	//   ....[79]....
        /*0294*/ 	.word	0xffffffff


	//   ....[80]....
        /*0298*/ 	.word	0xffffffff


	//   ....[81]....
        /*029c*/ 	.word	0xffffffff


	//   ....[82]....
        /*02a0*/ 	.word	0xffffffff


	//   ....[83]....
        /*02a4*/ 	.word	0xffffffff


	//   ....[84]....
        /*02a8*/ 	.word	0xffffffff


	//   ....[85]....
        /*02ac*/ 	.word	0xffffffff


	//   ....[86]....
        /*02b0*/ 	.word	0xffffffff


	//   ....[87]....
        /*02b4*/ 	.word	0xffffffff


	//   ....[88]....
        /*02b8*/ 	.word	0x0500000f


	//   ....[89]....
        /*02bc*/ 	.word	0x0500000f


	//   ....[90]....
        /*02c0*/ 	.word	0x0500000f


	//   ....[91]....
        /*02c4*/ 	.word	0x0500000f


	//   ....[92]....
        /*02c8*/ 	.word	0x0500000f


	//   ....[93]....
        /*02cc*/ 	.word	0x0500000f


	//   ....[94]....
        /*02d0*/ 	.word	0x0500000f


	//   ....[95]....
        /*02d4*/ 	.word	0x0500000f


	//   ....[96]....
        /*02d8*/ 	.word	0x0500000f


	//   ....[97]....
        /*02dc*/ 	.word	0x0500000f


	//   ....[98]....
        /*02e0*/ 	.word	0x0500000f


	//   ....[99]....
        /*02e4*/ 	.word	0x0500000f


	//   ....[100]....
        /*02e8*/ 	.word	0x0500000f


	//   ....[101]....
        /*02ec*/ 	.word	0x0500000f


	//   ....[102]....
        /*02f0*/ 	.word	0x0500000f


	//   ....[103]....
        /*02f4*/ 	.word	0x0500000f


	//   ....[104]....
        /*02f8*/ 	.word	0x0500000f


	//   ....[105]....
        /*02fc*/ 	.word	0x0500000f


	//   ....[106]....
        /*0300*/ 	.word	0x0500000f


	//   ....[107]....
        /*0304*/ 	.word	0x0500000f


	//   ....[108]....
        /*0308*/ 	.word	0x0500000f


	//   ....[109]....
        /*030c*/ 	.word	0x0500000f


	//   ....[110]....
        /*0310*/ 	.word	0x0500000f


	//   ....[111]....
        /*0314*/ 	.word	0x0500000f


	//----- nvinfo : EIATTR_COOP_GROUP_INSTR_OFFSETS
	.align		4
.L_1304:
        /*0318*/ 	.byte	0x04, 0x28
        /*031a*/ 	.short	(.L_1306 - .L_1305)


	//   ....[0]....
.L_1305:
        /*031c*/ 	.word	0x00000070


	//   ....[1]....
        /*0320*/ 	.word	0x000000b0


	//   ....[2]....
        /*0324*/ 	.word	0x000002d0


	//   ....[3]....
        /*0328*/ 	.word	0x00000430


	//   ....[4]....
        /*032c*/ 	.word	0x00000550


	//   ....[5]....
        /*0330*/ 	.word	0x000006b0


	//   ....[6]....
        /*0334*/ 	.word	0x00001600


	//   ....[7]....
        /*0338*/ 	.word	0x00001ce0


	//   ....[8]....
        /*033c*/ 	.word	0x00001d20


	//   ....[9]....
        /*0340*/ 	.word	0x00002470


	//   ....[10]....
        /*0344*/ 	.word	0x00002490


	//   ....[11]....
        /*0348*/ 	.word	0x00002f40


	//   ....[12]....
        /*034c*/ 	.word	0x00002fb0


	//   ....[13]....
        /*0350*/ 	.word	0x00003fd0


	//   ....[14]....
        /*0354*/ 	.word	0x00003ff0


	//   ....[15]....
        /*0358*/ 	.word	0x00004650


	//   ....[16]....
        /*035c*/ 	.word	0x00004760


	//   ....[17]....
        /*0360*/ 	.word	0x00004f90


	//   ....[18]....
        /*0364*/ 	.word	0x00005010


	//   ....[19]....
        /*0368*/ 	.word	0x00006880


	//   ....[20]....
        /*036c*/ 	.word	0x00006890


	//   ....[21]....
        /*0370*/ 	.word	0x000068c0


	//   ....[22]....
        /*0374*/ 	.word	0x000068d0


	//   ....[23]....
        /*0378*/ 	.word	0x00007e90


	//   ....[24]....
        /*037c*/ 	.word	0x00007eb0


	//   ....[25]....
        /*0380*/ 	.word	0x00007f20


	//   ....[26]....
        /*0384*/ 	.word	0x00007f30


	//   ....[27]....
        /*0388*/ 	.word	0x00008fb0


	//   ....[28]....
        /*038c*/ 	.word	0x00008fc0


	//   ....[29]....
        /*0390*/ 	.word	0x00008fd0


	//   ....[30]....
        /*0394*/ 	.word	0x00008fe0


	//   ....[31]....
        /*0398*/ 	.word	0x00008ff0


	//   ....[32]....
        /*039c*/ 	.word	0x00009000


	//   ....[33]....
        /*03a0*/ 	.word	0x00009010


	//   ....[34]....
        /*03a4*/ 	.word	0x00009020


	//   ....[35]....
        /*03a8*/ 	.word	0x00009050


	//   ....[36]....
        /*03ac*/ 	.word	0x00009060


	//   ....[37]....
        /*03b0*/ 	.word	0x00009090


	//   ....[38]....
        /*03b4*/ 	.word	0x000090a0


	//   ....[39]....
        /*03b8*/ 	.word	0x000090c0


	//   ....[40]....
        /*03bc*/ 	.word	0x000090d0


	//   ....[41]....
        /*03c0*/ 	.word	0x000090e0


	//   ....[42]....
        /*03c4*/ 	.word	0x000090f0


	//   ....[43]....
        /*03c8*/ 	.word	0x00009120


	//   ....[44]....
        /*03cc*/ 	.word	0x00009130


	//   ....[45]....
        /*03d0*/ 	.word	0x00009160


	//   ....[46]....
        /*03d4*/ 	.word	0x00009180


	//   ....[47]....
        /*03d8*/ 	.word	0x000091a0


	//   ....[48]....
        /*03dc*/ 	.word	0x000091b0


	//   ....[49]....
        /*03e0*/ 	.word	0x000091c0


	//   ....[50]....
        /*03e4*/ 	.word	0x000091d0


	//   ....[51]....
        /*03e8*/ 	.word	0x00009200


	//   ....[52]....
        /*03ec*/ 	.word	0x00009230


	//   ....[53]....
        /*03f0*/ 	.word	0x00009270


	//   ....[54]....
        /*03f4*/ 	.word	0x000092a0


	//   ....[55]....
        /*03f8*/ 	.word	0x00009710


	//   ....[56]....
        /*03fc*/ 	.word	0x00009740


	//   ....[57]....
        /*0400*/ 	.word	0x00009850


	//   ....[58]....
        /*0404*/ 	.word	0x00009870


	//   ....[59]....
        /*0408*/ 	.word	0x00009f40


	//   ....[60]....
        /*040c*/ 	.word	0x00009f50


	//   ....[61]....
        /*0410*/ 	.word	0x0000a050


	//   ....[62]....
        /*0414*/ 	.word	0x0000a070


	//   ....[63]....
        /*0418*/ 	.word	0x0000a230


	//   ....[64]....
        /*041c*/ 	.word	0x0000b9a0


	//   ....[65]....
        /*0420*/ 	.word	0x0000b9c0


	//   ....[66]....
        /*0424*/ 	.word	0x0000b9d0


	//   ....[67]....
        /*0428*/ 	.word	0x0000ba70


	//   ....[68]....
        /*042c*/ 	.word	0x0000be00


	//   ....[69]....
        /*0430*/ 	.word	0x0000be10


	//   ....[70]....
        /*0434*/ 	.word	0x0000be20


	//   ....[71]....
        /*0438*/ 	.word	0x0000be30


	//   ....[72]....
        /*043c*/ 	.word	0x0000c6a0


	//   ....[73]....
        /*0440*/ 	.word	0x0000c6c0


	//   ....[74]....
        /*0444*/ 	.word	0x0000c6e0


	//   ....[75]....
        /*0448*/ 	.word	0x0000c700


	//   ....[76]....
        /*044c*/ 	.word	0x0000c710


	//   ....[77]....
        /*0450*/ 	.word	0x0000c810


	//   ....[78]....
        /*0454*/ 	.word	0x0000cf70


	//   ....[79]....
        /*0458*/ 	.word	0x0000cf90


	//   ....[80]....
        /*045c*/ 	.word	0x0000cfb0


	//   ....[81]....
        /*0460*/ 	.word	0x0000d010


	//   ....[82]....
        /*0464*/ 	.word	0x0000d3a0


	//   ....[83]....
        /*0468*/ 	.word	0x0000d3b0


	//   ....[84]....
        /*046c*/ 	.word	0x0000d3c0


	//   ....[85]....
        /*0470*/ 	.word	0x0000d420


	//   ....[86]....
        /*0474*/ 	.word	0x0000e490


	//   ....[87]....
        /*0478*/ 	.word	0x0000e630


	//   ....[88]....
        /*047c*/ 	.word	0x0000ec40


	//   ....[89]....
        /*0480*/ 	.word	0x0000ed20


	//   ....[90]....
        /*0484*/ 	.word	0x0000edc0


	//   ....[91]....
        /*0488*/ 	.word	0x0000ee20


	//   ....[92]....
        /*048c*/ 	.word	0x0000ef00


	//   ....[93]....
        /*0490*/ 	.word	0x0000f050


	//   ....[94]....
        /*0494*/ 	.word	0x0000f0e0


	//   ....[95]....
        /*0498*/ 	.word	0x0000f140


	//   ....[96]....
        /*049c*/ 	.word	0x0000f1e0


	//   ....[97]....
        /*04a0*/ 	.word	0x0000f2e0


	//   ....[98]....
        /*04a4*/ 	.word	0x0000f350


	//   ....[99]....
        /*04a8*/ 	.word	0x0000f3b0


	//   ....[100]....
        /*04ac*/ 	.word	0x0000f450


	//   ....[101]....
        /*04b0*/ 	.word	0x0000f510


	//   ....[102]....
        /*04b4*/ 	.word	0x0000f590


	//   ....[103]....
        /*04b8*/ 	.word	0x0000f740


	//   ....[104]....
        /*04bc*/ 	.word	0x0000f7f0


	//   ....[105]....
        /*04c0*/ 	.word	0x0000f8a0


	//   ....[106]....
        /*04c4*/ 	.word	0x0000f950


	//   ....[107]....
        /*04c8*/ 	.word	0x0000fa40


	//   ....[108]....
        /*04cc*/ 	.word	0x0000fad0


	//   ....[109]....
        /*04d0*/ 	.word	0x0000fb30


	//   ....[110]....
        /*04d4*/ 	.word	0x0000fc00


	//   ....[111]....
        /*04d8*/ 	.word	0x0000fe60


	//----- nvinfo : EIATTR_REG_RECONFIG
	.align		4
.L_1306:
        /*04dc*/ 	.byte	0x01, 0x54
	.zero		2


	//----- nvinfo : EIATTR_SYSCALL_OFFSETS
	.align		4
        /*04e0*/ 	.byte	0x04, 0x46
        /*04e2*/ 	.short	(.L_1308 - .L_1307)


	//   ....[0]....
.L_1307:
        /*04e4*/ 	.word	0x000017e0


	//   ....[1]....
        /*04e8*/ 	.word	0x0000af60


	//   ....[2]....
        /*04ec*/ 	.word	0x0000b0d0


	//   ....[3]....
        /*04f0*/ 	.word	0x0000b220


	//   ....[4]....
        /*04f4*/ 	.word	0x0000b360


	//   ....[5]....
        /*04f8*/ 	.word	0x0000c170


	//----- nvinfo : EIATTR_MBARRIER_INSTR_OFFSETS
	.align		4
.L_1308:
        /*04fc*/ 	.byte	0x04, 0x39
        /*04fe*/ 	.short	(.L_1310 - .L_1309)


	//   ....[0]....
.L_1309:
        /*0500*/ 	.word	0x00000180
        /*0504*/ 	.word	0x000000ff
        /*0508*/ 	.word	0x00019c00
        /*050c*/ 	.short	0x0100
        /*050e*/ 	.byte	0x08
	.zero		1


	//   ....[1]....
        /*0510*/ 	.word	0x00000190
        /*0514*/ 	.word	0x000000ff
        /*0518*/ 	.word	0x00019c20
        /*051c*/ 	.short	0x0100
        /*051e*/ 	.byte	0x08
	.zero		1


	//   ....[2]....
        /*0520*/ 	.word	0x00000280
        /*0524*/ 	.word	0x000000ff
        /*0528*/ 	.word	0x00019c30
        /*052c*/ 	.short	0x0100
        /*052e*/ 	.byte	0x08
	.zero		1


	//   ....[3]....
        /*0530*/ 	.word	0x00000290
        /*0534*/ 	.word	0x000000ff
        /*0538*/ 	.word	0x00019c40
        /*053c*/ 	.short	0x0100
        /*053e*/ 	.byte	0x08
	.zero		1


	//   ....[4]....
        /*0540*/ 	.word	0x000002a0
        /*0544*/ 	.word	0x000000ff
        /*0548*/ 	.word	0x00019c38
        /*054c*/ 	.short	0x0100
        /*054e*/ 	.byte	0x08
	.zero		1


	//   ....[5]....
        /*0550*/ 	.word	0x000002b0
        /*0554*/ 	.word	0x000000ff
        /*0558*/ 	.word	0x00019c48
        /*055c*/ 	.short	0x0100
        /*055e*/ 	.byte	0x08
	.zero		1


	//   ....[6]....
        /*0560*/ 	.word	0x000003e0
        /*0564*/ 	.word	0x000000ff
        /*0568*/ 	.word	0x00019c50
        /*056c*/ 	.short	0x0100
        /*056e*/ 	.byte	0x08
	.zero		1


	//   ....[7]....
        /*0570*/ 	.word	0x000003f0
        /*0574*/ 	.word	0x000000ff
        /*0578*/ 	.word	0x00019c60
        /*057c*/ 	.short	0x0100
        /*057e*/ 	.byte	0x08
	.zero		1


	//   ....[8]....
        /*0580*/ 	.word	0x00000400
        /*0584*/ 	.word	0x000000ff
        /*0588*/ 	.word	0x00019c58
        /*058c*/ 	.short	0x0100
        /*058e*/ 	.byte	0x08
	.zero		1


	//   ....[9]....
        /*0590*/ 	.word	0x00000410
        /*0594*/ 	.word	0x000000ff
        /*0598*/ 	.word	0x00019c68
        /*059c*/ 	.short	0x0100
        /*059e*/ 	.byte	0x08
	.zero		1


	//   ....[10]....
        /*05a0*/ 	.word	0x00000500
        /*05a4*/ 	.word	0x000000ff
        /*05a8*/ 	.word	0x00019c70
        /*05ac*/ 	.short	0x0100
        /*05ae*/ 	.byte	0x06
	.zero		1


	//   ....[11]....
        /*05b0*/ 	.word	0x00000510
        /*05b4*/ 	.word	0x000000ff
        /*05b8*/ 	.word	0x00019c80
        /*05bc*/ 	.short	0x0100
        /*05be*/ 	.byte	0x06
	.zero		1


	//   ....[12]....
        /*05c0*/ 	.word	0x00000520
        /*05c4*/ 	.word	0x000000ff
        /*05c8*/ 	.word	0x00019c78
        /*05cc*/ 	.short	0x0100
        /*05ce*/ 	.byte	0x06
	.zero		1


	//   ....[13]....
        /*05d0*/ 	.word	0x00000530
        /*05d4*/ 	.word	0x000000ff
        /*05d8*/ 	.word	0x00019c88
        /*05dc*/ 	.short	0x0100
        /*05de*/ 	.byte	0x06
	.zero		1


	//   ....[14]....
        /*05e0*/ 	.word	0x00000660
        /*05e4*/ 	.word	0x000000ff
        /*05e8*/ 	.word	0x00019c90
        /*05ec*/ 	.short	0x0100
        /*05ee*/ 	.byte	0x08
	.zero		1


	//   ....[15]....
        /*05f0*/ 	.word	0x00000670
        /*05f4*/ 	.word	0x000000ff
        /*05f8*/ 	.word	0x00019ca0
        /*05fc*/ 	.short	0x0100
        /*05fe*/ 	.byte	0x08
	.zero		1


	//   ....[16]....
        /*0600*/ 	.word	0x00000680
        /*0604*/ 	.word	0x000000ff
        /*0608*/ 	.word	0x00019c98
        /*060c*/ 	.short	0x0100
        /*060e*/ 	.byte	0x08
	.zero		1


	//   ....[17]....
        /*0610*/ 	.word	0x00000690
        /*0614*/ 	.word	0x000000ff
        /*0618*/ 	.word	0x00019ca8
        /*061c*/ 	.short	0x0100
        /*061e*/ 	.byte	0x08
	.zero		1


	//   ....[18]....
        /*0620*/ 	.word	0x000007e0
        /*0624*/ 	.word	0x000000ff
        /*0628*/ 	.word	0x00019cb0
        /*062c*/ 	.short	0x0100
        /*062e*/ 	.byte	0x08
	.zero		1


	//   ....[19]....
        /*0630*/ 	.word	0x000007f0
        /*0634*/ 	.word	0x000000ff
        /*0638*/ 	.word	0x00019cc0
        /*063c*/ 	.short	0x0100
        /*063e*/ 	.byte	0x08
	.zero		1


	//   ....[20]....
        /*0640*/ 	.word	0x00000800
        /*0644*/ 	.word	0x000000ff
        /*0648*/ 	.word	0x00019cb8
        /*064c*/ 	.short	0x0100
        /*064e*/ 	.byte	0x08
	.zero		1


	//   ....[21]....
        /*0650*/ 	.word	0x00000810
        /*0654*/ 	.word	0x000000ff
        /*0658*/ 	.word	0x00019cc8
        /*065c*/ 	.short	0x0100
        /*065e*/ 	.byte	0x08
	.zero		1


	//   ....[22]....
        /*0660*/ 	.word	0x00001860
        /*0664*/ 	.word	0x000000ff
        /*0668*/ 	.word	0x00019c00
        /*066c*/ 	.short	0x010a
        /*066e*/ 	.byte	0x2e
	.zero		1


	//   ....[23]....
        /*0670*/ 	.word	0x000018e0
        /*0674*/ 	.word	0x00000003
        /*0678*/ 	.word	0x00019c30
        /*067c*/ 	.short	0x010a
        /*067e*/ 	.byte	0x3f
	.zero		1


	//   ....[24]....
        /*0680*/ 	.word	0x00001920
        /*0684*/ 	.word	0x00000003
        /*0688*/ 	.word	0x00019c30
        /*068c*/ 	.short	0x010a
        /*068e*/ 	.byte	0x3f
	.zero		1


	//   ....[25]....
        /*0690*/ 	.word	0x00001f20
        /*0694*/ 	.word	0x000000ff
        /*0698*/ 	.word	0x00000000
        /*069c*/ 	.short	0x0101
        /*069e*/ 	.byte	0x06
	.zero		1


	//   ....[26]....
        /*06a0*/ 	.word	0x00003b30
        /*06a4*/ 	.word	0x000000ff
        /*06a8*/ 	.word	0x00019c30
        /*06ac*/ 	.short	0x010a
        /*06ae*/ 	.byte	0x13
	.zero		1


	//   ....[27]....
        /*06b0*/ 	.word	0x00003b70
        /*06b4*/ 	.word	0x000000ff
        /*06b8*/ 	.word	0x00019c30
        /*06bc*/ 	.short	0x010a
        /*06be*/ 	.byte	0x13
	.zero		1


	//   ....[28]....
        /*06c0*/ 	.word	0x00003cd0
        /*06c4*/ 	.word	0x000000ff
        /*06c8*/ 	.word	0x00019c50
        /*06cc*/ 	.short	0x010a
        /*06ce*/ 	.byte	0x0b
	.zero		1


	//   ....[29]....
        /*06d0*/ 	.word	0x00003d10
        /*06d4*/ 	.word	0x000000ff
        /*06d8*/ 	.word	0x00019c50
        /*06dc*/ 	.short	0x010a
        /*06de*/ 	.byte	0x0b
	.zero		1


	//   ....[30]....
        /*06e0*/ 	.word	0x00003f70
        /*06e4*/ 	.word	0x000000ff
        /*06e8*/ 	.word	0x00000000
        /*06ec*/ 	.short	0x0101
        /*06ee*/ 	.byte	0x13
	.zero		1


	//   ....[31]....
        /*06f0*/ 	.word	0x00005ad0
        /*06f4*/ 	.word	0x000000ff
        /*06f8*/ 	.word	0x00000000
        /*06fc*/ 	.short	0x0101
        /*06fe*/ 	.byte	0x06
	.zero		1


	//   ....[32]....
        /*0700*/ 	.word	0x00006080
        /*0704*/ 	.word	0x000000ff
        /*0708*/ 	.word	0x00019c30
        /*070c*/ 	.short	0x010a
        /*070e*/ 	.byte	0x06
	.zero		1


	//   ....[33]....
        /*0710*/ 	.word	0x000060c0
        /*0714*/ 	.word	0x000000ff
        /*0718*/ 	.word	0x00019c30
        /*071c*/ 	.short	0x010a
        /*071e*/ 	.byte	0x06
	.zero		1


	//   ....[34]....
        /*0720*/ 	.word	0x00006220
        /*0724*/ 	.word	0x000000ff
        /*0728*/ 	.word	0x00019c50
        /*072c*/ 	.short	0x010a
        /*072e*/ 	.byte	0x0b
	.zero		1


	//   ....[35]....
        /*0730*/ 	.word	0x00006260
        /*0734*/ 	.word	0x000000ff
        /*0738*/ 	.word	0x00019c50
        /*073c*/ 	.short	0x010a
        /*073e*/ 	.byte	0x0b
	.zero		1


	//   ....[36]....
        /*0740*/ 	.word	0x00006520
        /*0744*/ 	.word	0x000000ff
        /*0748*/ 	.word	0x00000000
        /*074c*/ 	.short	0x0101
        /*074e*/ 	.byte	0x06
	.zero		1


	//   ....[37]....
        /*0750*/ 	.word	0x00007690
        /*0754*/ 	.word	0x000000ff
        /*0758*/ 	.word	0x00000000
        /*075c*/ 	.short	0x0101
        /*075e*/ 	.byte	0x06
	.zero		1


	//   ....[38]....
        /*0760*/ 	.word	0x00007bc0
        /*0764*/ 	.word	0x000000ff
        /*0768*/ 	.word	0x00019c50
        /*076c*/ 	.short	0x010a
        /*076e*/ 	.byte	0x0e
	.zero		1


	//   ....[39]....
        /*0770*/ 	.word	0x00007c00
        /*0774*/ 	.word	0x000000ff
        /*0778*/ 	.word	0x00019c50
        /*077c*/ 	.short	0x010a
        /*077e*/ 	.byte	0x0e
	.zero		1


	//   ....[40]....
        /*0780*/ 	.word	0x00008210
        /*0784*/ 	.word	0x000000ff
        /*0788*/ 	.word	0x00000000
        /*078c*/ 	.short	0x0101
        /*078e*/ 	.byte	0x04
	.zero		1


	//   ....[41]....
        /*0790*/ 	.word	0x00009720
        /*0794*/ 	.word	0x00000000
        /*0798*/ 	.word	0x00000000
        /*079c*/ 	.short	0x0101
        /*079e*/ 	.byte	0x3f
	.zero		1


	//   ....[42]....
        /*07a0*/ 	.word	0x0000b760
        /*07a4*/ 	.word	0x00000004
        /*07a8*/ 	.word	0x00019c80
        /*07ac*/ 	.short	0x010a
        /*07ae*/ 	.byte	0x3f
	.zero		1


	//   ....[43]....
        /*07b0*/ 	.word	0x0000bb40
        /*07b4*/ 	.word	0x00000004
        /*07b8*/ 	.word	0x00019c70
        /*07bc*/ 	.short	0x0107
        /*07be*/ 	.byte	0x3f
	.zero		1


	//   ....[44]....
        /*07c0*/ 	.word	0x0000bc00
        /*07c4*/ 	.word	0x00000004
        /*07c8*/ 	.word	0x00019c70
        /*07cc*/ 	.short	0x0101
        /*07ce*/ 	.byte	0x3f
	.zero		1


	//   ....[45]....
        /*07d0*/ 	.word	0x0000bc30
        /*07d4*/ 	.word	0x00000004
        /*07d8*/ 	.word	0x00019c40
        /*07dc*/ 	.short	0x010a
        /*07de*/ 	.byte	0x3f
	.zero		1


	//   ....[46]....
        /*07e0*/ 	.word	0x0000bf50
        /*07e4*/ 	.word	0x00000004
        /*07e8*/ 	.word	0x00019c30
        /*07ec*/ 	.short	0x0107
        /*07ee*/ 	.byte	0x3f
	.zero		1


	//   ....[47]....
        /*07f0*/ 	.word	0x0000c020
        /*07f4*/ 	.word	0x00000004
        /*07f8*/ 	.word	0x00019c30
        /*07fc*/ 	.short	0x0101
        /*07fe*/ 	.byte	0x3f
	.zero		1


	//   ....[48]....
        /*0800*/ 	.word	0x0000c8f0
        /*0804*/ 	.word	0x00000010
        /*0808*/ 	.word	0x00019c00
        /*080c*/ 	.short	0x0107
        /*080e*/ 	.byte	0x3f
	.zero		1


	//   ....[49]....
        /*0810*/ 	.word	0x0000c9f0
        /*0814*/ 	.word	0x00000010
        /*0818*/ 	.word	0x00019c00
        /*081c*/ 	.short	0x0101
        /*081e*/ 	.byte	0x3f
	.zero		1


	//   ....[50]....
        /*0820*/ 	.word	0x0000ca10
        /*0824*/ 	.word	0x00000010
        /*0828*/ 	.word	0x00019c20
        /*082c*/ 	.short	0x010a
        /*082e*/ 	.byte	0x3f
	.zero		1


	//   ....[51]....
        /*0830*/ 	.word	0x0000cda0
        /*0834*/ 	.word	0x00000004
        /*0838*/ 	.word	0x00019c80
        /*083c*/ 	.short	0x010a
        /*083e*/ 	.byte	0x3f
	.zero		1


	//   ....[52]....
        /*0840*/ 	.word	0x0000d0e0
        /*0844*/ 	.word	0x00000004
        /*0848*/ 	.word	0x00019c70
        /*084c*/ 	.short	0x0107
        /*084e*/ 	.byte	0x3f
	.zero		1


	//   ....[53]....
        /*0850*/ 	.word	0x0000d1a0
        /*0854*/ 	.word	0x00000004
        /*0858*/ 	.word	0x00019c70
        /*085c*/ 	.short	0x0101
        /*085e*/ 	.byte	0x3f
	.zero		1


	//   ....[54]....
        /*0860*/ 	.word	0x0000d1d0
        /*0864*/ 	.word	0x00000004
        /*0868*/ 	.word	0x00019c40
        /*086c*/ 	.short	0x010a
        /*086e*/ 	.byte	0x3f
	.zero		1


	//   ....[55]....
        /*0870*/ 	.word	0x0000d4c0
        /*0874*/ 	.word	0x00000004
        /*0878*/ 	.word	0x00019c30
        /*087c*/ 	.short	0x0107
        /*087e*/ 	.byte	0x3f
	.zero		1


	//   ....[56]....
        /*0880*/ 	.word	0x0000d590
        /*0884*/ 	.word	0x00000004
        /*0888*/ 	.word	0x00019c30
        /*088c*/ 	.short	0x0101
        /*088e*/ 	.byte	0x3f
	.zero		1


	//   ....[57]....
        /*0890*/ 	.word	0x0000d610
        /*0894*/ 	.word	0x00000002
        /*0898*/ 	.word	0x00019c70
        /*089c*/ 	.short	0x010a
        /*089e*/ 	.byte	0x3f
	.zero		1


	//   ....[58]....
        /*08a0*/ 	.word	0x0000d6a0
        /*08a4*/ 	.word	0x00000002
        /*08a8*/ 	.word	0x00019c60
        /*08ac*/ 	.short	0x010a
        /*08ae*/ 	.byte	0x3f
	.zero		1


	//   ....[59]....
        /*08b0*/ 	.word	0x0000db10
        /*08b4*/ 	.word	0x00000002
        /*08b8*/ 	.word	0x00019c50
        /*08bc*/ 	.short	0x0101
        /*08be*/ 	.byte	0x3f
	.zero		1


	//   ....[60]....
        /*08c0*/ 	.word	0x0000dba0
        /*08c4*/ 	.word	0x00000002
        /*08c8*/ 	.word	0x00000000
        /*08cc*/ 	.short	0x0101
        /*08ce*/ 	.byte	0x3f
	.zero		1


	//   ....[61]....
        /*08d0*/ 	.word	0x0000dd70
        /*08d4*/ 	.word	0x00000000
        /*08d8*/ 	.word	0x00019c70
        /*08dc*/ 	.short	0x010a
        /*08de*/ 	.byte	0x3f
	.zero		1


	//   ....[62]....
        /*08e0*/ 	.word	0x0000ddf0
        /*08e4*/ 	.word	0x00000000
        /*08e8*/ 	.word	0x00019c60
        /*08ec*/ 	.short	0x010a
        /*08ee*/ 	.byte	0x3f
	.zero		1


	//   ....[63]....
        /*08f0*/ 	.word	0x0000e270
        /*08f4*/ 	.word	0x00000000
        /*08f8*/ 	.word	0x00019c50
        /*08fc*/ 	.short	0x0101
        /*08fe*/ 	.byte	0x3f
	.zero		1


	//   ....[64]....
        /*0900*/ 	.word	0x0000e330
        /*0904*/ 	.word	0x00000000
        /*0908*/ 	.word	0x00000000
        /*090c*/ 	.short	0x0101
        /*090e*/ 	.byte	0x3f
	.zero		1


	//   ....[65]....
        /*0910*/ 	.word	0x0000e5b0
        /*0914*/ 	.word	0x00000005
        /*0918*/ 	.word	0x00019c20
        /*091c*/ 	.short	0x010a
        /*091e*/ 	.byte	0x3f
	.zero		1


	//   ....[66]....
        /*0920*/ 	.word	0x0000e730
        /*0924*/ 	.word	0x00000003
        /*0928*/ 	.word	0x00019c40
        /*092c*/ 	.short	0x010a
        /*092e*/ 	.byte	0x3f
	.zero		1


	//   ....[67]....
        /*0930*/ 	.word	0x0000e7d0
        /*0934*/ 	.word	0x00000005
        /*0938*/ 	.word	0x00019c40
        /*093c*/ 	.short	0x010a
        /*093e*/ 	.byte	0x3f
	.zero		1


	//   ....[68]....
        /*0940*/ 	.word	0x0000e810
        /*0944*/ 	.word	0x00000003
        /*0948*/ 	.word	0x00019c60
        /*094c*/ 	.short	0x010a
        /*094e*/ 	.byte	0x3f
	.zero		1


	//   ....[69]....
        /*0950*/ 	.word	0x0000e850
        /*0954*/ 	.word	0x00000005
        /*0958*/ 	.word	0x00019c60
        /*095c*/ 	.short	0x010a
        /*095e*/ 	.byte	0x3f
	.zero		1


	//   ....[70]....
        /*0960*/ 	.word	0x0000e890
        /*0964*/ 	.word	0x00000003
        /*0968*/ 	.word	0x00019c80
        /*096c*/ 	.short	0x010a
        /*096e*/ 	.byte	0x3f
	.zero		1


	//   ....[71]....
        /*0970*/ 	.word	0x0000e8d0
        /*0974*/ 	.word	0x00000005
        /*0978*/ 	.word	0x00019c80
        /*097c*/ 	.short	0x010a
        /*097e*/ 	.byte	0x3f
	.zero		1


	//   ....[72]....
        /*0980*/ 	.word	0x0000e940
        /*0984*/ 	.word	0x00000003
        /*0988*/ 	.word	0x00019c00
        /*098c*/ 	.short	0x010a
        /*098e*/ 	.byte	0x3f
	.zero		1


	//   ....[73]....
        /*0990*/ 	.word	0x0000e990
        /*0994*/ 	.word	0x00000003
        /*0998*/ 	.word	0x00019c30
        /*099c*/ 	.short	0x010a
        /*099e*/ 	.byte	0x3f
	.zero		1


	//   ....[74]....
        /*09a0*/ 	.word	0x0000e9f0
        /*09a4*/ 	.word	0x00000007
        /*09a8*/ 	.word	0x00019c30
        /*09ac*/ 	.short	0x010a
        /*09ae*/ 	.byte	0x3f
	.zero		1


	//   ....[75]....
        /*09b0*/ 	.word	0x0000ea50
        /*09b4*/ 	.word	0x00000007
        /*09b8*/ 	.word	0x00019c50
        /*09bc*/ 	.short	0x010a
        /*09be*/ 	.byte	0x3f
	.zero		1


	//   ....[76]....
        /*09c0*/ 	.word	0x0000eab0
        /*09c4*/ 	.word	0x00000009
        /*09c8*/ 	.word	0x00019c30
        /*09cc*/ 	.short	0x010a
        /*09ce*/ 	.byte	0x3f
	.zero		1


	//   ....[77]....
        /*09d0*/ 	.word	0x0000eb10
        /*09d4*/ 	.word	0x00000009
        /*09d8*/ 	.word	0x00019c50
        /*09dc*/ 	.short	0x010a
        /*09de*/ 	.byte	0x3f
	.zero		1


	//   ....[78]....
        /*09e0*/ 	.word	0x0000eb70
        /*09e4*/ 	.word	0x00000006
        /*09e8*/ 	.word	0x00019c50
        /*09ec*/ 	.short	0x010a
        /*09ee*/ 	.byte	0x3f
	.zero		1


	//   ....[79]....
        /*09f0*/ 	.word	0x0000ec70
        /*09f4*/ 	.word	0x00000004
        /*09f8*/ 	.word	0x00019c80
        /*09fc*/ 	.short	0x010a
        /*09fe*/ 	.byte	0x3f
	.zero		1


	//   ....[80]....
        /*0a00*/ 	.word	0x0000efa0
        /*0a04*/ 	.word	0x00000004
        /*0a08*/ 	.word	0x00019c40
        /*0a0c*/ 	.short	0x010a
        /*0a0e*/ 	.byte	0x3f
	.zero		1


	//   ....[81]....
        /*0a10*/ 	.word	0x0000f640
        /*0a14*/ 	.word	0x00000010
        /*0a18*/ 	.word	0x00019c20
        /*0a1c*/ 	.short	0x010a
        /*0a1e*/ 	.byte	0x3f
	.zero		1


	//   ....[82]....
        /*0a20*/ 	.word	0x0000f690
        /*0a24*/ 	.word	0x00000004
        /*0a28*/ 	.word	0x00019c80
        /*0a2c*/ 	.short	0x010a
        /*0a2e*/ 	.byte	0x3f
	.zero		1


	//   ....[83]....
        /*0a30*/ 	.word	0x0000f990
        /*0a34*/ 	.word	0x00000004
        /*0a38*/ 	.word	0x00019c40
        /*0a3c*/ 	.short	0x010a
        /*0a3e*/ 	.byte	0x3f
	.zero		1


	//   ....[84]....
        /*0a40*/ 	.word	0x0000fc40
        /*0a44*/ 	.word	0x00000002
        /*0a48*/ 	.word	0x00019c70
        /*0a4c*/ 	.short	0x010a
        /*0a4e*/ 	.byte	0x3f
	.zero		1


	//   ....[85]....
        /*0a50*/ 	.word	0x0000fc90
        /*0a54*/ 	.word	0x00000002
        /*0a58*/ 	.word	0x00019c60
        /*0a5c*/ 	.short	0x010a
        /*0a5e*/ 	.byte	0x3f
	.zero		1


	//   ....[86]....
        /*0a60*/ 	.word	0x0000fce0
        /*0a64*/ 	.word	0x00000000
        /*0a68*/ 	.word	0x00019c70
        /*0a6c*/ 	.short	0x010a
        /*0a6e*/ 	.byte	0x3f
	.zero		1


	//   ....[87]....
        /*0a70*/ 	.word	0x0000fd30
        /*0a74*/ 	.word	0x00000000
        /*0a78*/ 	.word	0x00019c60
        /*0a7c*/ 	.short	0x010a
        /*0a7e*/ 	.byte	0x3f
	.zero		1


	//   ....[88]....
        /*0a80*/ 	.word	0x0000fd80
        /*0a84*/ 	.word	0x00000005
        /*0a88*/ 	.word	0x00019c20
        /*0a8c*/ 	.short	0x010a
        /*0a8e*/ 	.byte	0x3f
	.zero		1


	//   ....[89]....
        /*0a90*/ 	.word	0x0000ff20
        /*0a94*/ 	.word	0x00000003
        /*0a98*/ 	.word	0x00019c40
        /*0a9c*/ 	.short	0x010a
        /*0a9e*/ 	.byte	0x3f
	.zero		1


	//   ....[90]....
        /*0aa0*/ 	.word	0x0000ff70
        /*0aa4*/ 	.word	0x00000005
        /*0aa8*/ 	.word	0x00019c40
        /*0aac*/ 	.short	0x010a
        /*0aae*/ 	.byte	0x3f
	.zero		1


	//   ....[91]....
        /*0ab0*/ 	.word	0x0000ffc0
        /*0ab4*/ 	.word	0x00000003
        /*0ab8*/ 	.word	0x00019c60
        /*0abc*/ 	.short	0x010a
        /*0abe*/ 	.byte	0x3f
	.zero		1


	//   ....[92]....
        /*0ac0*/ 	.word	0x00010010
        /*0ac4*/ 	.word	0x00000005
        /*0ac8*/ 	.word	0x00019c60
        /*0acc*/ 	.short	0x010a
        /*0ace*/ 	.byte	0x3f
	.zero		1


	//   ....[93]....
        /*0ad0*/ 	.word	0x00010060
        /*0ad4*/ 	.word	0x00000003
        /*0ad8*/ 	.word	0x00019c80
        /*0adc*/ 	.short	0x010a
        /*0ade*/ 	.byte	0x3f
	.zero		1


	//----- nvinfo : EIATTR_NUM_MBARRIERS
	.align		4
.L_1310:
        /*0ae0*/ 	.byte	0x03, 0x38
        /*0ae2*/ 	.short	0x0016


	//----- nvinfo : EIATTR_EXIT_INSTR_OFFSETS
	.align		4
        /*0ae4*/ 	.byte	0x04, 0x1c
        /*0ae6*/ 	.short	(.L_1312 - .L_1311)


	//   ....[0]....
.L_1311:
        /*0ae8*/ 	.word	0x00000960


	//   ....[1]....
        /*0aec*/ 	.word	0x0000a1a0


	//   ....[2]....
        /*0af0*/ 	.word	0x0000e920


	//----- nvinfo : EIATTR_MAX_THREADS
	.align		4
.L_1312:
        /*0af4*/ 	.byte	0x04, 0x05
        /*0af6*/ 	.short	(.L_1314 - .L_1313)
.L_1313:
        /*0af8*/ 	.word	0x00000200
        /*0afc*/ 	.word	0x00000001
        /*0b00*/ 	.word	0x00000001


	//----- nvinfo : EIATTR_CRS_STACK_SIZE
	.align		4
.L_1314:
        /*0b04*/ 	.byte	0x04, 0x1e
        /*0b06*/ 	.short	(.L_1316 - .L_1315)
.L_1315:
        /*0b08*/ 	.word	0x00000000


	//----- nvinfo : EIATTR_CBANK_PARAM_SIZE
	.align		4
.L_1316:
        /*0b0c*/ 	.byte	0x03, 0x19
        /*0b0e*/ 	.short	0x0af0


	//----- nvinfo : EIATTR_PARAM_CBANK
	.align		4
        /*0b10*/ 	.byte	0x04, 0x0a
        /*0b12*/ 	.short	(.L_1318 - .L_1317)
	.align		4
.L_1317:
        /*0b14*/ 	.word	index@(.nv.constant0._ZN7cutlass13device_kernelIN5flash11enable_sm90INS1_16FlashAttnFwdSm90INS1_25CollectiveMainloopFwdSm90ILi2EN4cute5tupleIJNS5_1CILi1EEES8_S8_EEENS6_IJNS7_ILi192EEENS7_ILi128EEENS7_ILi96EEEEEELi96ENS_12float_e4m3_tEfNS_4arch4Sm90ELb1ELb0ELb0ELb0ELb1ELb0ELb0ELb1ELb1ELb1ELb0ELb0EEENS1_21CollectiveEpilogueFwdINS6_IJSA_SC_SB_EEES9_NS_10bfloat16_tESG_Li384ELb0ELb1ELb0ELb1EEENS1_30DynamicPersistentTileSchedulerILi384ELi128ELb0ELb1ELb1EEEEEEEEEvNT_6ParamsE)
        /*0b18*/ 	.short	0x0210
        /*0b1a*/ 	.short	0x0af0


	//----- nvinfo : EIATTR_SW_WAR
	.align		4
.L_1318:
        /*0b1c*/ 	.byte	0x04, 0x36
        /*0b1e*/ 	.short	(.L_1320 - .L_1319)
.L_1319:
        /*0b20*/ 	.word	0x00000008
.L_1320:


//--------------------- .nv.info._ZN7cutlass13device_kernelIN5flash11enable_sm90INS1_16FlashAttnFwdSm90INS1_25CollectiveMainloopFwdSm90ILi2EN4cute5tupleIJNS5_1CILi1EEES8_S8_EEENS6_IJNS7_ILi192EEENS7_ILi128EEENS7_ILi96EEEEEELi96ENS_12float_e4m3_tEfNS_4arch4Sm90ELb1ELb0ELb0ELb1ELb1ELb0ELb0ELb1ELb1ELb1ELb0ELb0EEENS1_21CollectiveEpilogueFwdINS6_IJSA_SC_SB_EEES9_NS_10bfloat16_tESG_Li384ELb1ELb1ELb0ELb1EEENS1_36VarlenDynamicPersistentTileSchedulerILi192ELi128ELi384ELi128ELb0ELb1ELb1ELb1ELb1ELb1EEEEEEEEEvNT_6ParamsE --------------------------
	.section	.nv.info._ZN7cutlass13device_kernelIN5flash11enable_sm90INS1_16FlashAttnFwdSm90INS1_25CollectiveMainloopFwdSm90ILi2EN4cute5tupleIJNS5_1CILi1EEES8_S8_EEENS6_IJNS7_ILi192EEENS7_ILi128EEENS7_ILi96EEEEEELi96ENS_12float_e4m3_tEfNS_4arch4Sm90ELb1ELb0ELb0ELb1ELb1ELb0ELb0ELb1ELb1ELb1ELb0ELb0EEENS1_21CollectiveEpilogueFwdINS6_IJSA_SC_SB_EEES9_NS_10bfloat16_tESG_Li384ELb1ELb1ELb0ELb1EEENS1_36VarlenDynamicPersistentTileSchedulerILi192ELi128ELi384ELi128ELb0ELb1ELb1ELb1ELb1ELb1EEEEEEEEEvNT_6ParamsE,"",@"SHT_CUDA_INFO"
	.sectionflags	@""
	.align	4


	//----- nvinfo : EIATTR_CUDA_API_VERSION
	.align		4
        /*0000*/ 	.byte	0x04, 0x37
        /*0002*/ 	.short	(.L_1322 - .L_1321)
.L_1321:
        /*0004*/ 	.word	0x00000082


	//----- nvinfo : EIATTR_KPARAM_INFO
	.align		4
.L_1322:
        /*0008*/ 	.byte	0x04, 0x17
        /*000a*/ 	.short	(.L_1324 - .L_1323)
.L_1323:
        /*000c*/ 	.word	0x00000000
        /*0010*/ 	.short	0x0000
        /*0012*/ 	.short	0x0070
        /*0014*/ 	.byte	0x00, 0xf0, 0x01, 0x2a


	//----- nvinfo : EIATTR_SPARSE_MMA_MASK
	.align		4
.L_1324:
        /*0018*/ 	.byte	0x03, 0x50
        /*001a*/ 	.short	0x0000


	//----- nvinfo : EIATTR_MAXREG_COUNT
	.align		4
        /*001c*/ 	.byte	0x03, 0x1b
        /*001e*/ 	.short	0x0080


	//----- nvinfo : EIATTR_NUM_BARRIERS
	.align		4
        /*0020*/ 	.byte	0x02, 0x4c
        /*0022*/ 	.byte	0x09
	.zero		1


	//----- nvinfo : EIATTR_EXTERNS
	.align		4
        /*0024*/ 	.byte	0x04, 0x0f
        /*0026*/ 	.short	(.L_1326 - .L_1325)


	//   ....[0]....
	.align		4
.L_1325:
        /*0028*/ 	.word	index@(__assertfail)


	//----- nvinfo : EIATTR_ANNOTATIONS
	.align		4
.L_1326:
        /*002c*/ 	.byte	0x04, 0x55
        /*002e*/ 	.short	(.L_1328 - .L_1327)


	//   ....[0]....
.L_1327:
        /* <DEDUP_REMOVED lines=18> */


	//----- nvinfo : EIATTR_MERCURY_ISA_VERSION
	.align		4
.L_1328:
        /*0138*/ 	.byte	0x03, 0x5f
        /*013a*/ 	.short	0x0101


	//----- nvinfo : EIATTR_UNUSED_LOAD_BYTE_OFFSET
	.align		4
        /*013c*/ 	.byte	0x04, 0x44
        /*013e*/ 	.short	(.L_1330 - .L_1329)


	//   ....[0]....
.L_1329:
        /*0140*/ 	.word	0x00000940
        /*0144*/ 	.word	0x0000fff0


	//   ....[1]....
        /*0148*/ 	.word	0x00008650
        /*014c*/ 	.word	0x0000fff0


	//----- nvinfo : EIATTR_INT_WARP_WIDE_INSTR_OFFSETS
	.align		4
.L_1330:
        /*0150*/ 	.byte	0x04, 0x31
        /*0152*/ 	.short	(.L_1332 - .L_1331)


	//   ....[0]....
.L_1331:
        /*0154*/ 	.word	0x000000c0


	//   ....[1]....
        /*0158*/ 	.word	0x000000d0


	//   ....[2]....
        /*015c*/ 	.word	0x00000170


	//   ....[3]....
        /*0160*/ 	.word	0x0000bd80


	//   ....[4]....
        /*0164*/ 	.word	0x0000be10


	//   ....[5]....
        /*0168*/ 	.word	0x0000efc0


	//   ....[6]....
        /*016c*/ 	.word	0x0000f050


	//----- nvinfo : EIATTR_COOP_GROUP_MASK_REGIDS
	.align		4
.L_1332:
        /*0170*/ 	.byte	0x04, 0x29
        /*0172*/ 	.short	(.L_1334 - .L_1333)


	//   ....[0]....
.L_1333:
        /*0174*/ 	.word	0xffffffff


	//   ....[1]....
        /*0178*/ 	.word	0xffffffff


	//   ....[2]....
        /*017c*/ 	.word	0xffffffff


	//   ....[3]....
        /*0180*/ 	.word	0xffffffff


	//   ....[4]....
        /*0184*/ 	.word	0xffffffff


	//   ....[5]....
        /*0188*/ 	.word	0xffffffff


	//   ....[6]....
        /*018c*/ 	.word	0xffffffff


	//   ....[7]....
        /*0190*/ 	.word	0xffffffff


	//   ....[8]....
        /*0194*/ 	.word	0xffffffff


	//   ....[9]....
        /*0198*/ 	.word	0xffffffff


	//   ....[10]....
        /*019c*/ 	.word	0xffffffff


	//   ....[11]....
        /*01a0*/ 	.word	0xffffffff


	//   ....[12]....
        /*01a4*/ 	.word	0xffffffff


	//   ....[13]....
        /*01a8*/ 	.word	0xffffffff


	//   ....[14]....
        /*01ac*/ 	.word	0xffffffff


	//   ....[15]....
        /*01b0*/ 	.word	0xffffffff


	//   ....[16]....
        /*01b4*/ 	.word	0xffffffff


	//   ....[17]....
        /*01b8*/ 	.word	0xffffffff


	//   ....[18]....
        /*01bc*/ 	.word	0xffffffff


	//   ....[19]....
        /*01c0*/ 	.word	0xffffffff


	//   ....[20]....
        /*01c4*/ 	.word	0xffffffff


	//   ....[21]....
        /*01c8*/ 	.word	0xffffffff


	//   ....[22]....
        /*01cc*/ 	.word	0xffffffff


	//   ....[23]....
        /*01d0*/ 	.word	0xffffffff


	//   ....[24]....
        /*01d4*/ 	.word	0xffffffff


	//   ....[25]....
        /*01d8*/ 	.word	0xffffffff


	//   ....[26]....
        /*01dc*/ 	.word	0xffffffff


	//   ....[27]....
        /*01e0*/ 	.word	0xffffffff


	//   ....[28]....
        /*01e4*/ 	.word	0xffffffff


	//   ....[29]....
        /*01e8*/ 	.word	0xffffffff


	//   ....[30]....
        /*01ec*/ 	.word	0xffffffff


	//   ....[31]....
        /*01f0*/ 	.word	0xffffffff


	//   ....[32]....
        /*01f4*/ 	.word	0xffffffff


	//   ....[33]....
        /*01f8*/ 	.word	0xffffffff


	//   ....[34]....
        /*01fc*/ 	.word	0xffffffff


	//   ....[35]....
        /*0200*/ 	.word	0xffffffff


	//   ....[36]....
        /*0204*/ 	.word	0xffffffff


	//   ....[37]....
        /*0208*/ 	.word	0xffffffff


	//   ....[38]....
        /*020c*/ 	.word	0xffffffff


	//   ....[39]....
        /*0210*/ 	.word	0xffffffff


	//   ....[40]....
        /*0214*/ 	.word	0xffffffff


	//   ....[41]....
        /*0218*/ 	.word	0xffffffff


	//   ....[42]....
        /*021c*/ 	.word	0xffffffff


	//   ....[43]....
        /*0220*/ 	.word	0xffffffff


	//   ....[44]....
        /*0224*/ 	.word	0xffffffff


	//   ....[45]....
        /*0228*/ 	.word	0xffffffff


	//   ....[46]....
        /*022c*/ 	.word	0xffffffff


	//   ....[47]....
        /*0230*/ 	.word	0xffffffff


	//   ....[48]....
        /*0234*/ 	.word	0xffffffff


	//   ....[49]....
        /*0238*/ 	.word	0xffffffff


	//   ....[50]....
        /*023c*/ 	.word	0xffffffff


	//   ....[51]....
        /*0240*/ 	.word	0xffffffff


	//   ....[52]....
        /*0244*/ 	.word	0xffffffff


	//   ....[53]....
        /*0248*/ 	.word	0xffffffff


	//   ....[54]....
        /*024c*/ 	.word	0xffffffff


	//   ....[55]....
        /*0250*/ 	.word	0xffffffff


	//   ....[56]....
        /*0254*/ 	.word	0xffffffff


	//   ....[57]....
        /*0258*/ 	.word	0xffffffff


	//   ....[58]....
        /*025c*/ 	.word	0xffffffff


	//   ....[59]....
        /*0260*/ 	.word	0xffffffff


	//   ....[60]....
        /*0264*/ 	.word	0xffffffff


	//   ....[61]....
        /*0268*/ 	.word	0xffffffff


	//   ....[62]....
        /*026c*/ 	.word	0xffffffff


	//   ....[63]....
        /*0270*/ 	.word	0xffffffff


	//   ....[64]....
        /*0274*/ 	.word	0xffffffff


	//   ....[65]....
        /*0278*/ 	.word	0xffffffff


	//   ....[66]....
        /*027c*/ 	.word	0xffffffff


	//   ....[67]....
        /*0280*/ 	.word	0xffffffff


	//   ....[68]....
        /*0284*/ 	.word	0xffffffff


	//   ....[69]....
        /*0288*/ 	.word	0xffffffff


	//   ....[70]....
        /*028c*/ 	.word	0xffffffff


	//   ....[71]....
        /*0290*/ 	.word	0xffffffff


	//   ....[72]....
        /*0294*/ 	.word	0xffffffff


	//   ....[73]....
        /*0298*/ 	.word	0xffffffff


	//   ....[74]....
        /*029c*/ 	.word	0xffffffff


	//   ....[75]....
        /*02a0*/ 	.word	0xffffffff


	//   ....[76]....
        /*02a4*/ 	.word	0xffffffff


	//   ....[77]....
        /*02a8*/ 	.word	0xffffffff


	//   ....[78]....
        /*02ac*/ 	.word	0xffffffff


	//   ....[79]....
        /*02b0*/ 	.word	0xffffffff


	//   ....[80]....
        /*02b4*/ 	.word	0xffffffff


	//   ....[81]....
        /*02b8*/ 	.word	0xffffffff


	//   ....[82]....
        /*02bc*/ 	.word	0xffffffff


	//   ....[83]....
        /*02c0*/ 	.word	0xffffffff


	//   ....[84]....
        /*02c4*/ 	.word	0xffffffff


	//   ....[85]....
        /*02c8*/ 	.word	0xffffffff


	//   ....[86]....
        /*02cc*/ 	.word	0xffffffff


	//   ....[87]....
        /*02d0*/ 	.word	0xffffffff


	//   ....[88]....
        /*02d4*/ 	.word	0xffffffff


	//   ....[89]....
        /*02d8*/ 	.word	0xffffffff


	//   ....[90]....
        /*02dc*/ 	.word	0xffffffff


	//   ....[91]....
        /*02e0*/ 	.word	0xffffffff


	//   ....[92]....
        /*02e4*/ 	.word	0xffffffff


	//   ....[93]....
        /*02e8*/ 	.word	0xffffffff


	//   ....[94]....
        /*02ec*/ 	.word	0xffffffff


	//   ....[95]....
        /*02f0*/ 	.word	0xffffffff


	//   ....[96]....
        /*02f4*/ 	.word	0xffffffff


	//   ....[97]....
        /*02f8*/ 	.word	0xffffffff


	//   ....[98]....
        /*02fc*/ 	.word	0xffffffff


	//   ....[99]....
        /*0300*/ 	.word	0xffffffff


	//   ....[100]....
        /*0304*/ 	.word	0xffffffff


	//   ....[101]....
        /*0308*/ 	.word	0xffffffff


	//   ....[102]....
        /*030c*/ 	.word	0xffffffff


	//   ....[103]....
        /*0310*/ 	.word	0xffffffff


	//   ....[104]....
        /*0314*/ 	.word	0xffffffff


	//   ....[105]....
        /*0318*/ 	.word	0xffffffff


	//   ....[106]....
        /*031c*/ 	.word	0xffffffff


	//   ....[107]....
        /*0320*/ 	.word	0xffffffff


	//   ....[108]....
        /*0324*/ 	.word	0xffffffff


	//   ....[109]....
        /*0328*/ 	.word	0xffffffff


	//   ....[110]....
        /*032c*/ 	.word	0xffffffff


	//   ....[111]....
        /*0330*/ 	.word	0xffffffff


	//   ....[112]....
        /*0334*/ 	.word	0xffffffff


	//   ....[113]....
        /*0338*/ 	.word	0xffffffff


	//   ....[114]....
        /*033c*/ 	.word	0xffffffff


	//   ....[115]....
        /*0340*/ 	.word	0xffffffff


	//   ....[116]....
        /*0344*/ 	.word	0xffffffff


	//   ....[117]....
        /*0348*/ 	.word	0xffffffff


	//   ....[118]....
        /*034c*/ 	.word	0xffffffff


	//   ....[119]....
        /*0350*/ 	.word	0x0500000f


	//   ....[120]....
        /*0354*/ 	.word	0x0500000f


	//   ....[121]....
        /*0358*/ 	.word	0x0500000f


	//   ....[122]....
        /*035c*/ 	.word	0x0500000f


	//   ....[123]....
        /*0360*/ 	.word	0x0500000f


	//   ....[124]....
        /*0364*/ 	.word	0x0500000f


	//   ....[125]....
        /*0368*/ 	.word	0x0500000f


	//   ....[126]....
        /*036c*/ 	.word	0x0500000f


	//   ....[127]....
        /*0370*/ 	.word	0x0500000f


	//   ....[128]....
        /*0374*/ 	.word	0x0500000f


	//   ....[129]....
        /*0378*/ 	.word	0x0500000f


	//   ....[130]....
        /*037c*/ 	.word	0x0500000f


	//   ....[131]....
        /*0380*/ 	.word	0x0500000f


	//   ....[132]....
        /*0384*/ 	.word	0x0500000f


	//   ....[133]....
        /*0388*/ 	.word	0x0500000f


	//   ....[134]....
        /*038c*/ 	.word	0x0500000f


	//   ....[135]....
        /*0390*/ 	.word	0x0500000f


	//   ....[136]....
        /*0394*/ 	.word	0x0500000f


	//   ....[137]....
        /*0398*/ 	.word	0x0500000f


	//   ....[138]....
        /*039c*/ 	.word	0x0500000f


	//   ....[139]....
        /*03a0*/ 	.word	0x0500000f


	//   ....[140]....
        /*03a4*/ 	.word	0x0500000f


	//   ....[141]....
        /*03a8*/ 	.word	0x0500000f


	//   ....[142]....
        /*03ac*/ 	.word	0x0500000f


	//----- nvinfo : EIATTR_COOP_GROUP_INSTR_OFFSETS
	.align		4
.L_1334:
        /*03b0*/ 	.byte	0x04, 0x28
        /*03b2*/ 	.short	(.L_1336 - .L_1335)


	//   ....[0]....
.L_1335:
        /*03b4*/ 	.word	0x00000070


	//   ....[1]....
        /*03b8*/ 	.word	0x000000b0


	//   ....[2]....
        /*03bc*/ 	.word	0x000002d0


	//   ....[3]....
        /*03c0*/ 	.word	0x00000430


	//   ....[4]....
        /*03c4*/ 	.word	0x00000550


	//   ....[5]....
        /*03c8*/ 	.word	0x000006b0


	//   ....[6]....
        /*03cc*/ 	.word	0x00001790


	//   ....[7]....
        /*03d0*/ 	.word	0x00001e40


	//   ....[8]....
        /*03d4*/ 	.word	0x00001e70


	//   ....[9]....
        /*03d8*/ 	.word	0x000025e0


	//   ....[10]....
        /*03dc*/ 	.word	0x000026b0


	//   ....[11]....
        /*03e0*/ 	.word	0x00003020


	//   ....[12]....
        /*03e4*/ 	.word	0x00003090


	//   ....[13]....
        /*03e8*/ 	.word	0x000040f0


	//   ....[14]....
        /*03ec*/ 	.word	0x00004110


	//   ....[15]....
        /*03f0*/ 	.word	0x00004790


	//   ....[16]....
        /*03f4*/ 	.word	0x000048a0


	//   ....[17]....
        /*03f8*/ 	.word	0x000050b0


	//   ....[18]....
        /*03fc*/ 	.word	0x00005130


	//   ....[19]....
        /*0400*/ 	.word	0x000069b0


	//   ....[20]....
        /*0404*/ 	.word	0x000069c0


	//   ....[21]....
        /*0408*/ 	.word	0x000069f0


	//   ....[22]....
        /*040c*/ 	.word	0x00006a00


	//   ....[23]....
        /*0410*/ 	.word	0x00007fb0


	//   ....[24]....
        /*0414*/ 	.word	0x00007fd0


	//   ....[25]....
        /*0418*/ 	.word	0x00008040


	//   ....[26]....
        /*041c*/ 	.word	0x00008050


	//   ....[27]....
        /*0420*/ 	.word	0x00008cf0


	//   ....[28]....
        /*0424*/ 	.word	0x00008d00


	//   ....[29]....
        /*0428*/ 	.word	0x00008d10


	//   ....[30]....
        /*042c*/ 	.word	0x00008d20


	//   ....[31]....
        /*0430*/ 	.word	0x00008d30


	//   ....[32]....
        /*0434*/ 	.word	0x00008d40


	//   ....[33]....
        /*0438*/ 	.word	0x00008d50


	//   ....[34]....
        /*043c*/ 	.word	0x00008d60


	//   ....[35]....
        /*0440*/ 	.word	0x00008d90


	//   ....[36]....
        /*0444*/ 	.word	0x00008da0


	//   ....[37]....
        /*0448*/ 	.word	0x00008dd0


	//   ....[38]....
        /*044c*/ 	.word	0x00008e00


	//   ....[39]....
        /*0450*/ 	.word	0x00008e40


	//   ....[40]....
        /*0454*/ 	.word	0x00008e60


	//   ....[41]....
        /*0458*/ 	.word	0x00008e90


	//   ....[42]....
        /*045c*/ 	.word	0x00008ea0


	//   ....[43]....
        /*0460*/ 	.word	0x00008ed0


	//   ....[44]....
        /*0464*/ 	.word	0x00008ee0


	//   ....[45]....
        /*0468*/ 	.word	0x00008ef0


	//   ....[46]....
        /*046c*/ 	.word	0x00008f20


	//   ....[47]....
        /*0470*/ 	.word	0x00008f50


	//   ....[48]....
        /*0474*/ 	.word	0x00008f60


	//   ....[49]....
        /*0478*/ 	.word	0x00008f70


	//   ....[50]....
        /*047c*/ 	.word	0x00008f90


	//   ....[51]....
        /*0480*/ 	.word	0x00009510


	//   ....[52]....
        /*0484*/ 	.word	0x00009550


	//   ....[53]....
        /*0488*/ 	.word	0x00009580


	//   ....[54]....
        /*048c*/ 	.word	0x000095c0


	//   ....[55]....
        /*0490*/ 	.word	0x00009a70


	//   ....[56]....
        /*0494*/ 	.word	0x00009aa0


	//   ....[57]....
        /*0498*/ 	.word	0x00009bb0


	//   ....[58]....
        /*049c*/ 	.word	0x00009bd0


	//   ....[59]....
        /*04a0*/ 	.word	0x0000a4e0


	//   ....[60]....
        /*04a4*/ 	.word	0x0000a4f0


	//   ....[61]....
        /*04a8*/ 	.word	0x0000a5f0


	//   ....[62]....
        /*04ac*/ 	.word	0x0000a610


	//   ....[63]....
        /*04b0*/ 	.word	0x0000a780


	//   ....[64]....
        /*04b4*/ 	.word	0x0000a950


	//   ....[65]....
        /*04b8*/ 	.word	0x0000a980


	//   ....[66]....
        /*04bc*/ 	.word	0x0000a9b0


	//   ....[67]....
        /*04c0*/ 	.word	0x0000a9e0


	//   ....[68]....
        /*04c4*/ 	.word	0x0000aa10


	//   ....[69]....
        /*04c8*/ 	.word	0x0000aa50


	//   ....[70]....
        /*04cc*/ 	.word	0x0000aba0


	//   ....[71]....
        /*04d0*/ 	.word	0x0000abd0


	//   ....[72]....
        /*04d4*/ 	.word	0x0000ac00


	//   ....[73]....
        /*04d8*/ 	.word	0x0000ac30


	//   ....[74]....
        /*04dc*/ 	.word	0x0000ac60


	//   ....[75]....
        /*04e0*/ 	.word	0x0000aca0


	//   ....[76]....
        /*04e4*/ 	.word	0x0000ad20


	//   ....[77]....
        /*04e8*/ 	.word	0x0000adc0


	//   ....[78]....
        /*04ec*/ 	.word	0x0000ae70


	//   ....[79]....
        /*04f0*/ 	.word	0x0000ca60


	//   ....[80]....
        /*04f4*/ 	.word	0x0000ca70


	//   ....[81]....
        /*04f8*/ 	.word	0x0000ca80


	//   ....[82]....
        /*04fc*/ 	.word	0x0000cba0


	//   ....[83]....
        /*0500*/ 	.word	0x0000cfd0


	//   ....[84]....
        /*0504*/ 	.word	0x0000cfe0


	//   ....[85]....
        /*0508*/ 	.word	0x0000cff0


	//   ....[86]....
        /*050c*/ 	.word	0x0000d000


	//   ....[87]....
        /*0510*/ 	.word	0x0000d9a0


	//   ....[88]....
        /*0514*/ 	.word	0x0000d9d0


	//   ....[89]....
        /*0518*/ 	.word	0x0000d9f0


	//   ....[90]....
        /*051c*/ 	.word	0x0000da00


	//   ....[91]....
        /*0520*/ 	.word	0x0000da10


	//   ....[92]....
        /*0524*/ 	.word	0x0000db10


	//   ....[93]....
        /*0528*/ 	.word	0x0000e2d0


	//   ....[94]....
        /*052c*/ 	.word	0x0000e2f0


	//   ....[95]....
        /*0530*/ 	.word	0x0000e300


	//   ....[96]....
        /*0534*/ 	.word	0x0000e360


	//   ....[97]....
        /*0538*/ 	.word	0x0000e720


	//   ....[98]....
        /*053c*/ 	.word	0x0000e730


	//   ....[99]....
        /*0540*/ 	.word	0x0000e740


	//   ....[100]....
        /*0544*/ 	.word	0x0000e7a0


	//   ....[101]....
        /*0548*/ 	.word	0x0000f890


	//   ....[102]....
        /*054c*/ 	.word	0x0000f8c0


	//   ....[103]....
        /*0550*/ 	.word	0x0000f8f0


	//   ....[104]....
        /*0554*/ 	.word	0x0000f930


	//   ....[105]....
        /*0558*/ 	.word	0x0000f960


	//   ....[106]....
        /*055c*/ 	.word	0x0000f970


	//   ....[107]....
        /*0560*/ 	.word	0x0000f9a0


	//   ....[108]....
        /*0564*/ 	.word	0x0000f9b0


	//   ....[109]....
        /*0568*/ 	.word	0x0000faf0


	//   ....[110]....
        /*056c*/ 	.word	0x0000fb20


	//   ....[111]....
        /*0570*/ 	.word	0x0000fb50


	//   ....[112]....
        /*0574*/ 	.word	0x0000fb80


	//   ....[113]....
        /*0578*/ 	.word	0x0000fbb0


	//   ....[114]....
        /*057c*/ 	.word	0x0000fbf0


	//   ....[115]....
        /*0580*/ 	.word	0x0000fc90


	//   ....[116]....
        /*0584*/ 	.word	0x0000fd20


	//   ....[117]....
        /*0588*/ 	.word	0x0000fd90


	//   ....[118]....
        /*058c*/ 	.word	0x000103c0


	//   ....[119]....
        /*0590*/ 	.word	0x000109d0


	//   ....[120]....
        /*0594*/ 	.word	0x00010ab0


	//   ....[121]....
        /*0598*/ 	.word	0x00010b50


	//   ....[122]....
        /*059c*/ 	.word	0x00010d00


	//   ....[123]....
        /*05a0*/ 	.word	0x00010da0


	//   ....[124]....
        /*05a4*/ 	.word	0x00010e90


	//   ....[125]....
        /*05a8*/ 	.word	0x00010f20


	//   ....[126]....
        /*05ac*/ 	.word	0x00010f80


	//   ....[127]....
        /*05b0*/ 	.word	0x00011020


	//   ....[128]....
        /*05b4*/ 	.word	0x00011130


	//   ....[129]....
        /*05b8*/ 	.word	0x00011190


	//   ....[130]....
        /*05bc*/ 	.word	0x000111f0


	//   ....[131]....
        /*05c0*/ 	.word	0x00011290


	//   ....[132]....
        /*05c4*/ 	.word	0x00011350


	//   ....[133]....
        /*05c8*/ 	.word	0x000113d0


	//   ....[134]....
        /*05cc*/ 	.word	0x00011580


	//   ....[135]....
        /*05d0*/ 	.word	0x00011620


	//   ....[136]....
        /*05d4*/ 	.word	0x00011680


	//   ....[137]....
        /*05d8*/ 	.word	0x00011750


	//   ....[138]....
        /*05dc*/ 	.word	0x00011840


	//   ....[139]....
        /*05e0*/ 	.word	0x000118d0


	//   ....[140]....
        /*05e4*/ 	.word	0x00011930


	//   ....[141]....
        /*05e8*/ 	.word	0x00011a00


	//   ....[142]....
        /*05ec*/ 	.word	0x00011c60


	//----- nvinfo : EIATTR_REG_RECONFIG
	.align		4
.L_1336:
        /*05f0*/ 	.byte	0x01, 0x54
	.zero		2


	//----- nvinfo : EIATTR_SYSCALL_OFFSETS
	.align		4
        /*05f4*/ 	.byte	0x04, 0x46
        /*05f6*/ 	.short	(.L_1338 - .L_1337)


	//   ....[0]....
.L_1337:
        /*05f8*/ 	.word	0x00001970


	//   ....[1]....
        /*05fc*/ 	.word	0x0000bf70


	//   ....[2]....
        /*0600*/ 	.word	0x0000c100


	//   ....[3]....
        /*0604*/ 	.word	0x0000c250


	//   ....[4]....
        /*0608*/ 	.word	0x0000c390


	//   ....[5]....
        /*060c*/ 	.word	0x0000d410


	//----- nvinfo : EIATTR_MBARRIER_INSTR_OFFSETS
	.align		4
.L_1338:
        /*0610*/ 	.byte	0x04, 0x39
        /*0612*/ 	.short	(.L_1340 - .L_1339)


	//   ....[0]....
.L_1339:
        /*0614*/ 	.word	0x00000180
        /*0618*/ 	.word	0x000000ff
        /*061c*/ 	.word	0x00019c00
        /*0620*/ 	.short	0x0100
        /*0622*/ 	.byte	0x08
	.zero		1


	//   ....[1]....
        /*0624*/ 	.word	0x00000190
        /*0628*/ 	.word	0x000000ff
        /*062c*/ 	.word	0x00019c20
        /*0630*/ 	.short	0x0100
        /*0632*/ 	.byte	0x08
	.zero		1


	//   ....[2]....
        /*0634*/ 	.word	0x00000280
        /*0638*/ 	.word	0x000000ff
        /*063c*/ 	.word	0x00019c30
        /*0640*/ 	.short	0x0100
        /*0642*/ 	.byte	0x08
	.zero		1


	//   ....[3]....
        /*0644*/ 	.word	0x00000290
        /*0648*/ 	.word	0x000000ff
        /*064c*/ 	.word	0x00019c40
        /*0650*/ 	.short	0x0100
        /*0652*/ 	.byte	0x08
	.zero		1


	//   ....[4]....
        /*0654*/ 	.word	0x000002a0
        /*0658*/ 	.word	0x000000ff
        /*065c*/ 	.word	0x00019c38
        /*0660*/ 	.short	0x0100
        /*0662*/ 	.byte	0x08
	.zero		1


	//   ....[5]....
        /*0664*/ 	.word	0x000002b0
        /*0668*/ 	.word	0x000000ff
        /*066c*/ 	.word	0x00019c48
        /*0670*/ 	.short	0x0100
        /*0672*/ 	.byte	0x08
	.zero		1


	//   ....[6]....
        /*0674*/ 	.word	0x000003e0
        /*0678*/ 	.word	0x000000ff
        /*067c*/ 	.word	0x00019c50
        /*0680*/ 	.short	0x0100
        /*0682*/ 	.byte	0x08
	.zero		1


	//   ....[7]....
        /*0684*/ 	.word	0x000003f0
        /*0688*/ 	.word	0x000000ff
        /*068c*/ 	.word	0x00019c60
        /*0690*/ 	.short	0x0100
        /*0692*/ 	.byte	0x08
	.zero		1


	//   ....[8]....
        /*0694*/ 	.word	0x00000400
        /*0698*/ 	.word	0x000000ff
        /*069c*/ 	.word	0x00019c58
        /*06a0*/ 	.short	0x0100
        /*06a2*/ 	.byte	0x08
	.zero		1


	//   ....[9]....
        /*06a4*/ 	.word	0x00000410
        /*06a8*/ 	.word	0x000000ff
        /*06ac*/ 	.word	0x00019c68
        /*06b0*/ 	.short	0x0100
        /*06b2*/ 	.byte	0x08
	.zero		1


	//   ....[10]....
        /*06b4*/ 	.word	0x00000500
        /*06b8*/ 	.word	0x000000ff
        /*06bc*/ 	.word	0x00019c70
        /*06c0*/ 	.short	0x0100
        /*06c2*/ 	.byte	0x06
	.zero		1


	//   ....[11]....
        /*06c4*/ 	.word	0x00000510
        /*06c8*/ 	.word	0x000000ff
        /*06cc*/ 	.word	0x00019c80
        /*06d0*/ 	.short	0x0100
        /*06d2*/ 	.byte	0x06
	.zero		1


	//   ....[12]....
        /*06d4*/ 	.word	0x00000520
        /*06d8*/ 	.word	0x000000ff
        /*06dc*/ 	.word	0x00019c78
        /*06e0*/ 	.short	0x0100
        /*06e2*/ 	.byte	0x06
	.zero		1


	//   ....[13]....
        /*06e4*/ 	.word	0x00000530
        /*06e8*/ 	.word	0x000000ff
        /*06ec*/ 	.word	0x00019c88
        /*06f0*/ 	.short	0x0100
        /*06f2*/ 	.byte	0x06
	.zero		1


	//   ....[14]....
        /*06f4*/ 	.word	0x00000660
        /*06f8*/ 	.word	0x000000ff
        /*06fc*/ 	.word	0x00019c90
        /*0700*/ 	.short	0x0100
        /*0702*/ 	.byte	0x08
	.zero		1


	//   ....[15]....
        /*0704*/ 	.word	0x00000670
        /*0708*/ 	.word	0x000000ff
        /*070c*/ 	.word	0x00019ca0
        /*0710*/ 	.short	0x0100
        /*0712*/ 	.byte	0x08
	.zero		1


	//   ....[16]....
        /*0714*/ 	.word	0x00000680
        /*0718*/ 	.word	0x000000ff
        /*071c*/ 	.word	0x00019c98
        /*0720*/ 	.short	0x0100
        /*0722*/ 	.byte	0x08
	.zero		1


	//   ....[17]....
        /*0724*/ 	.word	0x00000690
        /*0728*/ 	.word	0x000000ff
        /*072c*/ 	.word	0x00019ca8
        /*0730*/ 	.short	0x0100
        /*0732*/ 	.byte	0x08
	.zero		1


	//   ....[18]....
        /*0734*/ 	.word	0x000007e0
        /*0738*/ 	.word	0x000000ff
        /*073c*/ 	.word	0x00019cb0
        /*0740*/ 	.short	0x0100
        /*0742*/ 	.byte	0x08
	.zero		1


	//   ....[19]....
        /*0744*/ 	.word	0x000007f0
        /*0748*/ 	.word	0x000000ff
        /*074c*/ 	.word	0x00019cc0
        /*0750*/ 	.short	0x0100
        /*0752*/ 	.byte	0x08
	.zero		1


	//   ....[20]....
        /*0754*/ 	.word	0x00000800
        /*0758*/ 	.word	0x000000ff
        /*075c*/ 	.word	0x00019cb8
        /*0760*/ 	.short	0x0100
        /*0762*/ 	.byte	0x08
	.zero		1


	//   ....[21]....
        /*0764*/ 	.word	0x00000810
        /*0768*/ 	.word	0x000000ff
        /*076c*/ 	.word	0x00019cc8
        /*0770*/ 	.short	0x0100
        /*0772*/ 	.byte	0x08
	.zero		1


	//   ....[22]....
        /*0774*/ 	.word	0x000019f0
        /*0778*/ 	.word	0x000000ff
        /*077c*/ 	.word	0x00019c00
        /*0780*/ 	.short	0x010a
        /*0782*/ 	.byte	0x2e
	.zero		1


	//   ....[23]....
        /*0784*/ 	.word	0x00001a70
        /*0788*/ 	.word	0x00000003
        /*078c*/ 	.word	0x00019c30
        /*0790*/ 	.short	0x010a
        /*0792*/ 	.byte	0x3f
	.zero		1


	//   ....[24]....
        /*0794*/ 	.word	0x00001ab0
        /*0798*/ 	.word	0x00000003
        /*079c*/ 	.word	0x00019c30
        /*07a0*/ 	.short	0x010a
        /*07a2*/ 	.byte	0x3f
	.zero		1


	//   ....[25]....
        /*07a4*/ 	.word	0x00002050
        /*07a8*/ 	.word	0x000000ff
        /*07ac*/ 	.word	0x00000000
        /*07b0*/ 	.short	0x0101
        /*07b2*/ 	.byte	0x06
	.zero		1


	//   ....[26]....
        /*07b4*/ 	.word	0x00003c60
        /*07b8*/ 	.word	0x000000ff
        /*07bc*/ 	.word	0x00019c30
        /*07c0*/ 	.short	0x010a
        /*07c2*/ 	.byte	0x13
	.zero		1


	//   ....[27]....
        /*07c4*/ 	.word	0x00003ca0
        /*07c8*/ 	.word	0x000000ff
        /*07cc*/ 	.word	0x00019c30
        /*07d0*/ 	.short	0x010a
        /*07d2*/ 	.byte	0x13
	.zero		1


	//   ....[28]....
        /*07d4*/ 	.word	0x00003e00
        /*07d8*/ 	.word	0x000000ff
        /*07dc*/ 	.word	0x00019c50
        /*07e0*/ 	.short	0x010a
        /*07e2*/ 	.byte	0x0b
	.zero		1


	//   ....[29]....
        /*07e4*/ 	.word	0x00003e40
        /*07e8*/ 	.word	0x000000ff
        /*07ec*/ 	.word	0x00019c50
        /*07f0*/ 	.short	0x010a
        /*07f2*/ 	.byte	0x0b
	.zero		1


	//   ....[30]....
        /*07f4*/ 	.word	0x00004090
        /*07f8*/ 	.word	0x000000ff
        /*07fc*/ 	.word	0x00000000
        /*0800*/ 	.short	0x0101
        /*0802*/ 	.byte	0x13
	.zero		1


	//   ....[31]....
        /*0804*/ 	.word	0x00005c00
        /*0808*/ 	.word	0x000000ff
        /*080c*/ 	.word	0x00000000
        /*0810*/ 	.short	0x0101
        /*0812*/ 	.byte	0x06
	.zero		1


	//   ....[32]....
        /*0814*/ 	.word	0x000061b0
        /*0818*/ 	.word	0x000000ff
        /*081c*/ 	.word	0x00019c30
        /*0820*/ 	.short	0x010a
        /*0822*/ 	.byte	0x06
	.zero		1


	//   ....[33]....
        /*0824*/ 	.word	0x000061f0
        /*0828*/ 	.word	0x000000ff
        /*082c*/ 	.word	0x00019c30
        /*0830*/ 	.short	0x010a
        /*0832*/ 	.byte	0x06
	.zero		1


	//   ....[34]....
        /*0834*/ 	.word	0x00006350
        /*0838*/ 	.word	0x000000ff
        /*083c*/ 	.word	0x00019c50
        /*0840*/ 	.short	0x010a
        /*0842*/ 	.byte	0x0b
	.zero		1


	//   ....[35]....
        /*0844*/ 	.word	0x00006390
        /*0848*/ 	.word	0x000000ff
        /*084c*/ 	.word	0x00019c50
        /*0850*/ 	.short	0x010a
        /*0852*/ 	.byte	0x0b
	.zero		1


	//   ....[36]....
        /*0854*/ 	.word	0x00006650
        /*0858*/ 	.word	0x000000ff
        /*085c*/ 	.word	0x00000000
        /*0860*/ 	.short	0x0101
        /*0862*/ 	.byte	0x06
	.zero		1


	//   ....[37]....
        /*0864*/ 	.word	0x000077c0
        /*0868*/ 	.word	0x000000ff
        /*086c*/ 	.word	0x00000000
        /*0870*/ 	.short	0x0101
        /*0872*/ 	.byte	0x06
	.zero		1


	//   ....[38]....
        /*0874*/ 	.word	0x00007cf0
        /*0878*/ 	.word	0x000000ff
        /*087c*/ 	.word	0x00019c50
        /*0880*/ 	.short	0x010a
        /*0882*/ 	.byte	0x0e
	.zero		1


	//   ....[39]....
        /*0884*/ 	.word	0x00007d30
        /*0888*/ 	.word	0x000000ff
        /*088c*/ 	.word	0x00019c50
        /*0890*/ 	.short	0x010a
        /*0892*/ 	.byte	0x0e
	.zero		1


	//   ....[40]....
        /*0894*/ 	.word	0x00008330
        /*0898*/ 	.word	0x000000ff
        /*089c*/ 	.word	0x00000000
        /*08a0*/ 	.short	0x0101
        /*08a2*/ 	.byte	0x04
	.zero		1


	//   ....[41]....
        /*08a4*/ 	.word	0x00009a90
        /*08a8*/ 	.word	0x00000000
        /*08ac*/ 	.word	0x00000000
        /*08b0*/ 	.short	0x0101
        /*08b2*/ 	.byte	0x3f
	.zero		1


	//   ....[42]....
        /*08b4*/ 	.word	0x0000c850
        /*08b8*/ 	.word	0x00000005
        /*08bc*/ 	.word	0x00019c80
        /*08c0*/ 	.short	0x010a
        /*08c2*/ 	.byte	0x3f
	.zero		1


	//   ....[43]....
        /*08c4*/ 	.word	0x0000cca0
        /*08c8*/ 	.word	0x00000005
        /*08cc*/ 	.word	0x00019c70
        /*08d0*/ 	.short	0x0107
        /*08d2*/ 	.byte	0x3f
	.zero		1


	//   ....[44]....
        /*08d4*/ 	.word	0x0000cd60
        /*08d8*/ 	.word	0x00000005
        /*08dc*/ 	.word	0x00019c70
        /*08e0*/ 	.short	0x0101
        /*08e2*/ 	.byte	0x3f
	.zero		1


	//   ....[45]....
        /*08e4*/ 	.word	0x0000cd90
        /*08e8*/ 	.word	0x00000005
        /*08ec*/ 	.word	0x00019c40
        /*08f0*/ 	.short	0x010a
        /*08f2*/ 	.byte	0x3f
	.zero		1


	//   ....[46]....
        /*08f4*/ 	.word	0x0000d140
        /*08f8*/ 	.word	0x00000005
        /*08fc*/ 	.word	0x00019c30
        /*0900*/ 	.short	0x0107
        /*0902*/ 	.byte	0x3f
	.zero		1


	//   ....[47]....
        /*0904*/ 	.word	0x0000d200
        /*0908*/ 	.word	0x00000005
        /*090c*/ 	.word	0x00019c30
        /*0910*/ 	.short	0x0101
        /*0912*/ 	.byte	0x3f
	.zero		1


	//   ....[48]....
        /*0914*/ 	.word	0x0000dbf0
        /*0918*/ 	.word	0x00000010
        /*091c*/ 	.word	0x00019c00
        /*0920*/ 	.short	0x0107
        /*0922*/ 	.byte	0x3f
	.zero		1


	//   ....[49]....
        /*0924*/ 	.word	0x0000dcf0
        /*0928*/ 	.word	0x00000010
        /*092c*/ 	.word	0x00019c00
        /*0930*/ 	.short	0x0101
        /*0932*/ 	.byte	0x3f
	.zero		1


	//   ....[50]....
        /*0934*/ 	.word	0x0000dd10
        /*0938*/ 	.word	0x00000010
        /*093c*/ 	.word	0x00019c20
        /*0940*/ 	.short	0x010a
        /*0942*/ 	.byte	0x3f
	.zero		1


	//   ....[51]....
        /*0944*/ 	.word	0x0000e090
        /*0948*/ 	.word	0x00000000
        /*094c*/ 	.word	0x00019c80
        /*0950*/ 	.short	0x010a
        /*0952*/ 	.byte	0x3f
	.zero		1


	//   ....[52]....
        /*0954*/ 	.word	0x0000e400
        /*0958*/ 	.word	0x00000000
        /*095c*/ 	.word	0x00019c70
        /*0960*/ 	.short	0x0107
        /*0962*/ 	.byte	0x3f
	.zero		1


	//   ....[53]....
        /*0964*/ 	.word	0x0000e4c0
        /*0968*/ 	.word	0x00000000
        /*096c*/ 	.word	0x00019c70
        /*0970*/ 	.short	0x0101
        /*0972*/ 	.byte	0x3f
	.zero		1


	//   ....[54]....
        /*0974*/ 	.word	0x0000e4f0
        /*0978*/ 	.word	0x00000000
        /*097c*/ 	.word	0x00019c40
        /*0980*/ 	.short	0x010a
        /*0982*/ 	.byte	0x3f
	.zero		1


	//   ....[55]....
        /*0984*/ 	.word	0x0000e840
        /*0988*/ 	.word	0x00000000
        /*098c*/ 	.word	0x00019c30
        /*0990*/ 	.short	0x0107
        /*0992*/ 	.byte	0x3f
	.zero		1


	//   ....[56]....
        /*0994*/ 	.word	0x0000e900
        /*0998*/ 	.word	0x00000000
        /*099c*/ 	.word	0x00019c30
        /*09a0*/ 	.short	0x0101
        /*09a2*/ 	.byte	0x3f
	.zero		1


	//   ....[57]....
        /*09a4*/ 	.word	0x0000e990
        /*09a8*/ 	.word	0x00000002
        /*09ac*/ 	.word	0x00019c70
        /*09b0*/ 	.short	0x010a
        /*09b2*/ 	.byte	0x3f
	.zero		1


	//   ....[58]....
        /*09b4*/ 	.word	0x0000ea20
        /*09b8*/ 	.word	0x00000002
        /*09bc*/ 	.word	0x00019c60
        /*09c0*/ 	.short	0x010a
        /*09c2*/ 	.byte	0x3f
	.zero		1


	//   ....[59]....
        /*09c4*/ 	.word	0x0000ee90
        /*09c8*/ 	.word	0x00000002
        /*09cc*/ 	.word	0x00019c50
        /*09d0*/ 	.short	0x0101
        /*09d2*/ 	.byte	0x3f
	.zero		1


	//   ....[60]....
        /*09d4*/ 	.word	0x0000ef20
        /*09d8*/ 	.word	0x00000002
        /*09dc*/ 	.word	0x00000000
        /*09e0*/ 	.short	0x0101
        /*09e2*/ 	.byte	0x3f
	.zero		1


	//   ....[61]....
        /*09e4*/ 	.word	0x0000f0e0
        /*09e8*/ 	.word	0x00000000
        /*09ec*/ 	.word	0x00019c70
        /*09f0*/ 	.short	0x010a
        /*09f2*/ 	.byte	0x3f
	.zero		1


	//   ....[62]....
        /*09f4*/ 	.word	0x0000f160
        /*09f8*/ 	.word	0x00000000
        /*09fc*/ 	.word	0x00019c60
        /*0a00*/ 	.short	0x010a
        /*0a02*/ 	.byte	0x3f
	.zero		1


	//   ....[63]....
        /*0a04*/ 	.word	0x0000f5e0
        /*0a08*/ 	.word	0x00000000
        /*0a0c*/ 	.word	0x00019c50
        /*0a10*/ 	.short	0x0101
        /*0a12*/ 	.byte	0x3f
	.zero		1


	//   ....[64]....
        /*0a14*/ 	.word	0x0000f6a0
        /*0a18*/ 	.word	0x00000000
        /*0a1c*/ 	.word	0x00000000
        /*0a20*/ 	.short	0x0101
        /*0a22*/ 	.byte	0x3f
	.zero		1


	//   ....[65]....
        /*0a24*/ 	.word	0x00010340
        /*0a28*/ 	.word	0x00000007
        /*0a2c*/ 	.word	0x00019c20
        /*0a30*/ 	.short	0x010a
        /*0a32*/ 	.byte	0x3f
	.zero		1


	//   ....[66]....
        /*0a34*/ 	.word	0x000104c0
        /*0a38*/ 	.word	0x00000005
        /*0a3c*/ 	.word	0x00019c40
        /*0a40*/ 	.short	0x010a
        /*0a42*/ 	.byte	0x3f
	.zero		1


	//   ....[67]....
        /*0a44*/ 	.word	0x00010560
        /*0a48*/ 	.word	0x00000003
        /*0a4c*/ 	.word	0x00019c40
        /*0a50*/ 	.short	0x010a
        /*0a52*/ 	.byte	0x3f
	.zero		1


	//   ....[68]....
        /*0a54*/ 	.word	0x000105a0
        /*0a58*/ 	.word	0x00000005
        /*0a5c*/ 	.word	0x00019c60
        /*0a60*/ 	.short	0x010a
        /*0a62*/ 	.byte	0x3f
	.zero		1


	//   ....[69]....
        /*0a64*/ 	.word	0x000105e0
        /*0a68*/ 	.word	0x00000003
        /*0a6c*/ 	.word	0x00019c60
        /*0a70*/ 	.short	0x010a
        /*0a72*/ 	.byte	0x3f
	.zero		1


	//   ....[70]....
        /*0a74*/ 	.word	0x00010620
        /*0a78*/ 	.word	0x00000005
        /*0a7c*/ 	.word	0x00019c80
        /*0a80*/ 	.short	0x010a
        /*0a82*/ 	.byte	0x3f
	.zero		1


	//   ....[71]....
        /*0a84*/ 	.word	0x00010660
        /*0a88*/ 	.word	0x00000003
        /*0a8c*/ 	.word	0x00019c80
        /*0a90*/ 	.short	0x010a
        /*0a92*/ 	.byte	0x3f
	.zero		1


	//   ....[72]....
        /*0a94*/ 	.word	0x000106d0
        /*0a98*/ 	.word	0x00000003
        /*0a9c*/ 	.word	0x00019c00
        /*0aa0*/ 	.short	0x010a
        /*0aa2*/ 	.byte	0x3f
	.zero		1


	//   ....[73]....
        /*0aa4*/ 	.word	0x00010720
        /*0aa8*/ 	.word	0x00000003
        /*0aac*/ 	.word	0x00019c30
        /*0ab0*/ 	.short	0x010a
        /*0ab2*/ 	.byte	0x3f
	.zero		1


	//   ....[74]....
        /*0ab4*/ 	.word	0x00010780
        /*0ab8*/ 	.word	0x00000007
        /*0abc*/ 	.word	0x00019c30
        /*0ac0*/ 	.short	0x010a
        /*0ac2*/ 	.byte	0x3f
	.zero		1


	//   ....[75]....
        /*0ac4*/ 	.word	0x000107e0
        /*0ac8*/ 	.word	0x00000007
        /*0acc*/ 	.word	0x00019c50
        /*0ad0*/ 	.short	0x010a
        /*0ad2*/ 	.byte	0x3f
	.zero		1


	//   ....[76]....
        /*0ad4*/ 	.word	0x00010840
        /*0ad8*/ 	.word	0x00000009
        /*0adc*/ 	.word	0x00019c30
        /*0ae0*/ 	.short	0x010a
        /*0ae2*/ 	.byte	0x3f
	.zero		1


	//   ....[77]....
        /*0ae4*/ 	.word	0x000108a0
        /*0ae8*/ 	.word	0x00000009
        /*0aec*/ 	.word	0x00019c50
        /*0af0*/ 	.short	0x010a
        /*0af2*/ 	.byte	0x3f
	.zero		1


	//   ....[78]....
        /*0af4*/ 	.word	0x00010900
        /*0af8*/ 	.word	0x00000006
        /*0afc*/ 	.word	0x00019c50
        /*0b00*/ 	.short	0x010a
        /*0b02*/ 	.byte	0x3f
	.zero		1


	//   ....[79]....
        /*0b04*/ 	.word	0x00010a00
        /*0b08*/ 	.word	0x00000005
        /*0b0c*/ 	.word	0x00019c80
        /*0b10*/ 	.short	0x010a
        /*0b12*/ 	.byte	0x3f
	.zero		1


	//   ....[80]....
        /*0b14*/ 	.word	0x00010de0
        /*0b18*/ 	.word	0x00000005
        /*0b1c*/ 	.word	0x00019c40
        /*0b20*/ 	.short	0x010a
        /*0b22*/ 	.byte	0x3f
	.zero		1


	//   ....[81]....
        /*0b24*/ 	.word	0x00011480
        /*0b28*/ 	.word	0x00000010
        /*0b2c*/ 	.word	0x00019c20
        /*0b30*/ 	.short	0x010a
        /*0b32*/ 	.byte	0x3f
	.zero		1


	//   ....[82]....
        /*0b34*/ 	.word	0x000114d0
        /*0b38*/ 	.word	0x00000000
        /*0b3c*/ 	.word	0x00019c80
        /*0b40*/ 	.short	0x010a
        /*0b42*/ 	.byte	0x3f
	.zero		1


	//   ....[83]....
        /*0b44*/ 	.word	0x00011790
        /*0b48*/ 	.word	0x00000000
        /*0b4c*/ 	.word	0x00019c40
        /*0b50*/ 	.short	0x010a
        /*0b52*/ 	.byte	0x3f
	.zero		1


	//   ....[84]....
        /*0b54*/ 	.word	0x00011a40
        /*0b58*/ 	.word	0x00000002
        /*0b5c*/ 	.word	0x00019c70
        /*0b60*/ 	.short	0x010a
        /*0b62*/ 	.byte	0x3f
	.zero		1


	//   ....[85]....
        /*0b64*/ 	.word	0x00011a90
        /*0b68*/ 	.word	0x00000002
        /*0b6c*/ 	.word	0x00019c60
        /*0b70*/ 	.short	0x010a
        /*0b72*/ 	.byte	0x3f
	.zero		1


	//   ....[86]....
        /*0b74*/ 	.word	0x00011ae0
        /*0b78*/ 	.word	0x00000000
        /*0b7c*/ 	.word	0x00019c70
        /*0b80*/ 	.short	0x010a
        /*0b82*/ 	.byte	0x3f
	.zero		1


	//   ....[87]....
        /*0b84*/ 	.word	0x00011b30
        /*0b88*/ 	.word	0x00000000
        /*0b8c*/ 	.word	0x00019c60
        /*0b90*/ 	.short	0x010a
        /*0b92*/ 	.byte	0x3f
	.zero		1


	//   ....[88]....
        /*0b94*/ 	.word	0x00011b80
        /*0b98*/ 	.word	0x00000007
        /*0b9c*/ 	.word	0x00019c20
        /*0ba0*/ 	.short	0x010a
        /*0ba2*/ 	.byte	0x3f
	.zero		1


	//   ....[89]....
        /*0ba4*/ 	.word	0x00011d20
        /*0ba8*/ 	.word	0x00000005
        /*0bac*/ 	.word	0x00019c40
        /*0bb0*/ 	.short	0x010a
        /*0bb2*/ 	.byte	0x3f
	.zero		1


	//   ....[90]....
        /*0bb4*/ 	.word	0x00011d70
        /*0bb8*/ 	.word	0x00000003
        /*0bbc*/ 	.word	0x00019c40
        /*0bc0*/ 	.short	0x010a
        /*0bc2*/ 	.byte	0x3f
	.zero		1


	//   ....[91]....
        /*0bc4*/ 	.word	0x00011dc0
        /*0bc8*/ 	.word	0x00000005
        /*0bcc*/ 	.word	0x00019c60
        /*0bd0*/ 	.short	0x010a
        /*0bd2*/ 	.byte	0x3f
	.zero		1


	//   ....[92]....
        /*0bd4*/ 	.word	0x00011e10
        /*0bd8*/ 	.word	0x00000003
        /*0bdc*/ 	.word	0x00019c60
        /*0be0*/ 	.short	0x010a
        /*0be2*/ 	.byte	0x3f
	.zero		1


	//   ....[93]....
        /*0be4*/ 	.word	0x00011e60
        /*0be8*/ 	.word	0x00000005
        /*0bec*/ 	.word	0x00019c80
        /*0bf0*/ 	.short	0x010a
        /*0bf2*/ 	.byte	0x3f
	.zero		1


	//----- nvinfo : EIATTR_NUM_MBARRIERS
	.align		4
.L_1340:
        /*0bf4*/ 	.byte	0x03, 0x38
        /*0bf6*/ 	.short	0x0016


	//----- nvinfo : EIATTR_EXIT_INSTR_OFFSETS
	.align		4
        /*0bf8*/ 	.byte	0x04, 0x1c
        /*0bfa*/ 	.short	(.L_1342 - .L_1341)


	//   ....[0]....
.L_1341:
        /*0bfc*/ 	.word	0x00000980


	//   ....[1]....
        /*0c00*/ 	.word	0x0000a730


	//   ....[2]....
        /*0c04*/ 	.word	0x000106b0


	//----- nvinfo : EIATTR_MAX_THREADS
	.align		4
.L_1342:
        /*0c08*/ 	.byte	0x04, 0x05
        /*0c0a*/ 	.short	(.L_1344 - .L_1343)
.L_1343:
        /*0c0c*/ 	.word	0x00000200
        /*0c10*/ 	.word	0x00000001
        /*0c14*/ 	.word	0x00000001


	//----- nvinfo : EIATTR_CRS_STACK_SIZE
	.align		4
.L_1344:
        /*0c18*/ 	.byte	0x04, 0x1e
        /*0c1a*/ 	.short	(.L_1346 - .L_1345)
.L_1345:
        /*0c1c*/ 	.word	0x00000000


	//----- nvinfo : EIATTR_CBANK_PARAM_SIZE
	.align		4
.L_1346:
        /*0c20*/ 	.byte	0x03, 0x19
        /*0c22*/ 	.short	0x0af0


	//----- nvinfo : EIATTR_PARAM_CBANK
	.align		4
        /*0c24*/ 	.byte	0x04, 0x0a
        /*0c26*/ 	.short	(.L_1348 - .L_1347)
	.align		4
.L_1347:
        /*0c28*/ 	.word	index@(.nv.constant0._ZN7cutlass13device_kernelIN5flash11enable_sm90INS1_16FlashAttnFwdSm90INS1_25CollectiveMainloopFwdSm90ILi2EN4cute5tupleIJNS5_1CILi1EEES8_S8_EEENS6_IJNS7_ILi192EEENS7_ILi128EEENS7_ILi96EEEEEELi96ENS_12float_e4m3_tEfNS_4arch4Sm90ELb1ELb0ELb0ELb1ELb1ELb0ELb0ELb1ELb1ELb1ELb0ELb0EEENS1_21CollectiveEpilogueFwdINS6_IJSA_SC_SB_EEES9_NS_10bfloat16_tESG_Li384ELb1ELb1ELb0ELb1EEENS1_36VarlenDynamicPersistentTileSchedulerILi192ELi128ELi384ELi128ELb0ELb1ELb1ELb1ELb1ELb1EEEEEEEEEvNT_6ParamsE)
        /*0c2c*/ 	.short	0x0210
        /*0c2e*/ 	.short	0x0af0


	//----- nvinfo : EIATTR_SW_WAR
	.align		4
.L_1348:
        /*0c30*/ 	.byte	0x04, 0x36
        /*0c32*/ 	.short	(.L_1350 - .L_1349)
.L_1349:
        /*0c34*/ 	.word	0x00000008
.L_1350:


//--------------------- .nv.info._ZN7cutlass13device_kernelIN5flash11enable_sm90INS1_16FlashAttnFwdSm90INS1_25CollectiveMainloopFwdSm90ILi2EN4cute5tupleIJNS5_1CILi1EEES8_S8_EEENS6_IJNS7_ILi192EEENS7_ILi128EEENS7_ILi96EEEEEELi96ENS_12float_e4m3_tEfNS_4arch4Sm90ELb1ELb0ELb0ELb1ELb1ELb1ELb0ELb1ELb1ELb1ELb0ELb0EEENS1_21CollectiveEpilogueFwdINS6_IJSA_SC_SB_EEES9_NS_10bfloat16_tESG_Li384ELb1ELb1ELb0ELb1EEENS1_36VarlenDynamicPersistentTileSchedulerILi192ELi128ELi384ELi128ELb0ELb1ELb1ELb1ELb1ELb1EEEEEEEEEvNT_6ParamsE --------------------------
	.section	.nv.info._ZN7cutlass13device_kernelIN5flash11enable_sm90INS1_16FlashAttnFwdSm90INS1_25CollectiveMainloopFwdSm90ILi2EN4cute5tupleIJNS5_1CILi1EEES8_S8_EEENS6_IJNS7_ILi192EEENS7_ILi128EEENS7_ILi96EEEEEELi96ENS_12float_e4m3_tEfNS_4arch4Sm90ELb1ELb0ELb0ELb1ELb1ELb1ELb0ELb1ELb1ELb1ELb0ELb0EEENS1_21CollectiveEpilogueFwdINS6_IJSA_SC_SB_EEES9_NS_10bfloat16_tESG_Li384ELb1ELb1ELb0ELb1EEENS1_36VarlenDynamicPersistentTileSchedulerILi192ELi128ELi384ELi128ELb0ELb1ELb1ELb1ELb1ELb1EEEEEEEEEvNT_6ParamsE,"",@"SHT_CUDA_INFO"
	.sectionflags	@""
	.align	4


	//----- nvinfo : EIATTR_CUDA_API_VERSION
	.align		4
        /*0000*/ 	.byte	0x04, 0x37
        /*0002*/ 	.short	(.L_1352 - .L_1351)
.L_1351:
        /*0004*/ 	.word	0x00000082


	//----- nvinfo : EIATTR_KPARAM_INFO
	.align		4
.L_1352:
        /*0008*/ 	.byte	0x04, 0x17
        /*000a*/ 	.short	(.L_1354 - .L_1353)
.L_1353:
        /*000c*/ 	.word	0x00000000
        /*0010*/ 	.short	0x0000
        /*0012*/ 	.short	0x0070
        /*0014*/ 	.byte	0x00, 0xf0, 0x01, 0x2a


	//----- nvinfo : EIATTR_SPARSE_MMA_MASK
	.align		4
.L_1354:
        /*0018*/ 	.byte	0x03, 0x50
        /*001a*/ 	.short	0x0000


	//----- nvinfo : EIATTR_MAXREG_COUNT
	.align		4
        /*001c*/ 	.byte	0x03, 0x1b
        /*001e*/ 	.short	0x0080


	//----- nvinfo : EIATTR_NUM_BARRIERS
	.align		4
        /*0020*/ 	.byte	0x02, 0x4c
        /*0022*/ 	.byte	0x10
	.zero		1


	//----- nvinfo : EIATTR_EXTERNS
	.align		4
        /*0024*/ 	.byte	0x04, 0x0f
        /*0026*/ 	.short	(.L_1356 - .L_1355)


	//   ....[0]....
	.align		4
.L_1355:
        /*0028*/ 	.word	index@(__assertfail)


	//----- nvinfo : EIATTR_ANNOTATIONS
	.align		4
.L_1356:
        /*002c*/ 	.byte	0x04, 0x55
        /*002e*/ 	.short	(.L_1358 - .L_1357)


	//   ....[0]....
.L_1357:
        /* <DEDUP_REMOVED lines=103> */


	//----- nvinfo : EIATTR_MERCURY_ISA_VERSION
	.align		4
.L_1358:
        /*0690*/ 	.byte	0x03, 0x5f
        /*0692*/ 	.short	0x0101


	//----- nvinfo : EIATTR_UNUSED_LOAD_BYTE_OFFSET
	.align		4
        /*0694*/ 	.byte	0x04, 0x44
        /*0696*/ 	.short	(.L_1360 - .L_1359)


	//   ....[0]....
.L_1359:
        /*0698*/ 	.word	0x00000a50
        /*069c*/ 	.word	0x0000fff0


	//   ....[1]....
        /*06a0*/ 	.word	0x00012d80
        /*06a4*/ 	.word	0x0000fff0


	//----- nvinfo : EIATTR_INT_WARP_WIDE_INSTR_OFFSETS
	.align		4
.L_1360:
        /*06a8*/ 	.byte	0x04, 0x31
        /*06aa*/ 	.short	(.L_1362 - .L_1361)


	//   ....[0]....
.L_1361:
        /*06ac*/ 	.word	0x00000130


	//   ....[1]....
        /*06b0*/ 	.word	0x00000170


	//   ....[2]....
        /*06b4*/ 	.word	0x000001e0


	//   ....[3]....
        /*06b8*/ 	.word	0x00017bd0


	//   ....[4]....
        /*06bc*/ 	.word	0x00017c60


	//   ....[5]....
        /*06c0*/ 	.word	0x0001ae80


	//   ....[6]....
        /*06c4*/ 	.word	0x0001af10


	//----- nvinfo : EIATTR_COOP_GROUP_MASK_REGIDS
	.align		4
.L_1362:
        /*06c8*/ 	.byte	0x04, 0x29
        /*06ca*/ 	.short	(.L_1364 - .L_1363)


	//   ....[0]....
.L_1363:
        /*06cc*/ 	.word	0xffffffff


	//   ....[1]....
        /*06d0*/ 	.word	0xffffffff


	//   ....[2]....
        /*06d4*/ 	.word	0xffffffff


	//   ....[3]....
        /*06d8*/ 	.word	0xffffffff


	//   ....[4]....
        /*06dc*/ 	.word	0xffffffff


	//   ....[5]....
        /*06e0*/ 	.word	0xffffffff


	//   ....[6]....
        /*06e4*/ 	.word	0xffffffff


	//   ....[7]....
        /*06e8*/ 	.word	0xffffffff


	//   ....[8]....
        /*06ec*/ 	.word	0xffffffff


	//   ....[9]....
        /*06f0*/ 	.word	0xffffffff


	//   ....[10]....
        /*06f4*/ 	.word	0xffffffff


	//   ....[11]....
        /*06f8*/ 	.word	0xffffffff


	//   ....[12]....
        /*06fc*/ 	.word	0xffffffff


	//   ....[13]....
        /*0700*/ 	.word	0xffffffff


	//   ....[14]....
        /*0704*/ 	.word	0xffffffff


	//   ....[15]....
        /*0708*/ 	.word	0xffffffff


	//   ....[16]....
        /*070c*/ 	.word	0xffffffff


	//   ....[17]....
        /*0710*/ 	.word	0xffffffff


	//   ....[18]....
        /*0714*/ 	.word	0xffffffff


	//   ....[19]....
        /*0718*/ 	.word	0xffffffff


	//   ....[20]....
        /*071c*/ 	.word	0xffffffff


	//   ....[21]....
        /*0720*/ 	.word	0xffffffff


	//   ....[22]....
        /*0724*/ 	.word	0xffffffff


	//   ....[23]....
        /*0728*/ 	.word	0xffffffff


	//   ....[24]....
        /*072c*/ 	.word	0xffffffff


	//   ....[25]....
        /*0730*/ 	.word	0xffffffff


	//   ....[26]....
        /*0734*/ 	.word	0xffffffff


	//   ....[27]....
        /*0738*/ 	.word	0xffffffff


	//   ....[28]....
        /*073c*/ 	.word	0xffffffff


	//   ....[29]....
        /*0740*/ 	.word	0xffffffff


	//   ....[30]....
        /*0744*/ 	.word	0xffffffff


	//   ....[31]....
        /*0748*/ 	.word	0xffffffff


	//   ....[32]....
        /*074c*/ 	.word	0xffffffff


	//   ....[33]....
        /*0750*/ 	.word	0xffffffff


	//   ....[34]....
        /*0754*/ 	.word	0xffffffff


	//   ....[35]....
        /*0758*/ 	.word	0xffffffff


	//   ....[36]....
        /*075c*/ 	.word	0xffffffff


	//   ....[37]....
        /*0760*/ 	.word	0xffffffff


	//   ....[38]....
        /*0764*/ 	.word	0xffffffff


	//   ....[39]....
        /*0768*/ 	.word	0xffffffff


	//   ....[40]....
        /*076c*/ 	.word	0xffffffff


	//   ....[41]....
        /*0770*/ 	.word	0xffffffff


	//   ....[42]....
        /*0774*/ 	.word	0xffffffff


	//   ....[43]....
        /*0778*/ 	.word	0xffffffff


	//   ....[44]....
        /*077c*/ 	.word	0xffffffff


	//   ....[45]....
        /*0780*/ 	.word	0xffffffff


	//   ....[46]....
        /*0784*/ 	.word	0xffffffff


	//   ....[47]....
        /*0788*/ 	.word	0xffffffff


	//   ....[48]....
        /*078c*/ 	.word	0xffffffff


	//   ....[49]....
        /*0790*/ 	.word	0xffffffff


	//   ....[50]....
        /*0794*/ 	.word	0xffffffff


	//   ....[51]....
        /*0798*/ 	.word	0xffffffff


	//   ....[52]....
        /*079c*/ 	.word	0xffffffff


	//   ....[53]....
        /*07a0*/ 	.word	0xffffffff


	//   ....[54]....
        /*07a4*/ 	.word	0xffffffff


	//   ....[55]....
        /*07a8*/ 	.word	0xffffffff


	//   ....[56]....
        /*07ac*/ 	.word	0xffffffff


	//   ....[57]....
        /*07b0*/ 	.word	0xffffffff


	//   ....[58]....
        /*07b4*/ 	.word	0xffffffff


	//   ....[59]....
        /*07b8*/ 	.word	0xffffffff


	//   ....[60]....
        /*07bc*/ 	.word	0xffffffff


	//   ....[61]....
        /*07c0*/ 	.word	0xffffffff


	//   ....[62]....
        /*07c4*/ 	.word	0xffffffff


	//   ....[63]....
        /*07c8*/ 	.word	0xffffffff


	//   ....[64]....
        /*07cc*/ 	.word	0xffffffff


	//   ....[65]....
        /*07d0*/ 	.word	0xffffffff


	//   ....[66]....
        /*07d4*/ 	.word	0xffffffff


	//   ....[67]....
        /*07d8*/ 	.word	0xffffffff


	//   ....[68]....
        /*07dc*/ 	.word	0xffffffff


	//   ....[69]....
        /*07e0*/ 	.word	0xffffffff


	//   ....[70]....
        /*07e4*/ 	.word	0xffffffff


	//   ....[71]....
        /*07e8*/ 	.word	0xffffffff


	//   ....[72]....
        /*07ec*/ 	.word	0xffffffff


	//   ....[73]....
        /*07f0*/ 	.word	0xffffffff


	//   ....[74]....
        /*07f4*/ 	.word	0xffffffff


	//   ....[75]....
        /*07f8*/ 	.word	0xffffffff


	//   ....[76]....
        /*07fc*/ 	.word	0xffffffff


	//   ....[77]....
        /*0800*/ 	.word	0xffffffff


	//   ....[78]....
        /*0804*/ 	.word	0xffffffff


	//   ....[79]....
        /*0808*/ 	.word	0xffffffff


	//   ....[80]....
        /*080c*/ 	.word	0xffffffff


	//   ....[81]....
        /*0810*/ 	.word	0xffffffff


	//   ....[82]....
        /*0814*/ 	.word	0xffffffff


	//   ....[83]....
        /*0818*/ 	.word	0xffffffff


	//   ....[84]....
        /*081c*/ 	.word	0xffffffff


	//   ....[85]....
        /*0820*/ 	.word	0xffffffff


	//   ....[86]....
        /*0824*/ 	.word	0xffffffff


	//   ....[87]....
        /*0828*/ 	.word	0xffffffff


	//   ....[88]....
        /*082c*/ 	.word	0xffffffff


	//   ....[89]....
        /*0830*/ 	.word	0xffffffff


	//   ....[90]....
        /*0834*/ 	.word	0xffffffff


	//   ....[91]....
        /*0838*/ 	.word	0xffffffff


	//   ....[92]....
        /*083c*/ 	.word	0xffffffff


	//   ....[93]....
        /*0840*/ 	.word	0xffffffff


	//   ....[94]....
        /*0844*/ 	.word	0xffffffff


	//   ....[95]....
        /*0848*/ 	.word	0xffffffff


	//   ....[96]....
        /*084c*/ 	.word	0xffffffff


	//   ....[97]....
        /*0850*/ 	.word	0xffffffff


	//   ....[98]....
        /*0854*/ 	.word	0xffffffff


	//   ....[99]....
        /*0858*/ 	.word	0xffffffff


	//   ....[100]....
        /*085c*/ 	.word	0xffffffff


	//   ....[101]....
        /*0860*/ 	.word	0xffffffff


	//   ....[102]....
        /*0864*/ 	.word	0xffffffff


	//   ....[103]....
        /*0868*/ 	.word	0xffffffff


	//   ....[104]....
        /*086c*/ 	.word	0xffffffff


	//   ....[105]....
        /*0870*/ 	.word	0xffffffff


	//   ....[106]....
        /*0874*/ 	.word	0xffffffff


	//   ....[107]....
        /*0878*/ 	.word	0xffffffff


	//   ....[108]....
        /*087c*/ 	.word	0xffffffff


	//   ....[109]....
        /*0880*/ 	.word	0xffffffff


	//   ....[110]....
        /*0884*/ 	.word	0xffffffff


	//   ....[111]....
        /*0888*/ 	.word	0xffffffff


	//   ....[112]....
        /*088c*/ 	.word	0xffffffff


	//   ....[113]....
        /*0890*/ 	.word	0xffffffff


	//   ....[114]....
        /*0894*/ 	.word	0xffffffff


	//   ....[115]....
        /*0898*/ 	.word	0xffffffff


	//   ....[116]....
        /*089c*/ 	.word	0xffffffff


	//   ....[117]....
        /*08a0*/ 	.word	0xffffffff


	//   ....[118]....
        /*08a4*/ 	.word	0xffffffff


	//   ....[119]....
        /*08a8*/ 	.word	0xffffffff


	//   ....[120]....
        /*08ac*/ 	.word	0xffffffff


	//   ....[121]....
        /*08b0*/ 	.word	0xffffffff


	//   ....[122]....
        /*08b4*/ 	.word	0xffffffff


	//   ....[123]....
        /*08b8*/ 	.word	0xffffffff


	//   ....[124]....
        /*08bc*/ 	.word	0xffffffff


	//   ....[125]....
        /*08c0*/ 	.word	0xffffffff


	//   ....[126]....
        /*08c4*/ 	.word	0xffffffff


	//   ....[127]....
        /*08c8*/ 	.word	0xffffffff


	//   ....[128]....
        /*08cc*/ 	.word	0xffffffff


	//   ....[129]....
        /*08d0*/ 	.word	0xffffffff


	//   ....[130]....
        /*08d4*/ 	.word	0xffffffff


	//   ....[131]....
        /*08d8*/ 	.word	0xffffffff


	//   ....[132]....
        /*08dc*/ 	.word	0xffffffff


	//   ....[133]....
        /*08e0*/ 	.word	0xffffffff


	//   ....[134]....
        /*08e4*/ 	.word	0xffffffff


	//   ....[135]....
        /*08e8*/ 	.word	0xffffffff


	//   ....[136]....
        /*08ec*/ 	.word	0xffffffff


	//   ....[137]....
        /*08f0*/ 	.word	0x0500000f


	//   ....[138]....
        /*08f4*/ 	.word	0x0500000f


	//   ....[139]....
        /*08f8*/ 	.word	0x0500000f


	//   ....[140]....
        /*08fc*/ 	.word	0x0500000f


	//   ....[141]....
        /*0900*/ 	.word	0x0500000f


	//   ....[142]....
        /*0904*/ 	.word	0x0500000f


	//   ....[143]....
        /*0908*/ 	.word	0x0500000f


	//   ....[144]....
        /*090c*/ 	.word	0x0500000f


	//   ....[145]....
        /*0910*/ 	.word	0x0500000f


	//   ....[146]....
        /*0914*/ 	.word	0x0500000f


	//   ....[147]....
        /*0918*/ 	.word	0x0500000f


	//   ....[148]....
        /*091c*/ 	.word	0x0500000f


	//   ....[149]....
        /*0920*/ 	.word	0x0500000f


	//   ....[150]....
        /*0924*/ 	.word	0x0500000f


	//   ....[151]....
        /*0928*/ 	.word	0x0500000f


	//   ....[152]....
        /*092c*/ 	.word	0x0500000f


	//   ....[153]....
        /*0930*/ 	.word	0x0500000f


	//   ....[154]....
        /*0934*/ 	.word	0x0500000f


	//   ....[155]....
        /*0938*/ 	.word	0x0500000f


	//   ....[156]....
        /*093c*/ 	.word	0x0500000f


	//   ....[157]....
        /*0940*/ 	.word	0x0500000f


	//   ....[158]....
        /*0944*/ 	.word	0x0500000f


	//   ....[159]....
        /*0948*/ 	.word	0x0500000f


	//   ....[160]....
        /*094c*/ 	.word	0x0500000f


	//   ....[161]....
        /*0950*/ 	.word	0x0500000f


	//   ....[162]....
        /*0954*/ 	.word	0x0500000f


	//   ....[163]....
        /*0958*/ 	.word	0x0500000f


	//   ....[164]....
        /*095c*/ 	.word	0x0500000f


	//   ....[165]....
        /*0960*/ 	.word	0x0500000f


	//   ....[166]....
        /*0964*/ 	.word	0x0500000f


	//   ....[167]....
        /*0968*/ 	.word	0x0500000f


	//   ....[168]....
        /*096c*/ 	.word	0x0500000f


	//   ....[169]....
        /*0970*/ 	.word	0x0500000f


	//   ....[170]....
        /*0974*/ 	.word	0x0500000f


	//   ....[171]....
        /*0978*/ 	.word	0x0500000f


	//   ....[172]....
        /*097c*/ 	.word	0x0500000f


	//   ....[173]....
        /*0980*/ 	.word	0x0500000f


	//   ....[174]....
        /*0984*/ 	.word	0x0500000f


	//   ....[175]....
        /*0988*/ 	.word	0x0500000f


	//   ....[176]....
        /*098c*/ 	.word	0x0500000f


	//   ....[177]....
        /*0990*/ 	.word	0x0500000f


	//   ....[178]....
        /*0994*/ 	.word	0x0500000f


	//   ....[179]....
        /*0998*/ 	.word	0x0500000f


	//   ....[180]....
        /*099c*/ 	.word	0x0500000f


	//   ....[181]....
        /*09a0*/ 	.word	0x0500000f


	//   ....[182]....
        /*09a4*/ 	.word	0x0500000f


	//   ....[183]....
        /*09a8*/ 	.word	0x0500000f


	//   ....[184]....
        /*09ac*/ 	.word	0x0500000f


	//   ....[185]....
        /*09b0*/ 	.word	0x0500000f


	//   ....[186]....
        /*09b4*/ 	.word	0x0500000f


	//   ....[187]....
        /*09b8*/ 	.word	0x0500000f


	//   ....[188]....
        /*09bc*/ 	.word	0x0500000f


	//   ....[189]....
        /*09c0*/ 	.word	0x0500000f


	//   ....[190]....
        /*09c4*/ 	.word	0x0500000f


	//   ....[191]....
        /*09c8*/ 	.word	0x0500000f


	//   ....[192]....
        /*09cc*/ 	.word	0x0500000f


	//----- nvinfo : EIATTR_COOP_GROUP_INSTR_OFFSETS
	.align		4
.L_1364:
        /*09d0*/ 	.byte	0x04, 0x28
        /*09d2*/ 	.short	(.L_1366 - .L_1365)


	//   ....[0]....
.L_1365:
        /*09d4*/ 	.word	0x00000070


	//   ....[1]....
        /*09d8*/ 	.word	0x00000140


	//   ....[2]....
        /*09dc*/ 	.word	0x00000190


	//   ....[3]....
        /*09e0*/ 	.word	0x000003c0


	//   ....[4]....
        /*09e4*/ 	.word	0x00000520


	//   ....[5]....
        /*09e8*/ 	.word	0x00000640


	//   ....[6]....
        /*09ec*/ 	.word	0x000007a0


	//   ....[7]....
        /*09f0*/ 	.word	0x00002980


	//   ....[8]....
        /*09f4*/ 	.word	0x00002990


	//   ....[9]....
        /*09f8*/ 	.word	0x00004380


	//   ....[10]....
        /*09fc*/ 	.word	0x00004390


	//   ....[11]....
        /*0a00*/ 	.word	0x000065c0


	//   ....[12]....
        /*0a04*/ 	.word	0x000065d0


	//   ....[13]....
        /*0a08*/ 	.word	0x000069c0


	//   ....[14]....
        /*0a0c*/ 	.word	0x000069e0


	//   ....[15]....
        /*0a10*/ 	.word	0x000072b0


	//   ....[16]....
        /*0a14*/ 	.word	0x000079e0


	//   ....[17]....
        /*0a18*/ 	.word	0x000079f0


	//   ....[18]....
        /*0a1c*/ 	.word	0x00007a00


	//   ....[19]....
        /*0a20*/ 	.word	0x00007a10


	//   ....[20]....
        /*0a24*/ 	.word	0x000096e0


	//   ....[21]....
        /*0a28*/ 	.word	0x000096f0


	//   ....[22]....
        /*0a2c*/ 	.word	0x00009700


	//   ....[23]....
        /*0a30*/ 	.word	0x00009710


	//   ....[24]....
        /*0a34*/ 	.word	0x0000bfa0


	//   ....[25]....
        /*0a38*/ 	.word	0x0000c610


	//   ....[26]....
        /*0a3c*/ 	.word	0x0000c620


	//   ....[27]....
        /*0a40*/ 	.word	0x0000c640


	//   ....[28]....
        /*0a44*/ 	.word	0x0000cd90


	//   ....[29]....
        /*0a48*/ 	.word	0x0000cdb0


	//   ....[30]....
        /*0a4c*/ 	.word	0x0000e4d0


	//   ....[31]....
        /*0a50*/ 	.word	0x0000ea80


	//   ....[32]....
        /*0a54*/ 	.word	0x0000eb50


	//   ....[33]....
        /*0a58*/ 	.word	0x0000ebc0


	//   ....[34]....
        /*0a5c*/ 	.word	0x0000f230


	//   ....[35]....
        /*0a60*/ 	.word	0x0000f250


	//   ....[36]....
        /*0a64*/ 	.word	0x00010e10


	//   ....[37]....
        /*0a68*/ 	.word	0x00010e30


	//   ....[38]....
        /*0a6c*/ 	.word	0x00011350


	//   ....[39]....
        /*0a70*/ 	.word	0x000113b0


	//   ....[40]....
        /*0a74*/ 	.word	0x000126c0


	//   ....[41]....
        /*0a78*/ 	.word	0x000126d0


	//   ....[42]....
        /*0a7c*/ 	.word	0x00012770


	//   ....[43]....
        /*0a80*/ 	.word	0x00012780


	//   ....[44]....
        /*0a84*/ 	.word	0x00013310


	//   ....[45]....
        /*0a88*/ 	.word	0x00013340


	//   ....[46]....
        /*0a8c*/ 	.word	0x00013360


	//   ....[47]....
        /*0a90*/ 	.word	0x00013380


	//   ....[48]....
        /*0a94*/ 	.word	0x00013390


	//   ....[49]....
        /*0a98*/ 	.word	0x000133a0


	//   ....[50]....
        /*0a9c*/ 	.word	0x000133b0


	//   ....[51]....
        /*0aa0*/ 	.word	0x000133c0


	//   ....[52]....
        /*0aa4*/ 	.word	0x000133d0


	//   ....[53]....
        /*0aa8*/ 	.word	0x000133e0


	//   ....[54]....
        /*0aac*/ 	.word	0x000133f0


	//   ....[55]....
        /*0ab0*/ 	.word	0x00013400


	//   ....[56]....
        /*0ab4*/ 	.word	0x00013420


	//   ....[57]....
        /*0ab8*/ 	.word	0x00013430


	//   ....[58]....
        /*0abc*/ 	.word	0x00013440


	//   ....[59]....
        /*0ac0*/ 	.word	0x00013450


	//   ....[60]....
        /*0ac4*/ 	.word	0x00013460


	//   ....[61]....
        /*0ac8*/ 	.word	0x00013470


	//   ....[62]....
        /*0acc*/ 	.word	0x00013480


	//   ....[63]....
        /*0ad0*/ 	.word	0x00013490


	//   ....[64]....
        /*0ad4*/ 	.word	0x000134a0


	//   ....[65]....
        /*0ad8*/ 	.word	0x000134b0


	//   ....[66]....
        /*0adc*/ 	.word	0x000134c0


	//   ....[67]....
        /*0ae0*/ 	.word	0x000134d0


	//   ....[68]....
        /*0ae4*/ 	.word	0x00013c90


	//   ....[69]....
        /*0ae8*/ 	.word	0x00013cd0


	//   ....[70]....
        /*0aec*/ 	.word	0x00013d00


	//   ....[71]....
        /*0af0*/ 	.word	0x00013d20


	//   ....[72]....
        /*0af4*/ 	.word	0x000142a0


	//   ....[73]....
        /*0af8*/ 	.word	0x000142d0


	//   ....[74]....
        /*0afc*/ 	.word	0x000143d0


	//   ....[75]....
        /*0b00*/ 	.word	0x000143f0


	//   ....[76]....
        /*0b04*/ 	.word	0x00014d20


	//   ....[77]....
        /*0b08*/ 	.word	0x00014d30


	//   ....[78]....
        /*0b0c*/ 	.word	0x00014e30


	//   ....[79]....
        /*0b10*/ 	.word	0x00014e50


	//   ....[80]....
        /*0b14*/ 	.word	0x00014fc0


	//   ....[81]....
        /*0b18*/ 	.word	0x00015170


	//   ....[82]....
        /*0b1c*/ 	.word	0x000151a0


	//   ....[83]....
        /*0b20*/ 	.word	0x000151d0


	//   ....[84]....
        /*0b24*/ 	.word	0x00015200


	//   ....[85]....
        /*0b28*/ 	.word	0x00015230


	//   ....[86]....
        /*0b2c*/ 	.word	0x00015260


	//   ....[87]....
        /*0b30*/ 	.word	0x000153d0


	//   ....[88]....
        /*0b34*/ 	.word	0x00015400


	//   ....[89]....
        /*0b38*/ 	.word	0x00015430


	//   ....[90]....
        /*0b3c*/ 	.word	0x00015460


	//   ....[91]....
        /*0b40*/ 	.word	0x00015490


	//   ....[92]....
        /*0b44*/ 	.word	0x000154c0


	//   ....[93]....
        /*0b48*/ 	.word	0x00015560


	//   ....[94]....
        /*0b4c*/ 	.word	0x000155c0


	//   ....[95]....
        /*0b50*/ 	.word	0x00015660


	//   ....[96]....
        /*0b54*/ 	.word	0x00016650


	//   ....[97]....
        /*0b58*/ 	.word	0x00018880


	//   ....[98]....
        /*0b5c*/ 	.word	0x00018890


	//   ....[99]....
        /*0b60*/ 	.word	0x000188a0


	//   ....[100]....
        /*0b64*/ 	.word	0x000189c0


	//   ....[101]....
        /*0b68*/ 	.word	0x00018e00


	//   ....[102]....
        /*0b6c*/ 	.word	0x00018e10


	//   ....[103]....
        /*0b70*/ 	.word	0x00018e20


	//   ....[104]....
        /*0b74*/ 	.word	0x00018e30


	//   ....[105]....
        /*0b78*/ 	.word	0x000197f0


	//   ....[106]....
        /*0b7c*/ 	.word	0x00019820


	//   ....[107]....
        /*0b80*/ 	.word	0x00019840


	//   ....[108]....
        /*0b84*/ 	.word	0x00019850


	//   ....[109]....
        /*0b88*/ 	.word	0x00019950


	//   ....[110]....
        /*0b8c*/ 	.word	0x00019960


	//   ....[111]....
        /*0b90*/ 	.word	0x0001a140


	//   ....[112]....
        /*0b94*/ 	.word	0x0001a160


	//   ....[113]....
        /*0b98*/ 	.word	0x0001a180


	//   ....[114]....
        /*0b9c*/ 	.word	0x0001a1e0


	//   ....[115]....
        /*0ba0*/ 	.word	0x0001a5d0


	//   ....[116]....
        /*0ba4*/ 	.word	0x0001a5e0


	//   ....[117]....
        /*0ba8*/ 	.word	0x0001a5f0


	//   ....[118]....
        /*0bac*/ 	.word	0x0001a650


	//   ....[119]....
        /*0bb0*/ 	.word	0x0001b710


	//   ....[120]....
        /*0bb4*/ 	.word	0x0001b770


	//   ....[121]....
        /*0bb8*/ 	.word	0x0001b7a0


	//   ....[122]....
        /*0bbc*/ 	.word	0x0001b7b0


	//   ....[123]....
        /*0bc0*/ 	.word	0x0001b7e0


	//   ....[124]....
        /*0bc4*/ 	.word	0x0001b810


	//   ....[125]....
        /*0bc8*/ 	.word	0x0001b840


	//   ....[126]....
        /*0bcc*/ 	.word	0x0001b870


	//   ....[127]....
        /*0bd0*/ 	.word	0x0001b9f0


	//   ....[128]....
        /*0bd4*/ 	.word	0x0001ba20


	//   ....[129]....
        /*0bd8*/ 	.word	0x0001ba50


	//   ....[130]....
        /*0bdc*/ 	.word	0x0001ba80


	//   ....[131]....
        /*0be0*/ 	.word	0x0001bab0


	//   ....[132]....
        /*0be4*/ 	.word	0x0001bae0


	//   ....[133]....
        /*0be8*/ 	.word	0x0001bba0


	//   ....[134]....
        /*0bec*/ 	.word	0x0001bbc0


	//   ....[135]....
        /*0bf0*/ 	.word	0x0001bc30


	//   ....[136]....
        /*0bf4*/ 	.word	0x0001c300


	//   ....[137]....
        /*0bf8*/ 	.word	0x0001c6a0


	//   ....[138]....
        /*0bfc*/ 	.word	0x0001c730


	//   ....[139]....
        /*0c00*/ 	.word	0x0001c810


	//   ....[140]....
        /*0c04*/ 	.word	0x0001c8a0


	//   ....[141]....
        /*0c08*/ 	.word	0x0001c980


	//   ....[142]....
        /*0c0c*/ 	.word	0x0001ca10


	//   ....[143]....
        /*0c10*/ 	.word	0x0001cae0


	//   ....[144]....
        /*0c14*/ 	.word	0x0001cb70


	//   ....[145]....
        /*0c18*/ 	.word	0x0001cbc0


	//   ....[146]....
        /*0c1c*/ 	.word	0x0001cc10


	//   ....[147]....
        /*0c20*/ 	.word	0x0001cce0


	//   ....[148]....
        /*0c24*/ 	.word	0x0001cd70


	//   ....[149]....
        /*0c28*/ 	.word	0x0001cdc0


	//   ....[150]....
        /*0c2c*/ 	.word	0x0001ce10


	//   ....[151]....
        /*0c30*/ 	.word	0x0001d110


	//   ....[152]....
        /*0c34*/ 	.word	0x0001d3f0


	//   ....[153]....
        /*0c38*/ 	.word	0x0001d4f0


	//   ....[154]....
        /*0c3c*/ 	.word	0x0001d590


	//   ....[155]....
        /*0c40*/ 	.word	0x0001d740


	//   ....[156]....
        /*0c44*/ 	.word	0x0001d7e0


	//   ....[157]....
        /*0c48*/ 	.word	0x0001d8e0


	//   ....[158]....
        /*0c4c*/ 	.word	0x0001d970


	//   ....[159]....
        /*0c50*/ 	.word	0x0001d9d0


	//   ....[160]....
        /*0c54*/ 	.word	0x0001da70


	//   ....[161]....
        /*0c58*/ 	.word	0x0001db80


	//   ....[162]....
        /*0c5c*/ 	.word	0x0001dbe0


	//   ....[163]....
        /*0c60*/ 	.word	0x0001dc40


	//   ....[164]....
        /*0c64*/ 	.word	0x0001dce0


	//   ....[165]....
        /*0c68*/ 	.word	0x0001ddb0


	//   ....[166]....
        /*0c6c*/ 	.word	0x0001de90


	//   ....[167]....
        /*0c70*/ 	.word	0x0001dfd0


	//   ....[168]....
        /*0c74*/ 	.word	0x0001e080


	//   ....[169]....
        /*0c78*/ 	.word	0x0001e130


	//   ....[170]....
        /*0c7c*/ 	.word	0x0001e1e0


	//   ....[171]....
        /*0c80*/ 	.word	0x0001e2d0


	//   ....[172]....
        /*0c84*/ 	.word	0x0001e360


	//   ....[173]....
        /*0c88*/ 	.word	0x0001e3c0


	//   ....[174]....
        /*0c8c*/ 	.word	0x0001e490


	//   ....[175]....
        /*0c90*/ 	.word	0x0001e670


	//   ....[176]....
        /*0c94*/ 	.word	0x0001e710


	//   ....[177]....
        /*0c98*/ 	.word	0x0001e830


	//   ....[178]....
        /*0c9c*/ 	.word	0x0001e8b0


	//   ....[179]....
        /*0ca0*/ 	.word	0x0001e930


	//   ....[180]....
        /*0ca4*/ 	.word	0x0001e9b0


	//   ....[181]....
        /*0ca8*/ 	.word	0x0001ea30


	//   ....[182]....
        /*0cac*/ 	.word	0x0001eac0


	//   ....[183]....
        /*0cb0*/ 	.word	0x0001eb60


	//   ....[184]....
        /*0cb4*/ 	.word	0x0001ec00


	//   ....[185]....
        /*0cb8*/ 	.word	0x0001ec80


	//   ....[186]....
        /*0cbc*/ 	.word	0x0001ed00


	//   ....[187]....
        /*0cc0*/ 	.word	0x0001ed80


	//   ....[188]....
        /*0cc4*/ 	.word	0x0001ee10


	//   ....[189]....
        /*0cc8*/ 	.word	0x0001ee90


	//   ....[190]....
        /*0ccc*/ 	.word	0x0001ef30


	//   ....[191]....
        /*0cd0*/ 	.word	0x0001efc0


	//   ....[192]....
        /*0cd4*/ 	.word	0x0001f0f0


	//----- nvinfo : EIATTR_REG_RECONFIG
	.align		4
.L_1366:
        /*0cd8*/ 	.byte	0x01, 0x54
	.zero		2


	//----- nvinfo : EIATTR_SYSCALL_OFFSETS
	.align		4
        /*0cdc*/ 	.byte	0x04, 0x46
        /*0cde*/ 	.short	(.L_1368 - .L_1367)


	//   ....[0]....
.L_1367:
        /*0ce0*/ 	.word	0x00001a20


	//   ....[1]....
        /*0ce4*/ 	.word	0x00001b70


	//   ....[2]....
        /*0ce8*/ 	.word	0x00007420


	//   ....[3]....
        /*0cec*/ 	.word	0x00007740


	//   ....[4]....
        /*0cf0*/ 	.word	0x00017dc0


	//   ....[5]....
        /*0cf4*/ 	.word	0x00017f30


	//   ....[6]....
        /*0cf8*/ 	.word	0x00018080


	//   ....[7]....
        /*0cfc*/ 	.word	0x000181c0


	//   ....[8]....
        /*0d00*/ 	.word	0x000192a0


	//----- nvinfo : EIATTR_MBARRIER_INSTR_OFFSETS
	.align		4
.L_1368:
        /*0d04*/ 	.byte	0x04, 0x39
        /*0d06*/ 	.short	(.L_1370 - .L_1369)


	//   ....[0]....
.L_1369:
        /*0d08*/ 	.word	0x00000270
        /*0d0c*/ 	.word	0x000000ff
        /*0d10*/ 	.word	0x00019c00
        /*0d14*/ 	.short	0x0100
        /*0d16*/ 	.byte	0x08
	.zero		1


	//   ....[1]....
        /*0d18*/ 	.word	0x00000280
        /*0d1c*/ 	.word	0x000000ff
        /*0d20*/ 	.word	0x00019c20
        /*0d24*/ 	.short	0x0100
        /*0d26*/ 	.byte	0x08
	.zero		1


	//   ....[2]....
        /*0d28*/ 	.word	0x00000370
        /*0d2c*/ 	.word	0x000000ff
        /*0d30*/ 	.word	0x00019c30
        /*0d34*/ 	.short	0x0100
        /*0d36*/ 	.byte	0x08
	.zero		1


	//   ....[3]....
        /*0d38*/ 	.word	0x00000380
        /*0d3c*/ 	.word	0x000000ff
        /*0d40*/ 	.word	0x00019c40
        /*0d44*/ 	.short	0x0100
        /*0d46*/ 	.byte	0x08
	.zero		1


	//   ....[4]....
        /*0d48*/ 	.word	0x00000390
        /*0d4c*/ 	.word	0x000000ff
        /*0d50*/ 	.word	0x00019c38
        /*0d54*/ 	.short	0x0100
        /*0d56*/ 	.byte	0x08
	.zero		1


	//   ....[5]....
        /*0d58*/ 	.word	0x000003a0
        /*0d5c*/ 	.word	0x000000ff
        /*0d60*/ 	.word	0x00019c48
        /*0d64*/ 	.short	0x0100
        /*0d66*/ 	.byte	0x08
	.zero		1


	//   ....[6]....
        /*0d68*/ 	.word	0x000004d0
        /*0d6c*/ 	.word	0x000000ff
        /*0d70*/ 	.word	0x00019c50
        /*0d74*/ 	.short	0x0100
        /*0d76*/ 	.byte	0x08
	.zero		1


	//   ....[7]....
        /*0d78*/ 	.word	0x000004e0
        /*0d7c*/ 	.word	0x000000ff
        /*0d80*/ 	.word	0x00019c60
        /*0d84*/ 	.short	0x0100
        /*0d86*/ 	.byte	0x08
	.zero		1


	//   ....[8]....
        /*0d88*/ 	.word	0x000004f0
        /*0d8c*/ 	.word	0x000000ff
        /*0d90*/ 	.word	0x00019c58
        /*0d94*/ 	.short	0x0100
        /*0d96*/ 	.byte	0x08
	.zero		1


	//   ....[9]....
        /*0d98*/ 	.word	0x00000500
        /*0d9c*/ 	.word	0x000000ff
        /*0da0*/ 	.word	0x00019c68
        /*0da4*/ 	.short	0x0100
        /*0da6*/ 	.byte	0x08
	.zero		1


	//   ....[10]....
        /*0da8*/ 	.word	0x000005f0
        /*0dac*/ 	.word	0x000000ff
        /*0db0*/ 	.word	0x00019c70
        /*0db4*/ 	.short	0x0100
        /*0db6*/ 	.byte	0x06
	.zero		1


	//   ....[11]....
        /*0db8*/ 	.word	0x00000600
        /*0dbc*/ 	.word	0x000000ff
        /*0dc0*/ 	.word	0x00019c80
        /*0dc4*/ 	.short	0x0100
        /*0dc6*/ 	.byte	0x06
	.zero		1


	//   ....[12]....
        /*0dc8*/ 	.word	0x00000610
        /*0dcc*/ 	.word	0x000000ff
        /*0dd0*/ 	.word	0x00019c78
        /*0dd4*/ 	.short	0x0100
        /*0dd6*/ 	.byte	0x06
	.zero		1


	//   ....[13]....
        /*0dd8*/ 	.word	0x00000620
        /*0ddc*/ 	.word	0x000000ff
        /*0de0*/ 	.word	0x00019c88
        /*0de4*/ 	.short	0x0100
        /*0de6*/ 	.byte	0x06
	.zero		1


	//   ....[14]....
        /*0de8*/ 	.word	0x00000750
        /*0dec*/ 	.word	0x000000ff
        /*0df0*/ 	.word	0x00019c90
        /*0df4*/ 	.short	0x0100
        /*0df6*/ 	.byte	0x08
	.zero		1


	//   ....[15]....
        /*0df8*/ 	.word	0x00000760
        /*0dfc*/ 	.word	0x000000ff
        /*0e00*/ 	.word	0x00019ca0
        /*0e04*/ 	.short	0x0100
        /*0e06*/ 	.byte	0x08
	.zero		1


	//   ....[16]....
        /*0e08*/ 	.word	0x00000770
        /*0e0c*/ 	.word	0x000000ff
        /*0e10*/ 	.word	0x00019c98
        /*0e14*/ 	.short	0x0100
        /*0e16*/ 	.byte	0x08
	.zero		1


	//   ....[17]....
        /*0e18*/ 	.word	0x00000780
        /*0e1c*/ 	.word	0x000000ff
        /*0e20*/ 	.word	0x00019ca8
        /*0e24*/ 	.short	0x0100
        /*0e26*/ 	.byte	0x08
	.zero		1


	//   ....[18]....
        /*0e28*/ 	.word	0x000008c0
        /*0e2c*/ 	.word	0x000000ff
        /*0e30*/ 	.word	0x00019cb0
        /*0e34*/ 	.short	0x0100
        /*0e36*/ 	.byte	0x08
	.zero		1


	//   ....[19]....
        /*0e38*/ 	.word	0x000008d0
        /*0e3c*/ 	.word	0x000000ff
        /*0e40*/ 	.word	0x00019cc0
        /*0e44*/ 	.short	0x0100
        /*0e46*/ 	.byte	0x08
	.zero		1


	//   ....[20]....
        /*0e48*/ 	.word	0x000008e0
        /*0e4c*/ 	.word	0x000000ff
        /*0e50*/ 	.word	0x00019cb8
        /*0e54*/ 	.short	0x0100
        /*0e56*/ 	.byte	0x08
	.zero		1


	//   ....[21]....
        /*0e58*/ 	.word	0x000008f0
        /*0e5c*/ 	.word	0x000000ff
        /*0e60*/ 	.word	0x00019cc8
        /*0e64*/ 	.short	0x0100
        /*0e66*/ 	.byte	0x08
	.zero		1


	//   ....[22]....
        /*0e68*/ 	.word	0x00002930
        /*0e6c*/ 	.word	0x00000045
        /*0e70*/ 	.word	0x00019c90
        /*0e74*/ 	.short	0x010a
        /*0e76*/ 	.byte	0x3f
	.zero		1


	//   ....[23]....
        /*0e78*/ 	.word	0x00004330
        /*0e7c*/ 	.word	0x00000045
        /*0e80*/ 	.word	0x00019c90
        /*0e84*/ 	.short	0x010a
        /*0e86*/ 	.byte	0x3f
	.zero		1


	//   ....[24]....
        /*0e88*/ 	.word	0x000063e0
        /*0e8c*/ 	.word	0x00000045
        /*0e90*/ 	.word	0x00019c90
        /*0e94*/ 	.short	0x010a
        /*0e96*/ 	.byte	0x3f
	.zero		1


	//   ....[25]....
        /*0e98*/ 	.word	0x00006800
        /*0e9c*/ 	.word	0x00000004
        /*0ea0*/ 	.word	0x00000000
        /*0ea4*/ 	.short	0x0101
        /*0ea6*/ 	.byte	0x3f
	.zero		1


	//   ....[26]....
        /*0ea8*/ 	.word	0x00006840
        /*0eac*/ 	.word	0x00000045
        /*0eb0*/ 	.word	0x00019cb0
        /*0eb4*/ 	.short	0x010a
        /*0eb6*/ 	.byte	0x3f
	.zero		1


	//   ....[27]....
        /*0eb8*/ 	.word	0x00006c20
        /*0ebc*/ 	.word	0x00000045
        /*0ec0*/ 	.word	0x00000000
        /*0ec4*/ 	.short	0x0101
        /*0ec6*/ 	.byte	0x3f
	.zero		1


	//   ....[28]....
        /*0ec8*/ 	.word	0x000074c0
        /*0ecc*/ 	.word	0x00000012
        /*0ed0*/ 	.word	0x00019c00
        /*0ed4*/ 	.short	0x010a
        /*0ed6*/ 	.byte	0x3f
	.zero		1


	//   ....[29]....
        /*0ed8*/ 	.word	0x00007510
        /*0edc*/ 	.word	0x00000012
        /*0ee0*/ 	.word	0x00019c00
        /*0ee4*/ 	.short	0x010a
        /*0ee6*/ 	.byte	0x3f
	.zero		1


	//   ....[30]....
        /*0ee8*/ 	.word	0x00007d50
        /*0eec*/ 	.word	0x00000012
        /*0ef0*/ 	.word	0x00019c00
        /*0ef4*/ 	.short	0x010a
        /*0ef6*/ 	.byte	0x3f
	.zero		1


	//   ....[31]....
        /*0ef8*/ 	.word	0x00009a20
        /*0efc*/ 	.word	0x00000012
        /*0f00*/ 	.word	0x00019c00
        /*0f04*/ 	.short	0x010a
        /*0f06*/ 	.byte	0x3f
	.zero		1


	//   ....[32]....
        /*0f08*/ 	.word	0x0000bbe0
        /*0f0c*/ 	.word	0x00000003
        /*0f10*/ 	.word	0x00019c30
        /*0f14*/ 	.short	0x010a
        /*0f16*/ 	.byte	0x3f
	.zero		1


	//   ....[33]....
        /*0f18*/ 	.word	0x0000bc80
        /*0f1c*/ 	.word	0x00000003
        /*0f20*/ 	.word	0x00019c30
        /*0f24*/ 	.short	0x010a
        /*0f26*/ 	.byte	0x3f
	.zero		1


	//   ....[34]....
        /*0f28*/ 	.word	0x0000d450
        /*0f2c*/ 	.word	0x00000003
        /*0f30*/ 	.word	0x00000000
        /*0f34*/ 	.short	0x0101
        /*0f36*/ 	.byte	0x3f
	.zero		1


	//   ....[35]....
        /*0f38*/ 	.word	0x0000dea0
        /*0f3c*/ 	.word	0x00000000
        /*0f40*/ 	.word	0x00019c30
        /*0f44*/ 	.short	0x010a
        /*0f46*/ 	.byte	0x3f
	.zero		1


	//   ....[36]....
        /*0f48*/ 	.word	0x0000df10
        /*0f4c*/ 	.word	0x00000000
        /*0f50*/ 	.word	0x00019c30
        /*0f54*/ 	.short	0x010a
        /*0f56*/ 	.byte	0x3f
	.zero		1


	//   ....[37]....
        /*0f58*/ 	.word	0x0000e110
        /*0f5c*/ 	.word	0x0000000f
        /*0f60*/ 	.word	0x00019c50
        /*0f64*/ 	.short	0x010a
        /*0f66*/ 	.byte	0x3f
	.zero		1


	//   ....[38]....
        /*0f68*/ 	.word	0x0000e160
        /*0f6c*/ 	.word	0x0000000f
        /*0f70*/ 	.word	0x00019c50
        /*0f74*/ 	.short	0x010a
        /*0f76*/ 	.byte	0x3f
	.zero		1


	//   ....[39]....
        /*0f78*/ 	.word	0x0000e490
        /*0f7c*/ 	.word	0x00000000
        /*0f80*/ 	.word	0x00000000
        /*0f84*/ 	.short	0x0101
        /*0f86*/ 	.byte	0x3f
	.zero		1


	//   ....[40]....
        /*0f88*/ 	.word	0x00010020
        /*0f8c*/ 	.word	0x0000000f
        /*0f90*/ 	.word	0x00000000
        /*0f94*/ 	.short	0x0101
        /*0f96*/ 	.byte	0x3f
	.zero		1


	//   ....[41]....
        /*0f98*/ 	.word	0x000106b0
        /*0f9c*/ 	.word	0x00000005
        /*0fa0*/ 	.word	0x00019c30
        /*0fa4*/ 	.short	0x010a
        /*0fa6*/ 	.byte	0x3f
	.zero		1


	//   ....[42]....
        /*0fa8*/ 	.word	0x00010720
        /*0fac*/ 	.word	0x00000005
        /*0fb0*/ 	.word	0x00019c30
        /*0fb4*/ 	.short	0x010a
        /*0fb6*/ 	.byte	0x3f
	.zero		1


	//   ....[43]....
        /*0fb8*/ 	.word	0x00010920
        /*0fbc*/ 	.word	0x0000000f
        /*0fc0*/ 	.word	0x00019c50
        /*0fc4*/ 	.short	0x010a
        /*0fc6*/ 	.byte	0x3f
	.zero		1


	//   ....[44]....
        /*0fc8*/ 	.word	0x00010970
        /*0fcc*/ 	.word	0x0000000f
        /*0fd0*/ 	.word	0x00019c50
        /*0fd4*/ 	.short	0x010a
        /*0fd6*/ 	.byte	0x3f
	.zero		1


	//   ....[45]....
        /*0fd8*/ 	.word	0x00010c00
        /*0fdc*/ 	.word	0x00000000
        /*0fe0*/ 	.word	0x00000000
        /*0fe4*/ 	.short	0x0101
        /*0fe6*/ 	.byte	0x3f
	.zero		1


	//   ....[46]....
        /*0fe8*/ 	.word	0x00011e40
        /*0fec*/ 	.word	0x0000000f
        /*0ff0*/ 	.word	0x00000000
        /*0ff4*/ 	.short	0x0101
        /*0ff6*/ 	.byte	0x3f
	.zero		1


	//   ....[47]....
        /*0ff8*/ 	.word	0x00012380
        /*0ffc*/ 	.word	0x0000000c
        /*1000*/ 	.word	0x00019c50
        /*1004*/ 	.short	0x010a
        /*1006*/ 	.byte	0x3f
	.zero		1


	//   ....[48]....
        /*1008*/ 	.word	0x000123d0
        /*100c*/ 	.word	0x0000000c
        /*1010*/ 	.word	0x00019c50
        /*1014*/ 	.short	0x010a
        /*1016*/ 	.byte	0x3f
	.zero		1


	//   ....[49]....
        /*1018*/ 	.word	0x00012ce0
        /*101c*/ 	.word	0x00000002
        /*1020*/ 	.word	0x00000000
        /*1024*/ 	.short	0x0101
        /*1026*/ 	.byte	0x3f
	.zero		1


	//   ....[50]....
        /*1028*/ 	.word	0x000142c0
        /*102c*/ 	.word	0x00000000
        /*1030*/ 	.word	0x00000000
        /*1034*/ 	.short	0x0101
        /*1036*/ 	.byte	0x3f
	.zero		1


	//   ....[51]....
        /*1038*/ 	.word	0x00016730
        /*103c*/ 	.word	0x00000016
        /*1040*/ 	.word	0x00019c20
        /*1044*/ 	.short	0x010a
        /*1046*/ 	.byte	0x3f
	.zero		1


	//   ....[52]....
        /*1048*/ 	.word	0x000167f0
        /*104c*/ 	.word	0x00000007
        /*1050*/ 	.word	0x00019ca0
        /*1054*/ 	.short	0x010a
        /*1056*/ 	.byte	0x3f
	.zero		1


	//   ....[53]....
        /*1058*/ 	.word	0x00016c20
        /*105c*/ 	.word	0x00000007
        /*1060*/ 	.word	0x00019cc0
        /*1064*/ 	.short	0x010a
        /*1066*/ 	.byte	0x3f
	.zero		1


	//   ....[54]....
        /*1068*/ 	.word	0x00017180
        /*106c*/ 	.word	0x00000008
        /*1070*/ 	.word	0x00019ca0
        /*1074*/ 	.short	0x010a
        /*1076*/ 	.byte	0x3f
	.zero		1


	//   ....[55]....
        /*1078*/ 	.word	0x000175a0
        /*107c*/ 	.word	0x00000008
        /*1080*/ 	.word	0x00019cc0
        /*1084*/ 	.short	0x010a
        /*1086*/ 	.byte	0x3f
	.zero		1


	//   ....[56]....
        /*1088*/ 	.word	0x00018690
        /*108c*/ 	.word	0x00000004
        /*1090*/ 	.word	0x00019c80
        /*1094*/ 	.short	0x010a
        /*1096*/ 	.byte	0x3f
	.zero		1


	//   ....[57]....
        /*1098*/ 	.word	0x00018ac0
        /*109c*/ 	.word	0x00000004
        /*10a0*/ 	.word	0x00019c70
        /*10a4*/ 	.short	0x0107
        /*10a6*/ 	.byte	0x3f
	.zero		1


	//   ....[58]....
        /*10a8*/ 	.word	0x00018b80
        /*10ac*/ 	.word	0x00000004
        /*10b0*/ 	.word	0x00019c70
        /*10b4*/ 	.short	0x0101
        /*10b6*/ 	.byte	0x3f
	.zero		1


	//   ....[59]....
        /*10b8*/ 	.word	0x00018bd0
        /*10bc*/ 	.word	0x00000004
        /*10c0*/ 	.word	0x00019c40
        /*10c4*/ 	.short	0x010a
        /*10c6*/ 	.byte	0x3f
	.zero		1


	//   ....[60]....
        /*10c8*/ 	.word	0x00018f80
        /*10cc*/ 	.word	0x00000004
        /*10d0*/ 	.word	0x00019c30
        /*10d4*/ 	.short	0x0107
        /*10d6*/ 	.byte	0x3f
	.zero		1


	//   ....[61]....
        /*10d8*/ 	.word	0x00019050
        /*10dc*/ 	.word	0x00000004
        /*10e0*/ 	.word	0x00019c30
        /*10e4*/ 	.short	0x0101
        /*10e6*/ 	.byte	0x3f
	.zero		1


	//   ....[62]....
        /*10e8*/ 	.word	0x00019a40
        /*10ec*/ 	.word	0x00000016
        /*10f0*/ 	.word	0x00019c00
        /*10f4*/ 	.short	0x0107
        /*10f6*/ 	.byte	0x3f
	.zero		1


	//   ....[63]....
        /*10f8*/ 	.word	0x00019b40
        /*10fc*/ 	.word	0x00000016
        /*1100*/ 	.word	0x00019c00
        /*1104*/ 	.short	0x0101
        /*1106*/ 	.byte	0x3f
	.zero		1


	//   ....[64]....
        /*1108*/ 	.word	0x00019b60
        /*110c*/ 	.word	0x00000016
        /*1110*/ 	.word	0x00019c20
        /*1114*/ 	.short	0x010a
        /*1116*/ 	.byte	0x3f
	.zero		1


	//   ....[65]....
        /*1118*/ 	.word	0x00019ee0
        /*111c*/ 	.word	0x00000000
        /*1120*/ 	.word	0x00019c80
        /*1124*/ 	.short	0x010a
        /*1126*/ 	.byte	0x3f
	.zero		1


	//   ....[66]....
        /*1128*/ 	.word	0x0001a2b0
        /*112c*/ 	.word	0x00000000
        /*1130*/ 	.word	0x00019c70
        /*1134*/ 	.short	0x0107
        /*1136*/ 	.byte	0x3f
	.zero		1


	//   ....[67]....
        /*1138*/ 	.word	0x0001a370
        /*113c*/ 	.word	0x00000000
        /*1140*/ 	.word	0x00019c70
        /*1144*/ 	.short	0x0101
        /*1146*/ 	.byte	0x3f
	.zero		1


	//   ....[68]....
        /*1148*/ 	.word	0x0001a3a0
        /*114c*/ 	.word	0x00000000
        /*1150*/ 	.word	0x00019c40
        /*1154*/ 	.short	0x010a
        /*1156*/ 	.byte	0x3f
	.zero		1


	//   ....[69]....
        /*1158*/ 	.word	0x0001a6f0
        /*115c*/ 	.word	0x00000000
        /*1160*/ 	.word	0x00019c30
        /*1164*/ 	.short	0x0107
        /*1166*/ 	.byte	0x3f
	.zero		1


	//   ....[70]....
        /*1168*/ 	.word	0x0001a7b0
        /*116c*/ 	.word	0x00000000
        /*1170*/ 	.word	0x00019c30
        /*1174*/ 	.short	0x0101
        /*1176*/ 	.byte	0x3f
	.zero		1


	//   ....[71]....
        /*1178*/ 	.word	0x0001a840
        /*117c*/ 	.word	0x00000002
        /*1180*/ 	.word	0x00019c70
        /*1184*/ 	.short	0x010a
        /*1186*/ 	.byte	0x3f
	.zero		1


	//   ....[72]....
        /*1188*/ 	.word	0x0001a8d0
        /*118c*/ 	.word	0x00000002
        /*1190*/ 	.word	0x00019c60
        /*1194*/ 	.short	0x010a
        /*1196*/ 	.byte	0x3f
	.zero		1


	//   ....[73]....
        /*1198*/ 	.word	0x0001ad50
        /*119c*/ 	.word	0x00000002
        /*11a0*/ 	.word	0x00019c50
        /*11a4*/ 	.short	0x0101
        /*11a6*/ 	.byte	0x3f
	.zero		1


	//   ....[74]....
        /*11a8*/ 	.word	0x0001ade0
        /*11ac*/ 	.word	0x00000002
        /*11b0*/ 	.word	0x00000000
        /*11b4*/ 	.short	0x0101
        /*11b6*/ 	.byte	0x3f
	.zero		1


	//   ....[75]....
        /*11b8*/ 	.word	0x0001afa0
        /*11bc*/ 	.word	0x00000000
        /*11c0*/ 	.word	0x00019c70
        /*11c4*/ 	.short	0x010a
        /*11c6*/ 	.byte	0x3f
	.zero		1


	//   ....[76]....
        /*11c8*/ 	.word	0x0001b020
        /*11cc*/ 	.word	0x00000000
        /*11d0*/ 	.word	0x00019c60
        /*11d4*/ 	.short	0x010a
        /*11d6*/ 	.byte	0x3f
	.zero		1


	//   ....[77]....
        /*11d8*/ 	.word	0x0001b4b0
        /*11dc*/ 	.word	0x00000000
        /*11e0*/ 	.word	0x00019c50
        /*11e4*/ 	.short	0x0101
        /*11e6*/ 	.byte	0x3f
	.zero		1


	//   ....[78]....
        /*11e8*/ 	.word	0x0001b550
        /*11ec*/ 	.word	0x00000000
        /*11f0*/ 	.word	0x00000000
        /*11f4*/ 	.short	0x0101
        /*11f6*/ 	.byte	0x3f
	.zero		1


	//   ....[79]....
        /*11f8*/ 	.word	0x0001c280
        /*11fc*/ 	.word	0x00000005
        /*1200*/ 	.word	0x00019c20
        /*1204*/ 	.short	0x010a
        /*1206*/ 	.byte	0x3f
	.zero		1


	//   ....[80]....
        /*1208*/ 	.word	0x0001c3f0
        /*120c*/ 	.word	0x00000003
        /*1210*/ 	.word	0x00019c40
        /*1214*/ 	.short	0x010a
        /*1216*/ 	.byte	0x3f
	.zero		1


	//   ....[81]....
        /*1218*/ 	.word	0x0001c490
        /*121c*/ 	.word	0x00000005
        /*1220*/ 	.word	0x00019c40
        /*1224*/ 	.short	0x010a
        /*1226*/ 	.byte	0x3f
	.zero		1


	//   ....[82]....
        /*1228*/ 	.word	0x0001c4d0
        /*122c*/ 	.word	0x00000003
        /*1230*/ 	.word	0x00019c60
        /*1234*/ 	.short	0x010a
        /*1236*/ 	.byte	0x3f
	.zero		1


	//   ....[83]....
        /*1238*/ 	.word	0x0001c510
        /*123c*/ 	.word	0x00000005
        /*1240*/ 	.word	0x00019c60
        /*1244*/ 	.short	0x010a
        /*1246*/ 	.byte	0x3f
	.zero		1


	//   ....[84]....
        /*1248*/ 	.word	0x0001c550
        /*124c*/ 	.word	0x00000003
        /*1250*/ 	.word	0x00019c80
        /*1254*/ 	.short	0x010a
        /*1256*/ 	.byte	0x3f
	.zero		1


	//   ....[85]....
        /*1258*/ 	.word	0x0001c590
        /*125c*/ 	.word	0x00000005
        /*1260*/ 	.word	0x00019c80
        /*1264*/ 	.short	0x010a
        /*1266*/ 	.byte	0x3f
	.zero		1


	//   ....[86]....
        /*1268*/ 	.word	0x0001c5f0
        /*126c*/ 	.word	0x00000045
        /*1270*/ 	.word	0x00019c90
        /*1274*/ 	.short	0x010a
        /*1276*/ 	.byte	0x3f
	.zero		1


	//   ....[87]....
        /*1278*/ 	.word	0x0001c760
        /*127c*/ 	.word	0x00000045
        /*1280*/ 	.word	0x00019c90
        /*1284*/ 	.short	0x010a
        /*1286*/ 	.byte	0x3f
	.zero		1


	//   ....[88]....
        /*1288*/ 	.word	0x0001c8e0
        /*128c*/ 	.word	0x00000045
        /*1290*/ 	.word	0x00019c90
        /*1294*/ 	.short	0x010a
        /*1296*/ 	.byte	0x3f
	.zero		1


	//   ....[89]....
        /*1298*/ 	.word	0x0001ca40
        /*129c*/ 	.word	0x00000045
        /*12a0*/ 	.word	0x00019cb0
        /*12a4*/ 	.short	0x010a
        /*12a6*/ 	.byte	0x3f
	.zero		1


	//   ....[90]....
        /*12a8*/ 	.word	0x0001cc40
        /*12ac*/ 	.word	0x00000012
        /*12b0*/ 	.word	0x00019c00
        /*12b4*/ 	.short	0x010a
        /*12b6*/ 	.byte	0x3f
	.zero		1


	//   ....[91]....
        /*12b8*/ 	.word	0x0001ce50
        /*12bc*/ 	.word	0x00000012
        /*12c0*/ 	.word	0x00019c00
        /*12c4*/ 	.short	0x010a
        /*12c6*/ 	.byte	0x3f
	.zero		1


	//   ....[92]....
        /*12c8*/ 	.word	0x0001cea0
        /*12cc*/ 	.word	0x00000003
        /*12d0*/ 	.word	0x00019c30
        /*12d4*/ 	.short	0x010a
        /*12d6*/ 	.byte	0x3f
	.zero		1


	//   ....[93]....
        /*12d8*/ 	.word	0x0001cef0
        /*12dc*/ 	.word	0x00000000
        /*12e0*/ 	.word	0x00019c30
        /*12e4*/ 	.short	0x010a
        /*12e6*/ 	.byte	0x3f
	.zero		1


	//   ....[94]....
        /*12e8*/ 	.word	0x0001cf40
        /*12ec*/ 	.word	0x0000000f
        /*12f0*/ 	.word	0x00019c50
        /*12f4*/ 	.short	0x010a
        /*12f6*/ 	.byte	0x3f
	.zero		1


	//   ....[95]....
        /*12f8*/ 	.word	0x0001cf90
        /*12fc*/ 	.word	0x00000005
        /*1300*/ 	.word	0x00019c30
        /*1304*/ 	.short	0x010a
        /*1306*/ 	.byte	0x3f
	.zero		1


	//   ....[96]....
        /*1308*/ 	.word	0x0001cfe0
        /*130c*/ 	.word	0x0000000f
        /*1310*/ 	.word	0x00019c50
        /*1314*/ 	.short	0x010a
        /*1316*/ 	.byte	0x3f
	.zero		1


	//   ....[97]....
        /*1318*/ 	.word	0x0001d030
        /*131c*/ 	.word	0x0000000c
        /*1320*/ 	.word	0x00019c50
        /*1324*/ 	.short	0x010a
        /*1326*/ 	.byte	0x3f
	.zero		1


	//   ....[98]....
        /*1328*/ 	.word	0x0001d1d0
        /*132c*/ 	.word	0x00000016
        /*1330*/ 	.word	0x00019c20
        /*1334*/ 	.short	0x010a
        /*1336*/ 	.byte	0x3f
	.zero		1


	//   ....[99]....
        /*1338*/ 	.word	0x0001d220
        /*133c*/ 	.word	0x00000007
        /*1340*/ 	.word	0x00019ca0
        /*1344*/ 	.short	0x010a
        /*1346*/ 	.byte	0x3f
	.zero		1


	//   ....[100]....
        /*1348*/ 	.word	0x0001d270
        /*134c*/ 	.word	0x00000007
        /*1350*/ 	.word	0x00019cc0
        /*1354*/ 	.short	0x010a
        /*1356*/ 	.byte	0x3f
	.zero		1


	//   ....[101]....
        /*1358*/ 	.word	0x0001d2c0
        /*135c*/ 	.word	0x00000008
        /*1360*/ 	.word	0x00019ca0
        /*1364*/ 	.short	0x010a
        /*1366*/ 	.byte	0x3f
	.zero		1


	//   ....[102]....
        /*1368*/ 	.word	0x0001d310
        /*136c*/ 	.word	0x00000008
        /*1370*/ 	.word	0x00019cc0
        /*1374*/ 	.short	0x010a
        /*1376*/ 	.byte	0x3f
	.zero		1


	//   ....[103]....
        /*1378*/ 	.word	0x0001d440
        /*137c*/ 	.word	0x00000004
        /*1380*/ 	.word	0x00019c80
        /*1384*/ 	.short	0x010a
        /*1386*/ 	.byte	0x3f
	.zero		1


	//   ....[104]....
        /*1388*/ 	.word	0x0001d830
        /*138c*/ 	.word	0x00000004
        /*1390*/ 	.word	0x00019c40
        /*1394*/ 	.short	0x010a
        /*1396*/ 	.byte	0x3f
	.zero		1


	//   ....[105]....
        /*1398*/ 	.word	0x0001ded0
        /*139c*/ 	.word	0x00000016
        /*13a0*/ 	.word	0x00019c20
        /*13a4*/ 	.short	0x010a
        /*13a6*/ 	.byte	0x3f
	.zero		1


	//   ....[106]....
        /*13a8*/ 	.word	0x0001df20
        /*13ac*/ 	.word	0x00000000
        /*13b0*/ 	.word	0x00019c80
        /*13b4*/ 	.short	0x010a
        /*13b6*/ 	.byte	0x3f
	.zero		1


	//   ....[107]....
        /*13b8*/ 	.word	0x0001e220
        /*13bc*/ 	.word	0x00000000
        /*13c0*/ 	.word	0x00019c40
        /*13c4*/ 	.short	0x010a
        /*13c6*/ 	.byte	0x3f
	.zero		1


	//   ....[108]....
        /*13c8*/ 	.word	0x0001e4d0
        /*13cc*/ 	.word	0x00000002
        /*13d0*/ 	.word	0x00019c70
        /*13d4*/ 	.short	0x010a
        /*13d6*/ 	.byte	0x3f
	.zero		1


	//   ....[109]....
        /*13d8*/ 	.word	0x0001e520
        /*13dc*/ 	.word	0x00000002
        /*13e0*/ 	.word	0x00019c60
        /*13e4*/ 	.short	0x010a
        /*13e6*/ 	.byte	0x3f
	.zero		1


	//   ....[110]....
        /*13e8*/ 	.word	0x0001e570
        /*13ec*/ 	.word	0x00000000
        /*13f0*/ 	.word	0x00019c70
        /*13f4*/ 	.short	0x010a
        /*13f6*/ 	.byte	0x3f
	.zero		1


	//   ....[111]....
        /*13f8*/ 	.word	0x0001e5c0
        /*13fc*/ 	.word	0x00000000
        /*1400*/ 	.word	0x00019c60
        /*1404*/ 	.short	0x010a
        /*1406*/ 	.byte	0x3f
	.zero		1


	//   ....[112]....
        /*1408*/ 	.word	0x0001f010
        /*140c*/ 	.word	0x00000005
        /*1410*/ 	.word	0x00019c20
        /*1414*/ 	.short	0x010a
        /*1416*/ 	.byte	0x3f
	.zero		1


	//   ....[113]....
        /*1418*/ 	.word	0x0001f1b0
        /*141c*/ 	.word	0x00000003
        /*1420*/ 	.word	0x00019c40
        /*1424*/ 	.short	0x010a
        /*1426*/ 	.byte	0x3f
	.zero		1


	//   ....[114]....
        /*1428*/ 	.word	0x0001f200
        /*142c*/ 	.word	0x00000005
        /*1430*/ 	.word	0x00019c40
        /*1434*/ 	.short	0x010a
        /*1436*/ 	.byte	0x3f
	.zero		1


	//   ....[115]....
        /*1438*/ 	.word	0x0001f250
        /*143c*/ 	.word	0x00000003
        /*1440*/ 	.word	0x00019c60
        /*1444*/ 	.short	0x010a
        /*1446*/ 	.byte	0x3f
	.zero		1


	//   ....[116]....
        /*1448*/ 	.word	0x0001f2a0
        /*144c*/ 	.word	0x00000005
        /*1450*/ 	.word	0x00019c60
        /*1454*/ 	.short	0x010a
        /*1456*/ 	.byte	0x3f
	.zero		1


	//   ....[117]....
        /*1458*/ 	.word	0x0001f2f0
        /*145c*/ 	.word	0x00000003
        /*1460*/ 	.word	0x00019c80
        /*1464*/ 	.short	0x010a
        /*1466*/ 	.byte	0x3f
	.zero		1


	//----- nvinfo : EIATTR_NUM_MBARRIERS
	.align		4
.L_1370:
        /*1468*/ 	.byte	0x03, 0x38
        /*146a*/ 	.short	0x0016


	//----- nvinfo : EIATTR_EXIT_INSTR_OFFSETS
	.align		4
        /*146c*/ 	.byte	0x04, 0x1c
        /*146e*/ 	.short	(.L_1372 - .L_1371)


	//   ....[0]....
.L_1371:
        /*1470*/ 	.word	0x0001c5e0


	//----- nvinfo : EIATTR_MAX_THREADS
	.align		4
.L_1372:
        /*1474*/ 	.byte	0x04, 0x05
        /*1476*/ 	.short	(.L_1374 - .L_1373)
.L_1373:
        /*1478*/ 	.word	0x00000200
        /*147c*/ 	.word	0x00000001
        /*1480*/ 	.word	0x00000001


	//----- nvinfo : EIATTR_CRS_STACK_SIZE
	.align		4
.L_1374:
        /*1484*/ 	.byte	0x04, 0x1e
        /*1486*/ 	.short	(.L_1376 - .L_1375)
.L_1375:
        /*1488*/ 	.word	0x00000000


	//----- nvinfo : EIATTR_CBANK_PARAM_SIZE
	.align		4
.L_1376:
        /*148c*/ 	.byte	0x03, 0x19
        /*148e*/ 	.short	0x0af0


	//----- nvinfo : EIATTR_PARAM_CBANK
	.align		4
        /*1490*/ 	.byte	0x04, 0x0a
        /*1492*/ 	.short	(.L_1378 - .L_1377)
	.align		4
.L_1377:
        /*1494*/ 	.word	index@(.nv.constant0._ZN7cutlass13device_kernelIN5flash11enable_sm90INS1_16FlashAttnFwdSm90INS1_25CollectiveMainloopFwdSm90ILi2EN4cute5tupleIJNS5_1CILi1EEES8_S8_EEENS6_IJNS7_ILi192EEENS7_ILi128EEENS7_ILi96EEEEEELi96ENS_12float_e4m3_tEfNS_4arch4Sm90ELb1ELb0ELb0ELb1ELb1ELb1ELb0ELb1ELb1ELb1ELb0ELb0EEENS1_21CollectiveEpilogueFwdINS6_IJSA_SC_SB_EEES9_NS_10bfloat16_tESG_Li384ELb1ELb1ELb0ELb1EEENS1_36VarlenDynamicPersistentTileSchedulerILi192ELi128ELi384ELi128ELb0ELb1ELb1ELb1ELb1ELb1EEEEEEEEEvNT_6ParamsE)
        /*1498*/ 	.short	0x0210
        /*149a*/ 	.short	0x0af0


	//----- nvinfo : EIATTR_SW_WAR
	.align		4
.L_1378:
        /*149c*/ 	.byte	0x04, 0x36
        /*149e*/ 	.short	(.L_1380 - .L_1379)
.L_1379:
        /*14a0*/ 	.word	0x00000008
.L_1380:


//--------------------- .nv.info._ZN7cutlass13device_kernelIN5flash11enable_sm90INS1_16FlashAttnFwdSm90INS1_25CollectiveMainloopFwdSm90ILi2EN4cute5tupleIJNS5_1CILi1EEES8_S8_EEENS6_IJNS7_ILi192EEENS7_ILi160EEENS7_ILi64EEEEEELi64ENS_12float_e4m3_tEfNS_4arch4Sm90ELb0ELb0ELb0ELb0ELb1ELb0ELb0ELb1ELb1ELb1ELb0ELb0EEENS1_21CollectiveEpilogueFwdINS6_IJSA_SC_SB_EEES9_NS_10bfloat16_tESG_Li384ELb0ELb1ELb0ELb1EEENS1_29StaticPersistentTileSchedulerILb0EEEEEEEEEvNT_6ParamsE --------------------------
	.section	.nv.info._ZN7cutlass13device_kernelIN5flash11enable_sm90INS1_16FlashAttnFwdSm90INS1_25CollectiveMainloopFwdSm90ILi2EN4cute5tupleIJNS5_1CILi1EEES8_S8_EEENS6_IJNS7_ILi192EEENS7_ILi160EEENS7_ILi64EEEEEELi64ENS_12float_e4m3_tEfNS_4arch4Sm90ELb0ELb0ELb0ELb0ELb1ELb0ELb0ELb1ELb1ELb1ELb0ELb0EEENS1_21CollectiveEpilogueFwdINS6_IJSA_SC_SB_EEES9_NS_10bfloat16_tESG_Li384ELb0ELb1ELb0ELb1EEENS1_29StaticPersistentTileSchedulerILb0EEEEEEEEEvNT_6ParamsE,"",@"SHT_CUDA_INFO"
	.sectionflags	@""
	.align	4


	//----- nvinfo : EIATTR_CUDA_API_VERSION
	.align		4
        /*0000*/ 	.byte	0x04, 0x37
        /*0002*/ 	.short	(.L_1382 - .L_1381)
.L_1381:
        /*0004*/ 	.word	0x00000082


	//----- nvinfo : EIATTR_KPARAM_INFO
	.align		4
.L_1382:
        /*0008*/ 	.byte	0x04, 0x17
        /*000a*/ 	.short	(.L_1384 - .L_1383)
.L_1383:
        /*000c*/ 	.word	0x00000000
        /*0010*/ 	.short	0x0000
        /*0012*/ 	.short	0x0070
        /*0014*/ 	.byte	0x00, 0xf0, 0x01, 0x28


	//----- nvinfo : EIATTR_SPARSE_MMA_MASK
	.align		4
.L_1384:
        /*0018*/ 	.byte	0x03, 0x50
        /*001a*/ 	.short	0x0000


	//----- nvinfo : EIATTR_MAXREG_COUNT
	.align		4
        /*001c*/ 	.byte	0x03, 0x1b
        /*001e*/ 	.short	0x0080


	//----- nvinfo : EIATTR_NUM_BARRIERS
	.align		4
        /*0020*/ 	.byte	0x02, 0x4c
        /*0022*/ 	.byte	0x09
	.zero		1


	//----- nvinfo : EIATTR_EXTERNS
	.align		4
        /*0024*/ 	.byte	0x04, 0x0f
        /*0026*/ 	.short	(.L_1386 - .L_1385)


	//   ....[0]....
	.align		4
.L_1385:
        /*0028*/ 	.word	index@(__assertfail)


	//----- nvinfo : EIATTR_ANNOTATIONS
	.align		4
.L_1386:
        /*002c*/ 	.byte	0x04, 0x55
        /*002e*/ 	.short	(.L_1388 - .L_1387)


	//   ....[0]....
.L_1387:
        /* <DEDUP_REMOVED lines=27> */


	//----- nvinfo : EIATTR_MERCURY_ISA_VERSION
	.align		4
.L_1388:
        /*01d0*/ 	.byte	0x03, 0x5f
        /*01d2*/ 	.short	0x0101


	//----- nvinfo : EIATTR_INT_WARP_WIDE_INSTR_OFFSETS
	.align		4
        /*01d4*/ 	.byte	0x04, 0x31
        /*01d6*/ 	.short	(.L_1390 - .L_1389)


	//   ....[0]....
.L_1389:
        /*01d8*/ 	.word	0x000000c0


	//   ....[1]....
        /*01dc*/ 	.word	0x000000d0


	//   ....[2]....
        /*01e0*/ 	.word	0x00000170


	//----- nvinfo : EIATTR_COOP_GROUP_MASK_REGIDS
	.align		4
.L_1390:
        /*01e4*/ 	.byte	0x04, 0x29
        /*01e6*/ 	.short	(.L_1392 - .L_1391)


	//   ....[0]....
.L_1391:
        /*01e8*/ 	.word	0xffffffff


	//   ....[1]....
        /*01ec*/ 	.word	0xffffffff


	//   ....[2]....
        /*01f0*/ 	.word	0xffffffff


	//   ....[3]....
        /*01f4*/ 	.word	0xffffffff


	//   ....[4]....
        /*01f8*/ 	.word	0xffffffff


	//   ....[5]....
        /*01fc*/ 	.word	0xffffffff


	//   ....[6]....
        /*0200*/ 	.word	0xffffffff


	//   ....[7]....
        /*0204*/ 	.word	0xffffffff


	//   ....[8]....
        /*0208*/ 	.word	0xffffffff


	//   ....[9]....
        /*020c*/ 	.word	0xffffffff


	//   ....[10]....
        /*0210*/ 	.word	0xffffffff


	//   ....[11]....
        /*0214*/ 	.word	0xffffffff


	//   ....[12]....
        /*0218*/ 	.word	0xffffffff


	//   ....[13]....
        /*021c*/ 	.word	0xffffffff


	//   ....[14]....
        /*0220*/ 	.word	0xffffffff


	//   ....[15]....
        /*0224*/ 	.word	0xffffffff


	//   ....[16]....
        /*0228*/ 	.word	0xffffffff


	//   ....[17]....
        /*022c*/ 	.word	0xffffffff


	//   ....[18]....
        /*0230*/ 	.word	0xffffffff


	//   ....[19]....
        /*0234*/ 	.word	0xffffffff


	//   ....[20]....
        /*0238*/ 	.word	0xffffffff


	//   ....[21]....
        /*023c*/ 	.word	0xffffffff


	//   ....[22]....
        /*0240*/ 	.word	0xffffffff


	//   ....[23]....
        /*0244*/ 	.word	0xffffffff


	//   ....[24]....
        /*0248*/ 	.word	0xffffffff


	//   ....[25]....
        /*024c*/ 	.word	0xffffffff


	//   ....[26]....
        /*0250*/ 	.word	0xffffffff


	//   ....[27]....
        /*0254*/ 	.word	0xffffffff


	//   ....[28]....
        /*0258*/ 	.word	0xffffffff


	//   ....[29]....
        /*025c*/ 	.word	0xffffffff


	//   ....[30]....
        /*0260*/ 	.word	0xffffffff


	//   ....[31]....
        /*0264*/ 	.word	0xffffffff


	//   ....[32]....
        /*0268*/ 	.word	0xffffffff


	//   ....[33]....
        /*026c*/ 	.word	0xffffffff


	//   ....[34]....
        /*0270*/ 	.word	0xffffffff


	//   ....[35]....
        /*0274*/ 	.word	0xffffffff


	//   ....[36]....
        /*0278*/ 	.word	0xffffffff


	//   ....[37]....
        /*027c*/ 	.word	0xffffffff


	//   ....[38]....
        /*0280*/ 	.word	0xffffffff


	//   ....[39]....
        /*0284*/ 	.word	0xffffffff


	//   ....[40]....
        /*0288*/ 	.word	0xffffffff


	//   ....[41]....
        /*028c*/ 	.word	0xffffffff


	//   ....[42]....
        /*0290*/ 	.word	0xffffffff


	//   ....[43]....
        /*0294*/ 	.word	0xffffffff


	//   ....[44]....
        /*0298*/ 	.word	0xffffffff


	//   ....[45]....
        /*029c*/ 	.word	0xffffffff


	//   ....[46]....
        /*02a0*/ 	.word	0xffffffff


	//   ....[47]....
        /*02a4*/ 	.word	0xffffffff


	//   ....[48]....
        /*02a8*/ 	.word	0xffffffff


	//   ....[49]....
        /*02ac*/ 	.word	0xffffffff


	//   ....[50]....
        /*02b0*/ 	.word	0xffffffff


	//   ....[51]....
        /*02b4*/ 	.word	0xffffffff


	//   ....[52]....
        /*02b8*/ 	.word	0xffffffff


	//   ....[53]....
        /*02bc*/ 	.word	0xffffffff


	//   ....[54]....
        /*02c0*/ 	.word	0xffffffff


	//   ....[55]....
        /*02c4*/ 	.word	0xffffffff


	//   ....[56]....
        /*02c8*/ 	.word	0xffffffff


	//   ....[57]....
        /*02cc*/ 	.word	0xffffffff


	//   ....[58]....
        /*02d0*/ 	.word	0xffffffff


	//   ....[59]....
        /*02d4*/ 	.word	0xffffffff


	//   ....[60]....
        /*02d8*/ 	.word	0xffffffff


	//   ....[61]....
        /*02dc*/ 	.word	0xffffffff


	//   ....[62]....
        /*02e0*/ 	.word	0xffffffff


	//   ....[63]....
        /*02e4*/ 	.word	0xffffffff


	//   ....[64]....
        /*02e8*/ 	.word	0xffffffff


	//   ....[65]....
        /*02ec*/ 	.word	0xffffffff


	//   ....[66]....
        /*02f0*/ 	.word	0xffffffff


	//   ....[67]....
        /*02f4*/ 	.word	0xffffffff


	//   ....[68]....
        /*02f8*/ 	.word	0xffffffff


	//   ....[69]....
        /*02fc*/ 	.word	0xffffffff


	//   ....[70]....
        /*0300*/ 	.word	0xffffffff


	//   ....[71]....
        /*0304*/ 	.word	0xffffffff


	//   ....[72]....
        /*0308*/ 	.word	0xffffffff


	//   ....[73]....
        /*030c*/ 	.word	0xffffffff


	//   ....[74]....
        /*0310*/ 	.word	0xffffffff


	//   ....[75]....
        /*0314*/ 	.word	0xffffffff


	//   ....[76]....
        /*0318*/ 	.word	0xffffffff


	//   ....[77]....
        /*031c*/ 	.word	0xffffffff


	//   ....[78]....
        /*0320*/ 	.word	0xffffffff


	//   ....[79]....
        /*0324*/ 	.word	0xffffffff


	//   ....[80]....
        /*0328*/ 	.word	0xffffffff


	//   ....[81]....
        /*032c*/ 	.word	0xffffffff


	//   ....[82]....
        /*0330*/ 	.word	0xffffffff


	//   ....[83]....
        /*0334*/ 	.word	0xffffffff


	//   ....[84]....
        /*0338*/ 	.word	0xffffffff


	//   ....[85]....
        /*033c*/ 	.word	0xffffffff


	//   ....[86]....
        /*0340*/ 	.word	0xffffffff


	//   ....[87]....
        /*0344*/ 	.word	0xffffffff


	//   ....[88]....
        /*0348*/ 	.word	0xffffffff


	//   ....[89]....
        /*034c*/ 	.word	0xffffffff


	//   ....[90]....
        /*0350*/ 	.word	0xffffffff


	//   ....[91]....
        /*0354*/ 	.word	0xffffffff


	//   ....[92]....
        /*0358*/ 	.word	0xffffffff


	//   ....[93]....
        /*035c*/ 	.word	0xffffffff


	//   ....[94]....
        /*0360*/ 	.word	0xffffffff


	//   ....[95]....
        /*0364*/ 	.word	0xffffffff


	//   ....[96]....
        /*0368*/ 	.word	0xffffffff


	//   ....[97]....
        /*036c*/ 	.word	0xffffffff


	//   ....[98]....
        /*0370*/ 	.word	0xffffffff


	//   ....[99]....
        /*0374*/ 	.word	0xffffffff


	//   ....[100]....
        /*0378*/ 	.word	0x0500000f


	//   ....[101]....
        /*037c*/ 	.word	0x0500000f


	//   ....[102]....
        /*0380*/ 	.word	0x0500000f


	//   ....[103]....
        /*0384*/ 	.word	0x0500000f


	//   ....[104]....
        /*0388*/ 	.word	0x0500000f


	//   ....[105]....
        /*038c*/ 	.word	0x0500000f


	//   ....[106]....
        /*0390*/ 	.word	0x0500000f


	//   ....[107]....
        /*0394*/ 	.word	0x0500000f


	//   ....[108]....
        /*0398*/ 	.word	0x0500000f


	//   ....[109]....
        /*039c*/ 	.word	0x0500000f


	//   ....[110]....
        /*03a0*/ 	.word	0x0500000f


	//   ....[111]....
        /*03a4*/ 	.word	0x0500000f


	//   ....[112]....
        /*03a8*/ 	.word	0x0500000f


	//   ....[113]....
        /*03ac*/ 	.word	0x0500000f


	//   ....[114]....
        /*03b0*/ 	.word	0x0500000f


	//   ....[115]....
        /*03b4*/ 	.word	0x0500000f


	//   ....[116]....
        /*03b8*/ 	.word	0x0500000f


	//   ....[117]....
        /*03bc*/ 	.word	0x0500000f


	//   ....[118]....
        /*03c0*/ 	.word	0x0500000f


	//   ....[119]....
        /*03c4*/ 	.word	0x0500000f


	//   ....[120]....
        /*03c8*/ 	.word	0x0500000f


	//   ....[121]....
        /*03cc*/ 	.word	0x0500000f


	//   ....[122]....
        /*03d0*/ 	.word	0x0500000f


	//   ....[123]....
        /*03d4*/ 	.word	0x0500000f


	//   ....[124]....
        /*03d8*/ 	.word	0x0500000f


	//   ....[125]....
        /*03dc*/ 	.word	0x0500000f


	//   ....[126]....
        /*03e0*/ 	.word	0x0500000f


	//   ....[127]....
        /*03e4*/ 	.word	0x0500000f


	//   ....[128]....
        /*03e8*/ 	.word	0x0500000f


	//   ....[129]....
        /*03ec*/ 	.word	0x0500000f


	//   ....[130]....
        /*03f0*/ 	.word	0x0500000f


	//   ....[131]....
        /*03f4*/ 	.word	0x0500000f


	//   ....[132]....
        /*03f8*/ 	.word	0x0500000f


	//   ....[133]....
        /*03fc*/ 	.word	0x0500000f


	//   ....[134]....
        /*0400*/ 	.word	0x0500000f


	//   ....[135]....
        /*0404*/ 	.word	0x0500000f


	//   ....[136]....
        /*0408*/ 	.word	0x0500000f


	//   ....[137]....
        /*040c*/ 	.word	0x0500000f


	//   ....[138]....
        /*0410*/ 	.word	0x0500000f


	//   ....[139]....
        /*0414*/ 	.word	0x0500000f


	//   ....[140]....
        /*0418*/ 	.word	0x0500000f


	//   ....[141]....
        /*041c*/ 	.word	0x0500000f


	//   ....[142]....
        /*0420*/ 	.word	0x0500000f


	//   ....[143]....
        /*0424*/ 	.word	0x0500000f


	//   ....[144]....
        /*0428*/ 	.word	0x0500000f


	//   ....[145]....
        /*042c*/ 	.word	0x0500000f


	//   ....[146]....
        /*0430*/ 	.word	0x0500000f


	//   ....[147]....
        /*0434*/ 	.word	0x0500000f


	//   ....[148]....
        /*0438*/ 	.word	0x0500000f


	//   ....[149]....
        /*043c*/ 	.word	0x0500000f


	//   ....[150]....
        /*0440*/ 	.word	0x0500000f


	//   ....[151]....
        /*0444*/ 	.word	0x0500000f


	//   ....[152]....
        /*0448*/ 	.word	0x0500000f


	//----- nvinfo : EIATTR_COOP_GROUP_INSTR_OFFSETS
	.align		4
.L_1392:
        /*044c*/ 	.byte	0x04, 0x28
        /*044e*/ 	.short	(.L_1394 - .L_1393)


	//   ....[0]....
.L_1393:
        /*0450*/ 	.word	0x00000070


	//   ....[1]....
        /*0454*/ 	.word	0x000000b0


	//   ....[2]....
        /*0458*/ 	.word	0x000002d0


	//   ....[3]....
        /*045c*/ 	.word	0x00000430


	//   ....[4]....
        /*0460*/ 	.word	0x00000550


	//   ....[5]....
        /*0464*/ 	.word	0x000006b0


	//   ....[6]....
        /*0468*/ 	.word	0x00001020


	//   ....[7]....
        /*046c*/ 	.word	0x00002420


	//   ....[8]....
        /*0470*/ 	.word	0x00002520


	//   ....[9]....
        /*0474*/ 	.word	0x000028c0


	//   ....[10]....
        /*0478*/ 	.word	0x00002a00


	//   ....[11]....
        /*047c*/ 	.word	0x00004970


	//   ....[12]....
        /*0480*/ 	.word	0x00004980


	//   ....[13]....
        /*0484*/ 	.word	0x000049b0


	//   ....[14]....
        /*0488*/ 	.word	0x000049c0


	//   ....[15]....
        /*048c*/ 	.word	0x000062b0


	//   ....[16]....
        /*0490*/ 	.word	0x000062c0


	//   ....[17]....
        /*0494*/ 	.word	0x00006340


	//   ....[18]....
        /*0498*/ 	.word	0x00006360


	//   ....[19]....
        /*049c*/ 	.word	0x00007030


	//   ....[20]....
        /*04a0*/ 	.word	0x00007070


	//   ....[21]....
        /*04a4*/ 	.word	0x00007080


	//   ....[22]....
        /*04a8*/ 	.word	0x000070a0


	//   ....[23]....
        /*04ac*/ 	.word	0x000070c0


	//   ....[24]....
        /*04b0*/ 	.word	0x000070d0


	//   ....[25]....
        /*04b4*/ 	.word	0x000070e0


	//   ....[26]....
        /*04b8*/ 	.word	0x000070f0


	//   ....[27]....
        /*04bc*/ 	.word	0x00007100


	//   ....[28]....
        /*04c0*/ 	.word	0x00007110


	//   ....[29]....
        /*04c4*/ 	.word	0x00007120


	//   ....[30]....
        /*04c8*/ 	.word	0x00007130


	//   ....[31]....
        /*04cc*/ 	.word	0x00007160


	//   ....[32]....
        /*04d0*/ 	.word	0x00007170


	//   ....[33]....
        /*04d4*/ 	.word	0x00007180


	//   ....[34]....
        /*04d8*/ 	.word	0x00007190


	//   ....[35]....
        /*04dc*/ 	.word	0x000071c0


	//   ....[36]....
        /*04e0*/ 	.word	0x000071e0


	//   ....[37]....
        /*04e4*/ 	.word	0x00007200


	//   ....[38]....
        /*04e8*/ 	.word	0x00007210


	//   ....[39]....
        /*04ec*/ 	.word	0x000076e0


	//   ....[40]....
        /*04f0*/ 	.word	0x00007720


	//   ....[41]....
        /*04f4*/ 	.word	0x00007740


	//   ....[42]....
        /*04f8*/ 	.word	0x00007770


	//   ....[43]....
        /*04fc*/ 	.word	0x00007790


	//   ....[44]....
        /*0500*/ 	.word	0x000077a0


	//   ....[45]....
        /*0504*/ 	.word	0x000077b0


	//   ....[46]....
        /*0508*/ 	.word	0x000077c0


	//   ....[47]....
        /*050c*/ 	.word	0x00008e30


	//   ....[48]....
        /*0510*/ 	.word	0x00008e40


	//   ....[49]....
        /*0514*/ 	.word	0x00008e50


	//   ....[50]....
        /*0518*/ 	.word	0x00008f00


	//   ....[51]....
        /*051c*/ 	.word	0x00008f10


	//   ....[52]....
        /*0520*/ 	.word	0x00008f50


	//   ....[53]....
        /*0524*/ 	.word	0x00008f60


	//   ....[54]....
        /*0528*/ 	.word	0x00008f70


	//   ....[55]....
        /*052c*/ 	.word	0x00008fb0


	//   ....[56]....
        /*0530*/ 	.word	0x00008ff0


	//   ....[57]....
        /*0534*/ 	.word	0x00009440


	//   ....[58]....
        /*0538*/ 	.word	0x00009450


	//   ....[59]....
        /*053c*/ 	.word	0x00009470


	//   ....[60]....
        /*0540*/ 	.word	0x000094b0


	//   ....[61]....
        /*0544*/ 	.word	0x00009520


	//   ....[62]....
        /*0548*/ 	.word	0x00009530


	//   ....[63]....
        /*054c*/ 	.word	0x000095b0


	//   ....[64]....
        /*0550*/ 	.word	0x000095c0


	//   ....[65]....
        /*0554*/ 	.word	0x000095d0


	//   ....[66]....
        /*0558*/ 	.word	0x000095e0


	//   ....[67]....
        /*055c*/ 	.word	0x00009ea0


	//   ....[68]....
        /*0560*/ 	.word	0x00009ec0


	//   ....[69]....
        /*0564*/ 	.word	0x00009ef0


	//   ....[70]....
        /*0568*/ 	.word	0x00009f80


	//   ....[71]....
        /*056c*/ 	.word	0x00009f90


	//   ....[72]....
        /*0570*/ 	.word	0x0000a020


	//   ....[73]....
        /*0574*/ 	.word	0x0000a030


	//   ....[74]....
        /*0578*/ 	.word	0x0000a040


	//   ....[75]....
        /*057c*/ 	.word	0x0000a0e0


	//   ....[76]....
        /*0580*/ 	.word	0x0000a120


	//   ....[77]....
        /*0584*/ 	.word	0x0000a140


	//   ....[78]....
        /*0588*/ 	.word	0x0000a170


	//   ....[79]....
        /*058c*/ 	.word	0x0000aa60


	//   ....[80]....
        /*0590*/ 	.word	0x0000aa70


	//   ....[81]....
        /*0594*/ 	.word	0x0000aa90


	//   ....[82]....
        /*0598*/ 	.word	0x0000aae0


	//   ....[83]....
        /*059c*/ 	.word	0x0000aaf0


	//   ....[84]....
        /*05a0*/ 	.word	0x0000ab30


	//   ....[85]....
        /*05a4*/ 	.word	0x0000ab40


	//   ....[86]....
        /*05a8*/ 	.word	0x0000ab50


	//   ....[87]....
        /*05ac*/ 	.word	0x0000ab90


	//   ....[88]....
        /*05b0*/ 	.word	0x0000abd0


	//   ....[89]....
        /*05b4*/ 	.word	0x0000b000


	//   ....[90]....
        /*05b8*/ 	.word	0x0000b010


	//   ....[91]....
        /*05bc*/ 	.word	0x0000b020


	//   ....[92]....
        /*05c0*/ 	.word	0x0000b030


	//   ....[93]....
        /*05c4*/ 	.word	0x0000b070


	//   ....[94]....
        /*05c8*/ 	.word	0x0000b080


	//   ....[95]....
        /*05cc*/ 	.word	0x0000b0c0


	//   ....[96]....
        /*05d0*/ 	.word	0x0000b0d0


	//   ....[97]....
        /*05d4*/ 	.word	0x0000b0e0


	//   ....[98]....
        /*05d8*/ 	.word	0x0000b120


	//   ....[99]....
        /*05dc*/ 	.word	0x0000bf40


	//   ....[100]....
        /*05e0*/ 	.word	0x0000c480


	//   ....[101]....
        /*05e4*/ 	.word	0x0000c560


	//   ....[102]....
        /*05e8*/ 	.word	0x0000c620


	//   ....[103]....
        /*05ec*/ 	.word	0x0000c6d0


	//   ....[104]....
        /*05f0*/ 	.word	0x0000c7e0


	//   ....[105]....
        /*05f4*/ 	.word	0x0000c840


	//   ....[106]....
        /*05f8*/ 	.word	0x0000c8f0


	//   ....[107]....
        /*05fc*/ 	.word	0x0000c950


	//   ....[108]....
        /*0600*/ 	.word	0x0000ca00


	//   ....[109]....
        /*0604*/ 	.word	0x0000ca60


	//   ....[110]....
        /*0608*/ 	.word	0x0000cb10


	//   ....[111]....
        /*060c*/ 	.word	0x0000cc00


	//   ....[112]....
        /*0610*/ 	.word	0x0000ccb0


	//   ....[113]....
        /*0614*/ 	.word	0x0000cd10


	//   ....[114]....
        /*0618*/ 	.word	0x0000ce40


	//   ....[115]....
        /*061c*/ 	.word	0x0000cea0


	//   ....[116]....
        /*0620*/ 	.word	0x0000cf90


	//   ....[117]....
        /*0624*/ 	.word	0x0000cff0


	//   ....[118]....
        /*0628*/ 	.word	0x0000d090


	//   ....[119]....
        /*062c*/ 	.word	0x0000d140


	//   ....[120]....
        /*0630*/ 	.word	0x0000d210


	//   ....[121]....
        /*0634*/ 	.word	0x0000d2a0


	//   ....[122]....
        /*0638*/ 	.word	0x0000d310


	//   ....[123]....
        /*063c*/ 	.word	0x0000d370


	//   ....[124]....
        /*0640*/ 	.word	0x0000d470


	//   ....[125]....
        /*0644*/ 	.word	0x0000d4d0


	//   ....[126]....
        /*0648*/ 	.word	0x0000d5c0


	//   ....[127]....
        /*064c*/ 	.word	0x0000d620


	//   ....[128]....
        /*0650*/ 	.word	0x0000d6d0


	//   ....[129]....
        /*0654*/ 	.word	0x0000d790


	//   ....[130]....
        /*0658*/ 	.word	0x0000d840


	//   ....[131]....
        /*065c*/ 	.word	0x0000d8c0


	//   ....[132]....
        /*0660*/ 	.word	0x0000d950


	//   ....[133]....
        /*0664*/ 	.word	0x0000da80


	//   ....[134]....
        /*0668*/ 	.word	0x0000db30


	//   ....[135]....
        /*066c*/ 	.word	0x0000dbe0


	//   ....[136]....
        /*0670*/ 	.word	0x0000dc80


	//   ....[137]....
        /*0674*/ 	.word	0x0000dd30


	//   ....[138]....
        /*0678*/ 	.word	0x0000ddd0


	//   ....[139]....
        /*067c*/ 	.word	0x0000de80


	//   ....[140]....
        /*0680*/ 	.word	0x0000df20


	//   ....[141]....
        /*0684*/ 	.word	0x0000df90


	//   ....[142]....
        /*0688*/ 	.word	0x0000e050


	//   ....[143]....
        /*068c*/ 	.word	0x0000e140


	//   ....[144]....
        /*0690*/ 	.word	0x0000e1d0


	//   ....[145]....
        /*0694*/ 	.word	0x0000e230


	//   ....[146]....
        /*0698*/ 	.word	0x0000e2e0


	//   ....[147]....
        /*069c*/ 	.word	0x0000e340


	//   ....[148]....
        /*06a0*/ 	.word	0x0000e3f0


	//   ....[149]....
        /*06a4*/ 	.word	0x0000e450


	//   ....[150]....
        /*06a8*/ 	.word	0x0000e500


	//   ....[151]....
        /*06ac*/ 	.word	0x0000e560


	//   ....[152]....
        /*06b0*/ 	.word	0x0000e610


	//----- nvinfo : EIATTR_REG_RECONFIG
	.align		4
.L_1394:
        /*06b4*/ 	.byte	0x01, 0x54
	.zero		2


	//----- nvinfo : EIATTR_SYSCALL_OFFSETS
	.align		4
        /*06b8*/ 	.byte	0x04, 0x46
        /*06ba*/ 	.short	(.L_1396 - .L_1395)


	//   ....[0]....
.L_1395:
        /*06bc*/ 	.word	0x00001330


	//   ....[1]....
        /*06c0*/ 	.word	0x000082a0


	//   ....[2]....
        /*06c4*/ 	.word	0x00008420


	//   ....[3]....
        /*06c8*/ 	.word	0x00008560


	//   ....[4]....
        /*06cc*/ 	.word	0x00008680


	//   ....[5]....
        /*06d0*/ 	.word	0x000099c0


	//----- nvinfo : EIATTR_MBARRIER_INSTR_OFFSETS
	.align		4
.L_1396:
        /*06d4*/ 	.byte	0x04, 0x39
        /*06d6*/ 	.short	(.L_1398 - .L_1397)


	//   ....[0]....
.L_1397:
        /*06d8*/ 	.word	0x00000180
        /*06dc*/ 	.word	0x000000ff
        /*06e0*/ 	.word	0x00013200
        /*06e4*/ 	.short	0x0100
        /*06e6*/ 	.byte	0x08
	.zero		1


	//   ....[1]....
        /*06e8*/ 	.word	0x00000190
        /*06ec*/ 	.word	0x000000ff
        /*06f0*/ 	.word	0x00013220
        /*06f4*/ 	.short	0x0100
        /*06f6*/ 	.byte	0x08
	.zero		1


	//   ....[2]....
        /*06f8*/ 	.word	0x00000280
        /*06fc*/ 	.word	0x000000ff
        /*0700*/ 	.word	0x00013230
        /*0704*/ 	.short	0x0100
        /*0706*/ 	.byte	0x08
	.zero		1


	//   ....[3]....
        /*0708*/ 	.word	0x00000290
        /*070c*/ 	.word	0x000000ff
        /*0710*/ 	.word	0x00013240
        /*0714*/ 	.short	0x0100
        /*0716*/ 	.byte	0x08
	.zero		1


	//   ....[4]....
        /*0718*/ 	.word	0x000002a0
        /*071c*/ 	.word	0x000000ff
        /*0720*/ 	.word	0x00013238
        /*0724*/ 	.short	0x0100
        /*0726*/ 	.byte	0x08
	.zero		1


	//   ....[5]....
        /*0728*/ 	.word	0x000002b0
        /*072c*/ 	.word	0x000000ff
        /*0730*/ 	.word	0x00013248
        /*0734*/ 	.short	0x0100
        /*0736*/ 	.byte	0x08
	.zero		1


	//   ....[6]....
        /*0738*/ 	.word	0x000003e0
        /*073c*/ 	.word	0x000000ff
        /*0740*/ 	.word	0x00013250
        /*0744*/ 	.short	0x0100
        /*0746*/ 	.byte	0x08
	.zero		1


	//   ....[7]....
        /*0748*/ 	.word	0x000003f0
        /*074c*/ 	.word	0x000000ff
        /*0750*/ 	.word	0x00013260
        /*0754*/ 	.short	0x0100
        /*0756*/ 	.byte	0x08
	.zero		1


	//   ....[8]....
        /*0758*/ 	.word	0x00000400
        /*075c*/ 	.word	0x000000ff
        /*0760*/ 	.word	0x00013258
        /*0764*/ 	.short	0x0100
        /*0766*/ 	.byte	0x08
	.zero		1


	//   ....[9]....
        /*0768*/ 	.word	0x00000410
        /*076c*/ 	.word	0x000000ff
        /*0770*/ 	.word	0x00013268
        /*0774*/ 	.short	0x0100
        /*0776*/ 	.byte	0x08
	.zero		1


	//   ....[10]....
        /*0778*/ 	.word	0x00000500
        /*077c*/ 	.word	0x000000ff
        /*0780*/ 	.word	0x00013270
        /*0784*/ 	.short	0x0100
        /*0786*/ 	.byte	0x06
	.zero		1


	//   ....[11]....
        /*0788*/ 	.word	0x00000510
        /*078c*/ 	.word	0x000000ff
        /*0790*/ 	.word	0x00013280
        /*0794*/ 	.short	0x0100
        /*0796*/ 	.byte	0x06
	.zero		1


	//   ....[12]....
        /*0798*/ 	.word	0x00000520
        /*079c*/ 	.word	0x000000ff
        /*07a0*/ 	.word	0x00013278
        /*07a4*/ 	.short	0x0100
        /*07a6*/ 	.byte	0x06
	.zero		1


	//   ....[13]....
        /*07a8*/ 	.word	0x00000530
        /*07ac*/ 	.word	0x000000ff
        /*07b0*/ 	.word	0x00013288
        /*07b4*/ 	.short	0x0100
        /*07b6*/ 	.byte	0x06
	.zero		1


	//   ....[14]....
        /*07b8*/ 	.word	0x00000660
        /*07bc*/ 	.word	0x000000ff
        /*07c0*/ 	.word	0x00013290
        /*07c4*/ 	.short	0x0100
        /*07c6*/ 	.byte	0x08
	.zero		1


	//   ....[15]....
        /*07c8*/ 	.word	0x00000670
        /*07cc*/ 	.word	0x000000ff
        /*07d0*/ 	.word	0x000132a0
        /*07d4*/ 	.short	0x0100
        /*07d6*/ 	.byte	0x08
	.zero		1


	//   ....[16]....
        /*07d8*/ 	.word	0x00000680
        /*07dc*/ 	.word	0x000000ff
        /*07e0*/ 	.word	0x00013298
        /*07e4*/ 	.short	0x0100
        /*07e6*/ 	.byte	0x08
	.zero		1


	//   ....[17]....
        /*07e8*/ 	.word	0x00000690
        /*07ec*/ 	.word	0x000000ff
        /*07f0*/ 	.word	0x000132a8
        /*07f4*/ 	.short	0x0100
        /*07f6*/ 	.byte	0x08
	.zero		1


	//   ....[18]....
        /*07f8*/ 	.word	0x000007e0
        /*07fc*/ 	.word	0x000000ff
        /*0800*/ 	.word	0x000132b0
        /*0804*/ 	.short	0x0100
        /*0806*/ 	.byte	0x08
	.zero		1


	//   ....[19]....
        /*0808*/ 	.word	0x000007f0
        /*080c*/ 	.word	0x000000ff
        /*0810*/ 	.word	0x000132c0
        /*0814*/ 	.short	0x0100
        /*0816*/ 	.byte	0x08
	.zero		1


	//   ....[20]....
        /*0818*/ 	.word	0x00000800
        /*081c*/ 	.word	0x000000ff
        /*0820*/ 	.word	0x000132b8
        /*0824*/ 	.short	0x0100
        /*0826*/ 	.byte	0x08
	.zero		1


	//   ....[21]....
        /*0828*/ 	.word	0x00000810
        /*082c*/ 	.word	0x000000ff
        /*0830*/ 	.word	0x000132c8
        /*0834*/ 	.short	0x0100
        /*0836*/ 	.byte	0x08
	.zero		1


	//   ....[22]....
        /*0838*/ 	.word	0x00001390
        /*083c*/ 	.word	0x00000019
        /*0840*/ 	.word	0x00013200
        /*0844*/ 	.short	0x010a
        /*0846*/ 	.byte	0x3f
	.zero		1


	//   ....[23]....
        /*0848*/ 	.word	0x00001410
        /*084c*/ 	.word	0x00000005
        /*0850*/ 	.word	0x00013230
        /*0854*/ 	.short	0x010a
        /*0856*/ 	.byte	0x3f
	.zero		1


	//   ....[24]....
        /*0858*/ 	.word	0x00001490
        /*085c*/ 	.word	0x00000005
        /*0860*/ 	.word	0x00013230
        /*0864*/ 	.short	0x010a
        /*0866*/ 	.byte	0x3f
	.zero		1


	//   ....[25]....
        /*0868*/ 	.word	0x000019a0
        /*086c*/ 	.word	0x00000028
        /*0870*/ 	.word	0x00000000
        /*0874*/ 	.short	0x0101
        /*0876*/ 	.byte	0x3f
	.zero		1


	//   ....[26]....
        /*0878*/ 	.word	0x00003d40
        /*087c*/ 	.word	0x000000ff
        /*0880*/ 	.word	0x00013230
        /*0884*/ 	.short	0x010a
        /*0886*/ 	.byte	0x12
	.zero		1


	//   ....[27]....
        /*0888*/ 	.word	0x00003d80
        /*088c*/ 	.word	0x000000ff
        /*0890*/ 	.word	0x00013230
        /*0894*/ 	.short	0x010a
        /*0896*/ 	.byte	0x12
	.zero		1


	//   ....[28]....
        /*0898*/ 	.word	0x000041d0
        /*089c*/ 	.word	0x000000ff
        /*08a0*/ 	.word	0x00013250
        /*08a4*/ 	.short	0x010a
        /*08a6*/ 	.byte	0x09
	.zero		1


	//   ....[29]....
        /*08a8*/ 	.word	0x00004210
        /*08ac*/ 	.word	0x000000ff
        /*08b0*/ 	.word	0x00013250
        /*08b4*/ 	.short	0x010a
        /*08b6*/ 	.byte	0x09
	.zero		1


	//   ....[30]....
        /*08b8*/ 	.word	0x000044e0
        /*08bc*/ 	.word	0x000000ff
        /*08c0*/ 	.word	0x00000000
        /*08c4*/ 	.short	0x0101
        /*08c6*/ 	.byte	0x12
	.zero		1


	//   ....[31]....
        /*08c8*/ 	.word	0x00005a90
        /*08cc*/ 	.word	0x000000ff
        /*08d0*/ 	.word	0x00000000
        /*08d4*/ 	.short	0x0101
        /*08d6*/ 	.byte	0x06
	.zero		1


	//   ....[32]....
        /*08d8*/ 	.word	0x00005f70
        /*08dc*/ 	.word	0x000000ff
        /*08e0*/ 	.word	0x00013250
        /*08e4*/ 	.short	0x010a
        /*08e6*/ 	.byte	0x06
	.zero		1


	//   ....[33]....
        /*08e8*/ 	.word	0x00005fb0
        /*08ec*/ 	.word	0x000000ff
        /*08f0*/ 	.word	0x00013250
        /*08f4*/ 	.short	0x010a
        /*08f6*/ 	.byte	0x06
	.zero		1


	//   ....[34]....
        /*08f8*/ 	.word	0x00006a00
        /*08fc*/ 	.word	0x000000ff
        /*0900*/ 	.word	0x00000000
        /*0904*/ 	.short	0x0101
        /*0906*/ 	.byte	0x06
	.zero		1


	//   ....[35]....
        /*0908*/ 	.word	0x000075e0
        /*090c*/ 	.word	0x000000ff
        /*0910*/ 	.word	0x00000000
        /*0914*/ 	.short	0x0101
        /*0916*/ 	.byte	0x04
	.zero		1


	//   ....[36]....
        /*0918*/ 	.word	0x00008ba0
        /*091c*/ 	.word	0x00000004
        /*0920*/ 	.word	0x00013280
        /*0924*/ 	.short	0x010a
        /*0926*/ 	.byte	0x3f
	.zero		1


	//   ....[37]....
        /*0928*/ 	.word	0x000090c0
        /*092c*/ 	.word	0x00000004
        /*0930*/ 	.word	0x00013270
        /*0934*/ 	.short	0x0107
        /*0936*/ 	.byte	0x3f
	.zero		1


	//   ....[38]....
        /*0938*/ 	.word	0x00009180
        /*093c*/ 	.word	0x00000004
        /*0940*/ 	.word	0x00013270
        /*0944*/ 	.short	0x0101
        /*0946*/ 	.byte	0x3f
	.zero		1


	//   ....[39]....
        /*0948*/ 	.word	0x000091b0
        /*094c*/ 	.word	0x00000004
        /*0950*/ 	.word	0x00013240
        /*0954*/ 	.short	0x010a
        /*0956*/ 	.byte	0x3f
	.zero		1


	//   ....[40]....
        /*0958*/ 	.word	0x00009790
        /*095c*/ 	.word	0x00000004
        /*0960*/ 	.word	0x00013230
        /*0964*/ 	.short	0x0107
        /*0966*/ 	.byte	0x3f
	.zero		1


	//   ....[41]....
        /*0968*/ 	.word	0x00009860
        /*096c*/ 	.word	0x00000004
        /*0970*/ 	.word	0x00013230
        /*0974*/ 	.short	0x0101
        /*0976*/ 	.byte	0x3f
	.zero		1


	//   ....[42]....
        /*0978*/ 	.word	0x0000a210
        /*097c*/ 	.word	0x000000ff
        /*0980*/ 	.word	0x00013200
        /*0984*/ 	.short	0x0107
        /*0986*/ 	.byte	0x2a
	.zero		1


	//   ....[43]....
        /*0988*/ 	.word	0x0000a260
        /*098c*/ 	.word	0x000000ff
        /*0990*/ 	.word	0x00013200
        /*0994*/ 	.short	0x0101
        /*0996*/ 	.byte	0x2a
	.zero		1


	//   ....[44]....
        /*0998*/ 	.word	0x0000a290
        /*099c*/ 	.word	0x000000ff
        /*09a0*/ 	.word	0x00013220
        /*09a4*/ 	.short	0x010a
        /*09a6*/ 	.byte	0x2a
	.zero		1


	//   ....[45]....
        /*09a8*/ 	.word	0x0000a7c0
        /*09ac*/ 	.word	0x00000000
        /*09b0*/ 	.word	0x00013280
        /*09b4*/ 	.short	0x010a
        /*09b6*/ 	.byte	0x3f
	.zero		1


	//   ....[46]....
        /*09b8*/ 	.word	0x0000ac80
        /*09bc*/ 	.word	0x00000000
        /*09c0*/ 	.word	0x00013270
        /*09c4*/ 	.short	0x0107
        /*09c6*/ 	.byte	0x3f
	.zero		1


	//   ....[47]....
        /*09c8*/ 	.word	0x0000ad40
        /*09cc*/ 	.word	0x00000000
        /*09d0*/ 	.word	0x00013270
        /*09d4*/ 	.short	0x0101
        /*09d6*/ 	.byte	0x3f
	.zero		1


	//   ....[48]....
        /*09d8*/ 	.word	0x0000ad70
        /*09dc*/ 	.word	0x00000000
        /*09e0*/ 	.word	0x00013240
        /*09e4*/ 	.short	0x010a
        /*09e6*/ 	.byte	0x3f
	.zero		1


	//   ....[49]....
        /*09e8*/ 	.word	0x0000b1d0
        /*09ec*/ 	.word	0x00000000
        /*09f0*/ 	.word	0x00013230
        /*09f4*/ 	.short	0x0107
        /*09f6*/ 	.byte	0x3f
	.zero		1


	//   ....[50]....
        /*09f8*/ 	.word	0x0000b290
        /*09fc*/ 	.word	0x00000000
        /*0a00*/ 	.word	0x00013230
        /*0a04*/ 	.short	0x0101
        /*0a06*/ 	.byte	0x3f
	.zero		1


	//   ....[51]....
        /*0a08*/ 	.word	0x0000b320
        /*0a0c*/ 	.word	0x00000000
        /*0a10*/ 	.word	0x00013270
        /*0a14*/ 	.short	0x010a
        /*0a16*/ 	.byte	0x3f
	.zero		1


	//   ....[52]....
        /*0a18*/ 	.word	0x0000b3b0
        /*0a1c*/ 	.word	0x00000000
        /*0a20*/ 	.word	0x00013260
        /*0a24*/ 	.short	0x010a
        /*0a26*/ 	.byte	0x3f
	.zero		1


	//   ....[53]....
        /*0a28*/ 	.word	0x0000b790
        /*0a2c*/ 	.word	0x00000000
        /*0a30*/ 	.word	0x00013250
        /*0a34*/ 	.short	0x0101
        /*0a36*/ 	.byte	0x3f
	.zero		1


	//   ....[54]....
        /*0a38*/ 	.word	0x0000b820
        /*0a3c*/ 	.word	0x00000000
        /*0a40*/ 	.word	0x00000000
        /*0a44*/ 	.short	0x0101
        /*0a46*/ 	.byte	0x3f
	.zero		1


	//   ....[55]....
        /*0a48*/ 	.word	0x0000b8d0
        /*0a4c*/ 	.word	0x00000002
        /*0a50*/ 	.word	0x00013270
        /*0a54*/ 	.short	0x010a
        /*0a56*/ 	.byte	0x3f
	.zero		1


	//   ....[56]....
        /*0a58*/ 	.word	0x0000b970
        /*0a5c*/ 	.word	0x00000002
        /*0a60*/ 	.word	0x00013260
        /*0a64*/ 	.short	0x010a
        /*0a66*/ 	.byte	0x3f
	.zero		1


	//   ....[57]....
        /*0a68*/ 	.word	0x0000bd50
        /*0a6c*/ 	.word	0x00000002
        /*0a70*/ 	.word	0x00013250
        /*0a74*/ 	.short	0x0101
        /*0a76*/ 	.byte	0x3f
	.zero		1


	//   ....[58]....
        /*0a78*/ 	.word	0x0000be40
        /*0a7c*/ 	.word	0x00000002
        /*0a80*/ 	.word	0x00000000
        /*0a84*/ 	.short	0x0101
        /*0a86*/ 	.byte	0x3f
	.zero		1


	//   ....[59]....
        /*0a88*/ 	.word	0x0000bef0
        /*0a8c*/ 	.word	0x00000004
        /*0a90*/ 	.word	0x00013220
        /*0a94*/ 	.short	0x010a
        /*0a96*/ 	.byte	0x3f
	.zero		1


	//   ....[60]....
        /*0a98*/ 	.word	0x0000c050
        /*0a9c*/ 	.word	0x00000003
        /*0aa0*/ 	.word	0x00013240
        /*0aa4*/ 	.short	0x010a
        /*0aa6*/ 	.byte	0x3f
	.zero		1


	//   ....[61]....
        /*0aa8*/ 	.word	0x0000c0e0
        /*0aac*/ 	.word	0x0000001d
        /*0ab0*/ 	.word	0x00013240
        /*0ab4*/ 	.short	0x010a
        /*0ab6*/ 	.byte	0x3f
	.zero		1


	//   ....[62]....
        /*0ab8*/ 	.word	0x0000c120
        /*0abc*/ 	.word	0x00000003
        /*0ac0*/ 	.word	0x00013260
        /*0ac4*/ 	.short	0x010a
        /*0ac6*/ 	.byte	0x3f
	.zero		1


	//   ....[63]....
        /*0ac8*/ 	.word	0x0000c160
        /*0acc*/ 	.word	0x0000001d
        /*0ad0*/ 	.word	0x00013260
        /*0ad4*/ 	.short	0x010a
        /*0ad6*/ 	.byte	0x3f
	.zero		1


	//   ....[64]....
        /*0ad8*/ 	.word	0x0000c1a0
        /*0adc*/ 	.word	0x00000003
        /*0ae0*/ 	.word	0x00013280
        /*0ae4*/ 	.short	0x010a
        /*0ae6*/ 	.byte	0x3f
	.zero		1


	//   ....[65]....
        /*0ae8*/ 	.word	0x0000c1e0
        /*0aec*/ 	.word	0x0000001d
        /*0af0*/ 	.word	0x00013280
        /*0af4*/ 	.short	0x010a
        /*0af6*/ 	.byte	0x3f
	.zero		1


	//   ....[66]....
        /*0af8*/ 	.word	0x0000c240
        /*0afc*/ 	.word	0x00000019
        /*0b00*/ 	.word	0x00013200
        /*0b04*/ 	.short	0x010a
        /*0b06*/ 	.byte	0x3f
	.zero		1


	//   ....[67]....
        /*0b08*/ 	.word	0x0000c290
        /*0b0c*/ 	.word	0x00000005
        /*0b10*/ 	.word	0x00013230
        /*0b14*/ 	.short	0x010a
        /*0b16*/ 	.byte	0x3f
	.zero		1


	//   ....[68]....
        /*0b18*/ 	.word	0x0000c2f0
        /*0b1c*/ 	.word	0x00000004
        /*0b20*/ 	.word	0x00013230
        /*0b24*/ 	.short	0x010a
        /*0b26*/ 	.byte	0x3f
	.zero		1


	//   ....[69]....
        /*0b28*/ 	.word	0x0000c350
        /*0b2c*/ 	.word	0x00000004
        /*0b30*/ 	.word	0x00013250
        /*0b34*/ 	.short	0x010a
        /*0b36*/ 	.byte	0x3f
	.zero		1


	//   ....[70]....
        /*0b38*/ 	.word	0x0000c3b0
        /*0b3c*/ 	.word	0x00000007
        /*0b40*/ 	.word	0x00013250
        /*0b44*/ 	.short	0x010a
        /*0b46*/ 	.byte	0x3f
	.zero		1


	//   ....[71]....
        /*0b48*/ 	.word	0x0000c4b0
        /*0b4c*/ 	.word	0x00000004
        /*0b50*/ 	.word	0x00013280
        /*0b54*/ 	.short	0x010a
        /*0b56*/ 	.byte	0x3f
	.zero		1


	//   ....[72]....
        /*0b58*/ 	.word	0x0000cb50
        /*0b5c*/ 	.word	0x00000004
        /*0b60*/ 	.word	0x00013240
        /*0b64*/ 	.short	0x010a
        /*0b66*/ 	.byte	0x3f
	.zero		1


	//   ....[73]....
        /*0b68*/ 	.word	0x0000d980
        /*0b6c*/ 	.word	0x0000001c
        /*0b70*/ 	.word	0x00013220
        /*0b74*/ 	.short	0x010a
        /*0b76*/ 	.byte	0x3f
	.zero		1


	//   ....[74]....
        /*0b78*/ 	.word	0x0000d9d0
        /*0b7c*/ 	.word	0x00000000
        /*0b80*/ 	.word	0x00013280
        /*0b84*/ 	.short	0x010a
        /*0b86*/ 	.byte	0x3f
	.zero		1


	//   ....[75]....
        /*0b88*/ 	.word	0x0000e090
        /*0b8c*/ 	.word	0x00000000
        /*0b90*/ 	.word	0x00013240
        /*0b94*/ 	.short	0x010a
        /*0b96*/ 	.byte	0x3f
	.zero		1


	//   ....[76]....
        /*0b98*/ 	.word	0x0000e640
        /*0b9c*/ 	.word	0x00000000
        /*0ba0*/ 	.word	0x00013270
        /*0ba4*/ 	.short	0x010a
        /*0ba6*/ 	.byte	0x3f
	.zero		1


	//   ....[77]....
        /*0ba8*/ 	.word	0x0000e690
        /*0bac*/ 	.word	0x00000000
        /*0bb0*/ 	.word	0x00013260
        /*0bb4*/ 	.short	0x010a
        /*0bb6*/ 	.byte	0x3f
	.zero		1


	//   ....[78]....
        /*0bb8*/ 	.word	0x0000e6e0
        /*0bbc*/ 	.word	0x00000002
        /*0bc0*/ 	.word	0x00013270
        /*0bc4*/ 	.short	0x010a
        /*0bc6*/ 	.byte	0x3f
	.zero		1


	//   ....[79]....
        /*0bc8*/ 	.word	0x0000e730
        /*0bcc*/ 	.word	0x00000002
        /*0bd0*/ 	.word	0x00013260
        /*0bd4*/ 	.short	0x010a
        /*0bd6*/ 	.byte	0x3f
	.zero		1


	//   ....[80]....
        /*0bd8*/ 	.word	0x0000e780
        /*0bdc*/ 	.word	0x00000004
        /*0be0*/ 	.word	0x00013220
        /*0be4*/ 	.short	0x010a
        /*0be6*/ 	.byte	0x3f
	.zero		1


	//   ....[81]....
        /*0be8*/ 	.word	0x0000e7d0
        /*0bec*/ 	.word	0x00000003
        /*0bf0*/ 	.word	0x00013240
        /*0bf4*/ 	.short	0x010a
        /*0bf6*/ 	.byte	0x3f
	.zero		1


	//   ....[82]....
        /*0bf8*/ 	.word	0x0000e820
        /*0bfc*/ 	.word	0x0000001d
        /*0c00*/ 	.word	0x00013240
        /*0c04*/ 	.short	0x010a
        /*0c06*/ 	.byte	0x3f
	.zero		1


	//   ....[83]....
        /*0c08*/ 	.word	0x0000e870
        /*0c0c*/ 	.word	0x00000003
        /*0c10*/ 	.word	0x00013260
        /*0c14*/ 	.short	0x010a
        /*0c16*/ 	.byte	0x3f
	.zero		1


	//   ....[84]....
        /*0c18*/ 	.word	0x0000e8c0
        /*0c1c*/ 	.word	0x0000001d
        /*0c20*/ 	.word	0x00013260
        /*0c24*/ 	.short	0x010a
        /*0c26*/ 	.byte	0x3f
	.zero		1


	//   ....[85]....
        /*0c28*/ 	.word	0x0000e910
        /*0c2c*/ 	.word	0x00000003
        /*0c30*/ 	.word	0x00013280
        /*0c34*/ 	.short	0x010a
        /*0c36*/ 	.byte	0x3f
	.zero		1


	//----- nvinfo : EIATTR_NUM_MBARRIERS
	.align		4
.L_1398:
        /*0c38*/ 	.byte	0x03, 0x38
        /*0c3a*/ 	.short	0x0016


	//----- nvinfo : EIATTR_EXIT_INSTR_OFFSETS
	.align		4
        /*0c3c*/ 	.byte	0x04, 0x1c
        /*0c3e*/ 	.short	(.L_1400 - .L_1399)


	//   ....[0]....
.L_1399:
        /*0c40*/ 	.word	0x00000930


	//   ....[1]....
        /*0c44*/ 	.word	0x00007880


	//   ....[2]....
        /*0c48*/ 	.word	0x0000bf60


	//   ....[3]....
        /*0c4c*/ 	.word	0x0000c230


	//----- nvinfo : EIATTR_MAX_THREADS
	.align		4
.L_1400:
        /*0c50*/ 	.byte	0x04, 0x05
        /*0c52*/ 	.short	(.L_1402 - .L_1401)
.L_1401:
        /*0c54*/ 	.word	0x00000200
        /*0c58*/ 	.word	0x00000001
        /*0c5c*/ 	.word	0x00000001


	//----- nvinfo : EIATTR_CRS_STACK_SIZE
	.align		4
.L_1402:
        /*0c60*/ 	.byte	0x04, 0x1e
        /*0c62*/ 	.short	(.L_1404 - .L_1403)
.L_1403:
        /*0c64*/ 	.word	0x00000000


	//----- nvinfo : EIATTR_CBANK_PARAM_SIZE
	.align		4
.L_1404:
        /*0c68*/ 	.byte	0x03, 0x19
        /*0c6a*/ 	.short	0x0a70


	//----- nvinfo : EIATTR_PARAM_CBANK
	.align		4
        /*0c6c*/ 	.byte	0x04, 0x0a
        /*0c6e*/ 	.short	(.L_1406 - .L_1405)
	.align		4
.L_1405:
        /*0c70*/ 	.word	index@(.nv.constant0._ZN7cutlass13device_kernelIN5flash11enable_sm90INS1_16FlashAttnFwdSm90INS1_25CollectiveMainloopFwdSm90ILi2EN4cute5tupleIJNS5_1CILi1EEES8_S8_EEENS6_IJNS7_ILi192EEENS7_ILi160EEENS7_ILi64EEEEEELi64ENS_12float_e4m3_tEfNS_4arch4Sm90ELb0ELb0ELb0ELb0ELb1ELb0ELb0ELb1ELb1ELb1ELb0ELb0EEENS1_21CollectiveEpilogueFwdINS6_IJSA_SC_SB_EEES9_NS_10bfloat16_tESG_Li384ELb0ELb1ELb0ELb1EEENS1_29StaticPersistentTileSchedulerILb0EEEEEEEEEvNT_6ParamsE)
        /*0c74*/ 	.short	0x0210
        /*0c76*/ 	.short	0x0a70


	//----- nvinfo : EIATTR_SW_WAR
	.align		4
.L_1406:
        /*0c78*/ 	.byte	0x04, 0x36
        /*0c7a*/ 	.short	(.L_1408 - .L_1407)
.L_1407:
        /*0c7c*/ 	.word	0x00000008
.L_1408:


//--------------------- .nv.info._ZN7cutlass13device_kernelIN5flash11enable_sm90INS1_16FlashAttnFwdSm90INS1_25CollectiveMainloopFwdSm90ILi2EN4cute5tupleIJNS5_1CILi1EEES8_S8_EEENS6_IJNS7_ILi192EEENS7_ILi160EEENS7_ILi64EEEEEELi64ENS_12float_e4m3_tEfNS_4arch4Sm90ELb0ELb0ELb0ELb1ELb1ELb0ELb0ELb1ELb1ELb1ELb0ELb0EEENS1_21CollectiveEpilogueFwdINS6_IJSA_SC_SB_EEES9_NS_10bfloat16_tESG_Li384ELb1ELb1ELb0ELb1EEENS1_36VarlenDynamicPersistentTileSchedulerILi192ELi160ELi384ELi128ELb0ELb1ELb1ELb0ELb1ELb1EEEEEEEEEvNT_6ParamsE --------------------------
	.section	.nv.info._ZN7cutlass13device_kernelIN5flash11enable_sm90INS1_16FlashAttnFwdSm90INS1_25CollectiveMainloopFwdSm90ILi2EN4cute5tupleIJNS5_1CILi1EEES8_S8_EEENS6_IJNS7_ILi192EEENS7_ILi160EEENS7_ILi64EEEEEELi64ENS_12float_e4m3_tEfNS_4arch4Sm90ELb0ELb0ELb0ELb1ELb1ELb0ELb0ELb1ELb1ELb1ELb0ELb0EEENS1_21CollectiveEpilogueFwdINS6_IJSA_SC_SB_EEES9_NS_10bfloat16_tESG_Li384ELb1ELb1ELb0ELb1EEENS1_36VarlenDynamicPersistentTileSchedulerILi192ELi160ELi384ELi128ELb0ELb1ELb1ELb0ELb1ELb1EEEEEEEEEvNT_6ParamsE,"",@"SHT_CUDA_INFO"
	.sectionflags	@""
	.align	4


	//----- nvinfo : EIATTR_CUDA_API_VERSION
	.align		4
        /*0000*/ 	.byte	0x04, 0x37
        /*0002*/ 	.short	(.L_1410 - .L_1409)
.L_1409:
        /*0004*/ 	.word	0x00000082


	//----- nvinfo : EIATTR_KPARAM_INFO
	.align		4
.L_1410:
        /*0008*/ 	.byte	0x04, 0x17
        /*000a*/ 	.short	(.L_1412 - .L_1411)
.L_1411:
        /*000c*/ 	.word	0x00000000
        /*0010*/ 	.short	0x0000
        /*0012*/ 	.short	0x0070
        /*0014*/ 	.byte	0x00, 0xf0, 0x01, 0x2a


	//----- nvinfo : EIATTR_SPARSE_MMA_MASK
	.align		4
.L_1412:
        /*0018*/ 	.byte	0x03, 0x50
        /*001a*/ 	.short	0x0000


	//----- nvinfo : EIATTR_MAXREG_COUNT
	.align		4
        /*001c*/ 	.byte	0x03, 0x1b
        /*001e*/ 	.short	0x0080


	//----- nvinfo : EIATTR_NUM_BARRIERS
	.align		4
        /*0020*/ 	.byte	0x02, 0x4c
        /*0022*/ 	.byte	0x09
	.zero		1


	//----- nvinfo : EIATTR_EXTERNS
	.align		4
        /*0024*/ 	.byte	0x04, 0x0f
        /*0026*/ 	.short	(.L_1414 - .L_1413)


	//   ....[0]....
	.align		4
.L_1413:
        /*0028*/ 	.word	index@(__assertfail)


	//----- nvinfo : EIATTR_ANNOTATIONS
	.align		4
.L_1414:
        /*002c*/ 	.byte	0x04, 0x55
        /*002e*/ 	.short	(.L_1416 - .L_1415)


	//   ....[0]....
.L_1415:
        /* <DEDUP_REMOVED lines=44> */


	//----- nvinfo : EIATTR_MERCURY_ISA_VERSION
	.align		4
.L_1416:
        /*02e0*/ 	.byte	0x03, 0x5f
        /*02e2*/ 	.short	0x0101


	//----- nvinfo : EIATTR_UNUSED_LOAD_BYTE_OFFSET
	.align		4
        /*02e4*/ 	.byte	0x04, 0x44
        /*02e6*/ 	.short	(.L_1418 - .L_1417)


	//   ....[0]....
.L_1417:
        /*02e8*/ 	.word	0x00000940
        /*02ec*/ 	.word	0x0000fff0


	//   ....[1]....
        /*02f0*/ 	.word	0x00006b70
        /*02f4*/ 	.word	0x0000fff0


	//----- nvinfo : EIATTR_INT_WARP_WIDE_INSTR_OFFSETS
	.align		4
.L_1418:
        /*02f8*/ 	.byte	0x04, 0x31
        /*02fa*/ 	.short	(.L_1420 - .L_1419)


	//   ....[0]....
.L_1419:
        /*02fc*/ 	.word	0x000000c0


	//   ....[1]....
        /*0300*/ 	.word	0x000000d0


	//   ....[2]....
        /*0304*/ 	.word	0x00000170


	//   ....[3]....
        /*0308*/ 	.word	0x00009ab0


	//   ....[4]....
        /*030c*/ 	.word	0x00009b40


	//   ....[5]....
        /*0310*/ 	.word	0x0000d850


	//   ....[6]....
        /*0314*/ 	.word	0x0000d8e0


	//----- nvinfo : EIATTR_COOP_GROUP_MASK_REGIDS
	.align		4
.L_1420:
        /*0318*/ 	.byte	0x04, 0x29
        /*031a*/ 	.short	(.L_1422 - .L_1421)


	//   ....[0]....
.L_1421:
        /*031c*/ 	.word	0xffffffff


	//   ....[1]....
        /*0320*/ 	.word	0xffffffff


	//   ....[2]....
        /*0324*/ 	.word	0xffffffff


	//   ....[3]....
        /*0328*/ 	.word	0xffffffff


	//   ....[4]....
        /*032c*/ 	.word	0xffffffff


	//   ....[5]....
        /*0330*/ 	.word	0xffffffff


	//   ....[6]....
        /*0334*/ 	.word	0xffffffff


	//   ....[7]....
        /*0338*/ 	.word	0xffffffff


	//   ....[8]....
        /*033c*/ 	.word	0xffffffff


	//   ....[9]....
        /*0340*/ 	.word	0xffffffff


	//   ....[10]....
        /*0344*/ 	.word	0xffffffff


	//   ....[11]....
        /*0348*/ 	.word	0xffffffff


	//   ....[12]....
        /*034c*/ 	.word	0xffffffff


	//   ....[13]....
        /*0350*/ 	.word	0xffffffff


	//   ....[14]....
        /*0354*/ 	.word	0xffffffff


	//   ....[15]....
        /*0358*/ 	.word	0xffffffff


	//   ....[16]....
        /*035c*/ 	.word	0xffffffff


	//   ....[17]....
        /*0360*/ 	.word	0xffffffff


	//   ....[18]....
        /*0364*/ 	.word	0xffffffff


	//   ....[19]....
        /*0368*/ 	.word	0xffffffff


	//   ....[20]....
        /*036c*/ 	.word	0xffffffff


	//   ....[21]....
        /*0370*/ 	.word	0xffffffff


	//   ....[22]....
        /*0374*/ 	.word	0xffffffff


	//   ....[23]....
        /*0378*/ 	.word	0xffffffff


	//   ....[24]....
        /*037c*/ 	.word	0xffffffff


	//   ....[25]....
        /*0380*/ 	.word	0xffffffff


	//   ....[26]....
        /*0384*/ 	.word	0xffffffff


	//   ....[27]....
        /*0388*/ 	.word	0xffffffff


	//   ....[28]....
        /*038c*/ 	.word	0xffffffff


	//   ....[29]....
        /*0390*/ 	.word	0xffffffff


	//   ....[30]....
        /*0394*/ 	.word	0xffffffff


	//   ....[31]....
        /*0398*/ 	.word	0xffffffff


	//   ....[32]....
        /*039c*/ 	.word	0xffffffff


	//   ....[33]....
        /*03a0*/ 	.word	0xffffffff


	//   ....[34]....
        /*03a4*/ 	.word	0xffffffff


	//   ....[35]....
        /*03a8*/ 	.word	0xffffffff


	//   ....[36]....
        /*03ac*/ 	.word	0xffffffff


	//   ....[37]....
        /*03b0*/ 	.word	0xffffffff


	//   ....[38]....
        /*03b4*/ 	.word	0xffffffff


	//   ....[39]....
        /*03b8*/ 	.word	0xffffffff


	//   ....[40]....
        /*03bc*/ 	.word	0xffffffff


	//   ....[41]....
        /*03c0*/ 	.word	0xffffffff


	//   ....[42]....
        /*03c4*/ 	.word	0xffffffff


	//   ....[43]....
        /*03c8*/ 	.word	0xffffffff


	//   ....[44]....
        /*03cc*/ 	.word	0xffffffff


	//   ....[45]....
        /*03d0*/ 	.word	0xffffffff


	//   ....[46]....
        /*03d4*/ 	.word	0xffffffff


	//   ....[47]....
        /*03d8*/ 	.word	0xffffffff


	//   ....[48]....
        /*03dc*/ 	.word	0xffffffff


	//   ....[49]....
        /*03e0*/ 	.word	0xffffffff


	//   ....[50]....
        /*03e4*/ 	.word	0xffffffff


	//   ....[51]....
        /*03e8*/ 	.word	0xffffffff


	//   ....[52]....
        /*03ec*/ 	.word	0xffffffff


	//   ....[53]....
        /*03f0*/ 	.word	0xffffffff


	//   ....[54]....
        /*03f4*/ 	.word	0xffffffff


	//   ....[55]....
        /*03f8*/ 	.word	0xffffffff


	//   ....[56]....
        /*03fc*/ 	.word	0xffffffff


	//   ....[57]....
        /*0400*/ 	.word	0xffffffff


	//   ....[58]....
        /*0404*/ 	.word	0xffffffff


	//   ....[59]....
        /*0408*/ 	.word	0xffffffff


	//   ....[60]....
        /*040c*/ 	.word	0xffffffff


	//   ....[61]....
        /*0410*/ 	.word	0xffffffff


	//   ....[62]....
        /*0414*/ 	.word	0xffffffff


	//   ....[63]....
        /*0418*/ 	.word	0xffffffff


	//   ....[64]....
        /*041c*/ 	.word	0xffffffff


	//   ....[65]....
        /*0420*/ 	.word	0xffffffff


	//   ....[66]....
        /*0424*/ 	.word	0xffffffff


	//   ....[67]....
        /*0428*/ 	.word	0xffffffff


	//   ....[68]....
        /*042c*/ 	.word	0xffffffff


	//   ....[69]....
        /*0430*/ 	.word	0xffffffff


	//   ....[70]....
        /*0434*/ 	.word	0xffffffff


	//   ....[71]....
        /*0438*/ 	.word	0xffffffff


	//   ....[72]....
        /*043c*/ 	.word	0xffffffff


	//   ....[73]....
        /*0440*/ 	.word	0xffffffff


	//   ....[74]....
        /*0444*/ 	.word	0xffffffff


	//   ....[75]....
        /*0448*/ 	.word	0xffffffff


	//   ....[76]....
        /*044c*/ 	.word	0xffffffff


	//   ....[77]....
        /*0450*/ 	.word	0xffffffff


	//   ....[78]....
        /*0454*/ 	.word	0xffffffff


	//   ....[79]....
        /*0458*/ 	.word	0xffffffff


	//   ....[80]....
        /*045c*/ 	.word	0xffffffff


	//   ....[81]....
        /*0460*/ 	.word	0xffffffff


	//   ....[82]....
        /*0464*/ 	.word	0xffffffff


	//   ....[83]....
        /*0468*/ 	.word	0xffffffff


	//   ....[84]....
        /*046c*/ 	.word	0xffffffff


	//   ....[85]....
        /*0470*/ 	.word	0xffffffff


	//   ....[86]....
        /*0474*/ 	.word	0xffffffff


	//   ....[87]....
        /*0478*/ 	.word	0xffffffff


	//   ....[88]....
        /*047c*/ 	.word	0xffffffff


	//   ....[89]....
        /*0480*/ 	.word	0xffffffff


	//   ....[90]....
        /*0484*/ 	.word	0xffffffff


	//   ....[91]....
        /*0488*/ 	.word	0xffffffff


	//   ....[92]....
        /*048c*/ 	.word	0xffffffff


	//   ....[93]....
        /*0490*/ 	.word	0xffffffff


	//   ....[94]....
        /*0494*/ 	.word	0xffffffff


	//   ....[95]....
        /*0498*/ 	.word	0xffffffff


	//   ....[96]....
        /*049c*/ 	.word	0xffffffff


	//   ....[97]....
        /*04a0*/ 	.word	0xffffffff


	//   ....[98]....
        /*04a4*/ 	.word	0xffffffff


	//   ....[99]....
        /*04a8*/ 	.word	0xffffffff


	//   ....[100]....
        /*04ac*/ 	.word	0xffffffff


	//   ....[101]....
        /*04b0*/ 	.word	0xffffffff


	//   ....[102]....
        /*04b4*/ 	.word	0xffffffff


	//   ....[103]....
        /*04b8*/ 	.word	0xffffffff


	//   ....[104]....
        /*04bc*/ 	.word	0xffffffff


	//   ....[105]....
        /*04c0*/ 	.word	0xffffffff


	//   ....[106]....
        /*04c4*/ 	.word	0xffffffff


	//   ....[107]....
        /*04c8*/ 	.word	0xffffffff


	//   ....[108]....
        /*04cc*/ 	.word	0xffffffff


	//   ....[109]....
        /*04d0*/ 	.word	0xffffffff


	//   ....[110]....
        /*04d4*/ 	.word	0xffffffff


	//   ....[111]....
        /*04d8*/ 	.word	0xffffffff


	//   ....[112]....
        /*04dc*/ 	.word	0xffffffff


	//   ....[113]....
        /*04e0*/ 	.word	0xffffffff


	//   ....[114]....
        /*04e4*/ 	.word	0xffffffff


	//   ....[115]....
        /*04e8*/ 	.word	0xffffffff


	//   ....[116]....
        /*04ec*/ 	.word	0xffffffff


	//   ....[117]....
        /*04f0*/ 	.word	0xffffffff


	//   ....[118]....
        /*04f4*/ 	.word	0xffffffff


	//   ....[119]....
        /*04f8*/ 	.word	0xffffffff


	//   ....[120]....
        /*04fc*/ 	.word	0xffffffff


	//   ....[121]....
        /*0500*/ 	.word	0xffffffff


	//   ....[122]....
        /*0504*/ 	.word	0xffffffff


	//   ....[123]....
        /*0508*/ 	.word	0xffffffff


	//   ....[124]....
        /*050c*/ 	.word	0xffffffff


	//   ....[125]....
        /*0510*/ 	.word	0xffffffff


	//   ....[126]....
        /*0514*/ 	.word	0xffffffff


	//   ....[127]....
        /*0518*/ 	.word	0xffffffff


	//   ....[128]....
        /*051c*/ 	.word	0xffffffff


	//   ....[129]....
        /*0520*/ 	.word	0xffffffff


	//   ....[130]....
        /*0524*/ 	.word	0xffffffff


	//   ....[131]....
        /*0528*/ 	.word	0xffffffff


	//   ....[132]....
        /*052c*/ 	.word	0xffffffff


	//   ....[133]....
        /*0530*/ 	.word	0xffffffff


	//   ....[134]....
        /*0534*/ 	.word	0xffffffff


	//   ....[135]....
        /*0538*/ 	.word	0xffffffff


	//   ....[136]....
        /*053c*/ 	.word	0xffffffff


	//   ....[137]....
        /*0540*/ 	.word	0xffffffff


	//   ....[138]....
        /*0544*/ 	.word	0xffffffff


	//   ....[139]....
        /*0548*/ 	.word	0xffffffff


	//   ....[140]....
        /*054c*/ 	.word	0xffffffff


	//   ....[141]....
        /*0550*/ 	.word	0x0500000f


	//   ....[142]....
        /*0554*/ 	.word	0x0500000f


	//   ....[143]....
        /*0558*/ 	.word	0x0500000f


	//   ....[144]....
        /*055c*/ 	.word	0x0500000f


	//   ....[145]....
        /*0560*/ 	.word	0x0500000f


	//   ....[146]....
        /*0564*/ 	.word	0x0500000f


	//   ....[147]....
        /*0568*/ 	.word	0x0500000f


	//   ....[148]....
        /*056c*/ 	.word	0x0500000f


	//   ....[149]....
        /*0570*/ 	.word	0x0500000f


	//   ....[150]....
        /*0574*/ 	.word	0x0500000f


	//   ....[151]....
        /*0578*/ 	.word	0x0500000f


	//   ....[152]....
        /*057c*/ 	.word	0x0500000f


	//   ....[153]....
        /*0580*/ 	.word	0x0500000f


	//   ....[154]....
        /*0584*/ 	.word	0x0500000f


	//   ....[155]....
        /*0588*/ 	.word	0x0500000f


	//   ....[156]....
        /*058c*/ 	.word	0x0500000f


	//   ....[157]....
        /*0590*/ 	.word	0x0500000f


	//   ....[158]....
        /*0594*/ 	.word	0x0500000f


	//   ....[159]....
        /*0598*/ 	.word	0x0500000f


	//   ....[160]....
        /*059c*/ 	.word	0x0500000f


	//   ....[161]....
        /*05a0*/ 	.word	0x0500000f


	//   ....[162]....
        /*05a4*/ 	.word	0x0500000f


	//   ....[163]....
        /*05a8*/ 	.word	0x0500000f


	//   ....[164]....
        /*05ac*/ 	.word	0x0500000f


	//   ....[165]....
        /*05b0*/ 	.word	0x0500000f


	//   ....[166]....
        /*05b4*/ 	.word	0x0500000f


	//   ....[167]....
        /*05b8*/ 	.word	0x0500000f


	//   ....[168]....
        /*05bc*/ 	.word	0x0500000f


	//   ....[169]....
        /*05c0*/ 	.word	0x0500000f


	//   ....[170]....
        /*05c4*/ 	.word	0x0500000f


	//   ....[171]....
        /*05c8*/ 	.word	0x0500000f


	//   ....[172]....
        /*05cc*/ 	.word	0x0500000f


	//   ....[173]....
        /*05d0*/ 	.word	0x0500000f


	//   ....[174]....
        /*05d4*/ 	.word	0x0500000f


	//   ....[175]....
        /*05d8*/ 	.word	0x0500000f


	//   ....[176]....
        /*05dc*/ 	.word	0x0500000f


	//   ....[177]....
        /*05e0*/ 	.word	0x0500000f


	//   ....[178]....
        /*05e4*/ 	.word	0x0500000f


	//   ....[179]....
        /*05e8*/ 	.word	0x0500000f


	//   ....[180]....
        /*05ec*/ 	.word	0x0500000f


	//   ....[181]....
        /*05f0*/ 	.word	0x0500000f


	//   ....[182]....
        /*05f4*/ 	.word	0x0500000f


	//   ....[183]....
        /*05f8*/ 	.word	0x0500000f


	//   ....[184]....
        /*05fc*/ 	.word	0x0500000f


	//   ....[185]....
        /*0600*/ 	.word	0x0500000f


	//   ....[186]....
        /*0604*/ 	.word	0x0500000f


	//   ....[187]....
        /*0608*/ 	.word	0x0500000f


	//   ....[188]....
        /*060c*/ 	.word	0x0500000f


	//   ....[189]....
        /*0610*/ 	.word	0x0500000f


	//   ....[190]....
        /*0614*/ 	.word	0x0500000f


	//   ....[191]....
        /*0618*/ 	.word	0x0500000f


	//   ....[192]....
        /*061c*/ 	.word	0x0500000f


	//   ....[193]....
        /*0620*/ 	.word	0x0500000f


	//   ....[194]....
        /*0624*/ 	.word	0x0500000f


	//----- nvinfo : EIATTR_COOP_GROUP_INSTR_OFFSETS
	.align		4
.L_1422:
        /*0628*/ 	.byte	0x04, 0x28
        /*062a*/ 	.short	(.L_1424 - .L_1423)


	//   ....[0]....
.L_1423:
        /*062c*/ 	.word	0x00000070


	//   ....[1]....
        /*0630*/ 	.word	0x000000b0


	//   ....[2]....
        /*0634*/ 	.word	0x000002d0


	//   ....[3]....
        /*0638*/ 	.word	0x00000430


	//   ....[4]....
        /*063c*/ 	.word	0x00000550


	//   ....[5]....
        /*0640*/ 	.word	0x000006b0


	//   ....[6]....
        /*0644*/ 	.word	0x000014c0


	//   ....[7]....
        /*0648*/ 	.word	0x00002720


	//   ....[8]....
        /*064c*/ 	.word	0x00002820


	//   ....[9]....
        /*0650*/ 	.word	0x00002c30


	//   ....[10]....
        /*0654*/ 	.word	0x00002d40


	//   ....[11]....
        /*0658*/ 	.word	0x00004cb0


	//   ....[12]....
        /*065c*/ 	.word	0x00004cc0


	//   ....[13]....
        /*0660*/ 	.word	0x00004cf0


	//   ....[14]....
        /*0664*/ 	.word	0x00004d00


	//   ....[15]....
        /*0668*/ 	.word	0x000065d0


	//   ....[16]....
        /*066c*/ 	.word	0x000065e0


	//   ....[17]....
        /*0670*/ 	.word	0x00006660


	//   ....[18]....
        /*0674*/ 	.word	0x00006670


	//   ....[19]....
        /*0678*/ 	.word	0x000070d0


	//   ....[20]....
        /*067c*/ 	.word	0x000070e0


	//   ....[21]....
        /*0680*/ 	.word	0x000070f0


	//   ....[22]....
        /*0684*/ 	.word	0x00007100


	//   ....[23]....
        /*0688*/ 	.word	0x00007110


	//   ....[24]....
        /*068c*/ 	.word	0x00007120


	//   ....[25]....
        /*0690*/ 	.word	0x00007130


	//   ....[26]....
        /*0694*/ 	.word	0x00007140


	//   ....[27]....
        /*0698*/ 	.word	0x00007170


	//   ....[28]....
        /*069c*/ 	.word	0x00007180


	//   ....[29]....
        /*06a0*/ 	.word	0x000071a0


	//   ....[30]....
        /*06a4*/ 	.word	0x000071b0


	//   ....[31]....
        /*06a8*/ 	.word	0x000071e0


	//   ....[32]....
        /*06ac*/ 	.word	0x000071f0


	//   ....[33]....
        /*06b0*/ 	.word	0x00007220


	//   ....[34]....
        /*06b4*/ 	.word	0x00007240


	//   ....[35]....
        /*06b8*/ 	.word	0x000076a0


	//   ....[36]....
        /*06bc*/ 	.word	0x000076e0


	//   ....[37]....
        /*06c0*/ 	.word	0x00007710


	//   ....[38]....
        /*06c4*/ 	.word	0x00007740


	//   ....[39]....
        /*06c8*/ 	.word	0x00007c60


	//   ....[40]....
        /*06cc*/ 	.word	0x00007ca0


	//   ....[41]....
        /*06d0*/ 	.word	0x00007cc0


	//   ....[42]....
        /*06d4*/ 	.word	0x00007d00


	//   ....[43]....
        /*06d8*/ 	.word	0x00007d20


	//   ....[44]....
        /*06dc*/ 	.word	0x00007d30


	//   ....[45]....
        /*06e0*/ 	.word	0x00007d50


	//   ....[46]....
        /*06e4*/ 	.word	0x00007d70


	//   ....[47]....
        /*06e8*/ 	.word	0x00008640


	//   ....[48]....
        /*06ec*/ 	.word	0x00008670


	//   ....[49]....
        /*06f0*/ 	.word	0x000086b0


	//   ....[50]....
        /*06f4*/ 	.word	0x000086e0


	//   ....[51]....
        /*06f8*/ 	.word	0x00008710


	//   ....[52]....
        /*06fc*/ 	.word	0x00008720


	//   ....[53]....
        /*0700*/ 	.word	0x00008730


	//   ....[54]....
        /*0704*/ 	.word	0x00008750


	//   ....[55]....
        /*0708*/ 	.word	0x000088a0


	//   ....[56]....
        /*070c*/ 	.word	0x00008a70


	//   ....[57]....
        /*0710*/ 	.word	0x00008aa0


	//   ....[58]....
        /*0714*/ 	.word	0x00008ad0


	//   ....[59]....
        /*0718*/ 	.word	0x00008b00


	//   ....[60]....
        /*071c*/ 	.word	0x00008b30


	//   ....[61]....
        /*0720*/ 	.word	0x00008b70


	//   ....[62]....
        /*0724*/ 	.word	0x00008cc0


	//   ....[63]....
        /*0728*/ 	.word	0x00008cf0


	//   ....[64]....
        /*072c*/ 	.word	0x00008d20


	//   ....[65]....
        /*0730*/ 	.word	0x00008d50


	//   ....[66]....
        /*0734*/ 	.word	0x00008d80


	//   ....[67]....
        /*0738*/ 	.word	0x00008dc0


	//   ....[68]....
        /*073c*/ 	.word	0x00008e40


	//   ....[69]....
        /*0740*/ 	.word	0x00008e80


	//   ....[70]....
        /*0744*/ 	.word	0x00008f10


	//   ....[71]....
        /*0748*/ 	.word	0x0000ab10


	//   ....[72]....
        /*074c*/ 	.word	0x0000ab20


	//   ....[73]....
        /*0750*/ 	.word	0x0000ab80


	//   ....[74]....
        /*0754*/ 	.word	0x0000abb0


	//   ....[75]....
        /*0758*/ 	.word	0x0000abf0


	//   ....[76]....
        /*075c*/ 	.word	0x0000ac10


	//   ....[77]....
        /*0760*/ 	.word	0x0000ac20


	//   ....[78]....
        /*0764*/ 	.word	0x0000ac30


	//   ....[79]....
        /*0768*/ 	.word	0x0000acc0


	//   ....[80]....
        /*076c*/ 	.word	0x0000ace0


	//   ....[81]....
        /*0770*/ 	.word	0x0000b170


	//   ....[82]....
        /*0774*/ 	.word	0x0000b180


	//   ....[83]....
        /*0778*/ 	.word	0x0000b1a0


	//   ....[84]....
        /*077c*/ 	.word	0x0000b230


	//   ....[85]....
        /*0780*/ 	.word	0x0000b240


	//   ....[86]....
        /*0784*/ 	.word	0x0000b2b0


	//   ....[87]....
        /*0788*/ 	.word	0x0000b2c0


	//   ....[88]....
        /*078c*/ 	.word	0x0000b2d0


	//   ....[89]....
        /*0790*/ 	.word	0x0000b2e0


	//   ....[90]....
        /*0794*/ 	.word	0x0000b3a0


	//   ....[91]....
        /*0798*/ 	.word	0x0000bc70


	//   ....[92]....
        /*079c*/ 	.word	0x0000bca0


	//   ....[93]....
        /*07a0*/ 	.word	0x0000bd40


	//   ....[94]....
        /*07a4*/ 	.word	0x0000bd60


	//   ....[95]....
        /*07a8*/ 	.word	0x0000bde0


	//   ....[96]....
        /*07ac*/ 	.word	0x0000be00


	//   ....[97]....
        /*07b0*/ 	.word	0x0000be10


	//   ....[98]....
        /*07b4*/ 	.word	0x0000be20


	//   ....[99]....
        /*07b8*/ 	.word	0x0000bf20


	//   ....[100]....
        /*07bc*/ 	.word	0x0000bf30


	//   ....[101]....
        /*07c0*/ 	.word	0x0000bf40


	//   ....[102]....
        /*07c4*/ 	.word	0x0000bf90


	//   ....[103]....
        /*07c8*/ 	.word	0x0000c990


	//   ....[104]....
        /*07cc*/ 	.word	0x0000c9a0


	//   ....[105]....
        /*07d0*/ 	.word	0x0000c9c0


	//   ....[106]....
        /*07d4*/ 	.word	0x0000ca10


	//   ....[107]....
        /*07d8*/ 	.word	0x0000ca20


	//   ....[108]....
        /*07dc*/ 	.word	0x0000ca60


	//   ....[109]....
        /*07e0*/ 	.word	0x0000ca70


	//   ....[110]....
        /*07e4*/ 	.word	0x0000ca80


	//   ....[111]....
        /*07e8*/ 	.word	0x0000cac0


	//   ....[112]....
        /*07ec*/ 	.word	0x0000cb00


	//   ....[113]....
        /*07f0*/ 	.word	0x0000cf40


	//   ....[114]....
        /*07f4*/ 	.word	0x0000cf50


	//   ....[115]....
        /*07f8*/ 	.word	0x0000cf60


	//   ....[116]....
        /*07fc*/ 	.word	0x0000cfa0


	//   ....[117]....
        /*0800*/ 	.word	0x0000cfb0


	//   ....[118]....
        /*0804*/ 	.word	0x0000cff0


	//   ....[119]....
        /*0808*/ 	.word	0x0000d000


	//   ....[120]....
        /*080c*/ 	.word	0x0000d010


	//   ....[121]....
        /*0810*/ 	.word	0x0000d050


	//   ....[122]....
        /*0814*/ 	.word	0x0000d090


	//   ....[123]....
        /*0818*/ 	.word	0x0000e150


	//   ....[124]....
        /*081c*/ 	.word	0x0000e180


	//   ....[125]....
        /*0820*/ 	.word	0x0000e1b0


	//   ....[126]....
        /*0824*/ 	.word	0x0000e1c0


	//   ....[127]....
        /*0828*/ 	.word	0x0000e1f0


	//   ....[128]....
        /*082c*/ 	.word	0x0000e200


	//   ....[129]....
        /*0830*/ 	.word	0x0000e230


	//   ....[130]....
        /*0834*/ 	.word	0x0000e270


	//   ....[131]....
        /*0838*/ 	.word	0x0000e3b0


	//   ....[132]....
        /*083c*/ 	.word	0x0000e3e0


	//   ....[133]....
        /*0840*/ 	.word	0x0000e410


	//   ....[134]....
        /*0844*/ 	.word	0x0000e440


	//   ....[135]....
        /*0848*/ 	.word	0x0000e470


	//   ....[136]....
        /*084c*/ 	.word	0x0000e4b0


	//   ....[137]....
        /*0850*/ 	.word	0x0000e540


	//   ....[138]....
        /*0854*/ 	.word	0x0000e580


	//   ....[139]....
        /*0858*/ 	.word	0x0000e610


	//   ....[140]....
        /*085c*/ 	.word	0x0000ea30


	//   ....[141]....
        /*0860*/ 	.word	0x0000efa0


	//   ....[142]....
        /*0864*/ 	.word	0x0000f090


	//   ....[143]....
        /*0868*/ 	.word	0x0000f120


	//   ....[144]....
        /*086c*/ 	.word	0x0000f1f0


	//   ....[145]....
        /*0870*/ 	.word	0x0000f2a0


	//   ....[146]....
        /*0874*/ 	.word	0x0000f350


	//   ....[147]....
        /*0878*/ 	.word	0x0000f3f0


	//   ....[148]....
        /*087c*/ 	.word	0x0000f490


	//   ....[149]....
        /*0880*/ 	.word	0x0000f540


	//   ....[150]....
        /*0884*/ 	.word	0x0000f5c0


	//   ....[151]....
        /*0888*/ 	.word	0x0000f690


	//   ....[152]....
        /*088c*/ 	.word	0x0000f7c0


	//   ....[153]....
        /*0890*/ 	.word	0x0000f870


	//   ....[154]....
        /*0894*/ 	.word	0x0000f8e0


	//   ....[155]....
        /*0898*/ 	.word	0x0000f9e0


	//   ....[156]....
        /*089c*/ 	.word	0x0000fa40


	//   ....[157]....
        /*08a0*/ 	.word	0x0000fb20


	//   ....[158]....
        /*08a4*/ 	.word	0x0000fb80


	//   ....[159]....
        /*08a8*/ 	.word	0x0000fc20


	//   ....[160]....
        /*08ac*/ 	.word	0x0000fcc0


	//   ....[161]....
        /*08b0*/ 	.word	0x0000fd90


	//   ....[162]....
        /*08b4*/ 	.word	0x0000fe40


	//   ....[163]....
        /*08b8*/ 	.word	0x0000feb0


	//   ....[164]....
        /*08bc*/ 	.word	0x0000ff10


	//   ....[165]....
        /*08c0*/ 	.word	0x00010000


	//   ....[166]....
        /*08c4*/ 	.word	0x00010060


	//   ....[167]....
        /*08c8*/ 	.word	0x00010160


	//   ....[168]....
        /*08cc*/ 	.word	0x000101c0


	//   ....[169]....
        /*08d0*/ 	.word	0x00010260


	//   ....[170]....
        /*08d4*/ 	.word	0x00010320


	//   ....[171]....
        /*08d8*/ 	.word	0x000103f0


	//   ....[172]....
        /*08dc*/ 	.word	0x00010470


	//   ....[173]....
        /*08e0*/ 	.word	0x00010530


	//   ....[174]....
        /*08e4*/ 	.word	0x00010680


	//   ....[175]....
        /*08e8*/ 	.word	0x00010730


	//   ....[176]....
        /*08ec*/ 	.word	0x000107e0


	//   ....[177]....
        /*08f0*/ 	.word	0x00010880


	//   ....[178]....
        /*08f4*/ 	.word	0x00010930


	//   ....[179]....
        /*08f8*/ 	.word	0x000109d0


	//   ....[180]....
        /*08fc*/ 	.word	0x00010a80


	//   ....[181]....
        /*0900*/ 	.word	0x00010b20


	//   ....[182]....
        /*0904*/ 	.word	0x00010b90


	//   ....[183]....
        /*0908*/ 	.word	0x00010c50


	//   ....[184]....
        /*090c*/ 	.word	0x00010d50


	//   ....[185]....
        /*0910*/ 	.word	0x00010de0


	//   ....[186]....
        /*0914*/ 	.word	0x00010e40


	//   ....[187]....
        /*0918*/ 	.word	0x00010ef0


	//   ....[188]....
        /*091c*/ 	.word	0x00010f50


	//   ....[189]....
        /*0920*/ 	.word	0x00011000


	//   ....[190]....
        /*0924*/ 	.word	0x00011060


	//   ....[191]....
        /*0928*/ 	.word	0x00011110


	//   ....[192]....
        /*092c*/ 	.word	0x00011170


	//   ....[193]....
        /*0930*/ 	.word	0x00011220


	//   ....[194]....
        /*0934*/ 	.word	0x00011480


	//----- nvinfo : EIATTR_REG_RECONFIG
	.align		4
.L_1424:
        /*0938*/ 	.byte	0x01, 0x54
	.zero		2


	//----- nvinfo : EIATTR_SYSCALL_OFFSETS
	.align		4
        /*093c*/ 	.byte	0x04, 0x46
        /*093e*/ 	.short	(.L_1426 - .L_1425)


	//   ....[0]....
.L_1425:
        /*0940*/ 	.word	0x00001680


	//   ....[1]....
        /*0944*/ 	.word	0x00009ca0


	//   ....[2]....
        /*0948*/ 	.word	0x00009e30


	//   ....[3]....
        /*094c*/ 	.word	0x00009f80


	//   ....[4]....
        /*0950*/ 	.word	0x0000a0d0


	//   ....[5]....
        /*0954*/ 	.word	0x0000b7a0


	//----- nvinfo : EIATTR_MBARRIER_INSTR_OFFSETS
	.align		4
.L_1426:
        /*0958*/ 	.byte	0x04, 0x39
        /*095a*/ 	.short	(.L_1428 - .L_1427)


	//   ....[0]....
.L_1427:
        /*095c*/ 	.word	0x00000180
        /*0960*/ 	.word	0x000000ff
        /*0964*/ 	.word	0x00013200
        /*0968*/ 	.short	0x0100
        /*096a*/ 	.byte	0x08
	.zero		1


	//   ....[1]....
        /*096c*/ 	.word	0x00000190
        /*0970*/ 	.word	0x000000ff
        /*0974*/ 	.word	0x00013220
        /*0978*/ 	.short	0x0100
        /*097a*/ 	.byte	0x08
	.zero		1


	//   ....[2]....
        /*097c*/ 	.word	0x00000280
        /*0980*/ 	.word	0x000000ff
        /*0984*/ 	.word	0x00013230
        /*0988*/ 	.short	0x0100
        /*098a*/ 	.byte	0x08
	.zero		1


	//   ....[3]....
        /*098c*/ 	.word	0x00000290
        /*0990*/ 	.word	0x000000ff
        /*0994*/ 	.word	0x00013240
        /*0998*/ 	.short	0x0100
        /*099a*/ 	.byte	0x08
	.zero		1


	//   ....[4]....
        /*099c*/ 	.word	0x000002a0
        /*09a0*/ 	.word	0x000000ff
        /*09a4*/ 	.word	0x00013238
        /*09a8*/ 	.short	0x0100
        /*09aa*/ 	.byte	0x08
	.zero		1


	//   ....[5]....
        /*09ac*/ 	.word	0x000002b0
        /*09b0*/ 	.word	0x000000ff
        /*09b4*/ 	.word	0x00013248
        /*09b8*/ 	.short	0x0100
        /*09ba*/ 	.byte	0x08
	.zero		1


	//   ....[6]....
        /*09bc*/ 	.word	0x000003e0
        /*09c0*/ 	.word	0x000000ff
        /*09c4*/ 	.word	0x00013250
        /*09c8*/ 	.short	0x0100
        /*09ca*/ 	.byte	0x08
	.zero		1


	//   ....[7]....
        /*09cc*/ 	.word	0x000003f0
        /*09d0*/ 	.word	0x000000ff
        /*09d4*/ 	.word	0x00013260
        /*09d8*/ 	.short	0x0100
        /*09da*/ 	.byte	0x08
	.zero		1


	//   ....[8]....
        /*09dc*/ 	.word	0x00000400
        /*09e0*/ 	.word	0x000000ff
        /*09e4*/ 	.word	0x00013258
        /*09e8*/ 	.short	0x0100
        /*09ea*/ 	.byte	0x08
	.zero		1


	//   ....[9]....
        /*09ec*/ 	.word	0x00000410
        /*09f0*/ 	.word	0x000000ff
        /*09f4*/ 	.word	0x00013268
        /*09f8*/ 	.short	0x0100
        /*09fa*/ 	.byte	0x08
	.zero		1


	//   ....[10]....
        /*09fc*/ 	.word	0x00000500
        /*0a00*/ 	.word	0x000000ff
        /*0a04*/ 	.word	0x00013270
        /*0a08*/ 	.short	0x0100
        /*0a0a*/ 	.byte	0x06
	.zero		1


	//   ....[11]....
        /*0a0c*/ 	.word	0x00000510
        /*0a10*/ 	.word	0x000000ff
        /*0a14*/ 	.word	0x00013280
        /*0a18*/ 	.short	0x0100
        /*0a1a*/ 	.byte	0x06
	.zero		1


	//   ....[12]....
        /*0a1c*/ 	.word	0x00000520
        /*0a20*/ 	.word	0x000000ff
        /*0a24*/ 	.word	0x00013278
        /*0a28*/ 	.short	0x0100
        /*0a2a*/ 	.byte	0x06
	.zero		1


	//   ....[13]....
        /*0a2c*/ 	.word	0x00000530
        /*0a30*/ 	.word	0x000000ff
        /*0a34*/ 	.word	0x00013288
        /*0a38*/ 	.short	0x0100
        /*0a3a*/ 	.byte	0x06
	.zero		1


	//   ....[14]....
        /*0a3c*/ 	.word	0x00000660
        /*0a40*/ 	.word	0x000000ff
        /*0a44*/ 	.word	0x00013290
        /*0a48*/ 	.short	0x0100
        /*0a4a*/ 	.byte	0x08
	.zero		1


	//   ....[15]....
        /*0a4c*/ 	.word	0x00000670
        /*0a50*/ 	.word	0x000000ff
        /*0a54*/ 	.word	0x000132a0
        /*0a58*/ 	.short	0x0100
        /*0a5a*/ 	.byte	0x08
	.zero		1


	//   ....[16]....
        /*0a5c*/ 	.word	0x00000680
        /*0a60*/ 	.word	0x000000ff
        /*0a64*/ 	.word	0x00013298
        /*0a68*/ 	.short	0x0100
        /*0a6a*/ 	.byte	0x08
	.zero		1


	//   ....[17]....
        /*0a6c*/ 	.word	0x00000690
        /*0a70*/ 	.word	0x000000ff
        /*0a74*/ 	.word	0x000132a8
        /*0a78*/ 	.short	0x0100
        /*0a7a*/ 	.byte	0x08
	.zero		1


	//   ....[18]....
        /*0a7c*/ 	.word	0x000007e0
        /*0a80*/ 	.word	0x000000ff
        /*0a84*/ 	.word	0x000132b0
        /*0a88*/ 	.short	0x0100
        /*0a8a*/ 	.byte	0x08
	.zero		1


	//   ....[19]....
        /*0a8c*/ 	.word	0x000007f0
        /*0a90*/ 	.word	0x000000ff
        /*0a94*/ 	.word	0x000132c0
        /*0a98*/ 	.short	0x0100
        /*0a9a*/ 	.byte	0x08
	.zero		1


	//   ....[20]....
        /*0a9c*/ 	.word	0x00000800
        /*0aa0*/ 	.word	0x000000ff
        /*0aa4*/ 	.word	0x000132b8
        /*0aa8*/ 	.short	0x0100
        /*0aaa*/ 	.byte	0x08
	.zero		1


	//   ....[21]....
        /*0aac*/ 	.word	0x00000810
        /*0ab0*/ 	.word	0x000000ff
        /*0ab4*/ 	.word	0x000132c8
        /*0ab8*/ 	.short	0x0100
        /*0aba*/ 	.byte	0x08
	.zero		1


	//   ....[22]....
        /*0abc*/ 	.word	0x00001700
        /*0ac0*/ 	.word	0x00000019
        /*0ac4*/ 	.word	0x00013200
        /*0ac8*/ 	.short	0x010a
        /*0aca*/ 	.byte	0x3f
	.zero		1


	//   ....[23]....
        /*0acc*/ 	.word	0x00001780
        /*0ad0*/ 	.word	0x00000004
        /*0ad4*/ 	.word	0x00013230
        /*0ad8*/ 	.short	0x010a
        /*0ada*/ 	.byte	0x3f
	.zero		1


	//   ....[24]....
        /*0adc*/ 	.word	0x00001800
        /*0ae0*/ 	.word	0x00000004
        /*0ae4*/ 	.word	0x00013230
        /*0ae8*/ 	.short	0x010a
        /*0aea*/ 	.byte	0x3f
	.zero		1


	//   ....[25]....
        /*0aec*/ 	.word	0x00002ff0
        /*0af0*/ 	.word	0x00000053
        /*0af4*/ 	.word	0x00000000
        /*0af8*/ 	.short	0x0101
        /*0afa*/ 	.byte	0x3f
	.zero		1


	//   ....[26]....
        /*0afc*/ 	.word	0x00004090
        /*0b00*/ 	.word	0x000000ff
        /*0b04*/ 	.word	0x00013230
        /*0b08*/ 	.short	0x010a
        /*0b0a*/ 	.byte	0x11
	.zero		1


	//   ....[27]....
        /*0b0c*/ 	.word	0x000040d0
        /*0b10*/ 	.word	0x000000ff
        /*0b14*/ 	.word	0x00013230
        /*0b18*/ 	.short	0x010a
        /*0b1a*/ 	.byte	0x11
	.zero		1


	//   ....[28]....
        /*0b1c*/ 	.word	0x00004520
        /*0b20*/ 	.word	0x000000ff
        /*0b24*/ 	.word	0x00013250
        /*0b28*/ 	.short	0x010a
        /*0b2a*/ 	.byte	0x09
	.zero		1


	//   ....[29]....
        /*0b2c*/ 	.word	0x00004560
        /*0b30*/ 	.word	0x000000ff
        /*0b34*/ 	.word	0x00013250
        /*0b38*/ 	.short	0x010a
        /*0b3a*/ 	.byte	0x09
	.zero		1


	//   ....[30]....
        /*0b3c*/ 	.word	0x00004820
        /*0b40*/ 	.word	0x000000ff
        /*0b44*/ 	.word	0x00000000
        /*0b48*/ 	.short	0x0101
        /*0b4a*/ 	.byte	0x11
	.zero		1


	//   ....[31]....
        /*0b4c*/ 	.word	0x00005dd0
        /*0b50*/ 	.word	0x000000ff
        /*0b54*/ 	.word	0x00000000
        /*0b58*/ 	.short	0x0101
        /*0b5a*/ 	.byte	0x06
	.zero		1


	//   ....[32]....
        /*0b5c*/ 	.word	0x000062a0
        /*0b60*/ 	.word	0x000000ff
        /*0b64*/ 	.word	0x00013250
        /*0b68*/ 	.short	0x010a
        /*0b6a*/ 	.byte	0x0e
	.zero		1


	//   ....[33]....
        /*0b6c*/ 	.word	0x000062e0
        /*0b70*/ 	.word	0x000000ff
        /*0b74*/ 	.word	0x00013250
        /*0b78*/ 	.short	0x010a
        /*0b7a*/ 	.byte	0x0e
	.zero		1


	//   ....[34]....
        /*0b7c*/ 	.word	0x00006950
        /*0b80*/ 	.word	0x000000ff
        /*0b84*/ 	.word	0x00000000
        /*0b88*/ 	.short	0x0101
        /*0b8a*/ 	.byte	0x04
	.zero		1


	//   ....[35]....
        /*0b8c*/ 	.word	0x00007b50
        /*0b90*/ 	.word	0x00000003
        /*0b94*/ 	.word	0x00000000
        /*0b98*/ 	.short	0x0101
        /*0b9a*/ 	.byte	0x3f
	.zero		1


	//   ....[36]....
        /*0b9c*/ 	.word	0x0000a720
        /*0ba0*/ 	.word	0x00000007
        /*0ba4*/ 	.word	0x00013280
        /*0ba8*/ 	.short	0x010a
        /*0baa*/ 	.byte	0x3f
	.zero		1


	//   ....[37]....
        /*0bac*/ 	.word	0x0000ae00
        /*0bb0*/ 	.word	0x00000007
        /*0bb4*/ 	.word	0x00013270
        /*0bb8*/ 	.short	0x0107
        /*0bba*/ 	.byte	0x3f
	.zero		1


	//   ....[38]....
        /*0bbc*/ 	.word	0x0000aec0
        /*0bc0*/ 	.word	0x00000007
        /*0bc4*/ 	.word	0x00013270
        /*0bc8*/ 	.short	0x0101
        /*0bca*/ 	.byte	0x3f
	.zero		1


	//   ....[39]....
        /*0bcc*/ 	.word	0x0000af10
        /*0bd0*/ 	.word	0x00000007
        /*0bd4*/ 	.word	0x00013240
        /*0bd8*/ 	.short	0x010a
        /*0bda*/ 	.byte	0x3f
	.zero		1


	//   ....[40]....
        /*0bdc*/ 	.word	0x0000b4b0
        /*0be0*/ 	.word	0x00000007
        /*0be4*/ 	.word	0x00013230
        /*0be8*/ 	.short	0x0107
        /*0bea*/ 	.byte	0x3f
	.zero		1


	//   ....[41]....
        /*0bec*/ 	.word	0x0000b580
        /*0bf0*/ 	.word	0x00000007
        /*0bf4*/ 	.word	0x00013230
        /*0bf8*/ 	.short	0x0101
        /*0bfa*/ 	.byte	0x3f
	.zero		1


	//   ....[42]....
        /*0bfc*/ 	.word	0x0000c030
        /*0c00*/ 	.word	0x00000016
        /*0c04*/ 	.word	0x00013200
        /*0c08*/ 	.short	0x0107
        /*0c0a*/ 	.byte	0x3f
	.zero		1


	//   ....[43]....
        /*0c0c*/ 	.word	0x0000c120
        /*0c10*/ 	.word	0x00000016
        /*0c14*/ 	.word	0x00013200
        /*0c18*/ 	.short	0x0101
        /*0c1a*/ 	.byte	0x3f
	.zero		1


	//   ....[44]....
        /*0c1c*/ 	.word	0x0000c140
        /*0c20*/ 	.word	0x00000016
        /*0c24*/ 	.word	0x00013220
        /*0c28*/ 	.short	0x010a
        /*0c2a*/ 	.byte	0x3f
	.zero		1


	//   ....[45]....
        /*0c2c*/ 	.word	0x0000c6a0
        /*0c30*/ 	.word	0x00000000
        /*0c34*/ 	.word	0x00013280
        /*0c38*/ 	.short	0x010a
        /*0c3a*/ 	.byte	0x3f
	.zero		1


	//   ....[46]....
        /*0c3c*/ 	.word	0x0000cbb0
        /*0c40*/ 	.word	0x00000000
        /*0c44*/ 	.word	0x00013270
        /*0c48*/ 	.short	0x0107
        /*0c4a*/ 	.byte	0x3f
	.zero		1


	//   ....[47]....
        /*0c4c*/ 	.word	0x0000cc70
        /*0c50*/ 	.word	0x00000000
        /*0c54*/ 	.word	0x00013270
        /*0c58*/ 	.short	0x0101
        /*0c5a*/ 	.byte	0x3f
	.zero		1


	//   ....[48]....
        /*0c5c*/ 	.word	0x0000ccc0
        /*0c60*/ 	.word	0x00000000
        /*0c64*/ 	.word	0x00013240
        /*0c68*/ 	.short	0x010a
        /*0c6a*/ 	.byte	0x3f
	.zero		1


	//   ....[49]....
        /*0c6c*/ 	.word	0x0000d110
        /*0c70*/ 	.word	0x00000000
        /*0c74*/ 	.word	0x00013230
        /*0c78*/ 	.short	0x0107
        /*0c7a*/ 	.byte	0x3f
	.zero		1


	//   ....[50]....
        /*0c7c*/ 	.word	0x0000d1d0
        /*0c80*/ 	.word	0x00000000
        /*0c84*/ 	.word	0x00013230
        /*0c88*/ 	.short	0x0101
        /*0c8a*/ 	.byte	0x3f
	.zero		1


	//   ....[51]....
        /*0c8c*/ 	.word	0x0000d260
        /*0c90*/ 	.word	0x00000002
        /*0c94*/ 	.word	0x00013270
        /*0c98*/ 	.short	0x010a
        /*0c9a*/ 	.byte	0x3f
	.zero		1


	//   ....[52]....
        /*0c9c*/ 	.word	0x0000d2f0
        /*0ca0*/ 	.word	0x00000002
        /*0ca4*/ 	.word	0x00013260
        /*0ca8*/ 	.short	0x010a
        /*0caa*/ 	.byte	0x3f
	.zero		1


	//   ....[53]....
        /*0cac*/ 	.word	0x0000d720
        /*0cb0*/ 	.word	0x00000002
        /*0cb4*/ 	.word	0x00013250
        /*0cb8*/ 	.short	0x0101
        /*0cba*/ 	.byte	0x3f
	.zero		1


	//   ....[54]....
        /*0cbc*/ 	.word	0x0000d7b0
        /*0cc0*/ 	.word	0x00000002
        /*0cc4*/ 	.word	0x00000000
        /*0cc8*/ 	.short	0x0101
        /*0cca*/ 	.byte	0x3f
	.zero		1


	//   ....[55]....
        /*0ccc*/ 	.word	0x0000d990
        /*0cd0*/ 	.word	0x00000000
        /*0cd4*/ 	.word	0x00013270
        /*0cd8*/ 	.short	0x010a
        /*0cda*/ 	.byte	0x3f
	.zero		1


	//   ....[56]....
        /*0cdc*/ 	.word	0x0000da20
        /*0ce0*/ 	.word	0x00000000
        /*0ce4*/ 	.word	0x00013260
        /*0ce8*/ 	.short	0x010a
        /*0cea*/ 	.byte	0x3f
	.zero		1


	//   ....[57]....
        /*0cec*/ 	.word	0x0000de70
        /*0cf0*/ 	.word	0x00000000
        /*0cf4*/ 	.word	0x00013250
        /*0cf8*/ 	.short	0x0101
        /*0cfa*/ 	.byte	0x3f
	.zero		1


	//   ....[58]....
        /*0cfc*/ 	.word	0x0000def0
        /*0d00*/ 	.word	0x00000000
        /*0d04*/ 	.word	0x00000000
        /*0d08*/ 	.short	0x0101
        /*0d0a*/ 	.byte	0x3f
	.zero		1


	//   ....[59]....
        /*0d0c*/ 	.word	0x0000e9b0
        /*0d10*/ 	.word	0x00000005
        /*0d14*/ 	.word	0x00013220
        /*0d18*/ 	.short	0x010a
        /*0d1a*/ 	.byte	0x3f
	.zero		1


	//   ....[60]....
        /*0d1c*/ 	.word	0x0000eb50
        /*0d20*/ 	.word	0x00000004
        /*0d24*/ 	.word	0x00013240
        /*0d28*/ 	.short	0x010a
        /*0d2a*/ 	.byte	0x3f
	.zero		1


	//   ....[61]....
        /*0d2c*/ 	.word	0x0000ec00
        /*0d30*/ 	.word	0x00000005
        /*0d34*/ 	.word	0x00013240
        /*0d38*/ 	.short	0x010a
        /*0d3a*/ 	.byte	0x3f
	.zero		1


	//   ....[62]....
        /*0d3c*/ 	.word	0x0000ec40
        /*0d40*/ 	.word	0x00000004
        /*0d44*/ 	.word	0x00013260
        /*0d48*/ 	.short	0x010a
        /*0d4a*/ 	.byte	0x3f
	.zero		1


	//   ....[63]....
        /*0d4c*/ 	.word	0x0000ec80
        /*0d50*/ 	.word	0x00000005
        /*0d54*/ 	.word	0x00013260
        /*0d58*/ 	.short	0x010a
        /*0d5a*/ 	.byte	0x3f
	.zero		1


	//   ....[64]....
        /*0d5c*/ 	.word	0x0000ecc0
        /*0d60*/ 	.word	0x00000004
        /*0d64*/ 	.word	0x00013280
        /*0d68*/ 	.short	0x010a
        /*0d6a*/ 	.byte	0x3f
	.zero		1


	//   ....[65]....
        /*0d6c*/ 	.word	0x0000ed00
        /*0d70*/ 	.word	0x00000005
        /*0d74*/ 	.word	0x00013280
        /*0d78*/ 	.short	0x010a
        /*0d7a*/ 	.byte	0x3f
	.zero		1


	//   ....[66]....
        /*0d7c*/ 	.word	0x0000ed60
        /*0d80*/ 	.word	0x00000019
        /*0d84*/ 	.word	0x00013200
        /*0d88*/ 	.short	0x010a
        /*0d8a*/ 	.byte	0x3f
	.zero		1


	//   ....[67]....
        /*0d8c*/ 	.word	0x0000edb0
        /*0d90*/ 	.word	0x00000004
        /*0d94*/ 	.word	0x00013230
        /*0d98*/ 	.short	0x010a
        /*0d9a*/ 	.byte	0x3f
	.zero		1


	//   ....[68]....
        /*0d9c*/ 	.word	0x0000ee10
        /*0da0*/ 	.word	0x00000006
        /*0da4*/ 	.word	0x00013230
        /*0da8*/ 	.short	0x010a
        /*0daa*/ 	.byte	0x3f
	.zero		1


	//   ....[69]....
        /*0dac*/ 	.word	0x0000ee70
        /*0db0*/ 	.word	0x00000006
        /*0db4*/ 	.word	0x00013250
        /*0db8*/ 	.short	0x010a
        /*0dba*/ 	.byte	0x3f
	.zero		1


	//   ....[70]....
        /*0dbc*/ 	.word	0x0000eed0
        /*0dc0*/ 	.word	0x00000007
        /*0dc4*/ 	.word	0x00013250
        /*0dc8*/ 	.short	0x010a
        /*0dca*/ 	.byte	0x3f
	.zero		1


	//   ....[71]....
        /*0dcc*/ 	.word	0x0000efe0
        /*0dd0*/ 	.word	0x00000007
        /*0dd4*/ 	.word	0x00013280
        /*0dd8*/ 	.short	0x010a
        /*0dda*/ 	.byte	0x3f
	.zero		1


	//   ....[72]....
        /*0ddc*/ 	.word	0x0000f710
        /*0de0*/ 	.word	0x00000007
        /*0de4*/ 	.word	0x00013240
        /*0de8*/ 	.short	0x010a
        /*0dea*/ 	.byte	0x3f
	.zero		1


	//   ....[73]....
        /*0dec*/ 	.word	0x00010570
        /*0df0*/ 	.word	0x00000016
        /*0df4*/ 	.word	0x00013220
        /*0df8*/ 	.short	0x010a
        /*0dfa*/ 	.byte	0x3f
	.zero		1


	//   ....[74]....
        /*0dfc*/ 	.word	0x000105d0
        /*0e00*/ 	.word	0x00000000
        /*0e04*/ 	.word	0x00013280
        /*0e08*/ 	.short	0x010a
        /*0e0a*/ 	.byte	0x3f
	.zero		1


	//   ....[75]....
        /*0e0c*/ 	.word	0x00010ca0
        /*0e10*/ 	.word	0x00000000
        /*0e14*/ 	.word	0x00013240
        /*0e18*/ 	.short	0x010a
        /*0e1a*/ 	.byte	0x3f
	.zero		1


	//   ....[76]....
        /*0e1c*/ 	.word	0x00011260
        /*0e20*/ 	.word	0x00000002
        /*0e24*/ 	.word	0x00013270
        /*0e28*/ 	.short	0x010a
        /*0e2a*/ 	.byte	0x3f
	.zero		1


	//   ....[77]....
        /*0e2c*/ 	.word	0x000112b0
        /*0e30*/ 	.word	0x00000002
        /*0e34*/ 	.word	0x00013260
        /*0e38*/ 	.short	0x010a
        /*0e3a*/ 	.byte	0x3f
	.zero		1


	//   ....[78]....
        /*0e3c*/ 	.word	0x00011300
        /*0e40*/ 	.word	0x00000000
        /*0e44*/ 	.word	0x00013270
        /*0e48*/ 	.short	0x010a
        /*0e4a*/ 	.byte	0x3f
	.zero		1


	//   ....[79]....
        /*0e4c*/ 	.word	0x00011350
        /*0e50*/ 	.word	0x00000000
        /*0e54*/ 	.word	0x00013260
        /*0e58*/ 	.short	0x010a
        /*0e5a*/ 	.byte	0x3f
	.zero		1


	//   ....[80]....
        /*0e5c*/ 	.word	0x000113a0
        /*0e60*/ 	.word	0x00000005
        /*0e64*/ 	.word	0x00013220
        /*0e68*/ 	.short	0x010a
        /*0e6a*/ 	.byte	0x3f
	.zero		1


	//   ....[81]....
        /*0e6c*/ 	.word	0x00011540
        /*0e70*/ 	.word	0x00000004
        /*0e74*/ 	.word	0x00013240
        /*0e78*/ 	.short	0x010a
        /*0e7a*/ 	.byte	0x3f
	.zero		1


	//   ....[82]....
        /*0e7c*/ 	.word	0x00011590
        /*0e80*/ 	.word	0x00000005
        /*0e84*/ 	.word	0x00013240
        /*0e88*/ 	.short	0x010a
        /*0e8a*/ 	.byte	0x3f
	.zero		1


	//   ....[83]....
        /*0e8c*/ 	.word	0x000115e0
        /*0e90*/ 	.word	0x00000004
        /*0e94*/ 	.word	0x00013260
        /*0e98*/ 	.short	0x010a
        /*0e9a*/ 	.byte	0x3f
	.zero		1


	//   ....[84]....
        /*0e9c*/ 	.word	0x00011630
        /*0ea0*/ 	.word	0x00000005
        /*0ea4*/ 	.word	0x00013260
        /*0ea8*/ 	.short	0x010a
        /*0eaa*/ 	.byte	0x3f
	.zero		1


	//   ....[85]....
        /*0eac*/ 	.word	0x00011680
        /*0eb0*/ 	.word	0x00000004
        /*0eb4*/ 	.word	0x00013280
        /*0eb8*/ 	.short	0x010a
        /*0eba*/ 	.byte	0x3f
	.zero		1


	//----- nvinfo : EIATTR_NUM_MBARRIERS
	.align		4
.L_1428:
        /*0ebc*/ 	.byte	0x03, 0x38
        /*0ebe*/ 	.short	0x0016


	//----- nvinfo : EIATTR_EXIT_INSTR_OFFSETS
	.align		4
        /*0ec0*/ 	.byte	0x04, 0x1c
        /*0ec2*/ 	.short	(.L_1430 - .L_1429)


	//   ....[0]....
.L_1429:
        /*0ec4*/ 	.word	0x00000980


	//   ....[1]....
        /*0ec8*/ 	.word	0x00008850


	//   ....[2]....
        /*0ecc*/ 	.word	0x0000ed50


	//----- nvinfo : EIATTR_MAX_THREADS
	.align		4
.L_1430:
        /*0ed0*/ 	.byte	0x04, 0x05
        /*0ed2*/ 	.short	(.L_1432 - .L_1431)
.L_1431:
        /*0ed4*/ 	.word	0x00000200
        /*0ed8*/ 	.word	0x00000001
        /*0edc*/ 	.word	0x00000001


	//----- nvinfo : EIATTR_CRS_STACK_SIZE
	.align		4
.L_1432:
        /*0ee0*/ 	.byte	0x04, 0x1e
        /*0ee2*/ 	.short	(.L_1434 - .L_1433)
.L_1433:
        /*0ee4*/ 	.word	0x00000000


	//----- nvinfo : EIATTR_CBANK_PARAM_SIZE
	.align		4
.L_1434:
        /*0ee8*/ 	.byte	0x03, 0x19
        /*0eea*/ 	.short	0x0af0


	//----- nvinfo : EIATTR_PARAM_CBANK
	.align		4
        /*0eec*/ 	.byte	0x04, 0x0a
        /*0eee*/ 	.short	(.L_1436 - .L_1435)
	.align		4
.L_1435:
        /*0ef0*/ 	.word	index@(.nv.constant0._ZN7cutlass13device_kernelIN5flash11enable_sm90INS1_16FlashAttnFwdSm90INS1_25CollectiveMainloopFwdSm90ILi2EN4cute5tupleIJNS5_1CILi1EEES8_S8_EEENS6_IJNS7_ILi192EEENS7_ILi160EEENS7_ILi64EEEEEELi64ENS_12float_e4m3_tEfNS_4arch4Sm90ELb0ELb0ELb0ELb1ELb1ELb0ELb0ELb1ELb1ELb1ELb0ELb0EEENS1_21CollectiveEpilogueFwdINS6_IJSA_SC_SB_EEES9_NS_10bfloat16_tESG_Li384ELb1ELb1ELb0ELb1EEENS1_36VarlenDynamicPersistentTileSchedulerILi192ELi160ELi384ELi128ELb0ELb1ELb1ELb0ELb1ELb1EEEEEEEEEvNT_6ParamsE)
        /*0ef4*/ 	.short	0x0210
        /*0ef6*/ 	.short	0x0af0


	//----- nvinfo : EIATTR_SW_WAR
	.align		4
.L_1436:
        /*0ef8*/ 	.byte	0x04, 0x36
        /*0efa*/ 	.short	(.L_1438 - .L_1437)
.L_1437:
        /*0efc*/ 	.word	0x00000008
.L_1438:


//--------------------- .nv.info._ZN7cutlass13device_kernelIN5flash11enable_sm90INS1_16FlashAttnFwdSm90INS1_25CollectiveMainloopFwdSm90ILi2EN4cute5tupleIJNS5_1CILi1EEES8_S8_EEENS6_IJNS7_ILi192EEENS7_ILi160EEENS7_ILi64EEEEEELi64ENS_12float_e4m3_tEfNS_4arch4Sm90ELb0ELb0ELb0ELb1ELb1ELb1ELb0ELb1ELb1ELb1ELb0ELb0EEENS1_21CollectiveEpilogueFwdINS6_IJSA_SC_SB_EEES9_NS_10bfloat16_tESG_Li384ELb1ELb1ELb0ELb1EEENS1_36VarlenDynamicPersistentTileSchedulerILi192ELi160ELi384ELi128ELb0ELb1ELb1ELb0ELb1ELb1EEEEEEEEEvNT_6ParamsE --------------------------
	.section	.nv.info._ZN7cutlass13device_kernelIN5flash11enable_sm90INS1_16FlashAttnFwdSm90INS1_25CollectiveMainloopFwdSm90ILi2EN4cute5tupleIJNS5_1CILi1EEES8_S8_EEENS6_IJNS7_ILi192EEENS7_ILi160EEENS7_ILi64EEEEEELi64ENS_12float_e4m3_tEfNS_4arch4Sm90ELb0ELb0ELb0ELb1ELb1ELb1ELb0ELb1ELb1ELb1ELb0ELb0EEENS1_21CollectiveEpilogueFwdINS6_IJSA_SC_SB_EEES9_NS_10bfloat16_tESG_Li384ELb1ELb1ELb0ELb1EEENS1_36VarlenDynamicPersistentTileSchedulerILi192ELi160ELi384ELi128ELb0ELb1ELb1ELb0ELb1ELb1EEEEEEEEEvNT_6ParamsE,"",@"SHT_CUDA_INFO"
	.sectionflags	@""
	.align	4


	//----- nvinfo : EIATTR_CUDA_API_VERSION
	.align		4
        /*0000*/ 	.byte	0x04, 0x37
        /*0002*/ 	.short	(.L_1440 - .L_1439)
.L_1439:
        /*0004*/ 	.word	0x00000082


	//----- nvinfo : EIATTR_KPARAM_INFO
	.align		4
.L_1440:
        /*0008*/ 	.byte	0x04, 0x17
        /*000a*/ 	.short	(.L_1442 - .L_1441)
.L_1441:
        /*000c*/ 	.word	0x00000000
        /*0010*/ 	.short	0x0000
        /*0012*/ 	.short	0x0070
        /*0014*/ 	.byte	0x00, 0xf0, 0x01, 0x2a


	//----- nvinfo : EIATTR_SPARSE_MMA_MASK
	.align		4
.L_1442:
        /*0018*/ 	.byte	0x03, 0x50
        /*001a*/ 	.short	0x0000


	//----- nvinfo : EIATTR_MAXREG_COUNT
	.align		4
        /*001c*/ 	.byte	0x03, 0x1b
        /*001e*/ 	.short	0x0080


	//----- nvinfo : EIATTR_NUM_BARRIERS
	.align		4
        /*0020*/ 	.byte	0x02, 0x4c
        /*0022*/ 	.byte	0x10
	.zero		1


	//----- nvinfo : EIATTR_EXTERNS
	.align		4
        /*0024*/ 	.byte	0x04, 0x0f
        /*0026*/ 	.short	(.L_1444 - .L_1443)


	//   ....[0]....
	.align		4
.L_1443:
        /*0028*/ 	.word	index@(__assertfail)


	//----- nvinfo : EIATTR_ANNOTATIONS
	.align		4
.L_1444:
        /*002c*/ 	.byte	0x04, 0x55
        /*002e*/ 	.short	(.L_1446 - .L_1445)


	//   ....[0]....
.L_1445:
        /* <DEDUP_REMOVED lines=134> */


	//----- nvinfo : EIATTR_MERCURY_ISA_VERSION
	.align		4
.L_1446:
        /*0878*/ 	.byte	0x03, 0x5f
        /*087a*/ 	.short	0x0101


	//----- nvinfo : EIATTR_UNUSED_LOAD_BYTE_OFFSET
	.align		4
        /*087c*/ 	.byte	0x04, 0x44
        /*087e*/ 	.short	(.L_1448 - .L_1447)


	//   ....[0]....
.L_1447:
        /*0880*/ 	.word	0x00000a40
        /*0884*/ 	.word	0x0000fff0


	//   ....[1]....
        /*0888*/ 	.word	0x0000da80
        /*088c*/ 	.word	0x0000fff0


	//----- nvinfo : EIATTR_INT_WARP_WIDE_INSTR_OFFSETS
	.align		4
.L_1448:
        /*0890*/ 	.byte	0x04, 0x31
        /*0892*/ 	.short	(.L_1450 - .L_1449)


	//   ....[0]....
.L_1449:
        /*0894*/ 	.word	0x00000120


	//   ....[1]....
        /*0898*/ 	.word	0x000001c0


	//   ....[2]....
        /*089c*/ 	.word	0x00000230


	//   ....[3]....
        /*08a0*/ 	.word	0x000118c0


	//   ....[4]....
        /*08a4*/ 	.word	0x00011950


	//   ....[5]....
        /*08a8*/ 	.word	0x00015710


	//   ....[6]....
        /*08ac*/ 	.word	0x000157a0


	//----- nvinfo : EIATTR_COOP_GROUP_MASK_REGIDS
	.align		4
.L_1450:
        /*08b0*/ 	.byte	0x04, 0x29
        /*08b2*/ 	.short	(.L_1452 - .L_1451)


	//   ....[0]....
.L_1451:
        /*08b4*/ 	.word	0xffffffff


	//   ....[1]....
        /*08b8*/ 	.word	0xffffffff


	//   ....[2]....
        /*08bc*/ 	.word	0xffffffff


	//   ....[3]....
        /*08c0*/ 	.word	0xffffffff


	//   ....[4]....
        /*08c4*/ 	.word	0xffffffff


	//   ....[5]....
        /*08c8*/ 	.word	0xffffffff


	//   ....[6]....
        /*08cc*/ 	.word	0xffffffff


	//   ....[7]....
        /*08d0*/ 	.word	0xffffffff


	//   ....[8]....
        /*08d4*/ 	.word	0xffffffff


	//   ....[9]....
        /*08d8*/ 	.word	0xffffffff


	//   ....[10]....
        /*08dc*/ 	.word	0xffffffff


	//   ....[11]....
        /*08e0*/ 	.word	0xffffffff


	//   ....[12]....
        /*08e4*/ 	.word	0xffffffff


	//   ....[13]....
        /*08e8*/ 	.word	0xffffffff


	//   ....[14]....
        /*08ec*/ 	.word	0xffffffff


	//   ....[15]....
        /*08f0*/ 	.word	0xffffffff


	//   ....[16]....
        /*08f4*/ 	.word	0xffffffff


	//   ....[17]....
        /*08f8*/ 	.word	0xffffffff


	//   ....[18]....
        /*08fc*/ 	.word	0xffffffff


	//   ....[19]....
        /*0900*/ 	.word	0xffffffff


	//   ....[20]....
        /*0904*/ 	.word	0xffffffff


	//   ....[21]....
        /*0908*/ 	.word	0xffffffff


	//   ....[22]....
        /*090c*/ 	.word	0xffffffff


	//   ....[23]....
        /*0910*/ 	.word	0xffffffff


	//   ....[24]....
        /*0914*/ 	.word	0xffffffff


	//   ....[25]....
        /*0918*/ 	.word	0xffffffff


	//   ....[26]....
        /*091c*/ 	.word	0xffffffff


	//   ....[27]....
        /*0920*/ 	.word	0xffffffff


	//   ....[28]....
        /*0924*/ 	.word	0xffffffff


	//   ....[29]....
        /*0928*/ 	.word	0xffffffff


	//   ....[30]....
        /*092c*/ 	.word	0xffffffff


	//   ....[31]....
        /*0930*/ 	.word	0xffffffff


	//   ....[32]....
        /*0934*/ 	.word	0xffffffff


	//   ....[33]....
        /*0938*/ 	.word	0xffffffff


	//   ....[34]....
        /*093c*/ 	.word	0xffffffff


	//   ....[35]....
        /*0940*/ 	.word	0xffffffff


	//   ....[36]....
        /*0944*/ 	.word	0xffffffff


	//   ....[37]....
        /*0948*/ 	.word	0xffffffff


	//   ....[38]....
        /*094c*/ 	.word	0xffffffff


	//   ....[39]....
        /*0950*/ 	.word	0xffffffff


	//   ....[40]....
        /*0954*/ 	.word	0xffffffff


	//   ....[41]....
        /*0958*/ 	.word	0xffffffff


	//   ....[42]....
        /*095c*/ 	.word	0xffffffff


	//   ....[43]....
        /*0960*/ 	.word	0xffffffff


	//   ....[44]....
        /*0964*/ 	.word	0xffffffff


	//   ....[45]....
        /*0968*/ 	.word	0xffffffff


	//   ....[46]....
        /*096c*/ 	.word	0xffffffff


	//   ....[47]....
        /*0970*/ 	.word	0xffffffff


	//   ....[48]....
        /*0974*/ 	.word	0xffffffff


	//   ....[49]....
        /*0978*/ 	.word	0xffffffff


	//   ....[50]....
        /*097c*/ 	.word	0xffffffff


	//   ....[51]....
        /*0980*/ 	.word	0xffffffff


	//   ....[52]....
        /*0984*/ 	.word	0xffffffff


	//   ....[53]....
        /*0988*/ 	.word	0xffffffff


	//   ....[54]....
        /*098c*/ 	.word	0xffffffff


	//   ....[55]....
        /*0990*/ 	.word	0xffffffff


	//   ....[56]....
        /*0994*/ 	.word	0xffffffff


	//   ....[57]....
        /*0998*/ 	.word	0xffffffff


	//   ....[58]....
        /*099c*/ 	.word	0xffffffff


	//   ....[59]....
        /*09a0*/ 	.word	0xffffffff


	//   ....[60]....
        /*09a4*/ 	.word	0xffffffff


	//   ....[61]....
        /*09a8*/ 	.word	0xffffffff


	//   ....[62]....
        /*09ac*/ 	.word	0xffffffff


	//   ....[63]....
        /*09b0*/ 	.word	0xffffffff


	//   ....[64]....
        /*09b4*/ 	.word	0xffffffff


	//   ....[65]....
        /*09b8*/ 	.word	0xffffffff


	//   ....[66]....
        /*09bc*/ 	.word	0xffffffff


	//   ....[67]....
        /*09c0*/ 	.word	0xffffffff


	//   ....[68]....
        /*09c4*/ 	.word	0xffffffff


	//   ....[69]....
        /*09c8*/ 	.word	0xffffffff


	//   ....[70]....
        /*09cc*/ 	.word	0xffffffff


	//   ....[71]....
        /*09d0*/ 	.word	0xffffffff


	//   ....[72]....
        /*09d4*/ 	.word	0xffffffff


	//   ....[73]....
        /*09d8*/ 	.word	0xffffffff


	//   ....[74]....
        /*09dc*/ 	.word	0xffffffff


	//   ....[75]....
        /*09e0*/ 	.word	0xffffffff


	//   ....[76]....
        /*09e4*/ 	.word	0xffffffff


	//   ....[77]....
        /*09e8*/ 	.word	0xffffffff


	//   ....[78]....
        /*09ec*/ 	.word	0xffffffff


	//   ....[79]....
        /*09f0*/ 	.word	0xffffffff


	//   ....[80]....
        /*09f4*/ 	.word	0xffffffff


	//   ....[81]....
        /*09f8*/ 	.word	0xffffffff


	//   ....[82]....
        /*09fc*/ 	.word	0xffffffff


	//   ....[83]....
        /*0a00*/ 	.word	0xffffffff


	//   ....[84]....
        /*0a04*/ 	.word	0xffffffff


	//   ....[85]....
        /*0a08*/ 	.word	0xffffffff


	//   ....[86]....
        /*0a0c*/ 	.word	0xffffffff


	//   ....[87]....
        /*0a10*/ 	.word	0xffffffff


	//   ....[88]....
        /*0a14*/ 	.word	0xffffffff


	//   ....[89]....
        /*0a18*/ 	.word	0xffffffff


	//   ....[90]....
        /*0a1c*/ 	.word	0xffffffff


	//   ....[91]....
        /*0a20*/ 	.word	0xffffffff


	//   ....[92]....
        /*0a24*/ 	.word	0xffffffff


	//   ....[93]....
        /*0a28*/ 	.word	0xffffffff


	//   ....[94]....
        /*0a2c*/ 	.word	0xffffffff


	//   ....[95]....
        /*0a30*/ 	.word	0xffffffff


	//   ....[96]....
        /*0a34*/ 	.word	0xffffffff


	//   ....[97]....
        /*0a38*/ 	.word	0xffffffff


	//   ....[98]....
        /*0a3c*/ 	.word	0xffffffff


	//   ....[99]....
        /*0a40*/ 	.word	0xffffffff


	//   ....[100]....
        /*0a44*/ 	.word	0xffffffff


	//   ....[101]....
        /*0a48*/ 	.word	0xffffffff


	//   ....[102]....
        /*0a4c*/ 	.word	0xffffffff


	//   ....[103]....
        /*0a50*/ 	.word	0xffffffff


	//   ....[104]....
        /*0a54*/ 	.word	0xffffffff


	//   ....[105]....
        /*0a58*/ 	.word	0xffffffff


	//   ....[106]....
        /*0a5c*/ 	.word	0xffffffff


	//   ....[107]....
        /*0a60*/ 	.word	0xffffffff


	//   ....[108]....
        /*0a64*/ 	.word	0xffffffff


	//   ....[109]....
        /*0a68*/ 	.word	0xffffffff


	//   ....[110]....
        /*0a6c*/ 	.word	0xffffffff


	//   ....[111]....
        /*0a70*/ 	.word	0xffffffff


	//   ....[112]....
        /*0a74*/ 	.word	0xffffffff


	//   ....[113]....
        /*0a78*/ 	.word	0xffffffff


	//   ....[114]....
        /*0a7c*/ 	.word	0xffffffff


	//   ....[115]....
        /*0a80*/ 	.word	0xffffffff


	//   ....[116]....
        /*0a84*/ 	.word	0xffffffff


	//   ....[117]....
        /*0a88*/ 	.word	0xffffffff


	//   ....[118]....
        /*0a8c*/ 	.word	0xffffffff


	//   ....[119]....
        /*0a90*/ 	.word	0xffffffff


	//   ....[120]....
        /*0a94*/ 	.word	0xffffffff


	//   ....[121]....
        /*0a98*/ 	.word	0xffffffff


	//   ....[122]....
        /*0a9c*/ 	.word	0xffffffff


	//   ....[123]....
        /*0aa0*/ 	.word	0xffffffff


	//   ....[124]....
        /*0aa4*/ 	.word	0xffffffff


	//   ....[125]....
        /*0aa8*/ 	.word	0xffffffff


	//   ....[126]....
        /*0aac*/ 	.word	0xffffffff


	//   ....[127]....
        /*0ab0*/ 	.word	0xffffffff


	//   ....[128]....
        /*0ab4*/ 	.word	0xffffffff


	//   ....[129]....
        /*0ab8*/ 	.word	0xffffffff


	//   ....[130]....
        /*0abc*/ 	.word	0xffffffff


	//   ....[131]....
        /*0ac0*/ 	.word	0xffffffff


	//   ....[132]....
        /*0ac4*/ 	.word	0xffffffff


	//   ....[133]....
        /*0ac8*/ 	.word	0xffffffff


	//   ....[134]....
        /*0acc*/ 	.word	0xffffffff


	//   ....[135]....
        /*0ad0*/ 	.word	0xffffffff


	//   ....[136]....
        /*0ad4*/ 	.word	0xffffffff


	//   ....[137]....
        /*0ad8*/ 	.word	0xffffffff


	//   ....[138]....
        /*0adc*/ 	.word	0xffffffff


	//   ....[139]....
        /*0ae0*/ 	.word	0xffffffff


	//   ....[140]....
        /*0ae4*/ 	.word	0xffffffff


	//   ....[141]....
        /*0ae8*/ 	.word	0xffffffff


	//   ....[142]....
        /*0aec*/ 	.word	0xffffffff


	//   ....[143]....
        /*0af0*/ 	.word	0xffffffff


	//   ....[144]....
        /*0af4*/ 	.word	0xffffffff


	//   ....[145]....
        /*0af8*/ 	.word	0xffffffff


	//   ....[146]....
        /*0afc*/ 	.word	0xffffffff


	//   ....[147]....
        /*0b00*/ 	.word	0xffffffff


	//   ....[148]....
        /*0b04*/ 	.word	0xffffffff


	//   ....[149]....
        /*0b08*/ 	.word	0xffffffff


	//   ....[150]....
        /*0b0c*/ 	.word	0xffffffff


	//   ....[151]....
        /*0b10*/ 	.word	0xffffffff


	//   ....[152]....
        /*0b14*/ 	.word	0xffffffff


	//   ....[153]....
        /*0b18*/ 	.word	0xffffffff


	//   ....[154]....
        /*0b1c*/ 	.word	0xffffffff


	//   ....[155]....
        /*0b20*/ 	.word	0xffffffff


	//   ....[156]....
        /*0b24*/ 	.word	0xffffffff


	//   ....[157]....
        /*0b28*/ 	.word	0xffffffff


	//   ....[158]....
        /*0b2c*/ 	.word	0xffffffff


	//   ....[159]....
        /*0b30*/ 	.word	0x0500000f


	//   ....[160]....
        /*0b34*/ 	.word	0x0500000f


	//   ....[161]....
        /*0b38*/ 	.word	0x0500000f


	//   ....[162]....
        /*0b3c*/ 	.word	0x0500000f


	//   ....[163]....
        /*0b40*/ 	.word	0x0500000f


	//   ....[164]....
        /*0b44*/ 	.word	0x0500000f


	//   ....[165]....
        /*0b48*/ 	.word	0x0500000f


	//   ....[166]....
        /*0b4c*/ 	.word	0x0500000f


	//   ....[167]....
        /*0b50*/ 	.word	0x0500000f


	//   ....[168]....
        /*0b54*/ 	.word	0x0500000f


	//   ....[169]....
        /*0b58*/ 	.word	0x0500000f


	//   ....[170]....
        /*0b5c*/ 	.word	0x0500000f


	//   ....[171]....
        /*0b60*/ 	.word	0x0500000f


	//   ....[172]....
        /*0b64*/ 	.word	0x0500000f


	//   ....[173]....
        /*0b68*/ 	.word	0x0500000f


	//   ....[174]....
        /*0b6c*/ 	.word	0x0500000f


	//   ....[175]....
        /*0b70*/ 	.word	0x0500000f


	//   ....[176]....
        /*0b74*/ 	.word	0x0500000f


	//   ....[177]....
        /*0b78*/ 	.word	0x0500000f


	//   ....[178]....
        /*0b7c*/ 	.word	0x0500000f


	//   ....[179]....
        /*0b80*/ 	.word	0x0500000f


	//   ....[180]....
        /*0b84*/ 	.word	0x0500000f


	//   ....[181]....
        /*0b88*/ 	.word	0x0500000f


	//   ....[182]....
        /*0b8c*/ 	.word	0x0500000f


	//   ....[183]....
        /*0b90*/ 	.word	0x0500000f


	//   ....[184]....
        /*0b94*/ 	.word	0x0500000f


	//   ....[185]....
        /*0b98*/ 	.word	0x0500000f


	//   ....[186]....
        /*0b9c*/ 	.word	0x0500000f


	//   ....[187]....
        /*0ba0*/ 	.word	0x0500000f


	//   ....[188]....
        /*0ba4*/ 	.word	0x0500000f


	//   ....[189]....
        /*0ba8*/ 	.word	0x0500000f


	//   ....[190]....
        /*0bac*/ 	.word	0x0500000f


	//   ....[191]....
        /*0bb0*/ 	.word	0x0500000f


	//   ....[192]....
        /*0bb4*/ 	.word	0x0500000f


	//   ....[193]....
        /*0bb8*/ 	.word	0x0500000f


	//   ....[194]....
        /*0bbc*/ 	.word	0x0500000f


	//   ....[195]....
        /*0bc0*/ 	.word	0x0500000f


	//   ....[196]....
        /*0bc4*/ 	.word	0x0500000f


	//   ....[197]....
        /*0bc8*/ 	.word	0x0500000f


	//   ....[198]....
        /*0bcc*/ 	.word	0x0500000f


	//   ....[199]....
        /*0bd0*/ 	.word	0x0500000f


	//   ....[200]....
        /*0bd4*/ 	.word	0x0500000f


	//   ....[201]....
        /*0bd8*/ 	.word	0x0500000f


	//   ....[202]....
        /*0bdc*/ 	.word	0x0500000f


	//   ....[203]....
        /*0be0*/ 	.word	0x0500000f


	//   ....[204]....
        /*0be4*/ 	.word	0x0500000f


	//   ....[205]....
        /*0be8*/ 	.word	0x0500000f


	//   ....[206]....
        /*0bec*/ 	.word	0x0500000f


	//   ....[207]....
        /*0bf0*/ 	.word	0x0500000f


	//   ....[208]....
        /*0bf4*/ 	.word	0x0500000f


	//   ....[209]....
        /*0bf8*/ 	.word	0x0500000f


	//   ....[210]....
        /*0bfc*/ 	.word	0x0500000f


	//   ....[211]....
        /*0c00*/ 	.word	0x0500000f


	//   ....[212]....
        /*0c04*/ 	.word	0x0500000f


	//   ....[213]....
        /*0c08*/ 	.word	0x0500000f


	//   ....[214]....
        /*0c0c*/ 	.word	0x0500000f


	//   ....[215]....
        /*0c10*/ 	.word	0x0500000f


	//   ....[216]....
        /*0c14*/ 	.word	0x0500000f


	//   ....[217]....
        /*0c18*/ 	.word	0x0500000f


	//   ....[218]....
        /*0c1c*/ 	.word	0x0500000f


	//   ....[219]....
        /*0c20*/ 	.word	0x0500000f


	//   ....[220]....
        /*0c24*/ 	.word	0x0500000f


	//   ....[221]....
        /*0c28*/ 	.word	0x0500000f


	//   ....[222]....
        /*0c2c*/ 	.word	0x0500000f


	//   ....[223]....
        /*0c30*/ 	.word	0x0500000f


	//   ....[224]....
        /*0c34*/ 	.word	0x0500000f


	//   ....[225]....
        /*0c38*/ 	.word	0x0500000f


	//   ....[226]....
        /*0c3c*/ 	.word	0x0500000f


	//   ....[227]....
        /*0c40*/ 	.word	0x0500000f


	//   ....[228]....
        /*0c44*/ 	.word	0x0500000f


	//   ....[229]....
        /*0c48*/ 	.word	0x0500000f


	//   ....[230]....
        /*0c4c*/ 	.word	0x0500000f


	//   ....[231]....
        /*0c50*/ 	.word	0x0500000f


	//   ....[232]....
        /*0c54*/ 	.word	0x0500000f


	//   ....[233]....
        /*0c58*/ 	.word	0x0500000f


	//   ....[234]....
        /*0c5c*/ 	.word	0x0500000f


	//   ....[235]....
        /*0c60*/ 	.word	0x0500000f


	//   ....[236]....
        /*0c64*/ 	.word	0x0500000f


	//   ....[237]....
        /*0c68*/ 	.word	0x0500000f


	//   ....[238]....
        /*0c6c*/ 	.word	0x0500000f


	//   ....[239]....
        /*0c70*/ 	.word	0x0500000f


	//   ....[240]....
        /*0c74*/ 	.word	0x0500000f


	//   ....[241]....
        /*0c78*/ 	.word	0x0500000f


	//   ....[242]....
        /*0c7c*/ 	.word	0x0500000f


	//   ....[243]....
        /*0c80*/ 	.word	0x0500000f


	//   ....[244]....
        /*0c84*/ 	.word	0x0500000f


	//----- nvinfo : EIATTR_COOP_GROUP_INSTR_OFFSETS
	.align		4
.L_1452:
        /*0c88*/ 	.byte	0x04, 0x28
        /*0c8a*/ 	.short	(.L_1454 - .L_1453)


	//   ....[0]....
.L_1453:
        /*0c8c*/ 	.word	0x00000060


	//   ....[1]....
        /*0c90*/ 	.word	0x00000130


	//   ....[2]....
        /*0c94*/ 	.word	0x000001e0


	//   ....[3]....
        /*0c98*/ 	.word	0x000003a0


	//   ....[4]....
        /*0c9c*/ 	.word	0x00000500


	//   ....[5]....
        /*0ca0*/ 	.word	0x00000620


	//   ....[6]....
        /*0ca4*/ 	.word	0x00000780


	//   ....[7]....
        /*0ca8*/ 	.word	0x00002690


	//   ....[8]....
        /*0cac*/ 	.word	0x000026a0


	//   ....[9]....
        /*0cb0*/ 	.word	0x000038a0


	//   ....[10]....
        /*0cb4*/ 	.word	0x000038b0


	//   ....[11]....
        /*0cb8*/ 	.word	0x00004a90


	//   ....[12]....
        /*0cbc*/ 	.word	0x00004aa0


	//   ....[13]....
        /*0cc0*/ 	.word	0x00004e50


	//   ....[14]....
        /*0cc4*/ 	.word	0x00004e70


	//   ....[15]....
        /*0cc8*/ 	.word	0x00005560


	//   ....[16]....
        /*0ccc*/ 	.word	0x00005af0


	//   ....[17]....
        /*0cd0*/ 	.word	0x00005b00


	//   ....[18]....
        /*0cd4*/ 	.word	0x00005b10


	//   ....[19]....
        /*0cd8*/ 	.word	0x00005b20


	//   ....[20]....
        /*0cdc*/ 	.word	0x00006e20


	//   ....[21]....
        /*0ce0*/ 	.word	0x00006e30


	//   ....[22]....
        /*0ce4*/ 	.word	0x00006e40


	//   ....[23]....
        /*0ce8*/ 	.word	0x00006e50


	//   ....[24]....
        /*0cec*/ 	.word	0x00009200


	//   ....[25]....
        /*0cf0*/ 	.word	0x00009260


	//   ....[26]....
        /*0cf4*/ 	.word	0x00009700


	//   ....[27]....
        /*0cf8*/ 	.word	0x00009720


	//   ....[28]....
        /*0cfc*/ 	.word	0x0000b880


	//   ....[29]....
        /*0d00*/ 	.word	0x0000b8a0


	//   ....[30]....
        /*0d04*/ 	.word	0x0000bb70


	//   ....[31]....
        /*0d08*/ 	.word	0x0000bb90


	//   ....[32]....
        /*0d0c*/ 	.word	0x0000d460


	//   ....[33]....
        /*0d10*/ 	.word	0x0000d470


	//   ....[34]....
        /*0d14*/ 	.word	0x0000d510


	//   ....[35]....
        /*0d18*/ 	.word	0x0000d520


	//   ....[36]....
        /*0d1c*/ 	.word	0x0000e000


	//   ....[37]....
        /*0d20*/ 	.word	0x0000e010


	//   ....[38]....
        /*0d24*/ 	.word	0x0000e020


	//   ....[39]....
        /*0d28*/ 	.word	0x0000e030


	//   ....[40]....
        /*0d2c*/ 	.word	0x0000e040


	//   ....[41]....
        /*0d30*/ 	.word	0x0000e050


	//   ....[42]....
        /*0d34*/ 	.word	0x0000e060


	//   ....[43]....
        /*0d38*/ 	.word	0x0000e070


	//   ....[44]....
        /*0d3c*/ 	.word	0x0000e080


	//   ....[45]....
        /*0d40*/ 	.word	0x0000e090


	//   ....[46]....
        /*0d44*/ 	.word	0x0000e0a0


	//   ....[47]....
        /*0d48*/ 	.word	0x0000e0b0


	//   ....[48]....
        /*0d4c*/ 	.word	0x0000e0c0


	//   ....[49]....
        /*0d50*/ 	.word	0x0000e0d0


	//   ....[50]....
        /*0d54*/ 	.word	0x0000e0e0


	//   ....[51]....
        /*0d58*/ 	.word	0x0000e0f0


	//   ....[52]....
        /*0d5c*/ 	.word	0x0000e650


	//   ....[53]....
        /*0d60*/ 	.word	0x0000e670


	//   ....[54]....
        /*0d64*/ 	.word	0x0000e690


	//   ....[55]....
        /*0d68*/ 	.word	0x0000e6b0


	//   ....[56]....
        /*0d6c*/ 	.word	0x0000ebf0


	//   ....[57]....
        /*0d70*/ 	.word	0x0000ec00


	//   ....[58]....
        /*0d74*/ 	.word	0x0000ec10


	//   ....[59]....
        /*0d78*/ 	.word	0x0000ec30


	//   ....[60]....
        /*0d7c*/ 	.word	0x0000ec50


	//   ....[61]....
        /*0d80*/ 	.word	0x0000ec70


	//   ....[62]....
        /*0d84*/ 	.word	0x0000ed30


	//   ....[63]....
        /*0d88*/ 	.word	0x0000ed40


	//   ....[64]....
        /*0d8c*/ 	.word	0x0000f600


	//   ....[65]....
        /*0d90*/ 	.word	0x0000f630


	//   ....[66]....
        /*0d94*/ 	.word	0x0000f650


	//   ....[67]....
        /*0d98*/ 	.word	0x0000f660


	//   ....[68]....
        /*0d9c*/ 	.word	0x0000f670


	//   ....[69]....
        /*0da0*/ 	.word	0x0000f680


	//   ....[70]....
        /*0da4*/ 	.word	0x0000f690


	//   ....[71]....
        /*0da8*/ 	.word	0x0000f6a0


	//   ....[72]....
        /*0dac*/ 	.word	0x0000f860


	//   ....[73]....
        /*0db0*/ 	.word	0x0000fa30


	//   ....[74]....
        /*0db4*/ 	.word	0x0000fa60


	//   ....[75]....
        /*0db8*/ 	.word	0x0000fa90


	//   ....[76]....
        /*0dbc*/ 	.word	0x0000fac0


	//   ....[77]....
        /*0dc0*/ 	.word	0x0000faf0


	//   ....[78]....
        /*0dc4*/ 	.word	0x0000fb20


	//   ....[79]....
        /*0dc8*/ 	.word	0x0000fc90


	//   ....[80]....
        /*0dcc*/ 	.word	0x0000fcc0


	//   ....[81]....
        /*0dd0*/ 	.word	0x0000fcf0


	//   ....[82]....
        /*0dd4*/ 	.word	0x0000fd20


	//   ....[83]....
        /*0dd8*/ 	.word	0x0000fd50


	//   ....[84]....
        /*0ddc*/ 	.word	0x0000fd80


	//   ....[85]....
        /*0de0*/ 	.word	0x0000fe10


	//   ....[86]....
        /*0de4*/ 	.word	0x0000fe40


	//   ....[87]....
        /*0de8*/ 	.word	0x0000fec0


	//   ....[88]....
        /*0dec*/ 	.word	0x00010b60


	//   ....[89]....
        /*0df0*/ 	.word	0x00012980


	//   ....[90]....
        /*0df4*/ 	.word	0x00012990


	//   ....[91]....
        /*0df8*/ 	.word	0x000129f0


	//   ....[92]....
        /*0dfc*/ 	.word	0x00012a20


	//   ....[93]....
        /*0e00*/ 	.word	0x00012a90


	//   ....[94]....
        /*0e04*/ 	.word	0x00012ab0


	//   ....[95]....
        /*0e08*/ 	.word	0x00012ac0


	//   ....[96]....
        /*0e0c*/ 	.word	0x00012ad0


	//   ....[97]....
        /*0e10*/ 	.word	0x00012bc0


	//   ....[98]....
        /*0e14*/ 	.word	0x00012bd0


	//   ....[99]....
        /*0e18*/ 	.word	0x00013030


	//   ....[100]....
        /*0e1c*/ 	.word	0x00013050


	//   ....[101]....
        /*0e20*/ 	.word	0x000130b0


	//   ....[102]....
        /*0e24*/ 	.word	0x000130d0


	//   ....[103]....
        /*0e28*/ 	.word	0x00013110


	//   ....[104]....
        /*0e2c*/ 	.word	0x00013130


	//   ....[105]....
        /*0e30*/ 	.word	0x00013140


	//   ....[106]....
        /*0e34*/ 	.word	0x00013150


	//   ....[107]....
        /*0e38*/ 	.word	0x000131e0


	//   ....[108]....
        /*0e3c*/ 	.word	0x00013200


	//   ....[109]....
        /*0e40*/ 	.word	0x00013af0


	//   ....[110]....
        /*0e44*/ 	.word	0x00013b20


	//   ....[111]....
        /*0e48*/ 	.word	0x00013bc0


	//   ....[112]....
        /*0e4c*/ 	.word	0x00013be0


	//   ....[113]....
        /*0e50*/ 	.word	0x00013c60


	//   ....[114]....
        /*0e54*/ 	.word	0x00013c80


	//   ....[115]....
        /*0e58*/ 	.word	0x00013cf0


	//   ....[116]....
        /*0e5c*/ 	.word	0x00013d00


	//   ....[117]....
        /*0e60*/ 	.word	0x00013d40


	//   ....[118]....
        /*0e64*/ 	.word	0x00013d60


	//   ....[119]....
        /*0e68*/ 	.word	0x00013d70


	//   ....[120]....
        /*0e6c*/ 	.word	0x00013d80


	//   ....[121]....
        /*0e70*/ 	.word	0x00014840


	//   ....[122]....
        /*0e74*/ 	.word	0x00014850


	//   ....[123]....
        /*0e78*/ 	.word	0x00014870


	//   ....[124]....
        /*0e7c*/ 	.word	0x000148c0


	//   ....[125]....
        /*0e80*/ 	.word	0x000148d0


	//   ....[126]....
        /*0e84*/ 	.word	0x00014910


	//   ....[127]....
        /*0e88*/ 	.word	0x00014920


	//   ....[128]....
        /*0e8c*/ 	.word	0x00014930


	//   ....[129]....
        /*0e90*/ 	.word	0x00014970


	//   ....[130]....
        /*0e94*/ 	.word	0x000149b0


	//   ....[131]....
        /*0e98*/ 	.word	0x00014e00


	//   ....[132]....
        /*0e9c*/ 	.word	0x00014e10


	//   ....[133]....
        /*0ea0*/ 	.word	0x00014e20


	//   ....[134]....
        /*0ea4*/ 	.word	0x00014e60


	//   ....[135]....
        /*0ea8*/ 	.word	0x00014e70


	//   ....[136]....
        /*0eac*/ 	.word	0x00014eb0


	//   ....[137]....
        /*0eb0*/ 	.word	0x00014ec0


	//   ....[138]....
        /*0eb4*/ 	.word	0x00014ed0


	//   ....[139]....
        /*0eb8*/ 	.word	0x00014f10


	//   ....[140]....
        /*0ebc*/ 	.word	0x00014f50


	//   ....[141]....
        /*0ec0*/ 	.word	0x00015fd0


	//   ....[142]....
        /*0ec4*/ 	.word	0x00016000


	//   ....[143]....
        /*0ec8*/ 	.word	0x00016040


	//   ....[144]....
        /*0ecc*/ 	.word	0x00016070


	//   ....[145]....
        /*0ed0*/ 	.word	0x000160a0


	//   ....[146]....
        /*0ed4*/ 	.word	0x000160d0


	//   ....[147]....
        /*0ed8*/ 	.word	0x00016100


	//   ....[148]....
        /*0edc*/ 	.word	0x00016130


	//   ....[149]....
        /*0ee0*/ 	.word	0x000162b0


	//   ....[150]....
        /*0ee4*/ 	.word	0x000162e0


	//   ....[151]....
        /*0ee8*/ 	.word	0x00016310


	//   ....[152]....
        /*0eec*/ 	.word	0x00016340


	//   ....[153]....
        /*0ef0*/ 	.word	0x00016370


	//   ....[154]....
        /*0ef4*/ 	.word	0x000163a0


	//   ....[155]....
        /*0ef8*/ 	.word	0x00016460


	//   ....[156]....
        /*0efc*/ 	.word	0x00016480


	//   ....[157]....
        /*0f00*/ 	.word	0x000164f0


	//   ....[158]....
        /*0f04*/ 	.word	0x00016980


	//   ....[159]....
        /*0f08*/ 	.word	0x00016d40


	//   ....[160]....
        /*0f0c*/ 	.word	0x00016dd0


	//   ....[161]....
        /*0f10*/ 	.word	0x00016ea0


	//   ....[162]....
        /*0f14*/ 	.word	0x00016f30


	//   ....[163]....
        /*0f18*/ 	.word	0x00017010


	//   ....[164]....
        /*0f1c*/ 	.word	0x000170a0


	//   ....[165]....
        /*0f20*/ 	.word	0x00017180


	//   ....[166]....
        /*0f24*/ 	.word	0x00017210


	//   ....[167]....
        /*0f28*/ 	.word	0x00017260


	//   ....[168]....
        /*0f2c*/ 	.word	0x000172b0


	//   ....[169]....
        /*0f30*/ 	.word	0x00017390


	//   ....[170]....
        /*0f34*/ 	.word	0x00017420


	//   ....[171]....
        /*0f38*/ 	.word	0x00017470


	//   ....[172]....
        /*0f3c*/ 	.word	0x000174c0


	//   ....[173]....
        /*0f40*/ 	.word	0x00017710


	//   ....[174]....
        /*0f44*/ 	.word	0x000179f0


	//   ....[175]....
        /*0f48*/ 	.word	0x00017af0


	//   ....[176]....
        /*0f4c*/ 	.word	0x00017b80


	//   ....[177]....
        /*0f50*/ 	.word	0x00017be0


	//   ....[178]....
        /*0f54*/ 	.word	0x00017cb0


	//   ....[179]....
        /*0f58*/ 	.word	0x00017d10


	//   ....[180]....
        /*0f5c*/ 	.word	0x00017dd0


	//   ....[181]....
        /*0f60*/ 	.word	0x00017e30


	//   ....[182]....
        /*0f64*/ 	.word	0x00017ef0


	//   ....[183]....
        /*0f68*/ 	.word	0x00018000


	//   ....[184]....
        /*0f6c*/ 	.word	0x00018090


	//   ....[185]....
        /*0f70*/ 	.word	0x00018190


	//   ....[186]....
        /*0f74*/ 	.word	0x00018240


	//   ....[187]....
        /*0f78*/ 	.word	0x000182a0


	//   ....[188]....
        /*0f7c*/ 	.word	0x00018390


	//   ....[189]....
        /*0f80*/ 	.word	0x000183f0


	//   ....[190]....
        /*0f84*/ 	.word	0x000184b0


	//   ....[191]....
        /*0f88*/ 	.word	0x00018510


	//   ....[192]....
        /*0f8c*/ 	.word	0x000185d0


	//   ....[193]....
        /*0f90*/ 	.word	0x00018630


	//   ....[194]....
        /*0f94*/ 	.word	0x00018700


	//   ....[195]....
        /*0f98*/ 	.word	0x000187b0


	//   ....[196]....
        /*0f9c*/ 	.word	0x00018820


	//   ....[197]....
        /*0fa0*/ 	.word	0x00018880


	//   ....[198]....
        /*0fa4*/ 	.word	0x00018970


	//   ....[199]....
        /*0fa8*/ 	.word	0x000189d0


	//   ....[200]....
        /*0fac*/ 	.word	0x00018ad0


	//   ....[201]....
        /*0fb0*/ 	.word	0x00018b40


	//   ....[202]....
        /*0fb4*/ 	.word	0x00018c30


	//   ....[203]....
        /*0fb8*/ 	.word	0x00018c90


	//   ....[204]....
        /*0fbc*/ 	.word	0x00018d30


	//   ....[205]....
        /*0fc0*/ 	.word	0x00018df0


	//   ....[206]....
        /*0fc4*/ 	.word	0x00018e80


	//   ....[207]....
        /*0fc8*/ 	.word	0x00019010


	//   ....[208]....
        /*0fcc*/ 	.word	0x000190c0


	//   ....[209]....
        /*0fd0*/ 	.word	0x00019170


	//   ....[210]....
        /*0fd4*/ 	.word	0x00019210


	//   ....[211]....
        /*0fd8*/ 	.word	0x000192c0


	//   ....[212]....
        /*0fdc*/ 	.word	0x00019360


	//   ....[213]....
        /*0fe0*/ 	.word	0x00019410


	//   ....[214]....
        /*0fe4*/ 	.word	0x000194b0


	//   ....[215]....
        /*0fe8*/ 	.word	0x00019520


	//   ....[216]....
        /*0fec*/ 	.word	0x000195e0


	//   ....[217]....
        /*0ff0*/ 	.word	0x000196e0


	//   ....[218]....
        /*0ff4*/ 	.word	0x00019770


	//   ....[219]....
        /*0ff8*/ 	.word	0x000197d0


	//   ....[220]....
        /*0ffc*/ 	.word	0x00019880


	//   ....[221]....
        /*1000*/ 	.word	0x000198e0


	//   ....[222]....
        /*1004*/ 	.word	0x00019990


	//   ....[223]....
        /*1008*/ 	.word	0x000199f0


	//   ....[224]....
        /*100c*/ 	.word	0x00019aa0


	//   ....[225]....
        /*1010*/ 	.word	0x00019b00


	//   ....[226]....
        /*1014*/ 	.word	0x00019bb0


	//   ....[227]....
        /*1018*/ 	.word	0x00019d90


	//   ....[228]....
        /*101c*/ 	.word	0x00019e30


	//   ....[229]....
        /*1020*/ 	.word	0x00019f50


	//   ....[230]....
        /*1024*/ 	.word	0x00019fc0


	//   ....[231]....
        /*1028*/ 	.word	0x0001a030


	//   ....[232]....
        /*102c*/ 	.word	0x0001a0a0


	//   ....[233]....
        /*1030*/ 	.word	0x0001a110


	//   ....[234]....
        /*1034*/ 	.word	0x0001a190


	//   ....[235]....
        /*1038*/ 	.word	0x0001a220


	//   ....[236]....
        /*103c*/ 	.word	0x0001a2c0


	//   ....[237]....
        /*1040*/ 	.word	0x0001a330


	//   ....[238]....
        /*1044*/ 	.word	0x0001a3a0


	//   ....[239]....
        /*1048*/ 	.word	0x0001a410


	//   ....[240]....
        /*104c*/ 	.word	0x0001a490


	//   ....[241]....
        /*1050*/ 	.word	0x0001a500


	//   ....[242]....
        /*1054*/ 	.word	0x0001a5a0


	//   ....[243]....
        /*1058*/ 	.word	0x0001a630


	//   ....[244]....
        /*105c*/ 	.word	0x0001a760


	//----- nvinfo : EIATTR_REG_RECONFIG
	.align		4
.L_1454:
        /*1060*/ 	.byte	0x01, 0x54
	.zero		2


	//----- nvinfo : EIATTR_SYSCALL_OFFSETS
	.align		4
        /*1064*/ 	.byte	0x04, 0x46
        /*1066*/ 	.short	(.L_1456 - .L_1455)


	//   ....[0]....
.L_1455:
        /*1068*/ 	.word	0x000018f0


	//   ....[1]....
        /*106c*/ 	.word	0x00001a40


	//   ....[2]....
        /*1070*/ 	.word	0x000056d0


	//   ....[3]....
        /*1074*/ 	.word	0x00005a10


	//   ....[4]....
        /*1078*/ 	.word	0x00011ab0


	//   ....[5]....
        /*107c*/ 	.word	0x00011c40


	//   ....[6]....
        /*1080*/ 	.word	0x00011d90


	//   ....[7]....
        /*1084*/ 	.word	0x00011ee0


	//   ....[8]....
        /*1088*/ 	.word	0x00013630


	//----- nvinfo : EIATTR_MBARRIER_INSTR_OFFSETS
	.align		4
.L_1456:
        /*108c*/ 	.byte	0x04, 0x39
        /*108e*/ 	.short	(.L_1458 - .L_1457)


	//   ....[0]....
.L_1457:
        /*1090*/ 	.word	0x00000250
        /*1094*/ 	.word	0x000000ff
        /*1098*/ 	.word	0x00013200
        /*109c*/ 	.short	0x0100
        /*109e*/ 	.byte	0x08
	.zero		1


	//   ....[1]....
        /*10a0*/ 	.word	0x00000260
        /*10a4*/ 	.word	0x000000ff
        /*10a8*/ 	.word	0x00013220
        /*10ac*/ 	.short	0x0100
        /*10ae*/ 	.byte	0x08
	.zero		1


	//   ....[2]....
        /*10b0*/ 	.word	0x00000350
        /*10b4*/ 	.word	0x000000ff
        /*10b8*/ 	.word	0x00013230
        /*10bc*/ 	.short	0x0100
        /*10be*/ 	.byte	0x08
	.zero		1


	//   ....[3]....
        /*10c0*/ 	.word	0x00000360
        /*10c4*/ 	.word	0x000000ff
        /*10c8*/ 	.word	0x00013240
        /*10cc*/ 	.short	0x0100
        /*10ce*/ 	.byte	0x08
	.zero		1


	//   ....[4]....
        /*10d0*/ 	.word	0x00000370
        /*10d4*/ 	.word	0x000000ff
        /*10d8*/ 	.word	0x00013238
        /*10dc*/ 	.short	0x0100
        /*10de*/ 	.byte	0x08
	.zero		1


	//   ....[5]....
        /*10e0*/ 	.word	0x00000380
        /*10e4*/ 	.word	0x000000ff
        /*10e8*/ 	.word	0x00013248
        /*10ec*/ 	.short	0x0100
        /*10ee*/ 	.byte	0x08
	.zero		1


	//   ....[6]....
        /*10f0*/ 	.word	0x000004b0
        /*10f4*/ 	.word	0x000000ff
        /*10f8*/ 	.word	0x00013250
        /*10fc*/ 	.short	0x0100
        /*10fe*/ 	.byte	0x08
	.zero		1


	//   ....[7]....
        /*1100*/ 	.word	0x000004c0
        /*1104*/ 	.word	0x000000ff
        /*1108*/ 	.word	0x00013260
        /*110c*/ 	.short	0x0100
        /*110e*/ 	.byte	0x08
	.zero		1


	//   ....[8]....
        /*1110*/ 	.word	0x000004d0
        /*1114*/ 	.word	0x000000ff
        /*1118*/ 	.word	0x00013258
        /*111c*/ 	.short	0x0100
        /*111e*/ 	.byte	0x08
	.zero		1


	//   ....[9]....
        /*1120*/ 	.word	0x000004e0
        /*1124*/ 	.word	0x000000ff
        /*1128*/ 	.word	0x00013268
        /*112c*/ 	.short	0x0100
        /*112e*/ 	.byte	0x08
	.zero		1


	//   ....[10]....
        /*1130*/ 	.word	0x000005d0
        /*1134*/ 	.word	0x000000ff
        /*1138*/ 	.word	0x00013270
        /*113c*/ 	.short	0x0100
        /*113e*/ 	.byte	0x06
	.zero		1


	//   ....[11]....
        /*1140*/ 	.word	0x000005e0
        /*1144*/ 	.word	0x000000ff
        /*1148*/ 	.word	0x00013280
        /*114c*/ 	.short	0x0100
        /*114e*/ 	.byte	0x06
	.zero		1


	//   ....[12]....
        /*1150*/ 	.word	0x000005f0
        /*1154*/ 	.word	0x000000ff
        /*1158*/ 	.word	0x00013278
        /*115c*/ 	.short	0x0100
        /*115e*/ 	.byte	0x06
	.zero		1


	//   ....[13]....
        /*1160*/ 	.word	0x00000600
        /*1164*/ 	.word	0x000000ff
        /*1168*/ 	.word	0x00013288
        /*116c*/ 	.short	0x0100
        /*116e*/ 	.byte	0x06
	.zero		1


	//   ....[14]....
        /*1170*/ 	.word	0x00000730
        /*1174*/ 	.word	0x000000ff
        /*1178*/ 	.word	0x00013290
        /*117c*/ 	.short	0x0100
        /*117e*/ 	.byte	0x08
	.zero		1


	//   ....[15]....
        /*1180*/ 	.word	0x00000740
        /*1184*/ 	.word	0x000000ff
        /*1188*/ 	.word	0x000132a0
        /*118c*/ 	.short	0x0100
        /*118e*/ 	.byte	0x08
	.zero		1


	//   ....[16]....
        /*1190*/ 	.word	0x00000750
        /*1194*/ 	.word	0x000000ff
        /*1198*/ 	.word	0x00013298
        /*119c*/ 	.short	0x0100
        /*119e*/ 	.byte	0x08
	.zero		1


	//   ....[17]....
        /*11a0*/ 	.word	0x00000760
        /*11a4*/ 	.word	0x000000ff
        /*11a8*/ 	.word	0x000132a8
        /*11ac*/ 	.short	0x0100
        /*11ae*/ 	.byte	0x08
	.zero		1


	//   ....[18]....
        /*11b0*/ 	.word	0x000008a0
        /*11b4*/ 	.word	0x000000ff
        /*11b8*/ 	.word	0x000132b0
        /*11bc*/ 	.short	0x0100
        /*11be*/ 	.byte	0x08
	.zero		1


	//   ....[19]....
        /*11c0*/ 	.word	0x000008b0
        /*11c4*/ 	.word	0x000000ff
        /*11c8*/ 	.word	0x000132c0
        /*11cc*/ 	.short	0x0100
        /*11ce*/ 	.byte	0x08
	.zero		1


	//   ....[20]....
        /*11d0*/ 	.word	0x000008c0
        /*11d4*/ 	.word	0x000000ff
        /*11d8*/ 	.word	0x000132b8
        /*11dc*/ 	.short	0x0100
        /*11de*/ 	.byte	0x08
	.zero		1


	//   ....[21]....
        /*11e0*/ 	.word	0x000008d0
        /*11e4*/ 	.word	0x000000ff
        /*11e8*/ 	.word	0x000132c8
        /*11ec*/ 	.short	0x0100
        /*11ee*/ 	.byte	0x08
	.zero		1


	//   ....[22]....
        /*11f0*/ 	.word	0x00002640
        /*11f4*/ 	.word	0x00000042
        /*11f8*/ 	.word	0x00013290
        /*11fc*/ 	.short	0x010a
        /*11fe*/ 	.byte	0x3f
	.zero		1


	//   ....[23]....
        /*1200*/ 	.word	0x00003850
        /*1204*/ 	.word	0x00000042
        /*1208*/ 	.word	0x00013290
        /*120c*/ 	.short	0x010a
        /*120e*/ 	.byte	0x3f
	.zero		1


	//   ....[24]....
        /*1210*/ 	.word	0x000048a0
        /*1214*/ 	.word	0x00000042
        /*1218*/ 	.word	0x00013290
        /*121c*/ 	.short	0x010a
        /*121e*/ 	.byte	0x3f
	.zero		1


	//   ....[25]....
        /*1220*/ 	.word	0x00004c60
        /*1224*/ 	.word	0x00000004
        /*1228*/ 	.word	0x00000000
        /*122c*/ 	.short	0x0101
        /*122e*/ 	.byte	0x3f
	.zero		1


	//   ....[26]....
        /*1230*/ 	.word	0x00004ca0
        /*1234*/ 	.word	0x00000042
        /*1238*/ 	.word	0x000132b0
        /*123c*/ 	.short	0x010a
        /*123e*/ 	.byte	0x3f
	.zero		1


	//   ....[27]....
        /*1240*/ 	.word	0x00005040
        /*1244*/ 	.word	0x00000042
        /*1248*/ 	.word	0x00000000
        /*124c*/ 	.short	0x0101
        /*124e*/ 	.byte	0x3f
	.zero		1


	//   ....[28]....
        /*1250*/ 	.word	0x00005770
        /*1254*/ 	.word	0x00000012
        /*1258*/ 	.word	0x00013200
        /*125c*/ 	.short	0x010a
        /*125e*/ 	.byte	0x3f
	.zero		1


	//   ....[29]....
        /*1260*/ 	.word	0x000057c0
        /*1264*/ 	.word	0x00000012
        /*1268*/ 	.word	0x00013200
        /*126c*/ 	.short	0x010a
        /*126e*/ 	.byte	0x3f
	.zero		1


	//   ....[30]....
        /*1270*/ 	.word	0x00005d80
        /*1274*/ 	.word	0x00000012
        /*1278*/ 	.word	0x00013200
        /*127c*/ 	.short	0x010a
        /*127e*/ 	.byte	0x3f
	.zero		1


	//   ....[31]....
        /*1280*/ 	.word	0x00007010
        /*1284*/ 	.word	0x00000012
        /*1288*/ 	.word	0x00013200
        /*128c*/ 	.short	0x010a
        /*128e*/ 	.byte	0x3f
	.zero		1


	//   ....[32]....
        /*1290*/ 	.word	0x000081b0
        /*1294*/ 	.word	0x00000003
        /*1298*/ 	.word	0x00013230
        /*129c*/ 	.short	0x010a
        /*129e*/ 	.byte	0x3f
	.zero		1


	//   ....[33]....
        /*12a0*/ 	.word	0x00008240
        /*12a4*/ 	.word	0x00000003
        /*12a8*/ 	.word	0x00013230
        /*12ac*/ 	.short	0x010a
        /*12ae*/ 	.byte	0x3f
	.zero		1


	//   ....[34]....
        /*12b0*/ 	.word	0x00009d60
        /*12b4*/ 	.word	0x00000028
        /*12b8*/ 	.word	0x00000000
        /*12bc*/ 	.short	0x0101
        /*12be*/ 	.byte	0x3f
	.zero		1


	//   ....[35]....
        /*12c0*/ 	.word	0x0000ac70
        /*12c4*/ 	.word	0x00000000
        /*12c8*/ 	.word	0x00013230
        /*12cc*/ 	.short	0x010a
        /*12ce*/ 	.byte	0x3f
	.zero		1


	//   ....[36]....
        /*12d0*/ 	.word	0x0000acf0
        /*12d4*/ 	.word	0x00000000
        /*12d8*/ 	.word	0x00013230
        /*12dc*/ 	.short	0x010a
        /*12de*/ 	.byte	0x3f
	.zero		1


	//   ....[37]....
        /*12e0*/ 	.word	0x0000b2b0
        /*12e4*/ 	.word	0x0000000e
        /*12e8*/ 	.word	0x00013250
        /*12ec*/ 	.short	0x010a
        /*12ee*/ 	.byte	0x3f
	.zero		1


	//   ....[38]....
        /*12f0*/ 	.word	0x0000b300
        /*12f4*/ 	.word	0x0000000e
        /*12f8*/ 	.word	0x00013250
        /*12fc*/ 	.short	0x010a
        /*12fe*/ 	.byte	0x3f
	.zero		1


	//   ....[39]....
        /*1300*/ 	.word	0x0000b5f0
        /*1304*/ 	.word	0x00000000
        /*1308*/ 	.word	0x00000000
        /*130c*/ 	.short	0x0101
        /*130e*/ 	.byte	0x3f
	.zero		1


	//   ....[40]....
        /*1310*/ 	.word	0x0000cd00
        /*1314*/ 	.word	0x0000000e
        /*1318*/ 	.word	0x00000000
        /*131c*/ 	.short	0x0101
        /*131e*/ 	.byte	0x3f
	.zero		1


	//   ....[41]....
        /*1320*/ 	.word	0x0000d0c0
        /*1324*/ 	.word	0x0000000a
        /*1328*/ 	.word	0x00013250
        /*132c*/ 	.short	0x010a
        /*132e*/ 	.byte	0x3f
	.zero		1


	//   ....[42]....
        /*1330*/ 	.word	0x0000d110
        /*1334*/ 	.word	0x0000000a
        /*1338*/ 	.word	0x00013250
        /*133c*/ 	.short	0x010a
        /*133e*/ 	.byte	0x3f
	.zero		1


	//   ....[43]....
        /*1340*/ 	.word	0x0000d950
        /*1344*/ 	.word	0x00000000
        /*1348*/ 	.word	0x00000000
        /*134c*/ 	.short	0x0101
        /*134e*/ 	.byte	0x3f
	.zero		1


	//   ....[44]....
        /*1350*/ 	.word	0x0000ed00
        /*1354*/ 	.word	0x00000000
        /*1358*/ 	.word	0x00000000
        /*135c*/ 	.short	0x0101
        /*135e*/ 	.byte	0x3f
	.zero		1


	//   ....[45]....
        /*1360*/ 	.word	0x00010c40
        /*1364*/ 	.word	0x00000016
        /*1368*/ 	.word	0x00013220
        /*136c*/ 	.short	0x010a
        /*136e*/ 	.byte	0x3f
	.zero		1


	//   ....[46]....
        /*1370*/ 	.word	0x00010d10
        /*1374*/ 	.word	0x00000005
        /*1378*/ 	.word	0x000132a0
        /*137c*/ 	.short	0x010a
        /*137e*/ 	.byte	0x3f
	.zero		1


	//   ....[47]....
        /*1380*/ 	.word	0x00010f50
        /*1384*/ 	.word	0x00000005
        /*1388*/ 	.word	0x000132c0
        /*138c*/ 	.short	0x010a
        /*138e*/ 	.byte	0x3f
	.zero		1


	//   ....[48]....
        /*1390*/ 	.word	0x00011300
        /*1394*/ 	.word	0x00000005
        /*1398*/ 	.word	0x000132a0
        /*139c*/ 	.short	0x010a
        /*139e*/ 	.byte	0x3f
	.zero		1


	//   ....[49]....
        /*13a0*/ 	.word	0x00011530
        /*13a4*/ 	.word	0x00000005
        /*13a8*/ 	.word	0x000132c0
        /*13ac*/ 	.short	0x010a
        /*13ae*/ 	.byte	0x3f
	.zero		1


	//   ....[50]....
        /*13b0*/ 	.word	0x00012590
        /*13b4*/ 	.word	0x00000004
        /*13b8*/ 	.word	0x00013280
        /*13bc*/ 	.short	0x010a
        /*13be*/ 	.byte	0x3f
	.zero		1


	//   ....[51]....
        /*13c0*/ 	.word	0x00012ca0
        /*13c4*/ 	.word	0x00000004
        /*13c8*/ 	.word	0x00013270
        /*13cc*/ 	.short	0x0107
        /*13ce*/ 	.byte	0x3f
	.zero		1


	//   ....[52]....
        /*13d0*/ 	.word	0x00012d60
        /*13d4*/ 	.word	0x00000004
        /*13d8*/ 	.word	0x00013270
        /*13dc*/ 	.short	0x0101
        /*13de*/ 	.byte	0x3f
	.zero		1


	//   ....[53]....
        /*13e0*/ 	.word	0x00012db0
        /*13e4*/ 	.word	0x00000004
        /*13e8*/ 	.word	0x00013240
        /*13ec*/ 	.short	0x010a
        /*13ee*/ 	.byte	0x3f
	.zero		1


	//   ....[54]....
        /*13f0*/ 	.word	0x00013310
        /*13f4*/ 	.word	0x00000004
        /*13f8*/ 	.word	0x00013230
        /*13fc*/ 	.short	0x0107
        /*13fe*/ 	.byte	0x3f
	.zero		1


	//   ....[55]....
        /*1400*/ 	.word	0x000133f0
        /*1404*/ 	.word	0x00000004
        /*1408*/ 	.word	0x00013230
        /*140c*/ 	.short	0x0101
        /*140e*/ 	.byte	0x3f
	.zero		1


	//   ....[56]....
        /*1410*/ 	.word	0x00013ed0
        /*1414*/ 	.word	0x00000016
        /*1418*/ 	.word	0x00013200
        /*141c*/ 	.short	0x0107
        /*141e*/ 	.byte	0x3f
	.zero		1


	//   ....[57]....
        /*1420*/ 	.word	0x00013fc0
        /*1424*/ 	.word	0x00000016
        /*1428*/ 	.word	0x00013200
        /*142c*/ 	.short	0x0101
        /*142e*/ 	.byte	0x3f
	.zero		1


	//   ....[58]....
        /*1430*/ 	.word	0x00013fe0
        /*1434*/ 	.word	0x00000016
        /*1438*/ 	.word	0x00013220
        /*143c*/ 	.short	0x010a
        /*143e*/ 	.byte	0x3f
	.zero		1


	//   ....[59]....
        /*1440*/ 	.word	0x00014540
        /*1444*/ 	.word	0x00000006
        /*1448*/ 	.word	0x00013280
        /*144c*/ 	.short	0x010a
        /*144e*/ 	.byte	0x3f
	.zero		1


	//   ....[60]....
        /*1450*/ 	.word	0x00014a60
        /*1454*/ 	.word	0x00000006
        /*1458*/ 	.word	0x00013270
        /*145c*/ 	.short	0x0107
        /*145e*/ 	.byte	0x3f
	.zero		1


	//   ....[61]....
        /*1460*/ 	.word	0x00014b20
        /*1464*/ 	.word	0x00000006
        /*1468*/ 	.word	0x00013270
        /*146c*/ 	.short	0x0101
        /*146e*/ 	.byte	0x3f
	.zero		1


	//   ....[62]....
        /*1470*/ 	.word	0x00014b70
        /*1474*/ 	.word	0x00000006
        /*1478*/ 	.word	0x00013240
        /*147c*/ 	.short	0x010a
        /*147e*/ 	.byte	0x3f
	.zero		1


	//   ....[63]....
        /*1480*/ 	.word	0x00014fd0
        /*1484*/ 	.word	0x00000006
        /*1488*/ 	.word	0x00013230
        /*148c*/ 	.short	0x0107
        /*148e*/ 	.byte	0x3f
	.zero		1


	//   ....[64]....
        /*1490*/ 	.word	0x000150a0
        /*1494*/ 	.word	0x00000006
        /*1498*/ 	.word	0x00013230
        /*149c*/ 	.short	0x0101
        /*149e*/ 	.byte	0x3f
	.zero		1


	//   ....[65]....
        /*14a0*/ 	.word	0x00015120
        /*14a4*/ 	.word	0x00000002
        /*14a8*/ 	.word	0x00013270
        /*14ac*/ 	.short	0x010a
        /*14ae*/ 	.byte	0x3f
	.zero		1


	//   ....[66]....
        /*14b0*/ 	.word	0x000151b0
        /*14b4*/ 	.word	0x00000002
        /*14b8*/ 	.word	0x00013260
        /*14bc*/ 	.short	0x010a
        /*14be*/ 	.byte	0x3f
	.zero		1


	//   ....[67]....
        /*14c0*/ 	.word	0x000155e0
        /*14c4*/ 	.word	0x00000002
        /*14c8*/ 	.word	0x00013250
        /*14cc*/ 	.short	0x0101
        /*14ce*/ 	.byte	0x3f
	.zero		1


	//   ....[68]....
        /*14d0*/ 	.word	0x00015670
        /*14d4*/ 	.word	0x00000002
        /*14d8*/ 	.word	0x00000000
        /*14dc*/ 	.short	0x0101
        /*14de*/ 	.byte	0x3f
	.zero		1


	//   ....[69]....
        /*14e0*/ 	.word	0x00015850
        /*14e4*/ 	.word	0x00000000
        /*14e8*/ 	.word	0x00013270
        /*14ec*/ 	.short	0x010a
        /*14ee*/ 	.byte	0x3f
	.zero		1


	//   ....[70]....
        /*14f0*/ 	.word	0x000158e0
        /*14f4*/ 	.word	0x00000000
        /*14f8*/ 	.word	0x00013260
        /*14fc*/ 	.short	0x010a
        /*14fe*/ 	.byte	0x3f
	.zero		1


	//   ....[71]....
        /*1500*/ 	.word	0x00015d30
        /*1504*/ 	.word	0x00000000
        /*1508*/ 	.word	0x00013250
        /*150c*/ 	.short	0x0101
        /*150e*/ 	.byte	0x3f
	.zero		1


	//   ....[72]....
        /*1510*/ 	.word	0x00015db0
        /*1514*/ 	.word	0x00000000
        /*1518*/ 	.word	0x00000000
        /*151c*/ 	.short	0x0101
        /*151e*/ 	.byte	0x3f
	.zero		1


	//   ....[73]....
        /*1520*/ 	.word	0x00016900
        /*1524*/ 	.word	0x00000005
        /*1528*/ 	.word	0x00013220
        /*152c*/ 	.short	0x010a
        /*152e*/ 	.byte	0x3f
	.zero		1


	//   ....[74]....
        /*1530*/ 	.word	0x00016a90
        /*1534*/ 	.word	0x00000004
        /*1538*/ 	.word	0x00013240
        /*153c*/ 	.short	0x010a
        /*153e*/ 	.byte	0x3f
	.zero		1


	//   ....[75]....
        /*1540*/ 	.word	0x00016b40
        /*1544*/ 	.word	0x00000005
        /*1548*/ 	.word	0x00013240
        /*154c*/ 	.short	0x010a
        /*154e*/ 	.byte	0x3f
	.zero		1


	//   ....[76]....
        /*1550*/ 	.word	0x00016b80
        /*1554*/ 	.word	0x00000004
        /*1558*/ 	.word	0x00013260
        /*155c*/ 	.short	0x010a
        /*155e*/ 	.byte	0x3f
	.zero		1


	//   ....[77]....
        /*1560*/ 	.word	0x00016bc0
        /*1564*/ 	.word	0x00000005
        /*1568*/ 	.word	0x00013260
        /*156c*/ 	.short	0x010a
        /*156e*/ 	.byte	0x3f
	.zero		1


	//   ....[78]....
        /*1570*/ 	.word	0x00016c00
        /*1574*/ 	.word	0x00000004
        /*1578*/ 	.word	0x00013280
        /*157c*/ 	.short	0x010a
        /*157e*/ 	.byte	0x3f
	.zero		1


	//   ....[79]....
        /*1580*/ 	.word	0x00016c40
        /*1584*/ 	.word	0x00000005
        /*1588*/ 	.word	0x00013280
        /*158c*/ 	.short	0x010a
        /*158e*/ 	.byte	0x3f
	.zero		1


	//   ....[80]....
        /*1590*/ 	.word	0x00016ca0
        /*1594*/ 	.word	0x00000042
        /*1598*/ 	.word	0x00013290
        /*159c*/ 	.short	0x010a
        /*159e*/ 	.byte	0x3f
	.zero		1


	//   ....[81]....
        /*15a0*/ 	.word	0x00016e00
        /*15a4*/ 	.word	0x00000042
        /*15a8*/ 	.word	0x00013290
        /*15ac*/ 	.short	0x010a
        /*15ae*/ 	.byte	0x3f
	.zero		1


	//   ....[82]....
        /*15b0*/ 	.word	0x00016f70
        /*15b4*/ 	.word	0x00000042
        /*15b8*/ 	.word	0x00013290
        /*15bc*/ 	.short	0x010a
        /*15be*/ 	.byte	0x3f
	.zero		1


	//   ....[83]....
        /*15c0*/ 	.word	0x000170d0
        /*15c4*/ 	.word	0x00000042
        /*15c8*/ 	.word	0x000132b0
        /*15cc*/ 	.short	0x010a
        /*15ce*/ 	.byte	0x3f
	.zero		1


	//   ....[84]....
        /*15d0*/ 	.word	0x000172e0
        /*15d4*/ 	.word	0x00000012
        /*15d8*/ 	.word	0x00013200
        /*15dc*/ 	.short	0x010a
        /*15de*/ 	.byte	0x3f
	.zero		1


	//   ....[85]....
        /*15e0*/ 	.word	0x000174f0
        /*15e4*/ 	.word	0x00000012
        /*15e8*/ 	.word	0x00013200
        /*15ec*/ 	.short	0x010a
        /*15ee*/ 	.byte	0x3f
	.zero		1


	//   ....[86]....
        /*15f0*/ 	.word	0x00017540
        /*15f4*/ 	.word	0x00000003
        /*15f8*/ 	.word	0x00013230
        /*15fc*/ 	.short	0x010a
        /*15fe*/ 	.byte	0x3f
	.zero		1


	//   ....[87]....
        /*1600*/ 	.word	0x00017590
        /*1604*/ 	.word	0x00000000
        /*1608*/ 	.word	0x00013230
        /*160c*/ 	.short	0x010a
        /*160e*/ 	.byte	0x3f
	.zero		1


	//   ....[88]....
        /*1610*/ 	.word	0x000175e0
        /*1614*/ 	.word	0x0000000e
        /*1618*/ 	.word	0x00013250
        /*161c*/ 	.short	0x010a
        /*161e*/ 	.byte	0x3f
	.zero		1


	//   ....[89]....
        /*1620*/ 	.word	0x00017630
        /*1624*/ 	.word	0x0000000a
        /*1628*/ 	.word	0x00013250
        /*162c*/ 	.short	0x010a
        /*162e*/ 	.byte	0x3f
	.zero		1


	//   ....[90]....
        /*1630*/ 	.word	0x000177d0
        /*1634*/ 	.word	0x00000016
        /*1638*/ 	.word	0x00013220
        /*163c*/ 	.short	0x010a
        /*163e*/ 	.byte	0x3f
	.zero		1


	//   ....[91]....
        /*1640*/ 	.word	0x00017820
        /*1644*/ 	.word	0x00000005
        /*1648*/ 	.word	0x000132a0
        /*164c*/ 	.short	0x010a
        /*164e*/ 	.byte	0x3f
	.zero		1


	//   ....[92]....
        /*1650*/ 	.word	0x00017870
        /*1654*/ 	.word	0x00000005
        /*1658*/ 	.word	0x000132c0
        /*165c*/ 	.short	0x010a
        /*165e*/ 	.byte	0x3f
	.zero		1


	//   ....[93]....
        /*1660*/ 	.word	0x000178c0
        /*1664*/ 	.word	0x00000005
        /*1668*/ 	.word	0x000132a0
        /*166c*/ 	.short	0x010a
        /*166e*/ 	.byte	0x3f
	.zero		1


	//   ....[94]....
        /*1670*/ 	.word	0x00017910
        /*1674*/ 	.word	0x00000005
        /*1678*/ 	.word	0x000132c0
        /*167c*/ 	.short	0x010a
        /*167e*/ 	.byte	0x3f
	.zero		1


	//   ....[95]....
        /*1680*/ 	.word	0x00017a40
        /*1684*/ 	.word	0x00000004
        /*1688*/ 	.word	0x00013280
        /*168c*/ 	.short	0x010a
        /*168e*/ 	.byte	0x3f
	.zero		1


	//   ....[96]....
        /*1690*/ 	.word	0x000180e0
        /*1694*/ 	.word	0x00000004
        /*1698*/ 	.word	0x00013240
        /*169c*/ 	.short	0x010a
        /*169e*/ 	.byte	0x3f
	.zero		1


	//   ....[97]....
        /*16a0*/ 	.word	0x00018f00
        /*16a4*/ 	.word	0x00000016
        /*16a8*/ 	.word	0x00013220
        /*16ac*/ 	.short	0x010a
        /*16ae*/ 	.byte	0x3f
	.zero		1


	//   ....[98]....
        /*16b0*/ 	.word	0x00018f60
        /*16b4*/ 	.word	0x00000006
        /*16b8*/ 	.word	0x00013280
        /*16bc*/ 	.short	0x010a
        /*16be*/ 	.byte	0x3f
	.zero		1


	//   ....[99]....
        /*16c0*/ 	.word	0x00019630
        /*16c4*/ 	.word	0x00000006
        /*16c8*/ 	.word	0x00013240
        /*16cc*/ 	.short	0x010a
        /*16ce*/ 	.byte	0x3f
	.zero		1


	//   ....[100]....
        /*16d0*/ 	.word	0x00019bf0
        /*16d4*/ 	.word	0x00000002
        /*16d8*/ 	.word	0x00013270
        /*16dc*/ 	.short	0x010a
        /*16de*/ 	.byte	0x3f
	.zero		1


	//   ....[101]....
        /*16e0*/ 	.word	0x00019c40
        /*16e4*/ 	.word	0x00000002
        /*16e8*/ 	.word	0x00013260
        /*16ec*/ 	.short	0x010a
        /*16ee*/ 	.byte	0x3f
	.zero		1


	//   ....[102]....
        /*16f0*/ 	.word	0x00019c90
        /*16f4*/ 	.word	0x00000000
        /*16f8*/ 	.word	0x00013270
        /*16fc*/ 	.short	0x010a
        /*16fe*/ 	.byte	0x3f
	.zero		1


	//   ....[103]....
        /*1700*/ 	.word	0x00019ce0
        /*1704*/ 	.word	0x00000000
        /*1708*/ 	.word	0x00013260
        /*170c*/ 	.short	0x010a
        /*170e*/ 	.byte	0x3f
	.zero		1


	//   ....[104]....
        /*1710*/ 	.word	0x0001a680
        /*1714*/ 	.word	0x00000005
        /*1718*/ 	.word	0x00013220
        /*171c*/ 	.short	0x010a
        /*171e*/ 	.byte	0x3f
	.zero		1


	//   ....[105]....
        /*1720*/ 	.word	0x0001a820
        /*1724*/ 	.word	0x00000004
        /*1728*/ 	.word	0x00013240
        /*172c*/ 	.short	0x010a
        /*172e*/ 	.byte	0x3f
	.zero		1


	//   ....[106]....
        /*1730*/ 	.word	0x0001a870
        /*1734*/ 	.word	0x00000005
        /*1738*/ 	.word	0x00013240
        /*173c*/ 	.short	0x010a
        /*173e*/ 	.byte	0x3f
	.zero		1


	//   ....[107]....
        /*1740*/ 	.word	0x0001a8c0
        /*1744*/ 	.word	0x00000004
        /*1748*/ 	.word	0x00013260
        /*174c*/ 	.short	0x010a
        /*174e*/ 	.byte	0x3f
	.zero		1


	//   ....[108]....
        /*1750*/ 	.word	0x0001a910
        /*1754*/ 	.word	0x00000005
        /*1758*/ 	.word	0x00013260
        /*175c*/ 	.short	0x010a
        /*175e*/ 	.byte	0x3f
	.zero		1


	//   ....[109]....
        /*1760*/ 	.word	0x0001a960
        /*1764*/ 	.word	0x00000004
        /*1768*/ 	.word	0x00013280
        /*176c*/ 	.short	0x010a
        /*176e*/ 	.byte	0x3f
	.zero		1


	//----- nvinfo : EIATTR_NUM_MBARRIERS
	.align		4
.L_1458:
        /*1770*/ 	.byte	0x03, 0x38
        /*1772*/ 	.short	0x0016


	//----- nvinfo : EIATTR_EXIT_INSTR_OFFSETS
	.align		4
        /*1774*/ 	.byte	0x04, 0x1c
        /*1776*/ 	.short	(.L_1460 - .L_1459)


	//   ....[0]....
.L_1459:
        /*1778*/ 	.word	0x00016c90


	//----- nvinfo : EIATTR_MAX_THREADS
	.align		4
.L_1460:
        /*177c*/ 	.byte	0x04, 0x05
        /*177e*/ 	.short	(.L_1462 - .L_1461)
.L_1461:
        /*1780*/ 	.word	0x00000200
        /*1784*/ 	.word	0x00000001
        /*1788*/ 	.word	0x00000001


	//----- nvinfo : EIATTR_CRS_STACK_SIZE
	.align		4
.L_1462:
        /*178c*/ 	.byte	0x04, 0x1e
        /*178e*/ 	.short	(.L_1464 - .L_1463)
.L_1463:
        /*1790*/ 	.word	0x00000000


	//----- nvinfo : EIATTR_CBANK_PARAM_SIZE
	.align		4
.L_1464:
        /*1794*/ 	.byte	0x03, 0x19
        /*1796*/ 	.short	0x0af0


	//----- nvinfo : EIATTR_PARAM_CBANK
	.align		4
        /*1798*/ 	.byte	0x04, 0x0a
        /*179a*/ 	.short	(.L_1466 - .L_1465)
	.align		4
.L_1465:
        /*179c*/ 	.word	index@(.nv.constant0._ZN7cutlass13device_kernelIN5flash11enable_sm90INS1_16FlashAttnFwdSm90INS1_25CollectiveMainloopFwdSm90ILi2EN4cute5tupleIJNS5_1CILi1EEES8_S8_EEENS6_IJNS7_ILi192EEENS7_ILi160EEENS7_ILi64EEEEEELi64ENS_12float_e4m3_tEfNS_4arch4Sm90ELb0ELb0ELb0ELb1ELb1ELb1ELb0ELb1ELb1ELb1ELb0ELb0EEENS1_21CollectiveEpilogueFwdINS6_IJSA_SC_SB_EEES9_NS_10bfloat16_tESG_Li384ELb1ELb1ELb0ELb1EEENS1_36VarlenDynamicPersistentTileSchedulerILi192ELi160ELi384ELi128ELb0ELb1ELb1ELb0ELb1ELb1EEEEEEEEEvNT_6ParamsE)
        /*17a0*/ 	.short	0x0210
        /*17a2*/ 	.short	0x0af0


	//----- nvinfo : EIATTR_SW_WAR
	.align		4
.L_1466:
        /*17a4*/ 	.byte	0x04, 0x36
        /*17a6*/ 	.short	(.L_1468 - .L_1467)
.L_1467:
        /*17a8*/ 	.word	0x00000008
.L_1468:


//--------------------- .nv.info._ZN7cutlass13device_kernelIN5flash11enable_sm90INS1_16FlashAttnFwdSm90INS1_25CollectiveMainloopFwdSm90ILi2EN4cute5tupleIJNS5_1CILi1EEES8_S8_EEENS6_IJNS7_ILi192EEENS7_ILi160EEENS7_ILi64EEEEEELi64ENS_12float_e4m3_tEfNS_4arch4Sm90ELb0ELb1ELb0ELb0ELb1ELb0ELb0ELb1ELb1ELb1ELb0ELb0EEENS1_21CollectiveEpilogueFwdINS6_IJSA_SC_SB_EEES9_NS_10bfloat16_tESG_Li384ELb0ELb1ELb0ELb1EEENS1_30DynamicPersistentTileSchedulerILi384ELi128ELb0ELb1ELb1EEEEEEEEEvNT_6ParamsE --------------------------
	.section	.nv.info._ZN7cutlass13device_kernelIN5flash11enable_sm90INS1_16FlashAttnFwdSm90INS1_25CollectiveMainloopFwdSm90ILi2EN4cute5tupleIJNS5_1CILi1EEES8_S8_EEENS6_IJNS7_ILi192EEENS7_ILi160EEENS7_ILi64EEEEEELi64ENS_12float_e4m3_tEfNS_4arch4Sm90ELb0ELb1ELb0ELb0ELb1ELb0ELb0ELb1ELb1ELb1ELb0ELb0EEENS1_21CollectiveEpilogueFwdINS6_IJSA_SC_SB_EEES9_NS_10bfloat16_tESG_Li384ELb0ELb1ELb0ELb1EEENS1_30DynamicPersistentTileSchedulerILi384ELi128ELb0ELb1ELb1EEEEEEEEEvNT_6ParamsE,"",@"SHT_CUDA_INFO"
	.sectionflags	@""
	.align	4


	//----- nvinfo : EIATTR_CUDA_API_VERSION
	.align		4
        /*0000*/ 	.byte	0x04, 0x37
        /*0002*/ 	.short	(.L_1470 - .L_1469)
.L_1469:
        /*0004*/ 	.word	0x00000082


	//----- nvinfo : EIATTR_KPARAM_INFO
	.align		4
.L_1470:
        /*0008*/ 	.byte	0x04, 0x17
        /*000a*/ 	.short	(.L_1472 - .L_1471)
.L_1471:
        /*000c*/ 	.word	0x00000000
        /*0010*/ 	.short	0x0000
        /*0012*/ 	.short	0x0070
        /*0014*/ 	.byte	0x00, 0xf0, 0x01, 0x2a


	//----- nvinfo : EIATTR_SPARSE_MMA_MASK
	.align		4
.L_1472:
        /*0018*/ 	.byte	0x03, 0x50
        /*001a*/ 	.short	0x0000


	//----- nvinfo : EIATTR_MAXREG_COUNT
	.align		4
        /*001c*/ 	.byte	0x03, 0x1b
        /*001e*/ 	.short	0x0080


	//----- nvinfo : EIATTR_NUM_BARRIERS
	.align		4
        /*0020*/ 	.byte	0x02, 0x4c
        /*0022*/ 	.byte	0x09
	.zero		1


	//----- nvinfo : EIATTR_EXTERNS
	.align		4
        /*0024*/ 	.byte	0x04, 0x0f
        /*0026*/ 	.short	(.L_1474 - .L_1473)


	//   ....[0]....
	.align		4
.L_1473:
        /*0028*/ 	.word	index@(__assertfail)


	//----- nvinfo : EIATTR_ANNOTATIONS
	.align		4
.L_1474:
        /*002c*/ 	.byte	0x04, 0x55
        /*002e*/ 	.short	(.L_1476 - .L_1475)


	//   ....[0]....
.L_1475:
        /* <DEDUP_REMOVED lines=40> */


	//----- nvinfo : EIATTR_MERCURY_ISA_VERSION
	.align		4
.L_1476:
        /*02a0*/ 	.byte	0x03, 0x5f
        /*02a2*/ 	.short	0x0101


	//----- nvinfo : EIATTR_INT_WARP_WIDE_INSTR_OFFSETS
	.align		4
        /*02a4*/ 	.byte	0x04, 0x31
        /*02a6*/ 	.short	(.L_1478 - .L_1477)


	//   ....[0]....
.L_1477:
        /*02a8*/ 	.word	0x000000c0


	//   ....[1]....
        /*02ac*/ 	.word	0x000000d0


	//   ....[2]....
        /*02b0*/ 	.word	0x00000170


	//   ....[3]....
        /*02b4*/ 	.word	0x00012c50


	//   ....[4]....
        /*02b8*/ 	.word	0x00012ce0


	//   ....[5]....
        /*02bc*/ 	.word	0x00016790


	//   ....[6]....
        /*02c0*/ 	.word	0x00016820


	//----- nvinfo : EIATTR_COOP_GROUP_MASK_REGIDS
	.align		4
.L_1478:
        /*02c4*/ 	.byte	0x04, 0x29
        /*02c6*/ 	.short	(.L_1480 - .L_1479)


	//   ....[0]....
.L_1479:
        /*02c8*/ 	.word	0xffffffff


	//   ....[1]....
        /*02cc*/ 	.word	0xffffffff


	//   ....[2]....
        /*02d0*/ 	.word	0xffffffff


	//   ....[3]....
        /*02d4*/ 	.word	0xffffffff


	//   ....[4]....
        /*02d8*/ 	.word	0xffffffff


	//   ....[5]....
        /*02dc*/ 	.word	0xffffffff


	//   ....[6]....
        /*02e0*/ 	.word	0xffffffff


	//   ....[7]....
        /*02e4*/ 	.word	0xffffffff


	//   ....[8]....
        /*02e8*/ 	.word	0xffffffff


	//   ....[9]....
        /*02ec*/ 	.word	0xffffffff


	//   ....[10]....
        /*02f0*/ 	.word	0xffffffff


	//   ....[11]....
        /*02f4*/ 	.word	0xffffffff


	//   ....[12]....
        /*02f8*/ 	.word	0xffffffff


	//   ....[13]....
        /*02fc*/ 	.word	0xffffffff


	//   ....[14]....
        /*0300*/ 	.word	0xffffffff


	//   ....[15]....
        /*0304*/ 	.word	0xffffffff


	//   ....[16]....
        /*0308*/ 	.word	0xffffffff


	//   ....[17]....
        /*030c*/ 	.word	0xffffffff


	//   ....[18]....
        /*0310*/ 	.word	0xffffffff


	//   ....[19]....
        /*0314*/ 	.word	0xffffffff


	//   ....[20]....
        /*0318*/ 	.word	0xffffffff


	//   ....[21]....
        /*031c*/ 	.word	0xffffffff


	//   ....[22]....
        /*0320*/ 	.word	0xffffffff


	//   ....[23]....
        /*0324*/ 	.word	0xffffffff


	//   ....[24]....
        /*0328*/ 	.word	0xffffffff


	//   ....[25]....
        /*032c*/ 	.word	0xffffffff


	//   ....[26]....
        /*0330*/ 	.word	0xffffffff


	//   ....[27]....
        /*0334*/ 	.word	0xffffffff


	//   ....[28]....
        /*0338*/ 	.word	0xffffffff


	//   ....[29]....
        /*033c*/ 	.word	0xffffffff


	//   ....[30]....
        /*0340*/ 	.word	0xffffffff


	//   ....[31]....
        /*0344*/ 	.word	0xffffffff


	//   ....[32]....
        /*0348*/ 	.word	0xffffffff


	//   ....[33]....
        /*034c*/ 	.word	0xffffffff


	//   ....[34]....
        /*0350*/ 	.word	0xffffffff


	//   ....[35]....
        /*0354*/ 	.word	0xffffffff


	//   ....[36]....
        /*0358*/ 	.word	0xffffffff


	//   ....[37]....
        /*035c*/ 	.word	0xffffffff


	//   ....[38]....
        /*0360*/ 	.word	0xffffffff


	//   ....[39]....
        /*0364*/ 	.word	0xffffffff


	//   ....[40]....
        /*0368*/ 	.word	0xffffffff


	//   ....[41]....
        /*036c*/ 	.word	0xffffffff


	//   ....[42]....
        /*0370*/ 	.word	0xffffffff


	//   ....[43]....
        /*0374*/ 	.word	0xffffffff


	//   ....[44]....
        /*0378*/ 	.word	0xffffffff


	//   ....[45]....
        /*037c*/ 	.word	0xffffffff


	//   ....[46]....
        /*0380*/ 	.word	0xffffffff


	//   ....[47]....
        /*0384*/ 	.word	0xffffffff


	//   ....[48]....
        /*0388*/ 	.word	0xffffffff


	//   ....[49]....
        /*038c*/ 	.word	0xffffffff


	//   ....[50]....
        /*0390*/ 	.word	0xffffffff


	//   ....[51]....
        /*0394*/ 	.word	0xffffffff


	//   ....[52]....
        /*0398*/ 	.word	0xffffffff


	//   ....[53]....
        /*039c*/ 	.word	0xffffffff


	//   ....[54]....
        /*03a0*/ 	.word	0xffffffff


	//   ....[55]....
        /*03a4*/ 	.word	0xffffffff


	//   ....[56]....
        /*03a8*/ 	.word	0xffffffff


	//   ....[57]....
        /*03ac*/ 	.word	0xffffffff


	//   ....[58]....
        /*03b0*/ 	.word	0xffffffff


	//   ....[59]....
        /*03b4*/ 	.word	0xffffffff


	//   ....[60]....
        /*03b8*/ 	.word	0xffffffff


	//   ....[61]....
        /*03bc*/ 	.word	0xffffffff


	//   ....[62]....
        /*03c0*/ 	.word	0xffffffff


	//   ....[63]....
        /*03c4*/ 	.word	0xffffffff


	//   ....[64]....
        /*03c8*/ 	.word	0xffffffff


	//   ....[65]....
        /*03cc*/ 	.word	0xffffffff


	//   ....[66]....
        /*03d0*/ 	.word	0xffffffff


	//   ....[67]....
        /*03d4*/ 	.word	0xffffffff


	//   ....[68]....
        /*03d8*/ 	.word	0xffffffff


	//   ....[69]....
        /*03dc*/ 	.word	0xffffffff


	//   ....[70]....
        /*03e0*/ 	.word	0xffffffff


	//   ....[71]....
        /*03e4*/ 	.word	0xffffffff


	//   ....[72]....
        /*03e8*/ 	.word	0xffffffff


	//   ....[73]....
        /*03ec*/ 	.word	0xffffffff


	//   ....[74]....
        /*03f0*/ 	.word	0xffffffff


	//   ....[75]....
        /*03f4*/ 	.word	0xffffffff


	//   ....[76]....
        /*03f8*/ 	.word	0xffffffff


	//   ....[77]....
        /*03fc*/ 	.word	0xffffffff


	//   ....[78]....
        /*0400*/ 	.word	0xffffffff


	//   ....[79]....
        /*0404*/ 	.word	0xffffffff


	//   ....[80]....
        /*0408*/ 	.word	0xffffffff


	//   ....[81]....
        /*040c*/ 	.word	0xffffffff


	//   ....[82]....
        /*0410*/ 	.word	0xffffffff


	//   ....[83]....
        /*0414*/ 	.word	0xffffffff


	//   ....[84]....
        /*0418*/ 	.word	0xffffffff


	//   ....[85]....
        /*041c*/ 	.word	0xffffffff


	//   ....[86]....
        /*0420*/ 	.word	0xffffffff


	//   ....[87]....
        /*0424*/ 	.word	0xffffffff


	//   ....[88]....
        /*0428*/ 	.word	0xffffffff


	//   ....[89]....
        /*042c*/ 	.word	0xffffffff


	//   ....[90]....
        /*0430*/ 	.word	0xffffffff


	//   ....[91]....
        /*0434*/ 	.word	0xffffffff


	//   ....[92]....
        /*0438*/ 	.word	0xffffffff


	//   ....[93]....
        /*043c*/ 	.word	0xffffffff


	//   ....[94]....
        /*0440*/ 	.word	0xffffffff


	//   ....[95]....
        /*0444*/ 	.word	0xffffffff


	//   ....[96]....
        /*0448*/ 	.word	0xffffffff


	//   ....[97]....
        /*044c*/ 	.word	0xffffffff


	//   ....[98]....
        /*0450*/ 	.word	0xffffffff


	//   ....[99]....
        /*0454*/ 	.word	0xffffffff


	//   ....[100]....
        /*0458*/ 	.word	0xffffffff


	//   ....[101]....
        /*045c*/ 	.word	0xffffffff


	//   ....[102]....
        /*0460*/ 	.word	0xffffffff


	//   ....[103]....
        /*0464*/ 	.word	0xffffffff


	//   ....[104]....
        /*0468*/ 	.word	0xffffffff


	//   ....[105]....
        /*046c*/ 	.word	0xffffffff


	//   ....[106]....
        /*0470*/ 	.word	0xffffffff


	//   ....[107]....
        /*0474*/ 	.word	0xffffffff


	//   ....[108]....
        /*0478*/ 	.word	0xffffffff


	//   ....[109]....
        /*047c*/ 	.word	0xffffffff


	//   ....[110]....
        /*0480*/ 	.word	0xffffffff


	//   ....[111]....
        /*0484*/ 	.word	0xffffffff


	//   ....[112]....
        /*0488*/ 	.word	0xffffffff


	//   ....[113]....
        /*048c*/ 	.word	0xffffffff


	//   ....[114]....
        /*0490*/ 	.word	0xffffffff


	//   ....[115]....
        /*0494*/ 	.word	0xffffffff


	//   ....[116]....
        /*0498*/ 	.word	0xffffffff


	//   ....[117]....
        /*049c*/ 	.word	0xffffffff


	//   ....[118]....
        /*04a0*/ 	.word	0xffffffff


	//   ....[119]....
        /*04a4*/ 	.word	0xffffffff


	//   ....[120]....
        /*04a8*/ 	.word	0xffffffff


	//   ....[121]....
        /*04ac*/ 	.word	0xffffffff


	//   ....[122]....
        /*04b0*/ 	.word	0xffffffff


	//   ....[123]....
        /*04b4*/ 	.word	0xffffffff


	//   ....[124]....
        /*04b8*/ 	.word	0x0500000f


	//   ....[125]....
        /*04bc*/ 	.word	0x0500000f


	//   ....[126]....
        /*04c0*/ 	.word	0x0500000f


	//   ....[127]....
        /*04c4*/ 	.word	0x0500000f


	//   ....[128]....
        /*04c8*/ 	.word	0x0500000f


	//   ....[129]....
        /*04cc*/ 	.word	0x0500000f


	//   ....[130]....
        /*04d0*/ 	.word	0x0500000f


	//   ....[131]....
        /*04d4*/ 	.word	0x0500000f


	//   ....[132]....
        /*04d8*/ 	.word	0x0500000f


	//   ....[133]....
        /*04dc*/ 	.word	0x0500000f


	//   ....[134]....
        /*04e0*/ 	.word	0x0500000f


	//   ....[135]....
        /*04e4*/ 	.word	0x0500000f


	//   ....[136]....
        /*04e8*/ 	.word	0x0500000f


	//   ....[137]....
        /*04ec*/ 	.word	0x0500000f


	//   ....[138]....
        /*04f0*/ 	.word	0x0500000f


	//   ....[139]....
        /*04f4*/ 	.word	0x0500000f


	//   ....[140]....
        /*04f8*/ 	.word	0x0500000f


	//   ....[141]....
        /*04fc*/ 	.word	0x0500000f


	//   ....[142]....
        /*0500*/ 	.word	0x0500000f


	//   ....[143]....
        /*0504*/ 	.word	0x0500000f


	//   ....[144]....
        /*0508*/ 	.word	0x0500000f


	//   ....[145]....
        /*050c*/ 	.word	0x0500000f


	//   ....[146]....
        /*0510*/ 	.word	0x0500000f


	//   ....[147]....
        /*0514*/ 	.word	0x0500000f


	//   ....[148]....
        /*0518*/ 	.word	0x0500000f


	//   ....[149]....
        /*051c*/ 	.word	0x0500000f


	//   ....[150]....
        /*0520*/ 	.word	0x0500000f


	//   ....[151]....
        /*0524*/ 	.word	0x0500000f


	//   ....[152]....
        /*0528*/ 	.word	0x0500000f


	//   ....[153]....
        /*052c*/ 	.word	0x0500000f


	//   ....[154]....
        /*0530*/ 	.word	0x0500000f


	//   ....[155]....
        /*0534*/ 	.word	0x0500000f


	//   ....[156]....
        /*0538*/ 	.word	0x0500000f


	//   ....[157]....
        /*053c*/ 	.word	0x0500000f


	//   ....[158]....
        /*0540*/ 	.word	0x0500000f


	//   ....[159]....
        /*0544*/ 	.word	0x0500000f


	//   ....[160]....
        /*0548*/ 	.word	0x0500000f


	//   ....[161]....
        /*054c*/ 	.word	0x0500000f


	//   ....[162]....
        /*0550*/ 	.word	0x0500000f


	//   ....[163]....
        /*0554*/ 	.word	0x0500000f


	//   ....[164]....
        /*0558*/ 	.word	0x0500000f


	//   ....[165]....
        /*055c*/ 	.word	0x0500000f


	//   ....[166]....
        /*0560*/ 	.word	0x0500000f


	//   ....[167]....
        /*0564*/ 	.word	0x0500000f


	//   ....[168]....
        /*0568*/ 	.word	0x0500000f


	//   ....[169]....
        /*056c*/ 	.word	0x0500000f


	//   ....[170]....
        /*0570*/ 	.word	0x0500000f


	//   ....[171]....
        /*0574*/ 	.word	0x0500000f


	//   ....[172]....
        /*0578*/ 	.word	0x0500000f


	//   ....[173]....
        /*057c*/ 	.word	0x0500000f


	//   ....[174]....
        /*0580*/ 	.word	0x0500000f


	//   ....[175]....
        /*0584*/ 	.word	0x0500000f


	//   ....[176]....
        /*0588*/ 	.word	0x0500000f


	//   ....[177]....
        /*058c*/ 	.word	0x0500000f


	//----- nvinfo : EIATTR_COOP_GROUP_INSTR_OFFSETS
	.align		4
.L_1480:
        /*0590*/ 	.byte	0x04, 0x28
        /*0592*/ 	.short	(.L_1482 - .L_1481)


	//   ....[0]....
.L_1481:
        /*0594*/ 	.word	0x00000070


	//   ....[1]....
        /*0598*/ 	.word	0x000000b0


	//   ....[2]....
        /*059c*/ 	.word	0x000002d0


	//   ....[3]....
        /*05a0*/ 	.word	0x00000430


	//   ....[4]....
        /*05a4*/ 	.word	0x00000550


	//   ....[5]....
        /*05a8*/ 	.word	0x000006b0


	//   ....[6]....
        /*05ac*/ 	.word	0x000019c0


	//   ....[7]....
        /*05b0*/ 	.word	0x000022a0


	//   ....[8]....
        /*05b4*/ 	.word	0x000024d0


	//   ....[9]....
        /*05b8*/ 	.word	0x00003bf0


	//   ....[10]....
        /*05bc*/ 	.word	0x00003d10


	//   ....[11]....
        /*05c0*/ 	.word	0x000047c0


	//   ....[12]....
        /*05c4*/ 	.word	0x00004850


	//   ....[13]....
        /*05c8*/ 	.word	0x00006260


	//   ....[14]....
        /*05cc*/ 	.word	0x00007280


	//   ....[15]....
        /*05d0*/ 	.word	0x00007a80


	//   ....[16]....
        /*05d4*/ 	.word	0x00007b90


	//   ....[17]....
        /*05d8*/ 	.word	0x000086c0


	//   ....[18]....
        /*05dc*/ 	.word	0x00008770


	//   ....[19]....
        /*05e0*/ 	.word	0x0000a870


	//   ....[20]....
        /*05e4*/ 	.word	0x0000a880


	//   ....[21]....
        /*05e8*/ 	.word	0x0000a8b0


	//   ....[22]....
        /*05ec*/ 	.word	0x0000a8c0


	//   ....[23]....
        /*05f0*/ 	.word	0x0000c6e0


	//   ....[24]....
        /*05f4*/ 	.word	0x0000d700


	//   ....[25]....
        /*05f8*/ 	.word	0x0000df10


	//   ....[26]....
        /*05fc*/ 	.word	0x0000e020


	//   ....[27]....
        /*0600*/ 	.word	0x0000eb60


	//   ....[28]....
        /*0604*/ 	.word	0x0000ebd0


	//   ....[29]....
        /*0608*/ 	.word	0x000100c0


	//   ....[30]....
        /*060c*/ 	.word	0x000100d0


	//   ....[31]....
        /*0610*/ 	.word	0x00010150


	//   ....[32]....
        /*0614*/ 	.word	0x00010160


	//   ....[33]....
        /*0618*/ 	.word	0x00010d20


	//   ....[34]....
        /*061c*/ 	.word	0x00010d60


	//   ....[35]....
        /*0620*/ 	.word	0x00010d90


	//   ....[36]....
        /*0624*/ 	.word	0x00010da0


	//   ....[37]....
        /*0628*/ 	.word	0x00010db0


	//   ....[38]....
        /*062c*/ 	.word	0x00010dc0


	//   ....[39]....
        /*0630*/ 	.word	0x00010dd0


	//   ....[40]....
        /*0634*/ 	.word	0x00010de0


	//   ....[41]....
        /*0638*/ 	.word	0x00010df0


	//   ....[42]....
        /*063c*/ 	.word	0x00010e00


	//   ....[43]....
        /*0640*/ 	.word	0x00010e10


	//   ....[44]....
        /*0644*/ 	.word	0x00010e30


	//   ....[45]....
        /*0648*/ 	.word	0x00010e40


	//   ....[46]....
        /*064c*/ 	.word	0x00010e50


	//   ....[47]....
        /*0650*/ 	.word	0x00010e60


	//   ....[48]....
        /*0654*/ 	.word	0x00010e70


	//   ....[49]....
        /*0658*/ 	.word	0x00010fc0


	//   ....[50]....
        /*065c*/ 	.word	0x00010ff0


	//   ....[51]....
        /*0660*/ 	.word	0x000110c0


	//   ....[52]....
        /*0664*/ 	.word	0x000110e0


	//   ....[53]....
        /*0668*/ 	.word	0x000114a0


	//   ....[54]....
        /*066c*/ 	.word	0x000114c0


	//   ....[55]....
        /*0670*/ 	.word	0x000114d0


	//   ....[56]....
        /*0674*/ 	.word	0x000114f0


	//   ....[57]....
        /*0678*/ 	.word	0x00011510


	//   ....[58]....
        /*067c*/ 	.word	0x00011530


	//   ....[59]....
        /*0680*/ 	.word	0x00011630


	//   ....[60]....
        /*0684*/ 	.word	0x00011640


	//   ....[61]....
        /*0688*/ 	.word	0x00011c90


	//   ....[62]....
        /*068c*/ 	.word	0x00011cd0


	//   ....[63]....
        /*0690*/ 	.word	0x00011d00


	//   ....[64]....
        /*0694*/ 	.word	0x00011d30


	//   ....[65]....
        /*0698*/ 	.word	0x00011d50


	//   ....[66]....
        /*069c*/ 	.word	0x00011d60


	//   ....[67]....
        /*06a0*/ 	.word	0x00011d70


	//   ....[68]....
        /*06a4*/ 	.word	0x00011d90


	//   ....[69]....
        /*06a8*/ 	.word	0x00011f10


	//   ....[70]....
        /*06ac*/ 	.word	0x00013be0


	//   ....[71]....
        /*06b0*/ 	.word	0x00013c10


	//   ....[72]....
        /*06b4*/ 	.word	0x00013c30


	//   ....[73]....
        /*06b8*/ 	.word	0x00013cb0


	//   ....[74]....
        /*06bc*/ 	.word	0x00013ce0


	//   ....[75]....
        /*06c0*/ 	.word	0x00013cf0


	//   ....[76]....
        /*06c4*/ 	.word	0x00013d10


	//   ....[77]....
        /*06c8*/ 	.word	0x00013d20


	//   ....[78]....
        /*06cc*/ 	.word	0x00013dc0


	//   ....[79]....
        /*06d0*/ 	.word	0x00013de0


	//   ....[80]....
        /*06d4*/ 	.word	0x00014210


	//   ....[81]....
        /*06d8*/ 	.word	0x00014220


	//   ....[82]....
        /*06dc*/ 	.word	0x00014230


	//   ....[83]....
        /*06e0*/ 	.word	0x00014250


	//   ....[84]....
        /*06e4*/ 	.word	0x000142d0


	//   ....[85]....
        /*06e8*/ 	.word	0x000142e0


	//   ....[86]....
        /*06ec*/ 	.word	0x00014350


	//   ....[87]....
        /*06f0*/ 	.word	0x00014360


	//   ....[88]....
        /*06f4*/ 	.word	0x00014370


	//   ....[89]....
        /*06f8*/ 	.word	0x00014380


	//   ....[90]....
        /*06fc*/ 	.word	0x00014c20


	//   ....[91]....
        /*0700*/ 	.word	0x00014c40


	//   ....[92]....
        /*0704*/ 	.word	0x00014c60


	//   ....[93]....
        /*0708*/ 	.word	0x00014ce0


	//   ....[94]....
        /*070c*/ 	.word	0x00014d00


	//   ....[95]....
        /*0710*/ 	.word	0x00014d80


	//   ....[96]....
        /*0714*/ 	.word	0x00014da0


	//   ....[97]....
        /*0718*/ 	.word	0x00014db0


	//   ....[98]....
        /*071c*/ 	.word	0x00014dc0


	//   ....[99]....
        /*0720*/ 	.word	0x00014e90


	//   ....[100]....
        /*0724*/ 	.word	0x00014eb0


	//   ....[101]....
        /*0728*/ 	.word	0x00014ec0


	//   ....[102]....
        /*072c*/ 	.word	0x000158f0


	//   ....[103]....
        /*0730*/ 	.word	0x00015900


	//   ....[104]....
        /*0734*/ 	.word	0x00015920


	//   ....[105]....
        /*0738*/ 	.word	0x00015970


	//   ....[106]....
        /*073c*/ 	.word	0x00015980


	//   ....[107]....
        /*0740*/ 	.word	0x000159c0


	//   ....[108]....
        /*0744*/ 	.word	0x000159d0


	//   ....[109]....
        /*0748*/ 	.word	0x000159e0


	//   ....[110]....
        /*074c*/ 	.word	0x00015a20


	//   ....[111]....
        /*0750*/ 	.word	0x00015a60


	//   ....[112]....
        /*0754*/ 	.word	0x00015e90


	//   ....[113]....
        /*0758*/ 	.word	0x00015ea0


	//   ....[114]....
        /*075c*/ 	.word	0x00015eb0


	//   ....[115]....
        /*0760*/ 	.word	0x00015ef0


	//   ....[116]....
        /*0764*/ 	.word	0x00015f00


	//   ....[117]....
        /*0768*/ 	.word	0x00015f40


	//   ....[118]....
        /*076c*/ 	.word	0x00015f50


	//   ....[119]....
        /*0770*/ 	.word	0x00015f60


	//   ....[120]....
        /*0774*/ 	.word	0x00015fa0


	//   ....[121]....
        /*0778*/ 	.word	0x00015fe0


	//   ....[122]....
        /*077c*/ 	.word	0x00017020


	//   ....[123]....
        /*0780*/ 	.word	0x000171c0


	//   ....[124]....
        /*0784*/ 	.word	0x000178c0


	//   ....[125]....
        /*0788*/ 	.word	0x000179b0


	//   ....[126]....
        /*078c*/ 	.word	0x00017a90


	//   ....[127]....
        /*0790*/ 	.word	0x00017b10


	//   ....[128]....
        /*0794*/ 	.word	0x00017bf0


	//   ....[129]....
        /*0798*/ 	.word	0x00017c90


	//   ....[130]....
        /*079c*/ 	.word	0x00017d30


	//   ....[131]....
        /*07a0*/ 	.word	0x00017db0


	//   ....[132]....
        /*07a4*/ 	.word	0x00017e50


	//   ....[133]....
        /*07a8*/ 	.word	0x00017eb0


	//   ....[134]....
        /*07ac*/ 	.word	0x00017f80


	//   ....[135]....
        /*07b0*/ 	.word	0x00018090


	//   ....[136]....
        /*07b4*/ 	.word	0x00018140


	//   ....[137]....
        /*07b8*/ 	.word	0x000181c0


	//   ....[138]....
        /*07bc*/ 	.word	0x000182a0


	//   ....[139]....
        /*07c0*/ 	.word	0x00018300


	//   ....[140]....
        /*07c4*/ 	.word	0x000183e0


	//   ....[141]....
        /*07c8*/ 	.word	0x00018440


	//   ....[142]....
        /*07cc*/ 	.word	0x000184e0


	//   ....[143]....
        /*07d0*/ 	.word	0x00018580


	//   ....[144]....
        /*07d4*/ 	.word	0x00018630


	//   ....[145]....
        /*07d8*/ 	.word	0x000186c0


	//   ....[146]....
        /*07dc*/ 	.word	0x00018730


	//   ....[147]....
        /*07e0*/ 	.word	0x00018790


	//   ....[148]....
        /*07e4*/ 	.word	0x00018880


	//   ....[149]....
        /*07e8*/ 	.word	0x000188e0


	//   ....[150]....
        /*07ec*/ 	.word	0x000189e0


	//   ....[151]....
        /*07f0*/ 	.word	0x00018a40


	//   ....[152]....
        /*07f4*/ 	.word	0x00018ae0


	//   ....[153]....
        /*07f8*/ 	.word	0x00018ba0


	//   ....[154]....
        /*07fc*/ 	.word	0x00018c90


	//   ....[155]....
        /*0800*/ 	.word	0x00018cf0


	//   ....[156]....
        /*0804*/ 	.word	0x00018db0


	//   ....[157]....
        /*0808*/ 	.word	0x00018ef0


	//   ....[158]....
        /*080c*/ 	.word	0x00018fa0


	//   ....[159]....
        /*0810*/ 	.word	0x00019050


	//   ....[160]....
        /*0814*/ 	.word	0x000190f0


	//   ....[161]....
        /*0818*/ 	.word	0x000191a0


	//   ....[162]....
        /*081c*/ 	.word	0x00019240


	//   ....[163]....
        /*0820*/ 	.word	0x000192f0


	//   ....[164]....
        /*0824*/ 	.word	0x00019390


	//   ....[165]....
        /*0828*/ 	.word	0x00019400


	//   ....[166]....
        /*082c*/ 	.word	0x000194c0


	//   ....[167]....
        /*0830*/ 	.word	0x000195c0


	//   ....[168]....
        /*0834*/ 	.word	0x00019650


	//   ....[169]....
        /*0838*/ 	.word	0x000196b0


	//   ....[170]....
        /*083c*/ 	.word	0x00019760


	//   ....[171]....
        /*0840*/ 	.word	0x000197c0


	//   ....[172]....
        /*0844*/ 	.word	0x00019870


	//   ....[173]....
        /*0848*/ 	.word	0x000198d0


	//   ....[174]....
        /*084c*/ 	.word	0x00019980


	//   ....[175]....
        /*0850*/ 	.word	0x000199e0


	//   ....[176]....
        /*0854*/ 	.word	0x00019a90


	//   ....[177]....
        /*0858*/ 	.word	0x00019cf0


	//----- nvinfo : EIATTR_REG_RECONFIG
	.align		4
.L_1482:
        /*085c*/ 	.byte	0x01, 0x54
	.zero		2


	//----- nvinfo : EIATTR_SYSCALL_OFFSETS
	.align		4
        /*0860*/ 	.byte	0x04, 0x46
        /*0862*/ 	.short	(.L_1484 - .L_1483)


	//   ....[0]....
.L_1483:
        /*0864*/ 	.word	0x00001b70


	//   ....[1]....
        /*0868*/ 	.word	0x00012e50


	//   ....[2]....
        /*086c*/ 	.word	0x00012fc0


	//   ....[3]....
        /*0870*/ 	.word	0x00013110


	//   ....[4]....
        /*0874*/ 	.word	0x00013250


	//   ....[5]....
        /*0878*/ 	.word	0x00014730


	//----- nvinfo : EIATTR_MBARRIER_INSTR_OFFSETS
	.align		4
.L_1484:
        /*087c*/ 	.byte	0x04, 0x39
        /*087e*/ 	.short	(.L_1486 - .L_1485)


	//   ....[0]....
.L_1485:
        /*0880*/ 	.word	0x00000180
        /*0884*/ 	.word	0x000000ff
        /*0888*/ 	.word	0x00013200
        /*088c*/ 	.short	0x0100
        /*088e*/ 	.byte	0x08
	.zero		1


	//   ....[1]....
        /*0890*/ 	.word	0x00000190
        /*0894*/ 	.word	0x000000ff
        /*0898*/ 	.word	0x00013220
        /*089c*/ 	.short	0x0100
        /*089e*/ 	.byte	0x08
	.zero		1


	//   ....[2]....
        /*08a0*/ 	.word	0x00000280
        /*08a4*/ 	.word	0x000000ff
        /*08a8*/ 	.word	0x00013230
        /*08ac*/ 	.short	0x0100
        /*08ae*/ 	.byte	0x08
	.zero		1


	//   ....[3]....
        /*08b0*/ 	.word	0x00000290
        /*08b4*/ 	.word	0x000000ff
        /*08b8*/ 	.word	0x00013240
        /*08bc*/ 	.short	0x0100
        /*08be*/ 	.byte	0x08
	.zero		1


	//   ....[4]....
        /*08c0*/ 	.word	0x000002a0
        /*08c4*/ 	.word	0x000000ff
        /*08c8*/ 	.word	0x00013238
        /*08cc*/ 	.short	0x0100
        /*08ce*/ 	.byte	0x08
	.zero		1


	//   ....[5]....
        /*08d0*/ 	.word	0x000002b0
        /*08d4*/ 	.word	0x000000ff
        /*08d8*/ 	.word	0x00013248
        /*08dc*/ 	.short	0x0100
        /*08de*/ 	.byte	0x08
	.zero		1


	//   ....[6]....
        /*08e0*/ 	.word	0x000003e0
        /*08e4*/ 	.word	0x000000ff
        /*08e8*/ 	.word	0x00013250
        /*08ec*/ 	.short	0x0100
        /*08ee*/ 	.byte	0x08
	.zero		1


	//   ....[7]....
        /*08f0*/ 	.word	0x000003f0
        /*08f4*/ 	.word	0x000000ff
        /*08f8*/ 	.word	0x00013260
        /*08fc*/ 	.short	0x0100
        /*08fe*/ 	.byte	0x08
	.zero		1


	//   ....[8]....
        /*0900*/ 	.word	0x00000400
        /*0904*/ 	.word	0x000000ff
        /*0908*/ 	.word	0x00013258
        /*090c*/ 	.short	0x0100
        /*090e*/ 	.byte	0x08
	.zero		1


	//   ....[9]....
        /*0910*/ 	.word	0x00000410
        /*0914*/ 	.word	0x000000ff
        /*0918*/ 	.word	0x00013268
        /*091c*/ 	.short	0x0100
        /*091e*/ 	.byte	0x08
	.zero		1


	//   ....[10]....
        /*0920*/ 	.word	0x00000500
        /*0924*/ 	.word	0x000000ff
        /*0928*/ 	.word	0x00013270
        /*092c*/ 	.short	0x0100
        /*092e*/ 	.byte	0x06
	.zero		1


	//   ....[11]....
        /*0930*/ 	.word	0x00000510
        /*0934*/ 	.word	0x000000ff
        /*0938*/ 	.word	0x00013280
        /*093c*/ 	.short	0x0100
        /*093e*/ 	.byte	0x06
	.zero		1


	//   ....[12]....
        /*0940*/ 	.word	0x00000520
        /*0944*/ 	.word	0x000000ff
        /*0948*/ 	.word	0x00013278
        /*094c*/ 	.short	0x0100
        /*094e*/ 	.byte	0x06
	.zero		1


	//   ....[13]....
        /*0950*/ 	.word	0x00000530
        /*0954*/ 	.word	0x000000ff
        /*0958*/ 	.word	0x00013288
        /*095c*/ 	.short	0x0100
        /*095e*/ 	.byte	0x06
	.zero		1


	//   ....[14]....
        /*0960*/ 	.word	0x00000660
        /*0964*/ 	.word	0x000000ff
        /*0968*/ 	.word	0x00013290
        /*096c*/ 	.short	0x0100
        /*096e*/ 	.byte	0x08
	.zero		1


	//   ....[15]....
        /*0970*/ 	.word	0x00000670
        /*0974*/ 	.word	0x000000ff
        /*0978*/ 	.word	0x000132a0
        /*097c*/ 	.short	0x0100
        /*097e*/ 	.byte	0x08
	.zero		1


	//   ....[16]....
        /*0980*/ 	.word	0x00000680
        /*0984*/ 	.word	0x000000ff
        /*0988*/ 	.word	0x00013298
        /*098c*/ 	.short	0x0100
        /*098e*/ 	.byte	0x08
	.zero		1


	//   ....[17]....
        /*0990*/ 	.word	0x00000690
        /*0994*/ 	.word	0x000000ff
        /*0998*/ 	.word	0x000132a8
        /*099c*/ 	.short	0x0100
        /*099e*/ 	.byte	0x08
	.zero		1


	//   ....[18]....
        /*09a0*/ 	.word	0x000007e0
        /*09a4*/ 	.word	0x000000ff
        /*09a8*/ 	.word	0x000132b0
        /*09ac*/ 	.short	0x0100
        /*09ae*/ 	.byte	0x08
	.zero		1


	//   ....[19]....
        /*09b0*/ 	.word	0x000007f0
        /*09b4*/ 	.word	0x000000ff
        /*09b8*/ 	.word	0x000132c0
        /*09bc*/ 	.short	0x0100
        /*09be*/ 	.byte	0x08
	.zero		1


	//   ....[20]....
        /*09c0*/ 	.word	0x00000800
        /*09c4*/ 	.word	0x000000ff
        /*09c8*/ 	.word	0x000132b8
        /*09cc*/ 	.short	0x0100
        /*09ce*/ 	.byte	0x08
	.zero		1


	//   ....[21]....
        /*09d0*/ 	.word	0x00000810
        /*09d4*/ 	.word	0x000000ff
        /*09d8*/ 	.word	0x000132c8
        /*09dc*/ 	.short	0x0100
        /*09de*/ 	.byte	0x08
	.zero		1


	//   ....[22]....
        /*09e0*/ 	.word	0x00001bf0
        /*09e4*/ 	.word	0x000000ff
        /*09e8*/ 	.word	0x00013200
        /*09ec*/ 	.short	0x010a
        /*09ee*/ 	.byte	0x2d
	.zero		1


	//   ....[23]....
        /*09f0*/ 	.word	0x00001c70
        /*09f4*/ 	.word	0x00000003
        /*09f8*/ 	.word	0x00013230
        /*09fc*/ 	.short	0x010a
        /*09fe*/ 	.byte	0x3f
	.zero		1


	//   ....[24]....
        /*0a00*/ 	.word	0x00001cb0
        /*0a04*/ 	.word	0x00000003
        /*0a08*/ 	.word	0x00013230
        /*0a0c*/ 	.short	0x010a
        /*0a0e*/ 	.byte	0x3f
	.zero		1


	//   ....[25]....
        /*0a10*/ 	.word	0x00002220
        /*0a14*/ 	.word	0x000000ff
        /*0a18*/ 	.word	0x00000000
        /*0a1c*/ 	.short	0x0101
        /*0a1e*/ 	.byte	0x06
	.zero		1


	//   ....[26]....
        /*0a20*/ 	.word	0x00005a80
        /*0a24*/ 	.word	0x000000ff
        /*0a28*/ 	.word	0x00013230
        /*0a2c*/ 	.short	0x010a
        /*0a2e*/ 	.byte	0x17
	.zero		1


	//   ....[27]....
        /*0a30*/ 	.word	0x00005ac0
        /*0a34*/ 	.word	0x000000ff
        /*0a38*/ 	.word	0x00013230
        /*0a3c*/ 	.short	0x010a
        /*0a3e*/ 	.byte	0x17
	.zero		1


	//   ....[28]....
        /*0a40*/ 	.word	0x00005f10
        /*0a44*/ 	.word	0x000000ff
        /*0a48*/ 	.word	0x00013250
        /*0a4c*/ 	.short	0x010a
        /*0a4e*/ 	.byte	0x0b
	.zero		1


	//   ....[29]....
        /*0a50*/ 	.word	0x00005f50
        /*0a54*/ 	.word	0x000000ff
        /*0a58*/ 	.word	0x00013250
        /*0a5c*/ 	.short	0x010a
        /*0a5e*/ 	.byte	0x0b
	.zero		1


	//   ....[30]....
        /*0a60*/ 	.word	0x000061e0
        /*0a64*/ 	.word	0x000000ff
        /*0a68*/ 	.word	0x00000000
        /*0a6c*/ 	.short	0x0101
        /*0a6e*/ 	.byte	0x17
	.zero		1


	//   ....[31]....
        /*0a70*/ 	.word	0x00009470
        /*0a74*/ 	.word	0x000000ff
        /*0a78*/ 	.word	0x00000000
        /*0a7c*/ 	.short	0x0101
        /*0a7e*/ 	.byte	0x06
	.zero		1


	//   ....[32]....
        /*0a80*/ 	.word	0x00009c40
        /*0a84*/ 	.word	0x000000ff
        /*0a88*/ 	.word	0x00013230
        /*0a8c*/ 	.short	0x010a
        /*0a8e*/ 	.byte	0x14
	.zero		1


	//   ....[33]....
        /*0a90*/ 	.word	0x00009c80
        /*0a94*/ 	.word	0x000000ff
        /*0a98*/ 	.word	0x00013230
        /*0a9c*/ 	.short	0x010a
        /*0a9e*/ 	.byte	0x14
	.zero		1


	//   ....[34]....
        /*0aa0*/ 	.word	0x0000a0d0
        /*0aa4*/ 	.word	0x000000ff
        /*0aa8*/ 	.word	0x00013250
        /*0aac*/ 	.short	0x010a
        /*0aae*/ 	.byte	0x0b
	.zero		1


	//   ....[35]....
        /*0ab0*/ 	.word	0x0000a110
        /*0ab4*/ 	.word	0x000000ff
        /*0ab8*/ 	.word	0x00013250
        /*0abc*/ 	.short	0x010a
        /*0abe*/ 	.byte	0x0b
	.zero		1


	//   ....[36]....
        /*0ac0*/ 	.word	0x0000a3f0
        /*0ac4*/ 	.word	0x000000ff
        /*0ac8*/ 	.word	0x00000000
        /*0acc*/ 	.short	0x0101
        /*0ace*/ 	.byte	0x14
	.zero		1


	//   ....[37]....
        /*0ad0*/ 	.word	0x0000b980
        /*0ad4*/ 	.word	0x000000ff
        /*0ad8*/ 	.word	0x00000000
        /*0adc*/ 	.short	0x0101
        /*0ade*/ 	.byte	0x06
	.zero		1


	//   ....[38]....
        /*0ae0*/ 	.word	0x0000bf00
        /*0ae4*/ 	.word	0x000000ff
        /*0ae8*/ 	.word	0x00013230
        /*0aec*/ 	.short	0x010a
        /*0aee*/ 	.byte	0x06
	.zero		1


	//   ....[39]....
        /*0af0*/ 	.word	0x0000bf40
        /*0af4*/ 	.word	0x000000ff
        /*0af8*/ 	.word	0x00013230
        /*0afc*/ 	.short	0x010a
        /*0afe*/ 	.byte	0x06
	.zero		1


	//   ....[40]....
        /*0b00*/ 	.word	0x0000c390
        /*0b04*/ 	.word	0x000000ff
        /*0b08*/ 	.word	0x00013250
        /*0b0c*/ 	.short	0x010a
        /*0b0e*/ 	.byte	0x0b
	.zero		1


	//   ....[41]....
        /*0b10*/ 	.word	0x0000c3d0
        /*0b14*/ 	.word	0x000000ff
        /*0b18*/ 	.word	0x00013250
        /*0b1c*/ 	.short	0x010a
        /*0b1e*/ 	.byte	0x0b
	.zero		1


	//   ....[42]....
        /*0b20*/ 	.word	0x0000c660
        /*0b24*/ 	.word	0x000000ff
        /*0b28*/ 	.word	0x00000000
        /*0b2c*/ 	.short	0x0101
        /*0b2e*/ 	.byte	0x06
	.zero		1


	//   ....[43]....
        /*0b30*/ 	.word	0x0000f8f0
        /*0b34*/ 	.word	0x000000ff
        /*0b38*/ 	.word	0x00000000
        /*0b3c*/ 	.short	0x0101
        /*0b3e*/ 	.byte	0x06
	.zero		1


	//   ....[44]....
        /*0b40*/ 	.word	0x0000fd90
        /*0b44*/ 	.word	0x000000ff
        /*0b48*/ 	.word	0x00013250
        /*0b4c*/ 	.short	0x010a
        /*0b4e*/ 	.byte	0x0e
	.zero		1


	//   ....[45]....
        /*0b50*/ 	.word	0x0000fdd0
        /*0b54*/ 	.word	0x000000ff
        /*0b58*/ 	.word	0x00013250
        /*0b5c*/ 	.short	0x010a
        /*0b5e*/ 	.byte	0x0e
	.zero		1


	//   ....[46]....
        /*0b60*/ 	.word	0x00010440
        /*0b64*/ 	.word	0x000000ff
        /*0b68*/ 	.word	0x00000000
        /*0b6c*/ 	.short	0x0101
        /*0b6e*/ 	.byte	0x04
	.zero		1


	//   ....[47]....
        /*0b70*/ 	.word	0x000115f0
        /*0b74*/ 	.word	0x00000000
        /*0b78*/ 	.word	0x00000000
        /*0b7c*/ 	.short	0x0101
        /*0b7e*/ 	.byte	0x3f
	.zero		1


	//   ....[48]....
        /*0b80*/ 	.word	0x00013890
        /*0b84*/ 	.word	0x00000000
        /*0b88*/ 	.word	0x00013280
        /*0b8c*/ 	.short	0x010a
        /*0b8e*/ 	.byte	0x3f
	.zero		1


	//   ....[49]....
        /*0b90*/ 	.word	0x00013ea0
        /*0b94*/ 	.word	0x00000000
        /*0b98*/ 	.word	0x00013270
        /*0b9c*/ 	.short	0x0107
        /*0b9e*/ 	.byte	0x3f
	.zero		1


	//   ....[50]....
        /*0ba0*/ 	.word	0x00013f60
        /*0ba4*/ 	.word	0x00000000
        /*0ba8*/ 	.word	0x00013270
        /*0bac*/ 	.short	0x0101
        /*0bae*/ 	.byte	0x3f
	.zero		1


	//   ....[51]....
        /*0bb0*/ 	.word	0x00013fb0
        /*0bb4*/ 	.word	0x00000000
        /*0bb8*/ 	.word	0x00013240
        /*0bbc*/ 	.short	0x010a
        /*0bbe*/ 	.byte	0x3f
	.zero		1


	//   ....[52]....
        /*0bc0*/ 	.word	0x00014500
        /*0bc4*/ 	.word	0x00000000
        /*0bc8*/ 	.word	0x00013230
        /*0bcc*/ 	.short	0x0107
        /*0bce*/ 	.byte	0x3f
	.zero		1


	//   ....[53]....
        /*0bd0*/ 	.word	0x000145d0
        /*0bd4*/ 	.word	0x00000000
        /*0bd8*/ 	.word	0x00013230
        /*0bdc*/ 	.short	0x0101
        /*0bde*/ 	.byte	0x3f
	.zero		1


	//   ....[54]....
        /*0be0*/ 	.word	0x00014fc0
        /*0be4*/ 	.word	0x00000011
        /*0be8*/ 	.word	0x00013200
        /*0bec*/ 	.short	0x0107
        /*0bee*/ 	.byte	0x3f
	.zero		1


	//   ....[55]....
        /*0bf0*/ 	.word	0x000150b0
        /*0bf4*/ 	.word	0x00000011
        /*0bf8*/ 	.word	0x00013200
        /*0bfc*/ 	.short	0x0101
        /*0bfe*/ 	.byte	0x3f
	.zero		1


	//   ....[56]....
        /*0c00*/ 	.word	0x000150d0
        /*0c04*/ 	.word	0x00000011
        /*0c08*/ 	.word	0x00013220
        /*0c0c*/ 	.short	0x010a
        /*0c0e*/ 	.byte	0x3f
	.zero		1


	//   ....[57]....
        /*0c10*/ 	.word	0x00015640
        /*0c14*/ 	.word	0x00000000
        /*0c18*/ 	.word	0x00013280
        /*0c1c*/ 	.short	0x010a
        /*0c1e*/ 	.byte	0x3f
	.zero		1


	//   ....[58]....
        /*0c20*/ 	.word	0x00015b10
        /*0c24*/ 	.word	0x00000000
        /*0c28*/ 	.word	0x00013270
        /*0c2c*/ 	.short	0x0107
        /*0c2e*/ 	.byte	0x3f
	.zero		1


	//   ....[59]....
        /*0c30*/ 	.word	0x00015bd0
        /*0c34*/ 	.word	0x00000000
        /*0c38*/ 	.word	0x00013270
        /*0c3c*/ 	.short	0x0101
        /*0c3e*/ 	.byte	0x3f
	.zero		1


	//   ....[60]....
        /*0c40*/ 	.word	0x00015c20
        /*0c44*/ 	.word	0x00000000
        /*0c48*/ 	.word	0x00013240
        /*0c4c*/ 	.short	0x010a
        /*0c4e*/ 	.byte	0x3f
	.zero		1


	//   ....[61]....
        /*0c50*/ 	.word	0x00016060
        /*0c54*/ 	.word	0x00000000
        /*0c58*/ 	.word	0x00013230
        /*0c5c*/ 	.short	0x0107
        /*0c5e*/ 	.byte	0x3f
	.zero		1


	//   ....[62]....
        /*0c60*/ 	.word	0x00016120
        /*0c64*/ 	.word	0x00000000
        /*0c68*/ 	.word	0x00013230
        /*0c6c*/ 	.short	0x0101
        /*0c6e*/ 	.byte	0x3f
	.zero		1


	//   ....[63]....
        /*0c70*/ 	.word	0x000161b0
        /*0c74*/ 	.word	0x00000002
        /*0c78*/ 	.word	0x00013270
        /*0c7c*/ 	.short	0x010a
        /*0c7e*/ 	.byte	0x3f
	.zero		1


	//   ....[64]....
        /*0c80*/ 	.word	0x00016240
        /*0c84*/ 	.word	0x00000002
        /*0c88*/ 	.word	0x00013260
        /*0c8c*/ 	.short	0x010a
        /*0c8e*/ 	.byte	0x3f
	.zero		1


	//   ....[65]....
        /*0c90*/ 	.word	0x00016670
        /*0c94*/ 	.word	0x00000002
        /*0c98*/ 	.word	0x00013250
        /*0c9c*/ 	.short	0x0101
        /*0c9e*/ 	.byte	0x3f
	.zero		1


	//   ....[66]....
        /*0ca0*/ 	.word	0x00016700
        /*0ca4*/ 	.word	0x00000002
        /*0ca8*/ 	.word	0x00000000
        /*0cac*/ 	.short	0x0101
        /*0cae*/ 	.byte	0x3f
	.zero		1


	//   ....[67]....
        /*0cb0*/ 	.word	0x000168f0
        /*0cb4*/ 	.word	0x00000000
        /*0cb8*/ 	.word	0x00013270
        /*0cbc*/ 	.short	0x010a
        /*0cbe*/ 	.byte	0x3f
	.zero		1


	//   ....[68]....
        /*0cc0*/ 	.word	0x00016980
        /*0cc4*/ 	.word	0x00000000
        /*0cc8*/ 	.word	0x00013260
        /*0ccc*/ 	.short	0x010a
        /*0cce*/ 	.byte	0x3f
	.zero		1


	//   ....[69]....
        /*0cd0*/ 	.word	0x00016dd0
        /*0cd4*/ 	.word	0x00000000
        /*0cd8*/ 	.word	0x00013250
        /*0cdc*/ 	.short	0x0101
        /*0cde*/ 	.byte	0x3f
	.zero		1


	//   ....[70]....
        /*0ce0*/ 	.word	0x00016e50
        /*0ce4*/ 	.word	0x00000000
        /*0ce8*/ 	.word	0x00000000
        /*0cec*/ 	.short	0x0101
        /*0cee*/ 	.byte	0x3f
	.zero		1


	//   ....[71]....
        /*0cf0*/ 	.word	0x00017140
        /*0cf4*/ 	.word	0x00000005
        /*0cf8*/ 	.word	0x00013220
        /*0cfc*/ 	.short	0x010a
        /*0cfe*/ 	.byte	0x3f
	.zero		1


	//   ....[72]....
        /*0d00*/ 	.word	0x000172e0
        /*0d04*/ 	.word	0x00000004
        /*0d08*/ 	.word	0x00013240
        /*0d0c*/ 	.short	0x010a
        /*0d0e*/ 	.byte	0x3f
	.zero		1


	//   ....[73]....
        /*0d10*/ 	.word	0x00017390
        /*0d14*/ 	.word	0x00000005
        /*0d18*/ 	.word	0x00013240
        /*0d1c*/ 	.short	0x010a
        /*0d1e*/ 	.byte	0x3f
	.zero		1


	//   ....[74]....
        /*0d20*/ 	.word	0x000173d0
        /*0d24*/ 	.word	0x00000004
        /*0d28*/ 	.word	0x00013260
        /*0d2c*/ 	.short	0x010a
        /*0d2e*/ 	.byte	0x3f
	.zero		1


	//   ....[75]....
        /*0d30*/ 	.word	0x00017410
        /*0d34*/ 	.word	0x00000005
        /*0d38*/ 	.word	0x00013260
        /*0d3c*/ 	.short	0x010a
        /*0d3e*/ 	.byte	0x3f
	.zero		1


	//   ....[76]....
        /*0d40*/ 	.word	0x00017450
        /*0d44*/ 	.word	0x00000004
        /*0d48*/ 	.word	0x00013280
        /*0d4c*/ 	.short	0x010a
        /*0d4e*/ 	.byte	0x3f
	.zero		1


	//   ....[77]....
        /*0d50*/ 	.word	0x00017490
        /*0d54*/ 	.word	0x00000005
        /*0d58*/ 	.word	0x00013280
        /*0d5c*/ 	.short	0x010a
        /*0d5e*/ 	.byte	0x3f
	.zero		1


	//   ....[78]....
        /*0d60*/ 	.word	0x00017500
        /*0d64*/ 	.word	0x00000003
        /*0d68*/ 	.word	0x00013200
        /*0d6c*/ 	.short	0x010a
        /*0d6e*/ 	.byte	0x3f
	.zero		1


	//   ....[79]....
        /*0d70*/ 	.word	0x00017550
        /*0d74*/ 	.word	0x00000003
        /*0d78*/ 	.word	0x00013230
        /*0d7c*/ 	.short	0x010a
        /*0d7e*/ 	.byte	0x3f
	.zero		1


	//   ....[80]....
        /*0d80*/ 	.word	0x000175b0
        /*0d84*/ 	.word	0x00000006
        /*0d88*/ 	.word	0x00013230
        /*0d8c*/ 	.short	0x010a
        /*0d8e*/ 	.byte	0x3f
	.zero		1


	//   ....[81]....
        /*0d90*/ 	.word	0x00017610
        /*0d94*/ 	.word	0x00000006
        /*0d98*/ 	.word	0x00013250
        /*0d9c*/ 	.short	0x010a
        /*0d9e*/ 	.byte	0x3f
	.zero		1


	//   ....[82]....
        /*0da0*/ 	.word	0x00017670
        /*0da4*/ 	.word	0x00000008
        /*0da8*/ 	.word	0x00013230
        /*0dac*/ 	.short	0x010a
        /*0dae*/ 	.byte	0x3f
	.zero		1


	//   ....[83]....
        /*0db0*/ 	.word	0x000176d0
        /*0db4*/ 	.word	0x00000008
        /*0db8*/ 	.word	0x00013250
        /*0dbc*/ 	.short	0x010a
        /*0dbe*/ 	.byte	0x3f
	.zero		1


	//   ....[84]....
        /*0dc0*/ 	.word	0x00017730
        /*0dc4*/ 	.word	0x00000008
        /*0dc8*/ 	.word	0x00013230
        /*0dcc*/ 	.short	0x010a
        /*0dce*/ 	.byte	0x3f
	.zero		1


	//   ....[85]....
        /*0dd0*/ 	.word	0x00017790
        /*0dd4*/ 	.word	0x00000008
        /*0dd8*/ 	.word	0x00013250
        /*0ddc*/ 	.short	0x010a
        /*0dde*/ 	.byte	0x3f
	.zero		1


	//   ....[86]....
        /*0de0*/ 	.word	0x000177f0
        /*0de4*/ 	.word	0x00000007
        /*0de8*/ 	.word	0x00013250
        /*0dec*/ 	.short	0x010a
        /*0dee*/ 	.byte	0x3f
	.zero		1


	//   ....[87]....
        /*0df0*/ 	.word	0x00017900
        /*0df4*/ 	.word	0x00000000
        /*0df8*/ 	.word	0x00013280
        /*0dfc*/ 	.short	0x010a
        /*0dfe*/ 	.byte	0x3f
	.zero		1


	//   ....[88]....
        /*0e00*/ 	.word	0x00017fe0
        /*0e04*/ 	.word	0x00000000
        /*0e08*/ 	.word	0x00013240
        /*0e0c*/ 	.short	0x010a
        /*0e0e*/ 	.byte	0x3f
	.zero		1


	//   ....[89]....
        /*0e10*/ 	.word	0x00018de0
        /*0e14*/ 	.word	0x00000011
        /*0e18*/ 	.word	0x00013220
        /*0e1c*/ 	.short	0x010a
        /*0e1e*/ 	.byte	0x3f
	.zero		1


	//   ....[90]....
        /*0e20*/ 	.word	0x00018e40
        /*0e24*/ 	.word	0x00000000
        /*0e28*/ 	.word	0x00013280
        /*0e2c*/ 	.short	0x010a
        /*0e2e*/ 	.byte	0x3f
	.zero		1


	//   ....[91]....
        /*0e30*/ 	.word	0x00019510
        /*0e34*/ 	.word	0x00000000
        /*0e38*/ 	.word	0x00013240
        /*0e3c*/ 	.short	0x010a
        /*0e3e*/ 	.byte	0x3f
	.zero		1


	//   ....[92]....
        /*0e40*/ 	.word	0x00019ad0
        /*0e44*/ 	.word	0x00000002
        /*0e48*/ 	.word	0x00013270
        /*0e4c*/ 	.short	0x010a
        /*0e4e*/ 	.byte	0x3f
	.zero		1


	//   ....[93]....
        /*0e50*/ 	.word	0x00019b20
        /*0e54*/ 	.word	0x00000002
        /*0e58*/ 	.word	0x00013260
        /*0e5c*/ 	.short	0x010a
        /*0e5e*/ 	.byte	0x3f
	.zero		1


	//   ....[94]....
        /*0e60*/ 	.word	0x00019b70
        /*0e64*/ 	.word	0x00000000
        /*0e68*/ 	.word	0x00013270
        /*0e6c*/ 	.short	0x010a
        /*0e6e*/ 	.byte	0x3f
	.zero		1


	//   ....[95]....
        /*0e70*/ 	.word	0x00019bc0
        /*0e74*/ 	.word	0x00000000
        /*0e78*/ 	.word	0x00013260
        /*0e7c*/ 	.short	0x010a
        /*0e7e*/ 	.byte	0x3f
	.zero		1


	//   ....[96]....
        /*0e80*/ 	.word	0x00019c10
        /*0e84*/ 	.word	0x00000005
        /*0e88*/ 	.word	0x00013220
        /*0e8c*/ 	.short	0x010a
        /*0e8e*/ 	.byte	0x3f
	.zero		1


	//   ....[97]....
        /*0e90*/ 	.word	0x00019db0
        /*0e94*/ 	.word	0x00000004
        /*0e98*/ 	.word	0x00013240
        /*0e9c*/ 	.short	0x010a
        /*0e9e*/ 	.byte	0x3f
	.zero		1


	//   ....[98]....
        /*0ea0*/ 	.word	0x00019e00
        /*0ea4*/ 	.word	0x00000005
        /*0ea8*/ 	.word	0x00013240
        /*0eac*/ 	.short	0x010a
        /*0eae*/ 	.byte	0x3f
	.zero		1


	//   ....[99]....
        /*0eb0*/ 	.word	0x00019e50
        /*0eb4*/ 	.word	0x00000004
        /*0eb8*/ 	.word	0x00013260
        /*0ebc*/ 	.short	0x010a
        /*0ebe*/ 	.byte	0x3f
	.zero		1


	//   ....[100]....
        /*0ec0*/ 	.word	0x00019ea0
        /*0ec4*/ 	.word	0x00000005
        /*0ec8*/ 	.word	0x00013260
        /*0ecc*/ 	.short	0x010a
        /*0ece*/ 	.byte	0x3f
	.zero		1


	//   ....[101]....
        /*0ed0*/ 	.word	0x00019ef0
        /*0ed4*/ 	.word	0x00000004
        /*0ed8*/ 	.word	0x00013280
        /*0edc*/ 	.short	0x010a
        /*0ede*/ 	.byte	0x3f
	.zero		1


	//----- nvinfo : EIATTR_NUM_MBARRIERS
	.align		4
.L_1486:
        /*0ee0*/ 	.byte	0x03, 0x38
        /*0ee2*/ 	.short	0x0016


	//----- nvinfo : EIATTR_EXIT_INSTR_OFFSETS
	.align		4
        /*0ee4*/ 	.byte	0x04, 0x1c
        /*0ee6*/ 	.short	(.L_1488 - .L_1487)


	//   ....[0]....
.L_1487:
        /*0ee8*/ 	.word	0x00000960


	//   ....[1]....
        /*0eec*/ 	.word	0x00011ea0


	//   ....[2]....
        /*0ef0*/ 	.word	0x000174e0


	//----- nvinfo : EIATTR_MAX_THREADS
	.align		4
.L_1488:
        /*0ef4*/ 	.byte	0x04, 0x05
        /*0ef6*/ 	.short	(.L_1490 - .L_1489)
.L_1489:
        /*0ef8*/ 	.word	0x00000200
        /*0efc*/ 	.word	0x00000001
        /*0f00*/ 	.word	0x00000001


	//----- nvinfo : EIATTR_CRS_STACK_SIZE
	.align		4
.L_1490:
        /*0f04*/ 	.byte	0x04, 0x1e
        /*0f06*/ 	.short	(.L_1492 - .L_1491)
.L_1491:
        /*0f08*/ 	.word	0x00000000


	//----- nvinfo : EIATTR_CBANK_PARAM_SIZE
	.align		4
.L_1492:
        /*0f0c*/ 	.byte	0x03, 0x19
        /*0f0e*/ 	.short	0x0af0


	//----- nvinfo : EIATTR_PARAM_CBANK
	.align		4
        /*0f10*/ 	.byte	0x04, 0x0a
        /*0f12*/ 	.short	(.L_1494 - .L_1493)
	.align		4
.L_1493:
        /*0f14*/ 	.word	index@(.nv.constant0._ZN7cutlass13device_kernelIN5flash11enable_sm90INS1_16FlashAttnFwdSm90INS1_25CollectiveMainloopFwdSm90ILi2EN4cute5tupleIJNS5_1CILi1EEES8_S8_EEENS6_IJNS7_ILi192EEENS7_ILi160EEENS7_ILi64EEEEEELi64ENS_12float_e4m3_tEfNS_4arch4Sm90ELb0ELb1ELb0ELb0ELb1ELb0ELb0ELb1ELb1ELb1ELb0ELb0EEENS1_21CollectiveEpilogueFwdINS6_IJSA_SC_SB_EEES9_NS_10bfloat16_tESG_Li384ELb0ELb1ELb0ELb1EEENS1_30DynamicPersistentTileSchedulerILi384ELi128ELb0ELb1ELb1EEEEEEEEEvNT_6ParamsE)
        /*0f18*/ 	.short	0x0210
        /*0f1a*/ 	.short	0x0af0


	//----- nvinfo : EIATTR_SW_WAR
	.align		4
.L_1494:
        /*0f1c*/ 	.byte	0x04, 0x36
        /*0f1e*/ 	.short	(.L_1496 - .L_1495)
.L_1495:
        /*0f20*/ 	.word	0x00000008
.L_1496:


//--------------------- .nv.info._ZN7cutlass13device_kernelIN5flash11enable_sm90INS1_16FlashAttnFwdSm90INS1_25CollectiveMainloopFwdSm90ILi2EN4cute5tupleIJNS5_1CILi1EEES8_S8_EEENS6_IJNS7_ILi192EEENS7_ILi160EEENS7_ILi64EEEEEELi64ENS_12float_e4m3_tEfNS_4arch4Sm90ELb0ELb1ELb0ELb1ELb1ELb0ELb0ELb1ELb1ELb1ELb0ELb0EEENS1_21CollectiveEpilogueFwdINS6_IJSA_SC_SB_EEES9_NS_10bfloat16_tESG_Li384ELb1ELb1ELb0ELb1EEENS1_36VarlenDynamicPersistentTileSchedulerILi192ELi160ELi384ELi128ELb0ELb1ELb1ELb1ELb0ELb1EEEEEEEEEvNT_6ParamsE --------------------------
	.section	.nv.info._ZN7cutlass13device_kernelIN5flash11enable_sm90INS1_16FlashAttnFwdSm90INS1_25CollectiveMainloopFwdSm90ILi2EN4cute5tupleIJNS5_1CILi1EEES8_S8_EEENS6_IJNS7_ILi192EEENS7_ILi160EEENS7_ILi64EEEEEELi64ENS_12float_e4m3_tEfNS_4arch4Sm90ELb0ELb1ELb0ELb1ELb1ELb0ELb0ELb1ELb1ELb1ELb0ELb0EEENS1_21CollectiveEpilogueFwdINS6_IJSA_SC_SB_EEES9_NS_10bfloat16_tESG_Li384ELb1ELb1ELb0ELb1EEENS1_36VarlenDynamicPersistentTileSchedulerILi192ELi160ELi384ELi128ELb0ELb1ELb1ELb1ELb0ELb1EEEEEEEEEvNT_6ParamsE,"",@"SHT_CUDA_INFO"
	.sectionflags	@""
	.align	4


	//----- nvinfo : EIATTR_CUDA_API_VERSION
	.align		4
        /*0000*/ 	.byte	0x04, 0x37
        /*0002*/ 	.short	(.L_1498 - .L_1497)
.L_1497:
        /*0004*/ 	.word	0x00000082


	//----- nvinfo : EIATTR_KPARAM_INFO
	.align		4
.L_1498:
        /*0008*/ 	.byte	0x04, 0x17
        /*000a*/ 	.short	(.L_1500 - .L_1499)
.L_1499:
        /*000c*/ 	.word	0x00000000
        /*0010*/ 	.short	0x0000
        /*0012*/ 	.short	0x0070
        /*0014*/ 	.byte	0x00, 0xf0, 0x01, 0x2a


	//----- nvinfo : EIATTR_SPARSE_MMA_MASK
	.align		4
.L_1500:
        /*0018*/ 	.byte	0x03, 0x50
        /*001a*/ 	.short	0x0000


	//----- nvinfo : EIATTR_MAXREG_COUNT
	.align		4
        /*001c*/ 	.byte	0x03, 0x1b
        /*001e*/ 	.short	0x0080


	//----- nvinfo : EIATTR_NUM_BARRIERS
	.align		4
        /*0020*/ 	.byte	0x02, 0x4c
        /*0022*/ 	.byte	0x09
	.zero		1


	//----- nvinfo : EIATTR_EXTERNS
	.align		4
        /*0024*/ 	.byte	0x04, 0x0f
        /*0026*/ 	.short	(.L_1502 - .L_1501)


	//   ....[0]....
	.align		4
.L_1501:
        /*0028*/ 	.word	index@(__assertfail)


	//----- nvinfo : EIATTR_ANNOTATIONS
	.align		4
.L_1502:
        /*002c*/ 	.byte	0x04, 0x55
        /*002e*/ 	.short	(.L_1504 - .L_1503)


	//   ....[0]....
.L_1503:
        /* <DEDUP_REMOVED lines=41> */


	//----- nvinfo : EIATTR_MERCURY_ISA_VERSION
	.align		4
.L_1504:
        /*02b0*/ 	.byte	0x03, 0x5f
        /*02b2*/ 	.short	0x0101


	//----- nvinfo : EIATTR_UNUSED_LOAD_BYTE_OFFSET
	.align		4
        /*02b4*/ 	.byte	0x04, 0x44
        /*02b6*/ 	.short	(.L_1506 - .L_1505)


	//   ....[0]....
.L_1505:
        /*02b8*/ 	.word	0x00000940
        /*02bc*/ 	.word	0x0000fff0


	//   ....[1]....
        /*02c0*/ 	.word	0x00010740
        /*02c4*/ 	.word	0x0000fff0


	//----- nvinfo : EIATTR_INT_WARP_WIDE_INSTR_OFFSETS
	.align		4
.L_1506:
        /*02c8*/ 	.byte	0x04, 0x31
        /*02ca*/ 	.short	(.L_1508 - .L_1507)


	//   ....[0]....
.L_1507:
        /*02cc*/ 	.word	0x000000c0


	//   ....[1]....
        /*02d0*/ 	.word	0x000000d0


	//   ....[2]....
        /*02d4*/ 	.word	0x00000170


	//   ....[3]....
        /*02d8*/ 	.word	0x00013c10


	//   ....[4]....
        /*02dc*/ 	.word	0x00013ca0


	//   ....[5]....
        /*02e0*/ 	.word	0x000178d0


	//   ....[6]....
        /*02e4*/ 	.word	0x00017960


	//----- nvinfo : EIATTR_COOP_GROUP_MASK_REGIDS
	.align		4
.L_1508:
        /*02e8*/ 	.byte	0x04, 0x29
        /*02ea*/ 	.short	(.L_1510 - .L_1509)


	//   ....[0]....
.L_1509:
        /*02ec*/ 	.word	0xffffffff


	//   ....[1]....
        /*02f0*/ 	.word	0xffffffff


	//   ....[2]....
        /*02f4*/ 	.word	0xffffffff


	//   ....[3]....
        /*02f8*/ 	.word	0xffffffff


	//   ....[4]....
        /*02fc*/ 	.word	0xffffffff


	//   ....[5]....
        /*0300*/ 	.word	0xffffffff


	//   ....[6]....
        /*0304*/ 	.word	0xffffffff


	//   ....[7]....
        /*0308*/ 	.word	0xffffffff


	//   ....[8]....
        /*030c*/ 	.word	0xffffffff


	//   ....[9]....
        /*0310*/ 	.word	0xffffffff


	//   ....[10]....
        /*0314*/ 	.word	0xffffffff


	//   ....[11]....
        /*0318*/ 	.word	0xffffffff


	//   ....[12]....
        /*031c*/ 	.word	0xffffffff


	//   ....[13]....
        /*0320*/ 	.word	0xffffffff


	//   ....[14]....
        /*0324*/ 	.word	0xffffffff


	//   ....[15]....
        /*0328*/ 	.word	0xffffffff


	//   ....[16]....
        /*032c*/ 	.word	0xffffffff


	//   ....[17]....
        /*0330*/ 	.word	0xffffffff


	//   ....[18]....
        /*0334*/ 	.word	0xffffffff


	//   ....[19]....
        /*0338*/ 	.word	0xffffffff


	//   ....[20]....
        /*033c*/ 	.word	0xffffffff


	//   ....[21]....
        /*0340*/ 	.word	0xffffffff


	//   ....[22]....
        /*0344*/ 	.word	0xffffffff


	//   ....[23]....
        /*0348*/ 	.word	0xffffffff


	//   ....[24]....
        /*034c*/ 	.word	0xffffffff


	//   ....[25]....
        /*0350*/ 	.word	0xffffffff


	//   ....[26]....
        /*0354*/ 	.word	0xffffffff


	//   ....[27]....
        /*0358*/ 	.word	0xffffffff


	//   ....[28]....
        /*035c*/ 	.word	0xffffffff


	//   ....[29]....
        /*0360*/ 	.word	0xffffffff


	//   ....[30]....
        /*0364*/ 	.word	0xffffffff


	//   ....[31]....
        /*0368*/ 	.word	0xffffffff


	//   ....[32]....
        /*036c*/ 	.word	0xffffffff


	//   ....[33]....
        /*0370*/ 	.word	0xffffffff


	//   ....[34]....
        /*0374*/ 	.word	0xffffffff


	//   ....[35]....
        /*0378*/ 	.word	0xffffffff


	//   ....[36]....
        /*037c*/ 	.word	0xffffffff


	//   ....[37]....
        /*0380*/ 	.word	0xffffffff


	//   ....[38]....
        /*0384*/ 	.word	0xffffffff


	//   ....[39]....
        /*0388*/ 	.word	0xffffffff


	//   ....[40]....
        /*038c*/ 	.word	0xffffffff


	//   ....[41]....
        /*0390*/ 	.word	0xffffffff


	//   ....[42]....
        /*0394*/ 	.word	0xffffffff


	//   ....[43]....
        /*0398*/ 	.word	0xffffffff


	//   ....[44]....
        /*039c*/ 	.word	0xffffffff


	//   ....[45]....
        /*03a0*/ 	.word	0xffffffff


	//   ....[46]....
        /*03a4*/ 	.word	0xffffffff


	//   ....[47]....
        /*03a8*/ 	.word	0xffffffff


	//   ....[48]....
        /*03ac*/ 	.word	0xffffffff


	//   ....[49]....
        /*03b0*/ 	.word	0xffffffff


	//   ....[50]....
        /*03b4*/ 	.word	0xffffffff


	//   ....[51]....
        /*03b8*/ 	.word	0xffffffff


	//   ....[52]....
        /*03bc*/ 	.word	0xffffffff


	//   ....[53]....
        /*03c0*/ 	.word	0xffffffff


	//   ....[54]....
        /*03c4*/ 	.word	0xffffffff


	//   ....[55]....
        /*03c8*/ 	.word	0xffffffff


	//   ....[56]....
        /*03cc*/ 	.word	0xffffffff


	//   ....[57]....
        /*03d0*/ 	.word	0xffffffff


	//   ....[58]....
        /*03d4*/ 	.word	0xffffffff


	//   ....[59]....
        /*03d8*/ 	.word	0xffffffff


	//   ....[60]....
        /*03dc*/ 	.word	0xffffffff


	//   ....[61]....
        /*03e0*/ 	.word	0xffffffff


	//   ....[62]....
        /*03e4*/ 	.word	0xffffffff


	//   ....[63]....
        /*03e8*/ 	.word	0xffffffff


	//   ....[64]....
        /*03ec*/ 	.word	0xffffffff


	//   ....[65]....
        /*03f0*/ 	.word	0xffffffff


	//   ....[66]....
        /*03f4*/ 	.word	0xffffffff


	//   ....[67]....
        /*03f8*/ 	.word	0xffffffff


	//   ....[68]....
        /*03fc*/ 	.word	0xffffffff


	//   ....[69]....
        /*0400*/ 	.word	0xffffffff


	//   ....[70]....
        /*0404*/ 	.word	0xffffffff


	//   ....[71]....
        /*0408*/ 	.word	0xffffffff


	//   ....[72]....
        /*040c*/ 	.word	0xffffffff


	//   ....[73]....
        /*0410*/ 	.word	0xffffffff


	//   ....[74]....
        /*0414*/ 	.word	0xffffffff


	//   ....[75]....
        /*0418*/ 	.word	0xffffffff


	//   ....[76]....
        /*041c*/ 	.word	0xffffffff


	//   ....[77]....
        /*0420*/ 	.word	0xffffffff


	//   ....[78]....
        /*0424*/ 	.word	0xffffffff


	//   ....[79]....
        /*0428*/ 	.word	0xffffffff


	//   ....[80]....
        /*042c*/ 	.word	0xffffffff


	//   ....[81]....
        /*0430*/ 	.word	0xffffffff


	//   ....[82]....
        /*0434*/ 	.word	0xffffffff


	//   ....[83]....
        /*0438*/ 	.word	0xffffffff


	//   ....[84]....
        /*043c*/ 	.word	0xffffffff


	//   ....[85]....
        /*0440*/ 	.word	0xffffffff


	//   ....[86]....
        /*0444*/ 	.word	0xffffffff


	//   ....[87]....
        /*0448*/ 	.word	0xffffffff


	//   ....[88]....
        /*044c*/ 	.word	0xffffffff


	//   ....[89]....
        /*0450*/ 	.word	0xffffffff


	//   ....[90]....
        /*0454*/ 	.word	0xffffffff


	//   ....[91]....
        /*0458*/ 	.word	0xffffffff


	//   ....[92]....
        /*045c*/ 	.word	0xffffffff


	//   ....[93]....
        /*0460*/ 	.word	0xffffffff


	//   ....[94]....
        /*0464*/ 	.word	0xffffffff


	//   ....[95]....
        /*0468*/ 	.word	0xffffffff


	//   ....[96]....
        /*046c*/ 	.word	0xffffffff


	//   ....[97]....
        /*0470*/ 	.word	0xffffffff


	//   ....[98]....
        /*0474*/ 	.word	0xffffffff


	//   ....[99]....
        /*0478*/ 	.word	0xffffffff


	//   ....[100]....
        /*047c*/ 	.word	0xffffffff


	//   ....[101]....
        /*0480*/ 	.word	0xffffffff


	//   ....[102]....
        /*0484*/ 	.word	0xffffffff


	//   ....[103]....
        /*0488*/ 	.word	0xffffffff


	//   ....[104]....
        /*048c*/ 	.word	0xffffffff


	//   ....[105]....
        /*0490*/ 	.word	0xffffffff


	//   ....[106]....
        /*0494*/ 	.word	0xffffffff


	//   ....[107]....
        /*0498*/ 	.word	0xffffffff


	//   ....[108]....
        /*049c*/ 	.word	0xffffffff


	//   ....[109]....
        /*04a0*/ 	.word	0xffffffff


	//   ....[110]....
        /*04a4*/ 	.word	0xffffffff


	//   ....[111]....
        /*04a8*/ 	.word	0xffffffff


	//   ....[112]....
        /*04ac*/ 	.word	0xffffffff


	//   ....[113]....
        /*04b0*/ 	.word	0xffffffff


	//   ....[114]....
        /*04b4*/ 	.word	0xffffffff


	//   ....[115]....
        /*04b8*/ 	.word	0xffffffff


	//   ....[116]....
        /*04bc*/ 	.word	0xffffffff


	//   ....[117]....
        /*04c0*/ 	.word	0xffffffff


	//   ....[118]....
        /*04c4*/ 	.word	0xffffffff


	//   ....[119]....
        /*04c8*/ 	.word	0xffffffff


	//   ....[120]....
        /*04cc*/ 	.word	0xffffffff


	//   ....[121]....
        /*04d0*/ 	.word	0xffffffff


	//   ....[122]....
        /*04d4*/ 	.word	0xffffffff


	//   ....[123]....
        /*04d8*/ 	.word	0xffffffff


	//   ....[124]....
        /*04dc*/ 	.word	0xffffffff


	//   ....[125]....
        /*04e0*/ 	.word	0xffffffff


	//   ....[126]....
        /*04e4*/ 	.word	0xffffffff


	//   ....[127]....
        /*04e8*/ 	.word	0xffffffff


	//   ....[128]....
        /*04ec*/ 	.word	0xffffffff


	//   ....[129]....
        /*04f0*/ 	.word	0xffffffff


	//   ....[130]....
        /*04f4*/ 	.word	0xffffffff


	//   ....[131]....
        /*04f8*/ 	.word	0xffffffff


	//   ....[132]....
        /*04fc*/ 	.word	0xffffffff


	//   ....[133]....
        /*0500*/ 	.word	0xffffffff


	//   ....[134]....
        /*0504*/ 	.word	0xffffffff


	//   ....[135]....
        /*0508*/ 	.word	0xffffffff


	//   ....[136]....
        /*050c*/ 	.word	0xffffffff


	//   ....[137]....
        /*0510*/ 	.word	0xffffffff


	//   ....[138]....
        /*0514*/ 	.word	0xffffffff


	//   ....[139]....
        /*0518*/ 	.word	0xffffffff


	//   ....[140]....
        /*051c*/ 	.word	0xffffffff


	//   ....[141]....
        /*0520*/ 	.word	0xffffffff


	//   ....[142]....
        /*0524*/ 	.word	0xffffffff


	//   ....[143]....
        /*0528*/ 	.word	0xffffffff


	//   ....[144]....
        /*052c*/ 	.word	0xffffffff


	//   ....[145]....
        /*0530*/ 	.word	0xffffffff


	//   ....[146]....
        /*0534*/ 	.word	0xffffffff


	//   ....[147]....
        /*0538*/ 	.word	0xffffffff


	//   ....[148]....
        /*053c*/ 	.word	0xffffffff


	//   ....[149]....
        /*0540*/ 	.word	0xffffffff


	//   ....[150]....
        /*0544*/ 	.word	0xffffffff


	//   ....[151]....
        /*0548*/ 	.word	0xffffffff


	//   ....[152]....
        /*054c*/ 	.word	0xffffffff


	//   ....[153]....
        /*0550*/ 	.word	0xffffffff


	//   ....[154]....
        /*0554*/ 	.word	0xffffffff


	//   ....[155]....
        /*0558*/ 	.word	0x0500000f


	//   ....[156]....
        /*055c*/ 	.word	0x0500000f


	//   ....[157]....
        /*0560*/ 	.word	0x0500000f


	//   ....[158]....
        /*0564*/ 	.word	0x0500000f


	//   ....[159]....
        /*0568*/ 	.word	0x0500000f


	//   ....[160]....
        /*056c*/ 	.word	0x0500000f


	//   ....[161]....
        /*0570*/ 	.word	0x0500000f


	//   ....[162]....
        /*0574*/ 	.word	0x0500000f


	//   ....[163]....
        /*0578*/ 	.word	0x0500000f


	//   ....[164]....
        /*057c*/ 	.word	0x0500000f


	//   ....[165]....
        /*0580*/ 	.word	0x0500000f


	//   ....[166]....
        /*0584*/ 	.word	0x0500000f


	//   ....[167]....
        /*0588*/ 	.word	0x0500000f


	//   ....[168]....
        /*058c*/ 	.word	0x0500000f


	//   ....[169]....
        /*0590*/ 	.word	0x0500000f


	//   ....[170]....
        /*0594*/ 	.word	0x0500000f


	//   ....[171]....
        /*0598*/ 	.word	0x0500000f


	//   ....[172]....
        /*059c*/ 	.word	0x0500000f


	//   ....[173]....
        /*05a0*/ 	.word	0x0500000f


	//   ....[174]....
        /*05a4*/ 	.word	0x0500000f


	//   ....[175]....
        /*05a8*/ 	.word	0x0500000f


	//   ....[176]....
        /*05ac*/ 	.word	0x0500000f


	//   ....[177]....
        /*05b0*/ 	.word	0x0500000f


	//   ....[178]....
        /*05b4*/ 	.word	0x0500000f


	//   ....[179]....
        /*05b8*/ 	.word	0x0500000f


	//   ....[180]....
        /*05bc*/ 	.word	0x0500000f


	//   ....[181]....
        /*05c0*/ 	.word	0x0500000f


	//   ....[182]....
        /*05c4*/ 	.word	0x0500000f


	//   ....[183]....
        /*05c8*/ 	.word	0x0500000f


	//   ....[184]....
        /*05cc*/ 	.word	0x0500000f


	//   ....[185]....
        /*05d0*/ 	.word	0x0500000f


	//   ....[186]....
        /*05d4*/ 	.word	0x0500000f


	//   ....[187]....
        /*05d8*/ 	.word	0x0500000f


	//   ....[188]....
        /*05dc*/ 	.word	0x0500000f


	//   ....[189]....
        /*05e0*/ 	.word	0x0500000f


	//   ....[190]....
        /*05e4*/ 	.word	0x0500000f


	//   ....[191]....
        /*05e8*/ 	.word	0x0500000f


	//   ....[192]....
        /*05ec*/ 	.word	0x0500000f


	//   ....[193]....
        /*05f0*/ 	.word	0x0500000f


	//   ....[194]....
        /*05f4*/ 	.word	0x0500000f


	//   ....[195]....
        /*05f8*/ 	.word	0x0500000f


	//   ....[196]....
        /*05fc*/ 	.word	0x0500000f


	//   ....[197]....
        /*0600*/ 	.word	0x0500000f


	//   ....[198]....
        /*0604*/ 	.word	0x0500000f


	//   ....[199]....
        /*0608*/ 	.word	0x0500000f


	//   ....[200]....
        /*060c*/ 	.word	0x0500000f


	//   ....[201]....
        /*0610*/ 	.word	0x0500000f


	//   ....[202]....
        /*0614*/ 	.word	0x0500000f


	//   ....[203]....
        /*0618*/ 	.word	0x0500000f


	//   ....[204]....
        /*061c*/ 	.word	0x0500000f


	//   ....[205]....
        /*0620*/ 	.word	0x0500000f


	//   ....[206]....
        /*0624*/ 	.word	0x0500000f


	//   ....[207]....
        /*0628*/ 	.word	0x0500000f


	//   ....[208]....
        /*062c*/ 	.word	0x0500000f


	//----- nvinfo : EIATTR_COOP_GROUP_INSTR_OFFSETS
	.align		4
.L_1510:
        /*0630*/ 	.byte	0x04, 0x28
        /*0632*/ 	.short	(.L_1512 - .L_1511)


	//   ....[0]....
.L_1511:
        /*0634*/ 	.word	0x00000070


	//   ....[1]....
        /*0638*/ 	.word	0x000000b0


	//   ....[2]....
        /*063c*/ 	.word	0x000002d0


	//   ....[3]....
        /*0640*/ 	.word	0x00000430


	//   ....[4]....
        /*0644*/ 	.word	0x00000550


	//   ....[5]....
        /*0648*/ 	.word	0x000006b0


	//   ....[6]....
        /*064c*/ 	.word	0x00001ab0


	//   ....[7]....
        /*0650*/ 	.word	0x00002390


	//   ....[8]....
        /*0654*/ 	.word	0x000025b0


	//   ....[9]....
        /*0658*/ 	.word	0x00003cd0


	//   ....[10]....
        /*065c*/ 	.word	0x00003df0


	//   ....[11]....
        /*0660*/ 	.word	0x00004880


	//   ....[12]....
        /*0664*/ 	.word	0x00004910


	//   ....[13]....
        /*0668*/ 	.word	0x00006330


	//   ....[14]....
        /*066c*/ 	.word	0x00007350


	//   ....[15]....
        /*0670*/ 	.word	0x00007b50


	//   ....[16]....
        /*0674*/ 	.word	0x00007c60


	//   ....[17]....
        /*0678*/ 	.word	0x000087b0


	//   ....[18]....
        /*067c*/ 	.word	0x00008830


	//   ....[19]....
        /*0680*/ 	.word	0x0000a940


	//   ....[20]....
        /*0684*/ 	.word	0x0000a950


	//   ....[21]....
        /*0688*/ 	.word	0x0000a980


	//   ....[22]....
        /*068c*/ 	.word	0x0000a990


	//   ....[23]....
        /*0690*/ 	.word	0x0000c7a0


	//   ....[24]....
        /*0694*/ 	.word	0x0000d7c0


	//   ....[25]....
        /*0698*/ 	.word	0x0000dfc0


	//   ....[26]....
        /*069c*/ 	.word	0x0000e0d0


	//   ....[27]....
        /*06a0*/ 	.word	0x0000ec20


	//   ....[28]....
        /*06a4*/ 	.word	0x0000eca0


	//   ....[29]....
        /*06a8*/ 	.word	0x00010190


	//   ....[30]....
        /*06ac*/ 	.word	0x000101a0


	//   ....[31]....
        /*06b0*/ 	.word	0x00010220


	//   ....[32]....
        /*06b4*/ 	.word	0x00010230


	//   ....[33]....
        /*06b8*/ 	.word	0x00010cc0


	//   ....[34]....
        /*06bc*/ 	.word	0x00010cd0


	//   ....[35]....
        /*06c0*/ 	.word	0x00010ce0


	//   ....[36]....
        /*06c4*/ 	.word	0x00010cf0


	//   ....[37]....
        /*06c8*/ 	.word	0x00010d00


	//   ....[38]....
        /*06cc*/ 	.word	0x00010d10


	//   ....[39]....
        /*06d0*/ 	.word	0x00010d20


	//   ....[40]....
        /*06d4*/ 	.word	0x00010d30


	//   ....[41]....
        /*06d8*/ 	.word	0x00010d60


	//   ....[42]....
        /*06dc*/ 	.word	0x00010d70


	//   ....[43]....
        /*06e0*/ 	.word	0x00010da0


	//   ....[44]....
        /*06e4*/ 	.word	0x00010dc0


	//   ....[45]....
        /*06e8*/ 	.word	0x00010df0


	//   ....[46]....
        /*06ec*/ 	.word	0x00010e00


	//   ....[47]....
        /*06f0*/ 	.word	0x00010e30


	//   ....[48]....
        /*06f4*/ 	.word	0x00010e40


	//   ....[49]....
        /*06f8*/ 	.word	0x000112b0


	//   ....[50]....
        /*06fc*/ 	.word	0x000112c0


	//   ....[51]....
        /*0700*/ 	.word	0x000112d0


	//   ....[52]....
        /*0704*/ 	.word	0x00011320


	//   ....[53]....
        /*0708*/ 	.word	0x00011840


	//   ....[54]....
        /*070c*/ 	.word	0x00011850


	//   ....[55]....
        /*0710*/ 	.word	0x00011860


	//   ....[56]....
        /*0714*/ 	.word	0x00011880


	//   ....[57]....
        /*0718*/ 	.word	0x000118a0


	//   ....[58]....
        /*071c*/ 	.word	0x000118c0


	//   ....[59]....
        /*0720*/ 	.word	0x000119b0


	//   ....[60]....
        /*0724*/ 	.word	0x000119c0


	//   ....[61]....
        /*0728*/ 	.word	0x00012230


	//   ....[62]....
        /*072c*/ 	.word	0x00012260


	//   ....[63]....
        /*0730*/ 	.word	0x000122a0


	//   ....[64]....
        /*0734*/ 	.word	0x000122d0


	//   ....[65]....
        /*0738*/ 	.word	0x000122f0


	//   ....[66]....
        /*073c*/ 	.word	0x00012300


	//   ....[67]....
        /*0740*/ 	.word	0x00012310


	//   ....[68]....
        /*0744*/ 	.word	0x00012330


	//   ....[69]....
        /*0748*/ 	.word	0x00012490


	//   ....[70]....
        /*074c*/ 	.word	0x00012630


	//   ....[71]....
        /*0750*/ 	.word	0x00012660


	//   ....[72]....
        /*0754*/ 	.word	0x00012690


	//   ....[73]....
        /*0758*/ 	.word	0x000126d0


	//   ....[74]....
        /*075c*/ 	.word	0x00012700


	//   ....[75]....
        /*0760*/ 	.word	0x00012740


	//   ....[76]....
        /*0764*/ 	.word	0x00012880


	//   ....[77]....
        /*0768*/ 	.word	0x000128b0


	//   ....[78]....
        /*076c*/ 	.word	0x000128e0


	//   ....[79]....
        /*0770*/ 	.word	0x00012910


	//   ....[80]....
        /*0774*/ 	.word	0x00012940


	//   ....[81]....
        /*0778*/ 	.word	0x00012980


	//   ....[82]....
        /*077c*/ 	.word	0x00012a10


	//   ....[83]....
        /*0780*/ 	.word	0x00012a70


	//   ....[84]....
        /*0784*/ 	.word	0x00012b10


	//   ....[85]....
        /*0788*/ 	.word	0x00014bc0


	//   ....[86]....
        /*078c*/ 	.word	0x00014bf0


	//   ....[87]....
        /*0790*/ 	.word	0x00014c00


	//   ....[88]....
        /*0794*/ 	.word	0x00014ca0


	//   ....[89]....
        /*0798*/ 	.word	0x00014cd0


	//   ....[90]....
        /*079c*/ 	.word	0x00014ce0


	//   ....[91]....
        /*07a0*/ 	.word	0x00014d00


	//   ....[92]....
        /*07a4*/ 	.word	0x00014d10


	//   ....[93]....
        /*07a8*/ 	.word	0x00014d70


	//   ....[94]....
        /*07ac*/ 	.word	0x00014dc0


	//   ....[95]....
        /*07b0*/ 	.word	0x00015210


	//   ....[96]....
        /*07b4*/ 	.word	0x00015220


	//   ....[97]....
        /*07b8*/ 	.word	0x00015240


	//   ....[98]....
        /*07bc*/ 	.word	0x000152d0


	//   ....[99]....
        /*07c0*/ 	.word	0x000152e0


	//   ....[100]....
        /*07c4*/ 	.word	0x00015350


	//   ....[101]....
        /*07c8*/ 	.word	0x00015360


	//   ....[102]....
        /*07cc*/ 	.word	0x00015370


	//   ....[103]....
        /*07d0*/ 	.word	0x00015380


	//   ....[104]....
        /*07d4*/ 	.word	0x00015440


	//   ....[105]....
        /*07d8*/ 	.word	0x00015ce0


	//   ....[106]....
        /*07dc*/ 	.word	0x00015d10


	//   ....[107]....
        /*07e0*/ 	.word	0x00015da0


	//   ....[108]....
        /*07e4*/ 	.word	0x00015db0


	//   ....[109]....
        /*07e8*/ 	.word	0x00015e20


	//   ....[110]....
        /*07ec*/ 	.word	0x00015e30


	//   ....[111]....
        /*07f0*/ 	.word	0x00015e40


	//   ....[112]....
        /*07f4*/ 	.word	0x00015e50


	//   ....[113]....
        /*07f8*/ 	.word	0x00015f30


	//   ....[114]....
        /*07fc*/ 	.word	0x00015f40


	//   ....[115]....
        /*0800*/ 	.word	0x00015f50


	//   ....[116]....
        /*0804*/ 	.word	0x00015f60


	//   ....[117]....
        /*0808*/ 	.word	0x000169f0


	//   ....[118]....
        /*080c*/ 	.word	0x00016a00


	//   ....[119]....
        /*0810*/ 	.word	0x00016a20


	//   ....[120]....
        /*0814*/ 	.word	0x00016a70


	//   ....[121]....
        /*0818*/ 	.word	0x00016a80


	//   ....[122]....
        /*081c*/ 	.word	0x00016ac0


	//   ....[123]....
        /*0820*/ 	.word	0x00016ad0


	//   ....[124]....
        /*0824*/ 	.word	0x00016ae0


	//   ....[125]....
        /*0828*/ 	.word	0x00016b20


	//   ....[126]....
        /*082c*/ 	.word	0x00016b60


	//   ....[127]....
        /*0830*/ 	.word	0x00016fc0


	//   ....[128]....
        /*0834*/ 	.word	0x00016fd0


	//   ....[129]....
        /*0838*/ 	.word	0x00016fe0


	//   ....[130]....
        /*083c*/ 	.word	0x00017020


	//   ....[131]....
        /*0840*/ 	.word	0x00017030


	//   ....[132]....
        /*0844*/ 	.word	0x00017070


	//   ....[133]....
        /*0848*/ 	.word	0x00017080


	//   ....[134]....
        /*084c*/ 	.word	0x00017090


	//   ....[135]....
        /*0850*/ 	.word	0x000170d0


	//   ....[136]....
        /*0854*/ 	.word	0x00017110


	//   ....[137]....
        /*0858*/ 	.word	0x000181c0


	//   ....[138]....
        /*085c*/ 	.word	0x000181d0


	//   ....[139]....
        /*0860*/ 	.word	0x00018200


	//   ....[140]....
        /*0864*/ 	.word	0x00018230


	//   ....[141]....
        /*0868*/ 	.word	0x00018260


	//   ....[142]....
        /*086c*/ 	.word	0x00018270


	//   ....[143]....
        /*0870*/ 	.word	0x000182a0


	//   ....[144]....
        /*0874*/ 	.word	0x000182e0


	//   ....[145]....
        /*0878*/ 	.word	0x00018410


	//   ....[146]....
        /*087c*/ 	.word	0x00018440


	//   ....[147]....
        /*0880*/ 	.word	0x00018470


	//   ....[148]....
        /*0884*/ 	.word	0x000184a0


	//   ....[149]....
        /*0888*/ 	.word	0x000184d0


	//   ....[150]....
        /*088c*/ 	.word	0x00018510


	//   ....[151]....
        /*0890*/ 	.word	0x000185b0


	//   ....[152]....
        /*0894*/ 	.word	0x00018620


	//   ....[153]....
        /*0898*/ 	.word	0x00018660


	//   ....[154]....
        /*089c*/ 	.word	0x00018d30


	//   ....[155]....
        /*08a0*/ 	.word	0x00019430


	//   ....[156]....
        /*08a4*/ 	.word	0x00019520


	//   ....[157]....
        /*08a8*/ 	.word	0x000195f0


	//   ....[158]....
        /*08ac*/ 	.word	0x00019660


	//   ....[159]....
        /*08b0*/ 	.word	0x00019740


	//   ....[160]....
        /*08b4*/ 	.word	0x000197e0


	//   ....[161]....
        /*08b8*/ 	.word	0x00019880


	//   ....[162]....
        /*08bc*/ 	.word	0x00019900


	//   ....[163]....
        /*08c0*/ 	.word	0x000199a0


	//   ....[164]....
        /*08c4*/ 	.word	0x00019a00


	//   ....[165]....
        /*08c8*/ 	.word	0x00019ad0


	//   ....[166]....
        /*08cc*/ 	.word	0x00019bd0


	//   ....[167]....
        /*08d0*/ 	.word	0x00019c80


	//   ....[168]....
        /*08d4*/ 	.word	0x00019d00


	//   ....[169]....
        /*08d8*/ 	.word	0x00019df0


	//   ....[170]....
        /*08dc*/ 	.word	0x00019e50


	//   ....[171]....
        /*08e0*/ 	.word	0x00019f30


	//   ....[172]....
        /*08e4*/ 	.word	0x00019f90


	//   ....[173]....
        /*08e8*/ 	.word	0x0001a030


	//   ....[174]....
        /*08ec*/ 	.word	0x0001a0d0


	//   ....[175]....
        /*08f0*/ 	.word	0x0001a1a0


	//   ....[176]....
        /*08f4*/ 	.word	0x0001a250


	//   ....[177]....
        /*08f8*/ 	.word	0x0001a2c0


	//   ....[178]....
        /*08fc*/ 	.word	0x0001a320


	//   ....[179]....
        /*0900*/ 	.word	0x0001a3f0


	//   ....[180]....
        /*0904*/ 	.word	0x0001a450


	//   ....[181]....
        /*0908*/ 	.word	0x0001a530


	//   ....[182]....
        /*090c*/ 	.word	0x0001a590


	//   ....[183]....
        /*0910*/ 	.word	0x0001a670


	//   ....[184]....
        /*0914*/ 	.word	0x0001a6d0


	//   ....[185]....
        /*0918*/ 	.word	0x0001a7c0


	//   ....[186]....
        /*091c*/ 	.word	0x0001a820


	//   ....[187]....
        /*0920*/ 	.word	0x0001a8e0


	//   ....[188]....
        /*0924*/ 	.word	0x0001aa30


	//   ....[189]....
        /*0928*/ 	.word	0x0001aae0


	//   ....[190]....
        /*092c*/ 	.word	0x0001ab90


	//   ....[191]....
        /*0930*/ 	.word	0x0001ac30


	//   ....[192]....
        /*0934*/ 	.word	0x0001ace0


	//   ....[193]....
        /*0938*/ 	.word	0x0001ad80


	//   ....[194]....
        /*093c*/ 	.word	0x0001ae30


	//   ....[195]....
        /*0940*/ 	.word	0x0001aed0


	//   ....[196]....
        /*0944*/ 	.word	0x0001af40


	//   ....[197]....
        /*0948*/ 	.word	0x0001b000


	//   ....[198]....
        /*094c*/ 	.word	0x0001b100


	//   ....[199]....
        /*0950*/ 	.word	0x0001b190


	//   ....[200]....
        /*0954*/ 	.word	0x0001b1f0


	//   ....[201]....
        /*0958*/ 	.word	0x0001b2a0


	//   ....[202]....
        /*095c*/ 	.word	0x0001b300


	//   ....[203]....
        /*0960*/ 	.word	0x0001b3b0


	//   ....[204]....
        /*0964*/ 	.word	0x0001b410


	//   ....[205]....
        /*0968*/ 	.word	0x0001b4c0


	//   ....[206]....
        /*096c*/ 	.word	0x0001b520


	//   ....[207]....
        /*0970*/ 	.word	0x0001b5d0


	//   ....[208]....
        /*0974*/ 	.word	0x0001b830


	//----- nvinfo : EIATTR_REG_RECONFIG
	.align		4
.L_1512:
        /*0978*/ 	.byte	0x01, 0x54
	.zero		2


	//----- nvinfo : EIATTR_SYSCALL_OFFSETS
	.align		4
        /*097c*/ 	.byte	0x04, 0x46
        /*097e*/ 	.short	(.L_1514 - .L_1513)


	//   ....[0]....
.L_1513:
        /*0980*/ 	.word	0x00001c60


	//   ....[1]....
        /*0984*/ 	.word	0x00013e00


	//   ....[2]....
        /*0988*/ 	.word	0x00013f70


	//   ....[3]....
        /*098c*/ 	.word	0x000140c0


	//   ....[4]....
        /*0990*/ 	.word	0x00014200


	//   ....[5]....
        /*0994*/ 	.word	0x000157d0


	//----- nvinfo : EIATTR_MBARRIER_INSTR_OFFSETS
	.align		4
.L_1514:
        /*0998*/ 	.byte	0x04, 0x39
        /*099a*/ 	.short	(.L_1516 - .L_1515)


	//   ....[0]....
.L_1515:
        /*099c*/ 	.word	0x00000180
        /*09a0*/ 	.word	0x000000ff
        /*09a4*/ 	.word	0x00013200
        /*09a8*/ 	.short	0x0100
        /*09aa*/ 	.byte	0x08
	.zero		1


	//   ....[1]....
        /*09ac*/ 	.word	0x00000190
        /*09b0*/ 	.word	0x000000ff
        /*09b4*/ 	.word	0x00013220
        /*09b8*/ 	.short	0x0100
        /*09ba*/ 	.byte	0x08
	.zero		1


	//   ....[2]....
        /*09bc*/ 	.word	0x00000280
        /*09c0*/ 	.word	0x000000ff
        /*09c4*/ 	.word	0x00013230
        /*09c8*/ 	.short	0x0100
        /*09ca*/ 	.byte	0x08
	.zero		1


	//   ....[3]....
        /*09cc*/ 	.word	0x00000290
        /*09d0*/ 	.word	0x000000ff
        /*09d4*/ 	.word	0x00013240
        /*09d8*/ 	.short	0x0100
        /*09da*/ 	.byte	0x08
	.zero		1


	//   ....[4]....
        /*09dc*/ 	.word	0x000002a0
        /*09e0*/ 	.word	0x000000ff
        /*09e4*/ 	.word	0x00013238
        /*09e8*/ 	.short	0x0100
        /*09ea*/ 	.byte	0x08
	.zero		1


	//   ....[5]....
        /*09ec*/ 	.word	0x000002b0
        /*09f0*/ 	.word	0x000000ff
        /*09f4*/ 	.word	0x00013248
        /*09f8*/ 	.short	0x0100
        /*09fa*/ 	.byte	0x08
	.zero		1


	//   ....[6]....
        /*09fc*/ 	.word	0x000003e0
        /*0a00*/ 	.word	0x000000ff
        /*0a04*/ 	.word	0x00013250
        /*0a08*/ 	.short	0x0100
        /*0a0a*/ 	.byte	0x08
	.zero		1


	//   ....[7]....
        /*0a0c*/ 	.word	0x000003f0
        /*0a10*/ 	.word	0x000000ff
        /*0a14*/ 	.word	0x00013260
        /*0a18*/ 	.short	0x0100
        /*0a1a*/ 	.byte	0x08
	.zero		1


	//   ....[8]....
        /*0a1c*/ 	.word	0x00000400
        /*0a20*/ 	.word	0x000000ff
        /*0a24*/ 	.word	0x00013258
        /*0a28*/ 	.short	0x0100
        /*0a2a*/ 	.byte	0x08
	.zero		1


	//   ....[9]....
        /*0a2c*/ 	.word	0x00000410
        /*0a30*/ 	.word	0x000000ff
        /*0a34*/ 	.word	0x00013268
        /*0a38*/ 	.short	0x0100
        /*0a3a*/ 	.byte	0x08
	.zero		1


	//   ....[10]....
        /*0a3c*/ 	.word	0x00000500
        /*0a40*/ 	.word	0x000000ff
        /*0a44*/ 	.word	0x00013270
        /*0a48*/ 	.short	0x0100
        /*0a4a*/ 	.byte	0x06
	.zero		1


	//   ....[11]....
        /*0a4c*/ 	.word	0x00000510
        /*0a50*/ 	.word	0x000000ff
        /*0a54*/ 	.word	0x00013280
        /*0a58*/ 	.short	0x0100
        /*0a5a*/ 	.byte	0x06
	.zero		1


	//   ....[12]....
        /*0a5c*/ 	.word	0x00000520
        /*0a60*/ 	.word	0x000000ff
        /*0a64*/ 	.word	0x00013278
        /*0a68*/ 	.short	0x0100
        /*0a6a*/ 	.byte	0x06
	.zero		1


	//   ....[13]....
        /*0a6c*/ 	.word	0x00000530
        /*0a70*/ 	.word	0x000000ff
        /*0a74*/ 	.word	0x00013288
        /*0a78*/ 	.short	0x0100
        /*0a7a*/ 	.byte	0x06
	.zero		1


	//   ....[14]....
        /*0a7c*/ 	.word	0x00000660
        /*0a80*/ 	.word	0x000000ff
        /*0a84*/ 	.word	0x00013290
        /*0a88*/ 	.short	0x0100
        /*0a8a*/ 	.byte	0x08
	.zero		1


	//   ....[15]....
        /*0a8c*/ 	.word	0x00000670
        /*0a90*/ 	.word	0x000000ff
        /*0a94*/ 	.word	0x000132a0
        /*0a98*/ 	.short	0x0100
        /*0a9a*/ 	.byte	0x08
	.zero		1


	//   ....[16]....
        /*0a9c*/ 	.word	0x00000680
        /*0aa0*/ 	.word	0x000000ff
        /*0aa4*/ 	.word	0x00013298
        /*0aa8*/ 	.short	0x0100
        /*0aaa*/ 	.byte	0x08
	.zero		1


	//   ....[17]....
        /*0aac*/ 	.word	0x00000690
        /*0ab0*/ 	.word	0x000000ff
        /*0ab4*/ 	.word	0x000132a8
        /*0ab8*/ 	.short	0x0100
        /*0aba*/ 	.byte	0x08
	.zero		1


	//   ....[18]....
        /*0abc*/ 	.word	0x000007e0
        /*0ac0*/ 	.word	0x000000ff
        /*0ac4*/ 	.word	0x000132b0
        /*0ac8*/ 	.short	0x0100
        /*0aca*/ 	.byte	0x08
	.zero		1


	//   ....[19]....
        /*0acc*/ 	.word	0x000007f0
        /*0ad0*/ 	.word	0x000000ff
        /*0ad4*/ 	.word	0x000132c0
        /*0ad8*/ 	.short	0x0100
        /*0ada*/ 	.byte	0x08
	.zero		1


	//   ....[20]....
        /*0adc*/ 	.word	0x00000800
        /*0ae0*/ 	.word	0x000000ff
        /*0ae4*/ 	.word	0x000132b8
        /*0ae8*/ 	.short	0x0100
        /*0aea*/ 	.byte	0x08
	.zero		1


	//   ....[21]....
        /*0aec*/ 	.word	0x00000810
        /*0af0*/ 	.word	0x000000ff
        /*0af4*/ 	.word	0x000132c8
        /*0af8*/ 	.short	0x0100
        /*0afa*/ 	.byte	0x08
	.zero		1


	//   ....[22]....
        /*0afc*/ 	.word	0x00001ce0
        /*0b00*/ 	.word	0x000000ff
        /*0b04*/ 	.word	0x00013200
        /*0b08*/ 	.short	0x010a
        /*0b0a*/ 	.byte	0x2d
	.zero		1


	//   ....[23]....
        /*0b0c*/ 	.word	0x00001d60
        /*0b10*/ 	.word	0x00000003
        /*0b14*/ 	.word	0x00013230
        /*0b18*/ 	.short	0x010a
        /*0b1a*/ 	.byte	0x3f
	.zero		1


	//   ....[24]....
        /*0b1c*/ 	.word	0x00001da0
        /*0b20*/ 	.word	0x00000003
        /*0b24*/ 	.word	0x00013230
        /*0b28*/ 	.short	0x010a
        /*0b2a*/ 	.byte	0x3f
	.zero		1


	//   ....[25]....
        /*0b2c*/ 	.word	0x00002310
        /*0b30*/ 	.word	0x000000ff
        /*0b34*/ 	.word	0x00000000
        /*0b38*/ 	.short	0x0101
        /*0b3a*/ 	.byte	0x06
	.zero		1


	//   ....[26]....
        /*0b3c*/ 	.word	0x00005b60
        /*0b40*/ 	.word	0x000000ff
        /*0b44*/ 	.word	0x00013230
        /*0b48*/ 	.short	0x010a
        /*0b4a*/ 	.byte	0x17
	.zero		1


	//   ....[27]....
        /*0b4c*/ 	.word	0x00005ba0
        /*0b50*/ 	.word	0x000000ff
        /*0b54*/ 	.word	0x00013230
        /*0b58*/ 	.short	0x010a
        /*0b5a*/ 	.byte	0x17
	.zero		1


	//   ....[28]....
        /*0b5c*/ 	.word	0x00005ff0
        /*0b60*/ 	.word	0x000000ff
        /*0b64*/ 	.word	0x00013250
        /*0b68*/ 	.short	0x010a
        /*0b6a*/ 	.byte	0x0b
	.zero		1


	//   ....[29]....
        /*0b6c*/ 	.word	0x00006030
        /*0b70*/ 	.word	0x000000ff
        /*0b74*/ 	.word	0x00013250
        /*0b78*/ 	.short	0x010a
        /*0b7a*/ 	.byte	0x0b
	.zero		1


	//   ....[30]....
        /*0b7c*/ 	.word	0x000062c0
        /*0b80*/ 	.word	0x000000ff
        /*0b84*/ 	.word	0x00000000
        /*0b88*/ 	.short	0x0101
        /*0b8a*/ 	.byte	0x17
	.zero		1


	//   ....[31]....
        /*0b8c*/ 	.word	0x00009540
        /*0b90*/ 	.word	0x000000ff
        /*0b94*/ 	.word	0x00000000
        /*0b98*/ 	.short	0x0101
        /*0b9a*/ 	.byte	0x06
	.zero		1


	//   ....[32]....
        /*0b9c*/ 	.word	0x00009d10
        /*0ba0*/ 	.word	0x000000ff
        /*0ba4*/ 	.word	0x00013230
        /*0ba8*/ 	.short	0x010a
        /*0baa*/ 	.byte	0x14
	.zero		1


	//   ....[33]....
        /*0bac*/ 	.word	0x00009d50
        /*0bb0*/ 	.word	0x000000ff
        /*0bb4*/ 	.word	0x00013230
        /*0bb8*/ 	.short	0x010a
        /*0bba*/ 	.byte	0x14
	.zero		1


	//   ....[34]....
        /*0bbc*/ 	.word	0x0000a1a0
        /*0bc0*/ 	.word	0x000000ff
        /*0bc4*/ 	.word	0x00013250
        /*0bc8*/ 	.short	0x010a
        /*0bca*/ 	.byte	0x0b
	.zero		1


	//   ....[35]....
        /*0bcc*/ 	.word	0x0000a1e0
        /*0bd0*/ 	.word	0x000000ff
        /*0bd4*/ 	.word	0x00013250
        /*0bd8*/ 	.short	0x010a
        /*0bda*/ 	.byte	0x0b
	.zero		1


	//   ....[36]....
        /*0bdc*/ 	.word	0x0000a4c0
        /*0be0*/ 	.word	0x000000ff
        /*0be4*/ 	.word	0x00000000
        /*0be8*/ 	.short	0x0101
        /*0bea*/ 	.byte	0x14
	.zero		1


	//   ....[37]....
        /*0bec*/ 	.word	0x0000ba50
        /*0bf0*/ 	.word	0x000000ff
        /*0bf4*/ 	.word	0x00000000
        /*0bf8*/ 	.short	0x0101
        /*0bfa*/ 	.byte	0x06
	.zero		1


	//   ....[38]....
        /*0bfc*/ 	.word	0x0000bfc0
        /*0c00*/ 	.word	0x000000ff
        /*0c04*/ 	.word	0x00013230
        /*0c08*/ 	.short	0x010a
        /*0c0a*/ 	.byte	0x06
	.zero		1


	//   ....[39]....
        /*0c0c*/ 	.word	0x0000c000
        /*0c10*/ 	.word	0x000000ff
        /*0c14*/ 	.word	0x00013230
        /*0c18*/ 	.short	0x010a
        /*0c1a*/ 	.byte	0x06
	.zero		1


	//   ....[40]....
        /*0c1c*/ 	.word	0x0000c450
        /*0c20*/ 	.word	0x000000ff
        /*0c24*/ 	.word	0x00013250
        /*0c28*/ 	.short	0x010a
        /*0c2a*/ 	.byte	0x0b
	.zero		1


	//   ....[41]....
        /*0c2c*/ 	.word	0x0000c490
        /*0c30*/ 	.word	0x000000ff
        /*0c34*/ 	.word	0x00013250
        /*0c38*/ 	.short	0x010a
        /*0c3a*/ 	.byte	0x0b
	.zero		1


	//   ....[42]....
        /*0c3c*/ 	.word	0x0000c720
        /*0c40*/ 	.word	0x000000ff
        /*0c44*/ 	.word	0x00000000
        /*0c48*/ 	.short	0x0101
        /*0c4a*/ 	.byte	0x06
	.zero		1


	//   ....[43]....
        /*0c4c*/ 	.word	0x0000f9b0
        /*0c50*/ 	.word	0x000000ff
        /*0c54*/ 	.word	0x00000000
        /*0c58*/ 	.short	0x0101
        /*0c5a*/ 	.byte	0x06
	.zero		1


	//   ....[44]....
        /*0c5c*/ 	.word	0x0000fe50
        /*0c60*/ 	.word	0x000000ff
        /*0c64*/ 	.word	0x00013250
        /*0c68*/ 	.short	0x010a
        /*0c6a*/ 	.byte	0x0e
	.zero		1


	//   ....[45]....
        /*0c6c*/ 	.word	0x0000fe90
        /*0c70*/ 	.word	0x000000ff
        /*0c74*/ 	.word	0x00013250
        /*0c78*/ 	.short	0x010a
        /*0c7a*/ 	.byte	0x0e
	.zero		1


	//   ....[46]....
        /*0c7c*/ 	.word	0x00010510
        /*0c80*/ 	.word	0x000000ff
        /*0c84*/ 	.word	0x00000000
        /*0c88*/ 	.short	0x0101
        /*0c8a*/ 	.byte	0x04
	.zero		1


	//   ....[47]....
        /*0c8c*/ 	.word	0x00011930
        /*0c90*/ 	.word	0x00000000
        /*0c94*/ 	.word	0x00000000
        /*0c98*/ 	.short	0x0101
        /*0c9a*/ 	.byte	0x3f
	.zero		1


	//   ....[48]....
        /*0c9c*/ 	.word	0x000147c0
        /*0ca0*/ 	.word	0x00000007
        /*0ca4*/ 	.word	0x00013280
        /*0ca8*/ 	.short	0x010a
        /*0caa*/ 	.byte	0x3f
	.zero		1


	//   ....[49]....
        /*0cac*/ 	.word	0x00014e80
        /*0cb0*/ 	.word	0x00000007
        /*0cb4*/ 	.word	0x00013270
        /*0cb8*/ 	.short	0x0107
        /*0cba*/ 	.byte	0x3f
	.zero		1


	//   ....[50]....
        /*0cbc*/ 	.word	0x00014f40
        /*0cc0*/ 	.word	0x00000007
        /*0cc4*/ 	.word	0x00013270
        /*0cc8*/ 	.short	0x0101
        /*0cca*/ 	.byte	0x3f
	.zero		1


	//   ....[51]....
        /*0ccc*/ 	.word	0x00014f90
        /*0cd0*/ 	.word	0x00000007
        /*0cd4*/ 	.word	0x00013240
        /*0cd8*/ 	.short	0x010a
        /*0cda*/ 	.byte	0x3f
	.zero		1


	//   ....[52]....
        /*0cdc*/ 	.word	0x00015540
        /*0ce0*/ 	.word	0x00000007
        /*0ce4*/ 	.word	0x00013230
        /*0ce8*/ 	.short	0x0107
        /*0cea*/ 	.byte	0x3f
	.zero		1


	//   ....[53]....
        /*0cec*/ 	.word	0x00015610
        /*0cf0*/ 	.word	0x00000007
        /*0cf4*/ 	.word	0x00013230
        /*0cf8*/ 	.short	0x0101
        /*0cfa*/ 	.byte	0x3f
	.zero		1


	//   ....[54]....
        /*0cfc*/ 	.word	0x00016040
        /*0d00*/ 	.word	0x00000011
        /*0d04*/ 	.word	0x00013200
        /*0d08*/ 	.short	0x0107
        /*0d0a*/ 	.byte	0x3f
	.zero		1


	//   ....[55]....
        /*0d0c*/ 	.word	0x00016130
        /*0d10*/ 	.word	0x00000011
        /*0d14*/ 	.word	0x00013200
        /*0d18*/ 	.short	0x0101
        /*0d1a*/ 	.byte	0x3f
	.zero		1


	//   ....[56]....
        /*0d1c*/ 	.word	0x00016150
        /*0d20*/ 	.word	0x00000011
        /*0d24*/ 	.word	0x00013220
        /*0d28*/ 	.short	0x010a
        /*0d2a*/ 	.byte	0x3f
	.zero		1


	//   ....[57]....
        /*0d2c*/ 	.word	0x000166c0
        /*0d30*/ 	.word	0x00000000
        /*0d34*/ 	.word	0x00013280
        /*0d38*/ 	.short	0x010a
        /*0d3a*/ 	.byte	0x3f
	.zero		1


	//   ....[58]....
        /*0d3c*/ 	.word	0x00016c10
        /*0d40*/ 	.word	0x00000000
        /*0d44*/ 	.word	0x00013270
        /*0d48*/ 	.short	0x0107
        /*0d4a*/ 	.byte	0x3f
	.zero		1


	//   ....[59]....
        /*0d4c*/ 	.word	0x00016cd0
        /*0d50*/ 	.word	0x00000000
        /*0d54*/ 	.word	0x00013270
        /*0d58*/ 	.short	0x0101
        /*0d5a*/ 	.byte	0x3f
	.zero		1


	//   ....[60]....
        /*0d5c*/ 	.word	0x00016d20
        /*0d60*/ 	.word	0x00000000
        /*0d64*/ 	.word	0x00013240
        /*0d68*/ 	.short	0x010a
        /*0d6a*/ 	.byte	0x3f
	.zero		1


	//   ....[61]....
        /*0d6c*/ 	.word	0x00017190
        /*0d70*/ 	.word	0x00000000
        /*0d74*/ 	.word	0x00013230
        /*0d78*/ 	.short	0x0107
        /*0d7a*/ 	.byte	0x3f
	.zero		1


	//   ....[62]....
        /*0d7c*/ 	.word	0x00017250
        /*0d80*/ 	.word	0x00000000
        /*0d84*/ 	.word	0x00013230
        /*0d88*/ 	.short	0x0101
        /*0d8a*/ 	.byte	0x3f
	.zero		1


	//   ....[63]....
        /*0d8c*/ 	.word	0x000172e0
        /*0d90*/ 	.word	0x00000002
        /*0d94*/ 	.word	0x00013270
        /*0d98*/ 	.short	0x010a
        /*0d9a*/ 	.byte	0x3f
	.zero		1


	//   ....[64]....
        /*0d9c*/ 	.word	0x00017370
        /*0da0*/ 	.word	0x00000002
        /*0da4*/ 	.word	0x00013260
        /*0da8*/ 	.short	0x010a
        /*0daa*/ 	.byte	0x3f
	.zero		1


	//   ....[65]....
        /*0dac*/ 	.word	0x000177a0
        /*0db0*/ 	.word	0x00000002
        /*0db4*/ 	.word	0x00013250
        /*0db8*/ 	.short	0x0101
        /*0dba*/ 	.byte	0x3f
	.zero		1


	//   ....[66]....
        /*0dbc*/ 	.word	0x00017830
        /*0dc0*/ 	.word	0x00000002
        /*0dc4*/ 	.word	0x00000000
        /*0dc8*/ 	.short	0x0101
        /*0dca*/ 	.byte	0x3f
	.zero		1


	//   ....[67]....
        /*0dcc*/ 	.word	0x00017a10
        /*0dd0*/ 	.word	0x00000000
        /*0dd4*/ 	.word	0x00013270
        /*0dd8*/ 	.short	0x010a
        /*0dda*/ 	.byte	0x3f
	.zero		1


	//   ....[68]....
        /*0ddc*/ 	.word	0x00017aa0
        /*0de0*/ 	.word	0x00000000
        /*0de4*/ 	.word	0x00013260
        /*0de8*/ 	.short	0x010a
        /*0dea*/ 	.byte	0x3f
	.zero		1


	//   ....[69]....
        /*0dec*/ 	.word	0x00017ef0
        /*0df0*/ 	.word	0x00000000
        /*0df4*/ 	.word	0x00013250
        /*0df8*/ 	.short	0x0101
        /*0dfa*/ 	.byte	0x3f
	.zero		1


	//   ....[70]....
        /*0dfc*/ 	.word	0x00017f70
        /*0e00*/ 	.word	0x00000000
        /*0e04*/ 	.word	0x00000000
        /*0e08*/ 	.short	0x0101
        /*0e0a*/ 	.byte	0x3f
	.zero		1


	//   ....[71]....
        /*0e0c*/ 	.word	0x00018cb0
        /*0e10*/ 	.word	0x00000005
        /*0e14*/ 	.word	0x00013220
        /*0e18*/ 	.short	0x010a
        /*0e1a*/ 	.byte	0x3f
	.zero		1


	//   ....[72]....
        /*0e1c*/ 	.word	0x00018e50
        /*0e20*/ 	.word	0x00000004
        /*0e24*/ 	.word	0x00013240
        /*0e28*/ 	.short	0x010a
        /*0e2a*/ 	.byte	0x3f
	.zero		1


	//   ....[73]....
        /*0e2c*/ 	.word	0x00018f00
        /*0e30*/ 	.word	0x00000005
        /*0e34*/ 	.word	0x00013240
        /*0e38*/ 	.short	0x010a
        /*0e3a*/ 	.byte	0x3f
	.zero		1


	//   ....[74]....
        /*0e3c*/ 	.word	0x00018f40
        /*0e40*/ 	.word	0x00000004
        /*0e44*/ 	.word	0x00013260
        /*0e48*/ 	.short	0x010a
        /*0e4a*/ 	.byte	0x3f
	.zero		1


	//   ....[75]....
        /*0e4c*/ 	.word	0x00018f80
        /*0e50*/ 	.word	0x00000005
        /*0e54*/ 	.word	0x00013260
        /*0e58*/ 	.short	0x010a
        /*0e5a*/ 	.byte	0x3f
	.zero		1


	//   ....[76]....
        /*0e5c*/ 	.word	0x00018fc0
        /*0e60*/ 	.word	0x00000004
        /*0e64*/ 	.word	0x00013280
        /*0e68*/ 	.short	0x010a
        /*0e6a*/ 	.byte	0x3f
	.zero		1


	//   ....[77]....
        /*0e6c*/ 	.word	0x00019000
        /*0e70*/ 	.word	0x00000005
        /*0e74*/ 	.word	0x00013280
        /*0e78*/ 	.short	0x010a
        /*0e7a*/ 	.byte	0x3f
	.zero		1


	//   ....[78]....
        /*0e7c*/ 	.word	0x00019070
        /*0e80*/ 	.word	0x00000003
        /*0e84*/ 	.word	0x00013200
        /*0e88*/ 	.short	0x010a
        /*0e8a*/ 	.byte	0x3f
	.zero		1


	//   ....[79]....
        /*0e8c*/ 	.word	0x000190c0
        /*0e90*/ 	.word	0x00000003
        /*0e94*/ 	.word	0x00013230
        /*0e98*/ 	.short	0x010a
        /*0e9a*/ 	.byte	0x3f
	.zero		1


	//   ....[80]....
        /*0e9c*/ 	.word	0x00019120
        /*0ea0*/ 	.word	0x00000006
        /*0ea4*/ 	.word	0x00013230
        /*0ea8*/ 	.short	0x010a
        /*0eaa*/ 	.byte	0x3f
	.zero		1


	//   ....[81]....
        /*0eac*/ 	.word	0x00019180
        /*0eb0*/ 	.word	0x00000006
        /*0eb4*/ 	.word	0x00013250
        /*0eb8*/ 	.short	0x010a
        /*0eba*/ 	.byte	0x3f
	.zero		1


	//   ....[82]....
        /*0ebc*/ 	.word	0x000191e0
        /*0ec0*/ 	.word	0x00000006
        /*0ec4*/ 	.word	0x00013230
        /*0ec8*/ 	.short	0x010a
        /*0eca*/ 	.byte	0x3f
	.zero		1


	//   ....[83]....
        /*0ecc*/ 	.word	0x00019240
        /*0ed0*/ 	.word	0x00000006
        /*0ed4*/ 	.word	0x00013250
        /*0ed8*/ 	.short	0x010a
        /*0eda*/ 	.byte	0x3f
	.zero		1


	//   ....[84]....
        /*0edc*/ 	.word	0x000192a0
        /*0ee0*/ 	.word	0x00000006
        /*0ee4*/ 	.word	0x00013230
        /*0ee8*/ 	.short	0x010a
        /*0eea*/ 	.byte	0x3f
	.zero		1


	//   ....[85]....
        /*0eec*/ 	.word	0x00019300
        /*0ef0*/ 	.word	0x00000006
        /*0ef4*/ 	.word	0x00013250
        /*0ef8*/ 	.short	0x010a
        /*0efa*/ 	.byte	0x3f
	.zero		1


	//   ....[86]....
        /*0efc*/ 	.word	0x00019360
        /*0f00*/ 	.word	0x00000007
        /*0f04*/ 	.word	0x00013250
        /*0f08*/ 	.short	0x010a
        /*0f0a*/ 	.byte	0x3f
	.zero		1


	//   ....[87]....
        /*0f0c*/ 	.word	0x00019470
        /*0f10*/ 	.word	0x00000007
        /*0f14*/ 	.word	0x00013280
        /*0f18*/ 	.short	0x010a
        /*0f1a*/ 	.byte	0x3f
	.zero		1


	//   ....[88]....
        /*0f1c*/ 	.word	0x00019b20
        /*0f20*/ 	.word	0x00000007
        /*0f24*/ 	.word	0x00013240
        /*0f28*/ 	.short	0x010a
        /*0f2a*/ 	.byte	0x3f
	.zero		1


	//   ....[89]....
        /*0f2c*/ 	.word	0x0001a920
        /*0f30*/ 	.word	0x00000011
        /*0f34*/ 	.word	0x00013220
        /*0f38*/ 	.short	0x010a
        /*0f3a*/ 	.byte	0x3f
	.zero		1


	//   ....[90]....
        /*0f3c*/ 	.word	0x0001a980
        /*0f40*/ 	.word	0x00000000
        /*0f44*/ 	.word	0x00013280
        /*0f48*/ 	.short	0x010a
        /*0f4a*/ 	.byte	0x3f
	.zero		1


	//   ....[91]....
        /*0f4c*/ 	.word	0x0001b050
        /*0f50*/ 	.word	0x00000000
        /*0f54*/ 	.word	0x00013240
        /*0f58*/ 	.short	0x010a
        /*0f5a*/ 	.byte	0x3f
	.zero		1


	//   ....[92]....
        /*0f5c*/ 	.word	0x0001b610
        /*0f60*/ 	.word	0x00000002
        /*0f64*/ 	.word	0x00013270
        /*0f68*/ 	.short	0x010a
        /*0f6a*/ 	.byte	0x3f
	.zero		1


	//   ....[93]....
        /*0f6c*/ 	.word	0x0001b660
        /*0f70*/ 	.word	0x00000002
        /*0f74*/ 	.word	0x00013260
        /*0f78*/ 	.short	0x010a
        /*0f7a*/ 	.byte	0x3f
	.zero		1


	//   ....[94]....
        /*0f7c*/ 	.word	0x0001b6b0
        /*0f80*/ 	.word	0x00000000
        /*0f84*/ 	.word	0x00013270
        /*0f88*/ 	.short	0x010a
        /*0f8a*/ 	.byte	0x3f
	.zero		1


	//   ....[95]....
        /*0f8c*/ 	.word	0x0001b700
        /*0f90*/ 	.word	0x00000000
        /*0f94*/ 	.word	0x00013260
        /*0f98*/ 	.short	0x010a
        /*0f9a*/ 	.byte	0x3f
	.zero		1


	//   ....[96]....
        /*0f9c*/ 	.word	0x0001b750
        /*0fa0*/ 	.word	0x00000005
        /*0fa4*/ 	.word	0x00013220
        /*0fa8*/ 	.short	0x010a
        /*0faa*/ 	.byte	0x3f
	.zero		1


	//   ....[97]....
        /*0fac*/ 	.word	0x0001b8f0
        /*0fb0*/ 	.word	0x00000004
        /*0fb4*/ 	.word	0x00013240
        /*0fb8*/ 	.short	0x010a
        /*0fba*/ 	.byte	0x3f
	.zero		1


	//   ....[98]....
        /*0fbc*/ 	.word	0x0001b940
        /*0fc0*/ 	.word	0x00000005
        /*0fc4*/ 	.word	0x00013240
        /*0fc8*/ 	.short	0x010a
        /*0fca*/ 	.byte	0x3f
	.zero		1


	//   ....[99]....
        /*0fcc*/ 	.word	0x0001b990
        /*0fd0*/ 	.word	0x00000004
        /*0fd4*/ 	.word	0x00013260
        /*0fd8*/ 	.short	0x010a
        /*0fda*/ 	.byte	0x3f
	.zero		1


	//   ....[100]....
        /*0fdc*/ 	.word	0x0001b9e0
        /*0fe0*/ 	.word	0x00000005
        /*0fe4*/ 	.word	0x00013260
        /*0fe8*/ 	.short	0x010a
        /*0fea*/ 	.byte	0x3f
	.zero		1


	//   ....[101]....
        /*0fec*/ 	.word	0x0001ba30
        /*0ff0*/ 	.word	0x00000004
        /*0ff4*/ 	.word	0x00013280
        /*0ff8*/ 	.short	0x010a
        /*0ffa*/ 	.byte	0x3f
	.zero		1


	//----- nvinfo : EIATTR_NUM_MBARRIERS
	.align		4
.L_1516:
        /*0ffc*/ 	.byte	0x03, 0x38
        /*0ffe*/ 	.short	0x0016


	//----- nvinfo : EIATTR_EXIT_INSTR_OFFSETS
	.align		4
        /*1000*/ 	.byte	0x04, 0x1c
        /*1002*/ 	.short	(.L_1518 - .L_1517)


	//   ....[0]....
.L_1517:
        /*1004*/ 	.word	0x00000980


	//   ....[1]....
        /*1008*/ 	.word	0x00012440


	//   ....[2]....
        /*100c*/ 	.word	0x00019050


	//----- nvinfo : EIATTR_MAX_THREADS
	.align		4
.L_1518:
        /*1010*/ 	.byte	0x04, 0x05
        /*1012*/ 	.short	(.L_1520 - .L_1519)
.L_1519:
        /*1014*/ 	.word	0x00000200
        /*1018*/ 	.word	0x00000001
        /*101c*/ 	.word	0x00000001


	//----- nvinfo : EIATTR_CRS_STACK_SIZE
	.align		4
.L_1520:
        /*1020*/ 	.byte	0x04, 0x1e
        /*1022*/ 	.short	(.L_1522 - .L_1521)
.L_1521:
        /*1024*/ 	.word	0x00000000


	//----- nvinfo : EIATTR_CBANK_PARAM_SIZE
	.align		4
.L_1522:
        /*1028*/ 	.byte	0x03, 0x19
        /*102a*/ 	.short	0x0af0


	//----- nvinfo : EIATTR_PARAM_CBANK
	.align		4
        /*102c*/ 	.byte	0x04, 0x0a
        /*102e*/ 	.short	(.L_1524 - .L_1523)
	.align		4
.L_1523:
        /*1030*/ 	.word	index@(.nv.constant0._ZN7cutlass13device_kernelIN5flash11enable_sm90INS1_16FlashAttnFwdSm90INS1_25CollectiveMainloopFwdSm90ILi2EN4cute5tupleIJNS5_1CILi1EEES8_S8_EEENS6_IJNS7_ILi192EEENS7_ILi160EEENS7_ILi64EEEEEELi64ENS_12float_e4m3_tEfNS_4arch4Sm90ELb0ELb1ELb0ELb1ELb1ELb0ELb0ELb1ELb1ELb1ELb0ELb0EEENS1_21CollectiveEpilogueFwdINS6_IJSA_SC_SB_EEES9_NS_10bfloat16_tESG_Li384ELb1ELb1ELb0ELb1EEENS1_36VarlenDynamicPersistentTileSchedulerILi192ELi160ELi384ELi128ELb0ELb1ELb1ELb1ELb0ELb1EEEEEEEEEvNT_6ParamsE)
        /*1034*/ 	.short	0x0210
        /*1036*/ 	.short	0x0af0


	//----- nvinfo : EIATTR_SW_WAR
	.align		4
.L_1524:
        /*1038*/ 	.byte	0x04, 0x36
        /*103a*/ 	.short	(.L_1526 - .L_1525)
.L_1525:
        /*103c*/ 	.word	0x00000008
.L_1526:


//--------------------- .nv.info._ZN7cutlass13device_kernelIN5flash11enable_sm90INS1_16FlashAttnFwdSm90INS1_25CollectiveMainloopFwdSm90ILi2EN4cute5tupleIJNS5_1CILi1EEES8_S8_EEENS6_IJNS7_ILi192EEENS7_ILi160EEENS7_ILi64EEEEEELi64ENS_12float_e4m3_tEfNS_4arch4Sm90ELb0ELb1ELb0ELb1ELb1ELb1ELb0ELb1ELb1ELb1ELb0ELb0EEENS1_21CollectiveEpilogueFwdINS6_IJSA_SC_SB_EEES9_NS_10bfloat16_tESG_Li384ELb1ELb1ELb0ELb1EEENS1_36VarlenDynamicPersistentTileSchedulerILi192ELi160ELi384ELi128ELb0ELb1ELb1ELb1ELb0ELb1EEEEEEEEEvNT_6ParamsE --------------------------
	.section	.nv.info._ZN7cutlass13device_kernelIN5flash11enable_sm90INS1_16FlashAttnFwdSm90INS1_25CollectiveMainloopFwdSm90ILi2EN4cute5tupleIJNS5_1CILi1EEES8_S8_EEENS6_IJNS7_ILi192EEENS7_ILi160EEENS7_ILi64EEEEEELi64ENS_12float_e4m3_tEfNS_4arch4Sm90ELb0ELb1ELb0ELb1ELb1ELb1ELb0ELb1ELb1ELb1ELb0ELb0EEENS1_21CollectiveEpilogueFwdINS6_IJSA_SC_SB_EEES9_NS_10bfloat16_tESG_Li384ELb1ELb1ELb0ELb1EEENS1_36VarlenDynamicPersistentTileSchedulerILi192ELi160ELi384ELi128ELb0ELb1ELb1ELb1ELb0ELb1EEEEEEEEEvNT_6ParamsE,"",@"SHT_CUDA_INFO"
	.sectionflags	@""
	.align	4


	//----- nvinfo : EIATTR_CUDA_API_VERSION
	.align		4
        /*0000*/ 	.byte	0x04, 0x37
        /*0002*/ 	.short	(.L_1528 - .L_1527)
.L_1527:
        /*0004*/ 	.word	0x00000082


	//----- nvinfo : EIATTR_KPARAM_INFO
	.align		4
.L_1528:
        /*0008*/ 	.byte	0x04, 0x17
        /*000a*/ 	.short	(.L_1530 - .L_1529)
.L_1529:
        /*000c*/ 	.word	0x00000000
        /*0010*/ 	.short	0x0000
        /*0012*/ 	.short	0x0070
        /*0014*/ 	.byte	0x00, 0xf0, 0x01, 0x2a


	//----- nvinfo : EIATTR_SPARSE_MMA_MASK
	.align		4
.L_1530:
        /*0018*/ 	.byte	0x03, 0x50
        /*001a*/ 	.short	0x0000


	//----- nvinfo : EIATTR_MAXREG_COUNT
	.align		4
        /*001c*/ 	.byte	0x03, 0x1b
        /*001e*/ 	.short	0x0080


	//----- nvinfo : EIATTR_NUM_BARRIERS
	.align		4
        /*0020*/ 	.byte	0x02, 0x4c
        /*0022*/ 	.byte	0x10
	.zero		1


	//----- nvinfo : EIATTR_EXTERNS
	.align		4
        /*0024*/ 	.byte	0x04, 0x0f
        /*0026*/ 	.short	(.L_1532 - .L_1531)


	//   ....[0]....
	.align		4
.L_1531:
        /*0028*/ 	.word	index@(__assertfail)


	//----- nvinfo : EIATTR_ANNOTATIONS
	.align		4
.L_1532:
        /*002c*/ 	.byte	0x04, 0x55
        /*002e*/ 	.short	(.L_1534 - .L_1533)


	//   ....[0]....
.L_1533:
        /* <DEDUP_REMOVED lines=128> */


	//----- nvinfo : EIATTR_MERCURY_ISA_VERSION
	.align		4
.L_1534:
        /*0820*/ 	.byte	0x03, 0x5f
        /*0822*/ 	.short	0x0101


	//----- nvinfo : EIATTR_UNUSED_LOAD_BYTE_OFFSET
	.align		4
        /*0824*/ 	.byte	0x04, 0x44
        /*0826*/ 	.short	(.L_1536 - .L_1535)


	//   ....[0]....
.L_1535:
        /*0828*/ 	.word	0x00000a40
        /*082c*/ 	.word	0x0000fff0


	//   ....[1]....
        /*0830*/ 	.word	0x00018460
        /*0834*/ 	.word	0x0000fff0


	//----- nvinfo : EIATTR_INT_WARP_WIDE_INSTR_OFFSETS
	.align		4
.L_1536:
        /*0838*/ 	.byte	0x04, 0x31
        /*083a*/ 	.short	(.L_1538 - .L_1537)


	//   ....[0]....
.L_1537:
        /*083c*/ 	.word	0x00000120


	//   ....[1]....
        /*0840*/ 	.word	0x00000160


	//   ....[2]....
        /*0844*/ 	.word	0x00000220


	//   ....[3]....
        /*0848*/ 	.word	0x0001cc70


	//   ....[4]....
        /*084c*/ 	.word	0x0001cd00


	//   ....[5]....
        /*0850*/ 	.word	0x00020a00


	//   ....[6]....
        /*0854*/ 	.word	0x00020a90


	//----- nvinfo : EIATTR_COOP_GROUP_MASK_REGIDS
	.align		4
.L_1538:
        /*0858*/ 	.byte	0x04, 0x29
        /*085a*/ 	.short	(.L_1540 - .L_1539)


	//   ....[0]....
.L_1539:
        /*085c*/ 	.word	0xffffffff


	//   ....[1]....
        /*0860*/ 	.word	0xffffffff


	//   ....[2]....
        /*0864*/ 	.word	0xffffffff


	//   ....[3]....
        /*0868*/ 	.word	0xffffffff


	//   ....[4]....
        /*086c*/ 	.word	0xffffffff


	//   ....[5]....
        /*0870*/ 	.word	0xffffffff


	//   ....[6]....
        /*0874*/ 	.word	0xffffffff


	//   ....[7]....
        /*0878*/ 	.word	0xffffffff


	//   ....[8]....
        /*087c*/ 	.word	0xffffffff


	//   ....[9]....
        /*0880*/ 	.word	0xffffffff


	//   ....[10]....
        /*0884*/ 	.word	0xffffffff


	//   ....[11]....
        /*0888*/ 	.word	0xffffffff


	//   ....[12]....
        /*088c*/ 	.word	0xffffffff


	//   ....[13]....
        /*0890*/ 	.word	0xffffffff


	//   ....[14]....
        /*0894*/ 	.word	0xffffffff


	//   ....[15]....
        /*0898*/ 	.word	0xffffffff


	//   ....[16]....
        /*089c*/ 	.word	0xffffffff


	//   ....[17]....
        /*08a0*/ 	.word	0xffffffff


	//   ....[18]....
        /*08a4*/ 	.word	0xffffffff


	//   ....[19]....
        /*08a8*/ 	.word	0xffffffff


	//   ....[20]....
        /*08ac*/ 	.word	0xffffffff


	//   ....[21]....
        /*08b0*/ 	.word	0xffffffff


	//   ....[22]....
        /*08b4*/ 	.word	0xffffffff


	//   ....[23]....
        /*08b8*/ 	.word	0xffffffff


	//   ....[24]....
        /*08bc*/ 	.word	0xffffffff


	//   ....[25]....
        /*08c0*/ 	.word	0xffffffff


	//   ....[26]....
        /*08c4*/ 	.word	0xffffffff


	//   ....[27]....
        /*08c8*/ 	.word	0xffffffff


	//   ....[28]....
        /*08cc*/ 	.word	0xffffffff


	//   ....[29]....
        /*08d0*/ 	.word	0xffffffff


	//   ....[30]....
        /*08d4*/ 	.word	0xffffffff


	//   ....[31]....
        /*08d8*/ 	.word	0xffffffff


	//   ....[32]....
        /*08dc*/ 	.word	0xffffffff


	//   ....[33]....
        /*08e0*/ 	.word	0xffffffff


	//   ....[34]....
        /*08e4*/ 	.word	0xffffffff


	//   ....[35]....
        /*08e8*/ 	.word	0xffffffff


	//   ....[36]....
        /*08ec*/ 	.word	0xffffffff


	//   ....[37]....
        /*08f0*/ 	.word	0xffffffff


	//   ....[38]....
        /*08f4*/ 	.word	0xffffffff


	//   ....[39]....
        /*08f8*/ 	.word	0xffffffff


	//   ....[40]....
        /*08fc*/ 	.word	0xffffffff


	//   ....[41]....
        /*0900*/ 	.word	0xffffffff


	//   ....[42]....
        /*0904*/ 	.word	0xffffffff


	//   ....[43]....
        /*0908*/ 	.word	0xffffffff


	//   ....[44]....
        /*090c*/ 	.word	0xffffffff


	//   ....[45]....
        /*0910*/ 	.word	0xffffffff


	//   ....[46]....
        /*0914*/ 	.word	0xffffffff


	//   ....[47]....
        /*0918*/ 	.word	0xffffffff


	//   ....[48]....
        /*091c*/ 	.word	0xffffffff


	//   ....[49]....
        /*0920*/ 	.word	0xffffffff


	//   ....[50]....
        /*0924*/ 	.word	0xffffffff


	//   ....[51]....
        /*0928*/ 	.word	0xffffffff


	//   ....[52]....
        /*092c*/ 	.word	0xffffffff


	//   ....[53]....
        /*0930*/ 	.word	0xffffffff


	//   ....[54]....
        /*0934*/ 	.word	0xffffffff


	//   ....[55]....
        /*0938*/ 	.word	0xffffffff


	//   ....[56]....
        /*093c*/ 	.word	0xffffffff


	//   ....[57]....
        /*0940*/ 	.word	0xffffffff


	//   ....[58]....
        /*0944*/ 	.word	0xffffffff


	//   ....[59]....
        /*0948*/ 	.word	0xffffffff


	//   ....[60]....
        /*094c*/ 	.word	0xffffffff


	//   ....[61]....
        /*0950*/ 	.word	0xffffffff


	//   ....[62]....
        /*0954*/ 	.word	0xffffffff


	//   ....[63]....
        /*0958*/ 	.word	0xffffffff


	//   ....[64]....
        /*095c*/ 	.word	0xffffffff


	//   ....[65]....
        /*0960*/ 	.word	0xffffffff


	//   ....[66]....
        /*0964*/ 	.word	0xffffffff


	//   ....[67]....
        /*0968*/ 	.word	0xffffffff


	//   ....[68]....
        /*096c*/ 	.word	0xffffffff


	//   ....[69]....
        /*0970*/ 	.word	0xffffffff


	//   ....[70]....
        /*0974*/ 	.word	0xffffffff


	//   ....[71]....
        /*0978*/ 	.word	0xffffffff


	//   ....[72]....
        /*097c*/ 	.word	0xffffffff


	//   ....[73]....
        /*0980*/ 	.word	0xffffffff


	//   ....[74]....
        /*0984*/ 	.word	0xffffffff


	//   ....[75]....
        /*0988*/ 	.word	0xffffffff


	//   ....[76]....
        /*098c*/ 	.word	0xffffffff


	//   ....[77]....
        /*0990*/ 	.word	0xffffffff


	//   ....[78]....
        /*0994*/ 	.word	0xffffffff


	//   ....[79]....
        /*0998*/ 	.word	0xffffffff


	//   ....[80]....
        /*099c*/ 	.word	0xffffffff


	//   ....[81]....
        /*09a0*/ 	.word	0xffffffff


	//   ....[82]....
        /*09a4*/ 	.word	0xffffffff


	//   ....[83]....
        /*09a8*/ 	.word	0xffffffff


	//   ....[84]....
        /*09ac*/ 	.word	0xffffffff


	//   ....[85]....
        /*09b0*/ 	.word	0xffffffff


	//   ....[86]....
        /*09b4*/ 	.word	0xffffffff


	//   ....[87]....
        /*09b8*/ 	.word	0xffffffff


	//   ....[88]....
        /*09bc*/ 	.word	0xffffffff


	//   ....[89]....
        /*09c0*/ 	.word	0xffffffff


	//   ....[90]....
        /*09c4*/ 	.word	0xffffffff


	//   ....[91]....
        /*09c8*/ 	.word	0xffffffff


	//   ....[92]....
        /*09cc*/ 	.word	0xffffffff


	//   ....[93]....
        /*09d0*/ 	.word	0xffffffff


	//   ....[94]....
        /*09d4*/ 	.word	0xffffffff


	//   ....[95]....
        /*09d8*/ 	.word	0xffffffff


	//   ....[96]....
        /*09dc*/ 	.word	0xffffffff


	//   ....[97]....
        /*09e0*/ 	.word	0xffffffff


	//   ....[98]....
        /*09e4*/ 	.word	0xffffffff


	//   ....[99]....
        /*09e8*/ 	.word	0xffffffff


	//   ....[100]....
        /*09ec*/ 	.word	0xffffffff


	//   ....[101]....
        /*09f0*/ 	.word	0xffffffff


	//   ....[102]....
        /*09f4*/ 	.word	0xffffffff


	//   ....[103]....
        /*09f8*/ 	.word	0xffffffff


	//   ....[104]....
        /*09fc*/ 	.word	0xffffffff


	//   ....[105]....
        /*0a00*/ 	.word	0xffffffff


	//   ....[106]....
        /*0a04*/ 	.word	0xffffffff


	//   ....[107]....
        /*0a08*/ 	.word	0xffffffff


	//   ....[108]....
        /*0a0c*/ 	.word	0xffffffff


	//   ....[109]....
        /*0a10*/ 	.word	0xffffffff


	//   ....[110]....
        /*0a14*/ 	.word	0xffffffff


	//   ....[111]....
        /*0a18*/ 	.word	0xffffffff


	//   ....[112]....
        /*0a1c*/ 	.word	0xffffffff


	//   ....[113]....
        /*0a20*/ 	.word	0xffffffff


	//   ....[114]....
        /*0a24*/ 	.word	0xffffffff


	//   ....[115]....
        /*0a28*/ 	.word	0xffffffff


	//   ....[116]....
        /*0a2c*/ 	.word	0xffffffff


	//   ....[117]....
        /*0a30*/ 	.word	0xffffffff


	//   ....[118]....
        /*0a34*/ 	.word	0xffffffff


	//   ....[119]....
        /*0a38*/ 	.word	0xffffffff


	//   ....[120]....
        /*0a3c*/ 	.word	0xffffffff


	//   ....[121]....
        /*0a40*/ 	.word	0xffffffff


	//   ....[122]....
        /*0a44*/ 	.word	0xffffffff


	//   ....[123]....
        /*0a48*/ 	.word	0xffffffff


	//   ....[124]....
        /*0a4c*/ 	.word	0xffffffff


	//   ....[125]....
        /*0a50*/ 	.word	0xffffffff


	//   ....[126]....
        /*0a54*/ 	.word	0xffffffff


	//   ....[127]....
        /*0a58*/ 	.word	0xffffffff


	//   ....[128]....
        /*0a5c*/ 	.word	0xffffffff


	//   ....[129]....
        /*0a60*/ 	.word	0xffffffff


	//   ....[130]....
        /*0a64*/ 	.word	0xffffffff


	//   ....[131]....
        /*0a68*/ 	.word	0xffffffff


	//   ....[132]....
        /*0a6c*/ 	.word	0xffffffff


	//   ....[133]....
        /*0a70*/ 	.word	0xffffffff


	//   ....[134]....
        /*0a74*/ 	.word	0xffffffff


	//   ....[135]....
        /*0a78*/ 	.word	0xffffffff


	//   ....[136]....
        /*0a7c*/ 	.word	0xffffffff


	//   ....[137]....
        /*0a80*/ 	.word	0xffffffff


	//   ....[138]....
        /*0a84*/ 	.word	0xffffffff


	//   ....[139]....
        /*0a88*/ 	.word	0xffffffff


	//   ....[140]....
        /*0a8c*/ 	.word	0xffffffff


	//   ....[141]....
        /*0a90*/ 	.word	0xffffffff


	//   ....[142]....
        /*0a94*/ 	.word	0xffffffff


	//   ....[143]....
        /*0a98*/ 	.word	0xffffffff


	//   ....[144]....
        /*0a9c*/ 	.word	0xffffffff


	//   ....[145]....
        /*0aa0*/ 	.word	0xffffffff


	//   ....[146]....
        /*0aa4*/ 	.word	0xffffffff


	//   ....[147]....
        /*0aa8*/ 	.word	0xffffffff


	//   ....[148]....
        /*0aac*/ 	.word	0xffffffff


	//   ....[149]....
        /*0ab0*/ 	.word	0xffffffff


	//   ....[150]....
        /*0ab4*/ 	.word	0xffffffff


	//   ....[151]....
        /*0ab8*/ 	.word	0xffffffff


	//   ....[152]....
        /*0abc*/ 	.word	0xffffffff


	//   ....[153]....
        /*0ac0*/ 	.word	0xffffffff


	//   ....[154]....
        /*0ac4*/ 	.word	0xffffffff


	//   ....[155]....
        /*0ac8*/ 	.word	0xffffffff


	//   ....[156]....
        /*0acc*/ 	.word	0xffffffff


	//   ....[157]....
        /*0ad0*/ 	.word	0xffffffff


	//   ....[158]....
        /*0ad4*/ 	.word	0xffffffff


	//   ....[159]....
        /*0ad8*/ 	.word	0xffffffff


	//   ....[160]....
        /*0adc*/ 	.word	0xffffffff


	//   ....[161]....
        /*0ae0*/ 	.word	0xffffffff


	//   ....[162]....
        /*0ae4*/ 	.word	0xffffffff


	//   ....[163]....
        /*0ae8*/ 	.word	0xffffffff


	//   ....[164]....
        /*0aec*/ 	.word	0xffffffff


	//   ....[165]....
        /*0af0*/ 	.word	0xffffffff


	//   ....[166]....
        /*0af4*/ 	.word	0xffffffff


	//   ....[167]....
        /*0af8*/ 	.word	0xffffffff


	//   ....[168]....
        /*0afc*/ 	.word	0xffffffff


	//   ....[169]....
        /*0b00*/ 	.word	0xffffffff


	//   ....[170]....
        /*0b04*/ 	.word	0xffffffff


	//   ....[171]....
        /*0b08*/ 	.word	0xffffffff


	//   ....[172]....
        /*0b0c*/ 	.word	0xffffffff


	//   ....[173]....
        /*0b10*/ 	.word	0x0500000f


	//   ....[174]....
        /*0b14*/ 	.word	0x0500000f


	//   ....[175]....
        /*0b18*/ 	.word	0x0500000f


	//   ....[176]....
        /*0b1c*/ 	.word	0x0500000f


	//   ....[177]....
        /*0b20*/ 	.word	0x0500000f


	//   ....[178]....
        /*0b24*/ 	.word	0x0500000f


	//   ....[179]....
        /*0b28*/ 	.word	0x0500000f


	//   ....[180]....
        /*0b2c*/ 	.word	0x0500000f


	//   ....[181]....
        /*0b30*/ 	.word	0x0500000f


	//   ....[182]....
        /*0b34*/ 	.word	0x0500000f


	//   ....[183]....
        /*0b38*/ 	.word	0x0500000f


	//   ....[184]....
        /*0b3c*/ 	.word	0x0500000f


	//   ....[185]....
        /*0b40*/ 	.word	0x0500000f


	//   ....[186]....
        /*0b44*/ 	.word	0x0500000f


	//   ....[187]....
        /*0b48*/ 	.word	0x0500000f


	//   ....[188]....
        /*0b4c*/ 	.word	0x0500000f


	//   ....[189]....
        /*0b50*/ 	.word	0x0500000f


	//   ....[190]....
        /*0b54*/ 	.word	0x0500000f


	//   ....[191]....
        /*0b58*/ 	.word	0x0500000f


	//   ....[192]....
        /*0b5c*/ 	.word	0x0500000f


	//   ....[193]....
        /*0b60*/ 	.word	0x0500000f


	//   ....[194]....
        /*0b64*/ 	.word	0x0500000f


	//   ....[195]....
        /*0b68*/ 	.word	0x0500000f


	//   ....[196]....
        /*0b6c*/ 	.word	0x0500000f


	//   ....[197]....
        /*0b70*/ 	.word	0x0500000f


	//   ....[198]....
        /*0b74*/ 	.word	0x0500000f


	//   ....[199]....
        /*0b78*/ 	.word	0x0500000f


	//   ....[200]....
        /*0b7c*/ 	.word	0x0500000f


	//   ....[201]....
        /*0b80*/ 	.word	0x0500000f


	//   ....[202]....
        /*0b84*/ 	.word	0x0500000f


	//   ....[203]....
        /*0b88*/ 	.word	0x0500000f


	//   ....[204]....
        /*0b8c*/ 	.word	0x0500000f


	//   ....[205]....
        /*0b90*/ 	.word	0x0500000f


	//   ....[206]....
        /*0b94*/ 	.word	0x0500000f


	//   ....[207]....
        /*0b98*/ 	.word	0x0500000f


	//   ....[208]....
        /*0b9c*/ 	.word	0x0500000f


	//   ....[209]....
        /*0ba0*/ 	.word	0x0500000f


	//   ....[210]....
        /*0ba4*/ 	.word	0x0500000f


	//   ....[211]....
        /*0ba8*/ 	.word	0x0500000f


	//   ....[212]....
        /*0bac*/ 	.word	0x0500000f


	//   ....[213]....
        /*0bb0*/ 	.word	0x0500000f


	//   ....[214]....
        /*0bb4*/ 	.word	0x0500000f


	//   ....[215]....
        /*0bb8*/ 	.word	0x0500000f


	//   ....[216]....
        /*0bbc*/ 	.word	0x0500000f


	//   ....[217]....
        /*0bc0*/ 	.word	0x0500000f


	//   ....[218]....
        /*0bc4*/ 	.word	0x0500000f


	//   ....[219]....
        /*0bc8*/ 	.word	0x0500000f


	//   ....[220]....
        /*0bcc*/ 	.word	0x0500000f


	//   ....[221]....
        /*0bd0*/ 	.word	0x0500000f


	//   ....[222]....
        /*0bd4*/ 	.word	0x0500000f


	//   ....[223]....
        /*0bd8*/ 	.word	0x0500000f


	//   ....[224]....
        /*0bdc*/ 	.word	0x0500000f


	//   ....[225]....
        /*0be0*/ 	.word	0x0500000f


	//   ....[226]....
        /*0be4*/ 	.word	0x0500000f


	//   ....[227]....
        /*0be8*/ 	.word	0x0500000f


	//   ....[228]....
        /*0bec*/ 	.word	0x0500000f


	//   ....[229]....
        /*0bf0*/ 	.word	0x0500000f


	//   ....[230]....
        /*0bf4*/ 	.word	0x0500000f


	//   ....[231]....
        /*0bf8*/ 	.word	0x0500000f


	//   ....[232]....
        /*0bfc*/ 	.word	0x0500000f


	//   ....[233]....
        /*0c00*/ 	.word	0x0500000f


	//   ....[234]....
        /*0c04*/ 	.word	0x0500000f


	//   ....[235]....
        /*0c08*/ 	.word	0x0500000f


	//   ....[236]....
        /*0c0c*/ 	.word	0x0500000f


	//   ....[237]....
        /*0c10*/ 	.word	0x0500000f


	//   ....[238]....
        /*0c14*/ 	.word	0x0500000f


	//   ....[239]....
        /*0c18*/ 	.word	0x0500000f


	//   ....[240]....
        /*0c1c*/ 	.word	0x0500000f


	//   ....[241]....
        /*0c20*/ 	.word	0x0500000f


	//   ....[242]....
        /*0c24*/ 	.word	0x0500000f


	//   ....[243]....
        /*0c28*/ 	.word	0x0500000f


	//   ....[244]....
        /*0c2c*/ 	.word	0x0500000f


	//   ....[245]....
        /*0c30*/ 	.word	0x0500000f


	//   ....[246]....
        /*0c34*/ 	.word	0x0500000f


	//   ....[247]....
        /*0c38*/ 	.word	0x0500000f


	//   ....[248]....
        /*0c3c*/ 	.word	0x0500000f


	//   ....[249]....
        /*0c40*/ 	.word	0x0500000f


	//   ....[250]....
        /*0c44*/ 	.word	0x0500000f


	//   ....[251]....
        /*0c48*/ 	.word	0x0500000f


	//   ....[252]....
        /*0c4c*/ 	.word	0x0500000f


	//   ....[253]....
        /*0c50*/ 	.word	0x0500000f


	//   ....[254]....
        /*0c54*/ 	.word	0x0500000f


	//   ....[255]....
        /*0c58*/ 	.word	0x0500000f


	//   ....[0]....
        /*0c5c*/ 	.word	0x0500000f


	//   ....[1]....
        /*0c60*/ 	.word	0x0500000f


	//   ....[2]....
        /*0c64*/ 	.word	0x0500000f


	//----- nvinfo : EIATTR_COOP_GROUP_INSTR_OFFSETS
	.align		4
.L_1540:
        /*0c68*/ 	.byte	0x04, 0x28
        /*0c6a*/ 	.short	(.L_1542 - .L_1541)


	//   ....[0]....
.L_1541:
        /*0c6c*/ 	.word	0x00000060


	//   ....[1]....
        /*0c70*/ 	.word	0x00000130


	//   ....[2]....
        /*0c74*/ 	.word	0x00000230


	//   ....[3]....
        /*0c78*/ 	.word	0x000003a0


	//   ....[4]....
        /*0c7c*/ 	.word	0x00000500


	//   ....[5]....
        /*0c80*/ 	.word	0x00000620


	//   ....[6]....
        /*0c84*/ 	.word	0x00000780


	//   ....[7]....
        /*0c88*/ 	.word	0x00002950


	//   ....[8]....
        /*0c8c*/ 	.word	0x00002960


	//   ....[9]....
        /*0c90*/ 	.word	0x00003b50


	//   ....[10]....
        /*0c94*/ 	.word	0x00003b60


	//   ....[11]....
        /*0c98*/ 	.word	0x00004d50


	//   ....[12]....
        /*0c9c*/ 	.word	0x00004d60


	//   ....[13]....
        /*0ca0*/ 	.word	0x00005110


	//   ....[14]....
        /*0ca4*/ 	.word	0x00005130


	//   ....[15]....
        /*0ca8*/ 	.word	0x00005cc0


	//   ....[16]....
        /*0cac*/ 	.word	0x00006430


	//   ....[17]....
        /*0cb0*/ 	.word	0x00006440


	//   ....[18]....
        /*0cb4*/ 	.word	0x00006450


	//   ....[19]....
        /*0cb8*/ 	.word	0x00006460


	//   ....[20]....
        /*0cbc*/ 	.word	0x00007940


	//   ....[21]....
        /*0cc0*/ 	.word	0x00007950


	//   ....[22]....
        /*0cc4*/ 	.word	0x00007960


	//   ....[23]....
        /*0cc8*/ 	.word	0x00007970


	//   ....[24]....
        /*0ccc*/ 	.word	0x000094b0


	//   ....[25]....
        /*0cd0*/ 	.word	0x0000a560


	//   ....[26]....
        /*0cd4*/ 	.word	0x0000aec0


	//   ....[27]....
        /*0cd8*/ 	.word	0x0000afc0


	//   ....[28]....
        /*0cdc*/ 	.word	0x0000b9c0


	//   ....[29]....
        /*0ce0*/ 	.word	0x0000ba50


	//   ....[30]....
        /*0ce4*/ 	.word	0x0000d6c0


	//   ....[31]....
        /*0ce8*/ 	.word	0x0000d8f0


	//   ....[32]....
        /*0cec*/ 	.word	0x0000f360


	//   ....[33]....
        /*0cf0*/ 	.word	0x0000f530


	//   ....[34]....
        /*0cf4*/ 	.word	0x0000fb80


	//   ....[35]....
        /*0cf8*/ 	.word	0x0000fcc0


	//   ....[36]....
        /*0cfc*/ 	.word	0x00011ef0


	//   ....[37]....
        /*0d00*/ 	.word	0x00011f10


	//   ....[38]....
        /*0d04*/ 	.word	0x00012570


	//   ....[39]....
        /*0d08*/ 	.word	0x000125d0


	//   ....[40]....
        /*0d0c*/ 	.word	0x000142a0


	//   ....[41]....
        /*0d10*/ 	.word	0x000152d0


	//   ....[42]....
        /*0d14*/ 	.word	0x00015e20


	//   ....[43]....
        /*0d18*/ 	.word	0x00015f30


	//   ....[44]....
        /*0d1c*/ 	.word	0x000167f0


	//   ....[45]....
        /*0d20*/ 	.word	0x00016960


	//   ....[46]....
        /*0d24*/ 	.word	0x00017dc0


	//   ....[47]....
        /*0d28*/ 	.word	0x00017df0


	//   ....[48]....
        /*0d2c*/ 	.word	0x00017ef0


	//   ....[49]....
        /*0d30*/ 	.word	0x00017fb0


	//   ....[50]....
        /*0d34*/ 	.word	0x00018aa0


	//   ....[51]....
        /*0d38*/ 	.word	0x00018ab0


	//   ....[52]....
        /*0d3c*/ 	.word	0x00018ac0


	//   ....[53]....
        /*0d40*/ 	.word	0x00018ad0


	//   ....[54]....
        /*0d44*/ 	.word	0x00018ae0


	//   ....[55]....
        /*0d48*/ 	.word	0x00018af0


	//   ....[56]....
        /*0d4c*/ 	.word	0x00018b00


	//   ....[57]....
        /*0d50*/ 	.word	0x00018b20


	//   ....[58]....
        /*0d54*/ 	.word	0x00018b50


	//   ....[59]....
        /*0d58*/ 	.word	0x00018b70


	//   ....[60]....
        /*0d5c*/ 	.word	0x00018ba0


	//   ....[61]....
        /*0d60*/ 	.word	0x00018bc0


	//   ....[62]....
        /*0d64*/ 	.word	0x00018bf0


	//   ....[63]....
        /*0d68*/ 	.word	0x00018c00


	//   ....[64]....
        /*0d6c*/ 	.word	0x00018c30


	//   ....[65]....
        /*0d70*/ 	.word	0x00018c40


	//   ....[66]....
        /*0d74*/ 	.word	0x00019160


	//   ....[67]....
        /*0d78*/ 	.word	0x000191a0


	//   ....[68]....
        /*0d7c*/ 	.word	0x000191e0


	//   ....[69]....
        /*0d80*/ 	.word	0x00019220


	//   ....[70]....
        /*0d84*/ 	.word	0x000196a0


	//   ....[71]....
        /*0d88*/ 	.word	0x000196e0


	//   ....[72]....
        /*0d8c*/ 	.word	0x00019700


	//   ....[73]....
        /*0d90*/ 	.word	0x00019740


	//   ....[74]....
        /*0d94*/ 	.word	0x00019760


	//   ....[75]....
        /*0d98*/ 	.word	0x00019780


	//   ....[76]....
        /*0d9c*/ 	.word	0x000197a0


	//   ....[77]....
        /*0da0*/ 	.word	0x000197d0


	//   ....[78]....
        /*0da4*/ 	.word	0x00019fd0


	//   ....[79]....
        /*0da8*/ 	.word	0x0001a000


	//   ....[80]....
        /*0dac*/ 	.word	0x0001a040


	//   ....[81]....
        /*0db0*/ 	.word	0x0001a070


	//   ....[82]....
        /*0db4*/ 	.word	0x0001a090


	//   ....[83]....
        /*0db8*/ 	.word	0x0001a0a0


	//   ....[84]....
        /*0dbc*/ 	.word	0x0001a0b0


	//   ....[85]....
        /*0dc0*/ 	.word	0x0001a0d0


	//   ....[86]....
        /*0dc4*/ 	.word	0x0001a230


	//   ....[87]....
        /*0dc8*/ 	.word	0x0001a3e0


	//   ....[88]....
        /*0dcc*/ 	.word	0x0001a410


	//   ....[89]....
        /*0dd0*/ 	.word	0x0001a440


	//   ....[90]....
        /*0dd4*/ 	.word	0x0001a470


	//   ....[91]....
        /*0dd8*/ 	.word	0x0001a4a0


	//   ....[92]....
        /*0ddc*/ 	.word	0x0001a4d0


	//   ....[93]....
        /*0de0*/ 	.word	0x0001a640


	//   ....[94]....
        /*0de4*/ 	.word	0x0001a670


	//   ....[95]....
        /*0de8*/ 	.word	0x0001a6a0


	//   ....[96]....
        /*0dec*/ 	.word	0x0001a6d0


	//   ....[97]....
        /*0df0*/ 	.word	0x0001a700


	//   ....[98]....
        /*0df4*/ 	.word	0x0001a730


	//   ....[99]....
        /*0df8*/ 	.word	0x0001a7e0


	//   ....[100]....
        /*0dfc*/ 	.word	0x0001a840


	//   ....[101]....
        /*0e00*/ 	.word	0x0001a8e0


	//   ....[102]....
        /*0e04*/ 	.word	0x0001bae0


	//   ....[103]....
        /*0e08*/ 	.word	0x0001dc80


	//   ....[104]....
        /*0e0c*/ 	.word	0x0001dcb0


	//   ....[105]....
        /*0e10*/ 	.word	0x0001dd10


	//   ....[106]....
        /*0e14*/ 	.word	0x0001dd40


	//   ....[107]....
        /*0e18*/ 	.word	0x0001dd90


	//   ....[108]....
        /*0e1c*/ 	.word	0x0001dda0


	//   ....[109]....
        /*0e20*/ 	.word	0x0001ddc0


	//   ....[110]....
        /*0e24*/ 	.word	0x0001ddd0


	//   ....[111]....
        /*0e28*/ 	.word	0x0001de30


	//   ....[112]....
        /*0e2c*/ 	.word	0x0001de80


	//   ....[113]....
        /*0e30*/ 	.word	0x0001e2d0


	//   ....[114]....
        /*0e34*/ 	.word	0x0001e2f0


	//   ....[115]....
        /*0e38*/ 	.word	0x0001e350


	//   ....[116]....
        /*0e3c*/ 	.word	0x0001e370


	//   ....[117]....
        /*0e40*/ 	.word	0x0001e3b0


	//   ....[118]....
        /*0e44*/ 	.word	0x0001e3d0


	//   ....[119]....
        /*0e48*/ 	.word	0x0001e3e0


	//   ....[120]....
        /*0e4c*/ 	.word	0x0001e3f0


	//   ....[121]....
        /*0e50*/ 	.word	0x0001e480


	//   ....[122]....
        /*0e54*/ 	.word	0x0001e4a0


	//   ....[123]....
        /*0e58*/ 	.word	0x0001ed80


	//   ....[124]....
        /*0e5c*/ 	.word	0x0001edb0


	//   ....[125]....
        /*0e60*/ 	.word	0x0001ee50


	//   ....[126]....
        /*0e64*/ 	.word	0x0001ee70


	//   ....[127]....
        /*0e68*/ 	.word	0x0001eef0


	//   ....[128]....
        /*0e6c*/ 	.word	0x0001ef10


	//   ....[129]....
        /*0e70*/ 	.word	0x0001ef80


	//   ....[130]....
        /*0e74*/ 	.word	0x0001ef90


	//   ....[131]....
        /*0e78*/ 	.word	0x0001efd0


	//   ....[132]....
        /*0e7c*/ 	.word	0x0001eff0


	//   ....[133]....
        /*0e80*/ 	.word	0x0001f000


	//   ....[134]....
        /*0e84*/ 	.word	0x0001f010


	//   ....[135]....
        /*0e88*/ 	.word	0x0001fb20


	//   ....[136]....
        /*0e8c*/ 	.word	0x0001fb30


	//   ....[137]....
        /*0e90*/ 	.word	0x0001fb50


	//   ....[138]....
        /*0e94*/ 	.word	0x0001fba0


	//   ....[139]....
        /*0e98*/ 	.word	0x0001fbb0


	//   ....[140]....
        /*0e9c*/ 	.word	0x0001fbf0


	//   ....[141]....
        /*0ea0*/ 	.word	0x0001fc00


	//   ....[142]....
        /*0ea4*/ 	.word	0x0001fc10


	//   ....[143]....
        /*0ea8*/ 	.word	0x0001fc50


	//   ....[144]....
        /*0eac*/ 	.word	0x0001fc90


	//   ....[145]....
        /*0eb0*/ 	.word	0x000200f0


	//   ....[146]....
        /*0eb4*/ 	.word	0x00020100


	//   ....[147]....
        /*0eb8*/ 	.word	0x00020110


	//   ....[148]....
        /*0ebc*/ 	.word	0x00020150


	//   ....[149]....
        /*0ec0*/ 	.word	0x00020160


	//   ....[150]....
        /*0ec4*/ 	.word	0x000201a0


	//   ....[151]....
        /*0ec8*/ 	.word	0x000201b0


	//   ....[152]....
        /*0ecc*/ 	.word	0x000201c0


	//   ....[153]....
        /*0ed0*/ 	.word	0x00020200


	//   ....[154]....
        /*0ed4*/ 	.word	0x00020240


	//   ....[155]....
        /*0ed8*/ 	.word	0x000212b0


	//   ....[156]....
        /*0edc*/ 	.word	0x00021310


	//   ....[157]....
        /*0ee0*/ 	.word	0x00021340


	//   ....[158]....
        /*0ee4*/ 	.word	0x00021350


	//   ....[159]....
        /*0ee8*/ 	.word	0x00021380


	//   ....[160]....
        /*0eec*/ 	.word	0x000213b0


	//   ....[161]....
        /*0ef0*/ 	.word	0x000213e0


	//   ....[162]....
        /*0ef4*/ 	.word	0x00021410


	//   ....[163]....
        /*0ef8*/ 	.word	0x00021590


	//   ....[164]....
        /*0efc*/ 	.word	0x000215c0


	//   ....[165]....
        /*0f00*/ 	.word	0x000215f0


	//   ....[166]....
        /*0f04*/ 	.word	0x00021620


	//   ....[167]....
        /*0f08*/ 	.word	0x00021650


	//   ....[168]....
        /*0f0c*/ 	.word	0x00021680


	//   ....[169]....
        /*0f10*/ 	.word	0x00021740


	//   ....[170]....
        /*0f14*/ 	.word	0x00021760


	//   ....[171]....
        /*0f18*/ 	.word	0x000217d0


	//   ....[172]....
        /*0f1c*/ 	.word	0x00021e90


	//   ....[173]....
        /*0f20*/ 	.word	0x00022250


	//   ....[174]....
        /*0f24*/ 	.word	0x000222e0


	//   ....[175]....
        /*0f28*/ 	.word	0x000223b0


	//   ....[176]....
        /*0f2c*/ 	.word	0x00022440


	//   ....[177]....
        /*0f30*/ 	.word	0x00022510


	//   ....[178]....
        /*0f34*/ 	.word	0x000225a0


	//   ....[179]....
        /*0f38*/ 	.word	0x00022670


	//   ....[180]....
        /*0f3c*/ 	.word	0x00022700


	//   ....[181]....
        /*0f40*/ 	.word	0x00022750


	//   ....[182]....
        /*0f44*/ 	.word	0x000227a0


	//   ....[183]....
        /*0f48*/ 	.word	0x00022870


	//   ....[184]....
        /*0f4c*/ 	.word	0x00022900


	//   ....[185]....
        /*0f50*/ 	.word	0x00022950


	//   ....[186]....
        /*0f54*/ 	.word	0x000229a0


	//   ....[187]....
        /*0f58*/ 	.word	0x00022d30


	//   ....[188]....
        /*0f5c*/ 	.word	0x00023010


	//   ....[189]....
        /*0f60*/ 	.word	0x00023110


	//   ....[190]....
        /*0f64*/ 	.word	0x000231e0


	//   ....[191]....
        /*0f68*/ 	.word	0x00023250


	//   ....[192]....
        /*0f6c*/ 	.word	0x00023330


	//   ....[193]....
        /*0f70*/ 	.word	0x000233b0


	//   ....[194]....
        /*0f74*/ 	.word	0x00023480


	//   ....[195]....
        /*0f78*/ 	.word	0x00023500


	//   ....[196]....
        /*0f7c*/ 	.word	0x000235d0


	//   ....[197]....
        /*0f80*/ 	.word	0x00023650


	//   ....[198]....
        /*0f84*/ 	.word	0x00023720


	//   ....[199]....
        /*0f88*/ 	.word	0x00023820


	//   ....[200]....
        /*0f8c*/ 	.word	0x000238d0


	//   ....[201]....
        /*0f90*/ 	.word	0x00023940


	//   ....[202]....
        /*0f94*/ 	.word	0x00023a20


	//   ....[203]....
        /*0f98*/ 	.word	0x00023a80


	//   ....[204]....
        /*0f9c*/ 	.word	0x00023b40


	//   ....[205]....
        /*0fa0*/ 	.word	0x00023ba0


	//   ....[206]....
        /*0fa4*/ 	.word	0x00023c60


	//   ....[207]....
        /*0fa8*/ 	.word	0x00023cc0


	//   ....[208]....
        /*0fac*/ 	.word	0x00023d90


	//   ....[209]....
        /*0fb0*/ 	.word	0x00023e40


	//   ....[210]....
        /*0fb4*/ 	.word	0x00023eb0


	//   ....[211]....
        /*0fb8*/ 	.word	0x00023f10


	//   ....[212]....
        /*0fbc*/ 	.word	0x00024000


	//   ....[213]....
        /*0fc0*/ 	.word	0x00024060


	//   ....[214]....
        /*0fc4*/ 	.word	0x00024160


	//   ....[215]....
        /*0fc8*/ 	.word	0x000241d0


	//   ....[216]....
        /*0fcc*/ 	.word	0x000242c0


	//   ....[217]....
        /*0fd0*/ 	.word	0x00024320


	//   ....[218]....
        /*0fd4*/ 	.word	0x000243c0


	//   ....[219]....
        /*0fd8*/ 	.word	0x00024480


	//   ....[220]....
        /*0fdc*/ 	.word	0x00024550


	//   ....[221]....
        /*0fe0*/ 	.word	0x000246a0


	//   ....[222]....
        /*0fe4*/ 	.word	0x00024750


	//   ....[223]....
        /*0fe8*/ 	.word	0x00024800


	//   ....[224]....
        /*0fec*/ 	.word	0x000248a0


	//   ....[225]....
        /*0ff0*/ 	.word	0x00024950


	//   ....[226]....
        /*0ff4*/ 	.word	0x000249f0


	//   ....[227]....
        /*0ff8*/ 	.word	0x00024aa0


	//   ....[228]....
        /*0ffc*/ 	.word	0x00024b40


	//   ....[229]....
        /*1000*/ 	.word	0x00024bb0


	//   ....[230]....
        /*1004*/ 	.word	0x00024c70


	//   ....[231]....
        /*1008*/ 	.word	0x00024d70


	//   ....[232]....
        /*100c*/ 	.word	0x00024e00


	//   ....[233]....
        /*1010*/ 	.word	0x00024e60


	//   ....[234]....
        /*1014*/ 	.word	0x00024f10


	//   ....[235]....
        /*1018*/ 	.word	0x00024f70


	//   ....[236]....
        /*101c*/ 	.word	0x00025020


	//   ....[237]....
        /*1020*/ 	.word	0x00025080


	//   ....[238]....
        /*1024*/ 	.word	0x00025130


	//   ....[239]....
        /*1028*/ 	.word	0x00025190


	//   ....[240]....
        /*102c*/ 	.word	0x00025240


	//   ....[241]....
        /*1030*/ 	.word	0x00025420


	//   ....[242]....
        /*1034*/ 	.word	0x000254c0


	//   ....[243]....
        /*1038*/ 	.word	0x000255e0


	//   ....[244]....
        /*103c*/ 	.word	0x00025650


	//   ....[245]....
        /*1040*/ 	.word	0x000256c0


	//   ....[246]....
        /*1044*/ 	.word	0x00025730


	//   ....[247]....
        /*1048*/ 	.word	0x000257a0


	//   ....[248]....
        /*104c*/ 	.word	0x00025820


	//   ....[249]....
        /*1050*/ 	.word	0x000258b0


	//   ....[250]....
        /*1054*/ 	.word	0x00025950


	//   ....[251]....
        /*1058*/ 	.word	0x000259c0


	//   ....[252]....
        /*105c*/ 	.word	0x00025a30


	//   ....[253]....
        /*1060*/ 	.word	0x00025aa0


	//   ....[254]....
        /*1064*/ 	.word	0x00025b20


	//   ....[255]....
        /*1068*/ 	.word	0x00025b90


	//   ....[0]....
        /*106c*/ 	.word	0x00025c30


	//   ....[1]....
        /*1070*/ 	.word	0x00025cc0


	//   ....[2]....
        /*1074*/ 	.word	0x00025df0


	//----- nvinfo : EIATTR_REG_RECONFIG
	.align		4
.L_1542:
        /*1078*/ 	.byte	0x01, 0x54
	.zero		2


	//----- nvinfo : EIATTR_SYSCALL_OFFSETS
	.align		4
        /*107c*/ 	.byte	0x04, 0x46
        /*107e*/ 	.short	(.L_1544 - .L_1543)


	//   ....[0]....
.L_1543:
        /*1080*/ 	.word	0x00001b00


	//   ....[1]....
        /*1084*/ 	.word	0x00001c50


	//   ....[2]....
        /*1088*/ 	.word	0x00005e30


	//   ....[3]....
        /*108c*/ 	.word	0x00006150


	//   ....[4]....
        /*1090*/ 	.word	0x0001ce60


	//   ....[5]....
        /*1094*/ 	.word	0x0001cfd0


	//   ....[6]....
        /*1098*/ 	.word	0x0001d120


	//   ....[7]....
        /*109c*/ 	.word	0x0001d260


	//   ....[8]....
        /*10a0*/ 	.word	0x0001e8c0


	//----- nvinfo : EIATTR_MBARRIER_INSTR_OFFSETS
	.align		4
.L_1544:
        /*10a4*/ 	.byte	0x04, 0x39
        /*10a6*/ 	.short	(.L_1546 - .L_1545)


	//   ....[0]....
.L_1545:
        /*10a8*/ 	.word	0x00000250
        /*10ac*/ 	.word	0x000000ff
        /*10b0*/ 	.word	0x00013200
        /*10b4*/ 	.short	0x0100
        /*10b6*/ 	.byte	0x08
	.zero		1


	//   ....[1]....
        /*10b8*/ 	.word	0x00000260
        /*10bc*/ 	.word	0x000000ff
        /*10c0*/ 	.word	0x00013220
        /*10c4*/ 	.short	0x0100
        /*10c6*/ 	.byte	0x08
	.zero		1


	//   ....[2]....
        /*10c8*/ 	.word	0x00000350
        /*10cc*/ 	.word	0x000000ff
        /*10d0*/ 	.word	0x00013230
        /*10d4*/ 	.short	0x0100
        /*10d6*/ 	.byte	0x08
	.zero		1


	//   ....[3]....
        /*10d8*/ 	.word	0x00000360
        /*10dc*/ 	.word	0x000000ff
        /*10e0*/ 	.word	0x00013240
        /*10e4*/ 	.short	0x0100
        /*10e6*/ 	.byte	0x08
	.zero		1


	//   ....[4]....
        /*10e8*/ 	.word	0x00000370
        /*10ec*/ 	.word	0x000000ff
        /*10f0*/ 	.word	0x00013238
        /*10f4*/ 	.short	0x0100
        /*10f6*/ 	.byte	0x08
	.zero		1


	//   ....[5]....
        /*10f8*/ 	.word	0x00000380
        /*10fc*/ 	.word	0x000000ff
        /*1100*/ 	.word	0x00013248
        /*1104*/ 	.short	0x0100
        /*1106*/ 	.byte	0x08
	.zero		1


	//   ....[6]....
        /*1108*/ 	.word	0x000004b0
        /*110c*/ 	.word	0x000000ff
        /*1110*/ 	.word	0x00013250
        /*1114*/ 	.short	0x0100
        /*1116*/ 	.byte	0x08
	.zero		1


	//   ....[7]....
        /*1118*/ 	.word	0x000004c0
        /*111c*/ 	.word	0x000000ff
        /*1120*/ 	.word	0x00013260
        /*1124*/ 	.short	0x0100
        /*1126*/ 	.byte	0x08
	.zero		1


	//   ....[8]....
        /*1128*/ 	.word	0x000004d0
        /*112c*/ 	.word	0x000000ff
        /*1130*/ 	.word	0x00013258
        /*1134*/ 	.short	0x0100
        /*1136*/ 	.byte	0x08
	.zero		1


	//   ....[9]....
        /*1138*/ 	.word	0x000004e0
        /*113c*/ 	.word	0x000000ff
        /*1140*/ 	.word	0x00013268
        /*1144*/ 	.short	0x0100
        /*1146*/ 	.byte	0x08
	.zero		1


	//   ....[10]....
        /*1148*/ 	.word	0x000005d0
        /*114c*/ 	.word	0x000000ff
        /*1150*/ 	.word	0x00013270
        /*1154*/ 	.short	0x0100
        /*1156*/ 	.byte	0x06
	.zero		1


	//   ....[11]....
        /*1158*/ 	.word	0x000005e0
        /*115c*/ 	.word	0x000000ff
        /*1160*/ 	.word	0x00013280
        /*1164*/ 	.short	0x0100
        /*1166*/ 	.byte	0x06
	.zero		1


	//   ....[12]....
        /*1168*/ 	.word	0x000005f0
        /*116c*/ 	.word	0x000000ff
        /*1170*/ 	.word	0x00013278
        /*1174*/ 	.short	0x0100
        /*1176*/ 	.byte	0x06
	.zero		1


	//   ....[13]....
        /*1178*/ 	.word	0x00000600
        /*117c*/ 	.word	0x000000ff
        /*1180*/ 	.word	0x00013288
        /*1184*/ 	.short	0x0100
        /*1186*/ 	.byte	0x06
	.zero		1


	//   ....[14]....
        /*1188*/ 	.word	0x00000730
        /*118c*/ 	.word	0x000000ff
        /*1190*/ 	.word	0x00013290
        /*1194*/ 	.short	0x0100
        /*1196*/ 	.byte	0x08
	.zero		1


	//   ....[15]....
        /*1198*/ 	.word	0x00000740
        /*119c*/ 	.word	0x000000ff
        /*11a0*/ 	.word	0x000132a0
        /*11a4*/ 	.short	0x0100
        /*11a6*/ 	.byte	0x08
	.zero		1


	//   ....[16]....
        /*11a8*/ 	.word	0x00000750
        /*11ac*/ 	.word	0x000000ff
        /*11b0*/ 	.word	0x00013298
        /*11b4*/ 	.short	0x0100
        /*11b6*/ 	.byte	0x08
	.zero		1


	//   ....[17]....
        /*11b8*/ 	.word	0x00000760
        /*11bc*/ 	.word	0x000000ff
        /*11c0*/ 	.word	0x000132a8
        /*11c4*/ 	.short	0x0100
        /*11c6*/ 	.byte	0x08
	.zero		1


	//   ....[18]....
        /*11c8*/ 	.word	0x000008a0
        /*11cc*/ 	.word	0x000000ff
        /*11d0*/ 	.word	0x000132b0
        /*11d4*/ 	.short	0x0100
        /*11d6*/ 	.byte	0x08
	.zero		1


	//   ....[19]....
        /*11d8*/ 	.word	0x000008b0
        /*11dc*/ 	.word	0x000000ff
        /*11e0*/ 	.word	0x000132c0
        /*11e4*/ 	.short	0x0100
        /*11e6*/ 	.byte	0x08
	.zero		1


	//   ....[20]....
        /*11e8*/ 	.word	0x000008c0
        /*11ec*/ 	.word	0x000000ff
        /*11f0*/ 	.word	0x000132b8
        /*11f4*/ 	.short	0x0100
        /*11f6*/ 	.byte	0x08
	.zero		1


	//   ....[21]....
        /*11f8*/ 	.word	0x000008d0
        /*11fc*/ 	.word	0x000000ff
        /*1200*/ 	.word	0x000132c8
        /*1204*/ 	.short	0x0100
        /*1206*/ 	.byte	0x08
	.zero		1


	//   ....[22]....
        /*1208*/ 	.word	0x00002900
        /*120c*/ 	.word	0x00000030
        /*1210*/ 	.word	0x00013290
        /*1214*/ 	.short	0x010a
        /*1216*/ 	.byte	0x3f
	.zero		1


	//   ....[23]....
        /*1218*/ 	.word	0x00003b00
        /*121c*/ 	.word	0x00000030
        /*1220*/ 	.word	0x00013290
        /*1224*/ 	.short	0x010a
        /*1226*/ 	.byte	0x3f
	.zero		1


	//   ....[24]....
        /*1228*/ 	.word	0x00004b50
        /*122c*/ 	.word	0x00000030
        /*1230*/ 	.word	0x00013290
        /*1234*/ 	.short	0x010a
        /*1236*/ 	.byte	0x3f
	.zero		1


	//   ....[25]....
        /*1238*/ 	.word	0x00004f30
        /*123c*/ 	.word	0x00000000
        /*1240*/ 	.word	0x00000000
        /*1244*/ 	.short	0x0101
        /*1246*/ 	.byte	0x3f
	.zero		1


	//   ....[26]....
        /*1248*/ 	.word	0x00004f70
        /*124c*/ 	.word	0x00000030
        /*1250*/ 	.word	0x000132b0
        /*1254*/ 	.short	0x010a
        /*1256*/ 	.byte	0x3f
	.zero		1


	//   ....[27]....
        /*1258*/ 	.word	0x00005330
        /*125c*/ 	.word	0x00000030
        /*1260*/ 	.word	0x00000000
        /*1264*/ 	.short	0x0101
        /*1266*/ 	.byte	0x3f
	.zero		1


	//   ....[28]....
        /*1268*/ 	.word	0x00005ed0
        /*126c*/ 	.word	0x00000016
        /*1270*/ 	.word	0x00013200
        /*1274*/ 	.short	0x010a
        /*1276*/ 	.byte	0x3f
	.zero		1


	//   ....[29]....
        /*1278*/ 	.word	0x00005f20
        /*127c*/ 	.word	0x00000016
        /*1280*/ 	.word	0x00013200
        /*1284*/ 	.short	0x010a
        /*1286*/ 	.byte	0x3f
	.zero		1


	//   ....[30]....
        /*1288*/ 	.word	0x000066c0
        /*128c*/ 	.word	0x00000016
        /*1290*/ 	.word	0x00013200
        /*1294*/ 	.short	0x010a
        /*1296*/ 	.byte	0x3f
	.zero		1


	//   ....[31]....
        /*1298*/ 	.word	0x00007b30
        /*129c*/ 	.word	0x00000016
        /*12a0*/ 	.word	0x00013200
        /*12a4*/ 	.short	0x010a
        /*12a6*/ 	.byte	0x3f
	.zero		1


	//   ....[32]....
        /*12a8*/ 	.word	0x00008cc0
        /*12ac*/ 	.word	0x0000000c
        /*12b0*/ 	.word	0x00013230
        /*12b4*/ 	.short	0x010a
        /*12b6*/ 	.byte	0x3f
	.zero		1


	//   ....[33]....
        /*12b8*/ 	.word	0x00008d60
        /*12bc*/ 	.word	0x0000000c
        /*12c0*/ 	.word	0x00013230
        /*12c4*/ 	.short	0x010a
        /*12c6*/ 	.byte	0x3f
	.zero		1


	//   ....[34]....
        /*12c8*/ 	.word	0x00009500
        /*12cc*/ 	.word	0x00000000
        /*12d0*/ 	.word	0x00000000
        /*12d4*/ 	.short	0x0101
        /*12d6*/ 	.byte	0x3f
	.zero		1


	//   ....[35]....
        /*12d8*/ 	.word	0x0000cc50
        /*12dc*/ 	.word	0x0000000e
        /*12e0*/ 	.word	0x00013230
        /*12e4*/ 	.short	0x010a
        /*12e6*/ 	.byte	0x3f
	.zero		1


	//   ....[36]....
        /*12e8*/ 	.word	0x0000cce0
        /*12ec*/ 	.word	0x0000000e
        /*12f0*/ 	.word	0x00013230
        /*12f4*/ 	.short	0x010a
        /*12f6*/ 	.byte	0x3f
	.zero		1


	//   ....[37]....
        /*12f8*/ 	.word	0x0000d2a0
        /*12fc*/ 	.word	0x0000000f
        /*1300*/ 	.word	0x00013250
        /*1304*/ 	.short	0x010a
        /*1306*/ 	.byte	0x3f
	.zero		1


	//   ....[38]....
        /*1308*/ 	.word	0x0000d2f0
        /*130c*/ 	.word	0x0000000f
        /*1310*/ 	.word	0x00013250
        /*1314*/ 	.short	0x010a
        /*1316*/ 	.byte	0x3f
	.zero		1


	//   ....[39]....
        /*1318*/ 	.word	0x0000d6b0
        /*131c*/ 	.word	0x0000000e
        /*1320*/ 	.word	0x00000000
        /*1324*/ 	.short	0x0101
        /*1326*/ 	.byte	0x3f
	.zero		1


	//   ....[40]....
        /*1328*/ 	.word	0x000109b0
        /*132c*/ 	.word	0x0000000f
        /*1330*/ 	.word	0x00000000
        /*1334*/ 	.short	0x0101
        /*1336*/ 	.byte	0x3f
	.zero		1


	//   ....[41]....
        /*1338*/ 	.word	0x000112c0
        /*133c*/ 	.word	0x00000000
        /*1340*/ 	.word	0x00013230
        /*1344*/ 	.short	0x010a
        /*1346*/ 	.byte	0x3f
	.zero		1


	//   ....[42]....
        /*1348*/ 	.word	0x00011350
        /*134c*/ 	.word	0x00000000
        /*1350*/ 	.word	0x00013230
        /*1354*/ 	.short	0x010a
        /*1356*/ 	.byte	0x3f
	.zero		1


	//   ....[43]....
        /*1358*/ 	.word	0x00011910
        /*135c*/ 	.word	0x0000000e
        /*1360*/ 	.word	0x00013250
        /*1364*/ 	.short	0x010a
        /*1366*/ 	.byte	0x3f
	.zero		1


	//   ....[44]....
        /*1368*/ 	.word	0x00011960
        /*136c*/ 	.word	0x0000000e
        /*1370*/ 	.word	0x00013250
        /*1374*/ 	.short	0x010a
        /*1376*/ 	.byte	0x3f
	.zero		1


	//   ....[45]....
        /*1378*/ 	.word	0x00011c60
        /*137c*/ 	.word	0x00000000
        /*1380*/ 	.word	0x00000000
        /*1384*/ 	.short	0x0101
        /*1386*/ 	.byte	0x3f
	.zero		1


	//   ....[46]....
        /*1388*/ 	.word	0x00013250
        /*138c*/ 	.word	0x0000000e
        /*1390*/ 	.word	0x00000000
        /*1394*/ 	.short	0x0101
        /*1396*/ 	.byte	0x3f
	.zero		1


	//   ....[47]....
        /*1398*/ 	.word	0x00013810
        /*139c*/ 	.word	0x00000003
        /*13a0*/ 	.word	0x00013230
        /*13a4*/ 	.short	0x010a
        /*13a6*/ 	.byte	0x3f
	.zero		1


	//   ....[48]....
        /*13a8*/ 	.word	0x000138a0
        /*13ac*/ 	.word	0x00000003
        /*13b0*/ 	.word	0x00013230
        /*13b4*/ 	.short	0x010a
        /*13b6*/ 	.byte	0x3f
	.zero		1


	//   ....[49]....
        /*13b8*/ 	.word	0x00013e60
        /*13bc*/ 	.word	0x00000009
        /*13c0*/ 	.word	0x00013250
        /*13c4*/ 	.short	0x010a
        /*13c6*/ 	.byte	0x3f
	.zero		1


	//   ....[50]....
        /*13c8*/ 	.word	0x00013eb0
        /*13cc*/ 	.word	0x00000009
        /*13d0*/ 	.word	0x00013250
        /*13d4*/ 	.short	0x010a
        /*13d6*/ 	.byte	0x3f
	.zero		1


	//   ....[51]....
        /*13d8*/ 	.word	0x00014290
        /*13dc*/ 	.word	0x00000000
        /*13e0*/ 	.word	0x00000000
        /*13e4*/ 	.short	0x0101
        /*13e6*/ 	.byte	0x3f
	.zero		1


	//   ....[52]....
        /*13e8*/ 	.word	0x000175a0
        /*13ec*/ 	.word	0x00000009
        /*13f0*/ 	.word	0x00000000
        /*13f4*/ 	.short	0x0101
        /*13f6*/ 	.byte	0x3f
	.zero		1


	//   ....[53]....
        /*13f8*/ 	.word	0x00017ac0
        /*13fc*/ 	.word	0x0000000d
        /*1400*/ 	.word	0x00013250
        /*1404*/ 	.short	0x010a
        /*1406*/ 	.byte	0x3f
	.zero		1


	//   ....[54]....
        /*1408*/ 	.word	0x00017b10
        /*140c*/ 	.word	0x0000000d
        /*1410*/ 	.word	0x00013250
        /*1414*/ 	.short	0x010a
        /*1416*/ 	.byte	0x3f
	.zero		1


	//   ....[55]....
        /*1418*/ 	.word	0x000183a0
        /*141c*/ 	.word	0x00000000
        /*1420*/ 	.word	0x00000000
        /*1424*/ 	.short	0x0101
        /*1426*/ 	.byte	0x3f
	.zero		1


	//   ....[56]....
        /*1428*/ 	.word	0x00019770
        /*142c*/ 	.word	0x00000002
        /*1430*/ 	.word	0x00000000
        /*1434*/ 	.short	0x0101
        /*1436*/ 	.byte	0x3f
	.zero		1


	//   ....[57]....
        /*1438*/ 	.word	0x0001bbc0
        /*143c*/ 	.word	0x00000011
        /*1440*/ 	.word	0x00013220
        /*1444*/ 	.short	0x010a
        /*1446*/ 	.byte	0x3f
	.zero		1


	//   ....[58]....
        /*1448*/ 	.word	0x0001bc90
        /*144c*/ 	.word	0x00000005
        /*1450*/ 	.word	0x000132a0
        /*1454*/ 	.short	0x010a
        /*1456*/ 	.byte	0x3f
	.zero		1


	//   ....[59]....
        /*1458*/ 	.word	0x0001bed0
        /*145c*/ 	.word	0x00000005
        /*1460*/ 	.word	0x000132c0
        /*1464*/ 	.short	0x010a
        /*1466*/ 	.byte	0x3f
	.zero		1


	//   ....[60]....
        /*1468*/ 	.word	0x0001c280
        /*146c*/ 	.word	0x00000005
        /*1470*/ 	.word	0x000132a0
        /*1474*/ 	.short	0x010a
        /*1476*/ 	.byte	0x3f
	.zero		1


	//   ....[61]....
        /*1478*/ 	.word	0x0001c4b0
        /*147c*/ 	.word	0x00000005
        /*1480*/ 	.word	0x000132c0
        /*1484*/ 	.short	0x010a
        /*1486*/ 	.byte	0x3f
	.zero		1


	//   ....[62]....
        /*1488*/ 	.word	0x0001d8c0
        /*148c*/ 	.word	0x00000004
        /*1490*/ 	.word	0x00013280
        /*1494*/ 	.short	0x010a
        /*1496*/ 	.byte	0x3f
	.zero		1


	//   ....[63]....
        /*1498*/ 	.word	0x0001df40
        /*149c*/ 	.word	0x00000004
        /*14a0*/ 	.word	0x00013270
        /*14a4*/ 	.short	0x0107
        /*14a6*/ 	.byte	0x3f
	.zero		1


	//   ....[64]....
        /*14a8*/ 	.word	0x0001e000
        /*14ac*/ 	.word	0x00000004
        /*14b0*/ 	.word	0x00013270
        /*14b4*/ 	.short	0x0101
        /*14b6*/ 	.byte	0x3f
	.zero		1


	//   ....[65]....
        /*14b8*/ 	.word	0x0001e050
        /*14bc*/ 	.word	0x00000004
        /*14c0*/ 	.word	0x00013240
        /*14c4*/ 	.short	0x010a
        /*14c6*/ 	.byte	0x3f
	.zero		1


	//   ....[66]....
        /*14c8*/ 	.word	0x0001e5a0
        /*14cc*/ 	.word	0x00000004
        /*14d0*/ 	.word	0x00013230
        /*14d4*/ 	.short	0x0107
        /*14d6*/ 	.byte	0x3f
	.zero		1


	//   ....[67]....
        /*14d8*/ 	.word	0x0001e680
        /*14dc*/ 	.word	0x00000004
        /*14e0*/ 	.word	0x00013230
        /*14e4*/ 	.short	0x0101
        /*14e6*/ 	.byte	0x3f
	.zero		1


	//   ....[68]....
        /*14e8*/ 	.word	0x0001f160
        /*14ec*/ 	.word	0x00000011
        /*14f0*/ 	.word	0x00013200
        /*14f4*/ 	.short	0x0107
        /*14f6*/ 	.byte	0x3f
	.zero		1


	//   ....[69]....
        /*14f8*/ 	.word	0x0001f250
        /*14fc*/ 	.word	0x00000011
        /*1500*/ 	.word	0x00013200
        /*1504*/ 	.short	0x0101
        /*1506*/ 	.byte	0x3f
	.zero		1


	//   ....[70]....
        /*1508*/ 	.word	0x0001f270
        /*150c*/ 	.word	0x00000011
        /*1510*/ 	.word	0x00013220
        /*1514*/ 	.short	0x010a
        /*1516*/ 	.byte	0x3f
	.zero		1


	//   ....[71]....
        /*1518*/ 	.word	0x0001f7f0
        /*151c*/ 	.word	0x00000006
        /*1520*/ 	.word	0x00013280
        /*1524*/ 	.short	0x010a
        /*1526*/ 	.byte	0x3f
	.zero		1


	//   ....[72]....
        /*1528*/ 	.word	0x0001fd40
        /*152c*/ 	.word	0x00000006
        /*1530*/ 	.word	0x00013270
        /*1534*/ 	.short	0x0107
        /*1536*/ 	.byte	0x3f
	.zero		1


	//   ....[73]....
        /*1538*/ 	.word	0x0001fe00
        /*153c*/ 	.word	0x00000006
        /*1540*/ 	.word	0x00013270
        /*1544*/ 	.short	0x0101
        /*1546*/ 	.byte	0x3f
	.zero		1


	//   ....[74]....
        /*1548*/ 	.word	0x0001fe50
        /*154c*/ 	.word	0x00000006
        /*1550*/ 	.word	0x00013240
        /*1554*/ 	.short	0x010a
        /*1556*/ 	.byte	0x3f
	.zero		1


	//   ....[75]....
        /*1558*/ 	.word	0x000202c0
        /*155c*/ 	.word	0x00000006
        /*1560*/ 	.word	0x00013230
        /*1564*/ 	.short	0x0107
        /*1566*/ 	.byte	0x3f
	.zero		1


	//   ....[76]....
        /*1568*/ 	.word	0x00020390
        /*156c*/ 	.word	0x00000006
        /*1570*/ 	.word	0x00013230
        /*1574*/ 	.short	0x0101
        /*1576*/ 	.byte	0x3f
	.zero		1


	//   ....[77]....
        /*1578*/ 	.word	0x00020410
        /*157c*/ 	.word	0x00000002
        /*1580*/ 	.word	0x00013270
        /*1584*/ 	.short	0x010a
        /*1586*/ 	.byte	0x3f
	.zero		1


	//   ....[78]....
        /*1588*/ 	.word	0x000204a0
        /*158c*/ 	.word	0x00000002
        /*1590*/ 	.word	0x00013260
        /*1594*/ 	.short	0x010a
        /*1596*/ 	.byte	0x3f
	.zero		1


	//   ....[79]....
        /*1598*/ 	.word	0x000208d0
        /*159c*/ 	.word	0x00000002
        /*15a0*/ 	.word	0x00013250
        /*15a4*/ 	.short	0x0101
        /*15a6*/ 	.byte	0x3f
	.zero		1


	//   ....[80]....
        /*15a8*/ 	.word	0x00020960
        /*15ac*/ 	.word	0x00000002
        /*15b0*/ 	.word	0x00000000
        /*15b4*/ 	.short	0x0101
        /*15b6*/ 	.byte	0x3f
	.zero		1


	//   ....[81]....
        /*15b8*/ 	.word	0x00020b40
        /*15bc*/ 	.word	0x00000000
        /*15c0*/ 	.word	0x00013270
        /*15c4*/ 	.short	0x010a
        /*15c6*/ 	.byte	0x3f
	.zero		1


	//   ....[82]....
        /*15c8*/ 	.word	0x00020bd0
        /*15cc*/ 	.word	0x00000000
        /*15d0*/ 	.word	0x00013260
        /*15d4*/ 	.short	0x010a
        /*15d6*/ 	.byte	0x3f
	.zero		1


	//   ....[83]....
        /*15d8*/ 	.word	0x00021020
        /*15dc*/ 	.word	0x00000000
        /*15e0*/ 	.word	0x00013250
        /*15e4*/ 	.short	0x0101
        /*15e6*/ 	.byte	0x3f
	.zero		1


	//   ....[84]....
        /*15e8*/ 	.word	0x000210a0
        /*15ec*/ 	.word	0x00000000
        /*15f0*/ 	.word	0x00000000
        /*15f4*/ 	.short	0x0101
        /*15f6*/ 	.byte	0x3f
	.zero		1


	//   ....[85]....
        /*15f8*/ 	.word	0x00021e10
        /*15fc*/ 	.word	0x00000005
        /*1600*/ 	.word	0x00013220
        /*1604*/ 	.short	0x010a
        /*1606*/ 	.byte	0x3f
	.zero		1


	//   ....[86]....
        /*1608*/ 	.word	0x00021fa0
        /*160c*/ 	.word	0x00000004
        /*1610*/ 	.word	0x00013240
        /*1614*/ 	.short	0x010a
        /*1616*/ 	.byte	0x3f
	.zero		1


	//   ....[87]....
        /*1618*/ 	.word	0x00022050
        /*161c*/ 	.word	0x00000005
        /*1620*/ 	.word	0x00013240
        /*1624*/ 	.short	0x010a
        /*1626*/ 	.byte	0x3f
	.zero		1


	//   ....[88]....
        /*1628*/ 	.word	0x00022090
        /*162c*/ 	.word	0x00000004
        /*1630*/ 	.word	0x00013260
        /*1634*/ 	.short	0x010a
        /*1636*/ 	.byte	0x3f
	.zero		1


	//   ....[89]....
        /*1638*/ 	.word	0x000220d0
        /*163c*/ 	.word	0x00000005
        /*1640*/ 	.word	0x00013260
        /*1644*/ 	.short	0x010a
        /*1646*/ 	.byte	0x3f
	.zero		1


	//   ....[90]....
        /*1648*/ 	.word	0x00022110
        /*164c*/ 	.word	0x00000004
        /*1650*/ 	.word	0x00013280
        /*1654*/ 	.short	0x010a
        /*1656*/ 	.byte	0x3f
	.zero		1


	//   ....[91]....
        /*1658*/ 	.word	0x00022150
        /*165c*/ 	.word	0x00000005
        /*1660*/ 	.word	0x00013280
        /*1664*/ 	.short	0x010a
        /*1666*/ 	.byte	0x3f
	.zero		1


	//   ....[92]....
        /*1668*/ 	.word	0x000221b0
        /*166c*/ 	.word	0x00000030
        /*1670*/ 	.word	0x00013290
        /*1674*/ 	.short	0x010a
        /*1676*/ 	.byte	0x3f
	.zero		1


	//   ....[93]....
        /*1678*/ 	.word	0x00022310
        /*167c*/ 	.word	0x00000030
        /*1680*/ 	.word	0x00013290
        /*1684*/ 	.short	0x010a
        /*1686*/ 	.byte	0x3f
	.zero		1


	//   ....[94]....
        /*1688*/ 	.word	0x00022470
        /*168c*/ 	.word	0x00000030
        /*1690*/ 	.word	0x00013290
        /*1694*/ 	.short	0x010a
        /*1696*/ 	.byte	0x3f
	.zero		1


	//   ....[95]....
        /*1698*/ 	.word	0x000225d0
        /*169c*/ 	.word	0x00000030
        /*16a0*/ 	.word	0x000132b0
        /*16a4*/ 	.short	0x010a
        /*16a6*/ 	.byte	0x3f
	.zero		1


	//   ....[96]....
        /*16a8*/ 	.word	0x000227d0
        /*16ac*/ 	.word	0x00000016
        /*16b0*/ 	.word	0x00013200
        /*16b4*/ 	.short	0x010a
        /*16b6*/ 	.byte	0x3f
	.zero		1


	//   ....[97]....
        /*16b8*/ 	.word	0x000229d0
        /*16bc*/ 	.word	0x00000016
        /*16c0*/ 	.word	0x00013200
        /*16c4*/ 	.short	0x010a
        /*16c6*/ 	.byte	0x3f
	.zero		1


	//   ....[98]....
        /*16c8*/ 	.word	0x00022a20
        /*16cc*/ 	.word	0x0000000c
        /*16d0*/ 	.word	0x00013230
        /*16d4*/ 	.short	0x010a
        /*16d6*/ 	.byte	0x3f
	.zero		1


	//   ....[99]....
        /*16d8*/ 	.word	0x00022a70
        /*16dc*/ 	.word	0x0000000e
        /*16e0*/ 	.word	0x00013230
        /*16e4*/ 	.short	0x010a
        /*16e6*/ 	.byte	0x3f
	.zero		1


	//   ....[100]....
        /*16e8*/ 	.word	0x00022ac0
        /*16ec*/ 	.word	0x0000000f
        /*16f0*/ 	.word	0x00013250
        /*16f4*/ 	.short	0x010a
        /*16f6*/ 	.byte	0x3f
	.zero		1


	//   ....[101]....
        /*16f8*/ 	.word	0x00022b10
        /*16fc*/ 	.word	0x00000000
        /*1700*/ 	.word	0x00013230
        /*1704*/ 	.short	0x010a
        /*1706*/ 	.byte	0x3f
	.zero		1


	//   ....[102]....
        /*1708*/ 	.word	0x00022b60
        /*170c*/ 	.word	0x0000000e
        /*1710*/ 	.word	0x00013250
        /*1714*/ 	.short	0x010a
        /*1716*/ 	.byte	0x3f
	.zero		1


	//   ....[103]....
        /*1718*/ 	.word	0x00022bb0
        /*171c*/ 	.word	0x00000003
        /*1720*/ 	.word	0x00013230
        /*1724*/ 	.short	0x010a
        /*1726*/ 	.byte	0x3f
	.zero		1


	//   ....[104]....
        /*1728*/ 	.word	0x00022c00
        /*172c*/ 	.word	0x00000009
        /*1730*/ 	.word	0x00013250
        /*1734*/ 	.short	0x010a
        /*1736*/ 	.byte	0x3f
	.zero		1


	//   ....[105]....
        /*1738*/ 	.word	0x00022c50
        /*173c*/ 	.word	0x0000000d
        /*1740*/ 	.word	0x00013250
        /*1744*/ 	.short	0x010a
        /*1746*/ 	.byte	0x3f
	.zero		1


	//   ....[106]....
        /*1748*/ 	.word	0x00022df0
        /*174c*/ 	.word	0x00000011
        /*1750*/ 	.word	0x00013220
        /*1754*/ 	.short	0x010a
        /*1756*/ 	.byte	0x3f
	.zero		1


	//   ....[107]....
        /*1758*/ 	.word	0x00022e40
        /*175c*/ 	.word	0x00000005
        /*1760*/ 	.word	0x000132a0
        /*1764*/ 	.short	0x010a
        /*1766*/ 	.byte	0x3f
	.zero		1


	//   ....[108]....
        /*1768*/ 	.word	0x00022e90
        /*176c*/ 	.word	0x00000005
        /*1770*/ 	.word	0x000132c0
        /*1774*/ 	.short	0x010a
        /*1776*/ 	.byte	0x3f
	.zero		1


	//   ....[109]....
        /*1778*/ 	.word	0x00022ee0
        /*177c*/ 	.word	0x00000005
        /*1780*/ 	.word	0x000132a0
        /*1784*/ 	.short	0x010a
        /*1786*/ 	.byte	0x3f
	.zero		1


	//   ....[110]....
        /*1788*/ 	.word	0x00022f30
        /*178c*/ 	.word	0x00000005
        /*1790*/ 	.word	0x000132c0
        /*1794*/ 	.short	0x010a
        /*1796*/ 	.byte	0x3f
	.zero		1


	//   ....[111]....
        /*1798*/ 	.word	0x00023060
        /*179c*/ 	.word	0x00000004
        /*17a0*/ 	.word	0x00013280
        /*17a4*/ 	.short	0x010a
        /*17a6*/ 	.byte	0x3f
	.zero		1


	//   ....[112]....
        /*17a8*/ 	.word	0x00023770
        /*17ac*/ 	.word	0x00000004
        /*17b0*/ 	.word	0x00013240
        /*17b4*/ 	.short	0x010a
        /*17b6*/ 	.byte	0x3f
	.zero		1


	//   ....[113]....
        /*17b8*/ 	.word	0x00024590
        /*17bc*/ 	.word	0x00000011
        /*17c0*/ 	.word	0x00013220
        /*17c4*/ 	.short	0x010a
        /*17c6*/ 	.byte	0x3f
	.zero		1


	//   ....[114]....
        /*17c8*/ 	.word	0x000245f0
        /*17cc*/ 	.word	0x00000006
        /*17d0*/ 	.word	0x00013280
        /*17d4*/ 	.short	0x010a
        /*17d6*/ 	.byte	0x3f
	.zero		1


	//   ....[115]....
        /*17d8*/ 	.word	0x00024cc0
        /*17dc*/ 	.word	0x00000006
        /*17e0*/ 	.word	0x00013240
        /*17e4*/ 	.short	0x010a
        /*17e6*/ 	.byte	0x3f
	.zero		1


	//   ....[116]....
        /*17e8*/ 	.word	0x00025280
        /*17ec*/ 	.word	0x00000002
        /*17f0*/ 	.word	0x00013270
        /*17f4*/ 	.short	0x010a
        /*17f6*/ 	.byte	0x3f
	.zero		1


	//   ....[117]....
        /*17f8*/ 	.word	0x000252d0
        /*17fc*/ 	.word	0x00000002
        /*1800*/ 	.word	0x00013260
        /*1804*/ 	.short	0x010a
        /*1806*/ 	.byte	0x3f
	.zero		1


	//   ....[118]....
        /*1808*/ 	.word	0x00025320
        /*180c*/ 	.word	0x00000000
        /*1810*/ 	.word	0x00013270
        /*1814*/ 	.short	0x010a
        /*1816*/ 	.byte	0x3f
	.zero		1


	//   ....[119]....
        /*1818*/ 	.word	0x00025370
        /*181c*/ 	.word	0x00000000
        /*1820*/ 	.word	0x00013260
        /*1824*/ 	.short	0x010a
        /*1826*/ 	.byte	0x3f
	.zero		1


	//   ....[120]....
        /*1828*/ 	.word	0x00025d10
        /*182c*/ 	.word	0x00000005
        /*1830*/ 	.word	0x00013220
        /*1834*/ 	.short	0x010a
        /*1836*/ 	.byte	0x3f
	.zero		1


	//   ....[121]....
        /*1838*/ 	.word	0x00025eb0
        /*183c*/ 	.word	0x00000004
        /*1840*/ 	.word	0x00013240
        /*1844*/ 	.short	0x010a
        /*1846*/ 	.byte	0x3f
	.zero		1


	//   ....[122]....
        /*1848*/ 	.word	0x00025f00
        /*184c*/ 	.word	0x00000005
        /*1850*/ 	.word	0x00013240
        /*1854*/ 	.short	0x010a
        /*1856*/ 	.byte	0x3f
	.zero		1


	//   ....[123]....
        /*1858*/ 	.word	0x00025f50
        /*185c*/ 	.word	0x00000004
        /*1860*/ 	.word	0x00013260
        /*1864*/ 	.short	0x010a
        /*1866*/ 	.byte	0x3f
	.zero		1


	//   ....[124]....
        /*1868*/ 	.word	0x00025fa0
        /*186c*/ 	.word	0x00000005
        /*1870*/ 	.word	0x00013260
        /*1874*/ 	.short	0x010a
        /*1876*/ 	.byte	0x3f
	.zero		1


	//   ....[125]....
        /*1878*/ 	.word	0x00025ff0
        /*187c*/ 	.word	0x00000004
        /*1880*/ 	.word	0x00013280
        /*1884*/ 	.short	0x010a
        /*1886*/ 	.byte	0x3f
	.zero		1


	//----- nvinfo : EIATTR_NUM_MBARRIERS
	.align		4
.L_1546:
        /*1888*/ 	.byte	0x03, 0x38
        /*188a*/ 	.short	0x0016


	//----- nvinfo : EIATTR_EXIT_INSTR_OFFSETS
	.align		4
        /*188c*/ 	.byte	0x04, 0x1c
        /*188e*/ 	.short	(.L_1548 - .L_1547)


	//   ....[0]....
.L_1547:
        /*1890*/ 	.word	0x000221a0


	//----- nvinfo : EIATTR_MAX_THREADS
	.align		4
.L_1548:
        /*1894*/ 	.byte	0x04, 0x05
        /*1896*/ 	.short	(.L_1550 - .L_1549)
.L_1549:
        /*1898*/ 	.word	0x00000200
        /*189c*/ 	.word	0x00000001
        /*18a0*/ 	.word	0x00000001


	//----- nvinfo : EIATTR_CRS_STACK_SIZE
	.align		4
.L_1550:
        /*18a4*/ 	.byte	0x04, 0x1e
        /*18a6*/ 	.short	(.L_1552 - .L_1551)
.L_1551:
        /*18a8*/ 	.word	0x00000000


	//----- nvinfo : EIATTR_CBANK_PARAM_SIZE
	.align		4
.L_1552:
        /*18ac*/ 	.byte	0x03, 0x19
        /*18ae*/ 	.short	0x0af0


	//----- nvinfo : EIATTR_PARAM_CBANK
	.align		4
        /*18b0*/ 	.byte	0x04, 0x0a
        /*18b2*/ 	.short	(.L_1554 - .L_1553)
	.align		4
.L_1553:
        /*18b4*/ 	.word	index@(.nv.constant0._ZN7cutlass13device_kernelIN5flash11enable_sm90INS1_16FlashAttnFwdSm90INS1_25CollectiveMainloopFwdSm90ILi2EN4cute5tupleIJNS5_1CILi1EEES8_S8_EEENS6_IJNS7_ILi192EEENS7_ILi160EEENS7_ILi64EEEEEELi64ENS_12float_e4m3_tEfNS_4arch4Sm90ELb0ELb1ELb0ELb1ELb1ELb1ELb0ELb1ELb1ELb1ELb0ELb0EEENS1_21CollectiveEpilogueFwdINS6_IJSA_SC_SB_EEES9_NS_10bfloat16_tESG_Li384ELb1ELb1ELb0ELb1EEENS1_36VarlenDynamicPersistentTileSchedulerILi192ELi160ELi384ELi128ELb0ELb1ELb1ELb1ELb0ELb1EEEEEEEEEvNT_6ParamsE)
        /*18b8*/ 	.short	0x0210
        /*18ba*/ 	.short	0x0af0


	//----- nvinfo : EIATTR_SW_WAR
	.align		4
.L_1554:
        /*18bc*/ 	.byte	0x04, 0x36
        /*18be*/ 	.short	(.L_1556 - .L_1555)
.L_1555:
        /*18c0*/ 	.word	0x00000008
.L_1556:


//--------------------- .nv.info._ZN7cutlass13device_kernelIN5flash11enable_sm90INS1_16FlashAttnFwdSm90INS1_25CollectiveMainloopFwdSm90ILi2EN4cute5tupleIJNS5_1CILi1EEES8_S8_EEENS6_IJNS7_ILi192EEENS7_ILi160EEENS7_ILi64EEEEEELi64ENS_12float_e4m3_tEfNS_4arch4Sm90ELb1ELb0ELb0ELb0ELb1ELb0ELb0ELb1ELb1ELb1ELb0ELb0EEENS1_21CollectiveEpilogueFwdINS6_IJSA_SC_SB_EEES9_NS_10bfloat16_tESG_Li384ELb0ELb1ELb0ELb1EEENS1_30DynamicPersistentTileSchedulerILi384ELi128ELb0ELb1ELb1EEEEEEEEEvNT_6ParamsE --------------------------
	.section	.nv.info._ZN7cutlass13device_kernelIN5flash11enable_sm90INS1_16FlashAttnFwdSm90INS1_25CollectiveMainloopFwdSm90ILi2EN4cute5tupleIJNS5_1CILi1EEES8_S8_EEENS6_IJNS7_ILi192EEENS7_ILi160EEENS7_ILi64EEEEEELi64ENS_12float_e4m3_tEfNS_4arch4Sm90ELb1ELb0ELb0ELb0ELb1ELb0ELb0ELb1ELb1ELb1ELb0ELb0EEENS1_21CollectiveEpilogueFwdINS6_IJSA_SC_SB_EEES9_NS_10bfloat16_tESG_Li384ELb0ELb1ELb0ELb1EEENS1_30DynamicPersistentTileSchedulerILi384ELi128ELb0ELb1ELb1EEEEEEEEEvNT_6ParamsE,"",@"SHT_CUDA_INFO"
	.sectionflags	@""
	.align	4


	//----- nvinfo : EIATTR_CUDA_API_VERSION
	.align		4
        /*0000*/ 	.byte	0x04, 0x37
        /*0002*/ 	.short	(.L_1558 - .L_1557)
.L_1557:
        /*0004*/ 	.word	0x00000082


	//----- nvinfo : EIATTR_KPARAM_INFO
	.align		4
.L_1558:
        /*0008*/ 	.byte	0x04, 0x17
        /*000a*/ 	.short	(.L_1560 - .L_1559)
.L_1559:
        /*000c*/ 	.word	0x00000000
        /*0010*/ 	.short	0x0000
        /*0012*/ 	.short	0x0070
        /*0014*/ 	.byte	0x00, 0xf0, 0x01, 0x2a


	//----- nvinfo : EIATTR_SPARSE_MMA_MASK
	.align		4
.L_1560:
        /*0018*/ 	.byte	0x03, 0x50
        /*001a*/ 	.short	0x0000


	//----- nvinfo : EIATTR_MAXREG_COUNT
	.align		4
        /*001c*/ 	.byte	0x03, 0x1b
        /*001e*/ 	.short	0x0080


	//----- nvinfo : EIATTR_NUM_BARRIERS
	.align		4
        /*0020*/ 	.byte	0x02, 0x4c
        /*0022*/ 	.byte	0x09
	.zero		1


	//----- nvinfo : EIATTR_EXTERNS
	.align		4
        /*0024*/ 	.byte	0x04, 0x0f
        /*0026*/ 	.short	(.L_1562 - .L_1561)


	//   ....[0]....
	.align		4
.L_1561:
        /*0028*/ 	.word	index@(__assertfail)


	//----- nvinfo : EIATTR_ANNOTATIONS
	.align		4
.L_1562:
        /*002c*/ 	.byte	0x04, 0x55
        /*002e*/ 	.short	(.L_1564 - .L_1563)


	//   ....[0]....
.L_1563:
        /* <DEDUP_REMOVED lines=45> */


	//----- nvinfo : EIATTR_MERCURY_ISA_VERSION
	.align		4
.L_1564:
        /*02e8*/ 	.byte	0x03, 0x5f
        /*02ea*/ 	.short	0x0101


	//----- nvinfo : EIATTR_INT_WARP_WIDE_INSTR_OFFSETS
	.align		4
        /*02ec*/ 	.byte	0x04, 0x31
        /*02ee*/ 	.short	(.L_1566 - .L_1565)


	//   ....[0]....
.L_1565:
        /*02f0*/ 	.word	0x000000c0


	//   ....[1]....
        /*02f4*/ 	.word	0x000000d0


	//   ....[2]....
        /*02f8*/ 	.word	0x00000170


	//   ....[3]....
        /*02fc*/ 	.word	0x0000bef0


	//   ....[4]....
        /*0300*/ 	.word	0x0000bf80


	//   ....[5]....
        /*0304*/ 	.word	0x0000fae0


	//   ....[6]....
        /*0308*/ 	.word	0x0000fb70


	//----- nvinfo : EIATTR_COOP_GROUP_MASK_REGIDS
	.align		4
.L_1566:
        /*030c*/ 	.byte	0x04, 0x29
        /*030e*/ 	.short	(.L_1568 - .L_1567)


	//   ....[0]....
.L_1567:
        /*0310*/ 	.word	0xffffffff


	//   ....[1]....
        /*0314*/ 	.word	0xffffffff


	//   ....[2]....
        /*0318*/ 	.word	0xffffffff


	//   ....[3]....
        /*031c*/ 	.word	0xffffffff


	//   ....[4]....
        /*0320*/ 	.word	0xffffffff


	//   ....[5]....
        /*0324*/ 	.word	0xffffffff


	//   ....[6]....
        /*0328*/ 	.word	0xffffffff


	//   ....[7]....
        /*032c*/ 	.word	0xffffffff


	//   ....[8]....
        /*0330*/ 	.word	0xffffffff


	//   ....[9]....
        /*0334*/ 	.word	0xffffffff


	//   ....[10]....
        /*0338*/ 	.word	0xffffffff


	//   ....[11]....
        /*033c*/ 	.word	0xffffffff


	//   ....[12]....
        /*0340*/ 	.word	0xffffffff


	//   ....[13]....
        /*0344*/ 	.word	0xffffffff


	//   ....[14]....
        /*0348*/ 	.word	0xffffffff


	//   ....[15]....
        /*034c*/ 	.word	0xffffffff


	//   ....[16]....
        /*0350*/ 	.word	0xffffffff


	//   ....[17]....
        /*0354*/ 	.word	0xffffffff


	//   ....[18]....
        /*0358*/ 	.word	0xffffffff


	//   ....[19]....
        /*035c*/ 	.word	0xffffffff


	//   ....[20]....
        /*0360*/ 	.word	0xffffffff


	//   ....[21]....
        /*0364*/ 	.word	0xffffffff


	//   ....[22]....
        /*0368*/ 	.word	0xffffffff


	//   ....[23]....
        /*036c*/ 	.word	0xffffffff


	//   ....[24]....
        /*0370*/ 	.word	0xffffffff


	//   ....[25]....
        /*0374*/ 	.word	0xffffffff


	//   ....[26]....
        /*0378*/ 	.word	0xffffffff


	//   ....[27]....
        /*037c*/ 	.word	0xffffffff


	//   ....[28]....
        /*0380*/ 	.word	0xffffffff


	//   ....[29]....
        /*0384*/ 	.word	0xffffffff


	//   ....[30]....
        /*0388*/ 	.word	0xffffffff


	//   ....[31]....
        /*038c*/ 	.word	0xffffffff


	//   ....[32]....
        /*0390*/ 	.word	0xffffffff


	//   ....[33]....
        /*0394*/ 	.word	0xffffffff


	//   ....[34]....
        /*0398*/ 	.word	0xffffffff


	//   ....[35]....
        /*039c*/ 	.word	0xffffffff


	//   ....[36]....
        /*03a0*/ 	.word	0xffffffff


	//   ....[37]....
        /*03a4*/ 	.word	0xffffffff


	//   ....[38]....
        /*03a8*/ 	.word	0xffffffff


	//   ....[39]....
        /*03ac*/ 	.word	0xffffffff


	//   ....[40]....
        /*03b0*/ 	.word	0xffffffff


	//   ....[41]....
        /*03b4*/ 	.word	0xffffffff


	//   ....[42]....
        /*03b8*/ 	.word	0xffffffff


	//   ....[43]....
        /*03bc*/ 	.word	0xffffffff


	//   ....[44]....
        /*03c0*/ 	.word	0xffffffff


	//   ....[45]....
        /*03c4*/ 	.word	0xffffffff


	//   ....[46]....
        /*03c8*/ 	.word	0xffffffff


	//   ....[47]....
        /*03cc*/ 	.word	0xffffffff


	//   ....[48]....
        /*03d0*/ 	.word	0xffffffff


	//   ....[49]....
        /*03d4*/ 	.word	0xffffffff


	//   ....[50]....
        /*03d8*/ 	.word	0xffffffff


	//   ....[51]....
        /*03dc*/ 	.word	0xffffffff


	//   ....[52]....
        /*03e0*/ 	.word	0xffffffff


	//   ....[53]....
        /*03e4*/ 	.word	0xffffffff


	//   ....[54]....
        /*03e8*/ 	.word	0xffffffff


	//   ....[55]....
        /*03ec*/ 	.word	0xffffffff


	//   ....[56]....
        /*03f0*/ 	.word	0xffffffff


	//   ....[57]....
        /*03f4*/ 	.word	0xffffffff


	//   ....[58]....
        /*03f8*/ 	.word	0xffffffff


	//   ....[59]....
        /*03fc*/ 	.word	0xffffffff


	//   ....[60]....
        /*0400*/ 	.word	0xffffffff


	//   ....[61]....
        /*0404*/ 	.word	0xffffffff


	//   ....[62]....
        /*0408*/ 	.word	0xffffffff


	//   ....[63]....
        /*040c*/ 	.word	0xffffffff


	//   ....[64]....
        /*0410*/ 	.word	0xffffffff


	//   ....[65]....
        /*0414*/ 	.word	0xffffffff


	//   ....[66]....
        /*0418*/ 	.word	0xffffffff


	//   ....[67]....
        /*041c*/ 	.word	0xffffffff


	//   ....[68]....
        /*0420*/ 	.word	0xffffffff


	//   ....[69]....
        /*0424*/ 	.word	0xffffffff


	//   ....[70]....
        /*0428*/ 	.word	0xffffffff


	//   ....[71]....
        /*042c*/ 	.word	0xffffffff


	//   ....[72]....
        /*0430*/ 	.word	0xffffffff


	//   ....[73]....
        /*0434*/ 	.word	0xffffffff


	//   ....[74]....
        /*0438*/ 	.word	0xffffffff


	//   ....[75]....
        /*043c*/ 	.word	0xffffffff


	//   ....[76]....
        /*0440*/ 	.word	0xffffffff


	//   ....[77]....
        /*0444*/ 	.word	0xffffffff


	//   ....[78]....
        /*0448*/ 	.word	0xffffffff


	//   ....[79]....
        /*044c*/ 	.word	0xffffffff


	//   ....[80]....
        /*0450*/ 	.word	0xffffffff


	//   ....[81]....
        /*0454*/ 	.word	0xffffffff


	//   ....[82]....
        /*0458*/ 	.word	0xffffffff


	//   ....[83]....
        /*045c*/ 	.word	0xffffffff


	//   ....[84]....
        /*0460*/ 	.word	0xffffffff


	//   ....[85]....
        /*0464*/ 	.word	0xffffffff


	//   ....[86]....
        /*0468*/ 	.word	0xffffffff


	//   ....[87]....
        /*046c*/ 	.word	0xffffffff


	//   ....[88]....
        /*0470*/ 	.word	0xffffffff


	//   ....[89]....
        /*0474*/ 	.word	0xffffffff


	//   ....[90]....
        /*0478*/ 	.word	0xffffffff


	//   ....[91]....
        /*047c*/ 	.word	0xffffffff


	//   ....[92]....
        /*0480*/ 	.word	0xffffffff


	//   ....[93]....
        /*0484*/ 	.word	0xffffffff


	//   ....[94]....
        /*0488*/ 	.word	0xffffffff


	//   ....[95]....
        /*048c*/ 	.word	0xffffffff


	//   ....[96]....
        /*0490*/ 	.word	0xffffffff


	//   ....[97]....
        /*0494*/ 	.word	0xffffffff


	//   ....[98]....
        /*0498*/ 	.word	0xffffffff


	//   ....[99]....
        /*049c*/ 	.word	0xffffffff


	//   ....[100]....
        /*04a0*/ 	.word	0xffffffff


	//   ....[101]....
        /*04a4*/ 	.word	0xffffffff


	//   ....[102]....
        /*04a8*/ 	.word	0xffffffff


	//   ....[103]....
        /*04ac*/ 	.word	0xffffffff


	//   ....[104]....
        /*04b0*/ 	.word	0xffffffff


	//   ....[105]....
        /*04b4*/ 	.word	0xffffffff


	//   ....[106]....
        /*04b8*/ 	.word	0xffffffff


	//   ....[107]....
        /*04bc*/ 	.word	0xffffffff


	//   ....[108]....
        /*04c0*/ 	.word	0xffffffff


	//   ....[109]....
        /*04c4*/ 	.word	0xffffffff


	//   ....[110]....
        /*04c8*/ 	.word	0xffffffff


	//   ....[111]....
        /*04cc*/ 	.word	0xffffffff


	//   ....[112]....
        /*04d0*/ 	.word	0xffffffff


	//   ....[113]....
        /*04d4*/ 	.word	0xffffffff


	//   ....[114]....
        /*04d8*/ 	.word	0xffffffff


	//   ....[115]....
        /*04dc*/ 	.word	0xffffffff


	//   ....[116]....
        /*04e0*/ 	.word	0xffffffff


	//   ....[117]....
        /*04e4*/ 	.word	0xffffffff


	//   ....[118]....
        /*04e8*/ 	.word	0x0500000f


	//   ....[119]....
        /*04ec*/ 	.word	0x0500000f


	//   ....[120]....
        /*04f0*/ 	.word	0x0500000f


	//   ....[121]....
        /*04f4*/ 	.word	0x0500000f


	//   ....[122]....
        /*04f8*/ 	.word	0x0500000f


	//   ....[123]....
        /*04fc*/ 	.word	0x0500000f


	//   ....[124]....
        /*0500*/ 	.word	0x0500000f


	//   ....[125]....
        /*0504*/ 	.word	0x0500000f


	//   ....[126]....
        /*0508*/ 	.word	0x0500000f


	//   ....[127]....
        /*050c*/ 	.word	0x0500000f


	//   ....[128]....
        /*0510*/ 	.word	0x0500000f


	//   ....[129]....
        /*0514*/ 	.word	0x0500000f


	//   ....[130]....
        /*0518*/ 	.word	0x0500000f


	//   ....[131]....
        /*051c*/ 	.word	0x0500000f


	//   ....[132]....
        /*0520*/ 	.word	0x0500000f


	//   ....[133]....
        /*0524*/ 	.word	0x0500000f


	//   ....[134]....
        /*0528*/ 	.word	0x0500000f


	//   ....[135]....
        /*052c*/ 	.word	0x0500000f


	//   ....[136]....
        /*0530*/ 	.word	0x0500000f


	//   ....[137]....
        /*0534*/ 	.word	0x0500000f


	//   ....[138]....
        /*0538*/ 	.word	0x0500000f


	//   ....[139]....
        /*053c*/ 	.word	0x0500000f


	//   ....[140]....
        /*0540*/ 	.word	0x0500000f


	//   ....[141]....
        /*0544*/ 	.word	0x0500000f


	//   ....[142]....
        /*0548*/ 	.word	0x0500000f


	//   ....[143]....
        /*054c*/ 	.word	0x0500000f


	//   ....[144]....
        /*0550*/ 	.word	0x0500000f


	//   ....[145]....
        /*0554*/ 	.word	0x0500000f


	//   ....[146]....
        /*0558*/ 	.word	0x0500000f


	//   ....[147]....
        /*055c*/ 	.word	0x0500000f


	//   ....[148]....
        /*0560*/ 	.word	0x0500000f


	//   ....[149]....
        /*0564*/ 	.word	0x0500000f


	//   ....[150]....
        /*0568*/ 	.word	0x0500000f


	//   ....[151]....
        /*056c*/ 	.word	0x0500000f


	//   ....[152]....
        /*0570*/ 	.word	0x0500000f


	//   ....[153]....
        /*0574*/ 	.word	0x0500000f


	//   ....[154]....
        /*0578*/ 	.word	0x0500000f


	//   ....[155]....
        /*057c*/ 	.word	0x0500000f


	//   ....[156]....
        /*0580*/ 	.word	0x0500000f


	//   ....[157]....
        /*0584*/ 	.word	0x0500000f


	//   ....[158]....
        /*0588*/ 	.word	0x0500000f


	//   ....[159]....
        /*058c*/ 	.word	0x0500000f


	//   ....[160]....
        /*0590*/ 	.word	0x0500000f


	//   ....[161]....
        /*0594*/ 	.word	0x0500000f


	//   ....[162]....
        /*0598*/ 	.word	0x0500000f


	//   ....[163]....
        /*059c*/ 	.word	0x0500000f


	//   ....[164]....
        /*05a0*/ 	.word	0x0500000f


	//   ....[165]....
        /*05a4*/ 	.word	0x0500000f


	//   ....[166]....
        /*05a8*/ 	.word	0x0500000f


	//   ....[167]....
        /*05ac*/ 	.word	0x0500000f


	//   ....[168]....
        /*05b0*/ 	.word	0x0500000f


	//   ....[169]....
        /*05b4*/ 	.word	0x0500000f


	//   ....[170]....
        /*05b8*/ 	.word	0x0500000f


	//   ....[171]....
        /*05bc*/ 	.word	0x0500000f


	//----- nvinfo : EIATTR_COOP_GROUP_INSTR_OFFSETS
	.align		4
.L_1568:
        /*05c0*/ 	.byte	0x04, 0x28
        /*05c2*/ 	.short	(.L_1570 - .L_1569)


	//   ....[0]....
.L_1569:
        /*05c4*/ 	.word	0x00000070


	//   ....[1]....
        /*05c8*/ 	.word	0x000000b0


	//   ....[2]....
        /*05cc*/ 	.word	0x000002d0


	//   ....[3]....
        /*05d0*/ 	.word	0x00000430


	//   ....[4]....
        /*05d4*/ 	.word	0x00000550


	//   ....[5]....
        /*05d8*/ 	.word	0x000006b0


	//   ....[6]....
        /*05dc*/ 	.word	0x00001580


	//   ....[7]....
        /*05e0*/ 	.word	0x00001e60


	//   ....[8]....
        /*05e4*/ 	.word	0x00001e90


	//   ....[9]....
        /*05e8*/ 	.word	0x00002770


	//   ....[10]....
        /*05ec*/ 	.word	0x00002790


	//   ....[11]....
        /*05f0*/ 	.word	0x000033d0


	//   ....[12]....
        /*05f4*/ 	.word	0x00003490


	//   ....[13]....
        /*05f8*/ 	.word	0x00004b70


	//   ....[14]....
        /*05fc*/ 	.word	0x00005330


	//   ....[15]....
        /*0600*/ 	.word	0x00005350


	//   ....[16]....
        /*0604*/ 	.word	0x00005390


	//   ....[17]....
        /*0608*/ 	.word	0x00005f80


	//   ....[18]....
        /*060c*/ 	.word	0x00005fe0


	//   ....[19]....
        /*0610*/ 	.word	0x00007dd0


	//   ....[20]....
        /*0614*/ 	.word	0x00007de0


	//   ....[21]....
        /*0618*/ 	.word	0x00007e10


	//   ....[22]....
        /*061c*/ 	.word	0x00007e20


	//   ....[23]....
        /*0620*/ 	.word	0x000096c0


	//   ....[24]....
        /*0624*/ 	.word	0x000096d0


	//   ....[25]....
        /*0628*/ 	.word	0x00009750


	//   ....[26]....
        /*062c*/ 	.word	0x00009760


	//   ....[27]....
        /*0630*/ 	.word	0x0000a2a0


	//   ....[28]....
        /*0634*/ 	.word	0x0000a2f0


	//   ....[29]....
        /*0638*/ 	.word	0x0000a350


	//   ....[30]....
        /*063c*/ 	.word	0x0000a390


	//   ....[31]....
        /*0640*/ 	.word	0x0000a3d0


	//   ....[32]....
        /*0644*/ 	.word	0x0000a410


	//   ....[33]....
        /*0648*/ 	.word	0x0000a430


	//   ....[34]....
        /*064c*/ 	.word	0x0000a460


	//   ....[35]....
        /*0650*/ 	.word	0x0000a4a0


	//   ....[36]....
        /*0654*/ 	.word	0x0000a4c0


	//   ....[37]....
        /*0658*/ 	.word	0x0000a4e0


	//   ....[38]....
        /*065c*/ 	.word	0x0000a500


	//   ....[39]....
        /*0660*/ 	.word	0x0000a520


	//   ....[40]....
        /*0664*/ 	.word	0x0000a550


	//   ....[41]....
        /*0668*/ 	.word	0x0000a590


	//   ....[42]....
        /*066c*/ 	.word	0x0000a5a0


	//   ....[43]....
        /*0670*/ 	.word	0x0000a5c0


	//   ....[44]....
        /*0674*/ 	.word	0x0000a600


	//   ....[45]....
        /*0678*/ 	.word	0x0000a630


	//   ....[46]....
        /*067c*/ 	.word	0x0000a660


	//   ....[47]....
        /*0680*/ 	.word	0x0000aad0


	//   ....[48]....
        /*0684*/ 	.word	0x0000ab10


	//   ....[49]....
        /*0688*/ 	.word	0x0000ab40


	//   ....[50]....
        /*068c*/ 	.word	0x0000ab80


	//   ....[51]....
        /*0690*/ 	.word	0x0000ab90


	//   ....[52]....
        /*0694*/ 	.word	0x0000abb0


	//   ....[53]....
        /*0698*/ 	.word	0x0000abd0


	//   ....[54]....
        /*069c*/ 	.word	0x0000ac20


	//   ....[55]....
        /*06a0*/ 	.word	0x0000b290


	//   ....[56]....
        /*06a4*/ 	.word	0x0000b2d0


	//   ....[57]....
        /*06a8*/ 	.word	0x0000b300


	//   ....[58]....
        /*06ac*/ 	.word	0x0000b330


	//   ....[59]....
        /*06b0*/ 	.word	0x0000b350


	//   ....[60]....
        /*06b4*/ 	.word	0x0000b360


	//   ....[61]....
        /*06b8*/ 	.word	0x0000b370


	//   ....[62]....
        /*06bc*/ 	.word	0x0000b390


	//   ....[63]....
        /*06c0*/ 	.word	0x0000b510


	//   ....[64]....
        /*06c4*/ 	.word	0x0000ced0


	//   ....[65]....
        /*06c8*/ 	.word	0x0000cef0


	//   ....[66]....
        /*06cc*/ 	.word	0x0000cf10


	//   ....[67]....
        /*06d0*/ 	.word	0x0000cf70


	//   ....[68]....
        /*06d4*/ 	.word	0x0000cfb0


	//   ....[69]....
        /*06d8*/ 	.word	0x0000cfd0


	//   ....[70]....
        /*06dc*/ 	.word	0x0000cfe0


	//   ....[71]....
        /*06e0*/ 	.word	0x0000cff0


	//   ....[72]....
        /*06e4*/ 	.word	0x0000d090


	//   ....[73]....
        /*06e8*/ 	.word	0x0000d0a0


	//   ....[74]....
        /*06ec*/ 	.word	0x0000d530


	//   ....[75]....
        /*06f0*/ 	.word	0x0000d540


	//   ....[76]....
        /*06f4*/ 	.word	0x0000d550


	//   ....[77]....
        /*06f8*/ 	.word	0x0000d570


	//   ....[78]....
        /*06fc*/ 	.word	0x0000d5f0


	//   ....[79]....
        /*0700*/ 	.word	0x0000d600


	//   ....[80]....
        /*0704*/ 	.word	0x0000d670


	//   ....[81]....
        /*0708*/ 	.word	0x0000d680


	//   ....[82]....
        /*070c*/ 	.word	0x0000d690


	//   ....[83]....
        /*0710*/ 	.word	0x0000d6a0


	//   ....[84]....
        /*0714*/ 	.word	0x0000df60


	//   ....[85]....
        /*0718*/ 	.word	0x0000df80


	//   ....[86]....
        /*071c*/ 	.word	0x0000dfa0


	//   ....[87]....
        /*0720*/ 	.word	0x0000e030


	//   ....[88]....
        /*0724*/ 	.word	0x0000e050


	//   ....[89]....
        /*0728*/ 	.word	0x0000e0d0


	//   ....[90]....
        /*072c*/ 	.word	0x0000e0f0


	//   ....[91]....
        /*0730*/ 	.word	0x0000e100


	//   ....[92]....
        /*0734*/ 	.word	0x0000e110


	//   ....[93]....
        /*0738*/ 	.word	0x0000e1e0


	//   ....[94]....
        /*073c*/ 	.word	0x0000e200


	//   ....[95]....
        /*0740*/ 	.word	0x0000e210


	//   ....[96]....
        /*0744*/ 	.word	0x0000ec40


	//   ....[97]....
        /*0748*/ 	.word	0x0000ec50


	//   ....[98]....
        /*074c*/ 	.word	0x0000ec70


	//   ....[99]....
        /*0750*/ 	.word	0x0000ecc0


	//   ....[100]....
        /*0754*/ 	.word	0x0000ecd0


	//   ....[101]....
        /*0758*/ 	.word	0x0000ed10


	//   ....[102]....
        /*075c*/ 	.word	0x0000ed20


	//   ....[103]....
        /*0760*/ 	.word	0x0000ed30


	//   ....[104]....
        /*0764*/ 	.word	0x0000ed70


	//   ....[105]....
        /*0768*/ 	.word	0x0000edb0


	//   ....[106]....
        /*076c*/ 	.word	0x0000f1e0


	//   ....[107]....
        /*0770*/ 	.word	0x0000f1f0


	//   ....[108]....
        /*0774*/ 	.word	0x0000f200


	//   ....[109]....
        /*0778*/ 	.word	0x0000f240


	//   ....[110]....
        /*077c*/ 	.word	0x0000f250


	//   ....[111]....
        /*0780*/ 	.word	0x0000f290


	//   ....[112]....
        /*0784*/ 	.word	0x0000f2a0


	//   ....[113]....
        /*0788*/ 	.word	0x0000f2b0


	//   ....[114]....
        /*078c*/ 	.word	0x0000f2f0


	//   ....[115]....
        /*0790*/ 	.word	0x0000f330


	//   ....[116]....
        /*0794*/ 	.word	0x00010380


	//   ....[117]....
        /*0798*/ 	.word	0x00010520


	//   ....[118]....
        /*079c*/ 	.word	0x00010b60


	//   ....[119]....
        /*07a0*/ 	.word	0x00010c50


	//   ....[120]....
        /*07a4*/ 	.word	0x00010cf0


	//   ....[121]....
        /*07a8*/ 	.word	0x00010de0


	//   ....[122]....
        /*07ac*/ 	.word	0x00010e90


	//   ....[123]....
        /*07b0*/ 	.word	0x00010f40


	//   ....[124]....
        /*07b4*/ 	.word	0x00010fe0


	//   ....[125]....
        /*07b8*/ 	.word	0x00011080


	//   ....[126]....
        /*07bc*/ 	.word	0x00011130


	//   ....[127]....
        /*07c0*/ 	.word	0x000111b0


	//   ....[128]....
        /*07c4*/ 	.word	0x00011280


	//   ....[129]....
        /*07c8*/ 	.word	0x000113b0


	//   ....[130]....
        /*07cc*/ 	.word	0x00011460


	//   ....[131]....
        /*07d0*/ 	.word	0x000114e0


	//   ....[132]....
        /*07d4*/ 	.word	0x000115c0


	//   ....[133]....
        /*07d8*/ 	.word	0x00011620


	//   ....[134]....
        /*07dc*/ 	.word	0x00011700


	//   ....[135]....
        /*07e0*/ 	.word	0x00011760


	//   ....[136]....
        /*07e4*/ 	.word	0x00011800


	//   ....[137]....
        /*07e8*/ 	.word	0x000118a0


	//   ....[138]....
        /*07ec*/ 	.word	0x00011950


	//   ....[139]....
        /*07f0*/ 	.word	0x000119e0


	//   ....[140]....
        /*07f4*/ 	.word	0x00011a50


	//   ....[141]....
        /*07f8*/ 	.word	0x00011ab0


	//   ....[142]....
        /*07fc*/ 	.word	0x00011bb0


	//   ....[143]....
        /*0800*/ 	.word	0x00011c10


	//   ....[144]....
        /*0804*/ 	.word	0x00011d10


	//   ....[145]....
        /*0808*/ 	.word	0x00011d70


	//   ....[146]....
        /*080c*/ 	.word	0x00011e10


	//   ....[147]....
        /*0810*/ 	.word	0x00011ed0


	//   ....[148]....
        /*0814*/ 	.word	0x00011fc0


	//   ....[149]....
        /*0818*/ 	.word	0x00012020


	//   ....[150]....
        /*081c*/ 	.word	0x000120e0


	//   ....[151]....
        /*0820*/ 	.word	0x00012210


	//   ....[152]....
        /*0824*/ 	.word	0x000122c0


	//   ....[153]....
        /*0828*/ 	.word	0x00012370


	//   ....[154]....
        /*082c*/ 	.word	0x00012410


	//   ....[155]....
        /*0830*/ 	.word	0x000124c0


	//   ....[156]....
        /*0834*/ 	.word	0x00012560


	//   ....[157]....
        /*0838*/ 	.word	0x00012610


	//   ....[158]....
        /*083c*/ 	.word	0x000126b0


	//   ....[159]....
        /*0840*/ 	.word	0x00012720


	//   ....[160]....
        /*0844*/ 	.word	0x000127e0


	//   ....[161]....
        /*0848*/ 	.word	0x000128d0


	//   ....[162]....
        /*084c*/ 	.word	0x00012960


	//   ....[163]....
        /*0850*/ 	.word	0x000129c0


	//   ....[164]....
        /*0854*/ 	.word	0x00012a70


	//   ....[165]....
        /*0858*/ 	.word	0x00012ad0


	//   ....[166]....
        /*085c*/ 	.word	0x00012b80


	//   ....[167]....
        /*0860*/ 	.word	0x00012be0


	//   ....[168]....
        /*0864*/ 	.word	0x00012c90


	//   ....[169]....
        /*0868*/ 	.word	0x00012cf0


	//   ....[170]....
        /*086c*/ 	.word	0x00012da0


	//   ....[171]....
        /*0870*/ 	.word	0x00013000


	//----- nvinfo : EIATTR_REG_RECONFIG
	.align		4
.L_1570:
        /*0874*/ 	.byte	0x01, 0x54
	.zero		2


	//----- nvinfo : EIATTR_SYSCALL_OFFSETS
	.align		4
        /*0878*/ 	.byte	0x04, 0x46
        /*087a*/ 	.short	(.L_1572 - .L_1571)


	//   ....[0]....
.L_1571:
        /*087c*/ 	.word	0x00001760


	//   ....[1]....
        /*0880*/ 	.word	0x0000c0f0


	//   ....[2]....
        /*0884*/ 	.word	0x0000c280


	//   ....[3]....
        /*0888*/ 	.word	0x0000c3d0


	//   ....[4]....
        /*088c*/ 	.word	0x0000c520


	//   ....[5]....
        /*0890*/ 	.word	0x0000da50


	//----- nvinfo : EIATTR_MBARRIER_INSTR_OFFSETS
	.align		4
.L_1572:
        /*0894*/ 	.byte	0x04, 0x39
        /*0896*/ 	.short	(.L_1574 - .L_1573)


	//   ....[0]....
.L_1573:
        /*0898*/ 	.word	0x00000180
        /*089c*/ 	.word	0x000000ff
        /*08a0*/ 	.word	0x00013200
        /*08a4*/ 	.short	0x0100
        /*08a6*/ 	.byte	0x08
	.zero		1


	//   ....[1]....
        /*08a8*/ 	.word	0x00000190
        /*08ac*/ 	.word	0x000000ff
        /*08b0*/ 	.word	0x00013220
        /*08b4*/ 	.short	0x0100
        /*08b6*/ 	.byte	0x08
	.zero		1


	//   ....[2]....
        /*08b8*/ 	.word	0x00000280
        /*08bc*/ 	.word	0x000000ff
        /*08c0*/ 	.word	0x00013230
        /*08c4*/ 	.short	0x0100
        /*08c6*/ 	.byte	0x08
	.zero		1


	//   ....[3]....
        /*08c8*/ 	.word	0x00000290
        /*08cc*/ 	.word	0x000000ff
        /*08d0*/ 	.word	0x00013240
        /*08d4*/ 	.short	0x0100
        /*08d6*/ 	.byte	0x08
	.zero		1


	//   ....[4]....
        /*08d8*/ 	.word	0x000002a0
        /*08dc*/ 	.word	0x000000ff
        /*08e0*/ 	.word	0x00013238
        /*08e4*/ 	.short	0x0100
        /*08e6*/ 	.byte	0x08
	.zero		1


	//   ....[5]....
        /*08e8*/ 	.word	0x000002b0
        /*08ec*/ 	.word	0x000000ff
        /*08f0*/ 	.word	0x00013248
        /*08f4*/ 	.short	0x0100
        /*08f6*/ 	.byte	0x08
	.zero		1


	//   ....[6]....
        /*08f8*/ 	.word	0x000003e0
        /*08fc*/ 	.word	0x000000ff
        /*0900*/ 	.word	0x00013250
        /*0904*/ 	.short	0x0100
        /*0906*/ 	.byte	0x08
	.zero		1


	//   ....[7]....
        /*0908*/ 	.word	0x000003f0
        /*090c*/ 	.word	0x000000ff
        /*0910*/ 	.word	0x00013260
        /*0914*/ 	.short	0x0100
        /*0916*/ 	.byte	0x08
	.zero		1


	//   ....[8]....
        /*0918*/ 	.word	0x00000400
        /*091c*/ 	.word	0x000000ff
        /*0920*/ 	.word	0x00013258
        /*0924*/ 	.short	0x0100
        /*0926*/ 	.byte	0x08
	.zero		1


	//   ....[9]....
        /*0928*/ 	.word	0x00000410
        /*092c*/ 	.word	0x000000ff
        /*0930*/ 	.word	0x00013268
        /*0934*/ 	.short	0x0100
        /*0936*/ 	.byte	0x08
	.zero		1


	//   ....[10]....
        /*0938*/ 	.word	0x00000500
        /*093c*/ 	.word	0x000000ff
        /*0940*/ 	.word	0x00013270
        /*0944*/ 	.short	0x0100
        /*0946*/ 	.byte	0x06
	.zero		1


	//   ....[11]....
        /*0948*/ 	.word	0x00000510
        /*094c*/ 	.word	0x000000ff
        /*0950*/ 	.word	0x00013280
        /*0954*/ 	.short	0x0100
        /*0956*/ 	.byte	0x06
	.zero		1


	//   ....[12]....
        /*0958*/ 	.word	0x00000520
        /*095c*/ 	.word	0x000000ff
        /*0960*/ 	.word	0x00013278
        /*0964*/ 	.short	0x0100
        /*0966*/ 	.byte	0x06
	.zero		1


	//   ....[13]....
        /*0968*/ 	.word	0x00000530
        /*096c*/ 	.word	0x000000ff
        /*0970*/ 	.word	0x00013288
        /*0974*/ 	.short	0x0100
        /*0976*/ 	.byte	0x06
	.zero		1


	//   ....[14]....
        /*0978*/ 	.word	0x00000660
        /*097c*/ 	.word	0x000000ff
        /*0980*/ 	.word	0x00013290
        /*0984*/ 	.short	0x0100
        /*0986*/ 	.byte	0x08
	.zero		1


	//   ....[15]....
        /*0988*/ 	.word	0x00000670
        /*098c*/ 	.word	0x000000ff
        /*0990*/ 	.word	0x000132a0
        /*0994*/ 	.short	0x0100
        /*0996*/ 	.byte	0x08
	.zero		1


	//   ....[16]....
        /*0998*/ 	.word	0x00000680
        /*099c*/ 	.word	0x000000ff
        /*09a0*/ 	.word	0x00013298
        /*09a4*/ 	.short	0x0100
        /*09a6*/ 	.byte	0x08
	.zero		1


	//   ....[17]....
        /*09a8*/ 	.word	0x00000690
        /*09ac*/ 	.word	0x000000ff
        /*09b0*/ 	.word	0x000132a8
        /*09b4*/ 	.short	0x0100
        /*09b6*/ 	.byte	0x08
	.zero		1


	//   ....[18]....
        /*09b8*/ 	.word	0x000007e0
        /*09bc*/ 	.word	0x000000ff
        /*09c0*/ 	.word	0x000132b0
        /*09c4*/ 	.short	0x0100
        /*09c6*/ 	.byte	0x08
	.zero		1


	//   ....[19]....
        /*09c8*/ 	.word	0x000007f0
        /*09cc*/ 	.word	0x000000ff
        /*09d0*/ 	.word	0x000132c0
        /*09d4*/ 	.short	0x0100
        /*09d6*/ 	.byte	0x08
	.zero		1


	//   ....[20]....
        /*09d8*/ 	.word	0x00000800
        /*09dc*/ 	.word	0x000000ff
        /*09e0*/ 	.word	0x000132b8
        /*09e4*/ 	.short	0x0100
        /*09e6*/ 	.byte	0x08
	.zero		1


	//   ....[21]....
        /*09e8*/ 	.word	0x00000810
        /*09ec*/ 	.word	0x000000ff
        /*09f0*/ 	.word	0x000132c8
        /*09f4*/ 	.short	0x0100
        /*09f6*/ 	.byte	0x08
	.zero		1


	//   ....[22]....
        /*09f8*/ 	.word	0x000017e0
        /*09fc*/ 	.word	0x000000ff
        /*0a00*/ 	.word	0x00013200
        /*0a04*/ 	.short	0x010a
        /*0a06*/ 	.byte	0x2d
	.zero		1


	//   ....[23]....
        /*0a08*/ 	.word	0x00001860
        /*0a0c*/ 	.word	0x00000003
        /*0a10*/ 	.word	0x00013230
        /*0a14*/ 	.short	0x010a
        /*0a16*/ 	.byte	0x3f
	.zero		1


	//   ....[24]....
        /*0a18*/ 	.word	0x000018a0
        /*0a1c*/ 	.word	0x00000003
        /*0a20*/ 	.word	0x00013230
        /*0a24*/ 	.short	0x010a
        /*0a26*/ 	.byte	0x3f
	.zero		1


	//   ....[25]....
        /*0a28*/ 	.word	0x000020a0
        /*0a2c*/ 	.word	0x000000ff
        /*0a30*/ 	.word	0x00000000
        /*0a34*/ 	.short	0x0101
        /*0a36*/ 	.byte	0x06
	.zero		1


	//   ....[26]....
        /*0a38*/ 	.word	0x00004380
        /*0a3c*/ 	.word	0x000000ff
        /*0a40*/ 	.word	0x00013230
        /*0a44*/ 	.short	0x010a
        /*0a46*/ 	.byte	0x15
	.zero		1


	//   ....[27]....
        /*0a48*/ 	.word	0x000043c0
        /*0a4c*/ 	.word	0x000000ff
        /*0a50*/ 	.word	0x00013230
        /*0a54*/ 	.short	0x010a
        /*0a56*/ 	.byte	0x15
	.zero		1


	//   ....[28]....
        /*0a58*/ 	.word	0x00004810
        /*0a5c*/ 	.word	0x000000ff
        /*0a60*/ 	.word	0x00013250
        /*0a64*/ 	.short	0x010a
        /*0a66*/ 	.byte	0x0b
	.zero		1


	//   ....[29]....
        /*0a68*/ 	.word	0x00004850
        /*0a6c*/ 	.word	0x000000ff
        /*0a70*/ 	.word	0x00013250
        /*0a74*/ 	.short	0x010a
        /*0a76*/ 	.byte	0x0b
	.zero		1


	//   ....[30]....
        /*0a78*/ 	.word	0x00004b10
        /*0a7c*/ 	.word	0x000000ff
        /*0a80*/ 	.word	0x00000000
        /*0a84*/ 	.short	0x0101
        /*0a86*/ 	.byte	0x15
	.zero		1


	//   ....[31]....
        /*0a88*/ 	.word	0x00006c60
        /*0a8c*/ 	.word	0x000000ff
        /*0a90*/ 	.word	0x00000000
        /*0a94*/ 	.short	0x0101
        /*0a96*/ 	.byte	0x06
	.zero		1


	//   ....[32]....
        /*0a98*/ 	.word	0x000071a0
        /*0a9c*/ 	.word	0x000000ff
        /*0aa0*/ 	.word	0x00013230
        /*0aa4*/ 	.short	0x010a
        /*0aa6*/ 	.byte	0x14
	.zero		1


	//   ....[33]....
        /*0aa8*/ 	.word	0x000071e0
        /*0aac*/ 	.word	0x000000ff
        /*0ab0*/ 	.word	0x00013230
        /*0ab4*/ 	.short	0x010a
        /*0ab6*/ 	.byte	0x14
	.zero		1


	//   ....[34]....
        /*0ab8*/ 	.word	0x00007630
        /*0abc*/ 	.word	0x000000ff
        /*0ac0*/ 	.word	0x00013250
        /*0ac4*/ 	.short	0x010a
        /*0ac6*/ 	.byte	0x0b
	.zero		1


	//   ....[35]....
        /*0ac8*/ 	.word	0x00007670
        /*0acc*/ 	.word	0x000000ff
        /*0ad0*/ 	.word	0x00013250
        /*0ad4*/ 	.short	0x010a
        /*0ad6*/ 	.byte	0x0b
	.zero		1


	//   ....[36]....
        /*0ad8*/ 	.word	0x00007950
        /*0adc*/ 	.word	0x000000ff
        /*0ae0*/ 	.word	0x00000000
        /*0ae4*/ 	.short	0x0101
        /*0ae6*/ 	.byte	0x14
	.zero		1


	//   ....[37]....
        /*0ae8*/ 	.word	0x00008ee0
        /*0aec*/ 	.word	0x000000ff
        /*0af0*/ 	.word	0x00000000
        /*0af4*/ 	.short	0x0101
        /*0af6*/ 	.byte	0x06
	.zero		1


	//   ....[38]....
        /*0af8*/ 	.word	0x00009390
        /*0afc*/ 	.word	0x000000ff
        /*0b00*/ 	.word	0x00013250
        /*0b04*/ 	.short	0x010a
        /*0b06*/ 	.byte	0x0e
	.zero		1


	//   ....[39]....
        /*0b08*/ 	.word	0x000093d0
        /*0b0c*/ 	.word	0x000000ff
        /*0b10*/ 	.word	0x00013250
        /*0b14*/ 	.short	0x010a
        /*0b16*/ 	.byte	0x0e
	.zero		1


	//   ....[40]....
        /*0b18*/ 	.word	0x00009a40
        /*0b1c*/ 	.word	0x000000ff
        /*0b20*/ 	.word	0x00000000
        /*0b24*/ 	.short	0x0101
        /*0b26*/ 	.byte	0x04
	.zero		1


	//   ....[41]....
        /*0b28*/ 	.word	0x0000ab60
        /*0b2c*/ 	.word	0x00000000
        /*0b30*/ 	.word	0x00000000
        /*0b34*/ 	.short	0x0101
        /*0b36*/ 	.byte	0x3f
	.zero		1


	//   ....[42]....
        /*0b38*/ 	.word	0x0000cb90
        /*0b3c*/ 	.word	0x00000000
        /*0b40*/ 	.word	0x00013280
        /*0b44*/ 	.short	0x010a
        /*0b46*/ 	.byte	0x3f
	.zero		1


	//   ....[43]....
        /*0b48*/ 	.word	0x0000d1c0
        /*0b4c*/ 	.word	0x00000000
        /*0b50*/ 	.word	0x00013270
        /*0b54*/ 	.short	0x0107
        /*0b56*/ 	.byte	0x3f
	.zero		1


	//   ....[44]....
        /*0b58*/ 	.word	0x0000d280
        /*0b5c*/ 	.word	0x00000000
        /*0b60*/ 	.word	0x00013270
        /*0b64*/ 	.short	0x0101
        /*0b66*/ 	.byte	0x3f
	.zero		1


	//   ....[45]....
        /*0b68*/ 	.word	0x0000d2d0
        /*0b6c*/ 	.word	0x00000000
        /*0b70*/ 	.word	0x00013240
        /*0b74*/ 	.short	0x010a
        /*0b76*/ 	.byte	0x3f
	.zero		1


	//   ....[46]....
        /*0b78*/ 	.word	0x0000d820
        /*0b7c*/ 	.word	0x00000000
        /*0b80*/ 	.word	0x00013230
        /*0b84*/ 	.short	0x0107
        /*0b86*/ 	.byte	0x3f
	.zero		1


	//   ....[47]....
        /*0b88*/ 	.word	0x0000d8f0
        /*0b8c*/ 	.word	0x00000000
        /*0b90*/ 	.word	0x00013230
        /*0b94*/ 	.short	0x0101
        /*0b96*/ 	.byte	0x3f
	.zero		1


	//   ....[48]....
        /*0b98*/ 	.word	0x0000e310
        /*0b9c*/ 	.word	0x00000010
        /*0ba0*/ 	.word	0x00013200
        /*0ba4*/ 	.short	0x0107
        /*0ba6*/ 	.byte	0x3f
	.zero		1


	//   ....[49]....
        /*0ba8*/ 	.word	0x0000e400
        /*0bac*/ 	.word	0x00000010
        /*0bb0*/ 	.word	0x00013200
        /*0bb4*/ 	.short	0x0101
        /*0bb6*/ 	.byte	0x3f
	.zero		1


	//   ....[50]....
        /*0bb8*/ 	.word	0x0000e420
        /*0bbc*/ 	.word	0x00000010
        /*0bc0*/ 	.word	0x00013220
        /*0bc4*/ 	.short	0x010a
        /*0bc6*/ 	.byte	0x3f
	.zero		1


	//   ....[51]....
        /*0bc8*/ 	.word	0x0000e990
        /*0bcc*/ 	.word	0x00000000
        /*0bd0*/ 	.word	0x00013280
        /*0bd4*/ 	.short	0x010a
        /*0bd6*/ 	.byte	0x3f
	.zero		1


	//   ....[52]....
        /*0bd8*/ 	.word	0x0000ee60
        /*0bdc*/ 	.word	0x00000000
        /*0be0*/ 	.word	0x00013270
        /*0be4*/ 	.short	0x0107
        /*0be6*/ 	.byte	0x3f
	.zero		1


	//   ....[53]....
        /*0be8*/ 	.word	0x0000ef20
        /*0bec*/ 	.word	0x00000000
        /*0bf0*/ 	.word	0x00013270
        /*0bf4*/ 	.short	0x0101
        /*0bf6*/ 	.byte	0x3f
	.zero		1


	//   ....[54]....
        /*0bf8*/ 	.word	0x0000ef50
        /*0bfc*/ 	.word	0x00000000
        /*0c00*/ 	.word	0x00013240
        /*0c04*/ 	.short	0x010a
        /*0c06*/ 	.byte	0x3f
	.zero		1


	//   ....[55]....
        /*0c08*/ 	.word	0x0000f3b0
        /*0c0c*/ 	.word	0x00000000
        /*0c10*/ 	.word	0x00013230
        /*0c14*/ 	.short	0x0107
        /*0c16*/ 	.byte	0x3f
	.zero		1


	//   ....[56]....
        /*0c18*/ 	.word	0x0000f470
        /*0c1c*/ 	.word	0x00000000
        /*0c20*/ 	.word	0x00013230
        /*0c24*/ 	.short	0x0101
        /*0c26*/ 	.byte	0x3f
	.zero		1


	//   ....[57]....
        /*0c28*/ 	.word	0x0000f500
        /*0c2c*/ 	.word	0x00000002
        /*0c30*/ 	.word	0x00013270
        /*0c34*/ 	.short	0x010a
        /*0c36*/ 	.byte	0x3f
	.zero		1


	//   ....[58]....
        /*0c38*/ 	.word	0x0000f590
        /*0c3c*/ 	.word	0x00000002
        /*0c40*/ 	.word	0x00013260
        /*0c44*/ 	.short	0x010a
        /*0c46*/ 	.byte	0x3f
	.zero		1


	//   ....[59]....
        /*0c48*/ 	.word	0x0000f9c0
        /*0c4c*/ 	.word	0x00000002
        /*0c50*/ 	.word	0x00013250
        /*0c54*/ 	.short	0x0101
        /*0c56*/ 	.byte	0x3f
	.zero		1


	//   ....[60]....
        /*0c58*/ 	.word	0x0000fa50
        /*0c5c*/ 	.word	0x00000002
        /*0c60*/ 	.word	0x00000000
        /*0c64*/ 	.short	0x0101
        /*0c66*/ 	.byte	0x3f
	.zero		1


	//   ....[61]....
        /*0c68*/ 	.word	0x0000fc40
        /*0c6c*/ 	.word	0x00000000
        /*0c70*/ 	.word	0x00013270
        /*0c74*/ 	.short	0x010a
        /*0c76*/ 	.byte	0x3f
	.zero		1


	//   ....[62]....
        /*0c78*/ 	.word	0x0000fcd0
        /*0c7c*/ 	.word	0x00000000
        /*0c80*/ 	.word	0x00013260
        /*0c84*/ 	.short	0x010a
        /*0c86*/ 	.byte	0x3f
	.zero		1


	//   ....[63]....
        /*0c88*/ 	.word	0x00010120
        /*0c8c*/ 	.word	0x00000000
        /*0c90*/ 	.word	0x00013250
        /*0c94*/ 	.short	0x0101
        /*0c96*/ 	.byte	0x3f
	.zero		1


	//   ....[64]....
        /*0c98*/ 	.word	0x000101a0
        /*0c9c*/ 	.word	0x00000000
        /*0ca0*/ 	.word	0x00000000
        /*0ca4*/ 	.short	0x0101
        /*0ca6*/ 	.byte	0x3f
	.zero		1


	//   ....[65]....
        /*0ca8*/ 	.word	0x000104a0
        /*0cac*/ 	.word	0x00000005
        /*0cb0*/ 	.word	0x00013220
        /*0cb4*/ 	.short	0x010a
        /*0cb6*/ 	.byte	0x3f
	.zero		1


	//   ....[66]....
        /*0cb8*/ 	.word	0x00010640
        /*0cbc*/ 	.word	0x00000004
        /*0cc0*/ 	.word	0x00013240
        /*0cc4*/ 	.short	0x010a
        /*0cc6*/ 	.byte	0x3f
	.zero		1


	//   ....[67]....
        /*0cc8*/ 	.word	0x000106f0
        /*0ccc*/ 	.word	0x00000005
        /*0cd0*/ 	.word	0x00013240
        /*0cd4*/ 	.short	0x010a
        /*0cd6*/ 	.byte	0x3f
	.zero		1


	//   ....[68]....
        /*0cd8*/ 	.word	0x00010730
        /*0cdc*/ 	.word	0x00000004
        /*0ce0*/ 	.word	0x00013260
        /*0ce4*/ 	.short	0x010a
        /*0ce6*/ 	.byte	0x3f
	.zero		1


	//   ....[69]....
        /*0ce8*/ 	.word	0x00010770
        /*0cec*/ 	.word	0x00000005
        /*0cf0*/ 	.word	0x00013260
        /*0cf4*/ 	.short	0x010a
        /*0cf6*/ 	.byte	0x3f
	.zero		1


	//   ....[70]....
        /*0cf8*/ 	.word	0x000107b0
        /*0cfc*/ 	.word	0x00000004
        /*0d00*/ 	.word	0x00013280
        /*0d04*/ 	.short	0x010a
        /*0d06*/ 	.byte	0x3f
	.zero		1


	//   ....[71]....
        /*0d08*/ 	.word	0x000107f0
        /*0d0c*/ 	.word	0x00000005
        /*0d10*/ 	.word	0x00013280
        /*0d14*/ 	.short	0x010a
        /*0d16*/ 	.byte	0x3f
	.zero		1


	//   ....[72]....
        /*0d18*/ 	.word	0x00010860
        /*0d1c*/ 	.word	0x00000003
        /*0d20*/ 	.word	0x00013200
        /*0d24*/ 	.short	0x010a
        /*0d26*/ 	.byte	0x3f
	.zero		1


	//   ....[73]....
        /*0d28*/ 	.word	0x000108b0
        /*0d2c*/ 	.word	0x00000003
        /*0d30*/ 	.word	0x00013230
        /*0d34*/ 	.short	0x010a
        /*0d36*/ 	.byte	0x3f
	.zero		1


	//   ....[74]....
        /*0d38*/ 	.word	0x00010910
        /*0d3c*/ 	.word	0x00000009
        /*0d40*/ 	.word	0x00013230
        /*0d44*/ 	.short	0x010a
        /*0d46*/ 	.byte	0x3f
	.zero		1


	//   ....[75]....
        /*0d48*/ 	.word	0x00010970
        /*0d4c*/ 	.word	0x00000009
        /*0d50*/ 	.word	0x00013250
        /*0d54*/ 	.short	0x010a
        /*0d56*/ 	.byte	0x3f
	.zero		1


	//   ....[76]....
        /*0d58*/ 	.word	0x000109d0
        /*0d5c*/ 	.word	0x0000000b
        /*0d60*/ 	.word	0x00013230
        /*0d64*/ 	.short	0x010a
        /*0d66*/ 	.byte	0x3f
	.zero		1


	//   ....[77]....
        /*0d68*/ 	.word	0x00010a30
        /*0d6c*/ 	.word	0x0000000b
        /*0d70*/ 	.word	0x00013250
        /*0d74*/ 	.short	0x010a
        /*0d76*/ 	.byte	0x3f
	.zero		1


	//   ....[78]....
        /*0d78*/ 	.word	0x00010a90
        /*0d7c*/ 	.word	0x00000006
        /*0d80*/ 	.word	0x00013250
        /*0d84*/ 	.short	0x010a
        /*0d86*/ 	.byte	0x3f
	.zero		1


	//   ....[79]....
        /*0d88*/ 	.word	0x00010ba0
        /*0d8c*/ 	.word	0x00000000
        /*0d90*/ 	.word	0x00013280
        /*0d94*/ 	.short	0x010a
        /*0d96*/ 	.byte	0x3f
	.zero		1


	//   ....[80]....
        /*0d98*/ 	.word	0x00011300
        /*0d9c*/ 	.word	0x00000000
        /*0da0*/ 	.word	0x00013240
        /*0da4*/ 	.short	0x010a
        /*0da6*/ 	.byte	0x3f
	.zero		1


	//   ....[81]....
        /*0da8*/ 	.word	0x00012110
        /*0dac*/ 	.word	0x00000010
        /*0db0*/ 	.word	0x00013220
        /*0db4*/ 	.short	0x010a
        /*0db6*/ 	.byte	0x3f
	.zero		1


	//   ....[82]....
        /*0db8*/ 	.word	0x00012160
        /*0dbc*/ 	.word	0x00000000
        /*0dc0*/ 	.word	0x00013280
        /*0dc4*/ 	.short	0x010a
        /*0dc6*/ 	.byte	0x3f
	.zero		1


	//   ....[83]....
        /*0dc8*/ 	.word	0x00012820
        /*0dcc*/ 	.word	0x00000000
        /*0dd0*/ 	.word	0x00013240
        /*0dd4*/ 	.short	0x010a
        /*0dd6*/ 	.byte	0x3f
	.zero		1


	//   ....[84]....
        /*0dd8*/ 	.word	0x00012de0
        /*0ddc*/ 	.word	0x00000002
        /*0de0*/ 	.word	0x00013270
        /*0de4*/ 	.short	0x010a
        /*0de6*/ 	.byte	0x3f
	.zero		1


	//   ....[85]....
        /*0de8*/ 	.word	0x00012e30
        /*0dec*/ 	.word	0x00000002
        /*0df0*/ 	.word	0x00013260
        /*0df4*/ 	.short	0x010a
        /*0df6*/ 	.byte	0x3f
	.zero		1


	//   ....[86]....
        /*0df8*/ 	.word	0x00012e80
        /*0dfc*/ 	.word	0x00000000
        /*0e00*/ 	.word	0x00013270
        /*0e04*/ 	.short	0x010a
        /*0e06*/ 	.byte	0x3f
	.zero		1


	//   ....[87]....
        /*0e08*/ 	.word	0x00012ed0
        /*0e0c*/ 	.word	0x00000000
        /*0e10*/ 	.word	0x00013260
        /*0e14*/ 	.short	0x010a
        /*0e16*/ 	.byte	0x3f
	.zero		1


	//   ....[88]....
        /*0e18*/ 	.word	0x00012f20
        /*0e1c*/ 	.word	0x00000005
        /*0e20*/ 	.word	0x00013220
        /*0e24*/ 	.short	0x010a
        /*0e26*/ 	.byte	0x3f
	.zero		1


	//   ....[89]....
        /*0e28*/ 	.word	0x000130c0
        /*0e2c*/ 	.word	0x00000004
        /*0e30*/ 	.word	0x00013240
        /*0e34*/ 	.short	0x010a
        /*0e36*/ 	.byte	0x3f
	.zero		1


	//   ....[90]....
        /*0e38*/ 	.word	0x00013110
        /*0e3c*/ 	.word	0x00000005
        /*0e40*/ 	.word	0x00013240
        /*0e44*/ 	.short	0x010a
        /*0e46*/ 	.byte	0x3f
	.zero		1


	//   ....[91]....
        /*0e48*/ 	.word	0x00013160
        /*0e4c*/ 	.word	0x00000004
        /*0e50*/ 	.word	0x00013260
        /*0e54*/ 	.short	0x010a
        /*0e56*/ 	.byte	0x3f
	.zero		1


	//   ....[92]....
        /*0e58*/ 	.word	0x000131b0
        /*0e5c*/ 	.word	0x00000005
        /*0e60*/ 	.word	0x00013260
        /*0e64*/ 	.short	0x010a
        /*0e66*/ 	.byte	0x3f
	.zero		1


	//   ....[93]....
        /*0e68*/ 	.word	0x00013200
        /*0e6c*/ 	.word	0x00000004
        /*0e70*/ 	.word	0x00013280
        /*0e74*/ 	.short	0x010a
        /*0e76*/ 	.byte	0x3f
	.zero		1


	//----- nvinfo : EIATTR_NUM_MBARRIERS
	.align		4
.L_1574:
        /*0e78*/ 	.byte	0x03, 0x38
        /*0e7a*/ 	.short	0x0016


	//----- nvinfo : EIATTR_EXIT_INSTR_OFFSETS
	.align		4
        /*0e7c*/ 	.byte	0x04, 0x1c
        /*0e7e*/ 	.short	(.L_1576 - .L_1575)


	//   ....[0]....
.L_1575:
        /*0e80*/ 	.word	0x00000960


	//   ....[1]....
        /*0e84*/ 	.word	0x0000b4a0


	//   ....[2]....
        /*0e88*/ 	.word	0x00010840


	//----- nvinfo : EIATTR_MAX_THREADS
	.align		4
.L_1576:
        /*0e8c*/ 	.byte	0x04, 0x05
        /*0e8e*/ 	.short	(.L_1578 - .L_1577)
.L_1577:
        /*0e90*/ 	.word	0x00000200
        /*0e94*/ 	.word	0x00000001
        /*0e98*/ 	.word	0x00000001


	//----- nvinfo : EIATTR_CRS_STACK_SIZE
	.align		4
.L_1578:
        /*0e9c*/ 	.byte	0x04, 0x1e
        /*0e9e*/ 	.short	(.L_1580 - .L_1579)
.L_1579:
        /*0ea0*/ 	.word	0x00000000


	//----- nvinfo : EIATTR_CBANK_PARAM_SIZE
	.align		4
.L_1580:
        /*0ea4*/ 	.byte	0x03, 0x19
        /*0ea6*/ 	.short	0x0af0


	//----- nvinfo : EIATTR_PARAM_CBANK
	.align		4
        /*0ea8*/ 	.byte	0x04, 0x0a
        /*0eaa*/ 	.short	(.L_1582 - .L_1581)
	.align		4
.L_1581:
        /*0eac*/ 	.word	index@(.nv.constant0._ZN7cutlass13device_kernelIN5flash11enable_sm90INS1_16FlashAttnFwdSm90INS1_25CollectiveMainloopFwdSm90ILi2EN4cute5tupleIJNS5_1CILi1EEES8_S8_EEENS6_IJNS7_ILi192EEENS7_ILi160EEENS7_ILi64EEEEEELi64ENS_12float_e4m3_tEfNS_4arch4Sm90ELb1ELb0ELb0ELb0ELb1ELb0ELb0ELb1ELb1ELb1ELb0ELb0EEENS1_21CollectiveEpilogueFwdINS6_IJSA_SC_SB_EEES9_NS_10bfloat16_tESG_Li384ELb0ELb1ELb0ELb1EEENS1_30DynamicPersistentTileSchedulerILi384ELi128ELb0ELb1ELb1EEEEEEEEEvNT_6ParamsE)
        /*0eb0*/ 	.short	0x0210
        /*0eb2*/ 	.short	0x0af0


	//----- nvinfo : EIATTR_SW_WAR
	.align		4
.L_1582:
        /*0eb4*/ 	.byte	0x04, 0x36
        /*0eb6*/ 	.short	(.L_1584 - .L_1583)
.L_1583:
        /*0eb8*/ 	.word	0x00000008
.L_1584:


//--------------------- .nv.info._ZN7cutlass13device_kernelIN5flash11enable_sm90INS1_16FlashAttnFwdSm90INS1_25CollectiveMainloopFwdSm90ILi2EN4cute5tupleIJNS5_1CILi1EEES8_S8_EEENS6_IJNS7_ILi192EEENS7_ILi160EEENS7_ILi64EEEEEELi64ENS_12float_e4m3_tEfNS_4arch4Sm90ELb1ELb0ELb0ELb1ELb1ELb0ELb0ELb1ELb1ELb1ELb0ELb0EEENS1_21CollectiveEpilogueFwdINS6_IJSA_SC_SB_EEES9_NS_10bfloat16_tESG_Li384ELb1ELb1ELb0ELb1EEENS1_36VarlenDynamicPersistentTileSchedulerILi192ELi160ELi384ELi128ELb0ELb1ELb1ELb1ELb1ELb1EEEEEEEEEvNT_6ParamsE --------------------------
	.section	.nv.info._ZN7cutlass13device_kernelIN5flash11enable_sm90INS1_16FlashAttnFwdSm90INS1_25CollectiveMainloopFwdSm90ILi2EN4cute5tupleIJNS5_1CILi1EEES8_S8_EEENS6_IJNS7_ILi192EEENS7_ILi160EEENS7_ILi64EEEEEELi64ENS_12float_e4m3_tEfNS_4arch4Sm90ELb1ELb0ELb0ELb1ELb1ELb0ELb0ELb1ELb1ELb1ELb0ELb0EEENS1_21CollectiveEpilogueFwdINS6_IJSA_SC_SB_EEES9_NS_10bfloat16_tESG_Li384ELb1ELb1ELb0ELb1EEENS1_36VarlenDynamicPersistentTileSchedulerILi192ELi160ELi384ELi128ELb0ELb1ELb1ELb1ELb1ELb1EEEEEEEEEvNT_6ParamsE,"",@"SHT_CUDA_INFO"
	.sectionflags	@""
	.align	4


	//----- nvinfo : EIATTR_CUDA_API_VERSION
	.align		4
        /*0000*/ 	.byte	0x04, 0x37
        /*0002*/ 	.short	(.L_1586 - .L_1585)
.L_1585:
        /*0004*/ 	.word	0x00000082


	//----- nvinfo : EIATTR_KPARAM_INFO
	.align		4
.L_1586:
        /*0008*/ 	.byte	0x04, 0x17
        /*000a*/ 	.short	(.L_1588 - .L_1587)
.L_1587:
        /*000c*/ 	.word	0x00000000
        /*0010*/ 	.short	0x0000
        /*0012*/ 	.short	0x0070
        /*0014*/ 	.byte	0x00, 0xf0, 0x01, 0x2a


	//----- nvinfo : EIATTR_SPARSE_MMA_MASK
	.align		4
.L_1588:
        /*0018*/ 	.byte	0x03, 0x50
        /*001a*/ 	.short	0x0000


	//----- nvinfo : EIATTR_MAXREG_COUNT
	.align		4
        /*001c*/ 	.byte	0x03, 0x1b
        /*001e*/ 	.short	0x0080


	//----- nvinfo : EIATTR_NUM_BARRIERS
	.align		4
        /*0020*/ 	.byte	0x02, 0x4c
        /*0022*/ 	.byte	0x09
	.zero		1


	//----- nvinfo : EIATTR_EXTERNS
	.align		4
        /*0024*/ 	.byte	0x04, 0x0f
        /*0026*/ 	.short	(.L_1590 - .L_1589)


	//   ....[0]....
	.align		4
.L_1589:
        /*0028*/ 	.word	index@(__assertfail)


	//----- nvinfo : EIATTR_ANNOTATIONS
	.align		4
.L_1590:
        /*002c*/ 	.byte	0x04, 0x55
        /*002e*/ 	.short	(.L_1592 - .L_1591)


	//   ....[0]....
.L_1591:
        /* <DEDUP_REMOVED lines=44> */


	//----- nvinfo : EIATTR_MERCURY_ISA_VERSION
	.align		4
.L_1592:
        /*02e0*/ 	.byte	0x03, 0x5f
        /*02e2*/ 	.short	0x0101


	//----- nvinfo : EIATTR_UNUSED_LOAD_BYTE_OFFSET
	.align		4
        /*02e4*/ 	.byte	0x04, 0x44
        /*02e6*/ 	.short	(.L_1594 - .L_1593)


	//   ....[0]....
.L_1593:
        /*02e8*/ 	.word	0x00000940
        /*02ec*/ 	.word	0x0000fff0


	//   ....[1]....
        /*02f0*/ 	.word	0x00009da0
        /*02f4*/ 	.word	0x0000fff0


	//----- nvinfo : EIATTR_INT_WARP_WIDE_INSTR_OFFSETS
	.align		4
.L_1594:
        /*02f8*/ 	.byte	0x04, 0x31
        /*02fa*/ 	.short	(.L_1596 - .L_1595)


	//   ....[0]....
.L_1595:
        /*02fc*/ 	.word	0x000000c0


	//   ....[1]....
        /*0300*/ 	.word	0x000000d0


	//   ....[2]....
        /*0304*/ 	.word	0x00000170


	//   ....[3]....
        /*0308*/ 	.word	0x0000cfd0


	//   ....[4]....
        /*030c*/ 	.word	0x0000d060


	//   ....[5]....
        /*0310*/ 	.word	0x00010db0


	//   ....[6]....
        /*0314*/ 	.word	0x00010e40


	//----- nvinfo : EIATTR_COOP_GROUP_MASK_REGIDS
	.align		4
.L_1596:
        /*0318*/ 	.byte	0x04, 0x29
        /*031a*/ 	.short	(.L_1598 - .L_1597)


	//   ....[0]....
.L_1597:
        /*031c*/ 	.word	0xffffffff


	//   ....[1]....
        /*0320*/ 	.word	0xffffffff


	//   ....[2]....
        /*0324*/ 	.word	0xffffffff


	//   ....[3]....
        /*0328*/ 	.word	0xffffffff


	//   ....[4]....
        /*032c*/ 	.word	0xffffffff


	//   ....[5]....
        /*0330*/ 	.word	0xffffffff


	//   ....[6]....
        /*0334*/ 	.word	0xffffffff


	//   ....[7]....
        /*0338*/ 	.word	0xffffffff


	//   ....[8]....
        /*033c*/ 	.word	0xffffffff


	//   ....[9]....
        /*0340*/ 	.word	0xffffffff


	//   ....[10]....
        /*0344*/ 	.word	0xffffffff


	//   ....[11]....
        /*0348*/ 	.word	0xffffffff


	//   ....[12]....
        /*034c*/ 	.word	0xffffffff


	//   ....[13]....
        /*0350*/ 	.word	0xffffffff


	//   ....[14]....
        /*0354*/ 	.word	0xffffffff


	//   ....[15]....
        /*0358*/ 	.word	0xffffffff


	//   ....[16]....
        /*035c*/ 	.word	0xffffffff


	//   ....[17]....
        /*0360*/ 	.word	0xffffffff


	//   ....[18]....
        /*0364*/ 	.word	0xffffffff


	//   ....[19]....
        /*0368*/ 	.word	0xffffffff


	//   ....[20]....
        /*036c*/ 	.word	0xffffffff


	//   ....[21]....
        /*0370*/ 	.word	0xffffffff


	//   ....[22]....
        /*0374*/ 	.word	0xffffffff


	//   ....[23]....
        /*0378*/ 	.word	0xffffffff


	//   ....[24]....
        /*037c*/ 	.word	0xffffffff


	//   ....[25]....
        /*0380*/ 	.word	0xffffffff


	//   ....[26]....
        /*0384*/ 	.word	0xffffffff


	//   ....[27]....
        /*0388*/ 	.word	0xffffffff


	//   ....[28]....
        /*038c*/ 	.word	0xffffffff


	//   ....[29]....
        /*0390*/ 	.word	0xffffffff


	//   ....[30]....
        /*0394*/ 	.word	0xffffffff


	//   ....[31]....
        /*0398*/ 	.word	0xffffffff


	//   ....[32]....
        /*039c*/ 	.word	0xffffffff


	//   ....[33]....
        /*03a0*/ 	.word	0xffffffff


	//   ....[34]....
        /*03a4*/ 	.word	0xffffffff


	//   ....[35]....
        /*03a8*/ 	.word	0xffffffff


	//   ....[36]....
        /*03ac*/ 	.word	0xffffffff


	//   ....[37]....
        /*03b0*/ 	.word	0xffffffff


	//   ....[38]....
        /*03b4*/ 	.word	0xffffffff


	//   ....[39]....
        /*03b8*/ 	.word	0xffffffff


	//   ....[40]....
        /*03bc*/ 	.word	0xffffffff


	//   ....[41]....
        /*03c0*/ 	.word	0xffffffff


	//   ....[42]....
        /*03c4*/ 	.word	0xffffffff


	//   ....[43]....
        /*03c8*/ 	.word	0xffffffff


	//   ....[44]....
        /*03cc*/ 	.word	0xffffffff


	//   ....[45]....
        /*03d0*/ 	.word	0xffffffff


	//   ....[46]....
        /*03d4*/ 	.word	0xffffffff


	//   ....[47]....
        /*03d8*/ 	.word	0xffffffff


	//   ....[48]....
        /*03dc*/ 	.word	0xffffffff


	//   ....[49]....
        /*03e0*/ 	.word	0xffffffff


	//   ....[50]....
        /*03e4*/ 	.word	0xffffffff


	//   ....[51]....
        /*03e8*/ 	.word	0xffffffff


	//   ....[52]....
        /*03ec*/ 	.word	0xffffffff


	//   ....[53]....
        /*03f0*/ 	.word	0xffffffff


	//   ....[54]....
        /*03f4*/ 	.word	0xffffffff


	//   ....[55]....
        /*03f8*/ 	.word	0xffffffff


	//   ....[56]....
        /*03fc*/ 	.word	0xffffffff


	//   ....[57]....
        /*0400*/ 	.word	0xffffffff


	//   ....[58]....
        /*0404*/ 	.word	0xffffffff


	//   ....[59]....
        /*0408*/ 	.word	0xffffffff


	//   ....[60]....
        /*040c*/ 	.word	0xffffffff


	//   ....[61]....
        /*0410*/ 	.word	0xffffffff


	//   ....[62]....
        /*0414*/ 	.word	0xffffffff


	//   ....[63]....
        /*0418*/ 	.word	0xffffffff


	//   ....[64]....
        /*041c*/ 	.word	0xffffffff


	//   ....[65]....
        /*0420*/ 	.word	0xffffffff


	//   ....[66]....
        /*0424*/ 	.word	0xffffffff


	//   ....[67]....
        /*0428*/ 	.word	0xffffffff


	//   ....[68]....
        /*042c*/ 	.word	0xffffffff


	//   ....[69]....
        /*0430*/ 	.word	0xffffffff


	//   ....[70]....
        /*0434*/ 	.word	0xffffffff


	//   ....[71]....
        /*0438*/ 	.word	0xffffffff


	//   ....[72]....
        /*043c*/ 	.word	0xffffffff


	//   ....[73]....
        /*0440*/ 	.word	0xffffffff


	//   ....[74]....
        /*0444*/ 	.word	0xffffffff


	//   ....[75]....
        /*0448*/ 	.word	0xffffffff


	//   ....[76]....
        /*044c*/ 	.word	0xffffffff


	//   ....[77]....
        /*0450*/ 	.word	0xffffffff


	//   ....[78]....
        /*0454*/ 	.word	0xffffffff


	//   ....[79]....
        /*0458*/ 	.word	0xffffffff


	//   ....[80]....
        /*045c*/ 	.word	0xffffffff


	//   ....[81]....
        /*0460*/ 	.word	0xffffffff


	//   ....[82]....
        /*0464*/ 	.word	0xffffffff


	//   ....[83]....
        /*0468*/ 	.word	0xffffffff


	//   ....[84]....
        /*046c*/ 	.word	0xffffffff


	//   ....[85]....
        /*0470*/ 	.word	0xffffffff


	//   ....[86]....
        /*0474*/ 	.word	0xffffffff


	//   ....[87]....
        /*0478*/ 	.word	0xffffffff


	//   ....[88]....
        /*047c*/ 	.word	0xffffffff


	//   ....[89]....
        /*0480*/ 	.word	0xffffffff


	//   ....[90]....
        /*0484*/ 	.word	0xffffffff


	//   ....[91]....
        /*0488*/ 	.word	0xffffffff


	//   ....[92]....
        /*048c*/ 	.word	0xffffffff


	//   ....[93]....
        /*0490*/ 	.word	0xffffffff


	//   ....[94]....
        /*0494*/ 	.word	0xffffffff


	//   ....[95]....
        /*0498*/ 	.word	0xffffffff


	//   ....[96]....
        /*049c*/ 	.word	0xffffffff


	//   ....[97]....
        /*04a0*/ 	.word	0xffffffff


	//   ....[98]....
        /*04a4*/ 	.word	0xffffffff


	//   ....[99]....
        /*04a8*/ 	.word	0xffffffff


	//   ....[100]....
        /*04ac*/ 	.word	0xffffffff


	//   ....[101]....
        /*04b0*/ 	.word	0xffffffff


	//   ....[102]....
        /*04b4*/ 	.word	0xffffffff


	//   ....[103]....
        /*04b8*/ 	.word	0xffffffff


	//   ....[104]....
        /*04bc*/ 	.word	0xffffffff


	//   ....[105]....
        /*04c0*/ 	.word	0xffffffff


	//   ....[106]....
        /*04c4*/ 	.word	0xffffffff


	//   ....[107]....
        /*04c8*/ 	.word	0xffffffff


	//   ....[108]....
        /*04cc*/ 	.word	0xffffffff


	//   ....[109]....
        /*04d0*/ 	.word	0xffffffff


	//   ....[110]....
        /*04d4*/ 	.word	0xffffffff


	//   ....[111]....
        /*04d8*/ 	.word	0xffffffff


	//   ....[112]....
        /*04dc*/ 	.word	0xffffffff


	//   ....[113]....
        /*04e0*/ 	.word	0xffffffff


	//   ....[114]....
        /*04e4*/ 	.word	0xffffffff


	//   ....[115]....
        /*04e8*/ 	.word	0xffffffff


	//   ....[116]....
        /*04ec*/ 	.word	0xffffffff


	//   ....[117]....
        /*04f0*/ 	.word	0xffffffff


	//   ....[118]....
        /*04f4*/ 	.word	0xffffffff


	//   ....[119]....
        /*04f8*/ 	.word	0xffffffff


	//   ....[120]....
        /*04fc*/ 	.word	0xffffffff


	//   ....[121]....
        /*0500*/ 	.word	0xffffffff


	//   ....[122]....
        /*0504*/ 	.word	0xffffffff


	//   ....[123]....
        /*0508*/ 	.word	0xffffffff


	//   ....[124]....
        /*050c*/ 	.word	0xffffffff


	//   ....[125]....
        /*0510*/ 	.word	0xffffffff


	//   ....[126]....
        /*0514*/ 	.word	0xffffffff


	//   ....[127]....
        /*0518*/ 	.word	0xffffffff


	//   ....[128]....
        /*051c*/ 	.word	0xffffffff


	//   ....[129]....
        /*0520*/ 	.word	0xffffffff


	//   ....[130]....
        /*0524*/ 	.word	0xffffffff


	//   ....[131]....
        /*0528*/ 	.word	0xffffffff


	//   ....[132]....
        /*052c*/ 	.word	0xffffffff


	//   ....[133]....
        /*0530*/ 	.word	0xffffffff


	//   ....[134]....
        /*0534*/ 	.word	0xffffffff


	//   ....[135]....
        /*0538*/ 	.word	0xffffffff


	//   ....[136]....
        /*053c*/ 	.word	0xffffffff


	//   ....[137]....
        /*0540*/ 	.word	0xffffffff


	//   ....[138]....
        /*0544*/ 	.word	0xffffffff


	//   ....[139]....
        /*0548*/ 	.word	0xffffffff


	//   ....[140]....
        /*054c*/ 	.word	0xffffffff


	//   ....[141]....
        /*0550*/ 	.word	0xffffffff


	//   ....[142]....
        /*0554*/ 	.word	0xffffffff


	//   ....[143]....
        /*0558*/ 	.word	0xffffffff


	//   ....[144]....
        /*055c*/ 	.word	0xffffffff


	//   ....[145]....
        /*0560*/ 	.word	0xffffffff


	//   ....[146]....
        /*0564*/ 	.word	0xffffffff


	//   ....[147]....
        /*0568*/ 	.word	0xffffffff


	//   ....[148]....
        /*056c*/ 	.word	0xffffffff


	//   ....[149]....
        /*0570*/ 	.word	0x0500000f


	//   ....[150]....
        /*0574*/ 	.word	0x0500000f


	//   ....[151]....
        /*0578*/ 	.word	0x0500000f


	//   ....[152]....
        /*057c*/ 	.word	0x0500000f


	//   ....[153]....
        /*0580*/ 	.word	0x0500000f


	//   ....[154]....
        /*0584*/ 	.word	0x0500000f


	//   ....[155]....
        /*0588*/ 	.word	0x0500000f


	//   ....[156]....
        /*058c*/ 	.word	0x0500000f


	//   ....[157]....
        /*0590*/ 	.word	0x0500000f


	//   ....[158]....
        /*0594*/ 	.word	0x0500000f


	//   ....[159]....
        /*0598*/ 	.word	0x0500000f


	//   ....[160]....
        /*059c*/ 	.word	0x0500000f


	//   ....[161]....
        /*05a0*/ 	.word	0x0500000f


	//   ....[162]....
        /*05a4*/ 	.word	0x0500000f


	//   ....[163]....
        /*05a8*/ 	.word	0x0500000f


	//   ....[164]....
        /*05ac*/ 	.word	0x0500000f


	//   ....[165]....
        /*05b0*/ 	.word	0x0500000f


	//   ....[166]....
        /*05b4*/ 	.word	0x0500000f


	//   ....[167]....
        /*05b8*/ 	.word	0x0500000f


	//   ....[168]....
        /*05bc*/ 	.word	0x0500000f


	//   ....[169]....
        /*05c0*/ 	.word	0x0500000f


	//   ....[170]....
        /*05c4*/ 	.word	0x0500000f


	//   ....[171]....
        /*05c8*/ 	.word	0x0500000f


	//   ....[172]....
        /*05cc*/ 	.word	0x0500000f


	//   ....[173]....
        /*05d0*/ 	.word	0x0500000f


	//   ....[174]....
        /*05d4*/ 	.word	0x0500000f


	//   ....[175]....
        /*05d8*/ 	.word	0x0500000f


	//   ....[176]....
        /*05dc*/ 	.word	0x0500000f


	//   ....[177]....
        /*05e0*/ 	.word	0x0500000f


	//   ....[178]....
        /*05e4*/ 	.word	0x0500000f


	//   ....[179]....
        /*05e8*/ 	.word	0x0500000f


	//   ....[180]....
        /*05ec*/ 	.word	0x0500000f


	//   ....[181]....
        /*05f0*/ 	.word	0x0500000f


	//   ....[182]....
        /*05f4*/ 	.word	0x0500000f


	//   ....[183]....
        /*05f8*/ 	.word	0x0500000f


	//   ....[184]....
        /*05fc*/ 	.word	0x0500000f


	//   ....[185]....
        /*0600*/ 	.word	0x0500000f


	//   ....[186]....
        /*0604*/ 	.word	0x0500000f


	//   ....[187]....
        /*0608*/ 	.word	0x0500000f


	//   ....[188]....
        /*060c*/ 	.word	0x0500000f


	//   ....[189]....
        /*0610*/ 	.word	0x0500000f


	//   ....[190]....
        /*0614*/ 	.word	0x0500000f


	//   ....[191]....
        /*0618*/ 	.word	0x0500000f


	//   ....[192]....
        /*061c*/ 	.word	0x0500000f


	//   ....[193]....
        /*0620*/ 	.word	0x0500000f


	//   ....[194]....
        /*0624*/ 	.word	0x0500000f


	//   ....[195]....
        /*0628*/ 	.word	0x0500000f


	//   ....[196]....
        /*062c*/ 	.word	0x0500000f


	//   ....[197]....
        /*0630*/ 	.word	0x0500000f


	//   ....[198]....
        /*0634*/ 	.word	0x0500000f


	//   ....[199]....
        /*0638*/ 	.word	0x0500000f


	//   ....[200]....
        /*063c*/ 	.word	0x0500000f


	//   ....[201]....
        /*0640*/ 	.word	0x0500000f


	//   ....[202]....
        /*0644*/ 	.word	0x0500000f


	//----- nvinfo : EIATTR_COOP_GROUP_INSTR_OFFSETS
	.align		4
.L_1598:
        /*0648*/ 	.byte	0x04, 0x28
        /*064a*/ 	.short	(.L_1600 - .L_1599)


	//   ....[0]....
.L_1599:
        /*064c*/ 	.word	0x00000070


	//   ....[1]....
        /*0650*/ 	.word	0x000000b0


	//   ....[2]....
        /*0654*/ 	.word	0x000002d0


	//   ....[3]....
        /*0658*/ 	.word	0x00000430


	//   ....[4]....
        /*065c*/ 	.word	0x00000550


	//   ....[5]....
        /*0660*/ 	.word	0x000006b0


	//   ....[6]....
        /*0664*/ 	.word	0x00001720


	//   ....[7]....
        /*0668*/ 	.word	0x00002030


	//   ....[8]....
        /*066c*/ 	.word	0x00002050


	//   ....[9]....
        /*0670*/ 	.word	0x00002900


	//   ....[10]....
        /*0674*/ 	.word	0x000029d0


	//   ....[11]....
        /*0678*/ 	.word	0x00003490


	//   ....[12]....
        /*067c*/ 	.word	0x00003550


	//   ....[13]....
        /*0680*/ 	.word	0x00004ca0


	//   ....[14]....
        /*0684*/ 	.word	0x00005470


	//   ....[15]....
        /*0688*/ 	.word	0x00005490


	//   ....[16]....
        /*068c*/ 	.word	0x000054d0


	//   ....[17]....
        /*0690*/ 	.word	0x000060e0


	//   ....[18]....
        /*0694*/ 	.word	0x00006130


	//   ....[19]....
        /*0698*/ 	.word	0x00007f10


	//   ....[20]....
        /*069c*/ 	.word	0x00007f20


	//   ....[21]....
        /*06a0*/ 	.word	0x00007f50


	//   ....[22]....
        /*06a4*/ 	.word	0x00007f60


	//   ....[23]....
        /*06a8*/ 	.word	0x00009800


	//   ....[24]....
        /*06ac*/ 	.word	0x00009810


	//   ....[25]....
        /*06b0*/ 	.word	0x00009890


	//   ....[26]....
        /*06b4*/ 	.word	0x000098a0


	//   ....[27]....
        /*06b8*/ 	.word	0x0000a2f0


	//   ....[28]....
        /*06bc*/ 	.word	0x0000a300


	//   ....[29]....
        /*06c0*/ 	.word	0x0000a310


	//   ....[30]....
        /*06c4*/ 	.word	0x0000a320


	//   ....[31]....
        /*06c8*/ 	.word	0x0000a330


	//   ....[32]....
        /*06cc*/ 	.word	0x0000a340


	//   ....[33]....
        /*06d0*/ 	.word	0x0000a360


	//   ....[34]....
        /*06d4*/ 	.word	0x0000a370


	//   ....[35]....
        /*06d8*/ 	.word	0x0000a390


	//   ....[36]....
        /*06dc*/ 	.word	0x0000a3a0


	//   ....[37]....
        /*06e0*/ 	.word	0x0000a3d0


	//   ....[38]....
        /*06e4*/ 	.word	0x0000a3e0


	//   ....[39]....
        /*06e8*/ 	.word	0x0000a400


	//   ....[40]....
        /*06ec*/ 	.word	0x0000a410


	//   ....[41]....
        /*06f0*/ 	.word	0x0000a440


	//   ....[42]....
        /*06f4*/ 	.word	0x0000a450


	//   ....[43]....
        /*06f8*/ 	.word	0x0000a8b0


	//   ....[44]....
        /*06fc*/ 	.word	0x0000a8f0


	//   ....[45]....
        /*0700*/ 	.word	0x0000a930


	//   ....[46]....
        /*0704*/ 	.word	0x0000a960


	//   ....[47]....
        /*0708*/ 	.word	0x0000ae30


	//   ....[48]....
        /*070c*/ 	.word	0x0000ae70


	//   ....[49]....
        /*0710*/ 	.word	0x0000aeb0


	//   ....[50]....
        /*0714*/ 	.word	0x0000aee0


	//   ....[51]....
        /*0718*/ 	.word	0x0000af00


	//   ....[52]....
        /*071c*/ 	.word	0x0000af20


	//   ....[53]....
        /*0720*/ 	.word	0x0000af40


	//   ....[54]....
        /*0724*/ 	.word	0x0000af60


	//   ....[55]....
        /*0728*/ 	.word	0x0000b820


	//   ....[56]....
        /*072c*/ 	.word	0x0000b850


	//   ....[57]....
        /*0730*/ 	.word	0x0000b890


	//   ....[58]....
        /*0734*/ 	.word	0x0000b8c0


	//   ....[59]....
        /*0738*/ 	.word	0x0000b8d0


	//   ....[60]....
        /*073c*/ 	.word	0x0000b8e0


	//   ....[61]....
        /*0740*/ 	.word	0x0000b8f0


	//   ....[62]....
        /*0744*/ 	.word	0x0000b910


	//   ....[63]....
        /*0748*/ 	.word	0x0000ba60


	//   ....[64]....
        /*074c*/ 	.word	0x0000bc30


	//   ....[65]....
        /*0750*/ 	.word	0x0000bc60


	//   ....[66]....
        /*0754*/ 	.word	0x0000bc90


	//   ....[67]....
        /*0758*/ 	.word	0x0000bcc0


	//   ....[68]....
        /*075c*/ 	.word	0x0000bcf0


	//   ....[69]....
        /*0760*/ 	.word	0x0000bd30


	//   ....[70]....
        /*0764*/ 	.word	0x0000be80


	//   ....[71]....
        /*0768*/ 	.word	0x0000beb0


	//   ....[72]....
        /*076c*/ 	.word	0x0000bee0


	//   ....[73]....
        /*0770*/ 	.word	0x0000bf10


	//   ....[74]....
        /*0774*/ 	.word	0x0000bf40


	//   ....[75]....
        /*0778*/ 	.word	0x0000bf80


	//   ....[76]....
        /*077c*/ 	.word	0x0000c000


	//   ....[77]....
        /*0780*/ 	.word	0x0000c0a0


	//   ....[78]....
        /*0784*/ 	.word	0x0000c140


	//   ....[79]....
        /*0788*/ 	.word	0x0000e030


	//   ....[80]....
        /*078c*/ 	.word	0x0000e040


	//   ....[81]....
        /*0790*/ 	.word	0x0000e0b0


	//   ....[82]....
        /*0794*/ 	.word	0x0000e0d0


	//   ....[83]....
        /*0798*/ 	.word	0x0000e110


	//   ....[84]....
        /*079c*/ 	.word	0x0000e130


	//   ....[85]....
        /*07a0*/ 	.word	0x0000e140


	//   ....[86]....
        /*07a4*/ 	.word	0x0000e150


	//   ....[87]....
        /*07a8*/ 	.word	0x0000e1e0


	//   ....[88]....
        /*07ac*/ 	.word	0x0000e200


	//   ....[89]....
        /*07b0*/ 	.word	0x0000e690


	//   ....[90]....
        /*07b4*/ 	.word	0x0000e6a0


	//   ....[91]....
        /*07b8*/ 	.word	0x0000e6c0


	//   ....[92]....
        /*07bc*/ 	.word	0x0000e750


	//   ....[93]....
        /*07c0*/ 	.word	0x0000e760


	//   ....[94]....
        /*07c4*/ 	.word	0x0000e7d0


	//   ....[95]....
        /*07c8*/ 	.word	0x0000e7e0


	//   ....[96]....
        /*07cc*/ 	.word	0x0000e7f0


	//   ....[97]....
        /*07d0*/ 	.word	0x0000e800


	//   ....[98]....
        /*07d4*/ 	.word	0x0000e8c0


	//   ....[99]....
        /*07d8*/ 	.word	0x0000f1d0


	//   ....[100]....
        /*07dc*/ 	.word	0x0000f200


	//   ....[101]....
        /*07e0*/ 	.word	0x0000f2a0


	//   ....[102]....
        /*07e4*/ 	.word	0x0000f2c0


	//   ....[103]....
        /*07e8*/ 	.word	0x0000f340


	//   ....[104]....
        /*07ec*/ 	.word	0x0000f360


	//   ....[105]....
        /*07f0*/ 	.word	0x0000f370


	//   ....[106]....
        /*07f4*/ 	.word	0x0000f380


	//   ....[107]....
        /*07f8*/ 	.word	0x0000f480


	//   ....[108]....
        /*07fc*/ 	.word	0x0000f490


	//   ....[109]....
        /*0800*/ 	.word	0x0000f4a0


	//   ....[110]....
        /*0804*/ 	.word	0x0000f4f0


	//   ....[111]....
        /*0808*/ 	.word	0x0000fef0


	//   ....[112]....
        /*080c*/ 	.word	0x0000ff00


	//   ....[113]....
        /*0810*/ 	.word	0x0000ff20


	//   ....[114]....
        /*0814*/ 	.word	0x0000ff70


	//   ....[115]....
        /*0818*/ 	.word	0x0000ff80


	//   ....[116]....
        /*081c*/ 	.word	0x0000ffc0


	//   ....[117]....
        /*0820*/ 	.word	0x0000ffd0


	//   ....[118]....
        /*0824*/ 	.word	0x0000ffe0


	//   ....[119]....
        /*0828*/ 	.word	0x00010020


	//   ....[120]....
        /*082c*/ 	.word	0x00010060


	//   ....[121]....
        /*0830*/ 	.word	0x000104a0


	//   ....[122]....
        /*0834*/ 	.word	0x000104b0


	//   ....[123]....
        /*0838*/ 	.word	0x000104c0


	//   ....[124]....
        /*083c*/ 	.word	0x00010500


	//   ....[125]....
        /*0840*/ 	.word	0x00010510


	//   ....[126]....
        /*0844*/ 	.word	0x00010550


	//   ....[127]....
        /*0848*/ 	.word	0x00010560


	//   ....[128]....
        /*084c*/ 	.word	0x00010570


	//   ....[129]....
        /*0850*/ 	.word	0x000105b0


	//   ....[130]....
        /*0854*/ 	.word	0x000105f0


	//   ....[131]....
        /*0858*/ 	.word	0x000116b0


	//   ....[132]....
        /*085c*/ 	.word	0x000116e0


	//   ....[133]....
        /*0860*/ 	.word	0x00011710


	//   ....[134]....
        /*0864*/ 	.word	0x00011740


	//   ....[135]....
        /*0868*/ 	.word	0x00011750


	//   ....[136]....
        /*086c*/ 	.word	0x00011770


	//   ....[137]....
        /*0870*/ 	.word	0x00011790


	//   ....[138]....
        /*0874*/ 	.word	0x000117d0


	//   ....[139]....
        /*0878*/ 	.word	0x00011910


	//   ....[140]....
        /*087c*/ 	.word	0x00011940


	//   ....[141]....
        /*0880*/ 	.word	0x00011980


	//   ....[142]....
        /*0884*/ 	.word	0x000119b0


	//   ....[143]....
        /*0888*/ 	.word	0x000119e0


	//   ....[144]....
        /*088c*/ 	.word	0x00011a10


	//   ....[145]....
        /*0890*/ 	.word	0x00011ab0


	//   ....[146]....
        /*0894*/ 	.word	0x00011b50


	//   ....[147]....
        /*0898*/ 	.word	0x00011bf0


	//   ....[148]....
        /*089c*/ 	.word	0x000121e0


	//   ....[149]....
        /*08a0*/ 	.word	0x00012820


	//   ....[150]....
        /*08a4*/ 	.word	0x00012910


	//   ....[151]....
        /*08a8*/ 	.word	0x000129a0


	//   ....[152]....
        /*08ac*/ 	.word	0x00012a70


	//   ....[153]....
        /*08b0*/ 	.word	0x00012b20


	//   ....[154]....
        /*08b4*/ 	.word	0x00012bd0


	//   ....[155]....
        /*08b8*/ 	.word	0x00012c70


	//   ....[156]....
        /*08bc*/ 	.word	0x00012d10


	//   ....[157]....
        /*08c0*/ 	.word	0x00012dc0


	//   ....[158]....
        /*08c4*/ 	.word	0x00012e40


	//   ....[159]....
        /*08c8*/ 	.word	0x00012f10


	//   ....[160]....
        /*08cc*/ 	.word	0x00013040


	//   ....[161]....
        /*08d0*/ 	.word	0x000130f0


	//   ....[162]....
        /*08d4*/ 	.word	0x00013170


	//   ....[163]....
        /*08d8*/ 	.word	0x00013260


	//   ....[164]....
        /*08dc*/ 	.word	0x000132c0


	//   ....[165]....
        /*08e0*/ 	.word	0x000133a0


	//   ....[166]....
        /*08e4*/ 	.word	0x00013400


	//   ....[167]....
        /*08e8*/ 	.word	0x000134a0


	//   ....[168]....
        /*08ec*/ 	.word	0x00013540


	//   ....[169]....
        /*08f0*/ 	.word	0x00013610


	//   ....[170]....
        /*08f4*/ 	.word	0x000136c0


	//   ....[171]....
        /*08f8*/ 	.word	0x00013730


	//   ....[172]....
        /*08fc*/ 	.word	0x00013790


	//   ....[173]....
        /*0900*/ 	.word	0x00013880


	//   ....[174]....
        /*0904*/ 	.word	0x000138e0


	//   ....[175]....
        /*0908*/ 	.word	0x000139e0


	//   ....[176]....
        /*090c*/ 	.word	0x00013a40


	//   ....[177]....
        /*0910*/ 	.word	0x00013ae0


	//   ....[178]....
        /*0914*/ 	.word	0x00013ba0


	//   ....[179]....
        /*0918*/ 	.word	0x00013c70


	//   ....[180]....
        /*091c*/ 	.word	0x00013cf0


	//   ....[181]....
        /*0920*/ 	.word	0x00013db0


	//   ....[182]....
        /*0924*/ 	.word	0x00013f00


	//   ....[183]....
        /*0928*/ 	.word	0x00013fb0


	//   ....[184]....
        /*092c*/ 	.word	0x00014060


	//   ....[185]....
        /*0930*/ 	.word	0x00014100


	//   ....[186]....
        /*0934*/ 	.word	0x000141b0


	//   ....[187]....
        /*0938*/ 	.word	0x00014250


	//   ....[188]....
        /*093c*/ 	.word	0x00014300


	//   ....[189]....
        /*0940*/ 	.word	0x000143a0


	//   ....[190]....
        /*0944*/ 	.word	0x00014410


	//   ....[191]....
        /*0948*/ 	.word	0x000144d0


	//   ....[192]....
        /*094c*/ 	.word	0x000145d0


	//   ....[193]....
        /*0950*/ 	.word	0x00014660


	//   ....[194]....
        /*0954*/ 	.word	0x000146c0


	//   ....[195]....
        /*0958*/ 	.word	0x00014770


	//   ....[196]....
        /*095c*/ 	.word	0x000147d0


	//   ....[197]....
        /*0960*/ 	.word	0x00014880


	//   ....[198]....
        /*0964*/ 	.word	0x000148e0


	//   ....[199]....
        /*0968*/ 	.word	0x00014990


	//   ....[200]....
        /*096c*/ 	.word	0x000149f0


	//   ....[201]....
        /*0970*/ 	.word	0x00014aa0


	//   ....[202]....
        /*0974*/ 	.word	0x00014d00


	//----- nvinfo : EIATTR_REG_RECONFIG
	.align		4
.L_1600:
        /*0978*/ 	.byte	0x01, 0x54
	.zero		2


	//----- nvinfo : EIATTR_SYSCALL_OFFSETS
	.align		4
        /*097c*/ 	.byte	0x04, 0x46
        /*097e*/ 	.short	(.L_1602 - .L_1601)


	//   ....[0]....
.L_1601:
        /*0980*/ 	.word	0x00001900


	//   ....[1]....
        /*0984*/ 	.word	0x0000d1c0


	//   ....[2]....
        /*0988*/ 	.word	0x0000d350


	//   ....[3]....
        /*098c*/ 	.word	0x0000d4a0


	//   ....[4]....
        /*0990*/ 	.word	0x0000d5f0


	//   ....[5]....
        /*0994*/ 	.word	0x0000ecc0


	//----- nvinfo : EIATTR_MBARRIER_INSTR_OFFSETS
	.align		4
.L_1602:
        /*0998*/ 	.byte	0x04, 0x39
        /*099a*/ 	.short	(.L_1604 - .L_1603)


	//   ....[0]....
.L_1603:
        /*099c*/ 	.word	0x00000180
        /*09a0*/ 	.word	0x000000ff
        /*09a4*/ 	.word	0x00013200
        /*09a8*/ 	.short	0x0100
        /*09aa*/ 	.byte	0x08
	.zero		1


	//   ....[1]....
        /*09ac*/ 	.word	0x00000190
        /*09b0*/ 	.word	0x000000ff
        /*09b4*/ 	.word	0x00013220
        /*09b8*/ 	.short	0x0100
        /*09ba*/ 	.byte	0x08
	.zero		1


	//   ....[2]....
        /*09bc*/ 	.word	0x00000280
        /*09c0*/ 	.word	0x000000ff
        /*09c4*/ 	.word	0x00013230
        /*09c8*/ 	.short	0x0100
        /*09ca*/ 	.byte	0x08
	.zero		1


	//   ....[3]....
        /*09cc*/ 	.word	0x00000290
        /*09d0*/ 	.word	0x000000ff
        /*09d4*/ 	.word	0x00013240
        /*09d8*/ 	.short	0x0100
        /*09da*/ 	.byte	0x08
	.zero		1


	//   ....[4]....
        /*09dc*/ 	.word	0x000002a0
        /*09e0*/ 	.word	0x000000ff
        /*09e4*/ 	.word	0x00013238
        /*09e8*/ 	.short	0x0100
        /*09ea*/ 	.byte	0x08
	.zero		1


	//   ....[5]....
        /*09ec*/ 	.word	0x000002b0
        /*09f0*/ 	.word	0x000000ff
        /*09f4*/ 	.word	0x00013248
        /*09f8*/ 	.short	0x0100
        /*09fa*/ 	.byte	0x08
	.zero		1


	//   ....[6]....
        /*09fc*/ 	.word	0x000003e0
        /*0a00*/ 	.word	0x000000ff
        /*0a04*/ 	.word	0x00013250
        /*0a08*/ 	.short	0x0100
        /*0a0a*/ 	.byte	0x08
	.zero		1


	//   ....[7]....
        /*0a0c*/ 	.word	0x000003f0
        /*0a10*/ 	.word	0x000000ff
        /*0a14*/ 	.word	0x00013260
        /*0a18*/ 	.short	0x0100
        /*0a1a*/ 	.byte	0x08
	.zero		1


	//   ....[8]....
        /*0a1c*/ 	.word	0x00000400
        /*0a20*/ 	.word	0x000000ff
        /*0a24*/ 	.word	0x00013258
        /*0a28*/ 	.short	0x0100
        /*0a2a*/ 	.byte	0x08
	.zero		1


	//   ....[9]....
        /*0a2c*/ 	.word	0x00000410
        /*0a30*/ 	.word	0x000000ff
        /*0a34*/ 	.word	0x00013268
        /*0a38*/ 	.short	0x0100
        /*0a3a*/ 	.byte	0x08
	.zero		1


	//   ....[10]....
        /*0a3c*/ 	.word	0x00000500
        /*0a40*/ 	.word	0x000000ff
        /*0a44*/ 	.word	0x00013270
        /*0a48*/ 	.short	0x0100
        /*0a4a*/ 	.byte	0x06
	.zero		1


	//   ....[11]....
        /*0a4c*/ 	.word	0x00000510
        /*0a50*/ 	.word	0x000000ff
        /*0a54*/ 	.word	0x00013280
        /*0a58*/ 	.short	0x0100
        /*0a5a*/ 	.byte	0x06
	.zero		1


	//   ....[12]....
        /*0a5c*/ 	.word	0x00000520
        /*0a60*/ 	.word	0x000000ff
        /*0a64*/ 	.word	0x00013278
        /*0a68*/ 	.short	0x0100
        /*0a6a*/ 	.byte	0x06
	.zero		1


	//   ....[13]....
        /*0a6c*/ 	.word	0x00000530
        /*0a70*/ 	.word	0x000000ff
        /*0a74*/ 	.word	0x00013288
        /*0a78*/ 	.short	0x0100
        /*0a7a*/ 	.byte	0x06
	.zero		1


	//   ....[14]....
        /*0a7c*/ 	.word	0x00000660
        /*0a80*/ 	.word	0x000000ff
        /*0a84*/ 	.word	0x00013290
        /*0a88*/ 	.short	0x0100
        /*0a8a*/ 	.byte	0x08
	.zero		1


	//   ....[15]....
        /*0a8c*/ 	.word	0x00000670
        /*0a90*/ 	.word	0x000000ff
        /*0a94*/ 	.word	0x000132a0
        /*0a98*/ 	.short	0x0100
        /*0a9a*/ 	.byte	0x08
	.zero		1


	//   ....[16]....
        /*0a9c*/ 	.word	0x00000680
        /*0aa0*/ 	.word	0x000000ff
        /*0aa4*/ 	.word	0x00013298
        /*0aa8*/ 	.short	0x0100
        /*0aaa*/ 	.byte	0x08
	.zero		1


	//   ....[17]....
        /*0aac*/ 	.word	0x00000690
        /*0ab0*/ 	.word	0x000000ff
        /*0ab4*/ 	.word	0x000132a8
        /*0ab8*/ 	.short	0x0100
        /*0aba*/ 	.byte	0x08
	.zero		1


	//   ....[18]....
        /*0abc*/ 	.word	0x000007e0
        /*0ac0*/ 	.word	0x000000ff
        /*0ac4*/ 	.word	0x000132b0
        /*0ac8*/ 	.short	0x0100
        /*0aca*/ 	.byte	0x08
	.zero		1


	//   ....[19]....
        /*0acc*/ 	.word	0x000007f0
        /*0ad0*/ 	.word	0x000000ff
        /*0ad4*/ 	.word	0x000132c0
        /*0ad8*/ 	.short	0x0100
        /*0ada*/ 	.byte	0x08
	.zero		1


	//   ....[20]....
        /*0adc*/ 	.word	0x00000800
        /*0ae0*/ 	.word	0x000000ff
        /*0ae4*/ 	.word	0x000132b8
        /*0ae8*/ 	.short	0x0100
        /*0aea*/ 	.byte	0x08
	.zero		1


	//   ....[21]....
        /*0aec*/ 	.word	0x00000810
        /*0af0*/ 	.word	0x000000ff
        /*0af4*/ 	.word	0x000132c8
        /*0af8*/ 	.short	0x0100
        /*0afa*/ 	.byte	0x08
	.zero		1


	//   ....[22]....
        /*0afc*/ 	.word	0x00001980
        /*0b00*/ 	.word	0x000000ff
        /*0b04*/ 	.word	0x00013200
        /*0b08*/ 	.short	0x010a
        /*0b0a*/ 	.byte	0x2d
	.zero		1


	//   ....[23]....
        /*0b0c*/ 	.word	0x00001a00
        /*0b10*/ 	.word	0x00000003
        /*0b14*/ 	.word	0x00013230
        /*0b18*/ 	.short	0x010a
        /*0b1a*/ 	.byte	0x3f
	.zero		1


	//   ....[24]....
        /*0b1c*/ 	.word	0x00001a40
        /*0b20*/ 	.word	0x00000003
        /*0b24*/ 	.word	0x00013230
        /*0b28*/ 	.short	0x010a
        /*0b2a*/ 	.byte	0x3f
	.zero		1


	//   ....[25]....
        /*0b2c*/ 	.word	0x000021f0
        /*0b30*/ 	.word	0x000000ff
        /*0b34*/ 	.word	0x00000000
        /*0b38*/ 	.short	0x0101
        /*0b3a*/ 	.byte	0x06
	.zero		1


	//   ....[26]....
        /*0b3c*/ 	.word	0x000044c0
        /*0b40*/ 	.word	0x000000ff
        /*0b44*/ 	.word	0x00013230
        /*0b48*/ 	.short	0x010a
        /*0b4a*/ 	.byte	0x14
	.zero		1


	//   ....[27]....
        /*0b4c*/ 	.word	0x00004500
        /*0b50*/ 	.word	0x000000ff
        /*0b54*/ 	.word	0x00013230
        /*0b58*/ 	.short	0x010a
        /*0b5a*/ 	.byte	0x14
	.zero		1


	//   ....[28]....
        /*0b5c*/ 	.word	0x00004950
        /*0b60*/ 	.word	0x000000ff
        /*0b64*/ 	.word	0x00013250
        /*0b68*/ 	.short	0x010a
        /*0b6a*/ 	.byte	0x0b
	.zero		1


	//   ....[29]....
        /*0b6c*/ 	.word	0x00004990
        /*0b70*/ 	.word	0x000000ff
        /*0b74*/ 	.word	0x00013250
        /*0b78*/ 	.short	0x010a
        /*0b7a*/ 	.byte	0x0b
	.zero		1


	//   ....[30]....
        /*0b7c*/ 	.word	0x00004c40
        /*0b80*/ 	.word	0x000000ff
        /*0b84*/ 	.word	0x00000000
        /*0b88*/ 	.short	0x0101
        /*0b8a*/ 	.byte	0x14
	.zero		1


	//   ....[31]....
        /*0b8c*/ 	.word	0x00006da0
        /*0b90*/ 	.word	0x000000ff
        /*0b94*/ 	.word	0x00000000
        /*0b98*/ 	.short	0x0101
        /*0b9a*/ 	.byte	0x06
	.zero		1


	//   ....[32]....
        /*0b9c*/ 	.word	0x000072d0
        /*0ba0*/ 	.word	0x000000ff
        /*0ba4*/ 	.word	0x00013230
        /*0ba8*/ 	.short	0x010a
        /*0baa*/ 	.byte	0x06
	.zero		1


	//   ....[33]....
        /*0bac*/ 	.word	0x00007310
        /*0bb0*/ 	.word	0x000000ff
        /*0bb4*/ 	.word	0x00013230
        /*0bb8*/ 	.short	0x010a
        /*0bba*/ 	.byte	0x06
	.zero		1


	//   ....[34]....
        /*0bbc*/ 	.word	0x00007760
        /*0bc0*/ 	.word	0x000000ff
        /*0bc4*/ 	.word	0x00013250
        /*0bc8*/ 	.short	0x010a
        /*0bca*/ 	.byte	0x0b
	.zero		1


	//   ....[35]....
        /*0bcc*/ 	.word	0x000077a0
        /*0bd0*/ 	.word	0x000000ff
        /*0bd4*/ 	.word	0x00013250
        /*0bd8*/ 	.short	0x010a
        /*0bda*/ 	.byte	0x0b
	.zero		1


	//   ....[36]....
        /*0bdc*/ 	.word	0x00007ab0
        /*0be0*/ 	.word	0x000000ff
        /*0be4*/ 	.word	0x00000000
        /*0be8*/ 	.short	0x0101
        /*0bea*/ 	.byte	0x06
	.zero		1


	//   ....[37]....
        /*0bec*/ 	.word	0x00009020
        /*0bf0*/ 	.word	0x000000ff
        /*0bf4*/ 	.word	0x00000000
        /*0bf8*/ 	.short	0x0101
        /*0bfa*/ 	.byte	0x06
	.zero		1


	//   ....[38]....
        /*0bfc*/ 	.word	0x000094d0
        /*0c00*/ 	.word	0x000000ff
        /*0c04*/ 	.word	0x00013250
        /*0c08*/ 	.short	0x010a
        /*0c0a*/ 	.byte	0x0e
	.zero		1


	//   ....[39]....
        /*0c0c*/ 	.word	0x00009510
        /*0c10*/ 	.word	0x000000ff
        /*0c14*/ 	.word	0x00013250
        /*0c18*/ 	.short	0x010a
        /*0c1a*/ 	.byte	0x0e
	.zero		1


	//   ....[40]....
        /*0c1c*/ 	.word	0x00009b80
        /*0c20*/ 	.word	0x000000ff
        /*0c24*/ 	.word	0x00000000
        /*0c28*/ 	.short	0x0101
        /*0c2a*/ 	.byte	0x04
	.zero		1


	//   ....[41]....
        /*0c2c*/ 	.word	0x0000ae90
        /*0c30*/ 	.word	0x00000000
        /*0c34*/ 	.word	0x00000000
        /*0c38*/ 	.short	0x0101
        /*0c3a*/ 	.byte	0x3f
	.zero		1


	//   ....[42]....
        /*0c3c*/ 	.word	0x0000dc40
        /*0c40*/ 	.word	0x00000007
        /*0c44*/ 	.word	0x00013280
        /*0c48*/ 	.short	0x010a
        /*0c4a*/ 	.byte	0x3f
	.zero		1


	//   ....[43]....
        /*0c4c*/ 	.word	0x0000e320
        /*0c50*/ 	.word	0x00000007
        /*0c54*/ 	.word	0x00013270
        /*0c58*/ 	.short	0x0107
        /*0c5a*/ 	.byte	0x3f
	.zero		1


	//   ....[44]....
        /*0c5c*/ 	.word	0x0000e3e0
        /*0c60*/ 	.word	0x00000007
        /*0c64*/ 	.word	0x00013270
        /*0c68*/ 	.short	0x0101
        /*0c6a*/ 	.byte	0x3f
	.zero		1


	//   ....[45]....
        /*0c6c*/ 	.word	0x0000e430
        /*0c70*/ 	.word	0x00000007
        /*0c74*/ 	.word	0x00013240
        /*0c78*/ 	.short	0x010a
        /*0c7a*/ 	.byte	0x3f
	.zero		1


	//   ....[46]....
        /*0c7c*/ 	.word	0x0000e9d0
        /*0c80*/ 	.word	0x00000007
        /*0c84*/ 	.word	0x00013230
        /*0c88*/ 	.short	0x0107
        /*0c8a*/ 	.byte	0x3f
	.zero		1


	//   ....[47]....
        /*0c8c*/ 	.word	0x0000eaa0
        /*0c90*/ 	.word	0x00000007
        /*0c94*/ 	.word	0x00013230
        /*0c98*/ 	.short	0x0101
        /*0c9a*/ 	.byte	0x3f
	.zero		1


	//   ....[48]....
        /*0c9c*/ 	.word	0x0000f590
        /*0ca0*/ 	.word	0x00000016
        /*0ca4*/ 	.word	0x00013200
        /*0ca8*/ 	.short	0x0107
        /*0caa*/ 	.byte	0x3f
	.zero		1


	//   ....[49]....
        /*0cac*/ 	.word	0x0000f680
        /*0cb0*/ 	.word	0x00000016
        /*0cb4*/ 	.word	0x00013200
        /*0cb8*/ 	.short	0x0101
        /*0cba*/ 	.byte	0x3f
	.zero		1


	//   ....[50]....
        /*0cbc*/ 	.word	0x0000f6a0
        /*0cc0*/ 	.word	0x00000016
        /*0cc4*/ 	.word	0x00013220
        /*0cc8*/ 	.short	0x010a
        /*0cca*/ 	.byte	0x3f
	.zero		1


	//   ....[51]....
        /*0ccc*/ 	.word	0x0000fc00
        /*0cd0*/ 	.word	0x00000000
        /*0cd4*/ 	.word	0x00013280
        /*0cd8*/ 	.short	0x010a
        /*0cda*/ 	.byte	0x3f
	.zero		1


	//   ....[52]....
        /*0cdc*/ 	.word	0x00010110
        /*0ce0*/ 	.word	0x00000000
        /*0ce4*/ 	.word	0x00013270
        /*0ce8*/ 	.short	0x0107
        /*0cea*/ 	.byte	0x3f
	.zero		1


	//   ....[53]....
        /*0cec*/ 	.word	0x000101d0
        /*0cf0*/ 	.word	0x00000000
        /*0cf4*/ 	.word	0x00013270
        /*0cf8*/ 	.short	0x0101
        /*0cfa*/ 	.byte	0x3f
	.zero		1


	//   ....[54]....
        /*0cfc*/ 	.word	0x00010220
        /*0d00*/ 	.word	0x00000000
        /*0d04*/ 	.word	0x00013240
        /*0d08*/ 	.short	0x010a
        /*0d0a*/ 	.byte	0x3f
	.zero		1


	//   ....[55]....
        /*0d0c*/ 	.word	0x00010670
        /*0d10*/ 	.word	0x00000000
        /*0d14*/ 	.word	0x00013230
        /*0d18*/ 	.short	0x0107
        /*0d1a*/ 	.byte	0x3f
	.zero		1


	//   ....[56]....
        /*0d1c*/ 	.word	0x00010730
        /*0d20*/ 	.word	0x00000000
        /*0d24*/ 	.word	0x00013230
        /*0d28*/ 	.short	0x0101
        /*0d2a*/ 	.byte	0x3f
	.zero		1


	//   ....[57]....
        /*0d2c*/ 	.word	0x000107c0
        /*0d30*/ 	.word	0x00000002
        /*0d34*/ 	.word	0x00013270
        /*0d38*/ 	.short	0x010a
        /*0d3a*/ 	.byte	0x3f
	.zero		1


	//   ....[58]....
        /*0d3c*/ 	.word	0x00010850
        /*0d40*/ 	.word	0x00000002
        /*0d44*/ 	.word	0x00013260
        /*0d48*/ 	.short	0x010a
        /*0d4a*/ 	.byte	0x3f
	.zero		1


	//   ....[59]....
        /*0d4c*/ 	.word	0x00010c80
        /*0d50*/ 	.word	0x00000002
        /*0d54*/ 	.word	0x00013250
        /*0d58*/ 	.short	0x0101
        /*0d5a*/ 	.byte	0x3f
	.zero		1


	//   ....[60]....
        /*0d5c*/ 	.word	0x00010d10
        /*0d60*/ 	.word	0x00000002
        /*0d64*/ 	.word	0x00000000
        /*0d68*/ 	.short	0x0101
        /*0d6a*/ 	.byte	0x3f
	.zero		1


	//   ....[61]....
        /*0d6c*/ 	.word	0x00010ef0
        /*0d70*/ 	.word	0x00000000
        /*0d74*/ 	.word	0x00013270
        /*0d78*/ 	.short	0x010a
        /*0d7a*/ 	.byte	0x3f
	.zero		1


	//   ....[62]....
        /*0d7c*/ 	.word	0x00010f80
        /*0d80*/ 	.word	0x00000000
        /*0d84*/ 	.word	0x00013260
        /*0d88*/ 	.short	0x010a
        /*0d8a*/ 	.byte	0x3f
	.zero		1


	//   ....[63]....
        /*0d8c*/ 	.word	0x000113d0
        /*0d90*/ 	.word	0x00000000
        /*0d94*/ 	.word	0x00013250
        /*0d98*/ 	.short	0x0101
        /*0d9a*/ 	.byte	0x3f
	.zero		1


	//   ....[64]....
        /*0d9c*/ 	.word	0x00011450
        /*0da0*/ 	.word	0x00000000
        /*0da4*/ 	.word	0x00000000
        /*0da8*/ 	.short	0x0101
        /*0daa*/ 	.byte	0x3f
	.zero		1


	//   ....[65]....
        /*0dac*/ 	.word	0x00012160
        /*0db0*/ 	.word	0x00000005
        /*0db4*/ 	.word	0x00013220
        /*0db8*/ 	.short	0x010a
        /*0dba*/ 	.byte	0x3f
	.zero		1


	//   ....[66]....
        /*0dbc*/ 	.word	0x00012300
        /*0dc0*/ 	.word	0x00000004
        /*0dc4*/ 	.word	0x00013240
        /*0dc8*/ 	.short	0x010a
        /*0dca*/ 	.byte	0x3f
	.zero		1


	//   ....[67]....
        /*0dcc*/ 	.word	0x000123b0
        /*0dd0*/ 	.word	0x00000005
        /*0dd4*/ 	.word	0x00013240
        /*0dd8*/ 	.short	0x010a
        /*0dda*/ 	.byte	0x3f
	.zero		1


	//   ....[68]....
        /*0ddc*/ 	.word	0x000123f0
        /*0de0*/ 	.word	0x00000004
        /*0de4*/ 	.word	0x00013260
        /*0de8*/ 	.short	0x010a
        /*0dea*/ 	.byte	0x3f
	.zero		1


	//   ....[69]....
        /*0dec*/ 	.word	0x00012430
        /*0df0*/ 	.word	0x00000005
        /*0df4*/ 	.word	0x00013260
        /*0df8*/ 	.short	0x010a
        /*0dfa*/ 	.byte	0x3f
	.zero		1


	//   ....[70]....
        /*0dfc*/ 	.word	0x00012470
        /*0e00*/ 	.word	0x00000004
        /*0e04*/ 	.word	0x00013280
        /*0e08*/ 	.short	0x010a
        /*0e0a*/ 	.byte	0x3f
	.zero		1


	//   ....[71]....
        /*0e0c*/ 	.word	0x000124b0
        /*0e10*/ 	.word	0x00000005
        /*0e14*/ 	.word	0x00013280
        /*0e18*/ 	.short	0x010a
        /*0e1a*/ 	.byte	0x3f
	.zero		1


	//   ....[72]....
        /*0e1c*/ 	.word	0x00012520
        /*0e20*/ 	.word	0x00000003
        /*0e24*/ 	.word	0x00013200
        /*0e28*/ 	.short	0x010a
        /*0e2a*/ 	.byte	0x3f
	.zero		1


	//   ....[73]....
        /*0e2c*/ 	.word	0x00012570
        /*0e30*/ 	.word	0x00000003
        /*0e34*/ 	.word	0x00013230
        /*0e38*/ 	.short	0x010a
        /*0e3a*/ 	.byte	0x3f
	.zero		1


	//   ....[74]....
        /*0e3c*/ 	.word	0x000125d0
        /*0e40*/ 	.word	0x00000009
        /*0e44*/ 	.word	0x00013230
        /*0e48*/ 	.short	0x010a
        /*0e4a*/ 	.byte	0x3f
	.zero		1


	//   ....[75]....
        /*0e4c*/ 	.word	0x00012630
        /*0e50*/ 	.word	0x00000009
        /*0e54*/ 	.word	0x00013250
        /*0e58*/ 	.short	0x010a
        /*0e5a*/ 	.byte	0x3f
	.zero		1


	//   ....[76]....
        /*0e5c*/ 	.word	0x00012690
        /*0e60*/ 	.word	0x0000000b
        /*0e64*/ 	.word	0x00013230
        /*0e68*/ 	.short	0x010a
        /*0e6a*/ 	.byte	0x3f
	.zero		1


	//   ....[77]....
        /*0e6c*/ 	.word	0x000126f0
        /*0e70*/ 	.word	0x0000000b
        /*0e74*/ 	.word	0x00013250
        /*0e78*/ 	.short	0x010a
        /*0e7a*/ 	.byte	0x3f
	.zero		1


	//   ....[78]....
        /*0e7c*/ 	.word	0x00012750
        /*0e80*/ 	.word	0x00000006
        /*0e84*/ 	.word	0x00013250
        /*0e88*/ 	.short	0x010a
        /*0e8a*/ 	.byte	0x3f
	.zero		1


	//   ....[79]....
        /*0e8c*/ 	.word	0x00012860
        /*0e90*/ 	.word	0x00000007
        /*0e94*/ 	.word	0x00013280
        /*0e98*/ 	.short	0x010a
        /*0e9a*/ 	.byte	0x3f
	.zero		1


	//   ....[80]....
        /*0e9c*/ 	.word	0x00012f90
        /*0ea0*/ 	.word	0x00000007
        /*0ea4*/ 	.word	0x00013240
        /*0ea8*/ 	.short	0x010a
        /*0eaa*/ 	.byte	0x3f
	.zero		1


	//   ....[81]....
        /*0eac*/ 	.word	0x00013df0
        /*0eb0*/ 	.word	0x00000016
        /*0eb4*/ 	.word	0x00013220
        /*0eb8*/ 	.short	0x010a
        /*0eba*/ 	.byte	0x3f
	.zero		1


	//   ....[82]....
        /*0ebc*/ 	.word	0x00013e50
        /*0ec0*/ 	.word	0x00000000
        /*0ec4*/ 	.word	0x00013280
        /*0ec8*/ 	.short	0x010a
        /*0eca*/ 	.byte	0x3f
	.zero		1


	//   ....[83]....
        /*0ecc*/ 	.word	0x00014520
        /*0ed0*/ 	.word	0x00000000
        /*0ed4*/ 	.word	0x00013240
        /*0ed8*/ 	.short	0x010a
        /*0eda*/ 	.byte	0x3f
	.zero		1


	//   ....[84]....
        /*0edc*/ 	.word	0x00014ae0
        /*0ee0*/ 	.word	0x00000002
        /*0ee4*/ 	.word	0x00013270
        /*0ee8*/ 	.short	0x010a
        /*0eea*/ 	.byte	0x3f
	.zero		1


	//   ....[85]....
        /*0eec*/ 	.word	0x00014b30
        /*0ef0*/ 	.word	0x00000002
        /*0ef4*/ 	.word	0x00013260
        /*0ef8*/ 	.short	0x010a
        /*0efa*/ 	.byte	0x3f
	.zero		1


	//   ....[86]....
        /*0efc*/ 	.word	0x00014b80
        /*0f00*/ 	.word	0x00000000
        /*0f04*/ 	.word	0x00013270
        /*0f08*/ 	.short	0x010a
        /*0f0a*/ 	.byte	0x3f
	.zero		1


	//   ....[87]....
        /*0f0c*/ 	.word	0x00014bd0
        /*0f10*/ 	.word	0x00000000
        /*0f14*/ 	.word	0x00013260
        /*0f18*/ 	.short	0x010a
        /*0f1a*/ 	.byte	0x3f
	.zero		1


	//   ....[88]....
        /*0f1c*/ 	.word	0x00014c20
        /*0f20*/ 	.word	0x00000005
        /*0f24*/ 	.word	0x00013220
        /*0f28*/ 	.short	0x010a
        /*0f2a*/ 	.byte	0x3f
	.zero		1


	//   ....[89]....
        /*0f2c*/ 	.word	0x00014dc0
        /*0f30*/ 	.word	0x00000004
        /*0f34*/ 	.word	0x00013240
        /*0f38*/ 	.short	0x010a
        /*0f3a*/ 	.byte	0x3f
	.zero		1


	//   ....[90]....
        /*0f3c*/ 	.word	0x00014e10
        /*0f40*/ 	.word	0x00000005
        /*0f44*/ 	.word	0x00013240
        /*0f48*/ 	.short	0x010a
        /*0f4a*/ 	.byte	0x3f
	.zero		1


	//   ....[91]....
        /*0f4c*/ 	.word	0x00014e60
        /*0f50*/ 	.word	0x00000004
        /*0f54*/ 	.word	0x00013260
        /*0f58*/ 	.short	0x010a
        /*0f5a*/ 	.byte	0x3f
	.zero		1


	//   ....[92]....
        /*0f5c*/ 	.word	0x00014eb0
        /*0f60*/ 	.word	0x00000005
        /*0f64*/ 	.word	0x00013260
        /*0f68*/ 	.short	0x010a
        /*0f6a*/ 	.byte	0x3f
	.zero		1


	//   ....[93]....
        /*0f6c*/ 	.word	0x00014f00
        /*0f70*/ 	.word	0x00000004
        /*0f74*/ 	.word	0x00013280
        /*0f78*/ 	.short	0x010a
        /*0f7a*/ 	.byte	0x3f
	.zero		1


	//----- nvinfo : EIATTR_NUM_MBARRIERS
	.align		4
.L_1604:
        /*0f7c*/ 	.byte	0x03, 0x38
        /*0f7e*/ 	.short	0x0016


	//----- nvinfo : EIATTR_EXIT_INSTR_OFFSETS
	.align		4
        /*0f80*/ 	.byte	0x04, 0x1c
        /*0f82*/ 	.short	(.L_1606 - .L_1605)


	//   ....[0]....
.L_1605:
        /*0f84*/ 	.word	0x00000980


	//   ....[1]....
        /*0f88*/ 	.word	0x0000ba10


	//   ....[2]....
        /*0f8c*/ 	.word	0x00012500


	//----- nvinfo : EIATTR_MAX_THREADS
	.align		4
.L_1606:
        /*0f90*/ 	.byte	0x04, 0x05
        /*0f92*/ 	.short	(.L_1608 - .L_1607)
.L_1607:
        /*0f94*/ 	.word	0x00000200
        /*0f98*/ 	.word	0x00000001
        /*0f9c*/ 	.word	0x00000001


	//----- nvinfo : EIATTR_CRS_STACK_SIZE
	.align		4
.L_1608:
        /*0fa0*/ 	.byte	0x04, 0x1e
        /*0fa2*/ 	.short	(.L_1610 - .L_1609)
.L_1609:
        /*0fa4*/ 	.word	0x00000000


	//----- nvinfo : EIATTR_CBANK_PARAM_SIZE
	.align		4
.L_1610:
        /*0fa8*/ 	.byte	0x03, 0x19
        /*0faa*/ 	.short	0x0af0


	//----- nvinfo : EIATTR_PARAM_CBANK
	.align		4
        /*0fac*/ 	.byte	0x04, 0x0a
        /*0fae*/ 	.short	(.L_1612 - .L_1611)
	.align		4
.L_1611:
        /*0fb0*/ 	.word	index@(.nv.constant0._ZN7cutlass13device_kernelIN5flash11enable_sm90INS1_16FlashAttnFwdSm90INS1_25CollectiveMainloopFwdSm90ILi2EN4cute5tupleIJNS5_1CILi1EEES8_S8_EEENS6_IJNS7_ILi192EEENS7_ILi160EEENS7_ILi64EEEEEELi64ENS_12float_e4m3_tEfNS_4arch4Sm90ELb1ELb0ELb0ELb1ELb1ELb0ELb0ELb1ELb1ELb1ELb0ELb0EEENS1_21CollectiveEpilogueFwdINS6_IJSA_SC_SB_EEES9_NS_10bfloat16_tESG_Li384ELb1ELb1ELb0ELb1EEENS1_36VarlenDynamicPersistentTileSchedulerILi192ELi160ELi384ELi128ELb0ELb1ELb1ELb1ELb1ELb1EEEEEEEEEvNT_6ParamsE)
        /*0fb4*/ 	.short	0x0210
        /*0fb6*/ 	.short	0x0af0


	//----- nvinfo : EIATTR_SW_WAR
	.align		4
.L_1612:
        /*0fb8*/ 	.byte	0x04, 0x36
        /*0fba*/ 	.short	(.L_1614 - .L_1613)
.L_1613:
        /*0fbc*/ 	.word	0x00000008
.L_1614:


//--------------------- .nv.info._ZN7cutlass13device_kernelIN5flash11enable_sm90INS1_16FlashAttnFwdSm90INS1_25CollectiveMainloopFwdSm90ILi2EN4cute5tupleIJNS5_1CILi1EEES8_S8_EEENS6_IJNS7_ILi192EEENS7_ILi160EEENS7_ILi64EEEEEELi64ENS_12float_e4m3_tEfNS_4arch4Sm90ELb1ELb0ELb0ELb1ELb1ELb1ELb0ELb1ELb1ELb1ELb0ELb0EEENS1_21CollectiveEpilogueFwdINS6_IJSA_SC_SB_EEES9_NS_10bfloat16_tESG_Li384ELb1ELb1ELb0ELb1EEENS1_36VarlenDynamicPersistentTileSchedulerILi192ELi160ELi384ELi128ELb0ELb1ELb1ELb1ELb1ELb1EEEEEEEEEvNT_6ParamsE --------------------------
	.section	.nv.info._ZN7cutlass13device_kernelIN5flash11enable_sm90INS1_16FlashAttnFwdSm90INS1_25CollectiveMainloopFwdSm90ILi2EN4cute5tupleIJNS5_1CILi1EEES8_S8_EEENS6_IJNS7_ILi192EEENS7_ILi160EEENS7_ILi64EEEEEELi64ENS_12float_e4m3_tEfNS_4arch4Sm90ELb1ELb0ELb0ELb1ELb1ELb1ELb0ELb1ELb1ELb1ELb0ELb0EEENS1_21CollectiveEpilogueFwdINS6_IJSA_SC_SB_EEES9_NS_10bfloat16_tESG_Li384ELb1ELb1ELb0ELb1EEENS1_36VarlenDynamicPersistentTileSchedulerILi192ELi160ELi384ELi128ELb0ELb1ELb1ELb1ELb1ELb1EEEEEEEEEvNT_6ParamsE,"",@"SHT_CUDA_INFO"
	.sectionflags	@""
	.align	4


	//----- nvinfo : EIATTR_CUDA_API_VERSION
	.align		4
        /*0000*/ 	.byte	0x04, 0x37
        /*0002*/ 	.short	(.L_1616 - .L_1615)
.L_1615:
        /*0004*/ 	.word	0x00000082


	//----- nvinfo : EIATTR_KPARAM_INFO
	.align		4
.L_1616:
        /*0008*/ 	.byte	0x04, 0x17
        /*000a*/ 	.short	(.L_1618 - .L_1617)
.L_1617:
        /*000c*/ 	.word	0x00000000
        /*0010*/ 	.short	0x0000
        /*0012*/ 	.short	0x0070
        /*0014*/ 	.byte	0x00, 0xf0, 0x01, 0x2a


	//----- nvinfo : EIATTR_SPARSE_MMA_MASK
	.align		4
.L_1618:
        /*0018*/ 	.byte	0x03, 0x50
        /*001a*/ 	.short	0x0000


	//----- nvinfo : EIATTR_MAXREG_COUNT
	.align		4
        /*001c*/ 	.byte	0x03, 0x1b
        /*001e*/ 	.short	0x0080


	//----- nvinfo : EIATTR_NUM_BARRIERS
	.align		4
        /*0020*/ 	.byte	0x02, 0x4c
        /*0022*/ 	.byte	0x10
	.zero		1


	//----- nvinfo : EIATTR_EXTERNS
	.align		4
        /*0024*/ 	.byte	0x04, 0x0f
        /*0026*/ 	.short	(.L_1620 - .L_1619)


	//   ....[0]....
	.align		4
.L_1619:
        /*0028*/ 	.word	index@(__assertfail)


	//----- nvinfo : EIATTR_ANNOTATIONS
	.align		4
.L_1620:
        /*002c*/ 	.byte	0x04, 0x55
        /*002e*/ 	.short	(.L_1622 - .L_1621)


	//   ....[0]....
.L_1621:
        /* <DEDUP_REMOVED lines=140> */


	//----- nvinfo : EIATTR_MERCURY_ISA_VERSION
	.align		4
.L_1622:
        /*08d8*/ 	.byte	0x03, 0x5f
        /*08da*/ 	.short	0x0101


	//----- nvinfo : EIATTR_UNUSED_LOAD_BYTE_OFFSET
	.align		4
        /*08dc*/ 	.byte	0x04, 0x44
        /*08de*/ 	.short	(.L_1624 - .L_1623)


	//   ....[0]....
.L_1623:
        /*08e0*/ 	.word	0x00000a40
        /*08e4*/ 	.word	0x0000fff0


	//   ....[1]....
        /*08e8*/ 	.word	0x000112f0
        /*08ec*/ 	.word	0x0000fff0


	//----- nvinfo : EIATTR_INT_WARP_WIDE_INSTR_OFFSETS
	.align		4
.L_1624:
        /*08f0*/ 	.byte	0x04, 0x31
        /*08f2*/ 	.short	(.L_1626 - .L_1625)


	//   ....[0]....
.L_1625:
        /*08f4*/ 	.word	0x00000120


	//   ....[1]....
        /*08f8*/ 	.word	0x000001c0


	//   ....[2]....
        /*08fc*/ 	.word	0x00000230


	//   ....[3]....
        /*0900*/ 	.word	0x00015500


	//   ....[4]....
        /*0904*/ 	.word	0x00015590


	//   ....[5]....
        /*0908*/ 	.word	0x000192b0


	//   ....[6]....
        /*090c*/ 	.word	0x00019340


	//----- nvinfo : EIATTR_COOP_GROUP_MASK_REGIDS
	.align		4
.L_1626:
        /*0910*/ 	.byte	0x04, 0x29
        /*0912*/ 	.short	(.L_1628 - .L_1627)


	//   ....[0]....
.L_1627:
        /*0914*/ 	.word	0xffffffff


	//   ....[1]....
        /*0918*/ 	.word	0xffffffff


	//   ....[2]....
        /*091c*/ 	.word	0xffffffff


	//   ....[3]....
        /*0920*/ 	.word	0xffffffff


	//   ....[4]....
        /*0924*/ 	.word	0xffffffff


	//   ....[5]....
        /*0928*/ 	.word	0xffffffff


	//   ....[6]....
        /*092c*/ 	.word	0xffffffff


	//   ....[7]....
        /*0930*/ 	.word	0xffffffff


	//   ....[8]....
        /*0934*/ 	.word	0xffffffff


	//   ....[9]....
        /*0938*/ 	.word	0xffffffff


	//   ....[10]....
        /*093c*/ 	.word	0xffffffff


	//   ....[11]....
        /*0940*/ 	.word	0xffffffff


	//   ....[12]....
        /*0944*/ 	.word	0xffffffff


	//   ....[13]....
        /*0948*/ 	.word	0xffffffff


	//   ....[14]....
        /*094c*/ 	.word	0xffffffff


	//   ....[15]....
        /*0950*/ 	.word	0xffffffff


	//   ....[16]....
        /*0954*/ 	.word	0xffffffff


	//   ....[17]....
        /*0958*/ 	.word	0xffffffff


	//   ....[18]....
        /*095c*/ 	.word	0xffffffff


	//   ....[19]....
        /*0960*/ 	.word	0xffffffff


	//   ....[20]....
        /*0964*/ 	.word	0xffffffff


	//   ....[21]....
        /*0968*/ 	.word	0xffffffff


	//   ....[22]....
        /*096c*/ 	.word	0xffffffff


	//   ....[23]....
        /*0970*/ 	.word	0xffffffff


	//   ....[24]....
        /*0974*/ 	.word	0xffffffff


	//   ....[25]....
        /*0978*/ 	.word	0xffffffff


	//   ....[26]....
        /*097c*/ 	.word	0xffffffff


	//   ....[27]....
        /*0980*/ 	.word	0xffffffff


	//   ....[28]....
        /*0984*/ 	.word	0xffffffff


	//   ....[29]....
        /*0988*/ 	.word	0xffffffff


	//   ....[30]....
        /*098c*/ 	.word	0xffffffff


	//   ....[31]....
        /*0990*/ 	.word	0xffffffff


	//   ....[32]....
        /*0994*/ 	.word	0xffffffff


	//   ....[33]....
        /*0998*/ 	.word	0xffffffff


	//   ....[34]....
        /*099c*/ 	.word	0xffffffff


	//   ....[35]....
        /*09a0*/ 	.word	0xffffffff


	//   ....[36]....
        /*09a4*/ 	.word	0xffffffff


	//   ....[37]....
        /*09a8*/ 	.word	0xffffffff


	//   ....[38]....
        /*09ac*/ 	.word	0xffffffff


	//   ....[39]....
        /*09b0*/ 	.word	0xffffffff


	//   ....[40]....
        /*09b4*/ 	.word	0xffffffff


	//   ....[41]....
        /*09b8*/ 	.word	0xffffffff


	//   ....[42]....
        /*09bc*/ 	.word	0xffffffff


	//   ....[43]....
        /*09c0*/ 	.word	0xffffffff


	//   ....[44]....
        /*09c4*/ 	.word	0xffffffff


	//   ....[45]....
        /*09c8*/ 	.word	0xffffffff


	//   ....[46]....
        /*09cc*/ 	.word	0xffffffff


	//   ....[47]....
        /*09d0*/ 	.word	0xffffffff


	//   ....[48]....
        /*09d4*/ 	.word	0xffffffff


	//   ....[49]....
        /*09d8*/ 	.word	0xffffffff


	//   ....[50]....
        /*09dc*/ 	.word	0xffffffff


	//   ....[51]....
        /*09e0*/ 	.word	0xffffffff


	//   ....[52]....
        /*09e4*/ 	.word	0xffffffff


	//   ....[53]....
        /*09e8*/ 	.word	0xffffffff


	//   ....[54]....
        /*09ec*/ 	.word	0xffffffff


	//   ....[55]....
        /*09f0*/ 	.word	0xffffffff


	//   ....[56]....
        /*09f4*/ 	.word	0xffffffff


	//   ....[57]....
        /*09f8*/ 	.word	0xffffffff


	//   ....[58]....
        /*09fc*/ 	.word	0xffffffff


	//   ....[59]....
        /*0a00*/ 	.word	0xffffffff


	//   ....[60]....
        /*0a04*/ 	.word	0xffffffff


	//   ....[61]....
        /*0a08*/ 	.word	0xffffffff


	//   ....[62]....
        /*0a0c*/ 	.word	0xffffffff


	//   ....[63]....
        /*0a10*/ 	.word	0xffffffff


	//   ....[64]....
        /*0a14*/ 	.word	0xffffffff


	//   ....[65]....
        /*0a18*/ 	.word	0xffffffff


	//   ....[66]....
        /*0a1c*/ 	.word	0xffffffff


	//   ....[67]....
        /*0a20*/ 	.word	0xffffffff


	//   ....[68]....
        /*0a24*/ 	.word	0xffffffff


	//   ....[69]....
        /*0a28*/ 	.word	0xffffffff


	//   ....[70]....
        /*0a2c*/ 	.word	0xffffffff


	//   ....[71]....
        /*0a30*/ 	.word	0xffffffff


	//   ....[72]....
        /*0a34*/ 	.word	0xffffffff


	//   ....[73]....
        /*0a38*/ 	.word	0xffffffff


	//   ....[74]....
        /*0a3c*/ 	.word	0xffffffff


	//   ....[75]....
        /*0a40*/ 	.word	0xffffffff


	//   ....[76]....
        /*0a44*/ 	.word	0xffffffff


	//   ....[77]....
        /*0a48*/ 	.word	0xffffffff


	//   ....[78]....
        /*0a4c*/ 	.word	0xffffffff


	//   ....[79]....
        /*0a50*/ 	.word	0xffffffff


	//   ....[80]....
        /*0a54*/ 	.word	0xffffffff


	//   ....[81]....
        /*0a58*/ 	.word	0xffffffff


	//   ....[82]....
        /*0a5c*/ 	.word	0xffffffff


	//   ....[83]....
        /*0a60*/ 	.word	0xffffffff


	//   ....[84]....
        /*0a64*/ 	.word	0xffffffff


	//   ....[85]....
        /*0a68*/ 	.word	0xffffffff


	//   ....[86]....
        /*0a6c*/ 	.word	0xffffffff


	//   ....[87]....
        /*0a70*/ 	.word	0xffffffff


	//   ....[88]....
        /*0a74*/ 	.word	0xffffffff


	//   ....[89]....
        /*0a78*/ 	.word	0xffffffff


	//   ....[90]....
        /*0a7c*/ 	.word	0xffffffff


	//   ....[91]....
        /*0a80*/ 	.word	0xffffffff


	//   ....[92]....
        /*0a84*/ 	.word	0xffffffff


	//   ....[93]....
        /*0a88*/ 	.word	0xffffffff


	//   ....[94]....
        /*0a8c*/ 	.word	0xffffffff


	//   ....[95]....
        /*0a90*/ 	.word	0xffffffff


	//   ....[96]....
        /*0a94*/ 	.word	0xffffffff


	//   ....[97]....
        /*0a98*/ 	.word	0xffffffff


	//   ....[98]....
        /*0a9c*/ 	.word	0xffffffff


	//   ....[99]....
        /*0aa0*/ 	.word	0xffffffff


	//   ....[100]....
        /*0aa4*/ 	.word	0xffffffff


	//   ....[101]....
        /*0aa8*/ 	.word	0xffffffff


	//   ....[102]....
        /*0aac*/ 	.word	0xffffffff


	//   ....[103]....
        /*0ab0*/ 	.word	0xffffffff


	//   ....[104]....
        /*0ab4*/ 	.word	0xffffffff


	//   ....[105]....
        /*0ab8*/ 	.word	0xffffffff


	//   ....[106]....
        /*0abc*/ 	.word	0xffffffff


	//   ....[107]....
        /*0ac0*/ 	.word	0xffffffff


	//   ....[108]....
        /*0ac4*/ 	.word	0xffffffff


	//   ....[109]....
        /*0ac8*/ 	.word	0xffffffff


	//   ....[110]....
        /*0acc*/ 	.word	0xffffffff


	//   ....[111]....
        /*0ad0*/ 	.word	0xffffffff


	//   ....[112]....
        /*0ad4*/ 	.word	0xffffffff


	//   ....[113]....
        /*0ad8*/ 	.word	0xffffffff


	//   ....[114]....
        /*0adc*/ 	.word	0xffffffff


	//   ....[115]....
        /*0ae0*/ 	.word	0xffffffff


	//   ....[116]....
        /*0ae4*/ 	.word	0xffffffff


	//   ....[117]....
        /*0ae8*/ 	.word	0xffffffff


	//   ....[118]....
        /*0aec*/ 	.word	0xffffffff


	//   ....[119]....
        /*0af0*/ 	.word	0xffffffff


	//   ....[120]....
        /*0af4*/ 	.word	0xffffffff


	//   ....[121]....
        /*0af8*/ 	.word	0xffffffff


	//   ....[122]....
        /*0afc*/ 	.word	0xffffffff


	//   ....[123]....
        /*0b00*/ 	.word	0xffffffff


	//   ....[124]....
        /*0b04*/ 	.word	0xffffffff


	//   ....[125]....
        /*0b08*/ 	.word	0xffffffff


	//   ....[126]....
        /*0b0c*/ 	.word	0xffffffff


	//   ....[127]....
        /*0b10*/ 	.word	0xffffffff


	//   ....[128]....
        /*0b14*/ 	.word	0xffffffff


	//   ....[129]....
        /*0b18*/ 	.word	0xffffffff


	//   ....[130]....
        /*0b1c*/ 	.word	0xffffffff


	//   ....[131]....
        /*0b20*/ 	.word	0xffffffff


	//   ....[132]....
        /*0b24*/ 	.word	0xffffffff


	//   ....[133]....
        /*0b28*/ 	.word	0xffffffff


	//   ....[134]....
        /*0b2c*/ 	.word	0xffffffff


	//   ....[135]....
        /*0b30*/ 	.word	0xffffffff


	//   ....[136]....
        /*0b34*/ 	.word	0xffffffff


	//   ....[137]....
        /*0b38*/ 	.word	0xffffffff


	//   ....[138]....
        /*0b3c*/ 	.word	0xffffffff


	//   ....[139]....
        /*0b40*/ 	.word	0xffffffff


	//   ....[140]....
        /*0b44*/ 	.word	0xffffffff


	//   ....[141]....
        /*0b48*/ 	.word	0xffffffff


	//   ....[142]....
        /*0b4c*/ 	.word	0xffffffff


	//   ....[143]....
        /*0b50*/ 	.word	0xffffffff


	//   ....[144]....
        /*0b54*/ 	.word	0xffffffff


	//   ....[145]....
        /*0b58*/ 	.word	0xffffffff


	//   ....[146]....
        /*0b5c*/ 	.word	0xffffffff


	//   ....[147]....
        /*0b60*/ 	.word	0xffffffff


	//   ....[148]....
        /*0b64*/ 	.word	0xffffffff


	//   ....[149]....
        /*0b68*/ 	.word	0xffffffff


	//   ....[150]....
        /*0b6c*/ 	.word	0xffffffff


	//   ....[151]....
        /*0b70*/ 	.word	0xffffffff


	//   ....[152]....
        /*0b74*/ 	.word	0xffffffff


	//   ....[153]....
        /*0b78*/ 	.word	0xffffffff


	//   ....[154]....
        /*0b7c*/ 	.word	0xffffffff


	//   ....[155]....
        /*0b80*/ 	.word	0xffffffff


	//   ....[156]....
        /*0b84*/ 	.word	0xffffffff


	//   ....[157]....
        /*0b88*/ 	.word	0xffffffff


	//   ....[158]....
        /*0b8c*/ 	.word	0xffffffff


	//   ....[159]....
        /*0b90*/ 	.word	0xffffffff


	//   ....[160]....
        /*0b94*/ 	.word	0xffffffff


	//   ....[161]....
        /*0b98*/ 	.word	0xffffffff


	//   ....[162]....
        /*0b9c*/ 	.word	0xffffffff


	//   ....[163]....
        /*0ba0*/ 	.word	0xffffffff


	//   ....[164]....
        /*0ba4*/ 	.word	0xffffffff


	//   ....[165]....
        /*0ba8*/ 	.word	0xffffffff


	//   ....[166]....
        /*0bac*/ 	.word	0xffffffff


	//   ....[167]....
        /*0bb0*/ 	.word	0x0500000f


	//   ....[168]....
        /*0bb4*/ 	.word	0x0500000f


	//   ....[169]....
        /*0bb8*/ 	.word	0x0500000f


	//   ....[170]....
        /*0bbc*/ 	.word	0x0500000f


	//   ....[171]....
        /*0bc0*/ 	.word	0x0500000f


	//   ....[172]....
        /*0bc4*/ 	.word	0x0500000f


	//   ....[173]....
        /*0bc8*/ 	.word	0x0500000f


	//   ....[174]....
        /*0bcc*/ 	.word	0x0500000f


	//   ....[175]....
        /*0bd0*/ 	.word	0x0500000f


	//   ....[176]....
        /*0bd4*/ 	.word	0x0500000f


	//   ....[177]....
        /*0bd8*/ 	.word	0x0500000f


	//   ....[178]....
        /*0bdc*/ 	.word	0x0500000f


	//   ....[179]....
        /*0be0*/ 	.word	0x0500000f


	//   ....[180]....
        /*0be4*/ 	.word	0x0500000f


	//   ....[181]....
        /*0be8*/ 	.word	0x0500000f


	//   ....[182]....
        /*0bec*/ 	.word	0x0500000f


	//   ....[183]....
        /*0bf0*/ 	.word	0x0500000f


	//   ....[184]....
        /*0bf4*/ 	.word	0x0500000f


	//   ....[185]....
        /*0bf8*/ 	.word	0x0500000f


	//   ....[186]....
        /*0bfc*/ 	.word	0x0500000f


	//   ....[187]....
        /*0c00*/ 	.word	0x0500000f


	//   ....[188]....
        /*0c04*/ 	.word	0x0500000f


	//   ....[189]....
        /*0c08*/ 	.word	0x0500000f


	//   ....[190]....
        /*0c0c*/ 	.word	0x0500000f


	//   ....[191]....
        /*0c10*/ 	.word	0x0500000f


	//   ....[192]....
        /*0c14*/ 	.word	0x0500000f


	//   ....[193]....
        /*0c18*/ 	.word	0x0500000f


	//   ....[194]....
        /*0c1c*/ 	.word	0x0500000f


	//   ....[195]....
        /*0c20*/ 	.word	0x0500000f


	//   ....[196]....
        /*0c24*/ 	.word	0x0500000f


	//   ....[197]....
        /*0c28*/ 	.word	0x0500000f


	//   ....[198]....
        /*0c2c*/ 	.word	0x0500000f


	//   ....[199]....
        /*0c30*/ 	.word	0x0500000f


	//   ....[200]....
        /*0c34*/ 	.word	0x0500000f


	//   ....[201]....
        /*0c38*/ 	.word	0x0500000f


	//   ....[202]....
        /*0c3c*/ 	.word	0x0500000f


	//   ....[203]....
        /*0c40*/ 	.word	0x0500000f


	//   ....[204]....
        /*0c44*/ 	.word	0x0500000f


	//   ....[205]....
        /*0c48*/ 	.word	0x0500000f


	//   ....[206]....
        /*0c4c*/ 	.word	0x0500000f


	//   ....[207]....
        /*0c50*/ 	.word	0x0500000f


	//   ....[208]....
        /*0c54*/ 	.word	0x0500000f


	//   ....[209]....
        /*0c58*/ 	.word	0x0500000f


	//   ....[210]....
        /*0c5c*/ 	.word	0x0500000f


	//   ....[211]....
        /*0c60*/ 	.word	0x0500000f


	//   ....[212]....
        /*0c64*/ 	.word	0x0500000f


	//   ....[213]....
        /*0c68*/ 	.word	0x0500000f


	//   ....[214]....
        /*0c6c*/ 	.word	0x0500000f


	//   ....[215]....
        /*0c70*/ 	.word	0x0500000f


	//   ....[216]....
        /*0c74*/ 	.word	0x0500000f


	//   ....[217]....
        /*0c78*/ 	.word	0x0500000f


	//   ....[218]....
        /*0c7c*/ 	.word	0x0500000f


	//   ....[219]....
        /*0c80*/ 	.word	0x0500000f


	//   ....[220]....
        /*0c84*/ 	.word	0x0500000f


	//   ....[221]....
        /*0c88*/ 	.word	0x0500000f


	//   ....[222]....
        /*0c8c*/ 	.word	0x0500000f


	//   ....[223]....
        /*0c90*/ 	.word	0x0500000f


	//   ....[224]....
        /*0c94*/ 	.word	0x0500000f


	//   ....[225]....
        /*0c98*/ 	.word	0x0500000f


	//   ....[226]....
        /*0c9c*/ 	.word	0x0500000f


	//   ....[227]....
        /*0ca0*/ 	.word	0x0500000f


	//   ....[228]....
        /*0ca4*/ 	.word	0x0500000f


	//   ....[229]....
        /*0ca8*/ 	.word	0x0500000f


	//   ....[230]....
        /*0cac*/ 	.word	0x0500000f


	//   ....[231]....
        /*0cb0*/ 	.word	0x0500000f


	//   ....[232]....
        /*0cb4*/ 	.word	0x0500000f


	//   ....[233]....
        /*0cb8*/ 	.word	0x0500000f


	//   ....[234]....
        /*0cbc*/ 	.word	0x0500000f


	//   ....[235]....
        /*0cc0*/ 	.word	0x0500000f


	//   ....[236]....
        /*0cc4*/ 	.word	0x0500000f


	//   ....[237]....
        /*0cc8*/ 	.word	0x0500000f


	//   ....[238]....
        /*0ccc*/ 	.word	0x0500000f


	//   ....[239]....
        /*0cd0*/ 	.word	0x0500000f


	//   ....[240]....
        /*0cd4*/ 	.word	0x0500000f


	//   ....[241]....
        /*0cd8*/ 	.word	0x0500000f


	//   ....[242]....
        /*0cdc*/ 	.word	0x0500000f


	//   ....[243]....
        /*0ce0*/ 	.word	0x0500000f


	//   ....[244]....
        /*0ce4*/ 	.word	0x0500000f


	//   ....[245]....
        /*0ce8*/ 	.word	0x0500000f


	//   ....[246]....
        /*0cec*/ 	.word	0x0500000f


	//   ....[247]....
        /*0cf0*/ 	.word	0x0500000f


	//   ....[248]....
        /*0cf4*/ 	.word	0x0500000f


	//   ....[249]....
        /*0cf8*/ 	.word	0x0500000f


	//   ....[250]....
        /*0cfc*/ 	.word	0x0500000f


	//   ....[251]....
        /*0d00*/ 	.word	0x0500000f


	//   ....[252]....
        /*0d04*/ 	.word	0x0500000f


	//----- nvinfo : EIATTR_COOP_GROUP_INSTR_OFFSETS
	.align		4
.L_1628:
        /*0d08*/ 	.byte	0x04, 0x28
        /*0d0a*/ 	.short	(.L_1630 - .L_1629)


	//   ....[0]....
.L_1629:
        /*0d0c*/ 	.word	0x00000060


	//   ....[1]....
        /*0d10*/ 	.word	0x00000130


	//   ....[2]....
        /*0d14*/ 	.word	0x000001e0


	//   ....[3]....
        /*0d18*/ 	.word	0x000003a0


	//   ....[4]....
        /*0d1c*/ 	.word	0x00000500


	//   ....[5]....
        /*0d20*/ 	.word	0x00000620


	//   ....[6]....
        /*0d24*/ 	.word	0x00000780


	//   ....[7]....
        /*0d28*/ 	.word	0x000027e0


	//   ....[8]....
        /*0d2c*/ 	.word	0x000027f0


	//   ....[9]....
        /*0d30*/ 	.word	0x00003a10


	//   ....[10]....
        /*0d34*/ 	.word	0x00003a20


	//   ....[11]....
        /*0d38*/ 	.word	0x00004c00


	//   ....[12]....
        /*0d3c*/ 	.word	0x00004c10


	//   ....[13]....
        /*0d40*/ 	.word	0x00004fd0


	//   ....[14]....
        /*0d44*/ 	.word	0x00004ff0


	//   ....[15]....
        /*0d48*/ 	.word	0x000057c0


	//   ....[16]....
        /*0d4c*/ 	.word	0x00005ed0


	//   ....[17]....
        /*0d50*/ 	.word	0x00005ee0


	//   ....[18]....
        /*0d54*/ 	.word	0x00005ef0


	//   ....[19]....
        /*0d58*/ 	.word	0x00005f00


	//   ....[20]....
        /*0d5c*/ 	.word	0x000073d0


	//   ....[21]....
        /*0d60*/ 	.word	0x000073e0


	//   ....[22]....
        /*0d64*/ 	.word	0x000073f0


	//   ....[23]....
        /*0d68*/ 	.word	0x00007400


	//   ....[24]....
        /*0d6c*/ 	.word	0x00008eb0


	//   ....[25]....
        /*0d70*/ 	.word	0x000096b0


	//   ....[26]....
        /*0d74*/ 	.word	0x000096c0


	//   ....[27]....
        /*0d78*/ 	.word	0x000096e0


	//   ....[28]....
        /*0d7c*/ 	.word	0x0000a070


	//   ....[29]....
        /*0d80*/ 	.word	0x0000a090


	//   ....[30]....
        /*0d84*/ 	.word	0x0000be30


	//   ....[31]....
        /*0d88*/ 	.word	0x0000c440


	//   ....[32]....
        /*0d8c*/ 	.word	0x0000c7e0


	//   ....[33]....
        /*0d90*/ 	.word	0x0000c8a0


	//   ....[34]....
        /*0d94*/ 	.word	0x0000cec0


	//   ....[35]....
        /*0d98*/ 	.word	0x0000cee0


	//   ....[36]....
        /*0d9c*/ 	.word	0x0000f150


	//   ....[37]....
        /*0da0*/ 	.word	0x0000f170


	//   ....[38]....
        /*0da4*/ 	.word	0x0000f7d0


	//   ....[39]....
        /*0da8*/ 	.word	0x0000f830


	//   ....[40]....
        /*0dac*/ 	.word	0x00010c60


	//   ....[41]....
        /*0db0*/ 	.word	0x00010d50


	//   ....[42]....
        /*0db4*/ 	.word	0x00010d80


	//   ....[43]....
        /*0db8*/ 	.word	0x00010e40


	//   ....[44]....
        /*0dbc*/ 	.word	0x00011870


	//   ....[45]....
        /*0dc0*/ 	.word	0x00011880


	//   ....[46]....
        /*0dc4*/ 	.word	0x00011890


	//   ....[47]....
        /*0dc8*/ 	.word	0x000118a0


	//   ....[48]....
        /*0dcc*/ 	.word	0x000118b0


	//   ....[49]....
        /*0dd0*/ 	.word	0x000118c0


	//   ....[50]....
        /*0dd4*/ 	.word	0x000118d0


	//   ....[51]....
        /*0dd8*/ 	.word	0x000118e0


	//   ....[52]....
        /*0ddc*/ 	.word	0x000118f0


	//   ....[53]....
        /*0de0*/ 	.word	0x00011900


	//   ....[54]....
        /*0de4*/ 	.word	0x00011910


	//   ....[55]....
        /*0de8*/ 	.word	0x00011920


	//   ....[56]....
        /*0dec*/ 	.word	0x00011930


	//   ....[57]....
        /*0df0*/ 	.word	0x00011940


	//   ....[58]....
        /*0df4*/ 	.word	0x00011950


	//   ....[59]....
        /*0df8*/ 	.word	0x00011960


	//   ....[60]....
        /*0dfc*/ 	.word	0x00011ec0


	//   ....[61]....
        /*0e00*/ 	.word	0x00011ef0


	//   ....[62]....
        /*0e04*/ 	.word	0x00011f10


	//   ....[63]....
        /*0e08*/ 	.word	0x00011f20


	//   ....[64]....
        /*0e0c*/ 	.word	0x00012460


	//   ....[65]....
        /*0e10*/ 	.word	0x00012470


	//   ....[66]....
        /*0e14*/ 	.word	0x00012480


	//   ....[67]....
        /*0e18*/ 	.word	0x000124a0


	//   ....[68]....
        /*0e1c*/ 	.word	0x000124c0


	//   ....[69]....
        /*0e20*/ 	.word	0x000124e0


	//   ....[70]....
        /*0e24*/ 	.word	0x000125a0


	//   ....[71]....
        /*0e28*/ 	.word	0x000125b0


	//   ....[72]....
        /*0e2c*/ 	.word	0x00012e60


	//   ....[73]....
        /*0e30*/ 	.word	0x00012e90


	//   ....[74]....
        /*0e34*/ 	.word	0x00012eb0


	//   ....[75]....
        /*0e38*/ 	.word	0x00012ec0


	//   ....[76]....
        /*0e3c*/ 	.word	0x00012ed0


	//   ....[77]....
        /*0e40*/ 	.word	0x00012ee0


	//   ....[78]....
        /*0e44*/ 	.word	0x00012ef0


	//   ....[79]....
        /*0e48*/ 	.word	0x00012f00


	//   ....[80]....
        /*0e4c*/ 	.word	0x000130c0


	//   ....[81]....
        /*0e50*/ 	.word	0x00013270


	//   ....[82]....
        /*0e54*/ 	.word	0x000132a0


	//   ....[83]....
        /*0e58*/ 	.word	0x000132d0


	//   ....[84]....
        /*0e5c*/ 	.word	0x00013300


	//   ....[85]....
        /*0e60*/ 	.word	0x00013330


	//   ....[86]....
        /*0e64*/ 	.word	0x00013360


	//   ....[87]....
        /*0e68*/ 	.word	0x000134d0


	//   ....[88]....
        /*0e6c*/ 	.word	0x00013500


	//   ....[89]....
        /*0e70*/ 	.word	0x00013530


	//   ....[90]....
        /*0e74*/ 	.word	0x00013560


	//   ....[91]....
        /*0e78*/ 	.word	0x00013590


	//   ....[92]....
        /*0e7c*/ 	.word	0x000135c0


	//   ....[93]....
        /*0e80*/ 	.word	0x00013670


	//   ....[94]....
        /*0e84*/ 	.word	0x000136d0


	//   ....[95]....
        /*0e88*/ 	.word	0x00013770


	//   ....[96]....
        /*0e8c*/ 	.word	0x000146c0


	//   ....[97]....
        /*0e90*/ 	.word	0x00016540


	//   ....[98]....
        /*0e94*/ 	.word	0x00016550


	//   ....[99]....
        /*0e98*/ 	.word	0x000165a0


	//   ....[100]....
        /*0e9c*/ 	.word	0x000165c0


	//   ....[101]....
        /*0ea0*/ 	.word	0x00016620


	//   ....[102]....
        /*0ea4*/ 	.word	0x00016640


	//   ....[103]....
        /*0ea8*/ 	.word	0x00016650


	//   ....[104]....
        /*0eac*/ 	.word	0x00016660


	//   ....[105]....
        /*0eb0*/ 	.word	0x00016750


	//   ....[106]....
        /*0eb4*/ 	.word	0x00016760


	//   ....[107]....
        /*0eb8*/ 	.word	0x00016bb0


	//   ....[108]....
        /*0ebc*/ 	.word	0x00016bd0


	//   ....[109]....
        /*0ec0*/ 	.word	0x00016c30


	//   ....[110]....
        /*0ec4*/ 	.word	0x00016c50


	//   ....[111]....
        /*0ec8*/ 	.word	0x00016c90


	//   ....[112]....
        /*0ecc*/ 	.word	0x00016cb0


	//   ....[113]....
        /*0ed0*/ 	.word	0x00016cc0


	//   ....[114]....
        /*0ed4*/ 	.word	0x00016cd0


	//   ....[115]....
        /*0ed8*/ 	.word	0x00016d60


	//   ....[116]....
        /*0edc*/ 	.word	0x00016d80


	//   ....[117]....
        /*0ee0*/ 	.word	0x00017660


	//   ....[118]....
        /*0ee4*/ 	.word	0x00017690


	//   ....[119]....
        /*0ee8*/ 	.word	0x00017730


	//   ....[120]....
        /*0eec*/ 	.word	0x00017750


	//   ....[121]....
        /*0ef0*/ 	.word	0x000177d0


	//   ....[122]....
        /*0ef4*/ 	.word	0x000177f0


	//   ....[123]....
        /*0ef8*/ 	.word	0x00017860


	//   ....[124]....
        /*0efc*/ 	.word	0x00017870


	//   ....[125]....
        /*0f00*/ 	.word	0x000178b0


	//   ....[126]....
        /*0f04*/ 	.word	0x000178d0


	//   ....[127]....
        /*0f08*/ 	.word	0x000178e0


	//   ....[128]....
        /*0f0c*/ 	.word	0x000178f0


	//   ....[129]....
        /*0f10*/ 	.word	0x000183d0


	//   ....[130]....
        /*0f14*/ 	.word	0x000183e0


	//   ....[131]....
        /*0f18*/ 	.word	0x00018400


	//   ....[132]....
        /*0f1c*/ 	.word	0x00018450


	//   ....[133]....
        /*0f20*/ 	.word	0x00018460


	//   ....[134]....
        /*0f24*/ 	.word	0x000184a0


	//   ....[135]....
        /*0f28*/ 	.word	0x000184b0


	//   ....[136]....
        /*0f2c*/ 	.word	0x000184c0


	//   ....[137]....
        /*0f30*/ 	.word	0x00018500


	//   ....[138]....
        /*0f34*/ 	.word	0x00018540


	//   ....[139]....
        /*0f38*/ 	.word	0x000189a0


	//   ....[140]....
        /*0f3c*/ 	.word	0x000189b0


	//   ....[141]....
        /*0f40*/ 	.word	0x000189c0


	//   ....[142]....
        /*0f44*/ 	.word	0x00018a00


	//   ....[143]....
        /*0f48*/ 	.word	0x00018a10


	//   ....[144]....
        /*0f4c*/ 	.word	0x00018a50


	//   ....[145]....
        /*0f50*/ 	.word	0x00018a60


	//   ....[146]....
        /*0f54*/ 	.word	0x00018a70


	//   ....[147]....
        /*0f58*/ 	.word	0x00018ab0


	//   ....[148]....
        /*0f5c*/ 	.word	0x00018af0


	//   ....[149]....
        /*0f60*/ 	.word	0x00019b60


	//   ....[150]....
        /*0f64*/ 	.word	0x00019bc0


	//   ....[151]....
        /*0f68*/ 	.word	0x00019bf0


	//   ....[152]....
        /*0f6c*/ 	.word	0x00019c00


	//   ....[153]....
        /*0f70*/ 	.word	0x00019c30


	//   ....[154]....
        /*0f74*/ 	.word	0x00019c60


	//   ....[155]....
        /*0f78*/ 	.word	0x00019c90


	//   ....[156]....
        /*0f7c*/ 	.word	0x00019cc0


	//   ....[157]....
        /*0f80*/ 	.word	0x00019e40


	//   ....[158]....
        /*0f84*/ 	.word	0x00019e70


	//   ....[159]....
        /*0f88*/ 	.word	0x00019ea0


	//   ....[160]....
        /*0f8c*/ 	.word	0x00019ed0


	//   ....[161]....
        /*0f90*/ 	.word	0x00019f00


	//   ....[162]....
        /*0f94*/ 	.word	0x00019f30


	//   ....[163]....
        /*0f98*/ 	.word	0x00019ff0


	//   ....[164]....
        /*0f9c*/ 	.word	0x0001a010


	//   ....[165]....
        /*0fa0*/ 	.word	0x0001a080


	//   ....[166]....
        /*0fa4*/ 	.word	0x0001a740


	//   ....[167]....
        /*0fa8*/ 	.word	0x0001ab00


	//   ....[168]....
        /*0fac*/ 	.word	0x0001ab90


	//   ....[169]....
        /*0fb0*/ 	.word	0x0001ac60


	//   ....[170]....
        /*0fb4*/ 	.word	0x0001acf0


	//   ....[171]....
        /*0fb8*/ 	.word	0x0001add0


	//   ....[172]....
        /*0fbc*/ 	.word	0x0001ae60


	//   ....[173]....
        /*0fc0*/ 	.word	0x0001af30


	//   ....[174]....
        /*0fc4*/ 	.word	0x0001afc0


	//   ....[175]....
        /*0fc8*/ 	.word	0x0001b010


	//   ....[176]....
        /*0fcc*/ 	.word	0x0001b060


	//   ....[177]....
        /*0fd0*/ 	.word	0x0001b130


	//   ....[178]....
        /*0fd4*/ 	.word	0x0001b1c0


	//   ....[179]....
        /*0fd8*/ 	.word	0x0001b210


	//   ....[180]....
        /*0fdc*/ 	.word	0x0001b260


	//   ....[181]....
        /*0fe0*/ 	.word	0x0001b550


	//   ....[182]....
        /*0fe4*/ 	.word	0x0001b830


	//   ....[183]....
        /*0fe8*/ 	.word	0x0001b930


	//   ....[184]....
        /*0fec*/ 	.word	0x0001b9c0


	//   ....[185]....
        /*0ff0*/ 	.word	0x0001ba20


	//   ....[186]....
        /*0ff4*/ 	.word	0x0001baf0


	//   ....[187]....
        /*0ff8*/ 	.word	0x0001bb50


	//   ....[188]....
        /*0ffc*/ 	.word	0x0001bc10


	//   ....[189]....
        /*1000*/ 	.word	0x0001bc70


	//   ....[190]....
        /*1004*/ 	.word	0x0001bd30


	//   ....[191]....
        /*1008*/ 	.word	0x0001bde0


	//   ....[192]....
        /*100c*/ 	.word	0x0001beb0


	//   ....[193]....
        /*1010*/ 	.word	0x0001bfb0


	//   ....[194]....
        /*1014*/ 	.word	0x0001c060


	//   ....[195]....
        /*1018*/ 	.word	0x0001c0c0


	//   ....[196]....
        /*101c*/ 	.word	0x0001c1b0


	//   ....[197]....
        /*1020*/ 	.word	0x0001c210


	//   ....[198]....
        /*1024*/ 	.word	0x0001c2d0


	//   ....[199]....
        /*1028*/ 	.word	0x0001c330


	//   ....[200]....
        /*102c*/ 	.word	0x0001c3f0


	//   ....[201]....
        /*1030*/ 	.word	0x0001c450


	//   ....[202]....
        /*1034*/ 	.word	0x0001c520


	//   ....[203]....
        /*1038*/ 	.word	0x0001c5d0


	//   ....[204]....
        /*103c*/ 	.word	0x0001c640


	//   ....[205]....
        /*1040*/ 	.word	0x0001c6a0


	//   ....[206]....
        /*1044*/ 	.word	0x0001c790


	//   ....[207]....
        /*1048*/ 	.word	0x0001c7f0


	//   ....[208]....
        /*104c*/ 	.word	0x0001c8f0


	//   ....[209]....
        /*1050*/ 	.word	0x0001c960


	//   ....[210]....
        /*1054*/ 	.word	0x0001ca50


	//   ....[211]....
        /*1058*/ 	.word	0x0001cab0


	//   ....[212]....
        /*105c*/ 	.word	0x0001cb50


	//   ....[213]....
        /*1060*/ 	.word	0x0001cc10


	//   ....[214]....
        /*1064*/ 	.word	0x0001cce0


	//   ....[215]....
        /*1068*/ 	.word	0x0001ce30


	//   ....[216]....
        /*106c*/ 	.word	0x0001cee0


	//   ....[217]....
        /*1070*/ 	.word	0x0001cf90


	//   ....[218]....
        /*1074*/ 	.word	0x0001d030


	//   ....[219]....
        /*1078*/ 	.word	0x0001d0e0


	//   ....[220]....
        /*107c*/ 	.word	0x0001d180


	//   ....[221]....
        /*1080*/ 	.word	0x0001d230


	//   ....[222]....
        /*1084*/ 	.word	0x0001d2d0


	//   ....[223]....
        /*1088*/ 	.word	0x0001d340


	//   ....[224]....
        /*108c*/ 	.word	0x0001d400


	//   ....[225]....
        /*1090*/ 	.word	0x0001d500


	//   ....[226]....
        /*1094*/ 	.word	0x0001d590


	//   ....[227]....
        /*1098*/ 	.word	0x0001d5f0


	//   ....[228]....
        /*109c*/ 	.word	0x0001d6a0


	//   ....[229]....
        /*10a0*/ 	.word	0x0001d700


	//   ....[230]....
        /*10a4*/ 	.word	0x0001d7b0


	//   ....[231]....
        /*10a8*/ 	.word	0x0001d810


	//   ....[232]....
        /*10ac*/ 	.word	0x0001d8c0


	//   ....[233]....
        /*10b0*/ 	.word	0x0001d920


	//   ....[234]....
        /*10b4*/ 	.word	0x0001d9d0


	//   ....[235]....
        /*10b8*/ 	.word	0x0001dbb0


	//   ....[236]....
        /*10bc*/ 	.word	0x0001dc50


	//   ....[237]....
        /*10c0*/ 	.word	0x0001dd70


	//   ....[238]....
        /*10c4*/ 	.word	0x0001dde0


	//   ....[239]....
        /*10c8*/ 	.word	0x0001de50


	//   ....[240]....
        /*10cc*/ 	.word	0x0001dec0


	//   ....[241]....
        /*10d0*/ 	.word	0x0001df30


	//   ....[242]....
        /*10d4*/ 	.word	0x0001dfb0


	//   ....[243]....
        /*10d8*/ 	.word	0x0001e040


	//   ....[244]....
        /*10dc*/ 	.word	0x0001e0e0


	//   ....[245]....
        /*10e0*/ 	.word	0x0001e150


	//   ....[246]....
        /*10e4*/ 	.word	0x0001e1c0


	//   ....[247]....
        /*10e8*/ 	.word	0x0001e230


	//   ....[248]....
        /*10ec*/ 	.word	0x0001e2b0


	//   ....[249]....
        /*10f0*/ 	.word	0x0001e320


	//   ....[250]....
        /*10f4*/ 	.word	0x0001e3c0


	//   ....[251]....
        /*10f8*/ 	.word	0x0001e450


	//   ....[252]....
        /*10fc*/ 	.word	0x0001e580


	//----- nvinfo : EIATTR_REG_RECONFIG
	.align		4
.L_1630:
        /*1100*/ 	.byte	0x01, 0x54
	.zero		2


	//----- nvinfo : EIATTR_SYSCALL_OFFSETS
	.align		4
        /*1104*/ 	.byte	0x04, 0x46
        /*1106*/ 	.short	(.L_1632 - .L_1631)


	//   ....[0]....
.L_1631:
        /*1108*/ 	.word	0x00001a00


	//   ....[1]....
        /*110c*/ 	.word	0x00001b50


	//   ....[2]....
        /*1110*/ 	.word	0x00005930


	//   ....[3]....
        /*1114*/ 	.word	0x00005c50


	//   ....[4]....
        /*1118*/ 	.word	0x000156f0


	//   ....[5]....
        /*111c*/ 	.word	0x00015860


	//   ....[6]....
        /*1120*/ 	.word	0x000159b0


	//   ....[7]....
        /*1124*/ 	.word	0x00015af0


	//   ....[8]....
        /*1128*/ 	.word	0x000171a0


	//----- nvinfo : EIATTR_MBARRIER_INSTR_OFFSETS
	.align		4
.L_1632:
        /*112c*/ 	.byte	0x04, 0x39
        /*112e*/ 	.short	(.L_1634 - .L_1633)


	//   ....[0]....
.L_1633:
        /*1130*/ 	.word	0x00000250
        /*1134*/ 	.word	0x000000ff
        /*1138*/ 	.word	0x00013200
        /*113c*/ 	.short	0x0100
        /*113e*/ 	.byte	0x08
	.zero		1


	//   ....[1]....
        /*1140*/ 	.word	0x00000260
        /*1144*/ 	.word	0x000000ff
        /*1148*/ 	.word	0x00013220
        /*114c*/ 	.short	0x0100
        /*114e*/ 	.byte	0x08
	.zero		1


	//   ....[2]....
        /*1150*/ 	.word	0x00000350
        /*1154*/ 	.word	0x000000ff
        /*1158*/ 	.word	0x00013230
        /*115c*/ 	.short	0x0100
        /*115e*/ 	.byte	0x08
	.zero		1


	//   ....[3]....
        /*1160*/ 	.word	0x00000360
        /*1164*/ 	.word	0x000000ff
        /*1168*/ 	.word	0x00013240
        /*116c*/ 	.short	0x0100
        /*116e*/ 	.byte	0x08
	.zero		1


	//   ....[4]....
        /*1170*/ 	.word	0x00000370
        /*1174*/ 	.word	0x000000ff
        /*1178*/ 	.word	0x00013238
        /*117c*/ 	.short	0x0100
        /*117e*/ 	.byte	0x08
	.zero		1


	//   ....[5]....
        /*1180*/ 	.word	0x00000380
        /*1184*/ 	.word	0x000000ff
        /*1188*/ 	.word	0x00013248
        /*118c*/ 	.short	0x0100
        /*118e*/ 	.byte	0x08
	.zero		1


	//   ....[6]....
        /*1190*/ 	.word	0x000004b0
        /*1194*/ 	.word	0x000000ff
        /*1198*/ 	.word	0x00013250
        /*119c*/ 	.short	0x0100
        /*119e*/ 	.byte	0x08
	.zero		1


	//   ....[7]....
        /*11a0*/ 	.word	0x000004c0
        /*11a4*/ 	.word	0x000000ff
        /*11a8*/ 	.word	0x00013260
        /*11ac*/ 	.short	0x0100
        /*11ae*/ 	.byte	0x08
	.zero		1


	//   ....[8]....
        /*11b0*/ 	.word	0x000004d0
        /*11b4*/ 	.word	0x000000ff
        /*11b8*/ 	.word	0x00013258
        /*11bc*/ 	.short	0x0100
        /*11be*/ 	.byte	0x08
	.zero		1


	//   ....[9]....
        /*11c0*/ 	.word	0x000004e0
        /*11c4*/ 	.word	0x000000ff
        /*11c8*/ 	.word	0x00013268
        /*11cc*/ 	.short	0x0100
        /*11ce*/ 	.byte	0x08
	.zero		1


	//   ....[10]....
        /*11d0*/ 	.word	0x000005d0
        /*11d4*/ 	.word	0x000000ff
        /*11d8*/ 	.word	0x00013270
        /*11dc*/ 	.short	0x0100
        /*11de*/ 	.byte	0x06
	.zero		1


	//   ....[11]....
        /*11e0*/ 	.word	0x000005e0
        /*11e4*/ 	.word	0x000000ff
        /*11e8*/ 	.word	0x00013280
        /*11ec*/ 	.short	0x0100
        /*11ee*/ 	.byte	0x06
	.zero		1


	//   ....[12]....
        /*11f0*/ 	.word	0x000005f0
        /*11f4*/ 	.word	0x000000ff
        /*11f8*/ 	.word	0x00013278
        /*11fc*/ 	.short	0x0100
        /*11fe*/ 	.byte	0x06
	.zero		1


	//   ....[13]....
        /*1200*/ 	.word	0x00000600
        /*1204*/ 	.word	0x000000ff
        /*1208*/ 	.word	0x00013288
        /*120c*/ 	.short	0x0100
        /*120e*/ 	.byte	0x06
	.zero		1


	//   ....[14]....
        /*1210*/ 	.word	0x00000730
        /*1214*/ 	.word	0x000000ff
        /*1218*/ 	.word	0x00013290
        /*121c*/ 	.short	0x0100
        /*121e*/ 	.byte	0x08
	.zero		1


	//   ....[15]....
        /*1220*/ 	.word	0x00000740
        /*1224*/ 	.word	0x000000ff
        /*1228*/ 	.word	0x000132a0
        /*122c*/ 	.short	0x0100
        /*122e*/ 	.byte	0x08
	.zero		1


	//   ....[16]....
        /*1230*/ 	.word	0x00000750
        /*1234*/ 	.word	0x000000ff
        /*1238*/ 	.word	0x00013298
        /*123c*/ 	.short	0x0100
        /*123e*/ 	.byte	0x08
	.zero		1


	//   ....[17]....
        /*1240*/ 	.word	0x00000760
        /*1244*/ 	.word	0x000000ff
        /*1248*/ 	.word	0x000132a8
        /*124c*/ 	.short	0x0100
        /*124e*/ 	.byte	0x08
	.zero		1


	//   ....[18]....
        /*1250*/ 	.word	0x000008a0
        /*1254*/ 	.word	0x000000ff
        /*1258*/ 	.word	0x000132b0
        /*125c*/ 	.short	0x0100
        /*125e*/ 	.byte	0x08
	.zero		1


	//   ....[19]....
        /*1260*/ 	.word	0x000008b0
        /*1264*/ 	.word	0x000000ff
        /*1268*/ 	.word	0x000132c0
        /*126c*/ 	.short	0x0100
        /*126e*/ 	.byte	0x08
	.zero		1


	//   ....[20]....
        /*1270*/ 	.word	0x000008c0
        /*1274*/ 	.word	0x000000ff
        /*1278*/ 	.word	0x000132b8
        /*127c*/ 	.short	0x0100
        /*127e*/ 	.byte	0x08
	.zero		1


	//   ....[21]....
        /*1280*/ 	.word	0x000008d0
        /*1284*/ 	.word	0x000000ff
        /*1288*/ 	.word	0x000132c8
        /*128c*/ 	.short	0x0100
        /*128e*/ 	.byte	0x08
	.zero		1


	//   ....[22]....
        /*1290*/ 	.word	0x00002790
        /*1294*/ 	.word	0x00000041
        /*1298*/ 	.word	0x00013290
        /*129c*/ 	.short	0x010a
        /*129e*/ 	.byte	0x3f
	.zero		1


	//   ....[23]....
        /*12a0*/ 	.word	0x000039c0
        /*12a4*/ 	.word	0x00000041
        /*12a8*/ 	.word	0x00013290
        /*12ac*/ 	.short	0x010a
        /*12ae*/ 	.byte	0x3f
	.zero		1


	//   ....[24]....
        /*12b0*/ 	.word	0x00004a10
        /*12b4*/ 	.word	0x00000041
        /*12b8*/ 	.word	0x00013290
        /*12bc*/ 	.short	0x010a
        /*12be*/ 	.byte	0x3f
	.zero		1


	//   ....[25]....
        /*12c0*/ 	.word	0x00004de0
        /*12c4*/ 	.word	0x00000004
        /*12c8*/ 	.word	0x00000000
        /*12cc*/ 	.short	0x0101
        /*12ce*/ 	.byte	0x3f
	.zero		1


	//   ....[26]....
        /*12d0*/ 	.word	0x00004e20
        /*12d4*/ 	.word	0x00000041
        /*12d8*/ 	.word	0x000132b0
        /*12dc*/ 	.short	0x010a
        /*12de*/ 	.byte	0x3f
	.zero		1


	//   ....[27]....
        /*12e0*/ 	.word	0x000051d0
        /*12e4*/ 	.word	0x00000041
        /*12e8*/ 	.word	0x00000000
        /*12ec*/ 	.short	0x0101
        /*12ee*/ 	.byte	0x3f
	.zero		1


	//   ....[28]....
        /*12f0*/ 	.word	0x000059d0
        /*12f4*/ 	.word	0x00000012
        /*12f8*/ 	.word	0x00013200
        /*12fc*/ 	.short	0x010a
        /*12fe*/ 	.byte	0x3f
	.zero		1


	//   ....[29]....
        /*1300*/ 	.word	0x00005a20
        /*1304*/ 	.word	0x00000012
        /*1308*/ 	.word	0x00013200
        /*130c*/ 	.short	0x010a
        /*130e*/ 	.byte	0x3f
	.zero		1


	//   ....[30]....
        /*1310*/ 	.word	0x00006180
        /*1314*/ 	.word	0x00000012
        /*1318*/ 	.word	0x00013200
        /*131c*/ 	.short	0x010a
        /*131e*/ 	.byte	0x3f
	.zero		1


	//   ....[31]....
        /*1320*/ 	.word	0x000075c0
        /*1324*/ 	.word	0x00000012
        /*1328*/ 	.word	0x00013200
        /*132c*/ 	.short	0x010a
        /*132e*/ 	.byte	0x3f
	.zero		1


	//   ....[32]....
        /*1330*/ 	.word	0x00008730
        /*1334*/ 	.word	0x0000000c
        /*1338*/ 	.word	0x00013230
        /*133c*/ 	.short	0x010a
        /*133e*/ 	.byte	0x3f
	.zero		1


	//   ....[33]....
        /*1340*/ 	.word	0x000087d0
        /*1344*/ 	.word	0x0000000c
        /*1348*/ 	.word	0x00013230
        /*134c*/ 	.short	0x010a
        /*134e*/ 	.byte	0x3f
	.zero		1


	//   ....[34]....
        /*1350*/ 	.word	0x0000a480
        /*1354*/ 	.word	0x00000045
        /*1358*/ 	.word	0x00000000
        /*135c*/ 	.short	0x0101
        /*135e*/ 	.byte	0x3f
	.zero		1


	//   ....[35]....
        /*1360*/ 	.word	0x0000b3d0
        /*1364*/ 	.word	0x00000000
        /*1368*/ 	.word	0x00013230
        /*136c*/ 	.short	0x010a
        /*136e*/ 	.byte	0x3f
	.zero		1


	//   ....[36]....
        /*1370*/ 	.word	0x0000b460
        /*1374*/ 	.word	0x00000000
        /*1378*/ 	.word	0x00013230
        /*137c*/ 	.short	0x010a
        /*137e*/ 	.byte	0x3f
	.zero		1


	//   ....[37]....
        /*1380*/ 	.word	0x0000ba20
        /*1384*/ 	.word	0x0000000f
        /*1388*/ 	.word	0x00013250
        /*138c*/ 	.short	0x010a
        /*138e*/ 	.byte	0x3f
	.zero		1


	//   ....[38]....
        /*1390*/ 	.word	0x0000ba70
        /*1394*/ 	.word	0x0000000f
        /*1398*/ 	.word	0x00013250
        /*139c*/ 	.short	0x010a
        /*139e*/ 	.byte	0x3f
	.zero		1


	//   ....[39]....
        /*13a0*/ 	.word	0x0000bdf0
        /*13a4*/ 	.word	0x00000000
        /*13a8*/ 	.word	0x00000000
        /*13ac*/ 	.short	0x0101
        /*13ae*/ 	.byte	0x3f
	.zero		1


	//   ....[40]....
        /*13b0*/ 	.word	0x0000df20
        /*13b4*/ 	.word	0x0000000f
        /*13b8*/ 	.word	0x00000000
        /*13bc*/ 	.short	0x0101
        /*13be*/ 	.byte	0x3f
	.zero		1


	//   ....[41]....
        /*13c0*/ 	.word	0x0000e520
        /*13c4*/ 	.word	0x0000000c
        /*13c8*/ 	.word	0x00013230
        /*13cc*/ 	.short	0x010a
        /*13ce*/ 	.byte	0x3f
	.zero		1


	//   ....[42]....
        /*13d0*/ 	.word	0x0000e5b0
        /*13d4*/ 	.word	0x0000000c
        /*13d8*/ 	.word	0x00013230
        /*13dc*/ 	.short	0x010a
        /*13de*/ 	.byte	0x3f
	.zero		1


	//   ....[43]....
        /*13e0*/ 	.word	0x0000eb70
        /*13e4*/ 	.word	0x0000000f
        /*13e8*/ 	.word	0x00013250
        /*13ec*/ 	.short	0x010a
        /*13ee*/ 	.byte	0x3f
	.zero		1


	//   ....[44]....
        /*13f0*/ 	.word	0x0000ebc0
        /*13f4*/ 	.word	0x0000000f
        /*13f8*/ 	.word	0x00013250
        /*13fc*/ 	.short	0x010a
        /*13fe*/ 	.byte	0x3f
	.zero		1


	//   ....[45]....
        /*1400*/ 	.word	0x0000eec0
        /*1404*/ 	.word	0x00000000
        /*1408*/ 	.word	0x00000000
        /*140c*/ 	.short	0x0101
        /*140e*/ 	.byte	0x3f
	.zero		1


	//   ....[46]....
        /*1410*/ 	.word	0x000104a0
        /*1414*/ 	.word	0x0000000f
        /*1418*/ 	.word	0x00000000
        /*141c*/ 	.short	0x0101
        /*141e*/ 	.byte	0x3f
	.zero		1


	//   ....[47]....
        /*1420*/ 	.word	0x00010970
        /*1424*/ 	.word	0x0000000a
        /*1428*/ 	.word	0x00013250
        /*142c*/ 	.short	0x010a
        /*142e*/ 	.byte	0x3f
	.zero		1


	//   ....[48]....
        /*1430*/ 	.word	0x000109c0
        /*1434*/ 	.word	0x0000000a
        /*1438*/ 	.word	0x00013250
        /*143c*/ 	.short	0x010a
        /*143e*/ 	.byte	0x3f
	.zero		1


	//   ....[49]....
        /*1440*/ 	.word	0x00011240
        /*1444*/ 	.word	0x00000000
        /*1448*/ 	.word	0x00000000
        /*144c*/ 	.short	0x0101
        /*144e*/ 	.byte	0x3f
	.zero		1


	//   ....[50]....
        /*1450*/ 	.word	0x00012570
        /*1454*/ 	.word	0x00000000
        /*1458*/ 	.word	0x00000000
        /*145c*/ 	.short	0x0101
        /*145e*/ 	.byte	0x3f
	.zero		1


	//   ....[51]....
        /*1460*/ 	.word	0x000147a0
        /*1464*/ 	.word	0x00000016
        /*1468*/ 	.word	0x00013220
        /*146c*/ 	.short	0x010a
        /*146e*/ 	.byte	0x3f
	.zero		1


	//   ....[52]....
        /*1470*/ 	.word	0x00014870
        /*1474*/ 	.word	0x00000005
        /*1478*/ 	.word	0x000132a0
        /*147c*/ 	.short	0x010a
        /*147e*/ 	.byte	0x3f
	.zero		1


	//   ....[53]....
        /*1480*/ 	.word	0x00014ab0
        /*1484*/ 	.word	0x00000005
        /*1488*/ 	.word	0x000132c0
        /*148c*/ 	.short	0x010a
        /*148e*/ 	.byte	0x3f
	.zero		1


	//   ....[54]....
        /*1490*/ 	.word	0x00014e60
        /*1494*/ 	.word	0x00000005
        /*1498*/ 	.word	0x000132a0
        /*149c*/ 	.short	0x010a
        /*149e*/ 	.byte	0x3f
	.zero		1


	//   ....[55]....
        /*14a0*/ 	.word	0x00015090
        /*14a4*/ 	.word	0x00000005
        /*14a8*/ 	.word	0x000132c0
        /*14ac*/ 	.short	0x010a
        /*14ae*/ 	.byte	0x3f
	.zero		1


	//   ....[56]....
        /*14b0*/ 	.word	0x00016150
        /*14b4*/ 	.word	0x00000004
        /*14b8*/ 	.word	0x00013280
        /*14bc*/ 	.short	0x010a
        /*14be*/ 	.byte	0x3f
	.zero		1


	//   ....[57]....
        /*14c0*/ 	.word	0x00016820
        /*14c4*/ 	.word	0x00000004
        /*14c8*/ 	.word	0x00013270
        /*14cc*/ 	.short	0x0107
        /*14ce*/ 	.byte	0x3f
	.zero		1


	//   ....[58]....
        /*14d0*/ 	.word	0x000168e0
        /*14d4*/ 	.word	0x00000004
        /*14d8*/ 	.word	0x00013270
        /*14dc*/ 	.short	0x0101
        /*14de*/ 	.byte	0x3f
	.zero		1


	//   ....[59]....
        /*14e0*/ 	.word	0x00016930
        /*14e4*/ 	.word	0x00000004
        /*14e8*/ 	.word	0x00013240
        /*14ec*/ 	.short	0x010a
        /*14ee*/ 	.byte	0x3f
	.zero		1


	//   ....[60]....
        /*14f0*/ 	.word	0x00016e80
        /*14f4*/ 	.word	0x00000004
        /*14f8*/ 	.word	0x00013230
        /*14fc*/ 	.short	0x0107
        /*14fe*/ 	.byte	0x3f
	.zero		1


	//   ....[61]....
        /*1500*/ 	.word	0x00016f60
        /*1504*/ 	.word	0x00000004
        /*1508*/ 	.word	0x00013230
        /*150c*/ 	.short	0x0101
        /*150e*/ 	.byte	0x3f
	.zero		1


	//   ....[62]....
        /*1510*/ 	.word	0x00017a40
        /*1514*/ 	.word	0x00000016
        /*1518*/ 	.word	0x00013200
        /*151c*/ 	.short	0x0107
        /*151e*/ 	.byte	0x3f
	.zero		1


	//   ....[63]....
        /*1520*/ 	.word	0x00017b30
        /*1524*/ 	.word	0x00000016
        /*1528*/ 	.word	0x00013200
        /*152c*/ 	.short	0x0101
        /*152e*/ 	.byte	0x3f
	.zero		1


	//   ....[64]....
        /*1530*/ 	.word	0x00017b50
        /*1534*/ 	.word	0x00000016
        /*1538*/ 	.word	0x00013220
        /*153c*/ 	.short	0x010a
        /*153e*/ 	.byte	0x3f
	.zero		1


	//   ....[65]....
        /*1540*/ 	.word	0x000180a0
        /*1544*/ 	.word	0x00000006
        /*1548*/ 	.word	0x00013280
        /*154c*/ 	.short	0x010a
        /*154e*/ 	.byte	0x3f
	.zero		1


	//   ....[66]....
        /*1550*/ 	.word	0x000185f0
        /*1554*/ 	.word	0x00000006
        /*1558*/ 	.word	0x00013270
        /*155c*/ 	.short	0x0107
        /*155e*/ 	.byte	0x3f
	.zero		1


	//   ....[67]....
        /*1560*/ 	.word	0x000186b0
        /*1564*/ 	.word	0x00000006
        /*1568*/ 	.word	0x00013270
        /*156c*/ 	.short	0x0101
        /*156e*/ 	.byte	0x3f
	.zero		1


	//   ....[68]....
        /*1570*/ 	.word	0x00018700
        /*1574*/ 	.word	0x00000006
        /*1578*/ 	.word	0x00013240
        /*157c*/ 	.short	0x010a
        /*157e*/ 	.byte	0x3f
	.zero		1


	//   ....[69]....
        /*1580*/ 	.word	0x00018b70
        /*1584*/ 	.word	0x00000006
        /*1588*/ 	.word	0x00013230
        /*158c*/ 	.short	0x0107
        /*158e*/ 	.byte	0x3f
	.zero		1


	//   ....[70]....
        /*1590*/ 	.word	0x00018c40
        /*1594*/ 	.word	0x00000006
        /*1598*/ 	.word	0x00013230
        /*159c*/ 	.short	0x0101
        /*159e*/ 	.byte	0x3f
	.zero		1


	//   ....[71]....
        /*15a0*/ 	.word	0x00018cc0
        /*15a4*/ 	.word	0x00000002
        /*15a8*/ 	.word	0x00013270
        /*15ac*/ 	.short	0x010a
        /*15ae*/ 	.byte	0x3f
	.zero		1


	//   ....[72]....
        /*15b0*/ 	.word	0x00018d50
        /*15b4*/ 	.word	0x00000002
        /*15b8*/ 	.word	0x00013260
        /*15bc*/ 	.short	0x010a
        /*15be*/ 	.byte	0x3f
	.zero		1


	//   ....[73]....
        /*15c0*/ 	.word	0x00019180
        /*15c4*/ 	.word	0x00000002
        /*15c8*/ 	.word	0x00013250
        /*15cc*/ 	.short	0x0101
        /*15ce*/ 	.byte	0x3f
	.zero		1


	//   ....[74]....
        /*15d0*/ 	.word	0x00019210
        /*15d4*/ 	.word	0x00000002
        /*15d8*/ 	.word	0x00000000
        /*15dc*/ 	.short	0x0101
        /*15de*/ 	.byte	0x3f
	.zero		1


	//   ....[75]....
        /*15e0*/ 	.word	0x000193f0
        /*15e4*/ 	.word	0x00000000
        /*15e8*/ 	.word	0x00013270
        /*15ec*/ 	.short	0x010a
        /*15ee*/ 	.byte	0x3f
	.zero		1


	//   ....[76]....
        /*15f0*/ 	.word	0x00019480
        /*15f4*/ 	.word	0x00000000
        /*15f8*/ 	.word	0x00013260
        /*15fc*/ 	.short	0x010a
        /*15fe*/ 	.byte	0x3f
	.zero		1


	//   ....[77]....
        /*1600*/ 	.word	0x000198d0
        /*1604*/ 	.word	0x00000000
        /*1608*/ 	.word	0x00013250
        /*160c*/ 	.short	0x0101
        /*160e*/ 	.byte	0x3f
	.zero		1


	//   ....[78]....
        /*1610*/ 	.word	0x00019950
        /*1614*/ 	.word	0x00000000
        /*1618*/ 	.word	0x00000000
        /*161c*/ 	.short	0x0101
        /*161e*/ 	.byte	0x3f
	.zero		1


	//   ....[79]....
        /*1620*/ 	.word	0x0001a6c0
        /*1624*/ 	.word	0x00000005
        /*1628*/ 	.word	0x00013220
        /*162c*/ 	.short	0x010a
        /*162e*/ 	.byte	0x3f
	.zero		1


	//   ....[80]....
        /*1630*/ 	.word	0x0001a850
        /*1634*/ 	.word	0x00000004
        /*1638*/ 	.word	0x00013240
        /*163c*/ 	.short	0x010a
        /*163e*/ 	.byte	0x3f
	.zero		1


	//   ....[81]....
        /*1640*/ 	.word	0x0001a900
        /*1644*/ 	.word	0x00000005
        /*1648*/ 	.word	0x00013240
        /*164c*/ 	.short	0x010a
        /*164e*/ 	.byte	0x3f
	.zero		1


	//   ....[82]....
        /*1650*/ 	.word	0x0001a940
        /*1654*/ 	.word	0x00000004
        /*1658*/ 	.word	0x00013260
        /*165c*/ 	.short	0x010a
        /*165e*/ 	.byte	0x3f
	.zero		1


	//   ....[83]....
        /*1660*/ 	.word	0x0001a980
        /*1664*/ 	.word	0x00000005
        /*1668*/ 	.word	0x00013260
        /*166c*/ 	.short	0x010a
        /*166e*/ 	.byte	0x3f
	.zero		1


	//   ....[84]....
        /*1670*/ 	.word	0x0001a9c0
        /*1674*/ 	.word	0x00000004
        /*1678*/ 	.word	0x00013280
        /*167c*/ 	.short	0x010a
        /*167e*/ 	.byte	0x3f
	.zero		1


	//   ....[85]....
        /*1680*/ 	.word	0x0001aa00
        /*1684*/ 	.word	0x00000005
        /*1688*/ 	.word	0x00013280
        /*168c*/ 	.short	0x010a
        /*168e*/ 	.byte	0x3f
	.zero		1


	//   ....[86]....
        /*1690*/ 	.word	0x0001aa60
        /*1694*/ 	.word	0x00000041
        /*1698*/ 	.word	0x00013290
        /*169c*/ 	.short	0x010a
        /*169e*/ 	.byte	0x3f
	.zero		1


	//   ....[87]....
        /*16a0*/ 	.word	0x0001abc0
        /*16a4*/ 	.word	0x00000041
        /*16a8*/ 	.word	0x00013290
        /*16ac*/ 	.short	0x010a
        /*16ae*/ 	.byte	0x3f
	.zero		1


	//   ....[88]....
        /*16b0*/ 	.word	0x0001ad30
        /*16b4*/ 	.word	0x00000041
        /*16b8*/ 	.word	0x00013290
        /*16bc*/ 	.short	0x010a
        /*16be*/ 	.byte	0x3f
	.zero		1


	//   ....[89]....
        /*16c0*/ 	.word	0x0001ae90
        /*16c4*/ 	.word	0x00000041
        /*16c8*/ 	.word	0x000132b0
        /*16cc*/ 	.short	0x010a
        /*16ce*/ 	.byte	0x3f
	.zero		1


	//   ....[90]....
        /*16d0*/ 	.word	0x0001b090
        /*16d4*/ 	.word	0x00000012
        /*16d8*/ 	.word	0x00013200
        /*16dc*/ 	.short	0x010a
        /*16de*/ 	.byte	0x3f
	.zero		1


	//   ....[91]....
        /*16e0*/ 	.word	0x0001b290
        /*16e4*/ 	.word	0x00000012
        /*16e8*/ 	.word	0x00013200
        /*16ec*/ 	.short	0x010a
        /*16ee*/ 	.byte	0x3f
	.zero		1


	//   ....[92]....
        /*16f0*/ 	.word	0x0001b2e0
        /*16f4*/ 	.word	0x0000000c
        /*16f8*/ 	.word	0x00013230
        /*16fc*/ 	.short	0x010a
        /*16fe*/ 	.byte	0x3f
	.zero		1


	//   ....[93]....
        /*1700*/ 	.word	0x0001b330
        /*1704*/ 	.word	0x00000000
        /*1708*/ 	.word	0x00013230
        /*170c*/ 	.short	0x010a
        /*170e*/ 	.byte	0x3f
	.zero		1


	//   ....[94]....
        /*1710*/ 	.word	0x0001b380
        /*1714*/ 	.word	0x0000000f
        /*1718*/ 	.word	0x00013250
        /*171c*/ 	.short	0x010a
        /*171e*/ 	.byte	0x3f
	.zero		1


	//   ....[95]....
        /*1720*/ 	.word	0x0001b3d0
        /*1724*/ 	.word	0x0000000c
        /*1728*/ 	.word	0x00013230
        /*172c*/ 	.short	0x010a
        /*172e*/ 	.byte	0x3f
	.zero		1


	//   ....[96]....
        /*1730*/ 	.word	0x0001b420
        /*1734*/ 	.word	0x0000000f
        /*1738*/ 	.word	0x00013250
        /*173c*/ 	.short	0x010a
        /*173e*/ 	.byte	0x3f
	.zero		1


	//   ....[97]....
        /*1740*/ 	.word	0x0001b470
        /*1744*/ 	.word	0x0000000a
        /*1748*/ 	.word	0x00013250
        /*174c*/ 	.short	0x010a
        /*174e*/ 	.byte	0x3f
	.zero		1


	//   ....[98]....
        /*1750*/ 	.word	0x0001b610
        /*1754*/ 	.word	0x00000016
        /*1758*/ 	.word	0x00013220
        /*175c*/ 	.short	0x010a
        /*175e*/ 	.byte	0x3f
	.zero		1


	//   ....[99]....
        /*1760*/ 	.word	0x0001b660
        /*1764*/ 	.word	0x00000005
        /*1768*/ 	.word	0x000132a0
        /*176c*/ 	.short	0x010a
        /*176e*/ 	.byte	0x3f
	.zero		1


	//   ....[100]....
        /*1770*/ 	.word	0x0001b6b0
        /*1774*/ 	.word	0x00000005
        /*1778*/ 	.word	0x000132c0
        /*177c*/ 	.short	0x010a
        /*177e*/ 	.byte	0x3f
	.zero		1


	//   ....[101]....
        /*1780*/ 	.word	0x0001b700
        /*1784*/ 	.word	0x00000005
        /*1788*/ 	.word	0x000132a0
        /*178c*/ 	.short	0x010a
        /*178e*/ 	.byte	0x3f
	.zero		1


	//   ....[102]....
        /*1790*/ 	.word	0x0001b750
        /*1794*/ 	.word	0x00000005
        /*1798*/ 	.word	0x000132c0
        /*179c*/ 	.short	0x010a
        /*179e*/ 	.byte	0x3f
	.zero		1


	//   ....[103]....
        /*17a0*/ 	.word	0x0001b880
        /*17a4*/ 	.word	0x00000004
        /*17a8*/ 	.word	0x00013280
        /*17ac*/ 	.short	0x010a
        /*17ae*/ 	.byte	0x3f
	.zero		1


	//   ....[104]....
        /*17b0*/ 	.word	0x0001bf00
        /*17b4*/ 	.word	0x00000004
        /*17b8*/ 	.word	0x00013240
        /*17bc*/ 	.short	0x010a
        /*17be*/ 	.byte	0x3f
	.zero		1


	//   ....[105]....
        /*17c0*/ 	.word	0x0001cd20
        /*17c4*/ 	.word	0x00000016
        /*17c8*/ 	.word	0x00013220
        /*17cc*/ 	.short	0x010a
        /*17ce*/ 	.byte	0x3f
	.zero		1


	//   ....[106]....
        /*17d0*/ 	.word	0x0001cd80
        /*17d4*/ 	.word	0x00000006
        /*17d8*/ 	.word	0x00013280
        /*17dc*/ 	.short	0x010a
        /*17de*/ 	.byte	0x3f
	.zero		1


	//   ....[107]....
        /*17e0*/ 	.word	0x0001d450
        /*17e4*/ 	.word	0x00000006
        /*17e8*/ 	.word	0x00013240
        /*17ec*/ 	.short	0x010a
        /*17ee*/ 	.byte	0x3f
	.zero		1


	//   ....[108]....
        /*17f0*/ 	.word	0x0001da10
        /*17f4*/ 	.word	0x00000002
        /*17f8*/ 	.word	0x00013270
        /*17fc*/ 	.short	0x010a
        /*17fe*/ 	.byte	0x3f
	.zero		1


	//   ....[109]....
        /*1800*/ 	.word	0x0001da60
        /*1804*/ 	.word	0x00000002
        /*1808*/ 	.word	0x00013260
        /*180c*/ 	.short	0x010a
        /*180e*/ 	.byte	0x3f
	.zero		1


	//   ....[110]....
        /*1810*/ 	.word	0x0001dab0
        /*1814*/ 	.word	0x00000000
        /*1818*/ 	.word	0x00013270
        /*181c*/ 	.short	0x010a
        /*181e*/ 	.byte	0x3f
	.zero		1


	//   ....[111]....
        /*1820*/ 	.word	0x0001db00
        /*1824*/ 	.word	0x00000000
        /*1828*/ 	.word	0x00013260
        /*182c*/ 	.short	0x010a
        /*182e*/ 	.byte	0x3f
	.zero		1


	//   ....[112]....
        /*1830*/ 	.word	0x0001e4a0
        /*1834*/ 	.word	0x00000005
        /*1838*/ 	.word	0x00013220
        /*183c*/ 	.short	0x010a
        /*183e*/ 	.byte	0x3f
	.zero		1


	//   ....[113]....
        /*1840*/ 	.word	0x0001e640
        /*1844*/ 	.word	0x00000004
        /*1848*/ 	.word	0x00013240
        /*184c*/ 	.short	0x010a
        /*184e*/ 	.byte	0x3f
	.zero		1


	//   ....[114]....
        /*1850*/ 	.word	0x0001e690
        /*1854*/ 	.word	0x00000005
        /*1858*/ 	.word	0x00013240
        /*185c*/ 	.short	0x010a
        /*185e*/ 	.byte	0x3f
	.zero		1


	//   ....[115]....
        /*1860*/ 	.word	0x0001e6e0
        /*1864*/ 	.word	0x00000004
        /*1868*/ 	.word	0x00013260
        /*186c*/ 	.short	0x010a
        /*186e*/ 	.byte	0x3f
	.zero		1


	//   ....[116]....
        /*1870*/ 	.word	0x0001e730
        /*1874*/ 	.word	0x00000005
        /*1878*/ 	.word	0x00013260
        /*187c*/ 	.short	0x010a
        /*187e*/ 	.byte	0x3f
	.zero		1


	//   ....[117]....
        /*1880*/ 	.word	0x0001e780
        /*1884*/ 	.word	0x00000004
        /*1888*/ 	.word	0x00013280
        /*188c*/ 	.short	0x010a
        /*188e*/ 	.byte	0x3f
	.zero		1


	//----- nvinfo : EIATTR_NUM_MBARRIERS
	.align		4
.L_1634:
        /*1890*/ 	.byte	0x03, 0x38
        /*1892*/ 	.short	0x0016


	//----- nvinfo : EIATTR_EXIT_INSTR_OFFSETS
	.align		4
        /*1894*/ 	.byte	0x04, 0x1c
        /*1896*/ 	.short	(.L_1636 - .L_1635)


	//   ....[0]....
.L_1635:
        /*1898*/ 	.word	0x0001aa50


	//----- nvinfo : EIATTR_MAX_THREADS
	.align		4
.L_1636:
        /*189c*/ 	.byte	0x04, 0x05
        /*189e*/ 	.short	(.L_1638 - .L_1637)
.L_1637:
        /*18a0*/ 	.word	0x00000200
        /*18a4*/ 	.word	0x00000001
        /*18a8*/ 	.word	0x00000001


	//----- nvinfo : EIATTR_CRS_STACK_SIZE
	.align		4
.L_1638:
        /*18ac*/ 	.byte	0x04, 0x1e
        /*18ae*/ 	.short	(.L_1640 - .L_1639)
.L_1639:
        /*18b0*/ 	.word	0x00000000


	//----- nvinfo : EIATTR_CBANK_PARAM_SIZE
	.align		4
.L_1640:
        /*18b4*/ 	.byte	0x03, 0x19
        /*18b6*/ 	.short	0x0af0


	//----- nvinfo : EIATTR_PARAM_CBANK
	.align		4
        /*18b8*/ 	.byte	0x04, 0x0a
        /*18ba*/ 	.short	(.L_1642 - .L_1641)
	.align		4
.L_1641:
        /*18bc*/ 	.word	index@(.nv.constant0._ZN7cutlass13device_kernelIN5flash11enable_sm90INS1_16FlashAttnFwdSm90INS1_25CollectiveMainloopFwdSm90ILi2EN4cute5tupleIJNS5_1CILi1EEES8_S8_EEENS6_IJNS7_ILi192EEENS7_ILi160EEENS7_ILi64EEEEEELi64ENS_12float_e4m3_tEfNS_4arch4Sm90ELb1ELb0ELb0ELb1ELb1ELb1ELb0ELb1ELb1ELb1ELb0ELb0EEENS1_21CollectiveEpilogueFwdINS6_IJSA_SC_SB_EEES9_NS_10bfloat16_tESG_Li384ELb1ELb1ELb0ELb1EEENS1_36VarlenDynamicPersistentTileSchedulerILi192ELi160ELi384ELi128ELb0ELb1ELb1ELb1ELb1ELb1EEEEEEEEEvNT_6ParamsE)
        /*18c0*/ 	.short	0x0210
        /*18c2*/ 	.short	0x0af0


	//----- nvinfo : EIATTR_SW_WAR
	.align		4
.L_1642:
        /*18c4*/ 	.byte	0x04, 0x36
        /*18c6*/ 	.short	(.L_1644 - .L_1643)
.L_1643:
        /*18c8*/ 	.word	0x00000008
.L_1644:


//--------------------- .nv.callgraph             --------------------------
	.section	.nv.callgraph,"",@"SHT_CUDA_CALLGRAPH"
	.align	4
	.sectionentsize	8
	.align		4
        /*0000*/ 	.word	0x00000000
	.align		4
        /*0004*/ 	.word	0xffffffff
	.align		4
        /*0008*/ 	.word	index@(_ZN7cutlass13device_kernelIN5flash11enable_sm90INS1_16FlashAttnFwdSm90INS1_25CollectiveMainloopFwdSm90ILi2EN4cute5tupleIJNS5_1CILi1EEES8_S8_EEENS6_IJNS7_ILi128EEESA_NS7_ILi256EEEEEELi256ENS_12float_e4m3_tEfNS_4arch4Sm90ELb0ELb0ELb0ELb0ELb1ELb0ELb0ELb1ELb0ELb1ELb0ELb0EEENS1_21CollectiveEpilogueFwdINS6_IJSA_SB_SA_EEES9_NS_10bfloat16_tESF_Li256ELb0ELb1ELb0ELb1EEENS1_29StaticPersistentTileSchedulerILb0EEEEEEEEEvNT_6ParamsE)
	.align		4
        /*000c*/ 	.word	index@(__assertfail)
	.align		4
        /*0010*/ 	.word	index@(_ZN7cutlass13device_kernelIN5flash11enable_sm90INS1_16FlashAttnFwdSm90INS1_25CollectiveMainloopFwdSm90ILi2EN4cute5tupleIJNS5_1CILi1EEES8_S8_EEENS6_IJNS7_ILi128EEESA_NS7_ILi256EEEEEELi256ENS_12float_e4m3_tEfNS_4arch4Sm90ELb0ELb0ELb0ELb1ELb1ELb0ELb0ELb1ELb0ELb1ELb0ELb0EEENS1_21CollectiveEpilogueFwdINS6_IJSA_SB_SA_EEES9_NS_10bfloat16_tESF_Li256ELb1ELb1ELb0ELb1EEENS1_36VarlenDynamicPersistentTileSchedulerILi128ELi128ELi256ELi128ELb0ELb1ELb1ELb0ELb1ELb1EEEEEEEEEvNT_6ParamsE)
	.align		4
        /*0014*/ 	.word	index@(__assertfail)
	.align		4
        /*0018*/ 	.word	index@(_ZN7cutlass13device_kernelIN5flash11enable_sm90INS1_16FlashAttnFwdSm90INS1_25CollectiveMainloopFwdSm90ILi2EN4cute5tupleIJNS5_1CILi1EEES8_S8_EEENS6_IJNS7_ILi128EEESA_NS7_ILi256EEEEEELi256ENS_12float_e4m3_tEfNS_4arch4Sm90ELb0ELb0ELb0ELb1ELb1ELb1ELb0ELb1ELb0ELb1ELb0ELb0EEENS1_21CollectiveEpilogueFwdINS6_IJSA_SB_SA_EEES9_NS_10bfloat16_tESF_Li256ELb1ELb1ELb0ELb1EEENS1_36VarlenDynamicPersistentTileSchedulerILi128ELi128ELi256ELi128ELb0ELb1ELb1ELb0ELb1ELb1EEEEEEEEEvNT_6ParamsE)
	.align		4
        /*001c*/ 	.word	index@(__assertfail)
	.align		4
        /*0020*/ 	.word	index@(_ZN7cutlass13device_kernelIN5flash11enable_sm90INS1_16FlashAttnFwdSm90INS1_25CollectiveMainloopFwdSm90ILi2EN4cute5tupleIJNS5_1CILi1EEES8_S8_EEENS6_IJNS7_ILi128EEENS7_ILi64EEENS7_ILi256EEEEEELi256ENS_12float_e4m3_tEfNS_4arch4Sm90ELb0ELb1ELb0ELb0ELb1ELb0ELb0ELb1ELb0ELb1ELb0ELb0EEENS1_21CollectiveEpilogueFwdINS6_IJSA_SC_SB_EEES9_NS_10bfloat16_tESG_Li256ELb0ELb1ELb0ELb1EEENS1_30DynamicPersistentTileSchedulerILi256ELi128ELb0ELb1ELb1EEEEEEEEEvNT_6ParamsE)
	.align		4
        /*0024*/ 	.word	index@(__assertfail)
	.align		4
        /*0028*/ 	.word	index@(_ZN7cutlass13device_kernelIN5flash11enable_sm90INS1_16FlashAttnFwdSm90INS1_25CollectiveMainloopFwdSm90ILi2EN4cute5tupleIJNS5_1CILi1EEES8_S8_EEENS6_IJNS7_ILi128EEENS7_ILi64EEENS7_ILi256EEEEEELi256ENS_12float_e4m3_tEfNS_4arch4Sm90ELb0ELb1ELb0ELb1ELb1ELb0ELb0ELb1ELb0ELb1ELb0ELb0EEENS1_21CollectiveEpilogueFwdINS6_IJSA_SC_SB_EEES9_NS_10bfloat16_tESG_Li256ELb1ELb1ELb0ELb1EEENS1_36VarlenDynamicPersistentTileSchedulerILi128ELi64ELi256ELi128ELb0ELb1ELb1ELb1ELb0ELb1EEEEEEEEEvNT_6ParamsE)
	.align		4
        /*002c*/ 	.word	index@(__assertfail)
	.align		4
        /*0030*/ 	.word	index@(_ZN7cutlass13device_kernelIN5flash11enable_sm90INS1_16FlashAttnFwdSm90INS1_25CollectiveMainloopFwdSm90ILi2EN4cute5tupleIJNS5_1CILi1EEES8_S8_EEENS6_IJNS7_ILi128EEENS7_ILi64EEENS7_ILi256EEEEEELi256ENS_12float_e4m3_tEfNS_4arch4Sm90ELb0ELb1ELb0ELb1ELb1ELb1ELb0ELb1ELb0ELb1ELb0ELb0EEENS1_21CollectiveEpilogueFwdINS6_IJSA_SC_SB_EEES9_NS_10bfloat16_tESG_Li256ELb1ELb1ELb0ELb1EEENS1_36VarlenDynamicPersistentTileSchedulerILi128ELi64ELi256ELi128ELb0ELb1ELb1ELb1ELb0ELb1EEEEEEEEEvNT_6ParamsE)
	.align		4
        /*0034*/ 	.word	index@(__assertfail)
	.align		4
        /*0038*/ 	.word	index@(_ZN7cutlass13device_kernelIN5flash11enable_sm90INS1_16FlashAttnFwdSm90INS1_25CollectiveMainloopFwdSm90ILi2EN4cute5tupleIJNS5_1CILi1EEES8_S8_EEENS6_IJNS7_ILi128EEESA_NS7_ILi256EEEEEELi256ENS_12float_e4m3_tEfNS_4arch4Sm90ELb1ELb0ELb0ELb0ELb1ELb0ELb0ELb1ELb0ELb1ELb0ELb0EEENS1_21CollectiveEpilogueFwdINS6_IJSA_SB_SA_EEES9_NS_10bfloat16_tESF_Li256ELb0ELb1ELb0ELb1EEENS1_30DynamicPersistentTileSchedulerILi256ELi128ELb0ELb1ELb1EEEEEEEEEvNT_6ParamsE)
	.align		4
        /*003c*/ 	.word	index@(__assertfail)
	.align		4
        /*0040*/ 	.word	index@(_ZN7cutlass13device_kernelIN5flash11enable_sm90INS1_16FlashAttnFwdSm90INS1_25CollectiveMainloopFwdSm90ILi2EN4cute5tupleIJNS5_1CILi1EEES8_S8_EEENS6_IJNS7_ILi128EEESA_NS7_ILi256EEEEEELi256ENS_12float_e4m3_tEfNS_4arch4Sm90ELb1ELb0ELb0ELb1ELb1ELb0ELb0ELb1ELb0ELb1ELb0ELb0EEENS1_21CollectiveEpilogueFwdINS6_IJSA_SB_SA_EEES9_NS_10bfloat16_tESF_Li256ELb1ELb1ELb0ELb1EEENS1_36VarlenDynamicPersistentTileSchedulerILi128ELi128ELi256ELi128ELb0ELb1ELb1ELb1ELb1ELb1EEEEEEEEEvNT_6ParamsE)
	.align		4
        /*0044*/ 	.word	index@(__assertfail)
	.align		4
        /*0048*/ 	.word	index@(_ZN7cutlass13device_kernelIN5flash11enable_sm90INS1_16FlashAttnFwdSm90INS1_25CollectiveMainloopFwdSm90ILi2EN4cute5tupleIJNS5_1CILi1EEES8_S8_EEENS6_IJNS7_ILi128EEESA_NS7_ILi256EEEEEELi256ENS_12float_e4m3_tEfNS_4arch4Sm90ELb1ELb0ELb0ELb1ELb1ELb1ELb0ELb1ELb0ELb1ELb0ELb0EEENS1_21CollectiveEpilogueFwdINS6_IJSA_SB_SA_EEES9_NS_10bfloat16_tESF_Li256ELb1ELb1ELb0ELb1EEENS1_36VarlenDynamicPersistentTileSchedulerILi128ELi128ELi256ELi128ELb0ELb1ELb1ELb1ELb1ELb1EEEEEEEEEvNT_6ParamsE)
	.align		4
        /*004c*/ 	.word	index@(__assertfail)
	.align		4
        /*0050*/ 	.word	index@(_ZN7cutlass13device_kernelIN5flash11enable_sm90INS1_16FlashAttnFwdSm90INS1_25CollectiveMainloopFwdSm90ILi2EN4cute5tupleIJNS5_1CILi1EEES8_S8_EEENS6_IJNS7_ILi128EEENS7_ILi160EEENS7_ILi192EEEEEELi192ENS_12float_e4m3_tEfNS_4arch4Sm90ELb0ELb0ELb0ELb0ELb1ELb0ELb0ELb1ELb1ELb1ELb0ELb0EEENS1_21CollectiveEpilogueFwdINS6_IJSA_SC_SB_EEES9_NS_10bfloat16_tESG_Li256ELb0ELb1ELb0ELb1EEENS1_29StaticPersistentTileSchedulerILb0EEEEEEEEEvNT_6ParamsE)
	.align		4
        /*0054*/ 	.word	index@(__assertfail)
	.align		4
        /*0058*/ 	.word	index@(_ZN7cutlass13device_kernelIN5flash11enable_sm90INS1_16FlashAttnFwdSm90INS1_25CollectiveMainloopFwdSm90ILi2EN4cute5tupleIJNS5_1CILi1EEES8_S8_EEENS6_IJNS7_ILi128EEENS7_ILi160EEENS7_ILi192EEEEEELi192ENS_12float_e4m3_tEfNS_4arch4Sm90ELb0ELb0ELb0ELb1ELb1ELb0ELb0ELb1ELb1ELb1ELb0ELb0EEENS1_21CollectiveEpilogueFwdINS6_IJSA_SC_SB_EEES9_NS_10bfloat16_tESG_Li256ELb1ELb1ELb0ELb1EEENS1_36VarlenDynamicPersistentTileSchedulerILi128ELi160ELi256ELi128ELb0ELb1ELb1ELb0ELb1ELb1EEEEEEEEEvNT_6ParamsE)
	.align		4
        /*005c*/ 	.word	index@(__assertfail)
	.align		4
        /*0060*/ 	.word	index@(_ZN7cutlass13device_kernelIN5flash11enable_sm90INS1_16FlashAttnFwdSm90INS1_25CollectiveMainloopFwdSm90ILi2EN4cute5tupleIJNS5_1CILi1EEES8_S8_EEENS6_IJNS7_ILi128EEENS7_ILi160EEENS7_ILi192EEEEEELi192ENS_12float_e4m3_tEfNS_4arch4Sm90ELb0ELb0ELb0ELb1ELb1ELb1ELb0ELb1ELb1ELb1ELb0ELb0EEENS1_21CollectiveEpilogueFwdINS6_IJSA_SC_SB_EEES9_NS_10bfloat16_tESG_Li256ELb1ELb1ELb0ELb1EEENS1_36VarlenDynamicPersistentTileSchedulerILi128ELi160ELi256ELi128ELb0ELb1ELb1ELb0ELb1ELb1EEEEEEEEEvNT_6ParamsE)
	.align		4
        /*0064*/ 	.word	index@(__assertfail)
	.align		4
        /*0068*/ 	.word	index@(_ZN7cutlass13device_kernelIN5flash11enable_sm90INS1_16FlashAttnFwdSm90INS1_25CollectiveMainloopFwdSm90ILi2EN4cute5tupleIJNS5_1CILi1EEES8_S8_EEENS6_IJNS7_ILi128EEESA_NS7_ILi192EEEEEELi192ENS_12float_e4m3_tEfNS_4arch4Sm90ELb0ELb1ELb0ELb0ELb1ELb0ELb0ELb1ELb1ELb1ELb0ELb0EEENS1_21CollectiveEpilogueFwdINS6_IJSA_SB_SA_EEES9_NS_10bfloat16_tESF_Li256ELb0ELb1ELb0ELb1EEENS1_30DynamicPersistentTileSchedulerILi256ELi128ELb0ELb1ELb1EEEEEEEEEvNT_6ParamsE)
	.align		4
        /*006c*/ 	.word	index@(__assertfail)
	.align		4
        /*0070*/ 	.word	index@(_ZN7cutlass13device_kernelIN5flash11enable_sm90INS1_16FlashAttnFwdSm90INS1_25CollectiveMainloopFwdSm90ILi2EN4cute5tupleIJNS5_1CILi1EEES8_S8_EEENS6_IJNS7_ILi128EEESA_NS7_ILi192EEEEEELi192ENS_12float_e4m3_tEfNS_4arch4Sm90ELb0ELb1ELb0ELb1ELb1ELb0ELb0ELb1ELb1ELb1ELb0ELb0EEENS1_21CollectiveEpilogueFwdINS6_IJSA_SB_SA_EEES9_NS_10bfloat16_tESF_Li256ELb1ELb1ELb0ELb1EEENS1_36VarlenDynamicPersistentTileSchedulerILi128ELi128ELi256ELi128ELb0ELb1ELb1ELb1ELb0ELb1EEEEEEEEEvNT_6ParamsE)
	.align		4
        /*0074*/ 	.word	index@(__assertfail)
	.align		4
        /*0078*/ 	.word	index@(_ZN7cutlass13device_kernelIN5flash11enable_sm90INS1_16FlashAttnFwdSm90INS1_25CollectiveMainloopFwdSm90ILi2EN4cute5tupleIJNS5_1CILi1EEES8_S8_EEENS6_IJNS7_ILi128EEESA_NS7_ILi192EEEEEELi192ENS_12float_e4m3_tEfNS_4arch4Sm90ELb0ELb1ELb0ELb1ELb1ELb1ELb0ELb1ELb1ELb1ELb0ELb0EEENS1_21CollectiveEpilogueFwdINS6_IJSA_SB_SA_EEES9_NS_10bfloat16_tESF_Li256ELb1ELb1ELb0ELb1EEENS1_36VarlenDynamicPersistentTileSchedulerILi128ELi128ELi256ELi128ELb0ELb1ELb1ELb1ELb0ELb1EEEEEEEEEvNT_6ParamsE)
	.align		4
        /*007c*/ 	.word	index@(__assertfail)
	.align		4
        /*0080*/ 	.word	index@(_ZN7cutlass13device_kernelIN5flash11enable_sm90INS1_16FlashAttnFwdSm90INS1_25CollectiveMainloopFwdSm90ILi2EN4cute5tupleIJNS5_1CILi1EEES8_S8_EEENS6_IJNS7_ILi128EEENS7_ILi160EEENS7_ILi192EEEEEELi192ENS_12float_e4m3_tEfNS_4arch4Sm90ELb1ELb0ELb0ELb0ELb1ELb0ELb0ELb1ELb1ELb1ELb0ELb0EEENS1_21CollectiveEpilogueFwdINS6_IJSA_SC_SB_EEES9_NS_10bfloat16_tESG_Li256ELb0ELb1ELb0ELb1EEENS1_30DynamicPersistentTileSchedulerILi256ELi128ELb0ELb1ELb1EEEEEEEEEvNT_6ParamsE)
	.align		4
        /*0084*/ 	.word	index@(__assertfail)
	.align		4
        /*0088*/ 	.word	index@(_ZN7cutlass13device_kernelIN5flash11enable_sm90INS1_16FlashAttnFwdSm90INS1_25CollectiveMainloopFwdSm90ILi2EN4cute5tupleIJNS5_1CILi1EEES8_S8_EEENS6_IJNS7_ILi128EEENS7_ILi160EEENS7_ILi192EEEEEELi192ENS_12float_e4m3_tEfNS_4arch4Sm90ELb1ELb0ELb0ELb1ELb1ELb0ELb0ELb1ELb1ELb1ELb0ELb0EEENS1_21CollectiveEpilogueFwdINS6_IJSA_SC_SB_EEES9_NS_10bfloat16_tESG_Li256ELb1ELb1ELb0ELb1EEENS1_36VarlenDynamicPersistentTileSchedulerILi128ELi160ELi256ELi128ELb0ELb1ELb1ELb1ELb1ELb1EEEEEEEEEvNT_6ParamsE)
	.align		4
        /*008c*/ 	.word	index@(__assertfail)
	.align		4
        /*0090*/ 	.word	index@(_ZN7cutlass13device_kernelIN5flash11enable_sm90INS1_16FlashAttnFwdSm90INS1_25CollectiveMainloopFwdSm90ILi2EN4cute5tupleIJNS5_1CILi1EEES8_S8_EEENS6_IJNS7_ILi128EEENS7_ILi160EEENS7_ILi192EEEEEELi192ENS_12float_e4m3_tEfNS_4arch4Sm90ELb1ELb0ELb0ELb1ELb1ELb1ELb0ELb1ELb1ELb1ELb0ELb0EEENS1_21CollectiveEpilogueFwdINS6_IJSA_SC_SB_EEES9_NS_10bfloat16_tESG_Li256ELb1ELb1ELb0ELb1EEENS1_36VarlenDynamicPersistentTileSchedulerILi128ELi160ELi256ELi128ELb0ELb1ELb1ELb1ELb1ELb1EEEEEEEEEvNT_6ParamsE)
	.align		4
        /*0094*/ 	.word	index@(__assertfail)
	.align		4
        /*0098*/ 	.word	index@(_ZN7cutlass13device_kernelIN5flash11enable_sm90INS1_16FlashAttnFwdSm90INS1_25CollectiveMainloopFwdSm90ILi2EN4cute5tupleIJNS5_1CILi1EEES8_S8_EEENS6_IJNS7_ILi128EEENS7_ILi160EEESA_EEELi128ENS_12float_e4m3_tEfNS_4arch4Sm90ELb0ELb0ELb0ELb0ELb1ELb0ELb0ELb1ELb1ELb1ELb0ELb0EEENS1_21CollectiveEpilogueFwdINS6_IJSA_SA_SB_EEES9_NS_10bfloat16_tESF_Li256ELb0ELb1ELb0ELb1EEENS1_29StaticPersistentTileSchedulerILb0EEEEEEEEEvNT_6ParamsE)
	.align		4
        /*009c*/ 	.word	index@(__assertfail)
	.align		4
        /*00a0*/ 	.word	index@(_ZN7cutlass13device_kernelIN5flash11enable_sm90INS1_16FlashAttnFwdSm90INS1_25CollectiveMainloopFwdSm90ILi2EN4cute5tupleIJNS5_1CILi1EEES8_S8_EEENS6_IJNS7_ILi128EEENS7_ILi160EEESA_EEELi128ENS_12float_e4m3_tEfNS_4arch4Sm90ELb0ELb0ELb0ELb1ELb1ELb0ELb0ELb1ELb1ELb1ELb0ELb0EEENS1_21CollectiveEpilogueFwdINS6_IJSA_SA_SB_EEES9_NS_10bfloat16_tESF_Li256ELb1ELb1ELb0ELb1EEENS1_36VarlenDynamicPersistentTileSchedulerILi128ELi160ELi256ELi128ELb0ELb1ELb1ELb0ELb1ELb1EEEEEEEEEvNT_6ParamsE)
	.align		4
        /*00a4*/ 	.word	index@(__assertfail)
	.align		4
        /*00a8*/ 	.word	index@(_ZN7cutlass13device_kernelIN5flash11enable_sm90INS1_16FlashAttnFwdSm90INS1_25CollectiveMainloopFwdSm90ILi2EN4cute5tupleIJNS5_1CILi1EEES8_S8_EEENS6_IJNS7_ILi128EEENS7_ILi160EEESA_EEELi128ENS_12float_e4m3_tEfNS_4arch4Sm90ELb0ELb0ELb0ELb1ELb1ELb1ELb0ELb1ELb1ELb1ELb0ELb0EEENS1_21CollectiveEpilogueFwdINS6_IJSA_SA_SB_EEES9_NS_10bfloat16_tESF_Li256ELb1ELb1ELb0ELb1EEENS1_36VarlenDynamicPersistentTileSchedulerILi128ELi160ELi256ELi128ELb0ELb1ELb1ELb0ELb1ELb1EEEEEEEEEvNT_6ParamsE)
	.align		4
        /*00ac*/ 	.word	index@(__assertfail)
	.align		4
        /*00b0*/ 	.word	index@(_ZN7cutlass13device_kernelIN5flash11enable_sm90INS1_16FlashAttnFwdSm90INS1_25CollectiveMainloopFwdSm90ILi2EN4cute5tupleIJNS5_1CILi1EEES8_S8_EEENS6_IJNS7_ILi128EEENS7_ILi160EEESA_EEELi128ENS_12float_e4m3_tEfNS_4arch4Sm90ELb0ELb1ELb0ELb0ELb1ELb0ELb0ELb1ELb1ELb1ELb0ELb0EEENS1_21CollectiveEpilogueFwdINS6_IJSA_SA_SB_EEES9_NS_10bfloat16_tESF_Li256ELb0ELb1ELb0ELb1EEENS1_30DynamicPersistentTileSchedulerILi256ELi128ELb0ELb1ELb1EEEEEEEEEvNT_6ParamsE)
	.align		4
        /*00b4*/ 	.word	index@(__assertfail)
	.align		4
        /*00b8*/ 	.word	index@(_ZN7cutlass13device_kernelIN5flash11enable_sm90INS1_16FlashAttnFwdSm90INS1_25CollectiveMainloopFwdSm90ILi2EN4cute5tupleIJNS5_1CILi1EEES8_S8_EEENS6_IJNS7_ILi128EEENS7_ILi160EEESA_EEELi128ENS_12float_e4m3_tEfNS_4arch4Sm90ELb0ELb1ELb0ELb1ELb1ELb0ELb0ELb1ELb1ELb1ELb0ELb0EEENS1_21CollectiveEpilogueFwdINS6_IJSA_SA_SB_EEES9_NS_10bfloat16_tESF_Li256ELb1ELb1ELb0ELb1EEENS1_36VarlenDynamicPersistentTileSchedulerILi128ELi160ELi256ELi128ELb0ELb1ELb1ELb1ELb0ELb1EEEEEEEEEvNT_6ParamsE)
	.align		4
        /*00bc*/ 	.word	index@(__assertfail)
	.align		4
        /*00c0*/ 	.word	index@(_ZN7cutlass13device_kernelIN5flash11enable_sm90INS1_16FlashAttnFwdSm90INS1_25CollectiveMainloopFwdSm90ILi2EN4cute5tupleIJNS5_1CILi1EEES8_S8_EEENS6_IJNS7_ILi128EEENS7_ILi160EEESA_EEELi128ENS_12float_e4m3_tEfNS_4arch4Sm90ELb0ELb1ELb0ELb1ELb1ELb1ELb0ELb1ELb1ELb1ELb0ELb0EEENS1_21CollectiveEpilogueFwdINS6_IJSA_SA_SB_EEES9_NS_10bfloat16_tESF_Li256ELb1ELb1ELb0ELb1EEENS1_36VarlenDynamicPersistentTileSchedulerILi128ELi160ELi256ELi128ELb0ELb1ELb1ELb1ELb0ELb1EEEEEEEEEvNT_6ParamsE)
	.align		4
        /*00c4*/ 	.word	index@(__assertfail)
	.align		4
        /*00c8*/ 	.word	index@(_ZN7cutlass13device_kernelIN5flash11enable_sm90INS1_16FlashAttnFwdSm90INS1_25CollectiveMainloopFwdSm90ILi2EN4cute5tupleIJNS5_1CILi1EEES8_S8_EEENS6_IJNS7_ILi128EEENS7_ILi160EEESA_EEELi128ENS_12float_e4m3_tEfNS_4arch4Sm90ELb1ELb0ELb0ELb0ELb1ELb0ELb0ELb1ELb1ELb1ELb0ELb0EEENS1_21CollectiveEpilogueFwdINS6_IJSA_SA_SB_EEES9_NS_10bfloat16_tESF_Li256ELb0ELb1ELb0ELb1EEENS1_30DynamicPersistentTileSchedulerILi256ELi128ELb0ELb1ELb1EEEEEEEEEvNT_6ParamsE)
	.align		4
        /*00cc*/ 	.word	index@(__assertfail)
	.align		4
        /*00d0*/ 	.word	index@(_ZN7cutlass13device_kernelIN5flash11enable_sm90INS1_16FlashAttnFwdSm90INS1_25CollectiveMainloopFwdSm90ILi2EN4cute5tupleIJNS5_1CILi1EEES8_S8_EEENS6_IJNS7_ILi128EEENS7_ILi160EEESA_EEELi128ENS_12float_e4m3_tEfNS_4arch4Sm90ELb1ELb0ELb0ELb1ELb1ELb0ELb0ELb1ELb1ELb1ELb0ELb0EEENS1_21CollectiveEpilogueFwdINS6_IJSA_SA_SB_EEES9_NS_10bfloat16_tESF_Li256ELb1ELb1ELb0ELb1EEENS1_36VarlenDynamicPersistentTileSchedulerILi128ELi160ELi256ELi128ELb0ELb1ELb1ELb1ELb1ELb1EEEEEEEEEvNT_6ParamsE)
	.align		4
        /*00d4*/ 	.word	index@(__assertfail)
	.align		4
        /*00d8*/ 	.word	index@(_ZN7cutlass13device_kernelIN5flash11enable_sm90INS1_16FlashAttnFwdSm90INS1_25CollectiveMainloopFwdSm90ILi2EN4cute5tupleIJNS5_1CILi1EEES8_S8_EEENS6_IJNS7_ILi128EEENS7_ILi160EEESA_EEELi128ENS_12float_e4m3_tEfNS_4arch4Sm90ELb1ELb0ELb0ELb1ELb1ELb1ELb0ELb1ELb1ELb1ELb0ELb0EEENS1_21CollectiveEpilogueFwdINS6_IJSA_SA_SB_EEES9_NS_10bfloat16_tESF_Li256ELb1ELb1ELb0ELb1EEENS1_36VarlenDynamicPersistentTileSchedulerILi128ELi160ELi256ELi128ELb0ELb1ELb1ELb1ELb1ELb1EEEEEEEEEvNT_6ParamsE)
	.align		4
        /*00dc*/ 	.word	index@(__assertfail)
	.align		4
        /*00e0*/ 	.word	index@(_ZN7cutlass13device_kernelIN5flash11enable_sm90INS1_16FlashAttnFwdSm90INS1_25CollectiveMainloopFwdSm90ILi2EN4cute5tupleIJNS5_1CILi1EEES8_S8_EEENS6_IJNS7_ILi192EEENS7_ILi128EEENS7_ILi96EEEEEELi96ENS_12float_e4m3_tEfNS_4arch4Sm90ELb0ELb0ELb0ELb0ELb1ELb0ELb0ELb1ELb1ELb1ELb0ELb0EEENS1_21CollectiveEpilogueFwdINS6_IJSA_SC_SB_EEES9_NS_10bfloat16_tESG_Li384ELb0ELb1ELb0ELb1EEENS1_29StaticPersistentTileSchedulerILb0EEEEEEEEEvNT_6ParamsE)
	.align		4
        /*00e4*/ 	.word	index@(__assertfail)
	.align		4
        /*00e8*/ 	.word	index@(_ZN7cutlass13device_kernelIN5flash11enable_sm90INS1_16FlashAttnFwdSm90INS1_25CollectiveMainloopFwdSm90ILi2EN4cute5tupleIJNS5_1CILi1EEES8_S8_EEENS6_IJNS7_ILi192EEENS7_ILi128EEENS7_ILi96EEEEEELi96ENS_12float_e4m3_tEfNS_4arch4Sm90ELb0ELb0ELb0ELb1ELb1ELb0ELb0ELb1ELb1ELb1ELb0ELb0EEENS1_21CollectiveEpilogueFwdINS6_IJSA_SC_SB_EEES9_NS_10bfloat16_tESG_Li384ELb1ELb1ELb0ELb1EEENS1_36VarlenDynamicPersistentTileSchedulerILi192ELi128ELi384ELi128ELb0ELb1ELb1ELb0ELb1ELb1EEEEEEEEEvNT_6ParamsE)
	.align		4
        /*00ec*/ 	.word	index@(__assertfail)
	.align		4
        /*00f0*/ 	.word	index@(_ZN7cutlass13device_kernelIN5flash11enable_sm90INS1_16FlashAttnFwdSm90INS1_25CollectiveMainloopFwdSm90ILi2EN4cute5tupleIJNS5_1CILi1EEES8_S8_EEENS6_IJNS7_ILi192EEENS7_ILi128EEENS7_ILi96EEEEEELi96ENS_12float_e4m3_tEfNS_4arch4Sm90ELb0ELb0ELb0ELb1ELb1ELb1ELb0ELb1ELb1ELb1ELb0ELb0EEENS1_21CollectiveEpilogueFwdINS6_IJSA_SC_SB_EEES9_NS_10bfloat16_tESG_Li384ELb1ELb1ELb0ELb1EEENS1_36VarlenDynamicPersistentTileSchedulerILi192ELi128ELi384ELi128ELb0ELb1ELb1ELb0ELb1ELb1EEEEEEEEEvNT_6ParamsE)
	.align		4
        /*00f4*/ 	.word	index@(__assertfail)
	.align		4
        /*00f8*/ 	.word	index@(_ZN7cutlass13device_kernelIN5flash11enable_sm90INS1_16FlashAttnFwdSm90INS1_25CollectiveMainloopFwdSm90ILi2EN4cute5tupleIJNS5_1CILi1EEES8_S8_EEENS6_IJNS7_ILi192EEENS7_ILi128EEENS7_ILi96EEEEEELi96ENS_12float_e4m3_tEfNS_4arch4Sm90ELb0ELb1ELb0ELb0ELb1ELb0ELb0ELb1ELb1ELb1ELb0ELb0EEENS1_21CollectiveEpilogueFwdINS6_IJSA_SC_SB_EEES9_NS_10bfloat16_tESG_Li384ELb0ELb1ELb0ELb1EEENS1_30DynamicPersistentTileSchedulerILi384ELi128ELb0ELb1ELb1EEEEEEEEEvNT_6ParamsE)
	.align		4
        /*00fc*/ 	.word	index@(__assertfail)
	.align		4
        /*0100*/ 	.word	index@(_ZN7cutlass13device_kernelIN5flash11enable_sm90INS1_16FlashAttnFwdSm90INS1_25CollectiveMainloopFwdSm90ILi2EN4cute5tupleIJNS5_1CILi1EEES8_S8_EEENS6_IJNS7_ILi192EEENS7_ILi128EEENS7_ILi96EEEEEELi96ENS_12float_e4m3_tEfNS_4arch4Sm90ELb0ELb1ELb0ELb1ELb1ELb0ELb0ELb1ELb1ELb1ELb0ELb0EEENS1_21CollectiveEpilogueFwdINS6_IJSA_SC_SB_EEES9_NS_10bfloat16_tESG_Li384ELb1ELb1ELb0ELb1EEENS1_36VarlenDynamicPersistentTileSchedulerILi192ELi128ELi384ELi128ELb0ELb1ELb1ELb1ELb0ELb1EEEEEEEEEvNT_6ParamsE)
	.align		4
        /*0104*/ 	.word	index@(__assertfail)
	.align		4
        /*0108*/ 	.word	index@(_ZN7cutlass13device_kernelIN5flash11enable_sm90INS1_16FlashAttnFwdSm90INS1_25CollectiveMainloopFwdSm90ILi2EN4cute5tupleIJNS5_1CILi1EEES8_S8_EEENS6_IJNS7_ILi192EEENS7_ILi128EEENS7_ILi96EEEEEELi96ENS_12float_e4m3_tEfNS_4arch4Sm90ELb0ELb1ELb0ELb1ELb1ELb1ELb0ELb1ELb1ELb1ELb0ELb0EEENS1_21CollectiveEpilogueFwdINS6_IJSA_SC_SB_EEES9_NS_10bfloat16_tESG_Li384ELb1ELb1ELb0ELb1EEENS1_36VarlenDynamicPersistentTileSchedulerILi192ELi128ELi384ELi128ELb0ELb1ELb1ELb1ELb0ELb1EEEEEEEEEvNT_6ParamsE)
	.align		4
        /*010c*/ 	.word	index@(__assertfail)
	.align		4
        /*0110*/ 	.word	index@(_ZN7cutlass13device_kernelIN5flash11enable_sm90INS1_16FlashAttnFwdSm90INS1_25CollectiveMainloopFwdSm90ILi2EN4cute5tupleIJNS5_1CILi1EEES8_S8_EEENS6_IJNS7_ILi192EEENS7_ILi128EEENS7_ILi96EEEEEELi96ENS_12float_e4m3_tEfNS_4arch4Sm90ELb1ELb0ELb0ELb0ELb1ELb0ELb0ELb1ELb1ELb1ELb0ELb0EEENS1_21CollectiveEpilogueFwdINS6_IJSA_SC_SB_EEES9_NS_10bfloat16_tESG_Li384ELb0ELb1ELb0ELb1EEENS1_30DynamicPersistentTileSchedulerILi384ELi128ELb0ELb1ELb1EEEEEEEEEvNT_6ParamsE)
	.align		4
        /*0114*/ 	.word	index@(__assertfail)
	.align		4
        /*0118*/ 	.word	index@(_ZN7cutlass13device_kernelIN5flash11enable_sm90INS1_16FlashAttnFwdSm90INS1_25CollectiveMainloopFwdSm90ILi2EN4cute5tupleIJNS5_1CILi1EEES8_S8_EEENS6_IJNS7_ILi192EEENS7_ILi128EEENS7_ILi96EEEEEELi96ENS_12float_e4m3_tEfNS_4arch4Sm90ELb1ELb0ELb0ELb1ELb1ELb0ELb0ELb1ELb1ELb1ELb0ELb0EEENS1_21CollectiveEpilogueFwdINS6_IJSA_SC_SB_EEES9_NS_10bfloat16_tESG_Li384ELb1ELb1ELb0ELb1EEENS1_36VarlenDynamicPersistentTileSchedulerILi192ELi128ELi384ELi128ELb0ELb1ELb1ELb1ELb1ELb1EEEEEEEEEvNT_6ParamsE)
	.align		4
        /*011c*/ 	.word	index@(__assertfail)
	.align		4
        /*0120*/ 	.word	index@(_ZN7cutlass13device_kernelIN5flash11enable_sm90INS1_16FlashAttnFwdSm90INS1_25CollectiveMainloopFwdSm90ILi2EN4cute5tupleIJNS5_1CILi1EEES8_S8_EEENS6_IJNS7_ILi192EEENS7_ILi128EEENS7_ILi96EEEEEELi96ENS_12float_e4m3_tEfNS_4arch4Sm90ELb1ELb0ELb0ELb1ELb1ELb1ELb0ELb1ELb1ELb1ELb0ELb0EEENS1_21CollectiveEpilogueFwdINS6_IJSA_SC_SB_EEES9_NS_10bfloat16_tESG_Li384ELb1ELb1ELb0ELb1EEENS1_36VarlenDynamicPersistentTileSchedulerILi192ELi128ELi384ELi128ELb0ELb1ELb1ELb1ELb1ELb1EEEEEEEEEvNT_6ParamsE)
	.align		4
        /*0124*/ 	.word	index@(__assertfail)
	.align		4
        /*0128*/ 	.word	index@(_ZN7cutlass13device_kernelIN5flash11enable_sm90INS1_16FlashAttnFwdSm90INS1_25CollectiveMainloopFwdSm90ILi2EN4cute5tupleIJNS5_1CILi1EEES8_S8_EEENS6_IJNS7_ILi192EEENS7_ILi160EEENS7_ILi64EEEEEELi64ENS_12float_e4m3_tEfNS_4arch4Sm90ELb0ELb0ELb0ELb0ELb1ELb0ELb0ELb1ELb1ELb1ELb0ELb0EEENS1_21CollectiveEpilogueFwdINS6_IJSA_SC_SB_EEES9_NS_10bfloat16_tESG_Li384ELb0ELb1ELb0ELb1EEENS1_29StaticPersistentTileSchedulerILb0EEEEEEEEEvNT_6ParamsE)
	.align		4
        /*012c*/ 	.word	index@(__assertfail)
	.align		4
        /*0130*/ 	.word	index@(_ZN7cutlass13device_kernelIN5flash11enable_sm90INS1_16FlashAttnFwdSm90INS1_25CollectiveMainloopFwdSm90ILi2EN4cute5tupleIJNS5_1CILi1EEES8_S8_EEENS6_IJNS7_ILi192EEENS7_ILi160EEENS7_ILi64EEEEEELi64ENS_12float_e4m3_tEfNS_4arch4Sm90ELb0ELb0ELb0ELb1ELb1ELb0ELb0ELb1ELb1ELb1ELb0ELb0EEENS1_21CollectiveEpilogueFwdINS6_IJSA_SC_SB_EEES9_NS_10bfloat16_tESG_Li384ELb1ELb1ELb0ELb1EEENS1_36VarlenDynamicPersistentTileSchedulerILi192ELi160ELi384ELi128ELb0ELb1ELb1ELb0ELb1ELb1EEEEEEEEEvNT_6ParamsE)
	.align		4
        /*0134*/ 	.word	index@(__assertfail)
	.align		4
        /*0138*/ 	.word	index@(_ZN7cutlass13device_kernelIN5flash11enable_sm90INS1_16FlashAttnFwdSm90INS1_25CollectiveMainloopFwdSm90ILi2EN4cute5tupleIJNS5_1CILi1EEES8_S8_EEENS6_IJNS7_ILi192EEENS7_ILi160EEENS7_ILi64EEEEEELi64ENS_12float_e4m3_tEfNS_4arch4Sm90ELb0ELb0ELb0ELb1ELb1ELb1ELb0ELb1ELb1ELb1ELb0ELb0EEENS1_21CollectiveEpilogueFwdINS6_IJSA_SC_SB_EEES9_NS_10bfloat16_tESG_Li384ELb1ELb1ELb0ELb1EEENS1_36VarlenDynamicPersistentTileSchedulerILi192ELi160ELi384ELi128ELb0ELb1ELb1ELb0ELb1ELb1EEEEEEEEEvNT_6ParamsE)
	.align		4
        /*013c*/ 	.word	index@(__assertfail)
	.align		4
        /*0140*/ 	.word	index@(_ZN7cutlass13device_kernelIN5flash11enable_sm90INS1_16FlashAttnFwdSm90INS1_25CollectiveMainloopFwdSm90ILi2EN4cute5tupleIJNS5_1CILi1EEES8_S8_EEENS6_IJNS7_ILi192EEENS7_ILi160EEENS7_ILi64EEEEEELi64ENS_12float_e4m3_tEfNS_4arch4Sm90ELb0ELb1ELb0ELb0ELb1ELb0ELb0ELb1ELb1ELb1ELb0ELb0EEENS1_21CollectiveEpilogueFwdINS6_IJSA_SC_SB_EEES9_NS_10bfloat16_tESG_Li384ELb0ELb1ELb0ELb1EEENS1_30DynamicPersistentTileSchedulerILi384ELi128ELb0ELb1ELb1EEEEEEEEEvNT_6ParamsE)
	.align		4
        /*0144*/ 	.word	index@(__assertfail)
	.align		4
        /*0148*/ 	.word	index@(_ZN7cutlass13device_kernelIN5flash11enable_sm90INS1_16FlashAttnFwdSm90INS1_25CollectiveMainloopFwdSm90ILi2EN4cute5tupleIJNS5_1CILi1EEES8_S8_EEENS6_IJNS7_ILi192EEENS7_ILi160EEENS7_ILi64EEEEEELi64ENS_12float_e4m3_tEfNS_4arch4Sm90ELb0ELb1ELb0ELb1ELb1ELb0ELb0ELb1ELb1ELb1ELb0ELb0EEENS1_21CollectiveEpilogueFwdINS6_IJSA_SC_SB_EEES9_NS_10bfloat16_tESG_Li384ELb1ELb1ELb0ELb1EEENS1_36VarlenDynamicPersistentTileSchedulerILi192ELi160ELi384ELi128ELb0ELb1ELb1ELb1ELb0ELb1EEEEEEEEEvNT_6ParamsE)
	.align		4
        /*014c*/ 	.word	index@(__assertfail)
	.align		4
        /*0150*/ 	.word	index@(_ZN7cutlass13device_kernelIN5flash11enable_sm90INS1_16FlashAttnFwdSm90INS1_25CollectiveMainloopFwdSm90ILi2EN4cute5tupleIJNS5_1CILi1EEES8_S8_EEENS6_IJNS7_ILi192EEENS7_ILi160EEENS7_ILi64EEEEEELi64ENS_12float_e4m3_tEfNS_4arch4Sm90ELb0ELb1ELb0ELb1ELb1ELb1ELb0ELb1ELb1ELb1ELb0ELb0EEENS1_21CollectiveEpilogueFwdINS6_IJSA_SC_SB_EEES9_NS_10bfloat16_tESG_Li384ELb1ELb1ELb0ELb1EEENS1_36VarlenDynamicPersistentTileSchedulerILi192ELi160ELi384ELi128ELb0ELb1ELb1ELb1ELb0ELb1EEEEEEEEEvNT_6ParamsE)
	.align		4
        /*0154*/ 	.word	index@(__assertfail)
	.align		4
        /*0158*/ 	.word	index@(_ZN7cutlass13device_kernelIN5flash11enable_sm90INS1_16FlashAttnFwdSm90INS1_25CollectiveMainloopFwdSm90ILi2EN4cute5tupleIJNS5_1CILi1EEES8_S8_EEENS6_IJNS7_ILi192EEENS7_ILi160EEENS7_ILi64EEEEEELi64ENS_12float_e4m3_tEfNS_4arch4Sm90ELb1ELb0ELb0ELb0ELb1ELb0ELb0ELb1ELb1ELb1ELb0ELb0EEENS1_21CollectiveEpilogueFwdINS6_IJSA_SC_SB_EEES9_NS_10bfloat16_tESG_Li384ELb0ELb1ELb0ELb1EEENS1_30DynamicPersistentTileSchedulerILi384ELi128ELb0ELb1ELb1EEEEEEEEEvNT_6ParamsE)
	.align		4
        /*015c*/ 	.word	index@(__assertfail)
	.align		4
        /*0160*/ 	.word	index@(_ZN7cutlass13device_kernelIN5flash11enable_sm90INS1_16FlashAttnFwdSm90INS1_25CollectiveMainloopFwdSm90ILi2EN4cute5tupleIJNS5_1CILi1EEES8_S8_EEENS6_IJNS7_ILi192EEENS7_ILi160EEENS7_ILi64EEEEEELi64ENS_12float_e4m3_tEfNS_4arch4Sm90ELb1ELb0ELb0ELb1ELb1ELb0ELb0ELb1ELb1ELb1ELb0ELb0EEENS1_21CollectiveEpilogueFwdINS6_IJSA_SC_SB_EEES9_NS_10bfloat16_tESG_Li384ELb1ELb1ELb0ELb1EEENS1_36VarlenDynamicPersistentTileSchedulerILi192ELi160ELi384ELi128ELb0ELb1ELb1ELb1ELb1ELb1EEEEEEEEEvNT_6ParamsE)
	.align		4
        /*0164*/ 	.word	index@(__assertfail)
	.align		4
        /*0168*/ 	.word	index@(_ZN7cutlass13device_kernelIN5flash11enable_sm90INS1_16FlashAttnFwdSm90INS1_25CollectiveMainloopFwdSm90ILi2EN4cute5tupleIJNS5_1CILi1EEES8_S8_EEENS6_IJNS7_ILi192EEENS7_ILi160EEENS7_ILi64EEEEEELi64ENS_12float_e4m3_tEfNS_4arch4Sm90ELb1ELb0ELb0ELb1ELb1ELb1ELb0ELb1ELb1ELb1ELb0ELb0EEENS1_21CollectiveEpilogueFwdINS6_IJSA_SC_SB_EEES9_NS_10bfloat16_tESG_Li384ELb1ELb1ELb0ELb1EEENS1_36VarlenDynamicPersistentTileSchedulerILi192ELi160ELi384ELi128ELb0ELb1ELb1ELb1ELb1ELb1EEEEEEEEEvNT_6ParamsE)
	.align		4
        /*016c*/ 	.word	index@(__assertfail)
	.align		4
        /*0170*/ 	.word	0x00000000
	.align		4
        /*0174*/ 	.word	0xfffffffe
	.align		4
        /*0178*/ 	.word	0x00000000
	.align		4
        /*017c*/ 	.word	0xfffffffd
	.align		4
        /*0180*/ 	.word	0x00000000
	.align		4
        /*0184*/ 	.word	0xfffffffc


//--------------------- .nv.constant4             --------------------------
	.section	.nv.constant4,"a",@progbits
	.align	8
	.align		8
.nv.constant4:
        /*0000*/ 	.dword	__assertfail
	.align		8
        /*0008*/ 	.dword	__unnamed_1
	.align		8
        /*0010*/ 	.dword	__unnamed_2
	.align		8
        /*0018*/ 	.dword	__unnamed_3
	.align		8
        /*0020*/ 	.dword	__unnamed_4
	.align		8
        /*0028*/ 	.dword	__unnamed_5
	.align		8
        /*0030*/ 	.dword	__unnamed_6
	.align		8
        /*0038*/ 	.dword	_ZZN5flash28permute_output_fp8_VcolmajorIN4cute6TensorINS1_11ArrayEngineIN7cutlass10bfloat16_tELm32EEENS1_6LayoutINS1_5tupleIJNS8_IJNS1_1CILi2EEESA_NS9_ILi8EEEEEENS9_ILi1EEESD_EEENS8_IJNS8_IJSD_SA_NS9_ILi4EEEEEENS9_ILi0EEESH_EEEEEEEEEvRT_E9upper_map
	.align		8
        /*0040*/ 	.dword	__unnamed_7
	.align		8
        /*0048*/ 	.dword	__unnamed_8
	.align		8
        /*0050*/ 	.dword	__unnamed_9
	.align		8
        /*0058*/ 	.dword	__unnamed_10
	.align		8
        /*0060*/ 	.dword	__unnamed_11
	.align		8
        /*0068*/ 	.dword	__unnamed_12
	.align		8
        /*0070*/ 	.dword	_ZZN5flash28permute_output_fp8_VcolmajorIN4cute6TensorINS1_11ArrayEngineIN7cutlass10bfloat16_tELm48EEENS1_6LayoutINS1_5tupleIJNS8_IJNS1_1CILi2EEESA_NS9_ILi12EEEEEENS9_ILi1EEESD_EEENS8_IJNS8_IJSD_SA_NS9_ILi4EEEEEENS9_ILi0EEESH_EEEEEEEEEvRT_E9upper_map
	.align		8
        /*0078*/ 	.dword	__unnamed_13
	.align		8
        /*0080*/ 	.dword	__unnamed_14
	.align		8
        /*0088*/ 	.dword	__unnamed_15
	.align		8
        /*0090*/ 	.dword	__unnamed_16
	.align		8
        /*0098*/ 	.dword	__unnamed_17
	.align		8
        /*00a0*/ 	.dword	__unnamed_18
	.align		8
        /*00a8*/ 	.dword	_ZZN5flash28permute_output_fp8_VcolmajorIN4cute6TensorINS1_11ArrayEngineIN7cutlass10bfloat16_tELm64EEENS1_6LayoutINS1_5tupleIJNS8_IJNS1_1CILi2EEESA_NS9_ILi16EEEEEENS9_ILi1EEESD_EEENS8_IJNS8_IJSD_SA_NS9_ILi4EEEEEENS9_ILi0EEESH_EEEEEEEEEvRT_E9upper_map
	.align		8
        /*00b0*/ 	.dword	__unnamed_19
	.align		8
        /*00b8*/ 	.dword	__unnamed_20
	.align		8
        /*00c0*/ 	.dword	__unnamed_21
	.align		8
        /*00c8*/ 	.dword	__unnamed_22
	.align		8
        /*00d0*/ 	.dword	__unnamed_23
	.align		8
        /*00d8*/ 	.dword	_ZZN5flash28permute_output_fp8_VcolmajorIN4cute6TensorINS1_11ArrayEngineIN7cutlass10bfloat16_tELm96EEENS1_6LayoutINS1_5tupleIJNS8_IJNS1_1CILi2EEESA_NS9_ILi24EEEEEENS9_ILi1EEESD_EEENS8_IJNS8_IJSD_SA_NS9_ILi4EEEEEENS9_ILi0EEESH_EEEEEEEEEvRT_E9upper_map
	.align		8
        /*00e0*/ 	.dword	__unnamed_24
	.align		8
        /*00e8*/ 	.dword	__unnamed_25
	.align		8
        /*00f0*/ 	.dword	__unnamed_26
	.align		8
        /*00f8*/ 	.dword	__unnamed_27
	.align		8
        /*0100*/ 	.dword	__unnamed_28
	.align		8
        /*0108*/ 	.dword	__unnamed_29
	.align		8
        /*0110*/ 	.dword	__unnamed_30
	.align		8
        /*0118*/ 	.dword	__unnamed_31
	.align		8
        /*0120*/ 	.dword	__unnamed_32
	.align		8
        /*0128*/ 	.dword	_ZZN5flash28permute_output_fp8_VcolmajorIN4cute6TensorINS1_11ArrayEngineIN7cutlass10bfloat16_tELm128EEENS1_6LayoutINS1_5tupleIJNS8_IJNS1_1CILi2EEESA_NS9_ILi32EEEEEENS9_ILi1EEESD_EEENS8_IJNS8_IJSD_SA_NS9_ILi4EEEEEENS9_ILi0EEESH_EEEEEEEEEvRT_E9upper_map
	.align		8
        /*0130*/ 	.dword	__unnamed_33
	.align		8
        /*0138*/ 	.dword	__unnamed_34
	.align		8
        /*0140*/ 	.dword	__unnamed_35
	.align		8
        /*0148*/ 	.dword	__unnamed_36
	.align		8
        /*0150*/ 	.dword	__unnamed_37
	.align		8
        /*0158*/ 	.dword	_ZN72_INTERNAL_39bee7f1_36_flash_fwd_hdimall_e4m3_paged_sm90_cu_c784774a_37294cuda3std3__45__cpo5beginE
	.align		8
        /*0160*/ 	.dword	_ZN72_INTERNAL_39bee7f1_36_flash_fwd_hdimall_e4m3_paged_sm90_cu_c784774a_37294cuda3std3__45__cpo3endE
	.align		8
        /*0168*/ 	.dword	_ZN72_INTERNAL_39bee7f1_36_flash_fwd_hdimall_e4m3_paged_sm90_cu_c784774a_37294cuda3std3__45__cpo6cbeginE
	.align		8
        /*0170*/ 	.dword	_ZN72_INTERNAL_39bee7f1_36_flash_fwd_hdimall_e4m3_paged_sm90_cu_c784774a_37294cuda3std3__45__cpo4cendE
	.align		8
        /*0178*/ 	.dword	_ZN72_INTERNAL_39bee7f1_36_flash_fwd_hdimall_e4m3_paged_sm90_cu_c784774a_37294cuda3std3__474_GLOBAL__N__39bee7f1_36_flash_fwd_hdimall_e4m3_paged_sm90_cu_c784774a_37296ignoreE
	.align		8
        /*0180*/ 	.dword	_ZN72_INTERNAL_39bee7f1_36_flash_fwd_hdimall_e4m3_paged_sm90_cu_c784774a_37294cuda3std3__419piecewise_constructE
	.align		8
        /*0188*/ 	.dword	_ZN72_INTERNAL_39bee7f1_36_flash_fwd_hdimall_e4m3_paged_sm90_cu_c784774a_37294cuda3std3__48in_placeE
	.align		8
        /*0190*/ 	.dword	_ZN72_INTERNAL_39bee7f1_36_flash_fwd_hdimall_e4m3_paged_sm90_cu_c784774a_37294cuda3std6ranges3__45__cpo4swapE
	.align		8
        /*0198*/ 	.dword	_ZN72_INTERNAL_39bee7f1_36_flash_fwd_hdimall_e4m3_paged_sm90_cu_c784774a_37294cuda3std6ranges3__45__cpo9iter_moveE
	.align		8
        /*01a0*/ 	.dword	_ZN72_INTERNAL_39bee7f1_36_flash_fwd_hdimall_e4m3_paged_sm90_cu_c784774a_37294cute7productE
	.align		8
        /*01a8*/ 	.dword	_ZN72_INTERNAL_39bee7f1_36_flash_fwd_hdimall_e4m3_paged_sm90_cu_c784774a_37294cute1_E
	.align		8
        /*01b0*/ 	.dword	$str$23
	.align		8
        /*01b8*/ 	.dword	$str$24


//--------------------- .text._ZN7cutlass13device_kernelIN5flash11enable_sm90INS1_16FlashAttnFwdSm90INS1_25CollectiveMainloopFwdSm90ILi2EN4cute5tupleIJNS5_1CILi1EEES8_S8_EEENS6_IJNS7_ILi128EEESA_NS7_ILi256EEEEEELi256ENS_12float_e4m3_tEfNS_4arch4Sm90ELb0ELb0ELb0ELb0ELb1ELb0ELb0ELb1ELb0ELb1ELb0ELb0EEENS1_21CollectiveEpilogueFwdINS6_IJSA_SB_SA_EEES9_NS_10bfloat16_tESF_Li256ELb0ELb1ELb0ELb1EEENS1_29StaticPersistentTileSchedulerILb0EEEEEEEEEvNT_6ParamsE --------------------------
	.section	.text._ZN7cutlass13device_kernelIN5flash11enable_sm90INS1_16FlashAttnFwdSm90INS1_25CollectiveMainloopFwdSm90ILi2EN4cute5tupleIJNS5_1CILi1EEES8_S8_EEENS6_IJNS7_ILi128EEESA_NS7_ILi256EEEEEELi256ENS_12float_e4m3_tEfNS_4arch4Sm90ELb0ELb0ELb0ELb0ELb1ELb0ELb0ELb1ELb0ELb1ELb0ELb0EEENS1_21CollectiveEpilogueFwdINS6_IJSA_SB_SA_EEES9_NS_10bfloat16_tESF_Li256ELb0ELb1ELb0ELb1EEENS1_29StaticPersistentTileSchedulerILb0EEEEEEEEEvNT_6ParamsE,"ax",@progbits
	.align	128
.text._ZN7cutlass13device_kernelIN5flash11enable_sm90INS1_16FlashAttnFwdSm90INS1_25CollectiveMainloopFwdSm90ILi2EN4cute5tupleIJNS5_1CILi1EEES8_S8_EEENS6_IJNS7_ILi128EEESA_NS7_ILi256EEEEEELi256ENS_12float_e4m3_tEfNS_4arch4Sm90ELb0ELb0ELb0ELb0ELb1ELb0ELb0ELb1ELb0ELb1ELb0ELb0EEENS1_21CollectiveEpilogueFwdINS6_IJSA_SB_SA_EEES9_NS_10bfloat16_tESF_Li256ELb0ELb1ELb0ELb1EEENS1_29StaticPersistentTileSchedulerILb0EEEEEEEEEvNT_6ParamsE:
        .type           _ZN7cutlass13device_kernelIN5flash11enable_sm90INS1_16FlashAttnFwdSm90INS1_25CollectiveMainloopFwdSm90ILi2EN4cute5tupleIJNS5_1CILi1EEES8_S8_EEENS6_IJNS7_ILi128EEESA_NS7_ILi256EEEEEELi256ENS_12float_e4m3_tEfNS_4arch4Sm90ELb0ELb0ELb0ELb0ELb1ELb0ELb0ELb1ELb0ELb1ELb0ELb0EEENS1_21CollectiveEpilogueFwdINS6_IJSA_SB_SA_EEES9_NS_10bfloat16_tESF_Li256ELb0ELb1ELb0ELb1EEENS1_29StaticPersistentTileSchedulerILb0EEEEEEEEEvNT_6ParamsE,@function
        .size           _ZN7cutlass13device_kernelIN5flash11enable_sm90INS1_16FlashAttnFwdSm90INS1_25CollectiveMainloopFwdSm90ILi2EN4cute5tupleIJNS5_1CILi1EEES8_S8_EEENS6_IJNS7_ILi128EEESA_NS7_ILi256EEEEEELi256ENS_12float_e4m3_tEfNS_4arch4Sm90ELb0ELb0ELb0ELb0ELb1ELb0ELb0ELb1ELb0ELb1ELb0ELb0EEENS1_21CollectiveEpilogueFwdINS6_IJSA_SB_SA_EEES9_NS_10bfloat16_tESF_Li256ELb0ELb1ELb0ELb1EEENS1_29StaticPersistentTileSchedulerILb0EEEEEEEEEvNT_6ParamsE,(.L_x_15825 - _ZN7cutlass13device_kernelIN5flash11enable_sm90INS1_16FlashAttnFwdSm90INS1_25CollectiveMainloopFwdSm90ILi2EN4cute5tupleIJNS5_1CILi1EEES8_S8_EEENS6_IJNS7_ILi128EEESA_NS7_ILi256EEEEEELi256ENS_12float_e4m3_tEfNS_4arch4Sm90ELb0ELb0ELb0ELb0ELb1ELb0ELb0ELb1ELb0ELb1ELb0ELb0EEENS1_21CollectiveEpilogueFwdINS6_IJSA_SB_SA_EEES9_NS_10bfloat16_tESF_Li256ELb0ELb1ELb0ELb1EEENS1_29StaticPersistentTileSchedulerILb0EEEEEEEEEvNT_6ParamsE)
        .other          _ZN7cutlass13device_kernelIN5flash11enable_sm90INS1_16FlashAttnFwdSm90INS1_25CollectiveMainloopFwdSm90ILi2EN4cute5tupleIJNS5_1CILi1EEES8_S8_EEENS6_IJNS7_ILi128EEESA_NS7_ILi256EEEEEELi256ENS_12float_e4m3_tEfNS_4arch4Sm90ELb0ELb0ELb0ELb0ELb1ELb0ELb0ELb1ELb0ELb1ELb0ELb0EEENS1_21CollectiveEpilogueFwdINS6_IJSA_SB_SA_EEES9_NS_10bfloat16_tESF_Li256ELb0ELb1ELb0ELb1EEENS1_29StaticPersistentTileSchedulerILb0EEEEEEEEEvNT_6ParamsE,@"STO_CUDA_ENTRY STV_DEFAULT"
_ZN7cutlass13device_kernelIN5flash11enable_sm90INS1_16FlashAttnFwdSm90INS1_25CollectiveMainloopFwdSm90ILi2EN4cute5tupleIJNS5_1CILi1EEES8_S8_EEENS6_IJNS7_ILi128EEESA_NS7_ILi256EEEEEELi256ENS_12float_e4m3_tEfNS_4arch4Sm90ELb0ELb0ELb0ELb0ELb1ELb0ELb0ELb1ELb0ELb1ELb0ELb0EEENS1_21CollectiveEpilogueFwdINS6_IJSA_SB_SA_EEES9_NS_10bfloat16_tESF_Li256ELb0ELb1ELb0ELb1EEENS1_29StaticPersistentTileSchedulerILb0EEEEEEEEEvNT_6ParamsE:
[----:B------:R-:W0:Y:S02]  /*0000*/  LDC R1, c[0x0][0x28] ;  /* 0x00000a00ff017b82 */ /* 0x000e240000000800 */
[----:B0-----:R-:W-:Y:S01]  /*0010*/  VIADD R1, R1, 0xfffffff0 ;  /* 0xfffffff001017836 */ /* 0x001fe20000000000 */
[----:B------:R-:W0:Y:S01]  /*0020*/  S2R R3, SR_TID.X ;  /* 0x0000000000037919 */ /* 0x000e220000002100 */
[----:B------:R-:W-:Y:S01]  /*0030*/  ELECT P0, URZ, PT ;  /* 0x00000000003f782f */ /* 0x000fe20003800000 */
[----:B------:R-:W-:Y:S01]  /*0040*/  UMOV UR4, 0x80 ;  /* 0x0000008000047882 */ /* 0x000fe20000000000 */
[----:B------:R-:W-:Y:S01]  /*0050*/  UMOV UR7, 0x100 ;  /* 0x0000010000077882 */ /* 0x000fe20000000000 */
[--C-:B0-----:R-:W-:Y:S02]  /*0060*/  SHF.R.U32.HI R0, RZ, 0x5, R3.reuse ;  /* 0x00000005ff007819 */ /* 0x101fe40000011603 */
[----:B------:R-:W-:-:S03]  /*0070*/  SHF.R.U32.HI R3, RZ, 0x7, R3 ;  /* 0x00000007ff037819 */ /* 0x000fc60000011603 */
[----:B------:R-:W0:Y:S04]  /*0080*/  SHFL.IDX PT, R2, R0, RZ, 0x1f ;  /* 0x00001fff00027589 */ /* 0x000e2800000e0000 */
[----:B------:R-:W1:Y:S01]  /*0090*/  SHFL.IDX PT, R3, R3, RZ, 0x1f ;  /* 0x00001fff03037589 */ /* 0x000e6200000e0000 */
[C---:B0-----:R-:W-:Y:S02]  /*00a0*/  ISETP.NE.OR P0, PT, R2.reuse, RZ, !P0 ;  /* 0x000000ff0200720c */ /* 0x041fe40004705670 */
[----:B------:R-:W-:-:S11]  /*00b0*/  ISETP.NE.AND P1, PT, R2, RZ, PT ;  /* 0x000000ff0200720c */ /* 0x000fd60003f25270 */
[----:B------:R-:W-:Y:S01]  /*00c0*/  VOTEU.ALL UP0, P0 ;  /* 0x00000000003f7886 */ /* 0x000fe20000000000 */
[----:B------:R-:W-:-:S04]  /*00d0*/  VOTEU.ALL UP1, P0 ;  /* 0x00000000003f7886 */ /* 0x000fc80000020000 */
[----:B------:R-:W0:Y:S01]  /*00e0*/  @!UP0 S2UR UR8, SR_CgaCtaId ;  /* 0x00000000000889c3 */ /* 0x000e220000008800 */
[----:B------:R-:W-:Y:S01]  /*00f0*/  @!UP0 UMOV UR6, 0x400 ;  /* 0x0000040000068882 */ /* 0x000fe20000000000 */
[----:B------:R-:W-:-:S04]  /*0100*/  @!UP0 UIADD3 UR4, -UR4, 0x100000, URZ ;  /* 0x0010000004048890 */ /* 0x000fc8000fffe13f */
[----:B------:R-:W-:Y:S02]  /*0110*/  @!UP0 USHF.L.U32 UR5, UR4, 0xb, URZ ;  /* 0x0000000b04058899 */ /* 0x000fe4000800063f */
[----:B------:R-:W-:Y:S02]  /*0120*/  @!UP0 USHF.L.U32 UR4, UR4, 0x1, URZ ;  /* 0x0000000104048899 */ /* 0x000fe4000800063f */
[----:B0-----:R-:W-:Y:S02]  /*0130*/  @!UP0 ULEA UR8, UR8, UR6, 0x18 ;  /* 0x0000000608088291 */ /* 0x001fe4000f8ec03f */
[----:B------:R-:W-:-:S04]  /*0140*/  @!UP0 UIADD3 UR6, -UR7, 0x100000, URZ ;  /* 0x0010000007068890 */ /* 0x000fc8000fffe13f */
[----:B------:R-:W-:Y:S02]  /*0150*/  @!UP0 USHF.L.U32 UR7, UR6, 0xb, URZ ;  /* 0x0000000b06078899 */ /* 0x000fe4000800063f */
[----:B------:R-:W-:Y:S01]  /*0160*/  @!UP0 USHF.L.U32 UR6, UR6, 0x1, URZ ;  /* 0x0000000106068899 */ /* 0x000fe2000800063f */
[----:B------:R-:W-:-:S05]  /*0170*/  VOTEU.ALL UP0, P0 ;  /* 0x00000000003f7886 */ /* 0x000fca0000000000 */
[----:B------:R0:W2:Y:S06]  /*0180*/  @!UP0 SYNCS.EXCH.64 URZ, [UR8+0x38800], UR4 ;  /* 0x03880004083f85b2 */ /* 0x0000ac0008000100 */
[----:B------:R0:W3:Y:S02]  /*0190*/  @!UP1 SYNCS.EXCH.64 URZ, [UR8+0x38820], UR6 ;  /* 0x03882006083f95b2 */ /* 0x0000e40008000100 */
[----:B01----:R-:W-:Y:S05]  /*01a0*/  @P1 BRA `(.L_x_0) ;  /* 0x0000000000481947 */ /* 0x003fea0003800000 */
[----:B------:R-:W0:Y:S01]  /*01b0*/  S2UR UR5, SR_CgaCtaId ;  /* 0x00000000000579c3 */ /* 0x000e220000008800 */
[----:B------:R-:W-:Y:S01]  /*01c0*/  UMOV UR4, 0x400 ;  /* 0x0000040000047882 */ /* 0x000fe20000000000 */
[----:B------:R-:W-:Y:S01]  /*01d0*/  UMOV UR6, 0x80 ;  /* 0x0000008000067882 */ /* 0x000fe20000000000 */
[----:B------:R-:W-:Y:S01]  /*01e0*/  UMOV UR7, 0x100 ;  /* 0x0000010000077882 */ /* 0x000fe20000000000 */
[----:B------:R-:W-:Y:S01]  /*01f0*/  ELECT P0, URZ, PT ;  /* 0x00000000003f782f */ /* 0x000fe20003800000 */
[----:B0-----:R-:W-:Y:S02]  /*0200*/  ULEA UR8, UR5, UR4, 0x18 ;  /* 0x0000000405087291 */ /* 0x001fe4000f8ec03f */
[----:B------:R-:W-:-:S04]  /*0210*/  UIADD3 UR4, -UR6, 0x100000, URZ ;  /* 0x0010000006047890 */ /* 0x000fc8000fffe13f */
[----:B------:R-:W-:Y:S02]  /*0220*/  USHF.L.U32 UR5, UR4, 0xb, URZ ;  /* 0x0000000b04057899 */ /* 0x000fe4000800063f */
[----:B------:R-:W-:Y:S02]  /*0230*/  USHF.L.U32 UR4, UR4, 0x1, URZ ;  /* 0x0000000104047899 */ /* 0x000fe4000800063f */
[----:B------:R-:W-:-:S04]  /*0240*/  UIADD3 UR6, -UR7, 0x100000, URZ ;  /* 0x0010000007067890 */ /* 0x000fc8000fffe13f */
[----:B------:R-:W-:Y:S02]  /*0250*/  USHF.L.U32 UR7, UR6, 0xb, URZ ;  /* 0x0000000b06077899 */ /* 0x000fe4000800063f */
[----:B------:R-:W-:Y:S01]  /*0260*/  USHF.L.U32 UR6, UR6, 0x1, URZ ;  /* 0x0000000106067899 */ /* 0x000fe2000800063f */
[----:B------:R-:W0:Y:S03]  /*0270*/  FENCE.VIEW.ASYNC.S ;  /* 0x00000000000073c6 */ /* 0x000e260000000000 */
[----:B0-----:R0:W1:Y:S08]  /*0280*/  SYNCS.EXCH.64 URZ, [UR8+0x38830], UR4 ;  /* 0x03883004083f75b2 */ /* 0x0010700008000100 */
[----:B------:R0:W4:Y:S01]  /*0290*/  SYNCS.EXCH.64 URZ, [UR8+0x38840], UR6 ;  /* 0x03884006083f75b2 */ /* 0x0001220008000100 */
[----:B------:R0:W0:Y:S01]  /*02a0*/  SYNCS.EXCH.64 URZ, [UR8+0x38838], UR4 ;  /* 0x03883804083f75b2 */ /* 0x0000220008000100 */
[----:B------:R0:W0:Y:S01]  /*02b0*/  SYNCS.EXCH.64 URZ, [UR8+0x38848], UR6 ;  /* 0x03884806083f75b2 */ /* 0x0000220008000100 */
[----:B------:R-:W-:Y:S01]  /*02c0*/  NOP ;  /* 0x0000000000007918 */ /* 0x000fe20000000000 */
.L_x_0:
[----:B------:R-:W5:Y:S01]  /*02d0*/  SHFL.IDX PT, R2, R0, RZ, 0x1f ;  /* 0x00001fff00027589 */ /* 0x000f6200000e0000 */
[----:B------:R-:W-:Y:S01]  /*02e0*/  NOP ;  /* 0x0000000000007918 */ /* 0x000fe20000000000 */
[----:B-----5:R-:W-:-:S13]  /*02f0*/  ISETP.NE.AND P0, PT, R2, RZ, PT ;  /* 0x000000ff0200720c */ /* 0x020fda0003f05270 */
[----:B------:R-:W-:Y:S05]  /*0300*/  @P0 BRA `(.L_x_1) ;  /* 0x0000000000480947 */ /* 0x000fea0003800000 */
[----:B0-----:R-:W0:Y:S01]  /*0310*/  S2UR UR5, SR_CgaCtaId ;  /* 0x00000000000579c3 */ /* 0x001e220000008800 */
        /* <DEDUP_REMOVED lines=12> */
[----:B0-----:R0:W0:Y:S08]  /*03e0*/  SYNCS.EXCH.64 URZ, [UR8+0x38850], UR4 ;  /* 0x03885004083f75b2 */ /* 0x0010300008000100 */
[----:B------:R0:W0:Y:S01]  /*03f0*/  SYNCS.EXCH.64 URZ, [UR8+0x38860], UR6 ;  /* 0x03886006083f75b2 */ /* 0x0000220008000100 */
[----:B------:R0:W0:Y:S01]  /*0400*/  SYNCS.EXCH.64 URZ, [UR8+0x38858], UR4 ;  /* 0x03885804083f75b2 */ /* 0x0000220008000100 */
[----:B------:R0:W0:Y:S01]  /*0410*/  SYNCS.EXCH.64 URZ, [UR8+0x38868], UR6 ;  /* 0x03886806083f75b2 */ /* 0x0000220008000100 */
[----:B------:R-:W-:Y:S01]  /*0420*/  NOP ;  /* 0x0000000000007918 */ /* 0x000fe20000000000 */
.L_x_1:
[----:B------:R-:W5:Y:S01]  /*0430*/  SHFL.IDX PT, R2, R0, RZ, 0x1f ;  /* 0x00001fff00027589 */ /* 0x000f6200000e0000 */
[----:B------:R-:W-:Y:S01]  /*0440*/  NOP ;  /* 0x0000000000007918 */ /* 0x000fe20000000000 */
[----:B-----5:R-:W-:-:S13]  /*0450*/  ISETP.NE.AND P0, PT, R2, RZ, PT ;  /* 0x000000ff0200720c */ /* 0x020fda0003f05270 */
[----:B------:R-:W-:Y:S05]  /*0460*/  @P0 BRA `(.L_x_2) ;  /* 0x0000000000380947 */ /* 0x000fea0003800000 */
[----:B0-----:R-:W0:Y:S01]  /*0470*/  S2UR UR5, SR_CgaCtaId ;  /* 0x00000000000579c3 */ /* 0x001e220000008800 */
[----:B------:R-:W-:Y:S01]  /*0480*/  UMOV UR4, 0x400 ;  /* 0x0000040000047882 */ /* 0x000fe20000000000 */
[----:B------:R-:W-:Y:S01]  /*0490*/  UMOV UR7, 0x80 ;  /* 0x0000008000077882 */ /* 0x000fe20000000000 */
[----:B------:R-:W-:Y:S01]  /*04a0*/  ELECT P0, URZ, PT ;  /* 0x00000000003f782f */ /* 0x000fe20003800000 */
[----:B0-----:R-:W-:Y:S02]  /*04b0*/  ULEA UR6, UR5, UR4, 0x18 ;  /* 0x0000000405067291 */ /* 0x001fe4000f8ec03f */
[----:B------:R-:W-:-:S04]  /*04c0*/  UIADD3 UR4, -UR7, 0x100000, URZ ;  /* 0x0010000007047890 */ /* 0x000fc8000fffe13f */
[----:B------:R-:W-:Y:S02]  /*04d0*/  USHF.L.U32 UR5, UR4, 0xb, URZ ;  /* 0x0000000b04057899 */ /* 0x000fe4000800063f */
[----:B------:R-:W-:Y:S01]  /*04e0*/  USHF.L.U32 UR4, UR4, 0x1, URZ ;  /* 0x0000000104047899 */ /* 0x000fe2000800063f */
[----:B------:R-:W0:Y:S11]  /*04f0*/  FENCE.VIEW.ASYNC.S ;  /* 0x00000000000073c6 */ /* 0x000e360000000000 */
[----:B0-----:R0:W0:Y:S01]  /*0500*/  SYNCS.EXCH.64 URZ, [UR6+0x38870], UR4 ;  /* 0x03887004063f75b2 */ /* 0x0010220008000100 */
[----:B------:R0:W0:Y:S01]  /*0510*/  SYNCS.EXCH.64 URZ, [UR6+0x38880], UR4 ;  /* 0x03888004063f75b2 */ /* 0x0000220008000100 */
[----:B------:R0:W0:Y:S01]  /*0520*/  SYNCS.EXCH.64 URZ, [UR6+0x38878], UR4 ;  /* 0x03887804063f75b2 */ /* 0x0000220008000100 */
[----:B------:R0:W0:Y:S01]  /*0530*/  SYNCS.EXCH.64 URZ, [UR6+0x38888], UR4 ;  /* 0x03888804063f75b2 */ /* 0x0000220008000100 */
[----:B------:R-:W-:Y:S01]  /*0540*/  NOP ;  /* 0x0000000000007918 */ /* 0x000fe20000000000 */
.L_x_2:
        /* <DEDUP_REMOVED lines=22> */
.L_x_3:
[----:B------:R-:W5:Y:S01]  /*06b0*/  SHFL.IDX PT, R2, R0, RZ, 0x1f ;  /* 0x00001fff00027589 */ /* 0x000f6200000e0000 */
[----:B------:R-:W0:Y:S01]  /*06c0*/  S2UR UR45, SR_CgaCtaId ;  /* 0x00000000002d79c3 */ /* 0x000e220000008800 */
[----:B------:R-:W-:Y:S01]  /*06d0*/  R2UR UR9, R3 ;  /* 0x00000000030972ca */ /* 0x000fe200000e0000 */
[----:B------:R-:W-:Y:S01]  /*06e0*/  NOP ;  /* 0x0000000000007918 */ /* 0x000fe20000000000 */
[----:B-----5:R-:W-:-:S13]  /*06f0*/  ISETP.NE.AND P0, PT, R2, RZ, PT ;  /* 0x000000ff0200720c */ /* 0x020fda0003f05270 */
[----:B0-----:R-:W-:Y:S05]  /*0700*/  @P0 BRA `(.L_x_4) ;  /* 0x0000000000480947 */ /* 0x001fea0003800000 */
        /* <DEDUP_REMOVED lines=18> */
.L_x_4:
[----:B------:R-:W-:Y:S01]  /*0830*/  UISETP.NE.AND UP0, UPT, UR9, URZ, UPT ;  /* 0x0000003f0900728c */ /* 0x000fe2000bf05270 */
[----:B------:R-:W-:Y:S01]  /*0840*/  NOP ;  /* 0x0000000000007918 */ /* 0x000fe20000000000 */
[----:B------:R-:W-:Y:S01]  /*0850*/  UMOV UR37, 0x1 ;  /* 0x0000000100257882 */ /* 0x000fe20000000000 */
[----:B------:R-:W-:Y:S01]  /*0860*/  ULDC.64 UR50, c[0x0][0x208] ;  /* 0x0000820000327ab9 */ /* 0x000fe20000000a00 */
[----:B------:R-:W-:Y:S01]  /*0870*/  USEL UR37, UR37, 0x2, !UP0 ;  /* 0x0000000225257887 */ /* 0x000fe2000c000000 */
[----:B01234-:R-:W-:Y:S01]  /*0880*/  BAR.SYNC.DEFER_BLOCKING 0x0 ;  /* 0x0000000000007b1d */ /* 0x01ffe20000010000 */
[----:B------:R-:W-:-:S13]  /*0890*/  PLOP3.LUT P0, PT, PT, PT, UP0, 0x80, 0x0 ;  /* 0x000000000000781c */ /* 0x000fda0003f0f008 */
[----:B------:R-:W-:Y:S05]  /*08a0*/  @!P0 BRA `(.L_x_5) ;  /* 0x0000008400a48947 */ /* 0x000fea0003800000 */
.L_x_6:
[----:B------:R-:W-:-:S08]  /*08b0*/  NOP ;  /* 0x0000000000007918 */ /* 0x000fd00000000000 */
[----:B------:R-:W0:Y:S02]  /*08c0*/  USETMAXREG.TRY_ALLOC.CTAPOOL UP0, 0xe8 ;  /* 0x000000e8000079c8 */ /* 0x000e240008000600 */
[----:B0-----:R-:W-:-:S13]  /*08d0*/  PLOP3.LUT P0, PT, PT, PT, UP0, 0x80, 0x0 ;  /* 0x000000000000781c */ /* 0x001fda0003f0f008 */
[----:B------:R-:W-:Y:S05]  /*08e0*/  @!P0 BRA `(.L_x_6) ;  /* 0xfffffffc00f08947 */ /* 0x000fea000383ffff */
[----:B------:R-:W0:Y:S01]  /*08f0*/  S2R R0, SR_TID.X ;  /* 0x0000000000007919 */ /* 0x000e220000002100 */
[----:B------:R-:W1:Y:S08]  /*0900*/  S2UR UR41, SR_CTAID.X ;  /* 0x00000000002979c3 */ /* 0x000e700000002500 */
[----:B------:R-:W-:Y:S06]  /*0910*/  BAR.ARV 0x8, 0x180 ;  /* 0x0206000000007b1d */ /* 0x000fec0000002000 */
[----:B0-----:R-:W-:-:S04]  /*0920*/  SHF.R.U32.HI R0, RZ, 0x7, R0 ;  /* 0x00000007ff007819 */ /* 0x001fc80000011600 */
[----:B------:R-:W-:Y:S02]  /*0930*/  ISETP.NE.AND P0, PT, R0, 0x1, PT ;  /* 0x000000010000780c */ /* 0x000fe40003f05270 */
[----:B------:R-:W1:Y:S11]  /*0940*/  LDC R0, c[0x0][0xc34] ;  /* 0x00030d00ff007b82 */ /* 0x000e760000000800 */
[----:B------:R-:W-:Y:S06]  /*0950*/  @!P0 BAR.ARV 0x9, 0x100 ;  /* 0x0244000000008b1d */ /* 0x000fec0000002000 */
[----:B-1----:R-:W-:-:S13]  /*0960*/  ISETP.LE.AND P0, PT, R0, UR41, PT ;  /* 0x0000002900007c0c */ /* 0x002fda000bf03270 */
[----:B------:R-:W-:Y:S05]  /*0970*/  @P0 EXIT ;  /* 0x000000000000094d */ /* 0x000fea0003800000 */
[----:B------:R-:W0:Y:S01]  /*0980*/  S2R R2, SR_TID.X ;  /* 0x0000000000027919 */ /* 0x000e220000002100 */
[----:B------:R-:W-:Y:S01]  /*0990*/  ULOP3.LUT UR44, UR37, 0x1, URZ, 0xfc, !UPT ;  /* 0x00000001252c7892 */ /* 0x000fe2000f8efc3f */
[----:B------:R-:W-:Y:S01]  /*09a0*/  UMOV UR43, URZ ;  /* 0x0000003f002b7c82 */ /* 0x000fe20008000000 */
[----:B------:R-:W-:Y:S01]  /*09b0*/  UMOV UR42, URZ ;  /* 0x0000003f002a7c82 */ /* 0x000fe20008000000 */
[----:B------:R-:W-:Y:S01]  /*09c0*/  UMOV UR36, URZ ;  /* 0x0000003f00247c82 */ /* 0x000fe20008000000 */
[----:B0-----:R-:W-:-:S05]  /*09d0*/  VIADD R19, R2, 0xffffff80 ;  /* 0xffffff8002137836 */ /* 0x001fca0000000000 */
[----:B------:R-:W-:-:S04]  /*09e0*/  SHF.R.S32.HI R0, RZ, 0x1f, R19 ;  /* 0x0000001fff007819 */ /* 0x000fc80000011413 */
[CC--:B------:R-:W-:Y:S02]  /*09f0*/  LEA.HI R3, R0.reuse, R19.reuse, RZ, 0x7 ;  /* 0x0000001300037211 */ /* 0x0c0fe400078f38ff */
[CC--:B------:R-:W-:Y:S02]  /*0a00*/  LEA.HI R4, R0.reuse, R19.reuse, RZ, 0x5 ;  /* 0x0000001300047211 */ /* 0x0c0fe400078f28ff */
[----:B------:R-:W-:Y:S02]  /*0a10*/  LOP3.LUT R2, R3, 0xffffff80, RZ, 0xc0, !PT ;  /* 0xffffff8003027812 */ /* 0x000fe400078ec0ff */
[-C--:B------:R-:W-:Y:S01]  /*0a20*/  LEA.HI R22, R0, R19.reuse, RZ, 0x3 ;  /* 0x0000001300167211 */ /* 0x080fe200078f18ff */
[----:B------:R-:W-:Y:S01]  /*0a30*/  IMAD.SHL.U32 R6, R4, 0x20, RZ ;  /* 0x0000002004067824 */ /* 0x000fe200078e00ff */
[----:B------:R-:W-:Y:S01]  /*0a40*/  SHF.R.S32.HI R216, RZ, 0x7, R3 ;  /* 0x00000007ffd87819 */ /* 0x000fe20000011403 */
[----:B------:R-:W-:Y:S01]  /*0a50*/  IMAD.IADD R23, R19, 0x1, -R2 ;  /* 0x0000000113177824 */ /* 0x000fe200078e0a02 */
[----:B------:R-:W-:-:S02]  /*0a60*/  LEA.HI R2, R0, R19, RZ, 0x4 ;  /* 0x0000001300027211 */ /* 0x000fc400078f20ff */
[----:B------:R-:W-:Y:S02]  /*0a70*/  LOP3.LUT R7, R6, 0xfffffc00, RZ, 0xc0, !PT ;  /* 0xfffffc0006077812 */ /* 0x000fe400078ec0ff */
[----:B------:R-:W-:Y:S02]  /*0a80*/  SHF.R.S32.HI R8, RZ, 0x1f, R23 ;  /* 0x0000001fff087819 */ /* 0x000fe40000011417 */
[----:B------:R-:W-:Y:S02]  /*0a90*/  LOP3.LUT R4, R2, 0x3fffff0, RZ, 0xc0, !PT ;  /* 0x03fffff002047812 */ /* 0x000fe400078ec0ff */
[----:B------:R-:W-:Y:S02]  /*0aa0*/  LEA.HI R9, R8, R23, RZ, 0x2 ;  /* 0x0000001708097211 */ /* 0x000fe400078f10ff */
[----:B------:R-:W-:Y:S01]  /*0ab0*/  SHF.R.S32.HI R5, RZ, 0x4, R2 ;  /* 0x00000004ff057819 */ /* 0x000fe20000011402 */
[----:B------:R-:W-:Y:S01]  /*0ac0*/  IMAD.IADD R4, R19, 0x1, -R4 ;  /* 0x0000000113047824 */ /* 0x000fe200078e0a04 */
[----:B------:R-:W-:-:S02]  /*0ad0*/  LEA.HI R6, R0, R19, RZ, 0x2 ;  /* 0x0000001300067211 */ /* 0x000fc400078f10ff */
[----:B------:R-:W-:Y:S01]  /*0ae0*/  SHF.R.S32.HI R10, RZ, 0x2, R9 ;  /* 0x00000002ff0a7819 */ /* 0x000fe20000011409 */
[----:B------:R-:W-:Y:S01]  /*0af0*/  IMAD R7, R4, 0x40, R7 ;  /* 0x0000004004077824 */ /* 0x000fe200078e0207 */
[----:B------:R-:W-:Y:S02]  /*0b00*/  SHF.R.S32.HI R11, RZ, 0x1f, R9 ;  /* 0x0000001fff0b7819 */ /* 0x000fe40000011409 */
[----:B------:R-:W-:Y:S02]  /*0b10*/  LEA.HI R2, R2, R5, RZ, 0x1 ;  /* 0x0000000502027211 */ /* 0x000fe400078f08ff */
[----:B------:R-:W-:Y:S02]  /*0b20*/  LOP3.LUT R6, R6, 0xfffffffc, RZ, 0xc0, !PT ;  /* 0xfffffffc06067812 */ /* 0x000fe400078ec0ff */
[----:B------:R-:W-:Y:S02]  /*0b30*/  LEA.HI R11, R11, R10, RZ, 0x3 ;  /* 0x0000000a0b0b7211 */ /* 0x000fe400078f18ff */
[----:B------:R-:W-:Y:S01]  /*0b40*/  LOP3.LUT R2, R2, 0x1ffffffe, RZ, 0xc0, !PT ;  /* 0x1ffffffe02027812 */ /* 0x000fe200078ec0ff */
[----:B------:R-:W-:Y:S01]  /*0b50*/  IMAD.IADD R6, R19, 0x1, -R6 ;  /* 0x0000000113067824 */ /* 0x000fe200078e0a06 */
[----:B------:R-:W-:-:S02]  /*0b60*/  LOP3.LUT R4, R22, 0xfffffff8, RZ, 0xc0, !PT ;  /* 0xfffffff816047812 */ /* 0x000fc400078ec0ff */
[----:B------:R-:W-:Y:S01]  /*0b70*/  LOP3.LUT R11, R11, 0xfffffff8, RZ, 0xc0, !PT ;  /* 0xfffffff80b0b7812 */ /* 0x000fe200078ec0ff */
[----:B------:R-:W-:Y:S01]  /*0b80*/  IMAD.IADD R2, R5, 0x1, -R2 ;  /* 0x0000000105027824 */ /* 0x000fe200078e0a02 */
[----:B------:R-:W-:Y:S01]  /*0b90*/  LEA.HI R8, R8, R23, RZ, 0x5 ;  /* 0x0000001708087211 */ /* 0x000fe200078f28ff */
[----:B------:R-:W-:Y:S01]  /*0ba0*/  IMAD.IADD R19, R19, 0x1, -R4 ;  /* 0x0000000113137824 */ /* 0x000fe200078e0a04 */
[----:B------:R-:W-:Y:S01]  /*0bb0*/  LEA.HI R3, R3, R216, RZ, 0x1 ;  /* 0x000000d803037211 */ /* 0x000fe200078f08ff */
[----:B------:R-:W-:Y:S01]  /*0bc0*/  IMAD.IADD R11, R10, 0x1, -R11 ;  /* 0x000000010a0b7824 */ /* 0x000fe200078e0a0b */
[----:B------:R-:W-:Y:S01]  /*0bd0*/  SHF.R.S32.HI R8, RZ, 0x5, R8 ;  /* 0x00000005ff087819 */ /* 0x000fe20000011408 */
[----:B------:R-:W-:Y:S01]  /*0be0*/  IMAD R220, R2, 0x8, R7 ;  /* 0x0000000802dc7824 */ /* 0x000fe200078e0207 */
[----:B------:R-:W-:Y:S01]  /*0bf0*/  LEA.HI R0, R6, R6, RZ, 0x1 ;  /* 0x0000000606007211 */ /* 0x000fe200078f08ff */
[----:B------:R-:W-:Y:S01]  /*0c00*/  IMAD.SHL.U32 R2, R19, 0x8, RZ ;  /* 0x0000000813027824 */ /* 0x000fe200078e00ff */
[----:B------:R-:W-:Y:S01]  /*0c10*/  LOP3.LUT R3, R3, 0x3fffffe, RZ, 0xc0, !PT ;  /* 0x03fffffe03037812 */ /* 0x000fe200078ec0ff */
[----:B------:R-:W-:Y:S01]  /*0c20*/  IMAD R8, R8, 0x10, R11 ;  /* 0x0000001008087824 */ /* 0x000fe200078e020b */
[----:B------:R-:W-:Y:S01]  /*0c30*/  LOP3.LUT R5, R0, 0x1ffffffe, RZ, 0xc0, !PT ;  /* 0x1ffffffe00057812 */ /* 0x000fe200078ec0ff */
[----:B------:R-:W-:Y:S01]  /*0c40*/  VIADD R18, R2, 0x40 ;  /* 0x0000004002127836 */ /* 0x000fe20000000000 */
[----:B------:R-:W-:Y:S01]  /*0c50*/  LOP3.LUT R218, R9, 0x7ffffffc, RZ, 0xc0, !PT ;  /* 0x7ffffffc09da7812 */ /* 0x000fe200078ec0ff */
[----:B------:R-:W-:Y:S01]  /*0c60*/  IMAD.IADD R3, R216, 0x1, -R3 ;  /* 0x00000001d8037824 */ /* 0x000fe200078e0a03 */
[----:B------:R-:W-:Y:S01]  /*0c70*/  SHF.R.S32.HI R22, RZ, 0x3, R22 ;  /* 0x00000003ff167819 */ /* 0x000fe20000011416 */
[C---:B------:R-:W-:Y:S01]  /*0c80*/  VIADD R17, R2.reuse, 0x80 ;  /* 0x0000008002117836 */ /* 0x040fe20000000000 */
[----:B------:R-:W-:Y:S01]  /*0c90*/  SHF.R.S32.HI R223, RZ, 0x1f, R18 ;  /* 0x0000001fffdf7819 */ /* 0x000fe20000011412 */
[----:B------:R-:W-:-:S02]  /*0ca0*/  VIADD R16, R2, 0xc0 ;  /* 0x000000c002107836 */ /* 0x000fc40000000000 */
[----:B------:R-:W-:Y:S01]  /*0cb0*/  IMAD.IADD R6, R6, 0x1, -R5 ;  /* 0x0000000106067824 */ /* 0x000fe200078e0a05 */
[----:B------:R-:W-:Y:S01]  /*0cc0*/  SHF.R.S32.HI R222, RZ, 0x1f, R17 ;  /* 0x0000001fffde7819 */ /* 0x000fe20000011411 */
[----:B------:R-:W-:Y:S01]  /*0cd0*/  IMAD R217, R3, 0x40, R8 ;  /* 0x0000004003d97824 */ /* 0x000fe200078e0208 */
[----:B------:R-:W-:Y:S01]  /*0ce0*/  SHF.R.S32.HI R221, RZ, 0x1f, R16 ;  /* 0x0000001fffdd7819 */ /* 0x000fe20000011410 */
[----:B------:R-:W-:Y:S02]  /*0cf0*/  IMAD.IADD R218, R23, 0x1, -R218 ;  /* 0x0000000117da7824 */ /* 0x000fe400078e0ada */
[----:B------:R-:W-:-:S07]  /*0d00*/  IMAD R219, R6, 0x8, R217 ;  /* 0x0000000806db7824 */ /* 0x000fce00078e02d9 */
.L_x_39:
[----:B------:R-:W-:Y:S01]  /*0d10*/  ULDC UR4, c[0x0][0xc38] ;  /* 0x00030e0000047ab9 */ /* 0x000fe20000000800 */
[----:B------:R-:W-:Y:S01]  /*0d20*/  ULDC UR15, c[0x0][0xc44] ;  /* 0x00031100000f7ab9 */ /* 0x000fe20000000800 */
[----:B------:R-:W-:Y:S01]  /*0d30*/  UISETP.NE.AND UP3, UPT, UR4, 0x1, UPT ;  /* 0x000000010400788c */ /* 0x000fe2000bf65270 */
[----:B0--3--:R-:W-:Y:S01]  /*0d40*/  IMAD.MOV.U32 R3, RZ, RZ, 0x3f800000 ;  /* 0x3f800000ff037424 */ /* 0x009fe200078e00ff */
[----:B------:R-:W-:Y:S01]  /*0d50*/  UISETP.NE.AND UP2, UPT, UR15, 0x1, UPT ;  /* 0x000000010f00788c */ /* 0x000fe2000bf45270 */
[----:B------:R-:W-:Y:S01]  /*0d60*/  IMAD.MOV.U32 R0, RZ, RZ, 0x3f800000 ;  /* 0x3f800000ff007424 */ /* 0x000fe200078e00ff */
[----:B------:R-:W-:Y:S01]  /*0d70*/  ULDC.64 UR6, c[0x0][0x990] ;  /* 0x0002640000067ab9 */ /* 0x000fe20000000a00 */
[----:B------:R-:W-:Y:S01]  /*0d80*/  ULDC.64 UR4, c[0x0][0x998] ;  /* 0x0002660000047ab9 */ /* 0x000fe20000000a00 */
[----:B------:R-:W-:Y:S02]  /*0d90*/  UISETP.NE.U32.AND UP0, UPT, UR6, URZ, UPT ;  /* 0x0000003f0600728c */ /* 0x000fe4000bf05070 */
[----:B------:R-:W-:Y:S01]  /*0da0*/  UISETP.NE.U32.AND UP1, UPT, UR4, URZ, UPT ;  /* 0x0000003f0400728c */ /* 0x000fe2000bf25070 */
[----:B------:R-:W-:-:S02]  /*0db0*/  UMOV UR38, UR41 ;  /* 0x0000002900267c82 */ /* 0x000fc40008000000 */
[----:B------:R-:W-:Y:S01]  /*0dc0*/  @UP3 ULDC UR8, c[0x0][0xc3c] ;  /* 0x00030f0000083ab9 */ /* 0x000fe20000000800 */
[----:B------:R-:W-:Y:S01]  /*0dd0*/  @UP3 ULDC UR10, c[0x0][0xc40] ;  /* 0x00031000000a3ab9 */ /* 0x000fe20000000800 */
[----:B------:R-:W-:Y:S02]  /*0de0*/  UIMAD.WIDE.U32 UR8, UR41, UR8, URZ ;  /* 0x00000008290872a5 */ /* 0x000fe4000f8e003f */
[----:B------:R-:W-:Y:S02]  /*0df0*/  UISETP.NE.AND.EX UP0, UPT, UR7, URZ, UPT, UP0 ;  /* 0x0000003f0700728c */ /* 0x000fe4000bf05300 */
[----:B------:R-:W-:Y:S02]  /*0e00*/  @UP3 USHF.R.U32.HI UR38, URZ, UR10, UR9 ;  /* 0x0000000a3f263299 */ /* 0x000fe40008011609 */
[----:B------:R-:W-:Y:S01]  /*0e10*/  UISETP.NE.AND.EX UP1, UPT, UR5, URZ, UPT, UP1 ;  /* 0x0000003f0500728c */ /* 0x000fe2000bf25310 */
[----:B------:R-:W-:Y:S01]  /*0e20*/  @UP2 ULDC.64 UR10, c[0x0][0xc48] ;  /* 0x00031200000a2ab9 */ /* 0x000fe20000000a00 */
[----:B------:R-:W-:Y:S01]  /*0e30*/  PLOP3.LUT P0, PT, PT, PT, UP0, 0x80, 0x0 ;  /* 0x000000000000781c */ /* 0x000fe20003f0f008 */
[----:B------:R-:W-:-:S02]  /*0e40*/  UIMAD.WIDE.U32 UR8, UR38, UR10, URZ ;  /* 0x0000000a260872a5 */ /* 0x000fc4000f8e003f */
[----:B------:R-:W-:Y:S02]  /*0e50*/  UMOV UR39, UR38 ;  /* 0x0000002600277c82 */ /* 0x000fe40008000000 */
[----:B------:R-:W-:Y:S01]  /*0e60*/  @UP0 ULDC.64 UR12, c[0x0][0x9a8] ;  /* 0x00026a00000c0ab9 */ /* 0x000fe20000000a00 */
[----:B------:R-:W-:Y:S01]  /*0e70*/  @UP2 USHF.R.U32.HI UR39, URZ, UR11, UR9 ;  /* 0x0000000b3f272299 */ /* 0x000fe20008011609 */
[----:B------:R-:W-:Y:S01]  /*0e80*/  PLOP3.LUT P1, PT, PT, PT, UP1, 0x80, 0x0 ;  /* 0x000000000000781c */ /* 0x000fe20003f2f018 */
[----:B------:R-:W0:Y:S01]  /*0e90*/  SHFL.IDX PT, R8, R216, RZ, 0x1f ;  /* 0x00001fffd8087589 */ /* 0x000e2200000e0000 */
[----:B------:R-:W-:Y:S01]  /*0ea0*/  @UP1 ULDC.64 UR18, c[0x0][0x9b8] ;  /* 0x00026e0000121ab9 */ /* 0x000fe20000000a00 */
[----:B------:R-:W-:Y:S02]  /*0eb0*/  @UP0 USHF.R.S32.HI UR10, URZ, 0x1f, UR39 ;  /* 0x0000001f3f0a0899 */ /* 0x000fe40008011427 */
[----:B------:R-:W-:Y:S02]  /*0ec0*/  @UP1 USHF.R.S32.HI UR11, URZ, 0x1f, UR39 ;  /* 0x0000001f3f0b1899 */ /* 0x000fe40008011427 */
[----:B------:R-:W-:-:S02]  /*0ed0*/  @UP0 UIADD3 UR14, -UR39, URZ, URZ ;  /* 0x0000003f270e0290 */ /* 0x000fc4000fffe13f */
[----:B------:R-:W-:Y:S02]  /*0ee0*/  @UP1 UIADD3 UR20, -UR39, URZ, URZ ;  /* 0x0000003f27141290 */ /* 0x000fe4000fffe13f */
[----:B------:R-:W-:Y:S02]  /*0ef0*/  @UP0 UIMAD.WIDE.U32 UR8, UR39, UR12, URZ ;  /* 0x0000000c270802a5 */ /* 0x000fe4000f8e003f */
[----:B------:R-:W-:Y:S02]  /*0f00*/  @UP0 UIMAD UR10, UR10, UR12, URZ ;  /* 0x0000000c0a0a02a4 */ /* 0x000fe4000f8e023f */
[----:B------:R-:W-:Y:S02]  /*0f10*/  @UP1 UIMAD UR12, UR11, UR18, URZ ;  /* 0x000000120b0c12a4 */ /* 0x000fe4000f8e023f */
[----:B------:R-:W-:Y:S02]  /*0f20*/  @UP0 UIMAD UR14, UR15, UR14, UR38 ;  /* 0x0000000e0f0e02a4 */ /* 0x000fe4000f8e0226 */
[----:B------:R-:W-:-:S02]  /*0f30*/  @UP1 UIMAD UR20, UR15, UR20, UR38 ;  /* 0x000000140f1412a4 */ /* 0x000fc4000f8e0226 */
[----:B------:R-:W-:Y:S02]  /*0f40*/  @UP0 UIMAD UR16, UR39, UR13, UR10 ;  /* 0x0000000d271002a4 */ /* 0x000fe4000f8e020a */
[----:B------:R-:W-:Y:S02]  /*0f50*/  @UP0 USHF.R.S32.HI UR15, URZ, 0x1f, UR14 ;  /* 0x0000001f3f0f0899 */ /* 0x000fe4000801140e */
[----:B------:R-:W-:Y:S02]  /*0f60*/  @UP1 USHF.R.S32.HI UR21, URZ, 0x1f, UR20 ;  /* 0x0000001f3f151899 */ /* 0x000fe40008011414 */
[----:B------:R-:W-:Y:S02]  /*0f70*/  @UP1 UIMAD.WIDE.U32 UR10, UR39, UR18, URZ ;  /* 0x00000012270a12a5 */ /* 0x000fe4000f8e003f */
[----:B------:R-:W-:Y:S02]  /*0f80*/  @UP1 UIMAD UR17, UR39, UR19, UR12 ;  /* 0x00000013271112a4 */ /* 0x000fe4000f8e020c */
[----:B------:R-:W-:Y:S01]  /*0f90*/  @UP0 UIADD3 UR9, UR9, UR16, URZ ;  /* 0x0000001009090290 */ /* 0x000fe2000fffe03f */
[----:B------:R-:W-:Y:S01]  /*0fa0*/  @UP0 ULDC.64 UR18, c[0x0][0x9b0] ;  /* 0x00026c0000120ab9 */ /* 0x000fe20000000a00 */
[----:B------:R-:W-:Y:S01]  /*0fb0*/  @UP1 ULDC.64 UR12, c[0x0][0x9c0] ;  /* 0x00027000000c1ab9 */ /* 0x000fe20000000a00 */
[----:B------:R-:W-:-:S02]  /*0fc0*/  @UP0 UIMAD UR15, UR15, UR18, URZ ;  /* 0x000000120f0f02a4 */ /* 0x000fc4000f8e023f */
[----:B------:R-:W-:Y:S02]  /*0fd0*/  @UP1 UIMAD UR16, UR21, UR12, URZ ;  /* 0x0000000c151012a4 */ /* 0x000fe4000f8e023f */
[----:B------:R-:W-:Y:S02]  /*0fe0*/  @UP1 UIADD3 UR11, UR11, UR17, URZ ;  /* 0x000000110b0b1290 */ /* 0x000fe4000fffe03f */
[----:B------:R-:W-:Y:S02]  /*0ff0*/  @UP0 UIMAD UR15, UR14, UR19, UR15 ;  /* 0x000000130e0f02a4 */ /* 0x000fe4000f8e020f */
[----:B------:R-:W-:Y:S02]  /*1000*/  @UP0 UIMAD.WIDE.U32 UR8, UR14, UR18, UR8 ;  /* 0x000000120e0802a5 */ /* 0x000fe4000f8e0008 */
[----:B------:R-:W-:Y:S02]  /*1010*/  @UP1 UIMAD UR16, UR20, UR13, UR16 ;  /* 0x0000000d141012a4 */ /* 0x000fe4000f8e0210 */
[----:B------:R-:W-:-:S02]  /*1020*/  @UP1 UIMAD.WIDE.U32 UR12, UR20, UR12, UR10 ;  /* 0x0000000c140c12a5 */ /* 0x000fc4000f8e000a */
[----:B------:R-:W-:Y:S02]  /*1030*/  @UP0 UIADD3 UR10, UR9, UR15, URZ ;  /* 0x0000000f090a0290 */ /* 0x000fe4000fffe03f */
[----:B------:R-:W-:Y:S02]  /*1040*/  @UP0 ULEA UR6, UP2, UR8, UR6, 0x2 ;  /* 0x0000000608060291 */ /* 0x000fe4000f84103f */
[----:B------:R-:W-:Y:S02]  /*1050*/  @UP1 UIADD3 UR9, UR13, UR16, URZ ;  /* 0x000000100d091290 */ /* 0x000fe4000fffe03f */
[----:B------:R-:W-:Y:S02]  /*1060*/  @UP1 ULEA UR4, UP3, UR12, UR4, 0x2 ;  /* 0x000000040c041291 */ /* 0x000fe4000f86103f */
[----:B------:R-:W-:Y:S01]  /*1070*/  @UP0 ULEA.HI.X UR7, UR8, UR7, UR10, 0x2, UP2 ;  /* 0x0000000708070291 */ /* 0x000fe200090f140a */
[----:B------:R-:W-:Y:S01]  /*1080*/  IMAD.U32 R4, RZ, RZ, UR6 ;  /* 0x00000006ff047e24 */ /* 0x000fe2000f8e00ff */
[----:B------:R-:W-:-:S02]  /*1090*/  @UP1 ULEA.HI.X UR5, UR12, UR5, UR9, 0x2, UP3 ;  /* 0x000000050c051291 */ /* 0x000fc400098f1409 */
[----:B------:R-:W-:Y:S01]  /*10a0*/  IMAD.U32 R6, RZ, RZ, UR4 ;  /* 0x00000004ff067e24 */ /* 0x000fe2000f8e00ff */
[----:B-1----:R-:W1:Y:S01]  /*10b0*/  S2UR UR45, SR_CgaCtaId ;  /* 0x00000000002d79c3 */ /* 0x002e620000008800 */
[----:B------:R-:W-:Y:S01]  /*10c0*/  IMAD.U32 R5, RZ, RZ, UR7 ;  /* 0x00000007ff057e24 */ /* 0x000fe2000f8e00ff */
[----:B------:R-:W-:Y:S01]  /*10d0*/  ULDC.64 UR6, c[0x0][0x418] ;  /* 0x0001060000067ab9 */ /* 0x000fe20000000a00 */
[----:B------:R-:W-:Y:S01]  /*10e0*/  IMAD.U32 R7, RZ, RZ, UR5 ;  /* 0x00000005ff077e24 */ /* 0x000fe2000f8e00ff */
[----:B------:R-:W-:Y:S02]  /*10f0*/  ULDC UR48, c[0x0][0x424] ;  /* 0x0001090000307ab9 */ /* 0x000fe40000000800 */
[----:B--2---:R-:W2:Y:S04]  /*1100*/  @P0 LDG.E R3, desc[UR50][R4.64] ;  /* 0x0000003204030981 */ /* 0x004ea8000c1e1900 */
[----:B------:R-:W2:Y:S01]  /*1110*/  @P1 LDG.E R0, desc[UR50][R6.64] ;  /* 0x0000003206001981 */ /* 0x000ea2000c1e1900 */
[----:B------:R-:W-:Y:S01]  /*1120*/  UISETP.NE.U32.AND UP0, UPT, UR6, URZ, UPT ;  /* 0x0000003f0600728c */ /* 0x000fe2000bf05070 */
[----:B0-----:R-:W-:Y:S01]  /*1130*/  R2UR UR4, R8 ;  /* 0x00000000080472ca */ /* 0x001fe200000e0000 */
[----:B------:R-:W-:Y:S01]  /*1140*/  UMOV UR49, 0x400 ;  /* 0x0000040000317882 */ /* 0x000fe20000000000 */
[----:B------:R-:W-:Y:S01]  /*1150*/  ULDC UR6, c[0x0][0x2f0] ;  /* 0x0000bc0000067ab9 */ /* 0x000fe20000000800 */
[----:B------:R-:W-:-:S03]  /*1160*/  UISETP.NE.AND.EX UP0, UPT, UR7, URZ, UPT, UP0 ;  /* 0x0000003f0700728c */ /* 0x000fc6000bf05300 */
[----:B------:R-:W-:Y:S01]  /*1170*/  ULDC UR7, c[0x0][0x988] ;  /* 0x0002620000077ab9 */ /* 0x000fe20000000800 */
[----:B------:R-:W-:-:S04]  /*1180*/  USEL UR48, UR48, 0x1, UP0 ;  /* 0x0000000130307887 */ /* 0x000fc80008000000 */
[----:B------:R-:W-:Y:S02]  /*1190*/  UIMAD UR48, UR48, UR6, URZ ;  /* 0x00000006303072a4 */ /* 0x000fe4000f8e023f */
[----:B-1----:R-:W-:Y:S02]  /*11a0*/  ULEA UR49, UR45, UR49, 0x18 ;  /* 0x000000312d317291 */ /* 0x002fe4000f8ec03f */
[----:B------:R-:W-:Y:S02]  /*11b0*/  ULEA.HI UR5, UR4, UR4, URZ, 0x1 ;  /* 0x0000000404057291 */ /* 0x000fe4000f8f083f */
[----:B------:R-:W-:Y:S02]  /*11c0*/  UIADD3 UR6, UR49, 0x20400, URZ ;  /* 0x0002040031067890 */ /* 0x000fe4000fffe03f */
[----:B------:R-:W-:Y:S02]  /*11d0*/  ULOP3.LUT UR5, UR5, 0x1e, URZ, 0xc0, !UPT ;  /* 0x0000001e05057892 */ /* 0x000fe4000f8ec03f */
[----:B------:R-:W-:-:S02]  /*11e0*/  ULOP3.LUT UP0, URZ, UR6, 0x3ff, URZ, 0xc0, !UPT ;  /* 0x000003ff063f7892 */ /* 0x000fc4000f80c03f */
[----:B------:R-:W-:Y:S02]  /*11f0*/  UIADD3 UR5, UR4, -UR5, URZ ;  /* 0x8000000504057290 */ /* 0x000fe4000fffe03f */
[----:B------:R-:W-:Y:S02]  /*1200*/  UIADD3 UR4, UR48, 0x7f, URZ ;  /* 0x0000007f30047890 */ /* 0x000fe4000fffe03f */
[----:B------:R-:W-:Y:S01]  /*1210*/  PLOP3.LUT P0, PT, PT, PT, UP0, 0x80, 0x0 ;  /* 0x000000000000781c */ /* 0x000fe20003f0f008 */
[----:B------:R-:W-:Y:S02]  /*1220*/  ULEA UR5, UR5, UR6, 0xd ;  /* 0x0000000605057291 */ /* 0x000fe4000f8e683f */
[----:B------:R-:W-:Y:S02]  /*1230*/  USHF.R.S32.HI UR6, URZ, 0x1f, UR4 ;  /* 0x0000001f3f067899 */ /* 0x000fe40008011404 */
[----:B------:R-:W-:Y:S02]  /*1240*/  USHF.R.U32.HI UR5, URZ, 0x4, UR5 ;  /* 0x000000043f057899 */ /* 0x000fe40008011605 */
[----:B------:R-:W-:-:S02]  /*1250*/  ULEA.HI UR6, UR6, UR4, URZ, 0x7 ;  /* 0x0000000406067291 */ /* 0x000fc4000f8f383f */
[----:B------:R-:W-:Y:S02]  /*1260*/  ULOP3.LUT UR53, UR5, 0x3fff, URZ, 0xc0, !UPT ;  /* 0x00003fff05357892 */ /* 0x000fe4000f8ec03f */
[----:B------:R-:W-:Y:S01]  /*1270*/  USHF.R.S32.HI UR47, URZ, 0x7, UR6 ;  /* 0x000000073f2f7899 */ /* 0x000fe20008011406 */
[----:B--2---:R-:W-:-:S04]  /*1280*/  FMUL.FTZ R0, R3, R0 ;  /* 0x0000000003007220 */ /* 0x004fc80000410000 */
[----:B------:R-:W-:-:S05]  /*1290*/  FMUL.FTZ R0, R0, UR7 ;  /* 0x0000000700007c20 */ /* 0x000fca0008410000 */
[----:B------:R-:W-:Y:S01]  /*12a0*/  R2UR UR40, R0 ;  /* 0x00000000002872ca */ /* 0x000fe200000e0000 */
[----:B----4-:R-:W-:-:S14]  /*12b0*/  @!P0 BRA `(.L_x_7) ;  /* 0x0000000000408947 */ /* 0x010fdc0003800000 */
[----:B------:R-:W-:Y:S01]  /*12c0*/  MOV R0, 0x0 ;  /* 0x0000000000007802 */ /* 0x000fe20000000f00 */
[----:B------:R-:W-:Y:S01]  /*12d0*/  ULDC.64 UR4, c[0x4][0x1b0] ;  /* 0x01006c0000047ab9 */ /* 0x000fe20000000a00 */
[----:B------:R-:W-:Y:S01]  /*12e0*/  ULDC.64 UR6, c[0x4][0x98] ;  /* 0x0100260000067ab9 */ /* 0x000fe20000000a00 */
[----:B------:R-:W-:Y:S01]  /*12f0*/  IMAD.U32 R4, RZ, RZ, UR4 ;  /* 0x00000004ff047e24 */ /* 0x000fe2000f8e00ff */
[----:B------:R0:W1:Y:S01]  /*1300*/  LDC.64 R14, c[0x4][R0] ;  /* 0x01000000000e7b82 */ /* 0x0000620000000a00 */
[----:B------:R-:W-:Y:S01]  /*1310*/  IMAD.U32 R5, RZ, RZ, UR5 ;  /* 0x00000005ff057e24 */ /* 0x000fe2000f8e00ff */
[----:B------:R-:W-:Y:S01]  /*1320*/  ULDC.64 UR4, c[0x4][0x1b8] ;  /* 0x01006e0000047ab9 */ /* 0x000fe20000000a00 */
[----:B------:R-:W-:Y:S02]  /*1330*/  IMAD.U32 R10, RZ, RZ, UR6 ;  /* 0x00000006ff0a7e24 */ /* 0x000fe4000f8e00ff */
[----:B------:R-:W-:Y:S02]  /*1340*/  IMAD.U32 R6, RZ, RZ, UR4 ;  /* 0x00000004ff067e24 */ /* 0x000fe4000f8e00ff */
[----:B------:R-:W-:-:S02]  /*1350*/  IMAD.U32 R7, RZ, RZ, UR5 ;  /* 0x00000005ff077e24 */ /* 0x000fc4000f8e00ff */
[----:B------:R-:W-:Y:S02]  /*1360*/  IMAD.U32 R11, RZ, RZ, UR7 ;  /* 0x00000007ff0b7e24 */ /* 0x000fe4000f8e00ff */
[----:B------:R-:W-:Y:S02]  /*1370*/  IMAD.MOV.U32 R8, RZ, RZ, 0x70 ;  /* 0x00000070ff087424 */ /* 0x000fe400078e00ff */
[----:B------:R-:W-:Y:S02]  /*1380*/  IMAD.MOV.U32 R12, RZ, RZ, 0x1 ;  /* 0x00000001ff0c7424 */ /* 0x000fe400078e00ff */
[----:B0-----:R-:W-:-:S07]  /*1390*/  IMAD.MOV.U32 R13, RZ, RZ, RZ ;  /* 0x000000ffff0d7224 */ /* 0x001fce00078e00ff */
[----:B------:R-:W-:-:S07]  /*13a0*/  LEPC R20, `(.L_x_7) ;  /* 0x000000001014794e */ /* 0x000fce0000000000 */
[----:B-1----:R-:W-:Y:S05]  /*13b0*/  CALL.ABS.NOINC R14 ;  /* 0x000000000e007343 */ /* 0x002fea0003c00000 */
.L_x_7:
[----:B------:R-:W-:Y:S01]  /*13c0*/  ULOP3.LUT UR4, UR43, 0x1, URZ, 0xc0, !UPT ;  /* 0x000000012b047892 */ /* 0x000fe2000f8ec03f */
[----:B------:R-:W0:Y:S05]  /*13d0*/  S2R R20, SR_TID.X ;  /* 0x0000000000147919 */ /* 0x000e2a0000002100 */
[----:B------:R-:W-:-:S05]  /*13e0*/  IMAD.U32 R0, RZ, RZ, UR4 ;  /* 0x00000004ff007e24 */ /* 0x000fca000f8e00ff */
[----:B------:R-:W-:-:S04]  /*13f0*/  SHF.L.U32 R0, R0, 0x1f, RZ ;  /* 0x0000001f00007819 */ /* 0x000fc800000006ff */
[----:B------:R-:W1:Y:S01]  /*1400*/  SYNCS.PHASECHK.TRANS64.TRYWAIT P0, [UR49+0x38800], R0 ;  /* 0x03880000ff0075a7 */ /* 0x000e620008000171 */
[----:B0-----:R-:W-:-:S05]  /*1410*/  SHF.R.U32.HI R20, RZ, 0x7, R20 ;  /* 0x00000007ff147819 */ /* 0x001fca0000011614 */
[----:B------:R-:W-:Y:S01]  /*1420*/  VIADD R6, R20, 0x8 ;  /* 0x0000000814067836 */ /* 0x000fe20000000000 */
[----:B-1----:R-:W-:Y:S06]  /*1430*/  @!P0 BRA `(.L_x_8) ;  /* 0x000000cc00848947 */ /* 0x002fec0003800000 */
.L_x_105:
[----:B0-----:R-:W-:Y:S01]  /*1440*/  IMAD.U32 R0, RZ, RZ, UR44 ;  /* 0x0000002cff007e24 */ /* 0x001fe2000f8e00ff */
[----:B------:R-:W-:Y:S05]  /*1450*/  WARPSYNC.ALL ;  /* 0x0000000000007948 */ /* 0x000fea0003800000 */
[----:B------:R0:W-:Y:S01]  /*1460*/  BAR.SYNC.DEFER_BLOCKING R6, 0x100 ;  /* 0x000400060000751d */ /* 0x0001e20000010000 */
[----:B------:R-:W-:-:S13]  /*1470*/  ISETP.NE.AND P0, PT, R0, 0x3, PT ;  /* 0x000000030000780c */ /* 0x000fda0003f05270 */
[----:B0-----:R-:W-:Y:S05]  /*1480*/  @!P0 BRA `(.L_x_9) ;  /* 0x0000000000048947 */ /* 0x001fea0003800000 */
[----:B------:R-:W-:Y:S01]  /*1490*/  BPT.TRAP 0x1 ;  /* 0x000000040000795c */ /* 0x000fe20000300000 */
.L_x_9:
[----:B------:R-:W-:Y:S01]  /*14a0*/  ULEA UR52, UR36, UR49, 0x3 ;  /* 0x0000003124347291 */ /* 0x000fe2000f8e183f */
[----:B------:R-:W-:-:S05]  /*14b0*/  IMAD.U32 R7, RZ, RZ, UR42 ;  /* 0x0000002aff077e24 */ /* 0x000fca000f8e00ff */
[----:B------:R-:W-:-:S04]  /*14c0*/  SHF.L.U32 R7, R7, 0x1f, RZ ;  /* 0x0000001f07077819 */ /* 0x000fc800000006ff */
[----:B------:R0:W1:Y:S01]  /*14d0*/  SYNCS.PHASECHK.TRANS64.TRYWAIT P1, [UR52+0x38830], R7 ;  /* 0x03883007ff0075a7 */ /* 0x0000620008020174 */
[----:B------:R-:W-:Y:S05]  /*14e0*/  @!P0 BRA `(.L_x_10) ;  /* 0x0000000000048947 */ /* 0x000fea0003800000 */
[----:B------:R-:W-:Y:S01]  /*14f0*/  BPT.TRAP 0x1 ;  /* 0x000000040000795c */ /* 0x000fe20000300000 */
.L_x_10:
[----:B-1----:R-:W-:Y:S05]  /*1500*/  @P1 BRA `(.L_x_11) ;  /* 0x0000000000081947 */ /* 0x002fea0003800000 */
[----:B------:R-:W1:Y:S02]  /*1510*/  SYNCS.PHASECHK.TRANS64.TRYWAIT P1, [UR52+0x38830], R7 ;  /* 0x03883007ff0075a7 */ /* 0x000e640008020174 */
[----:B-1----:R-:W-:Y:S05]  /*1520*/  @!P1 BRA `(.L_x_12) ;  /* 0x000000cc00609947 */ /* 0x002fea0003800000 */
.L_x_11:
[----:B------:R-:W-:Y:S01]  /*1530*/  UIADD3 UR4, UR49, 0x28400, URZ ;  /* 0x0002840031047890 */ /* 0x000fe2000fffe03f */
[----:B------:R-:W-:Y:S01]  /*1540*/  WARPGROUP.ARRIVE ;  /* 0x00000000000079c5 */ /* 0x000fe20000000000 */
[----:B------:R-:W-:-:S05]  /*1550*/  ULOP3.LUT UR32, UR53, 0x10000, URZ, 0xfc, !UPT ;  /* 0x0001000035207892 */ /* 0x000fca000f8efc3f */
[----:B-1----:R-:W1:Y:S01]  /*1560*/  S2R R0, SR_TID.X ;  /* 0x0000000000007919 */ /* 0x002e620000002100 */
[----:B------:R-:W-:Y:S01]  /*1570*/  USHF.R.U32.HI UR4, URZ, 0x4, UR4 ;  /* 0x000000043f047899 */ /* 0x000fe20008011604 */
[----:B------:R-:W-:Y:S01]  /*1580*/  UMOV UR33, 0x40000040 ;  /* 0x4000004000217882 */ /* 0x000fe20000000000 */
[----:B------:R-:W-:Y:S02]  /*1590*/  UMOV UR35, 0x40000040 ;  /* 0x4000004000237882 */ /* 0x000fe40000000000 */
[----:B------:R-:W-:Y:S01]  /*15a0*/  ULOP3.LUT UR4, UR4, 0x3fff, URZ, 0xc0, !UPT ;  /* 0x00003fff04047892 */ /* 0x000fe2000f8ec03f */
[----:B------:R-:W-:Y:S01]  /*15b0*/  UMOV UR5, 0x40000040 ;  /* 0x4000004000057882 */ /* 0x000fe20000000000 */
[----:B------:R-:W-:Y:S02]  /*15c0*/  UMOV UR7, 0x40000040 ;  /* 0x4000004000077882 */ /* 0x000fe40000000000 */
[----:B------:R-:W-:Y:S02]  /*15d0*/  ULOP3.LUT UR46, UR4, 0x10000, URZ, 0xfc, !UPT ;  /* 0x00010000042e7892 */ /* 0x000fe4000f8efc3f */
[----:B------:R-:W-:-:S02]  /*15e0*/  UIADD3 UR4, UR32, 0x2, URZ ;  /* 0x0000000220047890 */ /* 0x000fc4000fffe03f */
[----:B------:R-:W-:Y:S02]  /*15f0*/  ULEA UR34, UR36, UR46, 0xb ;  /* 0x0000002e24227291 */ /* 0x000fe4000f8e583f */
[----:B------:R-:W-:Y:S02]  /*1600*/  UIADD3 UR8, UR32, 0x4, URZ ;  /* 0x0000000420087890 */ /* 0x000fe4000fffe03f */
[----:B------:R-:W-:Y:S02]  /*1610*/  UIADD3 UR6, UR34, 0x2, URZ ;  /* 0x0000000222067890 */ /* 0x000fe4000fffe03f */
[----:B------:R-:W-:Y:S01]  /*1620*/  UIADD3 UR10, UR34, 0x4, URZ ;  /* 0x00000004220a7890 */ /* 0x000fe2000fffe03f */
[----:B------:R-:W-:Y:S02]  /*1630*/  UMOV UR9, 0x40000040 ;  /* 0x4000004000097882 */ /* 0x000fe40000000000 */
[----:B------:R-:W-:Y:S01]  /*1640*/  QGMMA.64x128x32.F32.E4M3.E4M3 R24, gdesc[UR32], RZ, !UPT, gsb0 ;  /* 0x01e00000201879f3 */ /* 0x000fe2000c0008ff */
[----:B------:R-:W-:Y:S01]  /*1650*/  UMOV UR11, 0x40000040 ;  /* 0x40000040000b7882 */ /* 0x000fe20000000000 */
[----:B------:R-:W-:-:S02]  /*1660*/  UIADD3 UR12, UR32, 0x6, URZ ;  /* 0x00000006200c7890 */ /* 0x000fc4000fffe03f */
[----:B------:R-:W-:Y:S01]  /*1670*/  UIADD3 UR14, UR34, 0x6, URZ ;  /* 0x00000006220e7890 */ /* 0x000fe2000fffe03f */
[----:B------:R-:W-:Y:S01]  /*1680*/  UMOV UR13, 0x40000040 ;  /* 0x40000040000d7882 */ /* 0x000fe20000000000 */
[----:B------:R-:W-:Y:S01]  /*1690*/  UMOV UR15, 0x40000040 ;  /* 0x40000040000f7882 */ /* 0x000fe20000000000 */
[----:B------:R-:W-:Y:S02]  /*16a0*/  UIADD3 UR16, UR32, 0x400, URZ ;  /* 0x0000040020107890 */ /* 0x000fe4000fffe03f */
[----:B------:R-:W-:Y:S01]  /*16b0*/  UIADD3 UR18, UR34, 0x400, URZ ;  /* 0x0000040022127890 */ /* 0x000fe2000fffe03f */
[----:B-1----:R-:W-:Y:S01]  /*16c0*/  SHF.R.U32.HI R0, RZ, 0x7, R0 ;  /* 0x00000007ff007819 */ /* 0x002fe20000011600 */
[----:B------:R-:W-:Y:S01]  /*16d0*/  UMOV UR17, 0x40000040 ;  /* 0x4000004000117882 */ /* 0x000fe20000000000 */
[----:B------:R-:W-:Y:S01]  /*16e0*/  UMOV UR19, 0x40000040 ;  /* 0x4000004000137882 */ /* 0x000fe20000000000 */
[----:B------:R-:W-:Y:S01]  /*16f0*/  UIADD3 UR20, UR32, 0x402, URZ ;  /* 0x0000040220147890 */ /* 0x000fe2000fffe03f */
[----:B------:R-:W-:Y:S01]  /*1700*/  IADD3 R0, -R0, 0xb, RZ ;  /* 0x0000000b00007810 */ /* 0x000fe20007ffe1ff */
[----:B------:R-:W-:Y:S01]  /*1710*/  UIADD3 UR22, UR34, 0x402, URZ ;  /* 0x0000040222167890 */ /* 0x000fe2000fffe03f */
[----:B------:R-:W-:Y:S01]  /*1720*/  UMOV UR21, 0x40000040 ;  /* 0x4000004000157882 */ /* 0x000fe20000000000 */
[----:B------:R-:W-:Y:S01]  /*1730*/  UMOV UR23, 0x40000040 ;  /* 0x4000004000177882 */ /* 0x000fe20000000000 */
[----:B------:R-:W-:-:S02]  /*1740*/  UIADD3 UR24, UR32, 0x404, URZ ;  /* 0x0000040420187890 */ /* 0x000fc4000fffe03f */
[----:B------:R-:W-:Y:S01]  /*1750*/  UIADD3 UR26, UR34, 0x404, URZ ;  /* 0x00000404221a7890 */ /* 0x000fe2000fffe03f */
[----:B------:R-:W-:Y:S01]  /*1760*/  UMOV UR25, 0x40000040 ;  /* 0x4000004000197882 */ /* 0x000fe20000000000 */
[----:B------:R-:W-:Y:S01]  /*1770*/  UMOV UR27, 0x40000040 ;  /* 0x40000040001b7882 */ /* 0x000fe20000000000 */
[----:B------:R-:W-:Y:S02]  /*1780*/  UIADD3 UR28, UR32, 0x406, URZ ;  /* 0x00000406201c7890 */ /* 0x000fe4000fffe03f */
[----:B------:R-:W-:Y:S01]  /*1790*/  UIADD3 UR30, UR34, 0x406, URZ ;  /* 0x00000406221e7890 */ /* 0x000fe2000fffe03f */
[----:B------:R-:W-:Y:S01]  /*17a0*/  UMOV UR29, 0x40000040 ;  /* 0x40000040001d7882 */ /* 0x000fe20000000000 */
[----:B------:R-:W-:Y:S01]  /*17b0*/  UMOV UR31, 0x40000040 ;  /* 0x40000040001f7882 */ /* 0x000fe20000000000 */
[----:B------:R-:W-:Y:S02]  /*17c0*/  WARPGROUP.DEPBAR.LE gsb0, 0x0 ;  /* 0x00008000000079c5 */ /* 0x000fe40000010000 */
[----:B------:R-:W-:-:S06]  /*17d0*/  WARPGROUP.ARRIVE ;  /* 0x00000000000079c5 */ /* 0x000fcc0000000000 */
[----:B------:R-:W-:Y:S03]  /*17e0*/  QGMMA.64x128x32.F32.E4M3.E4M3 R24, gdesc[UR4], R24, gsb0 ;  /* 0x01e00000041879f3 */ /* 0x000fe60008000818 */
[----:B------:R-:W-:Y:S02]  /*17f0*/  WARPGROUP.DEPBAR.LE gsb0, 0x0 ;  /* 0x00008000000079c5 */ /* 0x000fe40000010000 */
[----:B------:R-:W-:-:S07]  /*1800*/  WARPGROUP.ARRIVE ;  /* 0x00000000000079c5 */ /* 0x000fce0000000000 */
        /* <DEDUP_REMOVED lines=17> */
[----:B------:R1:W-:Y:S06]  /*1920*/  BAR.ARV R0, 0x100 ;  /* 0x000400000000751d */ /* 0x0003ec0000002000 */
[----:B------:R-:W-:Y:S05]  /*1930*/  @!P0 BRA `(.L_x_13) ;  /* 0x0000000000048947 */ /* 0x000fea0003800000 */
[----:B------:R-:W-:Y:S01]  /*1940*/  BPT.TRAP 0x1 ;  /* 0x000000040000795c */ /* 0x000fe20000300000 */
.L_x_13:
[----:B------:R-:W-:Y:S01]  /*1950*/  UIMAD UR6, UR47, -0x80, UR48 ;  /* 0xffffff802f0678a4 */ /* 0x000fe2000f8e0230 */
[----:B------:R-:W-:-:S03]  /*1960*/  P2R R15, PR, RZ, 0x1 ;  /* 0x00000001ff0f7803 */ /* 0x000fc60000000000 */
[----:B------:R-:W-:-:S06]  /*1970*/  UIADD3 UR6, UR6, 0x80, URZ ;  /* 0x0000008006067890 */ /* 0x000fcc000fffe03f */
[----:B------:R-:W-:Y:S01]  /*1980*/  IMAD.U32 R3, RZ, RZ, UR6 ;  /* 0x00000006ff037e24 */ /* 0x000fe2000f8e00ff */
[----:B------:R-:W-:-:S03]  /*1990*/  UIADD3 UR6, UR52, 0x38840, URZ ;  /* 0x0003884034067890 */ /* 0x000fc6000fffe03f */
[----:B------:R-:W-:Y:S01]  /*19a0*/  IMAD R4, R218, -0x2, R3 ;  /* 0xfffffffeda047824 */ /* 0x000fe200078e0203 */
[----:B------:R-:W-:-:S04]  /*19b0*/  UPRMT UR6, UR45, 0x654, UR6 ;  /* 0x000006542d067896 */ /* 0x000fc80008000006 */
[C---:B------:R-:W-:Y:S02]  /*19c0*/  ISETP.GT.AND P4, PT, R4.reuse, RZ, PT ;  /* 0x000000ff0400720c */ /* 0x040fe40003f84270 */
[C---:B------:R-:W-:Y:S02]  /*19d0*/  ISETP.GT.AND P3, PT, R4.reuse, 0x1, PT ;  /* 0x000000010400780c */ /* 0x040fe40003f64270 */
[----:B------:R-:W-:Y:S01]  /*19e0*/  ISETP.GT.AND P1, PT, R4, 0x8, PT ;  /* 0x000000080400780c */ /* 0x000fe20003f24270 */
[----:B------:R-:W-:Y:S01]  /*19f0*/  SYNCS.ARRIVE.TRANS64.RED.A1T0 RZ, [UR6], RZ ;  /* 0x000000ffffff79a7 */ /* 0x000fe20008100406 */
[----:B------:R-:W-:Y:S02]  /*1a00*/  FSEL R24, R24, -INF , P4 ;  /* 0xff80000018187808 */ /* 0x000fe40002000000 */
[----:B------:R-:W-:Y:S02]  /*1a10*/  FSEL R25, R25, -INF , P3 ;  /* 0xff80000019197808 */ /* 0x000fe40001800000 */
[----:B------:R-:W-:-:S02]  /*1a20*/  ISETP.GT.AND P2, PT, R4, 0x9, PT ;  /* 0x000000090400780c */ /* 0x000fc40003f44270 */
[----:B------:R-:W-:Y:S02]  /*1a30*/  FSEL R28, R28, -INF , P1 ;  /* 0xff8000001c1c7808 */ /* 0x000fe40000800000 */
[----:B------:R-:W-:Y:S02]  /*1a40*/  FMNMX.FTZ R3, R24, R25, !PT ;  /* 0x0000001918037209 */ /* 0x000fe40007810000 */
[----:B------:R-:W-:Y:S02]  /*1a50*/  ISETP.GT.AND P6, PT, R4, 0x10, PT ;  /* 0x000000100400780c */ /* 0x000fe40003fc4270 */
[----:B------:R-:W-:Y:S02]  /*1a60*/  FSEL R29, R29, -INF , P2 ;  /* 0xff8000001d1d7808 */ /* 0x000fe40001000000 */
[----:B------:R-:W-:Y:S02]  /*1a70*/  FMNMX.FTZ R8, R28, R3, !PT ;  /* 0x000000031c087209 */ /* 0x000fe40007810000 */
[----:B------:R-:W-:-:S02]  /*1a80*/  ISETP.GT.AND P5, PT, R4, 0x11, PT ;  /* 0x000000110400780c */ /* 0x000fc40003fa4270 */
[----:B------:R-:W-:Y:S02]  /*1a90*/  FSEL R32, R32, -INF , P6 ;  /* 0xff80000020207808 */ /* 0x000fe40003000000 */
[----:B------:R-:W-:Y:S02]  /*1aa0*/  FMNMX.FTZ R3, R29, R8, !PT ;  /* 0x000000081d037209 */ /* 0x000fe40007810000 */
[----:B------:R-:W-:Y:S02]  /*1ab0*/  FSEL R26, R26, -INF , P4 ;  /* 0xff8000001a1a7808 */ /* 0x000fe40002000000 */
[----:B------:R-:W-:Y:S02]  /*1ac0*/  ISETP.GT.AND P4, PT, R4, 0x18, PT ;  /* 0x000000180400780c */ /* 0x000fe40003f84270 */
[----:B------:R-:W-:Y:S02]  /*1ad0*/  FSEL R33, R33, -INF , P5 ;  /* 0xff80000021217808 */ /* 0x000fe40002800000 */
[----:B------:R-:W-:-:S02]  /*1ae0*/  FMNMX.FTZ R8, R32, R3, !PT ;  /* 0x0000000320087209 */ /* 0x000fc40007810000 */
[----:B------:R-:W-:Y:S02]  /*1af0*/  FSEL R27, R27, -INF , P3 ;  /* 0xff8000001b1b7808 */ /* 0x000fe40001800000 */
[----:B------:R-:W-:Y:S02]  /*1b00*/  ISETP.GT.AND P3, PT, R4, 0x19, PT ;  /* 0x000000190400780c */ /* 0x000fe40003f64270 */
[----:B------:R-:W-:Y:S02]  /*1b10*/  FSEL R36, R36, -INF , P4 ;  /* 0xff80000024247808 */ /* 0x000fe40002000000 */
[----:B------:R-:W-:Y:S02]  /*1b20*/  FMNMX.FTZ R3, R33, R8, !PT ;  /* 0x0000000821037209 */ /* 0x000fe40007810000 */
[----:B------:R-:W-:Y:S02]  /*1b30*/  FSEL R30, R30, -INF , P1 ;  /* 0xff8000001e1e7808 */ /* 0x000fe40000800000 */
        /* <DEDUP_REMOVED lines=59> */
[----:B------:R-:W-:Y:S02]  /*1ef0*/  ISETP.GT.AND P0, PT, R4, 0x59, PT ;  /* 0x000000590400780c */ /* 0x000fe40003f04270 */
[----:B------:R-:W-:-:S02]  /*1f00*/  FSEL R68, R68, -INF , P6 ;  /* 0xff80000044447808 */ /* 0x000fc40003000000 */
[----:B------:R-:W-:Y:S02]  /*1f10*/  FMNMX.FTZ R3, R65, R8, !PT ;  /* 0x0000000841037209 */ /* 0x000fe40007810000 */
[----:B------:R-:W-:Y:S02]  /*1f20*/  FSEL R59, R59, -INF , P5 ;  /* 0xff8000003b3b7808 */ /* 0x000fe40002800000 */
        /* <DEDUP_REMOVED lines=15> */
[----:B------:R-:W-:-:S02]  /*2020*/  FSEL R77, R77, -INF , P2 ;  /* 0xff8000004d4d7808 */ /* 0x000fc40001000000 */
[----:B------:R-:W-:Y:S02]  /*2030*/  FMNMX.FTZ R8, R76, R3, !PT ;  /* 0x000000034c087209 */ /* 0x000fe40007810000 */
[----:B------:R-:W-:Y:S02]  /*2040*/  ISETP.GT.AND P3, PT, R4, 0x70, PT ;  /* 0x000000700400780c */ /* 0x000fe40003f64270 */
[----:B------:R-:W-:Y:S02]  /*2050*/  FSEL R62, R62, -INF , P4 ;  /* 0xff8000003e3e7808 */ /* 0x000fe40002000000 */
[----:B------:R-:W-:Y:S02]  /*2060*/  FSEL R80, R80, -INF , P3 ;  /* 0xff80000050507808 */ /* 0x000fe40001800000 */
[----:B------:R-:W-:Y:S02]  /*2070*/  FMNMX.FTZ R3, R77, R8, !PT ;  /* 0x000000084d037209 */ /* 0x000fe40007810000 */
[----:B------:R-:W-:-:S02]  /*2080*/  ISETP.GT.AND P4, PT, R4, 0x71, PT ;  /* 0x000000710400780c */ /* 0x000fc40003f84270 */
[----:B------:R-:W-:Y:S02]  /*2090*/  FMNMX.FTZ R8, R80, R3, !PT ;  /* 0x0000000350087209 */ /* 0x000fe40007810000 */
[----:B------:R-:W-:Y:S02]  /*20a0*/  FSEL R81, R81, -INF , P4 ;  /* 0xff80000051517808 */ /* 0x000fe40002000000 */
[----:B------:R-:W-:Y:S02]  /*20b0*/  ISETP.GT.AND P5, PT, R4, 0x78, PT ;  /* 0x000000780400780c */ /* 0x000fe40003fa4270 */
[----:B------:R-:W-:Y:S02]  /*20c0*/  FMNMX.FTZ R3, R81, R8, !PT ;  /* 0x0000000851037209 */ /* 0x000fe40007810000 */
[----:B------:R-:W-:Y:S02]  /*20d0*/  FSEL R84, R84, -INF , P5 ;  /* 0xff80000054547808 */ /* 0x000fe40002800000 */
[----:B------:R-:W-:-:S02]  /*20e0*/  ISETP.GT.AND P6, PT, R4, 0x79, PT ;  /* 0x000000790400780c */ /* 0x000fc40003fc4270 */
[----:B------:R-:W-:Y:S02]  /*20f0*/  FMNMX.FTZ R8, R84, R3, !PT ;  /* 0x0000000354087209 */ /* 0x000fe40007810000 */
[----:B------:R-:W-:Y:S02]  /*2100*/  FSEL R85, R85, -INF , P6 ;  /* 0xff80000055557808 */ /* 0x000fe40003000000 */
[----:B------:R-:W-:Y:S02]  /*2110*/  P2R R11, PR, RZ, 0x8 ;  /* 0x00000008ff0b7803 */ /* 0x000fe40000000000 */
[----:B------:R-:W-:Y:S02]  /*2120*/  FMNMX.FTZ R8, R85, R8, !PT ;  /* 0x0000000855087209 */ /* 0x000fe40007810000 */
[----:B------:R-:W-:Y:S02]  /*2130*/  P2R R13, PR, RZ, 0x2 ;  /* 0x00000002ff0d7803 */ /* 0x000fe40000000000 */
[----:B------:R-:W-:Y:S01]  /*2140*/  ISETP.GT.AND P1, PT, R4, 0x59, PT ;  /* 0x000000590400780c */ /* 0x000fe20003f24270 */
[----:B------:R-:W2:Y:S01]  /*2150*/  SHFL.BFLY PT, R3, R8, 0x2, 0x1f ;  /* 0x0c401f0008037f89 */ /* 0x000ea200000e0000 */
[----:B------:R-:W-:-:S02]  /*2160*/  P2R R14, PR, RZ, 0x1 ;  /* 0x00000001ff0e7803 */ /* 0x000fc40000000000 */
[----:B------:R-:W-:Y:S02]  /*2170*/  FSEL R71, R71, -INF , P1 ;  /* 0xff80000047477808 */ /* 0x000fe40000800000 */
[----:B------:R-:W-:Y:S02]  /*2180*/  ISETP.NE.AND P1, PT, R13, RZ, PT ;  /* 0x000000ff0d00720c */ /* 0x000fe40003f25270 */
[----:B------:R-:W-:Y:S02]  /*2190*/  ISETP.GT.AND P0, PT, R4, 0x60, PT ;  /* 0x000000600400780c */ /* 0x000fe40003f04270 */
[----:B------:R-:W-:Y:S02]  /*21a0*/  P2R R12, PR, RZ, 0x4 ;  /* 0x00000004ff0c7803 */ /* 0x000fe40000000000 */
[----:B------:R-:W-:Y:S02]  /*21b0*/  FSEL R74, R74, -INF , P0 ;  /* 0xff8000004a4a7808 */ /* 0x000fe40000000000 */
[----:B------:R-:W-:-:S02]  /*21c0*/  ISETP.NE.AND P0, PT, R14, RZ, PT ;  /* 0x000000ff0e00720c */ /* 0x000fc40003f05270 */
[----:B------:R-:W-:Y:S02]  /*21d0*/  ISETP.GT.AND P2, PT, R4, 0x58, PT ;  /* 0x000000580400780c */ /* 0x000fe40003f44270 */
[----:B------:R-:W-:Y:S02]  /*21e0*/  FSEL R75, R75, -INF , P0 ;  /* 0xff8000004b4b7808 */ /* 0x000fe40000000000 */
[----:B------:R-:W-:Y:S02]  /*21f0*/  ISETP.NE.AND P0, PT, R15, RZ, PT ;  /* 0x000000ff0f00720c */ /* 0x000fe40003f05270 */
[----:B------:R-:W-:Y:S02]  /*2200*/  FSEL R70, R70, -INF , P2 ;  /* 0xff80000046467808 */ /* 0x000fe40001000000 */
[----:B------:R-:W-:Y:S02]  /*2210*/  ISETP.NE.AND P2, PT, R12, RZ, PT ;  /* 0x000000ff0c00720c */ /* 0x000fe40003f45270 */
[----:B--2---:R-:W-:-:S02]  /*2220*/  FMNMX.FTZ R5, R8, R3, !PT ;  /* 0x0000000308057209 */ /* 0x004fc40007810000 */
[----:B------:R-:W-:Y:S02]  /*2230*/  FSEL R78, R78, -INF , P1 ;  /* 0xff8000004e4e7808 */ /* 0x000fe40000800000 */
[----:B------:R-:W-:Y:S01]  /*2240*/  FSEL R79, R79, -INF , P2 ;  /* 0xff8000004f4f7808 */ /* 0x000fe20001000000 */
[----:B------:R-:W2:Y:S01]  /*2250*/  SHFL.BFLY PT, R10, R5, 0x1, 0x1f ;  /* 0x0c201f00050a7f89 */ /* 0x000ea200000e0000 */
[----:B------:R-:W-:Y:S02]  /*2260*/  FSEL R83, R83, -INF , P4 ;  /* 0xff80000053537808 */ /* 0x000fe40002000000 */
[----:B------:R-:W-:Y:S02]  /*2270*/  FSEL R86, R86, -INF , P5 ;  /* 0xff80000056567808 */ /* 0x000fe40002800000 */
[----:B------:R-:W-:Y:S02]  /*2280*/  FSEL R87, R87, -INF , P6 ;  /* 0xff80000057577808 */ /* 0x000fe40003000000 */
[----:B--2---:R-:W-:Y:S01]  /*2290*/  FMNMX.FTZ R3, R5, R10, !PT ;  /* 0x0000000a05037209 */ /* 0x004fe20007810000 */
[----:B------:R-:W-:Y:S01]  /*22a0*/  IMAD.U32 R10, RZ, RZ, UR40 ;  /* 0x00000028ff0a7e24 */ /* 0x000fe2000f8e00ff */
[----:B------:R-:W-:-:S02]  /*22b0*/  FMNMX.FTZ R5, R26, R27, !PT ;  /* 0x0000001b1a057209 */ /* 0x000fc40007810000 */
[C---:B------:R-:W-:Y:S01]  /*22c0*/  FSETP.NEU.FTZ.AND P3, PT, R3.reuse, -INF , PT ;  /* 0xff8000000300780b */ /* 0x040fe20003f7d000 */
[----:B------:R-:W-:-:S01]  /*22d0*/  FFMA.FTZ R9, R3, R10, -8 ;  /* 0xc100000003097423 */ /* 0x000fc2000001000a */
[----:B------:R-:W-:-:S04]  /*22e0*/  FMNMX.FTZ R8, R30, R5, !PT ;  /* 0x000000051e087209 */ /* 0x000fc80007810000 */
[----:B------:R-:W-:Y:S02]  /*22f0*/  FSEL R88, R9, RZ, P3 ;  /* 0x000000ff09587208 */ /* 0x000fe40001800000 */
[----:B------:R-:W-:Y:S02]  /*2300*/  ISETP.NE.AND P3, PT, R11, RZ, PT ;  /* 0x000000ff0b00720c */ /* 0x000fe40003f65270 */
[----:B------:R-:W-:Y:S01]  /*2310*/  FMNMX.FTZ R11, R31, R8, !PT ;  /* 0x000000081f0b7209 */ /* 0x000fe20007810000 */
[----:B------:R-:W-:-:S01]  /*2320*/  FFMA.FTZ R29, R29, UR40, -R88 ;  /* 0x000000281d1d7c23 */ /* 0x000fc20008010858 */
[--C-:B------:R-:W-:Y:S01]  /*2330*/  FFMA.FTZ R33, R33, UR40, -R88.reuse ;  /* 0x0000002821217c23 */ /* 0x100fe20008010858 */
[----:B------:R-:W-:Y:S01]  /*2340*/  FSEL R82, R82, -INF , P3 ;  /* 0xff80000052527808 */ /* 0x000fe20001800000 */
[--C-:B------:R-:W-:Y:S01]  /*2350*/  FFMA.FTZ R41, R41, UR40, -R88.reuse ;  /* 0x0000002829297c23 */ /* 0x100fe20008010858 */
[----:B------:R-:W-:Y:S01]  /*2360*/  FMNMX.FTZ R8, R34, R11, !PT ;  /* 0x0000000b22087209 */ /* 0x000fe20007810000 */
[----:B------:R-:W-:Y:S01]  /*2370*/  MUFU.EX2 R5, R29 ;  /* 0x0000001d00057308 */ /* 0x000fe20000000800 */
[----:B------:R-:W-:-:S01]  /*2380*/  FFMA.FTZ R152, R24, UR40, -R88 ;  /* 0x0000002818987c23 */ /* 0x000fc20008010858 */
[--C-:B------:R-:W-:Y:S01]  /*2390*/  FFMA.FTZ R9, R25, UR40, -R88.reuse ;  /* 0x0000002819097c23 */ /* 0x100fe20008010858 */
[----:B------:R-:W-:Y:S01]  /*23a0*/  FMNMX.FTZ R11, R35, R8, !PT ;  /* 0x00000008230b7209 */ /* 0x000fe20007810000 */
[--C-:B------:R-:W-:Y:S01]  /*23b0*/  FFMA.FTZ R25, R45, UR40, -R88.reuse ;  /* 0x000000282d197c23 */ /* 0x100fe20008010858 */
[----:B------:R-:W-:-:S01]  /*23c0*/  FFMA.FTZ R49, R49, UR40, -R88 ;  /* 0x0000002831317c23 */ /* 0x000fc20008010858 */
        /* <DEDUP_REMOVED lines=18> */
[----:B------:R-:W2:Y:S01]  /*24f0*/  MUFU.EX2 R9, R9 ;  /* 0x0000000900097308 */ /* 0x000ea20000000800 */
[----:B------:R-:W-:-:S01]  /*2500*/  FFMA.FTZ R162, R64, UR40, -R88 ;  /* 0x0000002840a27c23 */ /* 0x000fc20008010858 */
[--C-:B------:R-:W-:Y:S01]  /*2510*/  FFMA.FTZ R68, R68, UR40, -R88.reuse ;  /* 0x0000002844447c23 */ /* 0x100fe20008010858 */
[----:B------:R-:W-:Y:S01]  /*2520*/  FMNMX.FTZ R15, R47, R10, !PT ;  /* 0x0000000a2f0f7209 */ /* 0x000fe20007810000 */
[--C-:B------:R-:W-:Y:S01]  /*2530*/  FFMA.FTZ R69, R69, UR40, -R88.reuse ;  /* 0x0000002845457c23 */ /* 0x100fe20008010858 */
[----:B------:R-:W-:-:S01]  /*2540*/  FFMA.FTZ R164, R72, UR40, -R88 ;  /* 0x0000002848a47c23 */ /* 0x000fc20008010858 */
[--C-:B------:R-:W-:Y:S01]  /*2550*/  FFMA.FTZ R76, R76, UR40, -R88.reuse ;  /* 0x000000284c4c7c23 */ /* 0x100fe20008010858 */
[----:B------:R-:W-:Y:S01]  /*2560*/  FMNMX.FTZ R10, R50, R15, !PT ;  /* 0x0000000f320a7209 */ /* 0x000fe20007810000 */
[----:B------:R-:W3:Y:S01]  /*2570*/  MUFU.EX2 R4, R4 ;  /* 0x0000000400047308 */ /* 0x000ee20000000800 */
[----:B------:R-:W-:-:S01]  /*2580*/  FFMA.FTZ R77, R77, UR40, -R88 ;  /* 0x000000284d4d7c23 */ /* 0x000fc20008010858 */
[--C-:B------:R-:W-:Y:S01]  /*2590*/  FFMA.FTZ R166, R80, UR40, -R88.reuse ;  /* 0x0000002850a67c23 */ /* 0x100fe20008010858 */
[----:B------:R-:W-:Y:S01]  /*25a0*/  FMNMX.FTZ R15, R51, R10, !PT ;  /* 0x0000000a330f7209 */ /* 0x000fe20007810000 */
[--C-:B------:R-:W-:Y:S01]  /*25b0*/  FFMA.FTZ R84, R84, UR40, -R88.reuse ;  /* 0x0000002854547c23 */ /* 0x100fe20008010858 */
[----:B------:R-:W-:-:S02]  /*25c0*/  FFMA.FTZ R85, R85, UR40, -R88 ;  /* 0x0000002855557c23 */ /* 0x000fc40008010858 */
[----:B------:R-:W-:Y:S01]  /*25d0*/  FMNMX.FTZ R10, R54, R15, !PT ;  /* 0x0000000f360a7209 */ /* 0x000fe20007810000 */
[----:B------:R-:W4:Y:S03]  /*25e0*/  MUFU.EX2 R154, R154 ;  /* 0x0000009a009a7308 */ /* 0x000f260000000800 */
[----:B------:R-:W-:Y:S01]  /*25f0*/  FMNMX.FTZ R21, R55, R10, !PT ;  /* 0x0000000a37157209 */ /* 0x000fe20007810000 */
[----:B------:R-:W-:-:S03]  /*2600*/  FFMA.FTZ R10, R44, UR40, -R88 ;  /* 0x000000282c0a7c23 */ /* 0x000fc60008010858 */
[----:B------:R-:W-:Y:S01]  /*2610*/  FMNMX.FTZ R12, R58, R21, !PT ;  /* 0x000000153a0c7209 */ /* 0x000fe20007810000 */
[----:B------:R-:W-:Y:S03]  /*2620*/  MUFU.EX2 R15, R41 ;  /* 0x00000029000f7308 */ /* 0x000fe60000000800 */
[----:B------:R-:W-:-:S04]  /*2630*/  FMNMX.FTZ R21, R59, R12, !PT ;  /* 0x0000000c3b157209 */ /* 0x000fc80007810000 */
[----:B------:R-:W-:Y:S01]  /*2640*/  FMNMX.FTZ R12, R62, R21, !PT ;  /* 0x000000153e0c7209 */ /* 0x000fe20007810000 */
[----:B------:R-:W5:Y:S03]  /*2650*/  MUFU.EX2 R8, R8 ;  /* 0x0000000800087308 */ /* 0x000f660000000800 */
[----:B------:R-:W-:-:S04]  /*2660*/  FMNMX.FTZ R21, R63, R12, !PT ;  /* 0x0000000c3f157209 */ /* 0x000fc80007810000 */
[----:B------:R-:W-:Y:S01]  /*2670*/  FMNMX.FTZ R12, R66, R21, !PT ;  /* 0x00000015420c7209 */ /* 0x000fe20007810000 */
[----:B------:R0:W-:Y:S03]  /*2680*/  MUFU.EX2 R13, R37 ;  /* 0x00000025000d7308 */ /* 0x0001e60000000800 */
[----:B------:R-:W-:-:S04]  /*2690*/  FMNMX.FTZ R21, R67, R12, !PT ;  /* 0x0000000c43157209 */ /* 0x000fc80007810000 */
[----:B------:R-:W-:Y:S01]  /*26a0*/  FMNMX.FTZ R12, R70, R21, !PT ;  /* 0x00000015460c7209 */ /* 0x000fe20007810000 */
[----:B------:R-:W-:Y:S01]  /*26b0*/  MUFU.EX2 R156, R156 ;  /* 0x0000009c009c7308 */ /* 0x000fe20000000800 */
[----:B0-----:R-:W-:-:S02]  /*26c0*/  FFMA.FTZ R37, R65, UR40, -R88 ;  /* 0x0000002841257c23 */ /* 0x001fc40008010858 */
[----:B------:R-:W-:Y:S01]  /*26d0*/  FMNMX.FTZ R29, R71, R12, !PT ;  /* 0x0000000c471d7209 */ /* 0x000fe20007810000 */
[----:B------:R-:W-:-:S03]  /*26e0*/  FFMA.FTZ R12, R52, UR40, -R88 ;  /* 0x00000028340c7c23 */ /* 0x000fc60008010858 */
[----:B------:R-:W-:Y:S01]  /*26f0*/  FMNMX.FTZ R14, R74, R29, !PT ;  /* 0x0000001d4a0e7209 */ /* 0x000fe20007810000 */
[----:B------:R0:W-:Y:S03]  /*2700*/  MUFU.EX2 R21, R49 ;  /* 0x0000003100157308 */ /* 0x0001e60000000800 */
[----:B------:R-:W-:-:S04]  /*2710*/  FMNMX.FTZ R29, R75, R14, !PT ;  /* 0x0000000e4b1d7209 */ /* 0x000fc80007810000 */
[----:B------:R-:W-:Y:S01]  /*2720*/  FMNMX.FTZ R14, R78, R29, !PT ;  /* 0x0000001d4e0e7209 */ /* 0x000fe20007810000 */
[----:B------:R-:W-:Y:S01]  /*2730*/  MUFU.EX2 R10, R10 ;  /* 0x0000000a000a7308 */ /* 0x000fe20000000800 */
[----:B0-----:R-:W-:Y:S02]  /*2740*/  IMAD.U32 R49, RZ, RZ, UR40 ;  /* 0x00000028ff317e24 */ /* 0x001fe4000f8e00ff */
[----:B------:R-:W-:-:S04]  /*2750*/  FMNMX.FTZ R33, R79, R14, !PT ;  /* 0x0000000e4f217209 */ /* 0x000fc80007810000 */
[----:B------:R-:W-:Y:S01]  /*2760*/  FMNMX.FTZ R14, R82, R33, !PT ;  /* 0x00000021520e7209 */ /* 0x000fe20007810000 */
[----:B------:R-:W-:Y:S03]  /*2770*/  MUFU.EX2 R25, R25 ;  /* 0x0000001900197308 */ /* 0x000fe60000000800 */
[----:B------:R-:W-:-:S04]  /*2780*/  FMNMX.FTZ R33, R83, R14, !PT ;  /* 0x0000000e53217209 */ /* 0x000fc80007810000 */
[----:B------:R-:W-:Y:S01]  /*2790*/  FMNMX.FTZ R14, R86, R33, !PT ;  /* 0x00000021560e7209 */ /* 0x000fe20007810000 */
[----:B------:R-:W-:Y:S03]  /*27a0*/  MUFU.EX2 R158, R158 ;  /* 0x0000009e009e7308 */ /* 0x000fe60000000800 */
[----:B------:R-:W-:-:S05]  /*27b0*/  FMNMX.FTZ R14, R87, R14, !PT ;  /* 0x0000000e570e7209 */ /* 0x000fca0007810000 */
[----:B------:R-:W0:Y:S01]  /*27c0*/  SHFL.BFLY PT, R41, R14, 0x2, 0x1f ;  /* 0x0c401f000e297f89 */ /* 0x000e2200000e0000 */
[----:B------:R-:W-:Y:S08]  /*27d0*/  MUFU.EX2 R12, R12 ;  /* 0x0000000c000c7308 */ /* 0x000ff00000000800 */
[----:B------:R-:W-:Y:S08]  /*27e0*/  MUFU.EX2 R29, R53 ;  /* 0x00000035001d7308 */ /* 0x000ff00000000800 */
[----:B------:R-:W-:Y:S01]  /*27f0*/  MUFU.EX2 R160, R160 ;  /* 0x000000a000a07308 */ /* 0x000fe20000000800 */
[----:B0-----:R-:W-:-:S07]  /*2800*/  FMNMX.FTZ R24, R14, R41, !PT ;  /* 0x000000290e187209 */ /* 0x001fce0007810000 */
[----:B------:R-:W-:Y:S01]  /*2810*/  MUFU.EX2 R33, R57 ;  /* 0x0000003900217308 */ /* 0x000fe20000000800 */
[----:B------:R-:W-:-:S01]  /*2820*/  FFMA.FTZ R41, R73, UR40, -R88 ;  /* 0x0000002849297c23 */ /* 0x000fc20008010858 */
[----:B------:R-:W0:Y:S06]  /*2830*/  SHFL.BFLY PT, R45, R24, 0x1, 0x1f ;  /* 0x0c201f00182d7f89 */ /* 0x000e2c00000e0000 */
[----:B------:R-:W-:Y:S08]  /*2840*/  MUFU.EX2 R20, R20 ;  /* 0x0000001400147308 */ /* 0x000ff00000000800 */
[----:B------:R-:W-:Y:S08]  /*2850*/  MUFU.EX2 R61, R61 ;  /* 0x0000003d003d7308 */ /* 0x000ff00000000800 */
[----:B------:R-:W-:Y:S01]  /*2860*/  MUFU.EX2 R162, R162 ;  /* 0x000000a200a27308 */ /* 0x000fe20000000800 */
[----:B0-----:R-:W-:Y:S01]  /*2870*/  FMNMX.FTZ R14, R24, R45, !PT ;  /* 0x0000002d180e7209 */ /* 0x001fe20007810000 */
[----:B------:R-:W-:-:S03]  /*2880*/  FFMA.FTZ R45, R81, UR40, -R88 ;  /* 0x00000028512d7c23 */ /* 0x000fc60008010858 */
[C---:B------:R-:W-:Y:S01]  /*2890*/  FSETP.NEU.FTZ.AND P1, PT, R14.reuse, -INF , PT ;  /* 0xff8000000e00780b */ /* 0x040fe20003f3d000 */
[----:B------:R-:W-:-:S02]  /*28a0*/  FFMA.FTZ R24, R14, R49, -8 ;  /* 0xc10000000e187423 */ /* 0x000fc40000010031 */
[----:B------:R-:W-:Y:S03]  /*28b0*/  MUFU.EX2 R37, R37 ;  /* 0x0000002500257308 */ /* 0x000fe60000000800 */
[----:B------:R-:W-:-:S05]  /*28c0*/  FSEL R28, R24, RZ, P1 ;  /* 0x000000ff181c7208 */ /* 0x000fca0000800000 */
[----:B------:R-:W-:Y:S01]  /*28d0*/  MUFU.EX2 R68, R68 ;  /* 0x0000004400447308 */ /* 0x000fe20000000800 */
[----:B------:R-:W-:-:S01]  /*28e0*/  FFMA.FTZ R153, R26, UR40, -R28 ;  /* 0x000000281a997c23 */ /* 0x000fc2000801081c */
[--C-:B------:R-:W-:Y:S01]  /*28f0*/  FFMA.FTZ R24, R27, UR40, -R28.reuse ;  /* 0x000000281b187c23 */ /* 0x100fe2000801081c */
[----:B------:R-:W-:-:S01]  /*2900*/  FFMA.FTZ R30, R30, UR40, -R28 ;  /* 0x000000281e1e7c23 */ /* 0x000fc2000801081c */
[--C-:B------:R-:W-:Y:S01]  /*2910*/  FFMA.FTZ R31, R31, UR40, -R28.reuse ;  /* 0x000000281f1f7c23 */ /* 0x100fe2000801081c */
[----:B------:R-:W-:-:S01]  /*2920*/  FFMA.FTZ R34, R34, UR40, -R28 ;  /* 0x0000002822227c23 */ /* 0x000fc2000801081c */
[--C-:B------:R-:W-:Y:S01]  /*2930*/  FFMA.FTZ R35, R35, UR40, -R28.reuse ;  /* 0x0000002823237c23 */ /* 0x100fe2000801081c */
[----:B------:R-:W-:-:S01]  /*2940*/  FFMA.FTZ R38, R38, UR40, -R28 ;  /* 0x0000002826267c23 */ /* 0x000fc2000801081c */
[----:B------:R-:W-:Y:S01]  /*2950*/  MUFU.EX2 R153, R153 ;  /* 0x0000009900997308 */ /* 0x000fe20000000800 */
[----:B--2---:R-:W-:-:S01]  /*2960*/  FADD.FTZ R27, R152, R9 ;  /* 0x00000009981b7221 */ /* 0x004fc20000010000 */
[--C-:B------:R-:W-:Y:S01]  /*2970*/  FFMA.FTZ R39, R39, UR40, -R28.reuse ;  /* 0x0000002827277c23 */ /* 0x100fe2000801081c */
[----:B------:R-:W-:-:S01]  /*2980*/  FFMA.FTZ R42, R42, UR40, -R28 ;  /* 0x000000282a2a7c23 */ /* 0x000fc2000801081c */
[----:B------:R-:W-:Y:S01]  /*2990*/  FFMA.FTZ R43, R43, UR40, -R28 ;  /* 0x000000282b2b7c23 */ /* 0x000fe2000801081c */
[----:B---3--:R-:W-:-:S01]  /*29a0*/  FADD.FTZ R26, R4, R27 ;  /* 0x0000001b041a7221 */ /* 0x008fc20000010000 */
[--C-:B------:R-:W-:Y:S01]  /*29b0*/  FFMA.FTZ R46, R46, UR40, -R28.reuse ;  /* 0x000000282e2e7c23 */ /* 0x100fe2000801081c */
[----:B------:R-:W-:-:S01]  /*29c0*/  FFMA.FTZ R47, R47, UR40, -R28 ;  /* 0x000000282f2f7c23 */ /* 0x000fc2000801081c */
[----:B------:R-:W0:Y:S01]  /*29d0*/  MUFU.EX2 R24, R24 ;  /* 0x0000001800187308 */ /* 0x000e220000000800 */
[----:B------:R-:W-:-:S01]  /*29e0*/  FADD.FTZ R27, R5, R26 ;  /* 0x0000001a051b7221 */ /* 0x000fc20000010000 */
[--C-:B------:R-:W-:Y:S01]  /*29f0*/  FFMA.FTZ R50, R50, UR40, -R28.reuse ;  /* 0x0000002832327c23 */ /* 0x100fe2000801081c */
[----:B------:R-:W-:-:S01]  /*2a00*/  FFMA.FTZ R51, R51, UR40, -R28 ;  /* 0x0000002833337c23 */ /* 0x000fc2000801081c */
[----:B------:R-:W-:Y:S01]  /*2a10*/  FFMA.FTZ R54, R54, UR40, -R28 ;  /* 0x0000002836367c23 */ /* 0x000fe2000801081c */
[----:B----4-:R-:W-:-:S01]  /*2a20*/  FADD.FTZ R26, R154, R27 ;  /* 0x0000001b9a1a7221 */ /* 0x010fc20000010000 */
[--C-:B------:R-:W-:Y:S01]  /*2a30*/  FFMA.FTZ R55, R55, UR40, -R28.reuse ;  /* 0x0000002837377c23 */ /* 0x100fe2000801081c */
[----:B------:R-:W-:-:S01]  /*2a40*/  FFMA.FTZ R58, R58, UR40, -R28 ;  /* 0x000000283a3a7c23 */ /* 0x000fc2000801081c */
[----:B------:R-:W2:Y:S01]  /*2a50*/  MUFU.EX2 R30, R30 ;  /* 0x0000001e001e7308 */ /* 0x000ea20000000800 */
[----:B------:R-:W-:-:S01]  /*2a60*/  FADD.FTZ R27, R11, R26 ;  /* 0x0000001a0b1b7221 */ /* 0x000fc20000010000 */
[--C-:B------:R-:W-:Y:S01]  /*2a70*/  FFMA.FTZ R59, R59, UR40, -R28.reuse ;  /* 0x000000283b3b7c23 */ /* 0x100fe2000801081c */
[----:B------:R-:W-:-:S01]  /*2a80*/  FFMA.FTZ R62, R62, UR40, -R28 ;  /* 0x000000283e3e7c23 */ /* 0x000fc2000801081c */
[----:B------:R-:W-:Y:S01]  /*2a90*/  FFMA.FTZ R63, R63, UR40, -R28 ;  /* 0x000000283f3f7c23 */ /* 0x000fe2000801081c */
[----:B-----5:R-:W-:-:S01]  /*2aa0*/  FADD.FTZ R26, R8, R27 ;  /* 0x0000001b081a7221 */ /* 0x020fc20000010000 */
[--C-:B------:R-:W-:Y:S01]  /*2ab0*/  FFMA.FTZ R66, R66, UR40, -R28.reuse ;  /* 0x0000002842427c23 */ /* 0x100fe2000801081c */
[----:B------:R-:W-:-:S01]  /*2ac0*/  FFMA.FTZ R67, R67, UR40, -R28 ;  /* 0x0000002843437c23 */ /* 0x000fc2000801081c */
[----:B------:R-:W3:Y:S01]  /*2ad0*/  MUFU.EX2 R31, R31 ;  /* 0x0000001f001f7308 */ /* 0x000ee20000000800 */
[----:B0-----:R-:W-:-:S01]  /*2ae0*/  FADD.FTZ R49, R153, R24 ;  /* 0x0000001899317221 */ /* 0x001fc20000010000 */
[----:B------:R-:W-:Y:S01]  /*2af0*/  FADD.FTZ R27, R13, R26 ;  /* 0x0000001a0d1b7221 */ /* 0x000fe20000010000 */
[----:B------:R-:W-:-:S01]  /*2b00*/  FFMA.FTZ R70, R70, UR40, -R28 ;  /* 0x0000002846467c23 */ /* 0x000fc2000801081c */
[--C-:B------:R-:W-:Y:S01]  /*2b10*/  FFMA.FTZ R71, R71, UR40, -R28.reuse ;  /* 0x0000002847477c23 */ /* 0x100fe2000801081c */
[----:B------:R-:W-:-:S01]  /*2b20*/  FFMA.FTZ R74, R74, UR40, -R28 ;  /* 0x000000284a4a7c23 */ /* 0x000fc2000801081c */
[----:B------:R-:W-:Y:S01]  /*2b30*/  FADD.FTZ R26, R156, R27 ;  /* 0x0000001b9c1a7221 */ /* 0x000fe20000010000 */
[----:B------:R-:W-:-:S01]  /*2b40*/  FFMA.FTZ R75, R75, UR40, -R28 ;  /* 0x000000284b4b7c23 */ /* 0x000fc2000801081c */
[----:B------:R-:W0:Y:S01]  /*2b50*/  MUFU.EX2 R34, R34 ;  /* 0x0000002200227308 */ /* 0x000e220000000800 */
[----:B--2---:R-:W-:-:S01]  /*2b60*/  FADD.FTZ R32, R30, R49 ;  /* 0x000000311e207221 */ /* 0x004fc20000010000 */
[----:B------:R-:W-:Y:S01]  /*2b70*/  FADD.FTZ R27, R15, R26 ;  /* 0x0000001a0f1b7221 */ /* 0x000fe20000010000 */
[----:B------:R-:W-:-:S01]  /*2b80*/  FFMA.FTZ R78, R78, UR40, -R28 ;  /* 0x000000284e4e7c23 */ /* 0x000fc2000801081c */
[--C-:B------:R-:W-:Y:S01]  /*2b90*/  FFMA.FTZ R79, R79, UR40, -R28.reuse ;  /* 0x000000284f4f7c23 */ /* 0x100fe2000801081c */
[----:B------:R-:W-:-:S01]  /*2ba0*/  FFMA.FTZ R82, R82, UR40, -R28 ;  /* 0x0000002852527c23 */ /* 0x000fc2000801081c */
[----:B------:R-:W-:Y:S01]  /*2bb0*/  FADD.FTZ R26, R10, R27 ;  /* 0x0000001b0a1a7221 */ /* 0x000fe20000010000 */
[----:B------:R-:W-:-:S01]  /*2bc0*/  FFMA.FTZ R83, R83, UR40, -R28 ;  /* 0x0000002853537c23 */ /* 0x000fc2000801081c */
[----:B------:R-:W2:Y:S01]  /*2bd0*/  MUFU.EX2 R35, R35 ;  /* 0x0000002300237308 */ /* 0x000ea20000000800 */
[----:B---3--:R-:W-:-:S01]  /*2be0*/  FADD.FTZ R49, R31, R32 ;  /* 0x000000201f317221 */ /* 0x008fc20000010000 */
[----:B------:R-:W-:Y:S01]  /*2bf0*/  FADD.FTZ R27, R25, R26 ;  /* 0x0000001a191b7221 */ /* 0x000fe20000010000 */
[----:B------:R-:W-:-:S01]  /*2c00*/  FFMA.FTZ R86, R86, UR40, -R28 ;  /* 0x0000002856567c23 */ /* 0x000fc2000801081c */
[----:B------:R-:W-:Y:S01]  /*2c10*/  FFMA.FTZ R28, R87, UR40, -R28 ;  /* 0x00000028571c7c23 */ /* 0x000fe2000801081c */
[----:B------:R-:W-:Y:S01]  /*2c20*/  F2FP.SATFINITE.E4M3.F32.PACK_AB_MERGE_C R10, R25, R10, RZ ;  /* 0x0000000a190a723e */ /* 0x000fe200048070ff */
[----:B------:R-:W-:Y:S01]  /*2c30*/  FADD.FTZ R26, R158, R27 ;  /* 0x0000001b9e1a7221 */ /* 0x000fe20000010000 */
[----:B------:R-:W-:Y:S01]  /*2c40*/  F2FP.SATFINITE.E4M3.F32.PACK_AB_MERGE_C R30, R31, R30, RZ ;  /* 0x0000001e1f1e723e */ /* 0x000fe200048070ff */
[----:B------:R-:W3:Y:S01]  /*2c50*/  MUFU.EX2 R38, R38 ;  /* 0x0000002600267308 */ /* 0x000ee20000000800 */
[----:B0-----:R-:W-:-:S01]  /*2c60*/  FADD.FTZ R32, R34, R49 ;  /* 0x0000003122207221 */ /* 0x001fc20000010000 */
[----:B------:R-:W-:Y:S01]  /*2c70*/  FADD.FTZ R27, R21, R26 ;  /* 0x0000001a151b7221 */ /* 0x000fe20000010000 */
[----:B------:R-:W-:-:S02]  /*2c80*/  F2FP.SATFINITE.E4M3.F32.PACK_AB_MERGE_C R156, R15, R156, R10 ;  /* 0x0000009c0f9c723e */ /* 0x000fc4000480700a */
[----:B------:R-:W-:Y:S01]  /*2c90*/  F2FP.SATFINITE.E4M3.F32.PACK_AB_MERGE_C R153, R24, R153, R30 ;  /* 0x000000991899723e */ /* 0x000fe2000480701e */
[----:B------:R-:W-:-:S01]  /*2ca0*/  FADD.FTZ R26, R12, R27 ;  /* 0x0000001b0c1a7221 */ /* 0x000fc20000010000 */
[----:B------:R-:W-:Y:S01]  /*2cb0*/  F2FP.SATFINITE.E4M3.F32.PACK_AB_MERGE_C R12, R29, R12, RZ ;  /* 0x0000000c1d0c723e */ /* 0x000fe200048070ff */
[----:B------:R-:W0:Y:S01]  /*2cc0*/  MUFU.EX2 R39, R39 ;  /* 0x0000002700277308 */ /* 0x000e220000000800 */
[----:B--2---:R-:W-:-:S01]  /*2cd0*/  FADD.FTZ R49, R35, R32 ;  /* 0x0000002023317221 */ /* 0x004fc20000010000 */
[----:B------:R-:W-:Y:S01]  /*2ce0*/  FADD.FTZ R27, R29, R26 ;  /* 0x0000001a1d1b7221 */ /* 0x000fe20000010000 */
[----:B------:R-:W-:-:S03]  /*2cf0*/  F2FP.SATFINITE.E4M3.F32.PACK_AB_MERGE_C R158, R21, R158, R12 ;  /* 0x0000009e159e723e */ /* 0x000fc6000480700c */
[----:B------:R-:W-:Y:S02]  /*2d00*/  FADD.FTZ R26, R160, R27 ;  /* 0x0000001ba01a7221 */ /* 0x000fe40000010000 */
[----:B------:R-:W2:Y:S01]  /*2d10*/  MUFU.EX2 R42, R42 ;  /* 0x0000002a002a7308 */ /* 0x000ea20000000800 */
[----:B---3--:R-:W-:-:S01]  /*2d20*/  FADD.FTZ R32, R38, R49 ;  /* 0x0000003126207221 */ /* 0x008fc20000010000 */
[----:B------:R-:W-:-:S04]  /*2d30*/  FADD.FTZ R27, R33, R26 ;  /* 0x0000001a211b7221 */ /* 0x000fc80000010000 */
[----:B------:R-:W-:Y:S01]  /*2d40*/  FADD.FTZ R26, R20, R27 ;  /* 0x0000001b141a7221 */ /* 0x000fe20000010000 */
[----:B------:R-:W-:Y:S01]  /*2d50*/  F2FP.SATFINITE.E4M3.F32.PACK_AB_MERGE_C R20, R61, R20, RZ ;  /* 0x000000143d14723e */ /* 0x000fe200048070ff */
[----:B------:R-:W3:Y:S01]  /*2d60*/  MUFU.EX2 R43, R43 ;  /* 0x0000002b002b7308 */ /* 0x000ee20000000800 */
[----:B0-----:R-:W-:-:S01]  /*2d70*/  FADD.FTZ R49, R39, R32 ;  /* 0x0000002027317221 */ /* 0x001fc20000010000 */
[----:B------:R-:W-:Y:S01]  /*2d80*/  FADD.FTZ R27, R61, R26 ;  /* 0x0000001a3d1b7221 */ /* 0x000fe20000010000 */
[----:B------:R-:W-:Y:S02]  /*2d90*/  F2FP.SATFINITE.E4M3.F32.PACK_AB_MERGE_C R38, R39, R38, RZ ;  /* 0x000000262726723e */ /* 0x000fe400048070ff */
[----:B------:R-:W-:Y:S01]  /*2da0*/  F2FP.SATFINITE.E4M3.F32.PACK_AB_MERGE_C R160, R33, R160, R20 ;  /* 0x000000a021a0723e */ /* 0x000fe20004807014 */
[----:B------:R-:W-:-:S01]  /*2db0*/  FADD.FTZ R26, R162, R27 ;  /* 0x0000001ba21a7221 */ /* 0x000fc20000010000 */
[----:B------:R-:W-:Y:S01]  /*2dc0*/  F2FP.SATFINITE.E4M3.F32.PACK_AB_MERGE_C R27, R5, R4, RZ ;  /* 0x00000004051b723e */ /* 0x000fe200048070ff */
[----:B------:R-:W0:Y:S01]  /*2dd0*/  MUFU.EX2 R46, R46 ;  /* 0x0000002e002e7308 */ /* 0x000e220000000800 */
[----:B--2---:R-:W-:-:S01]  /*2de0*/  FADD.FTZ R32, R42, R49 ;  /* 0x000000312a207221 */ /* 0x004fc20000010000 */
[----:B------:R-:W-:Y:S01]  /*2df0*/  FADD.FTZ R5, R37, R26 ;  /* 0x0000001a25057221 */ /* 0x000fe20000010000 */
[----:B------:R-:W-:-:S02]  /*2e00*/  F2FP.SATFINITE.E4M3.F32.PACK_AB_MERGE_C R26, R13, R8, RZ ;  /* 0x000000080d1a723e */ /* 0x000fc400048070ff */
[----:B------:R-:W-:Y:S02]  /*2e10*/  F2FP.SATFINITE.E4M3.F32.PACK_AB_MERGE_C R152, R9, R152, R27 ;  /* 0x000000980998723e */ /* 0x000fe4000480701b */
[----:B------:R-:W-:Y:S01]  /*2e20*/  F2FP.SATFINITE.E4M3.F32.PACK_AB_MERGE_C R154, R11, R154, R26 ;  /* 0x0000009a0b9a723e */ /* 0x000fe2000480701a */
[----:B------:R-:W2:Y:S01]  /*2e30*/  MUFU.EX2 R47, R47 ;  /* 0x0000002f002f7308 */ /* 0x000ea20000000800 */
[----:B---3--:R-:W-:-:S01]  /*2e40*/  FADD.FTZ R49, R43, R32 ;  /* 0x000000202b317221 */ /* 0x008fc20000010000 */
[----:B------:R-:W-:-:S06]  /*2e50*/  F2FP.SATFINITE.E4M3.F32.PACK_AB_MERGE_C R155, R35, R34, R38 ;  /* 0x00000022239b723e */ /* 0x000fcc0004807026 */
[----:B------:R-:W3:Y:S01]  /*2e60*/  MUFU.EX2 R50, R50 ;  /* 0x0000003200327308 */ /* 0x000ee20000000800 */
[----:B0-----:R-:W-:-:S07]  /*2e70*/  FADD.FTZ R32, R46, R49 ;  /* 0x000000312e207221 */ /* 0x001fce0000010000 */
[----:B------:R-:W0:Y:S01]  /*2e80*/  MUFU.EX2 R51, R51 ;  /* 0x0000003300337308 */ /* 0x000e220000000800 */
[----:B--2---:R-:W-:-:S01]  /*2e90*/  FADD.FTZ R49, R47, R32 ;  /* 0x000000202f317221 */ /* 0x004fc20000010000 */
[----:B------:R-:W-:-:S04]  /*2ea0*/  F2FP.SATFINITE.E4M3.F32.PACK_AB_MERGE_C R46, R47, R46, RZ ;  /* 0x0000002e2f2e723e */ /* 0x000fc800048070ff */
[----:B------:R-:W-:Y:S02]  /*2eb0*/  F2FP.SATFINITE.E4M3.F32.PACK_AB_MERGE_C R157, R43, R42, R46 ;  /* 0x0000002a2b9d723e */ /* 0x000fe4000480702e */
[----:B------:R-:W2:Y:S01]  /*2ec0*/  MUFU.EX2 R54, R54 ;  /* 0x0000003600367308 */ /* 0x000ea20000000800 */
[----:B---3--:R-:W-:-:S07]  /*2ed0*/  FADD.FTZ R32, R50, R49 ;  /* 0x0000003132207221 */ /* 0x008fce0000010000 */
[----:B------:R-:W3:Y:S01]  /*2ee0*/  MUFU.EX2 R55, R55 ;  /* 0x0000003700377308 */ /* 0x000ee20000000800 */
[----:B0-----:R-:W-:-:S07]  /*2ef0*/  FADD.FTZ R49, R51, R32 ;  /* 0x0000002033317221 */ /* 0x001fce0000010000 */
[----:B------:R-:W0:Y:S01]  /*2f00*/  MUFU.EX2 R58, R58 ;  /* 0x0000003a003a7308 */ /* 0x000e220000000800 */
[----:B--2---:R-:W-:-:S07]  /*2f10*/  FADD.FTZ R32, R54, R49 ;  /* 0x0000003136207221 */ /* 0x004fce0000010000 */
[----:B------:R-:W2:Y:S01]  /*2f20*/  MUFU.EX2 R59, R59 ;  /* 0x0000003b003b7308 */ /* 0x000ea20000000800 */
[----:B---3--:R-:W-:-:S01]  /*2f30*/  FADD.FTZ R49, R55, R32 ;  /* 0x0000002037317221 */ /* 0x008fc20000010000 */
[----:B------:R-:W-:-:S04]  /*2f40*/  F2FP.SATFINITE.E4M3.F32.PACK_AB_MERGE_C R54, R55, R54, RZ ;  /* 0x000000363736723e */ /* 0x000fc800048070ff */
[----:B------:R-:W-:Y:S02]  /*2f50*/  F2FP.SATFINITE.E4M3.F32.PACK_AB_MERGE_C R159, R51, R50, R54 ;  /* 0x00000032339f723e */ /* 0x000fe40004807036 */
[----:B------:R-:W3:Y:S01]  /*2f60*/  MUFU.EX2 R62, R62 ;  /* 0x0000003e003e7308 */ /* 0x000ee20000000800 */
[----:B0-----:R-:W-:-:S07]  /*2f70*/  FADD.FTZ R32, R58, R49 ;  /* 0x000000313a207221 */ /* 0x001fce0000010000 */
[----:B------:R-:W0:Y:S01]  /*2f80*/  MUFU.EX2 R63, R63 ;  /* 0x0000003f003f7308 */ /* 0x000e220000000800 */
[----:B--2---:R-:W-:-:S07]  /*2f90*/  FADD.FTZ R49, R59, R32 ;  /* 0x000000203b317221 */ /* 0x004fce0000010000 */
[----:B------:R-:W2:Y:S01]  /*2fa0*/  MUFU.EX2 R66, R66 ;  /* 0x0000004200427308 */ /* 0x000ea20000000800 */
[----:B---3--:R-:W-:-:S07]  /*2fb0*/  FADD.FTZ R32, R62, R49 ;  /* 0x000000313e207221 */ /* 0x008fce0000010000 */
[----:B------:R-:W3:Y:S01]  /*2fc0*/  MUFU.EX2 R67, R67 ;  /* 0x0000004300437308 */ /* 0x000ee20000000800 */
[----:B0-----:R-:W-:-:S01]  /*2fd0*/  FADD.FTZ R49, R63, R32 ;  /* 0x000000203f317221 */ /* 0x001fc20000010000 */
[----:B------:R-:W-:-:S04]  /*2fe0*/  F2FP.SATFINITE.E4M3.F32.PACK_AB_MERGE_C R62, R63, R62, RZ ;  /* 0x0000003e3f3e723e */ /* 0x000fc800048070ff */
[----:B------:R-:W-:Y:S02]  /*2ff0*/  F2FP.SATFINITE.E4M3.F32.PACK_AB_MERGE_C R161, R59, R58, R62 ;  /* 0x0000003a3ba1723e */ /* 0x000fe4000480703e */
[----:B------:R-:W0:Y:S01]  /*3000*/  MUFU.EX2 R70, R70 ;  /* 0x0000004600467308 */ /* 0x000e220000000800 */
[----:B--2---:R-:W-:-:S07]  /*3010*/  FADD.FTZ R4, R66, R49 ;  /* 0x0000003142047221 */ /* 0x004fce0000010000 */
[----:B------:R-:W2:Y:S01]  /*3020*/  MUFU.EX2 R71, R71 ;  /* 0x0000004700477308 */ /* 0x000ea20000000800 */
[----:B---3--:R-:W-:-:S01]  /*3030*/  FADD.FTZ R13, R67, R4 ;  /* 0x00000004430d7221 */ /* 0x008fc20000010000 */
[----:B------:R-:W-:-:S06]  /*3040*/  FADD.FTZ R4, R68, R5 ;  /* 0x0000000544047221 */ /* 0x000fcc0000010000 */
[----:B------:R-:W3:Y:S01]  /*3050*/  MUFU.EX2 R69, R69 ;  /* 0x0000004500457308 */ /* 0x000ee20000000800 */
[----:B0-----:R-:W-:-:S07]  /*3060*/  FADD.FTZ R8, R70, R13 ;  /* 0x0000000d46087221 */ /* 0x001fce0000010000 */
[----:B------:R-:W0:Y:S01]  /*3070*/  MUFU.EX2 R74, R74 ;  /* 0x0000004a004a7308 */ /* 0x000e220000000800 */
[----:B--2---:R-:W-:-:S01]  /*3080*/  FADD.FTZ R13, R71, R8 ;  /* 0x00000008470d7221 */ /* 0x004fc20000010000 */
[----:B------:R-:W-:-:S04]  /*3090*/  F2FP.SATFINITE.E4M3.F32.PACK_AB_MERGE_C R70, R71, R70, RZ ;  /* 0x000000464746723e */ /* 0x000fc800048070ff */
[----:B------:R-:W-:Y:S02]  /*30a0*/  F2FP.SATFINITE.E4M3.F32.PACK_AB_MERGE_C R163, R67, R66, R70 ;  /* 0x0000004243a3723e */ /* 0x000fe40004807046 */
        /* <DEDUP_REMOVED lines=11> */
[----:B0-----:R-:W-:-:S07]  /*3160*/  FADD.FTZ R5, R41, R4 ;  /* 0x0000000429057221 */ /* 0x001fce0000010000 */
[----:B------:R-:W0:Y:S01]  /*3170*/  MUFU.EX2 R77, R77 ;  /* 0x0000004d004d7308 */ /* 0x000e220000000800 */
[----:B--2---:R-:W-:-:S07]  /*3180*/  FADD.FTZ R8, R78, R13 ;  /* 0x0000000d4e087221 */ /* 0x004fce0000010000 */
[----:B------:R-:W2:Y:S01]  /*3190*/  MUFU.EX2 R79, R79 ;  /* 0x0000004f004f7308 */ /* 0x000ea20000000800 */
[----:B---3--:R-:W-:-:S07]  /*31a0*/  FADD.FTZ R4, R76, R5 ;  /* 0x000000054c047221 */ /* 0x008fce0000010000 */
[----:B------:R-:W3:Y:S01]  /*31b0*/  MUFU.EX2 R166, R166 ;  /* 0x000000a600a67308 */ /* 0x000ee20000000800 */
[C---:B0-----:R-:W-:Y:S01]  /*31c0*/  F2FP.SATFINITE.E4M3.F32.PACK_AB_MERGE_C R76, R77.reuse, R76, RZ ;  /* 0x0000004c4d4c723e */ /* 0x041fe200048070ff */
[----:B------:R-:W-:-:S03]  /*31d0*/  FADD.FTZ R77, R77, R4 ;  /* 0x000000044d4d7221 */ /* 0x000fc60000010000 */
[----:B------:R-:W-:-:S03]  /*31e0*/  F2FP.SATFINITE.E4M3.F32.PACK_AB_MERGE_C R164, R41, R164, R76 ;  /* 0x000000a429a4723e */ /* 0x000fc6000480704c */
        /* <DEDUP_REMOVED lines=15> */
[----:B--2---:R-:W-:-:S01]  /*32e0*/  FADD.FTZ R8, R86, R25 ;  /* 0x0000001956087221 */ /* 0x004fc20000010000 */
[C---:B---3--:R-:W-:Y:S01]  /*32f0*/  F2FP.SATFINITE.E4M3.F32.PACK_AB_MERGE_C R84, R85.reuse, R84, RZ ;  /* 0x000000545554723e */ /* 0x048fe200048070ff */
[----:B------:R-:W-:-:S03]  /*3300*/  FADD.FTZ R5, R85, R4 ;  /* 0x0000000455057221 */ /* 0x000fc60000010000 */
[----:B------:R-:W-:Y:S02]  /*3310*/  F2FP.SATFINITE.E4M3.F32.PACK_AB_MERGE_C R166, R45, R166, R84 ;  /* 0x000000a62da6723e */ /* 0x000fe40004807054 */
[C---:B0-----:R-:W-:Y:S01]  /*3320*/  F2FP.SATFINITE.E4M3.F32.PACK_AB_MERGE_C R86, R13.reuse, R86, RZ ;  /* 0x000000560d56723e */ /* 0x041fe200048070ff */
[----:B------:R-:W-:-:S03]  /*3330*/  FADD.FTZ R4, R13, R8 ;  /* 0x000000080d047221 */ /* 0x000fc60000010000 */
[----:B------:R-:W-:Y:S01]  /*3340*/  F2FP.SATFINITE.E4M3.F32.PACK_AB_MERGE_C R167, R83, R82, R86 ;  /* 0x0000005253a7723e */ /* 0x000fe20004807056 */
[----:B------:R-:W-:Y:S06]  /*3350*/  @!P0 BRA `(.L_x_14) ;  /* 0x0000000000048947 */ /* 0x000fec0003800000 */
[----:B------:R-:W-:Y:S01]  /*3360*/  BPT.TRAP 0x1 ;  /* 0x000000040000795c */ /* 0x000fe20000300000 */
.L_x_14:
[----:B------:R0:W2:Y:S01]  /*3370*/  SYNCS.PHASECHK.TRANS64.TRYWAIT P1, [UR52+0x38850], R7 ;  /* 0x03885007ff0075a7 */ /* 0x0000a20008020174 */
[----:B------:R-:W-:Y:S05]  /*3380*/  @!P0 BRA `(.L_x_15) ;  /* 0x0000000000048947 */ /* 0x000fea0003800000 */
[----:B------:R-:W-:Y:S01]  /*3390*/  BPT.TRAP 0x1 ;  /* 0x000000040000795c */ /* 0x000fe20000300000 */
.L_x_15:
[----:B--2---:R-:W-:Y:S05]  /*33a0*/  @P1 BRA `(.L_x_16) ;  /* 0x0000000000081947 */ /* 0x004fea0003800000 */
[----:B------:R-:W2:Y:S02]  /*33b0*/  SYNCS.PHASECHK.TRANS64.TRYWAIT P1, [UR52+0x38850], R7 ;  /* 0x03885007ff0075a7 */ /* 0x000ea40008020174 */
[----:B--2---:R-:W-:Y:S05]  /*33c0*/  @!P1 BRA `(.L_x_17) ;  /* 0x000000ac00d09947 */ /* 0x004fea0003800000 */
.L_x_16:
[----:B------:R3:W-:Y:S01]  /*33d0*/  BAR.SYNC.DEFER_BLOCKING R6, 0x100 ;  /* 0x000400060000751d */ /* 0x0007e20000010000 */
[----:B------:R-:W-:-:S04]  /*33e0*/  UIADD3 UR49, UR49, 0x400, URZ ;  /* 0x0000040031317890 */ /* 0x000fc8000fffe03f */
[----:B------:R-:W-:Y:S01]  /*33f0*/  USHF.R.U32.HI UR49, URZ, 0x4, UR49 ;  /* 0x000000043f317899 */ /* 0x000fe20008011631 */
[----:B------:R-:W-:-:S03]  /*3400*/  UMOV UR7, 0x40000040 ;  /* 0x4000004000077882 */ /* 0x000fc60000000000 */
[----:B------:R-:W-:-:S04]  /*3410*/  ULOP3.LUT UR49, UR49, 0x3fff, URZ, 0xc0, !UPT ;  /* 0x00003fff31317892 */ /* 0x000fc8000f8ec03f */
[----:B------:R-:W-:-:S04]  /*3420*/  ULOP3.LUT UR49, UR49, 0x10000, URZ, 0xfc, !UPT ;  /* 0x0001000031317892 */ /* 0x000fc8000f8efc3f */
[----:B------:R-:W-:Y:S01]  /*3430*/  ULEA UR10, UR36, UR49, 0xb ;  /* 0x00000031240a7291 */ /* 0x000fe2000f8e583f */
[----:B------:R-:W-:-:S06]  /*3440*/  WARPGROUP.ARRIVE ;  /* 0x00000000000079c5 */ /* 0x000fcc0000000000 */
[----:B------:R-:W-:Y:S02]  /*3450*/  UMOV UR6, UR10 ;  /* 0x0000000a00067c82 */ /* 0x000fe40008000000 */
[----:B------:R-:W-:Y:S01]  /*3460*/  QGMMA.64x256x32.F32.E4M3.E4M3 R24, R152, gdesc[UR4], RZ, !UPT, gsb0 ;  /* 0x03e0000498187df3 */ /* 0x000fe2000c0008ff */
[----:B------:R-:W-:Y:S01]  /*3470*/  UIADD3 UR6, UR10, 0x2, URZ ;  /* 0x000000020a067890 */ /* 0x000fe2000fffe03f */
[----:B------:R-:W-:Y:S01]  /*3480*/  UMOV UR7, 0x40000040 ;  /* 0x4000004000077882 */ /* 0x000fe20000000000 */
[----:B------:R-:W-:Y:S02]  /*3490*/  WARPGROUP.DEPBAR.LE gsb0, 0x0 ;  /* 0x00008000000079c5 */ /* 0x000fe40000010000 */
[----:B------:R-:W-:-:S15]  /*34a0*/  WARPGROUP.ARRIVE ;  /* 0x00000000000079c5 */ /* 0x000fde0000000000 */
[----:B------:R-:W-:-:S08]  /*34b0*/  NOP ;  /* 0x0000000000007918 */ /* 0x000fd00000000000 */
[----:B------:R-:W-:Y:S01]  /*34c0*/  QGMMA.64x256x32.F32.E4M3.E4M3 R24, R156, gdesc[UR4], R24, gsb0 ;  /* 0x03e000049c187df3 */ /* 0x000fe20008000818 */
        /* <DEDUP_REMOVED lines=11> */
[----:B------:R-:W-:Y:S03]  /*3580*/  QGMMA.64x256x32.F32.E4M3.E4M3 R24, R164, gdesc[UR4], R24, gsb0 ;  /* 0x03e00004a4187df3 */ /* 0x000fe60008000818 */
[----:B------:R-:W-:Y:S02]  /*3590*/  WARPGROUP.DEPBAR.LE gsb0, 0x0 ;  /* 0x00008000000079c5 */ /* 0x000fe40000010000 */
[----:B---3--:R-:W-:Y:S05]  /*35a0*/  @!P0 BRA `(.L_x_18) ;  /* 0x0000000000048947 */ /* 0x008fea0003800000 */
[----:B------:R-:W-:Y:S01]  /*35b0*/  BPT.TRAP 0x1 ;  /* 0x000000040000795c */ /* 0x000fe20000300000 */
.L_x_18:
[----:B------:R-:W-:Y:S02]  /*35c0*/  UISETP.GE.AND UP0, UPT, UR48, 0x81, UPT ;  /* 0x000000813000788c */ /* 0x000fe4000bf06270 */
[----:B------:R-:W-:-:S04]  /*35d0*/  UIADD3 UR52, UR52, 0x38860, URZ ;  /* 0x0003886034347890 */ /* 0x000fc8000fffe03f */
[----:B------:R-:W-:Y:S01]  /*35e0*/  PLOP3.LUT P1, PT, PT, PT, UP0, 0x80, 0x0 ;  /* 0x000000000000781c */ /* 0x000fe20003f2f008 */
[----:B------:R-:W-:-:S09]  /*35f0*/  UPRMT UR52, UR45, 0x654, UR52 ;  /* 0x000006542d347896 */ /* 0x000fd20008000034 */
[----:B------:R-:W-:Y:S03]  /*3600*/  SYNCS.ARRIVE.TRANS64.RED.A1T0 RZ, [UR52], RZ ;  /* 0x000000ffffff79a7 */ /* 0x000fe60008100434 */
[----:B------:R-:W-:Y:S05]  /*3610*/  @!P1 BRA `(.L_x_19) ;  /* 0x0000002000ac9947 */ /* 0x000fea0003800000 */
[----:B0-2---:R-:W-:Y:S01]  /*3620*/  IMAD.MOV.U32 R7, RZ, RZ, R14 ;  /* 0x000000ffff077224 */ /* 0x005fe200078e000e */
[----:B------:R-:W-:Y:S01]  /*3630*/  UIADD3 UR48, UR47, -0x2, URZ ;  /* 0xfffffffe2f307890 */ /* 0x000fe2000fffe03f */
[----:B------:R-:W-:-:S11]  /*3640*/  IMAD.MOV.U32 R6, RZ, RZ, R3 ;  /* 0x000000ffff067224 */ /* 0x000fd600078e0003 */
.L_x_30:
[----:B------:R-:W-:Y:S01]  /*3650*/  UIADD3 UR36, UR36, 0x1, URZ ;  /* 0x0000000124247890 */ /* 0x000fe2000fffe03f */
[----:B01----:R-:W-:Y:S01]  /*3660*/  IMAD.U32 R0, RZ, RZ, UR48 ;  /* 0x00000030ff007e24 */ /* 0x003fe2000f8e00ff */
[----:B------:R-:W-:Y:S02]  /*3670*/  UIADD3 UR48, UR48, -0x1, URZ ;  /* 0xffffffff30307890 */ /* 0x000fe4000fffe03f */
[----:B------:R-:W-:Y:S02]  /*3680*/  UISETP.NE.AND UP0, UPT, UR36, 0x2, UPT ;  /* 0x000000022400788c */ /* 0x000fe4000bf05270 */
[----:B------:R-:W-:Y:S02]  /*3690*/  ISETP.GT.AND P1, PT, R0, RZ, PT ;  /* 0x000000ff0000720c */ /* 0x000fe40003f24270 */
[----:B------:R-:W-:Y:S02]  /*36a0*/  USEL UR6, URZ, 0x1, UP0 ;  /* 0x000000013f067887 */ /* 0x000fe40008000000 */
[----:B------:R-:W-:-:S02]  /*36b0*/  USEL UR36, UR36, URZ, UP0 ;  /* 0x0000003f24247287 */ /* 0x000fc40008000000 */
[----:B------:R-:W-:Y:S01]  /*36c0*/  ULOP3.LUT UR42, UR42, UR6, URZ, 0x3c, !UPT ;  /* 0x000000062a2a7292 */ /* 0x000fe2000f8e3c3f */
[----:B------:R-:W-:Y:S11]  /*36d0*/  @!P0 BRA `(.L_x_20) ;  /* 0x0000000000048947 */ /* 0x000ff60003800000 */
[----:B------:R-:W-:Y:S01]  /*36e0*/  BPT.TRAP 0x1 ;  /* 0x000000040000795c */ /* 0x000fe20000300000 */
.L_x_20:
[----:B------:R-:W0:Y:S01]  /*36f0*/  S2UR UR47, SR_CgaCtaId ;  /* 0x00000000002f79c3 */ /* 0x000e220000008800 */
[----:B------:R-:W-:Y:S01]  /*3700*/  IMAD.U32 R0, RZ, RZ, UR42 ;  /* 0x0000002aff007e24 */ /* 0x000fe2000f8e00ff */
[----:B------:R-:W-:-:S04]  /*3710*/  UMOV UR6, 0x400 ;  /* 0x0000040000067882 */ /* 0x000fc80000000000 */
[----:B------:R-:W-:-:S04]  /*3720*/  SHF.L.U32 R0, R0, 0x1f, RZ ;  /* 0x0000001f00007819 */ /* 0x000fc800000006ff */
[----:B------:R-:W-:-:S13]  /*3730*/  R2UR UR52, R0 ;  /* 0x00000000003472ca */ /* 0x000fda00000e0000 */
[----:B------:R-:W-:Y:S01]  /*3740*/  IMAD.U32 R0, RZ, RZ, UR52 ;  /* 0x00000034ff007e24 */ /* 0x000fe2000f8e00ff */
[----:B0-----:R-:W-:-:S04]  /*3750*/  ULEA UR6, UR47, UR6, 0x18 ;  /* 0x000000062f067291 */ /* 0x001fc8000f8ec03f */
[----:B------:R-:W-:-:S09]  /*3760*/  ULEA UR45, UR36, UR6, 0x3 ;  /* 0x00000006242d7291 */ /* 0x000fd2000f8e183f */
[----:B------:R0:W1:Y:S01]  /*3770*/  SYNCS.PHASECHK.TRANS64.TRYWAIT P2, [UR45+0x38830], R0 ;  /* 0x03883000ff0075a7 */ /* 0x000062000804016d */
[----:B------:R-:W-:Y:S05]  /*3780*/  @!P0 BRA `(.L_x_21) ;  /* 0x0000000000048947 */ /* 0x000fea0003800000 */
[----:B------:R-:W-:Y:S01]  /*3790*/  BPT.TRAP 0x1 ;  /* 0x000000040000795c */ /* 0x000fe20000300000 */
.L_x_21:
[----:B-1----:R-:W-:Y:S05]  /*37a0*/  @P2 BRA `(.L_x_22) ;  /* 0x00000000000c2947 */ /* 0x002fea0003800000 */
[----:B0-----:R-:W-:-:S04]  /*37b0*/  IMAD.U32 R0, RZ, RZ, UR52 ;  /* 0x00000034ff007e24 */ /* 0x001fc8000f8e00ff */
[----:B------:R-:W0:Y:S02]  /*37c0*/  SYNCS.PHASECHK.TRANS64.TRYWAIT P2, [UR45+0x38830], R0 ;  /* 0x03883000ff0075a7 */ /* 0x000e24000804016d */
[----:B0-----:R-:W-:Y:S05]  /*37d0*/  @!P2 BRA `(.L_x_23) ;  /* 0x000000a800e4a947 */ /* 0x001fea0003800000 */
.L_x_22:
[----:B------:R-:W-:Y:S01]  /*37e0*/  ULEA UR34, UR36, UR46, 0xb ;  /* 0x0000002e24227291 */ /* 0x000fe2000f8e583f */
[----:B------:R-:W-:Y:S01]  /*37f0*/  WARPGROUP.ARRIVE ;  /* 0x00000000000079c5 */ /* 0x000fe20000000000 */
[----:B------:R-:W-:Y:S01]  /*3800*/  UMOV UR35, 0x40000040 ;  /* 0x4000004000237882 */ /* 0x000fe20000000000 */
[----:B------:R-:W-:Y:S01]  /*3810*/  UMOV UR7, 0x40000040 ;  /* 0x4000004000077882 */ /* 0x000fe20000000000 */
[----:B------:R-:W-:-:S03]  /*3820*/  UIADD3 UR6, UR34, 0x2, URZ ;  /* 0x0000000222067890 */ /* 0x000fc6000fffe03f */
[----:B0-----:R-:W0:Y:S01]  /*3830*/  S2R R0, SR_TID.X ;  /* 0x0000000000007919 */ /* 0x001e220000002100 */
[----:B------:R-:W-:Y:S01]  /*3840*/  UIADD3 UR10, UR34, 0x4, URZ ;  /* 0x00000004220a7890 */ /* 0x000fe2000fffe03f */
[----:B------:R-:W-:Y:S01]  /*3850*/  UMOV UR11, 0x40000040 ;  /* 0x40000040000b7882 */ /* 0x000fe20000000000 */
[----:B------:R-:W-:Y:S01]  /*3860*/  QGMMA.64x128x32.F32.E4M3.E4M3 R152, gdesc[UR32], RZ, !UPT, gsb0 ;  /* 0x01e00000209879f3 */ /* 0x000fe2000c0008ff */
[----:B------:R-:W-:Y:S01]  /*3870*/  UIADD3 UR14, UR34, 0x6, URZ ;  /* 0x00000006220e7890 */ /* 0x000fe2000fffe03f */
[----:B------:R-:W-:Y:S01]  /*3880*/  UMOV UR15, 0x40000040 ;  /* 0x40000040000f7882 */ /* 0x000fe20000000000 */
        /* <DEDUP_REMOVED lines=8> */
[----:B0-----:R-:W-:-:S04]  /*3910*/  SHF.R.U32.HI R224, RZ, 0x7, R0 ;  /* 0x00000007ffe07819 */ /* 0x001fc80000011600 */
[----:B------:R-:W-:Y:S01]  /*3920*/  IADD3 R0, -R224, 0xb, RZ ;  /* 0x0000000be0007810 */ /* 0x000fe20007ffe1ff */
        /* <DEDUP_REMOVED lines=25> */
.L_x_24:
[----:B------:R-:W-:Y:S01]  /*3ac0*/  FMNMX.FTZ R8, R152, R6, !PT ;  /* 0x0000000698087209 */ /* 0x000fe20007810000 */
[----:B------:R-:W-:Y:S01]  /*3ad0*/  IMAD.U32 R12, RZ, RZ, UR40 ;  /* 0x00000028ff0c7e24 */ /* 0x000fe2000f8e00ff */
[----:B------:R-:W-:Y:S01]  /*3ae0*/  FMNMX.FTZ R14, R154, R7, !PT ;  /* 0x000000079a0e7209 */ /* 0x000fe20007810000 */
[----:B------:R-:W-:Y:S01]  /*3af0*/  UIADD3 UR6, UR45, 0x38840, URZ ;  /* 0x000388402d067890 */ /* 0x000fe2000fffe03f */
[----:B------:R-:W-:Y:S02]  /*3b00*/  FMNMX.FTZ R3, R153, R8, !PT ;  /* 0x0000000899037209 */ /* 0x000fe40007810000 */
[----:B------:R-:W-:Y:S01]  /*3b10*/  FMNMX.FTZ R15, R155, R14, !PT ;  /* 0x0000000e9b0f7209 */ /* 0x000fe20007810000 */
[----:B------:R-:W-:Y:S01]  /*3b20*/  UPRMT UR6, UR47, 0x654, UR6 ;  /* 0x000006542f067896 */ /* 0x000fe20008000006 */
[----:B------:R-:W-:Y:S02]  /*3b30*/  FMNMX.FTZ R8, R156, R3, !PT ;  /* 0x000000039c087209 */ /* 0x000fe40007810000 */
[----:B------:R-:W-:-:S02]  /*3b40*/  FMNMX.FTZ R14, R158, R15, !PT ;  /* 0x0000000f9e0e7209 */ /* 0x000fc40007810000 */
[----:B------:R-:W-:Y:S02]  /*3b50*/  FMNMX.FTZ R3, R157, R8, !PT ;  /* 0x000000089d037209 */ /* 0x000fe40007810000 */
[----:B------:R-:W-:Y:S02]  /*3b60*/  FMNMX.FTZ R15, R159, R14, !PT ;  /* 0x0000000e9f0f7209 */ /* 0x000fe40007810000 */
[----:B------:R-:W-:Y:S01]  /*3b70*/  FMNMX.FTZ R8, R160, R3, !PT ;  /* 0x00000003a0087209 */ /* 0x000fe20007810000 */
[----:B------:R-:W-:Y:S01]  /*3b80*/  SYNCS.ARRIVE.TRANS64.RED.A1T0 RZ, [UR6], RZ ;  /* 0x000000ffffff79a7 */ /* 0x000fe20008100406 */
[----:B------:R-:W-:Y:S02]  /*3b90*/  FMNMX.FTZ R14, R162, R15, !PT ;  /* 0x0000000fa20e7209 */ /* 0x000fe40007810000 */
[----:B------:R-:W-:Y:S02]  /*3ba0*/  FMNMX.FTZ R3, R161, R8, !PT ;  /* 0x00000008a1037209 */ /* 0x000fe40007810000 */
[----:B------:R-:W-:-:S02]  /*3bb0*/  FMNMX.FTZ R15, R163, R14, !PT ;  /* 0x0000000ea30f7209 */ /* 0x000fc40007810000 */
[----:B------:R-:W-:Y:S02]  /*3bc0*/  FMNMX.FTZ R8, R164, R3, !PT ;  /* 0x00000003a4087209 */ /* 0x000fe40007810000 */
[----:B------:R-:W-:Y:S02]  /*3bd0*/  FMNMX.FTZ R14, R166, R15, !PT ;  /* 0x0000000fa60e7209 */ /* 0x000fe40007810000 */
[----:B------:R-:W-:Y:S02]  /*3be0*/  FMNMX.FTZ R3, R165, R8, !PT ;  /* 0x00000008a5037209 */ /* 0x000fe40007810000 */
        /* <DEDUP_REMOVED lines=15> */
[----:B------:R-:W-:-:S04]  /*3ce0*/  FMNMX.FTZ R3, R181, R8, !PT ;  /* 0x00000008b5037209 */ /* 0x000fc80007810000 */
        /* <DEDUP_REMOVED lines=15> */
[----:B------:R-:W-:-:S05]  /*3de0*/  FMNMX.FTZ R10, R213, R8, !PT ;  /* 0x00000008d50a7209 */ /* 0x000fca0007810000 */
[----:B------:R-:W1:Y:S02]  /*3df0*/  SHFL.BFLY PT, R3, R10, 0x2, 0x1f ;  /* 0x0c401f000a037f89 */ /* 0x000e6400000e0000 */
[----:B-1----:R-:W-:-:S05]  /*3e00*/  FMNMX.FTZ R11, R10, R3, !PT ;  /* 0x000000030a0b7209 */ /* 0x002fca0007810000 */
[----:B------:R-:W1:Y:S02]  /*3e10*/  SHFL.BFLY PT, R8, R11, 0x1, 0x1f ;  /* 0x0c201f000b087f89 */ /* 0x000e6400000e0000 */
[----:B-1----:R-:W-:-:S05]  /*3e20*/  FMNMX.FTZ R3, R11, R8, !PT ;  /* 0x000000080b037209 */ /* 0x002fca0007810000 */
[----:B------:R-:W-:-:S04]  /*3e30*/  FADD.FTZ R6, -R3, R6 ;  /* 0x0000000603067221 */ /* 0x000fc80000010100 */
[----:B------:R-:W-:Y:S01]  /*3e40*/  FMUL.FTZ R8, R6, UR40 ;  /* 0x0000002806087c20 */ /* 0x000fe20008410000 */
[----:B------:R-:W-:-:S04]  /*3e50*/  FFMA.FTZ R6, R3, R12, -8 ;  /* 0xc100000003067423 */ /* 0x000fc8000001000c */
[--C-:B------:R-:W-:Y:S01]  /*3e60*/  FFMA.FTZ R13, R161, UR40, -R6.reuse ;  /* 0x00000028a10d7c23 */ /* 0x100fe20008010806 */
[----:B------:R-:W-:Y:S01]  /*3e70*/  FMNMX.FTZ R161, R183, R14, !PT ;  /* 0x0000000eb7a17209 */ /* 0x000fe20007810000 */
[--C-:B------:R-:W-:Y:S01]  /*3e80*/  FFMA.FTZ R9, R152, UR40, -R6.reuse ;  /* 0x0000002898097c23 */ /* 0x100fe20008010806 */
[----:B------:R-:W-:-:S01]  /*3e90*/  FFMA.FTZ R152, R153, UR40, -R6 ;  /* 0x0000002899987c23 */ /* 0x000fc20008010806 */
        /* <DEDUP_REMOVED lines=8> */
[----:B------:R1:W-:Y:S01]  /*3f20*/  MUFU.EX2 R21, R176 ;  /* 0x000000b000157308 */ /* 0x0003e20000000800 */
        /* <DEDUP_REMOVED lines=9> */
[--C-:B-1----:R-:W-:Y:S01]  /*3fc0*/  FFMA.FTZ R176, R192, UR40, -R6.reuse ;  /* 0x00000028c0b07c23 */ /* 0x102fe20008010806 */
[----:B------:R-:W-:-:S01]  /*3fd0*/  FFMA.FTZ R192, R197, UR40, -R6 ;  /* 0x00000028c5c07c23 */ /* 0x000fc20008010806 */
[--C-:B------:R-:W-:Y:S01]  /*3fe0*/  FFMA.FTZ R180, R181, UR40, -R6.reuse ;  /* 0x00000028b5b47c23 */ /* 0x100fe20008010806 */
[----:B------:R-:W-:Y:S01]  /*3ff0*/  FMNMX.FTZ R161, R195, R14, !PT ;  /* 0x0000000ec3a17209 */ /* 0x000fe20007810000 */
[----:B------:R1:W-:Y:S01]  /*4000*/  MUFU.EX2 R15, R169 ;  /* 0x000000a9000f7308 */ /* 0x0003e20000000800 */
[----:B------:R-:W-:-:S01]  /*4010*/  FFMA.FTZ R157, R172, UR40, -R6 ;  /* 0x00000028ac9d7c23 */ /* 0x000fc20008010806 */
[--C-:B------:R-:W-:Y:S01]  /*4020*/  FFMA.FTZ R164, R185, UR40, -R6.reuse ;  /* 0x00000028b9a47c23 */ /* 0x100fe20008010806 */
[----:B------:R-:W-:Y:S01]  /*4030*/  FMNMX.FTZ R14, R198, R161, !PT ;  /* 0x000000a1c60e7209 */ /* 0x000fe20007810000 */
[--C-:B------:R-:W-:Y:S01]  /*4040*/  FFMA.FTZ R181, R188, UR40, -R6.reuse ;  /* 0x00000028bcb57c23 */ /* 0x100fe20008010806 */
[----:B------:R-:W-:-:S01]  /*4050*/  FFMA.FTZ R188, R189, UR40, -R6 ;  /* 0x00000028bdbc7c23 */ /* 0x000fc20008010806 */
[--C-:B------:R-:W-:Y:S01]  /*4060*/  FFMA.FTZ R172, R193, UR40, -R6.reuse ;  /* 0x00000028c1ac7c23 */ /* 0x100fe20008010806 */
[----:B------:R-:W-:Y:S01]  /*4070*/  FMNMX.FTZ R165, R199, R14, !PT ;  /* 0x0000000ec7a57209 */ /* 0x000fe20007810000 */
[----:B------:R2:W-:Y:S01]  /*4080*/  MUFU.EX2 R161, R184 ;  /* 0x000000b800a17308 */ /* 0x0005e20000000800 */
[----:B------:R-:W-:-:S01]  /*4090*/  FFMA.FTZ R185, R196, UR40, -R6 ;  /* 0x00000028c4b97c23 */ /* 0x000fc20008010806 */
[--C-:B-1----:R-:W-:Y:S01]  /*40a0*/  FFMA.FTZ R169, R200, UR40, -R6.reuse ;  /* 0x00000028c8a97c23 */ /* 0x102fe20008010806 */
[----:B------:R-:W-:Y:S01]  /*40b0*/  FMNMX.FTZ R14, R202, R165, !PT ;  /* 0x000000a5ca0e7209 */ /* 0x000fe20007810000 */
[--C-:B------:R-:W-:Y:S01]  /*40c0*/  FFMA.FTZ R189, R204, UR40, -R6.reuse ;  /* 0x00000028ccbd7c23 */ /* 0x100fe20008010806 */
[----:B------:R-:W-:-:S01]  /*40d0*/  FFMA.FTZ R196, R205, UR40, -R6 ;  /* 0x00000028cdc47c23 */ /* 0x000fc20008010806 */
[--C-:B------:R-:W-:Y:S01]  /*40e0*/  FFMA.FTZ R193, R212, UR40, -R6.reuse ;  /* 0x00000028d4c17c23 */ /* 0x100fe20008010806 */
[----:B------:R-:W-:Y:S01]  /*40f0*/  FMNMX.FTZ R165, R203, R14, !PT ;  /* 0x0000000ecba57209 */ /* 0x000fe20007810000 */
[--C-:B------:R-:W-:Y:S01]  /*4100*/  FFMA.FTZ R200, R213, UR40, -R6.reuse ;  /* 0x00000028d5c87c23 */ /* 0x100fe20008010806 */
[----:B--2---:R-:W-:-:S01]  /*4110*/  FFMA.FTZ R184, R209, UR40, -R6 ;  /* 0x00000028d1b87c23 */ /* 0x004fc20008010806 */
[----:B------:R-:W1:Y:S01]  /*4120*/  MUFU.EX2 R8, R8 ;  /* 0x0000000800087308 */ /* 0x000e620000000800 */
[----:B------:R-:W-:-:S04]  /*4130*/  FMNMX.FTZ R14, R206, R165, !PT ;  /* 0x000000a5ce0e7209 */ /* 0x000fc80007810000 */
[----:B------:R-:W-:-:S03]  /*4140*/  FMNMX.FTZ R165, R207, R14, !PT ;  /* 0x0000000ecfa57209 */ /* 0x000fc60007810000 */
[----:B------:R-:W2:Y:S01]  /*4150*/  MUFU.EX2 R9, R9 ;  /* 0x0000000900097308 */ /* 0x000ea20000000800 */
[----:B------:R-:W-:-:S04]  /*4160*/  FMNMX.FTZ R14, R210, R165, !PT ;  /* 0x000000a5d20e7209 */ /* 0x000fc80007810000 */
[----:B------:R-:W-:-:S03]  /*4170*/  FMNMX.FTZ R165, R211, R14, !PT ;  /* 0x0000000ed3a57209 */ /* 0x000fc60007810000 */
[----:B------:R-:W3:Y:S01]  /*4180*/  MUFU.EX2 R152, R152 ;  /* 0x0000009800987308 */ /* 0x000ee20000000800 */
[----:B------:R-:W-:Y:S01]  /*4190*/  FMNMX.FTZ R14, R214, R165, !PT ;  /* 0x000000a5d60e7209 */ /* 0x000fe20007810000 */
[-C--:B-1----:R-:W-:Y:S01]  /*41a0*/  FMUL.FTZ R24, R24, R8.reuse ;  /* 0x0000000818187220 */ /* 0x082fe20000410000 */
[-C--:B------:R-:W-:Y:S01]  /*41b0*/  FMUL.FTZ R25, R25, R8.reuse ;  /* 0x0000000819197220 */ /* 0x080fe20000410000 */
[----:B------:R-:W-:Y:S01]  /*41c0*/  FMUL.FTZ R28, R28, R8 ;  /* 0x000000081c1c7220 */ /* 0x000fe20000410000 */
[----:B------:R-:W-:Y:S01]  /*41d0*/  FMNMX.FTZ R14, R215, R14, !PT ;  /* 0x0000000ed70e7209 */ /* 0x000fe20007810000 */
[-C--:B------:R-:W-:Y:S01]  /*41e0*/  FMUL.FTZ R29, R29, R8.reuse ;  /* 0x000000081d1d7220 */ /* 0x080fe20000410000 */
[----:B------:R-:W-:Y:S01]  /*41f0*/  FMUL.FTZ R32, R32, R8 ;  /* 0x0000000820207220 */ /* 0x000fe20000410000 */
[----:B------:R1:W-:Y:S01]  /*4200*/  MUFU.EX2 R165, R176 ;  /* 0x000000b000a57308 */ /* 0x0003e20000000800 */
[----:B--2---:R-:W-:-:S01]  /*4210*/  FFMA.FTZ R5, R8, R5, R9 ;  /* 0x0000000508057223 */ /* 0x004fc20000010009 */
[----:B------:R-:W2:Y:S01]  /*4220*/  SHFL.BFLY PT, R177, R14, 0x2, 0x1f ;  /* 0x0c401f000eb17f89 */ /* 0x000ea200000e0000 */
[-C--:B------:R-:W-:Y:S01]  /*4230*/  FMUL.FTZ R33, R33, R8.reuse ;  /* 0x0000000821217220 */ /* 0x080fe20000410000 */
[-C--:B------:R-:W-:Y:S01]  /*4240*/  FMUL.FTZ R36, R36, R8.reuse ;  /* 0x0000000824247220 */ /* 0x080fe20000410000 */
[-C--:B------:R-:W-:Y:S01]  /*4250*/  FMUL.FTZ R37, R37, R8.reuse ;  /* 0x0000000825257220 */ /* 0x080fe20000410000 */
[-C--:B------:R-:W-:Y:S01]  /*4260*/  FMUL.FTZ R40, R40, R8.reuse ;  /* 0x0000000828287220 */ /* 0x080fe20000410000 */
[----:B------:R-:W-:Y:S01]  /*4270*/  FMUL.FTZ R41, R41, R8 ;  /* 0x0000000829297220 */ /* 0x000fe20000410000 */
[----:B------:R-:W4:Y:S01]  /*4280*/  MUFU.EX2 R11, R11 ;  /* 0x0000000b000b7308 */ /* 0x000f220000000800 */
[----:B-1----:R-:W-:-:S01]  /*4290*/  FFMA.FTZ R176, R201, UR40, -R6 ;  /* 0x00000028c9b07c23 */ /* 0x002fc20008010806 */
[-C--:B------:R-:W-:Y:S01]  /*42a0*/  FMUL.FTZ R44, R44, R8.reuse ;  /* 0x000000082c2c7220 */ /* 0x080fe20000410000 */
[-C--:B------:R-:W-:Y:S01]  /*42b0*/  FMUL.FTZ R45, R45, R8.reuse ;  /* 0x000000082d2d7220 */ /* 0x080fe20000410000 */
[-C--:B------:R-:W-:Y:S01]  /*42c0*/  FMUL.FTZ R48, R48, R8.reuse ;  /* 0x0000000830307220 */ /* 0x080fe20000410000 */
[-C--:B------:R-:W-:Y:S01]  /*42d0*/  FMUL.FTZ R49, R49, R8.reuse ;  /* 0x0000000831317220 */ /* 0x080fe20000410000 */
[-C--:B------:R-:W-:Y:S01]  /*42e0*/  FMUL.FTZ R52, R52, R8.reuse ;  /* 0x0000000834347220 */ /* 0x080fe20000410000 */
[-C--:B------:R-:W-:Y:S01]  /*42f0*/  FMUL.FTZ R53, R53, R8.reuse ;  /* 0x0000000835357220 */ /* 0x080fe20000410000 */
[----:B------:R-:W1:Y:S01]  /*4300*/  MUFU.EX2 R12, R12 ;  /* 0x0000000c000c7308 */ /* 0x000e620000000800 */
[-C--:B------:R-:W-:Y:S01]  /*4310*/  FMUL.FTZ R56, R56, R8.reuse ;  /* 0x0000000838387220 */ /* 0x080fe20000410000 */
[-C--:B------:R-:W-:Y:S01]  /*4320*/  FMUL.FTZ R57, R57, R8.reuse ;  /* 0x0000000839397220 */ /* 0x080fe20000410000 */
[-C--:B------:R-:W-:Y:S01]  /*4330*/  FMUL.FTZ R60, R60, R8.reuse ;  /* 0x000000083c3c7220 */ /* 0x080fe20000410000 */
[-C--:B------:R-:W-:Y:S01]  /*4340*/  FMUL.FTZ R61, R61, R8.reuse ;  /* 0x000000083d3d7220 */ /* 0x080fe20000410000 */
[-C--:B------:R-:W-:Y:S01]  /*4350*/  FMUL.FTZ R64, R64, R8.reuse ;  /* 0x0000000840407220 */ /* 0x080fe20000410000 */
[-C--:B------:R-:W-:Y:S01]  /*4360*/  FMUL.FTZ R65, R65, R8.reuse ;  /* 0x0000000841417220 */ /* 0x080fe20000410000 */
[-C--:B------:R-:W-:Y:S01]  /*4370*/  FMUL.FTZ R68, R68, R8.reuse ;  /* 0x0000000844447220 */ /* 0x080fe20000410000 */
[----:B------:R-:W-:Y:S01]  /*4380*/  MUFU.EX2 R10, R10 ;  /* 0x0000000a000a7308 */ /* 0x000fe20000000800 */
[----:B------:R-:W-:Y:S01]  /*4390*/  FMUL.FTZ R69, R69, R8 ;  /* 0x0000000845457220 */ /* 0x000fe20000410000 */
[----:B--2---:R-:W-:Y:S01]  /*43a0*/  FMNMX.FTZ R197, R14, R177, !PT ;  /* 0x000000b10ec57209 */ /* 0x004fe20007810000 */
[----:B------:R-:W-:-:S01]  /*43b0*/  FFMA.FTZ R177, R208, UR40, -R6 ;  /* 0x00000028d0b17c23 */ /* 0x000fc20008010806 */
[-C--:B------:R-:W-:Y:S01]  /*43c0*/  FMUL.FTZ R72, R72, R8.reuse ;  /* 0x0000000848487220 */ /* 0x080fe20000410000 */
[-C--:B------:R-:W-:Y:S01]  /*43d0*/  FMUL.FTZ R73, R73, R8.reuse ;  /* 0x0000000849497220 */ /* 0x080fe20000410000 */
[-C--:B------:R-:W-:Y:S01]  /*43e0*/  FMUL.FTZ R76, R76, R8.reuse ;  /* 0x000000084c4c7220 */ /* 0x080fe20000410000 */
[----:B------:R-:W2:Y:S01]  /*43f0*/  SHFL.BFLY PT, R14, R197, 0x1, 0x1f ;  /* 0x0c201f00c50e7f89 */ /* 0x000ea200000e0000 */
[----:B------:R-:W-:Y:S01]  /*4400*/  MUFU.EX2 R13, R13 ;  /* 0x0000000d000d7308 */ /* 0x000fe20000000800 */
        /* <DEDUP_REMOVED lines=21> */
[----:B------:R-:W-:Y:S01]  /*4560*/  FMUL.FTZ R116, R116, R8 ;  /* 0x0000000874747220 */ /* 0x000fe20000410000 */
[----:B--2---:R-:W-:Y:S01]  /*4570*/  FMNMX.FTZ R14, R197, R14, !PT ;  /* 0x0000000ec50e7209 */ /* 0x004fe20007810000 */
[----:B------:R-:W-:Y:S01]  /*4580*/  IMAD.U32 R197, RZ, RZ, UR40 ;  /* 0x00000028ffc57e24 */ /* 0x000fe2000f8e00ff */
[----:B------:R-:W-:Y:S01]  /*4590*/  MUFU.EX2 R156, R156 ;  /* 0x0000009c009c7308 */ /* 0x000fe20000000800 */
[-C--:B------:R-:W-:Y:S01]  /*45a0*/  FMUL.FTZ R117, R117, R8.reuse ;  /* 0x0000000875757220 */ /* 0x080fe20000410000 */
[----:B------:R-:W-:Y:S01]  /*45b0*/  FMUL.FTZ R120, R120, R8 ;  /* 0x0000000878787220 */ /* 0x000fe20000410000 */
[----:B------:R-:W-:-:S01]  /*45c0*/  FADD.FTZ R6, -R14, R7 ;  /* 0x000000070e067221 */ /* 0x000fc20000010100 */
[-C--:B------:R-:W-:Y:S01]  /*45d0*/  FMUL.FTZ R121, R121, R8.reuse ;  /* 0x0000000879797220 */ /* 0x080fe20000410000 */
[-C--:B------:R-:W-:Y:S01]  /*45e0*/  FMUL.FTZ R124, R124, R8.reuse ;  /* 0x000000087c7c7220 */ /* 0x080fe20000410000 */
[-C--:B------:R-:W-:Y:S01]  /*45f0*/  FMUL.FTZ R125, R125, R8.reuse ;  /* 0x000000087d7d7220 */ /* 0x080fe20000410000 */
[----:B------:R-:W-:Y:S01]  /*4600*/  FMUL.FTZ R7, R6, UR40 ;  /* 0x0000002806077c20 */ /* 0x000fe20008410000 */
[----:B------:R-:W-:Y:S01]  /*4610*/  FFMA.FTZ R6, R14, R197, -8 ;  /* 0xc10000000e067423 */ /* 0x000fe200000100c5 */
[----:B------:R-:W-:Y:S01]  /*4620*/  MUFU.EX2 R157, R157 ;  /* 0x0000009d009d7308 */ /* 0x000fe20000000800 */
[-C--:B------:R-:W-:Y:S01]  /*4630*/  FMUL.FTZ R128, R128, R8.reuse ;  /* 0x0000000880807220 */ /* 0x080fe20000410000 */
[----:B------:R-:W-:Y:S01]  /*4640*/  FMUL.FTZ R129, R129, R8 ;  /* 0x0000000881817220 */ /* 0x000fe20000410000 */
[----:B------:R-:W-:-:S01]  /*4650*/  FFMA.FTZ R154, R154, UR40, -R6 ;  /* 0x000000289a9a7c23 */ /* 0x000fc20008010806 */
[--C-:B------:R-:W-:Y:S01]  /*4660*/  FFMA.FTZ R155, R155, UR40, -R6.reuse ;  /* 0x000000289b9b7c23 */ /* 0x100fe20008010806 */
[----:B------:R-:W-:-:S01]  /*4670*/  FFMA.FTZ R197, R158, UR40, -R6 ;  /* 0x000000289ec57c23 */ /* 0x000fc20008010806 */
[--C-:B------:R-:W-:Y:S01]  /*4680*/  FFMA.FTZ R204, R159, UR40, -R6.reuse ;  /* 0x000000289fcc7c23 */ /* 0x100fe20008010806 */
[----:B------:R-:W-:-:S01]  /*4690*/  FFMA.FTZ R158, R162, UR40, -R6 ;  /* 0x00000028a29e7c23 */ /* 0x000fc20008010806 */
[----:B------:R-:W-:Y:S01]  /*46a0*/  MUFU.EX2 R7, R7 ;  /* 0x0000000700077308 */ /* 0x000fe20000000800 */
[----:B------:R-:W-:-:S01]  /*46b0*/  FFMA.FTZ R159, R163, UR40, -R6 ;  /* 0x00000028a39f7c23 */ /* 0x000fc20008010806 */
[--C-:B------:R-:W-:Y:S01]  /*46c0*/  FFMA.FTZ R163, R171, UR40, -R6.reuse ;  /* 0x00000028aba37c23 */ /* 0x100fe20008010806 */
[----:B------:R-:W-:-:S01]  /*46d0*/  FFMA.FTZ R171, R175, UR40, -R6 ;  /* 0x00000028afab7c23 */ /* 0x000fc20008010806 */
[----:B------:R-:W-:Y:S01]  /*46e0*/  FFMA.FTZ R175, R182, UR40, -R6 ;  /* 0x00000028b6af7c23 */ /* 0x000fe20008010806 */
[----:B---3--:R-:W-:-:S01]  /*46f0*/  FADD.FTZ R182, R152, R5 ;  /* 0x0000000598b67221 */ /* 0x008fc20000010000 */
[--C-:B------:R-:W-:Y:S01]  /*4700*/  FFMA.FTZ R201, R166, UR40, -R6.reuse ;  /* 0x00000028a6c97c23 */ /* 0x100fe20008010806 */
[----:B------:R-:W-:-:S01]  /*4710*/  FFMA.FTZ R208, R167, UR40, -R6 ;  /* 0x00000028a7d07c23 */ /* 0x000fc20008010806 */
[----:B------:R-:W2:Y:S01]  /*4720*/  MUFU.EX2 R154, R154 ;  /* 0x0000009a009a7308 */ /* 0x000ea20000000800 */
[----:B----4-:R-:W-:-:S01]  /*4730*/  FADD.FTZ R5, R11, R182 ;  /* 0x000000b60b057221 */ /* 0x010fc20000010000 */
[--C-:B------:R-:W-:Y:S01]  /*4740*/  FFMA.FTZ R166, R178, UR40, -R6.reuse ;  /* 0x00000028b2a67c23 */ /* 0x100fe20008010806 */
[----:B------:R-:W-:-:S01]  /*4750*/  FFMA.FTZ R178, R183, UR40, -R6 ;  /* 0x00000028b7b27c23 */ /* 0x000fc20008010806 */
[----:B------:R-:W-:Y:S01]  /*4760*/  FFMA.FTZ R162, R170, UR40, -R6 ;  /* 0x00000028aaa27c23 */ /* 0x000fe20008010806 */
[----:B-1----:R-:W-:-:S01]  /*4770*/  FADD.FTZ R183, R12, R5 ;  /* 0x000000050cb77221 */ /* 0x002fc20000010000 */
[--C-:B------:R-:W-:Y:S01]  /*4780*/  FFMA.FTZ R170, R174, UR40, -R6.reuse ;  /* 0x00000028aeaa7c23 */ /* 0x100fe20008010806 */
[----:B------:R-:W-:Y:S01]  /*4790*/  F2FP.SATFINITE.E4M3.F32.PACK_AB_MERGE_C R11, R12, R11, RZ ;  /* 0x0000000b0c0b723e */ /* 0x000fe200048070ff */
[----:B------:R-:W1:Y:S01]  /*47a0*/  MUFU.EX2 R155, R155 ;  /* 0x0000009b009b7308 */ /* 0x000e620000000800 */
[----:B------:R-:W-:-:S01]  /*47b0*/  FFMA.FTZ R167, R179, UR40, -R6 ;  /* 0x00000028b3a77c23 */ /* 0x000fc20008010806 */
[--C-:B------:R-:W-:Y:S01]  /*47c0*/  FFMA.FTZ R174, R186, UR40, -R6.reuse ;  /* 0x00000028baae7c23 */ /* 0x100fe20008010806 */
[----:B------:R-:W-:-:S01]  /*47d0*/  FFMA.FTZ R179, R187, UR40, -R6 ;  /* 0x00000028bbb37c23 */ /* 0x000fc20008010806 */
[--C-:B------:R-:W-:Y:S01]  /*47e0*/  FFMA.FTZ R190, R190, UR40, -R6.reuse ;  /* 0x00000028bebe7c23 */ /* 0x100fe20008010806 */
[----:B------:R-:W-:-:S01]  /*47f0*/  FFMA.FTZ R191, R191, UR40, -R6 ;  /* 0x00000028bfbf7c23 */ /* 0x000fc20008010806 */
[--C-:B------:R-:W-:Y:S01]  /*4800*/  FFMA.FTZ R194, R194, UR40, -R6.reuse ;  /* 0x00000028c2c27c23 */ /* 0x100fe20008010806 */
[----:B------:R-:W-:-:S01]  /*4810*/  FFMA.FTZ R195, R195, UR40, -R6 ;  /* 0x00000028c3c37c23 */ /* 0x000fc20008010806 */
[----:B------:R-:W3:Y:S01]  /*4820*/  MUFU.EX2 R197, R197 ;  /* 0x000000c500c57308 */ /* 0x000ee20000000800 */
[----:B--2---:R-:W-:-:S01]  /*4830*/  FFMA.FTZ R4, R7, R4, R154 ;  /* 0x0000000407047223 */ /* 0x004fc2000001009a */
[--C-:B------:R-:W-:Y:S01]  /*4840*/  FFMA.FTZ R198, R198, UR40, -R6.reuse ;  /* 0x00000028c6c67c23 */ /* 0x100fe20008010806 */
[----:B------:R-:W-:-:S01]  /*4850*/  FFMA.FTZ R199, R199, UR40, -R6 ;  /* 0x00000028c7c77c23 */ /* 0x000fc20008010806 */
[--C-:B------:R-:W-:Y:S01]  /*4860*/  FFMA.FTZ R202, R202, UR40, -R6.reuse ;  /* 0x00000028caca7c23 */ /* 0x100fe20008010806 */
[----:B------:R-:W-:-:S01]  /*4870*/  FFMA.FTZ R203, R203, UR40, -R6 ;  /* 0x00000028cbcb7c23 */ /* 0x000fc20008010806 */
[--C-:B------:R-:W-:Y:S01]  /*4880*/  FFMA.FTZ R206, R206, UR40, -R6.reuse ;  /* 0x00000028cece7c23 */ /* 0x100fe20008010806 */
[----:B------:R-:W-:-:S01]  /*4890*/  FFMA.FTZ R207, R207, UR40, -R6 ;  /* 0x00000028cfcf7c23 */ /* 0x000fc20008010806 */
[----:B------:R-:W2:Y:S01]  /*48a0*/  MUFU.EX2 R204, R204 ;  /* 0x000000cc00cc7308 */ /* 0x000ea20000000800 */
[----:B-1----:R-:W-:-:S01]  /*48b0*/  FADD.FTZ R4, R155, R4 ;  /* 0x000000049b047221 */ /* 0x002fc20000010000 */
[--C-:B------:R-:W-:Y:S01]  /*48c0*/  FFMA.FTZ R210, R210, UR40, -R6.reuse ;  /* 0x00000028d2d27c23 */ /* 0x100fe20008010806 */
[----:B------:R-:W-:-:S01]  /*48d0*/  FFMA.FTZ R211, R211, UR40, -R6 ;  /* 0x00000028d3d37c23 */ /* 0x000fc20008010806 */
[--C-:B------:R-:W-:Y:S01]  /*48e0*/  FFMA.FTZ R214, R214, UR40, -R6.reuse ;  /* 0x00000028d6d67c23 */ /* 0x100fe20008010806 */
[----:B------:R-:W-:-:S01]  /*48f0*/  FFMA.FTZ R6, R215, UR40, -R6 ;  /* 0x00000028d7067c23 */ /* 0x000fc20008010806 */
[-C--:B------:R-:W-:Y:S01]  /*4900*/  FMUL.FTZ R132, R132, R8.reuse ;  /* 0x0000000884847220 */ /* 0x080fe20000410000 */
[----:B------:R-:W-:Y:S01]  /*4910*/  FMUL.FTZ R133, R133, R8 ;  /* 0x0000000885857220 */ /* 0x000fe20000410000 */
[----:B------:R-:W1:Y:S01]  /*4920*/  MUFU.EX2 R158, R158 ;  /* 0x0000009e009e7308 */ /* 0x000e620000000800 */
[----:B---3--:R-:W-:-:S01]  /*4930*/  FADD.FTZ R5, R197, R4 ;  /* 0x00000004c5057221 */ /* 0x008fc20000010000 */
[----:B------:R-:W-:Y:S01]  /*4940*/  FADD.FTZ R4, R10, R183 ;  /* 0x000000b70a047221 */ /* 0x000fe20000010000 */
[-C--:B------:R-:W-:Y:S01]  /*4950*/  FMUL.FTZ R136, R136, R8.reuse ;  /* 0x0000000888887220 */ /* 0x080fe20000410000 */
[-C--:B------:R-:W-:Y:S01]  /*4960*/  FMUL.FTZ R137, R137, R8.reuse ;  /* 0x0000000889897220 */ /* 0x080fe20000410000 */
[-C--:B------:R-:W-:Y:S01]  /*4970*/  FMUL.FTZ R140, R140, R8.reuse ;  /* 0x000000088c8c7220 */ /* 0x080fe20000410000 */
[----:B------:R-:W-:Y:S01]  /*4980*/  FADD.FTZ R183, R13, R4 ;  /* 0x000000040db77221 */ /* 0x000fe20000010000 */
[----:B------:R-:W-:Y:S01]  /*4990*/  FMUL.FTZ R141, R141, R8 ;  /* 0x000000088d8d7220 */ /* 0x000fe20000410000 */
[----:B------:R-:W3:Y:S01]  /*49a0*/  MUFU.EX2 R159, R159 ;  /* 0x0000009f009f7308 */ /* 0x000ee20000000800 */
[----:B--2---:R-:W-:-:S01]  /*49b0*/  FADD.FTZ R5, R204, R5 ;  /* 0x00000005cc057221 */ /* 0x004fc20000010000 */
[----:B------:R-:W-:Y:S01]  /*49c0*/  FADD.FTZ R12, R20, R183 ;  /* 0x000000b7140c7221 */ /* 0x000fe20000010000 */
[C---:B------:R-:W-:Y:S01]  /*49d0*/  F2FP.SATFINITE.E4M3.F32.PACK_AB_MERGE_C R20, R153.reuse, R20, RZ ;  /* 0x000000149914723e */ /* 0x040fe200048070ff */
[-C--:B------:R-:W-:Y:S01]  /*49e0*/  FMUL.FTZ R144, R144, R8.reuse ;  /* 0x0000000890907220 */ /* 0x080fe20000410000 */
[----:B------:R-:W-:Y:S01]  /*49f0*/  F2FP.SATFINITE.E4M3.F32.PACK_AB_MERGE_C R197, R204, R197, RZ ;  /* 0x000000c5ccc5723e */ /* 0x000fe200048070ff */
[----:B------:R-:W-:Y:S01]  /*4a00*/  FADD.FTZ R153, R153, R12 ;  /* 0x0000000c99997221 */ /* 0x000fe20000010000 */
[----:B------:R-:W-:Y:S01]  /*4a10*/  FMUL.FTZ R145, R145, R8 ;  /* 0x0000000891917220 */ /* 0x000fe20000410000 */
[----:B------:R-:W2:Y:S01]  /*4a20*/  MUFU.EX2 R201, R201 ;  /* 0x000000c900c97308 */ /* 0x000ea20000000800 */
[----:B-1----:R-:W-:-:S01]  /*4a30*/  FADD.FTZ R4, R158, R5 ;  /* 0x000000059e047221 */ /* 0x002fc20000010000 */
[-C--:B------:R-:W-:Y:S01]  /*4a40*/  FMUL.FTZ R148, R148, R8.reuse ;  /* 0x0000000894947220 */ /* 0x080fe20000410000 */
[----:B------:R-:W-:Y:S01]  /*4a50*/  FMUL.FTZ R149, R149, R8 ;  /* 0x0000000895957220 */ /* 0x000fe20000410000 */
[-C--:B------:R-:W-:Y:S01]  /*4a60*/  FMUL.FTZ R26, R26, R7.reuse ;  /* 0x000000071a1a7220 */ /* 0x080fe20000410000 */
[-C--:B------:R-:W-:Y:S01]  /*4a70*/  FMUL.FTZ R27, R27, R7.reuse ;  /* 0x000000071b1b7220 */ /* 0x080fe20000410000 */
[-C--:B------:R-:W-:Y:S01]  /*4a80*/  FMUL.FTZ R30, R30, R7.reuse ;  /* 0x000000071e1e7220 */ /* 0x080fe20000410000 */
[----:B------:R-:W-:Y:S01]  /*4a90*/  FMUL.FTZ R31, R31, R7 ;  /* 0x000000071f1f7220 */ /* 0x000fe20000410000 */
[----:B------:R-:W1:Y:S01]  /*4aa0*/  MUFU.EX2 R208, R208 ;  /* 0x000000d000d07308 */ /* 0x000e620000000800 */
[----:B---3--:R-:W-:-:S01]  /*4ab0*/  FADD.FTZ R4, R159, R4 ;  /* 0x000000049f047221 */ /* 0x008fc20000010000 */
[-C--:B------:R-:W-:Y:S01]  /*4ac0*/  FMUL.FTZ R34, R34, R7.reuse ;  /* 0x0000000722227220 */ /* 0x080fe20000410000 */
[-C--:B------:R-:W-:Y:S01]  /*4ad0*/  FMUL.FTZ R35, R35, R7.reuse ;  /* 0x0000000723237220 */ /* 0x080fe20000410000 */
[-C--:B------:R-:W-:Y:S01]  /*4ae0*/  FMUL.FTZ R38, R38, R7.reuse ;  /* 0x0000000726267220 */ /* 0x080fe20000410000 */
[-C--:B------:R-:W-:Y:S01]  /*4af0*/  FMUL.FTZ R39, R39, R7.reuse ;  /* 0x0000000727277220 */ /* 0x080fe20000410000 */
[-C--:B------:R-:W-:Y:S01]  /*4b00*/  FMUL.FTZ R42, R42, R7.reuse ;  /* 0x000000072a2a7220 */ /* 0x080fe20000410000 */
[----:B------:R-:W-:Y:S01]  /*4b10*/  FMUL.FTZ R43, R43, R7 ;  /* 0x000000072b2b7220 */ /* 0x000fe20000410000 */
[----:B------:R-:W3:Y:S01]  /*4b20*/  MUFU.EX2 R162, R162 ;  /* 0x000000a200a27308 */ /* 0x000ee20000000800 */
[----:B--2---:R-:W-:-:S01]  /*4b30*/  FADD.FTZ R5, R201, R4 ;  /* 0x00000004c9057221 */ /* 0x004fc20000010000 */
[----:B------:R-:W-:Y:S01]  /*4b40*/  FADD.FTZ R4, R156, R153 ;  /* 0x000000999c047221 */ /* 0x000fe20000010000 */
[-C--:B------:R-:W-:Y:S01]  /*4b50*/  FMUL.FTZ R46, R46, R7.reuse ;  /* 0x000000072e2e7220 */ /* 0x080fe20000410000 */
[-C--:B------:R-:W-:Y:S01]  /*4b60*/  FMUL.FTZ R47, R47, R7.reuse ;  /* 0x000000072f2f7220 */ /* 0x080fe20000410000 */
[-C--:B------:R-:W-:Y:S01]  /*4b70*/  FMUL.FTZ R50, R50, R7.reuse ;  /* 0x0000000732327220 */ /* 0x080fe20000410000 */
[----:B------:R-:W-:Y:S01]  /*4b80*/  FADD.FTZ R4, R15, R4 ;  /* 0x000000040f047221 */ /* 0x000fe20000010000 */
[----:B------:R-:W-:Y:S01]  /*4b90*/  FMUL.FTZ R51, R51, R7 ;  /* 0x0000000733337220 */ /* 0x000fe20000410000 */
[----:B------:R-:W2:Y:S01]  /*4ba0*/  MUFU.EX2 R163, R163 ;  /* 0x000000a300a37308 */ /* 0x000ea20000000800 */
[----:B-1----:R-:W-:-:S01]  /*4bb0*/  FADD.FTZ R5, R208, R5 ;  /* 0x00000005d0057221 */ /* 0x002fc20000010000 */
[----:B------:R-:W-:Y:S01]  /*4bc0*/  FADD.FTZ R153, R157, R4 ;  /* 0x000000049d997221 */ /* 0x000fe20000010000 */
[----:B------:R-:W-:Y:S01]  /*4bd0*/  F2FP.SATFINITE.E4M3.F32.PACK_AB_MERGE_C R201, R208, R201, RZ ;  /* 0x000000c9d0c9723e */ /* 0x000fe200048070ff */
        /* <DEDUP_REMOVED lines=14> */
[-C--:B------:R-:W-:Y:S01]  /*4cc0*/  FMUL.FTZ R74, R74, R7.reuse ;  /* 0x000000074a4a7220 */ /* 0x080fe20000410000 */
[-C--:B------:R-:W-:Y:S01]  /*4cd0*/  FMUL.FTZ R75, R75, R7.reuse ;  /* 0x000000074b4b7220 */ /* 0x080fe20000410000 */
[-C--:B------:R-:W-:Y:S01]  /*4ce0*/  FMUL.FTZ R78, R78, R7.reuse ;  /* 0x000000074e4e7220 */ /* 0x080fe20000410000 */
[-C--:B------:R-:W-:Y:S01]  /*4cf0*/  FMUL.FTZ R79, R79, R7.reuse ;  /* 0x000000074f4f7220 */ /* 0x080fe20000410000 */
[-C--:B------:R-:W-:Y:S01]  /*4d00*/  FMUL.FTZ R82, R82, R7.reuse ;  /* 0x0000000752527220 */ /* 0x080fe20000410000 */
[----:B------:R-:W-:Y:S01]  /*4d10*/  FMUL.FTZ R83, R83, R7 ;  /* 0x0000000753537220 */ /* 0x000fe20000410000 */
[----:B------:R-:W2:Y:S01]  /*4d20*/  MUFU.EX2 R171, R171 ;  /* 0x000000ab00ab7308 */ /* 0x000ea20000000800 */
[----:B-1----:R-:W-:-:S01]  /*4d30*/  FADD.FTZ R4, R170, R5 ;  /* 0x00000005aa047221 */ /* 0x002fc20000010000 */
[-C--:B------:R-:W-:Y:S01]  /*4d40*/  FMUL.FTZ R86, R86, R7.reuse ;  /* 0x0000000756567220 */ /* 0x080fe20000410000 */
[-C--:B------:R-:W-:Y:S01]  /*4d50*/  FMUL.FTZ R87, R87, R7.reuse ;  /* 0x0000000757577220 */ /* 0x080fe20000410000 */
[-C--:B------:R-:W-:Y:S01]  /*4d60*/  FMUL.FTZ R90, R90, R7.reuse ;  /* 0x000000075a5a7220 */ /* 0x080fe20000410000 */
[-C--:B------:R-:W-:Y:S01]  /*4d70*/  FMUL.FTZ R91, R91, R7.reuse ;  /* 0x000000075b5b7220 */ /* 0x080fe20000410000 */
[-C--:B------:R-:W-:Y:S01]  /*4d80*/  FMUL.FTZ R94, R94, R7.reuse ;  /* 0x000000075e5e7220 */ /* 0x080fe20000410000 */
[----:B------:R-:W-:Y:S01]  /*4d90*/  FMUL.FTZ R95, R95, R7 ;  /* 0x000000075f5f7220 */ /* 0x000fe20000410000 */
[----:B------:R-:W1:Y:S01]  /*4da0*/  MUFU.EX2 R166, R166 ;  /* 0x000000a600a67308 */ /* 0x000e620000000800 */
[----:B---3--:R-:W-:-:S01]  /*4db0*/  FADD.FTZ R12, R168, R153 ;  /* 0x00000099a80c7221 */ /* 0x008fc20000010000 */
[----:B------:R-:W-:Y:S01]  /*4dc0*/  F2FP.SATFINITE.E4M3.F32.PACK_AB_MERGE_C R157, R168, R157, RZ ;  /* 0x0000009da89d723e */ /* 0x000fe200048070ff */
[-C--:B------:R-:W-:Y:S01]  /*4dd0*/  FMUL.FTZ R98, R98, R7.reuse ;  /* 0x0000000762627220 */ /* 0x080fe20000410000 */
[----:B------:R-:W-:Y:S01]  /*4de0*/  FMUL.FTZ R99, R99, R7 ;  /* 0x0000000763637220 */ /* 0x000fe20000410000 */
[----:B------:R-:W-:-:S01]  /*4df0*/  FADD.FTZ R153, R21, R12 ;  /* 0x0000000c15997221 */ /* 0x000fc20000010000 */
[----:B------:R-:W-:Y:S01]  /*4e00*/  F2FP.SATFINITE.E4M3.F32.PACK_AB_MERGE_C R156, R15, R156, R157 ;  /* 0x0000009c0f9c723e */ /* 0x000fe2000480709d */
[----:B------:R-:W-:Y:S01]  /*4e10*/  FMUL.FTZ R102, R102, R7 ;  /* 0x0000000766667220 */ /* 0x000fe20000410000 */
[----:B------:R-:W3:Y:S01]  /*4e20*/  MUFU.EX2 R160, R160 ;  /* 0x000000a000a07308 */ /* 0x000ee20000000800 */
[----:B--2---:R-:W-:-:S01]  /*4e30*/  FADD.FTZ R5, R171, R4 ;  /* 0x00000004ab057221 */ /* 0x004fc20000010000 */
[----:B------:R-:W-:Y:S01]  /*4e40*/  F2FP.SATFINITE.E4M3.F32.PACK_AB_MERGE_C R170, R171, R170, RZ ;  /* 0x000000aaabaa723e */ /* 0x000fe200048070ff */
[-C--:B------:R-:W-:Y:S01]  /*4e50*/  FMUL.FTZ R103, R103, R7.reuse ;  /* 0x0000000767677220 */ /* 0x080fe20000410000 */
[-C--:B------:R-:W-:Y:S01]  /*4e60*/  FMUL.FTZ R106, R106, R7.reuse ;  /* 0x000000076a6a7220 */ /* 0x080fe20000410000 */
[-C--:B------:R-:W-:Y:S01]  /*4e70*/  FMUL.FTZ R107, R107, R7.reuse ;  /* 0x000000076b6b7220 */ /* 0x080fe20000410000 */
[----:B------:R-:W-:Y:S01]  /*4e80*/  F2FP.SATFINITE.E4M3.F32.PACK_AB_MERGE_C R157, R163, R162, R170 ;  /* 0x000000a2a39d723e */ /* 0x000fe200048070aa */
        /* <DEDUP_REMOVED lines=29> */
[----:B------:R-:W-:Y:S01]  /*5060*/  FMUL.FTZ R151, R151, R7 ;  /* 0x0000000797977220 */ /* 0x000fe20000410000 */
[----:B------:R-:W-:-:S03]  /*5070*/  F2FP.SATFINITE.E4M3.F32.PACK_AB_MERGE_C R152, R152, R9, R11 ;  /* 0x000000099898723e */ /* 0x000fc6000480700b */
[----:B------:R-:W1:Y:S01]  /*5080*/  MUFU.EX2 R178, R178 ;  /* 0x000000b200b27308 */ /* 0x000e620000000800 */
[----:B---3--:R-:W-:-:S07]  /*5090*/  FADD.FTZ R153, R175, R4 ;  /* 0x00000004af997221 */ /* 0x008fce0000010000 */
[----:B------:R-:W3:Y:S01]  /*50a0*/  MUFU.EX2 R174, R174 ;  /* 0x000000ae00ae7308 */ /* 0x000ee20000000800 */
[----:B--2---:R-:W-:-:S01]  /*50b0*/  FADD.FTZ R4, R180, R5 ;  /* 0x00000005b4047221 */ /* 0x004fc20000010000 */
[----:B------:R-:W-:-:S03]  /*50c0*/  F2FP.SATFINITE.E4M3.F32.PACK_AB_MERGE_C R173, R180, R173, RZ ;  /* 0x000000adb4ad723e */ /* 0x000fc600048070ff */
[----:B------:R-:W-:-:S03]  /*50d0*/  FADD.FTZ R5, R161, R4 ;  /* 0x00000004a1057221 */ /* 0x000fc60000010000 */
[----:B------:R-:W2:Y:S01]  /*50e0*/  MUFU.EX2 R164, R164 ;  /* 0x000000a400a47308 */ /* 0x000ea20000000800 */
[----:B-1----:R-:W-:-:S01]  /*50f0*/  FADD.FTZ R153, R178, R153 ;  /* 0x00000099b2997221 */ /* 0x002fc20000010000 */
[----:B------:R-:W-:-:S06]  /*5100*/  F2FP.SATFINITE.E4M3.F32.PACK_AB_MERGE_C R175, R178, R175, RZ ;  /* 0x000000afb2af723e */ /* 0x000fcc00048070ff */
[----:B------:R-:W1:Y:S01]  /*5110*/  MUFU.EX2 R179, R179 ;  /* 0x000000b300b37308 */ /* 0x000e620000000800 */
[----:B---3--:R-:W-:-:S07]  /*5120*/  FADD.FTZ R4, R174, R153 ;  /* 0x00000099ae047221 */ /* 0x008fce0000010000 */
[----:B------:R-:W3:Y:S01]  /*5130*/  MUFU.EX2 R190, R190 ;  /* 0x000000be00be7308 */ /* 0x000ee20000000800 */
[----:B--2---:R-:W-:-:S07]  /*5140*/  FADD.FTZ R12, R164, R5 ;  /* 0x00000005a40c7221 */ /* 0x004fce0000010000 */
[----:B------:R-:W2:Y:S01]  /*5150*/  MUFU.EX2 R181, R181 ;  /* 0x000000b500b57308 */ /* 0x000ea20000000800 */
[----:B-1----:R-:W-:-:S07]  /*5160*/  FADD.FTZ R5, R179, R4 ;  /* 0x00000004b3057221 */ /* 0x002fce0000010000 */
[----:B------:R-:W1:Y:S01]  /*5170*/  MUFU.EX2 R191, R191 ;  /* 0x000000bf00bf7308 */ /* 0x000e620000000800 */
[----:B---3--:R-:W-:-:S07]  /*5180*/  FADD.FTZ R4, R190, R5 ;  /* 0x00000005be047221 */ /* 0x008fce0000010000 */
[----:B------:R-:W3:Y:S01]  /*5190*/  MUFU.EX2 R188, R188 ;  /* 0x000000bc00bc7308 */ /* 0x000ee20000000800 */
[----:B--2---:R-:W-:-:S07]  /*51a0*/  FADD.FTZ R153, R181, R12 ;  /* 0x0000000cb5997221 */ /* 0x004fce0000010000 */
[----:B------:R-:W2:Y:S01]  /*51b0*/  MUFU.EX2 R194, R194 ;  /* 0x000000c200c27308 */ /* 0x000ea20000000800 */
[----:B-1----:R-:W-:-:S01]  /*51c0*/  FADD.FTZ R5, R191, R4 ;  /* 0x00000004bf057221 */ /* 0x002fc20000010000 */
[----:B------:R-:W-:-:S06]  /*51d0*/  F2FP.SATFINITE.E4M3.F32.PACK_AB_MERGE_C R190, R191, R190, RZ ;  /* 0x000000bebfbe723e */ /* 0x000fcc00048070ff */
[----:B------:R-:W1:Y:S01]  /*51e0*/  MUFU.EX2 R195, R195 ;  /* 0x000000c300c37308 */ /* 0x000e620000000800 */
[----:B---3--:R-:W-:-:S01]  /*51f0*/  FADD.FTZ R12, R188, R153 ;  /* 0x00000099bc0c7221 */ /* 0x008fc20000010000 */
[----:B------:R-:W-:-:S03]  /*5200*/  F2FP.SATFINITE.E4M3.F32.PACK_AB_MERGE_C R181, R188, R181, RZ ;  /* 0x000000b5bcb5723e */ /* 0x000fc600048070ff */
[----:B------:R-:W-:-:S03]  /*5210*/  FADD.FTZ R153, R165, R12 ;  /* 0x0000000ca5997221 */ /* 0x000fc60000010000 */
        /* <DEDUP_REMOVED lines=9> */
[----:B-1----:R-:W-:-:S07]  /*52b0*/  FADD.FTZ R153, R185, R12 ;  /* 0x0000000cb9997221 */ /* 0x002fce0000010000 */
[----:B------:R-:W1:Y:S01]  /*52c0*/  MUFU.EX2 R202, R202 ;  /* 0x000000ca00ca7308 */ /* 0x000e620000000800 */
[----:B---3--:R-:W-:-:S01]  /*52d0*/  FADD.FTZ R5, R199, R4 ;  /* 0x00000004c7057221 */ /* 0x008fc20000010000 */
[----:B------:R-:W-:-:S04]  /*52e0*/  F2FP.SATFINITE.E4M3.F32.PACK_AB_MERGE_C R198, R199, R198, RZ ;  /* 0x000000c6c7c6723e */ /* 0x000fc800048070ff */
[----:B------:R-:W-:Y:S02]  /*52f0*/  F2FP.SATFINITE.E4M3.F32.PACK_AB_MERGE_C R163, R195, R194, R198 ;  /* 0x000000c2c3a3723e */ /* 0x000fe400048070c6 */
[----:B------:R-:W3:Y:S01]  /*5300*/  MUFU.EX2 R169, R169 ;  /* 0x000000a900a97308 */ /* 0x000ee20000000800 */
[----:B--2---:R-:W-:-:S01]  /*5310*/  FADD.FTZ R12, R192, R153 ;  /* 0x00000099c00c7221 */ /* 0x004fc20000010000 */
[----:B------:R-:W-:-:S04]  /*5320*/  F2FP.SATFINITE.E4M3.F32.PACK_AB_MERGE_C R185, R192, R185, RZ ;  /* 0x000000b9c0b9723e */ /* 0x000fc800048070ff */
[----:B------:R-:W-:Y:S02]  /*5330*/  F2FP.SATFINITE.E4M3.F32.PACK_AB_MERGE_C R162, R172, R165, R185 ;  /* 0x000000a5aca2723e */ /* 0x000fe400048070b9 */
        /* <DEDUP_REMOVED lines=14> */
[----:B------:R-:W-:-:S04]  /*5420*/  F2FP.SATFINITE.E4M3.F32.PACK_AB_MERGE_C R206, R207, R206, RZ ;  /* 0x000000cecfce723e */ /* 0x000fc800048070ff */
[----:B------:R-:W-:Y:S02]  /*5430*/  F2FP.SATFINITE.E4M3.F32.PACK_AB_MERGE_C R165, R203, R202, R206 ;  /* 0x000000cacba5723e */ /* 0x000fe400048070ce */
[----:B------:R-:W1:Y:S01]  /*5440*/  MUFU.EX2 R177, R177 ;  /* 0x000000b100b17308 */ /* 0x000e620000000800 */
[----:B---3--:R-:W-:-:S01]  /*5450*/  FADD.FTZ R12, R196, R171 ;  /* 0x000000abc40c7221 */ /* 0x008fc20000010000 */
[----:B------:R-:W-:-:S06]  /*5460*/  F2FP.SATFINITE.E4M3.F32.PACK_AB_MERGE_C R189, R196, R189, RZ ;  /* 0x000000bdc4bd723e */ /* 0x000fcc00048070ff */
        /* <DEDUP_REMOVED lines=12> */
[C---:B--2---:R-:W-:Y:S01]  /*5530*/  F2FP.SATFINITE.E4M3.F32.PACK_AB_MERGE_C R214, R153.reuse, R214, RZ ;  /* 0x000000d699d6723e */ /* 0x044fe200048070ff */
[----:B------:R-:W-:-:S01]  /*5540*/  FADD.FTZ R4, R153, R4 ;  /* 0x0000000499047221 */ /* 0x000fc20000010000 */
[----:B------:R-:W-:Y:S02]  /*5550*/  F2FP.SATFINITE.E4M3.F32.PACK_AB_MERGE_C R153, R155, R154, R197 ;  /* 0x0000009a9b99723e */ /* 0x000fe400048070c5 */
[----:B------:R-:W-:Y:S02]  /*5560*/  F2FP.SATFINITE.E4M3.F32.PACK_AB_MERGE_C R155, R159, R158, R201 ;  /* 0x0000009e9f9b723e */ /* 0x000fe400048070c9 */
[----:B------:R-:W-:Y:S02]  /*5570*/  F2FP.SATFINITE.E4M3.F32.PACK_AB_MERGE_C R158, R160, R21, R173 ;  /* 0x00000015a09e723e */ /* 0x000fe400048070ad */
[C---:B-1----:R-:W-:Y:S01]  /*5580*/  F2FP.SATFINITE.E4M3.F32.PACK_AB_MERGE_C R193, R200.reuse, R193, RZ ;  /* 0x000000c1c8c1723e */ /* 0x042fe200048070ff */
[----:B------:R-:W-:Y:S01]  /*5590*/  FADD.FTZ R5, R200, R171 ;  /* 0x000000abc8057221 */ /* 0x000fe20000010000 */
[----:B------:R-:W-:-:S02]  /*55a0*/  F2FP.SATFINITE.E4M3.F32.PACK_AB_MERGE_C R159, R167, R166, R175 ;  /* 0x000000a6a79f723e */ /* 0x000fc400048070af */
[----:B------:R-:W-:Y:S02]  /*55b0*/  F2FP.SATFINITE.E4M3.F32.PACK_AB_MERGE_C R160, R164, R161, R181 ;  /* 0x000000a1a4a0723e */ /* 0x000fe400048070b5 */
[----:B------:R-:W-:Y:S02]  /*55c0*/  F2FP.SATFINITE.E4M3.F32.PACK_AB_MERGE_C R154, R13, R10, R20 ;  /* 0x0000000a0d9a723e */ /* 0x000fe40004807014 */
[----:B------:R-:W-:Y:S02]  /*55d0*/  F2FP.SATFINITE.E4M3.F32.PACK_AB_MERGE_C R161, R179, R174, R190 ;  /* 0x000000aeb3a1723e */ /* 0x000fe400048070be */
[----:B------:R-:W-:Y:S02]  /*55e0*/  F2FP.SATFINITE.E4M3.F32.PACK_AB_MERGE_C R164, R176, R169, R189 ;  /* 0x000000a9b0a4723e */ /* 0x000fe400048070bd */
[----:B------:R-:W-:Y:S02]  /*55f0*/  F2FP.SATFINITE.E4M3.F32.PACK_AB_MERGE_C R166, R184, R177, R193 ;  /* 0x000000b1b8a6723e */ /* 0x000fe400048070c1 */
[----:B------:R-:W-:Y:S01]  /*5600*/  F2FP.SATFINITE.E4M3.F32.PACK_AB_MERGE_C R167, R211, R210, R214 ;  /* 0x000000d2d3a7723e */ /* 0x000fe200048070d6 */
[----:B------:R-:W-:Y:S06]  /*5610*/  @!P0 BRA `(.L_x_25) ;  /* 0x0000000000048947 */ /* 0x000fec0003800000 */
[----:B------:R-:W-:Y:S01]  /*5620*/  BPT.TRAP 0x1 ;  /* 0x000000040000795c */ /* 0x000fe20000300000 */
.L_x_25:
[----:B------:R-:W-:-:S04]  /*5630*/  IMAD.U32 R6, RZ, RZ, UR52 ;  /* 0x00000034ff067e24 */ /* 0x000fc8000f8e00ff */
[----:B------:R1:W2:Y:S01]  /*5640*/  SYNCS.PHASECHK.TRANS64.TRYWAIT P2, [UR45+0x38850], R6 ;  /* 0x03885006ff0075a7 */ /* 0x0002a2000804016d */
[----:B------:R-:W-:Y:S05]  /*5650*/  @!P0 BRA `(.L_x_26) ;  /* 0x0000000000048947 */ /* 0x000fea0003800000 */
[----:B------:R-:W-:Y:S01]  /*5660*/  BPT.TRAP 0x1 ;  /* 0x000000040000795c */ /* 0x000fe20000300000 */
.L_x_26:
[----:B-1----:R-:W-:Y:S01]  /*5670*/  VIADD R6, R224, 0x8 ;  /* 0x00000008e0067836 */ /* 0x002fe20000000000 */
[----:B--2---:R-:W-:Y:S06]  /*5680*/  @P2 BRA `(.L_x_27) ;  /* 0x00000000000c2947 */ /* 0x004fec0003800000 */
[----:B------:R-:W-:-:S04]  /*5690*/  IMAD.U32 R7, RZ, RZ, UR52 ;  /* 0x00000034ff077e24 */ /* 0x000fc8000f8e00ff */
[----:B------:R-:W1:Y:S02]  /*56a0*/  SYNCS.PHASECHK.TRANS64.TRYWAIT P2, [UR45+0x38850], R7 ;  /* 0x03885007ff0075a7 */ /* 0x000e64000804016d */
[----:B-1----:R-:W-:Y:S05]  /*56b0*/  @!P2 BRA `(.L_x_28) ;  /* 0x0000008c0048a947 */ /* 0x002fea0003800000 */
.L_x_27:
[----:B------:R2:W-:Y:S01]  /*56c0*/  BAR.SYNC.DEFER_BLOCKING R6, 0x100 ;  /* 0x000400060000751d */ /* 0x0005e20000010000 */
[----:B------:R-:W-:-:S05]  /*56d0*/  ULEA UR10, UR36, UR49, 0xb ;  /* 0x00000031240a7291 */ /* 0x000fca000f8e583f */
[----:B------:R-:W-:Y:S02]  /*56e0*/  UMOV UR7, 0x40000040 ;  /* 0x4000004000077882 */ /* 0x000fe40000000000 */
[----:B------:R-:W-:Y:S01]  /*56f0*/  UMOV UR6, UR10 ;  /* 0x0000000a00067c82 */ /* 0x000fe20008000000 */
[----:B------:R-:W-:-:S06]  /*5700*/  WARPGROUP.ARRIVE ;  /* 0x00000000000079c5 */ /* 0x000fcc0000000000 */
        /* <DEDUP_REMOVED lines=20> */
[----:B--2---:R-:W-:Y:S05]  /*5850*/  @!P0 BRA `(.L_x_29) ;  /* 0x0000000000048947 */ /* 0x004fea0003800000 */
[----:B------:R-:W-:Y:S01]  /*5860*/  BPT.TRAP 0x1 ;  /* 0x000000040000795c */ /* 0x000fe20000300000 */
.L_x_29:
[----:B------:R-:W-:Y:S01]  /*5870*/  UIADD3 UR45, UR45, 0x38860, URZ ;  /* 0x000388602d2d7890 */ /* 0x000fe2000fffe03f */
[----:B-1----:R-:W-:Y:S02]  /*5880*/  IMAD.MOV.U32 R7, RZ, RZ, R14 ;  /* 0x000000ffff077224 */ /* 0x002fe400078e000e */
[----:B------:R-:W-:Y:S01]  /*5890*/  IMAD.MOV.U32 R6, RZ, RZ, R3 ;  /* 0x000000ffff067224 */ /* 0x000fe200078e0003 */
[----:B------:R-:W-:-:S09]  /*58a0*/  UPRMT UR45, UR47, 0x654, UR45 ;  /* 0x000006542f2d7896 */ /* 0x000fd2000800002d */
[----:B------:R-:W-:Y:S01]  /*58b0*/  SYNCS.ARRIVE.TRANS64.RED.A1T0 RZ, [UR45], RZ ;  /* 0x000000ffffff79a7 */ /* 0x000fe2000810042d */
[----:B------:R-:W-:Y:S05]  /*58c0*/  @P1 BRA `(.L_x_30) ;  /* 0xffffffdc00601947 */ /* 0x000fea000383ffff */
.L_x_19:
[----:B------:R-:W-:Y:S01]  /*58d0*/  ULDC.64 UR10, c[0x0][0x9a0] ;  /* 0x00026800000a7ab9 */ /* 0x000fe20000000a00 */
[----:B------:R-:W-:Y:S01]  /*58e0*/  USHF.R.S32.HI UR4, URZ, 0x1f, UR39 ;  /* 0x0000001f3f047899 */ /* 0x000fe20008011427 */
[----:B------:R-:W-:Y:S01]  /*58f0*/  IMAD.MOV.U32 R202, RZ, RZ, 0x3f800000 ;  /* 0x3f800000ffca7424 */ /* 0x000fe200078e00ff */
[----:B------:R-:W-:Y:S02]  /*5900*/  UISETP.NE.U32.AND UP0, UPT, UR10, URZ, UPT ;  /* 0x0000003f0a00728c */ /* 0x000fe4000bf05070 */
[----:B------:R-:W-:Y:S02]  /*5910*/  UIADD3 UR5, -UR39, URZ, URZ ;  /* 0x0000003f27057290 */ /* 0x000fe4000fffe13f */
[----:B------:R-:W-:Y:S01]  /*5920*/  UISETP.NE.AND.EX UP0, UPT, UR11, URZ, UPT, UP0 ;  /* 0x0000003f0b00728c */ /* 0x000fe2000bf05300 */
[----:B--2---:R-:W2:Y:S01]  /*5930*/  SHFL.BFLY PT, R8, R5, 0x2, 0x1f ;  /* 0x0c401f0005087f89 */ /* 0x004ea200000e0000 */
[----:B------:R-:W-:Y:S02]  /*5940*/  ULDC UR6, c[0x0][0xc44] ;  /* 0x0003110000067ab9 */ /* 0x000fe40000000800 */
[----:B------:R-:W-:-:S02]  /*5950*/  UIMAD UR5, UR6, UR5, UR38 ;  /* 0x00000005060572a4 */ /* 0x000fc4000f8e0226 */
[----:B------:R-:W-:-:S05]  /*5960*/  PLOP3.LUT P0, PT, PT, PT, UP0, 0x80, 0x0 ;  /* 0x000000000000781c */ /* 0x000fca0003f0f008 */
[----:B------:R-:W-:Y:S01]  /*5970*/  @UP0 ULDC.64 UR12, c[0x0][0x9c8] ;  /* 0x00027200000c0ab9 */ /* 0x000fe20000000a00 */
[----:B------:R-:W-:Y:S02]  /*5980*/  @UP0 USHF.R.S32.HI UR9, URZ, 0x1f, UR5 ;  /* 0x0000001f3f090899 */ /* 0x000fe40008011405 */
[----:B------:R-:W-:Y:S02]  /*5990*/  @UP0 UIMAD UR8, UR4, UR12, URZ ;  /* 0x0000000c040802a4 */ /* 0x000fe4000f8e023f */
[----:B------:R-:W-:Y:S02]  /*59a0*/  @UP0 UIMAD.WIDE.U32 UR6, UR39, UR12, URZ ;  /* 0x0000000c270602a5 */ /* 0x000fe4000f8e003f */
[----:B------:R-:W-:-:S03]  /*59b0*/  @UP0 UIMAD UR8, UR39, UR13, UR8 ;  /* 0x0000000d270802a4 */ /* 0x000fc6000f8e0208 */
[----:B------:R-:W-:Y:S01]  /*59c0*/  @UP0 ULDC.64 UR12, c[0x0][0x9d0] ;  /* 0x00027400000c0ab9 */ /* 0x000fe20000000a00 */
[----:B------:R-:W-:Y:S02]  /*59d0*/  @UP0 UIADD3 UR7, UR7, UR8, URZ ;  /* 0x0000000807070290 */ /* 0x000fe4000fffe03f */
[----:B------:R-:W-:Y:S02]  /*59e0*/  @UP0 UIMAD UR8, UR9, UR12, URZ ;  /* 0x0000000c090802a4 */ /* 0x000fe4000f8e023f */
[----:B------:R-:W-:Y:S02]  /*59f0*/  @UP0 UIMAD.WIDE.U32 UR6, UR5, UR12, UR6 ;  /* 0x0000000c050602a5 */ /* 0x000fe4000f8e0006 */
[----:B------:R-:W-:-:S04]  /*5a00*/  @UP0 UIMAD UR8, UR5, UR13, UR8 ;  /* 0x0000000d050802a4 */ /* 0x000fc8000f8e0208 */
[----:B------:R-:W-:Y:S02]  /*5a10*/  @UP0 UIADD3 UR7, UR7, UR8, URZ ;  /* 0x0000000807070290 */ /* 0x000fe4000fffe03f */
[----:B------:R-:W-:Y:S01]  /*5a20*/  @UP0 ULEA UR8, UP1, UR6, UR10, 0x2 ;  /* 0x0000000a06080291 */ /* 0x000fe2000f82103f */
[----:B--2---:R-:W-:-:S03]  /*5a30*/  FADD.FTZ R8, R8, R5 ;  /* 0x0000000508087221 */ /* 0x004fc60000010000 */
[----:B------:R-:W-:Y:S01]  /*5a40*/  @UP0 ULEA.HI.X UR9, UR6, UR11, UR7, 0x2, UP1 ;  /* 0x0000000b06090291 */ /* 0x000fe200088f1407 */
[----:B------:R-:W1:Y:S01]  /*5a50*/  S2R R13, SR_TID.X ;  /* 0x00000000000d7919 */ /* 0x000e620000002100 */
[----:B------:R-:W-:Y:S01]  /*5a60*/  IMAD.U32 R6, RZ, RZ, UR8 ;  /* 0x00000008ff067e24 */ /* 0x000fe2000f8e00ff */
[----:B------:R-:W-:Y:S01]  /*5a70*/  ULDC.64 UR10, c[0x4][0x128] ;  /* 0x01004a00000a7ab9 */ /* 0x000fe20000000a00 */
[----:B------:R-:W2:Y:S02]  /*5a80*/  SHFL.BFLY PT, R9, R8, 0x1, 0x1f ;  /* 0x0c201f0008097f89 */ /* 0x000ea400000e0000 */
[----:B0-----:R-:W-:Y:S01]  /*5a90*/  IMAD.U32 R7, RZ, RZ, UR9 ;  /* 0x00000009ff077e24 */ /* 0x001fe2000f8e00ff */
[----:B------:R1:W-:Y:S08]  /*5aa0*/  BAR.ARV R0, 0x100 ;  /* 0x000400000000751d */ /* 0x0003f00000002000 */
[----:B------:R-:W-:Y:S06]  /*5ab0*/  BAR.ARV 0x8, 0x180 ;  /* 0x0206000000007b1d */ /* 0x000fec0000002000 */
[----:B------:R0:W3:Y:S02]  /*5ac0*/  @P0 LDG.E R202, desc[UR50][R6.64] ;  /* 0x0000003206ca0981 */ /* 0x0000e4000c1e1900 */
[----:B------:R-:W4:Y:S01]  /*5ad0*/  S2UR UR8, SR_CgaCtaId ;  /* 0x00000000000879c3 */ /* 0x000f220000008800 */
[----:B------:R-:W-:Y:S01]  /*5ae0*/  UMOV UR6, 0x400 ;  /* 0x0000040000067882 */ /* 0x000fe20000000000 */
[----:B------:R-:W-:Y:S01]  /*5af0*/  IMAD.MOV.U32 R205, RZ, RZ, RZ ;  /* 0x000000ffffcd7224 */ /* 0x000fe200078e00ff */
[----:B------:R-:W4:Y:S01]  /*5b00*/  SHFL.BFLY PT, R11, R4, 0x2, 0x1f ;  /* 0x0c401f00040b7f89 */ /* 0x000f2200000e0000 */
[----:B--2---:R-:W-:Y:S01]  /*5b10*/  FADD.FTZ R9, R8, R9 ;  /* 0x0000000908097221 */ /* 0x004fe20000010000 */
[----:B------:R-:W-:-:S02]  /*5b20*/  IMAD.MOV.U32 R197, RZ, RZ, 0x2 ;  /* 0x00000002ffc57424 */ /* 0x000fc400078e00ff */
[----:B-1----:R-:W-:Y:S01]  /*5b30*/  IMAD.SHL.U32 R0, R13, 0x4, RZ ;  /* 0x000000040d007824 */ /* 0x002fe200078e00ff */
[----:B------:R-:W1:Y:S01]  /*5b40*/  S2UR UR7, SR_SWINHI ;  /* 0x00000000000779c3 */ /* 0x000e620000002f00 */
[C---:B0-----:R-:W-:Y:S01]  /*5b50*/  FMUL.FTZ R7, R9.reuse, 0.00390625 ;  /* 0x3b80000009077820 */ /* 0x041fe20000410000 */
[----:B------:R-:W-:Y:S01]  /*5b60*/  FSETP.NE.FTZ.AND P0, PT, R9, RZ, PT ;  /* 0x000000ff0900720b */ /* 0x000fe20003f15000 */
[----:B------:R-:W-:Y:S01]  /*5b70*/  IMAD.MOV.U32 R207, RZ, RZ, RZ ;  /* 0x000000ffffcf7224 */ /* 0x000fe200078e00ff */
[----:B------:R-:W-:Y:S01]  /*5b80*/  LOP3.LUT R6, R0, 0xc, RZ, 0xc0, !PT ;  /* 0x0000000c00067812 */ /* 0x000fe200078ec0ff */
[----:B------:R-:W-:Y:S01]  /*5b90*/  IMAD.U32 R8, RZ, RZ, UR40 ;  /* 0x00000028ff087e24 */ /* 0x000fe2000f8e00ff */
[----:B------:R-:W-:Y:S02]  /*5ba0*/  FSETP.NE.FTZ.AND P3, PT, R7, RZ, PT ;  /* 0x000000ff0700720b */ /* 0x000fe40003f75000 */
[----:B------:R-:W-:-:S07]  /*5bb0*/  IADD3 R6, P4, R6, UR10, RZ ;  /* 0x0000000a06067c10 */ /* 0x000fce000ff9e0ff */
[----:B------:R-:W-:Y:S01]  /*5bc0*/  @P0 MUFU.RCP R205, R9 ;  /* 0x0000000900cd0308 */ /* 0x000fe20000001000 */
[----:B----4-:R-:W-:Y:S01]  /*5bd0*/  ULEA UR6, UR8, UR6, 0x18 ;  /* 0x0000000608067291 */ /* 0x010fe2000f8ec03f */
[----:B------:R-:W-:Y:S02]  /*5be0*/  FADD.FTZ R11, R11, R4 ;  /* 0x000000040b0b7221 */ /* 0x000fe40000010000 */
[----:B------:R-:W-:-:S04]  /*5bf0*/  @P3 FMUL.FTZ R8, R8, 0.69314718246459960938 ;  /* 0x3f31721808083820 */ /* 0x000fc80000410000 */
[----:B------:R0:W2:Y:S01]  /*5c00*/  @P3 MUFU.LG2 R4, R7 ;  /* 0x0000000700043308 */ /* 0x0000a20000000c00 */
[----:B------:R-:W4:Y:S01]  /*5c10*/  SHFL.BFLY PT, R10, R11, 0x1, 0x1f ;  /* 0x0c201f000b0a7f89 */ /* 0x000f2200000e0000 */
[----:B------:R-:W-:Y:S01]  /*5c20*/  UMOV UR8, UR6 ;  /* 0x0000000600087c82 */ /* 0x000fe20008000000 */
[----:B-1----:R-:W-:Y:S02]  /*5c30*/  UMOV UR9, UR7 ;  /* 0x0000000700097c82 */ /* 0x002fe40008000000 */
[----:B------:R-:W-:-:S04]  /*5c40*/  IMAD.WIDE R196, R220, R197, UR8 ;  /* 0x00000008dcc47e25 */ /* 0x000fc8000f8e02c5 */
[----:B0-----:R-:W-:Y:S02]  /*5c50*/  IMAD.X R7, RZ, RZ, UR11, P4 ;  /* 0x0000000bff077e24 */ /* 0x001fe4000a0e06ff */
[----:B----4-:R-:W-:-:S03]  /*5c60*/  FADD.FTZ R5, R11, R10 ;  /* 0x0000000a0b057221 */ /* 0x010fc60000010000 */
[----:B------:R0:W4:Y:S01]  /*5c70*/  LDG.E.CONSTANT R203, desc[UR50][R6.64] ;  /* 0x0000003206cb7981 */ /* 0x000122000c1e9900 */
[----:B------:R-:W-:Y:S01]  /*5c80*/  IADD3 R11, P1, R196, 0xc060, RZ ;  /* 0x0000c060c40b7810 */ /* 0x000fe20007f3e0ff */
[----:B------:R-:W-:Y:S02]  /*5c90*/  IMAD.U32 R20, RZ, RZ, UR40 ;  /* 0x00000028ff147e24 */ /* 0x000fe4000f8e00ff */
[C---:B------:R-:W-:Y:S01]  /*5ca0*/  FMUL.FTZ R12, R5.reuse, 0.00390625 ;  /* 0x3b800000050c7820 */ /* 0x040fe20000410000 */
[----:B------:R-:W-:Y:S01]  /*5cb0*/  FSETP.NE.FTZ.AND P0, PT, R5, RZ, PT ;  /* 0x000000ff0500720b */ /* 0x000fe20003f15000 */
[----:B------:R-:W-:Y:S01]  /*5cc0*/  IMAD R194, R22, 0x40, R2 ;  /* 0x0000004016c27824 */ /* 0x000fe200078e0202 */
[----:B------:R-:W-:Y:S01]  /*5cd0*/  LOP3.LUT R10, R11, 0x380, RZ, 0xc0, !PT ;  /* 0x000003800b0a7812 */ /* 0x000fe200078ec0ff */
[----:B------:R-:W-:Y:S01]  /*5ce0*/  IMAD.MOV.U32 R195, RZ, RZ, 0x2 ;  /* 0x00000002ffc37424 */ /* 0x000fe200078e00ff */
[----:B------:R-:W-:Y:S01]  /*5cf0*/  FSETP.NE.FTZ.AND P2, PT, R12, RZ, PT ;  /* 0x000000ff0c00720b */ /* 0x000fe20003f55000 */
[----:B------:R-:W-:Y:S01]  /*5d00*/  USHF.R.S32.HI UR12, URZ, 0x1f, UR5 ;  /* 0x0000001f3f0c7899 */ /* 0x000fe20008011405 */
[----:B------:R-:W-:Y:S01]  /*5d10*/  SHF.R.U64 R10, R10, 0x3, RZ ;  /* 0x000000030a0a7819 */ /* 0x000fe200000012ff */
[----:B------:R-:W-:-:S06]  /*5d20*/  ULDC.64 UR10, c[0x0][0xb90] ;  /* 0x0002e400000a7ab9 */ /* 0x000fcc0000000a00 */
[----:B------:R2:W-:Y:S01]  /*5d30*/  @P0 MUFU.RCP R207, R5 ;  /* 0x0000000500cf0308 */ /* 0x0005e20000001000 */
[----:B------:R-:W-:-:S04]  /*5d40*/  LOP3.LUT P0, R0, R13, 0x3, RZ, 0xc0, !PT ;  /* 0x000000030d007812 */ /* 0x000fc8000780c0ff */
[----:B------:R-:W-:Y:S01]  /*5d50*/  ISETP.EQ.OR P0, PT, R0, 0x3, !P0 ;  /* 0x000000030000780c */ /* 0x000fe20004702670 */
[----:B------:R-:W-:Y:S02]  /*5d60*/  IMAD.MOV.U32 R0, RZ, RZ, -0x800000 ;  /* 0xff800000ff007424 */ /* 0x000fe400078e00ff */
[----:B------:R1:W0:Y:S01]  /*5d70*/  @P2 MUFU.LG2 R9, R12 ;  /* 0x0000000c00092308 */ /* 0x0002220000000c00 */
[----:B--2---:R-:W-:Y:S01]  /*5d80*/  @P3 FMUL.FTZ R5, R4, 0.69314718246459960938 ;  /* 0x3f31721804053820 */ /* 0x004fe20000410000 */
[----:B------:R-:W-:Y:S02]  /*5d90*/  LOP3.LUT R4, R10, R11, RZ, 0x3c, !PT ;  /* 0x0000000b0a047212 */ /* 0x000fe400078e3cff */
[----:B------:R-:W-:Y:S01]  /*5da0*/  IADD3 R15, P6, R196, 0xc040, RZ ;  /* 0x0000c040c40f7810 */ /* 0x000fe20007fde0ff */
[----:B------:R-:W-:Y:S01]  /*5db0*/  @P3 FFMA.FTZ R0, R8, R3, R5 ;  /* 0x0000000308003223 */ /* 0x000fe20000010005 */
[----:B------:R-:W-:Y:S01]  /*5dc0*/  IADD3 R11, P3, R196, 0xc000, RZ ;  /* 0x0000c000c40b7810 */ /* 0x000fe20007f7e0ff */
[----:B-1----:R-:W-:Y:S01]  /*5dd0*/  @P2 FMUL.FTZ R12, R20, 0.69314718246459960938 ;  /* 0x3f317218140c2820 */ /* 0x002fe20000410000 */
[----:B------:R-:W-:-:S02]  /*5de0*/  IMAD.MOV.U32 R3, RZ, RZ, -0x800000 ;  /* 0xff800000ff037424 */ /* 0x000fc400078e00ff */
[----:B------:R-:W-:Y:S01]  /*5df0*/  LOP3.LUT R5, R11, 0x380, RZ, 0xc0, !PT ;  /* 0x000003800b057812 */ /* 0x000fe200078ec0ff */
[----:B0-----:R-:W-:-:S04]  /*5e00*/  @P2 FMUL.FTZ R9, R9, 0.69314718246459960938 ;  /* 0x3f31721809092820 */ /* 0x001fc80000410000 */
[----:B------:R-:W-:Y:S01]  /*5e10*/  @P2 FFMA.FTZ R3, R12, R14, R9 ;  /* 0x0000000e0c032223 */ /* 0x000fe20000010009 */
[C---:B------:R-:W-:Y:S01]  /*5e20*/  IADD3 R181, P2, R196.reuse, 0x8060, RZ ;  /* 0x00008060c4b57810 */ /* 0x040fe20007f5e0ff */
[--C-:B------:R-:W-:Y:S01]  /*5e30*/  IMAD.X R9, RZ, RZ, R197.reuse, P6 ;  /* 0x000000ffff097224 */ /* 0x100fe200030e06c5 */
[C---:B------:R-:W-:Y:S02]  /*5e40*/  IADD3 R163, P6, R196.reuse, 0x8020, RZ ;  /* 0x00008020c4a37810 */ /* 0x040fe40007fde0ff */
[----:B------:R-:W-:Y:S01]  /*5e50*/  SHF.R.U64 R6, R5, 0x3, RZ ;  /* 0x0000000305067819 */ /* 0x000fe200000012ff */
[----:B------:R-:W-:Y:S01]  /*5e60*/  IMAD.X R5, RZ, RZ, R197, P1 ;  /* 0x000000ffff057224 */ /* 0x000fe200008e06c5 */
[----:B------:R-:W-:Y:S02]  /*5e70*/  LOP3.LUT R180, R181, 0x380, RZ, 0xc0, !PT ;  /* 0x00000380b5b47812 */ /* 0x000fe400078ec0ff */
[----:B------:R-:W-:Y:S02]  /*5e80*/  IADD3 R177, P1, R196, 0x20, RZ ;  /* 0x00000020c4b17810 */ /* 0x000fe40007f3e0ff */
[----:B------:R-:W-:-:S02]  /*5e90*/  LOP3.LUT R162, R163, 0x380, RZ, 0xc0, !PT ;  /* 0x00000380a3a27812 */ /* 0x000fc400078ec0ff */
[----:B------:R-:W-:Y:S02]  /*5ea0*/  SHF.R.U64 R180, R180, 0x3, RZ ;  /* 0x00000003b4b47819 */ /* 0x000fe400000012ff */
[----:B------:R-:W-:Y:S02]  /*5eb0*/  LOP3.LUT R176, R177, 0x380, RZ, 0xc0, !PT ;  /* 0x00000380b1b07812 */ /* 0x000fe400078ec0ff */
[----:B------:R-:W-:Y:S02]  /*5ec0*/  SHF.R.U64 R162, R162, 0x3, RZ ;  /* 0x00000003a2a27819 */ /* 0x000fe400000012ff */
[----:B------:R-:W-:Y:S02]  /*5ed0*/  IADD3 R13, P4, R196, 0xc020, RZ ;  /* 0x0000c020c40d7810 */ /* 0x000fe40007f9e0ff */
[----:B------:R-:W-:Y:S01]  /*5ee0*/  LOP3.LUT R180, R180, R181, RZ, 0x3c, !PT ;  /* 0x000000b5b4b47212 */ /* 0x000fe200078e3cff */
[----:B------:R-:W-:Y:S01]  /*5ef0*/  IMAD.X R181, RZ, RZ, R197, P2 ;  /* 0x000000ffffb57224 */ /* 0x000fe200010e06c5 */
[----:B------:R-:W-:-:S02]  /*5f00*/  SHF.R.U64 R176, R176, 0x3, RZ ;  /* 0x00000003b0b07819 */ /* 0x000fc400000012ff */
[----:B------:R-:W-:Y:S01]  /*5f10*/  LOP3.LUT R162, R162, R163, RZ, 0x3c, !PT ;  /* 0x000000a3a2a27212 */ /* 0x000fe200078e3cff */
[--C-:B------:R-:W-:Y:S01]  /*5f20*/  IMAD.X R163, RZ, RZ, R197.reuse, P6 ;  /* 0x000000ffffa37224 */ /* 0x100fe200030e06c5 */
[----:B------:R-:W-:Y:S01]  /*5f30*/  LOP3.LUT R6, R6, R11, RZ, 0x3c, !PT ;  /* 0x0000000b06067212 */ /* 0x000fe200078e3cff */
[----:B------:R-:W-:Y:S01]  /*5f40*/  IMAD.X R11, RZ, RZ, R197, P4 ;  /* 0x000000ffff0b7224 */ /* 0x000fe200020e06c5 */
[C---:B------:R-:W-:Y:S02]  /*5f50*/  IADD3 R183, P2, R196.reuse, 0x4040, RZ ;  /* 0x00004040c4b77810 */ /* 0x040fe40007f5e0ff */
[C---:B------:R-:W-:Y:S02]  /*5f60*/  IADD3 R191, P6, R196.reuse, 0x4000, RZ ;  /* 0x00004000c4bf7810 */ /* 0x040fe40007fde0ff */
[C---:B------:R-:W-:Y:S02]  /*5f70*/  IADD3 R179, P5, R196.reuse, 0x8040, RZ ;  /* 0x00008040c4b37810 */ /* 0x040fe40007fbe0ff */
[----:B------:R-:W-:-:S02]  /*5f80*/  IADD3 R185, P4, R196, 0x8000, RZ ;  /* 0x00008000c4b97810 */ /* 0x000fc40007f9e0ff */
[----:B------:R-:W-:Y:S01]  /*5f90*/  LOP3.LUT R176, R176, R177, RZ, 0x3c, !PT ;  /* 0x000000b1b0b07212 */ /* 0x000fe200078e3cff */
[----:B------:R-:W-:Y:S01]  /*5fa0*/  IMAD.X R177, RZ, RZ, R197, P1 ;  /* 0x000000ffffb17224 */ /* 0x000fe200008e06c5 */
[----:B------:R-:W-:Y:S02]  /*5fb0*/  LOP3.LUT R182, R183, 0x380, RZ, 0xc0, !PT ;  /* 0x00000380b7b67812 */ /* 0x000fe400078ec0ff */
[----:B------:R-:W-:Y:S02]  /*5fc0*/  IADD3 R193, P1, R196, 0x4020, RZ ;  /* 0x00004020c4c17810 */ /* 0x000fe40007f3e0ff */
[----:B------:R-:W-:Y:S02]  /*5fd0*/  LOP3.LUT R190, R191, 0x380, RZ, 0xc0, !PT ;  /* 0x00000380bfbe7812 */ /* 0x000fe400078ec0ff */
[----:B------:R-:W-:Y:S02]  /*5fe0*/  LOP3.LUT R178, R179, 0x380, RZ, 0xc0, !PT ;  /* 0x00000380b3b27812 */ /* 0x000fe400078ec0ff */
[----:B------:R-:W-:-:S02]  /*5ff0*/  LOP3.LUT R184, R185, 0x380, RZ, 0xc0, !PT ;  /* 0x00000380b9b87812 */ /* 0x000fc400078ec0ff */
[----:B------:R-:W-:Y:S01]  /*6000*/  LOP3.LUT R8, R15, 0x380, RZ, 0xc0, !PT ;  /* 0x000003800f087812 */ /* 0x000fe200078ec0ff */
[----:B------:R-:W-:Y:S01]  /*6010*/  IMAD.WIDE R194, R194, R195, UR8 ;  /* 0x00000008c2c27e25 */ /* 0x000fe2000f8e02c3 */
[----:B------:R-:W-:Y:S02]  /*6020*/  SHF.R.U64 R182, R182, 0x3, RZ ;  /* 0x00000003b6b67819 */ /* 0x000fe400000012ff */
[----:B------:R-:W-:Y:S02]  /*6030*/  LOP3.LUT R192, R193, 0x380, RZ, 0xc0, !PT ;  /* 0x00000380c1c07812 */ /* 0x000fe400078ec0ff */
[----:B------:R-:W-:Y:S02]  /*6040*/  SHF.R.U64 R190, R190, 0x3, RZ ;  /* 0x00000003bebe7819 */ /* 0x000fe400000012ff */
[----:B------:R-:W-:Y:S02]  /*6050*/  SHF.R.U64 R178, R178, 0x3, RZ ;  /* 0x00000003b2b27819 */ /* 0x000fe400000012ff */
[----:B------:R-:W-:-:S02]  /*6060*/  SHF.R.U64 R184, R184, 0x3, RZ ;  /* 0x00000003b8b87819 */ /* 0x000fc400000012ff */
[----:B------:R-:W-:Y:S02]  /*6070*/  SHF.R.U64 R8, R8, 0x3, RZ ;  /* 0x0000000308087819 */ /* 0x000fe400000012ff */
[----:B------:R-:W-:Y:S01]  /*6080*/  LOP3.LUT R182, R182, R183, RZ, 0x3c, !PT ;  /* 0x000000b7b6b67212 */ /* 0x000fe200078e3cff */
[--C-:B------:R-:W-:Y:S01]  /*6090*/  IMAD.X R183, RZ, RZ, R197.reuse, P2 ;  /* 0x000000ffffb77224 */ /* 0x100fe200010e06c5 */
[----:B------:R-:W-:Y:S01]  /*60a0*/  SHF.R.U64 R192, R192, 0x3, RZ ;  /* 0x00000003c0c07819 */ /* 0x000fe200000012ff */
[--C-:B------:R-:W-:Y:S01]  /*60b0*/  IMAD.X R7, RZ, RZ, R197.reuse, P3 ;  /* 0x000000ffff077224 */ /* 0x100fe200018e06c5 */
[----:B------:R-:W-:Y:S01]  /*60c0*/  LOP3.LUT R190, R190, R191, RZ, 0x3c, !PT ;  /* 0x000000bfbebe7212 */ /* 0x000fe200078e3cff */
[--C-:B------:R-:W-:Y:S01]  /*60d0*/  IMAD.X R191, RZ, RZ, R197.reuse, P6 ;  /* 0x000000ffffbf7224 */ /* 0x100fe200030e06c5 */
[----:B------:R-:W-:Y:S01]  /*60e0*/  LOP3.LUT R178, R178, R179, RZ, 0x3c, !PT ;  /* 0x000000b3b2b27212 */ /* 0x000fe200078e3cff */
[--C-:B------:R-:W-:Y:S01]  /*60f0*/  IMAD.X R179, RZ, RZ, R197.reuse, P5 ;  /* 0x000000ffffb37224 */ /* 0x100fe200028e06c5 */
[----:B------:R-:W-:Y:S01]  /*6100*/  LOP3.LUT R184, R184, R185, RZ, 0x3c, !PT ;  /* 0x000000b9b8b87212 */ /* 0x000fe200078e3cff */
[----:B------:R-:W-:Y:S01]  /*6110*/  IMAD.X R185, RZ, RZ, R197, P4 ;  /* 0x000000ffffb97224 */ /* 0x000fe200020e06c5 */
[----:B------:R-:W-:-:S02]  /*6120*/  IADD3 R21, P2, R194, 0x2000, RZ ;  /* 0x00002000c2157810 */ /* 0x000fc40007f5e0ff */
[----:B------:R-:W-:Y:S02]  /*6130*/  LOP3.LUT R8, R8, R15, RZ, 0x3c, !PT ;  /* 0x0000000f08087212 */ /* 0x000fe400078e3cff */
[----:B------:R-:W-:Y:S02]  /*6140*/  IADD3 R187, P3, R196, 0x4060, RZ ;  /* 0x00004060c4bb7810 */ /* 0x000fe40007f7e0ff */
[----:B------:R-:W-:Y:S02]  /*6150*/  IADD3 R161, P6, R194, 0x5000, RZ ;  /* 0x00005000c2a17810 */ /* 0x000fe40007fde0ff */
[C---:B------:R-:W-:Y:S02]  /*6160*/  IADD3 R189, P5, R196.reuse, 0x40, RZ ;  /* 0x00000040c4bd7810 */ /* 0x040fe40007fbe0ff */
[----:B------:R-:W-:Y:S02]  /*6170*/  IADD3 R15, P4, R196, 0x60, RZ ;  /* 0x00000060c40f7810 */ /* 0x000fe40007f9e0ff */
[----:B------:R-:W-:Y:S01]  /*6180*/  LOP3.LUT R192, R192, R193, RZ, 0x3c, !PT ;  /* 0x000000c1c0c07212 */ /* 0x000fe200078e3cff */
[----:B------:R-:W-:Y:S01]  /*6190*/  IMAD.X R193, RZ, RZ, R197, P1 ;  /* 0x000000ffffc17224 */ /* 0x000fe200008e06c5 */
[----:B------:R-:W-:-:S02]  /*61a0*/  LOP3.LUT R20, R21, 0x380, RZ, 0xc0, !PT ;  /* 0x0000038015147812 */ /* 0x000fc400078ec0ff */
[----:B------:R-:W-:Y:S02]  /*61b0*/  LOP3.LUT R186, R187, 0x380, RZ, 0xc0, !PT ;  /* 0x00000380bbba7812 */ /* 0x000fe400078ec0ff */
[----:B------:R-:W-:Y:S02]  /*61c0*/  IADD3 R157, P1, R194, 0x4000, RZ ;  /* 0x00004000c29d7810 */ /* 0x000fe40007f3e0ff */
[----:B------:R-:W-:Y:S02]  /*61d0*/  LOP3.LUT R160, R161, 0x380, RZ, 0xc0, !PT ;  /* 0x00000380a1a07812 */ /* 0x000fe400078ec0ff */
[----:B------:R-:W-:Y:S02]  /*61e0*/  LOP3.LUT R10, R13, 0x380, RZ, 0xc0, !PT ;  /* 0x000003800d0a7812 */ /* 0x000fe400078ec0ff */
[----:B------:R-:W-:Y:S02]  /*61f0*/  LOP3.LUT R188, R189, 0x380, RZ, 0xc0, !PT ;  /* 0x00000380bdbc7812 */ /* 0x000fe400078ec0ff */
[----:B------:R-:W-:-:S02]  /*6200*/  LOP3.LUT R14, R15, 0x380, RZ, 0xc0, !PT ;  /* 0x000003800f0e7812 */ /* 0x000fc400078ec0ff */
[----:B------:R-:W-:Y:S02]  /*6210*/  SHF.R.U64 R20, R20, 0x3, RZ ;  /* 0x0000000314147819 */ /* 0x000fe400000012ff */
[----:B------:R-:W-:Y:S02]  /*6220*/  SHF.R.U64 R186, R186, 0x3, RZ ;  /* 0x00000003baba7819 */ /* 0x000fe400000012ff */
[----:B------:R-:W-:Y:S02]  /*6230*/  LOP3.LUT R156, R157, 0x380, RZ, 0xc0, !PT ;  /* 0x000003809d9c7812 */ /* 0x000fe400078ec0ff */
[----:B------:R-:W-:Y:S02]  /*6240*/  SHF.R.U64 R160, R160, 0x3, RZ ;  /* 0x00000003a0a07819 */ /* 0x000fe400000012ff */
[----:B------:R-:W-:Y:S02]  /*6250*/  SHF.R.U64 R10, R10, 0x3, RZ ;  /* 0x000000030a0a7819 */ /* 0x000fe400000012ff */
[----:B------:R-:W-:-:S02]  /*6260*/  SHF.R.U64 R188, R188, 0x3, RZ ;  /* 0x00000003bcbc7819 */ /* 0x000fc400000012ff */
[----:B------:R-:W-:Y:S02]  /*6270*/  SHF.R.U64 R14, R14, 0x3, RZ ;  /* 0x000000030e0e7819 */ /* 0x000fe400000012ff */
[----:B------:R-:W-:Y:S01]  /*6280*/  LOP3.LUT R20, R20, R21, RZ, 0x3c, !PT ;  /* 0x0000001514147212 */ /* 0x000fe200078e3cff */
[----:B------:R-:W-:Y:S01]  /*6290*/  IMAD.X R21, RZ, RZ, R195, P2 ;  /* 0x000000ffff157224 */ /* 0x000fe200010e06c3 */
[----:B------:R-:W-:Y:S01]  /*62a0*/  LOP3.LUT R186, R186, R187, RZ, 0x3c, !PT ;  /* 0x000000bbbaba7212 */ /* 0x000fe200078e3cff */
[----:B------:R-:W-:Y:S01]  /*62b0*/  IMAD.X R187, RZ, RZ, R197, P3 ;  /* 0x000000ffffbb7224 */ /* 0x000fe200018e06c5 */
[----:B------:R-:W-:Y:S02]  /*62c0*/  SHF.R.U64 R156, R156, 0x3, RZ ;  /* 0x000000039c9c7819 */ /* 0x000fe400000012ff */
[----:B------:R-:W-:Y:S01]  /*62d0*/  LOP3.LUT R160, R160, R161, RZ, 0x3c, !PT ;  /* 0x000000a1a0a07212 */ /* 0x000fe200078e3cff */
[----:B------:R-:W-:Y:S01]  /*62e0*/  IMAD.X R161, RZ, RZ, R195, P6 ;  /* 0x000000ffffa17224 */ /* 0x000fe200030e06c3 */
[----:B------:R-:W-:-:S02]  /*62f0*/  LOP3.LUT R10, R10, R13, RZ, 0x3c, !PT ;  /* 0x0000000d0a0a7212 */ /* 0x000fc400078e3cff */
[----:B------:R-:W-:Y:S01]  /*6300*/  LOP3.LUT R188, R188, R189, RZ, 0x3c, !PT ;  /* 0x000000bdbcbc7212 */ /* 0x000fe200078e3cff */
[--C-:B------:R-:W-:Y:S01]  /*6310*/  IMAD.X R189, RZ, RZ, R197.reuse, P5 ;  /* 0x000000ffffbd7224 */ /* 0x100fe200028e06c5 */
[----:B------:R-:W-:Y:S01]  /*6320*/  LOP3.LUT R14, R14, R15, RZ, 0x3c, !PT ;  /* 0x0000000f0e0e7212 */ /* 0x000fe200078e3cff */
[----:B------:R-:W-:Y:S01]  /*6330*/  IMAD.X R15, RZ, RZ, R197, P4 ;  /* 0x000000ffff0f7224 */ /* 0x000fe200020e06c5 */
[C---:B------:R-:W-:Y:S02]  /*6340*/  IADD3 R171, P2, R194.reuse, 0x8000, RZ ;  /* 0x00008000c2ab7810 */ /* 0x040fe40007f5e0ff */
[C---:B------:R-:W-:Y:S02]  /*6350*/  IADD3 R13, P3, R194.reuse, 0x1000, RZ ;  /* 0x00001000c20d7810 */ /* 0x040fe40007f7e0ff */
[----:B------:R-:W-:Y:S02]  /*6360*/  IADD3 R159, P6, R194, 0xb000, RZ ;  /* 0x0000b000c29f7810 */ /* 0x000fe40007fde0ff */
[----:B------:R-:W-:-:S02]  /*6370*/  MOV R6, R6 ;  /* 0x0000000600067202 */ /* 0x000fc40000000f00 */
[----:B------:R-:W-:Y:S02]  /*6380*/  IADD3 R155, P5, R194, 0x3000, RZ ;  /* 0x00003000c29b7810 */ /* 0x000fe40007fbe0ff */
[----:B------:R-:W-:Y:S01]  /*6390*/  LOP3.LUT R156, R156, R157, RZ, 0x3c, !PT ;  /* 0x0000009d9c9c7212 */ /* 0x000fe200078e3cff */
[----:B------:R-:W-:Y:S01]  /*63a0*/  IMAD.X R157, RZ, RZ, R195, P1 ;  /* 0x000000ffff9d7224 */ /* 0x000fe200008e06c3 */
[----:B------:R-:W-:Y:S02]  /*63b0*/  LOP3.LUT R170, R171, 0x380, RZ, 0xc0, !PT ;  /* 0x00000380abaa7812 */ /* 0x000fe400078ec0ff */
[----:B------:R-:W-:Y:S02]  /*63c0*/  LOP3.LUT R12, R13, 0x380, RZ, 0xc0, !PT ;  /* 0x000003800d0c7812 */ /* 0x000fe400078ec0ff */
[----:B------:R-:W-:Y:S02]  /*63d0*/  IADD3 R153, P1, R194, 0xa000, RZ ;  /* 0x0000a000c2997810 */ /* 0x000fe40007f3e0ff */
[----:B------:R-:W-:-:S02]  /*63e0*/  LOP3.LUT R158, R159, 0x380, RZ, 0xc0, !PT ;  /* 0x000003809f9e7812 */ /* 0x000fc400078ec0ff */
[----:B------:R-:W-:Y:S02]  /*63f0*/  LOP3.LUT R154, R155, 0x380, RZ, 0xc0, !PT ;  /* 0x000003809b9a7812 */ /* 0x000fe400078ec0ff */
[----:B------:R-:W-:Y:S02]  /*6400*/  MOV R14, R14 ;  /* 0x0000000e000e7202 */ /* 0x000fe40000000f00 */
[----:B------:R-:W-:Y:S02]  /*6410*/  SHF.R.U64 R170, R170, 0x3, RZ ;  /* 0x00000003aaaa7819 */ /* 0x000fe400000012ff */
[----:B------:R-:W-:Y:S02]  /*6420*/  SHF.R.U64 R12, R12, 0x3, RZ ;  /* 0x000000030c0c7819 */ /* 0x000fe400000012ff */
[----:B------:R-:W-:Y:S02]  /*6430*/  LOP3.LUT R152, R153, 0x380, RZ, 0xc0, !PT ;  /* 0x0000038099987812 */ /* 0x000fe400078ec0ff */
[----:B------:R-:W-:-:S02]  /*6440*/  SHF.R.U64 R158, R158, 0x3, RZ ;  /* 0x000000039e9e7819 */ /* 0x000fc400000012ff */
[----:B------:R-:W-:Y:S02]  /*6450*/  SHF.R.U64 R154, R154, 0x3, RZ ;  /* 0x000000039a9a7819 */ /* 0x000fe400000012ff */
[----:B------:R-:W-:Y:S01]  /*6460*/  LOP3.LUT R170, R170, R171, RZ, 0x3c, !PT ;  /* 0x000000abaaaa7212 */ /* 0x000fe200078e3cff */
[--C-:B------:R-:W-:Y:S01]  /*6470*/  IMAD.X R171, RZ, RZ, R195.reuse, P2 ;  /* 0x000000ffffab7224 */ /* 0x100fe200010e06c3 */
[----:B------:R-:W-:Y:S01]  /*6480*/  LOP3.LUT R12, R12, R13, RZ, 0x3c, !PT ;  /* 0x0000000d0c0c7212 */ /* 0x000fe200078e3cff */
[----:B------:R-:W-:Y:S01]  /*6490*/  IMAD.X R13, RZ, RZ, R195, P3 ;  /* 0x000000ffff0d7224 */ /* 0x000fe200018e06c3 */
[----:B------:R-:W-:Y:S02]  /*64a0*/  SHF.R.U64 R152, R152, 0x3, RZ ;  /* 0x0000000398987819 */ /* 0x000fe400000012ff */
[----:B------:R-:W-:Y:S02]  /*64b0*/  LOP3.LUT R158, R158, R159, RZ, 0x3c, !PT ;  /* 0x0000009f9e9e7212 */ /* 0x000fe400078e3cff */
[----:B------:R-:W-:-:S02]  /*64c0*/  LOP3.LUT R201, R196, 0x380, RZ, 0xc0, !PT ;  /* 0x00000380c4c97812 */ /* 0x000fc400078ec0ff */
[----:B------:R-:W-:Y:S01]  /*64d0*/  LOP3.LUT R154, R154, R155, RZ, 0x3c, !PT ;  /* 0x0000009b9a9a7212 */ /* 0x000fe200078e3cff */
[----:B------:R-:W-:Y:S01]  /*64e0*/  IMAD.X R155, RZ, RZ, R195, P5 ;  /* 0x000000ffff9b7224 */ /* 0x000fe200028e06c3 */
[C---:B------:R-:W-:Y:S02]  /*64f0*/  IADD3 R159, P2, R194.reuse, 0xe000, RZ ;  /* 0x0000e000c29f7810 */ /* 0x040fe40007f5e0ff */
[----:B------:R-:W-:Y:S01]  /*6500*/  IADD3 R169, P3, R194, 0x7000, RZ ;  /* 0x00007000c2a97810 */ /* 0x000fe20007f7e0ff */
[-C--:B---3--:R-:W-:Y:S01]  /*6510*/  FMUL.FTZ R205, R205, R202.reuse ;  /* 0x000000cacdcd7220 */ /* 0x088fe20000410000 */
[----:B------:R-:W-:-:S03]  /*6520*/  FMUL.FTZ R207, R207, R202 ;  /* 0x000000cacfcf7220 */ /* 0x000fc60000410000 */
[-C--:B------:R-:W-:Y:S01]  /*6530*/  FMUL.FTZ R7, R32, R205.reuse ;  /* 0x000000cd20077220 */ /* 0x080fe20000410000 */
[-C--:B------:R-:W-:Y:S01]  /*6540*/  FMUL.FTZ R32, R33, R205.reuse ;  /* 0x000000cd21207220 */ /* 0x080fe20000410000 */
[-C--:B------:R-:W-:Y:S01]  /*6550*/  FMUL.FTZ R33, R72, R205.reuse ;  /* 0x000000cd48217220 */ /* 0x080fe20000410000 */
[-C--:B------:R-:W-:Y:S01]  /*6560*/  FMUL.FTZ R72, R73, R205.reuse ;  /* 0x000000cd49487220 */ /* 0x080fe20000410000 */
[-C--:B------:R-:W-:Y:S01]  /*6570*/  FMUL.FTZ R73, R112, R205.reuse ;  /* 0x000000cd70497220 */ /* 0x080fe20000410000 */
[-C--:B------:R-:W-:Y:S01]  /*6580*/  FMUL.FTZ R15, R56, R205.reuse ;  /* 0x000000cd380f7220 */ /* 0x080fe20000410000 */
[-C--:B------:R-:W-:Y:S01]  /*6590*/  FMUL.FTZ R112, R113, R205.reuse ;  /* 0x000000cd71707220 */ /* 0x080fe20000410000 */
[-C--:B------:R-:W-:Y:S01]  /*65a0*/  FMUL.FTZ R61, R61, R205.reuse ;  /* 0x000000cd3d3d7220 */ /* 0x080fe20000410000 */
[----:B------:R-:W-:Y:S01]  /*65b0*/  FMUL.FTZ R56, R57, R205 ;  /* 0x000000cd39387220 */ /* 0x000fe20000410000 */
[----:B------:R-:W-:Y:S01]  /*65c0*/  FMUL.FTZ R113, R26, R207 ;  /* 0x000000cf1a717220 */ /* 0x000fe20000410000 */
[----:B------:R-:W-:Y:S01]  /*65d0*/  FMUL.FTZ R60, R60, R205 ;  /* 0x000000cd3c3c7220 */ /* 0x000fe20000410000 */
[-C--:B------:R-:W-:Y:S01]  /*65e0*/  FMUL.FTZ R26, R27, R207.reuse ;  /* 0x000000cf1b1a7220 */ /* 0x080fe20000410000 */
[-C--:B------:R-:W-:Y:S01]  /*65f0*/  FMUL.FTZ R27, R34, R207.reuse ;  /* 0x000000cf221b7220 */ /* 0x080fe20000410000 */
[-C--:B------:R-:W-:Y:S01]  /*6600*/  FMUL.FTZ R34, R35, R207.reuse ;  /* 0x000000cf23227220 */ /* 0x080fe20000410000 */
[-C--:B------:R-:W-:Y:S01]  /*6610*/  FMUL.FTZ R46, R46, R207.reuse ;  /* 0x000000cf2e2e7220 */ /* 0x080fe20000410000 */
[----:B------:R-:W-:Y:S01]  /*6620*/  FMUL.FTZ R35, R42, R207 ;  /* 0x000000cf2a237220 */ /* 0x000fe20000410000 */
[----:B------:R-:W-:-:S02]  /*6630*/  F2FP.BF16.F32.PACK_AB R56, R61, R56 ;  /* 0x000000383d38723e */ /* 0x000fc400000010ff */
[----:B------:R-:W-:Y:S02]  /*6640*/  F2FP.BF16.F32.PACK_AB R15, R60, R15 ;  /* 0x0000000f3c0f723e */ /* 0x000fe400000010ff */
[C---:B------:R-:W-:Y:S02]  /*6650*/  IADD3 R165, P4, R194.reuse, 0x6000, RZ ;  /* 0x00006000c2a57810 */ /* 0x040fe40007f9e0ff */
[----:B------:R-:W-:Y:S02]  /*6660*/  IADD3 R175, P5, R194, 0x9000, RZ ;  /* 0x00009000c2af7810 */ /* 0x000fe40007fbe0ff */
[----:B------:R-:W-:Y:S02]  /*6670*/  LOP3.LUT R152, R152, R153, RZ, 0x3c, !PT ;  /* 0x0000009998987212 */ /* 0x000fe400078e3cff */
[----:B------:R-:W-:Y:S02]  /*6680*/  SHF.R.U64 R201, R201, 0x3, RZ ;  /* 0x00000003c9c97819 */ /* 0x000fe400000012ff */
[----:B------:R-:W-:-:S02]  /*6690*/  F2FP.BF16.F32.PACK_AB R35, R46, R35 ;  /* 0x000000232e23723e */ /* 0x000fc400000010ff */
[----:B------:R-:W-:Y:S02]  /*66a0*/  LOP3.LUT R153, R159, 0x380, RZ, 0xc0, !PT ;  /* 0x000003809f997812 */ /* 0x000fe400078ec0ff */
[----:B------:R-:W-:Y:S02]  /*66b0*/  SEL R46, R15, R56, P0 ;  /* 0x000000380f2e7207 */ /* 0x000fe40000000000 */
[----:B------:R-:W-:Y:S02]  /*66c0*/  SEL R60, R56, R15, P0 ;  /* 0x0000000f383c7207 */ /* 0x000fe40000000000 */
[----:B------:R-:W-:Y:S01]  /*66d0*/  LOP3.LUT R168, R169, 0x380, RZ, 0xc0, !PT ;  /* 0x00000380a9a87812 */ /* 0x000fe200078ec0ff */
[----:B------:R-:W0:Y:S01]  /*66e0*/  LDC R56, c[0x0][0xbe8] ;  /* 0x0002fa00ff387b82 */ /* 0x000e220000000800 */
[----:B------:R-:W-:Y:S02]  /*66f0*/  LOP3.LUT R164, R165, 0x380, RZ, 0xc0, !PT ;  /* 0x00000380a5a47812 */ /* 0x000fe400078ec0ff */
[----:B------:R-:W-:-:S02]  /*6700*/  LOP3.LUT R174, R175, 0x380, RZ, 0xc0, !PT ;  /* 0x00000380afae7812 */ /* 0x000fc400078ec0ff */
[----:B------:R-:W-:Y:S02]  /*6710*/  LOP3.LUT R200, R201, R196, RZ, 0x3c, !PT ;  /* 0x000000c4c9c87212 */ /* 0x000fe400078e3cff */
[----:B------:R-:W-:Y:S02]  /*6720*/  SHF.R.U64 R196, R153, 0x3, RZ ;  /* 0x0000000399c47819 */ /* 0x000fe400000012ff */
[----:B------:R-:W-:Y:S02]  /*6730*/  SHF.R.U64 R168, R168, 0x3, RZ ;  /* 0x00000003a8a87819 */ /* 0x000fe400000012ff */
[----:B------:R-:W-:Y:S02]  /*6740*/  LOP3.LUT R153, R194, 0x380, RZ, 0xc0, !PT ;  /* 0x00000380c2997812 */ /* 0x000fe400078ec0ff */
[----:B------:R-:W-:Y:S02]  /*6750*/  SHF.R.U64 R164, R164, 0x3, RZ ;  /* 0x00000003a4a47819 */ /* 0x000fe400000012ff */
[----:B------:R-:W-:Y:S01]  /*6760*/  SHF.R.U64 R174, R174, 0x3, RZ ;  /* 0x00000003aeae7819 */ /* 0x000fe200000012ff */
[----:B------:R-:W-:Y:S01]  /*6770*/  FMUL.FTZ R42, R43, R207 ;  /* 0x000000cf2b2a7220 */ /* 0x000fe20000410000 */
[----:B------:R-:W-:Y:S01]  /*6780*/  MOV R4, R4 ;  /* 0x0000000400047202 */ /* 0x000fe20000000f00 */
[----:B------:R-:W-:Y:S01]  /*6790*/  FMUL.FTZ R43, R50, R207 ;  /* 0x000000cf322b7220 */ /* 0x000fe20000410000 */
[----:B------:R-:W-:Y:S01]  /*67a0*/  LOP3.LUT R168, R168, R169, RZ, 0x3c, !PT ;  /* 0x000000a9a8a87212 */ /* 0x000fe200078e3cff */
[--C-:B------:R-:W-:Y:S01]  /*67b0*/  IMAD.X R169, RZ, RZ, R195.reuse, P3 ;  /* 0x000000ffffa97224 */ /* 0x100fe200018e06c3 */
[----:B------:R-:W-:Y:S01]  /*67c0*/  SHF.R.U64 R5, R153, 0x3, RZ ;  /* 0x0000000399057819 */ /* 0x000fe200000012ff */
[----:B------:R-:W-:Y:S01]  /*67d0*/  FMUL.FTZ R50, R51, R207 ;  /* 0x000000cf33327220 */ /* 0x000fe20000410000 */
[----:B------:R-:W-:Y:S01]  /*67e0*/  LOP3.LUT R164, R164, R165, RZ, 0x3c, !PT ;  /* 0x000000a5a4a47212 */ /* 0x000fe200078e3cff */
[--C-:B------:R-:W-:Y:S01]  /*67f0*/  IMAD.X R165, RZ, RZ, R195.reuse, P4 ;  /* 0x000000ffffa57224 */ /* 0x100fe200020e06c3 */
[----:B------:R-:W-:Y:S01]  /*6800*/  LOP3.LUT R174, R174, R175, RZ, 0x3c, !PT ;  /* 0x000000afaeae7212 */ /* 0x000fe200078e3cff */
[--C-:B------:R-:W-:Y:S01]  /*6810*/  IMAD.X R175, RZ, RZ, R195.reuse, P5 ;  /* 0x000000ffffaf7224 */ /* 0x100fe200028e06c3 */
[----:B------:R-:W-:Y:S01]  /*6820*/  IADD3 R173, P3, R194, 0xd000, RZ ;  /* 0x0000d000c2ad7810 */ /* 0x000fe20007f7e0ff */
[-C--:B------:R-:W-:Y:S01]  /*6830*/  FMUL.FTZ R51, R58, R207.reuse ;  /* 0x000000cf3a337220 */ /* 0x080fe20000410000 */
[C---:B------:R-:W-:Y:S01]  /*6840*/  IADD3 R167, P4, R194.reuse, 0xc000, RZ ;  /* 0x0000c000c2a77810 */ /* 0x040fe20007f9e0ff */
[-C--:B------:R-:W-:Y:S01]  /*6850*/  FMUL.FTZ R58, R59, R207.reuse ;  /* 0x000000cf3b3a7220 */ /* 0x080fe20000410000 */
[----:B------:R-:W-:Y:S01]  /*6860*/  IADD3 R199, P5, R194, 0xf000, RZ ;  /* 0x0000f000c2c77810 */ /* 0x000fe20007fbe0ff */
[----:B------:R-:W-:Y:S01]  /*6870*/  FMUL.FTZ R59, R66, R207 ;  /* 0x000000cf423b7220 */ /* 0x000fe20000410000 */
[----:B------:R-:W-:Y:S01]  /*6880*/  LOP3.LUT R194, R5, R194, RZ, 0x3c, !PT ;  /* 0x000000c205c27212 */ /* 0x000fe200078e3cff */
[----:B------:R-:W-:Y:S01]  /*6890*/  FMUL.FTZ R5, R24, R205 ;  /* 0x000000cd18057220 */ /* 0x000fe20000410000 */
[----:B------:R-:W-:Y:S01]  /*68a0*/  FMUL.FTZ R66, R67, R207 ;  /* 0x000000cf43427220 */ /* 0x000fe20000410000 */
[----:B------:R-:W-:Y:S01]  /*68b0*/  LOP3.LUT R172, R173, 0x380, RZ, 0xc0, !PT ;  /* 0x00000380adac7812 */ /* 0x000fe200078ec0ff */
[----:B------:R-:W-:Y:S01]  /*68c0*/  FMUL.FTZ R28, R28, R205 ;  /* 0x000000cd1c1c7220 */ /* 0x000fe20000410000 */
[----:B------:R-:W-:Y:S01]  /*68d0*/  MOV R8, R8 ;  /* 0x0000000800087202 */ /* 0x000fe20000000f00 */
[-C--:B------:R-:W-:Y:S01]  /*68e0*/  FMUL.FTZ R29, R29, R205.reuse ;  /* 0x000000cd1d1d7220 */ /* 0x080fe20000410000 */
[----:B------:R-:W-:Y:S01]  /*68f0*/  FMUL.FTZ R24, R25, R205 ;  /* 0x000000cd19187220 */ /* 0x000fe20000410000 */
[----:B------:R-:W-:Y:S01]  /*6900*/  FMUL.FTZ R67, R74, R207 ;  /* 0x000000cf4a437220 */ /* 0x000fe20000410000 */
[-C--:B------:R-:W-:Y:S01]  /*6910*/  FMUL.FTZ R36, R36, R205.reuse ;  /* 0x000000cd24247220 */ /* 0x080fe20000410000 */
[-C--:B------:R-:W-:Y:S01]  /*6920*/  FMUL.FTZ R37, R37, R205.reuse ;  /* 0x000000cd25257220 */ /* 0x080fe20000410000 */
[----:B------:R-:W-:Y:S01]  /*6930*/  FMUL.FTZ R9, R40, R205 ;  /* 0x000000cd28097220 */ /* 0x000fe20000410000 */
[-C--:B------:R-:W-:Y:S01]  /*6940*/  FMUL.FTZ R30, R30, R207.reuse ;  /* 0x000000cf1e1e7220 */ /* 0x080fe20000410000 */
[-C--:B------:R-:W-:Y:S01]  /*6950*/  FMUL.FTZ R31, R31, R207.reuse ;  /* 0x000000cf1f1f7220 */ /* 0x080fe20000410000 */
[----:B------:R-:W-:Y:S01]  /*6960*/  FMUL.FTZ R74, R75, R207 ;  /* 0x000000cf4b4a7220 */ /* 0x000fe20000410000 */
[-C--:B------:R-:W-:Y:S01]  /*6970*/  FMUL.FTZ R44, R44, R205.reuse ;  /* 0x000000cd2c2c7220 */ /* 0x080fe20000410000 */
[-C--:B------:R-:W-:Y:S01]  /*6980*/  FMUL.FTZ R45, R45, R205.reuse ;  /* 0x000000cd2d2d7220 */ /* 0x080fe20000410000 */
[----:B------:R-:W-:Y:S01]  /*6990*/  FMUL.FTZ R40, R41, R205 ;  /* 0x000000cd29287220 */ /* 0x000fe20000410000 */
[----:B------:R-:W-:Y:S01]  /*69a0*/  FMUL.FTZ R75, R82, R207 ;  /* 0x000000cf524b7220 */ /* 0x000fe20000410000 */
[----:B------:R-:W-:Y:S01]  /*69b0*/  FMUL.FTZ R25, R64, R205 ;  /* 0x000000cd40197220 */ /* 0x000fe20000410000 */
[-C--:B------:R-:W-:Y:S01]  /*69c0*/  FMUL.FTZ R47, R47, R207.reuse ;  /* 0x000000cf2f2f7220 */ /* 0x080fe20000410000 */
[----:B------:R-:W-:Y:S01]  /*69d0*/  FMUL.FTZ R82, R83, R207 ;  /* 0x000000cf53527220 */ /* 0x000fe20000410000 */
[----:B------:R-:W-:Y:S01]  /*69e0*/  SHF.R.U64 R172, R172, 0x3, RZ ;  /* 0x00000003acac7819 */ /* 0x000fe200000012ff */
[----:B------:R-:W-:Y:S01]  /*69f0*/  FMUL.FTZ R68, R68, R205 ;  /* 0x000000cd44447220 */ /* 0x000fe20000410000 */
[----:B------:R-:W-:Y:S01]  /*6a00*/  MOV R10, R10 ;  /* 0x0000000a000a7202 */ /* 0x000fe20000000f00 */
[-C--:B------:R-:W-:Y:S01]  /*6a10*/  FMUL.FTZ R69, R69, R205.reuse ;  /* 0x000000cd45457220 */ /* 0x080fe20000410000 */
[----:B------:R-:W-:Y:S01]  /*6a20*/  FMUL.FTZ R64, R65, R205 ;  /* 0x000000cd41407220 */ /* 0x000fe20000410000 */
[-C--:B------:R-:W-:Y:S01]  /*6a30*/  FMUL.FTZ R94, R94, R207.reuse ;  /* 0x000000cf5e5e7220 */ /* 0x080fe20000410000 */
[----:B------:R-:W-:Y:S01]  /*6a40*/  FMUL.FTZ R83, R90, R207 ;  /* 0x000000cf5a537220 */ /* 0x000fe20000410000 */
[----:B------:R-:W-:Y:S01]  /*6a50*/  FMUL.FTZ R11, R48, R205 ;  /* 0x000000cd300b7220 */ /* 0x000fe20000410000 */
[-C--:B------:R-:W-:Y:S01]  /*6a60*/  FMUL.FTZ R38, R38, R207.reuse ;  /* 0x000000cf26267220 */ /* 0x080fe20000410000 */
[-C--:B------:R-:W-:Y:S01]  /*6a70*/  FMUL.FTZ R39, R39, R207.reuse ;  /* 0x000000cf27277220 */ /* 0x080fe20000410000 */
[----:B------:R-:W-:Y:S01]  /*6a80*/  FMUL.FTZ R90, R91, R207 ;  /* 0x000000cf5b5a7220 */ /* 0x000fe20000410000 */
[----:B------:R-:W-:Y:S01]  /*6a90*/  F2FP.BF16.F32.PACK_AB R5, R28, R5 ;  /* 0x000000051c05723e */ /* 0x000fe200000010ff */
[----:B------:R-:W-:Y:S01]  /*6aa0*/  FMUL.FTZ R48, R49, R205 ;  /* 0x000000cd31307220 */ /* 0x000fe20000410000 */
[----:B------:R-:W-:Y:S01]  /*6ab0*/  F2FP.BF16.F32.PACK_AB R24, R29, R24 ;  /* 0x000000181d18723e */ /* 0x000fe200000010ff */
[-C--:B------:R-:W-:Y:S01]  /*6ac0*/  FMUL.FTZ R102, R102, R207.reuse ;  /* 0x000000cf66667220 */ /* 0x080fe20000410000 */
[----:B------:R-:W-:Y:S01]  /*6ad0*/  FMUL.FTZ R91, R98, R207 ;  /* 0x000000cf625b7220 */ /* 0x000fe20000410000 */
[----:B------:R-:W-:Y:S01]  /*6ae0*/  F2FP.BF16.F32.PACK_AB R30, R30, R113 ;  /* 0x000000711e1e723e */ /* 0x000fe200000010ff */
[-C--:B------:R-:W-:Y:S01]  /*6af0*/  FMUL.FTZ R52, R52, R205.reuse ;  /* 0x000000cd34347220 */ /* 0x080fe20000410000 */
[----:B------:R-:W-:Y:S01]  /*6b00*/  F2FP.BF16.F32.PACK_AB R31, R31, R26 ;  /* 0x0000001a1f1f723e */ /* 0x000fe200000010ff */
        /* <DEDUP_REMOVED lines=9> */
[----:B------:R-:W-:Y:S01]  /*6ba0*/  LOP3.LUT R172, R172, R173, RZ, 0x3c, !PT ;  /* 0x000000adacac7212 */ /* 0x000fe200078e3cff */
[-C--:B------:R-:W-:Y:S01]  /*6bb0*/  FMUL.FTZ R93, R93, R205.reuse ;  /* 0x000000cd5d5d7220 */ /* 0x080fe20000410000 */
[-C--:B------:R-:W-:Y:S01]  /*6bc0*/  FMUL.FTZ R88, R89, R205.reuse ;  /* 0x000000cd59587220 */ /* 0x080fe20000410000 */
[-C--:B------:R-:W-:Y:S01]  /*6bd0*/  FMUL.FTZ R100, R100, R205.reuse ;  /* 0x000000cd64647220 */ /* 0x080fe20000410000 */
[----:B------:R-:W-:Y:S01]  /*6be0*/  FMUL.FTZ R57, R96, R205 ;  /* 0x000000cd60397220 */ /* 0x000fe20000410000 */
[----:B------:R-:W-:Y:S01]  /*6bf0*/  F2FP.BF16.F32.PACK_AB R42, R47, R42 ;  /* 0x0000002a2f2a723e */ /* 0x000fe200000010ff */
[----:B------:R-:W-:-:S02]  /*6c00*/  IMAD.X R173, RZ, RZ, R195, P3 ;  /* 0x000000ffffad7224 */ /* 0x000fc400018e06c3 */
[-C--:B------:R-:W-:Y:S01]  /*6c10*/  FMUL.FTZ R85, R85, R205.reuse ;  /* 0x000000cd55557220 */ /* 0x080fe20000410000 */
[----:B------:R-:W-:Y:S01]  /*6c20*/  FMUL.FTZ R80, R81, R205 ;  /* 0x000000cd51507220 */ /* 0x000fe20000410000 */
[----:B------:R-:W-:Y:S02]  /*6c30*/  F2FP.BF16.F32.PACK_AB R25, R68, R25 ;  /* 0x000000194419723e */ /* 0x000fe400000010ff */
[----:B------:R-:W-:Y:S02]  /*6c40*/  F2FP.BF16.F32.PACK_AB R64, R69, R64 ;  /* 0x000000404540723e */ /* 0x000fe400000010ff */
[----:B------:R-:W-:Y:S02]  /*6c50*/  F2FP.BF16.F32.PACK_AB R83, R94, R83 ;  /* 0x000000535e53723e */ /* 0x000fe400000010ff */
[----:B------:R-:W-:Y:S01]  /*6c60*/  SEL R26, R5, R24, P0 ;  /* 0x00000018051a7207 */ /* 0x000fe20000000000 */
[----:B------:R-:W-:Y:S01]  /*6c70*/  FMUL.FTZ R53, R53, R205 ;  /* 0x000000cd35357220 */ /* 0x000fe20000410000 */
[----:B------:R-:W-:Y:S01]  /*6c80*/  F2FP.BF16.F32.PACK_AB R27, R38, R27 ;  /* 0x0000001b261b723e */ /* 0x000fe200000010ff */
[-C--:B------:R-:W-:Y:S01]  /*6c90*/  FMUL.FTZ R76, R76, R205.reuse ;  /* 0x000000cd4c4c7220 */ /* 0x080fe20000410000 */
[----:B------:R-:W-:Y:S01]  /*6ca0*/  F2FP.BF16.F32.PACK_AB R34, R39, R34 ;  /* 0x000000222722723e */ /* 0x000fe200000010ff */
[----:B------:R-:W-:Y:S01]  /*6cb0*/  FMUL.FTZ R77, R77, R205 ;  /* 0x000000cd4d4d7220 */ /* 0x000fe20000410000 */
[----:B------:R-:W-:-:S02]  /*6cc0*/  SEL R24, R24, R5, P0 ;  /* 0x0000000518187207 */ /* 0x000fc40000000000 */
[----:B------:R-:W-:Y:S02]  /*6cd0*/  SEL R28, R7, R32, P0 ;  /* 0x00000020071c7207 */ /* 0x000fe40000000000 */
[----:B------:R-:W-:Y:S02]  /*6ce0*/  SEL R94, R30, R31, P0 ;  /* 0x0000001f1e5e7207 */ /* 0x000fe40000000000 */
[----:B----4-:R-:W-:Y:S02]  /*6cf0*/  LOP3.LUT R29, R203, 0x2, RZ, 0x3c, !PT ;  /* 0x00000002cb1d7812 */ /* 0x010fe400078e3cff */
[----:B0-----:R-:W-:Y:S01]  /*6d00*/  ISETP.NE.AND P3, PT, R56, 0x1, PT ;  /* 0x000000013800780c */ /* 0x001fe20003f65270 */
[----:B------:R-:W-:Y:S01]  /*6d10*/  FMUL.FTZ R63, R63, R207 ;  /* 0x000000cf3f3f7220 */ /* 0x000fe20000410000 */
[----:B------:R-:W-:Y:S02]  /*6d20*/  F2FP.BF16.F32.PACK_AB R91, R102, R91 ;  /* 0x0000005b665b723e */ /* 0x000fe400000010ff */
[----:B------:R-:W-:-:S02]  /*6d30*/  SEL R32, R32, R7, P0 ;  /* 0x0000000720207207 */ /* 0x000fc40000000000 */
[----:B------:R-:W-:Y:S02]  /*6d40*/  SEL R36, R9, R40, P0 ;  /* 0x0000002809247207 */ /* 0x000fe40000000000 */
[----:B------:R-:W-:Y:S02]  /*6d50*/  SEL R30, R31, R30, P0 ;  /* 0x0000001e1f1e7207 */ /* 0x000fe40000000000 */
[----:B------:R-:W-:Y:S02]  /*6d60*/  F2FP.BF16.F32.PACK_AB R11, R52, R11 ;  /* 0x0000000b340b723e */ /* 0x000fe400000010ff */
[----:B------:R-:W-:Y:S02]  /*6d70*/  F2FP.BF16.F32.PACK_AB R65, R108, R65 ;  /* 0x000000416c41723e */ /* 0x000fe400000010ff */
[----:B------:R-:W-:Y:S02]  /*6d80*/  SEL R38, R40, R9, P0 ;  /* 0x0000000928267207 */ /* 0x000fe40000000000 */
[----:B------:R-:W-:Y:S01]  /*6d90*/  SEL R102, R35, R42, P0 ;  /* 0x0000002a23667207 */ /* 0x000fe20000000000 */
[----:B------:R-:W-:Y:S01]  /*6da0*/  FMUL.FTZ R101, R101, R205 ;  /* 0x000000cd65657220 */ /* 0x000fe20000410000 */
[----:B------:R-:W-:Y:S01]  /*6db0*/  F2FP.BF16.F32.PACK_AB R49, R92, R49 ;  /* 0x000000315c31723e */ /* 0x000fe200000010ff */
[----:B------:R-:W-:Y:S01]  /*6dc0*/  FMUL.FTZ R96, R97, R205 ;  /* 0x000000cd61607220 */ /* 0x000fe20000410000 */
[----:B------:R-:W-:Y:S01]  /*6dd0*/  F2FP.BF16.F32.PACK_AB R88, R93, R88 ;  /* 0x000000585d58723e */ /* 0x000fe200000010ff */
[----:B------:R-:W-:Y:S01]  /*6de0*/  FMUL.FTZ R54, R54, R207 ;  /* 0x000000cf36367220 */ /* 0x000fe20000410000 */
[----:B------:R-:W-:-:S02]  /*6df0*/  F2FP.BF16.F32.PACK_AB R57, R100, R57 ;  /* 0x000000396439723e */ /* 0x000fc400000010ff */
[----:B------:R-:W-:Y:S02]  /*6e00*/  SEL R52, R25, R64, P0 ;  /* 0x0000004019347207 */ /* 0x000fe40000000000 */
[----:B------:R-:W-:Y:S01]  /*6e10*/  SEL R108, R42, R35, P0 ;  /* 0x000000232a6c7207 */ /* 0x000fe20000000000 */
[----:B------:R-:W-:Y:S01]  /*6e20*/  SHFL.IDX PT, R26, R26, R203, 0x1c1f ;  /* 0x001c1fcb1a1a7589 */ /* 0x000fe200000e0000 */
[----:B------:R-:W-:Y:S02]  /*6e30*/  F2FP.BF16.F32.PACK_AB R80, R85, R80 ;  /* 0x000000505550723e */ /* 0x000fe400000010ff */
[----:B------:R-:W-:Y:S01]  /*6e40*/  SEL R64, R64, R25, P0 ;  /* 0x0000001940407207 */ /* 0x000fe20000000000 */
[----:B------:R-:W0:Y:S01]  /*6e50*/  LDC R85, c[0x0][0xc38] ;  /* 0x00030e00ff557b82 */ /* 0x000e220000000800 */
[----:B------:R-:W-:Y:S01]  /*6e60*/  SEL R100, R27, R34, P0 ;  /* 0x000000221b647207 */ /* 0x000fe20000000000 */
[----:B------:R-:W1:Y:S01]  /*6e70*/  SHFL.IDX PT, R25, R24, R29, 0x1c1f ;  /* 0x001c1f1d18197589 */ /* 0x000e6200000e0000 */
[----:B------:R-:W-:Y:S01]  /*6e80*/  SEL R34, R34, R27, P0 ;  /* 0x0000001b22227207 */ /* 0x000fe20000000000 */
[----:B------:R-:W-:Y:S01]  /*6e90*/  FMUL.FTZ R55, R55, R207 ;  /* 0x000000cf37377220 */ /* 0x000fe20000410000 */
[----:B------:R-:W-:Y:S01]  /*6ea0*/  F2FP.BF16.F32.PACK_AB R48, R53, R48 ;  /* 0x000000303530723e */ /* 0x000fe200000010ff */
[----:B------:R-:W-:Y:S01]  /*6eb0*/  SHFL.IDX PT, R28, R28, R203, 0x1c1f ;  /* 0x001c1fcb1c1c7589 */ /* 0x000fe200000e0000 */
[----:B------:R-:W-:Y:S01]  /*6ec0*/  F2FP.BF16.F32.PACK_AB R33, R76, R33 ;  /* 0x000000214c21723e */ /* 0x000fe200000010ff */
[-C--:B------:R-:W-:Y:S01]  /*6ed0*/  FMUL.FTZ R70, R70, R207.reuse ;  /* 0x000000cf46467220 */ /* 0x080fe20000410000 */
[----:B------:R-:W-:Y:S01]  /*6ee0*/  F2FP.BF16.F32.PACK_AB R72, R77, R72 ;  /* 0x000000484d48723e */ /* 0x000fe200000010ff */
[----:B------:R-:W-:Y:S01]  /*6ef0*/  SHFL.IDX PT, R94, R94, R203, 0x1c1f ;  /* 0x001c1fcb5e5e7589 */ /* 0x000fe200000e0000 */
[-C--:B------:R-:W-:Y:S01]  /*6f00*/  FMUL.FTZ R95, R95, R207.reuse ;  /* 0x000000cf5f5f7220 */ /* 0x080fe20000410000 */
[----:B------:R-:W-:Y:S01]  /*6f10*/  FMUL.FTZ R98, R99, R207 ;  /* 0x000000cf63627220 */ /* 0x000fe20000410000 */
[----:B------:R-:W-:Y:S01]  /*6f20*/  F2FP.BF16.F32.PACK_AB R58, R63, R58 ;  /* 0x0000003a3f3a723e */ /* 0x000fe200000010ff */
[----:B------:R-:W-:Y:S01]  /*6f30*/  SHFL.IDX PT, R27, R32, R29, 0x1c1f ;  /* 0x001c1f1d201b7589 */ /* 0x000fe200000e0000 */
[----:B------:R-:W-:Y:S01]  /*6f40*/  SEL R68, R49, R88, P0 ;  /* 0x0000005831447207 */ /* 0x000fe20000000000 */
[----:B------:R-:W-:-:S02]  /*6f50*/  FMUL.FTZ R81, R120, R205 ;  /* 0x000000cd78517220 */ /* 0x000fc40000410000 */
[----:B------:R-:W2:Y:S01]  /*6f60*/  SHFL.IDX PT, R35, R30, R29, 0x1c1f ;  /* 0x001c1f1d1e237589 */ /* 0x000ea200000e0000 */
[-C--:B------:R-:W-:Y:S01]  /*6f70*/  FMUL.FTZ R62, R62, R207.reuse ;  /* 0x000000cf3e3e7220 */ /* 0x080fe20000410000 */
[----:B------:R-:W-:Y:S02]  /*6f80*/  FMUL.FTZ R99, R106, R207 ;  /* 0x000000cf6a637220 */ /* 0x000fe40000410000 */
[----:B------:R-:W-:Y:S01]  /*6f90*/  SHFL.IDX PT, R36, R36, R203, 0x1c1f ;  /* 0x001c1fcb24247589 */ /* 0x000fe200000e0000 */
[----:B------:R-:W-:Y:S01]  /*6fa0*/  FMUL.FTZ R120, R121, R205 ;  /* 0x000000cd79787220 */ /* 0x000fe20000410000 */
[-C--:B------:R-:W-:Y:S02]  /*6fb0*/  FMUL.FTZ R71, R71, R207.reuse ;  /* 0x000000cf47477220 */ /* 0x080fe40000410000 */
[----:B------:R-:W3:Y:S01]  /*6fc0*/  SHFL.IDX PT, R31, R38, R29, 0x1c1f ;  /* 0x001c1f1d261f7589 */ /* 0x000ee200000e0000 */
[----:B------:R-:W-:Y:S01]  /*6fd0*/  FMUL.FTZ R106, R107, R207 ;  /* 0x000000cf6b6a7220 */ /* 0x000fe20000410000 */
[----:B------:R-:W-:-:S02]  /*6fe0*/  F2FP.BF16.F32.PACK_AB R43, R54, R43 ;  /* 0x0000002b362b723e */ /* 0x000fc400000010ff */
[----:B------:R-:W-:Y:S01]  /*6ff0*/  SHFL.IDX PT, R102, R102, R203, 0x1c1f ;  /* 0x001c1fcb66667589 */ /* 0x000fe200000e0000 */
[----:B------:R-:W-:Y:S01]  /*7000*/  F2FP.BF16.F32.PACK_AB R96, R101, R96 ;  /* 0x000000606560723e */ /* 0x000fe200000010ff */
[----:B------:R-:W-:Y:S02]  /*7010*/  FMUL.FTZ R116, R116, R205 ;  /* 0x000000cd74747220 */ /* 0x000fe40000410000 */
[----:B------:R-:W4:Y:S01]  /*7020*/  SHFL.IDX PT, R63, R108, R29, 0x1c1f ;  /* 0x001c1f1d6c3f7589 */ /* 0x000f2200000e0000 */
[-C--:B------:R-:W-:Y:S01]  /*7030*/  FMUL.FTZ R78, R78, R207.reuse ;  /* 0x000000cf4e4e7220 */ /* 0x080fe20000410000 */
[-C--:B------:R-:W-:Y:S01]  /*7040*/  FMUL.FTZ R79, R79, R207.reuse ;  /* 0x000000cf4f4f7220 */ /* 0x080fe20000410000 */
[-C--:B------:R-:W-:Y:S01]  /*7050*/  FMUL.FTZ R110, R110, R207.reuse ;  /* 0x000000cf6e6e7220 */ /* 0x080fe20000410000 */
[-C--:B------:R-:W-:Y:S01]  /*7060*/  FMUL.FTZ R107, R114, R207.reuse ;  /* 0x000000cf726b7220 */ /* 0x080fe20000410000 */
[-C--:B------:R-:W-:Y:S01]  /*7070*/  FMUL.FTZ R134, R134, R207.reuse ;  /* 0x000000cf86867220 */ /* 0x080fe20000410000 */
[----:B------:R-:W-:Y:S01]  /*7080*/  FMUL.FTZ R121, R130, R207 ;  /* 0x000000cf82797220 */ /* 0x000fe20000410000 */
[----:B------:R-:W-:Y:S01]  /*7090*/  SEL R44, R11, R48, P0 ;  /* 0x000000300b2c7207 */ /* 0x000fe20000000000 */
[-C--:B------:R-:W-:Y:S01]  /*70a0*/  FMUL.FTZ R109, R109, R205.reuse ;  /* 0x000000cd6d6d7220 */ /* 0x080fe20000410000 */
[----:B------:R-:W-:Y:S01]  /*70b0*/  SEL R54, R33, R72, P0 ;  /* 0x0000004821367207 */ /* 0x000fe20000000000 */
[----:B------:R-:W-:Y:S01]  /*70c0*/  FMUL.FTZ R104, R105, R205 ;  /* 0x000000cd69687220 */ /* 0x000fe20000410000 */
[----:B------:R-:W-:Y:S01]  /*70d0*/  FMUL.FTZ R114, R115, R207 ;  /* 0x000000cf73727220 */ /* 0x000fe20000410000 */
[----:B------:R-:W-:Y:S01]  /*70e0*/  SEL R48, R48, R11, P0 ;  /* 0x0000000b30307207 */ /* 0x000fe20000000000 */
[----:B------:R-:W-:Y:S01]  /*70f0*/  FMUL.FTZ R118, R118, R207 ;  /* 0x000000cf76767220 */ /* 0x000fe20000410000 */
[----:B------:R-:W-:Y:S01]  /*7100*/  SEL R88, R88, R49, P0 ;  /* 0x0000003158587207 */ /* 0x000fe20000000000 */
[----:B------:R-:W-:Y:S01]  /*7110*/  FMUL.FTZ R115, R122, R207 ;  /* 0x000000cf7a737220 */ /* 0x000fe20000410000 */
[----:B------:R-:W-:Y:S01]  /*7120*/  F2FP.BF16.F32.PACK_AB R50, R55, R50 ;  /* 0x000000323732723e */ /* 0x000fe200000010ff */
[----:B------:R1:W-:Y:S01]  /*7130*/  SHFL.IDX PT, R49, R68, R203, 0x1c1f ;  /* 0x001c1fcb44317589 */ /* 0x0003e200000e0000 */
[----:B------:R-:W-:Y:S01]  /*7140*/  F2FP.BF16.F32.PACK_AB R59, R70, R59 ;  /* 0x0000003b463b723e */ /* 0x000fe200000010ff */
[-C--:B------:R-:W-:Y:S01]  /*7150*/  FMUL.FTZ R124, R124, R205.reuse ;  /* 0x000000cd7c7c7220 */ /* 0x080fe20000410000 */
[----:B------:R-:W-:Y:S01]  /*7160*/  F2FP.BF16.F32.PACK_AB R90, R95, R90 ;  /* 0x0000005a5f5a723e */ /* 0x000fe200000010ff */
[----:B------:R-:W-:Y:S01]  /*7170*/  FMUL.FTZ R89, R128, R205 ;  /* 0x000000cd80597220 */ /* 0x000fe20000410000 */
[-C--:B------:R-:W-:Y:S01]  /*7180*/  FMUL.FTZ R126, R126, R207.reuse ;  /* 0x000000cf7e7e7220 */ /* 0x080fe20000410000 */
[----:B------:R-:W-:Y:S01]  /*7190*/  FMUL.FTZ R122, R123, R207 ;  /* 0x000000cf7b7a7220 */ /* 0x000fe20000410000 */
[----:B------:R-:W-:Y:S01]  /*71a0*/  F2FP.BF16.F32.PACK_AB R51, R62, R51 ;  /* 0x000000333e33723e */ /* 0x000fe200000010ff */
[----:B------:R-:W-:Y:S01]  /*71b0*/  FMUL.FTZ R128, R129, R205 ;  /* 0x000000cd81807220 */ /* 0x000fe20000410000 */
[----:B------:R-:W-:Y:S01]  /*71c0*/  SEL R70, R57, R96, P0 ;  /* 0x0000006039467207 */ /* 0x000fe20000000000 */
[----:B-1----:R-:W1:Y:S01]  /*71d0*/  @P3 LDC R68, c[0x0][0xbec] ;  /* 0x0002fb00ff443b82 */ /* 0x002e620000000800 */
[----:B------:R-:W-:Y:S01]  /*71e0*/  FMUL.FTZ R123, R138, R207 ;  /* 0x000000cf8a7b7220 */ /* 0x000fe20000410000 */
[----:B------:R-:W-:Y:S01]  /*71f0*/  F2FP.BF16.F32.PACK_AB R66, R71, R66 ;  /* 0x000000424742723e */ /* 0x000fe200000010ff */
[----:B------:R-:W-:Y:S01]  /*7200*/  FMUL.FTZ R117, R117, R205 ;  /* 0x000000cd75757220 */ /* 0x000fe20000410000 */
[----:B------:R-:W-:Y:S01]  /*7210*/  SEL R96, R96, R57, P0 ;  /* 0x0000003960607207 */ /* 0x000fe20000000000 */
[-C--:B------:R-:W-:Y:S01]  /*7220*/  FMUL.FTZ R97, R136, R205.reuse ;  /* 0x000000cd88617220 */ /* 0x080fe20000410000 */
[----:B------:R-:W-:Y:S01]  /*7230*/  FMUL.FTZ R105, R144, R205 ;  /* 0x000000cd90697220 */ /* 0x000fe20000410000 */
        /* <DEDUP_REMOVED lines=8> */
[----:B------:R-:W-:Y:S01]  /*72c0*/  F2FP.BF16.F32.PACK_AB R67, R78, R67 ;  /* 0x000000434e43723e */ /* 0x000fe200000010ff */
[----:B------:R-:W-:Y:S01]  /*72d0*/  SHFL.IDX PT, R57, R54, R203, 0x1c1f ;  /* 0x001c1fcb36397589 */ /* 0x000fe200000e0000 */
[----:B------:R-:W-:Y:S01]  /*72e0*/  F2FP.BF16.F32.PACK_AB R74, R79, R74 ;  /* 0x0000004a4f4a723e */ /* 0x000fe200000010ff */
[----:B------:R-:W-:Y:S01]  /*72f0*/  FMUL.FTZ R84, R84, R205 ;  /* 0x000000cd54547220 */ /* 0x000fe20000410000 */
[----:B------:R-:W-:Y:S01]  /*7300*/  F2FP.BF16.F32.PACK_AB R99, R110, R99 ;  /* 0x000000636e63723e */ /* 0x000fe200000010ff */
[----:B------:R-:W-:Y:S01]  /*7310*/  FMUL.FTZ R125, R125, R205 ;  /* 0x000000cd7d7d7220 */ /* 0x000fe20000410000 */
[----:B------:R-:W-:Y:S01]  /*7320*/  F2FP.BF16.F32.PACK_AB R73, R116, R73 ;  /* 0x000000497449723e */ /* 0x000fe200000010ff */
[----:B------:R-:W-:Y:S01]  /*7330*/  FMUL.FTZ R132, R132, R205 ;  /* 0x000000cd84847220 */ /* 0x000fe20000410000 */
[----:B------:R-:W-:Y:S01]  /*7340*/  F2FP.BF16.F32.PACK_AB R121, R134, R121 ;  /* 0x000000798679723e */ /* 0x000fe200000010ff */
[-C--:B------:R-:W-:Y:S01]  /*7350*/  FMUL.FTZ R133, R133, R205.reuse ;  /* 0x000000cd85857220 */ /* 0x080fe20000410000 */
[-C--:B------:R-:W-:Y:S01]  /*7360*/  FMUL.FTZ R140, R140, R205.reuse ;  /* 0x000000cd8c8c7220 */ /* 0x080fe20000410000 */
[-C--:B------:R-:W-:Y:S01]  /*7370*/  FMUL.FTZ R141, R141, R205.reuse ;  /* 0x000000cd8d8d7220 */ /* 0x080fe20000410000 */
[-C--:B------:R-:W-:Y:S01]  /*7380*/  FMUL.FTZ R136, R137, R205.reuse ;  /* 0x000000cd89887220 */ /* 0x080fe20000410000 */
[-C--:B------:R-:W-:Y:S01]  /*7390*/  FMUL.FTZ R148, R148, R205.reuse ;  /* 0x000000cd94947220 */ /* 0x080fe20000410000 */
        /* <DEDUP_REMOVED lines=11> */
[----:B------:R-:W-:-:S02]  /*7450*/  SEL R110, R43, R50, P0 ;  /* 0x000000322b6e7207 */ /* 0x000fc40000000000 */
[----:B------:R-:W-:Y:S01]  /*7460*/  SEL R116, R50, R43, P0 ;  /* 0x0000002b32747207 */ /* 0x000fe20000000000 */
[----:B------:R-:W-:Y:S01]  /*7470*/  SHFL.IDX PT, R100, R100, R203, 0x1c1f ;  /* 0x001c1fcb64647589 */ /* 0x000fe200000e0000 */
[----:B------:R-:W-:Y:S02]  /*7480*/  SEL R134, R83, R90, P0 ;  /* 0x0000005a53867207 */ /* 0x000fe40000000000 */
[----:B------:R-:W-:Y:S01]  /*7490*/  F2FP.BF16.F32.PACK_AB R107, R118, R107 ;  /* 0x0000006b766b723e */ /* 0x000fe200000010ff */
[----:B------:R-:W-:Y:S01]  /*74a0*/  SHFL.IDX PT, R54, R48, R29, 0x1c1f ;  /* 0x001c1f1d30367589 */ /* 0x000fe200000e0000 */
[----:B------:R-:W-:Y:S02]  /*74b0*/  SEL R50, R51, R58, P0 ;  /* 0x0000003a33327207 */ /* 0x000fe40000000000 */
[----:B------:R-:W-:Y:S01]  /*74c0*/  SEL R90, R90, R83, P0 ;  /* 0x000000535a5a7207 */ /* 0x000fe20000000000 */
[----:B------:R-:W1:Y:S01]  /*74d0*/  SHFL.IDX PT, R39, R34, R29, 0x1c1f ;  /* 0x001c1f1d22277589 */ /* 0x000e6200000e0000 */
[----:B------:R-:W-:Y:S01]  /*74e0*/  F2FP.BF16.F32.PACK_AB R81, R124, R81 ;  /* 0x000000517c51723e */ /* 0x000fe200000010ff */
[----:B------:R-:W1:Y:S01]  /*74f0*/  @P3 LDC R83, c[0x0][0xbf0] ;  /* 0x0002fc00ff533b82 */ /* 0x000e620000000800 */
[----:B------:R-:W-:-:S02]  /*7500*/  F2FP.BF16.F32.PACK_AB R115, R126, R115 ;  /* 0x000000737e73723e */ /* 0x000fc400000010ff */
[----:B------:R-:W-:Y:S02]  /*7510*/  SEL R58, R58, R51, P0 ;  /* 0x000000333a3a7207 */ /* 0x000fe40000000000 */
[----:B------:R-:W-:Y:S02]  /*7520*/  SEL R118, R59, R66, P0 ;  /* 0x000000423b767207 */ /* 0x000fe40000000000 */
[----:B------:R-:W-:Y:S02]  /*7530*/  SEL R72, R72, R33, P0 ;  /* 0x0000002148487207 */ /* 0x000fe40000000000 */
[----:B------:R-:W-:Y:S02]  /*7540*/  SEL R124, R66, R59, P0 ;  /* 0x0000003b427c7207 */ /* 0x000fe40000000000 */
[----:B------:R-:W-:Y:S02]  /*7550*/  SEL R126, R67, R74, P0 ;  /* 0x0000004a437e7207 */ /* 0x000fe40000000000 */
[----:B------:R-:W-:-:S02]  /*7560*/  F2FP.BF16.F32.PACK_AB R106, R111, R106 ;  /* 0x0000006a6f6a723e */ /* 0x000fc400000010ff */
[----:B------:R-:W-:Y:S02]  /*7570*/  F2FP.BF16.F32.PACK_AB R112, R117, R112 ;  /* 0x000000707570723e */ /* 0x000fe400000010ff */
[----:B------:R-:W-:Y:S02]  /*7580*/  F2FP.BF16.F32.PACK_AB R122, R127, R122 ;  /* 0x0000007a7f7a723e */ /* 0x000fe400000010ff */
[----:B------:R-:W-:Y:S02]  /*7590*/  F2FP.BF16.F32.PACK_AB R130, R135, R130 ;  /* 0x000000828782723e */ /* 0x000fe400000010ff */
[----:B------:R-:W-:Y:S02]  /*75a0*/  F2FP.BF16.F32.PACK_AB R123, R142, R123 ;  /* 0x0000007b8e7b723e */ /* 0x000fe400000010ff */
[----:B------:R-:W-:Y:S02]  /*75b0*/  F2FP.BF16.F32.PACK_AB R138, R143, R138 ;  /* 0x0000008a8f8a723e */ /* 0x000fe400000010ff */
[----:B------:R-:W-:-:S02]  /*75c0*/  SEL R40, R65, R104, P0 ;  /* 0x0000006841287207 */ /* 0x000fc40000000000 */
[----:B------:R-:W-:Y:S01]  /*75d0*/  SEL R74, R74, R67, P0 ;  /* 0x000000434a4a7207 */ /* 0x000fe20000000000 */
[----:B------:R-:W-:Y:S01]  /*75e0*/  SHFL.IDX PT, R53, R46, R203, 0x1c1f ;  /* 0x001c1fcb2e357589 */ /* 0x000fe200000e0000 */
[----:B------:R-:W-:Y:S02]  /*75f0*/  F2FP.BF16.F32.PACK_AB R41, R84, R41 ;  /* 0x000000295429723e */ /* 0x000fe400000010ff */
[----:B------:R-:W-:Y:S01]  /*7600*/  F2FP.BF16.F32.PACK_AB R75, R86, R75 ;  /* 0x0000004b564b723e */ /* 0x000fe200000010ff */
[----:B------:R-:W-:Y:S01]  /*7610*/  SHFL.IDX PT, R110, R110, R203, 0x1c1f ;  /* 0x001c1fcb6e6e7589 */ /* 0x000fe200000e0000 */
[----:B------:R-:W-:Y:S02]  /*7620*/  F2FP.BF16.F32.PACK_AB R82, R87, R82 ;  /* 0x000000525752723e */ /* 0x000fe400000010ff */
[----:B------:R-:W-:Y:S01]  /*7630*/  F2FP.BF16.F32.PACK_AB R98, R103, R98 ;  /* 0x000000626762723e */ /* 0x000fe200000010ff */
[----:B------:R-:W-:Y:S01]  /*7640*/  SHFL.IDX PT, R60, R60, R29, 0x1c1f ;  /* 0x001c1f1d3c3c7589 */ /* 0x000fe200000e0000 */
[----:B------:R-:W-:-:S02]  /*7650*/  F2FP.BF16.F32.PACK_AB R114, R119, R114 ;  /* 0x000000727772723e */ /* 0x000fc400000010ff */
[----:B------:R-:W-:Y:S02]  /*7660*/  F2FP.BF16.F32.PACK_AB R120, R125, R120 ;  /* 0x000000787d78723e */ /* 0x000fe400000010ff */
[----:B------:R-:W-:Y:S02]  /*7670*/  F2FP.BF16.F32.PACK_AB R89, R132, R89 ;  /* 0x000000598459723e */ /* 0x000fe400000010ff */
[----:B------:R-:W-:Y:S02]  /*7680*/  F2FP.BF16.F32.PACK_AB R128, R133, R128 ;  /* 0x000000808580723e */ /* 0x000fe400000010ff */
[----:B------:R-:W-:Y:S02]  /*7690*/  F2FP.BF16.F32.PACK_AB R97, R140, R97 ;  /* 0x000000618c61723e */ /* 0x000fe400000010ff */
[----:B------:R-:W-:Y:S02]  /*76a0*/  F2FP.BF16.F32.PACK_AB R136, R141, R136 ;  /* 0x000000888d88723e */ /* 0x000fe400000010ff */
[----:B------:R-:W-:-:S02]  /*76b0*/  F2FP.BF16.F32.PACK_AB R105, R148, R105 ;  /* 0x000000699469723e */ /* 0x000fc400000010ff */
[----:B------:R-:W-:Y:S02]  /*76c0*/  F2FP.BF16.F32.PACK_AB R129, R150, R129 ;  /* 0x000000819681723e */ /* 0x000fe400000010ff */
[----:B------:R-:W-:Y:S02]  /*76d0*/  F2FP.BF16.F32.PACK_AB R144, R149, R144 ;  /* 0x000000909590723e */ /* 0x000fe400000010ff */
[----:B------:R-:W-:Y:S02]  /*76e0*/  F2FP.BF16.F32.PACK_AB R146, R151, R146 ;  /* 0x000000929792723e */ /* 0x000fe400000010ff */
[----:B------:R-:W-:Y:S01]  /*76f0*/  SEL R104, R104, R65, P0 ;  /* 0x0000004168687207 */ /* 0x000fe20000000000 */
[----:B------:R-:W-:Y:S01]  /*7700*/  SHFL.IDX PT, R66, R50, R203, 0x1c1f ;  /* 0x001c1fcb32427589 */ /* 0x000fe200000e0000 */
[----:B------:R-:W-:-:S03]  /*7710*/  SEL R76, R73, R112, P0 ;  /* 0x00000070494c7207 */ /* 0x000fc60000000000 */
[----:B------:R-:W1:Y:S01]  /*7720*/  SHFL.IDX PT, R65, R116, R29, 0x1c1f ;  /* 0x001c1f1d74417589 */ /* 0x000e6200000e0000 */
[----:B------:R-:W-:Y:S02]  /*7730*/  SEL R142, R99, R106, P0 ;  /* 0x0000006a638e7207 */ /* 0x000fe40000000000 */
[----:B------:R-:W-:Y:S01]  /*7740*/  SEL R150, R115, R122, P0 ;  /* 0x0000007a73967207 */ /* 0x000fe20000000000 */
[----:B------:R2:W-:Y:S01]  /*7750*/  SHFL.IDX PT, R67, R58, R29, 0x1c1f ;  /* 0x001c1f1d3a437589 */ /* 0x0005e200000e0000 */
[----:B------:R-:W-:Y:S02]  /*7760*/  SEL R202, R121, R130, P0 ;  /* 0x0000008279ca7207 */ /* 0x000fe40000000000 */
[----:B------:R-:W-:Y:S01]  /*7770*/  SEL R204, R123, R138, P0 ;  /* 0x0000008a7bcc7207 */ /* 0x000fe20000000000 */
[----:B------:R-:W-:Y:S01]  /*7780*/  SHFL.IDX PT, R55, R52, R203, 0x1c1f ;  /* 0x001c1fcb34377589 */ /* 0x000fe200000e0000 */
[----:B------:R-:W-:Y:S01]  /*7790*/  SEL R62, R41, R80, P0 ;  /* 0x00000050293e7207 */ /* 0x000fe20000000000 */
[----:B------:R-:W-:Y:S01]  /*77a0*/  IMAD.MOV.U32 R201, RZ, RZ, R197 ;  /* 0x000000ffffc97224 */ /* 0x000fe200078e00c5 */
[----:B------:R-:W-:Y:S01]  /*77b0*/  SEL R112, R112, R73, P0 ;  /* 0x0000004970707207 */ /* 0x000fe20000000000 */
[----:B------:R-:W-:Y:S01]  /*77c0*/  SHFL.IDX PT, R118, R118, R203, 0x1c1f ;  /* 0x001c1fcb76767589 */ /* 0x000fe200000e0000 */
[----:B------:R-:W-:Y:S01]  /*77d0*/  SEL R78, R81, R120, P0 ;  /* 0x00000078514e7207 */ /* 0x000fe20000000000 */
[----:B--2---:R-:W-:Y:S01]  /*77e0*/  IMAD R58, RZ, RZ, -UR38 ;  /* 0x80000026ff3a7e24 */ /* 0x004fe2000f8e02ff */
[----:B------:R-:W-:Y:S01]  /*77f0*/  SEL R84, R89, R128, P0 ;  /* 0x0000008059547207 */ /* 0x000fe20000000000 */
[----:B------:R-:W-:Y:S01]  /*7800*/  SHFL.IDX PT, R64, R64, R29, 0x1c1f ;  /* 0x001c1f1d40407589 */ /* 0x000fe200000e0000 */
[----:B------:R-:W-:-:S02]  /*7810*/  SEL R86, R97, R136, P0 ;  /* 0x0000008861567207 */ /* 0x000fc40000000000 */
[----:B------:R-:W-:Y:S01]  /*7820*/  SEL R92, R105, R144, P0 ;  /* 0x00000090695c7207 */ /* 0x000fe20000000000 */
[----:B------:R-:W-:Y:S01]  /*7830*/  SHFL.IDX PT, R69, R124, R29, 0x1c1f ;  /* 0x001c1f1d7c457589 */ /* 0x000fe200000e0000 */
[----:B------:R-:W-:Y:S02]  /*7840*/  SEL R132, R75, R82, P0 ;  /* 0x000000524b847207 */ /* 0x000fe40000000000 */
[----:B------:R-:W-:Y:S01]  /*7850*/  SEL R140, R91, R98, P0 ;  /* 0x000000625b8c7207 */ /* 0x000fe20000000000 */
[----:B------:R-:W-:Y:S01]  /*7860*/  SHFL.IDX PT, R126, R126, R203, 0x1c1f ;  /* 0x001c1fcb7e7e7589 */ /* 0x000fe200000e0000 */
[----:B------:R-:W-:Y:S02]  /*7870*/  SEL R106, R106, R99, P0 ;  /* 0x000000636a6a7207 */ /* 0x000fe40000000000 */
[----:B------:R-:W-:Y:S01]  /*7880*/  SEL R148, R107, R114, P0 ;  /* 0x000000726b947207 */ /* 0x000fe20000000000 */
[----:B------:R-:W2:Y:S01]  /*7890*/  SHFL.IDX PT, R72, R72, R29, 0x1c1f ;  /* 0x001c1f1d48487589 */ /* 0x000ea200000e0000 */
[----:B------:R-:W-:-:S02]  /*78a0*/  SEL R122, R122, R115, P0 ;  /* 0x000000737a7a7207 */ /* 0x000fc40000000000 */
[----:B------:R-:W-:Y:S01]  /*78b0*/  SEL R130, R130, R121, P0 ;  /* 0x0000007982827207 */ /* 0x000fe20000000000 */
[----:B------:R-:W2:Y:S01]  /*78c0*/  SHFL.IDX PT, R71, R74, R29, 0x1c1f ;  /* 0x001c1f1d4a477589 */ /* 0x000ea200000e0000 */
[----:B------:R-:W-:Y:S02]  /*78d0*/  SEL R138, R138, R123, P0 ;  /* 0x0000007b8a8a7207 */ /* 0x000fe40000000000 */
[----:B------:R-:W-:Y:S02]  /*78e0*/  SEL R206, R129, R146, P0 ;  /* 0x0000009281ce7207 */ /* 0x000fe40000000000 */
[----:B------:R-:W-:Y:S02]  /*78f0*/  SEL R80, R80, R41, P0 ;  /* 0x0000002950507207 */ /* 0x000fe40000000000 */
[----:B------:R-:W-:Y:S02]  /*7900*/  SEL R120, R120, R81, P0 ;  /* 0x0000005178787207 */ /* 0x000fe40000000000 */
[----:B------:R-:W-:-:S02]  /*7910*/  SEL R128, R128, R89, P0 ;  /* 0x0000005980807207 */ /* 0x000fc40000000000 */
[----:B------:R-:W-:Y:S02]  /*7920*/  SEL R136, R136, R97, P0 ;  /* 0x0000006188887207 */ /* 0x000fe40000000000 */
[----:B------:R-:W-:Y:S02]  /*7930*/  SEL R144, R144, R105, P0 ;  /* 0x0000006990907207 */ /* 0x000fe40000000000 */
[----:B------:R-:W-:Y:S02]  /*7940*/  SEL R82, R82, R75, P0 ;  /* 0x0000004b52527207 */ /* 0x000fe40000000000 */
[----:B------:R-:W-:Y:S02]  /*7950*/  SEL R98, R98, R91, P0 ;  /* 0x0000005b62627207 */ /* 0x000fe40000000000 */
[----:B------:R-:W-:Y:S02]  /*7960*/  SEL R114, R114, R107, P0 ;  /* 0x0000006b72727207 */ /* 0x000fe40000000000 */
[----:B------:R-:W-:Y:S01]  /*7970*/  SEL R146, R146, R129, P0 ;  /* 0x0000008192927207 */ /* 0x000fe20000000000 */
[----:B0-----:R-:W-:Y:S01]  /*7980*/  IMAD R58, R85, R58, UR41 ;  /* 0x00000029553a7e24 */ /* 0x001fe2000f8e023a */
[----:B------:R-:W-:-:S02]  /*7990*/  SEL R32, R26, R25, P0 ;  /* 0x000000191a207207 */ /* 0x000fc40000000000 */
[----:B------:R-:W-:Y:S01]  /*79a0*/  SEL R34, R25, R26, P0 ;  /* 0x0000001a19227207 */ /* 0x000fe20000000000 */
[----:B------:R-:W-:Y:S01]  /*79b0*/  SHFL.IDX PT, R59, R80, R29, 0x1c1f ;  /* 0x001c1f1d503b7589 */ /* 0x000fe200000e0000 */
[----:B------:R-:W-:Y:S02]  /*79c0*/  SEL R33, R94, R35, P0 ;  /* 0x000000235e217207 */ /* 0x000fe40000000000 */
[----:B------:R-:W-:Y:S01]  /*79d0*/  SEL R24, R28, R27, P0 ;  /* 0x0000001b1c187207 */ /* 0x000fe20000000000 */
[----:B------:R-:W-:Y:S01]  /*79e0*/  SHFL.IDX PT, R88, R88, R29, 0x1c1f ;  /* 0x001c1f1d58587589 */ /* 0x000fe200000e0000 */
[----:B------:R-:W-:Y:S02]  /*79f0*/  SEL R26, R27, R28, P0 ;  /* 0x0000001c1b1a7207 */ /* 0x000fe40000000000 */
[----:B------:R-:W-:Y:S01]  /*7a00*/  MOV R200, R200 ;  /* 0x000000c800c87202 */ /* 0x000fe20000000f00 */
[----:B------:R-:W-:Y:S01]  /*7a10*/  SHFL.IDX PT, R96, R96, R29, 0x1c1f ;  /* 0x001c1f1d60607589 */ /* 0x000fe200000e0000 */
[----:B------:R-:W-:Y:S01]  /*7a20*/  SEL R35, R35, R94, P0 ;  /* 0x0000005e23237207 */ /* 0x000fe20000000000 */
[----:B------:R-:W-:Y:S01]  /*7a30*/  BAR.SYNC.DEFER_BLOCKING 0x1, 0x100 ;  /* 0x0044000000007b1d */ /* 0x000fe20000010000 */
[----:B---3--:R-:W-:-:S02]  /*7a40*/  SEL R28, R36, R31, P0 ;  /* 0x0000001f241c7207 */ /* 0x008fc40000000000 */
[----:B------:R-:W-:Y:S02]  /*7a50*/  SEL R30, R31, R36, P0 ;  /* 0x000000241f1e7207 */ /* 0x000fe40000000000 */
[----:B----4-:R-:W-:Y:S01]  /*7a60*/  SEL R31, R63, R102, P0 ;  /* 0x000000663f1f7207 */ /* 0x010fe20000000000 */
[----:B------:R-:W-:Y:S04]  /*7a70*/  SHFL.IDX PT, R61, R104, R29, 0x1c1f ;  /* 0x001c1f1d683d7589 */ /* 0x000fe800000e0000 */
        /* <DEDUP_REMOVED lines=13> */
[----:B------:R0:W-:Y:S01]  /*7b50*/  SHFL.IDX PT, R81, R146, R29, 0x1c1f ;  /* 0x001c1f1d92517589 */ /* 0x0001e200000e0000 */
[----:B------:R-:W-:-:S03]  /*7b60*/  UIMAD UR7, UR12, UR10, URZ ;  /* 0x0000000a0c0772a4 */ /* 0x000fc6000f8e023f */
[----:B------:R3:W-:Y:S01]  /*7b70*/  STSM.16.M88.4 [R200], R32 ;  /* 0x00000020c8007844 */ /* 0x0007e20000000200 */
[----:B0-----:R-:W-:Y:S01]  /*7b80*/  SEL R29, R102, R63, P0 ;  /* 0x0000003f661d7207 */ /* 0x001fe20000000000 */
[----:B------:R-:W-:Y:S02]  /*7b90*/  IMAD R63, R58, 0x80, R219 ;  /* 0x000000803a3f7824 */ /* 0x000fe400078e02db */
[----:B------:R-:W0:Y:S01]  /*7ba0*/  SHFL.IDX PT, R62, R62, R203, 0x1c1f ;  /* 0x001c1fcb3e3e7589 */ /* 0x000e2200000e0000 */
[----:B------:R-:W-:Y:S01]  /*7bb0*/  MOV R176, R176 ;  /* 0x000000b000b07202 */ /* 0x000fe20000000f00 */
[----:B------:R-:W-:Y:S02]  /*7bc0*/  UIMAD.WIDE.U32 UR8, UR5, UR10, URZ ;  /* 0x0000000a050872a5 */ /* 0x000fe4000f8e003f */
[----:B------:R-:W4:Y:S01]  /*7bd0*/  SHFL.IDX PT, R132, R132, R203, 0x1c1f ;  /* 0x001c1fcb84847589 */ /* 0x000f2200000e0000 */
[----:B-1----:R-:W-:Y:S01]  /*7be0*/  SEL R25, R100, R39, P0 ;  /* 0x0000002764197207 */ /* 0x002fe20000000000 */
[----:B---3--:R-:W-:-:S02]  /*7bf0*/  @P3 IMAD.HI.U32 R32, R63, R68, RZ ;  /* 0x000000443f203227 */ /* 0x008fc400078e00ff */
[----:B------:R-:W-:Y:S01]  /*7c00*/  SHFL.IDX PT, R40, R40, R203, 0x1c1f ;  /* 0x001c1fcb28287589 */ /* 0x000fe200000e0000 */
[----:B------:R-:W-:Y:S01]  /*7c10*/  SEL R27, R39, R100, P0 ;  /* 0x00000064271b7207 */ /* 0x000fe20000000000 */
[----:B------:R-:W-:Y:S01]  /*7c20*/  UIMAD UR7, UR5, UR11, UR7 ;  /* 0x0000000b050772a4 */ /* 0x000fe2000f8e0207 */
[----:B------:R-:W-:Y:S01]  /*7c30*/  SEL R36, R37, R54, P0 ;  /* 0x0000003625247207 */ /* 0x000fe20000000000 */
[----:B------:R-:W1:Y:S01]  /*7c40*/  SHFL.IDX PT, R134, R134, R203, 0x1c1f ;  /* 0x001c1fcb86867589 */ /* 0x000e6200000e0000 */
[----:B------:R-:W-:Y:S01]  /*7c50*/  SEL R38, R54, R37, P0 ;  /* 0x0000002536267207 */ /* 0x000fe20000000000 */
[----:B------:R-:W-:Y:S02]  /*7c60*/  IMAD.MOV.U32 R54, RZ, RZ, R63 ;  /* 0x000000ffff367224 */ /* 0x000fe400078e003f */
[----:B------:R-:W3:Y:S01]  /*7c70*/  SHFL.IDX PT, R45, R70, R203, 0x1c1f ;  /* 0x001c1fcb462d7589 */ /* 0x000ee200000e0000 */
[----:B------:R-:W-:Y:S01]  /*7c80*/  MOV R188, R188 ;  /* 0x000000bc00bc7202 */ /* 0x000fe20000000f00 */
[----:B------:R-:W-:-:S02]  /*7c90*/  ULDC.64 UR10, c[0x0][0xb98] ;  /* 0x0002e600000a7ab9 */ /* 0x000fc40000000a00 */
[----:B------:R-:W3:Y:S01]  /*7ca0*/  SHFL.IDX PT, R140, R140, R203, 0x1c1f ;  /* 0x001c1fcb8c8c7589 */ /* 0x000ee200000e0000 */
[----:B------:R-:W-:Y:S01]  /*7cb0*/  @P3 SHF.R.U32.HI R54, RZ, R83, R32 ;  /* 0x00000053ff363219 */ /* 0x000fe20000011620 */
[----:B------:R-:W-:Y:S01]  /*7cc0*/  UIADD3 UR9, UR9, UR7, URZ ;  /* 0x0000000709097290 */ /* 0x000fe2000fffe03f */
[----:B------:R-:W-:Y:S01]  /*7cd0*/  SEL R37, R110, R65, P0 ;  /* 0x000000416e257207 */ /* 0x000fe20000000000 */
[----:B------:R-:W3:Y:S01]  /*7ce0*/  SHFL.IDX PT, R47, R142, R203, 0x1c1f ;  /* 0x001c1fcb8e2f7589 */ /* 0x000ee200000e0000 */
[----:B------:R-:W-:Y:S01]  /*7cf0*/  UIMAD UR7, UR4, UR10, URZ ;  /* 0x0000000a040772a4 */ /* 0x000fe2000f8e023f */
[----:B------:R-:W-:Y:S02]  /*7d00*/  SEL R39, R65, R110, P0 ;  /* 0x0000006e41277207 */ /* 0x000fe40000000000 */
[----:B------:R0:W-:Y:S01]  /*7d10*/  STSM.16.M88.4 [R176], R24 ;  /* 0x00000018b0007844 */ /* 0x0001e20000000200 */
[----:B------:R-:W-:Y:S01]  /*7d20*/  MOV R190, R190 ;  /* 0x000000be00be7202 */ /* 0x000fe20000000f00 */
[----:B------:R-:W-:Y:S01]  /*7d30*/  UIMAD UR7, UR39, UR11, UR7 ;  /* 0x0000000b270772a4 */ /* 0x000fe2000f8e0207 */
[----:B------:R-:W-:Y:S01]  /*7d40*/  MOV R192, R192 ;  /* 0x000000c000c07202 */ /* 0x000fe20000000f00 */
[----:B------:R4:W-:Y:S01]  /*7d50*/  STSM.16.M88.4 [R188], R28 ;  /* 0x0000001cbc007844 */ /* 0x0009e20000000200 */
[----:B------:R-:W-:Y:S01]  /*7d60*/  MOV R182, R182 ;  /* 0x000000b600b67202 */ /* 0x000fe20000000f00 */
[----:B------:R-:W-:Y:S01]  /*7d70*/  UIMAD.WIDE.U32 UR8, UR39, UR10, UR8 ;  /* 0x0000000a270872a5 */ /* 0x000fe2000f8e0008 */
[----:B--2---:R-:W-:-:S02]  /*7d80*/  SEL R32, R57, R72, P0 ;  /* 0x0000004839207207 */ /* 0x004fc40000000000 */
[----:B------:R-:W-:Y:S02]  /*7d90*/  SEL R34, R72, R57, P0 ;  /* 0x0000003948227207 */ /* 0x000fe40000000000 */
[----:B------:R-:W-:Y:S02]  /*7da0*/  SEL R33, R126, R71, P0 ;  /* 0x000000477e217207 */ /* 0x000fe40000000000 */
[----:B------:R-:W-:Y:S02]  /*7db0*/  SEL R35, R71, R126, P0 ;  /* 0x0000007e47237207 */ /* 0x000fe40000000000 */
[----:B0-----:R-:W-:Y:S02]  /*7dc0*/  SEL R24, R53, R60, P0 ;  /* 0x0000003c35187207 */ /* 0x001fe40000000000 */
[----:B------:R-:W-:Y:S01]  /*7dd0*/  SEL R26, R60, R53, P0 ;  /* 0x000000353c1a7207 */ /* 0x000fe20000000000 */
[----:B------:R-:W-:Y:S01]  /*7de0*/  IMAD.MOV R53, RZ, RZ, -R54 ;  /* 0x000000ffff357224 */ /* 0x000fe200078e0a36 */
[----:B------:R-:W-:-:S02]  /*7df0*/  SEL R25, R66, R67, P0 ;  /* 0x0000004342197207 */ /* 0x000fc40000000000 */
[----:B------:R-:W-:Y:S02]  /*7e00*/  SEL R27, R67, R66, P0 ;  /* 0x00000042431b7207 */ /* 0x000fe40000000000 */
[----:B----4-:R-:W-:Y:S02]  /*7e10*/  SEL R28, R55, R64, P0 ;  /* 0x00000040371c7207 */ /* 0x010fe40000000000 */
[----:B------:R-:W-:Y:S02]  /*7e20*/  SEL R30, R64, R55, P0 ;  /* 0x00000037401e7207 */ /* 0x000fe40000000000 */
[----:B------:R-:W-:Y:S02]  /*7e30*/  SEL R29, R118, R69, P0 ;  /* 0x00000045761d7207 */ /* 0x000fe40000000000 */
[----:B------:R-:W-:Y:S01]  /*7e40*/  SEL R31, R69, R118, P0 ;  /* 0x00000076451f7207 */ /* 0x000fe20000000000 */
[----:B------:R-:W0:Y:S01]  /*7e50*/  SHFL.IDX PT, R15, R76, R203, 0x1c1f ;  /* 0x001c1fcb4c0f7589 */ /* 0x000e2200000e0000 */
[----:B------:R-:W-:Y:S01]  /*7e60*/  IMAD R53, R56, R53, R63 ;  /* 0x0000003538357224 */ /* 0x000fe200078e023f */
[----:B------:R-:W-:-:S02]  /*7e70*/  ULDC.64 UR10, c[0x0][0xb88] ;  /* 0x0002e200000a7ab9 */ /* 0x000fc40000000a00 */
[----:B------:R-:W2:Y:S04]  /*7e80*/  SHFL.IDX PT, R44, R148, R203, 0x1c1f ;  /* 0x001c1fcb942c7589 */ /* 0x000ea800000e0000 */
[----:B------:R-:W4:Y:S04]  /*7e90*/  SHFL.IDX PT, R41, R150, R203, 0x1c1f ;  /* 0x001c1fcb96297589 */ /* 0x000f2800000e0000 */
[----:B------:R1:W-:Y:S01]  /*7ea0*/  STSM.16.M88.4 [R14], R36 ;  /* 0x000000240e007844 */ /* 0x0003e20000000200 */
[----:B------:R-:W-:-:S03]  /*7eb0*/  IMAD.X R153, RZ, RZ, R195, P1 ;  /* 0x000000ffff997224 */ /* 0x000fc600008e06c3 */
[----:B------:R-:W4:Y:S04]  /*7ec0*/  SHFL.IDX PT, R9, R78, R203, 0x1c1f ;  /* 0x001c1fcb4e097589 */ /* 0x000f2800000e0000 */
[----:B------:R-:W4:Y:S04]  /*7ed0*/  SHFL.IDX PT, R42, R84, R203, 0x1c1f ;  /* 0x001c1fcb542a7589 */ /* 0x000f2800000e0000 */
[----:B------:R-:W4:Y:S04]  /*7ee0*/  SHFL.IDX PT, R43, R202, R203, 0x1c1f ;  /* 0x001c1fcbca2b7589 */ /* 0x000f2800000e0000 */
[----:B------:R-:W-:Y:S01]  /*7ef0*/  STSM.16.M88.4 [R190], R24 ;  /* 0x00000018be007844 */ /* 0x000fe20000000200 */
[----:B-1----:R-:W-:-:S03]  /*7f00*/  SHF.R.S32.HI R14, RZ, 0x1f, R53 ;  /* 0x0000001fff0e7819 */ /* 0x002fc60000011435 */
[----:B------:R-:W-:Y:S04]  /*7f10*/  STSM.16.M88.4 [R192], R28 ;  /* 0x0000001cc0007844 */ /* 0x000fe80000000200 */
[----:B------:R-:W1:Y:S04]  /*7f20*/  SHFL.IDX PT, R7, R86, R203, 0x1c1f ;  /* 0x001c1fcb56077589 */ /* 0x000e6800000e0000 */
[----:B------:R-:W1:Y:S04]  /*7f30*/  SHFL.IDX PT, R11, R204, R203, 0x1c1f ;  /* 0x001c1fcbcc0b7589 */ /* 0x000e6800000e0000 */
[----:B------:R3:W-:Y:S04]  /*7f40*/  STSM.16.M88.4 [R182], R32 ;  /* 0x00000020b6007844 */ /* 0x0007e80000000200 */
[----:B------:R-:W-:Y:S04]  /*7f50*/  SHFL.IDX PT, R5, R92, R203, 0x1c1f ;  /* 0x001c1fcb5c057589 */ /* 0x000fe800000e0000 */
[----:B------:R-:W1:Y:S01]  /*7f60*/  SHFL.IDX PT, R50, R206, R203, 0x1c1f ;  /* 0x001c1fcbce327589 */ /* 0x000e6200000e0000 */
[----:B------:R-:W-:Y:S01]  /*7f70*/  LOP3.LUT R166, R167, 0x380, RZ, 0xc0, !PT ;  /* 0x00000380a7a67812 */ /* 0x000fe200078ec0ff */
[----:B------:R-:W-:-:S02]  /*7f80*/  IMAD R14, R14, UR10, RZ ;  /* 0x0000000a0e0e7c24 */ /* 0x000fc4000f8e02ff */
[----:B---3--:R-:W-:Y:S01]  /*7f90*/  IMAD.U32 R33, RZ, RZ, UR7 ;  /* 0x00000007ff217e24 */ /* 0x008fe2000f8e00ff */
[----:B------:R-:W-:Y:S01]  /*7fa0*/  SHF.R.S32.HI R32, RZ, 0x1f, R54 ;  /* 0x0000001fff207819 */ /* 0x000fe20000011436 */
[----:B------:R-:W-:Y:S01]  /*7fb0*/  ULDC UR7, c[0x0][0xa88] ;  /* 0x0002a20000077ab9 */ /* 0x000fe20000000800 */
[----:B------:R-:W-:Y:S02]  /*7fc0*/  IADD3 R54, P1, R54, UR8, RZ ;  /* 0x0000000836367c10 */ /* 0x000fe4000ff3e0ff */
[----:B------:R-:W-:Y:S02]  /*7fd0*/  MOV R186, R186 ;  /* 0x000000ba00ba7202 */ /* 0x000fe40000000f00 */
[----:B------:R-:W-:Y:S02]  /*7fe0*/  IADD3.X R55, R32, UR9, R33, P1, !PT ;  /* 0x0000000920377c10 */ /* 0x000fe40008ffe421 */
[----:B------:R-:W-:Y:S02]  /*7ff0*/  SEL R36, R62, R59, P0 ;  /* 0x0000003b3e247207 */ /* 0x000fe40000000000 */
[----:B------:R-:W-:-:S02]  /*8000*/  SEL R38, R59, R62, P0 ;  /* 0x0000003e3b267207 */ /* 0x000fc40000000000 */
[----:B------:R-:W-:Y:S02]  /*8010*/  SEL R37, R132, R73, P0 ;  /* 0x0000004984257207 */ /* 0x000fe40000000000 */
[----:B------:R-:W-:Y:S02]  /*8020*/  SEL R39, R73, R132, P0 ;  /* 0x0000008449277207 */ /* 0x000fe40000000000 */
[----:B------:R-:W-:Y:S02]  /*8030*/  MOV R184, R184 ;  /* 0x000000b800b87202 */ /* 0x000fe40000000f00 */
[----:B------:R-:W-:Y:S02]  /*8040*/  SEL R24, R49, R88, P0 ;  /* 0x0000005831187207 */ /* 0x000fe40000000000 */
[----:B------:R-:W-:Y:S02]  /*8050*/  SEL R26, R88, R49, P0 ;  /* 0x00000031581a7207 */ /* 0x000fe40000000000 */
[----:B------:R-:W-:-:S02]  /*8060*/  SEL R25, R134, R75, P0 ;  /* 0x0000004b86197207 */ /* 0x000fc40000000000 */
[----:B------:R-:W-:Y:S02]  /*8070*/  SEL R27, R75, R134, P0 ;  /* 0x000000864b1b7207 */ /* 0x000fe40000000000 */
[----:B------:R-:W-:Y:S02]  /*8080*/  SEL R32, R40, R61, P0 ;  /* 0x0000003d28207207 */ /* 0x000fe40000000000 */
[----:B------:R-:W-:Y:S01]  /*8090*/  SEL R34, R61, R40, P0 ;  /* 0x000000283d227207 */ /* 0x000fe20000000000 */
[----:B------:R-:W-:Y:S01]  /*80a0*/  IMAD R40, R58, 0x80, R217 ;  /* 0x000000803a287824 */ /* 0x000fe200078e02d9 */
[----:B------:R-:W-:Y:S01]  /*80b0*/  SHF.R.U64 R166, R166, 0x3, RZ ;  /* 0x00000003a6a67819 */ /* 0x000fe200000012ff */
[----:B------:R-:W-:Y:S01]  /*80c0*/  IMAD.WIDE.U32 R54, R53, UR10, R54 ;  /* 0x0000000a35367c25 */ /* 0x000fe2000f8e0036 */
[----:B------:R-:W-:Y:S02]  /*80d0*/  MOV R162, R162 ;  /* 0x000000a200a27202 */ /* 0x000fe40000000f00 */
[----:B------:R-:W-:-:S02]  /*80e0*/  SEL R28, R45, R96, P0 ;  /* 0x000000602d1c7207 */ /* 0x000fc40000000000 */
[----:B------:R-:W-:Y:S01]  /*80f0*/  SEL R30, R96, R45, P0 ;  /* 0x0000002d601e7207 */ /* 0x000fe20000000000 */
[----:B------:R-:W-:Y:S01]  /*8100*/  IMAD R45, R53, UR11, R14 ;  /* 0x0000000b352d7c24 */ /* 0x000fe2000f8e020e */
[----:B------:R-:W-:Y:S02]  /*8110*/  SEL R29, R140, R77, P0 ;  /* 0x0000004d8c1d7207 */ /* 0x000fe40000000000 */
[----:B------:R-:W-:Y:S01]  /*8120*/  SEL R31, R77, R140, P0 ;  /* 0x0000008c4d1f7207 */ /* 0x000fe20000000000 */
[----:B------:R-:W-:Y:S01]  /*8130*/  STSM.16.M88.4 [R186], R36 ;  /* 0x00000024ba007844 */ /* 0x000fe20000000200 */
[----:B------:R-:W-:Y:S01]  /*8140*/  IMAD R57, R56, UR7, RZ ;  /* 0x0000000738397c24 */ /* 0x000fe2000f8e02ff */
[----:B------:R-:W-:Y:S01]  /*8150*/  LOP3.LUT R166, R166, R167, RZ, 0x3c, !PT ;  /* 0x000000a7a6a67212 */ /* 0x000fe200078e3cff */
[----:B------:R-:W-:Y:S01]  /*8160*/  ULDC.64 UR8, c[0x0][0xb50] ;  /* 0x0002d40000087ab9 */ /* 0x000fe20000000a00 */
[----:B------:R3:W-:Y:S01]  /*8170*/  STSM.16.M88.4 [R184], R24 ;  /* 0x00000018b8007844 */ /* 0x0007e20000000200 */
[----:B------:R-:W-:Y:S01]  /*8180*/  LOP3.LUT P1, RZ, R23, 0x3, RZ, 0xc0, !PT ;  /* 0x0000000317ff7812 */ /* 0x000fe2000782c0ff */
[----:B------:R-:W-:Y:S01]  /*8190*/  VIADD R14, R40, 0x8 ;  /* 0x00000008280e7836 */ /* 0x000fe20000000000 */
[----:B------:R-:W-:Y:S01]  /*81a0*/  MOV R178, R178 ;  /* 0x000000b200b27202 */ /* 0x000fe20000000f00 */
[--C-:B------:R-:W-:Y:S01]  /*81b0*/  IMAD.X R167, RZ, RZ, R195.reuse, P4 ;  /* 0x000000ffffa77224 */ /* 0x100fe200020e06c3 */
[----:B------:R0:W-:Y:S01]  /*81c0*/  STSM.16.M88.4 [R162], R28 ;  /* 0x0000001ca2007844 */ /* 0x0001e20000000200 */
[----:B------:R-:W-:Y:S01]  /*81d0*/  SEL R33, R47, R106, P0 ;  /* 0x0000006a2f217207 */ /* 0x000fe20000000000 */
[----:B------:R-:W-:Y:S01]  /*81e0*/  IMAD.X R197, RZ, RZ, R195, P2 ;  /* 0x000000ffffc57224 */ /* 0x000fe200010e06c3 */
[----:B------:R-:W-:Y:S01]  /*81f0*/  SEL R35, R106, R47, P0 ;  /* 0x0000002f6a237207 */ /* 0x000fe20000000000 */
[----:B------:R-:W1:Y:S01]  /*8200*/  @P3 LDC R59, c[0x0][0xbf0] ;  /* 0x0002fc00ff3b3b82 */ /* 0x000e620000000800 */
[-C--:B------:R-:W-:Y:S01]  /*8210*/  ISETP.GE.OR P2, PT, R40, R57.reuse, P1 ;  /* 0x000000392800720c */ /* 0x080fe20000f46670 */
[----:B------:R-:W-:Y:S01]  /*8220*/  ULDC.64 UR10, c[0x0][0xae8] ;  /* 0x0002ba00000a7ab9 */ /* 0x000fe20000000a00 */
[----:B------:R-:W-:Y:S01]  /*8230*/  ISETP.GE.OR P1, PT, R14, R57, P1 ;  /* 0x000000390e00720c */ /* 0x000fe20000f26670 */
[----:B---3--:R-:W-:Y:S01]  /*8240*/  IMAD.IADD R25, R55, 0x1, R45 ;  /* 0x0000000137197824 */ /* 0x008fe200078e022d */
[----:B------:R4:W-:Y:S01]  /*8250*/  STSM.16.M88.4 [R178], R32 ;  /* 0x00000020b2007844 */ /* 0x0009e20000000200 */
[----:B0-----:R-:W-:-:S02]  /*8260*/  LEA R28, P4, R54, UR8, 0x2 ;  /* 0x00000008361c7c11 */ /* 0x001fc4000f8810ff */
[----:B------:R-:W-:Y:S02]  /*8270*/  MOV R180, R180 ;  /* 0x000000b400b47202 */ /* 0x000fe40000000f00 */
[----:B------:R-:W-:Y:S02]  /*8280*/  LEA.HI.X R14, R54, UR9, R25, 0x2, P4 ;  /* 0x00000009360e7c11 */ /* 0x000fe4000a0f1419 */
[----:B------:R-:W-:Y:S02]  /*8290*/  SEL R24, R15, R112, P0 ;  /* 0x000000700f187207 */ /* 0x000fe40000000000 */
[----:B------:R-:W-:Y:S02]  /*82a0*/  SEL R26, R112, R15, P0 ;  /* 0x0000000f701a7207 */ /* 0x000fe40000000000 */
[----:B--2---:R-:W-:Y:S02]  /*82b0*/  SEL R25, R44, R79, P0 ;  /* 0x0000004f2c197207 */ /* 0x004fe40000000000 */
[----:B------:R-:W-:-:S02]  /*82c0*/  SEL R27, R79, R44, P0 ;  /* 0x0000002c4f1b7207 */ /* 0x000fc40000000000 */
[----:B----4-:R-:W-:Y:S02]  /*82d0*/  SEL R33, R41, R122, P0 ;  /* 0x0000007a29217207 */ /* 0x010fe40000000000 */
[----:B------:R-:W-:Y:S02]  /*82e0*/  SEL R35, R122, R41, P0 ;  /* 0x000000297a237207 */ /* 0x000fe40000000000 */
[----:B------:R-:W-:Y:S02]  /*82f0*/  SEL R32, R9, R52, P0 ;  /* 0x0000003409207207 */ /* 0x000fe40000000000 */
[----:B------:R-:W-:Y:S02]  /*8300*/  SEL R34, R52, R9, P0 ;  /* 0x0000000934227207 */ /* 0x000fe40000000000 */
[----:B------:R-:W-:Y:S02]  /*8310*/  SEL R40, R42, R51, P0 ;  /* 0x000000332a287207 */ /* 0x000fe40000000000 */
[----:B------:R-:W-:Y:S01]  /*8320*/  SEL R41, R43, R130, P0 ;  /* 0x000000822b297207 */ /* 0x000fe20000000000 */
[----:B------:R-:W-:Y:S01]  /*8330*/  SHFL.IDX PT, R54, R28, RZ, 0x1c1f ;  /* 0x001c1fff1c367589 */ /* 0x000fe200000e0000 */
[----:B------:R-:W-:-:S02]  /*8340*/  SEL R42, R51, R42, P0 ;  /* 0x0000002a332a7207 */ /* 0x000fc40000000000 */
[----:B------:R-:W-:Y:S01]  /*8350*/  SEL R43, R130, R43, P0 ;  /* 0x0000002b822b7207 */ /* 0x000fe20000000000 */
[----:B------:R0:W-:Y:S01]  /*8360*/  SHFL.IDX PT, R64, R28, 0x1, 0x1c1f ;  /* 0x003c1f001c407f89 */ /* 0x0001e200000e0000 */
[----:B-1----:R-:W-:Y:S02]  /*8370*/  SEL R60, R7, R48, P0 ;  /* 0x00000030073c7207 */ /* 0x002fe40000000000 */
[----:B------:R-:W-:Y:S02]  /*8380*/  SEL R62, R48, R7, P0 ;  /* 0x00000007303e7207 */ /* 0x000fe40000000000 */
[----:B------:R-:W-:Y:S02]  /*8390*/  SEL R61, R11, R138, P0 ;  /* 0x0000008a0b3d7207 */ /* 0x000fe40000000000 */
[----:B------:R-:W-:Y:S01]  /*83a0*/  SEL R63, R138, R11, P0 ;  /* 0x0000000b8a3f7207 */ /* 0x000fe20000000000 */
[----:B------:R-:W-:Y:S01]  /*83b0*/  STSM.16.M88.4 [R180], R24 ;  /* 0x00000018b4007844 */ /* 0x000fe20000000200 */
[----:B------:R-:W-:-:S02]  /*83c0*/  SEL R29, R50, R81, P0 ;  /* 0x00000051321d7207 */ /* 0x000fc40000000000 */
[----:B------:R-:W-:Y:S02]  /*83d0*/  SEL R31, R81, R50, P0 ;  /* 0x00000032511f7207 */ /* 0x000fe40000000000 */
[----:B0-----:R-:W-:Y:S02]  /*83e0*/  SEL R28, R5, R46, P0 ;  /* 0x0000002e051c7207 */ /* 0x001fe40000000000 */
[----:B------:R-:W-:Y:S01]  /*83f0*/  SEL R30, R46, R5, P0 ;  /* 0x000000052e1e7207 */ /* 0x000fe20000000000 */
[----:B------:R-:W-:Y:S04]  /*8400*/  STSM.16.M88.4 [R6], R32 ;  /* 0x0000002006007844 */ /* 0x000fe80000000200 */
[----:B------:R-:W-:Y:S04]  /*8410*/  STSM.16.M88.4 [R10], R40 ;  /* 0x000000280a007844 */ /* 0x000fe80000000200 */
[----:B------:R-:W-:Y:S04]  /*8420*/  STSM.16.M88.4 [R8], R60 ;  /* 0x0000003c08007844 */ /* 0x000fe80000000200 */
[----:B------:R-:W-:Y:S04]  /*8430*/  STSM.16.M88.4 [R4], R28 ;  /* 0x0000001c04007844 */ /* 0x000fe80000000200 */
[----:B------:R-:W0:Y:S01]  /*8440*/  SHFL.IDX PT, R55, R14, RZ, 0x1c1f ;  /* 0x001c1fff0e377589 */ /* 0x000e2200000e0000 */
[----:B------:R-:W-:Y:S06]  /*8450*/  BAR.SYNC.DEFER_BLOCKING 0x1, 0x100 ;  /* 0x0044000000007b1d */ /* 0x000fec0000010000 */
[----:B------:R-:W1:Y:S01]  /*8460*/  SHFL.IDX PT, R65, R14, 0x1, 0x1c1f ;  /* 0x003c1f000e417f89 */ /* 0x000e6200000e0000 */
[----:B------:R-:W-:-:S03]  /*8470*/  UIMAD UR7, UR12, UR10, URZ ;  /* 0x0000000a0c0772a4 */ /* 0x000fc6000f8e023f */
[----:B0-----:R-:W-:Y:S04]  /*8480*/  @!P2 ST.E desc[UR50][R54.64], R0 ;  /* 0x000000003600a985 */ /* 0x001fe8000c101932 */
[----:B-1----:R0:W-:Y:S04]  /*8490*/  @!P1 ST.E desc[UR50][R64.64], R3 ;  /* 0x0000000340009985 */ /* 0x0021e8000c101932 */
[----:B------:R1:W5:Y:S01]  /*84a0*/  LD.E.128 R36, desc[UR50][R20.64] ;  /* 0x0000003214247980 */ /* 0x000362000c101d00 */
[----:B------:R-:W-:Y:S01]  /*84b0*/  UIMAD.WIDE.U32 UR8, UR5, UR10, URZ ;  /* 0x0000000a050872a5 */ /* 0x000fe2000f8e003f */
[----:B------:R-:W-:-:S02]  /*84c0*/  LOP3.LUT R198, R199, 0x380, RZ, 0xc0, !PT ;  /* 0x00000380c7c67812 */ /* 0x000fc400078ec0ff */
[----:B------:R-:W-:Y:S01]  /*84d0*/  LOP3.LUT R196, R196, R159, RZ, 0x3c, !PT ;  /* 0x0000009fc4c47212 */ /* 0x000fe200078e3cff */
[----:B------:R-:W5:Y:S01]  /*84e0*/  LD.E.128 R12, desc[UR50][R12.64] ;  /* 0x000000320c0c7980 */ /* 0x000f62000c101d00 */
[----:B0-----:R-:W-:-:S03]  /*84f0*/  IMAD R3, R19, 0x20, R22 ;  /* 0x0000002013037824 */ /* 0x001fc600078e0216 */
[----:B------:R0:W5:Y:S01]  /*8500*/  LD.E.128 R24, desc[UR50][R154.64] ;  /* 0x000000329a187980 */ /* 0x000162000c101d00 */
[----:B-1----:R-:W1:Y:S01]  /*8510*/  @P3 LDC R21, c[0x0][0xbec] ;  /* 0x0002fb00ff153b82 */ /* 0x002e620000000800 */
[----:B------:R-:W-:Y:S01]  /*8520*/  UIMAD UR5, UR5, UR11, UR7 ;  /* 0x0000000b050572a4 */ /* 0x000fe2000f8e0207 */
[----:B------:R-:W-:Y:S01]  /*8530*/  SHF.R.U64 R198, R198, 0x3, RZ ;  /* 0x00000003c6c67819 */ /* 0x000fe200000012ff */
[----:B------:R-:W-:Y:S01]  /*8540*/  IMAD.X R159, RZ, RZ, R195, P6 ;  /* 0x000000ffff9f7224 */ /* 0x000fe200030e06c3 */
[----:B------:R-:W-:Y:S01]  /*8550*/  ULDC.64 UR10, c[0x0][0xaf0] ;  /* 0x0002bc00000a7ab9 */ /* 0x000fe20000000a00 */
[----:B------:R-:W-:Y:S01]  /*8560*/  IMAD R72, R58, 0x80, R3 ;  /* 0x000000803a487824 */ /* 0x000fe200078e0203 */
[----:B------:R-:W-:Y:S01]  /*8570*/  UIMAD UR4, UR4, UR10, URZ ;  /* 0x0000000a040472a4 */ /* 0x000fe2000f8e023f */
[----:B------:R0:W5:Y:S01]  /*8580*/  LD.E.128 R44, desc[UR50][R156.64] ;  /* 0x000000329c2c7980 */ /* 0x000162000c101d00 */
[----:B------:R-:W-:Y:S02]  /*8590*/  UIADD3 UR5, UR9, UR5, URZ ;  /* 0x0000000509057290 */ /* 0x000fe4000fffe03f */
[----:B------:R-:W-:Y:S01]  /*85a0*/  UIMAD UR7, UR39, UR11, UR4 ;  /* 0x0000000b270772a4 */ /* 0x000fe2000f8e0204 */
[----:B------:R-:W-:Y:S01]  /*85b0*/  IMAD.MOV.U32 R3, RZ, RZ, R72 ;  /* 0x000000ffff037224 */ /* 0x000fe200078e0048 */
[----:B------:R-:W-:Y:S01]  /*85c0*/  LOP3.LUT R198, R198, R199, RZ, 0x3c, !PT ;  /* 0x000000c7c6c67212 */ /* 0x000fe200078e3cff */
[----:B------:R-:W-:Y:S01]  /*85d0*/  UMOV UR4, UR8 ;  /* 0x0000000800047c82 */ /* 0x000fe20008000000 */
[----:B------:R-:W5:Y:S01]  /*85e0*/  LD.E.128 R160, desc[UR50][R160.64] ;  /* 0x00000032a0a07980 */ /* 0x000f62000c101d00 */
[----:B------:R-:W-:-:S03]  /*85f0*/  UIMAD.WIDE.U32 UR4, UR39, UR10, UR4 ;  /* 0x0000000a270472a5 */ /* 0x000fc6000f8e0004 */
[----:B------:R0:W5:Y:S04]  /*8600*/  LD.E.128 R8, desc[UR50][R164.64] ;  /* 0x00000032a4087980 */ /* 0x000168000c101d00 */
[----:B------:R0:W5:Y:S01]  /*8610*/  LD.E.128 R4, desc[UR50][R168.64] ;  /* 0x00000032a8047980 */ /* 0x000162000c101d00 */
[----:B-1----:R-:W-:Y:S01]  /*8620*/  @P3 IMAD.HI.U32 R0, R72, R21, RZ ;  /* 0x0000001548003227 */ /* 0x002fe200078e00ff */
[----:B------:R-:W-:Y:S02]  /*8630*/  UIADD3 UR7, UR5, UR7, URZ ;  /* 0x0000000705077290 */ /* 0x000fe4000fffe03f */
[----:B------:R0:W5:Y:S01]  /*8640*/  LD.E.128 R60, desc[UR50][R170.64] ;  /* 0x00000032aa3c7980 */ /* 0x000162000c101d00 */
[----:B------:R-:W-:Y:S01]  /*8650*/  ULDC.64 UR8, c[0x0][0xad8] ;  /* 0x0002b60000087ab9 */ /* 0x000fe20000000a00 */
[----:B------:R-:W-:Y:S01]  /*8660*/  IMAD.X R199, RZ, RZ, R195, P5 ;  /* 0x000000ffffc77224 */ /* 0x000fe200028e06c3 */
[----:B------:R-:W-:Y:S01]  /*8670*/  @P3 SHF.R.U32.HI R3, RZ, R59, R0 ;  /* 0x0000003bff033219 */ /* 0x000fe20000011600 */
[----:B------:R-:W-:Y:S01]  /*8680*/  IMAD.U32 R20, RZ, RZ, UR4 ;  /* 0x00000004ff147e24 */ /* 0x000fe2000f8e00ff */
[----:B------:R-:W5:Y:S01]  /*8690*/  LD.E.128 R192, desc[UR50][R194.64] ;  /* 0x00000032c2c07980 */ /* 0x000f62000c101d00 */
[----:B------:R-:W-:Y:S01]  /*86a0*/  IMAD R78, R58, 0x80, R22 ;  /* 0x000000803a4e7824 */ /* 0x000fe200078e0216 */
[--C-:B------:R-:W-:Y:S01]  /*86b0*/  SHF.R.S32.HI R0, RZ, 0x1f, R3.reuse ;  /* 0x0000001fff007819 */ /* 0x100fe20000011403 */
[----:B------:R-:W-:Y:S01]  /*86c0*/  IMAD.U32 R21, RZ, RZ, UR5 ;  /* 0x00000005ff157e24 */ /* 0x000fe2000f8e00ff */
[----:B------:R-:W-:Y:S01]  /*86d0*/  ULDC.64 UR4, c[0x0][0xae0] ;  /* 0x0002b80000047ab9 */ /* 0x000fe20000000a00 */
[----:B------:R-:W-:Y:S01]  /*86e0*/  IMAD.U32 R21, RZ, RZ, UR7 ;  /* 0x00000007ff157e24 */ /* 0x000fe2000f8e00ff */
[----:B------:R0:W5:Y:S01]  /*86f0*/  LD.E.128 R48, desc[UR50][R174.64] ;  /* 0x00000032ae307980 */ /* 0x000162000c101d00 */
[----:B------:R-:W-:Y:S01]  /*8700*/  IMAD R0, R0, UR4, RZ ;  /* 0x0000000400007c24 */ /* 0x000fe2000f8e02ff */
[----:B------:R-:W-:Y:S01]  /*8710*/  UIADD3 UR6, UR6, 0x38820, URZ ;  /* 0x0003882006067890 */ /* 0x000fe2000fffe03f */
[----:B------:R-:W-:Y:S01]  /*8720*/  IMAD.MOV R73, RZ, RZ, -R3 ;  /* 0x000000ffff497224 */ /* 0x000fe200078e0a03 */
[----:B------:R0:W5:Y:S01]  /*8730*/  LD.E.128 R32, desc[UR50][R152.64] ;  /* 0x0000003298207980 */ /* 0x000162000c101d00 */
[C---:B------:R-:W-:Y:S01]  /*8740*/  IMAD R59, R3.reuse, UR5, R0 ;  /* 0x00000005033b7c24 */ /* 0x040fe2000f8e0200 */
[----:B------:R-:W-:Y:S01]  /*8750*/  UIADD3 UR36, UR36, 0x1, URZ ;  /* 0x0000000124247890 */ /* 0x000fe2000fffe03f */
[----:B------:R-:W-:Y:S01]  /*8760*/  IMAD.WIDE.U32 R20, R3, UR4, R20 ;  /* 0x0000000403147c25 */ /* 0x000fe2000f8e0014 */
[----:B------:R0:W5:Y:S01]  /*8770*/  LD.E.128 R28, desc[UR50][R158.64] ;  /* 0x000000329e1c7980 */ /* 0x000162000c101d00 */
[----:B------:R-:W-:-:S02]  /*8780*/  ULDC.64 UR10, c[0x0][0xa80] ;  /* 0x0002a000000a7ab9 */ /* 0x000fc40000000a00 */
[----:B------:R-:W-:Y:S01]  /*8790*/  IMAD R3, R56, R73, R72 ;  /* 0x0000004938037224 */ /* 0x000fe200078e0248 */
[----:B------:R0:W5:Y:S04]  /*87a0*/  LD.E.128 R68, desc[UR50][R166.64] ;  /* 0x00000032a6447980 */ /* 0x000168000c101d00 */
[----:B------:R0:W5:Y:S01]  /*87b0*/  LD.E.128 R64, desc[UR50][R172.64] ;  /* 0x00000032ac407980 */ /* 0x000162000c101d00 */
[----:B------:R-:W-:-:S03]  /*87c0*/  SHF.R.S32.HI R0, RZ, 0x1f, R3 ;  /* 0x0000001fff007819 */ /* 0x000fc60000011403 */
[----:B------:R0:W5:Y:S04]  /*87d0*/  LD.E.128 R52, desc[UR50][R196.64] ;  /* 0x00000032c4347980 */ /* 0x000168000c101d00 */
[----:B------:R0:W5:Y:S01]  /*87e0*/  LD.E.128 R40, desc[UR50][R198.64] ;  /* 0x00000032c6287980 */ /* 0x000162000c101d00 */
[----:B------:R-:W-:Y:S01]  /*87f0*/  @!PT LDS RZ, [RZ] ;  /* 0x00000000fffff984 */ /* 0x000fe20000000800 */
[----:B------:R-:W-:Y:S01]  /*8800*/  @!PT LDS RZ, [RZ] ;  /* 0x00000000fffff984 */ /* 0x000fe20000000800 */
[----:B------:R-:W-:Y:S01]  /*8810*/  @!PT LDS RZ, [RZ] ;  /* 0x00000000fffff984 */ /* 0x000fe20000000800 */
[----:B------:R-:W-:Y:S01]  /*8820*/  @!PT LDS RZ, [RZ] ;  /* 0x00000000fffff984 */ /* 0x000fe20000000800 */
[----:B------:R1:W-:Y:S06]  /*8830*/  MEMBAR.ALL.CTA ;  /* 0x0000000000007992 */ /* 0x0003ec0000008000 */
[----:B-1----:R-:W1:Y:S01]  /*8840*/  FENCE.VIEW.ASYNC.S ;  /* 0x00000000000073c6 */ /* 0x002e620000000000 */
[----:B------:R-:W-:-:S02]  /*8850*/  IMAD.IADD R21, R21, 0x1, R59 ;  /* 0x0000000115157824 */ /* 0x000fc400078e023b */
[----:B------:R-:W-:Y:S02]  /*8860*/  IMAD R56, R0, UR8, RZ ;  /* 0x0000000800387c24 */ /* 0x000fe4000f8e02ff */
[----:B------:R-:W-:Y:S01]  /*8870*/  IMAD.WIDE.U32 R20, R3, UR8, R20 ;  /* 0x0000000803147c25 */ /* 0x000fe2000f8e0014 */
[----:B------:R-:W-:-:S03]  /*8880*/  ISETP.GE.AND P2, PT, R78, R57, PT ;  /* 0x000000394e00720c */ /* 0x000fc60003f46270 */
[----:B------:R-:W-:Y:S01]  /*8890*/  IMAD R59, R3, UR9, R56 ;  /* 0x00000009033b7c24 */ /* 0x000fe2000f8e0238 */
[----:B------:R-:W-:Y:S01]  /*88a0*/  LEA R56, P3, R20, UR10, 0x1 ;  /* 0x0000000a14387c11 */ /* 0x000fe2000f8608ff */
[----:B------:R-:W-:Y:S02]  /*88b0*/  UPRMT UR6, URZ, 0x654, UR6 ;  /* 0x000006543f067896 */ /* 0x000fe40008000006 */
[----:B------:R-:W-:Y:S01]  /*88c0*/  IMAD.IADD R3, R21, 0x1, R59 ;  /* 0x0000000115037824 */ /* 0x000fe200078e023b */
[----:B------:R-:W-:Y:S01]  /*88d0*/  UISETP.NE.AND UP0, UPT, UR36, 0x2, UPT ;  /* 0x000000022400788c */ /* 0x000fe2000bf05270 */
[----:B------:R-:W-:-:S03]  /*88e0*/  VIADD R0, R78, 0x20 ;  /* 0x000000204e007836 */ /* 0x000fc60000000000 */
[----:B------:R-:W-:Y:S01]  /*88f0*/  LEA.HI.X R3, R20, UR11, R3, 0x1, P3 ;  /* 0x0000000b14037c11 */ /* 0x000fe200098f0c03 */
[----:B------:R-:W-:Y:S01]  /*8900*/  USEL UR5, URZ, 0x1, UP0 ;  /* 0x000000013f057887 */ /* 0x000fe20008000000 */
[-C--:B------:R-:W-:Y:S01]  /*8910*/  ISETP.GE.AND P1, PT, R0, R57.reuse, PT ;  /* 0x000000390000720c */ /* 0x080fe20003f26270 */
[----:B------:R-:W-:Y:S01]  /*8920*/  ULDC UR4, c[0x0][0xc] ;  /* 0x0000030000047ab9 */ /* 0x000fe20000000800 */
[----:B------:R-:W-:Y:S01]  /*8930*/  VIADD R0, R78, 0x40 ;  /* 0x000000404e007836 */ /* 0x000fe20000000000 */
[----:B------:R-:W-:Y:S01]  /*8940*/  UIADD3 UR41, UR4, UR41, URZ ;  /* 0x0000002904297290 */ /* 0x000fe2000fffe03f */
[----:B-1----:R0:W1:Y:S01]  /*8950*/  SHFL.IDX PT, R58, R56, RZ, 0x181f ;  /* 0x00181fff383a7589 */ /* 0x00206200000e0000 */
[----:B------:R-:W-:Y:S01]  /*8960*/  USEL UR36, UR36, URZ, UP0 ;  /* 0x0000003f24247287 */ /* 0x000fe20008000000 */
[----:B------:R-:W-:Y:S01]  /*8970*/  SYNCS.ARRIVE.TRANS64.RED.A1T0 RZ, [UR6], RZ ;  /* 0x000000ffffff79a7 */ /* 0x000fe20008100406 */
[----:B------:R-:W-:Y:S01]  /*8980*/  ULOP3.LUT UR42, UR42, UR5, URZ, 0x3c, !UPT ;  /* 0x000000052a2a7292 */ /* 0x000fe2000f8e3c3f */
[----:B------:R0:W2:Y:S01]  /*8990*/  SHFL.IDX PT, R59, R3, RZ, 0x181f ;  /* 0x00181fff033b7589 */ /* 0x0000a200000e0000 */
[----:B------:R-:W-:Y:S01]  /*89a0*/  BSSY B0, `(.L_x_31) ;  /* 0x0000013000007945 */ /* 0x000fe20003800000 */
[----:B------:R-:W-:-:S03]  /*89b0*/  ISETP.GE.AND P0, PT, R0, R57, PT ;  /* 0x000000390000720c */ /* 0x000fc60003f06270 */
[----:B------:R-:W-:Y:S10]  /*89c0*/  @P2 BRA `(.L_x_32) ;  /* 0x0000000000402947 */ /* 0x000ff40003800000 */
[----:B------:R-:W-:Y:S02]  /*89d0*/  ULDC UR4, c[0x0][0xac8] ;  /* 0x0002b20000047ab9 */ /* 0x000fe40000000800 */
[----:B------:R-:W-:Y:S02]  /*89e0*/  ISETP.GE.AND P4, PT, R18, UR4, PT ;  /* 0x0000000412007c0c */ /* 0x000fe4000bf86270 */
[----:B------:R-:W-:Y:S02]  /*89f0*/  ISETP.GE.AND P3, PT, R17, UR4, PT ;  /* 0x0000000411007c0c */ /* 0x000fe4000bf66270 */
[----:B------:R-:W-:Y:S02]  /*8a00*/  ISETP.GE.AND P2, PT, R16, UR4, PT ;  /* 0x0000000410007c0c */ /* 0x000fe4000bf46270 */
[----:B------:R-:W-:-:S07]  /*8a10*/  ISETP.GE.AND P5, PT, R2, UR4, PT ;  /* 0x0000000402007c0c */ /* 0x000fce000bfa6270 */
[----:B-1----:R-:W-:-:S04]  /*8a20*/  @!P4 LEA R72, P6, R18, R58, 0x1 ;  /* 0x0000003a1248c211 */ /* 0x002fc800078c08ff */
[----:B--2---:R-:W-:Y:S02]  /*8a30*/  @!P4 LEA.HI.X R73, R18, R59, R223, 0x1, P6 ;  /* 0x0000003b1249c211 */ /* 0x004fe400030f0cdf */
[----:B------:R-:W-:Y:S01]  /*8a40*/  @!P3 LEA R74, P6, R17, R58, 0x1 ;  /* 0x0000003a114ab211 */ /* 0x000fe200078c08ff */
[----:B------:R-:W-:-:S03]  /*8a50*/  @!P5 IMAD.WIDE R20, R2, 0x2, R58 ;  /* 0x000000020214d825 */ /* 0x000fc600078e023a */
[-C--:B------:R-:W-:Y:S02]  /*8a60*/  @!P3 LEA.HI.X R75, R17, R59.reuse, R222, 0x1, P6 ;  /* 0x0000003b114bb211 */ /* 0x080fe400030f0cde */
[C---:B------:R-:W-:Y:S01]  /*8a70*/  @!P2 LEA R76, P6, R16.reuse, R58, 0x1 ;  /* 0x0000003a104ca211 */ /* 0x040fe200078c08ff */
[----:B-----5:R3:W-:Y:S03]  /*8a80*/  @!P5 ST.E.128 desc[UR50][R20.64], R192 ;  /* 0x000000c01400d985 */ /* 0x0207e6000c101d32 */
[----:B------:R-:W-:Y:S01]  /*8a90*/  @!P2 LEA.HI.X R77, R16, R59, R221, 0x1, P6 ;  /* 0x0000003b104da211 */ /* 0x000fe200030f0cdd */
[----:B------:R3:W-:Y:S04]  /*8aa0*/  @!P4 ST.E.128 desc[UR50][R72.64], R44 ;  /* 0x0000002c4800c985 */ /* 0x0007e8000c101d32 */
[----:B------:R3:W-:Y:S04]  /*8ab0*/  @!P3 ST.E.128 desc[UR50][R74.64], R60 ;  /* 0x0000003c4a00b985 */ /* 0x0007e8000c101d32 */
[----:B------:R3:W-:Y:S02]  /*8ac0*/  @!P2 ST.E.128 desc[UR50][R76.64], R68 ;  /* 0x000000444c00a985 */ /* 0x0007e4000c101d32 */
.L_x_32:
[----:B------:R-:W-:Y:S05]  /*8ad0*/  BSYNC B0 ;  /* 0x0000000000007941 */ /* 0x000fea0003800000 */
.L_x_31:
[----:B---3-5:R3:W4:Y:S01]  /*8ae0*/  SHFL.IDX PT, R45, R3, 0x1, 0x181f ;  /* 0x00381f00032d7f89 */ /* 0x02872200000e0000 */
[----:B------:R-:W-:Y:S03]  /*8af0*/  BSSY B0, `(.L_x_33) ;  /* 0x0000013000007945 */ /* 0x000fe60003800000 */
[----:B------:R3:W0:Y:S01]  /*8b00*/  SHFL.IDX PT, R44, R56, 0x1, 0x181f ;  /* 0x00381f00382c7f89 */ /* 0x00062200000e0000 */
[----:B------:R-:W-:Y:S05]  /*8b10*/  @P1 BRA `(.L_x_34) ;  /* 0x0000000000401947 */ /* 0x000fea0003800000 */
[----:B------:R-:W-:Y:S02]  /*8b20*/  ULDC UR4, c[0x0][0xac8] ;  /* 0x0002b20000047ab9 */ /* 0x000fe40000000800 */
[----:B------:R-:W-:Y:S02]  /*8b30*/  ISETP.GE.AND P3, PT, R18, UR4, PT ;  /* 0x0000000412007c0c */ /* 0x000fe4000bf66270 */
[----:B------:R-:W-:Y:S02]  /*8b40*/  ISETP.GE.AND P2, PT, R17, UR4, PT ;  /* 0x0000000411007c0c */ /* 0x000fe4000bf46270 */
[----:B------:R-:W-:Y:S02]  /*8b50*/  ISETP.GE.AND P1, PT, R16, UR4, PT ;  /* 0x0000000410007c0c */ /* 0x000fe4000bf26270 */
[----:B------:R-:W-:-:S07]  /*8b60*/  ISETP.GE.AND P4, PT, R2, UR4, PT ;  /* 0x0000000402007c0c */ /* 0x000fce000bf86270 */
[CC--:B0-----:R-:W-:Y:S02]  /*8b70*/  @!P3 LEA R46, P6, R18.reuse, R44.reuse, 0x1 ;  /* 0x0000002c122eb211 */ /* 0x0c1fe400078c08ff */
[CC--:B-1----:R-:W-:Y:S02]  /*8b80*/  @!P2 LEA R58, P5, R17.reuse, R44.reuse, 0x1 ;  /* 0x0000002c113aa211 */ /* 0x0c2fe400078a08ff */
[-C--:B----4-:R-:W-:Y:S02]  /*8b90*/  @!P3 LEA.HI.X R47, R18, R45.reuse, R223, 0x1, P6 ;  /* 0x0000002d122fb211 */ /* 0x090fe400030f0cdf */
[----:B------:R-:W-:Y:S01]  /*8ba0*/  @!P1 LEA R60, P6, R16, R44, 0x1 ;  /* 0x0000002c103c9211 */ /* 0x000fe200078c08ff */
[----:B------:R-:W-:Y:S01]  /*8bb0*/  @!P4 IMAD.WIDE R20, R2, 0x2, R44 ;  /* 0x000000020214c825 */ /* 0x000fe200078e022c */
[-C--:B--2---:R-:W-:Y:S02]  /*8bc0*/  @!P2 LEA.HI.X R59, R17, R45.reuse, R222, 0x1, P5 ;  /* 0x0000002d113ba211 */ /* 0x084fe400028f0cde */
[----:B------:R-:W-:-:S02]  /*8bd0*/  @!P1 LEA.HI.X R61, R16, R45, R221, 0x1, P6 ;  /* 0x0000002d103d9211 */ /* 0x000fc400030f0cdd */
[----:B------:R0:W-:Y:S04]  /*8be0*/  @!P4 ST.E.128 desc[UR50][R20.64], R12 ;  /* 0x0000000c1400c985 */ /* 0x0001e8000c101d32 */
[----:B------:R0:W-:Y:S04]  /*8bf0*/  @!P3 ST.E.128 desc[UR50][R46.64], R160 ;  /* 0x000000a02e00b985 */ /* 0x0001e8000c101d32 */
[----:B------:R0:W-:Y:S04]  /*8c00*/  @!P2 ST.E.128 desc[UR50][R58.64], R48 ;  /* 0x000000303a00a985 */ /* 0x0001e8000c101d32 */
[----:B------:R0:W-:Y:S02]  /*8c10*/  @!P1 ST.E.128 desc[UR50][R60.64], R64 ;  /* 0x000000403c009985 */ /* 0x0001e4000c101d32 */
.L_x_34:
[----:B------:R-:W-:Y:S05]  /*8c20*/  BSYNC B0 ;  /* 0x0000000000007941 */ /* 0x000fea0003800000 */
.L_x_33:
[----:B0-----:R0:W0:Y:S01]  /*8c30*/  SHFL.IDX PT, R15, R3, 0x2, 0x181f ;  /* 0x00581f00030f7f89 */ /* 0x00102200000e0000 */
        /* <DEDUP_REMOVED lines=8> */
[-C--:B0-----:R-:W-:Y:S02]  /*8cc0*/  @!P4 LEA R20, P0, R18, R14.reuse, 0x1 ;  /* 0x0000000e1214c211 */ /* 0x081fe400078008ff */
[CC--:B------:R-:W-:Y:S02]  /*8cd0*/  @!P5 LEA R44, P1, R17.reuse, R14.reuse, 0x1 ;  /* 0x0000000e112cd211 */ /* 0x0c0fe400078208ff */
[----:B------:R-:W-:Y:S02]  /*8ce0*/  @!P6 LEA R46, P2, R16, R14, 0x1 ;  /* 0x0000000e102ee211 */ /* 0x000fe400078408ff */
[----:B------:R-:W-:Y:S01]  /*8cf0*/  @!P3 IMAD.WIDE R12, R2, 0x2, R14 ;  /* 0x00000002020cb825 */ /* 0x000fe200078e020e */
[-C--:B------:R-:W-:Y:S02]  /*8d00*/  @!P4 LEA.HI.X R21, R18, R15.reuse, R223, 0x1, P0 ;  /* 0x0000000f1215c211 */ /* 0x080fe400000f0cdf */
[-C--:B----4-:R-:W-:Y:S02]  /*8d10*/  @!P5 LEA.HI.X R45, R17, R15.reuse, R222, 0x1, P1 ;  /* 0x0000000f112dd211 */ /* 0x090fe400008f0cde */
[----:B------:R-:W-:Y:S01]  /*8d20*/  @!P6 LEA.HI.X R47, R16, R15, R221, 0x1, P2 ;  /* 0x0000000f102fe211 */ /* 0x000fe200010f0cdd */
[----:B------:R0:W-:Y:S04]  /*8d30*/  @!P3 ST.E.128 desc[UR50][R12.64], R36 ;  /* 0x000000240c00b985 */ /* 0x0001e8000c101d32 */
[----:B------:R0:W-:Y:S04]  /*8d40*/  @!P4 ST.E.128 desc[UR50][R20.64], R8 ;  /* 0x000000081400c985 */ /* 0x0001e8000c101d32 */
[----:B------:R0:W-:Y:S04]  /*8d50*/  @!P5 ST.E.128 desc[UR50][R44.64], R32 ;  /* 0x000000202c00d985 */ /* 0x0001e8000c101d32 */
[----:B------:R0:W-:Y:S02]  /*8d60*/  @!P6 ST.E.128 desc[UR50][R46.64], R52 ;  /* 0x000000342e00e985 */ /* 0x0001e4000c101d32 */
.L_x_36:
[----:B------:R-:W-:Y:S05]  /*8d70*/  BSYNC B0 ;  /* 0x0000000000007941 */ /* 0x000fea0003800000 */
.L_x_35:
[----:B------:R-:W-:Y:S01]  /*8d80*/  VIADD R0, R78, 0x60 ;  /* 0x000000604e007836 */ /* 0x000fe20000000000 */
[----:B0-----:R0:W0:Y:S01]  /*8d90*/  SHFL.IDX PT, R11, R3, 0x3, 0x181f ;  /* 0x00781f00030b7f89 */ /* 0x00102200000e0000 */
[----:B------:R-:W-:Y:S01]  /*8da0*/  UIADD3 UR43, UR43, 0x1, URZ ;  /* 0x000000012b2b7890 */ /* 0x000fe2000fffe03f */
[----:B------:R-:W-:Y:S02]  /*8db0*/  BSSY B0, `(.L_x_37) ;  /* 0x0000014000007945 */ /* 0x000fe40003800000 */
[----:B------:R-:W-:Y:S01]  /*8dc0*/  ISETP.GE.AND P0, PT, R0, R57, PT ;  /* 0x000000390000720c */ /* 0x000fe20003f06270 */
[----:B------:R0:W0:-:S12]  /*8dd0*/  SHFL.IDX PT, R10, R56, 0x3, 0x181f ;  /* 0x00781f00380a7f89 */ /* 0x00001800000e0000 */
        /* <DEDUP_REMOVED lines=11> */
[-C--:B------:R-:W-:Y:S02]  /*8e90*/  @!P5 LEA.HI.X R15, R17, R11.reuse, R222, 0x1, P1 ;  /* 0x0000000b110fd211 */ /* 0x080fe400008f0cde */
[----:B------:R-:W-:Y:S01]  /*8ea0*/  @!P6 LEA.HI.X R21, R16, R11, R221, 0x1, P2 ;  /* 0x0000000b1015e211 */ /* 0x000fe200010f0cdd */
[----:B------:R0:W-:Y:S04]  /*8eb0*/  @!P3 ST.E.128 desc[UR50][R8.64], R24 ;  /* 0x000000180800b985 */ /* 0x0001e8000c101d32 */
[----:B------:R0:W-:Y:S04]  /*8ec0*/  @!P4 ST.E.128 desc[UR50][R12.64], R4 ;  /* 0x000000040c00c985 */ /* 0x0001e8000c101d32 */
[----:B------:R0:W-:Y:S04]  /*8ed0*/  @!P5 ST.E.128 desc[UR50][R14.64], R28 ;  /* 0x0000001c0e00d985 */ /* 0x0001e8000c101d32 */
[----:B------:R0:W-:Y:S02]  /*8ee0*/  @!P6 ST.E.128 desc[UR50][R20.64], R40 ;  /* 0x000000281400e985 */ /* 0x0001e4000c101d32 */
.L_x_38:
[----:B------:R-:W-:Y:S05]  /*8ef0*/  BSYNC B0 ;  /* 0x0000000000007941 */ /* 0x000fea0003800000 */
.L_x_37:
[----:B------:R-:W5:Y:S02]  /*8f00*/  LDC R0, c[0x0][0xc34] ;  /* 0x00030d00ff007b82 */ /* 0x000f640000000800 */
[----:B-----5:R-:W-:-:S13]  /*8f10*/  ISETP.LE.AND P0, PT, R0, UR41, PT ;  /* 0x0000002900007c0c */ /* 0x020fda000bf03270 */
[----:B------:R-:W-:Y:S05]  /*8f20*/  @!P0 BRA `(.L_x_39) ;  /* 0xffffff7c00788947 */ /* 0x000fea000383ffff */
[----:B------:R-:W-:Y:S05]  /*8f30*/  EXIT ;  /* 0x000000000000794d */ /* 0x000fea0003800000 */
.L_x_5:
[----:B------:R-:W-:-:S08]  /*8f40*/  NOP ;  /* 0x0000000000007918 */ /* 0x000fd00000000000 */
[----:B------:R-:W0:-:S00]  /*8f50*/  USETMAXREG.DEALLOC.CTAPOOL 0x28 ;  /* 0x00000028000079c8 */ /* 0x000e0000080e0500 */
[----:B------:R-:W1:Y:S01]  /*8f60*/  S2UR UR38, SR_CTAID.X ;  /* 0x00000000002679c3 */ /* 0x000e620000002500 */
[----:B------:R-:W-:Y:S01]  /*8f70*/  UMOV UR36, 0x1 ;  /* 0x0000000100247882 */ /* 0x000fe20000000000 */
[----:B0-----:R-:W-:Y:S02]  /*8f80*/  IMAD.MOV.U32 R29, RZ, RZ, 0x1 ;  /* 0x00000001ff1d7424 */ /* 0x001fe400078e00ff */
[----:B------:R-:W-:-:S04]  /*8f90*/  IMAD.MOV.U32 R25, RZ, RZ, RZ ;  /* 0x000000ffff197224 */ /* 0x000fc800078e00ff */
[----:B------:R-:W1:Y:S02]  /*8fa0*/  LDC R2, c[0x0][0xc34] ;  /* 0x00030d00ff027b82 */ /* 0x000e640000000800 */
[----:B-1----:R-:W-:-:S13]  /*8fb0*/  ISETP.LE.AND P0, PT, R2, UR38, PT ;  /* 0x0000002602007c0c */ /* 0x002fda000bf03270 */
[----:B------:R-:W-:Y:S05]  /*8fc0*/  @P0 BRA `(.L_x_40) ;  /* 0x0000004c00c00947 */ /* 0x000fea0003800000 */
[----:B------:R-:W-:Y:S01]  /*8fd0*/  ULDC.64 UR4, c[0x0][0x418] ;  /* 0x0001060000047ab9 */ /* 0x000fe20000000a00 */
[----:B------:R-:W0:Y:S01]  /*8fe0*/  S2R R4, SR_TID.X ;  /* 0x0000000000047919 */ /* 0x000e220000002100 */
[----:B------:R-:W-:Y:S01]  /*8ff0*/  UISETP.NE.U32.AND UP0, UPT, UR4, URZ, UPT ;  /* 0x0000003f0400728c */ /* 0x000fe2000bf05070 */
[----:B------:R-:W-:Y:S01]  /*9000*/  IMAD.MOV.U32 R36, RZ, RZ, 0x40 ;  /* 0x00000040ff247424 */ /* 0x000fe200078e00ff */
[----:B------:R-:W-:Y:S01]  /*9010*/  ULDC.64 UR6, c[0x0][0x2f0] ;  /* 0x0000bc0000067ab9 */ /* 0x000fe20000000a00 */
[----:B------:R-:W-:Y:S01]  /*9020*/  ULDC UR4, c[0x0][0x424] ;  /* 0x0001090000047ab9 */ /* 0x000fe20000000800 */
[----:B------:R-:W-:Y:S01]  /*9030*/  UISETP.NE.AND.EX UP0, UPT, UR5, URZ, UPT, UP0 ;  /* 0x0000003f0500728c */ /* 0x000fe2000bf05300 */
[----:B------:R-:W-:Y:S01]  /*9040*/  IMAD.MOV.U32 R37, RZ, RZ, 0x20 ;  /* 0x00000020ff257424 */ /* 0x000fe200078e00ff */
[----:B------:R-:W-:Y:S01]  /*9050*/  ULDC UR40, c[0x0][0x448] ;  /* 0x0001120000287ab9 */ /* 0x000fe20000000800 */
[----:B------:R-:W-:Y:S01]  /*9060*/  LOP3.LUT R17, R17, 0xf7ffffff, RZ, 0xc0, !PT ;  /* 0xf7ffffff11117812 */ /* 0x000fe200078ec0ff */
[----:B------:R-:W-:Y:S01]  /*9070*/  USEL UR4, UR4, 0x1, UP0 ;  /* 0x0000000104047887 */ /* 0x000fe20008000000 */
[----:B------:R-:W-:Y:S01]  /*9080*/  IMAD.MOV.U32 R29, RZ, RZ, 0x1 ;  /* 0x00000001ff1d7424 */ /* 0x000fe200078e00ff */
[----:B------:R-:W-:Y:S01]  /*9090*/  ULDC UR8, c[0x0][0x2b8] ;  /* 0x0000ae0000087ab9 */ /* 0x000fe20000000800 */
[----:B------:R-:W-:Y:S01]  /*90a0*/  UMOV UR41, 0x400 ;  /* 0x0000040000297882 */ /* 0x000fe20000000000 */
[----:B------:R-:W-:Y:S01]  /*90b0*/  UIMAD UR39, UR4, UR6, URZ ;  /* 0x00000006042772a4 */ /* 0x000fe2000f8e023f */
[----:B------:R-:W-:Y:S01]  /*90c0*/  IMAD.MOV.U32 R25, RZ, RZ, RZ ;  /* 0x000000ffff197224 */ /* 0x000fe200078e00ff */
[----:B------:R-:W-:-:S02]  /*90d0*/  ULEA UR41, UR45, UR41, 0x18 ;  /* 0x000000292d297291 */ /* 0x000fc4000f8ec03f */
[----:B------:R-:W-:Y:S01]  /*90e0*/  UIADD3 UR5, UR39, 0x7f, URZ ;  /* 0x0000007f27057890 */ /* 0x000fe2000fffe03f */
[----:B------:R-:W-:Y:S01]  /*90f0*/  ULDC UR4, c[0x0][0x288] ;  /* 0x0000a20000047ab9 */ /* 0x000fe20000000800 */
[----:B------:R-:W-:Y:S02]  /*9100*/  ULOP3.LUT UR46, UR37, 0x2, URZ, 0xfc, !UPT ;  /* 0x00000002252e7892 */ /* 0x000fe4000f8efc3f */
[----:B------:R-:W-:Y:S02]  /*9110*/  USHF.R.S32.HI UR6, URZ, 0x1f, UR5 ;  /* 0x0000001f3f067899 */ /* 0x000fe40008011405 */
[----:B------:R-:W-:Y:S02]  /*9120*/  UIMAD UR40, UR40, UR4, URZ ;  /* 0x00000004282872a4 */ /* 0x000fe4000f8e023f */
[----:B------:R-:W-:Y:S02]  /*9130*/  ULEA.HI UR6, UR6, UR5, URZ, 0x7 ;  /* 0x0000000506067291 */ /* 0x000fe4000f8f383f */
[----:B------:R-:W-:-:S02]  /*9140*/  ULOP3.LUT UR47, UR37, 0x1, URZ, 0xfc, !UPT ;  /* 0x00000001252f7892 */ /* 0x000fc4000f8efc3f */
[----:B------:R-:W-:Y:S01]  /*9150*/  ULOP3.LUT UR4, UR6, 0xffffff80, URZ, 0xc0, !UPT ;  /* 0xffffff8006047892 */ /* 0x000fe2000f8ec03f */
[C---:B0-----:R-:W-:Y:S01]  /*9160*/  LOP3.LUT R0, R4.reuse, 0x7f, RZ, 0xc0, !PT ;  /* 0x0000007f04007812 */ /* 0x041fe200078ec0ff */
[C---:B------:R-:W-:Y:S02]  /*9170*/  IMAD.SHL.U32 R5, R4.reuse, 0x10, RZ ;  /* 0x0000001004057824 */ /* 0x040fe400078e00ff */
[----:B------:R-:W-:Y:S01]  /*9180*/  UIADD3 UR4, UR4, -0x80, URZ ;  /* 0xffffff8004047890 */ /* 0x000fe2000fffe03f */
[C---:B------:R-:W-:Y:S01]  /*9190*/  R2P PR, R4.reuse, 0x6 ;  /* 0x0000000604007804 */ /* 0x040fe20000000000 */
[C---:B------:R-:W-:Y:S01]  /*91a0*/  IMAD.SHL.U32 R16, R4.reuse, 0x80, RZ ;  /* 0x0000008004107824 */ /* 0x040fe200078e00ff */
[--C-:B------:R-:W-:Y:S01]  /*91b0*/  SHF.R.U32.HI R2, RZ, 0x5, R0.reuse ;  /* 0x00000005ff027819 */ /* 0x100fe20000011600 */
[----:B------:R-:W-:Y:S01]  /*91c0*/  IMAD.SHL.U32 R9, R4, 0x2, RZ ;  /* 0x0000000204097824 */ /* 0x000fe200078e00ff */
[----:B------:R-:W-:Y:S01]  /*91d0*/  SHF.R.U32.HI R10, RZ, 0x3, R0 ;  /* 0x00000003ff0a7819 */ /* 0x000fe20000011600 */
[----:B------:R-:W-:Y:S01]  /*91e0*/  IMAD.U32 R0, RZ, RZ, UR4 ;  /* 0x00000004ff007e24 */ /* 0x000fe2000f8e00ff */
[----:B------:R-:W-:Y:S01]  /*91f0*/  LOP3.LUT R30, R5, 0x70, RZ, 0xc0, !PT ;  /* 0x00000070051e7812 */ /* 0x000fe200078ec0ff */
[----:B------:R-:W-:Y:S01]  /*9200*/  ULDC UR48, c[0x0][0xc] ;  /* 0x0000030000307ab9 */ /* 0x000fe20000000800 */
[----:B------:R-:W-:Y:S01]  /*9210*/  SEL R36, R36, 0xffffffc0, !P2 ;  /* 0xffffffc024247807 */ /* 0x000fe20005000000 */
[----:B------:R-:W-:Y:S01]  /*9220*/  UMOV UR36, URZ ;  /* 0x0000003f00247c82 */ /* 0x000fe20008000000 */
[----:B------:R-:W-:Y:S01]  /*9230*/  ISETP.GE.AND P0, PT, R30, UR7, PT ;  /* 0x000000071e007c0c */ /* 0x000fe2000bf06270 */
[----:B------:R-:W-:Y:S01]  /*9240*/  ULEA.HI.SX32 UR42, UR6, 0xfffffffe, 0x19 ;  /* 0xfffffffe062a7891 */ /* 0x000fe2000f8fca3f */
[----:B------:R-:W-:-:S02]  /*9250*/  IADD3 R0, -R10, UR39, -R0 ;  /* 0x000000270a007c10 */ /* 0x000fc4000fffe900 */
[----:B------:R-:W-:Y:S02]  /*9260*/  SEL R37, R37, 0xffffffe0, !P1 ;  /* 0xffffffe025257807 */ /* 0x000fe40004800000 */
[C---:B------:R-:W-:Y:S02]  /*9270*/  ISETP.LT.OR P2, PT, R0.reuse, 0x1, P0 ;  /* 0x000000010000780c */ /* 0x040fe40000741670 */
[C---:B------:R-:W-:Y:S02]  /*9280*/  ISETP.LT.OR P1, PT, R0.reuse, 0x11, P0 ;  /* 0x000000110000780c */ /* 0x040fe40000721670 */
[----:B------:R-:W-:Y:S02]  /*9290*/  ISETP.LT.OR P3, PT, R0, 0x21, P0 ;  /* 0x000000210000780c */ /* 0x000fe40000761670 */
[C---:B------:R-:W-:Y:S02]  /*92a0*/  LOP3.LUT R7, R16.reuse, 0x400, RZ, 0xc0, !PT ;  /* 0x0000040010077812 */ /* 0x040fe400078ec0ff */
[----:B------:R-:W-:-:S02]  /*92b0*/  LOP3.LUT R3, R16, 0x380, RZ, 0xc0, !PT ;  /* 0x0000038010037812 */ /* 0x000fc400078ec0ff */
[----:B------:R-:W-:Y:S01]  /*92c0*/  LOP3.LUT R6, R5, 0x3f0, RZ, 0xc0, !PT ;  /* 0x000003f005067812 */ /* 0x000fe200078ec0ff */
[C---:B------:R-:W-:Y:S01]  /*92d0*/  IMAD R7, R2.reuse, 0x800, R7 ;  /* 0x0000080002077824 */ /* 0x040fe200078e0207 */
[----:B------:R-:W-:Y:S01]  /*92e0*/  LOP3.LUT R4, R3, 0x10, R4, 0xf8, !PT ;  /* 0x0000001003047812 */ /* 0x000fe200078ef804 */
[----:B------:R-:W-:Y:S01]  /*92f0*/  IMAD R2, R2, 0x10, R3 ;  /* 0x0000001002027824 */ /* 0x000fe200078e0203 */
[----:B------:R-:W-:Y:S02]  /*9300*/  @P2 LOP3.LUT R17, R17, 0x8000000, RZ, 0xfc, !PT ;  /* 0x0800000011112812 */ /* 0x000fe400078efcff */
[----:B------:R-:W-:Y:S02]  /*9310*/  ISETP.LT.OR P2, PT, R0, 0x31, P0 ;  /* 0x000000310000780c */ /* 0x000fe40000741670 */
[----:B------:R-:W-:Y:S02]  /*9320*/  LOP3.LUT R17, R17, 0xfdffffff, RZ, 0xc0, !PT ;  /* 0xfdffffff11117812 */ /* 0x000fe400078ec0ff */
[----:B------:R-:W-:-:S02]  /*9330*/  LOP3.LUT R3, R2, 0x70, R5, 0x78, !PT ;  /* 0x0000007002037812 */ /* 0x000fc400078e7805 */
[----:B------:R-:W-:Y:S02]  /*9340*/  @P1 LOP3.LUT R17, R17, 0x2000000, RZ, 0xfc, !PT ;  /* 0x0200000011111812 */ /* 0x000fe400078efcff */
[----:B------:R-:W-:Y:S02]  /*9350*/  ISETP.LT.OR P1, PT, R0, 0x41, P0 ;  /* 0x000000410000780c */ /* 0x000fe40000721670 */
[----:B------:R-:W-:Y:S02]  /*9360*/  LOP3.LUT R17, R17, 0xff7fffff, RZ, 0xc0, !PT ;  /* 0xff7fffff11117812 */ /* 0x000fe400078ec0ff */
[----:B------:R-:W-:Y:S02]  /*9370*/  LOP3.LUT R2, R30, 0x80, RZ, 0xfc, !PT ;  /* 0x000000801e027812 */ /* 0x000fe400078efcff */
[----:B------:R-:W-:Y:S02]  /*9380*/  @P3 LOP3.LUT R17, R17, 0x800000, RZ, 0xfc, !PT ;  /* 0x0080000011113812 */ /* 0x000fe400078efcff */
[----:B------:R-:W-:-:S02]  /*9390*/  ISETP.LT.OR P3, PT, R0, 0x51, P0 ;  /* 0x000000510000780c */ /* 0x000fc40000761670 */
[----:B------:R-:W-:Y:S02]  /*93a0*/  LOP3.LUT R17, R17, 0xffdfffff, RZ, 0xc0, !PT ;  /* 0xffdfffff11117812 */ /* 0x000fe400078ec0ff */
[----:B------:R-:W-:Y:S02]  /*93b0*/  LOP3.LUT R4, R4, 0x70, R5, 0x78, !PT ;  /* 0x0000007004047812 */ /* 0x000fe400078e7805 */
[----:B------:R-:W-:Y:S02]  /*93c0*/  @P2 LOP3.LUT R17, R17, 0x200000, RZ, 0xfc, !PT ;  /* 0x0020000011112812 */ /* 0x000fe400078efcff */
[----:B------:R-:W-:Y:S01]  /*93d0*/  ISETP.LT.OR P2, PT, R0, 0x61, P0 ;  /* 0x000000610000780c */ /* 0x000fe20000741670 */
[----:B------:R-:W-:Y:S01]  /*93e0*/  IMAD.IADD R28, R7, 0x1, R4 ;  /* 0x00000001071c7824 */ /* 0x000fe200078e0204 */
[----:B------:R-:W-:Y:S01]  /*93f0*/  LOP3.LUT R17, R17, 0xfff7ffff, RZ, 0xc0, !PT ;  /* 0xfff7ffff11117812 */ /* 0x000fe200078ec0ff */
[----:B------:R-:W-:Y:S01]  /*9400*/  IMAD.IADD R4, R36, 0x1, R37 ;  /* 0x0000000124047824 */ /* 0x000fe200078e0225 */
[----:B------:R-:W-:-:S02]  /*9410*/  LOP3.LUT R6, R6, 0x70, R9, 0x78, !PT ;  /* 0x0000007006067812 */ /* 0x000fc400078e7809 */
[----:B------:R-:W-:Y:S02]  /*9420*/  @P1 LOP3.LUT R17, R17, 0x80000, RZ, 0xfc, !PT ;  /* 0x0008000011111812 */ /* 0x000fe400078efcff */
[----:B------:R-:W-:Y:S01]  /*9430*/  ISETP.LT.OR P1, PT, R0, 0x71, P0 ;  /* 0x000000710000780c */ /* 0x000fe20000721670 */
[----:B------:R0:W-:Y:S01]  /*9440*/  STL [R1], R4 ;  /* 0x0000000401007387 */ /* 0x0001e20000100800 */
[----:B------:R-:W-:Y:S02]  /*9450*/  LOP3.LUT R17, R17, 0xfffdffff, RZ, 0xc0, !PT ;  /* 0xfffdffff11117812 */ /* 0x000fe400078ec0ff */
[----:B------:R-:W-:Y:S02]  /*9460*/  ISETP.GE.AND P0, PT, R2, UR7, PT ;  /* 0x0000000702007c0c */ /* 0x000fe4000bf06270 */
[----:B------:R-:W-:Y:S02]  /*9470*/  @P3 LOP3.LUT R17, R17, 0x20000, RZ, 0xfc, !PT ;  /* 0x0002000011113812 */ /* 0x000fe400078efcff */
[----:B------:R-:W-:-:S02]  /*9480*/  ISETP.LT.OR P3, PT, R0, 0x21, P0 ;  /* 0x000000210000780c */ /* 0x000fc40000761670 */
[----:B------:R-:W-:Y:S02]  /*9490*/  LOP3.LUT R17, R17, 0xffff7fff, RZ, 0xc0, !PT ;  /* 0xffff7fff11117812 */ /* 0x000fe400078ec0ff */
[----:B------:R-:W-:Y:S02]  /*94a0*/  LOP3.LUT R16, R3, 0xc00, R16, 0xf8, !PT ;  /* 0x00000c0003107812 */ /* 0x000fe400078ef810 */
[----:B------:R-:W-:Y:S02]  /*94b0*/  @P2 LOP3.LUT R17, R17, 0x8000, RZ, 0xfc, !PT ;  /* 0x0000800011112812 */ /* 0x000fe400078efcff */
[----:B------:R-:W-:Y:S01]  /*94c0*/  ISETP.LT.OR P2, PT, R0, 0x1, P0 ;  /* 0x000000010000780c */ /* 0x000fe20000741670 */
[----:B0-----:R-:W-:Y:S01]  /*94d0*/  IMAD.IADD R4, R36, 0x1, R16 ;  /* 0x0000000124047824 */ /* 0x001fe200078e0210 */
[----:B------:R-:W-:Y:S02]  /*94e0*/  LOP3.LUT R17, R17, 0xdfffffff, RZ, 0xc0, !PT ;  /* 0xdfffffff11117812 */ /* 0x000fe400078ec0ff */
[----:B------:R-:W-:-:S02]  /*94f0*/  LOP3.LUT R33, R6, 0x400, R5, 0xf8, !PT ;  /* 0x0000040006217812 */ /* 0x000fc400078ef805 */
[----:B------:R-:W-:Y:S01]  /*9500*/  @P1 LOP3.LUT R17, R17, 0x20000000, RZ, 0xfc, !PT ;  /* 0x2000000011111812 */ /* 0x000fe200078efcff */
[----:B------:R0:W-:Y:S01]  /*9510*/  STL [R1+0x8], R4 ;  /* 0x0000080401007387 */ /* 0x0001e20000100800 */
[----:B------:R-:W-:Y:S01]  /*9520*/  ISETP.LT.OR P1, PT, R0, 0x11, P0 ;  /* 0x000000110000780c */ /* 0x000fe20000721670 */
[----:B------:R-:W-:Y:S01]  /*9530*/  VIADD R3, R33, UR41 ;  /* 0x0000002921037c36 */ /* 0x000fe20008000000 */
[----:B------:R-:W-:Y:S01]  /*9540*/  LOP3.LUT R17, R17, 0xfbffffff, RZ, 0xc0, !PT ;  /* 0xfbffffff11117812 */ /* 0x000fe200078ec0ff */
[----:B------:R0:W-:Y:S01]  /*9550*/  STL [R1+0x4], R0 ;  /* 0x0000040001007387 */ /* 0x0001e20000100800 */
[----:B------:R-:W-:Y:S02]  /*9560*/  LOP3.LUT R8, R10, 0x70, R5, 0xf8, !PT ;  /* 0x000000700a087812 */ /* 0x000fe400078ef805 */
[----:B------:R-:W-:Y:S02]  /*9570*/  @P2 LOP3.LUT R17, R17, 0x4000000, RZ, 0xfc, !PT ;  /* 0x0400000011112812 */ /* 0x000fe400078efcff */
[----:B------:R-:W-:-:S02]  /*9580*/  ISETP.LT.OR P2, PT, R0, 0x31, P0 ;  /* 0x000000310000780c */ /* 0x000fc40000741670 */
[----:B------:R-:W-:Y:S02]  /*9590*/  LOP3.LUT R17, R17, 0xfeffffff, RZ, 0xc0, !PT ;  /* 0xfeffffff11117812 */ /* 0x000fe400078ec0ff */
[----:B------:R-:W-:Y:S02]  /*95a0*/  LOP3.LUT R3, R8, UR4, RZ, 0xfc, !PT ;  /* 0x0000000408037c12 */ /* 0x000fe4000f8efcff */
[----:B------:R-:W-:Y:S02]  /*95b0*/  @P1 LOP3.LUT R17, R17, 0x1000000, RZ, 0xfc, !PT ;  /* 0x0100000011111812 */ /* 0x000fe400078efcff */
[----:B------:R-:W-:Y:S01]  /*95c0*/  ISETP.LT.OR P1, PT, R0, 0x41, P0 ;  /* 0x000000410000780c */ /* 0x000fe20000721670 */
[----:B------:R0:W-:Y:S01]  /*95d0*/  STL [R1+0xc], R3 ;  /* 0x00000c0301007387 */ /* 0x0001e20000100800 */
[----:B------:R-:W-:-:S04]  /*95e0*/  LOP3.LUT R17, R17, 0xffbfffff, RZ, 0xc0, !PT ;  /* 0xffbfffff11117812 */ /* 0x000fc800078ec0ff */
[----:B------:R-:W-:Y:S02]  /*95f0*/  @P3 LOP3.LUT R17, R17, 0x400000, RZ, 0xfc, !PT ;  /* 0x0040000011113812 */ /* 0x000fe400078efcff */
[----:B------:R-:W-:Y:S02]  /*9600*/  ISETP.LT.OR P3, PT, R0, 0x51, P0 ;  /* 0x000000510000780c */ /* 0x000fe40000761670 */
[----:B------:R-:W-:-:S04]  /*9610*/  LOP3.LUT R17, R17, 0xffefffff, RZ, 0xc0, !PT ;  /* 0xffefffff11117812 */ /* 0x000fc800078ec0ff */
[----:B------:R-:W-:Y:S02]  /*9620*/  @P2 LOP3.LUT R17, R17, 0x100000, RZ, 0xfc, !PT ;  /* 0x0010000011112812 */ /* 0x000fe400078efcff */
[----:B------:R-:W-:Y:S02]  /*9630*/  ISETP.LT.OR P2, PT, R0, 0x61, P0 ;  /* 0x000000610000780c */ /* 0x000fe40000741670 */
[----:B------:R-:W-:-:S04]  /*9640*/  LOP3.LUT R17, R17, 0xfffbffff, RZ, 0xc0, !PT ;  /* 0xfffbffff11117812 */ /* 0x000fc800078ec0ff */
[----:B------:R-:W-:Y:S02]  /*9650*/  @P1 LOP3.LUT R17, R17, 0x40000, RZ, 0xfc, !PT ;  /* 0x0004000011111812 */ /* 0x000fe400078efcff */
[----:B------:R-:W-:Y:S02]  /*9660*/  ISETP.LT.OR P1, PT, R0, 0x71, P0 ;  /* 0x000000710000780c */ /* 0x000fe40000721670 */
[----:B------:R-:W-:Y:S02]  /*9670*/  LOP3.LUT R17, R17, 0xfffeffff, RZ, 0xc0, !PT ;  /* 0xfffeffff11117812 */ /* 0x000fe400078ec0ff */
[----:B------:R-:W-:Y:S02]  /*9680*/  ISETP.GE.AND P0, PT, R2, UR7, PT ;  /* 0x0000000702007c0c */ /* 0x000fe4000bf06270 */
[----:B------:R-:W-:-:S04]  /*9690*/  @P3 LOP3.LUT R17, R17, 0x10000, RZ, 0xfc, !PT ;  /* 0x0001000011113812 */ /* 0x000fc800078efcff */
[----:B------:R-:W-:-:S04]  /*96a0*/  LOP3.LUT R17, R17, 0xffffbfff, RZ, 0xc0, !PT ;  /* 0xffffbfff11117812 */ /* 0x000fc800078ec0ff */
[----:B------:R-:W-:Y:S02]  /*96b0*/  @P2 LOP3.LUT R17, R17, 0x4000, RZ, 0xfc, !PT ;  /* 0x0000400011112812 */ /* 0x000fe400078efcff */
[----:B------:R-:W-:Y:S02]  /*96c0*/  ISETP.GE.AND P2, PT, R0, 0x11, PT ;  /* 0x000000110000780c */ /* 0x000fe40003f46270 */
[----:B------:R-:W-:-:S04]  /*96d0*/  LOP3.LUT R17, R17, 0xfffffffe, RZ, 0xc0, !PT ;  /* 0xfffffffe11117812 */ /* 0x000fc800078ec0ff */
[----:B------:R-:W-:-:S04]  /*96e0*/  LOP3.LUT R17, R17, 0xefffffff, RZ, 0xc0, !PT ;  /* 0xefffffff11117812 */ /* 0x000fc800078ec0ff */
[----:B------:R-:W-:Y:S02]  /*96f0*/  @P1 LOP3.LUT R17, R17, 0x10000000, RZ, 0xfc, !PT ;  /* 0x1000000011111812 */ /* 0x000fe400078efcff */
[----:B------:R-:W-:Y:S02]  /*9700*/  ISETP.GE.AND P1, PT, R2, UR8, PT ;  /* 0x0000000802007c0c */ /* 0x000fe4000bf26270 */
[----:B------:R-:W-:Y:S02]  /*9710*/  @P0 LOP3.LUT R17, R17, 0x1, RZ, 0xfc, !PT ;  /* 0x0000000111110812 */ /* 0x000fe400078efcff */
[----:B------:R-:W-:Y:S02]  /*9720*/  ISETP.GE.AND P0, PT, R0, 0x1, PT ;  /* 0x000000010000780c */ /* 0x000fe40003f06270 */
[----:B------:R-:W-:-:S07]  /*9730*/  LOP3.LUT R17, R17, 0xfffff7ff, RZ, 0xc0, !PT ;  /* 0xfffff7ff11117812 */ /* 0x000fce00078ec0ff */
[----:B------:R-:W-:Y:S02]  /*9740*/  @P1 LOP3.LUT R17, R17, 0x800, RZ, 0xfc, !PT ;  /* 0x0000080011111812 */ /* 0x000fe400078efcff */
[----:B------:R-:W-:Y:S02]  /*9750*/  ISETP.GE.AND P1, PT, R0, 0x21, PT ;  /* 0x000000210000780c */ /* 0x000fe40003f26270 */
[----:B------:R-:W-:-:S04]  /*9760*/  LOP3.LUT R17, R17, 0xfffffbff, RZ, 0xc0, !PT ;  /* 0xfffffbff11117812 */ /* 0x000fc800078ec0ff */
        /* <DEDUP_REMOVED lines=16> */
[----:B------:R-:W-:Y:S02]  /*9870*/  ISETP.GE.AND P1, PT, R30, UR7, PT ;  /* 0x000000071e007c0c */ /* 0x000fe4000bf26270 */
[----:B------:R-:W-:-:S04]  /*9880*/  LOP3.LUT R17, R17, 0xffffffef, RZ, 0xc0, !PT ;  /* 0xffffffef11117812 */ /* 0x000fc800078ec0ff */
[----:B------:R-:W-:Y:S02]  /*9890*/  @P0 LOP3.LUT R17, R17, 0x10, RZ, 0xfc, !PT ;  /* 0x0000001011110812 */ /* 0x000fe400078efcff */
[----:B------:R-:W-:Y:S02]  /*98a0*/  ISETP.GE.AND P0, PT, R30, UR8, PT ;  /* 0x000000081e007c0c */ /* 0x000fe4000bf06270 */
[----:B------:R-:W-:-:S04]  /*98b0*/  LOP3.LUT R17, R17, 0xffffdfff, RZ, 0xc0, !PT ;  /* 0xffffdfff11117812 */ /* 0x000fc800078ec0ff */
[----:B------:R-:W-:-:S04]  /*98c0*/  @P2 LOP3.LUT R17, R17, 0x2000, RZ, 0xfc, !PT ;  /* 0x0000200011112812 */ /* 0x000fc800078efcff */
[----:B------:R-:W-:-:S04]  /*98d0*/  LOP3.LUT R17, R17, 0xffffefff, RZ, 0xc0, !PT ;  /* 0xffffefff11117812 */ /* 0x000fc800078ec0ff */
[----:B------:R-:W-:-:S04]  /*98e0*/  LOP3.LUT R17, R17, 0xfffffffd, RZ, 0xc0, !PT ;  /* 0xfffffffd11117812 */ /* 0x000fc800078ec0ff */
[----:B------:R-:W-:-:S04]  /*98f0*/  @P1 LOP3.LUT R17, R17, 0x2, RZ, 0xfc, !PT ;  /* 0x0000000211111812 */ /* 0x000fc800078efcff */
[----:B0-----:R-:W-:-:S07]  /*9900*/  @P0 LOP3.LUT R17, R17, 0x1000, RZ, 0xfc, !PT ;  /* 0x0000100011110812 */ /* 0x001fce00078efcff */
.L_x_90:
[----:B------:R-:W-:Y:S01]  /*9910*/  ULDC UR4, c[0x0][0xc38] ;  /* 0x00030e0000047ab9 */ /* 0x000fe20000000800 */
[----:B------:R-:W-:Y:S01]  /*9920*/  ULDC.64 UR8, c[0x0][0xa28] ;  /* 0x00028a0000087ab9 */ /* 0x000fe20000000a00 */
[----:B------:R-:W-:Y:S01]  /*9930*/  UISETP.NE.AND UP0, UPT, UR4, 0x1, UPT ;  /* 0x000000010400788c */ /* 0x000fe2000bf05270 */
[----:B------:R-:W-:Y:S01]  /*9940*/  ISETP.NE.U32.AND P0, PT, RZ, UR8, PT ;  /* 0x00000008ff007c0c */ /* 0x000fe2000bf05070 */
[----:B------:R-:W-:Y:S01]  /*9950*/  UMOV UR43, UR38 ;  /* 0x00000026002b7c82 */ /* 0x000fe20008000000 */
[----:B------:R-:W-:Y:S01]  /*9960*/  ULDC UR4, c[0x0][0xc44] ;  /* 0x0003110000047ab9 */ /* 0x000fe20000000800 */
[----:B------:R-:W-:Y:S01]  /*9970*/  UIADD3 UR11, UR41, 0x28400, URZ ;  /* 0x00028400290b7890 */ /* 0x000fe2000fffe03f */
[----:B------:R-:W-:Y:S01]  /*9980*/  ISETP.NE.AND.EX P0, PT, RZ, UR9, PT, P0 ;  /* 0x00000009ff007c0c */ /* 0x000fe2000bf05300 */
[----:B------:R-:W-:Y:S01]  /*9990*/  UISETP.NE.AND UP1, UPT, UR4, 0x1, UPT ;  /* 0x000000010400788c */ /* 0x000fe2000bf25270 */
[----:B------:R-:W-:-:S04]  /*99a0*/  IMAD.MOV.U32 R35, RZ, RZ, RZ ;  /* 0x000000ffff237224 */ /* 0x000fc800078e00ff */
[----:B------:R-:W-:Y:S01]  /*99b0*/  @UP0 ULDC UR4, c[0x0][0xc3c] ;  /* 0x00030f0000040ab9 */ /* 0x000fe20000000800 */
[----:B------:R-:W-:Y:S01]  /*99c0*/  @UP0 ULDC UR10, c[0x0][0xc40] ;  /* 0x00031000000a0ab9 */ /* 0x000fe20000000800 */
[----:B------:R-:W-:-:S04]  /*99d0*/  UIMAD.WIDE.U32 UR4, UR38, UR4, URZ ;  /* 0x00000004260472a5 */ /* 0x000fc8000f8e003f */
[----:B------:R-:W-:Y:S01]  /*99e0*/  @UP0 USHF.R.U32.HI UR43, URZ, UR10, UR5 ;  /* 0x0000000a3f2b0299 */ /* 0x000fe20008011605 */
[----:B------:R-:W-:Y:S01]  /*99f0*/  @UP1 ULDC.64 UR6, c[0x0][0xc48] ;  /* 0x0003120000061ab9 */ /* 0x000fe20000000a00 */
[----:B------:R-:W-:Y:S02]  /*9a00*/  ULOP3.LUT UP0, URZ, UR11, 0x3ff, URZ, 0xc0, !UPT ;  /* 0x000003ff0b3f7892 */ /* 0x000fe4000f80c03f */
[----:B------:R-:W-:-:S03]  /*9a10*/  UIMAD.WIDE.U32 UR4, UR43, UR6, URZ ;  /* 0x000000062b0472a5 */ /* 0x000fc6000f8e003f */
[----:B------:R-:W-:Y:S01]  /*9a20*/  UMOV UR44, UR43 ;  /* 0x0000002b002c7c82 */ /* 0x000fe20008000000 */
[----:B------:R-:W-:Y:S01]  /*9a30*/  @UP1 USHF.R.U32.HI UR44, URZ, UR7, UR5 ;  /* 0x000000073f2c1299 */ /* 0x000fe20008011605 */
[----:B0-----:R-:W-:Y:S11]  /*9a40*/  @!P0 BRA `(.L_x_41) ;  /* 0x0000000000148947 */ /* 0x001ff60003800000 */
[----:B------:R-:W-:Y:S02]  /*9a50*/  ULDC.64 UR4, c[0x0][0xa28] ;  /* 0x00028a0000047ab9 */ /* 0x000fe40000000a00 */
[----:B------:R-:W-:-:S06]  /*9a60*/  UIMAD.WIDE UR4, UR44, 0x4, UR4 ;  /* 0x000000042c0478a5 */ /* 0x000fcc000f8e0204 */
[----:B------:R-:W-:Y:S02]  /*9a70*/  IMAD.U32 R2, RZ, RZ, UR4 ;  /* 0x00000004ff027e24 */ /* 0x000fe4000f8e00ff */
[----:B------:R-:W-:-:S05]  /*9a80*/  IMAD.U32 R3, RZ, RZ, UR5 ;  /* 0x00000005ff037e24 */ /* 0x000fca000f8e00ff */
[----:B------:R0:W5:Y:S02]  /*9a90*/  LDG.E R35, desc[UR50][R2.64] ;  /* 0x0000003202237981 */ /* 0x000164000c1e1900 */
.L_x_41:
[----:B------:R-:W-:-:S13]  /*9aa0*/  PLOP3.LUT P0, PT, PT, PT, UP0, 0x80, 0x0 ;  /* 0x000000000000781c */ /* 0x000fda0003f0f008 */
[----:B------:R-:W-:Y:S05]  /*9ab0*/  @!P0 BRA `(.L_x_42) ;  /* 0x0000000000408947 */ /* 0x000fea0003800000 */
[----:B0-----:R-:W-:Y:S01]  /*9ac0*/  MOV R2, 0x0 ;  /* 0x0000000000027802 */ /* 0x001fe20000000f00 */
[----:B------:R-:W-:Y:S01]  /*9ad0*/  ULDC.64 UR6, c[0x4][0x1b0] ;  /* 0x01006c0000067ab9 */ /* 0x000fe20000000a00 */
[----:B------:R-:W-:Y:S01]  /*9ae0*/  ULDC.64 UR8, c[0x4][0x1b8] ;  /* 0x01006e0000087ab9 */ /* 0x000fe20000000a00 */
[----:B------:R-:W-:Y:S01]  /*9af0*/  ULDC.64 UR4, c[0x4][0x100] ;  /* 0x0100400000047ab9 */ /* 0x000fe20000000a00 */
[----:B------:R-:W-:Y:S02]  /*9b00*/  IMAD.U32 R4, RZ, RZ, UR6 ;  /* 0x00000006ff047e24 */ /* 0x000fe4000f8e00ff */
[----:B------:R-:W0:Y:S01]  /*9b10*/  LDC.64 R2, c[0x4][R2] ;  /* 0x0100000002027b82 */ /* 0x000e220000000a00 */
[----:B------:R-:W-:Y:S02]  /*9b20*/  IMAD.U32 R5, RZ, RZ, UR7 ;  /* 0x00000007ff057e24 */ /* 0x000fe4000f8e00ff */
[----:B------:R-:W-:Y:S02]  /*9b30*/  IMAD.U32 R6, RZ, RZ, UR8 ;  /* 0x00000008ff067e24 */ /* 0x000fe4000f8e00ff */
[----:B------:R-:W-:-:S02]  /*9b40*/  IMAD.U32 R7, RZ, RZ, UR9 ;  /* 0x00000009ff077e24 */ /* 0x000fc4000f8e00ff */
[----:B------:R-:W-:Y:S02]  /*9b50*/  IMAD.U32 R10, RZ, RZ, UR4 ;  /* 0x00000004ff0a7e24 */ /* 0x000fe4000f8e00ff */
[----:B------:R-:W-:Y:S02]  /*9b60*/  IMAD.U32 R11, RZ, RZ, UR5 ;  /* 0x00000005ff0b7e24 */ /* 0x000fe4000f8e00ff */
[----:B------:R-:W-:Y:S02]  /*9b70*/  IMAD.MOV.U32 R8, RZ, RZ, 0x70 ;  /* 0x00000070ff087424 */ /* 0x000fe400078e00ff */
[----:B------:R-:W-:Y:S02]  /*9b80*/  IMAD.MOV.U32 R12, RZ, RZ, 0x1 ;  /* 0x00000001ff0c7424 */ /* 0x000fe400078e00ff */
[----:B------:R-:W-:-:S07]  /*9b90*/  IMAD.MOV.U32 R13, RZ, RZ, RZ ;  /* 0x000000ffff0d7224 */ /* 0x000fce00078e00ff */
[----:B------:R-:W-:-:S07]  /*9ba0*/  LEPC R20, `(.L_x_42) ;  /* 0x000000001014794e */ /* 0x000fce0000000000 */
[----:B0----5:R-:W-:Y:S05]  /*9bb0*/  CALL.ABS.NOINC R2 ;  /* 0x0000000002007343 */ /* 0x021fea0003c00000 */
.L_x_42:
[----:B------:R-:W-:Y:S01]  /*9bc0*/  UIADD3 UR4, UR41, 0x10400, URZ ;  /* 0x0001040029047890 */ /* 0x000fe2000fffe03f */
[----:B------:R-:W-:-:S05]  /*9bd0*/  LOP3.LUT R17, R17, 0xfffffffb, RZ, 0xc0, !PT ;  /* 0xfffffffb11117812 */ /* 0x000fca00078ec0ff */
[----:B------:R-:W-:-:S05]  /*9be0*/  IMAD.U32 R18, RZ, RZ, UR4 ;  /* 0x00000004ff127e24 */ /* 0x000fca000f8e00ff */
[----:B------:R-:W-:-:S13]  /*9bf0*/  LOP3.LUT P0, RZ, R18, 0x3ff, RZ, 0xc0, !PT ;  /* 0x000003ff12ff7812 */ /* 0x000fda000780c0ff */
[----:B------:R-:W-:Y:S01]  /*9c00*/  @P0 LOP3.LUT R17, R17, 0x4, RZ, 0xfc, !PT ;  /* 0x0000000411110812 */ /* 0x000fe200078efcff */
[----:B------:R-:W-:Y:S06]  /*9c10*/  @!P0 BRA `(.L_x_43) ;  /* 0x0000000000408947 */ /* 0x000fec0003800000 */
        /* <DEDUP_REMOVED lines=16> */
.L_x_43:
[----:B------:R-:W-:-:S04]  /*9d20*/  IMAD.U32 R19, RZ, RZ, UR41 ;  /* 0x00000029ff137e24 */ /* 0x000fc8000f8e00ff */
[----:B------:R-:W-:-:S05]  /*9d30*/  VIADD R26, R19, 0x400 ;  /* 0x00000400131a7836 */ /* 0x000fca0000000000 */
[----:B------:R-:W-:-:S13]  /*9d40*/  LOP3.LUT P0, RZ, R26, 0x3ff, RZ, 0xc0, !PT ;  /* 0x000003ff1aff7812 */ /* 0x000fda000780c0ff */
        /* <DEDUP_REMOVED lines=17> */
.L_x_44:
        /* <DEDUP_REMOVED lines=18> */
.L_x_45:
[----:B------:R-:W-:Y:S01]  /*9f80*/  ULDC.64 UR4, c[0x0][0x9f8] ;  /* 0x00027e0000047ab9 */ /* 0x000fe20000000a00 */
[----:B------:R-:W-:Y:S01]  /*9f90*/  IMAD.U32 R31, RZ, RZ, UR44 ;  /* 0x0000002cff1f7e24 */ /* 0x000fe2000f8e00ff */
[----:B------:R-:W-:Y:S01]  /*9fa0*/  UISETP.NE.U32.AND UP0, UPT, UR4, URZ, UPT ;  /* 0x0000003f0400728c */ /* 0x000fe2000bf05070 */
[----:B------:R-:W1:Y:S03]  /*9fb0*/  LDC R10, c[0x0][0x430] ;  /* 0x00010c00ff0a7b82 */ /* 0x000e660000000800 */
[----:B------:R-:W-:-:S06]  /*9fc0*/  UISETP.NE.AND.EX UP0, UPT, UR5, URZ, UPT, UP0 ;  /* 0x0000003f0500728c */ /* 0x000fcc000bf05300 */
[----:B------:R-:W-:-:S05]  /*9fd0*/  PLOP3.LUT P0, PT, PT, PT, UP0, 0x80, 0x0 ;  /* 0x000000000000781c */ /* 0x000fca0003f0f008 */
[----:B------:R-:W-:Y:S02]  /*9fe0*/  @UP0 ULDC.64 UR4, c[0x0][0x9f8] ;  /* 0x00027e0000040ab9 */ /* 0x000fe40000000a00 */
[----:B------:R-:W-:-:S06]  /*9ff0*/  @UP0 UIMAD.WIDE UR4, UR44, 0x4, UR4 ;  /* 0x000000042c0408a5 */ /* 0x000fcc000f8e0204 */
[----:B0-----:R-:W-:Y:S02]  /*a000*/  IMAD.U32 R2, RZ, RZ, UR4 ;  /* 0x00000004ff027e24 */ /* 0x001fe4000f8e00ff */
[----:B------:R-:W-:-:S05]  /*a010*/  IMAD.U32 R3, RZ, RZ, UR5 ;  /* 0x00000005ff037e24 */ /* 0x000fca000f8e00ff */
[----:B------:R0:W5:Y:S01]  /*a020*/  @P0 LDG.E R31, desc[UR50][R2.64] ;  /* 0x00000032021f0981 */ /* 0x000162000c1e1900 */
[----:B------:R-:W-:-:S03]  /*a030*/  UMOV UR4, 0xffffffff ;  /* 0xffffffff00047882 */ /* 0x000fc60000000000 */
[----:B------:R-:W-:Y:S05]  /*a040*/  BRA.DIV UR4, `(.L_x_46) ;  /* 0x0000004604007947 */ /* 0x000fea000b800000 */
.L_x_107:
[----:B------:R-:W2:Y:S01]  /*a050*/  LDL R0, [R1+0xc] ;  /* 0x00000c0001007983 */ /* 0x000ea20000100800 */
[----:B-1----:R-:W-:Y:S02]  /*a060*/  ISETP.NE.AND P1, PT, R10, 0x1, PT ;  /* 0x000000010a00780c */ /* 0x002fe40003f25270 */
[----:B-----5:R-:W-:Y:S02]  /*a070*/  SHF.R.S32.HI R34, RZ, 0x1f, R31 ;  /* 0x0000001fff227819 */ /* 0x020fe4000001141f */
[----:B------:R-:W-:-:S09]  /*a080*/  LOP3.LUT R17, R17, 0xfffffff7, RZ, 0xc0, !PT ;  /* 0xfffffff711117812 */ /* 0x000fd200078ec0ff */
[----:B------:R-:W1:Y:S01]  /*a090*/  @P1 LDC R5, c[0x0][0x434] ;  /* 0x00010d00ff051b82 */ /* 0x000e620000000800 */
[----:B------:R-:W-:-:S07]  /*a0a0*/  @P1 LOP3.LUT R17, R17, 0x8, RZ, 0xfc, !PT ;  /* 0x0000000811111812 */ /* 0x000fce00078efcff */
[----:B------:R-:W3:Y:S01]  /*a0b0*/  @P1 LDC R7, c[0x0][0x438] ;  /* 0x00010e00ff071b82 */ /* 0x000ee20000000800 */
[----:B------:R-:W-:Y:S01]  /*a0c0*/  IMAD R24, RZ, RZ, -UR44 ;  /* 0x8000002cff187e24 */ /* 0x000fe2000f8e02ff */
[----:B------:R-:W-:Y:S02]  /*a0d0*/  LOP3.LUT R17, R17, 0xfffffffb, RZ, 0xc0, !PT ;  /* 0xfffffffb11117812 */ /* 0x000fe400078ec0ff */
[C---:B--2---:R-:W-:Y:S01]  /*a0e0*/  ISETP.GE.AND P0, PT, R0.reuse, UR39, PT ;  /* 0x0000002700007c0c */ /* 0x044fe2000bf06270 */
[----:B------:R-:W-:-:S04]  /*a0f0*/  IMAD.IADD R8, R0, 0x1, R35 ;  /* 0x0000000100087824 */ /* 0x000fc800078e0223 */
[----:B-1----:R-:W-:-:S04]  /*a100*/  @P1 IMAD.HI.U32 R0, R8, R5, RZ ;  /* 0x0000000508001227 */ /* 0x002fc800078e00ff */
[----:B------:R-:W-:Y:S01]  /*a110*/  IMAD.MOV.U32 R6, RZ, RZ, R8 ;  /* 0x000000ffff067224 */ /* 0x000fe200078e0008 */
[----:B---3--:R-:W-:-:S03]  /*a120*/  @P1 SHF.R.U32.HI R6, RZ, R7, R0 ;  /* 0x00000007ff061219 */ /* 0x008fc60000011600 */
[----:B0-----:R-:W0:Y:S01]  /*a130*/  @!P0 LDC.64 R2, c[0x0][0x428] ;  /* 0x00010a00ff028b82 */ /* 0x001e220000000a00 */
[----:B------:R-:W-:-:S07]  /*a140*/  @!P0 SHF.R.S32.HI R7, RZ, 0x1f, R6 ;  /* 0x0000001fff078819 */ /* 0x000fce0000011406 */
[----:B------:R-:W1:Y:S01]  /*a150*/  @!P0 LDC.64 R4, c[0x0][0x418] ;  /* 0x00010600ff048b82 */ /* 0x000e620000000a00 */
[----:B0-----:R-:W-:-:S04]  /*a160*/  @!P0 IMAD R0, R34, R2, RZ ;  /* 0x0000000222008224 */ /* 0x001fc800078e02ff */
[C---:B------:R-:W-:Y:S02]  /*a170*/  @!P0 IMAD R9, R31.reuse, R3, R0 ;  /* 0x000000031f098224 */ /* 0x040fe400078e0200 */
[----:B------:R-:W-:Y:S02]  /*a180*/  @!P0 IMAD.WIDE.U32 R2, R31, R2, R6 ;  /* 0x000000021f028225 */ /* 0x000fe400078e0006 */
[----:B------:R-:W0:Y:S02]  /*a190*/  LDC R7, c[0x0][0xc44] ;  /* 0x00031100ff077b82 */ /* 0x000e240000000800 */
[----:B------:R-:W-:Y:S01]  /*a1a0*/  @!P0 IMAD.IADD R0, R3, 0x1, R9 ;  /* 0x0000000103008824 */ /* 0x000fe200078e0209 */
[----:B-1----:R-:W-:-:S04]  /*a1b0*/  @!P0 LEA R4, P1, R2, R4, 0x2 ;  /* 0x0000000402048211 */ /* 0x002fc800078210ff */
[----:B------:R-:W-:Y:S01]  /*a1c0*/  @!P0 LEA.HI.X R5, R2, R5, R0, 0x2, P1 ;  /* 0x0000000502058211 */ /* 0x000fe200008f1400 */
[----:B------:R-:W-:Y:S02]  /*a1d0*/  IMAD.U32 R2, RZ, RZ, UR46 ;  /* 0x0000002eff027e24 */ /* 0x000fe4000f8e00ff */
[----:B------:R-:W-:-:S03]  /*a1e0*/  IMAD.MOV.U32 R0, RZ, RZ, RZ ;  /* 0x000000ffff007224 */ /* 0x000fc600078e00ff */
[----:B------:R-:W-:Y:S01]  /*a1f0*/  ISETP.NE.AND P2, PT, R2, 0x3, PT ;  /* 0x000000030200780c */ /* 0x000fe20003f45270 */
[----:B------:R-:W-:Y:S02]  /*a200*/  IMAD.MOV R3, RZ, RZ, -R6 ;  /* 0x000000ffff037224 */ /* 0x000fe400078e0a06 */
[----:B------:R1:W5:Y:S01]  /*a210*/  @!P0 LDG.E R0, desc[UR50][R4.64] ;  /* 0x0000003204008981 */ /* 0x000362000c1e1900 */
[----:B0-----:R-:W-:Y:S02]  /*a220*/  IMAD R24, R7, R24, UR43 ;  /* 0x0000002b07187e24 */ /* 0x001fe4000f8e0218 */
[----:B-1----:R-:W-:-:S07]  /*a230*/  IMAD R4, R10, R3, R8 ;  /* 0x000000030a047224 */ /* 0x002fce00078e0208 */
[----:B------:R-:W-:Y:S02]  /*a240*/  @P2 LOP3.LUT R17, R17, 0x4, RZ, 0xfc, !PT ;  /* 0x0000000411112812 */ /* 0x000fe400078efcff */
[----:B------:R-:W-:Y:S01]  /*a250*/  SHF.R.S32.HI R32, RZ, 0x1f, R24 ;  /* 0x0000001fff207819 */ /* 0x000fe20000011418 */
[----:B------:R-:W-:Y:S06]  /*a260*/  @!P2 BRA `(.L_x_47) ;  /* 0x000000000004a947 */ /* 0x000fec0003800000 */
[----:B------:R-:W-:Y:S01]  /*a270*/  BPT.TRAP 0x1 ;  /* 0x000000040000795c */ /* 0x000fe20000300000 */
.L_x_47:
[----:B------:R-:W-:Y:S01]  /*a280*/  LEA R6, R25, UR41, 0x3 ;  /* 0x0000002919067c11 */ /* 0x000fe2000f8e18ff */
[----:B------:R-:W-:Y:S01]  /*a290*/  BSSY B0, `(.L_x_48) ;  /* 0x0000005000007945 */ /* 0x000fe20003800000 */
[----:B------:R-:W-:Y:S02]  /*a2a0*/  SHF.L.U32 R18, R29, 0x1f, RZ ;  /* 0x0000001f1d127819 */ /* 0x000fe400000006ff */
[----:B------:R-:W-:Y:S02]  /*a2b0*/  SHF.R.S32.HI R9, RZ, 0x1f, R4 ;  /* 0x0000001fff097819 */ /* 0x000fe40000011404 */
[----:B------:R-:W0:Y:S02]  /*a2c0*/  SYNCS.PHASECHK.TRANS64.TRYWAIT P0, [R6+URZ+0x38880], R18 ;  /* 0x03888012060075a7 */ /* 0x000e24000800017f */
[----:B0-----:R-:W-:Y:S05]  /*a2d0*/  @!P0 BRA `(.L_x_49) ;  /* 0x0000004000888947 */ /* 0x001fea0003800000 */
.L_x_108:
[----:B------:R-:W-:Y:S05]  /*a2e0*/  BSYNC B0 ;  /* 0x0000000000007941 */ /* 0x000fea0003800000 */
.L_x_48:
[----:B------:R-:W-:Y:S01]  /*a2f0*/  ULDC.64 UR4, c[0x0][0x328] ;  /* 0x0000ca0000047ab9 */ /* 0x000fe20000000a00 */
[----:B-----5:R-:W-:Y:S01]  /*a300*/  SHF.R.S32.HI R10, RZ, 0x1f, R0 ;  /* 0x0000001fff0a7819 */ /* 0x020fe20000011400 */
[----:B------:R-:W-:Y:S01]  /*a310*/  IMAD R3, R9, UR4, RZ ;  /* 0x0000000409037c24 */ /* 0x000fe2000f8e02ff */
[----:B------:R-:W-:-:S03]  /*a320*/  ULDC.64 UR6, c[0x0][0x318] ;  /* 0x0000c60000067ab9 */ /* 0x000fc60000000a00 */
[C---:B------:R-:W-:Y:S02]  /*a330*/  IMAD R5, R4.reuse, UR5, R3 ;  /* 0x0000000504057c24 */ /* 0x040fe4000f8e0203 */
[----:B------:R-:W-:Y:S01]  /*a340*/  IMAD.WIDE.U32 R2, R4, UR4, RZ ;  /* 0x0000000404027c25 */ /* 0x000fe2000f8e00ff */
[----:B------:R-:W-:-:S03]  /*a350*/  ULDC.64 UR4, c[0x0][0x338] ;  /* 0x0000ce0000047ab9 */ /* 0x000fc60000000a00 */
[----:B------:R-:W-:Y:S02]  /*a360*/  IMAD.IADD R3, R3, 0x1, R5 ;  /* 0x0000000103037824 */ /* 0x000fe400078e0205 */
[----:B------:R-:W-:Y:S02]  /*a370*/  IMAD R5, R10, UR4, RZ ;  /* 0x000000040a057c24 */ /* 0x000fe4000f8e02ff */
[----:B------:R-:W-:-:S04]  /*a380*/  IMAD.WIDE.U32 R2, R0, UR4, R2 ;  /* 0x0000000400027c25 */ /* 0x000fc8000f8e0002 */
[----:B------:R-:W-:Y:S01]  /*a390*/  IMAD R5, R0, UR5, R5 ;  /* 0x0000000500057c24 */ /* 0x000fe2000f8e0205 */
[----:B------:R-:W-:-:S03]  /*a3a0*/  ULDC.64 UR4, c[0x0][0x330] ;  /* 0x0000cc0000047ab9 */ /* 0x000fc60000000a00 */
[----:B------:R-:W-:Y:S02]  /*a3b0*/  IMAD.IADD R3, R3, 0x1, R5 ;  /* 0x0000000103037824 */ /* 0x000fe400078e0205 */
[----:B------:R-:W-:Y:S02]  /*a3c0*/  IMAD R5, R32, UR4, RZ ;  /* 0x0000000420057c24 */ /* 0x000fe4000f8e02ff */
[----:B------:R-:W-:Y:S01]  /*a3d0*/  IMAD.WIDE.U32 R2, R24, UR4, R2 ;  /* 0x0000000418027c25 */ /* 0x000fe2000f8e0002 */
[----:B------:R-:W-:-:S03]  /*a3e0*/  UMOV UR4, 0xffffffff ;  /* 0xffffffff00047882 */ /* 0x000fc60000000000 */
[----:B------:R-:W-:Y:S01]  /*a3f0*/  IMAD R5, R24, UR5, R5 ;  /* 0x0000000518057c24 */ /* 0x000fe2000f8e0205 */
[----:B------:R-:W-:-:S04]  /*a400*/  IADD3 R7, P0, R2, UR6, RZ ;  /* 0x0000000602077c10 */ /* 0x000fc8000ff1e0ff */
[----:B------:R-:W-:Y:S01]  /*a410*/  IADD3.X R8, R3, UR7, R5, P0, !PT ;  /* 0x0000000703087c10 */ /* 0x000fe200087fe405 */
[----:B------:R-:W-:Y:S01]  /*a420*/  IMAD R5, R25, 0x8000, R33 ;  /* 0x0000800019057824 */ /* 0x000fe200078e0221 */
[----:B------:R-:W-:Y:S07]  /*a430*/  BRA.DIV UR4, `(.L_x_50) ;  /* 0x0000004204447947 */ /* 0x000fee000b800000 */
[----:B------:R-:W1:Y:S01]  /*a440*/  SHFL.IDX PT, R14, R7, RZ, 0x181f ;  /* 0x00181fff070e7589 */ /* 0x000e6200000e0000 */
[----:B------:R-:W-:Y:S01]  /*a450*/  LOP3.LUT P3, RZ, R17, 0x8000000, RZ, 0xc0, !PT ;  /* 0x0800000011ff7812 */ /* 0x000fe2000786c0ff */
[----:B------:R-:W-:Y:S01]  /*a460*/  VIADD R5, R5, UR41 ;  /* 0x0000002905057c36 */ /* 0x000fe20008000000 */
[C---:B------:R-:W-:Y:S01]  /*a470*/  LOP3.LUT P2, RZ, R17.reuse, 0x4000000, RZ, 0xc0, !PT ;  /* 0x0400000011ff7812 */ /* 0x040fe2000784c0ff */
[----:B------:R-:W2:Y:S01]  /*a480*/  SHFL.IDX PT, R3, R8, RZ, 0x181f ;  /* 0x00181fff08037589 */ /* 0x000ea200000e0000 */
[C---:B------:R-:W-:Y:S02]  /*a490*/  LOP3.LUT P6, RZ, R17.reuse, 0x80000, RZ, 0xc0, !PT ;  /* 0x0008000011ff7812 */ /* 0x040fe400078cc0ff */
[C---:B------:R-:W-:Y:S02]  /*a4a0*/  LOP3.LUT P1, RZ, R17.reuse, 0x2000000, RZ, 0xc0, !PT ;  /* 0x0200000011ff7812 */ /* 0x040fe4000782c0ff */
[----:B------:R-:W-:-:S09]  /*a4b0*/  LOP3.LUT R17, R17, 0xbfffffff, RZ, 0xc0, !PT ;  /* 0xbfffffff11117812 */ /* 0x000fd200078ec0ff */
[----:B------:R-:W-:-:S04]  /*a4c0*/  @P6 LOP3.LUT R17, R17, 0x40000000, RZ, 0xfc, !PT ;  /* 0x4000000011116812 */ /* 0x000fc800078efcff */
[C---:B------:R-:W-:Y:S02]  /*a4d0*/  LOP3.LUT P6, RZ, R17.reuse, 0x200000, RZ, 0xc0, !PT ;  /* 0x0020000011ff7812 */ /* 0x040fe400078cc0ff */
[----:B-1----:R-:W-:Y:S02]  /*a4e0*/  IADD3 R2, P0, R30, R14, RZ ;  /* 0x0000000e1e027210 */ /* 0x002fe40007f1e0ff */
[----:B------:R-:W1:Y:S01]  /*a4f0*/  SHFL.IDX PT, R14, R7, 0x1, 0x181f ;  /* 0x00381f00070e7f89 */ /* 0x000e6200000e0000 */
[----:B------:R-:W-:Y:S02]  /*a500*/  LOP3.LUT R17, R17, 0x7fffffff, RZ, 0xc0, !PT ;  /* 0x7fffffff11117812 */ /* 0x000fe400078ec0ff */
[----:B--2---:R-:W-:-:S05]  /*a510*/  IMAD.X R3, RZ, RZ, R3, P0 ;  /* 0x000000ffff037224 */ /* 0x004fca00000e0603 */
[----:B------:R-:W-:Y:S01]  /*a520*/  LDGSTS.E.BYPASS.LTC128B.128 [R5+0x10400], desc[UR50][R2.64], !P3 ;  /* 0x1040000002057fae */ /* 0x000fe2000d901d72 */
[----:B------:R-:W-:-:S03]  /*a530*/  @P6 LOP3.LUT R17, R17, 0x80000000, RZ, 0xfc, !PT ;  /* 0x8000000011116812 */ /* 0x000fc600078efcff */
[----:B------:R2:W-:Y:S01]  /*a540*/  LDGSTS.E.BYPASS.LTC128B.128 [R5+0x14400], desc[UR50][R2.64+0x80], !P2 ;  /* 0x1440008002057fae */ /* 0x0005e2000d101d72 */
[C---:B------:R-:W-:Y:S02]  /*a550*/  LOP3.LUT P6, RZ, R17.reuse, 0x800000, RZ, 0xc0, !PT ;  /* 0x0080000011ff7812 */ /* 0x040fe400078cc0ff */
[C---:B------:R-:W-:Y:S02]  /*a560*/  LOP3.LUT P5, RZ, R17.reuse, 0x40000, RZ, 0xc0, !PT ;  /* 0x0004000011ff7812 */ /* 0x040fe400078ac0ff */
[C---:B------:R-:W-:Y:S02]  /*a570*/  LOP3.LUT P4, RZ, R17.reuse, 0x20000, RZ, 0xc0, !PT ;  /* 0x0002000011ff7812 */ /* 0x040fe4000788c0ff */
[C---:B------:R-:W-:Y:S02]  /*a580*/  LOP3.LUT P3, RZ, R17.reuse, 0x10000, RZ, 0xc0, !PT ;  /* 0x0001000011ff7812 */ /* 0x040fe4000786c0ff */
[----:B------:R-:W-:Y:S01]  /*a590*/  LOP3.LUT P2, RZ, R17, 0x8000, RZ, 0xc0, !PT ;  /* 0x0000800011ff7812 */ /* 0x000fe2000784c0ff */
[----:B--2---:R-:W2:Y:S01]  /*a5a0*/  SHFL.IDX PT, R3, R8, 0x1, 0x181f ;  /* 0x00381f0008037f89 */ /* 0x004ea200000e0000 */
[----:B-1----:R-:W-:-:S03]  /*a5b0*/  IADD3 R2, P0, R30, R14, RZ ;  /* 0x0000000e1e027210 */ /* 0x002fc60007f1e0ff */
[----:B------:R-:W1:Y:S02]  /*a5c0*/  SHFL.IDX PT, R14, R7, 0x2, 0x181f ;  /* 0x00581f00070e7f89 */ /* 0x000e6400000e0000 */
[----:B--2---:R-:W-:Y:S01]  /*a5d0*/  IMAD.X R3, RZ, RZ, R3, P0 ;  /* 0x000000ffff037224 */ /* 0x004fe200000e0603 */
[----:B------:R-:W-:-:S04]  /*a5e0*/  LOP3.LUT P0, RZ, R17, 0x1000000, RZ, 0xc0, !PT ;  /* 0x0100000011ff7812 */ /* 0x000fc8000780c0ff */
[----:B------:R-:W-:Y:S01]  /*a5f0*/  LDGSTS.E.BYPASS.LTC128B.128 [R5+0x10c00], desc[UR50][R2.64], !P1 ;  /* 0x10c0000002057fae */ /* 0x000fe2000c901d72 */
[----:B------:R-:W-:-:S08]  /*a600*/  LOP3.LUT P1, RZ, R17, 0x4000, RZ, 0xc0, !PT ;  /* 0x0000400011ff7812 */ /* 0x000fd0000782c0ff */
[----:B------:R2:W-:Y:S04]  /*a610*/  LDGSTS.E.BYPASS.LTC128B.128 [R5+0x14c00], desc[UR50][R2.64+0x80], !P0 ;  /* 0x14c0008002057fae */ /* 0x0005e8000c101d72 */
        /* <DEDUP_REMOVED lines=19> */
[----:B--2---:R-:W-:-:S05]  /*a750*/  IMAD.X R3, RZ, RZ, R3, P0 ;  /* 0x000000ffff037224 */ /* 0x004fca00000e0603 */
[----:B------:R-:W-:Y:S04]  /*a760*/  LDGSTS.E.BYPASS.LTC128B.128 [R5+0x12400], desc[UR50][R2.64], !P6 ;  /* 0x1240000002057fae */ /* 0x000fe8000f101d72 */
        /* <DEDUP_REMOVED lines=9> */
[----:B------:R1:W3:Y:S04]  /*a800*/  SHFL.IDX PT, R14, R7, 0x7, 0x181f ;  /* 0x00f81f00070e7f89 */ /* 0x0002e800000e0000 */
[----:B------:R-:W4:Y:S01]  /*a810*/  SHFL.IDX PT, R8, R8, 0x7, 0x181f ;  /* 0x00f81f0008087f89 */ /* 0x000f2200000e0000 */
[----:B--2---:R-:W-:-:S05]  /*a820*/  IMAD.X R3, RZ, RZ, R3, P0 ;  /* 0x000000ffff037224 */ /* 0x004fca00000e0603 */
[----:B------:R1:W-:Y:S04]  /*a830*/  LDGSTS.E.BYPASS.LTC128B.128 [R5+0x13400], desc[UR50][R2.64], !P2 ;  /* 0x1340000002057fae */ /* 0x0003e8000d101d72 */
[----:B---34-:R1:W-:Y:S02]  /*a840*/  LDGSTS.E.BYPASS.LTC128B.128 [R5+0x17400], desc[UR50][R2.64+0x80], !P1 ;  /* 0x1740008002057fae */ /* 0x0183e4000c901d72 */
.L_x_126:
[C---:B------:R-:W-:Y:S02]  /*a850*/  LOP3.LUT P2, RZ, R17.reuse, 0x20000000, RZ, 0xc0, !PT ;  /* 0x2000000011ff7812 */ /* 0x040fe4000784c0ff */
[----:B------:R-:W-:Y:S02]  /*a860*/  LOP3.LUT P1, RZ, R17, 0x10000000, RZ, 0xc0, !PT ;  /* 0x1000000011ff7812 */ /* 0x000fe4000782c0ff */
[----:B-1----:R-:W-:-:S05]  /*a870*/  IADD3 R2, P0, R30, R14, RZ ;  /* 0x0000000e1e027210 */ /* 0x002fca0007f1e0ff */
[----:B------:R-:W-:Y:S01]  /*a880*/  IMAD.X R3, RZ, RZ, R8, P0 ;  /* 0x000000ffff037224 */ /* 0x000fe200000e0608 */
[----:B------:R-:W-:-:S04]  /*a890*/  PLOP3.LUT P0, PT, PT, PT, PT, 0x80, 0x0 ;  /* 0x000000000000781c */ /* 0x000fc80003f0f070 */
[----:B------:R-:W-:Y:S01]  /*a8a0*/  @!PT LDS RZ, [RZ] ;  /* 0x00000000fffff984 */ /* 0x000fe20000000800 */
[----:B------:R-:W-:Y:S01]  /*a8b0*/  @!PT LDS RZ, [RZ] ;  /* 0x00000000fffff984 */ /* 0x000fe20000000800 */
[----:B------:R-:W-:Y:S01]  /*a8c0*/  @!PT LDS RZ, [RZ] ;  /* 0x00000000fffff984 */ /* 0x000fe20000000800 */
[----:B------:R1:W-:Y:S04]  /*a8d0*/  LDGSTS.E.BYPASS.LTC128B.128 [R5+0x13c00], desc[UR50][R2.64], !P2 ;  /* 0x13c0000002057fae */ /* 0x0003e8000d101d72 */
[----:B------:R1:W-:Y:S01]  /*a8e0*/  LDGSTS.E.BYPASS.LTC128B.128 [R5+0x17c00], desc[UR50][R2.64+0x80], !P1 ;  /* 0x17c0008002057fae */ /* 0x0003e2000c901d72 */
[----:B------:R-:W-:-:S04]  /*a8f0*/  NOP ;  /* 0x0000000000007918 */ /* 0x000fc80000000000 */
.L_x_51:
[----:B------:R-:W-:Y:S02]  /*a900*/  PLOP3.LUT P1, PT, P1, P0, PT, 0xa2, 0x0 ;  /* 0x000000000000781c */ /* 0x000fe40000f21472 */
[----:B------:R-:W-:-:S08]  /*a910*/  @P0 R2UR P1, UR4, R6 ;  /* 0x00000000060402ca */ /* 0x000fd00000020000 */
[----:B------:R-:W-:-:S05]  /*a920*/  @P0 PLOP3.LUT P0, PT, P1, PT, PT, 0x80, 0x0 ;  /* 0x000000000000081c */ /* 0x000fca0000f0f070 */
[----:B------:R-:W-:Y:S01]  /*a930*/  @!P1 SYNCS.ARRIVE.TRANS64.RED.A0T1 RZ, [UR4+0x38870], RZ ;  /* 0x038870ffffff99a7 */ /* 0x000fe20008200404 */
[----:B------:R-:W-:Y:S07]  /*a940*/  @!P1 ARRIVES.LDGSTSBAR.64.TRANSCNT [UR4+0x38870] ;  /* 0x03887000ff0099b0 */ /* 0x000fee0008000a84 */
[----:B------:R-:W-:Y:S05]  /*a950*/  @P0 BRA.U.ANY `(.L_x_51) ;  /* 0xfffffffd00e80947 */ /* 0x000fea000393ffff */
[----:B------:R-:W-:Y:S01]  /*a960*/  NOP ;  /* 0x0000000000007918 */ /* 0x000fe20000000000 */
[----:B-1----:R-:W-:-:S05]  /*a970*/  IMAD.U32 R2, RZ, RZ, UR46 ;  /* 0x0000002eff027e24 */ /* 0x002fca000f8e00ff */
[----:B------:R-:W-:-:S13]  /*a980*/  ISETP.NE.AND P2, PT, R2, 0x3, PT ;  /* 0x000000030200780c */ /* 0x000fda0003f45270 */
[----:B------:R-:W-:Y:S05]  /*a990*/  @!P2 BRA `(.L_x_52) ;  /* 0x000000000004a947 */ /* 0x000fea0003800000 */
[----:B------:R-:W-:Y:S01]  /*a9a0*/  BPT.TRAP 0x1 ;  /* 0x000000040000795c */ /* 0x000fe20000300000 */
.L_x_52:
[----:B------:R1:W-:Y:S01]  /*a9b0*/  SYNCS.ARRIVE.TRANS64.A1T0 RZ, [R6+URZ+0x38870], RZ ;  /* 0x038870ff06ff79a7 */ /* 0x0003e2000810003f */
[----:B------:R-:W-:Y:S05]  /*a9c0*/  @!P2 BRA `(.L_x_53) ;  /* 0x000000000004a947 */ /* 0x000fea0003800000 */
[----:B------:R-:W-:Y:S01]  /*a9d0*/  BPT.TRAP 0x1 ;  /* 0x000000040000795c */ /* 0x000fe20000300000 */
.L_x_53:
[----:B------:R-:W2:Y:S01]  /*a9e0*/  SYNCS.PHASECHK.TRANS64.TRYWAIT P0, [R6+URZ+0x38840], R18 ;  /* 0x03884012060075a7 */ /* 0x000ea2000800017f */
[----:B------:R-:W-:Y:S04]  /*a9f0*/  BSSY B0, `(.L_x_54) ;  /* 0x0000002000007945 */ /* 0x000fe80003800000 */
[----:B--2---:R-:W-:Y:S05]  /*aa00*/  @!P0 BRA `(.L_x_55) ;  /* 0x0000004400308947 */ /* 0x004fea0003800000 */
.L_x_127:
[----:B------:R-:W-:Y:S05]  /*aa10*/  BSYNC B0 ;  /* 0x0000000000007941 */ /* 0x000fea0003800000 */
.L_x_54:
[----:B------:R3:W5:Y:S01]  /*aa20*/  LDL R20, [R1+0x4] ;  /* 0x0000040001147983 */ /* 0x0007620000100800 */
[----:B------:R-:W-:Y:S01]  /*aa30*/  ULDC.64 UR4, c[0x0][0x300] ;  /* 0x0000c00000047ab9 */ /* 0x000fe20000000a00 */
[----:B------:R-:W-:Y:S01]  /*aa40*/  ULDC.64 UR6, c[0x0][0x2e8] ;  /* 0x0000ba0000067ab9 */ /* 0x000fe20000000a00 */
[----:B------:R-:W-:Y:S01]  /*aa50*/  IMAD R9, R9, UR4, RZ ;  /* 0x0000000409097c24 */ /* 0x000fe2000f8e02ff */
[C---:B------:R-:W-:Y:S01]  /*aa60*/  LOP3.LUT P3, RZ, R17.reuse, 0x2, RZ, 0xc0, !PT ;  /* 0x0000000211ff7812 */ /* 0x040fe2000786c0ff */
[----:B------:R-:W-:Y:S01]  /*aa70*/  IMAD.WIDE.U32 R2, R4, UR4, RZ ;  /* 0x0000000404027c25 */ /* 0x000fe2000f8e00ff */
[----:B------:R-:W-:-:S03]  /*aa80*/  LOP3.LUT P1, RZ, R17, 0x1, RZ, 0xc0, !PT ;  /* 0x0000000111ff7812 */ /* 0x000fc6000782c0ff */
[----:B------:R-:W-:Y:S01]  /*aa90*/  IMAD R9, R4, UR5, R9 ;  /* 0x0000000504097c24 */ /* 0x000fe2000f8e0209 */
[----:B------:R-:W-:Y:S02]  /*aaa0*/  ULDC.64 UR4, c[0x0][0x310] ;  /* 0x0000c40000047ab9 */ /* 0x000fe40000000a00 */
[----:B------:R-:W-:Y:S02]  /*aab0*/  IMAD R7, R10, UR4, RZ ;  /* 0x000000040a077c24 */ /* 0x000fe4000f8e02ff */
[----:B------:R-:W-:Y:S02]  /*aac0*/  IMAD.IADD R3, R3, 0x1, R9 ;  /* 0x0000000103037824 */ /* 0x000fe400078e0209 */
[C---:B------:R-:W-:Y:S02]  /*aad0*/  IMAD R7, R0.reuse, UR5, R7 ;  /* 0x0000000500077c24 */ /* 0x040fe4000f8e0207 */
[----:B------:R-:W-:Y:S01]  /*aae0*/  IMAD.WIDE.U32 R2, R0, UR4, R2 ;  /* 0x0000000400027c25 */ /* 0x000fe2000f8e0002 */
        /* <DEDUP_REMOVED lines=8> */
[----:B---3--:R-:W-:Y:S08]  /*ab70*/  BRA.DIV UR4, `(.L_x_56) ;  /* 0x0000004204e87947 */ /* 0x008ff0000b800000 */
[----:B------:R-:W3:Y:S01]  /*ab80*/  SHFL.IDX PT, R14, R4, RZ, 0x181f ;  /* 0x00181fff040e7589 */ /* 0x000ee200000e0000 */
[C---:B-----5:R-:W-:Y:S02]  /*ab90*/  ISETP.GE.AND P4, PT, R20.reuse, 0x1, PT ;  /* 0x000000011400780c */ /* 0x060fe40003f86270 */
[C---:B------:R-:W-:Y:S01]  /*aba0*/  ISETP.GE.AND P2, PT, R20.reuse, 0x11, PT ;  /* 0x000000111400780c */ /* 0x040fe20003f46270 */
[----:B------:R-:W4:Y:S01]  /*abb0*/  SHFL.IDX PT, R9, R0, RZ, 0x181f ;  /* 0x00181fff00097589 */ /* 0x000f2200000e0000 */
[C---:B------:R-:W-:Y:S02]  /*abc0*/  ISETP.GE.AND P5, PT, R20.reuse, 0x21, PT ;  /* 0x000000211400780c */ /* 0x040fe40003fa6270 */
[----:B------:R-:W-:Y:S01]  /*abd0*/  ISETP.GE.AND P6, PT, R20, 0x31, PT ;  /* 0x000000311400780c */ /* 0x000fe20003fc6270 */
[----:B------:R-:W-:Y:S04]  /*abe0*/  SHFL.IDX PT, R2, R0, 0x1, 0x181f ;  /* 0x00381f0000027f89 */ /* 0x000fe800000e0000 */
[----:B------:R-:W-:Y:S04]  /*abf0*/  SHFL.IDX PT, R7, R4, 0x3, 0x181f ;  /* 0x00781f0004077f89 */ /* 0x000fe800000e0000 */
[----:B------:R-:W-:Y:S04]  /*ac00*/  SHFL.IDX PT, R8, R0, 0x3, 0x181f ;  /* 0x00781f0000087f89 */ /* 0x000fe800000e0000 */
[----:B------:R-:W-:Y:S01]  /*ac10*/  SHFL.IDX PT, R10, R0, 0x4, 0x181f ;  /* 0x00981f00000a7f89 */ /* 0x000fe200000e0000 */
[----:B---3--:R-:W-:-:S03]  /*ac20*/  @P4 IADD3 R3, P0, R30, R14, RZ ;  /* 0x0000000e1e034210 */ /* 0x008fc60007f1e0ff */
[----:B------:R-:W3:Y:S02]  /*ac30*/  SHFL.IDX PT, R14, R4, 0x1, 0x181f ;  /* 0x00381f00040e7f89 */ /* 0x000ee400000e0000 */
[----:B----4-:R-:W-:Y:S01]  /*ac40*/  @P4 IMAD.X R9, RZ, RZ, R9, P0 ;  /* 0x000000ffff094224 */ /* 0x010fe200000e0609 */
[C---:B---3--:R-:W-:Y:S02]  /*ac50*/  @P2 IADD3 R12, P0, R30.reuse, R14, RZ ;  /* 0x0000000e1e0c2210 */ /* 0x048fe40007f1e0ff */
[----:B------:R-:W3:Y:S03]  /*ac60*/  SHFL.IDX PT, R14, R4, 0x2, 0x181f ;  /* 0x00581f00040e7f89 */ /* 0x000ee600000e0000 */
[----:B------:R-:W-:Y:S02]  /*ac70*/  @P2 IMAD.X R11, RZ, RZ, R2, P0 ;  /* 0x000000ffff0b2224 */ /* 0x000fe400000e0602 */
[----:B------:R-:W4:Y:S01]  /*ac80*/  SHFL.IDX PT, R2, R0, 0x2, 0x181f ;  /* 0x00581f0000027f89 */ /* 0x000f2200000e0000 */
[----:B---3--:R-:W-:-:S05]  /*ac90*/  @P5 IADD3 R13, P0, R30, R14, RZ ;  /* 0x0000000e1e0d5210 */ /* 0x008fca0007f1e0ff */
[----:B----4-:R-:W-:Y:S01]  /*aca0*/  @P5 IMAD.X R14, RZ, RZ, R2, P0 ;  /* 0x000000ffff0e5224 */ /* 0x010fe200000e0602 */
[----:B------:R-:W-:Y:S01]  /*acb0*/  ISETP.GE.AND P5, PT, R20, 0x41, PT ;  /* 0x000000411400780c */ /* 0x000fe20003fa6270 */
[----:B------:R-:W-:Y:S01]  /*acc0*/  @P4 IMAD.MOV.U32 R2, RZ, RZ, R3 ;  /* 0x000000ffff024224 */ /* 0x000fe200078e0003 */
[----:B------:R-:W-:Y:S01]  /*acd0*/  @P6 IADD3 R7, P0, R30, R7, RZ ;  /* 0x000000071e076210 */ /* 0x000fe20007f1e0ff */
[----:B------:R-:W-:Y:S02]  /*ace0*/  @P4 IMAD.MOV.U32 R3, RZ, RZ, R9 ;  /* 0x000000ffff034224 */ /* 0x000fe400078e0009 */
[----:B------:R-:W3:Y:S02]  /*acf0*/  SHFL.IDX PT, R9, R4, 0x4, 0x181f ;  /* 0x00981f0004097f89 */ /* 0x000ee400000e0000 */
[----:B------:R-:W-:Y:S02]  /*ad00*/  @P6 IMAD.X R8, RZ, RZ, R8, P0 ;  /* 0x000000ffff086224 */ /* 0x000fe400000e0608 */
[----:B------:R-:W-:Y:S04]  /*ad10*/  @P4 LDGSTS.E.BYPASS.LTC128B.128 [R5+0x28400], desc[UR50][R2.64], !P3 ;  /* 0x2840000002054fae */ /* 0x000fe8000d901d72 */
[----:B------:R4:W-:Y:S01]  /*ad20*/  @P4 LDGSTS.E.BYPASS.LTC128B.128 [R5+0x2c400], desc[UR50][R2.64+0x80], !P1 ;  /* 0x2c40008002054fae */ /* 0x0009e2000c901d72 */
[----:B------:R-:W-:Y:S01]  /*ad30*/  ISETP.GE.AND P4, PT, R20, 0x51, PT ;  /* 0x000000511400780c */ /* 0x000fe20003f86270 */
[----:B----4-:R-:W-:-:S02]  /*ad40*/  @P2 IMAD.MOV.U32 R2, RZ, RZ, R12 ;  /* 0x000000ffff022224 */ /* 0x010fc400078e000c */
[----:B------:R-:W-:Y:S02]  /*ad50*/  @P2 IMAD.MOV.U32 R3, RZ, RZ, R11 ;  /* 0x000000ffff032224 */ /* 0x000fe400078e000b */
[----:B------:R-:W4:Y:S01]  /*ad60*/  SHFL.IDX PT, R11, R4, 0x5, 0x181f ;  /* 0x00b81f00040b7f89 */ /* 0x000f2200000e0000 */
[----:B---3--:R-:W-:-:S03]  /*ad70*/  @P5 IADD3 R9, P0, R30, R9, RZ ;  /* 0x000000091e095210 */ /* 0x008fc60007f1e0ff */
[----:B------:R-:W-:Y:S02]  /*ad80*/  @P2 LDGSTS.E.BYPASS.LTC128B.128 [R5+0x28c00], desc[UR50][R2.64], !P3 ;  /* 0x28c0000002052fae */ /* 0x000fe4000d901d72 */
[----:B------:R-:W-:Y:S02]  /*ad90*/  @P5 IMAD.X R10, RZ, RZ, R10, P0 ;  /* 0x000000ffff0a5224 */ /* 0x000fe400000e060a */
[----:B------:R3:W-:Y:S01]  /*ada0*/  @P2 LDGSTS.E.BYPASS.LTC128B.128 [R5+0x2cc00], desc[UR50][R2.64+0x80], !P1 ;  /* 0x2cc0008002052fae */ /* 0x0007e2000c901d72 */
[----:B------:R-:W-:-:S03]  /*adb0*/  ISETP.GE.AND P2, PT, R20, 0x61, PT ;  /* 0x000000611400780c */ /* 0x000fc60003f46270 */
[----:B---3--:R-:W3:Y:S01]  /*adc0*/  SHFL.IDX PT, R2, R0, 0x5, 0x181f ;  /* 0x00b81f0000027f89 */ /* 0x008ee200000e0000 */
[----:B----4-:R-:W-:-:S05]  /*add0*/  @P4 IADD3 R11, P0, R30, R11, RZ ;  /* 0x0000000b1e0b4210 */ /* 0x010fca0007f1e0ff */
[----:B---3--:R-:W-:Y:S01]  /*ade0*/  @P4 IMAD.X R12, RZ, RZ, R2, P0 ;  /* 0x000000ffff0c4224 */ /* 0x008fe200000e0602 */
[----:B------:R-:W-:-:S13]  /*adf0*/  ISETP.GE.AND P0, PT, R20, 0x21, PT ;  /* 0x000000211400780c */ /* 0x000fda0003f06270 */
[----:B------:R-:W-:Y:S02]  /*ae00*/  @P0 IMAD.MOV.U32 R2, RZ, RZ, R13 ;  /* 0x000000ffff020224 */ /* 0x000fe400078e000d */
[----:B------:R-:W-:Y:S01]  /*ae10*/  @P0 IMAD.MOV.U32 R3, RZ, RZ, R14 ;  /* 0x000000ffff030224 */ /* 0x000fe200078e000e */
[----:B------:R-:W3:Y:S04]  /*ae20*/  SHFL.IDX PT, R13, R4, 0x6, 0x181f ;  /* 0x00d81f00040d7f89 */ /* 0x000ee800000e0000 */
[----:B------:R-:W-:Y:S04]  /*ae30*/  @P0 LDGSTS.E.BYPASS.LTC128B.128 [R5+0x29400], desc[UR50][R2.64], !P3 ;  /* 0x2940000002050fae */ /* 0x000fe8000d901d72 */
[----:B------:R4:W-:Y:S04]  /*ae40*/  @P0 LDGSTS.E.BYPASS.LTC128B.128 [R5+0x2d400], desc[UR50][R2.64+0x80], !P1 ;  /* 0x2d40008002050fae */ /* 0x0009e8000c901d72 */
[----:B----4-:R-:W4:Y:S01]  /*ae50*/  SHFL.IDX PT, R2, R0, 0x6, 0x181f ;  /* 0x00d81f0000027f89 */ /* 0x010f2200000e0000 */
[----:B------:R-:W-:Y:S01]  /*ae60*/  @P6 IMAD.MOV.U32 R3, RZ, RZ, R8 ;  /* 0x000000ffff036224 */ /* 0x000fe200078e0008 */
[----:B---3--:R-:W-:-:S02]  /*ae70*/  @P2 IADD3 R13, P0, R30, R13, RZ ;  /* 0x0000000d1e0d2210 */ /* 0x008fc40007f1e0ff */
[----:B------:R-:W3:Y:S03]  /*ae80*/  SHFL.IDX PT, R0, R0, 0x7, 0x181f ;  /* 0x00f81f0000007f89 */ /* 0x000ee600000e0000 */
[----:B----4-:R-:W-:Y:S02]  /*ae90*/  @P2 IMAD.X R14, RZ, RZ, R2, P0 ;  /* 0x000000ffff0e2224 */ /* 0x010fe400000e0602 */
[----:B------:R-:W-:-:S05]  /*aea0*/  @P6 IMAD.MOV.U32 R2, RZ, RZ, R7 ;  /* 0x000000ffff026224 */ /* 0x000fca00078e0007 */
[----:B------:R-:W-:Y:S04]  /*aeb0*/  @P6 LDGSTS.E.BYPASS.LTC128B.128 [R5+0x29c00], desc[UR50][R2.64], !P3 ;  /* 0x29c0000002056fae */ /* 0x000fe8000d901d72 */
[----:B------:R4:W-:Y:S02]  /*aec0*/  @P6 LDGSTS.E.BYPASS.LTC128B.128 [R5+0x2dc00], desc[UR50][R2.64+0x80], !P1 ;  /* 0x2dc0008002056fae */ /* 0x0009e4000c901d72 */
[----:B----4-:R-:W-:Y:S02]  /*aed0*/  @P5 IMAD.MOV.U32 R2, RZ, RZ, R9 ;  /* 0x000000ffff025224 */ /* 0x010fe400078e0009 */
        /* <DEDUP_REMOVED lines=8> */
[----:B------:R-:W-:Y:S02]  /*af60*/  @P2 IMAD.MOV.U32 R3, RZ, RZ, R14 ;  /* 0x000000ffff032224 */ /* 0x000fe400078e000e */
[----:B------:R4:W0:Y:S04]  /*af70*/  SHFL.IDX PT, R14, R4, 0x7, 0x181f ;  /* 0x00f81f00040e7f89 */ /* 0x00082800000e0000 */
[----:B------:R4:W-:Y:S04]  /*af80*/  @P2 LDGSTS.E.BYPASS.LTC128B.128 [R5+0x2b400], desc[UR50][R2.64], !P3 ;  /* 0x2b40000002052fae */ /* 0x0009e8000d901d72 */
[----:B---3--:R4:W-:Y:S02]  /*af90*/  @P2 LDGSTS.E.BYPASS.LTC128B.128 [R5+0x2f400], desc[UR50][R2.64+0x80], !P1 ;  /* 0x2f40008002052fae */ /* 0x0089e4000c901d72 */
.L_x_145:
[----:B------:R-:W-:-:S13]  /*afa0*/  ISETP.GE.AND P2, PT, R20, 0x71, PT ;  /* 0x000000711400780c */ /* 0x000fda0003f46270 */
[----:B0---4-:R-:W-:-:S05]  /*afb0*/  @P2 IADD3 R2, P0, R30, R14, RZ ;  /* 0x0000000e1e022210 */ /* 0x011fca0007f1e0ff */
[----:B------:R-:W-:Y:S01]  /*afc0*/  @P2 IMAD.X R3, RZ, RZ, R0, P0 ;  /* 0x000000ffff032224 */ /* 0x000fe200000e0600 */
[----:B------:R-:W-:-:S04]  /*afd0*/  PLOP3.LUT P0, PT, PT, PT, PT, 0x80, 0x0 ;  /* 0x000000000000781c */ /* 0x000fc80003f0f070 */
[----:B------:R-:W-:Y:S01]  /*afe0*/  @!PT LDS RZ, [RZ] ;  /* 0x00000000fffff984 */ /* 0x000fe20000000800 */
[----:B------:R-:W-:Y:S01]  /*aff0*/  @!PT LDS RZ, [RZ] ;  /* 0x00000000fffff984 */ /* 0x000fe20000000800 */
[----:B------:R-:W-:Y:S01]  /*b000*/  @!PT LDS RZ, [RZ] ;  /* 0x00000000fffff984 */ /* 0x000fe20000000800 */
[----:B------:R0:W-:Y:S04]  /*b010*/  @P2 LDGSTS.E.BYPASS.LTC128B.128 [R5+0x2bc00], desc[UR50][R2.64], !P3 ;  /* 0x2bc0000002052fae */ /* 0x0001e8000d901d72 */
[----:B------:R0:W-:Y:S01]  /*b020*/  @P2 LDGSTS.E.BYPASS.LTC128B.128 [R5+0x2fc00], desc[UR50][R2.64+0x80], !P1 ;  /* 0x2fc0008002052fae */ /* 0x0001e2000c901d72 */
[----:B------:R-:W-:-:S04]  /*b030*/  NOP ;  /* 0x0000000000007918 */ /* 0x000fc80000000000 */
.L_x_57:
[----:B------:R-:W-:Y:S02]  /*b040*/  PLOP3.LUT P1, PT, P1, P0, PT, 0xa2, 0x0 ;  /* 0x000000000000781c */ /* 0x000fe40000f21472 */
[----:B------:R-:W-:-:S08]  /*b050*/  @P0 R2UR P1, UR4, R6 ;  /* 0x00000000060402ca */ /* 0x000fd00000020000 */
[----:B------:R-:W-:-:S05]  /*b060*/  @P0 PLOP3.LUT P0, PT, P1, PT, PT, 0x80, 0x0 ;  /* 0x000000000000081c */ /* 0x000fca0000f0f070 */
[----:B------:R-:W-:Y:S01]  /*b070*/  @!P1 SYNCS.ARRIVE.TRANS64.RED.A0T1 RZ, [UR4+0x38830], RZ ;  /* 0x038830ffffff99a7 */ /* 0x000fe20008200404 */
[----:B------:R-:W-:Y:S07]  /*b080*/  @!P1 ARRIVES.LDGSTSBAR.64.TRANSCNT [UR4+0x38830] ;  /* 0x03883000ff0099b0 */ /* 0x000fee0008000a84 */
[----:B------:R-:W-:Y:S05]  /*b090*/  @P0 BRA.U.ANY `(.L_x_57) ;  /* 0xfffffffd00e80947 */ /* 0x000fea000393ffff */
[----:B------:R-:W-:Y:S01]  /*b0a0*/  NOP ;  /* 0x0000000000007918 */ /* 0x000fe20000000000 */
[----:B------:R-:W-:-:S05]  /*b0b0*/  IMAD.U32 R0, RZ, RZ, UR46 ;  /* 0x0000002eff007e24 */ /* 0x000fca000f8e00ff */
[----:B------:R-:W-:-:S13]  /*b0c0*/  ISETP.NE.AND P2, PT, R0, 0x3, PT ;  /* 0x000000030000780c */ /* 0x000fda0003f45270 */
[----:B------:R-:W-:Y:S05]  /*b0d0*/  @!P2 BRA `(.L_x_58) ;  /* 0x000000000004a947 */ /* 0x000fea0003800000 */
[----:B------:R-:W-:Y:S01]  /*b0e0*/  BPT.TRAP 0x1 ;  /* 0x000000040000795c */ /* 0x000fe20000300000 */
.L_x_58:
[----:B------:R3:W-:Y:S02]  /*b0f0*/  SYNCS.ARRIVE.TRANS64.A1T0 RZ, [R6+URZ+0x38830], RZ ;  /* 0x038830ff06ff79a7 */ /* 0x0007e4000810003f */
[----:B------:R-:W-:Y:S05]  /*b100*/  WARPSYNC.ALL ;  /* 0x0000000000007948 */ /* 0x000fea0003800000 */
[----:B------:R-:W-:-:S04]  /*b110*/  UIADD3 UR4, UR41, 0x20400, URZ ;  /* 0x0002040029047890 */ /* 0x000fc8000fffe03f */
[----:B------:R-:W-:Y:S01]  /*b120*/  ULOP3.LUT UP0, URZ, UR4, 0x3ff, URZ, 0xc0, !UPT ;  /* 0x000003ff043f7892 */ /* 0x000fe2000f80c03f */
[----:B------:R-:W-:Y:S05]  /*b130*/  BAR.SYNC.DEFER_BLOCKING 0x8, 0x180 ;  /* 0x0206000000007b1d */ /* 0x000fea0000010000 */
        /* <DEDUP_REMOVED lines=9> */
[----:B-123--:R-:W-:Y:S02]  /*b1d0*/  IMAD.U32 R6, RZ, RZ, UR8 ;  /* 0x00000008ff067e24 */ /* 0x00efe4000f8e00ff */
[----:B------:R-:W-:-:S02]  /*b1e0*/  IMAD.U32 R7, RZ, RZ, UR9 ;  /* 0x00000009ff077e24 */ /* 0x000fc4000f8e00ff */
[----:B------:R-:W-:Y:S02]  /*b1f0*/  IMAD.U32 R10, RZ, RZ, UR4 ;  /* 0x00000004ff0a7e24 */ /* 0x000fe4000f8e00ff */
[----:B------:R-:W-:Y:S02]  /*b200*/  IMAD.U32 R11, RZ, RZ, UR5 ;  /* 0x00000005ff0b7e24 */ /* 0x000fe4000f8e00ff */
[----:B------:R-:W-:Y:S02]  /*b210*/  IMAD.MOV.U32 R8, RZ, RZ, 0x70 ;  /* 0x00000070ff087424 */ /* 0x000fe400078e00ff */
[----:B------:R-:W-:Y:S02]  /*b220*/  IMAD.MOV.U32 R12, RZ, RZ, 0x1 ;  /* 0x00000001ff0c7424 */ /* 0x000fe400078e00ff */
[----:B------:R-:W-:-:S07]  /*b230*/  IMAD.MOV.U32 R13, RZ, RZ, RZ ;  /* 0x000000ffff0d7224 */ /* 0x000fce00078e00ff */
[----:B------:R-:W-:-:S07]  /*b240*/  LEPC R20, `(.L_x_59) ;  /* 0x000000001014794e */ /* 0x000fce0000000000 */
[----:B0-----:R-:W-:Y:S05]  /*b250*/  CALL.ABS.NOINC R2 ;  /* 0x0000000002007343 */ /* 0x001fea0003c00000 */
.L_x_59:
[----:B------:R-:W4:Y:S01]  /*b260*/  LDC R7, c[0x0][0x448] ;  /* 0x00011200ff077b82 */ /* 0x000f220000000800 */
[----:B0-----:R-:W2:Y:S01]  /*b270*/  S2R R2, SR_TID.X ;  /* 0x0000000000027919 */ /* 0x001ea20000002100 */
[----:B------:R-:W-:Y:S01]  /*b280*/  IMAD R4, RZ, RZ, -UR43 ;  /* 0x8000002bff047e24 */ /* 0x000fe2000f8e02ff */
[----:B------:R-:W-:Y:S01]  /*b290*/  R2UR UR6, R32 ;  /* 0x00000000200672ca */ /* 0x000fe200000e0000 */
[----:B------:R-:W-:Y:S01]  /*b2a0*/  ULDC.64 UR8, c[0x0][0x2d8] ;  /* 0x0000b60000087ab9 */ /* 0x000fe20000000a00 */
[C---:B------:R-:W-:Y:S01]  /*b2b0*/  R2UR UR7, R24.reuse ;  /* 0x00000000180772ca */ /* 0x040fe200000e0000 */
[----:B------:R-:W-:Y:S01]  /*b2c0*/  VIADD R8, R33, UR41 ;  /* 0x0000002921087c36 */ /* 0x000fe20008000000 */
[----:B------:R-:W-:Y:S01]  /*b2d0*/  R2UR UR4, R24 ;  /* 0x00000000180472ca */ /* 0x000fe200000e0000 */
[----:B------:R-:W0:Y:S01]  /*b2e0*/  LDC R5, c[0x0][0xc38] ;  /* 0x00030e00ff057b82 */ /* 0x000e220000000800 */
[C---:B------:R-:W-:Y:S02]  /*b2f0*/  LOP3.LUT P4, RZ, R17.reuse, 0x1000, RZ, 0xc0, !PT ;  /* 0x0000100011ff7812 */ /* 0x040fe4000788c0ff */
[----:B------:R-:W-:-:S05]  /*b300*/  LOP3.LUT P5, RZ, R17, 0x800, RZ, 0xc0, !PT ;  /* 0x0000080011ff7812 */ /* 0x000fca00078ac0ff */
[----:B------:R-:W-:-:S04]  /*b310*/  UIMAD UR6, UR6, UR8, URZ ;  /* 0x00000008060672a4 */ /* 0x000fc8000f8e023f */
[----:B------:R-:W-:Y:S02]  /*b320*/  UIMAD UR7, UR7, UR9, UR6 ;  /* 0x00000009070772a4 */ /* 0x000fe4000f8e0206 */
[----:B------:R-:W-:Y:S01]  /*b330*/  UIMAD.WIDE.U32 UR4, UR4, UR8, URZ ;  /* 0x00000008040472a5 */ /* 0x000fe2000f8e003f */
[----:B----4-:R-:W-:Y:S01]  /*b340*/  ISETP.NE.AND P0, PT, R7, 0x1, PT ;  /* 0x000000010700780c */ /* 0x010fe20003f05270 */
[----:B------:R-:W-:Y:S01]  /*b350*/  USHF.R.S32.HI UR6, URZ, 0x1f, UR44 ;  /* 0x0000001f3f067899 */ /* 0x000fe2000801142c */
[----:B------:R-:W-:Y:S01]  /*b360*/  ULDC.64 UR8, c[0x0][0x2e0] ;  /* 0x0000b80000087ab9 */ /* 0x000fe20000000a00 */
[----:B------:R-:W-:Y:S02]  /*b370*/  UIADD3 UR5, UR5, UR7, URZ ;  /* 0x0000000705057290 */ /* 0x000fe4000fffe03f */
[----:B------:R-:W-:Y:S01]  /*b380*/  UIMAD UR6, UR6, UR8, URZ ;  /* 0x00000008060672a4 */ /* 0x000fe2000f8e023f */
[----:B0-----:R-:W-:Y:S01]  /*b390*/  IMAD R4, R5, R4, UR38 ;  /* 0x0000002605047e24 */ /* 0x001fe2000f8e0204 */
[C---:B--2---:R-:W-:Y:S01]  /*b3a0*/  LOP3.LUT R18, R2.reuse, 0x7f, RZ, 0xc0, !PT ;  /* 0x0000007f02127812 */ /* 0x044fe200078ec0ff */
[----:B------:R-:W-:Y:S01]  /*b3b0*/  IMAD.SHL.U32 R2, R2, 0x10, RZ ;  /* 0x0000001002027824 */ /* 0x000fe200078e00ff */
[----:B------:R-:W-:Y:S01]  /*b3c0*/  UIMAD UR6, UR44, UR9, UR6 ;  /* 0x000000092c0672a4 */ /* 0x000fe2000f8e0206 */
[----:B------:R-:W-:-:S03]  /*b3d0*/  IMAD.SHL.U32 R4, R4, 0x80, RZ ;  /* 0x0000008004047824 */ /* 0x000fc600078e00ff */
[----:B------:R-:W0:Y:S01]  /*b3e0*/  @P0 LDC R0, c[0x0][0x44c] ;  /* 0x00011300ff000b82 */ /* 0x000e220000000800 */
[----:B------:R-:W-:Y:S01]  /*b3f0*/  SHF.R.U32.HI R18, RZ, 0x3, R18 ;  /* 0x00000003ff127819 */ /* 0x000fe20000011612 */
[----:B------:R-:W-:-:S03]  /*b400*/  UIMAD.WIDE.U32 UR4, UR44, UR8, UR4 ;  /* 0x000000082c0472a5 */ /* 0x000fc6000f8e0004 */
[----:B------:R-:W-:Y:S01]  /*b410*/  LOP3.LUT R2, R18, 0x70, R2, 0xf8, !PT ;  /* 0x0000007012027812 */ /* 0x000fe200078ef802 */
[----:B------:R-:W-:Y:S01]  /*b420*/  ULDC.64 UR8, c[0x0][0x2d0] ;  /* 0x0000b40000087ab9 */ /* 0x000fe20000000a00 */
[----:B------:R-:W2:Y:S01]  /*b430*/  S2R R18, SR_TID.X ;  /* 0x0000000000127919 */ /* 0x000ea20000002100 */
[----:B------:R-:W4:Y:S01]  /*b440*/  @P0 LDC R3, c[0x0][0x450] ;  /* 0x00011400ff030b82 */ /* 0x000f220000000800 */
[----:B-1-3--:R-:W-:Y:S01]  /*b450*/  LOP3.LUT R6, R2, R4, RZ, 0xfc, !PT ;  /* 0x0000000402067212 */ /* 0x00afe200078efcff */
[----:B------:R-:W-:Y:S01]  /*b460*/  UIADD3 UR5, UR5, UR6, URZ ;  /* 0x0000000605057290 */ /* 0x000fe2000fffe03f */
[----:B------:R-:W-:-:S03]  /*b470*/  IMAD.U32 R9, RZ, RZ, UR8 ;  /* 0x00000008ff097e24 */ /* 0x000fc6000f8e00ff */
[----:B------:R-:W-:Y:S02]  /*b480*/  IMAD.MOV.U32 R2, RZ, RZ, R6 ;  /* 0x000000ffff027224 */ /* 0x000fe400078e0006 */
[----:B0-----:R-:W-:-:S05]  /*b490*/  @P0 IMAD.HI.U32 R0, R6, R0, RZ ;  /* 0x0000000006000227 */ /* 0x001fca00078e00ff */
[----:B----4-:R-:W-:-:S04]  /*b4a0*/  @P0 SHF.R.U32.HI R2, RZ, R3, R0 ;  /* 0x00000003ff020219 */ /* 0x010fc80000011600 */
[--C-:B------:R-:W-:Y:S01]  /*b4b0*/  SHF.R.S32.HI R0, RZ, 0x1f, R2.reuse ;  /* 0x0000001fff007819 */ /* 0x100fe20000011402 */
[----:B------:R-:W-:Y:S01]  /*b4c0*/  IMAD.MOV R5, RZ, RZ, -R2 ;  /* 0x000000ffff057224 */ /* 0x000fe200078e0a02 */
[----:B--2---:R-:W-:-:S03]  /*b4d0*/  LOP3.LUT R10, R18, 0x7f, RZ, 0xc0, !PT ;  /* 0x0000007f120a7812 */ /* 0x004fc600078ec0ff */
[----:B------:R-:W-:Y:S02]  /*b4e0*/  IMAD R3, R0, UR8, RZ ;  /* 0x0000000800037c24 */ /* 0x000fe4000f8e02ff */
[----:B------:R-:W-:Y:S01]  /*b4f0*/  IMAD R5, R7, R5, R6 ;  /* 0x0000000507057224 */ /* 0x000fe200078e0206 */
[----:B------:R-:W-:Y:S01]  /*b500*/  SHF.R.U32.HI R10, RZ, 0x3, R10 ;  /* 0x00000003ff0a7819 */ /* 0x000fe2000001160a */
[C---:B------:R-:W-:Y:S02]  /*b510*/  IMAD R7, R2.reuse, UR9, R3 ;  /* 0x0000000902077c24 */ /* 0x040fe4000f8e0203 */
[----:B------:R-:W-:Y:S01]  /*b520*/  IMAD.WIDE.U32 R2, R2, R9, UR4 ;  /* 0x0000000402027e25 */ /* 0x000fe2000f8e0009 */
[----:B------:R-:W-:Y:S01]  /*b530*/  SHF.R.S32.HI R0, RZ, 0x1f, R5 ;  /* 0x0000001fff007819 */ /* 0x000fe20000011405 */
[----:B------:R-:W-:Y:S02]  /*b540*/  ULDC.64 UR4, c[0x0][0x2c8] ;  /* 0x0000b20000047ab9 */ /* 0x000fe40000000a00 */
[----:B------:R-:W-:-:S02]  /*b550*/  IMAD.IADD R3, R3, 0x1, R7 ;  /* 0x0000000103037824 */ /* 0x000fc400078e0207 */
[----:B------:R-:W-:Y:S02]  /*b560*/  IMAD R0, R0, UR4, RZ ;  /* 0x0000000400007c24 */ /* 0x000fe4000f8e02ff */
[----:B------:R-:W-:-:S04]  /*b570*/  IMAD.WIDE.U32 R2, R5, UR4, R2 ;  /* 0x0000000405027c25 */ /* 0x000fc8000f8e0002 */
[----:B------:R-:W-:Y:S01]  /*b580*/  IMAD R5, R5, UR5, R0 ;  /* 0x0000000505057c24 */ /* 0x000fe2000f8e0200 */
[----:B------:R-:W-:Y:S02]  /*b590*/  ULDC.64 UR4, c[0x0][0x280] ;  /* 0x0000a00000047ab9 */ /* 0x000fe40000000a00 */
[----:B------:R-:W-:Y:S01]  /*b5a0*/  IADD3 R0, P0, R2, UR4, RZ ;  /* 0x0000000402007c10 */ /* 0x000fe2000ff1e0ff */
[----:B------:R-:W-:-:S03]  /*b5b0*/  UMOV UR4, 0xffffffff ;  /* 0xffffffff00047882 */ /* 0x000fc60000000000 */
[----:B------:R-:W-:Y:S01]  /*b5c0*/  IADD3.X R5, R3, UR5, R5, P0, !PT ;  /* 0x0000000503057c10 */ /* 0x000fe200087fe405 */
[----:B------:R-:W-:Y:S08]  /*b5d0*/  BRA.DIV UR4, `(.L_x_60) ;  /* 0x0000004204f87947 */ /* 0x000ff0000b800000 */
[----:B------:R-:W0:Y:S01]  /*b5e0*/  SHFL.IDX PT, R14, R0, RZ, 0x181f ;  /* 0x00181fff000e7589 */ /* 0x000e2200000e0000 */
[----:B------:R-:W-:-:S03]  /*b5f0*/  IMAD.IADD R4, R10, 0x1, R4 ;  /* 0x000000010a047824 */ /* 0x000fc600078e0204 */
[----:B------:R-:W1:Y:S01]  /*b600*/  SHFL.IDX PT, R2, R5, RZ, 0x181f ;  /* 0x00181fff05027589 */ /* 0x000e6200000e0000 */
[C---:B------:R-:W-:Y:S01]  /*b610*/  VIADD R7, R4.reuse, 0x10 ;  /* 0x0000001004077836 */ /* 0x040fe20000000000 */
[----:B------:R-:W-:Y:S02]  /*b620*/  ISETP.GE.AND P1, PT, R4, UR40, PT ;  /* 0x0000002804007c0c */ /* 0x000fe4000bf26270 */
[----:B------:R-:W-:Y:S11]  /*b630*/  SHFL.IDX PT, R6, R5, 0x1, 0x181f ;  /* 0x00381f0005067f89 */ /* 0x000ff600000e0000 */
[----:B0-----:R-:W-:-:S05]  /*b640*/  @!P1 IADD3 R14, P0, R30, R14, RZ ;  /* 0x0000000e1e0e9210 */ /* 0x001fca0007f1e0ff */
[----:B-1----:R-:W-:Y:S02]  /*b650*/  @!P1 IMAD.X R3, RZ, RZ, R2, P0 ;  /* 0x000000ffff039224 */ /* 0x002fe400000e0602 */
[----:B------:R-:W-:Y:S02]  /*b660*/  @!P1 IMAD.MOV.U32 R2, RZ, RZ, R14 ;  /* 0x000000ffff029224 */ /* 0x000fe400078e000e */
[----:B------:R-:W0:Y:S04]  /*b670*/  SHFL.IDX PT, R14, R0, 0x1, 0x181f ;  /* 0x00381f00000e7f89 */ /* 0x000e2800000e0000 */
[----:B------:R-:W-:Y:S04]  /*b680*/  @!P1 LDGSTS.E.BYPASS.LTC128B.128 [R8+0x20400], desc[UR50][R2.64], !P4 ;  /* 0x2040000002089fae */ /* 0x000fe8000e101d72 */
[----:B------:R1:W-:Y:S01]  /*b690*/  @!P1 LDGSTS.E.BYPASS.LTC128B.128 [R8+0x24400], desc[UR50][R2.64+0x80], !P5 ;  /* 0x2440008002089fae */ /* 0x0003e2000e901d72 */
[----:B------:R-:W-:-:S13]  /*b6a0*/  ISETP.GE.AND P1, PT, R7, UR40, PT ;  /* 0x0000002807007c0c */ /* 0x000fda000bf26270 */
[----:B0-----:R-:W-:-:S05]  /*b6b0*/  @!P1 IADD3 R14, P0, R30, R14, RZ ;  /* 0x0000000e1e0e9210 */ /* 0x001fca0007f1e0ff */
[----:B-1----:R-:W-:Y:S02]  /*b6c0*/  @!P1 IMAD.MOV.U32 R2, RZ, RZ, R14 ;  /* 0x000000ffff029224 */ /* 0x002fe400078e000e */
[----:B------:R-:W-:Y:S01]  /*b6d0*/  @!P1 IMAD.X R7, RZ, RZ, R6, P0 ;  /* 0x000000ffff079224 */ /* 0x000fe200000e0606 */
[----:B------:R-:W0:Y:S03]  /*b6e0*/  SHFL.IDX PT, R14, R0, 0x2, 0x181f ;  /* 0x00581f00000e7f89 */ /* 0x000e2600000e0000 */
[----:B------:R-:W-:Y:S01]  /*b6f0*/  @!P1 IMAD.MOV.U32 R3, RZ, RZ, R7 ;  /* 0x000000ffff039224 */ /* 0x000fe200078e0007 */
[----:B------:R-:W1:Y:S01]  /*b700*/  SHFL.IDX PT, R6, R5, 0x2, 0x181f ;  /* 0x00581f0005067f89 */ /* 0x000e6200000e0000 */
[----:B------:R-:W-:-:S03]  /*b710*/  VIADD R7, R4, 0x20 ;  /* 0x0000002004077836 */ /* 0x000fc60000000000 */
[----:B------:R-:W-:Y:S04]  /*b720*/  @!P1 LDGSTS.E.BYPASS.LTC128B.128 [R8+0x20c00], desc[UR50][R2.64], !P4 ;  /* 0x20c0000002089fae */ /* 0x000fe8000e101d72 */
[----:B------:R2:W-:Y:S01]  /*b730*/  @!P1 LDGSTS.E.BYPASS.LTC128B.128 [R8+0x24c00], desc[UR50][R2.64+0x80], !P5 ;  /* 0x24c0008002089fae */ /* 0x0005e2000e901d72 */
[----:B------:R-:W-:-:S13]  /*b740*/  ISETP.GE.AND P1, PT, R7, UR40, PT ;  /* 0x0000002807007c0c */ /* 0x000fda000bf26270 */
[----:B0-----:R-:W-:-:S05]  /*b750*/  @!P1 IADD3 R14, P0, R30, R14, RZ ;  /* 0x0000000e1e0e9210 */ /* 0x001fca0007f1e0ff */
[----:B--2---:R-:W-:Y:S02]  /*b760*/  @!P1 IMAD.MOV.U32 R2, RZ, RZ, R14 ;  /* 0x000000ffff029224 */ /* 0x004fe400078e000e */
[----:B-1----:R-:W-:Y:S01]  /*b770*/  @!P1 IMAD.X R7, RZ, RZ, R6, P0 ;  /* 0x000000ffff079224 */ /* 0x002fe200000e0606 */
        /* <DEDUP_REMOVED lines=38> */
[----:B-1----:R-:W-:Y:S02]  /*b9e0*/  @!P1 IMAD.X R7, RZ, RZ, R6, P0 ;  /* 0x000000ffff079224 */ /* 0x002fe400000e0606 */
[----:B--2---:R-:W-:Y:S01]  /*b9f0*/  @!P1 IMAD.MOV.U32 R2, RZ, RZ, R14 ;  /* 0x000000ffff029224 */ /* 0x004fe200078e000e */
[----:B------:R0:W1:Y:S01]  /*ba00*/  SHFL.IDX PT, R6, R5, 0x7, 0x181f ;  /* 0x00f81f0005067f89 */ /* 0x00006200000e0000 */
[----:B------:R-:W-:-:S03]  /*ba10*/  @!P1 IMAD.MOV.U32 R3, RZ, RZ, R7 ;  /* 0x000000ffff039224 */ /* 0x000fc600078e0007 */
[----:B------:R0:W2:Y:S04]  /*ba20*/  SHFL.IDX PT, R14, R0, 0x7, 0x181f ;  /* 0x00f81f00000e7f89 */ /* 0x0000a800000e0000 */
[----:B------:R0:W-:Y:S04]  /*ba30*/  @!P1 LDGSTS.E.BYPASS.LTC128B.128 [R8+0x23400], desc[UR50][R2.64], !P4 ;  /* 0x2340000002089fae */ /* 0x0001e8000e101d72 */
[----:B------:R0:W-:Y:S02]  /*ba40*/  @!P1 LDGSTS.E.BYPASS.LTC128B.128 [R8+0x27400], desc[UR50][R2.64+0x80], !P5 ;  /* 0x2740008002089fae */ /* 0x0001e4000e901d72 */
.L_x_162:
[----:B------:R-:W-:-:S05]  /*ba50*/  VIADD R4, R4, 0x70 ;  /* 0x0000007004047836 */ /* 0x000fca0000000000 */
[----:B------:R-:W-:-:S13]  /*ba60*/  ISETP.GE.AND P0, PT, R4, UR40, PT ;  /* 0x0000002804007c0c */ /* 0x000fda000bf06270 */
[----:B0-2---:R-:W-:-:S05]  /*ba70*/  @!P0 IADD3 R2, P1, R30, R14, RZ ;  /* 0x0000000e1e028210 */ /* 0x005fca0007f3e0ff */
[----:B-1----:R-:W-:-:S05]  /*ba80*/  @!P0 IMAD.X R3, RZ, RZ, R6, P1 ;  /* 0x000000ffff038224 */ /* 0x002fca00008e0606 */
[----:B------:R-:W-:Y:S01]  /*ba90*/  @!PT LDS RZ, [RZ] ;  /* 0x00000000fffff984 */ /* 0x000fe20000000800 */
[----:B------:R-:W-:Y:S01]  /*baa0*/  @!PT LDS RZ, [RZ] ;  /* 0x00000000fffff984 */ /* 0x000fe20000000800 */
[----:B------:R-:W-:Y:S01]  /*bab0*/  @!PT LDS RZ, [RZ] ;  /* 0x00000000fffff984 */ /* 0x000fe20000000800 */
[----:B------:R0:W-:Y:S04]  /*bac0*/  @!P0 LDGSTS.E.BYPASS.LTC128B.128 [R8+0x23c00], desc[UR50][R2.64], !P4 ;  /* 0x23c0000002088fae */ /* 0x0001e8000e101d72 */
[----:B------:R0:W-:Y:S01]  /*bad0*/  @!P0 LDGSTS.E.BYPASS.LTC128B.128 [R8+0x27c00], desc[UR50][R2.64+0x80], !P5 ;  /* 0x27c0008002088fae */ /* 0x0001e2000e901d72 */
[----:B------:R-:W-:Y:S01]  /*bae0*/  NOP ;  /* 0x0000000000007918 */ /* 0x000fe20000000000 */
[----:B------:R-:W-:Y:S02]  /*baf0*/  SYNCS.ARRIVE.TRANS64.RED.A0T1 RZ, [UR41+0x38800], RZ ;  /* 0x038800ffffff79a7 */ /* 0x000fe40008200429 */
[----:B------:R-:W-:Y:S01]  /*bb00*/  ARRIVES.LDGSTSBAR.64.TRANSCNT [UR41+0x38800] ;  /* 0x03880000ff0079b0 */ /* 0x000fe20008000aa9 */
[----:B------:R-:W-:Y:S01]  /*bb10*/  NOP ;  /* 0x0000000000007918 */ /* 0x000fe20000000000 */
[----:B------:R-:W-:Y:S01]  /*bb20*/  ULOP3.LUT UR4, UR36, 0x1, URZ, 0xc, !UPT ;  /* 0x0000000124047892 */ /* 0x000fe2000f8e0c3f */
[----:B------:R-:W-:Y:S05]  /*bb30*/  SYNCS.ARRIVE.TRANS64.A1T0 RZ, [UR41+0x38800], RZ ;  /* 0x038800ffffff79a7 */ /* 0x000fea0008100029 */
[----:B------:R-:W-:-:S05]  /*bb40*/  IMAD.U32 R0, RZ, RZ, UR4 ;  /* 0x00000004ff007e24 */ /* 0x000fca000f8e00ff */
[----:B------:R-:W-:-:S04]  /*bb50*/  SHF.L.U32 R0, R0, 0x1f, RZ ;  /* 0x0000001f00007819 */ /* 0x000fc800000006ff */
[----:B------:R-:W1:Y:S02]  /*bb60*/  SYNCS.PHASECHK.TRANS64.TRYWAIT P0, [UR41+0x38820], R0 ;  /* 0x03882000ff0075a7 */ /* 0x000e640008000169 */
[----:B01----:R-:W-:Y:S05]  /*bb70*/  @!P0 BRA `(.L_x_61) ;  /* 0x00000048000c8947 */ /* 0x003fea0003800000 */
.L_x_163:
[----:B0-----:R-:W-:-:S05]  /*bb80*/  IMAD.U32 R0, RZ, RZ, UR39 ;  /* 0x00000027ff007e24 */ /* 0x001fca000f8e00ff */
[----:B------:R-:W-:-:S13]  /*bb90*/  ISETP.GE.AND P0, PT, R0, 0x81, PT ;  /* 0x000000810000780c */ /* 0x000fda0003f06270 */
[----:B------:R-:W-:Y:S05]  /*bba0*/  @!P0 BRA `(.L_x_62) ;  /* 0x0000001800208947 */ /* 0x000fea0003800000 */
[----:B------:R-:W-:Y:S02]  /*bbb0*/  IMAD.MOV.U32 R20, RZ, RZ, R29 ;  /* 0x000000ffff147224 */ /* 0x000fe400078e001d */
[----:B------:R-:W-:Y:S02]  /*bbc0*/  IMAD.MOV.U32 R19, RZ, RZ, R25 ;  /* 0x000000ffff137224 */ /* 0x000fe400078e0019 */
[----:B------:R-:W-:-:S07]  /*bbd0*/  IMAD.U32 R27, RZ, RZ, UR42 ;  /* 0x0000002aff1b7e24 */ /* 0x000fce000f8e00ff */
.L_x_82:
[----:B01----:R-:W0:Y:S01]  /*bbe0*/  LDC R3, c[0x0][0x430] ;  /* 0x00010c00ff037b82 */ /* 0x003e220000000800 */
[----:B------:R-:W1:Y:S01]  /*bbf0*/  S2R R0, SR_TID.X ;  /* 0x0000000000007919 */ /* 0x000e620000002100 */
[----:B------:R-:W-:Y:S01]  /*bc00*/  ULDC.64 UR4, c[0x0][0x428] ;  /* 0x00010a0000047ab9 */ /* 0x000fe20000000a00 */
[----:B------:R-:W-:Y:S01]  /*bc10*/  VIADD R25, R19, 0x1 ;  /* 0x0000000113197836 */ /* 0x000fe20000000000 */
[----:B0-----:R-:W-:Y:S02]  /*bc20*/  ISETP.NE.AND P0, PT, R3, 0x1, PT ;  /* 0x000000010300780c */ /* 0x001fe40003f05270 */
[----:B-1----:R-:W-:-:S11]  /*bc30*/  LOP3.LUT R0, R0, 0x7f, RZ, 0xc0, !PT ;  /* 0x0000007f00007812 */ /* 0x002fd600078ec0ff */
[----:B------:R-:W0:Y:S01]  /*bc40*/  @P0 LDC R3, c[0x0][0x434] ;  /* 0x00010d00ff030b82 */ /* 0x000e220000000800 */
[----:B------:R-:W-:-:S05]  /*bc50*/  SHF.R.U32.HI R0, RZ, 0x3, R0 ;  /* 0x00000003ff007819 */ /* 0x000fca0000011600 */
[----:B------:R-:W-:Y:S02]  /*bc60*/  IMAD R6, R27, 0x80, R0 ;  /* 0x000000801b067824 */ /* 0x000fe400078e0200 */
[----:B------:R-:W1:Y:S03]  /*bc70*/  @P0 LDC R5, c[0x0][0x438] ;  /* 0x00010e00ff050b82 */ /* 0x000e660000000800 */
[----:B------:R-:W-:-:S05]  /*bc80*/  IADD3 R6, R30, R6, R35 ;  /* 0x000000061e067210 */ /* 0x000fca0007ffe023 */
[----:B------:R-:W-:Y:S02]  /*bc90*/  IMAD.MOV.U32 R7, RZ, RZ, R6 ;  /* 0x000000ffff077224 */ /* 0x000fe400078e0006 */
[----:B0-----:R-:W-:-:S05]  /*bca0*/  @P0 IMAD.HI.U32 R0, R6, R3, RZ ;  /* 0x0000000306000227 */ /* 0x001fca00078e00ff */
[----:B-1----:R-:W-:Y:S01]  /*bcb0*/  @P0 SHF.R.U32.HI R7, RZ, R5, R0 ;  /* 0x00000005ff070219 */ /* 0x002fe20000011600 */
[----:B------:R-:W-:-:S03]  /*bcc0*/  IMAD R0, R34, UR4, RZ ;  /* 0x0000000422007c24 */ /* 0x000fc6000f8e02ff */
[--C-:B------:R-:W-:Y:S01]  /*bcd0*/  SHF.R.S32.HI R3, RZ, 0x1f, R7.reuse ;  /* 0x0000001fff037819 */ /* 0x100fe20000011407 */
[----:B------:R-:W-:Y:S02]  /*bce0*/  IMAD.MOV.U32 R2, RZ, RZ, R7 ;  /* 0x000000ffff027224 */ /* 0x000fe400078e0007 */
[C---:B------:R-:W-:Y:S02]  /*bcf0*/  IMAD R5, R31.reuse, UR5, R0 ;  /* 0x000000051f057c24 */ /* 0x040fe4000f8e0200 */
[----:B------:R-:W-:Y:S01]  /*bd00*/  IMAD.WIDE.U32 R2, R31, UR4, R2 ;  /* 0x000000041f027c25 */ /* 0x000fe2000f8e0002 */
[----:B------:R-:W-:-:S03]  /*bd10*/  ULDC.64 UR4, c[0x0][0x418] ;  /* 0x0001060000047ab9 */ /* 0x000fc60000000a00 */
[----:B------:R-:W-:Y:S01]  /*bd20*/  IMAD.IADD R3, R5, 0x1, R3 ;  /* 0x0000000105037824 */ /* 0x000fe200078e0203 */
[C---:B------:R-:W-:Y:S01]  /*bd30*/  LEA R4, P0, R2.reuse, UR4, 0x2 ;  /* 0x0000000402047c11 */ /* 0x040fe2000f8010ff */
[----:B------:R-:W-:Y:S01]  /*bd40*/  IMAD.U32 R8, RZ, RZ, UR46 ;  /* 0x0000002eff087e24 */ /* 0x000fe2000f8e00ff */
[----:B------:R-:W-:Y:S02]  /*bd50*/  ULDC UR4, c[0x0][0x430] ;  /* 0x00010c0000047ab9 */ /* 0x000fe40000000800 */
[----:B------:R-:W-:Y:S02]  /*bd60*/  LEA.HI.X R5, R2, UR5, R3, 0x2, P0 ;  /* 0x0000000502057c11 */ /* 0x000fe400080f1403 */
[----:B------:R-:W-:Y:S01]  /*bd70*/  ISETP.NE.AND P2, PT, R8, 0x3, PT ;  /* 0x000000030800780c */ /* 0x000fe20003f45270 */
[----:B------:R-:W-:Y:S01]  /*bd80*/  IMAD.MOV R3, RZ, RZ, -R7 ;  /* 0x000000ffff037224 */ /* 0x000fe200078e0a07 */
[----:B------:R-:W-:Y:S02]  /*bd90*/  ISETP.NE.AND P0, PT, R25, 0x2, PT ;  /* 0x000000021900780c */ /* 0x000fe40003f05270 */
[----:B------:R-:W2:Y:S01]  /*bda0*/  LDG.E R5, desc[UR50][R4.64] ;  /* 0x0000003204057981 */ /* 0x000ea2000c1e1900 */
[----:B------:R-:W-:Y:S01]  /*bdb0*/  IMAD.MOV.U32 R0, RZ, RZ, R27 ;  /* 0x000000ffff007224 */ /* 0x000fe200078e001b */
[----:B------:R-:W-:Y:S01]  /*bdc0*/  SEL R29, RZ, 0x1, P0 ;  /* 0x00000001ff1d7807 */ /* 0x000fe20000000000 */
[----:B------:R-:W-:Y:S01]  /*bdd0*/  IMAD R6, R3, UR4, R6 ;  /* 0x0000000403067c24 */ /* 0x000fe2000f8e0206 */
[----:B------:R-:W-:Y:S01]  /*bde0*/  SEL R25, R25, RZ, P0 ;  /* 0x000000ff19197207 */ /* 0x000fe20000000000 */
[----:B------:R-:W-:Y:S01]  /*bdf0*/  VIADD R27, R27, 0xffffffff ;  /* 0xffffffff1b1b7836 */ /* 0x000fe20000000000 */
[----:B------:R-:W-:-:S02]  /*be00*/  LOP3.LUT R29, R20, R29, RZ, 0x3c, !PT ;  /* 0x0000001d141d7212 */ /* 0x000fc400078e3cff */
[----:B------:R-:W-:Y:S02]  /*be10*/  ISETP.GT.AND P1, PT, R0, RZ, PT ;  /* 0x000000ff0000720c */ /* 0x000fe40003f24270 */
[----:B--2---:R-:W-:Y:S01]  /*be20*/  SHF.R.S32.HI R10, RZ, 0x1f, R5 ;  /* 0x0000001fff0a7819 */ /* 0x004fe20000011405 */
[----:B------:R-:W-:Y:S10]  /*be30*/  @!P2 BRA `(.L_x_63) ;  /* 0x000000000004a947 */ /* 0x000ff40003800000 */
[----:B------:R-:W-:Y:S01]  /*be40*/  BPT.TRAP 0x1 ;  /* 0x000000040000795c */ /* 0x000fe20000300000 */
.L_x_63:
[----:B------:R-:W-:Y:S01]  /*be50*/  LEA R0, R25, UR41, 0x3 ;  /* 0x0000002919007c11 */ /* 0x000fe2000f8e18ff */
[----:B------:R-:W-:Y:S01]  /*be60*/  BSSY B0, `(.L_x_64) ;  /* 0x0000005000007945 */ /* 0x000fe20003800000 */
[----:B------:R-:W-:Y:S02]  /*be70*/  SHF.L.U32 R18, R29, 0x1f, RZ ;  /* 0x0000001f1d127819 */ /* 0x000fe400000006ff */
[----:B------:R-:W-:Y:S02]  /*be80*/  SHF.R.S32.HI R9, RZ, 0x1f, R6 ;  /* 0x0000001fff097819 */ /* 0x000fe40000011406 */
[----:B------:R-:W0:Y:S02]  /*be90*/  SYNCS.PHASECHK.TRANS64.TRYWAIT P0, [R0+URZ+0x38880], R18 ;  /* 0x03888012000075a7 */ /* 0x000e24000800017f */
[----:B0-----:R-:W-:Y:S05]  /*bea0*/  @!P0 BRA `(.L_x_65) ;  /* 0x0000004400548947 */ /* 0x001fea0003800000 */
.L_x_164:
[----:B------:R-:W-:Y:S05]  /*beb0*/  BSYNC B0 ;  /* 0x0000000000007941 */ /* 0x000fea0003800000 */
.L_x_64:
[----:B------:R-:W-:Y:S01]  /*bec0*/  ULDC.64 UR4, c[0x0][0x328] ;  /* 0x0000ca0000047ab9 */ /* 0x000fe20000000a00 */
[----:B------:R-:W-:Y:S01]  /*bed0*/  ULDC.64 UR6, c[0x0][0x318] ;  /* 0x0000c60000067ab9 */ /* 0x000fe20000000a00 */
[----:B------:R-:W-:Y:S01]  /*bee0*/  IMAD R3, R9, UR4, RZ ;  /* 0x0000000409037c24 */ /* 0x000fe2000f8e02ff */
[C---:B------:R-:W-:Y:S02]  /*bef0*/  LOP3.LUT P3, RZ, R17.reuse, 0x2, RZ, 0xc0, !PT ;  /* 0x0000000211ff7812 */ /* 0x040fe4000786c0ff */
[----:B------:R-:W-:Y:S01]  /*bf00*/  LOP3.LUT P2, RZ, R17, 0x1, RZ, 0xc0, !PT ;  /* 0x0000000111ff7812 */ /* 0x000fe2000784c0ff */
[C---:B------:R-:W-:Y:S02]  /*bf10*/  IMAD R7, R6.reuse, UR5, R3 ;  /* 0x0000000506077c24 */ /* 0x040fe4000f8e0203 */
[----:B------:R-:W-:Y:S01]  /*bf20*/  IMAD.WIDE.U32 R2, R6, UR4, RZ ;  /* 0x0000000406027c25 */ /* 0x000fe2000f8e00ff */
[----:B------:R-:W-:-:S03]  /*bf30*/  ULDC.64 UR4, c[0x0][0x338] ;  /* 0x0000ce0000047ab9 */ /* 0x000fc60000000a00 */
[----:B------:R-:W-:Y:S02]  /*bf40*/  IMAD.IADD R3, R3, 0x1, R7 ;  /* 0x0000000103037824 */ /* 0x000fe400078e0207 */
[----:B------:R-:W-:Y:S02]  /*bf50*/  IMAD R4, R10, UR4, RZ ;  /* 0x000000040a047c24 */ /* 0x000fe4000f8e02ff */
[----:B------:R-:W-:-:S04]  /*bf60*/  IMAD.WIDE.U32 R2, R5, UR4, R2 ;  /* 0x0000000405027c25 */ /* 0x000fc8000f8e0002 */
[----:B------:R-:W-:Y:S01]  /*bf70*/  IMAD R4, R5, UR5, R4 ;  /* 0x0000000505047c24 */ /* 0x000fe2000f8e0204 */
[----:B------:R-:W-:Y:S02]  /*bf80*/  ULDC.64 UR4, c[0x0][0x330] ;  /* 0x0000cc0000047ab9 */ /* 0x000fe40000000a00 */
[----:B------:R-:W-:Y:S02]  /*bf90*/  IMAD R7, R32, UR4, RZ ;  /* 0x0000000420077c24 */ /* 0x000fe4000f8e02ff */
[----:B------:R-:W-:Y:S02]  /*bfa0*/  IMAD.IADD R3, R3, 0x1, R4 ;  /* 0x0000000103037824 */ /* 0x000fe400078e0204 */
[C---:B------:R-:W-:Y:S02]  /*bfb0*/  IMAD R7, R24.reuse, UR5, R7 ;  /* 0x0000000518077c24 */ /* 0x040fe4000f8e0207 */
[----:B------:R-:W-:Y:S01]  /*bfc0*/  IMAD.WIDE.U32 R2, R24, UR4, R2 ;  /* 0x0000000418027c25 */ /* 0x000fe2000f8e0002 */
[----:B------:R-:W-:-:S03]  /*bfd0*/  UMOV UR4, 0xffffffff ;  /* 0xffffffff00047882 */ /* 0x000fc60000000000 */
[----:B------:R-:W-:Y:S01]  /*bfe0*/  IMAD R4, R25, 0x8000, R33 ;  /* 0x0000800019047824 */ /* 0x000fe200078e0221 */
[----:B------:R-:W-:-:S04]  /*bff0*/  IADD3 R8, P0, R2, UR6, RZ ;  /* 0x0000000602087c10 */ /* 0x000fc8000ff1e0ff */
[----:B------:R-:W-:Y:S01]  /*c000*/  IADD3.X R7, R7, UR7, R3, P0, !PT ;  /* 0x0000000707077c10 */ /* 0x000fe200087fe403 */
[----:B------:R-:W-:Y:S08]  /*c010*/  BRA.DIV UR4, `(.L_x_66) ;  /* 0x00000046040c7947 */ /* 0x000ff0000b800000 */
[----:B------:R-:W1:Y:S01]  /*c020*/  SHFL.IDX PT, R2, R8, RZ, 0x181f ;  /* 0x00181fff08027589 */ /* 0x000e6200000e0000 */
[----:B------:R-:W-:-:S03]  /*c030*/  VIADD R4, R4, UR41 ;  /* 0x0000002904047c36 */ /* 0x000fc60008000000 */
[----:B------:R-:W2:Y:S01]  /*c040*/  SHFL.IDX PT, R3, R7, RZ, 0x181f ;  /* 0x00181fff07037589 */ /* 0x000ea200000e0000 */
[----:B-1----:R-:W-:-:S05]  /*c050*/  IADD3 R2, P0, R30, R2, RZ ;  /* 0x000000021e027210 */ /* 0x002fca0007f1e0ff */
[----:B--2---:R-:W-:-:S05]  /*c060*/  IMAD.X R3, RZ, RZ, R3, P0 ;  /* 0x000000ffff037224 */ /* 0x004fca00000e0603 */
[----:B------:R-:W-:Y:S01]  /*c070*/  @!PT LDS RZ, [RZ] ;  /* 0x00000000fffff984 */ /* 0x000fe20000000800 */
[----:B------:R-:W-:Y:S04]  /*c080*/  LDGSTS.E.BYPASS.LTC128B.128 [R4+0x10400], desc[UR50][R2.64], !P3 ;  /* 0x1040000002047fae */ /* 0x000fe8000d901d72 */
[----:B------:R1:W-:Y:S04]  /*c090*/  LDGSTS.E.BYPASS.LTC128B.128 [R4+0x14400], desc[UR50][R2.64+0x80], !P2 ;  /* 0x1440008002047fae */ /* 0x0003e8000d101d72 */
[----:B-1----:R-:W1:Y:S04]  /*c0a0*/  SHFL.IDX PT, R2, R8, 0x1, 0x181f ;  /* 0x00381f0008027f89 */ /* 0x002e6800000e0000 */
[----:B------:R-:W2:Y:S01]  /*c0b0*/  SHFL.IDX PT, R3, R7, 0x1, 0x181f ;  /* 0x00381f0007037f89 */ /* 0x000ea200000e0000 */
[----:B-1----:R-:W-:-:S05]  /*c0c0*/  IADD3 R2, P0, R30, R2, RZ ;  /* 0x000000021e027210 */ /* 0x002fca0007f1e0ff */
[----:B--2---:R-:W-:-:S05]  /*c0d0*/  IMAD.X R3, RZ, RZ, R3, P0 ;  /* 0x000000ffff037224 */ /* 0x004fca00000e0603 */
        /* <DEDUP_REMOVED lines=27> */
[----:B------:R-:W2:Y:S04]  /*c290*/  SHFL.IDX PT, R3, R7, 0x6, 0x181f ;  /* 0x00d81f0007037f89 */ /* 0x000ea800000e0000 */
[----:B------:R-:W3:Y:S01]  /*c2a0*/  SHFL.IDX PT, R7, R7, 0x7, 0x181f ;  /* 0x00f81f0007077f89 */ /* 0x000ee200000e0000 */
[----:B-1----:R-:W-:-:S05]  /*c2b0*/  IADD3 R2, P0, R30, R2, RZ ;  /* 0x000000021e027210 */ /* 0x002fca0007f1e0ff */
[----:B--2---:R-:W-:-:S05]  /*c2c0*/  IMAD.X R3, RZ, RZ, R3, P0 ;  /* 0x000000ffff037224 */ /* 0x004fca00000e0603 */
[----:B------:R-:W-:Y:S04]  /*c2d0*/  LDGSTS.E.BYPASS.LTC128B.128 [R4+0x13400], desc[UR50][R2.64], !P3 ;  /* 0x1340000002047fae */ /* 0x000fe8000d901d72 */
[----:B------:R1:W-:Y:S04]  /*c2e0*/  LDGSTS.E.BYPASS.LTC128B.128 [R4+0x17400], desc[UR50][R2.64+0x80], !P2 ;  /* 0x1740008002047fae */ /* 0x0003e8000d101d72 */
[----:B-1-3--:R1:W2:Y:S02]  /*c2f0*/  SHFL.IDX PT, R2, R8, 0x7, 0x181f ;  /* 0x00f81f0008027f89 */ /* 0x00a2a400000e0000 */
.L_x_182:
[----:B--2---:R-:W-:-:S05]  /*c300*/  IADD3 R2, P0, R30, R2, RZ ;  /* 0x000000021e027210 */ /* 0x004fca0007f1e0ff */
        /* <DEDUP_REMOVED lines=8> */
.L_x_67:
[----:B------:R-:W-:Y:S02]  /*c390*/  PLOP3.LUT P2, PT, P2, P0, PT, 0xa2, 0x0 ;  /* 0x000000000000781c */ /* 0x000fe40001741472 */
[----:B------:R-:W-:-:S08]  /*c3a0*/  @P0 R2UR P2, UR4, R0 ;  /* 0x00000000000402ca */ /* 0x000fd00000040000 */
[----:B------:R-:W-:-:S05]  /*c3b0*/  @P0 PLOP3.LUT P0, PT, P2, PT, PT, 0x80, 0x0 ;  /* 0x000000000000081c */ /* 0x000fca000170f070 */
[----:B------:R-:W-:Y:S01]  /*c3c0*/  @!P2 SYNCS.ARRIVE.TRANS64.RED.A0T1 RZ, [UR4+0x38870], RZ ;  /* 0x038870ffffffa9a7 */ /* 0x000fe20008200404 */
[----:B------:R-:W-:Y:S07]  /*c3d0*/  @!P2 ARRIVES.LDGSTSBAR.64.TRANSCNT [UR4+0x38870] ;  /* 0x03887000ff00a9b0 */ /* 0x000fee0008000a84 */
[----:B------:R-:W-:Y:S05]  /*c3e0*/  @P0 BRA.U.ANY `(.L_x_67) ;  /* 0xfffffffd00e80947 */ /* 0x000fea000393ffff */
[----:B------:R-:W-:Y:S01]  /*c3f0*/  NOP ;  /* 0x0000000000007918 */ /* 0x000fe20000000000 */
[----:B--2---:R-:W-:-:S05]  /*c400*/  IMAD.U32 R2, RZ, RZ, UR46 ;  /* 0x0000002eff027e24 */ /* 0x004fca000f8e00ff */
[----:B------:R-:W-:-:S13]  /*c410*/  ISETP.NE.AND P3, PT, R2, 0x3, PT ;  /* 0x000000030200780c */ /* 0x000fda0003f65270 */
[----:B------:R-:W-:Y:S05]  /*c420*/  @!P3 BRA `(.L_x_68) ;  /* 0x000000000004b947 */ /* 0x000fea0003800000 */
[----:B------:R-:W-:Y:S01]  /*c430*/  BPT.TRAP 0x1 ;  /* 0x000000040000795c */ /* 0x000fe20000300000 */
.L_x_68:
[----:B------:R2:W-:Y:S01]  /*c440*/  SYNCS.ARRIVE.TRANS64.A1T0 RZ, [R0+URZ+0x38870], RZ ;  /* 0x038870ff00ff79a7 */ /* 0x0005e2000810003f */
[----:B------:R-:W-:Y:S05]  /*c450*/  @!P3 BRA `(.L_x_69) ;  /* 0x000000000004b947 */ /* 0x000fea0003800000 */
[----:B------:R-:W-:Y:S01]  /*c460*/  BPT.TRAP 0x1 ;  /* 0x000000040000795c */ /* 0x000fe20000300000 */
.L_x_69:
[----:B------:R-:W3:Y:S01]  /*c470*/  SYNCS.PHASECHK.TRANS64.TRYWAIT P0, [R0+URZ+0x38840], R18 ;  /* 0x03884012000075a7 */ /* 0x000ee2000800017f */
[----:B------:R-:W-:Y:S04]  /*c480*/  BSSY B0, `(.L_x_70) ;  /* 0x0000002000007945 */ /* 0x000fe80003800000 */
[----:B---3--:R-:W-:Y:S05]  /*c490*/  @!P0 BRA `(.L_x_71) ;  /* 0x0000004800348947 */ /* 0x008fea0003800000 */
.L_x_183:
[----:B------:R-:W-:Y:S05]  /*c4a0*/  BSYNC B0 ;  /* 0x0000000000007941 */ /* 0x000fea0003800000 */
.L_x_70:
        /* <DEDUP_REMOVED lines=18> */
[----:B0--3--:R-:W-:-:S04]  /*c5d0*/  IADD3 R18, P0, R2, UR6, RZ ;  /* 0x0000000602127c10 */ /* 0x009fc8000ff1e0ff */
[----:B------:R-:W-:Y:S01]  /*c5e0*/  IADD3.X R5, R5, UR7, R3, P0, !PT ;  /* 0x0000000705057c10 */ /* 0x000fe200087fe403 */
[----:B------:R-:W-:Y:S08]  /*c5f0*/  BRA.DIV UR4, `(.L_x_72) ;  /* 0x0000004604f07947 */ /* 0x000ff0000b800000 */
[----:B------:R-:W0:Y:S04]  /*c600*/  SHFL.IDX PT, R14, R18, RZ, 0x181f ;  /* 0x00181fff120e7589 */ /* 0x000e2800000e0000 */
[----:B------:R-:W3:Y:S04]  /*c610*/  SHFL.IDX PT, R3, R5, RZ, 0x181f ;  /* 0x00181fff05037589 */ /* 0x000ee800000e0000 */
[----:B------:R-:W-:Y:S04]  /*c620*/  SHFL.IDX PT, R12, R18, 0x2, 0x181f ;  /* 0x00581f00120c7f89 */ /* 0x000fe800000e0000 */
[----:B-1----:R-:W-:Y:S04]  /*c630*/  SHFL.IDX PT, R8, R5, 0x2, 0x181f ;  /* 0x00581f0005087f89 */ /* 0x002fe800000e0000 */
[----:B------:R-:W-:Y:S01]  /*c640*/  SHFL.IDX PT, R10, R18, 0x3, 0x181f ;  /* 0x00781f00120a7f89 */ /* 0x000fe200000e0000 */
[----:B0-----:R-:W-:-:S03]  /*c650*/  IADD3 R6, P0, R30, R14, RZ ;  /* 0x0000000e1e067210 */ /* 0x001fc60007f1e0ff */
[----:B------:R-:W0:Y:S02]  /*c660*/  SHFL.IDX PT, R14, R18, 0x1, 0x181f ;  /* 0x00381f00120e7f89 */ /* 0x000e2400000e0000 */
[----:B---3--:R-:W-:Y:S02]  /*c670*/  IMAD.X R7, RZ, RZ, R3, P0 ;  /* 0x000000ffff077224 */ /* 0x008fe400000e0603 */
[----:B------:R-:W1:Y:S04]  /*c680*/  SHFL.IDX PT, R3, R5, 0x1, 0x181f ;  /* 0x00381f0005037f89 */ /* 0x000e6800000e0000 */
[----:B------:R-:W-:Y:S04]  /*c690*/  LDGSTS.E.BYPASS.LTC128B.128 [R4+0x28400], desc[UR50][R6.64], !P3 ;  /* 0x2840000006047fae */ /* 0x000fe8000d901d72 */
[----:B------:R3:W-:Y:S01]  /*c6a0*/  LDGSTS.E.BYPASS.LTC128B.128 [R4+0x2c400], desc[UR50][R6.64+0x80], !P2 ;  /* 0x2c40008006047fae */ /* 0x0007e2000d101d72 */
[----:B0-----:R-:W-:-:S03]  /*c6b0*/  IADD3 R2, P0, R30, R14, RZ ;  /* 0x0000000e1e027210 */ /* 0x001fc60007f1e0ff */
[----:B---3--:R-:W0:Y:S02]  /*c6c0*/  SHFL.IDX PT, R6, R5, 0x3, 0x181f ;  /* 0x00781f0005067f89 */ /* 0x008e2400000e0000 */
[----:B-1----:R-:W-:Y:S01]  /*c6d0*/  IMAD.X R3, RZ, RZ, R3, P0 ;  /* 0x000000ffff037224 */ /* 0x002fe200000e0603 */
[C---:B------:R-:W-:Y:S01]  /*c6e0*/  IADD3 R12, P0, R30.reuse, R12, RZ ;  /* 0x0000000c1e0c7210 */ /* 0x040fe20007f1e0ff */
[----:B------:R-:W-:Y:S04]  /*c6f0*/  SHFL.IDX PT, R14, R18, 0x7, 0x181f ;  /* 0x00f81f00120e7f89 */ /* 0x000fe800000e0000 */
[----:B------:R-:W-:Y:S01]  /*c700*/  LDGSTS.E.BYPASS.LTC128B.128 [R4+0x28c00], desc[UR50][R2.64], !P3 ;  /* 0x28c0000002047fae */ /* 0x000fe2000d901d72 */
[----:B------:R-:W-:Y:S01]  /*c710*/  IMAD.X R13, RZ, RZ, R8, P0 ;  /* 0x000000ffff0d7224 */ /* 0x000fe200000e0608 */
[----:B------:R-:W-:-:S02]  /*c720*/  IADD3 R10, P0, R30, R10, RZ ;  /* 0x0000000a1e0a7210 */ /* 0x000fc40007f1e0ff */
[----:B------:R1:W-:Y:S04]  /*c730*/  LDGSTS.E.BYPASS.LTC128B.128 [R4+0x2cc00], desc[UR50][R2.64+0x80], !P2 ;  /* 0x2cc0008002047fae */ /* 0x0003e8000d101d72 */
[----:B------:R3:W-:Y:S04]  /*c740*/  LDGSTS.E.BYPASS.LTC128B.128 [R4+0x29400], desc[UR50][R12.64], !P3 ;  /* 0x294000000c047fae */ /* 0x0007e8000d901d72 */
[----:B------:R3:W-:Y:S01]  /*c750*/  LDGSTS.E.BYPASS.LTC128B.128 [R4+0x2d400], desc[UR50][R12.64+0x80], !P2 ;  /* 0x2d4000800c047fae */ /* 0x0007e2000d101d72 */
[----:B0-----:R-:W-:-:S03]  /*c760*/  IMAD.X R11, RZ, RZ, R6, P0 ;  /* 0x000000ffff0b7224 */ /* 0x001fc600000e0606 */
[----:B-1----:R-:W0:Y:S04]  /*c770*/  SHFL.IDX PT, R2, R18, 0x4, 0x181f ;  /* 0x00981f0012027f89 */ /* 0x002e2800000e0000 */
[----:B------:R-:W1:Y:S04]  /*c780*/  SHFL.IDX PT, R3, R5, 0x4, 0x181f ;  /* 0x00981f0005037f89 */ /* 0x000e6800000e0000 */
[----:B------:R3:W-:Y:S04]  /*c790*/  LDGSTS.E.BYPASS.LTC128B.128 [R4+0x29c00], desc[UR50][R10.64], !P3 ;  /* 0x29c000000a047fae */ /* 0x0007e8000d901d72 */
[----:B------:R3:W-:Y:S01]  /*c7a0*/  LDGSTS.E.BYPASS.LTC128B.128 [R4+0x2dc00], desc[UR50][R10.64+0x80], !P2 ;  /* 0x2dc000800a047fae */ /* 0x0007e2000d101d72 */
[----:B0-----:R-:W-:-:S03]  /*c7b0*/  IADD3 R8, P0, R30, R2, RZ ;  /* 0x000000021e087210 */ /* 0x001fc60007f1e0ff */
[----:B------:R-:W0:Y:S02]  /*c7c0*/  SHFL.IDX PT, R2, R18, 0x5, 0x181f ;  /* 0x00b81f0012027f89 */ /* 0x000e2400000e0000 */
[----:B-1----:R-:W-:Y:S02]  /*c7d0*/  IMAD.X R9, RZ, RZ, R3, P0 ;  /* 0x000000ffff097224 */ /* 0x002fe400000e0603 */
        /* <DEDUP_REMOVED lines=8> */
[----:B------:R3:W-:Y:S04]  /*c860*/  LDGSTS.E.BYPASS.LTC128B.128 [R4+0x2ec00], desc[UR50][R6.64+0x80], !P2 ;  /* 0x2ec0008006047fae */ /* 0x0007e8000d101d72 */
[----:B------:R-:W4:Y:S01]  /*c870*/  SHFL.IDX PT, R5, R5, 0x7, 0x181f ;  /* 0x00f81f0005057f89 */ /* 0x000f2200000e0000 */
[----:B0-----:R-:W-:-:S05]  /*c880*/  IADD3 R2, P0, R30, R2, RZ ;  /* 0x000000021e027210 */ /* 0x001fca0007f1e0ff */
[----:B-1----:R-:W-:-:S05]  /*c890*/  IMAD.X R3, RZ, RZ, R3, P0 ;  /* 0x000000ffff037224 */ /* 0x002fca00000e0603 */
[----:B------:R3:W-:Y:S04]  /*c8a0*/  LDGSTS.E.BYPASS.LTC128B.128 [R4+0x2b400], desc[UR50][R2.64], !P3 ;  /* 0x2b40000002047fae */ /* 0x0007e8000d901d72 */
[----:B------:R3:W-:Y:S02]  /*c8b0*/  LDGSTS.E.BYPASS.LTC128B.128 [R4+0x2f400], desc[UR50][R2.64+0x80], !P2 ;  /* 0x2f40008002047fae */ /* 0x0007e4000d101d72 */
.L_x_201:
[----:B---3--:R-:W-:-:S05]  /*c8c0*/  IADD3 R2, P0, R30, R14, RZ ;  /* 0x0000000e1e027210 */ /* 0x008fca0007f1e0ff */
[----:B----4-:R-:W-:Y:S01]  /*c8d0*/  IMAD.X R3, RZ, RZ, R5, P0 ;  /* 0x000000ffff037224 */ /* 0x010fe200000e0605 */
[----:B------:R-:W-:-:S04]  /*c8e0*/  PLOP3.LUT P0, PT, PT, PT, PT, 0x80, 0x0 ;  /* 0x000000000000781c */ /* 0x000fc80003f0f070 */
[----:B------:R-:W-:Y:S01]  /*c8f0*/  @!PT LDS RZ, [RZ] ;  /* 0x00000000fffff984 */ /* 0x000fe20000000800 */
[----:B------:R-:W-:Y:S01]  /*c900*/  @!PT LDS RZ, [RZ] ;  /* 0x00000000fffff984 */ /* 0x000fe20000000800 */
[----:B------:R-:W-:Y:S01]  /*c910*/  @!PT LDS RZ, [RZ] ;  /* 0x00000000fffff984 */ /* 0x000fe20000000800 */
[----:B------:R0:W-:Y:S04]  /*c920*/  LDGSTS.E.BYPASS.LTC128B.128 [R4+0x2bc00], desc[UR50][R2.64], !P3 ;  /* 0x2bc0000002047fae */ /* 0x0001e8000d901d72 */
[----:B------:R0:W-:Y:S01]  /*c930*/  LDGSTS.E.BYPASS.LTC128B.128 [R4+0x2fc00], desc[UR50][R2.64+0x80], !P2 ;  /* 0x2fc0008002047fae */ /* 0x0001e2000d101d72 */
[----:B------:R-:W-:-:S04]  /*c940*/  NOP ;  /* 0x0000000000007918 */ /* 0x000fc80000000000 */
.L_x_73:
[----:B------:R-:W-:Y:S02]  /*c950*/  PLOP3.LUT P2, PT, P2, P0, PT, 0xa2, 0x0 ;  /* 0x000000000000781c */ /* 0x000fe40001741472 */
[----:B------:R-:W-:-:S08]  /*c960*/  @P0 R2UR P2, UR4, R0 ;  /* 0x00000000000402ca */ /* 0x000fd00000040000 */
[----:B------:R-:W-:-:S05]  /*c970*/  @P0 PLOP3.LUT P0, PT, P2, PT, PT, 0x80, 0x0 ;  /* 0x000000000000081c */ /* 0x000fca000170f070 */
[----:B------:R-:W-:Y:S01]  /*c980*/  @!P2 SYNCS.ARRIVE.TRANS64.RED.A0T1 RZ, [UR4+0x38830], RZ ;  /* 0x038830ffffffa9a7 */ /* 0x000fe20008200404 */
[----:B------:R-:W-:Y:S07]  /*c990*/  @!P2 ARRIVES.LDGSTSBAR.64.TRANSCNT [UR4+0x38830] ;  /* 0x03883000ff00a9b0 */ /* 0x000fee0008000a84 */
[----:B------:R-:W-:Y:S05]  /*c9a0*/  @P0 BRA.U.ANY `(.L_x_73) ;  /* 0xfffffffd00e80947 */ /* 0x000fea000393ffff */
[----:B------:R-:W-:Y:S01]  /*c9b0*/  NOP ;  /* 0x0000000000007918 */ /* 0x000fe20000000000 */
[----:B0-----:R-:W-:-:S05]  /*c9c0*/  IMAD.U32 R2, RZ, RZ, UR46 ;  /* 0x0000002eff027e24 */ /* 0x001fca000f8e00ff */
[----:B------:R-:W-:-:S13]  /*c9d0*/  ISETP.NE.AND P3, PT, R2, 0x3, PT ;  /* 0x000000030200780c */ /* 0x000fda0003f65270 */
[----:B------:R-:W-:Y:S05]  /*c9e0*/  @!P3 BRA `(.L_x_74) ;  /* 0x000000000004b947 */ /* 0x000fea0003800000 */
[----:B------:R-:W-:Y:S01]  /*c9f0*/  BPT.TRAP 0x1 ;  /* 0x000000040000795c */ /* 0x000fe20000300000 */
.L_x_74:
[----:B------:R2:W-:Y:S02]  /*ca00*/  SYNCS.ARRIVE.TRANS64.A1T0 RZ, [R0+URZ+0x38830], RZ ;  /* 0x038830ff00ff79a7 */ /* 0x0005e4000810003f */
[----:B--2---:R-:W-:-:S05]  /*ca10*/  IMAD.U32 R0, RZ, RZ, UR47 ;  /* 0x0000002fff007e24 */ /* 0x004fca000f8e00ff */
[----:B------:R-:W-:-:S13]  /*ca20*/  ISETP.NE.AND P0, PT, R0, 0x3, PT ;  /* 0x000000030000780c */ /* 0x000fda0003f05270 */
[----:B------:R-:W-:Y:S05]  /*ca30*/  @!P0 BRA `(.L_x_75) ;  /* 0x0000000000048947 */ /* 0x000fea0003800000 */
[----:B------:R-:W-:Y:S01]  /*ca40*/  BPT.TRAP 0x1 ;  /* 0x000000040000795c */ /* 0x000fe20000300000 */
.L_x_75:
[----:B------:R-:W-:Y:S01]  /*ca50*/  LOP3.LUT R0, R20, 0x1, RZ, 0x3c, !PT ;  /* 0x0000000114007812 */ /* 0x000fe200078e3cff */
[----:B------:R-:W-:Y:S01]  /*ca60*/  BSSY B0, `(.L_x_76) ;  /* 0x0000005000007945 */ /* 0x000fe20003800000 */
[----:B------:R-:W-:Y:S02]  /*ca70*/  LEA R3, R19, UR41, 0x3 ;  /* 0x0000002913037c11 */ /* 0x000fe4000f8e18ff */
[----:B------:R-:W-:-:S04]  /*ca80*/  SHF.L.U32 R0, R0, 0x1f, RZ ;  /* 0x0000001f00007819 */ /* 0x000fc800000006ff */
[----:B------:R-:W0:Y:S02]  /*ca90*/  SYNCS.PHASECHK.TRANS64.TRYWAIT P2, [R3+URZ+0x38870], R0 ;  /* 0x03887000030075a7 */ /* 0x000e24000804017f */
[----:B0-----:R-:W-:Y:S05]  /*caa0*/  @!P2 BRA `(.L_x_77) ;  /* 0x0000004800fca947 */ /* 0x001fea0003800000 */
.L_x_202:
[----:B------:R-:W-:Y:S05]  /*cab0*/  BSYNC B0 ;  /* 0x0000000000007941 */ /* 0x000fea0003800000 */
.L_x_76:
[----:B------:R-:W-:-:S05]  /*cac0*/  IMAD.U32 R2, RZ, RZ, UR46 ;  /* 0x0000002eff027e24 */ /* 0x000fca000f8e00ff */
[----:B------:R-:W-:-:S13]  /*cad0*/  ISETP.NE.AND P2, PT, R2, 0x3, PT ;  /* 0x000000030200780c */ /* 0x000fda0003f45270 */
[----:B------:R-:W-:Y:S05]  /*cae0*/  @!P2 BRA `(.L_x_78) ;  /* 0x000000000004a947 */ /* 0x000fea0003800000 */
[----:B------:R-:W-:Y:S01]  /*caf0*/  BPT.TRAP 0x1 ;  /* 0x000000040000795c */ /* 0x000fe20000300000 */
.L_x_78:
[----:B0-----:R-:W-:Y:S01]  /*cb00*/  SHF.L.U32 R0, R20, 0x1f, RZ ;  /* 0x0000001f14007819 */ /* 0x001fe200000006ff */
[----:B------:R-:W-:-:S03]  /*cb10*/  IMAD.SHL.U32 R2, R19, 0x8000, RZ ;  /* 0x0000800013027824 */ /* 0x000fc600078e00ff */
[----:B------:R-:W0:Y:S02]  /*cb20*/  SYNCS.PHASECHK.TRANS64.TRYWAIT P2, [R3+URZ+0x38860], R0 ;  /* 0x03886000030075a7 */ /* 0x000e24000804017f */
[----:B0-----:R-:W-:Y:S05]  /*cb30*/  @!P2 BRA `(.L_x_79) ;  /* 0x0000004800eca947 */ /* 0x001fea0003800000 */
.L_x_203:
[----:B------:R-:W0:Y:S01]  /*cb40*/  LDL R8, [R1+0x8] ;  /* 0x0000080001087983 */ /* 0x000e220000100800 */
[----:B------:R-:W-:Y:S01]  /*cb50*/  LOP3.LUT R6, R2, R16, RZ, 0xfc, !PT ;  /* 0x0000001002067212 */ /* 0x000fe200078efcff */
[----:B------:R-:W-:Y:S05]  /*cb60*/  WARPSYNC.ALL ;  /* 0x0000000000007948 */ /* 0x000fea0003800000 */
[----:B------:R-:W1:Y:S01]  /*cb70*/  LDSM.16.MT88.4 R4, [R6+UR41+0x10400] ;  /* 0x010400290604783b */ /* 0x000e620008004200 */
[----:B------:R-:W-:Y:S02]  /*cb80*/  IADD3 R18, R26, R2, R28 ;  /* 0x000000021a127210 */ /* 0x000fe40007ffe01c */
[----:B-1----:R-:W-:-:S02]  /*cb90*/  PRMT R12, R4, 0x6420, R5 ;  /* 0x00006420040c7816 */ /* 0x002fc40000000005 */
[----:B------:R-:W-:Y:S02]  /*cba0*/  PRMT R13, R4, 0x7531, R5 ;  /* 0x00007531040d7816 */ /* 0x000fe40000000005 */
[C-C-:B------:R-:W-:Y:S02]  /*cbb0*/  PRMT R14, R6.reuse, 0x6420, R7.reuse ;  /* 0x00006420060e7816 */ /* 0x140fe40000000007 */
[----:B------:R-:W-:Y:S02]  /*cbc0*/  PRMT R15, R6, 0x7531, R7 ;  /* 0x00007531060f7816 */ /* 0x000fe40000000007 */
[----:B0-----:R-:W-:-:S05]  /*cbd0*/  IADD3 R0, R8, UR41, R2 ;  /* 0x0000002908007c10 */ /* 0x001fca000fffe002 */
[----:B------:R-:W0:Y:S04]  /*cbe0*/  LDSM.16.MT88.4 R8, [R0+0x10400] ;  /* 0x010400000008783b */ /* 0x000e280000004200 */
[----:B------:R-:W-:Y:S01]  /*cbf0*/  STSM.16.M88.4 [R18], R12 ;  /* 0x0000000c12007844 */ /* 0x000fe20000000200 */
[C-C-:B0-----:R-:W-:Y:S02]  /*cc00*/  PRMT R4, R8.reuse, 0x6420, R9.reuse ;  /* 0x0000642008047816 */ /* 0x141fe40000000009 */
[----:B------:R-:W-:Y:S01]  /*cc10*/  PRMT R5, R8, 0x7531, R9 ;  /* 0x0000753108057816 */ /* 0x000fe20000000009 */
[----:B------:R-:W-:Y:S01]  /*cc20*/  VIADD R9, R2, 0x4000 ;  /* 0x0000400002097836 */ /* 0x000fe20000000000 */
[C-C-:B------:R-:W-:Y:S02]  /*cc30*/  PRMT R6, R10.reuse, 0x6420, R11.reuse ;  /* 0x000064200a067816 */ /* 0x140fe4000000000b */
[----:B------:R-:W-:-:S02]  /*cc40*/  PRMT R7, R10, 0x7531, R11 ;  /* 0x000075310a077816 */ /* 0x000fc4000000000b */
[----:B------:R-:W-:-:S03]  /*cc50*/  LOP3.LUT R19, R9, R16, RZ, 0xfc, !PT ;  /* 0x0000001009137212 */ /* 0x000fc600078efcff */
[----:B------:R-:W-:Y:S04]  /*cc60*/  STSM.16.M88.4 [R18+0x2000], R4 ;  /* 0x0020000412007844 */ /* 0x000fe80000000200 */
[----:B------:R-:W0:Y:S02]  /*cc70*/  LDSM.16.MT88.4 R8, [R19+UR41+0x10400] ;  /* 0x010400291308783b */ /* 0x000e240008004200 */
[C-C-:B0-----:R-:W-:Y:S02]  /*cc80*/  PRMT R4, R8.reuse, 0x6420, R9.reuse ;  /* 0x0000642008047816 */ /* 0x141fe40000000009 */
[----:B------:R-:W-:Y:S02]  /*cc90*/  PRMT R5, R8, 0x7531, R9 ;  /* 0x0000753108057816 */ /* 0x000fe40000000009 */
[----:B------:R-:W-:-:S02]  /*cca0*/  PRMT R6, R10, 0x6420, R11 ;  /* 0x000064200a067816 */ /* 0x000fc4000000000b */
[----:B------:R-:W-:Y:S02]  /*ccb0*/  PRMT R7, R10, 0x7531, R11 ;  /* 0x000075310a077816 */ /* 0x000fe4000000000b */
[----:B------:R-:W0:Y:S04]  /*ccc0*/  LDSM.16.MT88.4 R8, [R0+0x14400] ;  /* 0x014400000008783b */ /* 0x000e280000004200 */
[----:B------:R-:W-:Y:S01]  /*ccd0*/  STSM.16.M88.4 [R18+0x4000], R4 ;  /* 0x0040000412007844 */ /* 0x000fe20000000200 */
[C-C-:B0-----:R-:W-:Y:S02]  /*cce0*/  PRMT R20, R8.reuse, 0x6420, R9.reuse ;  /* 0x0000642008147816 */ /* 0x141fe40000000009 */
[----:B------:R-:W-:Y:S01]  /*ccf0*/  PRMT R21, R8, 0x7531, R9 ;  /* 0x0000753108157816 */ /* 0x000fe20000000009 */
[----:B------:R-:W-:Y:S01]  /*cd00*/  VIADD R9, R2, 0x1000 ;  /* 0x0000100002097836 */ /* 0x000fe20000000000 */
[----:B------:R-:W-:-:S02]  /*cd10*/  PRMT R22, R10, 0x6420, R11 ;  /* 0x000064200a167816 */ /* 0x000fc4000000000b */
[----:B------:R-:W-:Y:S02]  /*cd20*/  PRMT R23, R10, 0x7531, R11 ;  /* 0x000075310a177816 */ /* 0x000fe4000000000b */
[----:B------:R-:W-:-:S03]  /*cd30*/  LOP3.LUT R19, R9, R16, RZ, 0xfc, !PT ;  /* 0x0000001009137212 */ /* 0x000fc600078efcff */
[----:B------:R0:W-:Y:S04]  /*cd40*/  STSM.16.M88.4 [R18+0x6000], R20 ;  /* 0x0060001412007844 */ /* 0x0001e80000000200 */
[----:B------:R-:W1:Y:S04]  /*cd50*/  LDSM.16.MT88.4 R4, [R19+UR41+0x10400] ;  /* 0x010400291304783b */ /* 0x000e680008004200 */
[----:B------:R-:W2:Y:S01]  /*cd60*/  LDSM.16.MT88.4 R8, [R0+0x11400] ;  /* 0x011400000008783b */ /* 0x000ea20000004200 */
[----:B0-----:R-:W-:-:S05]  /*cd70*/  IADD3 R18, R28, R2, R37 ;  /* 0x000000021c127210 */ /* 0x001fca0007ffe025 */
[----:B------:R-:W-:Y:S01]  /*cd80*/  IMAD.IADD R18, R26, 0x1, R18 ;  /* 0x000000011a127824 */ /* 0x000fe200078e0212 */
[C-C-:B-1----:R-:W-:Y:S02]  /*cd90*/  PRMT R12, R4.reuse, 0x6420, R5.reuse ;  /* 0x00006420040c7816 */ /* 0x142fe40000000005 */
[----:B------:R-:W-:Y:S02]  /*cda0*/  PRMT R13, R4, 0x7531, R5 ;  /* 0x00007531040d7816 */ /* 0x000fe40000000005 */
[C-C-:B--2---:R-:W-:Y:S02]  /*cdb0*/  PRMT R4, R8.reuse, 0x6420, R9.reuse ;  /* 0x0000642008047816 */ /* 0x144fe40000000009 */
[----:B------:R-:W-:Y:S01]  /*cdc0*/  PRMT R5, R8, 0x7531, R9 ;  /* 0x0000753108057816 */ /* 0x000fe20000000009 */
[----:B------:R-:W-:Y:S01]  /*cdd0*/  VIADD R9, R2, 0x5000 ;  /* 0x0000500002097836 */ /* 0x000fe20000000000 */
[C-C-:B------:R-:W-:Y:S02]  /*cde0*/  PRMT R14, R6.reuse, 0x6420, R7.reuse ;  /* 0x00006420060e7816 */ /* 0x140fe40000000007 */
[----:B------:R-:W-:-:S02]  /*cdf0*/  PRMT R15, R6, 0x7531, R7 ;  /* 0x00007531060f7816 */ /* 0x000fc40000000007 */
[C-C-:B------:R-:W-:Y:S02]  /*ce00*/  PRMT R6, R10.reuse, 0x6420, R11.reuse ;  /* 0x000064200a067816 */ /* 0x140fe4000000000b */
[----:B------:R-:W-:Y:S01]  /*ce10*/  PRMT R7, R10, 0x7531, R11 ;  /* 0x000075310a077816 */ /* 0x000fe2000000000b */
[----:B------:R-:W-:Y:S01]  /*ce20*/  STSM.16.M88.4 [R18], R12 ;  /* 0x0000000c12007844 */ /* 0x000fe20000000200 */
        /* <DEDUP_REMOVED lines=40> */
[----:B------:R-:W-:Y:S02]  /*d0b0*/  PRMT R21, R8, 0x7531, R9 ;  /* 0x0000753108157816 */ /* 0x000fe40000000009 */
[----:B------:R-:W-:-:S02]  /*d0c0*/  PRMT R22, R10, 0x6420, R11 ;  /* 0x000064200a167816 */ /* 0x000fc4000000000b */
[----:B------:R-:W-:-:S05]  /*d0d0*/  PRMT R23, R10, 0x7531, R11 ;  /* 0x000075310a177816 */ /* 0x000fca000000000b */
[----:B------:R0:W-:Y:S04]  /*d0e0*/  STSM.16.M88.4 [R18+0x6000], R20 ;  /* 0x0060001412007844 */ /* 0x0001e80000000200 */
[----:B0-----:R-:W2:Y:S01]  /*d0f0*/  LDL R18, [R1] ;  /* 0x0000000001127983 */ /* 0x001ea20000100800 */
[----:B------:R-:W-:Y:S02]  /*d100*/  VIADD R9, R2, 0x3000 ;  /* 0x0000300002097836 */ /* 0x000fe40000000000 */
[----:B------:R-:W-:-:S03]  /*d110*/  IMAD.U32 R23, RZ, RZ, UR46 ;  /* 0x0000002eff177e24 */ /* 0x000fc6000f8e00ff */
[----:B------:R-:W-:Y:S02]  /*d120*/  LOP3.LUT R19, R9, R16, RZ, 0xfc, !PT ;  /* 0x0000001009137212 */ /* 0x000fe400078efcff */
[----:B------:R-:W-:Y:S01]  /*d130*/  LDSM.16.MT88.4 R8, [R0+0x13400] ;  /* 0x013400000008783b */ /* 0x000fe20000004200 */
[----:B------:R-:W-:-:S03]  /*d140*/  ISETP.NE.AND P2, PT, R23, 0x3, PT ;  /* 0x000000031700780c */ /* 0x000fc60003f45270 */
[----:B------:R-:W0:Y:S02]  /*d150*/  LDSM.16.MT88.4 R4, [R19+UR41+0x10400] ;  /* 0x010400291304783b */ /* 0x000e240008004200 */
[C-C-:B0-----:R-:W-:Y:S02]  /*d160*/  PRMT R12, R4.reuse, 0x6420, R5.reuse ;  /* 0x00006420040c7816 */ /* 0x141fe40000000005 */
[----:B------:R-:W-:Y:S02]  /*d170*/  PRMT R13, R4, 0x7531, R5 ;  /* 0x00007531040d7816 */ /* 0x000fe40000000005 */
[C-C-:B------:R-:W-:Y:S02]  /*d180*/  PRMT R4, R8.reuse, 0x6420, R9.reuse ;  /* 0x0000642008047816 */ /* 0x140fe40000000009 */
[----:B------:R-:W-:Y:S01]  /*d190*/  PRMT R5, R8, 0x7531, R9 ;  /* 0x0000753108057816 */ /* 0x000fe20000000009 */
[----:B------:R-:W-:Y:S01]  /*d1a0*/  VIADD R9, R2, 0x7000 ;  /* 0x0000700002097836 */ /* 0x000fe20000000000 */
[----:B------:R-:W-:-:S02]  /*d1b0*/  PRMT R14, R6, 0x6420, R7 ;  /* 0x00006420060e7816 */ /* 0x000fc40000000007 */
[----:B------:R-:W-:Y:S02]  /*d1c0*/  PRMT R15, R6, 0x7531, R7 ;  /* 0x00007531060f7816 */ /* 0x000fe40000000007 */
[C-C-:B------:R-:W-:Y:S02]  /*d1d0*/  PRMT R6, R10.reuse, 0x6420, R11.reuse ;  /* 0x000064200a067816 */ /* 0x140fe4000000000b */
[----:B------:R-:W-:Y:S02]  /*d1e0*/  PRMT R7, R10, 0x7531, R11 ;  /* 0x000075310a077816 */ /* 0x000fe4000000000b */
[----:B--2---:R-:W-:Y:S02]  /*d1f0*/  IADD3 R18, R28, R18, R2 ;  /* 0x000000121c127210 */ /* 0x004fe40007ffe002 */
[----:B------:R-:W-:-:S03]  /*d200*/  LOP3.LUT R2, R9, R16, RZ, 0xfc, !PT ;  /* 0x0000001009027212 */ /* 0x000fc600078efcff */
[----:B------:R-:W-:-:S05]  /*d210*/  IMAD.IADD R18, R26, 0x1, R18 ;  /* 0x000000011a127824 */ /* 0x000fca00078e0212 */
[----:B------:R-:W-:Y:S04]  /*d220*/  STSM.16.M88.4 [R18], R12 ;  /* 0x0000000c12007844 */ /* 0x000fe80000000200 */
[----:B------:R-:W-:Y:S04]  /*d230*/  STSM.16.M88.4 [R18+0x2000], R4 ;  /* 0x0020000412007844 */ /* 0x000fe80000000200 */
[----:B------:R-:W0:Y:S04]  /*d240*/  LDSM.16.MT88.4 R4, [R2+UR41+0x10400] ;  /* 0x010400290204783b */ /* 0x000e280008004200 */
[----:B------:R-:W1:Y:S01]  /*d250*/  LDSM.16.MT88.4 R8, [R0+0x17400] ;  /* 0x017400000008783b */ /* 0x000e620000004200 */
[----:B0-----:R-:W-:-:S02]  /*d260*/  PRMT R12, R4, 0x6420, R5 ;  /* 0x00006420040c7816 */ /* 0x001fc40000000005 */
[----:B------:R-:W-:Y:S02]  /*d270*/  PRMT R13, R4, 0x7531, R5 ;  /* 0x00007531040d7816 */ /* 0x000fe40000000005 */
[C-C-:B------:R-:W-:Y:S02]  /*d280*/  PRMT R14, R6.reuse, 0x6420, R7.reuse ;  /* 0x00006420060e7816 */ /* 0x140fe40000000007 */
[----:B------:R-:W-:Y:S02]  /*d290*/  PRMT R15, R6, 0x7531, R7 ;  /* 0x00007531060f7816 */ /* 0x000fe40000000007 */
[C-C-:B-1----:R-:W-:Y:S02]  /*d2a0*/  PRMT R4, R8.reuse, 0x6420, R9.reuse ;  /* 0x0000642008047816 */ /* 0x142fe40000000009 */
[----:B------:R-:W-:Y:S01]  /*d2b0*/  PRMT R5, R8, 0x7531, R9 ;  /* 0x0000753108057816 */ /* 0x000fe20000000009 */
[----:B------:R0:W-:Y:S01]  /*d2c0*/  STSM.16.M88.4 [R18+0x4000], R12 ;  /* 0x0040000c12007844 */ /* 0x0001e20000000200 */
[----:B------:R-:W-:-:S02]  /*d2d0*/  PRMT R6, R10, 0x6420, R11 ;  /* 0x000064200a067816 */ /* 0x000fc4000000000b */
[----:B------:R-:W-:-:S05]  /*d2e0*/  PRMT R7, R10, 0x7531, R11 ;  /* 0x000075310a077816 */ /* 0x000fca000000000b */
[----:B------:R0:W-:Y:S01]  /*d2f0*/  STSM.16.M88.4 [R18+0x6000], R4 ;  /* 0x0060000412007844 */ /* 0x0001e20000000200 */
[----:B------:R-:W-:Y:S01]  /*d300*/  @!PT LDS RZ, [RZ] ;  /* 0x00000000fffff984 */ /* 0x000fe20000000800 */
[----:B------:R-:W-:Y:S01]  /*d310*/  @!PT LDS RZ, [RZ] ;  /* 0x00000000fffff984 */ /* 0x000fe20000000800 */
[----:B------:R-:W-:Y:S01]  /*d320*/  @!PT LDS RZ, [RZ] ;  /* 0x00000000fffff984 */ /* 0x000fe20000000800 */
[----:B------:R-:W-:Y:S01]  /*d330*/  @!PT LDS RZ, [RZ] ;  /* 0x00000000fffff984 */ /* 0x000fe20000000800 */
[----:B------:R1:W-:Y:S06]  /*d340*/  MEMBAR.ALL.CTA ;  /* 0x0000000000007992 */ /* 0x0003ec0000008000 */
[----:B-1----:R-:W1:Y:S01]  /*d350*/  FENCE.VIEW.ASYNC.S ;  /* 0x00000000000073c6 */ /* 0x002e620000000000 */
[----:B------:R-:W-:Y:S05]  /*d360*/  @!P2 BRA `(.L_x_80) ;  /* 0x000000000004a947 */ /* 0x000fea0003800000 */
[----:B------:R-:W-:Y:S01]  /*d370*/  BPT.TRAP 0x1 ;  /* 0x000000040000795c */ /* 0x000fe20000300000 */
.L_x_80:
[----:B-1----:R1:W-:Y:S01]  /*d380*/  SYNCS.ARRIVE.TRANS64.A1T0 RZ, [R3+URZ+0x38850], RZ ;  /* 0x038850ff03ff79a7 */ /* 0x0023e2000810003f */
[----:B------:R-:W-:Y:S06]  /*d390*/  BAR.SYNC.DEFER_BLOCKING 0x2, 0x80 ;  /* 0x0082000000007b1d */ /* 0x000fec0000010000 */
[----:B------:R-:W-:Y:S05]  /*d3a0*/  @!P0 BRA `(.L_x_81) ;  /* 0x0000000000048947 */ /* 0x000fea0003800000 */
[----:B------:R-:W-:Y:S01]  /*d3b0*/  BPT.TRAP 0x1 ;  /* 0x000000040000795c */ /* 0x000fe20000300000 */
.L_x_81:
[----:B-1----:R-:W-:Y:S02]  /*d3c0*/  VIADD R3, R3, 0x38880 ;  /* 0x0003888003037836 */ /* 0x002fe40000000000 */
[----:B------:R-:W-:Y:S02]  /*d3d0*/  IMAD.U32 R0, RZ, RZ, UR45 ;  /* 0x0000002dff007e24 */ /* 0x000fe4000f8e00ff */
[----:B------:R-:W-:Y:S02]  /*d3e0*/  IMAD.MOV.U32 R20, RZ, RZ, R29 ;  /* 0x000000ffff147224 */ /* 0x000fe400078e001d */
[----:B------:R-:W-:Y:S01]  /*d3f0*/  IMAD.MOV.U32 R19, RZ, RZ, R25 ;  /* 0x000000ffff137224 */ /* 0x000fe200078e0019 */
[----:B------:R-:W-:-:S04]  /*d400*/  PRMT R3, R0, 0x654, R3 ;  /* 0x0000065400037816 */ /* 0x000fc80000000003 */
[----:B------:R1:W-:Y:S01]  /*d410*/  SYNCS.ARRIVE.TRANS64.RED.A1T0 RZ, [R3+URZ], RZ ;  /* 0x000000ff03ff79a7 */ /* 0x0003e2000810043f */
[----:B------:R-:W-:Y:S05]  /*d420*/  @P1 BRA `(.L_x_82) ;  /* 0xffffffe400ec1947 */ /* 0x000fea000383ffff */
.L_x_62:
[----:B------:R-:W-:-:S05]  /*d430*/  IMAD.U32 R0, RZ, RZ, UR47 ;  /* 0x0000002fff007e24 */ /* 0x000fca000f8e00ff */
[----:B------:R-:W-:-:S13]  /*d440*/  ISETP.NE.AND P0, PT, R0, 0x3, PT ;  /* 0x000000030000780c */ /* 0x000fda0003f05270 */
[----:B------:R-:W-:Y:S05]  /*d450*/  @!P0 BRA `(.L_x_83) ;  /* 0x0000000000048947 */ /* 0x000fea0003800000 */
[----:B------:R-:W-:Y:S01]  /*d460*/  BPT.TRAP 0x1 ;  /* 0x000000040000795c */ /* 0x000fe20000300000 */
.L_x_83:
[----:B-1----:R-:W-:Y:S01]  /*d470*/  LOP3.LUT R3, R29, 0x1, RZ, 0x3c, !PT ;  /* 0x000000011d037812 */ /* 0x002fe200078e3cff */
[----:B------:R-:W-:Y:S01]  /*d480*/  BSSY B0, `(.L_x_84) ;  /* 0x0000005000007945 */ /* 0x000fe20003800000 */
[----:B0-----:R-:W-:Y:S02]  /*d490*/  LEA R18, R25, UR41, 0x3 ;  /* 0x0000002919127c11 */ /* 0x001fe4000f8e18ff */
[----:B------:R-:W-:-:S04]  /*d4a0*/  SHF.L.U32 R3, R3, 0x1f, RZ ;  /* 0x0000001f03037819 */ /* 0x000fc800000006ff */
[----:B------:R-:W0:Y:S02]  /*d4b0*/  SYNCS.PHASECHK.TRANS64.TRYWAIT P1, [R18+URZ+0x38870], R3 ;  /* 0x03887003120075a7 */ /* 0x000e24000802017f */
[----:B0-----:R-:W-:Y:S05]  /*d4c0*/  @!P1 BRA `(.L_x_85) ;  /* 0x00000040009c9947 */ /* 0x001fea0003800000 */
.L_x_204:
[----:B------:R-:W-:Y:S05]  /*d4d0*/  BSYNC B0 ;  /* 0x0000000000007941 */ /* 0x000fea0003800000 */
.L_x_84:
[----:B------:R-:W-:-:S05]  /*d4e0*/  IMAD.U32 R0, RZ, RZ, UR46 ;  /* 0x0000002eff007e24 */ /* 0x000fca000f8e00ff */
[----:B------:R-:W-:-:S13]  /*d4f0*/  ISETP.NE.AND P1, PT, R0, 0x3, PT ;  /* 0x000000030000780c */ /* 0x000fda0003f25270 */
[----:B------:R-:W-:Y:S05]  /*d500*/  @!P1 BRA `(.L_x_86) ;  /* 0x0000000000049947 */ /* 0x000fea0003800000 */
[----:B------:R-:W-:Y:S01]  /*d510*/  BPT.TRAP 0x1 ;  /* 0x000000040000795c */ /* 0x000fe20000300000 */
.L_x_86:
[----:B0-----:R-:W-:Y:S01]  /*d520*/  SHF.L.U32 R3, R29, 0x1f, RZ ;  /* 0x0000001f1d037819 */ /* 0x001fe200000006ff */
[----:B------:R-:W-:-:S03]  /*d530*/  IMAD.SHL.U32 R0, R25, 0x8000, RZ ;  /* 0x0000800019007824 */ /* 0x000fc600078e00ff */
[----:B------:R-:W0:Y:S02]  /*d540*/  SYNCS.PHASECHK.TRANS64.TRYWAIT P1, [R18+URZ+0x38860], R3 ;  /* 0x03886003120075a7 */ /* 0x000e24000802017f */
[----:B0-----:R-:W-:Y:S05]  /*d550*/  @!P1 BRA `(.L_x_87) ;  /* 0x00000040008c9947 */ /* 0x001fea0003800000 */
.L_x_205:
[----:B------:R-:W0:Y:S01]  /*d560*/  LDL R2, [R1+0x8] ;  /* 0x0000080001027983 */ /* 0x000e220000100800 */
[----:B------:R-:W-:Y:S01]  /*d570*/  LOP3.LUT R6, R0, R16, RZ, 0xfc, !PT ;  /* 0x0000001000067212 */ /* 0x000fe200078efcff */
[----:B------:R-:W-:Y:S05]  /*d580*/  WARPSYNC.ALL ;  /* 0x0000000000007948 */ /* 0x000fea0003800000 */
[----:B------:R-:W1:Y:S04]  /*d590*/  LDSM.16.MT88.4 R4, [R6+UR41+0x10400] ;  /* 0x010400290604783b */ /* 0x000e680008004200 */
[----:B------:R-:W2:Y:S01]  /*d5a0*/  LDL R20, [R1] ;  /* 0x0000000001147983 */ /* 0x000ea20000100800 */
[----:B-1----:R-:W-:-:S02]  /*d5b0*/  PRMT R12, R4, 0x6420, R5 ;  /* 0x00006420040c7816 */ /* 0x002fc40000000005 */
[----:B------:R-:W-:Y:S02]  /*d5c0*/  PRMT R13, R4, 0x7531, R5 ;  /* 0x00007531040d7816 */ /* 0x000fe40000000005 */
[C-C-:B------:R-:W-:Y:S02]  /*d5d0*/  PRMT R14, R6.reuse, 0x6420, R7.reuse ;  /* 0x00006420060e7816 */ /* 0x140fe40000000007 */
[----:B------:R-:W-:Y:S02]  /*d5e0*/  PRMT R15, R6, 0x7531, R7 ;  /* 0x00007531060f7816 */ /* 0x000fe40000000007 */
[----:B------:R-:W-:Y:S02]  /*d5f0*/  IADD3 R21, R28, R0, R37 ;  /* 0x000000001c157210 */ /* 0x000fe40007ffe025 */
[----:B0-----:R-:W-:-:S05]  /*d600*/  IADD3 R3, R2, UR41, R0 ;  /* 0x0000002902037c10 */ /* 0x001fca000fffe000 */
[----:B------:R-:W0:Y:S01]  /*d610*/  LDSM.16.MT88.4 R8, [R3+0x10400] ;  /* 0x010400000308783b */ /* 0x000e220000004200 */
[----:B------:R-:W-:-:S05]  /*d620*/  IADD3 R2, R26, R0, R28 ;  /* 0x000000001a027210 */ /* 0x000fca0007ffe01c */
[----:B------:R-:W-:Y:S01]  /*d630*/  STSM.16.M88.4 [R2], R12 ;  /* 0x0000000c02007844 */ /* 0x000fe20000000200 */
[C-C-:B0-----:R-:W-:Y:S02]  /*d640*/  PRMT R4, R8.reuse, 0x6420, R9.reuse ;  /* 0x0000642008047816 */ /* 0x141fe40000000009 */
[----:B------:R-:W-:Y:S01]  /*d650*/  PRMT R5, R8, 0x7531, R9 ;  /* 0x0000753108057816 */ /* 0x000fe20000000009 */
[----:B------:R-:W-:Y:S01]  /*d660*/  VIADD R9, R0, 0x4000 ;  /* 0x0000400000097836 */ /* 0x000fe20000000000 */
[C-C-:B------:R-:W-:Y:S02]  /*d670*/  PRMT R6, R10.reuse, 0x6420, R11.reuse ;  /* 0x000064200a067816 */ /* 0x140fe4000000000b */
[----:B------:R-:W-:Y:S02]  /*d680*/  PRMT R7, R10, 0x7531, R11 ;  /* 0x000075310a077816 */ /* 0x000fe4000000000b */
[----:B------:R-:W-:-:S03]  /*d690*/  LOP3.LUT R19, R9, R16, RZ, 0xfc, !PT ;  /* 0x0000001009137212 */ /* 0x000fc600078efcff */
[----:B------:R-:W-:Y:S04]  /*d6a0*/  STSM.16.M88.4 [R2+0x2000], R4 ;  /* 0x0020000402007844 */ /* 0x000fe80000000200 */
[----:B------:R-:W0:Y:S04]  /*d6b0*/  LDSM.16.MT88.4 R4, [R19+UR41+0x10400] ;  /* 0x010400291304783b */ /* 0x000e280008004200 */
[----:B------:R-:W1:Y:S01]  /*d6c0*/  LDSM.16.MT88.4 R8, [R3+0x14400] ;  /* 0x014400000308783b */ /* 0x000e620000004200 */
[C-C-:B0-----:R-:W-:Y:S02]  /*d6d0*/  PRMT R12, R4.reuse, 0x6420, R5.reuse ;  /* 0x00006420040c7816 */ /* 0x141fe40000000005 */
[----:B------:R-:W-:-:S02]  /*d6e0*/  PRMT R13, R4, 0x7531, R5 ;  /* 0x00007531040d7816 */ /* 0x000fc40000000005 */
[C-C-:B-1----:R-:W-:Y:S02]  /*d6f0*/  PRMT R4, R8.reuse, 0x6420, R9.reuse ;  /* 0x0000642008047816 */ /* 0x142fe40000000009 */
[----:B------:R-:W-:Y:S01]  /*d700*/  PRMT R5, R8, 0x7531, R9 ;  /* 0x0000753108057816 */ /* 0x000fe20000000009 */
[----:B------:R-:W-:Y:S01]  /*d710*/  VIADD R9, R0, 0x1000 ;  /* 0x0000100000097836 */ /* 0x000fe20000000000 */
[C-C-:B------:R-:W-:Y:S02]  /*d720*/  PRMT R14, R6.reuse, 0x6420, R7.reuse ;  /* 0x00006420060e7816 */ /* 0x140fe40000000007 */
[----:B------:R-:W-:Y:S02]  /*d730*/  PRMT R15, R6, 0x7531, R7 ;  /* 0x00007531060f7816 */ /* 0x000fe40000000007 */
[C-C-:B------:R-:W-:Y:S02]  /*d740*/  PRMT R6, R10.reuse, 0x6420, R11.reuse ;  /* 0x000064200a067816 */ /* 0x140fe4000000000b */
[----:B------:R-:W-:-:S02]  /*d750*/  PRMT R7, R10, 0x7531, R11 ;  /* 0x000075310a077816 */ /* 0x000fc4000000000b */
[----:B------:R-:W-:Y:S01]  /*d760*/  LOP3.LUT R19, R9, R16, RZ, 0xfc, !PT ;  /* 0x0000001009137212 */ /* 0x000fe200078efcff */
[----:B------:R-:W-:Y:S04]  /*d770*/  STSM.16.M88.4 [R2+0x4000], R12 ;  /* 0x0040000c02007844 */ /* 0x000fe80000000200 */
[----:B------:R0:W-:Y:S04]  /*d780*/  STSM.16.M88.4 [R2+0x6000], R4 ;  /* 0x0060000402007844 */ /* 0x0001e80000000200 */
[----:B------:R-:W1:Y:S04]  /*d790*/  LDSM.16.MT88.4 R4, [R19+UR41+0x10400] ;  /* 0x010400291304783b */ /* 0x000e680008004200 */
[----:B------:R-:W3:Y:S01]  /*d7a0*/  LDSM.16.MT88.4 R8, [R3+0x11400] ;  /* 0x011400000308783b */ /* 0x000ee20000004200 */
[----:B0-----:R-:W-:Y:S01]  /*d7b0*/  IMAD.IADD R2, R26, 0x1, R21 ;  /* 0x000000011a027824 */ /* 0x001fe200078e0215 */
[----:B-1----:R-:W-:-:S02]  /*d7c0*/  PRMT R12, R4, 0x6420, R5 ;  /* 0x00006420040c7816 */ /* 0x002fc40000000005 */
[----:B------:R-:W-:Y:S02]  /*d7d0*/  PRMT R13, R4, 0x7531, R5 ;  /* 0x00007531040d7816 */ /* 0x000fe40000000005 */
[C-C-:B---3--:R-:W-:Y:S02]  /*d7e0*/  PRMT R4, R8.reuse, 0x6420, R9.reuse ;  /* 0x0000642008047816 */ /* 0x148fe40000000009 */
[----:B------:R-:W-:Y:S01]  /*d7f0*/  PRMT R5, R8, 0x7531, R9 ;  /* 0x0000753108057816 */ /* 0x000fe20000000009 */
[----:B------:R-:W-:Y:S01]  /*d800*/  VIADD R9, R0, 0x5000 ;  /* 0x0000500000097836 */ /* 0x000fe20000000000 */
[C-C-:B------:R-:W-:Y:S02]  /*d810*/  PRMT R14, R6.reuse, 0x6420, R7.reuse ;  /* 0x00006420060e7816 */ /* 0x140fe40000000007 */
[----:B------:R-:W-:Y:S02]  /*d820*/  PRMT R15, R6, 0x7531, R7 ;  /* 0x00007531060f7816 */ /* 0x000fe40000000007 */
[----:B------:R-:W-:-:S02]  /*d830*/  PRMT R6, R10, 0x6420, R11 ;  /* 0x000064200a067816 */ /* 0x000fc4000000000b */
[----:B------:R-:W-:Y:S02]  /*d840*/  PRMT R7, R10, 0x7531, R11 ;  /* 0x000075310a077816 */ /* 0x000fe4000000000b */
[----:B------:R-:W-:Y:S01]  /*d850*/  LOP3.LUT R19, R9, R16, RZ, 0xfc, !PT ;  /* 0x0000001009137212 */ /* 0x000fe200078efcff */
[----:B------:R-:W-:Y:S04]  /*d860*/  STSM.16.M88.4 [R2], R12 ;  /* 0x0000000c02007844 */ /* 0x000fe80000000200 */
[----:B------:R-:W-:Y:S04]  /*d870*/  STSM.16.M88.4 [R2+0x2000], R4 ;  /* 0x0020000402007844 */ /* 0x000fe80000000200 */
[----:B------:R-:W0:Y:S04]  /*d880*/  LDSM.16.MT88.4 R4, [R19+UR41+0x10400] ;  /* 0x010400291304783b */ /* 0x000e280008004200 */
[----:B------:R-:W1:Y:S01]  /*d890*/  LDSM.16.MT88.4 R8, [R3+0x15400] ;  /* 0x015400000308783b */ /* 0x000e620000004200 */
[----:B0-----:R-:W-:-:S02]  /*d8a0*/  PRMT R12, R4, 0x6420, R5 ;  /* 0x00006420040c7816 */ /* 0x001fc40000000005 */
[----:B------:R-:W-:Y:S02]  /*d8b0*/  PRMT R13, R4, 0x7531, R5 ;  /* 0x00007531040d7816 */ /* 0x000fe40000000005 */
[C-C-:B-1----:R-:W-:Y:S02]  /*d8c0*/  PRMT R4, R8.reuse, 0x6420, R9.reuse ;  /* 0x0000642008047816 */ /* 0x142fe40000000009 */
[----:B------:R-:W-:Y:S01]  /*d8d0*/  PRMT R5, R8, 0x7531, R9 ;  /* 0x0000753108057816 */ /* 0x000fe20000000009 */
[----:B------:R-:W-:Y:S01]  /*d8e0*/  VIADD R9, R0, 0x2000 ;  /* 0x0000200000097836 */ /* 0x000fe20000000000 */
[C-C-:B------:R-:W-:Y:S02]  /*d8f0*/  PRMT R14, R6.reuse, 0x6420, R7.reuse ;  /* 0x00006420060e7816 */ /* 0x140fe40000000007 */
[----:B------:R-:W-:Y:S02]  /*d900*/  PRMT R15, R6, 0x7531, R7 ;  /* 0x00007531060f7816 */ /* 0x000fe40000000007 */
[----:B------:R-:W-:-:S02]  /*d910*/  PRMT R6, R10, 0x6420, R11 ;  /* 0x000064200a067816 */ /* 0x000fc4000000000b */
[----:B------:R-:W-:Y:S02]  /*d920*/  PRMT R7, R10, 0x7531, R11 ;  /* 0x000075310a077816 */ /* 0x000fe4000000000b */
[----:B------:R-:W-:Y:S01]  /*d930*/  LOP3.LUT R19, R9, R16, RZ, 0xfc, !PT ;  /* 0x0000001009137212 */ /* 0x000fe200078efcff */
[----:B------:R-:W-:Y:S04]  /*d940*/  STSM.16.M88.4 [R2+0x4000], R12 ;  /* 0x0040000c02007844 */ /* 0x000fe80000000200 */
[----:B------:R0:W-:Y:S04]  /*d950*/  STSM.16.M88.4 [R2+0x6000], R4 ;  /* 0x0060000402007844 */ /* 0x0001e80000000200 */
[----:B------:R-:W1:Y:S04]  /*d960*/  LDSM.16.MT88.4 R4, [R19+UR41+0x10400] ;  /* 0x010400291304783b */ /* 0x000e680008004200 */
[----:B------:R-:W3:Y:S01]  /*d970*/  LDSM.16.MT88.4 R8, [R3+0x12400] ;  /* 0x012400000308783b */ /* 0x000ee20000004200 */
[----:B------:R-:W-:-:S05]  /*d980*/  IADD3 R21, R28, R0, R36 ;  /* 0x000000001c157210 */ /* 0x000fca0007ffe024 */
[----:B0-----:R-:W-:Y:S01]  /*d990*/  IMAD.IADD R2, R26, 0x1, R21 ;  /* 0x000000011a027824 */ /* 0x001fe200078e0215 */
[C-C-:B-1----:R-:W-:Y:S02]  /*d9a0*/  PRMT R12, R4.reuse, 0x6420, R5.reuse ;  /* 0x00006420040c7816 */ /* 0x142fe40000000005 */
[----:B------:R-:W-:Y:S02]  /*d9b0*/  PRMT R13, R4, 0x7531, R5 ;  /* 0x00007531040d7816 */ /* 0x000fe40000000005 */
[C-C-:B---3--:R-:W-:Y:S02]  /*d9c0*/  PRMT R4, R8.reuse, 0x6420, R9.reuse ;  /* 0x0000642008047816 */ /* 0x148fe40000000009 */
[----:B------:R-:W-:Y:S01]  /*d9d0*/  PRMT R5, R8, 0x7531, R9 ;  /* 0x0000753108057816 */ /* 0x000fe20000000009 */
[----:B------:R-:W-:Y:S01]  /*d9e0*/  VIADD R9, R0, 0x6000 ;  /* 0x0000600000097836 */ /* 0x000fe20000000000 */
[C-C-:B------:R-:W-:Y:S02]  /*d9f0*/  PRMT R14, R6.reuse, 0x6420, R7.reuse ;  /* 0x00006420060e7816 */ /* 0x140fe40000000007 */
[----:B------:R-:W-:-:S02]  /*da00*/  PRMT R15, R6, 0x7531, R7 ;  /* 0x00007531060f7816 */ /* 0x000fc40000000007 */
[C-C-:B------:R-:W-:Y:S02]  /*da10*/  PRMT R6, R10.reuse, 0x6420, R11.reuse ;  /* 0x000064200a067816 */ /* 0x140fe4000000000b */
        /* <DEDUP_REMOVED lines=17> */
[----:B------:R-:W-:Y:S04]  /*db30*/  STSM.16.M88.4 [R2+0x6000], R4 ;  /* 0x0060000402007844 */ /* 0x000fe80000000200 */
[----:B------:R-:W0:Y:S04]  /*db40*/  LDSM.16.MT88.4 R4, [R19+UR41+0x10400] ;  /* 0x010400291304783b */ /* 0x000e280008004200 */
[----:B------:R-:W1:Y:S01]  /*db50*/  LDSM.16.MT88.4 R8, [R3+0x13400] ;  /* 0x013400000308783b */ /* 0x000e620000004200 */
[----:B--2---:R-:W-:-:S05]  /*db60*/  IADD3 R21, R28, R20, R0 ;  /* 0x000000141c157210 */ /* 0x004fca0007ffe000 */
[----:B------:R-:W-:Y:S01]  /*db70*/  IMAD.IADD R26, R26, 0x1, R21 ;  /* 0x000000011a1a7824 */ /* 0x000fe200078e0215 */
[C-C-:B0-----:R-:W-:Y:S02]  /*db80*/  PRMT R12, R4.reuse, 0x6420, R5.reuse ;  /* 0x00006420040c7816 */ /* 0x141fe40000000005 */
[----:B------:R-:W-:Y:S02]  /*db90*/  PRMT R13, R4, 0x7531, R5 ;  /* 0x00007531040d7816 */ /* 0x000fe40000000005 */
[C-C-:B-1----:R-:W-:Y:S02]  /*dba0*/  PRMT R4, R8.reuse, 0x6420, R9.reuse ;  /* 0x0000642008047816 */ /* 0x142fe40000000009 */
        /* <DEDUP_REMOVED lines=11> */
[----:B------:R-:W-:-:S05]  /*dc60*/  IMAD.U32 R20, RZ, RZ, UR46 ;  /* 0x0000002eff147e24 */ /* 0x000fca000f8e00ff */
[----:B------:R-:W-:Y:S02]  /*dc70*/  ISETP.NE.AND P1, PT, R20, 0x3, PT ;  /* 0x000000031400780c */ /* 0x000fe40003f25270 */
[C-C-:B0-----:R-:W-:Y:S02]  /*dc80*/  PRMT R12, R4.reuse, 0x6420, R5.reuse ;  /* 0x00006420040c7816 */ /* 0x141fe40000000005 */
[----:B------:R-:W-:Y:S02]  /*dc90*/  PRMT R13, R4, 0x7531, R5 ;  /* 0x00007531040d7816 */ /* 0x000fe40000000005 */
[C-C-:B------:R-:W-:Y:S02]  /*dca0*/  PRMT R14, R6.reuse, 0x6420, R7.reuse ;  /* 0x00006420060e7816 */ /* 0x140fe40000000007 */
[----:B------:R-:W-:Y:S02]  /*dcb0*/  PRMT R15, R6, 0x7531, R7 ;  /* 0x00007531060f7816 */ /* 0x000fe40000000007 */
[----:B-1----:R-:W-:-:S02]  /*dcc0*/  PRMT R4, R8, 0x6420, R9 ;  /* 0x0000642008047816 */ /* 0x002fc40000000009 */
[----:B------:R-:W-:Y:S02]  /*dcd0*/  PRMT R5, R8, 0x7531, R9 ;  /* 0x0000753108057816 */ /* 0x000fe40000000009 */
[C-C-:B------:R-:W-:Y:S02]  /*dce0*/  PRMT R6, R10.reuse, 0x6420, R11.reuse ;  /* 0x000064200a067816 */ /* 0x140fe4000000000b */
[----:B------:R-:W-:Y:S01]  /*dcf0*/  PRMT R7, R10, 0x7531, R11 ;  /* 0x000075310a077816 */ /* 0x000fe2000000000b */
[----:B------:R0:W-:Y:S04]  /*dd00*/  STSM.16.M88.4 [R26+0x4000], R12 ;  /* 0x0040000c1a007844 */ /* 0x0001e80000000200 */
        /* <DEDUP_REMOVED lines=9> */
.L_x_88:
[----:B-1----:R1:W-:Y:S01]  /*dda0*/  SYNCS.ARRIVE.TRANS64.A1T0 RZ, [R18+URZ+0x38850], RZ ;  /* 0x038850ff12ff79a7 */ /* 0x0023e2000810003f */
[----:B------:R-:W-:Y:S06]  /*ddb0*/  BAR.SYNC.DEFER_BLOCKING 0x2, 0x80 ;  /* 0x0082000000007b1d */ /* 0x000fec0000010000 */
[----:B------:R-:W-:Y:S05]  /*ddc0*/  @!P0 BRA `(.L_x_89) ;  /* 0x0000000000048947 */ /* 0x000fea0003800000 */
[----:B------:R-:W-:Y:S01]  /*ddd0*/  BPT.TRAP 0x1 ;  /* 0x000000040000795c */ /* 0x000fe20000300000 */
.L_x_89:
[----:B------:R-:W2:Y:S01]  /*dde0*/  LDC R2, c[0x0][0xc34] ;  /* 0x00030d00ff027b82 */ /* 0x000ea20000000800 */
[----:B------:R-:W-:Y:S01]  /*ddf0*/  VIADD R25, R25, 0x1 ;  /* 0x0000000119197836 */ /* 0x000fe20000000000 */
[----:B------:R-:W-:Y:S01]  /*de00*/  UIADD3 UR38, UR48, UR38, URZ ;  /* 0x0000002630267290 */ /* 0x000fe2000fffe03f */
[----:B-1----:R-:W-:Y:S01]  /*de10*/  VIADD R18, R18, 0x38880 ;  /* 0x0003888012127836 */ /* 0x002fe20000000000 */
[----:B------:R-:W-:Y:S01]  /*de20*/  UIADD3 UR36, UR36, 0x1, URZ ;  /* 0x0000000124247890 */ /* 0x000fe2000fffe03f */
[----:B------:R-:W-:Y:S01]  /*de30*/  IMAD.U32 R3, RZ, RZ, UR45 ;  /* 0x0000002dff037e24 */ /* 0x000fe2000f8e00ff */
[----:B------:R-:W-:-:S04]  /*de40*/  ISETP.NE.AND P0, PT, R25, 0x2, PT ;  /* 0x000000021900780c */ /* 0x000fc80003f05270 */
[----:B------:R-:W-:Y:S02]  /*de50*/  SEL R25, R25, RZ, P0 ;  /* 0x000000ff19197207 */ /* 0x000fe40000000000 */
[----:B------:R-:W-:Y:S02]  /*de60*/  SEL R0, RZ, 0x1, P0 ;  /* 0x00000001ff007807 */ /* 0x000fe40000000000 */
[----:B------:R-:W-:Y:S02]  /*de70*/  PRMT R18, R3, 0x654, R18 ;  /* 0x0000065403127816 */ /* 0x000fe40000000012 */
[----:B------:R-:W-:Y:S02]  /*de80*/  LOP3.LUT R29, R29, R0, RZ, 0x3c, !PT ;  /* 0x000000001d1d7212 */ /* 0x000fe400078e3cff */
[----:B------:R1:W-:Y:S01]  /*de90*/  SYNCS.ARRIVE.TRANS64.RED.A1T0 RZ, [R18+URZ], RZ ;  /* 0x000000ff12ff79a7 */ /* 0x0003e2000810043f */
[----:B--2---:R-:W-:-:S13]  /*dea0*/  ISETP.LE.AND P0, PT, R2, UR38, PT ;  /* 0x0000002602007c0c */ /* 0x004fda000bf03270 */
[----:B-1----:R-:W-:Y:S05]  /*deb0*/  @!P0 BRA `(.L_x_90) ;  /* 0xffffffb800948947 */ /* 0x002fea000383ffff */
[----:B------:R-:W-:-:S12]  /*dec0*/  ULOP3.LUT UR36, UR36, 0x1, URZ, 0xc, !UPT ;  /* 0x0000000124247892 */ /* 0x000fd8000f8e0c3f */
.L_x_40:
[----:B------:R-:W0:Y:S01]  /*ded0*/  S2R R3, SR_CgaCtaId ;  /* 0x0000000000037919 */ /* 0x000e220000008800 */
[----:B------:R-:W-:Y:S01]  /*dee0*/  MOV R0, 0x400 ;  /* 0x0000040000007802 */ /* 0x000fe20000000f00 */
[----:B------:R-:W-:-:S03]  /*def0*/  IMAD.U32 R2, RZ, RZ, UR36 ;  /* 0x00000024ff027e24 */ /* 0x000fc6000f8e00ff */
[----:B0-----:R-:W-:Y:S02]  /*df00*/  LEA R4, R3, R0, 0x18 ;  /* 0x0000000003047211 */ /* 0x001fe400078ec0ff */
[----:B------:R-:W-:-:S04]  /*df10*/  SHF.L.U32 R0, R2, 0x1f, RZ ;  /* 0x0000001f02007819 */ /* 0x000fc800000006ff */
[----:B------:R-:W0:Y:S02]  /*df20*/  SYNCS.PHASECHK.TRANS64.TRYWAIT P0, [R4+URZ+0x38820], R0 ;  /* 0x03882000040075a7 */ /* 0x000e24000800017f */
[----:B0-----:R-:W-:Y:S05]  /*df30*/  @!P0 BRA `(.L_x_91) ;  /* 0x0000003800288947 */ /* 0x001fea0003800000 */
.L_x_206:
[----:B------:R-:W1:Y:S02]  /*df40*/  S2R R2, SR_TID.X ;  /* 0x0000000000027919 */ /* 0x000e640000002100 */
[----:B-1----:R-:W-:-:S04]  /*df50*/  SHF.R.U32.HI R2, RZ, 0x5, R2 ;  /* 0x00000005ff027819 */ /* 0x002fc80000011602 */
[----:B------:R-:W-:-:S05]  /*df60*/  LOP3.LUT R2, R2, 0x3, RZ, 0xc0, !PT ;  /* 0x0000000302027812 */ /* 0x000fca00078ec0ff */
[----:B0-----:R-:W0:Y:S02]  /*df70*/  SHFL.IDX PT, R0, R2, RZ, 0x1f ;  /* 0x00001fff02007589 */ /* 0x001e2400000e0000 */
[----:B0-----:R-:W-:-:S13]  /*df80*/  ISETP.NE.AND P0, PT, R0, RZ, PT ;  /* 0x000000ff0000720c */ /* 0x001fda0003f05270 */
[----:B------:R-:W-:Y:S05]  /*df90*/  @P0 EXIT ;  /* 0x000000000000094d */ /* 0x000fea0003800000 */
[----:B------:R-:W-:Y:S01]  /*dfa0*/  ELECT P0, URZ, PT ;  /* 0x00000000003f782f */ /* 0x000fe20003800000 */
[----:B------:R-:W-:-:S12]  /*dfb0*/  BSSY B0, `(.L_x_92) ;  /* 0x0000028000007945 */ /* 0x000fd80003800000 */
[----:B------:R-:W-:Y:S05]  /*dfc0*/  @!P0 BRA `(.L_x_93) ;  /* 0x0000000000988947 */ /* 0x000fea0003800000 */
[----:B------:R-:W-:-:S06]  /*dfd0*/  ULOP3.LUT UR4, UR37, 0x2, URZ, 0xfc, !UPT ;  /* 0x0000000225047892 */ /* 0x000fcc000f8efc3f */
[----:B------:R-:W-:-:S05]  /*dfe0*/  IMAD.U32 R0, RZ, RZ, UR4 ;  /* 0x00000004ff007e24 */ /* 0x000fca000f8e00ff */
[----:B------:R-:W-:-:S13]  /*dff0*/  ISETP.NE.AND P0, PT, R0, 0x3, PT ;  /* 0x000000030000780c */ /* 0x000fda0003f05270 */
[----:B------:R-:W-:Y:S05]  /*e000*/  @!P0 BRA `(.L_x_94) ;  /* 0x0000000000048947 */ /* 0x000fea0003800000 */
[----:B------:R-:W-:Y:S01]  /*e010*/  BPT.TRAP 0x1 ;  /* 0x000000040000795c */ /* 0x000fe20000300000 */
.L_x_94:
[----:B------:R-:W-:Y:S01]  /*e020*/  IMAD R3, R25, 0x8, R4 ;  /* 0x0000000819037824 */ /* 0x000fe200078e0204 */
[----:B------:R-:W-:Y:S01]  /*e030*/  SHF.L.U32 R2, R29, 0x1f, RZ ;  /* 0x0000001f1d027819 */ /* 0x000fe200000006ff */
[----:B------:R-:W-:-:S03]  /*e040*/  VIADD R25, R25, 0x1 ;  /* 0x0000000119197836 */ /* 0x000fc60000000000 */
[----:B------:R-:W0:Y:S02]  /*e050*/  SYNCS.PHASECHK.TRANS64.TRYWAIT P1, [R3+URZ+0x38840], R2 ;  /* 0x03884002030075a7 */ /* 0x000e24000802017f */
[----:B------:R-:W-:-:S04]  /*e060*/  ISETP.NE.AND P2, PT, R25, 0x2, PT ;  /* 0x000000021900780c */ /* 0x000fc80003f45270 */
[----:B------:R-:W-:Y:S01]  /*e070*/  SEL R0, RZ, 0x1, P2 ;  /* 0x00000001ff007807 */ /* 0x000fe20001000000 */
[----:B0-----:R-:W-:Y:S08]  /*e080*/  @!P1 BRA `(.L_x_95) ;  /* 0x0000003400e89947 */ /* 0x001ff00003800000 */
.L_x_207:
[----:B------:R-:W-:Y:S02]  /*e090*/  SEL R25, R25, RZ, P2 ;  /* 0x000000ff19197207 */ /* 0x000fe40001000000 */
[----:B------:R-:W-:Y:S01]  /*e0a0*/  LOP3.LUT R0, R29, R0, RZ, 0x3c, !PT ;  /* 0x000000001d007212 */ /* 0x000fe200078e3cff */
[----:B------:R-:W-:Y:S06]  /*e0b0*/  @!P0 BRA `(.L_x_96) ;  /* 0x0000000000048947 */ /* 0x000fec0003800000 */
[----:B------:R-:W-:Y:S01]  /*e0c0*/  BPT.TRAP 0x1 ;  /* 0x000000040000795c */ /* 0x000fe20000300000 */
.L_x_96:
[----:B------:R-:W-:Y:S01]  /*e0d0*/  IMAD R25, R25, 0x8, R4 ;  /* 0x0000000819197824 */ /* 0x000fe200078e0204 */
[----:B------:R-:W-:-:S04]  /*e0e0*/  SHF.L.U32 R0, R0, 0x1f, RZ ;  /* 0x0000001f00007819 */ /* 0x000fc800000006ff */
[----:B------:R-:W1:Y:S02]  /*e0f0*/  SYNCS.PHASECHK.TRANS64.TRYWAIT P1, [R25+URZ+0x38840], R0 ;  /* 0x03884000190075a7 */ /* 0x000e64000802017f */
[----:B-1----:R-:W-:Y:S05]  /*e100*/  @!P1 BRA `(.L_x_97) ;  /* 0x0000003400dc9947 */ /* 0x002fea0003800000 */
.L_x_208:
[----:B------:R-:W-:Y:S05]  /*e110*/  @!P0 BRA `(.L_x_98) ;  /* 0x0000000000048947 */ /* 0x000fea0003800000 */
[----:B------:R-:W-:Y:S01]  /*e120*/  BPT.TRAP 0x1 ;  /* 0x000000040000795c */ /* 0x000fe20000300000 */
.L_x_98:
[----:B------:R-:W2:Y:S02]  /*e130*/  SYNCS.PHASECHK.TRANS64.TRYWAIT P1, [R3+URZ+0x38860], R2 ;  /* 0x03886002030075a7 */ /* 0x000ea4000802017f */
[----:B--2---:R-:W-:Y:S05]  /*e140*/  @!P1 BRA `(.L_x_99) ;  /* 0x0000003400e09947 */ /* 0x004fea0003800000 */
.L_x_209:
[----:B------:R-:W-:Y:S05]  /*e150*/  @!P0 BRA `(.L_x_100) ;  /* 0x0000000000048947 */ /* 0x000fea0003800000 */
[----:B------:R-:W-:Y:S01]  /*e160*/  BPT.TRAP 0x1 ;  /* 0x000000040000795c */ /* 0x000fe20000300000 */
.L_x_100:
[----:B------:R-:W3:Y:S02]  /*e170*/  SYNCS.PHASECHK.TRANS64.TRYWAIT P1, [R25+URZ+0x38860], R0 ;  /* 0x03886000190075a7 */ /* 0x000ee4000802017f */
[----:B---3--:R-:W-:Y:S05]  /*e180*/  @!P1 BRA `(.L_x_101) ;  /* 0x0000003400e49947 */ /* 0x008fea0003800000 */
.L_x_210:
[----:B------:R-:W-:Y:S05]  /*e190*/  @!P0 BRA `(.L_x_102) ;  /* 0x0000000000048947 */ /* 0x000fea0003800000 */
[----:B------:R-:W-:Y:S01]  /*e1a0*/  BPT.TRAP 0x1 ;  /* 0x000000040000795c */ /* 0x000fe20000300000 */
.L_x_102:
[----:B------:R-:W4:Y:S02]  /*e1b0*/  SYNCS.PHASECHK.TRANS64.TRYWAIT P1, [R3+URZ+0x38880], R2 ;  /* 0x03888002030075a7 */ /* 0x000f24000802017f */
[----:B----4-:R-:W-:Y:S05]  /*e1c0*/  @!P1 BRA `(.L_x_103) ;  /* 0x0000003400e89947 */ /* 0x010fea0003800000 */
.L_x_211:
[----:B------:R-:W-:Y:S05]  /*e1d0*/  @!P0 BRA `(.L_x_104) ;  /* 0x0000000000048947 */ /* 0x000fea0003800000 */
[----:B------:R-:W-:Y:S01]  /*e1e0*/  BPT.TRAP 0x1 ;  /* 0x000000040000795c */ /* 0x000fe20000300000 */
.L_x_104:
[----:B------:R0:W0:Y:S02]  /*e1f0*/  SYNCS.PHASECHK.TRANS64.TRYWAIT P0, [R25+URZ+0x38880], R0 ;  /* 0x03888000190075a7 */ /* 0x000024000800017f */
[----:B0-----:R-:W-:Y:S05]  /*e200*/  @!P0 NANOSLEEP.SYNCS 0x989680 ;  /* 0x009896800000895d */ /* 0x001fea0003900000 */
[----:B------:R-:W0:Y:S02]  /*e210*/  @!P0 SYNCS.PHASECHK.TRANS64 P0, [R25+URZ+0x38880], R0 ;  /* 0x03888000190085a7 */ /* 0x000e24000800007f */
[----:B0-----:R-:W-:Y:S05]  /*e220*/  @!P0 BRA `(.L_x_104) ;  /* 0xfffffffc00f08947 */ /* 0x001fea000383ffff */
.L_x_93:
[----:B------:R-:W-:Y:S05]  /*e230*/  BSYNC B0 ;  /* 0x0000000000007941 */ /* 0x000fea0003800000 */
.L_x_92:
[----:B------:R-:W-:Y:S05]  /*e240*/  EXIT ;  /* 0x000000000000794d */ /* 0x000fea0003800000 */
.L_x_8:
[----:B0-----:R-:W-:-:S04]  /*e250*/  IMAD.U32 R3, RZ, RZ, UR49 ;  /* 0x00000031ff037e24 */ /* 0x001fc8000f8e00ff */
[----:B------:R0:W1:Y:S03]  /*e260*/  SYNCS.PHASECHK.TRANS64.TRYWAIT P0, [R3+URZ+0x38800], R0 ;  /* 0x03880000030075a7 */ /* 0x000066000800017f */
[----:B-1----:R-:W-:Y:S05]  /*e270*/  @!P0 NANOSLEEP.SYNCS 0x989680 ;  /* 0x009896800000895d */ /* 0x002fea0003900000 */
[----:B------:R-:W1:Y:S02]  /*e280*/  @!P0 SYNCS.PHASECHK.TRANS64 P0, [R3+URZ+0x38800], R0 ;  /* 0x03880000030085a7 */ /* 0x000e64000800007f */
[----:B-1----:R-:W-:Y:S05]  /*e290*/  @!P0 BRA `(.L_x_8) ;  /* 0xfffffffc00ec8947 */ /* 0x002fea000383ffff */
[----:B------:R-:W-:Y:S05]  /*e2a0*/  BRA `(.L_x_105) ;  /* 0xffffff3000647947 */ /* 0x000fea000383ffff */
.L_x_12:
[----:B-1----:R-:W-:-:S04]  /*e2b0*/  IMAD.U32 R0, RZ, RZ, UR52 ;  /* 0x00000034ff007e24 */ /* 0x002fc8000f8e00ff */
[----:B------:R1:W2:Y:S03]  /*e2c0*/  SYNCS.PHASECHK.TRANS64.TRYWAIT P1, [R0+URZ+0x38830], R7 ;  /* 0x03883007000075a7 */ /* 0x0002a6000802017f */
[----:B--2---:R-:W-:Y:S05]  /*e2d0*/  @!P1 NANOSLEEP.SYNCS 0x989680 ;  /* 0x009896800000995d */ /* 0x004fea0003900000 */
[----:B------:R-:W2:Y:S02]  /*e2e0*/  @!P1 SYNCS.PHASECHK.TRANS64 P1, [R0+URZ+0x38830], R7 ;  /* 0x03883007000095a7 */ /* 0x000ea4000802007f */
[----:B--2---:R-:W-:Y:S05]  /*e2f0*/  @!P1 BRA `(.L_x_12) ;  /* 0xfffffffc00ec9947 */ /* 0x004fea000383ffff */
[----:B------:R-:W-:Y:S05]  /*e300*/  BRA `(.L_x_11) ;  /* 0xffffff3000887947 */ /* 0x000fea000383ffff */
.L_x_17:
[----:B--2---:R-:W-:-:S04]  /*e310*/  IMAD.U32 R8, RZ, RZ, UR52 ;  /* 0x00000034ff087e24 */ /* 0x004fc8000f8e00ff */
[----:B------:R2:W3:Y:S03]  /*e320*/  SYNCS.PHASECHK.TRANS64.TRYWAIT P1, [R8+URZ+0x38850], R7 ;  /* 0x03885007080075a7 */ /* 0x0004e6000802017f */
[----:B---3--:R-:W-:Y:S05]  /*e330*/  @!P1 NANOSLEEP.SYNCS 0x989680 ;  /* 0x009896800000995d */ /* 0x008fea0003900000 */
[----:B------:R-:W3:Y:S02]  /*e340*/  @!P1 SYNCS.PHASECHK.TRANS64 P1, [R8+URZ+0x38850], R7 ;  /* 0x03885007080095a7 */ /* 0x000ee4000802007f */
[----:B---3--:R-:W-:Y:S05]  /*e350*/  @!P1 BRA `(.L_x_17) ;  /* 0xfffffffc00ec9947 */ /* 0x008fea000383ffff */
[----:B------:R-:W-:Y:S05]  /*e360*/  BRA `(.L_x_16) ;  /* 0xffffff5000187947 */ /* 0x000fea000383ffff */
.L_x_23:
[----:B0-----:R-:W-:Y:S02]  /*e370*/  IMAD.U32 R0, RZ, RZ, UR45 ;  /* 0x0000002dff007e24 */ /* 0x001fe4000f8e00ff */
[----:B------:R-:W-:-:S04]  /*e380*/  IMAD.U32 R3, RZ, RZ, UR52 ;  /* 0x00000034ff037e24 */ /* 0x000fc8000f8e00ff */
[----:B------:R0:W1:Y:S03]  /*e390*/  SYNCS.PHASECHK.TRANS64.TRYWAIT P2, [R0+URZ+0x38830], R3 ;  /* 0x03883003000075a7 */ /* 0x000066000804017f */
[----:B-1----:R-:W-:Y:S05]  /*e3a0*/  @!P2 NANOSLEEP.SYNCS 0x989680 ;  /* 0x009896800000a95d */ /* 0x002fea0003900000 */
[----:B------:R-:W1:Y:S02]  /*e3b0*/  @!P2 SYNCS.PHASECHK.TRANS64 P2, [R0+URZ+0x38830], R3 ;  /* 0x038830030000a5a7 */ /* 0x000e64000804007f */
[----:B-1----:R-:W-:Y:S05]  /*e3c0*/  @!P2 BRA `(.L_x_23) ;  /* 0xfffffffc00e8a947 */ /* 0x002fea000383ffff */
[----:B------:R-:W-:Y:S05]  /*e3d0*/  BRA `(.L_x_22) ;  /* 0xffffff5400007947 */ /* 0x000fea000383ffff */
.L_x_28:
[----:B-1----:R-:W-:Y:S02]  /*e3e0*/  IMAD.U32 R7, RZ, RZ, UR45 ;  /* 0x0000002dff077e24 */ /* 0x002fe4000f8e00ff */
[----:B------:R-:W-:-:S04]  /*e3f0*/  IMAD.U32 R8, RZ, RZ, UR52 ;  /* 0x00000034ff087e24 */ /* 0x000fc8000f8e00ff */
[----:B------:R1:W2:Y:S03]  /*e400*/  SYNCS.PHASECHK.TRANS64.TRYWAIT P2, [R7+URZ+0x38850], R8 ;  /* 0x03885008070075a7 */ /* 0x0002a6000804017f */
[----:B--2---:R-:W-:Y:S05]  /*e410*/  @!P2 NANOSLEEP.SYNCS 0x989680 ;  /* 0x009896800000a95d */ /* 0x004fea0003900000 */
[----:B------:R-:W2:Y:S02]  /*e420*/  @!P2 SYNCS.PHASECHK.TRANS64 P2, [R7+URZ+0x38850], R8 ;  /* 0x038850080700a5a7 */ /* 0x000ea4000804007f */
[----:B--2---:R-:W-:Y:S05]  /*e430*/  @!P2 BRA `(.L_x_28) ;  /* 0xfffffffc00e8a947 */ /* 0x004fea000383ffff */
[----:B------:R-:W-:Y:S05]  /*e440*/  BRA `(.L_x_27) ;  /* 0xffffff70009c7947 */ /* 0x000fea000383ffff */
.L_x_46:
[----:B------:R-:W2:Y:S01]  /*e450*/  S2R R18, SR_TID.X ;  /* 0x0000000000127919 */ /* 0x000ea20000002100 */
[----:B------:R-:W-:Y:S02]  /*e460*/  IMAD.MOV.U32 R12, RZ, RZ, RZ ;  /* 0x000000ffff0c7224 */ /* 0x000fe400078e00ff */
[----:B------:R-:W-:Y:S02]  /*e470*/  IMAD.MOV.U32 R11, RZ, RZ, 0x1f ;  /* 0x0000001fff0b7424 */ /* 0x000fe400078e00ff */
[----:B------:R-:W-:Y:S01]  /*e480*/  IMAD.MOV.U32 R15, RZ, RZ, -0x1 ;  /* 0xffffffffff0f7424 */ /* 0x000fe200078e00ff */
[----:B--2---:R-:W-:-:S04]  /*e490*/  SHF.R.U32.HI R18, RZ, 0x5, R18 ;  /* 0x00000005ff127819 */ /* 0x004fc80000011612 */
[----:B------:R-:W-:-:S05]  /*e4a0*/  LOP3.LUT R18, R18, 0x3, RZ, 0xc0, !PT ;  /* 0x0000000312127812 */ /* 0x000fca00078ec0ff */
[----:B------:R-:W-:-:S07]  /*e4b0*/  IMAD.MOV.U32 R13, RZ, RZ, R18 ;  /* 0x000000ffff0d7224 */ /* 0x000fce00078e0012 */
[----:B01---5:R-:W-:Y:S05]  /*e4c0*/  WARPSYNC.COLLECTIVE R15, `(.L_x_106) ;  /* 0x000000000f087348 */ /* 0x023fea0003c00000 */
[----:B------:R2:W3:Y:S02]  /*e4d0*/  SHFL.IDX P6, R14, R13, R12, R11 ;  /* 0x0000000c0d0e7389 */ /* 0x0004e400000c000b */
[----:B0123-5:R-:W-:Y:S01]  /*e4e0*/  ENDCOLLECTIVE ;  /* 0x000000000000791b */ /* 0x02ffe20003800000 */
.L_x_106:
[----:B------:R-:W-:Y:S05]  /*e4f0*/  BRA `(.L_x_107) ;  /* 0xffffffb800d47947 */ /* 0x000fea000383ffff */
.L_x_49:
[----:B0-----:R0:W1:Y:S02]  /*e500*/  SYNCS.PHASECHK.TRANS64.TRYWAIT P0, [R6+URZ+0x38880], R18 ;  /* 0x03888012060075a7 */ /* 0x001064000800017f */
[----:B-1----:R-:W-:Y:S05]  /*e510*/  @!P0 NANOSLEEP.SYNCS 0x989680 ;  /* 0x009896800000895d */ /* 0x002fea0003900000 */
[----:B------:R-:W1:Y:S02]  /*e520*/  @!P0 SYNCS.PHASECHK.TRANS64 P0, [R6+URZ+0x38880], R18 ;  /* 0x03888012060085a7 */ /* 0x000e64000800007f */
[----:B-1----:R-:W-:Y:S05]  /*e530*/  @!P0 BRA `(.L_x_49) ;  /* 0xfffffffc00f08947 */ /* 0x002fea000383ffff */
[----:B------:R-:W-:Y:S05]  /*e540*/  BRA `(.L_x_108) ;  /* 0xffffffbc00647947 */ /* 0x000fea000383ffff */
.L_x_50:
[----:B------:R-:W-:Y:S01]  /*e550*/  BSSY B0, `(.L_x_109) ;  /* 0x0000008000007945 */ /* 0x000fe20003800000 */
[----:B------:R-:W-:Y:S02]  /*e560*/  IMAD.MOV.U32 R13, RZ, RZ, R8 ;  /* 0x000000ffff0d7224 */ /* 0x000fe400078e0008 */
[----:B------:R-:W-:Y:S02]  /*e570*/  IMAD.MOV.U32 R12, RZ, RZ, RZ ;  /* 0x000000ffff0c7224 */ /* 0x000fe400078e00ff */
[----:B------:R-:W-:Y:S02]  /*e580*/  IMAD.MOV.U32 R11, RZ, RZ, 0x181f ;  /* 0x0000181fff0b7424 */ /* 0x000fe400078e00ff */
[----:B------:R-:W-:-:S07]  /*e590*/  IMAD.MOV.U32 R15, RZ, RZ, -0x1 ;  /* 0xffffffffff0f7424 */ /* 0x000fce00078e00ff */
[----:B0-----:R-:W-:Y:S05]  /*e5a0*/  WARPSYNC.COLLECTIVE R15, `(.L_x_110) ;  /* 0x000000000f087348 */ /* 0x001fea0003c00000 */
[----:B------:R1:W2:Y:S02]  /*e5b0*/  SHFL.IDX P6, R14, R13, R12, R11 ;  /* 0x0000000c0d0e7389 */ /* 0x0002a400000c000b */
[----:B012---:R-:W-:Y:S01]  /*e5c0*/  ENDCOLLECTIVE ;  /* 0x000000000000791b */ /* 0x007fe20003800000 */
.L_x_110:
[----:B------:R-:W-:Y:S05]  /*e5d0*/  BSYNC B0 ;  /* 0x0000000000007941 */ /* 0x000fea0003800000 */
.L_x_109:
[----:B------:R-:W-:Y:S01]  /*e5e0*/  IMAD.MOV.U32 R13, RZ, RZ, R7 ;  /* 0x000000ffff0d7224 */ /* 0x000fe200078e0007 */
[C---:B------:R-:W-:Y:S01]  /*e5f0*/  LOP3.LUT P1, RZ, R17.reuse, 0x8000000, RZ, 0xc0, !PT ;  /* 0x0800000011ff7812 */ /* 0x040fe2000782c0ff */
[----:B------:R-:W-:Y:S01]  /*e600*/  IMAD.MOV.U32 R12, RZ, RZ, RZ ;  /* 0x000000ffff0c7224 */ /* 0x000fe200078e00ff */
[C---:B------:R-:W-:Y:S01]  /*e610*/  LOP3.LUT P3, RZ, R17.reuse, 0x4000000, RZ, 0xc0, !PT ;  /* 0x0400000011ff7812 */ /* 0x040fe2000786c0ff */
[----:B------:R-:W-:Y:S01]  /*e620*/  IMAD.MOV.U32 R11, RZ, RZ, 0x181f ;  /* 0x0000181fff0b7424 */ /* 0x000fe200078e00ff */
[C---:B------:R-:W-:Y:S01]  /*e630*/  LOP3.LUT P2, RZ, R17.reuse, 0x2000000, RZ, 0xc0, !PT ;  /* 0x0200000011ff7812 */ /* 0x040fe2000784c0ff */
[----:B------:R-:W-:Y:S01]  /*e640*/  IMAD.MOV.U32 R15, RZ, RZ, -0x1 ;  /* 0xffffffffff0f7424 */ /* 0x000fe200078e00ff */
[----:B------:R-:W-:Y:S01]  /*e650*/  LOP3.LUT P4, RZ, R17, 0x20000, RZ, 0xc0, !PT ;  /* 0x0002000011ff7812 */ /* 0x000fe2000788c0ff */
[----:B------:R-:W-:Y:S02]  /*e660*/  IMAD.MOV.U32 R3, RZ, RZ, R14 ;  /* 0x000000ffff037224 */ /* 0x000fe400078e000e */
[----:B------:R-:W-:-:S10]  /*e670*/  VIADD R5, R5, UR41 ;  /* 0x0000002905057c36 */ /* 0x000fd40008000000 */
[----:B------:R-:W-:Y:S05]  /*e680*/  WARPSYNC.COLLECTIVE R15, `(.L_x_111) ;  /* 0x000000000f087348 */ /* 0x000fea0003c00000 */
[----:B------:R0:W1:Y:S02]  /*e690*/  SHFL.IDX P6, R14, R13, R12, R11 ;  /* 0x0000000c0d0e7389 */ /* 0x00006400000c000b */
[----:B01----:R-:W-:Y:S01]  /*e6a0*/  ENDCOLLECTIVE ;  /* 0x000000000000791b */ /* 0x003fe20003800000 */
.L_x_111:
[----:B------:R-:W-:Y:S02]  /*e6b0*/  IMAD.MOV.U32 R13, RZ, RZ, R8 ;  /* 0x000000ffff0d7224 */ /* 0x000fe400078e0008 */
[----:B------:R-:W-:Y:S01]  /*e6c0*/  IMAD.MOV.U32 R12, RZ, RZ, 0x1 ;  /* 0x00000001ff0c7424 */ /* 0x000fe200078e00ff */
[----:B------:R-:W-:-:S13]  /*e6d0*/  IADD3 R2, P0, R30, R14, RZ ;  /* 0x0000000e1e027210 */ /* 0x000fda0007f1e0ff */
[----:B------:R-:W-:Y:S05]  /*e6e0*/  WARPSYNC.COLLECTIVE R15, `(.L_x_112) ;  /* 0x000000000f087348 */ /* 0x000fea0003c00000 */
[----:B------:R0:W1:Y:S02]  /*e6f0*/  SHFL.IDX P6, R14, R13, R12, R11 ;  /* 0x0000000c0d0e7389 */ /* 0x00006400000c000b */
[----:B01----:R-:W-:Y:S01]  /*e700*/  ENDCOLLECTIVE ;  /* 0x000000000000791b */ /* 0x003fe20003800000 */
.L_x_112:
[----:B------:R-:W-:-:S05]  /*e710*/  IMAD.X R3, RZ, RZ, R3, P0 ;  /* 0x000000ffff037224 */ /* 0x000fca00000e0603 */
[----:B------:R-:W-:Y:S01]  /*e720*/  @!PT LDS RZ, [RZ] ;  /* 0x00000000fffff984 */ /* 0x000fe20000000800 */
[----:B------:R-:W-:Y:S01]  /*e730*/  @!PT LDS RZ, [RZ] ;  /* 0x00000000fffff984 */ /* 0x000fe20000000800 */
[----:B------:R-:W-:Y:S01]  /*e740*/  @!PT LDS RZ, [RZ] ;  /* 0x00000000fffff984 */ /* 0x000fe20000000800 */
[----:B------:R-:W-:Y:S01]  /*e750*/  LDGSTS.E.BYPASS.LTC128B.128 [R5+0x10400], desc[UR50][R2.64], !P1 ;  /* 0x1040000002057fae */ /* 0x000fe2000c901d72 */
[----:B------:R-:W-:-:S03]  /*e760*/  LOP3.LUT P1, RZ, R17, 0x1000000, RZ, 0xc0, !PT ;  /* 0x0100000011ff7812 */ /* 0x000fc6000782c0ff */
[----:B------:R0:W-:Y:S01]  /*e770*/  LDGSTS.E.BYPASS.LTC128B.128 [R5+0x14400], desc[UR50][R2.64+0x80], !P3 ;  /* 0x1440008002057fae */ /* 0x0001e2000d901d72 */
[----:B------:R-:W-:Y:S01]  /*e780*/  LOP3.LUT P3, RZ, R17, 0x800000, RZ, 0xc0, !PT ;  /* 0x0080000011ff7812 */ /* 0x000fe2000786c0ff */
[----:B------:R-:W-:Y:S02]  /*e790*/  IMAD.MOV.U32 R13, RZ, RZ, R7 ;  /* 0x000000ffff0d7224 */ /* 0x000fe400078e0007 */
[----:B0-----:R-:W-:-:S10]  /*e7a0*/  IMAD.MOV.U32 R3, RZ, RZ, R14 ;  /* 0x000000ffff037224 */ /* 0x001fd400078e000e */
[----:B------:R-:W-:Y:S05]  /*e7b0*/  WARPSYNC.COLLECTIVE R15, `(.L_x_113) ;  /* 0x000000000f087348 */ /* 0x000fea0003c00000 */
[----:B------:R0:W1:Y:S02]  /*e7c0*/  SHFL.IDX P6, R14, R13, R12, R11 ;  /* 0x0000000c0d0e7389 */ /* 0x00006400000c000b */
[----:B01----:R-:W-:Y:S01]  /*e7d0*/  ENDCOLLECTIVE ;  /* 0x000000000000791b */ /* 0x003fe20003800000 */
.L_x_113:
[----:B------:R-:W-:Y:S02]  /*e7e0*/  IMAD.MOV.U32 R13, RZ, RZ, R8 ;  /* 0x000000ffff0d7224 */ /* 0x000fe400078e0008 */
[----:B------:R-:W-:Y:S01]  /*e7f0*/  IMAD.MOV.U32 R12, RZ, RZ, 0x2 ;  /* 0x00000002ff0c7424 */ /* 0x000fe200078e00ff */
[----:B------:R-:W-:-:S13]  /*e800*/  IADD3 R2, P0, R30, R14, RZ ;  /* 0x0000000e1e027210 */ /* 0x000fda0007f1e0ff */
[----:B------:R-:W-:Y:S05]  /*e810*/  WARPSYNC.COLLECTIVE R15, `(.L_x_114) ;  /* 0x000000000f087348 */ /* 0x000fea0003c00000 */
[----:B------:R0:W1:Y:S02]  /*e820*/  SHFL.IDX P6, R14, R13, R12, R11 ;  /* 0x0000000c0d0e7389 */ /* 0x00006400000c000b */
[----:B01----:R-:W-:Y:S01]  /*e830*/  ENDCOLLECTIVE ;  /* 0x000000000000791b */ /* 0x003fe20003800000 */
.L_x_114:
        /* <DEDUP_REMOVED lines=13> */
.L_x_115:
[----:B------:R-:W-:Y:S02]  /*e910*/  IMAD.MOV.U32 R13, RZ, RZ, R8 ;  /* 0x000000ffff0d7224 */ /* 0x000fe400078e0008 */
[----:B------:R-:W-:Y:S01]  /*e920*/  IMAD.MOV.U32 R12, RZ, RZ, 0x3 ;  /* 0x00000003ff0c7424 */ /* 0x000fe200078e00ff */
[----:B------:R-:W-:-:S13]  /*e930*/  IADD3 R2, P0, R30, R14, RZ ;  /* 0x0000000e1e027210 */ /* 0x000fda0007f1e0ff */
[----:B------:R-:W-:Y:S05]  /*e940*/  WARPSYNC.COLLECTIVE R15, `(.L_x_116) ;  /* 0x000000000f087348 */ /* 0x000fea0003c00000 */
[----:B------:R0:W1:Y:S02]  /*e950*/  SHFL.IDX P6, R14, R13, R12, R11 ;  /* 0x0000000c0d0e7389 */ /* 0x00006400000c000b */
[----:B01----:R-:W-:Y:S01]  /*e960*/  ENDCOLLECTIVE ;  /* 0x000000000000791b */ /* 0x003fe20003800000 */
.L_x_116:
        /* <DEDUP_REMOVED lines=13> */
.L_x_117:
[----:B------:R-:W-:Y:S02]  /*ea40*/  IMAD.MOV.U32 R13, RZ, RZ, R8 ;  /* 0x000000ffff0d7224 */ /* 0x000fe400078e0008 */
[----:B------:R-:W-:Y:S01]  /*ea50*/  IMAD.MOV.U32 R12, RZ, RZ, 0x4 ;  /* 0x00000004ff0c7424 */ /* 0x000fe200078e00ff */
[----:B------:R-:W-:-:S13]  /*ea60*/  IADD3 R2, P0, R30, R14, RZ ;  /* 0x0000000e1e027210 */ /* 0x000fda0007f1e0ff */
[----:B------:R-:W-:Y:S05]  /*ea70*/  WARPSYNC.COLLECTIVE R15, `(.L_x_118) ;  /* 0x000000000f087348 */ /* 0x000fea0003c00000 */
[----:B------:R0:W1:Y:S02]  /*ea80*/  SHFL.IDX P6, R14, R13, R12, R11 ;  /* 0x0000000c0d0e7389 */ /* 0x00006400000c000b */
[----:B01----:R-:W-:Y:S01]  /*ea90*/  ENDCOLLECTIVE ;  /* 0x000000000000791b */ /* 0x003fe20003800000 */
.L_x_118:
        /* <DEDUP_REMOVED lines=13> */
.L_x_119:
[----:B------:R-:W-:Y:S02]  /*eb70*/  IMAD.MOV.U32 R13, RZ, RZ, R8 ;  /* 0x000000ffff0d7224 */ /* 0x000fe400078e0008 */
[----:B------:R-:W-:Y:S01]  /*eb80*/  IMAD.MOV.U32 R12, RZ, RZ, 0x5 ;  /* 0x00000005ff0c7424 */ /* 0x000fe200078e00ff */
[----:B------:R-:W-:-:S13]  /*eb90*/  IADD3 R2, P0, R30, R14, RZ ;  /* 0x0000000e1e027210 */ /* 0x000fda0007f1e0ff */
[----:B------:R-:W-:Y:S05]  /*eba0*/  WARPSYNC.COLLECTIVE R15, `(.L_x_120) ;  /* 0x000000000f087348 */ /* 0x000fea0003c00000 */
[----:B------:R0:W1:Y:S02]  /*ebb0*/  SHFL.IDX P6, R14, R13, R12, R11 ;  /* 0x0000000c0d0e7389 */ /* 0x00006400000c000b */
[----:B01----:R-:W-:Y:S01]  /*ebc0*/  ENDCOLLECTIVE ;  /* 0x000000000000791b */ /* 0x003fe20003800000 */
.L_x_120:
        /* <DEDUP_REMOVED lines=13> */
.L_x_121:
[----:B------:R-:W-:Y:S02]  /*eca0*/  IMAD.MOV.U32 R13, RZ, RZ, R8 ;  /* 0x000000ffff0d7224 */ /* 0x000fe400078e0008 */
[----:B------:R-:W-:Y:S01]  /*ecb0*/  IMAD.MOV.U32 R12, RZ, RZ, 0x6 ;  /* 0x00000006ff0c7424 */ /* 0x000fe200078e00ff */
[----:B------:R-:W-:-:S13]  /*ecc0*/  IADD3 R2, P0, R30, R14, RZ ;  /* 0x0000000e1e027210 */ /* 0x000fda0007f1e0ff */
[----:B------:R-:W-:Y:S05]  /*ecd0*/  WARPSYNC.COLLECTIVE R15, `(.L_x_122) ;  /* 0x000000000f087348 */ /* 0x000fea0003c00000 */
[----:B------:R0:W1:Y:S02]  /*ece0*/  SHFL.IDX P6, R14, R13, R12, R11 ;  /* 0x0000000c0d0e7389 */ /* 0x00006400000c000b */
[----:B01----:R-:W-:Y:S01]  /*ecf0*/  ENDCOLLECTIVE ;  /* 0x000000000000791b */ /* 0x003fe20003800000 */
.L_x_122:
[----:B------:R-:W-:-:S05]  /*ed00*/  IMAD.X R3, RZ, RZ, R3, P0 ;  /* 0x000000ffff037224 */ /* 0x000fca00000e0603 */
[----:B------:R-:W-:Y:S01]  /*ed10*/  @!PT LDS RZ, [RZ] ;  /* 0x00000000fffff984 */ /* 0x000fe20000000800 */
[----:B------:R-:W-:Y:S01]  /*ed20*/  @!PT LDS RZ, [RZ] ;  /* 0x00000000fffff984 */ /* 0x000fe20000000800 */
[----:B------:R-:W-:Y:S01]  /*ed30*/  @!PT LDS RZ, [RZ] ;  /* 0x00000000fffff984 */ /* 0x000fe20000000800 */
[----:B------:R-:W-:Y:S04]  /*ed40*/  LDGSTS.E.BYPASS.LTC128B.128 [R5+0x12c00], desc[UR50][R2.64], !P4 ;  /* 0x12c0000002057fae */ /* 0x000fe8000e101d72 */
[----:B------:R0:W-:Y:S01]  /*ed50*/  LDGSTS.E.BYPASS.LTC128B.128 [R5+0x16c00], desc[UR50][R2.64+0x80], !P3 ;  /* 0x16c0008002057fae */ /* 0x0001e2000d901d72 */
[----:B------:R-:W-:Y:S02]  /*ed60*/  IMAD.MOV.U32 R13, RZ, RZ, R7 ;  /* 0x000000ffff0d7224 */ /* 0x000fe400078e0007 */
[----:B0-----:R-:W-:-:S07]  /*ed70*/  IMAD.MOV.U32 R3, RZ, RZ, R14 ;  /* 0x000000ffff037224 */ /* 0x001fce00078e000e */
[----:B------:R-:W-:Y:S05]  /*ed80*/  WARPSYNC.COLLECTIVE R15, `(.L_x_123) ;  /* 0x000000000f087348 */ /* 0x000fea0003c00000 */
[----:B------:R0:W1:Y:S02]  /*ed90*/  SHFL.IDX P6, R14, R13, R12, R11 ;  /* 0x0000000c0d0e7389 */ /* 0x00006400000c000b */
[----:B01----:R-:W-:Y:S01]  /*eda0*/  ENDCOLLECTIVE ;  /* 0x000000000000791b */ /* 0x003fe20003800000 */
.L_x_123:
[----:B------:R-:W-:Y:S02]  /*edb0*/  IMAD.MOV.U32 R13, RZ, RZ, R8 ;  /* 0x000000ffff0d7224 */ /* 0x000fe400078e0008 */
[----:B------:R-:W-:Y:S01]  /*edc0*/  IMAD.MOV.U32 R12, RZ, RZ, 0x7 ;  /* 0x00000007ff0c7424 */ /* 0x000fe200078e00ff */
[----:B------:R-:W-:-:S13]  /*edd0*/  IADD3 R2, P0, R30, R14, RZ ;  /* 0x0000000e1e027210 */ /* 0x000fda0007f1e0ff */
[----:B------:R-:W-:Y:S05]  /*ede0*/  WARPSYNC.COLLECTIVE R15, `(.L_x_124) ;  /* 0x000000000f087348 */ /* 0x000fea0003c00000 */
[----:B------:R0:W1:Y:S02]  /*edf0*/  SHFL.IDX P6, R14, R13, R12, R11 ;  /* 0x0000000c0d0e7389 */ /* 0x00006400000c000b */
[----:B01----:R-:W-:Y:S01]  /*ee00*/  ENDCOLLECTIVE ;  /* 0x000000000000791b */ /* 0x003fe20003800000 */
.L_x_124:
[----:B------:R-:W-:-:S05]  /*ee10*/  IMAD.X R3, RZ, RZ, R3, P0 ;  /* 0x000000ffff037224 */ /* 0x000fca00000e0603 */
[----:B------:R-:W-:Y:S01]  /*ee20*/  @!PT LDS RZ, [RZ] ;  /* 0x00000000fffff984 */ /* 0x000fe20000000800 */
[----:B------:R-:W-:Y:S01]  /*ee30*/  @!PT LDS RZ, [RZ] ;  /* 0x00000000fffff984 */ /* 0x000fe20000000800 */
[----:B------:R-:W-:Y:S01]  /*ee40*/  @!PT LDS RZ, [RZ] ;  /* 0x00000000fffff984 */ /* 0x000fe20000000800 */
[----:B------:R0:W-:Y:S04]  /*ee50*/  LDGSTS.E.BYPASS.LTC128B.128 [R5+0x13400], desc[UR50][R2.64], !P2 ;  /* 0x1340000002057fae */ /* 0x0001e8000d101d72 */
[----:B------:R0:W-:Y:S01]  /*ee60*/  LDGSTS.E.BYPASS.LTC128B.128 [R5+0x17400], desc[UR50][R2.64+0x80], !P1 ;  /* 0x1740008002057fae */ /* 0x0001e2000c901d72 */
[----:B------:R-:W-:Y:S02]  /*ee70*/  IMAD.MOV.U32 R13, RZ, RZ, R7 ;  /* 0x000000ffff0d7224 */ /* 0x000fe400078e0007 */
[----:B------:R-:W-:-:S07]  /*ee80*/  IMAD.MOV.U32 R8, RZ, RZ, R14 ;  /* 0x000000ffff087224 */ /* 0x000fce00078e000e */
[----:B0-----:R-:W-:Y:S05]  /*ee90*/  WARPSYNC.COLLECTIVE R15, `(.L_x_125) ;  /* 0x000000000f087348 */ /* 0x001fea0003c00000 */
[----:B------:R1:W2:Y:S02]  /*eea0*/  SHFL.IDX P6, R14, R13, R12, R11 ;  /* 0x0000000c0d0e7389 */ /* 0x0002a400000c000b */
[----:B012---:R-:W-:Y:S01]  /*eeb0*/  ENDCOLLECTIVE ;  /* 0x000000000000791b */ /* 0x007fe20003800000 */
.L_x_125:
[----:B------:R-:W-:Y:S05]  /*eec0*/  BRA `(.L_x_126) ;  /* 0xffffffb800607947 */ /* 0x000fea000383ffff */
.L_x_55:
[----:B--2---:R2:W3:Y:S02]  /*eed0*/  SYNCS.PHASECHK.TRANS64.TRYWAIT P0, [R6+URZ+0x38840], R18 ;  /* 0x03884012060075a7 */ /* 0x0044e4000800017f */
[----:B---3--:R-:W-:Y:S05]  /*eee0*/  @!P0 NANOSLEEP.SYNCS 0x989680 ;  /* 0x009896800000895d */ /* 0x008fea0003900000 */
[----:B------:R-:W3:Y:S02]  /*eef0*/  @!P0 SYNCS.PHASECHK.TRANS64 P0, [R6+URZ+0x38840], R18 ;  /* 0x03884012060085a7 */ /* 0x000ee4000800007f */
[----:B---3--:R-:W-:Y:S05]  /*ef00*/  @!P0 BRA `(.L_x_55) ;  /* 0xfffffffc00f08947 */ /* 0x008fea000383ffff */
[----:B------:R-:W-:Y:S05]  /*ef10*/  BRA `(.L_x_127) ;  /* 0xffffffb800bc7947 */ /* 0x000fea000383ffff */
.L_x_56:
[----:B------:R-:W-:Y:S01]  /*ef20*/  BSSY B0, `(.L_x_128) ;  /* 0x0000008000007945 */ /* 0x000fe20003800000 */
[----:B------:R-:W-:Y:S02]  /*ef30*/  IMAD.MOV.U32 R13, RZ, RZ, R0 ;  /* 0x000000ffff0d7224 */ /* 0x000fe400078e0000 */
[----:B------:R-:W-:Y:S02]  /*ef40*/  IMAD.MOV.U32 R12, RZ, RZ, RZ ;  /* 0x000000ffff0c7224 */ /* 0x000fe400078e00ff */
[----:B------:R-:W-:Y:S02]  /*ef50*/  IMAD.MOV.U32 R11, RZ, RZ, 0x181f ;  /* 0x0000181fff0b7424 */ /* 0x000fe400078e00ff */
[----:B------:R-:W-:-:S07]  /*ef60*/  IMAD.MOV.U32 R15, RZ, RZ, -0x1 ;  /* 0xffffffffff0f7424 */ /* 0x000fce00078e00ff */
[----:B012--5:R-:W-:Y:S05]  /*ef70*/  WARPSYNC.COLLECTIVE R15, `(.L_x_129) ;  /* 0x000000000f087348 */ /* 0x027fea0003c00000 */
[----:B------:R3:W4:Y:S02]  /*ef80*/  SHFL.IDX P6, R14, R13, R12, R11 ;  /* 0x0000000c0d0e7389 */ /* 0x00072400000c000b */
[----:B012345:R-:W-:Y:S01]  /*ef90*/  ENDCOLLECTIVE ;  /* 0x000000000000791b */ /* 0x03ffe20003800000 */
.L_x_129:
[----:B------:R-:W-:Y:S05]  /*efa0*/  BSYNC B0 ;  /* 0x0000000000007941 */ /* 0x000fea0003800000 */
.L_x_128:
[----:B------:R-:W-:Y:S01]  /*efb0*/  IMAD.MOV.U32 R13, RZ, RZ, R4 ;  /* 0x000000ffff0d7224 */ /* 0x000fe200078e0004 */
[----:B------:R-:W-:Y:S01]  /*efc0*/  ISETP.GE.AND P2, PT, R20, 0x1, PT ;  /* 0x000000011400780c */ /* 0x000fe20003f46270 */
[----:B------:R-:W-:Y:S02]  /*efd0*/  IMAD.MOV.U32 R12, RZ, RZ, RZ ;  /* 0x000000ffff0c7224 */ /* 0x000fe400078e00ff */
[----:B------:R-:W-:Y:S02]  /*efe0*/  IMAD.MOV.U32 R11, RZ, RZ, 0x181f ;  /* 0x0000181fff0b7424 */ /* 0x000fe400078e00ff */
[----:B------:R-:W-:Y:S02]  /*eff0*/  IMAD.MOV.U32 R15, RZ, RZ, -0x1 ;  /* 0xffffffffff0f7424 */ /* 0x000fe400078e00ff */
[----:B------:R-:W-:-:S07]  /*f000*/  IMAD.MOV.U32 R9, RZ, RZ, R14 ;  /* 0x000000ffff097224 */ /* 0x000fce00078e000e */
[----:B------:R-:W-:Y:S05]  /*f010*/  WARPSYNC.COLLECTIVE R15, `(.L_x_130) ;  /* 0x000000000f087348 */ /* 0x000fea0003c00000 */
[----:B------:R0:W1:Y:S02]  /*f020*/  SHFL.IDX P6, R14, R13, R12, R11 ;  /* 0x0000000c0d0e7389 */ /* 0x00006400000c000b */
[----:B01----:R-:W-:Y:S01]  /*f030*/  ENDCOLLECTIVE ;  /* 0x000000000000791b */ /* 0x003fe20003800000 */
.L_x_130:
[----:B------:R-:W-:Y:S02]  /*f040*/  IMAD.MOV.U32 R13, RZ, RZ, R0 ;  /* 0x000000ffff0d7224 */ /* 0x000fe400078e0000 */
[----:B------:R-:W-:Y:S01]  /*f050*/  IMAD.MOV.U32 R12, RZ, RZ, 0x1 ;  /* 0x00000001ff0c7424 */ /* 0x000fe200078e00ff */
[----:B------:R-:W-:-:S13]  /*f060*/  @P2 IADD3 R3, P0, R30, R14, RZ ;  /* 0x0000000e1e032210 */ /* 0x000fda0007f1e0ff */
[----:B------:R-:W-:Y:S05]  /*f070*/  WARPSYNC.COLLECTIVE R15, `(.L_x_131) ;  /* 0x000000000f087348 */ /* 0x000fea0003c00000 */
[----:B------:R0:W1:Y:S02]  /*f080*/  SHFL.IDX P6, R14, R13, R12, R11 ;  /* 0x0000000c0d0e7389 */ /* 0x00006400000c000b */
[----:B01----:R-:W-:Y:S01]  /*f090*/  ENDCOLLECTIVE ;  /* 0x000000000000791b */ /* 0x003fe20003800000 */
.L_x_131:
[----:B------:R-:W-:Y:S02]  /*f0a0*/  @P2 IMAD.X R9, RZ, RZ, R9, P0 ;  /* 0x000000ffff092224 */ /* 0x000fe400000e0609 */
[----:B------:R-:W-:Y:S02]  /*f0b0*/  @P2 IMAD.MOV.U32 R2, RZ, RZ, R3 ;  /* 0x000000ffff022224 */ /* 0x000fe400078e0003 */
[----:B------:R-:W-:-:S05]  /*f0c0*/  @P2 IMAD.MOV.U32 R3, RZ, RZ, R9 ;  /* 0x000000ffff032224 */ /* 0x000fca00078e0009 */
[----:B------:R-:W-:Y:S01]  /*f0d0*/  @!PT LDS RZ, [RZ] ;  /* 0x00000000fffff984 */ /* 0x000fe20000000800 */
[----:B------:R-:W-:Y:S01]  /*f0e0*/  @!PT LDS RZ, [RZ] ;  /* 0x00000000fffff984 */ /* 0x000fe20000000800 */
[----:B------:R-:W-:Y:S01]  /*f0f0*/  @!PT LDS RZ, [RZ] ;  /* 0x00000000fffff984 */ /* 0x000fe20000000800 */
[----:B------:R-:W-:Y:S01]  /*f100*/  @P2 LDGSTS.E.BYPASS.LTC128B.128 [R5+0x28400], desc[UR50][R2.64], !P3 ;  /* 0x2840000002052fae */ /* 0x000fe2000d901d72 */
[----:B------:R-:W-:-:S03]  /*f110*/  IMAD.MOV.U32 R13, RZ, RZ, R4 ;  /* 0x000000ffff0d7224 */ /* 0x000fc600078e0004 */
[----:B------:R0:W-:Y:S01]  /*f120*/  @P2 LDGSTS.E.BYPASS.LTC128B.128 [R5+0x2c400], desc[UR50][R2.64+0x80], !P1 ;  /* 0x2c40008002052fae */ /* 0x0001e2000c901d72 */
[----:B------:R-:W-:Y:S01]  /*f130*/  ISETP.GE.AND P2, PT, R20, 0x11, PT ;  /* 0x000000111400780c */ /* 0x000fe20003f46270 */
[----:B0-----:R-:W-:-:S12]  /*f140*/  IMAD.MOV.U32 R2, RZ, RZ, R14 ;  /* 0x000000ffff027224 */ /* 0x001fd800078e000e */
[----:B------:R-:W-:Y:S05]  /*f150*/  WARPSYNC.COLLECTIVE R15, `(.L_x_132) ;  /* 0x000000000f087348 */ /* 0x000fea0003c00000 */
[----:B------:R0:W1:Y:S02]  /*f160*/  SHFL.IDX P6, R14, R13, R12, R11 ;  /* 0x0000000c0d0e7389 */ /* 0x00006400000c000b */
[----:B01----:R-:W-:Y:S01]  /*f170*/  ENDCOLLECTIVE ;  /* 0x000000000000791b */ /* 0x003fe20003800000 */
.L_x_132:
[----:B------:R-:W-:Y:S01]  /*f180*/  IMAD.MOV.U32 R13, RZ, RZ, R0 ;  /* 0x000000ffff0d7224 */ /* 0x000fe200078e0000 */
[----:B------:R-:W-:-:S05]  /*f190*/  @P2 IADD3 R12, P0, R30, R14, RZ ;  /* 0x0000000e1e0c2210 */ /* 0x000fca0007f1e0ff */
[----:B------:R-:W-:Y:S02]  /*f1a0*/  @P2 IMAD.X R11, RZ, RZ, R2, P0 ;  /* 0x000000ffff0b2224 */ /* 0x000fe400000e0602 */
[----:B------:R-:W-:Y:S02]  /*f1b0*/  @P2 IMAD.MOV.U32 R2, RZ, RZ, R12 ;  /* 0x000000ffff022224 */ /* 0x000fe400078e000c */
[----:B------:R-:W-:Y:S02]  /*f1c0*/  @P2 IMAD.MOV.U32 R3, RZ, RZ, R11 ;  /* 0x000000ffff032224 */ /* 0x000fe400078e000b */
[----:B------:R-:W-:Y:S02]  /*f1d0*/  IMAD.MOV.U32 R12, RZ, RZ, 0x2 ;  /* 0x00000002ff0c7424 */ /* 0x000fe400078e00ff */
[----:B------:R-:W-:Y:S01]  /*f1e0*/  IMAD.MOV.U32 R11, RZ, RZ, 0x181f ;  /* 0x0000181fff0b7424 */ /* 0x000fe200078e00ff */
[----:B------:R-:W-:Y:S01]  /*f1f0*/  @!PT LDS RZ, [RZ] ;  /* 0x00000000fffff984 */ /* 0x000fe20000000800 */
[----:B------:R-:W-:Y:S01]  /*f200*/  @!PT LDS RZ, [RZ] ;  /* 0x00000000fffff984 */ /* 0x000fe20000000800 */
[----:B------:R-:W-:Y:S01]  /*f210*/  @!PT LDS RZ, [RZ] ;  /* 0x00000000fffff984 */ /* 0x000fe20000000800 */
[----:B------:R0:W-:Y:S06]  /*f220*/  @P2 LDGSTS.E.BYPASS.LTC128B.128 [R5+0x28c00], desc[UR50][R2.64], !P3 ;  /* 0x28c0000002052fae */ /* 0x0001ec000d901d72 */
[----:B0-----:R-:W-:Y:S05]  /*f230*/  WARPSYNC.COLLECTIVE R15, `(.L_x_133) ;  /* 0x000000000f087348 */ /* 0x001fea0003c00000 */
[----:B------:R1:W2:Y:S02]  /*f240*/  SHFL.IDX P6, R14, R13, R12, R11 ;  /* 0x0000000c0d0e7389 */ /* 0x0002a400000c000b */
[----:B012---:R-:W-:Y:S01]  /*f250*/  ENDCOLLECTIVE ;  /* 0x000000000000791b */ /* 0x007fe20003800000 */
.L_x_133:
[----:B------:R-:W-:Y:S01]  /*f260*/  @!PT LDS RZ, [RZ] ;  /* 0x00000000fffff984 */ /* 0x000fe20000000800 */
[----:B------:R-:W-:Y:S01]  /*f270*/  @!PT LDS RZ, [RZ] ;  /* 0x00000000fffff984 */ /* 0x000fe20000000800 */
[----:B------:R-:W-:Y:S01]  /*f280*/  @!PT LDS RZ, [RZ] ;  /* 0x00000000fffff984 */ /* 0x000fe20000000800 */
[----:B------:R0:W-:Y:S01]  /*f290*/  @P2 LDGSTS.E.BYPASS.LTC128B.128 [R5+0x2cc00], desc[UR50][R2.64+0x80], !P1 ;  /* 0x2cc0008002052fae */ /* 0x0001e2000c901d72 */
[----:B------:R-:W-:Y:S01]  /*f2a0*/  ISETP.GE.AND P2, PT, R20, 0x21, PT ;  /* 0x000000211400780c */ /* 0x000fe20003f46270 */
[----:B------:R-:W-:Y:S02]  /*f2b0*/  IMAD.MOV.U32 R13, RZ, RZ, R4 ;  /* 0x000000ffff0d7224 */ /* 0x000fe400078e0004 */
[----:B0-----:R-:W-:-:S10]  /*f2c0*/  IMAD.MOV.U32 R2, RZ, RZ, R14 ;  /* 0x000000ffff027224 */ /* 0x001fd400078e000e */
[----:B------:R-:W-:Y:S05]  /*f2d0*/  WARPSYNC.COLLECTIVE R15, `(.L_x_134) ;  /* 0x000000000f087348 */ /* 0x000fea0003c00000 */
[----:B------:R0:W1:Y:S02]  /*f2e0*/  SHFL.IDX P6, R14, R13, R12, R11 ;  /* 0x0000000c0d0e7389 */ /* 0x00006400000c000b */
[----:B01----:R-:W-:Y:S01]  /*f2f0*/  ENDCOLLECTIVE ;  /* 0x000000000000791b */ /* 0x003fe20003800000 */
.L_x_134:
[----:B------:R-:W-:Y:S01]  /*f300*/  IMAD.MOV.U32 R12, RZ, RZ, 0x3 ;  /* 0x00000003ff0c7424 */ /* 0x000fe200078e00ff */
[----:B------:R-:W-:-:S05]  /*f310*/  @P2 IADD3 R13, P0, R30, R14, RZ ;  /* 0x0000000e1e0d2210 */ /* 0x000fca0007f1e0ff */
[----:B------:R-:W-:Y:S02]  /*f320*/  @P2 IMAD.X R14, RZ, RZ, R2, P0 ;  /* 0x000000ffff0e2224 */ /* 0x000fe400000e0602 */
[----:B------:R-:W-:Y:S02]  /*f330*/  @P2 IMAD.MOV.U32 R2, RZ, RZ, R13 ;  /* 0x000000ffff022224 */ /* 0x000fe400078e000d */
[----:B------:R-:W-:Y:S02]  /*f340*/  IMAD.MOV.U32 R13, RZ, RZ, R0 ;  /* 0x000000ffff0d7224 */ /* 0x000fe400078e0000 */
[----:B------:R-:W-:-:S07]  /*f350*/  @P2 IMAD.MOV.U32 R3, RZ, RZ, R14 ;  /* 0x000000ffff032224 */ /* 0x000fce00078e000e */
[----:B------:R-:W-:Y:S05]  /*f360*/  WARPSYNC.COLLECTIVE R15, `(.L_x_135) ;  /* 0x000000000f087348 */ /* 0x000fea0003c00000 */
[----:B------:R0:W1:Y:S02]  /*f370*/  SHFL.IDX P6, R14, R13, R12, R11 ;  /* 0x0000000c0d0e7389 */ /* 0x00006400000c000b */
[----:B01----:R-:W-:Y:S01]  /*f380*/  ENDCOLLECTIVE ;  /* 0x000000000000791b */ /* 0x003fe20003800000 */
.L_x_135:
[----:B------:R-:W-:Y:S01]  /*f390*/  @!PT LDS RZ, [RZ] ;  /* 0x00000000fffff984 */ /* 0x000fe20000000800 */
[----:B------:R-:W-:Y:S01]  /*f3a0*/  @!PT LDS RZ, [RZ] ;  /* 0x00000000fffff984 */ /* 0x000fe20000000800 */
[----:B------:R-:W-:Y:S01]  /*f3b0*/  @!PT LDS RZ, [RZ] ;  /* 0x00000000fffff984 */ /* 0x000fe20000000800 */
[----:B------:R0:W-:Y:S04]  /*f3c0*/  @P2 LDGSTS.E.BYPASS.LTC128B.128 [R5+0x29400], desc[UR50][R2.64], !P3 ;  /* 0x2940000002052fae */ /* 0x0001e8000d901d72 */
[----:B------:R0:W-:Y:S01]  /*f3d0*/  @P2 LDGSTS.E.BYPASS.LTC128B.128 [R5+0x2d400], desc[UR50][R2.64+0x80], !P1 ;  /* 0x2d40008002052fae */ /* 0x0001e2000c901d72 */
[----:B------:R-:W-:Y:S01]  /*f3e0*/  ISETP.GE.AND P2, PT, R20, 0x31, PT ;  /* 0x000000311400780c */ /* 0x000fe20003f46270 */
[----:B------:R-:W-:Y:S02]  /*f3f0*/  IMAD.MOV.U32 R13, RZ, RZ, R4 ;  /* 0x000000ffff0d7224 */ /* 0x000fe400078e0004 */
[----:B------:R-:W-:-:S10]  /*f400*/  IMAD.MOV.U32 R8, RZ, RZ, R14 ;  /* 0x000000ffff087224 */ /* 0x000fd400078e000e */
[----:B0-----:R-:W-:Y:S05]  /*f410*/  WARPSYNC.COLLECTIVE R15, `(.L_x_136) ;  /* 0x000000000f087348 */ /* 0x001fea0003c00000 */
[----:B------:R1:W2:Y:S02]  /*f420*/  SHFL.IDX P6, R14, R13, R12, R11 ;  /* 0x0000000c0d0e7389 */ /* 0x0002a400000c000b */
[----:B012---:R-:W-:Y:S01]  /*f430*/  ENDCOLLECTIVE ;  /* 0x000000000000791b */ /* 0x007fe20003800000 */
.L_x_136:
[----:B------:R-:W-:Y:S02]  /*f440*/  IMAD.MOV.U32 R13, RZ, RZ, R0 ;  /* 0x000000ffff0d7224 */ /* 0x000fe400078e0000 */
[----:B------:R-:W-:Y:S02]  /*f450*/  IMAD.MOV.U32 R12, RZ, RZ, 0x4 ;  /* 0x00000004ff0c7424 */ /* 0x000fe400078e00ff */
[----:B------:R-:W-:-:S07]  /*f460*/  IMAD.MOV.U32 R7, RZ, RZ, R14 ;  /* 0x000000ffff077224 */ /* 0x000fce00078e000e */
[----:B------:R-:W-:Y:S05]  /*f470*/  WARPSYNC.COLLECTIVE R15, `(.L_x_137) ;  /* 0x000000000f087348 */ /* 0x000fea0003c00000 */
[----:B------:R0:W1:Y:S02]  /*f480*/  SHFL.IDX P6, R14, R13, R12, R11 ;  /* 0x0000000c0d0e7389 */ /* 0x00006400000c000b */
[----:B01----:R-:W-:Y:S01]  /*f490*/  ENDCOLLECTIVE ;  /* 0x000000000000791b */ /* 0x003fe20003800000 */
.L_x_137:
[----:B------:R-:W-:-:S05]  /*f4a0*/  @P2 IADD3 R7, P0, R30, R7, RZ ;  /* 0x000000071e072210 */ /* 0x000fca0007f1e0ff */
[----:B------:R-:W-:Y:S02]  /*f4b0*/  @P2 IMAD.X R8, RZ, RZ, R8, P0 ;  /* 0x000000ffff082224 */ /* 0x000fe400000e0608 */
[----:B------:R-:W-:Y:S02]  /*f4c0*/  @P2 IMAD.MOV.U32 R2, RZ, RZ, R7 ;  /* 0x000000ffff022224 */ /* 0x000fe400078e0007 */
[----:B------:R-:W-:Y:S02]  /*f4d0*/  @P2 IMAD.MOV.U32 R3, RZ, RZ, R8 ;  /* 0x000000ffff032224 */ /* 0x000fe400078e0008 */
[----:B------:R-:W-:-:S03]  /*f4e0*/  IMAD.MOV.U32 R13, RZ, RZ, R4 ;  /* 0x000000ffff0d7224 */ /* 0x000fc600078e0004 */
[----:B------:R-:W-:Y:S01]  /*f4f0*/  @!PT LDS RZ, [RZ] ;  /* 0x00000000fffff984 */ /* 0x000fe20000000800 */
[----:B------:R-:W-:Y:S01]  /*f500*/  @!PT LDS RZ, [RZ] ;  /* 0x00000000fffff984 */ /* 0x000fe20000000800 */
[----:B------:R-:W-:Y:S01]  /*f510*/  @!PT LDS RZ, [RZ] ;  /* 0x00000000fffff984 */ /* 0x000fe20000000800 */
[----:B------:R0:W-:Y:S04]  /*f520*/  @P2 LDGSTS.E.BYPASS.LTC128B.128 [R5+0x29c00], desc[UR50][R2.64], !P3 ;  /* 0x29c0000002052fae */ /* 0x0001e8000d901d72 */
[----:B------:R0:W-:Y:S01]  /*f530*/  @P2 LDGSTS.E.BYPASS.LTC128B.128 [R5+0x2dc00], desc[UR50][R2.64+0x80], !P1 ;  /* 0x2dc0008002052fae */ /* 0x0001e2000c901d72 */
[----:B------:R-:W-:Y:S01]  /*f540*/  ISETP.GE.AND P2, PT, R20, 0x41, PT ;  /* 0x000000411400780c */ /* 0x000fe20003f46270 */
[----:B------:R-:W-:-:S12]  /*f550*/  IMAD.MOV.U32 R10, RZ, RZ, R14 ;  /* 0x000000ffff0a7224 */ /* 0x000fd800078e000e */
[----:B0-----:R-:W-:Y:S05]  /*f560*/  WARPSYNC.COLLECTIVE R15, `(.L_x_138) ;  /* 0x000000000f087348 */ /* 0x001fea0003c00000 */
[----:B------:R1:W2:Y:S02]  /*f570*/  SHFL.IDX P6, R14, R13, R12, R11 ;  /* 0x0000000c0d0e7389 */ /* 0x0002a400000c000b */
[----:B012---:R-:W-:Y:S01]  /*f580*/  ENDCOLLECTIVE ;  /* 0x000000000000791b */ /* 0x007fe20003800000 */
.L_x_138:
[----:B------:R-:W-:Y:S02]  /*f590*/  IMAD.MOV.U32 R13, RZ, RZ, R0 ;  /* 0x000000ffff0d7224 */ /* 0x000fe400078e0000 */
[----:B------:R-:W-:Y:S02]  /*f5a0*/  IMAD.MOV.U32 R12, RZ, RZ, 0x5 ;  /* 0x00000005ff0c7424 */ /* 0x000fe400078e00ff */
[----:B------:R-:W-:-:S07]  /*f5b0*/  IMAD.MOV.U32 R9, RZ, RZ, R14 ;  /* 0x000000ffff097224 */ /* 0x000fce00078e000e */
[----:B------:R-:W-:Y:S05]  /*f5c0*/  WARPSYNC.COLLECTIVE R15, `(.L_x_139) ;  /* 0x000000000f087348 */ /* 0x000fea0003c00000 */
[----:B------:R0:W1:Y:S02]  /*f5d0*/  SHFL.IDX P6, R14, R13, R12, R11 ;  /* 0x0000000c0d0e7389 */ /* 0x00006400000c000b */
[----:B01----:R-:W-:Y:S01]  /*f5e0*/  ENDCOLLECTIVE ;  /* 0x000000000000791b */ /* 0x003fe20003800000 */
.L_x_139:
        /* <DEDUP_REMOVED lines=8> */
[----:B------:R-:W-:Y:S04]  /*f670*/  @P2 LDGSTS.E.BYPASS.LTC128B.128 [R5+0x2a400], desc[UR50][R2.64], !P3 ;  /* 0x2a40000002052fae */ /* 0x000fe8000d901d72 */
[----:B------:R0:W-:Y:S01]  /*f680*/  @P2 LDGSTS.E.BYPASS.LTC128B.128 [R5+0x2e400], desc[UR50][R2.64+0x80], !P1 ;  /* 0x2e40008002052fae */ /* 0x0001e2000c901d72 */
[----:B------:R-:W-:Y:S01]  /*f690*/  ISETP.GE.AND P2, PT, R20, 0x51, PT ;  /* 0x000000511400780c */ /* 0x000fe20003f46270 */
[----:B0-----:R-:W-:-:S12]  /*f6a0*/  IMAD.MOV.U32 R2, RZ, RZ, R14 ;  /* 0x000000ffff027224 */ /* 0x001fd800078e000e */
[----:B------:R-:W-:Y:S05]  /*f6b0*/  WARPSYNC.COLLECTIVE R15, `(.L_x_140) ;  /* 0x000000000f087348 */ /* 0x000fea0003c00000 */
[----:B------:R0:W1:Y:S02]  /*f6c0*/  SHFL.IDX P6, R14, R13, R12, R11 ;  /* 0x0000000c0d0e7389 */ /* 0x00006400000c000b */
[----:B01----:R-:W-:Y:S01]  /*f6d0*/  ENDCOLLECTIVE ;  /* 0x000000000000791b */ /* 0x003fe20003800000 */
.L_x_140:
[----:B------:R-:W-:Y:S02]  /*f6e0*/  IMAD.MOV.U32 R13, RZ, RZ, R0 ;  /* 0x000000ffff0d7224 */ /* 0x000fe400078e0000 */
[----:B------:R-:W-:-:S05]  /*f6f0*/  IMAD.MOV.U32 R11, RZ, RZ, R14 ;  /* 0x000000ffff0b7224 */ /* 0x000fca00078e000e */
        /* <DEDUP_REMOVED lines=13> */
.L_x_141:
        /* <DEDUP_REMOVED lines=10> */
.L_x_142:
[----:B------:R-:W-:Y:S02]  /*f870*/  IMAD.MOV.U32 R12, RZ, RZ, 0x7 ;  /* 0x00000007ff0c7424 */ /* 0x000fe400078e00ff */
[----:B------:R-:W-:-:S05]  /*f880*/  IMAD.MOV.U32 R13, RZ, RZ, R14 ;  /* 0x000000ffff0d7224 */ /* 0x000fca00078e000e */
        /* <DEDUP_REMOVED lines=8> */
.L_x_143:
[----:B------:R-:W-:Y:S01]  /*f910*/  @!PT LDS RZ, [RZ] ;  /* 0x00000000fffff984 */ /* 0x000fe20000000800 */
[----:B------:R-:W-:Y:S01]  /*f920*/  @!PT LDS RZ, [RZ] ;  /* 0x00000000fffff984 */ /* 0x000fe20000000800 */
[----:B------:R-:W-:Y:S01]  /*f930*/  @!PT LDS RZ, [RZ] ;  /* 0x00000000fffff984 */ /* 0x000fe20000000800 */
[----:B------:R0:W-:Y:S04]  /*f940*/  @P2 LDGSTS.E.BYPASS.LTC128B.128 [R5+0x2b400], desc[UR50][R2.64], !P3 ;  /* 0x2b40000002052fae */ /* 0x0001e8000d901d72 */
[----:B------:R0:W-:Y:S01]  /*f950*/  @P2 LDGSTS.E.BYPASS.LTC128B.128 [R5+0x2f400], desc[UR50][R2.64+0x80], !P1 ;  /* 0x2f40008002052fae */ /* 0x0001e2000c901d72 */
[----:B------:R-:W-:Y:S02]  /*f960*/  IMAD.MOV.U32 R13, RZ, RZ, R4 ;  /* 0x000000ffff0d7224 */ /* 0x000fe400078e0004 */
[----:B------:R-:W-:-:S07]  /*f970*/  IMAD.MOV.U32 R0, RZ, RZ, R14 ;  /* 0x000000ffff007224 */ /* 0x000fce00078e000e */
[----:B0-----:R-:W-:Y:S05]  /*f980*/  WARPSYNC.COLLECTIVE R15, `(.L_x_144) ;  /* 0x000000000f087348 */ /* 0x001fea0003c00000 */
[----:B------:R1:W2:Y:S02]  /*f990*/  SHFL.IDX P6, R14, R13, R12, R11 ;  /* 0x0000000c0d0e7389 */ /* 0x0002a400000c000b */
[----:B012---:R-:W-:Y:S01]  /*f9a0*/  ENDCOLLECTIVE ;  /* 0x000000000000791b */ /* 0x007fe20003800000 */
.L_x_144:
[----:B------:R-:W-:Y:S05]  /*f9b0*/  BRA `(.L_x_145) ;  /* 0xffffffb400787947 */ /* 0x000fea000383ffff */
.L_x_60:
[----:B------:R-:W-:Y:S02]  /*f9c0*/  IMAD.MOV.U32 R13, RZ, RZ, R5 ;  /* 0x000000ffff0d7224 */ /* 0x000fe400078e0005 */
[----:B------:R-:W-:Y:S02]  /*f9d0*/  IMAD.MOV.U32 R12, RZ, RZ, RZ ;  /* 0x000000ffff0c7224 */ /* 0x000fe400078e00ff */
[----:B------:R-:W-:Y:S02]  /*f9e0*/  IMAD.MOV.U32 R11, RZ, RZ, 0x181f ;  /* 0x0000181fff0b7424 */ /* 0x000fe400078e00ff */
[----:B------:R-:W-:Y:S02]  /*f9f0*/  IMAD.MOV.U32 R15, RZ, RZ, -0x1 ;  /* 0xffffffffff0f7424 */ /* 0x000fe400078e00ff */
[----:B------:R-:W-:-:S07]  /*fa00*/  IMAD.IADD R4, R10, 0x1, R4 ;  /* 0x000000010a047824 */ /* 0x000fce00078e0204 */
[----:B------:R-:W-:Y:S05]  /*fa10*/  WARPSYNC.COLLECTIVE R15, `(.L_x_146) ;  /* 0x000000000f087348 */ /* 0x000fea0003c00000 */
[----:B------:R0:W1:Y:S02]  /*fa20*/  SHFL.IDX P6, R14, R13, R12, R11 ;  /* 0x0000000c0d0e7389 */ /* 0x00006400000c000b */
[----:B01----:R-:W-:Y:S01]  /*fa30*/  ENDCOLLECTIVE ;  /* 0x000000000000791b */ /* 0x003fe20003800000 */
.L_x_146:
[C---:B------:R-:W-:Y:S01]  /*fa40*/  VIADD R6, R4.reuse, 0x10 ;  /* 0x0000001004067836 */ /* 0x040fe20000000000 */
[----:B------:R-:W-:Y:S01]  /*fa50*/  ISETP.GE.AND P1, PT, R4, UR40, PT ;  /* 0x0000002804007c0c */ /* 0x000fe2000bf26270 */
[----:B------:R-:W-:Y:S02]  /*fa60*/  IMAD.MOV.U32 R13, RZ, RZ, R0 ;  /* 0x000000ffff0d7224 */ /* 0x000fe400078e0000 */
[----:B------:R-:W-:-:S10]  /*fa70*/  IMAD.MOV.U32 R2, RZ, RZ, R14 ;  /* 0x000000ffff027224 */ /* 0x000fd400078e000e */
[----:B------:R-:W-:Y:S05]  /*fa80*/  WARPSYNC.COLLECTIVE R15, `(.L_x_147) ;  /* 0x000000000f087348 */ /* 0x000fea0003c00000 */
[----:B------:R0:W1:Y:S02]  /*fa90*/  SHFL.IDX P6, R14, R13, R12, R11 ;  /* 0x0000000c0d0e7389 */ /* 0x00006400000c000b */
[----:B01----:R-:W-:Y:S01]  /*faa0*/  ENDCOLLECTIVE ;  /* 0x000000000000791b */ /* 0x003fe20003800000 */
.L_x_147:
[----:B------:R-:W-:Y:S02]  /*fab0*/  IMAD.MOV.U32 R13, RZ, RZ, R5 ;  /* 0x000000ffff0d7224 */ /* 0x000fe400078e0005 */
[----:B------:R-:W-:Y:S01]  /*fac0*/  IMAD.MOV.U32 R12, RZ, RZ, 0x1 ;  /* 0x00000001ff0c7424 */ /* 0x000fe200078e00ff */
[----:B------:R-:W-:-:S05]  /*fad0*/  @!P1 IADD3 R14, P0, R30, R14, RZ ;  /* 0x0000000e1e0e9210 */ /* 0x000fca0007f1e0ff */
[----:B------:R-:W-:Y:S02]  /*fae0*/  @!P1 IMAD.X R3, RZ, RZ, R2, P0 ;  /* 0x000000ffff039224 */ /* 0x000fe400000e0602 */
[----:B------:R-:W-:-:S07]  /*faf0*/  @!P1 IMAD.MOV.U32 R2, RZ, RZ, R14 ;  /* 0x000000ffff029224 */ /* 0x000fce00078e000e */
[----:B------:R-:W-:Y:S05]  /*fb00*/  WARPSYNC.COLLECTIVE R15, `(.L_x_148) ;  /* 0x000000000f087348 */ /* 0x000fea0003c00000 */
[----:B------:R0:W1:Y:S02]  /*fb10*/  SHFL.IDX P6, R14, R13, R12, R11 ;  /* 0x0000000c0d0e7389 */ /* 0x00006400000c000b */
[----:B01----:R-:W-:Y:S01]  /*fb20*/  ENDCOLLECTIVE ;  /* 0x000000000000791b */ /* 0x003fe20003800000 */
.L_x_148:
[----:B------:R-:W-:Y:S01]  /*fb30*/  @!PT LDS RZ, [RZ] ;  /* 0x00000000fffff984 */ /* 0x000fe20000000800 */
[----:B------:R-:W-:Y:S01]  /*fb40*/  @!PT LDS RZ, [RZ] ;  /* 0x00000000fffff984 */ /* 0x000fe20000000800 */
[----:B------:R-:W-:Y:S01]  /*fb50*/  @!PT LDS RZ, [RZ] ;  /* 0x00000000fffff984 */ /* 0x000fe20000000800 */
[----:B------:R0:W-:Y:S04]  /*fb60*/  @!P1 LDGSTS.E.BYPASS.LTC128B.128 [R8+0x20400], desc[UR50][R2.64], !P4 ;  /* 0x2040000002089fae */ /* 0x0001e8000e101d72 */
[----:B------:R0:W-:Y:S01]  /*fb70*/  @!P1 LDGSTS.E.BYPASS.LTC128B.128 [R8+0x24400], desc[UR50][R2.64+0x80], !P5 ;  /* 0x2440008002089fae */ /* 0x0001e2000e901d72 */
[----:B------:R-:W-:Y:S01]  /*fb80*/  ISETP.GE.AND P1, PT, R6, UR40, PT ;  /* 0x0000002806007c0c */ /* 0x000fe2000bf26270 */
[----:B------:R-:W-:Y:S02]  /*fb90*/  IMAD.MOV.U32 R13, RZ, RZ, R0 ;  /* 0x000000ffff0d7224 */ /* 0x000fe400078e0000 */
[----:B------:R-:W-:-:S10]  /*fba0*/  IMAD.MOV.U32 R6, RZ, RZ, R14 ;  /* 0x000000ffff067224 */ /* 0x000fd400078e000e */
[----:B0-----:R-:W-:Y:S05]  /*fbb0*/  WARPSYNC.COLLECTIVE R15, `(.L_x_149) ;  /* 0x000000000f087348 */ /* 0x001fea0003c00000 */
[----:B------:R1:W2:Y:S02]  /*fbc0*/  SHFL.IDX P6, R14, R13, R12, R11 ;  /* 0x0000000c0d0e7389 */ /* 0x0002a400000c000b */
[----:B012---:R-:W-:Y:S01]  /*fbd0*/  ENDCOLLECTIVE ;  /* 0x000000000000791b */ /* 0x007fe20003800000 */
.L_x_149:
[----:B------:R-:W-:Y:S02]  /*fbe0*/  IMAD.MOV.U32 R13, RZ, RZ, R5 ;  /* 0x000000ffff0d7224 */ /* 0x000fe400078e0005 */
[----:B------:R-:W-:Y:S01]  /*fbf0*/  IMAD.MOV.U32 R12, RZ, RZ, 0x2 ;  /* 0x00000002ff0c7424 */ /* 0x000fe200078e00ff */
[----:B------:R-:W-:-:S05]  /*fc00*/  @!P1 IADD3 R14, P0, R30, R14, RZ ;  /* 0x0000000e1e0e9210 */ /* 0x000fca0007f1e0ff */
[----:B------:R-:W-:-:S08]  /*fc10*/  @!P1 IMAD.MOV.U32 R2, RZ, RZ, R14 ;  /* 0x000000ffff029224 */ /* 0x000fd000078e000e */
[----:B------:R-:W-:Y:S05]  /*fc20*/  WARPSYNC.COLLECTIVE R15, `(.L_x_150) ;  /* 0x000000000f087348 */ /* 0x000fea0003c00000 */
[----:B------:R0:W1:Y:S02]  /*fc30*/  SHFL.IDX P6, R14, R13, R12, R11 ;  /* 0x0000000c0d0e7389 */ /* 0x00006400000c000b */
[----:B01----:R-:W-:Y:S01]  /*fc40*/  ENDCOLLECTIVE ;  /* 0x000000000000791b */ /* 0x003fe20003800000 */
.L_x_150:
[----:B------:R-:W-:Y:S02]  /*fc50*/  @!P1 IMAD.X R7, RZ, RZ, R6, P0 ;  /* 0x000000ffff079224 */ /* 0x000fe400000e0606 */
[----:B------:R-:W-:Y:S02]  /*fc60*/  VIADD R6, R4, 0x20 ;  /* 0x0000002004067836 */ /* 0x000fe40000000000 */
[----:B------:R-:W-:-:S05]  /*fc70*/  @!P1 IMAD.MOV.U32 R3, RZ, RZ, R7 ;  /* 0x000000ffff039224 */ /* 0x000fca00078e0007 */
[----:B------:R-:W-:Y:S01]  /*fc80*/  @!PT LDS RZ, [RZ] ;  /* 0x00000000fffff984 */ /* 0x000fe20000000800 */
[----:B------:R-:W-:Y:S01]  /*fc90*/  @!PT LDS RZ, [RZ] ;  /* 0x00000000fffff984 */ /* 0x000fe20000000800 */
[----:B------:R-:W-:Y:S01]  /*fca0*/  @!PT LDS RZ, [RZ] ;  /* 0x00000000fffff984 */ /* 0x000fe20000000800 */
[----:B------:R0:W-:Y:S01]  /*fcb0*/  @!P1 LDGSTS.E.BYPASS.LTC128B.128 [R8+0x20c00], desc[UR50][R2.64], !P4 ;  /* 0x20c0000002089fae */ /* 0x0001e2000e101d72 */
[----:B------:R-:W-:-:S03]  /*fcc0*/  IMAD.MOV.U32 R13, RZ, RZ, R0 ;  /* 0x000000ffff0d7224 */ /* 0x000fc600078e0000 */
[----:B------:R0:W-:Y:S01]  /*fcd0*/  @!P1 LDGSTS.E.BYPASS.LTC128B.128 [R8+0x24c00], desc[UR50][R2.64+0x80], !P5 ;  /* 0x24c0008002089fae */ /* 0x0001e2000e901d72 */
[----:B------:R-:W-:Y:S01]  /*fce0*/  ISETP.GE.AND P1, PT, R6, UR40, PT ;  /* 0x0000002806007c0c */ /* 0x000fe2000bf26270 */
[----:B------:R-:W-:-:S12]  /*fcf0*/  IMAD.MOV.U32 R6, RZ, RZ, R14 ;  /* 0x000000ffff067224 */ /* 0x000fd800078e000e */
[----:B0-----:R-:W-:Y:S05]  /*fd00*/  WARPSYNC.COLLECTIVE R15, `(.L_x_151) ;  /* 0x000000000f087348 */ /* 0x001fea0003c00000 */
[----:B------:R1:W2:Y:S02]  /*fd10*/  SHFL.IDX P6, R14, R13, R12, R11 ;  /* 0x0000000c0d0e7389 */ /* 0x0002a400000c000b */
[----:B012---:R-:W-:Y:S01]  /*fd20*/  ENDCOLLECTIVE ;  /* 0x000000000000791b */ /* 0x007fe20003800000 */
.L_x_151:
[----:B------:R-:W-:Y:S02]  /*fd30*/  IMAD.MOV.U32 R13, RZ, RZ, R5 ;  /* 0x000000ffff0d7224 */ /* 0x000fe400078e0005 */
[----:B------:R-:W-:Y:S01]  /*fd40*/  IMAD.MOV.U32 R12, RZ, RZ, 0x3 ;  /* 0x00000003ff0c7424 */ /* 0x000fe200078e00ff */
[----:B------:R-:W-:-:S05]  /*fd50*/  @!P1 IADD3 R14, P0, R30, R14, RZ ;  /* 0x0000000e1e0e9210 */ /* 0x000fca0007f1e0ff */
[----:B------:R-:W-:-:S08]  /*fd60*/  @!P1 IMAD.MOV.U32 R2, RZ, RZ, R14 ;  /* 0x000000ffff029224 */ /* 0x000fd000078e000e */
[----:B------:R-:W-:Y:S05]  /*fd70*/  WARPSYNC.COLLECTIVE R15, `(.L_x_152) ;  /* 0x000000000f087348 */ /* 0x000fea0003c00000 */
[----:B------:R0:W1:Y:S02]  /*fd80*/  SHFL.IDX P6, R14, R13, R12, R11 ;  /* 0x0000000c0d0e7389 */ /* 0x00006400000c000b */
[----:B01----:R-:W-:Y:S01]  /*fd90*/  ENDCOLLECTIVE ;  /* 0x000000000000791b */ /* 0x003fe20003800000 */
.L_x_152:
        /* <DEDUP_REMOVED lines=14> */
.L_x_153:
[----:B------:R-:W-:Y:S02]  /*fe80*/  IMAD.MOV.U32 R13, RZ, RZ, R5 ;  /* 0x000000ffff0d7224 */ /* 0x000fe400078e0005 */
[----:B------:R-:W-:Y:S01]  /*fe90*/  IMAD.MOV.U32 R12, RZ, RZ, 0x4 ;  /* 0x00000004ff0c7424 */ /* 0x000fe200078e00ff */
[----:B------:R-:W-:-:S05]  /*fea0*/  @!P1 IADD3 R14, P0, R30, R14, RZ ;  /* 0x0000000e1e0e9210 */ /* 0x000fca0007f1e0ff */
[----:B------:R-:W-:-:S08]  /*feb0*/  @!P1 IMAD.MOV.U32 R2, RZ, RZ, R14 ;  /* 0x000000ffff029224 */ /* 0x000fd000078e000e */
[----:B------:R-:W-:Y:S05]  /*fec0*/  WARPSYNC.COLLECTIVE R15, `(.L_x_154) ;  /* 0x000000000f087348 */ /* 0x000fea0003c00000 */
[----:B------:R0:W1:Y:S02]  /*fed0*/  SHFL.IDX P6, R14, R13, R12, R11 ;  /* 0x0000000c0d0e7389 */ /* 0x00006400000c000b */
[----:B01----:R-:W-:Y:S01]  /*fee0*/  ENDCOLLECTIVE ;  /* 0x000000000000791b */ /* 0x003fe20003800000 */
.L_x_154:
        /* <DEDUP_REMOVED lines=14> */
.L_x_155:
[----:B------:R-:W-:Y:S02]  /*ffd0*/  IMAD.MOV.U32 R13, RZ, RZ, R5 ;  /* 0x000000ffff0d7224 */ /* 0x000fe400078e0005 */
[----:B------:R-:W-:Y:S01]  /*ffe0*/  IMAD.MOV.U32 R12, RZ, RZ, 0x5 ;  /* 0x00000005ff0c7424 */ /* 0x000fe200078e00ff */
[----:B------:R-:W-:-:S05]  /*fff0*/  @!P1 IADD3 R14, P0, R30, R14, RZ ;  /* 0x0000000e1e0e9210 */ /* 0x000fca0007f1e0ff */
[----:B------:R-:W-:-:S08]  /*10000*/  @!P1 IMAD.MOV.U32 R2, RZ, RZ, R14 ;  /* 0x000000ffff029224 */ /* 0x000fd000078e000e */
[----:B------:R-:W-:Y:S05]  /*10010*/  WARPSYNC.COLLECTIVE R15, `(.L_x_156) ;  /* 0x000000000f087348 */ /* 0x000fea0003c00000 */
[----:B------:R0:W1:Y:S02]  /*10020*/  SHFL.IDX P6, R14, R13, R12, R11 ;  /* 0x0000000c0d0e7389 */ /* 0x00006400000c000b */
[----:B01----:R-:W-:Y:S01]  /*10030*/  ENDCOLLECTIVE ;  /* 0x000000000000791b */ /* 0x003fe20003800000 */
.L_x_156:
        /* <DEDUP_REMOVED lines=14> */
.L_x_157:
[----:B------:R-:W-:Y:S02]  /*10120*/  IMAD.MOV.U32 R13, RZ, RZ, R5 ;  /* 0x000000ffff0d7224 */ /* 0x000fe400078e0005 */
[----:B------:R-:W-:Y:S01]  /*10130*/  IMAD.MOV.U32 R12, RZ, RZ, 0x6 ;  /* 0x00000006ff0c7424 */ /* 0x000fe200078e00ff */
[----:B------:R-:W-:-:S05]  /*10140*/  @!P1 IADD3 R14, P0, R30, R14, RZ ;  /* 0x0000000e1e0e9210 */ /* 0x000fca0007f1e0ff */
[----:B------:R-:W-:-:S08]  /*10150*/  @!P1 IMAD.MOV.U32 R2, RZ, RZ, R14 ;  /* 0x000000ffff029224 */ /* 0x000fd000078e000e */
[----:B------:R-:W-:Y:S05]  /*10160*/  WARPSYNC.COLLECTIVE R15, `(.L_x_158) ;  /* 0x000000000f087348 */ /* 0x000fea0003c00000 */
[----:B------:R0:W1:Y:S02]  /*10170*/  SHFL.IDX P6, R14, R13, R12, R11 ;  /* 0x0000000c0d0e7389 */ /* 0x00006400000c000b */
[----:B01----:R-:W-:Y:S01]  /*10180*/  ENDCOLLECTIVE ;  /* 0x000000000000791b */ /* 0x003fe20003800000 */
.L_x_158:
        /* <DEDUP_REMOVED lines=14> */
.L_x_159:
[----:B------:R-:W-:Y:S02]  /*10270*/  IMAD.MOV.U32 R13, RZ, RZ, R5 ;  /* 0x000000ffff0d7224 */ /* 0x000fe400078e0005 */
[----:B------:R-:W-:Y:S01]  /*10280*/  IMAD.MOV.U32 R12, RZ, RZ, 0x7 ;  /* 0x00000007ff0c7424 */ /* 0x000fe200078e00ff */
[----:B------:R-:W-:-:S05]  /*10290*/  @!P1 IADD3 R14, P0, R30, R14, RZ ;  /* 0x0000000e1e0e9210 */ /* 0x000fca0007f1e0ff */
[----:B------:R-:W-:-:S08]  /*102a0*/  @!P1 IMAD.MOV.U32 R2, RZ, RZ, R14 ;  /* 0x000000ffff029224 */ /* 0x000fd000078e000e */
[----:B------:R-:W-:Y:S05]  /*102b0*/  WARPSYNC.COLLECTIVE R15, `(.L_x_160) ;  /* 0x000000000f087348 */ /* 0x000fea0003c00000 */
[----:B------:R0:W1:Y:S02]  /*102c0*/  SHFL.IDX P6, R14, R13, R12, R11 ;  /* 0x0000000c0d0e7389 */ /* 0x00006400000c000b */
[----:B01----:R-:W-:Y:S01]  /*102d0*/  ENDCOLLECTIVE ;  /* 0x000000000000791b */ /* 0x003fe20003800000 */
.L_x_160:
[----:B------:R-:W-:-:S04]  /*102e0*/  @!P1 IMAD.X R7, RZ, RZ, R6, P0 ;  /* 0x000000ffff079224 */ /* 0x000fc800000e0606 */
[----:B------:R-:W-:-:S05]  /*102f0*/  @!P1 IMAD.MOV.U32 R3, RZ, RZ, R7 ;  /* 0x000000ffff039224 */ /* 0x000fca00078e0007 */
[----:B------:R-:W-:Y:S01]  /*10300*/  @!PT LDS RZ, [RZ] ;  /* 0x00000000fffff984 */ /* 0x000fe20000000800 */
[----:B------:R-:W-:Y:S01]  /*10310*/  @!PT LDS RZ, [RZ] ;  /* 0x00000000fffff984 */ /* 0x000fe20000000800 */
[----:B------:R-:W-:Y:S01]  /*10320*/  @!PT LDS RZ, [RZ] ;  /* 0x00000000fffff984 */ /* 0x000fe20000000800 */
[----:B------:R0:W-:Y:S01]  /*10330*/  @!P1 LDGSTS.E.BYPASS.LTC128B.128 [R8+0x23400], desc[UR50][R2.64], !P4 ;  /* 0x2340000002089fae */ /* 0x0001e2000e101d72 */
[----:B------:R-:W-:-:S03]  /*10340*/  IMAD.MOV.U32 R13, RZ, RZ, R0 ;  /* 0x000000ffff0d7224 */ /* 0x000fc600078e0000 */
[----:B------:R0:W-:Y:S01]  /*10350*/  @!P1 LDGSTS.E.BYPASS.LTC128B.128 [R8+0x27400], desc[UR50][R2.64+0x80], !P5 ;  /* 0x2740008002089fae */ /* 0x0001e2000e901d72 */
[----:B------:R-:W-:-:S07]  /*10360*/  IMAD.MOV.U32 R6, RZ, RZ, R14 ;  /* 0x000000ffff067224 */ /* 0x000fce00078e000e */
[----:B0-----:R-:W-:Y:S05]  /*10370*/  WARPSYNC.COLLECTIVE R15, `(.L_x_161) ;  /* 0x000000000f087348 */ /* 0x001fea0003c00000 */
[----:B------:R1:W2:Y:S02]  /*10380*/  SHFL.IDX P6, R14, R13, R12, R11 ;  /* 0x0000000c0d0e7389 */ /* 0x0002a400000c000b */
[----:B012---:R-:W-:Y:S01]  /*10390*/  ENDCOLLECTIVE ;  /* 0x000000000000791b */ /* 0x007fe20003800000 */
.L_x_161:
[----:B------:R-:W-:Y:S05]  /*103a0*/  BRA `(.L_x_162) ;  /* 0xffffffb400a87947 */ /* 0x000fea000383ffff */
.L_x_61:
[----:B0-----:R0:W1:Y:S02]  /*103b0*/  SYNCS.PHASECHK.TRANS64.TRYWAIT P0, [R19+URZ+0x38820], R0 ;  /* 0x03882000130075a7 */ /* 0x001064000800017f */
[----:B-1----:R-:W-:Y:S05]  /*103c0*/  @!P0 NANOSLEEP.SYNCS 0x989680 ;  /* 0x009896800000895d */ /* 0x002fea0003900000 */
[----:B------:R-:W1:Y:S02]  /*103d0*/  @!P0 SYNCS.PHASECHK.TRANS64 P0, [R19+URZ+0x38820], R0 ;  /* 0x03882000130085a7 */ /* 0x000e64000800007f */
[----:B-1----:R-:W-:Y:S05]  /*103e0*/  @!P0 BRA `(.L_x_61) ;  /* 0xfffffffc00f08947 */ /* 0x002fea000383ffff */
[----:B------:R-:W-:Y:S05]  /*103f0*/  BRA `(.L_x_163) ;  /* 0xffffffb400e07947 */ /* 0x000fea000383ffff */
.L_x_65:
[----:B0-----:R0:W1:Y:S02]  /*10400*/  SYNCS.PHASECHK.TRANS64.TRYWAIT P0, [R0+URZ+0x38880], R18 ;  /* 0x03888012000075a7 */ /* 0x001064000800017f */
[----:B-1----:R-:W-:Y:S05]  /*10410*/  @!P0 NANOSLEEP.SYNCS 0x989680 ;  /* 0x009896800000895d */ /* 0x002fea0003900000 */
[----:B------:R-:W1:Y:S02]  /*10420*/  @!P0 SYNCS.PHASECHK.TRANS64 P0, [R0+URZ+0x38880], R18 ;  /* 0x03888012000085a7 */ /* 0x000e64000800007f */
[----:B-1----:R-:W-:Y:S05]  /*10430*/  @!P0 BRA `(.L_x_65) ;  /* 0xfffffffc00f08947 */ /* 0x002fea000383ffff */
[----:B------:R-:W-:Y:S05]  /*10440*/  BRA `(.L_x_164) ;  /* 0xffffffb800987947 */ /* 0x000fea000383ffff */
.L_x_66:
        /* <DEDUP_REMOVED lines=8> */
.L_x_166:
[----:B------:R-:W-:Y:S05]  /*104d0*/  BSYNC B0 ;  /* 0x0000000000007941 */ /* 0x000fea0003800000 */
.L_x_165:
[----:B------:R-:W-:Y:S02]  /*104e0*/  IMAD.MOV.U32 R13, RZ, RZ, R8 ;  /* 0x000000ffff0d7224 */ /* 0x000fe400078e0008 */
[----:B------:R-:W-:Y:S02]  /*104f0*/  IMAD.MOV.U32 R12, RZ, RZ, RZ ;  /* 0x000000ffff0c7224 */ /* 0x000fe400078e00ff */
[----:B------:R-:W-:Y:S02]  /*10500*/  IMAD.MOV.U32 R11, RZ, RZ, 0x181f ;  /* 0x0000181fff0b7424 */ /* 0x000fe400078e00ff */
[----:B------:R-:W-:Y:S02]  /*10510*/  IMAD.MOV.U32 R15, RZ, RZ, -0x1 ;  /* 0xffffffffff0f7424 */ /* 0x000fe400078e00ff */
[----:B------:R-:W-:Y:S02]  /*10520*/  IMAD.MOV.U32 R3, RZ, RZ, R14 ;  /* 0x000000ffff037224 */ /* 0x000fe400078e000e */
[----:B------:R-:W-:-:S07]  /*10530*/  VIADD R4, R4, UR41 ;  /* 0x0000002904047c36 */ /* 0x000fce0008000000 */
[----:B------:R-:W-:Y:S05]  /*10540*/  WARPSYNC.COLLECTIVE R15, `(.L_x_167) ;  /* 0x000000000f087348 */ /* 0x000fea0003c00000 */
[----:B------:R0:W1:Y:S02]  /*10550*/  SHFL.IDX P6, R14, R13, R12, R11 ;  /* 0x0000000c0d0e7389 */ /* 0x00006400000c000b */
[----:B01----:R-:W-:Y:S01]  /*10560*/  ENDCOLLECTIVE ;  /* 0x000000000000791b */ /* 0x003fe20003800000 */
.L_x_167:
[----:B------:R-:W-:Y:S02]  /*10570*/  IMAD.MOV.U32 R13, RZ, RZ, R7 ;  /* 0x000000ffff0d7224 */ /* 0x000fe400078e0007 */
[----:B------:R-:W-:Y:S02]  /*10580*/  IMAD.MOV.U32 R12, RZ, RZ, 0x1 ;  /* 0x00000001ff0c7424 */ /* 0x000fe400078e00ff */
[----:B------:R-:W-:-:S07]  /*10590*/  IMAD.MOV.U32 R2, RZ, RZ, R14 ;  /* 0x000000ffff027224 */ /* 0x000fce00078e000e */
[----:B------:R-:W-:Y:S05]  /*105a0*/  WARPSYNC.COLLECTIVE R15, `(.L_x_168) ;  /* 0x000000000f087348 */ /* 0x000fea0003c00000 */
[----:B------:R0:W1:Y:S02]  /*105b0*/  SHFL.IDX P6, R14, R13, R12, R11 ;  /* 0x0000000c0d0e7389 */ /* 0x00006400000c000b */
[----:B01----:R-:W-:Y:S01]  /*105c0*/  ENDCOLLECTIVE ;  /* 0x000000000000791b */ /* 0x003fe20003800000 */
.L_x_168:
[----:B------:R-:W-:-:S05]  /*105d0*/  IADD3 R2, P0, R30, R2, RZ ;  /* 0x000000021e027210 */ /* 0x000fca0007f1e0ff */
[----:B------:R-:W-:-:S05]  /*105e0*/  IMAD.X R3, RZ, RZ, R3, P0 ;  /* 0x000000ffff037224 */ /* 0x000fca00000e0603 */
[----:B------:R-:W-:Y:S01]  /*105f0*/  @!PT LDS RZ, [RZ] ;  /* 0x00000000fffff984 */ /* 0x000fe20000000800 */
[----:B------:R-:W-:Y:S01]  /*10600*/  @!PT LDS RZ, [RZ] ;  /* 0x00000000fffff984 */ /* 0x000fe20000000800 */
[----:B------:R-:W-:Y:S01]  /*10610*/  @!PT LDS RZ, [RZ] ;  /* 0x00000000fffff984 */ /* 0x000fe20000000800 */
[----:B------:R-:W-:Y:S01]  /*10620*/  LDGSTS.E.BYPASS.LTC128B.128 [R4+0x10400], desc[UR50][R2.64], !P3 ;  /* 0x1040000002047fae */ /* 0x000fe2000d901d72 */
[----:B------:R-:W-:-:S03]  /*10630*/  IMAD.MOV.U32 R13, RZ, RZ, R8 ;  /* 0x000000ffff0d7224 */ /* 0x000fc600078e0008 */
[----:B------:R0:W-:Y:S02]  /*10640*/  LDGSTS.E.BYPASS.LTC128B.128 [R4+0x14400], desc[UR50][R2.64+0x80], !P2 ;  /* 0x1440008002047fae */ /* 0x0001e4000d101d72 */
[----:B0-----:R-:W-:-:S07]  /*10650*/  IMAD.MOV.U32 R3, RZ, RZ, R14 ;  /* 0x000000ffff037224 */ /* 0x001fce00078e000e */
[----:B------:R-:W-:Y:S05]  /*10660*/  WARPSYNC.COLLECTIVE R15, `(.L_x_169) ;  /* 0x000000000f087348 */ /* 0x000fea0003c00000 */
[----:B------:R0:W1:Y:S02]  /*10670*/  SHFL.IDX P6, R14, R13, R12, R11 ;  /* 0x0000000c0d0e7389 */ /* 0x00006400000c000b */
[----:B01----:R-:W-:Y:S01]  /*10680*/  ENDCOLLECTIVE ;  /* 0x000000000000791b */ /* 0x003fe20003800000 */
.L_x_169:
[----:B------:R-:W-:Y:S02]  /*10690*/  IMAD.MOV.U32 R13, RZ, RZ, R7 ;  /* 0x000000ffff0d7224 */ /* 0x000fe400078e0007 */
[----:B------:R-:W-:Y:S02]  /*106a0*/  IMAD.MOV.U32 R12, RZ, RZ, 0x2 ;  /* 0x00000002ff0c7424 */ /* 0x000fe400078e00ff */
[----:B------:R-:W-:-:S07]  /*106b0*/  IMAD.MOV.U32 R2, RZ, RZ, R14 ;  /* 0x000000ffff027224 */ /* 0x000fce00078e000e */
[----:B------:R-:W-:Y:S05]  /*106c0*/  WARPSYNC.COLLECTIVE R15, `(.L_x_170) ;  /* 0x000000000f087348 */ /* 0x000fea0003c00000 */
[----:B------:R0:W1:Y:S02]  /*106d0*/  SHFL.IDX P6, R14, R13, R12, R11 ;  /* 0x0000000c0d0e7389 */ /* 0x00006400000c000b */
[----:B01----:R-:W-:Y:S01]  /*106e0*/  ENDCOLLECTIVE ;  /* 0x000000000000791b */ /* 0x003fe20003800000 */
.L_x_170:
        /* <DEDUP_REMOVED lines=12> */
.L_x_171:
[----:B------:R-:W-:Y:S02]  /*107b0*/  IMAD.MOV.U32 R13, RZ, RZ, R7 ;  /* 0x000000ffff0d7224 */ /* 0x000fe400078e0007 */
[----:B------:R-:W-:Y:S02]  /*107c0*/  IMAD.MOV.U32 R12, RZ, RZ, 0x3 ;  /* 0x00000003ff0c7424 */ /* 0x000fe400078e00ff */
[----:B------:R-:W-:-:S07]  /*107d0*/  IMAD.MOV.U32 R2, RZ, RZ, R14 ;  /* 0x000000ffff027224 */ /* 0x000fce00078e000e */
[----:B------:R-:W-:Y:S05]  /*107e0*/  WARPSYNC.COLLECTIVE R15, `(.L_x_172) ;  /* 0x000000000f087348 */ /* 0x000fea0003c00000 */
[----:B------:R0:W1:Y:S02]  /*107f0*/  SHFL.IDX P6, R14, R13, R12, R11 ;  /* 0x0000000c0d0e7389 */ /* 0x00006400000c000b */
[----:B01----:R-:W-:Y:S01]  /*10800*/  ENDCOLLECTIVE ;  /* 0x000000000000791b */ /* 0x003fe20003800000 */
.L_x_172:
        /* <DEDUP_REMOVED lines=12> */
.L_x_173:
[----:B------:R-:W-:Y:S02]  /*108d0*/  IMAD.MOV.U32 R13, RZ, RZ, R7 ;  /* 0x000000ffff0d7224 */ /* 0x000fe400078e0007 */
[----:B------:R-:W-:Y:S02]  /*108e0*/  IMAD.MOV.U32 R12, RZ, RZ, 0x4 ;  /* 0x00000004ff0c7424 */ /* 0x000fe400078e00ff */
[----:B------:R-:W-:-:S07]  /*108f0*/  IMAD.MOV.U32 R2, RZ, RZ, R14 ;  /* 0x000000ffff027224 */ /* 0x000fce00078e000e */
[----:B------:R-:W-:Y:S05]  /*10900*/  WARPSYNC.COLLECTIVE R15, `(.L_x_174) ;  /* 0x000000000f087348 */ /* 0x000fea0003c00000 */
[----:B------:R0:W1:Y:S02]  /*10910*/  SHFL.IDX P6, R14, R13, R12, R11 ;  /* 0x0000000c0d0e7389 */ /* 0x00006400000c000b */
[----:B01----:R-:W-:Y:S01]  /*10920*/  ENDCOLLECTIVE ;  /* 0x000000000000791b */ /* 0x003fe20003800000 */
.L_x_174:
        /* <DEDUP_REMOVED lines=12> */
.L_x_175:
[----:B------:R-:W-:Y:S02]  /*109f0*/  IMAD.MOV.U32 R13, RZ, RZ, R7 ;  /* 0x000000ffff0d7224 */ /* 0x000fe400078e0007 */
[----:B------:R-:W-:Y:S02]  /*10a00*/  IMAD.MOV.U32 R12, RZ, RZ, 0x5 ;  /* 0x00000005ff0c7424 */ /* 0x000fe400078e00ff */
[----:B------:R-:W-:-:S07]  /*10a10*/  IMAD.MOV.U32 R2, RZ, RZ, R14 ;  /* 0x000000ffff027224 */ /* 0x000fce00078e000e */
[----:B------:R-:W-:Y:S05]  /*10a20*/  WARPSYNC.COLLECTIVE R15, `(.L_x_176) ;  /* 0x000000000f087348 */ /* 0x000fea0003c00000 */
[----:B------:R0:W1:Y:S02]  /*10a30*/  SHFL.IDX P6, R14, R13, R12, R11 ;  /* 0x0000000c0d0e7389 */ /* 0x00006400000c000b */
[----:B01----:R-:W-:Y:S01]  /*10a40*/  ENDCOLLECTIVE ;  /* 0x000000000000791b */ /* 0x003fe20003800000 */
.L_x_176:
        /* <DEDUP_REMOVED lines=12> */
.L_x_177:
[----:B------:R-:W-:Y:S02]  /*10b10*/  IMAD.MOV.U32 R13, RZ, RZ, R7 ;  /* 0x000000ffff0d7224 */ /* 0x000fe400078e0007 */
[----:B------:R-:W-:Y:S02]  /*10b20*/  IMAD.MOV.U32 R12, RZ, RZ, 0x6 ;  /* 0x00000006ff0c7424 */ /* 0x000fe400078e00ff */
[----:B------:R-:W-:-:S07]  /*10b30*/  IMAD.MOV.U32 R2, RZ, RZ, R14 ;  /* 0x000000ffff027224 */ /* 0x000fce00078e000e */
[----:B------:R-:W-:Y:S05]  /*10b40*/  WARPSYNC.COLLECTIVE R15, `(.L_x_178) ;  /* 0x000000000f087348 */ /* 0x000fea0003c00000 */
[----:B------:R0:W1:Y:S02]  /*10b50*/  SHFL.IDX P6, R14, R13, R12, R11 ;  /* 0x0000000c0d0e7389 */ /* 0x00006400000c000b */
[----:B01----:R-:W-:Y:S01]  /*10b60*/  ENDCOLLECTIVE ;  /* 0x000000000000791b */ /* 0x003fe20003800000 */
.L_x_178:
        /* <DEDUP_REMOVED lines=12> */
.L_x_179:
[----:B------:R-:W-:Y:S02]  /*10c30*/  IMAD.MOV.U32 R13, RZ, RZ, R7 ;  /* 0x000000ffff0d7224 */ /* 0x000fe400078e0007 */
[----:B------:R-:W-:Y:S02]  /*10c40*/  IMAD.MOV.U32 R12, RZ, RZ, 0x7 ;  /* 0x00000007ff0c7424 */ /* 0x000fe400078e00ff */
[----:B------:R-:W-:-:S07]  /*10c50*/  IMAD.MOV.U32 R2, RZ, RZ, R14 ;  /* 0x000000ffff027224 */ /* 0x000fce00078e000e */
[----:B------:R-:W-:Y:S05]  /*10c60*/  WARPSYNC.COLLECTIVE R15, `(.L_x_180) ;  /* 0x000000000f087348 */ /* 0x000fea0003c00000 */
[----:B------:R0:W1:Y:S02]  /*10c70*/  SHFL.IDX P6, R14, R13, R12, R11 ;  /* 0x0000000c0d0e7389 */ /* 0x00006400000c000b */
[----:B01----:R-:W-:Y:S01]  /*10c80*/  ENDCOLLECTIVE ;  /* 0x000000000000791b */ /* 0x003fe20003800000 */
.L_x_180:
[----:B------:R-:W-:-:S05]  /*10c90*/  IADD3 R2, P0, R30, R2, RZ ;  /* 0x000000021e027210 */ /* 0x000fca0007f1e0ff */
[----:B------:R-:W-:-:S05]  /*10ca0*/  IMAD.X R3, RZ, RZ, R3, P0 ;  /* 0x000000ffff037224 */ /* 0x000fca00000e0603 */
[----:B------:R-:W-:Y:S01]  /*10cb0*/  @!PT LDS RZ, [RZ] ;  /* 0x00000000fffff984 */ /* 0x000fe20000000800 */
[----:B------:R-:W-:Y:S01]  /*10cc0*/  @!PT LDS RZ, [RZ] ;  /* 0x00000000fffff984 */ /* 0x000fe20000000800 */
[----:B------:R-:W-:Y:S01]  /*10cd0*/  @!PT LDS RZ, [RZ] ;  /* 0x00000000fffff984 */ /* 0x000fe20000000800 */
[----:B------:R0:W-:Y:S01]  /*10ce0*/  LDGSTS.E.BYPASS.LTC128B.128 [R4+0x13400], desc[UR50][R2.64], !P3 ;  /* 0x1340000002047fae */ /* 0x0001e2000d901d72 */
[----:B------:R-:W-:-:S03]  /*10cf0*/  IMAD.MOV.U32 R13, RZ, RZ, R8 ;  /* 0x000000ffff0d7224 */ /* 0x000fc600078e0008 */
[----:B------:R0:W-:Y:S01]  /*10d00*/  LDGSTS.E.BYPASS.LTC128B.128 [R4+0x17400], desc[UR50][R2.64+0x80], !P2 ;  /* 0x1740008002047fae */ /* 0x0001e2000d101d72 */
[----:B------:R-:W-:-:S07]  /*10d10*/  IMAD.MOV.U32 R7, RZ, RZ, R14 ;  /* 0x000000ffff077224 */ /* 0x000fce00078e000e */
[----:B0-----:R-:W-:Y:S05]  /*10d20*/  WARPSYNC.COLLECTIVE R15, `(.L_x_181) ;  /* 0x000000000f087348 */ /* 0x001fea0003c00000 */
[----:B------:R1:W2:Y:S02]  /*10d30*/  SHFL.IDX P6, R14, R13, R12, R11 ;  /* 0x0000000c0d0e7389 */ /* 0x0002a400000c000b */
[----:B012---:R-:W-:Y:S01]  /*10d40*/  ENDCOLLECTIVE ;  /* 0x000000000000791b */ /* 0x007fe20003800000 */
.L_x_181:
[----:B------:R-:W-:Y:S01]  /*10d50*/  IMAD.MOV.U32 R2, RZ, RZ, R14 ;  /* 0x000000ffff027224 */ /* 0x000fe200078e000e */
[----:B------:R-:W-:Y:S06]  /*10d60*/  BRA `(.L_x_182) ;  /* 0xffffffb400647947 */ /* 0x000fec000383ffff */
.L_x_71:
[----:B---3--:R3:W4:Y:S02]  /*10d70*/  SYNCS.PHASECHK.TRANS64.TRYWAIT P0, [R0+URZ+0x38840], R18 ;  /* 0x03884012000075a7 */ /* 0x008724000800017f */
[----:B----4-:R-:W-:Y:S05]  /*10d80*/  @!P0 NANOSLEEP.SYNCS 0x989680 ;  /* 0x009896800000895d */ /* 0x010fea0003900000 */
[----:B------:R-:W4:Y:S02]  /*10d90*/  @!P0 SYNCS.PHASECHK.TRANS64 P0, [R0+URZ+0x38840], R18 ;  /* 0x03884012000085a7 */ /* 0x000f24000800007f */
[----:B----4-:R-:W-:Y:S05]  /*10da0*/  @!P0 BRA `(.L_x_71) ;  /* 0xfffffffc00f08947 */ /* 0x010fea000383ffff */
[----:B------:R-:W-:Y:S05]  /*10db0*/  BRA `(.L_x_183) ;  /* 0xffffffb400b87947 */ /* 0x000fea000383ffff */
.L_x_72:
[----:B------:R-:W-:Y:S01]  /*10dc0*/  BSSY B0, `(.L_x_184) ;  /* 0x0000008000007945 */ /* 0x000fe20003800000 */
[----:B------:R-:W-:Y:S02]  /*10dd0*/  IMAD.MOV.U32 R13, RZ, RZ, R5 ;  /* 0x000000ffff0d7224 */ /* 0x000fe400078e0005 */
[----:B------:R-:W-:Y:S02]  /*10de0*/  IMAD.MOV.U32 R12, RZ, RZ, RZ ;  /* 0x000000ffff0c7224 */ /* 0x000fe400078e00ff */
[----:B------:R-:W-:Y:S02]  /*10df0*/  IMAD.MOV.U32 R11, RZ, RZ, 0x181f ;  /* 0x0000181fff0b7424 */ /* 0x000fe400078e00ff */
[----:B------:R-:W-:-:S07]  /*10e00*/  IMAD.MOV.U32 R15, RZ, RZ, -0x1 ;  /* 0xffffffffff0f7424 */ /* 0x000fce00078e00ff */
[----:B-12---:R-:W-:Y:S05]  /*10e10*/  WARPSYNC.COLLECTIVE R15, `(.L_x_185) ;  /* 0x000000000f087348 */ /* 0x006fea0003c00000 */
[----:B------:R0:W3:Y:S02]  /*10e20*/  SHFL.IDX P6, R14, R13, R12, R11 ;  /* 0x0000000c0d0e7389 */ /* 0x0000e400000c000b */
[----:B0123--:R-:W-:Y:S01]  /*10e30*/  ENDCOLLECTIVE ;  /* 0x000000000000791b */ /* 0x00ffe20003800000 */
.L_x_185:
[----:B------:R-:W-:Y:S05]  /*10e40*/  BSYNC B0 ;  /* 0x0000000000007941 */ /* 0x000fea0003800000 */
.L_x_184:
[----:B------:R-:W-:Y:S02]  /*10e50*/  IMAD.MOV.U32 R13, RZ, RZ, R18 ;  /* 0x000000ffff0d7224 */ /* 0x000fe400078e0012 */
[----:B------:R-:W-:Y:S02]  /*10e60*/  IMAD.MOV.U32 R12, RZ, RZ, RZ ;  /* 0x000000ffff0c7224 */ /* 0x000fe400078e00ff */
[----:B------:R-:W-:Y:S02]  /*10e70*/  IMAD.MOV.U32 R11, RZ, RZ, 0x181f ;  /* 0x0000181fff0b7424 */ /* 0x000fe400078e00ff */
[----:B------:R-:W-:Y:S02]  /*10e80*/  IMAD.MOV.U32 R15, RZ, RZ, -0x1 ;  /* 0xffffffffff0f7424 */ /* 0x000fe400078e00ff */
[----:B------:R-:W-:-:S07]  /*10e90*/  IMAD.MOV.U32 R3, RZ, RZ, R14 ;  /* 0x000000ffff037224 */ /* 0x000fce00078e000e */
[----:B------:R-:W-:Y:S05]  /*10ea0*/  WARPSYNC.COLLECTIVE R15, `(.L_x_186) ;  /* 0x000000000f087348 */ /* 0x000fea0003c00000 */
[----:B------:R0:W1:Y:S02]  /*10eb0*/  SHFL.IDX P6, R14, R13, R12, R11 ;  /* 0x0000000c0d0e7389 */ /* 0x00006400000c000b */
[----:B01----:R-:W-:Y:S01]  /*10ec0*/  ENDCOLLECTIVE ;  /* 0x000000000000791b */ /* 0x003fe20003800000 */
.L_x_186:
[----:B------:R-:W-:Y:S02]  /*10ed0*/  IMAD.MOV.U32 R13, RZ, RZ, R5 ;  /* 0x000000ffff0d7224 */ /* 0x000fe400078e0005 */
[----:B------:R-:W-:Y:S01]  /*10ee0*/  IMAD.MOV.U32 R12, RZ, RZ, 0x1 ;  /* 0x00000001ff0c7424 */ /* 0x000fe200078e00ff */
[----:B------:R-:W-:-:S13]  /*10ef0*/  IADD3 R2, P0, R30, R14, RZ ;  /* 0x0000000e1e027210 */ /* 0x000fda0007f1e0ff */
[----:B------:R-:W-:Y:S05]  /*10f00*/  WARPSYNC.COLLECTIVE R15, `(.L_x_187) ;  /* 0x000000000f087348 */ /* 0x000fea0003c00000 */
[----:B------:R0:W1:Y:S02]  /*10f10*/  SHFL.IDX P6, R14, R13, R12, R11 ;  /* 0x0000000c0d0e7389 */ /* 0x00006400000c000b */
[----:B01----:R-:W-:Y:S01]  /*10f20*/  ENDCOLLECTIVE ;  /* 0x000000000000791b */ /* 0x003fe20003800000 */
.L_x_187:
        /* <DEDUP_REMOVED lines=11> */
.L_x_188:
[----:B------:R-:W-:Y:S02]  /*10fe0*/  IMAD.MOV.U32 R13, RZ, RZ, R5 ;  /* 0x000000ffff0d7224 */ /* 0x000fe400078e0005 */
[----:B------:R-:W-:Y:S01]  /*10ff0*/  IMAD.MOV.U32 R12, RZ, RZ, 0x2 ;  /* 0x00000002ff0c7424 */ /* 0x000fe200078e00ff */
[----:B------:R-:W-:-:S13]  /*11000*/  IADD3 R2, P0, R30, R14, RZ ;  /* 0x0000000e1e027210 */ /* 0x000fda0007f1e0ff */
[----:B------:R-:W-:Y:S05]  /*11010*/  WARPSYNC.COLLECTIVE R15, `(.L_x_189) ;  /* 0x000000000f087348 */ /* 0x000fea0003c00000 */
[----:B------:R0:W1:Y:S02]  /*11020*/  SHFL.IDX P6, R14, R13, R12, R11 ;  /* 0x0000000c0d0e7389 */ /* 0x00006400000c000b */
[----:B01----:R-:W-:Y:S01]  /*11030*/  ENDCOLLECTIVE ;  /* 0x000000000000791b */ /* 0x003fe20003800000 */
.L_x_189:
        /* <DEDUP_REMOVED lines=11> */
.L_x_190:
[----:B------:R-:W-:Y:S02]  /*110f0*/  IMAD.MOV.U32 R13, RZ, RZ, R5 ;  /* 0x000000ffff0d7224 */ /* 0x000fe400078e0005 */
[----:B------:R-:W-:-:S05]  /*11100*/  IMAD.MOV.U32 R12, RZ, RZ, R14 ;  /* 0x000000ffff0c7224 */ /* 0x000fca00078e000e */
[----:B------:R-:W-:Y:S01]  /*11110*/  IADD3 R2, P0, R30, R12, RZ ;  /* 0x0000000c1e027210 */ /* 0x000fe20007f1e0ff */
[----:B------:R-:W-:-:S04]  /*11120*/  IMAD.MOV.U32 R12, RZ, RZ, 0x3 ;  /* 0x00000003ff0c7424 */ /* 0x000fc800078e00ff */
[----:B------:R-:W-:-:S08]  /*11130*/  IMAD.X R3, RZ, RZ, R8, P0 ;  /* 0x000000ffff037224 */ /* 0x000fd000000e0608 */
[----:B------:R-:W-:Y:S05]  /*11140*/  WARPSYNC.COLLECTIVE R15, `(.L_x_191) ;  /* 0x000000000f087348 */ /* 0x000fea0003c00000 */
[----:B------:R0:W1:Y:S02]  /*11150*/  SHFL.IDX P6, R14, R13, R12, R11 ;  /* 0x0000000c0d0e7389 */ /* 0x00006400000c000b */
[----:B01----:R-:W-:Y:S01]  /*11160*/  ENDCOLLECTIVE ;  /* 0x000000000000791b */ /* 0x003fe20003800000 */
.L_x_191:
        /* <DEDUP_REMOVED lines=10> */
.L_x_192:
[----:B------:R-:W-:Y:S02]  /*11210*/  IMAD.MOV.U32 R13, RZ, RZ, R5 ;  /* 0x000000ffff0d7224 */ /* 0x000fe400078e0005 */
[----:B------:R-:W-:Y:S02]  /*11220*/  IMAD.MOV.U32 R12, RZ, RZ, 0x4 ;  /* 0x00000004ff0c7424 */ /* 0x000fe400078e00ff */
[----:B------:R-:W-:-:S07]  /*11230*/  IMAD.MOV.U32 R10, RZ, RZ, R14 ;  /* 0x000000ffff0a7224 */ /* 0x000fce00078e000e */
[----:B------:R-:W-:Y:S05]  /*11240*/  WARPSYNC.COLLECTIVE R15, `(.L_x_193) ;  /* 0x000000000f087348 */ /* 0x000fea0003c00000 */
[----:B------:R0:W1:Y:S02]  /*11250*/  SHFL.IDX P6, R14, R13, R12, R11 ;  /* 0x0000000c0d0e7389 */ /* 0x00006400000c000b */
[----:B01----:R-:W-:Y:S01]  /*11260*/  ENDCOLLECTIVE ;  /* 0x000000000000791b */ /* 0x003fe20003800000 */
.L_x_193:
        /* <DEDUP_REMOVED lines=12> */
.L_x_194:
[----:B------:R-:W-:Y:S02]  /*11330*/  IMAD.MOV.U32 R13, RZ, RZ, R5 ;  /* 0x000000ffff0d7224 */ /* 0x000fe400078e0005 */
[----:B------:R-:W-:Y:S02]  /*11340*/  IMAD.MOV.U32 R12, RZ, RZ, 0x5 ;  /* 0x00000005ff0c7424 */ /* 0x000fe400078e00ff */
[----:B------:R-:W-:-:S07]  /*11350*/  IMAD.MOV.U32 R2, RZ, RZ, R14 ;  /* 0x000000ffff027224 */ /* 0x000fce00078e000e */
[----:B------:R-:W-:Y:S05]  /*11360*/  WARPSYNC.COLLECTIVE R15, `(.L_x_195) ;  /* 0x000000000f087348 */ /* 0x000fea0003c00000 */
[----:B------:R0:W1:Y:S02]  /*11370*/  SHFL.IDX P6, R14, R13, R12, R11 ;  /* 0x0000000c0d0e7389 */ /* 0x00006400000c000b */
[----:B01----:R-:W-:Y:S01]  /*11380*/  ENDCOLLECTIVE ;  /* 0x000000000000791b */ /* 0x003fe20003800000 */
.L_x_195:
        /* <DEDUP_REMOVED lines=12> */
.L_x_196:
[----:B------:R-:W-:Y:S02]  /*11450*/  IMAD.MOV.U32 R13, RZ, RZ, R5 ;  /* 0x000000ffff0d7224 */ /* 0x000fe400078e0005 */
[----:B------:R-:W-:Y:S02]  /*11460*/  IMAD.MOV.U32 R12, RZ, RZ, 0x6 ;  /* 0x00000006ff0c7424 */ /* 0x000fe400078e00ff */
[----:B------:R-:W-:-:S07]  /*11470*/  IMAD.MOV.U32 R2, RZ, RZ, R14 ;  /* 0x000000ffff027224 */ /* 0x000fce00078e000e */
[----:B------:R-:W-:Y:S05]  /*11480*/  WARPSYNC.COLLECTIVE R15, `(.L_x_197) ;  /* 0x000000000f087348 */ /* 0x000fea0003c00000 */
[----:B------:R0:W1:Y:S02]  /*11490*/  SHFL.IDX P6, R14, R13, R12, R11 ;  /* 0x0000000c0d0e7389 */ /* 0x00006400000c000b */
[----:B01----:R-:W-:Y:S01]  /*114a0*/  ENDCOLLECTIVE ;  /* 0x000000000000791b */ /* 0x003fe20003800000 */
.L_x_197:
        /* <DEDUP_REMOVED lines=12> */
.L_x_198:
[----:B------:R-:W-:Y:S02]  /*11570*/  IMAD.MOV.U32 R13, RZ, RZ, R5 ;  /* 0x000000ffff0d7224 */ /* 0x000fe400078e0005 */
[----:B------:R-:W-:Y:S02]  /*11580*/  IMAD.MOV.U32 R12, RZ, RZ, 0x7 ;  /* 0x00000007ff0c7424 */ /* 0x000fe400078e00ff */
[----:B------:R-:W-:-:S07]  /*11590*/  IMAD.MOV.U32 R2, RZ, RZ, R14 ;  /* 0x000000ffff027224 */ /* 0x000fce00078e000e */
[----:B------:R-:W-:Y:S05]  /*115a0*/  WARPSYNC.COLLECTIVE R15, `(.L_x_199) ;  /* 0x000000000f087348 */ /* 0x000fea0003c00000 */
[----:B------:R0:W1:Y:S02]  /*115b0*/  SHFL.IDX P6, R14, R13, R12, R11 ;  /* 0x0000000c0d0e7389 */ /* 0x00006400000c000b */
[----:B01----:R-:W-:Y:S01]  /*115c0*/  ENDCOLLECTIVE ;  /* 0x000000000000791b */ /* 0x003fe20003800000 */
.L_x_199:
        /* <DEDUP_REMOVED lines=12> */
.L_x_200:
[----:B------:R-:W-:Y:S05]  /*11690*/  BRA `(.L_x_201) ;  /* 0xffffffb000887947 */ /* 0x000fea000383ffff */
.L_x_77:
[----:B0-----:R0:W1:Y:S02]  /*116a0*/  SYNCS.PHASECHK.TRANS64.TRYWAIT P2, [R3+URZ+0x38870], R0 ;  /* 0x03887000030075a7 */ /* 0x001064000804017f */
[----:B-1----:R-:W-:Y:S05]  /*116b0*/  @!P2 NANOSLEEP.SYNCS 0x989680 ;  /* 0x009896800000a95d */ /* 0x002fea0003900000 */
[----:B------:R-:W1:Y:S02]  /*116c0*/  @!P2 SYNCS.PHASECHK.TRANS64 P2, [R3+URZ+0x38870], R0 ;  /* 0x038870000300a5a7 */ /* 0x000e64000804007f */
[----:B-1----:R-:W-:Y:S05]  /*116d0*/  @!P2 BRA `(.L_x_77) ;  /* 0xfffffffc00f0a947 */ /* 0x002fea000383ffff */
[----:B------:R-:W-:Y:S05]  /*116e0*/  BRA `(.L_x_202) ;  /* 0xffffffb000f07947 */ /* 0x000fea000383ffff */
.L_x_79:
[----:B0-----:R0:W1:Y:S02]  /*116f0*/  SYNCS.PHASECHK.TRANS64.TRYWAIT P2, [R3+URZ+0x38860], R0 ;  /* 0x03886000030075a7 */ /* 0x001064000804017f */
[----:B-1----:R-:W-:Y:S05]  /*11700*/  @!P2 NANOSLEEP.SYNCS 0x989680 ;  /* 0x009896800000a95d */ /* 0x002fea0003900000 */
[----:B------:R-:W1:Y:S02]  /*11710*/  @!P2 SYNCS.PHASECHK.TRANS64 P2, [R3+URZ+0x38860], R0 ;  /* 0x038860000300a5a7 */ /* 0x000e64000804007f */
[----:B-1----:R-:W-:Y:S05]  /*11720*/  @!P2 BRA `(.L_x_79) ;  /* 0xfffffffc00f0a947 */ /* 0x002fea000383ffff */
[----:B------:R-:W-:Y:S05]  /*11730*/  BRA `(.L_x_203) ;  /* 0xffffffb400007947 */ /* 0x000fea000383ffff */
.L_x_85:
[----:B0-----:R0:W1:Y:S02]  /*11740*/  SYNCS.PHASECHK.TRANS64.TRYWAIT P1, [R18+URZ+0x38870], R3 ;  /* 0x03887003120075a7 */ /* 0x001064000802017f */
[----:B-1----:R-:W-:Y:S05]  /*11750*/  @!P1 NANOSLEEP.SYNCS 0x989680 ;  /* 0x009896800000995d */ /* 0x002fea0003900000 */
[----:B------:R-:W1:Y:S02]  /*11760*/  @!P1 SYNCS.PHASECHK.TRANS64 P1, [R18+URZ+0x38870], R3 ;  /* 0x03887003120095a7 */ /* 0x000e64000802007f */
[----:B-1----:R-:W-:Y:S05]  /*11770*/  @!P1 BRA `(.L_x_85) ;  /* 0xfffffffc00f09947 */ /* 0x002fea000383ffff */
[----:B------:R-:W-:Y:S05]  /*11780*/  BRA `(.L_x_204) ;  /* 0xffffffbc00507947 */ /* 0x000fea000383ffff */
.L_x_87:
[----:B0-----:R0:W1:Y:S02]  /*11790*/  SYNCS.PHASECHK.TRANS64.TRYWAIT P1, [R18+URZ+0x38860], R3 ;  /* 0x03886003120075a7 */ /* 0x001064000802017f */
[----:B-1----:R-:W-:Y:S05]  /*117a0*/  @!P1 NANOSLEEP.SYNCS 0x989680 ;  /* 0x009896800000995d */ /* 0x002fea0003900000 */
[----:B------:R-:W1:Y:S02]  /*117b0*/  @!P1 SYNCS.PHASECHK.TRANS64 P1, [R18+URZ+0x38860], R3 ;  /* 0x03886003120095a7 */ /* 0x000e64000802007f */
[----:B-1----:R-:W-:Y:S05]  /*117c0*/  @!P1 BRA `(.L_x_87) ;  /* 0xfffffffc00f09947 */ /* 0x002fea000383ffff */
[----:B------:R-:W-:Y:S05]  /*117d0*/  BRA `(.L_x_205) ;  /* 0xffffffbc00607947 */ /* 0x000fea000383ffff */
.L_x_91:
[----:B0-----:R0:W1:Y:S02]  /*117e0*/  SYNCS.PHASECHK.TRANS64.TRYWAIT P0, [R4+URZ+0x38820], R0 ;  /* 0x03882000040075a7 */ /* 0x001064000800017f */
[----:B-1----:R-:W-:Y:S05]  /*117f0*/  @!P0 NANOSLEEP.SYNCS 0x989680 ;  /* 0x009896800000895d */ /* 0x002fea0003900000 */
[----:B------:R-:W1:Y:S02]  /*11800*/  @!P0 SYNCS.PHASECHK.TRANS64 P0, [R4+URZ+0x38820], R0 ;  /* 0x03882000040085a7 */ /* 0x000e64000800007f */
[----:B-1----:R-:W-:Y:S05]  /*11810*/  @!P0 BRA `(.L_x_91) ;  /* 0xfffffffc00f08947 */ /* 0x002fea000383ffff */
[----:B------:R-:W-:Y:S05]  /*11820*/  BRA `(.L_x_206) ;  /* 0xffffffc400c47947 */ /* 0x000fea000383ffff */
.L_x_95:
[----:B0-----:R0:W1:Y:S02]  /*11830*/  SYNCS.PHASECHK.TRANS64.TRYWAIT P1, [R3+URZ+0x38840], R2 ;  /* 0x03884002030075a7 */ /* 0x001064000802017f */
[----:B-1----:R-:W-:Y:S05]  /*11840*/  @!P1 NANOSLEEP.SYNCS 0x989680 ;  /* 0x009896800000995d */ /* 0x002fea0003900000 */
[----:B------:R-:W1:Y:S02]  /*11850*/  @!P1 SYNCS.PHASECHK.TRANS64 P1, [R3+URZ+0x38840], R2 ;  /* 0x03884002030095a7 */ /* 0x000e64000802007f */
[----:B-1----:R-:W-:Y:S05]  /*11860*/  @!P1 BRA `(.L_x_95) ;  /* 0xfffffffc00f09947 */ /* 0x002fea000383ffff */
[----:B------:R-:W-:Y:S05]  /*11870*/  BRA `(.L_x_207) ;  /* 0xffffffc800047947 */ /* 0x000fea000383ffff */
.L_x_97:
[----:B-1----:R1:W2:Y:S02]  /*11880*/  SYNCS.PHASECHK.TRANS64.TRYWAIT P1, [R25+URZ+0x38840], R0 ;  /* 0x03884000190075a7 */ /* 0x0022a4000802017f */
[----:B--2---:R-:W-:Y:S05]  /*11890*/  @!P1 NANOSLEEP.SYNCS 0x989680 ;  /* 0x009896800000995d */ /* 0x004fea0003900000 */
[----:B------:R-:W2:Y:S02]  /*118a0*/  @!P1 SYNCS.PHASECHK.TRANS64 P1, [R25+URZ+0x38840], R0 ;  /* 0x03884000190095a7 */ /* 0x000ea4000802007f */
[----:B--2---:R-:W-:Y:S05]  /*118b0*/  @!P1 BRA `(.L_x_97) ;  /* 0xfffffffc00f09947 */ /* 0x004fea000383ffff */
[----:B------:R-:W-:Y:S05]  /*118c0*/  BRA `(.L_x_208) ;  /* 0xffffffc800107947 */ /* 0x000fea000383ffff */
.L_x_99:
[----:B--2---:R2:W3:Y:S02]  /*118d0*/  SYNCS.PHASECHK.TRANS64.TRYWAIT P1, [R3+URZ+0x38860], R2 ;  /* 0x03886002030075a7 */ /* 0x0044e4000802017f */
[----:B---3--:R-:W-:Y:S05]  /*118e0*/  @!P1 NANOSLEEP.SYNCS 0x989680 ;  /* 0x009896800000995d */ /* 0x008fea0003900000 */
[----:B------:R-:W3:Y:S02]  /*118f0*/  @!P1 SYNCS.PHASECHK.TRANS64 P1, [R3+URZ+0x38860], R2 ;  /* 0x03886002030095a7 */ /* 0x000ee4000802007f */
[----:B---3--:R-:W-:Y:S05]  /*11900*/  @!P1 BRA `(.L_x_99) ;  /* 0xfffffffc00f09947 */ /* 0x008fea000383ffff */
[----:B------:R-:W-:Y:S05]  /*11910*/  BRA `(.L_x_209) ;  /* 0xffffffc8000c7947 */ /* 0x000fea000383ffff */
.L_x_101:
[----:B---3--:R3:W4:Y:S02]  /*11920*/  SYNCS.PHASECHK.TRANS64.TRYWAIT P1, [R25+URZ+0x38860], R0 ;  /* 0x03886000190075a7 */ /* 0x008724000802017f */
[----:B----4-:R-:W-:Y:S05]  /*11930*/  @!P1 NANOSLEEP.SYNCS 0x989680 ;  /* 0x009896800000995d */ /* 0x010fea0003900000 */
[----:B------:R-:W4:Y:S02]  /*11940*/  @!P1 SYNCS.PHASECHK.TRANS64 P1, [R25+URZ+0x38860], R0 ;  /* 0x03886000190095a7 */ /* 0x000f24000802007f */
[----:B----4-:R-:W-:Y:S05]  /*11950*/  @!P1 BRA `(.L_x_101) ;  /* 0xfffffffc00f09947 */ /* 0x010fea000383ffff */
[----:B------:R-:W-:Y:S05]  /*11960*/  BRA `(.L_x_210) ;  /* 0xffffffc800087947 */ /* 0x000fea000383ffff */
.L_x_103:
[----:B----4-:R4:W0:Y:S02]  /*11970*/  SYNCS.PHASECHK.TRANS64.TRYWAIT P1, [R3+URZ+0x38880], R2 ;  /* 0x03888002030075a7 */ /* 0x010824000802017f */
[----:B0-----:R-:W-:Y:S05]  /*11980*/  @!P1 NANOSLEEP.SYNCS 0x989680 ;  /* 0x009896800000995d */ /* 0x001fea0003900000 */
[----:B------:R-:W0:Y:S02]  /*11990*/  @!P1 SYNCS.PHASECHK.TRANS64 P1, [R3+URZ+0x38880], R2 ;  /* 0x03888002030095a7 */ /* 0x000e24000802007f */
[----:B0-----:R-:W-:Y:S05]  /*119a0*/  @!P1 BRA `(.L_x_103) ;  /* 0xfffffffc00f09947 */ /* 0x001fea000383ffff */
[----:B------:R-:W-:Y:S05]  /*119b0*/  BRA `(.L_x_211) ;  /* 0xffffffc800047947 */ /* 0x000fea000383ffff */
.L_x_212:
[----:B------:R-:W-:-:S00]  /*119c0*/  BRA `(.L_x_212) ;  /* 0xfffffffc00fc7947 */ /* 0x000fc0000383ffff */
[----:B------:R-:W-:-:S00]  /*119d0*/  NOP ;  /* 0x0000000000007918 */ /* 0x000fc00000000000 */
        /* <DEDUP_REMOVED lines=10> */
.L_x_15825:


//--------------------- .text._ZN7cutlass13device_kernelIN5flash11enable_sm90INS1_16FlashAttnFwdSm90INS1_25CollectiveMainloopFwdSm90ILi2EN4cute5tupleIJNS5_1CILi1EEES8_S8_EEENS6_IJNS7_ILi128EEESA_NS7_ILi256EEEEEELi256ENS_12float_e4m3_tEfNS_4arch4Sm90ELb0ELb0ELb0ELb1ELb1ELb0ELb0ELb1ELb0ELb1ELb0ELb0EEENS1_21CollectiveEpilogueFwdINS6_IJSA_SB_SA_EEES9_NS_10bfloat16_tESF_Li256ELb1ELb1ELb0ELb1EEENS1_36VarlenDynamicPersistentTileSchedulerILi128ELi128ELi256ELi128ELb0ELb1ELb1ELb0ELb1ELb1EEEEEEEEEvNT_6ParamsE --------------------------
	.section	.text._ZN7cutlass13device_kernelIN5flash11enable_sm90INS1_16FlashAttnFwdSm90INS1_25CollectiveMainloopFwdSm90ILi2EN4cute5tupleIJNS5_1CILi1EEES8_S8_EEENS6_IJNS7_ILi128EEESA_NS7_ILi256EEEEEELi256ENS_12float_e4m3_tEfNS_4arch4Sm90ELb0ELb0ELb0ELb1ELb1ELb0ELb0ELb1ELb0ELb1ELb0ELb0EEENS1_21CollectiveEpilogueFwdINS6_IJSA_SB_SA_EEES9_NS_10bfloat16_tESF_Li256ELb1ELb1ELb0ELb1EEENS1_36VarlenDynamicPersistentTileSchedulerILi128ELi128ELi256ELi128ELb0ELb1ELb1ELb0ELb1ELb1EEEEEEEEEvNT_6ParamsE,"ax",@progbits
	.align	128
.text._ZN7cutlass13device_kernelIN5flash11enable_sm90INS1_16FlashAttnFwdSm90INS1_25CollectiveMainloopFwdSm90ILi2EN4cute5tupleIJNS5_1CILi1EEES8_S8_EEENS6_IJNS7_ILi128EEESA_NS7_ILi256EEEEEELi256ENS_12float_e4m3_tEfNS_4arch4Sm90ELb0ELb0ELb0ELb1ELb1ELb0ELb0ELb1ELb0ELb1ELb0ELb0EEENS1_21CollectiveEpilogueFwdINS6_IJSA_SB_SA_EEES9_NS_10bfloat16_tESF_Li256ELb1ELb1ELb0ELb1EEENS1_36VarlenDynamicPersistentTileSchedulerILi128ELi128ELi256ELi128ELb0ELb1ELb1ELb0ELb1ELb1EEEEEEEEEvNT_6ParamsE:
        .type           _ZN7cutlass13device_kernelIN5flash11enable_sm90INS1_16FlashAttnFwdSm90INS1_25CollectiveMainloopFwdSm90ILi2EN4cute5tupleIJNS5_1CILi1EEES8_S8_EEENS6_IJNS7_ILi128EEESA_NS7_ILi256EEEEEELi256ENS_12float_e4m3_tEfNS_4arch4Sm90ELb0ELb0ELb0ELb1ELb1ELb0ELb0ELb1ELb0ELb1ELb0ELb0EEENS1_21CollectiveEpilogueFwdINS6_IJSA_SB_SA_EEES9_NS_10bfloat16_tESF_Li256ELb1ELb1ELb0ELb1EEENS1_36VarlenDynamicPersistentTileSchedulerILi128ELi128ELi256ELi128ELb0ELb1ELb1ELb0ELb1ELb1EEEEEEEEEvNT_6ParamsE,@function
        .size           _ZN7cutlass13device_kernelIN5flash11enable_sm90INS1_16FlashAttnFwdSm90INS1_25CollectiveMainloopFwdSm90ILi2EN4cute5tupleIJNS5_1CILi1EEES8_S8_EEENS6_IJNS7_ILi128EEESA_NS7_ILi256EEEEEELi256ENS_12float_e4m3_tEfNS_4arch4Sm90ELb0ELb0ELb0ELb1ELb1ELb0ELb0ELb1ELb0ELb1ELb0ELb0EEENS1_21CollectiveEpilogueFwdINS6_IJSA_SB_SA_EEES9_NS_10bfloat16_tESF_Li256ELb1ELb1ELb0ELb1EEENS1_36VarlenDynamicPersistentTileSchedulerILi128ELi128ELi256ELi128ELb0ELb1ELb1ELb0ELb1ELb1EEEEEEEEEvNT_6ParamsE,(.L_x_15826 - _ZN7cutlass13device_kernelIN5flash11enable_sm90INS1_16FlashAttnFwdSm90INS1_25CollectiveMainloopFwdSm90ILi2EN4cute5tupleIJNS5_1CILi1EEES8_S8_EEENS6_IJNS7_ILi128EEESA_NS7_ILi256EEEEEELi256ENS_12float_e4m3_tEfNS_4arch4Sm90ELb0ELb0ELb0ELb1ELb1ELb0ELb0ELb1ELb0ELb1ELb0ELb0EEENS1_21CollectiveEpilogueFwdINS6_IJSA_SB_SA_EEES9_NS_10bfloat16_tESF_Li256ELb1ELb1ELb0ELb1EEENS1_36VarlenDynamicPersistentTileSchedulerILi128ELi128ELi256ELi128ELb0ELb1ELb1ELb0ELb1ELb1EEEEEEEEEvNT_6ParamsE)
        .other          _ZN7cutlass13device_kernelIN5flash11enable_sm90INS1_16FlashAttnFwdSm90INS1_25CollectiveMainloopFwdSm90ILi2EN4cute5tupleIJNS5_1CILi1EEES8_S8_EEENS6_IJNS7_ILi128EEESA_NS7_ILi256EEEEEELi256ENS_12float_e4m3_tEfNS_4arch4Sm90ELb0ELb0ELb0ELb1ELb1ELb0ELb0ELb1ELb0ELb1ELb0ELb0EEENS1_21CollectiveEpilogueFwdINS6_IJSA_SB_SA_EEES9_NS_10bfloat16_tESF_Li256ELb1ELb1ELb0ELb1EEENS1_36VarlenDynamicPersistentTileSchedulerILi128ELi128ELi256ELi128ELb0ELb1ELb1ELb0ELb1ELb1EEEEEEEEEvNT_6ParamsE,@"STO_CUDA_ENTRY STV_DEFAULT"
_ZN7cutlass13device_kernelIN5flash11enable_sm90INS1_16FlashAttnFwdSm90INS1_25CollectiveMainloopFwdSm90ILi2EN4cute5tupleIJNS5_1CILi1EEES8_S8_EEENS6_IJNS7_ILi128EEESA_NS7_ILi256EEEEEELi256ENS_12float_e4m3_tEfNS_4arch4Sm90ELb0ELb0ELb0ELb1ELb1ELb0ELb0ELb1ELb0ELb1ELb0ELb0EEENS1_21CollectiveEpilogueFwdINS6_IJSA_SB_SA_EEES9_NS_10bfloat16_tESF_Li256ELb1ELb1ELb0ELb1EEENS1_36VarlenDynamicPersistentTileSchedulerILi128ELi128ELi256ELi128ELb0ELb1ELb1ELb0ELb1ELb1EEEEEEEEEvNT_6ParamsE:
        /* <DEDUP_REMOVED lines=9> */
[----:B------:R1:W2:Y:S01]  /*0090*/  SHFL.IDX PT, R4, R3, RZ, 0x1f ;  /* 0x00001fff03047589 */ /* 0x0002a200000e0000 */
        /* <DEDUP_REMOVED lines=14> */
[----:B------:R1:W0:Y:S06]  /*0180*/  @!UP0 SYNCS.EXCH.64 URZ, [UR8+0x38800], UR4 ;  /* 0x03880004083f85b2 */ /* 0x00022c0008000100 */
[----:B------:R1:W3:Y:S02]  /*0190*/  @!UP1 SYNCS.EXCH.64 URZ, [UR8+0x38820], UR6 ;  /* 0x03882006083f95b2 */ /* 0x0002e40008000100 */
[----:B-12---:R-:W-:Y:S05]  /*01a0*/  @P1 BRA `(.L_x_213) ;  /* 0x0000000000481947 */ /* 0x006fea0003800000 */
[----:B------:R-:W1:Y:S01]  /*01b0*/  S2UR UR5, SR_CgaCtaId ;  /* 0x00000000000579c3 */ /* 0x000e620000008800 */
[----:B------:R-:W-:Y:S01]  /*01c0*/  UMOV UR4, 0x400 ;  /* 0x0000040000047882 */ /* 0x000fe20000000000 */
[----:B------:R-:W-:Y:S01]  /*01d0*/  UMOV UR6, 0x80 ;  /* 0x0000008000067882 */ /* 0x000fe20000000000 */
[----:B------:R-:W-:Y:S01]  /*01e0*/  UMOV UR7, 0x100 ;  /* 0x0000010000077882 */ /* 0x000fe20000000000 */
[----:B------:R-:W-:Y:S01]  /*01f0*/  ELECT P0, URZ, PT ;  /* 0x00000000003f782f */ /* 0x000fe20003800000 */
[----:B-1----:R-:W-:Y:S02]  /*0200*/  ULEA UR8, UR5, UR4, 0x18 ;  /* 0x0000000405087291 */ /* 0x002fe4000f8ec03f */
[----:B------:R-:W-:-:S04]  /*0210*/  UIADD3 UR4, -UR6, 0x100000, URZ ;  /* 0x0010000006047890 */ /* 0x000fc8000fffe13f */
[----:B------:R-:W-:Y:S02]  /*0220*/  USHF.L.U32 UR5, UR4, 0xb, URZ ;  /* 0x0000000b04057899 */ /* 0x000fe4000800063f */
[----:B------:R-:W-:Y:S02]  /*0230*/  USHF.L.U32 UR4, UR4, 0x1, URZ ;  /* 0x0000000104047899 */ /* 0x000fe4000800063f */
[----:B------:R-:W-:-:S04]  /*0240*/  UIADD3 UR6, -UR7, 0x100000, URZ ;  /* 0x0010000007067890 */ /* 0x000fc8000fffe13f */
[----:B------:R-:W-:Y:S02]  /*0250*/  USHF.L.U32 UR7, UR6, 0xb, URZ ;  /* 0x0000000b06077899 */ /* 0x000fe4000800063f */
[----:B------:R-:W-:Y:S01]  /*0260*/  USHF.L.U32 UR6, UR6, 0x1, URZ ;  /* 0x0000000106067899 */ /* 0x000fe2000800063f */
[----:B------:R-:W1:Y:S03]  /*0270*/  FENCE.VIEW.ASYNC.S ;  /* 0x00000000000073c6 */ /* 0x000e660000000000 */
[----:B-1----:R1:W2:Y:S08]  /*0280*/  SYNCS.EXCH.64 URZ, [UR8+0x38830], UR4 ;  /* 0x03883004083f75b2 */ /* 0x0022b00008000100 */
[----:B------:R1:W4:Y:S01]  /*0290*/  SYNCS.EXCH.64 URZ, [UR8+0x38840], UR6 ;  /* 0x03884006083f75b2 */ /* 0x0003220008000100 */
[----:B------:R1:W0:Y:S01]  /*02a0*/  SYNCS.EXCH.64 URZ, [UR8+0x38838], UR4 ;  /* 0x03883804083f75b2 */ /* 0x0002220008000100 */
[----:B------:R1:W0:Y:S01]  /*02b0*/  SYNCS.EXCH.64 URZ, [UR8+0x38848], UR6 ;  /* 0x03884806083f75b2 */ /* 0x0002220008000100 */
[----:B------:R-:W-:Y:S01]  /*02c0*/  NOP ;  /* 0x0000000000007918 */ /* 0x000fe20000000000 */
.L_x_213:
[----:B------:R-:W5:Y:S01]  /*02d0*/  SHFL.IDX PT, R2, R0, RZ, 0x1f ;  /* 0x00001fff00027589 */ /* 0x000f6200000e0000 */
[----:B------:R-:W-:Y:S01]  /*02e0*/  NOP ;  /* 0x0000000000007918 */ /* 0x000fe20000000000 */
[----:B-----5:R-:W-:-:S13]  /*02f0*/  ISETP.NE.AND P0, PT, R2, RZ, PT ;  /* 0x000000ff0200720c */ /* 0x020fda0003f05270 */
[----:B------:R-:W-:Y:S05]  /*0300*/  @P0 BRA `(.L_x_214) ;  /* 0x0000000000480947 */ /* 0x000fea0003800000 */
[----:B-1----:R-:W1:Y:S01]  /*0310*/  S2UR UR5, SR_CgaCtaId ;  /* 0x00000000000579c3 */ /* 0x002e620000008800 */
        /* <DEDUP_REMOVED lines=12> */
[----:B-1----:R1:W0:Y:S08]  /*03e0*/  SYNCS.EXCH.64 URZ, [UR8+0x38850], UR4 ;  /* 0x03885004083f75b2 */ /* 0x0022300008000100 */
[----:B------:R1:W0:Y:S01]  /*03f0*/  SYNCS.EXCH.64 URZ, [UR8+0x38860], UR6 ;  /* 0x03886006083f75b2 */ /* 0x0002220008000100 */
[----:B------:R1:W0:Y:S01]  /*0400*/  SYNCS.EXCH.64 URZ, [UR8+0x38858], UR4 ;  /* 0x03885804083f75b2 */ /* 0x0002220008000100 */
[----:B------:R1:W0:Y:S01]  /*0410*/  SYNCS.EXCH.64 URZ, [UR8+0x38868], UR6 ;  /* 0x03886806083f75b2 */ /* 0x0002220008000100 */
[----:B------:R-:W-:Y:S01]  /*0420*/  NOP ;  /* 0x0000000000007918 */ /* 0x000fe20000000000 */
.L_x_214:
[----:B------:R-:W5:Y:S01]  /*0430*/  SHFL.IDX PT, R2, R0, RZ, 0x1f ;  /* 0x00001fff00027589 */ /* 0x000f6200000e0000 */
[----:B------:R-:W-:Y:S01]  /*0440*/  NOP ;  /* 0x0000000000007918 */ /* 0x000fe20000000000 */
[----:B-----5:R-:W-:-:S13]  /*0450*/  ISETP.NE.AND P0, PT, R2, RZ, PT ;  /* 0x000000ff0200720c */ /* 0x020fda0003f05270 */
[----:B------:R-:W-:Y:S05]  /*0460*/  @P0 BRA `(.L_x_215) ;  /* 0x0000000000380947 */ /* 0x000fea0003800000 */
[----:B-1----:R-:W1:Y:S01]  /*0470*/  S2UR UR5, SR_CgaCtaId ;  /* 0x00000000000579c3 */ /* 0x002e620000008800 */
[----:B------:R-:W-:Y:S01]  /*0480*/  UMOV UR4, 0x400 ;  /* 0x0000040000047882 */ /* 0x000fe20000000000 */
[----:B------:R-:W-:Y:S01]  /*0490*/  UMOV UR7, 0x80 ;  /* 0x0000008000077882 */ /* 0x000fe20000000000 */
[----:B------:R-:W-:Y:S01]  /*04a0*/  ELECT P0, URZ, PT ;  /* 0x00000000003f782f */ /* 0x000fe20003800000 */
[----:B-1----:R-:W-:Y:S02]  /*04b0*/  ULEA UR6, UR5, UR4, 0x18 ;  /* 0x0000000405067291 */ /* 0x002fe4000f8ec03f */
[----:B------:R-:W-:-:S04]  /*04c0*/  UIADD3 UR4, -UR7, 0x100000, URZ ;  /* 0x0010000007047890 */ /* 0x000fc8000fffe13f */
[----:B------:R-:W-:Y:S02]  /*04d0*/  USHF.L.U32 UR5, UR4, 0xb, URZ ;  /* 0x0000000b04057899 */ /* 0x000fe4000800063f */
[----:B------:R-:W-:Y:S01]  /*04e0*/  USHF.L.U32 UR4, UR4, 0x1, URZ ;  /* 0x0000000104047899 */ /* 0x000fe2000800063f */
[----:B------:R-:W1:Y:S11]  /*04f0*/  FENCE.VIEW.ASYNC.S ;  /* 0x00000000000073c6 */ /* 0x000e760000000000 */
[----:B-1----:R1:W0:Y:S01]  /*0500*/  SYNCS.EXCH.64 URZ, [UR6+0x38870], UR4 ;  /* 0x03887004063f75b2 */ /* 0x0022220008000100 */
[----:B------:R1:W0:Y:S01]  /*0510*/  SYNCS.EXCH.64 URZ, [UR6+0x38880], UR4 ;  /* 0x03888004063f75b2 */ /* 0x0002220008000100 */
[----:B------:R1:W0:Y:S01]  /*0520*/  SYNCS.EXCH.64 URZ, [UR6+0x38878], UR4 ;  /* 0x03887804063f75b2 */ /* 0x0002220008000100 */
[----:B------:R1:W0:Y:S01]  /*0530*/  SYNCS.EXCH.64 URZ, [UR6+0x38888], UR4 ;  /* 0x03888804063f75b2 */ /* 0x0002220008000100 */
[----:B------:R-:W-:Y:S01]  /*0540*/  NOP ;  /* 0x0000000000007918 */ /* 0x000fe20000000000 */
.L_x_215:
        /* <DEDUP_REMOVED lines=22> */
.L_x_216:
[----:B------:R-:W5:Y:S01]  /*06b0*/  SHFL.IDX PT, R3, R0, RZ, 0x1f ;  /* 0x00001fff00037589 */ /* 0x000f6200000e0000 */
[----:B------:R-:W-:Y:S01]  /*06c0*/  R2UR UR9, R4 ;  /* 0x00000000040972ca */ /* 0x000fe200000e0000 */
[----:B------:R-:W-:Y:S01]  /*06d0*/  NOP ;  /* 0x0000000000007918 */ /* 0x000fe20000000000 */
[----:B------:R-:W0:Y:S01]  /*06e0*/  S2R R2, SR_CgaCtaId ;  /* 0x0000000000027919 */ /* 0x000e220000008800 */
[----:B-----5:R-:W-:-:S13]  /*06f0*/  ISETP.NE.AND P0, PT, R3, RZ, PT ;  /* 0x000000ff0300720c */ /* 0x020fda0003f05270 */
[----:B0-----:R-:W-:Y:S05]  /*0700*/  @P0 BRA `(.L_x_217) ;  /* 0x0000000000480947 */ /* 0x001fea0003800000 */
[----:B-1----:R-:W0:Y:S01]  /*0710*/  S2UR UR5, SR_CgaCtaId ;  /* 0x00000000000579c3 */ /* 0x002e220000008800 */
        /* <DEDUP_REMOVED lines=13> */
[----:B------:R0:W0:Y:S01]  /*07f0*/  SYNCS.EXCH.64 URZ, [UR8+0x388c0], UR6 ;  /* 0x0388c006083f75b2 */ /* 0x0000220008000100 */
[----:B------:R0:W0:Y:S01]  /*0800*/  SYNCS.EXCH.64 URZ, [UR8+0x388b8], UR4 ;  /* 0x0388b804083f75b2 */ /* 0x0000220008000100 */
[----:B------:R0:W0:Y:S01]  /*0810*/  SYNCS.EXCH.64 URZ, [UR8+0x388c8], UR6 ;  /* 0x0388c806083f75b2 */ /* 0x0000220008000100 */
[----:B------:R-:W-:Y:S01]  /*0820*/  NOP ;  /* 0x0000000000007918 */ /* 0x000fe20000000000 */
.L_x_217:
        /* <DEDUP_REMOVED lines=8> */
.L_x_219:
[----:B------:R-:W-:-:S08]  /*08b0*/  NOP ;  /* 0x0000000000007918 */ /* 0x000fd00000000000 */
[----:B------:R-:W0:Y:S02]  /*08c0*/  USETMAXREG.TRY_ALLOC.CTAPOOL UP0, 0xe8 ;  /* 0x000000e8000079c8 */ /* 0x000e240008000600 */
[----:B0-----:R-:W-:-:S13]  /*08d0*/  PLOP3.LUT P0, PT, PT, PT, UP0, 0x80, 0x0 ;  /* 0x000000000000781c */ /* 0x001fda0003f0f008 */
[----:B------:R-:W-:Y:S05]  /*08e0*/  @!P0 BRA `(.L_x_219) ;  /* 0xfffffffc00f08947 */ /* 0x000fea000383ffff */
[----:B------:R-:W0:Y:S01]  /*08f0*/  S2R R0, SR_TID.X ;  /* 0x0000000000007919 */ /* 0x000e220000002100 */
[----:B------:R-:W1:Y:S01]  /*0900*/  S2UR UR5, SR_CgaCtaId ;  /* 0x00000000000579c3 */ /* 0x000e620000008800 */
[----:B------:R-:W-:-:S07]  /*0910*/  UMOV UR4, 0x400 ;  /* 0x0000040000047882 */ /* 0x000fce0000000000 */
[----:B------:R-:W-:Y:S06]  /*0920*/  BAR.ARV 0x8, 0x180 ;  /* 0x0206000000007b1d */ /* 0x000fec0000002000 */
[----:B-1----:R-:W-:Y:S01]  /*0930*/  ULEA UR4, UR5, UR4, 0x18 ;  /* 0x0000000405047291 */ /* 0x002fe2000f8ec03f */
[----:B0-----:R-:W-:-:S04]  /*0940*/  SHF.R.U32.HI R0, RZ, 0x7, R0 ;  /* 0x00000007ff007819 */ /* 0x001fc80000011600 */
[----:B------:R-:W-:-:S13]  /*0950*/  ISETP.NE.AND P0, PT, R0, 0x1, PT ;  /* 0x000000010000780c */ /* 0x000fda0003f05270 */
[----:B------:R-:W-:Y:S08]  /*0960*/  @!P0 BAR.ARV 0x9, 0x100 ;  /* 0x0244000000008b1d */ /* 0x000ff00000002000 */
[----:B------:R-:W-:Y:S06]  /*0970*/  BAR.SYNC.DEFER_BLOCKING 0x5, 0x180 ;  /* 0x0146000000007b1d */ /* 0x000fec0000010000 */
[----:B------:R-:W0:Y:S01]  /*0980*/  LDS.128 R44, [UR4+0x388d0] ;  /* 0x0388d004ff2c7984 */ /* 0x000e220008000c00 */
[----:B------:R-:W-:Y:S01]  /*0990*/  ULDC UR4, c[0x0][0xc3c] ;  /* 0x00030f0000047ab9 */ /* 0x000fe20000000800 */
[----:B------:R-:W-:Y:S06]  /*09a0*/  BAR.ARV 0x4, 0x180 ;  /* 0x0106000000007b1d */ /* 0x000fec0000002000 */
[----:B0-----:R-:W-:-:S13]  /*09b0*/  ISETP.GE.AND P0, PT, R47, UR4, PT ;  /* 0x000000042f007c0c */ /* 0x001fda000bf06270 */
[----:B------:R-:W-:Y:S05]  /*09c0*/  @P0 EXIT ;  /* 0x000000000000094d */ /* 0x000fea0003800000 */
[----:B------:R-:W0:Y:S01]  /*09d0*/  S2R R0, SR_TID.X ;  /* 0x0000000000007919 */ /* 0x000e220000002100 */
[----:B------:R-:W-:Y:S01]  /*09e0*/  R2UR UR5, R45 ;  /* 0x000000002d0572ca */ /* 0x000fe200000e0000 */
[----:B------:R-:W-:Y:S01]  /*09f0*/  ULOP3.LUT UR45, UR36, 0x1, URZ, 0xfc, !UPT ;  /* 0x00000001242d7892 */ /* 0x000fe2000f8efc3f */
[----:B------:R-:W-:Y:S01]  /*0a00*/  R2UR UR46, R46 ;  /* 0x000000002e2e72ca */ /* 0x000fe200000e0000 */
[----:B------:R-:W-:Y:S01]  /*0a10*/  UMOV UR44, URZ ;  /* 0x0000003f002c7c82 */ /* 0x000fe20008000000 */
[----:B------:R-:W-:Y:S01]  /*0a20*/  UMOV UR43, URZ ;  /* 0x0000003f002b7c82 */ /* 0x000fe20008000000 */
[----:B------:R-:W-:Y:S01]  /*0a30*/  UMOV UR42, URZ ;  /* 0x0000003f002a7c82 */ /* 0x000fe20008000000 */
[----:B0-----:R-:W-:-:S05]  /*0a40*/  VIADD R225, R0, 0xffffff80 ;  /* 0xffffff8000e17836 */ /* 0x001fca0000000000 */
[----:B------:R-:W-:-:S04]  /*0a50*/  SHF.R.S32.HI R0, RZ, 0x1f, R225 ;  /* 0x0000001fff007819 */ /* 0x000fc800000114e1 */
[CC--:B------:R-:W-:Y:S02]  /*0a60*/  LEA.HI R3, R0.reuse, R225.reuse, RZ, 0x7 ;  /* 0x000000e100037211 */ /* 0x0c0fe400078f38ff */
[-C--:B------:R-:W-:Y:S02]  /*0a70*/  LEA.HI R4, R0, R225.reuse, RZ, 0x5 ;  /* 0x000000e100047211 */ /* 0x080fe400078f28ff */
[----:B------:R-:W-:Y:S02]  /*0a80*/  LOP3.LUT R2, R3, 0xffffff80, RZ, 0xc0, !PT ;  /* 0xffffff8003027812 */ /* 0x000fe400078ec0ff */
[----:B------:R-:W-:Y:S01]  /*0a90*/  SHF.R.S32.HI R216, RZ, 0x7, R3 ;  /* 0x00000007ffd87819 */ /* 0x000fe20000011403 */
[----:B------:R-:W-:Y:S02]  /*0aa0*/  IMAD.SHL.U32 R6, R4, 0x20, RZ ;  /* 0x0000002004067824 */ /* 0x000fe400078e00ff */
[----:B------:R-:W-:Y:S01]  /*0ab0*/  IMAD.IADD R23, R225, 0x1, -R2 ;  /* 0x00000001e1177824 */ /* 0x000fe200078e0a02 */
[----:B------:R-:W-:-:S02]  /*0ac0*/  LEA.HI R2, R0, R225, RZ, 0x4 ;  /* 0x000000e100027211 */ /* 0x000fc400078f20ff */
[----:B------:R-:W-:Y:S02]  /*0ad0*/  LOP3.LUT R7, R6, 0xfffffc00, RZ, 0xc0, !PT ;  /* 0xfffffc0006077812 */ /* 0x000fe400078ec0ff */
[----:B------:R-:W-:Y:S02]  /*0ae0*/  SHF.R.S32.HI R8, RZ, 0x1f, R23 ;  /* 0x0000001fff087819 */ /* 0x000fe40000011417 */
[----:B------:R-:W-:Y:S02]  /*0af0*/  SHF.R.S32.HI R5, RZ, 0x4, R2 ;  /* 0x00000004ff057819 */ /* 0x000fe40000011402 */
[----:B------:R-:W-:Y:S02]  /*0b00*/  LEA.HI R9, R8, R23, RZ, 0x2 ;  /* 0x0000001708097211 */ /* 0x000fe400078f10ff */
[C---:B------:R-:W-:Y:S02]  /*0b10*/  LOP3.LUT R4, R2.reuse, 0x3fffff0, RZ, 0xc0, !PT ;  /* 0x03fffff002047812 */ /* 0x040fe400078ec0ff */
[----:B------:R-:W-:-:S02]  /*0b20*/  LEA.HI R2, R2, R5, RZ, 0x1 ;  /* 0x0000000502027211 */ /* 0x000fc400078f08ff */
[-C--:B------:R-:W-:Y:S01]  /*0b30*/  LEA.HI R6, R0, R225.reuse, RZ, 0x2 ;  /* 0x000000e100067211 */ /* 0x080fe200078f10ff */
[----:B------:R-:W-:Y:S01]  /*0b40*/  IMAD.IADD R4, R225, 0x1, -R4 ;  /* 0x00000001e1047824 */ /* 0x000fe200078e0a04 */
[--C-:B------:R-:W-:Y:S02]  /*0b50*/  SHF.R.S32.HI R10, RZ, 0x2, R9.reuse ;  /* 0x00000002ff0a7819 */ /* 0x100fe40000011409 */
[----:B------:R-:W-:Y:S01]  /*0b60*/  SHF.R.S32.HI R11, RZ, 0x1f, R9 ;  /* 0x0000001fff0b7819 */ /* 0x000fe20000011409 */
[----:B------:R-:W-:Y:S01]  /*0b70*/  IMAD R7, R4, 0x40, R7 ;  /* 0x0000004004077824 */ /* 0x000fe200078e0207 */
[----:B------:R-:W-:Y:S02]  /*0b80*/  LOP3.LUT R2, R2, 0x1ffffffe, RZ, 0xc0, !PT ;  /* 0x1ffffffe02027812 */ /* 0x000fe400078ec0ff */
[----:B------:R-:W-:Y:S02]  /*0b90*/  LOP3.LUT R6, R6, 0xfffffffc, RZ, 0xc0, !PT ;  /* 0xfffffffc06067812 */ /* 0x000fe400078ec0ff */
[----:B------:R-:W-:Y:S01]  /*0ba0*/  LEA.HI R0, R0, R225, RZ, 0x3 ;  /* 0x000000e100007211 */ /* 0x000fe200078f18ff */
[----:B------:R-:W-:Y:S01]  /*0bb0*/  IMAD.IADD R220, R5, 0x1, -R2 ;  /* 0x0000000105dc7824 */ /* 0x000fe200078e0a02 */
[----:B------:R-:W-:Y:S01]  /*0bc0*/  LEA.HI R11, R11, R10, RZ, 0x3 ;  /* 0x0000000a0b0b7211 */ /* 0x000fe200078f18ff */
[----:B------:R-:W-:Y:S01]  /*0bd0*/  IMAD.IADD R6, R225, 0x1, -R6 ;  /* 0x00000001e1067824 */ /* 0x000fe200078e0a06 */
[----:B------:R-:W-:Y:S01]  /*0be0*/  LOP3.LUT R2, R0, 0xfffffff8, RZ, 0xc0, !PT ;  /* 0xfffffff800027812 */ /* 0x000fe200078ec0ff */
[----:B------:R-:W-:Y:S01]  /*0bf0*/  IMAD R220, R220, 0x8, R7 ;  /* 0x00000008dcdc7824 */ /* 0x000fe200078e0207 */
[----:B------:R-:W-:-:S02]  /*0c00*/  LOP3.LUT R11, R11, 0xfffffff8, RZ, 0xc0, !PT ;  /* 0xfffffff80b0b7812 */ /* 0x000fc400078ec0ff */
[----:B------:R-:W-:Y:S01]  /*0c10*/  LEA.HI R8, R8, R23, RZ, 0x5 ;  /* 0x0000001708087211 */ /* 0x000fe200078f28ff */
[----:B------:R-:W-:Y:S01]  /*0c20*/  IMAD.IADD R19, R225, 0x1, -R2 ;  /* 0x00000001e1137824 */ /* 0x000fe200078e0a02 */
[----:B------:R-:W-:Y:S01]  /*0c30*/  LEA.HI R3, R3, R216, RZ, 0x1 ;  /* 0x000000d803037211 */ /* 0x000fe200078f08ff */
[----:B------:R-:W-:Y:S01]  /*0c40*/  IMAD.IADD R11, R10, 0x1, -R11 ;  /* 0x000000010a0b7824 */ /* 0x000fe200078e0a0b */
[----:B------:R-:W-:Y:S01]  /*0c50*/  SHF.R.S32.HI R8, RZ, 0x5, R8 ;  /* 0x00000005ff087819 */ /* 0x000fe20000011408 */
[----:B------:R-:W-:Y:S01]  /*0c60*/  IMAD.SHL.U32 R2, R19, 0x8, RZ ;  /* 0x0000000813027824 */ /* 0x000fe200078e00ff */
[----:B------:R-:W-:Y:S02]  /*0c70*/  LEA.HI R4, R6, R6, RZ, 0x1 ;  /* 0x0000000606047211 */ /* 0x000fe400078f08ff */
        /* <DEDUP_REMOVED lines=9> */
[----:B------:R-:W-:Y:S01]  /*0d10*/  VIADD R18, R2, 0xc0 ;  /* 0x000000c002127836 */ /* 0x000fe20000000000 */
[----:B------:R-:W-:Y:S01]  /*0d20*/  SHF.R.S32.HI R223, RZ, 0x1f, R17 ;  /* 0x0000001fffdf7819 */ /* 0x000fe20000011411 */
[----:B------:R-:W-:Y:S01]  /*0d30*/  IMAD.IADD R6, R6, 0x1, -R5 ;  /* 0x0000000106067824 */ /* 0x000fe200078e0a05 */
[----:B------:R-:W-:Y:S01]  /*0d40*/  SHF.R.S32.HI R222, RZ, 0x1f, R16 ;  /* 0x0000001fffde7819 */ /* 0x000fe20000011410 */
[----:B------:R-:W-:Y:S01]  /*0d50*/  IMAD R217, R3, 0x40, R8 ;  /* 0x0000004003d97824 */ /* 0x000fe200078e0208 */
[----:B------:R-:W-:Y:S01]  /*0d60*/  SHF.R.S32.HI R221, RZ, 0x1f, R18 ;  /* 0x0000001fffdd7819 */ /* 0x000fe20000011412 */
[----:B------:R-:W-:-:S02]  /*0d70*/  IMAD.IADD R218, R23, 0x1, -R218 ;  /* 0x0000000117da7824 */ /* 0x000fc400078e0ada */
[----:B------:R-:W-:-:S07]  /*0d80*/  IMAD R219, R6, 0x8, R217 ;  /* 0x0000000806db7824 */ /* 0x000fce00078e02d9 */
.L_x_265:
[----:B012---:R-:W0:Y:S01]  /*0d90*/  LDC.64 R4, c[0x0][0xc88] ;  /* 0x00032200ff047b82 */ /* 0x007e220000000a00 */
[----:B------:R-:W-:Y:S01]  /*0da0*/  ULDC.64 UR6, c[0x0][0x990] ;  /* 0x0002640000067ab9 */ /* 0x000fe20000000a00 */
[----:B------:R-:W-:Y:S01]  /*0db0*/  ULDC.64 UR8, c[0x0][0x998] ;  /* 0x0002660000087ab9 */ /* 0x000fe20000000a00 */
[----:B0-----:R-:W-:-:S06]  /*0dc0*/  IMAD.WIDE R4, R47, 0x4, R4 ;  /* 0x000000042f047825 */ /* 0x001fcc00078e0204 */
[----:B------:R-:W2:Y:S01]  /*0dd0*/  LDG.E R4, desc[UR52][R4.64] ;  /* 0x0000003404047981 */ /* 0x000ea2000c1e1900 */
[----:B------:R-:W-:Y:S01]  /*0de0*/  UISETP.NE.U32.AND UP0, UPT, UR6, URZ, UPT ;  /* 0x0000003f0600728c */ /* 0x000fe2000bf05070 */
[----:B------:R-:W-:Y:S01]  /*0df0*/  IMAD.MOV.U32 R3, RZ, RZ, 0x3f800000 ;  /* 0x3f800000ff037424 */ /* 0x000fe200078e00ff */
[----:B------:R-:W-:Y:S01]  /*0e00*/  UISETP.NE.U32.AND UP3, UPT, UR8, URZ, UPT ;  /* 0x0000003f0800728c */ /* 0x000fe2000bf65070 */
[----:B------:R-:W-:Y:S01]  /*0e10*/  IMAD.MOV.U32 R0, RZ, RZ, 0x3f800000 ;  /* 0x3f800000ff007424 */ /* 0x000fe200078e00ff */
[----:B------:R-:W-:Y:S02]  /*0e20*/  UISETP.NE.AND.EX UP0, UPT, UR7, URZ, UPT, UP0 ;  /* 0x0000003f0700728c */ /* 0x000fe4000bf05300 */
[----:B------:R-:W-:-:S04]  /*0e30*/  UISETP.NE.AND.EX UP3, UPT, UR9, URZ, UPT, UP3 ;  /* 0x0000003f0900728c */ /* 0x000fc8000bf65330 */
[----:B------:R-:W-:Y:S02]  /*0e40*/  PLOP3.LUT P2, PT, PT, PT, UP0, 0x80, 0x0 ;  /* 0x000000000000781c */ /* 0x000fe40003f4f008 */
[----:B------:R-:W-:-:S03]  /*0e50*/  PLOP3.LUT P3, PT, PT, PT, UP3, 0x80, 0x0 ;  /* 0x000000000000781c */ /* 0x000fc60003f6f038 */
[----:B------:R-:W-:Y:S01]  /*0e60*/  @UP0 ULDC.64 UR12, c[0x0][0x9a8] ;  /* 0x00026a00000c0ab9 */ /* 0x000fe20000000a00 */
[----:B------:R-:W-:Y:S01]  /*0e70*/  @UP0 ULDC.64 UR14, c[0x0][0x9b0] ;  /* 0x00026c00000e0ab9 */ /* 0x000fe20000000a00 */
[----:B------:R-:W-:Y:S01]  /*0e80*/  @UP3 ULDC.64 UR18, c[0x0][0x9b8] ;  /* 0x00026e0000123ab9 */ /* 0x000fe20000000a00 */
[----:B------:R-:W-:Y:S01]  /*0e90*/  @UP3 ULDC.64 UR20, c[0x0][0x9c0] ;  /* 0x0002700000143ab9 */ /* 0x000fe20000000a00 */
[----:B--2---:R-:W-:-:S13]  /*0ea0*/  R2UR UR37, R4 ;  /* 0x00000000042572ca */ /* 0x004fda00000e0000 */
[----:B------:R-:W-:Y:S02]  /*0eb0*/  USHF.R.S32.HI UR38, URZ, 0x1f, UR37 ;  /* 0x0000001f3f267899 */ /* 0x000fe40008011425 */
[----:B------:R-:W-:Y:S02]  /*0ec0*/  @UP0 UIMAD.WIDE.U32 UR10, UR37, UR12, URZ ;  /* 0x0000000c250a02a5 */ /* 0x000fe4000f8e003f */
[----:B------:R-:W-:Y:S02]  /*0ed0*/  @UP0 UIMAD UR4, UR38, UR12, URZ ;  /* 0x0000000c260402a4 */ /* 0x000fe4000f8e023f */
[----:B------:R-:W-:Y:S02]  /*0ee0*/  @UP3 UIMAD.WIDE.U32 UR16, UR37, UR18, URZ ;  /* 0x00000012251032a5 */ /* 0x000fe4000f8e003f */
[----:B------:R-:W-:Y:S02]  /*0ef0*/  @UP0 UIMAD UR12, UR37, UR13, UR4 ;  /* 0x0000000d250c02a4 */ /* 0x000fe4000f8e0204 */
[----:B------:R-:W-:-:S02]  /*0f00*/  @UP0 USHF.R.S32.HI UR4, URZ, 0x1f, UR46 ;  /* 0x0000001f3f040899 */ /* 0x000fc4000801142e */
[----:B------:R-:W-:Y:S02]  /*0f10*/  @UP3 UIMAD UR13, UR38, UR18, URZ ;  /* 0x00000012260d32a4 */ /* 0x000fe4000f8e023f */
[----:B------:R-:W-:Y:S02]  /*0f20*/  @UP0 UIADD3 UR11, UR11, UR12, URZ ;  /* 0x0000000c0b0b0290 */ /* 0x000fe4000fffe03f */
[----:B------:R-:W-:Y:S02]  /*0f30*/  @UP0 UIMAD UR4, UR4, UR14, URZ ;  /* 0x0000000e040402a4 */ /* 0x000fe4000f8e023f */
[----:B------:R-:W-:Y:S02]  /*0f40*/  @UP3 UIMAD UR18, UR37, UR19, UR13 ;  /* 0x00000013251232a4 */ /* 0x000fe4000f8e020d */
[----:B------:R-:W-:Y:S02]  /*0f50*/  @UP3 USHF.R.S32.HI UR19, URZ, 0x1f, UR46 ;  /* 0x0000001f3f133899 */ /* 0x000fe4000801142e */
[----:B------:R-:W-:-:S02]  /*0f60*/  @UP0 UIMAD UR4, UR46, UR15, UR4 ;  /* 0x0000000f2e0402a4 */ /* 0x000fc4000f8e0204 */
[----:B------:R-:W-:Y:S02]  /*0f70*/  @UP0 UIMAD.WIDE.U32 UR14, UR46, UR14, UR10 ;  /* 0x0000000e2e0e02a5 */ /* 0x000fe4000f8e000a */
[----:B------:R-:W-:Y:S01]  /*0f80*/  @UP3 UIADD3 UR17, UR17, UR18, URZ ;  /* 0x0000001211113290 */ /* 0x000fe2000fffe03f */
[----:B------:R-:W-:Y:S01]  /*0f90*/  ULDC.64 UR10, c[0x0][0xa28] ;  /* 0x00028a00000a7ab9 */ /* 0x000fe20000000a00 */
[----:B------:R-:W-:Y:S01]  /*0fa0*/  ULDC.64 UR12, c[0x0][0xa20] ;  /* 0x00028800000c7ab9 */ /* 0x000fe20000000a00 */
[----:B------:R-:W-:Y:S02]  /*0fb0*/  @UP3 UIMAD UR18, UR19, UR20, URZ ;  /* 0x00000014131232a4 */ /* 0x000fe4000f8e023f */
[----:B------:R-:W-:Y:S02]  /*0fc0*/  UISETP.NE.U32.AND UP1, UPT, UR10, URZ, UPT ;  /* 0x0000003f0a00728c */ /* 0x000fe4000bf25070 */
[----:B------:R-:W-:Y:S02]  /*0fd0*/  UISETP.NE.U32.AND UP2, UPT, UR12, URZ, UPT ;  /* 0x0000003f0c00728c */ /* 0x000fe4000bf45070 */
[----:B------:R-:W-:-:S02]  /*0fe0*/  @UP3 UIMAD UR18, UR46, UR21, UR18 ;  /* 0x000000152e1232a4 */ /* 0x000fc4000f8e0212 */
[----:B------:R-:W-:Y:S02]  /*0ff0*/  @UP3 UIMAD.WIDE.U32 UR16, UR46, UR20, UR16 ;  /* 0x000000142e1032a5 */ /* 0x000fe4000f8e0010 */
[----:B------:R-:W-:Y:S02]  /*1000*/  UISETP.NE.AND.EX UP1, UPT, UR11, URZ, UPT, UP1 ;  /* 0x0000003f0b00728c */ /* 0x000fe4000bf25310 */
[----:B------:R-:W-:Y:S02]  /*1010*/  UISETP.NE.AND.EX UP2, UPT, UR13, URZ, UPT, UP2 ;  /* 0x0000003f0d00728c */ /* 0x000fe4000bf45320 */
[----:B------:R-:W-:Y:S02]  /*1020*/  @UP0 UIADD3 UR15, UR15, UR4, URZ ;  /* 0x000000040f0f0290 */ /* 0x000fe4000fffe03f */
[----:B------:R-:W-:Y:S01]  /*1030*/  @UP0 ULEA UR6, UP4, UR14, UR6, 0x2 ;  /* 0x000000060e060291 */ /* 0x000fe2000f88103f */
[----:B------:R-:W-:Y:S01]  /*1040*/  PLOP3.LUT P0, PT, PT, PT, UP1, 0x80, 0x0 ;  /* 0x000000000000781c */ /* 0x000fe20003f0f018 */
[----:B------:R-:W-:Y:S01]  /*1050*/  @UP3 UIADD3 UR4, UR17, UR18, URZ ;  /* 0x0000001211043290 */ /* 0x000fe2000fffe03f */
[----:B------:R-:W-:Y:S01]  /*1060*/  PLOP3.LUT P1, PT, PT, PT, UP2, 0x80, 0x0 ;  /* 0x000000000000781c */ /* 0x000fe20003f2f028 */
[----:B------:R-:W-:-:S02]  /*1070*/  @UP3 ULEA UR8, UP5, UR16, UR8, 0x2 ;  /* 0x0000000810083291 */ /* 0x000fc4000f8a103f */
[----:B------:R-:W-:Y:S01]  /*1080*/  @UP0 ULEA.HI.X UR7, UR14, UR7, UR15, 0x2, UP4 ;  /* 0x000000070e070291 */ /* 0x000fe2000a0f140f */
[----:B------:R-:W-:Y:S01]  /*1090*/  IMAD.U32 R8, RZ, RZ, UR6 ;  /* 0x00000006ff087e24 */ /* 0x000fe2000f8e00ff */
[----:B------:R-:W-:Y:S02]  /*10a0*/  @UP3 ULEA.HI.X UR9, UR16, UR9, UR4, 0x2, UP5 ;  /* 0x0000000910093291 */ /* 0x000fe4000a8f1404 */
[----:B------:R-:W-:Y:S01]  /*10b0*/  @UP1 ULEA UR10, UP0, UR37, UR10, 0x2 ;  /* 0x0000000a250a1291 */ /* 0x000fe2000f80103f */
[----:B------:R-:W-:Y:S01]  /*10c0*/  IMAD.U32 R10, RZ, RZ, UR8 ;  /* 0x00000008ff0a7e24 */ /* 0x000fe2000f8e00ff */
[----:B------:R-:W-:Y:S01]  /*10d0*/  @UP2 ULEA UR12, UP3, UR37, UR12, 0x2 ;  /* 0x0000000c250c2291 */ /* 0x000fe2000f86103f */
[----:B------:R-:W-:Y:S01]  /*10e0*/  IMAD.U32 R9, RZ, RZ, UR7 ;  /* 0x00000007ff097e24 */ /* 0x000fe2000f8e00ff */
[----:B------:R-:W-:Y:S01]  /*10f0*/  @UP1 ULEA.HI.X UR11, UR37, UR11, UR38, 0x2, UP0 ;  /* 0x0000000b250b1291 */ /* 0x000fe200080f1426 */
[----:B------:R-:W-:Y:S01]  /*1100*/  IMAD.U32 R11, RZ, RZ, UR9 ;  /* 0x00000009ff0b7e24 */ /* 0x000fe2000f8e00ff */
[----:B------:R-:W-:-:S02]  /*1110*/  @UP2 ULEA.HI.X UR13, UR37, UR13, UR38, 0x2, UP3 ;  /* 0x0000000d250d2291 */ /* 0x000fc400098f1426 */
[----:B------:R-:W2:Y:S01]  /*1120*/  @P2 LDG.E R3, desc[UR52][R8.64] ;  /* 0x0000003408032981 */ /* 0x000ea2000c1e1900 */
[----:B------:R-:W-:Y:S01]  /*1130*/  IMAD.U32 R4, RZ, RZ, UR10 ;  /* 0x0000000aff047e24 */ /* 0x000fe2000f8e00ff */
[----:B------:R-:W-:Y:S01]  /*1140*/  ULDC.64 UR6, c[0x0][0x418] ;  /* 0x0001060000067ab9 */ /* 0x000fe20000000a00 */
[----:B------:R-:W-:Y:S01]  /*1150*/  ULDC UR4, c[0x0][0x424] ;  /* 0x0001090000047ab9 */ /* 0x000fe20000000800 */
[----:B------:R0:W2:Y:S01]  /*1160*/  @P3 LDG.E R0, desc[UR52][R10.64] ;  /* 0x000000340a003981 */ /* 0x0000a2000c1e1900 */
[----:B------:R-:W-:Y:S02]  /*1170*/  IMAD.U32 R6, RZ, RZ, UR12 ;  /* 0x0000000cff067e24 */ /* 0x000fe4000f8e00ff */
[----:B------:R-:W-:Y:S02]  /*1180*/  IMAD.U32 R5, RZ, RZ, UR11 ;  /* 0x0000000bff057e24 */ /* 0x000fe4000f8e00ff */
[----:B------:R-:W-:-:S03]  /*1190*/  IMAD.U32 R7, RZ, RZ, UR13 ;  /* 0x0000000dff077e24 */ /* 0x000fc6000f8e00ff */
[----:B---3--:R-:W3:Y:S04]  /*11a0*/  @P0 LDG.E R4, desc[UR52][R4.64] ;  /* 0x0000003404040981 */ /* 0x008ee8000c1e1900 */
[----:B----4-:R1:W4:Y:S01]  /*11b0*/  @P1 LDG.E R6, desc[UR52][R6.64] ;  /* 0x0000003406061981 */ /* 0x010322000c1e1900 */
[----:B------:R-:W-:Y:S01]  /*11c0*/  UISETP.NE.U32.AND UP0, UPT, UR6, URZ, UPT ;  /* 0x0000003f0600728c */ /* 0x000fe2000bf05070 */
[----:B------:R-:W-:Y:S01]  /*11d0*/  CS2R R34, SRZ ;  /* 0x0000000000227805 */ /* 0x000fe2000001ff00 */
[----:B------:R-:W-:Y:S01]  /*11e0*/  UMOV UR49, URZ ;  /* 0x0000003f00317c82 */ /* 0x000fe20008000000 */
[----:B------:R-:W-:Y:S01]  /*11f0*/  ULDC UR6, c[0x0][0x2f0] ;  /* 0x0000bc0000067ab9 */ /* 0x000fe20000000800 */
[----:B------:R-:W-:Y:S01]  /*1200*/  UISETP.NE.AND.EX UP0, UPT, UR7, URZ, UPT, UP0 ;  /* 0x0000003f0700728c */ /* 0x000fe2000bf05300 */
[----:B------:R-:W-:Y:S01]  /*1210*/  CS2R R146, SRZ ;  /* 0x0000000000927805 */ /* 0x000fe2000001ff00 */
[----:B------:R-:W-:Y:S01]  /*1220*/  UMOV UR40, UR5 ;  /* 0x0000000500287c82 */ /* 0x000fe20008000000 */
[----:B------:R-:W-:Y:S01]  /*1230*/  ULDC UR7, c[0x0][0x988] ;  /* 0x0002620000077ab9 */ /* 0x000fe20000000800 */
[----:B------:R-:W-:Y:S01]  /*1240*/  USEL UR4, UR4, 0x1, UP0 ;  /* 0x0000000104047887 */ /* 0x000fe20008000000 */
[----:B------:R-:W-:-:S02]  /*1250*/  CS2R R108, SRZ ;  /* 0x00000000006c7805 */ /* 0x000fc4000001ff00 */
[----:B------:R-:W-:Y:S02]  /*1260*/  CS2R R144, SRZ ;  /* 0x0000000000907805 */ /* 0x000fe4000001ff00 */
[----:B------:R-:W-:Y:S01]  /*1270*/  CS2R R30, SRZ ;  /* 0x00000000001e7805 */ /* 0x000fe2000001ff00 */
[----:B------:R-:W-:Y:S01]  /*1280*/  UIMAD UR4, UR4, UR6, URZ ;  /* 0x00000006040472a4 */ /* 0x000fe2000f8e023f */
[----:B------:R-:W-:Y:S02]  /*1290*/  CS2R R100, SRZ ;  /* 0x0000000000647805 */ /* 0x000fe4000001ff00 */
[----:B------:R-:W-:Y:S02]  /*12a0*/  CS2R R138, SRZ ;  /* 0x00000000008a7805 */ /* 0x000fe4000001ff00 */
[----:B------:R-:W-:Y:S02]  /*12b0*/  CS2R R136, SRZ ;  /* 0x0000000000887805 */ /* 0x000fe4000001ff00 */
[----:B------:R-:W-:-:S02]  /*12c0*/  CS2R R38, SRZ ;  /* 0x0000000000267805 */ /* 0x000fc4000001ff00 */
[----:B------:R-:W-:Y:S02]  /*12d0*/  CS2R R92, SRZ ;  /* 0x00000000005c7805 */ /* 0x000fe4000001ff00 */
[----:B------:R-:W-:Y:S02]  /*12e0*/  CS2R R130, SRZ ;  /* 0x0000000000827805 */ /* 0x000fe4000001ff00 */
        /* <DEDUP_REMOVED lines=20> */
[----:B------:R-:W-:Y:S01]  /*1430*/  CS2R R88, SRZ ;  /* 0x0000000000587805 */ /* 0x000fe2000001ff00 */
[----:B------:R-:W-:Y:S01]  /*1440*/  IMAD.MOV.U32 R33, RZ, RZ, RZ ;  /* 0x000000ffff217224 */ /* 0x000fe200078e00ff */
        /* <DEDUP_REMOVED lines=20> */
[----:B0-----:R-:W-:Y:S02]  /*1590*/  CS2R R10, SRZ ;  /* 0x00000000000a7805 */ /* 0x001fe4000001ff00 */
[----:B------:R-:W-:Y:S02]  /*15a0*/  CS2R R152, SRZ ;  /* 0x0000000000987805 */ /* 0x000fe4000001ff00 */
[----:B------:R-:W-:Y:S02]  /*15b0*/  CS2R R42, SRZ ;  /* 0x00000000002a7805 */ /* 0x000fe4000001ff00 */
[----:B------:R-:W-:Y:S01]  /*15c0*/  CS2R R40, SRZ ;  /* 0x0000000000287805 */ /* 0x000fe2000001ff00 */
[----:B-1----:R-:W-:Y:S02]  /*15d0*/  IMAD.MOV.U32 R7, RZ, RZ, RZ ;  /* 0x000000ffff077224 */ /* 0x002fe400078e00ff */
[----:B------:R-:W-:-:S02]  /*15e0*/  IMAD.MOV.U32 R154, RZ, RZ, RZ ;  /* 0x000000ffff9a7224 */ /* 0x000fc400078e00ff */
[----:B--2---:R-:W-:-:S04]  /*15f0*/  FMUL.FTZ R0, R3, R0 ;  /* 0x0000000003007220 */ /* 0x004fc80000410000 */
[----:B------:R-:W-:Y:S01]  /*1600*/  FMUL.FTZ R0, R0, UR7 ;  /* 0x0000000700007c20 */ /* 0x000fe20008410000 */
[----:B---3--:R-:W-:Y:S01]  /*1610*/  @P0 R2UR UR49, R4 ;  /* 0x00000000043102ca */ /* 0x008fe200000e0000 */
[----:B------:R-:W-:-:S03]  /*1620*/  IMAD.MOV.U32 R4, RZ, RZ, RZ ;  /* 0x000000ffff047224 */ /* 0x000fc600078e00ff */
[----:B------:R-:W-:Y:S01]  /*1630*/  R2UR UR39, R0 ;  /* 0x00000000002772ca */ /* 0x000fe200000e0000 */
[----:B------:R-:W-:Y:S01]  /*1640*/  IMAD.MOV.U32 R0, RZ, RZ, RZ ;  /* 0x000000ffff007224 */ /* 0x000fe200078e00ff */
[----:B----4-:R-:W-:Y:S02]  /*1650*/  @P1 R2UR UR4, R6 ;  /* 0x00000000060412ca */ /* 0x010fe400000e0000 */
[----:B------:R-:W-:Y:S01]  /*1660*/  PLOP3.LUT P0, PT, PT, PT, PT, 0x80, 0x0 ;  /* 0x000000000000781c */ /* 0x000fe20003f0f070 */
[----:B------:R-:W-:-:S12]  /*1670*/  @P1 BRA `(.L_x_220) ;  /* 0x0000000000341947 */ /* 0x000fd80003800000 */
[----:B------:R-:W-:Y:S02]  /*1680*/  ULDC.64 UR6, c[0x0][0xa08] ;  /* 0x0002820000067ab9 */ /* 0x000fe40000000a00 */
[----:B------:R-:W-:-:S04]  /*1690*/  ISETP.NE.U32.AND P1, PT, RZ, UR6, PT ;  /* 0x00000006ff007c0c */ /* 0x000fc8000bf25070 */
[----:B------:R-:W-:-:S13]  /*16a0*/  ISETP.NE.AND.EX P1, PT, RZ, UR7, PT, P1 ;  /* 0x00000007ff007c0c */ /* 0x000fda000bf25310 */
[----:B------:R-:W-:Y:S05]  /*16b0*/  @!P1 BRA `(.L_x_220) ;  /* 0x0000000000249947 */ /* 0x000fea0003800000 */
[----:B------:R-:W-:Y:S02]  /*16c0*/  ULDC.64 UR4, c[0x0][0xa08] ;  /* 0x0002820000047ab9 */ /* 0x000fe40000000a00 */
[----:B------:R-:W-:-:S06]  /*16d0*/  UIMAD.WIDE UR4, UR37, 0x4, UR4 ;  /* 0x00000004250478a5 */ /* 0x000fcc000f8e0204 */
[----:B------:R-:W-:Y:S02]  /*16e0*/  IMAD.U32 R8, RZ, RZ, UR4 ;  /* 0x00000004ff087e24 */ /* 0x000fe4000f8e00ff */
[----:B------:R-:W-:-:S05]  /*16f0*/  IMAD.U32 R9, RZ, RZ, UR5 ;  /* 0x00000005ff097e24 */ /* 0x000fca000f8e00ff */
[----:B------:R-:W2:Y:S04]  /*1700*/  LDG.E R5, desc[UR52][R8.64] ;  /* 0x0000003408057981 */ /* 0x000ea8000c1e1900 */
[----:B------:R-:W3:Y:S01]  /*1710*/  LDG.E R3, desc[UR52][R8.64+0x4] ;  /* 0x0000043408037981 */ /* 0x000ee2000c1e1900 */
[----:B--2---:R-:W-:Y:S02]  /*1720*/  R2UR UR4, R5 ;  /* 0x00000000050472ca */ /* 0x004fe400000e0000 */
[----:B---3--:R-:W-:-:S13]  /*1730*/  R2UR UR5, R3 ;  /* 0x00000000030572ca */ /* 0x008fda00000e0000 */
[----:B------:R-:W-:-:S12]  /*1740*/  UIADD3 UR4, -UR4, UR5, URZ ;  /* 0x0000000504047290 */ /* 0x000fd8000fffe13f */
.L_x_220:
[----:B------:R-:W-:Y:S01]  /*1750*/  UIADD3 UR49, -UR49, UR4, URZ ;  /* 0x0000000431317290 */ /* 0x000fe2000fffe13f */
[----:B------:R-:W-:Y:S01]  /*1760*/  IMAD.MOV.U32 R6, RZ, RZ, RZ ;  /* 0x000000ffff067224 */ /* 0x000fe200078e00ff */
[----:B------:R-:W-:Y:S01]  /*1770*/  UMOV UR41, UR46 ;  /* 0x0000002e00297c82 */ /* 0x000fe20008000000 */
[----:B------:R-:W-:Y:S01]  /*1780*/  IMAD.MOV.U32 R155, RZ, RZ, RZ ;  /* 0x000000ffff9b7224 */ /* 0x000fe200078e00ff */
[----:B------:R-:W-:Y:S01]  /*1790*/  UISETP.GE.AND UP0, UPT, UR49, 0x1, UPT ;  /* 0x000000013100788c */ /* 0x000fe2000bf06270 */
[----:B------:R-:W-:Y:S01]  /*17a0*/  CS2R R156, SRZ ;  /* 0x00000000009c7805 */ /* 0x000fe2000001ff00 */
[----:B------:R-:W-:Y:S01]  /*17b0*/  UIADD3 UR4, UR49, 0x7f, URZ ;  /* 0x0000007f31047890 */ /* 0x000fe2000fffe03f */
[----:B------:R-:W-:Y:S01]  /*17c0*/  CS2R R8, SRZ ;  /* 0x0000000000087805 */ /* 0x000fe2000001ff00 */
[----:B------:R-:W-:Y:S01]  /*17d0*/  IMAD.MOV.U32 R32, RZ, RZ, RZ ;  /* 0x000000ffff207224 */ /* 0x000fe200078e00ff */
[----:B------:R-:W-:Y:S02]  /*17e0*/  CS2R R158, SRZ ;  /* 0x00000000009e7805 */ /* 0x000fe4000001ff00 */
[----:B------:R-:W-:Y:S01]  /*17f0*/  PLOP3.LUT P1, PT, PT, PT, UP0, 0x80, 0x0 ;  /* 0x000000000000781c */ /* 0x000fe20003f2f008 */
[----:B------:R-:W-:Y:S01]  /*1800*/  USHF.R.S32.HI UR5, URZ, 0x1f, UR4 ;  /* 0x0000001f3f057899 */ /* 0x000fe20008011404 */
[----:B------:R-:W-:Y:S01]  /*1810*/  CS2R R24, SRZ ;  /* 0x0000000000187805 */ /* 0x000fe2000001ff00 */
[----:B------:R-:W-:-:S02]  /*1820*/  IMAD.MOV.U32 R160, RZ, RZ, RZ ;  /* 0x000000ffffa07224 */ /* 0x000fc400078e00ff */
[----:B------:R-:W-:Y:S01]  /*1830*/  ULEA.HI UR5, UR5, UR4, URZ, 0x7 ;  /* 0x0000000405057291 */ /* 0x000fe2000f8f383f */
[----:B------:R-:W-:-:S07]  /*1840*/  IMAD.MOV.U32 R5, RZ, RZ, RZ ;  /* 0x000000ffff057224 */ /* 0x000fce00078e00ff */
[----:B------:R-:W-:Y:S05]  /*1850*/  @!P1 BRA `(.L_x_221) ;  /* 0x0000005000c49947 */ /* 0x000fea0003800000 */
[----:B------:R-:W0:Y:S01]  /*1860*/  SHFL.IDX PT, R0, R216, RZ, 0x1f ;  /* 0x00001fffd8007589 */ /* 0x000e2200000e0000 */
[----:B------:R-:W1:Y:S01]  /*1870*/  S2UR UR47, SR_CgaCtaId ;  /* 0x00000000002f79c3 */ /* 0x000e620000008800 */
[----:B------:R-:W-:Y:S01]  /*1880*/  UMOV UR51, 0x400 ;  /* 0x0000040000337882 */ /* 0x000fe20000000000 */
[----:B------:R-:W-:Y:S01]  /*1890*/  USHF.R.S32.HI UR48, URZ, 0x7, UR5 ;  /* 0x000000073f307899 */ /* 0x000fe20008011405 */
[----:B0-----:R-:W-:Y:S01]  /*18a0*/  R2UR UR4, R0 ;  /* 0x00000000000472ca */ /* 0x001fe200000e0000 */
[----:B-1----:R-:W-:-:S04]  /*18b0*/  ULEA UR51, UR47, UR51, 0x18 ;  /* 0x000000332f337291 */ /* 0x002fc8000f8ec03f */
[----:B------:R-:W-:-:S04]  /*18c0*/  UIADD3 UR7, UR51, 0x20400, URZ ;  /* 0x0002040033077890 */ /* 0x000fc8000fffe03f */
[----:B------:R-:W-:-:S04]  /*18d0*/  ULOP3.LUT UP0, URZ, UR7, 0x3ff, URZ, 0xc0, !UPT ;  /* 0x000003ff073f7892 */ /* 0x000fc8000f80c03f */
[----:B------:R-:W-:Y:S02]  /*18e0*/  ULEA.HI UR6, UR4, UR4, URZ, 0x1 ;  /* 0x0000000404067291 */ /* 0x000fe4000f8f083f */
[----:B------:R-:W-:Y:S02]  /*18f0*/  PLOP3.LUT P0, PT, PT, PT, UP0, 0x80, 0x0 ;  /* 0x000000000000781c */ /* 0x000fe40003f0f008 */
[----:B------:R-:W-:-:S04]  /*1900*/  ULOP3.LUT UR6, UR6, 0x1e, URZ, 0xc0, !UPT ;  /* 0x0000001e06067892 */ /* 0x000fc8000f8ec03f */
[----:B------:R-:W-:-:S04]  /*1910*/  UIADD3 UR6, UR4, -UR6, URZ ;  /* 0x8000000604067290 */ /* 0x000fc8000fffe03f */
[----:B------:R-:W-:-:S04]  /*1920*/  ULEA UR6, UR6, UR7, 0xd ;  /* 0x0000000706067291 */ /* 0x000fc8000f8e683f */
[----:B------:R-:W-:-:S04]  /*1930*/  USHF.R.U32.HI UR6, URZ, 0x4, UR6 ;  /* 0x000000043f067899 */ /* 0x000fc80008011606 */
[----:B------:R-:W-:Y:S01]  /*1940*/  ULOP3.LUT UR55, UR6, 0x3fff, URZ, 0xc0, !UPT ;  /* 0x00003fff06377892 */ /* 0x000fe2000f8ec03f */
[----:B------:R-:W-:Y:S11]  /*1950*/  @!P0 BRA `(.L_x_222) ;  /* 0x0000000000408947 */ /* 0x000ff60003800000 */
        /* <DEDUP_REMOVED lines=16> */
.L_x_222:
[----:B------:R-:W-:Y:S01]  /*1a60*/  ULEA.HI UR4, UR44, UR44, URZ, 0x1 ;  /* 0x0000002c2c047291 */ /* 0x000fe2000f8f083f */
[----:B------:R-:W0:Y:S03]  /*1a70*/  S2R R20, SR_TID.X ;  /* 0x0000000000147919 */ /* 0x000e260000002100 */
[----:B------:R-:W-:-:S04]  /*1a80*/  ULOP3.LUT UR4, UR4, 0xfffffffe, URZ, 0xc0, !UPT ;  /* 0xfffffffe04047892 */ /* 0x000fc8000f8ec03f */
[----:B------:R-:W-:-:S06]  /*1a90*/  UIADD3 UR4, UR44, -UR4, URZ ;  /* 0x800000042c047290 */ /* 0x000fcc000fffe03f */
[----:B------:R-:W-:-:S05]  /*1aa0*/  IMAD.U32 R0, RZ, RZ, UR4 ;  /* 0x00000004ff007e24 */ /* 0x000fca000f8e00ff */
[----:B------:R-:W-:-:S04]  /*1ab0*/  SHF.L.U32 R0, R0, 0x1f, RZ ;  /* 0x0000001f00007819 */ /* 0x000fc800000006ff */
[----:B------:R-:W1:Y:S01]  /*1ac0*/  SYNCS.PHASECHK.TRANS64.TRYWAIT P0, [UR51+0x38800], R0 ;  /* 0x03880000ff0075a7 */ /* 0x000e620008000173 */
[----:B0-----:R-:W-:-:S05]  /*1ad0*/  SHF.R.U32.HI R20, RZ, 0x7, R20 ;  /* 0x00000007ff147819 */ /* 0x001fca0000011614 */
[----:B------:R-:W-:Y:S01]  /*1ae0*/  VIADD R6, R20, 0x8 ;  /* 0x0000000814067836 */ /* 0x000fe20000000000 */
[----:B-1----:R-:W-:Y:S06]  /*1af0*/  @!P0 BRA `(.L_x_223) ;  /* 0x000000f400988947 */ /* 0x002fec0003800000 */
.L_x_367:
[----:B0-----:R-:W-:Y:S01]  /*1b00*/  IMAD.U32 R0, RZ, RZ, UR45 ;  /* 0x0000002dff007e24 */ /* 0x001fe2000f8e00ff */
[----:B------:R-:W-:Y:S05]  /*1b10*/  WARPSYNC.ALL ;  /* 0x0000000000007948 */ /* 0x000fea0003800000 */
[----:B------:R0:W-:Y:S01]  /*1b20*/  BAR.SYNC.DEFER_BLOCKING R6, 0x100 ;  /* 0x000400060000751d */ /* 0x0001e20000010000 */
[----:B------:R-:W-:-:S13]  /*1b30*/  ISETP.NE.AND P0, PT, R0, 0x3, PT ;  /* 0x000000030000780c */ /* 0x000fda0003f05270 */
[----:B0-----:R-:W-:Y:S05]  /*1b40*/  @!P0 BRA `(.L_x_224) ;  /* 0x0000000000048947 */ /* 0x001fea0003800000 */
[----:B------:R-:W-:Y:S01]  /*1b50*/  BPT.TRAP 0x1 ;  /* 0x000000040000795c */ /* 0x000fe20000300000 */
.L_x_224:
[----:B------:R-:W-:Y:S01]  /*1b60*/  ULEA UR54, UR42, UR51, 0x3 ;  /* 0x000000332a367291 */ /* 0x000fe2000f8e183f */
[----:B------:R-:W-:-:S05]  /*1b70*/  IMAD.U32 R7, RZ, RZ, UR43 ;  /* 0x0000002bff077e24 */ /* 0x000fca000f8e00ff */
[----:B------:R-:W-:-:S04]  /*1b80*/  SHF.L.U32 R7, R7, 0x1f, RZ ;  /* 0x0000001f07077819 */ /* 0x000fc800000006ff */
[----:B------:R0:W1:Y:S01]  /*1b90*/  SYNCS.PHASECHK.TRANS64.TRYWAIT P1, [UR54+0x38830], R7 ;  /* 0x03883007ff0075a7 */ /* 0x0000620008020176 */
[----:B------:R-:W-:Y:S05]  /*1ba0*/  @!P0 BRA `(.L_x_225) ;  /* 0x0000000000048947 */ /* 0x000fea0003800000 */
[----:B------:R-:W-:Y:S01]  /*1bb0*/  BPT.TRAP 0x1 ;  /* 0x000000040000795c */ /* 0x000fe20000300000 */
.L_x_225:
[----:B-1----:R-:W-:Y:S05]  /*1bc0*/  @P1 BRA `(.L_x_226) ;  /* 0x0000000000081947 */ /* 0x002fea0003800000 */
[----:B------:R-:W1:Y:S02]  /*1bd0*/  SYNCS.PHASECHK.TRANS64.TRYWAIT P1, [UR54+0x38830], R7 ;  /* 0x03883007ff0075a7 */ /* 0x000e640008020176 */
[----:B-1----:R-:W-:Y:S05]  /*1be0*/  @!P1 BRA `(.L_x_227) ;  /* 0x000000f400749947 */ /* 0x002fea0003800000 */
.L_x_226:
        /* <DEDUP_REMOVED lines=66> */
.L_x_228:
        /* <DEDUP_REMOVED lines=195> */
[----:B------:R-:W-:-:S02]  /*2c40*/  FFMA.FTZ R85, R85, UR39, -R88 ;  /* 0x0000002755557c23 */ /* 0x000fc40008010858 */
[----:B------:R-:W-:-:S04]  /*2c50*/  FMNMX.FTZ R15, R51, R10, !PT ;  /* 0x0000000a330f7209 */ /* 0x000fc80007810000 */
        /* <DEDUP_REMOVED lines=8> */
[----:B------:R-:W-:Y:S03]  /*2ce0*/  MUFU.EX2 R8, R8 ;  /* 0x0000000800087308 */ /* 0x000fe60000000800 */
[----:B------:R-:W-:-:S04]  /*2cf0*/  FMNMX.FTZ R21, R63, R12, !PT ;  /* 0x0000000c3f157209 */ /* 0x000fc80007810000 */
[----:B------:R-:W-:Y:S01]  /*2d00*/  FMNMX.FTZ R12, R66, R21, !PT ;  /* 0x00000015420c7209 */ /* 0x000fe20007810000 */
[----:B------:R5:W-:Y:S03]  /*2d10*/  MUFU.EX2 R13, R37 ;  /* 0x00000025000d7308 */ /* 0x000be60000000800 */
[----:B------:R-:W-:-:S04]  /*2d20*/  FMNMX.FTZ R21, R67, R12, !PT ;  /* 0x0000000c43157209 */ /* 0x000fc80007810000 */
[----:B------:R-:W-:Y:S01]  /*2d30*/  FMNMX.FTZ R12, R70, R21, !PT ;  /* 0x00000015460c7209 */ /* 0x000fe20007810000 */
[----:B------:R-:W-:Y:S01]  /*2d40*/  MUFU.EX2 R156, R156 ;  /* 0x0000009c009c7308 */ /* 0x000fe20000000800 */
[----:B-----5:R-:W-:-:S02]  /*2d50*/  FFMA.FTZ R37, R65, UR39, -R88 ;  /* 0x0000002741257c23 */ /* 0x020fc40008010858 */
        /* <DEDUP_REMOVED lines=13> */
[----:B-----5:R-:W-:Y:S02]  /*2e30*/  IMAD.U32 R53, RZ, RZ, UR39 ;  /* 0x00000027ff357e24 */ /* 0x020fe4000f8e00ff */
[----:B------:R-:W-:Y:S01]  /*2e40*/  FMNMX.FTZ R20, R87, R14, !PT ;  /* 0x0000000e57147209 */ /* 0x000fe20007810000 */
[----:B------:R-:W-:-:S04]  /*2e50*/  FFMA.FTZ R14, R60, UR39, -R88 ;  /* 0x000000273c0e7c23 */ /* 0x000fc80008010858 */
[----:B------:R-:W5:Y:S01]  /*2e60*/  SHFL.BFLY PT, R41, R20, 0x2, 0x1f ;  /* 0x0c401f0014297f89 */ /* 0x000f6200000e0000 */
[----:B------:R0:W-:Y:S08]  /*2e70*/  MUFU.EX2 R21, R49 ;  /* 0x0000003100157308 */ /* 0x0001f00000000800 */
[----:B------:R-:W-:Y:S01]  /*2e80*/  MUFU.EX2 R12, R12 ;  /* 0x0000000c000c7308 */ /* 0x000fe20000000800 */
[----:B0-----:R-:W-:-:S07]  /*2e90*/  FFMA.FTZ R49, R61, UR39, -R88 ;  /* 0x000000273d317c23 */ /* 0x001fce0008010858 */
[----:B------:R-:W-:Y:S01]  /*2ea0*/  MUFU.EX2 R160, R160 ;  /* 0x000000a000a07308 */ /* 0x000fe20000000800 */
[----:B-----5:R-:W-:-:S07]  /*2eb0*/  FMNMX.FTZ R24, R20, R41, !PT ;  /* 0x0000002914187209 */ /* 0x020fce0007810000 */
[----:B------:R-:W-:Y:S01]  /*2ec0*/  MUFU.EX2 R33, R57 ;  /* 0x0000003900217308 */ /* 0x000fe20000000800 */
[----:B------:R-:W-:-:S01]  /*2ed0*/  FFMA.FTZ R41, R73, UR39, -R88 ;  /* 0x0000002749297c23 */ /* 0x000fc20008010858 */
[----:B------:R-:W0:Y:S06]  /*2ee0*/  SHFL.BFLY PT, R45, R24, 0x1, 0x1f ;  /* 0x0c201f00182d7f89 */ /* 0x000e2c00000e0000 */
[----:B------:R-:W-:Y:S08]  /*2ef0*/  MUFU.EX2 R14, R14 ;  /* 0x0000000e000e7308 */ /* 0x000ff00000000800 */
[----:B------:R-:W-:Y:S08]  /*2f00*/  MUFU.EX2 R49, R49 ;  /* 0x0000003100317308 */ /* 0x000ff00000000800 */
[----:B------:R-:W-:Y:S01]  /*2f10*/  MUFU.EX2 R162, R162 ;  /* 0x000000a200a27308 */ /* 0x000fe20000000800 */
[----:B0-----:R-:W-:Y:S01]  /*2f20*/  FMNMX.FTZ R172, R24, R45, !PT ;  /* 0x0000002d18ac7209 */ /* 0x001fe20007810000 */
[--C-:B------:R-:W-:Y:S01]  /*2f30*/  FFMA.FTZ R45, R81, UR39, -R88.reuse ;  /* 0x00000027512d7c23 */ /* 0x100fe20008010858 */
[----:B------:R-:W-:-:S02]  /*2f40*/  FFMA.FTZ R24, R84, UR39, -R88 ;  /* 0x0000002754187c23 */ /* 0x000fc40008010858 */
        /* <DEDUP_REMOVED lines=37> */
[----:B------:R-:W-:-:S01]  /*31a0*/  FFMA.FTZ R74, R74, UR39, -R28 ;  /* 0x000000274a4a7c23 */ /* 0x000fc2000801081c */
[--C-:B------:R-:W-:Y:S01]  /*31b0*/  FFMA.FTZ R75, R75, UR39, -R28.reuse ;  /* 0x000000274b4b7c23 */ /* 0x100fe2000801081c */
[----:B------:R-:W-:-:S01]  /*31c0*/  FFMA.FTZ R78, R78, UR39, -R28 ;  /* 0x000000274e4e7c23 */ /* 0x000fc2000801081c */
[--C-:B------:R-:W-:Y:S01]  /*31d0*/  FFMA.FTZ R79, R79, UR39, -R28.reuse ;  /* 0x000000274f4f7c23 */ /* 0x100fe2000801081c */
[----:B------:R-:W-:-:S01]  /*31e0*/  FFMA.FTZ R82, R82, UR39, -R28 ;  /* 0x0000002752527c23 */ /* 0x000fc2000801081c */
[--C-:B------:R-:W-:Y:S01]  /*31f0*/  FFMA.FTZ R83, R83, UR39, -R28.reuse ;  /* 0x0000002753537c23 */ /* 0x100fe2000801081c */
[----:B------:R-:W-:-:S01]  /*3200*/  FFMA.FTZ R86, R86, UR39, -R28 ;  /* 0x0000002756567c23 */ /* 0x000fc2000801081c */
[----:B------:R-:W4:Y:S01]  /*3210*/  MUFU.EX2 R155, R155 ;  /* 0x0000009b009b7308 */ /* 0x000f220000000800 */
[----:B------:R-:W-:-:S07]  /*3220*/  FFMA.FTZ R28, R87, UR39, -R28 ;  /* 0x00000027571c7c23 */ /* 0x000fce000801081c */
[----:B------:R0:W5:Y:S08]  /*3230*/  MUFU.EX2 R26, R35 ;  /* 0x00000023001a7308 */ /* 0x0001700000000800 */
[----:B------:R-:W1:Y:S01]  /*3240*/  MUFU.EX2 R38, R38 ;  /* 0x0000002600267308 */ /* 0x000e620000000800 */
[----:B0-----:R-:W-:-:S04]  /*3250*/  FADD.FTZ R35, R153, R20 ;  /* 0x0000001499237221 */ /* 0x001fc80000010000 */
[----:B--2---:R-:W-:Y:S01]  /*3260*/  FADD.FTZ R34, R30, R35 ;  /* 0x000000231e227221 */ /* 0x004fe20000010000 */
[----:B------:R-:W-:-:S01]  /*3270*/  FADD.FTZ R35, R11, R32 ;  /* 0x000000200b237221 */ /* 0x000fc20000010000 */
[C---:B---3--:R-:W-:Y:S01]  /*3280*/  F2FP.SATFINITE.E4M3.F32.PACK_AB_MERGE_C R30, R31.reuse, R30, RZ ;  /* 0x0000001e1f1e723e */ /* 0x048fe200048070ff */
[----:B------:R-:W0:Y:S01]  /*3290*/  MUFU.EX2 R39, R39 ;  /* 0x0000002700277308 */ /* 0x000e220000000800 */
[----:B------:R-:W-:-:S01]  /*32a0*/  FADD.FTZ R34, R31, R34 ;  /* 0x000000221f227221 */ /* 0x000fc20000010000 */
[----:B------:R-:W-:Y:S01]  /*32b0*/  FADD.FTZ R32, R8, R35 ;  /* 0x0000002308207221 */ /* 0x000fe20000010000 */
[----:B------:R-:W-:Y:S02]  /*32c0*/  F2FP.SATFINITE.E4M3.F32.PACK_AB_MERGE_C R153, R20, R153, R30 ;  /* 0x000000991499723e */ /* 0x000fe4000480701e */
[----:B----4-:R-:W-:-:S03]  /*32d0*/  FADD.FTZ R27, R155, R34 ;  /* 0x000000229b1b7221 */ /* 0x010fc60000010000 */
[----:B------:R-:W2:Y:S01]  /*32e0*/  MUFU.EX2 R42, R42 ;  /* 0x0000002a002a7308 */ /* 0x000ea20000000800 */
[----:B-----5:R-:W-:-:S04]  /*32f0*/  FADD.FTZ R27, R26, R27 ;  /* 0x0000001b1a1b7221 */ /* 0x020fc80000010000 */
[----:B-1----:R-:W-:Y:S01]  /*3300*/  FADD.FTZ R34, R38, R27 ;  /* 0x0000001b26227221 */ /* 0x002fe20000010000 */
[----:B------:R-:W-:-:S02]  /*3310*/  FADD.FTZ R27, R13, R32 ;  /* 0x000000200d1b7221 */ /* 0x000fc40000010000 */
[----:B------:R-:W1:Y:S01]  /*3320*/  MUFU.EX2 R43, R43 ;  /* 0x0000002b002b7308 */ /* 0x000e620000000800 */
[----:B0-----:R-:W-:-:S01]  /*3330*/  FADD.FTZ R35, R39, R34 ;  /* 0x0000002227237221 */ /* 0x001fc20000010000 */
[----:B------:R-:W-:Y:S01]  /*3340*/  FADD.FTZ R32, R156, R27 ;  /* 0x0000001b9c207221 */ /* 0x000fe20000010000 */
[----:B------:R-:W-:-:S03]  /*3350*/  F2FP.SATFINITE.E4M3.F32.PACK_AB_MERGE_C R38, R39, R38, RZ ;  /* 0x000000262726723e */ /* 0x000fc600048070ff */
[----:B------:R-:W-:Y:S01]  /*3360*/  FADD.FTZ R27, R15, R32 ;  /* 0x000000200f1b7221 */ /* 0x000fe20000010000 */
[----:B------:R-:W-:Y:S01]  /*3370*/  F2FP.SATFINITE.E4M3.F32.PACK_AB_MERGE_C R155, R26, R155, R38 ;  /* 0x0000009b1a9b723e */ /* 0x000fe20004807026 */
[----:B------:R-:W0:Y:S01]  /*3380*/  MUFU.EX2 R46, R46 ;  /* 0x0000002e002e7308 */ /* 0x000e220000000800 */
[----:B--2---:R-:W-:-:S01]  /*3390*/  FADD.FTZ R34, R42, R35 ;  /* 0x000000232a227221 */ /* 0x004fc20000010000 */
[----:B------:R-:W-:Y:S01]  /*33a0*/  FADD.FTZ R32, R10, R27 ;  /* 0x0000001b0a207221 */ /* 0x000fe20000010000 */
[----:B------:R-:W-:-:S03]  /*33b0*/  F2FP.SATFINITE.E4M3.F32.PACK_AB_MERGE_C R10, R25, R10, RZ ;  /* 0x0000000a190a723e */ /* 0x000fc600048070ff */
[----:B------:R-:W-:Y:S01]  /*33c0*/  FADD.FTZ R27, R25, R32 ;  /* 0x00000020191b7221 */ /* 0x000fe20000010000 */
[----:B------:R-:W-:Y:S01]  /*33d0*/  F2FP.SATFINITE.E4M3.F32.PACK_AB_MERGE_C R156, R15, R156, R10 ;  /* 0x0000009c0f9c723e */ /* 0x000fe2000480700a */
[----:B------:R-:W2:Y:S01]  /*33e0*/  MUFU.EX2 R47, R47 ;  /* 0x0000002f002f7308 */ /* 0x000ea20000000800 */
[----:B-1----:R-:W-:-:S01]  /*33f0*/  FADD.FTZ R35, R43, R34 ;  /* 0x000000222b237221 */ /* 0x002fc20000010000 */
[----:B------:R-:W-:-:S04]  /*3400*/  FADD.FTZ R32, R158, R27 ;  /* 0x0000001b9e207221 */ /* 0x000fc80000010000 */
[----:B------:R-:W-:Y:S02]  /*3410*/  FADD.FTZ R27, R21, R32 ;  /* 0x00000020151b7221 */ /* 0x000fe40000010000 */
        /* <DEDUP_REMOVED lines=14> */
[----:B------:R-:W-:Y:S01]  /*3500*/  FADD.FTZ R32, R14, R27 ;  /* 0x0000001b0e207221 */ /* 0x000fe20000010000 */
[----:B------:R-:W-:-:S03]  /*3510*/  F2FP.SATFINITE.E4M3.F32.PACK_AB_MERGE_C R14, R49, R14, RZ ;  /* 0x0000000e310e723e */ /* 0x000fc600048070ff */
[----:B------:R-:W-:Y:S01]  /*3520*/  FADD.FTZ R27, R49, R32 ;  /* 0x00000020311b7221 */ /* 0x000fe20000010000 */
[----:B------:R-:W-:Y:S01]  /*3530*/  F2FP.SATFINITE.E4M3.F32.PACK_AB_MERGE_C R160, R33, R160, R14 ;  /* 0x000000a021a0723e */ /* 0x000fe2000480700e */
[----:B------:R-:W1:Y:S01]  /*3540*/  MUFU.EX2 R55, R55 ;  /* 0x0000003700377308 */ /* 0x000e620000000800 */
[----:B0-----:R-:W-:-:S01]  /*3550*/  FADD.FTZ R35, R51, R34 ;  /* 0x0000002233237221 */ /* 0x001fc20000010000 */
[----:B------:R-:W-:Y:S01]  /*3560*/  FADD.FTZ R32, R162, R27 ;  /* 0x0000001ba2207221 */ /* 0x000fe20000010000 */
[----:B------:R-:W-:-:S03]  /*3570*/  F2FP.SATFINITE.E4M3.F32.PACK_AB_MERGE_C R27, R5, R4, RZ ;  /* 0x00000004051b723e */ /* 0x000fc600048070ff */
[----:B------:R-:W-:Y:S01]  /*3580*/  FADD.FTZ R5, R37, R32 ;  /* 0x0000002025057221 */ /* 0x000fe20000010000 */
[----:B------:R-:W-:Y:S01]  /*3590*/  F2FP.SATFINITE.E4M3.F32.PACK_AB_MERGE_C R32, R13, R8, RZ ;  /* 0x000000080d20723e */ /* 0x000fe200048070ff */
[----:B------:R-:W0:Y:S01]  /*35a0*/  MUFU.EX2 R58, R58 ;  /* 0x0000003a003a7308 */ /* 0x000e220000000800 */
[----:B--2---:R-:W-:-:S01]  /*35b0*/  FADD.FTZ R34, R54, R35 ;  /* 0x0000002336227221 */ /* 0x004fc20000010000 */
[----:B------:R-:W-:Y:S02]  /*35c0*/  F2FP.SATFINITE.E4M3.F32.PACK_AB_MERGE_C R152, R9, R152, R27 ;  /* 0x000000980998723e */ /* 0x000fe4000480701b */
[----:B------:R-:W-:-:S04]  /*35d0*/  F2FP.SATFINITE.E4M3.F32.PACK_AB_MERGE_C R154, R11, R154, R32 ;  /* 0x0000009a0b9a723e */ /* 0x000fc80004807020 */
[----:B------:R-:W2:Y:S01]  /*35e0*/  MUFU.EX2 R59, R59 ;  /* 0x0000003b003b7308 */ /* 0x000ea20000000800 */
[----:B-1----:R-:W-:-:S01]  /*35f0*/  FADD.FTZ R35, R55, R34 ;  /* 0x0000002237237221 */ /* 0x002fc20000010000 */
[----:B------:R-:W-:-:S04]  /*3600*/  F2FP.SATFINITE.E4M3.F32.PACK_AB_MERGE_C R54, R55, R54, RZ ;  /* 0x000000363736723e */ /* 0x000fc800048070ff */
[----:B------:R-:W-:Y:S02]  /*3610*/  F2FP.SATFINITE.E4M3.F32.PACK_AB_MERGE_C R159, R51, R50, R54 ;  /* 0x00000032339f723e */ /* 0x000fe40004807036 */
[----:B------:R-:W1:Y:S01]  /*3620*/  MUFU.EX2 R62, R62 ;  /* 0x0000003e003e7308 */ /* 0x000e620000000800 */
[----:B0-----:R-:W-:-:S07]  /*3630*/  FADD.FTZ R34, R58, R35 ;  /* 0x000000233a227221 */ /* 0x001fce0000010000 */
[----:B------:R-:W0:Y:S01]  /*3640*/  MUFU.EX2 R63, R63 ;  /* 0x0000003f003f7308 */ /* 0x000e220000000800 */
[----:B--2---:R-:W-:-:S07]  /*3650*/  FADD.FTZ R35, R59, R34 ;  /* 0x000000223b237221 */ /* 0x004fce0000010000 */
[----:B------:R-:W2:Y:S01]  /*3660*/  MUFU.EX2 R66, R66 ;  /* 0x0000004200427308 */ /* 0x000ea20000000800 */
[----:B-1----:R-:W-:-:S07]  /*3670*/  FADD.FTZ R34, R62, R35 ;  /* 0x000000233e227221 */ /* 0x002fce0000010000 */
[----:B------:R-:W1:Y:S01]  /*3680*/  MUFU.EX2 R67, R67 ;  /* 0x0000004300437308 */ /* 0x000e620000000800 */
[----:B0-----:R-:W-:-:S01]  /*3690*/  FADD.FTZ R35, R63, R34 ;  /* 0x000000223f237221 */ /* 0x001fc20000010000 */
[----:B------:R-:W-:-:S04]  /*36a0*/  F2FP.SATFINITE.E4M3.F32.PACK_AB_MERGE_C R62, R63, R62, RZ ;  /* 0x0000003e3f3e723e */ /* 0x000fc800048070ff */
[----:B------:R-:W-:Y:S02]  /*36b0*/  F2FP.SATFINITE.E4M3.F32.PACK_AB_MERGE_C R161, R59, R58, R62 ;  /* 0x0000003a3ba1723e */ /* 0x000fe4000480703e */
[----:B------:R-:W0:Y:S01]  /*36c0*/  MUFU.EX2 R70, R70 ;  /* 0x0000004600467308 */ /* 0x000e220000000800 */
[----:B--2---:R-:W-:-:S07]  /*36d0*/  FADD.FTZ R4, R66, R35 ;  /* 0x0000002342047221 */ /* 0x004fce0000010000 */
[----:B------:R-:W2:Y:S01]  /*36e0*/  MUFU.EX2 R69, R69 ;  /* 0x0000004500457308 */ /* 0x000ea20000000800 */
[----:B-1----:R-:W-:-:S01]  /*36f0*/  FADD.FTZ R13, R67, R4 ;  /* 0x00000004430d7221 */ /* 0x002fc20000010000 */
[----:B------:R-:W-:-:S06]  /*3700*/  FADD.FTZ R4, R68, R5 ;  /* 0x0000000544047221 */ /* 0x000fcc0000010000 */
[----:B------:R-:W1:Y:S01]  /*3710*/  MUFU.EX2 R71, R71 ;  /* 0x0000004700477308 */ /* 0x000e620000000800 */
[----:B0-----:R-:W-:-:S07]  /*3720*/  FADD.FTZ R8, R70, R13 ;  /* 0x0000000d46087221 */ /* 0x001fce0000010000 */
[----:B------:R-:W0:Y:S01]  /*3730*/  MUFU.EX2 R164, R164 ;  /* 0x000000a400a47308 */ /* 0x000e220000000800 */
[----:B--2---:R-:W-:-:S01]  /*3740*/  FADD.FTZ R5, R69, R4 ;  /* 0x0000000445057221 */ /* 0x004fc20000010000 */
[----:B------:R-:W-:-:S04]  /*3750*/  F2FP.SATFINITE.E4M3.F32.PACK_AB_MERGE_C R68, R69, R68, RZ ;  /* 0x000000444544723e */ /* 0x000fc800048070ff */
[----:B------:R-:W-:Y:S02]  /*3760*/  F2FP.SATFINITE.E4M3.F32.PACK_AB_MERGE_C R162, R37, R162, R68 ;  /* 0x000000a225a2723e */ /* 0x000fe40004807044 */
        /* <DEDUP_REMOVED lines=11> */
[----:B0-----:R-:W-:-:S07]  /*3820*/  FADD.FTZ R13, R75, R8 ;  /* 0x000000084b0d7221 */ /* 0x001fce0000010000 */
[----:B------:R-:W0:Y:S01]  /*3830*/  MUFU.EX2 R77, R77 ;  /* 0x0000004d004d7308 */ /* 0x000e220000000800 */
[----:B--2---:R-:W-:-:S07]  /*3840*/  FADD.FTZ R4, R76, R5 ;  /* 0x000000054c047221 */ /* 0x004fce0000010000 */
[----:B------:R-:W2:Y:S01]  /*3850*/  MUFU.EX2 R79, R79 ;  /* 0x0000004f004f7308 */ /* 0x000ea20000000800 */
[----:B-1----:R-:W-:-:S07]  /*3860*/  FADD.FTZ R8, R78, R13 ;  /* 0x0000000d4e087221 */ /* 0x002fce0000010000 */
[----:B------:R-:W1:Y:S01]  /*3870*/  MUFU.EX2 R166, R166 ;  /* 0x000000a600a67308 */ /* 0x000e620000000800 */
        /* <DEDUP_REMOVED lines=18> */
[----:B--2---:R-:W-:-:S01]  /*39a0*/  FADD.FTZ R8, R86, R25 ;  /* 0x0000001956087221 */ /* 0x004fc20000010000 */
[C---:B-1----:R-:W-:Y:S01]  /*39b0*/  F2FP.SATFINITE.E4M3.F32.PACK_AB_MERGE_C R24, R85.reuse, R24, RZ ;  /* 0x000000185518723e */ /* 0x042fe200048070ff */
[----:B------:R-:W-:-:S03]  /*39c0*/  FADD.FTZ R4, R85, R4 ;  /* 0x0000000455047221 */ /* 0x000fc60000010000 */
[----:B------:R-:W-:Y:S02]  /*39d0*/  F2FP.SATFINITE.E4M3.F32.PACK_AB_MERGE_C R166, R45, R166, R24 ;  /* 0x000000a62da6723e */ /* 0x000fe40004807018 */
[C---:B0-----:R-:W-:Y:S01]  /*39e0*/  F2FP.SATFINITE.E4M3.F32.PACK_AB_MERGE_C R86, R5.reuse, R86, RZ ;  /* 0x000000560556723e */ /* 0x041fe200048070ff */
[----:B------:R-:W-:-:S03]  /*39f0*/  FADD.FTZ R5, R5, R8 ;  /* 0x0000000805057221 */ /* 0x000fc60000010000 */
[----:B------:R-:W-:Y:S01]  /*3a00*/  F2FP.SATFINITE.E4M3.F32.PACK_AB_MERGE_C R167, R83, R82, R86 ;  /* 0x0000005253a7723e */ /* 0x000fe20004807056 */
[----:B------:R-:W-:Y:S06]  /*3a10*/  @!P0 BRA `(.L_x_229) ;  /* 0x0000000000048947 */ /* 0x000fec0003800000 */
[----:B------:R-:W-:Y:S01]  /*3a20*/  BPT.TRAP 0x1 ;  /* 0x000000040000795c */ /* 0x000fe20000300000 */
.L_x_229:
[----:B------:R0:W1:Y:S01]  /*3a30*/  SYNCS.PHASECHK.TRANS64.TRYWAIT P1, [UR54+0x38850], R7 ;  /* 0x03885007ff0075a7 */ /* 0x0000620008020176 */
[----:B------:R-:W-:Y:S05]  /*3a40*/  @!P0 BRA `(.L_x_230) ;  /* 0x0000000000048947 */ /* 0x000fea0003800000 */
[----:B------:R-:W-:Y:S01]  /*3a50*/  BPT.TRAP 0x1 ;  /* 0x000000040000795c */ /* 0x000fe20000300000 */
.L_x_230:
[----:B-1----:R-:W-:Y:S05]  /*3a60*/  @P1 BRA `(.L_x_231) ;  /* 0x0000000000081947 */ /* 0x002fea0003800000 */
[----:B------:R-:W1:Y:S02]  /*3a70*/  SYNCS.PHASECHK.TRANS64.TRYWAIT P1, [UR54+0x38850], R7 ;  /* 0x03885007ff0075a7 */ /* 0x000e640008020176 */
[----:B-1----:R-:W-:Y:S05]  /*3a80*/  @!P1 BRA `(.L_x_232) ;  /* 0x000000d400e49947 */ /* 0x002fea0003800000 */
.L_x_231:
        /* <DEDUP_REMOVED lines=31> */
.L_x_233:
[----:B------:R-:W-:Y:S02]  /*3c80*/  UISETP.GE.AND UP0, UPT, UR49, 0x81, UPT ;  /* 0x000000813100788c */ /* 0x000fe4000bf06270 */
[----:B------:R-:W-:-:S04]  /*3c90*/  UIADD3 UR54, UR54, 0x38860, URZ ;  /* 0x0003886036367890 */ /* 0x000fc8000fffe03f */
[----:B------:R-:W-:Y:S01]  /*3ca0*/  PLOP3.LUT P1, PT, PT, PT, UP0, 0x80, 0x0 ;  /* 0x000000000000781c */ /* 0x000fe20003f2f008 */
[----:B------:R-:W-:-:S09]  /*3cb0*/  UPRMT UR54, UR47, 0x654, UR54 ;  /* 0x000006542f367896 */ /* 0x000fd20008000036 */
[----:B------:R-:W-:Y:S03]  /*3cc0*/  SYNCS.ARRIVE.TRANS64.RED.A1T0 RZ, [UR54], RZ ;  /* 0x000000ffffff79a7 */ /* 0x000fe60008100436 */
[----:B------:R-:W-:Y:S05]  /*3cd0*/  @!P1 BRA `(.L_x_234) ;  /* 0x0000002000ac9947 */ /* 0x000fea0003800000 */
[----:B01----:R-:W-:Y:S01]  /*3ce0*/  IMAD.MOV.U32 R7, RZ, RZ, R172 ;  /* 0x000000ffff077224 */ /* 0x003fe200078e00ac */
[----:B------:R-:W-:Y:S01]  /*3cf0*/  UIADD3 UR49, UR48, -0x2, URZ ;  /* 0xfffffffe30317890 */ /* 0x000fe2000fffe03f */
[----:B------:R-:W-:-:S11]  /*3d00*/  IMAD.MOV.U32 R6, RZ, RZ, R3 ;  /* 0x000000ffff067224 */ /* 0x000fd600078e0003 */
.L_x_245:
[----:B------:R-:W-:Y:S01]  /*3d10*/  UIADD3 UR42, UR42, 0x1, URZ ;  /* 0x000000012a2a7890 */ /* 0x000fe2000fffe03f */
[----:B0-----:R-:W-:Y:S01]  /*3d20*/  IMAD.U32 R0, RZ, RZ, UR49 ;  /* 0x00000031ff007e24 */ /* 0x001fe2000f8e00ff */
        /* <DEDUP_REMOVED lines=8> */
.L_x_235:
        /* <DEDUP_REMOVED lines=11> */
.L_x_236:
[----:B-1----:R-:W-:Y:S05]  /*3e60*/  @P2 BRA `(.L_x_237) ;  /* 0x00000000000c2947 */ /* 0x002fea0003800000 */
[----:B0-----:R-:W-:-:S04]  /*3e70*/  IMAD.U32 R0, RZ, RZ, UR54 ;  /* 0x00000036ff007e24 */ /* 0x001fc8000f8e00ff */
[----:B------:R-:W0:Y:S02]  /*3e80*/  SYNCS.PHASECHK.TRANS64.TRYWAIT P2, [UR47+0x38830], R0 ;  /* 0x03883000ff0075a7 */ /* 0x000e24000804016f */
[----:B0-----:R-:W-:Y:S05]  /*3e90*/  @!P2 BRA `(.L_x_238) ;  /* 0x000000d000f8a947 */ /* 0x001fea0003800000 */
.L_x_237:
        /* <DEDUP_REMOVED lines=46> */
.L_x_239:
[----:B------:R-:W-:Y:S01]  /*4180*/  FMNMX.FTZ R8, R152, R6, !PT ;  /* 0x0000000698087209 */ /* 0x000fe20007810000 */
[----:B------:R-:W-:Y:S01]  /*4190*/  IMAD.U32 R12, RZ, RZ, UR39 ;  /* 0x00000027ff0c7e24 */ /* 0x000fe2000f8e00ff */
[----:B------:R-:W-:Y:S02]  /*41a0*/  UIADD3 UR6, UR47, 0x38840, URZ ;  /* 0x000388402f067890 */ /* 0x000fe4000fffe03f */
[----:B------:R-:W-:Y:S02]  /*41b0*/  FMNMX.FTZ R3, R153, R8, !PT ;  /* 0x0000000899037209 */ /* 0x000fe40007810000 */
[----:B------:R-:W-:Y:S02]  /*41c0*/  UPRMT UR6, UR48, 0x654, UR6 ;  /* 0x0000065430067896 */ /* 0x000fe40008000006 */
[----:B------:R-:W-:-:S04]  /*41d0*/  FMNMX.FTZ R8, R156, R3, !PT ;  /* 0x000000039c087209 */ /* 0x000fc80007810000 */
[----:B------:R-:W-:-:S03]  /*41e0*/  FMNMX.FTZ R3, R157, R8, !PT ;  /* 0x000000089d037209 */ /* 0x000fc60007810000 */
[----:B------:R-:W-:Y:S01]  /*41f0*/  SYNCS.ARRIVE.TRANS64.RED.A1T0 RZ, [UR6], RZ ;  /* 0x000000ffffff79a7 */ /* 0x000fe20008100406 */
        /* <DEDUP_REMOVED lines=34> */
[----:B------:R-:W-:-:S01]  /*4420*/  FFMA.FTZ R6, R3, R12, -8 ;  /* 0xc100000003067423 */ /* 0x000fc2000001000c */
[----:B------:R-:W-:-:S03]  /*4430*/  FMNMX.FTZ R12, R154, R7, !PT ;  /* 0x000000079a0c7209 */ /* 0x000fc60007810000 */
        /* <DEDUP_REMOVED lines=24> */
[----:B------:R-:W1:Y:S01]  /*45c0*/  MUFU.EX2 R9, R9 ;  /* 0x0000000900097308 */ /* 0x000e620000000800 */
[----:B------:R-:W-:-:S04]  /*45d0*/  FMNMX.FTZ R21, R167, R14, !PT ;  /* 0x0000000ea7157209 */ /* 0x000fc80007810000 */
[----:B------:R-:W-:-:S03]  /*45e0*/  FMNMX.FTZ R14, R170, R21, !PT ;  /* 0x00000015aa0e7209 */ /* 0x000fc60007810000 */
[----:B------:R-:W-:Y:S01]  /*45f0*/  MUFU.EX2 R21, R169 ;  /* 0x000000a900157308 */ /* 0x000fe20000000800 */
[----:B------:R-:W-:-:S04]  /*4600*/  FMNMX.FTZ R157, R171, R14, !PT ;  /* 0x0000000eab9d7209 */ /* 0x000fc80007810000 */
[----:B------:R-:W-:-:S03]  /*4610*/  FMNMX.FTZ R14, R174, R157, !PT ;  /* 0x0000009dae0e7209 */ /* 0x000fc60007810000 */
[----:B------:R-:W2:Y:S01]  /*4620*/  MUFU.EX2 R152, R152 ;  /* 0x0000009800987308 */ /* 0x000ea20000000800 */
        /* <DEDUP_REMOVED lines=8> */
[----:B------:R-:W-:Y:S01]  /*46b0*/  FMNMX.FTZ R161, R179, R14, !PT ;  /* 0x0000000eb3a17209 */ /* 0x000fe20007810000 */
[--C-:B------:R-:W-:Y:S01]  /*46c0*/  FFMA.FTZ R14, R176, UR39, -R6.reuse ;  /* 0x00000027b00e7c23 */ /* 0x100fe20008010806 */
[----:B------:R-:W-:-:S01]  /*46d0*/  FFMA.FTZ R176, R180, UR39, -R6 ;  /* 0x00000027b4b07c23 */ /* 0x000fc20008010806 */
[--C-:B------:R-:W-:Y:S01]  /*46e0*/  FFMA.FTZ R180, R209, UR39, -R6.reuse ;  /* 0x00000027d1b47c23 */ /* 0x100fe20008010806 */
[----:B------:R-:W-:Y:S01]  /*46f0*/  FMNMX.FTZ R160, R182, R161, !PT ;  /* 0x000000a1b6a07209 */ /* 0x000fe20007810000 */
[-C--:B------:R-:W-:Y:S01]  /*4700*/  FMUL.FTZ R33, R33, R9.reuse ;  /* 0x0000000921217220 */ /* 0x080fe20000410000 */
[----:B------:R-:W-:Y:S01]  /*4710*/  FMUL.FTZ R36, R36, R9 ;  /* 0x0000000924247220 */ /* 0x000fe20000410000 */
[----:B------:R-:W3:Y:S01]  /*4720*/  MUFU.EX2 R11, R11 ;  /* 0x0000000b000b7308 */ /* 0x000ee20000000800 */
[----:B------:R-:W-:Y:S01]  /*4730*/  FMNMX.FTZ R161, R183, R160, !PT ;  /* 0x000000a0b7a17209 */ /* 0x000fe20007810000 */
[----:B-1----:R-:W-:Y:S01]  /*4740*/  FFMA.FTZ R173, R201, UR39, -R6 ;  /* 0x00000027c9ad7c23 */ /* 0x002fe20008010806 */
[----:B--2---:R-:W-:-:S01]  /*4750*/  FFMA.FTZ R4, R9, R4, R152 ;  /* 0x0000000409047223 */ /* 0x004fc20000010098 */
[----:B------:R-:W-:Y:S01]  /*4760*/  FMUL.FTZ R37, R37, R9 ;  /* 0x0000000925257220 */ /* 0x000fe20000410000 */
[----:B------:R-:W-:Y:S01]  /*4770*/  FMNMX.FTZ R160, R186, R161, !PT ;  /* 0x000000a1baa07209 */ /* 0x000fe20007810000 */
[-C--:B------:R-:W-:Y:S01]  /*4780*/  FMUL.FTZ R40, R40, R9.reuse ;  /* 0x0000000928287220 */ /* 0x080fe20000410000 */
[-C--:B------:R-:W-:Y:S01]  /*4790*/  FMUL.FTZ R41, R41, R9.reuse ;  /* 0x0000000929297220 */ /* 0x080fe20000410000 */
[----:B------:R-:W-:Y:S01]  /*47a0*/  MUFU.EX2 R161, R177 ;  /* 0x000000b100a17308 */ /* 0x000fe20000000800 */
[----:B------:R-:W-:Y:S01]  /*47b0*/  FMNMX.FTZ R165, R187, R160, !PT ;  /* 0x000000a0bba57209 */ /* 0x000fe20007810000 */
[-C--:B------:R-:W-:Y:S01]  /*47c0*/  FMUL.FTZ R44, R44, R9.reuse ;  /* 0x000000092c2c7220 */ /* 0x080fe20000410000 */
[-C--:B------:R-:W-:Y:S01]  /*47d0*/  FMUL.FTZ R45, R45, R9.reuse ;  /* 0x000000092d2d7220 */ /* 0x080fe20000410000 */
[----:B------:R-:W-:Y:S01]  /*47e0*/  FMUL.FTZ R48, R48, R9 ;  /* 0x0000000930307220 */ /* 0x000fe20000410000 */
[----:B------:R-:W-:Y:S01]  /*47f0*/  FMNMX.FTZ R160, R190, R165, !PT ;  /* 0x000000a5bea07209 */ /* 0x000fe20007810000 */
[-C--:B------:R-:W-:Y:S01]  /*4800*/  FMUL.FTZ R49, R49, R9.reuse ;  /* 0x0000000931317220 */ /* 0x080fe20000410000 */
[-C--:B------:R-:W-:Y:S01]  /*4810*/  FMUL.FTZ R52, R52, R9.reuse ;  /* 0x0000000934347220 */ /* 0x080fe20000410000 */
[----:B------:R-:W1:Y:S01]  /*4820*/  MUFU.EX2 R10, R10 ;  /* 0x0000000a000a7308 */ /* 0x000e620000000800 */
[----:B------:R-:W-:Y:S01]  /*4830*/  FMNMX.FTZ R165, R191, R160, !PT ;  /* 0x000000a0bfa57209 */ /* 0x000fe20007810000 */
[-C--:B------:R-:W-:Y:S01]  /*4840*/  FMUL.FTZ R53, R53, R9.reuse ;  /* 0x0000000935357220 */ /* 0x080fe20000410000 */
[-C--:B------:R-:W-:Y:S01]  /*4850*/  FMUL.FTZ R56, R56, R9.reuse ;  /* 0x0000000938387220 */ /* 0x080fe20000410000 */
[----:B------:R-:W-:Y:S01]  /*4860*/  FMUL.FTZ R57, R57, R9 ;  /* 0x0000000939397220 */ /* 0x000fe20000410000 */
[----:B------:R-:W-:Y:S01]  /*4870*/  FMNMX.FTZ R160, R194, R165, !PT ;  /* 0x000000a5c2a07209 */ /* 0x000fe20007810000 */
[-C--:B------:R-:W-:Y:S01]  /*4880*/  FMUL.FTZ R60, R60, R9.reuse ;  /* 0x000000093c3c7220 */ /* 0x080fe20000410000 */
[----:B------:R-:W-:Y:S01]  /*4890*/  FMUL.FTZ R61, R61, R9 ;  /* 0x000000093d3d7220 */ /* 0x000fe20000410000 */
[----:B------:R-:W2:Y:S01]  /*48a0*/  MUFU.EX2 R15, R15 ;  /* 0x0000000f000f7308 */ /* 0x000ea20000000800 */
[----:B------:R-:W-:Y:S01]  /*48b0*/  FMNMX.FTZ R165, R195, R160, !PT ;  /* 0x000000a0c3a57209 */ /* 0x000fe20007810000 */
[--C-:B------:R-:W-:Y:S01]  /*48c0*/  FFMA.FTZ R160, R184, UR39, -R6.reuse ;  /* 0x00000027b8a07c23 */ /* 0x100fe20008010806 */
[----:B------:R-:W-:-:S01]  /*48d0*/  FFMA.FTZ R184, R188, UR39, -R6 ;  /* 0x00000027bcb87c23 */ /* 0x000fc20008010806 */
[--C-:B------:R-:W-:Y:S01]  /*48e0*/  FFMA.FTZ R188, R196, UR39, -R6.reuse ;  /* 0x00000027c4bc7c23 */ /* 0x100fe20008010806 */
[----:B------:R-:W-:Y:S01]  /*48f0*/  FMNMX.FTZ R164, R198, R165, !PT ;  /* 0x000000a5c6a47209 */ /* 0x000fe20007810000 */
[--C-:B------:R-:W-:Y:S01]  /*4900*/  FFMA.FTZ R196, R212, UR39, -R6.reuse ;  /* 0x00000027d4c47c23 */ /* 0x100fe20008010806 */
[-C--:B------:R-:W-:Y:S01]  /*4910*/  FMUL.FTZ R64, R64, R9.reuse ;  /* 0x0000000940407220 */ /* 0x080fe20000410000 */
[----:B------:R-:W4:Y:S01]  /*4920*/  MUFU.EX2 R8, R8 ;  /* 0x0000000800087308 */ /* 0x000f220000000800 */
[----:B------:R-:W-:Y:S01]  /*4930*/  FMNMX.FTZ R165, R199, R164, !PT ;  /* 0x000000a4c7a57209 */ /* 0x000fe20007810000 */
[-C--:B------:R-:W-:Y:S01]  /*4940*/  FMUL.FTZ R65, R65, R9.reuse ;  /* 0x0000000941417220 */ /* 0x080fe20000410000 */
[-C--:B------:R-:W-:Y:S01]  /*4950*/  FMUL.FTZ R68, R68, R9.reuse ;  /* 0x0000000944447220 */ /* 0x080fe20000410000 */
[----:B------:R-:W-:Y:S01]  /*4960*/  FMUL.FTZ R69, R69, R9 ;  /* 0x0000000945457220 */ /* 0x000fe20000410000 */
[----:B------:R-:W-:Y:S01]  /*4970*/  FMNMX.FTZ R164, R202, R165, !PT ;  /* 0x000000a5caa47209 */ /* 0x000fe20007810000 */
[-C--:B------:R-:W-:Y:S01]  /*4980*/  FMUL.FTZ R72, R72, R9.reuse ;  /* 0x0000000948487220 */ /* 0x080fe20000410000 */
[-C--:B------:R-:W-:Y:S01]  /*4990*/  FMUL.FTZ R73, R73, R9.reuse ;  /* 0x0000000949497220 */ /* 0x080fe20000410000 */
[----:B------:R5:W-:Y:S01]  /*49a0*/  MUFU.EX2 R165, R168 ;  /* 0x000000a800a57308 */ /* 0x000be20000000800 */
[----:B------:R-:W-:Y:S01]  /*49b0*/  FMNMX.FTZ R169, R203, R164, !PT ;  /* 0x000000a4cba97209 */ /* 0x000fe20007810000 */
[-C--:B------:R-:W-:Y:S01]  /*49c0*/  FMUL.FTZ R76, R76, R9.reuse ;  /* 0x000000094c4c7220 */ /* 0x080fe20000410000 */
[-C--:B------:R-:W-:Y:S01]  /*49d0*/  FMUL.FTZ R77, R77, R9.reuse ;  /* 0x000000094d4d7220 */ /* 0x080fe20000410000 */
[----:B------:R-:W-:Y:S01]  /*49e0*/  FMUL.FTZ R80, R80, R9 ;  /* 0x0000000950507220 */ /* 0x000fe20000410000 */
[----:B------:R-:W-:Y:S01]  /*49f0*/  FMNMX.FTZ R164, R206, R169, !PT ;  /* 0x000000a9cea47209 */ /* 0x000fe20007810000 */
[-C--:B------:R-:W-:Y:S01]  /*4a00*/  FMUL.FTZ R81, R81, R9.reuse ;  /* 0x0000000951517220 */ /* 0x080fe20000410000 */
[-C--:B------:R-:W-:Y:S01]  /*4a10*/  FMUL.FTZ R84, R84, R9.reuse ;  /* 0x0000000954547220 */ /* 0x080fe20000410000 */
[----:B------:R-:W-:Y:S01]  /*4a20*/  MUFU.EX2 R13, R13 ;  /* 0x0000000d000d7308 */ /* 0x000fe20000000800 */
[----:B------:R-:W-:Y:S01]  /*4a30*/  FMNMX.FTZ R169, R207, R164, !PT ;  /* 0x000000a4cfa97209 */ /* 0x000fe20007810000 */
[--C-:B-----5:R-:W-:Y:S01]  /*4a40*/  FFMA.FTZ R168, R200, UR39, -R6.reuse ;  /* 0x00000027c8a87c23 */ /* 0x120fe20008010806 */
[-C--:B------:R-:W-:Y:S01]  /*4a50*/  FMUL.FTZ R85, R85, R9.reuse ;  /* 0x0000000955557220 */ /* 0x080fe20000410000 */
[----:B------:R-:W-:Y:S01]  /*4a60*/  FMUL.FTZ R88, R88, R9 ;  /* 0x0000000958587220 */ /* 0x000fe20000410000 */
[----:B------:R-:W-:Y:S01]  /*4a70*/  FMNMX.FTZ R164, R210, R169, !PT ;  /* 0x000000a9d2a47209 */ /* 0x000fe20007810000 */
[-C--:B------:R-:W-:Y:S01]  /*4a80*/  FMUL.FTZ R89, R89, R9.reuse ;  /* 0x0000000959597220 */ /* 0x080fe20000410000 */
[----:B------:R-:W-:Y:S01]  /*4a90*/  FMUL.FTZ R92, R92, R9 ;  /* 0x000000095c5c7220 */ /* 0x000fe20000410000 */
[----:B------:R-:W-:Y:S01]  /*4aa0*/  MUFU.EX2 R12, R12 ;  /* 0x0000000c000c7308 */ /* 0x000fe20000000800 */
[----:B------:R-:W-:Y:S01]  /*4ab0*/  FMNMX.FTZ R169, R211, R164, !PT ;  /* 0x000000a4d3a97209 */ /* 0x000fe20007810000 */
[--C-:B------:R-:W-:Y:S01]  /*4ac0*/  FFMA.FTZ R164, R192, UR39, -R6.reuse ;  /* 0x00000027c0a47c23 */ /* 0x100fe20008010806 */
[----:B------:R-:W-:-:S01]  /*4ad0*/  FFMA.FTZ R192, R204, UR39, -R6 ;  /* 0x00000027ccc07c23 */ /* 0x000fc20008010806 */
[----:B------:R-:W-:Y:S01]  /*4ae0*/  FMUL.FTZ R93, R93, R9 ;  /* 0x000000095d5d7220 */ /* 0x000fe20000410000 */
[----:B------:R-:W-:Y:S01]  /*4af0*/  FMNMX.FTZ R172, R214, R169, !PT ;  /* 0x000000a9d6ac7209 */ /* 0x000fe20007810000 */
[--C-:B------:R-:W-:Y:S01]  /*4b00*/  FFMA.FTZ R169, R193, UR39, -R6.reuse ;  /* 0x00000027c1a97c23 */ /* 0x100fe20008010806 */
[----:B------:R-:W-:-:S01]  /*4b10*/  FFMA.FTZ R193, R205, UR39, -R6 ;  /* 0x00000027cdc17c23 */ /* 0x000fc20008010806 */
[----:B------:R-:W-:Y:S01]  /*4b20*/  MUFU.EX2 R153, R153 ;  /* 0x0000009900997308 */ /* 0x000fe20000000800 */
[----:B------:R-:W-:Y:S01]  /*4b30*/  FMNMX.FTZ R172, R215, R172, !PT ;  /* 0x000000acd7ac7209 */ /* 0x000fe20007810000 */
[-C--:B------:R-:W-:Y:S01]  /*4b40*/  FMUL.FTZ R96, R96, R9.reuse ;  /* 0x0000000960607220 */ /* 0x080fe20000410000 */
[-C--:B------:R-:W-:Y:S01]  /*4b50*/  FMUL.FTZ R97, R97, R9.reuse ;  /* 0x0000000961617220 */ /* 0x080fe20000410000 */
[-C--:B------:R-:W-:Y:S01]  /*4b60*/  FMUL.FTZ R100, R100, R9.reuse ;  /* 0x0000000964647220 */ /* 0x080fe20000410000 */
[-C--:B------:R-:W-:Y:S01]  /*4b70*/  FMUL.FTZ R101, R101, R9.reuse ;  /* 0x0000000965657220 */ /* 0x080fe20000410000 */
[----:B------:R-:W5:Y:S01]  /*4b80*/  SHFL.BFLY PT, R177, R172, 0x2, 0x1f ;  /* 0x0c401f00acb17f89 */ /* 0x000f6200000e0000 */
        /* <DEDUP_REMOVED lines=22> */
[----:B------:R-:W-:Y:S01]  /*4cf0*/  FMUL.FTZ R141, R141, R9 ;  /* 0x000000098d8d7220 */ /* 0x000fe20000410000 */
[----:B-----5:R-:W-:Y:S01]  /*4d00*/  FMNMX.FTZ R197, R172, R177, !PT ;  /* 0x000000b1acc57209 */ /* 0x020fe20007810000 */
[----:B------:R-:W-:-:S01]  /*4d10*/  FFMA.FTZ R177, R208, UR39, -R6 ;  /* 0x00000027d0b17c23 */ /* 0x000fc20008010806 */
[----:B------:R-:W-:Y:S01]  /*4d20*/  MUFU.EX2 R176, R176 ;  /* 0x000000b000b07308 */ /* 0x000fe20000000800 */
[-C--:B------:R-:W-:Y:S01]  /*4d30*/  FMUL.FTZ R144, R144, R9.reuse ;  /* 0x0000000990907220 */ /* 0x080fe20000410000 */
[-C--:B------:R-:W-:Y:S01]  /*4d40*/  FMUL.FTZ R145, R145, R9.reuse ;  /* 0x0000000991917220 */ /* 0x080fe20000410000 */
[----:B------:R-:W5:Y:S01]  /*4d50*/  SHFL.BFLY PT, R172, R197, 0x1, 0x1f ;  /* 0x0c201f00c5ac7f89 */ /* 0x000f6200000e0000 */
[-C--:B------:R-:W-:Y:S01]  /*4d60*/  FMUL.FTZ R148, R148, R9.reuse ;  /* 0x0000000994947220 */ /* 0x080fe20000410000 */
[----:B------:R-:W-:-:S03]  /*4d70*/  FMUL.FTZ R149, R149, R9 ;  /* 0x0000000995957220 */ /* 0x000fc60000410000 */
[----:B------:R-:W-:Y:S08]  /*4d80*/  MUFU.EX2 R181, R181 ;  /* 0x000000b500b57308 */ /* 0x000ff00000000800 */
[----:B------:R-:W-:Y:S08]  /*4d90*/  MUFU.EX2 R160, R160 ;  /* 0x000000a000a07308 */ /* 0x000ff00000000800 */
[----:B------:R-:W-:Y:S01]  /*4da0*/  MUFU.EX2 R184, R184 ;  /* 0x000000b800b87308 */ /* 0x000fe20000000800 */
[----:B-----5:R-:W-:-:S05]  /*4db0*/  FMNMX.FTZ R172, R197, R172, !PT ;  /* 0x000000acc5ac7209 */ /* 0x020fca0007810000 */
[----:B------:R-:W-:Y:S01]  /*4dc0*/  FADD.FTZ R6, -R172, R7 ;  /* 0x00000007ac067221 */ /* 0x000fe20000010100 */
[----:B------:R-:W-:Y:S01]  /*4dd0*/  IMAD.U32 R7, RZ, RZ, UR39 ;  /* 0x00000027ff077e24 */ /* 0x000fe2000f8e00ff */
[----:B------:R-:W-:Y:S02]  /*4de0*/  MUFU.EX2 R185, R185 ;  /* 0x000000b900b97308 */ /* 0x000fe40000000800 */
[----:B------:R-:W-:Y:S01]  /*4df0*/  FMUL.FTZ R200, R6, UR39 ;  /* 0x0000002706c87c20 */ /* 0x000fe20008410000 */
[----:B------:R-:W-:-:S04]  /*4e00*/  FFMA.FTZ R6, R172, R7, -8 ;  /* 0xc1000000ac067423 */ /* 0x000fc80000010007 */
[--C-:B------:R-:W-:Y:S01]  /*4e10*/  FFMA.FTZ R7, R154, UR39, -R6.reuse ;  /* 0x000000279a077c23 */ /* 0x100fe20008010806 */
[----:B------:R-:W-:-:S01]  /*4e20*/  FFMA.FTZ R154, R155, UR39, -R6 ;  /* 0x000000279b9a7c23 */ /* 0x000fc20008010806 */
        /* <DEDUP_REMOVED lines=8> */
[----:B------:R-:W5:Y:S01]  /*4eb0*/  MUFU.EX2 R7, R7 ;  /* 0x0000000700077308 */ /* 0x000f620000000800 */
[----:B---3--:R-:W-:-:S01]  /*4ec0*/  FADD.FTZ R183, R11, R4 ;  /* 0x000000040bb77221 */ /* 0x008fc20000010000 */
[--C-:B------:R-:W-:Y:S01]  /*4ed0*/  FFMA.FTZ R204, R166, UR39, -R6.reuse ;  /* 0x00000027a6cc7c23 */ /* 0x100fe20008010806 */
[----:B------:R-:W-:-:S01]  /*4ee0*/  FFMA.FTZ R167, R167, UR39, -R6 ;  /* 0x00000027a7a77c23 */ /* 0x000fc20008010806 */
[----:B------:R-:W-:Y:S01]  /*4ef0*/  FFMA.FTZ R166, R171, UR39, -R6 ;  /* 0x00000027aba67c23 */ /* 0x000fe20008010806 */
[----:B-1----:R-:W-:-:S01]  /*4f00*/  FADD.FTZ R4, R10, R183 ;  /* 0x000000b70a047221 */ /* 0x002fc20000010000 */
[----:B--2---:R-:W-:Y:S01]  /*4f10*/  F2FP.SATFINITE.E4M3.F32.PACK_AB_MERGE_C R10, R15, R10, RZ ;  /* 0x0000000a0f0a723e */ /* 0x004fe200048070ff */
[----:B------:R-:W-:-:S01]  /*4f20*/  FFMA.FTZ R171, R174, UR39, -R6 ;  /* 0x00000027aeab7c23 */ /* 0x000fc20008010806 */
[----:B------:R-:W1:Y:S01]  /*4f30*/  MUFU.EX2 R154, R154 ;  /* 0x0000009a009a7308 */ /* 0x000e620000000800 */
        /* <DEDUP_REMOVED lines=8> */
[----:B-----5:R-:W-:-:S01]  /*4fc0*/  FFMA.FTZ R5, R200, R5, R7 ;  /* 0x00000005c8057223 */ /* 0x020fc20000010007 */
[----:B------:R-:W-:Y:S01]  /*4fd0*/  FADD.FTZ R15, R13, R186 ;  /* 0x000000ba0d0f7221 */ /* 0x000fe20000010000 */
[----:B------:R-:W-:-:S01]  /*4fe0*/  FFMA.FTZ R190, R190, UR39, -R6 ;  /* 0x00000027bebe7c23 */ /* 0x000fc20008010806 */
[--C-:B------:R-:W-:Y:S01]  /*4ff0*/  FFMA.FTZ R191, R191, UR39, -R6.reuse ;  /* 0x00000027bfbf7c23 */ /* 0x100fe20008010806 */
[----:B------:R-:W-:-:S01]  /*5000*/  FFMA.FTZ R194, R194, UR39, -R6 ;  /* 0x00000027c2c27c23 */ /* 0x000fc20008010806 */
[--C-:B------:R-:W-:Y:S01]  /*5010*/  FFMA.FTZ R195, R195, UR39, -R6.reuse ;  /* 0x00000027c3c37c23 */ /* 0x100fe20008010806 */
[----:B------:R-:W-:-:S01]  /*5020*/  FFMA.FTZ R198, R198, UR39, -R6 ;  /* 0x00000027c6c67c23 */ /* 0x000fc20008010806 */
[----:B------:R-:W3:Y:S01]  /*5030*/  MUFU.EX2 R201, R201 ;  /* 0x000000c900c97308 */ /* 0x000ee20000000800 */
[----:B-1----:R-:W-:-:S01]  /*5040*/  FADD.FTZ R5, R154, R5 ;  /* 0x000000059a057221 */ /* 0x002fc20000010000 */
[--C-:B------:R-:W-:Y:S01]  /*5050*/  FFMA.FTZ R199, R199, UR39, -R6.reuse ;  /* 0x00000027c7c77c23 */ /* 0x100fe20008010806 */
[----:B------:R-:W-:-:S01]  /*5060*/  FFMA.FTZ R202, R202, UR39, -R6 ;  /* 0x00000027caca7c23 */ /* 0x000fc20008010806 */
[--C-:B------:R-:W-:Y:S01]  /*5070*/  FFMA.FTZ R203, R203, UR39, -R6.reuse ;  /* 0x00000027cbcb7c23 */ /* 0x100fe20008010806 */
[----:B------:R-:W-:-:S01]  /*5080*/  FFMA.FTZ R206, R206, UR39, -R6 ;  /* 0x00000027cece7c23 */ /* 0x000fc20008010806 */
[--C-:B------:R-:W-:Y:S01]  /*5090*/  FFMA.FTZ R207, R207, UR39, -R6.reuse ;  /* 0x00000027cfcf7c23 */ /* 0x100fe20008010806 */
[----:B------:R-:W-:-:S01]  /*50a0*/  FFMA.FTZ R210, R210, UR39, -R6 ;  /* 0x00000027d2d27c23 */ /* 0x000fc20008010806 */
[----:B------:R-:W1:Y:S01]  /*50b0*/  MUFU.EX2 R155, R155 ;  /* 0x0000009b009b7308 */ /* 0x000e620000000800 */
[----:B--2---:R-:W-:-:S01]  /*50c0*/  FADD.FTZ R4, R158, R5 ;  /* 0x000000059e047221 */ /* 0x004fc20000010000 */
[--C-:B------:R-:W-:Y:S01]  /*50d0*/  FFMA.FTZ R211, R211, UR39, -R6.reuse ;  /* 0x00000027d3d37c23 */ /* 0x100fe20008010806 */
[----:B------:R-:W-:-:S01]  /*50e0*/  FFMA.FTZ R214, R214, UR39, -R6 ;  /* 0x00000027d6d67c23 */ /* 0x000fc20008010806 */
[----:B------:R-:W-:Y:S01]  /*50f0*/  FFMA.FTZ R6, R215, UR39, -R6 ;  /* 0x00000027d7067c23 */ /* 0x000fe20008010806 */
[-C--:B------:R-:W-:Y:S01]  /*5100*/  FMUL.FTZ R26, R26, R200.reuse ;  /* 0x000000c81a1a7220 */ /* 0x080fe20000410000 */
[-C--:B------:R-:W-:Y:S01]  /*5110*/  FMUL.FTZ R27, R27, R200.reuse ;  /* 0x000000c81b1b7220 */ /* 0x080fe20000410000 */
[----:B------:R-:W-:Y:S01]  /*5120*/  FMUL.FTZ R30, R30, R200 ;  /* 0x000000c81e1e7220 */ /* 0x000fe20000410000 */
[----:B------:R-:W2:Y:S01]  /*5130*/  MUFU.EX2 R162, R162 ;  /* 0x000000a200a27308 */ /* 0x000ea20000000800 */
[----:B---3--:R-:W-:-:S01]  /*5140*/  FADD.FTZ R4, R201, R4 ;  /* 0x00000004c9047221 */ /* 0x008fc20000010000 */
[----:B------:R-:W-:Y:S01]  /*5150*/  F2FP.SATFINITE.E4M3.F32.PACK_AB_MERGE_C R158, R201, R158, RZ ;  /* 0x0000009ec99e723e */ /* 0x000fe200048070ff */
[-C--:B------:R-:W-:Y:S01]  /*5160*/  FMUL.FTZ R31, R31, R200.reuse ;  /* 0x000000c81f1f7220 */ /* 0x080fe20000410000 */
[-C--:B------:R-:W-:Y:S01]  /*5170*/  FMUL.FTZ R34, R34, R200.reuse ;  /* 0x000000c822227220 */ /* 0x080fe20000410000 */
[-C--:B------:R-:W-:Y:S01]  /*5180*/  FMUL.FTZ R35, R35, R200.reuse ;  /* 0x000000c823237220 */ /* 0x080fe20000410000 */
[-C--:B------:R-:W-:Y:S01]  /*5190*/  FMUL.FTZ R38, R38, R200.reuse ;  /* 0x000000c826267220 */ /* 0x080fe20000410000 */
[----:B------:R-:W-:Y:S01]  /*51a0*/  FMUL.FTZ R39, R39, R200 ;  /* 0x000000c827277220 */ /* 0x000fe20000410000 */
[----:B------:R-:W3:Y:S01]  /*51b0*/  MUFU.EX2 R204, R204 ;  /* 0x000000cc00cc7308 */ /* 0x000ee20000000800 */
[----:B-1----:R-:W-:-:S01]  /*51c0*/  FADD.FTZ R5, R155, R4 ;  /* 0x000000049b057221 */ /* 0x002fc20000010000 */
[----:B------:R-:W-:Y:S01]  /*51d0*/  FADD.FTZ R4, R12, R15 ;  /* 0x0000000f0c047221 */ /* 0x000fe20000010000 */
[----:B------:R-:W-:Y:S01]  /*51e0*/  F2FP.SATFINITE.E4M3.F32.PACK_AB_MERGE_C R12, R153, R12, RZ ;  /* 0x0000000c990c723e */ /* 0x000fe200048070ff */
[-C--:B------:R-:W-:Y:S01]  /*51f0*/  FMUL.FTZ R42, R42, R200.reuse ;  /* 0x000000c82a2a7220 */ /* 0x080fe20000410000 */
[-C--:B------:R-:W-:Y:S01]  /*5200*/  FMUL.FTZ R43, R43, R200.reuse ;  /* 0x000000c82b2b7220 */ /* 0x080fe20000410000 */
[----:B------:R-:W-:Y:S01]  /*5210*/  FADD.FTZ R153, R153, R4 ;  /* 0x0000000499997221 */ /* 0x000fe20000010000 */
[----:B------:R-:W-:Y:S01]  /*5220*/  FMUL.FTZ R46, R46, R200 ;  /* 0x000000c82e2e7220 */ /* 0x000fe20000410000 */
[----:B------:R-:W1:Y:S01]  /*5230*/  MUFU.EX2 R167, R167 ;  /* 0x000000a700a77308 */ /* 0x000e620000000800 */
        /* <DEDUP_REMOVED lines=8> */
[----:B---3--:R-:W-:-:S01]  /*52c0*/  FADD.FTZ R4, R204, R5 ;  /* 0x00000005cc047221 */ /* 0x008fc20000010000 */
[----:B------:R-:W-:Y:S01]  /*52d0*/  FADD.FTZ R186, R20, R15 ;  /* 0x0000000f14ba7221 */ /* 0x000fe20000010000 */
[----:B------:R-:W-:Y:S01]  /*52e0*/  F2FP.SATFINITE.E4M3.F32.PACK_AB_MERGE_C R20, R157, R20, RZ ;  /* 0x000000149d14723e */ /* 0x000fe200048070ff */
[-C--:B------:R-:W-:Y:S01]  /*52f0*/  FMUL.FTZ R55, R55, R200.reuse ;  /* 0x000000c837377220 */ /* 0x080fe20000410000 */
[-C--:B------:R-:W-:Y:S01]  /*5300*/  FMUL.FTZ R58, R58, R200.reuse ;  /* 0x000000c83a3a7220 */ /* 0x080fe20000410000 */
[----:B------:R-:W-:Y:S01]  /*5310*/  FADD.FTZ R15, R157, R186 ;  /* 0x000000ba9d0f7221 */ /* 0x000fe20000010000 */
[----:B------:R-:W-:Y:S01]  /*5320*/  FMUL.FTZ R59, R59, R200 ;  /* 0x000000c83b3b7220 */ /* 0x000fe20000410000 */
[----:B------:R-:W3:Y:S01]  /*5330*/  MUFU.EX2 R166, R166 ;  /* 0x000000a600a67308 */ /* 0x000ee20000000800 */
[----:B-1----:R-:W-:-:S01]  /*5340*/  FADD.FTZ R4, R167, R4 ;  /* 0x00000004a7047221 */ /* 0x002fc20000010000 */
[----:B------:R-:W-:Y:S01]  /*5350*/  F2FP.SATFINITE.E4M3.F32.PACK_AB_MERGE_C R167, R167, R204, RZ ;  /* 0x000000cca7a7723e */ /* 0x000fe200048070ff */
[-C--:B------:R-:W-:Y:S01]  /*5360*/  FMUL.FTZ R62, R62, R200.reuse ;  /* 0x000000c83e3e7220 */ /* 0x080fe20000410000 */
[-C--:B------:R-:W-:Y:S01]  /*5370*/  FMUL.FTZ R63, R63, R200.reuse ;  /* 0x000000c83f3f7220 */ /* 0x080fe20000410000 */
[-C--:B------:R-:W-:Y:S01]  /*5380*/  FMUL.FTZ R66, R66, R200.reuse ;  /* 0x000000c842427220 */ /* 0x080fe20000410000 */
[----:B------:R-:W-:Y:S01]  /*5390*/  F2FP.SATFINITE.E4M3.F32.PACK_AB_MERGE_C R155, R162, R155, R167 ;  /* 0x0000009ba29b723e */ /* 0x000fe200048070a7 */
[----:B------:R-:W-:Y:S01]  /*53a0*/  FMUL.FTZ R67, R67, R200 ;  /* 0x000000c843437220 */ /* 0x000fe20000410000 */
[----:B------:R-:W1:Y:S01]  /*53b0*/  MUFU.EX2 R171, R171 ;  /* 0x000000ab00ab7308 */ /* 0x000e620000000800 */
        /* <DEDUP_REMOVED lines=24> */
[----:B--2---:R-:W-:-:S01]  /*5540*/  FADD.FTZ R4, R174, R5 ;  /* 0x00000005ae047221 */ /* 0x004fc20000010000 */
[----:B------:R-:W-:Y:S01]  /*5550*/  F2FP.SATFINITE.E4M3.F32.PACK_AB_MERGE_C R157, R174, R171, RZ ;  /* 0x000000abae9d723e */ /* 0x000fe200048070ff */
[----:B------:R-:W-:-:S01]  /*5560*/  FADD.FTZ R174, R14, R15 ;  /* 0x0000000f0eae7221 */ /* 0x000fc20000010000 */
[-C--:B------:R-:W-:Y:S01]  /*5570*/  FMUL.FTZ R106, R106, R200.reuse ;  /* 0x000000c86a6a7220 */ /* 0x080fe20000410000 */
[----:B------:R-:W-:Y:S01]  /*5580*/  FMUL.FTZ R107, R107, R200 ;  /* 0x000000c86b6b7220 */ /* 0x000fe20000410000 */
[----:B------:R-:W-:Y:S01]  /*5590*/  F2FP.SATFINITE.E4M3.F32.PACK_AB_MERGE_C R157, R166, R159, R157 ;  /* 0x0000009fa69d723e */ /* 0x000fe2000480709d */
[----:B------:R-:W-:-:S01]  /*55a0*/  FADD.FTZ R15, R161, R174 ;  /* 0x000000aea10f7221 */ /* 0x000fc20000010000 */
[----:B------:R-:W2:Y:S01]  /*55b0*/  MUFU.EX2 R178, R178 ;  /* 0x000000b200b27308 */ /* 0x000ea20000000800 */
[----:B---3--:R-:W-:-:S01]  /*55c0*/  FADD.FTZ R5, R163, R4 ;  /* 0x00000004a3057221 */ /* 0x008fc20000010000 */
[----:B------:R-:W-:Y:S01]  /*55d0*/  FMUL.FTZ R110, R110, R200 ;  /* 0x000000c86e6e7220 */ /* 0x000fe20000410000 */
[----:B------:R-:W-:-:S01]  /*55e0*/  FADD.FTZ R4, R176, R15 ;  /* 0x0000000fb0047221 */ /* 0x000fc20000010000 */
[----:B------:R-:W-:Y:S01]  /*55f0*/  F2FP.SATFINITE.E4M3.F32.PACK_AB_MERGE_C R176, R181, R176, RZ ;  /* 0x000000b0b5b0723e */ /* 0x000fe200048070ff */
        /* <DEDUP_REMOVED lines=24> */
[----:B------:R-:W-:Y:S01]  /*5780*/  FMUL.FTZ R139, R139, R200 ;  /* 0x000000c88b8b7220 */ /* 0x000fe20000410000 */
[----:B------:R-:W-:Y:S01]  /*5790*/  FADD.FTZ R4, R184, R15 ;  /* 0x0000000fb8047221 */ /* 0x000fe20000010000 */
[----:B------:R-:W-:Y:S01]  /*57a0*/  F2FP.SATFINITE.E4M3.F32.PACK_AB_MERGE_C R184, R185, R184, RZ ;  /* 0x000000b8b9b8723e */ /* 0x000fe200048070ff */
[----:B------:R-:W3:Y:S01]  /*57b0*/  MUFU.EX2 R190, R190 ;  /* 0x000000be00be7308 */ /* 0x000ee20000000800 */
[----:B-1----:R-:W-:-:S01]  /*57c0*/  FADD.FTZ R5, R175, R174 ;  /* 0x000000aeaf057221 */ /* 0x002fc20000010000 */
[----:B------:R-:W-:Y:S01]  /*57d0*/  F2FP.SATFINITE.E4M3.F32.PACK_AB_MERGE_C R159, R170, R163, R178 ;  /* 0x000000a3aa9f723e */ /* 0x000fe200048070b2 */
[----:B------:R-:W-:Y:S01]  /*57e0*/  FMUL.FTZ R142, R142, R200 ;  /* 0x000000c88e8e7220 */ /* 0x000fe20000410000 */
[----:B------:R-:W-:Y:S01]  /*57f0*/  F2FP.SATFINITE.E4M3.F32.PACK_AB_MERGE_C R160, R165, R160, R184 ;  /* 0x000000a0a5a0723e */ /* 0x000fe200048070b8 */
[-C--:B------:R-:W-:Y:S01]  /*5800*/  FMUL.FTZ R143, R143, R200.reuse ;  /* 0x000000c88f8f7220 */ /* 0x080fe20000410000 */
[-C--:B------:R-:W-:Y:S01]  /*5810*/  FMUL.FTZ R146, R146, R200.reuse ;  /* 0x000000c892927220 */ /* 0x080fe20000410000 */
[----:B------:R-:W-:Y:S01]  /*5820*/  FMUL.FTZ R147, R147, R200 ;  /* 0x000000c893937220 */ /* 0x000fe20000410000 */
[----:B------:R-:W1:Y:S01]  /*5830*/  MUFU.EX2 R191, R191 ;  /* 0x000000bf00bf7308 */ /* 0x000e620000000800 */
[----:B--2---:R-:W-:-:S01]  /*5840*/  FADD.FTZ R5, R182, R5 ;  /* 0x00000005b6057221 */ /* 0x004fc20000010000 */
[-C--:B------:R-:W-:Y:S01]  /*5850*/  FMUL.FTZ R150, R150, R200.reuse ;  /* 0x000000c896967220 */ /* 0x080fe20000410000 */
[----:B------:R-:W-:Y:S01]  /*5860*/  FMUL.FTZ R151, R151, R200 ;  /* 0x000000c897977220 */ /* 0x000fe20000410000 */
[----:B------:R-:W-:-:S02]  /*5870*/  F2FP.SATFINITE.E4M3.F32.PACK_AB_MERGE_C R152, R11, R152, R10 ;  /* 0x000000980b98723e */ /* 0x000fc4000480700a */
[----:B------:R-:W-:Y:S02]  /*5880*/  F2FP.SATFINITE.E4M3.F32.PACK_AB_MERGE_C R156, R21, R156, R20 ;  /* 0x0000009c159c723e */ /* 0x000fe40004807014 */
[----:B------:R-:W2:Y:S01]  /*5890*/  MUFU.EX2 R164, R164 ;  /* 0x000000a400a47308 */ /* 0x000ea20000000800 */
[----:B---3--:R-:W-:-:S01]  /*58a0*/  FADD.FTZ R174, R190, R5 ;  /* 0x00000005beae7221 */ /* 0x008fc20000010000 */
[----:B------:R-:W-:-:S06]  /*58b0*/  FADD.FTZ R5, R185, R4 ;  /* 0x00000004b9057221 */ /* 0x000fcc0000010000 */
[----:B------:R-:W3:Y:S01]  /*58c0*/  MUFU.EX2 R194, R194 ;  /* 0x000000c200c27308 */ /* 0x000ee20000000800 */
[----:B-1----:R-:W-:-:S01]  /*58d0*/  FADD.FTZ R15, R191, R174 ;  /* 0x000000aebf0f7221 */ /* 0x002fc20000010000 */
[----:B------:R-:W-:-:S06]  /*58e0*/  F2FP.SATFINITE.E4M3.F32.PACK_AB_MERGE_C R190, R191, R190, RZ ;  /* 0x000000bebfbe723e */ /* 0x000fcc00048070ff */
[----:B------:R-:W1:Y:S01]  /*58f0*/  MUFU.EX2 R169, R169 ;  /* 0x000000a900a97308 */ /* 0x000e620000000800 */
[----:B--2---:R-:W-:-:S07]  /*5900*/  FADD.FTZ R4, R164, R5 ;  /* 0x00000005a4047221 */ /* 0x004fce0000010000 */
[----:B------:R-:W2:Y:S01]  /*5910*/  MUFU.EX2 R195, R195 ;  /* 0x000000c300c37308 */ /* 0x000ea20000000800 */
[----:B---3--:R-:W-:-:S07]  /*5920*/  FADD.FTZ R174, R194, R15 ;  /* 0x0000000fc2ae7221 */ /* 0x008fce0000010000 */
[----:B------:R-:W3:Y:S01]  /*5930*/  MUFU.EX2 R188, R188 ;  /* 0x000000bc00bc7308 */ /* 0x000ee20000000800 */
[----:B-1----:R-:W-:-:S07]  /*5940*/  FADD.FTZ R5, R169, R4 ;  /* 0x00000004a9057221 */ /* 0x002fce0000010000 */
[----:B------:R-:W1:Y:S01]  /*5950*/  MUFU.EX2 R198, R198 ;  /* 0x000000c600c67308 */ /* 0x000e620000000800 */
[----:B--2---:R-:W-:-:S07]  /*5960*/  FADD.FTZ R15, R195, R174 ;  /* 0x000000aec30f7221 */ /* 0x004fce0000010000 */
[----:B------:R-:W2:Y:S01]  /*5970*/  MUFU.EX2 R189, R189 ;  /* 0x000000bd00bd7308 */ /* 0x000ea20000000800 */
[----:B---3--:R-:W-:-:S07]  /*5980*/  FADD.FTZ R4, R188, R5 ;  /* 0x00000005bc047221 */ /* 0x008fce0000010000 */
[----:B------:R-:W3:Y:S01]  /*5990*/  MUFU.EX2 R199, R199 ;  /* 0x000000c700c77308 */ /* 0x000ee20000000800 */
[----:B-1----:R-:W-:-:S07]  /*59a0*/  FADD.FTZ R174, R198, R15 ;  /* 0x0000000fc6ae7221 */ /* 0x002fce0000010000 */
[----:B------:R-:W1:Y:S01]  /*59b0*/  MUFU.EX2 R168, R168 ;  /* 0x000000a800a87308 */ /* 0x000e620000000800 */
        /* <DEDUP_REMOVED lines=20> */
[----:B-1----:R-:W-:-:S01]  /*5b00*/  FADD.FTZ R4, R193, R4 ;  /* 0x00000004c1047221 */ /* 0x002fc20000010000 */
[----:B------:R-:W-:-:S04]  /*5b10*/  F2FP.SATFINITE.E4M3.F32.PACK_AB_MERGE_C R192, R193, R192, RZ ;  /* 0x000000c0c1c0723e */ /* 0x000fc800048070ff */
[----:B------:R-:W-:Y:S02]  /*5b20*/  F2FP.SATFINITE.E4M3.F32.PACK_AB_MERGE_C R164, R173, R168, R192 ;  /* 0x000000a8ada4723e */ /* 0x000fe400048070c0 */
[----:B------:R-:W1:Y:S01]  /*5b30*/  MUFU.EX2 R210, R210 ;  /* 0x000000d200d27308 */ /* 0x000e620000000800 */
[----:B--2---:R-:W-:-:S01]  /*5b40*/  FADD.FTZ R15, R207, R174 ;  /* 0x000000aecf0f7221 */ /* 0x004fc20000010000 */
[----:B------:R-:W-:-:S04]  /*5b50*/  F2FP.SATFINITE.E4M3.F32.PACK_AB_MERGE_C R206, R207, R206, RZ ;  /* 0x000000cecfce723e */ /* 0x000fc800048070ff */
[----:B------:R-:W-:Y:S02]  /*5b60*/  F2FP.SATFINITE.E4M3.F32.PACK_AB_MERGE_C R165, R203, R202, R206 ;  /* 0x000000cacba5723e */ /* 0x000fe400048070ce */
        /* <DEDUP_REMOVED lines=10> */
[----:B------:R-:W-:Y:S02]  /*5c10*/  F2FP.SATFINITE.E4M3.F32.PACK_AB_MERGE_C R153, R154, R7, R158 ;  /* 0x000000079a99723e */ /* 0x000fe4000480709e */
[----:B------:R-:W-:Y:S02]  /*5c20*/  F2FP.SATFINITE.E4M3.F32.PACK_AB_MERGE_C R158, R161, R14, R176 ;  /* 0x0000000ea19e723e */ /* 0x000fe400048070b0 */
[----:B------:R-:W-:Y:S02]  /*5c30*/  F2FP.SATFINITE.E4M3.F32.PACK_AB_MERGE_C R154, R13, R8, R12 ;  /* 0x000000080d9a723e */ /* 0x000fe4000480700c */
[----:B------:R2:W1:Y:S01]  /*5c40*/  MUFU.EX2 R5, R6 ;  /* 0x0000000600057308 */ /* 0x0004620000000800 */
[----:B------:R-:W-:Y:S01]  /*5c50*/  F2FP.SATFINITE.E4M3.F32.PACK_AB_MERGE_C R161, R182, R175, R190 ;  /* 0x000000afb6a1723e */ /* 0x000fe200048070be */
[----:B--2---:R-:W-:Y:S01]  /*5c60*/  FADD.FTZ R6, R214, R15 ;  /* 0x0000000fd6067221 */ /* 0x004fe20000010000 */
[C---:B---3--:R-:W-:Y:S01]  /*5c70*/  F2FP.SATFINITE.E4M3.F32.PACK_AB_MERGE_C R196, R197.reuse, R196, RZ ;  /* 0x000000c4c5c4723e */ /* 0x048fe200048070ff */
[----:B------:R-:W-:-:S03]  /*5c80*/  FADD.FTZ R4, R197, R4 ;  /* 0x00000004c5047221 */ /* 0x000fc60000010000 */
[----:B------:R-:W-:Y:S02]  /*5c90*/  F2FP.SATFINITE.E4M3.F32.PACK_AB_MERGE_C R166, R180, R177, R196 ;  /* 0x000000b1b4a6723e */ /* 0x000fe400048070c4 */
[C---:B-1----:R-:W-:Y:S01]  /*5ca0*/  F2FP.SATFINITE.E4M3.F32.PACK_AB_MERGE_C R214, R5.reuse, R214, RZ ;  /* 0x000000d605d6723e */ /* 0x042fe200048070ff */
[----:B------:R-:W-:-:S03]  /*5cb0*/  FADD.FTZ R5, R5, R6 ;  /* 0x0000000605057221 */ /* 0x000fc60000010000 */
[----:B------:R-:W-:Y:S01]  /*5cc0*/  F2FP.SATFINITE.E4M3.F32.PACK_AB_MERGE_C R167, R211, R210, R214 ;  /* 0x000000d2d3a7723e */ /* 0x000fe200048070d6 */
[----:B------:R-:W-:Y:S06]  /*5cd0*/  @!P0 BRA `(.L_x_240) ;  /* 0x0000000000048947 */ /* 0x000fec0003800000 */
[----:B------:R-:W-:Y:S01]  /*5ce0*/  BPT.TRAP 0x1 ;  /* 0x000000040000795c */ /* 0x000fe20000300000 */
.L_x_240:
[----:B------:R-:W-:-:S04]  /*5cf0*/  IMAD.U32 R6, RZ, RZ, UR54 ;  /* 0x00000036ff067e24 */ /* 0x000fc8000f8e00ff */
[----:B------:R1:W2:Y:S01]  /*5d00*/  SYNCS.PHASECHK.TRANS64.TRYWAIT P2, [UR47+0x38850], R6 ;  /* 0x03885006ff0075a7 */ /* 0x0002a2000804016f */
[----:B------:R-:W-:Y:S05]  /*5d10*/  @!P0 BRA `(.L_x_241) ;  /* 0x0000000000048947 */ /* 0x000fea0003800000 */
[----:B------:R-:W-:Y:S01]  /*5d20*/  BPT.TRAP 0x1 ;  /* 0x000000040000795c */ /* 0x000fe20000300000 */
.L_x_241:
[----:B-1----:R-:W-:Y:S01]  /*5d30*/  VIADD R6, R226, 0x8 ;  /* 0x00000008e2067836 */ /* 0x002fe20000000000 */
[----:B--2---:R-:W-:Y:S06]  /*5d40*/  @P2 BRA `(.L_x_242) ;  /* 0x00000000000c2947 */ /* 0x004fec0003800000 */
[----:B------:R-:W-:-:S04]  /*5d50*/  IMAD.U32 R7, RZ, RZ, UR54 ;  /* 0x00000036ff077e24 */ /* 0x000fc8000f8e00ff */
[----:B------:R-:W1:Y:S02]  /*5d60*/  SYNCS.PHASECHK.TRANS64.TRYWAIT P2, [UR47+0x38850], R7 ;  /* 0x03885007ff0075a7 */ /* 0x000e64000804016f */
[----:B-1----:R-:W-:Y:S05]  /*5d70*/  @!P2 BRA `(.L_x_243) ;  /* 0x000000b4005ca947 */ /* 0x002fea0003800000 */
.L_x_242:
        /* <DEDUP_REMOVED lines=27> */
.L_x_244:
[----:B------:R-:W-:Y:S01]  /*5f30*/  UIADD3 UR47, UR47, 0x38860, URZ ;  /* 0x000388602f2f7890 */ /* 0x000fe2000fffe03f */
[----:B-1----:R-:W-:Y:S02]  /*5f40*/  IMAD.MOV.U32 R7, RZ, RZ, R172 ;  /* 0x000000ffff077224 */ /* 0x002fe400078e00ac */
[----:B------:R-:W-:Y:S01]  /*5f50*/  IMAD.MOV.U32 R6, RZ, RZ, R3 ;  /* 0x000000ffff067224 */ /* 0x000fe200078e0003 */
[----:B------:R-:W-:-:S09]  /*5f60*/  UPRMT UR47, UR48, 0x654, UR47 ;  /* 0x00000654302f7896 */ /* 0x000fd2000800002f */
[----:B------:R-:W-:Y:S01]  /*5f70*/  SYNCS.ARRIVE.TRANS64.RED.A1T0 RZ, [UR47], RZ ;  /* 0x000000ffffff79a7 */ /* 0x000fe2000810042f */
[----:B------:R-:W-:Y:S05]  /*5f80*/  @P1 BRA `(.L_x_245) ;  /* 0xffffffdc00601947 */ /* 0x000fea000383ffff */
.L_x_234:
[----:B------:R-:W-:Y:S01]  /*5f90*/  ULDC.64 UR8, c[0x0][0x9a0] ;  /* 0x0002680000087ab9 */ /* 0x000fe20000000a00 */
[----:B-1----:R-:W-:Y:S01]  /*5fa0*/  IMAD.MOV.U32 R8, RZ, RZ, 0x3f800000 ;  /* 0x3f800000ff087424 */ /* 0x002fe200078e00ff */
[----:B------:R-:W-:Y:S01]  /*5fb0*/  UISETP.NE.U32.AND UP0, UPT, UR8, URZ, UPT ;  /* 0x0000003f0800728c */ /* 0x000fe2000bf05070 */
[----:B------:R1:W-:Y:S06]  /*5fc0*/  BAR.ARV R0, 0x100 ;  /* 0x000400000000751d */ /* 0x0003ec0000002000 */
[----:B------:R-:W-:Y:S02]  /*5fd0*/  UISETP.NE.AND.EX UP0, UPT, UR9, URZ, UPT, UP0 ;  /* 0x0000003f0900728c */ /* 0x000fe4000bf05300 */
[----:B------:R-:W-:Y:S06]  /*5fe0*/  BAR.ARV 0x8, 0x180 ;  /* 0x0206000000007b1d */ /* 0x000fec0000002000 */
[----:B------:R-:W-:-:S03]  /*5ff0*/  PLOP3.LUT P0, PT, PT, PT, UP0, 0x80, 0x0 ;  /* 0x000000000000781c */ /* 0x000fc60003f0f008 */
        /* <DEDUP_REMOVED lines=11> */
[----:B------:R-:W-:-:S04]  /*60b0*/  @UP0 ULEA UR6, UP1, UR4, UR8, 0x2 ;  /* 0x0000000804060291 */ /* 0x000fc8000f82103f */
[----:B------:R-:W-:Y:S02]  /*60c0*/  @UP0 ULEA.HI.X UR7, UR4, UR9, UR5, 0x2, UP1 ;  /* 0x0000000904070291 */ /* 0x000fe400088f1405 */
[----:B------:R-:W-:-:S04]  /*60d0*/  IMAD.U32 R6, RZ, RZ, UR6 ;  /* 0x00000006ff067e24 */ /* 0x000fc8000f8e00ff */
[----:B0-----:R-:W-:-:S05]  /*60e0*/  IMAD.U32 R7, RZ, RZ, UR7 ;  /* 0x00000007ff077e24 */ /* 0x001fca000f8e00ff */
[----:B------:R0:W2:Y:S01]  /*60f0*/  @P0 LDG.E R8, desc[UR52][R6.64] ;  /* 0x0000003406080981 */ /* 0x0000a2000c1e1900 */
[----:B------:R-:W-:Y:S01]  /*6100*/  UIADD3 UR42, UR42, 0x1, URZ ;  /* 0x000000012a2a7890 */ /* 0x000fe2000fffe03f */
[----:B-1----:R-:W-:Y:S01]  /*6110*/  IMAD.MOV.U32 R0, RZ, RZ, -0x800000 ;  /* 0xff800000ff007424 */ /* 0x002fe200078e00ff */
[----:B------:R-:W-:Y:S01]  /*6120*/  UIADD3 UR44, UR44, 0x1, URZ ;  /* 0x000000012c2c7890 */ /* 0x000fe2000fffe03f */
[----:B------:R-:W1:Y:S01]  /*6130*/  SHFL.BFLY PT, R9, R4, 0x2, 0x1f ;  /* 0x0c401f0004097f89 */ /* 0x000e6200000e0000 */
[----:B------:R-:W-:-:S03]  /*6140*/  UISETP.NE.AND UP0, UPT, UR42, 0x2, UPT ;  /* 0x000000022a00788c */ /* 0x000fc6000bf05270 */
[----:B------:R-:W3:Y:S01]  /*6150*/  SHFL.BFLY PT, R12, R5, 0x2, 0x1f ;  /* 0x0c401f00050c7f89 */ /* 0x000ee200000e0000 */
[----:B------:R-:W-:Y:S01]  /*6160*/  USEL UR4, URZ, 0x1, UP0 ;  /* 0x000000013f047887 */ /* 0x000fe20008000000 */
[----:B0-----:R-:W-:Y:S01]  /*6170*/  IMAD.MOV.U32 R7, RZ, RZ, RZ ;  /* 0x000000ffff077224 */ /* 0x001fe200078e00ff */
[----:B------:R-:W-:Y:S01]  /*6180*/  USEL UR42, UR42, URZ, UP0 ;  /* 0x0000003f2a2a7287 */ /* 0x000fe20008000000 */
[----:B------:R-:W-:Y:S01]  /*6190*/  IMAD.U32 R6, RZ, RZ, UR39 ;  /* 0x00000027ff067e24 */ /* 0x000fe2000f8e00ff */
[----:B------:R-:W-:Y:S01]  /*61a0*/  ULOP3.LUT UR43, UR43, UR4, URZ, 0x3c, !UPT ;  /* 0x000000042b2b7292 */ /* 0x000fe2000f8e3c3f */
[----:B-1----:R-:W-:Y:S01]  /*61b0*/  FADD.FTZ R9, R9, R4 ;  /* 0x0000000409097221 */ /* 0x002fe20000010000 */
[----:B------:R-:W-:Y:S02]  /*61c0*/  IMAD.MOV.U32 R4, RZ, RZ, -0x800000 ;  /* 0xff800000ff047424 */ /* 0x000fe400078e00ff */
[----:B---3--:R-:W-:Y:S02]  /*61d0*/  FADD.FTZ R12, R12, R5 ;  /* 0x000000050c0c7221 */ /* 0x008fe40000010000 */
[----:B------:R-:W0:Y:S04]  /*61e0*/  SHFL.BFLY PT, R10, R9, 0x1, 0x1f ;  /* 0x0c201f00090a7f89 */ /* 0x000e2800000e0000 */
[----:B------:R-:W1:Y:S01]  /*61f0*/  SHFL.BFLY PT, R11, R12, 0x1, 0x1f ;  /* 0x0c201f000c0b7f89 */ /* 0x000e6200000e0000 */
[----:B0-----:R-:W-:Y:S01]  /*6200*/  FADD.FTZ R13, R9, R10 ;  /* 0x0000000a090d7221 */ /* 0x001fe20000010000 */
[----:B------:R-:W-:-:S02]  /*6210*/  IMAD.MOV.U32 R9, RZ, RZ, RZ ;  /* 0x000000ffff097224 */ /* 0x000fc400078e00ff */
[----:B-1----:R-:W-:Y:S02]  /*6220*/  FADD.FTZ R14, R12, R11 ;  /* 0x0000000b0c0e7221 */ /* 0x002fe40000010000 */
[C---:B------:R-:W-:Y:S01]  /*6230*/  FSETP.NE.FTZ.AND P0, PT, R13.reuse, RZ, PT ;  /* 0x000000ff0d00720b */ /* 0x040fe20003f15000 */
[----:B------:R-:W-:Y:S01]  /*6240*/  FMUL.FTZ R15, R13, 0.00390625 ;  /* 0x3b8000000d0f7820 */ /* 0x000fe20000410000 */
[----:B------:R-:W-:Y:S02]  /*6250*/  IMAD.U32 R12, RZ, RZ, UR39 ;  /* 0x00000027ff0c7e24 */ /* 0x000fe4000f8e00ff */
[----:B------:R-:W-:Y:S02]  /*6260*/  FMUL.FTZ R10, R14, 0.00390625 ;  /* 0x3b8000000e0a7820 */ /* 0x000fe40000410000 */
[----:B------:R-:W-:-:S03]  /*6270*/  FSETP.NE.FTZ.AND P1, PT, R15, RZ, PT ;  /* 0x000000ff0f00720b */ /* 0x000fc60003f35000 */
[----:B------:R-:W-:-:S04]  /*6280*/  FSETP.NE.FTZ.AND P2, PT, R10, RZ, PT ;  /* 0x000000ff0a00720b */ /* 0x000fc80003f55000 */
[----:B------:R-:W-:Y:S01]  /*6290*/  @P0 MUFU.RCP R7, R13 ;  /* 0x0000000d00070308 */ /* 0x000fe20000001000 */
[----:B------:R-:W-:-:S05]  /*62a0*/  FSETP.NE.FTZ.AND P0, PT, R14, RZ, PT ;  /* 0x000000ff0e00720b */ /* 0x000fca0003f15000 */
[----:B------:R-:W-:Y:S02]  /*62b0*/  @P1 FMUL.FTZ R6, R6, 0.69314718246459960938 ;  /* 0x3f31721806061820 */ /* 0x000fe40000410000 */
[----:B------:R-:W0:Y:S01]  /*62c0*/  @P1 MUFU.LG2 R5, R15 ;  /* 0x0000000f00051308 */ /* 0x000e220000000c00 */
[----:B------:R-:W-:-:S07]  /*62d0*/  @P2 FMUL.FTZ R12, R12, 0.69314718246459960938 ;  /* 0x3f3172180c0c2820 */ /* 0x000fce0000410000 */
[----:B------:R-:W1:Y:S08]  /*62e0*/  @P2 MUFU.LG2 R10, R10 ;  /* 0x0000000a000a2308 */ /* 0x000e700000000c00 */
[----:B------:R-:W3:Y:S01]  /*62f0*/  @P0 MUFU.RCP R9, R14 ;  /* 0x0000000e00090308 */ /* 0x000ee20000001000 */
[----:B0-----:R-:W-:Y:S01]  /*6300*/  @P1 FMUL.FTZ R5, R5, 0.69314718246459960938 ;  /* 0x3f31721805051820 */ /* 0x001fe20000410000 */
[----:B------:R-:W-:-:S03]  /*6310*/  PLOP3.LUT P0, PT, PT, PT, PT, 0x8, 0x0 ;  /* 0x000000000000781c */ /* 0x000fc60003f0e170 */
[----:B------:R-:W-:Y:S01]  /*6320*/  @P1 FFMA.FTZ R0, R6, R3, R5 ;  /* 0x0000000306001223 */ /* 0x000fe20000010005 */
[----:B-1----:R-:W-:-:S04]  /*6330*/  @P2 FMUL.FTZ R11, R10, 0.69314718246459960938 ;  /* 0x3f3172180a0b2820 */ /* 0x002fc80000410000 */
[----:B------:R-:W-:Y:S01]  /*6340*/  @P2 FFMA.FTZ R4, R12, R172, R11 ;  /* 0x000000ac0c042223 */ /* 0x000fe2000001000b */
[-C--:B--2---:R-:W-:Y:S01]  /*6350*/  FMUL.FTZ R152, R7, R8.reuse ;  /* 0x0000000807987220 */ /* 0x084fe20000410000 */
[----:B---3--:R-:W-:-:S03]  /*6360*/  FMUL.FTZ R3, R9, R8 ;  /* 0x0000000809037220 */ /* 0x008fc60000410000 */
        /* <DEDUP_REMOVED lines=127> */
[----:B------:R-:W-:-:S07]  /*6b60*/  FMUL.FTZ R34, R151, R3 ;  /* 0x0000000397227220 */ /* 0x000fce0000410000 */
.L_x_221:
[----:B------:R-:W0:Y:S01]  /*6b70*/  S2R R26, SR_CgaCtaId ;  /* 0x00000000001a7919 */ /* 0x000e220000008800 */
[----:B------:R-:W-:Y:S01]  /*6b80*/  MOV R3, 0x400 ;  /* 0x0000040000037802 */ /* 0x000fe20000000f00 */
[----:B------:R-:W-:Y:S01]  /*6b90*/  BSSY B0, `(.L_x_246) ;  /* 0x00003a4000007945 */ /* 0x000fe20003800000 */
[----:B------:R-:W-:Y:S02]  /*6ba0*/  BAR.SYNC.DEFER_BLOCKING 0x5, 0x180 ;  /* 0x0146000000007b1d */ /* 0x000fe40000010000 */
[----:B0-----:R-:W-:-:S05]  /*6bb0*/  LEA R3, R26, R3, 0x18 ;  /* 0x000000031a037211 */ /* 0x001fca00078ec0ff */
[----:B------:R-:W0:Y:S02]  /*6bc0*/  LDS.128 R44, [R3+0x388d0] ;  /* 0x0388d000032c7984 */ /* 0x000e240000000c00 */
[----:B0-----:R-:W-:Y:S02]  /*6bd0*/  R2UR UR5, R45 ;  /* 0x000000002d0572ca */ /* 0x001fe400000e0000 */
[----:B------:R-:W-:Y:S01]  /*6be0*/  R2UR UR46, R46 ;  /* 0x000000002e2e72ca */ /* 0x000fe200000e0000 */
[----:B------:R-:W-:Y:S06]  /*6bf0*/  BAR.ARV 0x4, 0x180 ;  /* 0x0106000000007b1d */ /* 0x000fec0000002000 */
[----:B------:R-:W-:Y:S08]  /*6c00*/  @P0 BRA `(.L_x_247) ;  /* 0x0000002c00080947 */ /* 0x000ff00003800000 */
[----:B------:R-:W0:Y:S01]  /*6c10*/  S2R R94, SR_TID.X ;  /* 0x00000000005e7919 */ /* 0x000e220000002100 */
[----:B------:R-:W-:Y:S01]  /*6c20*/  ULDC.64 UR6, c[0x4][0x128] ;  /* 0x01004a0000067ab9 */ /* 0x000fe20000000a00 */
[----:B0-----:R-:W-:-:S05]  /*6c30*/  IMAD.SHL.U32 R26, R94, 0x4, RZ ;  /* 0x000000045e1a7824 */ /* 0x001fca00078e00ff */
[----:B------:R-:W-:-:S04]  /*6c40*/  LOP3.LUT R26, R26, 0xc, RZ, 0xc0, !PT ;  /* 0x0000000c1a1a7812 */ /* 0x000fc800078ec0ff */
[----:B------:R-:W-:-:S05]  /*6c50*/  IADD3 R26, P0, R26, UR6, RZ ;  /* 0x000000061a1a7c10 */ /* 0x000fca000ff1e0ff */
[----:B------:R-:W-:Y:S01]  /*6c60*/  IMAD.X R27, RZ, RZ, UR7, P0 ;  /* 0x00000007ff1b7e24 */ /* 0x000fe200080e06ff */
[----:B------:R-:W-:Y:S01]  /*6c70*/  F2FP.BF16.F32.PACK_AB R40, R7, R40 ;  /* 0x000000280728723e */ /* 0x000fe200000010ff */
[----:B------:R-:W-:-:S04]  /*6c80*/  ULDC.64 UR6, c[0x0][0xc00] ;  /* 0x0003000000067ab9 */ /* 0x000fc80000000a00 */
[----:B------:R0:W2:Y:S01]  /*6c90*/  LDG.E.CONSTANT R27, desc[UR52][R26.64] ;  /* 0x000000341a1b7981 */ /* 0x0000a2000c1e9900 */
[----:B------:R-:W-:Y:S01]  /*6ca0*/  F2FP.BF16.F32.PACK_AB R7, R153, R42 ;  /* 0x0000002a9907723e */ /* 0x000fe200000010ff */
[----:B------:R-:W-:Y:S01]  /*6cb0*/  UISETP.NE.U32.AND UP0, UPT, UR6, URZ, UPT ;  /* 0x0000003f0600728c */ /* 0x000fe2000bf05070 */
[----:B------:R-:W-:Y:S02]  /*6cc0*/  F2FP.BF16.F32.PACK_AB R42, R20, R65 ;  /* 0x00000041142a723e */ /* 0x000fe400000010ff */
[----:B------:R-:W-:Y:S01]  /*6cd0*/  LOP3.LUT P0, R20, R94, 0x3, RZ, 0xc0, !PT ;  /* 0x000000035e147812 */ /* 0x000fe2000780c0ff */
[----:B------:R-:W-:Y:S01]  /*6ce0*/  UISETP.NE.AND.EX UP0, UPT, UR7, URZ, UPT, UP0 ;  /* 0x0000003f0700728c */ /* 0x000fe2000bf05300 */
[----:B------:R-:W-:Y:S02]  /*6cf0*/  F2FP.BF16.F32.PACK_AB R12, R12, R49 ;  /* 0x000000310c0c723e */ /* 0x000fe400000010ff */
[----:B------:R-:W-:Y:S01]  /*6d00*/  F2FP.BF16.F32.PACK_AB R11, R11, R48 ;  /* 0x000000300b0b723e */ /* 0x000fe200000010ff */
[----:B------:R-:W-:Y:S01]  /*6d10*/  ULDC.64 UR6, c[0x0][0xc00] ;  /* 0x0003000000067ab9 */ /* 0x000fe20000000a00 */
[----:B------:R-:W-:Y:S01]  /*6d20*/  ISETP.EQ.OR P0, PT, R20, 0x3, !P0 ;  /* 0x000000031400780c */ /* 0x000fe20004702670 */
[----:B------:R-:W-:Y:S01]  /*6d30*/  UIMAD.WIDE UR6, UR37, 0x4, UR6 ;  /* 0x00000004250678a5 */ /* 0x000fe2000f8e0206 */
[----:B------:R-:W-:-:S02]  /*6d40*/  F2FP.BF16.F32.PACK_AB R15, R15, R64 ;  /* 0x000000400f0f723e */ /* 0x000fc400000010ff */
[----:B------:R-:W-:Y:S02]  /*6d50*/  F2FP.BF16.F32.PACK_AB R64, R84, R121 ;  /* 0x000000795440723e */ /* 0x000fe400000010ff */
[----:B------:R-:W-:Y:S02]  /*6d60*/  SEL R84, R11, R12, P0 ;  /* 0x0000000c0b547207 */ /* 0x000fe40000000000 */
[----:B------:R-:W-:Y:S02]  /*6d70*/  SEL R20, R12, R11, P0 ;  /* 0x0000000b0c147207 */ /* 0x000fe40000000000 */
[----:B------:R-:W1:Y:S01]  /*6d80*/  S2R R12, SR_SWINHI ;  /* 0x00000000000c7919 */ /* 0x000e620000002f00 */
[----:B------:R-:W-:Y:S02]  /*6d90*/  F2FP.BF16.F32.PACK_AB R32, R9, R32 ;  /* 0x000000200920723e */ /* 0x000fe400000010ff */
[----:B------:R-:W-:Y:S02]  /*6da0*/  F2FP.BF16.F32.PACK_AB R37, R37, R6 ;  /* 0x000000062525723e */ /* 0x000fe400000010ff */
        /* <DEDUP_REMOVED lines=9> */
[----:B------:R-:W-:Y:S02]  /*6e40*/  SEL R118, R9, R6, P0 ;  /* 0x0000000609767207 */ /* 0x000fe40000000000 */
[----:B------:R-:W-:Y:S02]  /*6e50*/  SEL R81, R6, R9, P0 ;  /* 0x0000000906517207 */ /* 0x000fe40000000000 */
[----:B------:R-:W-:Y:S02]  /*6e60*/  SEL R112, R7, R10, P0 ;  /* 0x0000000a07707207 */ /* 0x000fe40000000000 */
[----:B------:R-:W-:-:S02]  /*6e70*/  SEL R79, R10, R7, P0 ;  /* 0x000000070a4f7207 */ /* 0x000fc40000000000 */
[----:B------:R-:W-:Y:S02]  /*6e80*/  F2FP.BF16.F32.PACK_AB R77, R77, R120 ;  /* 0x000000784d4d723e */ /* 0x000fe400000010ff */
[----:B------:R-:W-:Y:S02]  /*6e90*/  MOV R6, R3 ;  /* 0x0000000300067202 */ /* 0x000fe40000000f00 */
[----:B-1----:R-:W-:Y:S02]  /*6ea0*/  MOV R7, R12 ;  /* 0x0000000c00077202 */ /* 0x002fe40000000f00 */
[----:B------:R-:W-:Y:S02]  /*6eb0*/  F2FP.BF16.F32.PACK_AB R43, R29, R80 ;  /* 0x000000501d2b723e */ /* 0x000fe400000010ff */
[----:B------:R-:W-:Y:S02]  /*6ec0*/  F2FP.BF16.F32.PACK_AB R109, R109, R90 ;  /* 0x0000005a6d6d723e */ /* 0x000fe400000010ff */
[----:B------:R-:W-:-:S02]  /*6ed0*/  F2FP.BF16.F32.PACK_AB R33, R33, R88 ;  /* 0x000000582121723e */ /* 0x000fc400000010ff */
[----:B------:R-:W-:Y:S02]  /*6ee0*/  F2FP.BF16.F32.PACK_AB R52, R52, R89 ;  /* 0x000000593434723e */ /* 0x000fe400000010ff */
[----:B------:R-:W-:Y:S02]  /*6ef0*/  SEL R90, R35, R44, P0 ;  /* 0x0000002c235a7207 */ /* 0x000fe40000000000 */
[----:B------:R-:W-:Y:S02]  /*6f00*/  SEL R29, R44, R35, P0 ;  /* 0x000000232c1d7207 */ /* 0x000fe40000000000 */
[----:B------:R-:W-:Y:S02]  /*6f10*/  F2FP.BF16.F32.PACK_AB R53, R53, R96 ;  /* 0x000000603535723e */ /* 0x000fe400000010ff */
[----:B------:R-:W-:Y:S02]  /*6f20*/  F2FP.BF16.F32.PACK_AB R61, R61, R104 ;  /* 0x000000683d3d723e */ /* 0x000fe400000010ff */
[----:B------:R-:W-:-:S02]  /*6f30*/  F2FP.BF16.F32.PACK_AB R68, R68, R105 ;  /* 0x000000694444723e */ /* 0x000fc400000010ff */
[----:B------:R-:W-:Y:S02]  /*6f40*/  SEL R106, R77, R64, P0 ;  /* 0x000000404d6a7207 */ /* 0x000fe40000000000 */
[----:B------:R-:W-:Y:S01]  /*6f50*/  SEL R35, R64, R77, P0 ;  /* 0x0000004d40237207 */ /* 0x000fe20000000000 */
[----:B------:R-:W-:Y:S01]  /*6f60*/  IMAD.WIDE R64, R220, 0x2, R6 ;  /* 0x00000002dc407825 */ /* 0x000fe200078e0206 */
        /* <DEDUP_REMOVED lines=8> */
[----:B------:R-:W-:Y:S02]  /*6ff0*/  F2FP.BF16.F32.PACK_AB R110, R108, R145 ;  /* 0x000000916c6e723e */ /* 0x000fe400000010ff */
[----:B------:R-:W-:-:S02]  /*7000*/  SEL R92, R43, R36, P0 ;  /* 0x000000242b5c7207 */ /* 0x000fc40000000000 */
[----:B------:R-:W-:Y:S02]  /*7010*/  SEL R30, R36, R43, P0 ;  /* 0x0000002b241e7207 */ /* 0x000fe40000000000 */
[----:B------:R-:W-:Y:S02]  /*7020*/  SEL R98, R61, R68, P0 ;  /* 0x000000443d627207 */ /* 0x000fe40000000000 */
[----:B------:R-:W-:Y:S02]  /*7030*/  SEL R33, R68, R61, P0 ;  /* 0x0000003d44217207 */ /* 0x000fe40000000000 */
[----:B------:R-:W-:Y:S02]  /*7040*/  F2FP.BF16.F32.PACK_AB R24, R5, R24 ;  /* 0x000000180518723e */ /* 0x000fe400000010ff */
[----:B------:R-:W-:Y:S02]  /*7050*/  F2FP.BF16.F32.PACK_AB R25, R8, R25 ;  /* 0x000000190819723e */ /* 0x000fe400000010ff */
[----:B------:R-:W-:-:S02]  /*7060*/  F2FP.BF16.F32.PACK_AB R59, R140, R59 ;  /* 0x0000003b8c3b723e */ /* 0x000fc400000010ff */
[----:B------:R-:W-:Y:S02]  /*7070*/  F2FP.BF16.F32.PACK_AB R76, R76, R113 ;  /* 0x000000714c4c723e */ /* 0x000fe400000010ff */
        /* <DEDUP_REMOVED lines=13> */
[C---:B------:R-:W-:Y:S02]  /*7150*/  IADD3 R10, P2, R64.reuse, 0x20, RZ ;  /* 0x00000020400a7810 */ /* 0x040fe40007f5e0ff */
[C---:B------:R-:W-:Y:S02]  /*7160*/  IADD3 R85, P3, R64.reuse, 0x40, RZ ;  /* 0x0000004040557810 */ /* 0x040fe40007f7e0ff */
[----:B------:R-:W-:Y:S02]  /*7170*/  IADD3 R87, P4, R64, 0x60, RZ ;  /* 0x0000006040577810 */ /* 0x000fe40007f9e0ff */
[----:B------:R-:W-:-:S02]  /*7180*/  F2FP.BF16.F32.PACK_AB R93, R93, R136 ;  /* 0x000000885d5d723e */ /* 0x000fc400000010ff */
[----:B------:R-:W-:Y:S02]  /*7190*/  F2FP.BF16.F32.PACK_AB R38, R100, R137 ;  /* 0x000000896426723e */ /* 0x000fe400000010ff */
[----:B------:R-:W-:Y:S02]  /*71a0*/  F2FP.BF16.F32.PACK_AB R13, R13, R56 ;  /* 0x000000380d0d723e */ /* 0x000fe400000010ff */
[----:B------:R-:W-:Y:S02]  /*71b0*/  F2FP.BF16.F32.PACK_AB R147, R34, R147 ;  /* 0x000000932293723e */ /* 0x000fe400000010ff */
[----:B------:R-:W-:Y:S02]  /*71c0*/  F2FP.BF16.F32.PACK_AB R56, R116, R83 ;  /* 0x000000537438723e */ /* 0x000fe400000010ff */
[----:B------:R-:W-:Y:S02]  /*71d0*/  F2FP.BF16.F32.PACK_AB R138, R39, R138 ;  /* 0x0000008a278a723e */ /* 0x000fe400000010ff */
[----:B------:R-:W-:-:S02]  /*71e0*/  SEL R102, R69, R76, P0 ;  /* 0x0000004c45667207 */ /* 0x000fc40000000000 */
[----:B------:R-:W-:Y:S02]  /*71f0*/  SEL R34, R76, R69, P0 ;  /* 0x000000454c227207 */ /* 0x000fe40000000000 */
[----:B------:R-:W-:Y:S02]  /*7200*/  F2FP.BF16.F32.PACK_AB R125, R125, R74 ;  /* 0x0000004a7d7d723e */ /* 0x000fe400000010ff */
[----:B------:R-:W-:Y:S02]  /*7210*/  F2FP.BF16.F32.PACK_AB R117, R117, R82 ;  /* 0x000000527575723e */ /* 0x000fe400000010ff */
[----:B------:R-:W-:Y:S02]  /*7220*/  SEL R80, R32, R37, P0 ;  /* 0x0000002520507207 */ /* 0x000fe40000000000 */
[----:B------:R-:W-:Y:S02]  /*7230*/  SEL R72, R37, R32, P0 ;  /* 0x0000002025487207 */ /* 0x000fe40000000000 */
[----:B------:R-:W-:-:S02]  /*7240*/  SEL R122, R5, R8, P0 ;  /* 0x00000008057a7207 */ /* 0x000fc40000000000 */
[----:B------:R-:W-:Y:S02]  /*7250*/  SEL R83, R8, R5, P0 ;  /* 0x0000000508537207 */ /* 0x000fe40000000000 */
[----:B------:R-:W-:Y:S02]  /*7260*/  SEL R116, R66, R67, P0 ;  /* 0x0000004342747207 */ /* 0x000fe40000000000 */
[----:B------:R-:W-:Y:S01]  /*7270*/  SEL R39, R67, R66, P0 ;  /* 0x0000004243277207 */ /* 0x000fe20000000000 */
[--C-:B------:R-:W-:Y:S01]  /*7280*/  IMAD.X R67, RZ, RZ, R65.reuse, P3 ;  /* 0x000000ffff437224 */ /* 0x100fe200018e0641 */
[----:B------:R-:W-:Y:S02]  /*7290*/  SEL R132, R71, R62, P0 ;  /* 0x0000003e47847207 */ /* 0x000fe40000000000 */
[----:B------:R-:W-:Y:S01]  /*72a0*/  SEL R69, R62, R71, P0 ;  /* 0x000000473e457207 */ /* 0x000fe20000000000 */
[----:B------:R-:W-:Y:S01]  /*72b0*/  IMAD.X R71, RZ, RZ, R65, P2 ;  /* 0x000000ffff477224 */ /* 0x000fe200010e0641 */
[----:B------:R-:W-:-:S02]  /*72c0*/  SEL R134, R63, R54, P0 ;  /* 0x000000363f867207 */ /* 0x000fc40000000000 */
[----:B------:R-:W-:Y:S01]  /*72d0*/  SEL R73, R54, R63, P0 ;  /* 0x0000003f36497207 */ /* 0x000fe20000000000 */
[----:B------:R-:W-:Y:S01]  /*72e0*/  IMAD.X R63, RZ, RZ, R65, P4 ;  /* 0x000000ffff3f7224 */ /* 0x000fe200020e0641 */
[----:B------:R-:W-:Y:S02]  /*72f0*/  F2FP.BF16.F32.PACK_AB R46, R86, R91 ;  /* 0x0000005b562e723e */ /* 0x000fe400000010ff */
[----:B------:R-:W-:Y:S02]  /*7300*/  F2FP.BF16.F32.PACK_AB R101, R101, R144 ;  /* 0x000000906565723e */ /* 0x000fe400000010ff */
[----:B------:R-:W-:Y:S02]  /*7310*/  SEL R78, R24, R25, P0 ;  /* 0x00000019184e7207 */ /* 0x000fe40000000000 */
[----:B------:R-:W-:Y:S02]  /*7320*/  SEL R74, R25, R24, P0 ;  /* 0x00000018194a7207 */ /* 0x000fe40000000000 */
[----:B------:R-:W-:-:S02]  /*7330*/  SEL R82, R40, R41, P0 ;  /* 0x0000002928527207 */ /* 0x000fc40000000000 */
[----:B0-----:R-:W-:Y:S02]  /*7340*/  SEL R26, R41, R40, P0 ;  /* 0x00000028291a7207 */ /* 0x001fe40000000000 */
[----:B------:R-:W-:Y:S02]  /*7350*/  SEL R104, R93, R38, P0 ;  /* 0x000000265d687207 */ /* 0x000fe40000000000 */
[----:B------:R-:W-:Y:S02]  /*7360*/  SEL R37, R38, R93, P0 ;  /* 0x0000005d26257207 */ /* 0x000fe40000000000 */
[----:B------:R-:W-:Y:S02]  /*7370*/  LOP3.LUT R5, R64, 0x380, RZ, 0xc0, !PT ;  /* 0x0000038040057812 */ /* 0x000fe400078ec0ff */
[----:B------:R-:W-:Y:S02]  /*7380*/  F2FP.BF16.F32.PACK_AB R50, R149, R50 ;  /* 0x000000329532723e */ /* 0x000fe400000010ff */
[----:B------:R-:W-:-:S02]  /*7390*/  F2FP.BF16.F32.PACK_AB R51, R148, R51 ;  /* 0x000000339433723e */ /* 0x000fc400000010ff */
[----:B------:R-:W-:Y:S02]  /*73a0*/  F2FP.BF16.F32.PACK_AB R58, R141, R58 ;  /* 0x0000003a8d3a723e */ /* 0x000fe400000010ff */
[----:B------:R-:W-:Y:S02]  /*73b0*/  F2FP.BF16.F32.PACK_AB R55, R55, R130 ;  /* 0x000000823737723e */ /* 0x000fe400000010ff */
[C---:B------:R-:W-:Y:S02]  /*73c0*/  IADD3 R24, P5, R64.reuse, 0x4000, RZ ;  /* 0x0000400040187810 */ /* 0x040fe40007fbe0ff */
[C---:B------:R-:W-:Y:S02]  /*73d0*/  IADD3 R89, P6, R64.reuse, 0x4020, RZ ;  /* 0x0000402040597810 */ /* 0x040fe40007fde0ff */
[C---:B------:R-:W-:Y:S02]  /*73e0*/  IADD3 R91, P1, R64.reuse, 0x4040, RZ ;  /* 0x00004040405b7810 */ /* 0x040fe40007f3e0ff */
[----:B------:R-:W-:-:S02]  /*73f0*/  IADD3 R93, P2, R64, 0x4060, RZ ;  /* 0x00004060405d7810 */ /* 0x000fc40007f5e0ff */
[C---:B------:R-:W-:Y:S02]  /*7400*/  IADD3 R40, P3, R64.reuse, 0x8000, RZ ;  /* 0x0000800040287810 */ /* 0x040fe40007f7e0ff */
[----:B------:R-:W-:Y:S01]  /*7410*/  IADD3 R95, P4, R64, 0x8020, RZ ;  /* 0x00008020405f7810 */ /* 0x000fe20007f9e0ff */
[--C-:B------:R-:W-:Y:S01]  /*7420*/  IMAD.X R43, RZ, RZ, R65.reuse, P2 ;  /* 0x000000ffff2b7224 */ /* 0x100fe200010e0641 */
[----:B------:R-:W-:Y:S01]  /*7430*/  F2FP.BF16.F32.PACK_AB R14, R14, R57 ;  /* 0x000000390e0e723e */ /* 0x000fe200000010ff */
[--C-:B------:R-:W-:Y:S01]  /*7440*/  IMAD.X R49, RZ, RZ, R65.reuse, P3 ;  /* 0x000000ffff317224 */ /* 0x100fe200018e0641 */
[----:B------:R-:W-:Y:S01]  /*7450*/  F2FP.BF16.F32.PACK_AB R124, R124, R75 ;  /* 0x0000004b7c7c723e */ /* 0x000fe200000010ff */
[----:B------:R-:W-:Y:S01]  /*7460*/  IMAD.X R41, RZ, RZ, R65, P4 ;  /* 0x000000ffff297224 */ /* 0x000fe200020e0641 */
[----:B------:R-:W-:Y:S02]  /*7470*/  SEL R96, R101, R110, P0 ;  /* 0x0000006e65607207 */ /* 0x000fe40000000000 */
[----:B------:R-:W-:-:S02]  /*7480*/  SEL R38, R110, R101, P0 ;  /* 0x000000656e267207 */ /* 0x000fc40000000000 */
[----:B------:R-:W-:Y:S02]  /*7490*/  SHF.R.U64 R5, R5, 0x3, RZ ;  /* 0x0000000305057819 */ /* 0x000fe400000012ff */
        /* <DEDUP_REMOVED lines=9> */
[----:B------:R-:W-:Y:S02]  /*7530*/  LOP3.LUT R8, R10, 0x380, RZ, 0xc0, !PT ;  /* 0x000003800a087812 */ /* 0x000fe400078ec0ff */
[----:B------:R-:W-:Y:S02]  /*7540*/  F2FP.BF16.F32.PACK_AB R60, R60, R97 ;  /* 0x000000613c3c723e */ /* 0x000fe400000010ff */
[----:B------:R-:W-:Y:S02]  /*7550*/  LOP3.LUT R12, R85, 0x380, RZ, 0xc0, !PT ;  /* 0x00000380550c7812 */ /* 0x000fe400078ec0ff */
[C---:B------:R-:W-:Y:S02]  /*7560*/  IADD3 R97, P5, R64.reuse, 0x8040, RZ ;  /* 0x0000804040617810 */ /* 0x040fe40007fbe0ff */
[----:B------:R-:W-:-:S02]  /*7570*/  IADD3 R99, P6, R64, 0x8060, RZ ;  /* 0x0000806040637810 */ /* 0x000fc40007fde0ff */
[C---:B------:R-:W-:Y:S01]  /*7580*/  IADD3 R44, P1, R64.reuse, 0xc000, RZ ;  /* 0x0000c000402c7810 */ /* 0x040fe20007f3e0ff */
[--C-:B------:R-:W-:Y:S01]  /*7590*/  IMAD.X R25, RZ, RZ, R65.reuse, P5 ;  /* 0x000000ffff197224 */ /* 0x100fe200028e0641 */
[C---:B------:R-:W-:Y:S02]  /*75a0*/  IADD3 R101, P2, R64.reuse, 0xc020, RZ ;  /* 0x0000c02040657810 */ /* 0x040fe40007f5e0ff */
[C---:B------:R-:W-:Y:S02]  /*75b0*/  IADD3 R103, P3, R64.reuse, 0xc040, RZ ;  /* 0x0000c04040677810 */ /* 0x040fe40007f7e0ff */
[----:B------:R-:W-:Y:S02]  /*75c0*/  IADD3 R105, P4, R64, 0xc060, RZ ;  /* 0x0000c06040697810 */ /* 0x000fe40007f9e0ff */
[----:B------:R-:W-:Y:S01]  /*75d0*/  F2FP.BF16.F32.PACK_AB R70, R70, R107 ;  /* 0x0000006b4646723e */ /* 0x000fe200000010ff */
[--C-:B------:R-:W-:Y:S01]  /*75e0*/  IMAD.X R11, RZ, RZ, R65.reuse, P3 ;  /* 0x000000ffff0b7224 */ /* 0x100fe200018e0641 */
[----:B------:R-:W-:Y:S01]  /*75f0*/  LOP3.LUT R64, R5, R64, RZ, 0x3c, !PT ;  /* 0x0000004005407212 */ /* 0x000fe200078e3cff */
[----:B------:R-:W-:Y:S01]  /*7600*/  IMAD.X R9, RZ, RZ, R65, P4 ;  /* 0x000000ffff097224 */ /* 0x000fe200020e0641 */
[----:B------:R-:W-:-:S02]  /*7610*/  SHF.R.U64 R5, R8, 0x3, RZ ;  /* 0x0000000308057819 */ /* 0x000fc400000012ff */
[----:B------:R-:W-:Y:S02]  /*7620*/  SHF.R.U64 R8, R12, 0x3, RZ ;  /* 0x000000030c087819 */ /* 0x000fe400000012ff */
[----:B------:R-:W-:Y:S02]  /*7630*/  SEL R130, R45, R70, P0 ;  /* 0x000000462d827207 */ /* 0x000fe40000000000 */
[----:B------:R-:W-:Y:S01]  /*7640*/  SEL R68, R70, R45, P0 ;  /* 0x0000002d46447207 */ /* 0x000fe20000000000 */
[--C-:B------:R-:W-:Y:S01]  /*7650*/  IMAD.X R45, RZ, RZ, R65.reuse, P1 ;  /* 0x000000ffff2d7224 */ /* 0x100fe200008e0641 */
[----:B------:R-:W-:Y:S02]  /*7660*/  SEL R86, R13, R14, P0 ;  /* 0x0000000e0d567207 */ /* 0x000fe40000000000 */
[----:B------:R-:W-:Y:S01]  /*7670*/  SEL R21, R14, R13, P0 ;  /* 0x0000000d0e157207 */ /* 0x000fe20000000000 */
[----:B------:R-:W-:Y:S01]  /*7680*/  IMAD.X R13, RZ, RZ, R65, P2 ;  /* 0x000000ffff0d7224 */ /* 0x000fe200010e0641 */
[----:B------:R-:W-:-:S02]  /*7690*/  LOP3.LUT R70, R5, R10, RZ, 0x3c, !PT ;  /* 0x0000000a05467212 */ /* 0x000fc400078e3cff */
[----:B------:R-:W-:Y:S02]  /*76a0*/  LOP3.LUT R14, R87, 0x380, RZ, 0xc0, !PT ;  /* 0x00000380570e7812 */ /* 0x000fe400078ec0ff */
[----:B------:R-:W-:Y:S02]  /*76b0*/  LOP3.LUT R66, R8, R85, RZ, 0x3c, !PT ;  /* 0x0000005508427212 */ /* 0x000fe400078e3cff */
[----:B------:R-:W-:Y:S02]  /*76c0*/  LOP3.LUT R5, R24, 0x380, RZ, 0xc0, !PT ;  /* 0x0000038018057812 */ /* 0x000fe400078ec0ff */
[----:B------:R-:W-:Y:S02]  /*76d0*/  LOP3.LUT R8, R89, 0x380, RZ, 0xc0, !PT ;  /* 0x0000038059087812 */ /* 0x000fe400078ec0ff */
[----:B------:R-:W-:Y:S02]  /*76e0*/  SHF.R.U64 R12, R14, 0x3, RZ ;  /* 0x000000030e0c7819 */ /* 0x000fe400000012ff */
[----:B------:R-:W-:-:S02]  /*76f0*/  SHF.R.U64 R5, R5, 0x3, RZ ;  /* 0x0000000305057819 */ /* 0x000fc400000012ff */
[----:B------:R-:W-:Y:S02]  /*7700*/  SHF.R.U64 R8, R8, 0x3, RZ ;  /* 0x0000000308087819 */ /* 0x000fe400000012ff */
[----:B------:R-:W-:Y:S02]  /*7710*/  LOP3.LUT R62, R12, R87, RZ, 0x3c, !PT ;  /* 0x000000570c3e7212 */ /* 0x000fe400078e3cff */
[----:B------:R-:W-:Y:S02]  /*7720*/  LOP3.LUT R58, R5, R24, RZ, 0x3c, !PT ;  /* 0x00000018053a7212 */ /* 0x000fe400078e3cff */
[----:B------:R-:W-:Y:S02]  /*7730*/  LOP3.LUT R12, R93, 0x380, RZ, 0xc0, !PT ;  /* 0x000003805d0c7812 */ /* 0x000fe400078ec0ff */
[----:B------:R-:W-:Y:S01]  /*7740*/  LOP3.LUT R54, R8, R89, RZ, 0x3c, !PT ;  /* 0x0000005908367212 */ /* 0x000fe200078e3cff */
[----:B--2---:R-:W-:Y:S01]  /*7750*/  SHFL.IDX PT, R80, R80, R27, 0x1c1f ;  /* 0x001c1f1b50507589 */ /* 0x004fe200000e0000 */
[----:B------:R-:W-:-:S02]  /*7760*/  LOP3.LUT R5, R40, 0x380, RZ, 0xc0, !PT ;  /* 0x0000038028057812 */ /* 0x000fc400078ec0ff */
[----:B------:R-:W-:Y:S01]  /*7770*/  LOP3.LUT R10, R91, 0x380, RZ, 0xc0, !PT ;  /* 0x000003805b0a7812 */ /* 0x000fe200078ec0ff */
[----:B------:R-:W-:Y:S01]  /*7780*/  SHFL.IDX PT, R82, R82, R27, 0x1c1f ;  /* 0x001c1f1b52527589 */ /* 0x000fe200000e0000 */
[----:B------:R-:W-:Y:S02]  /*7790*/  LOP3.LUT R8, R95, 0x380, RZ, 0xc0, !PT ;  /* 0x000003805f087812 */ /* 0x000fe400078ec0ff */
[----:B------:R-:W-:Y:S01]  /*77a0*/  SHF.R.U64 R12, R12, 0x3, RZ ;  /* 0x000000030c0c7819 */ /* 0x000fe200000012ff */
[----:B------:R-:W-:Y:S01]  /*77b0*/  SHFL.IDX PT, R118, R118, R27, 0x1c1f ;  /* 0x001c1f1b76767589 */ /* 0x000fe200000e0000 */
[----:B------:R-:W-:Y:S02]  /*77c0*/  SHF.R.U64 R5, R5, 0x3, RZ ;  /* 0x0000000305057819 */ /* 0x000fe400000012ff */
[----:B------:R-:W-:Y:S01]  /*77d0*/  SHF.R.U64 R10, R10, 0x3, RZ ;  /* 0x000000030a0a7819 */ /* 0x000fe200000012ff */
[----:B------:R-:W-:Y:S01]  /*77e0*/  SHFL.IDX PT, R112, R112, R27, 0x1c1f ;  /* 0x001c1f1b70707589 */ /* 0x000fe200000e0000 */
[----:B------:R-:W-:-:S02]  /*77f0*/  SHF.R.U64 R8, R8, 0x3, RZ ;  /* 0x0000000308087819 */ /* 0x000fc400000012ff */
[----:B------:R-:W-:Y:S01]  /*7800*/  SEL R88, R15, R42, P0 ;  /* 0x0000002a0f587207 */ /* 0x000fe20000000000 */
[----:B------:R-:W-:Y:S01]  /*7810*/  SHFL.IDX PT, R78, R78, R27, 0x1c1f ;  /* 0x001c1f1b4e4e7589 */ /* 0x000fe200000e0000 */
[----:B------:R-:W-:Y:S01]  /*7820*/  SEL R28, R42, R15, P0 ;  /* 0x0000000f2a1c7207 */ /* 0x000fe20000000000 */
[----:B------:R-:W-:Y:S01]  /*7830*/  IMAD.X R15, RZ, RZ, R65, P6 ;  /* 0x000000ffff0f7224 */ /* 0x000fe200030e0641 */
[----:B------:R-:W-:Y:S01]  /*7840*/  LOP3.LUT R42, R12, R93, RZ, 0x3c, !PT ;  /* 0x0000005d0c2a7212 */ /* 0x000fe200078e3cff */
[----:B------:R-:W-:Y:S01]  /*7850*/  SHFL.IDX PT, R122, R122, R27, 0x1c1f ;  /* 0x001c1f1b7a7a7589 */ /* 0x000fe200000e0000 */
[----:B------:R-:W-:Y:S02]  /*7860*/  LOP3.LUT R48, R5, R40, RZ, 0x3c, !PT ;  /* 0x0000002805307212 */ /* 0x000fe400078e3cff */
[----:B------:R-:W-:Y:S01]  /*7870*/  LOP3.LUT R50, R10, R91, RZ, 0x3c, !PT ;  /* 0x0000005b0a327212 */ /* 0x000fe200078e3cff */
[----:B------:R-:W-:Y:S01]  /*7880*/  SHFL.IDX PT, R84, R84, R27, 0x1c1f ;  /* 0x001c1f1b54547589 */ /* 0x000fe200000e0000 */
[----:B------:R-:W-:-:S02]  /*7890*/  LOP3.LUT R12, R99, 0x380, RZ, 0xc0, !PT ;  /* 0x00000380630c7812 */ /* 0x000fc400078ec0ff */
[----:B------:R-:W-:Y:S01]  /*78a0*/  LOP3.LUT R40, R8, R95, RZ, 0x3c, !PT ;  /* 0x0000005f08287212 */ /* 0x000fe200078e3cff */
[----:B------:R-:W-:Y:S01]  /*78b0*/  SHFL.IDX PT, R110, R110, R27, 0x1c1f ;  /* 0x001c1f1b6e6e7589 */ /* 0x000fe200000e0000 */
[----:B------:R-:W-:Y:S02]  /*78c0*/  SEL R100, R53, R60, P0 ;  /* 0x0000003c35647207 */ /* 0x000fe40000000000 */
[----:B------:R-:W-:Y:S01]  /*78d0*/  SEL R32, R60, R53, P0 ;  /* 0x000000353c207207 */ /* 0x000fe20000000000 */
[----:B------:R-:W-:Y:S01]  /*78e0*/  SHFL.IDX PT, R86, R86, R27, 0x1c1f ;  /* 0x001c1f1b56567589 */ /* 0x000fe200000e0000 */
[----:B------:R-:W-:Y:S02]  /*78f0*/  LOP3.LUT R10, R97, 0x380, RZ, 0xc0, !PT ;  /* 0x00000380610a7812 */ /* 0x000fe400078ec0ff */
[----:B------:R-:W-:Y:S01]  /*7900*/  LOP3.LUT R8, R101, 0x380, RZ, 0xc0, !PT ;  /* 0x0000038065087812 */ /* 0x000fe200078ec0ff */
[----:B------:R-:W-:Y:S01]  /*7910*/  SHFL.IDX PT, R114, R114, R27, 0x1c1f ;  /* 0x001c1f1b72727589 */ /* 0x000fe200000e0000 */
[----:B------:R-:W-:-:S02]  /*7920*/  SEL R126, R109, R46, P0 ;  /* 0x0000002e6d7e7207 */ /* 0x000fc40000000000 */
[----:B------:R-:W-:Y:S01]  /*7930*/  SEL R60, R46, R109, P0 ;  /* 0x0000006d2e3c7207 */ /* 0x000fe20000000000 */
[----:B------:R-:W-:Y:S01]  /*7940*/  SHFL.IDX PT, R88, R88, R27, 0x1c1f ;  /* 0x001c1f1b58587589 */ /* 0x000fe200000e0000 */
[----:B------:R-:W-:Y:S02]  /*7950*/  LOP3.LUT R46, R105, 0x380, RZ, 0xc0, !PT ;  /* 0x00000380692e7812 */ /* 0x000fe400078ec0ff */
[----:B------:R-:W-:Y:S01]  /*7960*/  SHF.R.U64 R12, R12, 0x3, RZ ;  /* 0x000000030c0c7819 */ /* 0x000fe200000012ff */
[----:B------:R-:W-:Y:S01]  /*7970*/  SHFL.IDX PT, R116, R116, R27, 0x1c1f ;  /* 0x001c1f1b74747589 */ /* 0x000fe200000e0000 */
[----:B------:R-:W-:Y:S02]  /*7980*/  LOP3.LUT R5, R44, 0x380, RZ, 0xc0, !PT ;  /* 0x000003802c057812 */ /* 0x000fe400078ec0ff */
[----:B------:R-:W-:Y:S01]  /*7990*/  SHF.R.U64 R10, R10, 0x3, RZ ;  /* 0x000000030a0a7819 */ /* 0x000fe200000012ff */
[----:B------:R-:W-:Y:S01]  /*79a0*/  SHFL.IDX PT, R90, R90, R27, 0x1c1f ;  /* 0x001c1f1b5a5a7589 */ /* 0x000fe200000e0000 */
[----:B------:R-:W-:-:S02]  /*79b0*/  SHF.R.U64 R8, R8, 0x3, RZ ;  /* 0x0000000308087819 */ /* 0x000fc400000012ff */
[----:B------:R-:W-:Y:S01]  /*79c0*/  SHF.R.U64 R46, R46, 0x3, RZ ;  /* 0x000000032e2e7819 */ /* 0x000fe200000012ff */
[----:B------:R-:W-:Y:S01]  /*79d0*/  SHFL.IDX PT, R92, R92, R27, 0x1c1f ;  /* 0x001c1f1b5c5c7589 */ /* 0x000fe200000e0000 */
[----:B------:R-:W-:Y:S02]  /*79e0*/  MOV R48, R48 ;  /* 0x0000003000307202 */ /* 0x000fe40000000f00 */
[----:B------:R-:W-:Y:S01]  /*79f0*/  LOP3.LUT R14, R12, R99, RZ, 0x3c, !PT ;  /* 0x000000630c0e7212 */ /* 0x000fe200078e3cff */
[----:B------:R-:W-:Y:S01]  /*7a00*/  SHFL.IDX PT, R94, R94, R27, 0x1c1f ;  /* 0x001c1f1b5e5e7589 */ /* 0x000fe200000e0000 */
[----:B------:R-:W-:Y:S02]  /*7a10*/  SHF.R.U64 R5, R5, 0x3, RZ ;  /* 0x0000000305057819 */ /* 0x000fe400000012ff */
[----:B------:R-:W-:Y:S01]  /*7a20*/  MOV R49, R40 ;  /* 0x0000002800317202 */ /* 0x000fe20000000f00 */
[----:B------:R-:W-:Y:S01]  /*7a30*/  SHFL.IDX PT, R126, R126, R27, 0x1c1f ;  /* 0x001c1f1b7e7e7589 */ /* 0x000fe200000e0000 */
[----:B------:R-:W-:-:S02]  /*7a40*/  LOP3.LUT R24, R10, R97, RZ, 0x3c, !PT ;  /* 0x000000610a187212 */ /* 0x000fc400078e3cff */
[----:B------:R-:W-:Y:S01]  /*7a50*/  LOP3.LUT R12, R8, R101, RZ, 0x3c, !PT ;  /* 0x00000065080c7212 */ /* 0x000fe200078e3cff */
[----:B------:R-:W-:Y:S01]  /*7a60*/  SHFL.IDX PT, R100, R100, R27, 0x1c1f ;  /* 0x001c1f1b64647589 */ /* 0x000fe200000e0000 */
[----:B------:R-:W-:Y:S02]  /*7a70*/  LOP3.LUT R40, R27, 0x2, RZ, 0x3c, !PT ;  /* 0x000000021b287812 */ /* 0x000fe400078e3cff */
[----:B------:R-:W-:Y:S01]  /*7a80*/  LOP3.LUT R8, R46, R105, RZ, 0x3c, !PT ;  /* 0x000000692e087212 */ /* 0x000fe200078e3cff */
[----:B------:R-:W-:Y:S01]  /*7a90*/  SHFL.IDX PT, R128, R128, R27, 0x1c1f ;  /* 0x001c1f1b80807589 */ /* 0x000fe200000e0000 */
[----:B------:R-:W-:Y:S02]  /*7aa0*/  MOV R99, R70 ;  /* 0x0000004600637202 */ /* 0x000fe40000000f00 */
[----:B------:R-:W-:Y:S01]  /*7ab0*/  LOP3.LUT R44, R5, R44, RZ, 0x3c, !PT ;  /* 0x0000002c052c7212 */ /* 0x000fe200078e3cff */
[----:B------:R-:W-:Y:S01]  /*7ac0*/  SHFL.IDX PT, R81, R81, R40, 0x1c1f ;  /* 0x001c1f2851517589 */ /* 0x000fe200000e0000 */
[----:B------:R-:W-:-:S02]  /*7ad0*/  MOV R70, R58 ;  /* 0x0000003a00467202 */ /* 0x000fc40000000f00 */
[----:B------:R-:W-:Y:S01]  /*7ae0*/  MOV R58, R24 ;  /* 0x00000018003a7202 */ /* 0x000fe20000000f00 */
[----:B------:R-:W-:Y:S01]  /*7af0*/  SHFL.IDX PT, R79, R79, R40, 0x1c1f ;  /* 0x001c1f284f4f7589 */ /* 0x000fe200000e0000 */
[----:B------:R-:W-:Y:S02]  /*7b00*/  MOV R5, R12 ;  /* 0x0000000c00057202 */ /* 0x000fe40000000f00 */
[----:B------:R-:W-:Y:S01]  /*7b10*/  MOV R46, R8 ;  /* 0x00000008002e7202 */ /* 0x000fe20000000f00 */
[----:B------:R-:W0:Y:S01]  /*7b20*/  SHFL.IDX PT, R13, R72, R40, 0x1c1f ;  /* 0x001c1f28480d7589 */ /* 0x000e2200000e0000 */
[----:B------:R-:W-:Y:S02]  /*7b30*/  SEL R120, R125, R124, P0 ;  /* 0x0000007c7d787207 */ /* 0x000fe40000000000 */
[----:B------:R-:W-:Y:S01]  /*7b40*/  SEL R53, R124, R125, P0 ;  /* 0x0000007d7c357207 */ /* 0x000fe20000000000 */
[----:B------:R-:W1:Y:S01]  /*7b50*/  SHFL.IDX PT, R25, R26, R40, 0x1c1f ;  /* 0x001c1f281a197589 */ /* 0x000e6200000e0000 */
[----:B------:R-:W-:-:S02]  /*7b60*/  SEL R124, R117, R56, P0 ;  /* 0x00000038757c7207 */ /* 0x000fc40000000000 */
[----:B------:R-:W-:Y:S01]  /*7b70*/  LOP3.LUT R10, R103, 0x380, RZ, 0xc0, !PT ;  /* 0x00000380670a7812 */ /* 0x000fe200078ec0ff */
[----:B------:R-:W2:Y:S01]  /*7b80*/  SHFL.IDX PT, R9, R74, R40, 0x1c1f ;  /* 0x001c1f284a097589 */ /* 0x000ea200000e0000 */
[----:B------:R-:W-:Y:S02]  /*7b90*/  SEL R56, R56, R117, P0 ;  /* 0x0000007538387207 */ /* 0x000fe40000000000 */
[----:B------:R-:W-:Y:S01]  /*7ba0*/  MOV R95, R62 ;  /* 0x0000003e005f7202 */ /* 0x000fe20000000f00 */
[----:B------:R-:W3:Y:S01]  /*7bb0*/  SHFL.IDX PT, R83, R83, R40, 0x1c1f ;  /* 0x001c1f2853537589 */ /* 0x000ee200000e0000 */
[----:B------:R-:W-:Y:S02]  /*7bc0*/  MOV R101, R64 ;  /* 0x0000004000657202 */ /* 0x000fe40000000f00 */
[----:B------:R-:W-:Y:S01]  /*7bd0*/  MOV R62, R42 ;  /* 0x0000002a003e7202 */ /* 0x000fe20000000f00 */
[----:B------:R-:W4:Y:S01]  /*7be0*/  SHFL.IDX PT, R41, R20, R40, 0x1c1f ;  /* 0x001c1f2814297589 */ /* 0x000f2200000e0000 */
[----:B------:R-:W-:-:S02]  /*7bf0*/  SEL R140, R138, R139, P0 ;  /* 0x0000008b8a8c7207 */ /* 0x000fc40000000000 */
[----:B------:R-:W-:Y:S01]  /*7c00*/  SEL R76, R139, R138, P0 ;  /* 0x0000008a8b4c7207 */ /* 0x000fe20000000000 */
[----:B------:R-:W4:Y:S01]  /*7c10*/  SHFL.IDX PT, R57, R57, R40, 0x1c1f ;  /* 0x001c1f2839397589 */ /* 0x000f2200000e0000 */
[----:B------:R-:W-:Y:S02]  /*7c20*/  SHF.R.U64 R10, R10, 0x3, RZ ;  /* 0x000000030a0a7819 */ /* 0x000fe400000012ff */
[----:B------:R-:W-:Y:S01]  /*7c30*/  MOV R97, R66 ;  /* 0x0000004200617202 */ /* 0x000fe20000000f00 */
[----:B------:R-:W4:Y:S01]  /*7c40*/  SHFL.IDX PT, R21, R21, R40, 0x1c1f ;  /* 0x001c1f2815157589 */ /* 0x000f2200000e0000 */
[----:B------:R-:W-:Y:S02]  /*7c50*/  MOV R64, R50 ;  /* 0x0000003200407202 */ /* 0x000fe40000000f00 */
[----:B------:R-:W-:Y:S01]  /*7c60*/  SEL R138, R146, R147, P0 ;  /* 0x00000093928a7207 */ /* 0x000fe20000000000 */
[----:B------:R-:W-:Y:S01]  /*7c70*/  SHFL.IDX PT, R85, R52, R40, 0x1c1f ;  /* 0x001c1f2834557589 */ /* 0x000fe200000e0000 */
[----:B------:R-:W-:-:S02]  /*7c80*/  MOV R66, R54 ;  /* 0x0000003600427202 */ /* 0x000fc40000000f00 */
[----:B------:R-:W-:Y:S01]  /*7c90*/  LOP3.LUT R10, R10, R103, RZ, 0x3c, !PT ;  /* 0x000000670a0a7212 */ /* 0x000fe200078e3cff */
[----:B------:R4:W-:Y:S01]  /*7ca0*/  SHFL.IDX PT, R43, R28, R40, 0x1c1f ;  /* 0x001c1f281c2b7589 */ /* 0x0009e200000e0000 */
[----:B------:R-:W-:Y:S02]  /*7cb0*/  SEL R77, R147, R146, P0 ;  /* 0x00000092934d7207 */ /* 0x000fe40000000000 */
[----:B------:R-:W-:Y:S01]  /*7cc0*/  MOV R54, R14 ;  /* 0x0000000e00367202 */ /* 0x000fe20000000f00 */
[----:B------:R-:W-:Y:S01]  /*7cd0*/  SHFL.IDX PT, R39, R39, R40, 0x1c1f ;  /* 0x001c1f2827277589 */ /* 0x000fe200000e0000 */
[----:B------:R-:W-:Y:S02]  /*7ce0*/  MOV R44, R44 ;  /* 0x0000002c002c7202 */ /* 0x000fe40000000f00 */
[----:B0-----:R-:W-:Y:S01]  /*7cf0*/  SEL R12, R80, R13, P0 ;  /* 0x0000000d500c7207 */ /* 0x001fe20000000000 */
[----:B------:R-:W-:Y:S01]  /*7d00*/  SHFL.IDX PT, R120, R120, R27, 0x1c1f ;  /* 0x001c1f1b78787589 */ /* 0x000fe200000e0000 */
[----:B------:R-:W-:-:S02]  /*7d10*/  SEL R14, R13, R80, P0 ;  /* 0x000000500d0e7207 */ /* 0x000fc40000000000 */
[----:B-1----:R-:W-:Y:S01]  /*7d20*/  SEL R24, R82, R25, P0 ;  /* 0x0000001952187207 */ /* 0x002fe20000000000 */
[----:B------:R0:W-:Y:S01]  /*7d30*/  SHFL.IDX PT, R51, R29, R40, 0x1c1f ;  /* 0x001c1f281d337589 */ /* 0x0001e200000e0000 */
[----:B------:R-:W-:Y:S01]  /*7d40*/  SEL R26, R25, R82, P0 ;  /* 0x00000052191a7207 */ /* 0x000fe20000000000 */
[----:B------:R-:W-:Y:S01]  /*7d50*/  ULDC UR8, c[0x0][0xa88] ;  /* 0x0002a20000087ab9 */ /* 0x000fe20000000800 */
[----:B------:R-:W-:Y:S01]  /*7d60*/  MOV R45, R10 ;  /* 0x0000000a002d7202 */ /* 0x000fe20000000f00 */
[----:B------:R-:W-:Y:S01]  /*7d70*/  SHFL.IDX PT, R53, R53, R40, 0x1c1f ;  /* 0x001c1f2835357589 */ /* 0x000fe200000e0000 */
[----:B------:R-:W-:Y:S01]  /*7d80*/  SEL R13, R118, R81, P0 ;  /* 0x00000051760d7207 */ /* 0x000fe20000000000 */
[----:B------:R-:W1:Y:S01]  /*7d90*/  LDC R80, c[0x0][0xbe8] ;  /* 0x0002fa00ff507b82 */ /* 0x000e620000000800 */
[----:B------:R-:W-:Y:S01]  /*7da0*/  SEL R15, R81, R118, P0 ;  /* 0x00000076510f7207 */ /* 0x000fe20000000000 */
[----:B------:R-:W-:Y:S01]  /*7db0*/  SHFL.IDX PT, R124, R124, R27, 0x1c1f ;  /* 0x001c1f1b7c7c7589 */ /* 0x000fe200000e0000 */
[----:B------:R-:W-:-:S02]  /*7dc0*/  SEL R25, R112, R79, P0 ;  /* 0x0000004f70197207 */ /* 0x000fc40000000000 */
[----:B--2---:R-:W-:Y:S01]  /*7dd0*/  SEL R8, R78, R9, P0 ;  /* 0x000000094e087207 */ /* 0x004fe20000000000 */
[----:B------:R2:W-:Y:S01]  /*7de0*/  SHFL.IDX PT, R55, R30, R40, 0x1c1f ;  /* 0x001c1f281e377589 */ /* 0x0005e200000e0000 */
[----:B------:R-:W-:Y:S02]  /*7df0*/  SEL R10, R9, R78, P0 ;  /* 0x0000004e090a7207 */ /* 0x000fe40000000000 */
[----:B---3--:R-:W-:Y:S01]  /*7e00*/  SEL R9, R122, R83, P0 ;  /* 0x000000537a097207 */ /* 0x008fe20000000000 */
[----:B------:R-:W-:Y:S01]  /*7e10*/  SHFL.IDX PT, R87, R56, R40, 0x1c1f ;  /* 0x001c1f2838577589 */ /* 0x000fe200000e0000 */
[----:B------:R-:W-:Y:S02]  /*7e20*/  SEL R11, R83, R122, P0 ;  /* 0x0000007a530b7207 */ /* 0x000fe40000000000 */
[----:B----4-:R-:W-:Y:S01]  /*7e30*/  SEL R28, R84, R41, P0 ;  /* 0x00000029541c7207 */ /* 0x010fe20000000000 */
[----:B------:R-:W-:Y:S01]  /*7e40*/  BAR.SYNC.DEFER_BLOCKING 0x1, 0x100 ;  /* 0x0044000000007b1d */ /* 0x000fe20000010000 */
[----:B0-----:R-:W-:-:S02]  /*7e50*/  SEL R29, R110, R57, P0 ;  /* 0x000000396e1d7207 */ /* 0x001fc40000000000 */
[----:B--2---:R-:W-:Y:S02]  /*7e60*/  SEL R30, R41, R84, P0 ;  /* 0x00000054291e7207 */ /* 0x004fe40000000000 */
[----:B------:R-:W-:Y:S01]  /*7e70*/  PLOP3.LUT P2, PT, PT, PT, UP0, 0x80, 0x0 ;  /* 0x000000000000781c */ /* 0x000fe20003f4f008 */
[----:B------:R0:W-:Y:S04]  /*7e80*/  SHFL.IDX PT, R59, R31, R40, 0x1c1f ;  /* 0x001c1f281f3b7589 */ /* 0x0001e800000e0000 */
[----:B------:R-:W-:Y:S04]  /*7e90*/  SHFL.IDX PT, R89, R60, R40, 0x1c1f ;  /* 0x001c1f283c597589 */ /* 0x000fe800000e0000 */
[----:B------:R2:W3:Y:S01]  /*7ea0*/  SHFL.IDX PT, R63, R32, R40, 0x1c1f ;  /* 0x001c1f28203f7589 */ /* 0x0004e200000e0000 */
[----:B0-----:R-:W-:-:S03]  /*7eb0*/  SEL R31, R57, R110, P0 ;  /* 0x0000006e391f7207 */ /* 0x001fc60000000000 */
[----:B------:R-:W0:Y:S04]  /*7ec0*/  SHFL.IDX PT, R61, R61, R40, 0x1c1f ;  /* 0x001c1f283d3d7589 */ /* 0x000e2800000e0000 */
[----:B------:R-:W-:Y:S01]  /*7ed0*/  SHFL.IDX PT, R98, R98, R27, 0x1c1f ;  /* 0x001c1f1b62627589 */ /* 0x000fe200000e0000 */
[----:B--2---:R-:W-:-:S03]  /*7ee0*/  SEL R32, R86, R21, P0 ;  /* 0x0000001556207207 */ /* 0x004fc60000000000 */
[----:B------:R-:W-:Y:S04]  /*7ef0*/  SHFL.IDX PT, R102, R102, R27, 0x1c1f ;  /* 0x001c1f1b66667589 */ /* 0x000fe800000e0000 */
[----:B------:R-:W-:Y:S04]  /*7f00*/  SHFL.IDX PT, R130, R130, R27, 0x1c1f ;  /* 0x001c1f1b82827589 */ /* 0x000fe800000e0000 */
[----:B------:R2:W-:Y:S04]  /*7f10*/  SHFL.IDX PT, R65, R33, R40, 0x1c1f ;  /* 0x001c1f2821417589 */ /* 0x0005e800000e0000 */
[----:B------:R4:W-:Y:S01]  /*7f20*/  SHFL.IDX PT, R67, R34, R40, 0x1c1f ;  /* 0x001c1f2822437589 */ /* 0x0009e200000e0000 */
[----:B---3--:R-:W-:-:S03]  /*7f30*/  SEL R42, R63, R100, P0 ;  /* 0x000000643f2a7207 */ /* 0x008fc60000000000 */
[----:B------:R-:W-:Y:S01]  /*7f40*/  SHFL.IDX PT, R91, R68, R40, 0x1c1f ;  /* 0x001c1f28445b7589 */ /* 0x000fe200000e0000 */
[----:B0-----:R-:W-:Y:S02]  /*7f50*/  SEL R41, R128, R61, P0 ;  /* 0x0000003d80297207 */ /* 0x001fe40000000000 */
[----:B--2---:R-:W-:Y:S01]  /*7f60*/  SEL R33, R114, R85, P0 ;  /* 0x0000005572217207 */ /* 0x004fe20000000000 */
[----:B------:R-:W-:Y:S01]  /*7f70*/  SHFL.IDX PT, R106, R106, R27, 0x1c1f ;  /* 0x001c1f1b6a6a7589 */ /* 0x000fe200000e0000 */
[----:B----4-:R-:W-:-:S03]  /*7f80*/  SEL R34, R21, R86, P0 ;  /* 0x0000005615227207 */ /* 0x010fc60000000000 */
[----:B------:R-:W-:Y:S04]  /*7f90*/  SHFL.IDX PT, R108, R108, R27, 0x1c1f ;  /* 0x001c1f1b6c6c7589 */ /* 0x000fe800000e0000 */
[----:B------:R-:W-:Y:S04]  /*7fa0*/  SHFL.IDX PT, R50, R104, R27, 0x1c1f ;  /* 0x001c1f1b68327589 */ /* 0x000fe800000e0000 */
[----:B------:R-:W-:Y:S04]  /*7fb0*/  SHFL.IDX PT, R96, R96, R27, 0x1c1f ;  /* 0x001c1f1b60607589 */ /* 0x000fe800000e0000 */
[----:B------:R-:W-:Y:S04]  /*7fc0*/  SHFL.IDX PT, R132, R132, R27, 0x1c1f ;  /* 0x001c1f1b84847589 */ /* 0x000fe800000e0000 */
[----:B------:R-:W-:Y:S04]  /*7fd0*/  SHFL.IDX PT, R134, R134, R27, 0x1c1f ;  /* 0x001c1f1b86867589 */ /* 0x000fe800000e0000 */
[----:B------:R-:W-:Y:S04]  /*7fe0*/  SHFL.IDX PT, R136, R136, R27, 0x1c1f ;  /* 0x001c1f1b88887589 */ /* 0x000fe800000e0000 */
[----:B------:R-:W-:Y:S04]  /*7ff0*/  SHFL.IDX PT, R140, R140, R27, 0x1c1f ;  /* 0x001c1f1b8c8c7589 */ /* 0x000fe800000e0000 */
[----:B------:R0:W-:Y:S04]  /*8000*/  SHFL.IDX PT, R138, R138, R27, 0x1c1f ;  /* 0x001c1f1b8a8a7589 */ /* 0x0001e800000e0000 */
[----:B------:R2:W3:Y:S04]  /*8010*/  SHFL.IDX PT, R71, R35, R40, 0x1c1f ;  /* 0x001c1f2823477589 */ /* 0x0004e800000e0000 */
[----:B------:R-:W4:Y:S01]  /*8020*/  SHFL.IDX PT, R69, R69, R40, 0x1c1f ;  /* 0x001c1f2845457589 */ /* 0x000f2200000e0000 */
[----:B0-----:R-:W-:-:S03]  /*8030*/  SEL R27, R79, R112, P0 ;  /* 0x000000704f1b7207 */ /* 0x001fc60000000000 */
[----:B------:R-:W0:Y:S01]  /*8040*/  SHFL.IDX PT, R73, R73, R40, 0x1c1f ;  /* 0x001c1f2849497589 */ /* 0x000e2200000e0000 */
[----:B--2---:R-:W-:-:S03]  /*8050*/  SEL R35, R85, R114, P0 ;  /* 0x0000007255237207 */ /* 0x004fc60000000000 */
[----:B------:R2:W1:Y:S04]  /*8060*/  SHFL.IDX PT, R79, R36, R40, 0x1c1f ;  /* 0x001c1f28244f7589 */ /* 0x00046800000e0000 */
[----:B------:R4:W-:Y:S04]  /*8070*/  SHFL.IDX PT, R81, R37, R40, 0x1c1f ;  /* 0x001c1f2825517589 */ /* 0x0009e800000e0000 */
[----:B------:R-:W1:Y:S01]  /*8080*/  SHFL.IDX PT, R75, R75, R40, 0x1c1f ;  /* 0x001c1f284b4b7589 */ /* 0x000e6200000e0000 */
[----:B--2---:R-:W-:-:S03]  /*8090*/  SEL R36, R94, R59, P0 ;  /* 0x0000003b5e247207 */ /* 0x004fc60000000000 */
[----:B------:R-:W2:Y:S01]  /*80a0*/  SHFL.IDX PT, R93, R76, R40, 0x1c1f ;  /* 0x001c1f284c5d7589 */ /* 0x000ea200000e0000 */
[----:B---3--:R-:W-:Y:S02]  /*80b0*/  SEL R104, R106, R71, P0 ;  /* 0x000000476a687207 */ /* 0x008fe40000000000 */
[----:B----4-:R-:W-:Y:S01]  /*80c0*/  SEL R37, R126, R89, P0 ;  /* 0x000000597e257207 */ /* 0x010fe20000000000 */
[----:B------:R3:W-:Y:S01]  /*80d0*/  SHFL.IDX PT, R83, R38, R40, 0x1c1f ;  /* 0x001c1f2826537589 */ /* 0x0007e200000e0000 */
[----:B------:R-:W-:Y:S02]  /*80e0*/  SEL R103, R69, R132, P0 ;  /* 0x0000008445677207 */ /* 0x000fe40000000000 */
[----:B------:R-:W-:Y:S01]  /*80f0*/  SEL R106, R71, R106, P0 ;  /* 0x0000006a476a7207 */ /* 0x000fe20000000000 */
[----:B------:R4:W2:Y:S01]  /*8100*/  SHFL.IDX PT, R77, R77, R40, 0x1c1f ;  /* 0x001c1f284d4d7589 */ /* 0x0008a200000e0000 */
[----:B0-----:R-:W-:Y:S02]  /*8110*/  SEL R105, R134, R73, P0 ;  /* 0x0000004986697207 */ /* 0x001fe40000000000 */
[----:B------:R-:W-:Y:S01]  /*8120*/  SEL R107, R73, R134, P0 ;  /* 0x00000086496b7207 */ /* 0x000fe20000000000 */
[----:B------:R0:W-:Y:S01]  /*8130*/  STSM.16.M88.4 [R101], R8 ;  /* 0x0000000865007844 */ /* 0x0001e20000000200 */
[----:B---3--:R-:W-:-:S03]  /*8140*/  SEL R38, R59, R94, P0 ;  /* 0x0000005e3b267207 */ /* 0x008fc60000000000 */
[----:B------:R3:W-:Y:S01]  /*8150*/  STSM.16.M88.4 [R99], R12 ;  /* 0x0000000c63007844 */ /* 0x0007e20000000200 */
[----:B----4-:R-:W-:-:S03]  /*8160*/  SEL R40, R100, R63, P0 ;  /* 0x0000003f64287207 */ /* 0x010fc60000000000 */
[----:B------:R4:W-:Y:S01]  /*8170*/  STSM.16.M88.4 [R97], R24 ;  /* 0x0000001861007844 */ /* 0x0009e20000000200 */
[----:B------:R-:W-:Y:S02]  /*8180*/  SEL R100, R102, R67, P0 ;  /* 0x0000004366647207 */ /* 0x000fe40000000000 */
[----:B------:R-:W-:Y:S01]  /*8190*/  SEL R102, R67, R102, P0 ;  /* 0x0000006643667207 */ /* 0x000fe20000000000 */
[----:B------:R-:W-:Y:S01]  /*81a0*/  STSM.16.M88.4 [R95], R28 ;  /* 0x0000001c5f007844 */ /* 0x000fe20000000200 */
[----:B0-----:R-:W-:-:S03]  /*81b0*/  SEL R8, R88, R43, P0 ;  /* 0x0000002b58087207 */ /* 0x001fc60000000000 */
[----:B------:R-:W-:Y:S01]  /*81c0*/  STSM.16.M88.4 [R70], R32 ;  /* 0x0000002046007844 */ /* 0x000fe20000000200 */
[----:B------:R-:W-:Y:S02]  /*81d0*/  SEL R10, R43, R88, P0 ;  /* 0x000000582b0a7207 */ /* 0x000fe40000000000 */
[----:B------:R-:W-:Y:S02]  /*81e0*/  SEL R9, R116, R39, P0 ;  /* 0x0000002774097207 */ /* 0x000fe40000000000 */
[----:B------:R-:W-:Y:S02]  /*81f0*/  SEL R11, R39, R116, P0 ;  /* 0x00000074270b7207 */ /* 0x000fe40000000000 */
[----:B---3--:R-:W-:Y:S02]  /*8200*/  SEL R12, R90, R51, P0 ;  /* 0x000000335a0c7207 */ /* 0x008fe40000000000 */
[----:B------:R-:W-:Y:S01]  /*8210*/  SEL R14, R51, R90, P0 ;  /* 0x0000005a330e7207 */ /* 0x000fe20000000000 */
[----:B------:R0:W-:Y:S01]  /*8220*/  STSM.16.M88.4 [R66], R8 ;  /* 0x0000000842007844 */ /* 0x0001e20000000200 */
[----:B------:R-:W-:-:S02]  /*8230*/  SEL R13, R120, R53, P0 ;  /* 0x00000035780d7207 */ /* 0x000fc40000000000 */
[----:B------:R-:W-:Y:S02]  /*8240*/  SEL R15, R53, R120, P0 ;  /* 0x00000078350f7207 */ /* 0x000fe40000000000 */
[----:B----4-:R-:W-:Y:S02]  /*8250*/  SEL R24, R92, R55, P0 ;  /* 0x000000375c187207 */ /* 0x010fe40000000000 */
[----:B------:R-:W-:Y:S01]  /*8260*/  SEL R26, R55, R92, P0 ;  /* 0x0000005c371a7207 */ /* 0x000fe20000000000 */
[----:B------:R1:W-:Y:S01]  /*8270*/  STSM.16.M88.4 [R64], R12 ;  /* 0x0000000c40007844 */ /* 0x0003e20000000200 */
[----:B------:R-:W-:Y:S02]  /*8280*/  SEL R25, R124, R87, P0 ;  /* 0x000000577c197207 */ /* 0x000fe40000000000 */
[----:B------:R-:W-:Y:S02]  /*8290*/  SEL R27, R87, R124, P0 ;  /* 0x0000007c571b7207 */ /* 0x000fe40000000000 */
[----:B------:R-:W-:-:S02]  /*82a0*/  SEL R39, R89, R126, P0 ;  /* 0x0000007e59277207 */ /* 0x000fc40000000000 */
[----:B------:R-:W-:Y:S01]  /*82b0*/  SEL R43, R61, R128, P0 ;  /* 0x000000803d2b7207 */ /* 0x000fe20000000000 */
[----:B------:R-:W-:Y:S01]  /*82c0*/  STSM.16.M88.4 [R62], R24 ;  /* 0x000000183e007844 */ /* 0x000fe20000000200 */
[----:B0-----:R-:W-:Y:S02]  /*82d0*/  SEL R8, R98, R65, P0 ;  /* 0x0000004162087207 */ /* 0x001fe40000000000 */
[----:B------:R-:W-:Y:S01]  /*82e0*/  SEL R10, R65, R98, P0 ;  /* 0x00000062410a7207 */ /* 0x000fe20000000000 */
[----:B------:R0:W-:Y:S01]  /*82f0*/  STSM.16.M88.4 [R48], R36 ;  /* 0x0000002430007844 */ /* 0x0001e20000000200 */
[----:B------:R-:W-:Y:S02]  /*8300*/  SEL R9, R130, R91, P0 ;  /* 0x0000005b82097207 */ /* 0x000fe40000000000 */
[----:B------:R-:W-:Y:S01]  /*8310*/  SEL R11, R91, R130, P0 ;  /* 0x000000825b0b7207 */ /* 0x000fe20000000000 */
[----:B------:R3:W-:Y:S01]  /*8320*/  STSM.16.M88.4 [R49], R40 ;  /* 0x0000002831007844 */ /* 0x0007e20000000200 */
[----:B------:R-:W-:-:S02]  /*8330*/  SEL R101, R132, R69, P0 ;  /* 0x0000004584657207 */ /* 0x000fc40000000000 */
[----:B-1----:R-:W-:Y:S01]  /*8340*/  SEL R12, R108, R79, P0 ;  /* 0x0000004f6c0c7207 */ /* 0x002fe20000000000 */
[----:B------:R1:W-:Y:S01]  /*8350*/  STSM.16.M88.4 [R58], R8 ;  /* 0x000000083a007844 */ /* 0x0003e20000000200 */
[----:B------:R-:W-:Y:S02]  /*8360*/  SEL R14, R79, R108, P0 ;  /* 0x0000006c4f0e7207 */ /* 0x000fe40000000000 */
[----:B------:R-:W-:Y:S01]  /*8370*/  SEL R13, R136, R75, P0 ;  /* 0x0000004b880d7207 */ /* 0x000fe20000000000 */
[----:B------:R-:W-:Y:S01]  /*8380*/  STSM.16.M88.4 [R54], R100 ;  /* 0x0000006436007844 */ /* 0x000fe20000000200 */
[----:B------:R-:W-:Y:S02]  /*8390*/  SEL R15, R75, R136, P0 ;  /* 0x000000884b0f7207 */ /* 0x000fe40000000000 */
[----:B--2---:R-:W-:Y:S01]  /*83a0*/  SEL R51, R93, R140, P0 ;  /* 0x0000008c5d337207 */ /* 0x004fe20000000000 */
[----:B------:R-:W-:Y:S01]  /*83b0*/  STSM.16.M88.4 [R44], R104 ;  /* 0x000000682c007844 */ /* 0x000fe20000000200 */
[----:B0-----:R-:W-:-:S02]  /*83c0*/  SEL R48, R50, R81, P0 ;  /* 0x0000005132307207 */ /* 0x001fc40000000000 */
[----:B------:R-:W-:Y:S01]  /*83d0*/  SEL R50, R81, R50, P0 ;  /* 0x0000003251327207 */ /* 0x000fe20000000000 */
[----:B------:R0:W-:Y:S01]  /*83e0*/  STSM.16.M88.4 [R5], R12 ;  /* 0x0000000c05007844 */ /* 0x0001e20000000200 */
[----:B---3--:R-:W-:Y:S02]  /*83f0*/  SEL R49, R140, R93, P0 ;  /* 0x0000005d8c317207 */ /* 0x008fe40000000000 */
[----:B------:R-:W-:Y:S01]  /*8400*/  SEL R25, R138, R77, P0 ;  /* 0x0000004d8a197207 */ /* 0x000fe20000000000 */
[----:B-1----:R-:W-:Y:S01]  /*8410*/  IMAD.U32 R8, RZ, RZ, UR6 ;  /* 0x00000006ff087e24 */ /* 0x002fe2000f8e00ff */
[----:B------:R-:W-:Y:S01]  /*8420*/  SEL R27, R77, R138, P0 ;  /* 0x0000008a4d1b7207 */ /* 0x000fe20000000000 */
[----:B------:R-:W-:Y:S01]  /*8430*/  IMAD.U32 R9, RZ, RZ, UR7 ;  /* 0x00000007ff097e24 */ /* 0x000fe2000f8e00ff */
[----:B------:R-:W-:Y:S01]  /*8440*/  SEL R24, R96, R83, P0 ;  /* 0x0000005360187207 */ /* 0x000fe20000000000 */
[----:B------:R1:W-:Y:S01]  /*8450*/  STSM.16.M88.4 [R45], R48 ;  /* 0x000000302d007844 */ /* 0x0003e20000000200 */
[----:B------:R-:W-:Y:S01]  /*8460*/  SEL R26, R83, R96, P0 ;  /* 0x00000060531a7207 */ /* 0x000fe20000000000 */
[----:B------:R-:W-:-:S02]  /*8470*/  ULDC.64 UR6, c[0x0][0xc08] ;  /* 0x0003020000067ab9 */ /* 0x000fc40000000a00 */
[----:B------:R-:W-:Y:S02]  /*8480*/  UISETP.NE.U32.AND UP1, UPT, UR6, URZ, UPT ;  /* 0x0000003f0600728c */ /* 0x000fe4000bf25070 */
[----:B------:R1:W-:Y:S01]  /*8490*/  STSM.16.M88.4 [R46], R24 ;  /* 0x000000182e007844 */ /* 0x0003e20000000200 */
[----:B------:R-:W-:Y:S01]  /*84a0*/  BAR.SYNC.DEFER_BLOCKING 0x1, 0x100 ;  /* 0x0044000000007b1d */ /* 0x000fe20000010000 */
[----:B------:R-:W-:-:S06]  /*84b0*/  UISETP.NE.AND.EX UP1, UPT, UR7, URZ, UPT, UP1 ;  /* 0x0000003f0700728c */ /* 0x000fcc000bf25310 */
[----:B------:R-:W-:-:S05]  /*84c0*/  PLOP3.LUT P0, PT, PT, PT, UP1, 0x80, 0x0 ;  /* 0x000000000000781c */ /* 0x000fca0003f0f018 */
[----:B------:R-:W-:-:S04]  /*84d0*/  @UP1 ULEA UR6, UP2, UR37, UR6, 0x2 ;  /* 0x0000000625061291 */ /* 0x000fc8000f84103f */
[----:B------:R-:W-:Y:S01]  /*84e0*/  @UP1 ULEA.HI.X UR7, UR37, UR7, UR38, 0x2, UP2 ;  /* 0x0000000725071291 */ /* 0x000fe200090f1426 */
[----:B0-----:R-:W-:Y:S02]  /*84f0*/  IMAD.U32 R5, RZ, RZ, UR8 ;  /* 0x00000008ff057e24 */ /* 0x001fe4000f8e00ff */
[----:B------:R-:W-:-:S03]  /*8500*/  IMAD.U32 R20, RZ, RZ, UR6 ;  /* 0x00000006ff147e24 */ /* 0x000fc6000f8e00ff */
[----:B------:R-:W-:Y:S01]  /*8510*/  IMAD.U32 R21, RZ, RZ, UR7 ;  /* 0x00000007ff157e24 */ /* 0x000fe2000f8e00ff */
[----:B------:R-:W2:Y:S01]  /*8520*/  @P2 LDG.E R10, desc[UR52][R8.64] ;  /* 0x00000034080a2981 */ /* 0x000ea2000c1e1900 */
[----:B------:R-:W-:Y:S01]  /*8530*/  ISETP.NE.AND P1, PT, R80, 0x1, PT ;  /* 0x000000015000780c */ /* 0x000fe20003f25270 */
[----:B------:R-:W-:Y:S01]  /*8540*/  UMOV UR4, URZ ;  /* 0x0000003f00047c82 */ /* 0x000fe20008000000 */
[----:B------:R-:W-:Y:S01]  /*8550*/  IMAD.U32 R14, RZ, RZ, UR40 ;  /* 0x00000028ff0e7e24 */ /* 0x000fe2000f8e00ff */
[----:B------:R1:W5:Y:S10]  /*8560*/  @P0 LDG.E R5, desc[UR52][R20.64] ;  /* 0x0000003414050981 */ /* 0x000374000c1e1900 */
[----:B------:R-:W0:Y:S08]  /*8570*/  @P1 LDC R11, c[0x0][0xbec] ;  /* 0x0002fb00ff0b1b82 */ /* 0x000e300000000800 */
[----:B------:R-:W3:Y:S01]  /*8580*/  @P1 LDC R12, c[0x0][0xbf0] ;  /* 0x0002fc00ff0c1b82 */ /* 0x000ee20000000800 */
[----:B--2---:R-:W-:Y:S01]  /*8590*/  @P2 R2UR UR4, R10 ;  /* 0x000000000a0422ca */ /* 0x004fe200000e0000 */
[----:B01-3--:R-:W-:-:S14]  /*85a0*/  @P0 BRA `(.L_x_248) ;  /* 0x0000000000100947 */ /* 0x00bfdc0003800000 */
[----:B------:R-:W-:Y:S05]  /*85b0*/  @!P2 BRA `(.L_x_248) ;  /* 0x00000000000ca947 */ /* 0x000fea0003800000 */
[----:B------:R-:W2:Y:S04]  /*85c0*/  LDG.E R10, desc[UR52][R8.64] ;  /* 0x00000034080a7981 */ /* 0x000ea8000c1e1900 */
[----:B-----5:R-:W2:Y:S02]  /*85d0*/  LDG.E R5, desc[UR52][R8.64+0x4] ;  /* 0x0000043408057981 */ /* 0x020ea4000c1e1900 */
[----:B--2---:R-:W-:-:S07]  /*85e0*/  IMAD.IADD R5, R5, 0x1, -R10 ;  /* 0x0000000105057824 */ /* 0x004fce00078e0a0a */
.L_x_248:
[----:B------:R-:W-:Y:S01]  /*85f0*/  USHF.R.S32.HI UR14, URZ, 0x1f, UR41 ;  /* 0x0000001f3f0e7899 */ /* 0x000fe20008011429 */
[----:B------:R-:W-:Y:S01]  /*8600*/  IMAD R10, R14, 0x80, R219 ;  /* 0x000000800e0a7824 */ /* 0x000fe200078e02db */
[----:B------:R-:W-:Y:S01]  /*8610*/  ULDC.64 UR12, c[0x0][0xb90] ;  /* 0x0002e400000c7ab9 */ /* 0x000fe20000000a00 */
[----:B------:R-:W-:Y:S01]  /*8620*/  USHF.R.S32.HI UR9, URZ, 0x1f, UR4 ;  /* 0x0000001f3f097899 */ /* 0x000fe20008011404 */
[----:B------:R-:W-:Y:S01]  /*8630*/  IMAD.U32 R26, RZ, RZ, UR40 ;  /* 0x00000028ff1a7e24 */ /* 0x000fe2000f8e00ff */
[----:B------:R-:W-:Y:S01]  /*8640*/  UIMAD UR10, UR14, UR12, URZ ;  /* 0x0000000c0e0a72a4 */ /* 0x000fe2000f8e023f */
[----:B------:R-:W-:Y:S01]  /*8650*/  @P1 IMAD.HI.U32 R9, R10, R11, RZ ;  /* 0x0000000b0a091227 */ /* 0x000fe200078e00ff */
[----:B------:R-:W-:Y:S01]  /*8660*/  UMOV UR8, UR4 ;  /* 0x0000000400087c82 */ /* 0x000fe20008000000 */
[----:B------:R-:W-:Y:S01]  /*8670*/  USEL UR38, UR38, URZ, !UP0 ;  /* 0x0000003f26267287 */ /* 0x000fe2000c000000 */
[----:B------:R-:W0:Y:S01]  /*8680*/  @P1 LDC R81, c[0x0][0xbec] ;  /* 0x0002fb00ff511b82 */ /* 0x000e220000000800 */
[----:B------:R-:W-:Y:S01]  /*8690*/  UIMAD.WIDE.U32 UR6, UR41, UR12, UR8 ;  /* 0x0000000c290672a5 */ /* 0x000fe2000f8e0008 */
[----:B------:R-:W-:Y:S01]  /*86a0*/  IMAD.MOV.U32 R8, RZ, RZ, R10 ;  /* 0x000000ffff087224 */ /* 0x000fe200078e000a */
[----:B------:R-:W-:Y:S01]  /*86b0*/  UIMAD UR10, UR41, UR13, UR10 ;  /* 0x0000000d290a72a4 */ /* 0x000fe2000f8e020a */
[----:B------:R-:W-:Y:S01]  /*86c0*/  @P1 SHF.R.U32.HI R8, RZ, R12, R9 ;  /* 0x0000000cff081219 */ /* 0x000fe20000011609 */
[----:B------:R-:W-:Y:S01]  /*86d0*/  USEL UR37, UR37, URZ, !UP0 ;  /* 0x0000003f25257287 */ /* 0x000fe2000c000000 */
[----:B------:R-:W-:Y:S01]  /*86e0*/  IMAD R9, R22, 0x40, R2 ;  /* 0x0000004016097824 */ /* 0x000fe200078e0202 */
[----:B------:R-:W-:Y:S01]  /*86f0*/  ULDC.64 UR12, c[0x0][0xb98] ;  /* 0x0002e600000c7ab9 */ /* 0x000fe20000000a00 */
[----:B------:R-:W-:Y:S01]  /*8700*/  UIADD3 UR7, UR7, UR10, URZ ;  /* 0x0000000a07077290 */ /* 0x000fe2000fffe03f */
[----:B------:R-:W-:Y:S01]  /*8710*/  IMAD.MOV R11, RZ, RZ, -R8 ;  /* 0x000000ffff0b7224 */ /* 0x000fe200078e0a08 */
[----:B------:R-:W-:Y:S01]  /*8720*/  UIMAD UR8, UR38, UR12, URZ ;  /* 0x0000000c260872a4 */ /* 0x000fe2000f8e023f */
[----:B------:R-:W-:Y:S01]  /*8730*/  IMAD.WIDE R6, R9, 0x2, R6 ;  /* 0x0000000209067825 */ /* 0x000fe200078e0206 */
[----:B------:R-:W-:Y:S01]  /*8740*/  UIMAD.WIDE.U32 UR6, UR37, UR12, UR6 ;  /* 0x0000000c250672a5 */ /* 0x000fe2000f8e0006 */
[----:B------:R-:W-:Y:S01]  /*8750*/  SHF.R.S32.HI R9, RZ, 0x1f, R8 ;  /* 0x0000001fff097819 */ /* 0x000fe20000011408 */
[----:B------:R-:W-:Y:S01]  /*8760*/  UIMAD UR8, UR37, UR13, UR8 ;  /* 0x0000000d250872a4 */ /* 0x000fe2000f8e0208 */
[----:B------:R-:W-:Y:S01]  /*8770*/  IMAD R11, R80, R11, R10 ;  /* 0x0000000b500b7224 */ /* 0x000fe200078e020a */
[----:B------:R-:W-:Y:S01]  /*8780*/  IADD3 R13, P5, R6, 0x1000, RZ ;  /* 0x00001000060d7810 */ /* 0x000fe20007fbe0ff */
[----:B------:R-:W-:Y:S01]  /*8790*/  IMAD R26, R26, 0x80, R217 ;  /* 0x000000801a1a7824 */ /* 0x000fe200078e02d9 */
[----:B------:R-:W-:Y:S01]  /*87a0*/  IADD3 R8, P0, R8, UR6, RZ ;  /* 0x0000000608087c10 */ /* 0x000fe2000ff1e0ff */
[----:B-----5:R-:W-:Y:S01]  /*87b0*/  IMAD R85, R5, R80, RZ ;  /* 0x0000005005557224 */ /* 0x020fe200078e02ff */
[----:B------:R-:W-:Y:S01]  /*87c0*/  LOP3.LUT R12, R13, 0x380, RZ, 0xc0, !PT ;  /* 0x000003800d0c7812 */ /* 0x000fe200078ec0ff */
[----:B------:R-:W-:Y:S01]  /*87d0*/  IMAD.U32 R10, RZ, RZ, UR8 ;  /* 0x00000008ff0a7e24 */ /* 0x000fe2000f8e00ff */
[----:B------:R-:W-:Y:S01]  /*87e0*/  IADD3 R33, P2, R6, 0x5000, RZ ;  /* 0x0000500006217810 */ /* 0x000fe20007f5e0ff */
[----:B------:R-:W-:Y:S01]  /*87f0*/  ULDC.64 UR10, c[0x0][0xaa0] ;  /* 0x0002a800000a7ab9 */ /* 0x000fe20000000a00 */
[----:B------:R-:W-:-:S02]  /*8800*/  SHF.R.U64 R12, R12, 0x3, RZ ;  /* 0x000000030c0c7819 */ /* 0x000fc400000012ff */
[----:B------:R-:W-:Y:S01]  /*8810*/  IADD3.X R9, R9, UR7, R10, P0, !PT ;  /* 0x0000000709097c10 */ /* 0x000fe200087fe40a */
[----:B------:R-:W-:Y:S01]  /*8820*/  ULDC.64 UR6, c[0x0][0xb88] ;  /* 0x0002e20000067ab9 */ /* 0x000fe20000000a00 */
[----:B------:R-:W-:Y:S02]  /*8830*/  SHF.R.S32.HI R10, RZ, 0x1f, R11 ;  /* 0x0000001fff0a7819 */ /* 0x000fe4000001140b */
[C---:B------:R-:W-:Y:S01]  /*8840*/  IADD3 R29, P0, R6.reuse, 0x3000, RZ ;  /* 0x00003000061d7810 */ /* 0x040fe20007f1e0ff */
[----:B------:R-:W-:Y:S01]  /*8850*/  IMAD.WIDE.U32 R8, R11, UR6, R8 ;  /* 0x000000060b087c25 */ /* 0x000fe2000f8e0008 */
[----:B------:R-:W-:Y:S02]  /*8860*/  IADD3 R25, P4, R6, 0x2000, RZ ;  /* 0x0000200006197810 */ /* 0x000fe40007f9e0ff */
[----:B------:R-:W-:Y:S01]  /*8870*/  LOP3.LUT R28, R29, 0x380, RZ, 0xc0, !PT ;  /* 0x000003801d1c7812 */ /* 0x000fe200078ec0ff */
[----:B------:R-:W-:Y:S01]  /*8880*/  IMAD R10, R10, UR6, RZ ;  /* 0x000000060a0a7c24 */ /* 0x000fe2000f8e02ff */
[----:B------:R-:W-:-:S02]  /*8890*/  IADD3 R57, P3, R6, 0x4000, RZ ;  /* 0x0000400006397810 */ /* 0x000fc40007f7e0ff */
[----:B------:R-:W-:Y:S01]  /*88a0*/  LOP3.LUT R12, R12, R13, RZ, 0x3c, !PT ;  /* 0x0000000d0c0c7212 */ /* 0x000fe200078e3cff */
[----:B------:R-:W-:Y:S01]  /*88b0*/  IMAD R13, R11, UR7, R10 ;  /* 0x000000070b0d7c24 */ /* 0x000fe2000f8e020a */
[----:B------:R-:W-:Y:S01]  /*88c0*/  SHF.R.U64 R28, R28, 0x3, RZ ;  /* 0x000000031c1c7819 */ /* 0x000fe200000012ff */
[----:B------:R-:W-:Y:S01]  /*88d0*/  ULDC.64 UR6, c[0x0][0xb50] ;  /* 0x0002d40000067ab9 */ /* 0x000fe20000000a00 */
[----:B------:R-:W-:Y:S01]  /*88e0*/  LOP3.LUT R32, R33, 0x380, RZ, 0xc0, !PT ;  /* 0x0000038021207812 */ /* 0x000fe200078ec0ff */
[----:B------:R-:W-:Y:S01]  /*88f0*/  IMAD.IADD R9, R9, 0x1, R13 ;  /* 0x0000000109097824 */ /* 0x000fe200078e020d */
[----:B------:R-:W-:Y:S01]  /*8900*/  LOP3.LUT R24, R25, 0x380, RZ, 0xc0, !PT ;  /* 0x0000038019187812 */ /* 0x000fe200078ec0ff */
[----:B------:R-:W-:Y:S01]  /*8910*/  IMAD.X R13, RZ, RZ, R7, P5 ;  /* 0x000000ffff0d7224 */ /* 0x000fe200028e0607 */
[----:B------:R-:W-:Y:S02]  /*8920*/  LOP3.LUT R56, R57, 0x380, RZ, 0xc0, !PT ;  /* 0x0000038039387812 */ /* 0x000fe400078ec0ff */
[----:B------:R-:W-:-:S02]  /*8930*/  LEA R11, P6, R8, UR6, 0x2 ;  /* 0x00000006080b7c11 */ /* 0x000fc4000f8c10ff */
[----:B------:R-:W-:Y:S01]  /*8940*/  LOP3.LUT R28, R28, R29, RZ, 0x3c, !PT ;  /* 0x0000001d1c1c7212 */ /* 0x000fe200078e3cff */
[----:B------:R-:W-:Y:S01]  /*8950*/  IMAD.X R29, RZ, RZ, R7, P0 ;  /* 0x000000ffff1d7224 */ /* 0x000fe200000e0607 */
[----:B------:R-:W-:Y:S01]  /*8960*/  SHF.R.U64 R32, R32, 0x3, RZ ;  /* 0x0000000320207819 */ /* 0x000fe200000012ff */
[----:B------:R-:W-:Y:S01]  /*8970*/  SHFL.IDX PT, R44, R11, RZ, 0x1c1f ;  /* 0x001c1fff0b2c7589 */ /* 0x000fe200000e0000 */
[----:B------:R-:W-:Y:S02]  /*8980*/  SHF.R.U64 R24, R24, 0x3, RZ ;  /* 0x0000000318187819 */ /* 0x000fe400000012ff */
[----:B------:R-:W-:Y:S01]  /*8990*/  SHF.R.U64 R56, R56, 0x3, RZ ;  /* 0x0000000338387819 */ /* 0x000fe200000012ff */
[----:B------:R-:W-:Y:S01]  /*89a0*/  SHFL.IDX PT, R50, R11, 0x1, 0x1c1f ;  /* 0x003c1f000b327f89 */ /* 0x000fe200000e0000 */
[----:B------:R-:W-:Y:S02]  /*89b0*/  IADD3 R61, P0, R6, 0x9000, RZ ;  /* 0x00009000063d7810 */ /* 0x000fe40007f1e0ff */
[----:B------:R-:W-:Y:S01]  /*89c0*/  LEA.HI.X R14, R8, UR7, R9, 0x2, P6 ;  /* 0x00000007080e7c11 */ /* 0x000fe2000b0f1409 */
[----:B------:R-:W-:Y:S01]  /*89d0*/  VIADD R8, R26, 0x8 ;  /* 0x000000081a087836 */ /* 0x000fe20000000000 */
[----:B------:R-:W-:Y:S01]  /*89e0*/  LOP3.LUT R32, R32, R33, RZ, 0x3c, !PT ;  /* 0x0000002120207212 */ /* 0x000fe200078e3cff */
[--C-:B------:R-:W-:Y:S01]  /*89f0*/  IMAD.X R33, RZ, RZ, R7.reuse, P2 ;  /* 0x000000ffff217224 */ /* 0x100fe200010e0607 */
[----:B------:R-:W-:Y:S01]  /*8a00*/  LOP3.LUT R24, R24, R25, RZ, 0x3c, !PT ;  /* 0x0000001918187212 */ /* 0x000fe200078e3cff */
[--C-:B------:R-:W-:Y:S01]  /*8a10*/  IMAD.X R25, RZ, RZ, R7.reuse, P4 ;  /* 0x000000ffff197224 */ /* 0x100fe200020e0607 */
[----:B------:R-:W-:Y:S01]  /*8a20*/  LOP3.LUT R56, R56, R57, RZ, 0x3c, !PT ;  /* 0x0000003938387212 */ /* 0x000fe200078e3cff */
[----:B------:R-:W-:Y:S01]  /*8a30*/  IMAD.X R57, RZ, RZ, R7, P3 ;  /* 0x000000ffff397224 */ /* 0x000fe200018e0607 */
[----:B------:R-:W-:Y:S01]  /*8a40*/  LOP3.LUT R60, R61, 0x380, RZ, 0xc0, !PT ;  /* 0x000003803d3c7812 */ /* 0x000fe200078ec0ff */
[----:B------:R-:W1:Y:S01]  /*8a50*/  SHFL.IDX PT, R45, R14, RZ, 0x1c1f ;  /* 0x001c1fff0e2d7589 */ /* 0x000e6200000e0000 */
[----:B------:R-:W-:-:S02]  /*8a60*/  IADD3 R49, P2, R6, 0xb000, RZ ;  /* 0x0000b00006317810 */ /* 0x000fc40007f5e0ff */
[C---:B------:R-:W-:Y:S01]  /*8a70*/  IADD3 R37, P6, R6.reuse, 0x6000, RZ ;  /* 0x0000600006257810 */ /* 0x040fe20007fde0ff */
[----:B------:R-:W2:Y:S01]  /*8a80*/  SHFL.IDX PT, R51, R14, 0x1, 0x1c1f ;  /* 0x003c1f000e337f89 */ /* 0x000ea200000e0000 */
[C---:B------:R-:W-:Y:S02]  /*8a90*/  IADD3 R41, P5, R6.reuse, 0x7000, RZ ;  /* 0x0000700006297810 */ /* 0x040fe40007fbe0ff */
[C---:B------:R-:W-:Y:S02]  /*8aa0*/  IADD3 R69, P4, R6.reuse, 0x8000, RZ ;  /* 0x0000800006457810 */ /* 0x040fe40007f9e0ff */
[----:B------:R-:W-:Y:S02]  /*8ab0*/  IADD3 R21, P3, R6, 0xa000, RZ ;  /* 0x0000a00006157810 */ /* 0x000fe40007f7e0ff */
[----:B------:R-:W-:Y:S02]  /*8ac0*/  SHF.R.U64 R60, R60, 0x3, RZ ;  /* 0x000000033c3c7819 */ /* 0x000fe400000012ff */
[----:B------:R-:W-:-:S02]  /*8ad0*/  LOP3.LUT R48, R49, 0x380, RZ, 0xc0, !PT ;  /* 0x0000038031307812 */ /* 0x000fc400078ec0ff */
[----:B------:R-:W-:Y:S02]  /*8ae0*/  LOP3.LUT R36, R37, 0x380, RZ, 0xc0, !PT ;  /* 0x0000038025247812 */ /* 0x000fe400078ec0ff */
[----:B------:R-:W-:Y:S02]  /*8af0*/  LOP3.LUT R40, R41, 0x380, RZ, 0xc0, !PT ;  /* 0x0000038029287812 */ /* 0x000fe400078ec0ff */
[----:B------:R-:W-:Y:S02]  /*8b00*/  LOP3.LUT R68, R69, 0x380, RZ, 0xc0, !PT ;  /* 0x0000038045447812 */ /* 0x000fe400078ec0ff */
[----:B------:R-:W-:Y:S02]  /*8b10*/  LOP3.LUT R20, R21, 0x380, RZ, 0xc0, !PT ;  /* 0x0000038015147812 */ /* 0x000fe400078ec0ff */
[----:B------:R-:W-:Y:S01]  /*8b20*/  LOP3.LUT R60, R60, R61, RZ, 0x3c, !PT ;  /* 0x0000003d3c3c7212 */ /* 0x000fe200078e3cff */
[----:B------:R-:W-:Y:S01]  /*8b30*/  IMAD.X R61, RZ, RZ, R7, P0 ;  /* 0x000000ffff3d7224 */ /* 0x000fe200000e0607 */
[----:B------:R-:W-:-:S02]  /*8b40*/  SHF.R.U64 R48, R48, 0x3, RZ ;  /* 0x0000000330307819 */ /* 0x000fc400000012ff */
[----:B------:R-:W-:Y:S02]  /*8b50*/  SHF.R.U64 R36, R36, 0x3, RZ ;  /* 0x0000000324247819 */ /* 0x000fe400000012ff */
[----:B------:R-:W-:Y:S02]  /*8b60*/  SHF.R.U64 R40, R40, 0x3, RZ ;  /* 0x0000000328287819 */ /* 0x000fe400000012ff */
[----:B------:R-:W-:Y:S02]  /*8b70*/  SHF.R.U64 R68, R68, 0x3, RZ ;  /* 0x0000000344447819 */ /* 0x000fe400000012ff */
[----:B------:R-:W-:Y:S02]  /*8b80*/  SHF.R.U64 R20, R20, 0x3, RZ ;  /* 0x0000000314147819 */ /* 0x000fe400000012ff */
[----:B------:R-:W-:Y:S02]  /*8b90*/  LOP3.LUT P0, RZ, R23, 0x3, RZ, 0xc0, !PT ;  /* 0x0000000317ff7812 */ /* 0x000fe4000780c0ff */
[----:B------:R-:W-:Y:S01]  /*8ba0*/  LOP3.LUT R48, R48, R49, RZ, 0x3c, !PT ;  /* 0x0000003130307212 */ /* 0x000fe200078e3cff */
[--C-:B------:R-:W-:Y:S01]  /*8bb0*/  IMAD.X R49, RZ, RZ, R7.reuse, P2 ;  /* 0x000000ffff317224 */ /* 0x100fe200010e0607 */
[----:B------:R-:W-:Y:S01]  /*8bc0*/  LOP3.LUT R36, R36, R37, RZ, 0x3c, !PT ;  /* 0x0000002524247212 */ /* 0x000fe200078e3cff */
[--C-:B------:R-:W-:Y:S01]  /*8bd0*/  IMAD.X R37, RZ, RZ, R7.reuse, P6 ;  /* 0x000000ffff257224 */ /* 0x100fe200030e0607 */
[----:B------:R-:W-:Y:S01]  /*8be0*/  LOP3.LUT R40, R40, R41, RZ, 0x3c, !PT ;  /* 0x0000002928287212 */ /* 0x000fe200078e3cff */
[--C-:B------:R-:W-:Y:S01]  /*8bf0*/  IMAD.X R41, RZ, RZ, R7.reuse, P5 ;  /* 0x000000ffff297224 */ /* 0x100fe200028e0607 */
[----:B------:R-:W-:Y:S01]  /*8c00*/  LOP3.LUT R68, R68, R69, RZ, 0x3c, !PT ;  /* 0x0000004544447212 */ /* 0x000fe200078e3cff */
[--C-:B------:R-:W-:Y:S01]  /*8c10*/  IMAD.X R69, RZ, RZ, R7.reuse, P4 ;  /* 0x000000ffff457224 */ /* 0x100fe200020e0607 */
[----:B------:R-:W-:Y:S01]  /*8c20*/  LOP3.LUT R20, R20, R21, RZ, 0x3c, !PT ;  /* 0x0000001514147212 */ /* 0x000fe200078e3cff */
[----:B------:R-:W-:Y:S01]  /*8c30*/  IMAD.X R21, RZ, RZ, R7, P3 ;  /* 0x000000ffff157224 */ /* 0x000fe200018e0607 */
[----:B------:R-:W-:-:S02]  /*8c40*/  ISETP.GE.OR P2, PT, R26, R85, P0 ;  /* 0x000000551a00720c */ /* 0x000fc40000746670 */
[C---:B------:R-:W-:Y:S02]  /*8c50*/  IADD3 R77, P6, R6.reuse, 0xc000, RZ ;  /* 0x0000c000064d7810 */ /* 0x040fe40007fde0ff */
[C---:B------:R-:W-:Y:S02]  /*8c60*/  IADD3 R73, P5, R6.reuse, 0xd000, RZ ;  /* 0x0000d00006497810 */ /* 0x040fe40007fbe0ff */
[C---:B------:R-:W-:Y:S02]  /*8c70*/  IADD3 R65, P4, R6.reuse, 0xe000, RZ ;  /* 0x0000e00006417810 */ /* 0x040fe40007f9e0ff */
[----:B------:R-:W-:Y:S02]  /*8c80*/  IADD3 R10, P3, R6, 0xf000, RZ ;  /* 0x0000f000060a7810 */ /* 0x000fe40007f7e0ff */
[----:B------:R-:W-:Y:S02]  /*8c90*/  ISETP.GE.OR P0, PT, R8, R85, P0 ;  /* 0x000000550800720c */ /* 0x000fe40000706670 */
[----:B------:R-:W-:Y:S01]  /*8ca0*/  LOP3.LUT R76, R77, 0x380, RZ, 0xc0, !PT ;  /* 0x000003804d4c7812 */ /* 0x000fe200078ec0ff */
[----:B-1----:R1:W-:Y:S01]  /*8cb0*/  @!P2 ST.E desc[UR52][R44.64], R0 ;  /* 0x000000002c00a985 */ /* 0x0023e2000c101934 */
[----:B------:R-:W-:Y:S01]  /*8cc0*/  LOP3.LUT R72, R73, 0x380, RZ, 0xc0, !PT ;  /* 0x0000038049487812 */ /* 0x000fe200078ec0ff */
[----:B------:R-:W-:Y:S01]  /*8cd0*/  IMAD.X R53, RZ, RZ, R7, P3 ;  /* 0x000000ffff357224 */ /* 0x000fe200018e0607 */
[----:B------:R-:W-:-:S02]  /*8ce0*/  LOP3.LUT R64, R65, 0x380, RZ, 0xc0, !PT ;  /* 0x0000038041407812 */ /* 0x000fc400078ec0ff */
[----:B------:R-:W-:Y:S02]  /*8cf0*/  LOP3.LUT R9, R6, 0x380, RZ, 0xc0, !PT ;  /* 0x0000038006097812 */ /* 0x000fe400078ec0ff */
[----:B------:R-:W-:Y:S02]  /*8d00*/  LOP3.LUT R5, R10, 0x380, RZ, 0xc0, !PT ;  /* 0x000003800a057812 */ /* 0x000fe400078ec0ff */
[----:B------:R-:W-:Y:S01]  /*8d10*/  SHF.R.U64 R76, R76, 0x3, RZ ;  /* 0x000000034c4c7819 */ /* 0x000fe200000012ff */
[----:B--2---:R2:W-:Y:S01]  /*8d20*/  @!P0 ST.E desc[UR52][R50.64], R4 ;  /* 0x0000000432008985 */ /* 0x0045e2000c101934 */
[----:B------:R-:W-:Y:S02]  /*8d30*/  SHF.R.U64 R72, R72, 0x3, RZ ;  /* 0x0000000348487819 */ /* 0x000fe400000012ff */
[----:B------:R-:W-:Y:S01]  /*8d40*/  SHF.R.U64 R64, R64, 0x3, RZ ;  /* 0x0000000340407819 */ /* 0x000fe200000012ff */
[----:B------:R-:W-:Y:S01]  /*8d50*/  UIMAD UR8, UR9, UR10, URZ ;  /* 0x0000000a090872a4 */ /* 0x000fe2000f8e023f */
[----:B------:R-:W-:Y:S01]  /*8d60*/  SHF.R.U64 R9, R9, 0x3, RZ ;  /* 0x0000000309097819 */ /* 0x000fe200000012ff */
[----:B------:R-:W-:Y:S01]  /*8d70*/  UIMAD.WIDE.U32 UR6, UR4, UR10, URZ ;  /* 0x0000000a040672a5 */ /* 0x000fe2000f8e003f */
[----:B------:R-:W-:Y:S01]  /*8d80*/  SHF.R.U64 R5, R5, 0x3, RZ ;  /* 0x0000000305057819 */ /* 0x000fe200000012ff */
[----:B-1----:R-:W-:Y:S01]  /*8d90*/  IMAD R0, R19, 0x20, R22 ;  /* 0x0000002013007824 */ /* 0x002fe200078e0216 */
[----:B------:R-:W-:Y:S01]  /*8da0*/  LOP3.LUT R76, R76, R77, RZ, 0x3c, !PT ;  /* 0x0000004d4c4c7212 */ /* 0x000fe200078e3cff */
[--C-:B------:R-:W-:Y:S01]  /*8db0*/  IMAD.X R77, RZ, RZ, R7.reuse, P6 ;  /* 0x000000ffff4d7224 */ /* 0x100fe200030e0607 */
[----:B------:R-:W-:Y:S01]  /*8dc0*/  LOP3.LUT R72, R72, R73, RZ, 0x3c, !PT ;  /* 0x0000004948487212 */ /* 0x000fe200078e3cff */
[--C-:B------:R-:W-:Y:S01]  /*8dd0*/  IMAD.X R73, RZ, RZ, R7.reuse, P5 ;  /* 0x000000ffff497224 */ /* 0x100fe200028e0607 */
[----:B------:R-:W-:Y:S01]  /*8de0*/  LOP3.LUT R64, R64, R65, RZ, 0x3c, !PT ;  /* 0x0000004140407212 */ /* 0x000fe200078e3cff */
[--C-:B------:R-:W-:Y:S01]  /*8df0*/  IMAD.X R65, RZ, RZ, R7.reuse, P4 ;  /* 0x000000ffff417224 */ /* 0x100fe200020e0607 */
[----:B------:R-:W-:Y:S01]  /*8e00*/  LOP3.LUT R8, R9, R6, RZ, 0x3c, !PT ;  /* 0x0000000609087212 */ /* 0x000fe200078e3cff */
[----:B------:R-:W-:Y:S01]  /*8e10*/  IMAD.MOV.U32 R9, RZ, RZ, R7 ;  /* 0x000000ffff097224 */ /* 0x000fe200078e0007 */
[----:B------:R-:W-:Y:S01]  /*8e20*/  LOP3.LUT R52, R5, R10, RZ, 0x3c, !PT ;  /* 0x0000000a05347212 */ /* 0x000fe200078e3cff */
[----:B------:R-:W-:Y:S01]  /*8e30*/  UIMAD UR8, UR4, UR11, UR8 ;  /* 0x0000000b040872a4 */ /* 0x000fe2000f8e0208 */
[----:B--2---:R1:W5:Y:S01]  /*8e40*/  LD.E.128 R4, desc[UR52][R20.64] ;  /* 0x0000003414047980 */ /* 0x004362000c101d00 */
[----:B------:R-:W-:Y:S01]  /*8e50*/  IMAD.U32 R45, RZ, RZ, UR40 ;  /* 0x00000028ff2d7e24 */ /* 0x000fe2000f8e00ff */
[----:B------:R-:W-:-:S02]  /*8e60*/  ULDC.64 UR10, c[0x0][0xae8] ;  /* 0x0002ba00000a7ab9 */ /* 0x000fc40000000a00 */
[----:B------:R-:W5:Y:S04]  /*8e70*/  LD.E.128 R8, desc[UR52][R8.64] ;  /* 0x0000003408087980 */ /* 0x000f68000c101d00 */
[----:B------:R-:W5:Y:S01]  /*8e80*/  LD.E.128 R12, desc[UR52][R12.64] ;  /* 0x000000340c0c7980 */ /* 0x000f62000c101d00 */
[----:B-1----:R-:W1:Y:S01]  /*8e90*/  @P1 LDC R21, c[0x0][0xbf0] ;  /* 0x0002fc00ff151b82 */ /* 0x002e620000000800 */
[----:B------:R-:W-:Y:S02]  /*8ea0*/  UIADD3 UR7, UR7, UR8, URZ ;  /* 0x0000000807077290 */ /* 0x000fe4000fffe03f */
[----:B------:R-:W5:Y:S01]  /*8eb0*/  LD.E.128 R24, desc[UR52][R24.64] ;  /* 0x0000003418187980 */ /* 0x000f62000c101d00 */
[----:B------:R-:W-:Y:S01]  /*8ec0*/  UIMAD UR4, UR14, UR10, URZ ;  /* 0x0000000a0e0472a4 */ /* 0x000fe2000f8e023f */
[----:B------:R-:W-:Y:S01]  /*8ed0*/  IMAD R44, R45, 0x80, R0 ;  /* 0x000000802d2c7824 */ /* 0x000fe200078e0200 */
[----:B------:R-:W-:Y:S01]  /*8ee0*/  UIMAD.WIDE.U32 UR6, UR41, UR10, UR6 ;  /* 0x0000000a290672a5 */ /* 0x000fe2000f8e0006 */
[----:B------:R-:W5:Y:S01]  /*8ef0*/  LD.E.128 R28, desc[UR52][R28.64] ;  /* 0x000000341c1c7980 */ /* 0x000f62000c101d00 */
[----:B------:R-:W-:Y:S01]  /*8f00*/  UIMAD UR4, UR41, UR11, UR4 ;  /* 0x0000000b290472a4 */ /* 0x000fe2000f8e0204 */
[----:B0-----:R-:W-:Y:S01]  /*8f10*/  @P1 IMAD.HI.U32 R0, R44, R81, RZ ;  /* 0x000000512c001227 */ /* 0x001fe200078e00ff */
[----:B------:R-:W-:Y:S01]  /*8f20*/  ULDC.64 UR8, c[0x0][0xaf0] ;  /* 0x0002bc0000087ab9 */ /* 0x000fe20000000a00 */
[----:B------:R-:W5:Y:S01]  /*8f30*/  LD.E.128 R56, desc[UR52][R56.64] ;  /* 0x0000003438387980 */ /* 0x000f62000c101d00 */
[----:B------:R-:W-:-:S02]  /*8f40*/  UIADD3 UR7, UR7, UR4, URZ ;  /* 0x0000000407077290 */ /* 0x000fc4000fffe03f */
[----:B------:R-:W-:Y:S01]  /*8f50*/  UIMAD UR4, UR38, UR8, URZ ;  /* 0x00000008260472a4 */ /* 0x000fe2000f8e023f */
[----:B------:R-:W-:Y:S01]  /*8f60*/  IMAD.MOV.U32 R45, RZ, RZ, R44 ;  /* 0x000000ffff2d7224 */ /* 0x000fe200078e002c */
[----:B------:R-:W-:Y:S01]  /*8f70*/  UIMAD.WIDE.U32 UR6, UR37, UR8, UR6 ;  /* 0x00000008250672a5 */ /* 0x000fe2000f8e0006 */
[----:B------:R-:W5:Y:S01]  /*8f80*/  LD.E.128 R32, desc[UR52][R32.64] ;  /* 0x0000003420207980 */ /* 0x000f62000c101d00 */
[----:B------:R-:W-:-:S03]  /*8f90*/  UIMAD UR4, UR37, UR9, UR4 ;  /* 0x00000009250472a4 */ /* 0x000fc6000f8e0204 */
[----:B------:R-:W5:Y:S01]  /*8fa0*/  LD.E.128 R36, desc[UR52][R36.64] ;  /* 0x0000003424247980 */ /* 0x000f62000c101d00 */
[----:B-1----:R-:W-:Y:S01]  /*8fb0*/  @P1 SHF.R.U32.HI R45, RZ, R21, R0 ;  /* 0x00000015ff2d1219 */ /* 0x002fe20000011600 */
[----:B------:R-:W-:Y:S01]  /*8fc0*/  UIADD3 UR4, UR7, UR4, URZ ;  /* 0x0000000407047290 */ /* 0x000fe2000fffe03f */
[----:B------:R-:W-:Y:S01]  /*8fd0*/  IMAD.U32 R20, RZ, RZ, UR6 ;  /* 0x00000006ff147e24 */ /* 0x000fe2000f8e00ff */
[----:B------:R-:W5:Y:S01]  /*8fe0*/  LD.E.128 R40, desc[UR52][R40.64] ;  /* 0x0000003428287980 */ /* 0x000f62000c101d00 */
[--C-:B------:R-:W-:Y:S01]  /*8ff0*/  SHF.R.S32.HI R0, RZ, 0x1f, R45.reuse ;  /* 0x0000001fff007819 */ /* 0x100fe2000001142d */
[----:B------:R-:W-:Y:S02]  /*9000*/  IMAD.MOV R81, RZ, RZ, -R45 ;  /* 0x000000ffff517224 */ /* 0x000fe400078e0a2d */
[----:B------:R-:W-:Y:S01]  /*9010*/  IMAD.U32 R21, RZ, RZ, UR7 ;  /* 0x00000007ff157e24 */ /* 0x000fe2000f8e00ff */
[----:B------:R-:W-:Y:S01]  /*9020*/  ULDC.64 UR6, c[0x0][0xae0] ;  /* 0x0002b80000067ab9 */ /* 0x000fe20000000a00 */
[----:B------:R-:W-:Y:S01]  /*9030*/  IMAD R81, R80, R81, R44 ;  /* 0x0000005150517224 */ /* 0x000fe200078e022c */
[----:B------:R-:W5:Y:S01]  /*9040*/  LD.E.128 R68, desc[UR52][R68.64] ;  /* 0x0000003444447980 */ /* 0x000f62000c101d00 */
[----:B------:R-:W-:-:S02]  /*9050*/  IMAD R0, R0, UR6, RZ ;  /* 0x0000000600007c24 */ /* 0x000fc4000f8e02ff */
[----:B------:R-:W-:Y:S01]  /*9060*/  IMAD.U32 R21, RZ, RZ, UR4 ;  /* 0x00000004ff157e24 */ /* 0x000fe2000f8e00ff */
[----:B------:R-:W5:Y:S01]  /*9070*/  LD.E.128 R60, desc[UR52][R60.64] ;  /* 0x000000343c3c7980 */ /* 0x000f62000c101d00 */
[----:B------:R-:W-:-:S03]  /*9080*/  IMAD R83, R45, UR7, R0 ;  /* 0x000000072d537c24 */ /* 0x000fc6000f8e0200 */
[----:B------:R-:W5:Y:S01]  /*9090*/  LD.E.128 R48, desc[UR52][R48.64] ;  /* 0x0000003430307980 */ /* 0x000f62000c101d00 */
[----:B------:R-:W-:-:S03]  /*90a0*/  SHF.R.S32.HI R0, RZ, 0x1f, R81 ;  /* 0x0000001fff007819 */ /* 0x000fc60000011451 */
[----:B------:R-:W5:Y:S04]  /*90b0*/  LD.E.128 R76, desc[UR52][R76.64] ;  /* 0x000000344c4c7980 */ /* 0x000f68000c101d00 */
[----:B------:R-:W5:Y:S04]  /*90c0*/  LD.E.128 R72, desc[UR52][R72.64] ;  /* 0x0000003448487980 */ /* 0x000f68000c101d00 */
[----:B------:R-:W5:Y:S04]  /*90d0*/  LD.E.128 R64, desc[UR52][R64.64] ;  /* 0x0000003440407980 */ /* 0x000f68000c101d00 */
[----:B------:R-:W5:Y:S01]  /*90e0*/  LD.E.128 R52, desc[UR52][R52.64] ;  /* 0x0000003434347980 */ /* 0x000f62000c101d00 */
[----:B------:R-:W-:Y:S01]  /*90f0*/  IMAD.WIDE.U32 R20, R45, UR6, R20 ;  /* 0x000000062d147c25 */ /* 0x000fe2000f8e0014 */
[----:B------:R-:W-:Y:S01]  /*9100*/  ULDC.64 UR6, c[0x0][0xad8] ;  /* 0x0002b60000067ab9 */ /* 0x000fe20000000a00 */
[----:B------:R-:W-:Y:S01]  /*9110*/  @!PT LDS RZ, [RZ] ;  /* 0x00000000fffff984 */ /* 0x000fe20000000800 */
[----:B------:R-:W-:Y:S01]  /*9120*/  @!PT LDS RZ, [RZ] ;  /* 0x00000000fffff984 */ /* 0x000fe20000000800 */
[----:B------:R-:W-:Y:S01]  /*9130*/  @!PT LDS RZ, [RZ] ;  /* 0x00000000fffff984 */ /* 0x000fe20000000800 */
[----:B------:R-:W-:Y:S01]  /*9140*/  @!PT LDS RZ, [RZ] ;  /* 0x00000000fffff984 */ /* 0x000fe20000000800 */
[----:B------:R0:W-:Y:S06]  /*9150*/  MEMBAR.ALL.CTA ;  /* 0x0000000000007992 */ /* 0x0001ec0000008000 */
[----:B0-----:R-:W0:Y:S01]  /*9160*/  FENCE.VIEW.ASYNC.S ;  /* 0x00000000000073c6 */ /* 0x001e220000000000 */
[----:B------:R-:W-:-:S02]  /*9170*/  IMAD.U32 R87, RZ, RZ, UR40 ;  /* 0x00000028ff577e24 */ /* 0x000fc4000f8e00ff */
[----:B------:R-:W-:Y:S02]  /*9180*/  IMAD.IADD R21, R21, 0x1, R83 ;  /* 0x0000000115157824 */ /* 0x000fe400078e0253 */
[----:B------:R-:W-:Y:S02]  /*9190*/  IMAD R44, R0, UR6, RZ ;  /* 0x00000006002c7c24 */ /* 0x000fe4000f8e02ff */
[----:B------:R-:W-:Y:S02]  /*91a0*/  IMAD R86, R87, 0x80, R22 ;  /* 0x0000008057567824 */ /* 0x000fe400078e0216 */
[C---:B------:R-:W-:Y:S02]  /*91b0*/  IMAD R45, R81.reuse, UR7, R44 ;  /* 0x00000007512d7c24 */ /* 0x040fe4000f8e022c */
[----:B------:R-:W-:Y:S01]  /*91c0*/  IMAD.WIDE.U32 R20, R81, UR6, R20 ;  /* 0x0000000651147c25 */ /* 0x000fe2000f8e0014 */
[----:B------:R-:W-:Y:S01]  /*91d0*/  ISETP.GE.AND P2, PT, R86, R85, PT ;  /* 0x000000555600720c */ /* 0x000fe20003f46270 */
[----:B------:R-:W-:-:S02]  /*91e0*/  ULDC.64 UR6, c[0x0][0xa80] ;  /* 0x0002a00000067ab9 */ /* 0x000fc40000000a00 */
[----:B------:R-:W-:Y:S01]  /*91f0*/  VIADD R3, R3, 0x38820 ;  /* 0x0003882003037836 */ /* 0x000fe20000000000 */
[----:B------:R-:W-:Y:S01]  /*9200*/  LEA R46, P3, R20, UR6, 0x1 ;  /* 0x00000006142e7c11 */ /* 0x000fe2000f8608ff */
[----:B------:R-:W-:Y:S02]  /*9210*/  IMAD.IADD R21, R21, 0x1, R45 ;  /* 0x0000000115157824 */ /* 0x000fe400078e022d */
[----:B------:R-:W-:Y:S01]  /*9220*/  VIADD R0, R86, 0x20 ;  /* 0x0000002056007836 */ /* 0x000fe20000000000 */
[----:B------:R-:W-:Y:S02]  /*9230*/  PRMT R3, RZ, 0x654, R3 ;  /* 0x00000654ff037816 */ /* 0x000fe40000000003 */
[----:B------:R-:W-:Y:S02]  /*9240*/  LEA.HI.X R84, R20, UR7, R21, 0x1, P3 ;  /* 0x0000000714547c11 */ /* 0x000fe400098f0c15 */
[-C--:B------:R-:W-:Y:S01]  /*9250*/  ISETP.GE.AND P1, PT, R0, R85.reuse, PT ;  /* 0x000000550000720c */ /* 0x080fe20003f26270 */
[----:B------:R-:W-:Y:S01]  /*9260*/  VIADD R0, R86, 0x40 ;  /* 0x0000004056007836 */ /* 0x000fe20000000000 */
[----:B0-----:R0:W-:Y:S01]  /*9270*/  SYNCS.ARRIVE.TRANS64.RED.A1T0 RZ, [R3+URZ], RZ ;  /* 0x000000ff03ff79a7 */ /* 0x0011e2000810043f */
[----:B------:R1:W2:Y:S01]  /*9280*/  SHFL.IDX PT, R83, R46, RZ, 0x181f ;  /* 0x00181fff2e537589 */ /* 0x0002a200000e0000 */
[----:B------:R-:W-:Y:S02]  /*9290*/  BSSY B1, `(.L_x_249) ;  /* 0x0000015000017945 */ /* 0x000fe40003800000 */
[----:B------:R-:W-:Y:S01]  /*92a0*/  ISETP.GE.AND P0, PT, R0, R85, PT ;  /* 0x000000550000720c */ /* 0x000fe20003f06270 */
[----:B0-----:R1:W0:Y:S01]  /*92b0*/  SHFL.IDX PT, R3, R84, RZ, 0x181f ;  /* 0x00181fff54037589 */ /* 0x00122200000e0000 */
[----:B------:R-:W-:Y:S11]  /*92c0*/  @P2 BRA `(.L_x_250) ;  /* 0x0000000000442947 */ /* 0x000ff60003800000 */
[----:B------:R-:W-:Y:S02]  /*92d0*/  ULDC UR4, c[0x0][0xac8] ;  /* 0x0002b20000047ab9 */ /* 0x000fe40000000800 */
[----:B------:R-:W-:Y:S02]  /*92e0*/  ISETP.GE.AND P5, PT, R2, UR4, PT ;  /* 0x0000000402007c0c */ /* 0x000fe4000bfa6270 */
[----:B------:R-:W-:Y:S02]  /*92f0*/  ISETP.GE.AND P4, PT, R17, UR4, PT ;  /* 0x0000000411007c0c */ /* 0x000fe4000bf86270 */
[----:B------:R-:W-:Y:S02]  /*9300*/  ISETP.GE.AND P3, PT, R16, UR4, PT ;  /* 0x0000000410007c0c */ /* 0x000fe4000bf66270 */
[----:B------:R-:W-:-:S07]  /*9310*/  ISETP.GE.AND P2, PT, R18, UR4, PT ;  /* 0x0000000412007c0c */ /* 0x000fce000bf46270 */
[----:B--2---:R-:W-:-:S04]  /*9320*/  @!P5 LEA R20, P6, R2, R83, 0x1 ;  /* 0x000000530214d211 */ /* 0x004fc800078c08ff */
[----:B0-----:R-:W-:Y:S02]  /*9330*/  @!P5 LEA.HI.X R21, R2, R3, R224, 0x1, P6 ;  /* 0x000000030215d211 */ /* 0x001fe400030f0ce0 */
[----:B------:R-:W-:-:S03]  /*9340*/  @!P4 LEA R44, P6, R17, R83, 0x1 ;  /* 0x00000053112cc211 */ /* 0x000fc600078c08ff */
[----:B-----5:R3:W-:Y:S01]  /*9350*/  @!P5 ST.E.128 desc[UR52][R20.64], R8 ;  /* 0x000000081400d985 */ /* 0x0207e2000c101d34 */
[----:B------:R-:W-:Y:S02]  /*9360*/  @!P4 LEA.HI.X R45, R17, R3, R223, 0x1, P6 ;  /* 0x00000003112dc211 */ /* 0x000fe400030f0cdf */
[----:B------:R-:W-:-:S03]  /*9370*/  @!P3 LEA R80, P6, R16, R83, 0x1 ;  /* 0x000000531050b211 */ /* 0x000fc600078c08ff */
[----:B------:R3:W-:Y:S01]  /*9380*/  @!P4 ST.E.128 desc[UR52][R44.64], R56 ;  /* 0x000000382c00c985 */ /* 0x0007e2000c101d34 */
[----:B------:R-:W-:Y:S02]  /*9390*/  @!P3 LEA.HI.X R81, R16, R3, R222, 0x1, P6 ;  /* 0x000000031051b211 */ /* 0x000fe400030f0cde */
[----:B------:R-:W-:-:S03]  /*93a0*/  @!P2 LEA R82, P6, R18, R83, 0x1 ;  /* 0x000000531252a211 */ /* 0x000fc600078c08ff */
[----:B------:R3:W-:Y:S01]  /*93b0*/  @!P3 ST.E.128 desc[UR52][R80.64], R68 ;  /* 0x000000445000b985 */ /* 0x0007e2000c101d34 */
[----:B------:R-:W-:-:S05]  /*93c0*/  @!P2 LEA.HI.X R83, R18, R3, R221, 0x1, P6 ;  /* 0x000000031253a211 */ /* 0x000fca00030f0cdd */
[----:B------:R3:W-:Y:S04]  /*93d0*/  @!P2 ST.E.128 desc[UR52][R82.64], R76 ;  /* 0x0000004c5200a985 */ /* 0x0007e8000c101d34 */
.L_x_250:
[----:B------:R-:W-:Y:S05]  /*93e0*/  BSYNC B1 ;  /* 0x0000000000017941 */ /* 0x000fea0003800000 */
.L_x_249:
[----:B0-----:R0:W4:Y:S01]  /*93f0*/  SHFL.IDX PT, R3, R84, 0x1, 0x181f ;  /* 0x00381f0054037f89 */ /* 0x00112200000e0000 */
[----:B------:R-:W-:Y:S03]  /*9400*/  BSSY B1, `(.L_x_251) ;  /* 0x0000014000017945 */ /* 0x000fe60003800000 */
[----:B---3--:R0:W3:Y:S01]  /*9410*/  SHFL.IDX PT, R45, R46, 0x1, 0x181f ;  /* 0x00381f002e2d7f89 */ /* 0x0080e200000e0000 */
[----:B------:R-:W-:Y:S05]  /*9420*/  @P1 BRA `(.L_x_252) ;  /* 0x0000000000441947 */ /* 0x000fea0003800000 */
[----:B------:R-:W-:Y:S02]  /*9430*/  ULDC UR4, c[0x0][0xac8] ;  /* 0x0002b20000047ab9 */ /* 0x000fe40000000800 */
[----:B------:R-:W-:Y:S02]  /*9440*/  ISETP.GE.AND P4, PT, R2, UR4, PT ;  /* 0x0000000402007c0c */ /* 0x000fe4000bf86270 */
[----:B------:R-:W-:Y:S02]  /*9450*/  ISETP.GE.AND P3, PT, R17, UR4, PT ;  /* 0x0000000411007c0c */ /* 0x000fe4000bf66270 */
[----:B------:R-:W-:Y:S02]  /*9460*/  ISETP.GE.AND P2, PT, R16, UR4, PT ;  /* 0x0000000410007c0c */ /* 0x000fe4000bf46270 */
[----:B------:R-:W-:-:S07]  /*9470*/  ISETP.GE.AND P1, PT, R18, UR4, PT ;  /* 0x0000000412007c0c */ /* 0x000fce000bf26270 */
[CC--:B---3-5:R-:W-:Y:S02]  /*9480*/  @!P4 LEA R8, P6, R2.reuse, R45.reuse, 0x1 ;  /* 0x0000002d0208c211 */ /* 0x0e8fe400078c08ff */
[C---:B------:R-:W-:Y:S02]  /*9490*/  @!P3 LEA R10, P5, R17.reuse, R45, 0x1 ;  /* 0x0000002d110ab211 */ /* 0x040fe400078a08ff */
[----:B----4-:R-:W-:Y:S02]  /*94a0*/  @!P4 LEA.HI.X R9, R2, R3, R224, 0x1, P6 ;  /* 0x000000030209c211 */ /* 0x010fe400030f0ce0 */
[----:B------:R-:W-:Y:S02]  /*94b0*/  @!P2 LEA R20, P6, R16, R45, 0x1 ;  /* 0x0000002d1014a211 */ /* 0x000fe400078c08ff */
[----:B------:R-:W-:Y:S01]  /*94c0*/  @!P3 LEA.HI.X R11, R17, R3, R223, 0x1, P5 ;  /* 0x00000003110bb211 */ /* 0x000fe200028f0cdf */
[----:B------:R3:W-:Y:S01]  /*94d0*/  @!P4 ST.E.128 desc[UR52][R8.64], R12 ;  /* 0x0000000c0800c985 */ /* 0x0007e2000c101d34 */
[----:B------:R-:W-:-:S02]  /*94e0*/  @!P1 LEA R44, P5, R18, R45, 0x1 ;  /* 0x0000002d122c9211 */ /* 0x000fc400078a08ff */
[-C--:B------:R-:W-:Y:S01]  /*94f0*/  @!P2 LEA.HI.X R21, R16, R3.reuse, R222, 0x1, P6 ;  /* 0x000000031015a211 */ /* 0x080fe200030f0cde */
[----:B------:R3:W-:Y:S01]  /*9500*/  @!P3 ST.E.128 desc[UR52][R10.64], R32 ;  /* 0x000000200a00b985 */ /* 0x0007e2000c101d34 */
[----:B------:R-:W-:-:S03]  /*9510*/  @!P1 LEA.HI.X R45, R18, R3, R221, 0x1, P5 ;  /* 0x00000003122d9211 */ /* 0x000fc600028f0cdd */
[----:B------:R3:W-:Y:S04]  /*9520*/  @!P2 ST.E.128 desc[UR52][R20.64], R60 ;  /* 0x0000003c1400a985 */ /* 0x0007e8000c101d34 */
[----:B------:R3:W-:Y:S02]  /*9530*/  @!P1 ST.E.128 desc[UR52][R44.64], R72 ;  /* 0x000000482c009985 */ /* 0x0007e4000c101d34 */
.L_x_252:
[----:B------:R-:W-:Y:S05]  /*9540*/  BSYNC B1 ;  /* 0x0000000000017941 */ /* 0x000fea0003800000 */
.L_x_251:
[----:B----4-:R4:W0:Y:S01]  /*9550*/  SHFL.IDX PT, R3, R84, 0x2, 0x181f ;  /* 0x00581f0054037f89 */ /* 0x01082200000e0000 */
[----:B------:R-:W-:Y:S03]  /*9560*/  BSSY B1, `(.L_x_253) ;  /* 0x0000014000017945 */ /* 0x000fe60003800000 */
[----:B---3-5:R4:W3:Y:S01]  /*9570*/  SHFL.IDX PT, R15, R46, 0x2, 0x181f ;  /* 0x00581f002e0f7f89 */ /* 0x0288e200000e0000 */
[----:B------:R-:W-:Y:S05]  /*9580*/  @P0 BRA `(.L_x_254) ;  /* 0x0000000000440947 */ /* 0x000fea0003800000 */
[----:B------:R-:W-:Y:S02]  /*9590*/  ULDC UR4, c[0x0][0xac8] ;  /* 0x0002b20000047ab9 */ /* 0x000fe40000000800 */
[----:B------:R-:W-:Y:S02]  /*95a0*/  ISETP.GE.AND P3, PT, R2, UR4, PT ;  /* 0x0000000402007c0c */ /* 0x000fe4000bf66270 */
[----:B------:R-:W-:Y:S02]  /*95b0*/  ISETP.GE.AND P2, PT, R17, UR4, PT ;  /* 0x0000000411007c0c */ /* 0x000fe4000bf46270 */
[----:B------:R-:W-:Y:S02]  /*95c0*/  ISETP.GE.AND P1, PT, R16, UR4, PT ;  /* 0x0000000410007c0c */ /* 0x000fe4000bf26270 */
[----:B------:R-:W-:-:S07]  /*95d0*/  ISETP.GE.AND P0, PT, R18, UR4, PT ;  /* 0x0000000412007c0c */ /* 0x000fce000bf06270 */
[-C--:B---3--:R-:W-:Y:S02]  /*95e0*/  @!P3 LEA R8, P6, R2, R15.reuse, 0x1 ;  /* 0x0000000f0208b211 */ /* 0x088fe400078c08ff */
[CC--:B------:R-:W-:Y:S02]  /*95f0*/  @!P2 LEA R10, P5, R17.reuse, R15.reuse, 0x1 ;  /* 0x0000000f110aa211 */ /* 0x0c0fe400078a08ff */
[----:B------:R-:W-:Y:S02]  /*9600*/  @!P1 LEA R12, P4, R16, R15, 0x1 ;  /* 0x0000000f100c9211 */ /* 0x000fe400078808ff */
[----:B0-----:R-:W-:Y:S02]  /*9610*/  @!P3 LEA.HI.X R9, R2, R3, R224, 0x1, P6 ;  /* 0x000000030209b211 */ /* 0x001fe400030f0ce0 */
[----:B------:R-:W-:Y:S02]  /*9620*/  @!P0 LEA R14, P6, R18, R15, 0x1 ;  /* 0x0000000f120e8211 */ /* 0x000fe400078c08ff */
[-C--:B------:R-:W-:Y:S01]  /*9630*/  @!P2 LEA.HI.X R11, R17, R3.reuse, R223, 0x1, P5 ;  /* 0x00000003110ba211 */ /* 0x080fe200028f0cdf */
[----:B------:R0:W-:Y:S01]  /*9640*/  @!P3 ST.E.128 desc[UR52][R8.64], R24 ;  /* 0x000000180800b985 */ /* 0x0001e2000c101d34 */
[----:B------:R-:W-:-:S02]  /*9650*/  @!P1 LEA.HI.X R13, R16, R3, R222, 0x1, P4 ;  /* 0x00000003100d9211 */ /* 0x000fc400020f0cde */
[----:B------:R-:W-:Y:S01]  /*9660*/  @!P0 LEA.HI.X R15, R18, R3, R221, 0x1, P6 ;  /* 0x00000003120f8211 */ /* 0x000fe200030f0cdd */
[----:B------:R0:W-:Y:S04]  /*9670*/  @!P2 ST.E.128 desc[UR52][R10.64], R36 ;  /* 0x000000240a00a985 */ /* 0x0001e8000c101d34 */
[----:B------:R0:W-:Y:S04]  /*9680*/  @!P1 ST.E.128 desc[UR52][R12.64], R4 ;  /* 0x000000040c009985 */ /* 0x0001e8000c101d34 */
[----:B------:R0:W-:Y:S02]  /*9690*/  @!P0 ST.E.128 desc[UR52][R14.64], R64 ;  /* 0x000000400e008985 */ /* 0x0001e4000c101d34 */
.L_x_254:
[----:B------:R-:W-:Y:S05]  /*96a0*/  BSYNC B1 ;  /* 0x0000000000017941 */ /* 0x000fea0003800000 */
.L_x_253:
[----:B------:R-:W-:Y:S01]  /*96b0*/  VIADD R0, R86, 0x60 ;  /* 0x0000006056007836 */ /* 0x000fe20000000000 */
[----:B0-----:R0:W0:Y:S04]  /*96c0*/  SHFL.IDX PT, R3, R84, 0x3, 0x181f ;  /* 0x00781f0054037f89 */ /* 0x00102800000e0000 */
[----:B------:R-:W-:Y:S01]  /*96d0*/  ISETP.GE.AND P0, PT, R0, R85, PT ;  /* 0x000000550000720c */ /* 0x000fe20003f06270 */
[----:B------:R0:W0:-:S12]  /*96e0*/  SHFL.IDX PT, R11, R46, 0x3, 0x181f ;  /* 0x00781f002e0b7f89 */ /* 0x00001800000e0000 */
[----:B------:R-:W-:Y:S05]  /*96f0*/  @P0 BRA `(.L_x_255) ;  /* 0x0000000c00b40947 */ /* 0x000fea0003800000 */
[----:B------:R-:W-:Y:S02]  /*9700*/  ULDC UR4, c[0x0][0xac8] ;  /* 0x0002b20000047ab9 */ /* 0x000fe40000000800 */
[----:B------:R-:W-:Y:S02]  /*9710*/  ISETP.GE.AND P3, PT, R2, UR4, PT ;  /* 0x0000000402007c0c */ /* 0x000fe4000bf66270 */
[----:B------:R-:W-:Y:S02]  /*9720*/  ISETP.GE.AND P4, PT, R17, UR4, PT ;  /* 0x0000000411007c0c */ /* 0x000fe4000bf86270 */
[----:B------:R-:W-:-:S09]  /*9730*/  ISETP.GE.AND P5, PT, R16, UR4, PT ;  /* 0x0000000410007c0c */ /* 0x000fd2000bfa6270 */
[-C--:B0-----:R-:W-:Y:S02]  /*9740*/  @!P3 LEA R4, P0, R2, R11.reuse, 0x1 ;  /* 0x0000000b0204b211 */ /* 0x081fe400078008ff */
[CC--:B------:R-:W-:Y:S02]  /*9750*/  @!P4 LEA R6, P1, R17.reuse, R11.reuse, 0x1 ;  /* 0x0000000b1106c211 */ /* 0x0c0fe400078208ff */
[----:B------:R-:W-:Y:S02]  /*9760*/  @!P5 LEA R8, P2, R16, R11, 0x1 ;  /* 0x0000000b1008d211 */ /* 0x000fe400078408ff */
[-C--:B------:R-:W-:Y:S02]  /*9770*/  @!P3 LEA.HI.X R5, R2, R3.reuse, R224, 0x1, P0 ;  /* 0x000000030205b211 */ /* 0x080fe400000f0ce0 */
[-C--:B------:R-:W-:Y:S02]  /*9780*/  @!P4 LEA.HI.X R7, R17, R3.reuse, R223, 0x1, P1 ;  /* 0x000000031107c211 */ /* 0x080fe400008f0cdf */
[----:B------:R-:W-:Y:S01]  /*9790*/  @!P5 LEA.HI.X R9, R16, R3, R222, 0x1, P2 ;  /* 0x000000031009d211 */ /* 0x000fe200010f0cde */
[----:B------:R0:W-:Y:S01]  /*97a0*/  @!P3 ST.E.128 desc[UR52][R4.64], R28 ;  /* 0x0000001c0400b985 */ /* 0x0001e2000c101d34 */
[----:B------:R-:W-:-:S03]  /*97b0*/  ISETP.GE.AND P0, PT, R18, UR4, PT ;  /* 0x0000000412007c0c */ /* 0x000fc6000bf06270 */
[----:B------:R0:W-:Y:S04]  /*97c0*/  @!P4 ST.E.128 desc[UR52][R6.64], R40 ;  /* 0x000000280600c985 */ /* 0x0001e8000c101d34 */
[----:B------:R0:W-:Y:S06]  /*97d0*/  @!P5 ST.E.128 desc[UR52][R8.64], R48 ;  /* 0x000000300800d985 */ /* 0x0001ec000c101d34 */
[----:B------:R-:W-:Y:S05]  /*97e0*/  @P0 BRA `(.L_x_255) ;  /* 0x0000000c00780947 */ /* 0x000fea0003800000 */
[----:B0-----:R-:W-:-:S04]  /*97f0*/  LEA R4, P0, R18, R11, 0x1 ;  /* 0x0000000b12047211 */ /* 0x001fc800078008ff */
[----:B------:R-:W-:-:S05]  /*9800*/  LEA.HI.X R5, R18, R3, R221, 0x1, P0 ;  /* 0x0000000312057211 */ /* 0x000fca00000f0cdd */
[----:B------:R0:W-:Y:S01]  /*9810*/  ST.E.128 desc[UR52][R4.64], R52 ;  /* 0x0000003404007985 */ /* 0x0001e2000c101d34 */
[----:B------:R-:W-:Y:S05]  /*9820*/  BRA `(.L_x_255) ;  /* 0x0000000c00687947 */ /* 0x000fea0003800000 */
.L_x_247:
[----:B------:R-:W-:Y:S01]  /*9830*/  ULDC.64 UR6, c[0x0][0xc00] ;  /* 0x0003000000067ab9 */ /* 0x000fe20000000a00 */
[----:B------:R-:W0:Y:S01]  /*9840*/  LDC R11, c[0x0][0xbe8] ;  /* 0x0002fa00ff0b7b82 */ /* 0x000e220000000800 */
[----:B------:R-:W-:Y:S02]  /*9850*/  UISETP.NE.U32.AND UP0, UPT, UR6, URZ, UPT ;  /* 0x0000003f0600728c */ /* 0x000fe4000bf05070 */
[----:B------:R-:W-:Y:S02]  /*9860*/  ULEA UR4, UP1, UR37, UR6, 0x2 ;  /* 0x0000000625047291 */ /* 0x000fe4000f82103f */
[----:B------:R-:W-:Y:S02]  /*9870*/  UISETP.NE.AND.EX UP0, UPT, UR7, URZ, UPT, UP0 ;  /* 0x0000003f0700728c */ /* 0x000fe4000bf05300 */
[----:B------:R-:W-:Y:S02]  /*9880*/  ULEA.HI.X UR6, UR37, UR7, UR38, 0x2, UP1 ;  /* 0x0000000725067291 */ /* 0x000fe400088f1426 */
[----:B------:R-:W-:-:S02]  /*9890*/  IMAD.U32 R4, RZ, RZ, UR4 ;  /* 0x00000004ff047e24 */ /* 0x000fc4000f8e00ff */
[----:B------:R-:W-:Y:S02]  /*98a0*/  PLOP3.LUT P2, PT, PT, PT, UP0, 0x80, 0x0 ;  /* 0x000000000000781c */ /* 0x000fe40003f4f008 */
[----:B------:R-:W-:Y:S01]  /*98b0*/  IMAD.U32 R5, RZ, RZ, UR6 ;  /* 0x00000006ff057e24 */ /* 0x000fe2000f8e00ff */
[----:B------:R-:W-:Y:S02]  /*98c0*/  ULDC.64 UR6, c[0x0][0xc08] ;  /* 0x0003020000067ab9 */ /* 0x000fe40000000a00 */
[----:B------:R-:W-:-:S04]  /*98d0*/  UISETP.NE.U32.AND UP1, UPT, UR6, URZ, UPT ;  /* 0x0000003f0600728c */ /* 0x000fc8000bf25070 */
[----:B------:R-:W-:-:S04]  /*98e0*/  UISETP.NE.AND.EX UP1, UPT, UR7, URZ, UPT, UP1 ;  /* 0x0000003f0700728c */ /* 0x000fc8000bf25310 */
[----:B------:R-:W2:Y:S01]  /*98f0*/  @P2 LDG.E R3, desc[UR52][R4.64] ;  /* 0x0000003404032981 */ /* 0x000ea2000c1e1900 */
[----:B------:R-:W-:Y:S01]  /*9900*/  ULDC UR4, c[0x0][0xa88] ;  /* 0x0002a20000047ab9 */ /* 0x000fe20000000800 */
[----:B------:R-:W-:Y:S01]  /*9910*/  PLOP3.LUT P3, PT, PT, PT, UP1, 0x80, 0x0 ;  /* 0x000000000000781c */ /* 0x000fe20003f6f018 */
[----:B------:R-:W-:-:S04]  /*9920*/  IMAD.U32 R0, RZ, RZ, UR4 ;  /* 0x00000004ff007e24 */ /* 0x000fc8000f8e00ff */
[----:B------:R-:W-:Y:S02]  /*9930*/  @UP1 ULDC.64 UR6, c[0x0][0xc08] ;  /* 0x0003020000061ab9 */ /* 0x000fe40000000a00 */
[----:B------:R-:W-:-:S06]  /*9940*/  @UP1 UIMAD.WIDE UR6, UR37, 0x4, UR6 ;  /* 0x00000004250618a5 */ /* 0x000fcc000f8e0206 */
[----:B------:R-:W-:Y:S02]  /*9950*/  IMAD.U32 R6, RZ, RZ, UR6 ;  /* 0x00000006ff067e24 */ /* 0x000fe4000f8e00ff */
[----:B------:R-:W-:-:S05]  /*9960*/  IMAD.U32 R7, RZ, RZ, UR7 ;  /* 0x00000007ff077e24 */ /* 0x000fca000f8e00ff */
[----:B------:R1:W5:Y:S01]  /*9970*/  @P3 LDG.E R0, desc[UR52][R6.64] ;  /* 0x0000003406003981 */ /* 0x000362000c1e1900 */
[----:B0-----:R-:W-:Y:S01]  /*9980*/  ISETP.NE.AND P0, PT, R11, 0x1, PT ;  /* 0x000000010b00780c */ /* 0x001fe20003f05270 */
[----:B------:R-:W-:Y:S01]  /*9990*/  UMOV UR4, URZ ;  /* 0x0000003f00047c82 */ /* 0x000fe20008000000 */
[----:B------:R-:W-:Y:S01]  /*99a0*/  USHF.R.S32.HI UR10, URZ, 0x1f, UR41 ;  /* 0x0000001f3f0a7899 */ /* 0x000fe20008011429 */
[----:B------:R-:W-:-:S10]  /*99b0*/  ISETP.GE.AND P1, PT, R225, 0x80, PT ;  /* 0x00000080e100780c */ /* 0x000fd40003f26270 */
[----:B------:R-:W0:Y:S01]  /*99c0*/  @P0 LDC R9, c[0x0][0xbec] ;  /* 0x0002fb00ff090b82 */ /* 0x000e220000000800 */
[----:B--2---:R-:W-:-:S13]  /*99d0*/  @P2 R2UR UR4, R3 ;  /* 0x00000000030422ca */ /* 0x004fda00000e0000 */
[----:B------:R-:W-:Y:S01]  /*99e0*/  USHF.R.S32.HI UR9, URZ, 0x1f, UR4 ;  /* 0x0000001f3f097899 */ /* 0x000fe20008011404 */
[----:B01----:R-:W-:Y:S11]  /*99f0*/  @P3 BRA `(.L_x_256) ;  /* 0x0000000000103947 */ /* 0x003ff60003800000 */
[----:B------:R-:W-:Y:S05]  /*9a00*/  @!P2 BRA `(.L_x_256) ;  /* 0x00000000000ca947 */ /* 0x000fea0003800000 */
[----:B------:R-:W2:Y:S04]  /*9a10*/  LDG.E R3, desc[UR52][R4.64] ;  /* 0x0000003404037981 */ /* 0x000ea8000c1e1900 */
[----:B-----5:R-:W2:Y:S02]  /*9a20*/  LDG.E R0, desc[UR52][R4.64+0x4] ;  /* 0x0000043404007981 */ /* 0x020ea4000c1e1900 */
[----:B--2---:R-:W-:-:S07]  /*9a30*/  IMAD.IADD R0, R0, 0x1, -R3 ;  /* 0x0000000100007824 */ /* 0x004fce00078e0a03 */
.L_x_256:
[----:B------:R-:W-:Y:S01]  /*9a40*/  USEL UR37, UR37, URZ, !UP0 ;  /* 0x0000003f25257287 */ /* 0x000fe2000c000000 */
[----:B------:R-:W-:Y:S01]  /*9a50*/  BSSY B1, `(.L_x_257) ;  /* 0x000002d000017945 */ /* 0x000fe20003800000 */
[----:B------:R-:W-:-:S03]  /*9a60*/  USEL UR38, UR38, URZ, !UP0 ;  /* 0x0000003f26267287 */ /* 0x000fc6000c000000 */
[----:B------:R-:W-:Y:S09]  /*9a70*/  @P1 BRA `(.L_x_258) ;  /* 0x0000000000a81947 */ /* 0x000ff20003800000 */
[----:B------:R-:W0:Y:S01]  /*9a80*/  S2R R4, SR_TID.X ;  /* 0x0000000000047919 */ /* 0x000e220000002100 */
[----:B------:R-:W1:Y:S01]  /*9a90*/  LDC R6, c[0x0][0xbe8] ;  /* 0x0002fa00ff067b82 */ /* 0x000e620000000800 */
[----:B------:R-:W-:-:S04]  /*9aa0*/  IMAD.U32 R3, RZ, RZ, UR40 ;  /* 0x00000028ff037e24 */ /* 0x000fc8000f8e00ff */
[----:B0-----:R-:W-:Y:S02]  /*9ab0*/  IMAD R3, R3, 0x80, R4 ;  /* 0x0000008003037824 */ /* 0x001fe400078e0204 */
[----:B-1---5:R-:W-:Y:S02]  /*9ac0*/  IMAD R4, R0, R6, RZ ;  /* 0x0000000600047224 */ /* 0x022fe400078e02ff */
[----:B------:R-:W-:-:S05]  /*9ad0*/  VIADD R5, R3, 0xffffff80 ;  /* 0xffffff8003057836 */ /* 0x000fca0000000000 */
[----:B------:R-:W-:-:S13]  /*9ae0*/  ISETP.GE.AND P1, PT, R5, R4, PT ;  /* 0x000000040500720c */ /* 0x000fda0003f26270 */
[----:B------:R-:W-:Y:S05]  /*9af0*/  @P1 BRA `(.L_x_258) ;  /* 0x0000000000881947 */ /* 0x000fea0003800000 */
[----:B------:R-:W-:Y:S01]  /*9b00*/  ISETP.NE.AND P1, PT, R6, 0x1, PT ;  /* 0x000000010600780c */ /* 0x000fe20003f25270 */
[----:B------:R-:W-:Y:S01]  /*9b10*/  ULDC.64 UR12, c[0x0][0xb90] ;  /* 0x0002e400000c7ab9 */ /* 0x000fe20000000a00 */
[----:B------:R-:W-:Y:S01]  /*9b20*/  UMOV UR6, UR4 ;  /* 0x0000000400067c82 */ /* 0x000fe20008000000 */
[----:B------:R-:W-:Y:S01]  /*9b30*/  UIMAD UR8, UR10, UR12, URZ ;  /* 0x0000000c0a0872a4 */ /* 0x000fe2000f8e023f */
[----:B------:R-:W-:Y:S02]  /*9b40*/  UMOV UR7, UR9 ;  /* 0x0000000900077c82 */ /* 0x000fe40008000000 */
[----:B------:R-:W-:Y:S02]  /*9b50*/  UIMAD.WIDE.U32 UR6, UR41, UR12, UR6 ;  /* 0x0000000c290672a5 */ /* 0x000fe4000f8e0006 */
[----:B------:R-:W-:-:S03]  /*9b60*/  UIMAD UR8, UR41, UR13, UR8 ;  /* 0x0000000d290872a4 */ /* 0x000fc6000f8e0208 */
[----:B------:R-:W-:Y:S02]  /*9b70*/  ULDC.64 UR12, c[0x0][0xb98] ;  /* 0x0002e600000c7ab9 */ /* 0x000fe40000000a00 */
[----:B------:R-:W0:Y:S01]  /*9b80*/  @P1 LDC R4, c[0x0][0xbec] ;  /* 0x0002fb00ff041b82 */ /* 0x000e220000000800 */
[----:B------:R-:W-:Y:S02]  /*9b90*/  UIADD3 UR7, UR7, UR8, URZ ;  /* 0x0000000807077290 */ /* 0x000fe4000fffe03f */
[----:B------:R-:W-:Y:S02]  /*9ba0*/  UIMAD UR8, UR38, UR12, URZ ;  /* 0x0000000c260872a4 */ /* 0x000fe4000f8e023f */
[----:B------:R-:W-:Y:S02]  /*9bb0*/  UIMAD.WIDE.U32 UR6, UR37, UR12, UR6 ;  /* 0x0000000c250672a5 */ /* 0x000fe4000f8e0006 */
[----:B------:R-:W-:Y:S01]  /*9bc0*/  UIMAD UR8, UR37, UR13, UR8 ;  /* 0x0000000d250872a4 */ /* 0x000fe2000f8e0208 */
[----:B------:R-:W1:Y:S02]  /*9bd0*/  @P1 LDC R8, c[0x0][0xbf0] ;  /* 0x0002fc00ff081b82 */ /* 0x000e640000000800 */
[----:B------:R-:W-:Y:S01]  /*9be0*/  ULDC.64 UR12, c[0x0][0xb88] ;  /* 0x0002e200000c7ab9 */ /* 0x000fe20000000a00 */
[----:B0-----:R-:W-:-:S04]  /*9bf0*/  @P1 IMAD.HI.U32 R3, R5, R4, RZ ;  /* 0x0000000405031227 */ /* 0x001fc800078e00ff */
[----:B------:R-:W-:Y:S01]  /*9c00*/  IMAD.MOV.U32 R4, RZ, RZ, R5 ;  /* 0x000000ffff047224 */ /* 0x000fe200078e0005 */
[----:B-1----:R-:W-:Y:S01]  /*9c10*/  @P1 SHF.R.U32.HI R4, RZ, R8, R3 ;  /* 0x00000008ff041219 */ /* 0x002fe20000011603 */
[----:B------:R-:W-:-:S04]  /*9c20*/  IMAD.U32 R8, RZ, RZ, UR8 ;  /* 0x00000008ff087e24 */ /* 0x000fc8000f8e00ff */
[----:B------:R-:W-:-:S04]  /*9c30*/  IMAD.MOV R3, RZ, RZ, -R4 ;  /* 0x000000ffff037224 */ /* 0x000fc800078e0a04 */
[----:B------:R-:W-:Y:S01]  /*9c40*/  IMAD R3, R6, R3, R5 ;  /* 0x0000000306037224 */ /* 0x000fe200078e0205 */
[----:B------:R-:W-:Y:S02]  /*9c50*/  SHF.R.S32.HI R5, RZ, 0x1f, R4 ;  /* 0x0000001fff057819 */ /* 0x000fe40000011404 */
[----:B------:R-:W-:Y:S02]  /*9c60*/  IADD3 R4, P1, R4, UR6, RZ ;  /* 0x0000000604047c10 */ /* 0x000fe4000ff3e0ff */
[----:B------:R-:W-:Y:S02]  /*9c70*/  SHF.R.S32.HI R6, RZ, 0x1f, R3 ;  /* 0x0000001fff067819 */ /* 0x000fe40000011403 */
[----:B------:R-:W-:Y:S01]  /*9c80*/  IADD3.X R5, R5, UR7, R8, P1, !PT ;  /* 0x0000000705057c10 */ /* 0x000fe20008ffe408 */
[----:B------:R-:W-:Y:S02]  /*9c90*/  ULDC.64 UR6, c[0x0][0xb50] ;  /* 0x0002d40000067ab9 */ /* 0x000fe40000000a00 */
[----:B------:R-:W-:-:S02]  /*9ca0*/  IMAD R6, R6, UR12, RZ ;  /* 0x0000000c06067c24 */ /* 0x000fc4000f8e02ff */
[----:B------:R-:W-:-:S04]  /*9cb0*/  IMAD.WIDE.U32 R4, R3, UR12, R4 ;  /* 0x0000000c03047c25 */ /* 0x000fc8000f8e0004 */
[----:B------:R-:W-:Y:S01]  /*9cc0*/  IMAD R7, R3, UR13, R6 ;  /* 0x0000000d03077c24 */ /* 0x000fe2000f8e0206 */
[----:B------:R-:W-:-:S03]  /*9cd0*/  LEA R6, P1, R4, UR6, 0x2 ;  /* 0x0000000604067c11 */ /* 0x000fc6000f8210ff */
[----:B------:R-:W-:-:S05]  /*9ce0*/  IMAD.IADD R3, R5, 0x1, R7 ;  /* 0x0000000105037824 */ /* 0x000fca00078e0207 */
[----:B------:R-:W-:Y:S01]  /*9cf0*/  LEA.HI.X R7, R4, UR7, R3, 0x2, P1 ;  /* 0x0000000704077c11 */ /* 0x000fe200088f1403 */
[----:B------:R-:W-:-:S05]  /*9d00*/  IMAD.MOV.U32 R3, RZ, RZ, -0x800000 ;  /* 0xff800000ff037424 */ /* 0x000fca00078e00ff */
[----:B------:R0:W-:Y:S02]  /*9d10*/  STG.E desc[UR52][R6.64], R3 ;  /* 0x0000000306007986 */ /* 0x0001e4000c101934 */
.L_x_258:
[----:B------:R-:W-:Y:S05]  /*9d20*/  BSYNC B1 ;  /* 0x0000000000017941 */ /* 0x000fea0003800000 */
.L_x_257:
[----:B------:R-:W1:Y:S01]  /*9d30*/  @P0 LDC R5, c[0x0][0xbf0] ;  /* 0x0002fc00ff050b82 */ /* 0x000e620000000800 */
[----:B------:R-:W-:Y:S01]  /*9d40*/  ULDC.64 UR12, c[0x0][0xaa0] ;  /* 0x0002a800000c7ab9 */ /* 0x000fe20000000a00 */
[----:B0-----:R-:W-:Y:S01]  /*9d50*/  IMAD R3, R19, 0x20, R22 ;  /* 0x0000002013037824 */ /* 0x001fe200078e0216 */
[----:B------:R-:W-:Y:S01]  /*9d60*/  UIMAD UR8, UR9, UR12, URZ ;  /* 0x0000000c090872a4 */ /* 0x000fe2000f8e023f */
[----:B------:R-:W-:Y:S01]  /*9d70*/  IMAD.U32 R8, RZ, RZ, UR40 ;  /* 0x00000028ff087e24 */ /* 0x000fe2000f8e00ff */
[----:B------:R-:W-:Y:S01]  /*9d80*/  UIMAD.WIDE.U32 UR6, UR4, UR12, URZ ;  /* 0x0000000c040672a5 */ /* 0x000fe2000f8e003f */
[----:B------:R-:W-:Y:S01]  /*9d90*/  IMAD.U32 R13, RZ, RZ, UR40 ;  /* 0x00000028ff0d7e24 */ /* 0x000fe2000f8e00ff */
[----:B------:R-:W-:Y:S01]  /*9da0*/  UIMAD UR8, UR4, UR13, UR8 ;  /* 0x0000000d040872a4 */ /* 0x000fe2000f8e0208 */
[----:B------:R-:W-:Y:S01]  /*9db0*/  IMAD R8, R8, 0x80, R3 ;  /* 0x0000008008087824 */ /* 0x000fe200078e0203 */
[----:B------:R-:W-:Y:S01]  /*9dc0*/  BSSY B1, `(.L_x_259) ;  /* 0x000003e000017945 */ /* 0x000fe20003800000 */
[----:B------:R-:W-:Y:S01]  /*9dd0*/  ULDC.64 UR12, c[0x0][0xae8] ;  /* 0x0002ba00000c7ab9 */ /* 0x000fe20000000a00 */
[----:B------:R-:W-:Y:S01]  /*9de0*/  UIADD3 UR7, UR7, UR8, URZ ;  /* 0x0000000807077290 */ /* 0x000fe2000fffe03f */
[----:B------:R-:W-:Y:S01]  /*9df0*/  @P0 IMAD.HI.U32 R4, R8, R9, RZ ;  /* 0x0000000908040227 */ /* 0x000fe200078e00ff */
[----:B------:R-:W-:-:S02]  /*9e00*/  UIMAD UR4, UR10, UR12, URZ ;  /* 0x0000000c0a0472a4 */ /* 0x000fc4000f8e023f */
[----:B------:R-:W-:Y:S01]  /*9e10*/  UIMAD.WIDE.U32 UR6, UR41, UR12, UR6 ;  /* 0x0000000c290672a5 */ /* 0x000fe2000f8e0006 */
[----:B------:R-:W-:Y:S01]  /*9e20*/  IMAD.MOV.U32 R3, RZ, RZ, R8 ;  /* 0x000000ffff037224 */ /* 0x000fe200078e0008 */
[----:B------:R-:W-:Y:S01]  /*9e30*/  UIMAD UR4, UR41, UR13, UR4 ;  /* 0x0000000d290472a4 */ /* 0x000fe2000f8e0204 */
[----:B------:R-:W-:-:S03]  /*9e40*/  ULDC.64 UR8, c[0x0][0xaf0] ;  /* 0x0002bc0000087ab9 */ /* 0x000fc60000000a00 */
[----:B------:R-:W-:Y:S02]  /*9e50*/  UIADD3 UR7, UR7, UR4, URZ ;  /* 0x0000000407077290 */ /* 0x000fe4000fffe03f */
[----:B------:R-:W-:Y:S01]  /*9e60*/  UIMAD UR4, UR38, UR8, URZ ;  /* 0x00000008260472a4 */ /* 0x000fe2000f8e023f */
[----:B-1----:R-:W-:Y:S01]  /*9e70*/  @P0 SHF.R.U32.HI R3, RZ, R5, R4 ;  /* 0x00000005ff030219 */ /* 0x002fe20000011604 */
[----:B------:R-:W-:Y:S02]  /*9e80*/  UIMAD.WIDE.U32 UR6, UR37, UR8, UR6 ;  /* 0x00000008250672a5 */ /* 0x000fe4000f8e0006 */
[----:B------:R-:W-:Y:S01]  /*9e90*/  UIMAD UR4, UR37, UR9, UR4 ;  /* 0x00000009250472a4 */ /* 0x000fe2000f8e0204 */
[--C-:B------:R-:W-:Y:S01]  /*9ea0*/  SHF.R.S32.HI R4, RZ, 0x1f, R3.reuse ;  /* 0x0000001fff047819 */ /* 0x100fe20000011403 */
[----:B------:R-:W-:Y:S01]  /*9eb0*/  IMAD.MOV R7, RZ, RZ, -R3 ;  /* 0x000000ffff077224 */ /* 0x000fe200078e0a03 */
[----:B------:R-:W-:Y:S01]  /*9ec0*/  ULDC.64 UR8, c[0x0][0xae0] ;  /* 0x0002b80000087ab9 */ /* 0x000fe20000000a00 */
[----:B------:R-:W-:-:S02]  /*9ed0*/  UIADD3 UR4, UR7, UR4, URZ ;  /* 0x0000000407047290 */ /* 0x000fc4000fffe03f */
[----:B------:R-:W-:Y:S02]  /*9ee0*/  IMAD.U32 R5, RZ, RZ, UR7 ;  /* 0x00000007ff057e24 */ /* 0x000fe4000f8e00ff */
[----:B------:R-:W-:Y:S02]  /*9ef0*/  IMAD R6, R4, UR8, RZ ;  /* 0x0000000804067c24 */ /* 0x000fe4000f8e02ff */
[----:B------:R-:W-:Y:S01]  /*9f00*/  IMAD.U32 R4, RZ, RZ, UR6 ;  /* 0x00000006ff047e24 */ /* 0x000fe2000f8e00ff */
[----:B------:R-:W-:Y:S01]  /*9f10*/  ULDC.64 UR6, c[0x0][0xad8] ;  /* 0x0002b60000067ab9 */ /* 0x000fe20000000a00 */
[----:B------:R-:W-:Y:S02]  /*9f20*/  IMAD.U32 R5, RZ, RZ, UR4 ;  /* 0x00000004ff057e24 */ /* 0x000fe4000f8e00ff */
[----:B------:R-:W-:Y:S02]  /*9f30*/  IMAD R7, R11, R7, R8 ;  /* 0x000000070b077224 */ /* 0x000fe400078e0208 */
[----:B------:R-:W-:-:S02]  /*9f40*/  IMAD R9, R3, UR9, R6 ;  /* 0x0000000903097c24 */ /* 0x000fc4000f8e0206 */
[----:B------:R-:W-:Y:S01]  /*9f50*/  IMAD.WIDE.U32 R4, R3, UR8, R4 ;  /* 0x0000000803047c25 */ /* 0x000fe2000f8e0004 */
[----:B------:R-:W-:-:S03]  /*9f60*/  SHF.R.S32.HI R3, RZ, 0x1f, R7 ;  /* 0x0000001fff037819 */ /* 0x000fc60000011407 */
[----:B------:R-:W-:Y:S02]  /*9f70*/  IMAD.IADD R5, R5, 0x1, R9 ;  /* 0x0000000105057824 */ /* 0x000fe400078e0209 */
[----:B------:R-:W-:Y:S02]  /*9f80*/  IMAD R6, R3, UR6, RZ ;  /* 0x0000000603067c24 */ /* 0x000fe4000f8e02ff */
[----:B------:R-:W-:Y:S02]  /*9f90*/  IMAD R8, R13, 0x80, R22 ;  /* 0x000000800d087824 */ /* 0x000fe400078e0216 */
[----:B-----5:R-:W-:Y:S02]  /*9fa0*/  IMAD R11, R0, R11, RZ ;  /* 0x0000000b000b7224 */ /* 0x020fe400078e02ff */
[C---:B------:R-:W-:Y:S02]  /*9fb0*/  IMAD R3, R7.reuse, UR7, R6 ;  /* 0x0000000707037c24 */ /* 0x040fe4000f8e0206 */
[----:B------:R-:W-:Y:S01]  /*9fc0*/  IMAD.WIDE.U32 R4, R7, UR6, R4 ;  /* 0x0000000607047c25 */ /* 0x000fe2000f8e0004 */
[----:B------:R-:W-:Y:S01]  /*9fd0*/  ISETP.GE.AND P2, PT, R8, R11, PT ;  /* 0x0000000b0800720c */ /* 0x000fe20003f46270 */
[----:B------:R-:W-:-:S02]  /*9fe0*/  ULDC.64 UR6, c[0x0][0xa80] ;  /* 0x0002a00000067ab9 */ /* 0x000fc40000000a00 */
[----:B------:R-:W-:Y:S01]  /*9ff0*/  IMAD.IADD R3, R5, 0x1, R3 ;  /* 0x0000000105037824 */ /* 0x000fe200078e0203 */
[----:B------:R-:W-:Y:S01]  /*a000*/  LEA R6, P3, R4, UR6, 0x1 ;  /* 0x0000000604067c11 */ /* 0x000fe2000f8608ff */
[----:B------:R-:W-:-:S03]  /*a010*/  VIADD R0, R8, 0x20 ;  /* 0x0000002008007836 */ /* 0x000fc60000000000 */
[----:B------:R-:W-:Y:S01]  /*a020*/  LEA.HI.X R3, R4, UR7, R3, 0x1, P3 ;  /* 0x0000000704037c11 */ /* 0x000fe200098f0c03 */
[----:B------:R0:W1:Y:S01]  /*a030*/  SHFL.IDX PT, R7, R6, RZ, 0x181f ;  /* 0x00181fff06077589 */ /* 0x00006200000e0000 */
[-C--:B------:R-:W-:Y:S01]  /*a040*/  ISETP.GE.AND P1, PT, R0, R11.reuse, PT ;  /* 0x0000000b0000720c */ /* 0x080fe20003f26270 */
[----:B------:R-:W-:Y:S02]  /*a050*/  VIADD R0, R8, 0x40 ;  /* 0x0000004008007836 */ /* 0x000fe40000000000 */
[----:B------:R0:W2:Y:S03]  /*a060*/  SHFL.IDX PT, R5, R3, RZ, 0x181f ;  /* 0x00181fff03057589 */ /* 0x0000a600000e0000 */
[----:B------:R-:W-:Y:S01]  /*a070*/  ISETP.GE.AND P0, PT, R0, R11, PT ;  /* 0x0000000b0000720c */ /* 0x000fe20003f06270 */
[----:B------:R-:W-:-:S12]  /*a080*/  @P2 BRA `(.L_x_260) ;  /* 0x0000000000442947 */ /* 0x000fd80003800000 */
[----:B------:R-:W-:Y:S02]  /*a090*/  ULDC UR4, c[0x0][0xac8] ;  /* 0x0002b20000047ab9 */ /* 0x000fe40000000800 */
[----:B------:R-:W-:Y:S02]  /*a0a0*/  ISETP.GE.AND P5, PT, R2, UR4, PT ;  /* 0x0000000402007c0c */ /* 0x000fe4000bfa6270 */
[----:B------:R-:W-:Y:S02]  /*a0b0*/  ISETP.GE.AND P4, PT, R17, UR4, PT ;  /* 0x0000000411007c0c */ /* 0x000fe4000bf86270 */
[----:B------:R-:W-:Y:S02]  /*a0c0*/  ISETP.GE.AND P3, PT, R16, UR4, PT ;  /* 0x0000000410007c0c */ /* 0x000fe4000bf66270 */
[----:B------:R-:W-:-:S07]  /*a0d0*/  ISETP.GE.AND P2, PT, R18, UR4, PT ;  /* 0x0000000412007c0c */ /* 0x000fce000bf46270 */
[----:B-1----:R-:W-:-:S04]  /*a0e0*/  @!P5 LEA R12, P6, R2, R7, 0x1 ;  /* 0x00000007020cd211 */ /* 0x002fc800078c08ff */
[----:B--2---:R-:W-:Y:S02]  /*a0f0*/  @!P5 LEA.HI.X R13, R2, R5, R224, 0x1, P6 ;  /* 0x00000005020dd211 */ /* 0x004fe400030f0ce0 */
[----:B------:R-:W-:-:S03]  /*a100*/  @!P4 LEA R14, P6, R17, R7, 0x1 ;  /* 0x00000007110ec211 */ /* 0x000fc600078c08ff */
[----:B------:R3:W-:Y:S01]  /*a110*/  @!P5 ST.E.128 desc[UR52][R12.64], RZ ;  /* 0x000000ff0c00d985 */ /* 0x0007e2000c101d34 */
[----:B------:R-:W-:Y:S02]  /*a120*/  @!P4 LEA.HI.X R15, R17, R5, R223, 0x1, P6 ;  /* 0x00000005110fc211 */ /* 0x000fe400030f0cdf */
[----:B------:R-:W-:-:S03]  /*a130*/  @!P3 LEA R20, P6, R16, R7, 0x1 ;  /* 0x000000071014b211 */ /* 0x000fc600078c08ff */
[----:B------:R3:W-:Y:S01]  /*a140*/  @!P4 ST.E.128 desc[UR52][R14.64], RZ ;  /* 0x000000ff0e00c985 */ /* 0x0007e2000c101d34 */
[----:B------:R-:W-:Y:S02]  /*a150*/  @!P3 LEA.HI.X R21, R16, R5, R222, 0x1, P6 ;  /* 0x000000051015b211 */ /* 0x000fe400030f0cde */
[----:B------:R-:W-:-:S03]  /*a160*/  @!P2 LEA R4, P6, R18, R7, 0x1 ;  /* 0x000000071204a211 */ /* 0x000fc600078c08ff */
[----:B------:R3:W-:Y:S01]  /*a170*/  @!P3 ST.E.128 desc[UR52][R20.64], RZ ;  /* 0x000000ff1400b985 */ /* 0x0007e2000c101d34 */
[----:B------:R-:W-:-:S05]  /*a180*/  @!P2 LEA.HI.X R5, R18, R5, R221, 0x1, P6 ;  /* 0x000000051205a211 */ /* 0x000fca00030f0cdd */
[----:B------:R3:W-:Y:S04]  /*a190*/  @!P2 ST.E.128 desc[UR52][R4.64], RZ ;  /* 0x000000ff0400a985 */ /* 0x0007e8000c101d34 */
.L_x_260:
[----:B------:R-:W-:Y:S05]  /*a1a0*/  BSYNC B1 ;  /* 0x0000000000017941 */ /* 0x000fea0003800000 */
.L_x_259:
[----:B--23--:R2:W3:Y:S01]  /*a1b0*/  SHFL.IDX PT, R5, R3, 0x1, 0x181f ;  /* 0x00381f0003057f89 */ /* 0x00c4e200000e0000 */
[----:B------:R-:W-:Y:S03]  /*a1c0*/  BSSY B1, `(.L_x_261) ;  /* 0x0000014000017945 */ /* 0x000fe60003800000 */
[----:B-1----:R2:W1:Y:S01]  /*a1d0*/  SHFL.IDX PT, R7, R6, 0x1, 0x181f ;  /* 0x00381f0006077f89 */ /* 0x00246200000e0000 */
[----:B------:R-:W-:Y:S05]  /*a1e0*/  @P1 BRA `(.L_x_262) ;  /* 0x0000000000441947 */ /* 0x000fea0003800000 */
[----:B------:R-:W-:Y:S02]  /*a1f0*/  ULDC UR4, c[0x0][0xac8] ;  /* 0x0002b20000047ab9 */ /* 0x000fe40000000800 */
[----:B------:R-:W-:Y:S02]  /*a200*/  ISETP.GE.AND P4, PT, R2, UR4, PT ;  /* 0x0000000402007c0c */ /* 0x000fe4000bf86270 */
[----:B------:R-:W-:Y:S02]  /*a210*/  ISETP.GE.AND P3, PT, R17, UR4, PT ;  /* 0x0000000411007c0c */ /* 0x000fe4000bf66270 */
[----:B------:R-:W-:Y:S02]  /*a220*/  ISETP.GE.AND P2, PT, R16, UR4, PT ;  /* 0x0000000410007c0c */ /* 0x000fe4000bf46270 */
[----:B------:R-:W-:-:S07]  /*a230*/  ISETP.GE.AND P1, PT, R18, UR4, PT ;  /* 0x0000000412007c0c */ /* 0x000fce000bf26270 */
[CC--:B-1----:R-:W-:Y:S02]  /*a240*/  @!P4 LEA R12, P6, R2.reuse, R7.reuse, 0x1 ;  /* 0x00000007020cc211 */ /* 0x0c2fe400078c08ff */
[C---:B------:R-:W-:Y:S02]  /*a250*/  @!P3 LEA R14, P5, R17.reuse, R7, 0x1 ;  /* 0x00000007110eb211 */ /* 0x040fe400078a08ff */
[----:B---3--:R-:W-:Y:S02]  /*a260*/  @!P4 LEA.HI.X R13, R2, R5, R224, 0x1, P6 ;  /* 0x00000005020dc211 */ /* 0x008fe400030f0ce0 */
[----:B------:R-:W-:Y:S02]  /*a270*/  @!P2 LEA R20, P6, R16, R7, 0x1 ;  /* 0x000000071014a211 */ /* 0x000fe400078c08ff */
[----:B------:R-:W-:Y:S01]  /*a280*/  @!P3 LEA.HI.X R15, R17, R5, R223, 0x1, P5 ;  /* 0x00000005110fb211 */ /* 0x000fe200028f0cdf */
[----:B------:R4:W-:Y:S01]  /*a290*/  @!P4 ST.E.128 desc[UR52][R12.64], RZ ;  /* 0x000000ff0c00c985 */ /* 0x0009e2000c101d34 */
[----:B------:R-:W-:-:S02]  /*a2a0*/  @!P1 LEA R4, P5, R18, R7, 0x1 ;  /* 0x0000000712049211 */ /* 0x000fc400078a08ff */
[-C--:B------:R-:W-:Y:S01]  /*a2b0*/  @!P2 LEA.HI.X R21, R16, R5.reuse, R222, 0x1, P6 ;  /* 0x000000051015a211 */ /* 0x080fe200030f0cde */
[----:B------:R4:W-:Y:S01]  /*a2c0*/  @!P3 ST.E.128 desc[UR52][R14.64], RZ ;  /* 0x000000ff0e00b985 */ /* 0x0009e2000c101d34 */
[----:B------:R-:W-:-:S03]  /*a2d0*/  @!P1 LEA.HI.X R5, R18, R5, R221, 0x1, P5 ;  /* 0x0000000512059211 */ /* 0x000fc600028f0cdd */
[----:B------:R4:W-:Y:S04]  /*a2e0*/  @!P2 ST.E.128 desc[UR52][R20.64], RZ ;  /* 0x000000ff1400a985 */ /* 0x0009e8000c101d34 */
[----:B------:R4:W-:Y:S02]  /*a2f0*/  @!P1 ST.E.128 desc[UR52][R4.64], RZ ;  /* 0x000000ff04009985 */ /* 0x0009e4000c101d34 */
.L_x_262:
[----:B------:R-:W-:Y:S05]  /*a300*/  BSYNC B1 ;  /* 0x0000000000017941 */ /* 0x000fea0003800000 */
.L_x_261:
[----:B---34-:R3:W4:Y:S01]  /*a310*/  SHFL.IDX PT, R5, R3, 0x2, 0x181f ;  /* 0x00581f0003057f89 */ /* 0x01872200000e0000 */
        /* <DEDUP_REMOVED lines=8> */
[-C--:B-1----:R-:W-:Y:S02]  /*a3a0*/  @!P3 LEA R12, P6, R2, R7.reuse, 0x1 ;  /* 0x00000007020cb211 */ /* 0x082fe400078c08ff */
[CC--:B------:R-:W-:Y:S02]  /*a3b0*/  @!P2 LEA R14, P5, R17.reuse, R7.reuse, 0x1 ;  /* 0x00000007110ea211 */ /* 0x0c0fe400078a08ff */
[----:B------:R-:W-:Y:S02]  /*a3c0*/  @!P1 LEA R20, P4, R16, R7, 0x1 ;  /* 0x0000000710149211 */ /* 0x000fe400078808ff */
[----:B----4-:R-:W-:Y:S02]  /*a3d0*/  @!P3 LEA.HI.X R13, R2, R5, R224, 0x1, P6 ;  /* 0x00000005020db211 */ /* 0x010fe400030f0ce0 */
[----:B------:R-:W-:Y:S02]  /*a3e0*/  @!P0 LEA R4, P6, R18, R7, 0x1 ;  /* 0x0000000712048211 */ /* 0x000fe400078c08ff */
[-C--:B------:R-:W-:Y:S01]  /*a3f0*/  @!P2 LEA.HI.X R15, R17, R5.reuse, R223, 0x1, P5 ;  /* 0x00000005110fa211 */ /* 0x080fe200028f0cdf */
[----:B------:R1:W-:Y:S01]  /*a400*/  @!P3 ST.E.128 desc[UR52][R12.64], RZ ;  /* 0x000000ff0c00b985 */ /* 0x0003e2000c101d34 */
[----:B------:R-:W-:-:S02]  /*a410*/  @!P1 LEA.HI.X R21, R16, R5, R222, 0x1, P4 ;  /* 0x0000000510159211 */ /* 0x000fc400020f0cde */
[----:B------:R-:W-:Y:S01]  /*a420*/  @!P0 LEA.HI.X R5, R18, R5, R221, 0x1, P6 ;  /* 0x0000000512058211 */ /* 0x000fe200030f0cdd */
[----:B------:R1:W-:Y:S04]  /*a430*/  @!P2 ST.E.128 desc[UR52][R14.64], RZ ;  /* 0x000000ff0e00a985 */ /* 0x0003e8000c101d34 */
[----:B------:R1:W-:Y:S04]  /*a440*/  @!P1 ST.E.128 desc[UR52][R20.64], RZ ;  /* 0x000000ff14009985 */ /* 0x0003e8000c101d34 */
[----:B------:R1:W-:Y:S02]  /*a450*/  @!P0 ST.E.128 desc[UR52][R4.64], RZ ;  /* 0x000000ff04008985 */ /* 0x0003e4000c101d34 */
.L_x_264:
[----:B------:R-:W-:Y:S05]  /*a460*/  BSYNC B1 ;  /* 0x0000000000017941 */ /* 0x000fea0003800000 */
.L_x_263:
[----:B------:R-:W-:Y:S01]  /*a470*/  VIADD R0, R8, 0x60 ;  /* 0x0000006008007836 */ /* 0x000fe20000000000 */
[----:B0-23--:R-:W0:Y:S04]  /*a480*/  SHFL.IDX PT, R3, R3, 0x3, 0x181f ;  /* 0x00781f0003037f89 */ /* 0x00de2800000e0000 */
[----:B------:R-:W-:Y:S01]  /*a490*/  ISETP.GE.AND P0, PT, R0, R11, PT ;  /* 0x0000000b0000720c */ /* 0x000fe20003f06270 */
[----:B-1--4-:R1:W2:-:S12]  /*a4a0*/  SHFL.IDX PT, R5, R6, 0x3, 0x181f ;  /* 0x00781f0006057f89 */ /* 0x01229800000e0000 */
[----:B-1----:R-:W-:Y:S05]  /*a4b0*/  @P0 BRA `(.L_x_255) ;  /* 0x0000000000440947 */ /* 0x002fea0003800000 */
[----:B------:R-:W-:Y:S02]  /*a4c0*/  ULDC UR4, c[0x0][0xac8] ;  /* 0x0002b20000047ab9 */ /* 0x000fe40000000800 */
[----:B------:R-:W-:Y:S02]  /*a4d0*/  ISETP.GE.AND P3, PT, R2, UR4, PT ;  /* 0x0000000402007c0c */ /* 0x000fe4000bf66270 */
[----:B------:R-:W-:Y:S02]  /*a4e0*/  ISETP.GE.AND P2, PT, R17, UR4, PT ;  /* 0x0000000411007c0c */ /* 0x000fe4000bf46270 */
[----:B------:R-:W-:Y:S02]  /*a4f0*/  ISETP.GE.AND P1, PT, R16, UR4, PT ;  /* 0x0000000410007c0c */ /* 0x000fe4000bf26270 */
[----:B------:R-:W-:-:S07]  /*a500*/  ISETP.GE.AND P0, PT, R18, UR4, PT ;  /* 0x0000000412007c0c */ /* 0x000fce000bf06270 */
[-C--:B--2---:R-:W-:Y:S02]  /*a510*/  @!P3 LEA R6, P6, R2, R5.reuse, 0x1 ;  /* 0x000000050206b211 */ /* 0x084fe400078c08ff */
[CC--:B------:R-:W-:Y:S02]  /*a520*/  @!P2 LEA R8, P5, R17.reuse, R5.reuse, 0x1 ;  /* 0x000000051108a211 */ /* 0x0c0fe400078a08ff */
[----:B------:R-:W-:Y:S02]  /*a530*/  @!P1 LEA R10, P4, R16, R5, 0x1 ;  /* 0x00000005100a9211 */ /* 0x000fe400078808ff */
[----:B0-----:R-:W-:Y:S02]  /*a540*/  @!P3 LEA.HI.X R7, R2, R3, R224, 0x1, P6 ;  /* 0x000000030207b211 */ /* 0x001fe400030f0ce0 */
        /* <DEDUP_REMOVED lines=8> */
.L_x_255:
[----:B------:R-:W-:Y:S05]  /*a5d0*/  BSYNC B0 ;  /* 0x0000000000007941 */ /* 0x000fea0003800000 */
.L_x_246:
[----:B------:R-:W-:Y:S02]  /*a5e0*/  ULDC UR4, c[0x0][0xc3c] ;  /* 0x00030f0000047ab9 */ /* 0x000fe40000000800 */
[----:B------:R-:W-:-:S13]  /*a5f0*/  ISETP.GE.AND P0, PT, R47, UR4, PT ;  /* 0x000000042f007c0c */ /* 0x000fda000bf06270 */
[----:B------:R-:W-:Y:S05]  /*a600*/  @!P0 BRA `(.L_x_265) ;  /* 0xffffff6400e08947 */ /* 0x000fea000383ffff */
[----:B------:R-:W-:Y:S05]  /*a610*/  EXIT ;  /* 0x000000000000794d */ /* 0x000fea0003800000 */
.L_x_218:
[----:B------:R-:W-:-:S08]  /*a620*/  NOP ;  /* 0x0000000000007918 */ /* 0x000fd00000000000 */
[----:B------:R-:W0:-:S00]  /*a630*/  USETMAXREG.DEALLOC.CTAPOOL 0x28 ;  /* 0x00000028000079c8 */ /* 0x000e0000080e0500 */
[----:B0-----:R-:W-:Y:S02]  /*a640*/  LOP3.LUT R0, R0, 0x3, RZ, 0xc0, !PT ;  /* 0x0000000300007812 */ /* 0x001fe400078ec0ff */
[----:B------:R-:W-:-:S04]  /*a650*/  LOP3.LUT R26, R26, 0xfffffeff, RZ, 0xc0, !PT ;  /* 0xfffffeff1a1a7812 */ /* 0x000fc800078ec0ff */
[----:B------:R-:W0:Y:S02]  /*a660*/  SHFL.IDX PT, R0, R0, RZ, 0x1f ;  /* 0x00001fff00007589 */ /* 0x000e2400000e0000 */
[----:B0-----:R-:W-:-:S13]  /*a670*/  ISETP.NE.AND P0, PT, R0, RZ, PT ;  /* 0x000000ff0000720c */ /* 0x001fda0003f05270 */
[----:B------:R-:W-:Y:S01]  /*a680*/  @P0 BAR.SYNC.DEFER_BLOCKING 0x5, 0x180 ;  /* 0x0146000000000b1d */ /* 0x000fe20000010000 */
[----:B------:R-:W-:Y:S02]  /*a690*/  @P0 MOV R3, 0x400 ;  /* 0x0000040000030802 */ /* 0x000fe40000000f00 */
[----:B------:R-:W-:Y:S02]  /*a6a0*/  @P0 LOP3.LUT R26, R26, 0x100, RZ, 0xfc, !PT ;  /* 0x000001001a1a0812 */ /* 0x000fe400078efcff */
[----:B------:R-:W-:-:S05]  /*a6b0*/  @P0 LEA R2, R2, R3, 0x18 ;  /* 0x0000000302020211 */ /* 0x000fca00078ec0ff */
[----:B------:R-:W0:Y:S02]  /*a6c0*/  @P0 LDS.128 R16, [R2+0x388d0] ;  /* 0x0388d00002100984 */ /* 0x000e240000000c00 */
[----:B0-----:R-:W-:Y:S01]  /*a6d0*/  @P0 R2UR UR40, R19 ;  /* 0x00000000132802ca */ /* 0x001fe200000e0000 */
[----:B------:R-:W-:Y:S06]  /*a6e0*/  @P0 BAR.ARV 0x4, 0x180 ;  /* 0x0106000000000b1d */ /* 0x000fec0000002000 */
[----:B------:R-:W-:Y:S08]  /*a6f0*/  @P0 BRA `(.L_x_266) ;  /* 0x00000008000c0947 */ /* 0x000ff00003800000 */
[----:B------:R-:W0:Y:S01]  /*a700*/  S2R R4, SR_TID.X ;  /* 0x0000000000047919 */ /* 0x000e220000002100 */
[----:B------:R-:W-:Y:S01]  /*a710*/  ULDC UR4, c[0x0][0xc3c] ;  /* 0x00030f0000047ab9 */ /* 0x000fe20000000800 */
[----:B------:R-:W-:Y:S01]  /*a720*/  IMAD.MOV.U32 R0, RZ, RZ, RZ ;  /* 0x000000ffff007224 */ /* 0x000fe200078e00ff */
[----:B------:R-:W1:Y:S01]  /*a730*/  LDC R11, c[0x0][0xc38] ;  /* 0x00030e00ff0b7b82 */ /* 0x000e620000000800 */
[----:B0-----:R-:W-:-:S04]  /*a740*/  LOP3.LUT R5, R4, 0x1f, RZ, 0xc0, !PT ;  /* 0x0000001f04057812 */ /* 0x001fc800078ec0ff */
[----:B------:R-:W-:-:S04]  /*a750*/  ISETP.NE.AND P0, PT, R5, 0x1f, PT ;  /* 0x0000001f0500780c */ /* 0x000fc80003f05270 */
[----:B------:R-:W-:-:S13]  /*a760*/  ISETP.GE.OR P1, PT, R5, UR4, !P0 ;  /* 0x0000000405007c0c */ /* 0x000fda000c726670 */
[----:B------:R-:W0:Y:S02]  /*a770*/  @!P1 LDC.64 R2, c[0x0][0xc80] ;  /* 0x00032000ff029b82 */ /* 0x000e240000000a00 */
[----:B0-----:R-:W-:-:S05]  /*a780*/  @!P1 IMAD.WIDE.U32 R2, R5, 0x4, R2 ;  /* 0x0000000405029825 */ /* 0x001fca00078e0002 */
[----:B------:R-:W2:Y:S01]  /*a790*/  @!P1 LDG.E R0, desc[UR52][R2.64] ;  /* 0x0000003402009981 */ /* 0x000ea2000c1e1900 */
[C---:B------:R-:W-:Y:S01]  /*a7a0*/  ISETP.NE.AND P1, PT, R5.reuse, RZ, PT ;  /* 0x000000ff0500720c */ /* 0x040fe20003f25270 */
[----:B------:R-:W-:Y:S01]  /*a7b0*/  UMOV UR4, URZ ;  /* 0x0000003f00047c82 */ /* 0x000fe20008000000 */
[C---:B------:R-:W-:Y:S01]  /*a7c0*/  ISETP.GE.U32.AND P2, PT, R5.reuse, 0x2, PT ;  /* 0x000000020500780c */ /* 0x040fe20003f46070 */
[----:B------:R-:W-:Y:S01]  /*a7d0*/  IMAD.MOV.U32 R16, RZ, RZ, RZ ;  /* 0x000000ffff107224 */ /* 0x000fe200078e00ff */
[C---:B------:R-:W-:Y:S02]  /*a7e0*/  ISETP.GE.U32.AND P3, PT, R5.reuse, 0x4, PT ;  /* 0x000000040500780c */ /* 0x040fe40003f66070 */
[C---:B------:R-:W-:Y:S02]  /*a7f0*/  ISETP.GE.U32.AND P4, PT, R5.reuse, 0x8, PT ;  /* 0x000000080500780c */ /* 0x040fe40003f86070 */
[----:B------:R-:W-:Y:S01]  /*a800*/  ISETP.GE.U32.AND P5, PT, R5, 0x10, PT ;  /* 0x000000100500780c */ /* 0x000fe20003fa6070 */
[----:B--2---:R-:W0:Y:S02]  /*a810*/  SHFL.UP PT, R4, R0, 0x1, RZ ;  /* 0x0420000000047989 */ /* 0x004e2400000e00ff */
[----:B0-----:R-:W-:-:S05]  /*a820*/  SEL R7, R4, RZ, P1 ;  /* 0x000000ff04077207 */ /* 0x001fca0000800000 */
[----:B------:R-:W-:-:S05]  /*a830*/  IMAD.IADD R7, R0, 0x1, R7 ;  /* 0x0000000100077824 */ /* 0x000fca00078e0207 */
[----:B------:R-:W0:Y:S02]  /*a840*/  SHFL.UP PT, R4, R7, 0x2, RZ ;  /* 0x0440000007047989 */ /* 0x000e2400000e00ff */
        /* <DEDUP_REMOVED lines=10> */
[----:B------:R-:W-:Y:S02]  /*a8f0*/  IMAD.IADD R6, R2, 0x1, R7 ;  /* 0x0000000102067824 */ /* 0x000fe400078e0207 */
[----:B------:R-:W0:Y:S03]  /*a900*/  S2R R7, SR_CTAID.X ;  /* 0x0000000000077919 */ /* 0x000e260000002500 */
[----:B------:R-:W1:Y:S02]  /*a910*/  SHFL.IDX PT, R4, R6, 0x1f, 0x1f ;  /* 0x03e01f0006047f89 */ /* 0x000e6400000e0000 */
[----:B-1----:R-:W-:-:S04]  /*a920*/  IMAD R4, R4, R11, RZ ;  /* 0x0000000b04047224 */ /* 0x002fc800078e02ff */
[----:B------:R-:W-:Y:S01]  /*a930*/  IMAD.MOV.U32 R3, RZ, RZ, R4 ;  /* 0x000000ffff037224 */ /* 0x000fe200078e0004 */
[----:B0-----:R-:W-:-:S13]  /*a940*/  ISETP.GT.AND P6, PT, R4, R7, PT ;  /* 0x000000070400720c */ /* 0x001fda0003fc4270 */
[----:B------:R-:W-:Y:S05]  /*a950*/  @P6 BRA `(.L_x_267) ;  /* 0x0000000000946947 */ /* 0x000fea0003800000 */
[----:B------:R-:W-:Y:S01]  /*a960*/  IMAD.MOV.U32 R4, RZ, RZ, R3 ;  /* 0x000000ffff047224 */ /* 0x000fe200078e0003 */
[----:B------:R-:W-:Y:S01]  /*a970*/  UMOV UR4, URZ ;  /* 0x0000003f00047c82 */ /* 0x000fe20008000000 */
[----:B------:R-:W-:-:S05]  /*a980*/  ULDC UR5, c[0x0][0xc3c] ;  /* 0x00030f0000057ab9 */ /* 0x000fca0000000800 */
.L_x_271:
[----:B------:R-:W-:-:S04]  /*a990*/  UIADD3 UR4, UR4, 0x1f, URZ ;  /* 0x0000001f04047890 */ /* 0x000fc8000fffe03f */
[----:B------:R-:W-:-:S06]  /*a9a0*/  UISETP.GE.AND UP0, UPT, UR4, UR5, UPT ;  /* 0x000000050400728c */ /* 0x000fcc000bf06270 */
[----:B------:R-:W-:-:S13]  /*a9b0*/  PLOP3.LUT P6, PT, PT, PT, UP0, 0x40, 0x0 ;  /* 0x000000000000781c */ /* 0x000fda0003fce808 */
[----:B------:R-:W-:Y:S05]  /*a9c0*/  @!P6 BRA `(.L_x_268) ;  /* 0x00000004002ce947 */ /* 0x000fea0003800000 */
[----:B------:R-:W-:Y:S01]  /*a9d0*/  VIADD R9, R5, UR4 ;  /* 0x0000000405097c36 */ /* 0x000fe20008000000 */
[----:B------:R-:W-:Y:S01]  /*a9e0*/  BSSY B0, `(.L_x_269) ;  /* 0x0000007000007945 */ /* 0x000fe20003800000 */
[----:B------:R-:W-:-:S03]  /*a9f0*/  IMAD.MOV.U32 R0, RZ, RZ, RZ ;  /* 0x000000ffff007224 */ /* 0x000fc600078e00ff */
[----:B------:R-:W-:-:S13]  /*aa00*/  ISETP.GE.OR P6, PT, R9, UR5, !P0 ;  /* 0x0000000509007c0c */ /* 0x000fda000c7c6670 */
[----:B------:R-:W-:Y:S05]  /*aa10*/  @P6 BRA `(.L_x_270) ;  /* 0x00000000000c6947 */ /* 0x000fea0003800000 */
[----:B------:R-:W0:Y:S02]  /*aa20*/  LDC.64 R2, c[0x0][0xc80] ;  /* 0x00032000ff027b82 */ /* 0x000e240000000a00 */
[----:B0-----:R-:W-:-:S05]  /*aa30*/  IMAD.WIDE R2, R9, 0x4, R2 ;  /* 0x0000000409027825 */ /* 0x001fca00078e0202 */
[----:B------:R0:W5:Y:S02]  /*aa40*/  LDG.E R0, desc[UR52][R2.64] ;  /* 0x0000003402007981 */ /* 0x000164000c1e1900 */
.L_x_270:
[----:B------:R-:W-:Y:S05]  /*aa50*/  BSYNC B0 ;  /* 0x0000000000007941 */ /* 0x000fea0003800000 */
.L_x_269:
[----:B0----5:R-:W0:Y:S02]  /*aa60*/  SHFL.UP PT, R2, R0, 0x1, RZ ;  /* 0x0420000000027989 */ /* 0x021e2400000e00ff */
        /* <DEDUP_REMOVED lines=14> */
[----:B------:R-:W0:Y:S03]  /*ab50*/  LDC R11, c[0x0][0xc38] ;  /* 0x00030e00ff0b7b82 */ /* 0x000e260000000800 */
[----:B------:R-:W0:Y:S02]  /*ab60*/  SHFL.IDX PT, R3, R6, 0x1f, 0x1f ;  /* 0x03e01f0006037f89 */ /* 0x000e2400000e0000 */
[----:B0-----:R-:W-:-:S04]  /*ab70*/  IMAD R3, R3, R11, RZ ;  /* 0x0000000b03037224 */ /* 0x001fc800078e02ff */
[----:B------:R-:W-:-:S05]  /*ab80*/  IMAD.IADD R4, R3, 0x1, R4 ;  /* 0x0000000103047824 */ /* 0x000fca00078e0204 */
[----:B------:R-:W-:-:S13]  /*ab90*/  ISETP.GT.AND P6, PT, R4, R7, PT ;  /* 0x000000070400720c */ /* 0x000fda0003fc4270 */
[----:B------:R-:W-:Y:S05]  /*aba0*/  @!P6 BRA `(.L_x_271) ;  /* 0xfffffffc0078e947 */ /* 0x000fea000383ffff */
.L_x_267:
[----:B------:R-:W-:-:S04]  /*abb0*/  IMAD.IADD R8, R4, 0x1, -R3 ;  /* 0x0000000104087824 */ /* 0x000fc800078e0a03 */
[----:B------:R-:W-:-:S05]  /*abc0*/  IMAD R2, R6, R11, R8 ;  /* 0x0000000b06027224 */ /* 0x000fca00078e0208 */
[----:B------:R-:W-:-:S13]  /*abd0*/  ISETP.GT.AND P0, PT, R2, R7, PT ;  /* 0x000000070200720c */ /* 0x000fda0003f04270 */
[----:B------:R-:W-:Y:S02]  /*abe0*/  VOTEU.ANY UR5, UPT, !P0 ;  /* 0x0000000000057886 */ /* 0x000fe400040e0100 */
[----:B------:R-:W-:Y:S02]  /*abf0*/  UPOPC UR40, UR5 ;  /* 0x00000005002872bf */ /* 0x000fe40008000000 */
[----:B------:R-:W-:-:S04]  /*ac00*/  ISETP.NE.AND P0, PT, RZ, UR5, PT ;  /* 0x00000005ff007c0c */ /* 0x000fc8000bf05270 */
[----:B------:R-:W-:-:S05]  /*ac10*/  IMAD.U32 R13, RZ, RZ, UR40 ;  /* 0x00000028ff0d7e24 */ /* 0x000fca000f8e00ff */
[----:B------:R-:W0:Y:S02]  /*ac20*/  SHFL.IDX PT, R10, R0, R13, 0x1f ;  /* 0x00001f0d000a7589 */ /* 0x000e2400000e0000 */
[----:B0-----:R-:W-:-:S04]  /*ac30*/  IABS R9, R10 ;  /* 0x0000000a00097213 */ /* 0x001fc80000000000 */
[----:B------:R-:W0:Y:S08]  /*ac40*/  I2F.RP R4, R9 ;  /* 0x0000000900047306 */ /* 0x000e300000209400 */
[----:B0-----:R-:W0:Y:S02]  /*ac50*/  MUFU.RCP R4, R4 ;  /* 0x0000000400047308 */ /* 0x001e240000001000 */
[----:B0-----:R-:W-:-:S06]  /*ac60*/  VIADD R2, R4, 0xffffffe ;  /* 0x0ffffffe04027836 */ /* 0x001fcc0000000000 */
[----:B------:R0:W1:Y:S01]  /*ac70*/  F2I.FTZ.U32.TRUNC.NTZ R3, R2 ;  /* 0x0000000200037305 */ /* 0x000062000021f000 */
[----:B------:R-:W-:Y:S05]  /*ac80*/  @!P0 BRA `(.L_x_272) ;  /* 0x00000000000c8947 */ /* 0x000fea0003800000 */
[----:B------:R-:W-:-:S06]  /*ac90*/  UIADD3 UR5, UR40, -0x1, URZ ;  /* 0xffffffff28057890 */ /* 0x000fcc000fffe03f */
[----:B------:R-:W-:-:S05]  /*aca0*/  IMAD.U32 R13, RZ, RZ, UR5 ;  /* 0x00000005ff0d7e24 */ /* 0x000fca000f8e00ff */
[----:B------:R2:W3:Y:S02]  /*acb0*/  SHFL.IDX PT, R16, R6, R13, 0x1f ;  /* 0x00001f0d06107589 */ /* 0x0004e400000e0000 */
.L_x_272:
[----:B---3--:R-:W-:Y:S01]  /*acc0*/  IMAD R16, R16, R11, R8 ;  /* 0x0000000b10107224 */ /* 0x008fe200078e0208 */
[----:B0-----:R-:W-:Y:S01]  /*acd0*/  IABS R2, R10 ;  /* 0x0000000a00027213 */ /* 0x001fe20000000000 */
[----:B-1----:R-:W-:Y:S01]  /*ace0*/  IMAD.MOV R0, RZ, RZ, -R3 ;  /* 0x000000ffff007224 */ /* 0x002fe200078e0a03 */
[----:B------:R-:W-:Y:S01]  /*acf0*/  UIADD3 UR40, UR40, UR4, URZ ;  /* 0x0000000428287290 */ /* 0x000fe2000fffe03f */
[----:B------:R-:W-:Y:S02]  /*ad00*/  IMAD.IADD R11, R7, 0x1, -R16 ;  /* 0x00000001070b7824 */ /* 0x000fe400078e0a10 */
[----:B------:R-:W-:Y:S02]  /*ad10*/  IMAD.MOV R4, RZ, RZ, -R2 ;  /* 0x000000ffff047224 */ /* 0x000fe400078e0a02 */
[----:B------:R-:W-:Y:S01]  /*ad20*/  IMAD R7, R0, R9, RZ ;  /* 0x0000000900077224 */ /* 0x000fe200078e02ff */
[----:B------:R-:W-:Y:S01]  /*ad30*/  IABS R0, R11 ;  /* 0x0000000b00007213 */ /* 0x000fe20000000000 */
[----:B------:R-:W-:-:S04]  /*ad40*/  IMAD.MOV.U32 R2, RZ, RZ, RZ ;  /* 0x000000ffff027224 */ /* 0x000fc800078e00ff */
[----:B------:R-:W-:-:S04]  /*ad50*/  IMAD.HI.U32 R2, R3, R7, R2 ;  /* 0x0000000703027227 */ /* 0x000fc800078e0002 */
[----:B------:R-:W-:Y:S02]  /*ad60*/  IMAD.MOV.U32 R3, RZ, RZ, R0 ;  /* 0x000000ffff037224 */ /* 0x000fe400078e0000 */
[----:B------:R-:W-:Y:S02]  /*ad70*/  IMAD.MOV.U32 R0, RZ, RZ, R4 ;  /* 0x000000ffff007224 */ /* 0x000fe400078e0004 */
[----:B------:R-:W-:-:S04]  /*ad80*/  IMAD.HI.U32 R2, R2, R3, RZ ;  /* 0x0000000302027227 */ /* 0x000fc800078e00ff */
[----:B------:R-:W-:-:S05]  /*ad90*/  IMAD R0, R2, R0, R3 ;  /* 0x0000000002007224 */ /* 0x000fca00078e0203 */
[----:B------:R-:W-:-:S13]  /*ada0*/  ISETP.GT.U32.AND P1, PT, R9, R0, PT ;  /* 0x000000000900720c */ /* 0x000fda0003f24070 */
[----:B------:R-:W-:Y:S02]  /*adb0*/  @!P1 IMAD.IADD R0, R0, 0x1, -R9 ;  /* 0x0000000100009824 */ /* 0x000fe400078e0a09 */
[----:B------:R-:W-:Y:S01]  /*adc0*/  @!P1 VIADD R2, R2, 0x1 ;  /* 0x0000000102029836 */ /* 0x000fe20000000000 */
[----:B------:R-:W-:Y:S02]  /*add0*/  ISETP.NE.AND P1, PT, R10, RZ, PT ;  /* 0x000000ff0a00720c */ /* 0x000fe40003f25270 */
[----:B------:R-:W-:Y:S02]  /*ade0*/  ISETP.GE.U32.AND P0, PT, R0, R9, PT ;  /* 0x000000090000720c */ /* 0x000fe40003f06070 */
[----:B------:R-:W-:-:S04]  /*adf0*/  LOP3.LUT R0, R11, R10, RZ, 0x3c, !PT ;  /* 0x0000000a0b007212 */ /* 0x000fc800078e3cff */
[----:B------:R-:W-:-:S07]  /*ae00*/  ISETP.GE.AND P2, PT, R0, RZ, PT ;  /* 0x000000ff0000720c */ /* 0x000fce0003f46270 */
[----:B------:R-:W-:-:S06]  /*ae10*/  @P0 VIADD R2, R2, 0x1 ;  /* 0x0000000102020836 */ /* 0x000fcc0000000000 */
[----:B------:R-:W-:Y:S01]  /*ae20*/  @!P2 IMAD.MOV R2, RZ, RZ, -R2 ;  /* 0x000000ffff02a224 */ /* 0x000fe200078e0a02 */
[----:B------:R-:W-:-:S05]  /*ae30*/  @!P1 LOP3.LUT R2, RZ, R10, RZ, 0x33, !PT ;  /* 0x0000000aff029212 */ /* 0x000fca00078e33ff */
[--C-:B------:R-:W-:Y:S02]  /*ae40*/  IMAD.MOV R17, RZ, RZ, -R2.reuse ;  /* 0x000000ffff117224 */ /* 0x100fe400078e0a02 */
[----:B------:R-:W-:Y:S02]  /*ae50*/  IMAD.MOV.U32 R18, RZ, RZ, R2 ;  /* 0x000000ffff127224 */ /* 0x000fe400078e0002 */
[----:B------:R-:W-:Y:S01]  /*ae60*/  IMAD R17, R10, R17, R11 ;  /* 0x000000110a117224 */ /* 0x000fe200078e020b */
[----:B------:R-:W-:Y:S06]  /*ae70*/  BRA `(.L_x_273) ;  /* 0x0000000000107947 */ /* 0x000fec0003800000 */
.L_x_268:
[----:B------:R-:W-:Y:S01]  /*ae80*/  IMAD.MOV.U32 R16, RZ, RZ, R7 ;  /* 0x000000ffff107224 */ /* 0x000fe200078e0007 */
[----:B------:R-:W-:Y:S01]  /*ae90*/  ULDC UR40, c[0x0][0xc3c] ;  /* 0x00030f0000287ab9 */ /* 0x000fe20000000800 */
[----:B------:R-:W-:Y:S02]  /*aea0*/  IMAD.MOV.U32 R17, RZ, RZ, RZ ;  /* 0x000000ffff117224 */ /* 0x000fe400078e00ff */
[----:B------:R-:W-:-:S07]  /*aeb0*/  IMAD.MOV.U32 R18, RZ, RZ, RZ ;  /* 0x000000ffff127224 */ /* 0x000fce00078e00ff */
.L_x_273:
[----:B------:R-:W-:Y:S01]  /*aec0*/  ISETP.NE.AND P0, PT, R5, RZ, PT ;  /* 0x000000ff0500720c */ /* 0x000fe20003f05270 */
[----:B------:R-:W-:-:S12]  /*aed0*/  IMAD.U32 R19, RZ, RZ, UR40 ;  /* 0x00000028ff137e24 */ /* 0x000fd8000f8e00ff */
[----:B------:R-:W0:Y:S01]  /*aee0*/  @!P0 S2R R3, SR_CgaCtaId ;  /* 0x0000000000038919 */ /* 0x000e220000008800 */
[----:B------:R-:W-:-:S04]  /*aef0*/  @!P0 MOV R0, 0x400 ;  /* 0x0000040000008802 */ /* 0x000fc80000000f00 */
[----:B0-----:R-:W-:-:S05]  /*af00*/  @!P0 LEA R0, R3, R0, 0x18 ;  /* 0x0000000003008211 */ /* 0x001fca00078ec0ff */
[----:B------:R0:W-:Y:S01]  /*af10*/  @!P0 STS.128 [R0+0x388d0], R16 ;  /* 0x0388d01000008388 */ /* 0x0001e20000000c00 */
[----:B------:R-:W-:Y:S06]  /*af20*/  BAR.ARV 0x5, 0x180 ;  /* 0x0146000000007b1d */ /* 0x000fec0000002000 */
.L_x_266:
[----:B------:R-:W-:Y:S01]  /*af30*/  ULDC UR4, c[0x0][0xc3c] ;  /* 0x00030f0000047ab9 */ /* 0x000fe20000000800 */
[----:B------:R1:W-:Y:S01]  /*af40*/  STL [R1+0xc], RZ ;  /* 0x00000cff01007387 */ /* 0x0003e20000100800 */
[----:B------:R-:W-:Y:S01]  /*af50*/  UISETP.GE.AND UP0, UPT, UR40, UR4, UPT ;  /* 0x000000042800728c */ /* 0x000fe2000bf06270 */
[----:B------:R-:W-:Y:S02]  /*af60*/  IMAD.MOV.U32 R29, RZ, RZ, 0x1 ;  /* 0x00000001ff1d7424 */ /* 0x000fe400078e00ff */
[----:B------:R-:W-:-:S03]  /*af70*/  IMAD.MOV.U32 R25, RZ, RZ, RZ ;  /* 0x000000ffff197224 */ /* 0x000fc600078e00ff */
[----:B------:R-:W-:-:S13]  /*af80*/  PLOP3.LUT P0, PT, PT, PT, UP0, 0x80, 0x0 ;  /* 0x000000000000781c */ /* 0x000fda0003f0f008 */
[----:B-1----:R-:W-:Y:S05]  /*af90*/  @P0 BRA `(.L_x_274) ;  /* 0x0000005c00680947 */ /* 0x002fea0003800000 */
[----:B------:R-:W1:Y:S01]  /*afa0*/  S2R R8, SR_TID.X ;  /* 0x0000000000087919 */ /* 0x000e620000002100 */
[----:B------:R-:W3:Y:S01]  /*afb0*/  S2UR UR4, SR_CgaCtaId ;  /* 0x00000000000479c3 */ /* 0x000ee20000008800 */
[----:B------:R-:W-:Y:S01]  /*afc0*/  IMAD.MOV.U32 R34, RZ, RZ, 0x40 ;  /* 0x00000040ff227424 */ /* 0x000fe200078e00ff */
[----:B------:R-:W-:Y:S01]  /*afd0*/  ULOP3.LUT UR46, UR36, 0x2, URZ, 0xfc, !UPT ;  /* 0x00000002242e7892 */ /* 0x000fe2000f8efc3f */
[----:B------:R4:W-:Y:S01]  /*afe0*/  STL [R1+0xc], RZ ;  /* 0x00000cff01007387 */ /* 0x0009e20000100800 */
[----:B------:R-:W-:Y:S01]  /*aff0*/  IMAD.MOV.U32 R35, RZ, RZ, 0x20 ;  /* 0x00000020ff237424 */ /* 0x000fe200078e00ff */
[----:B------:R-:W-:Y:S01]  /*b000*/  ULOP3.LUT UR48, UR36, 0x1, URZ, 0xfc, !UPT ;  /* 0x0000000124307892 */ /* 0x000fe2000f8efc3f */
[----:B------:R-:W-:Y:S01]  /*b010*/  IMAD.MOV.U32 R29, RZ, RZ, 0x1 ;  /* 0x00000001ff1d7424 */ /* 0x000fe200078e00ff */
[----:B------:R-:W-:Y:S01]  /*b020*/  ULDC UR49, c[0x0][0xc] ;  /* 0x0000030000317ab9 */ /* 0x000fe20000000800 */
[----:B------:R-:W-:Y:S02]  /*b030*/  IMAD.MOV.U32 R25, RZ, RZ, RZ ;  /* 0x000000ffff197224 */ /* 0x000fe400078e00ff */
[----:B---3--:R-:W-:-:S02]  /*b040*/  IMAD.U32 R33, RZ, RZ, UR4 ;  /* 0x00000004ff217e24 */ /* 0x008fc4000f8e00ff */
[C---:B-1----:R-:W-:Y:S01]  /*b050*/  IMAD.SHL.U32 R22, R8.reuse, 0x80, RZ ;  /* 0x0000008008167824 */ /* 0x042fe200078e00ff */
[C---:B--2---:R-:W-:Y:S01]  /*b060*/  LOP3.LUT R6, R8.reuse, 0x7f, RZ, 0xc0, !PT ;  /* 0x0000007f08067812 */ /* 0x044fe200078ec0ff */
[C---:B------:R-:W-:Y:S01]  /*b070*/  IMAD.SHL.U32 R5, R8.reuse, 0x10, RZ ;  /* 0x0000001008057824 */ /* 0x040fe200078e00ff */
[C---:B------:R-:W-:Y:S01]  /*b080*/  R2P PR, R8.reuse, 0x6 ;  /* 0x0000000608007804 */ /* 0x040fe20000000000 */
[----:B------:R-:W-:Y:S01]  /*b090*/  IMAD.SHL.U32 R9, R8, 0x2, RZ ;  /* 0x0000000208097824 */ /* 0x000fe200078e00ff */
[----:B0-----:R-:W-:Y:S02]  /*b0a0*/  SHF.R.U32.HI R0, RZ, 0x5, R6 ;  /* 0x00000005ff007819 */ /* 0x001fe40000011606 */
[C---:B------:R-:W-:Y:S02]  /*b0b0*/  LOP3.LUT R7, R22.reuse, 0x400, RZ, 0xc0, !PT ;  /* 0x0000040016077812 */ /* 0x040fe400078ec0ff */
[----:B------:R-:W-:Y:S02]  /*b0c0*/  LOP3.LUT R3, R22, 0x380, RZ, 0xc0, !PT ;  /* 0x0000038016037812 */ /* 0x000fe400078ec0ff */
[----:B------:R-:W-:Y:S01]  /*b0d0*/  LOP3.LUT R4, R5, 0x3f0, RZ, 0xc0, !PT ;  /* 0x000003f005047812 */ /* 0x000fe200078ec0ff */
[C---:B------:R-:W-:Y:S01]  /*b0e0*/  IMAD R7, R0.reuse, 0x800, R7 ;  /* 0x0000080000077824 */ /* 0x040fe200078e0207 */
[----:B------:R-:W-:Y:S01]  /*b0f0*/  LOP3.LUT R2, R3, 0x10, R8, 0xf8, !PT ;  /* 0x0000001003027812 */ /* 0x000fe200078ef808 */
[----:B------:R-:W-:Y:S01]  /*b100*/  IMAD R0, R0, 0x10, R3 ;  /* 0x0000001000007824 */ /* 0x000fe200078e0203 */
[----:B------:R-:W-:-:S02]  /*b110*/  LOP3.LUT R4, R4, 0x70, R9, 0x78, !PT ;  /* 0x0000007004047812 */ /* 0x000fc400078e7809 */
[--C-:B------:R-:W-:Y:S02]  /*b120*/  LOP3.LUT R2, R2, 0x70, R5.reuse, 0x78, !PT ;  /* 0x0000007002027812 */ /* 0x100fe400078e7805 */
[--C-:B------:R-:W-:Y:S02]  /*b130*/  LOP3.LUT R3, R0, 0x70, R5.reuse, 0x78, !PT ;  /* 0x0000007000037812 */ /* 0x100fe400078e7805 */
[----:B------:R-:W-:Y:S01]  /*b140*/  MOV R0, 0x400 ;  /* 0x0000040000007802 */ /* 0x000fe20000000f00 */
[----:B------:R-:W-:Y:S01]  /*b150*/  IMAD.IADD R27, R7, 0x1, R2 ;  /* 0x00000001071b7824 */ /* 0x000fe200078e0202 */
[----:B------:R-:W-:Y:S02]  /*b160*/  SHF.R.U32.HI R2, RZ, 0x3, R6 ;  /* 0x00000003ff027819 */ /* 0x000fe40000011606 */
[----:B------:R-:W-:Y:S02]  /*b170*/  LEA R23, R33, R0, 0x18 ;  /* 0x0000000021177211 */ /* 0x000fe400078ec0ff */
[----:B------:R-:W-:-:S02]  /*b180*/  LOP3.LUT R37, R4, 0x400, R5, 0xf8, !PT ;  /* 0x0000040004257812 */ /* 0x000fc400078ef805 */
[----:B------:R-:W-:Y:S02]  /*b190*/  LOP3.LUT R22, R3, 0xc00, R22, 0xf8, !PT ;  /* 0x00000c0003167812 */ /* 0x000fe400078ef816 */
[----:B------:R-:W-:Y:S02]  /*b1a0*/  SEL R34, R34, 0xffffffc0, !P2 ;  /* 0xffffffc022227807 */ /* 0x000fe40005000000 */
[----:B------:R-:W-:Y:S01]  /*b1b0*/  LOP3.LUT R0, R2, 0x70, R5, 0xf8, !PT ;  /* 0x0000007002007812 */ /* 0x000fe200078ef805 */
[----:B------:R-:W-:Y:S01]  /*b1c0*/  IMAD.IADD R2, R23, 0x1, R37 ;  /* 0x0000000117027824 */ /* 0x000fe200078e0225 */
[----:B------:R-:W-:Y:S01]  /*b1d0*/  SEL R35, R35, 0xffffffe0, !P1 ;  /* 0xffffffe023237807 */ /* 0x000fe20004800000 */
[C---:B------:R-:W-:Y:S01]  /*b1e0*/  IMAD.IADD R0, R34.reuse, 0x1, R22 ;  /* 0x0000000122007824 */ /* 0x040fe200078e0216 */
[----:B------:R-:W-:Y:S02]  /*b1f0*/  LOP3.LUT R28, R5, 0x70, RZ, 0xc0, !PT ;  /* 0x00000070051c7812 */ /* 0x000fe400078ec0ff */
[----:B------:R4:W-:Y:S01]  /*b200*/  STL [R1+0x4], R2 ;  /* 0x0000040201007387 */ /* 0x0009e20000100800 */
[----:B------:R-:W-:Y:S01]  /*b210*/  IMAD.IADD R36, R34, 0x1, R35 ;  /* 0x0000000122247824 */ /* 0x000fe200078e0223 */
[----:B------:R-:W-:-:S02]  /*b220*/  LOP3.LUT R3, R28, 0x80, RZ, 0xfc, !PT ;  /* 0x000000801c037812 */ /* 0x000fc400078efcff */
[----:B------:R4:W-:Y:S05]  /*b230*/  STL [R1], R0 ;  /* 0x0000000001007387 */ /* 0x0009ea0000100800 */
.L_x_349:
[----:B------:R-:W-:Y:S01]  /*b240*/  ULDC.64 UR4, c[0x0][0xc88] ;  /* 0x0003220000047ab9 */ /* 0x000fe20000000a00 */
[----:B------:R-:W-:Y:S01]  /*b250*/  ULDC.64 UR6, c[0x0][0xa18] ;  /* 0x0002860000067ab9 */ /* 0x000fe20000000a00 */
[----:B------:R-:W-:Y:S01]  /*b260*/  UIMAD.WIDE UR4, UR40, 0x4, UR4 ;  /* 0x00000004280478a5 */ /* 0x000fe2000f8e0204 */
[----:B------:R-:W-:-:S05]  /*b270*/  ULDC.64 UR8, c[0x0][0xa00] ;  /* 0x0002800000087ab9 */ /* 0x000fca0000000a00 */
[----:B-1--4-:R-:W-:Y:S02]  /*b280*/  IMAD.U32 R2, RZ, RZ, UR4 ;  /* 0x00000004ff027e24 */ /* 0x012fe4000f8e00ff */
[----:B------:R-:W-:Y:S01]  /*b290*/  IMAD.U32 R3, RZ, RZ, UR5 ;  /* 0x00000005ff037e24 */ /* 0x000fe2000f8e00ff */
[----:B------:R-:W-:-:S04]  /*b2a0*/  ULDC.64 UR4, c[0x0][0xa28] ;  /* 0x00028a0000047ab9 */ /* 0x000fc80000000a00 */
[----:B--2---:R-:W2:Y:S01]  /*b2b0*/  LDG.E R2, desc[UR52][R2.64] ;  /* 0x0000003402027981 */ /* 0x004ea2000c1e1900 */
[----:B------:R-:W-:Y:S02]  /*b2c0*/  UISETP.NE.U32.AND UP1, UPT, UR4, URZ, UPT ;  /* 0x0000003f0400728c */ /* 0x000fe4000bf25070 */
[----:B------:R-:W-:Y:S02]  /*b2d0*/  UISETP.NE.U32.AND UP0, UPT, UR6, URZ, UPT ;  /* 0x0000003f0600728c */ /* 0x000fe4000bf05070 */
[----:B------:R-:W-:Y:S02]  /*b2e0*/  UISETP.NE.AND.EX UP2, UPT, UR5, URZ, UPT, UP1 ;  /* 0x0000003f0500728c */ /* 0x000fe4000bf45310 */
[----:B------:R-:W-:Y:S02]  /*b2f0*/  UISETP.NE.AND.EX UP0, UPT, UR7, URZ, UPT, UP0 ;  /* 0x0000003f0700728c */ /* 0x000fe4000bf05300 */
[----:B------:R-:W-:Y:S02]  /*b300*/  UISETP.NE.U32.AND UP1, UPT, UR8, URZ, UPT ;  /* 0x0000003f0800728c */ /* 0x000fe4000bf25070 */
[----:B------:R-:W-:-:S02]  /*b310*/  PLOP3.LUT P0, PT, PT, PT, UP2, 0x80, 0x0 ;  /* 0x000000000000781c */ /* 0x000fc40003f0f028 */
[----:B------:R-:W-:Y:S01]  /*b320*/  PLOP3.LUT P1, PT, PT, PT, UP0, 0x80, 0x0 ;  /* 0x000000000000781c */ /* 0x000fe20003f2f008 */
[----:B------:R-:W-:Y:S01]  /*b330*/  UISETP.NE.AND.EX UP5, UPT, UR9, URZ, UPT, UP1 ;  /* 0x0000003f0900728c */ /* 0x000fe2000bfa5310 */
[----:B------:R-:W-:-:S03]  /*b340*/  IMAD.MOV.U32 R19, RZ, RZ, RZ ;  /* 0x000000ffff137224 */ /* 0x000fc600078e00ff */
[----:B------:R-:W-:Y:S02]  /*b350*/  UP2UR UR47, UPR, URZ, 0x20 ;  /* 0x000000203f2f7883 */ /* 0x000fe40008000000 */
[----:B------:R-:W-:Y:S02]  /*b360*/  PLOP3.LUT P2, PT, PT, PT, UP5, 0x80, 0x0 ;  /* 0x000000000000781c */ /* 0x000fe40003f4f058 */
[----:B--2---:R-:W-:-:S13]  /*b370*/  R2UR UR44, R2 ;  /* 0x00000000022c72ca */ /* 0x004fda00000e0000 */
[----:B------:R-:W-:Y:S02]  /*b380*/  USHF.R.S32.HI UR45, URZ, 0x1f, UR44 ;  /* 0x0000001f3f2d7899 */ /* 0x000fe4000801142c */
[----:B------:R-:W-:Y:S02]  /*b390*/  @UP2 ULEA UR4, UP3, UR44, UR4, 0x2 ;  /* 0x000000042c042291 */ /* 0x000fe4000f86103f */
[----:B------:R-:W-:Y:S02]  /*b3a0*/  USHF.L.U32 UR38, UR44, 0x2, URZ ;  /* 0x000000022c267899 */ /* 0x000fe4000800063f */
[----:B------:R-:W-:Y:S02]  /*b3b0*/  @UP2 ULEA.HI.X UR5, UR44, UR5, UR45, 0x2, UP3 ;  /* 0x000000052c052291 */ /* 0x000fe400098f142d */
[----:B------:R-:W-:Y:S01]  /*b3c0*/  USHF.L.U64.HI UR39, UR44, 0x2, UR45 ;  /* 0x000000022c277899 */ /* 0x000fe2000801022d */
[----:B------:R-:W-:Y:S01]  /*b3d0*/  IMAD.U32 R2, RZ, RZ, UR4 ;  /* 0x00000004ff027e24 */ /* 0x000fe2000f8e00ff */
[----:B------:R-:W-:-:S02]  /*b3e0*/  @UP0 UIADD3 UR6, UP4, UR38, UR6, URZ ;  /* 0x0000000626060290 */ /* 0x000fc4000ff9e03f */
[----:B------:R-:W-:Y:S02]  /*b3f0*/  IMAD.U32 R3, RZ, RZ, UR5 ;  /* 0x00000005ff037e24 */ /* 0x000fe4000f8e00ff */
[----:B------:R-:W-:Y:S02]  /*b400*/  @UP0 UIADD3.X UR7, UR39, UR7, URZ, UP4, !UPT ;  /* 0x0000000727070290 */ /* 0x000fe4000a7fe43f */
[----:B------:R-:W-:Y:S01]  /*b410*/  UIADD3 UR8, UP0, UR38, UR8, URZ ;  /* 0x0000000826087290 */ /* 0x000fe2000ff1e03f */
[----:B0-----:R0:W5:Y:S03]  /*b420*/  @P0 LDG.E R0, desc[UR52][R2.64] ;  /* 0x0000003402000981 */ /* 0x001166000c1e1900 */
[----:B------:R-:W-:Y:S01]  /*b430*/  UIADD3.X UR4, UR39, UR9, URZ, UP0, !UPT ;  /* 0x0000000927047290 */ /* 0x000fe200087fe43f */
[----:B0-----:R-:W-:Y:S02]  /*b440*/  IMAD.U32 R2, RZ, RZ, UR6 ;  /* 0x00000006ff027e24 */ /* 0x001fe4000f8e00ff */
[----:B------:R-:W-:-:S05]  /*b450*/  IMAD.U32 R3, RZ, RZ, UR7 ;  /* 0x00000007ff037e24 */ /* 0x000fca000f8e00ff */
[----:B------:R0:W2:Y:S02]  /*b460*/  @P1 LDG.E R4, desc[UR52][R2.64] ;  /* 0x0000003402041981 */ /* 0x0000a4000c1e1900 */
[----:B0-----:R-:W-:Y:S02]  /*b470*/  IMAD.U32 R2, RZ, RZ, UR8 ;  /* 0x00000008ff027e24 */ /* 0x001fe4000f8e00ff */
[----:B------:R-:W-:-:S05]  /*b480*/  IMAD.U32 R3, RZ, RZ, UR4 ;  /* 0x00000004ff037e24 */ /* 0x000fca000f8e00ff */
[----:B------:R0:W5:Y:S01]  /*b490*/  @P2 LDG.E R19, desc[UR52][R2.64] ;  /* 0x0000003402132981 */ /* 0x000162000c1e1900 */
[----:B--2---:R-:W-:Y:S01]  /*b4a0*/  @P1 R2UR UR41, R4 ;  /* 0x00000000042912ca */ /* 0x004fe200000e0000 */
[----:B0-----:R-:W-:-:S14]  /*b4b0*/  @P1 BRA `(.L_x_275) ;  /* 0x0000000000241947 */ /* 0x001fdc0003800000 */
[----:B------:R-:W-:Y:S01]  /*b4c0*/  UISETP.NE.AND UP0, UPT, UR47, URZ, UPT ;  /* 0x0000003f2f00728c */ /* 0x000fe2000bf05270 */
[----:B------:R-:W-:-:S05]  /*b4d0*/  ULDC UR41, c[0x0][0x288] ;  /* 0x0000a20000297ab9 */ /* 0x000fca0000000800 */
[----:B------:R-:W-:-:S13]  /*b4e0*/  PLOP3.LUT P1, PT, PT, PT, UP0, 0x40, 0x0 ;  /* 0x000000000000781c */ /* 0x000fda0003f2e808 */
[----:B------:R-:W-:Y:S05]  /*b4f0*/  @P1 BRA `(.L_x_275) ;  /* 0x0000000000141947 */ /* 0x000fea0003800000 */
[----:B------:R-:W2:Y:S04]  /*b500*/  LDG.E R5, desc[UR52][R2.64] ;  /* 0x0000003402057981 */ /* 0x000ea8000c1e1900 */
[----:B------:R-:W3:Y:S01]  /*b510*/  LDG.E R4, desc[UR52][R2.64+0x4] ;  /* 0x0000043402047981 */ /* 0x000ee2000c1e1900 */
[----:B--2---:R-:W-:Y:S02]  /*b520*/  R2UR UR4, R5 ;  /* 0x00000000050472ca */ /* 0x004fe400000e0000 */
[----:B---3--:R-:W-:-:S13]  /*b530*/  R2UR UR41, R4 ;  /* 0x00000000042972ca */ /* 0x008fda00000e0000 */
[----:B------:R-:W-:-:S12]  /*b540*/  UIADD3 UR41, -UR4, UR41, URZ ;  /* 0x0000002904297290 */ /* 0x000fd8000fffe13f */
.L_x_275:
[----:B------:R-:W-:Y:S01]  /*b550*/  UMOV UR37, URZ ;  /* 0x0000003f00257c82 */ /* 0x000fe20008000000 */
[----:B------:R-:W-:Y:S01]  /*b560*/  ULDC.64 UR6, c[0x0][0xa20] ;  /* 0x0002880000067ab9 */ /* 0x000fe20000000a00 */
[----:B-----5:R-:W-:Y:S01]  /*b570*/  @P0 R2UR UR37, R0 ;  /* 0x00000000002502ca */ /* 0x020fe200000e0000 */
[----:B------:R-:W-:Y:S01]  /*b580*/  ULDC.64 UR4, c[0x0][0x418] ;  /* 0x0001060000047ab9 */ /* 0x000fe20000000a00 */
[----:B------:R-:W-:Y:S01]  /*b590*/  ISETP.NE.U32.AND P0, PT, RZ, UR6, PT ;  /* 0x00000006ff007c0c */ /* 0x000fe2000bf05070 */
[----:B------:R-:W-:Y:S01]  /*b5a0*/  UISETP.NE.U32.AND UP0, UPT, UR4, URZ, UPT ;  /* 0x0000003f0400728c */ /* 0x000fe2000bf05070 */
[----:B------:R-:W-:Y:S01]  /*b5b0*/  IMAD.U32 R30, RZ, RZ, UR44 ;  /* 0x0000002cff1e7e24 */ /* 0x000fe2000f8e00ff */
[----:B------:R-:W-:Y:S01]  /*b5c0*/  ULDC UR42, c[0x0][0x2f0] ;  /* 0x0000bc00002a7ab9 */ /* 0x000fe20000000800 */
[----:B------:R-:W-:Y:S01]  /*b5d0*/  ISETP.NE.AND.EX P0, PT, RZ, UR7, PT, P0 ;  /* 0x00000007ff007c0c */ /* 0x000fe2000bf05300 */
[----:B------:R-:W-:Y:S01]  /*b5e0*/  UISETP.NE.AND.EX UP0, UPT, UR5, URZ, UPT, UP0 ;  /* 0x0000003f0500728c */ /* 0x000fe2000bf05300 */
[----:B------:R-:W-:-:S03]  /*b5f0*/  ULDC UR4, c[0x0][0x424] ;  /* 0x0001090000047ab9 */ /* 0x000fc60000000800 */
[----:B------:R-:W-:-:S04]  /*b600*/  USEL UR4, UR4, 0x1, UP0 ;  /* 0x0000000104047887 */ /* 0x000fc80008000000 */
[----:B------:R-:W-:-:S04]  /*b610*/  UIMAD UR42, UR4, UR42, URZ ;  /* 0x0000002a042a72a4 */ /* 0x000fc8000f8e023f */
[----:B------:R-:W-:Y:S08]  /*b620*/  @!P0 BRA `(.L_x_276) ;  /* 0x00000000001c8947 */ /* 0x000ff00003800000 */
[----:B------:R-:W-:-:S04]  /*b630*/  UIADD3 UR4, UP0, UR38, UR6, URZ ;  /* 0x0000000626047290 */ /* 0x000fc8000ff1e03f */
[----:B------:R-:W-:Y:S02]  /*b640*/  UIADD3.X UR5, UR39, UR7, URZ, UP0, !UPT ;  /* 0x0000000727057290 */ /* 0x000fe400087fe43f */
[----:B------:R-:W-:-:S04]  /*b650*/  IMAD.U32 R2, RZ, RZ, UR4 ;  /* 0x00000004ff027e24 */ /* 0x000fc8000f8e00ff */
[----:B------:R-:W-:-:S05]  /*b660*/  IMAD.U32 R3, RZ, RZ, UR5 ;  /* 0x00000005ff037e24 */ /* 0x000fca000f8e00ff */
[----:B------:R-:W2:Y:S02]  /*b670*/  LDG.E R2, desc[UR52][R2.64] ;  /* 0x0000003402027981 */ /* 0x000ea4000c1e1900 */
[----:B--2---:R-:W-:Y:S01]  /*b680*/  R2UR UR42, R2 ;  /* 0x00000000022a72ca */ /* 0x004fe200000e0000 */
[----:B------:R-:W-:-:S14]  /*b690*/  BRA `(.L_x_277) ;  /* 0x00000000002c7947 */ /* 0x000fdc0003800000 */
.L_x_276:
[----:B------:R-:W-:Y:S02]  /*b6a0*/  ULDC.64 UR4, c[0x0][0xa08] ;  /* 0x0002820000047ab9 */ /* 0x000fe40000000a00 */
[----:B------:R-:W-:-:S04]  /*b6b0*/  ISETP.NE.U32.AND P0, PT, RZ, UR4, PT ;  /* 0x00000004ff007c0c */ /* 0x000fc8000bf05070 */
[----:B------:R-:W-:-:S13]  /*b6c0*/  ISETP.NE.AND.EX P0, PT, RZ, UR5, PT, P0 ;  /* 0x00000005ff007c0c */ /* 0x000fda000bf05300 */
[----:B------:R-:W-:Y:S05]  /*b6d0*/  @!P0 BRA `(.L_x_277) ;  /* 0x00000000001c8947 */ /* 0x000fea0003800000 */
[----:B------:R-:W0:Y:S02]  /*b6e0*/  LDC.64 R2, c[0x0][0xa08] ;  /* 0x00028200ff027b82 */ /* 0x000e240000000a00 */
[----:B0-----:R-:W-:-:S05]  /*b6f0*/  IMAD.WIDE R2, R30, 0x4, R2 ;  /* 0x000000041e027825 */ /* 0x001fca00078e0202 */
[----:B------:R-:W2:Y:S04]  /*b700*/  LDG.E R4, desc[UR52][R2.64] ;  /* 0x0000003402047981 */ /* 0x000ea8000c1e1900 */
[----:B------:R-:W3:Y:S01]  /*b710*/  LDG.E R0, desc[UR52][R2.64+0x4] ;  /* 0x0000043402007981 */ /* 0x000ee2000c1e1900 */
[----:B--2---:R-:W-:Y:S02]  /*b720*/  R2UR UR42, R4 ;  /* 0x00000000042a72ca */ /* 0x004fe400000e0000 */
[----:B---3--:R-:W-:-:S13]  /*b730*/  R2UR UR4, R0 ;  /* 0x00000000000472ca */ /* 0x008fda00000e0000 */
[----:B------:R-:W-:-:S12]  /*b740*/  UIADD3 UR42, -UR42, UR4, URZ ;  /* 0x000000042a2a7290 */ /* 0x000fd8000fffe13f */
.L_x_277:
[----:B------:R-:W-:Y:S01]  /*b750*/  UIADD3 UR42, -UR37, UR42, URZ ;  /* 0x0000002a252a7290 */ /* 0x000fe2000fffe13f */
[----:B------:R-:W-:Y:S03]  /*b760*/  BSSY B7, `(.L_x_278) ;  /* 0x00004c8000077945 */ /* 0x000fe60003800000 */
[----:B------:R-:W-:Y:S02]  /*b770*/  UIADD3 UR4, UR42, 0x7f, URZ ;  /* 0x0000007f2a047890 */ /* 0x000fe4000fffe03f */
[----:B------:R-:W-:Y:S02]  /*b780*/  ISETP.LT.AND P0, PT, RZ, UR42, PT ;  /* 0x0000002aff007c0c */ /* 0x000fe4000bf01270 */
[----:B------:R-:W-:-:S04]  /*b790*/  USHF.R.S32.HI UR5, URZ, 0x1f, UR4 ;  /* 0x0000001f3f057899 */ /* 0x000fc80008011404 */
[----:B------:R-:W-:-:S04]  /*b7a0*/  ULEA.HI UR5, UR5, UR4, URZ, 0x7 ;  /* 0x0000000405057291 */ /* 0x000fc8000f8f383f */
[----:B------:R-:W-:-:S03]  /*b7b0*/  USHF.R.S32.HI UR43, URZ, 0x7, UR5 ;  /* 0x000000073f2b7899 */ /* 0x000fc60008011405 */
[----:B------:R-:W-:Y:S09]  /*b7c0*/  @P0 BRA `(.L_x_279) ;  /* 0x0000000000440947 */ /* 0x000ff20003800000 */
[----:B------:R-:W0:Y:S02]  /*b7d0*/  S2R R0, SR_TID.X ;  /* 0x0000000000007919 */ /* 0x000e240000002100 */
[----:B0-----:R-:W-:-:S04]  /*b7e0*/  LOP3.LUT R0, R0, 0x7f, RZ, 0xc0, !PT ;  /* 0x0000007f00007812 */ /* 0x001fc800078ec0ff */
[----:B------:R-:W-:-:S13]  /*b7f0*/  ISETP.NE.AND P0, PT, R0, RZ, PT ;  /* 0x000000ff0000720c */ /* 0x000fda0003f05270 */
[----:B------:R-:W-:Y:S05]  /*b800*/  @P0 BRA `(.L_x_280) ;  /* 0x0000004800f40947 */ /* 0x000fea0003800000 */
[----:B------:R-:W0:Y:S01]  /*b810*/  S2R R5, SR_LANEID ;  /* 0x0000000000057919 */ /* 0x000e220000000000 */
[----:B------:R-:W-:Y:S01]  /*b820*/  VOTEU.ANY UR4, UPT, PT ;  /* 0x0000000000047886 */ /* 0x000fe200038e0100 */
[----:B------:R-:W1:Y:S01]  /*b830*/  LDC.64 R2, c[0x0][0xc60] ;  /* 0x00031800ff027b82 */ /* 0x000e620000000a00 */
[----:B------:R-:W0:Y:S02]  /*b840*/  FLO.U32 R0, UR4 ;  /* 0x0000000400007d00 */ /* 0x000e2400080e0000 */
[----:B0-----:R-:W-:-:S06]  /*b850*/  ISETP.EQ.U32.AND P0, PT, R0, R5, PT ;  /* 0x000000050000720c */ /* 0x001fcc0003f02070 */
[----:B------:R-:W1:Y:S07]  /*b860*/  POPC R5, UR4 ;  /* 0x0000000400057d09 */ /* 0x000e6e0008000000 */
[----:B-1----:R-:W2:Y:S01]  /*b870*/  @P0 ATOMG.E.ADD.STRONG.GPU PT, R3, desc[UR52][R2.64], R5 ;  /* 0x00000005020309a8 */ /* 0x002ea200081ee1f4 */
[----:B------:R-:W0:Y:S02]  /*b880*/  S2R R4, SR_LTMASK ;  /* 0x0000000000047919 */ /* 0x000e240000003900 */
[----:B0-----:R-:W-:-:S04]  /*b890*/  LOP3.LUT R4, R4, UR4, RZ, 0xc0, !PT ;  /* 0x0000000404047c12 */ /* 0x001fc8000f8ec0ff */
[----:B------:R-:W0:Y:S01]  /*b8a0*/  POPC R7, R4 ;  /* 0x0000000400077309 */ /* 0x000e220000000000 */
[----:B--2---:R-:W0:Y:S02]  /*b8b0*/  SHFL.IDX PT, R0, R3, R0, 0x1f ;  /* 0x00001f0003007589 */ /* 0x004e2400000e0000 */
[----:B0-----:R-:W-:Y:S01]  /*b8c0*/  IADD3 R16, R0, UR49, R7 ;  /* 0x0000003100107c10 */ /* 0x001fe2000fffe007 */
[----:B------:R-:W-:Y:S06]  /*b8d0*/  BRA `(.L_x_280) ;  /* 0x0000004800c07947 */ /* 0x000fec0003800000 */
.L_x_279:
[----:B------:R-:W-:Y:S01]  /*b8e0*/  VIADD R0, R23, 0x28400 ;  /* 0x0002840017007836 */ /* 0x000fe20000000000 */
[----:B------:R-:W-:Y:S04]  /*b8f0*/  BSSY B6, `(.L_x_281) ;  /* 0x0000013000067945 */ /* 0x000fe80003800000 */
[----:B------:R-:W-:-:S13]  /*b900*/  LOP3.LUT P0, RZ, R0, 0x3ff, RZ, 0xc0, !PT ;  /* 0x000003ff00ff7812 */ /* 0x000fda000780c0ff */
[----:B------:R-:W-:Y:S05]  /*b910*/  @!P0 BRA `(.L_x_282) ;  /* 0x0000000000408947 */ /* 0x000fea0003800000 */
[----:B------:R-:W-:Y:S01]  /*b920*/  MOV R2, 0x0 ;  /* 0x0000000000027802 */ /* 0x000fe20000000f00 */
        /* <DEDUP_REMOVED lines=15> */
.L_x_282:
[----:B------:R-:W-:Y:S05]  /*ba20*/  BSYNC B6 ;  /* 0x0000000000067941 */ /* 0x000fea0003800000 */
.L_x_281:
[----:B------:R-:W-:Y:S01]  /*ba30*/  VIADD R0, R23, 0x10400 ;  /* 0x0001040017007836 */ /* 0x000fe20000000000 */
[----:B------:R-:W-:Y:S01]  /*ba40*/  LOP3.LUT R26, R26, 0xfffffffe, RZ, 0xc0, !PT ;  /* 0xfffffffe1a1a7812 */ /* 0x000fe200078ec0ff */
[----:B------:R-:W-:Y:S03]  /*ba50*/  BSSY B6, `(.L_x_283) ;  /* 0x0000014000067945 */ /* 0x000fe60003800000 */
[----:B------:R-:W-:-:S13]  /*ba60*/  LOP3.LUT P0, RZ, R0, 0x3ff, RZ, 0xc0, !PT ;  /* 0x000003ff00ff7812 */ /* 0x000fda000780c0ff */
[----:B------:R-:W-:Y:S01]  /*ba70*/  @P0 LOP3.LUT R26, R26, 0x1, RZ, 0xfc, !PT ;  /* 0x000000011a1a0812 */ /* 0x000fe200078efcff */
[----:B------:R-:W-:Y:S06]  /*ba80*/  @!P0 BRA `(.L_x_284) ;  /* 0x0000000000408947 */ /* 0x000fec0003800000 */
        /* <DEDUP_REMOVED lines=16> */
.L_x_284:
[----:B------:R-:W-:Y:S05]  /*bb90*/  BSYNC B6 ;  /* 0x0000000000067941 */ /* 0x000fea0003800000 */
.L_x_283:
        /* <DEDUP_REMOVED lines=20> */
.L_x_286:
[----:B------:R-:W-:Y:S05]  /*bce0*/  BSYNC B6 ;  /* 0x0000000000067941 */ /* 0x000fea0003800000 */
.L_x_285:
[----:B------:R-:W-:Y:S01]  /*bcf0*/  LOP3.LUT P6, RZ, R26, 0x1, RZ, 0xc0, !PT ;  /* 0x000000011aff7812 */ /* 0x000fe200078cc0ff */
[----:B------:R-:W-:-:S12]  /*bd00*/  BSSY B6, `(.L_x_287) ;  /* 0x0000012000067945 */ /* 0x000fd80003800000 */
        /* <DEDUP_REMOVED lines=17> */
.L_x_288:
[----:B------:R-:W-:Y:S05]  /*be20*/  BSYNC B6 ;  /* 0x0000000000067941 */ /* 0x000fea0003800000 */
.L_x_287:
[----:B------:R-:W-:Y:S01]  /*be30*/  ULDC.64 UR4, c[0x0][0x9f8] ;  /* 0x00027e0000047ab9 */ /* 0x000fe20000000a00 */
[----:B------:R-:W0:Y:S01]  /*be40*/  S2R R20, SR_TID.X ;  /* 0x0000000000147919 */ /* 0x000e220000002100 */
[----:B------:R-:W-:Y:S01]  /*be50*/  UISETP.NE.U32.AND UP0, UPT, UR4, URZ, UPT ;  /* 0x0000003f0400728c */ /* 0x000fe2000bf05070 */
[----:B------:R-:W1:Y:S03]  /*be60*/  LDC R8, c[0x0][0x430] ;  /* 0x00010c00ff087b82 */ /* 0x000e660000000800 */
[----:B------:R-:W-:-:S06]  /*be70*/  UISETP.NE.AND.EX UP0, UPT, UR5, URZ, UPT, UP0 ;  /* 0x0000003f0500728c */ /* 0x000fcc000bf05300 */
[----:B------:R-:W-:-:S05]  /*be80*/  PLOP3.LUT P0, PT, PT, PT, UP0, 0x80, 0x0 ;  /* 0x000000000000781c */ /* 0x000fca0003f0f008 */
[----:B------:R-:W-:-:S04]  /*be90*/  @UP0 UIADD3 UR4, UP1, UR38, UR4, URZ ;  /* 0x0000000426040290 */ /* 0x000fc8000ff3e03f */
[----:B------:R-:W-:Y:S02]  /*bea0*/  @UP0 UIADD3.X UR5, UR39, UR5, URZ, UP1, !UPT ;  /* 0x0000000527050290 */ /* 0x000fe40008ffe43f */
[----:B------:R-:W-:-:S04]  /*beb0*/  IMAD.U32 R2, RZ, RZ, UR4 ;  /* 0x00000004ff027e24 */ /* 0x000fc8000f8e00ff */
[----:B------:R-:W-:-:S05]  /*bec0*/  IMAD.U32 R3, RZ, RZ, UR5 ;  /* 0x00000005ff037e24 */ /* 0x000fca000f8e00ff */
[----:B------:R2:W3:Y:S01]  /*bed0*/  @P0 LDG.E R30, desc[UR52][R2.64] ;  /* 0x00000034021e0981 */ /* 0x0004e2000c1e1900 */
[----:B-1----:R-:W-:Y:S01]  /*bee0*/  ISETP.NE.AND P1, PT, R8, 0x1, PT ;  /* 0x000000010800780c */ /* 0x002fe20003f25270 */
[----:B------:R-:W-:Y:S01]  /*bef0*/  IMAD.U32 R10, RZ, RZ, UR43 ;  /* 0x0000002bff0a7e24 */ /* 0x000fe2000f8e00ff */
[C---:B0-----:R-:W-:Y:S01]  /*bf00*/  LOP3.LUT R21, R20.reuse, 0x7f, RZ, 0xc0, !PT ;  /* 0x0000007f14157812 */ /* 0x041fe200078ec0ff */
[----:B------:R-:W-:Y:S01]  /*bf10*/  IMAD.SHL.U32 R20, R20, 0x10, RZ ;  /* 0x0000001014147824 */ /* 0x000fe200078e00ff */
[----:B------:R-:W-:Y:S02]  /*bf20*/  LOP3.LUT R26, R26, 0xfffffff7, RZ, 0xc0, !PT ;  /* 0xfffffff71a1a7812 */ /* 0x000fe400078ec0ff */
[----:B------:R-:W-:Y:S02]  /*bf30*/  SHF.R.U32.HI R21, RZ, 0x3, R21 ;  /* 0x00000003ff157819 */ /* 0x000fe40000011615 */
[----:B------:R-:W-:Y:S02]  /*bf40*/  LEA R10, R10, 0xffffff80, 0x7 ;  /* 0xffffff800a0a7811 */ /* 0x000fe400078e38ff */
[----:B------:R-:W-:-:S03]  /*bf50*/  LOP3.LUT R20, R21, 0x70, R20, 0xf8, !PT ;  /* 0x0000007015147812 */ /* 0x000fc600078ef814 */
[----:B------:R-:W0:Y:S01]  /*bf60*/  @P1 LDC R0, c[0x0][0x434] ;  /* 0x00010d00ff001b82 */ /* 0x000e220000000800 */
[----:B------:R-:W-:Y:S02]  /*bf70*/  LOP3.LUT R4, R20, R10, RZ, 0xfc, !PT ;  /* 0x0000000a14047212 */ /* 0x000fe400078efcff */
[----:B------:R-:W-:Y:S02]  /*bf80*/  @P1 LOP3.LUT R26, R26, 0x8, RZ, 0xfc, !PT ;  /* 0x000000081a1a1812 */ /* 0x000fe400078efcff */
[C---:B------:R-:W-:Y:S01]  /*bf90*/  ISETP.GE.AND P0, PT, R4.reuse, UR42, PT ;  /* 0x0000002a04007c0c */ /* 0x040fe2000bf06270 */
[----:B------:R-:W-:Y:S02]  /*bfa0*/  VIADD R7, R4, UR37 ;  /* 0x0000002504077c36 */ /* 0x000fe40008000000 */
[----:B------:R-:W1:Y:S02]  /*bfb0*/  @P1 LDC R5, c[0x0][0x438] ;  /* 0x00010e00ff051b82 */ /* 0x000e640000000800 */
[----:B------:R-:W-:-:S08]  /*bfc0*/  IMAD.MOV.U32 R6, RZ, RZ, R7 ;  /* 0x000000ffff067224 */ /* 0x000fd000078e0007 */
[----:B--2---:R-:W2:Y:S01]  /*bfd0*/  @!P0 LDC.64 R2, c[0x0][0x428] ;  /* 0x00010a00ff028b82 */ /* 0x004ea20000000a00 */
[----:B0-----:R-:W-:-:S05]  /*bfe0*/  @P1 IMAD.HI.U32 R0, R7, R0, RZ ;  /* 0x0000000007001227 */ /* 0x001fca00078e00ff */
[----:B-1----:R-:W-:Y:S02]  /*bff0*/  @P1 SHF.R.U32.HI R6, RZ, R5, R0 ;  /* 0x00000005ff061219 */ /* 0x002fe40000011600 */
[----:B------:R-:W0:Y:S03]  /*c000*/  @!P0 LDC.64 R4, c[0x0][0x418] ;  /* 0x00010600ff048b82 */ /* 0x000e260000000a00 */
[----:B------:R-:W-:-:S04]  /*c010*/  IMAD.MOV R0, RZ, RZ, -R6 ;  /* 0x000000ffff007224 */ /* 0x000fc800078e0a06 */
[----:B------:R-:W-:Y:S01]  /*c020*/  IMAD R0, R8, R0, R7 ;  /* 0x0000000008007224 */ /* 0x000fe200078e0207 */
[----:B------:R-:W-:Y:S01]  /*c030*/  @!P0 SHF.R.S32.HI R7, RZ, 0x1f, R6 ;  /* 0x0000001fff078819 */ /* 0x000fe20000011406 */
[----:B------:R-:W1:Y:S01]  /*c040*/  LDC R8, c[0x0][0x2f4] ;  /* 0x0000bd00ff087b82 */ /* 0x000e620000000800 */
[----:B------:R-:W-:Y:S02]  /*c050*/  LOP3.LUT R20, R28, 0x80, RZ, 0xfc, !PT ;  /* 0x000000801c147812 */ /* 0x000fe400078efcff */
[----:B------:R-:W-:Y:S01]  /*c060*/  LOP3.LUT R26, R26, 0xfffffffd, RZ, 0xc0, !PT ;  /* 0xfffffffd1a1a7812 */ /* 0x000fe200078ec0ff */
[----:B------:R-:W-:-:S05]  /*c070*/  IMAD.U32 R9, RZ, RZ, UR46 ;  /* 0x0000002eff097e24 */ /* 0x000fca000f8e00ff */
[----:B------:R-:W-:Y:S01]  /*c080*/  ISETP.NE.AND P2, PT, R9, 0x3, PT ;  /* 0x000000030900780c */ /* 0x000fe20003f45270 */
[----:B------:R-:W-:Y:S01]  /*c090*/  UMOV UR4, 0xffffffff ;  /* 0xffffffff00047882 */ /* 0x000fe20000000000 */
[----:B---3--:R-:W-:Y:S01]  /*c0a0*/  SHF.R.S32.HI R32, RZ, 0x1f, R30 ;  /* 0x0000001fff207819 */ /* 0x008fe2000001141e */
[----:B--2---:R-:W-:-:S04]  /*c0b0*/  @!P0 IMAD.WIDE.U32 R6, R30, R2, R6 ;  /* 0x000000021e068225 */ /* 0x004fc800078e0006 */
[----:B------:R-:W-:-:S04]  /*c0c0*/  @!P0 IMAD R2, R32, R2, RZ ;  /* 0x0000000220028224 */ /* 0x000fc800078e02ff */
[----:B------:R-:W-:Y:S01]  /*c0d0*/  @!P0 IMAD R3, R30, R3, R2 ;  /* 0x000000031e038224 */ /* 0x000fe200078e0202 */
[----:B0-----:R-:W-:Y:S01]  /*c0e0*/  @!P0 LEA R2, P1, R6, R4, 0x2 ;  /* 0x0000000406028211 */ /* 0x001fe200078210ff */
[----:B------:R-:W-:Y:S02]  /*c0f0*/  IMAD.MOV.U32 R4, RZ, RZ, RZ ;  /* 0x000000ffff047224 */ /* 0x000fe400078e00ff */
[----:B------:R-:W-:-:S05]  /*c100*/  @!P0 IMAD.IADD R3, R7, 0x1, R3 ;  /* 0x0000000107038824 */ /* 0x000fca00078e0203 */
[----:B------:R-:W-:Y:S02]  /*c110*/  @!P0 LEA.HI.X R3, R6, R5, R3, 0x2, P1 ;  /* 0x0000000506038211 */ /* 0x000fe400008f1403 */
[----:B-1----:R-:W-:-:S03]  /*c120*/  ISETP.GE.AND P1, PT, R28, R8, PT ;  /* 0x000000081c00720c */ /* 0x002fc60003f26270 */
[----:B------:R0:W5:Y:S01]  /*c130*/  @!P0 LDG.E R4, desc[UR52][R2.64] ;  /* 0x0000003402048981 */ /* 0x000162000c1e1900 */
[----:B------:R-:W-:-:S09]  /*c140*/  ISETP.GE.AND P0, PT, R20, R8, PT ;  /* 0x000000081400720c */ /* 0x000fd20003f06270 */
[----:B------:R-:W-:-:S04]  /*c150*/  @P1 LOP3.LUT R26, R26, 0x2, RZ, 0xfc, !PT ;  /* 0x000000021a1a1812 */ /* 0x000fc800078efcff */
[----:B------:R-:W-:-:S04]  /*c160*/  LOP3.LUT R26, R26, 0xfffffffb, RZ, 0xc0, !PT ;  /* 0xfffffffb1a1a7812 */ /* 0x000fc800078ec0ff */
[----:B------:R-:W-:-:S04]  /*c170*/  LOP3.LUT R26, R26, 0xfffffffe, RZ, 0xc0, !PT ;  /* 0xfffffffe1a1a7812 */ /* 0x000fc800078ec0ff */
[----:B------:R-:W-:-:S04]  /*c180*/  @P0 LOP3.LUT R26, R26, 0x1, RZ, 0xfc, !PT ;  /* 0x000000011a1a0812 */ /* 0x000fc800078efcff */
[----:B------:R-:W-:Y:S01]  /*c190*/  @P2 LOP3.LUT R26, R26, 0x4, RZ, 0xfc, !PT ;  /* 0x000000041a1a2812 */ /* 0x000fe200078efcff */
[----:B0-----:R-:W-:Y:S06]  /*c1a0*/  BRA.DIV UR4, `(.L_x_289) ;  /* 0x00000052046c7947 */ /* 0x001fec000b800000 */
.L_x_369:
[----:B------:R-:W-:Y:S01]  /*c1b0*/  SHF.R.S32.HI R31, RZ, 0x1f, R18 ;  /* 0x0000001fff1f7819 */ /* 0x000fe20000011412 */
[----:B------:R-:W-:Y:S06]  /*c1c0*/  @!P2 BRA `(.L_x_290) ;  /* 0x000000000004a947 */ /* 0x000fec0003800000 */
[----:B------:R-:W-:Y:S01]  /*c1d0*/  BPT.TRAP 0x1 ;  /* 0x000000040000795c */ /* 0x000fe20000300000 */
.L_x_290:
[----:B------:R-:W-:Y:S01]  /*c1e0*/  IMAD R6, R25, 0x8, R23 ;  /* 0x0000000819067824 */ /* 0x000fe200078e0217 */
[----:B------:R-:W-:Y:S01]  /*c1f0*/  SHF.L.U32 R2, R29, 0x1f, RZ ;  /* 0x0000001f1d027819 */ /* 0x000fe200000006ff */
[----:B------:R-:W-:Y:S01]  /*c200*/  BSSY B0, `(.L_x_291) ;  /* 0x0000005000007945 */ /* 0x000fe20003800000 */
[----:B------:R-:W-:Y:S02]  /*c210*/  SHF.R.S32.HI R20, RZ, 0x1f, R0 ;  /* 0x0000001fff147819 */ /* 0x000fe40000011400 */
[----:B------:R-:W0:Y:S01]  /*c220*/  SYNCS.PHASECHK.TRANS64.TRYWAIT P0, [R6+URZ+0x38880], R2 ;  /* 0x03888002060075a7 */ /* 0x000e22000800017f */
[----:B------:R1:W-:Y:S02]  /*c230*/  STL [R1+0x8], R2 ;  /* 0x0000080201007387 */ /* 0x0003e40000100800 */
[----:B01----:R-:W-:Y:S05]  /*c240*/  @!P0 BRA `(.L_x_292) ;  /* 0x0000005000708947 */ /* 0x003fea0003800000 */
.L_x_370:
[----:B------:R-:W-:Y:S05]  /*c250*/  BSYNC B0 ;  /* 0x0000000000007941 */ /* 0x000fea0003800000 */
.L_x_291:
[----:B------:R-:W1:Y:S01]  /*c260*/  S2R R7, SR_TID.X ;  /* 0x0000000000077919 */ /* 0x000e620000002100 */
[----:B------:R-:W-:Y:S01]  /*c270*/  ULDC.64 UR4, c[0x0][0x328] ;  /* 0x0000ca0000047ab9 */ /* 0x000fe20000000a00 */
[----:B-----5:R-:W-:Y:S01]  /*c280*/  SHF.R.S32.HI R21, RZ, 0x1f, R4 ;  /* 0x0000001fff157819 */ /* 0x020fe20000011404 */
[----:B------:R-:W-:Y:S01]  /*c290*/  IMAD R5, R20, UR4, RZ ;  /* 0x0000000414057c24 */ /* 0x000fe2000f8e02ff */
[----:B------:R-:W-:Y:S01]  /*c2a0*/  ULDC.64 UR6, c[0x0][0x318] ;  /* 0x0000c60000067ab9 */ /* 0x000fe20000000a00 */
[----:B0-----:R-:W-:Y:S01]  /*c2b0*/  IMAD.WIDE.U32 R2, R0, UR4, RZ ;  /* 0x0000000400027c25 */ /* 0x001fe2000f8e00ff */
[----:B------:R-:W-:-:S03]  /*c2c0*/  LOP3.LUT R26, R26, 0xffffff7f, RZ, 0xc0, !PT ;  /* 0xffffff7f1a1a7812 */ /* 0x000fc600078ec0ff */
[----:B------:R-:W-:Y:S01]  /*c2d0*/  IMAD R5, R0, UR5, R5 ;  /* 0x0000000500057c24 */ /* 0x000fe2000f8e0205 */
        /* <DEDUP_REMOVED lines=10> */
[----:B------:R-:W-:Y:S01]  /*c380*/  UMOV UR4, 0xffffffff ;  /* 0xffffffff00047882 */ /* 0x000fe20000000000 */
[----:B-1----:R-:W-:-:S02]  /*c390*/  LOP3.LUT R7, R7, 0x7f, RZ, 0xc0, !PT ;  /* 0x0000007f07077812 */ /* 0x002fc400078ec0ff */
[----:B------:R-:W-:Y:S01]  /*c3a0*/  IMAD R5, R25, 0x8000, R37 ;  /* 0x0000800019057824 */ /* 0x000fe200078e0225 */
[----:B------:R-:W-:Y:S02]  /*c3b0*/  IADD3 R8, P0, R2, UR6, RZ ;  /* 0x0000000602087c10 */ /* 0x000fe4000ff1e0ff */
[----:B------:R-:W-:Y:S02]  /*c3c0*/  SHF.R.U32.HI R7, RZ, 0x3, R7 ;  /* 0x00000003ff077819 */ /* 0x000fe40000011607 */
[----:B------:R-:W-:Y:S02]  /*c3d0*/  IADD3.X R9, R3, UR7, R9, P0, !PT ;  /* 0x0000000703097c10 */ /* 0x000fe400087fe409 */
[----:B------:R-:W-:-:S04]  /*c3e0*/  IADD3 R7, -R7, UR42, -R10 ;  /* 0x0000002a07077c10 */ /* 0x000fc8000fffe90a */
[----:B------:R-:W-:-:S13]  /*c3f0*/  ISETP.GE.AND P0, PT, R7, 0x1, PT ;  /* 0x000000010700780c */ /* 0x000fda0003f06270 */
[----:B------:R-:W-:Y:S01]  /*c400*/  @P0 LOP3.LUT R26, R26, 0x80, RZ, 0xfc, !PT ;  /* 0x000000801a1a0812 */ /* 0x000fe200078efcff */
[----:B------:R-:W-:Y:S06]  /*c410*/  BRA.DIV UR4, `(.L_x_293) ;  /* 0x0000005204147947 */ /* 0x000fec000b800000 */
[----:B------:R-:W0:Y:S01]  /*c420*/  LDC R11, c[0x0][0x2f4] ;  /* 0x0000bd00ff0b7b82 */ /* 0x000e220000000800 */
[----:B------:R-:W1:Y:S01]  /*c430*/  SHFL.IDX PT, R2, R8, RZ, 0x181f ;  /* 0x00181fff08027589 */ /* 0x000e6200000e0000 */
[----:B------:R-:W-:Y:S01]  /*c440*/  LOP3.LUT R10, R28, 0x80, RZ, 0xfc, !PT ;  /* 0x000000801c0a7812 */ /* 0x000fe200078efcff */
[----:B------:R-:W-:Y:S01]  /*c450*/  IMAD.IADD R5, R23, 0x1, R5 ;  /* 0x0000000117057824 */ /* 0x000fe200078e0205 */
[C---:B------:R-:W-:Y:S01]  /*c460*/  ISETP.GE.AND P3, PT, R7.reuse, 0x11, PT ;  /* 0x000000110700780c */ /* 0x040fe20003f66270 */
[----:B------:R-:W2:Y:S01]  /*c470*/  SHFL.IDX PT, R3, R9, RZ, 0x181f ;  /* 0x00181fff09037589 */ /* 0x000ea200000e0000 */
[----:B------:R-:W-:Y:S02]  /*c480*/  LOP3.LUT R26, R26, 0xffffffdf, RZ, 0xc0, !PT ;  /* 0xffffffdf1a1a7812 */ /* 0x000fe400078ec0ff */
[C---:B------:R-:W-:Y:S02]  /*c490*/  ISETP.GE.AND P6, PT, R7.reuse, 0x71, PT ;  /* 0x000000710700780c */ /* 0x040fe40003fc6270 */
[----:B------:R-:W-:-:S02]  /*c4a0*/  ISETP.GE.AND P5, PT, R7, 0x31, PT ;  /* 0x000000310700780c */ /* 0x000fc40003fa6270 */
[----:B------:R-:W-:-:S05]  /*c4b0*/  ISETP.GE.AND P4, PT, R7, 0x41, PT ;  /* 0x000000410700780c */ /* 0x000fca0003f86270 */
[----:B------:R-:W-:Y:S02]  /*c4c0*/  @P3 LOP3.LUT R26, R26, 0x20, RZ, 0xfc, !PT ;  /* 0x000000201a1a3812 */ /* 0x000fe400078efcff */
[C---:B------:R-:W-:Y:S02]  /*c4d0*/  ISETP.GE.AND P3, PT, R7.reuse, 0x51, PT ;  /* 0x000000510700780c */ /* 0x040fe40003f66270 */
[----:B------:R-:W-:Y:S02]  /*c4e0*/  LOP3.LUT R26, R26, 0xffffffef, RZ, 0xc0, !PT ;  /* 0xffffffef1a1a7812 */ /* 0x000fe400078ec0ff */
[C---:B0-----:R-:W-:Y:S02]  /*c4f0*/  ISETP.GE.AND P1, PT, R28.reuse, R11, PT ;  /* 0x0000000b1c00720c */ /* 0x041fe40003f26270 */
[----:B-1----:R-:W-:Y:S02]  /*c500*/  IADD3 R2, P0, R28, R2, RZ ;  /* 0x000000021c027210 */ /* 0x002fe40007f1e0ff */
[----:B------:R-:W-:-:S03]  /*c510*/  ISETP.LT.OR P2, PT, R7, 0x1, P1 ;  /* 0x000000010700780c */ /* 0x000fc60000f41670 */
[----:B--2---:R-:W-:Y:S01]  /*c520*/  IMAD.X R3, RZ, RZ, R3, P0 ;  /* 0x000000ffff037224 */ /* 0x004fe200000e0603 */
[----:B------:R-:W-:-:S09]  /*c530*/  ISETP.GE.AND P0, PT, R10, R11, PT ;  /* 0x0000000b0a00720c */ /* 0x000fd20003f06270 */
[----:B------:R-:W-:Y:S01]  /*c540*/  @!PT LDS RZ, [RZ] ;  /* 0x00000000fffff984 */ /* 0x000fe20000000800 */
[----:B------:R-:W-:Y:S01]  /*c550*/  LDGSTS.E.BYPASS.LTC128B.128 [R5+0x10400], desc[UR52][R2.64], !P2 ;  /* 0x1040000002057fae */ /* 0x000fe2000d101d74 */
[----:B------:R-:W-:-:S13]  /*c560*/  ISETP.LT.OR P2, PT, R7, 0x1, P0 ;  /* 0x000000010700780c */ /* 0x000fda0000741670 */
[----:B------:R0:W-:Y:S04]  /*c570*/  LDGSTS.E.BYPASS.LTC128B.128 [R5+0x14400], desc[UR52][R2.64+0x80], !P2 ;  /* 0x1440008002057fae */ /* 0x0001e8000d101d74 */
[----:B0-----:R-:W0:Y:S04]  /*c580*/  SHFL.IDX PT, R2, R8, 0x1, 0x181f ;  /* 0x00381f0008027f89 */ /* 0x001e2800000e0000 */
[----:B------:R-:W1:Y:S01]  /*c590*/  SHFL.IDX PT, R3, R9, 0x1, 0x181f ;  /* 0x00381f0009037f89 */ /* 0x000e6200000e0000 */
[----:B0-----:R-:W-:-:S05]  /*c5a0*/  IADD3 R2, P2, R28, R2, RZ ;  /* 0x000000021c027210 */ /* 0x001fca0007f5e0ff */
[----:B-1----:R-:W-:Y:S01]  /*c5b0*/  IMAD.X R3, RZ, RZ, R3, P2 ;  /* 0x000000ffff037224 */ /* 0x002fe200010e0603 */
[----:B------:R-:W-:-:S13]  /*c5c0*/  ISETP.LT.OR P2, PT, R7, 0x11, P1 ;  /* 0x000000110700780c */ /* 0x000fda0000f41670 */
        /* <DEDUP_REMOVED lines=36> */
[----:B------:R-:W1:Y:S04]  /*c810*/  SHFL.IDX PT, R3, R9, 0x6, 0x181f ;  /* 0x00d81f0009037f89 */ /* 0x000e6800000e0000 */
[----:B------:R-:W2:Y:S01]  /*c820*/  SHFL.IDX PT, R9, R9, 0x7, 0x181f ;  /* 0x00f81f0009097f89 */ /* 0x000ea200000e0000 */
[----:B0-----:R-:W-:-:S05]  /*c830*/  IADD3 R2, P2, R28, R2, RZ ;  /* 0x000000021c027210 */ /* 0x001fca0007f5e0ff */
[----:B-1----:R-:W-:Y:S01]  /*c840*/  IMAD.X R3, RZ, RZ, R3, P2 ;  /* 0x000000ffff037224 */ /* 0x002fe200010e0603 */
[----:B------:R-:W-:-:S13]  /*c850*/  ISETP.LT.OR P2, PT, R7, 0x61, P1 ;  /* 0x000000610700780c */ /* 0x000fda0000f41670 */
[----:B------:R-:W-:Y:S01]  /*c860*/  LDGSTS.E.BYPASS.LTC128B.128 [R5+0x13400], desc[UR52][R2.64], !P2 ;  /* 0x1340000002057fae */ /* 0x000fe2000d101d74 */
[----:B------:R-:W-:-:S13]  /*c870*/  ISETP.LT.OR P2, PT, R7, 0x61, P0 ;  /* 0x000000610700780c */ /* 0x000fda0000741670 */
[----:B------:R0:W-:Y:S01]  /*c880*/  LDGSTS.E.BYPASS.LTC128B.128 [R5+0x17400], desc[UR52][R2.64+0x80], !P2 ;  /* 0x1740008002057fae */ /* 0x0001e2000d101d74 */
[----:B------:R-:W-:-:S03]  /*c890*/  ISETP.GE.AND P2, PT, R7, 0x21, PT ;  /* 0x000000210700780c */ /* 0x000fc60003f46270 */
[----:B0-----:R0:W1:Y:S10]  /*c8a0*/  SHFL.IDX PT, R2, R8, 0x7, 0x181f ;  /* 0x00f81f0008027f89 */ /* 0x00107400000e0000 */
[----:B------:R-:W-:-:S02]  /*c8b0*/  @P2 LOP3.LUT R26, R26, 0x10, RZ, 0xfc, !PT ;  /* 0x000000101a1a2812 */ /* 0x000fc400078efcff */
[----:B------:R-:W-:Y:S02]  /*c8c0*/  ISETP.GE.AND P2, PT, R7, 0x61, PT ;  /* 0x000000610700780c */ /* 0x000fe40003f46270 */
[----:B------:R-:W-:-:S04]  /*c8d0*/  LOP3.LUT R26, R26, 0xffffffbf, RZ, 0xc0, !PT ;  /* 0xffffffbf1a1a7812 */ /* 0x000fc800078ec0ff */
[----:B0-2---:R-:W-:-:S07]  /*c8e0*/  @P6 LOP3.LUT R26, R26, 0x40, RZ, 0xfc, !PT ;  /* 0x000000401a1a6812 */ /* 0x005fce00078efcff */
.L_x_388:
[C---:B------:R-:W-:Y:S02]  /*c8f0*/  ISETP.LT.OR P1, PT, R7.reuse, 0x71, P1 ;  /* 0x000000710700780c */ /* 0x040fe40000f21670 */
[----:B------:R-:W-:Y:S02]  /*c900*/  ISETP.LT.OR P0, PT, R7, 0x71, P0 ;  /* 0x000000710700780c */ /* 0x000fe40000701670 */
[----:B-1----:R-:W-:-:S05]  /*c910*/  IADD3 R2, P6, R28, R2, RZ ;  /* 0x000000021c027210 */ /* 0x002fca0007fde0ff */
[----:B------:R-:W-:-:S05]  /*c920*/  IMAD.X R3, RZ, RZ, R9, P6 ;  /* 0x000000ffff037224 */ /* 0x000fca00030e0609 */
[----:B------:R-:W-:Y:S01]  /*c930*/  @!PT LDS RZ, [RZ] ;  /* 0x00000000fffff984 */ /* 0x000fe20000000800 */
[----:B------:R-:W-:Y:S01]  /*c940*/  @!PT LDS RZ, [RZ] ;  /* 0x00000000fffff984 */ /* 0x000fe20000000800 */
[----:B------:R-:W-:Y:S01]  /*c950*/  @!PT LDS RZ, [RZ] ;  /* 0x00000000fffff984 */ /* 0x000fe20000000800 */
[----:B------:R0:W-:Y:S04]  /*c960*/  LDGSTS.E.BYPASS.LTC128B.128 [R5+0x13c00], desc[UR52][R2.64], !P1 ;  /* 0x13c0000002057fae */ /* 0x0001e8000c901d74 */
[----:B------:R0:W-:Y:S01]  /*c970*/  LDGSTS.E.BYPASS.LTC128B.128 [R5+0x17c00], desc[UR52][R2.64+0x80], !P0 ;  /* 0x17c0008002057fae */ /* 0x0001e2000c101d74 */
[----:B------:R-:W-:Y:S01]  /*c980*/  PLOP3.LUT P0, PT, PT, PT, PT, 0x80, 0x0 ;  /* 0x000000000000781c */ /* 0x000fe20003f0f070 */
[----:B------:R-:W-:-:S12]  /*c990*/  NOP ;  /* 0x0000000000007918 */ /* 0x000fd80000000000 */
.L_x_294:
        /* <DEDUP_REMOVED lines=11> */
.L_x_295:
[----:B------:R0:W-:Y:S01]  /*ca50*/  SYNCS.ARRIVE.TRANS64.A1T0 RZ, [R6+URZ+0x38870], RZ ;  /* 0x038870ff06ff79a7 */ /* 0x0001e2000810003f */
[----:B------:R-:W-:Y:S05]  /*ca60*/  @!P6 BRA `(.L_x_296) ;  /* 0x000000000004e947 */ /* 0x000fea0003800000 */
[----:B------:R-:W-:Y:S01]  /*ca70*/  BPT.TRAP 0x1 ;  /* 0x000000040000795c */ /* 0x000fe20000300000 */
.L_x_296:
[----:B------:R-:W2:Y:S01]  /*ca80*/  LDL R2, [R1+0x8] ;  /* 0x0000080001027983 */ /* 0x000ea20000100800 */
[----:B------:R-:W-:Y:S01]  /*ca90*/  BSSY B0, `(.L_x_297) ;  /* 0x0000003000007945 */ /* 0x000fe20003800000 */
[----:B--2---:R-:W1:Y:S03]  /*caa0*/  SYNCS.PHASECHK.TRANS64.TRYWAIT P0, [R6+URZ+0x38840], R2 ;  /* 0x03884002060075a7 */ /* 0x004e66000800017f */
[----:B-1----:R-:W-:Y:S05]  /*cab0*/  @!P0 BRA `(.L_x_298) ;  /* 0x0000005400408947 */ /* 0x002fea0003800000 */
.L_x_389:
[----:B------:R-:W-:Y:S05]  /*cac0*/  BSYNC B0 ;  /* 0x0000000000007941 */ /* 0x000fea0003800000 */
.L_x_297:
[----:B------:R-:W-:Y:S01]  /*cad0*/  ULDC.64 UR4, c[0x0][0x300] ;  /* 0x0000c00000047ab9 */ /* 0x000fe20000000a00 */
[----:B------:R-:W2:Y:S01]  /*cae0*/  LDC R8, c[0x0][0x2f4] ;  /* 0x0000bd00ff087b82 */ /* 0x000ea20000000800 */
[----:B------:R-:W-:Y:S01]  /*caf0*/  IMAD R7, R20, UR4, RZ ;  /* 0x0000000414077c24 */ /* 0x000fe2000f8e02ff */
[----:B------:R-:W-:Y:S01]  /*cb00*/  ULDC.64 UR6, c[0x0][0x2e8] ;  /* 0x0000ba0000067ab9 */ /* 0x000fe20000000a00 */
[----:B-1----:R-:W-:Y:S01]  /*cb10*/  IMAD.WIDE.U32 R2, R0, UR4, RZ ;  /* 0x0000000400027c25 */ /* 0x002fe2000f8e00ff */
[----:B------:R-:W-:-:S03]  /*cb20*/  LOP3.LUT R9, R28, 0x80, RZ, 0xfc, !PT ;  /* 0x000000801c097812 */ /* 0x000fc600078efcff */
        /* <DEDUP_REMOVED lines=9> */
[C---:B------:R-:W-:Y:S01]  /*cbc0*/  IMAD.WIDE.U32 R2, R18.reuse, UR4, R2 ;  /* 0x0000000412027c25 */ /* 0x040fe2000f8e0002 */
[----:B------:R-:W-:Y:S01]  /*cbd0*/  UMOV UR4, 0xffffffff ;  /* 0xffffffff00047882 */ /* 0x000fe20000000000 */
[----:B--2---:R-:W-:Y:S02]  /*cbe0*/  ISETP.GE.AND P1, PT, R9, R8, PT ;  /* 0x000000080900720c */ /* 0x004fe40003f26270 */
[----:B------:R-:W-:Y:S01]  /*cbf0*/  IMAD R0, R18, UR5, R7 ;  /* 0x0000000512007c24 */ /* 0x000fe2000f8e0207 */
[----:B------:R-:W-:-:S04]  /*cc00*/  IADD3 R4, P0, R2, UR6, RZ ;  /* 0x0000000602047c10 */ /* 0x000fc8000ff1e0ff */
[----:B------:R-:W-:Y:S01]  /*cc10*/  IADD3.X R0, R3, UR7, R0, P0, !PT ;  /* 0x0000000703007c10 */ /* 0x000fe200087fe400 */
[----:B------:R-:W-:Y:S08]  /*cc20*/  BRA.DIV UR4, `(.L_x_299) ;  /* 0x0000005204fc7947 */ /* 0x000ff0000b800000 */
[----:B------:R-:W1:Y:S01]  /*cc30*/  SHFL.IDX PT, R3, R4, RZ, 0x181f ;  /* 0x00181fff04037589 */ /* 0x000e6200000e0000 */
[----:B------:R-:W-:Y:S02]  /*cc40*/  LOP3.LUT R26, R26, 0xfffff7ff, RZ, 0xc0, !PT ;  /* 0xfffff7ff1a1a7812 */ /* 0x000fe400078ec0ff */
[----:B------:R-:W-:Y:S01]  /*cc50*/  ISETP.GE.AND P6, PT, R28, R8, PT ;  /* 0x000000081c00720c */ /* 0x000fe20003fc6270 */
[----:B------:R-:W2:Y:S01]  /*cc60*/  SHFL.IDX PT, R2, R0, RZ, 0x181f ;  /* 0x00181fff00027589 */ /* 0x000ea200000e0000 */
[----:B------:R-:W-:-:S03]  /*cc70*/  @P4 LOP3.LUT R26, R26, 0x800, RZ, 0xfc, !PT ;  /* 0x000008001a1a4812 */ /* 0x000fc600078efcff */
[----:B------:R-:W-:Y:S01]  /*cc80*/  SHFL.IDX PT, R14, R4, 0x7, 0x181f ;  /* 0x00f81f00040e7f89 */ /* 0x000fe200000e0000 */
[C---:B------:R-:W-:Y:S02]  /*cc90*/  LOP3.LUT P4, RZ, R26.reuse, 0x80, RZ, 0xc0, !PT ;  /* 0x000000801aff7812 */ /* 0x040fe4000788c0ff */
[----:B------:R-:W-:-:S04]  /*cca0*/  LOP3.LUT R26, R26, 0xfffffbff, RZ, 0xc0, !PT ;  /* 0xfffffbff1a1a7812 */ /* 0x000fc800078ec0ff */
[----:B------:R-:W-:-:S04]  /*ccb0*/  @P3 LOP3.LUT R26, R26, 0x400, RZ, 0xfc, !PT ;  /* 0x000004001a1a3812 */ /* 0x000fc800078efcff */
[C---:B------:R-:W-:Y:S02]  /*ccc0*/  LOP3.LUT P3, RZ, R26.reuse, 0x20, RZ, 0xc0, !PT ;  /* 0x000000201aff7812 */ /* 0x040fe4000786c0ff */
[----:B------:R-:W-:Y:S02]  /*ccd0*/  LOP3.LUT R26, R26, 0xfffffdff, RZ, 0xc0, !PT ;  /* 0xfffffdff1a1a7812 */ /* 0x000fe400078ec0ff */
[----:B-1----:R-:W-:Y:S02]  /*cce0*/  @P4 IADD3 R3, P0, R28, R3, RZ ;  /* 0x000000031c034210 */ /* 0x002fe40007f1e0ff */
[----:B------:R-:W-:-:S03]  /*ccf0*/  @P2 LOP3.LUT R26, R26, 0x200, RZ, 0xfc, !PT ;  /* 0x000002001a1a2812 */ /* 0x000fc600078efcff */
[----:B--2---:R-:W-:Y:S01]  /*cd00*/  @P4 IMAD.X R2, RZ, RZ, R2, P0 ;  /* 0x000000ffff024224 */ /* 0x004fe200000e0602 */
[----:B------:R-:W-:-:S04]  /*cd10*/  LOP3.LUT P2, RZ, R26, 0x10, RZ, 0xc0, !PT ;  /* 0x000000101aff7812 */ /* 0x000fc8000784c0ff */
[----:B------:R-:W-:-:S04]  /*cd20*/  @P4 LOP3.LUT R3, R3, R2, RZ, 0x3c, !PT ;  /* 0x0000000203034212 */ /* 0x000fc800078e3cff */
[----:B------:R-:W-:-:S04]  /*cd30*/  @P4 LOP3.LUT R2, R3, R2, RZ, 0x3c, !PT ;  /* 0x0000000203024212 */ /* 0x000fc800078e3cff */
[----:B------:R-:W-:-:S05]  /*cd40*/  @P4 LOP3.LUT R3, R3, R2, RZ, 0x3c, !PT ;  /* 0x0000000203034212 */ /* 0x000fca00078e3cff */
[----:B------:R-:W-:Y:S04]  /*cd50*/  @P4 LDGSTS.E.BYPASS.LTC128B.128 [R5+0x28400], desc[UR52][R2.64], !P6 ;  /* 0x2840000002054fae */ /* 0x000fe8000f101d74 */
[----:B------:R1:W-:Y:S01]  /*cd60*/  @P4 LDGSTS.E.BYPASS.LTC128B.128 [R5+0x2c400], desc[UR52][R2.64+0x80], !P1 ;  /* 0x2c40008002054fae */ /* 0x0003e2000c901d74 */
[----:B------:R-:W-:-:S03]  /*cd70*/  LOP3.LUT P4, RZ, R26, 0x800, RZ, 0xc0, !PT ;  /* 0x000008001aff7812 */ /* 0x000fc6000788c0ff */
[----:B-1----:R-:W1:Y:S04]  /*cd80*/  SHFL.IDX PT, R3, R4, 0x1, 0x181f ;  /* 0x00381f0004037f89 */ /* 0x002e6800000e0000 */
[----:B------:R-:W2:Y:S01]  /*cd90*/  SHFL.IDX PT, R2, R0, 0x1, 0x181f ;  /* 0x00381f0000027f89 */ /* 0x000ea200000e0000 */
[----:B-1----:R-:W-:-:S05]  /*cda0*/  @P3 IADD3 R3, P0, R28, R3, RZ ;  /* 0x000000031c033210 */ /* 0x002fca0007f1e0ff */
[----:B--2---:R-:W-:-:S05]  /*cdb0*/  @P3 IMAD.X R2, RZ, RZ, R2, P0 ;  /* 0x000000ffff023224 */ /* 0x004fca00000e0602 */
        /* <DEDUP_REMOVED lines=24> */
[----:B------:R1:W-:Y:S04]  /*cf40*/  @P5 LDGSTS.E.BYPASS.LTC128B.128 [R5+0x2dc00], desc[UR52][R2.64+0x80], !P1 ;  /* 0x2dc0008002055fae */ /* 0x0003e8000c901d74 */
        /* <DEDUP_REMOVED lines=19> */
[----:B------:R-:W2:Y:S04]  /*d080*/  SHFL.IDX PT, R2, R0, 0x6, 0x181f ;  /* 0x00d81f0000027f89 */ /* 0x000ea800000e0000 */
[----:B------:R-:W3:Y:S01]  /*d090*/  SHFL.IDX PT, R0, R0, 0x7, 0x181f ;  /* 0x00f81f0000007f89 */ /* 0x000ee200000e0000 */
[----:B-1----:R-:W-:-:S05]  /*d0a0*/  @P2 IADD3 R3, P0, R28, R3, RZ ;  /* 0x000000031c032210 */ /* 0x002fca0007f1e0ff */
[----:B--2---:R-:W-:-:S05]  /*d0b0*/  @P2 IMAD.X R2, RZ, RZ, R2, P0 ;  /* 0x000000ffff022224 */ /* 0x004fca00000e0602 */
[----:B------:R-:W-:-:S04]  /*d0c0*/  @P2 LOP3.LUT R3, R3, R2, RZ, 0x3c, !PT ;  /* 0x0000000203032212 */ /* 0x000fc800078e3cff */
[----:B------:R-:W-:-:S04]  /*d0d0*/  @P2 LOP3.LUT R2, R3, R2, RZ, 0x3c, !PT ;  /* 0x0000000203022212 */ /* 0x000fc800078e3cff */
[----:B------:R-:W-:-:S05]  /*d0e0*/  @P2 LOP3.LUT R3, R3, R2, RZ, 0x3c, !PT ;  /* 0x0000000203032212 */ /* 0x000fca00078e3cff */
[----:B------:R1:W-:Y:S04]  /*d0f0*/  @P2 LDGSTS.E.BYPASS.LTC128B.128 [R5+0x2b400], desc[UR52][R2.64], !P6 ;  /* 0x2b40000002052fae */ /* 0x0003e8000f101d74 */
[----:B---3--:R1:W-:Y:S02]  /*d100*/  @P2 LDGSTS.E.BYPASS.LTC128B.128 [R5+0x2f400], desc[UR52][R2.64+0x80], !P1 ;  /* 0x2f40008002052fae */ /* 0x0083e4000c901d74 */
.L_x_407:
[----:B------:R-:W-:Y:S02]  /*d110*/  LOP3.LUT P2, RZ, R26, 0x40, RZ, 0xc0, !PT ;  /* 0x000000401aff7812 */ /* 0x000fe4000784c0ff */
[----:B------:R-:W-:-:S11]  /*d120*/  ISETP.GE.AND P3, PT, R28, R8, PT ;  /* 0x000000081c00720c */ /* 0x000fd60003f66270 */
[----:B-1----:R-:W-:-:S05]  /*d130*/  @P2 IADD3 R2, P0, R28, R14, RZ ;  /* 0x0000000e1c022210 */ /* 0x002fca0007f1e0ff */
        /* <DEDUP_REMOVED lines=8> */
.L_x_300:
        /* <DEDUP_REMOVED lines=11> */
.L_x_301:
[----:B------:R2:W-:Y:S02]  /*d270*/  SYNCS.ARRIVE.TRANS64.A1T0 RZ, [R6+URZ+0x38830], RZ ;  /* 0x038830ff06ff79a7 */ /* 0x0005e4000810003f */
[----:B------:R-:W-:Y:S05]  /*d280*/  WARPSYNC.ALL ;  /* 0x0000000000007948 */ /* 0x000fea0003800000 */
[----:B------:R-:W-:Y:S01]  /*d290*/  R2UR UR5, R19 ;  /* 0x00000000130572ca */ /* 0x000fe200000e0000 */
[----:B------:R-:W-:Y:S01]  /*d2a0*/  VIADD R0, R23, 0x20400 ;  /* 0x0002040017007836 */ /* 0x000fe20000000000 */
[----:B------:R-:W-:Y:S01]  /*d2b0*/  R2UR UR38, R19 ;  /* 0x00000000132672ca */ /* 0x000fe200000e0000 */
[----:B------:R-:W-:Y:S01]  /*d2c0*/  ULDC.64 UR6, c[0x0][0x298] ;  /* 0x0000a60000067ab9 */ /* 0x000fe20000000a00 */
[----:B------:R-:W-:Y:S01]  /*d2d0*/  UISETP.NE.AND UP0, UPT, UR47, URZ, UPT ;  /* 0x0000003f2f00728c */ /* 0x000fe2000bf05270 */
[----:B------:R-:W-:Y:S01]  /*d2e0*/  BSSY B6, `(.L_x_302) ;  /* 0x000001b000067945 */ /* 0x000fe20003800000 */
[----:B------:R-:W-:Y:S01]  /*d2f0*/  BAR.SYNC.DEFER_BLOCKING 0x8, 0x180 ;  /* 0x0206000000007b1d */ /* 0x000fe20000010000 */
[----:B------:R-:W-:Y:S01]  /*d300*/  LOP3.LUT P0, RZ, R0, 0x3ff, RZ, 0xc0, !PT ;  /* 0x000003ff00ff7812 */ /* 0x000fe2000780c0ff */
[----:B------:R-:W-:-:S02]  /*d310*/  USEL UR44, UR44, URZ, !UP0 ;  /* 0x0000003f2c2c7287 */ /* 0x000fc4000c000000 */
[----:B------:R-:W-:-:S03]  /*d320*/  USEL UR45, UR45, URZ, !UP0 ;  /* 0x0000003f2d2d7287 */ /* 0x000fc6000c000000 */
[----:B------:R-:W-:Y:S02]  /*d330*/  USHF.R.S32.HI UR4, URZ, 0x1f, UR5 ;  /* 0x0000001f3f047899 */ /* 0x000fe40008011405 */
[----:B------:R-:W-:Y:S02]  /*d340*/  UIMAD.WIDE.U32 UR38, UR38, UR6, URZ ;  /* 0x00000006262672a5 */ /* 0x000fe4000f8e003f */
[----:B------:R-:W-:-:S04]  /*d350*/  UIMAD UR4, UR4, UR6, URZ ;  /* 0x00000006040472a4 */ /* 0x000fc8000f8e023f */
[----:B------:R-:W-:-:S04]  /*d360*/  UIMAD UR4, UR5, UR7, UR4 ;  /* 0x00000007050472a4 */ /* 0x000fc8000f8e0204 */
[----:B------:R-:W-:Y:S01]  /*d370*/  UIADD3 UR47, UR39, UR4, URZ ;  /* 0x00000004272f7290 */ /* 0x000fe2000fffe03f */
[----:B------:R-:W-:Y:S11]  /*d380*/  @!P0 BRA `(.L_x_303) ;  /* 0x0000000000408947 */ /* 0x000ff60003800000 */
[----:B-1----:R-:W-:Y:S01]  /*d390*/  MOV R2, 0x0 ;  /* 0x0000000000027802 */ /* 0x002fe20000000f00 */
[----:B------:R-:W-:Y:S01]  /*d3a0*/  ULDC.64 UR6, c[0x4][0x1b0] ;  /* 0x01006c0000067ab9 */ /* 0x000fe20000000a00 */
[----:B------:R-:W-:Y:S01]  /*d3b0*/  ULDC.64 UR8, c[0x4][0x1b8] ;  /* 0x01006e0000087ab9 */ /* 0x000fe20000000a00 */
[----:B------:R-:W-:Y:S01]  /*d3c0*/  ULDC.64 UR4, c[0x4][0x120] ;  /* 0x0100480000047ab9 */ /* 0x000fe20000000a00 */
[----:B------:R-:W-:Y:S02]  /*d3d0*/  IMAD.U32 R4, RZ, RZ, UR6 ;  /* 0x00000006ff047e24 */ /* 0x000fe4000f8e00ff */
[----:B------:R-:W1:Y:S01]  /*d3e0*/  LDC.64 R2, c[0x4][R2] ;  /* 0x0100000002027b82 */ /* 0x000e620000000a00 */
[----:B------:R-:W-:Y:S02]  /*d3f0*/  IMAD.U32 R5, RZ, RZ, UR7 ;  /* 0x00000007ff057e24 */ /* 0x000fe4000f8e00ff */
[----:B0-2---:R-:W-:Y:S02]  /*d400*/  IMAD.U32 R6, RZ, RZ, UR8 ;  /* 0x00000008ff067e24 */ /* 0x005fe4000f8e00ff */
[----:B------:R-:W-:-:S02]  /*d410*/  IMAD.U32 R7, RZ, RZ, UR9 ;  /* 0x00000009ff077e24 */ /* 0x000fc4000f8e00ff */
[----:B------:R-:W-:Y:S02]  /*d420*/  IMAD.U32 R10, RZ, RZ, UR4 ;  /* 0x00000004ff0a7e24 */ /* 0x000fe4000f8e00ff */
[----:B------:R-:W-:Y:S02]  /*d430*/  IMAD.U32 R11, RZ, RZ, UR5 ;  /* 0x00000005ff0b7e24 */ /* 0x000fe4000f8e00ff */
[----:B------:R-:W-:Y:S02]  /*d440*/  IMAD.MOV.U32 R8, RZ, RZ, 0x70 ;  /* 0x00000070ff087424 */ /* 0x000fe400078e00ff */
[----:B------:R-:W-:Y:S02]  /*d450*/  IMAD.MOV.U32 R12, RZ, RZ, 0x1 ;  /* 0x00000001ff0c7424 */ /* 0x000fe400078e00ff */
[----:B------:R-:W-:-:S07]  /*d460*/  IMAD.MOV.U32 R13, RZ, RZ, RZ ;  /* 0x000000ffff0d7224 */ /* 0x000fce00078e00ff */
[----:B------:R-:W-:-:S07]  /*d470*/  LEPC R20, `(.L_x_303) ;  /* 0x000000001014794e */ /* 0x000fce0000000000 */
[----:B-1----:R-:W-:Y:S05]  /*d480*/  CALL.ABS.NOINC R2 ;  /* 0x0000000002007343 */ /* 0x002fea0003c00000 */
.L_x_303:
[----:B------:R-:W-:Y:S05]  /*d490*/  BSYNC B6 ;  /* 0x0000000000067941 */ /* 0x000fea0003800000 */
.L_x_302:
[----:B------:R3:W5:Y:S01]  /*d4a0*/  LDL R9, [R1+0x4] ;  /* 0x0000040001097983 */ /* 0x0007620000100800 */
[----:B-1----:R-:W1:Y:S01]  /*d4b0*/  LDC R5, c[0x0][0x448] ;  /* 0x00011200ff057b82 */ /* 0x002e620000000800 */
[----:B------:R-:W-:Y:S01]  /*d4c0*/  R2UR UR6, R31 ;  /* 0x000000001f0672ca */ /* 0x000fe200000e0000 */
[----:B------:R-:W-:Y:S01]  /*d4d0*/  IMAD.SHL.U32 R4, R17, 0x80, RZ ;  /* 0x0000008011047824 */ /* 0x000fe200078e00ff */
[----:B------:R-:W4:Y:S01]  /*d4e0*/  S2R R2, SR_TID.X ;  /* 0x0000000000027919 */ /* 0x000f220000002100 */
[C---:B------:R-:W-:Y:S01]  /*d4f0*/  R2UR UR7, R18.reuse ;  /* 0x00000000120772ca */ /* 0x040fe200000e0000 */
[----:B------:R-:W-:Y:S01]  /*d500*/  ULDC.64 UR8, c[0x0][0x2d8] ;  /* 0x0000b60000087ab9 */ /* 0x000fe20000000a00 */
[----:B-1----:R-:W-:Y:S02]  /*d510*/  ISETP.NE.AND P0, PT, R5, 0x1, PT ;  /* 0x000000010500780c */ /* 0x002fe40003f05270 */
[----:B------:R-:W-:Y:S02]  /*d520*/  R2UR UR10, R18 ;  /* 0x00000000120a72ca */ /* 0x000fe400000e0000 */
[C---:B----4-:R-:W-:Y:S01]  /*d530*/  LOP3.LUT R19, R2.reuse, 0x7f, RZ, 0xc0, !PT ;  /* 0x0000007f02137812 */ /* 0x050fe200078ec0ff */
[----:B------:R-:W-:-:S08]  /*d540*/  IMAD.SHL.U32 R2, R2, 0x10, RZ ;  /* 0x0000001002027824 */ /* 0x000fd000078e00ff */
[----:B------:R-:W0:Y:S01]  /*d550*/  @P0 LDC R7, c[0x0][0x44c] ;  /* 0x00011300ff070b82 */ /* 0x000e220000000800 */
[----:B------:R-:W-:-:S04]  /*d560*/  SHF.R.U32.HI R19, RZ, 0x3, R19 ;  /* 0x00000003ff137819 */ /* 0x000fc80000011613 */
[----:B------:R-:W-:-:S03]  /*d570*/  LOP3.LUT R2, R19, 0x70, R2, 0xf8, !PT ;  /* 0x0000007013027812 */ /* 0x000fc600078ef802 */
[----:B------:R-:W1:Y:S01]  /*d580*/  @P0 LDC R3, c[0x0][0x450] ;  /* 0x00011400ff030b82 */ /* 0x000e620000000800 */
[----:B------:R-:W-:Y:S01]  /*d590*/  UIMAD UR6, UR6, UR8, URZ ;  /* 0x00000008060672a4 */ /* 0x000fe2000f8e023f */
[----:B------:R-:W-:Y:S01]  /*d5a0*/  LOP3.LUT R0, R2, R4, RZ, 0xfc, !PT ;  /* 0x0000000402007212 */ /* 0x000fe200078efcff */
[----:B------:R-:W-:Y:S01]  /*d5b0*/  UMOV UR4, UR38 ;  /* 0x0000002600047c82 */ /* 0x000fe20008000000 */
[----:B------:R-:W-:Y:S01]  /*d5c0*/  UMOV UR5, UR47 ;  /* 0x0000002f00057c82 */ /* 0x000fe20008000000 */
[----:B------:R-:W-:Y:S02]  /*d5d0*/  UIMAD UR6, UR10, UR9, UR6 ;  /* 0x000000090a0672a4 */ /* 0x000fe4000f8e0206 */
[----:B------:R-:W-:Y:S01]  /*d5e0*/  UIMAD.WIDE.U32 UR4, UR7, UR8, UR4 ;  /* 0x00000008070472a5 */ /* 0x000fe2000f8e0004 */
[----:B------:R-:W-:Y:S02]  /*d5f0*/  IMAD.MOV.U32 R2, RZ, RZ, R0 ;  /* 0x000000ffff027224 */ /* 0x000fe400078e0000 */
[----:B------:R-:W-:Y:S01]  /*d600*/  ULDC.64 UR8, c[0x0][0x2e0] ;  /* 0x0000b80000087ab9 */ /* 0x000fe20000000a00 */
[----:B------:R-:W-:Y:S01]  /*d610*/  UIADD3 UR5, UR5, UR6, URZ ;  /* 0x0000000605057290 */ /* 0x000fe2000fffe03f */
[----:B0-2---:R-:W-:Y:S01]  /*d620*/  @P0 IMAD.HI.U32 R6, R0, R7, RZ ;  /* 0x0000000700060227 */ /* 0x005fe200078e00ff */
[----:B------:R-:W-:Y:S01]  /*d630*/  UIMAD UR6, UR45, UR8, URZ ;  /* 0x000000082d0672a4 */ /* 0x000fe2000f8e023f */
[----:B------:R-:W0:Y:S01]  /*d640*/  S2R R8, SR_TID.X ;  /* 0x0000000000087919 */ /* 0x000e220000002100 */
[----:B------:R-:W-:-:S02]  /*d650*/  UIMAD.WIDE.U32 UR4, UR44, UR8, UR4 ;  /* 0x000000082c0472a5 */ /* 0x000fc4000f8e0004 */
[----:B-1----:R-:W-:Y:S01]  /*d660*/  @P0 SHF.R.U32.HI R2, RZ, R3, R6 ;  /* 0x00000003ff020219 */ /* 0x002fe20000011606 */
[----:B------:R-:W-:-:S03]  /*d670*/  UIMAD UR6, UR44, UR9, UR6 ;  /* 0x000000092c0672a4 */ /* 0x000fc6000f8e0206 */
[--C-:B------:R-:W-:Y:S01]  /*d680*/  SHF.R.S32.HI R3, RZ, 0x1f, R2.reuse ;  /* 0x0000001fff037819 */ /* 0x100fe20000011402 */
[----:B------:R-:W-:Y:S01]  /*d690*/  IMAD.MOV R6, RZ, RZ, -R2 ;  /* 0x000000ffff067224 */ /* 0x000fe200078e0a02 */
[----:B------:R-:W-:Y:S01]  /*d6a0*/  ULDC.64 UR8, c[0x0][0x2d0] ;  /* 0x0000b40000087ab9 */ /* 0x000fe20000000a00 */
[----:B------:R-:W-:Y:S02]  /*d6b0*/  UIADD3 UR5, UR5, UR6, URZ ;  /* 0x0000000605057290 */ /* 0x000fe4000fffe03f */
[----:B------:R-:W-:Y:S02]  /*d6c0*/  IMAD R7, R3, UR8, RZ ;  /* 0x0000000803077c24 */ /* 0x000fe4000f8e02ff */
[----:B------:R-:W-:Y:S02]  /*d6d0*/  IMAD.U32 R3, RZ, RZ, UR8 ;  /* 0x00000008ff037e24 */ /* 0x000fe4000f8e00ff */
[----:B------:R-:W-:Y:S02]  /*d6e0*/  IMAD R0, R5, R6, R0 ;  /* 0x0000000605007224 */ /* 0x000fe400078e0200 */
[----:B------:R-:W-:-:S02]  /*d6f0*/  IMAD R7, R2, UR9, R7 ;  /* 0x0000000902077c24 */ /* 0x000fc4000f8e0207 */
[----:B------:R-:W-:Y:S01]  /*d700*/  IMAD.WIDE.U32 R2, R2, R3, UR4 ;  /* 0x0000000402027e25 */ /* 0x000fe2000f8e0003 */
[----:B------:R-:W-:Y:S01]  /*d710*/  SHF.R.S32.HI R6, RZ, 0x1f, R0 ;  /* 0x0000001fff067819 */ /* 0x000fe20000011400 */
[----:B------:R-:W-:Y:S02]  /*d720*/  ULDC.64 UR4, c[0x0][0x2c8] ;  /* 0x0000b20000047ab9 */ /* 0x000fe40000000a00 */
[----:B------:R-:W-:Y:S02]  /*d730*/  IMAD.IADD R3, R3, 0x1, R7 ;  /* 0x0000000103037824 */ /* 0x000fe400078e0207 */
[----:B------:R-:W-:Y:S02]  /*d740*/  IMAD R6, R6, UR4, RZ ;  /* 0x0000000406067c24 */ /* 0x000fe4000f8e02ff */
[----:B------:R-:W-:-:S04]  /*d750*/  IMAD.WIDE.U32 R2, R0, UR4, R2 ;  /* 0x0000000400027c25 */ /* 0x000fc8000f8e0002 */
[----:B------:R-:W-:Y:S01]  /*d760*/  IMAD R7, R0, UR5, R6 ;  /* 0x0000000500077c24 */ /* 0x000fe2000f8e0206 */
[----:B------:R-:W-:Y:S01]  /*d770*/  ULDC.64 UR4, c[0x0][0x280] ;  /* 0x0000a00000047ab9 */ /* 0x000fe20000000a00 */
[----:B------:R-:W-:Y:S02]  /*d780*/  LOP3.LUT R10, R28, 0x80, RZ, 0xfc, !PT ;  /* 0x000000801c0a7812 */ /* 0x000fe400078efcff */
[----:B------:R-:W-:Y:S01]  /*d790*/  IADD3 R0, P0, R2, UR4, RZ ;  /* 0x0000000402007c10 */ /* 0x000fe2000ff1e0ff */
[----:B------:R-:W-:Y:S02]  /*d7a0*/  ULDC UR4, c[0x0][0x2b8] ;  /* 0x0000ae0000047ab9 */ /* 0x000fe40000000800 */
[----:B------:R-:W-:Y:S02]  /*d7b0*/  ISETP.GE.AND P1, PT, R10, UR4, PT ;  /* 0x000000040a007c0c */ /* 0x000fe4000bf26270 */
[----:B------:R-:W-:Y:S02]  /*d7c0*/  IADD3.X R6, R3, UR5, R7, P0, !PT ;  /* 0x0000000503067c10 */ /* 0x000fe400087fe407 */
[----:B------:R-:W-:Y:S01]  /*d7d0*/  ISETP.GE.AND P0, PT, R28, UR4, PT ;  /* 0x000000041c007c0c */ /* 0x000fe2000bf06270 */
[----:B------:R-:W-:Y:S01]  /*d7e0*/  UMOV UR4, 0xffffffff ;  /* 0xffffffff00047882 */ /* 0x000fe20000000000 */
[----:B0-----:R-:W-:-:S04]  /*d7f0*/  LOP3.LUT R19, R8, 0x7f, RZ, 0xc0, !PT ;  /* 0x0000007f08137812 */ /* 0x001fc800078ec0ff */
[----:B------:R-:W-:Y:S01]  /*d800*/  SHF.R.U32.HI R10, RZ, 0x3, R19 ;  /* 0x00000003ff0a7819 */ /* 0x000fe20000011613 */
[----:B---3--:R-:W-:Y:S06]  /*d810*/  BRA.DIV UR4, `(.L_x_304) ;  /* 0x0000005204c07947 */ /* 0x008fec000b800000 */
[----:B------:R-:W0:Y:S01]  /*d820*/  SHFL.IDX PT, R3, R0, RZ, 0x181f ;  /* 0x00181fff00037589 */ /* 0x000e2200000e0000 */
[----:B------:R-:W-:Y:S02]  /*d830*/  IMAD R5, R5, UR41, RZ ;  /* 0x0000002905057c24 */ /* 0x000fe4000f8e02ff */
[----:B------:R-:W-:Y:S01]  /*d840*/  IMAD.IADD R4, R10, 0x1, R4 ;  /* 0x000000010a047824 */ /* 0x000fe200078e0204 */
[----:B------:R-:W1:Y:S03]  /*d850*/  SHFL.IDX PT, R2, R6, RZ, 0x181f ;  /* 0x00181fff06027589 */ /* 0x000e6600000e0000 */
[C---:B------:R-:W-:Y:S01]  /*d860*/  VIADD R8, R4.reuse, 0x10 ;  /* 0x0000001004087836 */ /* 0x040fe20000000000 */
[----:B------:R-:W-:Y:S01]  /*d870*/  ISETP.GE.AND P2, PT, R4, R5, PT ;  /* 0x000000050400720c */ /* 0x000fe20003f46270 */
[----:B------:R-:W2:-:S12]  /*d880*/  SHFL.IDX PT, R14, R0, 0x1, 0x181f ;  /* 0x00381f00000e7f89 */ /* 0x000e9800000e0000 */
[----:B0-----:R-:W-:-:S05]  /*d890*/  @!P2 IADD3 R7, P3, R28, R3, RZ ;  /* 0x000000031c07a210 */ /* 0x001fca0007f7e0ff */
[----:B-1----:R-:W-:Y:S02]  /*d8a0*/  @!P2 IMAD.X R3, RZ, RZ, R2, P3 ;  /* 0x000000ffff03a224 */ /* 0x002fe400018e0602 */
[----:B------:R-:W-:-:S05]  /*d8b0*/  @!P2 IMAD.MOV.U32 R2, RZ, RZ, R7 ;  /* 0x000000ffff02a224 */ /* 0x000fca00078e0007 */
[----:B-----5:R-:W-:Y:S04]  /*d8c0*/  @!P2 LDGSTS.E.BYPASS.LTC128B.128 [R9+0x20400], desc[UR52][R2.64], !P0 ;  /* 0x204000000209afae */ /* 0x020fe8000c101d74 */
[----:B------:R0:W-:Y:S01]  /*d8d0*/  @!P2 LDGSTS.E.BYPASS.LTC128B.128 [R9+0x24400], desc[UR52][R2.64+0x80], !P1 ;  /* 0x244000800209afae */ /* 0x0001e2000c901d74 */
[----:B------:R-:W-:Y:S01]  /*d8e0*/  ISETP.GE.AND P2, PT, R8, R5, PT ;  /* 0x000000050800720c */ /* 0x000fe20003f46270 */
[----:B------:R-:W-:Y:S02]  /*d8f0*/  VIADD R8, R4, 0x20 ;  /* 0x0000002004087836 */ /* 0x000fe40000000000 */
[----:B0-----:R-:W0:Y:S10]  /*d900*/  SHFL.IDX PT, R2, R6, 0x1, 0x181f ;  /* 0x00381f0006027f89 */ /* 0x001e3400000e0000 */
[----:B--2---:R-:W-:-:S05]  /*d910*/  @!P2 IADD3 R14, P3, R28, R14, RZ ;  /* 0x0000000e1c0ea210 */ /* 0x004fca0007f7e0ff */
[----:B0-----:R-:W-:Y:S02]  /*d920*/  @!P2 IMAD.X R7, RZ, RZ, R2, P3 ;  /* 0x000000ffff07a224 */ /* 0x001fe400018e0602 */
[----:B------:R-:W-:Y:S02]  /*d930*/  @!P2 IMAD.MOV.U32 R2, RZ, RZ, R14 ;  /* 0x000000ffff02a224 */ /* 0x000fe400078e000e */
[----:B------:R-:W-:Y:S01]  /*d940*/  @!P2 IMAD.MOV.U32 R3, RZ, RZ, R7 ;  /* 0x000000ffff03a224 */ /* 0x000fe200078e0007 */
[----:B------:R-:W0:Y:S04]  /*d950*/  SHFL.IDX PT, R14, R0, 0x2, 0x181f ;  /* 0x00581f00000e7f89 */ /* 0x000e2800000e0000 */
[----:B------:R-:W-:Y:S04]  /*d960*/  @!P2 LDGSTS.E.BYPASS.LTC128B.128 [R9+0x20c00], desc[UR52][R2.64], !P0 ;  /* 0x20c000000209afae */ /* 0x000fe8000c101d74 */
[----:B------:R1:W-:Y:S01]  /*d970*/  @!P2 LDGSTS.E.BYPASS.LTC128B.128 [R9+0x24c00], desc[UR52][R2.64+0x80], !P1 ;  /* 0x24c000800209afae */ /* 0x0003e2000c901d74 */
[----:B------:R-:W-:Y:S01]  /*d980*/  ISETP.GE.AND P2, PT, R8, R5, PT ;  /* 0x000000050800720c */ /* 0x000fe20003f46270 */
[----:B------:R-:W-:-:S02]  /*d990*/  VIADD R8, R4, 0x30 ;  /* 0x0000003004087836 */ /* 0x000fc40000000000 */
[----:B-1----:R-:W1:Y:S10]  /*d9a0*/  SHFL.IDX PT, R2, R6, 0x2, 0x181f ;  /* 0x00581f0006027f89 */ /* 0x002e7400000e0000 */
[----:B0-----:R-:W-:-:S05]  /*d9b0*/  @!P2 IADD3 R14, P3, R28, R14, RZ ;  /* 0x0000000e1c0ea210 */ /* 0x001fca0007f7e0ff */
[----:B-1----:R-:W-:Y:S02]  /*d9c0*/  @!P2 IMAD.X R7, RZ, RZ, R2, P3 ;  /* 0x000000ffff07a224 */ /* 0x002fe400018e0602 */
        /* <DEDUP_REMOVED lines=35> */
[----:B------:R-:W-:-:S03]  /*dc00*/  ISETP.GE.AND P2, PT, R8, R5, PT ;  /* 0x000000050800720c */ /* 0x000fc60003f46270 */
[----:B-1----:R-:W1:Y:S10]  /*dc10*/  SHFL.IDX PT, R2, R6, 0x6, 0x181f ;  /* 0x00d81f0006027f89 */ /* 0x002e7400000e0000 */
[----:B0-----:R-:W-:Y:S01]  /*dc20*/  @!P2 IADD3 R14, P3, R28, R14, RZ ;  /* 0x0000000e1c0ea210 */ /* 0x001fe20007f7e0ff */
[----:B------:R-:W0:Y:S04]  /*dc30*/  SHFL.IDX PT, R6, R6, 0x7, 0x181f ;  /* 0x00f81f0006067f89 */ /* 0x000e2800000e0000 */
[----:B-1----:R-:W-:-:S02]  /*dc40*/  @!P2 IMAD.X R7, RZ, RZ, R2, P3 ;  /* 0x000000ffff07a224 */ /* 0x002fc400018e0602 */
[----:B------:R-:W-:Y:S02]  /*dc50*/  @!P2 IMAD.MOV.U32 R2, RZ, RZ, R14 ;  /* 0x000000ffff02a224 */ /* 0x000fe400078e000e */
[----:B------:R-:W-:Y:S01]  /*dc60*/  @!P2 IMAD.MOV.U32 R3, RZ, RZ, R7 ;  /* 0x000000ffff03a224 */ /* 0x000fe200078e0007 */
[----:B------:R1:W2:Y:S04]  /*dc70*/  SHFL.IDX PT, R14, R0, 0x7, 0x181f ;  /* 0x00f81f00000e7f89 */ /* 0x0002a800000e0000 */
[----:B------:R1:W-:Y:S04]  /*dc80*/  @!P2 LDGSTS.E.BYPASS.LTC128B.128 [R9+0x23400], desc[UR52][R2.64], !P0 ;  /* 0x234000000209afae */ /* 0x0003e8000c101d74 */
[----:B0-----:R1:W-:Y:S02]  /*dc90*/  @!P2 LDGSTS.E.BYPASS.LTC128B.128 [R9+0x27400], desc[UR52][R2.64+0x80], !P1 ;  /* 0x274000800209afae */ /* 0x0013e4000c901d74 */
.L_x_424:
[----:B------:R-:W-:Y:S01]  /*dca0*/  VIADD R4, R4, 0x70 ;  /* 0x0000007004047836 */ /* 0x000fe20000000000 */
[----:B------:R-:W-:Y:S04]  /*dcb0*/  BSSY B0, `(.L_x_305) ;  /* 0x000000a000007945 */ /* 0x000fe80003800000 */
[----:B------:R-:W-:-:S13]  /*dcc0*/  ISETP.GE.AND P2, PT, R4, R5, PT ;  /* 0x000000050400720c */ /* 0x000fda0003f46270 */
[----:B------:R-:W-:Y:S05]  /*dcd0*/  @P2 BRA `(.L_x_306) ;  /* 0x00000000001c2947 */ /* 0x000fea0003800000 */
[----:B-12---:R-:W-:-:S05]  /*dce0*/  IADD3 R2, P2, R28, R14, RZ ;  /* 0x0000000e1c027210 */ /* 0x006fca0007f5e0ff */
[----:B------:R-:W-:-:S05]  /*dcf0*/  IMAD.X R3, RZ, RZ, R6, P2 ;  /* 0x000000ffff037224 */ /* 0x000fca00010e0606 */
[----:B------:R-:W-:Y:S01]  /*dd00*/  @!PT LDS RZ, [RZ] ;  /* 0x00000000fffff984 */ /* 0x000fe20000000800 */
[----:B------:R-:W-:Y:S01]  /*dd10*/  @!PT LDS RZ, [RZ] ;  /* 0x00000000fffff984 */ /* 0x000fe20000000800 */
[----:B------:R-:W-:Y:S01]  /*dd20*/  @!PT LDS RZ, [RZ] ;  /* 0x00000000fffff984 */ /* 0x000fe20000000800 */
[----:B------:R0:W-:Y:S04]  /*dd30*/  LDGSTS.E.BYPASS.LTC128B.128 [R9+0x23c00], desc[UR52][R2.64], !P0 ;  /* 0x23c0000002097fae */ /* 0x0001e8000c101d74 */
[----:B------:R0:W-:Y:S02]  /*dd40*/  LDGSTS.E.BYPASS.LTC128B.128 [R9+0x27c00], desc[UR52][R2.64+0x80], !P1 ;  /* 0x27c0008002097fae */ /* 0x0001e4000c901d74 */
.L_x_306:
[----:B------:R-:W-:Y:S05]  /*dd50*/  BSYNC B0 ;  /* 0x0000000000007941 */ /* 0x000fea0003800000 */
.L_x_305:
[----:B------:R-:W-:Y:S01]  /*dd60*/  NOP ;  /* 0x0000000000007918 */ /* 0x000fe20000000000 */
[----:B------:R-:W-:-:S13]  /*dd70*/  PLOP3.LUT P0, PT, PT, PT, PT, 0x80, 0x0 ;  /* 0x000000000000781c */ /* 0x000fda0003f0f070 */
.L_x_307:
[----:B------:R-:W-:Y:S02]  /*dd80*/  PLOP3.LUT P1, PT, P1, P0, PT, 0xa2, 0x0 ;  /* 0x000000000000781c */ /* 0x000fe40000f21472 */
[----:B------:R-:W-:-:S08]  /*dd90*/  @P0 R2UR P1, UR4, R23 ;  /* 0x00000000170402ca */ /* 0x000fd00000020000 */
[----:B------:R-:W-:-:S05]  /*dda0*/  @P0 PLOP3.LUT P0, PT, P1, PT, PT, 0x80, 0x0 ;  /* 0x000000000000081c */ /* 0x000fca0000f0f070 */
[----:B------:R-:W-:Y:S01]  /*ddb0*/  @!P1 SYNCS.ARRIVE.TRANS64.RED.A0T1 RZ, [UR4+0x38800], RZ ;  /* 0x038800ffffff99a7 */ /* 0x000fe20008200404 */
[----:B------:R-:W-:Y:S07]  /*ddc0*/  @!P1 ARRIVES.LDGSTSBAR.64.TRANSCNT [UR4+0x38800] ;  /* 0x03880000ff0099b0 */ /* 0x000fee0008000a84 */
[----:B------:R-:W-:Y:S05]  /*ddd0*/  @P0 BRA.U.ANY `(.L_x_307) ;  /* 0xfffffffd00e80947 */ /* 0x000fea000393ffff */
[----:B01----:R-:W3:Y:S02]  /*dde0*/  LDL.LU R2, [R1+0xc] ;  /* 0x00000c0001027983 */ /* 0x003ee40000300800 */
[----:B---3--:R-:W-:-:S05]  /*ddf0*/  VIADD R2, R2, 0x1 ;  /* 0x0000000102027836 */ /* 0x008fca0000000000 */
[----:B------:R0:W-:Y:S01]  /*de00*/  STL [R1+0xc], R2 ;  /* 0x00000c0201007387 */ /* 0x0001e20000100800 */
[----:B------:R-:W-:-:S04]  /*de10*/  LEA.HI R0, R2, R2, RZ, 0x1 ;  /* 0x0000000202007211 */ /* 0x000fc800078f08ff */
[----:B------:R-:W-:-:S05]  /*de20*/  LOP3.LUT R0, R0, 0xfffffffe, RZ, 0xc0, !PT ;  /* 0xfffffffe00007812 */ /* 0x000fca00078ec0ff */
[----:B------:R-:W-:-:S05]  /*de30*/  IMAD.IADD R0, R2, 0x1, -R0 ;  /* 0x0000000102007824 */ /* 0x000fca00078e0a00 */
[----:B------:R-:W-:Y:S01]  /*de40*/  SHF.L.U32 R0, R0, 0x1f, RZ ;  /* 0x0000001f00007819 */ /* 0x000fe200000006ff */
[----:B------:R-:W-:Y:S01]  /*de50*/  NOP ;  /* 0x0000000000007918 */ /* 0x000fe20000000000 */
[----:B------:R0:W-:Y:S01]  /*de60*/  SYNCS.ARRIVE.TRANS64.A1T0 RZ, [R23+URZ+0x38800], RZ ;  /* 0x038800ff17ff79a7 */ /* 0x0001e2000810003f */
[----:B------:R-:W-:Y:S01]  /*de70*/  BSSY B0, `(.L_x_308) ;  /* 0x0000003000007945 */ /* 0x000fe20003800000 */
[----:B------:R-:W1:Y:S03]  /*de80*/  SYNCS.PHASECHK.TRANS64.TRYWAIT P0, [R23+URZ+0x38820], R0 ;  /* 0x03882000170075a7 */ /* 0x000e66000800017f */
[----:B01----:R-:W-:Y:S05]  /*de90*/  @!P0 BRA `(.L_x_309) ;  /* 0x0000005400a48947 */ /* 0x003fea0003800000 */
.L_x_425:
[----:B------:R-:W-:Y:S05]  /*dea0*/  BSYNC B0 ;  /* 0x0000000000007941 */ /* 0x000fea0003800000 */
.L_x_308:
[----:B------:R-:W-:-:S06]  /*deb0*/  UISETP.GE.AND UP0, UPT, UR42, 0x81, UPT ;  /* 0x000000812a00788c */ /* 0x000fcc000bf06270 */
[----:B------:R-:W-:-:S13]  /*dec0*/  PLOP3.LUT P0, PT, PT, PT, UP0, 0x80, 0x0 ;  /* 0x000000000000781c */ /* 0x000fda0003f0f008 */
[----:B------:R-:W-:Y:S05]  /*ded0*/  @!P0 BRA `(.L_x_310) ;  /* 0x0000001800508947 */ /* 0x000fea0003800000 */
[----:B------:R-:W-:Y:S01]  /*dee0*/  UIADD3 UR4, UR43, -0x2, URZ ;  /* 0xfffffffe2b047890 */ /* 0x000fe2000fffe03f */
[----:B------:R-:W-:Y:S02]  /*def0*/  IMAD.MOV.U32 R10, RZ, RZ, R29 ;  /* 0x000000ffff0a7224 */ /* 0x000fe400078e001d */
[----:B------:R-:W-:-:S03]  /*df00*/  IMAD.MOV.U32 R9, RZ, RZ, R25 ;  /* 0x000000ffff097224 */ /* 0x000fc600078e0019 */
[----:B------:R-:W-:-:S07]  /*df10*/  IMAD.U32 R21, RZ, RZ, UR4 ;  /* 0x00000004ff157e24 */ /* 0x000fce000f8e00ff */
.L_x_330:
[----:B-1----:R-:W1:Y:S01]  /*df20*/  LDC R2, c[0x0][0x430] ;  /* 0x00010c00ff027b82 */ /* 0x002e620000000800 */
[----:B0-----:R-:W0:Y:S01]  /*df30*/  S2R R0, SR_TID.X ;  /* 0x0000000000007919 */ /* 0x001e220000002100 */
[----:B------:R-:W-:Y:S05]  /*df40*/  YIELD ;  /* 0x0000000000007946 */ /* 0x000fea0003800000 */
[----:B------:R-:W-:Y:S01]  /*df50*/  ULDC.64 UR4, c[0x0][0x428] ;  /* 0x00010a0000047ab9 */ /* 0x000fe20000000a00 */
[----:B-1----:R-:W-:Y:S02]  /*df60*/  ISETP.NE.AND P0, PT, R2, 0x1, PT ;  /* 0x000000010200780c */ /* 0x002fe40003f05270 */
[----:B0-----:R-:W-:-:S11]  /*df70*/  LOP3.LUT R0, R0, 0x7f, RZ, 0xc0, !PT ;  /* 0x0000007f00007812 */ /* 0x001fd600078ec0ff */
[----:B------:R-:W0:Y:S01]  /*df80*/  @P0 LDC R5, c[0x0][0x434] ;  /* 0x00010d00ff050b82 */ /* 0x000e220000000800 */
[----:B------:R-:W-:-:S05]  /*df90*/  SHF.R.U32.HI R0, RZ, 0x3, R0 ;  /* 0x00000003ff007819 */ /* 0x000fca0000011600 */
[----:B------:R-:W-:Y:S02]  /*dfa0*/  IMAD R3, R21, 0x80, R0 ;  /* 0x0000008015037824 */ /* 0x000fe400078e0200 */
[----:B------:R-:W1:Y:S03]  /*dfb0*/  @P0 LDC R7, c[0x0][0x438] ;  /* 0x00010e00ff070b82 */ /* 0x000e660000000800 */
[----:B------:R-:W-:-:S05]  /*dfc0*/  IADD3 R6, R28, UR37, R3 ;  /* 0x000000251c067c10 */ /* 0x000fca000fffe003 */
[----:B------:R-:W-:Y:S02]  /*dfd0*/  IMAD.MOV.U32 R0, RZ, RZ, R6 ;  /* 0x000000ffff007224 */ /* 0x000fe400078e0006 */
[----:B0-----:R-:W-:-:S04]  /*dfe0*/  @P0 IMAD.HI.U32 R2, R6, R5, RZ ;  /* 0x0000000506020227 */ /* 0x001fc800078e00ff */
[----:B------:R-:W-:Y:S01]  /*dff0*/  IMAD R5, R32, UR4, RZ ;  /* 0x0000000420057c24 */ /* 0x000fe2000f8e02ff */
[----:B-1----:R-:W-:-:S03]  /*e000*/  @P0 SHF.R.U32.HI R0, RZ, R7, R2 ;  /* 0x00000007ff000219 */ /* 0x002fc60000011602 */
[----:B------:R-:W-:Y:S01]  /*e010*/  IMAD R4, R30, UR5, R5 ;  /* 0x000000051e047c24 */ /* 0x000fe2000f8e0205 */
[--C-:B------:R-:W-:Y:S01]  /*e020*/  SHF.R.S32.HI R3, RZ, 0x1f, R0.reuse ;  /* 0x0000001fff037819 */ /* 0x100fe20000011400 */
[----:B------:R-:W-:-:S04]  /*e030*/  IMAD.MOV.U32 R2, RZ, RZ, R0 ;  /* 0x000000ffff027224 */ /* 0x000fc800078e0000 */
[----:B------:R-:W-:Y:S01]  /*e040*/  IMAD.WIDE.U32 R2, R30, UR4, R2 ;  /* 0x000000041e027c25 */ /* 0x000fe2000f8e0002 */
[----:B------:R-:W-:-:S03]  /*e050*/  ULDC.64 UR4, c[0x0][0x418] ;  /* 0x0001060000047ab9 */ /* 0x000fc60000000a00 */
[----:B------:R-:W-:Y:S01]  /*e060*/  IMAD.IADD R3, R4, 0x1, R3 ;  /* 0x0000000104037824 */ /* 0x000fe200078e0203 */
[C---:B------:R-:W-:Y:S01]  /*e070*/  LEA R4, P0, R2.reuse, UR4, 0x2 ;  /* 0x0000000402047c11 */ /* 0x040fe2000f8010ff */
[----:B------:R-:W-:Y:S01]  /*e080*/  IMAD.U32 R8, RZ, RZ, UR46 ;  /* 0x0000002eff087e24 */ /* 0x000fe2000f8e00ff */
[----:B------:R-:W-:Y:S02]  /*e090*/  ULDC UR4, c[0x0][0x430] ;  /* 0x00010c0000047ab9 */ /* 0x000fe40000000800 */
[----:B------:R-:W-:-:S06]  /*e0a0*/  LEA.HI.X R5, R2, UR5, R3, 0x2, P0 ;  /* 0x0000000502057c11 */ /* 0x000fcc00080f1403 */
[----:B------:R-:W3:Y:S01]  /*e0b0*/  LDG.E R5, desc[UR52][R4.64] ;  /* 0x0000003404057981 */ /* 0x000ee2000c1e1900 */
[----:B------:R-:W-:Y:S01]  /*e0c0*/  ISETP.NE.AND P2, PT, R8, 0x3, PT ;  /* 0x000000030800780c */ /* 0x000fe20003f45270 */
[----:B------:R-:W-:Y:S01]  /*e0d0*/  VIADD R25, R9, 0x1 ;  /* 0x0000000109197836 */ /* 0x000fe20000000000 */
[C---:B------:R-:W-:Y:S01]  /*e0e0*/  ISETP.GT.AND P1, PT, R21.reuse, RZ, PT ;  /* 0x000000ff1500720c */ /* 0x040fe20003f24270 */
[----:B------:R-:W-:Y:S02]  /*e0f0*/  IMAD.MOV R3, RZ, RZ, -R0 ;  /* 0x000000ffff037224 */ /* 0x000fe400078e0a00 */
[----:B------:R-:W-:Y:S01]  /*e100*/  VIADD R21, R21, 0xffffffff ;  /* 0xffffffff15157836 */ /* 0x000fe20000000000 */
[----:B------:R-:W-:Y:S01]  /*e110*/  ISETP.NE.AND P0, PT, R25, 0x2, PT ;  /* 0x000000021900780c */ /* 0x000fe20003f05270 */
[----:B------:R-:W-:-:S03]  /*e120*/  IMAD R6, R3, UR4, R6 ;  /* 0x0000000403067c24 */ /* 0x000fc6000f8e0206 */
[----:B------:R-:W-:Y:S02]  /*e130*/  SEL R29, RZ, 0x1, P0 ;  /* 0x00000001ff1d7807 */ /* 0x000fe40000000000 */
[----:B------:R-:W-:Y:S02]  /*e140*/  SEL R25, R25, RZ, P0 ;  /* 0x000000ff19197207 */ /* 0x000fe40000000000 */
[----:B------:R-:W-:Y:S02]  /*e150*/  LOP3.LUT R29, R10, R29, RZ, 0x3c, !PT ;  /* 0x0000001d0a1d7212 */ /* 0x000fe400078e3cff */
[----:B---3--:R-:W-:Y:S01]  /*e160*/  SHF.R.S32.HI R19, RZ, 0x1f, R5 ;  /* 0x0000001fff137819 */ /* 0x008fe20000011405 */
[----:B------:R-:W-:Y:S06]  /*e170*/  @!P2 BRA `(.L_x_311) ;  /* 0x000000000004a947 */ /* 0x000fec0003800000 */
[----:B------:R-:W-:Y:S01]  /*e180*/  BPT.TRAP 0x1 ;  /* 0x000000040000795c */ /* 0x000fe20000300000 */
.L_x_311:
[----:B------:R-:W-:Y:S01]  /*e190*/  IMAD R0, R25, 0x8, R23 ;  /* 0x0000000819007824 */ /* 0x000fe200078e0217 */
[----:B------:R-:W-:Y:S01]  /*e1a0*/  SHF.L.U32 R20, R29, 0x1f, RZ ;  /* 0x0000001f1d147819 */ /* 0x000fe200000006ff */
[----:B------:R-:W-:Y:S01]  /*e1b0*/  BSSY B0, `(.L_x_312) ;  /* 0x0000004000007945 */ /* 0x000fe20003800000 */
[----:B------:R-:W-:Y:S02]  /*e1c0*/  SHF.R.S32.HI R17, RZ, 0x1f, R6 ;  /* 0x0000001fff117819 */ /* 0x000fe40000011406 */
[----:B------:R-:W0:Y:S02]  /*e1d0*/  SYNCS.PHASECHK.TRANS64.TRYWAIT P0, [R0+URZ+0x38880], R20 ;  /* 0x03888014000075a7 */ /* 0x000e24000800017f */
[----:B0-----:R-:W-:Y:S05]  /*e1e0*/  @!P0 BRA `(.L_x_313) ;  /* 0x0000005000e48947 */ /* 0x001fea0003800000 */
.L_x_426:
[----:B------:R-:W-:Y:S05]  /*e1f0*/  BSYNC B0 ;  /* 0x0000000000007941 */ /* 0x000fea0003800000 */
.L_x_312:
[----:B------:R-:W-:Y:S01]  /*e200*/  ULDC.64 UR4, c[0x0][0x328] ;  /* 0x0000ca0000047ab9 */ /* 0x000fe20000000a00 */
[----:B------:R-:W1:Y:S01]  /*e210*/  LDC R11, c[0x0][0x2f4] ;  /* 0x0000bd00ff0b7b82 */ /* 0x000e620000000800 */
[----:B------:R-:W-:Y:S01]  /*e220*/  IMAD R4, R17, UR4, RZ ;  /* 0x0000000411047c24 */ /* 0x000fe2000f8e02ff */
[----:B------:R-:W-:Y:S01]  /*e230*/  ULDC.64 UR6, c[0x0][0x318] ;  /* 0x0000c60000067ab9 */ /* 0x000fe20000000a00 */
[----:B------:R-:W-:Y:S01]  /*e240*/  IMAD.WIDE.U32 R2, R6, UR4, RZ ;  /* 0x0000000406027c25 */ /* 0x000fe2000f8e00ff */
        /* <DEDUP_REMOVED lines=9> */
[----:B------:R-:W-:Y:S01]  /*e2e0*/  IMAD.IADD R3, R3, 0x1, R4 ;  /* 0x0000000103037824 */ /* 0x000fe200078e0204 */
[-C--:B-1----:R-:W-:Y:S01]  /*e2f0*/  ISETP.GE.AND P2, PT, R12, R11.reuse, PT ;  /* 0x0000000b0c00720c */ /* 0x082fe20003f46270 */
[----:B------:R-:W-:Y:S01]  /*e300*/  IMAD R7, R18, UR5, R7 ;  /* 0x0000000512077c24 */ /* 0x000fe2000f8e0207 */
[----:B------:R-:W-:Y:S01]  /*e310*/  ISETP.GE.AND P3, PT, R28, R11, PT ;  /* 0x0000000b1c00720c */ /* 0x000fe20003f66270 */
[----:B------:R-:W-:Y:S01]  /*e320*/  IMAD.WIDE.U32 R2, R18, UR4, R2 ;  /* 0x0000000412027c25 */ /* 0x000fe2000f8e0002 */
[----:B------:R-:W-:-:S03]  /*e330*/  UMOV UR4, 0xffffffff ;  /* 0xffffffff00047882 */ /* 0x000fc60000000000 */
[----:B------:R-:W-:Y:S01]  /*e340*/  IMAD R4, R25, 0x8000, R37 ;  /* 0x0000800019047824 */ /* 0x000fe200078e0225 */
[----:B------:R-:W-:-:S04]  /*e350*/  IADD3 R8, P0, R2, UR6, RZ ;  /* 0x0000000602087c10 */ /* 0x000fc8000ff1e0ff */
[----:B------:R-:W-:Y:S01]  /*e360*/  IADD3.X R7, R7, UR7, R3, P0, !PT ;  /* 0x0000000707077c10 */ /* 0x000fe200087fe403 */
[----:B------:R-:W-:Y:S08]  /*e370*/  BRA.DIV UR4, `(.L_x_314) ;  /* 0x0000005204947947 */ /* 0x000ff0000b800000 */
[----:B------:R-:W1:Y:S01]  /*e380*/  SHFL.IDX PT, R2, R8, RZ, 0x181f ;  /* 0x00181fff08027589 */ /* 0x000e6200000e0000 */
[----:B------:R-:W-:-:S03]  /*e390*/  IMAD.IADD R4, R23, 0x1, R4 ;  /* 0x0000000117047824 */ /* 0x000fc600078e0204 */
[----:B------:R-:W3:Y:S01]  /*e3a0*/  SHFL.IDX PT, R3, R7, RZ, 0x181f ;  /* 0x00181fff07037589 */ /* 0x000ee200000e0000 */
[----:B-1----:R-:W-:-:S05]  /*e3b0*/  IADD3 R2, P0, R28, R2, RZ ;  /* 0x000000021c027210 */ /* 0x002fca0007f1e0ff */
[----:B---3--:R-:W-:-:S05]  /*e3c0*/  IMAD.X R3, RZ, RZ, R3, P0 ;  /* 0x000000ffff037224 */ /* 0x008fca00000e0603 */
[----:B------:R-:W-:Y:S01]  /*e3d0*/  @!PT LDS RZ, [RZ] ;  /* 0x00000000fffff984 */ /* 0x000fe20000000800 */
[----:B------:R-:W-:Y:S04]  /*e3e0*/  LDGSTS.E.BYPASS.LTC128B.128 [R4+0x10400], desc[UR52][R2.64], !P3 ;  /* 0x1040000002047fae */ /* 0x000fe8000d901d74 */
[----:B------:R1:W-:Y:S04]  /*e3f0*/  LDGSTS.E.BYPASS.LTC128B.128 [R4+0x14400], desc[UR52][R2.64+0x80], !P2 ;  /* 0x1440008002047fae */ /* 0x0003e8000d101d74 */
[----:B-1----:R-:W1:Y:S04]  /*e400*/  SHFL.IDX PT, R2, R8, 0x1, 0x181f ;  /* 0x00381f0008027f89 */ /* 0x002e6800000e0000 */
[----:B------:R-:W3:Y:S01]  /*e410*/  SHFL.IDX PT, R3, R7, 0x1, 0x181f ;  /* 0x00381f0007037f89 */ /* 0x000ee200000e0000 */
[----:B-1----:R-:W-:-:S05]  /*e420*/  IADD3 R2, P0, R28, R2, RZ ;  /* 0x000000021c027210 */ /* 0x002fca0007f1e0ff */
[----:B---3--:R-:W-:-:S05]  /*e430*/  IMAD.X R3, RZ, RZ, R3, P0 ;  /* 0x000000ffff037224 */ /* 0x008fca00000e0603 */
        /* <DEDUP_REMOVED lines=27> */
[----:B------:R-:W3:Y:S04]  /*e5f0*/  SHFL.IDX PT, R3, R7, 0x6, 0x181f ;  /* 0x00d81f0007037f89 */ /* 0x000ee800000e0000 */
[----:B------:R-:W4:Y:S01]  /*e600*/  SHFL.IDX PT, R7, R7, 0x7, 0x181f ;  /* 0x00f81f0007077f89 */ /* 0x000f2200000e0000 */
[----:B-1----:R-:W-:-:S05]  /*e610*/  IADD3 R2, P0, R28, R2, RZ ;  /* 0x000000021c027210 */ /* 0x002fca0007f1e0ff */
[----:B---3--:R-:W-:-:S05]  /*e620*/  IMAD.X R3, RZ, RZ, R3, P0 ;  /* 0x000000ffff037224 */ /* 0x008fca00000e0603 */
[----:B------:R-:W-:Y:S04]  /*e630*/  LDGSTS.E.BYPASS.LTC128B.128 [R4+0x13400], desc[UR52][R2.64], !P3 ;  /* 0x1340000002047fae */ /* 0x000fe8000d901d74 */
[----:B------:R1:W-:Y:S04]  /*e640*/  LDGSTS.E.BYPASS.LTC128B.128 [R4+0x17400], desc[UR52][R2.64+0x80], !P2 ;  /* 0x1740008002047fae */ /* 0x0003e8000d101d74 */
[----:B-1--4-:R1:W3:Y:S02]  /*e650*/  SHFL.IDX PT, R2, R8, 0x7, 0x181f ;  /* 0x00f81f0008027f89 */ /* 0x0122e400000e0000 */
.L_x_444:
[----:B---3--:R-:W-:-:S05]  /*e660*/  IADD3 R2, P0, R28, R2, RZ ;  /* 0x000000021c027210 */ /* 0x008fca0007f1e0ff */
        /* <DEDUP_REMOVED lines=8> */
.L_x_315:
[----:B------:R-:W-:Y:S02]  /*e6f0*/  PLOP3.LUT P2, PT, P2, P0, PT, 0xa2, 0x0 ;  /* 0x000000000000781c */ /* 0x000fe40001741472 */
[----:B------:R-:W-:-:S08]  /*e700*/  @P0 R2UR P2, UR4, R0 ;  /* 0x00000000000402ca */ /* 0x000fd00000040000 */
[----:B------:R-:W-:-:S05]  /*e710*/  @P0 PLOP3.LUT P0, PT, P2, PT, PT, 0x80, 0x0 ;  /* 0x000000000000081c */ /* 0x000fca000170f070 */
[----:B------:R-:W-:Y:S01]  /*e720*/  @!P2 SYNCS.ARRIVE.TRANS64.RED.A0T1 RZ, [UR4+0x38870], RZ ;  /* 0x038870ffffffa9a7 */ /* 0x000fe20008200404 */
[----:B------:R-:W-:Y:S07]  /*e730*/  @!P2 ARRIVES.LDGSTSBAR.64.TRANSCNT [UR4+0x38870] ;  /* 0x03887000ff00a9b0 */ /* 0x000fee0008000a84 */
[----:B------:R-:W-:Y:S05]  /*e740*/  @P0 BRA.U.ANY `(.L_x_315) ;  /* 0xfffffffd00e80947 */ /* 0x000fea000393ffff */
[----:B------:R-:W-:Y:S01]  /*e750*/  NOP ;  /* 0x0000000000007918 */ /* 0x000fe20000000000 */
[----:B---3--:R-:W-:-:S05]  /*e760*/  IMAD.U32 R2, RZ, RZ, UR46 ;  /* 0x0000002eff027e24 */ /* 0x008fca000f8e00ff */
[----:B------:R-:W-:-:S13]  /*e770*/  ISETP.NE.AND P3, PT, R2, 0x3, PT ;  /* 0x000000030200780c */ /* 0x000fda0003f65270 */
[----:B------:R-:W-:Y:S05]  /*e780*/  @!P3 BRA `(.L_x_316) ;  /* 0x000000000004b947 */ /* 0x000fea0003800000 */
[----:B------:R-:W-:Y:S01]  /*e790*/  BPT.TRAP 0x1 ;  /* 0x000000040000795c */ /* 0x000fe20000300000 */
.L_x_316:
[----:B------:R3:W-:Y:S01]  /*e7a0*/  SYNCS.ARRIVE.TRANS64.A1T0 RZ, [R0+URZ+0x38870], RZ ;  /* 0x038870ff00ff79a7 */ /* 0x0007e2000810003f */
[----:B------:R-:W-:Y:S05]  /*e7b0*/  @!P3 BRA `(.L_x_317) ;  /* 0x000000000004b947 */ /* 0x000fea0003800000 */
[----:B------:R-:W-:Y:S01]  /*e7c0*/  BPT.TRAP 0x1 ;  /* 0x000000040000795c */ /* 0x000fe20000300000 */
.L_x_317:
[----:B------:R-:W4:Y:S01]  /*e7d0*/  SYNCS.PHASECHK.TRANS64.TRYWAIT P0, [R0+URZ+0x38840], R20 ;  /* 0x03884014000075a7 */ /* 0x000f22000800017f */
[----:B------:R-:W-:Y:S04]  /*e7e0*/  BSSY B0, `(.L_x_318) ;  /* 0x0000002000007945 */ /* 0x000fe80003800000 */
[----:B----4-:R-:W-:Y:S05]  /*e7f0*/  @!P0 BRA `(.L_x_319) ;  /* 0x0000005400bc8947 */ /* 0x010fea0003800000 */
.L_x_445:
[----:B------:R-:W-:Y:S05]  /*e800*/  BSYNC B0 ;  /* 0x0000000000007941 */ /* 0x000fea0003800000 */
.L_x_318:
[----:B------:R-:W-:Y:S01]  /*e810*/  ULDC.64 UR4, c[0x0][0x300] ;  /* 0x0000c00000047ab9 */ /* 0x000fe20000000a00 */
[----:B-1----:R-:W1:Y:S01]  /*e820*/  LDC R8, c[0x0][0x2f4] ;  /* 0x0000bd00ff087b82 */ /* 0x002e620000000800 */
[----:B------:R-:W-:Y:S01]  /*e830*/  IMAD R7, R17, UR4, RZ ;  /* 0x0000000411077c24 */ /* 0x000fe2000f8e02ff */
[----:B------:R-:W-:Y:S01]  /*e840*/  ULDC.64 UR6, c[0x0][0x2e8] ;  /* 0x0000ba0000067ab9 */ /* 0x000fe20000000a00 */
[----:B------:R-:W-:Y:S01]  /*e850*/  IMAD.WIDE.U32 R2, R6, UR4, RZ ;  /* 0x0000000406027c25 */ /* 0x000fe2000f8e00ff */
        /* <DEDUP_REMOVED lines=12> */
[-C--:B-1----:R-:W-:Y:S02]  /*e920*/  ISETP.GE.AND P2, PT, R11, R8.reuse, PT ;  /* 0x000000080b00720c */ /* 0x082fe40003f46270 */
[----:B------:R-:W-:Y:S01]  /*e930*/  IMAD R5, R18, UR5, R5 ;  /* 0x0000000512057c24 */ /* 0x000fe2000f8e0205 */
[----:B------:R-:W-:Y:S02]  /*e940*/  IADD3 R6, P0, R2, UR6, RZ ;  /* 0x0000000602067c10 */ /* 0x000fe4000ff1e0ff */
[----:B------:R-:W-:-:S02]  /*e950*/  ISETP.GE.AND P3, PT, R28, R8, PT ;  /* 0x000000081c00720c */ /* 0x000fc40003f66270 */
[----:B------:R-:W-:Y:S01]  /*e960*/  IADD3.X R5, R5, UR7, R3, P0, !PT ;  /* 0x0000000705057c10 */ /* 0x000fe200087fe403 */
[----:B------:R-:W-:Y:S10]  /*e970*/  BRA.DIV UR4, `(.L_x_320) ;  /* 0x0000005604707947 */ /* 0x000ff4000b800000 */
[----:B------:R-:W1:Y:S04]  /*e980*/  SHFL.IDX PT, R2, R6, RZ, 0x181f ;  /* 0x00181fff06027589 */ /* 0x000e6800000e0000 */
[----:B------:R-:W5:Y:S01]  /*e990*/  SHFL.IDX PT, R3, R5, RZ, 0x181f ;  /* 0x00181fff05037589 */ /* 0x000f6200000e0000 */
[----:B-1----:R-:W-:-:S05]  /*e9a0*/  IADD3 R2, P0, R28, R2, RZ ;  /* 0x000000021c027210 */ /* 0x002fca0007f1e0ff */
[----:B-----5:R-:W-:-:S05]  /*e9b0*/  IMAD.X R3, RZ, RZ, R3, P0 ;  /* 0x000000ffff037224 */ /* 0x020fca00000e0603 */
[----:B------:R-:W-:Y:S01]  /*e9c0*/  @!PT LDS RZ, [RZ] ;  /* 0x00000000fffff984 */ /* 0x000fe20000000800 */
[----:B------:R-:W-:Y:S04]  /*e9d0*/  LDGSTS.E.BYPASS.LTC128B.128 [R4+0x28400], desc[UR52][R2.64], !P3 ;  /* 0x2840000002047fae */ /* 0x000fe8000d901d74 */
[----:B------:R1:W-:Y:S04]  /*e9e0*/  LDGSTS.E.BYPASS.LTC128B.128 [R4+0x2c400], desc[UR52][R2.64+0x80], !P2 ;  /* 0x2c40008002047fae */ /* 0x0003e8000d101d74 */
[----:B-1----:R-:W1:Y:S04]  /*e9f0*/  SHFL.IDX PT, R2, R6, 0x1, 0x181f ;  /* 0x00381f0006027f89 */ /* 0x002e6800000e0000 */
[----:B------:R-:W5:Y:S01]  /*ea00*/  SHFL.IDX PT, R3, R5, 0x1, 0x181f ;  /* 0x00381f0005037f89 */ /* 0x000f6200000e0000 */
[----:B-1----:R-:W-:-:S05]  /*ea10*/  IADD3 R2, P0, R28, R2, RZ ;  /* 0x000000021c027210 */ /* 0x002fca0007f1e0ff */
[----:B-----5:R-:W-:-:S05]  /*ea20*/  IMAD.X R3, RZ, RZ, R3, P0 ;  /* 0x000000ffff037224 */ /* 0x020fca00000e0603 */
        /* <DEDUP_REMOVED lines=27> */
[----:B------:R-:W5:Y:S04]  /*ebe0*/  SHFL.IDX PT, R3, R5, 0x6, 0x181f ;  /* 0x00d81f0005037f89 */ /* 0x000f6800000e0000 */
[----:B------:R-:W0:Y:S01]  /*ebf0*/  SHFL.IDX PT, R5, R5, 0x7, 0x181f ;  /* 0x00f81f0005057f89 */ /* 0x000e2200000e0000 */
[----:B-1----:R-:W-:-:S05]  /*ec00*/  IADD3 R2, P0, R28, R2, RZ ;  /* 0x000000021c027210 */ /* 0x002fca0007f1e0ff */
[----:B-----5:R-:W-:-:S05]  /*ec10*/  IMAD.X R3, RZ, RZ, R3, P0 ;  /* 0x000000ffff037224 */ /* 0x020fca00000e0603 */
[----:B------:R-:W-:Y:S04]  /*ec20*/  LDGSTS.E.BYPASS.LTC128B.128 [R4+0x2b400], desc[UR52][R2.64], !P3 ;  /* 0x2b40000002047fae */ /* 0x000fe8000d901d74 */
[----:B------:R1:W-:Y:S04]  /*ec30*/  LDGSTS.E.BYPASS.LTC128B.128 [R4+0x2f400], desc[UR52][R2.64+0x80], !P2 ;  /* 0x2f40008002047fae */ /* 0x0003e8000d101d74 */
[----:B-1----:R1:W0:Y:S02]  /*ec40*/  SHFL.IDX PT, R2, R6, 0x7, 0x181f ;  /* 0x00f81f0006027f89 */ /* 0x00222400000e0000 */
.L_x_463:
[----:B0-----:R-:W-:-:S05]  /*ec50*/  IADD3 R2, P0, R28, R2, RZ ;  /* 0x000000021c027210 */ /* 0x001fca0007f1e0ff */
        /* <DEDUP_REMOVED lines=8> */
.L_x_321:
        /* <DEDUP_REMOVED lines=11> */
.L_x_322:
[----:B------:R3:W-:Y:S02]  /*ed90*/  SYNCS.ARRIVE.TRANS64.A1T0 RZ, [R0+URZ+0x38830], RZ ;  /* 0x038830ff00ff79a7 */ /* 0x0007e4000810003f */
[----:B---34-:R-:W-:-:S05]  /*eda0*/  IMAD.U32 R0, RZ, RZ, UR48 ;  /* 0x00000030ff007e24 */ /* 0x018fca000f8e00ff */
[----:B------:R-:W-:-:S13]  /*edb0*/  ISETP.NE.AND P0, PT, R0, 0x3, PT ;  /* 0x000000030000780c */ /* 0x000fda0003f05270 */
[----:B------:R-:W-:Y:S05]  /*edc0*/  @!P0 BRA `(.L_x_323) ;  /* 0x0000000000048947 */ /* 0x000fea0003800000 */
[----:B------:R-:W-:Y:S01]  /*edd0*/  BPT.TRAP 0x1 ;  /* 0x000000040000795c */ /* 0x000fe20000300000 */
.L_x_323:
[----:B------:R-:W-:Y:S01]  /*ede0*/  LOP3.LUT R3, R10, 0x1, RZ, 0x3c, !PT ;  /* 0x000000010a037812 */ /* 0x000fe200078e3cff */
[----:B------:R-:W-:Y:S01]  /*edf0*/  IMAD R0, R9, 0x8, R23 ;  /* 0x0000000809007824 */ /* 0x000fe200078e0217 */
[----:B------:R-:W-:Y:S02]  /*ee00*/  BSSY B0, `(.L_x_324) ;  /* 0x0000004000007945 */ /* 0x000fe40003800000 */
[----:B------:R-:W-:-:S04]  /*ee10*/  SHF.L.U32 R3, R3, 0x1f, RZ ;  /* 0x0000001f03037819 */ /* 0x000fc800000006ff */
[----:B------:R-:W0:Y:S02]  /*ee20*/  SYNCS.PHASECHK.TRANS64.TRYWAIT P2, [R0+URZ+0x38870], R3 ;  /* 0x03887003000075a7 */ /* 0x000e24000804017f */
[----:B0-----:R-:W-:Y:S05]  /*ee30*/  @!P2 BRA `(.L_x_325) ;  /* 0x000000580084a947 */ /* 0x001fea0003800000 */
.L_x_464:
[----:B------:R-:W-:Y:S05]  /*ee40*/  BSYNC B0 ;  /* 0x0000000000007941 */ /* 0x000fea0003800000 */
.L_x_324:
[----:B------:R-:W-:-:S05]  /*ee50*/  IMAD.U32 R2, RZ, RZ, UR46 ;  /* 0x0000002eff027e24 */ /* 0x000fca000f8e00ff */
[----:B------:R-:W-:-:S13]  /*ee60*/  ISETP.NE.AND P2, PT, R2, 0x3, PT ;  /* 0x000000030200780c */ /* 0x000fda0003f45270 */
[----:B------:R-:W-:Y:S05]  /*ee70*/  @!P2 BRA `(.L_x_326) ;  /* 0x000000000004a947 */ /* 0x000fea0003800000 */
[----:B------:R-:W-:Y:S01]  /*ee80*/  BPT.TRAP 0x1 ;  /* 0x000000040000795c */ /* 0x000fe20000300000 */
.L_x_326:
[----:B0-----:R-:W-:Y:S01]  /*ee90*/  SHF.L.U32 R3, R10, 0x1f, RZ ;  /* 0x0000001f0a037819 */ /* 0x001fe200000006ff */
[----:B------:R-:W-:-:S03]  /*eea0*/  IMAD.SHL.U32 R2, R9, 0x8000, RZ ;  /* 0x0000800009027824 */ /* 0x000fc600078e00ff */
[----:B------:R-:W0:Y:S02]  /*eeb0*/  SYNCS.PHASECHK.TRANS64.TRYWAIT P2, [R0+URZ+0x38860], R3 ;  /* 0x03886003000075a7 */ /* 0x000e24000804017f */
[----:B0-----:R-:W-:Y:S05]  /*eec0*/  @!P2 BRA `(.L_x_327) ;  /* 0x000000580074a947 */ /* 0x001fea0003800000 */
.L_x_465:
[----:B------:R-:W0:Y:S01]  /*eed0*/  LDL R12, [R1] ;  /* 0x00000000010c7983 */ /* 0x000e220000100800 */
[----:B------:R-:W-:Y:S01]  /*eee0*/  LOP3.LUT R4, R2, R22, RZ, 0xfc, !PT ;  /* 0x0000001602047212 */ /* 0x000fe200078efcff */
[----:B------:R-:W-:Y:S05]  /*eef0*/  WARPSYNC.ALL ;  /* 0x0000000000007948 */ /* 0x000fea0003800000 */
[----:B--2---:R-:W-:Y:S01]  /*ef00*/  IMAD.IADD R14, R23, 0x1, R4 ;  /* 0x00000001170e7824 */ /* 0x004fe200078e0204 */
[----:B------:R-:W-:Y:S01]  /*ef10*/  IADD3 R17, R24, R2, R27 ;  /* 0x0000000218117210 */ /* 0x000fe20007ffe01b */
[----:B------:R-:W-:-:S03]  /*ef20*/  IMAD.U32 R20, RZ, RZ, UR46 ;  /* 0x0000002eff147e24 */ /* 0x000fc6000f8e00ff */
[----:B-1----:R-:W1:Y:S02]  /*ef30*/  LDSM.16.MT88.4 R4, [R14+0x10400] ;  /* 0x010400000e04783b */ /* 0x002e640000004200 */
[----:B------:R-:W-:Y:S02]  /*ef40*/  ISETP.NE.AND P2, PT, R20, 0x3, PT ;  /* 0x000000031400780c */ /* 0x000fe40003f45270 */
[C-C-:B-1----:R-:W-:Y:S02]  /*ef50*/  PRMT R8, R4.reuse, 0x6420, R5.reuse ;  /* 0x0000642004087816 */ /* 0x142fe40000000005 */
[----:B------:R-:W-:Y:S02]  /*ef60*/  PRMT R9, R4, 0x7531, R5 ;  /* 0x0000753104097816 */ /* 0x000fe40000000005 */
[C-C-:B------:R-:W-:Y:S02]  /*ef70*/  PRMT R10, R6.reuse, 0x6420, R7.reuse ;  /* 0x00006420060a7816 */ /* 0x140fe40000000007 */
[----:B------:R-:W-:-:S02]  /*ef80*/  PRMT R11, R6, 0x7531, R7 ;  /* 0x00007531060b7816 */ /* 0x000fc40000000007 */
[----:B0-----:R-:W-:-:S05]  /*ef90*/  IADD3 R3, R23, R12, R2 ;  /* 0x0000000c17037210 */ /* 0x001fca0007ffe002 */
        /* <DEDUP_REMOVED lines=8> */
[----:B------:R-:W-:Y:S02]  /*f020*/  STSM.16.M88.4 [R17+0x2000], R12 ;  /* 0x0020000c11007844 */ /* 0x000fe40000000200 */
[----:B------:R-:W-:-:S05]  /*f030*/  IMAD.IADD R19, R23, 0x1, R4 ;  /* 0x0000000117137824 */ /* 0x000fca00078e0204 */
[----:B------:R-:W0:Y:S02]  /*f040*/  LDSM.16.MT88.4 R8, [R19+0x10400] ;  /* 0x010400001308783b */ /* 0x000e240000004200 */
[C-C-:B0-----:R-:W-:Y:S02]  /*f050*/  PRMT R4, R8.reuse, 0x6420, R9.reuse ;  /* 0x0000642008047816 */ /* 0x141fe40000000009 */
[----:B------:R-:W-:Y:S02]  /*f060*/  PRMT R5, R8, 0x7531, R9 ;  /* 0x0000753108057816 */ /* 0x000fe40000000009 */
[C-C-:B------:R-:W-:Y:S02]  /*f070*/  PRMT R6, R10.reuse, 0x6420, R11.reuse ;  /* 0x000064200a067816 */ /* 0x140fe4000000000b */
[----:B------:R-:W-:Y:S02]  /*f080*/  PRMT R7, R10, 0x7531, R11 ;  /* 0x000075310a077816 */ /* 0x000fe4000000000b */
[----:B------:R-:W0:Y:S04]  /*f090*/  LDSM.16.MT88.4 R8, [R3+0x14400] ;  /* 0x014400000308783b */ /* 0x000e280000004200 */
[----:B------:R-:W-:Y:S01]  /*f0a0*/  STSM.16.M88.4 [R17+0x4000], R4 ;  /* 0x0040000411007844 */ /* 0x000fe20000000200 */
[----:B0-----:R-:W-:-:S02]  /*f0b0*/  PRMT R12, R8, 0x6420, R9 ;  /* 0x00006420080c7816 */ /* 0x001fc40000000009 */
[----:B------:R-:W-:Y:S01]  /*f0c0*/  PRMT R13, R8, 0x7531, R9 ;  /* 0x00007531080d7816 */ /* 0x000fe20000000009 */
[----:B------:R-:W-:Y:S01]  /*f0d0*/  VIADD R9, R2, 0x1000 ;  /* 0x0000100002097836 */ /* 0x000fe20000000000 */
[C-C-:B------:R-:W-:Y:S02]  /*f0e0*/  PRMT R14, R10.reuse, 0x6420, R11.reuse ;  /* 0x000064200a0e7816 */ /* 0x140fe4000000000b */
[----:B------:R-:W-:Y:S02]  /*f0f0*/  PRMT R15, R10, 0x7531, R11 ;  /* 0x000075310a0f7816 */ /* 0x000fe4000000000b */
[----:B------:R-:W-:-:S03]  /*f100*/  LOP3.LUT R8, R9, R22, RZ, 0xfc, !PT ;  /* 0x0000001609087212 */ /* 0x000fc600078efcff */
[----:B------:R0:W-:Y:S02]  /*f110*/  STSM.16.M88.4 [R17+0x6000], R12 ;  /* 0x0060000c11007844 */ /* 0x0001e40000000200 */
[----:B------:R-:W-:-:S05]  /*f120*/  IMAD.IADD R19, R23, 0x1, R8 ;  /* 0x0000000117137824 */ /* 0x000fca00078e0208 */
[----:B------:R-:W1:Y:S01]  /*f130*/  LDSM.16.MT88.4 R8, [R19+0x10400] ;  /* 0x010400001308783b */ /* 0x000e620000004200 */
[----:B0-----:R-:W-:-:S05]  /*f140*/  IADD3 R17, R27, R2, R35 ;  /* 0x000000021b117210 */ /* 0x001fca0007ffe023 */
[----:B------:R-:W-:Y:S01]  /*f150*/  IMAD.IADD R17, R24, 0x1, R17 ;  /* 0x0000000118117824 */ /* 0x000fe200078e0211 */
[C-C-:B-1----:R-:W-:Y:S02]  /*f160*/  PRMT R4, R8.reuse, 0x6420, R9.reuse ;  /* 0x0000642008047816 */ /* 0x142fe40000000009 */
[----:B------:R-:W-:Y:S02]  /*f170*/  PRMT R5, R8, 0x7531, R9 ;  /* 0x0000753108057816 */ /* 0x000fe40000000009 */
[C-C-:B------:R-:W-:Y:S02]  /*f180*/  PRMT R6, R10.reuse, 0x6420, R11.reuse ;  /* 0x000064200a067816 */ /* 0x140fe4000000000b */
[----:B------:R-:W-:Y:S02]  /*f190*/  PRMT R7, R10, 0x7531, R11 ;  /* 0x000075310a077816 */ /* 0x000fe4000000000b */
[----:B------:R-:W0:Y:S04]  /*f1a0*/  LDSM.16.MT88.4 R8, [R3+0x11400] ;  /* 0x011400000308783b */ /* 0x000e280000004200 */
[----:B------:R-:W-:Y:S01]  /*f1b0*/  STSM.16.M88.4 [R17], R4 ;  /* 0x0000000411007844 */ /* 0x000fe20000000200 */
[----:B0-----:R-:W-:-:S02]  /*f1c0*/  PRMT R12, R8, 0x6420, R9 ;  /* 0x00006420080c7816 */ /* 0x001fc40000000009 */
[----:B------:R-:W-:Y:S01]  /*f1d0*/  PRMT R13, R8, 0x7531, R9 ;  /* 0x00007531080d7816 */ /* 0x000fe20000000009 */
[----:B------:R-:W-:Y:S01]  /*f1e0*/  VIADD R9, R2, 0x5000 ;  /* 0x0000500002097836 */ /* 0x000fe20000000000 */
[C-C-:B------:R-:W-:Y:S02]  /*f1f0*/  PRMT R14, R10.reuse, 0x6420, R11.reuse ;  /* 0x000064200a0e7816 */ /* 0x140fe4000000000b */
[----:B------:R-:W-:Y:S02]  /*f200*/  PRMT R15, R10, 0x7531, R11 ;  /* 0x000075310a0f7816 */ /* 0x000fe4000000000b */
        /* <DEDUP_REMOVED lines=58> */
[----:B------:R0:W-:Y:S02]  /*f5b0*/  STSM.16.M88.4 [R12], R4 ;  /* 0x000000040c007844 */ /* 0x0001e40000000200 */
        /* <DEDUP_REMOVED lines=14> */
[----:B------:R0:W-:Y:S02]  /*f6a0*/  STSM.16.M88.4 [R12+0x4000], R4 ;  /* 0x004000040c007844 */ /* 0x0001e40000000200 */
[----:B0-----:R-:W-:-:S02]  /*f6b0*/  PRMT R4, R8, 0x6420, R9 ;  /* 0x0000642008047816 */ /* 0x001fc40000000009 */
[----:B------:R-:W-:Y:S02]  /*f6c0*/  PRMT R5, R8, 0x7531, R9 ;  /* 0x0000753108057816 */ /* 0x000fe40000000009 */
[C-C-:B------:R-:W-:Y:S02]  /*f6d0*/  PRMT R6, R10.reuse, 0x6420, R11.reuse ;  /* 0x000064200a067816 */ /* 0x140fe4000000000b */
        /* <DEDUP_REMOVED lines=10> */
.L_x_328:
[----:B-1----:R1:W-:Y:S01]  /*f780*/  SYNCS.ARRIVE.TRANS64.A1T0 RZ, [R0+URZ+0x38850], RZ ;  /* 0x038850ff00ff79a7 */ /* 0x0023e2000810003f */
[----:B------:R-:W-:Y:S06]  /*f790*/  BAR.SYNC.DEFER_BLOCKING 0x2, 0x80 ;  /* 0x0082000000007b1d */ /* 0x000fec0000010000 */
[----:B------:R-:W-:Y:S05]  /*f7a0*/  @!P0 BRA `(.L_x_329) ;  /* 0x0000000000048947 */ /* 0x000fea0003800000 */
[----:B------:R-:W-:Y:S01]  /*f7b0*/  BPT.TRAP 0x1 ;  /* 0x000000040000795c */ /* 0x000fe20000300000 */
.L_x_329:
[----:B-1----:R-:W-:Y:S02]  /*f7c0*/  VIADD R0, R0, 0x38880 ;  /* 0x0003888000007836 */ /* 0x002fe40000000000 */
[----:B------:R-:W-:Y:S02]  /*f7d0*/  IMAD.MOV.U32 R10, RZ, RZ, R29 ;  /* 0x000000ffff0a7224 */ /* 0x000fe400078e001d */
[----:B------:R-:W-:Y:S01]  /*f7e0*/  IMAD.MOV.U32 R9, RZ, RZ, R25 ;  /* 0x000000ffff097224 */ /* 0x000fe200078e0019 */
[----:B------:R-:W-:-:S04]  /*f7f0*/  PRMT R0, R33, 0x654, R0 ;  /* 0x0000065421007816 */ /* 0x000fc80000000000 */
[----:B------:R1:W-:Y:S01]  /*f800*/  SYNCS.ARRIVE.TRANS64.RED.A1T0 RZ, [R0+URZ], RZ ;  /* 0x000000ff00ff79a7 */ /* 0x0003e2000810043f */
[----:B------:R-:W-:Y:S05]  /*f810*/  @P1 BRA `(.L_x_330) ;  /* 0xffffffe400c01947 */ /* 0x000fea000383ffff */
.L_x_310:
[----:B01----:R-:W0:Y:S01]  /*f820*/  S2R R0, SR_TID.X ;  /* 0x0000000000007919 */ /* 0x003e220000002100 */
[----:B------:R-:W-:Y:S01]  /*f830*/  BSSY B0, `(.L_x_331) ;  /* 0x0000012000007945 */ /* 0x000fe20003800000 */
[----:B0-----:R-:W-:Y:S01]  /*f840*/  LOP3.LUT R2, R0, 0x7f, RZ, 0xc0, !PT ;  /* 0x0000007f00027812 */ /* 0x001fe200078ec0ff */
[----:B------:R-:W-:-:S03]  /*f850*/  IMAD.U32 R0, RZ, RZ, UR48 ;  /* 0x00000030ff007e24 */ /* 0x000fc6000f8e00ff */
[----:B------:R-:W-:Y:S02]  /*f860*/  ISETP.NE.AND P1, PT, R2, RZ, PT ;  /* 0x000000ff0200720c */ /* 0x000fe40003f25270 */
[----:B------:R-:W-:-:S11]  /*f870*/  ISETP.NE.AND P0, PT, R0, 0x3, PT ;  /* 0x000000030000780c */ /* 0x000fd60003f05270 */
[----:B------:R-:W-:Y:S05]  /*f880*/  @P1 BRA `(.L_x_332) ;  /* 0x0000000000301947 */ /* 0x000fea0003800000 */
[----:B------:R-:W0:Y:S01]  /*f890*/  S2R R5, SR_LANEID ;  /* 0x0000000000057919 */ /* 0x000e220000000000 */
[----:B------:R-:W-:Y:S01]  /*f8a0*/  VOTEU.ANY UR4, UPT, PT ;  /* 0x0000000000047886 */ /* 0x000fe200038e0100 */
[----:B------:R-:W1:Y:S01]  /*f8b0*/  LDC.64 R2, c[0x0][0xc60] ;  /* 0x00031800ff027b82 */ /* 0x000e620000000a00 */
[----:B------:R-:W0:Y:S02]  /*f8c0*/  FLO.U32 R0, UR4 ;  /* 0x0000000400007d00 */ /* 0x000e2400080e0000 */
[----:B0-----:R-:W-:-:S06]  /*f8d0*/  ISETP.EQ.U32.AND P1, PT, R0, R5, PT ;  /* 0x000000050000720c */ /* 0x001fcc0003f22070 */
[----:B------:R-:W1:Y:S07]  /*f8e0*/  POPC R5, UR4 ;  /* 0x0000000400057d09 */ /* 0x000e6e0008000000 */
[----:B-1----:R-:W3:Y:S01]  /*f8f0*/  @P1 ATOMG.E.ADD.STRONG.GPU PT, R3, desc[UR52][R2.64], R5 ;  /* 0x00000005020319a8 */ /* 0x002ee200081ee1f4 */
[----:B------:R-:W0:Y:S02]  /*f900*/  S2R R4, SR_LTMASK ;  /* 0x0000000000047919 */ /* 0x000e240000003900 */
[----:B0-----:R-:W-:-:S04]  /*f910*/  LOP3.LUT R4, R4, UR4, RZ, 0xc0, !PT ;  /* 0x0000000404047c12 */ /* 0x001fc8000f8ec0ff */
[----:B------:R-:W0:Y:S01]  /*f920*/  POPC R7, R4 ;  /* 0x0000000400077309 */ /* 0x000e220000000000 */
[----:B---3--:R-:W0:Y:S02]  /*f930*/  SHFL.IDX PT, R0, R3, R0, 0x1f ;  /* 0x00001f0003007589 */ /* 0x008e2400000e0000 */
[----:B0-----:R-:W-:-:S07]  /*f940*/  IADD3 R16, R0, UR49, R7 ;  /* 0x0000003100107c10 */ /* 0x001fce000fffe007 */
.L_x_332:
[----:B------:R-:W-:Y:S05]  /*f950*/  BSYNC B0 ;  /* 0x0000000000007941 */ /* 0x000fea0003800000 */
.L_x_331:
[----:B------:R-:W-:Y:S05]  /*f960*/  @!P0 BRA `(.L_x_333) ;  /* 0x0000000000048947 */ /* 0x000fea0003800000 */
[----:B------:R-:W-:Y:S01]  /*f970*/  BPT.TRAP 0x1 ;  /* 0x000000040000795c */ /* 0x000fe20000300000 */
.L_x_333:
[----:B------:R-:W-:Y:S01]  /*f980*/  LOP3.LUT R3, R29, 0x1, RZ, 0x3c, !PT ;  /* 0x000000011d037812 */ /* 0x000fe200078e3cff */
[----:B------:R-:W-:Y:S01]  /*f990*/  IMAD R2, R25, 0x8, R23 ;  /* 0x0000000819027824 */ /* 0x000fe200078e0217 */
[----:B------:R-:W-:Y:S02]  /*f9a0*/  BSSY B0, `(.L_x_334) ;  /* 0x0000004000007945 */ /* 0x000fe40003800000 */
[----:B------:R-:W-:-:S04]  /*f9b0*/  SHF.L.U32 R3, R3, 0x1f, RZ ;  /* 0x0000001f03037819 */ /* 0x000fc800000006ff */
[----:B------:R-:W0:Y:S02]  /*f9c0*/  SYNCS.PHASECHK.TRANS64.TRYWAIT P1, [R2+URZ+0x38870], R3 ;  /* 0x03887003020075a7 */ /* 0x000e24000802017f */
[----:B0-----:R-:W-:Y:S05]  /*f9d0*/  @!P1 BRA `(.L_x_335) ;  /* 0x0000004c00c49947 */ /* 0x001fea0003800000 */
.L_x_466:
[----:B------:R-:W-:Y:S05]  /*f9e0*/  BSYNC B0 ;  /* 0x0000000000007941 */ /* 0x000fea0003800000 */
.L_x_334:
[----:B------:R-:W-:-:S05]  /*f9f0*/  IMAD.U32 R0, RZ, RZ, UR46 ;  /* 0x0000002eff007e24 */ /* 0x000fca000f8e00ff */
[----:B------:R-:W-:-:S13]  /*fa00*/  ISETP.NE.AND P1, PT, R0, 0x3, PT ;  /* 0x000000030000780c */ /* 0x000fda0003f25270 */
[----:B------:R-:W-:Y:S05]  /*fa10*/  @!P1 BRA `(.L_x_336) ;  /* 0x0000000000049947 */ /* 0x000fea0003800000 */
[----:B------:R-:W-:Y:S01]  /*fa20*/  BPT.TRAP 0x1 ;  /* 0x000000040000795c */ /* 0x000fe20000300000 */
.L_x_336:
[----:B0-----:R-:W-:-:S04]  /*fa30*/  SHF.L.U32 R3, R29, 0x1f, RZ ;  /* 0x0000001f1d037819 */ /* 0x001fc800000006ff */
[----:B------:R-:W0:Y:S02]  /*fa40*/  SYNCS.PHASECHK.TRANS64.TRYWAIT P1, [R2+URZ+0x38860], R3 ;  /* 0x03886003020075a7 */ /* 0x000e24000802017f */
[----:B0-----:R-:W-:Y:S05]  /*fa50*/  @!P1 BRA `(.L_x_337) ;  /* 0x0000004c00b89947 */ /* 0x001fea0003800000 */
.L_x_467:
[----:B------:R-:W0:Y:S01]  /*fa60*/  LDL R4, [R1] ;  /* 0x0000000001047983 */ /* 0x000e220000100800 */
[----:B------:R-:W-:Y:S01]  /*fa70*/  IMAD.SHL.U32 R17, R25, 0x8000, RZ ;  /* 0x0000800019117824 */ /* 0x000fe200078e00ff */
[----:B------:R-:W-:Y:S05]  /*fa80*/  WARPSYNC.ALL ;  /* 0x0000000000007948 */ /* 0x000fea0003800000 */
[----:B------:R-:W-:Y:S01]  /*fa90*/  LOP3.LUT R0, R17, R22, RZ, 0xfc, !PT ;  /* 0x0000001611007212 */ /* 0x000fe200078efcff */
[----:B------:R-:W-:Y:S01]  /*faa0*/  IMAD.U32 R20, RZ, RZ, UR46 ;  /* 0x0000002eff147e24 */ /* 0x000fe2000f8e00ff */
[----:B------:R-:W-:-:S03]  /*fab0*/  IADD3 R19, R27, R17, R35 ;  /* 0x000000111b137210 */ /* 0x000fc60007ffe023 */
[----:B------:R-:W-:Y:S01]  /*fac0*/  IMAD.IADD R10, R23, 0x1, R0 ;  /* 0x00000001170a7824 */ /* 0x000fe200078e0200 */
[----:B------:R-:W-:Y:S02]  /*fad0*/  IADD3 R0, R24, R17, R27 ;  /* 0x0000001118007210 */ /* 0x000fe40007ffe01b */
[----:B------:R-:W-:-:S03]  /*fae0*/  ISETP.NE.AND P1, PT, R20, 0x3, PT ;  /* 0x000000031400780c */ /* 0x000fc60003f25270 */
[----:B------:R-:W1:Y:S02]  /*faf0*/  LDSM.16.MT88.4 R8, [R10+0x10400] ;  /* 0x010400000a08783b */ /* 0x000e640000004200 */
[C-C-:B-1----:R-:W-:Y:S02]  /*fb00*/  PRMT R12, R8.reuse, 0x6420, R9.reuse ;  /* 0x00006420080c7816 */ /* 0x142fe40000000009 */
[----:B------:R-:W-:Y:S02]  /*fb10*/  PRMT R13, R8, 0x7531, R9 ;  /* 0x00007531080d7816 */ /* 0x000fe40000000009 */
[C-C-:B--2---:R-:W-:Y:S02]  /*fb20*/  PRMT R14, R10.reuse, 0x6420, R11.reuse ;  /* 0x000064200a0e7816 */ /* 0x144fe4000000000b */
[----:B------:R-:W-:Y:S02]  /*fb30*/  PRMT R15, R10, 0x7531, R11 ;  /* 0x000075310a0f7816 */ /* 0x000fe4000000000b */
        /* <DEDUP_REMOVED lines=25> */
[----:B------:R-:W-:Y:S02]  /*fcd0*/  IMAD.IADD R18, R23, 0x1, R4 ;  /* 0x0000000117127824 */ /* 0x000fe400078e0204 */
[----:B------:R-:W-:Y:S04]  /*fce0*/  LDSM.16.MT88.4 R4, [R3+0x11400] ;  /* 0x011400000304783b */ /* 0x000fe80000004200 */
[----:B------:R-:W1:Y:S01]  /*fcf0*/  LDSM.16.MT88.4 R8, [R18+0x10400] ;  /* 0x010400001208783b */ /* 0x000e620000004200 */
[----:B0-----:R-:W-:Y:S01]  /*fd00*/  IMAD.IADD R0, R24, 0x1, R19 ;  /* 0x0000000118007824 */ /* 0x001fe200078e0213 */
[----:B------:R-:W-:-:S02]  /*fd10*/  IADD3 R19, R27, R17, R34 ;  /* 0x000000111b137210 */ /* 0x000fc40007ffe022 */
[C-C-:B-1----:R-:W-:Y:S02]  /*fd20*/  PRMT R12, R8.reuse, 0x6420, R9.reuse ;  /* 0x00006420080c7816 */ /* 0x142fe40000000009 */
[----:B------:R-:W-:Y:S02]  /*fd30*/  PRMT R13, R8, 0x7531, R9 ;  /* 0x00007531080d7816 */ /* 0x000fe40000000009 */
[C-C-:B------:R-:W-:Y:S02]  /*fd40*/  PRMT R8, R4.reuse, 0x6420, R5.reuse ;  /* 0x0000642004087816 */ /* 0x140fe40000000005 */
[----:B------:R-:W-:Y:S01]  /*fd50*/  PRMT R9, R4, 0x7531, R5 ;  /* 0x0000753104097816 */ /* 0x000fe20000000005 */
[----:B------:R-:W-:Y:S01]  /*fd60*/  VIADD R5, R17, 0x5000 ;  /* 0x0000500011057836 */ /* 0x000fe20000000000 */
[C-C-:B------:R-:W-:Y:S02]  /*fd70*/  PRMT R14, R10.reuse, 0x6420, R11.reuse ;  /* 0x000064200a0e7816 */ /* 0x140fe4000000000b */
[----:B------:R-:W-:-:S02]  /*fd80*/  PRMT R15, R10, 0x7531, R11 ;  /* 0x000075310a0f7816 */ /* 0x000fc4000000000b */
[----:B------:R-:W-:Y:S02]  /*fd90*/  LOP3.LUT R4, R5, R22, RZ, 0xfc, !PT ;  /* 0x0000001605047212 */ /* 0x000fe400078efcff */
[C-C-:B------:R-:W-:Y:S01]  /*fda0*/  PRMT R10, R6.reuse, 0x6420, R7.reuse ;  /* 0x00006420060a7816 */ /* 0x140fe20000000007 */
[----:B------:R-:W-:Y:S01]  /*fdb0*/  STSM.16.M88.4 [R0], R12 ;  /* 0x0000000c00007844 */ /* 0x000fe20000000200 */
[----:B------:R-:W-:Y:S01]  /*fdc0*/  PRMT R11, R6, 0x7531, R7 ;  /* 0x00007531060b7816 */ /* 0x000fe20000000007 */
[----:B------:R-:W-:-:S04]  /*fdd0*/  IMAD.IADD R18, R23, 0x1, R4 ;  /* 0x0000000117127824 */ /* 0x000fc800078e0204 */
[----:B------:R-:W-:Y:S04]  /*fde0*/  STSM.16.M88.4 [R0+0x2000], R8 ;  /* 0x0020000800007844 */ /* 0x000fe80000000200 */
[----:B------:R-:W0:Y:S02]  /*fdf0*/  LDSM.16.MT88.4 R4, [R18+0x10400] ;  /* 0x010400001204783b */ /* 0x000e240000004200 */
        /* <DEDUP_REMOVED lines=12> */
[----:B------:R0:W-:Y:S02]  /*fec0*/  STSM.16.M88.4 [R0+0x6000], R8 ;  /* 0x0060000800007844 */ /* 0x0001e40000000200 */
[----:B------:R-:W-:Y:S02]  /*fed0*/  IMAD.IADD R18, R23, 0x1, R4 ;  /* 0x0000000117127824 */ /* 0x000fe400078e0204 */
[----:B------:R-:W-:Y:S04]  /*fee0*/  LDSM.16.MT88.4 R4, [R3+0x12400] ;  /* 0x012400000304783b */ /* 0x000fe80000004200 */
[----:B------:R-:W1:Y:S01]  /*fef0*/  LDSM.16.MT88.4 R8, [R18+0x10400] ;  /* 0x010400001208783b */ /* 0x000e620000004200 */
[----:B0-----:R-:W-:Y:S01]  /*ff00*/  IMAD.IADD R0, R24, 0x1, R19 ;  /* 0x0000000118007824 */ /* 0x001fe200078e0213 */
[----:B------:R-:W-:-:S05]  /*ff10*/  IADD3 R19, R27, R36, R17 ;  /* 0x000000241b137210 */ /* 0x000fca0007ffe011 */
[----:B------:R-:W-:Y:S01]  /*ff20*/  IMAD.IADD R24, R24, 0x1, R19 ;  /* 0x0000000118187824 */ /* 0x000fe200078e0213 */
        /* <DEDUP_REMOVED lines=22> */
[C---:B------:R-:W-:Y:S01]  /*10090*/  VIADD R5, R17.reuse, 0x3000 ;  /* 0x0000300011057836 */ /* 0x040fe20000000000 */
[C-C-:B------:R-:W-:Y:S01]  /*100a0*/  PRMT R10, R6.reuse, 0x6420, R7.reuse ;  /* 0x00006420060a7816 */ /* 0x140fe20000000007 */
[----:B------:R-:W-:Y:S01]  /*100b0*/  VIADD R17, R17, 0x7000 ;  /* 0x0000700011117836 */ /* 0x000fe20000000000 */
[----:B------:R-:W-:-:S02]  /*100c0*/  PRMT R11, R6, 0x7531, R7 ;  /* 0x00007531060b7816 */ /* 0x000fc40000000007 */
[----:B------:R-:W-:-:S03]  /*100d0*/  LOP3.LUT R4, R5, R22, RZ, 0xfc, !PT ;  /* 0x0000001605047212 */ /* 0x000fc600078efcff */
[----:B------:R0:W-:Y:S02]  /*100e0*/  STSM.16.M88.4 [R0+0x6000], R8 ;  /* 0x0060000800007844 */ /* 0x0001e40000000200 */
[----:B------:R-:W-:Y:S02]  /*100f0*/  IMAD.IADD R18, R23, 0x1, R4 ;  /* 0x0000000117127824 */ /* 0x000fe400078e0204 */
[----:B------:R-:W-:Y:S04]  /*10100*/  LDSM.16.MT88.4 R4, [R3+0x13400] ;  /* 0x013400000304783b */ /* 0x000fe80000004200 */
[----:B------:R-:W1:Y:S01]  /*10110*/  LDSM.16.MT88.4 R8, [R18+0x10400] ;  /* 0x010400001208783b */ /* 0x000e620000004200 */
[----:B0-----:R-:W-:-:S05]  /*10120*/  LOP3.LUT R0, R17, R22, RZ, 0xfc, !PT ;  /* 0x0000001611007212 */ /* 0x001fca00078efcff */
[----:B------:R-:W-:Y:S01]  /*10130*/  IMAD.IADD R0, R23, 0x1, R0 ;  /* 0x0000000117007824 */ /* 0x000fe200078e0200 */
[C-C-:B-1----:R-:W-:Y:S02]  /*10140*/  PRMT R12, R8.reuse, 0x6420, R9.reuse ;  /* 0x00006420080c7816 */ /* 0x142fe40000000009 */
[----:B------:R-:W-:Y:S02]  /*10150*/  PRMT R13, R8, 0x7531, R9 ;  /* 0x00007531080d7816 */ /* 0x000fe40000000009 */
[C-C-:B------:R-:W-:Y:S02]  /*10160*/  PRMT R14, R10.reuse, 0x6420, R11.reuse ;  /* 0x000064200a0e7816 */ /* 0x140fe4000000000b */
[----:B------:R-:W-:Y:S02]  /*10170*/  PRMT R15, R10, 0x7531, R11 ;  /* 0x000075310a0f7816 */ /* 0x000fe4000000000b */
[C-C-:B------:R-:W-:Y:S02]  /*10180*/  PRMT R8, R4.reuse, 0x6420, R5.reuse ;  /* 0x0000642004087816 */ /* 0x140fe40000000005 */
[----:B------:R-:W-:Y:S01]  /*10190*/  PRMT R9, R4, 0x7531, R5 ;  /* 0x0000753104097816 */ /* 0x000fe20000000005 */
[----:B------:R-:W-:Y:S01]  /*101a0*/  STSM.16.M88.4 [R24], R12 ;  /* 0x0000000c18007844 */ /* 0x000fe20000000200 */
[----:B------:R-:W-:-:S02]  /*101b0*/  PRMT R10, R6, 0x6420, R7 ;  /* 0x00006420060a7816 */ /* 0x000fc40000000007 */
[----:B------:R-:W-:-:S05]  /*101c0*/  PRMT R11, R6, 0x7531, R7 ;  /* 0x00007531060b7816 */ /* 0x000fca0000000007 */
[----:B------:R-:W-:Y:S04]  /*101d0*/  STSM.16.M88.4 [R24+0x2000], R8 ;  /* 0x0020000818007844 */ /* 0x000fe80000000200 */
[----:B------:R-:W0:Y:S04]  /*101e0*/  LDSM.16.MT88.4 R8, [R0+0x10400] ;  /* 0x010400000008783b */ /* 0x000e280000004200 */
[----:B------:R-:W1:Y:S01]  /*101f0*/  LDSM.16.MT88.4 R4, [R3+0x17400] ;  /* 0x017400000304783b */ /* 0x000e620000004200 */
[C-C-:B0-----:R-:W-:Y:S02]  /*10200*/  PRMT R12, R8.reuse, 0x6420, R9.reuse ;  /* 0x00006420080c7816 */ /* 0x141fe40000000009 */
[----:B------:R-:W-:-:S02]  /*10210*/  PRMT R13, R8, 0x7531, R9 ;  /* 0x00007531080d7816 */ /* 0x000fc40000000009 */
[C-C-:B------:R-:W-:Y:S02]  /*10220*/  PRMT R14, R10.reuse, 0x6420, R11.reuse ;  /* 0x000064200a0e7816 */ /* 0x140fe4000000000b */
[----:B------:R-:W-:Y:S02]  /*10230*/  PRMT R15, R10, 0x7531, R11 ;  /* 0x000075310a0f7816 */ /* 0x000fe4000000000b */
[C-C-:B-1----:R-:W-:Y:S02]  /*10240*/  PRMT R8, R4.reuse, 0x6420, R5.reuse ;  /* 0x0000642004087816 */ /* 0x142fe40000000005 */
[----:B------:R-:W-:Y:S01]  /*10250*/  PRMT R9, R4, 0x7531, R5 ;  /* 0x0000753104097816 */ /* 0x000fe20000000005 */
[----:B------:R0:W-:Y:S01]  /*10260*/  STSM.16.M88.4 [R24+0x4000], R12 ;  /* 0x0040000c18007844 */ /* 0x0001e20000000200 */
        /* <DEDUP_REMOVED lines=11> */
.L_x_338:
[----:B-1----:R1:W-:Y:S01]  /*10320*/  SYNCS.ARRIVE.TRANS64.A1T0 RZ, [R2+URZ+0x38850], RZ ;  /* 0x038850ff02ff79a7 */ /* 0x0023e2000810003f */
[----:B------:R-:W-:Y:S06]  /*10330*/  BAR.SYNC.DEFER_BLOCKING 0x2, 0x80 ;  /* 0x0082000000007b1d */ /* 0x000fec0000010000 */
[----:B------:R-:W-:Y:S05]  /*10340*/  @!P0 BRA `(.L_x_339) ;  /* 0x0000000000048947 */ /* 0x000fea0003800000 */
[----:B------:R-:W-:Y:S01]  /*10350*/  BPT.TRAP 0x1 ;  /* 0x000000040000795c */ /* 0x000fe20000300000 */
.L_x_339:
[----:B-1----:R-:W-:Y:S02]  /*10360*/  VIADD R2, R2, 0x38880 ;  /* 0x0003888002027836 */ /* 0x002fe40000000000 */
[----:B------:R-:W-:-:S03]  /*10370*/  VIADD R25, R25, 0x1 ;  /* 0x0000000119197836 */ /* 0x000fc60000000000 */
[----:B------:R-:W-:Y:S02]  /*10380*/  PRMT R2, R33, 0x654, R2 ;  /* 0x0000065421027816 */ /* 0x000fe40000000002 */
[C---:B------:R-:W-:Y:S02]  /*10390*/  ISETP.NE.AND P0, PT, R25.reuse, 0x2, PT ;  /* 0x000000021900780c */ /* 0x040fe40003f05270 */
[----:B------:R1:W-:Y:S02]  /*103a0*/  SYNCS.ARRIVE.TRANS64.RED.A1T0 RZ, [R2+URZ], RZ ;  /* 0x000000ff02ff79a7 */ /* 0x0003e4000810043f */
[----:B------:R-:W-:Y:S02]  /*103b0*/  SEL R0, RZ, 0x1, P0 ;  /* 0x00000001ff007807 */ /* 0x000fe40000000000 */
[----:B------:R-:W-:Y:S02]  /*103c0*/  SEL R25, R25, RZ, P0 ;  /* 0x000000ff19197207 */ /* 0x000fe40000000000 */
[----:B------:R-:W-:-:S07]  /*103d0*/  LOP3.LUT R29, R29, R0, RZ, 0x3c, !PT ;  /* 0x000000001d1d7212 */ /* 0x000fce00078e3cff */
.L_x_280:
[----:B------:R-:W-:Y:S05]  /*103e0*/  BSYNC B7 ;  /* 0x0000000000077941 */ /* 0x000fea0003800000 */
.L_x_278:
[----:B------:R-:W-:-:S13]  /*103f0*/  LOP3.LUT P0, RZ, R26, 0x100, RZ, 0xc0, !PT ;  /* 0x000001001aff7812 */ /* 0x000fda000780c0ff */
[----:B------:R-:W-:Y:S05]  /*10400*/  @!P0 BRA `(.L_x_340) ;  /* 0x0000000000248947 */ /* 0x000fea0003800000 */
[----:B------:R-:W2:Y:S08]  /*10410*/  S2UR UR4, SR_CgaCtaId ;  /* 0x00000000000479c3 */ /* 0x000eb00000008800 */
[----:B------:R-:W-:Y:S01]  /*10420*/  BAR.SYNC.DEFER_BLOCKING 0x5, 0x180 ;  /* 0x0146000000007b1d */ /* 0x000fe20000010000 */
[----:B------:R-:W-:Y:S01]  /*10430*/  MOV R0, 0x400 ;  /* 0x0000040000007802 */ /* 0x000fe20000000f00 */
[----:B--2---:R-:W-:-:S05]  /*10440*/  IMAD.U32 R33, RZ, RZ, UR4 ;  /* 0x00000004ff217e24 */ /* 0x004fca000f8e00ff */
[----:B------:R-:W-:-:S05]  /*10450*/  LEA R23, R33, R0, 0x18 ;  /* 0x0000000021177211 */ /* 0x000fca00078ec0ff */
[----:B------:R-:W2:Y:S02]  /*10460*/  LDS.128 R16, [R23+0x388d0] ;  /* 0x0388d00017107984 */ /* 0x000ea40000000c00 */
[----:B--2---:R-:W-:Y:S01]  /*10470*/  R2UR UR40, R19 ;  /* 0x00000000132872ca */ /* 0x004fe200000e0000 */
[----:B------:R-:W-:Y:S06]  /*10480*/  BAR.ARV 0x4, 0x180 ;  /* 0x0106000000007b1d */ /* 0x000fec0000002000 */
[----:B------:R-:W-:Y:S08]  /*10490*/  BRA `(.L_x_341) ;  /* 0x0000000800187947 */ /* 0x000ff00003800000 */
.L_x_340:
[----:B------:R-:W0:Y:S01]  /*104a0*/  S2R R0, SR_TID.X ;  /* 0x0000000000007919 */ /* 0x000e220000002100 */
[----:B------:R-:W-:Y:S01]  /*104b0*/  ULDC UR4, c[0x0][0xc3c] ;  /* 0x00030f0000047ab9 */ /* 0x000fe20000000800 */
[----:B0-----:R-:W-:Y:S01]  /*104c0*/  LOP3.LUT R8, R0, 0x1f, RZ, 0xc0, !PT ;  /* 0x0000001f00087812 */ /* 0x001fe200078ec0ff */
[----:B------:R-:W-:-:S03]  /*104d0*/  IMAD.MOV.U32 R0, RZ, RZ, RZ ;  /* 0x000000ffff007224 */ /* 0x000fc600078e00ff */
[C---:B------:R-:W-:Y:S01]  /*104e0*/  ISETP.NE.AND P0, PT, R8.reuse, 0x1f, PT ;  /* 0x0000001f0800780c */ /* 0x040fe20003f05270 */
[----:B------:R-:W-:-:S05]  /*104f0*/  VIADD R5, R8, UR40 ;  /* 0x0000002808057c36 */ /* 0x000fca0008000000 */
[----:B------:R-:W-:Y:S01]  /*10500*/  ISETP.GE.OR P1, PT, R5, UR4, !P0 ;  /* 0x0000000405007c0c */ /* 0x000fe2000c726670 */
[----:B------:R-:W-:-:S12]  /*10510*/  ULDC UR4, c[0x0][0xc3c] ;  /* 0x00030f0000047ab9 */ /* 0x000fd80000000800 */
[----:B-1----:R-:W0:Y:S02]  /*10520*/  @!P1 LDC.64 R2, c[0x0][0xc80] ;  /* 0x00032000ff029b82 */ /* 0x002e240000000a00 */
[----:B0-----:R-:W-:-:S05]  /*10530*/  @!P1 IMAD.WIDE R2, R5, 0x4, R2 ;  /* 0x0000000405029825 */ /* 0x001fca00078e0202 */
[----:B------:R-:W2:Y:S01]  /*10540*/  @!P1 LDG.E R0, desc[UR52][R2.64] ;  /* 0x0000003402009981 */ /* 0x000ea2000c1e1900 */
[C---:B------:R-:W-:Y:S02]  /*10550*/  ISETP.NE.AND P1, PT, R8.reuse, RZ, PT ;  /* 0x000000ff0800720c */ /* 0x040fe40003f25270 */
[C---:B------:R-:W-:Y:S02]  /*10560*/  ISETP.GE.U32.AND P2, PT, R8.reuse, 0x2, PT ;  /* 0x000000020800780c */ /* 0x040fe40003f46070 */
        /* <DEDUP_REMOVED lines=8> */
[----:B------:R-:W-:Y:S02]  /*105f0*/  IMAD.IADD R4, R5, 0x1, R4 ;  /* 0x0000000105047824 */ /* 0x000fe400078e0204 */
[----:B------:R-:W-:Y:S04]  /*10600*/  SHFL.IDX PT, R5, R16, RZ, 0x1f ;  /* 0x00001fff10057589 */ /* 0x000fe800000e0000 */
[----:B------:R-:W0:Y:S02]  /*10610*/  SHFL.UP PT, R6, R4, 0x4, RZ ;  /* 0x0480000004067989 */ /* 0x000e2400000e00ff */
[----:B0-----:R-:W-:-:S05]  /*10620*/  SEL R3, R6, RZ, P3 ;  /* 0x000000ff06037207 */ /* 0x001fca0001800000 */
[----:B------:R-:W-:Y:S02]  /*10630*/  IMAD.IADD R6, R4, 0x1, R3 ;  /* 0x0000000104067824 */ /* 0x000fe400078e0203 */
[----:B------:R-:W-:Y:S04]  /*10640*/  SHFL.IDX PT, R4, R16, 0x1, 0x1f ;  /* 0x00201f0010047f89 */ /* 0x000fe800000e0000 */
        /* <DEDUP_REMOVED lines=11> */
[----:B------:R-:W-:Y:S05]  /*10700*/  @P6 BRA `(.L_x_342) ;  /* 0x0000000000906947 */ /* 0x000fea0003800000 */
.L_x_346:
[----:B------:R-:W-:-:S04]  /*10710*/  UIADD3 UR40, UR40, 0x1f, URZ ;  /* 0x0000001f28287890 */ /* 0x000fc8000fffe03f */
[----:B------:R-:W-:-:S06]  /*10720*/  UISETP.GE.AND UP0, UPT, UR40, UR4, UPT ;  /* 0x000000042800728c */ /* 0x000fcc000bf06270 */
[----:B------:R-:W-:-:S13]  /*10730*/  PLOP3.LUT P6, PT, PT, PT, UP0, 0x40, 0x0 ;  /* 0x000000000000781c */ /* 0x000fda0003fce808 */
[----:B------:R-:W-:Y:S05]  /*10740*/  @!P6 BRA `(.L_x_343) ;  /* 0x000000040034e947 */ /* 0x000fea0003800000 */
[----:B------:R-:W0:Y:S01]  /*10750*/  S2R R0, SR_TID.X ;  /* 0x0000000000007919 */ /* 0x000e220000002100 */
[----:B------:R-:W-:Y:S01]  /*10760*/  BSSY B0, `(.L_x_344) ;  /* 0x0000009000007945 */ /* 0x000fe20003800000 */
[----:B0-----:R-:W-:-:S05]  /*10770*/  LOP3.LUT R0, R0, 0x1f, RZ, 0xc0, !PT ;  /* 0x0000001f00007812 */ /* 0x001fca00078ec0ff */
[----:B------:R-:W-:Y:S02]  /*10780*/  VIADD R7, R0, UR40 ;  /* 0x0000002800077c36 */ /* 0x000fe40008000000 */
[----:B------:R-:W-:-:S03]  /*10790*/  IMAD.MOV.U32 R0, RZ, RZ, RZ ;  /* 0x000000ffff007224 */ /* 0x000fc600078e00ff */
[----:B------:R-:W-:-:S13]  /*107a0*/  ISETP.GE.OR P6, PT, R7, UR4, !P0 ;  /* 0x0000000407007c0c */ /* 0x000fda000c7c6670 */
[----:B------:R-:W-:Y:S05]  /*107b0*/  @P6 BRA `(.L_x_345) ;  /* 0x00000000000c6947 */ /* 0x000fea0003800000 */
[----:B------:R-:W0:Y:S02]  /*107c0*/  LDC.64 R2, c[0x0][0xc80] ;  /* 0x00032000ff027b82 */ /* 0x000e240000000a00 */
[----:B0-----:R-:W-:-:S05]  /*107d0*/  IMAD.WIDE R2, R7, 0x4, R2 ;  /* 0x0000000407027825 */ /* 0x001fca00078e0202 */
[----:B------:R0:W5:Y:S02]  /*107e0*/  LDG.E R0, desc[UR52][R2.64] ;  /* 0x0000003402007981 */ /* 0x000164000c1e1900 */
.L_x_345:
[----:B------:R-:W-:Y:S05]  /*107f0*/  BSYNC B0 ;  /* 0x0000000000007941 */ /* 0x000fea0003800000 */
.L_x_344:
        /* <DEDUP_REMOVED lines=13> */
[----:B0-----:R-:W-:Y:S02]  /*108d0*/  SEL R9, R2, RZ, P5 ;  /* 0x000000ff02097207 */ /* 0x001fe40002800000 */
[----:B------:R-:W0:Y:S03]  /*108e0*/  LDC R2, c[0x0][0xc38] ;  /* 0x00030e00ff027b82 */ /* 0x000e260000000800 */
[----:B------:R-:W-:-:S05]  /*108f0*/  IMAD.IADD R3, R8, 0x1, R9 ;  /* 0x0000000108037824 */ /* 0x000fca00078e0209 */
[----:B------:R-:W0:Y:S02]  /*10900*/  SHFL.IDX PT, R9, R3, 0x1f, 0x1f ;  /* 0x03e01f0003097f89 */ /* 0x000e2400000e0000 */
[----:B0-----:R-:W-:-:S04]  /*10910*/  IMAD R9, R9, R2, RZ ;  /* 0x0000000209097224 */ /* 0x001fc800078e02ff */
[----:B------:R-:W-:-:S05]  /*10920*/  IMAD.IADD R4, R9, 0x1, R4 ;  /* 0x0000000109047824 */ /* 0x000fca00078e0204 */
[----:B------:R-:W-:-:S13]  /*10930*/  ISETP.GT.AND P6, PT, R4, R5, PT ;  /* 0x000000050400720c */ /* 0x000fda0003fc4270 */
[----:B------:R-:W-:Y:S05]  /*10940*/  @!P6 BRA `(.L_x_346) ;  /* 0xfffffffc0070e947 */ /* 0x000fea000383ffff */
.L_x_342:
[----:B------:R-:W-:Y:S02]  /*10950*/  IMAD.IADD R16, R4, 0x1, -R9 ;  /* 0x0000000104107824 */ /* 0x000fe400078e0a09 */
[----:B------:R-:W-:Y:S02]  /*10960*/  IMAD.MOV.U32 R7, RZ, RZ, RZ ;  /* 0x000000ffff077224 */ /* 0x000fe400078e00ff */
        /* <DEDUP_REMOVED lines=16> */
.L_x_347:
[--C-:B-12---:R-:W-:Y:S01]  /*10a70*/  IMAD.MOV R3, RZ, RZ, -R9.reuse ;  /* 0x000000ffff037224 */ /* 0x106fe200078e0a09 */
[----:B------:R-:W-:Y:S01]  /*10a80*/  UIADD3 UR40, UR4, UR40, URZ ;  /* 0x0000002804287290 */ /* 0x000fe2000fffe03f */
[----:B---3--:R-:W-:Y:S02]  /*10a90*/  IMAD R16, R7, R2, R16 ;  /* 0x0000000207107224 */ /* 0x008fe400078e0210 */
[----:B------:R-:W-:Y:S02]  /*10aa0*/  IMAD R6, R3, R4, RZ ;  /* 0x0000000403067224 */ /* 0x000fe400078e02ff */
[----:B------:R-:W-:Y:S02]  /*10ab0*/  IMAD.MOV.U32 R2, RZ, RZ, RZ ;  /* 0x000000ffff027224 */ /* 0x000fe400078e00ff */
[----:B------:R-:W-:Y:S02]  /*10ac0*/  IMAD.MOV.U32 R3, RZ, RZ, R9 ;  /* 0x000000ffff037224 */ /* 0x000fe400078e0009 */
[----:B------:R-:W-:-:S02]  /*10ad0*/  IMAD.IADD R5, R5, 0x1, -R16 ;  /* 0x0000000105057824 */ /* 0x000fc400078e0a10 */
[----:B------:R-:W-:Y:S01]  /*10ae0*/  IMAD.HI.U32 R9, R9, R6, R2 ;  /* 0x0000000609097227 */ /* 0x000fe200078e0002 */
[----:B------:R-:W-:Y:S02]  /*10af0*/  IABS R3, R0 ;  /* 0x0000000000037213 */ /* 0x000fe40000000000 */
[----:B------:R-:W-:-:S03]  /*10b00*/  IABS R2, R5 ;  /* 0x0000000500027213 */ /* 0x000fc60000000000 */
[----:B------:R-:W-:Y:S02]  /*10b10*/  IMAD.MOV R3, RZ, RZ, -R3 ;  /* 0x000000ffff037224 */ /* 0x000fe400078e0a03 */
[----:B------:R-:W-:-:S04]  /*10b20*/  IMAD.HI.U32 R9, R9, R2, RZ ;  /* 0x0000000209097227 */ /* 0x000fc800078e00ff */
[----:B------:R-:W-:Y:S01]  /*10b30*/  IMAD R3, R9, R3, R2 ;  /* 0x0000000309037224 */ /* 0x000fe200078e0202 */
[----:B------:R-:W-:-:S04]  /*10b40*/  LOP3.LUT R2, R5, R0, RZ, 0x3c, !PT ;  /* 0x0000000005027212 */ /* 0x000fc800078e3cff */
[----:B------:R-:W-:Y:S02]  /*10b50*/  ISETP.GT.U32.AND P1, PT, R4, R3, PT ;  /* 0x000000030400720c */ /* 0x000fe40003f24070 */
[----:B------:R-:W-:-:S11]  /*10b60*/  ISETP.GE.AND P2, PT, R2, RZ, PT ;  /* 0x000000ff0200720c */ /* 0x000fd60003f46270 */
[----:B------:R-:W-:Y:S02]  /*10b70*/  @!P1 IMAD.IADD R3, R3, 0x1, -R4 ;  /* 0x0000000103039824 */ /* 0x000fe400078e0a04 */
[----:B------:R-:W-:Y:S01]  /*10b80*/  @!P1 VIADD R9, R9, 0x1 ;  /* 0x0000000109099836 */ /* 0x000fe20000000000 */
[----:B------:R-:W-:Y:S02]  /*10b90*/  ISETP.NE.AND P1, PT, R0, RZ, PT ;  /* 0x000000ff0000720c */ /* 0x000fe40003f25270 */
[----:B------:R-:W-:-:S13]  /*10ba0*/  ISETP.GE.U32.AND P0, PT, R3, R4, PT ;  /* 0x000000040300720c */ /* 0x000fda0003f06070 */
[----:B------:R-:W-:-:S04]  /*10bb0*/  @P0 VIADD R9, R9, 0x1 ;  /* 0x0000000109090836 */ /* 0x000fc80000000000 */
[----:B------:R-:W-:Y:S01]  /*10bc0*/  @!P2 IMAD.MOV R9, RZ, RZ, -R9 ;  /* 0x000000ffff09a224 */ /* 0x000fe200078e0a09 */
[----:B------:R-:W-:-:S05]  /*10bd0*/  @!P1 LOP3.LUT R9, RZ, R0, RZ, 0x33, !PT ;  /* 0x00000000ff099212 */ /* 0x000fca00078e33ff */
[--C-:B------:R-:W-:Y:S02]  /*10be0*/  IMAD.MOV R17, RZ, RZ, -R9.reuse ;  /* 0x000000ffff117224 */ /* 0x100fe400078e0a09 */
[----:B------:R-:W-:Y:S02]  /*10bf0*/  IMAD.MOV.U32 R18, RZ, RZ, R9 ;  /* 0x000000ffff127224 */ /* 0x000fe400078e0009 */
[----:B------:R-:W-:Y:S01]  /*10c00*/  IMAD R17, R0, R17, R5 ;  /* 0x0000001100117224 */ /* 0x000fe200078e0205 */
[----:B------:R-:W-:Y:S06]  /*10c10*/  BRA `(.L_x_348) ;  /* 0x0000000000107947 */ /* 0x000fec0003800000 */
.L_x_343:
[----:B------:R-:W-:Y:S01]  /*10c20*/  IMAD.MOV.U32 R16, RZ, RZ, R5 ;  /* 0x000000ffff107224 */ /* 0x000fe200078e0005 */
[----:B------:R-:W-:Y:S01]  /*10c30*/  ULDC UR40, c[0x0][0xc3c] ;  /* 0x00030f0000287ab9 */ /* 0x000fe20000000800 */
[----:B------:R-:W-:Y:S02]  /*10c40*/  IMAD.MOV.U32 R17, RZ, RZ, RZ ;  /* 0x000000ffff117224 */ /* 0x000fe400078e00ff */
[----:B------:R-:W-:-:S07]  /*10c50*/  IMAD.MOV.U32 R18, RZ, RZ, RZ ;  /* 0x000000ffff127224 */ /* 0x000fce00078e00ff */
.L_x_348:
[----:B------:R-:W1:Y:S01]  /*10c60*/  S2R R0, SR_TID.X ;  /* 0x0000000000007919 */ /* 0x000e620000002100 */
[----:B------:R-:W-:Y:S01]  /*10c70*/  IMAD.U32 R19, RZ, RZ, UR40 ;  /* 0x00000028ff137e24 */ /* 0x000fe2000f8e00ff */
[----:B------:R-:W-:Y:S01]  /*10c80*/  BAR.SYNC.DEFER_BLOCKING 0x4, 0x180 ;  /* 0x0106000000007b1d */ /* 0x000fe20000010000 */
[----:B-1----:R-:W-:-:S04]  /*10c90*/  LOP3.LUT R0, R0, 0x1f, RZ, 0xc0, !PT ;  /* 0x0000001f00007812 */ /* 0x002fc800078ec0ff */
[----:B------:R-:W-:-:S13]  /*10ca0*/  ISETP.NE.AND P0, PT, R0, RZ, PT ;  /* 0x000000ff0000720c */ /* 0x000fda0003f05270 */
[----:B------:R-:W1:Y:S01]  /*10cb0*/  @!P0 S2R R33, SR_CgaCtaId ;  /* 0x0000000000218919 */ /* 0x000e620000008800 */
[----:B------:R-:W-:-:S04]  /*10cc0*/  @!P0 MOV R0, 0x400 ;  /* 0x0000040000008802 */ /* 0x000fc80000000f00 */
[----:B-1----:R-:W-:-:S05]  /*10cd0*/  @!P0 LEA R23, R33, R0, 0x18 ;  /* 0x0000000021178211 */ /* 0x002fca00078ec0ff */
[----:B------:R2:W-:Y:S01]  /*10ce0*/  @!P0 STS.128 [R23+0x388d0], R16 ;  /* 0x0388d01017008388 */ /* 0x0005e20000000c00 */
[----:B------:R-:W-:Y:S06]  /*10cf0*/  BAR.ARV 0x5, 0x180 ;  /* 0x0146000000007b1d */ /* 0x000fec0000002000 */
.L_x_341:
[----:B------:R-:W-:Y:S02]  /*10d00*/  ULDC UR4, c[0x0][0xc3c] ;  /* 0x00030f0000047ab9 */ /* 0x000fe40000000800 */
[----:B------:R-:W-:-:S06]  /*10d10*/  UISETP.GE.AND UP0, UPT, UR40, UR4, UPT ;  /* 0x000000042800728c */ /* 0x000fcc000bf06270 */
[----:B------:R-:W-:-:S13]  /*10d20*/  PLOP3.LUT P0, PT, PT, PT, UP0, 0x80, 0x0 ;  /* 0x000000000000781c */ /* 0x000fda0003f0f008 */
[----:B------:R-:W-:Y:S05]  /*10d30*/  @!P0 BRA `(.L_x_349) ;  /* 0xffffffa400408947 */ /* 0x000fea000383ffff */
.L_x_274:
[----:B0-----:R-:W3:Y:S01]  /*10d40*/  LDL.LU R0, [R1+0xc] ;  /* 0x00000c0001007983 */ /* 0x001ee20000300800 */
[----:B------:R-:W-:Y:S01]  /*10d50*/  BSSY B0, `(.L_x_350) ;  /* 0x000000b000007945 */ /* 0x000fe20003800000 */
[----:B------:R-:W0:Y:S01]  /*10d60*/  S2R R5, SR_CgaCtaId ;  /* 0x0000000000057919 */ /* 0x000e220000008800 */
[----:B---3--:R-:W-:-:S05]  /*10d70*/  VIADD R0, R0, 0x1 ;  /* 0x0000000100007836 */ /* 0x008fca0000000000 */
[----:B-1----:R-:W-:-:S04]  /*10d80*/  LEA.HI R2, R0, R0, RZ, 0x1 ;  /* 0x0000000000027211 */ /* 0x002fc800078f08ff */
[----:B------:R-:W-:Y:S02]  /*10d90*/  LOP3.LUT R3, R2, 0xfffffffe, RZ, 0xc0, !PT ;  /* 0xfffffffe02037812 */ /* 0x000fe400078ec0ff */
[----:B------:R-:W-:-:S03]  /*10da0*/  MOV R2, 0x400 ;  /* 0x0000040000027802 */ /* 0x000fc60000000f00 */
[----:B------:R-:W-:Y:S01]  /*10db0*/  IMAD.IADD R0, R0, 0x1, -R3 ;  /* 0x0000000100007824 */ /* 0x000fe200078e0a03 */
[----:B0-----:R-:W-:-:S04]  /*10dc0*/  LEA R5, R5, R2, 0x18 ;  /* 0x0000000205057211 */ /* 0x001fc800078ec0ff */
[----:B------:R-:W-:-:S04]  /*10dd0*/  SHF.L.U32 R0, R0, 0x1f, RZ ;  /* 0x0000001f00007819 */ /* 0x000fc800000006ff */
[----:B------:R-:W0:Y:S02]  /*10de0*/  SYNCS.PHASECHK.TRANS64.TRYWAIT P0, [R5+URZ+0x38820], R0 ;  /* 0x03882000050075a7 */ /* 0x000e24000800017f */
[----:B0-----:R-:W-:Y:S05]  /*10df0*/  @!P0 BRA `(.L_x_351) ;  /* 0x0000003800e48947 */ /* 0x001fea0003800000 */
.L_x_468:
[----:B------:R-:W-:Y:S05]  /*10e00*/  BSYNC B0 ;  /* 0x0000000000007941 */ /* 0x000fea0003800000 */
.L_x_350:
[----:B------:R-:W-:-:S03]  /*10e10*/  UMOV UR4, 0xffffffff ;  /* 0xffffffff00047882 */ /* 0x000fc60000000000 */
[----:B------:R-:W-:Y:S05]  /*10e20*/  BRA.DIV UR4, `(.L_x_352) ;  /* 0x0000003a04ec7947 */ /* 0x000fea000b800000 */
[----:B0-----:R-:W0:Y:S02]  /*10e30*/  S2R R0, SR_TID.X ;  /* 0x0000000000007919 */ /* 0x001e240000002100 */
[----:B0-----:R-:W-:-:S04]  /*10e40*/  SHF.R.U32.HI R0, RZ, 0x5, R0 ;  /* 0x00000005ff007819 */ /* 0x001fc80000011600 */
[----:B------:R-:W-:-:S05]  /*10e50*/  LOP3.LUT R0, R0, 0x3, RZ, 0xc0, !PT ;  /* 0x0000000300007812 */ /* 0x000fca00078ec0ff */
[----:B------:R0:W1:Y:S02]  /*10e60*/  SHFL.IDX PT, R14, R0, RZ, 0x1f ;  /* 0x00001fff000e7589 */ /* 0x00006400000e0000 */
.L_x_471:
[----:B-1----:R-:W-:Y:S01]  /*10e70*/  ISETP.NE.AND P0, PT, R14, RZ, PT ;  /* 0x000000ff0e00720c */ /* 0x002fe20003f05270 */
[----:B------:R-:W-:-:S12]  /*10e80*/  BSSY B0, `(.L_x_353) ;  /* 0x000002c000007945 */ /* 0x000fd80003800000 */
[----:B------:R-:W-:Y:S05]  /*10e90*/  @P0 BRA `(.L_x_354) ;  /* 0x0000000000a80947 */ /* 0x000fea0003800000 */
[----:B------:R-:W-:-:S03]  /*10ea0*/  UMOV UR4, 0xffffffff ;  /* 0xffffffff00047882 */ /* 0x000fc60000000000 */
[----:B------:R-:W-:Y:S05]  /*10eb0*/  BRA.DIV UR4, `(.L_x_355) ;  /* 0x0000003a04fc7947 */ /* 0x000fea000b800000 */
[----:B------:R-:W-:-:S13]  /*10ec0*/  ELECT P6, URZ, PT ;  /* 0x00000000003f782f */ /* 0x000fda00038c0000 */
.L_x_474:
[----:B------:R-:W-:Y:S05]  /*10ed0*/  @!P6 BRA `(.L_x_354) ;  /* 0x000000000098e947 */ /* 0x000fea0003800000 */
[----:B------:R-:W-:-:S06]  /*10ee0*/  ULOP3.LUT UR4, UR36, 0x2, URZ, 0xfc, !UPT ;  /* 0x0000000224047892 */ /* 0x000fcc000f8efc3f */
[----:B0-----:R-:W-:-:S05]  /*10ef0*/  IMAD.U32 R0, RZ, RZ, UR4 ;  /* 0x00000004ff007e24 */ /* 0x001fca000f8e00ff */
[----:B------:R-:W-:-:S13]  /*10f00*/  ISETP.NE.AND P0, PT, R0, 0x3, PT ;  /* 0x000000030000780c */ /* 0x000fda0003f05270 */
[----:B------:R-:W-:Y:S05]  /*10f10*/  @!P0 BRA `(.L_x_356) ;  /* 0x0000000000048947 */ /* 0x000fea0003800000 */
[----:B------:R-:W-:Y:S01]  /*10f20*/  BPT.TRAP 0x1 ;  /* 0x000000040000795c */ /* 0x000fe20000300000 */
.L_x_356:
[----:B------:R-:W-:Y:S01]  /*10f30*/  IMAD R3, R25, 0x8, R5 ;  /* 0x0000000819037824 */ /* 0x000fe200078e0205 */
[----:B------:R-:W-:Y:S01]  /*10f40*/  SHF.L.U32 R2, R29, 0x1f, RZ ;  /* 0x0000001f1d027819 */ /* 0x000fe200000006ff */
[----:B------:R-:W-:-:S03]  /*10f50*/  VIADD R25, R25, 0x1 ;  /* 0x0000000119197836 */ /* 0x000fc60000000000 */
[----:B------:R-:W0:Y:S02]  /*10f60*/  SYNCS.PHASECHK.TRANS64.TRYWAIT P1, [R3+URZ+0x38840], R2 ;  /* 0x03884002030075a7 */ /* 0x000e24000802017f */
[----:B------:R-:W-:-:S04]  /*10f70*/  ISETP.NE.AND P2, PT, R25, 0x2, PT ;  /* 0x000000021900780c */ /* 0x000fc80003f45270 */
[----:B------:R-:W-:Y:S01]  /*10f80*/  SEL R0, RZ, 0x1, P2 ;  /* 0x00000001ff007807 */ /* 0x000fe20001000000 */
[----:B0-----:R-:W-:Y:S08]  /*10f90*/  @!P1 BRA `(.L_x_357) ;  /* 0x0000003800e49947 */ /* 0x001ff00003800000 */
.L_x_475:
[----:B------:R-:W-:Y:S02]  /*10fa0*/  SEL R25, R25, RZ, P2 ;  /* 0x000000ff19197207 */ /* 0x000fe40001000000 */
[----:B------:R-:W-:Y:S01]  /*10fb0*/  LOP3.LUT R0, R29, R0, RZ, 0x3c, !PT ;  /* 0x000000001d007212 */ /* 0x000fe200078e3cff */
[----:B------:R-:W-:Y:S06]  /*10fc0*/  @!P0 BRA `(.L_x_358) ;  /* 0x0000000000048947 */ /* 0x000fec0003800000 */
[----:B------:R-:W-:Y:S01]  /*10fd0*/  BPT.TRAP 0x1 ;  /* 0x000000040000795c */ /* 0x000fe20000300000 */
.L_x_358:
[----:B------:R-:W-:Y:S01]  /*10fe0*/  IMAD R25, R25, 0x8, R5 ;  /* 0x0000000819197824 */ /* 0x000fe200078e0205 */
[----:B------:R-:W-:-:S04]  /*10ff0*/  SHF.L.U32 R0, R0, 0x1f, RZ ;  /* 0x0000001f00007819 */ /* 0x000fc800000006ff */
[----:B------:R-:W1:Y:S02]  /*11000*/  SYNCS.PHASECHK.TRANS64.TRYWAIT P1, [R25+URZ+0x38840], R0 ;  /* 0x03884000190075a7 */ /* 0x000e64000802017f */
[----:B-1----:R-:W-:Y:S05]  /*11010*/  @!P1 BRA `(.L_x_359) ;  /* 0x0000003800d89947 */ /* 0x002fea0003800000 */
.L_x_476:
[----:B------:R-:W-:Y:S05]  /*11020*/  @!P0 BRA `(.L_x_360) ;  /* 0x0000000000048947 */ /* 0x000fea0003800000 */
[----:B------:R-:W-:Y:S01]  /*11030*/  BPT.TRAP 0x1 ;  /* 0x000000040000795c */ /* 0x000fe20000300000 */
.L_x_360:
[----:B------:R-:W3:Y:S02]  /*11040*/  SYNCS.PHASECHK.TRANS64.TRYWAIT P1, [R3+URZ+0x38860], R2 ;  /* 0x03886002030075a7 */ /* 0x000ee4000802017f */
[----:B---3--:R-:W-:Y:S05]  /*11050*/  @!P1 BRA `(.L_x_361) ;  /* 0x0000003800dc9947 */ /* 0x008fea0003800000 */
.L_x_477:
[----:B------:R-:W-:Y:S05]  /*11060*/  @!P0 BRA `(.L_x_362) ;  /* 0x0000000000048947 */ /* 0x000fea0003800000 */
[----:B------:R-:W-:Y:S01]  /*11070*/  BPT.TRAP 0x1 ;  /* 0x000000040000795c */ /* 0x000fe20000300000 */
.L_x_362:
[----:B------:R-:W4:Y:S02]  /*11080*/  SYNCS.PHASECHK.TRANS64.TRYWAIT P1, [R25+URZ+0x38860], R0 ;  /* 0x03886000190075a7 */ /* 0x000f24000802017f */
[----:B----4-:R-:W-:Y:S05]  /*11090*/  @!P1 BRA `(.L_x_363) ;  /* 0x0000003800e09947 */ /* 0x010fea0003800000 */
.L_x_478:
[----:B------:R-:W-:Y:S05]  /*110a0*/  @!P0 BRA `(.L_x_364) ;  /* 0x0000000000048947 */ /* 0x000fea0003800000 */
[----:B------:R-:W-:Y:S01]  /*110b0*/  BPT.TRAP 0x1 ;  /* 0x000000040000795c */ /* 0x000fe20000300000 */
.L_x_364:
[----:B------:R-:W5:Y:S02]  /*110c0*/  SYNCS.PHASECHK.TRANS64.TRYWAIT P1, [R3+URZ+0x38880], R2 ;  /* 0x03888002030075a7 */ /* 0x000f64000802017f */
[----:B-----5:R-:W-:Y:S05]  /*110d0*/  @!P1 BRA `(.L_x_365) ;  /* 0x0000003800e49947 */ /* 0x020fea0003800000 */
.L_x_479:
[----:B------:R-:W-:Y:S05]  /*110e0*/  @!P0 BRA `(.L_x_366) ;  /* 0x0000000000048947 */ /* 0x000fea0003800000 */
[----:B------:R-:W-:Y:S01]  /*110f0*/  BPT.TRAP 0x1 ;  /* 0x000000040000795c */ /* 0x000fe20000300000 */
.L_x_366:
[----:B------:R0:W0:Y:S02]  /*11100*/  SYNCS.PHASECHK.TRANS64.TRYWAIT P0, [R25+URZ+0x38880], R0 ;  /* 0x03888000190075a7 */ /* 0x000024000800017f */
[----:B0-----:R-:W-:Y:S05]  /*11110*/  @!P0 NANOSLEEP.SYNCS 0x989680 ;  /* 0x009896800000895d */ /* 0x001fea0003900000 */
[----:B------:R-:W0:Y:S02]  /*11120*/  @!P0 SYNCS.PHASECHK.TRANS64 P0, [R25+URZ+0x38880], R0 ;  /* 0x03888000190085a7 */ /* 0x000e24000800007f */
[----:B0-----:R-:W-:Y:S05]  /*11130*/  @!P0 BRA `(.L_x_366) ;  /* 0xfffffffc00f08947 */ /* 0x001fea000383ffff */
.L_x_354:
[----:B------:R-:W-:Y:S05]  /*11140*/  BSYNC B0 ;  /* 0x0000000000007941 */ /* 0x000fea0003800000 */
.L_x_353:
[----:B------:R-:W-:Y:S05]  /*11150*/  EXIT ;  /* 0x000000000000794d */ /* 0x000fea0003800000 */
.L_x_223:
[----:B0-----:R-:W-:-:S04]  /*11160*/  IMAD.U32 R3, RZ, RZ, UR51 ;  /* 0x00000033ff037e24 */ /* 0x001fc8000f8e00ff */
[----:B------:R0:W1:Y:S03]  /*11170*/  SYNCS.PHASECHK.TRANS64.TRYWAIT P0, [R3+URZ+0x38800], R0 ;  /* 0x03880000030075a7 */ /* 0x000066000800017f */
[----:B-1----:R-:W-:Y:S05]  /*11180*/  @!P0 NANOSLEEP.SYNCS 0x989680 ;  /* 0x009896800000895d */ /* 0x002fea0003900000 */
[----:B------:R-:W1:Y:S02]  /*11190*/  @!P0 SYNCS.PHASECHK.TRANS64 P0, [R3+URZ+0x38800], R0 ;  /* 0x03880000030085a7 */ /* 0x000e64000800007f */
[----:B-1----:R-:W-:Y:S05]  /*111a0*/  @!P0 BRA `(.L_x_223) ;  /* 0xfffffffc00ec8947 */ /* 0x002fea000383ffff */
[----:B------:R-:W-:Y:S05]  /*111b0*/  BRA `(.L_x_367) ;  /* 0xffffff0800507947 */ /* 0x000fea000383ffff */
.L_x_227:
[----:B-1----:R-:W-:-:S04]  /*111c0*/  IMAD.U32 R0, RZ, RZ, UR54 ;  /* 0x00000036ff007e24 */ /* 0x002fc8000f8e00ff */
[----:B------:R1:W2:Y:S03]  /*111d0*/  SYNCS.PHASECHK.TRANS64.TRYWAIT P1, [R0+URZ+0x38830], R7 ;  /* 0x03883007000075a7 */ /* 0x0002a6000802017f */
[----:B--2---:R-:W-:Y:S05]  /*111e0*/  @!P1 NANOSLEEP.SYNCS 0x989680 ;  /* 0x009896800000995d */ /* 0x004fea0003900000 */
[----:B------:R-:W2:Y:S02]  /*111f0*/  @!P1 SYNCS.PHASECHK.TRANS64 P1, [R0+URZ+0x38830], R7 ;  /* 0x03883007000095a7 */ /* 0x000ea4000802007f */
[----:B--2---:R-:W-:Y:S05]  /*11200*/  @!P1 BRA `(.L_x_227) ;  /* 0xfffffffc00ec9947 */ /* 0x004fea000383ffff */
[----:B------:R-:W-:Y:S05]  /*11210*/  BRA `(.L_x_226) ;  /* 0xffffff0800747947 */ /* 0x000fea000383ffff */
.L_x_232:
[----:B-1----:R-:W-:-:S04]  /*11220*/  IMAD.U32 R8, RZ, RZ, UR54 ;  /* 0x00000036ff087e24 */ /* 0x002fc8000f8e00ff */
[----:B------:R1:W2:Y:S03]  /*11230*/  SYNCS.PHASECHK.TRANS64.TRYWAIT P1, [R8+URZ+0x38850], R7 ;  /* 0x03885007080075a7 */ /* 0x0002a6000802017f */
[----:B--2---:R-:W-:Y:S05]  /*11240*/  @!P1 NANOSLEEP.SYNCS 0x989680 ;  /* 0x009896800000995d */ /* 0x004fea0003900000 */
[----:B------:R-:W2:Y:S02]  /*11250*/  @!P1 SYNCS.PHASECHK.TRANS64 P1, [R8+URZ+0x38850], R7 ;  /* 0x03885007080095a7 */ /* 0x000ea4000802007f */
[----:B--2---:R-:W-:Y:S05]  /*11260*/  @!P1 BRA `(.L_x_232) ;  /* 0xfffffffc00ec9947 */ /* 0x004fea000383ffff */
[----:B------:R-:W-:Y:S05]  /*11270*/  BRA `(.L_x_231) ;  /* 0xffffff2800047947 */ /* 0x000fea000383ffff */
.L_x_238:
[----:B0-----:R-:W-:Y:S02]  /*11280*/  IMAD.U32 R0, RZ, RZ, UR47 ;  /* 0x0000002fff007e24 */ /* 0x001fe4000f8e00ff */
[----:B------:R-:W-:-:S04]  /*11290*/  IMAD.U32 R3, RZ, RZ, UR54 ;  /* 0x00000036ff037e24 */ /* 0x000fc8000f8e00ff */
[----:B------:R0:W1:Y:S03]  /*112a0*/  SYNCS.PHASECHK.TRANS64.TRYWAIT P2, [R0+URZ+0x38830], R3 ;  /* 0x03883003000075a7 */ /* 0x000066000804017f */
[----:B-1----:R-:W-:Y:S05]  /*112b0*/  @!P2 NANOSLEEP.SYNCS 0x989680 ;  /* 0x009896800000a95d */ /* 0x002fea0003900000 */
[----:B------:R-:W1:Y:S02]  /*112c0*/  @!P2 SYNCS.PHASECHK.TRANS64 P2, [R0+URZ+0x38830], R3 ;  /* 0x038830030000a5a7 */ /* 0x000e64000804007f */
[----:B-1----:R-:W-:Y:S05]  /*112d0*/  @!P2 BRA `(.L_x_238) ;  /* 0xfffffffc00e8a947 */ /* 0x002fea000383ffff */
[----:B------:R-:W-:Y:S05]  /*112e0*/  BRA `(.L_x_237) ;  /* 0xffffff2800ec7947 */ /* 0x000fea000383ffff */
.L_x_243:
[----:B-1----:R-:W-:Y:S02]  /*112f0*/  IMAD.U32 R7, RZ, RZ, UR47 ;  /* 0x0000002fff077e24 */ /* 0x002fe4000f8e00ff */
[----:B------:R-:W-:-:S04]  /*11300*/  IMAD.U32 R8, RZ, RZ, UR54 ;  /* 0x00000036ff087e24 */ /* 0x000fc8000f8e00ff */
[----:B------:R1:W2:Y:S03]  /*11310*/  SYNCS.PHASECHK.TRANS64.TRYWAIT P2, [R7+URZ+0x38850], R8 ;  /* 0x03885008070075a7 */ /* 0x0002a6000804017f */
[----:B--2---:R-:W-:Y:S05]  /*11320*/  @!P2 NANOSLEEP.SYNCS 0x989680 ;  /* 0x009896800000a95d */ /* 0x004fea0003900000 */
[----:B------:R-:W2:Y:S02]  /*11330*/  @!P2 SYNCS.PHASECHK.TRANS64 P2, [R7+URZ+0x38850], R8 ;  /* 0x038850080700a5a7 */ /* 0x000ea4000804007f */
[----:B--2---:R-:W-:Y:S05]  /*11340*/  @!P2 BRA `(.L_x_243) ;  /* 0xfffffffc00e8a947 */ /* 0x004fea000383ffff */
[----:B------:R-:W-:Y:S05]  /*11350*/  BRA `(.L_x_242) ;  /* 0xffffff4800887947 */ /* 0x000fea000383ffff */
.L_x_289:
[----:B------:R-:W0:Y:S01]  /*11360*/  S2R R20, SR_TID.X ;  /* 0x0000000000147919 */ /* 0x000e220000002100 */
[----:B------:R-:W-:Y:S02]  /*11370*/  IMAD.MOV.U32 R12, RZ, RZ, RZ ;  /* 0x000000ffff0c7224 */ /* 0x000fe400078e00ff */
[----:B------:R-:W-:Y:S02]  /*11380*/  IMAD.MOV.U32 R11, RZ, RZ, 0x1f ;  /* 0x0000001fff0b7424 */ /* 0x000fe400078e00ff */
[----:B------:R-:W-:Y:S01]  /*11390*/  IMAD.MOV.U32 R15, RZ, RZ, -0x1 ;  /* 0xffffffffff0f7424 */ /* 0x000fe200078e00ff */
[----:B0-----:R-:W-:-:S04]  /*113a0*/  SHF.R.U32.HI R8, RZ, 0x5, R20 ;  /* 0x00000005ff087819 */ /* 0x001fc80000011614 */
[----:B------:R-:W-:-:S05]  /*113b0*/  LOP3.LUT R8, R8, 0x3, RZ, 0xc0, !PT ;  /* 0x0000000308087812 */ /* 0x000fca00078ec0ff */
[----:B------:R-:W-:-:S07]  /*113c0*/  IMAD.MOV.U32 R13, RZ, RZ, R8 ;  /* 0x000000ffff0d7224 */ /* 0x000fce00078e0008 */
[----:B-----5:R-:W-:Y:S05]  /*113d0*/  WARPSYNC.COLLECTIVE R15, `(.L_x_368) ;  /* 0x000000000f087348 */ /* 0x020fea0003c00000 */
[----:B------:R0:W1:Y:S02]  /*113e0*/  SHFL.IDX P6, R14, R13, R12, R11 ;  /* 0x0000000c0d0e7389 */ /* 0x00006400000c000b */
[----:B01---5:R-:W-:Y:S01]  /*113f0*/  ENDCOLLECTIVE ;  /* 0x000000000000791b */ /* 0x023fe20003800000 */
.L_x_368:
[----:B------:R-:W-:Y:S05]  /*11400*/  BRA `(.L_x_369) ;  /* 0xffffffac00687947 */ /* 0x000fea000383ffff */
.L_x_292:
[----:B0-----:R-:W2:Y:S02]  /*11410*/  LDL R2, [R1+0x8] ;  /* 0x0000080001027983 */ /* 0x001ea40000100800 */
[----:B--2---:R0:W1:Y:S02]  /*11420*/  SYNCS.PHASECHK.TRANS64.TRYWAIT P0, [R6+URZ+0x38880], R2 ;  /* 0x03888002060075a7 */ /* 0x004064000800017f */
[----:B-1----:R-:W-:Y:S05]  /*11430*/  @!P0 NANOSLEEP.SYNCS 0x989680 ;  /* 0x009896800000895d */ /* 0x002fea0003900000 */
[----:B------:R-:W1:Y:S02]  /*11440*/  @!P0 SYNCS.PHASECHK.TRANS64 P0, [R6+URZ+0x38880], R2 ;  /* 0x03888002060085a7 */ /* 0x000e64000800007f */
[----:B-1----:R-:W-:Y:S05]  /*11450*/  @!P0 BRA `(.L_x_292) ;  /* 0xfffffffc00ec8947 */ /* 0x002fea000383ffff */
[----:B------:R-:W-:Y:S05]  /*11460*/  BRA `(.L_x_370) ;  /* 0xffffffac00787947 */ /* 0x000fea000383ffff */
.L_x_293:
[----:B------:R-:W-:Y:S01]  /*11470*/  BSSY B0, `(.L_x_371) ;  /* 0x0000008000007945 */ /* 0x000fe20003800000 */
[----:B------:R-:W-:Y:S02]  /*11480*/  IMAD.MOV.U32 R13, RZ, RZ, R9 ;  /* 0x000000ffff0d7224 */ /* 0x000fe400078e0009 */
[----:B------:R-:W-:Y:S02]  /*11490*/  IMAD.MOV.U32 R12, RZ, RZ, RZ ;  /* 0x000000ffff0c7224 */ /* 0x000fe400078e00ff */
[----:B------:R-:W-:Y:S02]  /*114a0*/  IMAD.MOV.U32 R11, RZ, RZ, 0x181f ;  /* 0x0000181fff0b7424 */ /* 0x000fe400078e00ff */
[----:B------:R-:W-:-:S07]  /*114b0*/  IMAD.MOV.U32 R15, RZ, RZ, -0x1 ;  /* 0xffffffffff0f7424 */ /* 0x000fce00078e00ff */
[----:B------:R-:W-:Y:S05]  /*114c0*/  WARPSYNC.COLLECTIVE R15, `(.L_x_372) ;  /* 0x000000000f087348 */ /* 0x000fea0003c00000 */
[----:B------:R0:W1:Y:S02]  /*114d0*/  SHFL.IDX P6, R14, R13, R12, R11 ;  /* 0x0000000c0d0e7389 */ /* 0x00006400000c000b */
[----:B01----:R-:W-:Y:S01]  /*114e0*/  ENDCOLLECTIVE ;  /* 0x000000000000791b */ /* 0x003fe20003800000 */
.L_x_372:
[----:B------:R-:W-:Y:S05]  /*114f0*/  BSYNC B0 ;  /* 0x0000000000007941 */ /* 0x000fea0003800000 */
.L_x_371:
[----:B------:R-:W-:Y:S01]  /*11500*/  IMAD.MOV.U32 R13, RZ, RZ, R8 ;  /* 0x000000ffff0d7224 */ /* 0x000fe200078e0008 */
[----:B------:R-:W-:Y:S01]  /*11510*/  LOP3.LUT R10, R28, 0x80, RZ, 0xfc, !PT ;  /* 0x000000801c0a7812 */ /* 0x000fe200078efcff */
[----:B------:R-:W-:Y:S01]  /*11520*/  IMAD.MOV.U32 R12, RZ, RZ, RZ ;  /* 0x000000ffff0c7224 */ /* 0x000fe200078e00ff */
[C---:B------:R-:W-:Y:S01]  /*11530*/  ISETP.GE.AND P3, PT, R7.reuse, 0x11, PT ;  /* 0x000000110700780c */ /* 0x040fe20003f66270 */
[----:B------:R-:W-:Y:S01]  /*11540*/  IMAD.MOV.U32 R11, RZ, RZ, 0x181f ;  /* 0x0000181fff0b7424 */ /* 0x000fe200078e00ff */
[----:B------:R-:W-:Y:S01]  /*11550*/  LOP3.LUT R26, R26, 0xffffffdf, RZ, 0xc0, !PT ;  /* 0xffffffdf1a1a7812 */ /* 0x000fe200078ec0ff */
[----:B------:R-:W-:Y:S01]  /*11560*/  IMAD.MOV.U32 R15, RZ, RZ, -0x1 ;  /* 0xffffffffff0f7424 */ /* 0x000fe200078e00ff */
[C---:B------:R-:W-:Y:S01]  /*11570*/  ISETP.GE.AND P5, PT, R7.reuse, 0x31, PT ;  /* 0x000000310700780c */ /* 0x040fe20003fa6270 */
[----:B------:R-:W-:Y:S01]  /*11580*/  IMAD.MOV.U32 R3, RZ, RZ, R14 ;  /* 0x000000ffff037224 */ /* 0x000fe200078e000e */
[----:B------:R-:W-:Y:S01]  /*11590*/  ISETP.GE.AND P4, PT, R7, 0x41, PT ;  /* 0x000000410700780c */ /* 0x000fe20003f86270 */
[----:B------:R-:W-:-:S12]  /*115a0*/  IMAD.IADD R5, R23, 0x1, R5 ;  /* 0x0000000117057824 */ /* 0x000fd800078e0205 */
[----:B------:R-:W-:Y:S05]  /*115b0*/  WARPSYNC.COLLECTIVE R15, `(.L_x_373) ;  /* 0x000000000f087348 */ /* 0x000fea0003c00000 */
[----:B------:R0:W1:Y:S02]  /*115c0*/  SHFL.IDX P6, R14, R13, R12, R11 ;  /* 0x0000000c0d0e7389 */ /* 0x00006400000c000b */
[----:B01----:R-:W-:Y:S01]  /*115d0*/  ENDCOLLECTIVE ;  /* 0x000000000000791b */ /* 0x003fe20003800000 */
.L_x_373:
[----:B------:R-:W-:Y:S02]  /*115e0*/  @P3 LOP3.LUT R26, R26, 0x20, RZ, 0xfc, !PT ;  /* 0x000000201a1a3812 */ /* 0x000fe400078efcff */
[----:B------:R-:W-:Y:S02]  /*115f0*/  ISETP.GE.AND P3, PT, R7, 0x51, PT ;  /* 0x000000510700780c */ /* 0x000fe40003f66270 */
[----:B------:R-:W-:Y:S01]  /*11600*/  LOP3.LUT R26, R26, 0xffffffef, RZ, 0xc0, !PT ;  /* 0xffffffef1a1a7812 */ /* 0x000fe200078ec0ff */
[----:B------:R-:W0:Y:S01]  /*11610*/  LDC R15, c[0x0][0x2f4] ;  /* 0x0000bd00ff0f7b82 */ /* 0x000e220000000800 */
[----:B------:R-:W-:Y:S02]  /*11620*/  IMAD.MOV.U32 R13, RZ, RZ, R9 ;  /* 0x000000ffff0d7224 */ /* 0x000fe400078e0009 */
[----:B------:R-:W-:Y:S02]  /*11630*/  IMAD.MOV.U32 R12, RZ, RZ, 0x1 ;  /* 0x00000001ff0c7424 */ /* 0x000fe400078e00ff */
[----:B------:R-:W-:-:S05]  /*11640*/  IMAD.MOV.U32 R2, RZ, RZ, R14 ;  /* 0x000000ffff027224 */ /* 0x000fca00078e000e */
[----:B------:R-:W-:-:S05]  /*11650*/  IADD3 R2, P0, R28, R2, RZ ;  /* 0x000000021c027210 */ /* 0x000fca0007f1e0ff */
[----:B------:R-:W-:Y:S01]  /*11660*/  IMAD.X R3, RZ, RZ, R3, P0 ;  /* 0x000000ffff037224 */ /* 0x000fe200000e0603 */
[-C--:B0-----:R-:W-:Y:S02]  /*11670*/  ISETP.GE.AND P1, PT, R28, R15.reuse, PT ;  /* 0x0000000f1c00720c */ /* 0x081fe40003f26270 */
[----:B------:R-:W-:Y:S01]  /*11680*/  ISETP.GE.AND P0, PT, R10, R15, PT ;  /* 0x0000000f0a00720c */ /* 0x000fe20003f06270 */
[----:B------:R-:W-:Y:S01]  /*11690*/  IMAD.MOV.U32 R15, RZ, RZ, -0x1 ;  /* 0xffffffffff0f7424 */ /* 0x000fe200078e00ff */
[----:B------:R-:W-:-:S13]  /*116a0*/  ISETP.LT.OR P2, PT, R7, 0x1, P1 ;  /* 0x000000010700780c */ /* 0x000fda0000f41670 */
[----:B------:R-:W-:Y:S05]  /*116b0*/  WARPSYNC.COLLECTIVE R15, `(.L_x_374) ;  /* 0x000000000f087348 */ /* 0x000fea0003c00000 */
[----:B------:R0:W1:Y:S02]  /*116c0*/  SHFL.IDX P6, R14, R13, R12, R11 ;  /* 0x0000000c0d0e7389 */ /* 0x00006400000c000b */
[----:B01----:R-:W-:Y:S01]  /*116d0*/  ENDCOLLECTIVE ;  /* 0x000000000000791b */ /* 0x003fe20003800000 */
.L_x_374:
[----:B------:R-:W-:Y:S01]  /*116e0*/  @!PT LDS RZ, [RZ] ;  /* 0x00000000fffff984 */ /* 0x000fe20000000800 */
[----:B------:R-:W-:Y:S01]  /*116f0*/  @!PT LDS RZ, [RZ] ;  /* 0x00000000fffff984 */ /* 0x000fe20000000800 */
[----:B------:R-:W-:Y:S01]  /*11700*/  @!PT LDS RZ, [RZ] ;  /* 0x00000000fffff984 */ /* 0x000fe20000000800 */
[----:B------:R-:W-:Y:S01]  /*11710*/  LDGSTS.E.BYPASS.LTC128B.128 [R5+0x10400], desc[UR52][R2.64], !P2 ;  /* 0x1040000002057fae */ /* 0x000fe2000d101d74 */
[----:B------:R-:W-:Y:S01]  /*11720*/  ISETP.LT.OR P2, PT, R7, 0x1, P0 ;  /* 0x000000010700780c */ /* 0x000fe20000741670 */
[----:B------:R-:W-:-:S12]  /*11730*/  IMAD.MOV.U32 R13, RZ, RZ, R8 ;  /* 0x000000ffff0d7224 */ /* 0x000fd800078e0008 */
[----:B------:R0:W-:Y:S02]  /*11740*/  LDGSTS.E.BYPASS.LTC128B.128 [R5+0x14400], desc[UR52][R2.64+0x80], !P2 ;  /* 0x1440008002057fae */ /* 0x0001e4000d101d74 */
[----:B0-----:R-:W-:-:S07]  /*11750*/  IMAD.MOV.U32 R3, RZ, RZ, R14 ;  /* 0x000000ffff037224 */ /* 0x001fce00078e000e */
[----:B------:R-:W-:Y:S05]  /*11760*/  WARPSYNC.COLLECTIVE R15, `(.L_x_375) ;  /* 0x000000000f087348 */ /* 0x000fea0003c00000 */
[----:B------:R0:W1:Y:S02]  /*11770*/  SHFL.IDX P6, R14, R13, R12, R11 ;  /* 0x0000000c0d0e7389 */ /* 0x00006400000c000b */
[----:B01----:R-:W-:Y:S01]  /*11780*/  ENDCOLLECTIVE ;  /* 0x000000000000791b */ /* 0x003fe20003800000 */
.L_x_375:
[----:B------:R-:W-:Y:S02]  /*11790*/  IMAD.MOV.U32 R13, RZ, RZ, R9 ;  /* 0x000000ffff0d7224 */ /* 0x000fe400078e0009 */
[----:B------:R-:W-:Y:S02]  /*117a0*/  IMAD.MOV.U32 R12, RZ, RZ, 0x2 ;  /* 0x00000002ff0c7424 */ /* 0x000fe400078e00ff */
[----:B------:R-:W-:-:S07]  /*117b0*/  IMAD.MOV.U32 R2, RZ, RZ, R14 ;  /* 0x000000ffff027224 */ /* 0x000fce00078e000e */
[----:B------:R-:W-:Y:S05]  /*117c0*/  WARPSYNC.COLLECTIVE R15, `(.L_x_376) ;  /* 0x000000000f087348 */ /* 0x000fea0003c00000 */
[----:B------:R0:W1:Y:S02]  /*117d0*/  SHFL.IDX P6, R14, R13, R12, R11 ;  /* 0x0000000c0d0e7389 */ /* 0x00006400000c000b */
[----:B01----:R-:W-:Y:S01]  /*117e0*/  ENDCOLLECTIVE ;  /* 0x000000000000791b */ /* 0x003fe20003800000 */
.L_x_376:
[----:B------:R-:W-:-:S05]  /*117f0*/  IADD3 R2, P2, R28, R2, RZ ;  /* 0x000000021c027210 */ /* 0x000fca0007f5e0ff */
[----:B------:R-:W-:Y:S01]  /*11800*/  IMAD.X R3, RZ, RZ, R3, P2 ;  /* 0x000000ffff037224 */ /* 0x000fe200010e0603 */
[----:B------:R-:W-:Y:S01]  /*11810*/  ISETP.LT.OR P2, PT, R7, 0x11, P1 ;  /* 0x000000110700780c */ /* 0x000fe20000f41670 */
[----:B------:R-:W-:-:S12]  /*11820*/  IMAD.MOV.U32 R13, RZ, RZ, R8 ;  /* 0x000000ffff0d7224 */ /* 0x000fd800078e0008 */
[----:B------:R-:W-:Y:S01]  /*11830*/  @!PT LDS RZ, [RZ] ;  /* 0x00000000fffff984 */ /* 0x000fe20000000800 */
[----:B------:R-:W-:Y:S01]  /*11840*/  @!PT LDS RZ, [RZ] ;  /* 0x00000000fffff984 */ /* 0x000fe20000000800 */
[----:B------:R-:W-:Y:S01]  /*11850*/  @!PT LDS RZ, [RZ] ;  /* 0x00000000fffff984 */ /* 0x000fe20000000800 */
[----:B------:R-:W-:Y:S01]  /*11860*/  LDGSTS.E.BYPASS.LTC128B.128 [R5+0x10c00], desc[UR52][R2.64], !P2 ;  /* 0x10c0000002057fae */ /* 0x000fe2000d101d74 */
[----:B------:R-:W-:-:S13]  /*11870*/  ISETP.LT.OR P2, PT, R7, 0x11, P0 ;  /* 0x000000110700780c */ /* 0x000fda0000741670 */
[----:B------:R0:W-:Y:S02]  /*11880*/  LDGSTS.E.BYPASS.LTC128B.128 [R5+0x14c00], desc[UR52][R2.64+0x80], !P2 ;  /* 0x14c0008002057fae */ /* 0x0001e4000d101d74 */
[----:B0-----:R-:W-:-:S07]  /*11890*/  IMAD.MOV.U32 R3, RZ, RZ, R14 ;  /* 0x000000ffff037224 */ /* 0x001fce00078e000e */
[----:B------:R-:W-:Y:S05]  /*118a0*/  WARPSYNC.COLLECTIVE R15, `(.L_x_377) ;  /* 0x000000000f087348 */ /* 0x000fea0003c00000 */
[----:B------:R0:W1:Y:S02]  /*118b0*/  SHFL.IDX P6, R14, R13, R12, R11 ;  /* 0x0000000c0d0e7389 */ /* 0x00006400000c000b */
[----:B01----:R-:W-:Y:S01]  /*118c0*/  ENDCOLLECTIVE ;  /* 0x000000000000791b */ /* 0x003fe20003800000 */
.L_x_377:
[----:B------:R-:W-:Y:S02]  /*118d0*/  IMAD.MOV.U32 R13, RZ, RZ, R9 ;  /* 0x000000ffff0d7224 */ /* 0x000fe400078e0009 */
[----:B------:R-:W-:Y:S02]  /*118e0*/  IMAD.MOV.U32 R12, RZ, RZ, 0x3 ;  /* 0x00000003ff0c7424 */ /* 0x000fe400078e00ff */
[----:B------:R-:W-:-:S07]  /*118f0*/  IMAD.MOV.U32 R2, RZ, RZ, R14 ;  /* 0x000000ffff027224 */ /* 0x000fce00078e000e */
[----:B------:R-:W-:Y:S05]  /*11900*/  WARPSYNC.COLLECTIVE R15, `(.L_x_378) ;  /* 0x000000000f087348 */ /* 0x000fea0003c00000 */
[----:B------:R0:W1:Y:S02]  /*11910*/  SHFL.IDX P6, R14, R13, R12, R11 ;  /* 0x0000000c0d0e7389 */ /* 0x00006400000c000b */
[----:B01----:R-:W-:Y:S01]  /*11920*/  ENDCOLLECTIVE ;  /* 0x000000000000791b */ /* 0x003fe20003800000 */
.L_x_378:
        /* <DEDUP_REMOVED lines=14> */
.L_x_379:
[----:B------:R-:W-:Y:S02]  /*11a10*/  IMAD.MOV.U32 R13, RZ, RZ, R9 ;  /* 0x000000ffff0d7224 */ /* 0x000fe400078e0009 */
[----:B------:R-:W-:Y:S02]  /*11a20*/  IMAD.MOV.U32 R12, RZ, RZ, 0x4 ;  /* 0x00000004ff0c7424 */ /* 0x000fe400078e00ff */
[----:B------:R-:W-:-:S07]  /*11a30*/  IMAD.MOV.U32 R2, RZ, RZ, R14 ;  /* 0x000000ffff027224 */ /* 0x000fce00078e000e */
[----:B------:R-:W-:Y:S05]  /*11a40*/  WARPSYNC.COLLECTIVE R15, `(.L_x_380) ;  /* 0x000000000f087348 */ /* 0x000fea0003c00000 */
[----:B------:R0:W1:Y:S02]  /*11a50*/  SHFL.IDX P6, R14, R13, R12, R11 ;  /* 0x0000000c0d0e7389 */ /* 0x00006400000c000b */
[----:B01----:R-:W-:Y:S01]  /*11a60*/  ENDCOLLECTIVE ;  /* 0x000000000000791b */ /* 0x003fe20003800000 */
.L_x_380:
        /* <DEDUP_REMOVED lines=14> */
.L_x_381:
[----:B------:R-:W-:Y:S02]  /*11b50*/  IMAD.MOV.U32 R13, RZ, RZ, R9 ;  /* 0x000000ffff0d7224 */ /* 0x000fe400078e0009 */
[----:B------:R-:W-:Y:S02]  /*11b60*/  IMAD.MOV.U32 R12, RZ, RZ, 0x5 ;  /* 0x00000005ff0c7424 */ /* 0x000fe400078e00ff */
[----:B------:R-:W-:-:S07]  /*11b70*/  IMAD.MOV.U32 R2, RZ, RZ, R14 ;  /* 0x000000ffff027224 */ /* 0x000fce00078e000e */
[----:B------:R-:W-:Y:S05]  /*11b80*/  WARPSYNC.COLLECTIVE R15, `(.L_x_382) ;  /* 0x000000000f087348 */ /* 0x000fea0003c00000 */
[----:B------:R0:W1:Y:S02]  /*11b90*/  SHFL.IDX P6, R14, R13, R12, R11 ;  /* 0x0000000c0d0e7389 */ /* 0x00006400000c000b */
[----:B01----:R-:W-:Y:S01]  /*11ba0*/  ENDCOLLECTIVE ;  /* 0x000000000000791b */ /* 0x003fe20003800000 */
.L_x_382:
        /* <DEDUP_REMOVED lines=14> */
.L_x_383:
[----:B------:R-:W-:Y:S02]  /*11c90*/  IMAD.MOV.U32 R13, RZ, RZ, R9 ;  /* 0x000000ffff0d7224 */ /* 0x000fe400078e0009 */
[----:B------:R-:W-:Y:S02]  /*11ca0*/  IMAD.MOV.U32 R12, RZ, RZ, 0x6 ;  /* 0x00000006ff0c7424 */ /* 0x000fe400078e00ff */
[----:B------:R-:W-:-:S07]  /*11cb0*/  IMAD.MOV.U32 R2, RZ, RZ, R14 ;  /* 0x000000ffff027224 */ /* 0x000fce00078e000e */
[----:B------:R-:W-:Y:S05]  /*11cc0*/  WARPSYNC.COLLECTIVE R15, `(.L_x_384) ;  /* 0x000000000f087348 */ /* 0x000fea0003c00000 */
[----:B------:R0:W1:Y:S02]  /*11cd0*/  SHFL.IDX P6, R14, R13, R12, R11 ;  /* 0x0000000c0d0e7389 */ /* 0x00006400000c000b */
[----:B01----:R-:W-:Y:S01]  /*11ce0*/  ENDCOLLECTIVE ;  /* 0x000000000000791b */ /* 0x003fe20003800000 */
.L_x_384:
        /* <DEDUP_REMOVED lines=14> */
.L_x_385:
[----:B------:R-:W-:Y:S02]  /*11dd0*/  IMAD.MOV.U32 R13, RZ, RZ, R9 ;  /* 0x000000ffff0d7224 */ /* 0x000fe400078e0009 */
[----:B------:R-:W-:Y:S02]  /*11de0*/  IMAD.MOV.U32 R12, RZ, RZ, 0x7 ;  /* 0x00000007ff0c7424 */ /* 0x000fe400078e00ff */
[----:B------:R-:W-:-:S07]  /*11df0*/  IMAD.MOV.U32 R2, RZ, RZ, R14 ;  /* 0x000000ffff027224 */ /* 0x000fce00078e000e */
[----:B------:R-:W-:Y:S05]  /*11e00*/  WARPSYNC.COLLECTIVE R15, `(.L_x_386) ;  /* 0x000000000f087348 */ /* 0x000fea0003c00000 */
[----:B------:R0:W1:Y:S02]  /*11e10*/  SHFL.IDX P6, R14, R13, R12, R11 ;  /* 0x0000000c0d0e7389 */ /* 0x00006400000c000b */
[----:B01----:R-:W-:Y:S01]  /*11e20*/  ENDCOLLECTIVE ;  /* 0x000000000000791b */ /* 0x003fe20003800000 */
.L_x_386:
[----:B------:R-:W-:-:S05]  /*11e30*/  IADD3 R2, P2, R28, R2, RZ ;  /* 0x000000021c027210 */ /* 0x000fca0007f5e0ff */
[----:B------:R-:W-:Y:S01]  /*11e40*/  IMAD.X R3, RZ, RZ, R3, P2 ;  /* 0x000000ffff037224 */ /* 0x000fe200010e0603 */
[----:B------:R-:W-:Y:S01]  /*11e50*/  ISETP.LT.OR P2, PT, R7, 0x61, P1 ;  /* 0x000000610700780c */ /* 0x000fe20000f41670 */
[----:B------:R-:W-:-:S12]  /*11e60*/  IMAD.MOV.U32 R13, RZ, RZ, R8 ;  /* 0x000000ffff0d7224 */ /* 0x000fd800078e0008 */
[----:B------:R-:W-:Y:S01]  /*11e70*/  @!PT LDS RZ, [RZ] ;  /* 0x00000000fffff984 */ /* 0x000fe20000000800 */
[----:B------:R-:W-:Y:S01]  /*11e80*/  @!PT LDS RZ, [RZ] ;  /* 0x00000000fffff984 */ /* 0x000fe20000000800 */
[----:B------:R-:W-:Y:S01]  /*11e90*/  @!PT LDS RZ, [RZ] ;  /* 0x00000000fffff984 */ /* 0x000fe20000000800 */
[----:B------:R0:W-:Y:S01]  /*11ea0*/  LDGSTS.E.BYPASS.LTC128B.128 [R5+0x13400], desc[UR52][R2.64], !P2 ;  /* 0x1340000002057fae */ /* 0x0001e2000d101d74 */
[----:B------:R-:W-:Y:S01]  /*11eb0*/  ISETP.LT.OR P2, PT, R7, 0x61, P0 ;  /* 0x000000610700780c */ /* 0x000fe20000741670 */
[----:B------:R-:W-:-:S12]  /*11ec0*/  IMAD.MOV.U32 R9, RZ, RZ, R14 ;  /* 0x000000ffff097224 */ /* 0x000fd800078e000e */
[----:B0-----:R-:W-:Y:S05]  /*11ed0*/  WARPSYNC.COLLECTIVE R15, `(.L_x_387) ;  /* 0x000000000f087348 */ /* 0x001fea0003c00000 */
[----:B------:R1:W2:Y:S02]  /*11ee0*/  SHFL.IDX P6, R14, R13, R12, R11 ;  /* 0x0000000c0d0e7389 */ /* 0x0002a400000c000b */
[----:B012---:R-:W-:Y:S01]  /*11ef0*/  ENDCOLLECTIVE ;  /* 0x000000000000791b */ /* 0x007fe20003800000 */
.L_x_387:
[----:B------:R-:W-:Y:S01]  /*11f00*/  @!PT LDS RZ, [RZ] ;  /* 0x00000000fffff984 */ /* 0x000fe20000000800 */
[----:B------:R-:W-:Y:S01]  /*11f10*/  @!PT LDS RZ, [RZ] ;  /* 0x00000000fffff984 */ /* 0x000fe20000000800 */
[----:B------:R-:W-:Y:S01]  /*11f20*/  @!PT LDS RZ, [RZ] ;  /* 0x00000000fffff984 */ /* 0x000fe20000000800 */
[----:B------:R0:W-:Y:S01]  /*11f30*/  LDGSTS.E.BYPASS.LTC128B.128 [R5+0x17400], desc[UR52][R2.64+0x80], !P2 ;  /* 0x1740008002057fae */ /* 0x0001e2000d101d74 */
[C---:B------:R-:W-:Y:S02]  /*11f40*/  ISETP.GE.AND P2, PT, R7.reuse, 0x21, PT ;  /* 0x000000210700780c */ /* 0x040fe40003f46270 */
[----:B------:R-:W-:Y:S01]  /*11f50*/  ISETP.GE.AND P6, PT, R7, 0x71, PT ;  /* 0x000000710700780c */ /* 0x000fe20003fc6270 */
[----:B0-----:R-:W-:-:S10]  /*11f60*/  IMAD.MOV.U32 R2, RZ, RZ, R14 ;  /* 0x000000ffff027224 */ /* 0x001fd400078e000e */
[----:B------:R-:W-:Y:S02]  /*11f70*/  @P2 LOP3.LUT R26, R26, 0x10, RZ, 0xfc, !PT ;  /* 0x000000101a1a2812 */ /* 0x000fe400078efcff */
[----:B------:R-:W-:Y:S02]  /*11f80*/  ISETP.GE.AND P2, PT, R7, 0x61, PT ;  /* 0x000000610700780c */ /* 0x000fe40003f46270 */
[----:B------:R-:W-:-:S04]  /*11f90*/  LOP3.LUT R26, R26, 0xffffffbf, RZ, 0xc0, !PT ;  /* 0xffffffbf1a1a7812 */ /* 0x000fc800078ec0ff */
[----:B------:R-:W-:Y:S01]  /*11fa0*/  @P6 LOP3.LUT R26, R26, 0x40, RZ, 0xfc, !PT ;  /* 0x000000401a1a6812 */ /* 0x000fe200078efcff */
[----:B------:R-:W-:Y:S06]  /*11fb0*/  BRA `(.L_x_388) ;  /* 0xffffffa8004c7947 */ /* 0x000fec000383ffff */
.L_x_298:
[----:B-1----:R-:W2:Y:S02]  /*11fc0*/  LDL R2, [R1+0x8] ;  /* 0x0000080001027983 */ /* 0x002ea40000100800 */
[----:B--2---:R1:W2:Y:S02]  /*11fd0*/  SYNCS.PHASECHK.TRANS64.TRYWAIT P0, [R6+URZ+0x38840], R2 ;  /* 0x03884002060075a7 */ /* 0x0042a4000800017f */
[----:B--2---:R-:W-:Y:S05]  /*11fe0*/  @!P0 NANOSLEEP.SYNCS 0x989680 ;  /* 0x009896800000895d */ /* 0x004fea0003900000 */
[----:B------:R-:W2:Y:S02]  /*11ff0*/  @!P0 SYNCS.PHASECHK.TRANS64 P0, [R6+URZ+0x38840], R2 ;  /* 0x03884002060085a7 */ /* 0x000ea4000800007f */
[----:B--2---:R-:W-:Y:S05]  /*12000*/  @!P0 BRA `(.L_x_298) ;  /* 0xfffffffc00ec8947 */ /* 0x004fea000383ffff */
[----:B------:R-:W-:Y:S05]  /*12010*/  BRA `(.L_x_389) ;  /* 0xffffffa800a87947 */ /* 0x000fea000383ffff */
.L_x_299:
        /* <DEDUP_REMOVED lines=8> */
.L_x_391:
[----:B------:R-:W-:Y:S05]  /*120a0*/  BSYNC B0 ;  /* 0x0000000000007941 */ /* 0x000fea0003800000 */
.L_x_390:
        /* <DEDUP_REMOVED lines=8> */
.L_x_392:
[----:B------:R-:W-:Y:S02]  /*12130*/  IMAD.MOV.U32 R13, RZ, RZ, R0 ;  /* 0x000000ffff0d7224 */ /* 0x000fe400078e0000 */
[----:B------:R-:W-:Y:S01]  /*12140*/  IMAD.MOV.U32 R12, RZ, RZ, 0x1 ;  /* 0x00000001ff0c7424 */ /* 0x000fe200078e00ff */
[----:B------:R-:W-:Y:S01]  /*12150*/  LOP3.LUT P6, RZ, R26, 0x80, RZ, 0xc0, !PT ;  /* 0x000000801aff7812 */ /* 0x000fe200078cc0ff */
[----:B------:R-:W-:-:S12]  /*12160*/  IMAD.MOV.U32 R3, RZ, RZ, R14 ;  /* 0x000000ffff037224 */ /* 0x000fd800078e000e */
[----:B------:R-:W-:-:S05]  /*12170*/  @P6 IADD3 R3, P0, R28, R3, RZ ;  /* 0x000000031c036210 */ /* 0x000fca0007f1e0ff */
[----:B------:R-:W-:Y:S01]  /*12180*/  @P6 IMAD.X R2, RZ, RZ, R2, P0 ;  /* 0x000000ffff026224 */ /* 0x000fe200000e0602 */
[----:B------:R-:W-:-:S04]  /*12190*/  ISETP.GE.AND P0, PT, R28, R8, PT ;  /* 0x000000081c00720c */ /* 0x000fc80003f06270 */
[----:B------:R-:W-:-:S04]  /*121a0*/  @P6 LOP3.LUT R3, R3, R2, RZ, 0x3c, !PT ;  /* 0x0000000203036212 */ /* 0x000fc800078e3cff */
[----:B------:R-:W-:-:S04]  /*121b0*/  @P6 LOP3.LUT R2, R3, R2, RZ, 0x3c, !PT ;  /* 0x0000000203026212 */ /* 0x000fc800078e3cff */
[----:B------:R-:W-:-:S05]  /*121c0*/  @P6 LOP3.LUT R3, R3, R2, RZ, 0x3c, !PT ;  /* 0x0000000203036212 */ /* 0x000fca00078e3cff */
[----:B------:R-:W-:Y:S01]  /*121d0*/  @!PT LDS RZ, [RZ] ;  /* 0x00000000fffff984 */ /* 0x000fe20000000800 */
[----:B------:R-:W-:Y:S01]  /*121e0*/  @!PT LDS RZ, [RZ] ;  /* 0x00000000fffff984 */ /* 0x000fe20000000800 */
[----:B------:R-:W-:Y:S01]  /*121f0*/  @!PT LDS RZ, [RZ] ;  /* 0x00000000fffff984 */ /* 0x000fe20000000800 */
[----:B------:R0:W-:Y:S04]  /*12200*/  @P6 LDGSTS.E.BYPASS.LTC128B.128 [R5+0x28400], desc[UR52][R2.64], !P0 ;  /* 0x2840000002056fae */ /* 0x0001e8000c101d74 */
[----:B------:R0:W-:Y:S02]  /*12210*/  @P6 LDGSTS.E.BYPASS.LTC128B.128 [R5+0x2c400], desc[UR52][R2.64+0x80], !P1 ;  /* 0x2c40008002056fae */ /* 0x0001e4000c901d74 */
[----:B0-----:R-:W-:Y:S05]  /*12220*/  WARPSYNC.COLLECTIVE R15, `(.L_x_393) ;  /* 0x000000000f087348 */ /* 0x001fea0003c00000 */
[----:B------:R1:W2:Y:S02]  /*12230*/  SHFL.IDX P6, R14, R13, R12, R11 ;  /* 0x0000000c0d0e7389 */ /* 0x0002a400000c000b */
[----:B012---:R-:W-:Y:S01]  /*12240*/  ENDCOLLECTIVE ;  /* 0x000000000000791b */ /* 0x007fe20003800000 */
.L_x_393:
[----:B------:R-:W-:Y:S02]  /*12250*/  IMAD.MOV.U32 R13, RZ, RZ, R4 ;  /* 0x000000ffff0d7224 */ /* 0x000fe400078e0004 */
[----:B------:R-:W-:-:S07]  /*12260*/  IMAD.MOV.U32 R2, RZ, RZ, R14 ;  /* 0x000000ffff027224 */ /* 0x000fce00078e000e */
[----:B------:R-:W-:Y:S05]  /*12270*/  WARPSYNC.COLLECTIVE R15, `(.L_x_394) ;  /* 0x000000000f087348 */ /* 0x000fea0003c00000 */
[----:B------:R0:W1:Y:S02]  /*12280*/  SHFL.IDX P6, R14, R13, R12, R11 ;  /* 0x0000000c0d0e7389 */ /* 0x00006400000c000b */
[----:B01----:R-:W-:Y:S01]  /*12290*/  ENDCOLLECTIVE ;  /* 0x000000000000791b */ /* 0x003fe20003800000 */
.L_x_394:
        /* <DEDUP_REMOVED lines=18> */
.L_x_395:
[----:B------:R-:W-:Y:S02]  /*123c0*/  IMAD.MOV.U32 R13, RZ, RZ, R4 ;  /* 0x000000ffff0d7224 */ /* 0x000fe400078e0004 */
[----:B------:R-:W-:-:S07]  /*123d0*/  IMAD.MOV.U32 R2, RZ, RZ, R14 ;  /* 0x000000ffff027224 */ /* 0x000fce00078e000e */
[----:B------:R-:W-:Y:S05]  /*123e0*/  WARPSYNC.COLLECTIVE R15, `(.L_x_396) ;  /* 0x000000000f087348 */ /* 0x000fea0003c00000 */
[----:B------:R0:W1:Y:S02]  /*123f0*/  SHFL.IDX P6, R14, R13, R12, R11 ;  /* 0x0000000c0d0e7389 */ /* 0x00006400000c000b */
[----:B01----:R-:W-:Y:S01]  /*12400*/  ENDCOLLECTIVE ;  /* 0x000000000000791b */ /* 0x003fe20003800000 */
.L_x_396:
        /* <DEDUP_REMOVED lines=18> */
.L_x_397:
[----:B------:R-:W-:Y:S02]  /*12530*/  IMAD.MOV.U32 R13, RZ, RZ, R4 ;  /* 0x000000ffff0d7224 */ /* 0x000fe400078e0004 */
[----:B------:R-:W-:-:S07]  /*12540*/  IMAD.MOV.U32 R2, RZ, RZ, R14 ;  /* 0x000000ffff027224 */ /* 0x000fce00078e000e */
[----:B------:R-:W-:Y:S05]  /*12550*/  WARPSYNC.COLLECTIVE R15, `(.L_x_398) ;  /* 0x000000000f087348 */ /* 0x000fea0003c00000 */
[----:B------:R0:W1:Y:S02]  /*12560*/  SHFL.IDX P6, R14, R13, R12, R11 ;  /* 0x0000000c0d0e7389 */ /* 0x00006400000c000b */
[----:B01----:R-:W-:Y:S01]  /*12570*/  ENDCOLLECTIVE ;  /* 0x000000000000791b */ /* 0x003fe20003800000 */
.L_x_398:
[----:B------:R-:W-:Y:S02]  /*12580*/  IMAD.MOV.U32 R13, RZ, RZ, R0 ;  /* 0x000000ffff0d7224 */ /* 0x000fe400078e0000 */
[----:B------:R-:W-:Y:S02]  /*12590*/  IMAD.MOV.U32 R12, RZ, RZ, 0x4 ;  /* 0x00000004ff0c7424 */ /* 0x000fe400078e00ff */
[----:B------:R-:W-:Y:S01]  /*125a0*/  IMAD.MOV.U32 R3, RZ, RZ, R14 ;  /* 0x000000ffff037224 */ /* 0x000fe200078e000e */
[----:B------:R-:W-:-:S04]  /*125b0*/  ISETP.GE.AND P6, PT, R28, R8, PT ;  /* 0x000000081c00720c */ /* 0x000fc80003fc6270 */
[----:B------:R-:W-:-:S05]  /*125c0*/  @P5 IADD3 R3, P0, R28, R3, RZ ;  /* 0x000000031c035210 */ /* 0x000fca0007f1e0ff */
[----:B------:R-:W-:-:S05]  /*125d0*/  @P5 IMAD.X R2, RZ, RZ, R2, P0 ;  /* 0x000000ffff025224 */ /* 0x000fca00000e0602 */
[----:B------:R-:W-:-:S04]  /*125e0*/  @P5 LOP3.LUT R3, R3, R2, RZ, 0x3c, !PT ;  /* 0x0000000203035212 */ /* 0x000fc800078e3cff */
[----:B------:R-:W-:-:S04]  /*125f0*/  @P5 LOP3.LUT R2, R3, R2, RZ, 0x3c, !PT ;  /* 0x0000000203025212 */ /* 0x000fc800078e3cff */
[----:B------:R-:W-:-:S05]  /*12600*/  @P5 LOP3.LUT R3, R3, R2, RZ, 0x3c, !PT ;  /* 0x0000000203035212 */ /* 0x000fca00078e3cff */
[----:B------:R-:W-:Y:S01]  /*12610*/  @!PT LDS RZ, [RZ] ;  /* 0x00000000fffff984 */ /* 0x000fe20000000800 */
[----:B------:R-:W-:Y:S01]  /*12620*/  @!PT LDS RZ, [RZ] ;  /* 0x00000000fffff984 */ /* 0x000fe20000000800 */
[----:B------:R-:W-:Y:S01]  /*12630*/  @!PT LDS RZ, [RZ] ;  /* 0x00000000fffff984 */ /* 0x000fe20000000800 */
[----:B------:R0:W-:Y:S02]  /*12640*/  @P5 LDGSTS.E.BYPASS.LTC128B.128 [R5+0x29c00], desc[UR52][R2.64], !P6 ;  /* 0x29c0000002055fae */ /* 0x0001e4000f101d74 */
[----:B0-----:R-:W-:Y:S05]  /*12650*/  WARPSYNC.COLLECTIVE R15, `(.L_x_399) ;  /* 0x000000000f087348 */ /* 0x001fea0003c00000 */
[----:B------:R1:W2:Y:S02]  /*12660*/  SHFL.IDX P6, R14, R13, R12, R11 ;  /* 0x0000000c0d0e7389 */ /* 0x0002a400000c000b */
[----:B012---:R-:W-:Y:S01]  /*12670*/  ENDCOLLECTIVE ;  /* 0x000000000000791b */ /* 0x007fe20003800000 */
.L_x_399:
[----:B------:R-:W-:Y:S01]  /*12680*/  @!PT LDS RZ, [RZ] ;  /* 0x00000000fffff984 */ /* 0x000fe20000000800 */
[----:B------:R-:W-:Y:S01]  /*12690*/  @!PT LDS RZ, [RZ] ;  /* 0x00000000fffff984 */ /* 0x000fe20000000800 */
[----:B------:R-:W-:Y:S01]  /*126a0*/  @!PT LDS RZ, [RZ] ;  /* 0x00000000fffff984 */ /* 0x000fe20000000800 */
[----:B------:R0:W-:Y:S01]  /*126b0*/  @P5 LDGSTS.E.BYPASS.LTC128B.128 [R5+0x2dc00], desc[UR52][R2.64+0x80], !P1 ;  /* 0x2dc0008002055fae */ /* 0x0001e2000c901d74 */
[----:B------:R-:W-:Y:S01]  /*126c0*/  ISETP.GE.AND P5, PT, R28, R8, PT ;  /* 0x000000081c00720c */ /* 0x000fe20003fa6270 */
[----:B------:R-:W-:Y:S02]  /*126d0*/  IMAD.MOV.U32 R13, RZ, RZ, R4 ;  /* 0x000000ffff0d7224 */ /* 0x000fe400078e0004 */
[----:B0-----:R-:W-:-:S10]  /*126e0*/  IMAD.MOV.U32 R2, RZ, RZ, R14 ;  /* 0x000000ffff027224 */ /* 0x001fd400078e000e */
[----:B------:R-:W-:Y:S05]  /*126f0*/  WARPSYNC.COLLECTIVE R15, `(.L_x_400) ;  /* 0x000000000f087348 */ /* 0x000fea0003c00000 */
[----:B------:R0:W1:Y:S02]  /*12700*/  SHFL.IDX P6, R14, R13, R12, R11 ;  /* 0x0000000c0d0e7389 */ /* 0x00006400000c000b */
[----:B01----:R-:W-:Y:S01]  /*12710*/  ENDCOLLECTIVE ;  /* 0x000000000000791b */ /* 0x003fe20003800000 */
.L_x_400:
[----:B------:R-:W-:Y:S02]  /*12720*/  IMAD.MOV.U32 R13, RZ, RZ, R0 ;  /* 0x000000ffff0d7224 */ /* 0x000fe400078e0000 */
[----:B------:R-:W-:Y:S02]  /*12730*/  IMAD.MOV.U32 R12, RZ, RZ, 0x5 ;  /* 0x00000005ff0c7424 */ /* 0x000fe400078e00ff */
[----:B------:R-:W-:-:S07]  /*12740*/  IMAD.MOV.U32 R3, RZ, RZ, R14 ;  /* 0x000000ffff037224 */ /* 0x000fce00078e000e */
[----:B------:R-:W-:Y:S05]  /*12750*/  WARPSYNC.COLLECTIVE R15, `(.L_x_401) ;  /* 0x000000000f087348 */ /* 0x000fea0003c00000 */
[----:B------:R0:W1:Y:S02]  /*12760*/  SHFL.IDX P6, R14, R13, R12, R11 ;  /* 0x0000000c0d0e7389 */ /* 0x00006400000c000b */
[----:B01----:R-:W-:Y:S01]  /*12770*/  ENDCOLLECTIVE ;  /* 0x000000000000791b */ /* 0x003fe20003800000 */
.L_x_401:
[----:B------:R-:W-:-:S05]  /*12780*/  @P4 IADD3 R3, P0, R28, R3, RZ ;  /* 0x000000031c034210 */ /* 0x000fca0007f1e0ff */
[----:B------:R-:W-:-:S05]  /*12790*/  @P4 IMAD.X R2, RZ, RZ, R2, P0 ;  /* 0x000000ffff024224 */ /* 0x000fca00000e0602 */
[----:B------:R-:W-:Y:S01]  /*127a0*/  @P4 LOP3.LUT R3, R3, R2, RZ, 0x3c, !PT ;  /* 0x0000000203034212 */ /* 0x000fe200078e3cff */
[----:B------:R-:W-:-:S03]  /*127b0*/  IMAD.MOV.U32 R13, RZ, RZ, R4 ;  /* 0x000000ffff0d7224 */ /* 0x000fc600078e0004 */
[----:B------:R-:W-:-:S04]  /*127c0*/  @P4 LOP3.LUT R2, R3, R2, RZ, 0x3c, !PT ;  /* 0x0000000203024212 */ /* 0x000fc800078e3cff */
[----:B------:R-:W-:-:S05]  /*127d0*/  @P4 LOP3.LUT R3, R3, R2, RZ, 0x3c, !PT ;  /* 0x0000000203034212 */ /* 0x000fca00078e3cff */
[----:B------:R-:W-:Y:S01]  /*127e0*/  @!PT LDS RZ, [RZ] ;  /* 0x00000000fffff984 */ /* 0x000fe20000000800 */
[----:B------:R-:W-:Y:S01]  /*127f0*/  @!PT LDS RZ, [RZ] ;  /* 0x00000000fffff984 */ /* 0x000fe20000000800 */
[----:B------:R-:W-:Y:S01]  /*12800*/  @!PT LDS RZ, [RZ] ;  /* 0x00000000fffff984 */ /* 0x000fe20000000800 */
[----:B------:R-:W-:Y:S04]  /*12810*/  @P4 LDGSTS.E.BYPASS.LTC128B.128 [R5+0x2a400], desc[UR52][R2.64], !P5 ;  /* 0x2a40000002054fae */ /* 0x000fe8000e901d74 */
[----:B------:R0:W-:Y:S02]  /*12820*/  @P4 LDGSTS.E.BYPASS.LTC128B.128 [R5+0x2e400], desc[UR52][R2.64+0x80], !P1 ;  /* 0x2e40008002054fae */ /* 0x0001e4000c901d74 */
[----:B0-----:R-:W-:-:S07]  /*12830*/  IMAD.MOV.U32 R2, RZ, RZ, R14 ;  /* 0x000000ffff027224 */ /* 0x001fce00078e000e */
[----:B------:R-:W-:Y:S05]  /*12840*/  WARPSYNC.COLLECTIVE R15, `(.L_x_402) ;  /* 0x000000000f087348 */ /* 0x000fea0003c00000 */
[----:B------:R0:W1:Y:S02]  /*12850*/  SHFL.IDX P6, R14, R13, R12, R11 ;  /* 0x0000000c0d0e7389 */ /* 0x00006400000c000b */
[----:B01----:R-:W-:Y:S01]  /*12860*/  ENDCOLLECTIVE ;  /* 0x000000000000791b */ /* 0x003fe20003800000 */
.L_x_402:
[----:B------:R-:W-:Y:S02]  /*12870*/  IMAD.MOV.U32 R13, RZ, RZ, R0 ;  /* 0x000000ffff0d7224 */ /* 0x000fe400078e0000 */
[----:B------:R-:W-:Y:S02]  /*12880*/  IMAD.MOV.U32 R12, RZ, RZ, 0x6 ;  /* 0x00000006ff0c7424 */ /* 0x000fe400078e00ff */
[----:B------:R-:W-:-:S07]  /*12890*/  IMAD.MOV.U32 R3, RZ, RZ, R14 ;  /* 0x000000ffff037224 */ /* 0x000fce00078e000e */
[----:B------:R-:W-:Y:S05]  /*128a0*/  WARPSYNC.COLLECTIVE R15, `(.L_x_403) ;  /* 0x000000000f087348 */ /* 0x000fea0003c00000 */
[----:B------:R0:W1:Y:S02]  /*128b0*/  SHFL.IDX P6, R14, R13, R12, R11 ;  /* 0x0000000c0d0e7389 */ /* 0x00006400000c000b */
[----:B01----:R-:W-:Y:S01]  /*128c0*/  ENDCOLLECTIVE ;  /* 0x000000000000791b */ /* 0x003fe20003800000 */
.L_x_403:
        /* <DEDUP_REMOVED lines=15> */
.L_x_404:
[----:B------:R-:W-:Y:S02]  /*129c0*/  IMAD.MOV.U32 R13, RZ, RZ, R0 ;  /* 0x000000ffff0d7224 */ /* 0x000fe400078e0000 */
[----:B------:R-:W-:Y:S02]  /*129d0*/  IMAD.MOV.U32 R12, RZ, RZ, 0x7 ;  /* 0x00000007ff0c7424 */ /* 0x000fe400078e00ff */
[----:B------:R-:W-:-:S07]  /*129e0*/  IMAD.MOV.U32 R3, RZ, RZ, R14 ;  /* 0x000000ffff037224 */ /* 0x000fce00078e000e */
[----:B------:R-:W-:Y:S05]  /*129f0*/  WARPSYNC.COLLECTIVE R15, `(.L_x_405) ;  /* 0x000000000f087348 */ /* 0x000fea0003c00000 */
[----:B------:R0:W1:Y:S02]  /*12a00*/  SHFL.IDX P6, R14, R13, R12, R11 ;  /* 0x0000000c0d0e7389 */ /* 0x00006400000c000b */
[----:B01----:R-:W-:Y:S01]  /*12a10*/  ENDCOLLECTIVE ;  /* 0x000000000000791b */ /* 0x003fe20003800000 */
.L_x_405:
[----:B------:R-:W-:-:S05]  /*12a20*/  @P2 IADD3 R3, P0, R28, R3, RZ ;  /* 0x000000031c032210 */ /* 0x000fca0007f1e0ff */
[----:B------:R-:W-:-:S05]  /*12a30*/  @P2 IMAD.X R2, RZ, RZ, R2, P0 ;  /* 0x000000ffff022224 */ /* 0x000fca00000e0602 */
[----:B------:R-:W-:Y:S01]  /*12a40*/  @P2 LOP3.LUT R3, R3, R2, RZ, 0x3c, !PT ;  /* 0x0000000203032212 */ /* 0x000fe200078e3cff */
[----:B------:R-:W-:-:S03]  /*12a50*/  IMAD.MOV.U32 R13, RZ, RZ, R4 ;  /* 0x000000ffff0d7224 */ /* 0x000fc600078e0004 */
[----:B------:R-:W-:-:S04]  /*12a60*/  @P2 LOP3.LUT R2, R3, R2, RZ, 0x3c, !PT ;  /* 0x0000000203022212 */ /* 0x000fc800078e3cff */
[----:B------:R-:W-:Y:S01]  /*12a70*/  @P2 LOP3.LUT R3, R3, R2, RZ, 0x3c, !PT ;  /* 0x0000000203032212 */ /* 0x000fe200078e3cff */
[----:B------:R-:W-:-:S04]  /*12a80*/  IMAD.MOV.U32 R0, RZ, RZ, R14 ;  /* 0x000000ffff007224 */ /* 0x000fc800078e000e */
        /* <DEDUP_REMOVED lines=8> */
.L_x_406:
[----:B------:R-:W-:Y:S05]  /*12b10*/  BRA `(.L_x_407) ;  /* 0xffffffa4007c7947 */ /* 0x000fea000383ffff */
.L_x_304:
[----:B------:R-:W-:Y:S02]  /*12b20*/  IMAD.MOV.U32 R13, RZ, RZ, R6 ;  /* 0x000000ffff0d7224 */ /* 0x000fe400078e0006 */
[----:B------:R-:W-:Y:S02]  /*12b30*/  IMAD.MOV.U32 R12, RZ, RZ, RZ ;  /* 0x000000ffff0c7224 */ /* 0x000fe400078e00ff */
[----:B------:R-:W-:Y:S02]  /*12b40*/  IMAD.MOV.U32 R11, RZ, RZ, 0x181f ;  /* 0x0000181fff0b7424 */ /* 0x000fe400078e00ff */
[----:B------:R-:W-:Y:S02]  /*12b50*/  IMAD.MOV.U32 R15, RZ, RZ, -0x1 ;  /* 0xffffffffff0f7424 */ /* 0x000fe400078e00ff */
[----:B------:R-:W-:Y:S02]  /*12b60*/  IMAD R5, R5, UR41, RZ ;  /* 0x0000002905057c24 */ /* 0x000fe4000f8e02ff */
[----:B------:R-:W-:-:S07]  /*12b70*/  IMAD.IADD R4, R10, 0x1, R4 ;  /* 0x000000010a047824 */ /* 0x000fce00078e0204 */
[----:B-----5:R-:W-:Y:S05]  /*12b80*/  WARPSYNC.COLLECTIVE R15, `(.L_x_408) ;  /* 0x000000000f087348 */ /* 0x020fea0003c00000 */
[----:B------:R0:W1:Y:S02]  /*12b90*/  SHFL.IDX P6, R14, R13, R12, R11 ;  /* 0x0000000c0d0e7389 */ /* 0x00006400000c000b */
[----:B01---5:R-:W-:Y:S01]  /*12ba0*/  ENDCOLLECTIVE ;  /* 0x000000000000791b */ /* 0x023fe20003800000 */
.L_x_408:
[C---:B------:R-:W-:Y:S01]  /*12bb0*/  VIADD R8, R4.reuse, 0x10 ;  /* 0x0000001004087836 */ /* 0x040fe20000000000 */
[----:B------:R-:W-:Y:S01]  /*12bc0*/  ISETP.GE.AND P2, PT, R4, R5, PT ;  /* 0x000000050400720c */ /* 0x000fe20003f46270 */
[----:B------:R-:W-:Y:S02]  /*12bd0*/  IMAD.MOV.U32 R13, RZ, RZ, R0 ;  /* 0x000000ffff0d7224 */ /* 0x000fe400078e0000 */
[----:B------:R-:W-:-:S10]  /*12be0*/  IMAD.MOV.U32 R2, RZ, RZ, R14 ;  /* 0x000000ffff027224 */ /* 0x000fd400078e000e */
[----:B------:R-:W-:Y:S05]  /*12bf0*/  WARPSYNC.COLLECTIVE R15, `(.L_x_409) ;  /* 0x000000000f087348 */ /* 0x000fea0003c00000 */
[----:B------:R0:W1:Y:S02]  /*12c00*/  SHFL.IDX P6, R14, R13, R12, R11 ;  /* 0x0000000c0d0e7389 */ /* 0x00006400000c000b */
[----:B01----:R-:W-:Y:S01]  /*12c10*/  ENDCOLLECTIVE ;  /* 0x000000000000791b */ /* 0x003fe20003800000 */
.L_x_409:
[----:B------:R-:W-:Y:S02]  /*12c20*/  IMAD.MOV.U32 R13, RZ, RZ, R6 ;  /* 0x000000ffff0d7224 */ /* 0x000fe400078e0006 */
[----:B------:R-:W-:Y:S02]  /*12c30*/  IMAD.MOV.U32 R12, RZ, RZ, 0x1 ;  /* 0x00000001ff0c7424 */ /* 0x000fe400078e00ff */
[----:B------:R-:W-:-:S07]  /*12c40*/  IMAD.MOV.U32 R3, RZ, RZ, R14 ;  /* 0x000000ffff037224 */ /* 0x000fce00078e000e */
[----:B------:R-:W-:Y:S05]  /*12c50*/  WARPSYNC.COLLECTIVE R15, `(.L_x_410) ;  /* 0x000000000f087348 */ /* 0x000fea0003c00000 */
[----:B------:R0:W1:Y:S02]  /*12c60*/  SHFL.IDX P6, R14, R13, R12, R11 ;  /* 0x0000000c0d0e7389 */ /* 0x00006400000c000b */
[----:B01----:R-:W-:Y:S01]  /*12c70*/  ENDCOLLECTIVE ;  /* 0x000000000000791b */ /* 0x003fe20003800000 */
.L_x_410:
[----:B------:R-:W-:-:S05]  /*12c80*/  @!P2 IADD3 R7, P3, R28, R3, RZ ;  /* 0x000000031c07a210 */ /* 0x000fca0007f7e0ff */
[----:B------:R-:W-:Y:S02]  /*12c90*/  @!P2 IMAD.X R3, RZ, RZ, R2, P3 ;  /* 0x000000ffff03a224 */ /* 0x000fe400018e0602 */
[----:B------:R-:W-:Y:S02]  /*12ca0*/  @!P2 IMAD.MOV.U32 R2, RZ, RZ, R7 ;  /* 0x000000ffff02a224 */ /* 0x000fe400078e0007 */
[----:B------:R-:W-:-:S03]  /*12cb0*/  IMAD.MOV.U32 R13, RZ, RZ, R0 ;  /* 0x000000ffff0d7224 */ /* 0x000fc600078e0000 */
[----:B------:R-:W-:Y:S01]  /*12cc0*/  @!PT LDS RZ, [RZ] ;  /* 0x00000000fffff984 */ /* 0x000fe20000000800 */
[----:B------:R-:W-:Y:S01]  /*12cd0*/  @!PT LDS RZ, [RZ] ;  /* 0x00000000fffff984 */ /* 0x000fe20000000800 */
[----:B------:R-:W-:Y:S01]  /*12ce0*/  @!PT LDS RZ, [RZ] ;  /* 0x00000000fffff984 */ /* 0x000fe20000000800 */
[----:B------:R-:W-:Y:S04]  /*12cf0*/  @!P2 LDGSTS.E.BYPASS.LTC128B.128 [R9+0x20400], desc[UR52][R2.64], !P0 ;  /* 0x204000000209afae */ /* 0x000fe8000c101d74 */
[----:B------:R0:W-:Y:S01]  /*12d00*/  @!P2 LDGSTS.E.BYPASS.LTC128B.128 [R9+0x24400], desc[UR52][R2.64+0x80], !P1 ;  /* 0x244000800209afae */ /* 0x0001e2000c901d74 */
[----:B------:R-:W-:Y:S01]  /*12d10*/  ISETP.GE.AND P2, PT, R8, R5, PT ;  /* 0x000000050800720c */ /* 0x000fe20003f46270 */
[----:B------:R-:W-:Y:S02]  /*12d20*/  VIADD R8, R4, 0x20 ;  /* 0x0000002004087836 */ /* 0x000fe40000000000 */
[----:B0-----:R-:W-:-:S10]  /*12d30*/  IMAD.MOV.U32 R2, RZ, RZ, R14 ;  /* 0x000000ffff027224 */ /* 0x001fd400078e000e */
[----:B------:R-:W-:Y:S05]  /*12d40*/  WARPSYNC.COLLECTIVE R15, `(.L_x_411) ;  /* 0x000000000f087348 */ /* 0x000fea0003c00000 */
[----:B------:R0:W1:Y:S02]  /*12d50*/  SHFL.IDX P6, R14, R13, R12, R11 ;  /* 0x0000000c0d0e7389 */ /* 0x00006400000c000b */
[----:B01----:R-:W-:Y:S01]  /*12d60*/  ENDCOLLECTIVE ;  /* 0x000000000000791b */ /* 0x003fe20003800000 */
.L_x_411:
        /* <DEDUP_REMOVED lines=8> */
.L_x_412:
[----:B------:R-:W-:-:S05]  /*12df0*/  @!P2 IMAD.MOV.U32 R3, RZ, RZ, R7 ;  /* 0x000000ffff03a224 */ /* 0x000fca00078e0007 */
[----:B------:R-:W-:Y:S01]  /*12e00*/  @!PT LDS RZ, [RZ] ;  /* 0x00000000fffff984 */ /* 0x000fe20000000800 */
[----:B------:R-:W-:Y:S01]  /*12e10*/  @!PT LDS RZ, [RZ] ;  /* 0x00000000fffff984 */ /* 0x000fe20000000800 */
[----:B------:R-:W-:Y:S01]  /*12e20*/  @!PT LDS RZ, [RZ] ;  /* 0x00000000fffff984 */ /* 0x000fe20000000800 */
[----:B------:R-:W-:Y:S04]  /*12e30*/  @!P2 LDGSTS.E.BYPASS.LTC128B.128 [R9+0x20c00], desc[UR52][R2.64], !P0 ;  /* 0x20c000000209afae */ /* 0x000fe8000c101d74 */
[----:B------:R0:W-:Y:S01]  /*12e40*/  @!P2 LDGSTS.E.BYPASS.LTC128B.128 [R9+0x24c00], desc[UR52][R2.64+0x80], !P1 ;  /* 0x24c000800209afae */ /* 0x0001e2000c901d74 */
[----:B------:R-:W-:Y:S01]  /*12e50*/  ISETP.GE.AND P2, PT, R8, R5, PT ;  /* 0x000000050800720c */ /* 0x000fe20003f46270 */
[----:B------:R-:W-:Y:S02]  /*12e60*/  VIADD R8, R4, 0x30 ;  /* 0x0000003004087836 */ /* 0x000fe40000000000 */
[----:B------:R-:W-:Y:S02]  /*12e70*/  IMAD.MOV.U32 R13, RZ, RZ, R0 ;  /* 0x000000ffff0d7224 */ /* 0x000fe400078e0000 */
[----:B0-----:R-:W-:-:S08]  /*12e80*/  IMAD.MOV.U32 R2, RZ, RZ, R14 ;  /* 0x000000ffff027224 */ /* 0x001fd000078e000e */
[----:B------:R-:W-:Y:S05]  /*12e90*/  WARPSYNC.COLLECTIVE R15, `(.L_x_413) ;  /* 0x000000000f087348 */ /* 0x000fea0003c00000 */
[----:B------:R0:W1:Y:S02]  /*12ea0*/  SHFL.IDX P6, R14, R13, R12, R11 ;  /* 0x0000000c0d0e7389 */ /* 0x00006400000c000b */
[----:B01----:R-:W-:Y:S01]  /*12eb0*/  ENDCOLLECTIVE ;  /* 0x000000000000791b */ /* 0x003fe20003800000 */
.L_x_413:
        /* <DEDUP_REMOVED lines=8> */
.L_x_414:
        /* <DEDUP_REMOVED lines=13> */
.L_x_415:
        /* <DEDUP_REMOVED lines=8> */
.L_x_416:
        /* <DEDUP_REMOVED lines=13> */
.L_x_417:
        /* <DEDUP_REMOVED lines=8> */
.L_x_418:
        /* <DEDUP_REMOVED lines=13> */
.L_x_419:
        /* <DEDUP_REMOVED lines=8> */
.L_x_420:
[----:B------:R-:W-:-:S05]  /*13330*/  @!P2 IMAD.MOV.U32 R3, RZ, RZ, R7 ;  /* 0x000000ffff03a224 */ /* 0x000fca00078e0007 */
[----:B------:R-:W-:Y:S01]  /*13340*/  @!PT LDS RZ, [RZ] ;  /* 0x00000000fffff984 */ /* 0x000fe20000000800 */
[----:B------:R-:W-:Y:S01]  /*13350*/  @!PT LDS RZ, [RZ] ;  /* 0x00000000fffff984 */ /* 0x000fe20000000800 */
[----:B------:R-:W-:Y:S01]  /*13360*/  @!PT LDS RZ, [RZ] ;  /* 0x00000000fffff984 */ /* 0x000fe20000000800 */
[----:B------:R-:W-:Y:S04]  /*13370*/  @!P2 LDGSTS.E.BYPASS.LTC128B.128 [R9+0x22c00], desc[UR52][R2.64], !P0 ;  /* 0x22c000000209afae */ /* 0x000fe8000c101d74 */
[----:B------:R0:W-:Y:S01]  /*13380*/  @!P2 LDGSTS.E.BYPASS.LTC128B.128 [R9+0x26c00], desc[UR52][R2.64+0x80], !P1 ;  /* 0x26c000800209afae */ /* 0x0001e2000c901d74 */
[----:B------:R-:W-:Y:S01]  /*13390*/  ISETP.GE.AND P2, PT, R8, R5, PT ;  /* 0x000000050800720c */ /* 0x000fe20003f46270 */
[----:B------:R-:W-:Y:S02]  /*133a0*/  IMAD.MOV.U32 R13, RZ, RZ, R0 ;  /* 0x000000ffff0d7224 */ /* 0x000fe400078e0000 */
[----:B0-----:R-:W-:-:S10]  /*133b0*/  IMAD.MOV.U32 R2, RZ, RZ, R14 ;  /* 0x000000ffff027224 */ /* 0x001fd400078e000e */
[----:B------:R-:W-:Y:S05]  /*133c0*/  WARPSYNC.COLLECTIVE R15, `(.L_x_421) ;  /* 0x000000000f087348 */ /* 0x000fea0003c00000 */
[----:B------:R0:W1:Y:S02]  /*133d0*/  SHFL.IDX P6, R14, R13, R12, R11 ;  /* 0x0000000c0d0e7389 */ /* 0x00006400000c000b */
[----:B01----:R-:W-:Y:S01]  /*133e0*/  ENDCOLLECTIVE ;  /* 0x000000000000791b */ /* 0x003fe20003800000 */
.L_x_421:
        /* <DEDUP_REMOVED lines=8> */
.L_x_422:
[----:B------:R-:W-:-:S05]  /*13470*/  @!P2 IMAD.MOV.U32 R3, RZ, RZ, R7 ;  /* 0x000000ffff03a224 */ /* 0x000fca00078e0007 */
[----:B------:R-:W-:Y:S01]  /*13480*/  @!PT LDS RZ, [RZ] ;  /* 0x00000000fffff984 */ /* 0x000fe20000000800 */
[----:B------:R-:W-:Y:S01]  /*13490*/  @!PT LDS RZ, [RZ] ;  /* 0x00000000fffff984 */ /* 0x000fe20000000800 */
[----:B------:R-:W-:Y:S01]  /*134a0*/  @!PT LDS RZ, [RZ] ;  /* 0x00000000fffff984 */ /* 0x000fe20000000800 */
[----:B------:R0:W-:Y:S04]  /*134b0*/  @!P2 LDGSTS.E.BYPASS.LTC128B.128 [R9+0x23400], desc[UR52][R2.64], !P0 ;  /* 0x234000000209afae */ /* 0x0001e8000c101d74 */
[----:B------:R0:W-:Y:S01]  /*134c0*/  @!P2 LDGSTS.E.BYPASS.LTC128B.128 [R9+0x27400], desc[UR52][R2.64+0x80], !P1 ;  /* 0x274000800209afae */ /* 0x0001e2000c901d74 */
[----:B------:R-:W-:Y:S02]  /*134d0*/  IMAD.MOV.U32 R13, RZ, RZ, R0 ;  /* 0x000000ffff0d7224 */ /* 0x000fe400078e0000 */
[----:B------:R-:W-:-:S07]  /*134e0*/  IMAD.MOV.U32 R6, RZ, RZ, R14 ;  /* 0x000000ffff067224 */ /* 0x000fce00078e000e */
[----:B0-----:R-:W-:Y:S05]  /*134f0*/  WARPSYNC.COLLECTIVE R15, `(.L_x_423) ;  /* 0x000000000f087348 */ /* 0x001fea0003c00000 */
[----:B------:R1:W2:Y:S02]  /*13500*/  SHFL.IDX P6, R14, R13, R12, R11 ;  /* 0x0000000c0d0e7389 */ /* 0x0002a400000c000b */
[----:B012---:R-:W-:Y:S01]  /*13510*/  ENDCOLLECTIVE ;  /* 0x000000000000791b */ /* 0x007fe20003800000 */
.L_x_423:
[----:B------:R-:W-:Y:S05]  /*13520*/  BRA `(.L_x_424) ;  /* 0xffffffa400dc7947 */ /* 0x000fea000383ffff */
.L_x_309:
[----:B0-----:R0:W1:Y:S02]  /*13530*/  SYNCS.PHASECHK.TRANS64.TRYWAIT P0, [R23+URZ+0x38820], R0 ;  /* 0x03882000170075a7 */ /* 0x001064000800017f */
[----:B-1----:R-:W-:Y:S05]  /*13540*/  @!P0 NANOSLEEP.SYNCS 0x989680 ;  /* 0x009896800000895d */ /* 0x002fea0003900000 */
[----:B------:R-:W1:Y:S02]  /*13550*/  @!P0 SYNCS.PHASECHK.TRANS64 P0, [R23+URZ+0x38820], R0 ;  /* 0x03882000170085a7 */ /* 0x000e64000800007f */
[----:B-1----:R-:W-:Y:S05]  /*13560*/  @!P0 BRA `(.L_x_309) ;  /* 0xfffffffc00f08947 */ /* 0x002fea000383ffff */
[----:B------:R-:W-:Y:S05]  /*13570*/  BRA `(.L_x_425) ;  /* 0xffffffa800487947 */ /* 0x000fea000383ffff */
.L_x_313:
[----:B0-----:R0:W1:Y:S02]  /*13580*/  SYNCS.PHASECHK.TRANS64.TRYWAIT P0, [R0+URZ+0x38880], R20 ;  /* 0x03888014000075a7 */ /* 0x001064000800017f */
[----:B-1----:R-:W-:Y:S05]  /*13590*/  @!P0 NANOSLEEP.SYNCS 0x989680 ;  /* 0x009896800000895d */ /* 0x002fea0003900000 */
[----:B------:R-:W1:Y:S02]  /*135a0*/  @!P0 SYNCS.PHASECHK.TRANS64 P0, [R0+URZ+0x38880], R20 ;  /* 0x03888014000085a7 */ /* 0x000e64000800007f */
[----:B-1----:R-:W-:Y:S05]  /*135b0*/  @!P0 BRA `(.L_x_313) ;  /* 0xfffffffc00f08947 */ /* 0x002fea000383ffff */
[----:B------:R-:W-:Y:S05]  /*135c0*/  BRA `(.L_x_426) ;  /* 0xffffffac00087947 */ /* 0x000fea000383ffff */
.L_x_314:
[----:B------:R-:W-:Y:S01]  /*135d0*/  BSSY B0, `(.L_x_427) ;  /* 0x0000008000007945 */ /* 0x000fe20003800000 */
[----:B------:R-:W-:Y:S02]  /*135e0*/  IMAD.MOV.U32 R13, RZ, RZ, R7 ;  /* 0x000000ffff0d7224 */ /* 0x000fe400078e0007 */
[----:B------:R-:W-:Y:S02]  /*135f0*/  IMAD.MOV.U32 R12, RZ, RZ, RZ ;  /* 0x000000ffff0c7224 */ /* 0x000fe400078e00ff */
[----:B------:R-:W-:Y:S02]  /*13600*/  IMAD.MOV.U32 R11, RZ, RZ, 0x181f ;  /* 0x0000181fff0b7424 */ /* 0x000fe400078e00ff */
[----:B------:R-:W-:-:S07]  /*13610*/  IMAD.MOV.U32 R15, RZ, RZ, -0x1 ;  /* 0xffffffffff0f7424 */ /* 0x000fce00078e00ff */
[----:B0-2---:R-:W-:Y:S05]  /*13620*/  WARPSYNC.COLLECTIVE R15, `(.L_x_428) ;  /* 0x000000000f087348 */ /* 0x005fea0003c00000 */
[----:B--2---:R1:W2:Y:S02]  /*13630*/  SHFL.IDX P6, R14, R13, R12, R11 ;  /* 0x0000000c0d0e7389 */ /* 0x0042a400000c000b */
[----:B012---:R-:W-:Y:S01]  /*13640*/  ENDCOLLECTIVE ;  /* 0x000000000000791b */ /* 0x007fe20003800000 */
.L_x_428:
[----:B------:R-:W-:Y:S05]  /*13650*/  BSYNC B0 ;  /* 0x0000000000007941 */ /* 0x000fea0003800000 */
.L_x_427:
[----:B------:R-:W-:Y:S02]  /*13660*/  IMAD.MOV.U32 R13, RZ, RZ, R8 ;  /* 0x000000ffff0d7224 */ /* 0x000fe400078e0008 */
[----:B------:R-:W-:Y:S02]  /*13670*/  IMAD.MOV.U32 R12, RZ, RZ, RZ ;  /* 0x000000ffff0c7224 */ /* 0x000fe400078e00ff */
[----:B------:R-:W-:Y:S02]  /*13680*/  IMAD.MOV.U32 R11, RZ, RZ, 0x181f ;  /* 0x0000181fff0b7424 */ /* 0x000fe400078e00ff */
[----:B------:R-:W-:Y:S02]  /*13690*/  IMAD.MOV.U32 R15, RZ, RZ, -0x1 ;  /* 0xffffffffff0f7424 */ /* 0x000fe400078e00ff */
[----:B------:R-:W-:Y:S02]  /*136a0*/  IMAD.MOV.U32 R3, RZ, RZ, R14 ;  /* 0x000000ffff037224 */ /* 0x000fe400078e000e */
[----:B------:R-:W-:-:S07]  /*136b0*/  IMAD.IADD R4, R23, 0x1, R4 ;  /* 0x0000000117047824 */ /* 0x000fce00078e0204 */
[----:B------:R-:W-:Y:S05]  /*136c0*/  WARPSYNC.COLLECTIVE R15, `(.L_x_429) ;  /* 0x000000000f087348 */ /* 0x000fea0003c00000 */
[----:B------:R0:W1:Y:S02]  /*136d0*/  SHFL.IDX P6, R14, R13, R12, R11 ;  /* 0x0000000c0d0e7389 */ /* 0x00006400000c000b */
[----:B01----:R-:W-:Y:S01]  /*136e0*/  ENDCOLLECTIVE ;  /* 0x000000000000791b */ /* 0x003fe20003800000 */
.L_x_429:
[----:B------:R-:W-:Y:S02]  /*136f0*/  IMAD.MOV.U32 R13, RZ, RZ, R7 ;  /* 0x000000ffff0d7224 */ /* 0x000fe400078e0007 */
[----:B------:R-:W-:Y:S02]  /*13700*/  IMAD.MOV.U32 R12, RZ, RZ, 0x1 ;  /* 0x00000001ff0c7424 */ /* 0x000fe400078e00ff */
[----:B------:R-:W-:-:S07]  /*13710*/  IMAD.MOV.U32 R2, RZ, RZ, R14 ;  /* 0x000000ffff027224 */ /* 0x000fce00078e000e */
[----:B------:R-:W-:Y:S05]  /*13720*/  WARPSYNC.COLLECTIVE R15, `(.L_x_430) ;  /* 0x000000000f087348 */ /* 0x000fea0003c00000 */
[----:B------:R0:W1:Y:S02]  /*13730*/  SHFL.IDX P6, R14, R13, R12, R11 ;  /* 0x0000000c0d0e7389 */ /* 0x00006400000c000b */
[----:B01----:R-:W-:Y:S01]  /*13740*/  ENDCOLLECTIVE ;  /* 0x000000000000791b */ /* 0x003fe20003800000 */
.L_x_430:
        /* <DEDUP_REMOVED lines=12> */
.L_x_431:
[----:B------:R-:W-:Y:S02]  /*13810*/  IMAD.MOV.U32 R13, RZ, RZ, R7 ;  /* 0x000000ffff0d7224 */ /* 0x000fe400078e0007 */
[----:B------:R-:W-:Y:S02]  /*13820*/  IMAD.MOV.U32 R12, RZ, RZ, 0x2 ;  /* 0x00000002ff0c7424 */ /* 0x000fe400078e00ff */
[----:B------:R-:W-:-:S07]  /*13830*/  IMAD.MOV.U32 R2, RZ, RZ, R14 ;  /* 0x000000ffff027224 */ /* 0x000fce00078e000e */
[----:B------:R-:W-:Y:S05]  /*13840*/  WARPSYNC.COLLECTIVE R15, `(.L_x_432) ;  /* 0x000000000f087348 */ /* 0x000fea0003c00000 */
[----:B------:R0:W1:Y:S02]  /*13850*/  SHFL.IDX P6, R14, R13, R12, R11 ;  /* 0x0000000c0d0e7389 */ /* 0x00006400000c000b */
[----:B01----:R-:W-:Y:S01]  /*13860*/  ENDCOLLECTIVE ;  /* 0x000000000000791b */ /* 0x003fe20003800000 */
.L_x_432:
        /* <DEDUP_REMOVED lines=12> */
.L_x_433:
[----:B------:R-:W-:Y:S02]  /*13930*/  IMAD.MOV.U32 R13, RZ, RZ, R7 ;  /* 0x000000ffff0d7224 */ /* 0x000fe400078e0007 */
[----:B------:R-:W-:Y:S02]  /*13940*/  IMAD.MOV.U32 R12, RZ, RZ, 0x3 ;  /* 0x00000003ff0c7424 */ /* 0x000fe400078e00ff */
[----:B------:R-:W-:-:S07]  /*13950*/  IMAD.MOV.U32 R2, RZ, RZ, R14 ;  /* 0x000000ffff027224 */ /* 0x000fce00078e000e */
[----:B------:R-:W-:Y:S05]  /*13960*/  WARPSYNC.COLLECTIVE R15, `(.L_x_434) ;  /* 0x000000000f087348 */ /* 0x000fea0003c00000 */
[----:B------:R0:W1:Y:S02]  /*13970*/  SHFL.IDX P6, R14, R13, R12, R11 ;  /* 0x0000000c0d0e7389 */ /* 0x00006400000c000b */
[----:B01----:R-:W-:Y:S01]  /*13980*/  ENDCOLLECTIVE ;  /* 0x000000000000791b */ /* 0x003fe20003800000 */
.L_x_434:
        /* <DEDUP_REMOVED lines=12> */
.L_x_435:
[----:B------:R-:W-:Y:S02]  /*13a50*/  IMAD.MOV.U32 R13, RZ, RZ, R7 ;  /* 0x000000ffff0d7224 */ /* 0x000fe400078e0007 */
[----:B------:R-:W-:Y:S02]  /*13a60*/  IMAD.MOV.U32 R12, RZ, RZ, 0x4 ;  /* 0x00000004ff0c7424 */ /* 0x000fe400078e00ff */
[----:B------:R-:W-:-:S07]  /*13a70*/  IMAD.MOV.U32 R2, RZ, RZ, R14 ;  /* 0x000000ffff027224 */ /* 0x000fce00078e000e */
[----:B------:R-:W-:Y:S05]  /*13a80*/  WARPSYNC.COLLECTIVE R15, `(.L_x_436) ;  /* 0x000000000f087348 */ /* 0x000fea0003c00000 */
[----:B------:R0:W1:Y:S02]  /*13a90*/  SHFL.IDX P6, R14, R13, R12, R11 ;  /* 0x0000000c0d0e7389 */ /* 0x00006400000c000b */
[----:B01----:R-:W-:Y:S01]  /*13aa0*/  ENDCOLLECTIVE ;  /* 0x000000000000791b */ /* 0x003fe20003800000 */
.L_x_436:
        /* <DEDUP_REMOVED lines=12> */
.L_x_437:
[----:B------:R-:W-:Y:S02]  /*13b70*/  IMAD.MOV.U32 R13, RZ, RZ, R7 ;  /* 0x000000ffff0d7224 */ /* 0x000fe400078e0007 */
[----:B------:R-:W-:Y:S02]  /*13b80*/  IMAD.MOV.U32 R12, RZ, RZ, 0x5 ;  /* 0x00000005ff0c7424 */ /* 0x000fe400078e00ff */
[----:B------:R-:W-:-:S07]  /*13b90*/  IMAD.MOV.U32 R2, RZ, RZ, R14 ;  /* 0x000000ffff027224 */ /* 0x000fce00078e000e */
[----:B------:R-:W-:Y:S05]  /*13ba0*/  WARPSYNC.COLLECTIVE R15, `(.L_x_438) ;  /* 0x000000000f087348 */ /* 0x000fea0003c00000 */
[----:B------:R0:W1:Y:S02]  /*13bb0*/  SHFL.IDX P6, R14, R13, R12, R11 ;  /* 0x0000000c0d0e7389 */ /* 0x00006400000c000b */
[----:B01----:R-:W-:Y:S01]  /*13bc0*/  ENDCOLLECTIVE ;  /* 0x000000000000791b */ /* 0x003fe20003800000 */
.L_x_438:
        /* <DEDUP_REMOVED lines=12> */
.L_x_439:
[----:B------:R-:W-:Y:S02]  /*13c90*/  IMAD.MOV.U32 R13, RZ, RZ, R7 ;  /* 0x000000ffff0d7224 */ /* 0x000fe400078e0007 */
[----:B------:R-:W-:Y:S02]  /*13ca0*/  IMAD.MOV.U32 R12, RZ, RZ, 0x6 ;  /* 0x00000006ff0c7424 */ /* 0x000fe400078e00ff */
[----:B------:R-:W-:-:S07]  /*13cb0*/  IMAD.MOV.U32 R2, RZ, RZ, R14 ;  /* 0x000000ffff027224 */ /* 0x000fce00078e000e */
[----:B------:R-:W-:Y:S05]  /*13cc0*/  WARPSYNC.COLLECTIVE R15, `(.L_x_440) ;  /* 0x000000000f087348 */ /* 0x000fea0003c00000 */
[----:B------:R0:W1:Y:S02]  /*13cd0*/  SHFL.IDX P6, R14, R13, R12, R11 ;  /* 0x0000000c0d0e7389 */ /* 0x00006400000c000b */
[----:B01----:R-:W-:Y:S01]  /*13ce0*/  ENDCOLLECTIVE ;  /* 0x000000000000791b */ /* 0x003fe20003800000 */
.L_x_440:
        /* <DEDUP_REMOVED lines=12> */
.L_x_441:
[----:B------:R-:W-:Y:S02]  /*13db0*/  IMAD.MOV.U32 R13, RZ, RZ, R7 ;  /* 0x000000ffff0d7224 */ /* 0x000fe400078e0007 */
[----:B------:R-:W-:Y:S02]  /*13dc0*/  IMAD.MOV.U32 R12, RZ, RZ, 0x7 ;  /* 0x00000007ff0c7424 */ /* 0x000fe400078e00ff */
[----:B------:R-:W-:-:S07]  /*13dd0*/  IMAD.MOV.U32 R2, RZ, RZ, R14 ;  /* 0x000000ffff027224 */ /* 0x000fce00078e000e */
[----:B------:R-:W-:Y:S05]  /*13de0*/  WARPSYNC.COLLECTIVE R15, `(.L_x_442) ;  /* 0x000000000f087348 */ /* 0x000fea0003c00000 */
[----:B------:R0:W1:Y:S02]  /*13df0*/  SHFL.IDX P6, R14, R13, R12, R11 ;  /* 0x0000000c0d0e7389 */ /* 0x00006400000c000b */
[----:B01----:R-:W-:Y:S01]  /*13e00*/  ENDCOLLECTIVE ;  /* 0x000000000000791b */ /* 0x003fe20003800000 */
.L_x_442:
        /* <DEDUP_REMOVED lines=12> */
.L_x_443:
[----:B------:R-:W-:Y:S01]  /*13ed0*/  IMAD.MOV.U32 R2, RZ, RZ, R14 ;  /* 0x000000ffff027224 */ /* 0x000fe200078e000e */
[----:B------:R-:W-:Y:S06]  /*13ee0*/  BRA `(.L_x_444) ;  /* 0xffffffa400dc7947 */ /* 0x000fec000383ffff */
.L_x_319:
[----:B----4-:R4:W0:Y:S02]  /*13ef0*/  SYNCS.PHASECHK.TRANS64.TRYWAIT P0, [R0+URZ+0x38840], R20 ;  /* 0x03884014000075a7 */ /* 0x010824000800017f */
[----:B0-----:R-:W-:Y:S05]  /*13f00*/  @!P0 NANOSLEEP.SYNCS 0x989680 ;  /* 0x009896800000895d */ /* 0x001fea0003900000 */
[----:B------:R-:W0:Y:S02]  /*13f10*/  @!P0 SYNCS.PHASECHK.TRANS64 P0, [R0+URZ+0x38840], R20 ;  /* 0x03884014000085a7 */ /* 0x000e24000800007f */
[----:B0-----:R-:W-:Y:S05]  /*13f20*/  @!P0 BRA `(.L_x_319) ;  /* 0xfffffffc00f08947 */ /* 0x001fea000383ffff */
[----:B------:R-:W-:Y:S05]  /*13f30*/  BRA `(.L_x_445) ;  /* 0xffffffa800307947 */ /* 0x000fea000383ffff */
.L_x_320:
[----:B------:R-:W-:Y:S01]  /*13f40*/  BSSY B0, `(.L_x_446) ;  /* 0x0000008000007945 */ /* 0x000fe20003800000 */
[----:B------:R-:W-:Y:S02]  /*13f50*/  IMAD.MOV.U32 R13, RZ, RZ, R5 ;  /* 0x000000ffff0d7224 */ /* 0x000fe400078e0005 */
[----:B------:R-:W-:Y:S02]  /*13f60*/  IMAD.MOV.U32 R12, RZ, RZ, RZ ;  /* 0x000000ffff0c7224 */ /* 0x000fe400078e00ff */
[----:B------:R-:W-:Y:S02]  /*13f70*/  IMAD.MOV.U32 R11, RZ, RZ, 0x181f ;  /* 0x0000181fff0b7424 */ /* 0x000fe400078e00ff */
[----:B------:R-:W-:-:S07]  /*13f80*/  IMAD.MOV.U32 R15, RZ, RZ, -0x1 ;  /* 0xffffffffff0f7424 */ /* 0x000fce00078e00ff */
[----:B0-234-:R-:W-:Y:S05]  /*13f90*/  WARPSYNC.COLLECTIVE R15, `(.L_x_447) ;  /* 0x000000000f087348 */ /* 0x01dfea0003c00000 */
[----:B--2---:R1:W2:Y:S02]  /*13fa0*/  SHFL.IDX P6, R14, R13, R12, R11 ;  /* 0x0000000c0d0e7389 */ /* 0x0042a400000c000b */
[----:B01234-:R-:W-:Y:S01]  /*13fb0*/  ENDCOLLECTIVE ;  /* 0x000000000000791b */ /* 0x01ffe20003800000 */
.L_x_447:
[----:B------:R-:W-:Y:S05]  /*13fc0*/  BSYNC B0 ;  /* 0x0000000000007941 */ /* 0x000fea0003800000 */
.L_x_446:
        /* <DEDUP_REMOVED lines=8> */
.L_x_448:
[----:B------:R-:W-:Y:S02]  /*14050*/  IMAD.MOV.U32 R13, RZ, RZ, R5 ;  /* 0x000000ffff0d7224 */ /* 0x000fe400078e0005 */
[----:B------:R-:W-:Y:S02]  /*14060*/  IMAD.MOV.U32 R12, RZ, RZ, 0x1 ;  /* 0x00000001ff0c7424 */ /* 0x000fe400078e00ff */
[----:B------:R-:W-:-:S07]  /*14070*/  IMAD.MOV.U32 R2, RZ, RZ, R14 ;  /* 0x000000ffff027224 */ /* 0x000fce00078e000e */
[----:B------:R-:W-:Y:S05]  /*14080*/  WARPSYNC.COLLECTIVE R15, `(.L_x_449) ;  /* 0x000000000f087348 */ /* 0x000fea0003c00000 */
[----:B------:R0:W1:Y:S02]  /*14090*/  SHFL.IDX P6, R14, R13, R12, R11 ;  /* 0x0000000c0d0e7389 */ /* 0x00006400000c000b */
[----:B01----:R-:W-:Y:S01]  /*140a0*/  ENDCOLLECTIVE ;  /* 0x000000000000791b */ /* 0x003fe20003800000 */
.L_x_449:
        /* <DEDUP_REMOVED lines=12> */
.L_x_450:
[----:B------:R-:W-:Y:S02]  /*14170*/  IMAD.MOV.U32 R13, RZ, RZ, R5 ;  /* 0x000000ffff0d7224 */ /* 0x000fe400078e0005 */
[----:B------:R-:W-:Y:S02]  /*14180*/  IMAD.MOV.U32 R12, RZ, RZ, 0x2 ;  /* 0x00000002ff0c7424 */ /* 0x000fe400078e00ff */
[----:B------:R-:W-:-:S07]  /*14190*/  IMAD.MOV.U32 R2, RZ, RZ, R14 ;  /* 0x000000ffff027224 */ /* 0x000fce00078e000e */
[----:B------:R-:W-:Y:S05]  /*141a0*/  WARPSYNC.COLLECTIVE R15, `(.L_x_451) ;  /* 0x000000000f087348 */ /* 0x000fea0003c00000 */
[----:B------:R0:W1:Y:S02]  /*141b0*/  SHFL.IDX P6, R14, R13, R12, R11 ;  /* 0x0000000c0d0e7389 */ /* 0x00006400000c000b */
[----:B01----:R-:W-:Y:S01]  /*141c0*/  ENDCOLLECTIVE ;  /* 0x000000000000791b */ /* 0x003fe20003800000 */
.L_x_451:
        /* <DEDUP_REMOVED lines=12> */
.L_x_452:
[----:B------:R-:W-:Y:S02]  /*14290*/  IMAD.MOV.U32 R13, RZ, RZ, R5 ;  /* 0x000000ffff0d7224 */ /* 0x000fe400078e0005 */
[----:B------:R-:W-:Y:S02]  /*142a0*/  IMAD.MOV.U32 R12, RZ, RZ, 0x3 ;  /* 0x00000003ff0c7424 */ /* 0x000fe400078e00ff */
[----:B------:R-:W-:-:S07]  /*142b0*/  IMAD.MOV.U32 R2, RZ, RZ, R14 ;  /* 0x000000ffff027224 */ /* 0x000fce00078e000e */
[----:B------:R-:W-:Y:S05]  /*142c0*/  WARPSYNC.COLLECTIVE R15, `(.L_x_453) ;  /* 0x000000000f087348 */ /* 0x000fea0003c00000 */
[----:B------:R0:W1:Y:S02]  /*142d0*/  SHFL.IDX P6, R14, R13, R12, R11 ;  /* 0x0000000c0d0e7389 */ /* 0x00006400000c000b */
[----:B01----:R-:W-:Y:S01]  /*142e0*/  ENDCOLLECTIVE ;  /* 0x000000000000791b */ /* 0x003fe20003800000 */
.L_x_453:
        /* <DEDUP_REMOVED lines=12> */
.L_x_454:
[----:B------:R-:W-:Y:S02]  /*143b0*/  IMAD.MOV.U32 R13, RZ, RZ, R5 ;  /* 0x000000ffff0d7224 */ /* 0x000fe400078e0005 */
[----:B------:R-:W-:Y:S02]  /*143c0*/  IMAD.MOV.U32 R12, RZ, RZ, 0x4 ;  /* 0x00000004ff0c7424 */ /* 0x000fe400078e00ff */
[----:B------:R-:W-:-:S07]  /*143d0*/  IMAD.MOV.U32 R2, RZ, RZ, R14 ;  /* 0x000000ffff027224 */ /* 0x000fce00078e000e */
[----:B------:R-:W-:Y:S05]  /*143e0*/  WARPSYNC.COLLECTIVE R15, `(.L_x_455) ;  /* 0x000000000f087348 */ /* 0x000fea0003c00000 */
[----:B------:R0:W1:Y:S02]  /*143f0*/  SHFL.IDX P6, R14, R13, R12, R11 ;  /* 0x0000000c0d0e7389 */ /* 0x00006400000c000b */
[----:B01----:R-:W-:Y:S01]  /*14400*/  ENDCOLLECTIVE ;  /* 0x000000000000791b */ /* 0x003fe20003800000 */
.L_x_455:
        /* <DEDUP_REMOVED lines=12> */
.L_x_456:
[----:B------:R-:W-:Y:S02]  /*144d0*/  IMAD.MOV.U32 R13, RZ, RZ, R5 ;  /* 0x000000ffff0d7224 */ /* 0x000fe400078e0005 */
[----:B------:R-:W-:Y:S02]  /*144e0*/  IMAD.MOV.U32 R12, RZ, RZ, 0x5 ;  /* 0x00000005ff0c7424 */ /* 0x000fe400078e00ff */
[----:B------:R-:W-:-:S07]  /*144f0*/  IMAD.MOV.U32 R2, RZ, RZ, R14 ;  /* 0x000000ffff027224 */ /* 0x000fce00078e000e */
[----:B------:R-:W-:Y:S05]  /*14500*/  WARPSYNC.COLLECTIVE R15, `(.L_x_457) ;  /* 0x000000000f087348 */ /* 0x000fea0003c00000 */
[----:B------:R0:W1:Y:S02]  /*14510*/  SHFL.IDX P6, R14, R13, R12, R11 ;  /* 0x0000000c0d0e7389 */ /* 0x00006400000c000b */
[----:B01----:R-:W-:Y:S01]  /*14520*/  ENDCOLLECTIVE ;  /* 0x000000000000791b */ /* 0x003fe20003800000 */
.L_x_457:
        /* <DEDUP_REMOVED lines=12> */
.L_x_458:
[----:B------:R-:W-:Y:S02]  /*145f0*/  IMAD.MOV.U32 R13, RZ, RZ, R5 ;  /* 0x000000ffff0d7224 */ /* 0x000fe400078e0005 */
[----:B------:R-:W-:Y:S02]  /*14600*/  IMAD.MOV.U32 R12, RZ, RZ, 0x6 ;  /* 0x00000006ff0c7424 */ /* 0x000fe400078e00ff */
[----:B------:R-:W-:-:S07]  /*14610*/  IMAD.MOV.U32 R2, RZ, RZ, R14 ;  /* 0x000000ffff027224 */ /* 0x000fce00078e000e */
[----:B------:R-:W-:Y:S05]  /*14620*/  WARPSYNC.COLLECTIVE R15, `(.L_x_459) ;  /* 0x000000000f087348 */ /* 0x000fea0003c00000 */
[----:B------:R0:W1:Y:S02]  /*14630*/  SHFL.IDX P6, R14, R13, R12, R11 ;  /* 0x0000000c0d0e7389 */ /* 0x00006400000c000b */
[----:B01----:R-:W-:Y:S01]  /*14640*/  ENDCOLLECTIVE ;  /* 0x000000000000791b */ /* 0x003fe20003800000 */
.L_x_459:
        /* <DEDUP_REMOVED lines=12> */
.L_x_460:
[----:B------:R-:W-:Y:S02]  /*14710*/  IMAD.MOV.U32 R13, RZ, RZ, R5 ;  /* 0x000000ffff0d7224 */ /* 0x000fe400078e0005 */
[----:B------:R-:W-:Y:S02]  /*14720*/  IMAD.MOV.U32 R12, RZ, RZ, 0x7 ;  /* 0x00000007ff0c7424 */ /* 0x000fe400078e00ff */
[----:B------:R-:W-:-:S07]  /*14730*/  IMAD.MOV.U32 R2, RZ, RZ, R14 ;  /* 0x000000ffff027224 */ /* 0x000fce00078e000e */
[----:B------:R-:W-:Y:S05]  /*14740*/  WARPSYNC.COLLECTIVE R15, `(.L_x_461) ;  /* 0x000000000f087348 */ /* 0x000fea0003c00000 */
[----:B------:R0:W1:Y:S02]  /*14750*/  SHFL.IDX P6, R14, R13, R12, R11 ;  /* 0x0000000c0d0e7389 */ /* 0x00006400000c000b */
[----:B01----:R-:W-:Y:S01]  /*14760*/  ENDCOLLECTIVE ;  /* 0x000000000000791b */ /* 0x003fe20003800000 */
.L_x_461:
        /* <DEDUP_REMOVED lines=12> */
.L_x_462:
[----:B------:R-:W-:Y:S01]  /*14830*/  IMAD.MOV.U32 R2, RZ, RZ, R14 ;  /* 0x000000ffff027224 */ /* 0x000fe200078e000e */
[----:B------:R-:W-:Y:S06]  /*14840*/  BRA `(.L_x_463) ;  /* 0xffffffa400007947 */ /* 0x000fec000383ffff */
.L_x_325:
[----:B0-----:R0:W3:Y:S02]  /*14850*/  SYNCS.PHASECHK.TRANS64.TRYWAIT P2, [R0+URZ+0x38870], R3 ;  /* 0x03887003000075a7 */ /* 0x0010e4000804017f */
[----:B---3--:R-:W-:Y:S05]  /*14860*/  @!P2 NANOSLEEP.SYNCS 0x989680 ;  /* 0x009896800000a95d */ /* 0x008fea0003900000 */
[----:B------:R-:W3:Y:S02]  /*14870*/  @!P2 SYNCS.PHASECHK.TRANS64 P2, [R0+URZ+0x38870], R3 ;  /* 0x038870030000a5a7 */ /* 0x000ee4000804007f */
[----:B---3--:R-:W-:Y:S05]  /*14880*/  @!P2 BRA `(.L_x_325) ;  /* 0xfffffffc00f0a947 */ /* 0x008fea000383ffff */
[----:B------:R-:W-:Y:S05]  /*14890*/  BRA `(.L_x_464) ;  /* 0xffffffa400687947 */ /* 0x000fea000383ffff */
.L_x_327:
[----:B0-----:R0:W3:Y:S02]  /*148a0*/  SYNCS.PHASECHK.TRANS64.TRYWAIT P2, [R0+URZ+0x38860], R3 ;  /* 0x03886003000075a7 */ /* 0x0010e4000804017f */
[----:B---3--:R-:W-:Y:S05]  /*148b0*/  @!P2 NANOSLEEP.SYNCS 0x989680 ;  /* 0x009896800000a95d */ /* 0x008fea0003900000 */
[----:B------:R-:W3:Y:S02]  /*148c0*/  @!P2 SYNCS.PHASECHK.TRANS64 P2, [R0+URZ+0x38860], R3 ;  /* 0x038860030000a5a7 */ /* 0x000ee4000804007f */
[----:B---3--:R-:W-:Y:S05]  /*148d0*/  @!P2 BRA `(.L_x_327) ;  /* 0xfffffffc00f0a947 */ /* 0x008fea000383ffff */
[----:B------:R-:W-:Y:S05]  /*148e0*/  BRA `(.L_x_465) ;  /* 0xffffffa400787947 */ /* 0x000fea000383ffff */
.L_x_335:
[----:B0-----:R0:W1:Y:S02]  /*148f0*/  SYNCS.PHASECHK.TRANS64.TRYWAIT P1, [R2+URZ+0x38870], R3 ;  /* 0x03887003020075a7 */ /* 0x001064000802017f */
[----:B-1----:R-:W-:Y:S05]  /*14900*/  @!P1 NANOSLEEP.SYNCS 0x989680 ;  /* 0x009896800000995d */ /* 0x002fea0003900000 */
[----:B------:R-:W1:Y:S02]  /*14910*/  @!P1 SYNCS.PHASECHK.TRANS64 P1, [R2+URZ+0x38870], R3 ;  /* 0x03887003020095a7 */ /* 0x000e64000802007f */
[----:B-1----:R-:W-:Y:S05]  /*14920*/  @!P1 BRA `(.L_x_335) ;  /* 0xfffffffc00f09947 */ /* 0x002fea000383ffff */
[----:B------:R-:W-:Y:S05]  /*14930*/  BRA `(.L_x_466) ;  /* 0xffffffb000287947 */ /* 0x000fea000383ffff */
.L_x_337:
[----:B0-----:R0:W1:Y:S02]  /*14940*/  SYNCS.PHASECHK.TRANS64.TRYWAIT P1, [R2+URZ+0x38860], R3 ;  /* 0x03886003020075a7 */ /* 0x001064000802017f */
[----:B-1----:R-:W-:Y:S05]  /*14950*/  @!P1 NANOSLEEP.SYNCS 0x989680 ;  /* 0x009896800000995d */ /* 0x002fea0003900000 */
[----:B------:R-:W1:Y:S02]  /*14960*/  @!P1 SYNCS.PHASECHK.TRANS64 P1, [R2+URZ+0x38860], R3 ;  /* 0x03886003020095a7 */ /* 0x000e64000802007f */
[----:B-1----:R-:W-:Y:S05]  /*14970*/  @!P1 BRA `(.L_x_337) ;  /* 0xfffffffc00f09947 */ /* 0x002fea000383ffff */
[----:B------:R-:W-:Y:S05]  /*14980*/  BRA `(.L_x_467) ;  /* 0xffffffb000347947 */ /* 0x000fea000383ffff */
.L_x_351:
[----:B0-----:R0:W1:Y:S02]  /*14990*/  SYNCS.PHASECHK.TRANS64.TRYWAIT P0, [R5+URZ+0x38820], R0 ;  /* 0x03882000050075a7 */ /* 0x001064000800017f */
[----:B-1----:R-:W-:Y:S05]  /*149a0*/  @!P0 NANOSLEEP.SYNCS 0x989680 ;  /* 0x009896800000895d */ /* 0x002fea0003900000 */
[----:B------:R-:W1:Y:S02]  /*149b0*/  @!P0 SYNCS.PHASECHK.TRANS64 P0, [R5+URZ+0x38820], R0 ;  /* 0x03882000050085a7 */ /* 0x000e64000800007f */
[----:B-1----:R-:W-:Y:S05]  /*149c0*/  @!P0 BRA `(.L_x_351) ;  /* 0xfffffffc00f08947 */ /* 0x002fea000383ffff */
[----:B------:R-:W-:Y:S05]  /*149d0*/  BRA `(.L_x_468) ;  /* 0xffffffc400087947 */ /* 0x000fea000383ffff */
.L_x_352:
[----:B------:R-:W1:Y:S01]  /*149e0*/  S2R R2, SR_TID.X ;  /* 0x0000000000027919 */ /* 0x000e620000002100 */
[----:B------:R-:W-:Y:S01]  /*149f0*/  BSSY B0, `(.L_x_469) ;  /* 0x000000a000007945 */ /* 0x000fe20003800000 */
[----:B------:R-:W-:Y:S02]  /*14a00*/  IMAD.MOV.U32 R12, RZ, RZ, RZ ;  /* 0x000000ffff0c7224 */ /* 0x000fe400078e00ff */
[----:B------:R-:W-:Y:S02]  /*14a10*/  IMAD.MOV.U32 R11, RZ, RZ, 0x1f ;  /* 0x0000001fff0b7424 */ /* 0x000fe400078e00ff */
[----:B------:R-:W-:Y:S01]  /*14a20*/  IMAD.MOV.U32 R15, RZ, RZ, -0x1 ;  /* 0xffffffffff0f7424 */ /* 0x000fe200078e00ff */
[----:B-1----:R-:W-:-:S04]  /*14a30*/  SHF.R.U32.HI R2, RZ, 0x5, R2 ;  /* 0x00000005ff027819 */ /* 0x002fc80000011602 */
[----:B------:R-:W-:-:S05]  /*14a40*/  LOP3.LUT R2, R2, 0x3, RZ, 0xc0, !PT ;  /* 0x0000000302027812 */ /* 0x000fca00078ec0ff */
[----:B--2---:R-:W-:-:S07]  /*14a50*/  IMAD.MOV.U32 R13, RZ, RZ, R2 ;  /* 0x000000ffff0d7224 */ /* 0x004fce00078e0002 */
[----:B0-----:R-:W-:Y:S05]  /*14a60*/  WARPSYNC.COLLECTIVE R15, `(.L_x_470) ;  /* 0x000000000f087348 */ /* 0x001fea0003c00000 */
[----:B------:R1:W2:Y:S02]  /*14a70*/  SHFL.IDX P6, R14, R13, R12, R11 ;  /* 0x0000000c0d0e7389 */ /* 0x0002a400000c000b */
[----:B012---:R-:W-:Y:S01]  /*14a80*/  ENDCOLLECTIVE ;  /* 0x000000000000791b */ /* 0x007fe20003800000 */
.L_x_470:
[----:B------:R-:W-:Y:S05]  /*14a90*/  BSYNC B0 ;  /* 0x0000000000007941 */ /* 0x000fea0003800000 */
.L_x_469:
[----:B------:R-:W-:Y:S05]  /*14aa0*/  BRA `(.L_x_471) ;  /* 0xffffffc000f07947 */ /* 0x000fea000383ffff */
.L_x_355:
[----:B------:R-:W-:Y:S01]  /*14ab0*/  BSSY B1, `(.L_x_472) ;  /* 0x0000006000017945 */ /* 0x000fe20003800000 */
[----:B------:R-:W-:-:S07]  /*14ac0*/  IMAD.MOV.U32 R15, RZ, RZ, -0x1 ;  /* 0xffffffffff0f7424 */ /* 0x000fce00078e00ff */
[----:B0-2---:R-:W-:Y:S05]  /*14ad0*/  WARPSYNC.COLLECTIVE R15, `(.L_x_473) ;  /* 0x000000000f0c7348 */ /* 0x005fea0003c00000 */
[----:B------:R-:W-:Y:S02]  /*14ae0*/  ELECT P6, UR62, PT ;  /* 0x00000000003e782f */ /* 0x000fe400038c0000 */
[----:B------:R-:W-:Y:S01]  /*14af0*/  MOV R14, UR62 ;  /* 0x0000003e000e7c02 */ /* 0x000fe20008000f00 */
[----:B0-2---:R-:W-:Y:S10]  /*14b00*/  ENDCOLLECTIVE ;  /* 0x000000000000791b */ /* 0x005ff40003800000 */
.L_x_473:
[----:B------:R-:W-:Y:S05]  /*14b10*/  BSYNC B1 ;  /* 0x0000000000017941 */ /* 0x000fea0003800000 */
.L_x_472:
[----:B------:R-:W-:Y:S05]  /*14b20*/  BRA `(.L_x_474) ;  /* 0xffffffc000e87947 */ /* 0x000fea000383ffff */
.L_x_357:
[----:B0-----:R0:W1:Y:S02]  /*14b30*/  SYNCS.PHASECHK.TRANS64.TRYWAIT P1, [R3+URZ+0x38840], R2 ;  /* 0x03884002030075a7 */ /* 0x001064000802017f */
[----:B-1----:R-:W-:Y:S05]  /*14b40*/  @!P1 NANOSLEEP.SYNCS 0x989680 ;  /* 0x009896800000995d */ /* 0x002fea0003900000 */
[----:B------:R-:W1:Y:S02]  /*14b50*/  @!P1 SYNCS.PHASECHK.TRANS64 P1, [R3+URZ+0x38840], R2 ;  /* 0x03884002030095a7 */ /* 0x000e64000802007f */
[----:B-1----:R-:W-:Y:S05]  /*14b60*/  @!P1 BRA `(.L_x_357) ;  /* 0xfffffffc00f09947 */ /* 0x002fea000383ffff */
[----:B------:R-:W-:Y:S05]  /*14b70*/  BRA `(.L_x_475) ;  /* 0xffffffc400087947 */ /* 0x000fea000383ffff */
.L_x_359:
[----:B-1----:R1:W3:Y:S02]  /*14b80*/  SYNCS.PHASECHK.TRANS64.TRYWAIT P1, [R25+URZ+0x38840], R0 ;  /* 0x03884000190075a7 */ /* 0x0022e4000802017f */
[----:B---3--:R-:W-:Y:S05]  /*14b90*/  @!P1 NANOSLEEP.SYNCS 0x989680 ;  /* 0x009896800000995d */ /* 0x008fea0003900000 */
[----:B------:R-:W3:Y:S02]  /*14ba0*/  @!P1 SYNCS.PHASECHK.TRANS64 P1, [R25+URZ+0x38840], R0 ;  /* 0x03884000190095a7 */ /* 0x000ee4000802007f */
[----:B---3--:R-:W-:Y:S05]  /*14bb0*/  @!P1 BRA `(.L_x_359) ;  /* 0xfffffffc00f09947 */ /* 0x008fea000383ffff */
[----:B------:R-:W-:Y:S05]  /*14bc0*/  BRA `(.L_x_476) ;  /* 0xffffffc400147947 */ /* 0x000fea000383ffff */
.L_x_361:
[----:B---3--:R3:W4:Y:S02]  /*14bd0*/  SYNCS.PHASECHK.TRANS64.TRYWAIT P1, [R3+URZ+0x38860], R2 ;  /* 0x03886002030075a7 */ /* 0x008724000802017f */
[----:B----4-:R-:W-:Y:S05]  /*14be0*/  @!P1 NANOSLEEP.SYNCS 0x989680 ;  /* 0x009896800000995d */ /* 0x010fea0003900000 */
[----:B------:R-:W4:Y:S02]  /*14bf0*/  @!P1 SYNCS.PHASECHK.TRANS64 P1, [R3+URZ+0x38860], R2 ;  /* 0x03886002030095a7 */ /* 0x000f24000802007f */
[----:B----4-:R-:W-:Y:S05]  /*14c00*/  @!P1 BRA `(.L_x_361) ;  /* 0xfffffffc00f09947 */ /* 0x010fea000383ffff */
[----:B------:R-:W-:Y:S05]  /*14c10*/  BRA `(.L_x_477) ;  /* 0xffffffc400107947 */ /* 0x000fea000383ffff */
.L_x_363:
[----:B----4-:R4:W0:Y:S02]  /*14c20*/  SYNCS.PHASECHK.TRANS64.TRYWAIT P1, [R25+URZ+0x38860], R0 ;  /* 0x03886000190075a7 */ /* 0x010824000802017f */
[----:B0-----:R-:W-:Y:S05]  /*14c30*/  @!P1 NANOSLEEP.SYNCS 0x989680 ;  /* 0x009896800000995d */ /* 0x001fea0003900000 */
[----:B------:R-:W0:Y:S02]  /*14c40*/  @!P1 SYNCS.PHASECHK.TRANS64 P1, [R25+URZ+0x38860], R0 ;  /* 0x03886000190095a7 */ /* 0x000e24000802007f */
[----:B0-----:R-:W-:Y:S05]  /*14c50*/  @!P1 BRA `(.L_x_363) ;  /* 0xfffffffc00f09947 */ /* 0x001fea000383ffff */
[----:B------:R-:W-:Y:S05]  /*14c60*/  BRA `(.L_x_478) ;  /* 0xffffffc4000c7947 */ /* 0x000fea000383ffff */
.L_x_365:
[----:B------:R0:W0:Y:S02]  /*14c70*/  SYNCS.PHASECHK.TRANS64.TRYWAIT P1, [R3+URZ+0x38880], R2 ;  /* 0x03888002030075a7 */ /* 0x000024000802017f */
[----:B0-----:R-:W-:Y:S05]  /*14c80*/  @!P1 NANOSLEEP.SYNCS 0x989680 ;  /* 0x009896800000995d */ /* 0x001fea0003900000 */
[----:B------:R-:W0:Y:S02]  /*14c90*/  @!P1 SYNCS.PHASECHK.TRANS64 P1, [R3+URZ+0x38880], R2 ;  /* 0x03888002030095a7 */ /* 0x000e24000802007f */
[----:B0-----:R-:W-:Y:S05]  /*14ca0*/  @!P1 BRA `(.L_x_365) ;  /* 0xfffffffc00f09947 */ /* 0x001fea000383ffff */
[----:B------:R-:W-:Y:S05]  /*14cb0*/  BRA `(.L_x_479) ;  /* 0xffffffc400087947 */ /* 0x000fea000383ffff */
.L_x_480:
        /* <DEDUP_REMOVED lines=12> */
.L_x_15826:


//--------------------- .text._ZN7cutlass13device_kernelIN5flash11enable_sm90INS1_16FlashAttnFwdSm90INS1_25CollectiveMainloopFwdSm90ILi2EN4cute5tupleIJNS5_1CILi1EEES8_S8_EEENS6_IJNS7_ILi128EEESA_NS7_ILi256EEEEEELi256ENS_12float_e4m3_tEfNS_4arch4Sm90ELb0ELb0ELb0ELb1ELb1ELb1ELb0ELb1ELb0ELb1ELb0ELb0EEENS1_21CollectiveEpilogueFwdINS6_IJSA_SB_SA_EEES9_NS_10bfloat16_tESF_Li256ELb1ELb1ELb0ELb1EEENS1_36VarlenDynamicPersistentTileSchedulerILi128ELi128ELi256ELi128ELb0ELb1ELb1ELb0ELb1ELb1EEEEEEEEEvNT_6ParamsE --------------------------
	.section	.text._ZN7cutlass13device_kernelIN5flash11enable_sm90INS1_16FlashAttnFwdSm90INS1_25CollectiveMainloopFwdSm90ILi2EN4cute5tupleIJNS5_1CILi1EEES8_S8_EEENS6_IJNS7_ILi128EEESA_NS7_ILi256EEEEEELi256ENS_12float_e4m3_tEfNS_4arch4Sm90ELb0ELb0ELb0ELb1ELb1ELb1ELb0ELb1ELb0ELb1ELb0ELb0EEENS1_21CollectiveEpilogueFwdINS6_IJSA_SB_SA_EEES9_NS_10bfloat16_tESF_Li256ELb1ELb1ELb0ELb1EEENS1_36VarlenDynamicPersistentTileSchedulerILi128ELi128ELi256ELi128ELb0ELb1ELb1ELb0ELb1ELb1EEEEEEEEEvNT_6ParamsE,"ax",@progbits
	.align	128
.text._ZN7cutlass13device_kernelIN5flash11enable_sm90INS1_16FlashAttnFwdSm90INS1_25CollectiveMainloopFwdSm90ILi2EN4cute5tupleIJNS5_1CILi1EEES8_S8_EEENS6_IJNS7_ILi128EEESA_NS7_ILi256EEEEEELi256ENS_12float_e4m3_tEfNS_4arch4Sm90ELb0ELb0ELb0ELb1ELb1ELb1ELb0ELb1ELb0ELb1ELb0ELb0EEENS1_21CollectiveEpilogueFwdINS6_IJSA_SB_SA_EEES9_NS_10bfloat16_tESF_Li256ELb1ELb1ELb0ELb1EEENS1_36VarlenDynamicPersistentTileSchedulerILi128ELi128ELi256ELi128ELb0ELb1ELb1ELb0ELb1ELb1EEEEEEEEEvNT_6ParamsE:
        .type           _ZN7cutlass13device_kernelIN5flash11enable_sm90INS1_16FlashAttnFwdSm90INS1_25CollectiveMainloopFwdSm90ILi2EN4cute5tupleIJNS5_1CILi1EEES8_S8_EEENS6_IJNS7_ILi128EEESA_NS7_ILi256EEEEEELi256ENS_12float_e4m3_tEfNS_4arch4Sm90ELb0ELb0ELb0ELb1ELb1ELb1ELb0ELb1ELb0ELb1ELb0ELb0EEENS1_21CollectiveEpilogueFwdINS6_IJSA_SB_SA_EEES9_NS_10bfloat16_tESF_Li256ELb1ELb1ELb0ELb1EEENS1_36VarlenDynamicPersistentTileSchedulerILi128ELi128ELi256ELi128ELb0ELb1ELb1ELb0ELb1ELb1EEEEEEEEEvNT_6ParamsE,@function
        .size           _ZN7cutlass13device_kernelIN5flash11enable_sm90INS1_16FlashAttnFwdSm90INS1_25CollectiveMainloopFwdSm90ILi2EN4cute5tupleIJNS5_1CILi1EEES8_S8_EEENS6_IJNS7_ILi128EEESA_NS7_ILi256EEEEEELi256ENS_12float_e4m3_tEfNS_4arch4Sm90ELb0ELb0ELb0ELb1ELb1ELb1ELb0ELb1ELb0ELb1ELb0ELb0EEENS1_21CollectiveEpilogueFwdINS6_IJSA_SB_SA_EEES9_NS_10bfloat16_tESF_Li256ELb1ELb1ELb0ELb1EEENS1_36VarlenDynamicPersistentTileSchedulerILi128ELi128ELi256ELi128ELb0ELb1ELb1ELb0ELb1ELb1EEEEEEEEEvNT_6ParamsE,(.L_x_15827 - _ZN7cutlass13device_kernelIN5flash11enable_sm90INS1_16FlashAttnFwdSm90INS1_25CollectiveMainloopFwdSm90ILi2EN4cute5tupleIJNS5_1CILi1EEES8_S8_EEENS6_IJNS7_ILi128EEESA_NS7_ILi256EEEEEELi256ENS_12float_e4m3_tEfNS_4arch4Sm90ELb0ELb0ELb0ELb1ELb1ELb1ELb0ELb1ELb0ELb1ELb0ELb0EEENS1_21CollectiveEpilogueFwdINS6_IJSA_SB_SA_EEES9_NS_10bfloat16_tESF_Li256ELb1ELb1ELb0ELb1EEENS1_36VarlenDynamicPersistentTileSchedulerILi128ELi128ELi256ELi128ELb0ELb1ELb1ELb0ELb1ELb1EEEEEEEEEvNT_6ParamsE)
        .other          _ZN7cutlass13device_kernelIN5flash11enable_sm90INS1_16FlashAttnFwdSm90INS1_25CollectiveMainloopFwdSm90ILi2EN4cute5tupleIJNS5_1CILi1EEES8_S8_EEENS6_IJNS7_ILi128EEESA_NS7_ILi256EEEEEELi256ENS_12float_e4m3_tEfNS_4arch4Sm90ELb0ELb0ELb0ELb1ELb1ELb1ELb0ELb1ELb0ELb1ELb0ELb0EEENS1_21CollectiveEpilogueFwdINS6_IJSA_SB_SA_EEES9_NS_10bfloat16_tESF_Li256ELb1ELb1ELb0ELb1EEENS1_36VarlenDynamicPersistentTileSchedulerILi128ELi128ELi256ELi128ELb0ELb1ELb1ELb0ELb1ELb1EEEEEEEEEvNT_6ParamsE,@"STO_CUDA_ENTRY STV_DEFAULT"
_ZN7cutlass13device_kernelIN5flash11enable_sm90INS1_16FlashAttnFwdSm90INS1_25CollectiveMainloopFwdSm90ILi2EN4cute5tupleIJNS5_1CILi1EEES8_S8_EEENS6_IJNS7_ILi128EEESA_NS7_ILi256EEEEEELi256ENS_12float_e4m3_tEfNS_4arch4Sm90ELb0ELb0ELb0ELb1ELb1ELb1ELb0ELb1ELb0ELb1ELb0ELb0EEENS1_21CollectiveEpilogueFwdINS6_IJSA_SB_SA_EEES9_NS_10bfloat16_tESF_Li256ELb1ELb1ELb0ELb1EEENS1_36VarlenDynamicPersistentTileSchedulerILi128ELi128ELi256ELi128ELb0ELb1ELb1ELb0ELb1ELb1EEEEEEEEEvNT_6ParamsE:
[----:B------:R-:W0:Y:S02]  /*0000*/  LDC R1, c[0x0][0x28] ;  /* 0x00000a00ff017b82 */ /* 0x000e240000000800 */
[----:B0-----:R-:W-:Y:S01]  /*0010*/  VIADD R1, R1, 0xffffffa0 ;  /* 0xffffffa001017836 */ /* 0x001fe20000000000 */
[----:B------:R-:W0:Y:S01]  /*0020*/  S2R R3, SR_TID.X ;  /* 0x0000000000037919 */ /* 0x000e220000002100 */
[----:B------:R-:W-:Y:S01]  /*0030*/  ELECT P0, URZ, PT ;  /* 0x00000000003f782f */ /* 0x000fe20003800000 */
[----:B------:R-:W-:Y:S01]  /*0040*/  BSSY B0, `(.L_x_481) ;  /* 0x000000e000007945 */ /* 0x000fe20003800000 */
[--C-:B0-----:R-:W-:Y:S02]  /*0050*/  SHF.R.U32.HI R0, RZ, 0x5, R3.reuse ;  /* 0x00000005ff007819 */ /* 0x101fe40000011603 */
[----:B------:R-:W-:-:S03]  /*0060*/  SHF.R.U32.HI R3, RZ, 0x7, R3 ;  /* 0x00000007ff037819 */ /* 0x000fc60000011603 */
[----:B------:R-:W0:Y:S02]  /*0070*/  SHFL.IDX PT, R2, R0, RZ, 0x1f ;  /* 0x00001fff00027589 */ /* 0x000e2400000e0000 */
[----:B0-----:R-:W-:-:S13]  /*0080*/  ISETP.EQ.AND P0, PT, R2, RZ, P0 ;  /* 0x000000ff0200720c */ /* 0x001fda0000702270 */
[----:B------:R-:W-:Y:S05]  /*0090*/  @!P0 BRA `(.L_x_482) ;  /* 0x0000000000208947 */ /* 0x000fea0003800000 */
[----:B------:R-:W-:Y:S02]  /*00a0*/  ULDC.64 UR4, c[0x0][0x198] ;  /* 0x0000660000047ab9 */ /* 0x000fe40000000a00 */
[----:B------:R-:W-:Y:S02]  /*00b0*/  UIADD3 UR6, UP0, UR4, 0x570, URZ ;  /* 0x0000057004067890 */ /* 0x000fe4000ff1e03f */
[----:B------:R-:W-:Y:S02]  /*00c0*/  UIADD3 UR4, UP1, UR4, 0x670, URZ ;  /* 0x0000067004047890 */ /* 0x000fe4000ff3e03f */
[----:B------:R-:W-:Y:S02]  /*00d0*/  UIADD3.X UR7, URZ, UR5, URZ, UP0, !UPT ;  /* 0x000000053f077290 */ /* 0x000fe400087fe43f */
[----:B------:R-:W-:-:S07]  /*00e0*/  UIADD3.X UR5, URZ, UR5, URZ, UP1, !UPT ;  /* 0x000000053f057290 */ /* 0x000fce0008ffe43f */
[----:B------:R0:W-:Y:S02]  /*00f0*/  UTMACCTL.PF [UR6] ;  /* 0x00000000060079b9 */ /* 0x0001e40008040000 */
[----:B------:R0:W-:Y:S02]  /*0100*/  UTMACCTL.PF [UR4] ;  /* 0x00000000040079b9 */ /* 0x0001e40008040000 */
[----:B0-----:R-:W-:Y:S01]  /*0110*/  NOP ;  /* 0x0000000000007918 */ /* 0x001fe20000000000 */
.L_x_482:
[----:B------:R-:W-:Y:S05]  /*0120*/  BSYNC B0 ;  /* 0x0000000000007941 */ /* 0x000fea0003800000 */
.L_x_481:
[----:B------:R-:W-:Y:S01]  /*0130*/  VOTEU.ANY UP0, P0 ;  /* 0x00000000003f7886 */ /* 0x000fe20000000100 */
[----:B------:R-:W0:Y:S01]  /*0140*/  SHFL.IDX PT, R3, R3, RZ, 0x1f ;  /* 0x00001fff03037589 */ /* 0x000e2200000e0000 */
[----:B------:R-:W-:Y:S01]  /*0150*/  UMOV UR4, 0x80 ;  /* 0x0000008000047882 */ /* 0x000fe20000000000 */
[----:B------:R-:W-:Y:S01]  /*0160*/  UMOV UR7, 0x100 ;  /* 0x0000010000077882 */ /* 0x000fe20000000000 */
[----:B------:R-:W-:Y:S01]  /*0170*/  VOTEU.ANY UP1, P0 ;  /* 0x00000000003f7886 */ /* 0x000fe20000020100 */
[----:B------:R-:W1:Y:S01]  /*0180*/  @UP0 S2UR UR8, SR_CgaCtaId ;  /* 0x00000000000809c3 */ /* 0x000e620000008800 */
[----:B------:R-:W2:Y:S01]  /*0190*/  SHFL.IDX PT, R2, R0, RZ, 0x1f ;  /* 0x00001fff00027589 */ /* 0x000ea200000e0000 */
[----:B------:R-:W-:Y:S01]  /*01a0*/  @UP0 UMOV UR6, 0x400 ;  /* 0x0000040000060882 */ /* 0x000fe20000000000 */
[----:B------:R-:W-:-:S04]  /*01b0*/  @UP0 UIADD3 UR4, -UR4, 0x100000, URZ ;  /* 0x0010000004040890 */ /* 0x000fc8000fffe13f */
[----:B------:R-:W-:Y:S02]  /*01c0*/  @UP0 USHF.L.U32 UR5, UR4, 0xb, URZ ;  /* 0x0000000b04050899 */ /* 0x000fe4000800063f */
[----:B------:R-:W-:Y:S01]  /*01d0*/  @UP0 USHF.L.U32 UR4, UR4, 0x1, URZ ;  /* 0x0000000104040899 */ /* 0x000fe2000800063f */
[----:B------:R-:W-:Y:S01]  /*01e0*/  VOTEU.ANY UP2, P0 ;  /* 0x00000000003f7886 */ /* 0x000fe20000040100 */
[----:B0-----:R-:W-:Y:S01]  /*01f0*/  R2UR UR9, R3 ;  /* 0x00000000030972ca */ /* 0x001fe200000e0000 */
[----:B-1----:R-:W-:Y:S01]  /*0200*/  @UP0 ULEA UR8, UR8, UR6, 0x18 ;  /* 0x0000000608080291 */ /* 0x002fe2000f8ec03f */
[----:B--2---:R-:W-:Y:S01]  /*0210*/  ISETP.NE.AND P1, PT, R2, RZ, PT ;  /* 0x000000ff0200720c */ /* 0x004fe20003f25270 */
[----:B------:R-:W-:-:S04]  /*0220*/  @UP0 UIADD3 UR6, -UR7, 0x100000, URZ ;  /* 0x0010000007060890 */ /* 0x000fc8000fffe13f */
[----:B------:R-:W-:Y:S02]  /*0230*/  @UP0 USHF.L.U32 UR7, UR6, 0xb, URZ ;  /* 0x0000000b06070899 */ /* 0x000fe4000800063f */
[----:B------:R-:W-:-:S04]  /*0240*/  @UP0 USHF.L.U32 UR6, UR6, 0x1, URZ ;  /* 0x0000000106060899 */ /* 0x000fc8000800063f */
[----:B------:R-:W-:Y:S01]  /*0250*/  UISETP.NE.AND UP0, UPT, UR9, URZ, UPT ;  /* 0x0000003f0900728c */ /* 0x000fe2000bf05270 */
[----:B------:R-:W0:Y:S02]  /*0260*/  FENCE.VIEW.ASYNC.S ;  /* 0x00000000000073c6 */ /* 0x000e240000000000 */
[----:B0-----:R0:W1:Y:S05]  /*0270*/  @UP1 SYNCS.EXCH.64 URZ, [UR8+0x38800], UR4 ;  /* 0x03880004083f15b2 */ /* 0x00106a0008000100 */
[----:B------:R0:W2:Y:S01]  /*0280*/  @UP2 SYNCS.EXCH.64 URZ, [UR8+0x38820], UR6 ;  /* 0x03882006083f25b2 */ /* 0x0000a20008000100 */
        /* <DEDUP_REMOVED lines=14> */
[----:B0-----:R3:W4:Y:S08]  /*0370*/  SYNCS.EXCH.64 URZ, [UR8+0x38830], UR4 ;  /* 0x03883004083f75b2 */ /* 0x0017300008000100 */
[----:B------:R3:W0:Y:S01]  /*0380*/  SYNCS.EXCH.64 URZ, [UR8+0x38840], UR6 ;  /* 0x03884006083f75b2 */ /* 0x0006220008000100 */
[----:B------:R3:W0:Y:S01]  /*0390*/  SYNCS.EXCH.64 URZ, [UR8+0x38838], UR4 ;  /* 0x03883804083f75b2 */ /* 0x0006220008000100 */
[----:B------:R3:W0:Y:S02]  /*03a0*/  SYNCS.EXCH.64 URZ, [UR8+0x38848], UR6 ;  /* 0x03884806083f75b2 */ /* 0x0006240008000100 */
[----:B---3--:R-:W-:Y:S01]  /*03b0*/  NOP ;  /* 0x0000000000007918 */ /* 0x008fe20000000000 */
.L_x_483:
[----:B------:R-:W3:Y:S01]  /*03c0*/  SHFL.IDX PT, R2, R0, RZ, 0x1f ;  /* 0x00001fff00027589 */ /* 0x000ee200000e0000 */
[----:B------:R-:W-:Y:S01]  /*03d0*/  NOP ;  /* 0x0000000000007918 */ /* 0x000fe20000000000 */
[----:B---3--:R-:W-:-:S13]  /*03e0*/  ISETP.NE.AND P0, PT, R2, RZ, PT ;  /* 0x000000ff0200720c */ /* 0x008fda0003f05270 */
        /* <DEDUP_REMOVED lines=17> */
[----:B------:R3:W0:Y:S02]  /*0500*/  SYNCS.EXCH.64 URZ, [UR8+0x38868], UR6 ;  /* 0x03886806083f75b2 */ /* 0x0006240008000100 */
[----:B---3--:R-:W-:Y:S01]  /*0510*/  NOP ;  /* 0x0000000000007918 */ /* 0x008fe20000000000 */
.L_x_484:
[----:B------:R-:W3:Y:S01]  /*0520*/  SHFL.IDX PT, R2, R0, RZ, 0x1f ;  /* 0x00001fff00027589 */ /* 0x000ee200000e0000 */
[----:B------:R-:W-:Y:S01]  /*0530*/  NOP ;  /* 0x0000000000007918 */ /* 0x000fe20000000000 */
[----:B---3--:R-:W-:-:S13]  /*0540*/  ISETP.NE.AND P0, PT, R2, RZ, PT ;  /* 0x000000ff0200720c */ /* 0x008fda0003f05270 */
        /* <DEDUP_REMOVED lines=13> */
[----:B------:R3:W0:Y:S02]  /*0620*/  SYNCS.EXCH.64 URZ, [UR6+0x38888], UR4 ;  /* 0x03888804063f75b2 */ /* 0x0006240008000100 */
[----:B---3--:R-:W-:Y:S01]  /*0630*/  NOP ;  /* 0x0000000000007918 */ /* 0x008fe20000000000 */
.L_x_485:
        /* <DEDUP_REMOVED lines=22> */
.L_x_486:
[----:B------:R-:W3:Y:S01]  /*07a0*/  SHFL.IDX PT, R3, R0, RZ, 0x1f ;  /* 0x00001fff00037589 */ /* 0x000ee200000e0000 */
[----:B------:R-:W-:Y:S01]  /*07b0*/  NOP ;  /* 0x0000000000007918 */ /* 0x000fe20000000000 */
[----:B------:R-:W0:Y:S01]  /*07c0*/  S2R R2, SR_CgaCtaId ;  /* 0x0000000000027919 */ /* 0x000e220000008800 */
[----:B---3--:R-:W-:-:S13]  /*07d0*/  ISETP.NE.AND P0, PT, R3, RZ, PT ;  /* 0x000000ff0300720c */ /* 0x008fda0003f05270 */
        /* <DEDUP_REMOVED lines=14> */
[----:B0-----:R0:W3:Y:S08]  /*08c0*/  SYNCS.EXCH.64 URZ, [UR8+0x388b0], UR4 ;  /* 0x0388b004083f75b2 */ /* 0x0010f00008000100 */
[----:B------:R0:W0:Y:S01]  /*08d0*/  SYNCS.EXCH.64 URZ, [UR8+0x388c0], UR6 ;  /* 0x0388c006083f75b2 */ /* 0x0000220008000100 */
[----:B------:R0:W0:Y:S01]  /*08e0*/  SYNCS.EXCH.64 URZ, [UR8+0x388b8], UR4 ;  /* 0x0388b804083f75b2 */ /* 0x0000220008000100 */
[----:B------:R0:W0:Y:S01]  /*08f0*/  SYNCS.EXCH.64 URZ, [UR8+0x388c8], UR6 ;  /* 0x0388c806083f75b2 */ /* 0x0000220008000100 */
[----:B------:R-:W-:Y:S01]  /*0900*/  NOP ;  /* 0x0000000000007918 */ /* 0x000fe20000000000 */
.L_x_487:
[----:B0-----:R-:W-:Y:S01]  /*0910*/  UMOV UR4, 0x1 ;  /* 0x0000000100047882 */ /* 0x001fe20000000000 */
[----:B------:R-:W-:Y:S01]  /*0920*/  PLOP3.LUT P0, PT, PT, PT, UP0, 0x80, 0x0 ;  /* 0x000000000000781c */ /* 0x000fe20003f0f008 */
[----:B------:R-:W-:Y:S01]  /*0930*/  USEL UR4, UR4, 0x2, !UP0 ;  /* 0x0000000204047887 */ /* 0x000fe2000c000000 */
[----:B------:R-:W-:Y:S01]  /*0940*/  NOP ;  /* 0x0000000000007918 */ /* 0x000fe20000000000 */
[----:B------:R-:W-:Y:S01]  /*0950*/  ULDC.64 UR36, c[0x0][0x208] ;  /* 0x0000820000247ab9 */ /* 0x000fe20000000a00 */
[----:B------:R-:W-:Y:S03]  /*0960*/  BSSY B8, `(.L_x_488) ;  /* 0x000245b000087945 */ /* 0x000fe60003800000 */
[----:B------:R-:W-:-:S05]  /*0970*/  IMAD.U32 R3, RZ, RZ, UR4 ;  /* 0x00000004ff037e24 */ /* 0x000fca000f8e00ff */
[----:B------:R0:W-:Y:S01]  /*0980*/  STL [R1+0x5c], R3 ;  /* 0x00005c0301007387 */ /* 0x0001e20000100800 */
[----:B-1234-:R-:W-:Y:S06]  /*0990*/  BAR.SYNC.DEFER_BLOCKING 0x0 ;  /* 0x0000000000007b1d */ /* 0x01efec0000010000 */
[----:B------:R-:W-:Y:S05]  /*09a0*/  @!P0 BRA `(.L_x_489) ;  /* 0x000001c400648947 */ /* 0x000fea0003800000 */
.L_x_490:
[----:B------:R-:W-:-:S08]  /*09b0*/  NOP ;  /* 0x0000000000007918 */ /* 0x000fd00000000000 */
[----:B------:R-:W1:Y:S02]  /*09c0*/  USETMAXREG.TRY_ALLOC.CTAPOOL UP0, 0xe8 ;  /* 0x000000e8000079c8 */ /* 0x000e640008000600 */
[----:B-1----:R-:W-:-:S13]  /*09d0*/  PLOP3.LUT P0, PT, PT, PT, UP0, 0x80, 0x0 ;  /* 0x000000000000781c */ /* 0x002fda0003f0f008 */
[----:B------:R-:W-:Y:S05]  /*09e0*/  @!P0 BRA `(.L_x_490) ;  /* 0xfffffffc00f08947 */ /* 0x000fea000383ffff */
[----:B------:R-:W1:Y:S01]  /*09f0*/  S2R R0, SR_TID.X ;  /* 0x0000000000007919 */ /* 0x000e620000002100 */
[----:B------:R-:W2:Y:S01]  /*0a00*/  S2UR UR60, SR_CgaCtaId ;  /* 0x00000000003c79c3 */ /* 0x000ea20000008800 */
[----:B------:R-:W-:-:S07]  /*0a10*/  UMOV UR4, 0x400 ;  /* 0x0000040000047882 */ /* 0x000fce0000000000 */
[----:B------:R-:W-:Y:S06]  /*0a20*/  BAR.ARV 0x8, 0x180 ;  /* 0x0206000000007b1d */ /* 0x000fec0000002000 */
[----:B--2---:R-:W-:-:S06]  /*0a30*/  ULEA UR4, UR60, UR4, 0x18 ;  /* 0x000000043c047291 */ /* 0x004fcc000f8ec03f */
[----:B------:R-:W-:Y:S01]  /*0a40*/  IMAD.U32 R23, RZ, RZ, UR4 ;  /* 0x00000004ff177e24 */ /* 0x000fe2000f8e00ff */
[----:B-1----:R-:W-:Y:S01]  /*0a50*/  SHF.R.U32.HI R0, RZ, 0x7, R0 ;  /* 0x00000007ff007819 */ /* 0x002fe20000011600 */
[----:B------:R-:W-:-:S03]  /*0a60*/  ULDC UR4, c[0x0][0xc3c] ;  /* 0x00030f0000047ab9 */ /* 0x000fc60000000800 */
[----:B------:R-:W-:-:S13]  /*0a70*/  ISETP.NE.AND P0, PT, R0, 0x1, PT ;  /* 0x000000010000780c */ /* 0x000fda0003f05270 */
[----:B------:R-:W-:Y:S08]  /*0a80*/  @!P0 BAR.ARV 0x9, 0x100 ;  /* 0x0244000000008b1d */ /* 0x000ff00000002000 */
[----:B------:R-:W-:Y:S06]  /*0a90*/  BAR.SYNC.DEFER_BLOCKING 0x5, 0x180 ;  /* 0x0146000000007b1d */ /* 0x000fec0000010000 */
[----:B------:R-:W1:Y:S02]  /*0aa0*/  LDS.128 R220, [R23+0x388d0] ;  /* 0x0388d00017dc7984 */ /* 0x000e640000000c00 */
[----:B------:R-:W-:Y:S06]  /*0ab0*/  BAR.ARV 0x4, 0x180 ;  /* 0x0106000000007b1d */ /* 0x000fec0000002000 */
[----:B-1----:R-:W-:-:S13]  /*0ac0*/  ISETP.GE.AND P0, PT, R223, UR4, PT ;  /* 0x00000004df007c0c */ /* 0x002fda000bf06270 */
[----:B------:R-:W-:Y:S05]  /*0ad0*/  @P0 BRA `(.L_x_491) ;  /* 0x00000244000c0947 */ /* 0x000fea0003800000 */
[----:B------:R-:W2:Y:S01]  /*0ae0*/  LDL R2, [R1+0x5c] ;  /* 0x00005c0001027983 */ /* 0x000ea20000100800 */
[----:B------:R-:W-:Y:S01]  /*0af0*/  IMAD.MOV.U32 R216, RZ, RZ, RZ ;  /* 0x000000ffffd87224 */ /* 0x000fe200078e00ff */
[----:B------:R-:W-:Y:S01]  /*0b00*/  CS2R R224, SRZ ;  /* 0x0000000000e07805 */ /* 0x000fe2000001ff00 */
[----:B------:R-:W-:Y:S01]  /*0b10*/  IMAD.MOV.U32 R226, RZ, RZ, RZ ;  /* 0x000000ffffe27224 */ /* 0x000fe200078e00ff */
[----:B------:R-:W1:Y:S02]  /*0b20*/  S2R R0, SR_TID.X ;  /* 0x0000000000007919 */ /* 0x000e640000002100 */
[----:B-1----:R-:W-:-:S05]  /*0b30*/  VIADD R14, R0, 0xffffff80 ;  /* 0xffffff80000e7836 */ /* 0x002fca0000000000 */
[----:B------:R-:W-:-:S04]  /*0b40*/  SHF.R.S32.HI R0, RZ, 0x1f, R14 ;  /* 0x0000001fff007819 */ /* 0x000fc8000001140e */
[CC--:B0-----:R-:W-:Y:S02]  /*0b50*/  LEA.HI R3, R0.reuse, R14.reuse, RZ, 0x5 ;  /* 0x0000000e00037211 */ /* 0x0c1fe400078f28ff */
[----:B------:R-:W-:Y:S02]  /*0b60*/  LEA.HI R219, R0, R14, RZ, 0x3 ;  /* 0x0000000e00db7211 */ /* 0x000fe400078f18ff */
[----:B------:R-:W-:-:S04]  /*0b70*/  SHF.L.U32 R4, R3, 0x5, RZ ;  /* 0x0000000503047819 */ /* 0x000fc800000006ff */
[----:B------:R-:W-:Y:S02]  /*0b80*/  LOP3.LUT R6, R4, 0xfffffc00, RZ, 0xc0, !PT ;  /* 0xfffffc0004067812 */ /* 0x000fe400078ec0ff */
[----:B--2---:R-:W-:Y:S02]  /*0b90*/  R2UR UR4, R2 ;  /* 0x00000000020472ca */ /* 0x004fe400000e0000 */
[CC--:B------:R-:W-:Y:S02]  /*0ba0*/  LEA.HI R2, R0.reuse, R14.reuse, RZ, 0x4 ;  /* 0x0000000e00027211 */ /* 0x0c0fe400078f20ff */
[----:B------:R-:W-:Y:S02]  /*0bb0*/  LEA.HI R0, R0, R14, RZ, 0x6 ;  /* 0x0000000e00007211 */ /* 0x000fe400078f30ff */
[----:B------:R-:W-:Y:S02]  /*0bc0*/  SHF.R.S32.HI R5, RZ, 0x4, R2 ;  /* 0x00000004ff057819 */ /* 0x000fe40000011402 */
[----:B------:R-:W-:Y:S01]  /*0bd0*/  LOP3.LUT R3, R2, 0x3fffff0, RZ, 0xc0, !PT ;  /* 0x03fffff002037812 */ /* 0x000fe200078ec0ff */
[----:B------:R-:W-:Y:S01]  /*0be0*/  IMAD.SHL.U32 R0, R0, 0x10, RZ ;  /* 0x0000001000007824 */ /* 0x000fe200078e00ff */
[----:B------:R-:W-:-:S03]  /*0bf0*/  LEA.HI R2, R2, R5, RZ, 0x1 ;  /* 0x0000000502027211 */ /* 0x000fc600078f08ff */
[----:B------:R-:W-:Y:S01]  /*0c00*/  IMAD.IADD R3, R14, 0x1, -R3 ;  /* 0x000000010e037824 */ /* 0x000fe200078e0a03 */
[----:B------:R-:W-:Y:S01]  /*0c10*/  LOP3.LUT R4, R2, 0x1ffffffe, RZ, 0xc0, !PT ;  /* 0x1ffffffe02047812 */ /* 0x000fe200078ec0ff */
[----:B------:R-:W-:Y:S01]  /*0c20*/  ULOP3.LUT UR39, UR4, 0x1, URZ, 0xfc, !UPT ;  /* 0x0000000104277892 */ /* 0x000fe2000f8efc3f */
[----:B------:R-:W-:Y:S01]  /*0c30*/  LOP3.LUT R2, R219, 0xfffffff8, RZ, 0xc0, !PT ;  /* 0xfffffff8db027812 */ /* 0x000fe200078ec0ff */
[----:B------:R-:W-:Y:S01]  /*0c40*/  IMAD R3, R3, 0x40, R6 ;  /* 0x0000004003037824 */ /* 0x000fe200078e0206 */
[----:B------:R-:W-:Y:S01]  /*0c50*/  SHF.R.S32.HI R219, RZ, 0x3, R219 ;  /* 0x00000003ffdb7819 */ /* 0x000fe200000114db */
[----:B------:R-:W-:Y:S01]  /*0c60*/  IMAD.IADD R4, R5, 0x1, -R4 ;  /* 0x0000000105047824 */ /* 0x000fe200078e0a04 */
[----:B------:R-:W-:Y:S01]  /*0c70*/  R2UR UR4, R23 ;  /* 0x00000000170472ca */ /* 0x000fe200000e0000 */
[----:B------:R-:W-:Y:S01]  /*0c80*/  IMAD.IADD R12, R14, 0x1, -R2 ;  /* 0x000000010e0c7824 */ /* 0x000fe200078e0a02 */
[C---:B------:R-:W-:Y:S01]  /*0c90*/  IADD3 R10, R219.reuse, 0x20, RZ ;  /* 0x00000020db0a7810 */ /* 0x040fe20007ffe0ff */
[C---:B------:R-:W-:Y:S01]  /*0ca0*/  VIADD R9, R219.reuse, 0x40 ;  /* 0x00000040db097836 */ /* 0x040fe20000000000 */
[----:B------:R-:W-:Y:S01]  /*0cb0*/  LEA R3, R4, R3, 0x3 ;  /* 0x0000000304037211 */ /* 0x000fe200078e18ff */
[C---:B------:R-:W-:Y:S01]  /*0cc0*/  VIADD R11, R219.reuse, 0x60 ;  /* 0x00000060db0b7836 */ /* 0x040fe20000000000 */
[----:B------:R-:W-:Y:S01]  /*0cd0*/  SHF.R.S32.HI R5, RZ, 0x1f, R10 ;  /* 0x0000001fff057819 */ /* 0x000fe2000001140a */
[----:B------:R-:W-:Y:S01]  /*0ce0*/  IMAD.SHL.U32 R227, R219, 0x80, RZ ;  /* 0x00000080dbe37824 */ /* 0x000fe200078e00ff */
[----:B------:R-:W-:Y:S01]  /*0cf0*/  SHF.R.S32.HI R7, RZ, 0x1f, R9 ;  /* 0x0000001fff077819 */ /* 0x000fe20000011409 */
[----:B------:R-:W-:Y:S01]  /*0d00*/  IMAD.SHL.U32 R2, R10, 0x80, RZ ;  /* 0x000000800a027824 */ /* 0x000fe200078e00ff */
[----:B------:R-:W-:Y:S01]  /*0d10*/  LEA.HI R5, R5, R10, RZ, 0x3 ;  /* 0x0000000a05057211 */ /* 0x000fe200078f18ff */
[----:B------:R-:W-:Y:S01]  /*0d20*/  IMAD.SHL.U32 R16, R12, 0x10, RZ ;  /* 0x000000100c107824 */ /* 0x000fe200078e00ff */
[----:B------:R-:W-:Y:S01]  /*0d30*/  SHF.R.S32.HI R8, RZ, 0x1f, R11 ;  /* 0x0000001fff087819 */ /* 0x000fe2000001140b */
[----:B------:R-:W-:Y:S01]  /*0d40*/  IMAD.SHL.U32 R229, R11, 0x80, RZ ;  /* 0x000000800be57824 */ /* 0x000fe200078e00ff */
[----:B------:R-:W-:Y:S01]  /*0d50*/  LEA.HI R7, R7, R9, RZ, 0x3 ;  /* 0x0000000907077211 */ /* 0x000fe200078f18ff */
[----:B------:R-:W-:Y:S01]  /*0d60*/  IMAD.SHL.U32 R5, R5, 0x80, RZ ;  /* 0x0000008005057824 */ /* 0x000fe200078e00ff */
[----:B------:R-:W-:Y:S01]  /*0d70*/  LEA.HI R8, R8, R11, RZ, 0x3 ;  /* 0x0000000b08087211 */ /* 0x000fe200078f18ff */
[----:B------:R-:W-:Y:S01]  /*0d80*/  UIADD3 UR4, UR4, 0x20400, URZ ;  /* 0x0002040004047890 */ /* 0x000fe2000fffe03f */
[----:B------:R-:W-:Y:S01]  /*0d90*/  LOP3.LUT R227, R227, 0x380, RZ, 0xc0, !PT ;  /* 0x00000380e3e37812 */ /* 0x000fe200078ec0ff */
[----:B------:R-:W-:Y:S01]  /*0da0*/  IMAD.SHL.U32 R7, R7, 0x80, RZ ;  /* 0x0000008007077824 */ /* 0x000fe200078e00ff */
[----:B------:R-:W-:Y:S01]  /*0db0*/  LOP3.LUT R5, R5, 0xfffffc00, RZ, 0xc0, !PT ;  /* 0xfffffc0005057812 */ /* 0x000fe200078ec0ff */
[----:B------:R-:W-:Y:S01]  /*0dc0*/  IMAD.SHL.U32 R8, R8, 0x80, RZ ;  /* 0x0000008008087824 */ /* 0x000fe200078e00ff */
[----:B------:R-:W-:Y:S01]  /*0dd0*/  SHF.L.U32 R6, R9, 0x7, RZ ;  /* 0x0000000709067819 */ /* 0x000fe200000006ff */
[----:B------:R-:W-:Y:S01]  /*0de0*/  VIADD R22, R16, 0x80 ;  /* 0x0000008010167836 */ /* 0x000fe20000000000 */
[----:B------:R-:W-:Y:S01]  /*0df0*/  LOP3.LUT R10, R2, 0x380, RZ, 0xc0, !PT ;  /* 0x00000380020a7812 */ /* 0x000fe200078ec0ff */
[----:B------:R-:W-:Y:S01]  /*0e00*/  STL [R1+0x2c], R5 ;  /* 0x00002c0501007387 */ /* 0x000fe20000100800 */
[----:B------:R-:W-:-:S02]  /*0e10*/  LOP3.LUT R228, R0, 0xfffffc00, RZ, 0xc0, !PT ;  /* 0xfffffc0000e47812 */ /* 0x000fc400078ec0ff */
[----:B------:R-:W-:Y:S01]  /*0e20*/  SHF.R.U32.HI R4, RZ, 0x3, R227 ;  /* 0x00000003ff047819 */ /* 0x000fe200000116e3 */
[----:B------:R0:W-:Y:S01]  /*0e30*/  STL [R1+0x54], R3 ;  /* 0x0000540301007387 */ /* 0x0001e20000100800 */
[----:B------:R-:W-:Y:S02]  /*0e40*/  LOP3.LUT R9, R6, 0x380, RZ, 0xc0, !PT ;  /* 0x0000038006097812 */ /* 0x000fe400078ec0ff */
[----:B------:R-:W-:Y:S02]  /*0e50*/  LOP3.LUT R229, R229, 0x380, RZ, 0xc0, !PT ;  /* 0x00000380e5e57812 */ /* 0x000fe400078ec0ff */
[----:B------:R-:W-:Y:S02]  /*0e60*/  SHF.R.U32.HI R2, RZ, 0x3, R10 ;  /* 0x00000003ff027819 */ /* 0x000fe4000001160a */
[----:B------:R-:W-:Y:S02]  /*0e70*/  LOP3.LUT R11, R10, 0x70, R16, 0xf8, !PT ;  /* 0x000000700a0b7812 */ /* 0x000fe400078ef810 */
[----:B------:R-:W-:-:S02]  /*0e80*/  SHF.R.U32.HI R6, RZ, 0x3, R9 ;  /* 0x00000003ff067819 */ /* 0x000fc40000011609 */
[--C-:B0-----:R-:W-:Y:S02]  /*0e90*/  LOP3.LUT R3, R227, 0x70, R16.reuse, 0xf8, !PT ;  /* 0x00000070e3037812 */ /* 0x101fe400078ef810 */
[----:B------:R-:W-:Y:S02]  /*0ea0*/  LOP3.LUT R13, R9, 0x70, R16, 0xf8, !PT ;  /* 0x00000070090d7812 */ /* 0x000fe400078ef810 */
[----:B------:R-:W-:Y:S02]  /*0eb0*/  LOP3.LUT R0, R228, R3, R4, 0xf6, !PT ;  /* 0x00000003e4007212 */ /* 0x000fe400078ef604 */
[----:B------:R-:W-:Y:S02]  /*0ec0*/  LOP3.LUT R7, R7, 0xfffffc00, RZ, 0xc0, !PT ;  /* 0xfffffc0007077812 */ /* 0x000fe400078ec0ff */
[----:B------:R-:W-:Y:S01]  /*0ed0*/  SHF.R.U32.HI R9, RZ, 0x3, R229 ;  /* 0x00000003ff097819 */ /* 0x000fe200000116e5 */
[----:B------:R-:W-:Y:S01]  /*0ee0*/  IMAD.IADD R0, R23, 0x1, R0 ;  /* 0x0000000117007824 */ /* 0x000fe200078e0200 */
[----:B------:R-:W-:Y:S01]  /*0ef0*/  LOP3.LUT R10, R229, 0x70, R16, 0xf8, !PT ;  /* 0x00000070e50a7812 */ /* 0x000fe200078ef810 */
[----:B------:R-:W-:Y:S01]  /*0f00*/  STL [R1+0x28], R7 ;  /* 0x0000280701007387 */ /* 0x000fe20000100800 */
[----:B------:R-:W-:-:S02]  /*0f10*/  LOP3.LUT R8, R8, 0xfffffc00, RZ, 0xc0, !PT ;  /* 0xfffffc0008087812 */ /* 0x000fc400078ec0ff */
[----:B------:R-:W-:Y:S01]  /*0f20*/  LOP3.LUT R2, R5, R11, R2, 0xf6, !PT ;  /* 0x0000000b05027212 */ /* 0x000fe200078ef602 */
[----:B------:R-:W-:Y:S01]  /*0f30*/  IMAD.U32 R5, RZ, RZ, UR4 ;  /* 0x00000004ff057e24 */ /* 0x000fe2000f8e00ff */
[----:B------:R-:W-:Y:S01]  /*0f40*/  LOP3.LUT R10, R8, R10, R9, 0xf6, !PT ;  /* 0x0000000a080a7212 */ /* 0x000fe200078ef609 */
[----:B------:R-:W-:Y:S01]  /*0f50*/  STL [R1+0x24], R8 ;  /* 0x0000240801007387 */ /* 0x000fe20000100800 */
[----:B------:R-:W-:Y:S02]  /*0f60*/  LOP3.LUT R6, R7, R13, R6, 0xf6, !PT ;  /* 0x0000000d07067212 */ /* 0x000fe400078ef606 */
[C---:B------:R-:W-:Y:S01]  /*0f70*/  IADD3 R3, R23.reuse, R2, RZ ;  /* 0x0000000217037210 */ /* 0x040fe20007ffe0ff */
[----:B------:R-:W-:Y:S01]  /*0f80*/  STL [R1+0x40], RZ ;  /* 0x000040ff01007387 */ /* 0x000fe20000100800 */
[----:B------:R-:W-:Y:S01]  /*0f90*/  SHF.L.U32 R18, R12, 0x3, RZ ;  /* 0x000000030c127819 */ /* 0x000fe200000006ff */
[----:B------:R-:W-:Y:S01]  /*0fa0*/  IMAD.IADD R2, R23, 0x1, R6 ;  /* 0x0000000117027824 */ /* 0x000fe200078e0206 */
[----:B------:R-:W-:Y:S01]  /*0fb0*/  SHF.R.S32.HI R17, RZ, 0x1f, R16 ;  /* 0x0000001fff117819 */ /* 0x000fe20000011410 */
[----:B------:R-:W-:Y:S01]  /*0fc0*/  STL [R1+0x58], R5 ;  /* 0x0000580501007387 */ /* 0x000fe20000100800 */
[----:B------:R-:W-:Y:S01]  /*0fd0*/  SHF.R.S32.HI R217, RZ, 0x1f, R22 ;  /* 0x0000001fffd97819 */ /* 0x000fe20000011416 */
[----:B------:R-:W-:-:S02]  /*0fe0*/  VIADD R218, R18, 0x40 ;  /* 0x0000004012da7836 */ /* 0x000fc40000000000 */
[----:B------:R0:W-:Y:S04]  /*0ff0*/  STL [R1+0x30], R0 ;  /* 0x0000300001007387 */ /* 0x0001e80000100800 */
[----:B------:R1:W-:Y:S01]  /*1000*/  STL [R1+0x50], R3 ;  /* 0x0000500301007387 */ /* 0x0003e20000100800 */
[----:B0-----:R-:W-:-:S05]  /*1010*/  IMAD.IADD R0, R23, 0x1, R10 ;  /* 0x0000000117007824 */ /* 0x001fca00078e020a */
[----:B------:R1:W-:Y:S04]  /*1020*/  STL [R1+0x48], R0 ;  /* 0x0000480001007387 */ /* 0x0003e80000100800 */
[----:B------:R1:W-:Y:S02]  /*1030*/  STL [R1+0x4c], R2 ;  /* 0x00004c0201007387 */ /* 0x0003e40000100800 */
.L_x_687:
[----:B01----:R-:W0:Y:S02]  /*1040*/  LDC.64 R2, c[0x0][0xc88] ;  /* 0x00032200ff027b82 */ /* 0x003e240000000a00 */
[----:B0-----:R-:W-:-:S05]  /*1050*/  IMAD.WIDE R2, R223, 0x4, R2 ;  /* 0x00000004df027825 */ /* 0x001fca00078e0202 */
[----:B--2---:R-:W2:Y:S01]  /*1060*/  LDG.E R10, desc[UR36][R2.64] ;  /* 0x00000024020a7981 */ /* 0x004ea2000c1e1900 */
[----:B------:R-:W-:Y:S05]  /*1070*/  YIELD ;  /* 0x0000000000007946 */ /* 0x000fea0003800000 */
[----:B------:R-:W-:Y:S01]  /*1080*/  ULDC.64 UR4, c[0x0][0xa28] ;  /* 0x00028a0000047ab9 */ /* 0x000fe20000000a00 */
[----:B------:R-:W-:Y:S01]  /*1090*/  ULDC.64 UR8, c[0x0][0xa18] ;  /* 0x0002860000087ab9 */ /* 0x000fe20000000a00 */
[----:B------:R-:W-:Y:S01]  /*10a0*/  ISETP.NE.U32.AND P1, PT, RZ, UR4, PT ;  /* 0x00000004ff007c0c */ /* 0x000fe2000bf25070 */
[----:B------:R-:W-:Y:S01]  /*10b0*/  ULDC.64 UR6, c[0x0][0xa08] ;  /* 0x0002820000067ab9 */ /* 0x000fe20000000a00 */
[----:B------:R-:W-:-:S02]  /*10c0*/  MOV R28, RZ ;  /* 0x000000ff001c7202 */ /* 0x000fc40000000f00 */
[----:B------:R-:W-:Y:S02]  /*10d0*/  ISETP.NE.AND.EX P1, PT, RZ, UR5, PT, P1 ;  /* 0x00000005ff007c0c */ /* 0x000fe4000bf25310 */
[----:B------:R-:W-:-:S04]  /*10e0*/  ISETP.NE.U32.AND P0, PT, RZ, UR6, PT ;  /* 0x00000006ff007c0c */ /* 0x000fc8000bf05070 */
[----:B------:R-:W-:Y:S02]  /*10f0*/  ISETP.NE.AND.EX P0, PT, RZ, UR7, PT, P0 ;  /* 0x00000007ff007c0c */ /* 0x000fe4000bf05300 */
[----:B--2---:R-:W-:Y:S01]  /*1100*/  SHF.R.S32.HI R0, RZ, 0x1f, R10 ;  /* 0x0000001fff007819 */ /* 0x004fe2000001140a */
[----:B------:R-:W-:Y:S04]  /*1110*/  STL [R1+0x20], R10 ;  /* 0x0000200a01007387 */ /* 0x000fe80000100800 */
[C---:B------:R-:W-:Y:S01]  /*1120*/  @P1 LEA R4, P2, R10.reuse, UR4, 0x2 ;  /* 0x000000040a041c11 */ /* 0x040fe2000f8410ff */
[C---:B------:R-:W-:Y:S01]  /*1130*/  IMAD.SHL.U32 R29, R10.reuse, 0x4, RZ ;  /* 0x000000040a1d7824 */ /* 0x040fe200078e00ff */
[C-C-:B------:R-:W-:Y:S01]  /*1140*/  SHF.L.U64.HI R30, R10.reuse, 0x2, R0.reuse ;  /* 0x000000020a1e7819 */ /* 0x140fe20000010200 */
[----:B------:R0:W-:Y:S01]  /*1150*/  STL [R1+0x3c], R0 ;  /* 0x00003c0001007387 */ /* 0x0001e20000100800 */
[----:B------:R-:W-:-:S02]  /*1160*/  @P1 LEA.HI.X R5, R10, UR5, R0, 0x2, P2 ;  /* 0x000000050a051c11 */ /* 0x000fc400090f1400 */
[----:B------:R-:W-:Y:S01]  /*1170*/  ISETP.NE.U32.AND P2, PT, RZ, UR8, PT ;  /* 0x00000008ff007c0c */ /* 0x000fe2000bf45070 */
[----:B------:R-:W-:Y:S01]  /*1180*/  ULDC UR4, c[0x0][0x288] ;  /* 0x0000a20000047ab9 */ /* 0x000fe20000000800 */
[----:B------:R-:W-:Y:S02]  /*1190*/  IADD3 R8, P3, R29, UR6, RZ ;  /* 0x000000061d087c10 */ /* 0x000fe4000ff7e0ff */
[----:B------:R-:W-:Y:S01]  /*11a0*/  ISETP.NE.AND.EX P2, PT, RZ, UR9, PT, P2 ;  /* 0x00000009ff007c0c */ /* 0x000fe2000bf45320 */
[----:B0-----:R-:W-:Y:S01]  /*11b0*/  IMAD.MOV.U32 R0, RZ, RZ, RZ ;  /* 0x000000ffff007224 */ /* 0x001fe200078e00ff */
[----:B------:R-:W-:Y:S01]  /*11c0*/  IADD3.X R9, R30, UR7, RZ, P3, !PT ;  /* 0x000000071e097c10 */ /* 0x000fe20009ffe4ff */
[----:B------:R-:W-:Y:S01]  /*11d0*/  IMAD.U32 R93, RZ, RZ, UR4 ;  /* 0x00000004ff5d7e24 */ /* 0x000fe2000f8e00ff */
[----:B------:R-:W-:-:S03]  /*11e0*/  ULDC.64 UR4, c[0x0][0x418] ;  /* 0x0001060000047ab9 */ /* 0x000fc60000000a00 */
[----:B------:R0:W5:Y:S06]  /*11f0*/  @P1 LDG.E R0, desc[UR36][R4.64] ;  /* 0x0000002404001981 */ /* 0x00016c000c1e1900 */
[----:B------:R-:W-:Y:S01]  /*1200*/  @P2 IADD3 R6, P1, R29, UR8, RZ ;  /* 0x000000081d062c10 */ /* 0x000fe2000ff3e0ff */
[----:B------:R0:W5:Y:S03]  /*1210*/  @P0 LDG.E R28, desc[UR36][R8.64] ;  /* 0x00000024081c0981 */ /* 0x000166000c1e1900 */
[----:B------:R-:W-:-:S05]  /*1220*/  @P2 IADD3.X R7, R30, UR9, RZ, P1, !PT ;  /* 0x000000091e072c10 */ /* 0x000fca0008ffe4ff */
[----:B------:R0:W5:Y:S01]  /*1230*/  @P2 LDG.E R93, desc[UR36][R6.64] ;  /* 0x00000024065d2981 */ /* 0x000162000c1e1900 */
[----:B------:R-:W-:Y:S01]  /*1240*/  UISETP.NE.U32.AND UP0, UPT, UR4, URZ, UPT ;  /* 0x0000003f0400728c */ /* 0x000fe2000bf05070 */
[----:B------:R-:W-:Y:S02]  /*1250*/  IMAD.MOV.U32 R24, RZ, RZ, R10 ;  /* 0x000000ffff187224 */ /* 0x000fe400078e000a */
[----:B------:R-:W-:Y:S01]  /*1260*/  ULDC UR4, c[0x0][0x424] ;  /* 0x0001090000047ab9 */ /* 0x000fe20000000800 */
[----:B------:R-:W-:-:S03]  /*1270*/  UISETP.NE.AND.EX UP0, UPT, UR5, URZ, UPT, UP0 ;  /* 0x0000003f0500728c */ /* 0x000fc6000bf05300 */
[----:B------:R-:W-:Y:S01]  /*1280*/  ULDC UR5, c[0x0][0x2f0] ;  /* 0x0000bc0000057ab9 */ /* 0x000fe20000000800 */
[----:B------:R-:W-:-:S04]  /*1290*/  USEL UR4, UR4, 0x1, UP0 ;  /* 0x0000000104047887 */ /* 0x000fc80008000000 */
[----:B------:R-:W-:-:S03]  /*12a0*/  UIMAD UR4, UR4, UR5, URZ ;  /* 0x00000005040472a4 */ /* 0x000fc6000f8e023f */
[----:B------:R-:W-:Y:S02]  /*12b0*/  ULDC UR5, c[0x0][0x348] ;  /* 0x0000d20000057ab9 */ /* 0x000fe40000000800 */
[----:B------:R-:W-:Y:S02]  /*12c0*/  IMAD.U32 R2, RZ, RZ, UR5 ;  /* 0x00000005ff027e24 */ /* 0x000fe4000f8e00ff */
[----:B------:R-:W-:Y:S01]  /*12d0*/  IMAD.U32 R27, RZ, RZ, UR4 ;  /* 0x00000004ff1b7e24 */ /* 0x000fe2000f8e00ff */
[----:B0--34-:R-:W-:Y:S06]  /*12e0*/  @P2 BRA `(.L_x_492) ;  /* 0x0000000000242947 */ /* 0x019fec0003800000 */
[----:B------:R-:W-:Y:S02]  /*12f0*/  ULDC.64 UR4, c[0x0][0xa00] ;  /* 0x0002800000047ab9 */ /* 0x000fe40000000a00 */
[----:B------:R-:W-:-:S04]  /*1300*/  ISETP.NE.U32.AND P1, PT, RZ, UR4, PT ;  /* 0x00000004ff007c0c */ /* 0x000fc8000bf25070 */
[----:B------:R-:W-:-:S13]  /*1310*/  ISETP.NE.AND.EX P1, PT, RZ, UR5, PT, P1 ;  /* 0x00000005ff007c0c */ /* 0x000fda000bf25310 */
[----:B------:R-:W-:Y:S05]  /*1320*/  @!P1 BRA `(.L_x_492) ;  /* 0x0000000000149947 */ /* 0x000fea0003800000 */
[----:B------:R-:W0:Y:S02]  /*1330*/  LDC.64 R4, c[0x0][0xa00] ;  /* 0x00028000ff047b82 */ /* 0x000e240000000a00 */
[----:B0-----:R-:W-:-:S05]  /*1340*/  IMAD.WIDE R4, R24, 0x4, R4 ;  /* 0x0000000418047825 */ /* 0x001fca00078e0204 */
[----:B-----5:R-:W2:Y:S04]  /*1350*/  LDG.E R93, desc[UR36][R4.64] ;  /* 0x00000024045d7981 */ /* 0x020ea8000c1e1900 */
[----:B------:R-:W2:Y:S02]  /*1360*/  LDG.E R6, desc[UR36][R4.64+0x4] ;  /* 0x0000042404067981 */ /* 0x000ea4000c1e1900 */
[----:B--2---:R-:W-:-:S07]  /*1370*/  IADD3 R93, -R93, R6, RZ ;  /* 0x000000065d5d7210 */ /* 0x004fce0007ffe1ff */
.L_x_492:
[----:B------:R-:W-:Y:S01]  /*1380*/  ULDC.64 UR4, c[0x0][0xa20] ;  /* 0x0002880000047ab9 */ /* 0x000fe20000000a00 */
[----:B------:R0:W-:Y:S01]  /*1390*/  STL [R1+0x44], R221 ;  /* 0x000044dd01007387 */ /* 0x0001e20000100800 */
[----:B------:R-:W-:-:S03]  /*13a0*/  ISETP.NE.U32.AND P1, PT, RZ, UR4, PT ;  /* 0x00000004ff007c0c */ /* 0x000fc6000bf25070 */
[----:B------:R0:W-:Y:S01]  /*13b0*/  STL [R1+0x38], R222 ;  /* 0x000038de01007387 */ /* 0x0001e20000100800 */
[----:B------:R-:W-:-:S13]  /*13c0*/  ISETP.NE.AND.EX P1, PT, RZ, UR5, PT, P1 ;  /* 0x00000005ff007c0c */ /* 0x000fda000bf25310 */
[----:B0-----:R-:W-:Y:S05]  /*13d0*/  @!P1 BRA `(.L_x_493) ;  /* 0x0000000000109947 */ /* 0x001fea0003800000 */
[----:B------:R-:W-:-:S04]  /*13e0*/  IADD3 R4, P0, R29, UR4, RZ ;  /* 0x000000041d047c10 */ /* 0x000fc8000ff1e0ff */
[----:B------:R-:W-:-:S05]  /*13f0*/  IADD3.X R5, R30, UR5, RZ, P0, !PT ;  /* 0x000000051e057c10 */ /* 0x000fca00087fe4ff */
[----:B------:R0:W5:Y:S01]  /*1400*/  LDG.E R27, desc[UR36][R4.64] ;  /* 0x00000024041b7981 */ /* 0x000162000c1e1900 */
[----:B------:R-:W-:Y:S05]  /*1410*/  BRA `(.L_x_494) ;  /* 0x0000000000107947 */ /* 0x000fea0003800000 */
.L_x_493:
[----:B------:R-:W-:Y:S05]  /*1420*/  @!P0 BRA `(.L_x_494) ;  /* 0x00000000000c8947 */ /* 0x000fea0003800000 */
[----:B------:R-:W2:Y:S04]  /*1430*/  LDG.E R4, desc[UR36][R8.64] ;  /* 0x0000002408047981 */ /* 0x000ea8000c1e1900 */
[----:B------:R-:W2:Y:S02]  /*1440*/  LDG.E R27, desc[UR36][R8.64+0x4] ;  /* 0x00000424081b7981 */ /* 0x000ea4000c1e1900 */
[----:B--2---:R-:W-:-:S07]  /*1450*/  IMAD.IADD R27, R27, 0x1, -R4 ;  /* 0x000000011b1b7824 */ /* 0x004fce00078e0a04 */
.L_x_494:
[----:B------:R-:W-:Y:S02]  /*1460*/  ULDC.64 UR4, c[0x0][0xa10] ;  /* 0x0002840000047ab9 */ /* 0x000fe40000000a00 */
[----:B------:R-:W-:-:S04]  /*1470*/  ISETP.NE.U32.AND P0, PT, RZ, UR4, PT ;  /* 0x00000004ff007c0c */ /* 0x000fc8000bf05070 */
[----:B------:R-:W-:Y:S01]  /*1480*/  ISETP.NE.AND.EX P0, PT, RZ, UR5, PT, P0 ;  /* 0x00000005ff007c0c */ /* 0x000fe2000bf05300 */
[----:B-----5:R-:W-:Y:S01]  /*1490*/  IMAD.IADD R9, R27, 0x1, -R0 ;  /* 0x000000011b097824 */ /* 0x020fe200078e0a00 */
[----:B------:R-:W-:-:S11]  /*14a0*/  ULDC.64 UR4, c[0x0][0xa30] ;  /* 0x00028c0000047ab9 */ /* 0x000fd60000000a00 */
[----:B0-----:R-:W0:Y:S02]  /*14b0*/  @P0 LDC.64 R4, c[0x0][0xa10] ;  /* 0x00028400ff040b82 */ /* 0x001e240000000a00 */
[----:B0-----:R-:W-:-:S05]  /*14c0*/  @P0 IMAD.WIDE R4, R24, 0x4, R4 ;  /* 0x0000000418040825 */ /* 0x001fca00078e0204 */
[----:B------:R-:W2:Y:S04]  /*14d0*/  @P0 LDG.E R3, desc[UR36][R4.64] ;  /* 0x0000002404030981 */ /* 0x000ea8000c1e1900 */
[----:B------:R-:W2:Y:S01]  /*14e0*/  @P0 LDG.E R8, desc[UR36][R4.64+0x4] ;  /* 0x0000042404080981 */ /* 0x000ea2000c1e1900 */
[----:B------:R-:W-:Y:S01]  /*14f0*/  IMAD.MOV R25, RZ, RZ, -R9 ;  /* 0x000000ffff197224 */ /* 0x000fe200078e0a09 */
[----:B------:R-:W-:Y:S01]  /*1500*/  ISETP.NE.U32.AND P1, PT, RZ, UR4, PT ;  /* 0x00000004ff007c0c */ /* 0x000fe2000bf25070 */
[----:B------:R-:W-:-:S03]  /*1510*/  IMAD.MOV.U32 R83, RZ, RZ, R27 ;  /* 0x000000ffff537224 */ /* 0x000fc600078e001b */
[----:B------:R-:W-:Y:S02]  /*1520*/  VIMNMX R25, RZ, R25, !PT ;  /* 0x00000019ff197248 */ /* 0x000fe40007fe0100 */
[----:B------:R-:W-:-:S13]  /*1530*/  ISETP.NE.AND.EX P1, PT, RZ, UR5, PT, P1 ;  /* 0x00000005ff007c0c */ /* 0x000fda000bf25310 */
[----:B------:R-:W-:-:S04]  /*1540*/  @P1 IADD3 R6, P2, R29, UR4, RZ ;  /* 0x000000041d061c10 */ /* 0x000fc8000ff5e0ff */
[----:B------:R-:W-:-:S05]  /*1550*/  @P1 IADD3.X R7, R30, UR5, RZ, P2, !PT ;  /* 0x000000051e071c10 */ /* 0x000fca00097fe4ff */
[----:B------:R0:W5:Y:S01]  /*1560*/  @P1 LDG.E R83, desc[UR36][R6.64] ;  /* 0x0000002406531981 */ /* 0x000162000c1e1900 */
[----:B--2---:R-:W-:-:S05]  /*1570*/  @P0 IMAD.IADD R2, R8, 0x1, -R3 ;  /* 0x0000000108020824 */ /* 0x004fca00078e0a03 */
[----:B------:R-:W-:-:S05]  /*1580*/  IADD3 R168, R9, R2, RZ ;  /* 0x0000000209a87210 */ /* 0x000fca0007ffe0ff */
[----:B------:R-:W-:-:S05]  /*1590*/  VIADD R0, R168, 0x7f ;  /* 0x0000007fa8007836 */ /* 0x000fca0000000000 */
[----:B------:R-:W-:-:S04]  /*15a0*/  SHF.R.S32.HI R3, RZ, 0x1f, R0 ;  /* 0x0000001fff037819 */ /* 0x000fc80000011400 */
[----:B------:R-:W-:-:S04]  /*15b0*/  LEA.HI R3, R3, R0, RZ, 0x7 ;  /* 0x0000000003037211 */ /* 0x000fc800078f38ff */
[----:B------:R-:W-:Y:S02]  /*15c0*/  LOP3.LUT R5, R3, 0xffffff80, RZ, 0xc0, !PT ;  /* 0xffffff8003057812 */ /* 0x000fe400078ec0ff */
[----:B------:R-:W-:Y:S02]  /*15d0*/  SHF.R.S32.HI R169, RZ, 0x7, R3 ;  /* 0x00000007ffa97819 */ /* 0x000fe40000011403 */
[----:B------:R-:W-:-:S04]  /*15e0*/  VIADDMNMX R0, R5, -R9, R2, PT ;  /* 0x8000000905007246 */ /* 0x000fc80003800102 */
[----:B------:R-:W-:Y:S02]  /*15f0*/  ISETP.GT.AND P0, PT, R0, R25, PT ;  /* 0x000000190000720c */ /* 0x000fe40003f04270 */
[----:B------:R-:W-:-:S05]  /*1600*/  SHF.R.U32.HI R25, RZ, 0x7, R25 ;  /* 0x00000007ff197819 */ /* 0x000fca0000011619 */
[----:B------:R-:W-:-:S06]  /*1610*/  IMAD.MOV.U32 R26, RZ, RZ, R25 ;  /* 0x000000ffff1a7224 */ /* 0x000fcc00078e0019 */
[----:B------:R-:W-:-:S05]  /*1620*/  @P0 VIADD R0, R0, 0x7f ;  /* 0x0000007f00000836 */ /* 0x000fca0000000000 */
[----:B------:R-:W-:-:S04]  /*1630*/  @P0 SHF.R.S32.HI R5, RZ, 0x1f, R0 ;  /* 0x0000001fff050819 */ /* 0x000fc80000011400 */
[----:B------:R-:W-:-:S04]  /*1640*/  @P0 LEA.HI R5, R5, R0, RZ, 0x7 ;  /* 0x0000000005050211 */ /* 0x000fc800078f38ff */
[----:B------:R-:W-:Y:S02]  /*1650*/  @P0 SHF.R.S32.HI R26, RZ, 0x7, R5 ;  /* 0x00000007ff1a0819 */ /* 0x000fe40000011405 */
[----:B------:R-:W-:Y:S02]  /*1660*/  PLOP3.LUT P0, PT, PT, PT, PT, 0x80, 0x0 ;  /* 0x000000000000781c */ /* 0x000fe40003f0f070 */
[----:B------:R-:W-:-:S13]  /*1670*/  ISETP.GT.AND P1, PT, R26, R25, PT ;  /* 0x000000191a00720c */ /* 0x000fda0003f24270 */
[----:B0-----:R-:W-:Y:S05]  /*1680*/  @!P1 BRA `(.L_x_495) ;  /* 0x000000a800649947 */ /* 0x001fea0003800000 */
[----:B------:R-:W-:Y:S01]  /*1690*/  IADD3 R0, R23, 0x28400, RZ ;  /* 0x0002840017007810 */ /* 0x000fe20007ffe0ff */
[----:B------:R-:W-:Y:S03]  /*16a0*/  BSSY B6, `(.L_x_496) ;  /* 0x0000013000067945 */ /* 0x000fe60003800000 */
[----:B------:R-:W-:-:S13]  /*16b0*/  LOP3.LUT P0, RZ, R0, 0x3ff, RZ, 0xc0, !PT ;  /* 0x000003ff00ff7812 */ /* 0x000fda000780c0ff */
[----:B------:R-:W-:Y:S05]  /*16c0*/  @!P0 BRA `(.L_x_497) ;  /* 0x0000000000408947 */ /* 0x000fea0003800000 */
[----:B------:R-:W-:Y:S01]  /*16d0*/  MOV R0, 0x0 ;  /* 0x0000000000007802 */ /* 0x000fe20000000f00 */
[----:B------:R-:W-:Y:S01]  /*16e0*/  ULDC.64 UR4, c[0x4][0x1b0] ;  /* 0x01006c0000047ab9 */ /* 0x000fe20000000a00 */
[----:B------:R-:W-:Y:S01]  /*16f0*/  ULDC.64 UR6, c[0x4][0x118] ;  /* 0x0100460000067ab9 */ /* 0x000fe20000000a00 */
[----:B------:R-:W-:Y:S01]  /*1700*/  IMAD.U32 R4, RZ, RZ, UR4 ;  /* 0x00000004ff047e24 */ /* 0x000fe2000f8e00ff */
[----:B------:R0:W1:Y:S01]  /*1710*/  LDC.64 R14, c[0x4][R0] ;  /* 0x01000000000e7b82 */ /* 0x0000620000000a00 */
[----:B------:R-:W-:Y:S01]  /*1720*/  IMAD.U32 R5, RZ, RZ, UR5 ;  /* 0x00000005ff057e24 */ /* 0x000fe2000f8e00ff */
[----:B------:R-:W-:Y:S01]  /*1730*/  ULDC.64 UR4, c[0x4][0x1b8] ;  /* 0x01006e0000047ab9 */ /* 0x000fe20000000a00 */
[----:B------:R-:W-:Y:S01]  /*1740*/  MOV R10, UR6 ;  /* 0x00000006000a7c02 */ /* 0x000fe20008000f00 */
[----:B------:R-:W-:Y:S02]  /*1750*/  IMAD.U32 R6, RZ, RZ, UR4 ;  /* 0x00000004ff067e24 */ /* 0x000fe4000f8e00ff */
[----:B------:R-:W-:-:S02]  /*1760*/  IMAD.U32 R7, RZ, RZ, UR5 ;  /* 0x00000005ff077e24 */ /* 0x000fc4000f8e00ff */
[----:B------:R-:W-:Y:S02]  /*1770*/  IMAD.U32 R11, RZ, RZ, UR7 ;  /* 0x00000007ff0b7e24 */ /* 0x000fe4000f8e00ff */
[----:B------:R-:W-:Y:S02]  /*1780*/  IMAD.MOV.U32 R8, RZ, RZ, 0x70 ;  /* 0x00000070ff087424 */ /* 0x000fe400078e00ff */
[----:B------:R-:W-:Y:S02]  /*1790*/  IMAD.MOV.U32 R12, RZ, RZ, 0x1 ;  /* 0x00000001ff0c7424 */ /* 0x000fe400078e00ff */
[----:B0-----:R-:W-:-:S07]  /*17a0*/  IMAD.MOV.U32 R13, RZ, RZ, RZ ;  /* 0x000000ffff0d7224 */ /* 0x001fce00078e00ff */
[----:B------:R-:W-:-:S07]  /*17b0*/  LEPC R20, `(.L_x_497) ;  /* 0x000000001014794e */ /* 0x000fce0000000000 */
[----:B-1---5:R-:W-:Y:S05]  /*17c0*/  CALL.ABS.NOINC R14 ;  /* 0x000000000e007343 */ /* 0x022fea0003c00000 */
.L_x_497:
[----:B------:R-:W-:Y:S05]  /*17d0*/  BSYNC B6 ;  /* 0x0000000000067941 */ /* 0x000fea0003800000 */
.L_x_496:
        /* <DEDUP_REMOVED lines=20> */
.L_x_499:
[----:B------:R-:W-:Y:S05]  /*1920*/  BSYNC B6 ;  /* 0x0000000000067941 */ /* 0x000fea0003800000 */
.L_x_498:
[----:B------:R-:W2:Y:S01]  /*1930*/  LDL R34, [R1+0x2c] ;  /* 0x00002c0001227983 */ /* 0x000ea20000100800 */
[----:B------:R-:W-:Y:S01]  /*1940*/  ULDC.64 UR4, c[0x0][0x9f8] ;  /* 0x00027e0000047ab9 */ /* 0x000fe20000000a00 */
[----:B------:R-:W0:Y:S01]  /*1950*/  LDC R35, c[0x0][0x3f4] ;  /* 0x0000fd00ff237b82 */ /* 0x000e220000000800 */
[----:B------:R-:W-:Y:S01]  /*1960*/  ISETP.NE.U32.AND P0, PT, RZ, UR4, PT ;  /* 0x00000004ff007c0c */ /* 0x000fe2000bf05070 */
[----:B------:R-:W3:Y:S03]  /*1970*/  LDL R21, [R1+0x28] ;  /* 0x0000280001157983 */ /* 0x000ee60000100800 */
[----:B------:R-:W-:Y:S01]  /*1980*/  ISETP.NE.AND.EX P0, PT, RZ, UR5, PT, P0 ;  /* 0x00000005ff007c0c */ /* 0x000fe2000bf05300 */
[----:B------:R-:W4:Y:S02]  /*1990*/  LDL R20, [R1+0x24] ;  /* 0x0000240001147983 */ /* 0x000f240000100800 */
[----:B------:R-:W1:Y:S10]  /*19a0*/  LDC.64 R32, c[0x0][0x408] ;  /* 0x00010200ff207b82 */ /* 0x000e740000000a00 */
[----:B------:R-:W-:-:S04]  /*19b0*/  @P0 IADD3 R4, P1, R29, UR4, RZ ;  /* 0x000000041d040c10 */ /* 0x000fc8000ff3e0ff */
[----:B------:R-:W-:Y:S02]  /*19c0*/  @P0 IADD3.X R5, R30, UR5, RZ, P1, !PT ;  /* 0x000000051e050c10 */ /* 0x000fe40008ffe4ff */
[----:B------:R-:W1:Y:S03]  /*19d0*/  LDC.64 R30, c[0x0][0x3f8] ;  /* 0x0000fe00ff1e7b82 */ /* 0x000e660000000a00 */
[----:B------:R1:W4:Y:S01]  /*19e0*/  @P0 LDG.E R24, desc[UR36][R4.64] ;  /* 0x0000002404180981 */ /* 0x000322000c1e1900 */
[----:B------:R-:W-:Y:S01]  /*19f0*/  SHF.R.S32.HI R3, RZ, 0x1f, R219 ;  /* 0x0000001fff037819 */ /* 0x000fe200000114db */
[----:B------:R-:W-:Y:S01]  /*1a00*/  VIADD R36, R219, 0x20 ;  /* 0x00000020db247836 */ /* 0x000fe20000000000 */
[----:B0-----:R-:W-:Y:S02]  /*1a10*/  ISETP.GE.AND P0, PT, R16, R35, PT ;  /* 0x000000231000720c */ /* 0x001fe40003f06270 */
[----:B------:R-:W-:Y:S01]  /*1a20*/  SHF.R.S32.HI R19, RZ, 0x1f, R18 ;  /* 0x0000001fff137819 */ /* 0x000fe20000011412 */
[-C--:B-1----:R-:W-:Y:S01]  /*1a30*/  IMAD R10, R3, R32.reuse, RZ ;  /* 0x00000020030a7224 */ /* 0x082fe200078e02ff */
[C---:B------:R-:W-:Y:S01]  /*1a40*/  IADD3 R37, R219.reuse, 0x40, RZ ;  /* 0x00000040db257810 */ /* 0x040fe20007ffe0ff */
[----:B------:R-:W-:Y:S01]  /*1a50*/  IMAD.SHL.U32 R36, R36, 0x80, RZ ;  /* 0x0000008024247824 */ /* 0x000fe200078e00ff */
[----:B------:R-:W-:Y:S01]  /*1a60*/  SHF.R.U32.HI R95, RZ, 0x3, R229 ;  /* 0x00000003ff5f7819 */ /* 0x000fe200000116e5 */
[----:B------:R-:W-:Y:S01]  /*1a70*/  IMAD R91, R219, R33, R10 ;  /* 0x00000021db5b7224 */ /* 0x000fe200078e020a */
[----:B------:R-:W-:Y:S01]  /*1a80*/  IADD3 R0, R28, R27, RZ ;  /* 0x0000001b1c007210 */ /* 0x000fe20007ffe0ff */
[----:B------:R-:W-:Y:S01]  /*1a90*/  IMAD.SHL.U32 R37, R37, 0x80, RZ ;  /* 0x0000008025257824 */ /* 0x000fe200078e00ff */
[----:B------:R-:W-:Y:S01]  /*1aa0*/  LOP3.LUT R36, R36, 0x380, RZ, 0xc0, !PT ;  /* 0x0000038024247812 */ /* 0x000fe200078ec0ff */
[----:B------:R-:W-:Y:S01]  /*1ab0*/  IMAD.WIDE.U32 R10, R219, R32, R16 ;  /* 0x00000020db0a7225 */ /* 0x000fe200078e0010 */
[----:B------:R-:W-:-:S02]  /*1ac0*/  SHF.L.U64.HI R27, R32, 0x5, R33 ;  /* 0x00000005201b7819 */ /* 0x000fc40000010221 */
[----:B------:R-:W-:Y:S01]  /*1ad0*/  SHF.R.U32.HI R97, RZ, 0x3, R36 ;  /* 0x00000003ff617819 */ /* 0x000fe20000011624 */
[----:B------:R-:W-:Y:S01]  /*1ae0*/  IMAD.MOV.U32 R90, RZ, RZ, R10 ;  /* 0x000000ffff5a7224 */ /* 0x000fe200078e000a */
[----:B------:R-:W-:Y:S01]  /*1af0*/  LOP3.LUT R37, R37, 0x380, RZ, 0xc0, !PT ;  /* 0x0000038025257812 */ /* 0x000fe200078ec0ff */
[-C--:B------:R-:W-:Y:S01]  /*1b00*/  IMAD R6, R3, R30.reuse, RZ ;  /* 0x0000001e03067224 */ /* 0x080fe200078e02ff */
[----:B------:R-:W-:Y:S01]  /*1b10*/  SEL R3, R35, RZ, P0 ;  /* 0x000000ff23037207 */ /* 0x000fe20000000000 */
[----:B------:R-:W-:Y:S01]  /*1b20*/  IMAD.WIDE.U32 R4, R219, R30, R18 ;  /* 0x0000001edb047225 */ /* 0x000fe200078e0012 */
[----:B------:R-:W-:Y:S02]  /*1b30*/  SHF.R.U32.HI R96, RZ, 0x3, R37 ;  /* 0x00000003ff607819 */ /* 0x000fe40000011625 */
[----:B------:R-:W-:Y:S01]  /*1b40*/  SHF.L.U64.HI R28, R32, 0x6, R33 ;  /* 0x00000006201c7819 */ /* 0x000fe20000010221 */
[----:B------:R-:W-:Y:S01]  /*1b50*/  IMAD.IADD R3, R16, 0x1, R3 ;  /* 0x0000000110037824 */ /* 0x000fe200078e0203 */
[----:B------:R-:W-:Y:S01]  /*1b60*/  SHF.L.U64.HI R29, R32, 0x7, R33 ;  /* 0x00000007201d7819 */ /* 0x000fe20000010221 */
[----:B------:R-:W-:Y:S01]  /*1b70*/  IMAD.MOV.U32 R84, RZ, RZ, R4 ;  /* 0x000000ffff547224 */ /* 0x000fe200078e0004 */
[----:B------:R-:W-:Y:S01]  /*1b80*/  SHF.L.U32 R35, R35, 0x1, RZ ;  /* 0x0000000123237819 */ /* 0x000fe200000006ff */
[C---:B------:R-:W-:Y:S01]  /*1b90*/  IMAD R87, R219.reuse, R31, R6 ;  /* 0x0000001fdb577224 */ /* 0x040fe200078e0206 */
[----:B------:R-:W-:Y:S01]  /*1ba0*/  SHF.R.S32.HI R4, RZ, 0x1f, R3 ;  /* 0x0000001fff047819 */ /* 0x000fe20000011403 */
[----:B------:R-:W-:-:S03]  /*1bb0*/  IMAD.WIDE.U32 R6, R219, R32, R18 ;  /* 0x00000020db067225 */ /* 0x000fc600078e0012 */
[CC--:B------:R-:W-:Y:S01]  /*1bc0*/  LEA.HI R12, R4.reuse, R3.reuse, RZ, 0x4 ;  /* 0x00000003040c7211 */ /* 0x0c0fe200078f20ff */
[----:B------:R-:W-:Y:S01]  /*1bd0*/  IMAD.MOV.U32 R88, RZ, RZ, R6 ;  /* 0x000000ffff587224 */ /* 0x000fe200078e0006 */
[----:B------:R-:W-:Y:S01]  /*1be0*/  LEA.HI R3, R4, R3, RZ, 0x7 ;  /* 0x0000000304037211 */ /* 0x000fe200078f38ff */
[----:B------:R-:W-:Y:S01]  /*1bf0*/  IMAD.IADD R89, R7, 0x1, R91 ;  /* 0x0000000107597824 */ /* 0x000fe200078e025b */
[----:B------:R-:W-:Y:S01]  /*1c00*/  LOP3.LUT R6, R36, 0x70, R12, 0xf8, !PT ;  /* 0x0000007024067812 */ /* 0x000fe200078ef80c */
[-C--:B------:R-:W-:Y:S01]  /*1c10*/  IMAD.WIDE.U32 R8, R219, R30.reuse, R16 ;  /* 0x0000001edb087225 */ /* 0x080fe200078e0010 */
[----:B------:R-:W-:Y:S02]  /*1c20*/  SHF.R.U32.HI R36, RZ, 0x3, R227 ;  /* 0x00000003ff247819 */ /* 0x000fe400000116e3 */
[----:B------:R-:W-:Y:S01]  /*1c30*/  IADD3 R91, R91, R11, RZ ;  /* 0x0000000b5b5b7210 */ /* 0x000fe20007ffe0ff */
[----:B------:R-:W-:Y:S01]  /*1c40*/  IMAD.SHL.U32 R4, R3, 0x80, RZ ;  /* 0x0000008003047824 */ /* 0x000fe200078e00ff */
[----:B------:R-:W-:Y:S01]  /*1c50*/  LOP3.LUT R3, R227, 0x70, R12, 0xf8, !PT ;  /* 0x00000070e3037812 */ /* 0x000fe200078ef80c */
[----:B------:R-:W-:Y:S01]  /*1c60*/  IMAD.IADD R85, R5, 0x1, R87 ;  /* 0x0000000105557824 */ /* 0x000fe200078e0257 */
[----:B-----5:R-:W-:Y:S01]  /*1c70*/  SHF.R.S32.HI R11, RZ, 0x1f, R83 ;  /* 0x0000001fff0b7819 */ /* 0x020fe20000011453 */
[----:B------:R-:W-:Y:S01]  /*1c80*/  IMAD.MOV.U32 R86, RZ, RZ, R8 ;  /* 0x000000ffff567224 */ /* 0x000fe200078e0008 */
[----:B------:R-:W-:Y:S01]  /*1c90*/  LOP3.LUT R7, R4, 0xffffc000, RZ, 0xc0, !PT ;  /* 0xffffc00004077812 */ /* 0x000fe200078ec0ff */
[----:B------:R-:W-:Y:S01]  /*1ca0*/  IMAD.IADD R87, R87, 0x1, R9 ;  /* 0x0000000157577824 */ /* 0x000fe200078e0209 */
[----:B------:R-:W-:Y:S01]  /*1cb0*/  LOP3.LUT R4, R6, R97, RZ, 0x3c, !PT ;  /* 0x0000006106047212 */ /* 0x000fe200078e3cff */
[----:B------:R-:W-:Y:S01]  /*1cc0*/  IMAD R10, R11, R30, RZ ;  /* 0x0000001e0b0a7224 */ /* 0x000fe200078e02ff */
[----:B------:R-:W-:Y:S01]  /*1cd0*/  LOP3.LUT R3, R3, R36, RZ, 0x3c, !PT ;  /* 0x0000002403037212 */ /* 0x000fe200078e3cff */
[----:B------:R-:W-:Y:S01]  /*1ce0*/  IMAD R14, R11, R32, RZ ;  /* 0x000000200b0e7224 */ /* 0x000fe200078e02ff */
[----:B------:R-:W-:Y:S01]  /*1cf0*/  LOP3.LUT R5, R37, 0x70, R12, 0xf8, !PT ;  /* 0x0000007025057812 */ /* 0x000fe200078ef80c */
[----:B------:R-:W-:Y:S01]  /*1d00*/  IMAD R37, R83, R31, R10 ;  /* 0x0000001f53257224 */ /* 0x000fe200078e020a */
[----:B------:R-:W-:Y:S01]  /*1d10*/  LOP3.LUT R8, R229, 0x70, R12, 0xf8, !PT ;  /* 0x00000070e5087812 */ /* 0x000fe200078ef80c */
[----:B------:R-:W-:Y:S01]  /*1d20*/  IMAD.WIDE.U32 R84, R83, R30, R84 ;  /* 0x0000001e53547225 */ /* 0x000fe200078e0054 */
[----:B------:R-:W-:-:S02]  /*1d30*/  LOP3.LUT R6, R5, R96, RZ, 0x3c, !PT ;  /* 0x0000006005067212 */ /* 0x000fc400078e3cff */
[----:B------:R-:W-:Y:S01]  /*1d40*/  LOP3.LUT R8, R8, R95, RZ, 0x3c, !PT ;  /* 0x0000005f08087212 */ /* 0x000fe200078e3cff */
[C---:B------:R-:W-:Y:S01]  /*1d50*/  IMAD R11, R83.reuse, R33, R14 ;  /* 0x00000021530b7224 */ /* 0x040fe200078e020e */
[----:B------:R-:W-:Y:S01]  /*1d60*/  LOP3.LUT R39, R12, 0xfffffff0, RZ, 0xc0, !PT ;  /* 0xfffffff00c277812 */ /* 0x000fe200078ec0ff */
[----:B------:R-:W-:Y:S01]  /*1d70*/  IMAD.WIDE.U32 R90, R83, R32, R90 ;  /* 0x00000020535a7225 */ /* 0x000fe200078e005a */
[----:B------:R-:W-:Y:S02]  /*1d80*/  IADD3 R3, R3, R7, R228 ;  /* 0x0000000703037210 */ /* 0x000fe40007ffe0e4 */
[C---:B------:R-:W-:Y:S01]  /*1d90*/  SHF.L.U64.HI R9, R30.reuse, 0x7, R31 ;  /* 0x000000071e097819 */ /* 0x040fe2000001021f */
[C---:B------:R-:W-:Y:S01]  /*1da0*/  IMAD.WIDE.U32 R86, R83.reuse, R30, R86 ;  /* 0x0000001e53567225 */ /* 0x040fe200078e0056 */
[----:B------:R-:W-:Y:S02]  /*1db0*/  SHF.L.U32 R10, R30, 0x5, RZ ;  /* 0x000000051e0a7819 */ /* 0x000fe400000006ff */
[----:B------:R-:W-:Y:S01]  /*1dc0*/  SHF.R.S32.HI R33, RZ, 0x1f, R222 ;  /* 0x0000001fff217819 */ /* 0x000fe200000114de */
[----:B------:R-:W-:Y:S01]  /*1dd0*/  IMAD.WIDE.U32 R88, R83, R32, R88 ;  /* 0x0000002053587225 */ /* 0x000fe200078e0058 */
[----:B------:R-:W-:-:S02]  /*1de0*/  IADD3 R40, R11, R91, RZ ;  /* 0x0000005b0b287210 */ /* 0x000fc40007ffe0ff */
[----:B------:R-:W-:Y:S01]  /*1df0*/  SHF.R.S32.HI R41, RZ, 0x4, R12 ;  /* 0x00000004ff297819 */ /* 0x000fe2000001140c */
[----:B------:R-:W-:Y:S01]  /*1e00*/  IMAD.IADD R38, R89, 0x1, R11 ;  /* 0x0000000159267824 */ /* 0x000fe200078e020b */
[----:B------:R-:W-:Y:S02]  /*1e10*/  SHF.R.S32.HI R43, RZ, 0x1f, R39 ;  /* 0x0000001fff2b7819 */ /* 0x000fe40000011427 */
[-C--:B--2---:R-:W-:Y:S02]  /*1e20*/  IADD3 R4, R4, R7.reuse, R34 ;  /* 0x0000000704047210 */ /* 0x084fe40007ffe022 */
[----:B------:R-:W0:Y:S01]  /*1e30*/  S2R R34, SR_TID.X ;  /* 0x0000000000227919 */ /* 0x000e220000002100 */
[-C--:B---3--:R-:W-:Y:S01]  /*1e40*/  IADD3 R5, R6, R7.reuse, R21 ;  /* 0x0000000706057210 */ /* 0x088fe20007ffe015 */
[----:B------:R-:W-:Y:S01]  /*1e50*/  IMAD.SHL.U32 R21, R30, 0x80, RZ ;  /* 0x000000801e157824 */ /* 0x000fe200078e00ff */
[----:B----4-:R-:W-:Y:S01]  /*1e60*/  IADD3 R6, R8, R7, R20 ;  /* 0x0000000708067210 */ /* 0x010fe20007ffe014 */
[C---:B------:R-:W-:Y:S01]  /*1e70*/  IMAD.SHL.U32 R20, R30.reuse, 0x40, RZ ;  /* 0x000000401e147824 */ /* 0x040fe200078e00ff */
[----:B------:R-:W-:-:S02]  /*1e80*/  SHF.L.U64.HI R7, R30, 0x5, R31 ;  /* 0x000000051e077819 */ /* 0x000fc4000001021f */
[----:B------:R-:W-:Y:S01]  /*1e90*/  SHF.L.U64.HI R8, R30, 0x6, R31 ;  /* 0x000000061e087819 */ /* 0x000fe2000001021f */
[C---:B------:R-:W-:Y:S02]  /*1ea0*/  IMAD.SHL.U32 R30, R32.reuse, 0x20, RZ ;  /* 0x00000020201e7824 */ /* 0x040fe400078e00ff */
[C---:B------:R-:W-:Y:S02]  /*1eb0*/  IMAD.SHL.U32 R31, R32.reuse, 0x40, RZ ;  /* 0x00000040201f7824 */ /* 0x040fe400078e00ff */
[----:B------:R-:W-:Y:S01]  /*1ec0*/  IMAD.SHL.U32 R32, R32, 0x80, RZ ;  /* 0x0000008020207824 */ /* 0x000fe200078e00ff */
[----:B------:R-:W-:Y:S02]  /*1ed0*/  SHF.R.S32.HI R42, RZ, 0x1f, R24 ;  /* 0x0000001fff2a7819 */ /* 0x000fe40000011418 */
[----:B0-----:R-:W-:Y:S02]  /*1ee0*/  SHF.R.U32.HI R36, RZ, 0x7, R34 ;  /* 0x00000007ff247819 */ /* 0x001fe40000011622 */
[----:B------:R-:W-:-:S02]  /*1ef0*/  IADD3 R34, R34, -0x80, RZ ;  /* 0xffffff8022227810 */ /* 0x000fc40007ffe0ff */
[C---:B------:R-:W-:Y:S01]  /*1f00*/  ISETP.NE.AND P6, PT, R36.reuse, 0x1, PT ;  /* 0x000000012400780c */ /* 0x040fe20003fc5270 */
[----:B------:R-:W-:Y:S01]  /*1f10*/  VIADD R94, R36, 0x8 ;  /* 0x00000008245e7836 */ /* 0x000fe20000000000 */
[----:B------:R-:W-:Y:S01]  /*1f20*/  SHF.R.S32.HI R13, RZ, 0x1f, R34 ;  /* 0x0000001fff0d7819 */ /* 0x000fe20000011422 */
[----:B------:R-:W-:Y:S02]  /*1f30*/  IMAD.IADD R36, R85, 0x1, R37 ;  /* 0x0000000155247824 */ /* 0x000fe400078e0225 */
[----:B------:R-:W-:Y:S01]  /*1f40*/  IMAD.IADD R37, R37, 0x1, R87 ;  /* 0x0000000125257824 */ /* 0x000fe200078e0257 */
[----:B------:R-:W-:-:S04]  /*1f50*/  LEA.HI R13, R13, R34, RZ, 0x3 ;  /* 0x000000220d0d7211 */ /* 0x000fc800078f18ff */
[----:B------:R-:W-:-:S03]  /*1f60*/  LOP3.LUT R13, R13, 0xfffffff8, RZ, 0xc0, !PT ;  /* 0xfffffff80d0d7812 */ /* 0x000fc600078ec0ff */
[----:B------:R-:W-:Y:S05]  /*1f70*/  @!P6 WARPSYNC.ALL ;  /* 0x000000000000e948 */ /* 0x000fea0003800000 */
[----:B------:R-:W-:Y:S01]  /*1f80*/  ULDC UR4, c[0x0][0x2f4] ;  /* 0x0000bd0000047ab9 */ /* 0x000fe20000000800 */
[----:B------:R-:W-:Y:S01]  /*1f90*/  IMAD.IADD R13, R34, 0x1, -R13 ;  /* 0x00000001220d7824 */ /* 0x000fe200078e0a0d */
[----:B------:R-:W-:Y:S01]  /*1fa0*/  @!P6 BAR.SYNC.DEFER_BLOCKING 0x9, 0x100 ;  /* 0x024400000000eb1d */ /* 0x000fe20000010000 */
[----:B------:R-:W-:Y:S02]  /*1fb0*/  ISETP.GE.AND P2, PT, R22, UR4, PT ;  /* 0x0000000416007c0c */ /* 0x000fe4000bf46270 */
[----:B------:R-:W-:Y:S01]  /*1fc0*/  IMAD R34, R13, 0x20, R219 ;  /* 0x000000200d227824 */ /* 0x000fe200078e02db */
[----:B------:R-:W-:-:S02]  /*1fd0*/  ISETP.GE.AND P1, PT, R16, UR4, PT ;  /* 0x0000000410007c0c */ /* 0x000fc4000bf26270 */
[----:B------:R-:W-:-:S11]  /*1fe0*/  P2R R81, PR, RZ, 0x4 ;  /* 0x00000004ff517803 */ /* 0x000fd60000000000 */
.L_x_595:
[----:B0-----:R-:W0:Y:S01]  /*1ff0*/  LDC R99, c[0x0][0x430] ;  /* 0x00010c00ff637b82 */ /* 0x001e220000000800 */
[----:B------:R-:W-:Y:S02]  /*2000*/  VIADD R26, R26, 0xffffffff ;  /* 0xffffffff1a1a7836 */ /* 0x000fe40000000000 */
[----:B------:R-:W-:Y:S02]  /*2010*/  IMAD.MOV.U32 R98, RZ, RZ, RZ ;  /* 0x000000ffff627224 */ /* 0x000fe400078e00ff */
[----:B------:R-:W-:-:S03]  /*2020*/  IMAD R11, R26, 0x80, R34 ;  /* 0x000000801a0b7824 */ /* 0x000fc600078e0222 */
[----:B-1----:R-:W1:Y:S01]  /*2030*/  LDC R104, c[0x0][0x3f4] ;  /* 0x0000fd00ff687b82 */ /* 0x002e620000000800 */
[----:B------:R-:W-:Y:S01]  /*2040*/  IMAD.IADD R45, R0, 0x1, R11 ;  /* 0x00000001002d7824 */ /* 0x000fe200078e020b */
[----:B------:R-:W-:-:S04]  /*2050*/  ISETP.GE.AND P2, PT, R11, R2, PT ;  /* 0x000000020b00720c */ /* 0x000fc80003f46270 */
[----:B------:R-:W-:Y:S02]  /*2060*/  ISETP.GT.OR P2, PT, R34, 0x7f, P2 ;  /* 0x0000007f2200780c */ /* 0x000fe40001744670 */
[----:B------:R-:W-:Y:S02]  /*2070*/  MOV R11, R45 ;  /* 0x0000002d000b7202 */ /* 0x000fe40000000f00 */
[----:B0-----:R-:W-:-:S09]  /*2080*/  ISETP.NE.AND P3, PT, R99, 0x1, PT ;  /* 0x000000016300780c */ /* 0x001fd20003f65270 */
[----:B------:R-:W0:Y:S08]  /*2090*/  @!P2 LDC.64 R14, c[0x0][0x428] ;  /* 0x00010a00ff0eab82 */ /* 0x000e300000000a00 */
[----:B--2---:R-:W2:Y:S08]  /*20a0*/  @!P2 LDC.64 R46, c[0x0][0x418] ;  /* 0x00010600ff2eab82 */ /* 0x004eb00000000a00 */
[----:B------:R-:W3:Y:S08]  /*20b0*/  @P3 LDC R12, c[0x0][0x434] ;  /* 0x00010d00ff0c3b82 */ /* 0x000ef00000000800 */
[----:B------:R-:W4:Y:S01]  /*20c0*/  @P3 LDC R13, c[0x0][0x438] ;  /* 0x00010e00ff0d3b82 */ /* 0x000f220000000800 */
[----:B---3--:R-:W-:-:S05]  /*20d0*/  @P3 IMAD.HI.U32 R12, R45, R12, RZ ;  /* 0x0000000c2d0c3227 */ /* 0x008fca00078e00ff */
[----:B----4-:R-:W-:Y:S01]  /*20e0*/  @P3 SHF.R.U32.HI R11, RZ, R13, R12 ;  /* 0x0000000dff0b3219 */ /* 0x010fe2000001160c */
[----:B0-----:R-:W-:-:S03]  /*20f0*/  @!P2 IMAD R12, R42, R14, RZ ;  /* 0x0000000e2a0ca224 */ /* 0x001fc600078e02ff */
[--C-:B------:R-:W-:Y:S01]  /*2100*/  @!P2 SHF.R.S32.HI R13, RZ, 0x1f, R11.reuse ;  /* 0x0000001fff0da819 */ /* 0x100fe2000001140b */
[----:B------:R-:W-:Y:S02]  /*2110*/  @!P2 IMAD R15, R24, R15, R12 ;  /* 0x0000000f180fa224 */ /* 0x000fe400078e020c */
[----:B------:R-:W-:-:S04]  /*2120*/  @!P2 IMAD.MOV.U32 R12, RZ, RZ, R11 ;  /* 0x000000ffff0ca224 */ /* 0x000fc800078e000b */
[----:B------:R-:W-:-:S04]  /*2130*/  @!P2 IMAD.WIDE.U32 R12, R24, R14, R12 ;  /* 0x0000000e180ca225 */ /* 0x000fc800078e000c */
[----:B------:R-:W-:Y:S01]  /*2140*/  @!P2 IMAD.IADD R13, R13, 0x1, R15 ;  /* 0x000000010d0da824 */ /* 0x000fe200078e020f */
[----:B--2---:R-:W-:-:S04]  /*2150*/  @!P2 LEA R14, P3, R12, R46, 0x2 ;  /* 0x0000002e0c0ea211 */ /* 0x004fc800078610ff */
[----:B------:R-:W-:Y:S02]  /*2160*/  @!P2 LEA.HI.X R15, R12, R47, R13, 0x2, P3 ;  /* 0x0000002f0c0fa211 */ /* 0x000fe400018f140d */
[----:B------:R-:W-:-:S03]  /*2170*/  SHF.R.U32.HI R44, RZ, 0x3, R227 ;  /* 0x00000003ff2c7819 */ /* 0x000fc600000116e3 */
[----:B------:R0:W5:Y:S01]  /*2180*/  @!P2 LDG.E R98, desc[UR36][R14.64] ;  /* 0x000000240e62a981 */ /* 0x000162000c1e1900 */
[----:B-1----:R-:W-:Y:S01]  /*2190*/  ISETP.GE.AND P2, PT, R104, 0x1, PT ;  /* 0x000000016800780c */ /* 0x002fe20003f46270 */
[----:B------:R-:W-:Y:S05]  /*21a0*/  YIELD ;  /* 0x0000000000007946 */ /* 0x000fea0003800000 */
[----:B------:R-:W-:Y:S01]  /*21b0*/  LOP3.LUT R13, R227, 0x70, R16, 0xf8, !PT ;  /* 0x00000070e30d7812 */ /* 0x000fe200078ef810 */
[----:B------:R-:W-:Y:S01]  /*21c0*/  BSSY B0, `(.L_x_500) ;  /* 0x0000967000007945 */ /* 0x000fe20003800000 */
[----:B------:R-:W-:Y:S02]  /*21d0*/  IADD3 R12, -R11, RZ, RZ ;  /* 0x000000ff0b0c7210 */ /* 0x000fe40007ffe1ff */
[----:B------:R-:W-:-:S02]  /*21e0*/  LOP3.LUT R13, R228, R13, R44, 0xf6, !PT ;  /* 0x0000000de40d7212 */ /* 0x000fc400078ef62c */
[----:B------:R-:W-:Y:S01]  /*21f0*/  ISETP.GT.AND P3, PT, R26, R25, PT ;  /* 0x000000191a00720c */ /* 0x000fe20003f64270 */
[----:B------:R-:W-:Y:S02]  /*2200*/  IMAD R99, R99, R12, R45 ;  /* 0x0000000c63637224 */ /* 0x000fe400078e022d */
[----:B------:R-:W-:Y:S01]  /*2210*/  IMAD R92, R216, 0x8000, R13 ;  /* 0x00008000d85c7824 */ /* 0x000fe200078e020d */
[----:B------:R-:W-:-:S03]  /*2220*/  P2R R82, PR, RZ, 0x8 ;  /* 0x00000008ff527803 */ /* 0x000fc60000000000 */
[----:B------:R-:W-:Y:S01]  /*2230*/  IMAD.IADD R92, R23, 0x1, R92 ;  /* 0x00000001175c7824 */ /* 0x000fe200078e025c */
[----:B0-----:R-:W-:Y:S06]  /*2240*/  @!P2 BRA `(.L_x_501) ;  /* 0x0000008c00d0a947 */ /* 0x001fec0003800000 */
[----:B------:R-:W-:Y:S01]  /*2250*/  SHF.R.S32.HI R100, RZ, 0x1f, R99 ;  /* 0x0000001fff647819 */ /* 0x000fe20000011463 */
[----:B------:R-:W-:Y:S01]  /*2260*/  ULDC.64 UR4, c[0x0][0x300] ;  /* 0x0000c00000047ab9 */ /* 0x000fe20000000a00 */
[----:B-----5:R-:W-:Y:S01]  /*2270*/  SHF.R.S32.HI R101, RZ, 0x1f, R98 ;  /* 0x0000001fff657819 */ /* 0x020fe20000011462 */
[----:B------:R-:W-:Y:S01]  /*2280*/  IMAD.WIDE.U32 R12, R99, UR4, RZ ;  /* 0x00000004630c7c25 */ /* 0x000fe2000f8e00ff */
[----:B------:R-:W-:Y:S02]  /*2290*/  ULDC.U8 UR6, c[0x0][0x410] ;  /* 0x0001040000067ab9 */ /* 0x000fe40000000000 */
[----:B------:R-:W-:Y:S01]  /*22a0*/  ISETP.NE.AND P2, PT, RZ, UR6, PT ;  /* 0x00000006ff007c0c */ /* 0x000fe2000bf45270 */
[----:B------:R-:W-:Y:S02]  /*22b0*/  IMAD R14, R100, UR4, RZ ;  /* 0x00000004640e7c24 */ /* 0x000fe4000f8e02ff */
[-C--:B------:R-:W-:Y:S02]  /*22c0*/  IMAD R44, R29, R26.reuse, RZ ;  /* 0x0000001a1d2c7224 */ /* 0x080fe400078e02ff */
[----:B------:R-:W-:Y:S01]  /*22d0*/  IMAD R11, R99, UR5, R14 ;  /* 0x00000005630b7c24 */ /* 0x000fe2000f8e020e */
[----:B------:R-:W-:Y:S01]  /*22e0*/  ULDC.64 UR4, c[0x0][0x310] ;  /* 0x0000c40000047ab9 */ /* 0x000fe20000000a00 */
[----:B------:R-:W-:-:S02]  /*22f0*/  IMAD R14, R9, R26, RZ ;  /* 0x0000001a090e7224 */ /* 0x000fc400078e02ff */
[----:B------:R-:W-:Y:S02]  /*2300*/  IMAD R15, R101, UR4, RZ ;  /* 0x00000004650f7c24 */ /* 0x000fe4000f8e02ff */
[----:B------:R-:W-:Y:S01]  /*2310*/  IMAD.IADD R13, R13, 0x1, R11 ;  /* 0x000000010d0d7824 */ /* 0x000fe200078e020b */
[----:B------:R-:W-:Y:S01]  /*2320*/  SHF.R.S32.HI R11, RZ, 0x1f, R26 ;  /* 0x0000001fff0b7819 */ /* 0x000fe2000001141a */
[C---:B------:R-:W-:Y:S02]  /*2330*/  IMAD R15, R98.reuse, UR5, R15 ;  /* 0x00000005620f7c24 */ /* 0x040fe4000f8e020f */
[----:B------:R-:W-:Y:S01]  /*2340*/  IMAD.WIDE.U32 R12, R98, UR4, R12 ;  /* 0x00000004620c7c25 */ /* 0x000fe2000f8e000c */
[----:B------:R-:W-:-:S03]  /*2350*/  ULDC.64 UR4, c[0x0][0x308] ;  /* 0x0000c20000047ab9 */ /* 0x000fc60000000a00 */
[----:B------:R-:W-:Y:S01]  /*2360*/  IMAD R47, R11, R21, R14 ;  /* 0x000000150b2f7224 */ /* 0x000fe200078e020e */
[----:B------:R-:W-:Y:S01]  /*2370*/  IADD3 R13, R13, R15, RZ ;  /* 0x0000000f0d0d7210 */ /* 0x000fe20007ffe0ff */
[----:B------:R-:W-:Y:S02]  /*2380*/  IMAD R15, R33, UR4, RZ ;  /* 0x00000004210f7c24 */ /* 0x000fe4000f8e02ff */
[----:B------:R-:W-:Y:S02]  /*2390*/  IMAD R11, R11, R32, R44 ;  /* 0x000000200b0b7224 */ /* 0x000fe400078e022c */
[----:B------:R-:W-:-:S04]  /*23a0*/  IMAD.WIDE.U32 R44, R222, UR4, R12 ;  /* 0x00000004de2c7c25 */ /* 0x000fc8000f8e000c */
[----:B------:R-:W-:Y:S01]  /*23b0*/  IMAD R107, R222, UR5, R15 ;  /* 0x00000005de6b7c24 */ /* 0x000fe2000f8e020f */
[----:B------:R-:W-:Y:S01]  /*23c0*/  ULDC.64 UR4, c[0x0][0x2e8] ;  /* 0x0000ba0000047ab9 */ /* 0x000fe20000000a00 */
[----:B------:R-:W-:Y:S01]  /*23d0*/  IMAD R102, R26, -0x80, R2 ;  /* 0xffffff801a667824 */ /* 0x000fe200078e0202 */
[----:B------:R-:W-:Y:S01]  /*23e0*/  IADD3 R106, P3, R44, UR4, RZ ;  /* 0x000000042c6a7c10 */ /* 0x000fe2000ff7e0ff */
[----:B------:R-:W-:-:S03]  /*23f0*/  IMAD.WIDE.U32 R12, R21, R26, RZ ;  /* 0x0000001a150c7225 */ /* 0x000fc600078e00ff */
[----:B------:R-:W-:Y:S01]  /*2400*/  IADD3.X R107, R45, UR5, R107, P3, !PT ;  /* 0x000000052d6b7c10 */ /* 0x000fe20009ffe46b */
[----:B------:R-:W-:Y:S01]  /*2410*/  IMAD.WIDE.U32 R14, R32, R26, RZ ;  /* 0x0000001a200e7225 */ /* 0x000fe200078e00ff */
[----:B------:R-:W-:-:S03]  /*2420*/  VIMNMX R102, R102, 0x80, PT ;  /* 0x0000008066667848 */ /* 0x000fc60003fe0100 */
[----:B------:R-:W-:Y:S02]  /*2430*/  IMAD.IADD R103, R13, 0x1, R47 ;  /* 0x000000010d677824 */ /* 0x000fe400078e022f */
[----:B------:R-:W-:Y:S01]  /*2440*/  IMAD.IADD R105, R15, 0x1, R11 ;  /* 0x000000010f697824 */ /* 0x000fe200078e020b */
[----:B------:R-:W-:Y:S06]  /*2450*/  @!P2 BRA `(.L_x_502) ;  /* 0x00000044007ca947 */ /* 0x000fec0003800000 */
[----:B------:R-:W-:Y:S01]  /*2460*/  ISETP.GE.AND P2, PT, R219, R102, PT ;  /* 0x00000066db00720c */ /* 0x000fe20003f46270 */
[----:B------:R-:W-:Y:S01]  /*2470*/  BSSY B1, `(.L_x_503) ;  /* 0x0000018000017945 */ /* 0x000fe20003800000 */
[----:B------:R-:W-:Y:S02]  /*2480*/  CS2R R60, SRZ ;  /* 0x00000000003c7805 */ /* 0x000fe4000001ff00 */
[----:B------:R-:W-:Y:S02]  /*2490*/  CS2R R68, SRZ ;  /* 0x0000000000447805 */ /* 0x000fe4000001ff00 */
[----:B------:R-:W-:Y:S02]  /*24a0*/  CS2R R72, SRZ ;  /* 0x0000000000487805 */ /* 0x000fe4000001ff00 */
[----:B------:R-:W-:Y:S02]  /*24b0*/  P2R R122, PR, RZ, 0x4 ;  /* 0x00000004ff7a7803 */ /* 0x000fe40000000000 */
[----:B------:R-:W-:-:S02]  /*24c0*/  CS2R R70, SRZ ;  /* 0x0000000000467805 */ /* 0x000fc4000001ff00 */
[----:B------:R-:W-:Y:S01]  /*24d0*/  CS2R R74, SRZ ;  /* 0x00000000004a7805 */ /* 0x000fe2000001ff00 */
[----:B------:R-:W-:Y:S06]  /*24e0*/  @P2 BRA `(.L_x_504) ;  /* 0x0000000000402947 */ /* 0x000fec0003800000 */
[----:B------:R-:W-:Y:S01]  /*24f0*/  ULDC.64 UR4, c[0x0][0x3e8] ;  /* 0x0000fa0000047ab9 */ /* 0x000fe20000000a00 */
[----:B------:R-:W-:Y:S02]  /*2500*/  CS2R R72, SRZ ;  /* 0x0000000000487805 */ /* 0x000fe4000001ff00 */
[----:B------:R-:W-:Y:S02]  /*2510*/  IADD3 R44, P2, P3, R84, UR4, R12 ;  /* 0x00000004542c7c10 */ /* 0x000fe4000fb5e00c */
[----:B------:R-:W-:Y:S02]  /*2520*/  CS2R R74, SRZ ;  /* 0x00000000004a7805 */ /* 0x000fe4000001ff00 */
[----:B------:R-:W-:Y:S01]  /*2530*/  IADD3.X R45, R36, UR5, R103, P2, P3 ;  /* 0x00000005242d7c10 */ /* 0x000fe200097e6467 */
[----:B------:R-:W-:Y:S02]  /*2540*/  ULDC.64 UR4, c[0x0][0x400] ;  /* 0x0001000000047ab9 */ /* 0x000fe40000000a00 */
[----:B------:R-:W-:-:S04]  /*2550*/  IADD3 R46, P2, P3, R88, UR4, R14 ;  /* 0x00000004582e7c10 */ /* 0x000fc8000fb5e00e */
[----:B------:R-:W-:Y:S02]  /*2560*/  IADD3.X R47, R38, UR5, R105, P2, P3 ;  /* 0x00000005262f7c10 */ /* 0x000fe400097e6469 */
[----:B------:R-:W-:Y:S02]  /*2570*/  ISETP.GE.AND P2, PT, R18, R104, PT ;  /* 0x000000681200720c */ /* 0x000fe40003f46270 */
[----:B------:R-:W-:Y:S02]  /*2580*/  CS2R R68, SRZ ;  /* 0x0000000000447805 */ /* 0x000fe4000001ff00 */
[----:B------:R-:W-:-:S09]  /*2590*/  CS2R R70, SRZ ;  /* 0x0000000000467805 */ /* 0x000fd2000001ff00 */
[----:B------:R0:W5:Y:S04]  /*25a0*/  @!P2 LDG.E.64 R72, desc[UR36][R44.64] ;  /* 0x000000242c48a981 */ /* 0x000168000c1e1b00 */
[----:B------:R0:W5:Y:S01]  /*25b0*/  @!P2 LDG.E.64 R74, desc[UR36][R46.64] ;  /* 0x000000242e4aa981 */ /* 0x000162000c1e1b00 */
[----:B------:R-:W-:-:S13]  /*25c0*/  ISETP.GE.AND P2, PT, R218, R104, PT ;  /* 0x00000068da00720c */ /* 0x000fda0003f46270 */
[----:B------:R0:W5:Y:S04]  /*25d0*/  @!P2 LDG.E.64 R68, desc[UR36][R44.64+0x40] ;  /* 0x000040242c44a981 */ /* 0x000168000c1e1b00 */
[----:B------:R0:W5:Y:S02]  /*25e0*/  @!P2 LDG.E.64 R70, desc[UR36][R46.64+0x40] ;  /* 0x000040242e46a981 */ /* 0x000164000c1e1b00 */
.L_x_504:
[----:B------:R-:W-:Y:S05]  /*25f0*/  BSYNC B1 ;  /* 0x0000000000017941 */ /* 0x000fea0003800000 */
.L_x_503:
[----:B------:R-:W-:Y:S01]  /*2600*/  VIADD R11, R219, 0x20 ;  /* 0x00000020db0b7836 */ /* 0x000fe20000000000 */
[----:B------:R-:W-:Y:S01]  /*2610*/  BSSY B1, `(.L_x_505) ;  /* 0x0000024000017945 */ /* 0x000fe20003800000 */
[----:B------:R-:W-:Y:S02]  /*2620*/  CS2R R64, SRZ ;  /* 0x0000000000407805 */ /* 0x000fe4000001ff00 */
[----:B------:R-:W-:Y:S02]  /*2630*/  CS2R R62, SRZ ;  /* 0x00000000003e7805 */ /* 0x000fe4000001ff00 */
[----:B0-----:R-:W-:Y:S02]  /*2640*/  CS2R R44, SRZ ;  /* 0x00000000002c7805 */ /* 0x001fe4000001ff00 */
[----:B------:R-:W-:Y:S02]  /*2650*/  ISETP.GE.AND P2, PT, R11, R102, PT ;  /* 0x000000660b00720c */ /* 0x000fe40003f46270 */
[----:B------:R-:W-:-:S02]  /*2660*/  CS2R R52, SRZ ;  /* 0x0000000000347805 */ /* 0x000fc4000001ff00 */
[----:B------:R-:W-:Y:S02]  /*2670*/  CS2R R56, SRZ ;  /* 0x0000000000387805 */ /* 0x000fe4000001ff00 */
[----:B------:R-:W-:Y:S02]  /*2680*/  CS2R R54, SRZ ;  /* 0x0000000000367805 */ /* 0x000fe4000001ff00 */
[----:B------:R-:W-:Y:S02]  /*2690*/  CS2R R58, SRZ ;  /* 0x00000000003a7805 */ /* 0x000fe4000001ff00 */
[----:B------:R-:W-:Y:S02]  /*26a0*/  CS2R R48, SRZ ;  /* 0x0000000000307805 */ /* 0x000fe4000001ff00 */
[----:B------:R-:W-:Y:S02]  /*26b0*/  CS2R R46, SRZ ;  /* 0x00000000002e7805 */ /* 0x000fe4000001ff00 */
[----:B------:R-:W-:-:S02]  /*26c0*/  CS2R R50, SRZ ;  /* 0x0000000000327805 */ /* 0x000fc4000001ff00 */
[----:B-----5:R-:W-:Y:S01]  /*26d0*/  MOV R113, R68 ;  /* 0x0000004400717202 */ /* 0x020fe20000000f00 */
[----:B------:R-:W-:Y:S01]  /*26e0*/  IMAD.MOV.U32 R121, RZ, RZ, R72 ;  /* 0x000000ffff797224 */ /* 0x000fe200078e0048 */
[----:B------:R-:W-:Y:S01]  /*26f0*/  CS2R R66, SRZ ;  /* 0x0000000000427805 */ /* 0x000fe2000001ff00 */
[----:B------:R-:W-:Y:S06]  /*2700*/  @P2 BRA `(.L_x_506) ;  /* 0x0000000000502947 */ /* 0x000fec0003800000 */
[----:B------:R-:W-:Y:S01]  /*2710*/  IADD3 R76, P3, P4, R84, R12, R10 ;  /* 0x0000000c544c7210 */ /* 0x000fe20007c7e00a */
[----:B------:R-:W-:Y:S01]  /*2720*/  ULDC.64 UR4, c[0x0][0x3e8] ;  /* 0x0000fa0000047ab9 */ /* 0x000fe20000000a00 */
[----:B------:R-:W-:Y:S02]  /*2730*/  CS2R R64, SRZ ;  /* 0x0000000000407805 */ /* 0x000fe4000001ff00 */
[----:B------:R-:W-:Y:S02]  /*2740*/  CS2R R66, SRZ ;  /* 0x0000000000427805 */ /* 0x000fe4000001ff00 */
[----:B------:R-:W-:Y:S02]  /*2750*/  IADD3.X R60, R36, R103, R7, P3, P4 ;  /* 0x00000067243c7210 */ /* 0x000fe40001fe8407 */
[----:B------:R-:W-:-:S04]  /*2760*/  IADD3 R78, P3, P4, R88, R14, R30 ;  /* 0x0000000e584e7210 */ /* 0x000fc80007c7e01e */
[----:B------:R-:W-:Y:S02]  /*2770*/  IADD3.X R11, R38, R105, R27, P3, P4 ;  /* 0x00000069260b7210 */ /* 0x000fe40001fe841b */
[----:B------:R-:W-:-:S04]  /*2780*/  IADD3 R76, P3, R76, UR4, RZ ;  /* 0x000000044c4c7c10 */ /* 0x000fc8000ff7e0ff */
[----:B------:R-:W-:Y:S01]  /*2790*/  IADD3.X R77, R60, UR5, RZ, P3, !PT ;  /* 0x000000053c4d7c10 */ /* 0x000fe20009ffe4ff */
[----:B------:R-:W-:Y:S02]  /*27a0*/  ULDC.64 UR4, c[0x0][0x400] ;  /* 0x0001000000047ab9 */ /* 0x000fe40000000a00 */
[----:B------:R-:W-:-:S04]  /*27b0*/  IADD3 R78, P3, R78, UR4, RZ ;  /* 0x000000044e4e7c10 */ /* 0x000fc8000ff7e0ff */
[----:B------:R-:W-:Y:S02]  /*27c0*/  IADD3.X R79, R11, UR5, RZ, P3, !PT ;  /* 0x000000050b4f7c10 */ /* 0x000fe40009ffe4ff */
        /* <DEDUP_REMOVED lines=8> */
.L_x_506:
[----:B------:R-:W-:Y:S05]  /*2850*/  BSYNC B1 ;  /* 0x0000000000017941 */ /* 0x000fea0003800000 */
.L_x_505:
[----:B------:R-:W-:Y:S01]  /*2860*/  VIADD R11, R219, 0x40 ;  /* 0x00000040db0b7836 */ /* 0x000fe20000000000 */
[----:B------:R-:W-:Y:S04]  /*2870*/  BSSY B1, `(.L_x_507) ;  /* 0x0000017000017945 */ /* 0x000fe80003800000 */
[----:B------:R-:W-:-:S13]  /*2880*/  ISETP.GE.AND P3, PT, R11, R102, PT ;  /* 0x000000660b00720c */ /* 0x000fda0003f66270 */
[----:B------:R-:W-:Y:S05]  /*2890*/  @P3 BRA `(.L_x_508) ;  /* 0x0000000000503947 */ /* 0x000fea0003800000 */
[----:B0-----:R-:W-:Y:S01]  /*28a0*/  IADD3 R76, P4, P5, R84, R20, R12 ;  /* 0x00000014544c7210 */ /* 0x001fe20007d9e00c */
        /* <DEDUP_REMOVED lines=19> */
.L_x_508:
[----:B------:R-:W-:Y:S05]  /*29e0*/  BSYNC B1 ;  /* 0x0000000000017941 */ /* 0x000fea0003800000 */
.L_x_507:
[----:B------:R-:W-:Y:S01]  /*29f0*/  VIADD R11, R219, 0x60 ;  /* 0x00000060db0b7836 */ /* 0x000fe20000000000 */
[----:B------:R-:W-:Y:S04]  /*2a00*/  BSSY B1, `(.L_x_509) ;  /* 0x000001d000017945 */ /* 0x000fe80003800000 */
[----:B------:R-:W-:-:S13]  /*2a10*/  ISETP.GE.AND P4, PT, R11, R102, PT ;  /* 0x000000660b00720c */ /* 0x000fda0003f86270 */
[----:B------:R-:W-:Y:S05]  /*2a20*/  @P4 BRA `(.L_x_510) ;  /* 0x0000000000684947 */ /* 0x000fea0003800000 */
[----:B------:R-:W2:Y:S01]  /*2a30*/  LDC.64 R44, c[0x0][0x3f8] ;  /* 0x0000fe00ff2c7b82 */ /* 0x000ea20000000a00 */
[----:B------:R-:W-:Y:S01]  /*2a40*/  MOV R13, R103 ;  /* 0x00000067000d7202 */ /* 0x000fe20000000f00 */
[----:B------:R-:W-:Y:S01]  /*2a50*/  ULDC.64 UR4, c[0x0][0x3e8] ;  /* 0x0000fa0000047ab9 */ /* 0x000fe20000000a00 */
[----:B------:R-:W-:Y:S01]  /*2a60*/  IMAD.MOV.U32 R15, RZ, RZ, R105 ;  /* 0x000000ffff0f7224 */ /* 0x000fe200078e0069 */
[----:B------:R-:W-:Y:S02]  /*2a70*/  CS2R R48, SRZ ;  /* 0x0000000000307805 */ /* 0x000fe4000001ff00 */
[----:B------:R-:W-:Y:S01]  /*2a80*/  CS2R R50, SRZ ;  /* 0x0000000000327805 */ /* 0x000fe2000001ff00 */
[----:B--2---:R-:W-:-:S04]  /*2a90*/  IMAD.WIDE.U32 R12, R44, 0x60, R12 ;  /* 0x000000602c0c7825 */ /* 0x004fc800078e000c */
[----:B------:R-:W-:Y:S01]  /*2aa0*/  IMAD R11, R45, 0x60, RZ ;  /* 0x000000602d0b7824 */ /* 0x000fe200078e02ff */
[----:B------:R-:W-:Y:S01]  /*2ab0*/  IADD3 R12, P5, P6, R84, UR4, R12 ;  /* 0x00000004540c7c10 */ /* 0x000fe2000febe00c */
[----:B------:R-:W2:Y:S02]  /*2ac0*/  LDC.64 R44, c[0x0][0x408] ;  /* 0x00010200ff2c7b82 */ /* 0x000ea40000000a00 */
[----:B------:R-:W-:-:S05]  /*2ad0*/  IMAD.IADD R11, R13, 0x1, R11 ;  /* 0x000000010d0b7824 */ /* 0x000fca00078e020b */
[----:B------:R-:W-:Y:S01]  /*2ae0*/  IADD3.X R13, R36, UR5, R11, P5, P6 ;  /* 0x00000005240d7c10 */ /* 0x000fe2000afec40b */
[----:B------:R-:W-:Y:S01]  /*2af0*/  ULDC.64 UR4, c[0x0][0x400] ;  /* 0x0001000000047ab9 */ /* 0x000fe20000000a00 */
[----:B--2---:R-:W-:-:S04]  /*2b00*/  IMAD.WIDE.U32 R14, R44, 0x60, R14 ;  /* 0x000000602c0e7825 */ /* 0x004fc800078e000e */
[----:B------:R-:W-:Y:S01]  /*2b10*/  IMAD R11, R45, 0x60, RZ ;  /* 0x000000602d0b7824 */ /* 0x000fe200078e02ff */
[----:B------:R-:W-:-:S03]  /*2b20*/  IADD3 R14, P5, P6, R88, UR4, R14 ;  /* 0x00000004580e7c10 */ /* 0x000fc6000febe00e */
[----:B------:R-:W-:-:S05]  /*2b30*/  IMAD.IADD R11, R15, 0x1, R11 ;  /* 0x000000010f0b7824 */ /* 0x000fca00078e020b */
        /* <DEDUP_REMOVED lines=9> */
.L_x_510:
[----:B------:R-:W-:Y:S05]  /*2bd0*/  BSYNC B1 ;  /* 0x0000000000017941 */ /* 0x000fea0003800000 */
.L_x_509:
[----:B------:R-:W-:Y:S01]  /*2be0*/  UISETP.NE.AND UP0, UPT, UR39, 0x3, UPT ;  /* 0x000000032700788c */ /* 0x000fe2000bf05270 */
[----:B------:R-:W-:Y:S01]  /*2bf0*/  MOV R120, R70 ;  /* 0x0000004600787202 */ /* 0x000fe20000000f00 */
[----:B------:R-:W-:Y:S01]  /*2c00*/  IMAD.MOV.U32 R128, RZ, RZ, R74 ;  /* 0x000000ffff807224 */ /* 0x000fe200078e004a */
[----:B-----5:R-:W-:Y:S01]  /*2c10*/  MOV R117, R62 ;  /* 0x0000003e00757202 */ /* 0x020fe20000000f00 */
[----:B------:R-:W-:Y:S01]  /*2c20*/  IMAD.MOV.U32 R116, RZ, RZ, R60 ;  /* 0x000000ffff747224 */ /* 0x000fe200078e003c */
[----:B------:R-:W-:Y:S01]  /*2c30*/  MOV R112, R54 ;  /* 0x0000003600707202 */ /* 0x000fe20000000f00 */
[----:B------:R-:W-:Y:S01]  /*2c40*/  IMAD.MOV.U32 R118, RZ, RZ, R64 ;  /* 0x000000ffff767224 */ /* 0x000fe200078e0040 */
[----:B------:R-:W-:Y:S01]  /*2c50*/  PLOP3.LUT P5, PT, PT, PT, UP0, 0x80, 0x0 ;  /* 0x000000000000781c */ /* 0x000fe20003faf008 */
[----:B------:R-:W-:Y:S01]  /*2c60*/  IMAD.MOV.U32 R119, RZ, RZ, R66 ;  /* 0x000000ffff777224 */ /* 0x000fe200078e0042 */
[----:B------:R-:W-:Y:S01]  /*2c70*/  MOV R108, R46 ;  /* 0x0000002e006c7202 */ /* 0x000fe20000000f00 */
[----:B------:R-:W-:-:S02]  /*2c80*/  IMAD.MOV.U32 R111, RZ, RZ, R52 ;  /* 0x000000ffff6f7224 */ /* 0x000fc400078e0034 */
[----:B------:R-:W-:Y:S02]  /*2c90*/  IMAD.MOV.U32 R114, RZ, RZ, R56 ;  /* 0x000000ffff727224 */ /* 0x000fe400078e0038 */
[----:B------:R-:W-:Y:S02]  /*2ca0*/  IMAD.MOV.U32 R115, RZ, RZ, R58 ;  /* 0x000000ffff737224 */ /* 0x000fe400078e003a */
[----:B------:R-:W-:Y:S02]  /*2cb0*/  IMAD.MOV.U32 R105, RZ, RZ, R44 ;  /* 0x000000ffff697224 */ /* 0x000fe400078e002c */
[----:B------:R-:W-:Y:S02]  /*2cc0*/  IMAD.MOV.U32 R109, RZ, RZ, R48 ;  /* 0x000000ffff6d7224 */ /* 0x000fe400078e0030 */
[----:B------:R-:W-:Y:S01]  /*2cd0*/  IMAD.MOV.U32 R110, RZ, RZ, R50 ;  /* 0x000000ffff6e7224 */ /* 0x000fe200078e0032 */
[----:B------:R-:W-:Y:S06]  /*2ce0*/  @!P5 BRA `(.L_x_511) ;  /* 0x000000000004d947 */ /* 0x000fec0003800000 */
[----:B------:R-:W-:Y:S01]  /*2cf0*/  BPT.TRAP 0x1 ;  /* 0x000000040000795c */ /* 0x000fe20000300000 */
.L_x_511:
[----:B------:R-:W-:Y:S01]  /*2d00*/  IMAD R80, R216, 0x8, R23 ;  /* 0x00000008d8507824 */ /* 0x000fe200078e0217 */
[----:B------:R-:W-:Y:S01]  /*2d10*/  SHF.L.U32 R103, R224, 0x1f, RZ ;  /* 0x0000001fe0677819 */ /* 0x000fe200000006ff */
[----:B------:R-:W-:Y:S03]  /*2d20*/  BSSY B1, `(.L_x_512) ;  /* 0x0000003000017945 */ /* 0x000fe60003800000 */
[----:B------:R-:W3:Y:S02]  /*2d30*/  SYNCS.PHASECHK.TRANS64.TRYWAIT P6, [R80+URZ+0x38890], R103 ;  /* 0x03889067500075a7 */ /* 0x000ee400080c017f */
[----:B---3--:R-:W-:Y:S05]  /*2d40*/  @!P6 BRA `(.L_x_513) ;  /* 0x000002200078e947 */ /* 0x008fea0003800000 */
.L_x_826:
[----:B------:R-:W-:Y:S05]  /*2d50*/  BSYNC B1 ;  /* 0x0000000000017941 */ /* 0x000fea0003800000 */
.L_x_512:
[----:B------:R-:W-:-:S03]  /*2d60*/  UMOV UR4, 0xffffffff ;  /* 0xffffffff00047882 */ /* 0x000fc60000000000 */
[----:B------:R-:W-:Y:S05]  /*2d70*/  BRA.DIV UR4, `(.L_x_514) ;  /* 0x0000022204807947 */ /* 0x000fea000b800000 */
[----:B01----:R0:W1:Y:S04]  /*2d80*/  SHFL.IDX PT, R78, R107, RZ, 0x181f ;  /* 0x00181fff6b4e7589 */ /* 0x00306800000e0000 */
[----:B------:R0:W4:Y:S02]  /*2d90*/  SHFL.IDX PT, R79, R106, RZ, 0x181f ;  /* 0x00181fff6a4f7589 */ /* 0x00012400000e0000 */
.L_x_830:
[----:B------:R-:W-:Y:S01]  /*2da0*/  ISETP.NE.AND P6, PT, R122, RZ, PT ;  /* 0x000000ff7a00720c */ /* 0x000fe20003fc5270 */
[----:B------:R-:W-:-:S12]  /*2db0*/  BSSY B1, `(.L_x_515) ;  /* 0x00000ec000017945 */ /* 0x000fd80003800000 */
[----:B------:R-:W-:Y:S05]  /*2dc0*/  @P6 BRA `(.L_x_516) ;  /* 0x0000000c00a86947 */ /* 0x000fea0003800000 */
[----:B------:R-:W-:Y:S04]  /*2dd0*/  BSSY B2, `(.L_x_517) ;  /* 0x0000075000027945 */ /* 0x000fe80003800000 */
[----:B------:R-:W-:Y:S05]  /*2de0*/  @P1 BRA `(.L_x_518) ;  /* 0x0000000400cc1947 */ /* 0x000fea0003800000 */
[----:B--2---:R2:W0:Y:S01]  /*2df0*/  LDS.128 R12, [R92+0x28400] ;  /* 0x028400005c0c7984 */ /* 0x0044220000000c00 */
[----:B----4-:R-:W-:Y:S01]  /*2e00*/  IADD3 R76, P6, R16, R79, RZ ;  /* 0x0000004f104c7210 */ /* 0x010fe20007fde0ff */
[----:B------:R-:W-:Y:S04]  /*2e10*/  BSSY B3, `(.L_x_519) ;  /* 0x000006f000037945 */ /* 0x000fe80003800000 */
[----:B-1----:R-:W-:Y:S01]  /*2e20*/  IMAD.X R77, R78, 0x1, R17, P6 ;  /* 0x000000014e4d7824 */ /* 0x002fe200030e0611 */
[----:B------:R-:W-:-:S13]  /*2e30*/  ISETP.GE.AND P6, PT, R18, R104, PT ;  /* 0x000000681200720c */ /* 0x000fda0003fc6270 */
[----:B--2---:R-:W-:Y:S05]  /*2e40*/  @P6 BRA `(.L_x_520) ;  /* 0x0000000400ac6947 */ /* 0x004fea0003800000 */
[----:B------:R-:W-:Y:S02]  /*2e50*/  LOP3.LUT R11, R73, 0xff, RZ, 0xc0, !PT ;  /* 0x000000ff490b7812 */ /* 0x000fe400078ec0ff */
[----:B------:R-:W-:Y:S02]  /*2e60*/  SHF.R.U32.HI R74, RZ, 0x18, R73 ;  /* 0x00000018ff4a7819 */ /* 0x000fe40000011649 */
[----:B------:R-:W-:Y:S02]  /*2e70*/  SHF.R.U32.HI R123, RZ, 0x8, R75 ;  /* 0x00000008ff7b7819 */ /* 0x000fe4000001164b */
[--C-:B------:R-:W-:Y:S02]  /*2e80*/  SHF.R.U32.HI R126, RZ, 0x10, R73.reuse ;  /* 0x00000010ff7e7819 */ /* 0x100fe40000011649 */
[----:B------:R-:W-:Y:S02]  /*2e90*/  SHF.R.U32.HI R125, RZ, 0x8, R73 ;  /* 0x00000008ff7d7819 */ /* 0x000fe40000011649 */
[----:B------:R-:W-:-:S02]  /*2ea0*/  LOP3.LUT R72, R75, 0xff, RZ, 0xc0, !PT ;  /* 0x000000ff4b487812 */ /* 0x000fc400078ec0ff */
[--C-:B------:R-:W-:Y:S02]  /*2eb0*/  SHF.R.U32.HI R73, RZ, 0x18, R75.reuse ;  /* 0x00000018ff497819 */ /* 0x100fe4000001164b */
[----:B------:R-:W-:Y:S01]  /*2ec0*/  SHF.R.U32.HI R124, RZ, 0x10, R75 ;  /* 0x00000010ff7c7819 */ /* 0x000fe2000001164b */
[----:B------:R-:W-:Y:S01]  /*2ed0*/  IMAD.SHL.U32 R75, R123, 0x100, RZ ;  /* 0x000001007b4b7824 */ /* 0x000fe200078e00ff */
[----:B------:R-:W-:Y:S02]  /*2ee0*/  PRMT R74, R74, 0x654, R11 ;  /* 0x000006544a4a7816 */ /* 0x000fe4000000000b */
[----:B------:R-:W-:Y:S02]  /*2ef0*/  SHF.L.U32 R11, R125, 0x8, RZ ;  /* 0x000000087d0b7819 */ /* 0x000fe400000006ff */
[----:B------:R-:W-:Y:S01]  /*2f00*/  PRMT R122, R73, 0x654, R72 ;  /* 0x00000654497a7816 */ /* 0x000fe20000000048 */
[----:B0-----:R-:W-:Y:S01]  /*2f10*/  IMAD.MOV.U32 R72, RZ, RZ, R12 ;  /* 0x000000ffff487224 */ /* 0x001fe200078e000c */
[----:B------:R-:W-:Y:S01]  /*2f20*/  LOP3.LUT R73, R74, 0xff00, R11, 0xf8, !PT ;  /* 0x0000ff004a497812 */ /* 0x000fe200078ef80b */
[----:B------:R-:W-:Y:S01]  /*2f30*/  IMAD.U32 R12, R126, 0x10000, RZ ;  /* 0x000100007e0c7824 */ /* 0x000fe200078e00ff */
[----:B------:R-:W-:-:S02]  /*2f40*/  LOP3.LUT R123, R122, 0xff00, R75, 0xf8, !PT ;  /* 0x0000ff007a7b7812 */ /* 0x000fc400078ef84b */
[----:B------:R-:W-:Y:S02]  /*2f50*/  SHF.L.U32 R74, R124, 0x10, RZ ;  /* 0x000000107c4a7819 */ /* 0x000fe400000006ff */
[----:B------:R-:W-:Y:S02]  /*2f60*/  F2FP.F16.E4M3.UNPACK_B R75, R128.H1 ;  /* 0x00000080ff4b723e */ /* 0x000fe400030006ff */
[----:B------:R-:W-:Y:S02]  /*2f70*/  F2FP.F16.E4M3.UNPACK_B R11, R13 ;  /* 0x0000000dff0b723e */ /* 0x000fe400020006ff */
[----:B------:R-:W-:Y:S01]  /*2f80*/  LOP3.LUT R125, R123, 0xff0000, R74, 0xf8, !PT ;  /* 0x00ff00007b7d7812 */ /* 0x000fe200078ef84a */
[----:B------:R-:W-:Y:S01]  /*2f90*/  HADD2.F32 R123, -RZ, R75.H0_H0 ;  /* 0x2000004bff7b7230 */ /* 0x000fe20000004100 */
[----:B------:R-:W-:Y:S01]  /*2fa0*/  LOP3.LUT R122, R73, 0xff0000, R12, 0xf8, !PT ;  /* 0x00ff0000497a7812 */ /* 0x000fe200078ef80c */
[----:B------:R-:W-:Y:S01]  /*2fb0*/  HADD2.F32 R12, -RZ, R11.H1_H1 ;  /* 0x3000000bff0c7230 */ /* 0x000fe20000004100 */
[----:B------:R-:W-:Y:S01]  /*2fc0*/  F2FP.F16.E4M3.UNPACK_B R74, R121.H1 ;  /* 0x00000079ff4a723e */ /* 0x000fe200030006ff */
[----:B------:R-:W-:Y:S01]  /*2fd0*/  HADD2.F32 R124, -RZ, R75.H1_H1 ;  /* 0x3000004bff7c7230 */ /* 0x000fe20000004100 */
[----:B------:R-:W-:Y:S01]  /*2fe0*/  F2FP.F16.E4M3.UNPACK_B R13, R13.H1 ;  /* 0x0000000dff0d723e */ /* 0x000fe200030006ff */
[----:B------:R-:W-:-:S02]  /*2ff0*/  HADD2.F32 R11, -RZ, R11.H0_H0 ;  /* 0x2000000bff0b7230 */ /* 0x000fc40000004100 */
[C---:B------:R-:W-:Y:S01]  /*3000*/  FMUL.FTZ R126, R12.reuse, R123 ;  /* 0x0000007b0c7e7220 */ /* 0x040fe20000410000 */
[--C-:B------:R-:W-:Y:S01]  /*3010*/  HADD2.F32 R75, -RZ, R74.reuse.H0_H0 ;  /* 0x2000004aff4b7230 */ /* 0x100fe20000004100 */
[----:B------:R-:W-:Y:S01]  /*3020*/  F2FP.F16.E4M3.UNPACK_B R121, R121 ;  /* 0x00000079ff79723e */ /* 0x000fe200020006ff */
[--C-:B------:R-:W-:Y:S02]  /*3030*/  HADD2.F32 R73, -RZ, R13.reuse.H1_H1 ;  /* 0x3000000dff497230 */ /* 0x100fe40000004100 */
[C---:B------:R-:W-:Y:S01]  /*3040*/  FMUL.FTZ R127, R11.reuse, R123 ;  /* 0x0000007b0b7f7220 */ /* 0x040fe20000410000 */
[----:B------:R-:W-:Y:S02]  /*3050*/  HADD2.F32 R13, -RZ, R13.H0_H0 ;  /* 0x2000000dff0d7230 */ /* 0x000fe40000004100 */
[-C--:B------:R-:W-:Y:S01]  /*3060*/  FFMA.FTZ R11, R11, R75.reuse, -R126 ;  /* 0x0000004b0b0b7223 */ /* 0x080fe2000001087e */
[----:B------:R-:W-:Y:S02]  /*3070*/  HADD2.F32 R74, -RZ, R74.H1_H1 ;  /* 0x3000004aff4a7230 */ /* 0x000fe40000004100 */
[----:B------:R-:W-:Y:S01]  /*3080*/  FMUL.FTZ R126, R73, R124 ;  /* 0x0000007c497e7220 */ /* 0x000fe20000410000 */
[----:B------:R-:W-:Y:S01]  /*3090*/  F2FP.F16.E4M3.UNPACK_B R123, R128 ;  /* 0x00000080ff7b723e */ /* 0x000fe200020006ff */
[C---:B------:R-:W-:Y:S01]  /*30a0*/  FMUL.FTZ R124, R13.reuse, R124 ;  /* 0x0000007c0d7c7220 */ /* 0x040fe20000410000 */
[----:B------:R-:W-:Y:S01]  /*30b0*/  FFMA.FTZ R12, R12, R75, R127 ;  /* 0x0000004b0c0c7223 */ /* 0x000fe2000001007f */
[----:B------:R-:W-:Y:S01]  /*30c0*/  FFMA.FTZ R129, R13, R74, -R126 ;  /* 0x0000004a0d817223 */ /* 0x000fe2000001087e */
[----:B------:R-:W-:Y:S01]  /*30d0*/  F2FP.F16.E4M3.UNPACK_B R13, R72.H1 ;  /* 0x00000048ff0d723e */ /* 0x000fe200030006ff */
[----:B------:R-:W-:Y:S01]  /*30e0*/  FFMA.FTZ R130, R73, R74, R124 ;  /* 0x0000004a49827223 */ /* 0x000fe2000001007c */
[----:B------:R-:W-:Y:S01]  /*30f0*/  F2FP.F16.E4M3.UNPACK_B R72, R72 ;  /* 0x00000048ff48723e */ /* 0x000fe200020006ff */
[----:B------:R-:W-:-:S02]  /*3100*/  HADD2.F32 R124, -RZ, R123.H1_H1 ;  /* 0x3000007bff7c7230 */ /* 0x000fc40000004100 */
[--C-:B------:R-:W-:Y:S01]  /*3110*/  HADD2.F32 R73, -RZ, R13.reuse.H0_H0 ;  /* 0x2000000dff497230 */ /* 0x100fe20000004100 */
[----:B------:R-:W-:Y:S01]  /*3120*/  F2FP.SATFINITE.E4M3.F32.PACK_AB_MERGE_C R133, R130, R129, RZ ;  /* 0x000000818285723e */ /* 0x000fe200048070ff */
[----:B------:R-:W-:Y:S02]  /*3130*/  HADD2.F32 R74, -RZ, R13.H1_H1 ;  /* 0x3000000dff4a7230 */ /* 0x000fe40000004100 */
[--C-:B------:R-:W-:Y:S02]  /*3140*/  HADD2.F32 R13, -RZ, R72.reuse.H0_H0 ;  /* 0x20000048ff0d7230 */ /* 0x100fe40000004100 */
[-C--:B------:R-:W-:Y:S01]  /*3150*/  FMUL.FTZ R127, R73, R124.reuse ;  /* 0x0000007c497f7220 */ /* 0x080fe20000410000 */
[----:B------:R-:W-:Y:S02]  /*3160*/  HADD2.F32 R123, -RZ, R123.H0_H0 ;  /* 0x2000007bff7b7230 */ /* 0x000fe40000004100 */
[----:B------:R-:W-:Y:S01]  /*3170*/  FMUL.FTZ R126, R74, R124 ;  /* 0x0000007c4a7e7220 */ /* 0x000fe20000410000 */
[----:B------:R-:W-:-:S02]  /*3180*/  HADD2.F32 R72, -RZ, R72.H1_H1 ;  /* 0x30000048ff487230 */ /* 0x000fc40000004100 */
[--C-:B------:R-:W-:Y:S02]  /*3190*/  HADD2.F32 R75, -RZ, R121.reuse.H1_H1 ;  /* 0x30000079ff4b7230 */ /* 0x100fe40000004100 */
[----:B------:R-:W-:Y:S02]  /*31a0*/  HADD2.F32 R121, -RZ, R121.H0_H0 ;  /* 0x20000079ff797230 */ /* 0x000fe40000004100 */
[-C--:B------:R-:W-:Y:S01]  /*31b0*/  FMUL.FTZ R124, R72, R123.reuse ;  /* 0x0000007b487c7220 */ /* 0x080fe20000410000 */
[----:B------:R-:W-:Y:S01]  /*31c0*/  FMUL.FTZ R123, R13, R123 ;  /* 0x0000007b0d7b7220 */ /* 0x000fe20000410000 */
[-C--:B------:R-:W-:Y:S01]  /*31d0*/  FFMA.FTZ R126, R73, R75.reuse, -R126 ;  /* 0x0000004b497e7223 */ /* 0x080fe2000001087e */
[----:B------:R-:W-:Y:S01]  /*31e0*/  FFMA.FTZ R75, R74, R75, R127 ;  /* 0x0000004b4a4b7223 */ /* 0x000fe2000001007f */
[-C--:B------:R-:W-:Y:S01]  /*31f0*/  FFMA.FTZ R127, R13, R121.reuse, -R124 ;  /* 0x000000790d7f7223 */ /* 0x080fe2000001087c */
[----:B------:R-:W-:Y:S01]  /*3200*/  FFMA.FTZ R128, R72, R121, R123 ;  /* 0x0000007948807223 */ /* 0x000fe2000001007b */
[----:B------:R-:W-:-:S02]  /*3210*/  F2FP.F16.E4M3.UNPACK_B R72, R15.H1 ;  /* 0x0000000fff48723e */ /* 0x000fc400030006ff */
[-C--:B------:R-:W-:Y:S02]  /*3220*/  F2FP.F16.E4M3.UNPACK_B R123, R125.reuse.H1 ;  /* 0x0000007dff7b723e */ /* 0x080fe400030006ff */
[----:B------:R-:W-:Y:S01]  /*3230*/  F2FP.SATFINITE.E4M3.F32.PACK_AB_MERGE_C R132, R75, R126, RZ ;  /* 0x0000007e4b84723e */ /* 0x000fe200048070ff */
[--C-:B------:R-:W-:Y:S01]  /*3240*/  HADD2.F32 R74, -RZ, R72.reuse.H1_H1 ;  /* 0x30000048ff4a7230 */ /* 0x100fe20000004100 */
[----:B------:R-:W-:Y:S01]  /*3250*/  F2FP.F16.E4M3.UNPACK_B R75, R122.H1 ;  /* 0x0000007aff4b723e */ /* 0x000fe200030006ff */
[----:B------:R-:W-:Y:S01]  /*3260*/  HADD2.F32 R126, -RZ, R123.H1_H1 ;  /* 0x3000007bff7e7230 */ /* 0x000fe20000004100 */
[----:B------:R-:W-:Y:S01]  /*3270*/  F2FP.F16.E4M3.UNPACK_B R13, R14.H1 ;  /* 0x0000000eff0d723e */ /* 0x000fe200030006ff */
[----:B------:R-:W-:Y:S01]  /*3280*/  HADD2.F32 R73, -RZ, R72.H0_H0 ;  /* 0x20000048ff497230 */ /* 0x000fe20000004100 */
[----:B------:R-:W-:Y:S01]  /*3290*/  F2FP.F16.E4M3.UNPACK_B R125, R125 ;  /* 0x0000007dff7d723e */ /* 0x000fe200020006ff */
[----:B------:R-:W-:Y:S01]  /*32a0*/  HADD2.F32 R121, -RZ, R75.H1_H1 ;  /* 0x3000004bff797230 */ /* 0x000fe20000004100 */
[----:B------:R-:W-:Y:S01]  /*32b0*/  F2FP.F16.E4M3.UNPACK_B R122, R122 ;  /* 0x0000007aff7a723e */ /* 0x000fe200020006ff */
[----:B------:R-:W-:Y:S01]  /*32c0*/  FMUL.FTZ R130, R74, R126 ;  /* 0x0000007e4a827220 */ /* 0x000fe20000410000 */
[----:B------:R-:W-:-:S02]  /*32d0*/  HADD2.F32 R72, -RZ, R13.H1_H1 ;  /* 0x3000000dff487230 */ /* 0x000fc40000004100 */
[C---:B------:R-:W-:Y:S01]  /*32e0*/  FMUL.FTZ R131, R73.reuse, R126 ;  /* 0x0000007e49837220 */ /* 0x040fe20000410000 */
[----:B------:R-:W-:Y:S02]  /*32f0*/  HADD2.F32 R124, -RZ, R125.H1_H1 ;  /* 0x3000007dff7c7230 */ /* 0x000fe40000004100 */
[----:B------:R-:W-:Y:S01]  /*3300*/  FFMA.FTZ R130, R73, R121, -R130 ;  /* 0x0000007949827223 */ /* 0x000fe20000010882 */
[----:B------:R-:W-:Y:S01]  /*3310*/  HADD2.F32 R13, -RZ, R13.H0_H0 ;  /* 0x2000000dff0d7230 */ /* 0x000fe20000004100 */
[----:B------:R-:W-:Y:S01]  /*3320*/  F2FP.F16.E4M3.UNPACK_B R14, R14 ;  /* 0x0000000eff0e723e */ /* 0x000fe200020006ff */
[----:B------:R-:W-:Y:S02]  /*3330*/  HADD2.F32 R73, -RZ, R122.H1_H1 ;  /* 0x3000007aff497230 */ /* 0x000fe40000004100 */
[-C--:B------:R-:W-:Y:S01]  /*3340*/  FMUL.FTZ R126, R72, R124.reuse ;  /* 0x0000007c487e7220 */ /* 0x080fe20000410000 */
[----:B------:R-:W-:Y:S01]  /*3350*/  F2FP.F16.E4M3.UNPACK_B R15, R15 ;  /* 0x0000000fff0f723e */ /* 0x000fe200020006ff */
[----:B------:R-:W-:Y:S01]  /*3360*/  FMUL.FTZ R129, R13, R124 ;  /* 0x0000007c0d817220 */ /* 0x000fe20000410000 */
[----:B------:R-:W-:-:S02]  /*3370*/  HADD2.F32 R125, -RZ, R125.H0_H0 ;  /* 0x2000007dff7d7230 */ /* 0x000fc40000004100 */
[-C--:B------:R-:W-:Y:S01]  /*3380*/  FFMA.FTZ R126, R13, R73.reuse, -R126 ;  /* 0x000000490d7e7223 */ /* 0x080fe2000001087e */
[--C-:B------:R-:W-:Y:S02]  /*3390*/  HADD2.F32 R13, -RZ, R14.reuse.H0_H0 ;  /* 0x2000000eff0d7230 */ /* 0x100fe40000004100 */
[----:B------:R-:W-:Y:S01]  /*33a0*/  FFMA.FTZ R129, R72, R73, R129 ;  /* 0x0000004948817223 */ /* 0x000fe20000010081 */
[--C-:B------:R-:W-:Y:S02]  /*33b0*/  HADD2.F32 R72, -RZ, R15.reuse.H0_H0 ;  /* 0x2000000fff487230 */ /* 0x100fe40000004100 */
[----:B------:R-:W-:Y:S01]  /*33c0*/  FFMA.FTZ R131, R74, R121, R131 ;  /* 0x000000794a837223 */ /* 0x000fe20000010083 */
[----:B------:R-:W-:Y:S02]  /*33d0*/  HADD2.F32 R14, -RZ, R14.H1_H1 ;  /* 0x3000000eff0e7230 */ /* 0x000fe40000004100 */
[----:B------:R-:W-:Y:S01]  /*33e0*/  HADD2.F32 R15, -RZ, R15.H1_H1 ;  /* 0x3000000fff0f7230 */ /* 0x000fe20000004100 */
[----:B------:R-:W-:Y:S01]  /*33f0*/  F2FP.SATFINITE.E4M3.F32.PACK_AB_MERGE_C R126, R129, R126, RZ ;  /* 0x0000007e817e723e */ /* 0x000fe200048070ff */
[----:B------:R-:W-:-:S02]  /*3400*/  HADD2.F32 R123, -RZ, R123.H0_H0 ;  /* 0x2000007bff7b7230 */ /* 0x000fc40000004100 */
[-C--:B------:R-:W-:Y:S01]  /*3410*/  FMUL.FTZ R74, R14, R125.reuse ;  /* 0x0000007d0e4a7220 */ /* 0x080fe20000410000 */
[----:B------:R-:W-:Y:S02]  /*3420*/  HADD2.F32 R75, -RZ, R75.H0_H0 ;  /* 0x2000004bff4b7230 */ /* 0x000fe40000004100 */
[----:B------:R-:W-:Y:S01]  /*3430*/  FMUL.FTZ R125, R13, R125 ;  /* 0x0000007d0d7d7220 */ /* 0x000fe20000410000 */
[----:B------:R-:W-:Y:S02]  /*3440*/  HADD2.F32 R122, -RZ, R122.H0_H0 ;  /* 0x2000007aff7a7230 */ /* 0x000fe40000004100 */
[-C--:B------:R-:W-:Y:S01]  /*3450*/  FMUL.FTZ R73, R15, R123.reuse ;  /* 0x0000007b0f497220 */ /* 0x080fe20000410000 */
[C---:B------:R-:W-:Y:S01]  /*3460*/  FMUL.FTZ R124, R72.reuse, R123 ;  /* 0x0000007b487c7220 */ /* 0x040fe20000410000 */
[----:B------:R-:W-:Y:S02]  /*3470*/  F2FP.SATFINITE.E4M3.F32.PACK_AB_MERGE_C R130, R131, R130, RZ ;  /* 0x000000828382723e */ /* 0x000fe400048070ff */
[-C--:B------:R-:W-:Y:S01]  /*3480*/  FFMA.FTZ R73, R72, R75.reuse, -R73 ;  /* 0x0000004b48497223 */ /* 0x080fe20000010849 */
[----:B------:R-:W-:Y:S01]  /*3490*/  FFMA.FTZ R124, R15, R75, R124 ;  /* 0x0000004b0f7c7223 */ /* 0x000fe2000001007c */
[-C--:B------:R-:W-:Y:S01]  /*34a0*/  FFMA.FTZ R74, R13, R122.reuse, -R74 ;  /* 0x0000007a0d4a7223 */ /* 0x080fe2000001084a */
[----:B------:R-:W-:Y:S01]  /*34b0*/  FFMA.FTZ R125, R14, R122, R125 ;  /* 0x0000007a0e7d7223 */ /* 0x000fe2000001007d */
[----:B------:R-:W-:-:S02]  /*34c0*/  F2FP.SATFINITE.E4M3.F32.PACK_AB_MERGE_C R13, R12, R11, R133 ;  /* 0x0000000b0c0d723e */ /* 0x000fc40004807085 */
[----:B------:R-:W-:Y:S02]  /*34d0*/  F2FP.SATFINITE.E4M3.F32.PACK_AB_MERGE_C R12, R128, R127, R132 ;  /* 0x0000007f800c723e */ /* 0x000fe40004807084 */
[----:B------:R-:W-:Y:S02]  /*34e0*/  F2FP.SATFINITE.E4M3.F32.PACK_AB_MERGE_C R14, R125, R74, R126 ;  /* 0x0000004a7d0e723e */ /* 0x000fe4000480707e */
[----:B------:R-:W-:-:S07]  /*34f0*/  F2FP.SATFINITE.E4M3.F32.PACK_AB_MERGE_C R15, R124, R73, R130 ;  /* 0x000000497c0f723e */ /* 0x000fce0004807082 */
.L_x_520:
[----:B------:R-:W-:Y:S05]  /*3500*/  BSYNC B3 ;  /* 0x0000000000037941 */ /* 0x000fea0003800000 */
.L_x_519:
[----:B0-----:R0:W-:Y:S02]  /*3510*/  ST.E.128 desc[UR36][R76.64], R12 ;  /* 0x0000000c4c007985 */ /* 0x0011e4000c101d24 */
.L_x_518:
[----:B------:R-:W-:Y:S05]  /*3520*/  BSYNC B2 ;  /* 0x0000000000027941 */ /* 0x000fea0003800000 */
.L_x_517:
[----:B------:R-:W-:-:S13]  /*3530*/  ISETP.NE.AND P6, PT, R81, RZ, PT ;  /* 0x000000ff5100720c */ /* 0x000fda0003fc5270 */
[----:B------:R-:W-:Y:S05]  /*3540*/  @P6 BRA `(.L_x_516) ;  /* 0x0000000400c86947 */ /* 0x000fea0003800000 */
[----:B0-2---:R0:W2:Y:S01]  /*3550*/  LDS.128 R12, [R92+0x2c400] ;  /* 0x02c400005c0c7984 */ /* 0x0050a20000000c00 */
[----:B----4-:R-:W-:Y:S01]  /*3560*/  IADD3 R72, P6, R22, R79, RZ ;  /* 0x0000004f16487210 */ /* 0x010fe20007fde0ff */
[----:B------:R-:W-:Y:S04]  /*3570*/  BSSY B2, `(.L_x_521) ;  /* 0x000006e000027945 */ /* 0x000fe80003800000 */
[----:B-1----:R-:W-:Y:S01]  /*3580*/  IMAD.X R73, R78, 0x1, R217, P6 ;  /* 0x000000014e497824 */ /* 0x002fe200030e06d9 */
[----:B------:R-:W-:-:S13]  /*3590*/  ISETP.GE.AND P6, PT, R218, R104, PT ;  /* 0x00000068da00720c */ /* 0x000fda0003fc6270 */
[----:B0-----:R-:W-:Y:S05]  /*35a0*/  @P6 BRA `(.L_x_522) ;  /* 0x0000000400a86947 */ /* 0x001fea0003800000 */
[--C-:B------:R-:W-:Y:S02]  /*35b0*/  SHF.R.U32.HI R78, RZ, 0x18, R69.reuse ;  /* 0x00000018ff4e7819 */ /* 0x100fe40000011645 */
[----:B------:R-:W-:Y:S02]  /*35c0*/  LOP3.LUT R11, R69, 0xff, RZ, 0xc0, !PT ;  /* 0x000000ff450b7812 */ /* 0x000fe400078ec0ff */
[--C-:B------:R-:W-:Y:S02]  /*35d0*/  SHF.R.U32.HI R76, RZ, 0x8, R69.reuse ;  /* 0x00000008ff4c7819 */ /* 0x100fe40000011645 */
[----:B------:R-:W-:Y:S02]  /*35e0*/  SHF.R.U32.HI R74, RZ, 0x10, R69 ;  /* 0x00000010ff4a7819 */ /* 0x000fe40000011645 */
[----:B------:R-:W-:Y:S02]  /*35f0*/  SHF.R.U32.HI R69, RZ, 0x18, R71 ;  /* 0x00000018ff457819 */ /* 0x000fe40000011647 */
[----:B------:R-:W-:-:S02]  /*3600*/  LOP3.LUT R68, R71, 0xff, RZ, 0xc0, !PT ;  /* 0x000000ff47447812 */ /* 0x000fc400078ec0ff */
[--C-:B------:R-:W-:Y:S02]  /*3610*/  SHF.R.U32.HI R70, RZ, 0x8, R71.reuse ;  /* 0x00000008ff467819 */ /* 0x100fe40000011647 */
[----:B------:R-:W-:Y:S02]  /*3620*/  SHF.R.U32.HI R75, RZ, 0x10, R71 ;  /* 0x00000010ff4b7819 */ /* 0x000fe40000011647 */
[----:B------:R-:W-:Y:S01]  /*3630*/  PRMT R69, R69, 0x654, R68 ;  /* 0x0000065445457816 */ /* 0x000fe20000000044 */
[----:B------:R-:W-:Y:S01]  /*3640*/  IMAD.SHL.U32 R68, R76, 0x100, RZ ;  /* 0x000001004c447824 */ /* 0x000fe200078e00ff */
[----:B------:R-:W-:Y:S01]  /*3650*/  PRMT R11, R78, 0x654, R11 ;  /* 0x000006544e0b7816 */ /* 0x000fe2000000000b */
[----:B------:R-:W-:Y:S01]  /*3660*/  IMAD.SHL.U32 R70, R70, 0x100, RZ ;  /* 0x0000010046467824 */ /* 0x000fe200078e00ff */
[----:B------:R-:W-:Y:S01]  /*3670*/  F2FP.F16.E4M3.UNPACK_B R71, R120.H1 ;  /* 0x00000078ff47723e */ /* 0x000fe200030006ff */
[----:B------:R-:W-:Y:S01]  /*3680*/  IMAD.U32 R75, R75, 0x10000, RZ ;  /* 0x000100004b4b7824 */ /* 0x000fe200078e00ff */
[----:B------:R-:W-:-:S02]  /*3690*/  LOP3.LUT R68, R11, 0xff00, R68, 0xf8, !PT ;  /* 0x0000ff000b447812 */ /* 0x000fc400078ef844 */
[----:B------:R-:W-:Y:S01]  /*36a0*/  LOP3.LUT R70, R69, 0xff00, R70, 0xf8, !PT ;  /* 0x0000ff0045467812 */ /* 0x000fe200078ef846 */
[--C-:B------:R-:W-:Y:S01]  /*36b0*/  HADD2.F32 R76, -RZ, R71.reuse.H1_H1 ;  /* 0x30000047ff4c7230 */ /* 0x100fe20000004100 */
[----:B------:R-:W-:Y:S02]  /*36c0*/  SHF.L.U32 R69, R74, 0x10, RZ ;  /* 0x000000104a457819 */ /* 0x000fe400000006ff */
[----:B--2---:R-:W-:Y:S02]  /*36d0*/  F2FP.F16.E4M3.UNPACK_B R11, R13 ;  /* 0x0000000dff0b723e */ /* 0x004fe400020006ff */
[----:B------:R-:W-:Y:S01]  /*36e0*/  LOP3.LUT R77, R70, 0xff0000, R75, 0xf8, !PT ;  /* 0x00ff0000464d7812 */ /* 0x000fe200078ef84b */
[----:B------:R-:W-:Y:S01]  /*36f0*/  HADD2.F32 R75, -RZ, R71.H0_H0 ;  /* 0x20000047ff4b7230 */ /* 0x000fe20000004100 */
[----:B------:R-:W-:Y:S01]  /*3700*/  LOP3.LUT R74, R68, 0xff0000, R69, 0xf8, !PT ;  /* 0x00ff0000444a7812 */ /* 0x000fe200078ef845 */
[--C-:B------:R-:W-:Y:S01]  /*3710*/  HADD2.F32 R68, -RZ, R11.reuse.H1_H1 ;  /* 0x3000000bff447230 */ /* 0x100fe20000004100 */
[----:B------:R-:W-:Y:S01]  /*3720*/  F2FP.F16.E4M3.UNPACK_B R70, R113.H1 ;  /* 0x00000071ff46723e */ /* 0x000fe200030006ff */
[----:B------:R-:W-:Y:S01]  /*3730*/  HADD2.F32 R11, -RZ, R11.H0_H0 ;  /* 0x2000000bff0b7230 */ /* 0x000fe20000004100 */
[----:B------:R-:W-:-:S02]  /*3740*/  F2FP.F16.E4M3.UNPACK_B R13, R13.H1 ;  /* 0x0000000dff0d723e */ /* 0x000fc400030006ff */
[CC--:B------:R-:W-:Y:S01]  /*3750*/  FMUL.FTZ R78, R68.reuse, R75.reuse ;  /* 0x0000004b444e7220 */ /* 0x0c0fe20000410000 */
[--C-:B------:R-:W-:Y:S02]  /*3760*/  HADD2.F32 R71, -RZ, R70.reuse.H0_H0 ;  /* 0x20000046ff477230 */ /* 0x100fe40000004100 */
[C---:B------:R-:W-:Y:S01]  /*3770*/  FMUL.FTZ R75, R11.reuse, R75 ;  /* 0x0000004b0b4b7220 */ /* 0x040fe20000410000 */
[--C-:B------:R-:W-:Y:S01]  /*3780*/  HADD2.F32 R69, -RZ, R13.reuse.H1_H1 ;  /* 0x3000000dff457230 */ /* 0x100fe20000004100 */
[----:B------:R-:W-:Y:S01]  /*3790*/  F2FP.F16.E4M3.UNPACK_B R120, R120 ;  /* 0x00000078ff78723e */ /* 0x000fe200020006ff */
[----:B------:R-:W-:Y:S02]  /*37a0*/  HADD2.F32 R13, -RZ, R13.H0_H0 ;  /* 0x2000000dff0d7230 */ /* 0x000fe40000004100 */
[-C--:B------:R-:W-:Y:S01]  /*37b0*/  FFMA.FTZ R11, R11, R71.reuse, -R78 ;  /* 0x000000470b0b7223 */ /* 0x080fe2000001084e */
[----:B------:R-:W-:Y:S02]  /*37c0*/  HADD2.F32 R70, -RZ, R70.H1_H1 ;  /* 0x30000046ff467230 */ /* 0x000fe40000004100 */
[-C--:B------:R-:W-:Y:S01]  /*37d0*/  FMUL.FTZ R78, R69, R76.reuse ;  /* 0x0000004c454e7220 */ /* 0x080fe20000410000 */
[----:B------:R-:W-:Y:S01]  /*37e0*/  FFMA.FTZ R122, R68, R71, R75 ;  /* 0x00000047447a7223 */ /* 0x000fe2000001004b */
[C---:B------:R-:W-:Y:S01]  /*37f0*/  FMUL.FTZ R76, R13.reuse, R76 ;  /* 0x0000004c0d4c7220 */ /* 0x040fe20000410000 */
[----:B------:R-:W-:Y:S01]  /*3800*/  F2FP.F16.E4M3.UNPACK_B R113, R113 ;  /* 0x00000071ff71723e */ /* 0x000fe200020006ff */
        /* <DEDUP_REMOVED lines=8> */
[----:B------:R-:W-:Y:S02]  /*3890*/  HADD2.F32 R13, -RZ, R12.H0_H0 ;  /* 0x2000000cff0d7230 */ /* 0x000fe40000004100 */
[-C--:B------:R-:W-:Y:S01]  /*38a0*/  FMUL.FTZ R78, R68, R71.reuse ;  /* 0x00000047444e7220 */ /* 0x080fe20000410000 */
[----:B------:R-:W-:Y:S02]  /*38b0*/  HADD2.F32 R70, -RZ, R113.H1_H1 ;  /* 0x30000071ff467230 */ /* 0x000fe40000004100 */
[----:B------:R-:W-:Y:S01]  /*38c0*/  FMUL.FTZ R75, R69, R71 ;  /* 0x00000047454b7220 */ /* 0x000fe20000410000 */
[----:B------:R-:W-:-:S02]  /*38d0*/  HADD2.F32 R120, -RZ, R120.H0_H0 ;  /* 0x20000078ff787230 */ /* 0x000fc40000004100 */
[----:B------:R-:W-:Y:S02]  /*38e0*/  HADD2.F32 R12, -RZ, R12.H1_H1 ;  /* 0x3000000cff0c7230 */ /* 0x000fe40000004100 */
[-C--:B------:R-:W-:Y:S01]  /*38f0*/  FFMA.FTZ R75, R68, R70.reuse, -R75 ;  /* 0x00000046444b7223 */ /* 0x080fe2000001084b */
[----:B------:R-:W-:Y:S02]  /*3900*/  HADD2.F32 R113, -RZ, R113.H0_H0 ;  /* 0x20000071ff717230 */ /* 0x000fe40000004100 */
[----:B------:R-:W-:Y:S01]  /*3910*/  FFMA.FTZ R78, R69, R70, R78 ;  /* 0x00000046454e7223 */ /* 0x000fe2000001004e */
[CC--:B------:R-:W-:Y:S01]  /*3920*/  FMUL.FTZ R71, R13.reuse, R120.reuse ;  /* 0x000000780d477220 */ /* 0x0c0fe20000410000 */
[----:B------:R-:W-:Y:S01]  /*3930*/  FMUL.FTZ R76, R12, R120 ;  /* 0x000000780c4c7220 */ /* 0x000fe20000410000 */
[----:B------:R-:W-:Y:S02]  /*3940*/  F2FP.F16.E4M3.UNPACK_B R70, R74.H1 ;  /* 0x0000004aff46723e */ /* 0x000fe400030006ff */
[----:B------:R-:W-:Y:S01]  /*3950*/  F2FP.SATFINITE.E4M3.F32.PACK_AB_MERGE_C R123, R78, R75, RZ ;  /* 0x0000004b4e7b723e */ /* 0x000fe200048070ff */
[----:B------:R-:W-:Y:S01]  /*3960*/  FFMA.FTZ R79, R13, R113, -R76 ;  /* 0x000000710d4f7223 */ /* 0x000fe2000001084c */
[----:B------:R-:W-:Y:S01]  /*3970*/  F2FP.F16.E4M3.UNPACK_B R13, R15.H1 ;  /* 0x0000000fff0d723e */ /* 0x000fe200030006ff */
[----:B------:R-:W-:Y:S01]  /*3980*/  FFMA.FTZ R120, R12, R113, R71 ;  /* 0x000000710c787223 */ /* 0x000fe20000010047 */
[-C--:B------:R-:W-:Y:S01]  /*3990*/  F2FP.F16.E4M3.UNPACK_B R75, R77.reuse.H1 ;  /* 0x0000004dff4b723e */ /* 0x080fe200030006ff */
[----:B------:R-:W-:Y:S01]  /*39a0*/  HADD2.F32 R71, -RZ, R70.H1_H1 ;  /* 0x30000046ff477230 */ /* 0x000fe20000004100 */
[----:B------:R-:W-:Y:S01]  /*39b0*/  F2FP.F16.E4M3.UNPACK_B R12, R14.H1 ;  /* 0x0000000eff0c723e */ /* 0x000fe200030006ff */
[----:B------:R-:W-:Y:S01]  /*39c0*/  HADD2.F32 R69, -RZ, R13.H1_H1 ;  /* 0x3000000dff457230 */ /* 0x000fe20000004100 */
[----:B------:R-:W-:Y:S01]  /*39d0*/  F2FP.F16.E4M3.UNPACK_B R77, R77 ;  /* 0x0000004dff4d723e */ /* 0x000fe200020006ff */
[----:B------:R-:W-:Y:S01]  /*39e0*/  HADD2.F32 R78, -RZ, R75.H1_H1 ;  /* 0x3000004bff4e7230 */ /* 0x000fe20000004100 */
[----:B------:R-:W-:Y:S01]  /*39f0*/  F2FP.F16.E4M3.UNPACK_B R74, R74 ;  /* 0x0000004aff4a723e */ /* 0x000fe200020006ff */
[----:B------:R-:W-:Y:S01]  /*3a00*/  HADD2.F32 R68, -RZ, R13.H0_H0 ;  /* 0x2000000dff447230 */ /* 0x000fe20000004100 */
[----:B------:R-:W-:Y:S01]  /*3a10*/  F2FP.F16.E4M3.UNPACK_B R15, R15 ;  /* 0x0000000fff0f723e */ /* 0x000fe200020006ff */
[----:B------:R-:W-:-:S02]  /*3a20*/  HADD2.F32 R13, -RZ, R12.H1_H1 ;  /* 0x3000000cff0d7230 */ /* 0x000fc40000004100 */
[-C--:B------:R-:W-:Y:S01]  /*3a30*/  FMUL.FTZ R113, R69, R78.reuse ;  /* 0x0000004e45717220 */ /* 0x080fe20000410000 */
[--C-:B------:R-:W-:Y:S02]  /*3a40*/  HADD2.F32 R76, -RZ, R77.reuse.H1_H1 ;  /* 0x3000004dff4c7230 */ /* 0x100fe40000004100 */
[C---:B------:R-:W-:Y:S01]  /*3a50*/  FMUL.FTZ R124, R68.reuse, R78 ;  /* 0x0000004e447c7220 */ /* 0x040fe20000410000 */
[----:B------:R-:W-:Y:S02]  /*3a60*/  HADD2.F32 R12, -RZ, R12.H0_H0 ;  /* 0x2000000cff0c7230 */ /* 0x000fe40000004100 */
[----:B------:R-:W-:Y:S01]  /*3a70*/  FFMA.FTZ R78, R68, R71, -R113 ;  /* 0x00000047444e7223 */ /* 0x000fe20000010871 */
[----:B------:R-:W-:Y:S02]  /*3a80*/  HADD2.F32 R68, -RZ, R74.H1_H1 ;  /* 0x3000004aff447230 */ /* 0x000fe40000004100 */
[----:B------:R-:W-:Y:S01]  /*3a90*/  FMUL.FTZ R113, R13, R76 ;  /* 0x0000004c0d717220 */ /* 0x000fe20000410000 */
[----:B------:R-:W-:Y:S01]  /*3aa0*/  F2FP.F16.E4M3.UNPACK_B R14, R14 ;  /* 0x0000000eff0e723e */ /* 0x000fe200020006ff */
[----:B------:R-:W-:Y:S01]  /*3ab0*/  FMUL.FTZ R76, R12, R76 ;  /* 0x0000004c0c4c7220 */ /* 0x000fe20000410000 */
[----:B------:R-:W-:-:S02]  /*3ac0*/  HADD2.F32 R77, -RZ, R77.H0_H0 ;  /* 0x2000004dff4d7230 */ /* 0x000fc40000004100 */
[-C--:B------:R-:W-:Y:S01]  /*3ad0*/  FFMA.FTZ R113, R12, R68.reuse, -R113 ;  /* 0x000000440c717223 */ /* 0x080fe20000010871 */
[----:B------:R-:W-:Y:S01]  /*3ae0*/  FFMA.FTZ R121, R69, R71, R124 ;  /* 0x0000004745797223 */ /* 0x000fe2000001007c */
[----:B------:R-:W-:Y:S01]  /*3af0*/  FFMA.FTZ R76, R13, R68, R76 ;  /* 0x000000440d4c7223 */ /* 0x000fe2000001004c */
[--C-:B------:R-:W-:Y:S02]  /*3b00*/  HADD2.F32 R13, -RZ, R15.reuse.H0_H0 ;  /* 0x2000000fff0d7230 */ /* 0x100fe40000004100 */
[--C-:B------:R-:W-:Y:S01]  /*3b10*/  HADD2.F32 R12, -RZ, R14.reuse.H0_H0 ;  /* 0x2000000eff0c7230 */ /* 0x100fe20000004100 */
[----:B------:R-:W-:Y:S01]  /*3b20*/  F2FP.SATFINITE.E4M3.F32.PACK_AB_MERGE_C R78, R121, R78, RZ ;  /* 0x0000004e794e723e */ /* 0x000fe200048070ff */
[----:B------:R-:W-:Y:S01]  /*3b30*/  HADD2.F32 R15, -RZ, R15.H1_H1 ;  /* 0x3000000fff0f7230 */ /* 0x000fe20000004100 */
[----:B------:R-:W-:Y:S01]  /*3b40*/  F2FP.SATFINITE.E4M3.F32.PACK_AB_MERGE_C R76, R76, R113, RZ ;  /* 0x000000714c4c723e */ /* 0x000fe200048070ff */
[----:B------:R-:W-:Y:S02]  /*3b50*/  HADD2.F32 R68, -RZ, R75.H0_H0 ;  /* 0x2000004bff447230 */ /* 0x000fe40000004100 */
[----:B------:R-:W-:-:S02]  /*3b60*/  HADD2.F32 R14, -RZ, R14.H1_H1 ;  /* 0x3000000eff0e7230 */ /* 0x000fc40000004100 */
[----:B------:R-:W-:Y:S02]  /*3b70*/  HADD2.F32 R69, -RZ, R74.H0_H0 ;  /* 0x2000004aff457230 */ /* 0x000fe40000004100 */
[-C--:B------:R-:W-:Y:S01]  /*3b80*/  FMUL.FTZ R74, R15, R68.reuse ;  /* 0x000000440f4a7220 */ /* 0x080fe20000410000 */
[----:B------:R-:W-:Y:S02]  /*3b90*/  HADD2.F32 R70, -RZ, R70.H0_H0 ;  /* 0x20000046ff467230 */ /* 0x000fe40000004100 */
[-C--:B------:R-:W-:Y:S01]  /*3ba0*/  FMUL.FTZ R71, R14, R77.reuse ;  /* 0x0000004d0e477220 */ /* 0x080fe20000410000 */
[C---:B------:R-:W-:Y:S01]  /*3bb0*/  FMUL.FTZ R68, R13.reuse, R68 ;  /* 0x000000440d447220 */ /* 0x040fe20000410000 */
[C---:B------:R-:W-:Y:S01]  /*3bc0*/  FMUL.FTZ R77, R12.reuse, R77 ;  /* 0x0000004d0c4d7220 */ /* 0x040fe20000410000 */
[-C--:B------:R-:W-:Y:S02]  /*3bd0*/  FFMA.FTZ R74, R13, R70.reuse, -R74 ;  /* 0x000000460d4a7223 */ /* 0x080fe4000001084a */
[----:B------:R-:W-:Y:S01]  /*3be0*/  FFMA.FTZ R15, R15, R70, R68 ;  /* 0x000000460f0f7223 */ /* 0x000fe20000010044 */
[-C--:B------:R-:W-:Y:S01]  /*3bf0*/  FFMA.FTZ R71, R12, R69.reuse, -R71 ;  /* 0x000000450c477223 */ /* 0x080fe20000010847 */
[----:B------:R-:W-:Y:S01]  /*3c00*/  FFMA.FTZ R14, R14, R69, R77 ;  /* 0x000000450e0e7223 */ /* 0x000fe2000001004d */
[----:B------:R-:W-:-:S02]  /*3c10*/  F2FP.SATFINITE.E4M3.F32.PACK_AB_MERGE_C R13, R122, R11, R125 ;  /* 0x0000000b7a0d723e */ /* 0x000fc4000480707d */
[----:B------:R-:W-:Y:S02]  /*3c20*/  F2FP.SATFINITE.E4M3.F32.PACK_AB_MERGE_C R12, R120, R79, R123 ;  /* 0x0000004f780c723e */ /* 0x000fe4000480707b */
[----:B------:R-:W-:Y:S02]  /*3c30*/  F2FP.SATFINITE.E4M3.F32.PACK_AB_MERGE_C R14, R14, R71, R76 ;  /* 0x000000470e0e723e */ /* 0x000fe4000480704c */
[----:B------:R-:W-:-:S07]  /*3c40*/  F2FP.SATFINITE.E4M3.F32.PACK_AB_MERGE_C R15, R15, R74, R78 ;  /* 0x0000004a0f0f723e */ /* 0x000fce000480704e */
.L_x_522:
[----:B------:R-:W-:Y:S05]  /*3c50*/  BSYNC B2 ;  /* 0x0000000000027941 */ /* 0x000fea0003800000 */
.L_x_521:
[----:B--2---:R0:W-:Y:S02]  /*3c60*/  ST.E.128 desc[UR36][R72.64], R12 ;  /* 0x0000000c48007985 */ /* 0x0041e4000c101d24 */
.L_x_516:
[----:B------:R-:W-:Y:S05]  /*3c70*/  BSYNC B1 ;  /* 0x0000000000017941 */ /* 0x000fea0003800000 */
.L_x_515:
[----:B------:R-:W-:-:S03]  /*3c80*/  UMOV UR4, 0xffffffff ;  /* 0xffffffff00047882 */ /* 0x000fc60000000000 */
[----:B------:R-:W-:Y:S05]  /*3c90*/  BRA.DIV UR4, `(.L_x_523) ;  /* 0x0000021604047947 */ /* 0x000fea000b800000 */
[----:B------:R0:W0:Y:S04]  /*3ca0*/  SHFL.IDX PT, R70, R107, 0x1, 0x181f ;  /* 0x00381f006b467f89 */ /* 0x00002800000e0000 */
[----:B------:R0:W0:Y:S02]  /*3cb0*/  SHFL.IDX PT, R71, R106, 0x1, 0x181f ;  /* 0x00381f006a477f89 */ /* 0x00002400000e0000 */
.L_x_834:
[----:B------:R-:W-:Y:S04]  /*3cc0*/  BSSY B1, `(.L_x_524) ;  /* 0x00000ef000017945 */ /* 0x000fe80003800000 */
[----:B------:R-:W-:Y:S05]  /*3cd0*/  @P2 BRA `(.L_x_525) ;  /* 0x0000000c00b42947 */ /* 0x000fea0003800000 */
[----:B------:R-:W-:Y:S04]  /*3ce0*/  BSSY B2, `(.L_x_526) ;  /* 0x0000075000027945 */ /* 0x000fe80003800000 */
[----:B------:R-:W-:Y:S05]  /*3cf0*/  @P1 BRA `(.L_x_527) ;  /* 0x0000000400cc1947 */ /* 0x000fea0003800000 */
[----:B0-2---:R0:W2:Y:S01]  /*3d00*/  LDS.128 R12, [R92+0x29400] ;  /* 0x029400005c0c7984 */ /* 0x0050a20000000c00 */
[----:B------:R-:W-:Y:S01]  /*3d10*/  IADD3 R68, P2, R16, R71, RZ ;  /* 0x0000004710447210 */ /* 0x000fe20007f5e0ff */
[----:B------:R-:W-:Y:S04]  /*3d20*/  BSSY B3, `(.L_x_528) ;  /* 0x000006f000037945 */ /* 0x000fe80003800000 */
[----:B------:R-:W-:Y:S01]  /*3d30*/  IMAD.X R69, R70, 0x1, R17, P2 ;  /* 0x0000000146457824 */ /* 0x000fe200010e0611 */
        /* <DEDUP_REMOVED lines=12> */
[----:B------:R-:W-:Y:S01]  /*3e00*/  SHF.L.U32 R66, R66, 0x8, RZ ;  /* 0x0000000842427819 */ /* 0x000fe200000006ff */
[----:B------:R-:W-:Y:S01]  /*3e10*/  IMAD.U32 R73, R73, 0x10000, RZ ;  /* 0x0001000049497824 */ /* 0x000fe200078e00ff */
[----:B------:R-:W-:Y:S02]  /*3e20*/  PRMT R11, R76, 0x654, R11 ;  /* 0x000006544c0b7816 */ /* 0x000fe4000000000b */
[----:B------:R-:W-:Y:S01]  /*3e30*/  LOP3.LUT R66, R65, 0xff00, R66, 0xf8, !PT ;  /* 0x0000ff0041427812 */ /* 0x000fe200078ef842 */
[----:B------:R-:W-:Y:S01]  /*3e40*/  IMAD.U32 R65, R72, 0x10000, RZ ;  /* 0x0001000048417824 */ /* 0x000fe200078e00ff */
[----:B------:R-:W-:-:S02]  /*3e50*/  LOP3.LUT R64, R11, 0xff00, R64, 0xf8, !PT ;  /* 0x0000ff000b407812 */ /* 0x000fc400078ef840 */
[----:B------:R-:W-:Y:S02]  /*3e60*/  F2FP.F16.E4M3.UNPACK_B R67, R119.H1 ;  /* 0x00000077ff43723e */ /* 0x000fe400030006ff */
[-C--:B--2---:R-:W-:Y:S02]  /*3e70*/  F2FP.F16.E4M3.UNPACK_B R11, R13.reuse ;  /* 0x0000000dff0b723e */ /* 0x084fe400020006ff */
        /* <DEDUP_REMOVED lines=17> */
[----:B------:R-:W-:Y:S01]  /*3f90*/  F2FP.F16.E4M3.UNPACK_B R11, R12.H1 ;  /* 0x0000000cff0b723e */ /* 0x000fe200030006ff */
[C---:B------:R-:W-:Y:S01]  /*3fa0*/  FMUL.FTZ R74, R13.reuse, R74 ;  /* 0x0000004a0d4a7220 */ /* 0x040fe20000410000 */
[----:B-1----:R-:W-:Y:S01]  /*3fb0*/  FFMA.FTZ R78, R64, R67, R73 ;  /* 0x00000043404e7223 */ /* 0x002fe20000010049 */
[----:B------:R-:W-:Y:S01]  /*3fc0*/  F2FP.F16.E4M3.UNPACK_B R12, R12 ;  /* 0x0000000cff0c723e */ /* 0x000fe200020006ff */
[-C--:B------:R-:W-:Y:S01]  /*3fd0*/  FFMA.FTZ R73, R13, R66.reuse, -R76 ;  /* 0x000000420d497223 */ /* 0x080fe2000001084c */
        /* <DEDUP_REMOVED lines=10> */
[----:B------:R-:W-:Y:S01]  /*4080*/  HADD2.F32 R12, -RZ, R12.H1_H1 ;  /* 0x3000000cff0c7230 */ /* 0x000fe20000004100 */
[----:B------:R-:W-:Y:S01]  /*4090*/  F2FP.SATFINITE.E4M3.F32.PACK_AB_MERGE_C R77, R78, R77, R120 ;  /* 0x0000004d4e4d723e */ /* 0x000fe20004807078 */
[----:B------:R-:W-:-:S02]  /*40a0*/  HADD2.F32 R65, -RZ, R118.H1_H1 ;  /* 0x30000076ff417230 */ /* 0x000fc40000004100 */
[----:B------:R-:W-:Y:S02]  /*40b0*/  HADD2.F32 R118, -RZ, R118.H0_H0 ;  /* 0x20000076ff767230 */ /* 0x000fe40000004100 */
[-C--:B------:R-:W-:Y:S01]  /*40c0*/  FMUL.FTZ R66, R12, R119.reuse ;  /* 0x000000770c427220 */ /* 0x080fe20000410000 */
[----:B------:R-:W-:Y:S01]  /*40d0*/  FMUL.FTZ R119, R11, R119 ;  /* 0x000000770b777220 */ /* 0x000fe20000410000 */
[-C--:B------:R-:W-:Y:S01]  /*40e0*/  FFMA.FTZ R74, R13, R65.reuse, -R74 ;  /* 0x000000410d4a7223 */ /* 0x080fe2000001084a */
[----:B------:R-:W-:Y:S01]  /*40f0*/  FFMA.FTZ R67, R64, R65, R67 ;  /* 0x0000004140437223 */ /* 0x000fe20000010043 */
[-C--:B------:R-:W-:Y:S01]  /*4100*/  FFMA.FTZ R76, R11, R118.reuse, -R66 ;  /* 0x000000760b4c7223 */ /* 0x080fe20000010842 */
[----:B------:R-:W-:Y:S01]  /*4110*/  FFMA.FTZ R119, R12, R118, R119 ;  /* 0x000000760c777223 */ /* 0x000fe20000010077 */
[----:B------:R-:W-:Y:S02]  /*4120*/  F2FP.F16.E4M3.UNPACK_B R12, R15.H1 ;  /* 0x0000000fff0c723e */ /* 0x000fe400030006ff */
[----:B------:R-:W-:-:S02]  /*4130*/  F2FP.SATFINITE.E4M3.F32.PACK_AB_MERGE_C R113, R67, R74, RZ ;  /* 0x0000004a4371723e */ /* 0x000fc400048070ff */
[-C--:B------:R-:W-:Y:S01]  /*4140*/  F2FP.F16.E4M3.UNPACK_B R67, R75.reuse.H1 ;  /* 0x0000004bff43723e */ /* 0x080fe200030006ff */
[--C-:B------:R-:W-:Y:S01]  /*4150*/  HADD2.F32 R64, -RZ, R12.reuse.H1_H1 ;  /* 0x3000000cff407230 */ /* 0x100fe20000004100 */
[----:B------:R-:W-:Y:S01]  /*4160*/  F2FP.F16.E4M3.UNPACK_B R65, R72.H1 ;  /* 0x00000048ff41723e */ /* 0x000fe200030006ff */
[----:B------:R-:W-:Y:S01]  /*4170*/  HADD2.F32 R13, -RZ, R12.H0_H0 ;  /* 0x2000000cff0d7230 */ /* 0x000fe20000004100 */
[----:B------:R-:W-:Y:S01]  /*4180*/  F2FP.F16.E4M3.UNPACK_B R11, R14.H1 ;  /* 0x0000000eff0b723e */ /* 0x000fe200030006ff */
[----:B------:R-:W-:Y:S01]  /*4190*/  HADD2.F32 R74, -RZ, R67.H1_H1 ;  /* 0x30000043ff4a7230 */ /* 0x000fe20000004100 */
[----:B------:R-:W-:Y:S01]  /*41a0*/  F2FP.F16.E4M3.UNPACK_B R75, R75 ;  /* 0x0000004bff4b723e */ /* 0x000fe200020006ff */
[----:B------:R-:W-:Y:S01]  /*41b0*/  HADD2.F32 R66, -RZ, R65.H1_H1 ;  /* 0x30000041ff427230 */ /* 0x000fe20000004100 */
[----:B------:R-:W-:Y:S01]  /*41c0*/  F2FP.F16.E4M3.UNPACK_B R72, R72 ;  /* 0x00000048ff48723e */ /* 0x000fe200020006ff */
[----:B------:R-:W-:Y:S02]  /*41d0*/  HADD2.F32 R12, -RZ, R11.H1_H1 ;  /* 0x3000000bff0c7230 */ /* 0x000fe40000004100 */
[----:B------:R-:W-:Y:S01]  /*41e0*/  FMUL.FTZ R118, R64, R74 ;  /* 0x0000004a40767220 */ /* 0x000fe20000410000 */
[----:B------:R-:W-:-:S02]  /*41f0*/  HADD2.F32 R73, -RZ, R75.H1_H1 ;  /* 0x3000004bff497230 */ /* 0x000fc40000004100 */
[C---:B----4-:R-:W-:Y:S01]  /*4200*/  FMUL.FTZ R79, R13.reuse, R74 ;  /* 0x0000004a0d4f7220 */ /* 0x050fe20000410000 */
[----:B------:R-:W-:Y:S02]  /*4210*/  HADD2.F32 R11, -RZ, R11.H0_H0 ;  /* 0x2000000bff0b7230 */ /* 0x000fe40000004100 */
[----:B------:R-:W-:Y:S01]  /*4220*/  FFMA.FTZ R118, R13, R66, -R118 ;  /* 0x000000420d767223 */ /* 0x000fe20000010876 */
[----:B------:R-:W-:Y:S02]  /*4230*/  HADD2.F32 R13, -RZ, R72.H1_H1 ;  /* 0x30000048ff0d7230 */ /* 0x000fe40000004100 */
[----:B------:R-:W-:Y:S01]  /*4240*/  FMUL.FTZ R74, R12, R73 ;  /* 0x000000490c4a7220 */ /* 0x000fe20000410000 */
[----:B------:R-:W-:Y:S01]  /*4250*/  F2FP.F16.E4M3.UNPACK_B R15, R15 ;  /* 0x0000000fff0f723e */ /* 0x000fe200020006ff */
[C---:B------:R-:W-:Y:S01]  /*4260*/  FMUL.FTZ R73, R11.reuse, R73 ;  /* 0x000000490b497220 */ /* 0x040fe20000410000 */
[----:B------:R-:W-:Y:S01]  /*4270*/  F2FP.F16.E4M3.UNPACK_B R14, R14 ;  /* 0x0000000eff0e723e */ /* 0x000fe200020006ff */
[----:B------:R-:W-:Y:S01]  /*4280*/  FFMA.FTZ R74, R11, R13, -R74 ;  /* 0x0000000d0b4a7223 */ /* 0x000fe2000001084a */
[----:B------:R-:W-:-:S02]  /*4290*/  HADD2.F32 R67, -RZ, R67.H0_H0 ;  /* 0x20000043ff437230 */ /* 0x000fc40000004100 */
[----:B------:R-:W-:Y:S01]  /*42a0*/  FFMA.FTZ R73, R12, R13, R73 ;  /* 0x0000000d0c497223 */ /* 0x000fe20000010049 */
[--C-:B------:R-:W-:Y:S02]  /*42b0*/  HADD2.F32 R12, -RZ, R15.reuse.H0_H0 ;  /* 0x2000000fff0c7230 */ /* 0x100fe40000004100 */
[----:B------:R-:W-:Y:S01]  /*42c0*/  FFMA.FTZ R79, R64, R66, R79 ;  /* 0x00000042404f7223 */ /* 0x000fe2000001004f */
[--C-:B------:R-:W-:Y:S02]  /*42d0*/  HADD2.F32 R11, -RZ, R14.reuse.H0_H0 ;  /* 0x2000000eff0b7230 */ /* 0x100fe40000004100 */
[----:B------:R-:W-:Y:S02]  /*42e0*/  HADD2.F32 R15, -RZ, R15.H1_H1 ;  /* 0x3000000fff0f7230 */ /* 0x000fe40000004100 */
[----:B------:R-:W-:Y:S01]  /*42f0*/  FMUL.FTZ R66, R12, R67 ;  /* 0x000000430c427220 */ /* 0x000fe20000410000 */
[----:B------:R-:W-:Y:S01]  /*4300*/  HADD2.F32 R14, -RZ, R14.H1_H1 ;  /* 0x3000000eff0e7230 */ /* 0x000fe20000004100 */
[----:B------:R-:W-:Y:S01]  /*4310*/  F2FP.SATFINITE.E4M3.F32.PACK_AB_MERGE_C R79, R79, R118, RZ ;  /* 0x000000764f4f723e */ /* 0x000fe200048070ff */
[----:B------:R-:W-:-:S02]  /*4320*/  HADD2.F32 R75, -RZ, R75.H0_H0 ;  /* 0x2000004bff4b7230 */ /* 0x000fc40000004100 */
[----:B------:R-:W-:Y:S01]  /*4330*/  FMUL.FTZ R13, R15, R67 ;  /* 0x000000430f0d7220 */ /* 0x000fe20000410000 */
[----:B------:R-:W-:Y:S01]  /*4340*/  HADD2.F32 R65, -RZ, R65.H0_H0 ;  /* 0x20000041ff417230 */ /* 0x000fe20000004100 */
[----:B------:R-:W-:Y:S01]  /*4350*/  F2FP.SATFINITE.E4M3.F32.PACK_AB_MERGE_C R73, R73, R74, RZ ;  /* 0x0000004a4949723e */ /* 0x000fe200048070ff */
[----:B------:R-:W-:Y:S02]  /*4360*/  HADD2.F32 R72, -RZ, R72.H0_H0 ;  /* 0x20000048ff487230 */ /* 0x000fe40000004100 */
[-C--:B------:R-:W-:Y:S01]  /*4370*/  FMUL.FTZ R64, R14, R75.reuse ;  /* 0x0000004b0e407220 */ /* 0x080fe20000410000 */
[----:B------:R-:W-:Y:S01]  /*4380*/  FMUL.FTZ R75, R11, R75 ;  /* 0x0000004b0b4b7220 */ /* 0x000fe20000410000 */
[-C--:B------:R-:W-:Y:S01]  /*4390*/  FFMA.FTZ R13, R12, R65.reuse, -R13 ;  /* 0x000000410c0d7223 */ /* 0x080fe2000001080d */
[----:B------:R-:W-:Y:S01]  /*43a0*/  FFMA.FTZ R66, R15, R65, R66 ;  /* 0x000000410f427223 */ /* 0x000fe20000010042 */
[-C--:B------:R-:W-:Y:S01]  /*43b0*/  FFMA.FTZ R64, R11, R72.reuse, -R64 ;  /* 0x000000480b407223 */ /* 0x080fe20000010840 */
[----:B------:R-:W-:Y:S01]  /*43c0*/  FFMA.FTZ R75, R14, R72, R75 ;  /* 0x000000480e4b7223 */ /* 0x000fe2000001004b */
[----:B------:R-:W-:-:S02]  /*43d0*/  F2FP.SATFINITE.E4M3.F32.PACK_AB_MERGE_C R12, R119, R76, R113 ;  /* 0x0000004c770c723e */ /* 0x000fc40004807071 */
[----:B------:R-:W-:Y:S01]  /*43e0*/  F2FP.SATFINITE.E4M3.F32.PACK_AB_MERGE_C R15, R66, R13, R79 ;  /* 0x0000000d420f723e */ /* 0x000fe2000480704f */
[----:B------:R-:W-:Y:S01]  /*43f0*/  IMAD.MOV.U32 R13, RZ, RZ, R77 ;  /* 0x000000ffff0d7224 */ /* 0x000fe200078e004d */
[----:B------:R-:W-:-:S07]  /*4400*/  F2FP.SATFINITE.E4M3.F32.PACK_AB_MERGE_C R14, R75, R64, R73 ;  /* 0x000000404b0e723e */ /* 0x000fce0004807049 */
.L_x_529:
[----:B------:R-:W-:Y:S05]  /*4410*/  BSYNC B3 ;  /* 0x0000000000037941 */ /* 0x000fea0003800000 */
.L_x_528:
[----:B--2---:R0:W-:Y:S02]  /*4420*/  ST.E.128 desc[UR36][R68.64], R12 ;  /* 0x0000000c44007985 */ /* 0x0041e4000c101d24 */
.L_x_527:
[----:B------:R-:W-:Y:S05]  /*4430*/  BSYNC B2 ;  /* 0x0000000000027941 */ /* 0x000fea0003800000 */
.L_x_526:
[----:B------:R-:W-:-:S13]  /*4440*/  ISETP.NE.AND P2, PT, R81, RZ, PT ;  /* 0x000000ff5100720c */ /* 0x000fda0003f45270 */
[----:B------:R-:W-:Y:S05]  /*4450*/  @P2 BRA `(.L_x_525) ;  /* 0x0000000400d42947 */ /* 0x000fea0003800000 */
[----:B0-2---:R0:W2:Y:S01]  /*4460*/  LDS.128 R12, [R92+0x2d400] ;  /* 0x02d400005c0c7984 */ /* 0x0050a20000000c00 */
[----:B------:R-:W-:Y:S01]  /*4470*/  IADD3 R64, P2, R22, R71, RZ ;  /* 0x0000004716407210 */ /* 0x000fe20007f5e0ff */
[----:B------:R-:W-:Y:S03]  /*4480*/  BSSY B2, `(.L_x_530) ;  /* 0x0000071000027945 */ /* 0x000fe60003800000 */
[----:B------:R-:W-:Y:S02]  /*4490*/  IADD3.X R65, R70, R217, RZ, P2, !PT ;  /* 0x000000d946417210 */ /* 0x000fe400017fe4ff */
[----:B------:R-:W-:-:S13]  /*44a0*/  ISETP.GE.AND P2, PT, R218, R104, PT ;  /* 0x00000068da00720c */ /* 0x000fda0003f46270 */
[----:B0-----:R-:W-:Y:S05]  /*44b0*/  @P2 BRA `(.L_x_531) ;  /* 0x0000000400b42947 */ /* 0x001fea0003800000 */
[--C-:B------:R-:W-:Y:S01]  /*44c0*/  SHF.R.U32.HI R68, RZ, 0x10, R63.reuse ;  /* 0x00000010ff447819 */ /* 0x100fe2000001163f */
[----:B--2---:R-:W-:Y:S01]  /*44d0*/  IMAD.MOV.U32 R60, RZ, RZ, R14 ;  /* 0x000000ffff3c7224 */ /* 0x004fe200078e000e */
[----:B------:R-:W-:Y:S02]  /*44e0*/  SHF.R.U32.HI R66, RZ, 0x8, R63 ;  /* 0x00000008ff427819 */ /* 0x000fe4000001163f */
[----:B------:R-:W-:Y:S02]  /*44f0*/  LOP3.LUT R62, R63, 0xff, RZ, 0xc0, !PT ;  /* 0x000000ff3f3e7812 */ /* 0x000fe400078ec0ff */
[--C-:B------:R-:W-:Y:S02]  /*4500*/  SHF.R.U32.HI R67, RZ, 0x8, R61.reuse ;  /* 0x00000008ff437819 */ /* 0x100fe4000001163d */
[----:B------:R-:W-:Y:S02]  /*4510*/  LOP3.LUT R11, R61, 0xff, RZ, 0xc0, !PT ;  /* 0x000000ff3d0b7812 */ /* 0x000fe400078ec0ff */
[----:B------:R-:W-:-:S02]  /*4520*/  SHF.R.U32.HI R70, RZ, 0x18, R61 ;  /* 0x00000018ff467819 */ /* 0x000fc4000001163d */
[----:B------:R-:W-:Y:S02]  /*4530*/  SHF.R.U32.HI R63, RZ, 0x18, R63 ;  /* 0x00000018ff3f7819 */ /* 0x000fe4000001163f */
[----:B------:R-:W-:Y:S01]  /*4540*/  PRMT R14, R70, 0x654, R11 ;  /* 0x00000654460e7816 */ /* 0x000fe2000000000b */
[----:B------:R-:W-:Y:S01]  /*4550*/  IMAD.SHL.U32 R11, R67, 0x100, RZ ;  /* 0x00000100430b7824 */ /* 0x000fe200078e00ff */
[----:B------:R-:W-:Y:S02]  /*4560*/  PRMT R63, R63, 0x654, R62 ;  /* 0x000006543f3f7816 */ /* 0x000fe4000000003e */
[----:B------:R-:W-:Y:S02]  /*4570*/  SHF.L.U32 R62, R66, 0x8, RZ ;  /* 0x00000008423e7819 */ /* 0x000fe400000006ff */
[----:B------:R-:W-:Y:S01]  /*4580*/  SHF.R.U32.HI R69, RZ, 0x10, R61 ;  /* 0x00000010ff457819 */ /* 0x000fe2000001163d */
[----:B------:R-:W-:Y:S01]  /*4590*/  IMAD.MOV.U32 R61, RZ, RZ, R15 ;  /* 0x000000ffff3d7224 */ /* 0x000fe200078e000f */
[----:B------:R-:W-:Y:S01]  /*45a0*/  LOP3.LUT R67, R63, 0xff00, R62, 0xf8, !PT ;  /* 0x0000ff003f437812 */ /* 0x000fe200078ef83e */
[----:B------:R-:W-:Y:S01]  /*45b0*/  IMAD.U32 R62, R68, 0x10000, RZ ;  /* 0x00010000443e7824 */ /* 0x000fe200078e00ff */
[----:B------:R-:W-:Y:S01]  /*45c0*/  LOP3.LUT R15, R14, 0xff00, R11, 0xf8, !PT ;  /* 0x0000ff000e0f7812 */ /* 0x000fe200078ef80b */
[----:B------:R-:W-:Y:S01]  /*45d0*/  IMAD.U32 R14, R69, 0x10000, RZ ;  /* 0x00010000450e7824 */ /* 0x000fe200078e00ff */
[----:B------:R-:W-:-:S02]  /*45e0*/  F2FP.F16.E4M3.UNPACK_B R63, R117.H1 ;  /* 0x00000075ff3f723e */ /* 0x000fc400030006ff */
[-C--:B------:R-:W-:Y:S02]  /*45f0*/  F2FP.F16.E4M3.UNPACK_B R11, R13.reuse ;  /* 0x0000000dff0b723e */ /* 0x080fe400020006ff */
[----:B------:R-:W-:Y:S01]  /*4600*/  LOP3.LUT R69, R67, 0xff0000, R62, 0xf8, !PT ;  /* 0x00ff000043457812 */ /* 0x000fe200078ef83e */
[----:B------:R-:W-:Y:S01]  /*4610*/  HADD2.F32 R67, -RZ, R63.H0_H0 ;  /* 0x2000003fff437230 */ /* 0x000fe20000004100 */
[----:B------:R-:W-:Y:S01]  /*4620*/  LOP3.LUT R66, R15, 0xff0000, R14, 0xf8, !PT ;  /* 0x00ff00000f427812 */ /* 0x000fe200078ef80e */
[----:B------:R-:W-:Y:S01]  /*4630*/  HADD2.F32 R14, -RZ, R11.H1_H1 ;  /* 0x3000000bff0e7230 */ /* 0x000fe20000004100 */
[----:B------:R-:W-:Y:S01]  /*4640*/  F2FP.F16.E4M3.UNPACK_B R62, R116.H1 ;  /* 0x00000074ff3e723e */ /* 0x000fe200030006ff */
[----:B------:R-:W-:Y:S01]  /*4650*/  HADD2.F32 R68, -RZ, R63.H1_H1 ;  /* 0x3000003fff447230 */ /* 0x000fe20000004100 */
[----:B------:R-:W-:Y:S01]  /*4660*/  F2FP.F16.E4M3.UNPACK_B R13, R13.H1 ;  /* 0x0000000dff0d723e */ /* 0x000fe200030006ff */
[----:B------:R-:W-:Y:S02]  /*4670*/  HADD2.F32 R11, -RZ, R11.H0_H0 ;  /* 0x2000000bff0b7230 */ /* 0x000fe40000004100 */
[----:B------:R-:W-:Y:S01]  /*4680*/  FMUL.FTZ R70, R14, R67 ;  /* 0x000000430e467220 */ /* 0x000fe20000410000 */
[----:B------:R-:W-:Y:S01]  /*4690*/  HADD2.F32 R63, -RZ, R62.H0_H0 ;  /* 0x2000003eff3f7230 */ /* 0x000fe20000004100 */
[----:B------:R-:W-:Y:S01]  /*46a0*/  F2FP.F16.E4M3.UNPACK_B R117, R117 ;  /* 0x00000075ff75723e */ /* 0x000fe200020006ff */
[----:B------:R-:W-:-:S02]  /*46b0*/  HADD2.F32 R15, -RZ, R13.H1_H1 ;  /* 0x3000000dff0f7230 */ /* 0x000fc40000004100 */
[C---:B------:R-:W-:Y:S01]  /*46c0*/  FMUL.FTZ R67, R11.reuse, R67 ;  /* 0x000000430b437220 */ /* 0x040fe20000410000 */
[----:B------:R-:W-:Y:S02]  /*46d0*/  HADD2.F32 R13, -RZ, R13.H0_H0 ;  /* 0x2000000dff0d7230 */ /* 0x000fe40000004100 */
[-C--:B------:R-:W-:Y:S01]  /*46e0*/  FFMA.FTZ R71, R11, R63.reuse, -R70 ;  /* 0x0000003f0b477223 */ /* 0x080fe20000010846 */
[----:B------:R-:W-:Y:S02]  /*46f0*/  HADD2.F32 R62, -RZ, R62.H1_H1 ;  /* 0x3000003eff3e7230 */ /* 0x000fe40000004100 */
[----:B------:R-:W-:Y:S01]  /*4700*/  FMUL.FTZ R70, R15, R68 ;  /* 0x000000440f467220 */ /* 0x000fe20000410000 */
[----:B------:R-:W-:Y:S01]  /*4710*/  F2FP.F16.E4M3.UNPACK_B R11, R12.H1 ;  /* 0x0000000cff0b723e */ /* 0x000fe200030006ff */
[C---:B------:R-:W-:Y:S01]  /*4720*/  FMUL.FTZ R68, R13.reuse, R68 ;  /* 0x000000440d447220 */ /* 0x040fe20000410000 */
[----:B------:R-:W-:Y:S01]  /*4730*/  FFMA.FTZ R72, R14, R63, R67 ;  /* 0x0000003f0e487223 */ /* 0x000fe20000010043 */
        /* <DEDUP_REMOVED lines=36> */
[C---:B------:R-:W-:Y:S01]  /*4980*/  FMUL.FTZ R73, R13.reuse, R68 ;  /* 0x000000440d497220 */ /* 0x040fe20000410000 */
        /* <DEDUP_REMOVED lines=32> */
.L_x_531:
[----:B------:R-:W-:Y:S05]  /*4b90*/  BSYNC B2 ;  /* 0x0000000000027941 */ /* 0x000fea0003800000 */
.L_x_530:
[----:B--2---:R0:W-:Y:S02]  /*4ba0*/  ST.E.128 desc[UR36][R64.64], R12 ;  /* 0x0000000c40007985 */ /* 0x0041e4000c101d24 */
.L_x_525:
[----:B------:R-:W-:Y:S05]  /*4bb0*/  BSYNC B1 ;  /* 0x0000000000017941 */ /* 0x000fea0003800000 */
.L_x_524:
[----:B------:R-:W-:-:S03]  /*4bc0*/  UMOV UR4, 0xffffffff ;  /* 0xffffffff00047882 */ /* 0x000fc60000000000 */
[----:B------:R-:W-:Y:S05]  /*4bd0*/  BRA.DIV UR4, `(.L_x_532) ;  /* 0x0000020604807947 */ /* 0x000fea000b800000 */
[----:B------:R0:W0:Y:S04]  /*4be0*/  SHFL.IDX PT, R60, R107, 0x2, 0x181f ;  /* 0x00581f006b3c7f89 */ /* 0x00002800000e0000 */
[----:B------:R0:W0:Y:S02]  /*4bf0*/  SHFL.IDX PT, R61, R106, 0x2, 0x181f ;  /* 0x00581f006a3d7f89 */ /* 0x00002400000e0000 */
.L_x_838:
[----:B------:R-:W-:Y:S04]  /*4c00*/  BSSY B1, `(.L_x_533) ;  /* 0x00000f1000017945 */ /* 0x000fe80003800000 */
[----:B------:R-:W-:Y:S05]  /*4c10*/  @P3 BRA `(.L_x_534) ;  /* 0x0000000c00bc3947 */ /* 0x000fea0003800000 */
[----:B------:R-:W-:Y:S04]  /*4c20*/  BSSY B2, `(.L_x_535) ;  /* 0x0000077000027945 */ /* 0x000fe80003800000 */
        /* <DEDUP_REMOVED lines=116> */
.L_x_538:
[----:B------:R-:W-:Y:S05]  /*5370*/  BSYNC B3 ;  /* 0x0000000000037941 */ /* 0x000fea0003800000 */
.L_x_537:
[----:B--2---:R0:W-:Y:S02]  /*5380*/  ST.E.128 desc[UR36][R62.64], R12 ;  /* 0x0000000c3e007985 */ /* 0x0041e4000c101d24 */
.L_x_536:
[----:B------:R-:W-:Y:S05]  /*5390*/  BSYNC B2 ;  /* 0x0000000000027941 */ /* 0x000fea0003800000 */
.L_x_535:
        /* <DEDUP_REMOVED lines=8> */
[----:B------:R-:W-:Y:S01]  /*5420*/  SHF.R.U32.HI R62, RZ, 0x8, R53 ;  /* 0x00000008ff3e7819 */ /* 0x000fe20000011635 */
[----:B--2---:R-:W-:Y:S01]  /*5430*/  IMAD.MOV.U32 R52, RZ, RZ, R14 ;  /* 0x000000ffff347224 */ /* 0x004fe200078e000e */
[--C-:B------:R-:W-:Y:S02]  /*5440*/  SHF.R.U32.HI R61, RZ, 0x18, R55.reuse ;  /* 0x00000018ff3d7819 */ /* 0x100fe40000011637 */
[----:B------:R-:W-:Y:S01]  /*5450*/  LOP3.LUT R54, R55, 0xff, RZ, 0xc0, !PT ;  /* 0x000000ff37367812 */ /* 0x000fe200078ec0ff */
[----:B------:R-:W-:Y:S01]  /*5460*/  IMAD.SHL.U32 R14, R62, 0x100, RZ ;  /* 0x000001003e0e7824 */ /* 0x000fe200078e00ff */
[----:B------:R-:W-:Y:S02]  /*5470*/  SHF.R.U32.HI R58, RZ, 0x8, R55 ;  /* 0x00000008ff3a7819 */ /* 0x000fe40000011637 */
[----:B------:R-:W-:Y:S02]  /*5480*/  SHF.R.U32.HI R64, RZ, 0x18, R53 ;  /* 0x00000018ff407819 */ /* 0x000fe40000011635 */
[----:B------:R-:W-:-:S02]  /*5490*/  LOP3.LUT R11, R53, 0xff, RZ, 0xc0, !PT ;  /* 0x000000ff350b7812 */ /* 0x000fc400078ec0ff */
[----:B------:R-:W-:Y:S01]  /*54a0*/  SHF.R.U32.HI R60, RZ, 0x10, R53 ;  /* 0x00000010ff3c7819 */ /* 0x000fe20000011635 */
[----:B------:R-:W-:Y:S01]  /*54b0*/  IMAD.MOV.U32 R53, RZ, RZ, R15 ;  /* 0x000000ffff357224 */ /* 0x000fe200078e000f */
[----:B------:R-:W-:Y:S02]  /*54c0*/  SHF.R.U32.HI R59, RZ, 0x10, R55 ;  /* 0x00000010ff3b7819 */ /* 0x000fe40000011637 */
[----:B------:R-:W-:Y:S02]  /*54d0*/  PRMT R54, R61, 0x654, R54 ;  /* 0x000006543d367816 */ /* 0x000fe40000000036 */
[----:B------:R-:W-:Y:S01]  /*54e0*/  SHF.L.U32 R15, R58, 0x8, RZ ;  /* 0x000000083a0f7819 */ /* 0x000fe200000006ff */
[----:B------:R-:W-:Y:S01]  /*54f0*/  IMAD.U32 R59, R59, 0x10000, RZ ;  /* 0x000100003b3b7824 */ /* 0x000fe200078e00ff */
[----:B------:R-:W-:Y:S02]  /*5500*/  PRMT R11, R64, 0x654, R11 ;  /* 0x00000654400b7816 */ /* 0x000fe4000000000b */
[----:B------:R-:W-:Y:S01]  /*5510*/  LOP3.LUT R54, R54, 0xff00, R15, 0xf8, !PT ;  /* 0x0000ff0036367812 */ /* 0x000fe200078ef80f */
[----:B------:R-:W-:Y:S01]  /*5520*/  IMAD.U32 R15, R60, 0x10000, RZ ;  /* 0x000100003c0f7824 */ /* 0x000fe200078e00ff */
[----:B------:R-:W-:-:S02]  /*5530*/  LOP3.LUT R14, R11, 0xff00, R14, 0xf8, !PT ;  /* 0x0000ff000b0e7812 */ /* 0x000fc400078ef80e */
        /* <DEDUP_REMOVED lines=10> */
[CC--:B------:R-:W-:Y:S01]  /*55e0*/  FMUL.FTZ R62, R14.reuse, R59.reuse ;  /* 0x0000003b0e3e7220 */ /* 0x0c0fe20000410000 */
        /* <DEDUP_REMOVED lines=10> */
[----:B------:R-:W-:Y:S01]  /*5690*/  F2FP.F16.E4M3.UNPACK_B R12, R12 ;  /* 0x0000000cff0c723e */ /* 0x000fe200020006ff */
[----:B------:R-:W-:Y:S01]  /*56a0*/  FFMA.FTZ R64, R14, R55, R59 ;  /* 0x000000370e407223 */ /* 0x000fe2000001003b */
[-C--:B------:R-:W-:Y:S01]  /*56b0*/  FFMA.FTZ R65, R13, R54.reuse, -R62 ;  /* 0x000000360d417223 */ /* 0x080fe2000001083e */
[----:B------:R-:W-:Y:S01]  /*56c0*/  FFMA.FTZ R66, R15, R54, R60 ;  /* 0x000000360f427223 */ /* 0x000fe2000001003c */
[----:B------:R-:W-:Y:S01]  /*56d0*/  F2FP.F16.E4M3.UNPACK_B R111, R111 ;  /* 0x0000006fff6f723e */ /* 0x000fe200020006ff */
[----:B------:R-:W-:-:S02]  /*56e0*/  HADD2.F32 R13, -RZ, R11.H0_H0 ;  /* 0x2000000bff0d7230 */ /* 0x000fc40000004100 */
[----:B------:R-:W-:Y:S01]  /*56f0*/  HADD2.F32 R14, -RZ, R11.H1_H1 ;  /* 0x3000000bff0e7230 */ /* 0x000fe20000004100 */
[----:B------:R-:W-:Y:S01]  /*5700*/  F2FP.SATFINITE.E4M3.F32.PACK_AB_MERGE_C R68, R66, R65, RZ ;  /* 0x000000414244723e */ /* 0x000fe200048070ff */
[----:B------:R-:W-:Y:S02]  /*5710*/  HADD2.F32 R54, -RZ, R112.H1_H1 ;  /* 0x30000070ff367230 */ /* 0x000fe40000004100 */
[----:B------:R-:W-:Y:S01]  /*5720*/  HADD2.F32 R11, -RZ, R12.H0_H0 ;  /* 0x2000000cff0b7230 */ /* 0x000fe20000004100 */
[----:B------:R-:W-:Y:S01]  /*5730*/  F2FP.SATFINITE.E4M3.F32.PACK_AB_MERGE_C R63, R64, R63, R68 ;  /* 0x0000003f403f723e */ /* 0x000fe20004807044 */
[----:B------:R-:W-:Y:S02]  /*5740*/  HADD2.F32 R112, -RZ, R112.H0_H0 ;  /* 0x20000070ff707230 */ /* 0x000fe40000004100 */
[-C--:B------:R-:W-:Y:S01]  /*5750*/  FMUL.FTZ R60, R14, R54.reuse ;  /* 0x000000360e3c7220 */ /* 0x080fe20000410000 */
[----:B------:R-:W-:Y:S02]  /*5760*/  HADD2.F32 R12, -RZ, R12.H1_H1 ;  /* 0x3000000cff0c7230 */ /* 0x000fe40000004100 */
[----:B------:R-:W-:Y:S01]  /*5770*/  FMUL.FTZ R59, R13, R54 ;  /* 0x000000360d3b7220 */ /* 0x000fe20000410000 */
[----:B------:R-:W-:-:S02]  /*5780*/  HADD2.F32 R15, -RZ, R111.H1_H1 ;  /* 0x3000006fff0f7230 */ /* 0x000fc40000004100 */
[-C--:B------:R-:W-:Y:S01]  /*5790*/  FMUL.FTZ R55, R11, R112.reuse ;  /* 0x000000700b377220 */ /* 0x080fe20000410000 */
[----:B------:R-:W-:Y:S02]  /*57a0*/  HADD2.F32 R111, -RZ, R111.H0_H0 ;  /* 0x2000006fff6f7230 */ /* 0x000fe40000004100 */
[----:B------:R-:W-:Y:S01]  /*57b0*/  FMUL.FTZ R54, R12, R112 ;  /* 0x000000700c367220 */ /* 0x000fe20000410000 */
[-C--:B------:R-:W-:Y:S01]  /*57c0*/  FFMA.FTZ R60, R13, R15.reuse, -R60 ;  /* 0x0000000f0d3c7223 */ /* 0x080fe2000001083c */
[----:B------:R-:W-:Y:S02]  /*57d0*/  FFMA.FTZ R59, R14, R15, R59 ;  /* 0x0000000f0e3b7223 */ /* 0x000fe4000001003b */
[-C--:B------:R-:W-:Y:S01]  /*57e0*/  FFMA.FTZ R62, R11, R111.reuse, -R54 ;  /* 0x0000006f0b3e7223 */ /* 0x080fe20000010836 */
[----:B------:R-:W-:Y:S01]  /*57f0*/  FFMA.FTZ R111, R12, R111, R55 ;  /* 0x0000006f0c6f7223 */ /* 0x000fe20000010037 */
[----:B------:R-:W-:Y:S02]  /*5800*/  F2FP.F16.E4M3.UNPACK_B R12, R53.H1 ;  /* 0x00000035ff0c723e */ /* 0x000fe400030006ff */
[----:B------:R-:W-:-:S02]  /*5810*/  F2FP.F16.E4M3.UNPACK_B R55, R61.H1 ;  /* 0x0000003dff37723e */ /* 0x000fc400030006ff */
        /* <DEDUP_REMOVED lines=45> */
.L_x_540:
[----:B------:R-:W-:Y:S05]  /*5af0*/  BSYNC B2 ;  /* 0x0000000000027941 */ /* 0x000fea0003800000 */
.L_x_539:
[----:B--2---:R0:W-:Y:S02]  /*5b00*/  ST.E.128 desc[UR36][R56.64], R12 ;  /* 0x0000000c38007985 */ /* 0x0041e4000c101d24 */
.L_x_534:
[----:B------:R-:W-:Y:S05]  /*5b10*/  BSYNC B1 ;  /* 0x0000000000017941 */ /* 0x000fea0003800000 */
.L_x_533:
[----:B------:R-:W-:-:S03]  /*5b20*/  UMOV UR4, 0xffffffff ;  /* 0xffffffff00047882 */ /* 0x000fc60000000000 */
[----:B------:R-:W-:Y:S05]  /*5b30*/  BRA.DIV UR4, `(.L_x_541) ;  /* 0x000001f604f47947 */ /* 0x000fea000b800000 */
[----:B0-----:R-:W0:Y:S04]  /*5b40*/  SHFL.IDX PT, R107, R107, 0x3, 0x181f ;  /* 0x00781f006b6b7f89 */ /* 0x001e2800000e0000 */
[----:B------:R0:W0:Y:S02]  /*5b50*/  SHFL.IDX PT, R53, R106, 0x3, 0x181f ;  /* 0x00781f006a357f89 */ /* 0x00002400000e0000 */
.L_x_842:
[----:B------:R-:W-:Y:S05]  /*5b60*/  @P4 BRA `(.L_x_542) ;  /* 0x0000005c00304947 */ /* 0x000fea0003800000 */
[----:B------:R-:W-:Y:S04]  /*5b70*/  BSSY B1, `(.L_x_543) ;  /* 0x0000077000017945 */ /* 0x000fe80003800000 */
[----:B------:R-:W-:Y:S05]  /*5b80*/  @P1 BRA `(.L_x_544) ;  /* 0x0000000400d41947 */ /* 0x000fea0003800000 */
[----:B--2---:R2:W1:Y:S01]  /*5b90*/  LDS.128 R12, [R92+0x2b400] ;  /* 0x02b400005c0c7984 */ /* 0x0044620000000c00 */
[----:B0-----:R-:W-:Y:S01]  /*5ba0*/  IADD3 R54, P2, R16, R53, RZ ;  /* 0x0000003510367210 */ /* 0x001fe20007f5e0ff */
[----:B------:R-:W-:Y:S03]  /*5bb0*/  BSSY B2, `(.L_x_545) ;  /* 0x0000071000027945 */ /* 0x000fe60003800000 */
[----:B------:R-:W-:Y:S02]  /*5bc0*/  IADD3.X R55, R107, R17, RZ, P2, !PT ;  /* 0x000000116b377210 */ /* 0x000fe400017fe4ff */
[----:B------:R-:W-:-:S13]  /*5bd0*/  ISETP.GE.AND P2, PT, R18, R104, PT ;  /* 0x000000681200720c */ /* 0x000fda0003f46270 */
[----:B--2---:R-:W-:Y:S05]  /*5be0*/  @P2 BRA `(.L_x_546) ;  /* 0x0000000400b42947 */ /* 0x004fea0003800000 */
[----:B------:R-:W-:Y:S01]  /*5bf0*/  SHF.R.U32.HI R58, RZ, 0x8, R49 ;  /* 0x00000008ff3a7819 */ /* 0x000fe20000011631 */
[----:B-1----:R-:W-:Y:S01]  /*5c00*/  IMAD.MOV.U32 R48, RZ, RZ, R14 ;  /* 0x000000ffff307224 */ /* 0x002fe200078e000e */
        /* <DEDUP_REMOVED lines=42> */
[----:B------:R-:W-:-:S02]  /*5eb0*/  HADD2.F32 R50, -RZ, R110.H1_H1 ;  /* 0x3000006eff327230 */ /* 0x000fc40000004100 */
[--C-:B------:R-:W-:Y:S01]  /*5ec0*/  HADD2.F32 R14, -RZ, R11.reuse.H1_H1 ;  /* 0x3000000bff0e7230 */ /* 0x100fe20000004100 */
[----:B------:R-:W-:Y:S01]  /*5ed0*/  F2FP.SATFINITE.E4M3.F32.PACK_AB_MERGE_C R67, R63, R58, RZ ;  /* 0x0000003a3f43723e */ /* 0x000fe200048070ff */
[----:B------:R-:W-:Y:S02]  /*5ee0*/  HADD2.F32 R13, -RZ, R11.H0_H0 ;  /* 0x2000000bff0d7230 */ /* 0x000fe40000004100 */
[----:B------:R-:W-:Y:S02]  /*5ef0*/  HADD2.F32 R110, -RZ, R110.H0_H0 ;  /* 0x2000006eff6e7230 */ /* 0x000fe40000004100 */
[-C--:B------:R-:W-:Y:S01]  /*5f00*/  FMUL.FTZ R56, R14, R50.reuse ;  /* 0x000000320e387220 */ /* 0x080fe20000410000 */
[--C-:B------:R-:W-:Y:S02]  /*5f10*/  HADD2.F32 R11, -RZ, R12.reuse.H0_H0 ;  /* 0x2000000cff0b7230 */ /* 0x100fe40000004100 */
[----:B------:R-:W-:Y:S01]  /*5f20*/  FMUL.FTZ R59, R13, R50 ;  /* 0x000000320d3b7220 */ /* 0x000fe20000410000 */
[----:B------:R-:W-:Y:S01]  /*5f30*/  HADD2.F32 R15, -RZ, R109.H1_H1 ;  /* 0x3000006dff0f7230 */ /* 0x000fe20000004100 */
[----:B------:R-:W-:Y:S01]  /*5f40*/  F2FP.SATFINITE.E4M3.F32.PACK_AB_MERGE_C R61, R62, R61, R67 ;  /* 0x0000003d3e3d723e */ /* 0x000fe20004807043 */
[----:B------:R-:W-:-:S02]  /*5f50*/  HADD2.F32 R12, -RZ, R12.H1_H1 ;  /* 0x3000000cff0c7230 */ /* 0x000fc40000004100 */
[-C--:B------:R-:W-:Y:S01]  /*5f60*/  FMUL.FTZ R51, R11, R110.reuse ;  /* 0x0000006e0b337220 */ /* 0x080fe20000410000 */
[----:B------:R-:W-:Y:S02]  /*5f70*/  HADD2.F32 R109, -RZ, R109.H0_H0 ;  /* 0x2000006dff6d7230 */ /* 0x000fe40000004100 */
[-C--:B------:R-:W-:Y:S01]  /*5f80*/  FFMA.FTZ R56, R13, R15.reuse, -R56 ;  /* 0x0000000f0d387223 */ /* 0x080fe20000010838 */
[----:B------:R-:W-:Y:S01]  /*5f90*/  FFMA.FTZ R15, R14, R15, R59 ;  /* 0x0000000f0e0f7223 */ /* 0x000fe2000001003b */
[C---:B------:R-:W-:Y:S01]  /*5fa0*/  FMUL.FTZ R50, R12.reuse, R110 ;  /* 0x0000006e0c327220 */ /* 0x040fe20000410000 */
[----:B------:R-:W-:Y:S01]  /*5fb0*/  FFMA.FTZ R60, R12, R109, R51 ;  /* 0x0000006d0c3c7223 */ /* 0x000fe20000010033 */
[----:B------:R-:W-:Y:S02]  /*5fc0*/  F2FP.F16.E4M3.UNPACK_B R12, R49.H1 ;  /* 0x00000031ff0c723e */ /* 0x000fe400030006ff */
[----:B------:R-:W-:Y:S01]  /*5fd0*/  FFMA.FTZ R59, R11, R109, -R50 ;  /* 0x0000006d0b3b7223 */ /* 0x000fe20000010832 */
        /* <DEDUP_REMOVED lines=17> */
[-C--:B------:R-:W-:Y:S01]  /*60f0*/  FMUL.FTZ R58, R12, R56.reuse ;  /* 0x000000380c3a7220 */ /* 0x080fe20000410000 */
        /* <DEDUP_REMOVED lines=28> */
.L_x_546:
[----:B------:R-:W-:Y:S05]  /*62c0*/  BSYNC B2 ;  /* 0x0000000000027941 */ /* 0x000fea0003800000 */
.L_x_545:
[----:B-1----:R0:W-:Y:S02]  /*62d0*/  ST.E.128 desc[UR36][R54.64], R12 ;  /* 0x0000000c36007985 */ /* 0x0021e4000c101d24 */
.L_x_544:
[----:B------:R-:W-:Y:S05]  /*62e0*/  BSYNC B1 ;  /* 0x0000000000017941 */ /* 0x000fea0003800000 */
.L_x_543:
        /* <DEDUP_REMOVED lines=10> */
[----:B------:R-:W-:Y:S02]  /*6390*/  LOP3.LUT R11, R45, 0xff, RZ, 0xc0, !PT ;  /* 0x000000ff2d0b7812 */ /* 0x000fe400078ec0ff */
[----:B------:R-:W-:Y:S02]  /*63a0*/  SHF.R.U32.HI R52, RZ, 0x18, R45 ;  /* 0x00000018ff347819 */ /* 0x000fe4000001162d */
[--C-:B------:R-:W-:Y:S02]  /*63b0*/  SHF.R.U32.HI R46, RZ, 0x8, R47.reuse ;  /* 0x00000008ff2e7819 */ /* 0x100fe4000001162f */
[----:B------:R-:W-:Y:S02]  /*63c0*/  SHF.R.U32.HI R50, RZ, 0x10, R47 ;  /* 0x00000010ff327819 */ /* 0x000fe4000001162f */
[----:B------:R-:W-:Y:S01]  /*63d0*/  PRMT R14, R52, 0x654, R11 ;  /* 0x00000654340e7816 */ /* 0x000fe2000000000b */
[----:B------:R-:W-:Y:S01]  /*63e0*/  IMAD.SHL.U32 R11, R51, 0x100, RZ ;  /* 0x00000100330b7824 */ /* 0x000fe200078e00ff */
[----:B------:R-:W-:-:S02]  /*63f0*/  LOP3.LUT R47, R47, 0xff0000ff, RZ, 0xc0, !PT ;  /* 0xff0000ff2f2f7812 */ /* 0x000fc400078ec0ff */
[----:B------:R-:W-:Y:S02]  /*6400*/  SHF.L.U32 R46, R46, 0x8, RZ ;  /* 0x000000082e2e7819 */ /* 0x000fe400000006ff */
[----:B------:R-:W-:Y:S01]  /*6410*/  SHF.R.U32.HI R53, RZ, 0x10, R45 ;  /* 0x00000010ff357819 */ /* 0x000fe2000001162d */
[----:B------:R-:W-:Y:S01]  /*6420*/  IMAD.MOV.U32 R45, RZ, RZ, R15 ;  /* 0x000000ffff2d7224 */ /* 0x000fe200078e000f */
[----:B------:R-:W-:Y:S01]  /*6430*/  LOP3.LUT R51, R47, 0xff00, R46, 0xf8, !PT ;  /* 0x0000ff002f337812 */ /* 0x000fe200078ef82e */
[----:B------:R-:W-:Y:S01]  /*6440*/  IMAD.U32 R46, R50, 0x10000, RZ ;  /* 0x00010000322e7824 */ /* 0x000fe200078e00ff */
[----:B------:R-:W-:Y:S01]  /*6450*/  LOP3.LUT R15, R14, 0xff00, R11, 0xf8, !PT ;  /* 0x0000ff000e0f7812 */ /* 0x000fe200078ef80b */
[----:B------:R-:W-:Y:S01]  /*6460*/  IMAD.U32 R14, R53, 0x10000, RZ ;  /* 0x00010000350e7824 */ /* 0x000fe200078e00ff */
[----:B------:R-:W-:Y:S02]  /*6470*/  F2FP.F16.E4M3.UNPACK_B R47, R108.H1 ;  /* 0x0000006cff2f723e */ /* 0x000fe400030006ff */
[----:B------:R-:W-:-:S02]  /*6480*/  F2FP.F16.E4M3.UNPACK_B R11, R13 ;  /* 0x0000000dff0b723e */ /* 0x000fc400020006ff */
        /* <DEDUP_REMOVED lines=89> */
.L_x_548:
[----:B------:R-:W-:Y:S05]  /*6a20*/  BSYNC B1 ;  /* 0x0000000000017941 */ /* 0x000fea0003800000 */
.L_x_547:
[----:B--2---:R0:W-:Y:S01]  /*6a30*/  ST.E.128 desc[UR36][R48.64], R12 ;  /* 0x0000000c30007985 */ /* 0x0041e2000c101d24 */
[----:B------:R-:W-:Y:S05]  /*6a40*/  BRA `(.L_x_542) ;  /* 0x0000004c00787947 */ /* 0x000fea0003800000 */
.L_x_502:
[C---:B------:R-:W-:Y:S01]  /*6a50*/  ISETP.GE.AND P5, PT, R219.reuse, R102, PT ;  /* 0x00000066db00720c */ /* 0x040fe20003fa6270 */
[C---:B------:R-:W-:Y:S01]  /*6a60*/  VIADD R48, R219.reuse, 0x20 ;  /* 0x00000020db307836 */ /* 0x040fe20000000000 */
[C---:B------:R-:W-:Y:S01]  /*6a70*/  IADD3 R44, R219.reuse, 0x60, RZ ;  /* 0x00000060db2c7810 */ /* 0x040fe20007ffe0ff */
[----:B------:R-:W-:Y:S01]  /*6a80*/  VIADD R49, R219, 0x40 ;  /* 0x00000040db317836 */ /* 0x000fe20000000000 */
[----:B------:R-:W-:Y:S02]  /*6a90*/  ISETP.GE.OR P5, PT, R16, R104, P5 ;  /* 0x000000681000720c */ /* 0x000fe40002fa6670 */
[----:B------:R-:W-:-:S11]  /*6aa0*/  P2R R11, PR, RZ, 0x1 ;  /* 0x00000001ff0b7803 */ /* 0x000fd60000000000 */
[----:B------:R-:W0:Y:S08]  /*6ab0*/  @!P5 LDC.64 R64, c[0x0][0x3e8] ;  /* 0x0000fa00ff40db82 */ /* 0x000e300000000a00 */
[----:B------:R-:W1:Y:S01]  /*6ac0*/  @!P5 LDC.64 R68, c[0x0][0x400] ;  /* 0x00010000ff44db82 */ /* 0x000e620000000a00 */
[----:B0-----:R-:W-:-:S04]  /*6ad0*/  @!P5 IADD3 R64, P2, P3, R86, R64, R12 ;  /* 0x000000405640d210 */ /* 0x001fc80007b5e00c */
[----:B------:R-:W-:Y:S02]  /*6ae0*/  @!P5 IADD3.X R65, R37, R65, R103, P2, P3 ;  /* 0x000000412541d210 */ /* 0x000fe400017e6467 */
[----:B------:R-:W-:-:S04]  /*6af0*/  ISETP.GE.AND P2, PT, R44, R102, PT ;  /* 0x000000662c00720c */ /* 0x000fc80003f46270 */
[----:B------:R-:W-:-:S13]  /*6b00*/  ISETP.GE.OR P2, PT, R16, R104, P2 ;  /* 0x000000681000720c */ /* 0x000fda0001746670 */
[----:B------:R-:W0:Y:S01]  /*6b10*/  @!P2 LDC.64 R44, c[0x0][0x3f8] ;  /* 0x0000fe00ff2cab82 */ /* 0x000e220000000a00 */
[----:B------:R-:W-:Y:S02]  /*6b20*/  @!P2 IMAD.MOV.U32 R13, RZ, RZ, R103 ;  /* 0x000000ffff0da224 */ /* 0x000fe400078e0067 */
[----:B------:R-:W-:-:S05]  /*6b30*/  @!P2 IMAD.MOV.U32 R15, RZ, RZ, R105 ;  /* 0x000000ffff0fa224 */ /* 0x000fca00078e0069 */
[----:B------:R-:W2:Y:S01]  /*6b40*/  @!P2 LDC.64 R46, c[0x0][0x3e8] ;  /* 0x0000fa00ff2eab82 */ /* 0x000ea20000000a00 */
[----:B0-----:R-:W-:-:S04]  /*6b50*/  @!P2 IMAD.WIDE.U32 R76, R44, 0x60, R12 ;  /* 0x000000602c4ca825 */ /* 0x001fc800078e000c */
[----:B------:R-:W-:-:S04]  /*6b60*/  @!P2 IMAD R45, R45, 0x60, RZ ;  /* 0x000000602d2da824 */ /* 0x000fc800078e02ff */
[----:B------:R-:W-:Y:S01]  /*6b70*/  @!P2 IMAD.IADD R44, R77, 0x1, R45 ;  /* 0x000000014d2ca824 */ /* 0x000fe200078e022d */
[----:B--2---:R-:W-:-:S04]  /*6b80*/  @!P2 IADD3 R76, P3, P4, R86, R46, R76 ;  /* 0x0000002e564ca210 */ /* 0x004fc80007c7e04c */
[----:B------:R-:W-:Y:S02]  /*6b90*/  @!P2 IADD3.X R77, R37, R47, R44, P3, P4 ;  /* 0x0000002f254da210 */ /* 0x000fe40001fe842c */
[----:B------:R-:W0:Y:S08]  /*6ba0*/  @!P2 LDC.64 R44, c[0x0][0x408] ;  /* 0x00010200ff2cab82 */ /* 0x000e300000000a00 */
[----:B------:R-:W2:Y:S01]  /*6bb0*/  @!P2 LDC.64 R46, c[0x0][0x400] ;  /* 0x00010000ff2eab82 */ /* 0x000ea20000000a00 */
[----:B0-----:R-:W-:-:S04]  /*6bc0*/  @!P2 IMAD.WIDE.U32 R78, R44, 0x60, R14 ;  /* 0x000000602c4ea825 */ /* 0x001fc800078e000e */
[----:B------:R-:W-:Y:S01]  /*6bd0*/  @!P2 IMAD R45, R45, 0x60, RZ ;  /* 0x000000602d2da824 */ /* 0x000fe200078e02ff */
[----:B--2---:R-:W-:-:S04]  /*6be0*/  @!P2 IADD3 R78, P3, P4, R90, R46, R78 ;  /* 0x0000002e5a4ea210 */ /* 0x004fc80007c7e04e */
[----:B------:R-:W-:-:S04]  /*6bf0*/  @!P2 IADD3 R45, R79, R45, RZ ;  /* 0x0000002d4f2da210 */ /* 0x000fc80007ffe0ff */
[----:B------:R-:W-:Y:S02]  /*6c00*/  @!P2 IADD3.X R79, R40, R47, R45, P3, P4 ;  /* 0x0000002f284fa210 */ /* 0x000fe40001fe842d */
[----:B-1----:R-:W-:-:S04]  /*6c10*/  @!P5 IADD3 R68, P3, P4, R90, R68, R14 ;  /* 0x000000445a44d210 */ /* 0x002fc80007c7e00e */
[----:B------:R-:W-:Y:S02]  /*6c20*/  @!P5 IADD3.X R69, R40, R69, R105, P3, P4 ;  /* 0x000000452845d210 */ /* 0x000fe40001fe8469 */
[----:B------:R-:W-:-:S04]  /*6c30*/  ISETP.GE.AND P4, PT, R48, R102, PT ;  /* 0x000000663000720c */ /* 0x000fc80003f86270 */
[----:B------:R-:W-:-:S13]  /*6c40*/  ISETP.GE.OR P4, PT, R16, R104, P4 ;  /* 0x000000681000720c */ /* 0x000fda0002786670 */
[----:B------:R-:W-:Y:S01]  /*6c50*/  @!P4 IADD3 R109, P3, P6, R86, R12, R10 ;  /* 0x0000000c566dc210 */ /* 0x000fe20007e7e00a */
[----:B------:R-:W0:Y:S03]  /*6c60*/  @!P4 LDC.64 R50, c[0x0][0x3e8] ;  /* 0x0000fa00ff32cb82 */ /* 0x000e260000000a00 */
[----:B------:R-:W-:Y:S02]  /*6c70*/  @!P4 IADD3.X R48, R37, R103, R7, P3, P6 ;  /* 0x000000672530c210 */ /* 0x000fe40001fec407 */
[----:B------:R-:W-:-:S04]  /*6c80*/  ISETP.GE.AND P3, PT, R49, R102, PT ;  /* 0x000000663100720c */ /* 0x000fc80003f66270 */
[----:B------:R-:W-:-:S13]  /*6c90*/  ISETP.GE.OR P3, PT, R16, R104, P3 ;  /* 0x000000681000720c */ /* 0x000fda0001f66670 */
[----:B------:R-:W-:-:S04]  /*6ca0*/  @!P3 IADD3 R15, P0, P6, R86, R20, R12 ;  /* 0x00000014560fb210 */ /* 0x000fc80007e1e00c */
[----:B------:R-:W-:Y:S02]  /*6cb0*/  @!P3 IADD3.X R12, R37, R8, R103, P0, P6 ;  /* 0x00000008250cb210 */ /* 0x000fe400007ec467 */
[----:B------:R-:W-:-:S04]  /*6cc0*/  @!P4 IADD3 R111, P0, P6, R90, R14, R30 ;  /* 0x0000000e5a6fc210 */ /* 0x000fc80007e1e01e */
[----:B------:R-:W-:Y:S02]  /*6cd0*/  @!P4 IADD3.X R46, R40, R105, R27, P0, P6 ;  /* 0x00000069282ec210 */ /* 0x000fe400007ec41b */
[----:B------:R-:W-:-:S04]  /*6ce0*/  @!P3 IADD3 R13, P0, P6, R90, R31, R14 ;  /* 0x0000001f5a0db210 */ /* 0x000fc80007e1e00e */
[----:B------:R-:W-:Y:S02]  /*6cf0*/  @!P3 IADD3.X R44, R40, R28, R105, P0, P6 ;  /* 0x0000001c282cb210 */ /* 0x000fe400007ec469 */
[----:B0-----:R-:W-:Y:S02]  /*6d00*/  @!P4 IADD3 R108, P6, R109, R50, RZ ;  /* 0x000000326d6cc210 */ /* 0x001fe40007fde0ff */
[----:B------:R-:W-:Y:S02]  /*6d10*/  CS2R R54, SRZ ;  /* 0x0000000000367805 */ /* 0x000fe4000001ff00 */
[----:B------:R-:W-:Y:S02]  /*6d20*/  CS2R R52, SRZ ;  /* 0x0000000000347805 */ /* 0x000fe4000001ff00 */
[----:B------:R-:W-:Y:S02]  /*6d30*/  CS2R R58, SRZ ;  /* 0x00000000003a7805 */ /* 0x000fe4000001ff00 */
[----:B------:R-:W-:Y:S01]  /*6d40*/  CS2R R56, SRZ ;  /* 0x0000000000387805 */ /* 0x000fe2000001ff00 */
[----:B------:R-:W-:Y:S01]  /*6d50*/  @!P4 IMAD.X R109, R48, 0x1, R51, P6 ;  /* 0x00000001306dc824 */ /* 0x000fe200030e0633 */
[----:B------:R-:W-:Y:S01]  /*6d60*/  CS2R R50, SRZ ;  /* 0x0000000000327805 */ /* 0x000fe2000001ff00 */
[----:B------:R-:W0:Y:S01]  /*6d70*/  @!P4 LDC.64 R48, c[0x0][0x400] ;  /* 0x00010000ff30cb82 */ /* 0x000e220000000a00 */
[----:B------:R-:W-:-:S02]  /*6d80*/  CS2R R62, SRZ ;  /* 0x00000000003e7805 */ /* 0x000fc4000001ff00 */
[----:B------:R-:W-:Y:S02]  /*6d90*/  CS2R R60, SRZ ;  /* 0x00000000003c7805 */ /* 0x000fe4000001ff00 */
[----:B------:R-:W-:Y:S02]  /*6da0*/  CS2R R66, SRZ ;  /* 0x0000000000427805 */ /* 0x000fe4000001ff00 */
[----:B------:R-:W-:Y:S02]  /*6db0*/  CS2R R70, SRZ ;  /* 0x0000000000467805 */ /* 0x000fe4000001ff00 */
[----:B------:R-:W-:Y:S02]  /*6dc0*/  CS2R R74, SRZ ;  /* 0x00000000004a7805 */ /* 0x000fe4000001ff00 */
[----:B------:R-:W-:Y:S01]  /*6dd0*/  CS2R R72, SRZ ;  /* 0x0000000000487805 */ /* 0x000fe2000001ff00 */
[----:B------:R-:W2:Y:S01]  /*6de0*/  @!P4 LDG.E.128 R52, desc[UR36][R108.64] ;  /* 0x000000246c34c981 */ /* 0x000ea2000c1e1d00 */
[----:B------:R-:W-:Y:S01]  /*6df0*/  UISETP.NE.AND UP0, UPT, UR39, 0x3, UPT ;  /* 0x000000032700788c */ /* 0x000fe2000bf05270 */
[----:B------:R-:W-:-:S03]  /*6e00*/  ISETP.NE.AND P0, PT, R11, RZ, PT ;  /* 0x000000ff0b00720c */ /* 0x000fc60003f05270 */
[----:B------:R-:W3:Y:S01]  /*6e10*/  @!P2 LDG.E.128 R72, desc[UR36][R78.64] ;  /* 0x000000244e48a981 */ /* 0x000ee2000c1e1d00 */
[----:B0-----:R-:W-:-:S04]  /*6e20*/  @!P4 IADD3 R110, P6, R111, R48, RZ ;  /* 0x000000306f6ec210 */ /* 0x001fc80007fde0ff */
[----:B------:R-:W-:Y:S02]  /*6e30*/  @!P4 IADD3.X R111, R46, R49, RZ, P6, !PT ;  /* 0x000000312e6fc210 */ /* 0x000fe400037fe4ff */
[----:B------:R-:W-:Y:S01]  /*6e40*/  CS2R R48, SRZ ;  /* 0x0000000000307805 */ /* 0x000fe2000001ff00 */
[----:B------:R-:W0:Y:S02]  /*6e50*/  @!P3 LDC.64 R46, c[0x0][0x3e8] ;  /* 0x0000fa00ff2ebb82 */ /* 0x000e240000000a00 */
[----:B------:R-:W4:Y:S04]  /*6e60*/  @!P4 LDG.E.128 R56, desc[UR36][R110.64] ;  /* 0x000000246e38c981 */ /* 0x000f28000c1e1d00 */
[----:B------:R1:W5:Y:S01]  /*6e70*/  @!P5 LDG.E.128 R48, desc[UR36][R68.64] ;  /* 0x000000244430d981 */ /* 0x000362000c1e1d00 */
[----:B0-----:R-:W-:-:S05]  /*6e80*/  @!P3 IADD3 R14, P6, R15, R46, RZ ;  /* 0x0000002e0f0eb210 */ /* 0x001fca0007fde0ff */
[----:B------:R-:W-:Y:S02]  /*6e90*/  @!P3 IMAD.X R15, R12, 0x1, R47, P6 ;  /* 0x000000010c0fb824 */ /* 0x000fe400030e062f */
[----:B------:R-:W0:Y:S01]  /*6ea0*/  @!P3 LDC.64 R46, c[0x0][0x400] ;  /* 0x00010000ff2ebb82 */ /* 0x000e220000000a00 */
[----:B-1----:R-:W-:Y:S02]  /*6eb0*/  CS2R R68, SRZ ;  /* 0x0000000000447805 */ /* 0x002fe4000001ff00 */
[----:B------:R-:W5:Y:S04]  /*6ec0*/  @!P3 LDG.E.128 R60, desc[UR36][R14.64] ;  /* 0x000000240e3cb981 */ /* 0x000f68000c1e1d00 */
[----:B------:R-:W5:Y:S01]  /*6ed0*/  @!P2 LDG.E.128 R68, desc[UR36][R76.64] ;  /* 0x000000244c44a981 */ /* 0x000f62000c1e1d00 */
[----:B0-----:R-:W-:-:S05]  /*6ee0*/  @!P3 IADD3 R12, P6, R13, R46, RZ ;  /* 0x0000002e0d0cb210 */ /* 0x001fca0007fde0ff */
[----:B------:R-:W-:Y:S01]  /*6ef0*/  @!P3 IMAD.X R13, R44, 0x1, R47, P6 ;  /* 0x000000012c0db824 */ /* 0x000fe200030e062f */
[----:B------:R-:W-:Y:S02]  /*6f00*/  CS2R R46, SRZ ;  /* 0x00000000002e7805 */ /* 0x000fe4000001ff00 */
[----:B------:R-:W-:-:S06]  /*6f10*/  CS2R R44, SRZ ;  /* 0x00000000002c7805 */ /* 0x000fcc000001ff00 */
[----:B------:R0:W5:Y:S02]  /*6f20*/  @!P5 LDG.E.128 R44, desc[UR36][R64.64] ;  /* 0x00000024402cd981 */ /* 0x000164000c1e1d00 */
[----:B0-----:R-:W-:-:S06]  /*6f30*/  CS2R R64, SRZ ;  /* 0x0000000000407805 */ /* 0x001fcc000001ff00 */
[----:B------:R-:W5:Y:S01]  /*6f40*/  @!P3 LDG.E.128 R64, desc[UR36][R12.64] ;  /* 0x000000240c40b981 */ /* 0x000f62000c1e1d00 */
[----:B------:R-:W-:Y:S02]  /*6f50*/  PLOP3.LUT P5, PT, PT, PT, UP0, 0x80, 0x0 ;  /* 0x000000000000781c */ /* 0x000fe40003faf008 */
[----:B------:R-:W-:Y:S01]  /*6f60*/  ISETP.GE.AND P2, PT, R16, R104, PT ;  /* 0x000000681000720c */ /* 0x000fe20003f46270 */
[----:B--2---:R-:W-:Y:S01]  /*6f70*/  IMAD.MOV.U32 R120, RZ, RZ, R54 ;  /* 0x000000ffff787224 */ /* 0x004fe200078e0036 */
[----:B------:R-:W-:Y:S01]  /*6f80*/  MOV R121, R52 ;  /* 0x0000003400797202 */ /* 0x000fe20000000f00 */
[----:B---3--:R-:W-:Y:S02]  /*6f90*/  IMAD.MOV.U32 R112, RZ, RZ, R74 ;  /* 0x000000ffff707224 */ /* 0x008fe400078e004a */
[----:B------:R-:W-:Y:S02]  /*6fa0*/  IMAD.MOV.U32 R113, RZ, RZ, R72 ;  /* 0x000000ffff717224 */ /* 0x000fe400078e0048 */
[----:B----4-:R-:W-:-:S02]  /*6fb0*/  IMAD.MOV.U32 R122, RZ, RZ, R58 ;  /* 0x000000ffff7a7224 */ /* 0x010fc400078e003a */
[----:B------:R-:W-:Y:S02]  /*6fc0*/  IMAD.MOV.U32 R123, RZ, RZ, R56 ;  /* 0x000000ffff7b7224 */ /* 0x000fe400078e0038 */
[----:B-----5:R-:W-:Y:S02]  /*6fd0*/  IMAD.MOV.U32 R125, RZ, RZ, R50 ;  /* 0x000000ffff7d7224 */ /* 0x020fe400078e0032 */
[----:B------:R-:W-:Y:S02]  /*6fe0*/  IMAD.MOV.U32 R127, RZ, RZ, R48 ;  /* 0x000000ffff7f7224 */ /* 0x000fe400078e0030 */
[----:B------:R-:W-:Y:S01]  /*6ff0*/  IMAD.MOV.U32 R115, RZ, RZ, R62 ;  /* 0x000000ffff737224 */ /* 0x000fe200078e003e */
[----:B------:R-:W-:Y:S01]  /*7000*/  MOV R117, R60 ;  /* 0x0000003c00757202 */ /* 0x000fe20000000f00 */
[----:B------:R-:W-:Y:S01]  /*7010*/  IMAD.MOV.U32 R109, RZ, RZ, R70 ;  /* 0x000000ffff6d7224 */ /* 0x000fe200078e0046 */
[----:B------:R-:W-:Y:S01]  /*7020*/  MOV R111, R68 ;  /* 0x00000044006f7202 */ /* 0x000fe20000000f00 */
[----:B------:R-:W-:Y:S01]  /*7030*/  IMAD.MOV.U32 R124, RZ, RZ, R46 ;  /* 0x000000ffff7c7224 */ /* 0x000fe200078e002e */
[----:B------:R-:W-:Y:S01]  /*7040*/  MOV R126, R44 ;  /* 0x0000002c007e7202 */ /* 0x000fe20000000f00 */
[----:B------:R-:W-:-:S02]  /*7050*/  IMAD.MOV.U32 R118, RZ, RZ, R66 ;  /* 0x000000ffff767224 */ /* 0x000fc400078e0042 */
[----:B------:R-:W-:Y:S01]  /*7060*/  IMAD.MOV.U32 R119, RZ, RZ, R64 ;  /* 0x000000ffff777224 */ /* 0x000fe200078e0040 */
[----:B------:R-:W-:Y:S06]  /*7070*/  @!P5 BRA `(.L_x_549) ;  /* 0x000000000004d947 */ /* 0x000fec0003800000 */
[----:B------:R-:W-:Y:S01]  /*7080*/  BPT.TRAP 0x1 ;  /* 0x000000040000795c */ /* 0x000fe20000300000 */
.L_x_549:
[----:B------:R-:W-:Y:S01]  /*7090*/  IMAD R80, R216, 0x8, R23 ;  /* 0x00000008d8507824 */ /* 0x000fe200078e0217 */
[----:B------:R-:W-:Y:S01]  /*70a0*/  SHF.L.U32 R103, R224, 0x1f, RZ ;  /* 0x0000001fe0677819 */ /* 0x000fe200000006ff */
[----:B------:R-:W0:Y:S01]  /*70b0*/  LDC R114, c[0x0][0x2f4] ;  /* 0x0000bd00ff727b82 */ /* 0x000e220000000800 */
[----:B------:R-:W-:Y:S02]  /*70c0*/  BSSY B1, `(.L_x_550) ;  /* 0x0000003000017945 */ /* 0x000fe40003800000 */
[----:B------:R-:W1:Y:S02]  /*70d0*/  SYNCS.PHASECHK.TRANS64.TRYWAIT P3, [R80+URZ+0x38890], R103 ;  /* 0x03889067500075a7 */ /* 0x000e64000806017f */
[----:B-1----:R-:W-:Y:S05]  /*70e0*/  @!P3 BRA `(.L_x_551) ;  /* 0x000001e000d4b947 */ /* 0x002fea0003800000 */
.L_x_843:
[----:B------:R-:W-:Y:S05]  /*70f0*/  BSYNC B1 ;  /* 0x0000000000017941 */ /* 0x000fea0003800000 */
.L_x_550:
[----:B------:R-:W-:Y:S01]  /*7100*/  UMOV UR4, 0xffffffff ;  /* 0xffffffff00047882 */ /* 0x000fe20000000000 */
[----:B0-----:R-:W-:Y:S02]  /*7110*/  IADD3 R116, -R35, R114, RZ ;  /* 0x0000007223747210 */ /* 0x001fe40007ffe1ff */
[----:B------:R-:W-:Y:S05]  /*7120*/  BRA.DIV UR4, `(.L_x_552) ;  /* 0x000001e204d87947 */ /* 0x000fea000b800000 */
[----:B------:R0:W2:Y:S04]  /*7130*/  SHFL.IDX PT, R108, R107, RZ, 0x181f ;  /* 0x00181fff6b6c7589 */ /* 0x0000a800000e0000 */
[----:B------:R0:W3:Y:S02]  /*7140*/  SHFL.IDX PT, R110, R106, RZ, 0x181f ;  /* 0x00181fff6a6e7589 */ /* 0x0000e400000e0000 */
.L_x_847:
[----:B------:R-:W-:Y:S01]  /*7150*/  ISETP.GE.OR P3, PT, R219, R102, P1 ;  /* 0x00000066db00720c */ /* 0x000fe20000f66670 */
[----:B------:R-:W-:-:S12]  /*7160*/  BSSY B1, `(.L_x_553) ;  /* 0x00000f8000017945 */ /* 0x000fd80003800000 */
[----:B------:R-:W-:Y:S05]  /*7170*/  @P3 BRA `(.L_x_554) ;  /* 0x0000000c00d83947 */ /* 0x000fea0003800000 */
[----:B------:R-:W-:Y:S01]  /*7180*/  SEL R11, R35, R116, !P0 ;  /* 0x00000074230b7207 */ /* 0x000fe20004000000 */
[----:B------:R-:W-:Y:S01]  /*7190*/  BSSY B2, `(.L_x_555) ;  /* 0x00000ef000027945 */ /* 0x000fe20003800000 */
[----:B------:R-:W-:Y:S02]  /*71a0*/  SHF.R.U32.HI R14, RZ, 0x3, R227 ;  /* 0x00000003ff0e7819 */ /* 0x000fe400000116e3 */
[----:B------:R-:W-:Y:S02]  /*71b0*/  SHF.R.S32.HI R12, RZ, 0x1f, R11 ;  /* 0x0000001fff0c7819 */ /* 0x000fe4000001140b */
[----:B---3--:R-:W-:Y:S02]  /*71c0*/  IADD3 R104, P3, R39, R110, RZ ;  /* 0x0000006e27687210 */ /* 0x008fe40007f7e0ff */
[----:B------:R-:W-:-:S03]  /*71d0*/  LEA.HI R12, R12, R11, RZ, 0x5 ;  /* 0x0000000b0c0c7211 */ /* 0x000fc600078f28ff */
[----:B--2---:R-:W-:Y:S01]  /*71e0*/  IMAD.X R105, R108, 0x1, R43, P3 ;  /* 0x000000016c697824 */ /* 0x004fe200018e062b */
[----:B------:R-:W-:-:S04]  /*71f0*/  LEA.HI.SX32 R12, R12, R41, 0x1b ;  /* 0x000000290c0c7211 */ /* 0x000fc800078fdaff */
[----:B------:R-:W-:Y:S01]  /*7200*/  SHF.R.S32.HI R13, RZ, 0x1f, R12 ;  /* 0x0000001fff0d7819 */ /* 0x000fe2000001140c */
[----:B------:R-:W-:-:S03]  /*7210*/  IMAD.SHL.U32 R11, R12, 0x10, RZ ;  /* 0x000000100c0b7824 */ /* 0x000fc600078e00ff */
[----:B------:R-:W-:Y:S02]  /*7220*/  LEA.HI R13, R13, R12, RZ, 0x3 ;  /* 0x0000000c0d0d7211 */ /* 0x000fe400078f18ff */
[----:B------:R-:W-:-:S03]  /*7230*/  LOP3.LUT R12, R227, 0x70, R11, 0xf8, !PT ;  /* 0x00000070e30c7812 */ /* 0x000fc600078ef80b */
[----:B------:R-:W-:Y:S01]  /*7240*/  IMAD.SHL.U32 R13, R13, 0x800, RZ ;  /* 0x000008000d0d7824 */ /* 0x000fe200078e00ff */
[----:B------:R-:W-:-:S04]  /*7250*/  LOP3.LUT R12, R12, R14, RZ, 0x3c, !PT ;  /* 0x0000000e0c0c7212 */ /* 0x000fc800078e3cff */
[----:B------:R-:W-:-:S04]  /*7260*/  LOP3.LUT R13, R13, 0xffffc000, RZ, 0xc0, !PT ;  /* 0xffffc0000d0d7812 */ /* 0x000fc800078ec0ff */
[----:B------:R-:W-:Y:S02]  /*7270*/  IADD3 R13, R12, R13, R228 ;  /* 0x0000000d0c0d7210 */ /* 0x000fe40007ffe0e4 */
[----:B------:R-:W-:-:S03]  /*7280*/  LEA R12, R216, R3, 0xf ;  /* 0x00000003d80c7211 */ /* 0x000fc600078e78ff */
[----:B------:R-:W-:Y:S02]  /*7290*/  IMAD R14, R216, 0x8000, R13 ;  /* 0x00008000d80e7824 */ /* 0x000fe400078e020d */
[C---:B------:R-:W-:Y:S02]  /*72a0*/  IMAD.IADD R12, R23.reuse, 0x1, R12 ;  /* 0x00000001170c7824 */ /* 0x040fe400078e020c */
[----:B------:R-:W-:-:S04]  /*72b0*/  IMAD.IADD R76, R23, 0x1, R14 ;  /* 0x00000001174c7824 */ /* 0x000fc800078e020e */
[----:B------:R-:W2:Y:S04]  /*72c0*/  LDS.128 R12, [R12+0x28400] ;  /* 0x028400000c0c7984 */ /* 0x000ea80000000c00 */
[----:B------:R-:W3:Y:S01]  /*72d0*/  LDS.128 R76, [R76+0x28400] ;  /* 0x028400004c4c7984 */ /* 0x000ee20000000c00 */
[----:B------:R-:W-:Y:S05]  /*72e0*/  @P2 BRA `(.L_x_556) ;  /* 0x0000000c00642947 */ /* 0x000fea0003800000 */
[--C-:B------:R-:W-:Y:S01]  /*72f0*/  SHF.R.U32.HI R137, RZ, 0x8, R45.reuse ;  /* 0x00000008ff897819 */ /* 0x100fe2000001162d */
[----:B--2---:R-:W-:Y:S01]  /*7300*/  IMAD.MOV.U32 R46, RZ, RZ, R14 ;  /* 0x000000ffff2e7224 */ /* 0x004fe200078e000e */
[--C-:B------:R-:W-:Y:S02]  /*7310*/  SHF.R.U32.HI R139, RZ, 0x18, R45.reuse ;  /* 0x00000018ff8b7819 */ /* 0x100fe4000001162d */
[----:B------:R-:W-:Y:S02]  /*7320*/  LOP3.LUT R48, R45, 0xff, RZ, 0xc0, !PT ;  /* 0x000000ff2d307812 */ /* 0x000fe400078ec0ff */
[----:B------:R-:W-:Y:S02]  /*7330*/  SHF.R.U32.HI R135, RZ, 0x10, R45 ;  /* 0x00000010ff877819 */ /* 0x000fe4000001162d */
[--C-:B------:R-:W-:Y:S02]  /*7340*/  SHF.R.U32.HI R128, RZ, 0x8, R51.reuse ;  /* 0x00000008ff807819 */ /* 0x100fe40000011633 */
[----:B------:R-:W-:Y:S01]  /*7350*/  MOV R44, R13 ;  /* 0x0000000d002c7202 */ /* 0x000fe20000000f00 */
[----:B------:R-:W-:Y:S01]  /*7360*/  IMAD.SHL.U32 R13, R137, 0x100, RZ ;  /* 0x00000100890d7824 */ /* 0x000fe200078e00ff */
[----:B------:R-:W-:Y:S01]  /*7370*/  SHF.R.U32.HI R129, RZ, 0x18, R51 ;  /* 0x00000018ff817819 */ /* 0x000fe20000011633 */
[----:B------:R-:W-:Y:S01]  /*7380*/  IMAD.U32 R14, R135, 0x10000, RZ ;  /* 0x00010000870e7824 */ /* 0x000fe200078e00ff */
[----:B------:R-:W-:-:S02]  /*7390*/  LOP3.LUT R50, R51, 0xff, RZ, 0xc0, !PT ;  /* 0x000000ff33327812 */ /* 0x000fc400078ec0ff */
[----:B------:R-:W-:Y:S02]  /*73a0*/  PRMT R48, R139, 0x654, R48 ;  /* 0x000006548b307816 */ /* 0x000fe40000000030 */
[--C-:B------:R-:W-:Y:S02]  /*73b0*/  SHF.R.U32.HI R138, RZ, 0x18, R47.reuse ;  /* 0x00000018ff8a7819 */ /* 0x100fe4000001162f */
[----:B------:R-:W-:Y:S02]  /*73c0*/  LOP3.LUT R45, R47, 0xff, RZ, 0xc0, !PT ;  /* 0x000000ff2f2d7812 */ /* 0x000fe400078ec0ff */
[--C-:B------:R-:W-:Y:S02]  /*73d0*/  SHF.R.U32.HI R131, RZ, 0x8, R47.reuse ;  /* 0x00000008ff837819 */ /* 0x100fe4000001162f */
[----:B------:R-:W-:Y:S02]  /*73e0*/  SHF.R.U32.HI R133, RZ, 0x10, R47 ;  /* 0x00000010ff857819 */ /* 0x000fe4000001162f */
[----:B------:R-:W-:Y:S01]  /*73f0*/  SHF.R.U32.HI R134, RZ, 0x10, R51 ;  /* 0x00000010ff867819 */ /* 0x000fe20000011633 */
[----:B------:R-:W-:Y:S01]  /*7400*/  IMAD.SHL.U32 R51, R128, 0x100, RZ ;  /* 0x0000010080337824 */ /* 0x000fe200078e00ff */
[----:B------:R-:W-:-:S02]  /*7410*/  SHF.R.U32.HI R136, RZ, 0x18, R49 ;  /* 0x00000018ff887819 */ /* 0x000fc40000011631 */
[----:B------:R-:W-:Y:S01]  /*7420*/  LOP3.LUT R47, R49, 0xff, RZ, 0xc0, !PT ;  /* 0x000000ff312f7812 */ /* 0x000fe200078ec0ff */
[----:B------:R-:W-:Y:S01]  /*7430*/  IMAD.U32 R134, R134, 0x10000, RZ ;  /* 0x0001000086867824 */ /* 0x000fe200078e00ff */
[--C-:B------:R-:W-:Y:S02]  /*7440*/  SHF.R.U32.HI R130, RZ, 0x8, R49.reuse ;  /* 0x00000008ff827819 */ /* 0x100fe40000011631 */
[----:B------:R-:W-:Y:S01]  /*7450*/  SHF.R.U32.HI R132, RZ, 0x10, R49 ;  /* 0x00000010ff847819 */ /* 0x000fe20000011631 */
[----:B------:R-:W-:Y:S01]  /*7460*/  IMAD.MOV.U32 R49, RZ, RZ, R12 ;  /* 0x000000ffff317224 */ /* 0x000fe200078e000c */
[----:B------:R-:W-:Y:S02]  /*7470*/  PRMT R50, R129, 0x654, R50 ;  /* 0x0000065481327816 */ /* 0x000fe40000000032 */
[----:B------:R-:W-:Y:S01]  /*7480*/  LOP3.LUT R13, R48, 0xff00, R13, 0xf8, !PT ;  /* 0x0000ff00300d7812 */ /* 0x000fe200078ef80d */
[----:B------:R-:W-:Y:S01]  /*7490*/  IMAD.SHL.U32 R48, R130, 0x100, RZ ;  /* 0x0000010082307824 */ /* 0x000fe200078e00ff */
[----:B------:R-:W-:Y:S01]  /*74a0*/  PRMT R45, R138, 0x654, R45 ;  /* 0x000006548a2d7816 */ /* 0x000fe2000000002d */
[----:B------:R-:W-:Y:S01]  /*74b0*/  IMAD.U32 R132, R132, 0x10000, RZ ;  /* 0x0001000084847824 */ /* 0x000fe200078e00ff */
[----:B------:R-:W-:-:S02]  /*74c0*/  SHF.L.U32 R12, R131, 0x8, RZ ;  /* 0x00000008830c7819 */ /* 0x000fc400000006ff */
[----:B------:R-:W-:Y:S02]  /*74d0*/  LOP3.LUT R131, R50, 0xff00, R51, 0xf8, !PT ;  /* 0x0000ff0032837812 */ /* 0x000fe400078ef833 */
[----:B------:R-:W-:Y:S02]  /*74e0*/  LOP3.LUT R14, R13, 0xff0000, R14, 0xf8, !PT ;  /* 0x00ff00000d0e7812 */ /* 0x000fe400078ef80e */
[----:B------:R-:W-:Y:S02]  /*74f0*/  PRMT R47, R136, 0x654, R47 ;  /* 0x00000654882f7816 */ /* 0x000fe4000000002f */
[----:B------:R-:W-:Y:S02]  /*7500*/  LOP3.LUT R12, R45, 0xff00, R12, 0xf8, !PT ;  /* 0x0000ff002d0c7812 */ /* 0x000fe400078ef80c */
[----:B------:R-:W-:Y:S02]  /*7510*/  SHF.L.U32 R13, R133, 0x10, RZ ;  /* 0x00000010850d7819 */ /* 0x000fe400000006ff */
[----:B------:R-:W-:-:S02]  /*7520*/  F2FP.F16.E4M3.UNPACK_B R130, R127.H1 ;  /* 0x0000007fff82723e */ /* 0x000fc400030006ff */
[----:B---3--:R-:W-:Y:S02]  /*7530*/  F2FP.F16.E4M3.UNPACK_B R51, R76.H1 ;  /* 0x0000004cff33723e */ /* 0x008fe400030006ff */
[----:B------:R-:W-:Y:S02]  /*7540*/  F2FP.F16.E4M3.UNPACK_B R50, R49.H1 ;  /* 0x00000031ff32723e */ /* 0x000fe400030006ff */
[----:B------:R-:W-:Y:S01]  /*7550*/  LOP3.LUT R45, R47, 0xff00, R48, 0xf8, !PT ;  /* 0x0000ff002f2d7812 */ /* 0x000fe200078ef830 */
[----:B------:R-:W-:Y:S01]  /*7560*/  HADD2.F32 R48, -RZ, R51.H0_H0 ;  /* 0x20000033ff307230 */ /* 0x000fe20000004100 */
[----:B------:R-:W-:Y:S01]  /*7570*/  LOP3.LUT R12, R12, 0xff0000, R13, 0xf8, !PT ;  /* 0x00ff00000c0c7812 */ /* 0x000fe200078ef80d */
[----:B------:R-:W-:Y:S01]  /*7580*/  HADD2.F32 R13, -RZ, R130.H0_H0 ;  /* 0x20000082ff0d7230 */ /* 0x000fe20000004100 */
[----:B------:R-:W-:Y:S01]  /*7590*/  F2FP.F16.E4M3.UNPACK_B R128, R126.H1 ;  /* 0x0000007eff80723e */ /* 0x000fe200030006ff */
[----:B------:R-:W-:Y:S01]  /*75a0*/  HADD2.F32 R47, -RZ, R50.H0_H0 ;  /* 0x20000032ff2f7230 */ /* 0x000fe20000004100 */
[----:B------:R-:W-:Y:S01]  /*75b0*/  LOP3.LUT R45, R45, 0xff0000, R132, 0xf8, !PT ;  /* 0x00ff00002d2d7812 */ /* 0x000fe200078ef884 */
[----:B------:R-:W-:-:S02]  /*75c0*/  HADD2.F32 R132, -RZ, R130.H1_H1 ;  /* 0x30000082ff847230 */ /* 0x000fc40000004100 */
[CC--:B------:R-:W-:Y:S01]  /*75d0*/  FMUL.FTZ R136, R48.reuse, R13.reuse ;  /* 0x0000000d30887220 */ /* 0x0c0fe20000410000 */
[----:B------:R-:W-:Y:S02]  /*75e0*/  HADD2.F32 R129, -RZ, R128.H0_H0 ;  /* 0x20000080ff817230 */ /* 0x000fe40000004100 */
[C---:B------:R-:W-:Y:S01]  /*75f0*/  FMUL.FTZ R133, R47.reuse, R13 ;  /* 0x0000000d2f857220 */ /* 0x040fe20000410000 */
[----:B------:R-:W-:Y:S01]  /*7600*/  F2FP.F16.E4M3.UNPACK_B R130, R127 ;  /* 0x0000007fff82723e */ /* 0x000fe200020006ff */
[----:B------:R-:W-:Y:S01]  /*7610*/  HADD2.F32 R127, -RZ, R51.H1_H1 ;  /* 0x30000033ff7f7230 */ /* 0x000fe20000004100 */
[----:B------:R-:W-:Y:S01]  /*7620*/  F2FP.F16.E4M3.UNPACK_B R76, R76 ;  /* 0x0000004cff4c723e */ /* 0x000fe200020006ff */
[----:B------:R-:W-:Y:S01]  /*7630*/  HADD2.F32 R50, -RZ, R50.H1_H1 ;  /* 0x30000032ff327230 */ /* 0x000fe20000004100 */
[----:B------:R-:W-:Y:S01]  /*7640*/  F2FP.F16.E4M3.UNPACK_B R49, R49 ;  /* 0x00000031ff31723e */ /* 0x000fe200020006ff */
[-C--:B------:R-:W-:Y:S01]  /*7650*/  FFMA.FTZ R47, R47, R129.reuse, -R136 ;  /* 0x000000812f2f7223 */ /* 0x080fe20000010888 */
[----:B------:R-:W-:Y:S01]  /*7660*/  FFMA.FTZ R48, R48, R129, R133 ;  /* 0x0000008130307223 */ /* 0x000fe20000010085 */
[----:B------:R-:W-:Y:S01]  /*7670*/  HADD2.F32 R129, -RZ, R128.H1_H1 ;  /* 0x30000080ff817230 */ /* 0x000fe20000004100 */
[----:B------:R-:W-:Y:S01]  /*7680*/  LOP3.LUT R13, R131, 0xff0000, R134, 0xf8, !PT ;  /* 0x00ff0000830d7812 */ /* 0x000fe200078ef886 */
[----:B------:R-:W-:Y:S01]  /*7690*/  FMUL.FTZ R133, R127, R132 ;  /* 0x000000847f857220 */ /* 0x000fe20000410000 */
[----:B------:R-:W-:Y:S01]  /*76a0*/  F2FP.F16.E4M3.UNPACK_B R128, R126 ;  /* 0x0000007eff80723e */ /* 0x000fe200020006ff */
[----:B------:R-:W-:-:S02]  /*76b0*/  HADD2.F32 R131, -RZ, R130.H0_H0 ;  /* 0x20000082ff837230 */ /* 0x000fc40000004100 */
[C---:B------:R-:W-:Y:S01]  /*76c0*/  FMUL.FTZ R132, R50.reuse, R132 ;  /* 0x0000008432847220 */ /* 0x040fe20000410000 */
[----:B------:R-:W-:Y:S02]  /*76d0*/  HADD2.F32 R126, -RZ, R76.H0_H0 ;  /* 0x2000004cff7e7230 */ /* 0x000fe40000004100 */
[-C--:B------:R-:W-:Y:S01]  /*76e0*/  FFMA.FTZ R50, R50, R129.reuse, -R133 ;  /* 0x0000008132327223 */ /* 0x080fe20000010885 */
[----:B------:R-:W-:Y:S02]  /*76f0*/  HADD2.F32 R51, -RZ, R49.H0_H0 ;  /* 0x20000031ff337230 */ /* 0x000fe40000004100 */
[----:B------:R-:W-:Y:S01]  /*7700*/  FFMA.FTZ R137, R127, R129, R132 ;  /* 0x000000817f897223 */ /* 0x000fe20000010084 */
[----:B------:R-:W-:Y:S02]  /*7710*/  HADD2.F32 R127, -RZ, R128.H0_H0 ;  /* 0x20000080ff7f7230 */ /* 0x000fe40000004100 */
[----:B------:R-:W-:Y:S01]  /*7720*/  FMUL.FTZ R132, R126, R131 ;  /* 0x000000837e847220 */ /* 0x000fe20000410000 */
[----:B------:R-:W-:-:S02]  /*7730*/  HADD2.F32 R130, -RZ, R130.H1_H1 ;  /* 0x30000082ff827230 */ /* 0x000fc40000004100 */
[C---:B------:R-:W-:Y:S01]  /*7740*/  FMUL.FTZ R131, R51.reuse, R131 ;  /* 0x0000008333837220 */ /* 0x040fe20000410000 */
[----:B------:R-:W-:Y:S02]  /*7750*/  HADD2.F32 R76, -RZ, R76.H1_H1 ;  /* 0x3000004cff4c7230 */ /* 0x000fe40000004100 */
[-C--:B------:R-:W-:Y:S01]  /*7760*/  FFMA.FTZ R132, R51, R127.reuse, -R132 ;  /* 0x0000007f33847223 */ /* 0x080fe20000010884 */
[----:B------:R-:W-:Y:S02]  /*7770*/  HADD2.F32 R49, -RZ, R49.H1_H1 ;  /* 0x30000031ff317230 */ /* 0x000fe40000004100 */
[----:B------:R-:W-:Y:S01]  /*7780*/  FFMA.FTZ R131, R126, R127, R131 ;  /* 0x0000007f7e837223 */ /* 0x000fe20000010083 */
[----:B------:R-:W-:Y:S02]  /*7790*/  HADD2.F32 R128, -RZ, R128.H1_H1 ;  /* 0x30000080ff807230 */ /* 0x000fe40000004100 */
[-C--:B------:R-:W-:Y:S01]  /*77a0*/  FMUL.FTZ R134, R76, R130.reuse ;  /* 0x000000824c867220 */ /* 0x080fe20000410000 */
[----:B------:R-:W-:Y:S01]  /*77b0*/  F2FP.F16.E4M3.UNPACK_B R51, R125.H1 ;  /* 0x0000007dff33723e */ /* 0x000fe200030006ff */
[C---:B------:R-:W-:Y:S01]  /*77c0*/  FMUL.FTZ R135, R49.reuse, R130 ;  /* 0x0000008231877220 */ /* 0x040fe20000410000 */
[----:B------:R-:W-:Y:S01]  /*77d0*/  F2FP.F16.E4M3.UNPACK_B R126, R78.H1 ;  /* 0x0000004eff7e723e */ /* 0x000fe200030006ff */
[----:B------:R-:W-:Y:S01]  /*77e0*/  FFMA.FTZ R133, R49, R128, -R134 ;  /* 0x0000008031857223 */ /* 0x000fe20000010886 */
[----:B------:R-:W-:Y:S01]  /*77f0*/  F2FP.F16.E4M3.UNPACK_B R129, R124.H1 ;  /* 0x0000007cff81723e */ /* 0x000fe200030006ff */
[----:B------:R-:W-:Y:S01]  /*7800*/  HADD2.F32 R130, -RZ, R51.H0_H0 ;  /* 0x20000033ff827230 */ /* 0x000fe20000004100 */
[----:B------:R-:W-:Y:S01]  /*7810*/  F2FP.F16.E4M3.UNPACK_B R49, R46.H1 ;  /* 0x0000002eff31723e */ /* 0x000fe200030006ff */
[----:B------:R-:W-:-:S02]  /*7820*/  HADD2.F32 R127, -RZ, R126.H0_H0 ;  /* 0x2000007eff7f7230 */ /* 0x000fc40000004100 */
[----:B------:R-:W-:Y:S01]  /*7830*/  FFMA.FTZ R134, R76, R128, R135 ;  /* 0x000000804c867223 */ /* 0x000fe20000010087 */
[----:B------:R-:W-:Y:S01]  /*7840*/  HADD2.F32 R128, -RZ, R51.H1_H1 ;  /* 0x30000033ff807230 */ /* 0x000fe20000004100 */
[----:B------:R-:W-:Y:S01]  /*7850*/  F2FP.F16.E4M3.UNPACK_B R125, R125 ;  /* 0x0000007dff7d723e */ /* 0x000fe200020006ff */
[----:B------:R-:W-:Y:S02]  /*7860*/  HADD2.F32 R51, -RZ, R49.H0_H0 ;  /* 0x20000031ff337230 */ /* 0x000fe40000004100 */
[----:B------:R-:W-:Y:S01]  /*7870*/  FMUL.FTZ R136, R127, R130 ;  /* 0x000000827f887220 */ /* 0x000fe20000410000 */
[----:B------:R-:W-:Y:S01]  /*7880*/  HADD2.F32 R76, -RZ, R129.H0_H0 ;  /* 0x20000081ff4c7230 */ /* 0x000fe20000004100 */
[----:B------:R-:W-:Y:S01]  /*7890*/  F2FP.F16.E4M3.UNPACK_B R78, R78 ;  /* 0x0000004eff4e723e */ /* 0x000fe200020006ff */
[----:B------:R-:W-:Y:S02]  /*78a0*/  HADD2.F32 R49, -RZ, R49.H1_H1 ;  /* 0x30000031ff317230 */ /* 0x000fe40000004100 */
[----:B------:R-:W-:Y:S01]  /*78b0*/  FMUL.FTZ R130, R51, R130 ;  /* 0x0000008233827220 */ /* 0x000fe20000410000 */
[----:B------:R-:W-:-:S02]  /*78c0*/  HADD2.F32 R126, -RZ, R126.H1_H1 ;  /* 0x3000007eff7e7230 */ /* 0x000fc40000004100 */
[----:B------:R-:W-:Y:S01]  /*78d0*/  FFMA.FTZ R136, R51, R76, -R136 ;  /* 0x0000004c33887223 */ /* 0x000fe20000010888 */
[----:B------:R-:W-:Y:S02]  /*78e0*/  HADD2.F32 R129, -RZ, R129.H1_H1 ;  /* 0x30000081ff817230 */ /* 0x000fe40000004100 */
[C---:B------:R-:W-:Y:S01]  /*78f0*/  FMUL.FTZ R51, R49.reuse, R128 ;  /* 0x0000008031337220 */ /* 0x040fe20000410000 */
[----:B------:R-:W-:Y:S01]  /*7900*/  F2FP.F16.E4M3.UNPACK_B R46, R46 ;  /* 0x0000002eff2e723e */ /* 0x000fe200020006ff */
[C---:B------:R-:W-:Y:S01]  /*7910*/  FMUL.FTZ R138, R126.reuse, R128 ;  /* 0x000000807e8a7220 */ /* 0x040fe20000410000 */
[----:B------:R-:W-:Y:S01]  /*7920*/  F2FP.F16.E4M3.UNPACK_B R124, R124 ;  /* 0x0000007cff7c723e */ /* 0x000fe200020006ff */
[-C--:B------:R-:W-:Y:S01]  /*7930*/  FFMA.FTZ R141, R126, R129.reuse, R51 ;  /* 0x000000817e8d7223 */ /* 0x080fe20000010033 */
[----:B------:R-:W-:Y:S02]  /*7940*/  HADD2.F32 R126, -RZ, R125.H0_H0 ;  /* 0x2000007dff7e7230 */ /* 0x000fe40000004100 */
[----:B------:R-:W-:Y:S01]  /*7950*/  FFMA.FTZ R139, R49, R129, -R138 ;  /* 0x00000081318b7223 */ /* 0x000fe2000001088a */
[----:B------:R-:W-:-:S02]  /*7960*/  HADD2.F32 R51, -RZ, R78.H0_H0 ;  /* 0x2000004eff337230 */ /* 0x000fc40000004100 */
[----:B------:R-:W-:Y:S01]  /*7970*/  FFMA.FTZ R130, R127, R76, R130 ;  /* 0x0000004c7f827223 */ /* 0x000fe20000010082 */
[----:B------:R-:W-:Y:S01]  /*7980*/  HADD2.F32 R49, -RZ, R46.H0_H0 ;  /* 0x2000002eff317230 */ /* 0x000fe20000004100 */
[----:B------:R-:W-:Y:S01]  /*7990*/  F2FP.SATFINITE.E4M3.F32.PACK_AB_MERGE_C R47, R50, R47, RZ ;  /* 0x0000002f322f723e */ /* 0x000fe200048070ff */
[----:B------:R-:W-:Y:S01]  /*79a0*/  HADD2.F32 R127, -RZ, R125.H1_H1 ;  /* 0x3000007dff7f7230 */ /* 0x000fe20000004100 */
[----:B------:R-:W-:Y:S01]  /*79b0*/  F2FP.F16.E4M3.UNPACK_B R50, R77 ;  /* 0x0000004dff32723e */ /* 0x000fe200020006ff */
[--C-:B------:R-:W-:Y:S01]  /*79c0*/  HADD2.F32 R76, -RZ, R124.reuse.H0_H0 ;  /* 0x2000007cff4c7230 */ /* 0x100fe20000004100 */
[----:B------:R-:W-:Y:S01]  /*79d0*/  F2FP.SATFINITE.E4M3.F32.PACK_AB_MERGE_C R48, R137, R48, RZ ;  /* 0x000000308930723e */ /* 0x000fe200048070ff */
[----:B------:R-:W-:Y:S02]  /*79e0*/  HADD2.F32 R125, -RZ, R124.H1_H1 ;  /* 0x3000007cff7d7230 */ /* 0x000fe40000004100 */
[----:B------:R-:W-:Y:S01]  /*79f0*/  FMUL.FTZ R124, R51, R126 ;  /* 0x0000007e337c7220 */ /* 0x000fe20000410000 */
[----:B------:R-:W-:-:S02]  /*7a00*/  HADD2.F32 R46, -RZ, R46.H1_H1 ;  /* 0x3000002eff2e7230 */ /* 0x000fc40000004100 */
[----:B------:R-:W-:Y:S01]  /*7a10*/  FMUL.FTZ R126, R49, R126 ;  /* 0x0000007e317e7220 */ /* 0x000fe20000410000 */
[----:B------:R-:W-:Y:S01]  /*7a20*/  HADD2.F32 R78, -RZ, R78.H1_H1 ;  /* 0x3000004eff4e7230 */ /* 0x000fe20000004100 */
[----:B------:R-:W-:Y:S01]  /*7a30*/  F2FP.SATFINITE.E4M3.F32.PACK_AB_MERGE_C R136, R139, R136, RZ ;  /* 0x000000888b88723e */ /* 0x000fe200048070ff */
[-C--:B------:R-:W-:Y:S01]  /*7a40*/  FMUL.FTZ R135, R46, R127.reuse ;  /* 0x0000007f2e877220 */ /* 0x080fe20000410000 */
[-C--:B------:R-:W-:Y:S02]  /*7a50*/  FFMA.FTZ R128, R51, R76.reuse, R126 ;  /* 0x0000004c33807223 */ /* 0x080fe4000001007e */
[C---:B------:R-:W-:Y:S01]  /*7a60*/  FMUL.FTZ R129, R78.reuse, R127 ;  /* 0x0000007f4e817220 */ /* 0x040fe20000410000 */
[----:B------:R-:W-:Y:S01]  /*7a70*/  FFMA.FTZ R127, R49, R76, -R124 ;  /* 0x0000004c317f7223 */ /* 0x000fe2000001087c */
[----:B------:R-:W-:Y:S01]  /*7a80*/  F2FP.F16.E4M3.UNPACK_B R51, R45 ;  /* 0x0000002dff33723e */ /* 0x000fe200020006ff */
[-C--:B------:R-:W-:Y:S01]  /*7a90*/  FFMA.FTZ R135, R78, R125.reuse, R135 ;  /* 0x0000007d4e877223 */ /* 0x080fe20000010087 */
[----:B------:R-:W-:Y:S01]  /*7aa0*/  F2FP.F16.E4M3.UNPACK_B R49, R44 ;  /* 0x0000002cff31723e */ /* 0x000fe200020006ff */
[----:B------:R-:W-:Y:S01]  /*7ab0*/  FFMA.FTZ R46, R46, R125, -R129 ;  /* 0x0000007d2e2e7223 */ /* 0x000fe20000010881 */
[----:B------:R-:W-:Y:S01]  /*7ac0*/  F2FP.SATFINITE.E4M3.F32.PACK_AB_MERGE_C R78, R141, R130, RZ ;  /* 0x000000828d4e723e */ /* 0x000fe200048070ff */
[--C-:B------:R-:W-:Y:S01]  /*7ad0*/  HADD2.F32 R124, -RZ, R50.reuse.H0_H0 ;  /* 0x20000032ff7c7230 */ /* 0x100fe20000004100 */
[----:B------:R-:W-:Y:S01]  /*7ae0*/  F2FP.SATFINITE.E4M3.F32.PACK_AB_MERGE_C R76, R134, R131, R48 ;  /* 0x00000083864c723e */ /* 0x000fe20004807030 */
[----:B------:R-:W-:Y:S01]  /*7af0*/  HADD2.F32 R129, -RZ, R51.H0_H0 ;  /* 0x20000033ff817230 */ /* 0x000fe20000004100 */
[----:B------:R-:W-:Y:S01]  /*7b00*/  F2FP.F16.E4M3.UNPACK_B R126, R14 ;  /* 0x0000000eff7e723e */ /* 0x000fe200020006ff */
[----:B------:R-:W-:Y:S01]  /*7b10*/  HADD2.F32 R48, -RZ, R49.H0_H0 ;  /* 0x20000031ff307230 */ /* 0x000fe20000004100 */
[----:B------:R-:W-:Y:S01]  /*7b20*/  F2FP.SATFINITE.E4M3.F32.PACK_AB_MERGE_C R46, R46, R127, R136 ;  /* 0x0000007f2e2e723e */ /* 0x000fe20004807088 */
[----:B------:R-:W-:Y:S01]  /*7b30*/  HADD2.F32 R125, -RZ, R50.H1_H1 ;  /* 0x30000032ff7d7230 */ /* 0x000fe20000004100 */
[----:B------:R-:W-:Y:S01]  /*7b40*/  F2FP.SATFINITE.E4M3.F32.PACK_AB_MERGE_C R78, R135, R128, R78 ;  /* 0x00000080874e723e */ /* 0x000fe2000480704e */
[----:B------:R-:W-:-:S02]  /*7b50*/  HADD2.F32 R127, -RZ, R126.H0_H0 ;  /* 0x2000007eff7f7230 */ /* 0x000fc40000004100 */
[-C--:B------:R-:W-:Y:S01]  /*7b60*/  FMUL.FTZ R131, R124, R129.reuse ;  /* 0x000000817c837220 */ /* 0x080fe20000410000 */
[----:B------:R-:W-:Y:S02]  /*7b70*/  HADD2.F32 R128, -RZ, R51.H1_H1 ;  /* 0x30000033ff807230 */ /* 0x000fe40000004100 */
[C---:B------:R-:W-:Y:S01]  /*7b80*/  FMUL.FTZ R129, R48.reuse, R129 ;  /* 0x0000008130817220 */ /* 0x040fe20000410000 */
[----:B------:R-:W-:Y:S02]  /*7b90*/  HADD2.F32 R51, -RZ, R49.H1_H1 ;  /* 0x30000031ff337230 */ /* 0x000fe40000004100 */
[-C--:B------:R-:W-:Y:S01]  /*7ba0*/  FFMA.FTZ R48, R48, R127.reuse, -R131 ;  /* 0x0000007f30307223 */ /* 0x080fe20000010883 */
[----:B------:R-:W-:Y:S02]  /*7bb0*/  HADD2.F32 R126, -RZ, R126.H1_H1 ;  /* 0x3000007eff7e7230 */ /* 0x000fe40000004100 */
[----:B------:R-:W-:Y:S01]  /*7bc0*/  FFMA.FTZ R49, R124, R127, R129 ;  /* 0x0000007f7c317223 */ /* 0x000fe20000010081 */
[----:B------:R-:W-:Y:S01]  /*7bd0*/  F2FP.F16.E4M3.UNPACK_B R50, R44.H1 ;  /* 0x0000002cff32723e */ /* 0x000fe200030006ff */
[-C--:B------:R-:W-:Y:S01]  /*7be0*/  FMUL.FTZ R124, R125, R128.reuse ;  /* 0x000000807d7c7220 */ /* 0x080fe20000410000 */
[----:B------:R-:W-:Y:S01]  /*7bf0*/  FMUL.FTZ R44, R51, R128 ;  /* 0x00000080332c7220 */ /* 0x000fe20000410000 */
[----:B------:R-:W-:-:S02]  /*7c00*/  F2FP.F16.E4M3.UNPACK_B R77, R77.H1 ;  /* 0x0000004dff4d723e */ /* 0x000fc400030006ff */
[----:B------:R-:W-:Y:S01]  /*7c10*/  F2FP.F16.E4M3.UNPACK_B R127, R45.H1 ;  /* 0x0000002dff7f723e */ /* 0x000fe200030006ff */
[-C--:B------:R-:W-:Y:S01]  /*7c20*/  FFMA.FTZ R51, R51, R126.reuse, -R124 ;  /* 0x0000007e33337223 */ /* 0x080fe2000001087c */
[----:B------:R-:W-:Y:S01]  /*7c30*/  FFMA.FTZ R44, R125, R126, R44 ;  /* 0x0000007e7d2c7223 */ /* 0x000fe2000001002c */
[----:B------:R-:W-:Y:S01]  /*7c40*/  F2FP.F16.E4M3.UNPACK_B R14, R14.H1 ;  /* 0x0000000eff0e723e */ /* 0x000fe200030006ff */
[----:B------:R-:W-:Y:S01]  /*7c50*/  HADD2.F32 R124, -RZ, R77.H0_H0 ;  /* 0x2000004dff7c7230 */ /* 0x000fe20000004100 */
[----:B------:R-:W-:Y:S01]  /*7c60*/  F2FP.SATFINITE.E4M3.F32.PACK_AB_MERGE_C R47, R133, R132, R47 ;  /* 0x00000084852f723e */ /* 0x000fe2000480702f */
[----:B------:R-:W-:Y:S02]  /*7c70*/  HADD2.F32 R126, -RZ, R127.H0_H0 ;  /* 0x2000007fff7e7230 */ /* 0x000fe40000004100 */
[----:B------:R-:W-:Y:S02]  /*7c80*/  HADD2.F32 R45, -RZ, R50.H0_H0 ;  /* 0x20000032ff2d7230 */ /* 0x000fe40000004100 */
[----:B------:R-:W-:-:S02]  /*7c90*/  HADD2.F32 R125, -RZ, R14.H0_H0 ;  /* 0x2000000eff7d7230 */ /* 0x000fc40000004100 */
[CC--:B------:R-:W-:Y:S01]  /*7ca0*/  FMUL.FTZ R128, R124.reuse, R126.reuse ;  /* 0x0000007e7c807220 */ /* 0x0c0fe20000410000 */
[----:B------:R-:W-:Y:S02]  /*7cb0*/  HADD2.F32 R50, -RZ, R50.H1_H1 ;  /* 0x30000032ff327230 */ /* 0x000fe40000004100 */
[C---:B------:R-:W-:Y:S01]  /*7cc0*/  FMUL.FTZ R129, R45.reuse, R126 ;  /* 0x0000007e2d817220 */ /* 0x040fe20000410000 */
[----:B------:R-:W-:Y:S02]  /*7cd0*/  HADD2.F32 R127, -RZ, R127.H1_H1 ;  /* 0x3000007fff7f7230 */ /* 0x000fe40000004100 */
[-C--:B------:R-:W-:Y:S01]  /*7ce0*/  FFMA.FTZ R132, R45, R125.reuse, -R128 ;  /* 0x0000007d2d847223 */ /* 0x080fe20000010880 */
[----:B------:R-:W-:Y:S02]  /*7cf0*/  HADD2.F32 R77, -RZ, R77.H1_H1 ;  /* 0x3000004dff4d7230 */ /* 0x000fe40000004100 */
[----:B------:R-:W-:Y:S01]  /*7d00*/  FFMA.FTZ R133, R124, R125, R129 ;  /* 0x0000007d7c857223 */ /* 0x000fe20000010081 */
[----:B------:R-:W-:-:S02]  /*7d10*/  HADD2.F32 R126, -RZ, R14.H1_H1 ;  /* 0x3000000eff7e7230 */ /* 0x000fc40000004100 */
[C---:B------:R-:W-:Y:S01]  /*7d20*/  FMUL.FTZ R128, R50.reuse, R127 ;  /* 0x0000007f32807220 */ /* 0x040fe20000410000 */
[----:B------:R-:W-:Y:S01]  /*7d30*/  F2FP.F16.E4M3.UNPACK_B R124, R79 ;  /* 0x0000004fff7c723e */ /* 0x000fe200020006ff */
[C---:B------:R-:W-:Y:S01]  /*7d40*/  FMUL.FTZ R131, R77.reuse, R127 ;  /* 0x0000007f4d837220 */ /* 0x040fe20000410000 */
[----:B------:R-:W-:Y:S01]  /*7d50*/  F2FP.F16.E4M3.UNPACK_B R79, R79.H1 ;  /* 0x0000004fff4f723e */ /* 0x000fe200030006ff */
[-C--:B------:R-:W-:Y:S01]  /*7d60*/  FFMA.FTZ R134, R77, R126.reuse, R128 ;  /* 0x0000007e4d867223 */ /* 0x080fe20000010080 */
[----:B------:R-:W-:Y:S01]  /*7d70*/  F2FP.F16.E4M3.UNPACK_B R129, R13.H1 ;  /* 0x0000000dff81723e */ /* 0x000fe200030006ff */
[----:B------:R-:W-:Y:S01]  /*7d80*/  FFMA.FTZ R135, R50, R126, -R131 ;  /* 0x0000007e32877223 */ /* 0x000fe20000010883 */
[----:B------:R-:W-:Y:S01]  /*7d90*/  F2FP.F16.E4M3.UNPACK_B R14, R15 ;  /* 0x0000000fff0e723e */ /* 0x000fe200020006ff */
[----:B------:R-:W-:Y:S01]  /*7da0*/  HADD2.F32 R77, -RZ, R124.H0_H0 ;  /* 0x2000007cff4d7230 */ /* 0x000fe20000004100 */
[----:B------:R-:W-:Y:S01]  /*7db0*/  F2FP.F16.E4M3.UNPACK_B R128, R13 ;  /* 0x0000000dff80723e */ /* 0x000fe200020006ff */
[----:B------:R-:W-:Y:S01]  /*7dc0*/  HADD2.F32 R131, -RZ, R129.H0_H0 ;  /* 0x20000081ff837230 */ /* 0x000fe20000004100 */
[----:B------:R-:W-:Y:S01]  /*7dd0*/  F2FP.F16.E4M3.UNPACK_B R15, R15.H1 ;  /* 0x0000000fff0f723e */ /* 0x000fe200030006ff */
[----:B------:R-:W-:Y:S01]  /*7de0*/  HADD2.F32 R45, -RZ, R14.H0_H0 ;  /* 0x2000000eff2d7230 */ /* 0x000fe20000004100 */
[-C--:B------:R-:W-:Y:S01]  /*7df0*/  F2FP.F16.E4M3.UNPACK_B R13, R12.reuse ;  /* 0x0000000cff0d723e */ /* 0x080fe200020006ff */
[----:B------:R-:W-:Y:S01]  /*7e00*/  HADD2.F32 R130, -RZ, R128.H0_H0 ;  /* 0x20000080ff827230 */ /* 0x000fe20000004100 */
[----:B------:R-:W-:Y:S01]  /*7e10*/  F2FP.F16.E4M3.UNPACK_B R125, R12.H1 ;  /* 0x0000000cff7d723e */ /* 0x000fe200030006ff */
[----:B------:R-:W-:Y:S01]  /*7e20*/  HADD2.F32 R12, -RZ, R79.H0_H0 ;  /* 0x2000004fff0c7230 */ /* 0x000fe20000004100 */
[----:B------:R-:W-:Y:S01]  /*7e30*/  F2FP.SATFINITE.E4M3.F32.PACK_AB_MERGE_C R132, R135, R132, RZ ;  /* 0x000000848784723e */ /* 0x000fe200048070ff */
[----:B------:R-:W-:-:S02]  /*7e40*/  HADD2.F32 R50, -RZ, R15.H0_H0 ;  /* 0x2000000fff327230 */ /* 0x000fc40000004100 */
[-C--:B------:R-:W-:Y:S01]  /*7e50*/  FMUL.FTZ R136, R77, R130.reuse ;  /* 0x000000824d887220 */ /* 0x080fe20000410000 */
[----:B------:R-:W-:Y:S02]  /*7e60*/  HADD2.F32 R127, -RZ, R125.H0_H0 ;  /* 0x2000007dff7f7230 */ /* 0x000fe40000004100 */
[-C--:B------:R-:W-:Y:S01]  /*7e70*/  FMUL.FTZ R137, R12, R131.reuse ;  /* 0x000000830c897220 */ /* 0x080fe20000410000 */
[----:B------:R-:W-:Y:S02]  /*7e80*/  HADD2.F32 R126, -RZ, R13.H0_H0 ;  /* 0x2000000dff7e7230 */ /* 0x000fe40000004100 */
[C---:B------:R-:W-:Y:S01]  /*7e90*/  FMUL.FTZ R131, R50.reuse, R131 ;  /* 0x0000008332837220 */ /* 0x040fe20000410000 */
[C---:B------:R-:W-:Y:S01]  /*7ea0*/  FMUL.FTZ R130, R45.reuse, R130 ;  /* 0x000000822d827220 */ /* 0x040fe20000410000 */
[----:B------:R-:W-:Y:S01]  /*7eb0*/  FFMA.FTZ R137, R50, R127, -R137 ;  /* 0x0000007f32897223 */ /* 0x000fe20000010889 */
[----:B------:R-:W-:Y:S02]  /*7ec0*/  HADD2.F32 R79, -RZ, R79.H1_H1 ;  /* 0x3000004fff4f7230 */ /* 0x000fe40000004100 */
[----:B------:R-:W-:Y:S01]  /*7ed0*/  FFMA.FTZ R136, R45, R126, -R136 ;  /* 0x0000007e2d887223 */ /* 0x000fe20000010888 */
[----:B------:R-:W-:-:S02]  /*7ee0*/  HADD2.F32 R50, -RZ, R129.H1_H1 ;  /* 0x30000081ff327230 */ /* 0x000fc40000004100 */
[----:B------:R-:W-:Y:S01]  /*7ef0*/  FFMA.FTZ R131, R12, R127, R131 ;  /* 0x0000007f0c837223 */ /* 0x000fe20000010083 */
[----:B------:R-:W-:Y:S02]  /*7f00*/  HADD2.F32 R15, -RZ, R15.H1_H1 ;  /* 0x3000000fff0f7230 */ /* 0x000fe40000004100 */
[----:B------:R-:W-:Y:S01]  /*7f10*/  FFMA.FTZ R130, R77, R126, R130 ;  /* 0x0000007e4d827223 */ /* 0x000fe20000010082 */
[----:B------:R-:W-:Y:S02]  /*7f20*/  HADD2.F32 R124, -RZ, R124.H1_H1 ;  /* 0x3000007cff7c7230 */ /* 0x000fe40000004100 */
[-C--:B------:R-:W-:Y:S01]  /*7f30*/  FMUL.FTZ R126, R79, R50.reuse ;  /* 0x000000324f7e7220 */ /* 0x080fe20000410000 */
[----:B------:R-:W-:Y:S02]  /*7f40*/  HADD2.F32 R45, -RZ, R128.H1_H1 ;  /* 0x30000080ff2d7230 */ /* 0x000fe40000004100 */
[----:B------:R-:W-:Y:S01]  /*7f50*/  FMUL.FTZ R50, R15, R50 ;  /* 0x000000320f327220 */ /* 0x000fe20000410000 */
[----:B------:R-:W-:Y:S01]  /*7f60*/  HADD2.F32 R12, -RZ, R125.H1_H1 ;  /* 0x3000007dff0c7230 */ /* 0x000fe20000004100 */
[----:B------:R-:W-:Y:S01]  /*7f70*/  F2FP.SATFINITE.E4M3.F32.PACK_AB_MERGE_C R133, R134, R133, RZ ;  /* 0x000000858685723e */ /* 0x000fe200048070ff */
[----:B------:R-:W-:-:S02]  /*7f80*/  HADD2.F32 R14, -RZ, R14.H1_H1 ;  /* 0x3000000eff0e7230 */ /* 0x000fc40000004100 */
[-C--:B------:R-:W-:Y:S01]  /*7f90*/  FMUL.FTZ R77, R124, R45.reuse ;  /* 0x0000002d7c4d7220 */ /* 0x080fe20000410000 */
[----:B------:R-:W-:Y:S02]  /*7fa0*/  HADD2.F32 R13, -RZ, R13.H1_H1 ;  /* 0x3000000dff0d7230 */ /* 0x000fe40000004100 */
[-C--:B------:R-:W-:Y:S01]  /*7fb0*/  FFMA.FTZ R126, R15, R12.reuse, -R126 ;  /* 0x0000000c0f7e7223 */ /* 0x080fe2000001087e */
[----:B------:R-:W-:Y:S01]  /*7fc0*/  FFMA.FTZ R50, R79, R12, R50 ;  /* 0x0000000c4f327223 */ /* 0x000fe20000010032 */
[C---:B------:R-:W-:Y:S01]  /*7fd0*/  FMUL.FTZ R45, R14.reuse, R45 ;  /* 0x0000002d0e2d7220 */ /* 0x040fe20000410000 */
[----:B------:R-:W-:Y:S02]  /*7fe0*/  IMAD.MOV.U32 R12, RZ, RZ, R47 ;  /* 0x000000ffff0c7224 */ /* 0x000fe400078e002f */
[----:B------:R-:W-:Y:S01]  /*7ff0*/  FFMA.FTZ R77, R14, R13, -R77 ;  /* 0x0000000d0e4d7223 */ /* 0x000fe2000001084d */
[----:B------:R-:W-:Y:S01]  /*8000*/  F2FP.SATFINITE.E4M3.F32.PACK_AB_MERGE_C R126, R126, R137, RZ ;  /* 0x000000897e7e723e */ /* 0x000fe200048070ff */
[----:B------:R-:W-:Y:S01]  /*8010*/  FFMA.FTZ R45, R124, R13, R45 ;  /* 0x0000000d7c2d7223 */ /* 0x000fe2000001002d */
[----:B------:R-:W-:-:S02]  /*8020*/  F2FP.SATFINITE.E4M3.F32.PACK_AB_MERGE_C R50, R50, R131, RZ ;  /* 0x000000833232723e */ /* 0x000fc400048070ff */
[----:B------:R-:W-:Y:S02]  /*8030*/  F2FP.SATFINITE.E4M3.F32.PACK_AB_MERGE_C R15, R77, R136, R126 ;  /* 0x000000884d0f723e */ /* 0x000fe4000480707e */
[----:B------:R-:W-:Y:S02]  /*8040*/  F2FP.SATFINITE.E4M3.F32.PACK_AB_MERGE_C R13, R51, R48, R132 ;  /* 0x00000030330d723e */ /* 0x000fe40004807084 */
[----:B------:R-:W-:Y:S02]  /*8050*/  F2FP.SATFINITE.E4M3.F32.PACK_AB_MERGE_C R77, R44, R49, R133 ;  /* 0x000000312c4d723e */ /* 0x000fe40004807085 */
[----:B------:R-:W-:Y:S02]  /*8060*/  F2FP.SATFINITE.E4M3.F32.PACK_AB_MERGE_C R79, R45, R130, R50 ;  /* 0x000000822d4f723e */ /* 0x000fe40004807032 */
[----:B------:R-:W-:-:S07]  /*8070*/  MOV R14, R46 ;  /* 0x0000002e000e7202 */ /* 0x000fce0000000f00 */
.L_x_556:
[----:B------:R-:W-:Y:S05]  /*8080*/  BSYNC B2 ;  /* 0x0000000000027941 */ /* 0x000fea0003800000 */
.L_x_555:
[----:B------:R-:W-:Y:S01]  /*8090*/  ISETP.GE.AND P3, PT, R11, R114, PT ;  /* 0x000000720b00720c */ /* 0x000fe20003f66270 */
[----:B--2---:R4:W-:-:S12]  /*80a0*/  ST.E.128 desc[UR36][R104.64], R12 ;  /* 0x0000000c68007985 */ /* 0x0049d8000c101d24 */
[----:B------:R-:W-:-:S04]  /*80b0*/  @!P3 IADD3 R44, P4, R110, R11, RZ ;  /* 0x0000000b6e2cb210 */ /* 0x000fc80007f9e0ff */
[----:B------:R-:W-:-:S05]  /*80c0*/  @!P3 LEA.HI.X.SX32 R45, R11, R108, 0x1, P4 ;  /* 0x0000006c0b2db211 */ /* 0x000fca00020f0eff */
[----:B---3--:R4:W-:Y:S04]  /*80d0*/  @!P3 ST.E.128 desc[UR36][R44.64], R76 ;  /* 0x0000004c2c00b985 */ /* 0x0089e8000c101d24 */
.L_x_554:
[----:B------:R-:W-:Y:S05]  /*80e0*/  BSYNC B1 ;  /* 0x0000000000017941 */ /* 0x000fea0003800000 */
.L_x_553:
[----:B------:R-:W-:-:S03]  /*80f0*/  UMOV UR4, 0xffffffff ;  /* 0xffffffff00047882 */ /* 0x000fc60000000000 */
[----:B------:R-:W-:Y:S05]  /*8100*/  BRA.DIV UR4, `(.L_x_557) ;  /* 0x000001d6042c7947 */ /* 0x000fea000b800000 */
[----:B----4-:R4:W0:Y:S04]  /*8110*/  SHFL.IDX PT, R76, R107, 0x1, 0x181f ;  /* 0x00381f006b4c7f89 */ /* 0x01082800000e0000 */
[----:B------:R4:W0:Y:S02]  /*8120*/  SHFL.IDX PT, R50, R106, 0x1, 0x181f ;  /* 0x00381f006a327f89 */ /* 0x00082400000e0000 */
.L_x_851:
[----:B------:R-:W-:Y:S01]  /*8130*/  VIADD R11, R219, 0x20 ;  /* 0x00000020db0b7836 */ /* 0x000fe20000000000 */
[----:B------:R-:W-:Y:S04]  /*8140*/  BSSY B1, `(.L_x_558) ;  /* 0x00000ff000017945 */ /* 0x000fe80003800000 */
[----:B------:R-:W-:-:S13]  /*8150*/  ISETP.GE.OR P3, PT, R11, R102, P1 ;  /* 0x000000660b00720c */ /* 0x000fda0000f66670 */
[----:B------:R-:W-:Y:S05]  /*8160*/  @P3 BRA `(.L_x_559) ;  /* 0x0000000c00f03947 */ /* 0x000fea0003800000 */
[----:B------:R-:W5:Y:S01]  /*8170*/  LDL R14, [R1+0x2c] ;  /* 0x00002c00010e7983 */ /* 0x000f620000100800 */
[----:B------:R-:W-:Y:S01]  /*8180*/  SEL R11, R35, R116, !P0 ;  /* 0x00000074230b7207 */ /* 0x000fe20004000000 */
[----:B------:R-:W-:Y:S01]  /*8190*/  VIADD R15, R219, 0x20 ;  /* 0x00000020db0f7836 */ /* 0x000fe20000000000 */
[----:B0-----:R-:W-:Y:S01]  /*81a0*/  IADD3 R48, P3, R39, R50, RZ ;  /* 0x0000003227307210 */ /* 0x001fe20007f7e0ff */
[----:B------:R-:W-:Y:S01]  /*81b0*/  BSSY B2, `(.L_x_560) ;  /* 0x00000f2000027945 */ /* 0x000fe20003800000 */
[----:B------:R-:W-:Y:S02]  /*81c0*/  SHF.R.S32.HI R12, RZ, 0x1f, R11 ;  /* 0x0000001fff0c7819 */ /* 0x000fe4000001140b */
[----:B------:R-:W-:Y:S01]  /*81d0*/  SHF.L.U32 R15, R15, 0x7, RZ ;  /* 0x000000070f0f7819 */ /* 0x000fe200000006ff */
[----:B------:R-:W-:Y:S01]  /*81e0*/  IMAD.X R49, R76, 0x1, R43, P3 ;  /* 0x000000014c317824 */ /* 0x000fe200018e062b */
[----:B------:R-:W-:Y:S02]  /*81f0*/  LEA.HI R12, R12, R11, RZ, 0x5 ;  /* 0x0000000b0c0c7211 */ /* 0x000fe400078f28ff */
[----:B------:R-:W-:-:S02]  /*8200*/  LOP3.LUT R15, R15, 0x380, RZ, 0xc0, !PT ;  /* 0x000003800f0f7812 */ /* 0x000fc400078ec0ff */
        /* <DEDUP_REMOVED lines=8> */
[----:B-----5:R-:W-:Y:S01]  /*8290*/  IADD3 R13, R12, R13, R14 ;  /* 0x0000000d0c0d7210 */ /* 0x020fe20007ffe00e */
[----:B------:R-:W-:-:S03]  /*82a0*/  IMAD R12, R216, 0x8000, R4 ;  /* 0x00008000d80c7824 */ /* 0x000fc600078e0204 */
[----:B------:R-:W-:Y:S01]  /*82b0*/  LEA R14, R216, R13, 0xf ;  /* 0x0000000dd80e7211 */ /* 0x000fe200078e78ff */
[----:B------:R-:W-:-:S04]  /*82c0*/  IMAD.IADD R12, R23, 0x1, R12 ;  /* 0x00000001170c7824 */ /* 0x000fc800078e020c */
[----:B------:R-:W-:Y:S02]  /*82d0*/  IMAD.IADD R44, R23, 0x1, R14 ;  /* 0x00000001172c7824 */ /* 0x000fe400078e020e */
[----:B------:R-:W0:Y:S04]  /*82e0*/  LDS.128 R12, [R12+0x28400] ;  /* 0x028400000c0c7984 */ /* 0x000e280000000c00 */
[----:B------:R-:W0:Y:S01]  /*82f0*/  LDS.128 R44, [R44+0x28400] ;  /* 0x028400002c2c7984 */ /* 0x000e220000000c00 */
[----:B------:R-:W-:Y:S05]  /*8300*/  @P2 BRA `(.L_x_561) ;  /* 0x0000000c00702947 */ /* 0x000fea0003800000 */
[--C-:B------:R-:W-:Y:S01]  /*8310*/  SHF.R.U32.HI R127, RZ, 0x8, R53.reuse ;  /* 0x00000008ff7f7819 */ /* 0x100fe20000011635 */
[----:B0-----:R-:W-:Y:S01]  /*8320*/  IMAD.MOV.U32 R52, RZ, RZ, R46 ;  /* 0x000000ffff347224 */ /* 0x001fe200078e002e */
[--C-:B------:R-:W-:Y:S01]  /*8330*/  SHF.R.U32.HI R128, RZ, 0x10, R53.reuse ;  /* 0x00000010ff807819 */ /* 0x100fe20000011635 */
[----:B------:R-:W-:Y:S01]  /*8340*/  IMAD.MOV.U32 R51, RZ, RZ, R14 ;  /* 0x000000ffff337224 */ /* 0x000fe200078e000e */
[----:B------:R-:W-:Y:S02]  /*8350*/  LOP3.LUT R54, R53, 0xff, RZ, 0xc0, !PT ;  /* 0x000000ff35367812 */ /* 0x000fe400078ec0ff */
[----:B------:R-:W-:Y:S02]  /*8360*/  SHF.R.U32.HI R53, RZ, 0x18, R53 ;  /* 0x00000018ff357819 */ /* 0x000fe40000011635 */
[--C-:B------:R-:W-:Y:S02]  /*8370*/  SHF.R.U32.HI R126, RZ, 0x10, R55.reuse ;  /* 0x00000010ff7e7819 */ /* 0x100fe40000011637 */
[----:B------:R-:W-:-:S02]  /*8380*/  SHF.R.U32.HI R124, RZ, 0x8, R55 ;  /* 0x00000008ff7c7819 */ /* 0x000fc40000011637 */
[----:B------:R-:W-:Y:S02]  /*8390*/  LOP3.LUT R56, R55, 0xff, RZ, 0xc0, !PT ;  /* 0x000000ff37387812 */ /* 0x000fe400078ec0ff */
[----:B------:R-:W-:Y:S01]  /*83a0*/  SHF.R.U32.HI R125, RZ, 0x18, R55 ;  /* 0x00000018ff7d7819 */ /* 0x000fe20000011637 */
[----:B------:R-:W-:Y:S01]  /*83b0*/  IMAD.MOV.U32 R55, RZ, RZ, R12 ;  /* 0x000000ffff377224 */ /* 0x000fe200078e000c */
[--C-:B------:R-:W-:Y:S01]  /*83c0*/  SHF.R.U32.HI R79, RZ, 0x8, R59.reuse ;  /* 0x00000008ff4f7819 */ /* 0x100fe2000001163b */
[----:B------:R-:W-:Y:S01]  /*83d0*/  IMAD.SHL.U32 R12, R127, 0x100, RZ ;  /* 0x000001007f0c7824 */ /* 0x000fe200078e00ff */
[----:B------:R-:W-:Y:S02]  /*83e0*/  PRMT R53, R53, 0x654, R54 ;  /* 0x0000065435357816 */ /* 0x000fe40000000036 */
[----:B------:R-:W-:Y:S01]  /*83f0*/  SHF.R.U32.HI R104, RZ, 0x10, R59 ;  /* 0x00000010ff687819 */ /* 0x000fe2000001163b */
[----:B------:R-:W-:Y:S01]  /*8400*/  IMAD.SHL.U32 R46, R79, 0x100, RZ ;  /* 0x000001004f2e7824 */ /* 0x000fe200078e00ff */
[----:B------:R-:W-:-:S02]  /*8410*/  LOP3.LUT R78, R59, 0xff, RZ, 0xc0, !PT ;  /* 0x000000ff3b4e7812 */ /* 0x000fc400078ec0ff */
[----:B------:R-:W-:Y:S02]  /*8420*/  SHF.R.U32.HI R59, RZ, 0x18, R59 ;  /* 0x00000018ff3b7819 */ /* 0x000fe4000001163b */
[--C-:B---3--:R-:W-:Y:S02]  /*8430*/  SHF.R.U32.HI R110, RZ, 0x10, R57.reuse ;  /* 0x00000010ff6e7819 */ /* 0x108fe40000011639 */
[--C-:B------:R-:W-:Y:S02]  /*8440*/  SHF.R.U32.HI R105, RZ, 0x8, R57.reuse ;  /* 0x00000008ff697819 */ /* 0x100fe40000011639 */
[----:B------:R-:W-:Y:S02]  /*8450*/  LOP3.LUT R77, R57, 0xff, RZ, 0xc0, !PT ;  /* 0x000000ff394d7812 */ /* 0x000fe400078ec0ff */
[----:B--2---:R-:W-:Y:S01]  /*8460*/  SHF.R.U32.HI R108, RZ, 0x18, R57 ;  /* 0x00000018ff6c7819 */ /* 0x004fe20000011639 */
[----:B------:R-:W-:Y:S01]  /*8470*/  IMAD.SHL.U32 R14, R105, 0x100, RZ ;  /* 0x00000100690e7824 */ /* 0x000fe200078e00ff */
[----:B------:R-:W-:-:S02]  /*8480*/  LOP3.LUT R53, R53, 0xff00, R12, 0xf8, !PT ;  /* 0x0000ff0035357812 */ /* 0x000fc400078ef80c */
[----:B------:R-:W-:Y:S02]  /*8490*/  PRMT R57, R125, 0x654, R56 ;  /* 0x000006547d397816 */ /* 0x000fe40000000038 */
[----:B------:R-:W-:Y:S02]  /*84a0*/  SHF.L.U32 R12, R124, 0x8, RZ ;  /* 0x000000087c0c7819 */ /* 0x000fe400000006ff */
[----:B------:R-:W-:Y:S01]  /*84b0*/  PRMT R59, R59, 0x654, R78 ;  /* 0x000006543b3b7816 */ /* 0x000fe2000000004e */
[----:B------:R-:W-:Y:S01]  /*84c0*/  IMAD.U32 R78, R104, 0x10000, RZ ;  /* 0x00010000684e7824 */ /* 0x000fe200078e00ff */
[----:B------:R-:W-:Y:S01]  /*84d0*/  MOV R58, R44 ;  /* 0x0000002c003a7202 */ /* 0x000fe20000000f00 */
[----:B------:R-:W-:Y:S01]  /*84e0*/  IMAD.U32 R44, R128, 0x10000, RZ ;  /* 0x00010000802c7824 */ /* 0x000fe200078e00ff */
[----:B------:R-:W-:Y:S02]  /*84f0*/  LOP3.LUT R57, R57, 0xff00, R12, 0xf8, !PT ;  /* 0x0000ff0039397812 */ /* 0x000fe400078ef80c */
[----:B------:R-:W-:Y:S01]  /*8500*/  LOP3.LUT R125, R59, 0xff00, R46, 0xf8, !PT ;  /* 0x0000ff003b7d7812 */ /* 0x000fe200078ef82e */
[----:B------:R-:W-:Y:S01]  /*8510*/  IMAD.U32 R46, R110, 0x10000, RZ ;  /* 0x000100006e2e7824 */ /* 0x000fe200078e00ff */
[----:B------:R-:W-:-:S02]  /*8520*/  SHF.L.U32 R12, R126, 0x10, RZ ;  /* 0x000000107e0c7819 */ /* 0x000fc400000006ff */
[----:B------:R-:W-:Y:S02]  /*8530*/  PRMT R77, R108, 0x654, R77 ;  /* 0x000006546c4d7816 */ /* 0x000fe4000000004d */
[----:B------:R-:W-:Y:S02]  /*8540*/  F2FP.F16.E4M3.UNPACK_B R79, R123.H1 ;  /* 0x0000007bff4f723e */ /* 0x000fe400030006ff */
[----:B------:R-:W-:Y:S02]  /*8550*/  F2FP.F16.E4M3.UNPACK_B R59, R58.H1 ;  /* 0x0000003aff3b723e */ /* 0x000fe400030006ff */
[----:B------:R-:W-:Y:S02]  /*8560*/  F2FP.F16.E4M3.UNPACK_B R56, R55.H1 ;  /* 0x00000037ff38723e */ /* 0x000fe400030006ff */
[----:B------:R-:W-:Y:S01]  /*8570*/  LOP3.LUT R12, R57, 0xff0000, R12, 0xf8, !PT ;  /* 0x00ff0000390c7812 */ /* 0x000fe200078ef80c */
[----:B------:R-:W-:Y:S01]  /*8580*/  HADD2.F32 R54, -RZ, R59.H0_H0 ;  /* 0x2000003bff367230 */ /* 0x000fe20000004100 */
[----:B------:R-:W-:Y:S01]  /*8590*/  LOP3.LUT R105, R77, 0xff00, R14, 0xf8, !PT ;  /* 0x0000ff004d697812 */ /* 0x000fe200078ef80e */
[----:B------:R-:W-:Y:S01]  /*85a0*/  HADD2.F32 R14, -RZ, R79.H0_H0 ;  /* 0x2000004fff0e7230 */ /* 0x000fe20000004100 */
[----:B------:R-:W-:Y:S01]  /*85b0*/  LOP3.LUT R44, R53, 0xff0000, R44, 0xf8, !PT ;  /* 0x00ff0000352c7812 */ /* 0x000fe200078ef82c */
[----:B------:R-:W-:Y:S01]  /*85c0*/  HADD2.F32 R53, -RZ, R56.H0_H0 ;  /* 0x20000038ff357230 */ /* 0x000fe20000004100 */
[----:B------:R-:W-:-:S02]  /*85d0*/  F2FP.F16.E4M3.UNPACK_B R57, R121.H1 ;  /* 0x00000079ff39723e */ /* 0x000fc400030006ff */
[CC--:B------:R-:W-:Y:S01]  /*85e0*/  FMUL.FTZ R104, R54.reuse, R14.reuse ;  /* 0x0000000e36687220 */ /* 0x0c0fe20000410000 */
[----:B------:R-:W-:Y:S01]  /*85f0*/  F2FP.F16.E4M3.UNPACK_B R123, R123 ;  /* 0x0000007bff7b723e */ /* 0x000fe200020006ff */
[----:B------:R-:W-:Y:S01]  /*8600*/  FMUL.FTZ R127, R53, R14 ;  /* 0x0000000e357f7220 */ /* 0x000fe20000410000 */
[--C-:B------:R-:W-:Y:S01]  /*8610*/  HADD2.F32 R77, -RZ, R57.reuse.H0_H0 ;  /* 0x20000039ff4d7230 */ /* 0x100fe20000004100 */
[----:B------:R-:W-:Y:S01]  /*8620*/  LOP3.LUT R14, R125, 0xff0000, R78, 0xf8, !PT ;  /* 0x00ff00007d0e7812 */ /* 0x000fe200078ef84e */
[----:B------:R-:W-:Y:S01]  /*8630*/  HADD2.F32 R78, -RZ, R57.H1_H1 ;  /* 0x30000039ff4e7230 */ /* 0x000fe20000004100 */
[----:B------:R-:W-:Y:S01]  /*8640*/  F2FP.F16.E4M3.UNPACK_B R55, R55 ;  /* 0x00000037ff37723e */ /* 0x000fe200020006ff */
[----:B------:R-:W-:Y:S02]  /*8650*/  HADD2.F32 R57, -RZ, R56.H1_H1 ;  /* 0x30000038ff397230 */ /* 0x000fe40000004100 */
[-C--:B------:R-:W-:Y:S01]  /*8660*/  FFMA.FTZ R53, R53, R77.reuse, -R104 ;  /* 0x0000004d35357223 */ /* 0x080fe20000010868 */
[----:B------:R-:W-:Y:S01]  /*8670*/  FFMA.FTZ R54, R54, R77, R127 ;  /* 0x0000004d36367223 */ /* 0x000fe2000001007f */
[----:B------:R-:W-:Y:S01]  /*8680*/  HADD2.F32 R104, -RZ, R79.H1_H1 ;  /* 0x3000004fff687230 */ /* 0x000fe20000004100 */
[----:B------:R-:W-:Y:S01]  /*8690*/  F2FP.F16.E4M3.UNPACK_B R58, R58 ;  /* 0x0000003aff3a723e */ /* 0x000fe200020006ff */
[----:B------:R-:W-:Y:S01]  /*86a0*/  HADD2.F32 R77, -RZ, R59.H1_H1 ;  /* 0x3000003bff4d7230 */ /* 0x000fe20000004100 */
[----:B------:R-:W-:Y:S01]  /*86b0*/  F2FP.F16.E4M3.UNPACK_B R121, R121 ;  /* 0x00000079ff79723e */ /* 0x000fe200020006ff */
[----:B------:R-:W-:Y:S01]  /*86c0*/  HADD2.F32 R79, -RZ, R123.H0_H0 ;  /* 0x2000007bff4f7230 */ /* 0x000fe20000004100 */
[----:B------:R-:W-:Y:S01]  /*86d0*/  LOP3.LUT R46, R105, 0xff0000, R46, 0xf8, !PT ;  /* 0x00ff0000692e7812 */ /* 0x000fe200078ef82e */
[----:B------:R-:W-:-:S02]  /*86e0*/  HADD2.F32 R56, -RZ, R55.H0_H0 ;  /* 0x20000037ff387230 */ /* 0x000fc40000004100 */
[-C--:B------:R-:W-:Y:S01]  /*86f0*/  FMUL.FTZ R108, R77, R104.reuse ;  /* 0x000000684d6c7220 */ /* 0x080fe20000410000 */
[C---:B------:R-:W-:Y:S01]  /*8700*/  FMUL.FTZ R104, R57.reuse, R104 ;  /* 0x0000006839687220 */ /* 0x040fe20000410000 */
[--C-:B------:R-:W-:Y:S02]  /*8710*/  HADD2.F32 R59, -RZ, R58.reuse.H0_H0 ;  /* 0x2000003aff3b7230 */ /* 0x100fe40000004100 */
[-C--:B------:R-:W-:Y:S01]  /*8720*/  FFMA.FTZ R124, R57, R78.reuse, -R108 ;  /* 0x0000004e397c7223 */ /* 0x080fe2000001086c */
[----:B------:R-:W-:Y:S01]  /*8730*/  FFMA.FTZ R125, R77, R78, R104 ;  /* 0x0000004e4d7d7223 */ /* 0x000fe20000010068 */
[----:B------:R-:W-:Y:S02]  /*8740*/  HADD2.F32 R57, -RZ, R121.H0_H0 ;  /* 0x20000079ff397230 */ /* 0x000fe40000004100 */
[-C--:B------:R-:W-:Y:S01]  /*8750*/  FMUL.FTZ R78, R56, R79.reuse ;  /* 0x0000004f384e7220 */ /* 0x080fe20000410000 */
[----:B------:R-:W-:Y:S02]  /*8760*/  HADD2.F32 R123, -RZ, R123.H1_H1 ;  /* 0x3000007bff7b7230 */ /* 0x000fe40000004100 */
[----:B------:R-:W-:Y:S01]  /*8770*/  FMUL.FTZ R77, R59, R79 ;  /* 0x0000004f3b4d7220 */ /* 0x000fe20000410000 */
[----:B------:R-:W-:-:S02]  /*8780*/  HADD2.F32 R58, -RZ, R58.H1_H1 ;  /* 0x3000003aff3a7230 */ /* 0x000fc40000004100 */
[-C--:B------:R-:W-:Y:S01]  /*8790*/  FFMA.FTZ R105, R59, R57.reuse, R78 ;  /* 0x000000393b697223 */ /* 0x080fe2000001004e */
[----:B------:R-:W-:Y:S02]  /*87a0*/  HADD2.F32 R55, -RZ, R55.H1_H1 ;  /* 0x30000037ff377230 */ /* 0x000fe40000004100 */
[----:B------:R-:W-:Y:S01]  /*87b0*/  FFMA.FTZ R79, R56, R57, -R77 ;  /* 0x00000039384f7223 */ /* 0x000fe2000001084d */
        /* <DEDUP_REMOVED lines=14> */
[-C--:B------:R-:W-:Y:S01]  /*88a0*/  FMUL.FTZ R121, R59, R78.reuse ;  /* 0x0000004e3b797220 */ /* 0x080fe20000410000 */
[----:B------:R-:W-:Y:S01]  /*88b0*/  HADD2.F32 R58, -RZ, R77.H0_H0 ;  /* 0x2000004dff3a7230 */ /* 0x000fe20000004100 */
[----:B------:R-:W-:Y:S01]  /*88c0*/  F2FP.F16.E4M3.UNPACK_B R51, R51 ;  /* 0x00000033ff33723e */ /* 0x000fe200020006ff */
[----:B------:R-:W-:Y:S02]  /*88d0*/  HADD2.F32 R57, -RZ, R57.H1_H1 ;  /* 0x30000039ff397230 */ /* 0x000fe40000004100 */
[----:B------:R-:W-:Y:S01]  /*88e0*/  FMUL.FTZ R78, R56, R78 ;  /* 0x0000004e384e7220 */ /* 0x000fe20000410000 */
[----:B------:R-:W-:-:S02]  /*88f0*/  HADD2.F32 R55, -RZ, R55.H1_H1 ;  /* 0x30000037ff377230 */ /* 0x000fc40000004100 */
[----:B------:R-:W-:Y:S01]  /*8900*/  FFMA.FTZ R121, R56, R58, -R121 ;  /* 0x0000003a38797223 */ /* 0x000fe20000010879 */
[----:B------:R-:W-:Y:S02]  /*8910*/  HADD2.F32 R56, -RZ, R77.H1_H1 ;  /* 0x3000004dff387230 */ /* 0x000fe40000004100 */
[----:B------:R-:W-:Y:S01]  /*8920*/  FMUL.FTZ R126, R57, R104 ;  /* 0x00000068397e7220 */ /* 0x000fe20000410000 */
[----:B------:R-:W-:Y:S01]  /*8930*/  FFMA.FTZ R78, R59, R58, R78 ;  /* 0x0000003a3b4e7223 */ /* 0x000fe2000001004e */
[C---:B------:R-:W-:Y:S01]  /*8940*/  FMUL.FTZ R104, R55.reuse, R104 ;  /* 0x0000006837687220 */ /* 0x040fe20000410000 */
[----:B------:R-:W-:Y:S01]  /*8950*/  F2FP.F16.E4M3.UNPACK_B R120, R120 ;  /* 0x00000078ff78723e */ /* 0x000fe200020006ff */
[----:B------:R-:W-:Y:S01]  /*8960*/  FFMA.FTZ R126, R55, R56, -R126 ;  /* 0x00000038377e7223 */ /* 0x000fe2000001087e */
[----:B------:R-:W-:Y:S01]  /*8970*/  F2FP.F16.E4M3.UNPACK_B R55, R52 ;  /* 0x00000034ff37723e */ /* 0x000fe200020006ff */
[----:B------:R-:W-:Y:S01]  /*8980*/  FFMA.FTZ R123, R57, R56, R104 ;  /* 0x00000038397b7223 */ /* 0x000fe20000010068 */
[--C-:B------:R-:W-:Y:S01]  /*8990*/  HADD2.F32 R59, -RZ, R122.reuse.H0_H0 ;  /* 0x2000007aff3b7230 */ /* 0x100fe20000004100 */
[----:B------:R-:W-:Y:S01]  /*89a0*/  F2FP.SATFINITE.E4M3.F32.PACK_AB_MERGE_C R53, R124, R53, RZ ;  /* 0x000000357c35723e */ /* 0x000fe200048070ff */
[----:B------:R-:W-:Y:S01]  /*89b0*/  HADD2.F32 R122, -RZ, R122.H1_H1 ;  /* 0x3000007aff7a7230 */ /* 0x000fe20000004100 */
[----:B------:R-:W-:Y:S01]  /*89c0*/  F2FP.SATFINITE.E4M3.F32.PACK_AB_MERGE_C R125, R125, R54, RZ ;  /* 0x000000367d7d723e */ /* 0x000fe200048070ff */
[----:B------:R-:W-:Y:S01]  /*89d0*/  HADD2.F32 R56, -RZ, R55.H0_H0 ;  /* 0x20000037ff387230 */ /* 0x000fe20000004100 */
[----:B------:R-:W-:Y:S01]  /*89e0*/  F2FP.SATFINITE.E4M3.F32.PACK_AB_MERGE_C R54, R108, R79, R53 ;  /* 0x0000004f6c36723e */ /* 0x000fe20004807035 */
[----:B------:R-:W-:Y:S01]  /*89f0*/  HADD2.F32 R52, -RZ, R51.H0_H0 ;  /* 0x20000033ff347230 */ /* 0x000fe20000004100 */
[----:B------:R-:W-:Y:S01]  /*8a00*/  F2FP.SATFINITE.E4M3.F32.PACK_AB_MERGE_C R121, R126, R121, RZ ;  /* 0x000000797e79723e */ /* 0x000fe200048070ff */
[----:B------:R-:W-:-:S02]  /*8a10*/  HADD2.F32 R55, -RZ, R55.H1_H1 ;  /* 0x30000037ff377230 */ /* 0x000fc40000004100 */
[-C--:B------:R-:W-:Y:S01]  /*8a20*/  FMUL.FTZ R77, R56, R59.reuse ;  /* 0x0000003b384d7220 */ /* 0x080fe20000410000 */
[----:B------:R-:W-:Y:S02]  /*8a30*/  HADD2.F32 R51, -RZ, R51.H1_H1 ;  /* 0x30000033ff337230 */ /* 0x000fe40000004100 */
[C---:B------:R-:W-:Y:S01]  /*8a40*/  FMUL.FTZ R59, R52.reuse, R59 ;  /* 0x0000003b343b7220 */ /* 0x040fe20000410000 */
[--C-:B------:R-:W-:Y:S02]  /*8a50*/  HADD2.F32 R57, -RZ, R120.reuse.H0_H0 ;  /* 0x20000078ff397230 */ /* 0x100fe40000004100 */
[-C--:B------:R-:W-:Y:S01]  /*8a60*/  FMUL.FTZ R58, R55, R122.reuse ;  /* 0x0000007a373a7220 */ /* 0x080fe20000410000 */
[----:B------:R-:W-:Y:S02]  /*8a70*/  HADD2.F32 R120, -RZ, R120.H1_H1 ;  /* 0x30000078ff787230 */ /* 0x000fe40000004100 */
[C---:B------:R-:W-:Y:S01]  /*8a80*/  FMUL.FTZ R122, R51.reuse, R122 ;  /* 0x0000007a337a7220 */ /* 0x040fe20000410000 */
[----:B------:R-:W-:Y:S01]  /*8a90*/  F2FP.F16.E4M3.UNPACK_B R79, R46 ;  /* 0x0000002eff4f723e */ /* 0x000fe200020006ff */
[-C--:B------:R-:W-:Y:S01]  /*8aa0*/  FFMA.FTZ R52, R52, R57.reuse, -R77 ;  /* 0x0000003934347223 */ /* 0x080fe2000001084d */
[----:B------:R-:W-:Y:S01]  /*8ab0*/  FFMA.FTZ R59, R56, R57, R59 ;  /* 0x00000039383b7223 */ /* 0x000fe2000001003b */
[-C--:B------:R-:W-:Y:S01]  /*8ac0*/  FFMA.FTZ R51, R51, R120.reuse, -R58 ;  /* 0x0000007833337223 */ /* 0x080fe2000001083a */
[----:B------:R-:W-:Y:S01]  /*8ad0*/  FFMA.FTZ R122, R55, R120, R122 ;  /* 0x00000078377a7223 */ /* 0x000fe2000001007a */
[----:B------:R-:W-:Y:S01]  /*8ae0*/  F2FP.F16.E4M3.UNPACK_B R57, R45 ;  /* 0x0000002dff39723e */ /* 0x000fe200020006ff */
[--C-:B------:R-:W-:Y:S01]  /*8af0*/  HADD2.F32 R104, -RZ, R79.reuse.H0_H0 ;  /* 0x2000004fff687230 */ /* 0x100fe20000004100 */
[----:B------:R-:W-:Y:S01]  /*8b00*/  F2FP.F16.E4M3.UNPACK_B R56, R13 ;  /* 0x0000000dff38723e */ /* 0x000fe200020006ff */
[----:B------:R-:W-:Y:S01]  /*8b10*/  HADD2.F32 R79, -RZ, R79.H1_H1 ;  /* 0x3000004fff4f7230 */ /* 0x000fe20000004100 */
[----:B------:R-:W-:Y:S01]  /*8b20*/  F2FP.SATFINITE.E4M3.F32.PACK_AB_MERGE_C R78, R123, R78, RZ ;  /* 0x0000004e7b4e723e */ /* 0x000fe200048070ff */
[--C-:B------:R-:W-:Y:S01]  /*8b30*/  HADD2.F32 R58, -RZ, R57.reuse.H0_H0 ;  /* 0x20000039ff3a7230 */ /* 0x100fe20000004100 */
[----:B------:R-:W-:Y:S01]  /*8b40*/  F2FP.F16.E4M3.UNPACK_B R77, R44 ;  /* 0x0000002cff4d723e */ /* 0x000fe200020006ff */
[--C-:B------:R-:W-:Y:S01]  /*8b50*/  HADD2.F32 R55, -RZ, R56.reuse.H0_H0 ;  /* 0x20000038ff377230 */ /* 0x100fe20000004100 */
[----:B------:R-:W-:Y:S01]  /*8b60*/  F2FP.SATFINITE.E4M3.F32.PACK_AB_MERGE_C R52, R51, R52, R121 ;  /* 0x000000343334723e */ /* 0x000fe20004807079 */
[----:B------:R-:W-:Y:S01]  /*8b70*/  HADD2.F32 R56, -RZ, R56.H1_H1 ;  /* 0x30000038ff387230 */ /* 0x000fe20000004100 */
[----:B------:R-:W-:Y:S01]  /*8b80*/  F2FP.SATFINITE.E4M3.F32.PACK_AB_MERGE_C R51, R122, R59, R78 ;  /* 0x0000003b7a33723e */ /* 0x000fe2000480704e */
[----:B------:R-:W-:-:S02]  /*8b90*/  HADD2.F32 R59, -RZ, R57.H1_H1 ;  /* 0x30000039ff3b7230 */ /* 0x000fc40000004100 */
[-C--:B------:R-:W-:Y:S01]  /*8ba0*/  FMUL.FTZ R108, R58, R104.reuse ;  /* 0x000000683a6c7220 */ /* 0x080fe20000410000 */
[--C-:B------:R-:W-:Y:S02]  /*8bb0*/  HADD2.F32 R78, -RZ, R77.reuse.H0_H0 ;  /* 0x2000004dff4e7230 */ /* 0x100fe40000004100 */
[----:B------:R-:W-:Y:S01]  /*8bc0*/  FMUL.FTZ R57, R55, R104 ;  /* 0x0000006837397220 */ /* 0x000fe20000410000 */
[----:B------:R-:W-:Y:S02]  /*8bd0*/  HADD2.F32 R77, -RZ, R77.H1_H1 ;  /* 0x3000004dff4d7230 */ /* 0x000fe40000004100 */
[----:B------:R-:W-:Y:S01]  /*8be0*/  FMUL.FTZ R121, R59, R79 ;  /* 0x0000004f3b797220 */ /* 0x000fe20000410000 */
[----:B------:R-:W-:Y:S01]  /*8bf0*/  F2FP.SATFINITE.E4M3.F32.PACK_AB_MERGE_C R53, R110, R105, R125 ;  /* 0x000000696e35723e */ /* 0x000fe2000480707d */
[-C--:B------:R-:W-:Y:S01]  /*8c00*/  FFMA.FTZ R55, R55, R78.reuse, -R108 ;  /* 0x0000004e37377223 */ /* 0x080fe2000001086c */
[----:B------:R-:W-:Y:S01]  /*8c10*/  FFMA.FTZ R105, R58, R78, R57 ;  /* 0x0000004e3a697223 */ /* 0x000fe20000010039 */
[C---:B------:R-:W-:Y:S01]  /*8c20*/  FMUL.FTZ R58, R56.reuse, R79 ;  /* 0x0000004f383a7220 */ /* 0x040fe20000410000 */
[----:B------:R-:W-:Y:S01]  /*8c30*/  FFMA.FTZ R108, R56, R77, -R121 ;  /* 0x0000004d386c7223 */ /* 0x000fe20000010879 */
[----:B------:R-:W-:-:S02]  /*8c40*/  F2FP.F16.E4M3.UNPACK_B R13, R13.H1 ;  /* 0x0000000dff0d723e */ /* 0x000fc400030006ff */
[----:B------:R-:W-:Y:S01]  /*8c50*/  F2FP.F16.E4M3.UNPACK_B R57, R45.H1 ;  /* 0x0000002dff39723e */ /* 0x000fe200030006ff */
[----:B------:R-:W-:Y:S01]  /*8c60*/  FFMA.FTZ R110, R59, R77, R58 ;  /* 0x0000004d3b6e7223 */ /* 0x000fe2000001003a */
[----:B------:R-:W-:Y:S01]  /*8c70*/  F2FP.F16.E4M3.UNPACK_B R56, R46.H1 ;  /* 0x0000002eff38723e */ /* 0x000fe200030006ff */
[----:B------:R-:W-:Y:S01]  /*8c80*/  HADD2.F32 R45, -RZ, R13.H0_H0 ;  /* 0x2000000dff2d7230 */ /* 0x000fe20000004100 */
[----:B------:R-:W-:Y:S01]  /*8c90*/  F2FP.F16.E4M3.UNPACK_B R44, R44.H1 ;  /* 0x0000002cff2c723e */ /* 0x000fe200030006ff */
[--C-:B------:R-:W-:Y:S01]  /*8ca0*/  HADD2.F32 R46, -RZ, R57.reuse.H0_H0 ;  /* 0x20000039ff2e7230 */ /* 0x100fe20000004100 */
[----:B------:R-:W-:Y:S01]  /*8cb0*/  F2FP.F16.E4M3.UNPACK_B R77, R14 ;  /* 0x0000000eff4d723e */ /* 0x000fe200020006ff */
[--C-:B------:R-:W-:Y:S02]  /*8cc0*/  HADD2.F32 R58, -RZ, R56.reuse.H0_H0 ;  /* 0x20000038ff3a7230 */ /* 0x100fe40000004100 */
[----:B------:R-:W-:Y:S02]  /*8cd0*/  HADD2.F32 R57, -RZ, R57.H1_H1 ;  /* 0x30000039ff397230 */ /* 0x000fe40000004100 */
[----:B------:R-:W-:-:S02]  /*8ce0*/  HADD2.F32 R78, -RZ, R56.H1_H1 ;  /* 0x30000038ff4e7230 */ /* 0x000fc40000004100 */
[-C--:B------:R-:W-:Y:S01]  /*8cf0*/  FMUL.FTZ R104, R46, R58.reuse ;  /* 0x0000003a2e687220 */ /* 0x080fe20000410000 */
[----:B------:R-:W-:Y:S02]  /*8d00*/  HADD2.F32 R13, -RZ, R13.H1_H1 ;  /* 0x3000000dff0d7230 */ /* 0x000fe40000004100 */
[----:B------:R-:W-:Y:S01]  /*8d10*/  FMUL.FTZ R59, R45, R58 ;  /* 0x0000003a2d3b7220 */ /* 0x000fe20000410000 */
[--C-:B------:R-:W-:Y:S02]  /*8d20*/  HADD2.F32 R56, -RZ, R44.reuse.H0_H0 ;  /* 0x2000002cff387230 */ /* 0x100fe40000004100 */
[-C--:B------:R-:W-:Y:S01]  /*8d30*/  FMUL.FTZ R58, R57, R78.reuse ;  /* 0x0000004e393a7220 */ /* 0x080fe20000410000 */
[----:B------:R-:W-:Y:S02]  /*8d40*/  HADD2.F32 R44, -RZ, R44.H1_H1 ;  /* 0x3000002cff2c7230 */ /* 0x000fe40000004100 */
[----:B------:R-:W-:Y:S01]  /*8d50*/  FMUL.FTZ R78, R13, R78 ;  /* 0x0000004e0d4e7220 */ /* 0x000fe20000410000 */
[----:B------:R-:W-:-:S02]  /*8d60*/  HADD2.F32 R79, -RZ, R77.H0_H0 ;  /* 0x2000004dff4f7230 */ /* 0x000fc40000004100 */
[----:B------:R-:W-:Y:S01]  /*8d70*/  FFMA.FTZ R121, R46, R56, R59 ;  /* 0x000000382e797223 */ /* 0x000fe2000001003b */
[----:B------:R-:W-:Y:S01]  /*8d80*/  F2FP.F16.E4M3.UNPACK_B R46, R47 ;  /* 0x0000002fff2e723e */ /* 0x000fe200020006ff */
[-C--:B------:R-:W-:Y:S01]  /*8d90*/  FFMA.FTZ R123, R13, R44.reuse, -R58 ;  /* 0x0000002c0d7b7223 */ /* 0x080fe2000001083a */
[-C--:B------:R-:W-:Y:S01]  /*8da0*/  F2FP.F16.E4M3.UNPACK_B R13, R15.reuse ;  /* 0x0000000fff0d723e */ /* 0x080fe200020006ff */
[----:B------:R-:W-:Y:S01]  /*8db0*/  FFMA.FTZ R122, R57, R44, R78 ;  /* 0x0000002c397a7223 */ /* 0x000fe2000001004e */
[----:B------:R-:W-:Y:S01]  /*8dc0*/  F2FP.F16.E4M3.UNPACK_B R15, R15.H1 ;  /* 0x0000000fff0f723e */ /* 0x000fe200030006ff */
[----:B------:R-:W-:Y:S01]  /*8dd0*/  FFMA.FTZ R120, R45, R56, -R104 ;  /* 0x000000382d787223 */ /* 0x000fe20000010868 */
[----:B------:R-:W-:Y:S01]  /*8de0*/  F2FP.F16.E4M3.UNPACK_B R78, R14.H1 ;  /* 0x0000000eff4e723e */ /* 0x000fe200030006ff */
[----:B------:R-:W-:Y:S01]  /*8df0*/  HADD2.F32 R56, -RZ, R46.H0_H0 ;  /* 0x2000002eff387230 */ /* 0x000fe20000004100 */
[----:B------:R-:W-:Y:S01]  /*8e00*/  F2FP.F16.E4M3.UNPACK_B R47, R47.H1 ;  /* 0x0000002fff2f723e */ /* 0x000fe200030006ff */
[----:B------:R-:W-:Y:S01]  /*8e10*/  HADD2.F32 R44, -RZ, R13.H0_H0 ;  /* 0x2000000dff2c7230 */ /* 0x000fe20000004100 */
[-C--:B------:R-:W-:Y:S01]  /*8e20*/  F2FP.F16.E4M3.UNPACK_B R14, R12.reuse ;  /* 0x0000000cff0e723e */ /* 0x080fe200020006ff */
[----:B------:R-:W-:Y:S01]  /*8e30*/  HADD2.F32 R45, -RZ, R15.H0_H0 ;  /* 0x2000000fff2d7230 */ /* 0x000fe20000004100 */
[----:B------:R-:W-:Y:S01]  /*8e40*/  F2FP.F16.E4M3.UNPACK_B R57, R12.H1 ;  /* 0x0000000cff39723e */ /* 0x000fe200030006ff */
[----:B------:R-:W-:-:S02]  /*8e50*/  HADD2.F32 R104, -RZ, R78.H0_H0 ;  /* 0x2000004eff687230 */ /* 0x000fc40000004100 */
[-C--:B------:R-:W-:Y:S01]  /*8e60*/  FMUL.FTZ R125, R56, R79.reuse ;  /* 0x0000004f387d7220 */ /* 0x080fe20000410000 */
[----:B------:R-:W-:Y:S02]  /*8e70*/  HADD2.F32 R12, -RZ, R47.H0_H0 ;  /* 0x2000002fff0c7230 */ /* 0x000fe40000004100 */
[----:B------:R-:W-:Y:S01]  /*8e80*/  FMUL.FTZ R79, R44, R79 ;  /* 0x0000004f2c4f7220 */ /* 0x000fe20000410000 */
[----:B------:R-:W-:Y:S02]  /*8e90*/  HADD2.F32 R59, -RZ, R14.H0_H0 ;  /* 0x2000000eff3b7230 */ /* 0x000fe40000004100 */
[-C--:B------:R-:W-:Y:S01]  /*8ea0*/  FMUL.FTZ R127, R45, R104.reuse ;  /* 0x000000682d7f7220 */ /* 0x080fe20000410000 */
[----:B------:R-:W-:Y:S02]  /*8eb0*/  HADD2.F32 R58, -RZ, R57.H0_H0 ;  /* 0x20000039ff3a7230 */ /* 0x000fe40000004100 */
[----:B------:R-:W-:Y:S01]  /*8ec0*/  FMUL.FTZ R124, R12, R104 ;  /* 0x000000680c7c7220 */ /* 0x000fe20000410000 */
[----:B------:R-:W-:-:S02]  /*8ed0*/  HADD2.F32 R47, -RZ, R47.H1_H1 ;  /* 0x3000002fff2f7230 */ /* 0x000fc40000004100 */
[-C--:B------:R-:W-:Y:S01]  /*8ee0*/  FFMA.FTZ R79, R56, R59.reuse, R79 ;  /* 0x0000003b384f7223 */ /* 0x080fe2000001004f */
[----:B------:R-:W-:Y:S02]  /*8ef0*/  HADD2.F32 R78, -RZ, R78.H1_H1 ;  /* 0x3000004eff4e7230 */ /* 0x000fe40000004100 */
[----:B------:R-:W-:Y:S01]  /*8f00*/  FFMA.FTZ R127, R12, R58, R127 ;  /* 0x0000003a0c7f7223 */ /* 0x000fe2000001007f */
[----:B------:R-:W-:Y:S02]  /*8f10*/  HADD2.F32 R15, -RZ, R15.H1_H1 ;  /* 0x3000000fff0f7230 */ /* 0x000fe40000004100 */
[----:B------:R-:W-:Y:S01]  /*8f20*/  FFMA.FTZ R125, R44, R59, -R125 ;  /* 0x0000003b2c7d7223 */ /* 0x000fe2000001087d */
[----:B------:R-:W-:Y:S02]  /*8f30*/  HADD2.F32 R46, -RZ, R46.H1_H1 ;  /* 0x3000002eff2e7230 */ /* 0x000fe40000004100 */
[----:B------:R-:W-:Y:S01]  /*8f40*/  FMUL.FTZ R56, R47, R78 ;  /* 0x0000004e2f387220 */ /* 0x000fe20000410000 */
[----:B------:R-:W-:-:S02]  /*8f50*/  HADD2.F32 R77, -RZ, R77.H1_H1 ;  /* 0x3000004dff4d7230 */ /* 0x000fc40000004100 */
[----:B------:R-:W-:Y:S01]  /*8f60*/  FMUL.FTZ R78, R15, R78 ;  /* 0x0000004e0f4e7220 */ /* 0x000fe20000410000 */
[----:B------:R-:W-:Y:S02]  /*8f70*/  HADD2.F32 R13, -RZ, R13.H1_H1 ;  /* 0x3000000dff0d7230 */ /* 0x000fe40000004100 */
[----:B------:R-:W-:Y:S01]  /*8f80*/  FFMA.FTZ R124, R45, R58, -R124 ;  /* 0x0000003a2d7c7223 */ /* 0x000fe2000001087c */
[----:B------:R-:W-:Y:S02]  /*8f90*/  HADD2.F32 R12, -RZ, R57.H1_H1 ;  /* 0x30000039ff0c7230 */ /* 0x000fe40000004100 */
[CC--:B------:R-:W-:Y:S01]  /*8fa0*/  FMUL.FTZ R44, R46.reuse, R77.reuse ;  /* 0x0000004d2e2c7220 */ /* 0x0c0fe20000410000 */
[----:B------:R-:W-:Y:S02]  /*8fb0*/  HADD2.F32 R14, -RZ, R14.H1_H1 ;  /* 0x3000000eff0e7230 */ /* 0x000fe40000004100 */
[----:B------:R-:W-:Y:S01]  /*8fc0*/  FMUL.FTZ R77, R13, R77 ;  /* 0x0000004d0d4d7220 */ /* 0x000fe20000410000 */
[----:B------:R-:W-:Y:S01]  /*8fd0*/  F2FP.SATFINITE.E4M3.F32.PACK_AB_MERGE_C R120, R123, R120, RZ ;  /* 0x000000787b78723e */ /* 0x000fe200048070ff */
[-C--:B------:R-:W-:Y:S01]  /*8fe0*/  FFMA.FTZ R15, R15, R12.reuse, -R56 ;  /* 0x0000000c0f0f7223 */ /* 0x080fe20000010838 */
[----:B------:R-:W-:Y:S01]  /*8ff0*/  FFMA.FTZ R78, R47, R12, R78 ;  /* 0x0000000c2f4e7223 */ /* 0x000fe2000001004e */
[-C--:B------:R-:W-:Y:S01]  /*9000*/  FFMA.FTZ R44, R13, R14.reuse, -R44 ;  /* 0x0000000e0d2c7223 */ /* 0x080fe2000001082c */
[----:B------:R-:W-:Y:S01]  /*9010*/  FFMA.FTZ R14, R46, R14, R77 ;  /* 0x0000000e2e0e7223 */ /* 0x000fe2000001004d */
[----:B------:R-:W-:Y:S01]  /*9020*/  F2FP.SATFINITE.E4M3.F32.PACK_AB_MERGE_C R121, R122, R121, RZ ;  /* 0x000000797a79723e */ /* 0x000fe200048070ff */
[----:B------:R-:W-:Y:S01]  /*9030*/  IMAD.MOV.U32 R12, RZ, RZ, R54 ;  /* 0x000000ffff0c7224 */ /* 0x000fe200078e0036 */
[----:B------:R-:W-:Y:S01]  /*9040*/  F2FP.SATFINITE.E4M3.F32.PACK_AB_MERGE_C R15, R15, R124, RZ ;  /* 0x0000007c0f0f723e */ /* 0x000fe200048070ff */
[----:B------:R-:W-:Y:S01]  /*9050*/  IMAD.MOV.U32 R46, RZ, RZ, R51 ;  /* 0x000000ffff2e7224 */ /* 0x000fe200078e0033 */
[----:B------:R-:W-:-:S02]  /*9060*/  F2FP.SATFINITE.E4M3.F32.PACK_AB_MERGE_C R78, R78, R127, RZ ;  /* 0x0000007f4e4e723e */ /* 0x000fc400048070ff */
[----:B------:R-:W-:Y:S02]  /*9070*/  F2FP.SATFINITE.E4M3.F32.PACK_AB_MERGE_C R15, R44, R125, R15 ;  /* 0x0000007d2c0f723e */ /* 0x000fe4000480700f */
[----:B------:R-:W-:Y:S01]  /*9080*/  F2FP.SATFINITE.E4M3.F32.PACK_AB_MERGE_C R47, R14, R79, R78 ;  /* 0x0000004f0e2f723e */ /* 0x000fe2000480704e */
[----:B------:R-:W-:Y:S01]  /*9090*/  IMAD.MOV.U32 R14, RZ, RZ, R52 ;  /* 0x000000ffff0e7224 */ /* 0x000fe200078e0034 */
[----:B------:R-:W-:Y:S02]  /*90a0*/  F2FP.SATFINITE.E4M3.F32.PACK_AB_MERGE_C R13, R108, R55, R120 ;  /* 0x000000376c0d723e */ /* 0x000fe40004807078 */
[----:B------:R-:W-:Y:S02]  /*90b0*/  F2FP.SATFINITE.E4M3.F32.PACK_AB_MERGE_C R45, R110, R105, R121 ;  /* 0x000000696e2d723e */ /* 0x000fe40004807079 */
[----:B------:R-:W-:-:S07]  /*90c0*/  MOV R44, R53 ;  /* 0x00000035002c7202 */ /* 0x000fce0000000f00 */
.L_x_561:
[----:B------:R-:W-:Y:S05]  /*90d0*/  BSYNC B2 ;  /* 0x0000000000027941 */ /* 0x000fea0003800000 */
.L_x_560:
[----:B------:R-:W-:Y:S01]  /*90e0*/  ISETP.GE.AND P3, PT, R11, R114, PT ;  /* 0x000000720b00720c */ /* 0x000fe20003f66270 */
[----:B0-----:R0:W-:-:S12]  /*90f0*/  ST.E.128 desc[UR36][R48.64], R12 ;  /* 0x0000000c30007985 */ /* 0x0011d8000c101d24 */
[----:B------:R-:W-:-:S04]  /*9100*/  @!P3 IADD3 R50, P4, R11, R50, RZ ;  /* 0x000000320b32b210 */ /* 0x000fc80007f9e0ff */
[----:B------:R-:W-:-:S05]  /*9110*/  @!P3 LEA.HI.X.SX32 R51, R11, R76, 0x1, P4 ;  /* 0x0000004c0b33b211 */ /* 0x000fca00020f0eff */
[----:B------:R0:W-:Y:S04]  /*9120*/  @!P3 ST.E.128 desc[UR36][R50.64], R44 ;  /* 0x0000002c3200b985 */ /* 0x0001e8000c101d24 */
.L_x_559:
[----:B------:R-:W-:Y:S05]  /*9130*/  BSYNC B1 ;  /* 0x0000000000017941 */ /* 0x000fea0003800000 */
.L_x_558:
[----:B------:R-:W-:-:S03]  /*9140*/  UMOV UR4, 0xffffffff ;  /* 0xffffffff00047882 */ /* 0x000fc60000000000 */
[----:B------:R-:W-:Y:S05]  /*9150*/  BRA.DIV UR4, `(.L_x_562) ;  /* 0x000001c604647947 */ /* 0x000fea000b800000 */
[----:B0-----:R0:W0:Y:S04]  /*9160*/  SHFL.IDX PT, R48, R107, 0x2, 0x181f ;  /* 0x00581f006b307f89 */ /* 0x00102800000e0000 */
[----:B------:R0:W0:Y:S02]  /*9170*/  SHFL.IDX PT, R52, R106, 0x2, 0x181f ;  /* 0x00581f006a347f89 */ /* 0x00002400000e0000 */
.L_x_855:
        /* <DEDUP_REMOVED lines=9> */
[----:B------:R-:W-:Y:S01]  /*9210*/  SHF.R.S32.HI R12, RZ, 0x1f, R11 ;  /* 0x0000001fff0c7819 */ /* 0x000fe2000001140b */
[----:B------:R-:W-:Y:S01]  /*9220*/  IMAD.SHL.U32 R15, R15, 0x80, RZ ;  /* 0x000000800f0f7824 */ /* 0x000fe200078e00ff */
[----:B------:R-:W-:Y:S02]  /*9230*/  IADD3.X R51, R48, R43, RZ, P3, !PT ;  /* 0x0000002b30337210 */ /* 0x000fe40001ffe4ff */
[----:B------:R-:W-:Y:S02]  /*9240*/  LEA.HI R12, R12, R11, RZ, 0x5 ;  /* 0x0000000b0c0c7211 */ /* 0x000fe400078f28ff */
[----:B------:R-:W-:-:S02]  /*9250*/  LOP3.LUT R15, R15, 0x380, RZ, 0xc0, !PT ;  /* 0x000003800f0f7812 */ /* 0x000fc400078ec0ff */
[----:B------:R-:W-:-:S04]  /*9260*/  LEA.HI.SX32 R12, R12, R41, 0x1b ;  /* 0x000000290c0c7211 */ /* 0x000fc800078fdaff */
[----:B------:R-:W-:Y:S01]  /*9270*/  SHF.R.S32.HI R13, RZ, 0x1f, R12 ;  /* 0x0000001fff0d7819 */ /* 0x000fe2000001140c */
[----:B------:R-:W-:-:S03]  /*9280*/  IMAD.SHL.U32 R11, R12, 0x10, RZ ;  /* 0x000000100c0b7824 */ /* 0x000fc600078e00ff */
[----:B------:R-:W-:Y:S02]  /*9290*/  LEA.HI R12, R13, R12, RZ, 0x3 ;  /* 0x0000000c0d0c7211 */ /* 0x000fe400078f18ff */
[----:B------:R-:W-:Y:S02]  /*92a0*/  LOP3.LUT R13, R15, 0x70, R11, 0xf8, !PT ;  /* 0x000000700f0d7812 */ /* 0x000fe400078ef80b */
[----:B------:R-:W-:Y:S02]  /*92b0*/  SHF.L.U32 R12, R12, 0xb, RZ ;  /* 0x0000000b0c0c7819 */ /* 0x000fe400000006ff */
[----:B------:R-:W-:Y:S02]  /*92c0*/  LOP3.LUT R13, R13, R96, RZ, 0x3c, !PT ;  /* 0x000000600d0d7212 */ /* 0x000fe400078e3cff */
[----:B------:R-:W-:-:S04]  /*92d0*/  LOP3.LUT R12, R12, 0xffffc000, RZ, 0xc0, !PT ;  /* 0xffffc0000c0c7812 */ /* 0x000fc800078ec0ff */
[----:B-----5:R-:W-:Y:S01]  /*92e0*/  IADD3 R13, R13, R12, R14 ;  /* 0x0000000c0d0d7210 */ /* 0x020fe20007ffe00e */
[----:B------:R-:W-:-:S04]  /*92f0*/  IMAD R12, R216, 0x8000, R5 ;  /* 0x00008000d80c7824 */ /* 0x000fc800078e0205 */
[----:B------:R-:W-:Y:S02]  /*9300*/  IMAD R14, R216, 0x8000, R13 ;  /* 0x00008000d80e7824 */ /* 0x000fe400078e020d */
[----:B------:R-:W-:-:S03]  /*9310*/  IMAD.IADD R44, R23, 0x1, R12 ;  /* 0x00000001172c7824 */ /* 0x000fc600078e020c */
[----:B------:R-:W-:-:S03]  /*9320*/  IADD3 R14, R23, R14, RZ ;  /* 0x0000000e170e7210 */ /* 0x000fc60007ffe0ff */
[----:B------:R-:W0:Y:S04]  /*9330*/  LDS.128 R44, [R44+0x28400] ;  /* 0x028400002c2c7984 */ /* 0x000e280000000c00 */
[----:B------:R-:W0:Y:S01]  /*9340*/  LDS.128 R12, [R14+0x28400] ;  /* 0x028400000e0c7984 */ /* 0x000e220000000c00 */
[----:B------:R-:W-:Y:S05]  /*9350*/  @P2 BRA `(.L_x_566) ;  /* 0x0000000c00702947 */ /* 0x000fea0003800000 */
[--C-:B------:R-:W-:Y:S01]  /*9360*/  SHF.R.U32.HI R78, RZ, 0x8, R61.reuse ;  /* 0x00000008ff4e7819 */ /* 0x100fe2000001163d */
[----:B0-----:R-:W-:Y:S01]  /*9370*/  IMAD.MOV.U32 R57, RZ, RZ, R12 ;  /* 0x000000ffff397224 */ /* 0x001fe200078e000c */
[----:B------:R-:W-:Y:S01]  /*9380*/  SHF.R.U32.HI R104, RZ, 0x18, R61 ;  /* 0x00000018ff687819 */ /* 0x000fe2000001163d */
[----:B------:R-:W-:Y:S01]  /*9390*/  IMAD.MOV.U32 R54, RZ, RZ, R44 ;  /* 0x000000ffff367224 */ /* 0x000fe200078e002c */
[----:B------:R-:W-:Y:S01]  /*93a0*/  LOP3.LUT R55, R61, 0xff, RZ, 0xc0, !PT ;  /* 0x000000ff3d377812 */ /* 0x000fe200078ec0ff */
[----:B------:R-:W-:Y:S01]  /*93b0*/  IMAD.SHL.U32 R12, R78, 0x100, RZ ;  /* 0x000001004e0c7824 */ /* 0x000fe200078e00ff */
[----:B------:R-:W-:Y:S01]  /*93c0*/  SHF.R.U32.HI R64, RZ, 0x8, R63 ;  /* 0x00000008ff407819 */ /* 0x000fe2000001163f */
[----:B------:R-:W-:Y:S01]  /*93d0*/  IMAD.MOV.U32 R49, RZ, RZ, R46 ;  /* 0x000000ffff317224 */ /* 0x000fe200078e002e */
[----:B------:R-:W-:Y:S02]  /*93e0*/  SHF.R.U32.HI R60, RZ, 0x18, R67 ;  /* 0x00000018ff3c7819 */ /* 0x000fe40000011643 */
[----:B------:R-:W-:-:S02]  /*93f0*/  LOP3.LUT R59, R67, 0xff, RZ, 0xc0, !PT ;  /* 0x000000ff433b7812 */ /* 0x000fc400078ec0ff */
[----:B------:R-:W-:Y:S02]  /*9400*/  SHF.R.U32.HI R76, RZ, 0x10, R61 ;  /* 0x00000010ff4c7819 */ /* 0x000fe4000001163d */
[----:B------:R-:W-:Y:S02]  /*9410*/  PRMT R55, R104, 0x654, R55 ;  /* 0x0000065468377816 */ /* 0x000fe40000000037 */
[----:B------:R-:W-:Y:S02]  /*9420*/  SHF.R.U32.HI R79, RZ, 0x18, R63 ;  /* 0x00000018ff4f7819 */ /* 0x000fe4000001163f */
[----:B------:R-:W-:Y:S02]  /*9430*/  LOP3.LUT R56, R63, 0xff, RZ, 0xc0, !PT ;  /* 0x000000ff3f387812 */ /* 0x000fe400078ec0ff */
[----:B------:R-:W-:Y:S02]  /*9440*/  SHF.R.U32.HI R61, RZ, 0x8, R65 ;  /* 0x00000008ff3d7819 */ /* 0x000fe40000011641 */
[----:B------:R-:W-:-:S02]  /*9450*/  MOV R53, R14 ;  /* 0x0000000e00357202 */ /* 0x000fc40000000f00 */
[----:B------:R-:W-:Y:S01]  /*9460*/  SHF.R.U32.HI R77, RZ, 0x18, R65 ;  /* 0x00000018ff4d7819 */ /* 0x000fe20000011641 */
[----:B------:R-:W-:Y:S01]  /*9470*/  IMAD.SHL.U32 R61, R61, 0x100, RZ ;  /* 0x000001003d3d7824 */ /* 0x000fe200078e00ff */
[----:B------:R-:W-:Y:S02]  /*9480*/  LOP3.LUT R58, R65, 0xff, RZ, 0xc0, !PT ;  /* 0x000000ff413a7812 */ /* 0x000fe400078ec0ff */
[----:B------:R-:W-:Y:S01]  /*9490*/  PRMT R14, R60, 0x654, R59 ;  /* 0x000006543c0e7816 */ /* 0x000fe2000000003b */
[----:B------:R-:W-:Y:S01]  /*94a0*/  IMAD.SHL.U32 R59, R64, 0x100, RZ ;  /* 0x00000100403b7824 */ /* 0x000fe200078e00ff */
[----:B------:R-:W-:Y:S01]  /*94b0*/  LOP3.LUT R12, R55, 0xff00, R12, 0xf8, !PT ;  /* 0x0000ff00370c7812 */ /* 0x000fe200078ef80c */
[----:B------:R-:W-:Y:S01]  /*94c0*/  IMAD.U32 R55, R76, 0x10000, RZ ;  /* 0x000100004c377824 */ /* 0x000fe200078e00ff */
[----:B------:R-:W-:Y:S02]  /*94d0*/  SHF.R.U32.HI R62, RZ, 0x10, R63 ;  /* 0x00000010ff3e7819 */ /* 0x000fe4000001163f */
[----:B------:R-:W-:-:S02]  /*94e0*/  PRMT R56, R79, 0x654, R56 ;  /* 0x000006544f387816 */ /* 0x000fc40000000038 */
[----:B------:R-:W-:Y:S02]  /*94f0*/  SHF.R.U32.HI R63, RZ, 0x8, R67 ;  /* 0x00000008ff3f7819 */ /* 0x000fe40000011643 */
[----:B------:R-:W-:Y:S02]  /*9500*/  PRMT R58, R77, 0x654, R58 ;  /* 0x000006544d3a7816 */ /* 0x000fe4000000003a */
[----:B------:R-:W-:Y:S01]  /*9510*/  LOP3.LUT R56, R56, 0xff00, R59, 0xf8, !PT ;  /* 0x0000ff0038387812 */ /* 0x000fe200078ef83b */
[----:B------:R-:W-:Y:S01]  /*9520*/  IMAD.U32 R59, R62, 0x10000, RZ ;  /* 0x000100003e3b7824 */ /* 0x000fe200078e00ff */
[----:B------:R-:W-:Y:S02]  /*9530*/  LOP3.LUT R44, R12, 0xff0000, R55, 0xf8, !PT ;  /* 0x00ff00000c2c7812 */ /* 0x000fe400078ef837 */
[----:B------:R-:W-:Y:S02]  /*9540*/  SHF.L.U32 R63, R63, 0x8, RZ ;  /* 0x000000083f3f7819 */ /* 0x000fe400000006ff */
[----:B------:R-:W-:-:S02]  /*9550*/  LOP3.LUT R46, R58, 0xff00, R61, 0xf8, !PT ;  /* 0x0000ff003a2e7812 */ /* 0x000fc400078ef83d */
[----:B------:R-:W-:Y:S02]  /*9560*/  F2FP.F16.E4M3.UNPACK_B R62, R119.H1 ;  /* 0x00000077ff3e723e */ /* 0x000fe400030006ff */
[----:B------:R-:W-:Y:S02]  /*9570*/  F2FP.F16.E4M3.UNPACK_B R55, R54.H1 ;  /* 0x00000036ff37723e */ /* 0x000fe400030006ff */
[----:B------:R-:W-:Y:S02]  /*9580*/  F2FP.F16.E4M3.UNPACK_B R58, R57.H1 ;  /* 0x00000039ff3a723e */ /* 0x000fe400030006ff */
[----:B------:R-:W-:Y:S02]  /*9590*/  SHF.R.U32.HI R66, RZ, 0x10, R65 ;  /* 0x00000010ff427819 */ /* 0x000fe40000011641 */
[----:B------:R-:W-:Y:S01]  /*95a0*/  LOP3.LUT R64, R14, 0xff00, R63, 0xf8, !PT ;  /* 0x0000ff000e407812 */ /* 0x000fe200078ef83f */
[----:B------:R-:W-:Y:S01]  /*95b0*/  HADD2.F32 R14, -RZ, R62.H0_H0 ;  /* 0x2000003eff0e7230 */ /* 0x000fe20000004100 */
[----:B------:R-:W-:Y:S01]  /*95c0*/  LOP3.LUT R12, R56, 0xff0000, R59, 0xf8, !PT ;  /* 0x00ff0000380c7812 */ /* 0x000fe200078ef83b */
[----:B------:R-:W-:Y:S01]  /*95d0*/  HADD2.F32 R56, -RZ, R55.H0_H0 ;  /* 0x20000037ff387230 */ /* 0x000fe20000004100 */
[----:B------:R-:W-:Y:S01]  /*95e0*/  F2FP.F16.E4M3.UNPACK_B R60, R117.H1 ;  /* 0x00000075ff3c723e */ /* 0x000fe200030006ff */
[----:B------:R-:W-:Y:S01]  /*95f0*/  HADD2.F32 R59, -RZ, R58.H0_H0 ;  /* 0x2000003aff3b7230 */ /* 0x000fe20000004100 */
[----:B------:R-:W-:Y:S01]  /*9600*/  SHF.R.U32.HI R65, RZ, 0x10, R67 ;  /* 0x00000010ff417819 */ /* 0x000fe20000011643 */
[----:B------:R-:W-:-:S02]  /*9610*/  IMAD.U32 R63, R66, 0x10000, RZ ;  /* 0x00010000423f7824 */ /* 0x000fc400078e00ff */
[CC--:B------:R-:W-:Y:S01]  /*9620*/  FMUL.FTZ R66, R56.reuse, R14.reuse ;  /* 0x0000000e38427220 */ /* 0x0c0fe20000410000 */
[----:B------:R-:W-:Y:S02]  /*9630*/  HADD2.F32 R61, -RZ, R60.H0_H0 ;  /* 0x2000003cff3d7230 */ /* 0x000fe40000004100 */
[C---:B------:R-:W-:Y:S01]  /*9640*/  FMUL.FTZ R67, R59.reuse, R14 ;  /* 0x0000000e3b437220 */ /* 0x040fe20000410000 */
[----:B------:R-:W-:Y:S01]  /*9650*/  HADD2.F32 R62, -RZ, R62.H1_H1 ;  /* 0x3000003eff3e7230 */ /* 0x000fe20000004100 */
[----:B------:R-:W-:Y:S01]  /*9660*/  F2FP.F16.E4M3.UNPACK_B R119, R119 ;  /* 0x00000077ff77723e */ /* 0x000fe200020006ff */
[----:B------:R-:W-:Y:S02]  /*9670*/  HADD2.F32 R60, -RZ, R60.H1_H1 ;  /* 0x3000003cff3c7230 */ /* 0x000fe40000004100 */
[-C--:B------:R-:W-:Y:S01]  /*9680*/  FFMA.FTZ R66, R59, R61.reuse, R66 ;  /* 0x0000003d3b427223 */ /* 0x080fe20000010042 */
[----:B------:R-:W-:Y:S01]  /*9690*/  FFMA.FTZ R67, R56, R61, -R67 ;  /* 0x0000003d38437223 */ /* 0x000fe20000010843 */
[----:B------:R-:W-:Y:S01]  /*96a0*/  HADD2.F32 R59, -RZ, R58.H1_H1 ;  /* 0x3000003aff3b7230 */ /* 0x000fe20000004100 */
[----:B------:R-:W-:Y:S01]  /*96b0*/  F2FP.F16.E4M3.UNPACK_B R57, R57 ;  /* 0x00000039ff39723e */ /* 0x000fe200020006ff */
[----:B------:R-:W-:Y:S01]  /*96c0*/  HADD2.F32 R56, -RZ, R55.H1_H1 ;  /* 0x30000037ff387230 */ /* 0x000fe20000004100 */
[----:B------:R-:W-:Y:S01]  /*96d0*/  F2FP.F16.E4M3.UNPACK_B R54, R54 ;  /* 0x00000036ff36723e */ /* 0x000fe200020006ff */
[----:B------:R-:W-:Y:S01]  /*96e0*/  HADD2.F32 R61, -RZ, R119.H0_H0 ;  /* 0x20000077ff3d7230 */ /* 0x000fe20000004100 */
[----:B------:R-:W-:Y:S01]  /*96f0*/  LOP3.LUT R46, R46, 0xff0000, R63, 0xf8, !PT ;  /* 0x00ff00002e2e7812 */ /* 0x000fe200078ef83f */
[-C--:B------:R-:W-:Y:S01]  /*9700*/  FMUL.FTZ R63, R59, R62.reuse ;  /* 0x0000003e3b3f7220 */ /* 0x080fe20000410000 */
[----:B------:R-:W-:Y:S01]  /*9710*/  F2FP.F16.E4M3.UNPACK_B R117, R117 ;  /* 0x00000075ff75723e */ /* 0x000fe200020006ff */
[----:B------:R-:W-:Y:S01]  /*9720*/  FMUL.FTZ R62, R56, R62 ;  /* 0x0000003e383e7220 */ /* 0x000fe20000410000 */
[----:B------:R-:W-:-:S02]  /*9730*/  HADD2.F32 R58, -RZ, R57.H0_H0 ;  /* 0x20000039ff3a7230 */ /* 0x000fc40000004100 */
[-C--:B------:R-:W-:Y:S01]  /*9740*/  FFMA.FTZ R76, R56, R60.reuse, -R63 ;  /* 0x0000003c384c7223 */ /* 0x080fe2000001083f */
[--C-:B------:R-:W-:Y:S02]  /*9750*/  HADD2.F32 R55, -RZ, R54.reuse.H0_H0 ;  /* 0x20000036ff377230 */ /* 0x100fe40000004100 */
[----:B------:R-:W-:Y:S01]  /*9760*/  FFMA.FTZ R77, R59, R60, R62 ;  /* 0x0000003c3b4d7223 */ /* 0x000fe2000001003e */
[----:B------:R-:W-:Y:S02]  /*9770*/  HADD2.F32 R56, -RZ, R117.H0_H0 ;  /* 0x20000075ff387230 */ /* 0x000fe40000004100 */
[-C--:B------:R-:W-:Y:S01]  /*9780*/  FMUL.FTZ R60, R58, R61.reuse ;  /* 0x0000003d3a3c7220 */ /* 0x080fe20000410000 */
[----:B------:R-:W-:Y:S02]  /*9790*/  HADD2.F32 R119, -RZ, R119.H1_H1 ;  /* 0x30000077ff777230 */ /* 0x000fe40000004100 */
[----:B------:R-:W-:Y:S01]  /*97a0*/  FMUL.FTZ R61, R55, R61 ;  /* 0x0000003d373d7220 */ /* 0x000fe20000410000 */
[----:B------:R-:W-:Y:S01]  /*97b0*/  HADD2.F32 R57, -RZ, R57.H1_H1 ;  /* 0x30000039ff397230 */ /* 0x000fe20000004100 */
[----:B------:R-:W-:Y:S01]  /*97c0*/  SHF.L.U32 R65, R65, 0x10, RZ ;  /* 0x0000001041417819 */ /* 0x000fe200000006ff */
[----:B------:R-:W-:-:S02]  /*97d0*/  HADD2.F32 R54, -RZ, R54.H1_H1 ;  /* 0x30000036ff367230 */ /* 0x000fc40000004100 */
[-C--:B------:R-:W-:Y:S01]  /*97e0*/  FFMA.FTZ R62, R55, R56.reuse, -R60 ;  /* 0x00000038373e7223 */ /* 0x080fe2000001083c */
[----:B------:R-:W-:Y:S02]  /*97f0*/  HADD2.F32 R117, -RZ, R117.H1_H1 ;  /* 0x30000075ff757230 */ /* 0x000fe40000004100 */
[----:B------:R-:W-:Y:S01]  /*9800*/  FFMA.FTZ R63, R58, R56, R61 ;  /* 0x000000383a3f7223 */ /* 0x000fe2000001003d */
[----:B------:R-:W-:Y:S01]  /*9810*/  FMUL.FTZ R59, R57, R119 ;  /* 0x00000077393b7220 */ /* 0x000fe20000410000 */
[----:B------:R-:W-:Y:S02]  /*9820*/  F2FP.F16.E4M3.UNPACK_B R55, R118.H1 ;  /* 0x00000076ff37723e */ /* 0x000fe400030006ff */
[----:B------:R-:W-:Y:S02]  /*9830*/  F2FP.F16.E4M3.UNPACK_B R56, R53.H1 ;  /* 0x00000035ff38723e */ /* 0x000fe400030006ff */
[----:B------:R-:W-:Y:S01]  /*9840*/  LOP3.LUT R14, R64, 0xff0000, R65, 0xf8, !PT ;  /* 0x00ff0000400e7812 */ /* 0x000fe200078ef841 */
[C---:B------:R-:W-:Y:S01]  /*9850*/  FMUL.FTZ R64, R54.reuse, R119 ;  /* 0x0000007736407220 */ /* 0x040fe20000410000 */
        /* <DEDUP_REMOVED lines=21> */
[----:B--2---:R-:W-:Y:S01]  /*99b0*/  FFMA.FTZ R108, R54, R59, -R55 ;  /* 0x0000003b366c7223 */ /* 0x004fe20000010837 */
[----:B------:R-:W-:Y:S01]  /*99c0*/  F2FP.F16.E4M3.UNPACK_B R54, R53 ;  /* 0x00000035ff36723e */ /* 0x000fe200020006ff */
[--C-:B------:R-:W-:Y:S02]  /*99d0*/  HADD2.F32 R58, -RZ, R118.reuse.H0_H0 ;  /* 0x20000076ff3a7230 */ /* 0x100fe40000004100 */
[----:B---3--:R-:W-:Y:S01]  /*99e0*/  FFMA.FTZ R110, R56, R59, R61 ;  /* 0x0000003b386e7223 */ /* 0x008fe2000001003d */
[----:B------:R-:W-:Y:S01]  /*99f0*/  HADD2.F32 R118, -RZ, R118.H1_H1 ;  /* 0x30000076ff767230 */ /* 0x000fe20000004100 */
[----:B------:R-:W-:Y:S01]  /*9a00*/  F2FP.F16.E4M3.UNPACK_B R61, R46 ;  /* 0x0000002eff3d723e */ /* 0x000fe200020006ff */
[----:B------:R-:W-:-:S02]  /*9a10*/  HADD2.F32 R55, -RZ, R54.H0_H0 ;  /* 0x20000036ff377230 */ /* 0x000fc40000004100 */
[----:B------:R-:W-:Y:S02]  /*9a20*/  HADD2.F32 R53, -RZ, R49.H0_H0 ;  /* 0x20000031ff357230 */ /* 0x000fe40000004100 */
[----:B------:R-:W-:Y:S02]  /*9a30*/  HADD2.F32 R54, -RZ, R54.H1_H1 ;  /* 0x30000036ff367230 */ /* 0x000fe40000004100 */
[-C--:B------:R-:W-:Y:S01]  /*9a40*/  FMUL.FTZ R60, R55, R58.reuse ;  /* 0x0000003a373c7220 */ /* 0x080fe20000410000 */
[----:B------:R-:W-:Y:S02]  /*9a50*/  HADD2.F32 R56, -RZ, R115.H0_H0 ;  /* 0x20000073ff387230 */ /* 0x000fe40000004100 */
[----:B------:R-:W-:Y:S01]  /*9a60*/  FMUL.FTZ R58, R53, R58 ;  /* 0x0000003a353a7220 */ /* 0x000fe20000410000 */
[----:B------:R-:W-:Y:S02]  /*9a70*/  HADD2.F32 R49, -RZ, R49.H1_H1 ;  /* 0x30000031ff317230 */ /* 0x000fe40000004100 */
[----:B------:R-:W-:Y:S01]  /*9a80*/  FMUL.FTZ R104, R54, R118 ;  /* 0x0000007636687220 */ /* 0x000fe20000410000 */
[----:B------:R-:W-:-:S02]  /*9a90*/  HADD2.F32 R115, -RZ, R115.H1_H1 ;  /* 0x30000073ff737230 */ /* 0x000fc40000004100 */
[-C--:B------:R-:W-:Y:S01]  /*9aa0*/  FFMA.FTZ R78, R55, R56.reuse, R58 ;  /* 0x00000038374e7223 */ /* 0x080fe2000001003a */
[----:B------:R-:W-:Y:S01]  /*9ab0*/  FFMA.FTZ R57, R53, R56, -R60 ;  /* 0x0000003835397223 */ /* 0x000fe2000001083c */
[C---:B------:R-:W-:Y:S01]  /*9ac0*/  FMUL.FTZ R59, R49.reuse, R118 ;  /* 0x00000076313b7220 */ /* 0x040fe20000410000 */
[----:B------:R-:W-:Y:S01]  /*9ad0*/  F2FP.F16.E4M3.UNPACK_B R58, R13 ;  /* 0x0000000dff3a723e */ /* 0x000fe200020006ff */
[-C--:B------:R-:W-:Y:S01]  /*9ae0*/  FFMA.FTZ R104, R49, R115.reuse, -R104 ;  /* 0x0000007331687223 */ /* 0x080fe20000010868 */
[----:B------:R-:W-:Y:S01]  /*9af0*/  F2FP.SATFINITE.E4M3.F32.PACK_AB_MERGE_C R49, R77, R66, RZ ;  /* 0x000000424d31723e */ /* 0x000fe200048070ff */
[----:B------:R-:W-:Y:S01]  /*9b00*/  FFMA.FTZ R115, R54, R115, R59 ;  /* 0x0000007336737223 */ /* 0x000fe2000001003b */
[----:B------:R-:W-:Y:S01]  /*9b10*/  F2FP.SATFINITE.E4M3.F32.PACK_AB_MERGE_C R55, R108, R79, RZ ;  /* 0x0000004f6c37723e */ /* 0x000fe200048070ff */
[--C-:B------:R-:W-:Y:S01]  /*9b20*/  HADD2.F32 R59, -RZ, R58.reuse.H0_H0 ;  /* 0x2000003aff3b7230 */ /* 0x100fe20000004100 */
[----:B------:R-:W-:Y:S01]  /*9b30*/  F2FP.F16.E4M3.UNPACK_B R56, R45 ;  /* 0x0000002dff38723e */ /* 0x000fe200020006ff */
[----:B------:R-:W-:Y:S01]  /*9b40*/  HADD2.F32 R58, -RZ, R58.H1_H1 ;  /* 0x3000003aff3a7230 */ /* 0x000fe20000004100 */
[----:B------:R-:W-:Y:S01]  /*9b50*/  F2FP.SATFINITE.E4M3.F32.PACK_AB_MERGE_C R49, R64, R63, R49 ;  /* 0x0000003f4031723e */ /* 0x000fe20004807031 */
[--C-:B------:R-:W-:Y:S01]  /*9b60*/  HADD2.F32 R64, -RZ, R61.reuse.H0_H0 ;  /* 0x2000003dff407230 */ /* 0x100fe20000004100 */
[----:B------:R-:W-:Y:S01]  /*9b70*/  F2FP.SATFINITE.E4M3.F32.PACK_AB_MERGE_C R53, R76, R67, RZ ;  /* 0x000000434c35723e */ /* 0x000fe200048070ff */
[----:B------:R-:W-:Y:S01]  /*9b80*/  HADD2.F32 R61, -RZ, R61.H1_H1 ;  /* 0x3000003dff3d7230 */ /* 0x000fe20000004100 */
[----:B------:R-:W-:-:S02]  /*9b90*/  F2FP.F16.E4M3.UNPACK_B R60, R44 ;  /* 0x0000002cff3c723e */ /* 0x000fc400020006ff */
[----:B------:R-:W-:Y:S01]  /*9ba0*/  F2FP.SATFINITE.E4M3.F32.PACK_AB_MERGE_C R55, R104, R57, R55 ;  /* 0x000000396837723e */ /* 0x000fe20004807037 */
[----:B------:R-:W-:Y:S01]  /*9bb0*/  HADD2.F32 R57, -RZ, R56.H0_H0 ;  /* 0x20000038ff397230 */ /* 0x000fe20000004100 */
[----:B------:R-:W-:Y:S01]  /*9bc0*/  F2FP.SATFINITE.E4M3.F32.PACK_AB_MERGE_C R53, R65, R62, R53 ;  /* 0x0000003e4135723e */ /* 0x000fe20004807035 */
[----:B------:R-:W-:Y:S02]  /*9bd0*/  HADD2.F32 R62, -RZ, R60.H0_H0 ;  /* 0x2000003cff3e7230 */ /* 0x000fe40000004100 */
[-C--:B------:R-:W-:Y:S01]  /*9be0*/  FMUL.FTZ R66, R59, R64.reuse ;  /* 0x000000403b427220 */ /* 0x080fe20000410000 */
[----:B------:R-:W-:Y:S02]  /*9bf0*/  HADD2.F32 R56, -RZ, R56.H1_H1 ;  /* 0x30000038ff387230 */ /* 0x000fe40000004100 */
[C---:B------:R-:W-:Y:S01]  /*9c00*/  FMUL.FTZ R64, R57.reuse, R64 ;  /* 0x0000004039407220 */ /* 0x040fe20000410000 */
[----:B------:R-:W-:Y:S01]  /*9c10*/  FMUL.FTZ R63, R58, R61 ;  /* 0x0000003d3a3f7220 */ /* 0x000fe20000410000 */
[-C--:B------:R-:W-:Y:S01]  /*9c20*/  FFMA.FTZ R66, R57, R62.reuse, -R66 ;  /* 0x0000003e39427223 */ /* 0x080fe20000010842 */
[----:B------:R-:W-:Y:S01]  /*9c30*/  F2FP.F16.E4M3.UNPACK_B R45, R45.H1 ;  /* 0x0000002dff2d723e */ /* 0x000fe200030006ff */
[----:B------:R-:W-:Y:S01]  /*9c40*/  FFMA.FTZ R64, R59, R62, R64 ;  /* 0x0000003e3b407223 */ /* 0x000fe20000010040 */
[----:B------:R-:W-:-:S02]  /*9c50*/  HADD2.F32 R59, -RZ, R60.H1_H1 ;  /* 0x3000003cff3b7230 */ /* 0x000fc40000004100 */
[C---:B------:R-:W-:Y:S01]  /*9c60*/  FMUL.FTZ R61, R56.reuse, R61 ;  /* 0x0000003d383d7220 */ /* 0x040fe20000410000 */
[----:B------:R-:W-:Y:S01]  /*9c70*/  F2FP.F16.E4M3.UNPACK_B R57, R13.H1 ;  /* 0x0000000dff39723e */ /* 0x000fe200030006ff */
[----:B------:R-:W-:Y:S01]  /*9c80*/  HADD2.F32 R13, -RZ, R45.H0_H0 ;  /* 0x2000002dff0d7230 */ /* 0x000fe20000004100 */
[----:B------:R-:W-:Y:S01]  /*9c90*/  F2FP.F16.E4M3.UNPACK_B R44, R44.H1 ;  /* 0x0000002cff2c723e */ /* 0x000fe200030006ff */
[-C--:B------:R-:W-:Y:S01]  /*9ca0*/  FFMA.FTZ R65, R56, R59.reuse, -R63 ;  /* 0x0000003b38417223 */ /* 0x080fe2000001083f */
[----:B------:R-:W-:Y:S01]  /*9cb0*/  F2FP.F16.E4M3.UNPACK_B R56, R46.H1 ;  /* 0x0000002eff38723e */ /* 0x000fe200030006ff */
[----:B------:R-:W-:Y:S01]  /*9cc0*/  FFMA.FTZ R67, R58, R59, R61 ;  /* 0x0000003b3a437223 */ /* 0x000fe2000001003d */
[--C-:B------:R-:W-:Y:S01]  /*9cd0*/  HADD2.F32 R46, -RZ, R57.reuse.H0_H0 ;  /* 0x20000039ff2e7230 */ /* 0x100fe20000004100 */
[----:B------:R-:W-:Y:S01]  /*9ce0*/  F2FP.SATFINITE.E4M3.F32.PACK_AB_MERGE_C R54, R110, R105, RZ ;  /* 0x000000696e36723e */ /* 0x000fe200048070ff */
[----:B------:R-:W-:Y:S01]  /*9cf0*/  HADD2.F32 R57, -RZ, R57.H1_H1 ;  /* 0x30000039ff397230 */ /* 0x000fe20000004100 */
[----:B------:R-:W-:Y:S01]  /*9d00*/  F2FP.F16.E4M3.UNPACK_B R61, R14.H1 ;  /* 0x0000000eff3d723e */ /* 0x000fe200030006ff */
[--C-:B------:R-:W-:Y:S01]  /*9d10*/  HADD2.F32 R58, -RZ, R56.reuse.H0_H0 ;  /* 0x20000038ff3a7230 */ /* 0x100fe20000004100 */
[----:B------:R-:W-:Y:S01]  /*9d20*/  F2FP.SATFINITE.E4M3.F32.PACK_AB_MERGE_C R54, R115, R78, R54 ;  /* 0x0000004e7336723e */ /* 0x000fe20004807036 */
[----:B------:R-:W-:-:S02]  /*9d30*/  HADD2.F32 R60, -RZ, R56.H1_H1 ;  /* 0x30000038ff3c7230 */ /* 0x000fc40000004100 */
[----:B------:R-:W-:Y:S02]  /*9d40*/  HADD2.F32 R45, -RZ, R45.H1_H1 ;  /* 0x3000002dff2d7230 */ /* 0x000fe40000004100 */
[-C--:B------:R-:W-:Y:S01]  /*9d50*/  FMUL.FTZ R59, R13, R58.reuse ;  /* 0x0000003a0d3b7220 */ /* 0x080fe20000410000 */
[--C-:B------:R-:W-:Y:S02]  /*9d60*/  HADD2.F32 R56, -RZ, R44.reuse.H0_H0 ;  /* 0x2000002cff387230 */ /* 0x100fe40000004100 */
[C---:B------:R-:W-:Y:S01]  /*9d70*/  FMUL.FTZ R62, R46.reuse, R58 ;  /* 0x0000003a2e3e7220 */ /* 0x040fe20000410000 */
[----:B------:R-:W-:Y:S02]  /*9d80*/  HADD2.F32 R44, -RZ, R44.H1_H1 ;  /* 0x3000002cff2c7230 */ /* 0x000fe40000004100 */
[-C--:B------:R-:W-:Y:S01]  /*9d90*/  FMUL.FTZ R58, R57, R60.reuse ;  /* 0x0000003c393a7220 */ /* 0x080fe20000410000 */
[----:B------:R-:W-:Y:S01]  /*9da0*/  FMUL.FTZ R60, R45, R60 ;  /* 0x0000003c2d3c7220 */ /* 0x000fe20000410000 */
[-C--:B------:R-:W-:Y:S01]  /*9db0*/  FFMA.FTZ R77, R46, R56.reuse, R59 ;  /* 0x000000382e4d7223 */ /* 0x080fe2000001003b */
[----:B------:R-:W-:Y:S01]  /*9dc0*/  F2FP.F16.E4M3.UNPACK_B R46, R15.H1 ;  /* 0x0000000fff2e723e */ /* 0x000fe200030006ff */
[----:B------:R-:W-:Y:S01]  /*9dd0*/  FFMA.FTZ R76, R13, R56, -R62 ;  /* 0x000000380d4c7223 */ /* 0x000fe2000001083e */
[----:B------:R-:W-:Y:S01]  /*9de0*/  FFMA.FTZ R78, R57, R44, R60 ;  /* 0x0000002c394e7223 */ /* 0x000fe2000001003c */
[-C--:B------:R-:W-:Y:S01]  /*9df0*/  F2FP.F16.E4M3.UNPACK_B R13, R47.reuse ;  /* 0x0000002fff0d723e */ /* 0x080fe200020006ff */
[--C-:B------:R-:W-:Y:S01]  /*9e00*/  HADD2.F32 R63, -RZ, R61.reuse.H0_H0 ;  /* 0x2000003dff3f7230 */ /* 0x100fe20000004100 */
[----:B------:R-:W-:Y:S01]  /*9e10*/  F2FP.F16.E4M3.UNPACK_B R60, R14 ;  /* 0x0000000eff3c723e */ /* 0x000fe200020006ff */
[----:B------:R-:W-:Y:S01]  /*9e20*/  FFMA.FTZ R79, R45, R44, -R58 ;  /* 0x0000002c2d4f7223 */ /* 0x000fe2000001083a */
[----:B------:R-:W-:Y:S01]  /*9e30*/  F2FP.F16.E4M3.UNPACK_B R47, R47.H1 ;  /* 0x0000002fff2f723e */ /* 0x000fe200030006ff */
[----:B------:R-:W-:Y:S01]  /*9e40*/  HADD2.F32 R61, -RZ, R61.H1_H1 ;  /* 0x3000003dff3d7230 */ /* 0x000fe20000004100 */
[-C--:B------:R-:W-:Y:S01]  /*9e50*/  F2FP.F16.E4M3.UNPACK_B R14, R12.reuse ;  /* 0x0000000cff0e723e */ /* 0x080fe200020006ff */
[----:B------:R-:W-:Y:S01]  /*9e60*/  HADD2.F32 R62, -RZ, R60.H0_H0 ;  /* 0x2000003cff3e7230 */ /* 0x000fe20000004100 */
[----:B------:R-:W-:Y:S01]  /*9e70*/  F2FP.F16.E4M3.UNPACK_B R57, R12.H1 ;  /* 0x0000000cff39723e */ /* 0x000fe200030006ff */
[----:B------:R-:W-:Y:S01]  /*9e80*/  HADD2.F32 R12, -RZ, R46.H0_H0 ;  /* 0x2000002eff0c7230 */ /* 0x000fe20000004100 */
[----:B------:R-:W-:Y:S01]  /*9e90*/  F2FP.F16.E4M3.UNPACK_B R45, R15 ;  /* 0x0000000fff2d723e */ /* 0x000fe200020006ff */
[----:B------:R-:W-:Y:S01]  /*9ea0*/  HADD2.F32 R44, -RZ, R47.H0_H0 ;  /* 0x2000002fff2c7230 */ /* 0x000fe20000004100 */
[----:B------:R-:W-:Y:S01]  /*9eb0*/  F2FP.SATFINITE.E4M3.F32.PACK_AB_MERGE_C R76, R79, R76, RZ ;  /* 0x0000004c4f4c723e */ /* 0x000fe200048070ff */
[----:B------:R-:W-:-:S02]  /*9ec0*/  HADD2.F32 R59, -RZ, R57.H0_H0 ;  /* 0x20000039ff3b7230 */ /* 0x000fc40000004100 */
[-C--:B------:R-:W-:Y:S01]  /*9ed0*/  FMUL.FTZ R115, R12, R63.reuse ;  /* 0x0000003f0c737220 */ /* 0x080fe20000410000 */
[----:B------:R-:W-:Y:S02]  /*9ee0*/  HADD2.F32 R46, -RZ, R46.H1_H1 ;  /* 0x3000002eff2e7230 */ /* 0x000fe40000004100 */
[C---:B------:R-:W-:Y:S01]  /*9ef0*/  FMUL.FTZ R63, R44.reuse, R63 ;  /* 0x0000003f2c3f7220 */ /* 0x040fe20000410000 */
[----:B------:R-:W-:Y:S02]  /*9f00*/  HADD2.F32 R47, -RZ, R47.H1_H1 ;  /* 0x3000002fff2f7230 */ /* 0x000fe40000004100 */
[----:B------:R-:W-:Y:S01]  /*9f10*/  FFMA.FTZ R115, R44, R59, -R115 ;  /* 0x0000003b2c737223 */ /* 0x000fe20000010873 */
[----:B------:R-:W-:Y:S02]  /*9f20*/  HADD2.F32 R56, -RZ, R45.H0_H0 ;  /* 0x2000002dff387230 */ /* 0x000fe40000004100 */
[----:B------:R-:W-:Y:S01]  /*9f30*/  FMUL.FTZ R44, R46, R61 ;  /* 0x0000003d2e2c7220 */ /* 0x000fe20000410000 */
[----:B------:R-:W-:-:S02]  /*9f40*/  HADD2.F32 R15, -RZ, R13.H0_H0 ;  /* 0x2000000dff0f7230 */ /* 0x000fc40000004100 */
[----:B------:R-:W-:Y:S01]  /*9f50*/  FMUL.FTZ R61, R47, R61 ;  /* 0x0000003d2f3d7220 */ /* 0x000fe20000410000 */
[----:B------:R-:W-:Y:S02]  /*9f60*/  HADD2.F32 R45, -RZ, R45.H1_H1 ;  /* 0x3000002dff2d7230 */ /* 0x000fe40000004100 */
[----:B------:R-:W-:Y:S01]  /*9f70*/  FFMA.FTZ R63, R12, R59, R63 ;  /* 0x0000003b0c3f7223 */ /* 0x000fe2000001003f */
[----:B------:R-:W-:Y:S02]  /*9f80*/  HADD2.F32 R60, -RZ, R60.H1_H1 ;  /* 0x3000003cff3c7230 */ /* 0x000fe40000004100 */
[-C--:B------:R-:W-:Y:S01]  /*9f90*/  FMUL.FTZ R104, R56, R62.reuse ;  /* 0x0000003e38687220 */ /* 0x080fe20000410000 */
[----:B------:R-:W-:Y:S02]  /*9fa0*/  HADD2.F32 R13, -RZ, R13.H1_H1 ;  /* 0x3000000dff0d7230 */ /* 0x000fe40000004100 */
[----:B------:R-:W-:Y:S01]  /*9fb0*/  FMUL.FTZ R105, R15, R62 ;  /* 0x0000003e0f697220 */ /* 0x000fe20000410000 */
[----:B------:R-:W-:-:S02]  /*9fc0*/  HADD2.F32 R57, -RZ, R57.H1_H1 ;  /* 0x30000039ff397230 */ /* 0x000fc40000004100 */
[-C--:B------:R-:W-:Y:S01]  /*9fd0*/  FMUL.FTZ R12, R45, R60.reuse ;  /* 0x0000003c2d0c7220 */ /* 0x080fe20000410000 */
[--C-:B------:R-:W-:Y:S02]  /*9fe0*/  HADD2.F32 R58, -RZ, R14.reuse.H0_H0 ;  /* 0x2000000eff3a7230 */ /* 0x100fe40000004100 */
[----:B------:R-:W-:Y:S01]  /*9ff0*/  FMUL.FTZ R60, R13, R60 ;  /* 0x0000003c0d3c7220 */ /* 0x000fe20000410000 */
[----:B------:R-:W-:Y:S02]  /*a000*/  HADD2.F32 R14, -RZ, R14.H1_H1 ;  /* 0x3000000eff0e7230 */ /* 0x000fe40000004100 */
[-C--:B------:R-:W-:Y:S01]  /*a010*/  FFMA.FTZ R44, R47, R57.reuse, -R44 ;  /* 0x000000392f2c7223 */ /* 0x080fe2000001082c */
[----:B------:R-:W-:Y:S01]  /*a020*/  FFMA.FTZ R46, R46, R57, R61 ;  /* 0x000000392e2e7223 */ /* 0x000fe2000001003d */
[-C--:B------:R-:W-:Y:S01]  /*a030*/  FFMA.FTZ R104, R15, R58.reuse, -R104 ;  /* 0x0000003a0f687223 */ /* 0x080fe20000010868 */
[----:B------:R-:W-:Y:S01]  /*a040*/  FFMA.FTZ R105, R56, R58, R105 ;  /* 0x0000003a38697223 */ /* 0x000fe20000010069 */
[-C--:B------:R-:W-:Y:S01]  /*a050*/  FFMA.FTZ R13, R13, R14.reuse, -R12 ;  /* 0x0000000e0d0d7223 */ /* 0x080fe2000001080c */
[----:B------:R-:W-:Y:S01]  /*a060*/  FFMA.FTZ R60, R45, R14, R60 ;  /* 0x0000000e2d3c7223 */ /* 0x000fe2000001003c */
[----:B------:R-:W-:Y:S01]  /*a070*/  F2FP.SATFINITE.E4M3.F32.PACK_AB_MERGE_C R44, R44, R115, RZ ;  /* 0x000000732c2c723e */ /* 0x000fe200048070ff */
[----:B------:R-:W-:Y:S01]  /*a080*/  IMAD.MOV.U32 R12, RZ, RZ, R49 ;  /* 0x000000ffff0c7224 */ /* 0x000fe200078e0031 */
[----:B------:R-:W-:-:S02]  /*a090*/  F2FP.SATFINITE.E4M3.F32.PACK_AB_MERGE_C R46, R46, R63, RZ ;  /* 0x0000003f2e2e723e */ /* 0x000fc400048070ff */
[----:B------:R-:W-:Y:S02]  /*a0a0*/  F2FP.SATFINITE.E4M3.F32.PACK_AB_MERGE_C R77, R78, R77, RZ ;  /* 0x0000004d4e4d723e */ /* 0x000fe400048070ff */
[----:B------:R-:W-:Y:S01]  /*a0b0*/  F2FP.SATFINITE.E4M3.F32.PACK_AB_MERGE_C R47, R13, R104, R44 ;  /* 0x000000680d2f723e */ /* 0x000fe2000480702c */
[----:B------:R-:W-:Y:S01]  /*a0c0*/  IMAD.MOV.U32 R44, RZ, RZ, R53 ;  /* 0x000000ffff2c7224 */ /* 0x000fe200078e0035 */
[----:B------:R-:W-:Y:S01]  /*a0d0*/  F2FP.SATFINITE.E4M3.F32.PACK_AB_MERGE_C R15, R60, R105, R46 ;  /* 0x000000693c0f723e */ /* 0x000fe2000480702e */
[----:B------:R-:W-:Y:S01]  /*a0e0*/  IMAD.MOV.U32 R46, RZ, RZ, R55 ;  /* 0x000000ffff2e7224 */ /* 0x000fe200078e0037 */
[----:B------:R-:W-:Y:S02]  /*a0f0*/  F2FP.SATFINITE.E4M3.F32.PACK_AB_MERGE_C R45, R65, R66, R76 ;  /* 0x00000042412d723e */ /* 0x000fe4000480704c */
[----:B------:R-:W-:Y:S02]  /*a100*/  F2FP.SATFINITE.E4M3.F32.PACK_AB_MERGE_C R13, R67, R64, R77 ;  /* 0x00000040430d723e */ /* 0x000fe4000480704d */
[----:B------:R-:W-:-:S07]  /*a110*/  MOV R14, R54 ;  /* 0x00000036000e7202 */ /* 0x000fce0000000f00 */
.L_x_566:
[----:B------:R-:W-:Y:S05]  /*a120*/  BSYNC B2 ;  /* 0x0000000000027941 */ /* 0x000fea0003800000 */
.L_x_565:
[----:B------:R-:W-:Y:S01]  /*a130*/  ISETP.GE.AND P3, PT, R11, R114, PT ;  /* 0x000000720b00720c */ /* 0x000fe20003f66270 */
[----:B0-----:R0:W-:-:S12]  /*a140*/  ST.E.128 desc[UR36][R50.64], R44 ;  /* 0x0000002c32007985 */ /* 0x0011d8000c101d24 */
[----:B------:R-:W-:-:S04]  /*a150*/  @!P3 IADD3 R52, P4, R11, R52, RZ ;  /* 0x000000340b34b210 */ /* 0x000fc80007f9e0ff */
[----:B------:R-:W-:-:S05]  /*a160*/  @!P3 LEA.HI.X.SX32 R53, R11, R48, 0x1, P4 ;  /* 0x000000300b35b211 */ /* 0x000fca00020f0eff */
[----:B------:R0:W-:Y:S04]  /*a170*/  @!P3 ST.E.128 desc[UR36][R52.64], R12 ;  /* 0x0000000c3400b985 */ /* 0x0001e8000c101d24 */
.L_x_564:
[----:B------:R-:W-:Y:S05]  /*a180*/  BSYNC B1 ;  /* 0x0000000000017941 */ /* 0x000fea0003800000 */
.L_x_563:
[----:B------:R-:W-:-:S03]  /*a190*/  UMOV UR4, 0xffffffff ;  /* 0xffffffff00047882 */ /* 0x000fc60000000000 */
[----:B------:R-:W-:Y:S05]  /*a1a0*/  BRA.DIV UR4, `(.L_x_567) ;  /* 0x000001b6049c7947 */ /* 0x000fea000b800000 */
[----:B0-----:R0:W0:Y:S04]  /*a1b0*/  SHFL.IDX PT, R48, R107, 0x3, 0x181f ;  /* 0x00781f006b307f89 */ /* 0x00102800000e0000 */
[----:B----4-:R-:W4:Y:S02]  /*a1c0*/  SHFL.IDX PT, R106, R106, 0x3, 0x181f ;  /* 0x00781f006a6a7f89 */ /* 0x010f2400000e0000 */
.L_x_859:
[----:B------:R-:W-:-:S05]  /*a1d0*/  VIADD R11, R219, 0x60 ;  /* 0x00000060db0b7836 */ /* 0x000fca0000000000 */
[----:B------:R-:W-:-:S13]  /*a1e0*/  ISETP.GE.OR P3, PT, R11, R102, P1 ;  /* 0x000000660b00720c */ /* 0x000fda0000f66670 */
[----:B------:R-:W-:Y:S05]  /*a1f0*/  @P3 BRA `(.L_x_542) ;  /* 0x00000014008c3947 */ /* 0x000fea0003800000 */
[----:B------:R-:W5:Y:S01]  /*a200*/  LDL R14, [R1+0x24] ;  /* 0x00002400010e7983 */ /* 0x000f620000100800 */
[----:B------:R-:W-:Y:S01]  /*a210*/  SEL R116, R35, R116, !P0 ;  /* 0x0000007423747207 */ /* 0x000fe20004000000 */
[----:B------:R-:W-:Y:S01]  /*a220*/  BSSY B1, `(.L_x_568) ;  /* 0x00000ef000017945 */ /* 0x000fe20003800000 */
[----:B----4-:R-:W-:Y:S02]  /*a230*/  IADD3 R50, P3, R39, R106, RZ ;  /* 0x0000006a27327210 */ /* 0x010fe40007f7e0ff */
[----:B------:R-:W-:-:S03]  /*a240*/  SHF.R.S32.HI R11, RZ, 0x1f, R116 ;  /* 0x0000001fff0b7819 */ /* 0x000fc60000011474 */
[----:B0-----:R-:W-:Y:S01]  /*a250*/  IMAD.X R51, R48, 0x1, R43, P3 ;  /* 0x0000000130337824 */ /* 0x001fe200018e062b */
[----:B------:R-:W-:-:S04]  /*a260*/  LEA.HI R116, R11, R116, RZ, 0x5 ;  /* 0x000000740b747211 */ /* 0x000fc800078f28ff */
        /* <DEDUP_REMOVED lines=14> */
[----:B------:R-:W4:Y:S01]  /*a350*/  LDS.128 R44, [R44+0x28400] ;  /* 0x028400002c2c7984 */ /* 0x000f220000000c00 */
[----:B------:R-:W-:Y:S05]  /*a360*/  @P2 BRA `(.L_x_569) ;  /* 0x0000000c00682947 */ /* 0x000fea0003800000 */
[--C-:B------:R-:W-:Y:S01]  /*a370*/  SHF.R.U32.HI R58, RZ, 0x8, R69.reuse ;  /* 0x00000008ff3a7819 */ /* 0x100fe20000011645 */
[----:B0-----:R-:W-:Y:S01]  /*a380*/  IMAD.MOV.U32 R49, RZ, RZ, R12 ;  /* 0x000000ffff317224 */ /* 0x001fe200078e000c */
[----:B------:R-:W-:Y:S01]  /*a390*/  LOP3.LUT R52, R69, 0xff, RZ, 0xc0, !PT ;  /* 0x000000ff45347812 */ /* 0x000fe200078ec0ff */
[----:B----4-:R-:W-:Y:S01]  /*a3a0*/  IMAD.MOV.U32 R55, RZ, RZ, R44 ;  /* 0x000000ffff377224 */ /* 0x010fe200078e002c */
[----:B------:R-:W-:Y:S01]  /*a3b0*/  SHF.R.U32.HI R53, RZ, 0x18, R69 ;  /* 0x00000018ff357819 */ /* 0x000fe20000011645 */
[----:B------:R-:W-:Y:S01]  /*a3c0*/  IMAD.MOV.U32 R54, RZ, RZ, R14 ;  /* 0x000000ffff367224 */ /* 0x000fe200078e000e */
[----:B------:R-:W-:Y:S02]  /*a3d0*/  SHF.R.U32.HI R65, RZ, 0x8, R71 ;  /* 0x00000008ff417819 */ /* 0x000fe40000011647 */
[----:B------:R-:W-:Y:S02]  /*a3e0*/  PRMT R53, R53, 0x654, R52 ;  /* 0x0000065435357816 */ /* 0x000fe40000000034 */
[----:B------:R-:W-:Y:S01]  /*a3f0*/  SHF.L.U32 R12, R58, 0x8, RZ ;  /* 0x000000083a0c7819 */ /* 0x000fe200000006ff */
[----:B------:R-:W-:Y:S01]  /*a400*/  IMAD.MOV.U32 R58, RZ, RZ, R46 ;  /* 0x000000ffff3a7224 */ /* 0x000fe200078e002e */
[----:B------:R-:W-:-:S02]  /*a410*/  LOP3.LUT R56, R71, 0xff, RZ, 0xc0, !PT ;  /* 0x000000ff47387812 */ /* 0x000fc400078ec0ff */
[----:B------:R-:W-:Y:S02]  /*a420*/  SHF.R.U32.HI R57, RZ, 0x18, R71 ;  /* 0x00000018ff397819 */ /* 0x000fe40000011647 */
[----:B------:R-:W-:Y:S02]  /*a430*/  SHF.R.U32.HI R60, RZ, 0x8, R75 ;  /* 0x00000008ff3c7819 */ /* 0x000fe4000001164b */
[----:B------:R-:W-:Y:S02]  /*a440*/  SHF.R.U32.HI R63, RZ, 0x8, R73 ;  /* 0x00000008ff3f7819 */ /* 0x000fe40000011649 */
[----:B------:R-:W-:Y:S01]  /*a450*/  LOP3.LUT R53, R53, 0xff00, R12, 0xf8, !PT ;  /* 0x0000ff0035357812 */ /* 0x000fe200078ef80c */
[----:B------:R-:W-:Y:S01]  /*a460*/  IMAD.SHL.U32 R12, R65, 0x100, RZ ;  /* 0x00000100410c7824 */ /* 0x000fe200078e00ff */
[----:B------:R-:W-:Y:S01]  /*a470*/  SHF.R.U32.HI R68, RZ, 0x10, R69 ;  /* 0x00000010ff447819 */ /* 0x000fe20000011645 */
[----:B------:R-:W-:Y:S01]  /*a480*/  IMAD.SHL.U32 R14, R63, 0x100, RZ ;  /* 0x000001003f0e7824 */ /* 0x000fe200078e00ff */
[----:B------:R-:W-:-:S02]  /*a490*/  SHF.R.U32.HI R67, RZ, 0x10, R71 ;  /* 0x00000010ff437819 */ /* 0x000fc40000011647 */
[----:B------:R-:W-:Y:S01]  /*a4a0*/  LOP3.LUT R59, R73, 0xff, RZ, 0xc0, !PT ;  /* 0x000000ff493b7812 */ /* 0x000fe200078ec0ff */
[----:B------:R-:W-:Y:S01]  /*a4b0*/  IMAD.U32 R44, R68, 0x10000, RZ ;  /* 0x00010000442c7824 */ /* 0x000fe200078e00ff */
[----:B------:R-:W-:Y:S02]  /*a4c0*/  SHF.R.U32.HI R64, RZ, 0x18, R73 ;  /* 0x00000018ff407819 */ /* 0x000fe40000011649 */
[----:B------:R-:W-:Y:S02]  /*a4d0*/  LOP3.LUT R61, R75, 0xff0000ff, RZ, 0xc0, !PT ;  /* 0xff0000ff4b3d7812 */ /* 0x000fe400078ec0ff */
[----:B------:R-:W-:Y:S02]  /*a4e0*/  PRMT R57, R57, 0x654, R56 ;  /* 0x0000065439397816 */ /* 0x000fe40000000038 */
[----:B------:R-:W-:Y:S02]  /*a4f0*/  SHF.L.U32 R46, R60, 0x8, RZ ;  /* 0x000000083c2e7819 */ /* 0x000fe400000006ff */
[----:B------:R-:W-:-:S02]  /*a500*/  PRMT R59, R64, 0x654, R59 ;  /* 0x00000654403b7816 */ /* 0x000fc4000000003b */
[----:B------:R-:W-:Y:S01]  /*a510*/  LOP3.LUT R57, R57, 0xff00, R12, 0xf8, !PT ;  /* 0x0000ff0039397812 */ /* 0x000fe200078ef80c */
[----:B------:R-:W-:Y:S01]  /*a520*/  IMAD.U32 R12, R67, 0x10000, RZ ;  /* 0x00010000430c7824 */ /* 0x000fe200078e00ff */
[----:B------:R-:W-:Y:S02]  /*a530*/  LOP3.LUT R65, R61, 0xff00, R46, 0xf8, !PT ;  /* 0x0000ff003d417812 */ /* 0x000fe400078ef82e */
[----:B------:R-:W-:Y:S02]  /*a540*/  F2FP.F16.E4M3.UNPACK_B R61, R113.H1 ;  /* 0x00000071ff3d723e */ /* 0x000fe400030006ff */
[----:B------:R-:W-:Y:S02]  /*a550*/  F2FP.F16.E4M3.UNPACK_B R52, R49.H1 ;  /* 0x00000031ff34723e */ /* 0x000fe400030006ff */
[----:B------:R-:W-:Y:S02]  /*a560*/  F2FP.F16.E4M3.UNPACK_B R56, R55.H1 ;  /* 0x00000037ff38723e */ /* 0x000fe400030006ff */
[----:B------:R-:W-:Y:S01]  /*a570*/  LOP3.LUT R63, R59, 0xff00, R14, 0xf8, !PT ;  /* 0x0000ff003b3f7812 */ /* 0x000fe200078ef80e */
[----:B------:R-:W-:Y:S01]  /*a580*/  HADD2.F32 R14, -RZ, R61.H0_H0 ;  /* 0x2000003dff0e7230 */ /* 0x000fe20000004100 */
[----:B------:R-:W-:Y:S01]  /*a590*/  LOP3.LUT R44, R53, 0xff0000, R44, 0xf8, !PT ;  /* 0x00ff0000352c7812 */ /* 0x000fe200078ef82c */
[----:B------:R-:W-:Y:S01]  /*a5a0*/  HADD2.F32 R53, -RZ, R52.H0_H0 ;  /* 0x20000034ff357230 */ /* 0x000fe20000004100 */
[----:B------:R-:W-:-:S02]  /*a5b0*/  F2FP.F16.E4M3.UNPACK_B R59, R111.H1 ;  /* 0x0000006fff3b723e */ /* 0x000fc400030006ff */
[----:B------:R-:W-:Y:S01]  /*a5c0*/  LOP3.LUT R12, R57, 0xff0000, R12, 0xf8, !PT ;  /* 0x00ff0000390c7812 */ /* 0x000fe200078ef80c */
[--C-:B------:R-:W-:Y:S01]  /*a5d0*/  HADD2.F32 R57, -RZ, R56.reuse.H0_H0 ;  /* 0x20000038ff397230 */ /* 0x100fe20000004100 */
[----:B------:R-:W-:Y:S01]  /*a5e0*/  SHF.R.U32.HI R62, RZ, 0x10, R75 ;  /* 0x00000010ff3e7819 */ /* 0x000fe2000001164b */
[----:B------:R-:W-:Y:S01]  /*a5f0*/  HADD2.F32 R60, -RZ, R59.H0_H0 ;  /* 0x2000003bff3c7230 */ /* 0x000fe20000004100 */
[----:B------:R-:W-:Y:S01]  /*a600*/  SHF.R.U32.HI R66, RZ, 0x10, R73 ;  /* 0x00000010ff427819 */ /* 0x000fe20000011649 */
[-C--:B------:R-:W-:Y:S01]  /*a610*/  FMUL.FTZ R68, R53, R14.reuse ;  /* 0x0000000e35447220 */ /* 0x080fe20000410000 */
[----:B------:R-:W-:Y:S01]  /*a620*/  SHF.L.U32 R62, R62, 0x10, RZ ;  /* 0x000000103e3e7819 */ /* 0x000fe200000006ff */
[----:B------:R-:W-:Y:S01]  /*a630*/  FMUL.FTZ R64, R57, R14 ;  /* 0x0000000e39407220 */ /* 0x000fe20000410000 */
[----:B------:R-:W-:Y:S01]  /*a640*/  F2FP.F16.E4M3.UNPACK_B R113, R113 ;  /* 0x00000071ff71723e */ /* 0x000fe200020006ff */
[----:B------:R-:W-:Y:S01]  /*a650*/  IMAD.U32 R46, R66, 0x10000, RZ ;  /* 0x00010000422e7824 */ /* 0x000fe200078e00ff */
[----:B------:R-:W-:Y:S01]  /*a660*/  LOP3.LUT R14, R65, 0xff0000, R62, 0xf8, !PT ;  /* 0x00ff0000410e7812 */ /* 0x000fe200078ef83e */
[-C--:B------:R-:W-:Y:S01]  /*a670*/  FFMA.FTZ R68, R57, R60.reuse, R68 ;  /* 0x0000003c39447223 */ /* 0x080fe20000010044 */
[----:B------:R-:W-:Y:S01]  /*a680*/  FFMA.FTZ R66, R53, R60, -R64 ;  /* 0x0000003c35427223 */ /* 0x000fe20000010840 */
[----:B------:R-:W-:Y:S01]  /*a690*/  HADD2.F32 R62, -RZ, R61.H1_H1 ;  /* 0x3000003dff3e7230 */ /* 0x000fe20000004100 */
[----:B------:R-:W-:Y:S01]  /*a6a0*/  F2FP.F16.E4M3.UNPACK_B R55, R55 ;  /* 0x00000037ff37723e */ /* 0x000fe200020006ff */
[----:B------:R-:W-:Y:S01]  /*a6b0*/  HADD2.F32 R57, -RZ, R56.H1_H1 ;  /* 0x30000038ff397230 */ /* 0x000fe20000004100 */
[----:B------:R-:W-:Y:S01]  /*a6c0*/  F2FP.F16.E4M3.UNPACK_B R49, R49 ;  /* 0x00000031ff31723e */ /* 0x000fe200020006ff */
[----:B------:R-:W-:Y:S01]  /*a6d0*/  HADD2.F32 R53, -RZ, R52.H1_H1 ;  /* 0x30000034ff357230 */ /* 0x000fe20000004100 */
[----:B------:R-:W-:Y:S01]  /*a6e0*/  F2FP.F16.E4M3.UNPACK_B R111, R111 ;  /* 0x0000006fff6f723e */ /* 0x000fe200020006ff */
[----:B------:R-:W-:-:S02]  /*a6f0*/  HADD2.F32 R60, -RZ, R59.H1_H1 ;  /* 0x3000003bff3c7230 */ /* 0x000fc40000004100 */
[-C--:B------:R-:W-:Y:S01]  /*a700*/  FMUL.FTZ R64, R57, R62.reuse ;  /* 0x0000003e39407220 */ /* 0x080fe20000410000 */
[----:B------:R-:W-:Y:S02]  /*a710*/  HADD2.F32 R59, -RZ, R113.H0_H0 ;  /* 0x20000071ff3b7230 */ /* 0x000fe40000004100 */
[C---:B------:R-:W-:Y:S01]  /*a720*/  FMUL.FTZ R62, R53.reuse, R62 ;  /* 0x0000003e353e7220 */ /* 0x040fe20000410000 */
[----:B------:R-:W-:Y:S02]  /*a730*/  HADD2.F32 R56, -RZ, R55.H0_H0 ;  /* 0x20000037ff387230 */ /* 0x000fe40000004100 */
[-C--:B------:R-:W-:Y:S01]  /*a740*/  FFMA.FTZ R67, R53, R60.reuse, -R64 ;  /* 0x0000003c35437223 */ /* 0x080fe20000010840 */
[----:B------:R-:W-:Y:S02]  /*a750*/  HADD2.F32 R52, -RZ, R49.H0_H0 ;  /* 0x20000031ff347230 */ /* 0x000fe40000004100 */
[----:B------:R-:W-:Y:S01]  /*a760*/  FFMA.FTZ R69, R57, R60, R62 ;  /* 0x0000003c39457223 */ /* 0x000fe2000001003e */
[----:B------:R-:W-:-:S02]  /*a770*/  HADD2.F32 R53, -RZ, R111.H0_H0 ;  /* 0x2000006fff357230 */ /* 0x000fc40000004100 */
[-C--:B------:R-:W-:Y:S01]  /*a780*/  FMUL.FTZ R57, R56, R59.reuse ;  /* 0x0000003b38397220 */ /* 0x080fe20000410000 */
[----:B------:R-:W-:Y:S02]  /*a790*/  HADD2.F32 R60, -RZ, R113.H1_H1 ;  /* 0x30000071ff3c7230 */ /* 0x000fe40000004100 */
[C---:B------:R-:W-:Y:S01]  /*a7a0*/  FMUL.FTZ R59, R52.reuse, R59 ;  /* 0x0000003b343b7220 */ /* 0x040fe20000410000 */
[----:B------:R-:W-:Y:S01]  /*a7b0*/  HADD2.F32 R55, -RZ, R55.H1_H1 ;  /* 0x30000037ff377230 */ /* 0x000fe20000004100 */
[----:B------:R-:W-:Y:S01]  /*a7c0*/  LOP3.LUT R46, R63, 0xff0000, R46, 0xf8, !PT ;  /* 0x00ff00003f2e7812 */ /* 0x000fe200078ef82e */
[-C--:B------:R-:W-:Y:S01]  /*a7d0*/  FFMA.FTZ R62, R52, R53.reuse, -R57 ;  /* 0x00000035343e7223 */ /* 0x080fe20000010839 */
[----:B------:R-:W-:Y:S01]  /*a7e0*/  FFMA.FTZ R63, R56, R53, R59 ;  /* 0x00000035383f7223 */ /* 0x000fe2000001003b */
[----:B------:R-:W-:Y:S02]  /*a7f0*/  HADD2.F32 R49, -RZ, R49.H1_H1 ;  /* 0x30000031ff317230 */ /* 0x000fe40000004100 */
[----:B------:R-:W-:Y:S01]  /*a800*/  FMUL.FTZ R56, R55, R60 ;  /* 0x0000003c37387220 */ /* 0x000fe20000410000 */
[----:B------:R-:W-:Y:S01]  /*a810*/  HADD2.F32 R52, -RZ, R111.H1_H1 ;  /* 0x3000006fff347230 */ /* 0x000fe20000004100 */
[----:B------:R-:W-:-:S02]  /*a820*/  F2FP.F16.E4M3.UNPACK_B R59, R112.H1 ;  /* 0x00000070ff3b723e */ /* 0x000fc400030006ff */
[----:B------:R-:W-:Y:S01]  /*a830*/  F2FP.F16.E4M3.UNPACK_B R53, R58.H1 ;  /* 0x0000003aff35723e */ /* 0x000fe200030006ff */
[C---:B------:R-:W-:Y:S01]  /*a840*/  FMUL.FTZ R60, R49.reuse, R60 ;  /* 0x0000003c313c7220 */ /* 0x040fe20000410000 */
[----:B------:R-:W-:Y:S01]  /*a850*/  FFMA.FTZ R65, R49, R52, -R56 ;  /* 0x0000003431417223 */ /* 0x000fe20000010838 */
[----:B------:R-:W-:Y:S01]  /*a860*/  F2FP.F16.E4M3.UNPACK_B R57, R109.H1 ;  /* 0x0000006dff39723e */ /* 0x000fe200030006ff */
[----:B------:R-:W-:Y:S01]  /*a870*/  HADD2.F32 R61, -RZ, R59.H0_H0 ;  /* 0x2000003bff3d7230 */ /* 0x000fe20000004100 */
[----:B------:R-:W-:Y:S01]  /*a880*/  F2FP.F16.E4M3.UNPACK_B R49, R54.H1 ;  /* 0x00000036ff31723e */ /* 0x000fe200030006ff */
[----:B------:R-:W-:Y:S02]  /*a890*/  HADD2.F32 R56, -RZ, R53.H0_H0 ;  /* 0x20000035ff387230 */ /* 0x000fe40000004100 */
[----:B------:R-:W-:Y:S01]  /*a8a0*/  FFMA.FTZ R64, R55, R52, R60 ;  /* 0x0000003437407223 */ /* 0x000fe2000001003c */
[----:B------:R-:W-:Y:S01]  /*a8b0*/  HADD2.F32 R60, -RZ, R59.H1_H1 ;  /* 0x3000003bff3c7230 */ /* 0x000fe20000004100 */
[----:B------:R-:W-:Y:S01]  /*a8c0*/  F2FP.F16.E4M3.UNPACK_B R112, R112 ;  /* 0x00000070ff70723e */ /* 0x000fe200020006ff */
[----:B------:R-:W-:-:S02]  /*a8d0*/  HADD2.F32 R52, -RZ, R49.H0_H0 ;  /* 0x20000031ff347230 */ /* 0x000fc40000004100 */
[-C--:B------:R-:W-:Y:S01]  /*a8e0*/  FMUL.FTZ R59, R56, R61.reuse ;  /* 0x0000003d383b7220 */ /* 0x080fe20000410000 */
[----:B------:R-:W-:Y:S01]  /*a8f0*/  HADD2.F32 R55, -RZ, R57.H0_H0 ;  /* 0x20000039ff377230 */ /* 0x000fe20000004100 */
[----:B------:R-:W-:Y:S01]  /*a900*/  F2FP.F16.E4M3.UNPACK_B R58, R58 ;  /* 0x0000003aff3a723e */ /* 0x000fe200020006ff */
[----:B------:R-:W-:Y:S02]  /*a910*/  HADD2.F32 R53, -RZ, R53.H1_H1 ;  /* 0x30000035ff357230 */ /* 0x000fe40000004100 */
[C---:B------:R-:W-:Y:S01]  /*a920*/  FMUL.FTZ R61, R52.reuse, R61 ;  /* 0x0000003d343d7220 */ /* 0x040fe20000410000 */
[----:B------:R-:W-:Y:S02]  /*a930*/  HADD2.F32 R49, -RZ, R49.H1_H1 ;  /* 0x30000031ff317230 */ /* 0x000fe40000004100 */
[-C--:B------:R-:W-:Y:S01]  /*a940*/  FFMA.FTZ R70, R52, R55.reuse, -R59 ;  /* 0x0000003734467223 */ /* 0x080fe2000001083b */
[----:B------:R-:W-:Y:S02]  /*a950*/  HADD2.F32 R52, -RZ, R57.H1_H1 ;  /* 0x30000039ff347230 */ /* 0x000fe40000004100 */
[----:B------:R-:W-:Y:S01]  /*a960*/  FMUL.FTZ R72, R53, R60 ;  /* 0x0000003c35487220 */ /* 0x000fe20000410000 */
[----:B------:R-:W-:Y:S01]  /*a970*/  F2FP.F16.E4M3.UNPACK_B R54, R54 ;  /* 0x00000036ff36723e */ /* 0x000fe200020006ff */
[C---:B------:R-:W-:Y:S01]  /*a980*/  FMUL.FTZ R60, R49.reuse, R60 ;  /* 0x0000003c313c7220 */ /* 0x040fe20000410000 */
[----:B------:R-:W-:Y:S01]  /*a990*/  FFMA.FTZ R71, R56, R55, R61 ;  /* 0x0000003738477223 */ /* 0x000fe2000001003d */
[----:B------:R-:W-:Y:S01]  /*a9a0*/  FFMA.FTZ R73, R49, R52, -R72 ;  /* 0x0000003431497223 */ /* 0x000fe20000010848 */
[----:B------:R-:W-:-:S02]  /*a9b0*/  HADD2.F32 R55, -RZ, R112.H0_H0 ;  /* 0x20000070ff377230 */ /* 0x000fc40000004100 */
[----:B------:R-:W-:Y:S01]  /*a9c0*/  FFMA.FTZ R72, R53, R52, R60 ;  /* 0x0000003435487223 */ /* 0x000fe2000001003c */
[----:B------:R-:W-:Y:S01]  /*a9d0*/  F2FP.F16.E4M3.UNPACK_B R109, R109 ;  /* 0x0000006dff6d723e */ /* 0x000fe200020006ff */
[----:B------:R-:W-:Y:S01]  /*a9e0*/  HADD2.F32 R52, -RZ, R58.H0_H0 ;  /* 0x2000003aff347230 */ /* 0x000fe20000004100 */
[----:B------:R-:W-:Y:S01]  /*a9f0*/  F2FP.SATFINITE.E4M3.F32.PACK_AB_MERGE_C R70, R73, R70, RZ ;  /* 0x000000464946723e */ /* 0x000fe200048070ff */
[----:B------:R-:W-:Y:S01]  /*aa00*/  HADD2.F32 R49, -RZ, R54.H0_H0 ;  /* 0x20000036ff317230 */ /* 0x000fe20000004100 */
[----:B------:R-:W-:Y:S01]  /*aa10*/  F2FP.SATFINITE.E4M3.F32.PACK_AB_MERGE_C R66, R67, R66, RZ ;  /* 0x000000424342723e */ /* 0x000fe200048070ff */
[----:B------:R-:W-:Y:S02]  /*aa20*/  HADD2.F32 R57, -RZ, R112.H1_H1 ;  /* 0x30000070ff397230 */ /* 0x000fe40000004100 */
[-C--:B------:R-:W-:Y:S01]  /*aa30*/  FMUL.FTZ R56, R52, R55.reuse ;  /* 0x0000003734387220 */ /* 0x080fe20000410000 */
[----:B------:R-:W-:Y:S02]  /*aa40*/  HADD2.F32 R58, -RZ, R58.H1_H1 ;  /* 0x3000003aff3a7230 */ /* 0x000fe40000004100 */
[----:B------:R-:W-:Y:S01]  /*aa50*/  FMUL.FTZ R55, R49, R55 ;  /* 0x0000003731377220 */ /* 0x000fe20000410000 */
[----:B------:R-:W-:Y:S01]  /*aa60*/  HADD2.F32 R54, -RZ, R54.H1_H1 ;  /* 0x30000036ff367230 */ /* 0x000fe20000004100 */
[----:B------:R-:W-:Y:S01]  /*aa70*/  F2FP.SATFINITE.E4M3.F32.PACK_AB_MERGE_C R68, R69, R68, RZ ;  /* 0x000000444544723e */ /* 0x000fe200048070ff */
[----:B------:R-:W-:-:S02]  /*aa80*/  HADD2.F32 R53, -RZ, R109.H0_H0 ;  /* 0x2000006dff357230 */ /* 0x000fc40000004100 */
[-C--:B------:R-:W-:Y:S01]  /*aa90*/  FMUL.FTZ R59, R58, R57.reuse ;  /* 0x000000393a3b7220 */ /* 0x080fe20000410000 */
[----:B------:R-:W-:Y:S02]  /*aaa0*/  HADD2.F32 R109, -RZ, R109.H1_H1 ;  /* 0x3000006dff6d7230 */ /* 0x000fe40000004100 */
[----:B------:R-:W-:Y:S01]  /*aab0*/  FMUL.FTZ R61, R54, R57 ;  /* 0x00000039363d7220 */ /* 0x000fe20000410000 */
[----:B------:R-:W-:Y:S01]  /*aac0*/  F2FP.SATFINITE.E4M3.F32.PACK_AB_MERGE_C R69, R65, R62, R66 ;  /* 0x0000003e4145723e */ /* 0x000fe20004807042 */
[-C--:B------:R-:W-:Y:S01]  /*aad0*/  FFMA.FTZ R57, R49, R53.reuse, -R56 ;  /* 0x0000003531397223 */ /* 0x080fe20000010838 */
[----:B------:R-:W-:Y:S01]  /*aae0*/  FFMA.FTZ R60, R52, R53, R55 ;  /* 0x00000035343c7223 */ /* 0x000fe20000010037 */
[----:B------:R-:W-:Y:S01]  /*aaf0*/  FFMA.FTZ R52, R54, R109, -R59 ;  /* 0x0000006d36347223 */ /* 0x000fe2000001083b */
[----:B------:R-:W-:Y:S01]  /*ab00*/  F2FP.F16.E4M3.UNPACK_B R53, R45 ;  /* 0x0000002dff35723e */ /* 0x000fe200020006ff */
[----:B------:R-:W-:Y:S01]  /*ab10*/  FFMA.FTZ R61, R58, R109, R61 ;  /* 0x0000006d3a3d7223 */ /* 0x000fe2000001003d */
[----:B------:R-:W-:-:S02]  /*ab20*/  F2FP.F16.E4M3.UNPACK_B R56, R46 ;  /* 0x0000002eff38723e */ /* 0x000fc400020006ff */
[----:B------:R-:W-:Y:S01]  /*ab30*/  F2FP.F16.E4M3.UNPACK_B R49, R13 ;  /* 0x0000000dff31723e */ /* 0x000fe200020006ff */
[--C-:B------:R-:W-:Y:S01]  /*ab40*/  HADD2.F32 R54, -RZ, R53.reuse.H0_H0 ;  /* 0x20000035ff367230 */ /* 0x100fe20000004100 */
[----:B------:R-:W-:Y:S01]  /*ab50*/  F2FP.SATFINITE.E4M3.F32.PACK_AB_MERGE_C R58, R72, R71, RZ ;  /* 0x00000047483a723e */ /* 0x000fe200048070ff */
[--C-:B------:R-:W-:Y:S01]  /*ab60*/  HADD2.F32 R59, -RZ, R56.reuse.H0_H0 ;  /* 0x20000038ff3b7230 */ /* 0x100fe20000004100 */
[----:B------:R-:W-:Y:S01]  /*ab70*/  F2FP.F16.E4M3.UNPACK_B R55, R44 ;  /* 0x0000002cff37723e */ /* 0x000fe200020006ff */
[----:B------:R-:W-:Y:S01]  /*ab80*/  HADD2.F32 R53, -RZ, R53.H1_H1 ;  /* 0x30000035ff357230 */ /* 0x000fe20000004100 */
[----:B------:R-:W-:Y:S01]  /*ab90*/  F2FP.SATFINITE.E4M3.F32.PACK_AB_MERGE_C R71, R52, R57, R70 ;  /* 0x000000393447723e */ /* 0x000fe20004807046 */
[----:B------:R-:W-:Y:S01]  /*aba0*/  HADD2.F32 R52, -RZ, R49.H0_H0 ;  /* 0x20000031ff347230 */ /* 0x000fe20000004100 */
[----:B------:R-:W-:Y:S01]  /*abb0*/  F2FP.SATFINITE.E4M3.F32.PACK_AB_MERGE_C R73, R61, R60, R58 ;  /* 0x0000003c3d49723e */ /* 0x000fe2000480703a */
[----:B------:R-:W-:Y:S02]  /*abc0*/  HADD2.F32 R57, -RZ, R55.H0_H0 ;  /* 0x20000037ff397230 */ /* 0x000fe40000004100 */
[----:B------:R-:W-:Y:S01]  /*abd0*/  FMUL.FTZ R61, R54, R59 ;  /* 0x0000003b363d7220 */ /* 0x000fe20000410000 */
[----:B------:R-:W-:-:S02]  /*abe0*/  HADD2.F32 R56, -RZ, R56.H1_H1 ;  /* 0x30000038ff387230 */ /* 0x000fc40000004100 */
[C---:B------:R-:W-:Y:S01]  /*abf0*/  FMUL.FTZ R59, R52.reuse, R59 ;  /* 0x0000003b343b7220 */ /* 0x040fe20000410000 */
[----:B------:R-:W-:Y:S02]  /*ac00*/  HADD2.F32 R49, -RZ, R49.H1_H1 ;  /* 0x30000031ff317230 */ /* 0x000fe40000004100 */
[----:B------:R-:W-:Y:S01]  /*ac10*/  FFMA.FTZ R61, R52, R57, -R61 ;  /* 0x00000039343d7223 */ /* 0x000fe2000001083d */
[----:B------:R-:W-:Y:S01]  /*ac20*/  F2FP.F16.E4M3.UNPACK_B R52, R45.H1 ;  /* 0x0000002dff34723e */ /* 0x000fe200030006ff */
[----:B------:R-:W-:Y:S01]  /*ac30*/  FFMA.FTZ R59, R54, R57, R59 ;  /* 0x00000039363b7223 */ /* 0x000fe2000001003b */
[----:B------:R-:W-:Y:S02]  /*ac40*/  HADD2.F32 R54, -RZ, R55.H1_H1 ;  /* 0x30000037ff367230 */ /* 0x000fe40000004100 */
[-C--:B------:R-:W-:Y:S01]  /*ac50*/  FMUL.FTZ R58, R53, R56.reuse ;  /* 0x00000038353a7220 */ /* 0x080fe20000410000 */
[----:B------:R-:W-:Y:S01]  /*ac60*/  FMUL.FTZ R56, R49, R56 ;  /* 0x0000003831387220 */ /* 0x000fe20000410000 */
[----:B------:R-:W-:-:S02]  /*ac70*/  F2FP.F16.E4M3.UNPACK_B R13, R13.H1 ;  /* 0x0000000dff0d723e */ /* 0x000fc400030006ff */
[----:B------:R-:W-:Y:S01]  /*ac80*/  FFMA.FTZ R60, R49, R54, -R58 ;  /* 0x00000036313c7223 */ /* 0x000fe2000001083a */
[----:B------:R-:W-:Y:S01]  /*ac90*/  F2FP.F16.E4M3.UNPACK_B R49, R46.H1 ;  /* 0x0000002eff31723e */ /* 0x000fe200030006ff */
[----:B------:R-:W-:Y:S01]  /*aca0*/  FFMA.FTZ R62, R53, R54, R56 ;  /* 0x00000036353e7223 */ /* 0x000fe20000010038 */
[--C-:B------:R-:W-:Y:S01]  /*acb0*/  HADD2.F32 R46, -RZ, R52.reuse.H0_H0 ;  /* 0x20000034ff2e7230 */ /* 0x100fe20000004100 */
[----:B------:R-:W-:Y:S01]  /*acc0*/  F2FP.F16.E4M3.UNPACK_B R44, R44.H1 ;  /* 0x0000002cff2c723e */ /* 0x000fe200030006ff */
[----:B------:R-:W-:Y:S01]  /*acd0*/  HADD2.F32 R45, -RZ, R13.H0_H0 ;  /* 0x2000000dff2d7230 */ /* 0x000fe20000004100 */
[----:B------:R-:W-:Y:S01]  /*ace0*/  F2FP.SATFINITE.E4M3.F32.PACK_AB_MERGE_C R72, R64, R63, R68 ;  /* 0x0000003f4048723e */ /* 0x000fe20004807044 */
[--C-:B------:R-:W-:Y:S01]  /*acf0*/  HADD2.F32 R53, -RZ, R49.reuse.H0_H0 ;  /* 0x20000031ff357230 */ /* 0x100fe20000004100 */
[----:B------:R-:W-:Y:S01]  /*ad00*/  F2FP.F16.E4M3.UNPACK_B R55, R14 ;  /* 0x0000000eff37723e */ /* 0x000fe200020006ff */
[----:B------:R-:W-:Y:S02]  /*ad10*/  HADD2.F32 R52, -RZ, R52.H1_H1 ;  /* 0x30000034ff347230 */ /* 0x000fe40000004100 */
[----:B------:R-:W-:-:S02]  /*ad20*/  HADD2.F32 R54, -RZ, R49.H1_H1 ;  /* 0x30000031ff367230 */ /* 0x000fc40000004100 */
[-C--:B------:R-:W-:Y:S01]  /*ad30*/  FMUL.FTZ R56, R46, R53.reuse ;  /* 0x000000352e387220 */ /* 0x080fe20000410000 */
[--C-:B------:R-:W-:Y:S02]  /*ad40*/  HADD2.F32 R49, -RZ, R44.reuse.H0_H0 ;  /* 0x2000002cff317230 */ /* 0x100fe40000004100 */
[C---:B------:R-:W-:Y:S01]  /*ad50*/  FMUL.FTZ R53, R45.reuse, R53 ;  /* 0x000000352d357220 */ /* 0x040fe20000410000 */
[----:B------:R-:W-:Y:S02]  /*ad60*/  HADD2.F32 R13, -RZ, R13.H1_H1 ;  /* 0x3000000dff0d7230 */ /* 0x000fe40000004100 */
[-C--:B------:R-:W-:Y:S01]  /*ad70*/  FMUL.FTZ R58, R52, R54.reuse ;  /* 0x00000036343a7220 */ /* 0x080fe20000410000 */
[----:B------:R-:W-:Y:S02]  /*ad80*/  HADD2.F32 R44, -RZ, R44.H1_H1 ;  /* 0x3000002cff2c7230 */ /* 0x000fe40000004100 */
[----:B------:R-:W-:Y:S01]  /*ad90*/  FFMA.FTZ R64, R46, R49, R53 ;  /* 0x000000312e407223 */ /* 0x000fe20000010035 */
[----:B------:R-:W-:Y:S01]  /*ada0*/  F2FP.F16.E4M3.UNPACK_B R46, R47 ;  /* 0x0000002fff2e723e */ /* 0x000fe200020006ff */
[----:B------:R-:W-:Y:S01]  /*adb0*/  FFMA.FTZ R63, R45, R49, -R56 ;  /* 0x000000312d3f7223 */ /* 0x000fe20000010838 */
[C---:B------:R-:W-:Y:S01]  /*adc0*/  FMUL.FTZ R45, R13.reuse, R54 ;  /* 0x000000360d2d7220 */ /* 0x040fe20000410000 */
[----:B------:R-:W-:Y:S01]  /*add0*/  FFMA.FTZ R66, R13, R44, -R58 ;  /* 0x0000002c0d427223 */ /* 0x000fe2000001083a */
[-C--:B------:R-:W-:Y:S01]  /*ade0*/  F2FP.F16.E4M3.UNPACK_B R13, R15.reuse ;  /* 0x0000000fff0d723e */ /* 0x080fe200020006ff */
[----:B------:R-:W-:Y:S01]  /*adf0*/  HADD2.F32 R49, -RZ, R46.H0_H0 ;  /* 0x2000002eff317230 */ /* 0x000fe20000004100 */
[----:B------:R-:W-:Y:S01]  /*ae00*/  F2FP.F16.E4M3.UNPACK_B R56, R14.H1 ;  /* 0x0000000eff38723e */ /* 0x000fe200030006ff */
[----:B------:R-:W-:Y:S01]  /*ae10*/  HADD2.F32 R57, -RZ, R55.H0_H0 ;  /* 0x20000037ff397230 */ /* 0x000fe20000004100 */
[----:B------:R-:W-:Y:S01]  /*ae20*/  F2FP.F16.E4M3.UNPACK_B R15, R15.H1 ;  /* 0x0000000fff0f723e */ /* 0x000fe200030006ff */
[----:B------:R-:W-:Y:S01]  /*ae30*/  FFMA.FTZ R65, R52, R44, R45 ;  /* 0x0000002c34417223 */ /* 0x000fe2000001002d */
        /* <DEDUP_REMOVED lines=9> */
[----:B------:R-:W-:Y:S01]  /*aed0*/  HADD2.F32 R53, -RZ, R14.H0_H0 ;  /* 0x2000000eff357230 */ /* 0x000fe20000004100 */
[----:B------:R-:W-:Y:S01]  /*aee0*/  F2FP.SATFINITE.E4M3.F32.PACK_AB_MERGE_C R63, R66, R63, RZ ;  /* 0x0000003f423f723e */ /* 0x000fe200048070ff */
[----:B------:R-:W-:Y:S02]  /*aef0*/  HADD2.F32 R47, -RZ, R47.H1_H1 ;  /* 0x3000002fff2f7230 */ /* 0x000fe40000004100 */
[----:B------:R-:W-:Y:S01]  /*af00*/  FMUL.FTZ R57, R45, R58 ;  /* 0x0000003a2d397220 */ /* 0x000fe20000410000 */
[----:B------:R-:W-:Y:S02]  /*af10*/  HADD2.F32 R56, -RZ, R56.H1_H1 ;  /* 0x30000038ff387230 */ /* 0x000fe40000004100 */
[----:B------:R-:W-:Y:S01]  /*af20*/  FFMA.FTZ R67, R44, R53, -R67 ;  /* 0x000000352c437223 */ /* 0x000fe20000010843 */
[----:B------:R-:W-:-:S02]  /*af30*/  HADD2.F32 R15, -RZ, R15.H1_H1 ;  /* 0x3000000fff0f7230 */ /* 0x000fc40000004100 */
[C---:B------:R-:W-:Y:S01]  /*af40*/  FMUL.FTZ R70, R12.reuse, R58 ;  /* 0x0000003a0c467220 */ /* 0x040fe20000410000 */
[----:B------:R-:W-:Y:S02]  /*af50*/  HADD2.F32 R54, -RZ, R52.H0_H0 ;  /* 0x20000034ff367230 */ /* 0x000fe40000004100 */
[-C--:B------:R-:W-:Y:S01]  /*af60*/  FMUL.FTZ R44, R47, R56.reuse ;  /* 0x000000382f2c7220 */ /* 0x080fe20000410000 */
[----:B------:R-:W-:Y:S02]  /*af70*/  HADD2.F32 R46, -RZ, R46.H1_H1 ;  /* 0x3000002eff2e7230 */ /* 0x000fe40000004100 */
[----:B------:R-:W-:Y:S01]  /*af80*/  FMUL.FTZ R56, R15, R56 ;  /* 0x000000380f387220 */ /* 0x000fe20000410000 */
[----:B------:R-:W-:Y:S02]  /*af90*/  HADD2.F32 R55, -RZ, R55.H1_H1 ;  /* 0x30000037ff377230 */ /* 0x000fe40000004100 */
[----:B------:R-:W-:Y:S01]  /*afa0*/  FFMA.FTZ R57, R12, R54, R57 ;  /* 0x000000360c397223 */ /* 0x000fe20000010039 */
[----:B------:R-:W-:-:S02]  /*afb0*/  HADD2.F32 R52, -RZ, R52.H1_H1 ;  /* 0x30000034ff347230 */ /* 0x000fc40000004100 */
[----:B------:R-:W-:Y:S01]  /*afc0*/  FFMA.FTZ R70, R45, R54, -R70 ;  /* 0x000000362d467223 */ /* 0x000fe20000010846 */
[----:B------:R-:W-:Y:S02]  /*afd0*/  HADD2.F32 R13, -RZ, R13.H1_H1 ;  /* 0x3000000dff0d7230 */ /* 0x000fe40000004100 */
[CC--:B------:R-:W-:Y:S01]  /*afe0*/  FMUL.FTZ R12, R46.reuse, R55.reuse ;  /* 0x000000372e0c7220 */ /* 0x0c0fe20000410000 */
[----:B------:R-:W-:Y:S02]  /*aff0*/  HADD2.F32 R14, -RZ, R14.H1_H1 ;  /* 0x3000000eff0e7230 */ /* 0x000fe40000004100 */
[-C--:B------:R-:W-:Y:S01]  /*b000*/  FFMA.FTZ R15, R15, R52.reuse, -R44 ;  /* 0x000000340f0f7223 */ /* 0x080fe2000001082c */
[----:B------:R-:W-:Y:S01]  /*b010*/  FFMA.FTZ R56, R47, R52, R56 ;  /* 0x000000342f387223 */ /* 0x000fe20000010038 */
[----:B------:R-:W-:Y:S01]  /*b020*/  FMUL.FTZ R55, R13, R55 ;  /* 0x000000370d377220 */ /* 0x000fe20000410000 */
[----:B------:R-:W-:Y:S01]  /*b030*/  FFMA.FTZ R68, R49, R53, R68 ;  /* 0x0000003531447223 */ /* 0x000fe20000010044 */
[----:B------:R-:W-:Y:S01]  /*b040*/  FFMA.FTZ R12, R13, R14, -R12 ;  /* 0x0000000e0d0c7223 */ /* 0x000fe2000001080c */
[----:B------:R-:W-:Y:S01]  /*b050*/  F2FP.SATFINITE.E4M3.F32.PACK_AB_MERGE_C R15, R15, R70, RZ ;  /* 0x000000460f0f723e */ /* 0x000fe200048070ff */
[----:B------:R-:W-:Y:S01]  /*b060*/  FFMA.FTZ R55, R46, R14, R55 ;  /* 0x0000000e2e377223 */ /* 0x000fe20000010037 */
[----:B------:R-:W-:Y:S01]  /*b070*/  F2FP.SATFINITE.E4M3.F32.PACK_AB_MERGE_C R64, R65, R64, RZ ;  /* 0x000000404140723e */ /* 0x000fe200048070ff */
[----:B------:R-:W-:Y:S01]  /*b080*/  IMAD.MOV.U32 R44, RZ, RZ, R72 ;  /* 0x000000ffff2c7224 */ /* 0x000fe200078e0048 */
[----:B------:R-:W-:Y:S01]  /*b090*/  F2FP.SATFINITE.E4M3.F32.PACK_AB_MERGE_C R56, R56, R57, RZ ;  /* 0x000000393838723e */ /* 0x000fe200048070ff */
[----:B------:R-:W-:Y:S01]  /*b0a0*/  IMAD.MOV.U32 R14, RZ, RZ, R71 ;  /* 0x000000ffff0e7224 */ /* 0x000fe200078e0047 */
[----:B------:R-:W-:Y:S01]  /*b0b0*/  F2FP.SATFINITE.E4M3.F32.PACK_AB_MERGE_C R15, R12, R67, R15 ;  /* 0x000000430c0f723e */ /* 0x000fe2000480700f */
[----:B------:R-:W-:Y:S01]  /*b0c0*/  IMAD.MOV.U32 R12, RZ, RZ, R69 ;  /* 0x000000ffff0c7224 */ /* 0x000fe200078e0045 */
[----:B------:R-:W-:-:S02]  /*b0d0*/  F2FP.SATFINITE.E4M3.F32.PACK_AB_MERGE_C R13, R60, R61, R63 ;  /* 0x0000003d3c0d723e */ /* 0x000fc4000480703f */
[----:B------:R-:W-:Y:S02]  /*b0e0*/  F2FP.SATFINITE.E4M3.F32.PACK_AB_MERGE_C R45, R62, R59, R64 ;  /* 0x0000003b3e2d723e */ /* 0x000fe40004807040 */
[----:B------:R-:W-:Y:S02]  /*b0f0*/  F2FP.SATFINITE.E4M3.F32.PACK_AB_MERGE_C R47, R55, R68, R56 ;  /* 0x00000044372f723e */ /* 0x000fe40004807038 */
[----:B------:R-:W-:-:S07]  /*b100*/  MOV R46, R73 ;  /* 0x00000049002e7202 */ /* 0x000fce0000000f00 */
.L_x_569:
[----:B------:R-:W-:Y:S05]  /*b110*/  BSYNC B1 ;  /* 0x0000000000017941 */ /* 0x000fea0003800000 */
.L_x_568:
[----:B0-----:R0:W-:Y:S01]  /*b120*/  ST.E.128 desc[UR36][R50.64], R12 ;  /* 0x0000000c32007985 */ /* 0x0011e2000c101d24 */
[----:B------:R-:W-:-:S13]  /*b130*/  ISETP.GE.AND P2, PT, R11, R114, PT ;  /* 0x000000720b00720c */ /* 0x000fda0003f46270 */
[----:B------:R-:W-:Y:S05]  /*b140*/  @P2 BRA `(.L_x_542) ;  /* 0x0000000400b82947 */ /* 0x000fea0003800000 */
[----:B------:R-:W-:-:S04]  /*b150*/  IADD3 R106, P2, R11, R106, RZ ;  /* 0x0000006a0b6a7210 */ /* 0x000fc80007f5e0ff */
[----:B------:R-:W-:-:S05]  /*b160*/  LEA.HI.X.SX32 R107, R11, R48, 0x1, P2 ;  /* 0x000000300b6b7211 */ /* 0x000fca00010f0eff */
[----:B----4-:R4:W-:Y:S01]  /*b170*/  ST.E.128 desc[UR36][R106.64], R44 ;  /* 0x0000002c6a007985 */ /* 0x0109e2000c101d24 */
[----:B------:R-:W-:Y:S05]  /*b180*/  BRA `(.L_x_542) ;  /* 0x0000000400a87947 */ /* 0x000fea0003800000 */
.L_x_501:
[----:B------:R-:W-:-:S06]  /*b190*/  UISETP.NE.AND UP0, UPT, UR39, 0x3, UPT ;  /* 0x000000032700788c */ /* 0x000fcc000bf05270 */
[----:B------:R-:W-:-:S13]  /*b1a0*/  PLOP3.LUT P5, PT, PT, PT, UP0, 0x80, 0x0 ;  /* 0x000000000000781c */ /* 0x000fda0003faf008 */
[----:B------:R-:W-:Y:S05]  /*b1b0*/  @!P5 BRA `(.L_x_570) ;  /* 0x000000000004d947 */ /* 0x000fea0003800000 */
[----:B------:R-:W-:Y:S01]  /*b1c0*/  BPT.TRAP 0x1 ;  /* 0x000000040000795c */ /* 0x000fe20000300000 */
.L_x_570:
[----:B------:R-:W-:Y:S01]  /*b1d0*/  IMAD R80, R216, 0x8, R23 ;  /* 0x00000008d8507824 */ /* 0x000fe200078e0217 */
[----:B------:R-:W-:Y:S01]  /*b1e0*/  SHF.L.U32 R103, R224, 0x1f, RZ ;  /* 0x0000001fe0677819 */ /* 0x000fe200000006ff */
[----:B------:R-:W-:Y:S01]  /*b1f0*/  BSSY B1, `(.L_x_571) ;  /* 0x0000004000017945 */ /* 0x000fe20003800000 */
[----:B------:R-:W-:Y:S02]  /*b200*/  SHF.R.S32.HI R100, RZ, 0x1f, R99 ;  /* 0x0000001fff647819 */ /* 0x000fe40000011463 */
[----:B------:R-:W0:Y:S02]  /*b210*/  SYNCS.PHASECHK.TRANS64.TRYWAIT P2, [R80+URZ+0x38890], R103 ;  /* 0x03889067500075a7 */ /* 0x000e24000804017f */
[----:B0-----:R-:W-:Y:S05]  /*b220*/  @!P2 BRA `(.L_x_572) ;  /* 0x000001a400c8a947 */ /* 0x001fea0003800000 */
.L_x_860:
[----:B------:R-:W-:Y:S05]  /*b230*/  BSYNC B1 ;  /* 0x0000000000017941 */ /* 0x000fea0003800000 */
.L_x_571:
[----:B------:R-:W-:Y:S01]  /*b240*/  ULDC.64 UR4, c[0x0][0x300] ;  /* 0x0000c00000047ab9 */ /* 0x000fe20000000a00 */
[----:B-----5:R-:W-:Y:S01]  /*b250*/  SHF.R.S32.HI R101, RZ, 0x1f, R98 ;  /* 0x0000001fff657819 */ /* 0x020fe20000011462 */
[----:B------:R-:W-:Y:S01]  /*b260*/  IMAD R14, R100, UR4, RZ ;  /* 0x00000004640e7c24 */ /* 0x000fe2000f8e02ff */
[----:B------:R-:W-:Y:S01]  /*b270*/  ULDC.64 UR6, c[0x0][0x2e8] ;  /* 0x0000ba0000067ab9 */ /* 0x000fe20000000a00 */
[----:B------:R-:W-:-:S04]  /*b280*/  IMAD.WIDE.U32 R12, R99, UR4, RZ ;  /* 0x00000004630c7c25 */ /* 0x000fc8000f8e00ff */
[----:B------:R-:W-:Y:S01]  /*b290*/  IMAD R11, R99, UR5, R14 ;  /* 0x00000005630b7c24 */ /* 0x000fe2000f8e020e */
[----:B------:R-:W-:Y:S01]  /*b2a0*/  ULDC.64 UR4, c[0x0][0x310] ;  /* 0x0000c40000047ab9 */ /* 0x000fe20000000a00 */
[----:B------:R-:W-:Y:S02]  /*b2b0*/  IMAD R102, R26, -0x80, R2 ;  /* 0xffffff801a667824 */ /* 0x000fe400078e0202 */
[----:B------:R-:W-:Y:S02]  /*b2c0*/  IMAD R15, R101, UR4, RZ ;  /* 0x00000004650f7c24 */ /* 0x000fe4000f8e02ff */
[----:B------:R-:W-:Y:S01]  /*b2d0*/  IMAD.IADD R13, R13, 0x1, R11 ;  /* 0x000000010d0d7824 */ /* 0x000fe200078e020b */
[----:B------:R-:W-:Y:S01]  /*b2e0*/  VIMNMX R102, R102, 0x80, PT ;  /* 0x0000008066667848 */ /* 0x000fe20003fe0100 */
[C---:B------:R-:W-:Y:S02]  /*b2f0*/  IMAD R15, R98.reuse, UR5, R15 ;  /* 0x00000005620f7c24 */ /* 0x040fe4000f8e020f */
[----:B------:R-:W-:Y:S01]  /*b300*/  IMAD.WIDE.U32 R12, R98, UR4, R12 ;  /* 0x00000004620c7c25 */ /* 0x000fe2000f8e000c */
[----:B------:R-:W-:Y:S01]  /*b310*/  ULDC.64 UR4, c[0x0][0x308] ;  /* 0x0000c20000047ab9 */ /* 0x000fe20000000a00 */
[----:B------:R-:W-:-:S02]  /*b320*/  IADD3 R47, -R219, R102, RZ ;  /* 0x00000066db2f7210 */ /* 0x000fc40007ffe1ff */
[----:B------:R-:W-:Y:S02]  /*b330*/  IMAD.IADD R13, R13, 0x1, R15 ;  /* 0x000000010d0d7824 */ /* 0x000fe400078e020f */
[----:B------:R-:W-:Y:S02]  /*b340*/  IMAD R11, R33, UR4, RZ ;  /* 0x00000004210b7c24 */ /* 0x000fe4000f8e02ff */
[----:B------:R-:W-:Y:S01]  /*b350*/  IMAD.WIDE.U32 R12, R222, UR4, R12 ;  /* 0x00000004de0c7c25 */ /* 0x000fe2000f8e000c */
[----:B------:R-:W-:-:S03]  /*b360*/  UMOV UR4, 0xffffffff ;  /* 0xffffffff00047882 */ /* 0x000fc60000000000 */
[----:B------:R-:W-:Y:S01]  /*b370*/  IMAD R11, R222, UR5, R11 ;  /* 0x00000005de0b7c24 */ /* 0x000fe2000f8e020b */
[----:B------:R-:W-:-:S04]  /*b380*/  IADD3 R45, P2, R12, UR6, RZ ;  /* 0x000000060c2d7c10 */ /* 0x000fc8000ff5e0ff */
[----:B------:R-:W-:Y:S02]  /*b390*/  IADD3.X R46, R13, UR7, R11, P2, !PT ;  /* 0x000000070d2e7c10 */ /* 0x000fe400097fe40b */
[----:B------:R-:W-:Y:S01]  /*b3a0*/  ISETP.GE.AND P2, PT, R47, 0x1, PT ;  /* 0x000000012f00780c */ /* 0x000fe20003f46270 */
[----:B------:R-:W-:-:S12]  /*b3b0*/  BRA.DIV UR4, `(.L_x_573) ;  /* 0x000001a604787947 */ /* 0x000fd8000b800000 */
[----:B------:R1:W2:Y:S04]  /*b3c0*/  SHFL.IDX PT, R44, R46, RZ, 0x181f ;  /* 0x00181fff2e2c7589 */ /* 0x0002a800000e0000 */
[----:B------:R1:W3:Y:S02]  /*b3d0*/  SHFL.IDX PT, R14, R45, RZ, 0x181f ;  /* 0x00181fff2d0e7589 */ /* 0x0002e400000e0000 */
.L_x_864:
[----:B------:R-:W-:Y:S04]  /*b3e0*/  BSSY B1, `(.L_x_574) ;  /* 0x000000d000017945 */ /* 0x000fe80003800000 */
[----:B------:R-:W-:Y:S05]  /*b3f0*/  @!P2 BRA `(.L_x_575) ;  /* 0x00000000002ca947 */ /* 0x000fea0003800000 */
[----:B------:R-:W-:Y:S02]  /*b400*/  ULDC UR4, c[0x0][0x2f4] ;  /* 0x0000bd0000047ab9 */ /* 0x000fe40000000800 */
[----:B------:R-:W-:-:S13]  /*b410*/  ISETP.GE.AND P2, PT, R16, UR4, PT ;  /* 0x0000000410007c0c */ /* 0x000fda000bf46270 */
[----:B---3--:R-:W-:-:S05]  /*b420*/  @!P2 IADD3 R48, P3, R16, R14, RZ ;  /* 0x0000000e1030a210 */ /* 0x008fca0007f7e0ff */
[----:B--2---:R-:W-:Y:S01]  /*b430*/  @!P2 IMAD.X R49, R44, 0x1, R17, P3 ;  /* 0x000000012c31a824 */ /* 0x004fe200018e0611 */
[----:B------:R-:W-:-:S13]  /*b440*/  ISETP.GE.AND P3, PT, R22, UR4, PT ;  /* 0x0000000416007c0c */ /* 0x000fda000bf66270 */
[----:B------:R-:W-:Y:S02]  /*b450*/  @!P3 IADD3 R50, P4, R22, R14, RZ ;  /* 0x0000000e1632b210 */ /* 0x000fe40007f9e0ff */
[----:B------:R-:W2:Y:S03]  /*b460*/  @!P2 LDS.128 R12, [R92+0x28400] ;  /* 0x028400005c0ca984 */ /* 0x000ea60000000c00 */
[----:B------:R-:W-:Y:S01]  /*b470*/  @!P3 IMAD.X R51, R44, 0x1, R217, P4 ;  /* 0x000000012c33b824 */ /* 0x000fe200020e06d9 */
[----:B--2---:R-:W-:Y:S04]  /*b480*/  @!P2 ST.E.128 desc[UR36][R48.64], R12 ;  /* 0x0000000c3000a985 */ /* 0x004fe8000c101d24 */
[----:B------:R-:W2:Y:S04]  /*b490*/  @!P3 LDS.128 R12, [R92+0x2c400] ;  /* 0x02c400005c0cb984 */ /* 0x000ea80000000c00 */
[----:B--2---:R4:W-:Y:S02]  /*b4a0*/  @!P3 ST.E.128 desc[UR36][R50.64], R12 ;  /* 0x0000000c3200b985 */ /* 0x0049e4000c101d24 */
.L_x_575:
[----:B------:R-:W-:Y:S05]  /*b4b0*/  BSYNC B1 ;  /* 0x0000000000017941 */ /* 0x000fea0003800000 */
.L_x_574:
[----:B------:R-:W-:-:S03]  /*b4c0*/  UMOV UR4, 0xffffffff ;  /* 0xffffffff00047882 */ /* 0x000fc60000000000 */
[----:B------:R-:W-:Y:S05]  /*b4d0*/  BRA.DIV UR4, `(.L_x_576) ;  /* 0x000001a604787947 */ /* 0x000fea000b800000 */
[----:B--2---:R2:W0:Y:S04]  /*b4e0*/  SHFL.IDX PT, R44, R46, 0x1, 0x181f ;  /* 0x00381f002e2c7f89 */ /* 0x00442800000e0000 */
[----:B---34-:R2:W3:Y:S02]  /*b4f0*/  SHFL.IDX PT, R14, R45, 0x1, 0x181f ;  /* 0x00381f002d0e7f89 */ /* 0x0184e400000e0000 */
.L_x_868:
[----:B------:R-:W-:Y:S01]  /*b500*/  ISETP.GE.AND P2, PT, R47, 0x21, PT ;  /* 0x000000212f00780c */ /* 0x000fe20003f46270 */
[----:B------:R-:W-:-:S12]  /*b510*/  BSSY B1, `(.L_x_577) ;  /* 0x000000d000017945 */ /* 0x000fd80003800000 */
[----:B------:R-:W-:Y:S05]  /*b520*/  @!P2 BRA `(.L_x_578) ;  /* 0x00000000002ca947 */ /* 0x000fea0003800000 */
[----:B------:R-:W-:Y:S02]  /*b530*/  ULDC UR4, c[0x0][0x2f4] ;  /* 0x0000bd0000047ab9 */ /* 0x000fe40000000800 */
[----:B------:R-:W-:-:S13]  /*b540*/  ISETP.GE.AND P2, PT, R16, UR4, PT ;  /* 0x0000000410007c0c */ /* 0x000fda000bf46270 */
[----:B---3--:R-:W-:-:S05]  /*b550*/  @!P2 IADD3 R48, P3, R16, R14, RZ ;  /* 0x0000000e1030a210 */ /* 0x008fca0007f7e0ff */
[----:B0-----:R-:W-:Y:S01]  /*b560*/  @!P2 IMAD.X R49, R44, 0x1, R17, P3 ;  /* 0x000000012c31a824 */ /* 0x001fe200018e0611 */
[----:B------:R-:W-:-:S13]  /*b570*/  ISETP.GE.AND P3, PT, R22, UR4, PT ;  /* 0x0000000416007c0c */ /* 0x000fda000bf66270 */
[----:B------:R-:W-:Y:S02]  /*b580*/  @!P3 IADD3 R50, P4, R22, R14, RZ ;  /* 0x0000000e1632b210 */ /* 0x000fe40007f9e0ff */
[----:B------:R-:W0:Y:S02]  /*b590*/  @!P2 LDS.128 R12, [R92+0x29400] ;  /* 0x029400005c0ca984 */ /* 0x000e240000000c00 */
[----:B------:R-:W-:Y:S02]  /*b5a0*/  @!P3 IADD3.X R51, R44, R217, RZ, P4, !PT ;  /* 0x000000d92c33b210 */ /* 0x000fe400027fe4ff */
[----:B0-----:R-:W-:Y:S04]  /*b5b0*/  @!P2 ST.E.128 desc[UR36][R48.64], R12 ;  /* 0x0000000c3000a985 */ /* 0x001fe8000c101d24 */
[----:B------:R-:W0:Y:S04]  /*b5c0*/  @!P3 LDS.128 R12, [R92+0x2d400] ;  /* 0x02d400005c0cb984 */ /* 0x000e280000000c00 */
[----:B0-----:R4:W-:Y:S02]  /*b5d0*/  @!P3 ST.E.128 desc[UR36][R50.64], R12 ;  /* 0x0000000c3200b985 */ /* 0x0019e4000c101d24 */
.L_x_578:
[----:B------:R-:W-:Y:S05]  /*b5e0*/  BSYNC B1 ;  /* 0x0000000000017941 */ /* 0x000fea0003800000 */
.L_x_577:
[----:B------:R-:W-:-:S03]  /*b5f0*/  UMOV UR4, 0xffffffff ;  /* 0xffffffff00047882 */ /* 0x000fc60000000000 */
[----:B------:R-:W-:Y:S05]  /*b600*/  BRA.DIV UR4, `(.L_x_579) ;  /* 0x000001a604747947 */ /* 0x000fea000b800000 */
[----:B0-----:R0:W0:Y:S04]  /*b610*/  SHFL.IDX PT, R44, R46, 0x2, 0x181f ;  /* 0x00581f002e2c7f89 */ /* 0x00102800000e0000 */
[----:B---34-:R3:W4:Y:S02]  /*b620*/  SHFL.IDX PT, R14, R45, 0x2, 0x181f ;  /* 0x00581f002d0e7f89 */ /* 0x01872400000e0000 */
.L_x_872:
[----:B------:R-:W-:Y:S01]  /*b630*/  ISETP.GE.AND P2, PT, R47, 0x41, PT ;  /* 0x000000412f00780c */ /* 0x000fe20003f46270 */
[----:B------:R-:W-:-:S12]  /*b640*/  BSSY B1, `(.L_x_580) ;  /* 0x000000d000017945 */ /* 0x000fd80003800000 */
[----:B------:R-:W-:Y:S05]  /*b650*/  @!P2 BRA `(.L_x_581) ;  /* 0x00000000002ca947 */ /* 0x000fea0003800000 */
[----:B------:R-:W-:Y:S02]  /*b660*/  ULDC UR4, c[0x0][0x2f4] ;  /* 0x0000bd0000047ab9 */ /* 0x000fe40000000800 */
[----:B------:R-:W-:-:S13]  /*b670*/  ISETP.GE.AND P2, PT, R16, UR4, PT ;  /* 0x0000000410007c0c */ /* 0x000fda000bf46270 */
[----:B----4-:R-:W-:-:S05]  /*b680*/  @!P2 IADD3 R48, P3, R16, R14, RZ ;  /* 0x0000000e1030a210 */ /* 0x010fca0007f7e0ff */
[----:B0-----:R-:W-:Y:S01]  /*b690*/  @!P2 IMAD.X R49, R44, 0x1, R17, P3 ;  /* 0x000000012c31a824 */ /* 0x001fe200018e0611 */
[----:B------:R-:W-:-:S13]  /*b6a0*/  ISETP.GE.AND P3, PT, R22, UR4, PT ;  /* 0x0000000416007c0c */ /* 0x000fda000bf66270 */
[----:B------:R-:W-:Y:S02]  /*b6b0*/  @!P3 IADD3 R50, P4, R22, R14, RZ ;  /* 0x0000000e1632b210 */ /* 0x000fe40007f9e0ff */
[----:B------:R-:W0:Y:S03]  /*b6c0*/  @!P2 LDS.128 R12, [R92+0x2a400] ;  /* 0x02a400005c0ca984 */ /* 0x000e260000000c00 */
[----:B------:R-:W-:Y:S01]  /*b6d0*/  @!P3 IMAD.X R51, R44, 0x1, R217, P4 ;  /* 0x000000012c33b824 */ /* 0x000fe200020e06d9 */
[----:B0-----:R-:W-:Y:S04]  /*b6e0*/  @!P2 ST.E.128 desc[UR36][R48.64], R12 ;  /* 0x0000000c3000a985 */ /* 0x001fe8000c101d24 */
[----:B------:R-:W0:Y:S04]  /*b6f0*/  @!P3 LDS.128 R12, [R92+0x2e400] ;  /* 0x02e400005c0cb984 */ /* 0x000e280000000c00 */
[----:B0-----:R0:W-:Y:S02]  /*b700*/  @!P3 ST.E.128 desc[UR36][R50.64], R12 ;  /* 0x0000000c3200b985 */ /* 0x0011e4000c101d24 */
.L_x_581:
[----:B------:R-:W-:Y:S05]  /*b710*/  BSYNC B1 ;  /* 0x0000000000017941 */ /* 0x000fea0003800000 */
.L_x_580:
[----:B------:R-:W-:-:S03]  /*b720*/  UMOV UR4, 0xffffffff ;  /* 0xffffffff00047882 */ /* 0x000fc60000000000 */
[----:B------:R-:W-:Y:S05]  /*b730*/  BRA.DIV UR4, `(.L_x_582) ;  /* 0x000001a604707947 */ /* 0x000fea000b800000 */
[----:B0-----:R0:W0:Y:S04]  /*b740*/  SHFL.IDX PT, R44, R46, 0x3, 0x181f ;  /* 0x00781f002e2c7f89 */ /* 0x00102800000e0000 */
[----:B----4-:R4:W0:Y:S02]  /*b750*/  SHFL.IDX PT, R14, R45, 0x3, 0x181f ;  /* 0x00781f002d0e7f89 */ /* 0x01082400000e0000 */
.L_x_876:
[----:B------:R-:W-:-:S13]  /*b760*/  ISETP.GE.AND P2, PT, R47, 0x61, PT ;  /* 0x000000612f00780c */ /* 0x000fda0003f46270 */
[----:B------:R-:W-:Y:S05]  /*b770*/  @!P2 BRA `(.L_x_542) ;  /* 0x00000000002ca947 */ /* 0x000fea0003800000 */
[----:B------:R-:W-:Y:S02]  /*b780*/  ULDC UR4, c[0x0][0x2f4] ;  /* 0x0000bd0000047ab9 */ /* 0x000fe40000000800 */
[----:B------:R-:W-:-:S13]  /*b790*/  ISETP.GE.AND P2, PT, R16, UR4, PT ;  /* 0x0000000410007c0c */ /* 0x000fda000bf46270 */
[----:B012---:R-:W-:-:S05]  /*b7a0*/  @!P2 IADD3 R46, P3, R16, R14, RZ ;  /* 0x0000000e102ea210 */ /* 0x007fca0007f7e0ff */
[----:B------:R-:W-:Y:S01]  /*b7b0*/  @!P2 IMAD.X R47, R44, 0x1, R17, P3 ;  /* 0x000000012c2fa824 */ /* 0x000fe200018e0611 */
[----:B------:R-:W-:-:S13]  /*b7c0*/  ISETP.GE.AND P3, PT, R22, UR4, PT ;  /* 0x0000000416007c0c */ /* 0x000fda000bf66270 */
[----:B------:R-:W-:Y:S02]  /*b7d0*/  @!P3 IADD3 R48, P4, R22, R14, RZ ;  /* 0x0000000e1630b210 */ /* 0x000fe40007f9e0ff */
[----:B------:R-:W0:Y:S02]  /*b7e0*/  @!P2 LDS.128 R12, [R92+0x2b400] ;  /* 0x02b400005c0ca984 */ /* 0x000e240000000c00 */
[----:B------:R-:W-:Y:S02]  /*b7f0*/  @!P3 IADD3.X R49, R44, R217, RZ, P4, !PT ;  /* 0x000000d92c31b210 */ /* 0x000fe400027fe4ff */
[----:B0-----:R-:W-:Y:S04]  /*b800*/  @!P2 ST.E.128 desc[UR36][R46.64], R12 ;  /* 0x0000000c2e00a985 */ /* 0x001fe8000c101d24 */
[----:B------:R-:W0:Y:S04]  /*b810*/  @!P3 LDS.128 R12, [R92+0x2f400] ;  /* 0x02f400005c0cb984 */ /* 0x000e280000000c00 */
[----:B0-----:R0:W-:Y:S02]  /*b820*/  @!P3 ST.E.128 desc[UR36][R48.64], R12 ;  /* 0x0000000c3000b985 */ /* 0x0011e4000c101d24 */
.L_x_542:
[----:B------:R-:W-:Y:S05]  /*b830*/  BSYNC B0 ;  /* 0x0000000000007941 */ /* 0x000fea0003800000 */
.L_x_500:
[----:B------:R-:W5:Y:S01]  /*b840*/  S2R R11, SR_TID.X ;  /* 0x00000000000b7919 */ /* 0x000f620000002100 */
[----:B------:R-:W-:Y:S01]  /*b850*/  @!PT LDS RZ, [RZ] ;  /* 0x00000000fffff984 */ /* 0x000fe20000000800 */
[----:B------:R-:W-:Y:S01]  /*b860*/  @!PT LDS RZ, [RZ] ;  /* 0x00000000fffff984 */ /* 0x000fe20000000800 */
[----:B------:R-:W-:Y:S01]  /*b870*/  @!PT LDS RZ, [RZ] ;  /* 0x00000000fffff984 */ /* 0x000fe20000000800 */
[----:B------:R-:W-:Y:S01]  /*b880*/  @!PT LDS RZ, [RZ] ;  /* 0x00000000fffff984 */ /* 0x000fe20000000800 */
[----:B------:R1:W-:Y:S06]  /*b890*/  MEMBAR.ALL.CTA ;  /* 0x0000000000007992 */ /* 0x0003ec0000008000 */
[----:B-1----:R-:W1:Y:S01]  /*b8a0*/  FENCE.VIEW.ASYNC.S ;  /* 0x00000000000073c6 */ /* 0x002e620000000000 */
[----:B------:R-:W-:Y:S05]  /*b8b0*/  WARPSYNC.ALL ;  /* 0x0000000000007948 */ /* 0x000fea0003800000 */
[----:B------:R-:W-:Y:S01]  /*b8c0*/  BSSY B0, `(.L_x_583) ;  /* 0x0000008000007945 */ /* 0x000fe20003800000 */
[----:B-1----:R1:W-:Y:S01]  /*b8d0*/  BAR.SYNC.DEFER_BLOCKING R94, 0x80 ;  /* 0x0002005e0000751d */ /* 0x0023e20000010000 */
[----:B-----5:R-:W-:-:S13]  /*b8e0*/  LOP3.LUT P2, RZ, R11, 0x7f, RZ, 0xc0, !PT ;  /* 0x0000007f0bff7812 */ /* 0x020fda000784c0ff */
[----:B------:R-:W-:-:S05]  /*b8f0*/  @!P2 VIADD R11, R80, 0x388a0 ;  /* 0x000388a0500ba836 */ /* 0x000fca0000000000 */
[----:B------:R-:W-:-:S04]  /*b900*/  @!P2 PRMT R11, RZ, 0x654, R11 ;  /* 0x00000654ff0ba816 */ /* 0x000fc8000000000b */
[----:B------:R1:W-:Y:S01]  /*b910*/  @!P2 SYNCS.ARRIVE.TRANS64.RED.A1T0 RZ, [R11+URZ], RZ ;  /* 0x000000ff0bffa9a7 */ /* 0x0003e2000810043f */
[----:B------:R-:W-:Y:S05]  /*b920*/  @!P5 BRA `(.L_x_584) ;  /* 0x000000000004d947 */ /* 0x000fea0003800000 */
[----:B------:R-:W-:Y:S01]  /*b930*/  BPT.TRAP 0x1 ;  /* 0x000000040000795c */ /* 0x000fe20000300000 */
.L_x_584:
[----:B------:R-:W-:Y:S05]  /*b940*/  BSYNC B0 ;  /* 0x0000000000007941 */ /* 0x000fea0003800000 */
.L_x_583:
[----:B------:R-:W5:Y:S01]  /*b950*/  SYNCS.PHASECHK.TRANS64.TRYWAIT P3, [R80+URZ+0x388b0], R103 ;  /* 0x0388b067500075a7 */ /* 0x000f62000806017f */
[----:B------:R-:W-:Y:S01]  /*b960*/  ULDC UR38, c[0x0][0x2f4] ;  /* 0x0000bd0000267ab9 */ /* 0x000fe20000000800 */
[----:B------:R-:W-:Y:S04]  /*b970*/  BSSY B0, `(.L_x_585) ;  /* 0x0000002000007945 */ /* 0x000fe80003800000 */
[----:B-----5:R-:W-:Y:S05]  /*b980*/  @!P3 BRA `(.L_x_586) ;  /* 0x000001a40024b947 */ /* 0x020fea0003800000 */
.L_x_877:
[----:B------:R-:W-:Y:S05]  /*b990*/  BSYNC B0 ;  /* 0x0000000000007941 */ /* 0x000fea0003800000 */
.L_x_585:
[----:B------:R-:W-:Y:S01]  /*b9a0*/  ULDC.64 UR4, c[0x0][0x328] ;  /* 0x0000ca0000047ab9 */ /* 0x000fe20000000a00 */
[----:B------:R-:W-:Y:S01]  /*b9b0*/  ULDC.64 UR6, c[0x0][0x318] ;  /* 0x0000c60000067ab9 */ /* 0x000fe20000000a00 */
[----:B------:R-:W-:Y:S01]  /*b9c0*/  IMAD R100, R100, UR4, RZ ;  /* 0x0000000464647c24 */ /* 0x000fe2000f8e02ff */
[----:B------:R-:W-:Y:S01]  /*b9d0*/  IADD3 R102, -R219, R102, RZ ;  /* 0x00000066db667210 */ /* 0x000fe20007ffe1ff */
[C---:B0-2---:R-:W-:Y:S01]  /*b9e0*/  IMAD.WIDE.U32 R12, R99.reuse, UR4, RZ ;  /* 0x00000004630c7c25 */ /* 0x045fe2000f8e00ff */
[----:B------:R-:W-:Y:S03]  /*b9f0*/  BSSY B0, `(.L_x_587) ;  /* 0x000001c000007945 */ /* 0x000fe60003800000 */
[----:B------:R-:W-:Y:S01]  /*ba00*/  IMAD R99, R99, UR5, R100 ;  /* 0x0000000563637c24 */ /* 0x000fe2000f8e0264 */
[----:B------:R-:W-:Y:S02]  /*ba10*/  ULDC.64 UR4, c[0x0][0x338] ;  /* 0x0000ce0000047ab9 */ /* 0x000fe40000000a00 */
[----:B------:R-:W-:-:S02]  /*ba20*/  IMAD R101, R101, UR4, RZ ;  /* 0x0000000465657c24 */ /* 0x000fc4000f8e02ff */
[----:B------:R-:W-:Y:S02]  /*ba30*/  IMAD.IADD R13, R13, 0x1, R99 ;  /* 0x000000010d0d7824 */ /* 0x000fe400078e0263 */
[C---:B------:R-:W-:Y:S02]  /*ba40*/  IMAD R101, R98.reuse, UR5, R101 ;  /* 0x0000000562657c24 */ /* 0x040fe4000f8e0265 */
[----:B------:R-:W-:Y:S01]  /*ba50*/  IMAD.WIDE.U32 R98, R98, UR4, R12 ;  /* 0x0000000462627c25 */ /* 0x000fe2000f8e000c */
[----:B------:R-:W-:-:S03]  /*ba60*/  ULDC.64 UR4, c[0x0][0x330] ;  /* 0x0000cc0000047ab9 */ /* 0x000fc60000000a00 */
[----:B------:R-:W-:Y:S02]  /*ba70*/  IMAD.IADD R99, R99, 0x1, R101 ;  /* 0x0000000163637824 */ /* 0x000fe400078e0265 */
[----:B-1----:R-:W-:Y:S02]  /*ba80*/  IMAD R11, R33, UR4, RZ ;  /* 0x00000004210b7c24 */ /* 0x002fe4000f8e02ff */
[----:B------:R-:W-:-:S04]  /*ba90*/  IMAD.WIDE.U32 R12, R222, UR4, R98 ;  /* 0x00000004de0c7c25 */ /* 0x000fc8000f8e0062 */
[----:B------:R-:W-:Y:S01]  /*baa0*/  IMAD R11, R222, UR5, R11 ;  /* 0x00000005de0b7c24 */ /* 0x000fe2000f8e020b */
[----:B------:R-:W-:-:S04]  /*bab0*/  IADD3 R48, P3, R12, UR6, RZ ;  /* 0x000000060c307c10 */ /* 0x000fc8000ff7e0ff */
[----:B------:R-:W-:Y:S01]  /*bac0*/  IADD3.X R11, R13, UR7, R11, P3, !PT ;  /* 0x000000070d0b7c10 */ /* 0x000fe20009ffe40b */
[----:B----4-:R0:W1:Y:S01]  /*bad0*/  SHFL.IDX PT, R47, R48, RZ, 0x181f ;  /* 0x00181fff302f7589 */ /* 0x01006200000e0000 */
[----:B------:R-:W-:-:S03]  /*bae0*/  ISETP.GE.AND P3, PT, R102, 0x1, PT ;  /* 0x000000016600780c */ /* 0x000fc60003f66270 */
[----:B------:R0:W2:Y:S10]  /*baf0*/  SHFL.IDX PT, R12, R11, RZ, 0x181f ;  /* 0x00181fff0b0c7589 */ /* 0x0000b400000e0000 */
[----:B0-----:R-:W-:Y:S05]  /*bb00*/  @!P3 BRA `(.L_x_588) ;  /* 0x000000000028b947 */ /* 0x001fea0003800000 */
[----:B------:R-:W-:-:S13]  /*bb10*/  ISETP.GE.AND P3, PT, R16, UR38, PT ;  /* 0x0000002610007c0c */ /* 0x000fda000bf66270 */
[----:B-1----:R-:W-:-:S05]  /*bb20*/  @!P3 IADD3 R44, P4, R16, R47, RZ ;  /* 0x0000002f102cb210 */ /* 0x002fca0007f9e0ff */
[----:B--23--:R-:W-:Y:S01]  /*bb30*/  @!P3 IMAD.X R45, R12, 0x1, R17, P4 ;  /* 0x000000010c2db824 */ /* 0x00cfe200020e0611 */
[----:B------:R-:W-:-:S13]  /*bb40*/  ISETP.GE.AND P4, PT, R22, UR38, PT ;  /* 0x0000002616007c0c */ /* 0x000fda000bf86270 */
[----:B------:R-:W-:-:S05]  /*bb50*/  @!P4 IADD3 R46, P5, R22, R47, RZ ;  /* 0x0000002f162ec210 */ /* 0x000fca0007fbe0ff */
[----:B------:R-:W-:Y:S02]  /*bb60*/  @!P4 IMAD.X R47, R12, 0x1, R217, P5 ;  /* 0x000000010c2fc824 */ /* 0x000fe400028e06d9 */
[----:B------:R-:W0:Y:S04]  /*bb70*/  @!P3 LDS.128 R12, [R92+0x10400] ;  /* 0x010400005c0cb984 */ /* 0x000e280000000c00 */
[----:B0-----:R-:W-:Y:S04]  /*bb80*/  @!P3 ST.E.128 desc[UR36][R44.64], R12 ;  /* 0x0000000c2c00b985 */ /* 0x001fe8000c101d24 */
[----:B------:R-:W0:Y:S04]  /*bb90*/  @!P4 LDS.128 R12, [R92+0x14400] ;  /* 0x014400005c0cc984 */ /* 0x000e280000000c00 */
[----:B0-----:R0:W-:Y:S02]  /*bba0*/  @!P4 ST.E.128 desc[UR36][R46.64], R12 ;  /* 0x0000000c2e00c985 */ /* 0x0011e4000c101d24 */
.L_x_588:
[----:B------:R-:W-:Y:S05]  /*bbb0*/  BSYNC B0 ;  /* 0x0000000000007941 */ /* 0x000fea0003800000 */
.L_x_587:
[----:B------:R-:W-:Y:S01]  /*bbc0*/  ISETP.GE.AND P3, PT, R102, 0x21, PT ;  /* 0x000000216600780c */ /* 0x000fe20003f66270 */
[----:B0-2---:R0:W2:Y:S01]  /*bbd0*/  SHFL.IDX PT, R12, R11, 0x1, 0x181f ;  /* 0x00381f000b0c7f89 */ /* 0x0050a200000e0000 */
[----:B------:R-:W-:Y:S03]  /*bbe0*/  BSSY B0, `(.L_x_589) ;  /* 0x000000d000007945 */ /* 0x000fe60003800000 */
[----:B-1----:R0:W1:Y:S08]  /*bbf0*/  SHFL.IDX PT, R47, R48, 0x1, 0x181f ;  /* 0x00381f00302f7f89 */ /* 0x00207000000e0000 */
[----:B0-----:R-:W-:Y:S05]  /*bc00*/  @!P3 BRA `(.L_x_590) ;  /* 0x000000000028b947 */ /* 0x001fea0003800000 */
[----:B------:R-:W-:-:S13]  /*bc10*/  ISETP.GE.AND P3, PT, R16, UR38, PT ;  /* 0x0000002610007c0c */ /* 0x000fda000bf66270 */
[----:B-1----:R-:W-:-:S05]  /*bc20*/  @!P3 IADD3 R44, P4, R16, R47, RZ ;  /* 0x0000002f102cb210 */ /* 0x002fca0007f9e0ff */
[----:B--23--:R-:W-:Y:S01]  /*bc30*/  @!P3 IMAD.X R45, R12, 0x1, R17, P4 ;  /* 0x000000010c2db824 */ /* 0x00cfe200020e0611 */
[----:B------:R-:W-:-:S13]  /*bc40*/  ISETP.GE.AND P4, PT, R22, UR38, PT ;  /* 0x0000002616007c0c */ /* 0x000fda000bf86270 */
[----:B------:R-:W-:-:S04]  /*bc50*/  @!P4 IADD3 R46, P5, R22, R47, RZ ;  /* 0x0000002f162ec210 */ /* 0x000fc80007fbe0ff */
[----:B------:R-:W-:Y:S02]  /*bc60*/  @!P4 IADD3.X R47, R12, R217, RZ, P5, !PT ;  /* 0x000000d90c2fc210 */ /* 0x000fe40002ffe4ff */
[----:B------:R-:W0:Y:S04]  /*bc70*/  @!P3 LDS.128 R12, [R92+0x11400] ;  /* 0x011400005c0cb984 */ /* 0x000e280000000c00 */
[----:B0-----:R-:W-:Y:S04]  /*bc80*/  @!P3 ST.E.128 desc[UR36][R44.64], R12 ;  /* 0x0000000c2c00b985 */ /* 0x001fe8000c101d24 */
[----:B------:R-:W0:Y:S04]  /*bc90*/  @!P4 LDS.128 R12, [R92+0x15400] ;  /* 0x015400005c0cc984 */ /* 0x000e280000000c00 */
[----:B0-----:R0:W-:Y:S02]  /*bca0*/  @!P4 ST.E.128 desc[UR36][R46.64], R12 ;  /* 0x0000000c2e00c985 */ /* 0x0011e4000c101d24 */
.L_x_590:
[----:B------:R-:W-:Y:S05]  /*bcb0*/  BSYNC B0 ;  /* 0x0000000000007941 */ /* 0x000fea0003800000 */
.L_x_589:
        /* <DEDUP_REMOVED lines=15> */
.L_x_592:
[----:B------:R-:W-:Y:S05]  /*bdb0*/  BSYNC B0 ;  /* 0x0000000000007941 */ /* 0x000fea0003800000 */
.L_x_591:
[----:B------:R-:W-:Y:S01]  /*bdc0*/  ISETP.GE.AND P3, PT, R102, 0x61, PT ;  /* 0x000000616600780c */ /* 0x000fe20003f66270 */
[----:B------:R-:W4:Y:S01]  /*bdd0*/  SHFL.IDX PT, R11, R11, 0x3, 0x181f ;  /* 0x00781f000b0b7f89 */ /* 0x000f2200000e0000 */
[----:B------:R-:W-:Y:S03]  /*bde0*/  BSSY B0, `(.L_x_593) ;  /* 0x000000d000007945 */ /* 0x000fe60003800000 */
[----:B01----:R0:W1:Y:S08]  /*bdf0*/  SHFL.IDX PT, R47, R48, 0x3, 0x181f ;  /* 0x00781f00302f7f89 */ /* 0x00307000000e0000 */
[----:B0-----:R-:W-:Y:S05]  /*be00*/  @!P3 BRA `(.L_x_594) ;  /* 0x000000000028b947 */ /* 0x001fea0003800000 */
[----:B------:R-:W-:-:S13]  /*be10*/  ISETP.GE.AND P3, PT, R16, UR38, PT ;  /* 0x0000002610007c0c */ /* 0x000fda000bf66270 */
[----:B--2---:R-:W0:Y:S01]  /*be20*/  @!P3 LDS.128 R12, [R92+0x13400] ;  /* 0x013400005c0cb984 */ /* 0x004e220000000c00 */
[----:B-1----:R-:W-:-:S05]  /*be30*/  @!P3 IADD3 R44, P4, R16, R47, RZ ;  /* 0x0000002f102cb210 */ /* 0x002fca0007f9e0ff */
[----:B---34-:R-:W-:Y:S01]  /*be40*/  @!P3 IMAD.X R45, R11, 0x1, R17, P4 ;  /* 0x000000010b2db824 */ /* 0x018fe200020e0611 */
[----:B------:R-:W-:-:S13]  /*be50*/  ISETP.GE.AND P4, PT, R22, UR38, PT ;  /* 0x0000002616007c0c */ /* 0x000fda000bf86270 */
[----:B------:R-:W-:-:S04]  /*be60*/  @!P4 IADD3 R46, P5, R22, R47, RZ ;  /* 0x0000002f162ec210 */ /* 0x000fc80007fbe0ff */
[----:B------:R-:W-:Y:S01]  /*be70*/  @!P4 IADD3.X R47, R11, R217, RZ, P5, !PT ;  /* 0x000000d90b2fc210 */ /* 0x000fe20002ffe4ff */
[----:B0-----:R-:W-:Y:S04]  /*be80*/  @!P3 ST.E.128 desc[UR36][R44.64], R12 ;  /* 0x0000000c2c00b985 */ /* 0x001fe8000c101d24 */
[----:B------:R-:W0:Y:S04]  /*be90*/  @!P4 LDS.128 R12, [R92+0x17400] ;  /* 0x017400005c0cc984 */ /* 0x000e280000000c00 */
[----:B0-----:R0:W-:Y:S02]  /*bea0*/  @!P4 ST.E.128 desc[UR36][R46.64], R12 ;  /* 0x0000000c2e00c985 */ /* 0x0011e4000c101d24 */
.L_x_594:
[----:B------:R-:W-:Y:S05]  /*beb0*/  BSYNC B0 ;  /* 0x0000000000007941 */ /* 0x000fea0003800000 */
.L_x_593:
[----:B------:R-:W-:Y:S01]  /*bec0*/  @!PT LDS RZ, [RZ] ;  /* 0x00000000fffff984 */ /* 0x000fe20000000800 */
[----:B------:R-:W-:Y:S01]  /*bed0*/  @!PT LDS RZ, [RZ] ;  /* 0x00000000fffff984 */ /* 0x000fe20000000800 */
[----:B------:R-:W-:Y:S01]  /*bee0*/  @!PT LDS RZ, [RZ] ;  /* 0x00000000fffff984 */ /* 0x000fe20000000800 */
[----:B------:R-:W-:Y:S01]  /*bef0*/  @!PT LDS RZ, [RZ] ;  /* 0x00000000fffff984 */ /* 0x000fe20000000800 */
[----:B------:R5:W-:Y:S06]  /*bf00*/  MEMBAR.ALL.CTA ;  /* 0x0000000000007992 */ /* 0x000bec0000008000 */
[----:B-----5:R-:W5:Y:S01]  /*bf10*/  FENCE.VIEW.ASYNC.S ;  /* 0x00000000000073c6 */ /* 0x020f620000000000 */
[----:B---3--:R-:W-:Y:S01]  /*bf20*/  @!P2 VIADD R80, R80, 0x388c0 ;  /* 0x000388c05050a836 */ /* 0x008fe20000000000 */
[----:B-----5:R3:W-:Y:S01]  /*bf30*/  BAR.SYNC.DEFER_BLOCKING R94, 0x80 ;  /* 0x0002005e0000751d */ /* 0x0207e20000010000 */
[----:B------:R-:W-:Y:S01]  /*bf40*/  ISETP.NE.AND P3, PT, R82, RZ, PT ;  /* 0x000000ff5200720c */ /* 0x000fe20003f65270 */
[----:B------:R-:W-:-:S02]  /*bf50*/  VIADD R216, R216, 0x1 ;  /* 0x00000001d8d87836 */ /* 0x000fc40000000000 */
[----:B------:R-:W-:-:S04]  /*bf60*/  @!P2 PRMT R80, RZ, 0x654, R80 ;  /* 0x00000654ff50a816 */ /* 0x000fc80000000050 */
[----:B------:R3:W-:Y:S01]  /*bf70*/  @!P2 SYNCS.ARRIVE.TRANS64.RED.A1T0 RZ, [R80+URZ], RZ ;  /* 0x000000ff50ffa9a7 */ /* 0x0007e2000810043f */
[----:B------:R-:W-:-:S04]  /*bf80*/  ISETP.NE.AND P2, PT, R216, 0x2, PT ;  /* 0x00000002d800780c */ /* 0x000fc80003f45270 */
[----:B----4-:R-:W-:Y:S02]  /*bf90*/  SEL R11, RZ, 0x1, P2 ;  /* 0x00000001ff0b7807 */ /* 0x010fe40001000000 */
[----:B------:R-:W-:Y:S02]  /*bfa0*/  SEL R216, R216, RZ, P2 ;  /* 0x000000ffd8d87207 */ /* 0x000fe40001000000 */
[----:B------:R-:W-:Y:S01]  /*bfb0*/  LOP3.LUT R224, R224, R11, RZ, 0x3c, !PT ;  /* 0x0000000be0e07212 */ /* 0x000fe200078e3cff */
[----:B---3--:R-:W-:Y:S06]  /*bfc0*/  @P3 BRA `(.L_x_595) ;  /* 0xffffff6000083947 */ /* 0x008fec000383ffff */
[----:B0-2---:R-:W0:Y:S01]  /*bfd0*/  S2R R12, SR_TID.X ;  /* 0x00000000000c7919 */ /* 0x005e220000002100 */
[----:B------:R-:W-:Y:S02]  /*bfe0*/  PLOP3.LUT P0, PT, PT, PT, PT, 0x8, 0x0 ;  /* 0x000000000000781c */ /* 0x000fe40003f0e170 */
[----:B0-----:R-:W-:-:S04]  /*bff0*/  SHF.R.U32.HI R12, RZ, 0x7, R12 ;  /* 0x00000007ff0c7819 */ /* 0x001fc8000001160c */
[----:B------:R-:W-:-:S13]  /*c000*/  ISETP.NE.AND P3, PT, R12, 0x1, PT ;  /* 0x000000010c00780c */ /* 0x000fda0003f65270 */
[----:B------:R-:W-:Y:S06]  /*c010*/  @!P3 BAR.ARV 0x9, 0x100 ;  /* 0x024400000000bb1d */ /* 0x000fec0000002000 */
.L_x_495:
[----:B------:R-:W-:Y:S05]  /*c020*/  @P0 BRA `(.L_x_596) ;  /* 0x00000000000c0947 */ /* 0x000fea0003800000 */
[----:B------:R-:W0:Y:S01]  /*c030*/  FENCE.VIEW.ASYNC.G ;  /* 0x00000000000073c6 */ /* 0x000e220000000100 */
[----:B------:R-:W-:Y:S05]  /*c040*/  WARPSYNC.ALL ;  /* 0x0000000000007948 */ /* 0x000fea0003800000 */
[----:B0-----:R-:W-:Y:S06]  /*c050*/  BAR.ARV 0xc, 0x180 ;  /* 0x0306000000007b1d */ /* 0x001fec0000002000 */
.L_x_596:
[----:B------:R-:W2:Y:S01]  /*c060*/  LDL R0, [R1+0x3c] ;  /* 0x00003c0001007983 */ /* 0x000ea20000100800 */
[----:B------:R-:W-:Y:S01]  /*c070*/  ULDC.64 UR6, c[0x0][0x998] ;  /* 0x0002660000067ab9 */ /* 0x000fe20000000a00 */
[----:B------:R-:W-:Y:S02]  /*c080*/  ULDC.64 UR4, c[0x0][0x990] ;  /* 0x0002640000047ab9 */ /* 0x000fe40000000a00 */
[----:B------:R-:W3:Y:S01]  /*c090*/  LDL R3, [R1+0x20] ;  /* 0x0000200001037983 */ /* 0x000ee20000100800 */
[----:B------:R-:W-:Y:S02]  /*c0a0*/  ISETP.NE.U32.AND P1, PT, RZ, UR6, PT ;  /* 0x00000006ff007c0c */ /* 0x000fe4000bf25070 */
[----:B------:R-:W-:Y:S02]  /*c0b0*/  ISETP.NE.U32.AND P0, PT, RZ, UR4, PT ;  /* 0x00000004ff007c0c */ /* 0x000fe4000bf05070 */
[----:B------:R-:W-:Y:S02]  /*c0c0*/  ISETP.NE.AND.EX P1, PT, RZ, UR7, PT, P1 ;  /* 0x00000007ff007c0c */ /* 0x000fe4000bf25310 */
[----:B------:R-:W-:-:S11]  /*c0d0*/  ISETP.NE.AND.EX P0, PT, RZ, UR5, PT, P0 ;  /* 0x00000005ff007c0c */ /* 0x000fd6000bf05300 */
[----:B------:R-:W2:Y:S01]  /*c0e0*/  @P1 LDC.64 R8, c[0x0][0x9b8] ;  /* 0x00026e00ff081b82 */ /* 0x000ea20000000a00 */
[----:B------:R-:W-:-:S07]  /*c0f0*/  @P1 SHF.R.S32.HI R15, RZ, 0x1f, R222 ;  /* 0x0000001fff0f1819 */ /* 0x000fce00000114de */
[----:B------:R-:W0:Y:S08]  /*c100*/  @P0 LDC.64 R6, c[0x0][0x9a8] ;  /* 0x00026a00ff060b82 */ /* 0x000e300000000a00 */
[----:B------:R-:W4:Y:S08]  /*c110*/  @P1 LDC.64 R10, c[0x0][0x9c0] ;  /* 0x00027000ff0a1b82 */ /* 0x000f300000000a00 */
[----:B------:R-:W1:Y:S01]  /*c120*/  @P0 LDC.64 R12, c[0x0][0x9b0] ;  /* 0x00026c00ff0c0b82 */ /* 0x000e620000000a00 */
[----:B--2---:R-:W-:-:S02]  /*c130*/  @P1 IMAD R2, R0, R8, RZ ;  /* 0x0000000800021224 */ /* 0x004fc400078e02ff */
[----:B0-----:R-:W-:Y:S02]  /*c140*/  @P0 IMAD R0, R0, R6, RZ ;  /* 0x0000000600000224 */ /* 0x001fe400078e02ff */
[C---:B---3--:R-:W-:Y:S02]  /*c150*/  @P1 IMAD R9, R3.reuse, R9, R2 ;  /* 0x0000000903091224 */ /* 0x048fe400078e0202 */
[----:B------:R-:W-:-:S04]  /*c160*/  @P1 IMAD.WIDE.U32 R4, R3, R8, RZ ;  /* 0x0000000803041225 */ /* 0x000fc800078e00ff */
[C---:B------:R-:W-:Y:S02]  /*c170*/  @P0 IMAD R7, R3.reuse, R7, R0 ;  /* 0x0000000703070224 */ /* 0x040fe400078e0200 */
[----:B------:R-:W-:-:S04]  /*c180*/  @P0 IMAD.WIDE.U32 R2, R3, R6, RZ ;  /* 0x0000000603020225 */ /* 0x000fc800078e00ff */
[----:B------:R-:W-:Y:S01]  /*c190*/  @P1 IMAD.IADD R5, R5, 0x1, R9 ;  /* 0x0000000105051824 */ /* 0x000fe200078e0209 */
[----:B------:R-:W-:Y:S01]  /*c1a0*/  @P0 SHF.R.S32.HI R9, RZ, 0x1f, R222 ;  /* 0x0000001fff090819 */ /* 0x000fe200000114de */
[----:B----4-:R-:W-:Y:S01]  /*c1b0*/  @P1 IMAD R6, R15, R10, RZ ;  /* 0x0000000a0f061224 */ /* 0x010fe200078e02ff */
[----:B------:R-:W-:-:S03]  /*c1c0*/  @P0 IADD3 R3, R3, R7, RZ ;  /* 0x0000000703030210 */ /* 0x000fc60007ffe0ff */
[----:B-1----:R-:W-:Y:S02]  /*c1d0*/  @P0 IMAD R0, R9, R12, RZ ;  /* 0x0000000c09000224 */ /* 0x002fe400078e02ff */
[C---:B------:R-:W-:Y:S02]  /*c1e0*/  @P1 IMAD R11, R222.reuse, R11, R6 ;  /* 0x0000000bde0b1224 */ /* 0x040fe400078e0206 */
[----:B------:R-:W-:-:S04]  /*c1f0*/  @P1 IMAD.WIDE.U32 R6, R222, R10, R4 ;  /* 0x0000000ade061225 */ /* 0x000fc800078e0004 */
[----:B------:R-:W-:Y:S01]  /*c200*/  @P0 IMAD R9, R222, R13, R0 ;  /* 0x0000000dde090224 */ /* 0x000fe200078e0200 */
[----:B------:R-:W-:Y:S01]  /*c210*/  @P1 LEA R8, P3, R6, UR6, 0x2 ;  /* 0x0000000606081c11 */ /* 0x000fe2000f8610ff */
[----:B------:R-:W-:-:S04]  /*c220*/  @P0 IMAD.WIDE.U32 R2, R222, R12, R2 ;  /* 0x0000000cde020225 */ /* 0x000fc800078e0002 */
[----:B------:R-:W-:Y:S01]  /*c230*/  @P1 IMAD.IADD R5, R7, 0x1, R11 ;  /* 0x0000000107051824 */ /* 0x000fe200078e020b */
[----:B------:R-:W-:Y:S01]  /*c240*/  @P0 LEA R4, P2, R2, UR4, 0x2 ;  /* 0x0000000402040c11 */ /* 0x000fe2000f8410ff */
[----:B------:R-:W-:Y:S01]  /*c250*/  @P0 IMAD.IADD R3, R3, 0x1, R9 ;  /* 0x0000000103030824 */ /* 0x000fe200078e0209 */
[----:B------:R-:W-:Y:S01]  /*c260*/  ULDC UR4, c[0x0][0x988] ;  /* 0x0002620000047ab9 */ /* 0x000fe20000000800 */
[----:B------:R-:W-:Y:S01]  /*c270*/  IMAD.MOV.U32 R0, RZ, RZ, 0x3f800000 ;  /* 0x3f800000ff007424 */ /* 0x000fe200078e00ff */
[----:B------:R-:W-:Y:S02]  /*c280*/  @P1 LEA.HI.X R9, R6, UR7, R5, 0x2, P3 ;  /* 0x0000000706091c11 */ /* 0x000fe400098f1405 */
[----:B------:R-:W-:Y:S02]  /*c290*/  @P0 LEA.HI.X R5, R2, UR5, R3, 0x2, P2 ;  /* 0x0000000502050c11 */ /* 0x000fe400090f1403 */
[----:B------:R-:W-:Y:S01]  /*c2a0*/  MOV R3, 0x3f800000 ;  /* 0x3f80000000037802 */ /* 0x000fe20000000f00 */
[----:B------:R0:W2:Y:S05]  /*c2b0*/  @P1 LDG.E R0, desc[UR36][R8.64] ;  /* 0x0000002408001981 */ /* 0x0000aa000c1e1900 */
[----:B------:R1:W2:Y:S01]  /*c2c0*/  @P0 LDG.E R3, desc[UR36][R4.64] ;  /* 0x0000002404030981 */ /* 0x0002a2000c1e1900 */
[----:B------:R-:W-:-:S02]  /*c2d0*/  ISETP.GE.AND P1, PT, R168, 0x1, PT ;  /* 0x00000001a800780c */ /* 0x000fc40003f26270 */
[----:B------:R-:W-:Y:S02]  /*c2e0*/  CS2R R20, SRZ ;  /* 0x0000000000147805 */ /* 0x000fe4000001ff00 */
[----:B------:R-:W-:Y:S02]  /*c2f0*/  PLOP3.LUT P0, PT, PT, PT, PT, 0x80, 0x0 ;  /* 0x000000000000781c */ /* 0x000fe40003f0f070 */
[----:B------:R-:W-:Y:S02]  /*c300*/  CS2R R134, SRZ ;  /* 0x0000000000867805 */ /* 0x000fe4000001ff00 */
[----:B------:R-:W-:Y:S02]  /*c310*/  CS2R R146, SRZ ;  /* 0x0000000000927805 */ /* 0x000fe4000001ff00 */
[----:B------:R-:W-:Y:S02]  /*c320*/  CS2R R100, SRZ ;  /* 0x0000000000647805 */ /* 0x000fe4000001ff00 */
[----:B------:R-:W-:Y:S01]  /*c330*/  CS2R R144, SRZ ;  /* 0x0000000000907805 */ /* 0x000fe2000001ff00 */
[----:B------:R-:W-:Y:S01]  /*c340*/  IMAD.MOV.U32 R141, RZ, RZ, RZ ;  /* 0x000000ffff8d7224 */ /* 0x000fe200078e00ff */
[----:B------:R-:W-:-:S02]  /*c350*/  CS2R R132, SRZ ;  /* 0x0000000000847805 */ /* 0x000fc4000001ff00 */
[----:B------:R-:W-:Y:S01]  /*c360*/  CS2R R138, SRZ ;  /* 0x00000000008a7805 */ /* 0x000fe2000001ff00 */
[----:B------:R-:W-:Y:S01]  /*c370*/  IMAD.MOV.U32 R92, RZ, RZ, RZ ;  /* 0x000000ffff5c7224 */ /* 0x000fe200078e00ff */
        /* <DEDUP_REMOVED lines=18> */
[----:B------:R-:W-:Y:S02]  /*c4a0*/  MOV R102, RZ ;  /* 0x000000ff00667202 */ /* 0x000fe40000000f00 */
[----:B------:R-:W-:Y:S02]  /*c4b0*/  CS2R R98, SRZ ;  /* 0x0000000000627805 */ /* 0x000fe4000001ff00 */
[----:B------:R-:W-:Y:S02]  /*c4c0*/  CS2R R96, SRZ ;  /* 0x0000000000607805 */ /* 0x000fe4000001ff00 */
[----:B------:R-:W-:Y:S02]  /*c4d0*/  CS2R R94, SRZ ;  /* 0x00000000005e7805 */ /* 0x000fe4000001ff00 */
[----:B------:R-:W-:-:S02]  /*c4e0*/  CS2R R44, SRZ ;  /* 0x00000000002c7805 */ /* 0x000fc4000001ff00 */
[----:B------:R-:W-:Y:S02]  /*c4f0*/  CS2R R90, SRZ ;  /* 0x00000000005a7805 */ /* 0x000fe4000001ff00 */
[----:B------:R-:W-:Y:S02]  /*c500*/  CS2R R88, SRZ ;  /* 0x0000000000587805 */ /* 0x000fe4000001ff00 */
[----:B------:R-:W-:Y:S02]  /*c510*/  CS2R R86, SRZ ;  /* 0x0000000000567805 */ /* 0x000fe4000001ff00 */
[----:B------:R-:W-:Y:S01]  /*c520*/  CS2R R36, SRZ ;  /* 0x0000000000247805 */ /* 0x000fe2000001ff00 */
[----:B------:R-:W-:Y:S01]  /*c530*/  IMAD.MOV.U32 R79, RZ, RZ, RZ ;  /* 0x000000ffff4f7224 */ /* 0x000fe200078e00ff */
        /* <DEDUP_REMOVED lines=20> */
[----:B0-----:R-:W-:-:S02]  /*c680*/  CS2R R8, SRZ ;  /* 0x0000000000087805 */ /* 0x001fc4000001ff00 */
[----:B------:R-:W-:Y:S02]  /*c690*/  CS2R R40, SRZ ;  /* 0x0000000000287805 */ /* 0x000fe4000001ff00 */
[----:B------:R-:W-:Y:S02]  /*c6a0*/  CS2R R38, SRZ ;  /* 0x0000000000267805 */ /* 0x000fe4000001ff00 */
[----:B------:R-:W-:Y:S02]  /*c6b0*/  CS2R R34, SRZ ;  /* 0x0000000000227805 */ /* 0x000fe4000001ff00 */
[----:B------:R-:W-:Y:S02]  /*c6c0*/  CS2R R6, SRZ ;  /* 0x0000000000067805 */ /* 0x000fe4000001ff00 */
[----:B------:R-:W-:Y:S02]  /*c6d0*/  CS2R R32, SRZ ;  /* 0x0000000000207805 */ /* 0x000fe4000001ff00 */
[----:B------:R-:W-:-:S02]  /*c6e0*/  CS2R R30, SRZ ;  /* 0x00000000001e7805 */ /* 0x000fc4000001ff00 */
[----:B------:R-:W-:Y:S02]  /*c6f0*/  CS2R R108, SRZ ;  /* 0x00000000006c7805 */ /* 0x000fe4000001ff00 */
[----:B-1----:R-:W-:Y:S02]  /*c700*/  CS2R R4, SRZ ;  /* 0x0000000000047805 */ /* 0x002fe4000001ff00 */
[----:B------:R-:W-:Y:S01]  /*c710*/  CS2R R24, SRZ ;  /* 0x0000000000187805 */ /* 0x000fe2000001ff00 */
[----:B--2---:R-:W-:Y:S01]  /*c720*/  FMUL.FTZ R0, R3, R0 ;  /* 0x0000000003007220 */ /* 0x004fe20000410000 */
[----:B------:R-:W-:-:S03]  /*c730*/  IMAD.MOV.U32 R3, RZ, RZ, RZ ;  /* 0x000000ffff037224 */ /* 0x000fc600078e00ff */
[----:B------:R-:W-:Y:S01]  /*c740*/  FMUL.FTZ R2, R0, UR4 ;  /* 0x0000000400027c20 */ /* 0x000fe20008410000 */
[----:B------:R-:W-:Y:S06]  /*c750*/  @!P1 BRA `(.L_x_597) ;  /* 0x000000c8009c9947 */ /* 0x000fec0003800000 */
[----:B------:R-:W0:Y:S01]  /*c760*/  S2R R26, SR_TID.X ;  /* 0x00000000001a7919 */ /* 0x000e220000002100 */
[----:B------:R-:W-:Y:S01]  /*c770*/  UMOV UR4, 0xffffffff ;  /* 0xffffffff00047882 */ /* 0x000fe20000000000 */
[----:B0-----:R-:W-:-:S05]  /*c780*/  VIADD R26, R26, 0xffffff80 ;  /* 0xffffff801a1a7836 */ /* 0x001fca0000000000 */
[----:B------:R-:W-:-:S04]  /*c790*/  SHF.R.S32.HI R88, RZ, 0x1f, R26 ;  /* 0x0000001fff587819 */ /* 0x000fc8000001141a */
[----:B------:R-:W-:-:S04]  /*c7a0*/  LEA.HI R88, R88, R26, RZ, 0x7 ;  /* 0x0000001a58587211 */ /* 0x000fc800078f38ff */
[----:B------:R-:W-:Y:S01]  /*c7b0*/  SHF.R.S32.HI R13, RZ, 0x7, R88 ;  /* 0x00000007ff0d7819 */ /* 0x000fe20000011458 */
[----:B------:R-:W-:Y:S06]  /*c7c0*/  BRA.DIV UR4, `(.L_x_598) ;  /* 0x0000019604a87947 */ /* 0x000fec000b800000 */
[----:B------:R0:W1:Y:S02]  /*c7d0*/  SHFL.IDX PT, R14, R13, RZ, 0x1f ;  /* 0x00001fff0d0e7589 */ /* 0x00006400000e0000 */
.L_x_880:
[----:B------:R-:W2:Y:S02]  /*c7e0*/  LDL R0, [R1+0x58] ;  /* 0x0000580001007983 */ /* 0x000ea40000100800 */
[----:B--2---:R-:W-:Y:S02]  /*c7f0*/  R2UR UR4, R0 ;  /* 0x00000000000472ca */ /* 0x004fe400000e0000 */
[----:B-1----:R-:W-:-:S04]  /*c800*/  LEA.HI R0, R14, R14, RZ, 0x1 ;  /* 0x0000000e0e007211 */ /* 0x002fc800078f08ff */
[----:B------:R-:W-:-:S04]  /*c810*/  LOP3.LUT R3, R0, 0x1e, RZ, 0xc0, !PT ;  /* 0x0000001e00037812 */ /* 0x000fc800078ec0ff */
[----:B------:R-:W-:-:S03]  /*c820*/  IADD3 R3, R14, -R3, RZ ;  /* 0x800000030e037210 */ /* 0x000fc60007ffe0ff */
[----:B------:R-:W-:Y:S01]  /*c830*/  IMAD.U32 R0, RZ, RZ, UR4 ;  /* 0x00000004ff007e24 */ /* 0x000fe2000f8e00ff */
[----:B------:R-:W-:-:S04]  /*c840*/  LEA R3, R3, UR4, 0xd ;  /* 0x0000000403037c11 */ /* 0x000fc8000f8e68ff */
[----:B------:R-:W-:Y:S02]  /*c850*/  LOP3.LUT P0, RZ, R0, 0x3ff, RZ, 0xc0, !PT ;  /* 0x000003ff00ff7812 */ /* 0x000fe4000780c0ff */
[----:B------:R-:W-:Y:S02]  /*c860*/  SHF.R.U32.HI R3, RZ, 0x4, R3 ;  /* 0x00000004ff037819 */ /* 0x000fe40000011603 */
[----:B------:R-:W-:Y:S02]  /*c870*/  P2R R24, PR, RZ, 0x1 ;  /* 0x00000001ff187803 */ /* 0x000fe40000000000 */
[----:B------:R-:W-:-:S07]  /*c880*/  LOP3.LUT R30, R3, 0x3fff, RZ, 0xc0, !PT ;  /* 0x00003fff031e7812 */ /* 0x000fce00078ec0ff */
[----:B------:R-:W-:Y:S05]  /*c890*/  @!P0 BRA `(.L_x_599) ;  /* 0x0000000000408947 */ /* 0x000fea0003800000 */
[----:B------:R-:W-:Y:S01]  /*c8a0*/  MOV R0, 0x0 ;  /* 0x0000000000007802 */ /* 0x000fe20000000f00 */
[----:B------:R-:W-:Y:S01]  /*c8b0*/  ULDC.64 UR4, c[0x4][0x1b0] ;  /* 0x01006c0000047ab9 */ /* 0x000fe20000000a00 */
[----:B------:R-:W-:Y:S01]  /*c8c0*/  ULDC.64 UR6, c[0x4][0x1b8] ;  /* 0x01006e0000067ab9 */ /* 0x000fe20000000a00 */
[----:B------:R-:W-:Y:S01]  /*c8d0*/  IMAD.U32 R4, RZ, RZ, UR4 ;  /* 0x00000004ff047e24 */ /* 0x000fe2000f8e00ff */
[----:B------:R1:W2:Y:S01]  /*c8e0*/  LDC.64 R14, c[0x4][R0] ;  /* 0x01000000000e7b82 */ /* 0x0002a20000000a00 */
[----:B------:R-:W-:Y:S01]  /*c8f0*/  IMAD.U32 R5, RZ, RZ, UR5 ;  /* 0x00000005ff057e24 */ /* 0x000fe2000f8e00ff */
[----:B------:R-:W-:Y:S01]  /*c900*/  ULDC.64 UR4, c[0x4][0x98] ;  /* 0x0100260000047ab9 */ /* 0x000fe20000000a00 */
[----:B------:R-:W-:Y:S01]  /*c910*/  MOV R6, UR6 ;  /* 0x0000000600067c02 */ /* 0x000fe20008000f00 */
[----:B------:R-:W-:Y:S01]  /*c920*/  IMAD.U32 R7, RZ, RZ, UR7 ;  /* 0x00000007ff077e24 */ /* 0x000fe2000f8e00ff */
[----:B------:R-:W-:Y:S01]  /*c930*/  MOV R8, 0x70 ;  /* 0x0000007000087802 */ /* 0x000fe20000000f00 */
[----:B------:R-:W-:-:S02]  /*c940*/  IMAD.U32 R10, RZ, RZ, UR4 ;  /* 0x00000004ff0a7e24 */ /* 0x000fc4000f8e00ff */
[----:B------:R-:W-:Y:S02]  /*c950*/  IMAD.U32 R11, RZ, RZ, UR5 ;  /* 0x00000005ff0b7e24 */ /* 0x000fe4000f8e00ff */
[----:B------:R-:W-:Y:S02]  /*c960*/  IMAD.MOV.U32 R12, RZ, RZ, 0x1 ;  /* 0x00000001ff0c7424 */ /* 0x000fe400078e00ff */
[----:B01----:R-:W-:-:S07]  /*c970*/  IMAD.MOV.U32 R13, RZ, RZ, RZ ;  /* 0x000000ffff0d7224 */ /* 0x003fce00078e00ff */
[----:B------:R-:W-:-:S07]  /*c980*/  LEPC R20, `(.L_x_599) ;  /* 0x000000001014794e */ /* 0x000fce0000000000 */
[----:B--2--5:R-:W-:Y:S05]  /*c990*/  CALL.ABS.NOINC R14 ;  /* 0x000000000e007343 */ /* 0x024fea0003c00000 */
.L_x_599:
[----:B------:R-:W-:Y:S02]  /*c9a0*/  ULDC UR4, c[0x0][0x3f4] ;  /* 0x0000fd0000047ab9 */ /* 0x000fe40000000800 */
[----:B------:R-:W-:-:S13]  /*c9b0*/  ISETP.LT.AND P0, PT, RZ, UR4, PT ;  /* 0x00000004ff007c0c */ /* 0x000fda000bf01270 */
[----:B------:R-:W-:Y:S05]  /*c9c0*/  @P0 BRA `(.L_x_600) ;  /* 0x0000000000400947 */ /* 0x000fea0003800000 */
[----:B------:R-:W2:Y:S02]  /*c9d0*/  LDL R20, [R1+0x40] ;  /* 0x0000400001147983 */ /* 0x000ea40000100800 */
[----:B--2---:R-:W-:-:S04]  /*c9e0*/  LEA.HI R0, R20, R20, RZ, 0x1 ;  /* 0x0000001414007211 */ /* 0x004fc800078f08ff */
[----:B------:R-:W-:-:S05]  /*c9f0*/  LOP3.LUT R0, R0, 0xfffffffe, RZ, 0xc0, !PT ;  /* 0xfffffffe00007812 */ /* 0x000fca00078ec0ff */
[----:B------:R-:W-:-:S05]  /*ca00*/  IMAD.IADD R0, R20, 0x1, -R0 ;  /* 0x0000000114007824 */ /* 0x000fca00078e0a00 */
[----:B------:R-:W-:-:S04]  /*ca10*/  SHF.L.U32 R0, R0, 0x1f, RZ ;  /* 0x0000001f00007819 */ /* 0x000fc800000006ff */
[----:B------:R1:W2:Y:S03]  /*ca20*/  SYNCS.PHASECHK.TRANS64.TRYWAIT P0, [R23+URZ+0x38800], R0 ;  /* 0x03880000170075a7 */ /* 0x0002a6000800017f */
[----:B--2---:R-:W-:Y:S05]  /*ca30*/  @!P0 NANOSLEEP.SYNCS 0x989680 ;  /* 0x009896800000895d */ /* 0x004fea0003900000 */
[----:B------:R-:W2:Y:S01]  /*ca40*/  @!P0 SYNCS.PHASECHK.TRANS64 P0, [R23+URZ+0x38800], R0 ;  /* 0x03880000170085a7 */ /* 0x000ea2000800007f */
[----:B------:R-:W-:Y:S04]  /*ca50*/  BSSY B0, `(.L_x_601) ;  /* 0x0000006000007945 */ /* 0x000fe80003800000 */
[----:B--2---:R-:W-:Y:S05]  /*ca60*/  @P0 BRA `(.L_x_602) ;  /* 0x0000000000100947 */ /* 0x004fea0003800000 */
.L_x_603:
[----:B--2---:R2:W3:Y:S02]  /*ca70*/  SYNCS.PHASECHK.TRANS64.TRYWAIT P0, [R23+URZ+0x38800], R0 ;  /* 0x03880000170075a7 */ /* 0x0044e4000800017f */
[----:B---3--:R-:W-:Y:S05]  /*ca80*/  @!P0 NANOSLEEP.SYNCS 0x989680 ;  /* 0x009896800000895d */ /* 0x008fea0003900000 */
[----:B------:R-:W3:Y:S02]  /*ca90*/  @!P0 SYNCS.PHASECHK.TRANS64 P0, [R23+URZ+0x38800], R0 ;  /* 0x03880000170085a7 */ /* 0x000ee4000800007f */
[----:B---3--:R-:W-:Y:S05]  /*caa0*/  @!P0 BRA `(.L_x_603) ;  /* 0xfffffffc00f08947 */ /* 0x008fea000383ffff */
.L_x_602:
[----:B------:R-:W-:Y:S05]  /*cab0*/  BSYNC B0 ;  /* 0x0000000000007941 */ /* 0x000fea0003800000 */
.L_x_601:
[----:B------:R-:W-:Y:S05]  /*cac0*/  BRA `(.L_x_604) ;  /* 0x0000007000507947 */ /* 0x000fea0003800000 */
.L_x_600:
[----:B------:R-:W-:Y:S01]  /*cad0*/  ISETP.NE.AND P0, PT, R24, RZ, PT ;  /* 0x000000ff1800720c */ /* 0x000fe20003f05270 */
[----:B------:R-:W1:Y:S01]  /*cae0*/  LDC.64 R28, c[0x0][0x400] ;  /* 0x00010000ff1c7b82 */ /* 0x000e620000000a00 */
[----:B-----5:R-:W-:Y:S01]  /*caf0*/  SHF.R.S32.HI R0, RZ, 0x1f, R83 ;  /* 0x0000001fff007819 */ /* 0x020fe20000011453 */
[----:B------:R-:W-:Y:S01]  /*cb00*/  ULDC.64 UR4, c[0x0][0x3f8] ;  /* 0x0000fe0000047ab9 */ /* 0x000fe20000000a00 */
[----:B------:R-:W-:-:S03]  /*cb10*/  ULDC.64 UR6, c[0x0][0x408] ;  /* 0x0001020000067ab9 */ /* 0x000fc60000000a00 */
[C---:B------:R-:W-:Y:S02]  /*cb20*/  IMAD R4, R0.reuse, UR4, RZ ;  /* 0x0000000400047c24 */ /* 0x040fe4000f8e02ff */
[----:B------:R-:W2:Y:S01]  /*cb30*/  LDC.64 R24, c[0x0][0x3e8] ;  /* 0x0000fa00ff187b82 */ /* 0x000ea20000000a00 */
[----:B------:R-:W-:Y:S02]  /*cb40*/  IMAD R0, R0, UR6, RZ ;  /* 0x0000000600007c24 */ /* 0x000fe4000f8e02ff */
[C---:B------:R-:W-:Y:S02]  /*cb50*/  IMAD R3, R83.reuse, UR5, R4 ;  /* 0x0000000553037c24 */ /* 0x040fe4000f8e0204 */
[C---:B------:R-:W-:Y:S02]  /*cb60*/  IMAD R27, R83.reuse, UR7, R0 ;  /* 0x00000007531b7c24 */ /* 0x040fe4000f8e0200 */
[----:B-1----:R-:W-:-:S04]  /*cb70*/  IMAD.WIDE.U32 R28, R83, UR6, R28 ;  /* 0x00000006531c7c25 */ /* 0x002fc8000f8e001c */
[----:B------:R-:W-:Y:S02]  /*cb80*/  IMAD.IADD R27, R27, 0x1, R29 ;  /* 0x000000011b1b7824 */ /* 0x000fe400078e021d */
[----:B--2---:R-:W-:-:S05]  /*cb90*/  IMAD.WIDE.U32 R24, R83, UR4, R24 ;  /* 0x0000000453187c25 */ /* 0x004fca000f8e0018 */
[----:B------:R-:W-:Y:S01]  /*cba0*/  IADD3 R26, R3, R25, RZ ;  /* 0x00000019031a7210 */ /* 0x000fe20007ffe0ff */
[----:B------:R-:W-:Y:S06]  /*cbb0*/  @!P0 BRA `(.L_x_605) ;  /* 0x0000000000408947 */ /* 0x000fec0003800000 */
        /* <DEDUP_REMOVED lines=15> */
[----:B--2---:R-:W-:Y:S05]  /*ccb0*/  CALL.ABS.NOINC R14 ;  /* 0x000000000e007343 */ /* 0x004fea0003c00000 */
.L_x_605:
[----:B------:R-:W-:Y:S01]  /*ccc0*/  ULDC.U8 UR4, c[0x0][0x410] ;  /* 0x0001040000047ab9 */ /* 0x000fe20000000000 */
[----:B------:R-:W-:Y:S01]  /*ccd0*/  BSSY B0, `(.L_x_606) ;  /* 0x00006eb000007945 */ /* 0x000fe20003800000 */
[----:B------:R-:W-:Y:S01]  /*cce0*/  ISETP.NE.AND P0, PT, RZ, UR4, PT ;  /* 0x00000004ff007c0c */ /* 0x000fe2000bf05270 */
[----:B------:R-:W-:-:S12]  /*ccf0*/  IMAD R6, R221, 0x80, R219 ;  /* 0x00000080dd067824 */ /* 0x000fd800078e02db */
[----:B------:R-:W-:Y:S05]  /*cd00*/  @!P0 BRA `(.L_x_607) ;  /* 0x0000003400a08947 */ /* 0x000fea0003800000 */
[----:B------:R-:W-:-:S03]  /*cd10*/  UMOV UR4, 0xffffffff ;  /* 0xffffffff00047882 */ /* 0x000fc60000000000 */
[----:B------:R-:W-:Y:S05]  /*cd20*/  BRA.DIV UR4, `(.L_x_608) ;  /* 0x0000019204747947 */ /* 0x000fea000b800000 */
[----:B------:R1:W2:Y:S04]  /*cd30*/  SHFL.IDX PT, R3, R24, RZ, 0x181f ;  /* 0x00181fff18037589 */ /* 0x0002a800000e0000 */
[----:B------:R1:W3:Y:S04]  /*cd40*/  SHFL.IDX PT, R14, R28, RZ, 0x181f ;  /* 0x00181fff1c0e7589 */ /* 0x0002e800000e0000 */
[----:B------:R1:W4:Y:S04]  /*cd50*/  SHFL.IDX PT, R0, R26, RZ, 0x181f ;  /* 0x00181fff1a007589 */ /* 0x00032800000e0000 */
[----:B------:R1:W0:Y:S02]  /*cd60*/  SHFL.IDX PT, R4, R27, RZ, 0x181f ;  /* 0x00181fff1b047589 */ /* 0x00022400000e0000 */
.L_x_886:
[----:B------:R-:W5:Y:S01]  /*cd70*/  LDL R7, [R1+0x40] ;  /* 0x0000400001077983 */ /* 0x000f620000100800 */
[----:B------:R-:W-:Y:S01]  /*cd80*/  ULDC UR4, c[0x0][0x448] ;  /* 0x0001120000047ab9 */ /* 0x000fe20000000800 */
[----:B------:R-:W-:Y:S01]  /*cd90*/  BSSY B1, `(.L_x_609) ;  /* 0x0000020000017945 */ /* 0x000fe20003800000 */
[----:B------:R-:W-:Y:S01]  /*cda0*/  IMAD R32, R93, UR4, RZ ;  /* 0x000000045d207c24 */ /* 0x000fe2000f8e02ff */
[----:B0-----:R-:W-:Y:S02]  /*cdb0*/  CS2R R12, SRZ ;  /* 0x00000000000c7805 */ /* 0x001fe4000001ff00 */
[----:B------:R-:W-:Y:S02]  /*cdc0*/  CS2R R8, SRZ ;  /* 0x0000000000087805 */ /* 0x000fe4000001ff00 */
[----:B------:R-:W-:Y:S02]  /*cdd0*/  CS2R R20, SRZ ;  /* 0x0000000000147805 */ /* 0x000fe4000001ff00 */
[----:B------:R-:W-:Y:S01]  /*cde0*/  ISETP.GE.AND P0, PT, R6, R32, PT ;  /* 0x000000200600720c */ /* 0x000fe20003f06270 */
[----:B------:R-:W-:Y:S01]  /*cdf0*/  IMAD R32, R221, -0x80, R32 ;  /* 0xffffff80dd207824 */ /* 0x000fe200078e0220 */
[----:B-----5:R-:W-:-:S04]  /*ce00*/  LEA.HI R5, R7, R7, RZ, 0x1 ;  /* 0x0000000707057211 */ /* 0x020fc800078f08ff */
[----:B------:R-:W-:-:S04]  /*ce10*/  LOP3.LUT R5, R5, 0xfffffffe, RZ, 0xc0, !PT ;  /* 0xfffffffe05057812 */ /* 0x000fc800078ec0ff */
[----:B------:R-:W-:Y:S02]  /*ce20*/  IADD3 R5, R7, -R5, RZ ;  /* 0x8000000507057210 */ /* 0x000fe40007ffe0ff */
[----:B------:R-:W-:Y:S02]  /*ce30*/  CS2R R6, SRZ ;  /* 0x0000000000067805 */ /* 0x000fe4000001ff00 */
[----:B------:R-:W-:Y:S01]  /*ce40*/  SHF.L.U32 R34, R5, 0x1f, RZ ;  /* 0x0000001f05227819 */ /* 0x000fe200000006ff */
[----:B------:R-:W-:Y:S06]  /*ce50*/  @P0 BRA `(.L_x_610) ;  /* 0x00000000004c0947 */ /* 0x000fec0003800000 */
[----:B------:R-:W-:Y:S01]  /*ce60*/  ULDC UR4, c[0x0][0x3f4] ;  /* 0x0000fd0000047ab9 */ /* 0x000fe20000000800 */
[----:B------:R-:W-:Y:S02]  /*ce70*/  SHF.R.S32.HI R7, RZ, 0x1f, R18 ;  /* 0x0000001fff077819 */ /* 0x000fe40000011412 */
[----:B------:R-:W-:Y:S02]  /*ce80*/  ISETP.GE.AND P4, PT, R18, UR4, PT ;  /* 0x0000000412007c0c */ /* 0x000fe4000bf86270 */
[----:B------:R-:W-:Y:S02]  /*ce90*/  ISETP.GE.AND P5, PT, R218, UR4, PT ;  /* 0x00000004da007c0c */ /* 0x000fe4000bfa6270 */
[----:B------:R-:W-:Y:S02]  /*cea0*/  SHF.R.S32.HI R5, RZ, 0x1f, R218 ;  /* 0x0000001fff057819 */ /* 0x000fe400000114da */
[----:B------:R-:W-:-:S07]  /*ceb0*/  CS2R R12, SRZ ;  /* 0x00000000000c7805 */ /* 0x000fce000001ff00 */
[CC--:B--2---:R-:W-:Y:S02]  /*cec0*/  @!P4 IADD3 R10, P0, R18.reuse, R3.reuse, RZ ;  /* 0x00000003120ac210 */ /* 0x0c4fe40007f1e0ff */
[-C--:B-1-3--:R-:W-:Y:S02]  /*ced0*/  @!P4 IADD3 R24, P1, R18, R14.reuse, RZ ;  /* 0x0000000e1218c210 */ /* 0x08afe40007f3e0ff */
[----:B------:R-:W-:Y:S01]  /*cee0*/  @!P5 IADD3 R26, P2, R218, R3, RZ ;  /* 0x00000003da1ad210 */ /* 0x000fe20007f5e0ff */
[--C-:B----4-:R-:W-:Y:S01]  /*cef0*/  @!P4 IMAD.X R11, R0, 0x1, R7.reuse, P0 ;  /* 0x00000001000bc824 */ /* 0x110fe200000e0607 */
[----:B------:R-:W-:Y:S01]  /*cf00*/  @!P5 IADD3 R14, P3, R218, R14, RZ ;  /* 0x0000000eda0ed210 */ /* 0x000fe20007f7e0ff */
[----:B------:R-:W-:Y:S01]  /*cf10*/  @!P4 IMAD.X R25, R4, 0x1, R7, P1 ;  /* 0x000000010419c824 */ /* 0x000fe200008e0607 */
[----:B------:R-:W-:Y:S01]  /*cf20*/  CS2R R6, SRZ ;  /* 0x0000000000067805 */ /* 0x000fe2000001ff00 */
[----:B------:R-:W-:Y:S01]  /*cf30*/  @!P5 IMAD.X R27, R0, 0x1, R5, P2 ;  /* 0x00000001001bd824 */ /* 0x000fe200010e0605 */
[----:B------:R-:W-:Y:S01]  /*cf40*/  @!P5 IADD3.X R15, R4, R5, RZ, P3, !PT ;  /* 0x00000005040fd210 */ /* 0x000fe20001ffe4ff */
[----:B------:R0:W5:Y:S04]  /*cf50*/  @!P4 LD.E.64 R8, desc[UR36][R10.64] ;  /* 0x000000240a08c980 */ /* 0x000168000c101b00 */
[----:B------:R0:W5:Y:S04]  /*cf60*/  @!P4 LD.E.64 R20, desc[UR36][R24.64] ;  /* 0x000000241814c980 */ /* 0x000168000c101b00 */
[----:B------:R0:W5:Y:S04]  /*cf70*/  @!P5 LD.E.64 R12, desc[UR36][R26.64] ;  /* 0x000000241a0cd980 */ /* 0x000168000c101b00 */
[----:B------:R0:W5:Y:S02]  /*cf80*/  @!P5 LD.E.64 R6, desc[UR36][R14.64] ;  /* 0x000000240e06d980 */ /* 0x000164000c101b00 */
.L_x_610:
[----:B------:R-:W-:Y:S05]  /*cf90*/  BSYNC B1 ;  /* 0x0000000000017941 */ /* 0x000fea0003800000 */
.L_x_609:
[----:B------:R-:W4:Y:S01]  /*cfa0*/  SYNCS.PHASECHK.TRANS64.TRYWAIT P0, [R23+URZ+0x38800], R34 ;  /* 0x03880022170075a7 */ /* 0x000f22000800017f */
[----:B--2--5:R-:W-:Y:S01]  /*cfb0*/  SHF.R.U32.HI R3, RZ, 0x8, R12 ;  /* 0x00000008ff037819 */ /* 0x024fe2000001160c */
[----:B------:R-:W-:Y:S01]  /*cfc0*/  BSSY B1, `(.L_x_611) ;  /* 0x000002e000017945 */ /* 0x000fe20003800000 */
[----:B0-----:R-:W-:Y:S02]  /*cfd0*/  SHF.R.U32.HI R25, RZ, 0x8, R13 ;  /* 0x00000008ff197819 */ /* 0x001fe4000001160d */
[----:B---3--:R-:W-:Y:S02]  /*cfe0*/  LOP3.LUT R14, R12, 0xff, RZ, 0xc0, !PT ;  /* 0x000000ff0c0e7812 */ /* 0x008fe400078ec0ff */
[----:B------:R-:W-:Y:S02]  /*cff0*/  LOP3.LUT R3, R3, 0xff, RZ, 0xc0, !PT ;  /* 0x000000ff03037812 */ /* 0x000fe400078ec0ff */
[----:B-1----:R-:W-:Y:S02]  /*d000*/  LOP3.LUT R24, R13, 0xff, RZ, 0xc0, !PT ;  /* 0x000000ff0d187812 */ /* 0x002fe400078ec0ff */
[----:B------:R-:W-:-:S02]  /*d010*/  LOP3.LUT R25, R25, 0xff, RZ, 0xc0, !PT ;  /* 0x000000ff19197812 */ /* 0x000fc400078ec0ff */
[----:B------:R-:W-:Y:S02]  /*d020*/  PRMT R15, R3, 0x7604, R14 ;  /* 0x00007604030f7816 */ /* 0x000fe4000000000e */
[----:B------:R-:W-:Y:S02]  /*d030*/  PRMT R24, R25, 0x7604, R24 ;  /* 0x0000760419187816 */ /* 0x000fe40000000018 */
[----:B------:R-:W-:Y:S02]  /*d040*/  SHF.R.U32.HI R3, RZ, 0x8, R6 ;  /* 0x00000008ff037819 */ /* 0x000fe40000011606 */
[----:B------:R-:W-:Y:S02]  /*d050*/  SHF.R.U32.HI R25, RZ, 0x8, R21 ;  /* 0x00000008ff197819 */ /* 0x000fe40000011615 */
[----:B------:R-:W-:Y:S02]  /*d060*/  SHF.R.U32.HI R29, RZ, 0x8, R7 ;  /* 0x00000008ff1d7819 */ /* 0x000fe40000011607 */
[----:B------:R-:W-:-:S02]  /*d070*/  LOP3.LUT R26, R6, 0xff, RZ, 0xc0, !PT ;  /* 0x000000ff061a7812 */ /* 0x000fc400078ec0ff */
[----:B------:R-:W-:Y:S02]  /*d080*/  LOP3.LUT R3, R3, 0xff, RZ, 0xc0, !PT ;  /* 0x000000ff03037812 */ /* 0x000fe400078ec0ff */
[----:B----4-:R-:W-:Y:S02]  /*d090*/  SHF.R.U32.HI R0, RZ, 0x8, R8 ;  /* 0x00000008ff007819 */ /* 0x010fe40000011608 */
[----:B------:R-:W-:Y:S02]  /*d0a0*/  SHF.R.U32.HI R11, RZ, 0x8, R9 ;  /* 0x00000008ff0b7819 */ /* 0x000fe40000011609 */
[----:B------:R-:W-:Y:S02]  /*d0b0*/  LOP3.LUT R14, R21, 0xff, RZ, 0xc0, !PT ;  /* 0x000000ff150e7812 */ /* 0x000fe400078ec0ff */
[----:B------:R-:W-:Y:S02]  /*d0c0*/  LOP3.LUT R28, R7, 0xff, RZ, 0xc0, !PT ;  /* 0x000000ff071c7812 */ /* 0x000fe400078ec0ff */
[----:B------:R-:W-:-:S02]  /*d0d0*/  LOP3.LUT R25, R25, 0xff, RZ, 0xc0, !PT ;  /* 0x000000ff19197812 */ /* 0x000fc400078ec0ff */
[----:B------:R-:W-:Y:S02]  /*d0e0*/  LOP3.LUT R29, R29, 0xff, RZ, 0xc0, !PT ;  /* 0x000000ff1d1d7812 */ /* 0x000fe400078ec0ff */
[----:B------:R-:W-:Y:S02]  /*d0f0*/  PRMT R31, R3, 0x7604, R26 ;  /* 0x00007604031f7816 */ /* 0x000fe4000000001a */
[----:B------:R-:W-:Y:S02]  /*d100*/  LOP3.LUT R4, R8, 0xff, RZ, 0xc0, !PT ;  /* 0x000000ff08047812 */ /* 0x000fe400078ec0ff */
[----:B------:R-:W-:Y:S02]  /*d110*/  LOP3.LUT R10, R9, 0xff, RZ, 0xc0, !PT ;  /* 0x000000ff090a7812 */ /* 0x000fe400078ec0ff */
[----:B------:R-:W-:Y:S02]  /*d120*/  LOP3.LUT R5, R0, 0xff, RZ, 0xc0, !PT ;  /* 0x000000ff00057812 */ /* 0x000fe400078ec0ff */
[----:B------:R-:W-:-:S02]  /*d130*/  LOP3.LUT R11, R11, 0xff, RZ, 0xc0, !PT ;  /* 0x000000ff0b0b7812 */ /* 0x000fc400078ec0ff */
[----:B------:R-:W-:Y:S02]  /*d140*/  PRMT R14, R25, 0x7604, R14 ;  /* 0x00007604190e7816 */ /* 0x000fe4000000000e */
[----:B------:R-:W-:Y:S02]  /*d150*/  PRMT R28, R29, 0x7604, R28 ;  /* 0x000076041d1c7816 */ /* 0x000fe4000000001c */
[----:B------:R-:W-:Y:S02]  /*d160*/  SHF.R.U32.HI R3, RZ, 0x10, R9 ;  /* 0x00000010ff037819 */ /* 0x000fe40000011609 */
[----:B------:R-:W-:Y:S02]  /*d170*/  SHF.R.U32.HI R0, RZ, 0x8, R20 ;  /* 0x00000008ff007819 */ /* 0x000fe40000011614 */
[----:B------:R-:W-:Y:S01]  /*d180*/  SHF.R.U32.HI R25, RZ, 0x10, R13 ;  /* 0x00000010ff197819 */ /* 0x000fe2000001160d */
[----:B------:R-:W-:Y:S01]  /*d190*/  IMAD.U32 R3, R3, 0x10000, RZ ;  /* 0x0001000003037824 */ /* 0x000fe200078e00ff */
[----:B------:R-:W-:-:S02]  /*d1a0*/  SHF.R.U32.HI R29, RZ, 0x10, R21 ;  /* 0x00000010ff1d7819 */ /* 0x000fc40000011615 */
[----:B------:R-:W-:Y:S01]  /*d1b0*/  SHF.R.U32.HI R33, RZ, 0x10, R7 ;  /* 0x00000010ff217819 */ /* 0x000fe20000011607 */
[----:B------:R-:W-:Y:S01]  /*d1c0*/  IMAD.U32 R25, R25, 0x10000, RZ ;  /* 0x0001000019197824 */ /* 0x000fe200078e00ff */
[----:B------:R-:W-:Y:S01]  /*d1d0*/  PRMT R5, R5, 0x7604, R4 ;  /* 0x0000760405057816 */ /* 0x000fe20000000004 */
[----:B------:R-:W-:Y:S01]  /*d1e0*/  IMAD.U32 R29, R29, 0x10000, RZ ;  /* 0x000100001d1d7824 */ /* 0x000fe200078e00ff */
[----:B------:R-:W-:Y:S02]  /*d1f0*/  PRMT R10, R11, 0x7604, R10 ;  /* 0x000076040b0a7816 */ /* 0x000fe4000000000a */
[----:B------:R-:W-:Y:S02]  /*d200*/  LOP3.LUT R4, R20, 0xff, RZ, 0xc0, !PT ;  /* 0x000000ff14047812 */ /* 0x000fe400078ec0ff */
[----:B------:R-:W-:Y:S02]  /*d210*/  LOP3.LUT R11, R0, 0xff, RZ, 0xc0, !PT ;  /* 0x000000ff000b7812 */ /* 0x000fe400078ec0ff */
[----:B------:R-:W-:-:S02]  /*d220*/  SHF.L.U32 R33, R33, 0x10, RZ ;  /* 0x0000001021217819 */ /* 0x000fc400000006ff */
[----:B------:R-:W-:Y:S02]  /*d230*/  PRMT R27, R11, 0x7604, R4 ;  /* 0x000076040b1b7816 */ /* 0x000fe40000000004 */
[----:B------:R-:W-:Y:S02]  /*d240*/  LOP3.LUT R11, R10, 0xff0000, R3, 0xf8, !PT ;  /* 0x00ff00000a0b7812 */ /* 0x000fe400078ef803 */
[----:B------:R-:W-:Y:S02]  /*d250*/  LOP3.LUT R25, R24, 0xff0000, R25, 0xf8, !PT ;  /* 0x00ff000018197812 */ /* 0x000fe400078ef819 */
[----:B------:R-:W-:Y:S02]  /*d260*/  LOP3.LUT R29, R14, 0xff0000, R29, 0xf8, !PT ;  /* 0x00ff00000e1d7812 */ /* 0x000fe400078ef81d */
[----:B------:R-:W-:Y:S02]  /*d270*/  LOP3.LUT R33, R28, 0xff0000, R33, 0xf8, !PT ;  /* 0x00ff00001c217812 */ /* 0x000fe400078ef821 */
[----:B------:R-:W-:Y:S01]  /*d280*/  LOP3.LUT R3, R5, 0xff0000, R8, 0xf8, !PT ;  /* 0x00ff000005037812 */ /* 0x000fe200078ef808 */
[----:B------:R-:W-:Y:S06]  /*d290*/  @!P0 BRA `(.L_x_612) ;  /* 0x0000018c00888947 */ /* 0x000fec0003800000 */
.L_x_887:
[----:B------:R-:W-:Y:S05]  /*d2a0*/  BSYNC B1 ;  /* 0x0000000000017941 */ /* 0x000fea0003800000 */
.L_x_611:
[----:B------:R-:W-:Y:S01]  /*d2b0*/  VIMNMX R10, R32, 0x80, PT ;  /* 0x00000080200a7848 */ /* 0x000fe20003fe0100 */
[----:B------:R-:W-:Y:S01]  /*d2c0*/  BSSY B1, `(.L_x_613) ;  /* 0x00000ca000017945 */ /* 0x000fe20003800000 */
[----:B------:R-:W-:Y:S02]  /*d2d0*/  LOP3.LUT R9, R11, 0xff000000, R9, 0xf8, !PT ;  /* 0xff0000000b097812 */ /* 0x000fe400078ef809 */
[----:B------:R-:W-:Y:S02]  /*d2e0*/  ISETP.GE.AND P0, PT, R219, R10, PT ;  /* 0x0000000adb00720c */ /* 0x000fe40003f06270 */
[----:B------:R-:W-:Y:S02]  /*d2f0*/  LOP3.LUT R15, R15, 0xff0000, R12, 0xf8, !PT ;  /* 0x00ff00000f0f7812 */ /* 0x000fe400078ef80c */
[----:B------:R-:W-:Y:S02]  /*d300*/  LOP3.LUT R27, R27, 0xff0000, R20, 0xf8, !PT ;  /* 0x00ff00001b1b7812 */ /* 0x000fe400078ef814 */
[----:B------:R-:W-:-:S02]  /*d310*/  LOP3.LUT R11, R31, 0xff0000, R6, 0xf8, !PT ;  /* 0x00ff00001f0b7812 */ /* 0x000fc400078ef806 */
[----:B------:R-:W-:Y:S02]  /*d320*/  LOP3.LUT R3, R3, 0xff000000, R8, 0xf8, !PT ;  /* 0xff00000003037812 */ /* 0x000fe400078ef808 */
[----:B------:R-:W-:Y:S02]  /*d330*/  LOP3.LUT R0, R15, 0xff000000, R12, 0xf8, !PT ;  /* 0xff0000000f007812 */ /* 0x000fe400078ef80c */
[----:B------:R-:W-:Y:S02]  /*d340*/  LOP3.LUT R8, R25, 0xff000000, R13, 0xf8, !PT ;  /* 0xff00000019087812 */ /* 0x000fe400078ef80d */
[----:B------:R-:W-:Y:S02]  /*d350*/  LOP3.LUT R13, R27, 0xff000000, R20, 0xf8, !PT ;  /* 0xff0000001b0d7812 */ /* 0x000fe400078ef814 */
[----:B------:R-:W-:Y:S02]  /*d360*/  LOP3.LUT R14, R29, 0xff000000, R21, 0xf8, !PT ;  /* 0xff0000001d0e7812 */ /* 0x000fe400078ef815 */
[----:B------:R-:W-:-:S02]  /*d370*/  LOP3.LUT R11, R11, 0xff000000, R6, 0xf8, !PT ;  /* 0xff0000000b0b7812 */ /* 0x000fc400078ef806 */
[----:B------:R-:W-:Y:S01]  /*d380*/  LOP3.LUT R12, R33, 0xff000000, R7, 0xf8, !PT ;  /* 0xff000000210c7812 */ /* 0x000fe200078ef807 */
[----:B------:R-:W-:Y:S06]  /*d390*/  @P0 BRA `(.L_x_614) ;  /* 0x0000000800f00947 */ /* 0x000fec0003800000 */
[----:B------:R1:W5:Y:S01]  /*d3a0*/  LDL R39, [R1+0x30] ;  /* 0x0000300001277983 */ /* 0x0003620000100800 */
[----:B------:R-:W2:Y:S01]  /*d3b0*/  LDC R5, c[0x0][0x3f4] ;  /* 0x0000fd00ff057b82 */ /* 0x000ea20000000800 */
[----:B------:R-:W-:Y:S01]  /*d3c0*/  BSSY B2, `(.L_x_615) ;  /* 0x000005e000027945 */ /* 0x000fe20003800000 */
[-C--:B--2---:R-:W-:Y:S02]  /*d3d0*/  ISETP.GE.AND P0, PT, R18, R5.reuse, PT ;  /* 0x000000051200720c */ /* 0x084fe40003f06270 */
[----:B------:R-:W-:-:S11]  /*d3e0*/  ISETP.GE.AND P1, PT, R218, R5, PT ;  /* 0x00000005da00720c */ /* 0x000fd60003f26270 */
[----:B-1----:R-:W-:Y:S05]  /*d3f0*/  @P0 BRA `(.L_x_616) ;  /* 0x0000000400680947 */ /* 0x002fea0003800000 */
[----:B-----5:R-:W1:Y:S01]  /*d400*/  LDS.128 R4, [R39+0x20400] ;  /* 0x0204000027047984 */ /* 0x020e620000000c00 */
[----:B------:R-:W-:Y:S02]  /*d410*/  F2FP.F16.E4M3.UNPACK_B R28, R13 ;  /* 0x0000000dff1c723e */ /* 0x000fe400020006ff */
[----:B------:R-:W-:-:S03]  /*d420*/  F2FP.F16.E4M3.UNPACK_B R26, R3 ;  /* 0x00000003ff1a723e */ /* 0x000fc600020006ff */
[----:B------:R-:W-:Y:S02]  /*d430*/  HADD2.F32 R29, -RZ, R28.H1_H1 ;  /* 0x3000001cff1d7230 */ /* 0x000fe40000004100 */
[----:B------:R-:W-:Y:S02]  /*d440*/  HADD2.F32 R27, -RZ, R26.H1_H1 ;  /* 0x3000001aff1b7230 */ /* 0x000fe40000004100 */
[----:B------:R-:W-:Y:S02]  /*d450*/  HADD2.F32 R28, -RZ, R28.H0_H0 ;  /* 0x2000001cff1c7230 */ /* 0x000fe40000004100 */
[----:B------:R-:W-:Y:S01]  /*d460*/  HADD2.F32 R26, -RZ, R26.H0_H0 ;  /* 0x2000001aff1a7230 */ /* 0x000fe20000004100 */
[-C--:B-1----:R-:W-:Y:S02]  /*d470*/  F2FP.F16.E4M3.UNPACK_B R15, R4.reuse.H1 ;  /* 0x00000004ff0f723e */ /* 0x082fe400030006ff */
[-C--:B------:R-:W-:Y:S02]  /*d480*/  F2FP.F16.E4M3.UNPACK_B R21, R5.reuse ;  /* 0x00000005ff15723e */ /* 0x080fe400020006ff */
[----:B------:R-:W-:Y:S01]  /*d490*/  F2FP.F16.E4M3.UNPACK_B R24, R5.H1 ;  /* 0x00000005ff18723e */ /* 0x000fe200030006ff */
[--C-:B------:R-:W-:Y:S01]  /*d4a0*/  HADD2.F32 R20, -RZ, R15.reuse.H0_H0 ;  /* 0x2000000fff147230 */ /* 0x100fe20000004100 */
[----:B------:R-:W-:Y:S01]  /*d4b0*/  F2FP.F16.E4M3.UNPACK_B R4, R4 ;  /* 0x00000004ff04723e */ /* 0x000fe200020006ff */
[----:B------:R-:W-:Y:S01]  /*d4c0*/  HADD2.F32 R15, -RZ, R15.H1_H1 ;  /* 0x3000000fff0f7230 */ /* 0x000fe20000004100 */
[----:B------:R-:W-:-:S02]  /*d4d0*/  F2FP.F16.E4M3.UNPACK_B R25, R6 ;  /* 0x00000006ff19723e */ /* 0x000fc400020006ff */
[----:B------:R-:W-:Y:S02]  /*d4e0*/  F2FP.F16.E4M3.UNPACK_B R6, R6.H1 ;  /* 0x00000006ff06723e */ /* 0x000fe400030006ff */
[C---:B------:R-:W-:Y:S01]  /*d4f0*/  FMUL.FTZ R5, R15.reuse, R29 ;  /* 0x0000001d0f057220 */ /* 0x040fe20000410000 */
[----:B------:R-:W-:Y:S01]  /*d500*/  FMUL.FTZ R32, R15, R27 ;  /* 0x0000001b0f207220 */ /* 0x000fe20000410000 */
[----:B------:R-:W-:Y:S02]  /*d510*/  F2FP.F16.E4M3.UNPACK_B R15, R7 ;  /* 0x00000007ff0f723e */ /* 0x000fe400020006ff */
[C---:B0-----:R-:W-:Y:S01]  /*d520*/  FFMA.FTZ R34, R20.reuse, R27, -R5 ;  /* 0x0000001b14227223 */ /* 0x041fe20000010805 */
[--C-:B------:R-:W-:Y:S01]  /*d530*/  HADD2.F32 R5, -RZ, R4.reuse.H1_H1 ;  /* 0x30000004ff057230 */ /* 0x100fe20000004100 */
[----:B------:R-:W-:Y:S01]  /*d540*/  F2FP.F16.E4M3.UNPACK_B R27, R13.H1 ;  /* 0x0000000dff1b723e */ /* 0x000fe200030006ff */
[----:B------:R-:W-:Y:S01]  /*d550*/  FFMA.FTZ R35, R20, R29, R32 ;  /* 0x0000001d14237223 */ /* 0x000fe20000010020 */
[----:B------:R-:W-:Y:S01]  /*d560*/  HADD2.F32 R4, -RZ, R4.H0_H0 ;  /* 0x20000004ff047230 */ /* 0x000fe20000004100 */
[----:B------:R-:W-:Y:S01]  /*d570*/  F2FP.F16.E4M3.UNPACK_B R20, R3.H1 ;  /* 0x00000003ff14723e */ /* 0x000fe200030006ff */
[C---:B------:R-:W-:Y:S01]  /*d580*/  FMUL.FTZ R31, R5.reuse, R28 ;  /* 0x0000001c051f7220 */ /* 0x040fe20000410000 */
[----:B------:R-:W-:Y:S01]  /*d590*/  FMUL.FTZ R33, R5, R26 ;  /* 0x0000001a05217220 */ /* 0x000fe20000410000 */
[----:B------:R-:W-:Y:S01]  /*d5a0*/  HADD2.F32 R29, -RZ, R27.H1_H1 ;  /* 0x3000001bff1d7230 */ /* 0x000fe20000004100 */
[----:B------:R-:W-:Y:S01]  /*d5b0*/  F2FP.F16.E4M3.UNPACK_B R7, R7.H1 ;  /* 0x00000007ff07723e */ /* 0x000fe200030006ff */
[----:B------:R-:W-:-:S02]  /*d5c0*/  HADD2.F32 R5, -RZ, R24.H1_H1 ;  /* 0x30000018ff057230 */ /* 0x000fc40000004100 */
[C---:B------:R-:W-:Y:S01]  /*d5d0*/  FFMA.FTZ R31, R4.reuse, R26, -R31 ;  /* 0x0000001a041f7223 */ /* 0x040fe2000001081f */
[----:B------:R-:W-:Y:S01]  /*d5e0*/  FFMA.FTZ R32, R4, R28, R33 ;  /* 0x0000001c04207223 */ /* 0x000fe20000010021 */
[----:B------:R-:W-:Y:S02]  /*d5f0*/  HADD2.F32 R26, -RZ, R20.H1_H1 ;  /* 0x30000014ff1a7230 */ /* 0x000fe40000004100 */
[----:B------:R-:W-:Y:S02]  /*d600*/  HADD2.F32 R24, -RZ, R24.H0_H0 ;  /* 0x20000018ff187230 */ /* 0x000fe40000004100 */
[C---:B------:R-:W-:Y:S01]  /*d610*/  FMUL.FTZ R33, R5.reuse, R29 ;  /* 0x0000001d05217220 */ /* 0x040fe20000410000 */
[----:B------:R-:W-:Y:S02]  /*d620*/  HADD2.F32 R27, -RZ, R27.H0_H0 ;  /* 0x2000001bff1b7230 */ /* 0x000fe40000004100 */
[----:B------:R-:W-:Y:S01]  /*d630*/  FMUL.FTZ R5, R5, R26 ;  /* 0x0000001a05057220 */ /* 0x000fe20000410000 */
[----:B------:R-:W-:-:S02]  /*d640*/  HADD2.F32 R4, -RZ, R21.H1_H1 ;  /* 0x30000015ff047230 */ /* 0x000fc40000004100 */
[----:B------:R-:W-:Y:S01]  /*d650*/  FFMA.FTZ R33, R24, R26, -R33 ;  /* 0x0000001a18217223 */ /* 0x000fe20000010821 */
[----:B------:R-:W-:Y:S01]  /*d660*/  HADD2.F32 R20, -RZ, R20.H0_H0 ;  /* 0x20000014ff147230 */ /* 0x000fe20000004100 */
[----:B------:R-:W-:Y:S01]  /*d670*/  F2FP.F16.E4M3.UNPACK_B R26, R14 ;  /* 0x0000000eff1a723e */ /* 0x000fe200020006ff */
[----:B------:R-:W-:Y:S02]  /*d680*/  HADD2.F32 R21, -RZ, R21.H0_H0 ;  /* 0x20000015ff157230 */ /* 0x000fe40000004100 */
[----:B------:R-:W-:Y:S01]  /*d690*/  FMUL.FTZ R28, R4, R27 ;  /* 0x0000001b041c7220 */ /* 0x000fe20000410000 */
[----:B------:R-:W-:Y:S01]  /*d6a0*/  FFMA.FTZ R38, R24, R29, R5 ;  /* 0x0000001d18267223 */ /* 0x000fe20000010005 */
[----:B------:R-:W-:Y:S01]  /*d6b0*/  F2FP.F16.E4M3.UNPACK_B R24, R9 ;  /* 0x00000009ff18723e */ /* 0x000fe200020006ff */
[-C--:B------:R-:W-:Y:S01]  /*d6c0*/  FMUL.FTZ R4, R4, R20.reuse ;  /* 0x0000001404047220 */ /* 0x080fe20000410000 */
[----:B------:R-:W-:Y:S01]  /*d6d0*/  FFMA.FTZ R29, R21, R20, -R28 ;  /* 0x00000014151d7223 */ /* 0x000fe2000001081c */
[----:B------:R-:W-:Y:S01]  /*d6e0*/  HADD2.F32 R28, -RZ, R26.H1_H1 ;  /* 0x3000001aff1c7230 */ /* 0x000fe20000004100 */
[----:B------:R-:W-:Y:S01]  /*d6f0*/  F2FP.SATFINITE.E4M3.F32.PACK_AB_MERGE_C R33, R38, R33, RZ ;  /* 0x000000212621723e */ /* 0x000fe200048070ff */
[----:B------:R-:W-:-:S02]  /*d700*/  HADD2.F32 R5, -RZ, R6.H1_H1 ;  /* 0x30000006ff057230 */ /* 0x000fc40000004100 */
[----:B------:R-:W-:Y:S01]  /*d710*/  FFMA.FTZ R36, R21, R27, R4 ;  /* 0x0000001b15247223 */ /* 0x000fe20000010004 */
[----:B------:R-:W-:Y:S02]  /*d720*/  HADD2.F32 R20, -RZ, R24.H1_H1 ;  /* 0x30000018ff147230 */ /* 0x000fe40000004100 */
[----:B------:R-:W-:Y:S02]  /*d730*/  HADD2.F32 R6, -RZ, R6.H0_H0 ;  /* 0x20000006ff067230 */ /* 0x000fe40000004100 */
[C---:B------:R-:W-:Y:S01]  /*d740*/  FMUL.FTZ R21, R5.reuse, R28 ;  /* 0x0000001c05157220 */ /* 0x040fe20000410000 */
[----:B------:R-:W-:Y:S02]  /*d750*/  HADD2.F32 R24, -RZ, R24.H0_H0 ;  /* 0x20000018ff187230 */ /* 0x000fe40000004100 */
[-C--:B------:R-:W-:Y:S01]  /*d760*/  FMUL.FTZ R27, R5, R20.reuse ;  /* 0x00000014051b7220 */ /* 0x080fe20000410000 */
[----:B------:R-:W-:Y:S02]  /*d770*/  HADD2.F32 R26, -RZ, R26.H0_H0 ;  /* 0x2000001aff1a7230 */ /* 0x000fe40000004100 */
[----:B------:R-:W-:Y:S01]  /*d780*/  FFMA.FTZ R37, R6, R20, -R21 ;  /* 0x0000001406257223 */ /* 0x000fe20000010815 */
[--C-:B------:R-:W-:Y:S01]  /*d790*/  HADD2.F32 R4, -RZ, R25.reuse.H1_H1 ;  /* 0x30000019ff047230 */ /* 0x100fe20000004100 */
[----:B------:R-:W-:Y:S01]  /*d7a0*/  F2FP.F16.E4M3.UNPACK_B R5, R9.H1 ;  /* 0x00000009ff05723e */ /* 0x000fe200030006ff */
[----:B------:R-:W-:-:S02]  /*d7b0*/  HADD2.F32 R25, -RZ, R25.H0_H0 ;  /* 0x20000019ff197230 */ /* 0x000fc40000004100 */
[----:B------:R-:W-:Y:S01]  /*d7c0*/  FFMA.FTZ R28, R6, R28, R27 ;  /* 0x0000001c061c7223 */ /* 0x000fe2000001001b */
[C---:B------:R-:W-:Y:S01]  /*d7d0*/  FMUL.FTZ R20, R4.reuse, R26 ;  /* 0x0000001a04147220 */ /* 0x040fe20000410000 */
[----:B------:R-:W-:Y:S01]  /*d7e0*/  FMUL.FTZ R21, R4, R24 ;  /* 0x0000001804157220 */ /* 0x000fe20000410000 */
[----:B------:R-:W-:Y:S01]  /*d7f0*/  F2FP.F16.E4M3.UNPACK_B R4, R14.H1 ;  /* 0x0000000eff04723e */ /* 0x000fe200030006ff */
[--C-:B------:R-:W-:Y:S02]  /*d800*/  HADD2.F32 R6, -RZ, R5.reuse.H0_H0 ;  /* 0x20000005ff067230 */ /* 0x100fe40000004100 */
[C---:B------:R-:W-:Y:S01]  /*d810*/  FFMA.FTZ R27, R25.reuse, R24, -R20 ;  /* 0x00000018191b7223 */ /* 0x040fe20000010814 */
[----:B------:R-:W-:Y:S02]  /*d820*/  HADD2.F32 R20, -RZ, R5.H1_H1 ;  /* 0x30000005ff147230 */ /* 0x000fe40000004100 */
[----:B------:R-:W-:Y:S01]  /*d830*/  FFMA.FTZ R26, R25, R26, R21 ;  /* 0x0000001a191a7223 */ /* 0x000fe20000010015 */
[----:B------:R-:W-:-:S02]  /*d840*/  HADD2.F32 R24, -RZ, R4.H1_H1 ;  /* 0x30000004ff187230 */ /* 0x000fc40000004100 */
[----:B------:R-:W-:Y:S02]  /*d850*/  HADD2.F32 R5, -RZ, R7.H1_H1 ;  /* 0x30000007ff057230 */ /* 0x000fe40000004100 */
[----:B------:R-:W-:Y:S02]  /*d860*/  HADD2.F32 R21, -RZ, R4.H0_H0 ;  /* 0x20000004ff157230 */ /* 0x000fe40000004100 */
[----:B------:R-:W-:Y:S02]  /*d870*/  HADD2.F32 R4, -RZ, R15.H1_H1 ;  /* 0x3000000fff047230 */ /* 0x000fe40000004100 */
[C---:B------:R-:W-:Y:S01]  /*d880*/  FMUL.FTZ R42, R5.reuse, R24 ;  /* 0x00000018052a7220 */ /* 0x040fe20000410000 */
[----:B------:R-:W-:Y:S02]  /*d890*/  HADD2.F32 R7, -RZ, R7.H0_H0 ;  /* 0x20000007ff077230 */ /* 0x000fe40000004100 */
[----:B------:R-:W-:Y:S01]  /*d8a0*/  FMUL.FTZ R5, R5, R20 ;  /* 0x0000001405057220 */ /* 0x000fe20000410000 */
[----:B------:R-:W-:-:S02]  /*d8b0*/  HADD2.F32 R15, -RZ, R15.H0_H0 ;  /* 0x2000000fff0f7230 */ /* 0x000fc40000004100 */
[CC--:B------:R-:W-:Y:S01]  /*d8c0*/  FMUL.FTZ R40, R4.reuse, R21.reuse ;  /* 0x0000001504287220 */ /* 0x0c0fe20000410000 */
[----:B------:R-:W-:Y:S01]  /*d8d0*/  FMUL.FTZ R4, R4, R6 ;  /* 0x0000000604047220 */ /* 0x000fe20000410000 */
[C---:B------:R-:W-:Y:S01]  /*d8e0*/  FFMA.FTZ R42, R7.reuse, R20, -R42 ;  /* 0x00000014072a7223 */ /* 0x040fe2000001082a */
[----:B------:R-:W-:Y:S01]  /*d8f0*/  FFMA.FTZ R5, R7, R24, R5 ;  /* 0x0000001807057223 */ /* 0x000fe20000010005 */
[C---:B------:R-:W-:Y:S01]  /*d900*/  FFMA.FTZ R7, R15.reuse, R6, -R40 ;  /* 0x000000060f077223 */ /* 0x040fe20000010828 */
[----:B------:R-:W-:Y:S01]  /*d910*/  FFMA.FTZ R20, R15, R21, R4 ;  /* 0x000000150f147223 */ /* 0x000fe20000010004 */
[----:B------:R-:W-:Y:S02]  /*d920*/  F2FP.SATFINITE.E4M3.F32.PACK_AB_MERGE_C R4, R35, R34, RZ ;  /* 0x000000222304723e */ /* 0x000fe400048070ff */
[----:B------:R-:W-:Y:S02]  /*d930*/  F2FP.SATFINITE.E4M3.F32.PACK_AB_MERGE_C R6, R28, R37, RZ ;  /* 0x000000251c06723e */ /* 0x000fe400048070ff */
[----:B------:R-:W-:-:S02]  /*d940*/  F2FP.SATFINITE.E4M3.F32.PACK_AB_MERGE_C R42, R5, R42, RZ ;  /* 0x0000002a052a723e */ /* 0x000fc400048070ff */
[----:B------:R-:W-:Y:S02]  /*d950*/  F2FP.SATFINITE.E4M3.F32.PACK_AB_MERGE_C R4, R32, R31, R4 ;  /* 0x0000001f2004723e */ /* 0x000fe40004807004 */
[----:B------:R-:W-:Y:S02]  /*d960*/  F2FP.SATFINITE.E4M3.F32.PACK_AB_MERGE_C R5, R36, R29, R33 ;  /* 0x0000001d2405723e */ /* 0x000fe40004807021 */
[----:B------:R-:W-:Y:S02]  /*d970*/  F2FP.SATFINITE.E4M3.F32.PACK_AB_MERGE_C R6, R26, R27, R6 ;  /* 0x0000001b1a06723e */ /* 0x000fe40004807006 */
[----:B------:R-:W-:-:S05]  /*d980*/  F2FP.SATFINITE.E4M3.F32.PACK_AB_MERGE_C R7, R20, R7, R42 ;  /* 0x000000071407723e */ /* 0x000fca000480702a */
[----:B------:R1:W-:Y:S02]  /*d990*/  STS.128 [R39+0x20400], R4 ;  /* 0x0204000427007388 */ /* 0x0003e40000000c00 */
.L_x_616:
[----:B------:R-:W-:Y:S05]  /*d9a0*/  BSYNC B2 ;  /* 0x0000000000027941 */ /* 0x000fea0003800000 */
.L_x_615:
[----:B------:R-:W-:Y:S05]  /*d9b0*/  @P1 BRA `(.L_x_614) ;  /* 0x0000000400681947 */ /* 0x000fea0003800000 */
[----:B-1---5:R-:W1:Y:S01]  /*d9c0*/  LDS.128 R4, [R39+0x24400] ;  /* 0x0244000027047984 */ /* 0x022e620000000c00 */
        /* <DEDUP_REMOVED lines=89> */
.L_x_614:
[----:B------:R-:W-:Y:S05]  /*df60*/  BSYNC B1 ;  /* 0x0000000000017941 */ /* 0x000fea0003800000 */
.L_x_613:
[----:B-12---:R-:W-:Y:S01]  /*df70*/  VIADD R4, R219, 0x20 ;  /* 0x00000020db047836 */ /* 0x006fe20000000000 */
[----:B------:R-:W-:Y:S04]  /*df80*/  BSSY B1, `(.L_x_617) ;  /* 0x00000bf000017945 */ /* 0x000fe80003800000 */
[----:B------:R-:W-:-:S13]  /*df90*/  ISETP.GE.AND P0, PT, R4, R10, PT ;  /* 0x0000000a0400720c */ /* 0x000fda0003f06270 */
[----:B------:R-:W-:Y:S05]  /*dfa0*/  @P0 BRA `(.L_x_618) ;  /* 0x0000000800f00947 */ /* 0x000fea0003800000 */
        /* <DEDUP_REMOVED lines=8> */
[-C--:B------:R-:W-:Y:S02]  /*e030*/  F2FP.F16.E4M3.UNPACK_B R29, R13.reuse ;  /* 0x0000000dff1d723e */ /* 0x080fe400020006ff */
[----:B------:R-:W-:Y:S01]  /*e040*/  F2FP.F16.E4M3.UNPACK_B R33, R13.H1 ;  /* 0x0000000dff21723e */ /* 0x000fe200030006ff */
[----:B------:R-:W-:Y:S01]  /*e050*/  HADD2.F32 R26, -RZ, R28.H1_H1 ;  /* 0x3000001cff1a7230 */ /* 0x000fe20000004100 */
[----:B------:R-:W-:Y:S01]  /*e060*/  F2FP.F16.E4M3.UNPACK_B R36, R14 ;  /* 0x0000000eff24723e */ /* 0x000fe200020006ff */
[----:B------:R-:W-:Y:S02]  /*e070*/  HADD2.F32 R32, -RZ, R29.H1_H1 ;  /* 0x3000001dff207230 */ /* 0x000fe40000004100 */
[----:B0-----:R-:W-:-:S02]  /*e080*/  HADD2.F32 R34, -RZ, R33.H1_H1 ;  /* 0x30000021ff227230 */ /* 0x001fc40000004100 */
[----:B------:R-:W-:Y:S02]  /*e090*/  HADD2.F32 R35, -RZ, R33.H0_H0 ;  /* 0x20000021ff237230 */ /* 0x000fe40000004100 */
[--C-:B------:R-:W-:Y:S02]  /*e0a0*/  HADD2.F32 R38, -RZ, R36.reuse.H1_H1 ;  /* 0x30000024ff267230 */ /* 0x100fe40000004100 */
[----:B------:R-:W-:Y:S01]  /*e0b0*/  HADD2.F32 R39, -RZ, R36.H0_H0 ;  /* 0x20000024ff277230 */ /* 0x000fe20000004100 */
[----:B------:R-:W-:-:S05]  /*e0c0*/  F2FP.F16.E4M3.UNPACK_B R36, R14.H1 ;  /* 0x0000000eff24723e */ /* 0x000fca00030006ff */
[----:B------:R-:W-:Y:S01]  /*e0d0*/  HADD2.F32 R41, -RZ, R36.H1_H1 ;  /* 0x30000024ff297230 */ /* 0x000fe20000004100 */
[-C--:B-1----:R-:W-:Y:S02]  /*e0e0*/  F2FP.F16.E4M3.UNPACK_B R15, R4.reuse.H1 ;  /* 0x00000004ff0f723e */ /* 0x082fe400030006ff */
[-C--:B------:R-:W-:Y:S02]  /*e0f0*/  F2FP.F16.E4M3.UNPACK_B R21, R5.reuse ;  /* 0x00000005ff15723e */ /* 0x080fe400020006ff */
[----:B------:R-:W-:Y:S01]  /*e100*/  F2FP.F16.E4M3.UNPACK_B R24, R5.H1 ;  /* 0x00000005ff18723e */ /* 0x000fe200030006ff */
[--C-:B------:R-:W-:Y:S01]  /*e110*/  HADD2.F32 R20, -RZ, R15.reuse.H0_H0 ;  /* 0x2000000fff147230 */ /* 0x100fe20000004100 */
[----:B------:R-:W-:Y:S01]  /*e120*/  F2FP.F16.E4M3.UNPACK_B R4, R4 ;  /* 0x00000004ff04723e */ /* 0x000fe200020006ff */
[----:B------:R-:W-:Y:S01]  /*e130*/  HADD2.F32 R15, -RZ, R15.H1_H1 ;  /* 0x3000000fff0f7230 */ /* 0x000fe20000004100 */
[-C--:B------:R-:W-:Y:S02]  /*e140*/  F2FP.F16.E4M3.UNPACK_B R25, R6.reuse ;  /* 0x00000006ff19723e */ /* 0x080fe400020006ff */
[----:B------:R-:W-:-:S02]  /*e150*/  F2FP.F16.E4M3.UNPACK_B R6, R6.H1 ;  /* 0x00000006ff06723e */ /* 0x000fc400030006ff */
[-C--:B------:R-:W-:Y:S01]  /*e160*/  FMUL.FTZ R5, R32, R15.reuse ;  /* 0x0000000f20057220 */ /* 0x080fe20000410000 */
[C---:B------:R-:W-:Y:S01]  /*e170*/  FMUL.FTZ R27, R26.reuse, R15 ;  /* 0x0000000f1a1b7220 */ /* 0x040fe20000410000 */
[-C--:B------:R-:W-:Y:S02]  /*e180*/  F2FP.F16.E4M3.UNPACK_B R15, R7.reuse ;  /* 0x00000007ff0f723e */ /* 0x080fe400020006ff */
[-C--:B------:R-:W-:Y:S01]  /*e190*/  FFMA.FTZ R26, R26, R20.reuse, -R5 ;  /* 0x000000141a1a7223 */ /* 0x080fe20000010805 */
[----:B------:R-:W-:Y:S01]  /*e1a0*/  FFMA.FTZ R31, R32, R20, R27 ;  /* 0x00000014201f7223 */ /* 0x000fe2000001001b */
[----:B------:R-:W-:Y:S01]  /*e1b0*/  HADD2.F32 R32, -RZ, R29.H0_H0 ;  /* 0x2000001dff207230 */ /* 0x000fe20000004100 */
[----:B------:R-:W-:Y:S01]  /*e1c0*/  F2FP.F16.E4M3.UNPACK_B R7, R7.H1 ;  /* 0x00000007ff07723e */ /* 0x000fe200030006ff */
[----:B------:R-:W-:Y:S02]  /*e1d0*/  HADD2.F32 R5, -RZ, R4.H1_H1 ;  /* 0x30000004ff057230 */ /* 0x000fe40000004100 */
[----:B------:R-:W-:Y:S01]  /*e1e0*/  HADD2.F32 R20, -RZ, R28.H0_H0 ;  /* 0x2000001cff147230 */ /* 0x000fe20000004100 */
[----:B------:R-:W-:Y:S01]  /*e1f0*/  F2FP.F16.E4M3.UNPACK_B R28, R3.H1 ;  /* 0x00000003ff1c723e */ /* 0x000fe200030006ff */
[----:B------:R-:W-:-:S02]  /*e200*/  HADD2.F32 R4, -RZ, R4.H0_H0 ;  /* 0x20000004ff047230 */ /* 0x000fc40000004100 */
[-C--:B------:R-:W-:Y:S01]  /*e210*/  FMUL.FTZ R27, R32, R5.reuse ;  /* 0x00000005201b7220 */ /* 0x080fe20000410000 */
[C---:B------:R-:W-:Y:S01]  /*e220*/  FMUL.FTZ R29, R20.reuse, R5 ;  /* 0x00000005141d7220 */ /* 0x040fe20000410000 */
[--C-:B------:R-:W-:Y:S02]  /*e230*/  HADD2.F32 R5, -RZ, R24.reuse.H1_H1 ;  /* 0x30000018ff057230 */ /* 0x100fe40000004100 */
[-C--:B------:R-:W-:Y:S01]  /*e240*/  FFMA.FTZ R27, R20, R4.reuse, -R27 ;  /* 0x00000004141b7223 */ /* 0x080fe2000001081b */
[----:B------:R-:W-:Y:S02]  /*e250*/  HADD2.F32 R24, -RZ, R24.H0_H0 ;  /* 0x20000018ff187230 */ /* 0x000fe40000004100 */
[----:B------:R-:W-:Y:S01]  /*e260*/  FFMA.FTZ R20, R32, R4, R29 ;  /* 0x0000000420147223 */ /* 0x000fe2000001001d */
[----:B------:R-:W-:Y:S02]  /*e270*/  HADD2.F32 R32, -RZ, R28.H1_H1 ;  /* 0x3000001cff207230 */ /* 0x000fe40000004100 */
[----:B------:R-:W-:Y:S01]  /*e280*/  FMUL.FTZ R29, R34, R5 ;  /* 0x00000005221d7220 */ /* 0x000fe20000410000 */
[----:B------:R-:W-:-:S02]  /*e290*/  HADD2.F32 R4, -RZ, R21.H1_H1 ;  /* 0x30000015ff047230 */ /* 0x000fc40000004100 */
[----:B------:R-:W-:Y:S02]  /*e2a0*/  HADD2.F32 R33, -RZ, R28.H0_H0 ;  /* 0x2000001cff217230 */ /* 0x000fe40000004100 */
[C---:B------:R-:W-:Y:S01]  /*e2b0*/  FMUL.FTZ R5, R32.reuse, R5 ;  /* 0x0000000520057220 */ /* 0x040fe20000410000 */
[----:B------:R-:W-:Y:S01]  /*e2c0*/  FFMA.FTZ R29, R32, R24, -R29 ;  /* 0x00000018201d7223 */ /* 0x000fe2000001081d */
[----:B------:R-:W-:Y:S02]  /*e2d0*/  HADD2.F32 R21, -RZ, R21.H0_H0 ;  /* 0x20000015ff157230 */ /* 0x000fe40000004100 */
[-C--:B------:R-:W-:Y:S01]  /*e2e0*/  FMUL.FTZ R28, R35, R4.reuse ;  /* 0x00000004231c7220 */ /* 0x080fe20000410000 */
[----:B------:R-:W-:Y:S01]  /*e2f0*/  F2FP.F16.E4M3.UNPACK_B R32, R9 ;  /* 0x00000009ff20723e */ /* 0x000fe200020006ff */
[C---:B------:R-:W-:Y:S01]  /*e300*/  FMUL.FTZ R4, R33.reuse, R4 ;  /* 0x0000000421047220 */ /* 0x040fe20000410000 */
[----:B------:R-:W-:Y:S01]  /*e310*/  FFMA.FTZ R24, R34, R24, R5 ;  /* 0x0000001822187223 */ /* 0x000fe20000010005 */
[----:B------:R-:W-:Y:S01]  /*e320*/  FFMA.FTZ R28, R33, R21, -R28 ;  /* 0x00000015211c7223 */ /* 0x000fe2000001081c */
[----:B------:R-:W-:-:S02]  /*e330*/  HADD2.F32 R5, -RZ, R6.H1_H1 ;  /* 0x30000006ff057230 */ /* 0x000fc40000004100 */
[----:B------:R-:W-:Y:S01]  /*e340*/  FFMA.FTZ R21, R35, R21, R4 ;  /* 0x0000001523157223 */ /* 0x000fe20000010004 */
[----:B------:R-:W-:Y:S01]  /*e350*/  HADD2.F32 R34, -RZ, R32.H1_H1 ;  /* 0x30000020ff227230 */ /* 0x000fe20000004100 */
[----:B------:R-:W-:Y:S01]  /*e360*/  F2FP.F16.E4M3.UNPACK_B R35, R9.H1 ;  /* 0x00000009ff23723e */ /* 0x000fe200030006ff */
[--C-:B------:R-:W-:Y:S02]  /*e370*/  HADD2.F32 R4, -RZ, R25.reuse.H1_H1 ;  /* 0x30000019ff047230 */ /* 0x100fe40000004100 */
[-C--:B------:R-:W-:Y:S01]  /*e380*/  FMUL.FTZ R33, R38, R5.reuse ;  /* 0x0000000526217220 */ /* 0x080fe20000410000 */
[----:B------:R-:W-:Y:S02]  /*e390*/  HADD2.F32 R6, -RZ, R6.H0_H0 ;  /* 0x20000006ff067230 */ /* 0x000fe40000004100 */
[----:B------:R-:W-:Y:S01]  /*e3a0*/  FMUL.FTZ R5, R34, R5 ;  /* 0x0000000522057220 */ /* 0x000fe20000410000 */
[----:B------:R-:W-:Y:S02]  /*e3b0*/  HADD2.F32 R37, -RZ, R32.H0_H0 ;  /* 0x20000020ff257230 */ /* 0x000fe40000004100 */
[----:B------:R-:W-:Y:S01]  /*e3c0*/  FMUL.FTZ R32, R39, R4 ;  /* 0x0000000427207220 */ /* 0x000fe20000410000 */
[----:B------:R-:W-:-:S02]  /*e3d0*/  HADD2.F32 R25, -RZ, R25.H0_H0 ;  /* 0x20000019ff197230 */ /* 0x000fc40000004100 */
[-C--:B------:R-:W-:Y:S01]  /*e3e0*/  FFMA.FTZ R33, R34, R6.reuse, -R33 ;  /* 0x0000000622217223 */ /* 0x080fe20000010821 */
[----:B------:R-:W-:Y:S01]  /*e3f0*/  FFMA.FTZ R34, R38, R6, R5 ;  /* 0x0000000626227223 */ /* 0x000fe20000010005 */
[C---:B------:R-:W-:Y:S01]  /*e400*/  FMUL.FTZ R4, R37.reuse, R4 ;  /* 0x0000000425047220 */ /* 0x040fe20000410000 */
[----:B------:R-:W-:Y:S02]  /*e410*/  HADD2.F32 R5, -RZ, R7.H1_H1 ;  /* 0x30000007ff057230 */ /* 0x000fe40000004100 */
[-C--:B------:R-:W-:Y:S01]  /*e420*/  FFMA.FTZ R6, R37, R25.reuse, -R32 ;  /* 0x0000001925067223 */ /* 0x080fe20000010820 */
[----:B------:R-:W-:Y:S02]  /*e430*/  HADD2.F32 R37, -RZ, R35.H1_H1 ;  /* 0x30000023ff257230 */ /* 0x000fe40000004100 */
[----:B------:R-:W-:Y:S01]  /*e440*/  FFMA.FTZ R25, R39, R25, R4 ;  /* 0x0000001927197223 */ /* 0x000fe20000010004 */
[----:B------:R-:W-:Y:S02]  /*e450*/  HADD2.F32 R39, -RZ, R36.H0_H0 ;  /* 0x20000024ff277230 */ /* 0x000fe40000004100 */
[----:B------:R-:W-:Y:S01]  /*e460*/  FMUL.FTZ R36, R41, R5 ;  /* 0x0000000529247220 */ /* 0x000fe20000410000 */
[----:B------:R-:W-:-:S02]  /*e470*/  HADD2.F32 R4, -RZ, R15.H1_H1 ;  /* 0x3000000fff047230 */ /* 0x000fc40000004100 */
[----:B------:R-:W-:Y:S01]  /*e480*/  FMUL.FTZ R38, R37, R5 ;  /* 0x0000000525267220 */ /* 0x000fe20000410000 */
[----:B------:R-:W-:Y:S01]  /*e490*/  HADD2.F32 R35, -RZ, R35.H0_H0 ;  /* 0x20000023ff237230 */ /* 0x000fe20000004100 */
[----:B------:R-:W-:Y:S01]  /*e4a0*/  F2FP.SATFINITE.E4M3.F32.PACK_AB_MERGE_C R24, R24, R29, RZ ;  /* 0x0000001d1818723e */ /* 0x000fe200048070ff */
[----:B------:R-:W-:Y:S02]  /*e4b0*/  HADD2.F32 R7, -RZ, R7.H0_H0 ;  /* 0x20000007ff077230 */ /* 0x000fe40000004100 */
[-C--:B------:R-:W-:Y:S01]  /*e4c0*/  FMUL.FTZ R32, R39, R4.reuse ;  /* 0x0000000427207220 */ /* 0x080fe20000410000 */
[----:B------:R-:W-:Y:S02]  /*e4d0*/  HADD2.F32 R15, -RZ, R15.H0_H0 ;  /* 0x2000000fff0f7230 */ /* 0x000fe40000004100 */
[----:B------:R-:W-:Y:S01]  /*e4e0*/  FMUL.FTZ R4, R35, R4 ;  /* 0x0000000423047220 */ /* 0x000fe20000410000 */
[----:B------:R-:W-:Y:S01]  /*e4f0*/  F2FP.SATFINITE.E4M3.F32.PACK_AB_MERGE_C R33, R34, R33, RZ ;  /* 0x000000212221723e */ /* 0x000fe200048070ff */
[-C--:B------:R-:W-:Y:S01]  /*e500*/  FFMA.FTZ R36, R37, R7.reuse, -R36 ;  /* 0x0000000725247223 */ /* 0x080fe20000010824 */
[----:B------:R-:W-:Y:S01]  /*e510*/  FFMA.FTZ R5, R41, R7, R38 ;  /* 0x0000000729057223 */ /* 0x000fe20000010026 */
[-C--:B------:R-:W-:Y:S01]  /*e520*/  FFMA.FTZ R7, R35, R15.reuse, -R32 ;  /* 0x0000000f23077223 */ /* 0x080fe20000010820 */
[----:B------:R-:W-:Y:S01]  /*e530*/  FFMA.FTZ R32, R39, R15, R4 ;  /* 0x0000000f27207223 */ /* 0x000fe20000010004 */
[----:B------:R-:W-:-:S02]  /*e540*/  F2FP.SATFINITE.E4M3.F32.PACK_AB_MERGE_C R4, R31, R26, RZ ;  /* 0x0000001a1f04723e */ /* 0x000fc400048070ff */
[----:B------:R-:W-:Y:S02]  /*e550*/  F2FP.SATFINITE.E4M3.F32.PACK_AB_MERGE_C R36, R5, R36, RZ ;  /* 0x000000240524723e */ /* 0x000fe400048070ff */
[----:B------:R-:W-:Y:S02]  /*e560*/  F2FP.SATFINITE.E4M3.F32.PACK_AB_MERGE_C R4, R20, R27, R4 ;  /* 0x0000001b1404723e */ /* 0x000fe40004807004 */
[----:B------:R-:W-:Y:S02]  /*e570*/  F2FP.SATFINITE.E4M3.F32.PACK_AB_MERGE_C R5, R21, R28, R24 ;  /* 0x0000001c1505723e */ /* 0x000fe40004807018 */
[----:B------:R-:W-:Y:S02]  /*e580*/  F2FP.SATFINITE.E4M3.F32.PACK_AB_MERGE_C R6, R25, R6, R33 ;  /* 0x000000061906723e */ /* 0x000fe40004807021 */
[----:B------:R-:W-:-:S05]  /*e590*/  F2FP.SATFINITE.E4M3.F32.PACK_AB_MERGE_C R7, R32, R7, R36 ;  /* 0x000000072007723e */ /* 0x000fca0004807024 */
[----:B------:R1:W-:Y:S02]  /*e5a0*/  STS.128 [R40+0x21400], R4 ;  /* 0x0214000428007388 */ /* 0x0003e40000000c00 */
.L_x_620:
[----:B------:R-:W-:Y:S05]  /*e5b0*/  BSYNC B2 ;  /* 0x0000000000027941 */ /* 0x000fea0003800000 */
.L_x_619:
[----:B------:R-:W-:Y:S05]  /*e5c0*/  @P1 BRA `(.L_x_618) ;  /* 0x0000000400681947 */ /* 0x000fea0003800000 */
[----:B-1---5:R-:W1:Y:S01]  /*e5d0*/  LDS.128 R4, [R40+0x25400] ;  /* 0x0254000028047984 */ /* 0x022e620000000c00 */
        /* <DEDUP_REMOVED lines=44> */
[----:B------:R-:W-:Y:S01]  /*e8a0*/  FMUL.FTZ R28, R35, R4 ;  /* 0x00000004231c7220 */ /* 0x000fe20000410000 */
        /* <DEDUP_REMOVED lines=44> */
.L_x_618:
[----:B------:R-:W-:Y:S05]  /*eb70*/  BSYNC B1 ;  /* 0x0000000000017941 */ /* 0x000fea0003800000 */
.L_x_617:
[----:B-12---:R-:W-:Y:S01]  /*eb80*/  VIADD R4, R219, 0x40 ;  /* 0x00000040db047836 */ /* 0x006fe20000000000 */
[----:B------:R-:W-:Y:S04]  /*eb90*/  BSSY B1, `(.L_x_621) ;  /* 0x00000bf000017945 */ /* 0x000fe80003800000 */
[----:B------:R-:W-:-:S13]  /*eba0*/  ISETP.GE.AND P0, PT, R4, R10, PT ;  /* 0x0000000a0400720c */ /* 0x000fda0003f06270 */
[----:B------:R-:W-:Y:S05]  /*ebb0*/  @P0 BRA `(.L_x_622) ;  /* 0x0000000800f00947 */ /* 0x000fea0003800000 */
[----:B-----5:R1:W5:Y:S01]  /*ebc0*/  LDL R40, [R1+0x30] ;  /* 0x0000300001287983 */ /* 0x0203620000100800 */
        /* <DEDUP_REMOVED lines=95> */
.L_x_624:
[----:B------:R-:W-:Y:S05]  /*f1c0*/  BSYNC B2 ;  /* 0x0000000000027941 */ /* 0x000fea0003800000 */
.L_x_623:
        /* <DEDUP_REMOVED lines=91> */
.L_x_622:
[----:B------:R-:W-:Y:S05]  /*f780*/  BSYNC B1 ;  /* 0x0000000000017941 */ /* 0x000fea0003800000 */
.L_x_621:
[----:B-12---:R-:W-:-:S05]  /*f790*/  VIADD R4, R219, 0x60 ;  /* 0x00000060db047836 */ /* 0x006fca0000000000 */
        /* <DEDUP_REMOVED lines=13> */
[----:B------:R-:W-:Y:S01]  /*f870*/  HADD2.F32 R32, -RZ, R29.H0_H0 ;  /* 0x2000001dff207230 */ /* 0x000fe20000004100 */
[----:B------:R-:W-:-:S05]  /*f880*/  F2FP.F16.E4M3.UNPACK_B R29, R13.H1 ;  /* 0x0000000dff1d723e */ /* 0x000fca00030006ff */
[----:B0-----:R-:W-:Y:S01]  /*f890*/  HADD2.F32 R34, -RZ, R29.H0_H0 ;  /* 0x2000001dff227230 */ /* 0x001fe20000004100 */
[-C--:B-1----:R-:W-:Y:S02]  /*f8a0*/  F2FP.F16.E4M3.UNPACK_B R10, R4.reuse.H1 ;  /* 0x00000004ff0a723e */ /* 0x082fe400030006ff */
[----:B------:R-:W-:Y:S02]  /*f8b0*/  F2FP.F16.E4M3.UNPACK_B R4, R4 ;  /* 0x00000004ff04723e */ /* 0x000fe400020006ff */
[-C--:B------:R-:W-:Y:S01]  /*f8c0*/  F2FP.F16.E4M3.UNPACK_B R20, R5.reuse ;  /* 0x00000005ff14723e */ /* 0x080fe200020006ff */
[--C-:B------:R-:W-:Y:S01]  /*f8d0*/  HADD2.F32 R15, -RZ, R10.reuse.H0_H0 ;  /* 0x2000000aff0f7230 */ /* 0x100fe20000004100 */
[----:B------:R-:W-:Y:S01]  /*f8e0*/  F2FP.F16.E4M3.UNPACK_B R21, R5.H1 ;  /* 0x00000005ff15723e */ /* 0x000fe200030006ff */
[----:B------:R-:W-:Y:S01]  /*f8f0*/  HADD2.F32 R10, -RZ, R10.H1_H1 ;  /* 0x3000000aff0a7230 */ /* 0x000fe20000004100 */
[-C--:B------:R-:W-:Y:S01]  /*f900*/  F2FP.F16.E4M3.UNPACK_B R24, R6.reuse ;  /* 0x00000006ff18723e */ /* 0x080fe200020006ff */
[--C-:B------:R-:W-:Y:S01]  /*f910*/  HADD2.F32 R5, -RZ, R4.reuse.H1_H1 ;  /* 0x30000004ff057230 */ /* 0x100fe20000004100 */
[----:B------:R-:W-:Y:S01]  /*f920*/  F2FP.F16.E4M3.UNPACK_B R6, R6.H1 ;  /* 0x00000006ff06723e */ /* 0x000fe200030006ff */
[----:B------:R-:W-:-:S02]  /*f930*/  HADD2.F32 R4, -RZ, R4.H0_H0 ;  /* 0x20000004ff047230 */ /* 0x000fc40000004100 */
[-C--:B------:R-:W-:Y:S01]  /*f940*/  FMUL.FTZ R26, R31, R10.reuse ;  /* 0x0000000a1f1a7220 */ /* 0x080fe20000410000 */
[C---:B------:R-:W-:Y:S01]  /*f950*/  FMUL.FTZ R28, R25.reuse, R10 ;  /* 0x0000000a191c7220 */ /* 0x040fe20000410000 */
[----:B------:R-:W-:Y:S02]  /*f960*/  F2FP.F16.E4M3.UNPACK_B R10, R7 ;  /* 0x00000007ff0a723e */ /* 0x000fe400020006ff */
[----:B------:R-:W-:Y:S01]  /*f970*/  FFMA.FTZ R25, R25, R15, -R26 ;  /* 0x0000000f19197223 */ /* 0x000fe2000001081a */
[----:B------:R-:W-:Y:S01]  /*f980*/  HADD2.F32 R26, -RZ, R27.H0_H0 ;  /* 0x2000001bff1a7230 */ /* 0x000fe20000004100 */
[----:B------:R-:W-:Y:S01]  /*f990*/  F2FP.F16.E4M3.UNPACK_B R27, R3.H1 ;  /* 0x00000003ff1b723e */ /* 0x000fe200030006ff */
[----:B------:R-:W-:Y:S01]  /*f9a0*/  FFMA.FTZ R28, R31, R15, R28 ;  /* 0x0000000f1f1c7223 */ /* 0x000fe2000001001c */
[-C--:B------:R-:W-:Y:S01]  /*f9b0*/  FMUL.FTZ R3, R32, R5.reuse ;  /* 0x0000000520037220 */ /* 0x080fe20000410000 */
[----:B------:R-:W-:Y:S02]  /*f9c0*/  HADD2.F32 R31, -RZ, R29.H1_H1 ;  /* 0x3000001dff1f7230 */ /* 0x000fe40000004100 */
[----:B------:R-:W-:Y:S01]  /*f9d0*/  FMUL.FTZ R15, R26, R5 ;  /* 0x000000051a0f7220 */ /* 0x000fe20000410000 */
[----:B------:R-:W-:-:S02]  /*f9e0*/  HADD2.F32 R5, -RZ, R21.H1_H1 ;  /* 0x30000015ff057230 */ /* 0x000fc40000004100 */
[-C--:B------:R-:W-:Y:S01]  /*f9f0*/  FFMA.FTZ R13, R26, R4.reuse, -R3 ;  /* 0x000000041a0d7223 */ /* 0x080fe20000010803 */
[----:B------:R-:W-:Y:S02]  /*fa00*/  HADD2.F32 R21, -RZ, R21.H0_H0 ;  /* 0x20000015ff157230 */ /* 0x000fe40000004100 */
[----:B------:R-:W-:Y:S01]  /*fa10*/  FFMA.FTZ R26, R32, R4, R15 ;  /* 0x00000004201a7223 */ /* 0x000fe2000001000f */
[--C-:B------:R-:W-:Y:S02]  /*fa20*/  HADD2.F32 R15, -RZ, R27.reuse.H1_H1 ;  /* 0x3000001bff0f7230 */ /* 0x100fe40000004100 */
[----:B------:R-:W-:Y:S01]  /*fa30*/  FMUL.FTZ R4, R31, R5 ;  /* 0x000000051f047220 */ /* 0x000fe20000410000 */
[--C-:B------:R-:W-:Y:S01]  /*fa40*/  HADD2.F32 R3, -RZ, R20.reuse.H1_H1 ;  /* 0x30000014ff037230 */ /* 0x100fe20000004100 */
[----:B------:R-:W-:Y:S01]  /*fa50*/  F2FP.F16.E4M3.UNPACK_B R7, R7.H1 ;  /* 0x00000007ff07723e */ /* 0x000fe200030006ff */
[----:B------:R-:W-:Y:S02]  /*fa60*/  HADD2.F32 R20, -RZ, R20.H0_H0 ;  /* 0x20000014ff147230 */ /* 0x000fe40000004100 */
[C---:B------:R-:W-:Y:S01]  /*fa70*/  FMUL.FTZ R32, R15.reuse, R5 ;  /* 0x000000050f207220 */ /* 0x040fe20000410000 */
[----:B------:R-:W-:Y:S01]  /*fa80*/  FFMA.FTZ R15, R15, R21, -R4 ;  /* 0x000000150f0f7223 */ /* 0x000fe20000010804 */
[----:B------:R-:W-:-:S02]  /*fa90*/  HADD2.F32 R4, -RZ, R27.H0_H0 ;  /* 0x2000001bff047230 */ /* 0x000fc40000004100 */
[----:B------:R-:W-:Y:S01]  /*faa0*/  FMUL.FTZ R5, R34, R3 ;  /* 0x0000000322057220 */ /* 0x000fe20000410000 */
[----:B------:R-:W-:Y:S01]  /*fab0*/  FFMA.FTZ R32, R31, R21, R32 ;  /* 0x000000151f207223 */ /* 0x000fe20000010020 */
[----:B------:R-:W-:Y:S02]  /*fac0*/  F2FP.F16.E4M3.UNPACK_B R27, R14 ;  /* 0x0000000eff1b723e */ /* 0x000fe400020006ff */
[----:B------:R-:W-:Y:S01]  /*fad0*/  F2FP.F16.E4M3.UNPACK_B R21, R9 ;  /* 0x00000009ff15723e */ /* 0x000fe200020006ff */
[C---:B------:R-:W-:Y:S01]  /*fae0*/  FMUL.FTZ R3, R4.reuse, R3 ;  /* 0x0000000304037220 */ /* 0x040fe20000410000 */
[----:B------:R-:W-:Y:S01]  /*faf0*/  FFMA.FTZ R5, R4, R20, -R5 ;  /* 0x0000001404057223 */ /* 0x000fe20000010805 */
[----:B------:R-:W-:Y:S01]  /*fb00*/  HADD2.F32 R40, -RZ, R27.H1_H1 ;  /* 0x3000001bff287230 */ /* 0x000fe20000004100 */
[----:B------:R-:W-:Y:S01]  /*fb10*/  F2FP.F16.E4M3.UNPACK_B R14, R14.H1 ;  /* 0x0000000eff0e723e */ /* 0x000fe200030006ff */
[----:B------:R-:W-:Y:S01]  /*fb20*/  FFMA.FTZ R20, R34, R20, R3 ;  /* 0x0000001422147223 */ /* 0x000fe20000010003 */
[----:B------:R-:W-:Y:S01]  /*fb30*/  HADD2.F32 R4, -RZ, R6.H1_H1 ;  /* 0x30000006ff047230 */ /* 0x000fe20000004100 */
[----:B------:R-:W-:Y:S01]  /*fb40*/  F2FP.SATFINITE.E4M3.F32.PACK_AB_MERGE_C R15, R32, R15, RZ ;  /* 0x0000000f200f723e */ /* 0x000fe200048070ff */
[----:B------:R-:W-:-:S02]  /*fb50*/  HADD2.F32 R34, -RZ, R21.H1_H1 ;  /* 0x30000015ff227230 */ /* 0x000fc40000004100 */
[----:B------:R-:W-:Y:S01]  /*fb60*/  HADD2.F32 R38, -RZ, R27.H0_H0 ;  /* 0x2000001bff267230 */ /* 0x000fe20000004100 */
[----:B------:R-:W-:Y:S01]  /*fb70*/  F2FP.SATFINITE.E4M3.F32.PACK_AB_MERGE_C R5, R20, R5, R15 ;  /* 0x000000051405723e */ /* 0x000fe2000480700f */
[----:B------:R-:W-:Y:S02]  /*fb80*/  HADD2.F32 R3, -RZ, R24.H1_H1 ;  /* 0x30000018ff037230 */ /* 0x000fe40000004100 */
[-C--:B------:R-:W-:Y:S01]  /*fb90*/  FMUL.FTZ R27, R34, R4.reuse ;  /* 0x00000004221b7220 */ /* 0x080fe20000410000 */
[----:B------:R-:W-:Y:S02]  /*fba0*/  HADD2.F32 R36, -RZ, R21.H0_H0 ;  /* 0x20000015ff247230 */ /* 0x000fe40000004100 */
[----:B------:R-:W-:Y:S01]  /*fbb0*/  FMUL.FTZ R21, R40, R4 ;  /* 0x0000000428157220 */ /* 0x000fe20000410000 */
[----:B------:R-:W-:Y:S01]  /*fbc0*/  HADD2.F32 R6, -RZ, R6.H0_H0 ;  /* 0x20000006ff067230 */ /* 0x000fe20000004100 */
[----:B------:R-:W-:Y:S01]  /*fbd0*/  F2FP.F16.E4M3.UNPACK_B R4, R9.H1 ;  /* 0x00000009ff04723e */ /* 0x000fe200030006ff */
[----:B------:R-:W-:-:S02]  /*fbe0*/  HADD2.F32 R24, -RZ, R24.H0_H0 ;  /* 0x20000018ff187230 */ /* 0x000fc40000004100 */
[-C--:B------:R-:W-:Y:S01]  /*fbf0*/  FMUL.FTZ R9, R38, R3.reuse ;  /* 0x0000000326097220 */ /* 0x080fe20000410000 */
[----:B------:R-:W-:Y:S01]  /*fc00*/  FMUL.FTZ R3, R36, R3 ;  /* 0x0000000324037220 */ /* 0x000fe20000410000 */
[-C--:B------:R-:W-:Y:S01]  /*fc10*/  FFMA.FTZ R21, R34, R6.reuse, -R21 ;  /* 0x0000000622157223 */ /* 0x080fe20000010815 */
[----:B------:R-:W-:Y:S01]  /*fc20*/  FFMA.FTZ R34, R40, R6, R27 ;  /* 0x0000000628227223 */ /* 0x000fe2000001001b */
[-C--:B------:R-:W-:Y:S01]  /*fc30*/  FFMA.FTZ R6, R36, R24.reuse, -R9 ;  /* 0x0000001824067223 */ /* 0x080fe20000010809 */
[----:B------:R-:W-:Y:S01]  /*fc40*/  FFMA.FTZ R9, R38, R24, R3 ;  /* 0x0000001826097223 */ /* 0x000fe20000010003 */
[--C-:B------:R-:W-:Y:S02]  /*fc50*/  HADD2.F32 R29, -RZ, R4.reuse.H1_H1 ;  /* 0x30000004ff1d7230 */ /* 0x100fe40000004100 */
[----:B------:R-:W-:Y:S01]  /*fc60*/  HADD2.F32 R24, -RZ, R4.H0_H0 ;  /* 0x20000004ff187230 */ /* 0x000fe20000004100 */
[----:B------:R-:W-:Y:S01]  /*fc70*/  F2FP.SATFINITE.E4M3.F32.PACK_AB_MERGE_C R21, R34, R21, RZ ;  /* 0x000000152215723e */ /* 0x000fe200048070ff */
[----:B------:R-:W-:-:S02]  /*fc80*/  HADD2.F32 R31, -RZ, R14.H1_H1 ;  /* 0x3000000eff1f7230 */ /* 0x000fc40000004100 */
[--C-:B------:R-:W-:Y:S01]  /*fc90*/  HADD2.F32 R4, -RZ, R7.reuse.H1_H1 ;  /* 0x30000007ff047230 */ /* 0x100fe20000004100 */
[----:B------:R-:W-:Y:S01]  /*fca0*/  F2FP.SATFINITE.E4M3.F32.PACK_AB_MERGE_C R6, R9, R6, R21 ;  /* 0x000000060906723e */ /* 0x000fe20004807015 */
[----:B------:R-:W-:Y:S02]  /*fcb0*/  HADD2.F32 R36, -RZ, R14.H0_H0 ;  /* 0x2000000eff247230 */ /* 0x000fe40000004100 */
[--C-:B------:R-:W-:Y:S02]  /*fcc0*/  HADD2.F32 R3, -RZ, R10.reuse.H1_H1 ;  /* 0x3000000aff037230 */ /* 0x100fe40000004100 */
[-C--:B------:R-:W-:Y:S01]  /*fcd0*/  FMUL.FTZ R14, R31, R4.reuse ;  /* 0x000000041f0e7220 */ /* 0x080fe20000410000 */
[----:B------:R-:W-:Y:S02]  /*fce0*/  HADD2.F32 R7, -RZ, R7.H0_H0 ;  /* 0x20000007ff077230 */ /* 0x000fe40000004100 */
[----:B------:R-:W-:Y:S01]  /*fcf0*/  FMUL.FTZ R4, R29, R4 ;  /* 0x000000041d047220 */ /* 0x000fe20000410000 */
[----:B------:R-:W-:-:S02]  /*fd00*/  HADD2.F32 R10, -RZ, R10.H0_H0 ;  /* 0x2000000aff0a7230 */ /* 0x000fc40000004100 */
[-C--:B------:R-:W-:Y:S01]  /*fd10*/  FMUL.FTZ R27, R36, R3.reuse ;  /* 0x00000003241b7220 */ /* 0x080fe20000410000 */
[C---:B------:R-:W-:Y:S01]  /*fd20*/  FMUL.FTZ R3, R24.reuse, R3 ;  /* 0x0000000318037220 */ /* 0x040fe20000410000 */
[-C--:B------:R-:W-:Y:S01]  /*fd30*/  FFMA.FTZ R14, R29, R7.reuse, -R14 ;  /* 0x000000071d0e7223 */ /* 0x080fe2000001080e */
[----:B------:R-:W-:Y:S01]  /*fd40*/  FFMA.FTZ R29, R31, R7, R4 ;  /* 0x000000071f1d7223 */ /* 0x000fe20000010004 */
[-C--:B------:R-:W-:Y:S01]  /*fd50*/  FFMA.FTZ R7, R24, R10.reuse, -R27 ;  /* 0x0000000a18077223 */ /* 0x080fe2000001081b */
[----:B------:R-:W-:Y:S01]  /*fd60*/  FFMA.FTZ R10, R36, R10, R3 ;  /* 0x0000000a240a7223 */ /* 0x000fe20000010003 */
[----:B------:R-:W-:Y:S02]  /*fd70*/  F2FP.SATFINITE.E4M3.F32.PACK_AB_MERGE_C R4, R28, R25, RZ ;  /* 0x000000191c04723e */ /* 0x000fe400048070ff */
[----:B------:R-:W-:Y:S02]  /*fd80*/  F2FP.SATFINITE.E4M3.F32.PACK_AB_MERGE_C R14, R29, R14, RZ ;  /* 0x0000000e1d0e723e */ /* 0x000fe400048070ff */
[----:B------:R-:W-:-:S02]  /*fd90*/  F2FP.SATFINITE.E4M3.F32.PACK_AB_MERGE_C R4, R26, R13, R4 ;  /* 0x0000000d1a04723e */ /* 0x000fc40004807004 */
[----:B------:R-:W-:-:S05]  /*fda0*/  F2FP.SATFINITE.E4M3.F32.PACK_AB_MERGE_C R7, R10, R7, R14 ;  /* 0x000000070a07723e */ /* 0x000fca000480700e */
[----:B------:R1:W-:Y:S02]  /*fdb0*/  STS.128 [R33+0x23400], R4 ;  /* 0x0234000421007388 */ /* 0x0003e40000000c00 */
.L_x_627:
[----:B------:R-:W-:Y:S05]  /*fdc0*/  BSYNC B1 ;  /* 0x0000000000017941 */ /* 0x000fea0003800000 */
.L_x_626:
[----:B------:R-:W-:Y:S05]  /*fdd0*/  @P1 BRA `(.L_x_625) ;  /* 0x0000003c00681947 */ /* 0x000fea0003800000 */
[----:B-1---5:R-:W1:Y:S01]  /*fde0*/  LDS.128 R4, [R33+0x27400] ;  /* 0x0274000021047984 */ /* 0x022e620000000c00 */
[-C--:B------:R-:W-:Y:S02]  /*fdf0*/  F2FP.F16.E4M3.UNPACK_B R25, R11.reuse ;  /* 0x0000000bff19723e */ /* 0x080fe400020006ff */
[----:B------:R-:W-:Y:S02]  /*fe00*/  F2FP.F16.E4M3.UNPACK_B R21, R0 ;  /* 0x00000000ff15723e */ /* 0x000fe400020006ff */
[-C--:B------:R-:W-:Y:S01]  /*fe10*/  F2FP.F16.E4M3.UNPACK_B R29, R12.reuse ;  /* 0x0000000cff1d723e */ /* 0x080fe200020006ff */
[----:B------:R-:W-:Y:S01]  /*fe20*/  HADD2.F32 R27, -RZ, R25.H1_H1 ;  /* 0x30000019ff1b7230 */ /* 0x000fe20000004100 */
[----:B------:R-:W-:Y:S01]  /*fe30*/  F2FP.F16.E4M3.UNPACK_B R12, R12.H1 ;  /* 0x0000000cff0c723e */ /* 0x000fe200030006ff */
[----:B------:R-:W-:Y:S02]  /*fe40*/  HADD2.F32 R15, -RZ, R21.H1_H1 ;  /* 0x30000015ff0f7230 */ /* 0x000fe40000004100 */
[----:B------:R-:W-:Y:S01]  /*fe50*/  HADD2.F32 R26, -RZ, R25.H0_H0 ;  /* 0x20000019ff1a7230 */ /* 0x000fe20000004100 */
[----:B------:R-:W-:-:S05]  /*fe60*/  F2FP.F16.E4M3.UNPACK_B R25, R11.H1 ;  /* 0x0000000bff19723e */ /* 0x000fca00030006ff */
[----:B------:R-:W-:Y:S01]  /*fe70*/  HADD2.F32 R32, -RZ, R25.H0_H0 ;  /* 0x20000019ff207230 */ /* 0x000fe20000004100 */
[-C--:B-1----:R-:W-:Y:S02]  /*fe80*/  F2FP.F16.E4M3.UNPACK_B R3, R4.reuse.H1 ;  /* 0x00000004ff03723e */ /* 0x082fe400030006ff */
[----:B------:R-:W-:Y:S02]  /*fe90*/  F2FP.F16.E4M3.UNPACK_B R4, R4 ;  /* 0x00000004ff04723e */ /* 0x000fe400020006ff */
[-C--:B------:R-:W-:Y:S01]  /*fea0*/  F2FP.F16.E4M3.UNPACK_B R10, R5.reuse ;  /* 0x00000005ff0a723e */ /* 0x080fe200020006ff */
[--C-:B------:R-:W-:Y:S01]  /*feb0*/  HADD2.F32 R9, -RZ, R3.reuse.H0_H0 ;  /* 0x20000003ff097230 */ /* 0x100fe20000004100 */
[----:B------:R-:W-:Y:S01]  /*fec0*/  F2FP.F16.E4M3.UNPACK_B R5, R5.H1 ;  /* 0x00000005ff05723e */ /* 0x000fe200030006ff */
[----:B------:R-:W-:Y:S01]  /*fed0*/  HADD2.F32 R3, -RZ, R3.H1_H1 ;  /* 0x30000003ff037230 */ /* 0x000fe20000004100 */
[-C--:B------:R-:W-:Y:S02]  /*fee0*/  F2FP.F16.E4M3.UNPACK_B R13, R6.reuse ;  /* 0x00000006ff0d723e */ /* 0x080fe400020006ff */
[----:B------:R-:W-:-:S02]  /*fef0*/  F2FP.F16.E4M3.UNPACK_B R6, R6.H1 ;  /* 0x00000006ff06723e */ /* 0x000fc400030006ff */
[-C--:B------:R-:W-:Y:S01]  /*ff00*/  FMUL.FTZ R20, R27, R3.reuse ;  /* 0x000000031b147220 */ /* 0x080fe20000410000 */
[C---:B------:R-:W-:Y:S01]  /*ff10*/  FMUL.FTZ R24, R15.reuse, R3 ;  /* 0x000000030f187220 */ /* 0x040fe20000410000 */
[--C-:B------:R-:W-:Y:S01]  /*ff20*/  HADD2.F32 R3, -RZ, R4.reuse.H1_H1 ;  /* 0x30000004ff037230 */ /* 0x100fe20000004100 */
[----:B------:R-:W-:Y:S01]  /*ff30*/  F2FP.F16.E4M3.UNPACK_B R14, R7 ;  /* 0x00000007ff0e723e */ /* 0x000fe200020006ff */
[-C--:B------:R-:W-:Y:S01]  /*ff40*/  FFMA.FTZ R20, R15, R9.reuse, -R20 ;  /* 0x000000090f147223 */ /* 0x080fe20000010814 */
[----:B------:R-:W-:Y:S01]  /*ff50*/  FFMA.FTZ R15, R27, R9, R24 ;  /* 0x000000091b0f7223 */ /* 0x000fe20000010018 */
[----:B------:R-:W-:Y:S02]  /*ff60*/  HADD2.F32 R24, -RZ, R21.H0_H0 ;  /* 0x20000015ff187230 */ /* 0x000fe40000004100 */
[----:B------:R-:W-:Y:S01]  /*ff70*/  FMUL.FTZ R9, R26, R3 ;  /* 0x000000031a097220 */ /* 0x000fe20000410000 */
[----:B------:R-:W-:Y:S01]  /*ff80*/  HADD2.F32 R4, -RZ, R4.H0_H0 ;  /* 0x20000004ff047230 */ /* 0x000fe20000004100 */
[----:B------:R-:W-:Y:S01]  /*ff90*/  F2FP.F16.E4M3.UNPACK_B R21, R0.H1 ;  /* 0x00000000ff15723e */ /* 0x000fe200030006ff */
[----:B------:R-:W-:-:S02]  /*ffa0*/  HADD2.F32 R27, -RZ, R25.H1_H1 ;  /* 0x30000019ff1b7230 */ /* 0x000fc40000004100 */
[C---:B------:R-:W-:Y:S01]  /*ffb0*/  FMUL.FTZ R11, R24.reuse, R3 ;  /* 0x00000003180b7220 */ /* 0x040fe20000410000 */
[----:B------:R-:W-:Y:S02]  /*ffc0*/  HADD2.F32 R3, -RZ, R5.H1_H1 ;  /* 0x30000005ff037230 */ /* 0x000fe40000004100 */
[-C--:B------:R-:W-:Y:S01]  /*ffd0*/  FFMA.FTZ R9, R24, R4.reuse, -R9 ;  /* 0x0000000418097223 */ /* 0x080fe20000010809 */
[----:B------:R-:W-:Y:S02]  /*ffe0*/  HADD2.F32 R0, -RZ, R10.H1_H1 ;  /* 0x3000000aff007230 */ /* 0x000fe40000004100 */
[----:B------:R-:W-:Y:S01]  /*fff0*/  FFMA.FTZ R4, R26, R4, R11 ;  /* 0x000000041a047223 */ /* 0x000fe2000001000b */
[----:B------:R-:W-:Y:S02]  /*10000*/  HADD2.F32 R11, -RZ, R21.H1_H1 ;  /* 0x30000015ff0b7230 */ /* 0x000fe40000004100 */
[----:B------:R-:W-:Y:S01]  /*10010*/  FMUL.FTZ R24, R27, R3 ;  /* 0x000000031b187220 */ /* 0x000fe20000410000 */
[----:B------:R-:W-:Y:S01]  /*10020*/  HADD2.F32 R5, -RZ, R5.H0_H0 ;  /* 0x20000005ff057230 */ /* 0x000fe20000004100 */
[----:B------:R-:W-:Y:S01]  /*10030*/  F2FP.F16.E4M3.UNPACK_B R25, R8 ;  /* 0x00000008ff19723e */ /* 0x000fe200020006ff */
[----:B------:R-:W-:-:S02]  /*10040*/  HADD2.F32 R28, -RZ, R21.H0_H0 ;  /* 0x20000015ff1c7230 */ /* 0x000fc40000004100 */
[C---:B------:R-:W-:Y:S01]  /*10050*/  FMUL.FTZ R26, R11.reuse, R3 ;  /* 0x000000030b1a7220 */ /* 0x040fe20000410000 */
[----:B------:R-:W-:Y:S02]  /*10060*/  HADD2.F32 R10, -RZ, R10.H0_H0 ;  /* 0x2000000aff0a7230 */ /* 0x000fe40000004100 */
[-C--:B------:R-:W-:Y:S01]  /*10070*/  FMUL.FTZ R3, R32, R0.reuse ;  /* 0x0000000020037220 */ /* 0x080fe20000410000 */
[-C--:B------:R-:W-:Y:S01]  /*10080*/  FFMA.FTZ R24, R11, R5.reuse, -R24 ;  /* 0x000000050b187223 */ /* 0x080fe20000010818 */
[----:B------:R-:W-:Y:S01]  /*10090*/  FFMA.FTZ R21, R27, R5, R26 ;  /* 0x000000051b157223 */ /* 0x000fe2000001001a */
[C---:B------:R-:W-:Y:S01]  /*100a0*/  FMUL.FTZ R11, R28.reuse, R0 ;  /* 0x000000001c0b7220 */ /* 0x040fe20000410000 */
[----:B------:R-:W-:Y:S01]  /*100b0*/  FFMA.FTZ R5, R28, R10, -R3 ;  /* 0x0000000a1c057223 */ /* 0x000fe20000010803 */
[----:B------:R-:W-:Y:S01]  /*100c0*/  HADD2.F32 R28, -RZ, R29.H1_H1 ;  /* 0x3000001dff1c7230 */ /* 0x000fe20000004100 */
[----:B------:R-:W-:Y:S01]  /*100d0*/  F2FP.F16.E4M3.UNPACK_B R7, R7.H1 ;  /* 0x00000007ff07723e */ /* 0x000fe200030006ff */
[----:B------:R-:W-:-:S02]  /*100e0*/  HADD2.F32 R3, -RZ, R6.H1_H1 ;  /* 0x30000006ff037230 */ /* 0x000fc40000004100 */
[----:B------:R-:W-:Y:S01]  /*100f0*/  FFMA.FTZ R10, R32, R10, R11 ;  /* 0x0000000a200a7223 */ /* 0x000fe2000001000b */
[----:B------:R-:W-:Y:S01]  /*10100*/  HADD2.F32 R29, -RZ, R29.H0_H0 ;  /* 0x2000001dff1d7230 */ /* 0x000fe20000004100 */
[----:B------:R-:W-:Y:S01]  /*10110*/  F2FP.SATFINITE.E4M3.F32.PACK_AB_MERGE_C R15, R15, R20, RZ ;  /* 0x000000140f0f723e */ /* 0x000fe200048070ff */
[----:B------:R-:W-:Y:S02]  /*10120*/  HADD2.F32 R0, -RZ, R13.H1_H1 ;  /* 0x3000000dff007230 */ /* 0x000fe40000004100 */
[----:B------:R-:W-:Y:S01]  /*10130*/  FMUL.FTZ R11, R28, R3 ;  /* 0x000000031c0b7220 */ /* 0x000fe20000410000 */
[--C-:B------:R-:W-:Y:S01]  /*10140*/  HADD2.F32 R26, -RZ, R25.reuse.H1_H1 ;  /* 0x30000019ff1a7230 */ /* 0x100fe20000004100 */
[----:B------:R-:W-:Y:S01]  /*10150*/  F2FP.SATFINITE.E4M3.F32.PACK_AB_MERGE_C R21, R21, R24, RZ ;  /* 0x000000181515723e */ /* 0x000fe200048070ff */
[----:B------:R-:W-:Y:S01]  /*10160*/  HADD2.F32 R27, -RZ, R25.H0_H0 ;  /* 0x20000019ff1b7230 */ /* 0x000fe20000004100 */
[----:B------:R-:W-:Y:S01]  /*10170*/  F2FP.F16.E4M3.UNPACK_B R25, R8.H1 ;  /* 0x00000008ff19723e */ /* 0x000fe200030006ff */
[----:B------:R-:W-:-:S02]  /*10180*/  HADD2.F32 R6, -RZ, R6.H0_H0 ;  /* 0x20000006ff067230 */ /* 0x000fc40000004100 */
[-C--:B------:R-:W-:Y:S01]  /*10190*/  FMUL.FTZ R8, R29, R0.reuse ;  /* 0x000000001d087220 */ /* 0x080fe20000410000 */
[----:B------:R-:W-:Y:S02]  /*101a0*/  HADD2.F32 R13, -RZ, R13.H0_H0 ;  /* 0x2000000dff0d7230 */ /* 0x000fe40000004100 */
[C---:B------:R-:W-:Y:S01]  /*101b0*/  FMUL.FTZ R3, R26.reuse, R3 ;  /* 0x000000031a037220 */ /* 0x040fe20000410000 */
[C---:B------:R-:W-:Y:S01]  /*101c0*/  FMUL.FTZ R0, R27.reuse, R0 ;  /* 0x000000001b007220 */ /* 0x040fe20000410000 */
[-C--:B------:R-:W-:Y:S01]  /*101d0*/  FFMA.FTZ R11, R26, R6.reuse, -R11 ;  /* 0x000000061a0b7223 */ /* 0x080fe2000001080b */
[--C-:B------:R-:W-:Y:S02]  /*101e0*/  HADD2.F32 R32, -RZ, R12.reuse.H0_H0 ;  /* 0x2000000cff207230 */ /* 0x100fe40000004100 */
[-C--:B------:R-:W-:Y:S01]  /*101f0*/  FFMA.FTZ R8, R27, R13.reuse, -R8 ;  /* 0x0000000d1b087223 */ /* 0x080fe20000010808 */
[----:B------:R-:W-:Y:S01]  /*10200*/  FFMA.FTZ R6, R28, R6, R3 ;  /* 0x000000061c067223 */ /* 0x000fe20000010003 */
[----:B------:R-:W-:Y:S01]  /*10210*/  FFMA.FTZ R13, R29, R13, R0 ;  /* 0x0000000d1d0d7223 */ /* 0x000fe20000010000 */
[----:B------:R-:W-:Y:S01]  /*10220*/  HADD2.F32 R29, -RZ, R12.H1_H1 ;  /* 0x3000000cff1d7230 */ /* 0x000fe20000004100 */
[----:B------:R-:W-:Y:S01]  /*10230*/  F2FP.SATFINITE.E4M3.F32.PACK_AB_MERGE_C R4, R4, R9, R15 ;  /* 0x000000090404723e */ /* 0x000fe2000480700f */
[----:B------:R-:W-:Y:S01]  /*10240*/  HADD2.F32 R3, -RZ, R7.H1_H1 ;  /* 0x30000007ff037230 */ /* 0x000fe20000004100 */
[----:B------:R-:W-:Y:S01]  /*10250*/  F2FP.SATFINITE.E4M3.F32.PACK_AB_MERGE_C R6, R6, R11, RZ ;  /* 0x0000000b0606723e */ /* 0x000fe200048070ff */
[----:B------:R-:W-:Y:S01]  /*10260*/  HADD2.F32 R27, -RZ, R25.H1_H1 ;  /* 0x30000019ff1b7230 */ /* 0x000fe20000004100 */
[----:B------:R-:W-:Y:S01]  /*10270*/  F2FP.SATFINITE.E4M3.F32.PACK_AB_MERGE_C R5, R10, R5, R21 ;  /* 0x000000050a05723e */ /* 0x000fe20004807015 */
[----:B------:R-:W-:-:S02]  /*10280*/  HADD2.F32 R0, -RZ, R14.H1_H1 ;  /* 0x3000000eff007230 */ /* 0x000fc40000004100 */
[-C--:B------:R-:W-:Y:S01]  /*10290*/  FMUL.FTZ R12, R29, R3.reuse ;  /* 0x000000031d0c7220 */ /* 0x080fe20000410000 */
[----:B------:R-:W-:Y:S02]  /*102a0*/  HADD2.F32 R7, -RZ, R7.H0_H0 ;  /* 0x20000007ff077230 */ /* 0x000fe40000004100 */
[C---:B------:R-:W-:Y:S01]  /*102b0*/  FMUL.FTZ R26, R27.reuse, R3 ;  /* 0x000000031b1a7220 */ /* 0x040fe20000410000 */
[----:B------:R-:W-:Y:S02]  /*102c0*/  HADD2.F32 R28, -RZ, R25.H0_H0 ;  /* 0x20000019ff1c7230 */ /* 0x000fe40000004100 */
[-C--:B------:R-:W-:Y:S01]  /*102d0*/  FMUL.FTZ R3, R32, R0.reuse ;  /* 0x0000000020037220 */ /* 0x080fe20000410000 */
[----:B------:R-:W-:Y:S02]  /*102e0*/  HADD2.F32 R14, -RZ, R14.H0_H0 ;  /* 0x2000000eff0e7230 */ /* 0x000fe40000004100 */
[-C--:B------:R-:W-:Y:S01]  /*102f0*/  FFMA.FTZ R12, R27, R7.reuse, -R12 ;  /* 0x000000071b0c7223 */ /* 0x080fe2000001080c */
[----:B------:R-:W-:Y:S01]  /*10300*/  FFMA.FTZ R7, R29, R7, R26 ;  /* 0x000000071d077223 */ /* 0x000fe2000001001a */
[C---:B------:R-:W-:Y:S01]  /*10310*/  FMUL.FTZ R25, R28.reuse, R0 ;  /* 0x000000001c197220 */ /* 0x040fe20000410000 */
[----:B------:R-:W-:Y:S01]  /*10320*/  F2FP.SATFINITE.E4M3.F32.PACK_AB_MERGE_C R6, R13, R8, R6 ;  /* 0x000000080d06723e */ /* 0x000fe20004807006 */
[----:B------:R-:W-:-:S02]  /*10330*/  FFMA.FTZ R3, R28, R14, -R3 ;  /* 0x0000000e1c037223 */ /* 0x000fc40000010803 */
[----:B------:R-:W-:Y:S01]  /*10340*/  FFMA.FTZ R14, R32, R14, R25 ;  /* 0x0000000e200e7223 */ /* 0x000fe20000010019 */
[----:B------:R-:W-:-:S04]  /*10350*/  F2FP.SATFINITE.E4M3.F32.PACK_AB_MERGE_C R7, R7, R12, RZ ;  /* 0x0000000c0707723e */ /* 0x000fc800048070ff */
[----:B------:R-:W-:-:S05]  /*10360*/  F2FP.SATFINITE.E4M3.F32.PACK_AB_MERGE_C R7, R14, R3, R7 ;  /* 0x000000030e07723e */ /* 0x000fca0004807007 */
[----:B------:R1:W-:Y:S01]  /*10370*/  STS.128 [R33+0x27400], R4 ;  /* 0x0274000421007388 */ /* 0x0003e20000000c00 */
[----:B------:R-:W-:Y:S05]  /*10380*/  BRA `(.L_x_625) ;  /* 0x0000003400fc7947 */ /* 0x000fea0003800000 */
.L_x_607:
[----:B------:R-:W-:-:S03]  /*10390*/  UMOV UR4, 0xffffffff ;  /* 0xffffffff00047882 */ /* 0x000fc60000000000 */
[----:B------:R-:W-:Y:S05]  /*103a0*/  BRA.DIV UR4, `(.L_x_628) ;  /* 0x0000015e04587947 */ /* 0x000fea000b800000 */
[----:B------:R1:W2:Y:S04]  /*103b0*/  SHFL.IDX PT, R5, R24, RZ, 0x181f ;  /* 0x00181fff18057589 */ /* 0x0002a800000e0000 */
[----:B------:R1:W3:Y:S04]  /*103c0*/  SHFL.IDX PT, R14, R28, RZ, 0x181f ;  /* 0x00181fff1c0e7589 */ /* 0x0002e800000e0000 */
[----:B------:R1:W4:Y:S04]  /*103d0*/  SHFL.IDX PT, R3, R26, RZ, 0x181f ;  /* 0x00181fff1a037589 */ /* 0x00032800000e0000 */
[----:B------:R1:W0:Y:S02]  /*103e0*/  SHFL.IDX PT, R7, R27, RZ, 0x181f ;  /* 0x00181fff1b077589 */ /* 0x00022400000e0000 */
.L_x_893:
[----:B------:R-:W5:Y:S01]  /*103f0*/  LDL R12, [R1+0x40] ;  /* 0x00004000010c7983 */ /* 0x000f620000100800 */
[----:B------:R-:W-:Y:S01]  /*10400*/  ULDC UR4, c[0x0][0x448] ;  /* 0x0001120000047ab9 */ /* 0x000fe20000000800 */
[----:B------:R-:W-:Y:S01]  /*10410*/  BSSY B1, `(.L_x_629) ;  /* 0x0000013000017945 */ /* 0x000fe20003800000 */
[----:B------:R-:W-:Y:S01]  /*10420*/  IMAD R32, R93, UR4, RZ ;  /* 0x000000045d207c24 */ /* 0x000fe2000f8e02ff */
[----:B-1----:R-:W-:Y:S02]  /*10430*/  CS2R R24, SRZ ;  /* 0x0000000000187805 */ /* 0x002fe4000001ff00 */
[----:B------:R-:W-:Y:S02]  /*10440*/  CS2R R26, SRZ ;  /* 0x00000000001a7805 */ /* 0x000fe4000001ff00 */
[----:B------:R-:W-:Y:S02]  /*10450*/  CS2R R8, SRZ ;  /* 0x0000000000087805 */ /* 0x000fe4000001ff00 */
[----:B------:R-:W-:-:S02]  /*10460*/  CS2R R10, SRZ ;  /* 0x00000000000a7805 */ /* 0x000fc4000001ff00 */
[----:B------:R-:W-:Y:S02]  /*10470*/  ISETP.GE.AND P0, PT, R6, R32, PT ;  /* 0x000000200600720c */ /* 0x000fe40003f06270 */
[----:B-----5:R-:W-:-:S11]  /*10480*/  LEA.HI R6, R12, R12, RZ, 0x1 ;  /* 0x0000000c0c067211 */ /* 0x020fd600078f08ff */
[----:B------:R-:W-:Y:S05]  /*10490*/  @P0 BRA `(.L_x_630) ;  /* 0x0000000000280947 */ /* 0x000fea0003800000 */
[----:B------:R-:W-:Y:S01]  /*104a0*/  ULDC UR4, c[0x0][0x3f4] ;  /* 0x0000fd0000047ab9 */ /* 0x000fe20000000800 */
[C---:B---3--:R-:W-:Y:S02]  /*104b0*/  IADD3 R14, P1, R16.reuse, R14, RZ ;  /* 0x0000000e100e7210 */ /* 0x048fe40007f3e0ff */
[----:B------:R-:W-:Y:S02]  /*104c0*/  CS2R R24, SRZ ;  /* 0x0000000000187805 */ /* 0x000fe4000001ff00 */
[C---:B------:R-:W-:Y:S02]  /*104d0*/  ISETP.GE.AND P2, PT, R16.reuse, UR4, PT ;  /* 0x0000000410007c0c */ /* 0x040fe4000bf46270 */
[----:B--2---:R-:W-:Y:S01]  /*104e0*/  IADD3 R4, P0, R16, R5, RZ ;  /* 0x0000000510047210 */ /* 0x004fe20007f1e0ff */
[----:B0-----:R-:W-:-:S03]  /*104f0*/  IMAD.X R15, R7, 0x1, R17, P1 ;  /* 0x00000001070f7824 */ /* 0x001fc600008e0611 */
[----:B----4-:R-:W-:-:S07]  /*10500*/  IADD3.X R5, R3, R17, RZ, P0, !PT ;  /* 0x0000001103057210 */ /* 0x010fce00007fe4ff */
[----:B------:R-:W-:Y:S05]  /*10510*/  @P2 BRA `(.L_x_630) ;  /* 0x0000000000082947 */ /* 0x000fea0003800000 */
[----:B------:R1:W5:Y:S04]  /*10520*/  LD.E.128 R24, desc[UR36][R4.64] ;  /* 0x0000002404187980 */ /* 0x000368000c101d00 */
[----:B------:R1:W5:Y:S02]  /*10530*/  LD.E.128 R8, desc[UR36][R14.64] ;  /* 0x000000240e087980 */ /* 0x000364000c101d00 */
.L_x_630:
[----:B------:R-:W-:Y:S05]  /*10540*/  BSYNC B1 ;  /* 0x0000000000017941 */ /* 0x000fea0003800000 */
.L_x_629:
[----:B------:R-:W-:Y:S01]  /*10550*/  LOP3.LUT R6, R6, 0xfffffffe, RZ, 0xc0, !PT ;  /* 0xfffffffe06067812 */ /* 0x000fe200078ec0ff */
[----:B------:R-:W-:Y:S01]  /*10560*/  IMAD R32, R221, -0x80, R32 ;  /* 0xffffff80dd207824 */ /* 0x000fe200078e0220 */
[----:B-----5:R-:W-:Y:S01]  /*10570*/  SHF.R.U32.HI R0, RZ, 0x8, R24 ;  /* 0x00000008ff007819 */ /* 0x020fe20000011618 */
[----:B------:R-:W-:Y:S01]  /*10580*/  BSSY B1, `(.L_x_631) ;  /* 0x0000034000017945 */ /* 0x000fe20003800000 */
[----:B----4-:R-:W-:Y:S01]  /*10590*/  LOP3.LUT R3, R24, 0xff, RZ, 0xc0, !PT ;  /* 0x000000ff18037812 */ /* 0x010fe200078ec0ff */
[----:B------:R-:W-:Y:S01]  /*105a0*/  IMAD.IADD R6, R12, 0x1, -R6 ;  /* 0x000000010c067824 */ /* 0x000fe200078e0a06 */
[----:B------:R-:W-:Y:S02]  /*105b0*/  LOP3.LUT R0, R0, 0xff, RZ, 0xc0, !PT ;  /* 0x000000ff00007812 */ /* 0x000fe400078ec0ff */
[----:B-1----:R-:W-:Y:S02]  /*105c0*/  SHF.R.U32.HI R15, RZ, 0x8, R27 ;  /* 0x00000008ff0f7819 */ /* 0x002fe4000001161b */
[----:B------:R-:W-:-:S02]  /*105d0*/  SHF.L.U32 R34, R6, 0x1f, RZ ;  /* 0x0000001f06227819 */ /* 0x000fc400000006ff */
[----:B--2---:R-:W-:Y:S02]  /*105e0*/  PRMT R5, R0, 0x7604, R3 ;  /* 0x0000760400057816 */ /* 0x004fe40000000003 */
[----:B------:R-:W1:Y:S01]  /*105f0*/  SYNCS.PHASECHK.TRANS64.TRYWAIT P1, [R23+URZ+0x38800], R34 ;  /* 0x03880022170075a7 */ /* 0x000e62000802017f */
[----:B------:R-:W-:Y:S02]  /*10600*/  SHF.R.U32.HI R0, RZ, 0x8, R26 ;  /* 0x00000008ff007819 */ /* 0x000fe4000001161a */
[----:B------:R-:W-:Y:S02]  /*10610*/  SHF.R.U32.HI R29, RZ, 0x8, R9 ;  /* 0x00000008ff1d7819 */ /* 0x000fe40000011609 */
[----:B------:R-:W-:Y:S02]  /*10620*/  SHF.R.U32.HI R33, RZ, 0x8, R11 ;  /* 0x00000008ff217819 */ /* 0x000fe4000001160b */
[----:B------:R-:W-:Y:S02]  /*10630*/  LOP3.LUT R6, R26, 0xff, RZ, 0xc0, !PT ;  /* 0x000000ff1a067812 */ /* 0x000fe400078ec0ff */
[----:B------:R-:W-:-:S02]  /*10640*/  LOP3.LUT R12, R27, 0xff, RZ, 0xc0, !PT ;  /* 0x000000ff1b0c7812 */ /* 0x000fc400078ec0ff */
[----:B0-----:R-:W-:Y:S02]  /*10650*/  LOP3.LUT R13, R0, 0xff, RZ, 0xc0, !PT ;  /* 0x000000ff000d7812 */ /* 0x001fe400078ec0ff */
[----:B------:R-:W-:Y:S02]  /*10660*/  LOP3.LUT R15, R15, 0xff, RZ, 0xc0, !PT ;  /* 0x000000ff0f0f7812 */ /* 0x000fe400078ec0ff */
[----:B------:R-:W-:Y:S01]  /*10670*/  SHF.R.U32.HI R7, RZ, 0x8, R25 ;  /* 0x00000008ff077819 */ /* 0x000fe20000011619 */
[----:B------:R-:W0:Y:S01]  /*10680*/  LDC R3, c[0x0][0x3f4] ;  /* 0x0000fd00ff037b82 */ /* 0x000e220000000800 */
[----:B------:R-:W-:Y:S02]  /*10690*/  SHF.R.U32.HI R0, RZ, 0x8, R8 ;  /* 0x00000008ff007819 */ /* 0x000fe40000011608 */
[----:B---3--:R-:W-:Y:S02]  /*106a0*/  LOP3.LUT R14, R9, 0xff, RZ, 0xc0, !PT ;  /* 0x000000ff090e7812 */ /* 0x008fe400078ec0ff */
[----:B------:R-:W-:-:S02]  /*106b0*/  LOP3.LUT R28, R11, 0xff, RZ, 0xc0, !PT ;  /* 0x000000ff0b1c7812 */ /* 0x000fc400078ec0ff */
[----:B------:R-:W-:Y:S02]  /*106c0*/  LOP3.LUT R29, R29, 0xff, RZ, 0xc0, !PT ;  /* 0x000000ff1d1d7812 */ /* 0x000fe400078ec0ff */
[----:B------:R-:W-:Y:S02]  /*106d0*/  LOP3.LUT R33, R33, 0xff, RZ, 0xc0, !PT ;  /* 0x000000ff21217812 */ /* 0x000fe400078ec0ff */
[----:B------:R-:W-:Y:S02]  /*106e0*/  PRMT R13, R13, 0x7604, R6 ;  /* 0x000076040d0d7816 */ /* 0x000fe40000000006 */
[----:B------:R-:W-:Y:S02]  /*106f0*/  PRMT R12, R15, 0x7604, R12 ;  /* 0x000076040f0c7816 */ /* 0x000fe4000000000c */
[----:B------:R-:W-:Y:S02]  /*10700*/  LOP3.LUT R4, R25, 0xff, RZ, 0xc0, !PT ;  /* 0x000000ff19047812 */ /* 0x000fe400078ec0ff */
[----:B------:R-:W-:-:S02]  /*10710*/  LOP3.LUT R7, R7, 0xff, RZ, 0xc0, !PT ;  /* 0x000000ff07077812 */ /* 0x000fc400078ec0ff */
[----:B------:R-:W-:Y:S02]  /*10720*/  LOP3.LUT R6, R8, 0xff, RZ, 0xc0, !PT ;  /* 0x000000ff08067812 */ /* 0x000fe400078ec0ff */
[----:B------:R-:W-:Y:S02]  /*10730*/  LOP3.LUT R15, R0, 0xff, RZ, 0xc0, !PT ;  /* 0x000000ff000f7812 */ /* 0x000fe400078ec0ff */
[----:B------:R-:W-:Y:S02]  /*10740*/  PRMT R14, R29, 0x7604, R14 ;  /* 0x000076041d0e7816 */ /* 0x000fe4000000000e */
[----:B------:R-:W-:Y:S02]  /*10750*/  PRMT R28, R33, 0x7604, R28 ;  /* 0x00007604211c7816 */ /* 0x000fe4000000001c */
[----:B------:R-:W-:Y:S02]  /*10760*/  SHF.R.U32.HI R0, RZ, 0x10, R25 ;  /* 0x00000010ff007819 */ /* 0x000fe40000011619 */
[----:B------:R-:W-:-:S02]  /*10770*/  SHF.R.U32.HI R29, RZ, 0x10, R9 ;  /* 0x00000010ff1d7819 */ /* 0x000fc40000011609 */
[----:B------:R-:W-:Y:S01]  /*10780*/  SHF.R.U32.HI R33, RZ, 0x10, R11 ;  /* 0x00000010ff217819 */ /* 0x000fe2000001160b */
[----:B------:R-:W-:Y:S01]  /*10790*/  IMAD.U32 R0, R0, 0x10000, RZ ;  /* 0x0001000000007824 */ /* 0x000fe200078e00ff */
[----:B------:R-:W-:Y:S01]  /*107a0*/  PRMT R7, R7, 0x7604, R4 ;  /* 0x0000760407077816 */ /* 0x000fe20000000004 */
[----:B------:R-:W-:Y:S01]  /*107b0*/  IMAD.U32 R29, R29, 0x10000, RZ ;  /* 0x000100001d1d7824 */ /* 0x000fe200078e00ff */
[----:B------:R-:W-:Y:S01]  /*107c0*/  PRMT R21, R15, 0x7604, R6 ;  /* 0x000076040f157816 */ /* 0x000fe20000000006 */
[----:B------:R-:W-:Y:S01]  /*107d0*/  IMAD.U32 R33, R33, 0x10000, RZ ;  /* 0x0001000021217824 */ /* 0x000fe200078e00ff */
[----:B------:R-:W-:Y:S02]  /*107e0*/  SHF.R.U32.HI R4, RZ, 0x8, R10 ;  /* 0x00000008ff047819 */ /* 0x000fe4000001160a */
[----:B------:R-:W-:Y:S02]  /*107f0*/  SHF.R.U32.HI R15, RZ, 0x10, R27 ;  /* 0x00000010ff0f7819 */ /* 0x000fe4000001161b */
[----:B------:R-:W-:-:S02]  /*10800*/  LOP3.LUT R20, R10, 0xff, RZ, 0xc0, !PT ;  /* 0x000000ff0a147812 */ /* 0x000fc400078ec0ff */
[----:B------:R-:W-:Y:S02]  /*10810*/  LOP3.LUT R31, R4, 0xff, RZ, 0xc0, !PT ;  /* 0x000000ff041f7812 */ /* 0x000fe400078ec0ff */
[----:B------:R-:W-:Y:S02]  /*10820*/  SHF.L.U32 R15, R15, 0x10, RZ ;  /* 0x000000100f0f7819 */ /* 0x000fe400000006ff */
[----:B------:R-:W-:Y:S02]  /*10830*/  PRMT R31, R31, 0x7604, R20 ;  /* 0x000076041f1f7816 */ /* 0x000fe40000000014 */
[----:B0-----:R-:W-:Y:S02]  /*10840*/  ISETP.GE.AND P0, PT, R16, R3, PT ;  /* 0x000000031000720c */ /* 0x001fe40003f06270 */
[----:B------:R-:W-:Y:S02]  /*10850*/  LOP3.LUT R7, R7, 0xff0000, R0, 0xf8, !PT ;  /* 0x00ff000007077812 */ /* 0x000fe400078ef800 */
[----:B------:R-:W-:-:S02]  /*10860*/  LOP3.LUT R15, R12, 0xff0000, R15, 0xf8, !PT ;  /* 0x00ff00000c0f7812 */ /* 0x000fc400078ef80f */
[----:B------:R-:W-:Y:S02]  /*10870*/  LOP3.LUT R29, R14, 0xff0000, R29, 0xf8, !PT ;  /* 0x00ff00000e1d7812 */ /* 0x000fe400078ef81d */
[----:B------:R-:W-:Y:S02]  /*10880*/  LOP3.LUT R33, R28, 0xff0000, R33, 0xf8, !PT ;  /* 0x00ff00001c217812 */ /* 0x000fe400078ef821 */
[----:B------:R-:W-:Y:S02]  /*10890*/  VIMNMX R32, R32, 0x80, PT ;  /* 0x0000008020207848 */ /* 0x000fe40003fe0100 */
[----:B------:R-:W-:Y:S01]  /*108a0*/  LOP3.LUT R5, R5, 0xff0000, R24, 0xf8, !PT ;  /* 0x00ff000005057812 */ /* 0x000fe200078ef818 */
[----:B-1----:R-:W-:Y:S06]  /*108b0*/  @!P1 BRA `(.L_x_632) ;  /* 0x0000015800849947 */ /* 0x002fec0003800000 */
.L_x_894:
[----:B------:R-:W-:Y:S05]  /*108c0*/  BSYNC B1 ;  /* 0x0000000000017941 */ /* 0x000fea0003800000 */
.L_x_631:
[C---:B------:R-:W-:Y:S01]  /*108d0*/  VIADD R12, R219.reuse, 0x20 ;  /* 0x00000020db0c7836 */ /* 0x040fe20000000000 */
[C---:B------:R-:W-:Y:S01]  /*108e0*/  IADD3 R6, R219.reuse, 0x40, RZ ;  /* 0x00000040db067810 */ /* 0x040fe20007ffe0ff */
[C---:B------:R-:W-:Y:S01]  /*108f0*/  VIADD R4, R219.reuse, 0x60 ;  /* 0x00000060db047836 */ /* 0x040fe20000000000 */
[-C--:B------:R-:W-:Y:S01]  /*10900*/  ISETP.GE.OR P1, PT, R219, R32.reuse, P0 ;  /* 0x00000020db00720c */ /* 0x080fe20000726670 */
[----:B------:R-:W-:Y:S01]  /*10910*/  BSSY B1, `(.L_x_633) ;  /* 0x00000d6000017945 */ /* 0x000fe20003800000 */
[-C--:B------:R-:W-:Y:S02]  /*10920*/  ISETP.GE.OR P2, PT, R12, R32.reuse, P0 ;  /* 0x000000200c00720c */ /* 0x080fe40000746670 */
[-C--:B------:R-:W-:Y:S02]  /*10930*/  ISETP.GE.OR P3, PT, R6, R32.reuse, P0 ;  /* 0x000000200600720c */ /* 0x080fe40000766670 */
[----:B------:R-:W-:Y:S02]  /*10940*/  ISETP.GE.OR P0, PT, R4, R32, P0 ;  /* 0x000000200400720c */ /* 0x000fe40000706670 */
[----:B------:R-:W1:Y:S01]  /*10950*/  S2R R4, SR_TID.X ;  /* 0x0000000000047919 */ /* 0x000e620000002100 */
[----:B------:R-:W-:-:S02]  /*10960*/  LOP3.LUT R13, R13, 0xff0000, R26, 0xf8, !PT ;  /* 0x00ff00000d0d7812 */ /* 0x000fc400078ef81a */
[----:B------:R-:W-:Y:S02]  /*10970*/  LOP3.LUT R21, R21, 0xff0000, R8, 0xf8, !PT ;  /* 0x00ff000015157812 */ /* 0x000fe400078ef808 */
[----:B------:R-:W-:Y:S02]  /*10980*/  LOP3.LUT R31, R31, 0xff0000, R10, 0xf8, !PT ;  /* 0x00ff00001f1f7812 */ /* 0x000fe400078ef80a */
[----:B------:R-:W-:Y:S02]  /*10990*/  LOP3.LUT R12, R13, 0xff000000, R26, 0xf8, !PT ;  /* 0xff0000000d0c7812 */ /* 0x000fe400078ef81a */
[----:B------:R-:W-:Y:S02]  /*109a0*/  LOP3.LUT R0, R5, 0xff000000, R24, 0xf8, !PT ;  /* 0xff00000005007812 */ /* 0x000fe400078ef818 */
[----:B------:R-:W-:Y:S02]  /*109b0*/  LOP3.LUT R26, R15, 0xff000000, R27, 0xf8, !PT ;  /* 0xff0000000f1a7812 */ /* 0x000fe400078ef81b */
[----:B------:R-:W-:-:S02]  /*109c0*/  LOP3.LUT R24, R7, 0xff000000, R25, 0xf8, !PT ;  /* 0xff00000007187812 */ /* 0x000fc400078ef819 */
[----:B------:R-:W-:Y:S02]  /*109d0*/  LOP3.LUT R13, R21, 0xff000000, R8, 0xf8, !PT ;  /* 0xff000000150d7812 */ /* 0x000fe400078ef808 */
[----:B------:R-:W-:Y:S02]  /*109e0*/  LOP3.LUT R14, R29, 0xff000000, R9, 0xf8, !PT ;  /* 0xff0000001d0e7812 */ /* 0x000fe400078ef809 */
[----:B------:R-:W-:Y:S02]  /*109f0*/  LOP3.LUT R15, R31, 0xff000000, R10, 0xf8, !PT ;  /* 0xff0000001f0f7812 */ /* 0x000fe400078ef80a */
[----:B------:R-:W-:Y:S01]  /*10a00*/  LOP3.LUT R20, R33, 0xff000000, R11, 0xf8, !PT ;  /* 0xff00000021147812 */ /* 0x000fe200078ef80b */
[----:B-1----:R-:W-:-:S05]  /*10a10*/  VIADD R4, R4, 0xffffff80 ;  /* 0xffffff8004047836 */ /* 0x002fca0000000000 */
[----:B------:R-:W-:-:S04]  /*10a20*/  SHF.R.S32.HI R59, RZ, 0x1f, R4 ;  /* 0x0000001fff3b7819 */ /* 0x000fc80000011404 */
[----:B------:R-:W-:-:S04]  /*10a30*/  LEA.HI R59, R59, R4, RZ, 0x3 ;  /* 0x000000043b3b7211 */ /* 0x000fc800078f18ff */
[----:B------:R-:W-:-:S05]  /*10a40*/  LOP3.LUT R59, R59, 0xfffffff8, RZ, 0xc0, !PT ;  /* 0xfffffff83b3b7812 */ /* 0x000fca00078ec0ff */
[----:B------:R-:W-:Y:S01]  /*10a50*/  IMAD.IADD R59, R4, 0x1, -R59 ;  /* 0x00000001043b7824 */ /* 0x000fe200078e0a3b */
[----:B------:R-:W-:Y:S06]  /*10a60*/  @P1 BRA `(.L_x_634) ;  /* 0x0000000c00001947 */ /* 0x000fec0003800000 */
[----:B------:R-:W2:Y:S01]  /*10a70*/  LDL R57, [R1+0x30] ;  /* 0x0000300001397983 */ /* 0x000ea20000100800 */
[----:B------:R-:W-:Y:S02]  /*10a80*/  LEA.HI R4, R3, R59, RZ, 0x1c ;  /* 0x0000003b03047211 */ /* 0x000fe400078fe0ff */
[----:B------:R-:W-:Y:S02]  /*10a90*/  SHF.R.U32.HI R38, RZ, 0x3, R227 ;  /* 0x00000003ff267819 */ /* 0x000fe400000116e3 */
[----:B------:R-:W-:Y:S02]  /*10aa0*/  SHF.R.S32.HI R5, RZ, 0x1f, R4 ;  /* 0x0000001fff057819 */ /* 0x000fe40000011404 */
[----:B------:R-:W-:Y:S02]  /*10ab0*/  SHF.L.U32 R6, R4, 0x4, RZ ;  /* 0x0000000404067819 */ /* 0x000fe400000006ff */
[----:B------:R-:W-:Y:S02]  /*10ac0*/  LEA.HI R5, R5, R4, RZ, 0x3 ;  /* 0x0000000405057211 */ /* 0x000fe400078f18ff */
[----:B------:R-:W-:-:S02]  /*10ad0*/  LOP3.LUT R6, R227, 0x70, R6, 0xf8, !PT ;  /* 0x00000070e3067812 */ /* 0x000fc400078ef806 */
[----:B------:R-:W-:Y:S01]  /*10ae0*/  F2FP.F16.E4M3.UNPACK_B R37, R0.H1 ;  /* 0x00000000ff25723e */ /* 0x000fe200030006ff */
[----:B------:R-:W-:Y:S01]  /*10af0*/  IMAD.SHL.U32 R5, R5, 0x800, RZ ;  /* 0x0000080005057824 */ /* 0x000fe200078e00ff */
[----:B------:R-:W-:Y:S02]  /*10b00*/  LOP3.LUT R6, R6, R38, RZ, 0x3c, !PT ;  /* 0x0000002606067212 */ /* 0x000fe400078e3cff */
[----:B------:R-:W-:Y:S01]  /*10b10*/  F2FP.F16.E4M3.UNPACK_B R41, R13.H1 ;  /* 0x0000000dff29723e */ /* 0x000fe200030006ff */
[--C-:B------:R-:W-:Y:S01]  /*10b20*/  HADD2.F32 R38, -RZ, R37.reuse.H0_H0 ;  /* 0x20000025ff267230 */ /* 0x100fe20000004100 */
[----:B------:R-:W-:Y:S01]  /*10b30*/  LOP3.LUT R5, R5, 0xffffc000, RZ, 0xc0, !PT ;  /* 0xffffc00005057812 */ /* 0x000fe200078ec0ff */
[----:B------:R-:W-:Y:S01]  /*10b40*/  HADD2.F32 R39, -RZ, R37.H1_H1 ;  /* 0x30000025ff277230 */ /* 0x000fe20000004100 */
[----:B------:R-:W-:Y:S01]  /*10b50*/  F2FP.F16.E4M3.UNPACK_B R37, R0 ;  /* 0x00000000ff25723e */ /* 0x000fe200020006ff */
[----:B------:R-:W-:Y:S01]  /*10b60*/  HADD2.F32 R40, -RZ, R41.H0_H0 ;  /* 0x20000029ff287230 */ /* 0x000fe20000004100 */
[----:B------:R-:W-:-:S05]  /*10b70*/  IADD3 R8, R6, R5, R228 ;  /* 0x0000000506087210 */ /* 0x000fca0007ffe0e4 */
[----:B------:R-:W-:-:S05]  /*10b80*/  IMAD.IADD R21, R23, 0x1, R8 ;  /* 0x0000000117157824 */ /* 0x000fca00078e0208 */
[----:B------:R-:W1:Y:S02]  /*10b90*/  LDS.128 R8, [R21+0x20400] ;  /* 0x0204000015087984 */ /* 0x000e640000000c00 */
[-C--:B-1----:R-:W-:Y:S02]  /*10ba0*/  F2FP.F16.E4M3.UNPACK_B R32, R8.reuse.H1 ;  /* 0x00000008ff20723e */ /* 0x082fe400030006ff */
[-C--:B0-----:R-:W-:Y:S02]  /*10bb0*/  F2FP.F16.E4M3.UNPACK_B R34, R9.reuse ;  /* 0x00000009ff22723e */ /* 0x081fe400020006ff */
[----:B------:R-:W-:Y:S01]  /*10bc0*/  F2FP.F16.E4M3.UNPACK_B R35, R9.H1 ;  /* 0x00000009ff23723e */ /* 0x000fe200030006ff */
[--C-:B------:R-:W-:Y:S01]  /*10bd0*/  HADD2.F32 R33, -RZ, R32.reuse.H0_H0 ;  /* 0x20000020ff217230 */ /* 0x100fe20000004100 */
[----:B------:R-:W-:Y:S01]  /*10be0*/  F2FP.F16.E4M3.UNPACK_B R8, R8 ;  /* 0x00000008ff08723e */ /* 0x000fe200020006ff */
[----:B------:R-:W-:Y:S01]  /*10bf0*/  HADD2.F32 R32, -RZ, R32.H1_H1 ;  /* 0x30000020ff207230 */ /* 0x000fe20000004100 */
[----:B------:R-:W-:-:S02]  /*10c00*/  F2FP.F16.E4M3.UNPACK_B R36, R10 ;  /* 0x0000000aff24723e */ /* 0x000fc400020006ff */
[C---:B------:R-:W-:Y:S01]  /*10c10*/  FMUL.FTZ R9, R33.reuse, R38 ;  /* 0x0000002621097220 */ /* 0x040fe20000410000 */
[----:B------:R-:W-:Y:S01]  /*10c20*/  FMUL.FTZ R42, R33, R40 ;  /* 0x00000028212a7220 */ /* 0x000fe20000410000 */
[----:B------:R-:W-:Y:S01]  /*10c30*/  FMUL.FTZ R45, R32, R39 ;  /* 0x00000027202d7220 */ /* 0x000fe20000410000 */
[----:B------:R-:W-:Y:S02]  /*10c40*/  F2FP.F16.E4M3.UNPACK_B R10, R10.H1 ;  /* 0x0000000aff0a723e */ /* 0x000fe400030006ff */
[-C--:B------:R-:W-:Y:S02]  /*10c50*/  F2FP.F16.E4M3.UNPACK_B R33, R11.reuse ;  /* 0x0000000bff21723e */ /* 0x080fe400020006ff */
[----:B------:R-:W-:Y:S01]  /*10c60*/  F2FP.F16.E4M3.UNPACK_B R11, R11.H1 ;  /* 0x0000000bff0b723e */ /* 0x000fe200030006ff */
[----:B--2---:R-:W0:Y:S02]  /*10c70*/  LDS.128 R4, [R57+0x20400] ;  /* 0x0204000039047984 */ /* 0x004e240000000c00 */
[----:B0-----:R-:W-:-:S02]  /*10c80*/  F2FP.F16.E4M3.UNPACK_B R25, R4 ;  /* 0x00000004ff19723e */ /* 0x001fc400020006ff */
[----:B------:R-:W-:Y:S02]  /*10c90*/  F2FP.F16.E4M3.UNPACK_B R4, R4.H1 ;  /* 0x00000004ff04723e */ /* 0x000fe400030006ff */
[-C--:B------:R-:W-:Y:S02]  /*10ca0*/  F2FP.F16.E4M3.UNPACK_B R27, R5.reuse ;  /* 0x00000005ff1b723e */ /* 0x080fe400020006ff */
[----:B------:R-:W-:Y:S01]  /*10cb0*/  F2FP.F16.E4M3.UNPACK_B R28, R5.H1 ;  /* 0x00000005ff1c723e */ /* 0x000fe200030006ff */
[----:B------:R-:W-:Y:S01]  /*10cc0*/  HADD2.F32 R5, -RZ, R4.H0_H0 ;  /* 0x20000004ff057230 */ /* 0x000fe20000004100 */
[-C--:B------:R-:W-:Y:S02]  /*10cd0*/  F2FP.F16.E4M3.UNPACK_B R29, R6.reuse ;  /* 0x00000006ff1d723e */ /* 0x080fe400020006ff */
[----:B------:R-:W-:Y:S02]  /*10ce0*/  F2FP.F16.E4M3.UNPACK_B R6, R6.H1 ;  /* 0x00000006ff06723e */ /* 0x000fe400030006ff */
[C---:B------:R-:W-:Y:S01]  /*10cf0*/  FFMA.FTZ R46, R5.reuse, R40, R9 ;  /* 0x00000028052e7223 */ /* 0x040fe20000010009 */
[----:B------:R-:W-:Y:S01]  /*10d00*/  F2FP.F16.E4M3.UNPACK_B R40, R13 ;  /* 0x0000000dff28723e */ /* 0x000fe200020006ff */
[----:B------:R-:W-:Y:S01]  /*10d10*/  FFMA.FTZ R44, R5, R38, -R42 ;  /* 0x00000026052c7223 */ /* 0x000fe2000001082a */
[----:B------:R-:W-:Y:S01]  /*10d20*/  HADD2.F32 R42, -RZ, R41.H1_H1 ;  /* 0x30000029ff2a7230 */ /* 0x000fe20000004100 */
[-C--:B------:R-:W-:Y:S01]  /*10d30*/  F2FP.F16.E4M3.UNPACK_B R31, R7.reuse ;  /* 0x00000007ff1f723e */ /* 0x080fe200020006ff */
[----:B------:R-:W-:Y:S01]  /*10d40*/  HADD2.F32 R9, -RZ, R8.H0_H0 ;  /* 0x20000008ff097230 */ /* 0x000fe20000004100 */
[----:B------:R-:W-:Y:S01]  /*10d50*/  F2FP.F16.E4M3.UNPACK_B R7, R7.H1 ;  /* 0x00000007ff07723e */ /* 0x000fe200030006ff */
[----:B------:R-:W-:-:S02]  /*10d60*/  HADD2.F32 R41, -RZ, R40.H0_H0 ;  /* 0x20000028ff297230 */ /* 0x000fc40000004100 */
[-C--:B------:R-:W-:Y:S01]  /*10d70*/  FMUL.FTZ R48, R32, R42.reuse ;  /* 0x0000002a20307220 */ /* 0x080fe20000410000 */
[----:B------:R-:W-:Y:S02]  /*10d80*/  HADD2.F32 R5, -RZ, R4.H1_H1 ;  /* 0x30000004ff057230 */ /* 0x000fe40000004100 */
[----:B------:R-:W-:Y:S02]  /*10d90*/  HADD2.F32 R38, -RZ, R37.H0_H0 ;  /* 0x20000025ff267230 */ /* 0x000fe40000004100 */
[----:B------:R-:W-:Y:S01]  /*10da0*/  FMUL.FTZ R43, R9, R41 ;  /* 0x00000029092b7220 */ /* 0x000fe20000410000 */
[----:B------:R-:W-:Y:S02]  /*10db0*/  HADD2.F32 R4, -RZ, R25.H0_H0 ;  /* 0x20000019ff047230 */ /* 0x000fe40000004100 */
[C---:B------:R-:W-:Y:S01]  /*10dc0*/  FFMA.FTZ R47, R5.reuse, R39, -R48 ;  /* 0x00000027052f7223 */ /* 0x040fe20000010830 */
[----:B------:R-:W-:Y:S01]  /*10dd0*/  FFMA.FTZ R49, R5, R42, R45 ;  /* 0x0000002a05317223 */ /* 0x000fe2000001002d */
[----:B------:R-:W-:Y:S01]  /*10de0*/  FMUL.FTZ R32, R9, R38 ;  /* 0x0000002609207220 */ /* 0x000fe20000410000 */
[----:B------:R-:W-:Y:S01]  /*10df0*/  F2FP.F16.E4M3.UNPACK_B R9, R24.H1 ;  /* 0x00000018ff09723e */ /* 0x000fe200030006ff */
[----:B------:R-:W-:Y:S01]  /*10e00*/  FFMA.FTZ R43, R4, R38, -R43 ;  /* 0x00000026042b7223 */ /* 0x000fe2000001082b */
[----:B------:R-:W-:Y:S01]  /*10e10*/  F2FP.F16.E4M3.UNPACK_B R38, R14.H1 ;  /* 0x0000000eff26723e */ /* 0x000fe200030006ff */
[----:B------:R-:W-:-:S02]  /*10e20*/  HADD2.F32 R5, -RZ, R35.H0_H0 ;  /* 0x20000023ff057230 */ /* 0x000fc40000004100 */
[----:B------:R-:W-:Y:S01]  /*10e30*/  FFMA.FTZ R41, R4, R41, R32 ;  /* 0x0000002904297223 */ /* 0x000fe20000010020 */
[----:B------:R-:W-:Y:S02]  /*10e40*/  HADD2.F32 R37, -RZ, R37.H1_H1 ;  /* 0x30000025ff257230 */ /* 0x000fe40000004100 */
[----:B------:R-:W-:Y:S02]  /*10e50*/  HADD2.F32 R39, -RZ, R38.H0_H0 ;  /* 0x20000026ff277230 */ /* 0x000fe40000004100 */
[----:B------:R-:W-:Y:S02]  /*10e60*/  HADD2.F32 R40, -RZ, R40.H1_H1 ;  /* 0x30000028ff287230 */ /* 0x000fe40000004100 */
[----:B------:R-:W-:Y:S02]  /*10e70*/  HADD2.F32 R8, -RZ, R8.H1_H1 ;  /* 0x30000008ff087230 */ /* 0x000fe40000004100 */
[----:B------:R-:W-:Y:S01]  /*10e80*/  FMUL.FTZ R51, R5, R39 ;  /* 0x0000002705337220 */ /* 0x000fe20000410000 */
[----:B------:R-:W-:-:S02]  /*10e90*/  HADD2.F32 R32, -RZ, R9.H0_H0 ;  /* 0x20000009ff207230 */ /* 0x000fc40000004100 */
[----:B------:R-:W-:Y:S02]  /*10ea0*/  HADD2.F32 R4, -RZ, R28.H0_H0 ;  /* 0x2000001cff047230 */ /* 0x000fe40000004100 */
[C---:B------:R-:W-:Y:S01]  /*10eb0*/  FMUL.FTZ R42, R8.reuse, R40 ;  /* 0x00000028082a7220 */ /* 0x040fe20000410000 */
[----:B------:R-:W-:Y:S02]  /*10ec0*/  HADD2.F32 R25, -RZ, R25.H1_H1 ;  /* 0x30000019ff197230 */ /* 0x000fe40000004100 */
[-C--:B------:R-:W-:Y:S01]  /*10ed0*/  FMUL.FTZ R45, R8, R37.reuse ;  /* 0x00000025082d7220 */ /* 0x080fe20000410000 */
[-C--:B------:R-:W-:Y:S01]  /*10ee0*/  FMUL.FTZ R8, R5, R32.reuse ;  /* 0x0000002005087220 */ /* 0x080fe20000410000 */
[C---:B------:R-:W-:Y:S01]  /*10ef0*/  FFMA.FTZ R51, R4.reuse, R32, -R51 ;  /* 0x0000002004337223 */ /* 0x040fe20000010833 */
[----:B------:R-:W-:Y:S01]  /*10f00*/  F2FP.F16.E4M3.UNPACK_B R32, R14 ;  /* 0x0000000eff20723e */ /* 0x000fe200020006ff */
[C---:B------:R-:W-:Y:S01]  /*10f10*/  FFMA.FTZ R42, R25.reuse, R37, -R42 ;  /* 0x00000025192a7223 */ /* 0x040fe2000001082a */
[----:B------:R-:W-:Y:S01]  /*10f20*/  FFMA.FTZ R40, R25, R40, R45 ;  /* 0x0000002819287223 */ /* 0x000fe2000001002d */
[----:B------:R-:W-:Y:S01]  /*10f30*/  FFMA.FTZ R45, R4, R39, R8 ;  /* 0x00000027042d7223 */ /* 0x000fe20000010008 */
[----:B------:R-:W-:Y:S01]  /*10f40*/  HADD2.F32 R25, -RZ, R9.H1_H1 ;  /* 0x30000009ff197230 */ /* 0x000fe20000004100 */
[----:B------:R-:W-:Y:S01]  /*10f50*/  F2FP.F16.E4M3.UNPACK_B R8, R24 ;  /* 0x00000018ff08723e */ /* 0x000fe200020006ff */
[----:B------:R-:W-:-:S02]  /*10f60*/  HADD2.F32 R38, -RZ, R38.H1_H1 ;  /* 0x30000026ff267230 */ /* 0x000fc40000004100 */
[----:B------:R-:W-:Y:S02]  /*10f70*/  HADD2.F32 R35, -RZ, R35.H1_H1 ;  /* 0x30000023ff237230 */ /* 0x000fe40000004100 */
[----:B------:R-:W-:Y:S02]  /*10f80*/  HADD2.F32 R37, -RZ, R32.H0_H0 ;  /* 0x20000020ff257230 */ /* 0x000fe40000004100 */
[----:B------:R-:W-:Y:S02]  /*10f90*/  HADD2.F32 R5, -RZ, R34.H0_H0 ;  /* 0x20000022ff057230 */ /* 0x000fe40000004100 */
[C---:B------:R-:W-:Y:S01]  /*10fa0*/  FMUL.FTZ R39, R35.reuse, R38 ;  /* 0x0000002623277220 */ /* 0x040fe20000410000 */
[----:B------:R-:W-:Y:S02]  /*10fb0*/  HADD2.F32 R28, -RZ, R28.H1_H1 ;  /* 0x3000001cff1c7230 */ /* 0x000fe40000004100 */
[----:B------:R-:W-:Y:S01]  /*10fc0*/  FMUL.FTZ R53, R35, R25 ;  /* 0x0000001923357220 */ /* 0x000fe20000410000 */
[----:B------:R-:W-:-:S02]  /*10fd0*/  HADD2.F32 R9, -RZ, R8.H0_H0 ;  /* 0x20000008ff097230 */ /* 0x000fc40000004100 */
[C---:B------:R-:W-:Y:S01]  /*10fe0*/  FMUL.FTZ R35, R5.reuse, R37 ;  /* 0x0000002505237220 */ /* 0x040fe20000410000 */
[----:B------:R-:W-:Y:S02]  /*10ff0*/  HADD2.F32 R4, -RZ, R27.H0_H0 ;  /* 0x2000001bff047230 */ /* 0x000fe40000004100 */
[C---:B------:R-:W-:Y:S01]  /*11000*/  FFMA.FTZ R52, R28.reuse, R25, -R39 ;  /* 0x000000191c347223 */ /* 0x040fe20000010827 */
[----:B------:R-:W-:Y:S01]  /*11010*/  FFMA.FTZ R54, R28, R38, R53 ;  /* 0x000000261c367223 */ /* 0x000fe20000010035 */
[----:B------:R-:W-:Y:S01]  /*11020*/  F2FP.F16.E4M3.UNPACK_B R28, R15.H1 ;  /* 0x0000000fff1c723e */ /* 0x000fe200030006ff */
[-C--:B------:R-:W-:Y:S01]  /*11030*/  FMUL.FTZ R48, R5, R9.reuse ;  /* 0x0000000905307220 */ /* 0x080fe20000410000 */
[----:B------:R-:W-:Y:S01]  /*11040*/  FFMA.FTZ R38, R4, R9, -R35 ;  /* 0x0000000904267223 */ /* 0x000fe20000010823 */
[----:B------:R-:W-:Y:S01]  /*11050*/  HADD2.F32 R8, -RZ, R8.H1_H1 ;  /* 0x30000008ff087230 */ /* 0x000fe20000004100 */
[----:B------:R-:W-:Y:S01]  /*11060*/  F2FP.F16.E4M3.UNPACK_B R9, R12.H1 ;  /* 0x0000000cff09723e */ /* 0x000fe200030006ff */
[----:B------:R-:W-:-:S02]  /*11070*/  HADD2.F32 R32, -RZ, R32.H1_H1 ;  /* 0x30000020ff207230 */ /* 0x000fc40000004100 */
[----:B------:R-:W-:Y:S01]  /*11080*/  FFMA.FTZ R48, R4, R37, R48 ;  /* 0x0000002504307223 */ /* 0x000fe20000010030 */
[----:B------:R-:W-:Y:S02]  /*11090*/  HADD2.F32 R34, -RZ, R34.H1_H1 ;  /* 0x30000022ff227230 */ /* 0x000fe40000004100 */
[----:B------:R-:W-:Y:S02]  /*110a0*/  HADD2.F32 R35, -RZ, R28.H0_H0 ;  /* 0x2000001cff237230 */ /* 0x000fe40000004100 */
[----:B------:R-:W-:Y:S02]  /*110b0*/  HADD2.F32 R5, -RZ, R10.H0_H0 ;  /* 0x2000000aff057230 */ /* 0x000fe40000004100 */
[C---:B------:R-:W-:Y:S01]  /*110c0*/  FMUL.FTZ R50, R34.reuse, R32 ;  /* 0x0000002022327220 */ /* 0x040fe20000410000 */
[----:B------:R-:W-:Y:S02]  /*110d0*/  HADD2.F32 R27, -RZ, R27.H1_H1 ;  /* 0x3000001bff1b7230 */ /* 0x000fe40000004100 */
[----:B------:R-:W-:Y:S01]  /*110e0*/  FMUL.FTZ R39, R34, R8 ;  /* 0x0000000822277220 */ /* 0x000fe20000410000 */
[----:B------:R-:W-:-:S02]  /*110f0*/  HADD2.F32 R25, -RZ, R9.H0_H0 ;  /* 0x20000009ff197230 */ /* 0x000fc40000004100 */
[----:B------:R-:W-:Y:S01]  /*11100*/  FMUL.FTZ R53, R5, R35 ;  /* 0x0000002305357220 */ /* 0x000fe20000410000 */
[----:B------:R-:W-:Y:S02]  /*11110*/  HADD2.F32 R4, -RZ, R6.H0_H0 ;  /* 0x20000006ff047230 */ /* 0x000fe40000004100 */
[C---:B------:R-:W-:Y:S01]  /*11120*/  FFMA.FTZ R37, R27.reuse, R8, -R50 ;  /* 0x000000081b257223 */ /* 0x040fe20000010832 */
[----:B------:R-:W-:Y:S01]  /*11130*/  FFMA.FTZ R39, R27, R32, R39 ;  /* 0x000000201b277223 */ /* 0x000fe20000010027 */
[-C--:B------:R-:W-:Y:S01]  /*11140*/  FMUL.FTZ R34, R5, R25.reuse ;  /* 0x0000001905227220 */ /* 0x080fe20000410000 */
[----:B------:R-:W-:Y:S02]  /*11150*/  HADD2.F32 R27, -RZ, R28.H1_H1 ;  /* 0x3000001cff1b7230 */ /* 0x000fe40000004100 */
[----:B------:R-:W-:Y:S01]  /*11160*/  FFMA.FTZ R53, R4, R25, -R53 ;  /* 0x0000001904357223 */ /* 0x000fe20000010835 */
[----:B------:R-:W-:Y:S01]  /*11170*/  HADD2.F32 R10, -RZ, R10.H1_H1 ;  /* 0x3000000aff0a7230 */ /* 0x000fe20000004100 */
[----:B------:R-:W-:Y:S01]  /*11180*/  F2FP.F16.E4M3.UNPACK_B R25, R15 ;  /* 0x0000000fff19723e */ /* 0x000fe200020006ff */
[----:B------:R-:W-:-:S02]  /*11190*/  HADD2.F32 R9, -RZ, R9.H1_H1 ;  /* 0x30000009ff097230 */ /* 0x000fc40000004100 */
[----:B------:R-:W-:Y:S01]  /*111a0*/  FFMA.FTZ R35, R4, R35, R34 ;  /* 0x0000002304237223 */ /* 0x000fe20000010022 */
[----:B------:R-:W-:Y:S01]  /*111b0*/  HADD2.F32 R6, -RZ, R6.H1_H1 ;  /* 0x30000006ff067230 */ /* 0x000fe20000004100 */
[----:B------:R-:W-:Y:S01]  /*111c0*/  F2FP.F16.E4M3.UNPACK_B R8, R12 ;  /* 0x0000000cff08723e */ /* 0x000fe200020006ff */
[C---:B------:R-:W-:Y:S01]  /*111d0*/  FMUL.FTZ R55, R10.reuse, R27 ;  /* 0x0000001b0a377220 */ /* 0x040fe20000410000 */
[-C--:B------:R-:W-:Y:S01]  /*111e0*/  FMUL.FTZ R4, R10, R9.reuse ;  /* 0x000000090a047220 */ /* 0x080fe20000410000 */
[----:B------:R-:W-:Y:S02]  /*111f0*/  HADD2.F32 R10, -RZ, R25.H0_H0 ;  /* 0x20000019ff0a7230 */ /* 0x000fe40000004100 */
[----:B------:R-:W-:Y:S02]  /*11200*/  HADD2.F32 R5, -RZ, R36.H0_H0 ;  /* 0x20000024ff057230 */ /* 0x000fe40000004100 */
[C---:B------:R-:W-:Y:S01]  /*11210*/  FFMA.FTZ R50, R6.reuse, R9, -R55 ;  /* 0x0000000906327223 */ /* 0x040fe20000010837 */
[----:B------:R-:W-:Y:S01]  /*11220*/  FFMA.FTZ R56, R6, R27, R4 ;  /* 0x0000001b06387223 */ /* 0x000fe20000010004 */
[----:B------:R-:W-:-:S02]  /*11230*/  HADD2.F32 R6, -RZ, R8.H0_H0 ;  /* 0x20000008ff067230 */ /* 0x000fc40000004100 */
[----:B------:R-:W-:Y:S02]  /*11240*/  HADD2.F32 R4, -RZ, R29.H0_H0 ;  /* 0x2000001dff047230 */ /* 0x000fe40000004100 */
[C---:B------:R-:W-:Y:S01]  /*11250*/  FMUL.FTZ R9, R5.reuse, R10 ;  /* 0x0000000a05097220 */ /* 0x040fe20000410000 */
[----:B------:R-:W-:Y:S02]  /*11260*/  HADD2.F32 R25, -RZ, R25.H1_H1 ;  /* 0x30000019ff197230 */ /* 0x000fe40000004100 */
[-C--:B------:R-:W-:Y:S01]  /*11270*/  FMUL.FTZ R5, R5, R6.reuse ;  /* 0x0000000605057220 */ /* 0x080fe20000410000 */
[----:B------:R-:W-:Y:S02]  /*11280*/  HADD2.F32 R36, -RZ, R36.H1_H1 ;  /* 0x30000024ff247230 */ /* 0x000fe40000004100 */
[----:B------:R-:W-:Y:S01]  /*11290*/  FFMA.FTZ R27, R4, R6, -R9 ;  /* 0x00000006041b7223 */ /* 0x000fe20000010809 */
[----:B------:R-:W-:Y:S01]  /*112a0*/  HADD2.F32 R8, -RZ, R8.H1_H1 ;  /* 0x30000008ff087230 */ /* 0x000fe20000004100 */
[----:B------:R-:W-:Y:S01]  /*112b0*/  F2FP.F16.E4M3.UNPACK_B R9, R20.H1 ;  /* 0x00000014ff09723e */ /* 0x000fe200030006ff */
[----:B------:R-:W-:-:S02]  /*112c0*/  HADD2.F32 R29, -RZ, R29.H1_H1 ;  /* 0x3000001dff1d7230 */ /* 0x000fc40000004100 */
[----:B------:R-:W-:Y:S01]  /*112d0*/  FFMA.FTZ R32, R4, R10, R5 ;  /* 0x0000000a04207223 */ /* 0x000fe20000010005 */
[CC--:B------:R-:W-:Y:S01]  /*112e0*/  FMUL.FTZ R6, R36.reuse, R25.reuse ;  /* 0x0000001924067220 */ /* 0x0c0fe20000410000 */
[----:B------:R-:W-:Y:S01]  /*112f0*/  F2FP.F16.E4M3.UNPACK_B R4, R26.H1 ;  /* 0x0000001aff04723e */ /* 0x000fe200030006ff */
[-C--:B------:R-:W-:Y:S01]  /*11300*/  FMUL.FTZ R36, R36, R8.reuse ;  /* 0x0000000824247220 */ /* 0x080fe20000410000 */
[----:B------:R-:W-:Y:S02]  /*11310*/  HADD2.F32 R10, -RZ, R9.H0_H0 ;  /* 0x20000009ff0a7230 */ /* 0x000fe40000004100 */
[C---:B------:R-:W-:Y:S01]  /*11320*/  FFMA.FTZ R34, R29.reuse, R8, -R6 ;  /* 0x000000081d227223 */ /* 0x040fe20000010806 */
[----:B------:R-:W-:Y:S02]  /*11330*/  HADD2.F32 R5, -RZ, R11.H0_H0 ;  /* 0x2000000bff057230 */ /* 0x000fe40000004100 */
[----:B------:R-:W-:Y:S01]  /*11340*/  FFMA.FTZ R25, R29, R25, R36 ;  /* 0x000000191d197223 */ /* 0x000fe20000010024 */
[----:B------:R-:W-:-:S02]  /*11350*/  HADD2.F32 R6, -RZ, R4.H0_H0 ;  /* 0x20000004ff067230 */ /* 0x000fc40000004100 */
[----:B------:R-:W-:Y:S02]  /*11360*/  HADD2.F32 R8, -RZ, R4.H1_H1 ;  /* 0x30000004ff087230 */ /* 0x000fe40000004100 */
[C---:B------:R-:W-:Y:S01]  /*11370*/  FMUL.FTZ R29, R5.reuse, R10 ;  /* 0x0000000a051d7220 */ /* 0x040fe20000410000 */
[----:B------:R-:W-:Y:S02]  /*11380*/  HADD2.F32 R4, -RZ, R7.H0_H0 ;  /* 0x20000007ff047230 */ /* 0x000fe40000004100 */
[----:B------:R-:W-:Y:S02]  /*11390*/  HADD2.F32 R28, -RZ, R9.H1_H1 ;  /* 0x30000009ff1c7230 */ /* 0x000fe40000004100 */
[-C--:B------:R-:W-:Y:S01]  /*113a0*/  FMUL.FTZ R9, R5, R6.reuse ;  /* 0x0000000605097220 */ /* 0x080fe20000410000 */
[----:B------:R-:W-:Y:S02]  /*113b0*/  HADD2.F32 R11, -RZ, R11.H1_H1 ;  /* 0x3000000bff0b7230 */ /* 0x000fe40000004100 */
[C---:B------:R-:W-:Y:S01]  /*113c0*/  FFMA.FTZ R29, R4.reuse, R6, -R29 ;  /* 0x00000006041d7223 */ /* 0x040fe2000001081d */
[----:B------:R-:W-:Y:S01]  /*113d0*/  HADD2.F32 R7, -RZ, R7.H1_H1 ;  /* 0x30000007ff077230 */ /* 0x000fe20000004100 */
[----:B------:R-:W-:Y:S01]  /*113e0*/  F2FP.F16.E4M3.UNPACK_B R5, R26 ;  /* 0x0000001aff05723e */ /* 0x000fe200020006ff */
[----:B------:R-:W-:Y:S01]  /*113f0*/  FFMA.FTZ R55, R4, R10, R9 ;  /* 0x0000000a04377223 */ /* 0x000fe20000010009 */
[C---:B------:R-:W-:Y:S01]  /*11400*/  FMUL.FTZ R6, R11.reuse, R28 ;  /* 0x0000001c0b067220 */ /* 0x040fe20000410000 */
[----:B------:R-:W-:Y:S01]  /*11410*/  FMUL.FTZ R11, R11, R8 ;  /* 0x000000080b0b7220 */ /* 0x000fe20000410000 */
[----:B------:R-:W-:-:S02]  /*11420*/  F2FP.F16.E4M3.UNPACK_B R4, R20 ;  /* 0x00000014ff04723e */ /* 0x000fc400020006ff */
[C---:B------:R-:W-:Y:S01]  /*11430*/  FFMA.FTZ R58, R7.reuse, R8, -R6 ;  /* 0x00000008073a7223 */ /* 0x040fe20000010806 */
[--C-:B------:R-:W-:Y:S02]  /*11440*/  HADD2.F32 R6, -RZ, R5.reuse.H0_H0 ;  /* 0x20000005ff067230 */ /* 0x100fe40000004100 */
[----:B------:R-:W-:Y:S01]  /*11450*/  FFMA.FTZ R60, R7, R28, R11 ;  /* 0x0000001c073c7223 */ /* 0x000fe2000001000b */
[----:B------:R-:W-:Y:S02]  /*11460*/  HADD2.F32 R8, -RZ, R5.H1_H1 ;  /* 0x30000005ff087230 */ /* 0x000fe40000004100 */
[----:B------:R-:W-:Y:S02]  /*11470*/  HADD2.F32 R5, -RZ, R33.H0_H0 ;  /* 0x20000021ff057230 */ /* 0x000fe40000004100 */
[--C-:B------:R-:W-:Y:S01]  /*11480*/  HADD2.F32 R7, -RZ, R4.reuse.H0_H0 ;  /* 0x20000004ff077230 */ /* 0x100fe20000004100 */
[----:B------:R-:W-:Y:S01]  /*11490*/  F2FP.SATFINITE.E4M3.F32.PACK_AB_MERGE_C R55, R60, R55, RZ ;  /* 0x000000373c37723e */ /* 0x000fe200048070ff */
[----:B------:R-:W-:-:S02]  /*114a0*/  HADD2.F32 R10, -RZ, R4.H1_H1 ;  /* 0x30000004ff0a7230 */ /* 0x000fc40000004100 */
[C---:B------:R-:W-:Y:S01]  /*114b0*/  FMUL.FTZ R28, R5.reuse, R6 ;  /* 0x00000006051c7220 */ /* 0x040fe20000410000 */
[----:B------:R-:W-:Y:S02]  /*114c0*/  HADD2.F32 R33, -RZ, R33.H1_H1 ;  /* 0x30000021ff217230 */ /* 0x000fe40000004100 */
[----:B------:R-:W-:Y:S01]  /*114d0*/  FMUL.FTZ R9, R5, R7 ;  /* 0x0000000705097220 */ /* 0x000fe20000410000 */
[--C-:B------:R-:W-:Y:S01]  /*114e0*/  HADD2.F32 R4, -RZ, R31.reuse.H0_H0 ;  /* 0x2000001fff047230 */ /* 0x100fe20000004100 */
[----:B------:R-:W-:Y:S01]  /*114f0*/  F2FP.SATFINITE.E4M3.F32.PACK_AB_MERGE_C R5, R52, R51, RZ ;  /* 0x000000333405723e */ /* 0x000fe200048070ff */
[----:B------:R-:W-:Y:S02]  /*11500*/  HADD2.F32 R31, -RZ, R31.H1_H1 ;  /* 0x3000001fff1f7230 */ /* 0x000fe40000004100 */
[C---:B------:R-:W-:Y:S01]  /*11510*/  FMUL.FTZ R36, R33.reuse, R10 ;  /* 0x0000000a21247220 */ /* 0x040fe20000410000 */
[----:B------:R-:W-:Y:S01]  /*11520*/  FMUL.FTZ R33, R33, R8 ;  /* 0x0000000821217220 */ /* 0x000fe20000410000 */
[C---:B------:R-:W-:Y:S01]  /*11530*/  FFMA.FTZ R11, R4.reuse, R6, -R9 ;  /* 0x00000006040b7223 */ /* 0x040fe20000010809 */
[----:B------:R-:W-:Y:S01]  /*11540*/  FFMA.FTZ R28, R4, R7, R28 ;  /* 0x00000007041c7223 */ /* 0x000fe2000001001c */
[C---:B------:R-:W-:Y:S01]  /*11550*/  FFMA.FTZ R36, R31.reuse, R8, -R36 ;  /* 0x000000081f247223 */ /* 0x040fe20000010824 */
[----:B------:R-:W-:Y:S01]  /*11560*/  FFMA.FTZ R33, R31, R10, R33 ;  /* 0x0000000a1f217223 */ /* 0x000fe20000010021 */
[----:B------:R-:W-:-:S02]  /*11570*/  F2FP.SATFINITE.E4M3.F32.PACK_AB_MERGE_C R4, R47, R44, RZ ;  /* 0x0000002c2f04723e */ /* 0x000fc400048070ff */
[----:B------:R-:W-:Y:S02]  /*11580*/  F2FP.SATFINITE.E4M3.F32.PACK_AB_MERGE_C R6, R50, R53, RZ ;  /* 0x000000353206723e */ /* 0x000fe400048070ff */
[----:B------:R-:W-:Y:S02]  /*11590*/  F2FP.SATFINITE.E4M3.F32.PACK_AB_MERGE_C R7, R58, R29, RZ ;  /* 0x0000001d3a07723e */ /* 0x000fe400048070ff */
[----:B------:R-:W-:Y:S02]  /*115a0*/  F2FP.SATFINITE.E4M3.F32.PACK_AB_MERGE_C R8, R49, R46, RZ ;  /* 0x0000002e3108723e */ /* 0x000fe400048070ff */
[----:B------:R-:W-:Y:S02]  /*115b0*/  F2FP.SATFINITE.E4M3.F32.PACK_AB_MERGE_C R9, R54, R45, RZ ;  /* 0x0000002d3609723e */ /* 0x000fe400048070ff */
[----:B------:R-:W-:Y:S02]  /*115c0*/  F2FP.SATFINITE.E4M3.F32.PACK_AB_MERGE_C R10, R56, R35, RZ ;  /* 0x00000023380a723e */ /* 0x000fe400048070ff */
[----:B------:R-:W-:-:S02]  /*115d0*/  F2FP.SATFINITE.E4M3.F32.PACK_AB_MERGE_C R4, R42, R43, R4 ;  /* 0x0000002b2a04723e */ /* 0x000fc40004807004 */
[----:B------:R-:W-:Y:S02]  /*115e0*/  F2FP.SATFINITE.E4M3.F32.PACK_AB_MERGE_C R5, R37, R38, R5 ;  /* 0x000000262505723e */ /* 0x000fe40004807005 */
[----:B------:R-:W-:Y:S02]  /*115f0*/  F2FP.SATFINITE.E4M3.F32.PACK_AB_MERGE_C R6, R34, R27, R6 ;  /* 0x0000001b2206723e */ /* 0x000fe40004807006 */
[----:B------:R-:W-:Y:S02]  /*11600*/  F2FP.SATFINITE.E4M3.F32.PACK_AB_MERGE_C R7, R36, R11, R7 ;  /* 0x0000000b2407723e */ /* 0x000fe40004807007 */
[----:B------:R-:W-:Y:S02]  /*11610*/  F2FP.SATFINITE.E4M3.F32.PACK_AB_MERGE_C R8, R40, R41, R8 ;  /* 0x000000292808723e */ /* 0x000fe40004807008 */
[----:B------:R-:W-:Y:S01]  /*11620*/  F2FP.SATFINITE.E4M3.F32.PACK_AB_MERGE_C R9, R39, R48, R9 ;  /* 0x000000302709723e */ /* 0x000fe20004807009 */
[----:B------:R1:W-:Y:S01]  /*11630*/  STS.128 [R57+0x20400], R4 ;  /* 0x0204000439007388 */ /* 0x0003e20000000c00 */
[----:B------:R-:W-:-:S02]  /*11640*/  F2FP.SATFINITE.E4M3.F32.PACK_AB_MERGE_C R10, R25, R32, R10 ;  /* 0x00000020190a723e */ /* 0x000fc4000480700a */
[----:B------:R-:W-:-:S05]  /*11650*/  F2FP.SATFINITE.E4M3.F32.PACK_AB_MERGE_C R11, R33, R28, R55 ;  /* 0x0000001c210b723e */ /* 0x000fca0004807037 */
[----:B------:R1:W-:Y:S02]  /*11660*/  STS.128 [R21+0x20400], R8 ;  /* 0x0204000815007388 */ /* 0x0003e40000000c00 */
.L_x_634:
[----:B------:R-:W-:Y:S05]  /*11670*/  BSYNC B1 ;  /* 0x0000000000017941 */ /* 0x000fea0003800000 */
.L_x_633:
[----:B------:R-:W-:Y:S04]  /*11680*/  BSSY B1, `(.L_x_635) ;  /* 0x00000c6000017945 */ /* 0x000fe80003800000 */
[----:B------:R-:W-:Y:S05]  /*11690*/  @P2 BRA `(.L_x_636) ;  /* 0x0000000c00102947 */ /* 0x000fea0003800000 */
[----:B-1----:R-:W2:Y:S04]  /*116a0*/  LDL R6, [R1+0x2c] ;  /* 0x00002c0001067983 */ /* 0x002ea80000100800 */
[----:B------:R-:W3:Y:S01]  /*116b0*/  LDL R60, [R1+0x50] ;  /* 0x00005000013c7983 */ /* 0x000ee20000100800 */
[----:B------:R-:W-:Y:S01]  /*116c0*/  LEA.HI R4, R3, R59, RZ, 0x1c ;  /* 0x0000003b03047211 */ /* 0x000fe200078fe0ff */
[----:B------:R-:W-:Y:S01]  /*116d0*/  VIADD R8, R219, 0x20 ;  /* 0x00000020db087836 */ /* 0x000fe20000000000 */
[----:B------:R-:W-:Y:S02]  /*116e0*/  F2FP.F16.E4M3.UNPACK_B R37, R0.H1 ;  /* 0x00000000ff25723e */ /* 0x000fe400030006ff */
[----:B------:R-:W-:Y:S01]  /*116f0*/  SHF.R.S32.HI R7, RZ, 0x1f, R4 ;  /* 0x0000001fff077819 */ /* 0x000fe20000011404 */
[----:B------:R-:W-:Y:S01]  /*11700*/  IMAD.SHL.U32 R5, R4, 0x10, RZ ;  /* 0x0000001004057824 */ /* 0x000fe200078e00ff */
[----:B------:R-:W-:Y:S01]  /*11710*/  SHF.L.U32 R8, R8, 0x7, RZ ;  /* 0x0000000708087819 */ /* 0x000fe200000006ff */
[----:B------:R-:W-:Y:S01]  /*11720*/  HADD2.F32 R39, -RZ, R37.H0_H0 ;  /* 0x20000025ff277230 */ /* 0x000fe20000004100 */
[----:B------:R-:W-:-:S02]  /*11730*/  LEA.HI R7, R7, R4, RZ, 0x3 ;  /* 0x0000000407077211 */ /* 0x000fc400078f18ff */
[----:B------:R-:W-:Y:S02]  /*11740*/  LOP3.LUT R8, R8, 0x380, RZ, 0xc0, !PT ;  /* 0x0000038008087812 */ /* 0x000fe400078ec0ff */
[----:B------:R-:W-:Y:S01]  /*11750*/  F2FP.F16.E4M3.UNPACK_B R41, R13.H1 ;  /* 0x0000000dff29723e */ /* 0x000fe200030006ff */
[----:B------:R-:W-:Y:S01]  /*11760*/  IMAD.SHL.U32 R7, R7, 0x800, RZ ;  /* 0x0000080007077824 */ /* 0x000fe200078e00ff */
[----:B------:R-:W-:Y:S02]  /*11770*/  SHF.R.U32.HI R9, RZ, 0x3, R8 ;  /* 0x00000003ff097819 */ /* 0x000fe40000011608 */
[----:B------:R-:W-:Y:S01]  /*11780*/  LOP3.LUT R4, R8, 0x70, R5, 0xf8, !PT ;  /* 0x0000007008047812 */ /* 0x000fe200078ef805 */
[--C-:B------:R-:W-:Y:S01]  /*11790*/  HADD2.F32 R43, -RZ, R41.reuse.H0_H0 ;  /* 0x20000029ff2b7230 */ /* 0x100fe20000004100 */
[----:B------:R-:W-:Y:S01]  /*117a0*/  LOP3.LUT R7, R7, 0xffffc000, RZ, 0xc0, !PT ;  /* 0xffffc00007077812 */ /* 0x000fe200078ec0ff */
[----:B------:R-:W-:Y:S01]  /*117b0*/  HADD2.F32 R41, -RZ, R41.H1_H1 ;  /* 0x30000029ff297230 */ /* 0x000fe20000004100 */
[----:B------:R-:W-:-:S02]  /*117c0*/  LOP3.LUT R4, R4, R9, RZ, 0x3c, !PT ;  /* 0x0000000904047212 */ /* 0x000fc400078e3cff */
[----:B------:R-:W-:Y:S02]  /*117d0*/  F2FP.F16.E4M3.UNPACK_B R46, R13 ;  /* 0x0000000dff2e723e */ /* 0x000fe400020006ff */
[----:B------:R-:W-:Y:S02]  /*117e0*/  F2FP.F16.E4M3.UNPACK_B R49, R14 ;  /* 0x0000000eff31723e */ /* 0x000fe400020006ff */
[----:B------:R-:W-:Y:S01]  /*117f0*/  F2FP.F16.E4M3.UNPACK_B R55, R26 ;  /* 0x0000001aff37723e */ /* 0x000fe200020006ff */
[--C-:B------:R-:W-:Y:S02]  /*11800*/  HADD2.F32 R48, -RZ, R46.reuse.H0_H0 ;  /* 0x2000002eff307230 */ /* 0x100fe40000004100 */
[----:B------:R-:W-:Y:S02]  /*11810*/  HADD2.F32 R47, -RZ, R46.H1_H1 ;  /* 0x3000002eff2f7230 */ /* 0x000fe40000004100 */
[--C-:B------:R-:W-:Y:S02]  /*11820*/  HADD2.F32 R50, -RZ, R49.reuse.H0_H0 ;  /* 0x20000031ff327230 */ /* 0x100fe40000004100 */
[----:B------:R-:W-:Y:S01]  /*11830*/  HADD2.F32 R51, -RZ, R49.H1_H1 ;  /* 0x30000031ff337230 */ /* 0x000fe20000004100 */
[----:B------:R-:W-:Y:S01]  /*11840*/  F2FP.F16.E4M3.UNPACK_B R49, R12.H1 ;  /* 0x0000000cff31723e */ /* 0x000fe200030006ff */
[----:B------:R-:W-:-:S02]  /*11850*/  HADD2.F32 R56, -RZ, R55.H0_H0 ;  /* 0x20000037ff387230 */ /* 0x000fc40000004100 */
[----:B------:R-:W-:Y:S01]  /*11860*/  HADD2.F32 R55, -RZ, R55.H1_H1 ;  /* 0x30000037ff377230 */ /* 0x000fe20000004100 */
[----:B--2---:R-:W-:Y:S02]  /*11870*/  IADD3 R8, R4, R7, R6 ;  /* 0x0000000704087210 */ /* 0x004fe40007ffe006 */
[----:B---3--:R-:W1:Y:S03]  /*11880*/  LDS.128 R4, [R60+0x20400] ;  /* 0x020400003c047984 */ /* 0x008e660000000c00 */
[----:B------:R-:W-:-:S05]  /*11890*/  IMAD.IADD R21, R23, 0x1, R8 ;  /* 0x0000000117157824 */ /* 0x000fca00078e0208 */
[----:B------:R-:W2:Y:S01]  /*118a0*/  LDS.128 R8, [R21+0x20400] ;  /* 0x0204000015087984 */ /* 0x000ea20000000c00 */
[-C--:B-1----:R-:W-:Y:S02]  /*118b0*/  F2FP.F16.E4M3.UNPACK_B R25, R4.reuse ;  /* 0x00000004ff19723e */ /* 0x082fe400020006ff */
[----:B------:R-:W-:Y:S02]  /*118c0*/  F2FP.F16.E4M3.UNPACK_B R4, R4.H1 ;  /* 0x00000004ff04723e */ /* 0x000fe400030006ff */
[-C--:B------:R-:W-:Y:S02]  /*118d0*/  F2FP.F16.E4M3.UNPACK_B R27, R5.reuse ;  /* 0x00000005ff1b723e */ /* 0x080fe400020006ff */
[-C--:B--2---:R-:W-:Y:S02]  /*118e0*/  F2FP.F16.E4M3.UNPACK_B R32, R8.reuse.H1 ;  /* 0x00000008ff20723e */ /* 0x084fe400030006ff */
[----:B------:R-:W-:Y:S01]  /*118f0*/  F2FP.F16.E4M3.UNPACK_B R28, R5.H1 ;  /* 0x00000005ff1c723e */ /* 0x000fe200030006ff */
[----:B------:R-:W-:Y:S01]  /*11900*/  HADD2.F32 R5, -RZ, R4.H0_H0 ;  /* 0x20000004ff057230 */ /* 0x000fe20000004100 */
[----:B------:R-:W-:Y:S01]  /*11910*/  F2FP.F16.E4M3.UNPACK_B R8, R8 ;  /* 0x00000008ff08723e */ /* 0x000fe200020006ff */
[--C-:B------:R-:W-:Y:S01]  /*11920*/  HADD2.F32 R33, -RZ, R32.reuse.H0_H0 ;  /* 0x20000020ff217230 */ /* 0x100fe20000004100 */
[-C--:B0-----:R-:W-:Y:S01]  /*11930*/  F2FP.F16.E4M3.UNPACK_B R34, R9.reuse ;  /* 0x00000009ff22723e */ /* 0x081fe200020006ff */
[----:B------:R-:W-:Y:S01]  /*11940*/  HADD2.F32 R32, -RZ, R32.H1_H1 ;  /* 0x30000020ff207230 */ /* 0x000fe20000004100 */
[----:B------:R-:W-:Y:S01]  /*11950*/  F2FP.F16.E4M3.UNPACK_B R35, R9.H1 ;  /* 0x00000009ff23723e */ /* 0x000fe200030006ff */
[----:B------:R-:W-:-:S02]  /*11960*/  HADD2.F32 R9, -RZ, R8.H0_H0 ;  /* 0x20000008ff097230 */ /* 0x000fc40000004100 */
[-C--:B------:R-:W-:Y:S01]  /*11970*/  FMUL.FTZ R40, R39, R33.reuse ;  /* 0x0000002127287220 */ /* 0x080fe20000410000 */
[----:B------:R-:W-:Y:S01]  /*11980*/  FMUL.FTZ R38, R43, R33 ;  /* 0x000000212b267220 */ /* 0x000fe20000410000 */
[----:B------:R-:W-:Y:S01]  /*11990*/  FMUL.FTZ R42, R41, R32 ;  /* 0x00000020292a7220 */ /* 0x000fe20000410000 */
[----:B------:R-:W-:Y:S02]  /*119a0*/  HADD2.F32 R8, -RZ, R8.H1_H1 ;  /* 0x30000008ff087230 */ /* 0x000fe40000004100 */
[-C--:B------:R-:W-:Y:S01]  /*119b0*/  FFMA.FTZ R40, R43, R5.reuse, R40 ;  /* 0x000000052b287223 */ /* 0x080fe20000010028 */
[----:B------:R-:W-:Y:S01]  /*119c0*/  F2FP.F16.E4M3.UNPACK_B R43, R0 ;  /* 0x00000000ff2b723e */ /* 0x000fe200020006ff */
[----:B------:R-:W-:Y:S01]  /*119d0*/  FFMA.FTZ R38, R39, R5, -R38 ;  /* 0x0000000527267223 */ /* 0x000fe20000010826 */
[----:B------:R-:W-:Y:S02]  /*119e0*/  HADD2.F32 R39, -RZ, R37.H1_H1 ;  /* 0x30000025ff277230 */ /* 0x000fe40000004100 */
[----:B------:R-:W-:Y:S01]  /*119f0*/  FMUL.FTZ R37, R48, R9 ;  /* 0x0000000930257220 */ /* 0x000fe20000410000 */
[----:B------:R-:W-:Y:S01]  /*11a00*/  HADD2.F32 R5, -RZ, R4.H1_H1 ;  /* 0x30000004ff057230 */ /* 0x000fe20000004100 */
[----:B------:R-:W-:Y:S01]  /*11a10*/  F2FP.F16.E4M3.UNPACK_B R36, R10 ;  /* 0x0000000aff24723e */ /* 0x000fe200020006ff */
[----:B------:R-:W-:-:S02]  /*11a20*/  HADD2.F32 R44, -RZ, R43.H0_H0 ;  /* 0x2000002bff2c7230 */ /* 0x000fc40000004100 */
[C---:B------:R-:W-:Y:S01]  /*11a30*/  FMUL.FTZ R32, R39.reuse, R32 ;  /* 0x0000002027207220 */ /* 0x040fe20000410000 */
[----:B------:R-:W-:Y:S02]  /*11a40*/  HADD2.F32 R4, -RZ, R25.H0_H0 ;  /* 0x20000019ff047230 */ /* 0x000fe40000004100 */
[----:B------:R-:W-:Y:S01]  /*11a50*/  FFMA.FTZ R39, R39, R5, -R42 ;  /* 0x0000000527277223 */ /* 0x000fe2000001082a */
[----:B------:R-:W-:Y:S01]  /*11a60*/  F2FP.F16.E4M3.UNPACK_B R42, R24.H1 ;  /* 0x00000018ff2a723e */ /* 0x000fe200030006ff */
[C---:B------:R-:W-:Y:S01]  /*11a70*/  FMUL.FTZ R9, R44.reuse, R9 ;  /* 0x000000092c097220 */ /* 0x040fe20000410000 */
[----:B------:R-:W-:Y:S01]  /*11a80*/  FFMA.FTZ R41, R41, R5, R32 ;  /* 0x0000000529297223 */ /* 0x000fe20000010020 */
[-C--:B------:R-:W-:Y:S01]  /*11a90*/  FFMA.FTZ R37, R44, R4.reuse, -R37 ;  /* 0x000000042c257223 */ /* 0x080fe20000010825 */
[----:B------:R-:W-:Y:S02]  /*11aa0*/  HADD2.F32 R5, -RZ, R35.H0_H0 ;  /* 0x20000023ff057230 */ /* 0x000fe40000004100 */
[----:B------:R-:W-:Y:S01]  /*11ab0*/  FFMA.FTZ R9, R48, R4, R9 ;  /* 0x0000000430097223 */ /* 0x000fe20000010009 */
[----:B------:R-:W-:Y:S01]  /*11ac0*/  F2FP.F16.E4M3.UNPACK_B R48, R14.H1 ;  /* 0x0000000eff30723e */ /* 0x000fe200030006ff */
[----:B------:R-:W-:-:S02]  /*11ad0*/  HADD2.F32 R44, -RZ, R42.H0_H0 ;  /* 0x2000002aff2c7230 */ /* 0x000fc40000004100 */
[----:B------:R-:W-:Y:S01]  /*11ae0*/  FMUL.FTZ R32, R47, R8 ;  /* 0x000000082f207220 */ /* 0x000fe20000410000 */
[----:B------:R-:W-:Y:S01]  /*11af0*/  HADD2.F32 R45, -RZ, R43.H1_H1 ;  /* 0x3000002bff2d7230 */ /* 0x000fe20000004100 */
[----:B------:R-:W-:Y:S01]  /*11b00*/  F2FP.F16.E4M3.UNPACK_B R10, R10.H1 ;  /* 0x0000000aff0a723e */ /* 0x000fe200030006ff */
[----:B------:R-:W-:Y:S01]  /*11b10*/  HADD2.F32 R46, -RZ, R48.H0_H0 ;  /* 0x20000030ff2e7230 */ /* 0x000fe20000004100 */
[----:B------:R-:W-:Y:S01]  /*11b20*/  F2FP.F16.E4M3.UNPACK_B R29, R6 ;  /* 0x00000006ff1d723e */ /* 0x000fe200020006ff */
[----:B------:R-:W-:Y:S02]  /*11b30*/  HADD2.F32 R4, -RZ, R28.H0_H0 ;  /* 0x2000001cff047230 */ /* 0x000fe40000004100 */
[----:B------:R-:W-:Y:S01]  /*11b40*/  FMUL.FTZ R8, R45, R8 ;  /* 0x000000082d087220 */ /* 0x000fe20000410000 */
[----:B------:R-:W-:Y:S02]  /*11b50*/  HADD2.F32 R25, -RZ, R25.H1_H1 ;  /* 0x30000019ff197230 */ /* 0x000fe40000004100 */
[-C--:B------:R-:W-:Y:S01]  /*11b60*/  FMUL.FTZ R43, R46, R5.reuse ;  /* 0x000000052e2b7220 */ /* 0x080fe20000410000 */
[C---:B------:R-:W-:Y:S01]  /*11b70*/  FMUL.FTZ R5, R44.reuse, R5 ;  /* 0x000000052c057220 */ /* 0x040fe20000410000 */
[----:B------:R-:W-:Y:S01]  /*11b80*/  HADD2.F32 R52, -RZ, R48.H1_H1 ;  /* 0x30000030ff347230 */ /* 0x000fe20000004100 */
[----:B------:R-:W-:Y:S01]  /*11b90*/  F2FP.F16.E4M3.UNPACK_B R6, R6.H1 ;  /* 0x00000006ff06723e */ /* 0x000fe200030006ff */
[-C--:B------:R-:W-:Y:S01]  /*11ba0*/  FFMA.FTZ R43, R44, R4.reuse, -R43 ;  /* 0x000000042c2b7223 */ /* 0x080fe2000001082b */
[----:B------:R-:W-:Y:S01]  /*11bb0*/  FFMA.FTZ R44, R46, R4, R5 ;  /* 0x000000042e2c7223 */ /* 0x000fe20000010005 */
[----:B------:R-:W-:Y:S01]  /*11bc0*/  HADD2.F32 R46, -RZ, R42.H1_H1 ;  /* 0x3000002aff2e7230 */ /* 0x000fe20000004100 */
[----:B------:R-:W-:Y:S01]  /*11bd0*/  F2FP.F16.E4M3.UNPACK_B R42, R24 ;  /* 0x00000018ff2a723e */ /* 0x000fe200020006ff */
[----:B------:R-:W-:-:S02]  /*11be0*/  HADD2.F32 R35, -RZ, R35.H1_H1 ;  /* 0x30000023ff237230 */ /* 0x000fc40000004100 */
[-C--:B------:R-:W-:Y:S01]  /*11bf0*/  FFMA.FTZ R32, R45, R25.reuse, -R32 ;  /* 0x000000192d207223 */ /* 0x080fe20000010820 */
[----:B------:R-:W-:Y:S02]  /*11c00*/  HADD2.F32 R5, -RZ, R34.H0_H0 ;  /* 0x20000022ff057230 */ /* 0x000fe40000004100 */
[----:B------:R-:W-:Y:S01]  /*11c10*/  FFMA.FTZ R8, R47, R25, R8 ;  /* 0x000000192f087223 */ /* 0x000fe20000010008 */
[----:B------:R-:W-:Y:S02]  /*11c20*/  HADD2.F32 R48, -RZ, R42.H0_H0 ;  /* 0x2000002aff307230 */ /* 0x000fe40000004100 */
[-C--:B------:R-:W-:Y:S01]  /*11c30*/  FMUL.FTZ R45, R52, R35.reuse ;  /* 0x00000023342d7220 */ /* 0x080fe20000410000 */
[----:B------:R-:W-:Y:S02]  /*11c40*/  HADD2.F32 R28, -RZ, R28.H1_H1 ;  /* 0x3000001cff1c7230 */ /* 0x000fe40000004100 */
[----:B------:R-:W-:Y:S01]  /*11c50*/  FMUL.FTZ R35, R46, R35 ;  /* 0x000000232e237220 */ /* 0x000fe20000410000 */
[----:B------:R-:W-:-:S02]  /*11c60*/  HADD2.F32 R4, -RZ, R27.H0_H0 ;  /* 0x2000001bff047230 */ /* 0x000fc40000004100 */
[-C--:B------:R-:W-:Y:S01]  /*11c70*/  FMUL.FTZ R25, R50, R5.reuse ;  /* 0x0000000532197220 */ /* 0x080fe20000410000 */
[----:B------:R-:W-:Y:S01]  /*11c80*/  FMUL.FTZ R5, R48, R5 ;  /* 0x0000000530057220 */ /* 0x000fe20000410000 */
[-C--:B------:R-:W-:Y:S01]  /*11c90*/  FFMA.FTZ R46, R46, R28.reuse, -R45 ;  /* 0x0000001c2e2e7223 */ /* 0x080fe2000001082d */
[----:B------:R-:W-:Y:S01]  /*11ca0*/  FFMA.FTZ R35, R52, R28, R35 ;  /* 0x0000001c34237223 */ /* 0x000fe20000010023 */
[----:B------:R-:W-:Y:S02]  /*11cb0*/  HADD2.F32 R34, -RZ, R34.H1_H1 ;  /* 0x30000022ff227230 */ /* 0x000fe40000004100 */
[-C--:B------:R-:W-:Y:S01]  /*11cc0*/  FFMA.FTZ R28, R50, R4.reuse, R5 ;  /* 0x00000004321c7223 */ /* 0x080fe20000010005 */
[----:B------:R-:W-:Y:S01]  /*11cd0*/  F2FP.F16.E4M3.UNPACK_B R50, R15.H1 ;  /* 0x0000000fff32723e */ /* 0x000fe200030006ff */
[----:B------:R-:W-:Y:S01]  /*11ce0*/  FFMA.FTZ R25, R48, R4, -R25 ;  /* 0x0000000430197223 */ /* 0x000fe20000010819 */
[----:B------:R-:W-:Y:S01]  /*11cf0*/  HADD2.F32 R5, -RZ, R10.H0_H0 ;  /* 0x2000000aff057230 */ /* 0x000fe20000004100 */
[-C--:B------:R-:W-:Y:S01]  /*11d00*/  F2FP.F16.E4M3.UNPACK_B R33, R11.reuse ;  /* 0x0000000bff21723e */ /* 0x080fe200020006ff */
[----:B------:R-:W-:Y:S01]  /*11d10*/  HADD2.F32 R48, -RZ, R49.H0_H0 ;  /* 0x20000031ff307230 */ /* 0x000fe20000004100 */
[----:B------:R-:W-:Y:S01]  /*11d20*/  F2FP.F16.E4M3.UNPACK_B R11, R11.H1 ;  /* 0x0000000bff0b723e */ /* 0x000fe200030006ff */
[----:B------:R-:W-:Y:S01]  /*11d30*/  HADD2.F32 R52, -RZ, R50.H0_H0 ;  /* 0x20000032ff347230 */ /* 0x000fe20000004100 */
[----:B------:R-:W-:Y:S01]  /*11d40*/  F2FP.F16.E4M3.UNPACK_B R31, R7 ;  /* 0x00000007ff1f723e */ /* 0x000fe200020006ff */
[----:B------:R-:W-:-:S02]  /*11d50*/  HADD2.F32 R47, -RZ, R42.H1_H1 ;  /* 0x3000002aff2f7230 */ /* 0x000fc40000004100 */
[-C--:B------:R-:W-:Y:S01]  /*11d60*/  FMUL.FTZ R42, R51, R34.reuse ;  /* 0x00000022332a7220 */ /* 0x080fe20000410000 */
[----:B------:R-:W-:Y:S02]  /*11d70*/  HADD2.F32 R27, -RZ, R27.H1_H1 ;  /* 0x3000001bff1b7230 */ /* 0x000fe40000004100 */
[-C--:B------:R-:W-:Y:S01]  /*11d80*/  FMUL.FTZ R45, R52, R5.reuse ;  /* 0x00000005342d7220 */ /* 0x080fe20000410000 */
[----:B------:R-:W-:Y:S02]  /*11d90*/  HADD2.F32 R4, -RZ, R6.H0_H0 ;  /* 0x20000006ff047230 */ /* 0x000fe40000004100 */
[C---:B------:R-:W-:Y:S01]  /*11da0*/  FMUL.FTZ R5, R48.reuse, R5 ;  /* 0x0000000530057220 */ /* 0x040fe20000410000 */
[C---:B------:R-:W-:Y:S01]  /*11db0*/  FMUL.FTZ R34, R47.reuse, R34 ;  /* 0x000000222f227220 */ /* 0x040fe20000410000 */
[----:B------:R-:W-:Y:S01]  /*11dc0*/  FFMA.FTZ R42, R47, R27, -R42 ;  /* 0x0000001b2f2a7223 */ /* 0x000fe2000001082a */
[----:B------:R-:W-:Y:S02]  /*11dd0*/  HADD2.F32 R10, -RZ, R10.H1_H1 ;  /* 0x3000000aff0a7230 */ /* 0x000fe40000004100 */
[-C--:B------:R-:W-:Y:S01]  /*11de0*/  FFMA.FTZ R47, R48, R4.reuse, -R45 ;  /* 0x00000004302f7223 */ /* 0x080fe2000001082d */
[----:B------:R-:W-:Y:S01]  /*11df0*/  FFMA.FTZ R48, R52, R4, R5 ;  /* 0x0000000434307223 */ /* 0x000fe20000010005 */
[----:B------:R-:W-:-:S02]  /*11e00*/  HADD2.F32 R4, -RZ, R50.H1_H1 ;  /* 0x30000032ff047230 */ /* 0x000fc40000004100 */
[----:B------:R-:W-:Y:S01]  /*11e10*/  FFMA.FTZ R27, R51, R27, R34 ;  /* 0x0000001b331b7223 */ /* 0x000fe20000010022 */
[----:B------:R-:W-:Y:S01]  /*11e20*/  HADD2.F32 R50, -RZ, R49.H1_H1 ;  /* 0x30000031ff327230 */ /* 0x000fe20000004100 */
[----:B------:R-:W-:Y:S01]  /*11e30*/  F2FP.F16.E4M3.UNPACK_B R51, R15 ;  /* 0x0000000fff33723e */ /* 0x000fe200020006ff */
[----:B------:R-:W-:Y:S01]  /*11e40*/  HADD2.F32 R6, -RZ, R6.H1_H1 ;  /* 0x30000006ff067230 */ /* 0x000fe20000004100 */
[----:B------:R-:W-:Y:S01]  /*11e50*/  F2FP.F16.E4M3.UNPACK_B R34, R12 ;  /* 0x0000000cff22723e */ /* 0x000fe200020006ff */
[-C--:B------:R-:W-:Y:S01]  /*11e60*/  FMUL.FTZ R45, R4, R10.reuse ;  /* 0x0000000a042d7220 */ /* 0x080fe20000410000 */
[C---:B------:R-:W-:Y:S01]  /*11e70*/  FMUL.FTZ R49, R50.reuse, R10 ;  /* 0x0000000a32317220 */ /* 0x040fe20000410000 */
[----:B------:R-:W-:Y:S01]  /*11e80*/  HADD2.F32 R10, -RZ, R51.H0_H0 ;  /* 0x20000033ff0a7230 */ /* 0x000fe20000004100 */
[----:B------:R-:W-:Y:S01]  /*11e90*/  F2FP.F16.E4M3.UNPACK_B R52, R20.H1 ;  /* 0x00000014ff34723e */ /* 0x000fe200030006ff */
[----:B------:R-:W-:Y:S02]  /*11ea0*/  HADD2.F32 R5, -RZ, R36.H0_H0 ;  /* 0x20000024ff057230 */ /* 0x000fe40000004100 */
[-C--:B------:R-:W-:Y:S01]  /*11eb0*/  FFMA.FTZ R50, R50, R6.reuse, -R45 ;  /* 0x0000000632327223 */ /* 0x080fe2000001082d */
[----:B------:R-:W-:Y:S01]  /*11ec0*/  FFMA.FTZ R49, R4, R6, R49 ;  /* 0x0000000604317223 */ /* 0x000fe20000010031 */
[----:B------:R-:W-:Y:S01]  /*11ed0*/  HADD2.F32 R6, -RZ, R34.H0_H0 ;  /* 0x20000022ff067230 */ /* 0x000fe20000004100 */
[----:B------:R-:W-:Y:S01]  /*11ee0*/  F2FP.F16.E4M3.UNPACK_B R7, R7.H1 ;  /* 0x00000007ff07723e */ /* 0x000fe200030006ff */
        /* <DEDUP_REMOVED lines=8> */
[----:B------:R-:W-:-:S02]  /*11f70*/  HADD2.F32 R29, -RZ, R29.H1_H1 ;  /* 0x3000001dff1d7230 */ /* 0x000fc40000004100 */
[----:B------:R-:W-:Y:S01]  /*11f80*/  FMUL.FTZ R34, R51, R36 ;  /* 0x0000002433227220 */ /* 0x000fe20000410000 */
[----:B------:R-:W-:Y:S01]  /*11f90*/  F2FP.F16.E4M3.UNPACK_B R4, R26.H1 ;  /* 0x0000001aff04723e */ /* 0x000fe200030006ff */
[C---:B------:R-:W-:Y:S01]  /*11fa0*/  FMUL.FTZ R36, R45.reuse, R36 ;  /* 0x000000242d247220 */ /* 0x040fe20000410000 */
[----:B------:R-:W-:Y:S02]  /*11fb0*/  HADD2.F32 R54, -RZ, R52.H0_H0 ;  /* 0x20000034ff367230 */ /* 0x000fe40000004100 */
[-C--:B------:R-:W-:Y:S01]  /*11fc0*/  FFMA.FTZ R45, R45, R29.reuse, -R34 ;  /* 0x0000001d2d2d7223 */ /* 0x080fe20000010822 */
[----:B------:R-:W-:Y:S02]  /*11fd0*/  HADD2.F32 R5, -RZ, R11.H0_H0 ;  /* 0x2000000bff057230 */ /* 0x000fe40000004100 */
[----:B------:R-:W-:Y:S01]  /*11fe0*/  FFMA.FTZ R29, R51, R29, R36 ;  /* 0x0000001d331d7223 */ /* 0x000fe20000010024 */
[--C-:B------:R-:W-:Y:S01]  /*11ff0*/  HADD2.F32 R34, -RZ, R4.reuse.H0_H0 ;  /* 0x20000004ff227230 */ /* 0x100fe20000004100 */
[----:B------:R-:W-:Y:S01]  /*12000*/  F2FP.SATFINITE.E4M3.F32.PACK_AB_MERGE_C R40, R41, R40, RZ ;  /* 0x000000282928723e */ /* 0x000fe200048070ff */
[----:B------:R-:W-:-:S02]  /*12010*/  HADD2.F32 R53, -RZ, R4.H1_H1 ;  /* 0x30000004ff357230 */ /* 0x000fc40000004100 */
[-C--:B------:R-:W-:Y:S01]  /*12020*/  FMUL.FTZ R51, R54, R5.reuse ;  /* 0x0000000536337220 */ /* 0x080fe20000410000 */
[----:B------:R-:W-:Y:S02]  /*12030*/  HADD2.F32 R4, -RZ, R7.H0_H0 ;  /* 0x20000007ff047230 */ /* 0x000fe40000004100 */
[----:B------:R-:W-:Y:S01]  /*12040*/  FMUL.FTZ R5, R34, R5 ;  /* 0x0000000522057220 */ /* 0x000fe20000410000 */
[----:B------:R-:W-:Y:S01]  /*12050*/  HADD2.F32 R57, -RZ, R52.H1_H1 ;  /* 0x30000034ff397230 */ /* 0x000fe20000004100 */
[----:B------:R-:W-:Y:S01]  /*12060*/  F2FP.SATFINITE.E4M3.F32.PACK_AB_MERGE_C R47, R50, R47, RZ ;  /* 0x0000002f322f723e */ /* 0x000fe200048070ff */
[----:B------:R-:W-:Y:S02]  /*12070*/  HADD2.F32 R11, -RZ, R11.H1_H1 ;  /* 0x3000000bff0b7230 */ /* 0x000fe40000004100 */
[-C--:B------:R-:W-:Y:S01]  /*12080*/  FFMA.FTZ R51, R34, R4.reuse, -R51 ;  /* 0x0000000422337223 */ /* 0x080fe20000010833 */
[----:B------:R-:W-:Y:S02]  /*12090*/  HADD2.F32 R7, -RZ, R7.H1_H1 ;  /* 0x30000007ff077230 */ /* 0x000fe40000004100 */
[----:B------:R-:W-:Y:S01]  /*120a0*/  FFMA.FTZ R52, R54, R4, R5 ;  /* 0x0000000436347223 */ /* 0x000fe20000010005 */
[----:B------:R-:W-:Y:S01]  /*120b0*/  F2FP.F16.E4M3.UNPACK_B R4, R20 ;  /* 0x00000014ff04723e */ /* 0x000fe200020006ff */
[-C--:B------:R-:W-:Y:S01]  /*120c0*/  FMUL.FTZ R34, R57, R11.reuse ;  /* 0x0000000b39227220 */ /* 0x080fe20000410000 */
[----:B------:R-:W-:Y:S01]  /*120d0*/  FMUL.FTZ R36, R53, R11 ;  /* 0x0000000b35247220 */ /* 0x000fe20000410000 */
[--C-:B------:R-:W-:Y:S01]  /*120e0*/  HADD2.F32 R5, -RZ, R33.reuse.H0_H0 ;  /* 0x20000021ff057230 */ /* 0x100fe20000004100 */
[----:B------:R-:W-:Y:S01]  /*120f0*/  F2FP.SATFINITE.E4M3.F32.PACK_AB_MERGE_C R35, R35, R44, RZ ;  /* 0x0000002c2323723e */ /* 0x000fe200048070ff */
[-C--:B------:R-:W-:Y:S01]  /*12100*/  FFMA.FTZ R54, R53, R7.reuse, -R34 ;  /* 0x0000000735367223 */ /* 0x080fe20000010822 */
[----:B------:R-:W-:Y:S01]  /*12110*/  FFMA.FTZ R53, R57, R7, R36 ;  /* 0x0000000739357223 */ /* 0x000fe20000010024 */
[--C-:B------:R-:W-:Y:S01]  /*12120*/  HADD2.F32 R58, -RZ, R4.reuse.H0_H0 ;  /* 0x20000004ff3a7230 */ /* 0x100fe20000004100 */
[----:B------:R-:W-:Y:S01]  /*12130*/  F2FP.SATFINITE.E4M3.F32.PACK_AB_MERGE_C R48, R49, R48, RZ ;  /* 0x000000303130723e */ /* 0x000fe200048070ff */
[----:B------:R-:W-:Y:S01]  /*12140*/  HADD2.F32 R57, -RZ, R4.H1_H1 ;  /* 0x30000004ff397230 */ /* 0x000fe20000004100 */
[----:B------:R-:W-:Y:S01]  /*12150*/  F2FP.SATFINITE.E4M3.F32.PACK_AB_MERGE_C R51, R54, R51, RZ ;  /* 0x000000333633723e */ /* 0x000fe200048070ff */
[----:B------:R-:W-:-:S02]  /*12160*/  HADD2.F32 R33, -RZ, R33.H1_H1 ;  /* 0x30000021ff217230 */ /* 0x000fc40000004100 */
[-C--:B------:R-:W-:Y:S01]  /*12170*/  FMUL.FTZ R7, R58, R5.reuse ;  /* 0x000000053a077220 */ /* 0x080fe20000410000 */
[--C-:B------:R-:W-:Y:S02]  /*12180*/  HADD2.F32 R4, -RZ, R31.reuse.H0_H0 ;  /* 0x2000001fff047230 */ /* 0x100fe40000004100 */
[C---:B------:R-:W-:Y:S01]  /*12190*/  FMUL.FTZ R5, R56.reuse, R5 ;  /* 0x0000000538057220 */ /* 0x040fe20000410000 */
[----:B------:R-:W-:Y:S02]  /*121a0*/  HADD2.F32 R31, -RZ, R31.H1_H1 ;  /* 0x3000001fff1f7230 */ /* 0x000fe40000004100 */
[-C--:B------:R-:W-:Y:S01]  /*121b0*/  FMUL.FTZ R34, R57, R33.reuse ;  /* 0x0000002139227220 */ /* 0x080fe20000410000 */
[C---:B------:R-:W-:Y:S01]  /*121c0*/  FMUL.FTZ R36, R55.reuse, R33 ;  /* 0x0000002137247220 */ /* 0x040fe20000410000 */
[-C--:B------:R-:W-:Y:S01]  /*121d0*/  FFMA.FTZ R7, R56, R4.reuse, -R7 ;  /* 0x0000000438077223 */ /* 0x080fe20000010807 */
[----:B------:R-:W-:Y:S01]  /*121e0*/  FFMA.FTZ R11, R58, R4, R5 ;  /* 0x000000043a0b7223 */ /* 0x000fe20000010005 */
[-C--:B------:R-:W-:Y:S01]  /*121f0*/  FFMA.FTZ R34, R55, R31.reuse, -R34 ;  /* 0x0000001f37227223 */ /* 0x080fe20000010822 */
[----:B------:R-:W-:Y:S01]  /*12200*/  FFMA.FTZ R36, R57, R31, R36 ;  /* 0x0000001f39247223 */ /* 0x000fe20000010024 */
[----:B------:R-:W-:-:S02]  /*12210*/  F2FP.SATFINITE.E4M3.F32.PACK_AB_MERGE_C R4, R39, R38, RZ ;  /* 0x000000262704723e */ /* 0x000fc400048070ff */
[----:B------:R-:W-:Y:S02]  /*12220*/  F2FP.SATFINITE.E4M3.F32.PACK_AB_MERGE_C R5, R46, R43, RZ ;  /* 0x0000002b2e05723e */ /* 0x000fe400048070ff */
[----:B------:R-:W-:Y:S02]  /*12230*/  F2FP.SATFINITE.E4M3.F32.PACK_AB_MERGE_C R52, R53, R52, RZ ;  /* 0x000000343534723e */ /* 0x000fe400048070ff */
[----:B------:R-:W-:Y:S02]  /*12240*/  F2FP.SATFINITE.E4M3.F32.PACK_AB_MERGE_C R4, R32, R37, R4 ;  /* 0x000000252004723e */ /* 0x000fe40004807004 */
[----:B------:R-:W-:Y:S02]  /*12250*/  F2FP.SATFINITE.E4M3.F32.PACK_AB_MERGE_C R8, R8, R9, R40 ;  /* 0x000000090808723e */ /* 0x000fe40004807028 */
[----:B------:R-:W-:Y:S02]  /*12260*/  F2FP.SATFINITE.E4M3.F32.PACK_AB_MERGE_C R5, R42, R25, R5 ;  /* 0x000000192a05723e */ /* 0x000fe40004807005 */
[----:B------:R-:W-:-:S02]  /*12270*/  F2FP.SATFINITE.E4M3.F32.PACK_AB_MERGE_C R6, R45, R6, R47 ;  /* 0x000000062d06723e */ /* 0x000fc4000480702f */
[----:B------:R-:W-:Y:S02]  /*12280*/  F2FP.SATFINITE.E4M3.F32.PACK_AB_MERGE_C R7, R34, R7, R51 ;  /* 0x000000072207723e */ /* 0x000fe40004807033 */
[----:B------:R-:W-:Y:S02]  /*12290*/  F2FP.SATFINITE.E4M3.F32.PACK_AB_MERGE_C R9, R27, R28, R35 ;  /* 0x0000001c1b09723e */ /* 0x000fe40004807023 */
[----:B------:R-:W-:Y:S01]  /*122a0*/  F2FP.SATFINITE.E4M3.F32.PACK_AB_MERGE_C R10, R29, R10, R48 ;  /* 0x0000000a1d0a723e */ /* 0x000fe20004807030 */
[----:B------:R2:W-:Y:S01]  /*122b0*/  STS.128 [R60+0x20400], R4 ;  /* 0x020400043c007388 */ /* 0x0005e20000000c00 */
[----:B------:R-:W-:-:S05]  /*122c0*/  F2FP.SATFINITE.E4M3.F32.PACK_AB_MERGE_C R11, R36, R11, R52 ;  /* 0x0000000b240b723e */ /* 0x000fca0004807034 */
[----:B------:R2:W-:Y:S02]  /*122d0*/  STS.128 [R21+0x20400], R8 ;  /* 0x0204000815007388 */ /* 0x0005e40000000c00 */
.L_x_636:
[----:B------:R-:W-:Y:S05]  /*122e0*/  BSYNC B1 ;  /* 0x0000000000017941 */ /* 0x000fea0003800000 */
.L_x_635:
[----:B------:R-:W-:Y:S04]  /*122f0*/  BSSY B1, `(.L_x_637) ;  /* 0x00000c6000017945 */ /* 0x000fe80003800000 */
[----:B------:R-:W-:Y:S05]  /*12300*/  @P3 BRA `(.L_x_638) ;  /* 0x0000000c00103947 */ /* 0x000fea0003800000 */
[----:B-12---:R-:W2:Y:S04]  /*12310*/  LDL R6, [R1+0x28] ;  /* 0x0000280001067983 */ /* 0x006ea80000100800 */
[----:B------:R-:W3:Y:S01]  /*12320*/  LDL R60, [R1+0x4c] ;  /* 0x00004c00013c7983 */ /* 0x000ee20000100800 */
[----:B------:R-:W-:Y:S02]  /*12330*/  LEA.HI R4, R3, R59, RZ, 0x1c ;  /* 0x0000003b03047211 */ /* 0x000fe400078fe0ff */
[----:B------:R-:W-:Y:S02]  /*12340*/  IADD3 R8, R219, 0x40, RZ ;  /* 0x00000040db087810 */ /* 0x000fe40007ffe0ff */
[----:B------:R-:W-:Y:S01]  /*12350*/  SHF.R.S32.HI R7, RZ, 0x1f, R4 ;  /* 0x0000001fff077819 */ /* 0x000fe20000011404 */
[----:B------:R-:W-:Y:S01]  /*12360*/  IMAD.SHL.U32 R5, R4, 0x10, RZ ;  /* 0x0000001004057824 */ /* 0x000fe200078e00ff */
[----:B------:R-:W-:Y:S01]  /*12370*/  F2FP.F16.E4M3.UNPACK_B R37, R0.H1 ;  /* 0x00000000ff25723e */ /* 0x000fe200030006ff */
[----:B------:R-:W-:Y:S01]  /*12380*/  IMAD.SHL.U32 R8, R8, 0x80, RZ ;  /* 0x0000008008087824 */ /* 0x000fe200078e00ff */
[----:B------:R-:W-:-:S02]  /*12390*/  LEA.HI R7, R7, R4, RZ, 0x3 ;  /* 0x0000000407077211 */ /* 0x000fc400078f18ff */
[-C--:B------:R-:W-:Y:S01]  /*123a0*/  F2FP.F16.E4M3.UNPACK_B R41, R13.reuse.H1 ;  /* 0x0000000dff29723e */ /* 0x080fe200030006ff */
[----:B------:R-:W-:Y:S01]  /*123b0*/  HADD2.F32 R39, -RZ, R37.H0_H0 ;  /* 0x20000025ff277230 */ /* 0x000fe20000004100 */
[----:B------:R-:W-:Y:S01]  /*123c0*/  LOP3.LUT R8, R8, 0x380, RZ, 0xc0, !PT ;  /* 0x0000038008087812 */ /* 0x000fe200078ec0ff */
[----:B------:R-:W-:Y:S01]  /*123d0*/  IMAD.SHL.U32 R7, R7, 0x800, RZ ;  /* 0x0000080007077824 */ /* 0x000fe200078e00ff */
[----:B------:R-:W-:Y:S01]  /*123e0*/  F2FP.F16.E4M3.UNPACK_B R46, R13 ;  /* 0x0000000dff2e723e */ /* 0x000fe200020006ff */
[--C-:B------:R-:W-:Y:S01]  /*123f0*/  HADD2.F32 R43, -RZ, R41.reuse.H0_H0 ;  /* 0x20000029ff2b7230 */ /* 0x100fe20000004100 */
[----:B------:R-:W-:Y:S01]  /*12400*/  SHF.R.U32.HI R9, RZ, 0x3, R8 ;  /* 0x00000003ff097819 */ /* 0x000fe20000011608 */
[----:B------:R-:W-:Y:S01]  /*12410*/  HADD2.F32 R41, -RZ, R41.H1_H1 ;  /* 0x30000029ff297230 */ /* 0x000fe20000004100 */
[----:B------:R-:W-:Y:S01]  /*12420*/  LOP3.LUT R4, R8, 0x70, R5, 0xf8, !PT ;  /* 0x0000007008047812 */ /* 0x000fe200078ef805 */
[--C-:B------:R-:W-:Y:S01]  /*12430*/  HADD2.F32 R48, -RZ, R46.reuse.H0_H0 ;  /* 0x2000002eff307230 */ /* 0x100fe20000004100 */
[----:B------:R-:W-:Y:S01]  /*12440*/  LOP3.LUT R7, R7, 0xffffc000, RZ, 0xc0, !PT ;  /* 0xffffc00007077812 */ /* 0x000fe200078ec0ff */
[----:B------:R-:W-:Y:S01]  /*12450*/  HADD2.F32 R47, -RZ, R46.H1_H1 ;  /* 0x3000002eff2f7230 */ /* 0x000fe20000004100 */
[----:B------:R-:W-:-:S02]  /*12460*/  LOP3.LUT R4, R4, R9, RZ, 0x3c, !PT ;  /* 0x0000000904047212 */ /* 0x000fc400078e3cff */
[----:B------:R-:W-:Y:S02]  /*12470*/  F2FP.F16.E4M3.UNPACK_B R49, R14 ;  /* 0x0000000eff31723e */ /* 0x000fe400020006ff */
[----:B------:R-:W-:-:S03]  /*12480*/  F2FP.F16.E4M3.UNPACK_B R55, R26 ;  /* 0x0000001aff37723e */ /* 0x000fc600020006ff */
[--C-:B------:R-:W-:Y:S02]  /*12490*/  HADD2.F32 R50, -RZ, R49.reuse.H0_H0 ;  /* 0x20000031ff327230 */ /* 0x100fe40000004100 */
[----:B------:R-:W-:Y:S01]  /*124a0*/  HADD2.F32 R51, -RZ, R49.H1_H1 ;  /* 0x30000031ff337230 */ /* 0x000fe20000004100 */
[----:B------:R-:W-:Y:S01]  /*124b0*/  F2FP.F16.E4M3.UNPACK_B R49, R12.H1 ;  /* 0x0000000cff31723e */ /* 0x000fe200030006ff */
[--C-:B------:R-:W-:Y:S02]  /*124c0*/  HADD2.F32 R56, -RZ, R55.reuse.H0_H0 ;  /* 0x20000037ff387230 */ /* 0x100fe40000004100 */
[----:B------:R-:W-:Y:S01]  /*124d0*/  HADD2.F32 R55, -RZ, R55.H1_H1 ;  /* 0x30000037ff377230 */ /* 0x000fe20000004100 */
[----:B--2---:R-:W-:-:S04]  /*124e0*/  IADD3 R8, R4, R7, R6 ;  /* 0x0000000704087210 */ /* 0x004fc80007ffe006 */
[----:B------:R-:W-:Y:S01]  /*124f0*/  IADD3 R21, R23, R8, RZ ;  /* 0x0000000817157210 */ /* 0x000fe20007ffe0ff */
[----:B---3--:R-:W1:Y:S04]  /*12500*/  LDS.128 R4, [R60+0x20400] ;  /* 0x020400003c047984 */ /* 0x008e680000000c00 */
[----:B------:R-:W2:Y:S01]  /*12510*/  LDS.128 R8, [R21+0x20400] ;  /* 0x0204000015087984 */ /* 0x000ea20000000c00 */
[-C--:B-1----:R-:W-:Y:S02]  /*12520*/  F2FP.F16.E4M3.UNPACK_B R25, R4.reuse ;  /* 0x00000004ff19723e */ /* 0x082fe400020006ff */
[----:B------:R-:W-:Y:S02]  /*12530*/  F2FP.F16.E4M3.UNPACK_B R4, R4.H1 ;  /* 0x00000004ff04723e */ /* 0x000fe400030006ff */
[----:B--2---:R-:W-:-:S02]  /*12540*/  F2FP.F16.E4M3.UNPACK_B R32, R8.H1 ;  /* 0x00000008ff20723e */ /* 0x004fc400030006ff */
[-C--:B------:R-:W-:Y:S02]  /*12550*/  F2FP.F16.E4M3.UNPACK_B R27, R5.reuse ;  /* 0x00000005ff1b723e */ /* 0x080fe400020006ff */
[----:B------:R-:W-:Y:S01]  /*12560*/  F2FP.F16.E4M3.UNPACK_B R28, R5.H1 ;  /* 0x00000005ff1c723e */ /* 0x000fe200030006ff */
[----:B------:R-:W-:Y:S01]  /*12570*/  HADD2.F32 R33, -RZ, R32.H0_H0 ;  /* 0x20000020ff217230 */ /* 0x000fe20000004100 */
[----:B------:R-:W-:Y:S01]  /*12580*/  F2FP.F16.E4M3.UNPACK_B R8, R8 ;  /* 0x00000008ff08723e */ /* 0x000fe200020006ff */
[----:B------:R-:W-:Y:S01]  /*12590*/  HADD2.F32 R5, -RZ, R4.H0_H0 ;  /* 0x20000004ff057230 */ /* 0x000fe20000004100 */
[----:B0-----:R-:W-:Y:S01]  /*125a0*/  F2FP.F16.E4M3.UNPACK_B R34, R9 ;  /* 0x00000009ff22723e */ /* 0x001fe200020006ff */
[----:B------:R-:W-:Y:S02]  /*125b0*/  HADD2.F32 R32, -RZ, R32.H1_H1 ;  /* 0x30000020ff207230 */ /* 0x000fe40000004100 */
[-C--:B------:R-:W-:Y:S01]  /*125c0*/  FMUL.FTZ R40, R39, R33.reuse ;  /* 0x0000002127287220 */ /* 0x080fe20000410000 */
[----:B------:R-:W-:Y:S01]  /*125d0*/  FMUL.FTZ R38, R43, R33 ;  /* 0x000000212b267220 */ /* 0x000fe20000410000 */
[----:B------:R-:W-:Y:S01]  /*125e0*/  F2FP.F16.E4M3.UNPACK_B R35, R9.H1 ;  /* 0x00000009ff23723e */ /* 0x000fe200030006ff */
[----:B------:R-:W-:-:S02]  /*125f0*/  HADD2.F32 R9, -RZ, R8.H0_H0 ;  /* 0x20000008ff097230 */ /* 0x000fc40000004100 */
[-C--:B------:R-:W-:Y:S01]  /*12600*/  FFMA.FTZ R40, R43, R5.reuse, R40 ;  /* 0x000000052b287223 */ /* 0x080fe20000010028 */
[----:B------:R-:W-:Y:S01]  /*12610*/  F2FP.F16.E4M3.UNPACK_B R43, R0 ;  /* 0x00000000ff2b723e */ /* 0x000fe200020006ff */
[----:B------:R-:W-:Y:S01]  /*12620*/  FFMA.FTZ R38, R39, R5, -R38 ;  /* 0x0000000527267223 */ /* 0x000fe20000010826 */
[----:B------:R-:W-:Y:S02]  /*12630*/  HADD2.F32 R39, -RZ, R37.H1_H1 ;  /* 0x30000025ff277230 */ /* 0x000fe40000004100 */
[----:B------:R-:W-:Y:S01]  /*12640*/  FMUL.FTZ R37, R48, R9 ;  /* 0x0000000930257220 */ /* 0x000fe20000410000 */
[----:B------:R-:W-:Y:S02]  /*12650*/  HADD2.F32 R5, -RZ, R4.H1_H1 ;  /* 0x30000004ff057230 */ /* 0x000fe40000004100 */
[-C--:B------:R-:W-:Y:S01]  /*12660*/  FMUL.FTZ R42, R41, R32.reuse ;  /* 0x00000020292a7220 */ /* 0x080fe20000410000 */
[----:B------:R-:W-:Y:S02]  /*12670*/  HADD2.F32 R44, -RZ, R43.H0_H0 ;  /* 0x2000002bff2c7230 */ /* 0x000fe40000004100 */
[----:B------:R-:W-:Y:S01]  /*12680*/  FMUL.FTZ R32, R39, R32 ;  /* 0x0000002027207220 */ /* 0x000fe20000410000 */
[----:B------:R-:W-:-:S02]  /*12690*/  HADD2.F32 R4, -RZ, R25.H0_H0 ;  /* 0x20000019ff047230 */ /* 0x000fc40000004100 */
        /* <DEDUP_REMOVED lines=8> */
[----:B------:R-:W-:Y:S01]  /*12720*/  HADD2.F32 R44, -RZ, R42.H0_H0 ;  /* 0x2000002aff2c7230 */ /* 0x000fe20000004100 */
[-C--:B------:R-:W-:Y:S01]  /*12730*/  F2FP.F16.E4M3.UNPACK_B R36, R10.reuse ;  /* 0x0000000aff24723e */ /* 0x080fe200020006ff */
[----:B------:R-:W-:Y:S01]  /*12740*/  HADD2.F32 R45, -RZ, R43.H1_H1 ;  /* 0x3000002bff2d7230 */ /* 0x000fe20000004100 */
[----:B------:R-:W-:Y:S01]  /*12750*/  F2FP.F16.E4M3.UNPACK_B R10, R10.H1 ;  /* 0x0000000aff0a723e */ /* 0x000fe200030006ff */
[----:B------:R-:W-:Y:S01]  /*12760*/  HADD2.F32 R46, -RZ, R48.H0_H0 ;  /* 0x20000030ff2e7230 */ /* 0x000fe20000004100 */
[-C--:B------:R-:W-:Y:S01]  /*12770*/  F2FP.F16.E4M3.UNPACK_B R29, R6.reuse ;  /* 0x00000006ff1d723e */ /* 0x080fe200020006ff */
[----:B------:R-:W-:Y:S01]  /*12780*/  HADD2.F32 R4, -RZ, R28.H0_H0 ;  /* 0x2000001cff047230 */ /* 0x000fe20000004100 */
[----:B------:R-:W-:Y:S01]  /*12790*/  F2FP.F16.E4M3.UNPACK_B R6, R6.H1 ;  /* 0x00000006ff06723e */ /* 0x000fe200030006ff */
[----:B------:R-:W-:-:S02]  /*127a0*/  HADD2.F32 R8, -RZ, R8.H1_H1 ;  /* 0x30000008ff087230 */ /* 0x000fc40000004100 */
[-C--:B------:R-:W-:Y:S01]  /*127b0*/  FMUL.FTZ R43, R46, R5.reuse ;  /* 0x000000052e2b7220 */ /* 0x080fe20000410000 */
[C---:B------:R-:W-:Y:S01]  /*127c0*/  FMUL.FTZ R5, R44.reuse, R5 ;  /* 0x000000052c057220 */ /* 0x040fe20000410000 */
[----:B------:R-:W-:Y:S01]  /*127d0*/  HADD2.F32 R25, -RZ, R25.H1_H1 ;  /* 0x30000019ff197230 */ /* 0x000fe20000004100 */
[----:B------:R-:W-:Y:S01]  /*127e0*/  F2FP.F16.E4M3.UNPACK_B R33, R11 ;  /* 0x0000000bff21723e */ /* 0x000fe200020006ff */
[-C--:B------:R-:W-:Y:S01]  /*127f0*/  FFMA.FTZ R43, R44, R4.reuse, -R43 ;  /* 0x000000042c2b7223 */ /* 0x080fe2000001082b */
[----:B------:R-:W-:Y:S01]  /*12800*/  FFMA.FTZ R44, R46, R4, R5 ;  /* 0x000000042e2c7223 */ /* 0x000fe20000010005 */
[----:B------:R-:W-:Y:S01]  /*12810*/  HADD2.F32 R46, -RZ, R42.H1_H1 ;  /* 0x3000002aff2e7230 */ /* 0x000fe20000004100 */
[----:B------:R-:W-:Y:S01]  /*12820*/  F2FP.F16.E4M3.UNPACK_B R42, R24 ;  /* 0x00000018ff2a723e */ /* 0x000fe200020006ff */
[-C--:B------:R-:W-:Y:S01]  /*12830*/  FMUL.FTZ R32, R47, R8.reuse ;  /* 0x000000082f207220 */ /* 0x080fe20000410000 */
[----:B------:R-:W-:Y:S02]  /*12840*/  HADD2.F32 R52, -RZ, R48.H1_H1 ;  /* 0x30000030ff347230 */ /* 0x000fe40000004100 */
[----:B------:R-:W-:Y:S01]  /*12850*/  FMUL.FTZ R8, R45, R8 ;  /* 0x000000082d087220 */ /* 0x000fe20000410000 */
        /* <DEDUP_REMOVED lines=18> */
[----:B------:R-:W-:Y:S01]  /*12980*/  F2FP.F16.E4M3.UNPACK_B R11, R11.H1 ;  /* 0x0000000bff0b723e */ /* 0x000fe200030006ff */
[----:B------:R-:W-:Y:S01]  /*12990*/  HADD2.F32 R48, -RZ, R49.H0_H0 ;  /* 0x20000031ff307230 */ /* 0x000fe20000004100 */
[-C--:B------:R-:W-:Y:S01]  /*129a0*/  F2FP.F16.E4M3.UNPACK_B R31, R7.reuse ;  /* 0x00000007ff1f723e */ /* 0x080fe200020006ff */
[----:B------:R-:W-:Y:S01]  /*129b0*/  HADD2.F32 R52, -RZ, R50.H0_H0 ;  /* 0x20000032ff347230 */ /* 0x000fe20000004100 */
[----:B------:R-:W-:Y:S01]  /*129c0*/  F2FP.F16.E4M3.UNPACK_B R7, R7.H1 ;  /* 0x00000007ff07723e */ /* 0x000fe200030006ff */
        /* <DEDUP_REMOVED lines=25> */
[----:B------:R-:W-:Y:S01]  /*12b60*/  F2FP.SATFINITE.E4M3.F32.PACK_AB_MERGE_C R40, R41, R40, RZ ;  /* 0x000000282928723e */ /* 0x000fe200048070ff */
        /* <DEDUP_REMOVED lines=21> */
[C---:B------:R-:W-:Y:S01]  /*12cc0*/  FMUL.FTZ R5, R34.reuse, R5 ;  /* 0x0000000522057220 */ /* 0x040fe20000410000 */
        /* <DEDUP_REMOVED lines=14> */
[----:B------:R-:W-:Y:S01]  /*12db0*/  F2FP.SATFINITE.E4M3.F32.PACK_AB_MERGE_C R8, R8, R9, R40 ;  /* 0x000000090808723e */ /* 0x000fe20004807028 */
        /* <DEDUP_REMOVED lines=21> */
[----:B------:R-:W-:Y:S01]  /*12f10*/  F2FP.SATFINITE.E4M3.F32.PACK_AB_MERGE_C R10, R29, R10, R48 ;  /* 0x0000000a1d0a723e */ /* 0x000fe20004807030 */
[----:B------:R3:W-:Y:S01]  /*12f20*/  STS.128 [R60+0x20400], R4 ;  /* 0x020400043c007388 */ /* 0x0007e20000000c00 */
[----:B------:R-:W-:-:S05]  /*12f30*/  F2FP.SATFINITE.E4M3.F32.PACK_AB_MERGE_C R11, R36, R11, R52 ;  /* 0x0000000b240b723e */ /* 0x000fca0004807034 */
[----:B------:R3:W-:Y:S02]  /*12f40*/  STS.128 [R21+0x20400], R8 ;  /* 0x0204000815007388 */ /* 0x0007e40000000c00 */
.L_x_638:
[----:B------:R-:W-:Y:S05]  /*12f50*/  BSYNC B1 ;  /* 0x0000000000017941 */ /* 0x000fea0003800000 */
.L_x_637:
[----:B------:R-:W-:Y:S05]  /*12f60*/  @P0 BRA `(.L_x_625) ;  /* 0x0000000c00040947 */ /* 0x000fea0003800000 */
[----:B-123--:R-:W2:Y:S04]  /*12f70*/  LDL R5, [R1+0x24] ;  /* 0x0000240001057983 */ /* 0x00eea80000100800 */
[----:B------:R-:W3:Y:S01]  /*12f80*/  LDL R49, [R1+0x48] ;  /* 0x0000480001317983 */ /* 0x000ee20000100800 */
[----:B------:R-:W-:Y:S02]  /*12f90*/  LEA.HI R3, R3, R59, RZ, 0x1c ;  /* 0x0000003b03037211 */ /* 0x000fe400078fe0ff */
[----:B------:R-:W-:Y:S02]  /*12fa0*/  SHF.R.U32.HI R8, RZ, 0x3, R229 ;  /* 0x00000003ff087819 */ /* 0x000fe400000116e5 */
[----:B------:R-:W-:Y:S01]  /*12fb0*/  SHF.R.S32.HI R6, RZ, 0x1f, R3 ;  /* 0x0000001fff067819 */ /* 0x000fe20000011403 */
[----:B------:R-:W-:Y:S01]  /*12fc0*/  IMAD.SHL.U32 R4, R3, 0x10, RZ ;  /* 0x0000001003047824 */ /* 0x000fe200078e00ff */
[----:B------:R-:W-:-:S02]  /*12fd0*/  F2FP.F16.E4M3.UNPACK_B R37, R0.H1 ;  /* 0x00000000ff25723e */ /* 0x000fc400030006ff */
[----:B------:R-:W-:Y:S02]  /*12fe0*/  LEA.HI R6, R6, R3, RZ, 0x3 ;  /* 0x0000000306067211 */ /* 0x000fe400078f18ff */
[----:B------:R-:W-:Y:S01]  /*12ff0*/  LOP3.LUT R3, R229, 0x70, R4, 0xf8, !PT ;  /* 0x00000070e5037812 */ /* 0x000fe200078ef804 */
[--C-:B------:R-:W-:Y:S01]  /*13000*/  HADD2.F32 R35, -RZ, R37.reuse.H0_H0 ;  /* 0x20000025ff237230 */ /* 0x100fe20000004100 */
[----:B------:R-:W-:Y:S01]  /*13010*/  F2FP.F16.E4M3.UNPACK_B R41, R13.H1 ;  /* 0x0000000dff29723e */ /* 0x000fe200030006ff */
[----:B------:R-:W-:Y:S01]  /*13020*/  IMAD.SHL.U32 R6, R6, 0x800, RZ ;  /* 0x0000080006067824 */ /* 0x000fe200078e00ff */
[----:B------:R-:W-:Y:S01]  /*13030*/  LOP3.LUT R3, R3, R8, RZ, 0x3c, !PT ;  /* 0x0000000803037212 */ /* 0x000fe200078e3cff */
[----:B------:R-:W-:Y:S01]  /*13040*/  HADD2.F32 R40, -RZ, R37.H1_H1 ;  /* 0x30000025ff287230 */ /* 0x000fe20000004100 */
[----:B------:R-:W-:Y:S01]  /*13050*/  F2FP.F16.E4M3.UNPACK_B R45, R14 ;  /* 0x0000000eff2d723e */ /* 0x000fe200020006ff */
[--C-:B------:R-:W-:Y:S01]  /*13060*/  HADD2.F32 R39, -RZ, R41.reuse.H0_H0 ;  /* 0x20000029ff277230 */ /* 0x100fe20000004100 */
[----:B------:R-:W-:Y:S01]  /*13070*/  LOP3.LUT R6, R6, 0xffffc000, RZ, 0xc0, !PT ;  /* 0xffffc00006067812 */ /* 0x000fe200078ec0ff */
[----:B------:R-:W-:-:S03]  /*13080*/  HADD2.F32 R46, -RZ, R41.H1_H1 ;  /* 0x30000029ff2e7230 */ /* 0x000fc60000004100 */
        /* <DEDUP_REMOVED lines=9> */
[--C-:B------:R-:W-:Y:S01]  /*13120*/  HADD2.F32 R5, -RZ, R4.reuse.H0_H0 ;  /* 0x20000004ff057230 */ /* 0x100fe20000004100 */
[----:B------:R-:W-:Y:S01]  /*13130*/  F2FP.F16.E4M3.UNPACK_B R8, R8 ;  /* 0x00000008ff08723e */ /* 0x000fe200020006ff */
[--C-:B------:R-:W-:Y:S01]  /*13140*/  HADD2.F32 R32, -RZ, R31.reuse.H0_H0 ;  /* 0x2000001fff207230 */ /* 0x100fe20000004100 */
[-C--:B------:R-:W-:Y:S01]  /*13150*/  F2FP.F16.E4M3.UNPACK_B R33, R9.reuse ;  /* 0x00000009ff21723e */ /* 0x080fe200020006ff */
[----:B------:R-:W-:Y:S01]  /*13160*/  HADD2.F32 R31, -RZ, R31.H1_H1 ;  /* 0x3000001fff1f7230 */ /* 0x000fe20000004100 */
[----:B------:R-:W-:Y:S01]  /*13170*/  F2FP.F16.E4M3.UNPACK_B R9, R9.H1 ;  /* 0x00000009ff09723e */ /* 0x000fe200030006ff */
[----:B------:R-:W-:-:S02]  /*13180*/  HADD2.F32 R4, -RZ, R4.H1_H1 ;  /* 0x30000004ff047230 */ /* 0x000fc40000004100 */
[-C--:B------:R-:W-:Y:S01]  /*13190*/  FMUL.FTZ R38, R35, R32.reuse ;  /* 0x0000002023267220 */ /* 0x080fe20000410000 */
[C---:B------:R-:W-:Y:S01]  /*131a0*/  FMUL.FTZ R36, R39.reuse, R32 ;  /* 0x0000002027247220 */ /* 0x040fe20000410000 */
[-C--:B------:R-:W-:Y:S01]  /*131b0*/  FMUL.FTZ R37, R46, R31.reuse ;  /* 0x0000001f2e257220 */ /* 0x080fe20000410000 */
[----:B------:R-:W-:Y:S01]  /*131c0*/  FMUL.FTZ R31, R40, R31 ;  /* 0x0000001f281f7220 */ /* 0x000fe20000410000 */
[----:B------:R-:W-:Y:S01]  /*131d0*/  FFMA.FTZ R38, R39, R5, R38 ;  /* 0x0000000527267223 */ /* 0x000fe20000010026 */
[----:B------:R-:W-:Y:S01]  /*131e0*/  F2FP.F16.E4M3.UNPACK_B R39, R13 ;  /* 0x0000000dff27723e */ /* 0x000fe200020006ff */
[----:B------:R-:W-:Y:S01]  /*131f0*/  FFMA.FTZ R35, R35, R5, -R36 ;  /* 0x0000000523237223 */ /* 0x000fe20000010824 */
[----:B------:R-:W-:Y:S01]  /*13200*/  F2FP.F16.E4M3.UNPACK_B R36, R0 ;  /* 0x00000000ff24723e */ /* 0x000fe200020006ff */
[----:B------:R-:W-:Y:S02]  /*13210*/  HADD2.F32 R5, -RZ, R8.H0_H0 ;  /* 0x20000008ff057230 */ /* 0x000fe40000004100 */
[----:B------:R-:W-:Y:S01]  /*13220*/  FFMA.FTZ R31, R46, R4, R31 ;  /* 0x000000042e1f7223 */ /* 0x000fe2000001001f */
[----:B------:R-:W-:-:S02]  /*13230*/  HADD2.F32 R44, -RZ, R39.H0_H0 ;  /* 0x20000027ff2c7230 */ /* 0x000fc40000004100 */
[----:B------:R-:W-:Y:S01]  /*13240*/  FFMA.FTZ R40, R40, R4, -R37 ;  /* 0x0000000428287223 */ /* 0x000fe20000010825 */
[----:B------:R-:W-:Y:S01]  /*13250*/  HADD2.F32 R42, -RZ, R36.H0_H0 ;  /* 0x20000024ff2a7230 */ /* 0x000fe20000004100 */
[----:B------:R-:W-:Y:S01]  /*13260*/  F2FP.F16.E4M3.UNPACK_B R46, R14.H1 ;  /* 0x0000000eff2e723e */ /* 0x000fe200030006ff */
[----:B------:R-:W-:Y:S02]  /*13270*/  HADD2.F32 R0, -RZ, R21.H0_H0 ;  /* 0x20000015ff007230 */ /* 0x000fe40000004100 */
[-C--:B------:R-:W-:Y:S01]  /*13280*/  FMUL.FTZ R13, R44, R5.reuse ;  /* 0x000000052c0d7220 */ /* 0x080fe20000410000 */
[----:B------:R-:W-:Y:S02]  /*13290*/  HADD2.F32 R43, -RZ, R39.H1_H1 ;  /* 0x30000027ff2b7230 */ /* 0x000fe40000004100 */
[C---:B------:R-:W-:Y:S01]  /*132a0*/  FMUL.FTZ R5, R42.reuse, R5 ;  /* 0x000000052a057220 */ /* 0x040fe20000410000 */
[----:B------:R-:W-:Y:S02]  /*132b0*/  HADD2.F32 R8, -RZ, R8.H1_H1 ;  /* 0x30000008ff087230 */ /* 0x000fe40000004100 */
[----:B------:R-:W-:Y:S01]  /*132c0*/  FFMA.FTZ R13, R42, R0, -R13 ;  /* 0x000000002a0d7223 */ /* 0x000fe2000001080d */
[----:B------:R-:W-:Y:S01]  /*132d0*/  HADD2.F32 R41, -RZ, R36.H1_H1 ;  /* 0x30000024ff297230 */ /* 0x000fe20000004100 */
[----:B------:R-:W-:Y:S01]  /*132e0*/  F2FP.F16.E4M3.UNPACK_B R42, R24.H1 ;  /* 0x00000018ff2a723e */ /* 0x000fe200030006ff */
[----:B------:R-:W-:Y:S01]  /*132f0*/  FFMA.FTZ R5, R44, R0, R5 ;  /* 0x000000002c057223 */ /* 0x000fe20000010005 */
        /* <DEDUP_REMOVED lines=9> */
[----:B------:R-:W-:Y:S01]  /*13390*/  FMUL.FTZ R39, R44, R4 ;  /* 0x000000042c277220 */ /* 0x000fe20000410000 */
[----:B------:R-:W-:Y:S01]  /*133a0*/  HADD2.F32 R43, -RZ, R42.H1_H1 ;  /* 0x3000002aff2b7230 */ /* 0x000fe20000004100 */
[----:B------:R-:W-:Y:S01]  /*133b0*/  F2FP.F16.E4M3.UNPACK_B R41, R24 ;  /* 0x00000018ff29723e */ /* 0x000fe200020006ff */
[----:B------:R-:W-:Y:S02]  /*133c0*/  HADD2.F32 R47, -RZ, R46.H1_H1 ;  /* 0x3000002eff2f7230 */ /* 0x000fe40000004100 */
[C---:B------:R-:W-:Y:S01]  /*133d0*/  FMUL.FTZ R37, R48.reuse, R4 ;  /* 0x0000000430257220 */ /* 0x040fe20000410000 */
[----:B------:R-:W-:Y:S02]  /*133e0*/  HADD2.F32 R9, -RZ, R9.H1_H1 ;  /* 0x30000009ff097230 */ /* 0x000fe40000004100 */
[-C--:B------:R-:W-:Y:S01]  /*133f0*/  FFMA.FTZ R39, R48, R0.reuse, R39 ;  /* 0x0000000030277223 */ /* 0x080fe20000010027 */
[----:B------:R-:W-:Y:S02]  /*13400*/  HADD2.F32 R27, -RZ, R27.H1_H1 ;  /* 0x3000001bff1b7230 */ /* 0x000fe40000004100 */
[----:B------:R-:W-:Y:S01]  /*13410*/  FFMA.FTZ R37, R44, R0, -R37 ;  /* 0x000000002c257223 */ /* 0x000fe20000010825 */
[----:B------:R-:W-:-:S02]  /*13420*/  HADD2.F32 R48, -RZ, R45.H0_H0 ;  /* 0x2000002dff307230 */ /* 0x000fc40000004100 */
[-C--:B------:R-:W-:Y:S01]  /*13430*/  FMUL.FTZ R14, R47, R9.reuse ;  /* 0x000000092f0e7220 */ /* 0x080fe20000410000 */
[----:B------:R-:W-:Y:S02]  /*13440*/  HADD2.F32 R4, -RZ, R33.H0_H0 ;  /* 0x20000021ff047230 */ /* 0x000fe40000004100 */
[C---:B------:R-:W-:Y:S01]  /*13450*/  FMUL.FTZ R24, R43.reuse, R9 ;  /* 0x000000092b187220 */ /* 0x040fe20000410000 */
[----:B------:R-:W-:Y:S01]  /*13460*/  HADD2.F32 R46, -RZ, R41.H0_H0 ;  /* 0x20000029ff2e7230 */ /* 0x000fe20000004100 */
[-C--:B0-----:R-:W-:Y:S01]  /*13470*/  F2FP.F16.E4M3.UNPACK_B R34, R10.reuse ;  /* 0x0000000aff22723e */ /* 0x081fe200020006ff */
[----:B------:R-:W-:Y:S02]  /*13480*/  HADD2.F32 R0, -RZ, R25.H0_H0 ;  /* 0x20000019ff007230 */ /* 0x000fe40000004100 */
[-C--:B------:R-:W-:Y:S01]  /*13490*/  FFMA.FTZ R42, R43, R27.reuse, -R14 ;  /* 0x0000001b2b2a7223 */ /* 0x080fe2000001080e */
[----:B------:R-:W-:Y:S01]  /*134a0*/  FFMA.FTZ R44, R47, R27, R24 ;  /* 0x0000001b2f2c7223 */ /* 0x000fe20000010018 */
[----:B------:R-:W-:Y:S01]  /*134b0*/  F2FP.F16.E4M3.UNPACK_B R10, R10.H1 ;  /* 0x0000000aff0a723e */ /* 0x000fe200030006ff */
[-C--:B------:R-:W-:Y:S01]  /*134c0*/  FMUL.FTZ R9, R48, R4.reuse ;  /* 0x0000000430097220 */ /* 0x080fe20000410000 */
[C---:B------:R-:W-:Y:S01]  /*134d0*/  FMUL.FTZ R21, R46.reuse, R4 ;  /* 0x000000042e157220 */ /* 0x040fe20000410000 */
[----:B------:R-:W-:Y:S01]  /*134e0*/  F2FP.F16.E4M3.UNPACK_B R47, R15.H1 ;  /* 0x0000000fff2f723e */ /* 0x000fe200030006ff */
[----:B------:R-:W-:Y:S01]  /*134f0*/  HADD2.F32 R41, -RZ, R41.H1_H1 ;  /* 0x30000029ff297230 */ /* 0x000fe20000004100 */
[----:B------:R-:W-:Y:S01]  /*13500*/  F2FP.F16.E4M3.UNPACK_B R43, R12.H1 ;  /* 0x0000000cff2b723e */ /* 0x000fe200030006ff */
[----:B------:R-:W-:Y:S01]  /*13510*/  FFMA.FTZ R9, R46, R0, -R9 ;  /* 0x000000002e097223 */ /* 0x000fe20000010809 */
[----:B------:R-:W-:Y:S01]  /*13520*/  F2FP.F16.E4M3.UNPACK_B R28, R6 ;  /* 0x00000006ff1c723e */ /* 0x000fe200020006ff */
[----:B------:R-:W-:Y:S01]  /*13530*/  FFMA.FTZ R21, R48, R0, R21 ;  /* 0x0000000030157223 */ /* 0x000fe20000010015 */
[----:B------:R-:W-:Y:S01]  /*13540*/  F2FP.F16.E4M3.UNPACK_B R6, R6.H1 ;  /* 0x00000006ff06723e */ /* 0x000fe200030006ff */
[----:B------:R-:W-:Y:S01]  /*13550*/  HADD2.F32 R45, -RZ, R45.H1_H1 ;  /* 0x3000002dff2d7230 */ /* 0x000fe20000004100 */
[-C--:B------:R-:W-:Y:S01]  /*13560*/  F2FP.F16.E4M3.UNPACK_B R32, R11.reuse ;  /* 0x0000000bff20723e */ /* 0x080fe200020006ff */
[----:B------:R-:W-:Y:S01]  /*13570*/  HADD2.F32 R33, -RZ, R33.H1_H1 ;  /* 0x30000021ff217230 */ /* 0x000fe20000004100 */
[----:B------:R-:W-:Y:S01]  /*13580*/  F2FP.F16.E4M3.UNPACK_B R11, R11.H1 ;  /* 0x0000000bff0b723e */ /* 0x000fe200030006ff */
[----:B------:R-:W-:Y:S01]  /*13590*/  HADD2.F32 R48, -RZ, R47.H0_H0 ;  /* 0x2000002fff307230 */ /* 0x000fe20000004100 */
[----:B------:R-:W-:Y:S01]  /*135a0*/  F2FP.F16.E4M3.UNPACK_B R29, R7 ;  /* 0x00000007ff1d723e */ /* 0x000fe200020006ff */
[----:B------:R-:W-:-:S02]  /*135b0*/  HADD2.F32 R4, -RZ, R10.H0_H0 ;  /* 0x2000000aff047230 */ /* 0x000fc40000004100 */
[-C--:B------:R-:W-:Y:S01]  /*135c0*/  FMUL.FTZ R14, R45, R33.reuse ;  /* 0x000000212d0e7220 */ /* 0x080fe20000410000 */
[----:B------:R-:W-:Y:S02]  /*135d0*/  HADD2.F32 R46, -RZ, R43.H0_H0 ;  /* 0x2000002bff2e7230 */ /* 0x000fe40000004100 */
[----:B------:R-:W-:Y:S01]  /*135e0*/  FMUL.FTZ R24, R41, R33 ;  /* 0x0000002129187220 */ /* 0x000fe20000410000 */
[----:B------:R-:W-:Y:S02]  /*135f0*/  HADD2.F32 R0, -RZ, R6.H0_H0 ;  /* 0x20000006ff007230 */ /* 0x000fe40000004100 */
[-C--:B------:R-:W-:Y:S01]  /*13600*/  FMUL.FTZ R27, R48, R4.reuse ;  /* 0x00000004301b7220 */ /* 0x080fe20000410000 */
[----:B------:R-:W-:Y:S02]  /*13610*/  HADD2.F32 R25, -RZ, R25.H1_H1 ;  /* 0x30000019ff197230 */ /* 0x000fe40000004100 */
[----:B------:R-:W-:Y:S01]  /*13620*/  FMUL.FTZ R33, R46, R4 ;  /* 0x000000042e217220 */ /* 0x000fe20000410000 */
[----:B------:R-:W-:-:S02]  /*13630*/  HADD2.F32 R10, -RZ, R10.H1_H1 ;  /* 0x3000000aff0a7230 */ /* 0x000fc40000004100 */
[-C--:B------:R-:W-:Y:S01]  /*13640*/  FFMA.FTZ R27, R46, R0.reuse, -R27 ;  /* 0x000000002e1b7223 */ /* 0x080fe2000001081b */
[----:B------:R-:W-:Y:S02]  /*13650*/  HADD2.F32 R46, -RZ, R47.H1_H1 ;  /* 0x3000002fff2e7230 */ /* 0x000fe40000004100 */
[----:B------:R-:W-:Y:S01]  /*13660*/  FFMA.FTZ R33, R48, R0, R33 ;  /* 0x0000000030217223 */ /* 0x000fe20000010021 */
[----:B------:R-:W-:Y:S02]  /*13670*/  HADD2.F32 R0, -RZ, R43.H1_H1 ;  /* 0x3000002bff007230 */ /* 0x000fe40000004100 */
[-C--:B------:R-:W-:Y:S01]  /*13680*/  FFMA.FTZ R14, R41, R25.reuse, -R14 ;  /* 0x00000019290e7223 */ /* 0x080fe2000001080e */
[----:B------:R-:W-:Y:S01]  /*13690*/  FFMA.FTZ R24, R45, R25, R24 ;  /* 0x000000192d187223 */ /* 0x000fe20000010018 */
[----:B------:R-:W-:Y:S01]  /*136a0*/  F2FP.F16.E4M3.UNPACK_B R43, R15 ;  /* 0x0000000fff2b723e */ /* 0x000fe200020006ff */
[----:B------:R-:W-:Y:S01]  /*136b0*/  HADD2.F32 R6, -RZ, R6.H1_H1 ;  /* 0x30000006ff067230 */ /* 0x000fe20000004100 */
[----:B------:R-:W-:Y:S01]  /*136c0*/  F2FP.F16.E4M3.UNPACK_B R41, R12 ;  /* 0x0000000cff29723e */ /* 0x000fe200020006ff */
[-C--:B------:R-:W-:Y:S01]  /*136d0*/  FMUL.FTZ R15, R46, R10.reuse ;  /* 0x0000000a2e0f7220 */ /* 0x080fe20000410000 */
[C---:B------:R-:W-:Y:S01]  /*136e0*/  FMUL.FTZ R25, R0.reuse, R10 ;  /* 0x0000000a00197220 */ /* 0x040fe20000410000 */
[----:B------:R-:W-:Y:S01]  /*136f0*/  HADD2.F32 R10, -RZ, R43.H0_H0 ;  /* 0x2000002bff0a7230 */ /* 0x000fe20000004100 */
[----:B------:R-:W-:Y:S01]  /*13700*/  F2FP.F16.E4M3.UNPACK_B R7, R7.H1 ;  /* 0x00000007ff07723e */ /* 0x000fe200030006ff */
[-C--:B------:R-:W-:Y:S01]  /*13710*/  FFMA.FTZ R12, R0, R6.reuse, -R15 ;  /* 0x00000006000c7223 */ /* 0x080fe2000001080f */
[----:B------:R-:W-:Y:S01]  /*13720*/  FFMA.FTZ R46, R46, R6, R25 ;  /* 0x000000062e2e7223 */ /* 0x000fe20000010019 */
[----:B------:R-:W-:Y:S01]  /*13730*/  HADD2.F32 R4, -RZ, R34.H0_H0 ;  /* 0x20000022ff047230 */ /* 0x000fe20000004100 */
[----:B------:R-:W-:Y:S01]  /*13740*/  F2FP.SATFINITE.E4M3.F32.PACK_AB_MERGE_C R31, R31, R38, RZ ;  /* 0x000000261f1f723e */ /* 0x000fe200048070ff */
        /* <DEDUP_REMOVED lines=8> */
[----:B------:R-:W-:Y:S01]  /*137d0*/  HADD2.F32 R4, -RZ, R41.H1_H1 ;  /* 0x30000029ff047230 */ /* 0x000fe20000004100 */
[----:B------:R-:W-:Y:S01]  /*137e0*/  F2FP.F16.E4M3.UNPACK_B R43, R20.H1 ;  /* 0x00000014ff2b723e */ /* 0x000fe200030006ff */
[----:B------:R-:W-:Y:S02]  /*137f0*/  HADD2.F32 R28, -RZ, R28.H1_H1 ;  /* 0x3000001cff1c7230 */ /* 0x000fe40000004100 */
[----:B------:R-:W-:Y:S01]  /*13800*/  FMUL.FTZ R15, R48, R34 ;  /* 0x00000022300f7220 */ /* 0x000fe20000410000 */
[----:B------:R-:W-:Y:S01]  /*13810*/  FFMA.FTZ R10, R10, R0, R25 ;  /* 0x000000000a0a7223 */ /* 0x000fe20000010019 */
[----:B------:R-:W-:Y:S01]  /*13820*/  F2FP.F16.E4M3.UNPACK_B R0, R26.H1 ;  /* 0x0000001aff00723e */ /* 0x000fe200030006ff */
[C---:B------:R-:W-:Y:S01]  /*13830*/  FMUL.FTZ R25, R4.reuse, R34 ;  /* 0x0000002204197220 */ /* 0x040fe20000410000 */
[----:B------:R-:W-:Y:S01]  /*13840*/  FFMA.FTZ R15, R4, R28, -R15 ;  /* 0x0000001c040f7223 */ /* 0x000fe2000001080f */
[----:B------:R-:W-:Y:S01]  /*13850*/  HADD2.F32 R34, -RZ, R43.H0_H0 ;  /* 0x2000002bff227230 */ /* 0x000fe20000004100 */
[----:B------:R-:W-:Y:S01]  /*13860*/  F2FP.SATFINITE.E4M3.F32.PACK_AB_MERGE_C R12, R12, R27, RZ ;  /* 0x0000001b0c0c723e */ /* 0x000fe200048070ff */
[----:B------:R-:W-:-:S02]  /*13870*/  HADD2.F32 R4, -RZ, R11.H0_H0 ;  /* 0x2000000bff047230 */ /* 0x000fc40000004100 */
[----:B------:R-:W-:Y:S01]  /*13880*/  FFMA.FTZ R25, R48, R28, R25 ;  /* 0x0000001c30197223 */ /* 0x000fe20000010019 */
[--C-:B------:R-:W-:Y:S01]  /*13890*/  HADD2.F32 R28, -RZ, R0.reuse.H0_H0 ;  /* 0x20000000ff1c7230 */ /* 0x100fe20000004100 */
[----:B------:R-:W-:Y:S01]  /*138a0*/  F2FP.SATFINITE.E4M3.F32.PACK_AB_MERGE_C R39, R44, R39, RZ ;  /* 0x000000272c27723e */ /* 0x000fe200048070ff */
[----:B------:R-:W-:Y:S02]  /*138b0*/  HADD2.F32 R45, -RZ, R0.H1_H1 ;  /* 0x30000000ff2d7230 */ /* 0x000fe40000004100 */
[-C--:B------:R-:W-:Y:S01]  /*138c0*/  FMUL.FTZ R41, R34, R4.reuse ;  /* 0x0000000422297220 */ /* 0x080fe20000410000 */
[----:B------:R-:W-:Y:S01]  /*138d0*/  HADD2.F32 R0, -RZ, R7.H0_H0 ;  /* 0x20000007ff007230 */ /* 0x000fe20000004100 */
[----:B------:R-:W-:Y:S01]  /*138e0*/  F2FP.SATFINITE.E4M3.F32.PACK_AB_MERGE_C R33, R46, R33, RZ ;  /* 0x000000212e21723e */ /* 0x000fe200048070ff */
[----:B------:R-:W-:Y:S02]  /*138f0*/  HADD2.F32 R47, -RZ, R43.H1_H1 ;  /* 0x3000002bff2f7230 */ /* 0x000fe40000004100 */
[----:B------:R-:W-:Y:S01]  /*13900*/  FMUL.FTZ R43, R28, R4 ;  /* 0x000000041c2b7220 */ /* 0x000fe20000410000 */
[----:B------:R-:W-:-:S02]  /*13910*/  HADD2.F32 R11, -RZ, R11.H1_H1 ;  /* 0x3000000bff0b7230 */ /* 0x000fc40000004100 */
[----:B------:R-:W-:Y:S01]  /*13920*/  FFMA.FTZ R41, R28, R0, -R41 ;  /* 0x000000001c297223 */ /* 0x000fe20000010829 */
[----:B------:R-:W-:Y:S01]  /*13930*/  HADD2.F32 R7, -RZ, R7.H1_H1 ;  /* 0x30000007ff077230 */ /* 0x000fe20000004100 */
[----:B------:R-:W-:Y:S01]  /*13940*/  F2FP.F16.E4M3.UNPACK_B R28, R26 ;  /* 0x0000001aff1c723e */ /* 0x000fe200020006ff */
[----:B------:R-:W-:Y:S01]  /*13950*/  FFMA.FTZ R43, R34, R0, R43 ;  /* 0x00000000222b7223 */ /* 0x000fe2000001002b */
[-C--:B------:R-:W-:Y:S01]  /*13960*/  FMUL.FTZ R4, R47, R11.reuse ;  /* 0x0000000b2f047220 */ /* 0x080fe20000410000 */
[----:B------:R-:W-:Y:S01]  /*13970*/  F2FP.F16.E4M3.UNPACK_B R0, R20 ;  /* 0x00000014ff00723e */ /* 0x000fe200020006ff */
[C---:B------:R-:W-:Y:S01]  /*13980*/  FMUL.FTZ R26, R45.reuse, R11 ;  /* 0x0000000b2d1a7220 */ /* 0x040fe20000410000 */
[--C-:B------:R-:W-:Y:S02]  /*13990*/  HADD2.F32 R34, -RZ, R28.reuse.H0_H0 ;  /* 0x2000001cff227230 */ /* 0x100fe40000004100 */
[----:B------:R-:W-:Y:S01]  /*139a0*/  FFMA.FTZ R20, R45, R7, -R4 ;  /* 0x000000072d147223 */ /* 0x000fe20000010804 */
[----:B------:R-:W-:-:S02]  /*139b0*/  HADD2.F32 R45, -RZ, R28.H1_H1 ;  /* 0x3000001cff2d7230 */ /* 0x000fc40000004100 */
[----:B------:R-:W-:Y:S01]  /*139c0*/  FFMA.FTZ R26, R47, R7, R26 ;  /* 0x000000072f1a7223 */ /* 0x000fe2000001001a */
[----:B------:R-:W-:Y:S01]  /*139d0*/  HADD2.F32 R28, -RZ, R0.H0_H0 ;  /* 0x20000000ff1c7230 */ /* 0x000fe20000004100 */
[----:B------:R-:W-:Y:S01]  /*139e0*/  F2FP.SATFINITE.E4M3.F32.PACK_AB_MERGE_C R8, R8, R5, R31 ;  /* 0x000000050808723e */ /* 0x000fe2000480701f */
[----:B------:R-:W-:Y:S01]  /*139f0*/  HADD2.F32 R4, -RZ, R32.H0_H0 ;  /* 0x20000020ff047230 */ /* 0x000fe20000004100 */
[----:B------:R-:W-:Y:S01]  /*13a00*/  F2FP.SATFINITE.E4M3.F32.PACK_AB_MERGE_C R20, R20, R41, RZ ;  /* 0x000000291414723e */ /* 0x000fe200048070ff */
[----:B------:R-:W-:Y:S01]  /*13a10*/  HADD2.F32 R47, -RZ, R0.H1_H1 ;  /* 0x30000000ff2f7230 */ /* 0x000fe20000004100 */
[----:B------:R-:W-:Y:S01]  /*13a20*/  F2FP.SATFINITE.E4M3.F32.PACK_AB_MERGE_C R26, R26, R43, RZ ;  /* 0x0000002b1a1a723e */ /* 0x000fe200048070ff */
[----:B------:R-:W-:Y:S02]  /*13a30*/  HADD2.F32 R32, -RZ, R32.H1_H1 ;  /* 0x30000020ff207230 */ /* 0x000fe40000004100 */
[----:B------:R-:W-:Y:S01]  /*13a40*/  FMUL.FTZ R7, R28, R4 ;  /* 0x000000041c077220 */ /* 0x000fe20000410000 */
[----:B------:R-:W-:-:S02]  /*13a50*/  HADD2.F32 R0, -RZ, R29.H0_H0 ;  /* 0x2000001dff007230 */ /* 0x000fc40000004100 */
        /* <DEDUP_REMOVED lines=16> */
[----:B------:R-:W-:-:S05]  /*13b60*/  F2FP.SATFINITE.E4M3.F32.PACK_AB_MERGE_C R11, R32, R11, R26 ;  /* 0x0000000b200b723e */ /* 0x000fca000480701a */
[----:B------:R4:W-:Y:S02]  /*13b70*/  STS.128 [R3+0x20400], R8 ;  /* 0x0204000803007388 */ /* 0x0009e40000000c00 */
.L_x_625:
[----:B------:R-:W-:Y:S05]  /*13b80*/  BSYNC B0 ;  /* 0x0000000000007941 */ /* 0x000fea0003800000 */
.L_x_606:
[----:B------:R-:W-:Y:S01]  /*13b90*/  @!PT LDS RZ, [RZ] ;  /* 0x00000000fffff984 */ /* 0x000fe20000000800 */
[----:B------:R-:W-:Y:S01]  /*13ba0*/  @!PT LDS RZ, [RZ] ;  /* 0x00000000fffff984 */ /* 0x000fe20000000800 */
[----:B------:R-:W-:Y:S01]  /*13bb0*/  @!PT LDS RZ, [RZ] ;  /* 0x00000000fffff984 */ /* 0x000fe20000000800 */
[----:B------:R-:W-:Y:S01]  /*13bc0*/  @!PT LDS RZ, [RZ] ;  /* 0x00000000fffff984 */ /* 0x000fe20000000800 */
[----:B------:R0:W-:Y:S06]  /*13bd0*/  MEMBAR.ALL.CTA ;  /* 0x0000000000007992 */ /* 0x0001ec0000008000 */
[----:B0-----:R-:W0:Y:S01]  /*13be0*/  FENCE.VIEW.ASYNC.S ;  /* 0x00000000000073c6 */ /* 0x001e220000000000 */
[----:B------:R-:W-:Y:S05]  /*13bf0*/  WARPSYNC.ALL ;  /* 0x0000000000007948 */ /* 0x000fea0003800000 */
[----:B0-----:R-:W-:Y:S06]  /*13c00*/  BAR.SYNC.DEFER_BLOCKING 0xd, 0x100 ;  /* 0x0344000000007b1d */ /* 0x001fec0000010000 */
.L_x_604:
[----:B-12---:R-:W1:Y:S01]  /*13c10*/  S2R R0, SR_TID.X ;  /* 0x0000000000007919 */ /* 0x006e620000002100 */
[----:B------:R-:W-:Y:S05]  /*13c20*/  WARPSYNC.ALL ;  /* 0x0000000000007948 */ /* 0x000fea0003800000 */
[----:B-1----:R-:W-:-:S04]  /*13c30*/  SHF.R.U32.HI R0, RZ, 0x7, R0 ;  /* 0x00000007ff007819 */ /* 0x002fc80000011600 */
[----:B---34-:R-:W-:Y:S01]  /*13c40*/  IADD3 R8, R0, 0x8, RZ ;  /* 0x0000000800087810 */ /* 0x018fe20007ffe0ff */
[----:B------:R-:W-:-:S04]  /*13c50*/  IMAD.U32 R0, RZ, RZ, UR39 ;  /* 0x00000027ff007e24 */ /* 0x000fc8000f8e00ff */
[----:B------:R1:W-:Y:S01]  /*13c60*/  BAR.SYNC.DEFER_BLOCKING R8, 0x100 ;  /* 0x000400080000751d */ /* 0x0003e20000010000 */
[----:B------:R-:W-:-:S13]  /*13c70*/  ISETP.NE.AND P0, PT, R0, 0x3, PT ;  /* 0x000000030000780c */ /* 0x000fda0003f05270 */
[----:B-1----:R-:W-:Y:S05]  /*13c80*/  @!P0 BRA `(.L_x_639) ;  /* 0x0000000000048947 */ /* 0x002fea0003800000 */
[----:B------:R-:W-:Y:S01]  /*13c90*/  BPT.TRAP 0x1 ;  /* 0x000000040000795c */ /* 0x000fe20000300000 */
.L_x_639:
[----:B------:R-:W-:Y:S01]  /*13ca0*/  IMAD R3, R225, 0x8, R23 ;  /* 0x00000008e1037824 */ /* 0x000fe200078e0217 */
[----:B------:R-:W-:-:S04]  /*13cb0*/  SHF.L.U32 R6, R226, 0x1f, RZ ;  /* 0x0000001fe2067819 */ /* 0x000fc800000006ff */
[----:B------:R1:W2:Y:S01]  /*13cc0*/  SYNCS.PHASECHK.TRANS64.TRYWAIT P1, [R3+URZ+0x38830], R6 ;  /* 0x03883006030075a7 */ /* 0x0002a2000802017f */
[----:B------:R-:W-:Y:S05]  /*13cd0*/  @!P0 BRA `(.L_x_640) ;  /* 0x0000000000048947 */ /* 0x000fea0003800000 */
[----:B------:R-:W-:Y:S01]  /*13ce0*/  BPT.TRAP 0x1 ;  /* 0x000000040000795c */ /* 0x000fe20000300000 */
.L_x_640:
[----:B--2---:R-:W-:Y:S05]  /*13cf0*/  @P1 BRA `(.L_x_641) ;  /* 0x0000000000081947 */ /* 0x004fea0003800000 */
[----:B------:R-:W2:Y:S02]  /*13d00*/  SYNCS.PHASECHK.TRANS64.TRYWAIT P1, [R3+URZ+0x38830], R6 ;  /* 0x03883006030075a7 */ /* 0x000ea4000802017f */
[----:B--2---:R-:W-:Y:S05]  /*13d10*/  @!P1 BRA `(.L_x_642) ;  /* 0x0000012400809947 */ /* 0x004fea0003800000 */
.L_x_641:
[----:B------:R-:W-:Y:S05]  /*13d20*/  WARPSYNC.ALL ;  /* 0x0000000000007948 */ /* 0x000fea0003800000 */
[----:B------:R-:W-:Y:S01]  /*13d30*/  R2UR UR4, R23 ;  /* 0x00000000170472ca */ /* 0x000fe200000e0000 */
[----:B------:R-:W-:Y:S01]  /*13d40*/  IMAD.MOV.U32 R5, RZ, RZ, 0x40000040 ;  /* 0x40000040ff057424 */ /* 0x000fe200078e00ff */
[----:B------:R-:W-:Y:S01]  /*13d50*/  R2UR UR5, R30 ;  /* 0x000000001e0572ca */ /* 0x000fe200000e0000 */
[----:B------:R-:W-:Y:S01]  /*13d60*/  UMOV UR9, 0x40000040 ;  /* 0x4000004000097882 */ /* 0x000fe20000000000 */
[----:B-----5:R-:W-:Y:S01]  /*13d70*/  WARPGROUP.ARRIVE ;  /* 0x00000000000079c5 */ /* 0x020fe20000000000 */
[----:B------:R-:W-:Y:S01]  /*13d80*/  IMAD.MOV.U32 R11, RZ, RZ, 0x40000040 ;  /* 0x40000040ff0b7424 */ /* 0x000fe200078e00ff */
[----:B------:R-:W-:Y:S01]  /*13d90*/  R2UR UR11, R5 ;  /* 0x00000000050b72ca */ /* 0x000fe200000e0000 */
[----:B0-----:R-:W-:Y:S01]  /*13da0*/  IMAD.U32 R13, RZ, RZ, UR9 ;  /* 0x00000009ff0d7e24 */ /* 0x001fe2000f8e00ff */
[----:B------:R-:W-:Y:S01]  /*13db0*/  UMOV UR57, 0x40000040 ;  /* 0x4000004000397882 */ /* 0x000fe20000000000 */
[----:B------:R-:W-:Y:S01]  /*13dc0*/  UMOV UR53, 0x40000040 ;  /* 0x4000004000357882 */ /* 0x000fe20000000000 */
[----:B------:R-:W-:Y:S01]  /*13dd0*/  UMOV UR49, 0x40000040 ;  /* 0x4000004000317882 */ /* 0x000fe20000000000 */
[----:B------:R-:W-:Y:S01]  /*13de0*/  UMOV UR45, 0x40000040 ;  /* 0x40000040002d7882 */ /* 0x000fe20000000000 */
[----:B------:R-:W-:Y:S01]  /*13df0*/  IMAD.MOV.U32 R5, RZ, RZ, 0x40000040 ;  /* 0x40000040ff057424 */ /* 0x000fe200078e00ff */
[----:B------:R-:W-:Y:S01]  /*13e00*/  UIADD3 UR4, UR4, 0x28400, URZ ;  /* 0x0002840004047890 */ /* 0x000fe2000fffe03f */
[----:B------:R-:W0:Y:S01]  /*13e10*/  S2R R0, SR_TID.X ;  /* 0x0000000000007919 */ /* 0x000e220000002100 */
[----:B------:R-:W-:-:S02]  /*13e20*/  ULOP3.LUT UR5, UR5, 0x10000, URZ, 0xfc, !UPT ;  /* 0x0001000005057892 */ /* 0x000fc4000f8efc3f */
[----:B------:R-:W-:Y:S01]  /*13e30*/  USHF.R.U32.HI UR4, URZ, 0x4, UR4 ;  /* 0x000000043f047899 */ /* 0x000fe20008011604 */
[----:B------:R-:W-:Y:S01]  /*13e40*/  R2UR UR43, R5 ;  /* 0x00000000052b72ca */ /* 0x000fe200000e0000 */
[----:B------:R-:W-:Y:S02]  /*13e50*/  UIADD3 UR56, UR5, 0x6, URZ ;  /* 0x0000000605387890 */ /* 0x000fe4000fffe03f */
[----:B------:R-:W-:Y:S01]  /*13e60*/  ULOP3.LUT UR4, UR4, 0x3fff, URZ, 0xc0, !UPT ;  /* 0x00003fff04047892 */ /* 0x000fe2000f8ec03f */
[----:B------:R-:W-:Y:S01]  /*13e70*/  UMOV UR8, UR5 ;  /* 0x0000000500087c82 */ /* 0x000fe20008000000 */
[----:B------:R-:W-:Y:S01]  /*13e80*/  UIADD3 UR52, UR5, 0x400, URZ ;  /* 0x0000040005347890 */ /* 0x000fe2000fffe03f */
[----:B------:R-:W-:Y:S01]  /*13e90*/  MOV R12, UR8 ;  /* 0x00000008000c7c02 */ /* 0x000fe20008000f00 */
[----:B------:R-:W-:Y:S02]  /*13ea0*/  ULOP3.LUT UR61, UR4, 0x10000, URZ, 0xfc, !UPT ;  /* 0x00010000043d7892 */ /* 0x000fe4000f8efc3f */
[----:B------:R-:W-:-:S02]  /*13eb0*/  UIADD3 UR4, UR5, 0x2, URZ ;  /* 0x0000000205047890 */ /* 0x000fc4000fffe03f */
[----:B------:R3:W-:Y:S01]  /*13ec0*/  STL.64 [R1+0x10], R12 ;  /* 0x0000100c01007387 */ /* 0x0007e20000100a00 */
[----:B------:R-:W-:Y:S01]  /*13ed0*/  UIADD3 UR48, UR5, 0x402, URZ ;  /* 0x0000040205307890 */ /* 0x000fe2000fffe03f */
[----:B------:R-:W-:Y:S01]  /*13ee0*/  LEA R4, R225, UR61, 0xb ;  /* 0x0000003de1047c11 */ /* 0x000fe2000f8e58ff */
[----:B------:R-:W-:Y:S02]  /*13ef0*/  UIADD3 UR44, UR5, 0x404, URZ ;  /* 0x00000404052c7890 */ /* 0x000fe4000fffe03f */
[----:B------:R-:W-:Y:S01]  /*13f00*/  UIADD3 UR40, UR5, 0x406, URZ ;  /* 0x0000040605287890 */ /* 0x000fe2000fffe03f */
[C---:B------:R-:W-:Y:S01]  /*13f10*/  R2UR UR10, R4.reuse ;  /* 0x00000000040a72ca */ /* 0x040fe200000e0000 */
[----:B------:R-:W-:Y:S01]  /*13f20*/  VIADD R10, R4, 0x2 ;  /* 0x00000002040a7836 */ /* 0x000fe20000000000 */
[----:B------:R-:W-:Y:S01]  /*13f30*/  UMOV UR41, 0x40000040 ;  /* 0x4000004000297882 */ /* 0x000fe20000000000 */
[----:B0-----:R-:W-:-:S10]  /*13f40*/  SHF.R.U32.HI R0, RZ, 0x7, R0 ;  /* 0x00000007ff007819 */ /* 0x001fd40000011600 */
[----:B------:R-:W-:Y:S01]  /*13f50*/  QGMMA.64x128x32.F32.E4M3.E4M3 R24, gdesc[UR8], RZ, !UPT, gsb0 ;  /* 0x01e00000081879f3 */ /* 0x000fe2000c0008ff */
[----:B------:R-:W-:Y:S01]  /*13f60*/  R2UR UR10, R10 ;  /* 0x000000000a0a72ca */ /* 0x000fe200000e0000 */
[----:B------:R-:W-:Y:S01]  /*13f70*/  UMOV UR8, UR4 ;  /* 0x0000000400087c82 */ /* 0x000fe20008000000 */
[----:B------:R-:W-:Y:S01]  /*13f80*/  R2UR UR11, R11 ;  /* 0x000000000b0b72ca */ /* 0x000fe200000e0000 */
[----:B------:R-:W-:Y:S01]  /*13f90*/  UMOV UR9, 0x40000040 ;  /* 0x4000004000097882 */ /* 0x000fe20000000000 */
[----:B------:R-:W-:Y:S01]  /*13fa0*/  VIADD R10, R4, 0x4 ;  /* 0x00000004040a7836 */ /* 0x000fe20000000000 */
[----:B------:R-:W-:Y:S01]  /*13fb0*/  UIADD3 UR4, UR5, 0x4, URZ ;  /* 0x0000000405047890 */ /* 0x000fe2000fffe03f */
[----:B------:R-:W-:Y:S01]  /*13fc0*/  IMAD.MOV.U32 R11, RZ, RZ, 0x40000040 ;  /* 0x40000040ff0b7424 */ /* 0x000fe200078e00ff */
[----:B---3--:R-:W-:Y:S01]  /*13fd0*/  MOV R12, UR8 ;  /* 0x00000008000c7c02 */ /* 0x008fe20008000f00 */
[----:B------:R-:W-:Y:S01]  /*13fe0*/  IMAD.U32 R13, RZ, RZ, UR9 ;  /* 0x00000009ff0d7e24 */ /* 0x000fe2000f8e00ff */
[----:B------:R-:W-:-:S04]  /*13ff0*/  IADD3 R9, -R0, 0xb, RZ ;  /* 0x0000000b00097810 */ /* 0x000fc80007ffe1ff */
[----:B------:R0:W-:Y:S01]  /*14000*/  STL.64 [R1+0x8], R12 ;  /* 0x0000080c01007387 */ /* 0x0001e20000100a00 */
[----:B------:R-:W-:Y:S02]  /*14010*/  WARPGROUP.DEPBAR.LE gsb0, 0x0 ;  /* 0x00008000000079c5 */ /* 0x000fe40000010000 */
[----:B------:R-:W-:-:S06]  /*14020*/  WARPGROUP.ARRIVE ;  /* 0x00000000000079c5 */ /* 0x000fcc0000000000 */
[----:B------:R-:W-:Y:S01]  /*14030*/  QGMMA.64x128x32.F32.E4M3.E4M3 R24, gdesc[UR8], R24, gsb0 ;  /* 0x01e00000081879f3 */ /* 0x000fe20008000818 */
[----:B------:R-:W-:Y:S01]  /*14040*/  R2UR UR10, R10 ;  /* 0x000000000a0a72ca */ /* 0x000fe200000e0000 */
[----:B------:R-:W-:Y:S01]  /*14050*/  UMOV UR8, UR4 ;  /* 0x0000000400087c82 */ /* 0x000fe20008000000 */
[----:B------:R-:W-:Y:S01]  /*14060*/  R2UR UR11, R11 ;  /* 0x000000000b0b72ca */ /* 0x000fe200000e0000 */
[----:B------:R-:W-:Y:S01]  /*14070*/  UMOV UR9, 0x40000040 ;  /* 0x4000004000097882 */ /* 0x000fe20000000000 */
[----:B------:R-:W-:Y:S01]  /*14080*/  VIADD R10, R4, 0x6 ;  /* 0x00000006040a7836 */ /* 0x000fe20000000000 */
[----:B0-----:R-:W-:Y:S01]  /*14090*/  MOV R12, UR8 ;  /* 0x00000008000c7c02 */ /* 0x001fe20008000f00 */
[----:B------:R-:W-:Y:S02]  /*140a0*/  IMAD.MOV.U32 R11, RZ, RZ, 0x40000040 ;  /* 0x40000040ff0b7424 */ /* 0x000fe400078e00ff */
[----:B------:R-:W-:Y:S01]  /*140b0*/  IMAD.U32 R13, RZ, RZ, UR9 ;  /* 0x00000009ff0d7e24 */ /* 0x000fe2000f8e00ff */
[----:B------:R-:W-:-:S02]  /*140c0*/  R2UR UR58, R10 ;  /* 0x000000000a3a72ca */ /* 0x000fc400000e0000 */
[----:B------:R-:W-:Y:S01]  /*140d0*/  R2UR UR59, R11 ;  /* 0x000000000b3b72ca */ /* 0x000fe200000e0000 */
[----:B------:R-:W-:Y:S01]  /*140e0*/  IMAD.MOV.U32 R11, RZ, RZ, 0x40000040 ;  /* 0x40000040ff0b7424 */ /* 0x000fe200078e00ff */
[----:B------:R-:W-:Y:S01]  /*140f0*/  IADD3 R10, R4, 0x400, RZ ;  /* 0x00000400040a7810 */ /* 0x000fe20007ffe0ff */
[----:B------:R0:W-:Y:S03]  /*14100*/  STL.64 [R1], R12 ;  /* 0x0000000c01007387 */ /* 0x0001e60000100a00 */
[----:B------:R-:W-:Y:S01]  /*14110*/  R2UR UR54, R10 ;  /* 0x000000000a3672ca */ /* 0x000fe200000e0000 */
[----:B------:R-:W-:Y:S01]  /*14120*/  VIADD R10, R4, 0x402 ;  /* 0x00000402040a7836 */ /* 0x000fe20000000000 */
[----:B------:R-:W-:Y:S01]  /*14130*/  R2UR UR55, R11 ;  /* 0x000000000b3772ca */ /* 0x000fe200000e0000 */
[----:B------:R-:W-:-:S03]  /*14140*/  IMAD.MOV.U32 R11, RZ, RZ, 0x40000040 ;  /* 0x40000040ff0b7424 */ /* 0x000fc600078e00ff */
[----:B------:R-:W-:Y:S02]  /*14150*/  R2UR UR50, R10 ;  /* 0x000000000a3272ca */ /* 0x000fe400000e0000 */
[----:B------:R-:W-:Y:S01]  /*14160*/  R2UR UR51, R11 ;  /* 0x000000000b3372ca */ /* 0x000fe200000e0000 */
[----:B------:R-:W-:Y:S01]  /*14170*/  IMAD.MOV.U32 R11, RZ, RZ, 0x40000040 ;  /* 0x40000040ff0b7424 */ /* 0x000fe200078e00ff */
[C---:B------:R-:W-:Y:S01]  /*14180*/  IADD3 R10, R4.reuse, 0x404, RZ ;  /* 0x00000404040a7810 */ /* 0x040fe20007ffe0ff */
[----:B------:R-:W-:-:S03]  /*14190*/  VIADD R4, R4, 0x406 ;  /* 0x0000040604047836 */ /* 0x000fc60000000000 */
[----:B------:R-:W-:Y:S02]  /*141a0*/  R2UR UR46, R10 ;  /* 0x000000000a2e72ca */ /* 0x000fe400000e0000 */
[----:B------:R-:W-:Y:S02]  /*141b0*/  R2UR UR47, R11 ;  /* 0x000000000b2f72ca */ /* 0x000fe400000e0000 */
[----:B------:R-:W-:Y:S01]  /*141c0*/  R2UR UR42, R4 ;  /* 0x00000000042a72ca */ /* 0x000fe200000e0000 */
        /* <DEDUP_REMOVED lines=22> */
.L_x_643:
[----:B------:R-:W3:Y:S01]  /*14330*/  S2R R0, SR_TID.X ;  /* 0x0000000000007919 */ /* 0x000ee20000002100 */
[----:B------:R-:W-:Y:S02]  /*14340*/  LOP3.LUT R88, R88, 0xffffff80, RZ, 0xc0, !PT ;  /* 0xffffff8058587812 */ /* 0x000fe400078ec0ff */
[----:B------:R-:W-:Y:S02]  /*14350*/  P2R R90, PR, RZ, 0x1 ;  /* 0x00000001ff5a7803 */ /* 0x000fe40000000000 */
[----:B---3--:R-:W-:-:S05]  /*14360*/  IADD3 R0, R0, -0x80, RZ ;  /* 0xffffff8000007810 */ /* 0x008fca0007ffe0ff */
[----:B------:R-:W-:Y:S02]  /*14370*/  IMAD.IADD R88, R0, 0x1, -R88 ;  /* 0x0000000100587824 */ /* 0x000fe400078e0a58 */
[----:B------:R-:W-:-:S03]  /*14380*/  IMAD R0, R169, -0x80, R168 ;  /* 0xffffff80a9007824 */ /* 0x000fc600078e02a8 */
[----:B------:R-:W-:Y:S01]  /*14390*/  SHF.R.S32.HI R5, RZ, 0x1f, R88 ;  /* 0x0000001fff057819 */ /* 0x000fe20000011458 */
[----:B------:R-:W-:-:S03]  /*143a0*/  VIADD R0, R0, 0x80 ;  /* 0x0000008000007836 */ /* 0x000fc60000000000 */
[----:B------:R-:W-:-:S04]  /*143b0*/  LEA.HI R5, R5, R88, RZ, 0x2 ;  /* 0x0000005805057211 */ /* 0x000fc800078f10ff */
[----:B------:R-:W-:-:S05]  /*143c0*/  LOP3.LUT R5, R5, 0x7ffffffc, RZ, 0xc0, !PT ;  /* 0x7ffffffc05057812 */ /* 0x000fca00078ec0ff */
[----:B------:R-:W-:-:S04]  /*143d0*/  IMAD.IADD R5, R88, 0x1, -R5 ;  /* 0x0000000158057824 */ /* 0x000fc800078e0a05 */
[----:B------:R-:W-:-:S05]  /*143e0*/  IMAD R4, R5, -0x2, R0 ;  /* 0xfffffffe05047824 */ /* 0x000fca00078e0200 */
[C---:B------:R-:W-:Y:S02]  /*143f0*/  ISETP.GT.AND P3, PT, R4.reuse, RZ, PT ;  /* 0x000000ff0400720c */ /* 0x040fe40003f64270 */
[C---:B------:R-:W-:Y:S02]  /*14400*/  ISETP.GT.AND P1, PT, R4.reuse, 0x1, PT ;  /* 0x000000010400780c */ /* 0x040fe40003f24270 */
[----:B------:R-:W-:Y:S02]  /*14410*/  ISETP.GT.AND P2, PT, R4, 0x8, PT ;  /* 0x000000080400780c */ /* 0x000fe40003f44270 */
[----:B------:R-:W-:Y:S02]  /*14420*/  FSEL R24, R24, -INF , P3 ;  /* 0xff80000018187808 */ /* 0x000fe40001800000 */
[----:B------:R-:W-:Y:S02]  /*14430*/  FSEL R10, R25, -INF , P1 ;  /* 0xff800000190a7808 */ /* 0x000fe40000800000 */
[----:B------:R-:W-:-:S02]  /*14440*/  ISETP.GT.AND P5, PT, R4, 0x9, PT ;  /* 0x000000090400780c */ /* 0x000fc40003fa4270 */
[----:B------:R-:W-:Y:S02]  /*14450*/  FSEL R28, R28, -INF , P2 ;  /* 0xff8000001c1c7808 */ /* 0x000fe40001000000 */
[----:B------:R-:W-:Y:S02]  /*14460*/  FMNMX.FTZ R5, R24, R10, !PT ;  /* 0x0000000a18057209 */ /* 0x000fe40007810000 */
[----:B------:R-:W-:Y:S02]  /*14470*/  ISETP.GT.AND P4, PT, R4, 0x10, PT ;  /* 0x000000100400780c */ /* 0x000fe40003f84270 */
[----:B0-----:R-:W-:Y:S02]  /*14480*/  FSEL R12, R29, -INF , P5 ;  /* 0xff8000001d0c7808 */ /* 0x001fe40002800000 */
[----:B------:R-:W-:Y:S02]  /*14490*/  FMNMX.FTZ R7, R28, R5, !PT ;  /* 0x000000051c077209 */ /* 0x000fe40007810000 */
[----:B------:R-:W-:-:S02]  /*144a0*/  FSEL R5, R26, -INF , P3 ;  /* 0xff8000001a057808 */ /* 0x000fc40001800000 */
[----:B------:R-:W-:Y:S02]  /*144b0*/  ISETP.GT.AND P3, PT, R4, 0x11, PT ;  /* 0x000000110400780c */ /* 0x000fe40003f64270 */
[----:B------:R-:W-:Y:S02]  /*144c0*/  FSEL R32, R32, -INF , P4 ;  /* 0xff80000020207808 */ /* 0x000fe40002000000 */
[----:B------:R-:W-:Y:S02]  /*144d0*/  FMNMX.FTZ R7, R12, R7, !PT ;  /* 0x000000070c077209 */ /* 0x000fe40007810000 */
[----:B------:R-:W-:Y:S02]  /*144e0*/  FSEL R27, R27, -INF , P1 ;  /* 0xff8000001b1b7808 */ /* 0x000fe40000800000 */
[----:B------:R-:W-:Y:S02]  /*144f0*/  ISETP.GT.AND P1, PT, R4, 0x18, PT ;  /* 0x000000180400780c */ /* 0x000fe40003f24270 */
[----:B------:R-:W-:-:S02]  /*14500*/  FSEL R20, R33, -INF , P3 ;  /* 0xff80000021147808 */ /* 0x000fc40001800000 */
[----:B------:R-:W-:Y:S02]  /*14510*/  FMNMX.FTZ R11, R32, R7, !PT ;  /* 0x00000007200b7209 */ /* 0x000fe40007810000 */
[----:B------:R-:W-:Y:S02]  /*14520*/  FSEL R7, R30, -INF , P2 ;  /* 0xff8000001e077808 */ /* 0x000fe40001000000 */
[----:B------:R-:W-:Y:S02]  /*14530*/  ISETP.GT.AND P2, PT, R4, 0x19, PT ;  /* 0x000000190400780c */ /* 0x000fe40003f44270 */
[----:B------:R-:W-:Y:S02]  /*14540*/  FSEL R36, R36, -INF , P1 ;  /* 0xff80000024247808 */ /* 0x000fe40000800000 */
        /* <DEDUP_REMOVED lines=58> */
[C---:B------:R-:W-:Y:S02]  /*148f0*/  ISETP.GT.AND P2, PT, R4.reuse, 0x58, PT ;  /* 0x000000580400780c */ /* 0x040fe40003f44270 */
[----:B------:R-:W-:Y:S02]  /*14900*/  FSEL R65, R65, -INF , P1 ;  /* 0xff80000041417808 */ /* 0x000fe40000800000 */
[----:B------:R-:W-:Y:S02]  /*14910*/  FMNMX.FTZ R0, R53, R0, !PT ;  /* 0x0000000035007209 */ /* 0x000fe40007810000 */
[----:B------:R-:W-:-:S02]  /*14920*/  ISETP.GT.AND P0, PT, R4, 0x59, PT ;  /* 0x000000590400780c */ /* 0x000fc40003f04270 */
[----:B------:R-:W-:Y:S02]  /*14930*/  FSEL R93, R68, -INF , P2 ;  /* 0xff800000445d7808 */ /* 0x000fe40001000000 */
[----:B------:R-:W-:Y:S02]  /*14940*/  FMNMX.FTZ R0, R65, R0, !PT ;  /* 0x0000000041007209 */ /* 0x000fe40007810000 */
[C---:B------:R-:W-:Y:S02]  /*14950*/  ISETP.GT.AND P6, PT, R4.reuse, 0x60, PT ;  /* 0x000000600400780c */ /* 0x040fe40003fc4270 */
        /* <DEDUP_REMOVED lines=21> */
[----:B------:R-:W-:Y:S01]  /*14ab0*/  FSEL R41, R62, -INF , P5 ;  /* 0xff8000003e297808 */ /* 0x000fe20002800000 */
[----:B------:R-:W-:Y:S01]  /*14ac0*/  IMAD.U32 R62, RZ, RZ, UR60 ;  /* 0x0000003cff3e7e24 */ /* 0x000fe2000f8e00ff */
[----:B------:R-:W-:Y:S02]  /*14ad0*/  FSEL R107, R81, -INF , P4 ;  /* 0xff800000516b7808 */ /* 0x000fe40002000000 */
[----:B------:R-:W-:Y:S02]  /*14ae0*/  FMNMX.FTZ R0, R103, R0, !PT ;  /* 0x0000000067007209 */ /* 0x000fe40007810000 */
[----:B------:R-:W-:Y:S02]  /*14af0*/  ISETP.GT.AND P5, PT, R4, 0x78, PT ;  /* 0x000000780400780c */ /* 0x000fe40003fa4270 */
[----:B------:R-:W-:Y:S02]  /*14b00*/  FMNMX.FTZ R0, R107, R0, !PT ;  /* 0x000000006b007209 */ /* 0x000fe40007810000 */
[----:B------:R-:W-:-:S02]  /*14b10*/  FSEL R105, R84, -INF , P5 ;  /* 0xff80000054697808 */ /* 0x000fc40002800000 */
[----:B------:R-:W-:Y:S02]  /*14b20*/  ISETP.GT.AND P6, PT, R4, 0x79, PT ;  /* 0x000000790400780c */ /* 0x000fe40003fc4270 */
[----:B------:R-:W-:Y:S02]  /*14b30*/  FMNMX.FTZ R0, R105, R0, !PT ;  /* 0x0000000069007209 */ /* 0x000fe40007810000 */
[----:B------:R-:W-:Y:S02]  /*14b40*/  FSEL R85, R85, -INF , P6 ;  /* 0xff80000055557808 */ /* 0x000fe40003000000 */
[----:B------:R-:W-:Y:S02]  /*14b50*/  P2R R42, PR, RZ, 0x4 ;  /* 0x00000004ff2a7803 */ /* 0x000fe40000000000 */
[----:B------:R-:W-:Y:S02]  /*14b60*/  FMNMX.FTZ R34, R85, R0, !PT ;  /* 0x0000000055227209 */ /* 0x000fe40007810000 */
[----:B------:R-:W-:-:S02]  /*14b70*/  P2R R46, PR, RZ, 0x2 ;  /* 0x00000002ff2e7803 */ /* 0x000fc40000000000 */
[C---:B------:R-:W-:Y:S01]  /*14b80*/  ISETP.GT.AND P1, PT, R4.reuse, 0x59, PT ;  /* 0x000000590400780c */ /* 0x040fe20003f24270 */
[----:B------:R-:W0:Y:S01]  /*14b90*/  SHFL.BFLY PT, R73, R34, 0x2, 0x1f ;  /* 0x0c401f0022497f89 */ /* 0x000e2200000e0000 */
[----:B------:R-:W-:Y:S02]  /*14ba0*/  P2R R50, PR, RZ, 0x1 ;  /* 0x00000001ff327803 */ /* 0x000fe40000000000 */
[----:B------:R-:W-:Y:S02]  /*14bb0*/  ISETP.GT.AND P0, PT, R4, 0x60, PT ;  /* 0x000000600400780c */ /* 0x000fe40003f04270 */
[----:B------:R-:W-:Y:S02]  /*14bc0*/  FSEL R71, R71, -INF , P1 ;  /* 0xff80000047477808 */ /* 0x000fe40000800000 */
[----:B------:R-:W-:Y:S02]  /*14bd0*/  ISETP.NE.AND P1, PT, R46, RZ, PT ;  /* 0x000000ff2e00720c */ /* 0x000fe40003f25270 */
[----:B------:R-:W-:-:S02]  /*14be0*/  FSEL R83, R83, -INF , P4 ;  /* 0xff80000053537808 */ /* 0x000fc40002000000 */
[----:B------:R-:W-:Y:S02]  /*14bf0*/  FSEL R77, R78, -INF , P1 ;  /* 0xff8000004e4d7808 */ /* 0x000fe40000800000 */
[----:B------:R-:W-:Y:S02]  /*14c00*/  FSEL R87, R87, -INF , P6 ;  /* 0xff80000057577808 */ /* 0x000fe40003000000 */
[----:B0-----:R-:W-:-:S05]  /*14c10*/  FMNMX.FTZ R38, R34, R73, !PT ;  /* 0x0000004922267209 */ /* 0x001fca0007810000 */
[----:B------:R-:W0:Y:S02]  /*14c20*/  SHFL.BFLY PT, R73, R38, 0x1, 0x1f ;  /* 0x0c201f0026497f89 */ /* 0x000e2400000e0000 */
[----:B0-----:R-:W-:Y:S02]  /*14c30*/  FMNMX.FTZ R0, R38, R73, !PT ;  /* 0x0000004926007209 */ /* 0x001fe40007810000 */
[----:B------:R-:W-:Y:S02]  /*14c40*/  FSEL R73, R74, -INF , P0 ;  /* 0xff8000004a497808 */ /* 0x000fe40000000000 */
[----:B------:R-:W-:Y:S01]  /*14c50*/  FSETP.NEU.FTZ.AND P2, PT, R0, -INF , PT ;  /* 0xff8000000000780b */ /* 0x000fe20003f5d000 */
[----:B------:R-:W-:-:S01]  /*14c60*/  FFMA.FTZ R123, R2, R0, -8 ;  /* 0xc1000000027b7423 */ /* 0x000fc20000010000 */
[----:B------:R-:W-:-:S04]  /*14c70*/  ISETP.NE.AND P0, PT, R50, RZ, PT ;  /* 0x000000ff3200720c */ /* 0x000fc80003f05270 */
[----:B------:R-:W-:Y:S02]  /*14c80*/  FSEL R123, R123, RZ, P2 ;  /* 0x000000ff7b7b7208 */ /* 0x000fe40001000000 */
[----:B------:R-:W-:Y:S02]  /*14c90*/  FSEL R75, R75, -INF , P0 ;  /* 0xff8000004b4b7808 */ /* 0x000fe40000000000 */
[----:B------:R-:W-:Y:S01]  /*14ca0*/  ISETP.NE.AND P2, PT, R42, RZ, PT ;  /* 0x000000ff2a00720c */ /* 0x000fe20003f45270 */
[----:B------:R-:W-:-:S01]  /*14cb0*/  FFMA.FTZ R81, R2, R10, -R123 ;  /* 0x0000000a02517223 */ /* 0x000fc2000001087b */
[----:B------:R-:W-:Y:S01]  /*14cc0*/  FMNMX.FTZ R10, R5, R27, !PT ;  /* 0x0000001b050a7209 */ /* 0x000fe20007810000 */
[----:B------:R-:W-:-:S01]  /*14cd0*/  FFMA.FTZ R109, R2, R12, -R123 ;  /* 0x0000000c026d7223 */ /* 0x000fc2000001087b */
[C-C-:B------:R-:W-:Y:S01]  /*14ce0*/  FFMA.FTZ R111, R2.reuse, R20, -R123.reuse ;  /* 0x00000014026f7223 */ /* 0x140fe2000001087b */
[----:B------:R-:W-:-:S01]  /*14cf0*/  FFMA.FTZ R117, R2, R14, -R123 ;  /* 0x0000000e02757223 */ /* 0x000fc2000001087b */
[----:B------:R-:W-:Y:S01]  /*14d00*/  FMNMX.FTZ R10, R7, R10, !PT ;  /* 0x0000000a070a7209 */ /* 0x000fe20007810000 */
[----:B------:R-:W-:-:S01]  /*14d10*/  FFMA.FTZ R14, R2, R121, -R123 ;  /* 0x00000079020e7223 */ /* 0x000fc2000001087b */
[----:B------:R-:W-:Y:S01]  /*14d20*/  FSEL R121, R79, -INF , P2 ;  /* 0xff8000004f797808 */ /* 0x000fe20001000000 */
        /* <DEDUP_REMOVED lines=11> */
[C-C-:B------:R-:W-:Y:S01]  /*14de0*/  FFMA.FTZ R44, R2.reuse, R44, -R123.reuse ;  /* 0x0000002c022c7223 */ /* 0x140fe2000001087b */
[----:B------:R-:W-:-:S01]  /*14df0*/  FFMA.FTZ R36, R2, R36, -R123 ;  /* 0x0000002402247223 */ /* 0x000fc2000001087b */
[----:B------:R-:W-:Y:S01]  /*14e00*/  FMNMX.FTZ R10, R13, R10, !PT ;  /* 0x0000000a0d0a7209 */ /* 0x000fe20007810000 */
[----:B------:R-:W-:Y:S01]  /*14e10*/  MUFU.EX2 R164, R164 ;  /* 0x000000a400a47308 */ /* 0x000fe20000000800 */
[----:B------:R-:W-:-:S01]  /*14e20*/  FFMA.FTZ R166, R2, R32, -R123 ;  /* 0x0000002002a67223 */ /* 0x000fc2000001087b */
[C-C-:B------:R-:W-:Y:S01]  /*14e30*/  FFMA.FTZ R160, R2.reuse, R40, -R123.reuse ;  /* 0x0000002802a07223 */ /* 0x140fe2000001087b */
[----:B------:R-:W-:Y:S01]  /*14e40*/  FMNMX.FTZ R12, R39, R10, !PT ;  /* 0x0000000a270c7209 */ /* 0x000fe20007810000 */
[C-C-:B------:R-:W-:Y:S01]  /*14e50*/  FFMA.FTZ R115, R2.reuse, R30, -R123.reuse ;  /* 0x0000001e02737223 */ /* 0x140fe2000001087b */
[----:B------:R-:W-:-:S01]  /*14e60*/  FFMA.FTZ R162, R2, R48, -R123 ;  /* 0x0000003002a27223 */ /* 0x000fc2000001087b */
[C-C-:B------:R-:W-:Y:S01]  /*14e70*/  FFMA.FTZ R119, R2.reuse, R119, -R123.reuse ;  /* 0x0000007702777223 */ /* 0x140fe2000001087b */
[----:B------:R-:W-:Y:S01]  /*14e80*/  FMNMX.FTZ R12, R21, R12, !PT ;  /* 0x0000000c150c7209 */ /* 0x000fe20007810000 */
[----:B------:R-:W0:Y:S01]  /*14e90*/  MUFU.EX2 R81, R81 ;  /* 0x0000005100517308 */ /* 0x000e220000000800 */
[----:B------:R-:W-:-:S01]  /*14ea0*/  FFMA.FTZ R57, R2, R57, -R123 ;  /* 0x0000003902397223 */ /* 0x000fc2000001087b */
[C-C-:B------:R-:W-:Y:S01]  /*14eb0*/  FFMA.FTZ R61, R2.reuse, R61, -R123.reuse ;  /* 0x0000003d023d7223 */ /* 0x140fe2000001087b */
[----:B------:R-:W-:Y:S01]  /*14ec0*/  FMNMX.FTZ R12, R43, R12, !PT ;  /* 0x0000000c2b0c7209 */ /* 0x000fe20007810000 */
[C-C-:B------:R-:W-:Y:S01]  /*14ed0*/  FFMA.FTZ R158, R2.reuse, R53, -R123.reuse ;  /* 0x00000035029e7223 */ /* 0x140fe2000001087b */
[----:B------:R-:W-:-:S01]  /*14ee0*/  FFMA.FTZ R53, R2, R65, -R123 ;  /* 0x0000004102357223 */ /* 0x000fc2000001087b */
[C-C-:B------:R-:W-:Y:S01]  /*14ef0*/  FFMA.FTZ R69, R2.reuse, R69, -R123.reuse ;  /* 0x0000004502457223 */ /* 0x140fe2000001087b */
        /* <DEDUP_REMOVED lines=9> */
[----:B------:R-:W3:Y:S01]  /*14f90*/  MUFU.EX2 R4, R4 ;  /* 0x0000000400047308 */ /* 0x000ee20000000800 */
[----:B------:R-:W-:-:S01]  /*14fa0*/  FFMA.FTZ R85, R2, R85, -R123 ;  /* 0x0000005502557223 */ /* 0x000fc2000001087b */
[----:B------:R-:W-:-:S02]  /*14fb0*/  ISETP.NE.AND P0, PT, R90, RZ, PT ;  /* 0x000000ff5a00720c */ /* 0x000fc40003f05270 */
[----:B------:R-:W-:-:S04]  /*14fc0*/  FMNMX.FTZ R12, R51, R12, !PT ;  /* 0x0000000c330c7209 */ /* 0x000fc80007810000 */
[----:B------:R-:W-:Y:S01]  /*14fd0*/  FMNMX.FTZ R12, R33, R12, !PT ;  /* 0x0000000c210c7209 */ /* 0x000fe20007810000 */
[----:B------:R-:W4:Y:S03]  /*14fe0*/  MUFU.EX2 R109, R109 ;  /* 0x0000006d006d7308 */ /* 0x000f260000000800 */
[----:B------:R-:W-:-:S04]  /*14ff0*/  FMNMX.FTZ R20, R55, R12, !PT ;  /* 0x0000000c37147209 */ /* 0x000fc80007810000 */
[----:B------:R-:W-:Y:S01]  /*15000*/  FMNMX.FTZ R20, R37, R20, !PT ;  /* 0x0000001425147209 */ /* 0x000fe20007810000 */
[----:B------:R-:W-:Y:S03]  /*15010*/  MUFU.EX2 R12, R44 ;  /* 0x0000002c000c7308 */ /* 0x000fe60000000800 */
[----:B------:R-:W-:-:S04]  /*15020*/  FMNMX.FTZ R20, R59, R20, !PT ;  /* 0x000000143b147209 */ /* 0x000fc80007810000 */
[----:B------:R-:W-:Y:S01]  /*15030*/  FMNMX.FTZ R20, R41, R20, !PT ;  /* 0x0000001429147209 */ /* 0x000fe20007810000 */
[----:B------:R-:W5:Y:S03]  /*15040*/  MUFU.EX2 R166, R166 ;  /* 0x000000a600a67308 */ /* 0x000f660000000800 */
[----:B------:R-:W-:-:S04]  /*15050*/  FMNMX.FTZ R20, R63, R20, !PT ;  /* 0x000000143f147209 */ /* 0x000fc80007810000 */
[----:B------:R-:W-:Y:S01]  /*15060*/  FMNMX.FTZ R20, R45, R20, !PT ;  /* 0x000000142d147209 */ /* 0x000fe20007810000 */
[----:B------:R-:W1:Y:S03]  /*15070*/  MUFU.EX2 R111, R111 ;  /* 0x0000006f006f7308 */ /* 0x000e660000000800 */
[----:B------:R-:W-:-:S04]  /*15080*/  FMNMX.FTZ R20, R67, R20, !PT ;  /* 0x0000001443147209 */ /* 0x000fc80007810000 */
[----:B------:R-:W-:Y:S01]  /*15090*/  FMNMX.FTZ R20, R49, R20, !PT ;  /* 0x0000001431147209 */ /* 0x000fe20007810000 */
[----:B------:R-:W-:Y:S03]  /*150a0*/  MUFU.EX2 R113, R113 ;  /* 0x0000007100717308 */ /* 0x000fe60000000800 */
        /* <DEDUP_REMOVED lines=12> */
[----:B------:R-:W-:-:S05]  /*15170*/  FMNMX.FTZ R15, R87, R20, !PT ;  /* 0x00000014570f7209 */ /* 0x000fca0007810000 */
[----:B------:R-:W2:Y:S01]  /*15180*/  SHFL.BFLY PT, R26, R15, 0x2, 0x1f ;  /* 0x0c401f000f1a7f89 */ /* 0x000ea200000e0000 */
[----:B------:R2:W-:Y:S08]  /*15190*/  MUFU.EX2 R20, R28 ;  /* 0x0000001c00147308 */ /* 0x0005f00000000800 */
[----:B------:R-:W-:Y:S08]  /*151a0*/  MUFU.EX2 R119, R119 ;  /* 0x0000007700777308 */ /* 0x000ff00000000800 */
[----:B------:R-:W-:Y:S01]  /*151b0*/  MUFU.EX2 R14, R14 ;  /* 0x0000000e000e7308 */ /* 0x000fe20000000800 */
[----:B--2---:R-:W-:-:S07]  /*151c0*/  FMNMX.FTZ R28, R15, R26, !PT ;  /* 0x0000001a0f1c7209 */ /* 0x004fce0007810000 */
[----:B------:R2:W-:Y:S01]  /*151d0*/  MUFU.EX2 R79, R24 ;  /* 0x00000018004f7308 */ /* 0x0005e20000000800 */
[----:B------:R-:W-:-:S01]  /*151e0*/  FFMA.FTZ R26, R2, R99, -R123 ;  /* 0x00000063021a7223 */ /* 0x000fc2000001087b */
[----:B------:R-:W0:Y:S06]  /*151f0*/  SHFL.BFLY PT, R15, R28, 0x1, 0x1f ;  /* 0x0c201f001c0f7f89 */ /* 0x000e2c00000e0000 */
[----:B------:R-:W-:Y:S01]  /*15200*/  MUFU.EX2 R156, R156 ;  /* 0x0000009c009c7308 */ /* 0x000fe20000000800 */
[----:B--2---:R-:W-:-:S01]  /*15210*/  FFMA.FTZ R24, R2, R93, -R123 ;  /* 0x0000005d02187223 */ /* 0x004fc2000001087b */
[----:B------:R-:W-:-:S06]  /*15220*/  FFMA.FTZ R93, R2, R107, -R123 ;  /* 0x0000006b025d7223 */ /* 0x000fcc000001087b */
[----:B------:R-:W-:Y:S08]  /*15230*/  MUFU.EX2 R57, R57 ;  /* 0x0000003900397308 */ /* 0x000ff00000000800 */
[----:B------:R-:W-:Y:S01]  /*15240*/  MUFU.EX2 R61, R61 ;  /* 0x0000003d003d7308 */ /* 0x000fe20000000800 */
[----:B0-----:R-:W-:-:S04]  /*15250*/  FMNMX.FTZ R15, R28, R15, !PT ;  /* 0x0000000f1c0f7209 */ /* 0x001fc80007810000 */
[----:B------:R-:W-:Y:S01]  /*15260*/  FSETP.NEU.FTZ.AND P1, PT, R15, -INF , PT ;  /* 0xff8000000f00780b */ /* 0x000fe20003f3d000 */
[----:B------:R-:W-:-:S02]  /*15270*/  FFMA.FTZ R28, R2, R15, -8 ;  /* 0xc1000000021c7423 */ /* 0x000fc4000001000f */
[----:B------:R-:W-:Y:S03]  /*15280*/  MUFU.EX2 R158, R158 ;  /* 0x0000009e009e7308 */ /* 0x000fe60000000800 */
[----:B------:R-:W-:-:S05]  /*15290*/  FSEL R44, R28, RZ, P1 ;  /* 0x000000ff1c2c7208 */ /* 0x000fca0000800000 */
[----:B------:R-:W-:Y:S01]  /*152a0*/  MUFU.EX2 R53, R53 ;  /* 0x0000003500357308 */ /* 0x000fe20000000800 */
[----:B------:R-:W-:-:S01]  /*152b0*/  FFMA.FTZ R165, R2, R5, -R44 ;  /* 0x0000000502a57223 */ /* 0x000fc2000001082c */
[C-C-:B------:R-:W-:Y:S01]  /*152c0*/  FFMA.FTZ R28, R2.reuse, R27, -R44.reuse ;  /* 0x0000001b021c7223 */ /* 0x140fe2000001082c */
[----:B------:R-:W-:-:S01]  /*152d0*/  FFMA.FTZ R5, R2, R7, -R44 ;  /* 0x0000000702057223 */ /* 0x000fc2000001082c */
[C-C-:B------:R-:W-:Y:S01]  /*152e0*/  FFMA.FTZ R36, R2.reuse, R31, -R44.reuse ;  /* 0x0000001f02247223 */ /* 0x140fe2000001082c */
[----:B------:R-:W-:-:S01]  /*152f0*/  FFMA.FTZ R167, R2, R11, -R44 ;  /* 0x0000000b02a77223 */ /* 0x000fc2000001082c */
[C-C-:B------:R-:W-:Y:S01]  /*15300*/  FFMA.FTZ R32, R2.reuse, R35, -R44.reuse ;  /* 0x0000002302207223 */ /* 0x140fe2000001082c */
[----:B------:R-:W-:-:S01]  /*15310*/  FFMA.FTZ R7, R2, R13, -R44 ;  /* 0x0000000d02077223 */ /* 0x000fc2000001082c */
[----:B------:R-:W-:Y:S01]  /*15320*/  MUFU.EX2 R165, R165 ;  /* 0x000000a500a57308 */ /* 0x000fe20000000800 */
[----:B------:R-:W-:-:S01]  /*15330*/  FADD.FTZ R13, R164, R81 ;  /* 0x00000051a40d7221 */ /* 0x000fc20000010000 */
[C-C-:B------:R-:W-:Y:S01]  /*15340*/  FFMA.FTZ R42, R2.reuse, R39, -R44.reuse ;  /* 0x00000027022a7223 */ /* 0x140fe2000001082c */
[----:B------:R-:W-:-:S01]  /*15350*/  FFMA.FTZ R161, R2, R21, -R44 ;  /* 0x0000001502a17223 */ /* 0x000fc2000001082c */
[----:B------:R-:W-:Y:S01]  /*15360*/  FFMA.FTZ R34, R2, R43, -R44 ;  /* 0x0000002b02227223 */ /* 0x000fe2000001082c */
[----:B---3--:R-:W-:-:S01]  /*15370*/  FADD.FTZ R52, R4, R13 ;  /* 0x0000000d04347221 */ /* 0x008fc20000010000 */
[C-C-:B------:R-:W-:Y:S01]  /*15380*/  FFMA.FTZ R11, R2.reuse, R25, -R44.reuse ;  /* 0x00000019020b7223 */ /* 0x140fe2000001082c */
[----:B------:R-:W-:-:S01]  /*15390*/  FFMA.FTZ R47, R2, R47, -R44 ;  /* 0x0000002f022f7223 */ /* 0x000fc2000001082c */
[----:B------:R-:W0:Y:S01]  /*153a0*/  MUFU.EX2 R28, R28 ;  /* 0x0000001c001c7308 */ /* 0x000e220000000800 */
[----:B----4-:R-:W-:-:S01]  /*153b0*/  FADD.FTZ R21, R109, R52 ;  /* 0x000000346d157221 */ /* 0x010fc20000010000 */
[C-C-:B------:R-:W-:Y:S01]  /*153c0*/  FFMA.FTZ R163, R2.reuse, R29, -R44.reuse ;  /* 0x0000001d02a37223 */ /* 0x140fe2000001082c */
[----:B------:R-:W-:-:S01]  /*153d0*/  FFMA.FTZ R38, R2, R51, -R44 ;  /* 0x0000003302267223 */ /* 0x000fc2000001082c */
[----:B------:R-:W-:Y:S01]  /*153e0*/  FFMA.FTZ R33, R2, R33, -R44 ;  /* 0x0000002102217223 */ /* 0x000fe2000001082c */
[----:B-----5:R-:W-:-:S01]  /*153f0*/  FADD.FTZ R54, R166, R21 ;  /* 0x00000015a6367221 */ /* 0x020fc20000010000 */
[C-C-:B------:R-:W-:Y:S01]  /*15400*/  FFMA.FTZ R55, R2.reuse, R55, -R44.reuse ;  /* 0x0000003702377223 */ /* 0x140fe2000001082c */
[----:B------:R-:W-:-:S01]  /*15410*/  FFMA.FTZ R157, R2, R37, -R44 ;  /* 0x00000025029d7223 */ /* 0x000fc2000001082c */
[----:B------:R-:W2:Y:S01]  /*15420*/  MUFU.EX2 R5, R5 ;  /* 0x0000000500057308 */ /* 0x000ea20000000800 */
[----:B-1----:R-:W-:-:S01]  /*15430*/  FADD.FTZ R21, R111, R54 ;  /* 0x000000366f157221 */ /* 0x002fc20000010000 */
[C-C-:B------:R-:W-:Y:S01]  /*15440*/  FFMA.FTZ R40, R2.reuse, R59, -R44.reuse ;  /* 0x0000003b02287223 */ /* 0x140fe2000001082c */
[----:B------:R-:W-:-:S01]  /*15450*/  FFMA.FTZ R41, R2, R41, -R44 ;  /* 0x0000002902297223 */ /* 0x000fc2000001082c */
[----:B------:R-:W-:Y:S01]  /*15460*/  FFMA.FTZ R63, R2, R63, -R44 ;  /* 0x0000003f023f7223 */ /* 0x000fe2000001082c */
[----:B------:R-:W-:-:S01]  /*15470*/  FADD.FTZ R54, R10, R21 ;  /* 0x000000150a367221 */ /* 0x000fc20000010000 */
[C-C-:B------:R-:W-:Y:S01]  /*15480*/  FFMA.FTZ R159, R2.reuse, R45, -R44.reuse ;  /* 0x0000002d029f7223 */ /* 0x140fe2000001082c */
[----:B------:R-:W-:-:S01]  /*15490*/  FFMA.FTZ R67, R2, R67, -R44 ;  /* 0x0000004302437223 */ /* 0x000fc2000001082c */
[----:B------:R-:W1:Y:S01]  /*154a0*/  MUFU.EX2 R36, R36 ;  /* 0x0000002400247308 */ /* 0x000e620000000800 */
[----:B0-----:R-:W-:-:S01]  /*154b0*/  FADD.FTZ R50, R165, R28 ;  /* 0x0000001ca5327221 */ /* 0x001fc20000010000 */
[----:B------:R-:W-:Y:S01]  /*154c0*/  FADD.FTZ R21, R113, R54 ;  /* 0x0000003671157221 */ /* 0x000fe20000010000 */
[----:B------:R-:W-:-:S01]  /*154d0*/  FFMA.FTZ R49, R2, R49, -R44 ;  /* 0x0000003102317223 */ /* 0x000fc2000001082c */
[C-C-:B------:R-:W-:Y:S01]  /*154e0*/  FFMA.FTZ R71, R2.reuse, R71, -R44.reuse ;  /* 0x0000004702477223 */ /* 0x140fe2000001082c */
[----:B------:R-:W-:-:S01]  /*154f0*/  FFMA.FTZ R73, R2, R73, -R44 ;  /* 0x0000004902497223 */ /* 0x000fc2000001082c */
[----:B------:R-:W-:Y:S01]  /*15500*/  FADD.FTZ R56, R160, R21 ;  /* 0x00000015a0387221 */ /* 0x000fe20000010000 */
[----:B------:R-:W-:-:S01]  /*15510*/  FFMA.FTZ R75, R2, R75, -R44 ;  /* 0x0000004b024b7223 */ /* 0x000fc2000001082c */
[----:B------:R-:W0:Y:S01]  /*15520*/  MUFU.EX2 R167, R167 ;  /* 0x000000a700a77308 */ /* 0x000e220000000800 */
[----:B--2---:R-:W-:-:S01]  /*15530*/  FADD.FTZ R13, R5, R50 ;  /* 0x00000032050d7221 */ /* 0x004fc20000010000 */
[----:B------:R-:W-:Y:S01]  /*15540*/  FADD.FTZ R21, R115, R56 ;  /* 0x0000003873157221 */ /* 0x000fe20000010000 */
[----:B------:R-:W-:-:S01]  /*15550*/  FFMA.FTZ R77, R2, R77, -R44 ;  /* 0x0000004d024d7223 */ /* 0x000fc2000001082c */
[C-C-:B------:R-:W-:Y:S01]  /*15560*/  FFMA.FTZ R121, R2.reuse, R121, -R44.reuse ;  /* 0x0000007902797223 */ /* 0x140fe2000001082c */
[----:B------:R-:W-:-:S01]  /*15570*/  FFMA.FTZ R91, R2, R91, -R44 ;  /* 0x0000005b025b7223 */ /* 0x000fc2000001082c */
[----:B------:R-:W-:Y:S01]  /*15580*/  FADD.FTZ R56, R12, R21 ;  /* 0x000000150c387221 */ /* 0x000fe20000010000 */
[----:B------:R-:W-:Y:S01]  /*15590*/  F2FP.SATFINITE.E4M3.F32.PACK_AB_MERGE_C R109, R109, R4, RZ ;  /* 0x000000046d6d723e */ /* 0x000fe200048070ff */
[----:B------:R-:W2:Y:S01]  /*155a0*/  MUFU.EX2 R32, R32 ;  /* 0x0000002000207308 */ /* 0x000ea20000000800 */
[----:B-1----:R-:W-:-:S01]  /*155b0*/  FADD.FTZ R52, R36, R13 ;  /* 0x0000000d24347221 */ /* 0x002fc20000010000 */
[----:B------:R-:W-:Y:S01]  /*155c0*/  FADD.FTZ R21, R117, R56 ;  /* 0x0000003875157221 */ /* 0x000fe20000010000 */
[----:B------:R-:W-:Y:S01]  /*155d0*/  F2FP.SATFINITE.E4M3.F32.PACK_AB_MERGE_C R113, R113, R10, RZ ;  /* 0x0000000a7171723e */ /* 0x000fe200048070ff */
[C-C-:B------:R-:W-:Y:S01]  /*155e0*/  FFMA.FTZ R83, R2.reuse, R83, -R44.reuse ;  /* 0x0000005302537223 */ /* 0x140fe2000001082c */
[----:B------:R-:W-:-:S01]  /*155f0*/  FFMA.FTZ R89, R2, R89, -R44 ;  /* 0x0000005902597223 */ /* 0x000fc2000001082c */
[----:B------:R-:W-:Y:S01]  /*15600*/  FADD.FTZ R58, R162, R21 ;  /* 0x00000015a23a7221 */ /* 0x000fe20000010000 */
[----:B------:R-:W-:-:S01]  /*15610*/  FFMA.FTZ R87, R2, R87, -R44 ;  /* 0x0000005702577223 */ /* 0x000fc2000001082c */
[----:B------:R-:W1:Y:S01]  /*15620*/  MUFU.EX2 R7, R7 ;  /* 0x0000000700077308 */ /* 0x000e620000000800 */
[----:B0-----:R-:W-:-:S01]  /*15630*/  FADD.FTZ R13, R167, R52 ;  /* 0x00000034a70d7221 */ /* 0x001fc20000010000 */
[----:B------:R-:W-:Y:S01]  /*15640*/  FADD.FTZ R21, R119, R58 ;  /* 0x0000003a77157221 */ /* 0x000fe20000010000 */
[----:B------:R-:W-:-:S02]  /*15650*/  F2FP.SATFINITE.E4M3.F32.PACK_AB_MERGE_C R117, R117, R12, RZ ;  /* 0x0000000c7575723e */ /* 0x000fc400048070ff */
[----:B------:R-:W-:Y:S01]  /*15660*/  F2FP.SATFINITE.E4M3.F32.PACK_AB_MERGE_C R36, R36, R5, RZ ;  /* 0x000000052424723e */ /* 0x000fe200048070ff */
[----:B------:R-:W-:-:S01]  /*15670*/  FADD.FTZ R58, R14, R21 ;  /* 0x000000150e3a7221 */ /* 0x000fc20000010000 */
[----:B------:R-:W-:Y:S01]  /*15680*/  F2FP.SATFINITE.E4M3.F32.PACK_AB_MERGE_C R14, R79, R14, RZ ;  /* 0x0000000e4f0e723e */ /* 0x000fe200048070ff */
[----:B------:R-:W0:Y:S01]  /*15690*/  MUFU.EX2 R42, R42 ;  /* 0x0000002a002a7308 */ /* 0x000e220000000800 */
[----:B--2---:R-:W-:-:S01]  /*156a0*/  FADD.FTZ R52, R32, R13 ;  /* 0x0000000d20347221 */ /* 0x004fc20000010000 */
[----:B------:R-:W-:Y:S01]  /*156b0*/  FADD.FTZ R21, R79, R58 ;  /* 0x0000003a4f157221 */ /* 0x000fe20000010000 */
[----:B------:R-:W-:Y:S02]  /*156c0*/  F2FP.SATFINITE.E4M3.F32.PACK_AB_MERGE_C R164, R81, R164, R109 ;  /* 0x000000a451a4723e */ /* 0x000fe4000480706d */
[----:B------:R-:W-:Y:S01]  /*156d0*/  F2FP.SATFINITE.E4M3.F32.PACK_AB_MERGE_C R166, R111, R166, R113 ;  /* 0x000000a66fa6723e */ /* 0x000fe20004807071 */
[----:B------:R-:W-:-:S01]  /*156e0*/  FADD.FTZ R60, R156, R21 ;  /* 0x000000159c3c7221 */ /* 0x000fc20000010000 */
[----:B------:R-:W-:Y:S01]  /*156f0*/  F2FP.SATFINITE.E4M3.F32.PACK_AB_MERGE_C R160, R115, R160, R117 ;  /* 0x000000a073a0723e */ /* 0x000fe20004807075 */
[----:B------:R-:W2:Y:S01]  /*15700*/  MUFU.EX2 R161, R161 ;  /* 0x000000a100a17308 */ /* 0x000ea20000000800 */
[----:B-1----:R-:W-:-:S01]  /*15710*/  FADD.FTZ R13, R7, R52 ;  /* 0x00000034070d7221 */ /* 0x002fc20000010000 */
[----:B------:R-:W-:Y:S01]  /*15720*/  FADD.FTZ R25, R57, R60 ;  /* 0x0000003c39197221 */ /* 0x000fe20000010000 */
[----:B------:R-:W-:-:S02]  /*15730*/  F2FP.SATFINITE.E4M3.F32.PACK_AB_MERGE_C R162, R119, R162, R14 ;  /* 0x000000a277a2723e */ /* 0x000fc4000480700e */
[----:B------:R-:W-:Y:S01]  /*15740*/  F2FP.SATFINITE.E4M3.F32.PACK_AB_MERGE_C R165, R28, R165, R36 ;  /* 0x000000a51ca5723e */ /* 0x000fe20004807024 */
[----:B------:R-:W-:-:S01]  /*15750*/  FADD.FTZ R60, R20, R25 ;  /* 0x00000019143c7221 */ /* 0x000fc20000010000 */
[----:B------:R-:W-:Y:S01]  /*15760*/  F2FP.SATFINITE.E4M3.F32.PACK_AB_MERGE_C R20, R61, R20, RZ ;  /* 0x000000143d14723e */ /* 0x000fe200048070ff */
[----:B------:R-:W1:Y:S01]  /*15770*/  MUFU.EX2 R34, R34 ;  /* 0x0000002200227308 */ /* 0x000e620000000800 */
[----:B0-----:R-:W-:-:S01]  /*15780*/  FADD.FTZ R54, R42, R13 ;  /* 0x0000000d2a367221 */ /* 0x001fc20000010000 */
[----:B------:R-:W-:Y:S01]  /*15790*/  FADD.FTZ R25, R61, R60 ;  /* 0x0000003c3d197221 */ /* 0x000fe20000010000 */
[----:B------:R-:W-:Y:S02]  /*157a0*/  F2FP.SATFINITE.E4M3.F32.PACK_AB_MERGE_C R42, R42, R7, RZ ;  /* 0x000000072a2a723e */ /* 0x000fe400048070ff */
[----:B------:R-:W-:Y:S02]  /*157b0*/  F2FP.SATFINITE.E4M3.F32.PACK_AB_MERGE_C R156, R57, R156, R20 ;  /* 0x0000009c399c723e */ /* 0x000fe40004807014 */
[----:B------:R-:W-:Y:S01]  /*157c0*/  F2FP.SATFINITE.E4M3.F32.PACK_AB_MERGE_C R167, R32, R167, R42 ;  /* 0x000000a720a7723e */ /* 0x000fe2000480702a */
        /* <DEDUP_REMOVED lines=17> */
[----:B-1----:R-:W-:-:S01]  /*158e0*/  FADD.FTZ R58, R48, R13 ;  /* 0x0000000d303a7221 */ /* 0x002fc20000010000 */
[----:B------:R-:W-:Y:S02]  /*158f0*/  IADD3 R13, R3, 0x38840, RZ ;  /* 0x00038840030d7810 */ /* 0x000fe40007ffe0ff */
[----:B------:R-:W-:Y:S02]  /*15900*/  F2FP.SATFINITE.E4M3.F32.PACK_AB_MERGE_C R33, R48, R33, RZ ;  /* 0x000000213021723e */ /* 0x000fe400048070ff */
[----:B------:R-:W-:Y:S01]  /*15910*/  PRMT R13, R62, 0x654, R13 ;  /* 0x000006543e0d7816 */ /* 0x000fe2000000000d */
[----:B------:R-:W-:-:S01]  /*15920*/  FADD.FTZ R62, R158, R25 ;  /* 0x000000199e3e7221 */ /* 0x000fc20000010000 */
[----:B------:R-:W1:Y:S01]  /*15930*/  MUFU.EX2 R41, R41 ;  /* 0x0000002900297308 */ /* 0x000e620000000800 */
[----:B0-----:R-:W-:-:S01]  /*15940*/  FADD.FTZ R21, R157, R58 ;  /* 0x0000003a9d157221 */ /* 0x001fc20000010000 */
[----:B------:R0:W-:Y:S01]  /*15950*/  SYNCS.ARRIVE.TRANS64.RED.A1T0 RZ, [R13+URZ], RZ ;  /* 0x000000ff0dff79a7 */ /* 0x0001e2000810043f */
[----:B------:R-:W-:-:S05]  /*15960*/  F2FP.SATFINITE.E4M3.F32.PACK_AB_MERGE_C R163, R38, R163, R33 ;  /* 0x000000a326a3723e */ /* 0x000fca0004807021 */
[----:B------:R-:W3:Y:S01]  /*15970*/  MUFU.EX2 R50, R63 ;  /* 0x0000003f00327308 */ /* 0x000ee20000000800 */
[----:B--2---:R-:W-:-:S07]  /*15980*/  FADD.FTZ R58, R40, R21 ;  /* 0x00000015283a7221 */ /* 0x004fce0000010000 */
[----:B------:R-:W0:Y:S01]  /*15990*/  MUFU.EX2 R159, R159 ;  /* 0x0000009f009f7308 */ /* 0x000e220000000800 */
[----:B-1----:R-:W-:-:S07]  /*159a0*/  FADD.FTZ R21, R41, R58 ;  /* 0x0000003a29157221 */ /* 0x002fce0000010000 */
[----:B------:R-:W1:Y:S01]  /*159b0*/  MUFU.EX2 R52, R67 ;  /* 0x0000004300347308 */ /* 0x000e620000000800 */
[----:B---3--:R-:W-:-:S01]  /*159c0*/  FADD.FTZ R60, R50, R21 ;  /* 0x00000015323c7221 */ /* 0x008fc20000010000 */
[----:B------:R-:W-:Y:S01]  /*159d0*/  FADD.FTZ R21, R53, R62 ;  /* 0x0000003e35157221 */ /* 0x000fe20000010000 */
[----:B------:R-:W-:-:S04]  /*159e0*/  F2FP.SATFINITE.E4M3.F32.PACK_AB_MERGE_C R41, R50, R41, RZ ;  /* 0x000000293229723e */ /* 0x000fc800048070ff */
[----:B------:R-:W-:Y:S01]  /*159f0*/  F2FP.SATFINITE.E4M3.F32.PACK_AB_MERGE_C R157, R40, R157, R41 ;  /* 0x0000009d289d723e */ /* 0x000fe20004807029 */
[----:B------:R-:W2:Y:S01]  /*15a00*/  MUFU.EX2 R49, R49 ;  /* 0x0000003100317308 */ /* 0x000ea20000000800 */
[----:B0-----:R-:W-:-:S07]  /*15a10*/  FADD.FTZ R13, R159, R60 ;  /* 0x0000003c9f0d7221 */ /* 0x001fce0000010000 */
[----:B------:R-:W0:Y:S01]  /*15a20*/  MUFU.EX2 R24, R24 ;  /* 0x0000001800187308 */ /* 0x000e220000000800 */
[----:B-1----:R-:W-:-:S07]  /*15a30*/  FADD.FTZ R60, R52, R13 ;  /* 0x0000000d343c7221 */ /* 0x002fce0000010000 */
[----:B------:R-:W1:Y:S01]  /*15a40*/  MUFU.EX2 R54, R71 ;  /* 0x0000004700367308 */ /* 0x000e620000000800 */
[----:B--2---:R-:W-:-:S07]  /*15a50*/  FADD.FTZ R13, R49, R60 ;  /* 0x0000003c310d7221 */ /* 0x004fce0000010000 */
[----:B------:R-:W2:Y:S01]  /*15a60*/  MUFU.EX2 R69, R69 ;  /* 0x0000004500457308 */ /* 0x000ea20000000800 */
[----:B0-----:R-:W-:-:S07]  /*15a70*/  FADD.FTZ R62, R24, R21 ;  /* 0x00000015183e7221 */ /* 0x001fce0000010000 */
[----:B------:R-:W0:Y:S01]  /*15a80*/  MUFU.EX2 R73, R73 ;  /* 0x0000004900497308 */ /* 0x000e220000000800 */
        /* <DEDUP_REMOVED lines=16> */
[----:B-1----:R-:W-:-:S07]  /*15b90*/  FADD.FTZ R10, R26, R21 ;  /* 0x000000151a0a7221 */ /* 0x002fce0000010000 */
[----:B------:R-:W1:Y:S01]  /*15ba0*/  MUFU.EX2 R58, R121 ;  /* 0x00000079003a7308 */ /* 0x000e620000000800 */
[----:B--2---:R-:W-:-:S07]  /*15bb0*/  FADD.FTZ R13, R77, R4 ;  /* 0x000000044d0d7221 */ /* 0x004fce0000010000 */
[----:B------:R-:W2:Y:S01]  /*15bc0*/  MUFU.EX2 R154, R154 ;  /* 0x0000009a009a7308 */ /* 0x000ea20000000800 */
[C---:B0-----:R-:W-:Y:S01]  /*15bd0*/  F2FP.SATFINITE.E4M3.F32.PACK_AB_MERGE_C R26, R95.reuse, R26, RZ ;  /* 0x0000001a5f1a723e */ /* 0x041fe200048070ff */
[----:B------:R-:W-:-:S03]  /*15be0*/  FADD.FTZ R95, R95, R10 ;  /* 0x0000000a5f5f7221 */ /* 0x000fc60000010000 */
[----:B------:R-:W-:-:S03]  /*15bf0*/  F2FP.SATFINITE.E4M3.F32.PACK_AB_MERGE_C R152, R65, R152, R26 ;  /* 0x000000984198723e */ /* 0x000fc6000480701a */
[----:B------:R-:W0:Y:S01]  /*15c00*/  MUFU.EX2 R91, R91 ;  /* 0x0000005b005b7308 */ /* 0x000e220000000800 */
[----:B-1----:R-:W-:-:S01]  /*15c10*/  FADD.FTZ R10, R58, R13 ;  /* 0x0000000d3a0a7221 */ /* 0x002fc20000010000 */
[----:B------:R-:W-:-:S04]  /*15c20*/  F2FP.SATFINITE.E4M3.F32.PACK_AB_MERGE_C R58, R58, R77, RZ ;  /* 0x0000004d3a3a723e */ /* 0x000fc800048070ff */
[----:B------:R-:W-:Y:S02]  /*15c30*/  F2FP.SATFINITE.E4M3.F32.PACK_AB_MERGE_C R153, R56, R73, R58 ;  /* 0x000000493899723e */ /* 0x000fe4000480703a */
        /* <DEDUP_REMOVED lines=12> */
[C---:B--2---:R-:W-:Y:S01]  /*15d00*/  F2FP.SATFINITE.E4M3.F32.PACK_AB_MERGE_C R30, R85.reuse, R30, RZ ;  /* 0x0000001e551e723e */ /* 0x044fe200048070ff */
[----:B------:R-:W-:-:S03]  /*15d10*/  FADD.FTZ R5, R85, R12 ;  /* 0x0000000c55057221 */ /* 0x000fc60000010000 */
[----:B------:R-:W-:Y:S02]  /*15d20*/  F2FP.SATFINITE.E4M3.F32.PACK_AB_MERGE_C R154, R93, R154, R30 ;  /* 0x0000009a5d9a723e */ /* 0x000fe4000480701e */
[C---:B0-----:R-:W-:Y:S01]  /*15d30*/  F2FP.SATFINITE.E4M3.F32.PACK_AB_MERGE_C R89, R4.reuse, R89, RZ ;  /* 0x000000590459723e */ /* 0x041fe200048070ff */
[----:B------:R-:W-:-:S03]  /*15d40*/  FADD.FTZ R4, R4, R7 ;  /* 0x0000000704047221 */ /* 0x000fc60000010000 */
[----:B------:R-:W-:Y:S01]  /*15d50*/  F2FP.SATFINITE.E4M3.F32.PACK_AB_MERGE_C R155, R44, R91, R89 ;  /* 0x0000005b2c9b723e */ /* 0x000fe20004807059 */
[----:B------:R-:W-:Y:S06]  /*15d60*/  @!P0 BRA `(.L_x_644) ;  /* 0x0000000000048947 */ /* 0x000fec0003800000 */
[----:B------:R-:W-:Y:S01]  /*15d70*/  BPT.TRAP 0x1 ;  /* 0x000000040000795c */ /* 0x000fe20000300000 */
.L_x_644:
[----:B------:R0:W1:Y:S01]  /*15d80*/  SYNCS.PHASECHK.TRANS64.TRYWAIT P1, [R3+URZ+0x38850], R6 ;  /* 0x03885006030075a7 */ /* 0x000062000802017f */
[----:B------:R-:W-:Y:S05]  /*15d90*/  @!P0 BRA `(.L_x_645) ;  /* 0x0000000000048947 */ /* 0x000fea0003800000 */
[----:B------:R-:W-:Y:S01]  /*15da0*/  BPT.TRAP 0x1 ;  /* 0x000000040000795c */ /* 0x000fe20000300000 */
.L_x_645:
[----:B------:R-:W-:Y:S04]  /*15db0*/  BSSY B0, `(.L_x_646) ;  /* 0x0000004000007945 */ /* 0x000fe80003800000 */
[----:B-1----:R-:W-:Y:S05]  /*15dc0*/  @P1 BRA `(.L_x_647) ;  /* 0x0000000000081947 */ /* 0x002fea0003800000 */
[----:B------:R-:W1:Y:S02]  /*15dd0*/  SYNCS.PHASECHK.TRANS64.TRYWAIT P1, [R3+URZ+0x38850], R6 ;  /* 0x03885006030075a7 */ /* 0x000e64000802017f */
[----:B-1----:R-:W-:Y:S05]  /*15de0*/  @!P1 BRA `(.L_x_648) ;  /* 0x0000010400609947 */ /* 0x002fea0003800000 */
.L_x_647:
[----:B------:R-:W-:Y:S05]  /*15df0*/  BSYNC B0 ;  /* 0x0000000000007941 */ /* 0x000fea0003800000 */
.L_x_646:
[----:B------:R-:W-:Y:S05]  /*15e00*/  WARPSYNC.ALL ;  /* 0x0000000000007948 */ /* 0x000fea0003800000 */
[----:B------:R-:W-:Y:S01]  /*15e10*/  R2UR UR4, R23 ;  /* 0x00000000170472ca */ /* 0x000fe200000e0000 */
[----:B------:R2:W-:Y:S01]  /*15e20*/  BAR.SYNC.DEFER_BLOCKING R8, 0x100 ;  /* 0x000400080000751d */ /* 0x0005e20000010000 */
[----:B------:R-:W-:Y:S01]  /*15e30*/  IMAD.MOV.U32 R7, RZ, RZ, 0x40000040 ;  /* 0x40000040ff077424 */ /* 0x000fe200078e00ff */
[----:B------:R-:W-:-:S04]  /*15e40*/  MOV R11, 0x40000040 ;  /* 0x40000040000b7802 */ /* 0x000fc80000000f00 */
[----:B------:R-:W-:Y:S02]  /*15e50*/  R2UR UR7, R7 ;  /* 0x00000000070772ca */ /* 0x000fe400000e0000 */
[----:B------:R-:W-:-:S04]  /*15e60*/  MOV R7, 0x40000040 ;  /* 0x4000004000077802 */ /* 0x000fc80000000f00 */
[----:B------:R-:W-:-:S04]  /*15e70*/  UIADD3 UR4, UR4, 0x400, URZ ;  /* 0x0000040004047890 */ /* 0x000fc8000fffe03f */
[----:B------:R-:W-:-:S04]  /*15e80*/  USHF.R.U32.HI UR4, URZ, 0x4, UR4 ;  /* 0x000000043f047899 */ /* 0x000fc80008011604 */
[----:B------:R-:W-:-:S04]  /*15e90*/  ULOP3.LUT UR4, UR4, 0x3fff, URZ, 0xc0, !UPT ;  /* 0x00003fff04047892 */ /* 0x000fc8000f8ec03f */
[----:B------:R-:W-:Y:S01]  /*15ea0*/  ULOP3.LUT UR42, UR4, 0x10000, URZ, 0xfc, !UPT ;  /* 0x00010000042a7892 */ /* 0x000fe2000f8efc3f */
[----:B------:R-:W-:-:S05]  /*15eb0*/  WARPGROUP.ARRIVE ;  /* 0x00000000000079c5 */ /* 0x000fca0000000000 */
[----:B01----:R-:W-:-:S04]  /*15ec0*/  LEA R6, R225, UR42, 0xb ;  /* 0x0000002ae1067c11 */ /* 0x003fc8000f8e58ff */
[C---:B------:R-:W-:Y:S01]  /*15ed0*/  R2UR UR6, R6.reuse ;  /* 0x00000000060672ca */ /* 0x040fe200000e0000 */
[----:B------:R-:W-:-:S12]  /*15ee0*/  VIADD R10, R6, 0x2 ;  /* 0x00000002060a7836 */ /* 0x000fd80000000000 */
[----:B------:R-:W-:Y:S01]  /*15ef0*/  QGMMA.64x256x32.F32.E4M3.E4M3 R24, R164, gdesc[UR4], RZ, !UPT, gsb0 ;  /* 0x03e00004a4187df3 */ /* 0x000fe2000c0008ff */
[----:B------:R-:W-:Y:S01]  /*15f00*/  R2UR UR6, R10 ;  /* 0x000000000a0672ca */ /* 0x000fe200000e0000 */
[C---:B------:R-:W-:Y:S01]  /*15f10*/  VIADD R10, R6.reuse, 0x4 ;  /* 0x00000004060a7836 */ /* 0x040fe20000000000 */
[----:B------:R-:W-:Y:S01]  /*15f20*/  R2UR UR7, R11 ;  /* 0x000000000b0772ca */ /* 0x000fe200000e0000 */
[----:B------:R-:W-:Y:S02]  /*15f30*/  IMAD.MOV.U32 R11, RZ, RZ, 0x40000040 ;  /* 0x40000040ff0b7424 */ /* 0x000fe400078e00ff */
[----:B------:R-:W-:Y:S01]  /*15f40*/  VIADD R6, R6, 0x6 ;  /* 0x0000000606067836 */ /* 0x000fe20000000000 */
[----:B------:R-:W-:Y:S02]  /*15f50*/  WARPGROUP.DEPBAR.LE gsb0, 0x0 ;  /* 0x00008000000079c5 */ /* 0x000fe40000010000 */
[----:B------:R-:W-:-:S15]  /*15f60*/  WARPGROUP.ARRIVE ;  /* 0x00000000000079c5 */ /* 0x000fde0000000000 */
[----:B------:R-:W-:-:S04]  /*15f70*/  NOP ;  /* 0x0000000000007918 */ /* 0x000fc80000000000 */
[----:B------:R-:W-:Y:S01]  /*15f80*/  QGMMA.64x256x32.F32.E4M3.E4M3 R24, R160, gdesc[UR4], R24, gsb0 ;  /* 0x03e00004a0187df3 */ /* 0x000fe20008000818 */
[----:B------:R-:W-:Y:S02]  /*15f90*/  R2UR UR6, R10 ;  /* 0x000000000a0672ca */ /* 0x000fe400000e0000 */
[----:B------:R-:W-:Y:S01]  /*15fa0*/  R2UR UR7, R11 ;  /* 0x000000000b0772ca */ /* 0x000fe200000e0000 */
[----:B------:R-:W-:Y:S02]  /*15fb0*/  WARPGROUP.DEPBAR.LE gsb0, 0x0 ;  /* 0x00008000000079c5 */ /* 0x000fe40000010000 */
[----:B------:R-:W-:-:S15]  /*15fc0*/  WARPGROUP.ARRIVE ;  /* 0x00000000000079c5 */ /* 0x000fde0000000000 */
[----:B------:R-:W-:-:S07]  /*15fd0*/  NOP ;  /* 0x0000000000007918 */ /* 0x000fce0000000000 */
[----:B------:R-:W-:Y:S01]  /*15fe0*/  QGMMA.64x256x32.F32.E4M3.E4M3 R24, R156, gdesc[UR4], R24, gsb0 ;  /* 0x03e000049c187df3 */ /* 0x000fe20008000818 */
[----:B------:R-:W-:Y:S02]  /*15ff0*/  R2UR UR6, R6 ;  /* 0x00000000060672ca */ /* 0x000fe400000e0000 */
[----:B------:R-:W-:Y:S01]  /*16000*/  R2UR UR7, R7 ;  /* 0x00000000070772ca */ /* 0x000fe200000e0000 */
[----:B------:R-:W-:Y:S02]  /*16010*/  WARPGROUP.DEPBAR.LE gsb0, 0x0 ;  /* 0x00008000000079c5 */ /* 0x000fe40000010000 */
[----:B------:R-:W-:-:S15]  /*16020*/  WARPGROUP.ARRIVE ;  /* 0x00000000000079c5 */ /* 0x000fde0000000000 */
[----:B------:R-:W-:-:S07]  /*16030*/  NOP ;  /* 0x0000000000007918 */ /* 0x000fce0000000000 */
[----:B------:R-:W-:Y:S03]  /*16040*/  QGMMA.64x256x32.F32.E4M3.E4M3 R24, R152, gdesc[UR4], R24, gsb0 ;  /* 0x03e0000498187df3 */ /* 0x000fe60008000818 */
[----:B------:R-:W-:Y:S02]  /*16050*/  WARPGROUP.DEPBAR.LE gsb0, 0x0 ;  /* 0x00008000000079c5 */ /* 0x000fe40000010000 */
[----:B--2---:R-:W-:Y:S05]  /*16060*/  @!P0 BRA `(.L_x_649) ;  /* 0x0000000000048947 */ /* 0x004fea0003800000 */
[----:B------:R-:W-:Y:S01]  /*16070*/  BPT.TRAP 0x1 ;  /* 0x000000040000795c */ /* 0x000fe20000300000 */
.L_x_649:
[----:B------:R-:W-:Y:S01]  /*16080*/  ISETP.GE.AND P1, PT, R168, 0x81, PT ;  /* 0x00000081a800780c */ /* 0x000fe20003f26270 */
[----:B------:R-:W-:Y:S02]  /*16090*/  VIADD R3, R3, 0x38860 ;  /* 0x0003886003037836 */ /* 0x000fe40000000000 */
[----:B------:R-:W-:-:S05]  /*160a0*/  IMAD.U32 R6, RZ, RZ, UR60 ;  /* 0x0000003cff067e24 */ /* 0x000fca000f8e00ff */
[----:B------:R-:W-:-:S04]  /*160b0*/  PRMT R3, R6, 0x654, R3 ;  /* 0x0000065406037816 */ /* 0x000fc80000000003 */
[----:B------:R0:W-:Y:S01]  /*160c0*/  SYNCS.ARRIVE.TRANS64.RED.A1T0 RZ, [R3+URZ], RZ ;  /* 0x000000ff03ff79a7 */ /* 0x0001e2000810043f */
[----:B------:R-:W-:Y:S05]  /*160d0*/  @!P1 BRA `(.L_x_650) ;  /* 0x0000002400449947 */ /* 0x000fea0003800000 */
[----:B0-----:R-:W-:Y:S01]  /*160e0*/  VIADD R3, R169, 0xfffffffe ;  /* 0xfffffffea9037836 */ /* 0x001fe20000000000 */
[----:B------:R-:W-:Y:S01]  /*160f0*/  MOV R10, R15 ;  /* 0x0000000f000a7202 */ /* 0x000fe20000000f00 */
[----:B------:R-:W-:-:S07]  /*16100*/  IMAD.MOV.U32 R12, RZ, RZ, R0 ;  /* 0x000000ffff0c7224 */ /* 0x000fce00078e0000 */
.L_x_662:
[----:B------:R-:W-:Y:S01]  /*16110*/  VIADD R225, R225, 0x1 ;  /* 0x00000001e1e17836 */ /* 0x000fe20000000000 */
[----:B------:R-:W-:Y:S05]  /*16120*/  YIELD ;  /* 0x0000000000007946 */ /* 0x000fea0003800000 */
[----:B------:R-:W-:-:S04]  /*16130*/  ISETP.NE.AND P1, PT, R225, 0x2, PT ;  /* 0x00000002e100780c */ /* 0x000fc80003f25270 */
[----:B------:R-:W-:Y:S02]  /*16140*/  SEL R7, RZ, 0x1, P1 ;  /* 0x00000001ff077807 */ /* 0x000fe40000800000 */
[----:B------:R-:W-:Y:S02]  /*16150*/  SEL R8, R225, RZ, P1 ;  /* 0x000000ffe1087207 */ /* 0x000fe40000800000 */
[C---:B------:R-:W-:Y:S01]  /*16160*/  ISETP.GT.AND P1, PT, R3.reuse, RZ, PT ;  /* 0x000000ff0300720c */ /* 0x040fe20003f24270 */
[----:B------:R-:W-:Y:S01]  /*16170*/  VIADD R3, R3, 0xffffffff ;  /* 0xffffffff03037836 */ /* 0x000fe20000000000 */
[----:B------:R-:W-:Y:S02]  /*16180*/  LOP3.LUT R226, R226, R7, RZ, 0x3c, !PT ;  /* 0x00000007e2e27212 */ /* 0x000fe400078e3cff */
[----:B------:R-:W-:Y:S01]  /*16190*/  MOV R225, R8 ;  /* 0x0000000800e17202 */ /* 0x000fe20000000f00 */
[----:B-12---:R-:W-:Y:S08]  /*161a0*/  @!P0 BRA `(.L_x_651) ;  /* 0x0000000000048947 */ /* 0x006ff00003800000 */
[----:B------:R-:W-:Y:S01]  /*161b0*/  BPT.TRAP 0x1 ;  /* 0x000000040000795c */ /* 0x000fe20000300000 */
.L_x_651:
[----:B------:R-:W-:Y:S01]  /*161c0*/  IMAD R6, R225, 0x8, R23 ;  /* 0x00000008e1067824 */ /* 0x000fe200078e0217 */
[----:B------:R-:W-:-:S04]  /*161d0*/  SHF.L.U32 R7, R226, 0x1f, RZ ;  /* 0x0000001fe2077819 */ /* 0x000fc800000006ff */
[----:B------:R0:W1:Y:S01]  /*161e0*/  SYNCS.PHASECHK.TRANS64.TRYWAIT P2, [R6+URZ+0x38830], R7 ;  /* 0x03883007060075a7 */ /* 0x000062000804017f */
[----:B------:R-:W-:Y:S05]  /*161f0*/  @!P0 BRA `(.L_x_652) ;  /* 0x0000000000048947 */ /* 0x000fea0003800000 */
[----:B------:R-:W-:Y:S01]  /*16200*/  BPT.TRAP 0x1 ;  /* 0x000000040000795c */ /* 0x000fe20000300000 */
.L_x_652:
[----:B------:R-:W-:Y:S02]  /*16210*/  LEA R14, R8, UR61, 0xb ;  /* 0x0000003d080e7c11 */ /* 0x000fe4000f8e58ff */
[----:B------:R-:W-:-:S03]  /*16220*/  MOV R15, 0x40000040 ;  /* 0x40000040000f7802 */ /* 0x000fc60000000f00 */
[C---:B------:R-:W-:Y:S02]  /*16230*/  VIADD R20, R14.reuse, 0x2 ;  /* 0x000000020e147836 */ /* 0x040fe40000000000 */
[----:B------:R-:W-:Y:S01]  /*16240*/  VIADD R0, R14, 0x4 ;  /* 0x000000040e007836 */ /* 0x000fe20000000000 */
[----:B-1----:R-:W-:Y:S06]  /*16250*/  @P2 BRA `(.L_x_653) ;  /* 0x0000000000082947 */ /* 0x002fec0003800000 */
[----:B------:R-:W1:Y:S02]  /*16260*/  SYNCS.PHASECHK.TRANS64.TRYWAIT P2, [R6+URZ+0x38830], R7 ;  /* 0x03883007060075a7 */ /* 0x000e64000804017f */
[----:B-1----:R-:W-:Y:S05]  /*16270*/  @!P2 BRA `(.L_x_654) ;  /* 0x000001000050a947 */ /* 0x002fea0003800000 */
.L_x_653:
[----:B------:R-:W2:Y:S01]  /*16280*/  LDL.64 R156, [R1+0x10] ;  /* 0x00001000019c7983 */ /* 0x000ea20000100a00 */
[----:B------:R-:W-:Y:S05]  /*16290*/  WARPSYNC.ALL ;  /* 0x0000000000007948 */ /* 0x000fea0003800000 */
[----:B------:R-:W-:Y:S01]  /*162a0*/  R2UR UR6, R20 ;  /* 0x00000000140672ca */ /* 0x000fe200000e0000 */
[----:B------:R-:W-:Y:S01]  /*162b0*/  IMAD.MOV.U32 R20, RZ, RZ, R0 ;  /* 0x000000ffff147224 */ /* 0x000fe200078e0000 */
[----:B------:R-:W3:Y:S01]  /*162c0*/  LDL.64 R220, [R1] ;  /* 0x0000000001dc7983 */ /* 0x000ee20000100a00 */
[----:B------:R-:W-:Y:S01]  /*162d0*/  IMAD.MOV.U32 R21, RZ, RZ, 0x40000040 ;  /* 0x40000040ff157424 */ /* 0x000fe200078e00ff */
[C---:B------:R-:W-:Y:S01]  /*162e0*/  R2UR UR10, R14.reuse ;  /* 0x000000000e0a72ca */ /* 0x040fe200000e0000 */
[----:B------:R-:W-:Y:S01]  /*162f0*/  VIADD R152, R14, 0x6 ;  /* 0x000000060e987836 */ /* 0x000fe20000000000 */
[----:B------:R-:W-:Y:S01]  /*16300*/  R2UR UR14, R20 ;  /* 0x00000000140e72ca */ /* 0x000fe200000e0000 */
[----:B------:R-:W-:Y:S01]  /*16310*/  IMAD.MOV.U32 R153, RZ, RZ, 0x40000040 ;  /* 0x40000040ff997424 */ /* 0x000fe200078e00ff */
[C---:B------:R-:W-:Y:S01]  /*16320*/  IADD3 R20, R14.reuse, 0x400, RZ ;  /* 0x000004000e147810 */ /* 0x040fe20007ffe0ff */
[----:B------:R-:W-:Y:S01]  /*16330*/  VIADD R154, R14, 0x404 ;  /* 0x000004040e9a7836 */ /* 0x000fe20000000000 */
[----:B------:R-:W-:-:S02]  /*16340*/  R2UR UR7, R21 ;  /* 0x00000000150772ca */ /* 0x000fc400000e0000 */
[C---:B------:R-:W-:Y:S02]  /*16350*/  R2UR UR15, R21.reuse ;  /* 0x00000000150f72ca */ /* 0x040fe400000e0000 */
[----:B------:R-:W-:Y:S02]  /*16360*/  R2UR UR22, R20 ;  /* 0x00000000141672ca */ /* 0x000fe400000e0000 */
[----:B------:R-:W-:Y:S02]  /*16370*/  R2UR UR23, R21 ;  /* 0x00000000151772ca */ /* 0x000fe400000e0000 */
[----:B------:R-:W4:Y:S01]  /*16380*/  LDL.64 R20, [R1+0x8] ;  /* 0x0000080001147983 */ /* 0x000f220000100a00 */
[----:B------:R-:W-:Y:S01]  /*16390*/  R2UR UR11, R15 ;  /* 0x000000000f0b72ca */ /* 0x000fe200000e0000 */
[----:B------:R-:W-:Y:S01]  /*163a0*/  IMAD.MOV.U32 R155, RZ, RZ, 0x40000040 ;  /* 0x40000040ff9b7424 */ /* 0x000fe200078e00ff */
[----:B------:R-:W-:Y:S01]  /*163b0*/  R2UR UR18, R152 ;  /* 0x00000000981272ca */ /* 0x000fe200000e0000 */
[----:B------:R-:W-:Y:S01]  /*163c0*/  VIADD R152, R14, 0x402 ;  /* 0x000004020e987836 */ /* 0x000fe20000000000 */
[----:B------:R-:W-:-:S02]  /*163d0*/  R2UR UR19, R153 ;  /* 0x00000000991372ca */ /* 0x000fc400000e0000 */
[----:B------:R-:W-:Y:S02]  /*163e0*/  R2UR UR27, R153 ;  /* 0x00000000991b72ca */ /* 0x000fe400000e0000 */
[----:B------:R-:W-:Y:S02]  /*163f0*/  R2UR UR26, R152 ;  /* 0x00000000981a72ca */ /* 0x000fe400000e0000 */
[----:B------:R-:W-:Y:S02]  /*16400*/  R2UR UR30, R154 ;  /* 0x000000009a1e72ca */ /* 0x000fe400000e0000 */
[----:B------:R-:W-:Y:S02]  /*16410*/  R2UR UR31, R155 ;  /* 0x000000009b1f72ca */ /* 0x000fe400000e0000 */
[----:B--2---:R-:W-:Y:S02]  /*16420*/  R2UR UR8, R156 ;  /* 0x000000009c0872ca */ /* 0x004fe400000e0000 */
[----:B------:R-:W-:-:S02]  /*16430*/  R2UR UR9, R157 ;  /* 0x000000009d0972ca */ /* 0x000fc400000e0000 */
[----:B------:R-:W-:-:S11]  /*16440*/  WARPGROUP.ARRIVE ;  /* 0x00000000000079c5 */ /* 0x000fd60000000000 */
[----:B------:R-:W-:Y:S01]  /*16450*/  QGMMA.64x128x32.F32.E4M3.E4M3 R152, gdesc[UR8], RZ, !UPT, gsb0 ;  /* 0x01e00000089879f3 */ /* 0x000fe2000c0008ff */
[----:B----4-:R-:W-:Y:S02]  /*16460*/  R2UR UR4, R20 ;  /* 0x00000000140472ca */ /* 0x010fe400000e0000 */
[----:B------:R-:W-:Y:S02]  /*16470*/  R2UR UR5, R21 ;  /* 0x00000000150572ca */ /* 0x000fe400000e0000 */
[----:B---3--:R-:W-:Y:S02]  /*16480*/  R2UR UR12, R220 ;  /* 0x00000000dc0c72ca */ /* 0x008fe400000e0000 */
[----:B------:R-:W-:Y:S01]  /*16490*/  R2UR UR13, R221 ;  /* 0x00000000dd0d72ca */ /* 0x000fe200000e0000 */
[----:B------:R-:W-:Y:S02]  /*164a0*/  WARPGROUP.DEPBAR.LE gsb0, 0x0 ;  /* 0x00008000000079c5 */ /* 0x000fe40000010000 */
[----:B------:R-:W-:-:S06]  /*164b0*/  WARPGROUP.ARRIVE ;  /* 0x00000000000079c5 */ /* 0x000fcc0000000000 */
[----:B------:R-:W-:Y:S01]  /*164c0*/  QGMMA.64x128x32.F32.E4M3.E4M3 R152, gdesc[UR4], R152, gsb0 ;  /* 0x01e00000049879f3 */ /* 0x000fe20008000898 */
[----:B------:R-:W-:Y:S01]  /*164d0*/  UMOV UR16, UR56 ;  /* 0x0000003800107c82 */ /* 0x000fe20008000000 */
[----:B------:R-:W-:Y:S01]  /*164e0*/  UMOV UR17, UR57 ;  /* 0x0000003900117c82 */ /* 0x000fe20008000000 */
[----:B------:R-:W-:Y:S02]  /*164f0*/  WARPGROUP.DEPBAR.LE gsb0, 0x0 ;  /* 0x00008000000079c5 */ /* 0x000fe40000010000 */
[----:B------:R-:W-:-:S07]  /*16500*/  WARPGROUP.ARRIVE ;  /* 0x00000000000079c5 */ /* 0x000fce0000000000 */
        /* <DEDUP_REMOVED lines=16> */
[----:B------:R-:W-:Y:S01]  /*16610*/  IMAD.MOV.U32 R15, RZ, RZ, 0x40000040 ;  /* 0x40000040ff0f7424 */ /* 0x000fe200078e00ff */
[----:B------:R-:W-:-:S04]  /*16620*/  IADD3 R14, R14, 0x406, RZ ;  /* 0x000004060e0e7810 */ /* 0x000fc80007ffe0ff */
[----:B------:R-:W-:Y:S02]  /*16630*/  R2UR UR34, R14 ;  /* 0x000000000e2272ca */ /* 0x000fe400000e0000 */
[----:B------:R-:W-:Y:S01]  /*16640*/  R2UR UR35, R15 ;  /* 0x000000000f2372ca */ /* 0x000fe200000e0000 */
[----:B------:R-:W-:Y:S01]  /*16650*/  UMOV UR32, UR40 ;  /* 0x0000002800207c82 */ /* 0x000fe20008000000 */
[----:B------:R-:W-:Y:S01]  /*16660*/  UMOV UR33, UR41 ;  /* 0x0000002900217c82 */ /* 0x000fe20008000000 */
[----:B------:R-:W-:Y:S02]  /*16670*/  WARPGROUP.DEPBAR.LE gsb0, 0x0 ;  /* 0x00008000000079c5 */ /* 0x000fe40000010000 */
[----:B------:R-:W-:-:S06]  /*16680*/  WARPGROUP.ARRIVE ;  /* 0x00000000000079c5 */ /* 0x000fcc0000000000 */
[----:B------:R-:W-:Y:S03]  /*16690*/  QGMMA.64x128x32.F32.E4M3.E4M3 R152, gdesc[UR28], R152, gsb0 ;  /* 0x01e000001c9879f3 */ /* 0x000fe60008000898 */
[----:B------:R-:W2:Y:S01]  /*166a0*/  S2R R9, SR_TID.X ;  /* 0x0000000000097919 */ /* 0x000ea20000002100 */
[----:B------:R-:W-:Y:S02]  /*166b0*/  WARPGROUP.DEPBAR.LE gsb0, 0x0 ;  /* 0x00008000000079c5 */ /* 0x000fe40000010000 */
[----:B------:R-:W-:-:S06]  /*166c0*/  WARPGROUP.ARRIVE ;  /* 0x00000000000079c5 */ /* 0x000fcc0000000000 */
[----:B------:R-:W-:Y:S01]  /*166d0*/  QGMMA.64x128x32.F32.E4M3.E4M3 R152, gdesc[UR32], R152, gsb0 ;  /* 0x01e00000209879f3 */ /* 0x000fe20008000898 */
[----:B--2---:R-:W-:-:S04]  /*166e0*/  SHF.R.U32.HI R0, RZ, 0x7, R9 ;  /* 0x00000007ff007819 */ /* 0x004fc80000011609 */
[----:B------:R-:W-:Y:S01]  /*166f0*/  IADD3 R9, -R0, 0xb, RZ ;  /* 0x0000000b00097810 */ /* 0x000fe20007ffe1ff */
[----:B------:R-:W-:-:S04]  /*16700*/  WARPGROUP.DEPBAR.LE gsb0, 0x0 ;  /* 0x00008000000079c5 */ /* 0x000fc80000010000 */
[----:B------:R2:W-:Y:S06]  /*16710*/  BAR.ARV R9, 0x100 ;  /* 0x000400090000751d */ /* 0x0005ec0000002000 */
[----:B------:R-:W-:Y:S05]  /*16720*/  @!P0 BRA `(.L_x_655) ;  /* 0x0000000000048947 */ /* 0x000fea0003800000 */
[----:B------:R-:W-:Y:S01]  /*16730*/  BPT.TRAP 0x1 ;  /* 0x000000040000795c */ /* 0x000fe20000300000 */
.L_x_655:
        /* <DEDUP_REMOVED lines=64> */
[----:B------:R-:W-:Y:S01]  /*16b40*/  MOV R20, UR60 ;  /* 0x0000003c00147c02 */ /* 0x000fe20008000f00 */
[----:B------:R-:W3:Y:S04]  /*16b50*/  SHFL.BFLY PT, R11, R0, 0x2, 0x1f ;  /* 0x0c401f00000b7f89 */ /* 0x000ee800000e0000 */
[----:B------:R-:W4:Y:S01]  /*16b60*/  SHFL.BFLY PT, R15, R14, 0x2, 0x1f ;  /* 0x0c401f000e0f7f89 */ /* 0x000f2200000e0000 */
[----:B---3--:R-:W-:-:S02]  /*16b70*/  FMNMX.FTZ R0, R0, R11, !PT ;  /* 0x0000000b00007209 */ /* 0x008fc40007810000 */
[----:B----4-:R-:W-:-:S03]  /*16b80*/  FMNMX.FTZ R15, R14, R15, !PT ;  /* 0x0000000f0e0f7209 */ /* 0x010fc60007810000 */
[----:B------:R-:W3:Y:S04]  /*16b90*/  SHFL.BFLY PT, R11, R0, 0x1, 0x1f ;  /* 0x0c201f00000b7f89 */ /* 0x000ee800000e0000 */
[----:B------:R-:W4:Y:S01]  /*16ba0*/  SHFL.BFLY PT, R14, R15, 0x1, 0x1f ;  /* 0x0c201f000f0e7f89 */ /* 0x000f2200000e0000 */
[----:B---3--:R-:W-:Y:S02]  /*16bb0*/  FMNMX.FTZ R0, R0, R11, !PT ;  /* 0x0000000b00007209 */ /* 0x008fe40007810000 */
[----:B----4-:R-:W-:-:S03]  /*16bc0*/  FMNMX.FTZ R15, R15, R14, !PT ;  /* 0x0000000e0f0f7209 */ /* 0x010fc60007810000 */
[----:B------:R-:W-:Y:S01]  /*16bd0*/  FFMA.FTZ R11, R2, R0, -8 ;  /* 0xc1000000020b7423 */ /* 0x000fe20000010000 */
[----:B------:R-:W-:-:S01]  /*16be0*/  FADD.FTZ R12, -R0, R12 ;  /* 0x0000000c000c7221 */ /* 0x000fc20000010100 */
[----:B------:R-:W-:Y:S02]  /*16bf0*/  VIADD R14, R6, 0x38840 ;  /* 0x00038840060e7836 */ /* 0x000fe40000000000 */
[----:B------:R-:W-:-:S01]  /*16c00*/  FFMA.FTZ R152, R2, R152, -R11 ;  /* 0x0000009802987223 */ /* 0x000fc2000001080b */
[C---:B------:R-:W-:Y:S01]  /*16c10*/  FMUL.FTZ R12, R2.reuse, R12 ;  /* 0x0000000c020c7220 */ /* 0x040fe20000410000 */
[----:B------:R-:W-:-:S01]  /*16c20*/  FFMA.FTZ R21, R2, R15, -8 ;  /* 0xc100000002157423 */ /* 0x000fc2000001000f */
[----:B------:R-:W-:Y:S01]  /*16c30*/  FADD.FTZ R10, -R15, R10 ;  /* 0x0000000a0f0a7221 */ /* 0x000fe20000010100 */
[----:B------:R-:W-:-:S01]  /*16c40*/  FFMA.FTZ R153, R2, R153, -R11 ;  /* 0x0000009902997223 */ /* 0x000fc2000001080b */
[C---:B------:R-:W-:Y:S01]  /*16c50*/  FFMA.FTZ R156, R2.reuse, R156, -R11 ;  /* 0x0000009c029c7223 */ /* 0x040fe2000001080b */
[----:B------:R-:W-:-:S01]  /*16c60*/  FFMA.FTZ R154, R2, R154, -R21 ;  /* 0x0000009a029a7223 */ /* 0x000fc20000010815 */
[C---:B------:R-:W-:Y:S01]  /*16c70*/  FMUL.FTZ R10, R2.reuse, R10 ;  /* 0x0000000a020a7220 */ /* 0x040fe20000410000 */
[----:B------:R-:W-:Y:S01]  /*16c80*/  MUFU.EX2 R12, R12 ;  /* 0x0000000c000c7308 */ /* 0x000fe20000000800 */
[----:B------:R-:W-:-:S01]  /*16c90*/  FFMA.FTZ R155, R2, R155, -R21 ;  /* 0x0000009b029b7223 */ /* 0x000fc20000010815 */
[C---:B------:R-:W-:Y:S01]  /*16ca0*/  FFMA.FTZ R157, R2.reuse, R157, -R11 ;  /* 0x0000009d029d7223 */ /* 0x040fe2000001080b */
[----:B------:R-:W-:-:S01]  /*16cb0*/  FFMA.FTZ R158, R2, R158, -R21 ;  /* 0x0000009e029e7223 */ /* 0x000fc20000010815 */
[C---:B------:R-:W-:Y:S01]  /*16cc0*/  FFMA.FTZ R160, R2.reuse, R160, -R11 ;  /* 0x000000a002a07223 */ /* 0x040fe2000001080b */
[----:B------:R-:W-:-:S01]  /*16cd0*/  FFMA.FTZ R159, R2, R159, -R21 ;  /* 0x0000009f029f7223 */ /* 0x000fc20000010815 */
[C---:B------:R-:W-:Y:S01]  /*16ce0*/  FFMA.FTZ R161, R2.reuse, R161, -R11 ;  /* 0x000000a102a17223 */ /* 0x040fe2000001080b */
[----:B------:R-:W-:-:S01]  /*16cf0*/  FFMA.FTZ R162, R2, R162, -R21 ;  /* 0x000000a202a27223 */ /* 0x000fc20000010815 */
[----:B------:R-:W3:Y:S01]  /*16d00*/  MUFU.EX2 R152, R152 ;  /* 0x0000009800987308 */ /* 0x000ee20000000800 */
[----:B------:R-:W-:-:S01]  /*16d10*/  FFMA.FTZ R13, R2, R164, -R11 ;  /* 0x000000a4020d7223 */ /* 0x000fc2000001080b */
[C---:B------:R-:W-:Y:S01]  /*16d20*/  FFMA.FTZ R163, R2.reuse, R163, -R21 ;  /* 0x000000a302a37223 */ /* 0x040fe20000010815 */
[----:B------:R-:W-:-:S01]  /*16d30*/  FFMA.FTZ R165, R2, R165, -R11 ;  /* 0x000000a502a57223 */ /* 0x000fc2000001080b */
[C---:B------:R-:W-:Y:S01]  /*16d40*/  FFMA.FTZ R166, R2.reuse, R166, -R21 ;  /* 0x000000a602a67223 */ /* 0x040fe20000010815 */
[----:B------:R-:W-:-:S01]  /*16d50*/  FFMA.FTZ R168, R2, R168, -R11 ;  /* 0x000000a802a87223 */ /* 0x000fc2000001080b */
[C---:B------:R-:W-:Y:S01]  /*16d60*/  FFMA.FTZ R167, R2.reuse, R167, -R21 ;  /* 0x000000a702a77223 */ /* 0x040fe20000010815 */
[----:B------:R-:W-:-:S01]  /*16d70*/  FFMA.FTZ R169, R2, R169, -R11 ;  /* 0x000000a902a97223 */ /* 0x000fc2000001080b */
[----:B------:R-:W4:Y:S01]  /*16d80*/  MUFU.EX2 R153, R153 ;  /* 0x0000009900997308 */ /* 0x000f220000000800 */
[----:B------:R-:W-:-:S01]  /*16d90*/  FFMA.FTZ R170, R2, R170, -R21 ;  /* 0x000000aa02aa7223 */ /* 0x000fc20000010815 */
[C---:B------:R-:W-:Y:S01]  /*16da0*/  FFMA.FTZ R172, R2.reuse, R172, -R11 ;  /* 0x000000ac02ac7223 */ /* 0x040fe2000001080b */
[----:B------:R-:W-:-:S01]  /*16db0*/  FFMA.FTZ R171, R2, R171, -R21 ;  /* 0x000000ab02ab7223 */ /* 0x000fc20000010815 */
[C---:B------:R-:W-:Y:S01]  /*16dc0*/  FFMA.FTZ R173, R2.reuse, R173, -R11 ;  /* 0x000000ad02ad7223 */ /* 0x040fe2000001080b */
[----:B------:R-:W-:-:S01]  /*16dd0*/  FFMA.FTZ R174, R2, R174, -R21 ;  /* 0x000000ae02ae7223 */ /* 0x000fc20000010815 */
[C---:B------:R-:W-:Y:S01]  /*16de0*/  FFMA.FTZ R176, R2.reuse, R176, -R11 ;  /* 0x000000b002b07223 */ /* 0x040fe2000001080b */
[----:B------:R-:W-:-:S01]  /*16df0*/  FFMA.FTZ R175, R2, R175, -R21 ;  /* 0x000000af02af7223 */ /* 0x000fc20000010815 */
[----:B------:R-:W-:Y:S01]  /*16e00*/  MUFU.EX2 R10, R10 ;  /* 0x0000000a000a7308 */ /* 0x000fe20000000800 */
[----:B---3--:R-:W-:-:S01]  /*16e10*/  FFMA.FTZ R5, R12, R5, R152 ;  /* 0x000000050c057223 */ /* 0x008fc20000010098 */
[C---:B------:R-:W-:Y:S01]  /*16e20*/  FFMA.FTZ R177, R2.reuse, R177, -R11 ;  /* 0x000000b102b17223 */ /* 0x040fe2000001080b */
[----:B------:R-:W-:-:S01]  /*16e30*/  FFMA.FTZ R178, R2, R178, -R21 ;  /* 0x000000b202b27223 */ /* 0x000fc20000010815 */
[C---:B------:R-:W-:Y:S01]  /*16e40*/  FFMA.FTZ R180, R2.reuse, R180, -R11 ;  /* 0x000000b402b47223 */ /* 0x040fe2000001080b */
[----:B------:R-:W-:-:S01]  /*16e50*/  FFMA.FTZ R179, R2, R179, -R21 ;  /* 0x000000b302b37223 */ /* 0x000fc20000010815 */
[----:B------:R-:W-:Y:S01]  /*16e60*/  PRMT R14, R20, 0x654, R14 ;  /* 0x00000654140e7816 */ /* 0x000fe2000000000e */
[----:B------:R-:W-:-:S01]  /*16e70*/  FFMA.FTZ R181, R2, R181, -R11 ;  /* 0x000000b502b57223 */ /* 0x000fc2000001080b */
[----:B------:R-:W3:Y:S01]  /*16e80*/  MUFU.EX2 R154, R154 ;  /* 0x0000009a009a7308 */ /* 0x000ee20000000800 */
[----:B----4-:R-:W-:-:S01]  /*16e90*/  FADD.FTZ R5, R153, R5 ;  /* 0x0000000599057221 */ /* 0x010fc20000010000 */
[C---:B------:R-:W-:Y:S01]  /*16ea0*/  FFMA.FTZ R182, R2.reuse, R182, -R21 ;  /* 0x000000b602b67223 */ /* 0x040fe20000010815 */
[----:B------:R4:W-:Y:S01]  /*16eb0*/  SYNCS.ARRIVE.TRANS64.RED.A1T0 RZ, [R14+URZ], RZ ;  /* 0x000000ff0eff79a7 */ /* 0x0009e2000810043f */
[----:B------:R-:W-:-:S01]  /*16ec0*/  FFMA.FTZ R184, R2, R184, -R11 ;  /* 0x000000b802b87223 */ /* 0x000fc2000001080b */
[C---:B------:R-:W-:Y:S01]  /*16ed0*/  FFMA.FTZ R183, R2.reuse, R183, -R21 ;  /* 0x000000b702b77223 */ /* 0x040fe20000010815 */
[----:B------:R-:W-:-:S01]  /*16ee0*/  FFMA.FTZ R185, R2, R185, -R11 ;  /* 0x000000b902b97223 */ /* 0x000fc2000001080b */
[C---:B------:R-:W-:Y:S01]  /*16ef0*/  FFMA.FTZ R186, R2.reuse, R186, -R21 ;  /* 0x000000ba02ba7223 */ /* 0x040fe20000010815 */
[----:B------:R-:W5:Y:S01]  /*16f00*/  MUFU.EX2 R156, R156 ;  /* 0x0000009c009c7308 */ /* 0x000f620000000800 */
[----:B------:R-:W-:-:S01]  /*16f10*/  FFMA.FTZ R188, R2, R188, -R11 ;  /* 0x000000bc02bc7223 */ /* 0x000fc2000001080b */
[C---:B------:R-:W-:Y:S01]  /*16f20*/  FFMA.FTZ R187, R2.reuse, R187, -R21 ;  /* 0x000000bb02bb7223 */ /* 0x040fe20000010815 */
[----:B------:R-:W-:-:S01]  /*16f30*/  FFMA.FTZ R189, R2, R189, -R11 ;  /* 0x000000bd02bd7223 */ /* 0x000fc2000001080b */
[C---:B------:R-:W-:Y:S01]  /*16f40*/  FFMA.FTZ R190, R2.reuse, R190, -R21 ;  /* 0x000000be02be7223 */ /* 0x040fe20000010815 */
[----:B------:R-:W-:-:S01]  /*16f50*/  FFMA.FTZ R192, R2, R192, -R11 ;  /* 0x000000c002c07223 */ /* 0x000fc2000001080b */
[C---:B------:R-:W-:Y:S01]  /*16f60*/  FFMA.FTZ R191, R2.reuse, R191, -R21 ;  /* 0x000000bf02bf7223 */ /* 0x040fe20000010815 */
[----:B------:R-:W-:-:S01]  /*16f70*/  FFMA.FTZ R193, R2, R193, -R11 ;  /* 0x000000c102c17223 */ /* 0x000fc2000001080b */
[----:B------:R-:W0:Y:S01]  /*16f80*/  MUFU.EX2 R155, R155 ;  /* 0x0000009b009b7308 */ /* 0x000e220000000800 */
[----:B---3--:R-:W-:-:S01]  /*16f90*/  FFMA.FTZ R4, R10, R4, R154 ;  /* 0x000000040a047223 */ /* 0x008fc2000001009a */
[C---:B------:R-:W-:Y:S01]  /*16fa0*/  FFMA.FTZ R194, R2.reuse, R194, -R21 ;  /* 0x000000c202c27223 */ /* 0x040fe20000010815 */
[----:B------:R-:W-:-:S01]  /*16fb0*/  FFMA.FTZ R196, R2, R196, -R11 ;  /* 0x000000c402c47223 */ /* 0x000fc2000001080b */
[C---:B------:R-:W-:Y:S01]  /*16fc0*/  FFMA.FTZ R195, R2.reuse, R195, -R21 ;  /* 0x000000c302c37223 */ /* 0x040fe20000010815 */
[----:B------:R-:W-:-:S01]  /*16fd0*/  FFMA.FTZ R197, R2, R197, -R11 ;  /* 0x000000c502c57223 */ /* 0x000fc2000001080b */
[C---:B------:R-:W-:Y:S01]  /*16fe0*/  FFMA.FTZ R198, R2.reuse, R198, -R21 ;  /* 0x000000c602c67223 */ /* 0x040fe20000010815 */
[----:B------:R-:W-:-:S01]  /*16ff0*/  FFMA.FTZ R200, R2, R200, -R11 ;  /* 0x000000c802c87223 */ /* 0x000fc2000001080b */
[----:B------:R-:W3:Y:S01]  /*17000*/  MUFU.EX2 R157, R157 ;  /* 0x0000009d009d7308 */ /* 0x000ee20000000800 */
[----:B-----5:R-:W-:-:S01]  /*17010*/  FADD.FTZ R5, R156, R5 ;  /* 0x000000059c057221 */ /* 0x020fc20000010000 */
[C---:B------:R-:W-:Y:S01]  /*17020*/  FFMA.FTZ R199, R2.reuse, R199, -R21 ;  /* 0x000000c702c77223 */ /* 0x040fe20000010815 */
[----:B------:R-:W-:-:S01]  /*17030*/  FFMA.FTZ R201, R2, R201, -R11 ;  /* 0x000000c902c97223 */ /* 0x000fc2000001080b */
[C---:B------:R-:W-:Y:S01]  /*17040*/  FFMA.FTZ R202, R2.reuse, R202, -R21 ;  /* 0x000000ca02ca7223 */ /* 0x040fe20000010815 */
[----:B------:R-:W-:-:S01]  /*17050*/  FFMA.FTZ R204, R2, R204, -R11 ;  /* 0x000000cc02cc7223 */ /* 0x000fc2000001080b */
[C---:B------:R-:W-:Y:S01]  /*17060*/  FFMA.FTZ R203, R2.reuse, R203, -R21 ;  /* 0x000000cb02cb7223 */ /* 0x040fe20000010815 */
[----:B------:R-:W-:-:S01]  /*17070*/  FFMA.FTZ R205, R2, R205, -R11 ;  /* 0x000000cd02cd7223 */ /* 0x000fc2000001080b */
[----:B------:R-:W5:Y:S01]  /*17080*/  MUFU.EX2 R158, R158 ;  /* 0x0000009e009e7308 */ /* 0x000f620000000800 */
[----:B0-----:R-:W-:-:S01]  /*17090*/  FADD.FTZ R4, R155, R4 ;  /* 0x000000049b047221 */ /* 0x001fc20000010000 */
[C---:B------:R-:W-:Y:S01]  /*170a0*/  FFMA.FTZ R206, R2.reuse, R206, -R21 ;  /* 0x000000ce02ce7223 */ /* 0x040fe20000010815 */
[----:B------:R-:W-:-:S01]  /*170b0*/  FFMA.FTZ R208, R2, R208, -R11 ;  /* 0x000000d002d07223 */ /* 0x000fc2000001080b */
[C---:B------:R-:W-:Y:S01]  /*170c0*/  FFMA.FTZ R207, R2.reuse, R207, -R21 ;  /* 0x000000cf02cf7223 */ /* 0x040fe20000010815 */
[----:B------:R-:W-:-:S01]  /*170d0*/  FFMA.FTZ R209, R2, R209, -R11 ;  /* 0x000000d102d17223 */ /* 0x000fc2000001080b */
[C---:B------:R-:W-:Y:S01]  /*170e0*/  FFMA.FTZ R210, R2.reuse, R210, -R21 ;  /* 0x000000d202d27223 */ /* 0x040fe20000010815 */
[----:B------:R-:W-:-:S01]  /*170f0*/  FFMA.FTZ R212, R2, R212, -R11 ;  /* 0x000000d402d47223 */ /* 0x000fc2000001080b */
[----:B------:R-:W0:Y:S01]  /*17100*/  MUFU.EX2 R160, R160 ;  /* 0x000000a000a07308 */ /* 0x000e220000000800 */
[----:B---3--:R-:W-:-:S01]  /*17110*/  FADD.FTZ R5, R157, R5 ;  /* 0x000000059d057221 */ /* 0x008fc20000010000 */
[C---:B------:R-:W-:Y:S01]  /*17120*/  FFMA.FTZ R211, R2.reuse, R211, -R21 ;  /* 0x000000d302d37223 */ /* 0x040fe20000010815 */
[----:B------:R-:W-:-:S01]  /*17130*/  FFMA.FTZ R11, R2, R213, -R11 ;  /* 0x000000d5020b7223 */ /* 0x000fc2000001080b */
[C-C-:B------:R-:W-:Y:S01]  /*17140*/  FFMA.FTZ R214, R2.reuse, R214, -R21.reuse ;  /* 0x000000d602d67223 */ /* 0x140fe20000010815 */
[----:B------:R-:W-:-:S01]  /*17150*/  FFMA.FTZ R21, R2, R215, -R21 ;  /* 0x000000d702157223 */ /* 0x000fc20000010815 */
[----:B------:R-:W-:Y:S01]  /*17160*/  F2FP.SATFINITE.E4M3.F32.PACK_AB_MERGE_C R156, R157, R156, RZ ;  /* 0x0000009c9d9c723e */ /* 0x000fe200048070ff */
[----:B------:R-:W-:Y:S01]  /*17170*/  FMUL.FTZ R24, R24, R12 ;  /* 0x0000000c18187220 */ /* 0x000fe20000410000 */
[----:B------:R-:W3:Y:S01]  /*17180*/  MUFU.EX2 R159, R159 ;  /* 0x0000009f009f7308 */ /* 0x000ee20000000800 */
[----:B-----5:R-:W-:-:S01]  /*17190*/  FADD.FTZ R4, R158, R4 ;  /* 0x000000049e047221 */ /* 0x020fc20000010000 */
[----:B------:R-:W-:Y:S01]  /*171a0*/  F2FP.SATFINITE.E4M3.F32.PACK_AB_MERGE_C R164, R153, R152, R156 ;  /* 0x0000009899a4723e */ /* 0x000fe2000480709c */
[-C--:B------:R-:W-:Y:S01]  /*171b0*/  FMUL.FTZ R25, R25, R12.reuse ;  /* 0x0000000c19197220 */ /* 0x080fe20000410000 */
[-C--:B------:R-:W-:Y:S01]  /*171c0*/  FMUL.FTZ R28, R28, R12.reuse ;  /* 0x0000000c1c1c7220 */ /* 0x080fe20000410000 */
[-C--:B------:R-:W-:Y:S01]  /*171d0*/  FMUL.FTZ R29, R29, R12.reuse ;  /* 0x0000000c1d1d7220 */ /* 0x080fe20000410000 */
[-C--:B------:R-:W-:Y:S01]  /*171e0*/  FMUL.FTZ R32, R32, R12.reuse ;  /* 0x0000000c20207220 */ /* 0x080fe20000410000 */
[----:B------:R-:W-:Y:S01]  /*171f0*/  FMUL.FTZ R33, R33, R12 ;  /* 0x0000000c21217220 */ /* 0x000fe20000410000 */
[----:B------:R-:W5:Y:S01]  /*17200*/  MUFU.EX2 R161, R161 ;  /* 0x000000a100a17308 */ /* 0x000f620000000800 */
[----:B0-----:R-:W-:-:S01]  /*17210*/  FADD.FTZ R5, R160, R5 ;  /* 0x00000005a0057221 */ /* 0x001fc20000010000 */
[-C--:B------:R-:W-:Y:S01]  /*17220*/  FMUL.FTZ R36, R36, R12.reuse ;  /* 0x0000000c24247220 */ /* 0x080fe20000410000 */
[-C--:B------:R-:W-:Y:S01]  /*17230*/  FMUL.FTZ R37, R37, R12.reuse ;  /* 0x0000000c25257220 */ /* 0x080fe20000410000 */
[-C--:B------:R-:W-:Y:S01]  /*17240*/  FMUL.FTZ R40, R40, R12.reuse ;  /* 0x0000000c28287220 */ /* 0x080fe20000410000 */
[-C--:B------:R-:W-:Y:S01]  /*17250*/  FMUL.FTZ R41, R41, R12.reuse ;  /* 0x0000000c29297220 */ /* 0x080fe20000410000 */
[-C--:B------:R-:W-:Y:S01]  /*17260*/  FMUL.FTZ R44, R44, R12.reuse ;  /* 0x0000000c2c2c7220 */ /* 0x080fe20000410000 */
[----:B------:R-:W-:Y:S01]  /*17270*/  FMUL.FTZ R45, R45, R12 ;  /* 0x0000000c2d2d7220 */ /* 0x000fe20000410000 */
[----:B------:R-:W0:Y:S01]  /*17280*/  MUFU.EX2 R162, R162 ;  /* 0x000000a200a27308 */ /* 0x000e220000000800 */
        /* <DEDUP_REMOVED lines=8> */
[----:B-----5:R-:W-:-:S01]  /*17310*/  FADD.FTZ R5, R161, R5 ;  /* 0x00000005a1057221 */ /* 0x020fc20000010000 */
[-C--:B------:R-:W-:Y:S01]  /*17320*/  FMUL.FTZ R57, R57, R12.reuse ;  /* 0x0000000c39397220 */ /* 0x080fe20000410000 */
        /* <DEDUP_REMOVED lines=31> */
[----:B------:R-:W-:Y:S01]  /*17520*/  F2FP.SATFINITE.E4M3.F32.PACK_AB_MERGE_C R13, R165, R13, RZ ;  /* 0x0000000da50d723e */ /* 0x000fe200048070ff */
[----:B------:R-:W-:Y:S01]  /*17530*/  FMUL.FTZ R105, R105, R12 ;  /* 0x0000000c69697220 */ /* 0x000fe20000410000 */
[----:B------:R-:W-:Y:S01]  /*17540*/  F2FP.SATFINITE.E4M3.F32.PACK_AB_MERGE_C R165, R155, R154, R158 ;  /* 0x0000009a9ba5723e */ /* 0x000fe2000480709e */
        /* <DEDUP_REMOVED lines=24> */
[----:B------:R-:W-:Y:S01]  /*176d0*/  FMUL.FTZ R140, R140, R12 ;  /* 0x0000000c8c8c7220 */ /* 0x000fe20000410000 */
[----:B------:R-:W-:Y:S01]  /*176e0*/  F2FP.SATFINITE.E4M3.F32.PACK_AB_MERGE_C R167, R163, R162, R167 ;  /* 0x000000a2a3a7723e */ /* 0x000fe200048070a7 */
[----:B------:R-:W-:Y:S01]  /*176f0*/  FMUL.FTZ R141, R141, R12 ;  /* 0x0000000c8d8d7220 */ /* 0x000fe20000410000 */
[----:B------:R-:W4:Y:S01]  /*17700*/  MUFU.EX2 R172, R172 ;  /* 0x000000ac00ac7308 */ /* 0x000f220000000800 */
[----:B---3--:R-:W-:-:S01]  /*17710*/  FADD.FTZ R5, R169, R5 ;  /* 0x00000005a9057221 */ /* 0x008fc20000010000 */
[-C--:B------:R-:W-:Y:S01]  /*17720*/  FMUL.FTZ R144, R144, R12.reuse ;  /* 0x0000000c90907220 */ /* 0x080fe20000410000 */
[-C--:B------:R-:W-:Y:S01]  /*17730*/  FMUL.FTZ R145, R145, R12.reuse ;  /* 0x0000000c91917220 */ /* 0x080fe20000410000 */
[-C--:B------:R-:W-:Y:S01]  /*17740*/  FMUL.FTZ R148, R148, R12.reuse ;  /* 0x0000000c94947220 */ /* 0x080fe20000410000 */
[----:B------:R-:W-:Y:S01]  /*17750*/  FMUL.FTZ R149, R149, R12 ;  /* 0x0000000c95957220 */ /* 0x000fe20000410000 */
[-C--:B------:R-:W-:Y:S01]  /*17760*/  FMUL.FTZ R26, R26, R10.reuse ;  /* 0x0000000a1a1a7220 */ /* 0x080fe20000410000 */
[----:B------:R-:W-:Y:S01]  /*17770*/  FMUL.FTZ R27, R27, R10 ;  /* 0x0000000a1b1b7220 */ /* 0x000fe20000410000 */
[----:B------:R-:W0:Y:S01]  /*17780*/  MUFU.EX2 R171, R171 ;  /* 0x000000ab00ab7308 */ /* 0x000e220000000800 */
[----:B-----5:R-:W-:-:S01]  /*17790*/  FADD.FTZ R4, R170, R4 ;  /* 0x00000004aa047221 */ /* 0x020fc20000010000 */
[-C--:B------:R-:W-:Y:S01]  /*177a0*/  FMUL.FTZ R30, R30, R10.reuse ;  /* 0x0000000a1e1e7220 */ /* 0x080fe20000410000 */
[-C--:B------:R-:W-:Y:S01]  /*177b0*/  FMUL.FTZ R31, R31, R10.reuse ;  /* 0x0000000a1f1f7220 */ /* 0x080fe20000410000 */
[-C--:B------:R-:W-:Y:S01]  /*177c0*/  FMUL.FTZ R34, R34, R10.reuse ;  /* 0x0000000a22227220 */ /* 0x080fe20000410000 */
[-C--:B------:R-:W-:Y:S01]  /*177d0*/  FMUL.FTZ R35, R35, R10.reuse ;  /* 0x0000000a23237220 */ /* 0x080fe20000410000 */
[-C--:B------:R-:W-:Y:S01]  /*177e0*/  FMUL.FTZ R38, R38, R10.reuse ;  /* 0x0000000a26267220 */ /* 0x080fe20000410000 */
[----:B------:R-:W-:Y:S01]  /*177f0*/  FMUL.FTZ R39, R39, R10 ;  /* 0x0000000a27277220 */ /* 0x000fe20000410000 */
[----:B------:R-:W3:Y:S01]  /*17800*/  MUFU.EX2 R173, R173 ;  /* 0x000000ad00ad7308 */ /* 0x000ee20000000800 */
[----:B----4-:R-:W-:-:S01]  /*17810*/  FADD.FTZ R14, R172, R5 ;  /* 0x00000005ac0e7221 */ /* 0x010fc20000010000 */
[-C--:B------:R-:W-:Y:S01]  /*17820*/  FMUL.FTZ R42, R42, R10.reuse ;  /* 0x0000000a2a2a7220 */ /* 0x080fe20000410000 */
[-C--:B------:R-:W-:Y:S01]  /*17830*/  FMUL.FTZ R43, R43, R10.reuse ;  /* 0x0000000a2b2b7220 */ /* 0x080fe20000410000 */
[-C--:B------:R-:W-:Y:S01]  /*17840*/  FMUL.FTZ R46, R46, R10.reuse ;  /* 0x0000000a2e2e7220 */ /* 0x080fe20000410000 */
[-C--:B------:R-:W-:Y:S01]  /*17850*/  FMUL.FTZ R47, R47, R10.reuse ;  /* 0x0000000a2f2f7220 */ /* 0x080fe20000410000 */
[-C--:B------:R-:W-:Y:S01]  /*17860*/  FMUL.FTZ R50, R50, R10.reuse ;  /* 0x0000000a32327220 */ /* 0x080fe20000410000 */
[----:B------:R-:W-:Y:S01]  /*17870*/  FMUL.FTZ R51, R51, R10 ;  /* 0x0000000a33337220 */ /* 0x000fe20000410000 */
[----:B------:R-:W4:Y:S01]  /*17880*/  MUFU.EX2 R174, R174 ;  /* 0x000000ae00ae7308 */ /* 0x000f220000000800 */
        /* <DEDUP_REMOVED lines=68> */
[----:B------:R-:W-:Y:S01]  /*17cd0*/  FMUL.FTZ R151, R151, R10 ;  /* 0x0000000a97977220 */ /* 0x000fe20000410000 */
[----:B------:R-:W-:-:S02]  /*17ce0*/  F2FP.SATFINITE.E4M3.F32.PACK_AB_MERGE_C R160, R169, R168, R172 ;  /* 0x000000a8a9a0723e */ /* 0x000fc400048070ac */
[----:B------:R-:W4:Y:S01]  /*17cf0*/  MUFU.EX2 R184, R184 ;  /* 0x000000b800b87308 */ /* 0x000f220000000800 */
[----:B0-----:R-:W-:-:S01]  /*17d00*/  FADD.FTZ R4, R181, R4 ;  /* 0x00000004b5047221 */ /* 0x001fc20000010000 */
[----:B------:R-:W-:Y:S02]  /*17d10*/  F2FP.SATFINITE.E4M3.F32.PACK_AB_MERGE_C R180, R181, R180, RZ ;  /* 0x000000b4b5b4723e */ /* 0x000fe400048070ff */
[----:B------:R-:W-:Y:S02]  /*17d20*/  F2FP.SATFINITE.E4M3.F32.PACK_AB_MERGE_C R161, R171, R170, R174 ;  /* 0x000000aaaba1723e */ /* 0x000fe400048070ae */
[----:B------:R-:W-:Y:S02]  /*17d30*/  F2FP.SATFINITE.E4M3.F32.PACK_AB_MERGE_C R162, R177, R176, R180 ;  /* 0x000000b0b1a2723e */ /* 0x000fe400048070b4 */
[----:B------:R-:W0:Y:S01]  /*17d40*/  MUFU.EX2 R183, R183 ;  /* 0x000000b700b77308 */ /* 0x000e220000000800 */
[----:B---3--:R-:W-:-:S07]  /*17d50*/  FADD.FTZ R5, R182, R5 ;  /* 0x00000005b6057221 */ /* 0x008fce0000010000 */
[----:B------:R-:W3:Y:S01]  /*17d60*/  MUFU.EX2 R185, R185 ;  /* 0x000000b900b97308 */ /* 0x000ee20000000800 */
[----:B----4-:R-:W-:-:S07]  /*17d70*/  FADD.FTZ R4, R184, R4 ;  /* 0x00000004b8047221 */ /* 0x010fce0000010000 */
[----:B------:R-:W4:Y:S01]  /*17d80*/  MUFU.EX2 R186, R186 ;  /* 0x000000ba00ba7308 */ /* 0x000f220000000800 */
[----:B0-----:R-:W-:-:S01]  /*17d90*/  FADD.FTZ R5, R183, R5 ;  /* 0x00000005b7057221 */ /* 0x001fc20000010000 */
[----:B------:R-:W-:-:S04]  /*17da0*/  F2FP.SATFINITE.E4M3.F32.PACK_AB_MERGE_C R182, R183, R182, RZ ;  /* 0x000000b6b7b6723e */ /* 0x000fc800048070ff */
[----:B------:R-:W-:Y:S02]  /*17db0*/  F2FP.SATFINITE.E4M3.F32.PACK_AB_MERGE_C R163, R179, R178, R182 ;  /* 0x000000b2b3a3723e */ /* 0x000fe400048070b6 */
[----:B------:R-:W0:Y:S01]  /*17dc0*/  MUFU.EX2 R188, R188 ;  /* 0x000000bc00bc7308 */ /* 0x000e220000000800 */
[----:B---3--:R-:W-:-:S07]  /*17dd0*/  FADD.FTZ R4, R185, R4 ;  /* 0x00000004b9047221 */ /* 0x008fce0000010000 */
[----:B------:R-:W3:Y:S01]  /*17de0*/  MUFU.EX2 R187, R187 ;  /* 0x000000bb00bb7308 */ /* 0x000ee20000000800 */
[----:B----4-:R-:W-:-:S07]  /*17df0*/  FADD.FTZ R5, R186, R5 ;  /* 0x00000005ba057221 */ /* 0x010fce0000010000 */
[----:B------:R-:W4:Y:S01]  /*17e00*/  MUFU.EX2 R189, R189 ;  /* 0x000000bd00bd7308 */ /* 0x000f220000000800 */
[----:B0-----:R-:W-:-:S07]  /*17e10*/  FADD.FTZ R4, R188, R4 ;  /* 0x00000004bc047221 */ /* 0x001fce0000010000 */
[----:B------:R-:W0:Y:S01]  /*17e20*/  MUFU.EX2 R190, R190 ;  /* 0x000000be00be7308 */ /* 0x000e220000000800 */
[----:B---3--:R-:W-:-:S07]  /*17e30*/  FADD.FTZ R5, R187, R5 ;  /* 0x00000005bb057221 */ /* 0x008fce0000010000 */
[----:B------:R-:W3:Y:S01]  /*17e40*/  MUFU.EX2 R192, R192 ;  /* 0x000000c000c07308 */ /* 0x000ee20000000800 */
[----:B----4-:R-:W-:-:S01]  /*17e50*/  FADD.FTZ R4, R189, R4 ;  /* 0x00000004bd047221 */ /* 0x010fc20000010000 */
[----:B------:R-:W-:-:S04]  /*17e60*/  F2FP.SATFINITE.E4M3.F32.PACK_AB_MERGE_C R156, R189, R188, RZ ;  /* 0x000000bcbd9c723e */ /* 0x000fc800048070ff */
[----:B------:R-:W-:Y:S02]  /*17e70*/  F2FP.SATFINITE.E4M3.F32.PACK_AB_MERGE_C R156, R185, R184, R156 ;  /* 0x000000b8b99c723e */ /* 0x000fe4000480709c */
        /* <DEDUP_REMOVED lines=13> */
[----:B----4-:R-:W-:-:S07]  /*17f50*/  FADD.FTZ R4, R196, R4 ;  /* 0x00000004c4047221 */ /* 0x010fce0000010000 */
[----:B------:R-:W4:Y:S01]  /*17f60*/  MUFU.EX2 R198, R198 ;  /* 0x000000c600c67308 */ /* 0x000f220000000800 */
[----:B0-----:R-:W-:-:S07]  /*17f70*/  FADD.FTZ R5, R195, R5 ;  /* 0x00000005c3057221 */ /* 0x001fce0000010000 */
[----:B------:R-:W0:Y:S01]  /*17f80*/  MUFU.EX2 R200, R200 ;  /* 0x000000c800c87308 */ /* 0x000e220000000800 */
[----:B---3--:R-:W-:-:S01]  /*17f90*/  FADD.FTZ R4, R197, R4 ;  /* 0x00000004c5047221 */ /* 0x008fc20000010000 */
[----:B------:R-:W-:-:S04]  /*17fa0*/  F2FP.SATFINITE.E4M3.F32.PACK_AB_MERGE_C R196, R197, R196, RZ ;  /* 0x000000c4c5c4723e */ /* 0x000fc800048070ff */
[----:B------:R-:W-:Y:S02]  /*17fb0*/  F2FP.SATFINITE.E4M3.F32.PACK_AB_MERGE_C R158, R193, R192, R196 ;  /* 0x000000c0c19e723e */ /* 0x000fe400048070c4 */
        /* <DEDUP_REMOVED lines=39> */
[----:B------:R-:W-:Y:S01]  /*18230*/  F2FP.SATFINITE.E4M3.F32.PACK_AB_MERGE_C R154, R209, R208, R212 ;  /* 0x000000d0d19a723e */ /* 0x000fe200048070d4 */
[----:B0-----:R-:W-:-:S01]  /*18240*/  FADD.FTZ R4, R214, R4 ;  /* 0x00000004d6047221 */ /* 0x001fc20000010000 */
[----:B---3--:R-:W-:-:S03]  /*18250*/  F2FP.SATFINITE.E4M3.F32.PACK_AB_MERGE_C R11, R21, R214, RZ ;  /* 0x000000d6150b723e */ /* 0x008fc600048070ff */
[----:B------:R-:W-:Y:S01]  /*18260*/  FADD.FTZ R4, R21, R4 ;  /* 0x0000000415047221 */ /* 0x000fe20000010000 */
[----:B------:R-:W-:Y:S01]  /*18270*/  F2FP.SATFINITE.E4M3.F32.PACK_AB_MERGE_C R155, R211, R210, R11 ;  /* 0x000000d2d39b723e */ /* 0x000fe2000480700b */
[----:B------:R-:W-:Y:S06]  /*18280*/  @!P0 BRA `(.L_x_656) ;  /* 0x0000000000048947 */ /* 0x000fec0003800000 */
[----:B------:R-:W-:Y:S01]  /*18290*/  BPT.TRAP 0x1 ;  /* 0x000000040000795c */ /* 0x000fe20000300000 */
.L_x_656:
[----:B------:R0:W3:Y:S01]  /*182a0*/  SYNCS.PHASECHK.TRANS64.TRYWAIT P2, [R6+URZ+0x38850], R7 ;  /* 0x03885007060075a7 */ /* 0x0000e2000804017f */
[----:B------:R-:W-:Y:S05]  /*182b0*/  @!P0 BRA `(.L_x_657) ;  /* 0x0000000000048947 */ /* 0x000fea0003800000 */
[----:B------:R-:W-:Y:S01]  /*182c0*/  BPT.TRAP 0x1 ;  /* 0x000000040000795c */ /* 0x000fe20000300000 */
.L_x_657:
[----:B------:R-:W-:Y:S01]  /*182d0*/  BSSY B0, `(.L_x_658) ;  /* 0x0000006000007945 */ /* 0x000fe20003800000 */
[----:B------:R-:W-:Y:S01]  /*182e0*/  LEA R10, R8, UR42, 0xb ;  /* 0x0000002a080a7c11 */ /* 0x000fe2000f8e58ff */
[----:B------:R-:W-:Y:S02]  /*182f0*/  IMAD.MOV.U32 R11, RZ, RZ, 0x40000040 ;  /* 0x40000040ff0b7424 */ /* 0x000fe400078e00ff */
[----:B---3--:R-:W-:Y:S05]  /*18300*/  @P2 BRA `(.L_x_659) ;  /* 0x0000000000082947 */ /* 0x008fea0003800000 */
[----:B------:R-:W3:Y:S02]  /*18310*/  SYNCS.PHASECHK.TRANS64.TRYWAIT P2, [R6+URZ+0x38850], R7 ;  /* 0x03885007060075a7 */ /* 0x000ee4000804017f */
[----:B---3--:R-:W-:Y:S05]  /*18320*/  @!P2 BRA `(.L_x_660) ;  /* 0x000000e00038a947 */ /* 0x008fea0003800000 */
.L_x_659:
[----:B------:R-:W-:Y:S05]  /*18330*/  BSYNC B0 ;  /* 0x0000000000007941 */ /* 0x000fea0003800000 */
.L_x_658:
[----:B------:R-:W4:Y:S01]  /*18340*/  S2R R8, SR_TID.X ;  /* 0x0000000000087919 */ /* 0x000f220000002100 */
[----:B------:R-:W-:Y:S05]  /*18350*/  WARPSYNC.ALL ;  /* 0x0000000000007948 */ /* 0x000fea0003800000 */
[C---:B------:R-:W-:Y:S01]  /*18360*/  R2UR UR6, R10.reuse ;  /* 0x000000000a0672ca */ /* 0x040fe200000e0000 */
[----:B------:R-:W-:Y:S01]  /*18370*/  VIADD R12, R10, 0x2 ;  /* 0x000000020a0c7836 */ /* 0x000fe20000000000 */
[----:B------:R-:W-:Y:S02]  /*18380*/  R2UR UR7, R11 ;  /* 0x000000000b0772ca */ /* 0x000fe400000e0000 */
[----:B------:R-:W-:-:S02]  /*18390*/  MOV R13, 0x40000040 ;  /* 0x40000040000d7802 */ /* 0x000fc40000000f00 */
[----:B------:R-:W-:Y:S02]  /*183a0*/  MOV R11, 0x40000040 ;  /* 0x40000040000b7802 */ /* 0x000fe40000000f00 */
[----:B----4-:R-:W-:-:S05]  /*183b0*/  SHF.R.U32.HI R8, RZ, 0x7, R8 ;  /* 0x00000007ff087819 */ /* 0x010fca0000011608 */
[----:B01-3--:R-:W-:-:S05]  /*183c0*/  VIADD R7, R8, 0x8 ;  /* 0x0000000808077836 */ /* 0x00bfca0000000000 */
[----:B------:R0:W-:Y:S06]  /*183d0*/  BAR.SYNC.DEFER_BLOCKING R7, 0x100 ;  /* 0x000400070000751d */ /* 0x0001ec0000010000 */
[----:B------:R-:W-:-:S06]  /*183e0*/  WARPGROUP.ARRIVE ;  /* 0x00000000000079c5 */ /* 0x000fcc0000000000 */
[----:B------:R-:W-:Y:S01]  /*183f0*/  QGMMA.64x256x32.F32.E4M3.E4M3 R24, R164, gdesc[UR4], R24, gsb0 ;  /* 0x03e00004a4187df3 */ /* 0x000fe20008000818 */
        /* <DEDUP_REMOVED lines=22> */
[----:B0-----:R-:W-:Y:S05]  /*18560*/  @!P0 BRA `(.L_x_661) ;  /* 0x0000000000048947 */ /* 0x001fea0003800000 */
[----:B------:R-:W-:Y:S01]  /*18570*/  BPT.TRAP 0x1 ;  /* 0x000000040000795c */ /* 0x000fe20000300000 */
.L_x_661:
[----:B------:R-:W-:Y:S01]  /*18580*/  VIADD R6, R6, 0x38860 ;  /* 0x0003886006067836 */ /* 0x000fe20000000000 */
[----:B------:R-:W-:Y:S01]  /*18590*/  MOV R12, R0 ;  /* 0x00000000000c7202 */ /* 0x000fe20000000f00 */
[----:B------:R-:W-:Y:S02]  /*185a0*/  IMAD.U32 R7, RZ, RZ, UR60 ;  /* 0x0000003cff077e24 */ /* 0x000fe4000f8e00ff */
[----:B------:R-:W-:-:S03]  /*185b0*/  IMAD.MOV.U32 R10, RZ, RZ, R15 ;  /* 0x000000ffff0a7224 */ /* 0x000fc600078e000f */
[----:B------:R-:W-:-:S04]  /*185c0*/  PRMT R6, R7, 0x654, R6 ;  /* 0x0000065407067816 */ /* 0x000fc80000000006 */
[----:B------:R1:W-:Y:S01]  /*185d0*/  SYNCS.ARRIVE.TRANS64.RED.A1T0 RZ, [R6+URZ], RZ ;  /* 0x000000ff06ff79a7 */ /* 0x0003e2000810043f */
[----:B------:R-:W-:Y:S05]  /*185e0*/  @P1 BRA `(.L_x_662) ;  /* 0xffffffd800c81947 */ /* 0x000fea000383ffff */
.L_x_650:
[----:B------:R-:W3:Y:S04]  /*185f0*/  LDL R8, [R1+0x3c] ;  /* 0x00003c0001087983 */ /* 0x000ee80000100800 */
[----:B------:R-:W0:Y:S01]  /*18600*/  LDL R14, [R1+0x20] ;  /* 0x00002000010e7983 */ /* 0x000e220000100800 */
[----:B------:R-:W-:Y:S05]  /*18610*/  WARPSYNC.ALL ;  /* 0x0000000000007948 */ /* 0x000fea0003800000 */
[----:B------:R-:W-:Y:S01]  /*18620*/  ULDC.64 UR4, c[0x0][0x9a0] ;  /* 0x0002680000047ab9 */ /* 0x000fe20000000a00 */
[----:B------:R-:W4:Y:S01]  /*18630*/  LDL.LU R23, [R1+0x40] ;  /* 0x0000400001177983 */ /* 0x000f220000300800 */
[----:B------:R2:W-:Y:S08]  /*18640*/  BAR.ARV R9, 0x100 ;  /* 0x000400090000751d */ /* 0x0005f00000002000 */
[----:B------:R-:W-:Y:S06]  /*18650*/  BAR.ARV 0x8, 0x180 ;  /* 0x0206000000007b1d */ /* 0x000fec0000002000 */
[----:B------:R-:W-:-:S04]  /*18660*/  ISETP.NE.U32.AND P0, PT, RZ, UR4, PT ;  /* 0x00000004ff007c0c */ /* 0x000fc8000bf05070 */
[----:B------:R-:W-:-:S13]  /*18670*/  ISETP.NE.AND.EX P0, PT, RZ, UR5, PT, P0 ;  /* 0x00000005ff007c0c */ /* 0x000fda000bf05300 */
[----:B------:R-:W3:Y:S01]  /*18680*/  @P0 LDC.64 R10, c[0x0][0x9c8] ;  /* 0x00027200ff0a0b82 */ /* 0x000ee20000000a00 */
[----:B------:R-:W-:-:S07]  /*18690*/  @P0 SHF.R.S32.HI R13, RZ, 0x1f, R222 ;  /* 0x0000001fff0d0819 */ /* 0x000fce00000114de */
[----:B-1----:R-:W1:Y:S01]  /*186a0*/  @P0 LDC.64 R6, c[0x0][0x9d0] ;  /* 0x00027400ff060b82 */ /* 0x002e620000000a00 */
[----:B---3--:R-:W-:-:S04]  /*186b0*/  @P0 IMAD R8, R8, R10, RZ ;  /* 0x0000000a08080224 */ /* 0x008fc800078e02ff */
[C---:B0-----:R-:W-:Y:S02]  /*186c0*/  @P0 IMAD R3, R14.reuse, R11, R8 ;  /* 0x0000000b0e030224 */ /* 0x041fe400078e0208 */
[----:B------:R-:W-:-:S04]  /*186d0*/  @P0 IMAD.WIDE.U32 R10, R14, R10, RZ ;  /* 0x0000000a0e0a0225 */ /* 0x000fc800078e00ff */
[-C--:B-1----:R-:W-:Y:S02]  /*186e0*/  @P0 IMAD R8, R13, R6.reuse, RZ ;  /* 0x000000060d080224 */ /* 0x082fe400078e02ff */
[----:B------:R-:W-:Y:S02]  /*186f0*/  @P0 IMAD.IADD R11, R11, 0x1, R3 ;  /* 0x000000010b0b0824 */ /* 0x000fe400078e0203 */
[C---:B------:R-:W-:Y:S02]  /*18700*/  @P0 IMAD R3, R222.reuse, R7, R8 ;  /* 0x00000007de030224 */ /* 0x040fe400078e0208 */
[----:B------:R-:W-:-:S04]  /*18710*/  @P0 IMAD.WIDE.U32 R6, R222, R6, R10 ;  /* 0x00000006de060225 */ /* 0x000fc800078e000a */
[----:B------:R-:W-:Y:S01]  /*18720*/  @P0 IMAD.IADD R3, R7, 0x1, R3 ;  /* 0x0000000107030824 */ /* 0x000fe200078e0203 */
[----:B------:R-:W-:Y:S01]  /*18730*/  @P0 LEA R10, P1, R6, UR4, 0x2 ;  /* 0x00000004060a0c11 */ /* 0x000fe2000f8210ff */
[----:B------:R-:W-:-:S03]  /*18740*/  IMAD.MOV.U32 R7, RZ, RZ, 0x3f800000 ;  /* 0x3f800000ff077424 */ /* 0x000fc600078e00ff */
[----:B------:R-:W-:-:S05]  /*18750*/  @P0 LEA.HI.X R11, R6, UR5, R3, 0x2, P1 ;  /* 0x00000005060b0c11 */ /* 0x000fca00088f1403 */
[----:B------:R0:W3:Y:S04]  /*18760*/  @P0 LDG.E R7, desc[UR36][R10.64] ;  /* 0x000000240a070981 */ /* 0x0000e8000c1e1900 */
[----:B------:R-:W1:Y:S04]  /*18770*/  SHFL.BFLY PT, R6, R5, 0x2, 0x1f ;  /* 0x0c401f0005067f89 */ /* 0x000e6800000e0000 */
[----:B------:R-:W5:Y:S01]  /*18780*/  SHFL.BFLY PT, R3, R4, 0x2, 0x1f ;  /* 0x0c401f0004037f89 */ /* 0x000f6200000e0000 */
[----:B-1----:R-:W-:Y:S01]  /*18790*/  FADD.FTZ R6, R6, R5 ;  /* 0x0000000506067221 */ /* 0x002fe20000010000 */
[----:B-----5:R-:W-:-:S04]  /*187a0*/  FADD.FTZ R8, R3, R4 ;  /* 0x0000000403087221 */ /* 0x020fc80000010000 */
[----:B------:R-:W1:Y:S04]  /*187b0*/  SHFL.BFLY PT, R3, R6, 0x1, 0x1f ;  /* 0x0c201f0006037f89 */ /* 0x000e6800000e0000 */
[----:B------:R-:W5:Y:S01]  /*187c0*/  SHFL.BFLY PT, R13, R8, 0x1, 0x1f ;  /* 0x0c201f00080d7f89 */ /* 0x000f6200000e0000 */
[----:B0-----:R-:W-:Y:S01]  /*187d0*/  MOV R10, RZ ;  /* 0x000000ff000a7202 */ /* 0x001fe20000000f00 */
[----:B-1----:R-:W-:-:S05]  /*187e0*/  FADD.FTZ R12, R6, R3 ;  /* 0x00000003060c7221 */ /* 0x002fca0000010000 */
[----:B------:R-:W-:Y:S01]  /*187f0*/  FSETP.NE.FTZ.AND P0, PT, R12, RZ, PT ;  /* 0x000000ff0c00720b */ /* 0x000fe20003f15000 */
[----:B-----5:R-:W-:Y:S01]  /*18800*/  FADD.FTZ R13, R8, R13 ;  /* 0x0000000d080d7221 */ /* 0x020fe20000010000 */
[----:B------:R-:W-:-:S03]  /*18810*/  FMUL.FTZ R14, R12, 0.00390625 ;  /* 0x3b8000000c0e7820 */ /* 0x000fc60000410000 */
[----:B------:R-:W-:Y:S02]  /*18820*/  FMUL.FTZ R11, R13, 0.00390625 ;  /* 0x3b8000000d0b7820 */ /* 0x000fe40000410000 */
[----:B------:R-:W-:-:S03]  /*18830*/  FSETP.NE.FTZ.AND P1, PT, R14, RZ, PT ;  /* 0x000000ff0e00720b */ /* 0x000fc60003f35000 */
[----:B------:R-:W-:-:S03]  /*18840*/  FSETP.NE.FTZ.AND P2, PT, R11, RZ, PT ;  /* 0x000000ff0b00720b */ /* 0x000fc60003f55000 */
[----:B------:R-:W-:Y:S01]  /*18850*/  @P0 MUFU.RCP R10, R12 ;  /* 0x0000000c000a0308 */ /* 0x000fe20000001000 */
[----:B------:R-:W-:Y:S01]  /*18860*/  FSETP.NE.FTZ.AND P0, PT, R13, RZ, PT ;  /* 0x000000ff0d00720b */ /* 0x000fe20003f15000 */
[----:B------:R-:W-:-:S06]  /*18870*/  IMAD.MOV.U32 R6, RZ, RZ, RZ ;  /* 0x000000ffff067224 */ /* 0x000fcc00078e00ff */
[----:B------:R-:W0:Y:S08]  /*18880*/  @P1 MUFU.LG2 R4, R14 ;  /* 0x0000000e00041308 */ /* 0x000e300000000c00 */
[----:B------:R-:W1:Y:S01]  /*18890*/  @P2 MUFU.LG2 R8, R11 ;  /* 0x0000000b00082308 */ /* 0x000e620000000c00 */
[----:B----4-:R-:W-:-:S07]  /*188a0*/  VIADD R23, R23, 0x1 ;  /* 0x0000000117177836 */ /* 0x010fce0000000000 */
[----:B------:R-:W4:Y:S01]  /*188b0*/  @P0 MUFU.RCP R6, R13 ;  /* 0x0000000d00060308 */ /* 0x000f220000001000 */
[----:B------:R2:W-:Y:S01]  /*188c0*/  STL [R1+0x40], R23 ;  /* 0x0000401701007387 */ /* 0x0005e20000100800 */
[----:B------:R-:W-:Y:S01]  /*188d0*/  @P1 FMUL.FTZ R5, R2, 0.69314718246459960938 ;  /* 0x3f31721802051820 */ /* 0x000fe20000410000 */
[----:B0-----:R-:W-:Y:S01]  /*188e0*/  @P1 FMUL.FTZ R4, R4, 0.69314718246459960938 ;  /* 0x3f31721804041820 */ /* 0x001fe20000410000 */
[----:B------:R-:W-:Y:S01]  /*188f0*/  @P2 FMUL.FTZ R21, R2, 0.69314718246459960938 ;  /* 0x3f31721802152820 */ /* 0x000fe20000410000 */
[----:B------:R-:W-:Y:S01]  /*18900*/  IMAD.MOV.U32 R3, RZ, RZ, -0x800000 ;  /* 0xff800000ff037424 */ /* 0x000fe200078e00ff */
[----:B------:R-:W-:Y:S01]  /*18910*/  MOV R20, 0xff800000 ;  /* 0xff80000000147802 */ /* 0x000fe20000000f00 */
[----:B------:R-:W-:Y:S02]  /*18920*/  VIADD R225, R225, 0x1 ;  /* 0x00000001e1e17836 */ /* 0x000fe40000000000 */
[----:B-1----:R-:W-:Y:S01]  /*18930*/  @P2 FMUL.FTZ R8, R8, 0.69314718246459960938 ;  /* 0x3f31721808082820 */ /* 0x002fe20000410000 */
[----:B------:R-:W-:-:S03]  /*18940*/  @P1 FFMA.FTZ R3, R5, R0, R4 ;  /* 0x0000000005031223 */ /* 0x000fc60000010004 */
[----:B------:R-:W-:Y:S01]  /*18950*/  @P2 FFMA.FTZ R20, R21, R15, R8 ;  /* 0x0000000f15142223 */ /* 0x000fe20000010008 */
[----:B------:R-:W-:-:S04]  /*18960*/  ISETP.NE.AND P3, PT, R225, 0x2, PT ;  /* 0x00000002e100780c */ /* 0x000fc80003f65270 */
[----:B--2---:R-:W-:Y:S02]  /*18970*/  SEL R9, RZ, 0x1, P3 ;  /* 0x00000001ff097807 */ /* 0x004fe40001800000 */
[----:B------:R-:W-:Y:S02]  /*18980*/  PLOP3.LUT P0, PT, PT, PT, PT, 0x8, 0x0 ;  /* 0x000000000000781c */ /* 0x000fe40003f0e170 */
[----:B------:R-:W-:Y:S02]  /*18990*/  LOP3.LUT R226, R226, R9, RZ, 0x3c, !PT ;  /* 0x00000009e2e27212 */ /* 0x000fe400078e3cff */
[----:B------:R-:W-:Y:S01]  /*189a0*/  SEL R225, R225, RZ, P3 ;  /* 0x000000ffe1e17207 */ /* 0x000fe20001800000 */
[-C--:B---3--:R-:W-:Y:S01]  /*189b0*/  FMUL.FTZ R2, R10, R7.reuse ;  /* 0x000000070a027220 */ /* 0x088fe20000410000 */
[----:B----4-:R-:W-:-:S03]  /*189c0*/  FMUL.FTZ R0, R6, R7 ;  /* 0x0000000706007220 */ /* 0x010fc60000410000 */
[-C--:B------:R-:W-:Y:S01]  /*189d0*/  FMUL.FTZ R15, R68, R2.reuse ;  /* 0x00000002440f7220 */ /* 0x080fe20000410000 */
[----:B------:R-:W-:Y:S01]  /*189e0*/  FMUL.FTZ R68, R117, R2 ;  /* 0x0000000275447220 */ /* 0x000fe20000410000 */
[----:B------:R-:W-:Y:S01]  /*189f0*/  FMUL.FTZ R117, R38, R0 ;  /* 0x0000000026757220 */ /* 0x000fe20000410000 */
[----:B------:R-:W-:Y:S01]  /*18a00*/  FMUL.FTZ R4, R29, R2 ;  /* 0x000000021d047220 */ /* 0x000fe20000410000 */
[----:B------:R-:W-:Y:S01]  /*18a10*/  FMUL.FTZ R38, R39, R0 ;  /* 0x0000000027267220 */ /* 0x000fe20000410000 */
[----:B------:R-:W-:Y:S01]  /*18a20*/  FMUL.FTZ R29, R84, R2 ;  /* 0x00000002541d7220 */ /* 0x000fe20000410000 */
[----:B------:R-:W-:Y:S01]  /*18a30*/  FMUL.FTZ R39, R46, R0 ;  /* 0x000000002e277220 */ /* 0x000fe20000410000 */
        /* <DEDUP_REMOVED lines=121> */
.L_x_597:
[----:B------:R-:W-:Y:S05]  /*191d0*/  WARPSYNC.ALL ;  /* 0x0000000000007948 */ /* 0x000fea0003800000 */
[----:B------:R-:W0:Y:S08]  /*191e0*/  S2UR UR60, SR_CgaCtaId ;  /* 0x00000000003c79c3 */ /* 0x000e300000008800 */
[----:B------:R-:W-:Y:S06]  /*191f0*/  BAR.SYNC.DEFER_BLOCKING 0x5, 0x180 ;  /* 0x0146000000007b1d */ /* 0x000fec0000010000 */
[----:B------:R-:W-:Y:S01]  /*19200*/  UMOV UR4, 0x400 ;  /* 0x0000040000047882 */ /* 0x000fe20000000000 */
[----:B------:R-:W-:Y:S01]  /*19210*/  BSSY B0, `(.L_x_663) ;  /* 0x00003ce000007945 */ /* 0x000fe20003800000 */
[----:B0-----:R-:W-:-:S06]  /*19220*/  ULEA UR4, UR60, UR4, 0x18 ;  /* 0x000000043c047291 */ /* 0x001fcc000f8ec03f */
[----:B------:R-:W-:-:S05]  /*19230*/  IMAD.U32 R23, RZ, RZ, UR4 ;  /* 0x00000004ff177e24 */ /* 0x000fca000f8e00ff */
[----:B------:R0:W1:Y:S01]  /*19240*/  LDS.128 R220, [R23+0x388d0] ;  /* 0x0388d00017dc7984 */ /* 0x0000620000000c00 */
[----:B------:R-:W-:Y:S06]  /*19250*/  BAR.ARV 0x4, 0x180 ;  /* 0x0106000000007b1d */ /* 0x000fec0000002000 */
[----:B------:R-:W-:Y:S05]  /*19260*/  @P0 BRA `(.L_x_664) ;  /* 0x0000002c008c0947 */ /* 0x000fea0003800000 */
[----:B------:R-:W2:Y:S04]  /*19270*/  LDL R140, [R1+0x54] ;  /* 0x00005400018c7983 */ /* 0x000ea80000100800 */
[----:B-----5:R-:W3:Y:S04]  /*19280*/  LDL R83, [R1+0x3c] ;  /* 0x00003c0001537983 */ /* 0x020ee80000100800 */
[----:B------:R-:W4:Y:S01]  /*19290*/  LDL R93, [R1+0x20] ;  /* 0x00002000015d7983 */ /* 0x000f220000100800 */
[----:B------:R-:W0:Y:S01]  /*192a0*/  S2R R143, SR_TID.X ;  /* 0x00000000008f7919 */ /* 0x000e220000002100 */
[----:B------:R-:W-:Y:S01]  /*192b0*/  F2FP.BF16.F32.PACK_AB R25, R4, R25 ;  /* 0x000000190419723e */ /* 0x000fe200000010ff */
[----:B------:R-:W-:Y:S01]  /*192c0*/  ULDC.64 UR4, c[0x4][0x128] ;  /* 0x01004a0000047ab9 */ /* 0x000fe20000000a00 */
[----:B------:R-:W1:Y:S01]  /*192d0*/  S2R R4, SR_SWINHI ;  /* 0x0000000000047919 */ /* 0x000e620000002f00 */
[----:B------:R-:W-:-:S02]  /*192e0*/  F2FP.BF16.F32.PACK_AB R15, R15, R64 ;  /* 0x000000400f0f723e */ /* 0x000fc400000010ff */
[----:B------:R-:W-:Y:S02]  /*192f0*/  F2FP.BF16.F32.PACK_AB R121, R76, R121 ;  /* 0x000000794c79723e */ /* 0x000fe400000010ff */
[----:B------:R-:W-:Y:S02]  /*19300*/  F2FP.BF16.F32.PACK_AB R64, R77, R128 ;  /* 0x000000804d40723e */ /* 0x000fe400000010ff */
[----:B------:R-:W-:Y:S01]  /*19310*/  F2FP.BF16.F32.PACK_AB R74, R71, R74 ;  /* 0x0000004a474a723e */ /* 0x000fe200000010ff */
[----:B0-----:R-:W-:-:S05]  /*19320*/  IMAD.SHL.U32 R0, R143, 0x4, RZ ;  /* 0x000000048f007824 */ /* 0x001fca00078e00ff */
[----:B------:R-:W-:-:S04]  /*19330*/  LOP3.LUT R0, R0, 0xc, RZ, 0xc0, !PT ;  /* 0x0000000c00007812 */ /* 0x000fc800078ec0ff */
[----:B------:R-:W-:-:S04]  /*19340*/  IADD3 R26, P0, R0, UR4, RZ ;  /* 0x00000004001a7c10 */ /* 0x000fc8000ff1e0ff */
[----:B------:R-:W-:Y:S02]  /*19350*/  IADD3.X R27, RZ, UR5, RZ, P0, !PT ;  /* 0x00000005ff1b7c10 */ /* 0x000fe400087fe4ff */
[----:B------:R-:W-:Y:S02]  /*19360*/  MOV R76, R23 ;  /* 0x00000017004c7202 */ /* 0x000fe40000000f00 */
[----:B-1----:R-:W-:Y:S01]  /*19370*/  MOV R77, R4 ;  /* 0x00000004004d7202 */ /* 0x002fe20000000f00 */
[----:B------:R0:W5:Y:S01]  /*19380*/  LDG.E.CONSTANT R0, desc[UR36][R26.64] ;  /* 0x000000241a007981 */ /* 0x000162000c1e9900 */
[----:B------:R-:W-:Y:S02]  /*19390*/  F2FP.BF16.F32.PACK_AB R2, R5, R24 ;  /* 0x000000180502723e */ /* 0x000fe400000010ff */
[----:B------:R-:W-:Y:S02]  /*193a0*/  F2FP.BF16.F32.PACK_AB R42, R39, R42 ;  /* 0x0000002a272a723e */ /* 0x000fe400000010ff */
[----:B0-----:R-:W-:-:S02]  /*193b0*/  F2FP.BF16.F32.PACK_AB R27, R10, R49 ;  /* 0x000000310a1b723e */ /* 0x001fc400000010ff */
        /* <DEDUP_REMOVED lines=36> */
[----:B------:R-:W-:Y:S01]  /*19600*/  LOP3.LUT P0, R4, R143, 0x3, RZ, 0xc0, !PT ;  /* 0x000000038f047812 */ /* 0x000fe2000780c0ff */
[----:B------:R-:W-:Y:S01]  /*19610*/  UMOV UR4, 0xffffffff ;  /* 0xffffffff00047882 */ /* 0x000fe20000000000 */
[----:B------:R-:W-:Y:S02]  /*19620*/  F2FP.BF16.F32.PACK_AB R14, R14, R65 ;  /* 0x000000410e0e723e */ /* 0x000fe400000010ff */
[----:B------:R-:W-:Y:S02]  /*19630*/  ISETP.EQ.OR P0, PT, R4, 0x3, !P0 ;  /* 0x000000030400780c */ /* 0x000fe40004702670 */
        /* <DEDUP_REMOVED lines=19> */
[----:B------:R-:W-:Y:S02]  /*19770*/  SEL R13, R2, R25, P0 ;  /* 0x00000019020d7207 */ /* 0x000fe40000000000 */
[----:B------:R-:W-:Y:S01]  /*19780*/  SEL R4, R25, R2, P0 ;  /* 0x0000000219047207 */ /* 0x000fe20000000000 */
[----:B--2---:R-:W-:-:S04]  /*19790*/  IMAD.WIDE R70, R140, 0x2, R76 ;  /* 0x000000028c467825 */ /* 0x004fc800078e024c */
[----:B---3--:R-:W-:Y:S01]  /*197a0*/  IMAD.MOV.U32 R142, RZ, RZ, R83 ;  /* 0x000000ffff8e7224 */ /* 0x008fe200078e0053 */
[C---:B------:R-:W-:Y:S02]  /*197b0*/  IADD3 R85, P3, R70.reuse, 0xc060, RZ ;  /* 0x0000c06046557810 */ /* 0x040fe40007f7e0ff */
[C---:B------:R-:W-:Y:S02]  /*197c0*/  IADD3 R83, P2, R70.reuse, 0xc040, RZ ;  /* 0x0000c04046537810 */ /* 0x040fe40007f5e0ff */
[C---:B------:R-:W-:Y:S02]  /*197d0*/  IADD3 R81, P1, R70.reuse, 0xc020, RZ ;  /* 0x0000c02046517810 */ /* 0x040fe40007f3e0ff */
[C---:B------:R-:W-:Y:S02]  /*197e0*/  IADD3 R91, P5, R70.reuse, 0xc000, RZ ;  /* 0x0000c000465b7810 */ /* 0x040fe40007fbe0ff */
[----:B------:R-:W-:Y:S02]  /*197f0*/  IADD3 R89, P4, R70, 0x8060, RZ ;  /* 0x0000806046597810 */ /* 0x000fe40007f9e0ff */
[----:B------:R-:W-:-:S02]  /*19800*/  LOP3.LUT R84, R85, 0x380, RZ, 0xc0, !PT ;  /* 0x0000038055547812 */ /* 0x000fc400078ec0ff */
[----:B------:R-:W-:Y:S02]  /*19810*/  LOP3.LUT R82, R83, 0x380, RZ, 0xc0, !PT ;  /* 0x0000038053527812 */ /* 0x000fe400078ec0ff */
[----:B------:R-:W-:Y:S02]  /*19820*/  LOP3.LUT R80, R81, 0x380, RZ, 0xc0, !PT ;  /* 0x0000038051507812 */ /* 0x000fe400078ec0ff */
[----:B------:R-:W-:Y:S02]  /*19830*/  LOP3.LUT R90, R91, 0x380, RZ, 0xc0, !PT ;  /* 0x000003805b5a7812 */ /* 0x000fe400078ec0ff */
[----:B------:R-:W-:Y:S02]  /*19840*/  LOP3.LUT R88, R89, 0x380, RZ, 0xc0, !PT ;  /* 0x0000038059587812 */ /* 0x000fe400078ec0ff */
[----:B------:R-:W-:Y:S02]  /*19850*/  SHF.R.U64 R84, R84, 0x3, RZ ;  /* 0x0000000354547819 */ /* 0x000fe400000012ff */
[----:B------:R-:W-:-:S02]  /*19860*/  SHF.R.U64 R82, R82, 0x3, RZ ;  /* 0x0000000352527819 */ /* 0x000fc400000012ff */
[----:B------:R-:W-:Y:S02]  /*19870*/  SHF.R.U64 R80, R80, 0x3, RZ ;  /* 0x0000000350507819 */ /* 0x000fe400000012ff */
[----:B------:R-:W-:Y:S02]  /*19880*/  SHF.R.U64 R90, R90, 0x3, RZ ;  /* 0x000000035a5a7819 */ /* 0x000fe400000012ff */
[----:B------:R-:W-:Y:S02]  /*19890*/  SHF.R.U64 R88, R88, 0x3, RZ ;  /* 0x0000000358587819 */ /* 0x000fe400000012ff */
[----:B------:R-:W-:Y:S01]  /*198a0*/  LOP3.LUT R84, R84, R85, RZ, 0x3c, !PT ;  /* 0x0000005554547212 */ /* 0x000fe200078e3cff */
[--C-:B------:R-:W-:Y:S01]  /*198b0*/  IMAD.X R85, RZ, RZ, R71.reuse, P3 ;  /* 0x000000ffff557224 */ /* 0x100fe200018e0647 */
[----:B------:R-:W-:Y:S02]  /*198c0*/  LOP3.LUT R82, R82, R83, RZ, 0x3c, !PT ;  /* 0x0000005352527212 */ /* 0x000fe400078e3cff */
[----:B------:R-:W-:Y:S01]  /*198d0*/  LOP3.LUT R80, R80, R81, RZ, 0x3c, !PT ;  /* 0x0000005150507212 */ /* 0x000fe200078e3cff */
[----:B------:R-:W-:Y:S01]  /*198e0*/  IMAD.X R81, RZ, RZ, R71, P1 ;  /* 0x000000ffff517224 */ /* 0x000fe200008e0647 */
[----:B------:R-:W-:-:S02]  /*198f0*/  IADD3.X R83, RZ, R71, RZ, P2, !PT ;  /* 0x00000047ff537210 */ /* 0x000fc400017fe4ff */
[----:B------:R-:W-:Y:S01]  /*19900*/  LOP3.LUT R90, R90, R91, RZ, 0x3c, !PT ;  /* 0x0000005b5a5a7212 */ /* 0x000fe200078e3cff */
[--C-:B------:R-:W-:Y:S01]  /*19910*/  IMAD.X R91, RZ, RZ, R71.reuse, P5 ;  /* 0x000000ffff5b7224 */ /* 0x100fe200028e0647 */
[C---:B------:R-:W-:Y:S02]  /*19920*/  IADD3 R95, P3, R70.reuse, 0x8040, RZ ;  /* 0x00008040465f7810 */ /* 0x040fe40007f7e0ff */
[----:B------:R-:W-:Y:S02]  /*19930*/  IADD3 R87, P2, R70, 0x8020, RZ ;  /* 0x0000802046577810 */ /* 0x000fe40007f5e0ff */
[----:B------:R-:W-:Y:S01]  /*19940*/  LOP3.LUT R88, R88, R89, RZ, 0x3c, !PT ;  /* 0x0000005958587212 */ /* 0x000fe200078e3cff */
[----:B------:R-:W-:Y:S01]  /*19950*/  IMAD.X R89, RZ, RZ, R71, P4 ;  /* 0x000000ffff597224 */ /* 0x000fe200020e0647 */
[C---:B------:R-:W-:Y:S02]  /*19960*/  IADD3 R69, P1, R70.reuse, 0x8000, RZ ;  /* 0x0000800046457810 */ /* 0x040fe40007f3e0ff */
[----:B------:R-:W-:-:S02]  /*19970*/  IADD3 R63, P5, R70, 0x4060, RZ ;  /* 0x00004060463f7810 */ /* 0x000fc40007fbe0ff */
[----:B------:R-:W-:Y:S02]  /*19980*/  IADD3 R61, P4, R70, 0x4040, RZ ;  /* 0x00004040463d7810 */ /* 0x000fe40007f9e0ff */
[----:B------:R-:W-:Y:S02]  /*19990*/  LOP3.LUT R94, R95, 0x380, RZ, 0xc0, !PT ;  /* 0x000003805f5e7812 */ /* 0x000fe400078ec0ff */
[----:B------:R-:W-:Y:S02]  /*199a0*/  LOP3.LUT R86, R87, 0x380, RZ, 0xc0, !PT ;  /* 0x0000038057567812 */ /* 0x000fe400078ec0ff */
[----:B------:R-:W-:Y:S02]  /*199b0*/  LOP3.LUT R68, R69, 0x380, RZ, 0xc0, !PT ;  /* 0x0000038045447812 */ /* 0x000fe400078ec0ff */
[----:B------:R-:W-:Y:S02]  /*199c0*/  LOP3.LUT R62, R63, 0x380, RZ, 0xc0, !PT ;  /* 0x000003803f3e7812 */ /* 0x000fe400078ec0ff */
[----:B------:R-:W-:-:S02]  /*199d0*/  LOP3.LUT R60, R61, 0x380, RZ, 0xc0, !PT ;  /* 0x000003803d3c7812 */ /* 0x000fc400078ec0ff */
[----:B------:R-:W-:Y:S02]  /*199e0*/  SHF.R.U64 R94, R94, 0x3, RZ ;  /* 0x000000035e5e7819 */ /* 0x000fe400000012ff */
[----:B------:R-:W-:Y:S02]  /*199f0*/  SHF.R.U64 R86, R86, 0x3, RZ ;  /* 0x0000000356567819 */ /* 0x000fe400000012ff */
[----:B------:R-:W-:Y:S02]  /*19a00*/  SHF.R.U64 R68, R68, 0x3, RZ ;  /* 0x0000000344447819 */ /* 0x000fe400000012ff */
[----:B------:R-:W-:Y:S02]  /*19a10*/  SHF.R.U64 R62, R62, 0x3, RZ ;  /* 0x000000033e3e7819 */ /* 0x000fe400000012ff */
[----:B------:R-:W-:Y:S02]  /*19a20*/  SHF.R.U64 R60, R60, 0x3, RZ ;  /* 0x000000033c3c7819 */ /* 0x000fe400000012ff */
[----:B------:R-:W-:-:S02]  /*19a30*/  LOP3.LUT R94, R94, R95, RZ, 0x3c, !PT ;  /* 0x0000005f5e5e7212 */ /* 0x000fc400078e3cff */
[----:B------:R-:W-:Y:S01]  /*19a40*/  LOP3.LUT R86, R86, R87, RZ, 0x3c, !PT ;  /* 0x0000005756567212 */ /* 0x000fe200078e3cff */
[--C-:B------:R-:W-:Y:S01]  /*19a50*/  IMAD.X R87, RZ, RZ, R71.reuse, P2 ;  /* 0x000000ffff577224 */ /* 0x100fe200010e0647 */
[----:B------:R-:W-:Y:S01]  /*19a60*/  LOP3.LUT R68, R68, R69, RZ, 0x3c, !PT ;  /* 0x0000004544447212 */ /* 0x000fe200078e3cff */
[--C-:B------:R-:W-:Y:S01]  /*19a70*/  IMAD.X R69, RZ, RZ, R71.reuse, P1 ;  /* 0x000000ffff457224 */ /* 0x100fe200008e0647 */
[----:B------:R-:W-:Y:S02]  /*19a80*/  IADD3.X R95, RZ, R71, RZ, P3, !PT ;  /* 0x00000047ff5f7210 */ /* 0x000fe40001ffe4ff */
[----:B------:R-:W-:Y:S01]  /*19a90*/  LOP3.LUT R62, R62, R63, RZ, 0x3c, !PT ;  /* 0x0000003f3e3e7212 */ /* 0x000fe200078e3cff */
[----:B------:R-:W-:Y:S01]  /*19aa0*/  IMAD.X R63, RZ, RZ, R71, P5 ;  /* 0x000000ffff3f7224 */ /* 0x000fe200028e0647 */
[C---:B------:R-:W-:Y:S02]  /*19ab0*/  IADD3 R55, P3, R70.reuse, 0x4020, RZ ;  /* 0x0000402046377810 */ /* 0x040fe40007f7e0ff */
[----:B------:R-:W-:-:S02]  /*19ac0*/  IADD3 R53, P2, R70, 0x4000, RZ ;  /* 0x0000400046357810 */ /* 0x000fc40007f5e0ff */
[----:B------:R-:W-:Y:S02]  /*19ad0*/  LOP3.LUT R60, R60, R61, RZ, 0x3c, !PT ;  /* 0x0000003d3c3c7212 */ /* 0x000fe400078e3cff */
[C---:B------:R-:W-:Y:S02]  /*19ae0*/  IADD3 R47, P1, R70.reuse, 0x60, RZ ;  /* 0x00000060462f7810 */ /* 0x040fe40007f3e0ff */
[C---:B------:R-:W-:Y:S02]  /*19af0*/  IADD3 R29, P5, R70.reuse, 0x40, RZ ;  /* 0x00000040461d7810 */ /* 0x040fe40007fbe0ff */
[----:B------:R-:W-:Y:S02]  /*19b00*/  IADD3.X R61, RZ, R71, RZ, P4, !PT ;  /* 0x00000047ff3d7210 */ /* 0x000fe400027fe4ff */
[----:B------:R-:W-:Y:S02]  /*19b10*/  IADD3 R21, P4, R70, 0x20, RZ ;  /* 0x0000002046157810 */ /* 0x000fe40007f9e0ff */
[----:B------:R-:W-:-:S02]  /*19b20*/  LOP3.LUT R54, R55, 0x380, RZ, 0xc0, !PT ;  /* 0x0000038037367812 */ /* 0x000fc400078ec0ff */
[----:B------:R-:W-:Y:S02]  /*19b30*/  LOP3.LUT R52, R53, 0x380, RZ, 0xc0, !PT ;  /* 0x0000038035347812 */ /* 0x000fe400078ec0ff */
[----:B------:R-:W-:Y:S02]  /*19b40*/  LOP3.LUT R46, R47, 0x380, RZ, 0xc0, !PT ;  /* 0x000003802f2e7812 */ /* 0x000fe400078ec0ff */
[----:B------:R-:W-:Y:S02]  /*19b50*/  LOP3.LUT R9, R70, 0x380, RZ, 0xc0, !PT ;  /* 0x0000038046097812 */ /* 0x000fe400078ec0ff */
[----:B------:R-:W-:Y:S02]  /*19b60*/  LOP3.LUT R28, R29, 0x380, RZ, 0xc0, !PT ;  /* 0x000003801d1c7812 */ /* 0x000fe400078ec0ff */
[----:B------:R-:W-:Y:S02]  /*19b70*/  LOP3.LUT R8, R21, 0x380, RZ, 0xc0, !PT ;  /* 0x0000038015087812 */ /* 0x000fe400078ec0ff */
[----:B------:R-:W-:-:S02]  /*19b80*/  SHF.R.U64 R54, R54, 0x3, RZ ;  /* 0x0000000336367819 */ /* 0x000fc400000012ff */
[----:B------:R-:W-:Y:S02]  /*19b90*/  SHF.R.U64 R52, R52, 0x3, RZ ;  /* 0x0000000334347819 */ /* 0x000fe400000012ff */
[----:B------:R-:W-:Y:S02]  /*19ba0*/  SHF.R.U64 R46, R46, 0x3, RZ ;  /* 0x000000032e2e7819 */ /* 0x000fe400000012ff */
[----:B------:R-:W-:Y:S02]  /*19bb0*/  SHF.R.U64 R9, R9, 0x3, RZ ;  /* 0x0000000309097819 */ /* 0x000fe400000012ff */
[----:B------:R-:W-:Y:S02]  /*19bc0*/  SHF.R.U64 R28, R28, 0x3, RZ ;  /* 0x000000031c1c7819 */ /* 0x000fe400000012ff */
[----:B------:R-:W-:Y:S01]  /*19bd0*/  SHF.R.U64 R8, R8, 0x3, RZ ;  /* 0x0000000308087819 */ /* 0x000fe200000012ff */
[----:B----4-:R-:W-:Y:S01]  /*19be0*/  IMAD.MOV.U32 R140, RZ, RZ, R93 ;  /* 0x000000ffff8c7224 */ /* 0x010fe200078e005d */
        /* <DEDUP_REMOVED lines=8> */
[----:B------:R-:W-:-:S02]  /*19c70*/  LOP3.LUT R28, R28, R29, RZ, 0x3c, !PT ;  /* 0x0000001d1c1c7212 */ /* 0x000fc400078e3cff */
[----:B------:R-:W-:Y:S02]  /*19c80*/  LOP3.LUT R8, R8, R21, RZ, 0x3c, !PT ;  /* 0x0000001508087212 */ /* 0x000fe400078e3cff */
[----:B------:R-:W-:Y:S02]  /*19c90*/  IADD3.X R29, RZ, R71, RZ, P5, !PT ;  /* 0x00000047ff1d7210 */ /* 0x000fe40002ffe4ff */
[----:B------:R-:W-:Y:S01]  /*19ca0*/  MOV R84, R84 ;  /* 0x0000005400547202 */ /* 0x000fe20000000f00 */
[----:B------:R-:W-:Y:S01]  /*19cb0*/  IMAD.SHL.U32 R85, R140, 0x4, RZ ;  /* 0x000000048c557824 */ /* 0x000fe200078e00ff */
[----:B------:R-:W-:Y:S02]  /*19cc0*/  MOV R79, R90 ;  /* 0x0000005a004f7202 */ /* 0x000fe40000000f00 */
[----:B------:R-:W-:Y:S02]  /*19cd0*/  MOV R96, R88 ;  /* 0x0000005800607202 */ /* 0x000fe40000000f00 */
[----:B------:R-:W-:-:S02]  /*19ce0*/  MOV R94, R94 ;  /* 0x0000005e005e7202 */ /* 0x000fc40000000f00 */
[----:B------:R-:W-:Y:S02]  /*19cf0*/  MOV R93, R86 ;  /* 0x00000056005d7202 */ /* 0x000fe40000000f00 */
[----:B------:R-:W-:Y:S02]  /*19d00*/  MOV R97, R70 ;  /* 0x0000004600617202 */ /* 0x000fe40000000f00 */
[----:B------:R-:W-:Y:S02]  /*19d10*/  MOV R83, R82 ;  /* 0x0000005200537202 */ /* 0x000fe40000000f00 */
        /* <DEDUP_REMOVED lines=9> */
[----:B------:R-:W-:Y:S01]  /*19db0*/  SHF.L.U64.HI R95, R140, 0x2, R142 ;  /* 0x000000028c5f7819 */ /* 0x000fe2000001028e */
[----:B------:R-:W-:Y:S06]  /*19dc0*/  BRA.DIV UR4, `(.L_x_665) ;  /* 0x000000c604a47947 */ /* 0x000fec000b800000 */
[----:B------:R-:W-:Y:S02]  /*19dd0*/  SEL R25, R48, R27, P0 ;  /* 0x0000001b30197207 */ /* 0x000fe40000000000 */
[----:B------:R-:W-:Y:S02]  /*19de0*/  SEL R10, R27, R48, P0 ;  /* 0x000000301b0a7207 */ /* 0x000fe40000000000 */
[----:B------:R-:W-:Y:S02]  /*19df0*/  SEL R27, R24, R31, P0 ;  /* 0x0000001f181b7207 */ /* 0x000fe40000000000 */
[----:B------:R-:W-:Y:S01]  /*19e00*/  SEL R24, R31, R24, P0 ;  /* 0x000000181f187207 */ /* 0x000fe20000000000 */
[----:B-----5:R-:W-:Y:S01]  /*19e10*/  SHFL.IDX PT, R25, R25, R0, 0x1c1f ;  /* 0x001c1f0019197589 */ /* 0x020fe200000e0000 */
[----:B------:R-:W-:Y:S02]  /*19e20*/  SEL R59, R78, R5, P0 ;  /* 0x000000054e3b7207 */ /* 0x000fe40000000000 */
        /* <DEDUP_REMOVED lines=10> */
[----:B------:R-:W-:Y:S01]  /*19ed0*/  SHFL.IDX PT, R21, R21, R0, 0x1c1f ;  /* 0x001c1f0015157589 */ /* 0x000fe200000e0000 */
[----:B------:R-:W-:-:S02]  /*19ee0*/  SEL R29, R15, R14, P0 ;  /* 0x0000000e0f1d7207 */ /* 0x000fc40000000000 */
[----:B------:R-:W-:Y:S01]  /*19ef0*/  SEL R35, R37, R12, P0 ;  /* 0x0000000c25237207 */ /* 0x000fe20000000000 */
[----:B------:R-:W-:Y:S01]  /*19f00*/  SHFL.IDX PT, R31, R31, R0, 0x1c1f ;  /* 0x001c1f001f1f7589 */ /* 0x000fe200000e0000 */
[----:B------:R-:W-:Y:S02]  /*19f10*/  SEL R32, R12, R37, P0 ;  /* 0x000000250c207207 */ /* 0x000fe40000000000 */
[----:B------:R-:W-:Y:S01]  /*19f20*/  LOP3.LUT R5, R0, 0x2, RZ, 0x3c, !PT ;  /* 0x0000000200057812 */ /* 0x000fe200078e3cff */
        /* <DEDUP_REMOVED lines=45> */
[----:B------:R-:W0:Y:S01]  /*1a200*/  SHFL.IDX PT, R34, R4, R5, 0x1c1f ;  /* 0x001c1f0504227589 */ /* 0x000e2200000e0000 */
[----:B------:R-:W-:Y:S02]  /*1a210*/  SEL R111, R38, R99, P0 ;  /* 0x00000063266f7207 */ /* 0x000fe40000000000 */
[----:B------:R-:W-:Y:S01]  /*1a220*/  SEL R110, R99, R38, P0 ;  /* 0x00000026636e7207 */ /* 0x000fe20000000000 */
[----:B------:R1:W2:Y:S01]  /*1a230*/  SHFL.IDX PT, R36, R6, R5, 0x1c1f ;  /* 0x001c1f0506247589 */ /* 0x0002a200000e0000 */
[----:B------:R-:W-:-:S02]  /*1a240*/  SEL R112, R44, R133, P0 ;  /* 0x000000852c707207 */ /* 0x000fc40000000000 */
[----:B------:R-:W-:Y:S01]  /*1a250*/  SEL R114, R45, R114, P0 ;  /* 0x000000722d727207 */ /* 0x000fe20000000000 */
[----:B------:R2:W3:Y:S01]  /*1a260*/  SHFL.IDX PT, R38, R8, R5, 0x1c1f ;  /* 0x001c1f0508267589 */ /* 0x0004e200000e0000 */
[----:B------:R-:W-:Y:S02]  /*1a270*/  SEL R116, R123, R116, P0 ;  /* 0x000000747b747207 */ /* 0x000fe40000000000 */
[----:B------:R-:W-:Y:S01]  /*1a280*/  SEL R118, R131, R118, P0 ;  /* 0x0000007683767207 */ /* 0x000fe20000000000 */
[----:B------:R4:W4:Y:S01]  /*1a290*/  SHFL.IDX PT, R42, R24, R5, 0x1c1f ;  /* 0x001c1f05182a7589 */ /* 0x00092200000e0000 */
        /* <DEDUP_REMOVED lines=14> */
[----:B------:R4:W4:Y:S01]  /*1a380*/  SHFL.IDX PT, R44, R26, R5, 0x1c1f ;  /* 0x001c1f051a2c7589 */ /* 0x00092200000e0000 */
[----:B------:R-:W-:Y:S02]  /*1a390*/  SEL R75, R141, R134, P0 ;  /* 0x000000868d4b7207 */ /* 0x000fe40000000000 */
[----:B0-----:R-:W-:Y:S01]  /*1a3a0*/  SEL R4, R7, R34, P0 ;  /* 0x0000002207047207 */ /* 0x001fe20000000000 */
[----:B------:R-:W-:Y:S01]  /*1a3b0*/  SHFL.IDX PT, R74, R55, R0, 0x1c1f ;  /* 0x001c1f00374a7589 */ /* 0x000fe200000e0000 */
[----:B-1----:R-:W-:Y:S02]  /*1a3c0*/  SEL R6, R34, R7, P0 ;  /* 0x0000000722067207 */ /* 0x002fe40000000000 */
[----:B--2---:R-:W-:Y:S01]  /*1a3d0*/  SEL R8, R9, R36, P0 ;  /* 0x0000002409087207 */ /* 0x004fe20000000000 */
[----:B------:R-:W0:Y:S01]  /*1a3e0*/  SHFL.IDX PT, R41, R56, R5, 0x1c1f ;  /* 0x001c1f0538297589 */ /* 0x000e2200000e0000 */
[----:B------:R-:W-:-:S02]  /*1a3f0*/  SEL R10, R36, R9, P0 ;  /* 0x00000009240a7207 */ /* 0x000fc40000000000 */
[----:B---3--:R-:W-:Y:S01]  /*1a400*/  SEL R12, R21, R38, P0 ;  /* 0x00000026150c7207 */ /* 0x008fe20000000000 */
[----:B------:R-:W1:Y:S01]  /*1a410*/  SHFL.IDX PT, R49, R64, R5, 0x1c1f ;  /* 0x001c1f0540317589 */ /* 0x000e6200000e0000 */
[----:B------:R-:W-:Y:S02]  /*1a420*/  SEL R14, R38, R21, P0 ;  /* 0x00000015260e7207 */ /* 0x000fe40000000000 */
[----:B----4-:R-:W-:Y:S01]  /*1a430*/  SEL R24, R25, R40, P0 ;  /* 0x0000002819187207 */ /* 0x010fe20000000000 */
[----:B------:R-:W2:Y:S01]  /*1a440*/  SHFL.IDX PT, R57, R72, R5, 0x1c1f ;  /* 0x001c1f0548397589 */ /* 0x000ea200000e0000 */
        /* <DEDUP_REMOVED lines=11> */
[----:B------:R-:W3:Y:S01]  /*1a500*/  SHFL.IDX PT, R80, R80, R5, 0x1c1f ;  /* 0x001c1f0550507589 */ /* 0x000ee200000e0000 */
[----:B------:R-:W-:-:S02]  /*1a510*/  SEL R42, R48, R33, P0 ;  /* 0x00000021302a7207 */ /* 0x000fc40000000000 */
[----:B------:R-:W-:Y:S01]  /*1a520*/  SEL R44, R35, R50, P0 ;  /* 0x00000032232c7207 */ /* 0x000fe20000000000 */
[----:B------:R-:W4:Y:S01]  /*1a530*/  SHFL.IDX PT, R82, R82, R5, 0x1c1f ;  /* 0x001c1f0552527589 */ /* 0x000f2200000e0000 */
[----:B------:R-:W-:Y:S02]  /*1a540*/  SEL R46, R50, R35, P0 ;  /* 0x00000023322e7207 */ /* 0x000fe40000000000 */
[----:B------:R-:W-:Y:S01]  /*1a550*/  SEL R48, R37, R52, P0 ;  /* 0x0000003425307207 */ /* 0x000fe20000000000 */
[----:B------:R-:W-:Y:S01]  /*1a560*/  SHFL.IDX PT, R43, R107, R0, 0x1c1f ;  /* 0x001c1f006b2b7589 */ /* 0x000fe200000e0000 */
[----:B------:R-:W-:Y:S02]  /*1a570*/  SEL R50, R52, R37, P0 ;  /* 0x0000002534327207 */ /* 0x000fe40000000000 */
[----:B0-----:R-:W-:Y:S01]  /*1a580*/  SEL R56, R58, R41, P0 ;  /* 0x000000293a387207 */ /* 0x001fe20000000000 */
[----:B------:R-:W-:Y:S01]  /*1a590*/  SHFL.IDX PT, R47, R109, R0, 0x1c1f ;  /* 0x001c1f006d2f7589 */ /* 0x000fe200000e0000 */
[----:B------:R-:W-:-:S02]  /*1a5a0*/  SEL R60, R62, R45, P0 ;  /* 0x0000002d3e3c7207 */ /* 0x000fc40000000000 */
[----:B-1----:R-:W-:Y:S01]  /*1a5b0*/  SEL R64, R66, R49, P0 ;  /* 0x0000003142407207 */ /* 0x002fe20000000000 */
[----:B------:R-:W-:Y:S01]  /*1a5c0*/  SHFL.IDX PT, R51, R111, R0, 0x1c1f ;  /* 0x001c1f006f337589 */ /* 0x000fe200000e0000 */
[----:B------:R-:W-:Y:S02]  /*1a5d0*/  SEL R68, R70, R53, P0 ;  /* 0x0000003546447207 */ /* 0x000fe40000000000 */
[----:B--2---:R-:W-:Y:S01]  /*1a5e0*/  SEL R72, R74, R57, P0 ;  /* 0x000000394a487207 */ /* 0x004fe20000000000 */
        /* <DEDUP_REMOVED lines=11> */
[----:B---3--:R-:W-:Y:S01]  /*1a6a0*/  SEL R9, R65, R80, P0 ;  /* 0x0000005041097207 */ /* 0x008fe20000000000 */
[----:B------:R-:W-:Y:S01]  /*1a6b0*/  SHFL.IDX PT, R71, R121, R0, 0x1c1f ;  /* 0x001c1f0079477589 */ /* 0x000fe200000e0000 */
[----:B------:R-:W-:-:S02]  /*1a6c0*/  SEL R11, R80, R65, P0 ;  /* 0x00000041500b7207 */ /* 0x000fc40000000000 */
[----:B----4-:R-:W-:Y:S01]  /*1a6d0*/  SEL R13, R69, R82, P0 ;  /* 0x00000052450d7207 */ /* 0x010fe20000000000 */
[----:B------:R-:W0:Y:S01]  /*1a6e0*/  SHFL.IDX PT, R106, R106, R5, 0x1c1f ;  /* 0x001c1f056a6a7589 */ /* 0x000e2200000e0000 */
[----:B------:R-:W-:Y:S02]  /*1a6f0*/  SEL R15, R82, R69, P0 ;  /* 0x00000045520f7207 */ /* 0x000fe40000000000 */
[----:B------:R-:W-:Y:S01]  /*1a700*/  SEL R54, R54, R39, P0 ;  /* 0x0000002736367207 */ /* 0x000fe20000000000 */
[----:B------:R-:W1:Y:S04]  /*1a710*/  SHFL.IDX PT, R108, R108, R5, 0x1c1f ;  /* 0x001c1f056c6c7589 */ /* 0x000e6800000e0000 */
[----:B------:R-:W2:Y:S04]  /*1a720*/  SHFL.IDX PT, R110, R110, R5, 0x1c1f ;  /* 0x001c1f056e6e7589 */ /* 0x000ea800000e0000 */
[----:B------:R-:W3:Y:S04]  /*1a730*/  SHFL.IDX PT, R112, R112, R5, 0x1c1f ;  /* 0x001c1f0570707589 */ /* 0x000ee800000e0000 */
[----:B------:R-:W4:Y:S04]  /*1a740*/  SHFL.IDX PT, R114, R114, R5, 0x1c1f ;  /* 0x001c1f0572727589 */ /* 0x000f2800000e0000 */
[----:B------:R-:W-:Y:S04]  /*1a750*/  SHFL.IDX PT, R116, R116, R5, 0x1c1f ;  /* 0x001c1f0574747589 */ /* 0x000fe800000e0000 */
[----:B------:R-:W4:Y:S01]  /*1a760*/  SHFL.IDX PT, R118, R118, R5, 0x1c1f ;  /* 0x001c1f0576767589 */ /* 0x000f2200000e0000 */
[----:B0-----:R-:W-:-:S02]  /*1a770*/  SEL R41, R43, R106, P0 ;  /* 0x0000006a2b297207 */ /* 0x001fc40000000000 */
[----:B------:R-:W-:Y:S01]  /*1a780*/  SEL R43, R106, R43, P0 ;  /* 0x0000002b6a2b7207 */ /* 0x000fe20000000000 */
[----:B------:R-:W0:Y:S01]  /*1a790*/  SHFL.IDX PT, R132, R132, R5, 0x1c1f ;  /* 0x001c1f0584847589 */ /* 0x000e2200000e0000 */
[----:B-1----:R-:W-:Y:S02]  /*1a7a0*/  SEL R45, R47, R108, P0 ;  /* 0x0000006c2f2d7207 */ /* 0x002fe40000000000 */
[----:B------:R-:W-:Y:S01]  /*1a7b0*/  SEL R47, R108, R47, P0 ;  /* 0x0000002f6c2f7207 */ /* 0x000fe20000000000 */
[----:B------:R-:W-:Y:S01]  /*1a7c0*/  SHFL.IDX PT, R101, R101, R0, 0x1c1f ;  /* 0x001c1f0065657589 */ /* 0x000fe200000e0000 */
[----:B--2---:R-:W-:Y:S02]  /*1a7d0*/  SEL R49, R51, R110, P0 ;  /* 0x0000006e33317207 */ /* 0x004fe40000000000 */
[----:B------:R-:W-:Y:S01]  /*1a7e0*/  SEL R51, R110, R51, P0 ;  /* 0x000000336e337207 */ /* 0x000fe20000000000 */
[----:B------:R-:W-:Y:S01]  /*1a7f0*/  SHFL.IDX PT, R103, R103, R0, 0x1c1f ;  /* 0x001c1f0067677589 */ /* 0x000fe200000e0000 */
[----:B---3--:R-:W-:-:S02]  /*1a800*/  SEL R53, R55, R112, P0 ;  /* 0x0000007037357207 */ /* 0x008fc40000000000 */
[----:B------:R-:W-:Y:S01]  /*1a810*/  SEL R55, R112, R55, P0 ;  /* 0x0000003770377207 */ /* 0x000fe20000000000 */
[----:B------:R-:W-:Y:S01]  /*1a820*/  SHFL.IDX PT, R105, R105, R0, 0x1c1f ;  /* 0x001c1f0069697589 */ /* 0x000fe200000e0000 */
[----:B----4-:R-:W-:Y:S02]  /*1a830*/  SEL R57, R59, R114, P0 ;  /* 0x000000723b397207 */ /* 0x010fe40000000000 */
[----:B------:R-:W-:Y:S01]  /*1a840*/  SEL R59, R114, R59, P0 ;  /* 0x0000003b723b7207 */ /* 0x000fe20000000000 */
[----:B------:R-:W1:Y:S04]  /*1a850*/  SHFL.IDX PT, R98, R98, R5, 0x1c1f ;  /* 0x001c1f0562627589 */ /* 0x000e6800000e0000 */
[----:B------:R-:W2:Y:S01]  /*1a860*/  SHFL.IDX PT, R100, R100, R5, 0x1c1f ;  /* 0x001c1f0564647589 */ /* 0x000ea200000e0000 */
[----:B------:R-:W-:-:S02]  /*1a870*/  SEL R65, R67, R118, P0 ;  /* 0x0000007643417207 */ /* 0x000fc40000000000 */
[----:B------:R-:W-:Y:S01]  /*1a880*/  SEL R67, R118, R67, P0 ;  /* 0x0000004376437207 */ /* 0x000fe20000000000 */
[----:B------:R-:W3:Y:S01]  /*1a890*/  SHFL.IDX PT, R102, R102, R5, 0x1c1f ;  /* 0x001c1f0566667589 */ /* 0x000ee200000e0000 */
[----:B0-----:R-:W-:Y:S02]  /*1a8a0*/  SEL R69, R71, R132, P0 ;  /* 0x0000008447457207 */ /* 0x001fe40000000000 */
[----:B------:R-:W-:Y:S01]  /*1a8b0*/  SEL R71, R132, R71, P0 ;  /* 0x0000004784477207 */ /* 0x000fe20000000000 */
[----:B------:R-:W0:Y:S04]  /*1a8c0*/  SHFL.IDX PT, R104, R104, R5, 0x1c1f ;  /* 0x001c1f0568687589 */ /* 0x000e2800000e0000 */
[----:B------:R4:W0:Y:S04]  /*1a8d0*/  SHFL.IDX PT, R2, R2, R5, 0x1c1f ;  /* 0x001c1f0502027589 */ /* 0x00082800000e0000 */
[----:B------:R2:W0:Y:S01]  /*1a8e0*/  SHFL.IDX PT, R75, R75, R0, 0x1c1f ;  /* 0x001c1f004b4b7589 */ /* 0x00042200000e0000 */
[----:B-1----:R-:W-:-:S02]  /*1a8f0*/  SEL R25, R99, R98, P0 ;  /* 0x0000006263197207 */ /* 0x002fc40000000000 */
[----:B----4-:R-:W-:Y:S02]  /*1a900*/  SEL R5, R61, R78, P0 ;  /* 0x0000004e3d057207 */ /* 0x010fe40000000000 */
[----:B------:R-:W-:Y:S02]  /*1a910*/  SEL R61, R63, R116, P0 ;  /* 0x000000743f3d7207 */ /* 0x000fe40000000000 */
[----:B------:R-:W-:Y:S01]  /*1a920*/  SEL R27, R98, R99, P0 ;  /* 0x00000063621b7207 */ /* 0x000fe20000000000 */
[----:B--2---:R-:W-:Y:S01]  /*1a930*/  IMAD.MOV.U32 R0, RZ, RZ, RZ ;  /* 0x000000ffff007224 */ /* 0x004fe200078e00ff */
[----:B------:R-:W-:Y:S02]  /*1a940*/  SEL R29, R101, R100, P0 ;  /* 0x00000064651d7207 */ /* 0x000fe40000000000 */
[----:B------:R-:W-:Y:S02]  /*1a950*/  SEL R31, R100, R101, P0 ;  /* 0x00000065641f7207 */ /* 0x000fe40000000000 */
[----:B---3--:R-:W-:-:S02]  /*1a960*/  SEL R33, R103, R102, P0 ;  /* 0x0000006667217207 */ /* 0x008fc40000000000 */
[----:B------:R-:W-:Y:S02]  /*1a970*/  SEL R35, R102, R103, P0 ;  /* 0x0000006766237207 */ /* 0x000fe40000000000 */
[----:B0-----:R-:W-:Y:S02]  /*1a980*/  SEL R37, R105, R104, P0 ;  /* 0x0000006869257207 */ /* 0x001fe40000000000 */
[----:B------:R-:W-:Y:S02]  /*1a990*/  SEL R39, R104, R105, P0 ;  /* 0x0000006968277207 */ /* 0x000fe40000000000 */
[----:B------:R-:W-:-:S07]  /*1a9a0*/  SEL R63, R116, R63, P0 ;  /* 0x0000003f743f7207 */ /* 0x000fce0000000000 */
.L_x_959:
[----:B------:R-:W-:Y:S05]  /*1a9b0*/  WARPSYNC.ALL ;  /* 0x0000000000007948 */ /* 0x000fea0003800000 */
[----:B------:R-:W-:Y:S01]  /*1a9c0*/  BAR.SYNC.DEFER_BLOCKING 0x1, 0x100 ;  /* 0x0044000000007b1d */ /* 0x000fe20000010000 */
[----:B------:R-:W-:-:S05]  /*1a9d0*/  IADD3 R100, R143, -0x80, RZ ;  /* 0xffffff808f647810 */ /* 0x000fca0007ffe0ff */
[----:B------:R-:W-:Y:S01]  /*1a9e0*/  ULDC.64 UR4, c[0x0][0xc00] ;  /* 0x0003000000047ab9 */ /* 0x000fe20000000a00 */
[----:B------:R-:W2:Y:S01]  /*1a9f0*/  LDL R82, [R1+0x44] ;  /* 0x0000440001527983 */ /* 0x000ea20000100800 */
[----:B------:R-:W-:Y:S02]  /*1aa00*/  ISETP.NE.U32.AND P1, PT, RZ, UR4, PT ;  /* 0x00000004ff007c0c */ /* 0x000fe4000bf25070 */
[----:B------:R-:W-:Y:S02]  /*1aa10*/  IADD3 R98, P2, R85, UR4, RZ ;  /* 0x0000000455627c10 */ /* 0x000fe4000ff5e0ff */
[----:B------:R-:W-:Y:S02]  /*1aa20*/  ISETP.NE.AND.EX P1, PT, RZ, UR5, PT, P1 ;  /* 0x00000005ff007c0c */ /* 0x000fe4000bf25310 */
[----:B------:R-:W-:Y:S01]  /*1aa30*/  IADD3.X R99, R95, UR5, RZ, P2, !PT ;  /* 0x000000055f637c10 */ /* 0x000fe200097fe4ff */
[----:B------:R-:W-:Y:S01]  /*1aa40*/  ULDC.64 UR4, c[0x0][0xc08] ;  /* 0x0003020000047ab9 */ /* 0x000fe20000000a00 */
[----:B------:R0:W-:Y:S04]  /*1aa50*/  STSM.16.M88.4 [R97], R4 ;  /* 0x0000000461007844 */ /* 0x0001e80000000200 */
[----:B------:R1:W-:Y:S04]  /*1aa60*/  STSM.16.M88.4 [R73], R8 ;  /* 0x0000000849007844 */ /* 0x0003e80000000200 */
[----:B------:R-:W-:Y:S04]  /*1aa70*/  STSM.16.M88.4 [R86], R12 ;  /* 0x0000000c56007844 */ /* 0x000fe80000000200 */
[----:B------:R-:W-:Y:S01]  /*1aa80*/  STSM.16.M88.4 [R87], R24 ;  /* 0x0000001857007844 */ /* 0x000fe20000000200 */
[----:B0-----:R-:W-:-:S03]  /*1aa90*/  SHF.R.S32.HI R4, RZ, 0x1f, R100 ;  /* 0x0000001fff047819 */ /* 0x001fc60000011464 */
[----:B------:R-:W-:Y:S01]  /*1aaa0*/  STSM.16.M88.4 [R88], R28 ;  /* 0x0000001c58007844 */ /* 0x000fe20000000200 */
[----:B------:R-:W-:-:S03]  /*1aab0*/  LEA.HI R5, R4, R100, RZ, 0x7 ;  /* 0x0000006404057211 */ /* 0x000fc600078f38ff */
[----:B------:R-:W-:Y:S01]  /*1aac0*/  STSM.16.M88.4 [R89], R32 ;  /* 0x0000002059007844 */ /* 0x000fe20000000200 */
[----:B-1----:R-:W-:Y:S02]  /*1aad0*/  SEL R73, R75, R2, P0 ;  /* 0x000000024b497207 */ /* 0x002fe40000000000 */
[----:B------:R-:W-:Y:S01]  /*1aae0*/  LOP3.LUT R6, R5, 0xffffff80, RZ, 0xc0, !PT ;  /* 0xffffff8005067812 */ /* 0x000fe200078ec0ff */
[----:B------:R-:W-:Y:S01]  /*1aaf0*/  STSM.16.M88.4 [R90], R36 ;  /* 0x000000245a007844 */ /* 0x000fe20000000200 */
[----:B------:R-:W-:-:S03]  /*1ab00*/  SEL R75, R2, R75, P0 ;  /* 0x0000004b024b7207 */ /* 0x000fc60000000000 */
[----:B------:R-:W-:Y:S01]  /*1ab10*/  IMAD.IADD R10, R100, 0x1, -R6 ;  /* 0x00000001640a7824 */ /* 0x000fe200078e0a06 */
[----:B------:R-:W-:Y:S01]  /*1ab20*/  STSM.16.M88.4 [R91], R40 ;  /* 0x000000285b007844 */ /* 0x000fe20000000200 */
[----:B------:R-:W-:Y:S01]  /*1ab30*/  ISETP.NE.U32.AND P0, PT, RZ, UR4, PT ;  /* 0x00000004ff007c0c */ /* 0x000fe2000bf05070 */
[----:B------:R-:W0:Y:S02]  /*1ab40*/  LDC R2, c[0x0][0xbe8] ;  /* 0x0002fa00ff027b82 */ /* 0x000e240000000800 */
[----:B------:R-:W-:Y:S01]  /*1ab50*/  SHF.R.S32.HI R7, RZ, 0x1f, R10 ;  /* 0x0000001fff077819 */ /* 0x000fe2000001140a */
[----:B------:R-:W-:Y:S03]  /*1ab60*/  STSM.16.M88.4 [R92], R44 ;  /* 0x0000002c5c007844 */ /* 0x000fe60000000200 */
[----:B------:R-:W-:Y:S01]  /*1ab70*/  LEA.HI R6, R7, R10, RZ, 0x2 ;  /* 0x0000000a07067211 */ /* 0x000fe200078f10ff */
[----:B------:R-:W-:Y:S04]  /*1ab80*/  STSM.16.M88.4 [R93], R48 ;  /* 0x000000305d007844 */ /* 0x000fe80000000200 */
[----:B------:R-:W-:Y:S01]  /*1ab90*/  STSM.16.M88.4 [R94], R52 ;  /* 0x000000345e007844 */ /* 0x000fe20000000200 */
[----:B------:R-:W-:-:S03]  /*1aba0*/  SHF.R.S32.HI R8, RZ, 0x2, R6 ;  /* 0x00000002ff087819 */ /* 0x000fc60000011406 */
[----:B------:R-:W-:Y:S01]  /*1abb0*/  STSM.16.M88.4 [R96], R56 ;  /* 0x0000003860007844 */ /* 0x000fe20000000200 */
[----:B------:R-:W-:-:S03]  /*1abc0*/  SHF.R.S32.HI R9, RZ, 0x1f, R6 ;  /* 0x0000001fff097819 */ /* 0x000fc60000011406 */
[----:B------:R-:W-:Y:S01]  /*1abd0*/  STSM.16.M88.4 [R79], R60 ;  /* 0x0000003c4f007844 */ /* 0x000fe20000000200 */
[----:B------:R-:W-:-:S03]  /*1abe0*/  LEA.HI R6, R4, R100, RZ, 0x2 ;  /* 0x0000006404067211 */ /* 0x000fc600078f10ff */
[----:B------:R1:W-:Y:S01]  /*1abf0*/  STSM.16.M88.4 [R81], R64 ;  /* 0x0000004051007844 */ /* 0x0003e20000000200 */
[----:B------:R-:W-:-:S03]  /*1ac00*/  LEA.HI R9, R9, R8, RZ, 0x3 ;  /* 0x0000000809097211 */ /* 0x000fc600078f18ff */
[----:B------:R3:W-:Y:S01]  /*1ac10*/  STSM.16.M88.4 [R83], R68 ;  /* 0x0000004453007844 */ /* 0x0007e20000000200 */
[----:B------:R-:W-:-:S03]  /*1ac20*/  SHF.R.S32.HI R4, RZ, 0x7, R5 ;  /* 0x00000007ff047819 */ /* 0x000fc60000011405 */
[----:B------:R3:W-:Y:S01]  /*1ac30*/  STSM.16.M88.4 [R84], R72 ;  /* 0x0000004854007844 */ /* 0x0007e20000000200 */
[----:B------:R-:W-:Y:S01]  /*1ac40*/  BAR.SYNC.DEFER_BLOCKING 0x1, 0x100 ;  /* 0x0044000000007b1d */ /* 0x000fe20000010000 */
[----:B------:R-:W-:Y:S02]  /*1ac50*/  ISETP.NE.AND.EX P0, PT, RZ, UR5, PT, P0 ;  /* 0x00000005ff007c0c */ /* 0x000fe4000bf05300 */
[----:B------:R-:W-:Y:S02]  /*1ac60*/  LOP3.LUT R9, R9, 0xfffffff8, RZ, 0xc0, !PT ;  /* 0xfffffff809097812 */ /* 0x000fe400078ec0ff */
[----:B------:R-:W-:Y:S02]  /*1ac70*/  LEA.HI R5, R5, R4, RZ, 0x1 ;  /* 0x0000000405057211 */ /* 0x000fe400078f08ff */
[----:B------:R-:W-:Y:S01]  /*1ac80*/  LEA.HI R7, R7, R10, RZ, 0x5 ;  /* 0x0000000a07077211 */ /* 0x000fe200078f28ff */
[----:B------:R-:W-:Y:S01]  /*1ac90*/  IMAD.IADD R8, R8, 0x1, -R9 ;  /* 0x0000000108087824 */ /* 0x000fe200078e0a09 */
[----:B------:R-:W-:-:S02]  /*1aca0*/  LOP3.LUT R5, R5, 0x3fffffe, RZ, 0xc0, !PT ;  /* 0x03fffffe05057812 */ /* 0x000fc400078ec0ff */
[----:B------:R-:W-:Y:S02]  /*1acb0*/  SHF.R.S32.HI R7, RZ, 0x5, R7 ;  /* 0x00000005ff077819 */ /* 0x000fe40000011407 */
[----:B------:R-:W-:Y:S02]  /*1acc0*/  IADD3 R5, R4, -R5, RZ ;  /* 0x8000000504057210 */ /* 0x000fe40007ffe0ff */
[----:B------:R-:W-:Y:S01]  /*1acd0*/  @P0 IADD3 R4, P3, R85, UR4, RZ ;  /* 0x0000000455040c10 */ /* 0x000fe2000ff7e0ff */
[----:B------:R-:W-:Y:S01]  /*1ace0*/  IMAD R8, R7, 0x10, R8 ;  /* 0x0000001007087824 */ /* 0x000fe200078e0208 */
[----:B------:R-:W-:Y:S02]  /*1acf0*/  ULDC UR4, c[0x0][0xa88] ;  /* 0x0002a20000047ab9 */ /* 0x000fe40000000800 */
[----:B-1----:R-:W-:Y:S01]  /*1ad00*/  MOV R81, UR4 ;  /* 0x0000000400517c02 */ /* 0x002fe20008000f00 */
[----:B------:R-:W-:Y:S01]  /*1ad10*/  IMAD R14, R5, 0x40, R8 ;  /* 0x00000040050e7824 */ /* 0x000fe200078e0208 */
[----:B------:R-:W-:Y:S01]  /*1ad20*/  @P0 IADD3.X R5, R95, UR5, RZ, P3, !PT ;  /* 0x000000055f050c10 */ /* 0x000fe20009ffe4ff */
[----:B------:R3:W5:Y:S01]  /*1ad30*/  @P1 LDG.E R0, desc[UR36][R98.64] ;  /* 0x0000002462001981 */ /* 0x000762000c1e1900 */
[----:B0-----:R-:W-:-:S02]  /*1ad40*/  ISETP.NE.AND P2, PT, R2, 0x1, PT ;  /* 0x000000010200780c */ /* 0x001fc40003f45270 */
[----:B------:R-:W-:Y:S01]  /*1ad50*/  LOP3.LUT R9, R6, 0xfffffffc, RZ, 0xc0, !PT ;  /* 0xfffffffc06097812 */ /* 0x000fe200078ec0ff */
[----:B------:R3:W5:Y:S04]  /*1ad60*/  @P0 LDG.E R81, desc[UR36][R4.64] ;  /* 0x0000002404510981 */ /* 0x000768000c1e1900 */
[----:B------:R-:W-:-:S05]  /*1ad70*/  IMAD.IADD R11, R100, 0x1, -R9 ;  /* 0x00000001640b7824 */ /* 0x000fca00078e0a09 */
[----:B------:R-:W-:Y:S01]  /*1ad80*/  LEA.HI R12, R11, R11, RZ, 0x1 ;  /* 0x0000000b0b0c7211 */ /* 0x000fe200078f08ff */
[----:B------:R-:W0:Y:S03]  /*1ad90*/  @P2 LDC R6, c[0x0][0xbec] ;  /* 0x0002fb00ff062b82 */ /* 0x000e260000000800 */
[----:B------:R-:W-:-:S05]  /*1ada0*/  LOP3.LUT R12, R12, 0x1ffffffe, RZ, 0xc0, !PT ;  /* 0x1ffffffe0c0c7812 */ /* 0x000fca00078ec0ff */
[----:B------:R-:W1:Y:S01]  /*1adb0*/  @P2 LDC R9, c[0x0][0xbf0] ;  /* 0x0002fc00ff092b82 */ /* 0x000e620000000800 */
[----:B------:R-:W-:-:S04]  /*1adc0*/  IMAD.IADD R11, R11, 0x1, -R12 ;  /* 0x000000010b0b7824 */ /* 0x000fc800078e0a0c */
[----:B------:R-:W-:-:S04]  /*1add0*/  IMAD R11, R11, 0x8, R14 ;  /* 0x000000080b0b7824 */ /* 0x000fc800078e020e */
[----:B--2---:R-:W-:Y:S01]  /*1ade0*/  IMAD R15, R82, 0x80, R11 ;  /* 0x00000080520f7824 */ /* 0x004fe200078e020b */
[----:B01-3--:R-:W-:Y:S06]  /*1adf0*/  @P0 BRA `(.L_x_666) ;  /* 0x0000000000100947 */ /* 0x00bfec0003800000 */
[----:B------:R-:W-:Y:S05]  /*1ae00*/  @!P1 BRA `(.L_x_666) ;  /* 0x00000000000c9947 */ /* 0x000fea0003800000 */
[----:B------:R-:W2:Y:S04]  /*1ae10*/  LDG.E R4, desc[UR36][R98.64] ;  /* 0x0000002462047981 */ /* 0x000ea8000c1e1900 */
[----:B-----5:R-:W2:Y:S02]  /*1ae20*/  LDG.E R81, desc[UR36][R98.64+0x4] ;  /* 0x0000042462517981 */ /* 0x020ea4000c1e1900 */
[----:B--2---:R-:W-:-:S07]  /*1ae30*/  IMAD.IADD R81, R81, 0x1, -R4 ;  /* 0x0000000151517824 */ /* 0x004fce00078e0a04 */
.L_x_666:
[----:B------:R-:W2:Y:S01]  /*1ae40*/  LDL.LU R84, [R1+0x38] ;  /* 0x0000380001547983 */ /* 0x000ea20000300800 */
[----:B------:R-:W-:Y:S01]  /*1ae50*/  @P2 IMAD.HI.U32 R4, R15, R6, RZ ;  /* 0x000000060f042227 */ /* 0x000fe200078e00ff */
[----:B------:R-:W-:Y:S01]  /*1ae60*/  ULDC.64 UR4, c[0x0][0xb90] ;  /* 0x0002e40000047ab9 */ /* 0x000fe20000000a00 */
[--C-:B-----5:R-:W-:Y:S01]  /*1ae70*/  SHF.R.S32.HI R79, RZ, 0x1f, R0.reuse ;  /* 0x0000001fff4f7819 */ /* 0x120fe20000011400 */
[----:B------:R-:W0:Y:S01]  /*1ae80*/  @P2 LDC R83, c[0x0][0xbec] ;  /* 0x0002fb00ff532b82 */ /* 0x000e220000000800 */
[----:B------:R-:W-:Y:S01]  /*1ae90*/  IMAD.MOV.U32 R78, RZ, RZ, R0 ;  /* 0x000000ffff4e7224 */ /* 0x000fe200078e0000 */
[----:B------:R-:W-:Y:S01]  /*1aea0*/  MOV R7, R15 ;  /* 0x0000000f00077202 */ /* 0x000fe20000000f00 */
[----:B------:R-:W-:Y:S01]  /*1aeb0*/  IMAD R11, R219, 0x40, R18 ;  /* 0x00000040db0b7824 */ /* 0x000fe200078e0212 */
[----:B------:R-:W-:Y:S01]  /*1aec0*/  @P2 SHF.R.U32.HI R7, RZ, R9, R4 ;  /* 0x00000009ff072219 */ /* 0x000fe20000011604 */
[----:B------:R-:W-:Y:S01]  /*1aed0*/  IMAD R81, R81, R2, RZ ;  /* 0x0000000251517224 */ /* 0x000fe200078e02ff */
[----:B------:R-:W-:Y:S01]  /*1aee0*/  SEL R21, R142, RZ, !P1 ;  /* 0x000000ff8e157207 */ /* 0x000fe20004800000 */
[----:B------:R-:W-:Y:S01]  /*1aef0*/  IMAD.WIDE R76, R11, 0x2, R76 ;  /* 0x000000020b4c7825 */ /* 0x000fe200078e024c */
[----:B------:R-:W-:-:S03]  /*1af00*/  SHF.R.S32.HI R11, RZ, 0x1f, R7 ;  /* 0x0000001fff0b7819 */ /* 0x000fc60000011407 */
[----:B------:R-:W-:Y:S01]  /*1af10*/  IMAD.MOV R13, RZ, RZ, -R7 ;  /* 0x000000ffff0d7224 */ /* 0x000fe200078e0a07 */
[----:B------:R-:W-:-:S04]  /*1af20*/  IADD3 R29, P3, R76, 0x4000, RZ ;  /* 0x000040004c1d7810 */ /* 0x000fc80007f7e0ff */
[----:B------:R-:W-:-:S04]  /*1af30*/  LOP3.LUT R28, R29, 0x380, RZ, 0xc0, !PT ;  /* 0x000003801d1c7812 */ /* 0x000fc800078ec0ff */
[----:B------:R-:W-:-:S04]  /*1af40*/  SHF.R.U64 R28, R28, 0x3, RZ ;  /* 0x000000031c1c7819 */ /* 0x000fc800000012ff */
[----:B------:R-:W-:Y:S01]  /*1af50*/  LOP3.LUT R28, R28, R29, RZ, 0x3c, !PT ;  /* 0x0000001d1c1c7212 */ /* 0x000fe200078e3cff */
[----:B------:R-:W-:Y:S01]  /*1af60*/  IMAD.X R29, RZ, RZ, R77, P3 ;  /* 0x000000ffff1d7224 */ /* 0x000fe200018e064d */
        /* <DEDUP_REMOVED lines=10> */
[----:B------:R-:W-:-:S04]  /*1b010*/  SHF.R.S32.HI R85, RZ, 0x1f, R100 ;  /* 0x0000001fff557819 */ /* 0x000fc80000011464 */
[----:B------:R-:W-:-:S04]  /*1b020*/  LEA.HI R85, R85, R100, RZ, 0x3 ;  /* 0x0000006455557211 */ /* 0x000fc800078f18ff */
[----:B------:R-:W-:-:S05]  /*1b030*/  LOP3.LUT R85, R85, 0xfffffff8, RZ, 0xc0, !PT ;  /* 0xfffffff855557812 */ /* 0x000fca00078ec0ff */
[----:B------:R-:W-:Y:S02]  /*1b040*/  IMAD.IADD R85, R100, 0x1, -R85 ;  /* 0x0000000164557824 */ /* 0x000fe400078e0a55 */
[C---:B------:R-:W-:Y:S02]  /*1b050*/  VIADD R86, R18.reuse, 0xc0 ;  /* 0x000000c012567836 */ /* 0x040fe40000000000 */
[----:B------:R-:W-:Y:S01]  /*1b060*/  VIADD R88, R18, 0x80 ;  /* 0x0000008012587836 */ /* 0x000fe20000000000 */
[----:B------:R-:W-:Y:S01]  /*1b070*/  BSSY B1, `(.L_x_667) ;  /* 0x00000be000017945 */ /* 0x000fe20003800000 */
[----:B------:R-:W-:Y:S02]  /*1b080*/  SHF.R.S32.HI R87, RZ, 0x1f, R218 ;  /* 0x0000001fff577819 */ /* 0x000fe400000114da */
[----:B------:R-:W-:Y:S02]  /*1b090*/  SHF.R.S32.HI R90, RZ, 0x1f, R18 ;  /* 0x0000001fff5a7819 */ /* 0x000fe40000011412 */
[----:B------:R-:W-:-:S02]  /*1b0a0*/  SHF.R.S32.HI R89, RZ, 0x1f, R88 ;  /* 0x0000001fff597819 */ /* 0x000fc40000011458 */
[----:B--2---:R-:W-:Y:S01]  /*1b0b0*/  SHF.R.S32.HI R80, RZ, 0x1f, R84 ;  /* 0x0000001fff507819 */ /* 0x004fe20000011454 */
[----:B------:R-:W-:Y:S01]  /*1b0c0*/  IMAD.WIDE.U32 R4, R84, UR4, R78 ;  /* 0x0000000454047c25 */ /* 0x000fe2000f8e004e */
[----:B------:R-:W-:-:S03]  /*1b0d0*/  SEL R78, R140, RZ, !P1 ;  /* 0x000000ff8c4e7207 */ /* 0x000fc60004800000 */
[----:B------:R-:W-:-:S04]  /*1b0e0*/  IMAD R6, R80, UR4, RZ ;  /* 0x0000000450067c24 */ /* 0x000fc8000f8e02ff */
[----:B------:R-:W-:Y:S01]  /*1b0f0*/  IMAD R9, R84, UR5, R6 ;  /* 0x0000000554097c24 */ /* 0x000fe2000f8e0206 */
[----:B------:R-:W-:-:S04]  /*1b100*/  ULDC.64 UR4, c[0x0][0xb98] ;  /* 0x0002e60000047ab9 */ /* 0x000fc80000000a00 */
[----:B------:R-:W-:Y:S01]  /*1b110*/  IADD3 R5, R5, R9, RZ ;  /* 0x0000000905057210 */ /* 0x000fe20007ffe0ff */
[----:B------:R-:W-:Y:S02]  /*1b120*/  IMAD R9, R2, R13, R15 ;  /* 0x0000000d02097224 */ /* 0x000fe400078e020f */
[----:B------:R-:W-:Y:S02]  /*1b130*/  IMAD R13, R21, UR4, RZ ;  /* 0x00000004150d7c24 */ /* 0x000fe4000f8e02ff */
[----:B------:R-:W-:Y:S01]  /*1b140*/  IMAD.WIDE.U32 R4, R78, UR4, R4 ;  /* 0x000000044e047c25 */ /* 0x000fe2000f8e0004 */
[----:B------:R-:W-:-:S03]  /*1b150*/  SHF.R.S32.HI R6, RZ, 0x1f, R9 ;  /* 0x0000001fff067819 */ /* 0x000fc60000011409 */
[----:B------:R-:W-:Y:S01]  /*1b160*/  IMAD R13, R78, UR5, R13 ;  /* 0x000000054e0d7c24 */ /* 0x000fe2000f8e020d */
[----:B------:R-:W-:Y:S01]  /*1b170*/  IADD3 R4, P0, R7, R4, RZ ;  /* 0x0000000407047210 */ /* 0x000fe20007f1e0ff */
[----:B------:R-:W-:Y:S01]  /*1b180*/  ULDC.64 UR4, c[0x0][0xb88] ;  /* 0x0002e20000047ab9 */ /* 0x000fe20000000a00 */
[----:B------:R-:W-:Y:S01]  /*1b190*/  IADD3 R7, P5, R76, 0x1000, RZ ;  /* 0x000010004c077810 */ /* 0x000fe20007fbe0ff */
[----:B------:R-:W-:Y:S01]  /*1b1a0*/  IMAD R6, R6, UR4, RZ ;  /* 0x0000000406067c24 */ /* 0x000fe2000f8e02ff */
[----:B------:R-:W-:Y:S02]  /*1b1b0*/  IADD3.X R5, R11, R5, R13, P0, !PT ;  /* 0x000000050b057210 */ /* 0x000fe400007fe40d */
[----:B------:R-:W-:Y:S01]  /*1b1c0*/  LOP3.LUT P0, RZ, R10, 0x3, RZ, 0xc0, !PT ;  /* 0x000000030aff7812 */ /* 0x000fe2000780c0ff */
[C---:B------:R-:W-:Y:S01]  /*1b1d0*/  IMAD R11, R9.reuse, UR5, R6 ;  /* 0x00000005090b7c24 */ /* 0x040fe2000f8e0206 */
[----:B------:R-:W-:Y:S01]  /*1b1e0*/  IADD3 R13, P4, R76, 0x2000, RZ ;  /* 0x000020004c0d7810 */ /* 0x000fe20007f9e0ff */
[----:B------:R-:W-:Y:S01]  /*1b1f0*/  IMAD.WIDE.U32 R4, R9, UR4, R4 ;  /* 0x0000000409047c25 */ /* 0x000fe2000f8e0004 */
[----:B------:R-:W-:Y:S01]  /*1b200*/  ULDC.64 UR4, c[0x0][0xb50] ;  /* 0x0002d40000047ab9 */ /* 0x000fe20000000a00 */
[----:B------:R-:W-:-:S02]  /*1b210*/  LOP3.LUT R8, R7, 0x380, RZ, 0xc0, !PT ;  /* 0x0000038007087812 */ /* 0x000fc400078ec0ff */
[----:B------:R-:W-:Y:S01]  /*1b220*/  IMAD.IADD R5, R5, 0x1, R11 ;  /* 0x0000000105057824 */ /* 0x000fe200078e020b */
[C---:B------:R-:W-:Y:S01]  /*1b230*/  LEA R6, P1, R4.reuse, UR4, 0x2 ;  /* 0x0000000404067c11 */ /* 0x040fe2000f8210ff */
[----:B------:R-:W-:Y:S01]  /*1b240*/  IMAD.X R9, RZ, RZ, R77, P5 ;  /* 0x000000ffff097224 */ /* 0x000fe200028e064d */
[----:B------:R-:W-:Y:S02]  /*1b250*/  LOP3.LUT R12, R13, 0x380, RZ, 0xc0, !PT ;  /* 0x000003800d0c7812 */ /* 0x000fe400078ec0ff */
[----:B------:R-:W-:Y:S01]  /*1b260*/  LEA.HI.X R10, R4, UR5, R5, 0x2, P1 ;  /* 0x00000005040a7c11 */ /* 0x000fe200088f1405 */
[----:B------:R-:W-:Y:S01]  /*1b270*/  SHFL.IDX PT, R50, R6, RZ, 0x1c1f ;  /* 0x001c1fff06327589 */ /* 0x000fe200000e0000 */
[----:B------:R-:W-:Y:S01]  /*1b280*/  IADD3 R25, P1, R76, 0x3000, RZ ;  /* 0x000030004c197810 */ /* 0x000fe20007f3e0ff */
[----:B------:R-:W-:Y:S01]  /*1b290*/  ULDC.64 UR4, c[0x0][0xaa0] ;  /* 0x0002a80000047ab9 */ /* 0x000fe20000000a00 */
[----:B------:R-:W-:Y:S01]  /*1b2a0*/  SHF.R.U64 R12, R12, 0x3, RZ ;  /* 0x000000030c0c7819 */ /* 0x000fe200000012ff */
[----:B------:R-:W1:Y:S01]  /*1b2b0*/  SHFL.IDX PT, R51, R10, RZ, 0x1c1f ;  /* 0x001c1fff0a337589 */ /* 0x000e6200000e0000 */
[----:B------:R-:W-:-:S02]  /*1b2c0*/  LOP3.LUT R24, R25, 0x380, RZ, 0xc0, !PT ;  /* 0x0000038019187812 */ /* 0x000fc400078ec0ff */
[----:B------:R-:W-:Y:S01]  /*1b2d0*/  LOP3.LUT R12, R12, R13, RZ, 0x3c, !PT ;  /* 0x0000000d0c0c7212 */ /* 0x000fe200078e3cff */
[----:B------:R-:W-:Y:S01]  /*1b2e0*/  IMAD.X R13, RZ, RZ, R77, P4 ;  /* 0x000000ffff0d7224 */ /* 0x000fe200020e064d */
[----:B------:R-:W-:Y:S01]  /*1b2f0*/  SHF.R.U64 R24, R24, 0x3, RZ ;  /* 0x0000000318187819 */ /* 0x000fe200000012ff */
[----:B------:R-:W-:Y:S01]  /*1b300*/  SHFL.IDX PT, R54, R6, 0x1, 0x1c1f ;  /* 0x003c1f0006367f89 */ /* 0x000fe200000e0000 */
[----:B------:R-:W-:Y:S02]  /*1b310*/  IADD3 R33, P5, R76, 0x5000, RZ ;  /* 0x000050004c217810 */ /* 0x000fe40007fbe0ff */
[----:B------:R-:W-:Y:S01]  /*1b320*/  LOP3.LUT R24, R24, R25, RZ, 0x3c, !PT ;  /* 0x0000001918187212 */ /* 0x000fe200078e3cff */
[----:B------:R-:W2:Y:S01]  /*1b330*/  SHFL.IDX PT, R55, R10, 0x1, 0x1c1f ;  /* 0x003c1f000a377f89 */ /* 0x000ea200000e0000 */
[----:B------:R-:W-:Y:S02]  /*1b340*/  IADD3.X R25, RZ, R77, RZ, P1, !PT ;  /* 0x0000004dff197210 */ /* 0x000fe40000ffe4ff */
[----:B------:R-:W-:-:S02]  /*1b350*/  IADD3 R41, P1, R76, 0x7000, RZ ;  /* 0x000070004c297810 */ /* 0x000fc40007f3e0ff */
[----:B------:R-:W-:Y:S02]  /*1b360*/  IADD3 R37, P4, R76, 0x6000, RZ ;  /* 0x000060004c257810 */ /* 0x000fe40007f9e0ff */
[----:B------:R-:W-:Y:S02]  /*1b370*/  LOP3.LUT R40, R41, 0x380, RZ, 0xc0, !PT ;  /* 0x0000038029287812 */ /* 0x000fe400078ec0ff */
[----:B------:R-:W-:Y:S02]  /*1b380*/  LOP3.LUT R32, R33, 0x380, RZ, 0xc0, !PT ;  /* 0x0000038021207812 */ /* 0x000fe400078ec0ff */
[----:B------:R-:W-:Y:S02]  /*1b390*/  SHF.R.U64 R40, R40, 0x3, RZ ;  /* 0x0000000328287819 */ /* 0x000fe400000012ff */
[----:B------:R-:W-:Y:S02]  /*1b3a0*/  LOP3.LUT R36, R37, 0x380, RZ, 0xc0, !PT ;  /* 0x0000038025247812 */ /* 0x000fe400078ec0ff */
[----:B------:R-:W-:-:S02]  /*1b3b0*/  LOP3.LUT R40, R40, R41, RZ, 0x3c, !PT ;  /* 0x0000002928287212 */ /* 0x000fc400078e3cff */
[----:B------:R-:W-:Y:S02]  /*1b3c0*/  IADD3.X R41, RZ, R77, RZ, P1, !PT ;  /* 0x0000004dff297210 */ /* 0x000fe40000ffe4ff */
[----:B------:R-:W-:Y:S02]  /*1b3d0*/  IADD3 R57, P1, R76, 0xb000, RZ ;  /* 0x0000b0004c397810 */ /* 0x000fe40007f3e0ff */
[----:B------:R-:W-:Y:S02]  /*1b3e0*/  SHF.R.U64 R32, R32, 0x3, RZ ;  /* 0x0000000320207819 */ /* 0x000fe400000012ff */
[----:B------:R-:W-:Y:S02]  /*1b3f0*/  SHF.R.U64 R36, R36, 0x3, RZ ;  /* 0x0000000324247819 */ /* 0x000fe400000012ff */
[----:B------:R-:W-:Y:S02]  /*1b400*/  LOP3.LUT R56, R57, 0x380, RZ, 0xc0, !PT ;  /* 0x0000038039387812 */ /* 0x000fe400078ec0ff */
[----:B------:R-:W-:Y:S01]  /*1b410*/  LOP3.LUT R32, R32, R33, RZ, 0x3c, !PT ;  /* 0x0000002120207212 */ /* 0x000fe200078e3cff */
[--C-:B------:R-:W-:Y:S01]  /*1b420*/  IMAD.X R33, RZ, RZ, R77.reuse, P5 ;  /* 0x000000ffff217224 */ /* 0x100fe200028e064d */
[----:B------:R-:W-:Y:S01]  /*1b430*/  LOP3.LUT R36, R36, R37, RZ, 0x3c, !PT ;  /* 0x0000002524247212 */ /* 0x000fe200078e3cff */
[----:B------:R-:W-:Y:S01]  /*1b440*/  IMAD.X R37, RZ, RZ, R77, P4 ;  /* 0x000000ffff257224 */ /* 0x000fe200020e064d */
[----:B------:R-:W-:-:S02]  /*1b450*/  SHF.R.U64 R56, R56, 0x3, RZ ;  /* 0x0000000338387819 */ /* 0x000fc400000012ff */
[C---:B------:R-:W-:Y:S02]  /*1b460*/  IADD3 R49, P5, R76.reuse, 0x9000, RZ ;  /* 0x000090004c317810 */ /* 0x040fe40007fbe0ff */
[----:B------:R-:W-:Y:S02]  /*1b470*/  IADD3 R53, P4, R76, 0xa000, RZ ;  /* 0x0000a0004c357810 */ /* 0x000fe40007f9e0ff */
[----:B------:R-:W-:Y:S02]  /*1b480*/  LEA R4, R82, R14, 0x7 ;  /* 0x0000000e52047211 */ /* 0x000fe400078e38ff */
[----:B------:R-:W-:Y:S01]  /*1b490*/  LOP3.LUT R56, R56, R57, RZ, 0x3c, !PT ;  /* 0x0000003938387212 */ /* 0x000fe200078e3cff */
[----:B------:R-:W-:Y:S01]  /*1b4a0*/  IMAD.X R57, RZ, RZ, R77, P1 ;  /* 0x000000ffff397224 */ /* 0x000fe200008e064d */
[----:B------:R-:W-:Y:S02]  /*1b4b0*/  LOP3.LUT R48, R49, 0x380, RZ, 0xc0, !PT ;  /* 0x0000038031307812 */ /* 0x000fe400078ec0ff */
[----:B------:R-:W-:-:S02]  /*1b4c0*/  LOP3.LUT R52, R53, 0x380, RZ, 0xc0, !PT ;  /* 0x0000038035347812 */ /* 0x000fc400078ec0ff */
[C---:B------:R-:W-:Y:S01]  /*1b4d0*/  ISETP.GE.OR P1, PT, R4.reuse, R81, P0 ;  /* 0x000000510400720c */ /* 0x040fe20000726670 */
[----:B------:R-:W-:Y:S01]  /*1b4e0*/  VIADD R4, R4, 0x8 ;  /* 0x0000000804047836 */ /* 0x000fe20000000000 */
[----:B------:R-:W-:Y:S02]  /*1b4f0*/  SHF.R.U64 R48, R48, 0x3, RZ ;  /* 0x0000000330307819 */ /* 0x000fe400000012ff */
[----:B------:R-:W-:Y:S02]  /*1b500*/  SHF.R.U64 R52, R52, 0x3, RZ ;  /* 0x0000000334347819 */ /* 0x000fe400000012ff */
[----:B------:R-:W-:Y:S02]  /*1b510*/  SHF.R.U64 R8, R8, 0x3, RZ ;  /* 0x0000000308087819 */ /* 0x000fe400000012ff */
[----:B------:R-:W-:Y:S01]  /*1b520*/  LOP3.LUT R48, R48, R49, RZ, 0x3c, !PT ;  /* 0x0000003130307212 */ /* 0x000fe200078e3cff */
[--C-:B------:R-:W-:Y:S01]  /*1b530*/  IMAD.X R49, RZ, RZ, R77.reuse, P5 ;  /* 0x000000ffff317224 */ /* 0x100fe200028e064d */
[----:B------:R-:W-:Y:S01]  /*1b540*/  LOP3.LUT R52, R52, R53, RZ, 0x3c, !PT ;  /* 0x0000003534347212 */ /* 0x000fe200078e3cff */
[----:B------:R-:W-:Y:S01]  /*1b550*/  IMAD.X R53, RZ, RZ, R77, P4 ;  /* 0x000000ffff357224 */ /* 0x000fe200020e064d */
[----:B------:R-:W-:Y:S01]  /*1b560*/  LOP3.LUT R8, R8, R7, RZ, 0x3c, !PT ;  /* 0x0000000708087212 */ /* 0x000fe200078e3cff */
[----:B-1----:R1:W-:Y:S01]  /*1b570*/  @!P1 ST.E desc[UR36][R50.64], R3 ;  /* 0x0000000332009985 */ /* 0x0023e2000c101924 */
[----:B------:R-:W-:-:S02]  /*1b580*/  IADD3 R5, P3, R76, 0xf000, RZ ;  /* 0x0000f0004c057810 */ /* 0x000fc40007f7e0ff */
[----:B------:R-:W-:Y:S02]  /*1b590*/  ISETP.GE.OR P0, PT, R4, R81, P0 ;  /* 0x000000510400720c */ /* 0x000fe40000706670 */
[C---:B------:R-:W-:Y:S01]  /*1b5a0*/  IADD3 R65, P5, R76.reuse, 0xd000, RZ ;  /* 0x0000d0004c417810 */ /* 0x040fe20007fbe0ff */
[----:B------:R-:W-:Y:S01]  /*1b5b0*/  IMAD.X R73, RZ, RZ, R77, P3 ;  /* 0x000000ffff497224 */ /* 0x000fe200018e064d */
[C---:B------:R-:W-:Y:S02]  /*1b5c0*/  IADD3 R69, P4, R76.reuse, 0xe000, RZ ;  /* 0x0000e0004c457810 */ /* 0x040fe40007f9e0ff */
[----:B------:R-:W-:Y:S02]  /*1b5d0*/  LOP3.LUT R7, R76, 0x380, RZ, 0xc0, !PT ;  /* 0x000003804c077812 */ /* 0x000fe400078ec0ff */
[----:B------:R-:W-:Y:S01]  /*1b5e0*/  LOP3.LUT R4, R5, 0x380, RZ, 0xc0, !PT ;  /* 0x0000038005047812 */ /* 0x000fe200078ec0ff */
[----:B-1----:R-:W-:Y:S01]  /*1b5f0*/  IMAD R3, R79, UR4, RZ ;  /* 0x000000044f037c24 */ /* 0x002fe2000f8e02ff */
[----:B------:R-:W-:Y:S01]  /*1b600*/  LOP3.LUT R64, R65, 0x380, RZ, 0xc0, !PT ;  /* 0x0000038041407812 */ /* 0x000fe200078ec0ff */
[----:B------:R-:W1:Y:S01]  /*1b610*/  @P2 LDC R79, c[0x0][0xbf0] ;  /* 0x0002fc00ff4f2b82 */ /* 0x000e620000000800 */
[----:B------:R-:W-:Y:S01]  /*1b620*/  LOP3.LUT R68, R69, 0x380, RZ, 0xc0, !PT ;  /* 0x0000038045447812 */ /* 0x000fe200078ec0ff */
[----:B--2---:R2:W-:Y:S01]  /*1b630*/  @!P0 ST.E desc[UR36][R54.64], R20 ;  /* 0x0000001436008985 */ /* 0x0045e2000c101924 */
[----:B------:R-:W-:-:S02]  /*1b640*/  SHF.R.U64 R7, R7, 0x3, RZ ;  /* 0x0000000307077819 */ /* 0x000fc400000012ff */
[----:B------:R-:W-:Y:S01]  /*1b650*/  SHF.R.U64 R4, R4, 0x3, RZ ;  /* 0x0000000304047819 */ /* 0x000fe200000012ff */
[----:B------:R-:W-:Y:S01]  /*1b660*/  IMAD R3, R0, UR5, R3 ;  /* 0x0000000500037c24 */ /* 0x000fe2000f8e0203 */
[----:B------:R-:W-:Y:S01]  /*1b670*/  SHF.R.U64 R64, R64, 0x3, RZ ;  /* 0x0000000340407819 */ /* 0x000fe200000012ff */
[----:B------:R-:W5:Y:S01]  /*1b680*/  LD.E.128 R8, desc[UR36][R8.64] ;  /* 0x0000002408087980 */ /* 0x000f62000c101d00 */
[----:B------:R-:W-:Y:S02]  /*1b690*/  SHF.R.U64 R68, R68, 0x3, RZ ;  /* 0x0000000344447819 */ /* 0x000fe400000012ff */
[----:B------:R-:W-:Y:S01]  /*1b6a0*/  LOP3.LUT R76, R7, R76, RZ, 0x3c, !PT ;  /* 0x0000004c074c7212 */ /* 0x000fe200078e3cff */
[----:B------:R-:W5:Y:S01]  /*1b6b0*/  LD.E.128 R12, desc[UR36][R12.64] ;  /* 0x000000240c0c7980 */ /* 0x000f62000c101d00 */
[----:B------:R-:W-:Y:S02]  /*1b6c0*/  LOP3.LUT R64, R64, R65, RZ, 0x3c, !PT ;  /* 0x0000004140407212 */ /* 0x000fe400078e3cff */
[----:B------:R-:W-:Y:S01]  /*1b6d0*/  LOP3.LUT R68, R68, R69, RZ, 0x3c, !PT ;  /* 0x0000004544447212 */ /* 0x000fe200078e3cff */
[----:B------:R-:W-:Y:S01]  /*1b6e0*/  IMAD.X R69, RZ, RZ, R77, P4 ;  /* 0x000000ffff457224 */ /* 0x000fe200020e064d */
[----:B------:R-:W-:Y:S01]  /*1b6f0*/  LOP3.LUT R72, R4, R5, RZ, 0x3c, !PT ;  /* 0x0000000504487212 */ /* 0x000fe200078e3cff */
[----:B--2---:R-:W-:Y:S01]  /*1b700*/  IMAD R20, R85, 0x20, R219 ;  /* 0x0000002055147824 */ /* 0x004fe200078e02db */
[----:B------:R-:W-:Y:S01]  /*1b710*/  IADD3.X R65, RZ, R77, RZ, P5, !PT ;  /* 0x0000004dff417210 */ /* 0x000fe20002ffe4ff */
[----:B------:R2:W5:Y:S02]  /*1b720*/  LD.E.128 R4, desc[UR36][R76.64] ;  /* 0x000000244c047980 */ /* 0x000564000c101d00 */
[----:B------:R-:W-:-:S02]  /*1b730*/  IMAD R20, R82, 0x80, R20 ;  /* 0x0000008052147824 */ /* 0x000fc400078e0214 */
[----:B------:R-:W5:Y:S04]  /*1b740*/  LD.E.128 R24, desc[UR36][R24.64] ;  /* 0x0000002418187980 */ /* 0x000f68000c101d00 */
[----:B------:R-:W5:Y:S01]  /*1b750*/  LD.E.128 R28, desc[UR36][R28.64] ;  /* 0x000000241c1c7980 */ /* 0x000f62000c101d00 */
[----:B--2---:R-:W-:Y:S01]  /*1b760*/  IMAD.WIDE.U32 R76, R0, UR4, RZ ;  /* 0x00000004004c7c25 */ /* 0x004fe2000f8e00ff */
[----:B------:R-:W-:Y:S02]  /*1b770*/  ULDC.64 UR4, c[0x0][0xae8] ;  /* 0x0002ba0000047ab9 */ /* 0x000fe40000000a00 */
[----:B------:R-:W5:Y:S01]  /*1b780*/  LD.E.128 R32, desc[UR36][R32.64] ;  /* 0x0000002420207980 */ /* 0x000f62000c101d00 */
[----:B------:R-:W-:Y:S01]  /*1b790*/  IMAD R80, R80, UR4, RZ ;  /* 0x0000000450507c24 */ /* 0x000fe2000f8e02ff */
[----:B------:R-:W-:Y:S01]  /*1b7a0*/  IADD3 R77, R77, R3, RZ ;  /* 0x000000034d4d7210 */ /* 0x000fe20007ffe0ff */
[----:B0-----:R-:W-:Y:S01]  /*1b7b0*/  @P2 IMAD.HI.U32 R0, R20, R83, RZ ;  /* 0x0000005314002227 */ /* 0x001fe200078e00ff */
[----:B------:R-:W5:Y:S03]  /*1b7c0*/  LD.E.128 R36, desc[UR36][R36.64] ;  /* 0x0000002424247980 */ /* 0x000f66000c101d00 */
[C---:B------:R-:W-:Y:S01]  /*1b7d0*/  IMAD R3, R84.reuse, UR5, R80 ;  /* 0x0000000554037c24 */ /* 0x040fe2000f8e0250 */
[----:B------:R-:W5:Y:S01]  /*1b7e0*/  LD.E.128 R40, desc[UR36][R40.64] ;  /* 0x0000002428287980 */ /* 0x000f62000c101d00 */
[----:B------:R-:W-:Y:S01]  /*1b7f0*/  IMAD.WIDE.U32 R76, R84, UR4, R76 ;  /* 0x00000004544c7c25 */ /* 0x000fe2000f8e004c */
[----:B------:R-:W-:-:S02]  /*1b800*/  ULDC.64 UR4, c[0x0][0xaf0] ;  /* 0x0002bc0000047ab9 */ /* 0x000fc40000000a00 */
[----:B------:R-:W5:Y:S01]  /*1b810*/  LD.E.128 R44, desc[UR36][R44.64] ;  /* 0x000000242c2c7980 */ /* 0x000f62000c101d00 */
[----:B------:R-:W-:Y:S01]  /*1b820*/  IMAD.IADD R77, R77, 0x1, R3 ;  /* 0x000000014d4d7824 */ /* 0x000fe200078e0203 */
[----:B------:R-:W-:Y:S01]  /*1b830*/  MOV R3, R20 ;  /* 0x0000001400037202 */ /* 0x000fe20000000f00 */
[----:B------:R-:W-:Y:S01]  /*1b840*/  IMAD R21, R21, UR4, RZ ;  /* 0x0000000415157c24 */ /* 0x000fe2000f8e02ff */
[----:B-1----:R-:W-:Y:S01]  /*1b850*/  @P2 SHF.R.U32.HI R3, RZ, R79, R0 ;  /* 0x0000004fff032219 */ /* 0x002fe20000011600 */
[----:B------:R-:W5:Y:S02]  /*1b860*/  LD.E.128 R48, desc[UR36][R48.64] ;  /* 0x0000002430307980 */ /* 0x000f64000c101d00 */
[C---:B------:R-:W-:Y:S01]  /*1b870*/  IMAD R21, R78.reuse, UR5, R21 ;  /* 0x000000054e157c24 */ /* 0x040fe2000f8e0215 */
[----:B------:R-:W-:Y:S01]  /*1b880*/  SHF.R.S32.HI R0, RZ, 0x1f, R3 ;  /* 0x0000001fff007819 */ /* 0x000fe20000011403 */
[----:B------:R-:W-:Y:S01]  /*1b890*/  IMAD.WIDE.U32 R78, R78, UR4, R76 ;  /* 0x000000044e4e7c25 */ /* 0x000fe2000f8e004c */
[----:B------:R-:W-:Y:S01]  /*1b8a0*/  ULDC.64 UR4, c[0x0][0xae0] ;  /* 0x0002b80000047ab9 */ /* 0x000fe20000000a00 */
[----:B------:R-:W5:Y:S02]  /*1b8b0*/  LD.E.128 R52, desc[UR36][R52.64] ;  /* 0x0000002434347980 */ /* 0x000f64000c101d00 */
[----:B------:R-:W-:-:S02]  /*1b8c0*/  IMAD.MOV R77, RZ, RZ, -R3 ;  /* 0x000000ffff4d7224 */ /* 0x000fc400078e0a03 */
[----:B------:R-:W-:Y:S01]  /*1b8d0*/  IMAD.IADD R79, R79, 0x1, R21 ;  /* 0x000000014f4f7824 */ /* 0x000fe200078e0215 */
[----:B------:R-:W5:Y:S01]  /*1b8e0*/  LD.E.128 R56, desc[UR36][R56.64] ;  /* 0x0000002438387980 */ /* 0x000f62000c101d00 */
[----:B------:R-:W-:Y:S02]  /*1b8f0*/  IMAD R0, R0, UR4, RZ ;  /* 0x0000000400007c24 */ /* 0x000fe4000f8e02ff */
[----:B------:R-:W-:Y:S01]  /*1b900*/  IMAD R21, R2, R77, R20 ;  /* 0x0000004d02157224 */ /* 0x000fe200078e0214 */
[----:B------:R-:W5:Y:S01]  /*1b910*/  LD.E.128 R60, desc[UR36][R60.64] ;  /* 0x000000243c3c7980 */ /* 0x000f62000c101d00 */
[C---:B------:R-:W-:Y:S02]  /*1b920*/  IMAD R77, R3.reuse, UR5, R0 ;  /* 0x00000005034d7c24 */ /* 0x040fe4000f8e0200 */
[----:B------:R-:W-:Y:S01]  /*1b930*/  IMAD.WIDE.U32 R2, R3, UR4, R78 ;  /* 0x0000000403027c25 */ /* 0x000fe2000f8e004e */
[----:B------:R-:W-:Y:S01]  /*1b940*/  SHF.R.S32.HI R0, RZ, 0x1f, R21 ;  /* 0x0000001fff007819 */ /* 0x000fe20000011415 */
[----:B------:R-:W-:Y:S01]  /*1b950*/  ULDC.64 UR4, c[0x0][0xad8] ;  /* 0x0002b60000047ab9 */ /* 0x000fe20000000a00 */
[----:B------:R-:W5:Y:S01]  /*1b960*/  LD.E.128 R64, desc[UR36][R64.64] ;  /* 0x0000002440407980 */ /* 0x000f62000c101d00 */
[----:B------:R-:W-:-:S02]  /*1b970*/  IMAD.IADD R3, R3, 0x1, R77 ;  /* 0x0000000103037824 */ /* 0x000fc400078e024d */
[----:B------:R-:W-:Y:S01]  /*1b980*/  IMAD R0, R0, UR4, RZ ;  /* 0x0000000400007c24 */ /* 0x000fe2000f8e02ff */
[----:B------:R-:W5:Y:S01]  /*1b990*/  LD.E.128 R68, desc[UR36][R68.64] ;  /* 0x0000002444447980 */ /* 0x000f62000c101d00 */
[----:B------:R-:W-:-:S03]  /*1b9a0*/  IMAD.WIDE.U32 R2, R21, UR4, R2 ;  /* 0x0000000415027c25 */ /* 0x000fc6000f8e0002 */
[----:B------:R-:W5:Y:S01]  /*1b9b0*/  LD.E.128 R72, desc[UR36][R72.64] ;  /* 0x0000002448487980 */ /* 0x000f62000c101d00 */
[----:B------:R-:W-:Y:S01]  /*1b9c0*/  IMAD R77, R21, UR5, R0 ;  /* 0x00000005154d7c24 */ /* 0x000fe2000f8e0200 */
[----:B------:R-:W-:Y:S01]  /*1b9d0*/  ULDC.64 UR4, c[0x0][0xa80] ;  /* 0x0002a00000047ab9 */ /* 0x000fe20000000a00 */
[----:B------:R-:W-:Y:S01]  /*1b9e0*/  @!PT LDS RZ, [RZ] ;  /* 0x00000000fffff984 */ /* 0x000fe20000000800 */
[----:B------:R-:W-:Y:S01]  /*1b9f0*/  @!PT LDS RZ, [RZ] ;  /* 0x00000000fffff984 */ /* 0x000fe20000000800 */
[----:B------:R-:W-:Y:S01]  /*1ba00*/  @!PT LDS RZ, [RZ] ;  /* 0x00000000fffff984 */ /* 0x000fe20000000800 */
[----:B------:R-:W-:Y:S01]  /*1ba10*/  @!PT LDS RZ, [RZ] ;  /* 0x00000000fffff984 */ /* 0x000fe20000000800 */
[----:B------:R0:W-:Y:S06]  /*1ba20*/  MEMBAR.ALL.CTA ;  /* 0x0000000000007992 */ /* 0x0001ec0000008000 */
[----:B0-----:R-:W0:Y:S01]  /*1ba30*/  FENCE.VIEW.ASYNC.S ;  /* 0x00000000000073c6 */ /* 0x001e220000000000 */
[----:B------:R-:W-:-:S02]  /*1ba40*/  LEA R80, P2, R2, UR4, 0x1 ;  /* 0x0000000402507c11 */ /* 0x000fc4000f8408ff */
[----:B------:R-:W-:Y:S02]  /*1ba50*/  IADD3 R3, R3, R77, RZ ;  /* 0x0000004d03037210 */ /* 0x000fe40007ffe0ff */
[----:B------:R-:W-:Y:S02]  /*1ba60*/  LEA R84, R82, R219, 0x7 ;  /* 0x000000db52547211 */ /* 0x000fe400078e38ff */
[----:B------:R-:W-:Y:S02]  /*1ba70*/  LEA.HI.X R82, R2, UR5, R3, 0x1, P2 ;  /* 0x0000000502527c11 */ /* 0x000fe400090f0c03 */
[C---:B------:R-:W-:Y:S01]  /*1ba80*/  ISETP.GE.AND P2, PT, R84.reuse, R81, PT ;  /* 0x000000515400720c */ /* 0x040fe20003f46270 */
[----:B------:R-:W-:Y:S02]  /*1ba90*/  VIADD R0, R23, 0x38820 ;  /* 0x0003882017007836 */ /* 0x000fe40000000000 */
[----:B------:R-:W-:-:S03]  /*1baa0*/  VIADD R20, R84, 0x20 ;  /* 0x0000002054147836 */ /* 0x000fc60000000000 */
[----:B------:R-:W-:Y:S01]  /*1bab0*/  PRMT R0, RZ, 0x654, R0 ;  /* 0x00000654ff007816 */ /* 0x000fe20000000000 */
[----:B------:R-:W-:Y:S01]  /*1bac0*/  VIADD R76, R84, 0x40 ;  /* 0x00000040544c7836 */ /* 0x000fe20000000000 */
[----:B0-----:R0:W1:Y:S01]  /*1bad0*/  SHFL.IDX PT, R83, R80, RZ, 0x181f ;  /* 0x00181fff50537589 */ /* 0x00106200000e0000 */
[----:B------:R-:W-:-:S03]  /*1bae0*/  ISETP.GE.AND P1, PT, R20, R81, PT ;  /* 0x000000511400720c */ /* 0x000fc60003f26270 */
[----:B------:R0:W2:Y:S01]  /*1baf0*/  SHFL.IDX PT, R79, R82, RZ, 0x181f ;  /* 0x00181fff524f7589 */ /* 0x0000a200000e0000 */
[----:B------:R0:W-:Y:S01]  /*1bb00*/  SYNCS.ARRIVE.TRANS64.RED.A1T0 RZ, [R0+URZ], RZ ;  /* 0x000000ff00ff79a7 */ /* 0x0001e2000810043f */
[----:B------:R-:W-:Y:S02]  /*1bb10*/  ISETP.GE.AND P0, PT, R76, R81, PT ;  /* 0x000000514c00720c */ /* 0x000fe40003f06270 */
[----:B------:R-:W-:Y:S01]  /*1bb20*/  SHF.R.S32.HI R85, RZ, 0x1f, R86 ;  /* 0x0000001fff557819 */ /* 0x000fe20000011456 */
[----:B------:R-:W-:Y:S10]  /*1bb30*/  @P2 BRA `(.L_x_668) ;  /* 0x0000000000442947 */ /* 0x000ff40003800000 */
[----:B------:R-:W-:Y:S02]  /*1bb40*/  ULDC UR4, c[0x0][0xac8] ;  /* 0x0002b20000047ab9 */ /* 0x000fe40000000800 */
[----:B------:R-:W-:Y:S02]  /*1bb50*/  ISETP.GE.AND P2, PT, R18, UR4, PT ;  /* 0x0000000412007c0c */ /* 0x000fe4000bf46270 */
[----:B------:R-:W-:Y:S02]  /*1bb60*/  ISETP.GE.AND P3, PT, R218, UR4, PT ;  /* 0x00000004da007c0c */ /* 0x000fe4000bf66270 */
[----:B------:R-:W-:-:S09]  /*1bb70*/  ISETP.GE.AND P4, PT, R88, UR4, PT ;  /* 0x0000000458007c0c */ /* 0x000fd2000bf86270 */
[----:B-1----:R-:W-:-:S04]  /*1bb80*/  @!P2 LEA R2, P5, R18, R83, 0x1 ;  /* 0x000000531202a211 */ /* 0x002fc800078a08ff */
[----:B--2---:R-:W-:Y:S02]  /*1bb90*/  @!P2 LEA.HI.X R3, R18, R79, R90, 0x1, P5 ;  /* 0x0000004f1203a211 */ /* 0x004fe400028f0c5a */
[----:B------:R-:W-:-:S03]  /*1bba0*/  ISETP.GE.AND P5, PT, R86, UR4, PT ;  /* 0x0000000456007c0c */ /* 0x000fc6000bfa6270 */
[----:B-----5:R3:W-:Y:S01]  /*1bbb0*/  @!P2 ST.E.128 desc[UR36][R2.64], R4 ;  /* 0x000000040200a985 */ /* 0x0207e2000c101d24 */
[----:B------:R-:W-:-:S04]  /*1bbc0*/  @!P3 LEA R20, P2, R218, R83, 0x1 ;  /* 0x00000053da14b211 */ /* 0x000fc800078408ff */
        /* <DEDUP_REMOVED lines=8> */
.L_x_668:
[----:B------:R-:W-:Y:S05]  /*1bc50*/  BSYNC B1 ;  /* 0x0000000000017941 */ /* 0x000fea0003800000 */
.L_x_667:
[----:B---3--:R3:W4:Y:S01]  /*1bc60*/  SHFL.IDX PT, R21, R82, 0x1, 0x181f ;  /* 0x00381f0052157f89 */ /* 0x00872200000e0000 */
[----:B------:R-:W-:Y:S03]  /*1bc70*/  BSSY B1, `(.L_x_669) ;  /* 0x0000014000017945 */ /* 0x000fe60003800000 */
[----:B-----5:R3:W0:Y:S01]  /*1bc80*/  SHFL.IDX PT, R29, R80, 0x1, 0x181f ;  /* 0x00381f00501d7f89 */ /* 0x02062200000e0000 */
[----:B------:R-:W-:Y:S05]  /*1bc90*/  @P1 BRA `(.L_x_670) ;  /* 0x0000000000441947 */ /* 0x000fea0003800000 */
[----:B------:R-:W-:Y:S02]  /*1bca0*/  ULDC UR4, c[0x0][0xac8] ;  /* 0x0002b20000047ab9 */ /* 0x000fe40000000800 */
[----:B------:R-:W-:Y:S02]  /*1bcb0*/  ISETP.GE.AND P4, PT, R18, UR4, PT ;  /* 0x0000000412007c0c */ /* 0x000fe4000bf86270 */
[----:B------:R-:W-:Y:S02]  /*1bcc0*/  ISETP.GE.AND P3, PT, R218, UR4, PT ;  /* 0x00000004da007c0c */ /* 0x000fe4000bf66270 */
[----:B------:R-:W-:Y:S02]  /*1bcd0*/  ISETP.GE.AND P2, PT, R88, UR4, PT ;  /* 0x0000000458007c0c */ /* 0x000fe4000bf46270 */
[----:B------:R-:W-:-:S07]  /*1bce0*/  ISETP.GE.AND P1, PT, R86, UR4, PT ;  /* 0x0000000456007c0c */ /* 0x000fce000bf26270 */
[----:B0-----:R-:W-:-:S04]  /*1bcf0*/  @!P4 LEA R2, P5, R18, R29, 0x1 ;  /* 0x0000001d1202c211 */ /* 0x001fc800078a08ff */
[----:B----4-:R-:W-:Y:S02]  /*1bd00*/  @!P4 LEA.HI.X R3, R18, R21, R90, 0x1, P5 ;  /* 0x000000151203c211 */ /* 0x010fe400028f0c5a */
[----:B------:R-:W-:-:S03]  /*1bd10*/  @!P3 LEA R4, P5, R218, R29, 0x1 ;  /* 0x0000001dda04b211 */ /* 0x000fc600078a08ff */
[----:B------:R0:W-:Y:S01]  /*1bd20*/  @!P4 ST.E.128 desc[UR36][R2.64], R8 ;  /* 0x000000080200c985 */ /* 0x0001e2000c101d24 */
        /* <DEDUP_REMOVED lines=8> */
.L_x_670:
[----:B------:R-:W-:Y:S05]  /*1bdb0*/  BSYNC B1 ;  /* 0x0000000000017941 */ /* 0x000fea0003800000 */
.L_x_669:
        /* <DEDUP_REMOVED lines=10> */
[----:B------:R-:W-:Y:S02]  /*1be60*/  @!P2 LEA R4, P4, R218, R7, 0x1 ;  /* 0x00000007da04a211 */ /* 0x000fe400078808ff */
[----:B------:R-:W-:Y:S02]  /*1be70*/  @!P3 LEA.HI.X R3, R18, R9, R90, 0x1, P5 ;  /* 0x000000091203b211 */ /* 0x000fe400028f0c5a */
        /* <DEDUP_REMOVED lines=9> */
.L_x_672:
[----:B------:R-:W-:Y:S05]  /*1bf10*/  BSYNC B1 ;  /* 0x0000000000017941 */ /* 0x000fea0003800000 */
.L_x_671:
        /* <DEDUP_REMOVED lines=10> */
[-C--:B------:R-:W-:Y:S02]  /*1bfc0*/  @!P4 LEA R4, P1, R218, R11.reuse, 0x1 ;  /* 0x0000000bda04c211 */ /* 0x080fe400078208ff */
        /* <DEDUP_REMOVED lines=13> */
.L_x_664:
[----:B------:R-:W2:Y:S01]  /*1c0a0*/  LDL R9, [R1+0x20] ;  /* 0x0000200001097983 */ /* 0x000ea20000100800 */
[----:B------:R-:W-:-:S03]  /*1c0b0*/  ULDC.64 UR4, c[0x0][0xc00] ;  /* 0x0003000000047ab9 */ /* 0x000fc60000000a00 */
[----:B------:R-:W3:Y:S01]  /*1c0c0*/  LDL R8, [R1+0x3c] ;  /* 0x00003c0001087983 */ /* 0x000ee20000100800 */
[----:B------:R-:W-:Y:S01]  /*1c0d0*/  ISETP.NE.U32.AND P0, PT, RZ, UR4, PT ;  /* 0x00000004ff007c0c */ /* 0x000fe2000bf05070 */
[----:B------:R-:W-:Y:S01]  /*1c0e0*/  IMAD.MOV.U32 R0, RZ, RZ, RZ ;  /* 0x000000ffff007224 */ /* 0x000fe200078e00ff */
[----:B------:R-:W4:Y:S02]  /*1c0f0*/  LDC R25, c[0x0][0xbe8] ;  /* 0x0002fa00ff197b82 */ /* 0x000f240000000800 */
[----:B------:R-:W-:Y:S02]  /*1c100*/  ISETP.NE.AND.EX P0, PT, RZ, UR5, PT, P0 ;  /* 0x00000005ff007c0c */ /* 0x000fe4000bf05300 */
[C---:B--2---:R-:W-:Y:S02]  /*1c110*/  SHF.L.U32 R4, R9.reuse, 0x2, RZ ;  /* 0x0000000209047819 */ /* 0x044fe400000006ff */
[----:B---3--:R-:W-:Y:S02]  /*1c120*/  SHF.L.U64.HI R5, R9, 0x2, R8 ;  /* 0x0000000209057819 */ /* 0x008fe40000010208 */
[----:B------:R-:W-:-:S04]  /*1c130*/  IADD3 R2, P1, R4, UR4, RZ ;  /* 0x0000000404027c10 */ /* 0x000fc8000ff3e0ff */
[----:B------:R-:W-:Y:S01]  /*1c140*/  IADD3.X R3, R5, UR5, RZ, P1, !PT ;  /* 0x0000000505037c10 */ /* 0x000fe20008ffe4ff */
[----:B------:R-:W-:Y:S02]  /*1c150*/  ULDC.64 UR4, c[0x0][0xc08] ;  /* 0x0003020000047ab9 */ /* 0x000fe40000000a00 */
[----:B------:R-:W-:Y:S02]  /*1c160*/  ISETP.NE.U32.AND P1, PT, RZ, UR4, PT ;  /* 0x00000004ff007c0c */ /* 0x000fe4000bf25070 */
[----:B------:R2:W5:Y:S02]  /*1c170*/  @P0 LDG.E R0, desc[UR36][R2.64] ;  /* 0x0000002402000981 */ /* 0x000564000c1e1900 */
[----:B------:R-:W-:Y:S01]  /*1c180*/  ISETP.NE.AND.EX P1, PT, RZ, UR5, PT, P1 ;  /* 0x00000005ff007c0c */ /* 0x000fe2000bf25310 */
[----:B------:R-:W3:-:S12]  /*1c190*/  S2R R7, SR_TID.X ;  /* 0x0000000000077919 */ /* 0x000ed80000002100 */
[----:B------:R-:W-:Y:S01]  /*1c1a0*/  @P1 IADD3 R4, P2, R4, UR4, RZ ;  /* 0x0000000404041c10 */ /* 0x000fe2000ff5e0ff */
[----:B------:R-:W-:Y:S02]  /*1c1b0*/  ULDC UR4, c[0x0][0xa88] ;  /* 0x0002a20000047ab9 */ /* 0x000fe40000000800 */
[----:B------:R-:W-:Y:S01]  /*1c1c0*/  IMAD.U32 R6, RZ, RZ, UR4 ;  /* 0x00000004ff067e24 */ /* 0x000fe2000f8e00ff */
[----:B------:R-:W-:-:S05]  /*1c1d0*/  @P1 IADD3.X R5, R5, UR5, RZ, P2, !PT ;  /* 0x0000000505051c10 */ /* 0x000fca00097fe4ff */
[----:B------:R2:W5:Y:S01]  /*1c1e0*/  @P1 LDG.E R6, desc[UR36][R4.64] ;  /* 0x0000002404061981 */ /* 0x000562000c1e1900 */
[----:B----4-:R-:W-:Y:S01]  /*1c1f0*/  ISETP.NE.AND P2, PT, R25, 0x1, PT ;  /* 0x000000011900780c */ /* 0x010fe20003f45270 */
[----:B---3--:R-:W-:-:S12]  /*1c200*/  VIADD R24, R7, 0xffffff80 ;  /* 0xffffff8007187836 */ /* 0x008fd80000000000 */
[----:B------:R-:W3:Y:S01]  /*1c210*/  @P2 LDC R27, c[0x0][0xbec] ;  /* 0x0002fb00ff1b2b82 */ /* 0x000ee20000000800 */
[----:B------:R-:W-:Y:S01]  /*1c220*/  ISETP.GE.AND P3, PT, R24, 0x80, PT ;  /* 0x000000801800780c */ /* 0x000fe20003f66270 */
[----:B--2---:R-:W-:-:S12]  /*1c230*/  @P1 BRA `(.L_x_674) ;  /* 0x0000000000101947 */ /* 0x004fd80003800000 */
[----:B------:R-:W-:Y:S05]  /*1c240*/  @!P0 BRA `(.L_x_674) ;  /* 0x00000000000c8947 */ /* 0x000fea0003800000 */
[----:B------:R-:W2:Y:S04]  /*1c250*/  LDG.E R5, desc[UR36][R2.64] ;  /* 0x0000002402057981 */ /* 0x000ea8000c1e1900 */
[----:B-----5:R-:W2:Y:S02]  /*1c260*/  LDG.E R6, desc[UR36][R2.64+0x4] ;  /* 0x0000042402067981 */ /* 0x020ea4000c1e1900 */
[----:B--2---:R-:W-:-:S07]  /*1c270*/  IADD3 R6, -R5, R6, RZ ;  /* 0x0000000605067210 */ /* 0x004fce0007ffe1ff */
.L_x_674:
[----:B------:R-:W2:Y:S04]  /*1c280*/  LDL R20, [R1+0x38] ;  /* 0x0000380001147983 */ /* 0x000ea80000100800 */
[----:B------:R4:W5:Y:S01]  /*1c290*/  LDL R14, [R1+0x44] ;  /* 0x00004400010e7983 */ /* 0x0009620000100800 */
[----:B------:R-:W-:Y:S01]  /*1c2a0*/  BSSY B1, `(.L_x_675) ;  /* 0x000002d000017945 */ /* 0x000fe20003800000 */
[----:B------:R-:W-:Y:S02]  /*1c2b0*/  SEL R13, R9, RZ, !P0 ;  /* 0x000000ff090d7207 */ /* 0x000fe40004000000 */
[----:B------:R-:W-:Y:S02]  /*1c2c0*/  SEL R12, R8, RZ, !P0 ;  /* 0x000000ff080c7207 */ /* 0x000fe40004000000 */
[----:B-----5:R-:W-:-:S02]  /*1c2d0*/  SHF.R.S32.HI R11, RZ, 0x1f, R0 ;  /* 0x0000001fff0b7819 */ /* 0x020fc40000011400 */
[----:B--2---:R-:W-:Y:S01]  /*1c2e0*/  SHF.R.S32.HI R10, RZ, 0x1f, R20 ;  /* 0x0000001fff0a7819 */ /* 0x004fe20000011414 */
[----:B----4-:R-:W-:Y:S06]  /*1c2f0*/  @P3 BRA `(.L_x_676) ;  /* 0x00000000009c3947 */ /* 0x010fec0003800000 */
[----:B------:R-:W2:Y:S01]  /*1c300*/  LDC R9, c[0x0][0xbe8] ;  /* 0x0002fa00ff097b82 */ /* 0x000ea20000000800 */
[----:B------:R-:W-:-:S04]  /*1c310*/  IMAD R2, R14, 0x80, R7 ;  /* 0x000000800e027824 */ /* 0x000fc800078e0207 */
[----:B------:R-:W-:Y:S02]  /*1c320*/  VIADD R8, R2, 0xffffff80 ;  /* 0xffffff8002087836 */ /* 0x000fe40000000000 */
[----:B--2---:R-:W-:-:S05]  /*1c330*/  IMAD R3, R6, R9, RZ ;  /* 0x0000000906037224 */ /* 0x004fca00078e02ff */
[----:B------:R-:W-:-:S13]  /*1c340*/  ISETP.GE.AND P0, PT, R8, R3, PT ;  /* 0x000000030800720c */ /* 0x000fda0003f06270 */
[----:B------:R-:W-:Y:S05]  /*1c350*/  @P0 BRA `(.L_x_676) ;  /* 0x0000000000840947 */ /* 0x000fea0003800000 */
[----:B------:R-:W-:Y:S01]  /*1c360*/  ISETP.NE.AND P0, PT, R9, 0x1, PT ;  /* 0x000000010900780c */ /* 0x000fe20003f05270 */
[----:B------:R-:W-:Y:S01]  /*1c370*/  ULDC.64 UR4, c[0x0][0xb90] ;  /* 0x0002e40000047ab9 */ /* 0x000fe20000000a00 */
[----:B------:R-:W-:Y:S01]  /*1c380*/  MOV R2, R0 ;  /* 0x0000000000027202 */ /* 0x000fe20000000f00 */
[----:B------:R-:W-:Y:S02]  /*1c390*/  IMAD R7, R10, UR4, RZ ;  /* 0x000000040a077c24 */ /* 0x000fe4000f8e02ff */
[----:B------:R-:W-:Y:S02]  /*1c3a0*/  IMAD.MOV.U32 R3, RZ, RZ, R11 ;  /* 0x000000ffff037224 */ /* 0x000fe400078e000b */
[----:B------:R-:W-:Y:S02]  /*1c3b0*/  IMAD.MOV.U32 R5, RZ, RZ, R8 ;  /* 0x000000ffff057224 */ /* 0x000fe400078e0008 */
[----:B------:R-:W-:-:S04]  /*1c3c0*/  IMAD.WIDE.U32 R2, R20, UR4, R2 ;  /* 0x0000000414027c25 */ /* 0x000fc8000f8e0002 */
[----:B------:R-:W2:Y:S01]  /*1c3d0*/  @P0 LDC R15, c[0x0][0xbec] ;  /* 0x0002fb00ff0f0b82 */ /* 0x000ea20000000800 */
[----:B------:R-:W-:Y:S01]  /*1c3e0*/  IMAD R7, R20, UR5, R7 ;  /* 0x0000000514077c24 */ /* 0x000fe2000f8e0207 */
[----:B------:R-:W-:-:S03]  /*1c3f0*/  ULDC.64 UR4, c[0x0][0xb98] ;  /* 0x0002e60000047ab9 */ /* 0x000fc60000000a00 */
[----:B------:R-:W-:-:S03]  /*1c400*/  IMAD.IADD R3, R3, 0x1, R7 ;  /* 0x0000000103037824 */ /* 0x000fc600078e0207 */
[----:B------:R-:W4:Y:S01]  /*1c410*/  @P0 LDC R21, c[0x0][0xbf0] ;  /* 0x0002fc00ff150b82 */ /* 0x000f220000000800 */
[----:B------:R-:W-:-:S04]  /*1c420*/  IMAD.WIDE.U32 R2, R13, UR4, R2 ;  /* 0x000000040d027c25 */ /* 0x000fc8000f8e0002 */
[----:B--2---:R-:W-:-:S05]  /*1c430*/  @P0 IMAD.HI.U32 R4, R8, R15, RZ ;  /* 0x0000000f08040227 */ /* 0x004fca00078e00ff */
[----:B----4-:R-:W-:Y:S01]  /*1c440*/  @P0 SHF.R.U32.HI R5, RZ, R21, R4 ;  /* 0x00000015ff050219 */ /* 0x010fe20000011604 */
[----:B------:R-:W-:-:S03]  /*1c450*/  IMAD R4, R12, UR4, RZ ;  /* 0x000000040c047c24 */ /* 0x000fc6000f8e02ff */
[----:B------:R-:W-:Y:S01]  /*1c460*/  IADD3 R2, P0, R5, R2, RZ ;  /* 0x0000000205027210 */ /* 0x000fe20007f1e0ff */
[----:B------:R-:W-:-:S04]  /*1c470*/  IMAD.MOV R7, RZ, RZ, -R5 ;  /* 0x000000ffff077224 */ /* 0x000fc800078e0a05 */
[----:B------:R-:W-:Y:S01]  /*1c480*/  IMAD R7, R9, R7, R8 ;  /* 0x0000000709077224 */ /* 0x000fe200078e0208 */
[----:B------:R-:W-:Y:S01]  /*1c490*/  SHF.R.S32.HI R9, RZ, 0x1f, R5 ;  /* 0x0000001fff097819 */ /* 0x000fe20000011405 */
[----:B------:R-:W-:Y:S01]  /*1c4a0*/  IMAD R8, R13, UR5, R4 ;  /* 0x000000050d087c24 */ /* 0x000fe2000f8e0204 */
[----:B------:R-:W-:Y:S02]  /*1c4b0*/  ULDC.64 UR4, c[0x0][0xb88] ;  /* 0x0002e20000047ab9 */ /* 0x000fe40000000a00 */
[----:B------:R-:W-:Y:S02]  /*1c4c0*/  SHF.R.S32.HI R4, RZ, 0x1f, R7 ;  /* 0x0000001fff047819 */ /* 0x000fe40000011407 */
[----:B------:R-:W-:-:S03]  /*1c4d0*/  IADD3.X R3, R9, R3, R8, P0, !PT ;  /* 0x0000000309037210 */ /* 0x000fc600007fe408 */
[----:B------:R-:W-:Y:S02]  /*1c4e0*/  IMAD R4, R4, UR4, RZ ;  /* 0x0000000404047c24 */ /* 0x000fe4000f8e02ff */
[----:B------:R-:W-:-:S04]  /*1c4f0*/  IMAD.WIDE.U32 R2, R7, UR4, R2 ;  /* 0x0000000407027c25 */ /* 0x000fc8000f8e0002 */
[----:B------:R-:W-:Y:S01]  /*1c500*/  IMAD R5, R7, UR5, R4 ;  /* 0x0000000507057c24 */ /* 0x000fe2000f8e0204 */
[----:B------:R-:W-:Y:S02]  /*1c510*/  ULDC.64 UR4, c[0x0][0xb50] ;  /* 0x0002d40000047ab9 */ /* 0x000fe40000000a00 */
[----:B------:R-:W-:Y:S02]  /*1c520*/  LEA R4, P0, R2, UR4, 0x2 ;  /* 0x0000000402047c11 */ /* 0x000fe4000f8010ff */
[----:B------:R-:W-:-:S04]  /*1c530*/  IADD3 R3, R3, R5, RZ ;  /* 0x0000000503037210 */ /* 0x000fc80007ffe0ff */
[----:B------:R-:W-:Y:S01]  /*1c540*/  LEA.HI.X R5, R2, UR5, R3, 0x2, P0 ;  /* 0x0000000502057c11 */ /* 0x000fe200080f1403 */
[----:B------:R-:W-:-:S05]  /*1c550*/  IMAD.MOV.U32 R3, RZ, RZ, -0x800000 ;  /* 0xff800000ff037424 */ /* 0x000fca00078e00ff */
[----:B------:R2:W-:Y:S02]  /*1c560*/  STG.E desc[UR36][R4.64], R3 ;  /* 0x0000000304007986 */ /* 0x0005e4000c101924 */
.L_x_676:
[----:B------:R-:W-:Y:S05]  /*1c570*/  BSYNC B1 ;  /* 0x0000000000017941 */ /* 0x000fea0003800000 */
.L_x_675:
[----:B--2---:R-:W-:Y:S01]  /*1c580*/  SHF.R.S32.HI R4, RZ, 0x1f, R24 ;  /* 0x0000001fff047819 */ /* 0x004fe20000011418 */
[----:B------:R-:W2:Y:S01]  /*1c590*/  @P2 LDC R9, c[0x0][0xbf0] ;  /* 0x0002fc00ff092b82 */ /* 0x000ea20000000800 */
[----:B------:R-:W-:Y:S02]  /*1c5a0*/  ULDC.64 UR4, c[0x0][0xaa0] ;  /* 0x0002a80000047ab9 */ /* 0x000fe40000000a00 */
[----:B------:R-:W-:Y:S01]  /*1c5b0*/  LEA.HI R4, R4, R24, RZ, 0x3 ;  /* 0x0000001804047211 */ /* 0x000fe200078f18ff */
[----:B------:R-:W-:-:S03]  /*1c5c0*/  IMAD R3, R11, UR4, RZ ;  /* 0x000000040b037c24 */ /* 0x000fc6000f8e02ff */
[----:B------:R-:W-:Y:S01]  /*1c5d0*/  LOP3.LUT R4, R4, 0xfffffff8, RZ, 0xc0, !PT ;  /* 0xfffffff804047812 */ /* 0x000fe200078ec0ff */
[C---:B------:R-:W-:Y:S02]  /*1c5e0*/  IMAD R5, R0.reuse, UR5, R3 ;  /* 0x0000000500057c24 */ /* 0x040fe4000f8e0203 */
[----:B------:R-:W-:Y:S01]  /*1c5f0*/  IMAD.WIDE.U32 R2, R0, UR4, RZ ;  /* 0x0000000400027c25 */ /* 0x000fe2000f8e00ff */
[----:B------:R-:W-:-:S03]  /*1c600*/  ULDC.64 UR4, c[0x0][0xae8] ;  /* 0x0002ba0000047ab9 */ /* 0x000fc60000000a00 */
[----:B------:R-:W-:Y:S01]  /*1c610*/  IMAD.IADD R4, R24, 0x1, -R4 ;  /* 0x0000000118047824 */ /* 0x000fe200078e0a04 */
[----:B------:R-:W-:Y:S01]  /*1c620*/  IADD3 R3, R3, R5, RZ ;  /* 0x0000000503037210 */ /* 0x000fe20007ffe0ff */
[----:B------:R-:W-:Y:S02]  /*1c630*/  IMAD R0, R10, UR4, RZ ;  /* 0x000000040a007c24 */ /* 0x000fe4000f8e02ff */
[----:B------:R-:W-:Y:S02]  /*1c640*/  IMAD R4, R4, 0x20, R219 ;  /* 0x0000002004047824 */ /* 0x000fe400078e02db */
[----:B------:R-:W-:Y:S02]  /*1c650*/  IMAD R7, R20, UR5, R0 ;  /* 0x0000000514077c24 */ /* 0x000fe4000f8e0200 */
[----:B------:R-:W-:Y:S02]  /*1c660*/  IMAD R8, R14, 0x80, R4 ;  /* 0x000000800e087824 */ /* 0x000fe400078e0204 */
[----:B------:R-:W-:Y:S01]  /*1c670*/  IMAD.WIDE.U32 R2, R20, UR4, R2 ;  /* 0x0000000414027c25 */ /* 0x000fe2000f8e0002 */
[----:B------:R-:W-:-:S03]  /*1c680*/  ULDC.64 UR4, c[0x0][0xaf0] ;  /* 0x0002bc0000047ab9 */ /* 0x000fc60000000a00 */
[----:B---3--:R-:W-:-:S04]  /*1c690*/  @P2 IMAD.HI.U32 R0, R8, R27, RZ ;  /* 0x0000001b08002227 */ /* 0x008fc800078e00ff */
[----:B------:R-:W-:Y:S01]  /*1c6a0*/  IMAD.MOV.U32 R5, RZ, RZ, R8 ;  /* 0x000000ffff057224 */ /* 0x000fe200078e0008 */
[----:B--2---:R-:W-:Y:S01]  /*1c6b0*/  @P2 SHF.R.U32.HI R5, RZ, R9, R0 ;  /* 0x00000009ff052219 */ /* 0x004fe20000011600 */
[----:B------:R-:W-:Y:S02]  /*1c6c0*/  IMAD.IADD R3, R3, 0x1, R7 ;  /* 0x0000000103037824 */ /* 0x000fe400078e0207 */
[----:B------:R-:W-:Y:S01]  /*1c6d0*/  IMAD R4, R12, UR4, RZ ;  /* 0x000000040c047c24 */ /* 0x000fe2000f8e02ff */
[----:B------:R-:W-:Y:S01]  /*1c6e0*/  IADD3 R7, -R5, RZ, RZ ;  /* 0x000000ff05077210 */ /* 0x000fe20007ffe1ff */
[----:B------:R-:W-:Y:S01]  /*1c6f0*/  IMAD.WIDE.U32 R2, R13, UR4, R2 ;  /* 0x000000040d027c25 */ /* 0x000fe2000f8e0002 */
[----:B------:R-:W-:-:S03]  /*1c700*/  SHF.R.S32.HI R0, RZ, 0x1f, R5 ;  /* 0x0000001fff007819 */ /* 0x000fc60000011405 */
[----:B------:R-:W-:Y:S01]  /*1c710*/  IMAD R9, R13, UR5, R4 ;  /* 0x000000050d097c24 */ /* 0x000fe2000f8e0204 */
[----:B------:R-:W-:Y:S01]  /*1c720*/  ULDC.64 UR4, c[0x0][0xae0] ;  /* 0x0002b80000047ab9 */ /* 0x000fe20000000a00 */
[----:B------:R-:W-:Y:S01]  /*1c730*/  IMAD R7, R25, R7, R8 ;  /* 0x0000000719077224 */ /* 0x000fe200078e0208 */
[----:B------:R-:W-:Y:S01]  /*1c740*/  SHF.R.S32.HI R8, RZ, 0x1f, R218 ;  /* 0x0000001fff087819 */ /* 0x000fe200000114da */
[----:B------:R-:W-:Y:S02]  /*1c750*/  IMAD R4, R0, UR4, RZ ;  /* 0x0000000400047c24 */ /* 0x000fe4000f8e02ff */
[----:B------:R-:W-:Y:S01]  /*1c760*/  IMAD.IADD R3, R3, 0x1, R9 ;  /* 0x0000000103037824 */ /* 0x000fe200078e0209 */
[----:B------:R-:W-:Y:S01]  /*1c770*/  SHF.R.S32.HI R0, RZ, 0x1f, R7 ;  /* 0x0000001fff007819 */ /* 0x000fe20000011407 */
[C---:B------:R-:W-:Y:S02]  /*1c780*/  IMAD R9, R5.reuse, UR5, R4 ;  /* 0x0000000505097c24 */ /* 0x040fe4000f8e0204 */
[----:B------:R-:W-:Y:S01]  /*1c790*/  IMAD.WIDE.U32 R2, R5, UR4, R2 ;  /* 0x0000000405027c25 */ /* 0x000fe2000f8e0002 */
[----:B------:R-:W-:-:S03]  /*1c7a0*/  ULDC.64 UR4, c[0x0][0xad8] ;  /* 0x0002b60000047ab9 */ /* 0x000fc60000000a00 */
[----:B------:R-:W-:Y:S02]  /*1c7b0*/  IMAD R0, R0, UR4, RZ ;  /* 0x0000000400007c24 */ /* 0x000fe4000f8e02ff */
[----:B------:R-:W-:Y:S02]  /*1c7c0*/  IMAD.IADD R3, R3, 0x1, R9 ;  /* 0x0000000103037824 */ /* 0x000fe400078e0209 */
[C---:B------:R-:W-:Y:S02]  /*1c7d0*/  IMAD R5, R7.reuse, UR5, R0 ;  /* 0x0000000507057c24 */ /* 0x040fe4000f8e0200 */
[----:B------:R-:W-:Y:S01]  /*1c7e0*/  IMAD.WIDE.U32 R2, R7, UR4, R2 ;  /* 0x0000000407027c25 */ /* 0x000fe2000f8e0002 */
[----:B------:R-:W-:Y:S01]  /*1c7f0*/  ULDC.64 UR4, c[0x0][0xa80] ;  /* 0x0002a00000047ab9 */ /* 0x000fe20000000a00 */
[----:B------:R-:W-:Y:S02]  /*1c800*/  SHF.R.S32.HI R7, RZ, 0x1f, R18 ;  /* 0x0000001fff077819 */ /* 0x000fe40000011412 */
[----:B------:R-:W-:Y:S01]  /*1c810*/  IMAD.IADD R3, R3, 0x1, R5 ;  /* 0x0000000103037824 */ /* 0x000fe200078e0205 */
[----:B------:R-:W-:Y:S01]  /*1c820*/  LEA R0, P0, R2, UR4, 0x1 ;  /* 0x0000000402007c11 */ /* 0x000fe2000f8008ff */
[C---:B------:R-:W-:Y:S01]  /*1c830*/  VIADD R9, R18.reuse, 0xc0 ;  /* 0x000000c012097836 */ /* 0x040fe20000000000 */
[----:B------:R-:W-:Y:S01]  /*1c840*/  UMOV UR4, 0xffffffff ;  /* 0xffffffff00047882 */ /* 0x000fe20000000000 */
[----:B------:R-:W-:Y:S01]  /*1c850*/  VIADD R20, R18, 0x80 ;  /* 0x0000008012147836 */ /* 0x000fe20000000000 */
[----:B------:R-:W-:-:S02]  /*1c860*/  LEA.HI.X R2, R2, UR5, R3, 0x1, P0 ;  /* 0x0000000502027c11 */ /* 0x000fc400080f0c03 */
[----:B------:R-:W-:Y:S02]  /*1c870*/  LEA R5, R14, R219, 0x7 ;  /* 0x000000db0e057211 */ /* 0x000fe400078e38ff */
[----:B------:R-:W-:Y:S02]  /*1c880*/  SHF.R.S32.HI R10, RZ, 0x1f, R9 ;  /* 0x0000001fff0a7819 */ /* 0x000fe40000011409 */
[----:B------:R-:W-:Y:S01]  /*1c890*/  SHF.R.S32.HI R21, RZ, 0x1f, R20 ;  /* 0x0000001fff157819 */ /* 0x000fe20000011414 */
[----:B------:R-:W-:Y:S06]  /*1c8a0*/  BRA.DIV UR4, `(.L_x_677) ;  /* 0x000000ba04ec7947 */ /* 0x000fec000b800000 */
[----:B------:R2:W3:Y:S04]  /*1c8b0*/  SHFL.IDX PT, R3, R2, RZ, 0x181f ;  /* 0x00181fff02037589 */ /* 0x0004e800000e0000 */
[----:B------:R2:W4:Y:S02]  /*1c8c0*/  SHFL.IDX PT, R14, R0, RZ, 0x181f ;  /* 0x00181fff000e7589 */ /* 0x00052400000e0000 */
.L_x_962:
[----:B------:R-:W-:Y:S01]  /*1c8d0*/  IMAD R25, R6, R25, RZ ;  /* 0x0000001906197224 */ /* 0x000fe200078e02ff */
[----:B------:R-:W-:Y:S04]  /*1c8e0*/  BSSY B1, `(.L_x_678) ;  /* 0x0000014000017945 */ /* 0x000fe80003800000 */
[----:B------:R-:W-:-:S13]  /*1c8f0*/  ISETP.GE.AND P0, PT, R5, R25, PT ;  /* 0x000000190500720c */ /* 0x000fda0003f06270 */
[----:B------:R-:W-:Y:S05]  /*1c900*/  @P0 BRA `(.L_x_679) ;  /* 0x0000000000440947 */ /* 0x000fea0003800000 */
[----:B------:R-:W-:Y:S02]  /*1c910*/  ULDC UR4, c[0x0][0xac8] ;  /* 0x0002b20000047ab9 */ /* 0x000fe40000000800 */
[----:B------:R-:W-:Y:S02]  /*1c920*/  ISETP.GE.AND P3, PT, R18, UR4, PT ;  /* 0x0000000412007c0c */ /* 0x000fe4000bf66270 */
[----:B------:R-:W-:Y:S02]  /*1c930*/  ISETP.GE.AND P2, PT, R218, UR4, PT ;  /* 0x00000004da007c0c */ /* 0x000fe4000bf46270 */
[----:B------:R-:W-:Y:S02]  /*1c940*/  ISETP.GE.AND P1, PT, R20, UR4, PT ;  /* 0x0000000414007c0c */ /* 0x000fe4000bf26270 */
[----:B------:R-:W-:-:S07]  /*1c950*/  ISETP.GE.AND P0, PT, R9, UR4, PT ;  /* 0x0000000409007c0c */ /* 0x000fce000bf06270 */
[-C--:B----4-:R-:W-:Y:S02]  /*1c960*/  @!P3 LEA R12, P5, R18, R14.reuse, 0x1 ;  /* 0x0000000e120cb211 */ /* 0x090fe400078a08ff */
[-C--:B------:R-:W-:Y:S02]  /*1c970*/  @!P2 LEA R26, P4, R218, R14.reuse, 0x1 ;  /* 0x0000000eda1aa211 */ /* 0x080fe400078808ff */
[-C--:B---3--:R-:W-:Y:S02]  /*1c980*/  @!P3 LEA.HI.X R13, R18, R3.reuse, R7, 0x1, P5 ;  /* 0x00000003120db211 */ /* 0x088fe400028f0c07 */
[-C--:B------:R-:W-:Y:S02]  /*1c990*/  @!P1 LEA R28, P5, R20, R14.reuse, 0x1 ;  /* 0x0000000e141c9211 */ /* 0x080fe400078a08ff */
        /* <DEDUP_REMOVED lines=8> */
.L_x_679:
[----:B------:R-:W-:Y:S05]  /*1ca20*/  BSYNC B1 ;  /* 0x0000000000017941 */ /* 0x000fea0003800000 */
.L_x_678:
[----:B------:R-:W-:-:S03]  /*1ca30*/  UMOV UR4, 0xffffffff ;  /* 0xffffffff00047882 */ /* 0x000fc60000000000 */
[----:B------:R-:W-:Y:S05]  /*1ca40*/  BRA.DIV UR4, `(.L_x_680) ;  /* 0x000000ba04b87947 */ /* 0x000fea000b800000 */
[----:B---3--:R3:W0:Y:S04]  /*1ca50*/  SHFL.IDX PT, R3, R2, 0x1, 0x181f ;  /* 0x00381f0002037f89 */ /* 0x00862800000e0000 */
[----:B----4-:R3:W4:Y:S02]  /*1ca60*/  SHFL.IDX PT, R14, R0, 0x1, 0x181f ;  /* 0x00381f00000e7f89 */ /* 0x01072400000e0000 */
.L_x_966:
[----:B------:R-:W-:Y:S01]  /*1ca70*/  VIADD R4, R5, 0x20 ;  /* 0x0000002005047836 */ /* 0x000fe20000000000 */
        /* <DEDUP_REMOVED lines=10> */
[-C--:B0-----:R-:W-:Y:S02]  /*1cb20*/  @!P3 LEA.HI.X R13, R18, R3.reuse, R7, 0x1, P5 ;  /* 0x00000003120db211 */ /* 0x081fe400028f0c07 */
        /* <DEDUP_REMOVED lines=9> */
.L_x_682:
[----:B------:R-:W-:Y:S05]  /*1cbc0*/  BSYNC B1 ;  /* 0x0000000000017941 */ /* 0x000fea0003800000 */
.L_x_681:
[----:B------:R-:W-:-:S03]  /*1cbd0*/  UMOV UR4, 0xffffffff ;  /* 0xffffffff00047882 */ /* 0x000fc60000000000 */
[----:B------:R-:W-:Y:S05]  /*1cbe0*/  BRA.DIV UR4, `(.L_x_683) ;  /* 0x000000ba04987947 */ /* 0x000fea000b800000 */
[----:B0-----:R0:W0:Y:S04]  /*1cbf0*/  SHFL.IDX PT, R3, R2, 0x2, 0x181f ;  /* 0x00581f0002037f89 */ /* 0x00102800000e0000 */
[----:B----4-:R4:W0:Y:S02]  /*1cc00*/  SHFL.IDX PT, R14, R0, 0x2, 0x181f ;  /* 0x00581f00000e7f89 */ /* 0x01082400000e0000 */
.L_x_970:
[----:B------:R-:W-:Y:S01]  /*1cc10*/  IADD3 R4, R5, 0x40, RZ ;  /* 0x0000004005047810 */ /* 0x000fe20007ffe0ff */
[----:B------:R-:W-:Y:S03]  /*1cc20*/  BSSY B1, `(.L_x_684) ;  /* 0x0000014000017945 */ /* 0x000fe60003800000 */
[----:B------:R-:W-:-:S13]  /*1cc30*/  ISETP.GE.AND P0, PT, R4, R25, PT ;  /* 0x000000190400720c */ /* 0x000fda0003f06270 */
[----:B------:R-:W-:Y:S05]  /*1cc40*/  @P0 BRA `(.L_x_685) ;  /* 0x0000000000440947 */ /* 0x000fea0003800000 */
[----:B------:R-:W-:Y:S02]  /*1cc50*/  ULDC UR4, c[0x0][0xac8] ;  /* 0x0002b20000047ab9 */ /* 0x000fe40000000800 */
[----:B------:R-:W-:Y:S02]  /*1cc60*/  ISETP.GE.AND P3, PT, R18, UR4, PT ;  /* 0x0000000412007c0c */ /* 0x000fe4000bf66270 */
[----:B------:R-:W-:Y:S02]  /*1cc70*/  ISETP.GE.AND P2, PT, R218, UR4, PT ;  /* 0x00000004da007c0c */ /* 0x000fe4000bf46270 */
[----:B------:R-:W-:Y:S02]  /*1cc80*/  ISETP.GE.AND P1, PT, R20, UR4, PT ;  /* 0x0000000414007c0c */ /* 0x000fe4000bf26270 */
[----:B------:R-:W-:-:S07]  /*1cc90*/  ISETP.GE.AND P0, PT, R9, UR4, PT ;  /* 0x0000000409007c0c */ /* 0x000fce000bf06270 */
[-C--:B0-----:R-:W-:Y:S02]  /*1cca0*/  @!P3 LEA R12, P5, R18, R14.reuse, 0x1 ;  /* 0x0000000e120cb211 */ /* 0x081fe400078a08ff */
[-C--:B------:R-:W-:Y:S02]  /*1ccb0*/  @!P2 LEA R26, P4, R218, R14.reuse, 0x1 ;  /* 0x0000000eda1aa211 */ /* 0x080fe400078808ff */
[-C--:B------:R-:W-:Y:S02]  /*1ccc0*/  @!P3 LEA.HI.X R13, R18, R3.reuse, R7, 0x1, P5 ;  /* 0x00000003120db211 */ /* 0x080fe400028f0c07 */
        /* <DEDUP_REMOVED lines=9> */
.L_x_685:
[----:B------:R-:W-:Y:S05]  /*1cd60*/  BSYNC B1 ;  /* 0x0000000000017941 */ /* 0x000fea0003800000 */
.L_x_684:
[----:B------:R-:W-:-:S03]  /*1cd70*/  UMOV UR4, 0xffffffff ;  /* 0xffffffff00047882 */ /* 0x000fc60000000000 */
[----:B------:R-:W-:Y:S05]  /*1cd80*/  BRA.DIV UR4, `(.L_x_686) ;  /* 0x000000ba04787947 */ /* 0x000fea000b800000 */
[----:B0-----:R0:W0:Y:S04]  /*1cd90*/  SHFL.IDX PT, R3, R2, 0x3, 0x181f ;  /* 0x00781f0002037f89 */ /* 0x00102800000e0000 */
[----:B------:R0:W0:Y:S02]  /*1cda0*/  SHFL.IDX PT, R14, R0, 0x3, 0x181f ;  /* 0x00781f00000e7f89 */ /* 0x00002400000e0000 */
.L_x_974:
[----:B0-234-:R-:W-:-:S05]  /*1cdb0*/  VIADD R0, R5, 0x60 ;  /* 0x0000006005007836 */ /* 0x01dfca0000000000 */
[----:B------:R-:W-:-:S13]  /*1cdc0*/  ISETP.GE.AND P0, PT, R0, R25, PT ;  /* 0x000000190000720c */ /* 0x000fda0003f06270 */
[----:B------:R-:W-:Y:S05]  /*1cdd0*/  @P0 BRA `(.L_x_673) ;  /* 0x0000000000440947 */ /* 0x000fea0003800000 */
[----:B------:R-:W-:Y:S02]  /*1cde0*/  ULDC UR4, c[0x0][0xac8] ;  /* 0x0002b20000047ab9 */ /* 0x000fe40000000800 */
[----:B------:R-:W-:Y:S02]  /*1cdf0*/  ISETP.GE.AND P3, PT, R18, UR4, PT ;  /* 0x0000000412007c0c */ /* 0x000fe4000bf66270 */
[----:B------:R-:W-:Y:S02]  /*1ce00*/  ISETP.GE.AND P2, PT, R218, UR4, PT ;  /* 0x00000004da007c0c */ /* 0x000fe4000bf46270 */
[----:B------:R-:W-:Y:S02]  /*1ce10*/  ISETP.GE.AND P1, PT, R20, UR4, PT ;  /* 0x0000000414007c0c */ /* 0x000fe4000bf26270 */
[----:B------:R-:W-:-:S07]  /*1ce20*/  ISETP.GE.AND P0, PT, R9, UR4, PT ;  /* 0x0000000409007c0c */ /* 0x000fce000bf06270 */
[-C--:B------:R-:W-:Y:S02]  /*1ce30*/  @!P3 LEA R4, P5, R18, R14.reuse, 0x1 ;  /* 0x0000000e1204b211 */ /* 0x080fe400078a08ff */
        /* <DEDUP_REMOVED lines=11> */
.L_x_673:
[----:B------:R-:W-:Y:S05]  /*1cef0*/  BSYNC B0 ;  /* 0x0000000000007941 */ /* 0x000fea0003800000 */
.L_x_663:
[----:B------:R-:W-:Y:S02]  /*1cf00*/  ULDC UR4, c[0x0][0xc3c] ;  /* 0x00030f0000047ab9 */ /* 0x000fe40000000800 */
[----:B-1----:R-:W-:-:S13]  /*1cf10*/  ISETP.GE.AND P0, PT, R223, UR4, PT ;  /* 0x00000004df007c0c */ /* 0x002fda000bf06270 */
[----:B------:R-:W-:Y:S05]  /*1cf20*/  @!P0 BRA `(.L_x_687) ;  /* 0xfffffe4000448947 */ /* 0x000fea000383ffff */
[----:B------:R-:W-:Y:S05]  /*1cf30*/  BRA `(.L_x_491) ;  /* 0x0000007c00f47947 */ /* 0x000fea0003800000 */
.L_x_489:
[----:B------:R-:W-:-:S08]  /*1cf40*/  NOP ;  /* 0x0000000000007918 */ /* 0x000fd00000000000 */
[----:B0-----:R-:W0:-:S00]  /*1cf50*/  USETMAXREG.DEALLOC.CTAPOOL 0x28 ;  /* 0x00000028000079c8 */ /* 0x001e0000080e0500 */
        /* <DEDUP_REMOVED lines=8> */
[----:B------:R0:W1:Y:S01]  /*1cfe0*/  @P0 LDS.128 R16, [R2+0x388d0] ;  /* 0x0388d00002100984 */ /* 0x0000620000000c00 */
[----:B------:R-:W-:Y:S06]  /*1cff0*/  @P0 BAR.ARV 0x4, 0x180 ;  /* 0x0106000000000b1d */ /* 0x000fec0000002000 */
[----:B------:R-:W-:Y:S05]  /*1d000*/  @P0 BRA `(.L_x_688) ;  /* 0x0000000800040947 */ /* 0x000fea0003800000 */
[----:B------:R-:W2:Y:S01]  /*1d010*/  S2R R4, SR_TID.X ;  /* 0x0000000000047919 */ /* 0x000ea20000002100 */
[----:B------:R-:W-:Y:S01]  /*1d020*/  ULDC UR4, c[0x0][0xc3c] ;  /* 0x00030f0000047ab9 */ /* 0x000fe20000000800 */
[----:B------:R-:W-:Y:S01]  /*1d030*/  IMAD.MOV.U32 R0, RZ, RZ, RZ ;  /* 0x000000ffff007224 */ /* 0x000fe200078e00ff */
[----:B------:R-:W3:Y:S01]  /*1d040*/  S2UR UR6, SR_CTAID.X ;  /* 0x00000000000679c3 */ /* 0x000ee20000002500 */
[----:B------:R-:W-:Y:S01]  /*1d050*/  ULDC UR5, c[0x0][0xc38] ;  /* 0x00030e0000057ab9 */ /* 0x000fe20000000800 */
[----:B--2---:R-:W-:-:S04]  /*1d060*/  LOP3.LUT R5, R4, 0x1f, RZ, 0xc0, !PT ;  /* 0x0000001f04057812 */ /* 0x004fc800078ec0ff */
[----:B------:R-:W-:-:S04]  /*1d070*/  ISETP.NE.AND P0, PT, R5, 0x1f, PT ;  /* 0x0000001f0500780c */ /* 0x000fc80003f05270 */
[----:B------:R-:W-:-:S13]  /*1d080*/  ISETP.GE.OR P1, PT, R5, UR4, !P0 ;  /* 0x0000000405007c0c */ /* 0x000fda000c726670 */
[----:B0-----:R-:W0:Y:S02]  /*1d090*/  @!P1 LDC.64 R2, c[0x0][0xc80] ;  /* 0x00032000ff029b82 */ /* 0x001e240000000a00 */
[----:B0-----:R-:W-:-:S05]  /*1d0a0*/  @!P1 IMAD.WIDE.U32 R2, R5, 0x4, R2 ;  /* 0x0000000405029825 */ /* 0x001fca00078e0002 */
[----:B------:R-:W2:Y:S01]  /*1d0b0*/  @!P1 LDG.E R0, desc[UR36][R2.64] ;  /* 0x0000002402009981 */ /* 0x000ea2000c1e1900 */
[C---:B------:R-:W-:Y:S01]  /*1d0c0*/  ISETP.NE.AND P1, PT, R5.reuse, RZ, PT ;  /* 0x000000ff0500720c */ /* 0x040fe20003f25270 */
[----:B------:R-:W-:Y:S01]  /*1d0d0*/  UMOV UR4, URZ ;  /* 0x0000003f00047c82 */ /* 0x000fe20008000000 */
[C---:B------:R-:W-:Y:S02]  /*1d0e0*/  ISETP.GE.U32.AND P2, PT, R5.reuse, 0x2, PT ;  /* 0x000000020500780c */ /* 0x040fe40003f46070 */
[C---:B------:R-:W-:Y:S02]  /*1d0f0*/  ISETP.GE.U32.AND P3, PT, R5.reuse, 0x4, PT ;  /* 0x000000040500780c */ /* 0x040fe40003f66070 */
[C---:B------:R-:W-:Y:S02]  /*1d100*/  ISETP.GE.U32.AND P4, PT, R5.reuse, 0x8, PT ;  /* 0x000000080500780c */ /* 0x040fe40003f86070 */
[----:B------:R-:W-:Y:S02]  /*1d110*/  ISETP.GE.U32.AND P5, PT, R5, 0x10, PT ;  /* 0x000000100500780c */ /* 0x000fe40003fa6070 */
[----:B-1----:R-:W-:Y:S01]  /*1d120*/  MOV R16, RZ ;  /* 0x000000ff00107202 */ /* 0x002fe20000000f00 */
[----:B--2---:R-:W0:Y:S02]  /*1d130*/  SHFL.UP PT, R4, R0, 0x1, RZ ;  /* 0x0420000000047989 */ /* 0x004e2400000e00ff */
[----:B0-----:R-:W-:-:S05]  /*1d140*/  SEL R7, R4, RZ, P1 ;  /* 0x000000ff04077207 */ /* 0x001fca0000800000 */
[----:B------:R-:W-:-:S05]  /*1d150*/  IMAD.IADD R7, R0, 0x1, R7 ;  /* 0x0000000100077824 */ /* 0x000fca00078e0207 */
[----:B------:R-:W0:Y:S02]  /*1d160*/  SHFL.UP PT, R4, R7, 0x2, RZ ;  /* 0x0440000007047989 */ /* 0x000e2400000e00ff */
[----:B0-----:R-:W-:-:S04]  /*1d170*/  SEL R4, R4, RZ, P2 ;  /* 0x000000ff04047207 */ /* 0x001fc80001000000 */
[----:B------:R-:W-:-:S05]  /*1d180*/  IADD3 R4, R7, R4, RZ ;  /* 0x0000000407047210 */ /* 0x000fca0007ffe0ff */
        /* <DEDUP_REMOVED lines=9> */
[----:B------:R-:W0:Y:S02]  /*1d220*/  SHFL.IDX PT, R4, R7, 0x1f, 0x1f ;  /* 0x03e01f0007047f89 */ /* 0x000e2400000e0000 */
[----:B0-----:R-:W-:-:S04]  /*1d230*/  IMAD R4, R4, UR5, RZ ;  /* 0x0000000504047c24 */ /* 0x001fc8000f8e02ff */
[----:B------:R-:W-:Y:S01]  /*1d240*/  IMAD.MOV.U32 R3, RZ, RZ, R4 ;  /* 0x000000ffff037224 */ /* 0x000fe200078e0004 */
[----:B---3--:R-:W-:-:S13]  /*1d250*/  ISETP.GT.AND P6, PT, R4, UR6, PT ;  /* 0x0000000604007c0c */ /* 0x008fda000bfc4270 */
[----:B------:R-:W-:Y:S05]  /*1d260*/  @P6 BRA `(.L_x_689) ;  /* 0x00000000009c6947 */ /* 0x000fea0003800000 */
[----:B------:R-:W0:Y:S01]  /*1d270*/  LDC R10, c[0x0][0xc3c] ;  /* 0x00030f00ff0a7b82 */ /* 0x000e220000000800 */
[----:B------:R-:W-:Y:S01]  /*1d280*/  IMAD.MOV.U32 R4, RZ, RZ, R3 ;  /* 0x000000ffff047224 */ /* 0x000fe200078e0003 */
[----:B------:R-:W-:Y:S01]  /*1d290*/  UMOV UR4, URZ ;  /* 0x0000003f00047c82 */ /* 0x000fe20008000000 */
[----:B------:R-:W-:Y:S01]  /*1d2a0*/  ULDC UR7, c[0x0][0xc3c] ;  /* 0x00030f0000077ab9 */ /* 0x000fe20000000800 */
[----:B------:R-:W-:-:S05]  /*1d2b0*/  ULDC UR5, c[0x0][0xc38] ;  /* 0x00030e0000057ab9 */ /* 0x000fca0000000800 */
.L_x_693:
[----:B------:R-:W-:Y:S01]  /*1d2c0*/  UIADD3 UR4, UR4, 0x1f, URZ ;  /* 0x0000001f04047890 */ /* 0x000fe2000fffe03f */
[----:B------:R-:W-:-:S05]  /*1d2d0*/  IMAD.U32 R19, RZ, RZ, UR7 ;  /* 0x00000007ff137e24 */ /* 0x000fca000f8e00ff */
[----:B0-----:R-:W-:-:S13]  /*1d2e0*/  ISETP.LE.AND P6, PT, R10, UR4, PT ;  /* 0x000000040a007c0c */ /* 0x001fda000bfc3270 */
[----:B------:R-:W-:Y:S05]  /*1d2f0*/  @P6 BRA `(.L_x_690) ;  /* 0x0000000400246947 */ /* 0x000fea0003800000 */
[----:B------:R-:W-:Y:S01]  /*1d300*/  IADD3 R7, R5, UR4, RZ ;  /* 0x0000000405077c10 */ /* 0x000fe2000fffe0ff */
[----:B------:R-:W-:Y:S01]  /*1d310*/  BSSY B0, `(.L_x_691) ;  /* 0x0000007000007945 */ /* 0x000fe20003800000 */
[----:B------:R-:W-:Y:S02]  /*1d320*/  IMAD.MOV.U32 R0, RZ, RZ, RZ ;  /* 0x000000ffff007224 */ /* 0x000fe400078e00ff */
[----:B------:R-:W-:-:S13]  /*1d330*/  ISETP.GE.OR P6, PT, R7, R10, !P0 ;  /* 0x0000000a0700720c */ /* 0x000fda00047c6670 */
[----:B------:R-:W-:Y:S05]  /*1d340*/  @P6 BRA `(.L_x_692) ;  /* 0x00000000000c6947 */ /* 0x000fea0003800000 */
[----:B------:R-:W0:Y:S02]  /*1d350*/  LDC.64 R2, c[0x0][0xc80] ;  /* 0x00032000ff027b82 */ /* 0x000e240000000a00 */
[----:B0-----:R-:W-:-:S05]  /*1d360*/  IMAD.WIDE R2, R7, 0x4, R2 ;  /* 0x0000000407027825 */ /* 0x001fca00078e0202 */
[----:B------:R0:W5:Y:S02]  /*1d370*/  LDG.E R0, desc[UR36][R2.64] ;  /* 0x0000002402007981 */ /* 0x000164000c1e1900 */
.L_x_692:
[----:B------:R-:W-:Y:S05]  /*1d380*/  BSYNC B0 ;  /* 0x0000000000007941 */ /* 0x000fea0003800000 */
.L_x_691:
[----:B0----5:R-:W0:Y:S02]  /*1d390*/  SHFL.UP PT, R2, R0, 0x1, RZ ;  /* 0x0420000000027989 */ /* 0x021e2400000e00ff */
[----:B0-----:R-:W-:-:S05]  /*1d3a0*/  SEL R3, R2, RZ, P1 ;  /* 0x000000ff02037207 */ /* 0x001fca0000800000 */
[----:B------:R-:W-:-:S05]  /*1d3b0*/  IMAD.IADD R3, R0, 0x1, R3 ;  /* 0x0000000100037824 */ /* 0x000fca00078e0203 */
[----:B------:R-:W0:Y:S02]  /*1d3c0*/  SHFL.UP PT, R2, R3, 0x2, RZ ;  /* 0x0440000003027989 */ /* 0x000e2400000e00ff */
        /* <DEDUP_REMOVED lines=13> */
[----:B------:R-:W-:-:S05]  /*1d4a0*/  IMAD.IADD R4, R3, 0x1, R4 ;  /* 0x0000000103047824 */ /* 0x000fca00078e0204 */
[----:B------:R-:W-:-:S13]  /*1d4b0*/  ISETP.GT.AND P6, PT, R4, UR6, PT ;  /* 0x0000000604007c0c */ /* 0x000fda000bfc4270 */
[----:B------:R-:W-:Y:S05]  /*1d4c0*/  @!P6 BRA `(.L_x_693) ;  /* 0xfffffffc007ce947 */ /* 0x000fea000383ffff */
[----:B------:R-:W-:-:S07]  /*1d4d0*/  MOV R7, R9 ;  /* 0x0000000900077202 */ /* 0x000fce0000000f00 */
.L_x_689:
[----:B------:R-:W-:-:S04]  /*1d4e0*/  IMAD.IADD R9, R4, 0x1, -R3 ;  /* 0x0000000104097824 */ /* 0x000fc800078e0a03 */
[----:B------:R-:W-:-:S05]  /*1d4f0*/  IMAD R2, R7, UR5, R9 ;  /* 0x0000000507027c24 */ /* 0x000fca000f8e0209 */
[----:B------:R-:W-:-:S13]  /*1d500*/  ISETP.GT.AND P0, PT, R2, UR6, PT ;  /* 0x0000000602007c0c */ /* 0x000fda000bf04270 */
[----:B------:R-:W-:-:S04]  /*1d510*/  VOTE.ANY R4, PT, !P0 ;  /* 0x0000000000047806 */ /* 0x000fc800040e0100 */
[----:B------:R-:W0:Y:S01]  /*1d520*/  POPC R19, R4 ;  /* 0x0000000400137309 */ /* 0x000e220000000000 */
[----:B------:R-:W-:Y:S01]  /*1d530*/  ISETP.NE.AND P0, PT, R4, RZ, PT ;  /* 0x000000ff0400720c */ /* 0x000fe20003f05270 */
[----:B0-----:R-:W0:Y:S02]  /*1d540*/  SHFL.IDX PT, R0, R0, R19, 0x1f ;  /* 0x00001f1300007589 */ /* 0x001e2400000e0000 */
[----:B0-----:R-:W-:-:S04]  /*1d550*/  IABS R8, R0 ;  /* 0x0000000000087213 */ /* 0x001fc80000000000 */
[----:B------:R-:W0:Y:S08]  /*1d560*/  I2F.RP R6, R8 ;  /* 0x0000000800067306 */ /* 0x000e300000209400 */
[----:B0-----:R-:W0:Y:S02]  /*1d570*/  MUFU.RCP R6, R6 ;  /* 0x0000000600067308 */ /* 0x001e240000001000 */
[----:B0-----:R-:W-:-:S06]  /*1d580*/  VIADD R2, R6, 0xffffffe ;  /* 0x0ffffffe06027836 */ /* 0x001fcc0000000000 */
[----:B------:R0:W1:Y:S01]  /*1d590*/  F2I.FTZ.U32.TRUNC.NTZ R3, R2 ;  /* 0x0000000200037305 */ /* 0x000062000021f000 */
[----:B------:R-:W-:Y:S05]  /*1d5a0*/  @!P0 BRA `(.L_x_694) ;  /* 0x0000000000088947 */ /* 0x000fea0003800000 */
[----:B------:R-:W-:-:S06]  /*1d5b0*/  VIADD R16, R19, 0xffffffff ;  /* 0xffffffff13107836 */ /* 0x000fcc0000000000 */
[----:B------:R2:W3:Y:S02]  /*1d5c0*/  SHFL.IDX PT, R16, R7, R16, 0x1f ;  /* 0x00001f1007107589 */ /* 0x0004e400000e0000 */
.L_x_694:
[----:B---3--:R-:W-:Y:S01]  /*1d5d0*/  IMAD R16, R16, UR5, R9 ;  /* 0x0000000510107c24 */ /* 0x008fe2000f8e0209 */
[----:B0-----:R-:W-:Y:S01]  /*1d5e0*/  IABS R2, R0 ;  /* 0x0000000000027213 */ /* 0x001fe20000000000 */
[----:B------:R-:W-:Y:S01]  /*1d5f0*/  VIADD R19, R19, UR4 ;  /* 0x0000000413137c36 */ /* 0x000fe20008000000 */
[----:B-12---:R-:W-:Y:S02]  /*1d600*/  IADD3 R7, RZ, -R3, RZ ;  /* 0x80000003ff077210 */ /* 0x006fe40007ffe0ff */
[----:B------:R-:W-:Y:S01]  /*1d610*/  IADD3 R9, -R16, UR6, RZ ;  /* 0x0000000610097c10 */ /* 0x000fe2000fffe1ff */
[----:B------:R-:W-:Y:S02]  /*1d620*/  IMAD.MOV R6, RZ, RZ, -R2 ;  /* 0x000000ffff067224 */ /* 0x000fe400078e0a02 */
[----:B------:R-:W-:Y:S01]  /*1d630*/  IMAD R7, R7, R8, RZ ;  /* 0x0000000807077224 */ /* 0x000fe200078e02ff */
[----:B------:R-:W-:Y:S01]  /*1d640*/  IABS R4, R9 ;  /* 0x0000000900047213 */ /* 0x000fe20000000000 */
[----:B------:R-:W-:-:S04]  /*1d650*/  IMAD.MOV.U32 R2, RZ, RZ, RZ ;  /* 0x000000ffff027224 */ /* 0x000fc800078e00ff */
[----:B------:R-:W-:-:S04]  /*1d660*/  IMAD.HI.U32 R2, R3, R7, R2 ;  /* 0x0000000703027227 */ /* 0x000fc800078e0002 */
[----:B------:R-:W-:Y:S01]  /*1d670*/  IMAD.MOV.U32 R3, RZ, RZ, R4 ;  /* 0x000000ffff037224 */ /* 0x000fe200078e0004 */
[----:B------:R-:W-:-:S03]  /*1d680*/  MOV R4, R6 ;  /* 0x0000000600047202 */ /* 0x000fc60000000f00 */
        /* <DEDUP_REMOVED lines=10> */
[----:B------:R-:W-:Y:S02]  /*1d730*/  @!P2 IADD3 R2, -R2, RZ, RZ ;  /* 0x000000ff0202a210 */ /* 0x000fe40007ffe1ff */
[----:B------:R-:W-:-:S05]  /*1d740*/  @!P1 LOP3.LUT R2, RZ, R0, RZ, 0x33, !PT ;  /* 0x00000000ff029212 */ /* 0x000fca00078e33ff */
[--C-:B------:R-:W-:Y:S02]  /*1d750*/  IMAD.MOV R17, RZ, RZ, -R2.reuse ;  /* 0x000000ffff117224 */ /* 0x100fe400078e0a02 */
[----:B------:R-:W-:Y:S02]  /*1d760*/  IMAD.MOV.U32 R18, RZ, RZ, R2 ;  /* 0x000000ffff127224 */ /* 0x000fe400078e0002 */
[----:B------:R-:W-:Y:S01]  /*1d770*/  IMAD R17, R0, R17, R9 ;  /* 0x0000001100117224 */ /* 0x000fe200078e0209 */
[----:B------:R-:W-:Y:S06]  /*1d780*/  BRA `(.L_x_695) ;  /* 0x00000000000c7947 */ /* 0x000fec0003800000 */
.L_x_690:
[----:B------:R-:W-:Y:S01]  /*1d790*/  MOV R17, RZ ;  /* 0x000000ff00117202 */ /* 0x000fe20000000f00 */
[----:B------:R-:W-:Y:S02]  /*1d7a0*/  IMAD.U32 R16, RZ, RZ, UR6 ;  /* 0x00000006ff107e24 */ /* 0x000fe4000f8e00ff */
[----:B------:R-:W-:-:S07]  /*1d7b0*/  IMAD.MOV.U32 R18, RZ, RZ, RZ ;  /* 0x000000ffff127224 */ /* 0x000fce00078e00ff */
.L_x_695:
[----:B------:R-:W-:-:S13]  /*1d7c0*/  ISETP.NE.AND P0, PT, R5, RZ, PT ;  /* 0x000000ff0500720c */ /* 0x000fda0003f05270 */
[----:B------:R-:W0:Y:S01]  /*1d7d0*/  @!P0 S2R R3, SR_CgaCtaId ;  /* 0x0000000000038919 */ /* 0x000e220000008800 */
[----:B------:R-:W-:-:S04]  /*1d7e0*/  @!P0 MOV R0, 0x400 ;  /* 0x0000040000008802 */ /* 0x000fc80000000f00 */
[----:B0-----:R-:W-:-:S05]  /*1d7f0*/  @!P0 LEA R0, R3, R0, 0x18 ;  /* 0x0000000003008211 */ /* 0x001fca00078ec0ff */
[----:B------:R2:W-:Y:S01]  /*1d800*/  @!P0 STS.128 [R0+0x388d0], R16 ;  /* 0x0388d01000008388 */ /* 0x0005e20000000c00 */
[----:B------:R-:W-:Y:S06]  /*1d810*/  BAR.ARV 0x5, 0x180 ;  /* 0x0146000000007b1d */ /* 0x000fec0000002000 */
.L_x_688:
[----:B------:R3:W-:Y:S01]  /*1d820*/  STL [R1+0x40], RZ ;  /* 0x000040ff01007387 */ /* 0x0007e20000100800 */
[----:B------:R-:W-:Y:S01]  /*1d830*/  ULDC UR4, c[0x0][0xc3c] ;  /* 0x00030f0000047ab9 */ /* 0x000fe20000000800 */
[----:B------:R-:W-:Y:S01]  /*1d840*/  IMAD.MOV.U32 R35, RZ, RZ, 0x1 ;  /* 0x00000001ff237424 */ /* 0x000fe200078e00ff */
[----:B-1----:R-:W-:Y:S02]  /*1d850*/  ISETP.GE.AND P0, PT, R19, UR4, PT ;  /* 0x0000000413007c0c */ /* 0x002fe4000bf06270 */
[----:B------:R-:W-:-:S11]  /*1d860*/  MOV R27, RZ ;  /* 0x000000ff001b7202 */ /* 0x000fd60000000f00 */
[----:B---3--:R-:W-:Y:S05]  /*1d870*/  @P0 BRA `(.L_x_696) ;  /* 0x0000007000a00947 */ /* 0x008fea0003800000 */
[----:B--2---:R-:W2:Y:S01]  /*1d880*/  LDL R0, [R1+0x5c] ;  /* 0x00005c0001007983 */ /* 0x004ea20000100800 */
[----:B------:R-:W1:Y:S01]  /*1d890*/  S2UR UR4, SR_CgaCtaId ;  /* 0x00000000000479c3 */ /* 0x000e620000008800 */
[----:B------:R-:W-:Y:S01]  /*1d8a0*/  MOV R23, 0x400 ;  /* 0x0000040000177802 */ /* 0x000fe20000000f00 */
[----:B------:R-:W-:Y:S01]  /*1d8b0*/  BSSY B7, `(.L_x_696) ;  /* 0x0000724000077945 */ /* 0x000fe20003800000 */
[----:B------:R-:W3:Y:S01]  /*1d8c0*/  S2R R11, SR_TID.X ;  /* 0x00000000000b7919 */ /* 0x000ee20000002100 */
[----:B------:R-:W-:Y:S01]  /*1d8d0*/  MOV R36, 0x1 ;  /* 0x0000000100247802 */ /* 0x000fe20000000f00 */
[----:B------:R-:W-:Y:S01]  /*1d8e0*/  IMAD.MOV.U32 R33, RZ, RZ, RZ ;  /* 0x000000ffff217224 */ /* 0x000fe200078e00ff */
[----:B------:R-:W-:Y:S01]  /*1d8f0*/  MOV R27, RZ ;  /* 0x000000ff001b7202 */ /* 0x000fe20000000f00 */
[----:B------:R-:W-:Y:S01]  /*1d900*/  IMAD.MOV.U32 R35, RZ, RZ, 0x1 ;  /* 0x00000001ff237424 */ /* 0x000fe200078e00ff */
[----:B------:R-:W-:Y:S01]  /*1d910*/  ULDC.64 UR40, c[0x0][0x198] ;  /* 0x0000660000287ab9 */ /* 0x000fe20000000a00 */
[----:B------:R-:W-:Y:S01]  /*1d920*/  ULDC UR39, c[0x0][0xc] ;  /* 0x0000030000277ab9 */ /* 0x000fe20000000800 */
[C---:B---3--:R-:W-:Y:S01]  /*1d930*/  IMAD.SHL.U32 R25, R11.reuse, 0x80, RZ ;  /* 0x000000800b197824 */ /* 0x048fe200078e00ff */
[----:B------:R-:W-:Y:S01]  /*1d940*/  SHF.R.U32.HI R3, RZ, 0x1, R11 ;  /* 0x00000001ff037819 */ /* 0x000fe2000001160b */
[C---:B------:R-:W-:Y:S01]  /*1d950*/  IMAD.SHL.U32 R5, R11.reuse, 0x2, RZ ;  /* 0x000000020b057824 */ /* 0x040fe200078e00ff */
[----:B------:R-:W-:-:S02]  /*1d960*/  LOP3.LUT R10, R11, 0x7f, RZ, 0xc0, !PT ;  /* 0x0000007f0b0a7812 */ /* 0x000fc400078ec0ff */
[----:B0-----:R-:W-:Y:S02]  /*1d970*/  LOP3.LUT R2, R25, 0x380, RZ, 0xc0, !PT ;  /* 0x0000038019027812 */ /* 0x001fe400078ec0ff */
[C---:B------:R-:W-:Y:S01]  /*1d980*/  SHF.L.U32 R7, R10.reuse, 0x6, RZ ;  /* 0x000000060a077819 */ /* 0x040fe200000006ff */
[----:B------:R-:W-:Y:S01]  /*1d990*/  IMAD.SHL.U32 R6, R10, 0x10, RZ ;  /* 0x000000100a067824 */ /* 0x000fe200078e00ff */
[----:B------:R-:W-:Y:S02]  /*1d9a0*/  LOP3.LUT R3, R2, 0x30, R3, 0xf8, !PT ;  /* 0x0000003002037812 */ /* 0x000fe400078ef803 */
[C---:B------:R-:W-:Y:S02]  /*1d9b0*/  R2P PR, R11.reuse, 0x6 ;  /* 0x000000060b007804 */ /* 0x040fe40000000000 */
[----:B--2---:R-:W-:Y:S01]  /*1d9c0*/  R2UR UR5, R0 ;  /* 0x00000000000572ca */ /* 0x004fe200000e0000 */
[----:B------:R-:W-:-:S05]  /*1d9d0*/  IMAD.SHL.U32 R0, R11, 0x10, RZ ;  /* 0x000000100b007824 */ /* 0x000fca00078e00ff */
[C---:B------:R-:W-:Y:S02]  /*1d9e0*/  LOP3.LUT R4, R0.reuse, 0x3f0, RZ, 0xc0, !PT ;  /* 0x000003f000047812 */ /* 0x040fe400078ec0ff */
[----:B------:R-:W-:Y:S02]  /*1d9f0*/  LOP3.LUT R34, R0, 0x70, RZ, 0xc0, !PT ;  /* 0x0000007000227812 */ /* 0x000fe400078ec0ff */
[----:B------:R-:W-:Y:S02]  /*1da00*/  LOP3.LUT R9, R4, 0x70, R5, 0x78, !PT ;  /* 0x0000007004097812 */ /* 0x000fe400078e7805 */
[----:B------:R-:W-:Y:S01]  /*1da10*/  LOP3.LUT R5, R2, 0x10, R11, 0xf8, !PT ;  /* 0x0000001002057812 */ /* 0x000fe200078ef80b */
[----:B------:R-:W-:Y:S01]  /*1da20*/  ULOP3.LUT UR42, UR5, 0x2, URZ, 0xfc, !UPT ;  /* 0x00000002052a7892 */ /* 0x000fe2000f8efc3f */
[----:B------:R-:W-:Y:S01]  /*1da30*/  LOP3.LUT R2, R3, 0x70, R0, 0x78, !PT ;  /* 0x0000007003027812 */ /* 0x000fe200078e7800 */
[----:B------:R-:W-:Y:S01]  /*1da40*/  IMAD.MOV.U32 R3, RZ, RZ, 0x20 ;  /* 0x00000020ff037424 */ /* 0x000fe200078e00ff */
[----:B------:R-:W-:Y:S01]  /*1da50*/  LOP3.LUT R4, R25, 0x400, RZ, 0xc0, !PT ;  /* 0x0000040019047812 */ /* 0x000fe200078ec0ff */
[----:B------:R-:W-:Y:S01]  /*1da60*/  ULOP3.LUT UR38, UR5, 0x1, URZ, 0xfc, !UPT ;  /* 0x0000000105267892 */ /* 0x000fe2000f8efc3f */
[----:B------:R-:W-:Y:S01]  /*1da70*/  LOP3.LUT R25, R2, 0xc00, R25, 0xf8, !PT ;  /* 0x00000c0002197812 */ /* 0x000fe200078ef819 */
[----:B------:R-:W-:Y:S01]  /*1da80*/  IMAD.MOV.U32 R2, RZ, RZ, 0x40 ;  /* 0x00000040ff027424 */ /* 0x000fe200078e00ff */
[----:B------:R-:W-:-:S02]  /*1da90*/  LOP3.LUT R4, R4, 0x1800, R7, 0xf8, !PT ;  /* 0x0000180004047812 */ /* 0x000fc400078ef807 */
[----:B------:R-:W-:Y:S02]  /*1daa0*/  LOP3.LUT R5, R5, 0x70, R0, 0x78, !PT ;  /* 0x0000007005057812 */ /* 0x000fe400078e7800 */
[----:B------:R-:W-:Y:S02]  /*1dab0*/  LOP3.LUT R8, R9, 0x400, R6, 0xf8, !PT ;  /* 0x0000040009087812 */ /* 0x000fe400078ef806 */
[----:B------:R-:W-:Y:S01]  /*1dac0*/  LOP3.LUT R26, R4, R5, RZ, 0xfc, !PT ;  /* 0x00000005041a7212 */ /* 0x000fe200078efcff */
[----:B-1----:R-:W-:Y:S01]  /*1dad0*/  IMAD.U32 R4, RZ, RZ, UR4 ;  /* 0x00000004ff047e24 */ /* 0x002fe2000f8e00ff */
[----:B------:R-:W-:Y:S01]  /*1dae0*/  SHF.R.U32.HI R5, RZ, 0x3, R10 ;  /* 0x00000003ff057819 */ /* 0x000fe2000001160a */
[----:B------:R-:W-:Y:S01]  /*1daf0*/  STL [R1+0x20], R8 ;  /* 0x0000200801007387 */ /* 0x000fe20000100800 */
[----:B------:R-:W-:Y:S02]  /*1db00*/  SEL R2, R2, 0xffffffc0, !P2 ;  /* 0xffffffc002027807 */ /* 0x000fe40005000000 */
[----:B------:R-:W-:Y:S01]  /*1db10*/  SEL R3, R3, 0xffffffe0, !P1 ;  /* 0xffffffe003037807 */ /* 0x000fe20004800000 */
[----:B------:R-:W-:Y:S01]  /*1db20*/  STL [R1+0x40], RZ ;  /* 0x000040ff01007387 */ /* 0x000fe20000100800 */
[----:B------:R-:W-:-:S02]  /*1db30*/  LOP3.LUT R0, R5, 0x70, R0, 0xf8, !PT ;  /* 0x0000007005007812 */ /* 0x000fc400078ef800 */
[----:B------:R-:W-:Y:S01]  /*1db40*/  LEA R23, R4, R23, 0x18 ;  /* 0x0000001704177211 */ /* 0x000fe200078ec0ff */
[----:B------:R-:W-:Y:S01]  /*1db50*/  IMAD.IADD R0, R2, 0x1, R3 ;  /* 0x0000000102007824 */ /* 0x000fe200078e0203 */
[----:B------:R-:W-:Y:S01]  /*1db60*/  STL [R1+0x14], R2 ;  /* 0x0000140201007387 */ /* 0x000fe20000100800 */
[----:B------:R-:W-:-:S03]  /*1db70*/  LOP3.LUT R37, R26, 0x2000, RZ, 0xfc, !PT ;  /* 0x000020001a257812 */ /* 0x000fc600078efcff */
[----:B------:R0:W-:Y:S04]  /*1db80*/  STL [R1+0x10], R4 ;  /* 0x0000100401007387 */ /* 0x0001e80000100800 */
[----:B------:R1:W-:Y:S04]  /*1db90*/  STL [R1+0x18], R3 ;  /* 0x0000180301007387 */ /* 0x0003e80000100800 */
[----:B------:R2:W-:Y:S01]  /*1dba0*/  STL [R1+0x1c], R0 ;  /* 0x00001c0001007387 */ /* 0x0005e20000100800 */
[----:B0-----:R-:W-:Y:S01]  /*1dbb0*/  LOP3.LUT R4, R34, 0x80, RZ, 0xfc, !PT ;  /* 0x0000008022047812 */ /* 0x001fe200078efcff */
[----:B-1----:R-:W-:-:S02]  /*1dbc0*/  IMAD.IADD R3, R23, 0x1, R8 ;  /* 0x0000000117037824 */ /* 0x002fc400078e0208 */
[----:B--2---:R-:W-:-:S03]  /*1dbd0*/  IMAD.IADD R0, R2, 0x1, R25 ;  /* 0x0000000102007824 */ /* 0x004fc600078e0219 */
[----:B------:R0:W-:Y:S04]  /*1dbe0*/  STL [R1+0x28], R3 ;  /* 0x0000280301007387 */ /* 0x0001e80000100800 */
[----:B------:R0:W-:Y:S02]  /*1dbf0*/  STL [R1+0x24], R0 ;  /* 0x0000240001007387 */ /* 0x0001e40000100800 */
.L_x_810:
[----:B-1----:R-:W1:Y:S02]  /*1dc00*/  LDC.64 R28, c[0x0][0xc88] ;  /* 0x00032200ff1c7b82 */ /* 0x002e640000000a00 */
[----:B-1----:R-:W-:-:S06]  /*1dc10*/  IMAD.WIDE R28, R19, 0x4, R28 ;  /* 0x00000004131c7825 */ /* 0x002fcc00078e021c */
[----:B0-----:R-:W0:Y:S01]  /*1dc20*/  LDG.E R28, desc[UR36][R28.64] ;  /* 0x000000241c1c7981 */ /* 0x001e22000c1e1900 */
        /* <DEDUP_REMOVED lines=8> */
[----:B------:R-:W-:Y:S01]  /*1dcb0*/  ISETP.NE.AND.EX P2, PT, RZ, UR9, PT, P2 ;  /* 0x00000009ff007c0c */ /* 0x000fe2000bf45320 */
[----:B------:R-:W-:Y:S01]  /*1dcc0*/  IMAD.MOV.U32 R32, RZ, RZ, RZ ;  /* 0x000000ffff207224 */ /* 0x000fe200078e00ff */
[----:B0-2---:R-:W-:-:S05]  /*1dcd0*/  SHF.R.S32.HI R0, RZ, 0x1f, R28 ;  /* 0x0000001fff007819 */ /* 0x005fca000001141c */
[C---:B------:R-:W-:Y:S01]  /*1dce0*/  @P0 LEA R2, P1, R28.reuse, UR4, 0x2 ;  /* 0x000000041c020c11 */ /* 0x040fe2000f8210ff */
[C---:B------:R-:W-:Y:S01]  /*1dcf0*/  IMAD.SHL.U32 R29, R28.reuse, 0x4, RZ ;  /* 0x000000041c1d7824 */ /* 0x040fe200078e00ff */
[C-C-:B------:R-:W-:Y:S01]  /*1dd00*/  SHF.L.U64.HI R30, R28.reuse, 0x2, R0.reuse ;  /* 0x000000021c1e7819 */ /* 0x140fe20000010200 */
[----:B------:R0:W-:Y:S01]  /*1dd10*/  STL [R1+0x2c], R0 ;  /* 0x00002c0001007387 */ /* 0x0001e20000100800 */
[----:B------:R-:W-:Y:S01]  /*1dd20*/  @P0 LEA.HI.X R3, R28, UR5, R0, 0x2, P1 ;  /* 0x000000051c030c11 */ /* 0x000fe200088f1400 */
[----:B------:R-:W-:-:S04]  /*1dd30*/  ULDC.64 UR4, c[0x0][0xa00] ;  /* 0x0002800000047ab9 */ /* 0x000fc80000000a00 */
[----:B------:R1:W2:Y:S01]  /*1dd40*/  @P0 LDG.E R9, desc[UR36][R2.64] ;  /* 0x0000002402090981 */ /* 0x0002a2000c1e1900 */
[----:B------:R-:W-:Y:S02]  /*1dd50*/  ISETP.NE.U32.AND P0, PT, RZ, UR4, PT ;  /* 0x00000004ff007c0c */ /* 0x000fe4000bf05070 */
[----:B------:R-:W-:Y:S01]  /*1dd60*/  ISETP.NE.U32.AND P1, PT, RZ, UR6, PT ;  /* 0x00000006ff007c0c */ /* 0x000fe2000bf25070 */
[----:B0-----:R-:W-:Y:S01]  /*1dd70*/  IMAD.MOV.U32 R0, RZ, RZ, RZ ;  /* 0x000000ffff007224 */ /* 0x001fe200078e00ff */
[----:B------:R-:W-:Y:S02]  /*1dd80*/  ISETP.NE.AND.EX P0, PT, RZ, UR5, PT, P0 ;  /* 0x00000005ff007c0c */ /* 0x000fe4000bf05300 */
[----:B------:R-:W-:Y:S02]  /*1dd90*/  ISETP.NE.AND.EX P1, PT, RZ, UR7, PT, P1 ;  /* 0x00000007ff007c0c */ /* 0x000fe4000bf25310 */
[C---:B------:R-:W-:Y:S02]  /*1dda0*/  IADD3 R4, P4, R29.reuse, UR6, RZ ;  /* 0x000000061d047c10 */ /* 0x040fe4000ff9e0ff */
[----:B-1----:R-:W-:Y:S01]  /*1ddb0*/  IADD3 R2, P3, R29, UR4, RZ ;  /* 0x000000041d027c10 */ /* 0x002fe2000ff7e0ff */
[----:B------:R-:W-:Y:S01]  /*1ddc0*/  ULDC UR4, c[0x0][0x288] ;  /* 0x0000a20000047ab9 */ /* 0x000fe20000000800 */
[----:B------:R-:W-:-:S02]  /*1ddd0*/  IADD3.X R5, R30, UR7, RZ, P4, !PT ;  /* 0x000000071e057c10 */ /* 0x000fc4000a7fe4ff */
[C---:B------:R-:W-:Y:S02]  /*1dde0*/  IADD3.X R3, R30.reuse, UR5, RZ, P3, !PT ;  /* 0x000000051e037c10 */ /* 0x040fe40009ffe4ff */
[----:B------:R-:W-:Y:S02]  /*1ddf0*/  @P2 IADD3 R6, P3, R29, UR8, RZ ;  /* 0x000000081d062c10 */ /* 0x000fe4000ff7e0ff */
[----:B------:R-:W-:Y:S01]  /*1de00*/  MOV R8, UR4 ;  /* 0x0000000400087c02 */ /* 0x000fe20008000f00 */
[----:B------:R-:W5:Y:S01]  /*1de10*/  @P0 LDG.E R32, desc[UR36][R2.64] ;  /* 0x0000002402200981 */ /* 0x000f62000c1e1900 */
[----:B------:R-:W-:Y:S01]  /*1de20*/  @P2 IADD3.X R7, R30, UR9, RZ, P3, !PT ;  /* 0x000000091e072c10 */ /* 0x000fe20009ffe4ff */
[----:B------:R-:W-:Y:S02]  /*1de30*/  ULDC.64 UR4, c[0x0][0x418] ;  /* 0x0001060000047ab9 */ /* 0x000fe40000000a00 */
[----:B------:R-:W5:Y:S04]  /*1de40*/  @P1 LDG.E R0, desc[UR36][R4.64] ;  /* 0x0000002404001981 */ /* 0x000f68000c1e1900 */
[----:B------:R0:W3:Y:S01]  /*1de50*/  @P2 LDG.E R8, desc[UR36][R6.64] ;  /* 0x0000002406082981 */ /* 0x0000e2000c1e1900 */
[----:B------:R-:W-:-:S03]  /*1de60*/  UISETP.NE.U32.AND UP0, UPT, UR4, URZ, UPT ;  /* 0x0000003f0400728c */ /* 0x000fc6000bf05070 */
[----:B------:R-:W-:Y:S01]  /*1de70*/  ULDC UR4, c[0x0][0x424] ;  /* 0x0001090000047ab9 */ /* 0x000fe20000000800 */
[----:B------:R-:W-:-:S03]  /*1de80*/  UISETP.NE.AND.EX UP0, UPT, UR5, URZ, UPT, UP0 ;  /* 0x0000003f0500728c */ /* 0x000fc6000bf05300 */
[----:B------:R-:W-:Y:S01]  /*1de90*/  ULDC UR5, c[0x0][0x2f0] ;  /* 0x0000bc0000057ab9 */ /* 0x000fe20000000800 */
[----:B------:R-:W-:-:S04]  /*1dea0*/  USEL UR4, UR4, 0x1, UP0 ;  /* 0x0000000104047887 */ /* 0x000fc80008000000 */
[----:B------:R-:W-:-:S03]  /*1deb0*/  UIMAD UR4, UR4, UR5, URZ ;  /* 0x00000005040472a4 */ /* 0x000fc6000f8e023f */
[----:B------:R-:W-:Y:S02]  /*1dec0*/  ULDC UR5, c[0x0][0x348] ;  /* 0x0000d20000057ab9 */ /* 0x000fe40000000800 */
[----:B0-----:R-:W-:Y:S02]  /*1ded0*/  IMAD.U32 R6, RZ, RZ, UR5 ;  /* 0x00000005ff067e24 */ /* 0x001fe4000f8e00ff */
[----:B------:R-:W-:Y:S01]  /*1dee0*/  IMAD.U32 R7, RZ, RZ, UR4 ;  /* 0x00000004ff077e24 */ /* 0x000fe2000f8e00ff */
[----:B--2---:R0:W-:Y:S04]  /*1def0*/  STL [R1+0x8], R9 ;  /* 0x0000080901007387 */ /* 0x0041e80000100800 */
[----:B---3--:R0:W-:Y:S01]  /*1df00*/  STL [R1+0x38], R8 ;  /* 0x0000380801007387 */ /* 0x0081e20000100800 */
[----:B------:R-:W-:Y:S05]  /*1df10*/  @P2 BRA `(.L_x_697) ;  /* 0x0000000000142947 */ /* 0x000fea0003800000 */
[----:B------:R-:W-:Y:S05]  /*1df20*/  @!P0 BRA `(.L_x_697) ;  /* 0x0000000000108947 */ /* 0x000fea0003800000 */
[----:B0-----:R-:W2:Y:S04]  /*1df30*/  LDG.E R8, desc[UR36][R2.64] ;  /* 0x0000002402087981 */ /* 0x001ea8000c1e1900 */
[----:B------:R-:W2:Y:S02]  /*1df40*/  LDG.E R2, desc[UR36][R2.64+0x4] ;  /* 0x0000042402027981 */ /* 0x000ea4000c1e1900 */
[----:B--2---:R-:W-:-:S05]  /*1df50*/  IMAD.IADD R2, R2, 0x1, -R8 ;  /* 0x0000000102027824 */ /* 0x004fca00078e0a08 */
[----:B------:R1:W-:Y:S02]  /*1df60*/  STL [R1+0x38], R2 ;  /* 0x0000380201007387 */ /* 0x0003e40000100800 */
.L_x_697:
[----:B0-----:R-:W-:Y:S01]  /*1df70*/  MOV R8, R28 ;  /* 0x0000001c00087202 */ /* 0x001fe20000000f00 */
[----:B------:R-:W-:Y:S02]  /*1df80*/  ULDC.64 UR4, c[0x0][0xa20] ;  /* 0x0002880000047ab9 */ /* 0x000fe40000000a00 */
[----:B------:R-:W-:Y:S02]  /*1df90*/  ISETP.NE.U32.AND P0, PT, RZ, UR4, PT ;  /* 0x00000004ff007c0c */ /* 0x000fe4000bf05070 */
[----:B------:R0:W-:Y:S02]  /*1dfa0*/  STL [R1], R8 ;  /* 0x0000000801007387 */ /* 0x0001e40000100800 */
[----:B------:R-:W-:-:S13]  /*1dfb0*/  ISETP.NE.AND.EX P0, PT, RZ, UR5, PT, P0 ;  /* 0x00000005ff007c0c */ /* 0x000fda000bf05300 */
[----:B0-----:R-:W-:Y:S05]  /*1dfc0*/  @!P0 BRA `(.L_x_698) ;  /* 0x0000000000108947 */ /* 0x001fea0003800000 */
[----:B-1----:R-:W-:-:S04]  /*1dfd0*/  IADD3 R2, P0, R29, UR4, RZ ;  /* 0x000000041d027c10 */ /* 0x002fc8000ff1e0ff */
[----:B------:R-:W-:-:S05]  /*1dfe0*/  IADD3.X R3, R30, UR5, RZ, P0, !PT ;  /* 0x000000051e037c10 */ /* 0x000fca00087fe4ff */
[----:B------:R0:W5:Y:S01]  /*1dff0*/  LDG.E R7, desc[UR36][R2.64] ;  /* 0x0000002402077981 */ /* 0x000162000c1e1900 */
[----:B------:R-:W-:Y:S05]  /*1e000*/  BRA `(.L_x_699) ;  /* 0x0000000000247947 */ /* 0x000fea0003800000 */
.L_x_698:
[----:B------:R-:W-:Y:S02]  /*1e010*/  ULDC.64 UR4, c[0x0][0xa08] ;  /* 0x0002820000047ab9 */ /* 0x000fe40000000a00 */
[----:B------:R-:W-:-:S04]  /*1e020*/  ISETP.NE.U32.AND P0, PT, RZ, UR4, PT ;  /* 0x00000004ff007c0c */ /* 0x000fc8000bf05070 */
[----:B------:R-:W-:-:S13]  /*1e030*/  ISETP.NE.AND.EX P0, PT, RZ, UR5, PT, P0 ;  /* 0x00000005ff007c0c */ /* 0x000fda000bf05300 */
[----:B------:R-:W-:Y:S05]  /*1e040*/  @!P0 BRA `(.L_x_699) ;  /* 0x0000000000148947 */ /* 0x000fea0003800000 */
[----:B-1----:R-:W0:Y:S02]  /*1e050*/  LDC.64 R2, c[0x0][0xa08] ;  /* 0x00028200ff027b82 */ /* 0x002e240000000a00 */
[----:B0-----:R-:W-:-:S05]  /*1e060*/  IMAD.WIDE R2, R8, 0x4, R2 ;  /* 0x0000000408027825 */ /* 0x001fca00078e0202 */
[----:B------:R-:W2:Y:S04]  /*1e070*/  LDG.E R7, desc[UR36][R2.64] ;  /* 0x0000002402077981 */ /* 0x000ea8000c1e1900 */
[----:B------:R-:W2:Y:S02]  /*1e080*/  LDG.E R2, desc[UR36][R2.64+0x4] ;  /* 0x0000042402027981 */ /* 0x000ea4000c1e1900 */
[----:B--2---:R-:W-:-:S07]  /*1e090*/  IMAD.IADD R7, R2, 0x1, -R7 ;  /* 0x0000000102077824 */ /* 0x004fce00078e0a07 */
.L_x_699:
[----:B01----:R-:W2:Y:S04]  /*1e0a0*/  @P1 LDG.E R2, desc[UR36][R4.64] ;  /* 0x0000002404021981 */ /* 0x003ea8000c1e1900 */
[----:B------:R-:W2:Y:S01]  /*1e0b0*/  @P1 LDG.E R4, desc[UR36][R4.64+0x4] ;  /* 0x0000042404041981 */ /* 0x000ea2000c1e1900 */
[----:B-----5:R-:W-:Y:S01]  /*1e0c0*/  IMAD.IADD R7, R7, 0x1, -R9 ;  /* 0x0000000107077824 */ /* 0x020fe200078e0a09 */
[----:B------:R-:W-:Y:S01]  /*1e0d0*/  BSSY B0, `(.L_x_700) ;  /* 0x0000118000007945 */ /* 0x000fe20003800000 */
[----:B--2---:R-:W-:-:S05]  /*1e0e0*/  @P1 IMAD.IADD R6, R4, 0x1, -R2 ;  /* 0x0000000104061824 */ /* 0x004fca00078e0a02 */
[----:B------:R-:W-:-:S05]  /*1e0f0*/  IADD3 R31, R7, R6, RZ ;  /* 0x00000006071f7210 */ /* 0x000fca0007ffe0ff */
[----:B------:R-:W-:-:S05]  /*1e100*/  VIADD R2, R31, 0x7f ;  /* 0x0000007f1f027836 */ /* 0x000fca0000000000 */
[----:B------:R-:W-:-:S04]  /*1e110*/  SHF.R.S32.HI R3, RZ, 0x1f, R2 ;  /* 0x0000001fff037819 */ /* 0x000fc80000011402 */
[----:B------:R-:W-:Y:S01]  /*1e120*/  LEA.HI R4, R3, R2, RZ, 0x7 ;  /* 0x0000000203047211 */ /* 0x000fe200078f38ff */
[----:B------:R-:W-:-:S04]  /*1e130*/  IMAD.MOV R2, RZ, RZ, -R7 ;  /* 0x000000ffff027224 */ /* 0x000fc800078e0a07 */
[----:B------:R0:W-:Y:S01]  /*1e140*/  STL [R1+0x3c], R4 ;  /* 0x00003c0401007387 */ /* 0x0001e20000100800 */
[----:B------:R-:W-:Y:S02]  /*1e150*/  VIMNMX R3, RZ, R2, !PT ;  /* 0x00000002ff037248 */ /* 0x000fe40007fe0100 */
[----:B0-----:R-:W-:-:S04]  /*1e160*/  LOP3.LUT R4, R4, 0xffffff80, RZ, 0xc0, !PT ;  /* 0xffffff8004047812 */ /* 0x001fc800078ec0ff */
[----:B------:R-:W-:Y:S01]  /*1e170*/  VIADDMNMX R6, R4, -R7, R6, PT ;  /* 0x8000000704067246 */ /* 0x000fe20003800106 */
[----:B------:R0:W-:Y:S03]  /*1e180*/  STL [R1+0x4], R4 ;  /* 0x0000040401007387 */ /* 0x0001e60000100800 */
[----:B------:R-:W-:Y:S02]  /*1e190*/  ISETP.GT.AND P0, PT, R6, R3, PT ;  /* 0x000000030600720c */ /* 0x000fe40003f04270 */
[----:B------:R-:W-:-:S11]  /*1e1a0*/  SHF.R.U32.HI R3, RZ, 0x7, R3 ;  /* 0x00000007ff037819 */ /* 0x000fd60000011603 */
[----:B------:R-:W-:-:S05]  /*1e1b0*/  @P0 VIADD R2, R6, 0x7f ;  /* 0x0000007f06020836 */ /* 0x000fca0000000000 */
[----:B0-----:R-:W-:-:S04]  /*1e1c0*/  @P0 SHF.R.S32.HI R4, RZ, 0x1f, R2 ;  /* 0x0000001fff040819 */ /* 0x001fc80000011402 */
[----:B------:R-:W-:Y:S02]  /*1e1d0*/  @P0 LEA.HI R2, R4, R2, RZ, 0x7 ;  /* 0x0000000204020211 */ /* 0x000fe400078f38ff */
[-C--:B------:R-:W-:Y:S02]  /*1e1e0*/  MOV R4, R3.reuse ;  /* 0x0000000300047202 */ /* 0x080fe40000000f00 */
[----:B------:R-:W-:Y:S02]  /*1e1f0*/  @P0 SHF.R.S32.HI R4, RZ, 0x7, R2 ;  /* 0x00000007ff040819 */ /* 0x000fe40000011402 */
[----:B------:R-:W-:Y:S02]  /*1e200*/  PLOP3.LUT P0, PT, PT, PT, PT, 0x80, 0x0 ;  /* 0x000000000000781c */ /* 0x000fe40003f0f070 */
[----:B------:R-:W-:-:S13]  /*1e210*/  ISETP.GT.AND P2, PT, R4, R3, PT ;  /* 0x000000030400720c */ /* 0x000fda0003f44270 */
[----:B------:R-:W-:Y:S05]  /*1e220*/  @!P2 BRA `(.L_x_701) ;  /* 0x000000100008a947 */ /* 0x000fea0003800000 */
[----:B------:R-:W-:Y:S01]  /*1e230*/  UMOV UR4, 0xffffffff ;  /* 0xffffffff00047882 */ /* 0x000fe20000000000 */
[----:B------:R-:W-:Y:S02]  /*1e240*/  SEL R2, R8, RZ, !P1 ;  /* 0x000000ff08027207 */ /* 0x000fe40004800000 */
[----:B------:R-:W-:Y:S05]  /*1e250*/  BRA.DIV UR4, `(.L_x_702) ;  /* 0x000000a6048c7947 */ /* 0x000fea000b800000 */
[----:B------:R-:W0:Y:S02]  /*1e260*/  S2R R5, SR_TID.X ;  /* 0x0000000000057919 */ /* 0x000e240000002100 */
[----:B0-----:R-:W-:-:S04]  /*1e270*/  SHF.R.U32.HI R5, RZ, 0x5, R5 ;  /* 0x00000005ff057819 */ /* 0x001fc80000011605 */
[----:B------:R-:W-:-:S05]  /*1e280*/  LOP3.LUT R5, R5, 0x3, RZ, 0xc0, !PT ;  /* 0x0000000305057812 */ /* 0x000fca00078ec0ff */
[----:B------:R0:W1:Y:S02]  /*1e290*/  SHFL.IDX PT, R14, R5, RZ, 0x1f ;  /* 0x00001fff050e7589 */ /* 0x00006400000e0000 */
.L_x_977:
[----:B-1----:R-:W-:Y:S02]  /*1e2a0*/  ISETP.NE.AND P0, PT, R14, RZ, PT ;  /* 0x000000ff0e00720c */ /* 0x002fe40003f05270 */
[----:B------:R-:W-:-:S11]  /*1e2b0*/  PLOP3.LUT P6, PT, PT, PT, PT, 0x8, 0x0 ;  /* 0x000000000000781c */ /* 0x000fd60003fce170 */
[----:B------:R-:W-:Y:S05]  /*1e2c0*/  @P0 BRA `(.L_x_703) ;  /* 0x00000000000c0947 */ /* 0x000fea0003800000 */
[----:B------:R-:W-:-:S03]  /*1e2d0*/  UMOV UR4, 0xffffffff ;  /* 0xffffffff00047882 */ /* 0x000fc60000000000 */
[----:B------:R-:W-:Y:S05]  /*1e2e0*/  BRA.DIV UR4, `(.L_x_704) ;  /* 0x000000a6049c7947 */ /* 0x000fea000b800000 */
[----:B------:R-:W-:-:S13]  /*1e2f0*/  ELECT P6, URZ, PT ;  /* 0x00000000003f782f */ /* 0x000fda00038c0000 */
.L_x_703:
[----:B0-----:R-:W2:Y:S01]  /*1e300*/  LDL R5, [R1+0x40] ;  /* 0x0000400001057983 */ /* 0x001ea20000100800 */
[----:B------:R-:W-:Y:S01]  /*1e310*/  BSSY B1, `(.L_x_705) ;  /* 0x0000008000017945 */ /* 0x000fe20003800000 */
[----:B--2---:R-:W-:-:S05]  /*1e320*/  VIADD R5, R5, 0x1 ;  /* 0x0000000105057836 */ /* 0x004fca0000000000 */
[----:B------:R-:W-:-:S04]  /*1e330*/  LEA.HI R6, R5, R5, RZ, 0x1 ;  /* 0x0000000505067211 */ /* 0x000fc800078f08ff */
[----:B------:R-:W-:-:S05]  /*1e340*/  LOP3.LUT R6, R6, 0xfffffffe, RZ, 0xc0, !PT ;  /* 0xfffffffe06067812 */ /* 0x000fca00078ec0ff */
[----:B------:R-:W-:-:S05]  /*1e350*/  IMAD.IADD R5, R5, 0x1, -R6 ;  /* 0x0000000105057824 */ /* 0x000fca00078e0a06 */
[----:B------:R-:W-:-:S04]  /*1e360*/  SHF.L.U32 R5, R5, 0x1f, RZ ;  /* 0x0000001f05057819 */ /* 0x000fc800000006ff */
[----:B------:R-:W0:Y:S02]  /*1e370*/  SYNCS.PHASECHK.TRANS64.TRYWAIT P0, [R23+URZ+0x38820], R5 ;  /* 0x03882005170075a7 */ /* 0x000e24000800017f */
[----:B0-----:R-:W-:Y:S05]  /*1e380*/  @!P0 BRA `(.L_x_706) ;  /* 0x000000a400948947 */ /* 0x001fea0003800000 */
.L_x_980:
[----:B------:R-:W-:Y:S05]  /*1e390*/  BSYNC B1 ;  /* 0x0000000000017941 */ /* 0x000fea0003800000 */
.L_x_705:
[----:B------:R-:W-:Y:S04]  /*1e3a0*/  BSSY B1, `(.L_x_707) ;  /* 0x000006c000017945 */ /* 0x000fe80003800000 */
[----:B------:R-:W-:Y:S05]  /*1e3b0*/  @!P6 BRA `(.L_x_708) ;  /* 0x0000000400a8e947 */ /* 0x000fea0003800000 */
[----:B------:R-:W-:Y:S01]  /*1e3c0*/  IMAD R8, R33, 0x8, R23 ;  /* 0x0000000821087824 */ /* 0x000fe200078e0217 */
[----:B------:R-:W-:Y:S01]  /*1e3d0*/  SHF.L.U32 R10, R36, 0x1f, RZ ;  /* 0x0000001f240a7819 */ /* 0x000fe200000006ff */
[----:B------:R-:W1:Y:S01]  /*1e3e0*/  S2R R6, SR_TID.X ;  /* 0x0000000000067919 */ /* 0x000e620000002100 */
[----:B------:R-:W-:Y:S02]  /*1e3f0*/  BSSY B2, `(.L_x_709) ;  /* 0x0000005000027945 */ /* 0x000fe40003800000 */
[----:B------:R-:W2:Y:S01]  /*1e400*/  SYNCS.PHASECHK.TRANS64.TRYWAIT P0, [R8+URZ+0x388a0], R10 ;  /* 0x0388a00a080075a7 */ /* 0x000ea2000800017f */
[----:B-1----:R-:W-:-:S04]  /*1e410*/  LOP3.LUT R6, R6, 0x7f, RZ, 0xc0, !PT ;  /* 0x0000007f06067812 */ /* 0x002fc800078ec0ff */
[----:B------:R-:W-:Y:S01]  /*1e420*/  ISETP.NE.AND P1, PT, R6, RZ, PT ;  /* 0x000000ff0600720c */ /* 0x000fe20003f25270 */
[----:B--2---:R-:W-:-:S12]  /*1e430*/  @!P0 BRA `(.L_x_710) ;  /* 0x000000a4007c8947 */ /* 0x004fd80003800000 */
.L_x_981:
[----:B------:R-:W-:Y:S05]  /*1e440*/  BSYNC B2 ;  /* 0x0000000000027941 */ /* 0x000fea0003800000 */
.L_x_709:
[----:B------:R-:W-:Y:S04]  /*1e450*/  BSSY B2, `(.L_x_711) ;  /* 0x0000009000027945 */ /* 0x000fe80003800000 */
[----:B------:R-:W-:Y:S05]  /*1e460*/  @P1 BRA `(.L_x_712) ;  /* 0x00000000001c1947 */ /* 0x000fea0003800000 */
[----:B0-----:R-:W0:Y:S02]  /*1e470*/  S2R R5, SR_TID.X ;  /* 0x0000000000057919 */ /* 0x001e240000002100 */
[----:B0-----:R-:W-:Y:S02]  /*1e480*/  LOP3.LUT R6, R5, 0x1f, RZ, 0xc0, !PT ;  /* 0x0000001f05067812 */ /* 0x001fe400078ec0ff */
[----:B------:R-:W-:Y:S02]  /*1e490*/  MOV R5, 0x8000 ;  /* 0x0000800000057802 */ /* 0x000fe40000000f00 */
[----:B------:R-:W-:Y:S02]  /*1e4a0*/  ISETP.NE.AND P0, PT, R6, RZ, PT ;  /* 0x000000ff0600720c */ /* 0x000fe40003f05270 */
[----:B------:R2:W-:Y:S11]  /*1e4b0*/  SYNCS.ARRIVE.TRANS64 RZ, [R8+URZ+0x38890], R5 ;  /* 0x0388900508ff79a7 */ /* 0x0005f6000800003f */
[----:B--2---:R-:W-:Y:S05]  /*1e4c0*/  @!P0 BRA `(.L_x_712) ;  /* 0x0000000000048947 */ /* 0x004fea0003800000 */
[----:B------:R-:W-:Y:S01]  /*1e4d0*/  BPT.TRAP 0x1 ;  /* 0x000000040000795c */ /* 0x000fe20000300000 */
.L_x_712:
[----:B------:R-:W-:Y:S05]  /*1e4e0*/  BSYNC B2 ;  /* 0x0000000000027941 */ /* 0x000fea0003800000 */
.L_x_711:
[----:B------:R-:W-:Y:S01]  /*1e4f0*/  IMAD.MOV.U32 R13, RZ, RZ, RZ ;  /* 0x000000ffff0d7224 */ /* 0x000fe200078e00ff */
[----:B------:R-:W-:Y:S01]  /*1e500*/  UIADD3 UR4, UP0, UR40, 0x570, URZ ;  /* 0x0000057028047890 */ /* 0x000fe2000ff1e03f */
[----:B------:R-:W-:Y:S01]  /*1e510*/  IMAD R6, R4, 0x80, R0 ;  /* 0x0000008004067824 */ /* 0x000fe200078e0200 */
[----:B------:R-:W-:Y:S01]  /*1e520*/  PLOP3.LUT P0, PT, PT, PT, PT, 0x80, 0x0 ;  /* 0x000000000000781c */ /* 0x000fe20003f0f070 */
[----:B------:R-:W-:Y:S01]  /*1e530*/  IMAD R7, R33, 0x8000, R23 ;  /* 0x0000800021077824 */ /* 0x000fe200078e0217 */
[----:B------:R-:W-:Y:S01]  /*1e540*/  R2UR UR10, R13 ;  /* 0x000000000d0a72ca */ /* 0x000fe200000e0000 */
[----:B0-----:R-:W-:Y:S01]  /*1e550*/  VIADD R5, R8, 0x38890 ;  /* 0x0003889008057836 */ /* 0x001fe20000000000 */
[----:B------:R-:W-:Y:S01]  /*1e560*/  IADD3 R6, R6, -0x80, RZ ;  /* 0xffffff8006067810 */ /* 0x000fe20007ffe0ff */
[----:B------:R-:W-:Y:S01]  /*1e570*/  VIADD R9, R7, 0x28400 ;  /* 0x0002840007097836 */ /* 0x000fe20000000000 */
[----:B------:R-:W-:Y:S01]  /*1e580*/  UIADD3.X UR5, URZ, UR41, URZ, UP0, !UPT ;  /* 0x000000293f057290 */ /* 0x000fe200087fe43f */
[----:B------:R-:W-:Y:S01]  /*1e590*/  UMOV UR6, 0x0 ;  /* 0x0000000000067882 */ /* 0x000fe20000000000 */
[----:B------:R-:W-:-:S10]  /*1e5a0*/  UMOV UR7, 0x12f00000 ;  /* 0x12f0000000077882 */ /* 0x000fd40000000000 */
.L_x_713:
[----:B------:R-:W-:-:S13]  /*1e5b0*/  @P0 ELECT P2, URZ, PT ;  /* 0x00000000003f082f */ /* 0x000fda0003840000 */
[----:B------:R-:W-:Y:S02]  /*1e5c0*/  @P2 R2UR UR13, R2 ;  /* 0x00000000020d22ca */ /* 0x000fe400000e0000 */
[----:B------:R-:W-:Y:S02]  /*1e5d0*/  @P2 R2UR UR12, R18 ;  /* 0x00000000120c22ca */ /* 0x000fe400000e0000 */
[----:B------:R-:W-:Y:S02]  /*1e5e0*/  @P2 R2UR UR11, R6 ;  /* 0x00000000060b22ca */ /* 0x000fe400000e0000 */
[----:B------:R-:W-:Y:S02]  /*1e5f0*/  @P2 R2UR UR9, R5 ;  /* 0x00000000050922ca */ /* 0x000fe400000e0000 */
[----:B------:R-:W-:Y:S02]  /*1e600*/  @P2 R2UR UR8, R9 ;  /* 0x00000000090822ca */ /* 0x000fe400000e0000 */
[----:B------:R-:W-:-:S02]  /*1e610*/  @P2 PLOP3.LUT P0, PT, P2, PT, PT, 0x8, 0x0 ;  /* 0x000000000000281c */ /* 0x000fc4000170e170 */
[----:B------:R-:W-:-:S09]  /*1e620*/  PLOP3.LUT P2, PT, PT, PT, PT, 0x8, 0x0 ;  /* 0x000000000000781c */ /* 0x000fd20003f4e170 */
[----:B------:R0:W-:Y:S02]  /*1e630*/  UTMALDG.4D [UR8], [UR4], desc[UR6] ;  /* 0x00000608040075b4 */ /* 0x0001e40008019000 */
[----:B0-----:R-:W-:Y:S05]  /*1e640*/  @P0 BRA.U.ANY `(.L_x_713) ;  /* 0xfffffffd00d80947 */ /* 0x001fea000393ffff */
[----:B------:R-:W-:Y:S01]  /*1e650*/  IMAD.MOV.U32 R12, RZ, RZ, 0x80 ;  /* 0x00000080ff0c7424 */ /* 0x000fe200078e00ff */
[----:B------:R-:W-:Y:S01]  /*1e660*/  PLOP3.LUT P0, PT, PT, PT, PT, 0x80, 0x0 ;  /* 0x000000000000781c */ /* 0x000fe20003f0f070 */
[----:B------:R-:W-:Y:S01]  /*1e670*/  UMOV UR6, 0x0 ;  /* 0x0000000000067882 */ /* 0x000fe20000000000 */
[----:B------:R-:W-:Y:S01]  /*1e680*/  IADD3 R9, R7, 0x2c400, RZ ;  /* 0x0002c40007097810 */ /* 0x000fe20007ffe0ff */
[----:B------:R-:W-:Y:S01]  /*1e690*/  UMOV UR7, 0x12f00000 ;  /* 0x12f0000000077882 */ /* 0x000fe20000000000 */
[----:B------:R-:W-:-:S15]  /*1e6a0*/  R2UR UR10, R12 ;  /* 0x000000000c0a72ca */ /* 0x000fde00000e0000 */
.L_x_714:
        /* <DEDUP_REMOVED lines=10> */
[----:B------:R-:W0:Y:S01]  /*1e750*/  SYNCS.PHASECHK.TRANS64.TRYWAIT P0, [R8+URZ+0x388c0], R10 ;  /* 0x0388c00a080075a7 */ /* 0x000e22000800017f */
[----:B------:R-:W-:Y:S04]  /*1e760*/  BSSY B2, `(.L_x_715) ;  /* 0x0000002000027945 */ /* 0x000fe80003800000 */
[----:B0-----:R-:W-:Y:S05]  /*1e770*/  @!P0 BRA `(.L_x_716) ;  /* 0x000000a000c08947 */ /* 0x001fea0003800000 */
.L_x_982:
[----:B------:R-:W-:Y:S05]  /*1e780*/  BSYNC B2 ;  /* 0x0000000000027941 */ /* 0x000fea0003800000 */
.L_x_715:
[----:B------:R-:W-:Y:S01]  /*1e790*/  BSSY B2, `(.L_x_717) ;  /* 0x000000b000027945 */ /* 0x000fe20003800000 */
[----:B01----:R-:W-:Y:S02]  /*1e7a0*/  IMAD.MOV.U32 R10, RZ, RZ, 0x0 ;  /* 0x00000000ff0a7424 */ /* 0x003fe400078e00ff */
[----:B------:R-:W-:Y:S01]  /*1e7b0*/  IMAD.MOV.U32 R11, RZ, RZ, 0x12f00000 ;  /* 0x12f00000ff0b7424 */ /* 0x000fe200078e00ff */
[----:B------:R-:W-:Y:S06]  /*1e7c0*/  @P1 BRA `(.L_x_718) ;  /* 0x00000000001c1947 */ /* 0x000fec0003800000 */
[----:B------:R-:W0:Y:S02]  /*1e7d0*/  S2R R5, SR_TID.X ;  /* 0x0000000000057919 */ /* 0x000e240000002100 */
[----:B0-----:R-:W-:Y:S01]  /*1e7e0*/  LOP3.LUT R9, R5, 0x1f, RZ, 0xc0, !PT ;  /* 0x0000001f05097812 */ /* 0x001fe200078ec0ff */
[----:B------:R-:W-:-:S03]  /*1e7f0*/  IMAD.MOV.U32 R5, RZ, RZ, 0x8000 ;  /* 0x00008000ff057424 */ /* 0x000fc600078e00ff */
[----:B------:R-:W-:Y:S01]  /*1e800*/  ISETP.NE.AND P0, PT, R9, RZ, PT ;  /* 0x000000ff0900720c */ /* 0x000fe20003f05270 */
[----:B------:R0:W-:-:S12]  /*1e810*/  SYNCS.ARRIVE.TRANS64 RZ, [R8+URZ+0x388b0], R5 ;  /* 0x0388b00508ff79a7 */ /* 0x0001d8000800003f */
[----:B0-----:R-:W-:Y:S05]  /*1e820*/  @!P0 BRA `(.L_x_718) ;  /* 0x0000000000048947 */ /* 0x001fea0003800000 */
[----:B------:R-:W-:Y:S01]  /*1e830*/  BPT.TRAP 0x1 ;  /* 0x000000040000795c */ /* 0x000fe20000300000 */
.L_x_718:
[----:B------:R-:W-:Y:S05]  /*1e840*/  BSYNC B2 ;  /* 0x0000000000027941 */ /* 0x000fea0003800000 */
.L_x_717:
[----:B------:R-:W-:Y:S01]  /*1e850*/  R2UR UR10, R13 ;  /* 0x000000000d0a72ca */ /* 0x000fe200000e0000 */
[----:B------:R-:W-:Y:S01]  /*1e860*/  UIADD3 UR4, UP0, UR40, 0x670, URZ ;  /* 0x0000067028047890 */ /* 0x000fe2000ff1e03f */
[----:B------:R-:W-:Y:S01]  /*1e870*/  R2UR UR6, R10 ;  /* 0x000000000a0672ca */ /* 0x000fe200000e0000 */
[----:B------:R-:W-:Y:S01]  /*1e880*/  VIADD R5, R7, 0x10400 ;  /* 0x0001040007057836 */ /* 0x000fe20000000000 */
[----:B------:R-:W-:Y:S01]  /*1e890*/  R2UR UR7, R11 ;  /* 0x000000000b0772ca */ /* 0x000fe200000e0000 */
[----:B------:R-:W-:Y:S01]  /*1e8a0*/  UIADD3.X UR5, URZ, UR41, URZ, UP0, !UPT ;  /* 0x000000293f057290 */ /* 0x000fe200087fe43f */
[----:B------:R-:W-:Y:S02]  /*1e8b0*/  PLOP3.LUT P0, PT, PT, PT, PT, 0x80, 0x0 ;  /* 0x000000000000781c */ /* 0x000fe40003f0f070 */
[----:B------:R-:W-:-:S11]  /*1e8c0*/  IADD3 R8, R8, 0x388b0, RZ ;  /* 0x000388b008087810 */ /* 0x000fd60007ffe0ff */
.L_x_719:
        /* <DEDUP_REMOVED lines=10> */
[----:B------:R-:W-:Y:S01]  /*1e970*/  R2UR UR10, R12 ;  /* 0x000000000c0a72ca */ /* 0x000fe200000e0000 */
[----:B------:R-:W-:Y:S01]  /*1e980*/  VIADD R7, R7, 0x14400 ;  /* 0x0001440007077836 */ /* 0x000fe20000000000 */
[----:B------:R-:W-:Y:S02]  /*1e990*/  R2UR UR6, R10 ;  /* 0x000000000a0672ca */ /* 0x000fe400000e0000 */
[----:B------:R-:W-:Y:S02]  /*1e9a0*/  R2UR UR7, R11 ;  /* 0x000000000b0772ca */ /* 0x000fe400000e0000 */
[----:B------:R-:W-:-:S13]  /*1e9b0*/  PLOP3.LUT P0, PT, PT, PT, PT, 0x80, 0x0 ;  /* 0x000000000000781c */ /* 0x000fda0003f0f070 */
.L_x_720:
        /* <DEDUP_REMOVED lines=9> */
[----:B-1----:R-:W-:Y:S05]  /*1ea50*/  @P0 BRA.U.ANY `(.L_x_720) ;  /* 0xfffffffd00d80947 */ /* 0x002fea000393ffff */
.L_x_708:
[----:B------:R-:W-:Y:S05]  /*1ea60*/  BSYNC B1 ;  /* 0x0000000000017941 */ /* 0x000fea0003800000 */
.L_x_707:
[----:B------:R-:W-:Y:S01]  /*1ea70*/  IADD3 R9, R4, -0x2, RZ ;  /* 0xfffffffe04097810 */ /* 0x000fe20007ffe0ff */
[----:B------:R-:W-:Y:S01]  /*1ea80*/  VIADD R33, R33, 0x1 ;  /* 0x0000000121217836 */ /* 0x000fe20000000000 */
[----:B------:R-:W-:Y:S02]  /*1ea90*/  PLOP3.LUT P0, PT, PT, PT, PT, 0x8, 0x0 ;  /* 0x000000000000781c */ /* 0x000fe40003f0e170 */
[----:B------:R-:W-:Y:S02]  /*1eaa0*/  ISETP.GE.AND P2, PT, R9, R3, PT ;  /* 0x000000030900720c */ /* 0x000fe40003f46270 */
[----:B------:R-:W-:-:S04]  /*1eab0*/  ISETP.NE.AND P1, PT, R33, 0x2, PT ;  /* 0x000000022100780c */ /* 0x000fc80003f25270 */
[----:B------:R-:W-:Y:S02]  /*1eac0*/  SEL R4, RZ, 0x1, P1 ;  /* 0x00000001ff047807 */ /* 0x000fe40000800000 */
[----:B------:R-:W-:Y:S02]  /*1ead0*/  SEL R33, R33, RZ, P1 ;  /* 0x000000ff21217207 */ /* 0x000fe40000800000 */
[----:B------:R-:W-:-:S03]  /*1eae0*/  LOP3.LUT R36, R36, R4, RZ, 0x3c, !PT ;  /* 0x0000000424247212 */ /* 0x000fc600078e3cff */
[----:B------:R-:W-:Y:S05]  /*1eaf0*/  @!P2 BRA `(.L_x_701) ;  /* 0x0000000400d4a947 */ /* 0x000fea0003800000 */
.L_x_735:
[----:B------:R-:W-:Y:S05]  /*1eb00*/  YIELD ;  /* 0x0000000000007946 */ /* 0x000fea0003800000 */
        /* <DEDUP_REMOVED lines=10> */
.L_x_983:
[----:B------:R-:W-:Y:S05]  /*1ebb0*/  BSYNC B2 ;  /* 0x0000000000027941 */ /* 0x000fea0003800000 */
.L_x_723:
[----:B------:R-:W-:Y:S04]  /*1ebc0*/  BSSY B2, `(.L_x_725) ;  /* 0x0000009000027945 */ /* 0x000fe80003800000 */
[----:B------:R-:W-:Y:S05]  /*1ebd0*/  @P2 BRA `(.L_x_726) ;  /* 0x00000000001c2947 */ /* 0x000fea0003800000 */
[----:B------:R-:W0:Y:S02]  /*1ebe0*/  S2R R4, SR_TID.X ;  /* 0x0000000000047919 */ /* 0x000e240000002100 */
[----:B0-----:R-:W-:Y:S01]  /*1ebf0*/  LOP3.LUT R5, R4, 0x1f, RZ, 0xc0, !PT ;  /* 0x0000001f04057812 */ /* 0x001fe200078ec0ff */
[----:B------:R-:W-:-:S03]  /*1ec00*/  IMAD.MOV.U32 R4, RZ, RZ, 0x8000 ;  /* 0x00008000ff047424 */ /* 0x000fc600078e00ff */
[----:B------:R-:W-:Y:S01]  /*1ec10*/  ISETP.NE.AND P1, PT, R5, RZ, PT ;  /* 0x000000ff0500720c */ /* 0x000fe20003f25270 */
[----:B------:R2:W-:-:S12]  /*1ec20*/  SYNCS.ARRIVE.TRANS64 RZ, [R8+URZ+0x38890], R4 ;  /* 0x0388900408ff79a7 */ /* 0x0005d8000800003f */
[----:B--2---:R-:W-:Y:S05]  /*1ec30*/  @!P1 BRA `(.L_x_726) ;  /* 0x0000000000049947 */ /* 0x004fea0003800000 */
[----:B------:R-:W-:Y:S01]  /*1ec40*/  BPT.TRAP 0x1 ;  /* 0x000000040000795c */ /* 0x000fe20000300000 */
.L_x_726:
[----:B------:R-:W-:Y:S05]  /*1ec50*/  BSYNC B2 ;  /* 0x0000000000027941 */ /* 0x000fea0003800000 */
.L_x_725:
[----:B------:R-:W-:Y:S01]  /*1ec60*/  IMAD.MOV.U32 R12, RZ, RZ, RZ ;  /* 0x000000ffff0c7224 */ /* 0x000fe200078e00ff */
[----:B------:R-:W-:Y:S01]  /*1ec70*/  LEA R6, R33, R23, 0xf ;  /* 0x0000001721067211 */ /* 0x000fe200078e78ff */
[----:B------:R-:W-:Y:S01]  /*1ec80*/  UIADD3 UR4, UP0, UR40, 0x570, URZ ;  /* 0x0000057028047890 */ /* 0x000fe2000ff1e03f */
[----:B------:R-:W-:Y:S01]  /*1ec90*/  PLOP3.LUT P1, PT, PT, PT, PT, 0x80, 0x0 ;  /* 0x000000000000781c */ /* 0x000fe20003f2f070 */
[----:B0-----:R-:W-:Y:S01]  /*1eca0*/  IMAD R5, R9, 0x80, R0 ;  /* 0x0000008009057824 */ /* 0x001fe200078e0200 */
[----:B------:R-:W-:Y:S01]  /*1ecb0*/  R2UR UR10, R12 ;  /* 0x000000000c0a72ca */ /* 0x000fe200000e0000 */
[----:B------:R-:W-:Y:S01]  /*1ecc0*/  VIADD R4, R8, 0x38890 ;  /* 0x0003889008047836 */ /* 0x000fe20000000000 */
[----:B------:R-:W-:Y:S01]  /*1ecd0*/  UIADD3.X UR5, URZ, UR41, URZ, UP0, !UPT ;  /* 0x000000293f057290 */ /* 0x000fe200087fe43f */
[----:B------:R-:W-:Y:S01]  /*1ece0*/  VIADD R10, R6, 0x28400 ;  /* 0x00028400060a7836 */ /* 0x000fe20000000000 */
[----:B------:R-:W-:Y:S01]  /*1ecf0*/  UMOV UR6, 0x0 ;  /* 0x0000000000067882 */ /* 0x000fe20000000000 */
[----:B------:R-:W-:-:S10]  /*1ed00*/  UMOV UR7, 0x12f00000 ;  /* 0x12f0000000077882 */ /* 0x000fd40000000000 */
.L_x_727:
        /* <DEDUP_REMOVED lines=10> */
[----:B------:R-:W-:Y:S01]  /*1edb0*/  MOV R13, 0x80 ;  /* 0x00000080000d7802 */ /* 0x000fe20000000f00 */
[----:B------:R-:W-:Y:S01]  /*1edc0*/  VIADD R10, R6, 0x2c400 ;  /* 0x0002c400060a7836 */ /* 0x000fe20000000000 */
[----:B------:R-:W-:Y:S01]  /*1edd0*/  PLOP3.LUT P1, PT, PT, PT, PT, 0x80, 0x0 ;  /* 0x000000000000781c */ /* 0x000fe20003f2f070 */
[----:B------:R-:W-:Y:S01]  /*1ede0*/  UMOV UR6, 0x0 ;  /* 0x0000000000067882 */ /* 0x000fe20000000000 */
[----:B------:R-:W-:Y:S01]  /*1edf0*/  R2UR UR10, R13 ;  /* 0x000000000d0a72ca */ /* 0x000fe200000e0000 */
[----:B------:R-:W-:-:S14]  /*1ee00*/  UMOV UR7, 0x12f00000 ;  /* 0x12f0000000077882 */ /* 0x000fdc0000000000 */
.L_x_728:
        /* <DEDUP_REMOVED lines=13> */
.L_x_984:
[----:B------:R-:W-:Y:S05]  /*1eee0*/  BSYNC B2 ;  /* 0x0000000000027941 */ /* 0x000fea0003800000 */
.L_x_729:
[----:B------:R-:W-:Y:S01]  /*1eef0*/  BSSY B2, `(.L_x_731) ;  /* 0x000000b000027945 */ /* 0x000fe20003800000 */
[----:B------:R-:W-:Y:S02]  /*1ef00*/  IMAD.MOV.U32 R10, RZ, RZ, 0x0 ;  /* 0x00000000ff0a7424 */ /* 0x000fe400078e00ff */
[----:B------:R-:W-:Y:S01]  /*1ef10*/  IMAD.MOV.U32 R11, RZ, RZ, 0x12f00000 ;  /* 0x12f00000ff0b7424 */ /* 0x000fe200078e00ff */
[----:B------:R-:W-:Y:S06]  /*1ef20*/  @P2 BRA `(.L_x_732) ;  /* 0x00000000001c2947 */ /* 0x000fec0003800000 */
[----:B------:R-:W2:Y:S02]  /*1ef30*/  S2R R4, SR_TID.X ;  /* 0x0000000000047919 */ /* 0x000ea40000002100 */
[----:B--2---:R-:W-:Y:S02]  /*1ef40*/  LOP3.LUT R14, R4, 0x1f, RZ, 0xc0, !PT ;  /* 0x0000001f040e7812 */ /* 0x004fe400078ec0ff */
[----:B------:R-:W-:Y:S02]  /*1ef50*/  MOV R4, 0x8000 ;  /* 0x0000800000047802 */ /* 0x000fe40000000f00 */
[----:B------:R-:W-:Y:S02]  /*1ef60*/  ISETP.NE.AND P1, PT, R14, RZ, PT ;  /* 0x000000ff0e00720c */ /* 0x000fe40003f25270 */
[----:B------:R2:W-:Y:S11]  /*1ef70*/  SYNCS.ARRIVE.TRANS64 RZ, [R8+URZ+0x388b0], R4 ;  /* 0x0388b00408ff79a7 */ /* 0x0005f6000800003f */
[----:B--2---:R-:W-:Y:S05]  /*1ef80*/  @!P1 BRA `(.L_x_732) ;  /* 0x0000000000049947 */ /* 0x004fea0003800000 */
[----:B------:R-:W-:Y:S01]  /*1ef90*/  BPT.TRAP 0x1 ;  /* 0x000000040000795c */ /* 0x000fe20000300000 */
.L_x_732:
[----:B------:R-:W-:Y:S05]  /*1efa0*/  BSYNC B2 ;  /* 0x0000000000027941 */ /* 0x000fea0003800000 */
.L_x_731:
[----:B------:R-:W-:Y:S01]  /*1efb0*/  R2UR UR10, R12 ;  /* 0x000000000c0a72ca */ /* 0x000fe200000e0000 */
[----:B------:R-:W-:Y:S01]  /*1efc0*/  UIADD3 UR4, UP0, UR40, 0x670, URZ ;  /* 0x0000067028047890 */ /* 0x000fe2000ff1e03f */
[----:B------:R-:W-:Y:S01]  /*1efd0*/  R2UR UR6, R10 ;  /* 0x000000000a0672ca */ /* 0x000fe200000e0000 */
[----:B01----:R-:W-:Y:S01]  /*1efe0*/  VIADD R8, R8, 0x388b0 ;  /* 0x000388b008087836 */ /* 0x003fe20000000000 */
[----:B------:R-:W-:Y:S01]  /*1eff0*/  R2UR UR7, R11 ;  /* 0x000000000b0772ca */ /* 0x000fe200000e0000 */
[----:B------:R-:W-:Y:S01]  /*1f000*/  VIADD R4, R6, 0x10400 ;  /* 0x0001040006047836 */ /* 0x000fe20000000000 */
[----:B------:R-:W-:Y:S01]  /*1f010*/  PLOP3.LUT P1, PT, PT, PT, PT, 0x80, 0x0 ;  /* 0x000000000000781c */ /* 0x000fe20003f2f070 */
[----:B------:R-:W-:-:S12]  /*1f020*/  UIADD3.X UR5, URZ, UR41, URZ, UP0, !UPT ;  /* 0x000000293f057290 */ /* 0x000fd800087fe43f */
.L_x_733:
        /* <DEDUP_REMOVED lines=15> */
.L_x_734:
        /* <DEDUP_REMOVED lines=10> */
.L_x_722:
[----:B------:R-:W-:Y:S05]  /*1f1c0*/  BSYNC B1 ;  /* 0x0000000000017941 */ /* 0x000fea0003800000 */
.L_x_721:
[C---:B------:R-:W-:Y:S01]  /*1f1d0*/  ISETP.GT.AND P2, PT, R9.reuse, R3, PT ;  /* 0x000000030900720c */ /* 0x040fe20003f44270 */
[----:B------:R-:W-:Y:S01]  /*1f1e0*/  VIADD R9, R9, 0xffffffff ;  /* 0xffffffff09097836 */ /* 0x000fe20000000000 */
[----:B------:R-:W-:-:S04]  /*1f1f0*/  IADD3 R33, R33, 0x1, RZ ;  /* 0x0000000121217810 */ /* 0x000fc80007ffe0ff */
[----:B------:R-:W-:-:S04]  /*1f200*/  ISETP.NE.AND P1, PT, R33, 0x2, PT ;  /* 0x000000022100780c */ /* 0x000fc80003f25270 */
[----:B------:R-:W-:Y:S02]  /*1f210*/  SEL R4, RZ, 0x1, P1 ;  /* 0x00000001ff047807 */ /* 0x000fe40000800000 */
[----:B------:R-:W-:Y:S02]  /*1f220*/  SEL R33, R33, RZ, P1 ;  /* 0x000000ff21217207 */ /* 0x000fe40000800000 */
[----:B------:R-:W-:Y:S01]  /*1f230*/  LOP3.LUT R36, R36, R4, RZ, 0x3c, !PT ;  /* 0x0000000424247212 */ /* 0x000fe200078e3cff */
[----:B------:R-:W-:Y:S06]  /*1f240*/  @P2 BRA `(.L_x_735) ;  /* 0xfffffff8002c2947 */ /* 0x000fec000383ffff */
.L_x_701:
[----:B------:R-:W-:Y:S05]  /*1f250*/  BSYNC B0 ;  /* 0x0000000000007941 */ /* 0x000fea0003800000 */
.L_x_700:
[----:B------:R-:W-:Y:S05]  /*1f260*/  @!P0 WARPSYNC.ALL ;  /* 0x0000000000008948 */ /* 0x000fea0003800000 */
[----:B------:R-:W-:Y:S01]  /*1f270*/  @!P0 BAR.SYNC.DEFER_BLOCKING 0xc, 0x180 ;  /* 0x0306000000008b1d */ /* 0x000fe20000010000 */
[----:B------:R-:W-:-:S13]  /*1f280*/  ISETP.GT.AND P0, PT, R31, RZ, PT ;  /* 0x000000ff1f00720c */ /* 0x000fda0003f04270 */
[----:B------:R-:W-:Y:S05]  /*1f290*/  @P0 BRA `(.L_x_736) ;  /* 0x0000000000440947 */ /* 0x000fea0003800000 */
[----:B------:R-:W1:Y:S02]  /*1f2a0*/  S2R R4, SR_TID.X ;  /* 0x0000000000047919 */ /* 0x000e640000002100 */
[----:B-1----:R-:W-:-:S04]  /*1f2b0*/  LOP3.LUT R4, R4, 0x7f, RZ, 0xc0, !PT ;  /* 0x0000007f04047812 */ /* 0x002fc800078ec0ff */
[----:B------:R-:W-:-:S13]  /*1f2c0*/  ISETP.NE.AND P0, PT, R4, RZ, PT ;  /* 0x000000ff0400720c */ /* 0x000fda0003f05270 */
[----:B------:R-:W-:Y:S05]  /*1f2d0*/  @P0 BRA `(.L_x_737) ;  /* 0x0000004c00800947 */ /* 0x000fea0003800000 */
[----:B0-----:R-:W0:Y:S01]  /*1f2e0*/  S2R R5, SR_LANEID ;  /* 0x0000000000057919 */ /* 0x001e220000000000 */
        /* <DEDUP_REMOVED lines=12> */
.L_x_736:
        /* <DEDUP_REMOVED lines=8> */
[----:B------:R-:W-:Y:S01]  /*1f430*/  IMAD.U32 R4, RZ, RZ, UR6 ;  /* 0x00000006ff047e24 */ /* 0x000fe2000f8e00ff */
[----:B0-----:R-:W-:Y:S01]  /*1f440*/  MOV R5, UR7 ;  /* 0x0000000700057c02 */ /* 0x001fe20008000f00 */
[----:B------:R-:W0:Y:S01]  /*1f450*/  LDC.64 R2, c[0x4][R2] ;  /* 0x0100000002027b82 */ /* 0x000e220000000a00 */
[----:B------:R-:W-:Y:S01]  /*1f460*/  IMAD.U32 R6, RZ, RZ, UR8 ;  /* 0x00000008ff067e24 */ /* 0x000fe2000f8e00ff */
[----:B------:R-:W-:Y:S01]  /*1f470*/  MOV R11, UR5 ;  /* 0x00000005000b7c02 */ /* 0x000fe20008000f00 */
[----:B------:R-:W-:Y:S02]  /*1f480*/  IMAD.U32 R7, RZ, RZ, UR9 ;  /* 0x00000009ff077e24 */ /* 0x000fe4000f8e00ff */
[----:B------:R-:W-:-:S02]  /*1f490*/  IMAD.U32 R10, RZ, RZ, UR4 ;  /* 0x00000004ff0a7e24 */ /* 0x000fc4000f8e00ff */
[----:B------:R-:W-:Y:S02]  /*1f4a0*/  IMAD.MOV.U32 R8, RZ, RZ, 0x70 ;  /* 0x00000070ff087424 */ /* 0x000fe400078e00ff */
[----:B------:R-:W-:Y:S02]  /*1f4b0*/  IMAD.MOV.U32 R12, RZ, RZ, 0x1 ;  /* 0x00000001ff0c7424 */ /* 0x000fe400078e00ff */
[----:B------:R-:W-:-:S07]  /*1f4c0*/  IMAD.MOV.U32 R13, RZ, RZ, RZ ;  /* 0x000000ffff0d7224 */ /* 0x000fce00078e00ff */
[----:B------:R-:W-:-:S07]  /*1f4d0*/  LEPC R20, `(.L_x_739) ;  /* 0x000000001014794e */ /* 0x000fce0000000000 */
[----:B0-----:R-:W-:Y:S05]  /*1f4e0*/  CALL.ABS.NOINC R2 ;  /* 0x0000000002007343 */ /* 0x001fea0003c00000 */
.L_x_739:
[----:B------:R-:W-:Y:S05]  /*1f4f0*/  BSYNC B6 ;  /* 0x0000000000067941 */ /* 0x000fea0003800000 */
.L_x_738:
[----:B------:R-:W-:Y:S01]  /*1f500*/  IADD3 R0, R23, 0x10400, RZ ;  /* 0x0001040017007810 */ /* 0x000fe20007ffe0ff */
[----:B------:R-:W-:Y:S01]  /*1f510*/  BSSY B6, `(.L_x_740) ;  /* 0x0000015000067945 */ /* 0x000fe20003800000 */
[----:B------:R-:W-:Y:S02]  /*1f520*/  LOP3.LUT R22, R22, 0xfffffffe, RZ, 0xc0, !PT ;  /* 0xfffffffe16167812 */ /* 0x000fe400078ec0ff */
[----:B------:R-:W-:-:S13]  /*1f530*/  LOP3.LUT P0, RZ, R0, 0x3ff, RZ, 0xc0, !PT ;  /* 0x000003ff00ff7812 */ /* 0x000fda000780c0ff */
[----:B------:R-:W-:Y:S01]  /*1f540*/  @P0 LOP3.LUT R22, R22, 0x1, RZ, 0xfc, !PT ;  /* 0x0000000116160812 */ /* 0x000fe200078efcff */
[----:B------:R-:W-:Y:S06]  /*1f550*/  @!P0 BRA `(.L_x_741) ;  /* 0x0000000000408947 */ /* 0x000fec0003800000 */
[----:B------:R-:W-:Y:S01]  /*1f560*/  MOV R2, 0x0 ;  /* 0x0000000000027802 */ /* 0x000fe20000000f00 */
[----:B------:R-:W-:Y:S01]  /*1f570*/  ULDC.64 UR6, c[0x4][0x1b0] ;  /* 0x01006c0000067ab9 */ /* 0x000fe20000000a00 */
[----:B------:R-:W-:Y:S01]  /*1f580*/  ULDC.64 UR8, c[0x4][0x1b8] ;  /* 0x01006e0000087ab9 */ /* 0x000fe20000000a00 */
[----:B------:R-:W-:Y:S01]  /*1f590*/  ULDC.64 UR4, c[0x4][0x108] ;  /* 0x0100420000047ab9 */ /* 0x000fe20000000a00 */
[----:B------:R-:W-:Y:S01]  /*1f5a0*/  IMAD.U32 R4, RZ, RZ, UR6 ;  /* 0x00000006ff047e24 */ /* 0x000fe2000f8e00ff */
[----:B------:R-:W-:Y:S01]  /*1f5b0*/  MOV R7, UR9 ;  /* 0x0000000900077c02 */ /* 0x000fe20008000f00 */
[----:B------:R-:W1:Y:S01]  /*1f5c0*/  LDC.64 R2, c[0x4][R2] ;  /* 0x0100000002027b82 */ /* 0x000e620000000a00 */
[----:B0-----:R-:W-:Y:S01]  /*1f5d0*/  IMAD.U32 R5, RZ, RZ, UR7 ;  /* 0x00000007ff057e24 */ /* 0x001fe2000f8e00ff */
[----:B------:R-:W-:Y:S01]  /*1f5e0*/  MOV R12, 0x1 ;  /* 0x00000001000c7802 */ /* 0x000fe20000000f00 */
[----:B------:R-:W-:Y:S02]  /*1f5f0*/  IMAD.U32 R6, RZ, RZ, UR8 ;  /* 0x00000008ff067e24 */ /* 0x000fe4000f8e00ff */
[----:B------:R-:W-:-:S02]  /*1f600*/  IMAD.U32 R10, RZ, RZ, UR4 ;  /* 0x00000004ff0a7e24 */ /* 0x000fc4000f8e00ff */
[----:B------:R-:W-:Y:S02]  /*1f610*/  IMAD.U32 R11, RZ, RZ, UR5 ;  /* 0x00000005ff0b7e24 */ /* 0x000fe4000f8e00ff */
[----:B------:R-:W-:Y:S02]  /*1f620*/  IMAD.MOV.U32 R8, RZ, RZ, 0x70 ;  /* 0x00000070ff087424 */ /* 0x000fe400078e00ff */
[----:B------:R-:W-:-:S07]  /*1f630*/  IMAD.MOV.U32 R13, RZ, RZ, RZ ;  /* 0x000000ffff0d7224 */ /* 0x000fce00078e00ff */
[----:B------:R-:W-:-:S07]  /*1f640*/  LEPC R20, `(.L_x_741) ;  /* 0x000000001014794e */ /* 0x000fce0000000000 */
[----:B-1----:R-:W-:Y:S05]  /*1f650*/  CALL.ABS.NOINC R2 ;  /* 0x0000000002007343 */ /* 0x002fea0003c00000 */
.L_x_741:
[----:B------:R-:W-:Y:S05]  /*1f660*/  BSYNC B6 ;  /* 0x0000000000067941 */ /* 0x000fea0003800000 */
.L_x_740:
        /* <DEDUP_REMOVED lines=20> */
.L_x_743:
[----:B------:R-:W-:Y:S05]  /*1f7b0*/  BSYNC B6 ;  /* 0x0000000000067941 */ /* 0x000fea0003800000 */
.L_x_742:
[----:B------:R-:W-:Y:S01]  /*1f7c0*/  LOP3.LUT P6, RZ, R22, 0x1, RZ, 0xc0, !PT ;  /* 0x0000000116ff7812 */ /* 0x000fe200078cc0ff */
[----:B------:R-:W-:-:S12]  /*1f7d0*/  BSSY B6, `(.L_x_744) ;  /* 0x0000012000067945 */ /* 0x000fd80003800000 */
[----:B------:R-:W-:Y:S05]  /*1f7e0*/  @!P6 BRA `(.L_x_745) ;  /* 0x000000000040e947 */ /* 0x000fea0003800000 */
[----:B------:R-:W-:Y:S01]  /*1f7f0*/  MOV R2, 0x0 ;  /* 0x0000000000027802 */ /* 0x000fe20000000f00 */
[----:B------:R-:W-:Y:S01]  /*1f800*/  ULDC.64 UR4, c[0x4][0x1b0] ;  /* 0x01006c0000047ab9 */ /* 0x000fe20000000a00 */
[----:B------:R-:W-:Y:S01]  /*1f810*/  ULDC.64 UR6, c[0x4][0x1b8] ;  /* 0x01006e0000067ab9 */ /* 0x000fe20000000a00 */
[----:B------:R-:W-:Y:S01]  /*1f820*/  ULDC.64 UR8, c[0x4][0x118] ;  /* 0x0100460000087ab9 */ /* 0x000fe20000000a00 */
[----:B------:R-:W-:Y:S01]  /*1f830*/  MOV R4, UR4 ;  /* 0x0000000400047c02 */ /* 0x000fe20008000f00 */
[----:B0-----:R-:W-:Y:S01]  /*1f840*/  IMAD.U32 R5, RZ, RZ, UR5 ;  /* 0x00000005ff057e24 */ /* 0x001fe2000f8e00ff */
[----:B------:R-:W0:Y:S01]  /*1f850*/  LDC.64 R2, c[0x4][R2] ;  /* 0x0100000002027b82 */ /* 0x000e220000000a00 */
[----:B------:R-:W-:Y:S01]  /*1f860*/  IMAD.U32 R6, RZ, RZ, UR6 ;  /* 0x00000006ff067e24 */ /* 0x000fe2000f8e00ff */
[----:B------:R-:W-:Y:S01]  /*1f870*/  MOV R10, UR8 ;  /* 0x00000008000a7c02 */ /* 0x000fe20008000f00 */
[----:B------:R-:W-:Y:S01]  /*1f880*/  IMAD.U32 R7, RZ, RZ, UR7 ;  /* 0x00000007ff077e24 */ /* 0x000fe2000f8e00ff */
[----:B------:R-:W-:Y:S01]  /*1f890*/  MOV R13, RZ ;  /* 0x000000ff000d7202 */ /* 0x000fe20000000f00 */
[----:B------:R-:W-:-:S02]  /*1f8a0*/  IMAD.U32 R11, RZ, RZ, UR9 ;  /* 0x00000009ff0b7e24 */ /* 0x000fc4000f8e00ff */
[----:B------:R-:W-:Y:S02]  /*1f8b0*/  IMAD.MOV.U32 R8, RZ, RZ, 0x70 ;  /* 0x00000070ff087424 */ /* 0x000fe400078e00ff */
[----:B------:R-:W-:-:S07]  /*1f8c0*/  IMAD.MOV.U32 R12, RZ, RZ, 0x1 ;  /* 0x00000001ff0c7424 */ /* 0x000fce00078e00ff */
[----:B------:R-:W-:-:S07]  /*1f8d0*/  LEPC R20, `(.L_x_745) ;  /* 0x000000001014794e */ /* 0x000fce0000000000 */
[----:B0-----:R-:W-:Y:S05]  /*1f8e0*/  CALL.ABS.NOINC R2 ;  /* 0x0000000002007343 */ /* 0x001fea0003c00000 */
.L_x_745:
[----:B------:R-:W-:Y:S05]  /*1f8f0*/  BSYNC B6 ;  /* 0x0000000000067941 */ /* 0x000fea0003800000 */
.L_x_744:
[----:B------:R-:W2:Y:S01]  /*1f900*/  LDL.LU R0, [R1+0x4] ;  /* 0x0000040001007983 */ /* 0x000ea20000300800 */
[----:B------:R-:W-:Y:S01]  /*1f910*/  ULDC.64 UR4, c[0x0][0x9f8] ;  /* 0x00027e0000047ab9 */ /* 0x000fe20000000a00 */
[----:B------:R-:W1:Y:S02]  /*1f920*/  LDC R6, c[0x0][0x430] ;  /* 0x00010c00ff067b82 */ /* 0x000e640000000800 */
[----:B------:R-:W3:Y:S01]  /*1f930*/  LDL R20, [R1] ;  /* 0x0000000001147983 */ /* 0x000ee20000100800 */
[----:B------:R-:W-:-:S03]  /*1f940*/  ISETP.NE.U32.AND P0, PT, RZ, UR4, PT ;  /* 0x00000004ff007c0c */ /* 0x000fc6000bf05070 */
[----:B------:R-:W4:Y:S01]  /*1f950*/  LDL R21, [R1+0x8] ;  /* 0x0000080001157983 */ /* 0x000f220000100800 */
[----:B------:R-:W-:-:S13]  /*1f960*/  ISETP.NE.AND.EX P0, PT, RZ, UR5, PT, P0 ;  /* 0x00000005ff007c0c */ /* 0x000fda000bf05300 */
[----:B------:R-:W-:-:S04]  /*1f970*/  @P0 IADD3 R2, P1, R29, UR4, RZ ;  /* 0x000000041d020c10 */ /* 0x000fc8000ff3e0ff */
[----:B------:R-:W-:Y:S01]  /*1f980*/  @P0 IADD3.X R3, R30, UR5, RZ, P1, !PT ;  /* 0x000000051e030c10 */ /* 0x000fe20008ffe4ff */
[----:B------:R-:W0:Y:S01]  /*1f990*/  S2R R4, SR_TID.X ;  /* 0x0000000000047919 */ /* 0x000e220000002100 */
[----:B-1----:R-:W-:-:S03]  /*1f9a0*/  ISETP.NE.AND P1, PT, R6, 0x1, PT ;  /* 0x000000010600780c */ /* 0x002fc60003f25270 */
[----:B---3--:R1:W3:Y:S01]  /*1f9b0*/  @P0 LDG.E R20, desc[UR36][R2.64] ;  /* 0x0000002402140981 */ /* 0x0082e2000c1e1900 */
[C---:B0-----:R-:W-:Y:S01]  /*1f9c0*/  LOP3.LUT R5, R4.reuse, 0x7f, RZ, 0xc0, !PT ;  /* 0x0000007f04057812 */ /* 0x041fe200078ec0ff */
[----:B------:R-:W-:-:S03]  /*1f9d0*/  IMAD.SHL.U32 R4, R4, 0x10, RZ ;  /* 0x0000001004047824 */ /* 0x000fc600078e00ff */
[----:B------:R-:W-:-:S05]  /*1f9e0*/  SHF.R.U32.HI R5, RZ, 0x3, R5 ;  /* 0x00000003ff057819 */ /* 0x000fca0000011605 */
[----:B-1----:R-:W0:Y:S01]  /*1f9f0*/  @P1 LDC R3, c[0x0][0x434] ;  /* 0x00010d00ff031b82 */ /* 0x002e220000000800 */
[----:B------:R-:W-:Y:S01]  /*1fa00*/  LOP3.LUT R4, R5, 0x70, R4, 0xf8, !PT ;  /* 0x0000007005047812 */ /* 0x000fe200078ef804 */
[----:B--2---:R-:W-:-:S06]  /*1fa10*/  VIADD R0, R0, 0xffffff80 ;  /* 0xffffff8000007836 */ /* 0x004fcc0000000000 */
[----:B------:R-:W1:Y:S01]  /*1fa20*/  @P1 LDC R2, c[0x0][0x438] ;  /* 0x00010e00ff021b82 */ /* 0x000e620000000800 */
[----:B------:R-:W-:-:S05]  /*1fa30*/  IMAD.IADD R5, R4, 0x1, R0 ;  /* 0x0000000104057824 */ /* 0x000fca00078e0200 */
[----:B----4-:R-:W-:-:S05]  /*1fa40*/  IADD3 R4, R5, R21, RZ ;  /* 0x0000001505047210 */ /* 0x010fca0007ffe0ff */
[----:B------:R-:W-:Y:S02]  /*1fa50*/  IMAD.MOV.U32 R8, RZ, RZ, R4 ;  /* 0x000000ffff087224 */ /* 0x000fe400078e0004 */
[----:B0-----:R-:W-:-:S05]  /*1fa60*/  @P1 IMAD.HI.U32 R3, R4, R3, RZ ;  /* 0x0000000304031227 */ /* 0x001fca00078e00ff */
[----:B-1----:R-:W-:-:S05]  /*1fa70*/  @P1 SHF.R.U32.HI R8, RZ, R2, R3 ;  /* 0x00000002ff081219 */ /* 0x002fca0000011603 */
[----:B------:R-:W-:-:S04]  /*1fa80*/  IMAD.MOV R2, RZ, RZ, -R8 ;  /* 0x000000ffff027224 */ /* 0x000fc800078e0a08 */
[----:B------:R-:W-:Y:S01]  /*1fa90*/  IMAD R4, R6, R2, R4 ;  /* 0x0000000206047224 */ /* 0x000fe200078e0204 */
[----:B------:R-:W-:Y:S01]  /*1faa0*/  LOP3.LUT R22, R22, 0xfffffffd, RZ, 0xc0, !PT ;  /* 0xfffffffd16167812 */ /* 0x000fe200078ec0ff */
[----:B------:R-:W-:Y:S01]  /*1fab0*/  UMOV UR4, 0xffffffff ;  /* 0xffffffff00047882 */ /* 0x000fe20000000000 */
[----:B---3--:R0:W-:Y:S01]  /*1fac0*/  @P0 STL [R1], R20 ;  /* 0x0000001401000387 */ /* 0x0081e20000100800 */
[----:B------:R-:W-:Y:S02]  /*1fad0*/  ISETP.GE.AND P0, PT, R5, R31, PT ;  /* 0x0000001f0500720c */ /* 0x000fe40003f06270 */
[----:B------:R-:W1:Y:S11]  /*1fae0*/  LDC R5, c[0x0][0x2f4] ;  /* 0x0000bd00ff057b82 */ /* 0x000e760000000800 */
[----:B------:R-:W2:Y:S08]  /*1faf0*/  @!P0 LDC.64 R2, c[0x0][0x428] ;  /* 0x00010a00ff028b82 */ /* 0x000eb00000000a00 */
[----:B------:R-:W3:Y:S01]  /*1fb00*/  @!P0 LDC.64 R6, c[0x0][0x418] ;  /* 0x00010600ff068b82 */ /* 0x000ee20000000a00 */
[----:B------:R-:W-:-:S02]  /*1fb10*/  @!P0 SHF.R.S32.HI R9, RZ, 0x1f, R8 ;  /* 0x0000001fff098819 */ /* 0x000fc40000011408 */
[----:B------:R-:W-:Y:S01]  /*1fb20*/  SHF.R.S32.HI R10, RZ, 0x1f, R20 ;  /* 0x0000001fff0a7819 */ /* 0x000fe20000011414 */
[----:B--2---:R-:W-:-:S04]  /*1fb30*/  @!P0 IMAD.WIDE.U32 R8, R20, R2, R8 ;  /* 0x0000000214088225 */ /* 0x004fc800078e0008 */
[----:B------:R-:W-:-:S04]  /*1fb40*/  @!P0 IMAD R2, R10, R2, RZ ;  /* 0x000000020a028224 */ /* 0x000fc800078e02ff */
[----:B------:R-:W-:Y:S01]  /*1fb50*/  @!P0 IMAD R2, R20, R3, R2 ;  /* 0x0000000314028224 */ /* 0x000fe200078e0202 */
[----:B---3--:R-:W-:-:S03]  /*1fb60*/  @!P0 LEA R6, P1, R8, R6, 0x2 ;  /* 0x0000000608068211 */ /* 0x008fc600078210ff */
[----:B------:R-:W-:-:S05]  /*1fb70*/  @!P0 IMAD.IADD R2, R9, 0x1, R2 ;  /* 0x0000000109028824 */ /* 0x000fca00078e0202 */
[----:B------:R-:W-:Y:S02]  /*1fb80*/  @!P0 LEA.HI.X R7, R8, R7, R2, 0x2, P1 ;  /* 0x0000000708078211 */ /* 0x000fe400008f1402 */
[C---:B-1----:R-:W-:Y:S02]  /*1fb90*/  ISETP.GE.AND P1, PT, R34.reuse, R5, PT ;  /* 0x000000052200720c */ /* 0x042fe40003f26270 */
[----:B------:R-:W-:Y:S01]  /*1fba0*/  MOV R3, RZ ;  /* 0x000000ff00037202 */ /* 0x000fe20000000f00 */
[----:B------:R1:W-:Y:S01]  /*1fbb0*/  STL [R1+0xc], R10 ;  /* 0x00000c0a01007387 */ /* 0x0003e20000100800 */
[----:B0-----:R-:W-:Y:S01]  /*1fbc0*/  LOP3.LUT R20, R34, 0x80, RZ, 0xfc, !PT ;  /* 0x0000008022147812 */ /* 0x001fe200078efcff */
[----:B------:R-:W-:-:S03]  /*1fbd0*/  IMAD.U32 R2, RZ, RZ, UR42 ;  /* 0x0000002aff027e24 */ /* 0x000fc6000f8e00ff */
[----:B------:R1:W5:Y:S01]  /*1fbe0*/  @!P0 LDG.E R3, desc[UR36][R6.64] ;  /* 0x0000002406038981 */ /* 0x000362000c1e1900 */
[----:B------:R-:W-:-:S04]  /*1fbf0*/  ISETP.GE.AND P0, PT, R20, R5, PT ;  /* 0x000000051400720c */ /* 0x000fc80003f06270 */
[----:B------:R-:W-:Y:S02]  /*1fc00*/  @P1 LOP3.LUT R22, R22, 0x2, RZ, 0xfc, !PT ;  /* 0x0000000216161812 */ /* 0x000fe400078efcff */
[----:B------:R-:W-:Y:S02]  /*1fc10*/  ISETP.NE.AND P2, PT, R2, 0x3, PT ;  /* 0x000000030200780c */ /* 0x000fe40003f45270 */
[----:B------:R-:W-:-:S04]  /*1fc20*/  LOP3.LUT R22, R22, 0xfffffffb, RZ, 0xc0, !PT ;  /* 0xfffffffb16167812 */ /* 0x000fc800078ec0ff */
[----:B------:R-:W-:-:S04]  /*1fc30*/  LOP3.LUT R22, R22, 0xfffffffe, RZ, 0xc0, !PT ;  /* 0xfffffffe16167812 */ /* 0x000fc800078ec0ff */
[----:B------:R-:W-:-:S04]  /*1fc40*/  @P0 LOP3.LUT R22, R22, 0x1, RZ, 0xfc, !PT ;  /* 0x0000000116160812 */ /* 0x000fc800078efcff */
[----:B------:R-:W-:Y:S01]  /*1fc50*/  @P2 LOP3.LUT R22, R22, 0x4, RZ, 0xfc, !PT ;  /* 0x0000000416162812 */ /* 0x000fe200078efcff */
[----:B-1----:R-:W-:Y:S06]  /*1fc60*/  BRA.DIV UR4, `(.L_x_746) ;  /* 0x0000008e04c07947 */ /* 0x002fec000b800000 */
.L_x_987:
[----:B------:R-:W-:-:S05]  /*1fc70*/  SHF.R.S32.HI R2, RZ, 0x1f, R18 ;  /* 0x0000001fff027819 */ /* 0x000fca0000011412 */
[----:B------:R0:W-:Y:S01]  /*1fc80*/  STL [R1+0x4], R2 ;  /* 0x0000040201007387 */ /* 0x0001e20000100800 */
[----:B------:R-:W-:Y:S05]  /*1fc90*/  @!P2 BRA `(.L_x_747) ;  /* 0x000000000004a947 */ /* 0x000fea0003800000 */
[----:B------:R-:W-:Y:S01]  /*1fca0*/  BPT.TRAP 0x1 ;  /* 0x000000040000795c */ /* 0x000fe20000300000 */
.L_x_747:
[----:B------:R-:W-:Y:S01]  /*1fcb0*/  IMAD R6, R27, 0x8, R23 ;  /* 0x000000081b067824 */ /* 0x000fe200078e0217 */
[----:B------:R-:W-:Y:S01]  /*1fcc0*/  SHF.L.U32 R29, R35, 0x1f, RZ ;  /* 0x0000001f231d7819 */ /* 0x000fe200000006ff */
[----:B------:R-:W-:Y:S01]  /*1fcd0*/  BSSY B0, `(.L_x_748) ;  /* 0x0000004000007945 */ /* 0x000fe20003800000 */
[----:B------:R-:W-:Y:S02]  /*1fce0*/  SHF.R.S32.HI R20, RZ, 0x1f, R4 ;  /* 0x0000001fff147819 */ /* 0x000fe40000011404 */
[----:B------:R-:W1:Y:S02]  /*1fcf0*/  SYNCS.PHASECHK.TRANS64.TRYWAIT P0, [R6+URZ+0x38880], R29 ;  /* 0x0388801d060075a7 */ /* 0x000e64000800017f */
[----:B-1----:R-:W-:Y:S05]  /*1fd00*/  @!P0 BRA `(.L_x_749) ;  /* 0x0000008c00cc8947 */ /* 0x002fea0003800000 */
.L_x_988:
[----:B------:R-:W-:Y:S05]  /*1fd10*/  BSYNC B0 ;  /* 0x0000000000007941 */ /* 0x000fea0003800000 */
.L_x_748:
[----:B------:R-:W2:Y:S01]  /*1fd20*/  LDL R10, [R1+0x4] ;  /* 0x00000400010a7983 */ /* 0x000ea20000100800 */
[----:B------:R-:W-:-:S03]  /*1fd30*/  ULDC.64 UR4, c[0x0][0x328] ;  /* 0x0000ca0000047ab9 */ /* 0x000fc60000000a00 */
[----:B------:R-:W3:Y:S01]  /*1fd40*/  LDL R5, [R1+0x20] ;  /* 0x0000200001057983 */ /* 0x000ee20000100800 */
[----:B0-----:R-:W-:Y:S01]  /*1fd50*/  IMAD R2, R20, UR4, RZ ;  /* 0x0000000414027c24 */ /* 0x001fe2000f8e02ff */
[----:B-----5:R-:W-:Y:S01]  /*1fd60*/  SHF.R.S32.HI R21, RZ, 0x1f, R3 ;  /* 0x0000001fff157819 */ /* 0x020fe20000011403 */
[----:B------:R-:W-:Y:S01]  /*1fd70*/  IMAD.WIDE.U32 R8, R4, UR4, RZ ;  /* 0x0000000404087c25 */ /* 0x000fe2000f8e00ff */
[----:B------:R-:W0:Y:S01]  /*1fd80*/  S2R R7, SR_TID.X ;  /* 0x0000000000077919 */ /* 0x000e220000002100 */
[----:B------:R-:W-:Y:S02]  /*1fd90*/  LOP3.LUT R22, R22, 0xffffffdf, RZ, 0xc0, !PT ;  /* 0xffffffdf16167812 */ /* 0x000fe400078ec0ff */
[----:B------:R-:W-:Y:S01]  /*1fda0*/  IMAD R2, R4, UR5, R2 ;  /* 0x0000000504027c24 */ /* 0x000fe2000f8e0202 */
[----:B------:R-:W-:-:S03]  /*1fdb0*/  ULDC.64 UR4, c[0x0][0x338] ;  /* 0x0000ce0000047ab9 */ /* 0x000fc60000000a00 */
[----:B------:R-:W-:Y:S02]  /*1fdc0*/  IMAD.IADD R9, R9, 0x1, R2 ;  /* 0x0000000109097824 */ /* 0x000fe400078e0202 */
[----:B------:R-:W-:Y:S02]  /*1fdd0*/  IMAD R2, R21, UR4, RZ ;  /* 0x0000000415027c24 */ /* 0x000fe4000f8e02ff */
[----:B------:R-:W-:-:S04]  /*1fde0*/  IMAD.WIDE.U32 R8, R3, UR4, R8 ;  /* 0x0000000403087c25 */ /* 0x000fc8000f8e0008 */
[----:B------:R-:W-:Y:S01]  /*1fdf0*/  IMAD R2, R3, UR5, R2 ;  /* 0x0000000503027c24 */ /* 0x000fe2000f8e0202 */
[----:B------:R-:W-:-:S04]  /*1fe00*/  ULDC.64 UR4, c[0x0][0x330] ;  /* 0x0000cc0000047ab9 */ /* 0x000fc80000000a00 */
[----:B------:R-:W-:-:S03]  /*1fe10*/  IADD3 R9, R9, R2, RZ ;  /* 0x0000000209097210 */ /* 0x000fc60007ffe0ff */
[----:B------:R-:W-:Y:S01]  /*1fe20*/  IMAD.WIDE.U32 R8, R18, UR4, R8 ;  /* 0x0000000412087c25 */ /* 0x000fe2000f8e0008 */
[----:B0-----:R-:W-:-:S04]  /*1fe30*/  LOP3.LUT R7, R7, 0x7f, RZ, 0xc0, !PT ;  /* 0x0000007f07077812 */ /* 0x001fc800078ec0ff */
[----:B------:R-:W-:-:S04]  /*1fe40*/  SHF.R.U32.HI R7, RZ, 0x3, R7 ;  /* 0x00000003ff077819 */ /* 0x000fc80000011607 */
[----:B------:R-:W-:-:S04]  /*1fe50*/  IADD3 R7, -R7, R31, -R0 ;  /* 0x0000001f07077210 */ /* 0x000fc80007ffe900 */
[----:B------:R-:W-:-:S13]  /*1fe60*/  ISETP.GE.AND P1, PT, R7, 0x1, PT ;  /* 0x000000010700780c */ /* 0x000fda0003f26270 */
[----:B------:R-:W-:Y:S01]  /*1fe70*/  @P1 LOP3.LUT R22, R22, 0x20, RZ, 0xfc, !PT ;  /* 0x0000002016161812 */ /* 0x000fe200078efcff */
[----:B--2---:R-:W-:-:S04]  /*1fe80*/  IMAD R2, R10, UR4, RZ ;  /* 0x000000040a027c24 */ /* 0x004fc8000f8e02ff */
[----:B------:R-:W-:Y:S01]  /*1fe90*/  IMAD R2, R18, UR5, R2 ;  /* 0x0000000512027c24 */ /* 0x000fe2000f8e0202 */
[----:B------:R-:W-:Y:S01]  /*1fea0*/  ULDC.64 UR4, c[0x0][0x318] ;  /* 0x0000c60000047ab9 */ /* 0x000fe20000000a00 */
[----:B---3--:R-:W-:Y:S01]  /*1feb0*/  IMAD R10, R27, 0x8000, R5 ;  /* 0x000080001b0a7824 */ /* 0x008fe200078e0205 */
[----:B------:R-:W-:Y:S01]  /*1fec0*/  IADD3 R0, P0, R8, UR4, RZ ;  /* 0x0000000408007c10 */ /* 0x000fe2000ff1e0ff */
[----:B------:R-:W-:-:S03]  /*1fed0*/  UMOV UR4, 0xffffffff ;  /* 0xffffffff00047882 */ /* 0x000fc60000000000 */
[----:B------:R-:W-:Y:S01]  /*1fee0*/  IADD3.X R2, R9, UR5, R2, P0, !PT ;  /* 0x0000000509027c10 */ /* 0x000fe200087fe402 */
[----:B------:R-:W-:Y:S08]  /*1fef0*/  BRA.DIV UR4, `(.L_x_750) ;  /* 0x0000008e04647947 */ /* 0x000ff0000b800000 */
[----:B------:R-:W0:Y:S01]  /*1ff00*/  LDC R12, c[0x0][0x2f4] ;  /* 0x0000bd00ff0c7b82 */ /* 0x000e220000000800 */
[----:B------:R-:W2:Y:S01]  /*1ff10*/  SHFL.IDX PT, R8, R0, RZ, 0x181f ;  /* 0x00181fff00087589 */ /* 0x000ea200000e0000 */
[----:B------:R-:W-:Y:S02]  /*1ff20*/  LOP3.LUT R11, R34, 0x80, RZ, 0xfc, !PT ;  /* 0x00000080220b7812 */ /* 0x000fe400078efcff */
[C---:B------:R-:W-:Y:S01]  /*1ff30*/  ISETP.GE.AND P3, PT, R7.reuse, 0x11, PT ;  /* 0x000000110700780c */ /* 0x040fe20003f66270 */
[----:B------:R-:W3:Y:S01]  /*1ff40*/  SHFL.IDX PT, R5, R2, RZ, 0x181f ;  /* 0x00181fff02057589 */ /* 0x000ee200000e0000 */
        /* <DEDUP_REMOVED lines=8> */
[----:B--2---:R-:W-:Y:S02]  /*1ffd0*/  IADD3 R8, P0, R34, R8, RZ ;  /* 0x0000000822087210 */ /* 0x004fe40007f1e0ff */
[----:B------:R-:W-:-:S03]  /*1ffe0*/  ISETP.LT.OR P2, PT, R7, 0x1, P1 ;  /* 0x000000010700780c */ /* 0x000fc60000f41670 */
[----:B---3--:R-:W-:Y:S01]  /*1fff0*/  IMAD.X R9, RZ, RZ, R5, P0 ;  /* 0x000000ffff097224 */ /* 0x008fe200000e0605 */
[----:B------:R-:W-:Y:S01]  /*20000*/  ISETP.GE.AND P0, PT, R11, R12, PT ;  /* 0x0000000c0b00720c */ /* 0x000fe20003f06270 */
[----:B------:R-:W-:-:S08]  /*20010*/  IMAD.IADD R5, R23, 0x1, R10 ;  /* 0x0000000117057824 */ /* 0x000fd000078e020a */
[----:B------:R-:W-:Y:S01]  /*20020*/  @!PT LDS RZ, [RZ] ;  /* 0x00000000fffff984 */ /* 0x000fe20000000800 */
[----:B------:R-:W-:Y:S01]  /*20030*/  LDGSTS.E.BYPASS.LTC128B.128 [R5+0x10400], desc[UR36][R8.64], !P2 ;  /* 0x1040000008057fae */ /* 0x000fe2000d101d64 */
[----:B------:R-:W-:-:S13]  /*20040*/  ISETP.LT.OR P2, PT, R7, 0x1, P0 ;  /* 0x000000010700780c */ /* 0x000fda0000741670 */
[----:B------:R0:W-:Y:S04]  /*20050*/  LDGSTS.E.BYPASS.LTC128B.128 [R5+0x14400], desc[UR36][R8.64+0x80], !P2 ;  /* 0x1440008008057fae */ /* 0x0001e8000d101d64 */
[----:B0-----:R-:W0:Y:S04]  /*20060*/  SHFL.IDX PT, R8, R0, 0x1, 0x181f ;  /* 0x00381f0000087f89 */ /* 0x001e2800000e0000 */
[----:B------:R-:W2:Y:S01]  /*20070*/  SHFL.IDX PT, R9, R2, 0x1, 0x181f ;  /* 0x00381f0002097f89 */ /* 0x000ea200000e0000 */
[----:B0-----:R-:W-:-:S04]  /*20080*/  IADD3 R8, P2, R34, R8, RZ ;  /* 0x0000000822087210 */ /* 0x001fc80007f5e0ff */
[----:B--2---:R-:W-:Y:S02]  /*20090*/  IADD3.X R9, RZ, R9, RZ, P2, !PT ;  /* 0x00000009ff097210 */ /* 0x004fe400017fe4ff */
[----:B------:R-:W-:-:S13]  /*200a0*/  ISETP.LT.OR P2, PT, R7, 0x11, P1 ;  /* 0x000000110700780c */ /* 0x000fda0000f41670 */
[----:B------:R-:W-:Y:S01]  /*200b0*/  LDGSTS.E.BYPASS.LTC128B.128 [R5+0x10c00], desc[UR36][R8.64], !P2 ;  /* 0x10c0000008057fae */ /* 0x000fe2000d101d64 */
[----:B------:R-:W-:-:S13]  /*200c0*/  ISETP.LT.OR P2, PT, R7, 0x11, P0 ;  /* 0x000000110700780c */ /* 0x000fda0000741670 */
[----:B------:R0:W-:Y:S04]  /*200d0*/  LDGSTS.E.BYPASS.LTC128B.128 [R5+0x14c00], desc[UR36][R8.64+0x80], !P2 ;  /* 0x14c0008008057fae */ /* 0x0001e8000d101d64 */
[----:B0-----:R-:W0:Y:S04]  /*200e0*/  SHFL.IDX PT, R8, R0, 0x2, 0x181f ;  /* 0x00581f0000087f89 */ /* 0x001e2800000e0000 */
[----:B------:R-:W2:Y:S01]  /*200f0*/  SHFL.IDX PT, R9, R2, 0x2, 0x181f ;  /* 0x00581f0002097f89 */ /* 0x000ea200000e0000 */
[----:B0-----:R-:W-:-:S05]  /*20100*/  IADD3 R8, P2, R34, R8, RZ ;  /* 0x0000000822087210 */ /* 0x001fca0007f5e0ff */
[----:B--2---:R-:W-:Y:S01]  /*20110*/  IMAD.X R9, RZ, RZ, R9, P2 ;  /* 0x000000ffff097224 */ /* 0x004fe200010e0609 */
        /* <DEDUP_REMOVED lines=29> */
[----:B------:R-:W2:Y:S04]  /*202f0*/  SHFL.IDX PT, R9, R2, 0x6, 0x181f ;  /* 0x00d81f0002097f89 */ /* 0x000ea800000e0000 */
[----:B------:R-:W3:Y:S04]  /*20300*/  SHFL.IDX PT, R2, R2, 0x7, 0x181f ;  /* 0x00f81f0002027f89 */ /* 0x000ee800000e0000 */
[----:B------:R-:W4:Y:S01]  /*20310*/  SHFL.IDX PT, R0, R0, 0x7, 0x181f ;  /* 0x00f81f0000007f89 */ /* 0x000f2200000e0000 */
[----:B0-----:R-:W-:-:S05]  /*20320*/  IADD3 R8, P2, R34, R8, RZ ;  /* 0x0000000822087210 */ /* 0x001fca0007f5e0ff */
[----:B--2---:R-:W-:Y:S01]  /*20330*/  IMAD.X R9, RZ, RZ, R9, P2 ;  /* 0x000000ffff097224 */ /* 0x004fe200010e0609 */
[----:B------:R-:W-:-:S13]  /*20340*/  ISETP.LT.OR P2, PT, R7, 0x61, P1 ;  /* 0x000000610700780c */ /* 0x000fda0000f41670 */
[----:B------:R0:W-:Y:S01]  /*20350*/  LDGSTS.E.BYPASS.LTC128B.128 [R5+0x13400], desc[UR36][R8.64], !P2 ;  /* 0x1340000008057fae */ /* 0x0001e2000d101d64 */
[----:B------:R-:W-:-:S13]  /*20360*/  ISETP.LT.OR P2, PT, R7, 0x61, P0 ;  /* 0x000000610700780c */ /* 0x000fda0000741670 */
[----:B------:R0:W-:Y:S01]  /*20370*/  LDGSTS.E.BYPASS.LTC128B.128 [R5+0x17400], desc[UR36][R8.64+0x80], !P2 ;  /* 0x1740008008057fae */ /* 0x0001e2000d101d64 */
[----:B------:R-:W-:-:S13]  /*20380*/  ISETP.GE.AND P2, PT, R7, 0x21, PT ;  /* 0x000000210700780c */ /* 0x000fda0003f46270 */
[----:B------:R-:W-:Y:S02]  /*20390*/  @P2 LOP3.LUT R22, R22, 0x8, RZ, 0xfc, !PT ;  /* 0x0000000816162812 */ /* 0x000fe400078efcff */
[----:B------:R-:W-:Y:S02]  /*203a0*/  ISETP.GE.AND P2, PT, R7, 0x61, PT ;  /* 0x000000610700780c */ /* 0x000fe40003f46270 */
[----:B------:R-:W-:-:S04]  /*203b0*/  LOP3.LUT R22, R22, 0xffffffbf, RZ, 0xc0, !PT ;  /* 0xffffffbf16167812 */ /* 0x000fc800078ec0ff */
[----:B0--34-:R-:W-:-:S07]  /*203c0*/  @P6 LOP3.LUT R22, R22, 0x40, RZ, 0xfc, !PT ;  /* 0x0000004016166812 */ /* 0x019fce00078efcff */
.L_x_1006:
[C---:B------:R-:W-:Y:S02]  /*203d0*/  ISETP.LT.OR P1, PT, R7.reuse, 0x71, P1 ;  /* 0x000000710700780c */ /* 0x040fe40000f21670 */
[----:B------:R-:W-:Y:S02]  /*203e0*/  ISETP.LT.OR P0, PT, R7, 0x71, P0 ;  /* 0x000000710700780c */ /* 0x000fe40000701670 */
[----:B------:R-:W-:-:S05]  /*203f0*/  IADD3 R8, P6, R34, R0, RZ ;  /* 0x0000000022087210 */ /* 0x000fca0007fde0ff */
        /* <DEDUP_REMOVED lines=8> */
.L_x_751:
[----:B------:R-:W-:Y:S02]  /*20480*/  PLOP3.LUT P1, PT, P1, P0, PT, 0xa2, 0x0 ;  /* 0x000000000000781c */ /* 0x000fe40000f21472 */
[----:B------:R-:W-:-:S08]  /*20490*/  @P0 R2UR P1, UR4, R6 ;  /* 0x00000000060402ca */ /* 0x000fd00000020000 */
[----:B------:R-:W-:-:S05]  /*204a0*/  @P0 PLOP3.LUT P0, PT, P1, PT, PT, 0x80, 0x0 ;  /* 0x000000000000081c */ /* 0x000fca0000f0f070 */
[----:B------:R-:W-:Y:S01]  /*204b0*/  @!P1 SYNCS.ARRIVE.TRANS64.RED.A0T1 RZ, [UR4+0x38870], RZ ;  /* 0x038870ffffff99a7 */ /* 0x000fe20008200404 */
[----:B------:R-:W-:Y:S07]  /*204c0*/  @!P1 ARRIVES.LDGSTSBAR.64.TRANSCNT [UR4+0x38870] ;  /* 0x03887000ff0099b0 */ /* 0x000fee0008000a84 */
[----:B------:R-:W-:Y:S05]  /*204d0*/  @P0 BRA.U.ANY `(.L_x_751) ;  /* 0xfffffffd00e80947 */ /* 0x000fea000393ffff */
[----:B------:R-:W-:Y:S01]  /*204e0*/  NOP ;  /* 0x0000000000007918 */ /* 0x000fe20000000000 */
[----:B------:R-:W-:-:S13]  /*204f0*/  LOP3.LUT P6, RZ, R22, 0x4, RZ, 0xc0, !PT ;  /* 0x0000000416ff7812 */ /* 0x000fda00078cc0ff */
[----:B------:R-:W-:Y:S05]  /*20500*/  @!P6 BRA `(.L_x_752) ;  /* 0x000000000004e947 */ /* 0x000fea0003800000 */
[----:B------:R-:W-:Y:S01]  /*20510*/  BPT.TRAP 0x1 ;  /* 0x000000040000795c */ /* 0x000fe20000300000 */
.L_x_752:
[----:B------:R2:W-:Y:S01]  /*20520*/  SYNCS.ARRIVE.TRANS64.A1T0 RZ, [R6+URZ+0x38870], RZ ;  /* 0x038870ff06ff79a7 */ /* 0x0005e2000810003f */
[----:B------:R-:W-:Y:S05]  /*20530*/  @!P6 BRA `(.L_x_753) ;  /* 0x000000000004e947 */ /* 0x000fea0003800000 */
[----:B------:R-:W-:Y:S01]  /*20540*/  BPT.TRAP 0x1 ;  /* 0x000000040000795c */ /* 0x000fe20000300000 */
.L_x_753:
[----:B------:R-:W3:Y:S01]  /*20550*/  SYNCS.PHASECHK.TRANS64.TRYWAIT P0, [R6+URZ+0x38840], R29 ;  /* 0x0388401d060075a7 */ /* 0x000ee2000800017f */
[----:B------:R-:W-:Y:S04]  /*20560*/  BSSY B0, `(.L_x_754) ;  /* 0x0000002000007945 */ /* 0x000fe80003800000 */
[----:B---3--:R-:W-:Y:S05]  /*20570*/  @!P0 BRA `(.L_x_755) ;  /* 0x0000009000988947 */ /* 0x008fea0003800000 */
.L_x_1007:
[----:B------:R-:W-:Y:S05]  /*20580*/  BSYNC B0 ;  /* 0x0000000000007941 */ /* 0x000fea0003800000 */
.L_x_754:
[----:B------:R-:W4:Y:S01]  /*20590*/  LDL R7, [R1+0x4] ;  /* 0x0000040001077983 */ /* 0x000f220000100800 */
[----:B------:R-:W-:Y:S01]  /*205a0*/  ULDC.64 UR4, c[0x0][0x300] ;  /* 0x0000c00000047ab9 */ /* 0x000fe20000000a00 */
[----:B------:R-:W-:Y:S01]  /*205b0*/  ULDC.64 UR6, c[0x0][0x2e8] ;  /* 0x0000ba0000067ab9 */ /* 0x000fe20000000a00 */
[----:B------:R-:W-:Y:S01]  /*205c0*/  IMAD R0, R20, UR4, RZ ;  /* 0x0000000414007c24 */ /* 0x000fe2000f8e02ff */
[----:B------:R-:W-:Y:S01]  /*205d0*/  LOP3.LUT R10, R34, 0x80, RZ, 0xfc, !PT ;  /* 0x00000080220a7812 */ /* 0x000fe200078efcff */
[----:B0-----:R-:W-:-:S04]  /*205e0*/  IMAD.WIDE.U32 R8, R4, UR4, RZ ;  /* 0x0000000404087c25 */ /* 0x001fc8000f8e00ff */
[----:B------:R-:W-:Y:S01]  /*205f0*/  IMAD R0, R4, UR5, R0 ;  /* 0x0000000504007c24 */ /* 0x000fe2000f8e0200 */
[----:B------:R-:W-:Y:S02]  /*20600*/  ULDC.64 UR4, c[0x0][0x310] ;  /* 0x0000c40000047ab9 */ /* 0x000fe40000000a00 */
[----:B------:R-:W-:Y:S02]  /*20610*/  IMAD R21, R21, UR4, RZ ;  /* 0x0000000415157c24 */ /* 0x000fe4000f8e02ff */
[----:B------:R-:W-:Y:S02]  /*20620*/  IMAD.IADD R9, R9, 0x1, R0 ;  /* 0x0000000109097824 */ /* 0x000fe400078e0200 */
[----:B------:R-:W-:-:S04]  /*20630*/  IMAD.WIDE.U32 R8, R3, UR4, R8 ;  /* 0x0000000403087c25 */ /* 0x000fc8000f8e0008 */
[----:B------:R-:W-:Y:S01]  /*20640*/  IMAD R3, R3, UR5, R21 ;  /* 0x0000000503037c24 */ /* 0x000fe2000f8e0215 */
[----:B------:R-:W-:Y:S01]  /*20650*/  ULDC.64 UR4, c[0x0][0x308] ;  /* 0x0000c20000047ab9 */ /* 0x000fe20000000a00 */
[----:B------:R-:W-:-:S03]  /*20660*/  IMAD.MOV.U32 R2, RZ, RZ, R8 ;  /* 0x000000ffff027224 */ /* 0x000fc600078e0008 */
[----:B------:R-:W-:-:S03]  /*20670*/  IADD3 R3, R9, R3, RZ ;  /* 0x0000000309037210 */ /* 0x000fc60007ffe0ff */
[----:B------:R-:W-:-:S03]  /*20680*/  IMAD.WIDE.U32 R2, R18, UR4, R2 ;  /* 0x0000000412027c25 */ /* 0x000fc6000f8e0002 */
[----:B------:R-:W-:Y:S01]  /*20690*/  IADD3 R4, P0, R2, UR6, RZ ;  /* 0x0000000602047c10 */ /* 0x000fe2000ff1e0ff */
[----:B----4-:R-:W-:Y:S01]  /*206a0*/  IMAD R0, R7, UR4, RZ ;  /* 0x0000000407007c24 */ /* 0x010fe2000f8e02ff */
[----:B------:R-:W-:Y:S01]  /*206b0*/  UMOV UR4, 0xffffffff ;  /* 0xffffffff00047882 */ /* 0x000fe20000000000 */
[----:B------:R-:W0:Y:S02]  /*206c0*/  LDC R7, c[0x0][0x2f4] ;  /* 0x0000bd00ff077b82 */ /* 0x000e240000000800 */
[----:B------:R-:W-:-:S05]  /*206d0*/  IMAD R0, R18, UR5, R0 ;  /* 0x0000000512007c24 */ /* 0x000fca000f8e0200 */
[----:B------:R-:W-:Y:S02]  /*206e0*/  IADD3.X R0, R3, UR7, R0, P0, !PT ;  /* 0x0000000703007c10 */ /* 0x000fe400087fe400 */
[----:B0-----:R-:W-:Y:S01]  /*206f0*/  ISETP.GE.AND P1, PT, R10, R7, PT ;  /* 0x000000070a00720c */ /* 0x001fe20003f26270 */
[----:B------:R-:W-:-:S12]  /*20700*/  BRA.DIV UR4, `(.L_x_756) ;  /* 0x0000009204487947 */ /* 0x000fd8000b800000 */
[----:B------:R-:W0:Y:S01]  /*20710*/  SHFL.IDX PT, R3, R4, RZ, 0x181f ;  /* 0x00181fff04037589 */ /* 0x000e2200000e0000 */
[----:B------:R-:W-:Y:S02]  /*20720*/  LOP3.LUT R22, R22, 0xfffffbff, RZ, 0xc0, !PT ;  /* 0xfffffbff16167812 */ /* 0x000fe400078ec0ff */
[----:B------:R-:W-:Y:S01]  /*20730*/  ISETP.GE.AND P6, PT, R34, R7, PT ;  /* 0x000000072200720c */ /* 0x000fe20003fc6270 */
[----:B------:R-:W4:Y:S01]  /*20740*/  SHFL.IDX PT, R2, R0, RZ, 0x181f ;  /* 0x00181fff00027589 */ /* 0x000f2200000e0000 */
[----:B------:R-:W-:-:S04]  /*20750*/  @P4 LOP3.LUT R22, R22, 0x400, RZ, 0xfc, !PT ;  /* 0x0000040016164812 */ /* 0x000fc800078efcff */
[C---:B------:R-:W-:Y:S02]  /*20760*/  LOP3.LUT P4, RZ, R22.reuse, 0x20, RZ, 0xc0, !PT ;  /* 0x0000002016ff7812 */ /* 0x040fe4000788c0ff */
[----:B------:R-:W-:-:S04]  /*20770*/  LOP3.LUT R22, R22, 0xfffffdff, RZ, 0xc0, !PT ;  /* 0xfffffdff16167812 */ /* 0x000fc800078ec0ff */
[----:B------:R-:W-:-:S04]  /*20780*/  @P3 LOP3.LUT R22, R22, 0x200, RZ, 0xfc, !PT ;  /* 0x0000020016163812 */ /* 0x000fc800078efcff */
[C---:B------:R-:W-:Y:S02]  /*20790*/  LOP3.LUT P3, RZ, R22.reuse, 0x10, RZ, 0xc0, !PT ;  /* 0x0000001016ff7812 */ /* 0x040fe4000786c0ff */
[----:B------:R-:W-:Y:S02]  /*207a0*/  LOP3.LUT R22, R22, 0xfffffeff, RZ, 0xc0, !PT ;  /* 0xfffffeff16167812 */ /* 0x000fe400078ec0ff */
[----:B0-----:R-:W-:Y:S02]  /*207b0*/  @P4 IADD3 R3, P0, R34, R3, RZ ;  /* 0x0000000322034210 */ /* 0x001fe40007f1e0ff */
[----:B------:R-:W-:-:S03]  /*207c0*/  @P2 LOP3.LUT R22, R22, 0x100, RZ, 0xfc, !PT ;  /* 0x0000010016162812 */ /* 0x000fc600078efcff */
[----:B----4-:R-:W-:Y:S01]  /*207d0*/  @P4 IMAD.X R2, RZ, RZ, R2, P0 ;  /* 0x000000ffff024224 */ /* 0x010fe200000e0602 */
[----:B------:R-:W-:-:S04]  /*207e0*/  LOP3.LUT P2, RZ, R22, 0x8, RZ, 0xc0, !PT ;  /* 0x0000000816ff7812 */ /* 0x000fc8000784c0ff */
[----:B------:R-:W-:-:S04]  /*207f0*/  @P4 LOP3.LUT R3, R3, R2, RZ, 0x3c, !PT ;  /* 0x0000000203034212 */ /* 0x000fc800078e3cff */
[----:B------:R-:W-:-:S04]  /*20800*/  @P4 LOP3.LUT R2, R3, R2, RZ, 0x3c, !PT ;  /* 0x0000000203024212 */ /* 0x000fc800078e3cff */
[----:B------:R-:W-:-:S05]  /*20810*/  @P4 LOP3.LUT R3, R3, R2, RZ, 0x3c, !PT ;  /* 0x0000000203034212 */ /* 0x000fca00078e3cff */
[----:B------:R-:W-:Y:S01]  /*20820*/  @!PT LDS RZ, [RZ] ;  /* 0x00000000fffff984 */ /* 0x000fe20000000800 */
[----:B------:R-:W-:Y:S04]  /*20830*/  @P4 LDGSTS.E.BYPASS.LTC128B.128 [R5+0x28400], desc[UR36][R2.64], !P6 ;  /* 0x2840000002054fae */ /* 0x000fe8000f101d64 */
[----:B------:R0:W-:Y:S01]  /*20840*/  @P4 LDGSTS.E.BYPASS.LTC128B.128 [R5+0x2c400], desc[UR36][R2.64+0x80], !P1 ;  /* 0x2c40008002054fae */ /* 0x0001e2000c901d64 */
[----:B------:R-:W-:-:S03]  /*20850*/  LOP3.LUT P4, RZ, R22, 0x400, RZ, 0xc0, !PT ;  /* 0x0000040016ff7812 */ /* 0x000fc6000788c0ff */
[----:B0-----:R-:W0:Y:S04]  /*20860*/  SHFL.IDX PT, R3, R4, 0x1, 0x181f ;  /* 0x00381f0004037f89 */ /* 0x001e2800000e0000 */
[----:B------:R-:W4:Y:S01]  /*20870*/  SHFL.IDX PT, R2, R0, 0x1, 0x181f ;  /* 0x00381f0000027f89 */ /* 0x000f2200000e0000 */
[----:B0-----:R-:W-:-:S05]  /*20880*/  @P3 IADD3 R3, P0, R34, R3, RZ ;  /* 0x0000000322033210 */ /* 0x001fca0007f1e0ff */
[----:B----4-:R-:W-:-:S05]  /*20890*/  @P3 IMAD.X R2, RZ, RZ, R2, P0 ;  /* 0x000000ffff023224 */ /* 0x010fca00000e0602 */
[----:B------:R-:W-:-:S04]  /*208a0*/  @P3 LOP3.LUT R3, R3, R2, RZ, 0x3c, !PT ;  /* 0x0000000203033212 */ /* 0x000fc800078e3cff */
[----:B------:R-:W-:-:S04]  /*208b0*/  @P3 LOP3.LUT R2, R3, R2, RZ, 0x3c, !PT ;  /* 0x0000000203023212 */ /* 0x000fc800078e3cff */
[----:B------:R-:W-:-:S05]  /*208c0*/  @P3 LOP3.LUT R3, R3, R2, RZ, 0x3c, !PT ;  /* 0x0000000203033212 */ /* 0x000fca00078e3cff */
[----:B------:R-:W-:Y:S04]  /*208d0*/  @P3 LDGSTS.E.BYPASS.LTC128B.128 [R5+0x28c00], desc[UR36][R2.64], !P6 ;  /* 0x28c0000002053fae */ /* 0x000fe8000f101d64 */
[----:B------:R0:W-:Y:S01]  /*208e0*/  @P3 LDGSTS.E.BYPASS.LTC128B.128 [R5+0x2cc00], desc[UR36][R2.64+0x80], !P1 ;  /* 0x2cc0008002053fae */ /* 0x0001e2000c901d64 */
[----:B------:R-:W-:-:S03]  /*208f0*/  LOP3.LUT P3, RZ, R22, 0x200, RZ, 0xc0, !PT ;  /* 0x0000020016ff7812 */ /* 0x000fc6000786c0ff */
[----:B0-----:R-:W0:Y:S04]  /*20900*/  SHFL.IDX PT, R3, R4, 0x2, 0x181f ;  /* 0x00581f0004037f89 */ /* 0x001e2800000e0000 */
[----:B------:R-:W4:Y:S01]  /*20910*/  SHFL.IDX PT, R2, R0, 0x2, 0x181f ;  /* 0x00581f0000027f89 */ /* 0x000f2200000e0000 */
[----:B0-----:R-:W-:-:S04]  /*20920*/  @P2 IADD3 R3, P0, R34, R3, RZ ;  /* 0x0000000322032210 */ /* 0x001fc80007f1e0ff */
[----:B----4-:R-:W-:-:S04]  /*20930*/  @P2 IADD3.X R2, RZ, R2, RZ, P0, !PT ;  /* 0x00000002ff022210 */ /* 0x010fc800007fe4ff */
        /* <DEDUP_REMOVED lines=14> */
[----:B------:R0:W-:Y:S04]  /*20a20*/  @P5 LDGSTS.E.BYPASS.LTC128B.128 [R5+0x2dc00], desc[UR36][R2.64+0x80], !P1 ;  /* 0x2dc0008002055fae */ /* 0x0001e8000c901d64 */
        /* <DEDUP_REMOVED lines=19> */
[----:B------:R-:W4:Y:S04]  /*20b60*/  SHFL.IDX PT, R2, R0, 0x6, 0x181f ;  /* 0x00d81f0000027f89 */ /* 0x000f2800000e0000 */
[----:B------:R-:W1:Y:S04]  /*20b70*/  SHFL.IDX PT, R4, R4, 0x7, 0x181f ;  /* 0x00f81f0004047f89 */ /* 0x000e6800000e0000 */
[----:B------:R-:W1:Y:S01]  /*20b80*/  SHFL.IDX PT, R0, R0, 0x7, 0x181f ;  /* 0x00f81f0000007f89 */ /* 0x000e6200000e0000 */
[----:B0-----:R-:W-:-:S04]  /*20b90*/  @P2 IADD3 R3, P0, R34, R3, RZ ;  /* 0x0000000322032210 */ /* 0x001fc80007f1e0ff */
[----:B----4-:R-:W-:-:S04]  /*20ba0*/  @P2 IADD3.X R2, RZ, R2, RZ, P0, !PT ;  /* 0x00000002ff022210 */ /* 0x010fc800007fe4ff */
[----:B------:R-:W-:-:S04]  /*20bb0*/  @P2 LOP3.LUT R3, R3, R2, RZ, 0x3c, !PT ;  /* 0x0000000203032212 */ /* 0x000fc800078e3cff */
[----:B------:R-:W-:-:S04]  /*20bc0*/  @P2 LOP3.LUT R2, R3, R2, RZ, 0x3c, !PT ;  /* 0x0000000203022212 */ /* 0x000fc800078e3cff */
[----:B------:R-:W-:-:S05]  /*20bd0*/  @P2 LOP3.LUT R3, R3, R2, RZ, 0x3c, !PT ;  /* 0x0000000203032212 */ /* 0x000fca00078e3cff */
[----:B------:R4:W-:Y:S04]  /*20be0*/  @P2 LDGSTS.E.BYPASS.LTC128B.128 [R5+0x2b400], desc[UR36][R2.64], !P6 ;  /* 0x2b40000002052fae */ /* 0x0009e8000f101d64 */
[----:B-1----:R4:W-:Y:S02]  /*20bf0*/  @P2 LDGSTS.E.BYPASS.LTC128B.128 [R5+0x2f400], desc[UR36][R2.64+0x80], !P1 ;  /* 0x2f40008002052fae */ /* 0x0029e4000c901d64 */
.L_x_1025:
[----:B------:R-:W-:Y:S02]  /*20c00*/  LOP3.LUT P2, RZ, R22, 0x40, RZ, 0xc0, !PT ;  /* 0x0000004016ff7812 */ /* 0x000fe4000784c0ff */
[----:B------:R-:W-:-:S11]  /*20c10*/  ISETP.GE.AND P3, PT, R34, R7, PT ;  /* 0x000000072200720c */ /* 0x000fd60003f66270 */
[----:B0---4-:R-:W-:-:S05]  /*20c20*/  @P2 IADD3 R2, P0, R34, R4, RZ ;  /* 0x0000000422022210 */ /* 0x011fca0007f1e0ff */
[----:B------:R-:W-:Y:S01]  /*20c30*/  @P2 IMAD.X R0, RZ, RZ, R0, P0 ;  /* 0x000000ffff002224 */ /* 0x000fe200000e0600 */
[----:B------:R-:W-:-:S03]  /*20c40*/  PLOP3.LUT P0, PT, PT, PT, PT, 0x80, 0x0 ;  /* 0x000000000000781c */ /* 0x000fc60003f0f070 */
[----:B------:R-:W-:-:S05]  /*20c50*/  @P2 IMAD.MOV.U32 R3, RZ, RZ, R0 ;  /* 0x000000ffff032224 */ /* 0x000fca00078e0000 */
[----:B------:R-:W-:Y:S01]  /*20c60*/  @!PT LDS RZ, [RZ] ;  /* 0x00000000fffff984 */ /* 0x000fe20000000800 */
[----:B------:R-:W-:Y:S01]  /*20c70*/  @!PT LDS RZ, [RZ] ;  /* 0x00000000fffff984 */ /* 0x000fe20000000800 */
[----:B------:R-:W-:Y:S01]  /*20c80*/  @!PT LDS RZ, [RZ] ;  /* 0x00000000fffff984 */ /* 0x000fe20000000800 */
[----:B------:R0:W-:Y:S04]  /*20c90*/  @P2 LDGSTS.E.BYPASS.LTC128B.128 [R5+0x2bc00], desc[UR36][R2.64], !P3 ;  /* 0x2bc0000002052fae */ /* 0x0001e8000d901d64 */
[----:B------:R0:W-:Y:S01]  /*20ca0*/  @P2 LDGSTS.E.BYPASS.LTC128B.128 [R5+0x2fc00], desc[UR36][R2.64+0x80], !P1 ;  /* 0x2fc0008002052fae */ /* 0x0001e2000c901d64 */
[----:B------:R-:W-:Y:S01]  /*20cb0*/  NOP ;  /* 0x0000000000007918 */ /* 0x000fe20000000000 */
.L_x_757:
        /* <DEDUP_REMOVED lines=10> */
.L_x_758:
[----:B0-----:R0:W5:Y:S01]  /*20d60*/  LDL.LU R3, [R1+0x2c] ;  /* 0x00002c0001037983 */ /* 0x0011620000300800 */
[----:B------:R0:W-:Y:S02]  /*20d70*/  SYNCS.ARRIVE.TRANS64.A1T0 RZ, [R6+URZ+0x38830], RZ ;  /* 0x038830ff06ff79a7 */ /* 0x0001e4000810003f */
[----:B------:R-:W-:Y:S05]  /*20d80*/  WARPSYNC.ALL ;  /* 0x0000000000007948 */ /* 0x000fea0003800000 */
[----:B------:R-:W-:Y:S01]  /*20d90*/  ULDC.64 UR4, c[0x0][0x298] ;  /* 0x0000a60000047ab9 */ /* 0x000fe20000000a00 */
[----:B------:R-:W-:Y:S01]  /*20da0*/  VIADD R0, R23, 0x20400 ;  /* 0x0002040017007836 */ /* 0x000fe20000000000 */
[----:B------:R-:W-:Y:S01]  /*20db0*/  SHF.R.S32.HI R2, RZ, 0x1f, R32 ;  /* 0x0000001fff027819 */ /* 0x000fe20000011420 */
[----:B------:R-:W-:Y:S01]  /*20dc0*/  IMAD.WIDE.U32 R4, R32, UR4, RZ ;  /* 0x0000000420047c25 */ /* 0x000fe2000f8e00ff */
[----:B------:R-:W-:Y:S01]  /*20dd0*/  ULDC.64 UR6, c[0x0][0xa00] ;  /* 0x0002800000067ab9 */ /* 0x000fe20000000a00 */
[----:B------:R-:W-:Y:S01]  /*20de0*/  BSSY B6, `(.L_x_759) ;  /* 0x000001c000067945 */ /* 0x000fe20003800000 */
[----:B------:R-:W-:Y:S01]  /*20df0*/  BAR.SYNC.DEFER_BLOCKING 0x8, 0x180 ;  /* 0x0206000000007b1d */ /* 0x000fe20000010000 */
[----:B------:R-:W-:Y:S01]  /*20e00*/  LOP3.LUT P1, RZ, R0, 0x3ff, RZ, 0xc0, !PT ;  /* 0x000003ff00ff7812 */ /* 0x000fe2000782c0ff */
[----:B------:R-:W-:Y:S01]  /*20e10*/  IMAD R2, R2, UR4, RZ ;  /* 0x0000000402027c24 */ /* 0x000fe2000f8e02ff */
[----:B------:R-:W-:-:S03]  /*20e20*/  ISETP.NE.U32.AND P0, PT, RZ, UR6, PT ;  /* 0x00000006ff007c0c */ /* 0x000fc6000bf05070 */
[----:B---3--:R-:W-:Y:S01]  /*20e30*/  IMAD R29, R32, UR5, R2 ;  /* 0x00000005201d7c24 */ /* 0x008fe2000f8e0202 */
[----:B------:R-:W-:Y:S01]  /*20e40*/  ISETP.NE.AND.EX P0, PT, RZ, UR7, PT, P0 ;  /* 0x00000007ff007c0c */ /* 0x000fe2000bf05300 */
[----:B------:R1:W-:Y:S03]  /*20e50*/  STL.64 [R1+0x30], R4 ;  /* 0x0000300401007387 */ /* 0x0003e60000100a00 */
[----:B------:R-:W-:Y:S02]  /*20e60*/  SEL R28, R28, RZ, !P0 ;  /* 0x000000ff1c1c7207 */ /* 0x000fe40004000000 */
[----:B------:R-:W-:Y:S02]  /*20e70*/  IADD3 R29, R5, R29, RZ ;  /* 0x0000001d051d7210 */ /* 0x000fe40007ffe0ff */
[----:B-----5:R-:W-:Y:S01]  /*20e80*/  SEL R30, R3, RZ, !P0 ;  /* 0x000000ff031e7207 */ /* 0x020fe20004000000 */
[----:B------:R-:W-:Y:S06]  /*20e90*/  @!P1 BRA `(.L_x_760) ;  /* 0x0000000000409947 */ /* 0x000fec0003800000 */
[----:B------:R-:W-:Y:S01]  /*20ea0*/  MOV R2, 0x0 ;  /* 0x0000000000027802 */ /* 0x000fe20000000f00 */
[----:B------:R-:W-:Y:S01]  /*20eb0*/  ULDC.64 UR4, c[0x4][0x1b0] ;  /* 0x01006c0000047ab9 */ /* 0x000fe20000000a00 */
[----:B------:R-:W-:Y:S01]  /*20ec0*/  ULDC.64 UR6, c[0x4][0x1b8] ;  /* 0x01006e0000067ab9 */ /* 0x000fe20000000a00 */
[----:B------:R-:W-:Y:S01]  /*20ed0*/  ULDC.64 UR8, c[0x4][0x120] ;  /* 0x0100480000087ab9 */ /* 0x000fe20000000a00 */
[----:B-1----:R-:W-:Y:S01]  /*20ee0*/  IMAD.U32 R4, RZ, RZ, UR4 ;  /* 0x00000004ff047e24 */ /* 0x002fe2000f8e00ff */
[----:B------:R-:W-:Y:S01]  /*20ef0*/  MOV R7, UR7 ;  /* 0x0000000700077c02 */ /* 0x000fe20008000f00 */
[----:B------:R-:W1:Y:S01]  /*20f00*/  LDC.64 R2, c[0x4][R2] ;  /* 0x0100000002027b82 */ /* 0x000e620000000a00 */
[----:B------:R-:W-:Y:S01]  /*20f10*/  IMAD.U32 R5, RZ, RZ, UR5 ;  /* 0x00000005ff057e24 */ /* 0x000fe2000f8e00ff */
[----:B------:R-:W-:Y:S01]  /*20f20*/  MOV R12, 0x1 ;  /* 0x00000001000c7802 */ /* 0x000fe20000000f00 */
[----:B0-2---:R-:W-:Y:S02]  /*20f30*/  IMAD.U32 R6, RZ, RZ, UR6 ;  /* 0x00000006ff067e24 */ /* 0x005fe4000f8e00ff */
[----:B------:R-:W-:-:S02]  /*20f40*/  IMAD.U32 R10, RZ, RZ, UR8 ;  /* 0x00000008ff0a7e24 */ /* 0x000fc4000f8e00ff */
[----:B------:R-:W-:Y:S02]  /*20f50*/  IMAD.U32 R11, RZ, RZ, UR9 ;  /* 0x00000009ff0b7e24 */ /* 0x000fe4000f8e00ff */
[----:B------:R-:W-:Y:S02]  /*20f60*/  IMAD.MOV.U32 R8, RZ, RZ, 0x70 ;  /* 0x00000070ff087424 */ /* 0x000fe400078e00ff */
[----:B------:R-:W-:-:S07]  /*20f70*/  IMAD.MOV.U32 R13, RZ, RZ, RZ ;  /* 0x000000ffff0d7224 */ /* 0x000fce00078e00ff */
[----:B------:R-:W-:-:S07]  /*20f80*/  LEPC R20, `(.L_x_760) ;  /* 0x000000001014794e */ /* 0x000fce0000000000 */
[----:B-1----:R-:W-:Y:S05]  /*20f90*/  CALL.ABS.NOINC R2 ;  /* 0x0000000002007343 */ /* 0x002fea0003c00000 */
.L_x_760:
[----:B------:R-:W-:Y:S05]  /*20fa0*/  BSYNC B6 ;  /* 0x0000000000067941 */ /* 0x000fea0003800000 */
.L_x_759:
[----:B------:R-:W3:Y:S01]  /*20fb0*/  LDL.LU.64 R2, [R1+0x30] ;  /* 0x0000300001027983 */ /* 0x000ee20000300a00 */
[----:B------:R-:W-:Y:S01]  /*20fc0*/  ULDC.64 UR4, c[0x0][0x2d8] ;  /* 0x0000b60000047ab9 */ /* 0x000fe20000000a00 */
[----:B------:R-:W4:Y:S01]  /*20fd0*/  LDC R8, c[0x0][0x448] ;  /* 0x00011200ff087b82 */ /* 0x000f220000000800 */
[----:B------:R-:W0:Y:S01]  /*20fe0*/  S2R R21, SR_TID.X ;  /* 0x0000000000157919 */ /* 0x000e220000002100 */
[----:B-1----:R-:W-:Y:S01]  /*20ff0*/  IMAD.SHL.U32 R4, R17, 0x80, RZ ;  /* 0x0000008011047824 */ /* 0x002fe200078e00ff */
[----:B------:R-:W-:Y:S01]  /*21000*/  LOP3.LUT R10, R34, 0x80, RZ, 0xfc, !PT ;  /* 0x00000080220a7812 */ /* 0x000fe200078efcff */
[----:B------:R-:W-:Y:S01]  /*21010*/  ULDC.64 UR6, c[0x0][0x280] ;  /* 0x0000a00000067ab9 */ /* 0x000fe20000000a00 */
[----:B------:R-:W3:Y:S04]  /*21020*/  LDL R20, [R1+0x4] ;  /* 0x0000040001147983 */ /* 0x000ee80000100800 */
[----:B------:R1:W5:Y:S01]  /*21030*/  LDL R9, [R1+0x28] ;  /* 0x0000280001097983 */ /* 0x0003620000100800 */
[----:B----4-:R-:W-:-:S13]  /*21040*/  ISETP.NE.AND P0, PT, R8, 0x1, PT ;  /* 0x000000010800780c */ /* 0x010fda0003f05270 */
[----:B------:R-:W4:Y:S01]  /*21050*/  @P0 LDC R5, c[0x0][0x44c] ;  /* 0x00011300ff050b82 */ /* 0x000f220000000800 */
[C---:B0-----:R-:W-:Y:S01]  /*21060*/  LOP3.LUT R32, R21.reuse, 0x7f, RZ, 0xc0, !PT ;  /* 0x0000007f15207812 */ /* 0x041fe200078ec0ff */
[----:B------:R-:W-:-:S03]  /*21070*/  IMAD.SHL.U32 R21, R21, 0x10, RZ ;  /* 0x0000001015157824 */ /* 0x000fc600078e00ff */
[----:B------:R-:W-:-:S04]  /*21080*/  SHF.R.U32.HI R32, RZ, 0x3, R32 ;  /* 0x00000003ff207819 */ /* 0x000fc80000011620 */
[----:B------:R-:W-:-:S04]  /*21090*/  LOP3.LUT R21, R32, 0x70, R21, 0xf8, !PT ;  /* 0x0000007020157812 */ /* 0x000fc800078ef815 */
[----:B--2---:R-:W-:Y:S01]  /*210a0*/  LOP3.LUT R6, R21, R4, RZ, 0xfc, !PT ;  /* 0x0000000415067212 */ /* 0x004fe200078efcff */
[----:B---3--:R-:W-:Y:S02]  /*210b0*/  IMAD.MOV.U32 R3, RZ, RZ, R29 ;  /* 0x000000ffff037224 */ /* 0x008fe400078e001d */
[----:B------:R-:W-:Y:S02]  /*210c0*/  IMAD R0, R20, UR4, RZ ;  /* 0x0000000414007c24 */ /* 0x000fe4000f8e02ff */
[----:B------:R1:W5:Y:S01]  /*210d0*/  LDL R20, [R1+0x38] ;  /* 0x0000380001147983 */ /* 0x0003620000100800 */
[----:B------:R-:W-:-:S04]  /*210e0*/  IMAD.WIDE.U32 R2, R18, UR4, R2 ;  /* 0x0000000412027c25 */ /* 0x000fc8000f8e0002 */
[----:B------:R-:W-:Y:S01]  /*210f0*/  IMAD R0, R18, UR5, R0 ;  /* 0x0000000512007c24 */ /* 0x000fe2000f8e0200 */
[----:B------:R-:W-:-:S03]  /*21100*/  ULDC.64 UR4, c[0x0][0x2e0] ;  /* 0x0000b80000047ab9 */ /* 0x000fc60000000a00 */
[----:B------:R-:W-:Y:S02]  /*21110*/  IMAD.IADD R3, R3, 0x1, R0 ;  /* 0x0000000103037824 */ /* 0x000fe400078e0200 */
[----:B------:R-:W-:Y:S02]  /*21120*/  IMAD R0, R30, UR4, RZ ;  /* 0x000000041e007c24 */ /* 0x000fe4000f8e02ff */
[----:B------:R-:W-:-:S04]  /*21130*/  IMAD.WIDE.U32 R2, R28, UR4, R2 ;  /* 0x000000041c027c25 */ /* 0x000fc8000f8e0002 */
[----:B------:R-:W-:Y:S01]  /*21140*/  IMAD R0, R28, UR5, R0 ;  /* 0x000000051c007c24 */ /* 0x000fe2000f8e0200 */
[----:B------:R-:W0:Y:S01]  /*21150*/  S2R R21, SR_TID.X ;  /* 0x0000000000157919 */ /* 0x000e220000002100 */
[----:B----4-:R-:W-:Y:S01]  /*21160*/  @P0 IMAD.HI.U32 R7, R6, R5, RZ ;  /* 0x0000000506070227 */ /* 0x010fe200078e00ff */
[----:B------:R-:W-:Y:S02]  /*21170*/  ULDC.64 UR4, c[0x0][0x2d0] ;  /* 0x0000b40000047ab9 */ /* 0x000fe40000000a00 */
[----:B------:R-:W-:Y:S02]  /*21180*/  IADD3 R3, R3, R0, RZ ;  /* 0x0000000003037210 */ /* 0x000fe40007ffe0ff */
[----:B------:R-:W2:Y:S01]  /*21190*/  @P0 LDC R0, c[0x0][0x450] ;  /* 0x00011400ff000b82 */ /* 0x000ea20000000800 */
[----:B------:R-:W-:Y:S01]  /*211a0*/  IMAD.MOV.U32 R5, RZ, RZ, R6 ;  /* 0x000000ffff057224 */ /* 0x000fe200078e0006 */
[----:B--2---:R-:W-:-:S04]  /*211b0*/  @P0 SHF.R.U32.HI R5, RZ, R0, R7 ;  /* 0x00000000ff050219 */ /* 0x004fc80000011607 */
[----:B------:R-:W-:-:S05]  /*211c0*/  IADD3 R0, -R5, RZ, RZ ;  /* 0x000000ff05007210 */ /* 0x000fca0007ffe1ff */
[----:B------:R-:W-:Y:S01]  /*211d0*/  IMAD R0, R8, R0, R6 ;  /* 0x0000000008007224 */ /* 0x000fe200078e0206 */
[----:B------:R-:W-:Y:S01]  /*211e0*/  SHF.R.S32.HI R6, RZ, 0x1f, R5 ;  /* 0x0000001fff067819 */ /* 0x000fe20000011405 */
[----:B------:R-:W-:-:S04]  /*211f0*/  IMAD.WIDE.U32 R2, R5, UR4, R2 ;  /* 0x0000000405027c25 */ /* 0x000fc8000f8e0002 */
[----:B------:R-:W-:-:S04]  /*21200*/  IMAD R6, R6, UR4, RZ ;  /* 0x0000000406067c24 */ /* 0x000fc8000f8e02ff */
[----:B------:R-:W-:Y:S01]  /*21210*/  IMAD R6, R5, UR5, R6 ;  /* 0x0000000505067c24 */ /* 0x000fe2000f8e0206 */
[----:B------:R-:W-:Y:S01]  /*21220*/  SHF.R.S32.HI R5, RZ, 0x1f, R0 ;  /* 0x0000001fff057819 */ /* 0x000fe20000011400 */
[----:B------:R-:W-:Y:S02]  /*21230*/  ULDC.64 UR4, c[0x0][0x2c8] ;  /* 0x0000b20000047ab9 */ /* 0x000fe40000000a00 */
[----:B------:R-:W-:Y:S02]  /*21240*/  IMAD.IADD R3, R3, 0x1, R6 ;  /* 0x0000000103037824 */ /* 0x000fe400078e0206 */
[----:B------:R-:W-:Y:S02]  /*21250*/  IMAD R5, R5, UR4, RZ ;  /* 0x0000000405057c24 */ /* 0x000fe4000f8e02ff */
[----:B------:R-:W-:Y:S01]  /*21260*/  IMAD.WIDE.U32 R2, R0, UR4, R2 ;  /* 0x0000000400027c25 */ /* 0x000fe2000f8e0002 */
[----:B------:R-:W-:-:S03]  /*21270*/  ULDC UR4, c[0x0][0x2b8] ;  /* 0x0000ae0000047ab9 */ /* 0x000fc60000000800 */
[----:B------:R-:W-:Y:S01]  /*21280*/  IMAD R5, R0, UR5, R5 ;  /* 0x0000000500057c24 */ /* 0x000fe2000f8e0205 */
[----:B------:R-:W-:Y:S02]  /*21290*/  IADD3 R0, P2, R2, UR6, RZ ;  /* 0x0000000602007c10 */ /* 0x000fe4000ff5e0ff */
[----:B------:R-:W-:Y:S02]  /*212a0*/  ISETP.GE.AND P0, PT, R34, UR4, PT ;  /* 0x0000000422007c0c */ /* 0x000fe4000bf06270 */
[----:B------:R-:W-:Y:S01]  /*212b0*/  ISETP.GE.AND P1, PT, R10, UR4, PT ;  /* 0x000000040a007c0c */ /* 0x000fe2000bf26270 */
[----:B------:R-:W-:Y:S01]  /*212c0*/  UMOV UR4, 0xffffffff ;  /* 0xffffffff00047882 */ /* 0x000fe20000000000 */
[----:B0-----:R-:W-:Y:S02]  /*212d0*/  LOP3.LUT R21, R21, 0x7f, RZ, 0xc0, !PT ;  /* 0x0000007f15157812 */ /* 0x001fe400078ec0ff */
[----:B------:R-:W-:Y:S02]  /*212e0*/  IADD3.X R5, R3, UR7, R5, P2, !PT ;  /* 0x0000000703057c10 */ /* 0x000fe400097fe405 */
[----:B------:R-:W-:Y:S01]  /*212f0*/  SHF.R.U32.HI R10, RZ, 0x3, R21 ;  /* 0x00000003ff0a7819 */ /* 0x000fe20000011615 */
[----:B-1----:R-:W-:Y:S06]  /*21300*/  BRA.DIV UR4, `(.L_x_761) ;  /* 0x0000009204187947 */ /* 0x002fec000b800000 */
[----:B------:R-:W0:Y:S01]  /*21310*/  SHFL.IDX PT, R3, R0, RZ, 0x181f ;  /* 0x00181fff00037589 */ /* 0x000e2200000e0000 */
[----:B-----5:R-:W-:Y:S02]  /*21320*/  IMAD R6, R20, R8, RZ ;  /* 0x0000000814067224 */ /* 0x020fe400078e02ff */
[----:B------:R-:W-:Y:S01]  /*21330*/  IMAD.IADD R4, R10, 0x1, R4 ;  /* 0x000000010a047824 */ /* 0x000fe200078e0204 */
[----:B------:R-:W1:Y:S04]  /*21340*/  SHFL.IDX PT, R2, R5, RZ, 0x181f ;  /* 0x00181fff05027589 */ /* 0x000e6800000e0000 */
[----:B------:R-:W-:-:S13]  /*21350*/  ISETP.GE.AND P3, PT, R4, R6, PT ;  /* 0x000000060400720c */ /* 0x000fda0003f66270 */
[----:B0-----:R-:W-:-:S05]  /*21360*/  @!P3 IADD3 R3, P2, R34, R3, RZ ;  /* 0x000000032203b210 */ /* 0x001fca0007f5e0ff */
[----:B-1----:R-:W-:-:S05]  /*21370*/  @!P3 IMAD.X R2, RZ, RZ, R2, P2 ;  /* 0x000000ffff02b224 */ /* 0x002fca00010e0602 */
[----:B------:R-:W-:-:S04]  /*21380*/  @!P3 LOP3.LUT R3, R3, R2, RZ, 0x3c, !PT ;  /* 0x000000020303b212 */ /* 0x000fc800078e3cff */
[----:B------:R-:W-:-:S04]  /*21390*/  @!P3 LOP3.LUT R2, R3, R2, RZ, 0x3c, !PT ;  /* 0x000000020302b212 */ /* 0x000fc800078e3cff */
[----:B------:R-:W-:-:S05]  /*213a0*/  @!P3 LOP3.LUT R3, R3, R2, RZ, 0x3c, !PT ;  /* 0x000000020303b212 */ /* 0x000fca00078e3cff */
[----:B------:R-:W-:Y:S01]  /*213b0*/  @!PT LDS RZ, [RZ] ;  /* 0x00000000fffff984 */ /* 0x000fe20000000800 */
[----:B------:R-:W-:Y:S04]  /*213c0*/  @!P3 LDGSTS.E.BYPASS.LTC128B.128 [R9+0x20400], desc[UR36][R2.64], !P0 ;  /* 0x204000000209bfae */ /* 0x000fe8000c101d64 */
[----:B------:R0:W-:Y:S02]  /*213d0*/  @!P3 LDGSTS.E.BYPASS.LTC128B.128 [R9+0x24400], desc[UR36][R2.64+0x80], !P1 ;  /* 0x244000800209bfae */ /* 0x0001e4000c901d64 */
[----:B0-----:R-:W-:Y:S02]  /*213e0*/  IADD3 R2, R4, 0x10, RZ ;  /* 0x0000001004027810 */ /* 0x001fe40007ffe0ff */
[----:B------:R-:W0:Y:S02]  /*213f0*/  SHFL.IDX PT, R3, R0, 0x1, 0x181f ;  /* 0x00381f0000037f89 */ /* 0x000e2400000e0000 */
[----:B------:R-:W-:-:S02]  /*21400*/  ISETP.GE.AND P3, PT, R2, R6, PT ;  /* 0x000000060200720c */ /* 0x000fc40003f66270 */
[----:B------:R-:W1:Y:S11]  /*21410*/  SHFL.IDX PT, R2, R5, 0x1, 0x181f ;  /* 0x00381f0005027f89 */ /* 0x000e7600000e0000 */
[----:B0-----:R-:W-:-:S05]  /*21420*/  @!P3 IADD3 R3, P2, R34, R3, RZ ;  /* 0x000000032203b210 */ /* 0x001fca0007f5e0ff */
[----:B-1----:R-:W-:-:S05]  /*21430*/  @!P3 IMAD.X R2, RZ, RZ, R2, P2 ;  /* 0x000000ffff02b224 */ /* 0x002fca00010e0602 */
[----:B------:R-:W-:-:S04]  /*21440*/  @!P3 LOP3.LUT R3, R3, R2, RZ, 0x3c, !PT ;  /* 0x000000020303b212 */ /* 0x000fc800078e3cff */
[----:B------:R-:W-:-:S04]  /*21450*/  @!P3 LOP3.LUT R2, R3, R2, RZ, 0x3c, !PT ;  /* 0x000000020302b212 */ /* 0x000fc800078e3cff */
[----:B------:R-:W-:-:S05]  /*21460*/  @!P3 LOP3.LUT R3, R3, R2, RZ, 0x3c, !PT ;  /* 0x000000020303b212 */ /* 0x000fca00078e3cff */
[----:B------:R-:W-:Y:S04]  /*21470*/  @!P3 LDGSTS.E.BYPASS.LTC128B.128 [R9+0x20c00], desc[UR36][R2.64], !P0 ;  /* 0x20c000000209bfae */ /* 0x000fe8000c101d64 */
[----:B------:R0:W-:Y:S02]  /*21480*/  @!P3 LDGSTS.E.BYPASS.LTC128B.128 [R9+0x24c00], desc[UR36][R2.64+0x80], !P1 ;  /* 0x24c000800209bfae */ /* 0x0001e4000c901d64 */
[----:B0-----:R-:W-:Y:S02]  /*21490*/  VIADD R2, R4, 0x20 ;  /* 0x0000002004027836 */ /* 0x001fe40000000000 */
[----:B------:R-:W0:Y:S03]  /*214a0*/  SHFL.IDX PT, R3, R0, 0x2, 0x181f ;  /* 0x00581f0000037f89 */ /* 0x000e2600000e0000 */
        /* <DEDUP_REMOVED lines=44> */
[----:B------:R-:W-:Y:S01]  /*21770*/  ISETP.GE.AND P3, PT, R2, R6, PT ;  /* 0x000000060200720c */ /* 0x000fe20003f66270 */
[----:B------:R-:W-:Y:S04]  /*21780*/  SHFL.IDX PT, R0, R0, 0x7, 0x181f ;  /* 0x00f81f0000007f89 */ /* 0x000fe800000e0000 */
[----:B------:R-:W1:Y:S04]  /*21790*/  SHFL.IDX PT, R2, R5, 0x6, 0x181f ;  /* 0x00d81f0005027f89 */ /* 0x000e6800000e0000 */
[----:B------:R-:W2:Y:S04]  /*217a0*/  SHFL.IDX PT, R5, R5, 0x7, 0x181f ;  /* 0x00f81f0005057f89 */ /* 0x000ea800000e0000 */
[----:B0-----:R-:W-:-:S05]  /*217b0*/  @!P3 IADD3 R3, P2, R34, R3, RZ ;  /* 0x000000032203b210 */ /* 0x001fca0007f5e0ff */
[----:B-1----:R-:W-:-:S05]  /*217c0*/  @!P3 IMAD.X R2, RZ, RZ, R2, P2 ;  /* 0x000000ffff02b224 */ /* 0x002fca00010e0602 */
[----:B------:R-:W-:-:S04]  /*217d0*/  @!P3 LOP3.LUT R3, R3, R2, RZ, 0x3c, !PT ;  /* 0x000000020303b212 */ /* 0x000fc800078e3cff */
[----:B------:R-:W-:-:S04]  /*217e0*/  @!P3 LOP3.LUT R2, R3, R2, RZ, 0x3c, !PT ;  /* 0x000000020302b212 */ /* 0x000fc800078e3cff */
[----:B------:R-:W-:-:S05]  /*217f0*/  @!P3 LOP3.LUT R3, R3, R2, RZ, 0x3c, !PT ;  /* 0x000000020303b212 */ /* 0x000fca00078e3cff */
[----:B------:R1:W-:Y:S04]  /*21800*/  @!P3 LDGSTS.E.BYPASS.LTC128B.128 [R9+0x23400], desc[UR36][R2.64], !P0 ;  /* 0x234000000209bfae */ /* 0x0003e8000c101d64 */
[----:B--2---:R1:W-:Y:S02]  /*21810*/  @!P3 LDGSTS.E.BYPASS.LTC128B.128 [R9+0x27400], desc[UR36][R2.64+0x80], !P1 ;  /* 0x274000800209bfae */ /* 0x0043e4000c901d64 */
.L_x_1042:
[----:B------:R-:W-:Y:S01]  /*21820*/  IADD3 R4, R4, 0x70, RZ ;  /* 0x0000007004047810 */ /* 0x000fe20007ffe0ff */
[----:B------:R-:W-:Y:S03]  /*21830*/  BSSY B0, `(.L_x_762) ;  /* 0x000000a000007945 */ /* 0x000fe60003800000 */
[----:B------:R-:W-:-:S13]  /*21840*/  ISETP.GE.AND P2, PT, R4, R6, PT ;  /* 0x000000060400720c */ /* 0x000fda0003f46270 */
[----:B------:R-:W-:Y:S05]  /*21850*/  @P2 BRA `(.L_x_763) ;  /* 0x00000000001c2947 */ /* 0x000fea0003800000 */
[----:B01----:R-:W-:-:S05]  /*21860*/  IADD3 R2, P2, R34, R0, RZ ;  /* 0x0000000022027210 */ /* 0x003fca0007f5e0ff */
[----:B------:R-:W-:-:S05]  /*21870*/  IMAD.X R3, RZ, RZ, R5, P2 ;  /* 0x000000ffff037224 */ /* 0x000fca00010e0605 */
[----:B------:R-:W-:Y:S01]  /*21880*/  @!PT LDS RZ, [RZ] ;  /* 0x00000000fffff984 */ /* 0x000fe20000000800 */
[----:B------:R-:W-:Y:S01]  /*21890*/  @!PT LDS RZ, [RZ] ;  /* 0x00000000fffff984 */ /* 0x000fe20000000800 */
[----:B------:R-:W-:Y:S01]  /*218a0*/  @!PT LDS RZ, [RZ] ;  /* 0x00000000fffff984 */ /* 0x000fe20000000800 */
[----:B------:R2:W-:Y:S04]  /*218b0*/  LDGSTS.E.BYPASS.LTC128B.128 [R9+0x23c00], desc[UR36][R2.64], !P0 ;  /* 0x23c0000002097fae */ /* 0x0005e8000c101d64 */
[----:B------:R2:W-:Y:S02]  /*218c0*/  LDGSTS.E.BYPASS.LTC128B.128 [R9+0x27c00], desc[UR36][R2.64+0x80], !P1 ;  /* 0x27c0008002097fae */ /* 0x0005e4000c901d64 */
.L_x_763:
[----:B------:R-:W-:Y:S05]  /*218d0*/  BSYNC B0 ;  /* 0x0000000000007941 */ /* 0x000fea0003800000 */
.L_x_762:
[----:B------:R-:W-:Y:S01]  /*218e0*/  NOP ;  /* 0x0000000000007918 */ /* 0x000fe20000000000 */
[----:B------:R-:W-:-:S13]  /*218f0*/  PLOP3.LUT P0, PT, PT, PT, PT, 0x80, 0x0 ;  /* 0x000000000000781c */ /* 0x000fda0003f0f070 */
.L_x_764:
[----:B------:R-:W-:Y:S02]  /*21900*/  PLOP3.LUT P1, PT, P1, P0, PT, 0xa2, 0x0 ;  /* 0x000000000000781c */ /* 0x000fe40000f21472 */
[----:B------:R-:W-:-:S08]  /*21910*/  @P0 R2UR P1, UR4, R23 ;  /* 0x00000000170402ca */ /* 0x000fd00000020000 */
[----:B------:R-:W-:-:S05]  /*21920*/  @P0 PLOP3.LUT P0, PT, P1, PT, PT, 0x80, 0x0 ;  /* 0x000000000000081c */ /* 0x000fca0000f0f070 */
[----:B------:R-:W-:Y:S01]  /*21930*/  @!P1 SYNCS.ARRIVE.TRANS64.RED.A0T1 RZ, [UR4+0x38800], RZ ;  /* 0x038800ffffff99a7 */ /* 0x000fe20008200404 */
[----:B------:R-:W-:Y:S07]  /*21940*/  @!P1 ARRIVES.LDGSTSBAR.64.TRANSCNT [UR4+0x38800] ;  /* 0x03880000ff0099b0 */ /* 0x000fee0008000a84 */
[----:B------:R-:W-:Y:S05]  /*21950*/  @P0 BRA.U.ANY `(.L_x_764) ;  /* 0xfffffffd00e80947 */ /* 0x000fea000393ffff */
[----:B012---:R-:W2:Y:S02]  /*21960*/  LDL.LU R2, [R1+0x40] ;  /* 0x0000400001027983 */ /* 0x007ea40000300800 */
[----:B--2---:R-:W-:-:S05]  /*21970*/  VIADD R2, R2, 0x1 ;  /* 0x0000000102027836 */ /* 0x004fca0000000000 */
        /* <DEDUP_REMOVED lines=8> */
[----:B------:R-:W-:Y:S01]  /*21a00*/  ISETP.GE.AND P1, PT, R31, 0x81, PT ;  /* 0x000000811f00780c */ /* 0x000fe20003f26270 */
[----:B------:R-:W1:Y:S02]  /*21a10*/  SYNCS.PHASECHK.TRANS64.TRYWAIT P0, [R23+URZ+0x38820], R0 ;  /* 0x03882000170075a7 */ /* 0x000e64000800017f */
[----:B01----:R-:W-:Y:S10]  /*21a20*/  @!P0 BRA `(.L_x_766) ;  /* 0x0000009400108947 */ /* 0x003ff40003800000 */
.L_x_1043:
[----:B------:R-:W-:Y:S05]  /*21a30*/  BSYNC B0 ;  /* 0x0000000000007941 */ /* 0x000fea0003800000 */
.L_x_765:
[----:B------:R-:W-:Y:S05]  /*21a40*/  @!P1 BRA `(.L_x_767) ;  /* 0x0000001800849947 */ /* 0x000fea0003800000 */
[----:B------:R-:W2:Y:S01]  /*21a50*/  LDL.LU R2, [R1+0x3c] ;  /* 0x00003c0001027983 */ /* 0x000ea20000300800 */
[----:B------:R-:W-:Y:S01]  /*21a60*/  MOV R10, R35 ;  /* 0x00000023000a7202 */ /* 0x000fe20000000f00 */
[----:B------:R-:W-:Y:S01]  /*21a70*/  IMAD.MOV.U32 R9, RZ, RZ, R27 ;  /* 0x000000ffff097224 */ /* 0x000fe200078e001b */
[----:B--2---:R-:W-:-:S07]  /*21a80*/  LEA.HI.SX32 R32, R2, 0xfffffffe, 0x19 ;  /* 0xfffffffe02207811 */ /* 0x004fce00078fcaff */
.L_x_787:
[----:B-1----:R-:W2:Y:S01]  /*21a90*/  LDL R2, [R1+0x8] ;  /* 0x0000080001027983 */ /* 0x002ea20000100800 */
[----:B0-----:R-:W1:Y:S03]  /*21aa0*/  LDC R5, c[0x0][0x430] ;  /* 0x00010c00ff057b82 */ /* 0x001e660000000800 */
[----:B------:R-:W3:Y:S04]  /*21ab0*/  LDL R7, [R1+0xc] ;  /* 0x00000c0001077983 */ /* 0x000ee80000100800 */
[----:B------:R-:W4:Y:S01]  /*21ac0*/  LDL R6, [R1] ;  /* 0x0000000001067983 */ /* 0x000f220000100800 */
[----:B0-----:R-:W0:Y:S01]  /*21ad0*/  S2R R0, SR_TID.X ;  /* 0x0000000000007919 */ /* 0x001e220000002100 */
[----:B-1----:R-:W-:-:S13]  /*21ae0*/  ISETP.NE.AND P0, PT, R5, 0x1, PT ;  /* 0x000000010500780c */ /* 0x002fda0003f05270 */
[----:B------:R-:W1:Y:S01]  /*21af0*/  @P0 LDC R4, c[0x0][0x434] ;  /* 0x00010d00ff040b82 */ /* 0x000e620000000800 */
[----:B0-----:R-:W-:-:S04]  /*21b00*/  LOP3.LUT R0, R0, 0x7f, RZ, 0xc0, !PT ;  /* 0x0000007f00007812 */ /* 0x001fc800078ec0ff */
[----:B------:R-:W-:-:S03]  /*21b10*/  SHF.R.U32.HI R3, RZ, 0x3, R0 ;  /* 0x00000003ff037819 */ /* 0x000fc60000011600 */
[----:B------:R-:W0:Y:S02]  /*21b20*/  @P0 LDC R0, c[0x0][0x438] ;  /* 0x00010e00ff000b82 */ /* 0x000e240000000800 */
[----:B------:R-:W-:Y:S01]  /*21b30*/  IMAD R3, R32, 0x80, R3 ;  /* 0x0000008020037824 */ /* 0x000fe200078e0203 */
[----:B------:R-:W-:Y:S05]  /*21b40*/  YIELD ;  /* 0x0000000000007946 */ /* 0x000fea0003800000 */
[----:B------:R-:W-:Y:S01]  /*21b50*/  ULDC.64 UR4, c[0x0][0x428] ;  /* 0x00010a0000047ab9 */ /* 0x000fe20000000a00 */
[----:B--2---:R-:W-:-:S05]  /*21b60*/  IADD3 R3, R34, R3, R2 ;  /* 0x0000000322037210 */ /* 0x004fca0007ffe002 */
[----:B-1----:R-:W-:-:S04]  /*21b70*/  @P0 IMAD.HI.U32 R4, R3, R4, RZ ;  /* 0x0000000403040227 */ /* 0x002fc800078e00ff */
[----:B------:R-:W-:Y:S01]  /*21b80*/  IMAD.MOV.U32 R2, RZ, RZ, R3 ;  /* 0x000000ffff027224 */ /* 0x000fe200078e0003 */
[----:B0-----:R-:W-:-:S04]  /*21b90*/  @P0 SHF.R.U32.HI R2, RZ, R0, R4 ;  /* 0x00000000ff020219 */ /* 0x001fc80000011604 */
[----:B------:R-:W-:-:S05]  /*21ba0*/  IADD3 R0, -R2, RZ, RZ ;  /* 0x000000ff02007210 */ /* 0x000fca0007ffe1ff */
[----:B------:R-:W-:Y:S01]  /*21bb0*/  IMAD R5, R5, R0, R3 ;  /* 0x0000000005057224 */ /* 0x000fe200078e0203 */
[----:B------:R-:W-:Y:S01]  /*21bc0*/  SHF.R.S32.HI R3, RZ, 0x1f, R2 ;  /* 0x0000001fff037819 */ /* 0x000fe20000011402 */
[----:B---3--:R-:W-:-:S04]  /*21bd0*/  IMAD R0, R7, UR4, RZ ;  /* 0x0000000407007c24 */ /* 0x008fc8000f8e02ff */
[C---:B----4-:R-:W-:Y:S02]  /*21be0*/  IMAD R0, R6.reuse, UR5, R0 ;  /* 0x0000000506007c24 */ /* 0x050fe4000f8e0200 */
[----:B------:R-:W-:Y:S01]  /*21bf0*/  IMAD.WIDE.U32 R2, R6, UR4, R2 ;  /* 0x0000000406027c25 */ /* 0x000fe2000f8e0002 */
[----:B------:R-:W-:-:S03]  /*21c00*/  ULDC.64 UR4, c[0x0][0x418] ;  /* 0x0001060000047ab9 */ /* 0x000fc60000000a00 */
[----:B------:R-:W-:Y:S01]  /*21c10*/  IMAD.IADD R0, R0, 0x1, R3 ;  /* 0x0000000100007824 */ /* 0x000fe200078e0203 */
[----:B------:R-:W-:-:S04]  /*21c20*/  LEA R6, P0, R2, UR4, 0x2 ;  /* 0x0000000402067c11 */ /* 0x000fc8000f8010ff */
[----:B------:R-:W-:-:S05]  /*21c30*/  LEA.HI.X R7, R2, UR5, R0, 0x2, P0 ;  /* 0x0000000502077c11 */ /* 0x000fca00080f1400 */
[----:B------:R-:W2:Y:S01]  /*21c40*/  LDG.E R6, desc[UR36][R6.64] ;  /* 0x0000002406067981 */ /* 0x000ea2000c1e1900 */
[----:B------:R-:W-:Y:S01]  /*21c50*/  LOP3.LUT P2, RZ, R22, 0x4, RZ, 0xc0, !PT ;  /* 0x0000000416ff7812 */ /* 0x000fe2000784c0ff */
[----:B------:R-:W-:-:S05]  /*21c60*/  VIADD R27, R9, 0x1 ;  /* 0x00000001091b7836 */ /* 0x000fca0000000000 */
[----:B------:R-:W-:-:S04]  /*21c70*/  ISETP.NE.AND P0, PT, R27, 0x2, PT ;  /* 0x000000021b00780c */ /* 0x000fc80003f05270 */
[----:B------:R-:W-:Y:S02]  /*21c80*/  SEL R35, RZ, 0x1, P0 ;  /* 0x00000001ff237807 */ /* 0x000fe40000000000 */
[C---:B------:R-:W-:Y:S01]  /*21c90*/  ISETP.GT.AND P1, PT, R32.reuse, RZ, PT ;  /* 0x000000ff2000720c */ /* 0x040fe20003f24270 */
[----:B------:R-:W-:Y:S01]  /*21ca0*/  VIADD R32, R32, 0xffffffff ;  /* 0xffffffff20207836 */ /* 0x000fe20000000000 */
[----:B------:R-:W-:Y:S02]  /*21cb0*/  SEL R27, R27, RZ, P0 ;  /* 0x000000ff1b1b7207 */ /* 0x000fe40000000000 */
[----:B------:R-:W-:Y:S02]  /*21cc0*/  LOP3.LUT R35, R10, R35, RZ, 0x3c, !PT ;  /* 0x000000230a237212 */ /* 0x000fe400078e3cff */
[----:B--2---:R-:W-:Y:S01]  /*21cd0*/  SHF.R.S32.HI R20, RZ, 0x1f, R6 ;  /* 0x0000001fff147819 */ /* 0x004fe20000011406 */
[----:B------:R-:W-:Y:S06]  /*21ce0*/  @!P2 BRA `(.L_x_768) ;  /* 0x000000000004a947 */ /* 0x000fec0003800000 */
[----:B------:R-:W-:Y:S01]  /*21cf0*/  BPT.TRAP 0x1 ;  /* 0x000000040000795c */ /* 0x000fe20000300000 */
.L_x_768:
[----:B------:R-:W-:Y:S01]  /*21d00*/  LEA R0, R27, R23, 0x3 ;  /* 0x000000171b007211 */ /* 0x000fe200078e18ff */
[----:B------:R-:W-:Y:S01]  /*21d10*/  BSSY B0, `(.L_x_769) ;  /* 0x0000005000007945 */ /* 0x000fe20003800000 */
[----:B------:R-:W-:Y:S02]  /*21d20*/  SHF.L.U32 R21, R35, 0x1f, RZ ;  /* 0x0000001f23157819 */ /* 0x000fe400000006ff */
[----:B------:R-:W-:Y:S02]  /*21d30*/  SHF.R.S32.HI R17, RZ, 0x1f, R5 ;  /* 0x0000001fff117819 */ /* 0x000fe40000011405 */
[----:B------:R-:W0:Y:S02]  /*21d40*/  SYNCS.PHASECHK.TRANS64.TRYWAIT P0, [R0+URZ+0x38880], R21 ;  /* 0x03888015000075a7 */ /* 0x000e24000800017f */
[----:B0-----:R-:W-:Y:S05]  /*21d50*/  @!P0 BRA `(.L_x_770) ;  /* 0x0000009000588947 */ /* 0x001fea0003800000 */
.L_x_1044:
[----:B------:R-:W-:Y:S05]  /*21d60*/  BSYNC B0 ;  /* 0x0000000000007941 */ /* 0x000fea0003800000 */
.L_x_769:
[----:B------:R-:W2:Y:S01]  /*21d70*/  LDL R7, [R1+0x4] ;  /* 0x0000040001077983 */ /* 0x000ea20000100800 */
[----:B------:R-:W-:Y:S01]  /*21d80*/  ULDC.64 UR4, c[0x0][0x328] ;  /* 0x0000ca0000047ab9 */ /* 0x000fe20000000a00 */
[----:B------:R-:W1:Y:S02]  /*21d90*/  LDC R11, c[0x0][0x2f4] ;  /* 0x0000bd00ff0b7b82 */ /* 0x000e640000000800 */
[----:B------:R-:W3:Y:S01]  /*21da0*/  LDL R13, [R1+0x20] ;  /* 0x00002000010d7983 */ /* 0x000ee20000100800 */
        /* <DEDUP_REMOVED lines=10> */
[----:B------:R-:W-:Y:S01]  /*21e50*/  ULDC.64 UR4, c[0x0][0x330] ;  /* 0x0000cc0000047ab9 */ /* 0x000fe20000000a00 */
[-C--:B-1----:R-:W-:Y:S02]  /*21e60*/  ISETP.GE.AND P2, PT, R12, R11.reuse, PT ;  /* 0x0000000b0c00720c */ /* 0x082fe40003f46270 */
[----:B------:R-:W-:Y:S01]  /*21e70*/  IMAD.IADD R3, R3, 0x1, R4 ;  /* 0x0000000103037824 */ /* 0x000fe200078e0204 */
[----:B------:R-:W-:Y:S01]  /*21e80*/  ISETP.GE.AND P3, PT, R34, R11, PT ;  /* 0x0000000b2200720c */ /* 0x000fe20003f66270 */
[----:B------:R-:W-:-:S03]  /*21e90*/  IMAD.WIDE.U32 R2, R18, UR4, R2 ;  /* 0x0000000412027c25 */ /* 0x000fc6000f8e0002 */
[----:B------:R-:W-:Y:S01]  /*21ea0*/  IADD3 R8, P0, R2, UR6, RZ ;  /* 0x0000000602087c10 */ /* 0x000fe2000ff1e0ff */
[----:B--2---:R-:W-:Y:S01]  /*21eb0*/  IMAD R7, R7, UR4, RZ ;  /* 0x0000000407077c24 */ /* 0x004fe2000f8e02ff */
[----:B------:R-:W-:-:S03]  /*21ec0*/  UMOV UR4, 0xffffffff ;  /* 0xffffffff00047882 */ /* 0x000fc60000000000 */
[----:B------:R-:W-:Y:S02]  /*21ed0*/  IMAD R7, R18, UR5, R7 ;  /* 0x0000000512077c24 */ /* 0x000fe4000f8e0207 */
[----:B---3--:R-:W-:-:S03]  /*21ee0*/  IMAD R4, R27, 0x8000, R13 ;  /* 0x000080001b047824 */ /* 0x008fc600078e020d */
[----:B------:R-:W-:Y:S01]  /*21ef0*/  IADD3.X R7, R7, UR7, R3, P0, !PT ;  /* 0x0000000707077c10 */ /* 0x000fe200087fe403 */
[----:B------:R-:W-:Y:S06]  /*21f00*/  BRA.DIV UR4, `(.L_x_771) ;  /* 0x0000009204007947 */ /* 0x000fec000b800000 */
[----:B------:R-:W1:Y:S01]  /*21f10*/  SHFL.IDX PT, R2, R8, RZ, 0x181f ;  /* 0x00181fff08027589 */ /* 0x000e6200000e0000 */
[----:B------:R-:W-:-:S03]  /*21f20*/  IMAD.IADD R4, R23, 0x1, R4 ;  /* 0x0000000117047824 */ /* 0x000fc600078e0204 */
[----:B------:R-:W2:Y:S01]  /*21f30*/  SHFL.IDX PT, R3, R7, RZ, 0x181f ;  /* 0x00181fff07037589 */ /* 0x000ea200000e0000 */
[----:B-1----:R-:W-:-:S04]  /*21f40*/  IADD3 R2, P0, R34, R2, RZ ;  /* 0x0000000222027210 */ /* 0x002fc80007f1e0ff */
[----:B--2---:R-:W-:-:S05]  /*21f50*/  IADD3.X R3, RZ, R3, RZ, P0, !PT ;  /* 0x00000003ff037210 */ /* 0x004fca00007fe4ff */
        /* <DEDUP_REMOVED lines=17> */
[----:B-1----:R-:W-:-:S04]  /*22070*/  IADD3 R2, P0, R34, R2, RZ ;  /* 0x0000000222027210 */ /* 0x002fc80007f1e0ff */
[----:B--2---:R-:W-:-:S05]  /*22080*/  IADD3.X R3, RZ, R3, RZ, P0, !PT ;  /* 0x00000003ff037210 */ /* 0x004fca00007fe4ff */
        /* <DEDUP_REMOVED lines=22> */
.L_x_1062:
[----:B--2---:R-:W-:-:S04]  /*221f0*/  IADD3 R2, P0, R34, R2, RZ ;  /* 0x0000000222027210 */ /* 0x004fc80007f1e0ff */
[----:B------:R-:W-:Y:S02]  /*22200*/  IADD3.X R3, RZ, R7, RZ, P0, !PT ;  /* 0x00000007ff037210 */ /* 0x000fe400007fe4ff */
[----:B------:R-:W-:-:S03]  /*22210*/  PLOP3.LUT P0, PT, PT, PT, PT, 0x80, 0x0 ;  /* 0x000000000000781c */ /* 0x000fc60003f0f070 */
[----:B------:R-:W-:Y:S01]  /*22220*/  @!PT LDS RZ, [RZ] ;  /* 0x00000000fffff984 */ /* 0x000fe20000000800 */
[----:B------:R-:W-:Y:S01]  /*22230*/  @!PT LDS RZ, [RZ] ;  /* 0x00000000fffff984 */ /* 0x000fe20000000800 */
[----:B------:R-:W-:Y:S01]  /*22240*/  @!PT LDS RZ, [RZ] ;  /* 0x00000000fffff984 */ /* 0x000fe20000000800 */
[----:B------:R2:W-:Y:S04]  /*22250*/  LDGSTS.E.BYPASS.LTC128B.128 [R4+0x13c00], desc[UR36][R2.64], !P3 ;  /* 0x13c0000002047fae */ /* 0x0005e8000d901d64 */
[----:B------:R2:W-:Y:S01]  /*22260*/  LDGSTS.E.BYPASS.LTC128B.128 [R4+0x17c00], desc[UR36][R2.64+0x80], !P2 ;  /* 0x17c0008002047fae */ /* 0x0005e2000d101d64 */
[----:B------:R-:W-:-:S05]  /*22270*/  NOP ;  /* 0x0000000000007918 */ /* 0x000fca0000000000 */
.L_x_772:
        /* <DEDUP_REMOVED lines=10> */
.L_x_773:
[----:B------:R3:W-:Y:S01]  /*22320*/  SYNCS.ARRIVE.TRANS64.A1T0 RZ, [R0+URZ+0x38870], RZ ;  /* 0x038870ff00ff79a7 */ /* 0x0007e2000810003f */
[----:B------:R-:W-:Y:S05]  /*22330*/  @!P3 BRA `(.L_x_774) ;  /* 0x000000000004b947 */ /* 0x000fea0003800000 */
[----:B------:R-:W-:Y:S01]  /*22340*/  BPT.TRAP 0x1 ;  /* 0x000000040000795c */ /* 0x000fe20000300000 */
.L_x_774:
[----:B------:R-:W4:Y:S01]  /*22350*/  SYNCS.PHASECHK.TRANS64.TRYWAIT P0, [R0+URZ+0x38840], R21 ;  /* 0x03884015000075a7 */ /* 0x000f22000800017f */
[----:B------:R-:W-:Y:S04]  /*22360*/  BSSY B0, `(.L_x_775) ;  /* 0x0000002000007945 */ /* 0x000fe80003800000 */
[----:B----4-:R-:W-:Y:S05]  /*22370*/  @!P0 BRA `(.L_x_776) ;  /* 0x00000094002c8947 */ /* 0x010fea0003800000 */
.L_x_1063:
[----:B------:R-:W-:Y:S05]  /*22380*/  BSYNC B0 ;  /* 0x0000000000007941 */ /* 0x000fea0003800000 */
.L_x_775:
[----:B-1----:R-:W5:Y:S01]  /*22390*/  LDL R8, [R1+0x4] ;  /* 0x0000040001087983 */ /* 0x002f620000100800 */
[----:B------:R-:W-:Y:S01]  /*223a0*/  ULDC.64 UR4, c[0x0][0x300] ;  /* 0x0000c00000047ab9 */ /* 0x000fe20000000a00 */
[----:B------:R-:W-:Y:S01]  /*223b0*/  ULDC.64 UR6, c[0x0][0x2e8] ;  /* 0x0000ba0000067ab9 */ /* 0x000fe20000000a00 */
[----:B------:R-:W-:Y:S01]  /*223c0*/  IMAD R7, R17, UR4, RZ ;  /* 0x0000000411077c24 */ /* 0x000fe2000f8e02ff */
[----:B------:R-:W-:Y:S01]  /*223d0*/  LOP3.LUT R11, R34, 0x80, RZ, 0xfc, !PT ;  /* 0x00000080220b7812 */ /* 0x000fe200078efcff */
[----:B--2---:R-:W-:-:S04]  /*223e0*/  IMAD.WIDE.U32 R2, R5, UR4, RZ ;  /* 0x0000000405027c25 */ /* 0x004fc8000f8e00ff */
        /* <DEDUP_REMOVED lines=8> */
[----:B------:R-:W-:-:S03]  /*22470*/  IMAD.WIDE.U32 R2, R18, UR4, R2 ;  /* 0x0000000412027c25 */ /* 0x000fc6000f8e0002 */
[----:B------:R-:W-:Y:S01]  /*22480*/  IADD3 R6, P0, R2, UR6, RZ ;  /* 0x0000000602067c10 */ /* 0x000fe2000ff1e0ff */
[----:B-----5:R-:W-:Y:S01]  /*22490*/  IMAD R5, R8, UR4, RZ ;  /* 0x0000000408057c24 */ /* 0x020fe2000f8e02ff */
[----:B------:R-:W-:Y:S01]  /*224a0*/  UMOV UR4, 0xffffffff ;  /* 0xffffffff00047882 */ /* 0x000fe20000000000 */
[----:B------:R-:W1:Y:S02]  /*224b0*/  LDC R8, c[0x0][0x2f4] ;  /* 0x0000bd00ff087b82 */ /* 0x000e640000000800 */
[----:B------:R-:W-:-:S05]  /*224c0*/  IMAD R5, R18, UR5, R5 ;  /* 0x0000000512057c24 */ /* 0x000fca000f8e0205 */
[----:B------:R-:W-:Y:S02]  /*224d0*/  IADD3.X R5, R5, UR7, R3, P0, !PT ;  /* 0x0000000705057c10 */ /* 0x000fe400087fe403 */
[-C--:B-1----:R-:W-:Y:S02]  /*224e0*/  ISETP.GE.AND P2, PT, R11, R8.reuse, PT ;  /* 0x000000080b00720c */ /* 0x082fe40003f46270 */
[----:B------:R-:W-:Y:S01]  /*224f0*/  ISETP.GE.AND P3, PT, R34, R8, PT ;  /* 0x000000082200720c */ /* 0x000fe20003f66270 */
[----:B------:R-:W-:-:S12]  /*22500*/  BRA.DIV UR4, `(.L_x_777) ;  /* 0x0000009204dc7947 */ /* 0x000fd8000b800000 */
[----:B------:R-:W1:Y:S04]  /*22510*/  SHFL.IDX PT, R2, R6, RZ, 0x181f ;  /* 0x00181fff06027589 */ /* 0x000e6800000e0000 */
        /* <DEDUP_REMOVED lines=37> */
[----:B------:R-:W2:Y:S04]  /*22770*/  SHFL.IDX PT, R3, R5, 0x6, 0x181f ;  /* 0x00d81f0005037f89 */ /* 0x000ea800000e0000 */
[----:B------:R-:W0:Y:S01]  /*22780*/  SHFL.IDX PT, R5, R5, 0x7, 0x181f ;  /* 0x00f81f0005057f89 */ /* 0x000e2200000e0000 */
[----:B-1----:R-:W-:-:S05]  /*22790*/  IADD3 R2, P0, R34, R2, RZ ;  /* 0x0000000222027210 */ /* 0x002fca0007f1e0ff */
[----:B--2---:R-:W-:-:S05]  /*227a0*/  IMAD.X R3, RZ, RZ, R3, P0 ;  /* 0x000000ffff037224 */ /* 0x004fca00000e0603 */
[----:B------:R-:W-:Y:S04]  /*227b0*/  LDGSTS.E.BYPASS.LTC128B.128 [R4+0x2b400], desc[UR36][R2.64], !P3 ;  /* 0x2b40000002047fae */ /* 0x000fe8000d901d64 */
[----:B------:R1:W-:Y:S04]  /*227c0*/  LDGSTS.E.BYPASS.LTC128B.128 [R4+0x2f400], desc[UR36][R2.64+0x80], !P2 ;  /* 0x2f40008002047fae */ /* 0x0003e8000d101d64 */
[----:B01----:R1:W2:Y:S02]  /*227d0*/  SHFL.IDX PT, R2, R6, 0x7, 0x181f ;  /* 0x00f81f0006027f89 */ /* 0x0032a400000e0000 */
.L_x_1081:
        /* <DEDUP_REMOVED lines=9> */
.L_x_778:
        /* <DEDUP_REMOVED lines=10> */
.L_x_779:
[----:B------:R3:W-:Y:S02]  /*22910*/  SYNCS.ARRIVE.TRANS64.A1T0 RZ, [R0+URZ+0x38830], RZ ;  /* 0x038830ff00ff79a7 */ /* 0x0007e4000810003f */
[----:B---34-:R-:W-:-:S05]  /*22920*/  IMAD.U32 R0, RZ, RZ, UR38 ;  /* 0x00000026ff007e24 */ /* 0x018fca000f8e00ff */
[----:B------:R-:W-:-:S13]  /*22930*/  ISETP.NE.AND P0, PT, R0, 0x3, PT ;  /* 0x000000030000780c */ /* 0x000fda0003f05270 */
[----:B------:R-:W-:Y:S05]  /*22940*/  @!P0 BRA `(.L_x_780) ;  /* 0x0000000000048947 */ /* 0x000fea0003800000 */
[----:B------:R-:W-:Y:S01]  /*22950*/  BPT.TRAP 0x1 ;  /* 0x000000040000795c */ /* 0x000fe20000300000 */
.L_x_780:
[----:B------:R-:W-:Y:S01]  /*22960*/  LOP3.LUT R0, R10, 0x1, RZ, 0x3c, !PT ;  /* 0x000000010a007812 */ /* 0x000fe200078e3cff */
[----:B------:R-:W-:Y:S01]  /*22970*/  BSSY B0, `(.L_x_781) ;  /* 0x0000005000007945 */ /* 0x000fe20003800000 */
[----:B0-----:R-:W-:Y:S02]  /*22980*/  LEA R2, R9, R23, 0x3 ;  /* 0x0000001709027211 */ /* 0x001fe400078e18ff */
[----:B------:R-:W-:-:S04]  /*22990*/  SHF.L.U32 R0, R0, 0x1f, RZ ;  /* 0x0000001f00007819 */ /* 0x000fc800000006ff */
[----:B------:R-:W0:Y:S02]  /*229a0*/  SYNCS.PHASECHK.TRANS64.TRYWAIT P2, [R2+URZ+0x38870], R0 ;  /* 0x03887000020075a7 */ /* 0x000e24000804017f */
[----:B0-----:R-:W-:Y:S05]  /*229b0*/  @!P2 BRA `(.L_x_782) ;  /* 0x0000009400f4a947 */ /* 0x001fea0003800000 */
.L_x_1082:
[----:B------:R-:W-:Y:S05]  /*229c0*/  BSYNC B0 ;  /* 0x0000000000007941 */ /* 0x000fea0003800000 */
.L_x_781:
[----:B------:R-:W-:-:S13]  /*229d0*/  LOP3.LUT P2, RZ, R22, 0x4, RZ, 0xc0, !PT ;  /* 0x0000000416ff7812 */ /* 0x000fda000784c0ff */
[----:B------:R-:W-:Y:S05]  /*229e0*/  @!P2 BRA `(.L_x_783) ;  /* 0x000000000004a947 */ /* 0x000fea0003800000 */
[----:B------:R-:W-:Y:S01]  /*229f0*/  BPT.TRAP 0x1 ;  /* 0x000000040000795c */ /* 0x000fe20000300000 */
.L_x_783:
[----:B------:R-:W-:Y:S01]  /*22a00*/  SHF.L.U32 R3, R10, 0x1f, RZ ;  /* 0x0000001f0a037819 */ /* 0x000fe200000006ff */
[----:B0-----:R-:W-:-:S03]  /*22a10*/  IMAD.SHL.U32 R0, R9, 0x8000, RZ ;  /* 0x0000800009007824 */ /* 0x001fc600078e00ff */
[----:B------:R-:W0:Y:S02]  /*22a20*/  SYNCS.PHASECHK.TRANS64.TRYWAIT P2, [R2+URZ+0x38860], R3 ;  /* 0x03886003020075a7 */ /* 0x000e24000804017f */
[----:B0-----:R-:W-:Y:S05]  /*22a30*/  @!P2 BRA `(.L_x_784) ;  /* 0x0000009400e8a947 */ /* 0x001fea0003800000 */
.L_x_1083:
[----:B------:R-:W2:Y:S01]  /*22a40*/  LDL R8, [R1+0x24] ;  /* 0x0000240001087983 */ /* 0x000ea20000100800 */
[C---:B0-----:R-:W-:Y:S01]  /*22a50*/  LOP3.LUT R3, R0.reuse, R25, RZ, 0xfc, !PT ;  /* 0x0000001900037212 */ /* 0x041fe200078efcff */
[----:B------:R-:W-:Y:S05]  /*22a60*/  WARPSYNC.ALL ;  /* 0x0000000000007948 */ /* 0x000fea0003800000 */
[----:B------:R-:W3:Y:S01]  /*22a70*/  LDL R20, [R1+0x18] ;  /* 0x0000180001147983 */ /* 0x000ee20000100800 */
[----:B------:R-:W-:Y:S01]  /*22a80*/  IMAD.IADD R3, R23, 0x1, R3 ;  /* 0x0000000117037824 */ /* 0x000fe200078e0203 */
[C---:B------:R-:W-:Y:S01]  /*22a90*/  IADD3 R21, R0.reuse, 0x2000, RZ ;  /* 0x0000200000157810 */ /* 0x040fe20007ffe0ff */
[----:B------:R-:W-:Y:S01]  /*22aa0*/  VIADD R17, R0, 0x6000 ;  /* 0x0000600000117836 */ /* 0x000fe20000000000 */
[----:B------:R-:W4:Y:S01]  /*22ab0*/  LDL R29, [R1+0x14] ;  /* 0x00001400011d7983 */ /* 0x000f220000100800 */
[----:B------:R-:W-:-:S03]  /*22ac0*/  LOP3.LUT P2, RZ, R22, 0x4, RZ, 0xc0, !PT ;  /* 0x0000000416ff7812 */ /* 0x000fc6000784c0ff */
[----:B-1----:R-:W0:Y:S02]  /*22ad0*/  LDSM.16.MT88.4 R4, [R3+0x10400] ;  /* 0x010400000304783b */ /* 0x002e240000004200 */
[C-C-:B0-----:R-:W-:Y:S02]  /*22ae0*/  PRMT R12, R4.reuse, 0x6420, R5.reuse ;  /* 0x00006420040c7816 */ /* 0x141fe40000000005 */
[----:B------:R-:W-:Y:S02]  /*22af0*/  PRMT R13, R4, 0x7531, R5 ;  /* 0x00007531040d7816 */ /* 0x000fe40000000005 */
[----:B------:R-:W-:Y:S02]  /*22b00*/  LOP3.LUT R4, R0, R26, RZ, 0xfc, !PT ;  /* 0x0000001a00047212 */ /* 0x000fe400078efcff */
[C-C-:B------:R-:W-:Y:S02]  /*22b10*/  PRMT R14, R6.reuse, 0x6420, R7.reuse ;  /* 0x00006420060e7816 */ /* 0x140fe40000000007 */
[----:B------:R-:W-:Y:S01]  /*22b20*/  PRMT R15, R6, 0x7531, R7 ;  /* 0x00007531060f7816 */ /* 0x000fe20000000007 */
[----:B------:R-:W-:Y:S01]  /*22b30*/  IMAD.IADD R4, R24, 0x1, R4 ;  /* 0x0000000118047824 */ /* 0x000fe200078e0204 */
[----:B--2---:R-:W-:-:S05]  /*22b40*/  IADD3 R3, R23, R8, R0 ;  /* 0x0000000817037210 */ /* 0x004fca0007ffe000 */
[----:B------:R-:W0:Y:S04]  /*22b50*/  LDSM.16.MT88.4 R8, [R3+0x10400] ;  /* 0x010400000308783b */ /* 0x000e280000004200 */
[----:B------:R1:W-:Y:S02]  /*22b60*/  STSM.16.M88.4 [R4], R12 ;  /* 0x0000000c04007844 */ /* 0x0003e40000000200 */
[----:B-1----:R-:W-:Y:S01]  /*22b70*/  VIADD R12, R0, 0x4000 ;  /* 0x00004000000c7836 */ /* 0x002fe20000000000 */
[C-C-:B0-----:R-:W-:Y:S02]  /*22b80*/  PRMT R4, R8.reuse, 0x6420, R9.reuse ;  /* 0x0000642008047816 */ /* 0x141fe40000000009 */
[----:B------:R-:W-:Y:S02]  /*22b90*/  PRMT R5, R8, 0x7531, R9 ;  /* 0x0000753108057816 */ /* 0x000fe40000000009 */
[----:B------:R-:W-:-:S02]  /*22ba0*/  LOP3.LUT R8, R21, R26, RZ, 0xfc, !PT ;  /* 0x0000001a15087212 */ /* 0x000fc400078efcff */
[C-C-:B------:R-:W-:Y:S02]  /*22bb0*/  PRMT R6, R10.reuse, 0x6420, R11.reuse ;  /* 0x000064200a067816 */ /* 0x140fe4000000000b */
[----:B------:R-:W-:Y:S01]  /*22bc0*/  PRMT R7, R10, 0x7531, R11 ;  /* 0x000075310a077816 */ /* 0x000fe2000000000b */
[----:B------:R-:W-:-:S05]  /*22bd0*/  IMAD.IADD R8, R24, 0x1, R8 ;  /* 0x0000000118087824 */ /* 0x000fca00078e0208 */
[----:B------:R0:W-:Y:S02]  /*22be0*/  STSM.16.M88.4 [R8], R4 ;  /* 0x0000000408007844 */ /* 0x0001e40000000200 */
[----:B0-----:R-:W-:-:S05]  /*22bf0*/  LOP3.LUT R4, R12, R25, RZ, 0xfc, !PT ;  /* 0x000000190c047212 */ /* 0x001fca00078efcff */
[----:B------:R-:W-:-:S05]  /*22c00*/  IMAD.IADD R4, R23, 0x1, R4 ;  /* 0x0000000117047824 */ /* 0x000fca00078e0204 */
[----:B------:R-:W0:Y:S01]  /*22c10*/  LDSM.16.MT88.4 R8, [R4+0x10400] ;  /* 0x010400000408783b */ /* 0x000e220000004200 */
[----:B------:R-:W-:-:S04]  /*22c20*/  LOP3.LUT R12, R12, R26, RZ, 0xfc, !PT ;  /* 0x0000001a0c0c7212 */ /* 0x000fc800078efcff */
[----:B------:R-:W-:Y:S02]  /*22c30*/  IADD3 R12, R24, R12, RZ ;  /* 0x0000000c180c7210 */ /* 0x000fe40007ffe0ff */
[C-C-:B0-----:R-:W-:Y:S02]  /*22c40*/  PRMT R4, R8.reuse, 0x6420, R9.reuse ;  /* 0x0000642008047816 */ /* 0x141fe40000000009 */
[----:B------:R-:W-:Y:S02]  /*22c50*/  PRMT R5, R8, 0x7531, R9 ;  /* 0x0000753108057816 */ /* 0x000fe40000000009 */
[C-C-:B------:R-:W-:Y:S02]  /*22c60*/  PRMT R6, R10.reuse, 0x6420, R11.reuse ;  /* 0x000064200a067816 */ /* 0x140fe4000000000b */
[----:B------:R-:W-:Y:S02]  /*22c70*/  PRMT R7, R10, 0x7531, R11 ;  /* 0x000075310a077816 */ /* 0x000fe4000000000b */
[----:B------:R-:W0:Y:S04]  /*22c80*/  LDSM.16.MT88.4 R8, [R3+0x14400] ;  /* 0x014400000308783b */ /* 0x000e280000004200 */
[----:B------:R1:W-:Y:S02]  /*22c90*/  STSM.16.M88.4 [R12], R4 ;  /* 0x000000040c007844 */ /* 0x0003e40000000200 */
[----:B-1----:R-:W-:-:S05]  /*22ca0*/  LOP3.LUT R4, R17, R26, RZ, 0xfc, !PT ;  /* 0x0000001a11047212 */ /* 0x002fca00078efcff */
[----:B------:R-:W-:Y:S01]  /*22cb0*/  IMAD.IADD R4, R24, 0x1, R4 ;  /* 0x0000000118047824 */ /* 0x000fe200078e0204 */
[C-C-:B0-----:R-:W-:Y:S02]  /*22cc0*/  PRMT R12, R8.reuse, 0x6420, R9.reuse ;  /* 0x00006420080c7816 */ /* 0x141fe40000000009 */
[----:B------:R-:W-:Y:S02]  /*22cd0*/  PRMT R13, R8, 0x7531, R9 ;  /* 0x00007531080d7816 */ /* 0x000fe40000000009 */
[C-C-:B------:R-:W-:Y:S02]  /*22ce0*/  PRMT R14, R10.reuse, 0x6420, R11.reuse ;  /* 0x000064200a0e7816 */ /* 0x140fe4000000000b */
[----:B------:R-:W-:-:S05]  /*22cf0*/  PRMT R15, R10, 0x7531, R11 ;  /* 0x000075310a0f7816 */ /* 0x000fca000000000b */
[----:B------:R0:W-:Y:S02]  /*22d00*/  STSM.16.M88.4 [R4], R12 ;  /* 0x0000000c04007844 */ /* 0x0001e40000000200 */
[----:B0-----:R-:W-:-:S05]  /*22d10*/  VIADD R4, R0, 0x1000 ;  /* 0x0000100000047836 */ /* 0x001fca0000000000 */
[----:B------:R-:W-:-:S04]  /*22d20*/  LOP3.LUT R4, R4, R25, RZ, 0xfc, !PT ;  /* 0x0000001904047212 */ /* 0x000fc800078efcff */
[----:B------:R-:W-:-:S05]  /*22d30*/  IADD3 R4, R23, R4, RZ ;  /* 0x0000000417047210 */ /* 0x000fca0007ffe0ff */
[----:B------:R-:W0:Y:S01]  /*22d40*/  LDSM.16.MT88.4 R8, [R4+0x10400] ;  /* 0x010400000408783b */ /* 0x000e220000004200 */
[----:B---3--:R-:W-:-:S05]  /*22d50*/  IMAD.IADD R28, R20, 0x1, R0 ;  /* 0x00000001141c7824 */ /* 0x008fca00078e0200 */
[----:B------:R-:W-:Y:S02]  /*22d60*/  IADD3 R20, R24, R28, R26 ;  /* 0x0000001c18147210 */ /* 0x000fe40007ffe01a */
[C-C-:B0-----:R-:W-:Y:S02]  /*22d70*/  PRMT R4, R8.reuse, 0x6420, R9.reuse ;  /* 0x0000642008047816 */ /* 0x141fe40000000009 */
[----:B------:R-:W-:Y:S02]  /*22d80*/  PRMT R5, R8, 0x7531, R9 ;  /* 0x0000753108057816 */ /* 0x000fe40000000009 */
[C-C-:B------:R-:W-:Y:S02]  /*22d90*/  PRMT R6, R10.reuse, 0x6420, R11.reuse ;  /* 0x000064200a067816 */ /* 0x140fe4000000000b */
[----:B------:R-:W-:Y:S02]  /*22da0*/  PRMT R7, R10, 0x7531, R11 ;  /* 0x000075310a077816 */ /* 0x000fe4000000000b */
[----:B------:R-:W0:Y:S04]  /*22db0*/  LDSM.16.MT88.4 R8, [R3+0x11400] ;  /* 0x011400000308783b */ /* 0x000e280000004200 */
[----:B------:R1:W-:Y:S01]  /*22dc0*/  STSM.16.M88.4 [R20], R4 ;  /* 0x0000000414007844 */ /* 0x0003e20000000200 */
[----:B------:R-:W-:Y:S01]  /*22dd0*/  IADD3 R28, R24, R37, R28 ;  /* 0x00000025181c7210 */ /* 0x000fe20007ffe01c */
[----:B-1----:R-:W-:-:S05]  /*22de0*/  VIADD R4, R0, 0x5000 ;  /* 0x0000500000047836 */ /* 0x002fca0000000000 */
[----:B------:R-:W-:-:S05]  /*22df0*/  LOP3.LUT R4, R4, R25, RZ, 0xfc, !PT ;  /* 0x0000001904047212 */ /* 0x000fca00078efcff */
[----:B------:R-:W-:Y:S01]  /*22e00*/  IMAD.IADD R4, R23, 0x1, R4 ;  /* 0x0000000117047824 */ /* 0x000fe200078e0204 */
[C-C-:B0-----:R-:W-:Y:S02]  /*22e10*/  PRMT R12, R8.reuse, 0x6420, R9.reuse ;  /* 0x00006420080c7816 */ /* 0x141fe40000000009 */
[----:B------:R-:W-:Y:S02]  /*22e20*/  PRMT R13, R8, 0x7531, R9 ;  /* 0x00007531080d7816 */ /* 0x000fe40000000009 */
[C-C-:B------:R-:W-:Y:S02]  /*22e30*/  PRMT R14, R10.reuse, 0x6420, R11.reuse ;  /* 0x000064200a0e7816 */ /* 0x140fe4000000000b */
[----:B------:R-:W-:-:S05]  /*22e40*/  PRMT R15, R10, 0x7531, R11 ;  /* 0x000075310a0f7816 */ /* 0x000fca000000000b */
[----:B------:R-:W-:Y:S04]  /*22e50*/  STSM.16.M88.4 [R28], R12 ;  /* 0x0000000c1c007844 */ /* 0x000fe80000000200 */
[----:B------:R-:W0:Y:S01]  /*22e60*/  LDSM.16.MT88.4 R8, [R4+0x10400] ;  /* 0x010400000408783b */ /* 0x000e220000004200 */
[----:B------:R-:W-:Y:S02]  /*22e70*/  LOP3.LUT R21, R21, R25, RZ, 0xfc, !PT ;  /* 0x0000001915157212 */ /* 0x000fe400078efcff */
        /* <DEDUP_REMOVED lines=9> */
[----:B------:R-:W-:Y:S02]  /*22f10*/  PRMT R15, R10, 0x7531, R11 ;  /* 0x000075310a0f7816 */ /* 0x000fe4000000000b */
[----:B------:R-:W-:-:S03]  /*22f20*/  IADD3 R8, R23, R21, RZ ;  /* 0x0000001517087210 */ /* 0x000fc60007ffe0ff */
[----:B------:R-:W-:Y:S04]  /*22f30*/  STSM.16.M88.4 [R28+0x4000], R12 ;  /* 0x0040000c1c007844 */ /* 0x000fe80000000200 */
[----:B------:R-:W0:Y:S01]  /*22f40*/  LDSM.16.MT88.4 R8, [R8+0x10400] ;  /* 0x010400000808783b */ /* 0x000e220000004200 */
[----:B------:R-:W-:Y:S02]  /*22f50*/  LOP3.LUT R17, R17, R25, RZ, 0xfc, !PT ;  /* 0x0000001911117212 */ /* 0x000fe400078efcff */
[C-C-:B0-----:R-:W-:Y:S02]  /*22f60*/  PRMT R4, R8.reuse, 0x6420, R9.reuse ;  /* 0x0000642008047816 */ /* 0x141fe40000000009 */
[----:B------:R-:W-:Y:S02]  /*22f70*/  PRMT R5, R8, 0x7531, R9 ;  /* 0x0000753108057816 */ /* 0x000fe40000000009 */
[----:B------:R-:W-:-:S02]  /*22f80*/  PRMT R6, R10, 0x6420, R11 ;  /* 0x000064200a067816 */ /* 0x000fc4000000000b */
[----:B------:R-:W-:Y:S02]  /*22f90*/  PRMT R7, R10, 0x7531, R11 ;  /* 0x000075310a077816 */ /* 0x000fe4000000000b */
[----:B------:R-:W0:Y:S02]  /*22fa0*/  LDSM.16.MT88.4 R8, [R3+0x12400] ;  /* 0x012400000308783b */ /* 0x000e240000004200 */
[C-C-:B0-----:R-:W-:Y:S02]  /*22fb0*/  PRMT R12, R8.reuse, 0x6420, R9.reuse ;  /* 0x00006420080c7816 */ /* 0x141fe40000000009 */
[----:B------:R-:W-:Y:S01]  /*22fc0*/  PRMT R13, R8, 0x7531, R9 ;  /* 0x00007531080d7816 */ /* 0x000fe20000000009 */
[----:B------:R-:W-:Y:S02]  /*22fd0*/  IMAD.IADD R8, R23, 0x1, R17 ;  /* 0x0000000117087824 */ /* 0x000fe400078e0211 */
[----:B------:R-:W2:Y:S01]  /*22fe0*/  LDL R17, [R1+0x1c] ;  /* 0x00001c0001117983 */ /* 0x000ea20000100800 */
[----:B----4-:R-:W-:Y:S01]  /*22ff0*/  IMAD.IADD R21, R29, 0x1, R0 ;  /* 0x000000011d157824 */ /* 0x010fe200078e0200 */
[----:B------:R-:W-:-:S02]  /*23000*/  PRMT R14, R10, 0x6420, R11 ;  /* 0x000064200a0e7816 */ /* 0x000fc4000000000b */
[----:B------:R-:W-:Y:S02]  /*23010*/  PRMT R15, R10, 0x7531, R11 ;  /* 0x000075310a0f7816 */ /* 0x000fe4000000000b */
[C---:B------:R-:W-:Y:S02]  /*23020*/  IADD3 R20, R24.reuse, R21, R26 ;  /* 0x0000001518147210 */ /* 0x040fe40007ffe01a */
[----:B------:R-:W-:-:S03]  /*23030*/  IADD3 R21, R24, R37, R21 ;  /* 0x0000002518157210 */ /* 0x000fc60007ffe015 */
[----:B------:R-:W-:Y:S04]  /*23040*/  STSM.16.M88.4 [R20], R4 ;  /* 0x0000000414007844 */ /* 0x000fe80000000200 */
[----:B------:R-:W-:Y:S04]  /*23050*/  STSM.16.M88.4 [R21], R12 ;  /* 0x0000000c15007844 */ /* 0x000fe80000000200 */
[----:B------:R-:W0:Y:S02]  /*23060*/  LDSM.16.MT88.4 R8, [R8+0x10400] ;  /* 0x010400000808783b */ /* 0x000e240000004200 */
[----:B0-----:R-:W-:-:S02]  /*23070*/  PRMT R4, R8, 0x6420, R9 ;  /* 0x0000642008047816 */ /* 0x001fc40000000009 */
[----:B------:R-:W-:Y:S02]  /*23080*/  PRMT R5, R8, 0x7531, R9 ;  /* 0x0000753108057816 */ /* 0x000fe40000000009 */
[C-C-:B------:R-:W-:Y:S02]  /*23090*/  PRMT R6, R10.reuse, 0x6420, R11.reuse ;  /* 0x000064200a067816 */ /* 0x140fe4000000000b */
[----:B------:R-:W-:Y:S02]  /*230a0*/  PRMT R7, R10, 0x7531, R11 ;  /* 0x000075310a077816 */ /* 0x000fe4000000000b */
[----:B------:R-:W0:Y:S04]  /*230b0*/  LDSM.16.MT88.4 R8, [R3+0x16400] ;  /* 0x016400000308783b */ /* 0x000e280000004200 */
[----:B------:R1:W-:Y:S02]  /*230c0*/  STSM.16.M88.4 [R20+0x4000], R4 ;  /* 0x0040000414007844 */ /* 0x0003e40000000200 */
[----:B-1----:R-:W-:-:S05]  /*230d0*/  VIADD R4, R0, 0x3000 ;  /* 0x0000300000047836 */ /* 0x002fca0000000000 */
[----:B------:R-:W-:-:S04]  /*230e0*/  LOP3.LUT R4, R4, R25, RZ, 0xfc, !PT ;  /* 0x0000001904047212 */ /* 0x000fc800078efcff */
[----:B------:R-:W-:Y:S02]  /*230f0*/  IADD3 R4, R23, R4, RZ ;  /* 0x0000000417047210 */ /* 0x000fe40007ffe0ff */
[C-C-:B0-----:R-:W-:Y:S02]  /*23100*/  PRMT R28, R8.reuse, 0x6420, R9.reuse ;  /* 0x00006420081c7816 */ /* 0x141fe40000000009 */
[----:B------:R-:W-:Y:S02]  /*23110*/  PRMT R29, R8, 0x7531, R9 ;  /* 0x00007531081d7816 */ /* 0x000fe40000000009 */
[C-C-:B------:R-:W-:Y:S02]  /*23120*/  PRMT R30, R10.reuse, 0x6420, R11.reuse ;  /* 0x000064200a1e7816 */ /* 0x140fe4000000000b */
        /* <DEDUP_REMOVED lines=9> */
[----:B------:R-:W-:Y:S02]  /*231c0*/  PRMT R5, R8, 0x7531, R9 ;  /* 0x0000753108057816 */ /* 0x000fe40000000009 */
[C-C-:B------:R-:W-:Y:S02]  /*231d0*/  PRMT R6, R10.reuse, 0x6420, R11.reuse ;  /* 0x000064200a067816 */ /* 0x140fe4000000000b */
[----:B------:R-:W-:Y:S01]  /*231e0*/  PRMT R7, R10, 0x7531, R11 ;  /* 0x000075310a077816 */ /* 0x000fe2000000000b */
[----:B--2---:R-:W-:-:S02]  /*231f0*/  IMAD.IADD R20, R17, 0x1, R0 ;  /* 0x0000000111147824 */ /* 0x004fc400078e0200 */
[----:B------:R-:W-:-:S05]  /*23200*/  VIADD R0, R0, 0x7000 ;  /* 0x0000700000007836 */ /* 0x000fca0000000000 */
[----:B------:R-:W-:Y:S02]  /*23210*/  LOP3.LUT R0, R0, R25, RZ, 0xfc, !PT ;  /* 0x0000001900007212 */ /* 0x000fe400078efcff */
[C---:B------:R-:W-:Y:S02]  /*23220*/  IADD3 R17, R24.reuse, R20, R26 ;  /* 0x0000001418117210 */ /* 0x040fe40007ffe01a */
[----:B------:R-:W-:Y:S01]  /*23230*/  IADD3 R20, R24, R37, R20 ;  /* 0x0000002518147210 */ /* 0x000fe20007ffe014 */
[----:B------:R-:W-:Y:S02]  /*23240*/  IMAD.IADD R0, R23, 0x1, R0 ;  /* 0x0000000117007824 */ /* 0x000fe400078e0200 */
[----:B------:R-:W-:Y:S04]  /*23250*/  STSM.16.M88.4 [R17], R12 ;  /* 0x0000000c11007844 */ /* 0x000fe80000000200 */
[----:B------:R-:W-:Y:S04]  /*23260*/  STSM.16.M88.4 [R20], R4 ;  /* 0x0000000414007844 */ /* 0x000fe80000000200 */
[----:B------:R-:W0:Y:S04]  /*23270*/  LDSM.16.MT88.4 R4, [R0+0x10400] ;  /* 0x010400000004783b */ /* 0x000e280000004200 */
[----:B------:R-:W1:Y:S01]  /*23280*/  LDSM.16.MT88.4 R8, [R3+0x17400] ;  /* 0x017400000308783b */ /* 0x000e620000004200 */
[----:B0-----:R-:W-:-:S02]  /*23290*/  PRMT R12, R4, 0x6420, R5 ;  /* 0x00006420040c7816 */ /* 0x001fc40000000005 */
[----:B------:R-:W-:Y:S02]  /*232a0*/  PRMT R13, R4, 0x7531, R5 ;  /* 0x00007531040d7816 */ /* 0x000fe40000000005 */
[C-C-:B------:R-:W-:Y:S02]  /*232b0*/  PRMT R14, R6.reuse, 0x6420, R7.reuse ;  /* 0x00006420060e7816 */ /* 0x140fe40000000007 */
[----:B------:R-:W-:Y:S02]  /*232c0*/  PRMT R15, R6, 0x7531, R7 ;  /* 0x00007531060f7816 */ /* 0x000fe40000000007 */
[C-C-:B-1----:R-:W-:Y:S02]  /*232d0*/  PRMT R4, R8.reuse, 0x6420, R9.reuse ;  /* 0x0000642008047816 */ /* 0x142fe40000000009 */
[----:B------:R-:W-:Y:S02]  /*232e0*/  PRMT R5, R8, 0x7531, R9 ;  /* 0x0000753108057816 */ /* 0x000fe40000000009 */
[----:B------:R-:W-:-:S02]  /*232f0*/  PRMT R6, R10, 0x6420, R11 ;  /* 0x000064200a067816 */ /* 0x000fc4000000000b */
        /* <DEDUP_REMOVED lines=11> */
.L_x_785:
[----:B-1----:R1:W-:Y:S01]  /*233b0*/  SYNCS.ARRIVE.TRANS64.A1T0 RZ, [R2+URZ+0x38850], RZ ;  /* 0x038850ff02ff79a7 */ /* 0x0023e2000810003f */
[----:B------:R-:W-:Y:S06]  /*233c0*/  BAR.SYNC.DEFER_BLOCKING 0x2, 0x80 ;  /* 0x0082000000007b1d */ /* 0x000fec0000010000 */
[----:B------:R-:W-:Y:S05]  /*233d0*/  @!P0 BRA `(.L_x_786) ;  /* 0x0000000000048947 */ /* 0x000fea0003800000 */
[----:B------:R-:W-:Y:S01]  /*233e0*/  BPT.TRAP 0x1 ;  /* 0x000000040000795c */ /* 0x000fe20000300000 */
.L_x_786:
[----:B------:R-:W2:Y:S01]  /*233f0*/  LDL R0, [R1+0x10] ;  /* 0x0000100001007983 */ /* 0x000ea20000100800 */
[----:B-1----:R-:W-:Y:S01]  /*23400*/  IADD3 R2, R2, 0x38880, RZ ;  /* 0x0003888002027810 */ /* 0x002fe20007ffe0ff */
[----:B------:R-:W-:Y:S02]  /*23410*/  IMAD.MOV.U32 R10, RZ, RZ, R35 ;  /* 0x000000ffff0a7224 */ /* 0x000fe400078e0023 */
[----:B------:R-:W-:Y:S01]  /*23420*/  IMAD.MOV.U32 R9, RZ, RZ, R27 ;  /* 0x000000ffff097224 */ /* 0x000fe200078e001b */
[----:B--2---:R-:W-:-:S04]  /*23430*/  PRMT R2, R0, 0x654, R2 ;  /* 0x0000065400027816 */ /* 0x004fc80000000002 */
[----:B------:R1:W-:Y:S01]  /*23440*/  SYNCS.ARRIVE.TRANS64.RED.A1T0 RZ, [R2+URZ], RZ ;  /* 0x000000ff02ff79a7 */ /* 0x0003e2000810043f */
[----:B------:R-:W-:Y:S05]  /*23450*/  @P1 BRA `(.L_x_787) ;  /* 0xffffffe4008c1947 */ /* 0x000fea000383ffff */
.L_x_767:
[----:B0-----:R-:W1:Y:S01]  /*23460*/  S2R R0, SR_TID.X ;  /* 0x0000000000007919 */ /* 0x001e620000002100 */
[----:B------:R-:W-:Y:S01]  /*23470*/  BSSY B0, `(.L_x_788) ;  /* 0x0000012000007945 */ /* 0x000fe20003800000 */
[----:B-1----:R-:W-:Y:S01]  /*23480*/  LOP3.LUT R2, R0, 0x7f, RZ, 0xc0, !PT ;  /* 0x0000007f00027812 */ /* 0x002fe200078ec0ff */
        /* <DEDUP_REMOVED lines=15> */
[----:B0-----:R-:W-:-:S07]  /*23580*/  IADD3 R16, R0, UR39, R7 ;  /* 0x0000002700107c10 */ /* 0x001fce000fffe007 */
.L_x_789:
[----:B------:R-:W-:Y:S05]  /*23590*/  BSYNC B0 ;  /* 0x0000000000007941 */ /* 0x000fea0003800000 */
.L_x_788:
[----:B------:R-:W-:Y:S05]  /*235a0*/  @!P0 BRA `(.L_x_790) ;  /* 0x0000000000048947 */ /* 0x000fea0003800000 */
[----:B------:R-:W-:Y:S01]  /*235b0*/  BPT.TRAP 0x1 ;  /* 0x000000040000795c */ /* 0x000fe20000300000 */
.L_x_790:
[----:B------:R-:W-:Y:S01]  /*235c0*/  LOP3.LUT R3, R35, 0x1, RZ, 0x3c, !PT ;  /* 0x0000000123037812 */ /* 0x000fe200078e3cff */
[----:B------:R-:W-:Y:S01]  /*235d0*/  BSSY B0, `(.L_x_791) ;  /* 0x0000005000007945 */ /* 0x000fe20003800000 */
[----:B------:R-:W-:Y:S02]  /*235e0*/  LEA R0, R27, R23, 0x3 ;  /* 0x000000171b007211 */ /* 0x000fe400078e18ff */
[----:B------:R-:W-:-:S04]  /*235f0*/  SHF.L.U32 R3, R3, 0x1f, RZ ;  /* 0x0000001f03037819 */ /* 0x000fc800000006ff */
[----:B------:R-:W0:Y:S02]  /*23600*/  SYNCS.PHASECHK.TRANS64.TRYWAIT P1, [R0+URZ+0x38870], R3 ;  /* 0x03887003000075a7 */ /* 0x000e24000802017f */
[----:B0-----:R-:W-:Y:S05]  /*23610*/  @!P1 BRA `(.L_x_792) ;  /* 0x0000008c00049947 */ /* 0x001fea0003800000 */
.L_x_1084:
[----:B------:R-:W-:Y:S05]  /*23620*/  BSYNC B0 ;  /* 0x0000000000007941 */ /* 0x000fea0003800000 */
.L_x_791:
[----:B------:R-:W-:-:S13]  /*23630*/  LOP3.LUT P1, RZ, R22, 0x4, RZ, 0xc0, !PT ;  /* 0x0000000416ff7812 */ /* 0x000fda000782c0ff */
[----:B------:R-:W-:Y:S05]  /*23640*/  @!P1 BRA `(.L_x_793) ;  /* 0x0000000000049947 */ /* 0x000fea0003800000 */
[----:B------:R-:W-:Y:S01]  /*23650*/  BPT.TRAP 0x1 ;  /* 0x000000040000795c */ /* 0x000fe20000300000 */
.L_x_793:
[----:B0-----:R-:W-:-:S04]  /*23660*/  SHF.L.U32 R3, R35, 0x1f, RZ ;  /* 0x0000001f23037819 */ /* 0x001fc800000006ff */
[----:B------:R-:W0:Y:S02]  /*23670*/  SYNCS.PHASECHK.TRANS64.TRYWAIT P1, [R0+URZ+0x38860], R3 ;  /* 0x03886003000075a7 */ /* 0x000e24000802017f */
[----:B0-----:R-:W-:Y:S05]  /*23680*/  @!P1 BRA `(.L_x_794) ;  /* 0x0000008800fc9947 */ /* 0x001fea0003800000 */
.L_x_1085:
[----:B------:R-:W2:Y:S01]  /*23690*/  LDL R4, [R1+0x24] ;  /* 0x0000240001047983 */ /* 0x000ea20000100800 */
[----:B------:R-:W-:Y:S01]  /*236a0*/  IMAD.SHL.U32 R18, R27, 0x8000, RZ ;  /* 0x000080001b127824 */ /* 0x000fe200078e00ff */
[----:B------:R-:W-:Y:S05]  /*236b0*/  WARPSYNC.ALL ;  /* 0x0000000000007948 */ /* 0x000fea0003800000 */
[----:B------:R-:W3:Y:S01]  /*236c0*/  LDL R29, [R1+0x18] ;  /* 0x00001800011d7983 */ /* 0x000ee20000100800 */
[----:B------:R-:W-:Y:S02]  /*236d0*/  LOP3.LUT R2, R18, R25, RZ, 0xfc, !PT ;  /* 0x0000001912027212 */ /* 0x000fe400078efcff */
[----:B------:R-:W-:Y:S01]  /*236e0*/  LOP3.LUT P1, RZ, R22, 0x4, RZ, 0xc0, !PT ;  /* 0x0000000416ff7812 */ /* 0x000fe2000782c0ff */
[----:B------:R-:W4:Y:S02]  /*236f0*/  LDL R32, [R1+0x14] ;  /* 0x0000140001207983 */ /* 0x000f240000100800 */
[----:B------:R-:W-:-:S06]  /*23700*/  IMAD.IADD R9, R23, 0x1, R2 ;  /* 0x0000000117097824 */ /* 0x000fcc00078e0202 */
[----:B------:R-:W1:Y:S01]  /*23710*/  LDSM.16.MT88.4 R8, [R9+0x10400] ;  /* 0x010400000908783b */ /* 0x000e620000004200 */
[----:B0-----:R-:W-:-:S05]  /*23720*/  LOP3.LUT R3, R18, R26, RZ, 0xfc, !PT ;  /* 0x0000001a12037212 */ /* 0x001fca00078efcff */
[----:B------:R-:W-:Y:S01]  /*23730*/  IMAD.IADD R3, R24, 0x1, R3 ;  /* 0x0000000118037824 */ /* 0x000fe200078e0203 */
[----:B------:R-:W-:Y:S02]  /*23740*/  IADD3 R20, R18, 0x2000, RZ ;  /* 0x0000200012147810 */ /* 0x000fe40007ffe0ff */
[C-C-:B-1----:R-:W-:Y:S02]  /*23750*/  PRMT R12, R8.reuse, 0x6420, R9.reuse ;  /* 0x00006420080c7816 */ /* 0x142fe40000000009 */
[----:B------:R-:W-:Y:S02]  /*23760*/  PRMT R13, R8, 0x7531, R9 ;  /* 0x00007531080d7816 */ /* 0x000fe40000000009 */
[C-C-:B------:R-:W-:Y:S02]  /*23770*/  PRMT R14, R10.reuse, 0x6420, R11.reuse ;  /* 0x000064200a0e7816 */ /* 0x140fe4000000000b */
[----:B------:R-:W-:Y:S02]  /*23780*/  PRMT R15, R10, 0x7531, R11 ;  /* 0x000075310a0f7816 */ /* 0x000fe4000000000b */
[----:B--2---:R-:W-:-:S05]  /*23790*/  IADD3 R2, R23, R4, R18 ;  /* 0x0000000417027210 */ /* 0x004fca0007ffe012 */
[----:B------:R-:W0:Y:S04]  /*237a0*/  LDSM.16.MT88.4 R4, [R2+0x10400] ;  /* 0x010400000204783b */ /* 0x000e280000004200 */
[----:B------:R1:W-:Y:S02]  /*237b0*/  STSM.16.M88.4 [R3], R12 ;  /* 0x0000000c03007844 */ /* 0x0003e40000000200 */
[----:B-1----:R-:W-:Y:S01]  /*237c0*/  VIADD R3, R18, 0x4000 ;  /* 0x0000400012037836 */ /* 0x002fe20000000000 */
[C-C-:B0-----:R-:W-:Y:S02]  /*237d0*/  PRMT R8, R4.reuse, 0x6420, R5.reuse ;  /* 0x0000642004087816 */ /* 0x141fe40000000005 */
[----:B------:R-:W-:Y:S02]  /*237e0*/  PRMT R9, R4, 0x7531, R5 ;  /* 0x0000753104097816 */ /* 0x000fe40000000005 */
[----:B------:R-:W-:-:S02]  /*237f0*/  LOP3.LUT R5, R20, R26, RZ, 0xfc, !PT ;  /* 0x0000001a14057212 */ /* 0x000fc400078efcff */
[----:B------:R-:W-:Y:S02]  /*23800*/  LOP3.LUT R4, R3, R25, RZ, 0xfc, !PT ;  /* 0x0000001903047212 */ /* 0x000fe400078efcff */
[----:B------:R-:W-:Y:S01]  /*23810*/  PRMT R10, R6, 0x6420, R7 ;  /* 0x00006420060a7816 */ /* 0x000fe20000000007 */
[----:B------:R-:W-:Y:S01]  /*23820*/  IMAD.IADD R17, R24, 0x1, R5 ;  /* 0x0000000118117824 */ /* 0x000fe200078e0205 */
[----:B------:R-:W-:Y:S01]  /*23830*/  PRMT R11, R6, 0x7531, R7 ;  /* 0x00007531060b7816 */ /* 0x000fe20000000007 */
[----:B------:R-:W-:-:S04]  /*23840*/  IMAD.IADD R21, R23, 0x1, R4 ;  /* 0x0000000117157824 */ /* 0x000fc800078e0204 */
[----:B------:R-:W-:Y:S04]  /*23850*/  STSM.16.M88.4 [R17], R8 ;  /* 0x0000000811007844 */ /* 0x000fe80000000200 */
[----:B------:R-:W0:Y:S01]  /*23860*/  LDSM.16.MT88.4 R4, [R21+0x10400] ;  /* 0x010400001504783b */ /* 0x000e220000004200 */
[----:B------:R-:W-:Y:S02]  /*23870*/  LOP3.LUT R3, R3, R26, RZ, 0xfc, !PT ;  /* 0x0000001a03037212 */ /* 0x000fe400078efcff */
[C-C-:B0-----:R-:W-:Y:S02]  /*23880*/  PRMT R12, R4.reuse, 0x6420, R5.reuse ;  /* 0x00006420040c7816 */ /* 0x141fe40000000005 */
[----:B------:R-:W-:Y:S02]  /*23890*/  PRMT R13, R4, 0x7531, R5 ;  /* 0x00007531040d7816 */ /* 0x000fe40000000005 */
[----:B------:R-:W-:-:S02]  /*238a0*/  PRMT R14, R6, 0x6420, R7 ;  /* 0x00006420060e7816 */ /* 0x000fc40000000007 */
[----:B------:R-:W-:Y:S02]  /*238b0*/  PRMT R15, R6, 0x7531, R7 ;  /* 0x00007531060f7816 */ /* 0x000fe40000000007 */
[----:B------:R-:W0:Y:S01]  /*238c0*/  LDSM.16.MT88.4 R4, [R2+0x14400] ;  /* 0x014400000204783b */ /* 0x000e220000004200 */
[----:B------:R-:W-:Y:S01]  /*238d0*/  IADD3 R3, R24, R3, RZ ;  /* 0x0000000318037210 */ /* 0x000fe20007ffe0ff */
[----:B------:R-:W-:-:S04]  /*238e0*/  VIADD R21, R18, 0x6000 ;  /* 0x0000600012157836 */ /* 0x000fc80000000000 */
[----:B------:R1:W-:Y:S02]  /*238f0*/  STSM.16.M88.4 [R3], R12 ;  /* 0x0000000c03007844 */ /* 0x0003e40000000200 */
[----:B-1----:R-:W-:-:S05]  /*23900*/  LOP3.LUT R3, R21, R26, RZ, 0xfc, !PT ;  /* 0x0000001a15037212 */ /* 0x002fca00078efcff */
[----:B------:R-:W-:Y:S01]  /*23910*/  IMAD.IADD R3, R24, 0x1, R3 ;  /* 0x0000000118037824 */ /* 0x000fe200078e0203 */
[C-C-:B0-----:R-:W-:Y:S02]  /*23920*/  PRMT R8, R4.reuse, 0x6420, R5.reuse ;  /* 0x0000642004087816 */ /* 0x141fe40000000005 */
[----:B------:R-:W-:Y:S01]  /*23930*/  PRMT R9, R4, 0x7531, R5 ;  /* 0x0000753104097816 */ /* 0x000fe20000000005 */
[----:B------:R-:W-:Y:S01]  /*23940*/  VIADD R4, R18, 0x1000 ;  /* 0x0000100012047836 */ /* 0x000fe20000000000 */
[----:B------:R-:W-:-:S04]  /*23950*/  PRMT R10, R6, 0x6420, R7 ;  /* 0x00006420060a7816 */ /* 0x000fc80000000007 */
[----:B------:R-:W-:Y:S02]  /*23960*/  LOP3.LUT R4, R4, R25, RZ, 0xfc, !PT ;  /* 0x0000001904047212 */ /* 0x000fe400078efcff */
[----:B------:R-:W-:Y:S02]  /*23970*/  PRMT R11, R6, 0x7531, R7 ;  /* 0x00007531060b7816 */ /* 0x000fe40000000007 */
[----:B------:R-:W-:-:S03]  /*23980*/  IADD3 R28, R23, R4, RZ ;  /* 0x00000004171c7210 */ /* 0x000fc60007ffe0ff */
[----:B------:R-:W-:Y:S04]  /*23990*/  STSM.16.M88.4 [R3], R8 ;  /* 0x0000000803007844 */ /* 0x000fe80000000200 */
[----:B------:R-:W0:Y:S02]  /*239a0*/  LDSM.16.MT88.4 R4, [R28+0x10400] ;  /* 0x010400001c04783b */ /* 0x000e240000004200 */
[C-C-:B0-----:R-:W-:Y:S02]  /*239b0*/  PRMT R12, R4.reuse, 0x6420, R5.reuse ;  /* 0x00006420040c7816 */ /* 0x141fe40000000005 */
[----:B------:R-:W-:Y:S02]  /*239c0*/  PRMT R13, R4, 0x7531, R5 ;  /* 0x00007531040d7816 */ /* 0x000fe40000000005 */
[----:B------:R-:W-:-:S02]  /*239d0*/  PRMT R14, R6, 0x6420, R7 ;  /* 0x00006420060e7816 */ /* 0x000fc40000000007 */
[----:B------:R-:W-:Y:S02]  /*239e0*/  PRMT R15, R6, 0x7531, R7 ;  /* 0x00007531060f7816 */ /* 0x000fe40000000007 */
[----:B------:R-:W0:Y:S01]  /*239f0*/  LDSM.16.MT88.4 R4, [R2+0x11400] ;  /* 0x011400000204783b */ /* 0x000e220000004200 */
[----:B---3--:R-:W-:-:S05]  /*23a00*/  IMAD.IADD R3, R29, 0x1, R18 ;  /* 0x000000011d037824 */ /* 0x008fca00078e0212 */
[C---:B------:R-:W-:Y:S02]  /*23a10*/  IADD3 R17, R24.reuse, R3, R26 ;  /* 0x0000000318117210 */ /* 0x040fe40007ffe01a */
[----:B------:R-:W-:-:S03]  /*23a20*/  IADD3 R3, R24, R37, R3 ;  /* 0x0000002518037210 */ /* 0x000fc60007ffe003 */
[----:B------:R-:W-:Y:S01]  /*23a30*/  STSM.16.M88.4 [R17], R12 ;  /* 0x0000000c11007844 */ /* 0x000fe20000000200 */
[C-C-:B0-----:R-:W-:Y:S02]  /*23a40*/  PRMT R8, R4.reuse, 0x6420, R5.reuse ;  /* 0x0000642004087816 */ /* 0x141fe40000000005 */
[----:B------:R-:W-:Y:S01]  /*23a50*/  PRMT R9, R4, 0x7531, R5 ;  /* 0x0000753104097816 */ /* 0x000fe20000000005 */
[----:B------:R-:W-:Y:S01]  /*23a60*/  VIADD R4, R18, 0x5000 ;  /* 0x0000500012047836 */ /* 0x000fe20000000000 */
[----:B------:R-:W-:-:S04]  /*23a70*/  PRMT R10, R6, 0x6420, R7 ;  /* 0x00006420060a7816 */ /* 0x000fc80000000007 */
[----:B------:R-:W-:Y:S02]  /*23a80*/  LOP3.LUT R4, R4, R25, RZ, 0xfc, !PT ;  /* 0x0000001904047212 */ /* 0x000fe400078efcff */
[----:B------:R-:W-:-:S03]  /*23a90*/  PRMT R11, R6, 0x7531, R7 ;  /* 0x00007531060b7816 */ /* 0x000fc60000000007 */
[----:B------:R-:W-:Y:S02]  /*23aa0*/  IMAD.IADD R28, R23, 0x1, R4 ;  /* 0x00000001171c7824 */ /* 0x000fe400078e0204 */
[----:B------:R-:W-:Y:S04]  /*23ab0*/  STSM.16.M88.4 [R3], R8 ;  /* 0x0000000803007844 */ /* 0x000fe80000000200 */
[----:B------:R-:W0:Y:S02]  /*23ac0*/  LDSM.16.MT88.4 R4, [R28+0x10400] ;  /* 0x010400001c04783b */ /* 0x000e240000004200 */
[C-C-:B0-----:R-:W-:Y:S02]  /*23ad0*/  PRMT R12, R4.reuse, 0x6420, R5.reuse ;  /* 0x00006420040c7816 */ /* 0x141fe40000000005 */
[----:B------:R-:W-:-:S02]  /*23ae0*/  PRMT R13, R4, 0x7531, R5 ;  /* 0x00007531040d7816 */ /* 0x000fc40000000005 */
[C-C-:B------:R-:W-:Y:S02]  /*23af0*/  PRMT R14, R6.reuse, 0x6420, R7.reuse ;  /* 0x00006420060e7816 */ /* 0x140fe40000000007 */
[----:B------:R-:W-:Y:S02]  /*23b00*/  PRMT R15, R6, 0x7531, R7 ;  /* 0x00007531060f7816 */ /* 0x000fe40000000007 */
[----:B------:R-:W0:Y:S04]  /*23b10*/  LDSM.16.MT88.4 R4, [R2+0x15400] ;  /* 0x015400000204783b */ /* 0x000e280000004200 */
[----:B------:R-:W-:Y:S01]  /*23b20*/  STSM.16.M88.4 [R17+0x4000], R12 ;  /* 0x0040000c11007844 */ /* 0x000fe20000000200 */
[C-C-:B0-----:R-:W-:Y:S02]  /*23b30*/  PRMT R8, R4.reuse, 0x6420, R5.reuse ;  /* 0x0000642004087816 */ /* 0x141fe40000000005 */
[----:B------:R-:W-:-:S02]  /*23b40*/  PRMT R9, R4, 0x7531, R5 ;  /* 0x0000753104097816 */ /* 0x000fc40000000005 */
[C-C-:B------:R-:W-:Y:S02]  /*23b50*/  PRMT R10, R6.reuse, 0x6420, R7.reuse ;  /* 0x00006420060a7816 */ /* 0x140fe40000000007 */
[----:B------:R-:W-:-:S05]  /*23b60*/  PRMT R11, R6, 0x7531, R7 ;  /* 0x00007531060b7816 */ /* 0x000fca0000000007 */
[----:B------:R4:W-:Y:S02]  /*23b70*/  STSM.16.M88.4 [R3+0x4000], R8 ;  /* 0x0040000803007844 */ /* 0x0009e40000000200 */
[----:B----4-:R-:W-:Y:S02]  /*23b80*/  IMAD.IADD R3, R32, 0x1, R18 ;  /* 0x0000000120037824 */ /* 0x010fe400078e0212 */
[----:B------:R-:W2:Y:S01]  /*23b90*/  LDL R32, [R1+0x1c] ;  /* 0x00001c0001207983 */ /* 0x000ea20000100800 */
[----:B------:R-:W-:-:S04]  /*23ba0*/  LOP3.LUT R20, R20, R25, RZ, 0xfc, !PT ;  /* 0x0000001914147212 */ /* 0x000fc800078efcff */
[----:B------:R-:W-:-:S05]  /*23bb0*/  IADD3 R20, R23, R20, RZ ;  /* 0x0000001417147210 */ /* 0x000fca0007ffe0ff */
[----:B------:R-:W0:Y:S02]  /*23bc0*/  LDSM.16.MT88.4 R4, [R20+0x10400] ;  /* 0x010400001404783b */ /* 0x000e240000004200 */
[C-C-:B0-----:R-:W-:Y:S02]  /*23bd0*/  PRMT R28, R4.reuse, 0x6420, R5.reuse ;  /* 0x00006420041c7816 */ /* 0x141fe40000000005 */
[----:B------:R-:W-:Y:S02]  /*23be0*/  PRMT R29, R4, 0x7531, R5 ;  /* 0x00007531041d7816 */ /* 0x000fe40000000005 */
[C-C-:B------:R-:W-:Y:S02]  /*23bf0*/  PRMT R30, R6.reuse, 0x6420, R7.reuse ;  /* 0x00006420061e7816 */ /* 0x140fe40000000007 */
[----:B------:R-:W-:Y:S02]  /*23c00*/  PRMT R31, R6, 0x7531, R7 ;  /* 0x00007531061f7816 */ /* 0x000fe40000000007 */
[----:B------:R-:W0:Y:S01]  /*23c10*/  LDSM.16.MT88.4 R4, [R2+0x12400] ;  /* 0x012400000204783b */ /* 0x000e220000004200 */
[----:B------:R-:W-:-:S02]  /*23c20*/  IADD3 R17, R24, R3, R26 ;  /* 0x0000000318117210 */ /* 0x000fc40007ffe01a */
[----:B------:R-:W-:-:S03]  /*23c30*/  IADD3 R3, R24, R37, R3 ;  /* 0x0000002518037210 */ /* 0x000fc60007ffe003 */
[----:B------:R-:W-:Y:S01]  /*23c40*/  STSM.16.M88.4 [R17], R28 ;  /* 0x0000001c11007844 */ /* 0x000fe20000000200 */
[C-C-:B0-----:R-:W-:Y:S02]  /*23c50*/  PRMT R8, R4.reuse, 0x6420, R5.reuse ;  /* 0x0000642004087816 */ /* 0x141fe40000000005 */
[----:B------:R-:W-:Y:S02]  /*23c60*/  PRMT R9, R4, 0x7531, R5 ;  /* 0x0000753104097816 */ /* 0x000fe40000000005 */
[----:B------:R-:W-:Y:S02]  /*23c70*/  LOP3.LUT R4, R21, R25, RZ, 0xfc, !PT ;  /* 0x0000001915047212 */ /* 0x000fe400078efcff */
[C-C-:B------:R-:W-:Y:S02]  /*23c80*/  PRMT R10, R6.reuse, 0x6420, R7.reuse ;  /* 0x00006420060a7816 */ /* 0x140fe40000000007 */
[----:B------:R-:W-:Y:S01]  /*23c90*/  PRMT R11, R6, 0x7531, R7 ;  /* 0x00007531060b7816 */ /* 0x000fe20000000007 */
[----:B------:R-:W-:-:S04]  /*23ca0*/  IMAD.IADD R20, R23, 0x1, R4 ;  /* 0x0000000117147824 */ /* 0x000fc800078e0204 */
[----:B------:R-:W-:Y:S04]  /*23cb0*/  STSM.16.M88.4 [R3], R8 ;  /* 0x0000000803007844 */ /* 0x000fe80000000200 */
        /* <DEDUP_REMOVED lines=10> */
[----:B------:R-:W-:-:S04]  /*23d60*/  PRMT R10, R6, 0x6420, R7 ;  /* 0x00006420060a7816 */ /* 0x000fc80000000007 */
[----:B------:R-:W-:Y:S02]  /*23d70*/  LOP3.LUT R4, R4, R25, RZ, 0xfc, !PT ;  /* 0x0000001904047212 */ /* 0x000fe400078efcff */
[----:B------:R-:W-:Y:S02]  /*23d80*/  PRMT R11, R6, 0x7531, R7 ;  /* 0x00007531060b7816 */ /* 0x000fe40000000007 */
[----:B------:R-:W-:-:S03]  /*23d90*/  IADD3 R20, R23, R4, RZ ;  /* 0x0000000417147210 */ /* 0x000fc60007ffe0ff */
[----:B------:R-:W-:Y:S04]  /*23da0*/  STSM.16.M88.4 [R3+0x4000], R8 ;  /* 0x0040000803007844 */ /* 0x000fe80000000200 */
[----:B------:R-:W0:Y:S02]  /*23db0*/  LDSM.16.MT88.4 R4, [R20+0x10400] ;  /* 0x010400001404783b */ /* 0x000e240000004200 */
[C-C-:B0-----:R-:W-:Y:S02]  /*23dc0*/  PRMT R12, R4.reuse, 0x6420, R5.reuse ;  /* 0x00006420040c7816 */ /* 0x141fe40000000005 */
[----:B------:R-:W-:Y:S02]  /*23dd0*/  PRMT R13, R4, 0x7531, R5 ;  /* 0x00007531040d7816 */ /* 0x000fe40000000005 */
[----:B------:R-:W-:-:S02]  /*23de0*/  PRMT R14, R6, 0x6420, R7 ;  /* 0x00006420060e7816 */ /* 0x000fc40000000007 */
[----:B------:R-:W-:Y:S02]  /*23df0*/  PRMT R15, R6, 0x7531, R7 ;  /* 0x00007531060f7816 */ /* 0x000fe40000000007 */
[----:B------:R-:W0:Y:S01]  /*23e00*/  LDSM.16.MT88.4 R4, [R2+0x13400] ;  /* 0x013400000204783b */ /* 0x000e220000004200 */
[----:B--2---:R-:W-:Y:S02]  /*23e10*/  IMAD.IADD R21, R32, 0x1, R18 ;  /* 0x0000000120157824 */ /* 0x004fe400078e0212 */
[----:B------:R-:W-:-:S05]  /*23e20*/  VIADD R18, R18, 0x7000 ;  /* 0x0000700012127836 */ /* 0x000fca0000000000 */
[----:B------:R-:W-:Y:S02]  /*23e30*/  LOP3.LUT R18, R18, R25, RZ, 0xfc, !PT ;  /* 0x0000001912127212 */ /* 0x000fe400078efcff */
[C---:B------:R-:W-:Y:S02]  /*23e40*/  IADD3 R3, R24.reuse, R21, R26 ;  /* 0x0000001518037210 */ /* 0x040fe40007ffe01a */
[----:B------:R-:W-:Y:S01]  /*23e50*/  IADD3 R24, R24, R37, R21 ;  /* 0x0000002518187210 */ /* 0x000fe20007ffe015 */
[----:B------:R-:W-:Y:S01]  /*23e60*/  IMAD.IADD R18, R23, 0x1, R18 ;  /* 0x0000000117127824 */ /* 0x000fe200078e0212 */
[C-C-:B0-----:R-:W-:Y:S02]  /*23e70*/  PRMT R8, R4.reuse, 0x6420, R5.reuse ;  /* 0x0000642004087816 */ /* 0x141fe40000000005 */
[----:B------:R-:W-:Y:S02]  /*23e80*/  PRMT R9, R4, 0x7531, R5 ;  /* 0x0000753104097816 */ /* 0x000fe40000000005 */
[----:B------:R-:W-:-:S02]  /*23e90*/  PRMT R10, R6, 0x6420, R7 ;  /* 0x00006420060a7816 */ /* 0x000fc40000000007 */
[----:B------:R-:W-:Y:S01]  /*23ea0*/  PRMT R11, R6, 0x7531, R7 ;  /* 0x00007531060b7816 */ /* 0x000fe20000000007 */
        /* <DEDUP_REMOVED lines=22> */
.L_x_795:
[----:B-1----:R1:W-:Y:S01]  /*24010*/  SYNCS.ARRIVE.TRANS64.A1T0 RZ, [R0+URZ+0x38850], RZ ;  /* 0x038850ff00ff79a7 */ /* 0x0023e2000810003f */
[----:B------:R-:W-:Y:S06]  /*24020*/  BAR.SYNC.DEFER_BLOCKING 0x2, 0x80 ;  /* 0x0082000000007b1d */ /* 0x000fec0000010000 */
[----:B------:R-:W-:Y:S05]  /*24030*/  @!P0 BRA `(.L_x_796) ;  /* 0x0000000000048947 */ /* 0x000fea0003800000 */
[----:B------:R-:W-:Y:S01]  /*24040*/  BPT.TRAP 0x1 ;  /* 0x000000040000795c */ /* 0x000fe20000300000 */
.L_x_796:
[----:B------:R-:W2:Y:S01]  /*24050*/  LDL R2, [R1+0x10] ;  /* 0x0000100001027983 */ /* 0x000ea20000100800 */
[----:B-1----:R-:W-:Y:S01]  /*24060*/  IADD3 R0, R0, 0x38880, RZ ;  /* 0x0003888000007810 */ /* 0x002fe20007ffe0ff */
[----:B------:R-:W-:-:S05]  /*24070*/  VIADD R27, R27, 0x1 ;  /* 0x000000011b1b7836 */ /* 0x000fca0000000000 */
[----:B------:R-:W-:-:S04]  /*24080*/  ISETP.NE.AND P0, PT, R27, 0x2, PT ;  /* 0x000000021b00780c */ /* 0x000fc80003f05270 */
[----:B------:R-:W-:Y:S02]  /*24090*/  SEL R27, R27, RZ, P0 ;  /* 0x000000ff1b1b7207 */ /* 0x000fe40000000000 */
[----:B--2---:R-:W-:-:S04]  /*240a0*/  PRMT R0, R2, 0x654, R0 ;  /* 0x0000065402007816 */ /* 0x004fc80000000000 */
[----:B------:R1:W-:Y:S02]  /*240b0*/  SYNCS.ARRIVE.TRANS64.RED.A1T0 RZ, [R0+URZ], RZ ;  /* 0x000000ff00ff79a7 */ /* 0x0003e4000810043f */
[----:B-1----:R-:W-:-:S04]  /*240c0*/  SEL R0, RZ, 0x1, P0 ;  /* 0x00000001ff007807 */ /* 0x002fc80000000000 */
[----:B------:R-:W-:-:S07]  /*240d0*/  LOP3.LUT R35, R35, R0, RZ, 0x3c, !PT ;  /* 0x0000000023237212 */ /* 0x000fce00078e3cff */
.L_x_737:
[----:B------:R-:W-:-:S13]  /*240e0*/  LOP3.LUT P0, RZ, R22, 0x80, RZ, 0xc0, !PT ;  /* 0x0000008016ff7812 */ /* 0x000fda000780c0ff */
[----:B------:R-:W-:Y:S05]  /*240f0*/  @!P0 BRA `(.L_x_797) ;  /* 0x0000000000288947 */ /* 0x000fea0003800000 */
[----:B------:R-:W-:Y:S05]  /*24100*/  WARPSYNC.ALL ;  /* 0x0000000000007948 */ /* 0x000fea0003800000 */
[----:B------:R-:W1:Y:S08]  /*24110*/  S2UR UR4, SR_CgaCtaId ;  /* 0x00000000000479c3 */ /* 0x000e700000008800 */
[----:B------:R-:W-:Y:S01]  /*24120*/  BAR.SYNC.DEFER_BLOCKING 0x5, 0x180 ;  /* 0x0146000000007b1d */ /* 0x000fe20000010000 */
[----:B0-----:R-:W-:Y:S01]  /*24130*/  MOV R23, 0x400 ;  /* 0x0000040000177802 */ /* 0x001fe20000000f00 */
[----:B-1----:R-:W-:-:S05]  /*24140*/  IMAD.U32 R0, RZ, RZ, UR4 ;  /* 0x00000004ff007e24 */ /* 0x002fca000f8e00ff */
[----:B------:R-:W-:Y:S01]  /*24150*/  LEA R23, R0, R23, 0x18 ;  /* 0x0000001700177211 */ /* 0x000fe200078ec0ff */
[----:B------:R2:W-:Y:S04]  /*24160*/  STL [R1+0x10], R0 ;  /* 0x0000100001007387 */ /* 0x0005e80000100800 */
[----:B------:R2:W3:Y:S01]  /*24170*/  LDS.128 R16, [R23+0x388d0] ;  /* 0x0388d00017107984 */ /* 0x0004e20000000c00 */
[----:B------:R-:W-:Y:S06]  /*24180*/  BAR.ARV 0x4, 0x180 ;  /* 0x0106000000007b1d */ /* 0x000fec0000002000 */
[----:B------:R-:W-:Y:S05]  /*24190*/  BRA `(.L_x_798) ;  /* 0x0000000800487947 */ /* 0x000fea0003800000 */
.L_x_797:
[----:B------:R-:W0:Y:S01]  /*241a0*/  S2R R0, SR_TID.X ;  /* 0x0000000000007919 */ /* 0x000e220000002100 */
[----:B------:R-:W-:Y:S01]  /*241b0*/  UMOV UR4, 0xffffffff ;  /* 0xffffffff00047882 */ /* 0x000fe20000000000 */
[----:B0-----:R-:W-:-:S04]  /*241c0*/  LOP3.LUT R8, R0, 0x1f, RZ, 0xc0, !PT ;  /* 0x0000001f00087812 */ /* 0x001fc800078ec0ff */
[----:B------:R-:W-:Y:S01]  /*241d0*/  ISETP.NE.AND P0, PT, R8, 0x1f, PT ;  /* 0x0000001f0800780c */ /* 0x000fe20003f05270 */
[----:B------:R-:W-:-:S12]  /*241e0*/  BRA.DIV UR4, `(.L_x_799) ;  /* 0x0000008204387947 */ /* 0x000fd8000b800000 */
[----:B------:R-:W-:Y:S01]  /*241f0*/  IMAD.IADD R5, R19, 0x1, R8 ;  /* 0x0000000113057824 */ /* 0x000fe200078e0208 */
[----:B------:R-:W-:-:S04]  /*24200*/  ULDC UR4, c[0x0][0xc3c] ;  /* 0x00030f0000047ab9 */ /* 0x000fc80000000800 */
[----:B------:R-:W-:-:S13]  /*24210*/  ISETP.GE.OR P1, PT, R5, UR4, !P0 ;  /* 0x0000000405007c0c */ /* 0x000fda000c726670 */
[----:B------:R-:W0:Y:S02]  /*24220*/  @!P1 LDC.64 R2, c[0x0][0xc80] ;  /* 0x00032000ff029b82 */ /* 0x000e240000000a00 */
[----:B0-----:R-:W-:-:S06]  /*24230*/  @!P1 IMAD.WIDE R2, R5, 0x4, R2 ;  /* 0x0000000405029825 */ /* 0x001fcc00078e0202 */
[----:B------:R0:W2:Y:S01]  /*24240*/  @!P1 LDG.E R3, desc[UR36][R2.64] ;  /* 0x0000002402039981 */ /* 0x0000a2000c1e1900 */
[C---:B------:R-:W-:Y:S02]  /*24250*/  ISETP.GE.U32.AND P2, PT, R8.reuse, 0x2, PT ;  /* 0x000000020800780c */ /* 0x040fe40003f46070 */
[C---:B------:R-:W-:Y:S01]  /*24260*/  ISETP.GE.U32.AND P3, PT, R8.reuse, 0x4, PT ;  /* 0x000000040800780c */ /* 0x040fe20003f66070 */
[----:B------:R-:W-:Y:S01]  /*24270*/  SHFL.IDX PT, R0, R16, RZ, 0x1f ;  /* 0x00001fff10007589 */ /* 0x000fe200000e0000 */
[C---:B------:R-:W-:Y:S02]  /*24280*/  ISETP.GE.U32.AND P4, PT, R8.reuse, 0x8, PT ;  /* 0x000000080800780c */ /* 0x040fe40003f86070 */
[C---:B------:R-:W-:Y:S01]  /*24290*/  ISETP.GE.U32.AND P5, PT, R8.reuse, 0x10, PT ;  /* 0x000000100800780c */ /* 0x040fe20003fa6070 */
[----:B------:R-:W-:Y:S01]  /*242a0*/  SHFL.IDX PT, R4, R16, 0x1, 0x1f ;  /* 0x00201f0010047f89 */ /* 0x000fe200000e0000 */
[----:B0-----:R-:W-:Y:S01]  /*242b0*/  MOV R2, RZ ;  /* 0x000000ff00027202 */ /* 0x001fe20000000f00 */
[----:B--2---:R-:W-:Y:S01]  /*242c0*/  @!P1 IMAD.MOV.U32 R2, RZ, RZ, R3 ;  /* 0x000000ffff029224 */ /* 0x004fe200078e0003 */
[----:B------:R-:W-:-:S04]  /*242d0*/  ISETP.NE.AND P1, PT, R8, RZ, PT ;  /* 0x000000ff0800720c */ /* 0x000fc80003f25270 */
[----:B------:R-:W0:Y:S02]  /*242e0*/  SHFL.UP PT, R14, R2, 0x1, RZ ;  /* 0x04200000020e7989 */ /* 0x000e2400000e00ff */
        /* <DEDUP_REMOVED lines=14> */
[----:B------:R0:W1:Y:S02]  /*243d0*/  SHFL.IDX PT, R14, R3, 0x1f, 0x1f ;  /* 0x03e01f00030e7f89 */ /* 0x00006400000e0000 */
.L_x_1095:
[----:B------:R-:W-:Y:S02]  /*243e0*/  ULDC UR4, c[0x0][0xc38] ;  /* 0x00030e0000047ab9 */ /* 0x000fe40000000800 */
[----:B------:R-:W-:-:S04]  /*243f0*/  IMAD.U32 R16, RZ, RZ, UR4 ;  /* 0x00000004ff107e24 */ /* 0x000fc8000f8e00ff */
[----:B-1----:R-:W-:-:S05]  /*24400*/  IMAD R5, R14, R16, RZ ;  /* 0x000000100e057224 */ /* 0x002fca00078e02ff */
[----:B------:R-:W-:-:S04]  /*24410*/  IADD3 R4, R4, R5, RZ ;  /* 0x0000000504047210 */ /* 0x000fc80007ffe0ff */
[----:B------:R-:W-:-:S13]  /*24420*/  ISETP.GT.AND P6, PT, R4, R0, PT ;  /* 0x000000000400720c */ /* 0x000fda0003fc4270 */
[----:B------:R-:W-:Y:S05]  /*24430*/  @P6 BRA `(.L_x_800) ;  /* 0x00000000009c6947 */ /* 0x000fea0003800000 */
.L_x_805:
[----:B------:R-:W1:Y:S01]  /*24440*/  LDC R6, c[0x0][0xc3c] ;  /* 0x00030f00ff067b82 */ /* 0x000e620000000800 */
[----:B------:R-:W-:-:S05]  /*24450*/  VIADD R19, R19, 0x1f ;  /* 0x0000001f13137836 */ /* 0x000fca0000000000 */
[----:B-1----:R-:W-:-:S13]  /*24460*/  ISETP.GE.AND P6, PT, R19, R6, PT ;  /* 0x000000061300720c */ /* 0x002fda0003fc6270 */
[----:B------:R-:W-:Y:S05]  /*24470*/  @P6 BRA `(.L_x_801) ;  /* 0x0000000400446947 */ /* 0x000fea0003800000 */
[----:B------:R-:W1:Y:S01]  /*24480*/  S2R R2, SR_TID.X ;  /* 0x0000000000027919 */ /* 0x000e620000002100 */
[----:B------:R-:W-:Y:S01]  /*24490*/  BSSY B0, `(.L_x_802) ;  /* 0x0000009000007945 */ /* 0x000fe20003800000 */
[----:B-1----:R-:W-:-:S05]  /*244a0*/  LOP3.LUT R2, R2, 0x1f, RZ, 0xc0, !PT ;  /* 0x0000001f02027812 */ /* 0x002fca00078ec0ff */
[----:B------:R-:W-:Y:S02]  /*244b0*/  IMAD.IADD R5, R19, 0x1, R2 ;  /* 0x0000000113057824 */ /* 0x000fe400078e0202 */
[----:B------:R-:W-:-:S03]  /*244c0*/  IMAD.MOV.U32 R2, RZ, RZ, RZ ;  /* 0x000000ffff027224 */ /* 0x000fc600078e00ff */
[----:B------:R-:W-:-:S13]  /*244d0*/  ISETP.GE.OR P6, PT, R5, R6, !P0 ;  /* 0x000000060500720c */ /* 0x000fda00047c6670 */
[----:B------:R-:W-:Y:S05]  /*244e0*/  @P6 BRA `(.L_x_803) ;  /* 0x00000000000c6947 */ /* 0x000fea0003800000 */
[----:B0-----:R-:W0:Y:S02]  /*244f0*/  LDC.64 R2, c[0x0][0xc80] ;  /* 0x00032000ff027b82 */ /* 0x001e240000000a00 */
[----:B0-----:R-:W-:-:S06]  /*24500*/  IMAD.WIDE R2, R5, 0x4, R2 ;  /* 0x0000000405027825 */ /* 0x001fcc00078e0202 */
[----:B------:R1:W5:Y:S02]  /*24510*/  LDG.E R2, desc[UR36][R2.64] ;  /* 0x0000002402027981 */ /* 0x000364000c1e1900 */
.L_x_803:
[----:B------:R-:W-:Y:S05]  /*24520*/  BSYNC B0 ;  /* 0x0000000000007941 */ /* 0x000fea0003800000 */
.L_x_802:
[----:B------:R-:W-:-:S03]  /*24530*/  UMOV UR4, 0xffffffff ;  /* 0xffffffff00047882 */ /* 0x000fc60000000000 */
[----:B------:R-:W-:Y:S05]  /*24540*/  BRA.DIV UR4, `(.L_x_804) ;  /* 0x0000008204847947 */ /* 0x000fea000b800000 */
[----:B-----5:R-:W2:Y:S02]  /*24550*/  SHFL.UP PT, R14, R2, 0x1, RZ ;  /* 0x04200000020e7989 */ /* 0x020ea400000e00ff */
[----:B--2---:R-:W-:-:S04]  /*24560*/  SEL R13, R14, RZ, P1 ;  /* 0x000000ff0e0d7207 */ /* 0x004fc80000800000 */
[----:B------:R-:W-:-:S05]  /*24570*/  IADD3 R13, R2, R13, RZ ;  /* 0x0000000d020d7210 */ /* 0x000fca0007ffe0ff */
[----:B------:R-:W2:Y:S02]  /*24580*/  SHFL.UP PT, R14, R13, 0x2, RZ ;  /* 0x044000000d0e7989 */ /* 0x000ea400000e00ff */
[----:B--2---:R-:W-:-:S05]  /*24590*/  SEL R14, R14, RZ, P2 ;  /* 0x000000ff0e0e7207 */ /* 0x004fca0001000000 */
[----:B01----:R-:W-:-:S05]  /*245a0*/  IMAD.IADD R3, R13, 0x1, R14 ;  /* 0x000000010d037824 */ /* 0x003fca00078e020e */
        /* <DEDUP_REMOVED lines=9> */
[----:B------:R0:W1:Y:S02]  /*24640*/  SHFL.IDX PT, R14, R3, 0x1f, 0x1f ;  /* 0x03e01f00030e7f89 */ /* 0x00006400000e0000 */
.L_x_1103:
[----:B------:R-:W-:Y:S02]  /*24650*/  ULDC UR4, c[0x0][0xc38] ;  /* 0x00030e0000047ab9 */ /* 0x000fe40000000800 */
[----:B------:R-:W-:-:S04]  /*24660*/  IMAD.U32 R16, RZ, RZ, UR4 ;  /* 0x00000004ff107e24 */ /* 0x000fc8000f8e00ff */
[----:B-1----:R-:W-:-:S04]  /*24670*/  IMAD R5, R14, R16, RZ ;  /* 0x000000100e057224 */ /* 0x002fc800078e02ff */
[----:B------:R-:W-:-:S05]  /*24680*/  IMAD.IADD R4, R5, 0x1, R4 ;  /* 0x0000000105047824 */ /* 0x000fca00078e0204 */
[----:B------:R-:W-:-:S13]  /*24690*/  ISETP.GT.AND P6, PT, R4, R0, PT ;  /* 0x000000000400720c */ /* 0x000fda0003fc4270 */
[----:B------:R-:W-:Y:S05]  /*246a0*/  @!P6 BRA `(.L_x_805) ;  /* 0xfffffffc0064e947 */ /* 0x000fea000383ffff */
.L_x_800:
[----:B------:R-:W-:Y:S01]  /*246b0*/  IMAD.IADD R5, R4, 0x1, -R5 ;  /* 0x0000000104057824 */ /* 0x000fe200078e0a05 */
[----:B------:R-:W-:-:S03]  /*246c0*/  UMOV UR4, 0xffffffff ;  /* 0xffffffff00047882 */ /* 0x000fc60000000000 */
[----:B------:R-:W-:-:S05]  /*246d0*/  IMAD R7, R3, R16, R5 ;  /* 0x0000001003077224 */ /* 0x000fca00078e0205 */
[----:B------:R-:W-:Y:S01]  /*246e0*/  ISETP.GT.AND P6, PT, R7, R0, PT ;  /* 0x000000000700720c */ /* 0x000fe20003fc4270 */
[----:B------:R-:W-:-:S12]  /*246f0*/  BRA.DIV UR4, `(.L_x_806) ;  /* 0x0000008204d47947 */ /* 0x000fd8000b800000 */
[----:B------:R-:W-:-:S04]  /*24700*/  VOTE.ANY R6, PT, !P6 ;  /* 0x0000000000067806 */ /* 0x000fc800070e0100 */
[----:B------:R-:W1:Y:S02]  /*24710*/  POPC R4, R6 ;  /* 0x0000000600047309 */ /* 0x000e640000000000 */
[----:B-1----:R1:W2:Y:S02]  /*24720*/  SHFL.IDX PT, R17, R2, R4, 0x1f ;  /* 0x00001f0402117589 */ /* 0x0022a400000e0000 */
.L_x_1107:
[----:B------:R-:W-:Y:S02]  /*24730*/  ISETP.NE.AND P0, PT, R6, RZ, PT ;  /* 0x000000ff0600720c */ /* 0x000fe40003f05270 */
[----:B------:R-:W-:-:S11]  /*24740*/  MOV R14, RZ ;  /* 0x000000ff000e7202 */ /* 0x000fd60000000f00 */
[----:B------:R-:W-:Y:S05]  /*24750*/  @!P0 BRA `(.L_x_807) ;  /* 0x0000000000108947 */ /* 0x000fea0003800000 */
[----:B------:R-:W-:Y:S01]  /*24760*/  UMOV UR4, 0xffffffff ;  /* 0xffffffff00047882 */ /* 0x000fe20000000000 */
[----:B------:R-:W-:Y:S02]  /*24770*/  VIADD R12, R4, 0xffffffff ;  /* 0xffffffff040c7836 */ /* 0x000fe40000000000 */
[----:B------:R-:W-:Y:S05]  /*24780*/  BRA.DIV UR4, `(.L_x_808) ;  /* 0x0000008204f87947 */ /* 0x000fea000b800000 */
[----:B------:R3:W4:Y:S02]  /*24790*/  SHFL.IDX PT, R14, R3, R12, 0x1f ;  /* 0x00001f0c030e7589 */ /* 0x00072400000e0000 */
.L_x_807:
[----:B--2---:R-:W-:Y:S01]  /*247a0*/  IABS R6, R17 ;  /* 0x0000001100067213 */ /* 0x004fe20000000000 */
[----:B----4-:R-:W-:Y:S01]  /*247b0*/  IMAD R16, R14, R16, R5 ;  /* 0x000000100e107224 */ /* 0x010fe200078e0205 */
[----:B-1----:R-:W-:Y:S02]  /*247c0*/  MOV R2, RZ ;  /* 0x000000ff00027202 */ /* 0x002fe40000000f00 */
[----:B------:R-:W1:Y:S01]  /*247d0*/  I2F.RP R7, R6 ;  /* 0x0000000600077306 */ /* 0x000e620000209400 */
[----:B------:R-:W-:Y:S01]  /*247e0*/  IMAD.IADD R0, R0, 0x1, -R16 ;  /* 0x0000000100007824 */ /* 0x000fe200078e0a10 */
[----:B------:R-:W-:-:S06]  /*247f0*/  IADD3 R19, R4, R19, RZ ;  /* 0x0000001304137210 */ /* 0x000fcc0007ffe0ff */
[----:B-1----:R-:W0:Y:S02]  /*24800*/  MUFU.RCP R7, R7 ;  /* 0x0000000700077308 */ /* 0x002e240000001000 */
[----:B0--3--:R-:W-:-:S06]  /*24810*/  VIADD R3, R7, 0xffffffe ;  /* 0x0ffffffe07037836 */ /* 0x009fcc0000000000 */
[----:B------:R-:W0:Y:S02]  /*24820*/  F2I.FTZ.U32.TRUNC.NTZ R3, R3 ;  /* 0x0000000300037305 */ /* 0x000e24000021f000 */
[----:B0-----:R-:W-:-:S04]  /*24830*/  IMAD.MOV R5, RZ, RZ, -R3 ;  /* 0x000000ffff057224 */ /* 0x001fc800078e0a03 */
[----:B------:R-:W-:-:S04]  /*24840*/  IMAD R5, R5, R6, RZ ;  /* 0x0000000605057224 */ /* 0x000fc800078e02ff */
[----:B------:R-:W-:Y:S01]  /*24850*/  IMAD.HI.U32 R2, R3, R5, R2 ;  /* 0x0000000503027227 */ /* 0x000fe200078e0002 */
[----:B------:R-:W-:Y:S02]  /*24860*/  IABS R5, R17 ;  /* 0x0000001100057213 */ /* 0x000fe40000000000 */
[----:B------:R-:W-:-:S03]  /*24870*/  IABS R3, R0 ;  /* 0x0000000000037213 */ /* 0x000fc60000000000 */
[----:B------:R-:W-:Y:S02]  /*24880*/  IMAD.MOV R5, RZ, RZ, -R5 ;  /* 0x000000ffff057224 */ /* 0x000fe400078e0a05 */
[----:B------:R-:W-:-:S04]  /*24890*/  IMAD.HI.U32 R2, R2, R3, RZ ;  /* 0x0000000302027227 */ /* 0x000fc800078e00ff */
[----:B------:R-:W-:-:S05]  /*248a0*/  IMAD R3, R2, R5, R3 ;  /* 0x0000000502037224 */ /* 0x000fca00078e0203 */
[----:B------:R-:W-:-:S13]  /*248b0*/  ISETP.GT.U32.AND P1, PT, R6, R3, PT ;  /* 0x000000030600720c */ /* 0x000fda0003f24070 */
[----:B------:R-:W-:Y:S01]  /*248c0*/  @!P1 IMAD.IADD R3, R3, 0x1, -R6 ;  /* 0x0000000103039824 */ /* 0x000fe200078e0a06 */
[----:B------:R-:W-:Y:S02]  /*248d0*/  @!P1 IADD3 R2, R2, 0x1, RZ ;  /* 0x0000000102029810 */ /* 0x000fe40007ffe0ff */
        /* <DEDUP_REMOVED lines=11> */
.L_x_801:
[----:B------:R-:W-:Y:S01]  /*24990*/  UMOV UR4, URZ ;  /* 0x0000003f00047c82 */ /* 0x000fe20008000000 */
[----:B------:R-:W-:Y:S01]  /*249a0*/  UMOV UR5, URZ ;  /* 0x0000003f00057c82 */ /* 0x000fe20008000000 */
[----:B------:R-:W-:Y:S01]  /*249b0*/  ULDC UR6, c[0x0][0xc3c] ;  /* 0x00030f0000067ab9 */ /* 0x000fe20000000800 */
[----:B------:R-:W-:Y:S01]  /*249c0*/  IMAD.MOV.U32 R16, RZ, RZ, R0 ;  /* 0x000000ffff107224 */ /* 0x000fe200078e0000 */
[----:B------:R-:W-:Y:S01]  /*249d0*/  MOV R18, UR5 ;  /* 0x0000000500127c02 */ /* 0x000fe20008000f00 */
[----:B------:R-:W-:Y:S02]  /*249e0*/  IMAD.U32 R17, RZ, RZ, UR4 ;  /* 0x00000004ff117e24 */ /* 0x000fe4000f8e00ff */
[----:B------:R-:W-:-:S07]  /*249f0*/  IMAD.U32 R19, RZ, RZ, UR6 ;  /* 0x00000006ff137e24 */ /* 0x000fce000f8e00ff */
.L_x_809:
[----:B------:R1:W2:Y:S01]  /*24a00*/  LDL R2, [R1+0x10] ;  /* 0x0000100001027983 */ /* 0x0002a20000100800 */
[----:B------:R-:W3:Y:S01]  /*24a10*/  S2R R0, SR_TID.X ;  /* 0x0000000000007919 */ /* 0x000ee20000002100 */
[----:B------:R-:W-:Y:S05]  /*24a20*/  WARPSYNC.ALL ;  /* 0x0000000000007948 */ /* 0x000fea0003800000 */
[----:B---3--:R-:W-:Y:S01]  /*24a30*/  LOP3.LUT R0, R0, 0x1f, RZ, 0xc0, !PT ;  /* 0x0000001f00007812 */ /* 0x008fe200078ec0ff */
[----:B------:R-:W-:Y:S03]  /*24a40*/  BAR.SYNC.DEFER_BLOCKING 0x4, 0x180 ;  /* 0x0106000000007b1d */ /* 0x000fe60000010000 */
[----:B------:R-:W-:-:S13]  /*24a50*/  ISETP.NE.AND P0, PT, R0, RZ, PT ;  /* 0x000000ff0000720c */ /* 0x000fda0003f05270 */
[----:B------:R-:W-:Y:S01]  /*24a60*/  @!P0 MOV R0, 0x400 ;  /* 0x0000040000008802 */ /* 0x000fe20000000f00 */
[----:B--2---:R-:W2:Y:S03]  /*24a70*/  @!P0 S2R R2, SR_CgaCtaId ;  /* 0x0000000000028919 */ /* 0x004ea60000008800 */
[----:B--2---:R-:W-:Y:S01]  /*24a80*/  @!P0 LEA R23, R2, R0, 0x18 ;  /* 0x0000000002178211 */ /* 0x004fe200078ec0ff */
[----:B------:R1:W-:Y:S04]  /*24a90*/  @!P0 STL [R1+0x10], R2 ;  /* 0x0000100201008387 */ /* 0x0003e80000100800 */
[----:B------:R1:W-:Y:S01]  /*24aa0*/  @!P0 STS.128 [R23+0x388d0], R16 ;  /* 0x0388d01017008388 */ /* 0x0003e20000000c00 */
[----:B------:R-:W-:Y:S06]  /*24ab0*/  BAR.ARV 0x5, 0x180 ;  /* 0x0146000000007b1d */ /* 0x000fec0000002000 */
.L_x_798:
[----:B------:R-:W-:Y:S02]  /*24ac0*/  ULDC UR4, c[0x0][0xc3c] ;  /* 0x00030f0000047ab9 */ /* 0x000fe40000000800 */
[----:B---3--:R-:W-:-:S13]  /*24ad0*/  ISETP.GE.AND P0, PT, R19, UR4, PT ;  /* 0x0000000413007c0c */ /* 0x008fda000bf06270 */
[----:B------:R-:W-:Y:S05]  /*24ae0*/  @!P0 BRA `(.L_x_810) ;  /* 0xffffff9000448947 */ /* 0x000fea000383ffff */
[----:B------:R-:W-:Y:S05]  /*24af0*/  BSYNC B7 ;  /* 0x0000000000077941 */ /* 0x000fea0003800000 */
.L_x_696:
[----:B--2---:R-:W2:Y:S01]  /*24b00*/  LDL.LU R0, [R1+0x40] ;  /* 0x0000400001007983 */ /* 0x004ea20000300800 */
[----:B------:R-:W-:Y:S01]  /*24b10*/  BSSY B0, `(.L_x_811) ;  /* 0x000000b000007945 */ /* 0x000fe20003800000 */
[----:B------:R-:W3:Y:S01]  /*24b20*/  S2R R5, SR_CgaCtaId ;  /* 0x0000000000057919 */ /* 0x000ee20000008800 */
[----:B--2---:R-:W-:-:S05]  /*24b30*/  VIADD R0, R0, 0x1 ;  /* 0x0000000100007836 */ /* 0x004fca0000000000 */
[----:B01----:R-:W-:-:S04]  /*24b40*/  LEA.HI R2, R0, R0, RZ, 0x1 ;  /* 0x0000000000027211 */ /* 0x003fc800078f08ff */
[----:B------:R-:W-:Y:S02]  /*24b50*/  LOP3.LUT R3, R2, 0xfffffffe, RZ, 0xc0, !PT ;  /* 0xfffffffe02037812 */ /* 0x000fe400078ec0ff */
[----:B------:R-:W-:-:S03]  /*24b60*/  MOV R2, 0x400 ;  /* 0x0000040000027802 */ /* 0x000fc60000000f00 */
[----:B------:R-:W-:Y:S01]  /*24b70*/  IMAD.IADD R0, R0, 0x1, -R3 ;  /* 0x0000000100007824 */ /* 0x000fe200078e0a03 */
[----:B---3--:R-:W-:-:S04]  /*24b80*/  LEA R5, R5, R2, 0x18 ;  /* 0x0000000205057211 */ /* 0x008fc800078ec0ff */
[----:B------:R-:W-:-:S04]  /*24b90*/  SHF.L.U32 R0, R0, 0x1f, RZ ;  /* 0x0000001f00007819 */ /* 0x000fc800000006ff */
[----:B------:R-:W0:Y:S02]  /*24ba0*/  SYNCS.PHASECHK.TRANS64.TRYWAIT P0, [R5+URZ+0x38820], R0 ;  /* 0x03882000050075a7 */ /* 0x000e24000800017f */
[----:B0-----:R-:W-:Y:S05]  /*24bb0*/  @!P0 BRA `(.L_x_812) ;  /* 0x0000008000108947 */ /* 0x001fea0003800000 */
.L_x_1110:
[----:B------:R-:W-:Y:S05]  /*24bc0*/  BSYNC B0 ;  /* 0x0000000000007941 */ /* 0x000fea0003800000 */
.L_x_811:
[----:B------:R-:W-:-:S03]  /*24bd0*/  UMOV UR4, 0xffffffff ;  /* 0xffffffff00047882 */ /* 0x000fc60000000000 */
[----:B------:R-:W-:Y:S05]  /*24be0*/  BRA.DIV UR4, `(.L_x_813) ;  /* 0x0000008204187947 */ /* 0x000fea000b800000 */
[----:B0-----:R-:W0:Y:S02]  /*24bf0*/  S2R R0, SR_TID.X ;  /* 0x0000000000007919 */ /* 0x001e240000002100 */
[----:B0-----:R-:W-:-:S04]  /*24c00*/  SHF.R.U32.HI R0, RZ, 0x5, R0 ;  /* 0x00000005ff007819 */ /* 0x001fc80000011600 */
[----:B------:R-:W-:-:S05]  /*24c10*/  LOP3.LUT R0, R0, 0x3, RZ, 0xc0, !PT ;  /* 0x0000000300007812 */ /* 0x000fca00078ec0ff */
[----:B------:R0:W1:Y:S02]  /*24c20*/  SHFL.IDX PT, R14, R0, RZ, 0x1f ;  /* 0x00001fff000e7589 */ /* 0x00006400000e0000 */
.L_x_1113:
[----:B-1----:R-:W-:-:S13]  /*24c30*/  ISETP.NE.AND P0, PT, R14, RZ, PT ;  /* 0x000000ff0e00720c */ /* 0x002fda0003f05270 */
[----:B------:R-:W-:Y:S05]  /*24c40*/  @P0 BRA `(.L_x_491) ;  /* 0x0000000000b00947 */ /* 0x000fea0003800000 */
[----:B------:R-:W-:-:S03]  /*24c50*/  UMOV UR4, 0xffffffff ;  /* 0xffffffff00047882 */ /* 0x000fc60000000000 */
[----:B------:R-:W-:Y:S05]  /*24c60*/  BRA.DIV UR4, `(.L_x_814) ;  /* 0x00000082042c7947 */ /* 0x000fea000b800000 */
[----:B------:R-:W-:-:S13]  /*24c70*/  ELECT P6, URZ, PT ;  /* 0x00000000003f782f */ /* 0x000fda00038c0000 */
.L_x_1116:
[----:B------:R-:W-:Y:S05]  /*24c80*/  @!P6 BRA `(.L_x_491) ;  /* 0x0000000000a0e947 */ /* 0x000fea0003800000 */
[----:B0-----:R-:W2:Y:S02]  /*24c90*/  LDL R0, [R1+0x5c] ;  /* 0x00005c0001007983 */ /* 0x001ea40000100800 */
[----:B--2---:R-:W-:-:S13]  /*24ca0*/  R2UR UR4, R0 ;  /* 0x00000000000472ca */ /* 0x004fda00000e0000 */
[----:B------:R-:W-:-:S06]  /*24cb0*/  ULOP3.LUT UR4, UR4, 0x2, URZ, 0xfc, !UPT ;  /* 0x0000000204047892 */ /* 0x000fcc000f8efc3f */
[----:B------:R-:W-:-:S04]  /*24cc0*/  MOV R0, UR4 ;  /* 0x0000000400007c02 */ /* 0x000fc80008000f00 */
[----:B------:R-:W-:-:S13]  /*24cd0*/  ISETP.NE.AND P0, PT, R0, 0x3, PT ;  /* 0x000000030000780c */ /* 0x000fda0003f05270 */
[----:B------:R-:W-:Y:S05]  /*24ce0*/  @!P0 BRA `(.L_x_815) ;  /* 0x0000000000048947 */ /* 0x000fea0003800000 */
[----:B------:R-:W-:Y:S01]  /*24cf0*/  BPT.TRAP 0x1 ;  /* 0x000000040000795c */ /* 0x000fe20000300000 */
.L_x_815:
[----:B------:R-:W-:Y:S01]  /*24d00*/  IMAD R3, R27, 0x8, R5 ;  /* 0x000000081b037824 */ /* 0x000fe200078e0205 */
[----:B------:R-:W-:Y:S01]  /*24d10*/  SHF.L.U32 R2, R35, 0x1f, RZ ;  /* 0x0000001f23027819 */ /* 0x000fe200000006ff */
[----:B------:R-:W-:-:S03]  /*24d20*/  VIADD R27, R27, 0x1 ;  /* 0x000000011b1b7836 */ /* 0x000fc60000000000 */
[----:B------:R-:W0:Y:S02]  /*24d30*/  SYNCS.PHASECHK.TRANS64.TRYWAIT P1, [R3+URZ+0x38840], R2 ;  /* 0x03884002030075a7 */ /* 0x000e24000802017f */
[----:B------:R-:W-:-:S04]  /*24d40*/  ISETP.NE.AND P2, PT, R27, 0x2, PT ;  /* 0x000000021b00780c */ /* 0x000fc80003f45270 */
[----:B------:R-:W-:Y:S01]  /*24d50*/  SEL R0, RZ, 0x1, P2 ;  /* 0x00000001ff007807 */ /* 0x000fe20001000000 */
[----:B0-----:R-:W-:Y:S08]  /*24d60*/  @!P1 BRA `(.L_x_816) ;  /* 0x00000080000c9947 */ /* 0x001ff00003800000 */
.L_x_1117:
[----:B------:R-:W-:Y:S02]  /*24d70*/  SEL R27, R27, RZ, P2 ;  /* 0x000000ff1b1b7207 */ /* 0x000fe40001000000 */
[----:B------:R-:W-:Y:S01]  /*24d80*/  LOP3.LUT R0, R35, R0, RZ, 0x3c, !PT ;  /* 0x0000000023007212 */ /* 0x000fe200078e3cff */
[----:B------:R-:W-:Y:S06]  /*24d90*/  @!P0 BRA `(.L_x_817) ;  /* 0x0000000000048947 */ /* 0x000fec0003800000 */
[----:B------:R-:W-:Y:S01]  /*24da0*/  BPT.TRAP 0x1 ;  /* 0x000000040000795c */ /* 0x000fe20000300000 */
.L_x_817:
[----:B------:R-:W-:Y:S01]  /*24db0*/  IMAD R27, R27, 0x8, R5 ;  /* 0x000000081b1b7824 */ /* 0x000fe200078e0205 */
[----:B------:R-:W-:-:S04]  /*24dc0*/  SHF.L.U32 R0, R0, 0x1f, RZ ;  /* 0x0000001f00007819 */ /* 0x000fc800000006ff */
[----:B------:R-:W1:Y:S02]  /*24dd0*/  SYNCS.PHASECHK.TRANS64.TRYWAIT P1, [R27+URZ+0x38840], R0 ;  /* 0x038840001b0075a7 */ /* 0x000e64000802017f */
[----:B-1----:R-:W-:Y:S05]  /*24de0*/  @!P1 BRA `(.L_x_818) ;  /* 0x0000008000009947 */ /* 0x002fea0003800000 */
.L_x_1118:
[----:B------:R-:W-:Y:S05]  /*24df0*/  @!P0 BRA `(.L_x_819) ;  /* 0x0000000000048947 */ /* 0x000fea0003800000 */
[----:B------:R-:W-:Y:S01]  /*24e00*/  BPT.TRAP 0x1 ;  /* 0x000000040000795c */ /* 0x000fe20000300000 */
.L_x_819:
[----:B------:R-:W2:Y:S02]  /*24e10*/  SYNCS.PHASECHK.TRANS64.TRYWAIT P1, [R3+URZ+0x38860], R2 ;  /* 0x03886002030075a7 */ /* 0x000ea4000802017f */
[----:B--2---:R-:W-:Y:S05]  /*24e20*/  @!P1 BRA `(.L_x_820) ;  /* 0x0000008000049947 */ /* 0x004fea0003800000 */
.L_x_1119:
[----:B------:R-:W-:Y:S05]  /*24e30*/  @!P0 BRA `(.L_x_821) ;  /* 0x0000000000048947 */ /* 0x000fea0003800000 */
[----:B------:R-:W-:Y:S01]  /*24e40*/  BPT.TRAP 0x1 ;  /* 0x000000040000795c */ /* 0x000fe20000300000 */
.L_x_821:
[----:B------:R-:W3:Y:S02]  /*24e50*/  SYNCS.PHASECHK.TRANS64.TRYWAIT P1, [R27+URZ+0x38860], R0 ;  /* 0x038860001b0075a7 */ /* 0x000ee4000802017f */
[----:B---3--:R-:W-:Y:S05]  /*24e60*/  @!P1 BRA `(.L_x_822) ;  /* 0x0000008000089947 */ /* 0x008fea0003800000 */
.L_x_1120:
[----:B------:R-:W-:Y:S05]  /*24e70*/  @!P0 BRA `(.L_x_823) ;  /* 0x0000000000048947 */ /* 0x000fea0003800000 */
[----:B------:R-:W-:Y:S01]  /*24e80*/  BPT.TRAP 0x1 ;  /* 0x000000040000795c */ /* 0x000fe20000300000 */
.L_x_823:
[----:B------:R-:W4:Y:S02]  /*24e90*/  SYNCS.PHASECHK.TRANS64.TRYWAIT P1, [R3+URZ+0x38880], R2 ;  /* 0x03888002030075a7 */ /* 0x000f24000802017f */
[----:B----4-:R-:W-:Y:S05]  /*24ea0*/  @!P1 BRA `(.L_x_824) ;  /* 0x00000080000c9947 */ /* 0x010fea0003800000 */
.L_x_1121:
[----:B------:R-:W-:Y:S05]  /*24eb0*/  @!P0 BRA `(.L_x_825) ;  /* 0x0000000000048947 */ /* 0x000fea0003800000 */
[----:B------:R-:W-:Y:S01]  /*24ec0*/  BPT.TRAP 0x1 ;  /* 0x000000040000795c */ /* 0x000fe20000300000 */
.L_x_825:
[----:B------:R0:W0:Y:S02]  /*24ed0*/  SYNCS.PHASECHK.TRANS64.TRYWAIT P0, [R27+URZ+0x38880], R0 ;  /* 0x038880001b0075a7 */ /* 0x000024000800017f */
[----:B0-----:R-:W-:Y:S05]  /*24ee0*/  @!P0 NANOSLEEP.SYNCS 0x989680 ;  /* 0x009896800000895d */ /* 0x001fea0003900000 */
[----:B------:R-:W0:Y:S02]  /*24ef0*/  @!P0 SYNCS.PHASECHK.TRANS64 P0, [R27+URZ+0x38880], R0 ;  /* 0x038880001b0085a7 */ /* 0x000e24000800007f */
[----:B0-----:R-:W-:Y:S05]  /*24f00*/  @!P0 BRA `(.L_x_825) ;  /* 0xfffffffc00f08947 */ /* 0x001fea000383ffff */
.L_x_491:
[----:B------:R-:W-:Y:S05]  /*24f10*/  BSYNC B8 ;  /* 0x0000000000087941 */ /* 0x000fea0003800000 */
.L_x_488:
[----:B------:R-:W-:Y:S05]  /*24f20*/  EXIT ;  /* 0x000000000000794d */ /* 0x000fea0003800000 */
.L_x_513:
[----:B---3--:R3:W4:Y:S02]  /*24f30*/  SYNCS.PHASECHK.TRANS64.TRYWAIT P6, [R80+URZ+0x38890], R103 ;  /* 0x03889067500075a7 */ /* 0x00872400080c017f */
[----:B----4-:R-:W-:Y:S05]  /*24f40*/  @!P6 NANOSLEEP.SYNCS 0x989680 ;  /* 0x009896800000e95d */ /* 0x010fea0003900000 */
[----:B------:R-:W4:Y:S02]  /*24f50*/  @!P6 SYNCS.PHASECHK.TRANS64 P6, [R80+URZ+0x38890], R103 ;  /* 0x038890675000e5a7 */ /* 0x000f2400080c007f */
[----:B----4-:R-:W-:Y:S05]  /*24f60*/  @!P6 BRA `(.L_x_513) ;  /* 0xfffffffc00f0e947 */ /* 0x010fea000383ffff */
[----:B------:R-:W-:Y:S05]  /*24f70*/  BRA `(.L_x_826) ;  /* 0xfffffddc00747947 */ /* 0x000fea000383ffff */
.L_x_514:
[----:B------:R-:W-:Y:S01]  /*24f80*/  BSSY B1, `(.L_x_827) ;  /* 0x0000008000017945 */ /* 0x000fe20003800000 */
[----:B--2---:R-:W-:Y:S01]  /*24f90*/  MOV R13, R107 ;  /* 0x0000006b000d7202 */ /* 0x004fe20000000f00 */
[----:B------:R-:W-:Y:S02]  /*24fa0*/  IMAD.MOV.U32 R12, RZ, RZ, RZ ;  /* 0x000000ffff0c7224 */ /* 0x000fe400078e00ff */
[----:B------:R-:W-:Y:S02]  /*24fb0*/  IMAD.MOV.U32 R11, RZ, RZ, 0x181f ;  /* 0x0000181fff0b7424 */ /* 0x000fe400078e00ff */
[----:B------:R-:W-:-:S07]  /*24fc0*/  IMAD.MOV.U32 R15, RZ, RZ, -0x1 ;  /* 0xffffffffff0f7424 */ /* 0x000fce00078e00ff */
[----:B01-3--:R-:W-:Y:S05]  /*24fd0*/  WARPSYNC.COLLECTIVE R15, `(.L_x_828) ;  /* 0x000000000f087348 */ /* 0x00bfea0003c00000 */
[----:B------:R2:W4:Y:S02]  /*24fe0*/  SHFL.IDX P6, R14, R13, R12, R11 ;  /* 0x0000000c0d0e7389 */ /* 0x00052400000c000b */
[----:B01234-:R-:W-:Y:S01]  /*24ff0*/  ENDCOLLECTIVE ;  /* 0x000000000000791b */ /* 0x01ffe20003800000 */
.L_x_828:
[----:B------:R-:W-:Y:S05]  /*25000*/  BSYNC B1 ;  /* 0x0000000000017941 */ /* 0x000fea0003800000 */
.L_x_827:
[----:B------:R-:W-:Y:S01]  /*25010*/  IMAD.MOV.U32 R13, RZ, RZ, R106 ;  /* 0x000000ffff0d7224 */ /* 0x000fe200078e006a */
[----:B------:R-:W-:Y:S01]  /*25020*/  MOV R15, 0xffffffff ;  /* 0xffffffff000f7802 */ /* 0x000fe20000000f00 */
[----:B------:R-:W-:Y:S01]  /*25030*/  IMAD.MOV.U32 R12, RZ, RZ, RZ ;  /* 0x000000ffff0c7224 */ /* 0x000fe200078e00ff */
[----:B------:R-:W-:Y:S01]  /*25040*/  MOV R78, R14 ;  /* 0x0000000e004e7202 */ /* 0x000fe20000000f00 */
[----:B------:R-:W-:-:S07]  /*25050*/  IMAD.MOV.U32 R11, RZ, RZ, 0x181f ;  /* 0x0000181fff0b7424 */ /* 0x000fce00078e00ff */
[----:B------:R-:W-:Y:S05]  /*25060*/  WARPSYNC.COLLECTIVE R15, `(.L_x_829) ;  /* 0x000000000f087348 */ /* 0x000fea0003c00000 */
[----:B------:R0:W1:Y:S02]  /*25070*/  SHFL.IDX P6, R14, R13, R12, R11 ;  /* 0x0000000c0d0e7389 */ /* 0x00006400000c000b */
[----:B01----:R-:W-:Y:S01]  /*25080*/  ENDCOLLECTIVE ;  /* 0x000000000000791b */ /* 0x003fe20003800000 */
.L_x_829:
[----:B------:R-:W-:Y:S01]  /*25090*/  IMAD.MOV.U32 R79, RZ, RZ, R14 ;  /* 0x000000ffff4f7224 */ /* 0x000fe200078e000e */
[----:B------:R-:W-:Y:S06]  /*250a0*/  BRA `(.L_x_830) ;  /* 0xfffffddc003c7947 */ /* 0x000fec000383ffff */
.L_x_523:
[----:B------:R-:W-:Y:S01]  /*250b0*/  BSSY B1, `(.L_x_831) ;  /* 0x0000008000017945 */ /* 0x000fe20003800000 */
[----:B0-2---:R-:W-:Y:S01]  /*250c0*/  IMAD.MOV.U32 R13, RZ, RZ, R107 ;  /* 0x000000ffff0d7224 */ /* 0x005fe200078e006b */
[----:B------:R-:W-:Y:S01]  /*250d0*/  MOV R11, 0x181f ;  /* 0x0000181f000b7802 */ /* 0x000fe20000000f00 */
[----:B------:R-:W-:Y:S02]  /*250e0*/  IMAD.MOV.U32 R12, RZ, RZ, 0x1 ;  /* 0x00000001ff0c7424 */ /* 0x000fe400078e00ff */
[----:B------:R-:W-:-:S07]  /*250f0*/  IMAD.MOV.U32 R15, RZ, RZ, -0x1 ;  /* 0xffffffffff0f7424 */ /* 0x000fce00078e00ff */
[----:B-1-34-:R-:W-:Y:S05]  /*25100*/  WARPSYNC.COLLECTIVE R15, `(.L_x_832) ;  /* 0x000000000f087348 */ /* 0x01afea0003c00000 */
[----:B------:R0:W2:Y:S02]  /*25110*/  SHFL.IDX P6, R14, R13, R12, R11 ;  /* 0x0000000c0d0e7389 */ /* 0x0000a400000c000b */
[----:B01234-:R-:W-:Y:S01]  /*25120*/  ENDCOLLECTIVE ;  /* 0x000000000000791b */ /* 0x01ffe20003800000 */
.L_x_832:
[----:B------:R-:W-:Y:S05]  /*25130*/  BSYNC B1 ;  /* 0x0000000000017941 */ /* 0x000fea0003800000 */
.L_x_831:
[----:B------:R-:W-:Y:S01]  /*25140*/  IMAD.MOV.U32 R13, RZ, RZ, R106 ;  /* 0x000000ffff0d7224 */ /* 0x000fe200078e006a */
[----:B------:R-:W-:Y:S01]  /*25150*/  MOV R12, 0x1 ;  /* 0x00000001000c7802 */ /* 0x000fe20000000f00 */
[----:B------:R-:W-:Y:S02]  /*25160*/  IMAD.MOV.U32 R11, RZ, RZ, 0x181f ;  /* 0x0000181fff0b7424 */ /* 0x000fe400078e00ff */
[----:B------:R-:W-:Y:S02]  /*25170*/  IMAD.MOV.U32 R15, RZ, RZ, -0x1 ;  /* 0xffffffffff0f7424 */ /* 0x000fe400078e00ff */
[----:B------:R-:W-:-:S07]  /*25180*/  IMAD.MOV.U32 R70, RZ, RZ, R14 ;  /* 0x000000ffff467224 */ /* 0x000fce00078e000e */
[----:B------:R-:W-:Y:S05]  /*25190*/  WARPSYNC.COLLECTIVE R15, `(.L_x_833) ;  /* 0x000000000f087348 */ /* 0x000fea0003c00000 */
[----:B------:R0:W1:Y:S02]  /*251a0*/  SHFL.IDX P6, R14, R13, R12, R11 ;  /* 0x0000000c0d0e7389 */ /* 0x00006400000c000b */
[----:B01----:R-:W-:Y:S01]  /*251b0*/  ENDCOLLECTIVE ;  /* 0x000000000000791b */ /* 0x003fe20003800000 */
.L_x_833:
[----:B------:R-:W-:Y:S01]  /*251c0*/  IMAD.MOV.U32 R71, RZ, RZ, R14 ;  /* 0x000000ffff477224 */ /* 0x000fe200078e000e */
[----:B------:R-:W-:Y:S06]  /*251d0*/  BRA `(.L_x_834) ;  /* 0xfffffde800b87947 */ /* 0x000fec000383ffff */
.L_x_532:
[----:B------:R-:W-:Y:S01]  /*251e0*/  BSSY B1, `(.L_x_835) ;  /* 0x0000008000017945 */ /* 0x000fe20003800000 */
[----:B0-2---:R-:W-:Y:S01]  /*251f0*/  MOV R13, R107 ;  /* 0x0000006b000d7202 */ /* 0x005fe20000000f00 */
[----:B------:R-:W-:Y:S02]  /*25200*/  IMAD.MOV.U32 R12, RZ, RZ, 0x2 ;  /* 0x00000002ff0c7424 */ /* 0x000fe400078e00ff */
[----:B------:R-:W-:Y:S02]  /*25210*/  IMAD.MOV.U32 R11, RZ, RZ, 0x181f ;  /* 0x0000181fff0b7424 */ /* 0x000fe400078e00ff */
[----:B------:R-:W-:-:S07]  /*25220*/  IMAD.MOV.U32 R15, RZ, RZ, -0x1 ;  /* 0xffffffffff0f7424 */ /* 0x000fce00078e00ff */
[----:B-1-34-:R-:W-:Y:S05]  /*25230*/  WARPSYNC.COLLECTIVE R15, `(.L_x_836) ;  /* 0x000000000f087348 */ /* 0x01afea0003c00000 */
[----:B------:R0:W2:Y:S02]  /*25240*/  SHFL.IDX P6, R14, R13, R12, R11 ;  /* 0x0000000c0d0e7389 */ /* 0x0000a400000c000b */
[----:B01234-:R-:W-:Y:S01]  /*25250*/  ENDCOLLECTIVE ;  /* 0x000000000000791b */ /* 0x01ffe20003800000 */
.L_x_836:
[----:B------:R-:W-:Y:S05]  /*25260*/  BSYNC B1 ;  /* 0x0000000000017941 */ /* 0x000fea0003800000 */
.L_x_835:
[----:B------:R-:W-:Y:S01]  /*25270*/  IMAD.MOV.U32 R13, RZ, RZ, R106 ;  /* 0x000000ffff0d7224 */ /* 0x000fe200078e006a */
[----:B------:R-:W-:Y:S01]  /*25280*/  MOV R15, 0xffffffff ;  /* 0xffffffff000f7802 */ /* 0x000fe20000000f00 */
[----:B------:R-:W-:Y:S01]  /*25290*/  IMAD.MOV.U32 R12, RZ, RZ, 0x2 ;  /* 0x00000002ff0c7424 */ /* 0x000fe200078e00ff */
[----:B------:R-:W-:Y:S01]  /*252a0*/  MOV R60, R14 ;  /* 0x0000000e003c7202 */ /* 0x000fe20000000f00 */
[----:B------:R-:W-:-:S07]  /*252b0*/  IMAD.MOV.U32 R11, RZ, RZ, 0x181f ;  /* 0x0000181fff0b7424 */ /* 0x000fce00078e00ff */
[----:B------:R-:W-:Y:S05]  /*252c0*/  WARPSYNC.COLLECTIVE R15, `(.L_x_837) ;  /* 0x000000000f087348 */ /* 0x000fea0003c00000 */
[----:B------:R0:W1:Y:S02]  /*252d0*/  SHFL.IDX P6, R14, R13, R12, R11 ;  /* 0x0000000c0d0e7389 */ /* 0x00006400000c000b */
[----:B01----:R-:W-:Y:S01]  /*252e0*/  ENDCOLLECTIVE ;  /* 0x000000000000791b */ /* 0x003fe20003800000 */
.L_x_837:
[----:B------:R-:W-:Y:S01]  /*252f0*/  IMAD.MOV.U32 R61, RZ, RZ, R14 ;  /* 0x000000ffff3d7224 */ /* 0x000fe200078e000e */
[----:B------:R-:W-:Y:S06]  /*25300*/  BRA `(.L_x_838) ;  /* 0xfffffdf8003c7947 */ /* 0x000fec000383ffff */
.L_x_541:
        /* <DEDUP_REMOVED lines=8> */
.L_x_840:
[----:B------:R-:W-:Y:S05]  /*25390*/  BSYNC B1 ;  /* 0x0000000000017941 */ /* 0x000fea0003800000 */
.L_x_839:
        /* <DEDUP_REMOVED lines=8> */
.L_x_841:
[----:B------:R-:W-:Y:S01]  /*25420*/  IMAD.MOV.U32 R53, RZ, RZ, R14 ;  /* 0x000000ffff357224 */ /* 0x000fe200078e000e */
[----:B------:R-:W-:Y:S06]  /*25430*/  BRA `(.L_x_842) ;  /* 0xfffffe0400c87947 */ /* 0x000fec000383ffff */
.L_x_551:
[----:B-1----:R1:W2:Y:S02]  /*25440*/  SYNCS.PHASECHK.TRANS64.TRYWAIT P3, [R80+URZ+0x38890], R103 ;  /* 0x03889067500075a7 */ /* 0x0022a4000806017f */
[----:B--2---:R-:W-:Y:S05]  /*25450*/  @!P3 NANOSLEEP.SYNCS 0x989680 ;  /* 0x009896800000b95d */ /* 0x004fea0003900000 */
[----:B------:R-:W2:Y:S02]  /*25460*/  @!P3 SYNCS.PHASECHK.TRANS64 P3, [R80+URZ+0x38890], R103 ;  /* 0x038890675000b5a7 */ /* 0x000ea4000806007f */
[----:B--2---:R-:W-:Y:S05]  /*25470*/  @!P3 BRA `(.L_x_551) ;  /* 0xfffffffc00f0b947 */ /* 0x004fea000383ffff */
[----:B------:R-:W-:Y:S05]  /*25480*/  BRA `(.L_x_843) ;  /* 0xfffffe1c00187947 */ /* 0x000fea000383ffff */
.L_x_552:
[----:B------:R-:W-:Y:S01]  /*25490*/  BSSY B1, `(.L_x_844) ;  /* 0x0000008000017945 */ /* 0x000fe20003800000 */
[----:B------:R-:W-:Y:S01]  /*254a0*/  MOV R13, R107 ;  /* 0x0000006b000d7202 */ /* 0x000fe20000000f00 */
[----:B------:R-:W-:Y:S02]  /*254b0*/  IMAD.MOV.U32 R12, RZ, RZ, RZ ;  /* 0x000000ffff0c7224 */ /* 0x000fe400078e00ff */
[----:B------:R-:W-:Y:S02]  /*254c0*/  IMAD.MOV.U32 R11, RZ, RZ, 0x181f ;  /* 0x0000181fff0b7424 */ /* 0x000fe400078e00ff */
[----:B------:R-:W-:-:S07]  /*254d0*/  IMAD.MOV.U32 R15, RZ, RZ, -0x1 ;  /* 0xffffffffff0f7424 */ /* 0x000fce00078e00ff */
[----:B-1----:R-:W-:Y:S05]  /*254e0*/  WARPSYNC.COLLECTIVE R15, `(.L_x_845) ;  /* 0x000000000f087348 */ /* 0x002fea0003c00000 */
[----:B------:R0:W2:Y:S02]  /*254f0*/  SHFL.IDX P6, R14, R13, R12, R11 ;  /* 0x0000000c0d0e7389 */ /* 0x0000a400000c000b */
[----:B012---:R-:W-:Y:S01]  /*25500*/  ENDCOLLECTIVE ;  /* 0x000000000000791b */ /* 0x007fe20003800000 */
.L_x_845:
[----:B------:R-:W-:Y:S05]  /*25510*/  BSYNC B1 ;  /* 0x0000000000017941 */ /* 0x000fea0003800000 */
.L_x_844:
        /* <DEDUP_REMOVED lines=8> */
.L_x_846:
[----:B------:R-:W-:Y:S01]  /*255a0*/  IMAD.MOV.U32 R110, RZ, RZ, R14 ;  /* 0x000000ffff6e7224 */ /* 0x000fe200078e000e */
[----:B------:R-:W-:Y:S06]  /*255b0*/  BRA `(.L_x_847) ;  /* 0xfffffe1800e47947 */ /* 0x000fec000383ffff */
.L_x_557:
[----:B------:R-:W-:Y:S01]  /*255c0*/  BSSY B1, `(.L_x_848) ;  /* 0x0000008000017945 */ /* 0x000fe20003800000 */
[----:B----4-:R-:W-:Y:S01]  /*255d0*/  IMAD.MOV.U32 R13, RZ, RZ, R107 ;  /* 0x000000ffff0d7224 */ /* 0x010fe200078e006b */
[----:B------:R-:W-:Y:S01]  /*255e0*/  MOV R11, 0x181f ;  /* 0x0000181f000b7802 */ /* 0x000fe20000000f00 */
[----:B------:R-:W-:Y:S02]  /*255f0*/  IMAD.MOV.U32 R12, RZ, RZ, 0x1 ;  /* 0x00000001ff0c7424 */ /* 0x000fe400078e00ff */
[----:B------:R-:W-:-:S07]  /*25600*/  IMAD.MOV.U32 R15, RZ, RZ, -0x1 ;  /* 0xffffffffff0f7424 */ /* 0x000fce00078e00ff */
[----:B0123--:R-:W-:Y:S05]  /*25610*/  WARPSYNC.COLLECTIVE R15, `(.L_x_849) ;  /* 0x000000000f087348 */ /* 0x00ffea0003c00000 */
[----:B------:R4:W0:Y:S02]  /*25620*/  SHFL.IDX P6, R14, R13, R12, R11 ;  /* 0x0000000c0d0e7389 */ /* 0x00082400000c000b */
[----:B01234-:R-:W-:Y:S01]  /*25630*/  ENDCOLLECTIVE ;  /* 0x000000000000791b */ /* 0x01ffe20003800000 */
.L_x_849:
[----:B------:R-:W-:Y:S05]  /*25640*/  BSYNC B1 ;  /* 0x0000000000017941 */ /* 0x000fea0003800000 */
.L_x_848:
        /* <DEDUP_REMOVED lines=8> */
.L_x_850:
[----:B------:R-:W-:Y:S01]  /*256d0*/  IMAD.MOV.U32 R50, RZ, RZ, R14 ;  /* 0x000000ffff327224 */ /* 0x000fe200078e000e */
[----:B------:R-:W-:Y:S06]  /*256e0*/  BRA `(.L_x_851) ;  /* 0xfffffe2800907947 */ /* 0x000fec000383ffff */
.L_x_562:
[----:B------:R-:W-:Y:S01]  /*256f0*/  BSSY B1, `(.L_x_852) ;  /* 0x0000008000017945 */ /* 0x000fe20003800000 */
[----:B0-----:R-:W-:Y:S01]  /*25700*/  MOV R13, R107 ;  /* 0x0000006b000d7202 */ /* 0x001fe20000000f00 */
[----:B------:R-:W-:Y:S02]  /*25710*/  IMAD.MOV.U32 R12, RZ, RZ, 0x2 ;  /* 0x00000002ff0c7424 */ /* 0x000fe400078e00ff */
[----:B------:R-:W-:Y:S02]  /*25720*/  IMAD.MOV.U32 R11, RZ, RZ, 0x181f ;  /* 0x0000181fff0b7424 */ /* 0x000fe400078e00ff */
[----:B------:R-:W-:-:S07]  /*25730*/  IMAD.MOV.U32 R15, RZ, RZ, -0x1 ;  /* 0xffffffffff0f7424 */ /* 0x000fce00078e00ff */
[----:B-1234-:R-:W-:Y:S05]  /*25740*/  WARPSYNC.COLLECTIVE R15, `(.L_x_853) ;  /* 0x000000000f087348 */ /* 0x01efea0003c00000 */
[----:B------:R0:W0:Y:S02]  /*25750*/  SHFL.IDX P6, R14, R13, R12, R11 ;  /* 0x0000000c0d0e7389 */ /* 0x00002400000c000b */
[----:B01234-:R-:W-:Y:S01]  /*25760*/  ENDCOLLECTIVE ;  /* 0x000000000000791b */ /* 0x01ffe20003800000 */
.L_x_853:
[----:B------:R-:W-:Y:S05]  /*25770*/  BSYNC B1 ;  /* 0x0000000000017941 */ /* 0x000fea0003800000 */
.L_x_852:
        /* <DEDUP_REMOVED lines=8> */
.L_x_854:
[----:B------:R-:W-:Y:S01]  /*25800*/  IMAD.MOV.U32 R52, RZ, RZ, R14 ;  /* 0x000000ffff347224 */ /* 0x000fe200078e000e */
[----:B------:R-:W-:Y:S06]  /*25810*/  BRA `(.L_x_855) ;  /* 0xfffffe3800587947 */ /* 0x000fec000383ffff */
.L_x_567:
[----:B------:R-:W-:Y:S01]  /*25820*/  BSSY B1, `(.L_x_856) ;  /* 0x0000008000017945 */ /* 0x000fe20003800000 */
[----:B0-----:R-:W-:Y:S01]  /*25830*/  IMAD.MOV.U32 R13, RZ, RZ, R107 ;  /* 0x000000ffff0d7224 */ /* 0x001fe200078e006b */
[----:B------:R-:W-:Y:S01]  /*25840*/  MOV R11, 0x181f ;  /* 0x0000181f000b7802 */ /* 0x000fe20000000f00 */
[----:B------:R-:W-:Y:S02]  /*25850*/  IMAD.MOV.U32 R12, RZ, RZ, 0x3 ;  /* 0x00000003ff0c7424 */ /* 0x000fe400078e00ff */
[----:B------:R-:W-:-:S07]  /*25860*/  IMAD.MOV.U32 R15, RZ, RZ, -0x1 ;  /* 0xffffffffff0f7424 */ /* 0x000fce00078e00ff */
[----:B-1234-:R-:W-:Y:S05]  /*25870*/  WARPSYNC.COLLECTIVE R15, `(.L_x_857) ;  /* 0x000000000f087348 */ /* 0x01efea0003c00000 */
[----:B------:R0:W0:Y:S02]  /*25880*/  SHFL.IDX P6, R14, R13, R12, R11 ;  /* 0x0000000c0d0e7389 */ /* 0x00002400000c000b */
[----:B01234-:R-:W-:Y:S01]  /*25890*/  ENDCOLLECTIVE ;  /* 0x000000000000791b */ /* 0x01ffe20003800000 */
.L_x_857:
[----:B------:R-:W-:Y:S05]  /*258a0*/  BSYNC B1 ;  /* 0x0000000000017941 */ /* 0x000fea0003800000 */
.L_x_856:
        /* <DEDUP_REMOVED lines=8> */
.L_x_858:
[----:B------:R-:W-:Y:S01]  /*25930*/  IMAD.MOV.U32 R106, RZ, RZ, R14 ;  /* 0x000000ffff6a7224 */ /* 0x000fe200078e000e */
[----:B------:R-:W-:Y:S06]  /*25940*/  BRA `(.L_x_859) ;  /* 0xfffffe4800207947 */ /* 0x000fec000383ffff */
.L_x_572:
[----:B0-----:R0:W1:Y:S02]  /*25950*/  SYNCS.PHASECHK.TRANS64.TRYWAIT P2, [R80+URZ+0x38890], R103 ;  /* 0x03889067500075a7 */ /* 0x001064000804017f */
[----:B-1----:R-:W-:Y:S05]  /*25960*/  @!P2 NANOSLEEP.SYNCS 0x989680 ;  /* 0x009896800000a95d */ /* 0x002fea0003900000 */
[----:B------:R-:W1:Y:S02]  /*25970*/  @!P2 SYNCS.PHASECHK.TRANS64 P2, [R80+URZ+0x38890], R103 ;  /* 0x038890675000a5a7 */ /* 0x000e64000804007f */
[----:B-1----:R-:W-:Y:S05]  /*25980*/  @!P2 BRA `(.L_x_572) ;  /* 0xfffffffc00f0a947 */ /* 0x002fea000383ffff */
[----:B------:R-:W-:Y:S05]  /*25990*/  BRA `(.L_x_860) ;  /* 0xfffffe5800247947 */ /* 0x000fea000383ffff */
.L_x_573:
[----:B------:R-:W-:Y:S01]  /*259a0*/  BSSY B1, `(.L_x_861) ;  /* 0x0000008000017945 */ /* 0x000fe20003800000 */
[----:B------:R-:W-:Y:S01]  /*259b0*/  MOV R13, R46 ;  /* 0x0000002e000d7202 */ /* 0x000fe20000000f00 */
[----:B------:R-:W-:Y:S02]  /*259c0*/  IMAD.MOV.U32 R12, RZ, RZ, RZ ;  /* 0x000000ffff0c7224 */ /* 0x000fe400078e00ff */
[----:B------:R-:W-:Y:S02]  /*259d0*/  IMAD.MOV.U32 R11, RZ, RZ, 0x181f ;  /* 0x0000181fff0b7424 */ /* 0x000fe400078e00ff */
[----:B------:R-:W-:-:S07]  /*259e0*/  IMAD.MOV.U32 R15, RZ, RZ, -0x1 ;  /* 0xffffffffff0f7424 */ /* 0x000fce00078e00ff */
[----:B0-----:R-:W-:Y:S05]  /*259f0*/  WARPSYNC.COLLECTIVE R15, `(.L_x_862) ;  /* 0x000000000f087348 */ /* 0x001fea0003c00000 */
[----:B------:R1:W2:Y:S02]  /*25a00*/  SHFL.IDX P6, R14, R13, R12, R11 ;  /* 0x0000000c0d0e7389 */ /* 0x0002a400000c000b */
[----:B012---:R-:W-:Y:S01]  /*25a10*/  ENDCOLLECTIVE ;  /* 0x000000000000791b */ /* 0x007fe20003800000 */
.L_x_862:
[----:B------:R-:W-:Y:S05]  /*25a20*/  BSYNC B1 ;  /* 0x0000000000017941 */ /* 0x000fea0003800000 */
.L_x_861:
        /* <DEDUP_REMOVED lines=8> */
.L_x_863:
[----:B------:R-:W-:Y:S05]  /*25ab0*/  BRA `(.L_x_864) ;  /* 0xfffffe5800487947 */ /* 0x000fea000383ffff */
.L_x_576:
[----:B------:R-:W-:Y:S01]  /*25ac0*/  BSSY B1, `(.L_x_865) ;  /* 0x0000008000017945 */ /* 0x000fe20003800000 */
[----:B----4-:R-:W-:Y:S01]  /*25ad0*/  IMAD.MOV.U32 R13, RZ, RZ, R46 ;  /* 0x000000ffff0d7224 */ /* 0x010fe200078e002e */
[----:B------:R-:W-:Y:S01]  /*25ae0*/  MOV R15, 0xffffffff ;  /* 0xffffffff000f7802 */ /* 0x000fe20000000f00 */
[----:B------:R-:W-:Y:S02]  /*25af0*/  IMAD.MOV.U32 R12, RZ, RZ, 0x1 ;  /* 0x00000001ff0c7424 */ /* 0x000fe400078e00ff */
[----:B------:R-:W-:-:S07]  /*25b00*/  IMAD.MOV.U32 R11, RZ, RZ, 0x181f ;  /* 0x0000181fff0b7424 */ /* 0x000fce00078e00ff */
[----:B0123--:R-:W-:Y:S05]  /*25b10*/  WARPSYNC.COLLECTIVE R15, `(.L_x_866) ;  /* 0x000000000f087348 */ /* 0x00ffea0003c00000 */
[----:B---3--:R3:W4:Y:S02]  /*25b20*/  SHFL.IDX P6, R14, R13, R12, R11 ;  /* 0x0000000c0d0e7389 */ /* 0x00872400000c000b */
[----:B01234-:R-:W-:Y:S01]  /*25b30*/  ENDCOLLECTIVE ;  /* 0x000000000000791b */ /* 0x01ffe20003800000 */
.L_x_866:
[----:B------:R-:W-:Y:S05]  /*25b40*/  BSYNC B1 ;  /* 0x0000000000017941 */ /* 0x000fea0003800000 */
.L_x_865:
        /* <DEDUP_REMOVED lines=8> */
.L_x_867:
[----:B------:R-:W-:Y:S05]  /*25bd0*/  BRA `(.L_x_868) ;  /* 0xfffffe5800487947 */ /* 0x000fea000383ffff */
.L_x_579:
[----:B------:R-:W-:Y:S01]  /*25be0*/  BSSY B1, `(.L_x_869) ;  /* 0x0000008000017945 */ /* 0x000fe20003800000 */
[----:B----4-:R-:W-:Y:S01]  /*25bf0*/  IMAD.MOV.U32 R13, RZ, RZ, R46 ;  /* 0x000000ffff0d7224 */ /* 0x010fe200078e002e */
[----:B------:R-:W-:Y:S01]  /*25c00*/  MOV R11, 0x181f ;  /* 0x0000181f000b7802 */ /* 0x000fe20000000f00 */
[----:B------:R-:W-:Y:S02]  /*25c10*/  IMAD.MOV.U32 R12, RZ, RZ, 0x2 ;  /* 0x00000002ff0c7424 */ /* 0x000fe400078e00ff */
[----:B------:R-:W-:-:S07]  /*25c20*/  IMAD.MOV.U32 R15, RZ, RZ, -0x1 ;  /* 0xffffffffff0f7424 */ /* 0x000fce00078e00ff */
[----:B0123--:R-:W-:Y:S05]  /*25c30*/  WARPSYNC.COLLECTIVE R15, `(.L_x_870) ;  /* 0x000000000f087348 */ /* 0x00ffea0003c00000 */
[----:B---3--:R3:W4:Y:S02]  /*25c40*/  SHFL.IDX P6, R14, R13, R12, R11 ;  /* 0x0000000c0d0e7389 */ /* 0x00872400000c000b */
[----:B01234-:R-:W-:Y:S01]  /*25c50*/  ENDCOLLECTIVE ;  /* 0x000000000000791b */ /* 0x01ffe20003800000 */
.L_x_870:
[----:B------:R-:W-:Y:S05]  /*25c60*/  BSYNC B1 ;  /* 0x0000000000017941 */ /* 0x000fea0003800000 */
.L_x_869:
        /* <DEDUP_REMOVED lines=8> */
.L_x_871:
[----:B------:R-:W-:Y:S05]  /*25cf0*/  BRA `(.L_x_872) ;  /* 0xfffffe58004c7947 */ /* 0x000fea000383ffff */
.L_x_582:
[----:B------:R-:W-:Y:S01]  /*25d00*/  BSSY B1, `(.L_x_873) ;  /* 0x0000008000017945 */ /* 0x000fe20003800000 */
[----:B0-----:R-:W-:Y:S01]  /*25d10*/  IMAD.MOV.U32 R13, RZ, RZ, R46 ;  /* 0x000000ffff0d7224 */ /* 0x001fe200078e002e */
[----:B------:R-:W-:Y:S01]  /*25d20*/  MOV R12, 0x3 ;  /* 0x00000003000c7802 */ /* 0x000fe20000000f00 */
[----:B------:R-:W-:Y:S02]  /*25d30*/  IMAD.MOV.U32 R11, RZ, RZ, 0x181f ;  /* 0x0000181fff0b7424 */ /* 0x000fe400078e00ff */
[----:B------:R-:W-:-:S07]  /*25d40*/  IMAD.MOV.U32 R15, RZ, RZ, -0x1 ;  /* 0xffffffffff0f7424 */ /* 0x000fce00078e00ff */
[----:B-1234-:R-:W-:Y:S05]  /*25d50*/  WARPSYNC.COLLECTIVE R15, `(.L_x_874) ;  /* 0x000000000f087348 */ /* 0x01efea0003c00000 */
[----:B----4-:R0:W4:Y:S02]  /*25d60*/  SHFL.IDX P6, R14, R13, R12, R11 ;  /* 0x0000000c0d0e7389 */ /* 0x01012400000c000b */
[----:B01234-:R-:W-:Y:S01]  /*25d70*/  ENDCOLLECTIVE ;  /* 0x000000000000791b */ /* 0x01ffe20003800000 */
.L_x_874:
[----:B------:R-:W-:Y:S05]  /*25d80*/  BSYNC B1 ;  /* 0x0000000000017941 */ /* 0x000fea0003800000 */
.L_x_873:
[----:B------:R-:W-:Y:S01]  /*25d90*/  MOV R13, R45 ;  /* 0x0000002d000d7202 */ /* 0x000fe20000000f00 */
[----:B------:R-:W-:Y:S02]  /*25da0*/  IMAD.MOV.U32 R12, RZ, RZ, 0x3 ;  /* 0x00000003ff0c7424 */ /* 0x000fe400078e00ff */
[----:B------:R-:W-:Y:S02]  /*25db0*/  IMAD.MOV.U32 R11, RZ, RZ, 0x181f ;  /* 0x0000181fff0b7424 */ /* 0x000fe400078e00ff */
[----:B------:R-:W-:Y:S02]  /*25dc0*/  IMAD.MOV.U32 R15, RZ, RZ, -0x1 ;  /* 0xffffffffff0f7424 */ /* 0x000fe400078e00ff */
[----:B------:R-:W-:-:S07]  /*25dd0*/  IMAD.MOV.U32 R44, RZ, RZ, R14 ;  /* 0x000000ffff2c7224 */ /* 0x000fce00078e000e */
[----:B------:R-:W-:Y:S05]  /*25de0*/  WARPSYNC.COLLECTIVE R15, `(.L_x_875) ;  /* 0x000000000f087348 */ /* 0x000fea0003c00000 */
[----:B------:R0:W1:Y:S02]  /*25df0*/  SHFL.IDX P6, R14, R13, R12, R11 ;  /* 0x0000000c0d0e7389 */ /* 0x00006400000c000b */
[----:B01----:R-:W-:Y:S01]  /*25e00*/  ENDCOLLECTIVE ;  /* 0x000000000000791b */ /* 0x003fe20003800000 */
.L_x_875:
[----:B------:R-:W-:Y:S05]  /*25e10*/  BRA `(.L_x_876) ;  /* 0xfffffe5800507947 */ /* 0x000fea000383ffff */
.L_x_586:
[----:B------:R0:W0:Y:S02]  /*25e20*/  SYNCS.PHASECHK.TRANS64.TRYWAIT P3, [R80+URZ+0x388b0], R103 ;  /* 0x0388b067500075a7 */ /* 0x000024000806017f */
[----:B0-----:R-:W-:Y:S05]  /*25e30*/  @!P3 NANOSLEEP.SYNCS 0x989680 ;  /* 0x009896800000b95d */ /* 0x001fea0003900000 */
[----:B------:R-:W0:Y:S02]  /*25e40*/  @!P3 SYNCS.PHASECHK.TRANS64 P3, [R80+URZ+0x388b0], R103 ;  /* 0x0388b0675000b5a7 */ /* 0x000e24000806007f */
[----:B0-----:R-:W-:Y:S05]  /*25e50*/  @!P3 BRA `(.L_x_586) ;  /* 0xfffffffc00f0b947 */ /* 0x001fea000383ffff */
[----:B------:R-:W-:Y:S05]  /*25e60*/  BRA `(.L_x_877) ;  /* 0xfffffe5800c87947 */ /* 0x000fea000383ffff */
.L_x_598:
[----:B------:R-:W-:Y:S01]  /*25e70*/  BSSY B0, `(.L_x_878) ;  /* 0x0000007000007945 */ /* 0x000fe20003800000 */
[----:B------:R-:W-:Y:S01]  /*25e80*/  MOV R12, RZ ;  /* 0x000000ff000c7202 */ /* 0x000fe20000000f00 */
[----:B------:R-:W-:Y:S02]  /*25e90*/  IMAD.MOV.U32 R11, RZ, RZ, 0x1f ;  /* 0x0000001fff0b7424 */ /* 0x000fe400078e00ff */
[----:B------:R-:W-:-:S07]  /*25ea0*/  IMAD.MOV.U32 R15, RZ, RZ, -0x1 ;  /* 0xffffffffff0f7424 */ /* 0x000fce00078e00ff */
[----:B-----5:R-:W-:Y:S05]  /*25eb0*/  WARPSYNC.COLLECTIVE R15, `(.L_x_879) ;  /* 0x000000000f087348 */ /* 0x020fea0003c00000 */
[----:B------:R0:W1:Y:S02]  /*25ec0*/  SHFL.IDX P6, R14, R13, R12, R11 ;  /* 0x0000000c0d0e7389 */ /* 0x00006400000c000b */
[----:B01---5:R-:W-:Y:S01]  /*25ed0*/  ENDCOLLECTIVE ;  /* 0x000000000000791b */ /* 0x023fe20003800000 */
.L_x_879:
[----:B------:R-:W-:Y:S05]  /*25ee0*/  BSYNC B0 ;  /* 0x0000000000007941 */ /* 0x000fea0003800000 */
.L_x_878:
[----:B------:R-:W-:Y:S05]  /*25ef0*/  BRA `(.L_x_880) ;  /* 0xfffffe6800387947 */ /* 0x000fea000383ffff */
.L_x_608:
[----:B------:R-:W-:Y:S01]  /*25f00*/  BSSY B1, `(.L_x_881) ;  /* 0x0000008000017945 */ /* 0x000fe20003800000 */
[----:B0-----:R-:W-:Y:S01]  /*25f10*/  IMAD.MOV.U32 R13, RZ, RZ, R26 ;  /* 0x000000ffff0d7224 */ /* 0x001fe200078e001a */
[----:B------:R-:W-:Y:S01]  /*25f20*/  MOV R12, RZ ;  /* 0x000000ff000c7202 */ /* 0x000fe20000000f00 */
[----:B------:R-:W-:Y:S02]  /*25f30*/  IMAD.MOV.U32 R11, RZ, RZ, 0x181f ;  /* 0x0000181fff0b7424 */ /* 0x000fe400078e00ff */
[----:B------:R-:W-:-:S07]  /*25f40*/  IMAD.MOV.U32 R15, RZ, RZ, -0x1 ;  /* 0xffffffffff0f7424 */ /* 0x000fce00078e00ff */
[----:B------:R-:W-:Y:S05]  /*25f50*/  WARPSYNC.COLLECTIVE R15, `(.L_x_882) ;  /* 0x000000000f087348 */ /* 0x000fea0003c00000 */
[----:B------:R0:W1:Y:S02]  /*25f60*/  SHFL.IDX P6, R14, R13, R12, R11 ;  /* 0x0000000c0d0e7389 */ /* 0x00006400000c000b */
[----:B01----:R-:W-:Y:S01]  /*25f70*/  ENDCOLLECTIVE ;  /* 0x000000000000791b */ /* 0x003fe20003800000 */
.L_x_882:
[----:B------:R-:W-:Y:S05]  /*25f80*/  BSYNC B1 ;  /* 0x0000000000017941 */ /* 0x000fea0003800000 */
.L_x_881:
[----:B------:R-:W-:Y:S01]  /*25f90*/  MOV R13, R24 ;  /* 0x00000018000d7202 */ /* 0x000fe20000000f00 */
[----:B------:R-:W-:Y:S02]  /*25fa0*/  IMAD.MOV.U32 R12, RZ, RZ, RZ ;  /* 0x000000ffff0c7224 */ /* 0x000fe400078e00ff */
[----:B------:R-:W-:Y:S02]  /*25fb0*/  IMAD.MOV.U32 R11, RZ, RZ, 0x181f ;  /* 0x0000181fff0b7424 */ /* 0x000fe400078e00ff */
[----:B------:R-:W-:Y:S02]  /*25fc0*/  IMAD.MOV.U32 R15, RZ, RZ, -0x1 ;  /* 0xffffffffff0f7424 */ /* 0x000fe400078e00ff */
[----:B------:R-:W-:-:S07]  /*25fd0*/  IMAD.MOV.U32 R0, RZ, RZ, R14 ;  /* 0x000000ffff007224 */ /* 0x000fce00078e000e */
[----:B------:R-:W-:Y:S05]  /*25fe0*/  WARPSYNC.COLLECTIVE R15, `(.L_x_883) ;  /* 0x000000000f087348 */ /* 0x000fea0003c00000 */
[----:B------:R0:W1:Y:S02]  /*25ff0*/  SHFL.IDX P6, R14, R13, R12, R11 ;  /* 0x0000000c0d0e7389 */ /* 0x00006400000c000b */
[----:B01----:R-:W-:Y:S01]  /*26000*/  ENDCOLLECTIVE ;  /* 0x000000000000791b */ /* 0x003fe20003800000 */
.L_x_883:
[----:B------:R-:W-:Y:S01]  /*26010*/  IMAD.MOV.U32 R13, RZ, RZ, R27 ;  /* 0x000000ffff0d7224 */ /* 0x000fe200078e001b */
[----:B------:R-:W-:-:S07]  /*26020*/  MOV R3, R14 ;  /* 0x0000000e00037202 */ /* 0x000fce0000000f00 */
[----:B------:R-:W-:Y:S05]  /*26030*/  WARPSYNC.COLLECTIVE R15, `(.L_x_884) ;  /* 0x000000000f087348 */ /* 0x000fea0003c00000 */
[----:B------:R0:W1:Y:S02]  /*26040*/  SHFL.IDX P6, R14, R13, R12, R11 ;  /* 0x0000000c0d0e7389 */ /* 0x00006400000c000b */
[----:B01----:R-:W-:Y:S01]  /*26050*/  ENDCOLLECTIVE ;  /* 0x000000000000791b */ /* 0x003fe20003800000 */
.L_x_884:
[----:B------:R-:W-:Y:S02]  /*26060*/  IMAD.MOV.U32 R13, RZ, RZ, R28 ;  /* 0x000000ffff0d7224 */ /* 0x000fe400078e001c */
[----:B------:R-:W-:-:S07]  /*26070*/  IMAD.MOV.U32 R4, RZ, RZ, R14 ;  /* 0x000000ffff047224 */ /* 0x000fce00078e000e */
[----:B------:R-:W-:Y:S05]  /*26080*/  WARPSYNC.COLLECTIVE R15, `(.L_x_885) ;  /* 0x000000000f087348 */ /* 0x000fea0003c00000 */
[----:B------:R0:W1:Y:S02]  /*26090*/  SHFL.IDX P6, R14, R13, R12, R11 ;  /* 0x0000000c0d0e7389 */ /* 0x00006400000c000b */
[----:B01----:R-:W-:Y:S01]  /*260a0*/  ENDCOLLECTIVE ;  /* 0x000000000000791b */ /* 0x003fe20003800000 */
.L_x_885:
[----:B------:R-:W-:Y:S05]  /*260b0*/  BRA `(.L_x_886) ;  /* 0xfffffe6c002c7947 */ /* 0x000fea000383ffff */
.L_x_612:
[----:B0-----:R0:W1:Y:S02]  /*260c0*/  SYNCS.PHASECHK.TRANS64.TRYWAIT P0, [R23+URZ+0x38800], R34 ;  /* 0x03880022170075a7 */ /* 0x001064000800017f */
[----:B-1----:R-:W-:Y:S05]  /*260d0*/  @!P0 NANOSLEEP.SYNCS 0x989680 ;  /* 0x009896800000895d */ /* 0x002fea0003900000 */
[----:B------:R-:W1:Y:S02]  /*260e0*/  @!P0 SYNCS.PHASECHK.TRANS64 P0, [R23+URZ+0x38800], R34 ;  /* 0x03880022170085a7 */ /* 0x000e64000800007f */
[----:B-1----:R-:W-:Y:S05]  /*260f0*/  @!P0 BRA `(.L_x_612) ;  /* 0xfffffffc00f08947 */ /* 0x002fea000383ffff */
[----:B------:R-:W-:Y:S05]  /*26100*/  BRA `(.L_x_887) ;  /* 0xfffffe7000647947 */ /* 0x000fea000383ffff */
.L_x_628:
[----:B------:R-:W-:Y:S01]  /*26110*/  BSSY B1, `(.L_x_888) ;  /* 0x0000008000017945 */ /* 0x000fe20003800000 */
[----:B0-----:R-:W-:Y:S01]  /*26120*/  MOV R13, R26 ;  /* 0x0000001a000d7202 */ /* 0x001fe20000000f00 */
[----:B------:R-:W-:Y:S02]  /*26130*/  IMAD.MOV.U32 R12, RZ, RZ, RZ ;  /* 0x000000ffff0c7224 */ /* 0x000fe400078e00ff */
[----:B------:R-:W-:Y:S02]  /*26140*/  IMAD.MOV.U32 R11, RZ, RZ, 0x181f ;  /* 0x0000181fff0b7424 */ /* 0x000fe400078e00ff */
[----:B------:R-:W-:-:S07]  /*26150*/  IMAD.MOV.U32 R15, RZ, RZ, -0x1 ;  /* 0xffffffffff0f7424 */ /* 0x000fce00078e00ff */
[----:B------:R-:W-:Y:S05]  /*26160*/  WARPSYNC.COLLECTIVE R15, `(.L_x_889) ;  /* 0x000000000f087348 */ /* 0x000fea0003c00000 */
[----:B------:R0:W1:Y:S02]  /*26170*/  SHFL.IDX P6, R14, R13, R12, R11 ;  /* 0x0000000c0d0e7389 */ /* 0x00006400000c000b */
[----:B01----:R-:W-:Y:S01]  /*26180*/  ENDCOLLECTIVE ;  /* 0x000000000000791b */ /* 0x003fe20003800000 */
.L_x_889:
[----:B------:R-:W-:Y:S05]  /*26190*/  BSYNC B1 ;  /* 0x0000000000017941 */ /* 0x000fea0003800000 */
.L_x_888:
        /* <DEDUP_REMOVED lines=8> */
.L_x_890:
[----:B------:R-:W-:Y:S02]  /*26220*/  IMAD.MOV.U32 R13, RZ, RZ, R27 ;  /* 0x000000ffff0d7224 */ /* 0x000fe400078e001b */
[----:B------:R-:W-:-:S07]  /*26230*/  IMAD.MOV.U32 R5, RZ, RZ, R14 ;  /* 0x000000ffff057224 */ /* 0x000fce00078e000e */
[----:B------:R-:W-:Y:S05]  /*26240*/  WARPSYNC.COLLECTIVE R15, `(.L_x_891) ;  /* 0x000000000f087348 */ /* 0x000fea0003c00000 */
[----:B------:R0:W1:Y:S02]  /*26250*/  SHFL.IDX P6, R14, R13, R12, R11 ;  /* 0x0000000c0d0e7389 */ /* 0x00006400000c000b */
[----:B01----:R-:W-:Y:S01]  /*26260*/  ENDCOLLECTIVE ;  /* 0x000000000000791b */ /* 0x003fe20003800000 */
.L_x_891:
[----:B------:R-:W-:Y:S01]  /*26270*/  MOV R13, R28 ;  /* 0x0000001c000d7202 */ /* 0x000fe20000000f00 */
[----:B------:R-:W-:-:S07]  /*26280*/  IMAD.MOV.U32 R7, RZ, RZ, R14 ;  /* 0x000000ffff077224 */ /* 0x000fce00078e000e */
[----:B------:R-:W-:Y:S05]  /*26290*/  WARPSYNC.COLLECTIVE R15, `(.L_x_892) ;  /* 0x000000000f087348 */ /* 0x000fea0003c00000 */
[----:B------:R0:W1:Y:S02]  /*262a0*/  SHFL.IDX P6, R14, R13, R12, R11 ;  /* 0x0000000c0d0e7389 */ /* 0x00006400000c000b */
[----:B01----:R-:W-:Y:S01]  /*262b0*/  ENDCOLLECTIVE ;  /* 0x000000000000791b */ /* 0x003fe20003800000 */
.L_x_892:
[----:B------:R-:W-:Y:S05]  /*262c0*/  BRA `(.L_x_893) ;  /* 0xfffffea000487947 */ /* 0x000fea000383ffff */
.L_x_632:
[----:B0-----:R0:W1:Y:S02]  /*262d0*/  SYNCS.PHASECHK.TRANS64.TRYWAIT P1, [R23+URZ+0x38800], R34 ;  /* 0x03880022170075a7 */ /* 0x001064000802017f */
[----:B-1----:R-:W-:Y:S05]  /*262e0*/  @!P1 NANOSLEEP.SYNCS 0x989680 ;  /* 0x009896800000995d */ /* 0x002fea0003900000 */
[----:B------:R-:W1:Y:S02]  /*262f0*/  @!P1 SYNCS.PHASECHK.TRANS64 P1, [R23+URZ+0x38800], R34 ;  /* 0x03880022170095a7 */ /* 0x000e64000802007f */
[----:B-1----:R-:W-:Y:S05]  /*26300*/  @!P1 BRA `(.L_x_632) ;  /* 0xfffffffc00f09947 */ /* 0x002fea000383ffff */
[----:B------:R-:W-:Y:S05]  /*26310*/  BRA `(.L_x_894) ;  /* 0xfffffea400687947 */ /* 0x000fea000383ffff */
.L_x_642:
[----:B--2---:R2:W3:Y:S02]  /*26320*/  SYNCS.PHASECHK.TRANS64.TRYWAIT P1, [R3+URZ+0x38830], R6 ;  /* 0x03883006030075a7 */ /* 0x0044e4000802017f */
[----:B---3--:R-:W-:Y:S05]  /*26330*/  @!P1 NANOSLEEP.SYNCS 0x989680 ;  /* 0x009896800000995d */ /* 0x008fea0003900000 */
[----:B------:R-:W3:Y:S02]  /*26340*/  @!P1 SYNCS.PHASECHK.TRANS64 P1, [R3+URZ+0x38830], R6 ;  /* 0x03883006030095a7 */ /* 0x000ee4000802007f */
[----:B---3--:R-:W-:Y:S05]  /*26350*/  @!P1 BRA `(.L_x_642) ;  /* 0xfffffffc00f09947 */ /* 0x008fea000383ffff */
[----:B------:R-:W-:Y:S05]  /*26360*/  BRA `(.L_x_641) ;  /* 0xfffffed8006c7947 */ /* 0x000fea000383ffff */
.L_x_648:
[----:B-1----:R1:W2:Y:S02]  /*26370*/  SYNCS.PHASECHK.TRANS64.TRYWAIT P1, [R3+URZ+0x38850], R6 ;  /* 0x03885006030075a7 */ /* 0x0022a4000802017f */
[----:B--2---:R-:W-:Y:S05]  /*26380*/  @!P1 NANOSLEEP.SYNCS 0x989680 ;  /* 0x009896800000995d */ /* 0x004fea0003900000 */
[----:B------:R-:W2:Y:S02]  /*26390*/  @!P1 SYNCS.PHASECHK.TRANS64 P1, [R3+URZ+0x38850], R6 ;  /* 0x03885006030095a7 */ /* 0x000ea4000802007f */
[----:B--2---:R-:W-:Y:S05]  /*263a0*/  @!P1 BRA `(.L_x_648) ;  /* 0xfffffffc00f09947 */ /* 0x004fea000383ffff */
[----:B------:R-:W-:Y:S05]  /*263b0*/  BRA `(.L_x_647) ;  /* 0xfffffef8008c7947 */ /* 0x000fea000383ffff */
.L_x_654:
[----:B-1----:R1:W2:Y:S02]  /*263c0*/  SYNCS.PHASECHK.TRANS64.TRYWAIT P2, [R6+URZ+0x38830], R7 ;  /* 0x03883007060075a7 */ /* 0x0022a4000804017f */
[----:B--2---:R-:W-:Y:S05]  /*263d0*/  @!P2 NANOSLEEP.SYNCS 0x989680 ;  /* 0x009896800000a95d */ /* 0x004fea0003900000 */
[----:B------:R-:W2:Y:S02]  /*263e0*/  @!P2 SYNCS.PHASECHK.TRANS64 P2, [R6+URZ+0x38830], R7 ;  /* 0x038830070600a5a7 */ /* 0x000ea4000804007f */
[----:B--2---:R-:W-:Y:S05]  /*263f0*/  @!P2 BRA `(.L_x_654) ;  /* 0xfffffffc00f0a947 */ /* 0x004fea000383ffff */
[----:B------:R-:W-:Y:S05]  /*26400*/  BRA `(.L_x_653) ;  /* 0xfffffefc009c7947 */ /* 0x000fea000383ffff */
.L_x_660:
[----:B---3--:R3:W4:Y:S02]  /*26410*/  SYNCS.PHASECHK.TRANS64.TRYWAIT P2, [R6+URZ+0x38850], R7 ;  /* 0x03885007060075a7 */ /* 0x008724000804017f */
[----:B----4-:R-:W-:Y:S05]  /*26420*/  @!P2 NANOSLEEP.SYNCS 0x989680 ;  /* 0x009896800000a95d */ /* 0x010fea0003900000 */
[----:B------:R-:W4:Y:S02]  /*26430*/  @!P2 SYNCS.PHASECHK.TRANS64 P2, [R6+URZ+0x38850], R7 ;  /* 0x038850070600a5a7 */ /* 0x000f24000804007f */
[----:B----4-:R-:W-:Y:S05]  /*26440*/  @!P2 BRA `(.L_x_660) ;  /* 0xfffffffc00f0a947 */ /* 0x010fea000383ffff */
[----:B------:R-:W-:Y:S05]  /*26450*/  BRA `(.L_x_659) ;  /* 0xffffff1c00b47947 */ /* 0x000fea000383ffff */
.L_x_665:
[----:B------:R-:W-:Y:S02]  /*26460*/  SEL R25, R48, R27, P0 ;  /* 0x0000001b30197207 */ /* 0x000fe40000000000 */
        /* <DEDUP_REMOVED lines=8> */
[----:B------:R-:W-:Y:S01]  /*264f0*/  SEL R26, R14, R15, P0 ;  /* 0x0000000f0e1a7207 */ /* 0x000fe20000000000 */
[----:B------:R-:W-:Y:S01]  /*26500*/  IMAD.MOV.U32 R15, RZ, RZ, -0x1 ;  /* 0xffffffffff0f7424 */ /* 0x000fe200078e00ff */
[----:B------:R-:W-:Y:S02]  /*26510*/  SEL R35, R37, R12, P0 ;  /* 0x0000000c25237207 */ /* 0x000fe40000000000 */
[----:B------:R-:W-:Y:S01]  /*26520*/  SEL R32, R12, R37, P0 ;  /* 0x000000250c207207 */ /* 0x000fe20000000000 */
[----:B-----5:R-:W-:Y:S01]  /*26530*/  IMAD.MOV.U32 R12, RZ, RZ, R0 ;  /* 0x000000ffff0c7224 */ /* 0x020fe200078e0000 */
[----:B------:R-:W-:-:S02]  /*26540*/  SEL R71, R50, R11, P0 ;  /* 0x0000000b32477207 */ /* 0x000fc40000000000 */
[----:B------:R-:W-:Y:S01]  /*26550*/  SEL R98, R11, R50, P0 ;  /* 0x000000320b627207 */ /* 0x000fe20000000000 */
[----:B------:R-:W-:Y:S01]  /*26560*/  IMAD.MOV.U32 R11, RZ, RZ, 0x1c1f ;  /* 0x00001c1fff0b7424 */ /* 0x000fe200078e00ff */
[----:B------:R-:W-:Y:S02]  /*26570*/  SEL R59, R78, R5, P0 ;  /* 0x000000054e3b7207 */ /* 0x000fe40000000000 */
[----:B------:R-:W-:-:S07]  /*26580*/  SEL R78, R5, R78, P0 ;  /* 0x0000004e054e7207 */ /* 0x000fce0000000000 */
[----:B------:R-:W-:Y:S05]  /*26590*/  WARPSYNC.COLLECTIVE R15, `(.L_x_895) ;  /* 0x000000000f087348 */ /* 0x000fea0003c00000 */
[----:B------:R0:W1:Y:S02]  /*265a0*/  SHFL.IDX P6, R14, R13, R12, R11 ;  /* 0x0000000c0d0e7389 */ /* 0x00006400000c000b */
[----:B01----:R-:W-:Y:S01]  /*265b0*/  ENDCOLLECTIVE ;  /* 0x000000000000791b */ /* 0x003fe20003800000 */
.L_x_895:
[----:B------:R-:W-:Y:S02]  /*265c0*/  LOP3.LUT R5, R0, 0x2, RZ, 0x3c, !PT ;  /* 0x0000000200057812 */ /* 0x000fe400078e3cff */
[----:B------:R-:W-:Y:S02]  /*265d0*/  SEL R63, R34, R7, P0 ;  /* 0x00000007223f7207 */ /* 0x000fe40000000000 */
[----:B------:R-:W-:Y:S02]  /*265e0*/  SEL R80, R7, R34, P0 ;  /* 0x0000002207507207 */ /* 0x000fe40000000000 */
[----:B------:R-:W-:Y:S02]  /*265f0*/  SEL R21, R40, R41, P0 ;  /* 0x0000002928157207 */ /* 0x000fe40000000000 */
[----:B------:R-:W-:Y:S02]  /*26600*/  SEL R107, R125, R36, P0 ;  /* 0x000000247d6b7207 */ /* 0x000fe40000000000 */
[----:B------:R-:W-:-:S02]  /*26610*/  SEL R106, R36, R125, P0 ;  /* 0x0000007d246a7207 */ /* 0x000fc40000000000 */
[----:B------:R-:W-:Y:S01]  /*26620*/  SEL R8, R41, R40, P0 ;  /* 0x0000002829087207 */ /* 0x000fe20000000000 */
[----:B------:R-:W-:Y:S01]  /*26630*/  IMAD.MOV.U32 R13, RZ, RZ, R4 ;  /* 0x000000ffff0d7224 */ /* 0x000fe200078e0004 */
[----:B------:R-:W-:Y:S01]  /*26640*/  SEL R111, R38, R99, P0 ;  /* 0x00000063266f7207 */ /* 0x000fe20000000000 */
[----:B------:R-:W-:Y:S01]  /*26650*/  IMAD.MOV.U32 R12, RZ, RZ, R5 ;  /* 0x000000ffff0c7224 */ /* 0x000fe200078e0005 */
[----:B------:R-:W-:Y:S02]  /*26660*/  SEL R110, R99, R38, P0 ;  /* 0x00000026636e7207 */ /* 0x000fe40000000000 */
[----:B------:R-:W-:Y:S02]  /*26670*/  SEL R67, R42, R103, P0 ;  /* 0x000000672a437207 */ /* 0x000fe40000000000 */
[----:B------:R-:W-:Y:S02]  /*26680*/  SEL R82, R103, R42, P0 ;  /* 0x0000002a67527207 */ /* 0x000fe40000000000 */
[----:B------:R-:W-:-:S02]  /*26690*/  SEL R37, R43, R56, P0 ;  /* 0x000000382b257207 */ /* 0x000fc40000000000 */
[----:B------:R-:W-:-:S07]  /*266a0*/  MOV R7, R14 ;  /* 0x0000000e00077202 */ /* 0x000fce0000000f00 */
[----:B------:R-:W-:Y:S05]  /*266b0*/  WARPSYNC.COLLECTIVE R15, `(.L_x_896) ;  /* 0x000000000f087348 */ /* 0x000fea0003c00000 */
[----:B------:R0:W1:Y:S02]  /*266c0*/  SHFL.IDX P6, R14, R13, R12, R11 ;  /* 0x0000000c0d0e7389 */ /* 0x00006400000c000b */
[----:B01----:R-:W-:Y:S01]  /*266d0*/  ENDCOLLECTIVE ;  /* 0x000000000000791b */ /* 0x003fe20003800000 */
.L_x_896:
[----:B------:R-:W-:Y:S02]  /*266e0*/  SEL R52, R56, R43, P0 ;  /* 0x0000002b38347207 */ /* 0x000fe40000000000 */
[----:B------:R-:W-:Y:S02]  /*266f0*/  SEL R41, R112, R113, P0 ;  /* 0x0000007170297207 */ /* 0x000fe40000000000 */
[----:B------:R-:W-:Y:S02]  /*26700*/  SEL R56, R113, R112, P0 ;  /* 0x0000007071387207 */ /* 0x000fe40000000000 */
[----:B------:R-:W-:Y:S02]  /*26710*/  SEL R113, R133, R44, P0 ;  /* 0x0000002c85717207 */ /* 0x000fe40000000000 */
[----:B------:R-:W-:Y:S02]  /*26720*/  SEL R112, R44, R133, P0 ;  /* 0x000000852c707207 */ /* 0x000fe40000000000 */
[----:B------:R-:W-:-:S02]  /*26730*/  SEL R33, R30, R39, P0 ;  /* 0x000000271e217207 */ /* 0x000fc40000000000 */
[----:B------:R-:W-:Y:S01]  /*26740*/  SEL R30, R39, R30, P0 ;  /* 0x0000001e271e7207 */ /* 0x000fe20000000000 */
[----:B------:R-:W-:Y:S01]  /*26750*/  IMAD.MOV.U32 R12, RZ, RZ, R0 ;  /* 0x000000ffff0c7224 */ /* 0x000fe200078e0000 */
[----:B------:R-:W-:Y:S02]  /*26760*/  MOV R13, R9 ;  /* 0x00000009000d7202 */ /* 0x000fe40000000f00 */
[----:B------:R-:W-:Y:S02]  /*26770*/  SEL R39, R104, R105, P0 ;  /* 0x0000006968277207 */ /* 0x000fe40000000000 */
[----:B------:R-:W-:Y:S02]  /*26780*/  SEL R54, R105, R104, P0 ;  /* 0x0000006869367207 */ /* 0x000fe40000000000 */
[----:B------:R-:W-:Y:S02]  /*26790*/  SEL R55, R101, R100, P0 ;  /* 0x0000006465377207 */ /* 0x000fe40000000000 */
[----:B------:R-:W-:Y:S01]  /*267a0*/  SEL R72, R100, R101, P0 ;  /* 0x0000006564487207 */ /* 0x000fe20000000000 */
[----:B------:R-:W-:Y:S01]  /*267b0*/  IMAD.MOV.U32 R34, RZ, RZ, R14 ;  /* 0x000000ffff227224 */ /* 0x000fe200078e000e */
[----:B------:R-:W-:-:S07]  /*267c0*/  SEL R101, R58, R57, P0 ;  /* 0x000000393a657207 */ /* 0x000fce0000000000 */
[----:B------:R-:W-:Y:S05]  /*267d0*/  WARPSYNC.COLLECTIVE R15, `(.L_x_897) ;  /* 0x000000000f087348 */ /* 0x000fea0003c00000 */
[----:B------:R0:W1:Y:S02]  /*267e0*/  SHFL.IDX P6, R14, R13, R12, R11 ;  /* 0x0000000c0d0e7389 */ /* 0x00006400000c000b */
[----:B01----:R-:W-:Y:S01]  /*267f0*/  ENDCOLLECTIVE ;  /* 0x000000000000791b */ /* 0x003fe20003800000 */
.L_x_897:
        /* <DEDUP_REMOVED lines=18> */
.L_x_898:
        /* <DEDUP_REMOVED lines=19> */
.L_x_899:
[----:B------:R-:W-:Y:S01]  /*26a50*/  IMAD.MOV.U32 R13, RZ, RZ, R8 ;  /* 0x000000ffff0d7224 */ /* 0x000fe200078e0008 */
[----:B------:R-:W-:Y:S01]  /*26a60*/  SEL R8, R9, R36, P0 ;  /* 0x0000002409087207 */ /* 0x000fe20000000000 */
[----:B------:R-:W-:Y:S01]  /*26a70*/  IMAD.MOV.U32 R12, RZ, RZ, R5 ;  /* 0x000000ffff0c7224 */ /* 0x000fe200078e0005 */
[----:B------:R-:W-:-:S07]  /*26a80*/  MOV R21, R14 ;  /* 0x0000000e00157202 */ /* 0x000fce0000000f00 */
[----:B------:R-:W-:Y:S05]  /*26a90*/  WARPSYNC.COLLECTIVE R15, `(.L_x_900) ;  /* 0x000000000f087348 */ /* 0x000fea0003c00000 */
[----:B------:R0:W1:Y:S02]  /*26aa0*/  SHFL.IDX P6, R14, R13, R12, R11 ;  /* 0x0000000c0d0e7389 */ /* 0x00006400000c000b */
[----:B01----:R-:W-:Y:S01]  /*26ab0*/  ENDCOLLECTIVE ;  /* 0x000000000000791b */ /* 0x003fe20003800000 */
.L_x_900:
[----:B------:R-:W-:Y:S01]  /*26ac0*/  MOV R13, R25 ;  /* 0x00000019000d7202 */ /* 0x000fe20000000f00 */
[----:B------:R-:W-:Y:S02]  /*26ad0*/  IMAD.MOV.U32 R12, RZ, RZ, R0 ;  /* 0x000000ffff0c7224 */ /* 0x000fe400078e0000 */
[----:B------:R-:W-:-:S07]  /*26ae0*/  IMAD.MOV.U32 R38, RZ, RZ, R14 ;  /* 0x000000ffff267224 */ /* 0x000fce00078e000e */
[----:B------:R-:W-:Y:S05]  /*26af0*/  WARPSYNC.COLLECTIVE R15, `(.L_x_901) ;  /* 0x000000000f087348 */ /* 0x000fea0003c00000 */
[----:B------:R0:W1:Y:S02]  /*26b00*/  SHFL.IDX P6, R14, R13, R12, R11 ;  /* 0x0000000c0d0e7389 */ /* 0x00006400000c000b */
[----:B01----:R-:W-:Y:S01]  /*26b10*/  ENDCOLLECTIVE ;  /* 0x000000000000791b */ /* 0x003fe20003800000 */
.L_x_901:
[----:B------:R-:W-:Y:S01]  /*26b20*/  IMAD.MOV.U32 R13, RZ, RZ, R10 ;  /* 0x000000ffff0d7224 */ /* 0x000fe200078e000a */
[----:B------:R-:W-:Y:S02]  /*26b30*/  MOV R12, R5 ;  /* 0x00000005000c7202 */ /* 0x000fe40000000f00 */
[----:B------:R-:W-:Y:S01]  /*26b40*/  SEL R10, R36, R9, P0 ;  /* 0x00000009240a7207 */ /* 0x000fe20000000000 */
[----:B------:R-:W-:-:S07]  /*26b50*/  IMAD.MOV.U32 R25, RZ, RZ, R14 ;  /* 0x000000ffff197224 */ /* 0x000fce00078e000e */
[----:B------:R-:W-:Y:S05]  /*26b60*/  WARPSYNC.COLLECTIVE R15, `(.L_x_902) ;  /* 0x000000000f087348 */ /* 0x000fea0003c00000 */
[----:B------:R0:W1:Y:S02]  /*26b70*/  SHFL.IDX P6, R14, R13, R12, R11 ;  /* 0x0000000c0d0e7389 */ /* 0x00006400000c000b */
[----:B01----:R-:W-:Y:S01]  /*26b80*/  ENDCOLLECTIVE ;  /* 0x000000000000791b */ /* 0x003fe20003800000 */
.L_x_902:
[----:B------:R-:W-:Y:S02]  /*26b90*/  IMAD.MOV.U32 R13, RZ, RZ, R27 ;  /* 0x000000ffff0d7224 */ /* 0x000fe400078e001b */
[----:B------:R-:W-:Y:S02]  /*26ba0*/  IMAD.MOV.U32 R12, RZ, RZ, R0 ;  /* 0x000000ffff0c7224 */ /* 0x000fe400078e0000 */
[----:B------:R-:W-:-:S07]  /*26bb0*/  IMAD.MOV.U32 R40, RZ, RZ, R14 ;  /* 0x000000ffff287224 */ /* 0x000fce00078e000e */
[----:B------:R-:W-:Y:S05]  /*26bc0*/  WARPSYNC.COLLECTIVE R15, `(.L_x_903) ;  /* 0x000000000f087348 */ /* 0x000fea0003c00000 */
[----:B------:R0:W1:Y:S02]  /*26bd0*/  SHFL.IDX P6, R14, R13, R12, R11 ;  /* 0x0000000c0d0e7389 */ /* 0x00006400000c000b */
[----:B01----:R-:W-:Y:S01]  /*26be0*/  ENDCOLLECTIVE ;  /* 0x000000000000791b */ /* 0x003fe20003800000 */
.L_x_903:
[----:B------:R-:W-:Y:S01]  /*26bf0*/  IMAD.MOV.U32 R13, RZ, RZ, R24 ;  /* 0x000000ffff0d7224 */ /* 0x000fe200078e0018 */
[----:B------:R-:W-:Y:S01]  /*26c00*/  SEL R24, R25, R40, P0 ;  /* 0x0000002819187207 */ /* 0x000fe20000000000 */
[----:B------:R-:W-:Y:S01]  /*26c10*/  IMAD.MOV.U32 R12, RZ, RZ, R5 ;  /* 0x000000ffff0c7224 */ /* 0x000fe200078e0005 */
[----:B------:R-:W-:-:S07]  /*26c20*/  MOV R27, R14 ;  /* 0x0000000e001b7202 */ /* 0x000fce0000000f00 */
[----:B------:R-:W-:Y:S05]  /*26c30*/  WARPSYNC.COLLECTIVE R15, `(.L_x_904) ;  /* 0x000000000f087348 */ /* 0x000fea0003c00000 */
[----:B------:R0:W1:Y:S02]  /*26c40*/  SHFL.IDX P6, R14, R13, R12, R11 ;  /* 0x0000000c0d0e7389 */ /* 0x00006400000c000b */
[----:B01----:R-:W-:Y:S01]  /*26c50*/  ENDCOLLECTIVE ;  /* 0x000000000000791b */ /* 0x003fe20003800000 */
.L_x_904:
[----:B------:R-:W-:Y:S01]  /*26c60*/  MOV R13, R29 ;  /* 0x0000001d000d7202 */ /* 0x000fe20000000f00 */
[----:B------:R-:W-:Y:S02]  /*26c70*/  IMAD.MOV.U32 R12, RZ, RZ, R0 ;  /* 0x000000ffff0c7224 */ /* 0x000fe400078e0000 */
[----:B------:R-:W-:-:S07]  /*26c80*/  IMAD.MOV.U32 R42, RZ, RZ, R14 ;  /* 0x000000ffff2a7224 */ /* 0x000fce00078e000e */
[----:B------:R-:W-:Y:S05]  /*26c90*/  WARPSYNC.COLLECTIVE R15, `(.L_x_905) ;  /* 0x000000000f087348 */ /* 0x000fea0003c00000 */
[----:B------:R0:W1:Y:S02]  /*26ca0*/  SHFL.IDX P6, R14, R13, R12, R11 ;  /* 0x0000000c0d0e7389 */ /* 0x00006400000c000b */
[----:B01----:R-:W-:Y:S01]  /*26cb0*/  ENDCOLLECTIVE ;  /* 0x000000000000791b */ /* 0x003fe20003800000 */
.L_x_905:
[----:B------:R-:W-:Y:S01]  /*26cc0*/  IMAD.MOV.U32 R13, RZ, RZ, R26 ;  /* 0x000000ffff0d7224 */ /* 0x000fe200078e001a */
[----:B------:R-:W-:Y:S02]  /*26cd0*/  MOV R12, R5 ;  /* 0x00000005000c7202 */ /* 0x000fe40000000f00 */
[----:B------:R-:W-:Y:S01]  /*26ce0*/  SEL R26, R40, R25, P0 ;  /* 0x00000019281a7207 */ /* 0x000fe20000000000 */
[----:B------:R-:W-:-:S07]  /*26cf0*/  IMAD.MOV.U32 R29, RZ, RZ, R14 ;  /* 0x000000ffff1d7224 */ /* 0x000fce00078e000e */
[----:B------:R-:W-:Y:S05]  /*26d00*/  WARPSYNC.COLLECTIVE R15, `(.L_x_906) ;  /* 0x000000000f087348 */ /* 0x000fea0003c00000 */
[----:B------:R0:W1:Y:S02]  /*26d10*/  SHFL.IDX P6, R14, R13, R12, R11 ;  /* 0x0000000c0d0e7389 */ /* 0x00006400000c000b */
[----:B01----:R-:W-:Y:S01]  /*26d20*/  ENDCOLLECTIVE ;  /* 0x000000000000791b */ /* 0x003fe20003800000 */
.L_x_906:
[----:B------:R-:W-:Y:S02]  /*26d30*/  IMAD.MOV.U32 R13, RZ, RZ, R31 ;  /* 0x000000ffff0d7224 */ /* 0x000fe400078e001f */
[----:B------:R-:W-:Y:S02]  /*26d40*/  IMAD.MOV.U32 R12, RZ, RZ, R0 ;  /* 0x000000ffff0c7224 */ /* 0x000fe400078e0000 */
[----:B------:R-:W-:-:S07]  /*26d50*/  IMAD.MOV.U32 R44, RZ, RZ, R14 ;  /* 0x000000ffff2c7224 */ /* 0x000fce00078e000e */
[----:B------:R-:W-:Y:S05]  /*26d60*/  WARPSYNC.COLLECTIVE R15, `(.L_x_907) ;  /* 0x000000000f087348 */ /* 0x000fea0003c00000 */
[----:B------:R0:W1:Y:S02]  /*26d70*/  SHFL.IDX P6, R14, R13, R12, R11 ;  /* 0x0000000c0d0e7389 */ /* 0x00006400000c000b */
[----:B01----:R-:W-:Y:S01]  /*26d80*/  ENDCOLLECTIVE ;  /* 0x000000000000791b */ /* 0x003fe20003800000 */
.L_x_907:
[----:B------:R-:W-:Y:S01]  /*26d90*/  SEL R34, R44, R29, P0 ;  /* 0x0000001d2c227207 */ /* 0x000fe20000000000 */
[----:B------:R-:W-:Y:S01]  /*26da0*/  IMAD.MOV.U32 R13, RZ, RZ, R28 ;  /* 0x000000ffff0d7224 */ /* 0x000fe200078e001c */
[----:B------:R-:W-:Y:S01]  /*26db0*/  SEL R28, R27, R42, P0 ;  /* 0x0000002a1b1c7207 */ /* 0x000fe20000000000 */
[----:B------:R-:W-:Y:S01]  /*26dc0*/  IMAD.MOV.U32 R12, RZ, RZ, R5 ;  /* 0x000000ffff0c7224 */ /* 0x000fe200078e0005 */
[----:B------:R-:W-:-:S07]  /*26dd0*/  MOV R31, R14 ;  /* 0x0000000e001f7202 */ /* 0x000fce0000000f00 */
[----:B------:R-:W-:Y:S05]  /*26de0*/  WARPSYNC.COLLECTIVE R15, `(.L_x_908) ;  /* 0x000000000f087348 */ /* 0x000fea0003c00000 */
[----:B------:R0:W1:Y:S02]  /*26df0*/  SHFL.IDX P6, R14, R13, R12, R11 ;  /* 0x0000000c0d0e7389 */ /* 0x00006400000c000b */
[----:B01----:R-:W-:Y:S01]  /*26e00*/  ENDCOLLECTIVE ;  /* 0x000000000000791b */ /* 0x003fe20003800000 */
.L_x_908:
[----:B------:R-:W-:Y:S01]  /*26e10*/  MOV R13, R33 ;  /* 0x00000021000d7202 */ /* 0x000fe20000000f00 */
[----:B------:R-:W-:Y:S02]  /*26e20*/  IMAD.MOV.U32 R12, RZ, RZ, R0 ;  /* 0x000000ffff0c7224 */ /* 0x000fe400078e0000 */
[----:B------:R-:W-:-:S07]  /*26e30*/  IMAD.MOV.U32 R46, RZ, RZ, R14 ;  /* 0x000000ffff2e7224 */ /* 0x000fce00078e000e */
[----:B------:R-:W-:Y:S05]  /*26e40*/  WARPSYNC.COLLECTIVE R15, `(.L_x_909) ;  /* 0x000000000f087348 */ /* 0x000fea0003c00000 */
[----:B------:R0:W1:Y:S02]  /*26e50*/  SHFL.IDX P6, R14, R13, R12, R11 ;  /* 0x0000000c0d0e7389 */ /* 0x00006400000c000b */
[----:B01----:R-:W-:Y:S01]  /*26e60*/  ENDCOLLECTIVE ;  /* 0x000000000000791b */ /* 0x003fe20003800000 */
.L_x_909:
[----:B------:R-:W-:Y:S01]  /*26e70*/  SEL R36, R31, R46, P0 ;  /* 0x0000002e1f247207 */ /* 0x000fe20000000000 */
[----:B------:R-:W-:Y:S01]  /*26e80*/  IMAD.MOV.U32 R13, RZ, RZ, R30 ;  /* 0x000000ffff0d7224 */ /* 0x000fe200078e001e */
[----:B------:R-:W-:Y:S02]  /*26e90*/  MOV R12, R5 ;  /* 0x00000005000c7202 */ /* 0x000fe40000000f00 */
[----:B------:R-:W-:Y:S01]  /*26ea0*/  SEL R30, R42, R27, P0 ;  /* 0x0000001b2a1e7207 */ /* 0x000fe20000000000 */
[----:B------:R-:W-:-:S07]  /*26eb0*/  IMAD.MOV.U32 R33, RZ, RZ, R14 ;  /* 0x000000ffff217224 */ /* 0x000fce00078e000e */
[----:B------:R-:W-:Y:S05]  /*26ec0*/  WARPSYNC.COLLECTIVE R15, `(.L_x_910) ;  /* 0x000000000f087348 */ /* 0x000fea0003c00000 */
[----:B------:R0:W1:Y:S02]  /*26ed0*/  SHFL.IDX P6, R14, R13, R12, R11 ;  /* 0x0000000c0d0e7389 */ /* 0x00006400000c000b */
[----:B01----:R-:W-:Y:S01]  /*26ee0*/  ENDCOLLECTIVE ;  /* 0x000000000000791b */ /* 0x003fe20003800000 */
.L_x_910:
[----:B------:R-:W-:Y:S02]  /*26ef0*/  IMAD.MOV.U32 R13, RZ, RZ, R35 ;  /* 0x000000ffff0d7224 */ /* 0x000fe400078e0023 */
[----:B------:R-:W-:Y:S02]  /*26f00*/  IMAD.MOV.U32 R12, RZ, RZ, R0 ;  /* 0x000000ffff0c7224 */ /* 0x000fe400078e0000 */
[----:B------:R-:W-:-:S07]  /*26f10*/  IMAD.MOV.U32 R48, RZ, RZ, R14 ;  /* 0x000000ffff307224 */ /* 0x000fce00078e000e */
[----:B------:R-:W-:Y:S05]  /*26f20*/  WARPSYNC.COLLECTIVE R15, `(.L_x_911) ;  /* 0x000000000f087348 */ /* 0x000fea0003c00000 */
[----:B------:R0:W1:Y:S02]  /*26f30*/  SHFL.IDX P6, R14, R13, R12, R11 ;  /* 0x0000000c0d0e7389 */ /* 0x00006400000c000b */
[----:B01----:R-:W-:Y:S01]  /*26f40*/  ENDCOLLECTIVE ;  /* 0x000000000000791b */ /* 0x003fe20003800000 */
.L_x_911:
[----:B------:R-:W-:Y:S02]  /*26f50*/  SEL R40, R33, R48, P0 ;  /* 0x0000003021287207 */ /* 0x000fe40000000000 */
        /* <DEDUP_REMOVED lines=8> */
.L_x_912:
[----:B------:R-:W-:Y:S01]  /*26fe0*/  MOV R13, R37 ;  /* 0x00000025000d7202 */ /* 0x000fe20000000f00 */
[----:B------:R-:W-:Y:S02]  /*26ff0*/  IMAD.MOV.U32 R12, RZ, RZ, R0 ;  /* 0x000000ffff0c7224 */ /* 0x000fe400078e0000 */
[----:B------:R-:W-:-:S07]  /*27000*/  IMAD.MOV.U32 R50, RZ, RZ, R14 ;  /* 0x000000ffff327224 */ /* 0x000fce00078e000e */
[----:B------:R-:W-:Y:S05]  /*27010*/  WARPSYNC.COLLECTIVE R15, `(.L_x_913) ;  /* 0x000000000f087348 */ /* 0x000fea0003c00000 */
[----:B------:R0:W1:Y:S02]  /*27020*/  SHFL.IDX P6, R14, R13, R12, R11 ;  /* 0x0000000c0d0e7389 */ /* 0x00006400000c000b */
[----:B01----:R-:W-:Y:S01]  /*27030*/  ENDCOLLECTIVE ;  /* 0x000000000000791b */ /* 0x003fe20003800000 */
.L_x_913:
[----:B------:R-:W-:Y:S01]  /*27040*/  SEL R44, R35, R50, P0 ;  /* 0x00000032232c7207 */ /* 0x000fe20000000000 */
[----:B------:R-:W-:Y:S01]  /*27050*/  IMAD.MOV.U32 R13, RZ, RZ, R52 ;  /* 0x000000ffff0d7224 */ /* 0x000fe200078e0034 */
[----:B------:R-:W-:Y:S01]  /*27060*/  MOV R12, R5 ;  /* 0x00000005000c7202 */ /* 0x000fe20000000f00 */
[----:B------:R-:W-:-:S07]  /*27070*/  IMAD.MOV.U32 R37, RZ, RZ, R14 ;  /* 0x000000ffff257224 */ /* 0x000fce00078e000e */
[----:B------:R-:W-:Y:S05]  /*27080*/  WARPSYNC.COLLECTIVE R15, `(.L_x_914) ;  /* 0x000000000f087348 */ /* 0x000fea0003c00000 */
[----:B------:R0:W1:Y:S02]  /*27090*/  SHFL.IDX P6, R14, R13, R12, R11 ;  /* 0x0000000c0d0e7389 */ /* 0x00006400000c000b */
[----:B01----:R-:W-:Y:S01]  /*270a0*/  ENDCOLLECTIVE ;  /* 0x000000000000791b */ /* 0x003fe20003800000 */
.L_x_914:
[----:B------:R-:W-:Y:S02]  /*270b0*/  IMAD.MOV.U32 R13, RZ, RZ, R39 ;  /* 0x000000ffff0d7224 */ /* 0x000fe400078e0027 */
[----:B------:R-:W-:Y:S02]  /*270c0*/  IMAD.MOV.U32 R12, RZ, RZ, R0 ;  /* 0x000000ffff0c7224 */ /* 0x000fe400078e0000 */
[----:B------:R-:W-:-:S07]  /*270d0*/  IMAD.MOV.U32 R52, RZ, RZ, R14 ;  /* 0x000000ffff347224 */ /* 0x000fce00078e000e */
[----:B------:R-:W-:Y:S05]  /*270e0*/  WARPSYNC.COLLECTIVE R15, `(.L_x_915) ;  /* 0x000000000f087348 */ /* 0x000fea0003c00000 */
[----:B------:R0:W1:Y:S02]  /*270f0*/  SHFL.IDX P6, R14, R13, R12, R11 ;  /* 0x0000000c0d0e7389 */ /* 0x00006400000c000b */
[----:B01----:R-:W-:Y:S01]  /*27100*/  ENDCOLLECTIVE ;  /* 0x000000000000791b */ /* 0x003fe20003800000 */
.L_x_915:
[----:B------:R-:W-:Y:S01]  /*27110*/  SEL R48, R37, R52, P0 ;  /* 0x0000003425307207 */ /* 0x000fe20000000000 */
[----:B------:R-:W-:Y:S02]  /*27120*/  IMAD.MOV.U32 R13, RZ, RZ, R54 ;  /* 0x000000ffff0d7224 */ /* 0x000fe400078e0036 */
[----:B------:R-:W-:Y:S01]  /*27130*/  IMAD.MOV.U32 R12, RZ, RZ, R5 ;  /* 0x000000ffff0c7224 */ /* 0x000fe200078e0005 */
[----:B------:R-:W-:-:S07]  /*27140*/  MOV R39, R14 ;  /* 0x0000000e00277202 */ /* 0x000fce0000000f00 */
[----:B------:R-:W-:Y:S05]  /*27150*/  WARPSYNC.COLLECTIVE R15, `(.L_x_916) ;  /* 0x000000000f087348 */ /* 0x000fea0003c00000 */
[----:B------:R0:W1:Y:S02]  /*27160*/  SHFL.IDX P6, R14, R13, R12, R11 ;  /* 0x0000000c0d0e7389 */ /* 0x00006400000c000b */
[----:B01----:R-:W-:Y:S01]  /*27170*/  ENDCOLLECTIVE ;  /* 0x000000000000791b */ /* 0x003fe20003800000 */
.L_x_916:
[----:B------:R-:W-:Y:S01]  /*27180*/  MOV R13, R41 ;  /* 0x00000029000d7202 */ /* 0x000fe20000000f00 */
[----:B------:R-:W-:Y:S02]  /*27190*/  IMAD.MOV.U32 R12, RZ, RZ, R0 ;  /* 0x000000ffff0c7224 */ /* 0x000fe400078e0000 */
[----:B------:R-:W-:-:S07]  /*271a0*/  IMAD.MOV.U32 R54, RZ, RZ, R14 ;  /* 0x000000ffff367224 */ /* 0x000fce00078e000e */
[----:B------:R-:W-:Y:S05]  /*271b0*/  WARPSYNC.COLLECTIVE R15, `(.L_x_917) ;  /* 0x000000000f087348 */ /* 0x000fea0003c00000 */
[----:B------:R0:W1:Y:S02]  /*271c0*/  SHFL.IDX P6, R14, R13, R12, R11 ;  /* 0x0000000c0d0e7389 */ /* 0x00006400000c000b */
[----:B01----:R-:W-:Y:S01]  /*271d0*/  ENDCOLLECTIVE ;  /* 0x000000000000791b */ /* 0x003fe20003800000 */
.L_x_917:
[----:B------:R-:W-:Y:S01]  /*271e0*/  IMAD.MOV.U32 R13, RZ, RZ, R56 ;  /* 0x000000ffff0d7224 */ /* 0x000fe200078e0038 */
[----:B------:R-:W-:Y:S01]  /*271f0*/  MOV R12, R5 ;  /* 0x00000005000c7202 */ /* 0x000fe20000000f00 */
[----:B------:R-:W-:-:S07]  /*27200*/  IMAD.MOV.U32 R58, RZ, RZ, R14 ;  /* 0x000000ffff3a7224 */ /* 0x000fce00078e000e */
[----:B------:R-:W-:Y:S05]  /*27210*/  WARPSYNC.COLLECTIVE R15, `(.L_x_918) ;  /* 0x000000000f087348 */ /* 0x000fea0003c00000 */
[----:B------:R0:W1:Y:S02]  /*27220*/  SHFL.IDX P6, R14, R13, R12, R11 ;  /* 0x0000000c0d0e7389 */ /* 0x00006400000c000b */
[----:B01----:R-:W-:Y:S01]  /*27230*/  ENDCOLLECTIVE ;  /* 0x000000000000791b */ /* 0x003fe20003800000 */
.L_x_918:
[----:B------:R-:W-:Y:S02]  /*27240*/  IMAD.MOV.U32 R13, RZ, RZ, R43 ;  /* 0x000000ffff0d7224 */ /* 0x000fe400078e002b */
[----:B------:R-:W-:Y:S02]  /*27250*/  IMAD.MOV.U32 R12, RZ, RZ, R0 ;  /* 0x000000ffff0c7224 */ /* 0x000fe400078e0000 */
[----:B------:R-:W-:-:S07]  /*27260*/  IMAD.MOV.U32 R41, RZ, RZ, R14 ;  /* 0x000000ffff297224 */ /* 0x000fce00078e000e */
[----:B------:R-:W-:Y:S05]  /*27270*/  WARPSYNC.COLLECTIVE R15, `(.L_x_919) ;  /* 0x000000000f087348 */ /* 0x000fea0003c00000 */
[----:B------:R0:W1:Y:S02]  /*27280*/  SHFL.IDX P6, R14, R13, R12, R11 ;  /* 0x0000000c0d0e7389 */ /* 0x00006400000c000b */
[----:B01----:R-:W-:Y:S01]  /*27290*/  ENDCOLLECTIVE ;  /* 0x000000000000791b */ /* 0x003fe20003800000 */
.L_x_919:
[----:B------:R-:W-:Y:S02]  /*272a0*/  SEL R56, R58, R41, P0 ;  /* 0x000000293a387207 */ /* 0x000fe40000000000 */
[----:B------:R-:W-:Y:S01]  /*272b0*/  SEL R58, R41, R58, P0 ;  /* 0x0000003a293a7207 */ /* 0x000fe20000000000 */
[----:B------:R-:W-:Y:S02]  /*272c0*/  IMAD.MOV.U32 R13, RZ, RZ, R60 ;  /* 0x000000ffff0d7224 */ /* 0x000fe400078e003c */
[----:B------:R-:W-:Y:S01]  /*272d0*/  IMAD.MOV.U32 R12, RZ, RZ, R5 ;  /* 0x000000ffff0c7224 */ /* 0x000fe200078e0005 */
[----:B------:R-:W-:-:S07]  /*272e0*/  MOV R62, R14 ;  /* 0x0000000e003e7202 */ /* 0x000fce0000000f00 */
[----:B------:R-:W-:Y:S05]  /*272f0*/  WARPSYNC.COLLECTIVE R15, `(.L_x_920) ;  /* 0x000000000f087348 */ /* 0x000fea0003c00000 */
[----:B------:R0:W1:Y:S02]  /*27300*/  SHFL.IDX P6, R14, R13, R12, R11 ;  /* 0x0000000c0d0e7389 */ /* 0x00006400000c000b */
[----:B01----:R-:W-:Y:S01]  /*27310*/  ENDCOLLECTIVE ;  /* 0x000000000000791b */ /* 0x003fe20003800000 */
.L_x_920:
[----:B------:R-:W-:Y:S01]  /*27320*/  MOV R13, R47 ;  /* 0x0000002f000d7202 */ /* 0x000fe20000000f00 */
[----:B------:R-:W-:Y:S02]  /*27330*/  IMAD.MOV.U32 R12, RZ, RZ, R0 ;  /* 0x000000ffff0c7224 */ /* 0x000fe400078e0000 */
[----:B------:R-:W-:-:S07]  /*27340*/  IMAD.MOV.U32 R45, RZ, RZ, R14 ;  /* 0x000000ffff2d7224 */ /* 0x000fce00078e000e */
[----:B------:R-:W-:Y:S05]  /*27350*/  WARPSYNC.COLLECTIVE R15, `(.L_x_921) ;  /* 0x000000000f087348 */ /* 0x000fea0003c00000 */
[----:B------:R0:W1:Y:S02]  /*27360*/  SHFL.IDX P6, R14, R13, R12, R11 ;  /* 0x0000000c0d0e7389 */ /* 0x00006400000c000b */
[----:B01----:R-:W-:Y:S01]  /*27370*/  ENDCOLLECTIVE ;  /* 0x000000000000791b */ /* 0x003fe20003800000 */
.L_x_921:
[----:B------:R-:W-:Y:S02]  /*27380*/  SEL R60, R62, R45, P0 ;  /* 0x0000002d3e3c7207 */ /* 0x000fe40000000000 */
[----:B------:R-:W-:Y:S01]  /*27390*/  SEL R62, R45, R62, P0 ;  /* 0x0000003e2d3e7207 */ /* 0x000fe20000000000 */
[----:B------:R-:W-:Y:S01]  /*273a0*/  IMAD.MOV.U32 R13, RZ, RZ, R64 ;  /* 0x000000ffff0d7224 */ /* 0x000fe200078e0040 */
[----:B------:R-:W-:Y:S01]  /*273b0*/  MOV R12, R5 ;  /* 0x00000005000c7202 */ /* 0x000fe20000000f00 */
[----:B------:R-:W-:-:S07]  /*273c0*/  IMAD.MOV.U32 R66, RZ, RZ, R14 ;  /* 0x000000ffff427224 */ /* 0x000fce00078e000e */
[----:B------:R-:W-:Y:S05]  /*273d0*/  WARPSYNC.COLLECTIVE R15, `(.L_x_922) ;  /* 0x000000000f087348 */ /* 0x000fea0003c00000 */
[----:B------:R0:W1:Y:S02]  /*273e0*/  SHFL.IDX P6, R14, R13, R12, R11 ;  /* 0x0000000c0d0e7389 */ /* 0x00006400000c000b */
[----:B01----:R-:W-:Y:S01]  /*273f0*/  ENDCOLLECTIVE ;  /* 0x000000000000791b */ /* 0x003fe20003800000 */
.L_x_922:
[----:B------:R-:W-:Y:S02]  /*27400*/  IMAD.MOV.U32 R13, RZ, RZ, R51 ;  /* 0x000000ffff0d7224 */ /* 0x000fe400078e0033 */
[----:B------:R-:W-:Y:S02]  /*27410*/  IMAD.MOV.U32 R12, RZ, RZ, R0 ;  /* 0x000000ffff0c7224 */ /* 0x000fe400078e0000 */
[----:B------:R-:W-:-:S07]  /*27420*/  IMAD.MOV.U32 R49, RZ, RZ, R14 ;  /* 0x000000ffff317224 */ /* 0x000fce00078e000e */
[----:B------:R-:W-:Y:S05]  /*27430*/  WARPSYNC.COLLECTIVE R15, `(.L_x_923) ;  /* 0x000000000f087348 */ /* 0x000fea0003c00000 */
[----:B------:R0:W1:Y:S02]  /*27440*/  SHFL.IDX P6, R14, R13, R12, R11 ;  /* 0x0000000c0d0e7389 */ /* 0x00006400000c000b */
[----:B01----:R-:W-:Y:S01]  /*27450*/  ENDCOLLECTIVE ;  /* 0x000000000000791b */ /* 0x003fe20003800000 */
.L_x_923:
        /* <DEDUP_REMOVED lines=8> */
.L_x_924:
[----:B------:R-:W-:Y:S01]  /*274e0*/  MOV R13, R55 ;  /* 0x00000037000d7202 */ /* 0x000fe20000000f00 */
[----:B------:R-:W-:Y:S02]  /*274f0*/  IMAD.MOV.U32 R12, RZ, RZ, R0 ;  /* 0x000000ffff0c7224 */ /* 0x000fe400078e0000 */
[----:B------:R-:W-:-:S07]  /*27500*/  IMAD.MOV.U32 R53, RZ, RZ, R14 ;  /* 0x000000ffff357224 */ /* 0x000fce00078e000e */
[----:B------:R-:W-:Y:S05]  /*27510*/  WARPSYNC.COLLECTIVE R15, `(.L_x_925) ;  /* 0x000000000f087348 */ /* 0x000fea0003c00000 */
[----:B------:R0:W1:Y:S02]  /*27520*/  SHFL.IDX P6, R14, R13, R12, R11 ;  /* 0x0000000c0d0e7389 */ /* 0x00006400000c000b */
[----:B01----:R-:W-:Y:S01]  /*27530*/  ENDCOLLECTIVE ;  /* 0x000000000000791b */ /* 0x003fe20003800000 */
.L_x_925:
        /* <DEDUP_REMOVED lines=8> */
.L_x_926:
[----:B------:R-:W-:Y:S02]  /*275c0*/  IMAD.MOV.U32 R13, RZ, RZ, R59 ;  /* 0x000000ffff0d7224 */ /* 0x000fe400078e003b */
[----:B------:R-:W-:Y:S02]  /*275d0*/  IMAD.MOV.U32 R12, RZ, RZ, R0 ;  /* 0x000000ffff0c7224 */ /* 0x000fe400078e0000 */
[----:B------:R-:W-:-:S07]  /*275e0*/  IMAD.MOV.U32 R57, RZ, RZ, R14 ;  /* 0x000000ffff397224 */ /* 0x000fce00078e000e */
[----:B------:R-:W-:Y:S05]  /*275f0*/  WARPSYNC.COLLECTIVE R15, `(.L_x_927) ;  /* 0x000000000f087348 */ /* 0x000fea0003c00000 */
[----:B------:R0:W1:Y:S02]  /*27600*/  SHFL.IDX P6, R14, R13, R12, R11 ;  /* 0x0000000c0d0e7389 */ /* 0x00006400000c000b */
[----:B01----:R-:W-:Y:S01]  /*27610*/  ENDCOLLECTIVE ;  /* 0x000000000000791b */ /* 0x003fe20003800000 */
.L_x_927:
        /* <DEDUP_REMOVED lines=8> */
.L_x_928:
[----:B------:R-:W-:Y:S01]  /*276a0*/  MOV R13, R63 ;  /* 0x0000003f000d7202 */ /* 0x000fe20000000f00 */
[----:B------:R-:W-:Y:S02]  /*276b0*/  IMAD.MOV.U32 R12, RZ, RZ, R0 ;  /* 0x000000ffff0c7224 */ /* 0x000fe400078e0000 */
[----:B------:R-:W-:-:S07]  /*276c0*/  IMAD.MOV.U32 R78, RZ, RZ, R14 ;  /* 0x000000ffff4e7224 */ /* 0x000fce00078e000e */
[----:B------:R-:W-:Y:S05]  /*276d0*/  WARPSYNC.COLLECTIVE R15, `(.L_x_929) ;  /* 0x000000000f087348 */ /* 0x000fea0003c00000 */
[----:B------:R0:W1:Y:S02]  /*276e0*/  SHFL.IDX P6, R14, R13, R12, R11 ;  /* 0x0000000c0d0e7389 */ /* 0x00006400000c000b */
[----:B01----:R-:W-:Y:S01]  /*276f0*/  ENDCOLLECTIVE ;  /* 0x000000000000791b */ /* 0x003fe20003800000 */
.L_x_929:
[----:B------:R-:W-:Y:S01]  /*27700*/  SEL R7, R78, R61, P0 ;  /* 0x0000003d4e077207 */ /* 0x000fe20000000000 */
[----:B------:R-:W-:Y:S01]  /*27710*/  IMAD.MOV.U32 R13, RZ, RZ, R80 ;  /* 0x000000ffff0d7224 */ /* 0x000fe200078e0050 */
[----:B------:R-:W-:Y:S01]  /*27720*/  MOV R12, R5 ;  /* 0x00000005000c7202 */ /* 0x000fe20000000f00 */
[----:B------:R-:W-:-:S07]  /*27730*/  IMAD.MOV.U32 R65, RZ, RZ, R14 ;  /* 0x000000ffff417224 */ /* 0x000fce00078e000e */
[----:B------:R-:W-:Y:S05]  /*27740*/  WARPSYNC.COLLECTIVE R15, `(.L_x_930) ;  /* 0x000000000f087348 */ /* 0x000fea0003c00000 */
[----:B------:R0:W1:Y:S02]  /*27750*/  SHFL.IDX P6, R14, R13, R12, R11 ;  /* 0x0000000c0d0e7389 */ /* 0x00006400000c000b */
[----:B01----:R-:W-:Y:S01]  /*27760*/  ENDCOLLECTIVE ;  /* 0x000000000000791b */ /* 0x003fe20003800000 */
.L_x_930:
[----:B------:R-:W-:Y:S02]  /*27770*/  IMAD.MOV.U32 R13, RZ, RZ, R67 ;  /* 0x000000ffff0d7224 */ /* 0x000fe400078e0043 */
[----:B------:R-:W-:Y:S02]  /*27780*/  IMAD.MOV.U32 R12, RZ, RZ, R0 ;  /* 0x000000ffff0c7224 */ /* 0x000fe400078e0000 */
[----:B------:R-:W-:-:S07]  /*27790*/  IMAD.MOV.U32 R80, RZ, RZ, R14 ;  /* 0x000000ffff507224 */ /* 0x000fce00078e000e */
[----:B------:R-:W-:Y:S05]  /*277a0*/  WARPSYNC.COLLECTIVE R15, `(.L_x_931) ;  /* 0x000000000f087348 */ /* 0x000fea0003c00000 */
[----:B------:R0:W1:Y:S02]  /*277b0*/  SHFL.IDX P6, R14, R13, R12, R11 ;  /* 0x0000000c0d0e7389 */ /* 0x00006400000c000b */
[----:B01----:R-:W-:Y:S01]  /*277c0*/  ENDCOLLECTIVE ;  /* 0x000000000000791b */ /* 0x003fe20003800000 */
.L_x_931:
[----:B------:R-:W-:Y:S01]  /*277d0*/  SEL R9, R65, R80, P0 ;  /* 0x0000005041097207 */ /* 0x000fe20000000000 */
[----:B------:R-:W-:Y:S02]  /*277e0*/  IMAD.MOV.U32 R13, RZ, RZ, R82 ;  /* 0x000000ffff0d7224 */ /* 0x000fe400078e0052 */
[----:B------:R-:W-:Y:S01]  /*277f0*/  IMAD.MOV.U32 R12, RZ, RZ, R5 ;  /* 0x000000ffff0c7224 */ /* 0x000fe200078e0005 */
[----:B------:R-:W-:-:S07]  /*27800*/  MOV R69, R14 ;  /* 0x0000000e00457202 */ /* 0x000fce0000000f00 */
[----:B------:R-:W-:Y:S05]  /*27810*/  WARPSYNC.COLLECTIVE R15, `(.L_x_932) ;  /* 0x000000000f087348 */ /* 0x000fea0003c00000 */
[----:B------:R0:W1:Y:S02]  /*27820*/  SHFL.IDX P6, R14, R13, R12, R11 ;  /* 0x0000000c0d0e7389 */ /* 0x00006400000c000b */
[----:B01----:R-:W-:Y:S01]  /*27830*/  ENDCOLLECTIVE ;  /* 0x000000000000791b */ /* 0x003fe20003800000 */
.L_x_932:
[----:B------:R-:W-:Y:S01]  /*27840*/  MOV R13, R71 ;  /* 0x00000047000d7202 */ /* 0x000fe20000000f00 */
[----:B------:R-:W-:Y:S02]  /*27850*/  IMAD.MOV.U32 R12, RZ, RZ, R0 ;  /* 0x000000ffff0c7224 */ /* 0x000fe400078e0000 */
[----:B------:R-:W-:-:S07]  /*27860*/  IMAD.MOV.U32 R82, RZ, RZ, R14 ;  /* 0x000000ffff527224 */ /* 0x000fce00078e000e */
[----:B------:R-:W-:Y:S05]  /*27870*/  WARPSYNC.COLLECTIVE R15, `(.L_x_933) ;  /* 0x000000000f087348 */ /* 0x000fea0003c00000 */
[----:B------:R0:W1:Y:S02]  /*27880*/  SHFL.IDX P6, R14, R13, R12, R11 ;  /* 0x0000000c0d0e7389 */ /* 0x00006400000c000b */
[----:B01----:R-:W-:Y:S01]  /*27890*/  ENDCOLLECTIVE ;  /* 0x000000000000791b */ /* 0x003fe20003800000 */
.L_x_933:
[----:B------:R-:W-:Y:S01]  /*278a0*/  IMAD.MOV.U32 R13, RZ, RZ, R98 ;  /* 0x000000ffff0d7224 */ /* 0x000fe200078e0062 */
[----:B------:R-:W-:Y:S01]  /*278b0*/  MOV R12, R5 ;  /* 0x00000005000c7202 */ /* 0x000fe20000000f00 */
[----:B------:R-:W-:-:S07]  /*278c0*/  IMAD.MOV.U32 R99, RZ, RZ, R14 ;  /* 0x000000ffff637224 */ /* 0x000fce00078e000e */
[----:B------:R-:W-:Y:S05]  /*278d0*/  WARPSYNC.COLLECTIVE R15, `(.L_x_934) ;  /* 0x000000000f087348 */ /* 0x000fea0003c00000 */
[----:B------:R0:W1:Y:S02]  /*278e0*/  SHFL.IDX P6, R14, R13, R12, R11 ;  /* 0x0000000c0d0e7389 */ /* 0x00006400000c000b */
[----:B01----:R-:W-:Y:S01]  /*278f0*/  ENDCOLLECTIVE ;  /* 0x000000000000791b */ /* 0x003fe20003800000 */
.L_x_934:
[----:B------:R-:W-:Y:S02]  /*27900*/  IMAD.MOV.U32 R13, RZ, RZ, R101 ;  /* 0x000000ffff0d7224 */ /* 0x000fe400078e0065 */
[----:B------:R-:W-:Y:S02]  /*27910*/  IMAD.MOV.U32 R12, RZ, RZ, R0 ;  /* 0x000000ffff0c7224 */ /* 0x000fe400078e0000 */
[----:B------:R-:W-:-:S07]  /*27920*/  IMAD.MOV.U32 R98, RZ, RZ, R14 ;  /* 0x000000ffff627224 */ /* 0x000fce00078e000e */
[----:B------:R-:W-:Y:S05]  /*27930*/  WARPSYNC.COLLECTIVE R15, `(.L_x_935) ;  /* 0x000000000f087348 */ /* 0x000fea0003c00000 */
[----:B------:R0:W1:Y:S02]  /*27940*/  SHFL.IDX P6, R14, R13, R12, R11 ;  /* 0x0000000c0d0e7389 */ /* 0x00006400000c000b */
[----:B01----:R-:W-:Y:S01]  /*27950*/  ENDCOLLECTIVE ;  /* 0x000000000000791b */ /* 0x003fe20003800000 */
.L_x_935:
        /* <DEDUP_REMOVED lines=8> */
.L_x_936:
[----:B------:R-:W-:Y:S01]  /*279e0*/  MOV R13, R103 ;  /* 0x00000067000d7202 */ /* 0x000fe20000000f00 */
[----:B------:R-:W-:Y:S02]  /*279f0*/  IMAD.MOV.U32 R12, RZ, RZ, R0 ;  /* 0x000000ffff0c7224 */ /* 0x000fe400078e0000 */
[----:B------:R-:W-:-:S07]  /*27a00*/  IMAD.MOV.U32 R100, RZ, RZ, R14 ;  /* 0x000000ffff647224 */ /* 0x000fce00078e000e */
[----:B------:R-:W-:Y:S05]  /*27a10*/  WARPSYNC.COLLECTIVE R15, `(.L_x_937) ;  /* 0x000000000f087348 */ /* 0x000fea0003c00000 */
[----:B------:R0:W1:Y:S02]  /*27a20*/  SHFL.IDX P6, R14, R13, R12, R11 ;  /* 0x0000000c0d0e7389 */ /* 0x00006400000c000b */
[----:B01----:R-:W-:Y:S01]  /*27a30*/  ENDCOLLECTIVE ;  /* 0x000000000000791b */ /* 0x003fe20003800000 */
.L_x_937:
[----:B------:R-:W-:Y:S01]  /*27a40*/  SEL R29, R101, R100, P0 ;  /* 0x00000064651d7207 */ /* 0x000fe20000000000 */
[----:B------:R-:W-:Y:S01]  /*27a50*/  IMAD.MOV.U32 R13, RZ, RZ, R102 ;  /* 0x000000ffff0d7224 */ /* 0x000fe200078e0066 */
[----:B------:R-:W-:Y:S01]  /*27a60*/  MOV R12, R5 ;  /* 0x00000005000c7202 */ /* 0x000fe20000000f00 */
[----:B------:R-:W-:-:S07]  /*27a70*/  IMAD.MOV.U32 R103, RZ, RZ, R14 ;  /* 0x000000ffff677224 */ /* 0x000fce00078e000e */
[----:B------:R-:W-:Y:S05]  /*27a80*/  WARPSYNC.COLLECTIVE R15, `(.L_x_938) ;  /* 0x000000000f087348 */ /* 0x000fea0003c00000 */
[----:B------:R0:W1:Y:S02]  /*27a90*/  SHFL.IDX P6, R14, R13, R12, R11 ;  /* 0x0000000c0d0e7389 */ /* 0x00006400000c000b */
[----:B01----:R-:W-:Y:S01]  /*27aa0*/  ENDCOLLECTIVE ;  /* 0x000000000000791b */ /* 0x003fe20003800000 */
.L_x_938:
[----:B------:R-:W-:Y:S02]  /*27ab0*/  IMAD.MOV.U32 R13, RZ, RZ, R105 ;  /* 0x000000ffff0d7224 */ /* 0x000fe400078e0069 */
[----:B------:R-:W-:Y:S02]  /*27ac0*/  IMAD.MOV.U32 R12, RZ, RZ, R0 ;  /* 0x000000ffff0c7224 */ /* 0x000fe400078e0000 */
[----:B------:R-:W-:-:S07]  /*27ad0*/  IMAD.MOV.U32 R102, RZ, RZ, R14 ;  /* 0x000000ffff667224 */ /* 0x000fce00078e000e */
[----:B------:R-:W-:Y:S05]  /*27ae0*/  WARPSYNC.COLLECTIVE R15, `(.L_x_939) ;  /* 0x000000000f087348 */ /* 0x000fea0003c00000 */
[----:B------:R0:W1:Y:S02]  /*27af0*/  SHFL.IDX P6, R14, R13, R12, R11 ;  /* 0x0000000c0d0e7389 */ /* 0x00006400000c000b */
[----:B01----:R-:W-:Y:S01]  /*27b00*/  ENDCOLLECTIVE ;  /* 0x000000000000791b */ /* 0x003fe20003800000 */
.L_x_939:
[----:B------:R-:W-:Y:S01]  /*27b10*/  SEL R33, R103, R102, P0 ;  /* 0x0000006667217207 */ /* 0x000fe20000000000 */
[----:B------:R-:W-:Y:S02]  /*27b20*/  IMAD.MOV.U32 R13, RZ, RZ, R104 ;  /* 0x000000ffff0d7224 */ /* 0x000fe400078e0068 */
[----:B------:R-:W-:Y:S01]  /*27b30*/  IMAD.MOV.U32 R12, RZ, RZ, R5 ;  /* 0x000000ffff0c7224 */ /* 0x000fe200078e0005 */
[----:B------:R-:W-:-:S07]  /*27b40*/  MOV R105, R14 ;  /* 0x0000000e00697202 */ /* 0x000fce0000000f00 */
[----:B------:R-:W-:Y:S05]  /*27b50*/  WARPSYNC.COLLECTIVE R15, `(.L_x_940) ;  /* 0x000000000f087348 */ /* 0x000fea0003c00000 */
[----:B------:R0:W1:Y:S02]  /*27b60*/  SHFL.IDX P6, R14, R13, R12, R11 ;  /* 0x0000000c0d0e7389 */ /* 0x00006400000c000b */
[----:B01----:R-:W-:Y:S01]  /*27b70*/  ENDCOLLECTIVE ;  /* 0x000000000000791b */ /* 0x003fe20003800000 */
.L_x_940:
[----:B------:R-:W-:Y:S01]  /*27b80*/  MOV R13, R107 ;  /* 0x0000006b000d7202 */ /* 0x000fe20000000f00 */
[----:B------:R-:W-:Y:S02]  /*27b90*/  IMAD.MOV.U32 R12, RZ, RZ, R0 ;  /* 0x000000ffff0c7224 */ /* 0x000fe400078e0000 */
[----:B------:R-:W-:-:S07]  /*27ba0*/  IMAD.MOV.U32 R104, RZ, RZ, R14 ;  /* 0x000000ffff687224 */ /* 0x000fce00078e000e */
[----:B------:R-:W-:Y:S05]  /*27bb0*/  WARPSYNC.COLLECTIVE R15, `(.L_x_941) ;  /* 0x000000000f087348 */ /* 0x000fea0003c00000 */
[----:B------:R0:W1:Y:S02]  /*27bc0*/  SHFL.IDX P6, R14, R13, R12, R11 ;  /* 0x0000000c0d0e7389 */ /* 0x00006400000c000b */
[----:B01----:R-:W-:Y:S01]  /*27bd0*/  ENDCOLLECTIVE ;  /* 0x000000000000791b */ /* 0x003fe20003800000 */
.L_x_941:
[----:B------:R-:W-:Y:S01]  /*27be0*/  IMAD.MOV.U32 R13, RZ, RZ, R106 ;  /* 0x000000ffff0d7224 */ /* 0x000fe200078e006a */
[----:B------:R-:W-:Y:S01]  /*27bf0*/  MOV R12, R5 ;  /* 0x00000005000c7202 */ /* 0x000fe20000000f00 */
[----:B------:R-:W-:-:S07]  /*27c00*/  IMAD.MOV.U32 R43, RZ, RZ, R14 ;  /* 0x000000ffff2b7224 */ /* 0x000fce00078e000e */
[----:B------:R-:W-:Y:S05]  /*27c10*/  WARPSYNC.COLLECTIVE R15, `(.L_x_942) ;  /* 0x000000000f087348 */ /* 0x000fea0003c00000 */
[----:B------:R0:W1:Y:S02]  /*27c20*/  SHFL.IDX P6, R14, R13, R12, R11 ;  /* 0x0000000c0d0e7389 */ /* 0x00006400000c000b */
[----:B01----:R-:W-:Y:S01]  /*27c30*/  ENDCOLLECTIVE ;  /* 0x000000000000791b */ /* 0x003fe20003800000 */
.L_x_942:
[----:B------:R-:W-:Y:S02]  /*27c40*/  IMAD.MOV.U32 R13, RZ, RZ, R109 ;  /* 0x000000ffff0d7224 */ /* 0x000fe400078e006d */
[----:B------:R-:W-:Y:S02]  /*27c50*/  IMAD.MOV.U32 R12, RZ, RZ, R0 ;  /* 0x000000ffff0c7224 */ /* 0x000fe400078e0000 */
[----:B------:R-:W-:-:S07]  /*27c60*/  IMAD.MOV.U32 R106, RZ, RZ, R14 ;  /* 0x000000ffff6a7224 */ /* 0x000fce00078e000e */
[----:B------:R-:W-:Y:S05]  /*27c70*/  WARPSYNC.COLLECTIVE R15, `(.L_x_943) ;  /* 0x000000000f087348 */ /* 0x000fea0003c00000 */
[----:B------:R0:W1:Y:S02]  /*27c80*/  SHFL.IDX P6, R14, R13, R12, R11 ;  /* 0x0000000c0d0e7389 */ /* 0x00006400000c000b */
[----:B01----:R-:W-:Y:S01]  /*27c90*/  ENDCOLLECTIVE ;  /* 0x000000000000791b */ /* 0x003fe20003800000 */
.L_x_943:
        /* <DEDUP_REMOVED lines=8> */
.L_x_944:
[----:B------:R-:W-:Y:S01]  /*27d20*/  MOV R13, R111 ;  /* 0x0000006f000d7202 */ /* 0x000fe20000000f00 */
[----:B------:R-:W-:Y:S02]  /*27d30*/  IMAD.MOV.U32 R12, RZ, RZ, R0 ;  /* 0x000000ffff0c7224 */ /* 0x000fe400078e0000 */
[----:B------:R-:W-:-:S07]  /*27d40*/  IMAD.MOV.U32 R108, RZ, RZ, R14 ;  /* 0x000000ffff6c7224 */ /* 0x000fce00078e000e */
[----:B------:R-:W-:Y:S05]  /*27d50*/  WARPSYNC.COLLECTIVE R15, `(.L_x_945) ;  /* 0x000000000f087348 */ /* 0x000fea0003c00000 */
[----:B------:R0:W1:Y:S02]  /*27d60*/  SHFL.IDX P6, R14, R13, R12, R11 ;  /* 0x0000000c0d0e7389 */ /* 0x00006400000c000b */
[----:B01----:R-:W-:Y:S01]  /*27d70*/  ENDCOLLECTIVE ;  /* 0x000000000000791b */ /* 0x003fe20003800000 */
.L_x_945:
        /* <DEDUP_REMOVED lines=8> */
.L_x_946:
[----:B------:R-:W-:Y:S02]  /*27e00*/  IMAD.MOV.U32 R13, RZ, RZ, R113 ;  /* 0x000000ffff0d7224 */ /* 0x000fe400078e0071 */
[----:B------:R-:W-:Y:S02]  /*27e10*/  IMAD.MOV.U32 R12, RZ, RZ, R0 ;  /* 0x000000ffff0c7224 */ /* 0x000fe400078e0000 */
[----:B------:R-:W-:-:S07]  /*27e20*/  IMAD.MOV.U32 R110, RZ, RZ, R14 ;  /* 0x000000ffff6e7224 */ /* 0x000fce00078e000e */
[----:B------:R-:W-:Y:S05]  /*27e30*/  WARPSYNC.COLLECTIVE R15, `(.L_x_947) ;  /* 0x000000000f087348 */ /* 0x000fea0003c00000 */
[----:B------:R0:W1:Y:S02]  /*27e40*/  SHFL.IDX P6, R14, R13, R12, R11 ;  /* 0x0000000c0d0e7389 */ /* 0x00006400000c000b */
[----:B01----:R-:W-:Y:S01]  /*27e50*/  ENDCOLLECTIVE ;  /* 0x000000000000791b */ /* 0x003fe20003800000 */
.L_x_947:
        /* <DEDUP_REMOVED lines=8> */
.L_x_948:
[----:B------:R-:W-:Y:S01]  /*27ee0*/  MOV R13, R115 ;  /* 0x00000073000d7202 */ /* 0x000fe20000000f00 */
[----:B------:R-:W-:Y:S02]  /*27ef0*/  IMAD.MOV.U32 R12, RZ, RZ, R0 ;  /* 0x000000ffff0c7224 */ /* 0x000fe400078e0000 */
[----:B------:R-:W-:-:S07]  /*27f00*/  IMAD.MOV.U32 R112, RZ, RZ, R14 ;  /* 0x000000ffff707224 */ /* 0x000fce00078e000e */
[----:B------:R-:W-:Y:S05]  /*27f10*/  WARPSYNC.COLLECTIVE R15, `(.L_x_949) ;  /* 0x000000000f087348 */ /* 0x000fea0003c00000 */
[----:B------:R0:W1:Y:S02]  /*27f20*/  SHFL.IDX P6, R14, R13, R12, R11 ;  /* 0x0000000c0d0e7389 */ /* 0x00006400000c000b */
[----:B01----:R-:W-:Y:S01]  /*27f30*/  ENDCOLLECTIVE ;  /* 0x000000000000791b */ /* 0x003fe20003800000 */
.L_x_949:
        /* <DEDUP_REMOVED lines=8> */
.L_x_950:
[----:B------:R-:W-:Y:S02]  /*27fc0*/  IMAD.MOV.U32 R13, RZ, RZ, R117 ;  /* 0x000000ffff0d7224 */ /* 0x000fe400078e0075 */
[----:B------:R-:W-:Y:S02]  /*27fd0*/  IMAD.MOV.U32 R12, RZ, RZ, R0 ;  /* 0x000000ffff0c7224 */ /* 0x000fe400078e0000 */
[----:B------:R-:W-:-:S07]  /*27fe0*/  IMAD.MOV.U32 R114, RZ, RZ, R14 ;  /* 0x000000ffff727224 */ /* 0x000fce00078e000e */
[----:B------:R-:W-:Y:S05]  /*27ff0*/  WARPSYNC.COLLECTIVE R15, `(.L_x_951) ;  /* 0x000000000f087348 */ /* 0x000fea0003c00000 */
[----:B------:R0:W1:Y:S02]  /*28000*/  SHFL.IDX P6, R14, R13, R12, R11 ;  /* 0x0000000c0d0e7389 */ /* 0x00006400000c000b */
[----:B01----:R-:W-:Y:S01]  /*28010*/  ENDCOLLECTIVE ;  /* 0x000000000000791b */ /* 0x003fe20003800000 */
.L_x_951:
        /* <DEDUP_REMOVED lines=8> */
.L_x_952:
[----:B------:R-:W-:Y:S01]  /*280a0*/  MOV R13, R119 ;  /* 0x00000077000d7202 */ /* 0x000fe20000000f00 */
[----:B------:R-:W-:Y:S02]  /*280b0*/  IMAD.MOV.U32 R12, RZ, RZ, R0 ;  /* 0x000000ffff0c7224 */ /* 0x000fe400078e0000 */
[----:B------:R-:W-:-:S07]  /*280c0*/  IMAD.MOV.U32 R116, RZ, RZ, R14 ;  /* 0x000000ffff747224 */ /* 0x000fce00078e000e */
[----:B------:R-:W-:Y:S05]  /*280d0*/  WARPSYNC.COLLECTIVE R15, `(.L_x_953) ;  /* 0x000000000f087348 */ /* 0x000fea0003c00000 */
[----:B------:R0:W1:Y:S02]  /*280e0*/  SHFL.IDX P6, R14, R13, R12, R11 ;  /* 0x0000000c0d0e7389 */ /* 0x00006400000c000b */
[----:B01----:R-:W-:Y:S01]  /*280f0*/  ENDCOLLECTIVE ;  /* 0x000000000000791b */ /* 0x003fe20003800000 */
.L_x_953:
[----:B------:R-:W-:Y:S01]  /*28100*/  IMAD.MOV.U32 R13, RZ, RZ, R118 ;  /* 0x000000ffff0d7224 */ /* 0x000fe200078e0076 */
[----:B------:R-:W-:Y:S01]  /*28110*/  MOV R12, R5 ;  /* 0x00000005000c7202 */ /* 0x000fe20000000f00 */
[----:B------:R-:W-:-:S07]  /*28120*/  IMAD.MOV.U32 R67, RZ, RZ, R14 ;  /* 0x000000ffff437224 */ /* 0x000fce00078e000e */
[----:B------:R-:W-:Y:S05]  /*28130*/  WARPSYNC.COLLECTIVE R15, `(.L_x_954) ;  /* 0x000000000f087348 */ /* 0x000fea0003c00000 */
[----:B------:R0:W1:Y:S02]  /*28140*/  SHFL.IDX P6, R14, R13, R12, R11 ;  /* 0x0000000c0d0e7389 */ /* 0x00006400000c000b */
[----:B01----:R-:W-:Y:S01]  /*28150*/  ENDCOLLECTIVE ;  /* 0x000000000000791b */ /* 0x003fe20003800000 */
.L_x_954:
[----:B------:R-:W-:Y:S02]  /*28160*/  IMAD.MOV.U32 R13, RZ, RZ, R121 ;  /* 0x000000ffff0d7224 */ /* 0x000fe400078e0079 */
[----:B------:R-:W-:Y:S02]  /*28170*/  IMAD.MOV.U32 R12, RZ, RZ, R0 ;  /* 0x000000ffff0c7224 */ /* 0x000fe400078e0000 */
[----:B------:R-:W-:-:S07]  /*28180*/  IMAD.MOV.U32 R118, RZ, RZ, R14 ;  /* 0x000000ffff767224 */ /* 0x000fce00078e000e */
[----:B------:R-:W-:Y:S05]  /*28190*/  WARPSYNC.COLLECTIVE R15, `(.L_x_955) ;  /* 0x000000000f087348 */ /* 0x000fea0003c00000 */
[----:B------:R0:W1:Y:S02]  /*281a0*/  SHFL.IDX P6, R14, R13, R12, R11 ;  /* 0x0000000c0d0e7389 */ /* 0x00006400000c000b */
[----:B01----:R-:W-:Y:S01]  /*281b0*/  ENDCOLLECTIVE ;  /* 0x000000000000791b */ /* 0x003fe20003800000 */
.L_x_955:
[----:B------:R-:W-:Y:S02]  /*281c0*/  IMAD.MOV.U32 R13, RZ, RZ, R132 ;  /* 0x000000ffff0d7224 */ /* 0x000fe400078e0084 */
[----:B------:R-:W-:Y:S01]  /*281d0*/  IMAD.MOV.U32 R12, RZ, RZ, R5 ;  /* 0x000000ffff0c7224 */ /* 0x000fe200078e0005 */
[----:B------:R-:W-:-:S07]  /*281e0*/  MOV R71, R14 ;  /* 0x0000000e00477202 */ /* 0x000fce0000000f00 */
[----:B------:R-:W-:Y:S05]  /*281f0*/  WARPSYNC.COLLECTIVE R15, `(.L_x_956) ;  /* 0x000000000f087348 */ /* 0x000fea0003c00000 */
[----:B------:R0:W1:Y:S02]  /*28200*/  SHFL.IDX P6, R14, R13, R12, R11 ;  /* 0x0000000c0d0e7389 */ /* 0x00006400000c000b */
[----:B01----:R-:W-:Y:S01]  /*28210*/  ENDCOLLECTIVE ;  /* 0x000000000000791b */ /* 0x003fe20003800000 */
.L_x_956:
[----:B------:R-:W-:Y:S01]  /*28220*/  MOV R13, R75 ;  /* 0x0000004b000d7202 */ /* 0x000fe20000000f00 */
[----:B------:R-:W-:Y:S02]  /*28230*/  IMAD.MOV.U32 R12, RZ, RZ, R0 ;  /* 0x000000ffff0c7224 */ /* 0x000fe400078e0000 */
[----:B------:R-:W-:Y:S02]  /*28240*/  IMAD.MOV.U32 R0, RZ, RZ, RZ ;  /* 0x000000ffff007224 */ /* 0x000fe400078e00ff */
[----:B------:R-:W-:-:S07]  /*28250*/  IMAD.MOV.U32 R132, RZ, RZ, R14 ;  /* 0x000000ffff847224 */ /* 0x000fce00078e000e */
[----:B------:R-:W-:Y:S05]  /*28260*/  WARPSYNC.COLLECTIVE R15, `(.L_x_957) ;  /* 0x000000000f087348 */ /* 0x000fea0003c00000 */
[----:B------:R0:W1:Y:S02]  /*28270*/  SHFL.IDX P6, R14, R13, R12, R11 ;  /* 0x0000000c0d0e7389 */ /* 0x00006400000c000b */
[----:B01----:R-:W-:Y:S01]  /*28280*/  ENDCOLLECTIVE ;  /* 0x000000000000791b */ /* 0x003fe20003800000 */
.L_x_957:
[----:B------:R-:W-:Y:S01]  /*28290*/  IMAD.MOV.U32 R13, RZ, RZ, R2 ;  /* 0x000000ffff0d7224 */ /* 0x000fe200078e0002 */
[----:B------:R-:W-:Y:S02]  /*282a0*/  MOV R12, R5 ;  /* 0x00000005000c7202 */ /* 0x000fe40000000f00 */
[----:B------:R-:W-:Y:S02]  /*282b0*/  SEL R5, R61, R78, P0 ;  /* 0x0000004e3d057207 */ /* 0x000fe40000000000 */
[----:B------:R-:W-:Y:S02]  /*282c0*/  SEL R61, R63, R116, P0 ;  /* 0x000000743f3d7207 */ /* 0x000fe40000000000 */
[----:B------:R-:W-:Y:S01]  /*282d0*/  SEL R63, R116, R63, P0 ;  /* 0x0000003f743f7207 */ /* 0x000fe20000000000 */
[----:B------:R-:W-:-:S07]  /*282e0*/  IMAD.MOV.U32 R75, RZ, RZ, R14 ;  /* 0x000000ffff4b7224 */ /* 0x000fce00078e000e */
[----:B------:R-:W-:Y:S05]  /*282f0*/  WARPSYNC.COLLECTIVE R15, `(.L_x_958) ;  /* 0x000000000f087348 */ /* 0x000fea0003c00000 */
[----:B------:R0:W1:Y:S02]  /*28300*/  SHFL.IDX P6, R14, R13, R12, R11 ;  /* 0x0000000c0d0e7389 */ /* 0x00006400000c000b */
[----:B01----:R-:W-:Y:S01]  /*28310*/  ENDCOLLECTIVE ;  /* 0x000000000000791b */ /* 0x003fe20003800000 */
.L_x_958:
[----:B------:R-:W-:Y:S02]  /*28320*/  SEL R12, R21, R38, P0 ;  /* 0x00000026150c7207 */ /* 0x000fe40000000000 */
[----:B------:R-:W-:Y:S02]  /*28330*/  SEL R11, R80, R65, P0 ;  /* 0x00000041500b7207 */ /* 0x000fe40000000000 */
[----:B------:R-:W-:Y:S02]  /*28340*/  SEL R13, R69, R82, P0 ;  /* 0x00000052450d7207 */ /* 0x000fe40000000000 */
[----:B------:R-:W-:Y:S02]  /*28350*/  SEL R15, R82, R69, P0 ;  /* 0x00000045520f7207 */ /* 0x000fe40000000000 */
[----:B------:R-:W-:Y:S01]  /*28360*/  SEL R65, R67, R118, P0 ;  /* 0x0000007643417207 */ /* 0x000fe20000000000 */
[----:B------:R-:W-:Y:S01]  /*28370*/  IMAD.MOV.U32 R2, RZ, RZ, R14 ;  /* 0x000000ffff027224 */ /* 0x000fe200078e000e */
[----:B------:R-:W-:-:S02]  /*28380*/  SEL R14, R38, R21, P0 ;  /* 0x00000015260e7207 */ /* 0x000fc40000000000 */
        /* <DEDUP_REMOVED lines=12> */
[----:B------:R-:W-:Y:S06]  /*28450*/  BRA `(.L_x_959) ;  /* 0xffffff2400547947 */ /* 0x000fec000383ffff */
.L_x_677:
[----:B------:R-:W-:Y:S01]  /*28460*/  IMAD.MOV.U32 R13, RZ, RZ, R2 ;  /* 0x000000ffff0d7224 */ /* 0x000fe200078e0002 */
[----:B------:R-:W-:Y:S01]  /*28470*/  MOV R12, RZ ;  /* 0x000000ff000c7202 */ /* 0x000fe20000000f00 */
[----:B------:R-:W-:Y:S02]  /*28480*/  IMAD.MOV.U32 R11, RZ, RZ, 0x181f ;  /* 0x0000181fff0b7424 */ /* 0x000fe400078e00ff */
[----:B------:R-:W-:-:S07]  /*28490*/  IMAD.MOV.U32 R15, RZ, RZ, -0x1 ;  /* 0xffffffffff0f7424 */ /* 0x000fce00078e00ff */
[----:B01----:R-:W-:Y:S05]  /*284a0*/  WARPSYNC.COLLECTIVE R15, `(.L_x_960) ;  /* 0x000000000f087348 */ /* 0x003fea0003c00000 */
[----:B------:R2:W3:Y:S02]  /*284b0*/  SHFL.IDX P6, R14, R13, R12, R11 ;  /* 0x0000000c0d0e7389 */ /* 0x0004e400000c000b */
[----:B0123--:R-:W-:Y:S01]  /*284c0*/  ENDCOLLECTIVE ;  /* 0x000000000000791b */ /* 0x00ffe20003800000 */
.L_x_960:
[----:B------:R-:W-:Y:S01]  /*284d0*/  MOV R13, R0 ;  /* 0x00000000000d7202 */ /* 0x000fe20000000f00 */
[----:B------:R-:W-:-:S07]  /*284e0*/  IMAD.MOV.U32 R3, RZ, RZ, R14 ;  /* 0x000000ffff037224 */ /* 0x000fce00078e000e */
[----:B------:R-:W-:Y:S05]  /*284f0*/  WARPSYNC.COLLECTIVE R15, `(.L_x_961) ;  /* 0x000000000f087348 */ /* 0x000fea0003c00000 */
[----:B------:R0:W1:Y:S02]  /*28500*/  SHFL.IDX P6, R14, R13, R12, R11 ;  /* 0x0000000c0d0e7389 */ /* 0x00006400000c000b */
[----:B01----:R-:W-:Y:S01]  /*28510*/  ENDCOLLECTIVE ;  /* 0x000000000000791b */ /* 0x003fe20003800000 */
.L_x_961:
[----:B------:R-:W-:Y:S05]  /*28520*/  BRA `(.L_x_962) ;  /* 0xffffff4000e87947 */ /* 0x000fea000383ffff */
.L_x_680:
[----:B------:R-:W-:Y:S01]  /*28530*/  BSSY B1, `(.L_x_963) ;  /* 0x0000008000017945 */ /* 0x000fe20003800000 */
[----:B---3--:R-:W-:Y:S01]  /*28540*/  IMAD.MOV.U32 R13, RZ, RZ, R2 ;  /* 0x000000ffff0d7224 */ /* 0x008fe200078e0002 */
[----:B------:R-:W-:Y:S01]  /*28550*/  MOV R15, 0xffffffff ;  /* 0xffffffff000f7802 */ /* 0x000fe20000000f00 */
[----:B------:R-:W-:Y:S02]  /*28560*/  IMAD.MOV.U32 R12, RZ, RZ, 0x1 ;  /* 0x00000001ff0c7424 */ /* 0x000fe400078e00ff */
[----:B------:R-:W-:-:S07]  /*28570*/  IMAD.MOV.U32 R11, RZ, RZ, 0x181f ;  /* 0x0000181fff0b7424 */ /* 0x000fce00078e00ff */
[----:B012-4-:R-:W-:Y:S05]  /*28580*/  WARPSYNC.COLLECTIVE R15, `(.L_x_964) ;  /* 0x000000000f087348 */ /* 0x017fea0003c00000 */
[----:B----4-:R3:W4:Y:S02]  /*28590*/  SHFL.IDX P6, R14, R13, R12, R11 ;  /* 0x0000000c0d0e7389 */ /* 0x01072400000c000b */
[----:B01234-:R-:W-:Y:S01]  /*285a0*/  ENDCOLLECTIVE ;  /* 0x000000000000791b */ /* 0x01ffe20003800000 */
.L_x_964:
[----:B------:R-:W-:Y:S05]  /*285b0*/  BSYNC B1 ;  /* 0x0000000000017941 */ /* 0x000fea0003800000 */
.L_x_963:
        /* <DEDUP_REMOVED lines=8> */
.L_x_965:
[----:B------:R-:W-:Y:S05]  /*28640*/  BRA `(.L_x_966) ;  /* 0xffffff4400087947 */ /* 0x000fea000383ffff */
.L_x_683:
        /* <DEDUP_REMOVED lines=8> */
.L_x_968:
[----:B------:R-:W-:Y:S05]  /*286d0*/  BSYNC B1 ;  /* 0x0000000000017941 */ /* 0x000fea0003800000 */
.L_x_967:
        /* <DEDUP_REMOVED lines=8> */
.L_x_969:
[----:B------:R-:W-:Y:S05]  /*28760*/  BRA `(.L_x_970) ;  /* 0xffffff4400287947 */ /* 0x000fea000383ffff */
.L_x_686:
        /* <DEDUP_REMOVED lines=8> */
.L_x_972:
[----:B------:R-:W-:Y:S05]  /*287f0*/  BSYNC B1 ;  /* 0x0000000000017941 */ /* 0x000fea0003800000 */
.L_x_971:
        /* <DEDUP_REMOVED lines=8> */
.L_x_973:
[----:B------:R-:W-:Y:S05]  /*28880*/  BRA `(.L_x_974) ;  /* 0xffffff4400487947 */ /* 0x000fea000383ffff */
.L_x_702:
[----:B------:R-:W0:Y:S01]  /*28890*/  S2R R8, SR_TID.X ;  /* 0x0000000000087919 */ /* 0x000e220000002100 */
[----:B------:R-:W-:Y:S01]  /*288a0*/  BSSY B1, `(.L_x_975) ;  /* 0x000000a000017945 */ /* 0x000fe20003800000 */
[----:B------:R-:W-:Y:S02]  /*288b0*/  IMAD.MOV.U32 R12, RZ, RZ, RZ ;  /* 0x000000ffff0c7224 */ /* 0x000fe400078e00ff */
[----:B------:R-:W-:Y:S02]  /*288c0*/  IMAD.MOV.U32 R11, RZ, RZ, 0x1f ;  /* 0x0000001fff0b7424 */ /* 0x000fe400078e00ff */
[----:B------:R-:W-:Y:S01]  /*288d0*/  IMAD.MOV.U32 R15, RZ, RZ, -0x1 ;  /* 0xffffffffff0f7424 */ /* 0x000fe200078e00ff */
[----:B0-----:R-:W-:-:S04]  /*288e0*/  SHF.R.U32.HI R8, RZ, 0x5, R8 ;  /* 0x00000005ff087819 */ /* 0x001fc80000011608 */
[----:B------:R-:W-:-:S04]  /*288f0*/  LOP3.LUT R8, R8, 0x3, RZ, 0xc0, !PT ;  /* 0x0000000308087812 */ /* 0x000fc800078ec0ff */
[----:B------:R-:W-:-:S07]  /*28900*/  MOV R13, R8 ;  /* 0x00000008000d7202 */ /* 0x000fce0000000f00 */
[----:B------:R-:W-:Y:S05]  /*28910*/  WARPSYNC.COLLECTIVE R15, `(.L_x_976) ;  /* 0x000000000f087348 */ /* 0x000fea0003c00000 */
[----:B------:R0:W1:Y:S02]  /*28920*/  SHFL.IDX P6, R14, R13, R12, R11 ;  /* 0x0000000c0d0e7389 */ /* 0x00006400000c000b */
[----:B01----:R-:W-:Y:S01]  /*28930*/  ENDCOLLECTIVE ;  /* 0x000000000000791b */ /* 0x003fe20003800000 */
.L_x_976:
[----:B------:R-:W-:Y:S05]  /*28940*/  BSYNC B1 ;  /* 0x0000000000017941 */ /* 0x000fea0003800000 */
.L_x_975:
[----:B------:R-:W-:Y:S05]  /*28950*/  BRA `(.L_x_977) ;  /* 0xffffff5800507947 */ /* 0x000fea000383ffff */
.L_x_704:
[----:B------:R-:W-:Y:S01]  /*28960*/  BSSY B1, `(.L_x_978) ;  /* 0x0000006000017945 */ /* 0x000fe20003800000 */
[----:B------:R-:W-:-:S07]  /*28970*/  MOV R15, 0xffffffff ;  /* 0xffffffff000f7802 */ /* 0x000fce0000000f00 */
[----:B0-----:R-:W-:Y:S05]  /*28980*/  WARPSYNC.COLLECTIVE R15, `(.L_x_979) ;  /* 0x000000000f0c7348 */ /* 0x001fea0003c00000 */
[----:B------:R-:W-:Y:S02]  /*28990*/  ELECT P6, UR62, PT ;  /* 0x00000000003e782f */ /* 0x000fe400038c0000 */
[----:B------:R-:W-:Y:S01]  /*289a0*/  MOV R14, UR62 ;  /* 0x0000003e000e7c02 */ /* 0x000fe20008000f00 */
[----:B0-----:R-:W-:Y:S10]  /*289b0*/  ENDCOLLECTIVE ;  /* 0x000000000000791b */ /* 0x001ff40003800000 */
.L_x_979:
[----:B------:R-:W-:Y:S05]  /*289c0*/  BSYNC B1 ;  /* 0x0000000000017941 */ /* 0x000fea0003800000 */
.L_x_978:
[----:B------:R-:W-:Y:S05]  /*289d0*/  BRA `(.L_x_703) ;  /* 0xffffff5800487947 */ /* 0x000fea000383ffff */
.L_x_706:
[----:B0-----:R0:W1:Y:S02]  /*289e0*/  SYNCS.PHASECHK.TRANS64.TRYWAIT P0, [R23+URZ+0x38820], R5 ;  /* 0x03882005170075a7 */ /* 0x001064000800017f */
[----:B-1----:R-:W-:Y:S05]  /*289f0*/  @!P0 NANOSLEEP.SYNCS 0x989680 ;  /* 0x009896800000895d */ /* 0x002fea0003900000 */
[----:B------:R-:W1:Y:S02]  /*28a00*/  @!P0 SYNCS.PHASECHK.TRANS64 P0, [R23+URZ+0x38820], R5 ;  /* 0x03882005170085a7 */ /* 0x000e64000800007f */
[----:B-1----:R-:W-:Y:S05]  /*28a10*/  @!P0 BRA `(.L_x_706) ;  /* 0xfffffffc00f08947 */ /* 0x002fea000383ffff */
[----:B------:R-:W-:Y:S05]  /*28a20*/  BRA `(.L_x_980) ;  /* 0xffffff5800587947 */ /* 0x000fea000383ffff */
.L_x_710:
[----:B-1----:R1:W2:Y:S02]  /*28a30*/  SYNCS.PHASECHK.TRANS64.TRYWAIT P0, [R8+URZ+0x388a0], R10 ;  /* 0x0388a00a080075a7 */ /* 0x0022a4000800017f */
[----:B--2---:R-:W-:Y:S05]  /*28a40*/  @!P0 NANOSLEEP.SYNCS 0x989680 ;  /* 0x009896800000895d */ /* 0x004fea0003900000 */
[----:B------:R-:W2:Y:S02]  /*28a50*/  @!P0 SYNCS.PHASECHK.TRANS64 P0, [R8+URZ+0x388a0], R10 ;  /* 0x0388a00a080085a7 */ /* 0x000ea4000800007f */
[----:B--2---:R-:W-:Y:S05]  /*28a60*/  @!P0 BRA `(.L_x_710) ;  /* 0xfffffffc00f08947 */ /* 0x004fea000383ffff */
[----:B------:R-:W-:Y:S05]  /*28a70*/  BRA `(.L_x_981) ;  /* 0xffffff5800707947 */ /* 0x000fea000383ffff */
.L_x_716:
[----:B0-----:R0:W2:Y:S02]  /*28a80*/  SYNCS.PHASECHK.TRANS64.TRYWAIT P0, [R8+URZ+0x388c0], R10 ;  /* 0x0388c00a080075a7 */ /* 0x0010a4000800017f */
[----:B--2---:R-:W-:Y:S05]  /*28a90*/  @!P0 NANOSLEEP.SYNCS 0x989680 ;  /* 0x009896800000895d */ /* 0x004fea0003900000 */
[----:B------:R-:W2:Y:S02]  /*28aa0*/  @!P0 SYNCS.PHASECHK.TRANS64 P0, [R8+URZ+0x388c0], R10 ;  /* 0x0388c00a080085a7 */ /* 0x000ea4000800007f */
[----:B--2---:R-:W-:Y:S05]  /*28ab0*/  @!P0 BRA `(.L_x_716) ;  /* 0xfffffffc00f08947 */ /* 0x004fea000383ffff */
[----:B------:R-:W-:Y:S05]  /*28ac0*/  BRA `(.L_x_982) ;  /* 0xffffff5c002c7947 */ /* 0x000fea000383ffff */
.L_x_724:
[----:B-1----:R1:W2:Y:S02]  /*28ad0*/  SYNCS.PHASECHK.TRANS64.TRYWAIT P1, [R8+URZ+0x388a0], R7 ;  /* 0x0388a007080075a7 */ /* 0x0022a4000802017f */
[----:B--2---:R-:W-:Y:S05]  /*28ae0*/  @!P1 NANOSLEEP.SYNCS 0x989680 ;  /* 0x009896800000995d */ /* 0x004fea0003900000 */
[----:B------:R-:W2:Y:S02]  /*28af0*/  @!P1 SYNCS.PHASECHK.TRANS64 P1, [R8+URZ+0x388a0], R7 ;  /* 0x0388a007080095a7 */ /* 0x000ea4000802007f */
[----:B--2---:R-:W-:Y:S05]  /*28b00*/  @!P1 BRA `(.L_x_724) ;  /* 0xfffffffc00f09947 */ /* 0x004fea000383ffff */
[----:B------:R-:W-:Y:S05]  /*28b10*/  BRA `(.L_x_983) ;  /* 0xffffff6000247947 */ /* 0x000fea000383ffff */
.L_x_730:
[----:B0-----:R0:W2:Y:S02]  /*28b20*/  SYNCS.PHASECHK.TRANS64.TRYWAIT P1, [R8+URZ+0x388c0], R7 ;  /* 0x0388c007080075a7 */ /* 0x0010a4000802017f */
[----:B--2---:R-:W-:Y:S05]  /*28b30*/  @!P1 NANOSLEEP.SYNCS 0x989680 ;  /* 0x009896800000995d */ /* 0x004fea0003900000 */
[----:B------:R-:W2:Y:S02]  /*28b40*/  @!P1 SYNCS.PHASECHK.TRANS64 P1, [R8+URZ+0x388c0], R7 ;  /* 0x0388c007080095a7 */ /* 0x000ea4000802007f */
[----:B--2---:R-:W-:Y:S05]  /*28b50*/  @!P1 BRA `(.L_x_730) ;  /* 0xfffffffc00f09947 */ /* 0x004fea000383ffff */
[----:B------:R-:W-:Y:S05]  /*28b60*/  BRA `(.L_x_984) ;  /* 0xffffff6000dc7947 */ /* 0x000fea000383ffff */
.L_x_746:
[----:B------:R-:W0:Y:S01]  /*28b70*/  S2R R20, SR_TID.X ;  /* 0x0000000000147919 */ /* 0x000e220000002100 */
[----:B------:R-:W-:Y:S01]  /*28b80*/  BSSY B0, `(.L_x_985) ;  /* 0x000000a000007945 */ /* 0x000fe20003800000 */
[----:B------:R-:W-:Y:S01]  /*28b90*/  IMAD.MOV.U32 R12, RZ, RZ, RZ ;  /* 0x000000ffff0c7224 */ /* 0x000fe200078e00ff */
[----:B------:R-:W-:Y:S01]  /*28ba0*/  MOV R15, 0xffffffff ;  /* 0xffffffff000f7802 */ /* 0x000fe20000000f00 */
[----:B------:R-:W-:Y:S01]  /*28bb0*/  IMAD.MOV.U32 R11, RZ, RZ, 0x1f ;  /* 0x0000001fff0b7424 */ /* 0x000fe200078e00ff */
[----:B0-----:R-:W-:-:S04]  /*28bc0*/  SHF.R.U32.HI R10, RZ, 0x5, R20 ;  /* 0x00000005ff0a7819 */ /* 0x001fc80000011614 */
[----:B------:R-:W-:-:S05]  /*28bd0*/  LOP3.LUT R10, R10, 0x3, RZ, 0xc0, !PT ;  /* 0x000000030a0a7812 */ /* 0x000fca00078ec0ff */
[----:B------:R-:W-:-:S07]  /*28be0*/  IMAD.MOV.U32 R13, RZ, RZ, R10 ;  /* 0x000000ffff0d7224 */ /* 0x000fce00078e000a */
[----:B-----5:R-:W-:Y:S05]  /*28bf0*/  WARPSYNC.COLLECTIVE R15, `(.L_x_986) ;  /* 0x000000000f087348 */ /* 0x020fea0003c00000 */
[----:B------:R0:W1:Y:S02]  /*28c00*/  SHFL.IDX P6, R14, R13, R12, R11 ;  /* 0x0000000c0d0e7389 */ /* 0x00006400000c000b */
[----:B01---5:R-:W-:Y:S01]  /*28c10*/  ENDCOLLECTIVE ;  /* 0x000000000000791b */ /* 0x023fe20003800000 */
.L_x_986:
[----:B------:R-:W-:Y:S05]  /*28c20*/  BSYNC B0 ;  /* 0x0000000000007941 */ /* 0x000fea0003800000 */
.L_x_985:
[----:B------:R-:W-:Y:S05]  /*28c30*/  BRA `(.L_x_987) ;  /* 0xffffff70000c7947 */ /* 0x000fea000383ffff */
.L_x_749:
[----:B-1----:R1:W2:Y:S02]  /*28c40*/  SYNCS.PHASECHK.TRANS64.TRYWAIT P0, [R6+URZ+0x38880], R29 ;  /* 0x0388801d060075a7 */ /* 0x0022a4000800017f */
[----:B--2---:R-:W-:Y:S05]  /*28c50*/  @!P0 NANOSLEEP.SYNCS 0x989680 ;  /* 0x009896800000895d */ /* 0x004fea0003900000 */
[----:B------:R-:W2:Y:S02]  /*28c60*/  @!P0 SYNCS.PHASECHK.TRANS64 P0, [R6+URZ+0x38880], R29 ;  /* 0x0388801d060085a7 */ /* 0x000ea4000800007f */
[----:B--2---:R-:W-:Y:S05]  /*28c70*/  @!P0 BRA `(.L_x_749) ;  /* 0xfffffffc00f08947 */ /* 0x004fea000383ffff */
[----:B------:R-:W-:Y:S05]  /*28c80*/  BRA `(.L_x_988) ;  /* 0xffffff7000207947 */ /* 0x000fea000383ffff */
.L_x_750:
[----:B------:R-:W-:Y:S01]  /*28c90*/  BSSY B0, `(.L_x_989) ;  /* 0x0000008000007945 */ /* 0x000fe20003800000 */
[----:B------:R-:W-:Y:S01]  /*28ca0*/  IMAD.MOV.U32 R13, RZ, RZ, R2 ;  /* 0x000000ffff0d7224 */ /* 0x000fe200078e0002 */
[----:B------:R-:W-:Y:S01]  /*28cb0*/  MOV R15, 0xffffffff ;  /* 0xffffffff000f7802 */ /* 0x000fe20000000f00 */
[----:B------:R-:W-:Y:S02]  /*28cc0*/  IMAD.MOV.U32 R12, RZ, RZ, RZ ;  /* 0x000000ffff0c7224 */ /* 0x000fe400078e00ff */
[----:B------:R-:W-:-:S07]  /*28cd0*/  IMAD.MOV.U32 R11, RZ, RZ, 0x181f ;  /* 0x0000181fff0b7424 */ /* 0x000fce00078e00ff */
[----:B-1----:R-:W-:Y:S05]  /*28ce0*/  WARPSYNC.COLLECTIVE R15, `(.L_x_990) ;  /* 0x000000000f087348 */ /* 0x002fea0003c00000 */
[----:B------:R0:W2:Y:S02]  /*28cf0*/  SHFL.IDX P6, R14, R13, R12, R11 ;  /* 0x0000000c0d0e7389 */ /* 0x0000a400000c000b */
[----:B012---:R-:W-:Y:S01]  /*28d00*/  ENDCOLLECTIVE ;  /* 0x000000000000791b */ /* 0x007fe20003800000 */
.L_x_990:
[----:B------:R-:W-:Y:S05]  /*28d10*/  BSYNC B0 ;  /* 0x0000000000007941 */ /* 0x000fea0003800000 */
.L_x_989:
[----:B------:R-:W-:Y:S01]  /*28d20*/  IMAD.MOV.U32 R13, RZ, RZ, R0 ;  /* 0x000000ffff0d7224 */ /* 0x000fe200078e0000 */
[----:B------:R-:W-:Y:S01]  /*28d30*/  MOV R11, 0x181f ;  /* 0x0000181f000b7802 */ /* 0x000fe20000000f00 */
[----:B------:R-:W-:Y:S01]  /*28d40*/  IMAD.MOV.U32 R12, RZ, RZ, RZ ;  /* 0x000000ffff0c7224 */ /* 0x000fe200078e00ff */
[----:B------:R-:W-:Y:S01]  /*28d50*/  LOP3.LUT R30, R34, 0x80, RZ, 0xfc, !PT ;  /* 0x00000080221e7812 */ /* 0x000fe200078efcff */
[----:B------:R-:W-:Y:S01]  /*28d60*/  IMAD.MOV.U32 R15, RZ, RZ, -0x1 ;  /* 0xffffffffff0f7424 */ /* 0x000fe200078e00ff */
[----:B------:R-:W-:Y:S01]  /*28d70*/  ISETP.GE.AND P3, PT, R7, 0x11, PT ;  /* 0x000000110700780c */ /* 0x000fe20003f66270 */
[----:B------:R-:W-:Y:S01]  /*28d80*/  IMAD.MOV.U32 R5, RZ, RZ, R14 ;  /* 0x000000ffff057224 */ /* 0x000fe200078e000e */
[----:B------:R-:W-:-:S11]  /*28d90*/  LOP3.LUT R22, R22, 0xffffffef, RZ, 0xc0, !PT ;  /* 0xffffffef16167812 */ /* 0x000fd600078ec0ff */
[----:B------:R-:W-:Y:S05]  /*28da0*/  WARPSYNC.COLLECTIVE R15, `(.L_x_991) ;  /* 0x000000000f087348 */ /* 0x000fea0003c00000 */
[----:B------:R0:W1:Y:S02]  /*28db0*/  SHFL.IDX P6, R14, R13, R12, R11 ;  /* 0x0000000c0d0e7389 */ /* 0x00006400000c000b */
[----:B01----:R-:W-:Y:S01]  /*28dc0*/  ENDCOLLECTIVE ;  /* 0x000000000000791b */ /* 0x003fe20003800000 */
.L_x_991:
[C---:B------:R-:W-:Y:S02]  /*28dd0*/  ISETP.GE.AND P5, PT, R7.reuse, 0x31, PT ;  /* 0x000000310700780c */ /* 0x040fe40003fa6270 */
[C---:B------:R-:W-:Y:S02]  /*28de0*/  ISETP.GE.AND P4, PT, R7.reuse, 0x41, PT ;  /* 0x000000410700780c */ /* 0x040fe40003f86270 */
[----:B------:R-:W-:Y:S02]  /*28df0*/  @P3 LOP3.LUT R22, R22, 0x10, RZ, 0xfc, !PT ;  /* 0x0000001016163812 */ /* 0x000fe400078efcff */
[----:B------:R-:W-:Y:S02]  /*28e00*/  ISETP.GE.AND P3, PT, R7, 0x51, PT ;  /* 0x000000510700780c */ /* 0x000fe40003f66270 */
[----:B------:R-:W-:Y:S01]  /*28e10*/  LOP3.LUT R22, R22, 0xfffffff7, RZ, 0xc0, !PT ;  /* 0xfffffff716167812 */ /* 0x000fe200078ec0ff */
[----:B------:R-:W0:Y:S01]  /*28e20*/  LDC R15, c[0x0][0x2f4] ;  /* 0x0000bd00ff0f7b82 */ /* 0x000e220000000800 */
[----:B------:R-:W-:-:S02]  /*28e30*/  IMAD.MOV.U32 R13, RZ, RZ, R2 ;  /* 0x000000ffff0d7224 */ /* 0x000fc400078e0002 */
[----:B------:R-:W-:Y:S02]  /*28e40*/  IMAD.MOV.U32 R12, RZ, RZ, 0x1 ;  /* 0x00000001ff0c7424 */ /* 0x000fe400078e00ff */
[----:B------:R-:W-:-:S05]  /*28e50*/  IMAD.MOV.U32 R8, RZ, RZ, R14 ;  /* 0x000000ffff087224 */ /* 0x000fca00078e000e */
[----:B------:R-:W-:-:S05]  /*28e60*/  IADD3 R8, P0, R34, R8, RZ ;  /* 0x0000000822087210 */ /* 0x000fca0007f1e0ff */
[----:B------:R-:W-:Y:S01]  /*28e70*/  IMAD.X R9, RZ, RZ, R5, P0 ;  /* 0x000000ffff097224 */ /* 0x000fe200000e0605 */
[----:B------:R-:W-:Y:S02]  /*28e80*/  IADD3 R5, R23, R10, RZ ;  /* 0x0000000a17057210 */ /* 0x000fe40007ffe0ff */
[-C--:B0-----:R-:W-:Y:S02]  /*28e90*/  ISETP.GE.AND P1, PT, R34, R15.reuse, PT ;  /* 0x0000000f2200720c */ /* 0x081fe40003f26270 */
[----:B------:R-:W-:Y:S01]  /*28ea0*/  ISETP.GE.AND P0, PT, R30, R15, PT ;  /* 0x0000000f1e00720c */ /* 0x000fe20003f06270 */
[----:B------:R-:W-:Y:S01]  /*28eb0*/  IMAD.MOV.U32 R15, RZ, RZ, -0x1 ;  /* 0xffffffffff0f7424 */ /* 0x000fe200078e00ff */
[----:B------:R-:W-:-:S13]  /*28ec0*/  ISETP.LT.OR P2, PT, R7, 0x1, P1 ;  /* 0x000000010700780c */ /* 0x000fda0000f41670 */
[----:B------:R-:W-:Y:S05]  /*28ed0*/  WARPSYNC.COLLECTIVE R15, `(.L_x_992) ;  /* 0x000000000f087348 */ /* 0x000fea0003c00000 */
[----:B------:R0:W1:Y:S02]  /*28ee0*/  SHFL.IDX P6, R14, R13, R12, R11 ;  /* 0x0000000c0d0e7389 */ /* 0x00006400000c000b */
[----:B01----:R-:W-:Y:S01]  /*28ef0*/  ENDCOLLECTIVE ;  /* 0x000000000000791b */ /* 0x003fe20003800000 */
.L_x_992:
[----:B------:R-:W-:Y:S01]  /*28f00*/  @!PT LDS RZ, [RZ] ;  /* 0x00000000fffff984 */ /* 0x000fe20000000800 */
[----:B------:R-:W-:Y:S01]  /*28f10*/  @!PT LDS RZ, [RZ] ;  /* 0x00000000fffff984 */ /* 0x000fe20000000800 */
[----:B------:R-:W-:Y:S01]  /*28f20*/  @!PT LDS RZ, [RZ] ;  /* 0x00000000fffff984 */ /* 0x000fe20000000800 */
[----:B------:R-:W-:Y:S01]  /*28f30*/  LDGSTS.E.BYPASS.LTC128B.128 [R5+0x10400], desc[UR36][R8.64], !P2 ;  /* 0x1040000008057fae */ /* 0x000fe2000d101d64 */
[----:B------:R-:W-:Y:S01]  /*28f40*/  ISETP.LT.OR P2, PT, R7, 0x1, P0 ;  /* 0x000000010700780c */ /* 0x000fe20000741670 */
[----:B------:R-:W-:-:S12]  /*28f50*/  IMAD.MOV.U32 R13, RZ, RZ, R0 ;  /* 0x000000ffff0d7224 */ /* 0x000fd800078e0000 */
[----:B------:R0:W-:Y:S02]  /*28f60*/  LDGSTS.E.BYPASS.LTC128B.128 [R5+0x14400], desc[UR36][R8.64+0x80], !P2 ;  /* 0x1440008008057fae */ /* 0x0001e4000d101d64 */
[----:B0-----:R-:W-:-:S07]  /*28f70*/  MOV R9, R14 ;  /* 0x0000000e00097202 */ /* 0x001fce0000000f00 */
[----:B------:R-:W-:Y:S05]  /*28f80*/  WARPSYNC.COLLECTIVE R15, `(.L_x_993) ;  /* 0x000000000f087348 */ /* 0x000fea0003c00000 */
[----:B------:R0:W1:Y:S02]  /*28f90*/  SHFL.IDX P6, R14, R13, R12, R11 ;  /* 0x0000000c0d0e7389 */ /* 0x00006400000c000b */
[----:B01----:R-:W-:Y:S01]  /*28fa0*/  ENDCOLLECTIVE ;  /* 0x000000000000791b */ /* 0x003fe20003800000 */
.L_x_993:
[----:B------:R-:W-:Y:S01]  /*28fb0*/  MOV R13, R2 ;  /* 0x00000002000d7202 */ /* 0x000fe20000000f00 */
[----:B------:R-:W-:Y:S02]  /*28fc0*/  IMAD.MOV.U32 R12, RZ, RZ, 0x2 ;  /* 0x00000002ff0c7424 */ /* 0x000fe400078e00ff */
[----:B------:R-:W-:-:S07]  /*28fd0*/  IMAD.MOV.U32 R8, RZ, RZ, R14 ;  /* 0x000000ffff087224 */ /* 0x000fce00078e000e */
[----:B------:R-:W-:Y:S05]  /*28fe0*/  WARPSYNC.COLLECTIVE R15, `(.L_x_994) ;  /* 0x000000000f087348 */ /* 0x000fea0003c00000 */
[----:B------:R0:W1:Y:S02]  /*28ff0*/  SHFL.IDX P6, R14, R13, R12, R11 ;  /* 0x0000000c0d0e7389 */ /* 0x00006400000c000b */
[----:B01----:R-:W-:Y:S01]  /*29000*/  ENDCOLLECTIVE ;  /* 0x000000000000791b */ /* 0x003fe20003800000 */
.L_x_994:
        /* <DEDUP_REMOVED lines=14> */
.L_x_995:
[----:B------:R-:W-:Y:S02]  /*290f0*/  IMAD.MOV.U32 R13, RZ, RZ, R2 ;  /* 0x000000ffff0d7224 */ /* 0x000fe400078e0002 */
[----:B------:R-:W-:Y:S01]  /*29100*/  IMAD.MOV.U32 R12, RZ, RZ, 0x3 ;  /* 0x00000003ff0c7424 */ /* 0x000fe200078e00ff */
[----:B------:R-:W-:-:S07]  /*29110*/  MOV R8, R14 ;  /* 0x0000000e00087202 */ /* 0x000fce0000000f00 */
[----:B------:R-:W-:Y:S05]  /*29120*/  WARPSYNC.COLLECTIVE R15, `(.L_x_996) ;  /* 0x000000000f087348 */ /* 0x000fea0003c00000 */
[----:B------:R0:W1:Y:S02]  /*29130*/  SHFL.IDX P6, R14, R13, R12, R11 ;  /* 0x0000000c0d0e7389 */ /* 0x00006400000c000b */
[----:B01----:R-:W-:Y:S01]  /*29140*/  ENDCOLLECTIVE ;  /* 0x000000000000791b */ /* 0x003fe20003800000 */
.L_x_996:
        /* <DEDUP_REMOVED lines=10> */
[----:B0-----:R-:W-:-:S07]  /*291f0*/  MOV R9, R14 ;  /* 0x0000000e00097202 */ /* 0x001fce0000000f00 */
[----:B------:R-:W-:Y:S05]  /*29200*/  WARPSYNC.COLLECTIVE R15, `(.L_x_997) ;  /* 0x000000000f087348 */ /* 0x000fea0003c00000 */
[----:B------:R0:W1:Y:S02]  /*29210*/  SHFL.IDX P6, R14, R13, R12, R11 ;  /* 0x0000000c0d0e7389 */ /* 0x00006400000c000b */
[----:B01----:R-:W-:Y:S01]  /*29220*/  ENDCOLLECTIVE ;  /* 0x000000000000791b */ /* 0x003fe20003800000 */
.L_x_997:
[----:B------:R-:W-:Y:S01]  /*29230*/  MOV R13, R2 ;  /* 0x00000002000d7202 */ /* 0x000fe20000000f00 */
[----:B------:R-:W-:Y:S02]  /*29240*/  IMAD.MOV.U32 R12, RZ, RZ, 0x4 ;  /* 0x00000004ff0c7424 */ /* 0x000fe400078e00ff */
[----:B------:R-:W-:-:S07]  /*29250*/  IMAD.MOV.U32 R8, RZ, RZ, R14 ;  /* 0x000000ffff087224 */ /* 0x000fce00078e000e */
[----:B------:R-:W-:Y:S05]  /*29260*/  WARPSYNC.COLLECTIVE R15, `(.L_x_998) ;  /* 0x000000000f087348 */ /* 0x000fea0003c00000 */
[----:B------:R0:W1:Y:S02]  /*29270*/  SHFL.IDX P6, R14, R13, R12, R11 ;  /* 0x0000000c0d0e7389 */ /* 0x00006400000c000b */
[----:B01----:R-:W-:Y:S01]  /*29280*/  ENDCOLLECTIVE ;  /* 0x000000000000791b */ /* 0x003fe20003800000 */
.L_x_998:
        /* <DEDUP_REMOVED lines=14> */
.L_x_999:
[----:B------:R-:W-:Y:S02]  /*29370*/  IMAD.MOV.U32 R13, RZ, RZ, R2 ;  /* 0x000000ffff0d7224 */ /* 0x000fe400078e0002 */
[----:B------:R-:W-:Y:S01]  /*29380*/  IMAD.MOV.U32 R12, RZ, RZ, 0x5 ;  /* 0x00000005ff0c7424 */ /* 0x000fe200078e00ff */
[----:B------:R-:W-:-:S07]  /*29390*/  MOV R8, R14 ;  /* 0x0000000e00087202 */ /* 0x000fce0000000f00 */
[----:B------:R-:W-:Y:S05]  /*293a0*/  WARPSYNC.COLLECTIVE R15, `(.L_x_1000) ;  /* 0x000000000f087348 */ /* 0x000fea0003c00000 */
[----:B------:R0:W1:Y:S02]  /*293b0*/  SHFL.IDX P6, R14, R13, R12, R11 ;  /* 0x0000000c0d0e7389 */ /* 0x00006400000c000b */
[----:B01----:R-:W-:Y:S01]  /*293c0*/  ENDCOLLECTIVE ;  /* 0x000000000000791b */ /* 0x003fe20003800000 */
.L_x_1000:
        /* <DEDUP_REMOVED lines=14> */
.L_x_1001:
[----:B------:R-:W-:Y:S01]  /*294b0*/  MOV R13, R2 ;  /* 0x00000002000d7202 */ /* 0x000fe20000000f00 */
[----:B------:R-:W-:Y:S02]  /*294c0*/  IMAD.MOV.U32 R12, RZ, RZ, 0x6 ;  /* 0x00000006ff0c7424 */ /* 0x000fe400078e00ff */
[----:B------:R-:W-:-:S07]  /*294d0*/  IMAD.MOV.U32 R8, RZ, RZ, R14 ;  /* 0x000000ffff087224 */ /* 0x000fce00078e000e */
[----:B------:R-:W-:Y:S05]  /*294e0*/  WARPSYNC.COLLECTIVE R15, `(.L_x_1002) ;  /* 0x000000000f087348 */ /* 0x000fea0003c00000 */
[----:B------:R0:W1:Y:S02]  /*294f0*/  SHFL.IDX P6, R14, R13, R12, R11 ;  /* 0x0000000c0d0e7389 */ /* 0x00006400000c000b */
[----:B01----:R-:W-:Y:S01]  /*29500*/  ENDCOLLECTIVE ;  /* 0x000000000000791b */ /* 0x003fe20003800000 */
.L_x_1002:
        /* <DEDUP_REMOVED lines=14> */
.L_x_1003:
[----:B------:R-:W-:Y:S02]  /*295f0*/  IMAD.MOV.U32 R13, RZ, RZ, R2 ;  /* 0x000000ffff0d7224 */ /* 0x000fe400078e0002 */
[----:B------:R-:W-:Y:S01]  /*29600*/  IMAD.MOV.U32 R12, RZ, RZ, 0x7 ;  /* 0x00000007ff0c7424 */ /* 0x000fe200078e00ff */
[----:B------:R-:W-:-:S07]  /*29610*/  MOV R8, R14 ;  /* 0x0000000e00087202 */ /* 0x000fce0000000f00 */
[----:B------:R-:W-:Y:S05]  /*29620*/  WARPSYNC.COLLECTIVE R15, `(.L_x_1004) ;  /* 0x000000000f087348 */ /* 0x000fea0003c00000 */
[----:B------:R0:W1:Y:S02]  /*29630*/  SHFL.IDX P6, R14, R13, R12, R11 ;  /* 0x0000000c0d0e7389 */ /* 0x00006400000c000b */
[----:B01----:R-:W-:Y:S01]  /*29640*/  ENDCOLLECTIVE ;  /* 0x000000000000791b */ /* 0x003fe20003800000 */
.L_x_1004:
        /* <DEDUP_REMOVED lines=8> */
[----:B------:R-:W-:Y:S02]  /*296d0*/  ISETP.LT.OR P2, PT, R7, 0x61, P0 ;  /* 0x000000610700780c */ /* 0x000fe40000741670 */
[----:B------:R-:W-:-:S11]  /*296e0*/  MOV R2, R14 ;  /* 0x0000000e00027202 */ /* 0x000fd60000000f00 */
[----:B0-----:R-:W-:Y:S05]  /*296f0*/  WARPSYNC.COLLECTIVE R15, `(.L_x_1005) ;  /* 0x000000000f087348 */ /* 0x001fea0003c00000 */
[----:B------:R1:W2:Y:S02]  /*29700*/  SHFL.IDX P6, R14, R13, R12, R11 ;  /* 0x0000000c0d0e7389 */ /* 0x0002a400000c000b */
[----:B012---:R-:W-:Y:S01]  /*29710*/  ENDCOLLECTIVE ;  /* 0x000000000000791b */ /* 0x007fe20003800000 */
.L_x_1005:
[----:B------:R-:W-:Y:S01]  /*29720*/  @!PT LDS RZ, [RZ] ;  /* 0x00000000fffff984 */ /* 0x000fe20000000800 */
[----:B------:R-:W-:Y:S01]  /*29730*/  @!PT LDS RZ, [RZ] ;  /* 0x00000000fffff984 */ /* 0x000fe20000000800 */
[----:B------:R-:W-:Y:S01]  /*29740*/  @!PT LDS RZ, [RZ] ;  /* 0x00000000fffff984 */ /* 0x000fe20000000800 */
[----:B------:R0:W-:Y:S01]  /*29750*/  LDGSTS.E.BYPASS.LTC128B.128 [R5+0x17400], desc[UR36][R8.64+0x80], !P2 ;  /* 0x1740008008057fae */ /* 0x0001e2000d101d64 */
[----:B------:R-:W-:-:S13]  /*29760*/  ISETP.GE.AND P2, PT, R7, 0x21, PT ;  /* 0x000000210700780c */ /* 0x000fda0003f46270 */
[----:B------:R-:W-:Y:S01]  /*29770*/  @P2 LOP3.LUT R22, R22, 0x8, RZ, 0xfc, !PT ;  /* 0x0000000816162812 */ /* 0x000fe200078efcff */
[----:B------:R-:W-:Y:S01]  /*29780*/  IMAD.MOV.U32 R0, RZ, RZ, R14 ;  /* 0x000000ffff007224 */ /* 0x000fe200078e000e */
[C---:B------:R-:W-:Y:S02]  /*29790*/  ISETP.GE.AND P6, PT, R7.reuse, 0x71, PT ;  /* 0x000000710700780c */ /* 0x040fe40003fc6270 */
[----:B------:R-:W-:Y:S02]  /*297a0*/  LOP3.LUT R22, R22, 0xffffffbf, RZ, 0xc0, !PT ;  /* 0xffffffbf16167812 */ /* 0x000fe400078ec0ff */
[----:B------:R-:W-:-:S09]  /*297b0*/  ISETP.GE.AND P2, PT, R7, 0x61, PT ;  /* 0x000000610700780c */ /* 0x000fd20003f46270 */
[----:B------:R-:W-:Y:S01]  /*297c0*/  @P6 LOP3.LUT R22, R22, 0x40, RZ, 0xfc, !PT ;  /* 0x0000004016166812 */ /* 0x000fe200078efcff */
[----:B0-----:R-:W-:Y:S06]  /*297d0*/  BRA `(.L_x_1006) ;  /* 0xffffff6800fc7947 */ /* 0x001fec000383ffff */
.L_x_755:
[----:B---3--:R3:W4:Y:S02]  /*297e0*/  SYNCS.PHASECHK.TRANS64.TRYWAIT P0, [R6+URZ+0x38840], R29 ;  /* 0x0388401d060075a7 */ /* 0x008724000800017f */
[----:B----4-:R-:W-:Y:S05]  /*297f0*/  @!P0 NANOSLEEP.SYNCS 0x989680 ;  /* 0x009896800000895d */ /* 0x010fea0003900000 */
[----:B------:R-:W4:Y:S02]  /*29800*/  @!P0 SYNCS.PHASECHK.TRANS64 P0, [R6+URZ+0x38840], R29 ;  /* 0x0388401d060085a7 */ /* 0x000f24000800007f */
[----:B----4-:R-:W-:Y:S05]  /*29810*/  @!P0 BRA `(.L_x_755) ;  /* 0xfffffffc00f08947 */ /* 0x010fea000383ffff */
[----:B------:R-:W-:Y:S05]  /*29820*/  BRA `(.L_x_1007) ;  /* 0xffffff6c00547947 */ /* 0x000fea000383ffff */
.L_x_756:
[----:B------:R-:W-:Y:S01]  /*29830*/  BSSY B0, `(.L_x_1008) ;  /* 0x0000008000007945 */ /* 0x000fe20003800000 */
[----:B------:R-:W-:Y:S01]  /*29840*/  IMAD.MOV.U32 R13, RZ, RZ, R0 ;  /* 0x000000ffff0d7224 */ /* 0x000fe200078e0000 */
[----:B------:R-:W-:Y:S01]  /*29850*/  MOV R12, RZ ;  /* 0x000000ff000c7202 */ /* 0x000fe20000000f00 */
[----:B------:R-:W-:Y:S02]  /*29860*/  IMAD.MOV.U32 R11, RZ, RZ, 0x181f ;  /* 0x0000181fff0b7424 */ /* 0x000fe400078e00ff */
[----:B------:R-:W-:-:S07]  /*29870*/  IMAD.MOV.U32 R15, RZ, RZ, -0x1 ;  /* 0xffffffffff0f7424 */ /* 0x000fce00078e00ff */
[----:B-123--:R-:W-:Y:S05]  /*29880*/  WARPSYNC.COLLECTIVE R15, `(.L_x_1009) ;  /* 0x000000000f087348 */ /* 0x00efea0003c00000 */
[----:B------:R0:W4:Y:S02]  /*29890*/  SHFL.IDX P6, R14, R13, R12, R11 ;  /* 0x0000000c0d0e7389 */ /* 0x00012400000c000b */
[----:B01234-:R-:W-:Y:S01]  /*298a0*/  ENDCOLLECTIVE ;  /* 0x000000000000791b */ /* 0x01ffe20003800000 */
.L_x_1009:
[----:B------:R-:W-:Y:S05]  /*298b0*/  BSYNC B0 ;  /* 0x0000000000007941 */ /* 0x000fea0003800000 */
.L_x_1008:
        /* <DEDUP_REMOVED lines=8> */
.L_x_1010:
[----:B------:R-:W-:Y:S02]  /*29940*/  IMAD.MOV.U32 R13, RZ, RZ, R0 ;  /* 0x000000ffff0d7224 */ /* 0x000fe400078e0000 */
[----:B------:R-:W-:Y:S01]  /*29950*/  IMAD.MOV.U32 R12, RZ, RZ, 0x1 ;  /* 0x00000001ff0c7424 */ /* 0x000fe200078e00ff */
[----:B------:R-:W-:Y:S02]  /*29960*/  LOP3.LUT P6, RZ, R22, 0x20, RZ, 0xc0, !PT ;  /* 0x0000002016ff7812 */ /* 0x000fe400078cc0ff */
[----:B------:R-:W-:-:S11]  /*29970*/  MOV R3, R14 ;  /* 0x0000000e00037202 */ /* 0x000fd60000000f00 */
        /* <DEDUP_REMOVED lines=14> */
.L_x_1011:
[----:B------:R-:W-:Y:S01]  /*29a60*/  IMAD.MOV.U32 R13, RZ, RZ, R4 ;  /* 0x000000ffff0d7224 */ /* 0x000fe200078e0004 */
[----:B------:R-:W-:-:S07]  /*29a70*/  MOV R2, R14 ;  /* 0x0000000e00027202 */ /* 0x000fce0000000f00 */
[----:B------:R-:W-:Y:S05]  /*29a80*/  WARPSYNC.COLLECTIVE R15, `(.L_x_1012) ;  /* 0x000000000f087348 */ /* 0x000fea0003c00000 */
[----:B------:R0:W1:Y:S02]  /*29a90*/  SHFL.IDX P6, R14, R13, R12, R11 ;  /* 0x0000000c0d0e7389 */ /* 0x00006400000c000b */
[----:B01----:R-:W-:Y:S01]  /*29aa0*/  ENDCOLLECTIVE ;  /* 0x000000000000791b */ /* 0x003fe20003800000 */
.L_x_1012:
[----:B------:R-:W-:Y:S01]  /*29ab0*/  MOV R13, R0 ;  /* 0x00000000000d7202 */ /* 0x000fe20000000f00 */
        /* <DEDUP_REMOVED lines=17> */
.L_x_1013:
[----:B------:R-:W-:Y:S02]  /*29bd0*/  IMAD.MOV.U32 R13, RZ, RZ, R4 ;  /* 0x000000ffff0d7224 */ /* 0x000fe400078e0004 */
[----:B------:R-:W-:-:S07]  /*29be0*/  IMAD.MOV.U32 R2, RZ, RZ, R14 ;  /* 0x000000ffff027224 */ /* 0x000fce00078e000e */
[----:B------:R-:W-:Y:S05]  /*29bf0*/  WARPSYNC.COLLECTIVE R15, `(.L_x_1014) ;  /* 0x000000000f087348 */ /* 0x000fea0003c00000 */
[----:B------:R0:W1:Y:S02]  /*29c00*/  SHFL.IDX P6, R14, R13, R12, R11 ;  /* 0x0000000c0d0e7389 */ /* 0x00006400000c000b */
[----:B01----:R-:W-:Y:S01]  /*29c10*/  ENDCOLLECTIVE ;  /* 0x000000000000791b */ /* 0x003fe20003800000 */
.L_x_1014:
        /* <DEDUP_REMOVED lines=18> */
.L_x_1015:
[----:B------:R-:W-:Y:S01]  /*29d40*/  IMAD.MOV.U32 R13, RZ, RZ, R4 ;  /* 0x000000ffff0d7224 */ /* 0x000fe200078e0004 */
[----:B------:R-:W-:-:S07]  /*29d50*/  MOV R2, R14 ;  /* 0x0000000e00027202 */ /* 0x000fce0000000f00 */
[----:B------:R-:W-:Y:S05]  /*29d60*/  WARPSYNC.COLLECTIVE R15, `(.L_x_1016) ;  /* 0x000000000f087348 */ /* 0x000fea0003c00000 */
[----:B------:R0:W1:Y:S02]  /*29d70*/  SHFL.IDX P6, R14, R13, R12, R11 ;  /* 0x0000000c0d0e7389 */ /* 0x00006400000c000b */
[----:B01----:R-:W-:Y:S01]  /*29d80*/  ENDCOLLECTIVE ;  /* 0x000000000000791b */ /* 0x003fe20003800000 */
.L_x_1016:
[----:B------:R-:W-:Y:S01]  /*29d90*/  MOV R13, R0 ;  /* 0x00000000000d7202 */ /* 0x000fe20000000f00 */
        /* <DEDUP_REMOVED lines=15> */
.L_x_1017:
        /* <DEDUP_REMOVED lines=10> */
.L_x_1018:
[----:B------:R-:W-:Y:S02]  /*29f30*/  IMAD.MOV.U32 R13, RZ, RZ, R0 ;  /* 0x000000ffff0d7224 */ /* 0x000fe400078e0000 */
[----:B------:R-:W-:Y:S01]  /*29f40*/  IMAD.MOV.U32 R12, RZ, RZ, 0x5 ;  /* 0x00000005ff0c7424 */ /* 0x000fe200078e00ff */
[----:B------:R-:W-:-:S07]  /*29f50*/  MOV R3, R14 ;  /* 0x0000000e00037202 */ /* 0x000fce0000000f00 */
[----:B------:R-:W-:Y:S05]  /*29f60*/  WARPSYNC.COLLECTIVE R15, `(.L_x_1019) ;  /* 0x000000000f087348 */ /* 0x000fea0003c00000 */
[----:B------:R0:W1:Y:S02]  /*29f70*/  SHFL.IDX P6, R14, R13, R12, R11 ;  /* 0x0000000c0d0e7389 */ /* 0x00006400000c000b */
[----:B01----:R-:W-:Y:S01]  /*29f80*/  ENDCOLLECTIVE ;  /* 0x000000000000791b */ /* 0x003fe20003800000 */
.L_x_1019:
        /* <DEDUP_REMOVED lines=11> */
[----:B0-----:R-:W-:-:S07]  /*2a040*/  MOV R2, R14 ;  /* 0x0000000e00027202 */ /* 0x001fce0000000f00 */
[----:B------:R-:W-:Y:S05]  /*2a050*/  WARPSYNC.COLLECTIVE R15, `(.L_x_1020) ;  /* 0x000000000f087348 */ /* 0x000fea0003c00000 */
[----:B------:R0:W1:Y:S02]  /*2a060*/  SHFL.IDX P6, R14, R13, R12, R11 ;  /* 0x0000000c0d0e7389 */ /* 0x00006400000c000b */
[----:B01----:R-:W-:Y:S01]  /*2a070*/  ENDCOLLECTIVE ;  /* 0x000000000000791b */ /* 0x003fe20003800000 */
.L_x_1020:
[----:B------:R-:W-:Y:S01]  /*2a080*/  MOV R13, R0 ;  /* 0x00000000000d7202 */ /* 0x000fe20000000f00 */
[----:B------:R-:W-:Y:S02]  /*2a090*/  IMAD.MOV.U32 R12, RZ, RZ, 0x6 ;  /* 0x00000006ff0c7424 */ /* 0x000fe400078e00ff */
[----:B------:R-:W-:-:S07]  /*2a0a0*/  IMAD.MOV.U32 R3, RZ, RZ, R14 ;  /* 0x000000ffff037224 */ /* 0x000fce00078e000e */
[----:B------:R-:W-:Y:S05]  /*2a0b0*/  WARPSYNC.COLLECTIVE R15, `(.L_x_1021) ;  /* 0x000000000f087348 */ /* 0x000fea0003c00000 */
[----:B------:R0:W1:Y:S02]  /*2a0c0*/  SHFL.IDX P6, R14, R13, R12, R11 ;  /* 0x0000000c0d0e7389 */ /* 0x00006400000c000b */
[----:B01----:R-:W-:Y:S01]  /*2a0d0*/  ENDCOLLECTIVE ;  /* 0x000000000000791b */ /* 0x003fe20003800000 */
.L_x_1021:
        /* <DEDUP_REMOVED lines=15> */
.L_x_1022:
[----:B------:R-:W-:Y:S02]  /*2a1d0*/  IMAD.MOV.U32 R13, RZ, RZ, R0 ;  /* 0x000000ffff0d7224 */ /* 0x000fe400078e0000 */
[----:B------:R-:W-:Y:S01]  /*2a1e0*/  IMAD.MOV.U32 R12, RZ, RZ, 0x7 ;  /* 0x00000007ff0c7424 */ /* 0x000fe200078e00ff */
[----:B------:R-:W-:-:S07]  /*2a1f0*/  MOV R3, R14 ;  /* 0x0000000e00037202 */ /* 0x000fce0000000f00 */
[----:B------:R-:W-:Y:S05]  /*2a200*/  WARPSYNC.COLLECTIVE R15, `(.L_x_1023) ;  /* 0x000000000f087348 */ /* 0x000fea0003c00000 */
[----:B------:R0:W1:Y:S02]  /*2a210*/  SHFL.IDX P6, R14, R13, R12, R11 ;  /* 0x0000000c0d0e7389 */ /* 0x00006400000c000b */
[----:B01----:R-:W-:Y:S01]  /*2a220*/  ENDCOLLECTIVE ;  /* 0x000000000000791b */ /* 0x003fe20003800000 */
.L_x_1023:
[----:B------:R-:W-:-:S05]  /*2a230*/  @P2 IADD3 R3, P0, R34, R3, RZ ;  /* 0x0000000322032210 */ /* 0x000fca0007f1e0ff */
[----:B------:R-:W-:-:S05]  /*2a240*/  @P2 IMAD.X R2, RZ, RZ, R2, P0 ;  /* 0x000000ffff022224 */ /* 0x000fca00000e0602 */
[----:B------:R-:W-:Y:S01]  /*2a250*/  @P2 LOP3.LUT R3, R3, R2, RZ, 0x3c, !PT ;  /* 0x0000000203032212 */ /* 0x000fe200078e3cff */
[----:B------:R-:W-:-:S03]  /*2a260*/  IMAD.MOV.U32 R13, RZ, RZ, R4 ;  /* 0x000000ffff0d7224 */ /* 0x000fc600078e0004 */
[----:B------:R-:W-:-:S04]  /*2a270*/  @P2 LOP3.LUT R2, R3, R2, RZ, 0x3c, !PT ;  /* 0x0000000203022212 */ /* 0x000fc800078e3cff */
[----:B------:R-:W-:Y:S02]  /*2a280*/  @P2 LOP3.LUT R3, R3, R2, RZ, 0x3c, !PT ;  /* 0x0000000203032212 */ /* 0x000fe400078e3cff */
[----:B------:R-:W-:-:S03]  /*2a290*/  MOV R0, R14 ;  /* 0x0000000e00007202 */ /* 0x000fc60000000f00 */
[----:B------:R-:W-:Y:S01]  /*2a2a0*/  @!PT LDS RZ, [RZ] ;  /* 0x00000000fffff984 */ /* 0x000fe20000000800 */
[----:B------:R-:W-:Y:S01]  /*2a2b0*/  @!PT LDS RZ, [RZ] ;  /* 0x00000000fffff984 */ /* 0x000fe20000000800 */
[----:B------:R-:W-:Y:S01]  /*2a2c0*/  @!PT LDS RZ, [RZ] ;  /* 0x00000000fffff984 */ /* 0x000fe20000000800 */
[----:B------:R0:W-:Y:S04]  /*2a2d0*/  @P2 LDGSTS.E.BYPASS.LTC128B.128 [R5+0x2b400], desc[UR36][R2.64], !P5 ;  /* 0x2b40000002052fae */ /* 0x0001e8000e901d64 */
[----:B0-----:R-:W-:Y:S05]  /*2a2e0*/  WARPSYNC.COLLECTIVE R15, `(.L_x_1024) ;  /* 0x000000000f087348 */ /* 0x001fea0003c00000 */
[----:B------:R1:W2:Y:S02]  /*2a2f0*/  SHFL.IDX P6, R14, R13, R12, R11 ;  /* 0x0000000c0d0e7389 */ /* 0x0002a400000c000b */
[----:B012---:R-:W-:Y:S01]  /*2a300*/  ENDCOLLECTIVE ;  /* 0x000000000000791b */ /* 0x007fe20003800000 */
.L_x_1024:
[----:B------:R-:W-:Y:S01]  /*2a310*/  @!PT LDS RZ, [RZ] ;  /* 0x00000000fffff984 */ /* 0x000fe20000000800 */
[----:B------:R-:W-:Y:S01]  /*2a320*/  @!PT LDS RZ, [RZ] ;  /* 0x00000000fffff984 */ /* 0x000fe20000000800 */
[----:B------:R-:W-:Y:S01]  /*2a330*/  @!PT LDS RZ, [RZ] ;  /* 0x00000000fffff984 */ /* 0x000fe20000000800 */
[----:B------:R0:W-:Y:S01]  /*2a340*/  @P2 LDGSTS.E.BYPASS.LTC128B.128 [R5+0x2f400], desc[UR36][R2.64+0x80], !P1 ;  /* 0x2f40008002052fae */ /* 0x0001e2000c901d64 */
[----:B------:R-:W-:Y:S01]  /*2a350*/  IMAD.MOV.U32 R4, RZ, RZ, R14 ;  /* 0x000000ffff047224 */ /* 0x000fe200078e000e */
[----:B------:R-:W-:Y:S06]  /*2a360*/  BRA `(.L_x_1025) ;  /* 0xffffff6800247947 */ /* 0x000fec000383ffff */
.L_x_761:
[----:B------:R-:W-:Y:S01]  /*2a370*/  IMAD.MOV.U32 R13, RZ, RZ, R5 ;  /* 0x000000ffff0d7224 */ /* 0x000fe200078e0005 */
[----:B------:R-:W-:Y:S01]  /*2a380*/  MOV R12, RZ ;  /* 0x000000ff000c7202 */ /* 0x000fe20000000f00 */
[----:B------:R-:W-:Y:S02]  /*2a390*/  IMAD.MOV.U32 R11, RZ, RZ, 0x181f ;  /* 0x0000181fff0b7424 */ /* 0x000fe400078e00ff */
[----:B------:R-:W-:Y:S02]  /*2a3a0*/  IMAD.MOV.U32 R15, RZ, RZ, -0x1 ;  /* 0xffffffffff0f7424 */ /* 0x000fe400078e00ff */
[----:B-----5:R-:W-:Y:S02]  /*2a3b0*/  IMAD R6, R20, R8, RZ ;  /* 0x0000000814067224 */ /* 0x020fe400078e02ff */
[----:B------:R-:W-:-:S07]  /*2a3c0*/  IMAD.IADD R4, R10, 0x1, R4 ;  /* 0x000000010a047824 */ /* 0x000fce00078e0204 */
[----:B------:R-:W-:Y:S05]  /*2a3d0*/  WARPSYNC.COLLECTIVE R15, `(.L_x_1026) ;  /* 0x000000000f087348 */ /* 0x000fea0003c00000 */
[----:B------:R0:W1:Y:S02]  /*2a3e0*/  SHFL.IDX P6, R14, R13, R12, R11 ;  /* 0x0000000c0d0e7389 */ /* 0x00006400000c000b */
[----:B01----:R-:W-:Y:S01]  /*2a3f0*/  ENDCOLLECTIVE ;  /* 0x000000000000791b */ /* 0x003fe20003800000 */
.L_x_1026:
[C---:B------:R-:W-:Y:S02]  /*2a400*/  ISETP.GE.AND P3, PT, R4.reuse, R6, PT ;  /* 0x000000060400720c */ /* 0x040fe40003f66270 */
[----:B------:R-:W-:Y:S02]  /*2a410*/  IADD3 R7, R4, 0x60, RZ ;  /* 0x0000006004077810 */ /* 0x000fe40007ffe0ff */
[----:B------:R-:W-:Y:S01]  /*2a420*/  MOV R13, R0 ;  /* 0x00000000000d7202 */ /* 0x000fe20000000f00 */
[----:B------:R-:W-:-:S08]  /*2a430*/  IMAD.MOV.U32 R2, RZ, RZ, R14 ;  /* 0x000000ffff027224 */ /* 0x000fd000078e000e */
[----:B------:R-:W-:Y:S05]  /*2a440*/  WARPSYNC.COLLECTIVE R15, `(.L_x_1027) ;  /* 0x000000000f087348 */ /* 0x000fea0003c00000 */
[----:B------:R0:W1:Y:S02]  /*2a450*/  SHFL.IDX P6, R14, R13, R12, R11 ;  /* 0x0000000c0d0e7389 */ /* 0x00006400000c000b */
[----:B01----:R-:W-:Y:S01]  /*2a460*/  ENDCOLLECTIVE ;  /* 0x000000000000791b */ /* 0x003fe20003800000 */
.L_x_1027:
[----:B------:R-:W-:Y:S02]  /*2a470*/  IMAD.MOV.U32 R13, RZ, RZ, R5 ;  /* 0x000000ffff0d7224 */ /* 0x000fe400078e0005 */
[----:B------:R-:W-:Y:S02]  /*2a480*/  IMAD.MOV.U32 R12, RZ, RZ, 0x1 ;  /* 0x00000001ff0c7424 */ /* 0x000fe400078e00ff */
[----:B------:R-:W-:-:S07]  /*2a490*/  IMAD.MOV.U32 R3, RZ, RZ, R14 ;  /* 0x000000ffff037224 */ /* 0x000fce00078e000e */
[----:B------:R-:W-:Y:S05]  /*2a4a0*/  WARPSYNC.COLLECTIVE R15, `(.L_x_1028) ;  /* 0x000000000f087348 */ /* 0x000fea0003c00000 */
[----:B------:R0:W1:Y:S02]  /*2a4b0*/  SHFL.IDX P6, R14, R13, R12, R11 ;  /* 0x0000000c0d0e7389 */ /* 0x00006400000c000b */
[----:B01----:R-:W-:Y:S01]  /*2a4c0*/  ENDCOLLECTIVE ;  /* 0x000000000000791b */ /* 0x003fe20003800000 */
.L_x_1028:
[----:B------:R-:W-:-:S05]  /*2a4d0*/  @!P3 IADD3 R3, P2, R34, R3, RZ ;  /* 0x000000032203b210 */ /* 0x000fca0007f5e0ff */
[----:B------:R-:W-:-:S05]  /*2a4e0*/  @!P3 IMAD.X R2, RZ, RZ, R2, P2 ;  /* 0x000000ffff02b224 */ /* 0x000fca00010e0602 */
[----:B------:R-:W-:Y:S02]  /*2a4f0*/  @!P3 LOP3.LUT R3, R3, R2, RZ, 0x3c, !PT ;  /* 0x000000020303b212 */ /* 0x000fe400078e3cff */
[----:B------:R-:W-:Y:S02]  /*2a500*/  MOV R13, R0 ;  /* 0x00000000000d7202 */ /* 0x000fe40000000f00 */
[----:B------:R-:W-:-:S04]  /*2a510*/  @!P3 LOP3.LUT R2, R3, R2, RZ, 0x3c, !PT ;  /* 0x000000020302b212 */ /* 0x000fc800078e3cff */
[----:B------:R-:W-:-:S05]  /*2a520*/  @!P3 LOP3.LUT R3, R3, R2, RZ, 0x3c, !PT ;  /* 0x000000020303b212 */ /* 0x000fca00078e3cff */
[----:B------:R-:W-:Y:S01]  /*2a530*/  @!PT LDS RZ, [RZ] ;  /* 0x00000000fffff984 */ /* 0x000fe20000000800 */
[----:B------:R-:W-:Y:S01]  /*2a540*/  @!PT LDS RZ, [RZ] ;  /* 0x00000000fffff984 */ /* 0x000fe20000000800 */
[----:B------:R-:W-:Y:S01]  /*2a550*/  @!PT LDS RZ, [RZ] ;  /* 0x00000000fffff984 */ /* 0x000fe20000000800 */
[----:B------:R-:W-:Y:S04]  /*2a560*/  @!P3 LDGSTS.E.BYPASS.LTC128B.128 [R9+0x20400], desc[UR36][R2.64], !P0 ;  /* 0x204000000209bfae */ /* 0x000fe8000c101d64 */
[----:B------:R0:W-:Y:S02]  /*2a570*/  @!P3 LDGSTS.E.BYPASS.LTC128B.128 [R9+0x24400], desc[UR36][R2.64+0x80], !P1 ;  /* 0x244000800209bfae */ /* 0x0001e4000c901d64 */
[----:B0-----:R-:W-:-:S04]  /*2a580*/  IADD3 R2, R4, 0x10, RZ ;  /* 0x0000001004027810 */ /* 0x001fc80007ffe0ff */
[----:B------:R-:W-:Y:S01]  /*2a590*/  ISETP.GE.AND P3, PT, R2, R6, PT ;  /* 0x000000060200720c */ /* 0x000fe20003f66270 */
[----:B------:R-:W-:-:S12]  /*2a5a0*/  IMAD.MOV.U32 R2, RZ, RZ, R14 ;  /* 0x000000ffff027224 */ /* 0x000fd800078e000e */
[----:B------:R-:W-:Y:S05]  /*2a5b0*/  WARPSYNC.COLLECTIVE R15, `(.L_x_1029) ;  /* 0x000000000f087348 */ /* 0x000fea0003c00000 */
[----:B------:R0:W1:Y:S02]  /*2a5c0*/  SHFL.IDX P6, R14, R13, R12, R11 ;  /* 0x0000000c0d0e7389 */ /* 0x00006400000c000b */
[----:B01----:R-:W-:Y:S01]  /*2a5d0*/  ENDCOLLECTIVE ;  /* 0x000000000000791b */ /* 0x003fe20003800000 */
.L_x_1029:
[----:B------:R-:W-:Y:S01]  /*2a5e0*/  MOV R13, R5 ;  /* 0x00000005000d7202 */ /* 0x000fe20000000f00 */
[----:B------:R-:W-:Y:S02]  /*2a5f0*/  IMAD.MOV.U32 R12, RZ, RZ, 0x2 ;  /* 0x00000002ff0c7424 */ /* 0x000fe400078e00ff */
[----:B------:R-:W-:-:S07]  /*2a600*/  IMAD.MOV.U32 R3, RZ, RZ, R14 ;  /* 0x000000ffff037224 */ /* 0x000fce00078e000e */
[----:B------:R-:W-:Y:S05]  /*2a610*/  WARPSYNC.COLLECTIVE R15, `(.L_x_1030) ;  /* 0x000000000f087348 */ /* 0x000fea0003c00000 */
[----:B------:R0:W1:Y:S02]  /*2a620*/  SHFL.IDX P6, R14, R13, R12, R11 ;  /* 0x0000000c0d0e7389 */ /* 0x00006400000c000b */
[----:B01----:R-:W-:Y:S01]  /*2a630*/  ENDCOLLECTIVE ;  /* 0x000000000000791b */ /* 0x003fe20003800000 */
.L_x_1030:
[----:B------:R-:W-:-:S05]  /*2a640*/  @!P3 IADD3 R3, P2, R34, R3, RZ ;  /* 0x000000032203b210 */ /* 0x000fca0007f5e0ff */
[----:B------:R-:W-:-:S05]  /*2a650*/  @!P3 IMAD.X R2, RZ, RZ, R2, P2 ;  /* 0x000000ffff02b224 */ /* 0x000fca00010e0602 */
[----:B------:R-:W-:Y:S01]  /*2a660*/  @!P3 LOP3.LUT R3, R3, R2, RZ, 0x3c, !PT ;  /* 0x000000020303b212 */ /* 0x000fe200078e3cff */
[----:B------:R-:W-:-:S03]  /*2a670*/  IMAD.MOV.U32 R13, RZ, RZ, R0 ;  /* 0x000000ffff0d7224 */ /* 0x000fc600078e0000 */
[----:B------:R-:W-:-:S04]  /*2a680*/  @!P3 LOP3.LUT R2, R3, R2, RZ, 0x3c, !PT ;  /* 0x000000020302b212 */ /* 0x000fc800078e3cff */
[----:B------:R-:W-:-:S05]  /*2a690*/  @!P3 LOP3.LUT R3, R3, R2, RZ, 0x3c, !PT ;  /* 0x000000020303b212 */ /* 0x000fca00078e3cff */
[----:B------:R-:W-:Y:S01]  /*2a6a0*/  @!PT LDS RZ, [RZ] ;  /* 0x00000000fffff984 */ /* 0x000fe20000000800 */
[----:B------:R-:W-:Y:S01]  /*2a6b0*/  @!PT LDS RZ, [RZ] ;  /* 0x00000000fffff984 */ /* 0x000fe20000000800 */
[----:B------:R-:W-:Y:S01]  /*2a6c0*/  @!PT LDS RZ, [RZ] ;  /* 0x00000000fffff984 */ /* 0x000fe20000000800 */
[----:B------:R-:W-:Y:S04]  /*2a6d0*/  @!P3 LDGSTS.E.BYPASS.LTC128B.128 [R9+0x20c00], desc[UR36][R2.64], !P0 ;  /* 0x20c000000209bfae */ /* 0x000fe8000c101d64 */
[----:B------:R0:W-:Y:S02]  /*2a6e0*/  @!P3 LDGSTS.E.BYPASS.LTC128B.128 [R9+0x24c00], desc[UR36][R2.64+0x80], !P1 ;  /* 0x24c000800209bfae */ /* 0x0001e4000c901d64 */
[----:B0-----:R-:W-:-:S05]  /*2a6f0*/  VIADD R2, R4, 0x20 ;  /* 0x0000002004027836 */ /* 0x001fca0000000000 */
[----:B------:R-:W-:Y:S01]  /*2a700*/  ISETP.GE.AND P3, PT, R2, R6, PT ;  /* 0x000000060200720c */ /* 0x000fe20003f66270 */
[----:B------:R-:W-:-:S12]  /*2a710*/  IMAD.MOV.U32 R2, RZ, RZ, R14 ;  /* 0x000000ffff027224 */ /* 0x000fd800078e000e */
[----:B------:R-:W-:Y:S05]  /*2a720*/  WARPSYNC.COLLECTIVE R15, `(.L_x_1031) ;  /* 0x000000000f087348 */ /* 0x000fea0003c00000 */
[----:B------:R0:W1:Y:S02]  /*2a730*/  SHFL.IDX P6, R14, R13, R12, R11 ;  /* 0x0000000c0d0e7389 */ /* 0x00006400000c000b */
[----:B01----:R-:W-:Y:S01]  /*2a740*/  ENDCOLLECTIVE ;  /* 0x000000000000791b */ /* 0x003fe20003800000 */
.L_x_1031:
[----:B------:R-:W-:Y:S01]  /*2a750*/  IMAD.MOV.U32 R13, RZ, RZ, R5 ;  /* 0x000000ffff0d7224 */ /* 0x000fe200078e0005 */
[----:B------:R-:W-:Y:S02]  /*2a760*/  MOV R12, 0x3 ;  /* 0x00000003000c7802 */ /* 0x000fe40000000f00 */
[----:B------:R-:W-:-:S07]  /*2a770*/  MOV R3, R14 ;  /* 0x0000000e00037202 */ /* 0x000fce0000000f00 */
[----:B------:R-:W-:Y:S05]  /*2a780*/  WARPSYNC.COLLECTIVE R15, `(.L_x_1032) ;  /* 0x000000000f087348 */ /* 0x000fea0003c00000 */
[----:B------:R0:W1:Y:S02]  /*2a790*/  SHFL.IDX P6, R14, R13, R12, R11 ;  /* 0x0000000c0d0e7389 */ /* 0x00006400000c000b */
[----:B01----:R-:W-:Y:S01]  /*2a7a0*/  ENDCOLLECTIVE ;  /* 0x000000000000791b */ /* 0x003fe20003800000 */
.L_x_1032:
        /* <DEDUP_REMOVED lines=17> */
.L_x_1033:
[----:B------:R-:W-:Y:S02]  /*2a8c0*/  IMAD.MOV.U32 R13, RZ, RZ, R5 ;  /* 0x000000ffff0d7224 */ /* 0x000fe400078e0005 */
[----:B------:R-:W-:Y:S02]  /*2a8d0*/  IMAD.MOV.U32 R12, RZ, RZ, 0x4 ;  /* 0x00000004ff0c7424 */ /* 0x000fe400078e00ff */
[----:B------:R-:W-:-:S07]  /*2a8e0*/  IMAD.MOV.U32 R3, RZ, RZ, R14 ;  /* 0x000000ffff037224 */ /* 0x000fce00078e000e */
[----:B------:R-:W-:Y:S05]  /*2a8f0*/  WARPSYNC.COLLECTIVE R15, `(.L_x_1034) ;  /* 0x000000000f087348 */ /* 0x000fea0003c00000 */
[----:B------:R0:W1:Y:S02]  /*2a900*/  SHFL.IDX P6, R14, R13, R12, R11 ;  /* 0x0000000c0d0e7389 */ /* 0x00006400000c000b */
[----:B01----:R-:W-:Y:S01]  /*2a910*/  ENDCOLLECTIVE ;  /* 0x000000000000791b */ /* 0x003fe20003800000 */
.L_x_1034:
[----:B------:R-:W-:-:S04]  /*2a920*/  @!P3 IADD3 R3, P2, R34, R3, RZ ;  /* 0x000000032203b210 */ /* 0x000fc80007f5e0ff */
[----:B------:R-:W-:-:S04]  /*2a930*/  @!P3 IADD3.X R2, RZ, R2, RZ, P2, !PT ;  /* 0x00000002ff02b210 */ /* 0x000fc800017fe4ff */
        /* <DEDUP_REMOVED lines=10> */
[----:B------:R-:W-:Y:S02]  /*2a9e0*/  ISETP.GE.AND P3, PT, R2, R6, PT ;  /* 0x000000060200720c */ /* 0x000fe40003f66270 */
[----:B------:R-:W-:-:S11]  /*2a9f0*/  MOV R2, R14 ;  /* 0x0000000e00027202 */ /* 0x000fd60000000f00 */
[----:B------:R-:W-:Y:S05]  /*2aa00*/  WARPSYNC.COLLECTIVE R15, `(.L_x_1035) ;  /* 0x000000000f087348 */ /* 0x000fea0003c00000 */
[----:B------:R0:W1:Y:S02]  /*2aa10*/  SHFL.IDX P6, R14, R13, R12, R11 ;  /* 0x0000000c0d0e7389 */ /* 0x00006400000c000b */
[----:B01----:R-:W-:Y:S01]  /*2aa20*/  ENDCOLLECTIVE ;  /* 0x000000000000791b */ /* 0x003fe20003800000 */
.L_x_1035:
[----:B------:R-:W-:Y:S02]  /*2aa30*/  IMAD.MOV.U32 R13, RZ, RZ, R5 ;  /* 0x000000ffff0d7224 */ /* 0x000fe400078e0005 */
[----:B------:R-:W-:Y:S02]  /*2aa40*/  IMAD.MOV.U32 R12, RZ, RZ, 0x5 ;  /* 0x00000005ff0c7424 */ /* 0x000fe400078e00ff */
[----:B------:R-:W-:-:S07]  /*2aa50*/  IMAD.MOV.U32 R3, RZ, RZ, R14 ;  /* 0x000000ffff037224 */ /* 0x000fce00078e000e */
[----:B------:R-:W-:Y:S05]  /*2aa60*/  WARPSYNC.COLLECTIVE R15, `(.L_x_1036) ;  /* 0x000000000f087348 */ /* 0x000fea0003c00000 */
[----:B------:R0:W1:Y:S02]  /*2aa70*/  SHFL.IDX P6, R14, R13, R12, R11 ;  /* 0x0000000c0d0e7389 */ /* 0x00006400000c000b */
[----:B01----:R-:W-:Y:S01]  /*2aa80*/  ENDCOLLECTIVE ;  /* 0x000000000000791b */ /* 0x003fe20003800000 */
.L_x_1036:
        /* <DEDUP_REMOVED lines=17> */
.L_x_1037:
[----:B------:R-:W-:Y:S01]  /*2aba0*/  IMAD.MOV.U32 R13, RZ, RZ, R5 ;  /* 0x000000ffff0d7224 */ /* 0x000fe200078e0005 */
[----:B------:R-:W-:Y:S01]  /*2abb0*/  MOV R12, 0x6 ;  /* 0x00000006000c7802 */ /* 0x000fe20000000f00 */
[----:B------:R-:W-:-:S07]  /*2abc0*/  IMAD.MOV.U32 R3, RZ, RZ, R14 ;  /* 0x000000ffff037224 */ /* 0x000fce00078e000e */
[----:B------:R-:W-:Y:S05]  /*2abd0*/  WARPSYNC.COLLECTIVE R15, `(.L_x_1038) ;  /* 0x000000000f087348 */ /* 0x000fea0003c00000 */
[----:B------:R0:W1:Y:S02]  /*2abe0*/  SHFL.IDX P6, R14, R13, R12, R11 ;  /* 0x0000000c0d0e7389 */ /* 0x00006400000c000b */
[----:B01----:R-:W-:Y:S01]  /*2abf0*/  ENDCOLLECTIVE ;  /* 0x000000000000791b */ /* 0x003fe20003800000 */
.L_x_1038:
        /* <DEDUP_REMOVED lines=10> */
[----:B------:R0:W-:Y:S01]  /*2aca0*/  @!P3 LDGSTS.E.BYPASS.LTC128B.128 [R9+0x26c00], desc[UR36][R2.64+0x80], !P1 ;  /* 0x26c000800209bfae */ /* 0x0001e2000c901d64 */
[----:B------:R-:W-:Y:S01]  /*2acb0*/  ISETP.GE.AND P3, PT, R7, R6, PT ;  /* 0x000000060700720c */ /* 0x000fe20003f66270 */
[----:B0-----:R-:W-:-:S12]  /*2acc0*/  IMAD.MOV.U32 R2, RZ, RZ, R14 ;  /* 0x000000ffff027224 */ /* 0x001fd800078e000e */
[----:B------:R-:W-:Y:S05]  /*2acd0*/  WARPSYNC.COLLECTIVE R15, `(.L_x_1039) ;  /* 0x000000000f087348 */ /* 0x000fea0003c00000 */
[----:B------:R0:W1:Y:S02]  /*2ace0*/  SHFL.IDX P6, R14, R13, R12, R11 ;  /* 0x0000000c0d0e7389 */ /* 0x00006400000c000b */
[----:B01----:R-:W-:Y:S01]  /*2acf0*/  ENDCOLLECTIVE ;  /* 0x000000000000791b */ /* 0x003fe20003800000 */
.L_x_1039:
[----:B------:R-:W-:Y:S02]  /*2ad00*/  IMAD.MOV.U32 R13, RZ, RZ, R5 ;  /* 0x000000ffff0d7224 */ /* 0x000fe400078e0005 */
[----:B------:R-:W-:Y:S02]  /*2ad10*/  IMAD.MOV.U32 R12, RZ, RZ, 0x7 ;  /* 0x00000007ff0c7424 */ /* 0x000fe400078e00ff */
[----:B------:R-:W-:-:S07]  /*2ad20*/  IMAD.MOV.U32 R3, RZ, RZ, R14 ;  /* 0x000000ffff037224 */ /* 0x000fce00078e000e */
[----:B------:R-:W-:Y:S05]  /*2ad30*/  WARPSYNC.COLLECTIVE R15, `(.L_x_1040) ;  /* 0x000000000f087348 */ /* 0x000fea0003c00000 */
[----:B------:R0:W1:Y:S02]  /*2ad40*/  SHFL.IDX P6, R14, R13, R12, R11 ;  /* 0x0000000c0d0e7389 */ /* 0x00006400000c000b */
[----:B01----:R-:W-:Y:S01]  /*2ad50*/  ENDCOLLECTIVE ;  /* 0x000000000000791b */ /* 0x003fe20003800000 */
.L_x_1040:
[----:B------:R-:W-:-:S05]  /*2ad60*/  @!P3 IADD3 R3, P2, R34, R3, RZ ;  /* 0x000000032203b210 */ /* 0x000fca0007f5e0ff */
[----:B------:R-:W-:-:S05]  /*2ad70*/  @!P3 IMAD.X R2, RZ, RZ, R2, P2 ;  /* 0x000000ffff02b224 */ /* 0x000fca00010e0602 */
[----:B------:R-:W-:Y:S01]  /*2ad80*/  @!P3 LOP3.LUT R3, R3, R2, RZ, 0x3c, !PT ;  /* 0x000000020303b212 */ /* 0x000fe200078e3cff */
[----:B------:R-:W-:-:S03]  /*2ad90*/  IMAD.MOV.U32 R13, RZ, RZ, R0 ;  /* 0x000000ffff0d7224 */ /* 0x000fc600078e0000 */
[----:B------:R-:W-:-:S04]  /*2ada0*/  @!P3 LOP3.LUT R2, R3, R2, RZ, 0x3c, !PT ;  /* 0x000000020302b212 */ /* 0x000fc800078e3cff */
[----:B------:R-:W-:Y:S02]  /*2adb0*/  @!P3 LOP3.LUT R3, R3, R2, RZ, 0x3c, !PT ;  /* 0x000000020303b212 */ /* 0x000fe400078e3cff */
[----:B------:R-:W-:-:S07]  /*2adc0*/  MOV R5, R14 ;  /* 0x0000000e00057202 */ /* 0x000fce0000000f00 */
[----:B------:R-:W-:Y:S05]  /*2add0*/  WARPSYNC.COLLECTIVE R15, `(.L_x_1041) ;  /* 0x000000000f087348 */ /* 0x000fea0003c00000 */
[----:B------:R0:W1:Y:S02]  /*2ade0*/  SHFL.IDX P6, R14, R13, R12, R11 ;  /* 0x0000000c0d0e7389 */ /* 0x00006400000c000b */
[----:B01----:R-:W-:Y:S01]  /*2adf0*/  ENDCOLLECTIVE ;  /* 0x000000000000791b */ /* 0x003fe20003800000 */
.L_x_1041:
[----:B------:R-:W-:Y:S01]  /*2ae00*/  @!PT LDS RZ, [RZ] ;  /* 0x00000000fffff984 */ /* 0x000fe20000000800 */
[----:B------:R-:W-:Y:S01]  /*2ae10*/  @!PT LDS RZ, [RZ] ;  /* 0x00000000fffff984 */ /* 0x000fe20000000800 */
[----:B------:R-:W-:Y:S01]  /*2ae20*/  @!PT LDS RZ, [RZ] ;  /* 0x00000000fffff984 */ /* 0x000fe20000000800 */
[----:B------:R0:W-:Y:S04]  /*2ae30*/  @!P3 LDGSTS.E.BYPASS.LTC128B.128 [R9+0x23400], desc[UR36][R2.64], !P0 ;  /* 0x234000000209bfae */ /* 0x0001e8000c101d64 */
[----:B------:R0:W-:Y:S01]  /*2ae40*/  @!P3 LDGSTS.E.BYPASS.LTC128B.128 [R9+0x27400], desc[UR36][R2.64+0x80], !P1 ;  /* 0x274000800209bfae */ /* 0x0001e2000c901d64 */
[----:B------:R-:W-:Y:S01]  /*2ae50*/  IMAD.MOV.U32 R0, RZ, RZ, R14 ;  /* 0x000000ffff007224 */ /* 0x000fe200078e000e */
[----:B------:R-:W-:Y:S06]  /*2ae60*/  BRA `(.L_x_1042) ;  /* 0xffffff68006c7947 */ /* 0x000fec000383ffff */
.L_x_766:
[----:B0-----:R0:W1:Y:S02]  /*2ae70*/  SYNCS.PHASECHK.TRANS64.TRYWAIT P0, [R23+URZ+0x38820], R0 ;  /* 0x03882000170075a7 */ /* 0x001064000800017f */
[----:B-1----:R-:W-:Y:S05]  /*2ae80*/  @!P0 NANOSLEEP.SYNCS 0x989680 ;  /* 0x009896800000895d */ /* 0x002fea0003900000 */
[----:B------:R-:W1:Y:S02]  /*2ae90*/  @!P0 SYNCS.PHASECHK.TRANS64 P0, [R23+URZ+0x38820], R0 ;  /* 0x03882000170085a7 */ /* 0x000e64000800007f */
[----:B-1----:R-:W-:Y:S05]  /*2aea0*/  @!P0 BRA `(.L_x_766) ;  /* 0xfffffffc00f08947 */ /* 0x002fea000383ffff */
[----:B------:R-:W-:Y:S05]  /*2aeb0*/  BRA `(.L_x_1043) ;  /* 0xffffff6800dc7947 */ /* 0x000fea000383ffff */
.L_x_770:
[----:B0-----:R0:W1:Y:S02]  /*2aec0*/  SYNCS.PHASECHK.TRANS64.TRYWAIT P0, [R0+URZ+0x38880], R21 ;  /* 0x03888015000075a7 */ /* 0x001064000800017f */
[----:B-1----:R-:W-:Y:S05]  /*2aed0*/  @!P0 NANOSLEEP.SYNCS 0x989680 ;  /* 0x009896800000895d */ /* 0x002fea0003900000 */
[----:B------:R-:W1:Y:S02]  /*2aee0*/  @!P0 SYNCS.PHASECHK.TRANS64 P0, [R0+URZ+0x38880], R21 ;  /* 0x03888015000085a7 */ /* 0x000e64000800007f */
[----:B-1----:R-:W-:Y:S05]  /*2aef0*/  @!P0 BRA `(.L_x_770) ;  /* 0xfffffffc00f08947 */ /* 0x002fea000383ffff */
[----:B------:R-:W-:Y:S05]  /*2af00*/  BRA `(.L_x_1044) ;  /* 0xffffff6c00947947 */ /* 0x000fea000383ffff */
.L_x_771:
[----:B------:R-:W-:Y:S01]  /*2af10*/  BSSY B0, `(.L_x_1045) ;  /* 0x0000008000007945 */ /* 0x000fe20003800000 */
[----:B------:R-:W-:Y:S01]  /*2af20*/  IMAD.MOV.U32 R13, RZ, RZ, R7 ;  /* 0x000000ffff0d7224 */ /* 0x000fe200078e0007 */
[----:B------:R-:W-:Y:S01]  /*2af30*/  MOV R12, RZ ;  /* 0x000000ff000c7202 */ /* 0x000fe20000000f00 */
[----:B------:R-:W-:Y:S02]  /*2af40*/  IMAD.MOV.U32 R11, RZ, RZ, 0x181f ;  /* 0x0000181fff0b7424 */ /* 0x000fe400078e00ff */
[----:B------:R-:W-:-:S07]  /*2af50*/  IMAD.MOV.U32 R15, RZ, RZ, -0x1 ;  /* 0xffffffffff0f7424 */ /* 0x000fce00078e00ff */
[----:B0-----:R-:W-:Y:S05]  /*2af60*/  WARPSYNC.COLLECTIVE R15, `(.L_x_1046) ;  /* 0x000000000f087348 */ /* 0x001fea0003c00000 */
[----:B------:R1:W2:Y:S02]  /*2af70*/  SHFL.IDX P6, R14, R13, R12, R11 ;  /* 0x0000000c0d0e7389 */ /* 0x0002a400000c000b */
[----:B012---:R-:W-:Y:S01]  /*2af80*/  ENDCOLLECTIVE ;  /* 0x000000000000791b */ /* 0x007fe20003800000 */
.L_x_1046:
[----:B------:R-:W-:Y:S05]  /*2af90*/  BSYNC B0 ;  /* 0x0000000000007941 */ /* 0x000fea0003800000 */
.L_x_1045:
[----:B------:R-:W-:Y:S01]  /*2afa0*/  MOV R13, R8 ;  /* 0x00000008000d7202 */ /* 0x000fe20000000f00 */
        /* <DEDUP_REMOVED lines=8> */
.L_x_1047:
[----:B------:R-:W-:Y:S01]  /*2b030*/  IMAD.MOV.U32 R13, RZ, RZ, R7 ;  /* 0x000000ffff0d7224 */ /* 0x000fe200078e0007 */
[----:B------:R-:W-:Y:S02]  /*2b040*/  MOV R12, 0x1 ;  /* 0x00000001000c7802 */ /* 0x000fe40000000f00 */
[----:B------:R-:W-:-:S07]  /*2b050*/  MOV R2, R14 ;  /* 0x0000000e00027202 */ /* 0x000fce0000000f00 */
[----:B------:R-:W-:Y:S05]  /*2b060*/  WARPSYNC.COLLECTIVE R15, `(.L_x_1048) ;  /* 0x000000000f087348 */ /* 0x000fea0003c00000 */
[----:B------:R0:W1:Y:S02]  /*2b070*/  SHFL.IDX P6, R14, R13, R12, R11 ;  /* 0x0000000c0d0e7389 */ /* 0x00006400000c000b */
[----:B01----:R-:W-:Y:S01]  /*2b080*/  ENDCOLLECTIVE ;  /* 0x000000000000791b */ /* 0x003fe20003800000 */
.L_x_1048:
        /* <DEDUP_REMOVED lines=12> */
.L_x_1049:
[----:B------:R-:W-:Y:S02]  /*2b150*/  IMAD.MOV.U32 R13, RZ, RZ, R7 ;  /* 0x000000ffff0d7224 */ /* 0x000fe400078e0007 */
[----:B------:R-:W-:Y:S02]  /*2b160*/  IMAD.MOV.U32 R12, RZ, RZ, 0x2 ;  /* 0x00000002ff0c7424 */ /* 0x000fe400078e00ff */
[----:B------:R-:W-:-:S07]  /*2b170*/  IMAD.MOV.U32 R2, RZ, RZ, R14 ;  /* 0x000000ffff027224 */ /* 0x000fce00078e000e */
[----:B------:R-:W-:Y:S05]  /*2b180*/  WARPSYNC.COLLECTIVE R15, `(.L_x_1050) ;  /* 0x000000000f087348 */ /* 0x000fea0003c00000 */
[----:B------:R0:W1:Y:S02]  /*2b190*/  SHFL.IDX P6, R14, R13, R12, R11 ;  /* 0x0000000c0d0e7389 */ /* 0x00006400000c000b */
[----:B01----:R-:W-:Y:S01]  /*2b1a0*/  ENDCOLLECTIVE ;  /* 0x000000000000791b */ /* 0x003fe20003800000 */
.L_x_1050:
[----:B------:R-:W-:-:S04]  /*2b1b0*/  IADD3 R2, P0, R34, R2, RZ ;  /* 0x0000000222027210 */ /* 0x000fc80007f1e0ff */
[----:B------:R-:W-:-:S05]  /*2b1c0*/  IADD3.X R3, RZ, R3, RZ, P0, !PT ;  /* 0x00000003ff037210 */ /* 0x000fca00007fe4ff */
[----:B------:R-:W-:Y:S01]  /*2b1d0*/  @!PT LDS RZ, [RZ] ;  /* 0x00000000fffff984 */ /* 0x000fe20000000800 */
[----:B------:R-:W-:Y:S01]  /*2b1e0*/  @!PT LDS RZ, [RZ] ;  /* 0x00000000fffff984 */ /* 0x000fe20000000800 */
[----:B------:R-:W-:Y:S01]  /*2b1f0*/  @!PT LDS RZ, [RZ] ;  /* 0x00000000fffff984 */ /* 0x000fe20000000800 */
[----:B------:R-:W-:Y:S01]  /*2b200*/  LDGSTS.E.BYPASS.LTC128B.128 [R4+0x10c00], desc[UR36][R2.64], !P3 ;  /* 0x10c0000002047fae */ /* 0x000fe2000d901d64 */
[----:B------:R-:W-:-:S03]  /*2b210*/  MOV R13, R8 ;  /* 0x00000008000d7202 */ /* 0x000fc60000000f00 */
[----:B------:R0:W-:Y:S02]  /*2b220*/  LDGSTS.E.BYPASS.LTC128B.128 [R4+0x14c00], desc[UR36][R2.64+0x80], !P2 ;  /* 0x14c0008002047fae */ /* 0x0001e4000d101d64 */
[----:B0-----:R-:W-:-:S07]  /*2b230*/  IMAD.MOV.U32 R3, RZ, RZ, R14 ;  /* 0x000000ffff037224 */ /* 0x001fce00078e000e */
[----:B------:R-:W-:Y:S05]  /*2b240*/  WARPSYNC.COLLECTIVE R15, `(.L_x_1051) ;  /* 0x000000000f087348 */ /* 0x000fea0003c00000 */
[----:B------:R0:W1:Y:S02]  /*2b250*/  SHFL.IDX P6, R14, R13, R12, R11 ;  /* 0x0000000c0d0e7389 */ /* 0x00006400000c000b */
[----:B01----:R-:W-:Y:S01]  /*2b260*/  ENDCOLLECTIVE ;  /* 0x000000000000791b */ /* 0x003fe20003800000 */
.L_x_1051:
[----:B------:R-:W-:Y:S01]  /*2b270*/  IMAD.MOV.U32 R13, RZ, RZ, R7 ;  /* 0x000000ffff0d7224 */ /* 0x000fe200078e0007 */
[----:B------:R-:W-:Y:S01]  /*2b280*/  MOV R12, 0x3 ;  /* 0x00000003000c7802 */ /* 0x000fe20000000f00 */
[----:B------:R-:W-:-:S07]  /*2b290*/  IMAD.MOV.U32 R2, RZ, RZ, R14 ;  /* 0x000000ffff027224 */ /* 0x000fce00078e000e */
[----:B------:R-:W-:Y:S05]  /*2b2a0*/  WARPSYNC.COLLECTIVE R15, `(.L_x_1052) ;  /* 0x000000000f087348 */ /* 0x000fea0003c00000 */
[----:B------:R0:W1:Y:S02]  /*2b2b0*/  SHFL.IDX P6, R14, R13, R12, R11 ;  /* 0x0000000c0d0e7389 */ /* 0x00006400000c000b */
[----:B01----:R-:W-:Y:S01]  /*2b2c0*/  ENDCOLLECTIVE ;  /* 0x000000000000791b */ /* 0x003fe20003800000 */
.L_x_1052:
        /* <DEDUP_REMOVED lines=12> */
.L_x_1053:
[----:B------:R-:W-:Y:S02]  /*2b390*/  IMAD.MOV.U32 R13, RZ, RZ, R7 ;  /* 0x000000ffff0d7224 */ /* 0x000fe400078e0007 */
[----:B------:R-:W-:Y:S02]  /*2b3a0*/  IMAD.MOV.U32 R12, RZ, RZ, 0x4 ;  /* 0x00000004ff0c7424 */ /* 0x000fe400078e00ff */
[----:B------:R-:W-:-:S07]  /*2b3b0*/  IMAD.MOV.U32 R2, RZ, RZ, R14 ;  /* 0x000000ffff027224 */ /* 0x000fce00078e000e */
[----:B------:R-:W-:Y:S05]  /*2b3c0*/  WARPSYNC.COLLECTIVE R15, `(.L_x_1054) ;  /* 0x000000000f087348 */ /* 0x000fea0003c00000 */
[----:B------:R0:W1:Y:S02]  /*2b3d0*/  SHFL.IDX P6, R14, R13, R12, R11 ;  /* 0x0000000c0d0e7389 */ /* 0x00006400000c000b */
[----:B01----:R-:W-:Y:S01]  /*2b3e0*/  ENDCOLLECTIVE ;  /* 0x000000000000791b */ /* 0x003fe20003800000 */
.L_x_1054:
        /* <DEDUP_REMOVED lines=12> */
.L_x_1055:
[----:B------:R-:W-:Y:S01]  /*2b4b0*/  IMAD.MOV.U32 R13, RZ, RZ, R7 ;  /* 0x000000ffff0d7224 */ /* 0x000fe200078e0007 */
[----:B------:R-:W-:Y:S01]  /*2b4c0*/  MOV R12, 0x5 ;  /* 0x00000005000c7802 */ /* 0x000fe20000000f00 */
[----:B------:R-:W-:-:S07]  /*2b4d0*/  IMAD.MOV.U32 R2, RZ, RZ, R14 ;  /* 0x000000ffff027224 */ /* 0x000fce00078e000e */
[----:B------:R-:W-:Y:S05]  /*2b4e0*/  WARPSYNC.COLLECTIVE R15, `(.L_x_1056) ;  /* 0x000000000f087348 */ /* 0x000fea0003c00000 */
[----:B------:R0:W1:Y:S02]  /*2b4f0*/  SHFL.IDX P6, R14, R13, R12, R11 ;  /* 0x0000000c0d0e7389 */ /* 0x00006400000c000b */
[----:B01----:R-:W-:Y:S01]  /*2b500*/  ENDCOLLECTIVE ;  /* 0x000000000000791b */ /* 0x003fe20003800000 */
.L_x_1056:
        /* <DEDUP_REMOVED lines=12> */
.L_x_1057:
[----:B------:R-:W-:Y:S02]  /*2b5d0*/  IMAD.MOV.U32 R13, RZ, RZ, R7 ;  /* 0x000000ffff0d7224 */ /* 0x000fe400078e0007 */
[----:B------:R-:W-:Y:S02]  /*2b5e0*/  IMAD.MOV.U32 R12, RZ, RZ, 0x6 ;  /* 0x00000006ff0c7424 */ /* 0x000fe400078e00ff */
[----:B------:R-:W-:-:S07]  /*2b5f0*/  IMAD.MOV.U32 R2, RZ, RZ, R14 ;  /* 0x000000ffff027224 */ /* 0x000fce00078e000e */
[----:B------:R-:W-:Y:S05]  /*2b600*/  WARPSYNC.COLLECTIVE R15, `(.L_x_1058) ;  /* 0x000000000f087348 */ /* 0x000fea0003c00000 */
[----:B------:R0:W1:Y:S02]  /*2b610*/  SHFL.IDX P6, R14, R13, R12, R11 ;  /* 0x0000000c0d0e7389 */ /* 0x00006400000c000b */
[----:B01----:R-:W-:Y:S01]  /*2b620*/  ENDCOLLECTIVE ;  /* 0x000000000000791b */ /* 0x003fe20003800000 */
.L_x_1058:
        /* <DEDUP_REMOVED lines=12> */
.L_x_1059:
[----:B------:R-:W-:Y:S01]  /*2b6f0*/  IMAD.MOV.U32 R13, RZ, RZ, R7 ;  /* 0x000000ffff0d7224 */ /* 0x000fe200078e0007 */
[----:B------:R-:W-:Y:S01]  /*2b700*/  MOV R12, 0x7 ;  /* 0x00000007000c7802 */ /* 0x000fe20000000f00 */
[----:B------:R-:W-:-:S07]  /*2b710*/  IMAD.MOV.U32 R2, RZ, RZ, R14 ;  /* 0x000000ffff027224 */ /* 0x000fce00078e000e */
[----:B------:R-:W-:Y:S05]  /*2b720*/  WARPSYNC.COLLECTIVE R15, `(.L_x_1060) ;  /* 0x000000000f087348 */ /* 0x000fea0003c00000 */
[----:B------:R0:W1:Y:S02]  /*2b730*/  SHFL.IDX P6, R14, R13, R12, R11 ;  /* 0x0000000c0d0e7389 */ /* 0x00006400000c000b */
[----:B01----:R-:W-:Y:S01]  /*2b740*/  ENDCOLLECTIVE ;  /* 0x000000000000791b */ /* 0x003fe20003800000 */
.L_x_1060:
        /* <DEDUP_REMOVED lines=12> */
.L_x_1061:
[----:B------:R-:W-:Y:S01]  /*2b810*/  IMAD.MOV.U32 R2, RZ, RZ, R14 ;  /* 0x000000ffff027224 */ /* 0x000fe200078e000e */
[----:B------:R-:W-:Y:S06]  /*2b820*/  BRA `(.L_x_1062) ;  /* 0xffffff6800707947 */ /* 0x000fec000383ffff */
.L_x_776:
[----:B----4-:R4:W0:Y:S02]  /*2b830*/  SYNCS.PHASECHK.TRANS64.TRYWAIT P0, [R0+URZ+0x38840], R21 ;  /* 0x03884015000075a7 */ /* 0x010824000800017f */
[----:B0-----:R-:W-:Y:S05]  /*2b840*/  @!P0 NANOSLEEP.SYNCS 0x989680 ;  /* 0x009896800000895d */ /* 0x001fea0003900000 */
[----:B------:R-:W0:Y:S02]  /*2b850*/  @!P0 SYNCS.PHASECHK.TRANS64 P0, [R0+URZ+0x38840], R21 ;  /* 0x03884015000085a7 */ /* 0x000e24000800007f */
[----:B0-----:R-:W-:Y:S05]  /*2b860*/  @!P0 BRA `(.L_x_776) ;  /* 0xfffffffc00f08947 */ /* 0x001fea000383ffff */
[----:B------:R-:W-:Y:S05]  /*2b870*/  BRA `(.L_x_1063) ;  /* 0xffffff6800c07947 */ /* 0x000fea000383ffff */
.L_x_777:
[----:B------:R-:W-:Y:S01]  /*2b880*/  BSSY B0, `(.L_x_1064) ;  /* 0x0000008000007945 */ /* 0x000fe20003800000 */
[----:B------:R-:W-:Y:S01]  /*2b890*/  MOV R13, R5 ;  /* 0x00000005000d7202 */ /* 0x000fe20000000f00 */
[----:B------:R-:W-:Y:S02]  /*2b8a0*/  IMAD.MOV.U32 R12, RZ, RZ, RZ ;  /* 0x000000ffff0c7224 */ /* 0x000fe400078e00ff */
[----:B------:R-:W-:Y:S02]  /*2b8b0*/  IMAD.MOV.U32 R11, RZ, RZ, 0x181f ;  /* 0x0000181fff0b7424 */ /* 0x000fe400078e00ff */
[----:B------:R-:W-:-:S07]  /*2b8c0*/  IMAD.MOV.U32 R15, RZ, RZ, -0x1 ;  /* 0xffffffffff0f7424 */ /* 0x000fce00078e00ff */
[----:B0--34-:R-:W-:Y:S05]  /*2b8d0*/  WARPSYNC.COLLECTIVE R15, `(.L_x_1065) ;  /* 0x000000000f087348 */ /* 0x019fea0003c00000 */
[----:B------:R1:W2:Y:S02]  /*2b8e0*/  SHFL.IDX P6, R14, R13, R12, R11 ;  /* 0x0000000c0d0e7389 */ /* 0x0002a400000c000b */
[----:B01234-:R-:W-:Y:S01]  /*2b8f0*/  ENDCOLLECTIVE ;  /* 0x000000000000791b */ /* 0x01ffe20003800000 */
.L_x_1065:
[----:B------:R-:W-:Y:S05]  /*2b900*/  BSYNC B0 ;  /* 0x0000000000007941 */ /* 0x000fea0003800000 */
.L_x_1064:
        /* <DEDUP_REMOVED lines=8> */
.L_x_1066:
[----:B------:R-:W-:Y:S01]  /*2b990*/  IMAD.MOV.U32 R13, RZ, RZ, R5 ;  /* 0x000000ffff0d7224 */ /* 0x000fe200078e0005 */
[----:B------:R-:W-:Y:S01]  /*2b9a0*/  MOV R12, 0x1 ;  /* 0x00000001000c7802 */ /* 0x000fe20000000f00 */
[----:B------:R-:W-:-:S07]  /*2b9b0*/  IMAD.MOV.U32 R2, RZ, RZ, R14 ;  /* 0x000000ffff027224 */ /* 0x000fce00078e000e */
[----:B------:R-:W-:Y:S05]  /*2b9c0*/  WARPSYNC.COLLECTIVE R15, `(.L_x_1067) ;  /* 0x000000000f087348 */ /* 0x000fea0003c00000 */
[----:B------:R0:W1:Y:S02]  /*2b9d0*/  SHFL.IDX P6, R14, R13, R12, R11 ;  /* 0x0000000c0d0e7389 */ /* 0x00006400000c000b */
[----:B01----:R-:W-:Y:S01]  /*2b9e0*/  ENDCOLLECTIVE ;  /* 0x000000000000791b */ /* 0x003fe20003800000 */
.L_x_1067:
        /* <DEDUP_REMOVED lines=12> */
.L_x_1068:
[----:B------:R-:W-:Y:S02]  /*2bab0*/  IMAD.MOV.U32 R13, RZ, RZ, R5 ;  /* 0x000000ffff0d7224 */ /* 0x000fe400078e0005 */
[----:B------:R-:W-:Y:S02]  /*2bac0*/  IMAD.MOV.U32 R12, RZ, RZ, 0x2 ;  /* 0x00000002ff0c7424 */ /* 0x000fe400078e00ff */
[----:B------:R-:W-:-:S07]  /*2bad0*/  IMAD.MOV.U32 R2, RZ, RZ, R14 ;  /* 0x000000ffff027224 */ /* 0x000fce00078e000e */
[----:B------:R-:W-:Y:S05]  /*2bae0*/  WARPSYNC.COLLECTIVE R15, `(.L_x_1069) ;  /* 0x000000000f087348 */ /* 0x000fea0003c00000 */
[----:B------:R0:W1:Y:S02]  /*2baf0*/  SHFL.IDX P6, R14, R13, R12, R11 ;  /* 0x0000000c0d0e7389 */ /* 0x00006400000c000b */
[----:B01----:R-:W-:Y:S01]  /*2bb00*/  ENDCOLLECTIVE ;  /* 0x000000000000791b */ /* 0x003fe20003800000 */
.L_x_1069:
        /* <DEDUP_REMOVED lines=12> */
.L_x_1070:
[----:B------:R-:W-:Y:S01]  /*2bbd0*/  IMAD.MOV.U32 R13, RZ, RZ, R5 ;  /* 0x000000ffff0d7224 */ /* 0x000fe200078e0005 */
[----:B------:R-:W-:Y:S01]  /*2bbe0*/  MOV R12, 0x3 ;  /* 0x00000003000c7802 */ /* 0x000fe20000000f00 */
[----:B------:R-:W-:-:S07]  /*2bbf0*/  IMAD.MOV.U32 R2, RZ, RZ, R14 ;  /* 0x000000ffff027224 */ /* 0x000fce00078e000e */
[----:B------:R-:W-:Y:S05]  /*2bc00*/  WARPSYNC.COLLECTIVE R15, `(.L_x_1071) ;  /* 0x000000000f087348 */ /* 0x000fea0003c00000 */
[----:B------:R0:W1:Y:S02]  /*2bc10*/  SHFL.IDX P6, R14, R13, R12, R11 ;  /* 0x0000000c0d0e7389 */ /* 0x00006400000c000b */
[----:B01----:R-:W-:Y:S01]  /*2bc20*/  ENDCOLLECTIVE ;  /* 0x000000000000791b */ /* 0x003fe20003800000 */
.L_x_1071:
        /* <DEDUP_REMOVED lines=12> */
.L_x_1072:
[----:B------:R-:W-:Y:S02]  /*2bcf0*/  IMAD.MOV.U32 R13, RZ, RZ, R5 ;  /* 0x000000ffff0d7224 */ /* 0x000fe400078e0005 */
[----:B------:R-:W-:Y:S02]  /*2bd00*/  IMAD.MOV.U32 R12, RZ, RZ, 0x4 ;  /* 0x00000004ff0c7424 */ /* 0x000fe400078e00ff */
[----:B------:R-:W-:-:S07]  /*2bd10*/  IMAD.MOV.U32 R2, RZ, RZ, R14 ;  /* 0x000000ffff027224 */ /* 0x000fce00078e000e */
[----:B------:R-:W-:Y:S05]  /*2bd20*/  WARPSYNC.COLLECTIVE R15, `(.L_x_1073) ;  /* 0x000000000f087348 */ /* 0x000fea0003c00000 */
[----:B------:R0:W1:Y:S02]  /*2bd30*/  SHFL.IDX P6, R14, R13, R12, R11 ;  /* 0x0000000c0d0e7389 */ /* 0x00006400000c000b */
[----:B01----:R-:W-:Y:S01]  /*2bd40*/  ENDCOLLECTIVE ;  /* 0x000000000000791b */ /* 0x003fe20003800000 */
.L_x_1073:
        /* <DEDUP_REMOVED lines=12> */
.L_x_1074:
[----:B------:R-:W-:Y:S01]  /*2be10*/  IMAD.MOV.U32 R13, RZ, RZ, R5 ;  /* 0x000000ffff0d7224 */ /* 0x000fe200078e0005 */
[----:B------:R-:W-:Y:S01]  /*2be20*/  MOV R12, 0x5 ;  /* 0x00000005000c7802 */ /* 0x000fe20000000f00 */
[----:B------:R-:W-:-:S07]  /*2be30*/  IMAD.MOV.U32 R2, RZ, RZ, R14 ;  /* 0x000000ffff027224 */ /* 0x000fce00078e000e */
[----:B------:R-:W-:Y:S05]  /*2be40*/  WARPSYNC.COLLECTIVE R15, `(.L_x_1075) ;  /* 0x000000000f087348 */ /* 0x000fea0003c00000 */
[----:B------:R0:W1:Y:S02]  /*2be50*/  SHFL.IDX P6, R14, R13, R12, R11 ;  /* 0x0000000c0d0e7389 */ /* 0x00006400000c000b */
[----:B01----:R-:W-:Y:S01]  /*2be60*/  ENDCOLLECTIVE ;  /* 0x000000000000791b */ /* 0x003fe20003800000 */
.L_x_1075:
        /* <DEDUP_REMOVED lines=12> */
.L_x_1076:
[----:B------:R-:W-:Y:S02]  /*2bf30*/  IMAD.MOV.U32 R13, RZ, RZ, R5 ;  /* 0x000000ffff0d7224 */ /* 0x000fe400078e0005 */
[----:B------:R-:W-:Y:S02]  /*2bf40*/  IMAD.MOV.U32 R12, RZ, RZ, 0x6 ;  /* 0x00000006ff0c7424 */ /* 0x000fe400078e00ff */
[----:B------:R-:W-:-:S07]  /*2bf50*/  IMAD.MOV.U32 R2, RZ, RZ, R14 ;  /* 0x000000ffff027224 */ /* 0x000fce00078e000e */
[----:B------:R-:W-:Y:S05]  /*2bf60*/  WARPSYNC.COLLECTIVE R15, `(.L_x_1077) ;  /* 0x000000000f087348 */ /* 0x000fea0003c00000 */
[----:B------:R0:W1:Y:S02]  /*2bf70*/  SHFL.IDX P6, R14, R13, R12, R11 ;  /* 0x0000000c0d0e7389 */ /* 0x00006400000c000b */
[----:B01----:R-:W-:Y:S01]  /*2bf80*/  ENDCOLLECTIVE ;  /* 0x000000000000791b */ /* 0x003fe20003800000 */
.L_x_1077:
        /* <DEDUP_REMOVED lines=12> */
.L_x_1078:
[----:B------:R-:W-:Y:S01]  /*2c050*/  IMAD.MOV.U32 R13, RZ, RZ, R5 ;  /* 0x000000ffff0d7224 */ /* 0x000fe200078e0005 */
[----:B------:R-:W-:Y:S01]  /*2c060*/  MOV R12, 0x7 ;  /* 0x00000007000c7802 */ /* 0x000fe20000000f00 */
[----:B------:R-:W-:-:S07]  /*2c070*/  IMAD.MOV.U32 R2, RZ, RZ, R14 ;  /* 0x000000ffff027224 */ /* 0x000fce00078e000e */
[----:B------:R-:W-:Y:S05]  /*2c080*/  WARPSYNC.COLLECTIVE R15, `(.L_x_1079) ;  /* 0x000000000f087348 */ /* 0x000fea0003c00000 */
[----:B------:R0:W1:Y:S02]  /*2c090*/  SHFL.IDX P6, R14, R13, R12, R11 ;  /* 0x0000000c0d0e7389 */ /* 0x00006400000c000b */
[----:B01----:R-:W-:Y:S01]  /*2c0a0*/  ENDCOLLECTIVE ;  /* 0x000000000000791b */ /* 0x003fe20003800000 */
.L_x_1079:
        /* <DEDUP_REMOVED lines=12> */
.L_x_1080:
[----:B------:R-:W-:Y:S01]  /*2c170*/  IMAD.MOV.U32 R2, RZ, RZ, R14 ;  /* 0x000000ffff027224 */ /* 0x000fe200078e000e */
[----:B------:R-:W-:Y:S06]  /*2c180*/  BRA `(.L_x_1081) ;  /* 0xffffff6400947947 */ /* 0x000fec000383ffff */
.L_x_782:
[----:B0-----:R0:W2:Y:S02]  /*2c190*/  SYNCS.PHASECHK.TRANS64.TRYWAIT P2, [R2+URZ+0x38870], R0 ;  /* 0x03887000020075a7 */ /* 0x0010a4000804017f */
[----:B--2---:R-:W-:Y:S05]  /*2c1a0*/  @!P2 NANOSLEEP.SYNCS 0x989680 ;  /* 0x009896800000a95d */ /* 0x004fea0003900000 */
[----:B------:R-:W2:Y:S02]  /*2c1b0*/  @!P2 SYNCS.PHASECHK.TRANS64 P2, [R2+URZ+0x38870], R0 ;  /* 0x038870000200a5a7 */ /* 0x000ea4000804007f */
[----:B--2---:R-:W-:Y:S05]  /*2c1c0*/  @!P2 BRA `(.L_x_782) ;  /* 0xfffffffc00f0a947 */ /* 0x004fea000383ffff */
[----:B------:R-:W-:Y:S05]  /*2c1d0*/  BRA `(.L_x_1082) ;  /* 0xffffff6400f87947 */ /* 0x000fea000383ffff */
.L_x_784:
[----:B0-----:R0:W2:Y:S02]  /*2c1e0*/  SYNCS.PHASECHK.TRANS64.TRYWAIT P2, [R2+URZ+0x38860], R3 ;  /* 0x03886003020075a7 */ /* 0x0010a4000804017f */
[----:B--2---:R-:W-:Y:S05]  /*2c1f0*/  @!P2 NANOSLEEP.SYNCS 0x989680 ;  /* 0x009896800000a95d */ /* 0x004fea0003900000 */
[----:B------:R-:W2:Y:S02]  /*2c200*/  @!P2 SYNCS.PHASECHK.TRANS64 P2, [R2+URZ+0x38860], R3 ;  /* 0x038860030200a5a7 */ /* 0x000ea4000804007f */
[----:B--2---:R-:W-:Y:S05]  /*2c210*/  @!P2 BRA `(.L_x_784) ;  /* 0xfffffffc00f0a947 */ /* 0x004fea000383ffff */
[----:B------:R-:W-:Y:S05]  /*2c220*/  BRA `(.L_x_1083) ;  /* 0xffffff6800047947 */ /* 0x000fea000383ffff */
.L_x_792:
[----:B0-----:R0:W1:Y:S02]  /*2c230*/  SYNCS.PHASECHK.TRANS64.TRYWAIT P1, [R0+URZ+0x38870], R3 ;  /* 0x03887003000075a7 */ /* 0x001064000802017f */
[----:B-1----:R-:W-:Y:S05]  /*2c240*/  @!P1 NANOSLEEP.SYNCS 0x989680 ;  /* 0x009896800000995d */ /* 0x002fea0003900000 */
[----:B------:R-:W1:Y:S02]  /*2c250*/  @!P1 SYNCS.PHASECHK.TRANS64 P1, [R0+URZ+0x38870], R3 ;  /* 0x03887003000095a7 */ /* 0x000e64000802007f */
[----:B-1----:R-:W-:Y:S05]  /*2c260*/  @!P1 BRA `(.L_x_792) ;  /* 0xfffffffc00f09947 */ /* 0x002fea000383ffff */
[----:B------:R-:W-:Y:S05]  /*2c270*/  BRA `(.L_x_1084) ;  /* 0xffffff7000e87947 */ /* 0x000fea000383ffff */
.L_x_794:
[----:B0-----:R0:W1:Y:S02]  /*2c280*/  SYNCS.PHASECHK.TRANS64.TRYWAIT P1, [R0+URZ+0x38860], R3 ;  /* 0x03886003000075a7 */ /* 0x001064000802017f */
[----:B-1----:R-:W-:Y:S05]  /*2c290*/  @!P1 NANOSLEEP.SYNCS 0x989680 ;  /* 0x009896800000995d */ /* 0x002fea0003900000 */
[----:B------:R-:W1:Y:S02]  /*2c2a0*/  @!P1 SYNCS.PHASECHK.TRANS64 P1, [R0+URZ+0x38860], R3 ;  /* 0x03886003000095a7 */ /* 0x000e64000802007f */
[----:B-1----:R-:W-:Y:S05]  /*2c2b0*/  @!P1 BRA `(.L_x_794) ;  /* 0xfffffffc00f09947 */ /* 0x002fea000383ffff */
[----:B------:R-:W-:Y:S05]  /*2c2c0*/  BRA `(.L_x_1085) ;  /* 0xffffff7000f07947 */ /* 0x000fea000383ffff */
.L_x_799:
[----:B------:R-:W-:Y:S01]  /*2c2d0*/  BSSY B0, `(.L_x_1086) ;  /* 0x0000008000007945 */ /* 0x000fe20003800000 */
[----:B------:R-:W-:Y:S01]  /*2c2e0*/  MOV R13, R16 ;  /* 0x00000010000d7202 */ /* 0x000fe20000000f00 */
[----:B------:R-:W-:Y:S02]  /*2c2f0*/  IMAD.MOV.U32 R12, RZ, RZ, RZ ;  /* 0x000000ffff0c7224 */ /* 0x000fe400078e00ff */
[----:B------:R-:W-:Y:S02]  /*2c300*/  IMAD.MOV.U32 R11, RZ, RZ, 0x1f ;  /* 0x0000001fff0b7424 */ /* 0x000fe400078e00ff */
[----:B------:R-:W-:-:S07]  /*2c310*/  IMAD.MOV.U32 R15, RZ, RZ, -0x1 ;  /* 0xffffffffff0f7424 */ /* 0x000fce00078e00ff */
[----:B------:R-:W-:Y:S05]  /*2c320*/  WARPSYNC.COLLECTIVE R15, `(.L_x_1087) ;  /* 0x000000000f087348 */ /* 0x000fea0003c00000 */
[----:B------:R0:W1:Y:S02]  /*2c330*/  SHFL.IDX P6, R14, R13, R12, R11 ;  /* 0x0000000c0d0e7389 */ /* 0x00006400000c000b */
[----:B01----:R-:W-:Y:S01]  /*2c340*/  ENDCOLLECTIVE ;  /* 0x000000000000791b */ /* 0x003fe20003800000 */
.L_x_1087:
[----:B------:R-:W-:Y:S05]  /*2c350*/  BSYNC B0 ;  /* 0x0000000000007941 */ /* 0x000fea0003800000 */
.L_x_1086:
[----:B------:R-:W-:Y:S01]  /*2c360*/  IMAD.MOV.U32 R13, RZ, RZ, R16 ;  /* 0x000000ffff0d7224 */ /* 0x000fe200078e0010 */
[----:B------:R-:W-:Y:S01]  /*2c370*/  MOV R15, 0xffffffff ;  /* 0xffffffff000f7802 */ /* 0x000fe20000000f00 */
[----:B------:R-:W-:Y:S01]  /*2c380*/  IMAD.MOV.U32 R12, RZ, RZ, 0x1 ;  /* 0x00000001ff0c7424 */ /* 0x000fe200078e00ff */
[----:B------:R-:W-:Y:S01]  /*2c390*/  MOV R0, R14 ;  /* 0x0000000e00007202 */ /* 0x000fe20000000f00 */
[----:B------:R-:W-:Y:S02]  /*2c3a0*/  IMAD.MOV.U32 R11, RZ, RZ, 0x1f ;  /* 0x0000001fff0b7424 */ /* 0x000fe400078e00ff */
[----:B------:R-:W-:-:S07]  /*2c3b0*/  IMAD.IADD R5, R19, 0x1, R8 ;  /* 0x0000000113057824 */ /* 0x000fce00078e0208 */
[----:B------:R-:W-:Y:S05]  /*2c3c0*/  WARPSYNC.COLLECTIVE R15, `(.L_x_1088) ;  /* 0x000000000f087348 */ /* 0x000fea0003c00000 */
[----:B------:R0:W1:Y:S02]  /*2c3d0*/  SHFL.IDX P6, R14, R13, R12, R11 ;  /* 0x0000000c0d0e7389 */ /* 0x00006400000c000b */
[----:B01----:R-:W-:Y:S01]  /*2c3e0*/  ENDCOLLECTIVE ;  /* 0x000000000000791b */ /* 0x003fe20003800000 */
.L_x_1088:
[----:B------:R-:W-:Y:S02]  /*2c3f0*/  ULDC UR4, c[0x0][0xc3c] ;  /* 0x00030f0000047ab9 */ /* 0x000fe40000000800 */
[----:B------:R-:W-:-:S13]  /*2c400*/  ISETP.GE.OR P1, PT, R5, UR4, !P0 ;  /* 0x0000000405007c0c */ /* 0x000fda000c726670 */
[----:B------:R-:W0:Y:S01]  /*2c410*/  @!P1 LDC.64 R2, c[0x0][0xc80] ;  /* 0x00032000ff029b82 */ /* 0x000e220000000a00 */
[----:B------:R-:W-:Y:S02]  /*2c420*/  IMAD.MOV.U32 R11, RZ, RZ, RZ ;  /* 0x000000ffff0b7224 */ /* 0x000fe400078e00ff */
[----:B------:R-:W-:Y:S02]  /*2c430*/  IMAD.MOV.U32 R4, RZ, RZ, R14 ;  /* 0x000000ffff047224 */ /* 0x000fe400078e000e */
[----:B0-----:R-:W-:-:S06]  /*2c440*/  @!P1 IMAD.WIDE R2, R5, 0x4, R2 ;  /* 0x0000000405029825 */ /* 0x001fcc00078e0202 */
[----:B------:R0:W2:Y:S01]  /*2c450*/  @!P1 LDG.E R3, desc[UR36][R2.64] ;  /* 0x0000002402039981 */ /* 0x0000a2000c1e1900 */
[C---:B------:R-:W-:Y:S02]  /*2c460*/  ISETP.GE.U32.AND P2, PT, R8.reuse, 0x2, PT ;  /* 0x000000020800780c */ /* 0x040fe40003f46070 */
[C---:B------:R-:W-:Y:S02]  /*2c470*/  ISETP.GE.U32.AND P3, PT, R8.reuse, 0x4, PT ;  /* 0x000000040800780c */ /* 0x040fe40003f66070 */
[C---:B------:R-:W-:Y:S02]  /*2c480*/  ISETP.GE.U32.AND P4, PT, R8.reuse, 0x8, PT ;  /* 0x000000080800780c */ /* 0x040fe40003f86070 */
[C---:B------:R-:W-:Y:S01]  /*2c490*/  ISETP.GE.U32.AND P5, PT, R8.reuse, 0x10, PT ;  /* 0x000000100800780c */ /* 0x040fe20003fa6070 */
[----:B0-----:R-:W-:Y:S01]  /*2c4a0*/  IMAD.MOV.U32 R2, RZ, RZ, RZ ;  /* 0x000000ffff027224 */ /* 0x001fe200078e00ff */
[----:B--2---:R-:W-:Y:S02]  /*2c4b0*/  @!P1 MOV R2, R3 ;  /* 0x0000000300029202 */ /* 0x004fe40000000f00 */
[----:B------:R-:W-:-:S03]  /*2c4c0*/  ISETP.NE.AND P1, PT, R8, RZ, PT ;  /* 0x000000ff0800720c */ /* 0x000fc60003f25270 */
[----:B------:R-:W-:-:S10]  /*2c4d0*/  IMAD.MOV.U32 R13, RZ, RZ, R2 ;  /* 0x000000ffff0d7224 */ /* 0x000fd400078e0002 */
[----:B------:R-:W-:Y:S05]  /*2c4e0*/  WARPSYNC.COLLECTIVE R15, `(.L_x_1089) ;  /* 0x000000000f087348 */ /* 0x000fea0003c00000 */
[----:B------:R0:W1:Y:S02]  /*2c4f0*/  SHFL.UP P6, R14, R13, R12, R11 ;  /* 0x0400000c0d0e7389 */ /* 0x00006400000c000b */
[----:B01----:R-:W-:Y:S01]  /*2c500*/  ENDCOLLECTIVE ;  /* 0x000000000000791b */ /* 0x003fe20003800000 */
.L_x_1089:
[----:B------:R-:W-:Y:S01]  /*2c510*/  IMAD.MOV.U32 R12, RZ, RZ, 0x2 ;  /* 0x00000002ff0c7424 */ /* 0x000fe200078e00ff */
[----:B------:R-:W-:-:S05]  /*2c520*/  SEL R5, R14, RZ, P1 ;  /* 0x000000ff0e057207 */ /* 0x000fca0000800000 */
[----:B------:R-:W-:-:S05]  /*2c530*/  IMAD.IADD R5, R2, 0x1, R5 ;  /* 0x0000000102057824 */ /* 0x000fca00078e0205 */
[----:B------:R-:W-:-:S07]  /*2c540*/  MOV R13, R5 ;  /* 0x00000005000d7202 */ /* 0x000fce0000000f00 */
[----:B------:R-:W-:Y:S05]  /*2c550*/  WARPSYNC.COLLECTIVE R15, `(.L_x_1090) ;  /* 0x000000000f087348 */ /* 0x000fea0003c00000 */
[----:B------:R0:W1:Y:S02]  /*2c560*/  SHFL.UP P6, R14, R13, R12, R11 ;  /* 0x0400000c0d0e7389 */ /* 0x00006400000c000b */
[----:B01----:R-:W-:Y:S01]  /*2c570*/  ENDCOLLECTIVE ;  /* 0x000000000000791b */ /* 0x003fe20003800000 */
.L_x_1090:
[----:B------:R-:W-:Y:S02]  /*2c580*/  MOV R12, 0x4 ;  /* 0x00000004000c7802 */ /* 0x000fe40000000f00 */
[----:B------:R-:W-:-:S05]  /*2c590*/  SEL R6, R14, RZ, P2 ;  /* 0x000000ff0e067207 */ /* 0x000fca0001000000 */
[----:B------:R-:W-:-:S04]  /*2c5a0*/  IMAD.IADD R6, R5, 0x1, R6 ;  /* 0x0000000105067824 */ /* 0x000fc800078e0206 */
[----:B------:R-:W-:-:S07]  /*2c5b0*/  IMAD.MOV.U32 R13, RZ, RZ, R6 ;  /* 0x000000ffff0d7224 */ /* 0x000fce00078e0006 */
[----:B------:R-:W-:Y:S05]  /*2c5c0*/  WARPSYNC.COLLECTIVE R15, `(.L_x_1091) ;  /* 0x000000000f087348 */ /* 0x000fea0003c00000 */
[----:B------:R0:W1:Y:S02]  /*2c5d0*/  SHFL.UP P6, R14, R13, R12, R11 ;  /* 0x0400000c0d0e7389 */ /* 0x00006400000c000b */
[----:B01----:R-:W-:Y:S01]  /*2c5e0*/  ENDCOLLECTIVE ;  /* 0x000000000000791b */ /* 0x003fe20003800000 */
.L_x_1091:
[----:B------:R-:W-:Y:S01]  /*2c5f0*/  IMAD.MOV.U32 R12, RZ, RZ, 0x8 ;  /* 0x00000008ff0c7424 */ /* 0x000fe200078e00ff */
[----:B------:R-:W-:-:S05]  /*2c600*/  SEL R7, R14, RZ, P3 ;  /* 0x000000ff0e077207 */ /* 0x000fca0001800000 */
[----:B------:R-:W-:-:S04]  /*2c610*/  IMAD.IADD R7, R6, 0x1, R7 ;  /* 0x0000000106077824 */ /* 0x000fc800078e0207 */
[----:B------:R-:W-:-:S07]  /*2c620*/  IMAD.MOV.U32 R13, RZ, RZ, R7 ;  /* 0x000000ffff0d7224 */ /* 0x000fce00078e0007 */
[----:B------:R-:W-:Y:S05]  /*2c630*/  WARPSYNC.COLLECTIVE R15, `(.L_x_1092) ;  /* 0x000000000f087348 */ /* 0x000fea0003c00000 */
[----:B------:R0:W1:Y:S02]  /*2c640*/  SHFL.UP P6, R14, R13, R12, R11 ;  /* 0x0400000c0d0e7389 */ /* 0x00006400000c000b */
[----:B01----:R-:W-:Y:S01]  /*2c650*/  ENDCOLLECTIVE ;  /* 0x000000000000791b */ /* 0x003fe20003800000 */
.L_x_1092:
[----:B------:R-:W-:Y:S01]  /*2c660*/  IMAD.MOV.U32 R12, RZ, RZ, 0x10 ;  /* 0x00000010ff0c7424 */ /* 0x000fe200078e00ff */
[----:B------:R-:W-:-:S04]  /*2c670*/  SEL R14, R14, RZ, P4 ;  /* 0x000000ff0e0e7207 */ /* 0x000fc80002000000 */
[----:B------:R-:W-:-:S05]  /*2c680*/  IADD3 R5, R7, R14, RZ ;  /* 0x0000000e07057210 */ /* 0x000fca0007ffe0ff */
[----:B------:R-:W-:-:S07]  /*2c690*/  IMAD.MOV.U32 R13, RZ, RZ, R5 ;  /* 0x000000ffff0d7224 */ /* 0x000fce00078e0005 */
[----:B------:R-:W-:Y:S05]  /*2c6a0*/  WARPSYNC.COLLECTIVE R15, `(.L_x_1093) ;  /* 0x000000000f087348 */ /* 0x000fea0003c00000 */
[----:B------:R0:W1:Y:S02]  /*2c6b0*/  SHFL.UP P6, R14, R13, R12, R11 ;  /* 0x0400000c0d0e7389 */ /* 0x00006400000c000b */
[----:B01----:R-:W-:Y:S01]  /*2c6c0*/  ENDCOLLECTIVE ;  /* 0x000000000000791b */ /* 0x003fe20003800000 */
.L_x_1093:
[----:B------:R-:W-:Y:S02]  /*2c6d0*/  IMAD.MOV.U32 R12, RZ, RZ, 0x1f ;  /* 0x0000001fff0c7424 */ /* 0x000fe400078e00ff */
[----:B------:R-:W-:Y:S01]  /*2c6e0*/  IMAD.MOV.U32 R11, RZ, RZ, 0x1f ;  /* 0x0000001fff0b7424 */ /* 0x000fe200078e00ff */
[----:B------:R-:W-:-:S05]  /*2c6f0*/  SEL R14, R14, RZ, P5 ;  /* 0x000000ff0e0e7207 */ /* 0x000fca0002800000 */
[----:B------:R-:W-:-:S05]  /*2c700*/  IMAD.IADD R3, R5, 0x1, R14 ;  /* 0x0000000105037824 */ /* 0x000fca00078e020e */
[----:B------:R-:W-:-:S07]  /*2c710*/  MOV R13, R3 ;  /* 0x00000003000d7202 */ /* 0x000fce0000000f00 */
[----:B------:R-:W-:Y:S05]  /*2c720*/  WARPSYNC.COLLECTIVE R15, `(.L_x_1094) ;  /* 0x000000000f087348 */ /* 0x000fea0003c00000 */
[----:B------:R0:W1:Y:S02]  /*2c730*/  SHFL.IDX P6, R14, R13, R12, R11 ;  /* 0x0000000c0d0e7389 */ /* 0x00006400000c000b */
[----:B01----:R-:W-:Y:S01]  /*2c740*/  ENDCOLLECTIVE ;  /* 0x000000000000791b */ /* 0x003fe20003800000 */
.L_x_1094:
[----:B------:R-:W-:Y:S05]  /*2c750*/  BRA `(.L_x_1095) ;  /* 0xffffff7c00207947 */ /* 0x000fea000383ffff */
.L_x_804:
[----:B------:R-:W-:Y:S01]  /*2c760*/  BSSY B0, `(.L_x_1096) ;  /* 0x0000008000007945 */ /* 0x000fe20003800000 */
[----:B-----5:R-:W-:Y:S01]  /*2c770*/  IMAD.MOV.U32 R13, RZ, RZ, R2 ;  /* 0x000000ffff0d7224 */ /* 0x020fe200078e0002 */
[----:B------:R-:W-:Y:S01]  /*2c780*/  MOV R12, 0x1 ;  /* 0x00000001000c7802 */ /* 0x000fe20000000f00 */
[----:B------:R-:W-:Y:S02]  /*2c790*/  IMAD.MOV.U32 R11, RZ, RZ, RZ ;  /* 0x000000ffff0b7224 */ /* 0x000fe400078e00ff */
[----:B------:R-:W-:-:S07]  /*2c7a0*/  IMAD.MOV.U32 R15, RZ, RZ, -0x1 ;  /* 0xffffffffff0f7424 */ /* 0x000fce00078e00ff */
[----:B01----:R-:W-:Y:S05]  /*2c7b0*/  WARPSYNC.COLLECTIVE R15, `(.L_x_1097) ;  /* 0x000000000f087348 */ /* 0x003fea0003c00000 */
[----:B------:R2:W3:Y:S02]  /*2c7c0*/  SHFL.UP P6, R14, R13, R12, R11 ;  /* 0x0400000c0d0e7389 */ /* 0x0004e400000c000b */
[----:B0123--:R-:W-:Y:S01]  /*2c7d0*/  ENDCOLLECTIVE ;  /* 0x000000000000791b */ /* 0x00ffe20003800000 */
.L_x_1097:
[----:B------:R-:W-:Y:S05]  /*2c7e0*/  BSYNC B0 ;  /* 0x0000000000007941 */ /* 0x000fea0003800000 */
.L_x_1096:
[----:B------:R-:W-:Y:S01]  /*2c7f0*/  SEL R13, R14, RZ, P1 ;  /* 0x000000ff0e0d7207 */ /* 0x000fe20000800000 */
[----:B------:R-:W-:Y:S01]  /*2c800*/  IMAD.MOV.U32 R11, RZ, RZ, RZ ;  /* 0x000000ffff0b7224 */ /* 0x000fe200078e00ff */
[----:B------:R-:W-:Y:S01]  /*2c810*/  MOV R12, 0x2 ;  /* 0x00000002000c7802 */ /* 0x000fe20000000f00 */
[----:B------:R-:W-:Y:S02]  /*2c820*/  IMAD.MOV.U32 R15, RZ, RZ, -0x1 ;  /* 0xffffffffff0f7424 */ /* 0x000fe400078e00ff */
[----:B------:R-:W-:-:S07]  /*2c830*/  IMAD.IADD R13, R2, 0x1, R13 ;  /* 0x00000001020d7824 */ /* 0x000fce00078e020d */
[----:B------:R-:W-:Y:S05]  /*2c840*/  WARPSYNC.COLLECTIVE R15, `(.L_x_1098) ;  /* 0x000000000f087348 */ /* 0x000fea0003c00000 */
[----:B------:R0:W1:Y:S02]  /*2c850*/  SHFL.UP P6, R14, R13, R12, R11 ;  /* 0x0400000c0d0e7389 */ /* 0x00006400000c000b */
[----:B01----:R-:W-:Y:S01]  /*2c860*/  ENDCOLLECTIVE ;  /* 0x000000000000791b */ /* 0x003fe20003800000 */
.L_x_1098:
[----:B------:R-:W-:Y:S01]  /*2c870*/  IMAD.MOV.U32 R12, RZ, RZ, 0x4 ;  /* 0x00000004ff0c7424 */ /* 0x000fe200078e00ff */
[----:B------:R-:W-:-:S05]  /*2c880*/  SEL R14, R14, RZ, P2 ;  /* 0x000000ff0e0e7207 */ /* 0x000fca0001000000 */
[----:B------:R-:W-:-:S05]  /*2c890*/  IMAD.IADD R3, R13, 0x1, R14 ;  /* 0x000000010d037824 */ /* 0x000fca00078e020e */
[----:B------:R-:W-:-:S07]  /*2c8a0*/  MOV R13, R3 ;  /* 0x00000003000d7202 */ /* 0x000fce0000000f00 */
[----:B------:R-:W-:Y:S05]  /*2c8b0*/  WARPSYNC.COLLECTIVE R15, `(.L_x_1099) ;  /* 0x000000000f087348 */ /* 0x000fea0003c00000 */
[----:B------:R0:W1:Y:S02]  /*2c8c0*/  SHFL.UP P6, R14, R13, R12, R11 ;  /* 0x0400000c0d0e7389 */ /* 0x00006400000c000b */
[----:B01----:R-:W-:Y:S01]  /*2c8d0*/  ENDCOLLECTIVE ;  /* 0x000000000000791b */ /* 0x003fe20003800000 */
.L_x_1099:
[----:B------:R-:W-:Y:S02]  /*2c8e0*/  MOV R12, 0x8 ;  /* 0x00000008000c7802 */ /* 0x000fe40000000f00 */
[----:B------:R-:W-:-:S05]  /*2c8f0*/  SEL R14, R14, RZ, P3 ;  /* 0x000000ff0e0e7207 */ /* 0x000fca0001800000 */
[----:B------:R-:W-:-:S04]  /*2c900*/  IMAD.IADD R5, R3, 0x1, R14 ;  /* 0x0000000103057824 */ /* 0x000fc800078e020e */
[----:B------:R-:W-:-:S07]  /*2c910*/  IMAD.MOV.U32 R13, RZ, RZ, R5 ;  /* 0x000000ffff0d7224 */ /* 0x000fce00078e0005 */
[----:B------:R-:W-:Y:S05]  /*2c920*/  WARPSYNC.COLLECTIVE R15, `(.L_x_1100) ;  /* 0x000000000f087348 */ /* 0x000fea0003c00000 */
[----:B------:R0:W1:Y:S02]  /*2c930*/  SHFL.UP P6, R14, R13, R12, R11 ;  /* 0x0400000c0d0e7389 */ /* 0x00006400000c000b */
[----:B01----:R-:W-:Y:S01]  /*2c940*/  ENDCOLLECTIVE ;  /* 0x000000000000791b */ /* 0x003fe20003800000 */
.L_x_1100:
[----:B------:R-:W-:Y:S01]  /*2c950*/  IMAD.MOV.U32 R12, RZ, RZ, 0x10 ;  /* 0x00000010ff0c7424 */ /* 0x000fe200078e00ff */
[----:B------:R-:W-:-:S05]  /*2c960*/  SEL R6, R14, RZ, P4 ;  /* 0x000000ff0e067207 */ /* 0x000fca0002000000 */
[----:B------:R-:W-:-:S04]  /*2c970*/  IMAD.IADD R6, R5, 0x1, R6 ;  /* 0x0000000105067824 */ /* 0x000fc800078e0206 */
[----:B------:R-:W-:-:S07]  /*2c980*/  IMAD.MOV.U32 R13, RZ, RZ, R6 ;  /* 0x000000ffff0d7224 */ /* 0x000fce00078e0006 */
[----:B------:R-:W-:Y:S05]  /*2c990*/  WARPSYNC.COLLECTIVE R15, `(.L_x_1101) ;  /* 0x000000000f087348 */ /* 0x000fea0003c00000 */
[----:B------:R0:W1:Y:S02]  /*2c9a0*/  SHFL.UP P6, R14, R13, R12, R11 ;  /* 0x0400000c0d0e7389 */ /* 0x00006400000c000b */
[----:B01----:R-:W-:Y:S01]  /*2c9b0*/  ENDCOLLECTIVE ;  /* 0x000000000000791b */ /* 0x003fe20003800000 */
.L_x_1101:
[----:B------:R-:W-:Y:S02]  /*2c9c0*/  IMAD.MOV.U32 R12, RZ, RZ, 0x1f ;  /* 0x0000001fff0c7424 */ /* 0x000fe400078e00ff */
[----:B------:R-:W-:Y:S01]  /*2c9d0*/  IMAD.MOV.U32 R11, RZ, RZ, 0x1f ;  /* 0x0000001fff0b7424 */ /* 0x000fe200078e00ff */
[----:B------:R-:W-:-:S04]  /*2c9e0*/  SEL R3, R14, RZ, P5 ;  /* 0x000000ff0e037207 */ /* 0x000fc80002800000 */
[----:B------:R-:W-:-:S05]  /*2c9f0*/  IADD3 R3, R6, R3, RZ ;  /* 0x0000000306037210 */ /* 0x000fca0007ffe0ff */
[----:B------:R-:W-:-:S07]  /*2ca00*/  IMAD.MOV.U32 R13, RZ, RZ, R3 ;  /* 0x000000ffff0d7224 */ /* 0x000fce00078e0003 */
[----:B------:R-:W-:Y:S05]  /*2ca10*/  WARPSYNC.COLLECTIVE R15, `(.L_x_1102) ;  /* 0x000000000f087348 */ /* 0x000fea0003c00000 */
[----:B------:R0:W1:Y:S02]  /*2ca20*/  SHFL.IDX P6, R14, R13, R12, R11 ;  /* 0x0000000c0d0e7389 */ /* 0x00006400000c000b */
[----:B01----:R-:W-:Y:S01]  /*2ca30*/  ENDCOLLECTIVE ;  /* 0x000000000000791b */ /* 0x003fe20003800000 */
.L_x_1102:
[----:B------:R-:W-:Y:S05]  /*2ca40*/  BRA `(.L_x_1103) ;  /* 0xffffff7c00007947 */ /* 0x000fea000383ffff */
.L_x_806:
[----:B------:R-:W-:Y:S01]  /*2ca50*/  BSSY B0, `(.L_x_1104) ;  /* 0x0000006000007945 */ /* 0x000fe20003800000 */
[----:B------:R-:W-:Y:S02]  /*2ca60*/  PLOP3.LUT P6, PT, P6, PT, PT, 0x8, 0x0 ;  /* 0x000000000000781c */ /* 0x000fe400037ce170 */
[----:B------:R-:W-:-:S11]  /*2ca70*/  MOV R15, 0xffffffff ;  /* 0xffffffff000f7802 */ /* 0x000fd60000000f00 */
[----:B0-----:R-:W-:Y:S05]  /*2ca80*/  WARPSYNC.COLLECTIVE R15, `(.L_x_1105) ;  /* 0x000000000f087348 */ /* 0x001fea0003c00000 */
[----:B------:R-:W-:Y:S01]  /*2ca90*/  VOTE.ANY R14, PT, P6 ;  /* 0x00000000000e7806 */ /* 0x000fe200030e0100 */
[----:B0-----:R-:W-:Y:S06]  /*2caa0*/  ENDCOLLECTIVE ;  /* 0x000000000000791b */ /* 0x001fec0003800000 */
.L_x_1105:
[----:B------:R-:W-:Y:S05]  /*2cab0*/  BSYNC B0 ;  /* 0x0000000000007941 */ /* 0x000fea0003800000 */
.L_x_1104:
[----:B------:R-:W-:Y:S01]  /*2cac0*/  IMAD.MOV.U32 R6, RZ, RZ, R14 ;  /* 0x000000ffff067224 */ /* 0x000fe200078e000e */
[----:B------:R-:W-:Y:S01]  /*2cad0*/  MOV R11, 0x1f ;  /* 0x0000001f000b7802 */ /* 0x000fe20000000f00 */
[----:B------:R-:W-:Y:S02]  /*2cae0*/  IMAD.MOV.U32 R13, RZ, RZ, R2 ;  /* 0x000000ffff0d7224 */ /* 0x000fe400078e0002 */
[----:B------:R-:W0:Y:S01]  /*2caf0*/  POPC R4, R6 ;  /* 0x0000000600047309 */ /* 0x000e220000000000 */
[----:B------:R-:W-:Y:S02]  /*2cb00*/  IMAD.MOV.U32 R15, RZ, RZ, -0x1 ;  /* 0xffffffffff0f7424 */ /* 0x000fe400078e00ff */
[----:B0-----:R-:W-:-:S07]  /*2cb10*/  IMAD.MOV.U32 R12, RZ, RZ, R4 ;  /* 0x000000ffff0c7224 */ /* 0x001fce00078e0004 */
[----:B------:R-:W-:Y:S05]  /*2cb20*/  WARPSYNC.COLLECTIVE R15, `(.L_x_1106) ;  /* 0x000000000f087348 */ /* 0x000fea0003c00000 */
[----:B------:R0:W1:Y:S02]  /*2cb30*/  SHFL.IDX P6, R14, R13, R12, R11 ;  /* 0x0000000c0d0e7389 */ /* 0x00006400000c000b */
[----:B01----:R-:W-:Y:S01]  /*2cb40*/  ENDCOLLECTIVE ;  /* 0x000000000000791b */ /* 0x003fe20003800000 */
.L_x_1106:
[----:B------:R-:W-:Y:S01]  /*2cb50*/  IMAD.MOV.U32 R17, RZ, RZ, R14 ;  /* 0x000000ffff117224 */ /* 0x000fe200078e000e */
[----:B------:R-:W-:Y:S06]  /*2cb60*/  BRA `(.L_x_1107) ;  /* 0xffffff7800f07947 */ /* 0x000fec000383ffff */
.L_x_808:
[----:B------:R-:W-:Y:S01]  /*2cb70*/  BSSY B0, `(.L_x_1108) ;  /* 0x0000007000007945 */ /* 0x000fe20003800000 */
[----:B------:R-:W-:Y:S01]  /*2cb80*/  IMAD.MOV.U32 R13, RZ, RZ, R3 ;  /* 0x000000ffff0d7224 */ /* 0x000fe200078e0003 */
[----:B------:R-:W-:Y:S01]  /*2cb90*/  MOV R11, 0x1f ;  /* 0x0000001f000b7802 */ /* 0x000fe20000000f00 */
[----:B------:R-:W-:-:S07]  /*2cba0*/  IMAD.MOV.U32 R15, RZ, RZ, -0x1 ;  /* 0xffffffffff0f7424 */ /* 0x000fce00078e00ff */
[----:B012---:R-:W-:Y:S05]  /*2cbb0*/  WARPSYNC.COLLECTIVE R15, `(.L_x_1109) ;  /* 0x000000000f087348 */ /* 0x007fea0003c00000 */
[----:B------:R3:W4:Y:S02]  /*2cbc0*/  SHFL.IDX P6, R14, R13, R12, R11 ;  /* 0x0000000c0d0e7389 */ /* 0x00072400000c000b */
[----:B01234-:R-:W-:Y:S01]  /*2cbd0*/  ENDCOLLECTIVE ;  /* 0x000000000000791b */ /* 0x01ffe20003800000 */
.L_x_1109:
[----:B------:R-:W-:Y:S05]  /*2cbe0*/  BSYNC B0 ;  /* 0x0000000000007941 */ /* 0x000fea0003800000 */
.L_x_1108:
[----:B------:R-:W-:Y:S05]  /*2cbf0*/  BRA `(.L_x_807) ;  /* 0xffffff7800e87947 */ /* 0x000fea000383ffff */
.L_x_812:
[----:B0-----:R0:W1:Y:S02]  /*2cc00*/  SYNCS.PHASECHK.TRANS64.TRYWAIT P0, [R5+URZ+0x38820], R0 ;  /* 0x03882000050075a7 */ /* 0x001064000800017f */
[----:B-1----:R-:W-:Y:S05]  /*2cc10*/  @!P0 NANOSLEEP.SYNCS 0x989680 ;  /* 0x009896800000895d */ /* 0x002fea0003900000 */
[----:B------:R-:W1:Y:S02]  /*2cc20*/  @!P0 SYNCS.PHASECHK.TRANS64 P0, [R5+URZ+0x38820], R0 ;  /* 0x03882000050085a7 */ /* 0x000e64000800007f */
[----:B-1----:R-:W-:Y:S05]  /*2cc30*/  @!P0 BRA `(.L_x_812) ;  /* 0xfffffffc00f08947 */ /* 0x002fea000383ffff */
[----:B------:R-:W-:Y:S05]  /*2cc40*/  BRA `(.L_x_1110) ;  /* 0xffffff7c00dc7947 */ /* 0x000fea000383ffff */
.L_x_813:
[----:B------:R-:W1:Y:S01]  /*2cc50*/  S2R R2, SR_TID.X ;  /* 0x0000000000027919 */ /* 0x000e620000002100 */
[----:B------:R-:W-:Y:S01]  /*2cc60*/  BSSY B0, `(.L_x_1111) ;  /* 0x000000a000007945 */ /* 0x000fe20003800000 */
[----:B------:R-:W-:Y:S01]  /*2cc70*/  IMAD.MOV.U32 R12, RZ, RZ, RZ ;  /* 0x000000ffff0c7224 */ /* 0x000fe200078e00ff */
[----:B------:R-:W-:Y:S01]  /*2cc80*/  MOV R11, 0x1f ;  /* 0x0000001f000b7802 */ /* 0x000fe20000000f00 */
[----:B------:R-:W-:Y:S01]  /*2cc90*/  IMAD.MOV.U32 R15, RZ, RZ, -0x1 ;  /* 0xffffffffff0f7424 */ /* 0x000fe200078e00ff */
[----:B-1----:R-:W-:-:S04]  /*2cca0*/  SHF.R.U32.HI R2, RZ, 0x5, R2 ;  /* 0x00000005ff027819 */ /* 0x002fc80000011602 */
[----:B------:R-:W-:-:S05]  /*2ccb0*/  LOP3.LUT R2, R2, 0x3, RZ, 0xc0, !PT ;  /* 0x0000000302027812 */ /* 0x000fca00078ec0ff */
[----:B------:R-:W-:-:S07]  /*2ccc0*/  IMAD.MOV.U32 R13, RZ, RZ, R2 ;  /* 0x000000ffff0d7224 */ /* 0x000fce00078e0002 */
[----:B0-----:R-:W-:Y:S05]  /*2ccd0*/  WARPSYNC.COLLECTIVE R15, `(.L_x_1112) ;  /* 0x000000000f087348 */ /* 0x001fea0003c00000 */
[----:B------:R1:W2:Y:S02]  /*2cce0*/  SHFL.IDX P6, R14, R13, R12, R11 ;  /* 0x0000000c0d0e7389 */ /* 0x0002a400000c000b */
[----:B012---:R-:W-:Y:S01]  /*2ccf0*/  ENDCOLLECTIVE ;  /* 0x000000000000791b */ /* 0x007fe20003800000 */
.L_x_1112:
[----:B------:R-:W-:Y:S05]  /*2cd00*/  BSYNC B0 ;  /* 0x0000000000007941 */ /* 0x000fea0003800000 */
.L_x_1111:
[----:B------:R-:W-:Y:S05]  /*2cd10*/  BRA `(.L_x_1113) ;  /* 0xffffff7c00c47947 */ /* 0x000fea000383ffff */
.L_x_814:
[----:B------:R-:W-:Y:S01]  /*2cd20*/  BSSY B0, `(.L_x_1114) ;  /* 0x0000006000007945 */ /* 0x000fe20003800000 */
[----:B------:R-:W-:-:S07]  /*2cd30*/  IMAD.MOV.U32 R15, RZ, RZ, -0x1 ;  /* 0xffffffffff0f7424 */ /* 0x000fce00078e00ff */
[----:B0-----:R-:W-:Y:S05]  /*2cd40*/  WARPSYNC.COLLECTIVE R15, `(.L_x_1115) ;  /* 0x000000000f0c7348 */ /* 0x001fea0003c00000 */
[----:B------:R-:W-:Y:S02]  /*2cd50*/  ELECT P6, UR62, PT ;  /* 0x00000000003e782f */ /* 0x000fe400038c0000 */
[----:B------:R-:W-:Y:S01]  /*2cd60*/  MOV R14, UR62 ;  /* 0x0000003e000e7c02 */ /* 0x000fe20008000f00 */
[----:B0-----:R-:W-:Y:S10]  /*2cd70*/  ENDCOLLECTIVE ;  /* 0x000000000000791b */ /* 0x001ff40003800000 */
.L_x_1115:
[----:B------:R-:W-:Y:S05]  /*2cd80*/  BSYNC B0 ;  /* 0x0000000000007941 */ /* 0x000fea0003800000 */
.L_x_1114:
[----:B------:R-:W-:Y:S05]  /*2cd90*/  BRA `(.L_x_1116) ;  /* 0xffffff7c00b87947 */ /* 0x000fea000383ffff */
.L_x_816:
[----:B0-----:R0:W1:Y:S02]  /*2cda0*/  SYNCS.PHASECHK.TRANS64.TRYWAIT P1, [R3+URZ+0x38840], R2 ;  /* 0x03884002030075a7 */ /* 0x001064000802017f */
[----:B-1----:R-:W-:Y:S05]  /*2cdb0*/  @!P1 NANOSLEEP.SYNCS 0x989680 ;  /* 0x009896800000995d */ /* 0x002fea0003900000 */
[----:B------:R-:W1:Y:S02]  /*2cdc0*/  @!P1 SYNCS.PHASECHK.TRANS64 P1, [R3+URZ+0x38840], R2 ;  /* 0x03884002030095a7 */ /* 0x000e64000802007f */
[----:B-1----:R-:W-:Y:S05]  /*2cdd0*/  @!P1 BRA `(.L_x_816) ;  /* 0xfffffffc00f09947 */ /* 0x002fea000383ffff */
[----:B------:R-:W-:Y:S05]  /*2cde0*/  BRA `(.L_x_1117) ;  /* 0xffffff7c00e07947 */ /* 0x000fea000383ffff */
.L_x_818:
[----:B-1----:R1:W2:Y:S02]  /*2cdf0*/  SYNCS.PHASECHK.TRANS64.TRYWAIT P1, [R27+URZ+0x38840], R0 ;  /* 0x038840001b0075a7 */ /* 0x0022a4000802017f */
[----:B--2---:R-:W-:Y:S05]  /*2ce00*/  @!P1 NANOSLEEP.SYNCS 0x989680 ;  /* 0x009896800000995d */ /* 0x004fea0003900000 */
[----:B------:R-:W2:Y:S02]  /*2ce10*/  @!P1 SYNCS.PHASECHK.TRANS64 P1, [R27+URZ+0x38840], R0 ;  /* 0x038840001b0095a7 */ /* 0x000ea4000802007f */
[----:B--2---:R-:W-:Y:S05]  /*2ce20*/  @!P1 BRA `(.L_x_818) ;  /* 0xfffffffc00f09947 */ /* 0x004fea000383ffff */
[----:B------:R-:W-:Y:S05]  /*2ce30*/  BRA `(.L_x_1118) ;  /* 0xffffff7c00ec7947 */ /* 0x000fea000383ffff */
.L_x_820:
[----:B--2---:R2:W3:Y:S02]  /*2ce40*/  SYNCS.PHASECHK.TRANS64.TRYWAIT P1, [R3+URZ+0x38860], R2 ;  /* 0x03886002030075a7 */ /* 0x0044e4000802017f */
[----:B---3--:R-:W-:Y:S05]  /*2ce50*/  @!P1 NANOSLEEP.SYNCS 0x989680 ;  /* 0x009896800000995d */ /* 0x008fea0003900000 */
[----:B------:R-:W3:Y:S02]  /*2ce60*/  @!P1 SYNCS.PHASECHK.TRANS64 P1, [R3+URZ+0x38860], R2 ;  /* 0x03886002030095a7 */ /* 0x000ee4000802007f */
[----:B---3--:R-:W-:Y:S05]  /*2ce70*/  @!P1 BRA `(.L_x_820) ;  /* 0xfffffffc00f09947 */ /* 0x008fea000383ffff */
[----:B------:R-:W-:Y:S05]  /*2ce80*/  BRA `(.L_x_1119) ;  /* 0xffffff7c00e87947 */ /* 0x000fea000383ffff */
.L_x_822:
[----:B---3--:R3:W4:Y:S02]  /*2ce90*/  SYNCS.PHASECHK.TRANS64.TRYWAIT P1, [R27+URZ+0x38860], R0 ;  /* 0x038860001b0075a7 */ /* 0x008724000802017f */
[----:B----4-:R-:W-:Y:S05]  /*2cea0*/  @!P1 NANOSLEEP.SYNCS 0x989680 ;  /* 0x009896800000995d */ /* 0x010fea0003900000 */
[----:B------:R-:W4:Y:S02]  /*2ceb0*/  @!P1 SYNCS.PHASECHK.TRANS64 P1, [R27+URZ+0x38860], R0 ;  /* 0x038860001b0095a7 */ /* 0x000f24000802007f */
[----:B----4-:R-:W-:Y:S05]  /*2cec0*/  @!P1 BRA `(.L_x_822) ;  /* 0xfffffffc00f09947 */ /* 0x010fea000383ffff */
[----:B------:R-:W-:Y:S05]  /*2ced0*/  BRA `(.L_x_1120) ;  /* 0xffffff7c00e47947 */ /* 0x000fea000383ffff */
.L_x_824:
[----:B----4-:R4:W0:Y:S02]  /*2cee0*/  SYNCS.PHASECHK.TRANS64.TRYWAIT P1, [R3+URZ+0x38880], R2 ;  /* 0x03888002030075a7 */ /* 0x010824000802017f */
[----:B0-----:R-:W-:Y:S05]  /*2cef0*/  @!P1 NANOSLEEP.SYNCS 0x989680 ;  /* 0x009896800000995d */ /* 0x001fea0003900000 */
[----:B------:R-:W0:Y:S02]  /*2cf00*/  @!P1 SYNCS.PHASECHK.TRANS64 P1, [R3+URZ+0x38880], R2 ;  /* 0x03888002030095a7 */ /* 0x000e24000802007f */
[----:B0-----:R-:W-:Y:S05]  /*2cf10*/  @!P1 BRA `(.L_x_824) ;  /* 0xfffffffc00f09947 */ /* 0x001fea000383ffff */
[----:B------:R-:W-:Y:S05]  /*2cf20*/  BRA `(.L_x_1121) ;  /* 0xffffff7c00e07947 */ /* 0x000fea000383ffff */
.L_x_1122:
        /* <DEDUP_REMOVED lines=13> */
.L_x_15827:


//--------------------- .text._ZN7cutlass13device_kernelIN5flash11enable_sm90INS1_16FlashAttnFwdSm90INS1_25CollectiveMainloopFwdSm90ILi2EN4cute5tupleIJNS5_1CILi1EEES8_S8_EEENS6_IJNS7_ILi128EEENS7_ILi64EEENS7_ILi256EEEEEELi256ENS_12float_e4m3_tEfNS_4arch4Sm90ELb0ELb1ELb0ELb0ELb1ELb0ELb0ELb1ELb0ELb1ELb0ELb0EEENS1_21CollectiveEpilogueFwdINS6_IJSA_SC_SB_EEES9_NS_10bfloat16_tESG_Li256ELb0ELb1ELb0ELb1EEENS1_30DynamicPersistentTileSchedulerILi256ELi128ELb0ELb1ELb1EEEEEEEEEvNT_6ParamsE --------------------------
	.section	.text._ZN7cutlass13device_kernelIN5flash11enable_sm90INS1_16FlashAttnFwdSm90INS1_25CollectiveMainloopFwdSm90ILi2EN4cute5tupleIJNS5_1CILi1EEES8_S8_EEENS6_IJNS7_ILi128EEENS7_ILi64EEENS7_ILi256EEEEEELi256ENS_12float_e4m3_tEfNS_4arch4Sm90ELb0ELb1ELb0ELb0ELb1ELb0ELb0ELb1ELb0ELb1ELb0ELb0EEENS1_21CollectiveEpilogueFwdINS6_IJSA_SC_SB_EEES9_NS_10bfloat16_tESG_Li256ELb0ELb1ELb0ELb1EEENS1_30DynamicPersistentTileSchedulerILi256ELi128ELb0ELb1ELb1EEEEEEEEEvNT_6ParamsE,"ax",@progbits
	.align	128
.text._ZN7cutlass13device_kernelIN5flash11enable_sm90INS1_16FlashAttnFwdSm90INS1_25CollectiveMainloopFwdSm90ILi2EN4cute5tupleIJNS5_1CILi1EEES8_S8_EEENS6_IJNS7_ILi128EEENS7_ILi64EEENS7_ILi256EEEEEELi256ENS_12float_e4m3_tEfNS_4arch4Sm90ELb0ELb1ELb0ELb0ELb1ELb0ELb0ELb1ELb0ELb1ELb0ELb0EEENS1_21CollectiveEpilogueFwdINS6_IJSA_SC_SB_EEES9_NS_10bfloat16_tESG_Li256ELb0ELb1ELb0ELb1EEENS1_30DynamicPersistentTileSchedulerILi256ELi128ELb0ELb1ELb1EEEEEEEEEvNT_6ParamsE:
        .type           _ZN7cutlass13device_kernelIN5flash11enable_sm90INS1_16FlashAttnFwdSm90INS1_25CollectiveMainloopFwdSm90ILi2EN4cute5tupleIJNS5_1CILi1EEES8_S8_EEENS6_IJNS7_ILi128EEENS7_ILi64EEENS7_ILi256EEEEEELi256ENS_12float_e4m3_tEfNS_4arch4Sm90ELb0ELb1ELb0ELb0ELb1ELb0ELb0ELb1ELb0ELb1ELb0ELb0EEENS1_21CollectiveEpilogueFwdINS6_IJSA_SC_SB_EEES9_NS_10bfloat16_tESG_Li256ELb0ELb1ELb0ELb1EEENS1_30DynamicPersistentTileSchedulerILi256ELi128ELb0ELb1ELb1EEEEEEEEEvNT_6ParamsE,@function
        .size           _ZN7cutlass13device_kernelIN5flash11enable_sm90INS1_16FlashAttnFwdSm90INS1_25CollectiveMainloopFwdSm90ILi2EN4cute5tupleIJNS5_1CILi1EEES8_S8_EEENS6_IJNS7_ILi128EEENS7_ILi64EEENS7_ILi256EEEEEELi256ENS_12float_e4m3_tEfNS_4arch4Sm90ELb0ELb1ELb0ELb0ELb1ELb0ELb0ELb1ELb0ELb1ELb0ELb0EEENS1_21CollectiveEpilogueFwdINS6_IJSA_SC_SB_EEES9_NS_10bfloat16_tESG_Li256ELb0ELb1ELb0ELb1EEENS1_30DynamicPersistentTileSchedulerILi256ELi128ELb0ELb1ELb1EEEEEEEEEvNT_6ParamsE,(.L_x_15828 - _ZN7cutlass13device_kernelIN5flash11enable_sm90INS1_16FlashAttnFwdSm90INS1_25CollectiveMainloopFwdSm90ILi2EN4cute5tupleIJNS5_1CILi1EEES8_S8_EEENS6_IJNS7_ILi128EEENS7_ILi64EEENS7_ILi256EEEEEELi256ENS_12float_e4m3_tEfNS_4arch4Sm90ELb0ELb1ELb0ELb0ELb1ELb0ELb0ELb1ELb0ELb1ELb0ELb0EEENS1_21CollectiveEpilogueFwdINS6_IJSA_SC_SB_EEES9_NS_10bfloat16_tESG_Li256ELb0ELb1ELb0ELb1EEENS1_30DynamicPersistentTileSchedulerILi256ELi128ELb0ELb1ELb1EEEEEEEEEvNT_6ParamsE)
        .other          _ZN7cutlass13device_kernelIN5flash11enable_sm90INS1_16FlashAttnFwdSm90INS1_25CollectiveMainloopFwdSm90ILi2EN4cute5tupleIJNS5_1CILi1EEES8_S8_EEENS6_IJNS7_ILi128EEENS7_ILi64EEENS7_ILi256EEEEEELi256ENS_12float_e4m3_tEfNS_4arch4Sm90ELb0ELb1ELb0ELb0ELb1ELb0ELb0ELb1ELb0ELb1ELb0ELb0EEENS1_21CollectiveEpilogueFwdINS6_IJSA_SC_SB_EEES9_NS_10bfloat16_tESG_Li256ELb0ELb1ELb0ELb1EEENS1_30DynamicPersistentTileSchedulerILi256ELi128ELb0ELb1ELb1EEEEEEEEEvNT_6ParamsE,@"STO_CUDA_ENTRY STV_DEFAULT"
_ZN7cutlass13device_kernelIN5flash11enable_sm90INS1_16FlashAttnFwdSm90INS1_25CollectiveMainloopFwdSm90ILi2EN4cute5tupleIJNS5_1CILi1EEES8_S8_EEENS6_IJNS7_ILi128EEENS7_ILi64EEENS7_ILi256EEEEEELi256ENS_12float_e4m3_tEfNS_4arch4Sm90ELb0ELb1ELb0ELb0ELb1ELb0ELb0ELb1ELb0ELb1ELb0ELb0EEENS1_21CollectiveEpilogueFwdINS6_IJSA_SC_SB_EEES9_NS_10bfloat16_tESG_Li256ELb0ELb1ELb0ELb1EEENS1_30DynamicPersistentTileSchedulerILi256ELi128ELb0ELb1ELb1EEEEEEEEEvNT_6ParamsE:
        /* <DEDUP_REMOVED lines=45> */
.L_x_1123:
        /* <DEDUP_REMOVED lines=22> */
.L_x_1124:
        /* <DEDUP_REMOVED lines=18> */
.L_x_1125:
        /* <DEDUP_REMOVED lines=22> */
.L_x_1126:
        /* <DEDUP_REMOVED lines=24> */
.L_x_1127:
[----:B------:R-:W-:Y:S01]  /*0830*/  UISETP.NE.AND UP0, UPT, UR9, URZ, UPT ;  /* 0x0000003f0900728c */ /* 0x000fe2000bf05270 */
[----:B------:R-:W-:Y:S01]  /*0840*/  NOP ;  /* 0x0000000000007918 */ /* 0x000fe20000000000 */
[----:B------:R-:W-:Y:S01]  /*0850*/  UMOV UR36, 0x1 ;  /* 0x0000000100247882 */ /* 0x000fe20000000000 */
[----:B------:R-:W-:Y:S01]  /*0860*/  IMAD.U32 R33, RZ, RZ, UR10 ;  /* 0x0000000aff217e24 */ /* 0x000fe2000f8e00ff */
[----:B------:R-:W-:Y:S01]  /*0870*/  USEL UR36, UR36, 0x2, !UP0 ;  /* 0x0000000224247887 */ /* 0x000fe2000c000000 */
[----:B01234-:R-:W-:Y:S01]  /*0880*/  BAR.SYNC.DEFER_BLOCKING 0x0 ;  /* 0x0000000000007b1d */ /* 0x01ffe20000010000 */
[----:B------:R-:W-:-:S05]  /*0890*/  PLOP3.LUT P0, PT, PT, PT, UP0, 0x80, 0x0 ;  /* 0x000000000000781c */ /* 0x000fca0003f0f008 */
[----:B------:R-:W-:-:S08]  /*08a0*/  ULDC.64 UR52, c[0x0][0x208] ;  /* 0x0000820000347ab9 */ /* 0x000fd00000000a00 */
[----:B------:R-:W-:Y:S05]  /*08b0*/  @!P0 BRA `(.L_x_1128) ;  /* 0x000000dc00008947 */ /* 0x000fea0003800000 */
.L_x_1129:
[----:B------:R-:W-:-:S08]  /*08c0*/  NOP ;  /* 0x0000000000007918 */ /* 0x000fd00000000000 */
[----:B------:R-:W0:Y:S02]  /*08d0*/  USETMAXREG.TRY_ALLOC.CTAPOOL UP0, 0xe8 ;  /* 0x000000e8000079c8 */ /* 0x000e240008000600 */
[----:B0-----:R-:W-:-:S13]  /*08e0*/  PLOP3.LUT P0, PT, PT, PT, UP0, 0x80, 0x0 ;  /* 0x000000000000781c */ /* 0x001fda0003f0f008 */
[----:B------:R-:W-:Y:S05]  /*08f0*/  @!P0 BRA `(.L_x_1129) ;  /* 0xfffffffc00f08947 */ /* 0x000fea000383ffff */
[----:B------:R-:W0:Y:S01]  /*0900*/  S2R R0, SR_TID.X ;  /* 0x0000000000007919 */ /* 0x000e220000002100 */
[----:B------:R-:W1:Y:S08]  /*0910*/  S2UR UR4, SR_CTAID.X ;  /* 0x00000000000479c3 */ /* 0x000e700000002500 */
[----:B------:R-:W-:Y:S08]  /*0920*/  BAR.ARV 0x4, 0x180 ;  /* 0x0106000000007b1d */ /* 0x000ff00000002000 */
        /* <DEDUP_REMOVED lines=65> */
.L_x_1234:
[----:B------:R-:W-:Y:S01]  /*0d40*/  ULDC UR5, c[0x0][0xc60] ;  /* 0x0003180000057ab9 */ /* 0x000fe20000000800 */
[----:B------:R-:W-:Y:S01]  /*0d50*/  UMOV UR9, UR4 ;  /* 0x0000000400097c82 */ /* 0x000fe20008000000 */
[----:B------:R-:W-:-:S11]  /*0d60*/  UISETP.NE.AND UP0, UPT, UR5, 0x1, UPT ;  /* 0x000000010500788c */ /* 0x000fd6000bf05270 */
[----:B------:R-:W-:Y:S01]  /*0d70*/  @UP0 ULDC UR6, c[0x0][0xc64] ;  /* 0x0003190000060ab9 */ /* 0x000fe20000000800 */
[----:B------:R-:W-:Y:S01]  /*0d80*/  @UP0 ULDC UR8, c[0x0][0xc68] ;  /* 0x00031a0000080ab9 */ /* 0x000fe20000000800 */
[----:B------:R-:W-:-:S04]  /*0d90*/  UIMAD.WIDE.U32 UR6, UR4, UR6, URZ ;  /* 0x00000006040672a5 */ /* 0x000fc8000f8e003f */
[----:B------:R-:W-:-:S03]  /*0da0*/  @UP0 USHF.R.U32.HI UR9, URZ, UR8, UR7 ;  /* 0x000000083f090299 */ /* 0x000fc60008011607 */
[----:B------:R-:W-:Y:S02]  /*0db0*/  ULDC UR6, c[0x0][0xc78] ;  /* 0x00031e0000067ab9 */ /* 0x000fe40000000800 */
[----:B------:R-:W-:Y:S02]  /*0dc0*/  UISETP.GE.AND UP0, UPT, UR9, UR6, UPT ;  /* 0x000000060900728c */ /* 0x000fe4000bf06270 */
[----:B------:R-:W-:-:S04]  /*0dd0*/  UIADD3 UR6, -UR9, URZ, URZ ;  /* 0x0000003f09067290 */ /* 0x000fc8000fffe13f */
[----:B------:R-:W-:Y:S01]  /*0de0*/  PLOP3.LUT P0, PT, PT, PT, UP0, 0x80, 0x0 ;  /* 0x000000000000781c */ /* 0x000fe20003f0f008 */
[----:B------:R-:W-:-:S12]  /*0df0*/  UIMAD UR7, UR5, UR6, UR4 ;  /* 0x00000006050772a4 */ /* 0x000fd8000f8e0204 */
[----:B012345:R-:W-:Y:S05]  /*0e00*/  @!P0 BRA `(.L_x_1130) ;  /* 0x0000000000208947 */ /* 0x03ffea0003800000 */
[----:B------:R-:W-:Y:S01]  /*0e10*/  ULDC UR6, c[0x0][0xc6c] ;  /* 0x00031b0000067ab9 */ /* 0x000fe20000000800 */
[----:B------:R-:W-:Y:S01]  /*0e20*/  UMOV UR8, UR7 ;  /* 0x0000000700087c82 */ /* 0x000fe20008000000 */
[----:B------:R-:W-:-:S11]  /*0e30*/  UISETP.NE.AND UP0, UPT, UR6, 0x1, UPT ;  /* 0x000000010600788c */ /* 0x000fd6000bf05270 */
[----:B------:R-:W-:Y:S02]  /*0e40*/  @UP0 ULDC.64 UR10, c[0x0][0xc70] ;  /* 0x00031c00000a0ab9 */ /* 0x000fe40000000a00 */
[----:B------:R-:W-:-:S04]  /*0e50*/  UIMAD.WIDE.U32 UR4, UR7, UR10, URZ ;  /* 0x0000000a070472a5 */ /* 0x000fc8000f8e003f */
[----:B------:R-:W-:-:S04]  /*0e60*/  @UP0 USHF.R.U32.HI UR8, URZ, UR11, UR5 ;  /* 0x0000000b3f080299 */ /* 0x000fc80008011605 */
[----:B------:R-:W-:Y:S01]  /*0e70*/  UIMAD UR4, UR8, UR6, URZ ;  /* 0x00000006080472a4 */ /* 0x000fe2000f8e023f */
[----:B------:R-:W-:Y:S11]  /*0e80*/  BRA `(.L_x_1131) ;  /* 0x00000000001c7947 */ /* 0x000ff60003800000 */
.L_x_1130:
[----:B------:R-:W-:Y:S01]  /*0e90*/  ULDC UR6, c[0x0][0xc54] ;  /* 0x0003150000067ab9 */ /* 0x000fe20000000800 */
[----:B------:R-:W-:Y:S01]  /*0ea0*/  UMOV UR8, UR7 ;  /* 0x0000000700087c82 */ /* 0x000fe20008000000 */
[----:B------:R-:W-:-:S11]  /*0eb0*/  UISETP.NE.AND UP0, UPT, UR6, 0x1, UPT ;  /* 0x000000010600788c */ /* 0x000fd6000bf05270 */
[----:B------:R-:W-:Y:S02]  /*0ec0*/  @UP0 ULDC.64 UR10, c[0x0][0xc58] ;  /* 0x00031600000a0ab9 */ /* 0x000fe40000000a00 */
[----:B------:R-:W-:-:S04]  /*0ed0*/  UIMAD.WIDE.U32 UR4, UR7, UR10, URZ ;  /* 0x0000000a070472a5 */ /* 0x000fc8000f8e003f */
[----:B------:R-:W-:-:S04]  /*0ee0*/  @UP0 USHF.R.U32.HI UR8, URZ, UR11, UR5 ;  /* 0x0000000b3f080299 */ /* 0x000fc80008011605 */
[----:B------:R-:W-:-:S12]  /*0ef0*/  UIMAD UR4, UR8, UR6, URZ ;  /* 0x00000006080472a4 */ /* 0x000fd8000f8e023f */
.L_x_1131:
[----:B------:R-:W-:Y:S01]  /*0f00*/  ULDC UR37, c[0x0][0xc48] ;  /* 0x0003120000257ab9 */ /* 0x000fe20000000800 */
[----:B------:R-:W-:Y:S01]  /*0f10*/  UIADD3 UR6, UR7, -UR4, URZ ;  /* 0x8000000407067290 */ /* 0x000fe2000fffe03f */
[----:B------:R-:W-:Y:S01]  /*0f20*/  IMAD.MOV.U32 R3, RZ, RZ, 0x3f800000 ;  /* 0x3f800000ff037424 */ /* 0x000fe200078e00ff */
[----:B------:R-:W-:Y:S01]  /*0f30*/  UISETP.NE.AND UP2, UPT, UR37, 0x1, UPT ;  /* 0x000000012500788c */ /* 0x000fe2000bf45270 */
[----:B------:R-:W-:Y:S01]  /*0f40*/  IMAD.MOV.U32 R0, RZ, RZ, 0x3f800000 ;  /* 0x3f800000ff007424 */ /* 0x000fe200078e00ff */
[----:B------:R-:W-:Y:S01]  /*0f50*/  ULDC.64 UR4, c[0x0][0x990] ;  /* 0x0002640000047ab9 */ /* 0x000fe20000000a00 */
[----:B------:R-:W-:Y:S01]  /*0f60*/  ULDC UR18, c[0x0][0xc54] ;  /* 0x0003150000127ab9 */ /* 0x000fe20000000800 */
[----:B------:R-:W-:Y:S02]  /*0f70*/  UISETP.NE.U32.AND UP0, UPT, UR4, URZ, UPT ;  /* 0x0000003f0400728c */ /* 0x000fe4000bf05070 */
[----:B------:R-:W-:Y:S02]  /*0f80*/  UIMAD UR18, UR9, UR18, UR6 ;  /* 0x00000012091272a4 */ /* 0x000fe4000f8e0206 */
[----:B------:R-:W-:Y:S01]  /*0f90*/  UISETP.NE.AND.EX UP0, UPT, UR5, URZ, UPT, UP0 ;  /* 0x0000003f0500728c */ /* 0x000fe2000bf05300 */
[----:B------:R-:W-:-:S02]  /*0fa0*/  ULDC.64 UR6, c[0x0][0x998] ;  /* 0x0002660000067ab9 */ /* 0x000fc40000000a00 */
[----:B------:R-:W-:Y:S01]  /*0fb0*/  @UP2 ULDC UR10, c[0x0][0xc4c] ;  /* 0x00031300000a2ab9 */ /* 0x000fe20000000800 */
[----:B------:R-:W-:Y:S02]  /*0fc0*/  UISETP.NE.U32.AND UP1, UPT, UR6, URZ, UPT ;  /* 0x0000003f0600728c */ /* 0x000fe4000bf25070 */
[----:B------:R-:W-:Y:S01]  /*0fd0*/  UIMAD.WIDE.U32 UR10, UR18, UR10, URZ ;  /* 0x0000000a120a72a5 */ /* 0x000fe2000f8e003f */
[----:B------:R-:W-:Y:S01]  /*0fe0*/  PLOP3.LUT P0, PT, PT, PT, UP0, 0x80, 0x0 ;  /* 0x000000000000781c */ /* 0x000fe20003f0f008 */
[----:B------:R-:W-:Y:S01]  /*0ff0*/  @UP2 ULDC UR9, c[0x0][0xc50] ;  /* 0x0003140000092ab9 */ /* 0x000fe20000000800 */
[----:B------:R-:W-:Y:S01]  /*1000*/  UISETP.NE.AND.EX UP1, UPT, UR7, URZ, UPT, UP1 ;  /* 0x0000003f0700728c */ /* 0x000fe2000bf25310 */
[----:B------:R-:W-:Y:S01]  /*1010*/  UMOV UR42, UR18 ;  /* 0x00000012002a7c82 */ /* 0x000fe20008000000 */
[----:B------:R-:W-:Y:S02]  /*1020*/  @UP2 USHF.R.U32.HI UR42, URZ, UR9, UR11 ;  /* 0x000000093f2a2299 */ /* 0x000fe4000801160b */
[----:B------:R-:W-:-:S02]  /*1030*/  ULOP3.LUT UR8, UR8, 0x1ffffff, URZ, 0x3c, !UPT ;  /* 0x01ffffff08087892 */ /* 0x000fc4000f8e3c3f */
[----:B------:R-:W-:Y:S01]  /*1040*/  PLOP3.LUT P1, PT, PT, PT, UP1, 0x80, 0x0 ;  /* 0x000000000000781c */ /* 0x000fe20003f2f018 */
[----:B------:R-:W-:Y:S01]  /*1050*/  @UP0 USHF.R.S32.HI UR9, URZ, 0x1f, UR42 ;  /* 0x0000001f3f090899 */ /* 0x000fe2000801142a */
[----:B------:R-:W-:Y:S01]  /*1060*/  @UP0 ULDC.64 UR10, c[0x0][0x9a8] ;  /* 0x00026a00000a0ab9 */ /* 0x000fe20000000a00 */
[----:B------:R-:W-:Y:S02]  /*1070*/  UIADD3 UR15, -UR42, URZ, URZ ;  /* 0x0000003f2a0f7290 */ /* 0x000fe4000fffe13f */
[----:B------:R-:W-:Y:S02]  /*1080*/  @UP0 UIMAD UR9, UR9, UR10, URZ ;  /* 0x0000000a090902a4 */ /* 0x000fe4000f8e023f */
[----:B------:R-:W-:Y:S02]  /*1090*/  @UP0 UIMAD.WIDE.U32 UR12, UR42, UR10, URZ ;  /* 0x0000000a2a0c02a5 */ /* 0x000fe4000f8e003f */
[----:B------:R-:W-:Y:S01]  /*10a0*/  @UP1 USHF.R.S32.HI UR10, URZ, 0x1f, UR42 ;  /* 0x0000001f3f0a1899 */ /* 0x000fe2000801142a */
[----:B------:R-:W-:Y:S01]  /*10b0*/  @UP1 ULDC.64 UR16, c[0x0][0x9b8] ;  /* 0x00026e0000101ab9 */ /* 0x000fe20000000a00 */
[----:B------:R-:W-:-:S02]  /*10c0*/  @UP0 UIMAD UR14, UR42, UR11, UR9 ;  /* 0x0000000b2a0e02a4 */ /* 0x000fc4000f8e0209 */
[----:B------:R-:W-:Y:S02]  /*10d0*/  @UP1 UIMAD UR9, UR10, UR16, URZ ;  /* 0x000000100a0912a4 */ /* 0x000fe4000f8e023f */
[----:B------:R-:W-:Y:S02]  /*10e0*/  UIMAD UR37, UR37, UR15, UR18 ;  /* 0x0000000f252572a4 */ /* 0x000fe4000f8e0212 */
[----:B------:R-:W-:Y:S02]  /*10f0*/  @UP1 UIMAD UR15, UR42, UR17, UR9 ;  /* 0x000000112a0f12a4 */ /* 0x000fe4000f8e0209 */
[----:B------:R-:W-:Y:S02]  /*1100*/  @UP0 USHF.R.S32.HI UR9, URZ, 0x1f, UR37 ;  /* 0x0000001f3f090899 */ /* 0x000fe40008011425 */
[----:B------:R-:W-:Y:S02]  /*1110*/  @UP1 UIMAD.WIDE.U32 UR10, UR42, UR16, URZ ;  /* 0x000000102a0a12a5 */ /* 0x000fe4000f8e003f */
[----:B------:R-:W-:Y:S01]  /*1120*/  @UP1 USHF.R.S32.HI UR20, URZ, 0x1f, UR37 ;  /* 0x0000001f3f141899 */ /* 0x000fe20008011425 */
[----:B------:R-:W-:Y:S01]  /*1130*/  @UP0 ULDC.64 UR16, c[0x0][0x9b0] ;  /* 0x00026c0000100ab9 */ /* 0x000fe20000000a00 */
[----:B------:R-:W-:Y:S01]  /*1140*/  @UP1 ULDC.64 UR18, c[0x0][0x9c0] ;  /* 0x0002700000121ab9 */ /* 0x000fe20000000a00 */
[----:B------:R-:W-:-:S02]  /*1150*/  @UP0 UIADD3 UR13, UR13, UR14, URZ ;  /* 0x0000000e0d0d0290 */ /* 0x000fc4000fffe03f */
[----:B------:R-:W-:Y:S02]  /*1160*/  @UP0 UIMAD UR9, UR9, UR16, URZ ;  /* 0x00000010090902a4 */ /* 0x000fe4000f8e023f */
[----:B------:R-:W-:Y:S02]  /*1170*/  @UP1 UIADD3 UR11, UR11, UR15, URZ ;  /* 0x0000000f0b0b1290 */ /* 0x000fe4000fffe03f */
[----:B------:R-:W-:Y:S02]  /*1180*/  @UP1 UIMAD UR14, UR20, UR18, URZ ;  /* 0x00000012140e12a4 */ /* 0x000fe4000f8e023f */
[----:B------:R-:W-:Y:S02]  /*1190*/  @UP0 UIMAD UR9, UR37, UR17, UR9 ;  /* 0x00000011250902a4 */ /* 0x000fe4000f8e0209 */
[----:B------:R-:W-:Y:S02]  /*11a0*/  @UP0 UIMAD.WIDE.U32 UR12, UR37, UR16, UR12 ;  /* 0x00000010250c02a5 */ /* 0x000fe4000f8e000c */
[----:B------:R-:W-:-:S02]  /*11b0*/  @UP1 UIMAD UR14, UR37, UR19, UR14 ;  /* 0x00000013250e12a4 */ /* 0x000fc4000f8e020e */
[----:B------:R-:W-:Y:S02]  /*11c0*/  @UP1 UIMAD.WIDE.U32 UR10, UR37, UR18, UR10 ;  /* 0x00000012250a12a5 */ /* 0x000fe4000f8e000a */
        /* <DEDUP_REMOVED lines=8> */
[----:B------:R-:W-:Y:S01]  /*1250*/  ULDC UR39, c[0x0][0x424] ;  /* 0x0001090000277ab9 */ /* 0x000fe20000000800 */
[----:B------:R-:W-:Y:S01]  /*1260*/  IMAD.U32 R5, RZ, RZ, UR5 ;  /* 0x00000005ff057e24 */ /* 0x000fe2000f8e00ff */
[----:B------:R-:W-:Y:S01]  /*1270*/  ULDC.64 UR4, c[0x0][0x418] ;  /* 0x0001060000047ab9 */ /* 0x000fe20000000a00 */
[----:B------:R-:W-:Y:S01]  /*1280*/  IMAD.U32 R7, RZ, RZ, UR7 ;  /* 0x00000007ff077e24 */ /* 0x000fe2000f8e00ff */
[----:B------:R-:W-:Y:S01]  /*1290*/  ULDC UR54, c[0x0][0x288] ;  /* 0x0000a20000367ab9 */ /* 0x000fe20000000800 */
[----:B------:R-:W-:Y:S01]  /*12a0*/  ULDC UR10, c[0x0][0x2f0] ;  /* 0x0000bc00000a7ab9 */ /* 0x000fe20000000800 */
[----:B------:R-:W2:Y:S01]  /*12b0*/  @P0 LDG.E R3, desc[UR52][R4.64] ;  /* 0x0000003404030981 */ /* 0x000ea2000c1e1900 */
[----:B------:R-:W-:-:S03]  /*12c0*/  ULDC UR11, c[0x0][0x988] ;  /* 0x00026200000b7ab9 */ /* 0x000fc60000000800 */
[----:B------:R-:W2:Y:S01]  /*12d0*/  @P1 LDG.E R0, desc[UR52][R6.64] ;  /* 0x0000003406001981 */ /* 0x000ea2000c1e1900 */
[----:B------:R-:W-:Y:S02]  /*12e0*/  UISETP.NE.U32.AND UP0, UPT, UR4, URZ, UPT ;  /* 0x0000003f0400728c */ /* 0x000fe4000bf05070 */
[----:B------:R-:W-:Y:S02]  /*12f0*/  UIADD3 UR9, -UR54, 0x1, URZ ;  /* 0x0000000136097890 */ /* 0x000fe4000fffe13f */
[----:B------:R-:W-:Y:S01]  /*1300*/  UISETP.NE.AND.EX UP0, UPT, UR5, URZ, UPT, UP0 ;  /* 0x0000003f0500728c */ /* 0x000fe2000bf05300 */
[----:B------:R-:W-:Y:S02]  /*1310*/  ULDC UR4, c[0x0][0xc3c] ;  /* 0x00030f0000047ab9 */ /* 0x000fe40000000800 */
[----:B------:R-:W-:Y:S01]  /*1320*/  ULDC UR5, c[0x0][0x448] ;  /* 0x0001120000057ab9 */ /* 0x000fe20000000800 */
[----:B------:R-:W-:Y:S02]  /*1330*/  UIADD3 UR4, UR8, UR4, URZ ;  /* 0x0000000408047290 */ /* 0x000fe4000fffe03f */
[----:B------:R-:W-:-:S02]  /*1340*/  UISETP.NE.AND UP5, UPT, UR5, 0x1, UPT ;  /* 0x000000010500788c */ /* 0x000fc4000bfa5270 */
[----:B------:R-:W-:Y:S02]  /*1350*/  USHF.L.U32 UR38, UR4, 0x7, URZ ;  /* 0x0000000704267899 */ /* 0x000fe4000800063f */
[----:B------:R-:W-:Y:S02]  /*1360*/  USEL UR39, UR39, 0x1, UP0 ;  /* 0x0000000127277887 */ /* 0x000fe40008000000 */
[----:B------:R-:W-:Y:S01]  /*1370*/  UIADD3 UR8, UR38, 0x7f, URZ ;  /* 0x0000007f26087890 */ /* 0x000fe2000fffe03f */
[----:B------:R-:W-:Y:S01]  /*1380*/  ULDC.64 UR4, c[0x0][0x9e0] ;  /* 0x0002780000047ab9 */ /* 0x000fe20000000a00 */
[----:B------:R-:W-:-:S03]  /*1390*/  UIMAD UR9, UR39, UR10, UR9 ;  /* 0x0000000a270972a4 */ /* 0x000fc6000f8e0209 */
[----:B------:R-:W-:Y:S01]  /*13a0*/  @UP5 ULDC UR6, c[0x0][0x44c] ;  /* 0x0001130000065ab9 */ /* 0x000fe20000000800 */
[----:B------:R-:W-:Y:S02]  /*13b0*/  UISETP.GE.AND UP4, UPT, UR5, 0x1, UPT ;  /* 0x000000010500788c */ /* 0x000fe4000bf86270 */
[----:B------:R-:W-:Y:S01]  /*13c0*/  UIMAD.WIDE.U32 UR6, UR8, UR6, URZ ;  /* 0x00000006080672a5 */ /* 0x000fe2000f8e003f */
[----:B------:R-:W-:Y:S01]  /*13d0*/  @UP5 ULDC UR12, c[0x0][0x450] ;  /* 0x00011400000c5ab9 */ /* 0x000fe20000000800 */
[----:B------:R-:W-:Y:S02]  /*13e0*/  UP2UR UR48, UPR, URZ, 0x20 ;  /* 0x000000203f307883 */ /* 0x000fe40008000000 */
[----:B------:R-:W-:Y:S01]  /*13f0*/  PLOP3.LUT P0, PT, PT, PT, UP4, 0x40, 0x0 ;  /* 0x000000000000781c */ /* 0x000fe20003f0e848 */
[----:B------:R-:W-:Y:S02]  /*1400*/  @UP5 USHF.R.U32.HI UR8, URZ, UR12, UR7 ;  /* 0x0000000c3f085299 */ /* 0x000fe40008011607 */
[----:B------:R-:W-:-:S02]  /*1410*/  UP2UR UR47, UPR, URZ, 0x10 ;  /* 0x000000103f2f7883 */ /* 0x000fc40008000000 */
[----:B------:R-:W-:-:S04]  /*1420*/  UIADD3 UR8, UR9, UR8, URZ ;  /* 0x0000000809087290 */ /* 0x000fc8000fffe03f */
[----:B------:R-:W-:Y:S01]  /*1430*/  UIADD3 UR4, UR8, UR4, URZ ;  /* 0x0000000408047290 */ /* 0x000fe2000fffe03f */
[----:B--2---:R-:W-:-:S04]  /*1440*/  FMUL.FTZ R0, R3, R0 ;  /* 0x0000000003007220 */ /* 0x004fc80000410000 */
[----:B------:R-:W-:-:S05]  /*1450*/  FMUL.FTZ R0, R0, UR11 ;  /* 0x0000000b00007c20 */ /* 0x000fca0008410000 */
[----:B------:R-:W-:Y:S01]  /*1460*/  R2UR UR40, R0 ;  /* 0x00000000002872ca */ /* 0x000fe200000e0000 */
[----:B------:R-:W-:Y:S01]  /*1470*/  IMAD.U32 R0, RZ, RZ, UR4 ;  /* 0x00000004ff007e24 */ /* 0x000fe2000f8e00ff */
[----:B------:R-:W-:-:S13]  /*1480*/  @P0 BRA `(.L_x_1132) ;  /* 0x0000000000400947 */ /* 0x000fda0003800000 */
[----:B------:R-:W-:Y:S01]  /*1490*/  ISETP.LT.AND P0, PT, RZ, UR8, PT ;  /* 0x00000008ff007c0c */ /* 0x000fe2000bf01270 */
[----:B------:R-:W-:-:S12]  /*14a0*/  UIADD3 UR4, UR8, -0x1, URZ ;  /* 0xffffffff08047890 */ /* 0x000fd8000fffe03f */
[----:B------:R-:W-:Y:S05]  /*14b0*/  @P0 BRA `(.L_x_1133) ;  /* 0x00000000001c0947 */ /* 0x000fea0003800000 */
[----:B------:R-:W-:Y:S02]  /*14c0*/  UISETP.NE.AND UP0, UPT, UR5, 0x1, UPT ;  /* 0x000000010500788c */ /* 0x000fe4000bf05270 */
[----:B------:R-:W-:-:S09]  /*14d0*/  UIADD3 UR4, -UR8, URZ, URZ ;  /* 0x0000003f08047290 */ /* 0x000fd2000fffe13f */
[----:B------:R-:W-:Y:S02]  /*14e0*/  @UP0 ULDC.64 UR8, c[0x0][0x9e8] ;  /* 0x00027a0000080ab9 */ /* 0x000fe40000000a00 */
[----:B------:R-:W-:-:S04]  /*14f0*/  UIMAD.WIDE.U32 UR6, UR4, UR8, URZ ;  /* 0x00000008040672a5 */ /* 0x000fc8000f8e003f */
[----:B------:R-:W-:-:S04]  /*1500*/  @UP0 USHF.R.U32.HI UR4, URZ, UR9, UR7 ;  /* 0x000000093f040299 */ /* 0x000fc80008011607 */
[----:B------:R-:W-:Y:S01]  /*1510*/  ULOP3.LUT UR4, URZ, UR4, URZ, 0x33, !UPT ;  /* 0x000000043f047292 */ /* 0x000fe2000f8e333f */
[----:B------:R-:W-:Y:S11]  /*1520*/  BRA `(.L_x_1134) ;  /* 0x0000000000107947 */ /* 0x000ff60003800000 */
.L_x_1133:
[----:B------:R-:W-:-:S11]  /*1530*/  UISETP.NE.AND UP0, UPT, UR5, 0x1, UPT ;  /* 0x000000010500788c */ /* 0x000fd6000bf05270 */
[----:B------:R-:W-:Y:S02]  /*1540*/  @UP0 ULDC.64 UR8, c[0x0][0x9e8] ;  /* 0x00027a0000080ab9 */ /* 0x000fe40000000a00 */
[----:B------:R-:W-:-:S04]  /*1550*/  UIMAD.WIDE.U32 UR6, UR4, UR8, URZ ;  /* 0x00000008040672a5 */ /* 0x000fc8000f8e003f */
[----:B------:R-:W-:-:S12]  /*1560*/  @UP0 USHF.R.U32.HI UR4, URZ, UR9, UR7 ;  /* 0x000000093f040299 */ /* 0x000fd80008011607 */
.L_x_1134:
[----:B------:R-:W-:-:S06]  /*1570*/  UIMAD UR4, UR4, UR5, UR5 ;  /* 0x00000005040472a4 */ /* 0x000fcc000f8e0205 */
[----:B------:R-:W-:-:S07]  /*1580*/  VIMNMX R0, R0, UR4, PT ;  /* 0x0000000400007c48 */ /* 0x000fce000bfe0100 */
.L_x_1132:
[----:B------:R-:W-:Y:S01]  /*1590*/  UISETP.NE.AND UP0, UPT, UR48, URZ, UPT ;  /* 0x0000003f3000728c */ /* 0x000fe2000bf05270 */
[----:B------:R-:W-:Y:S01]  /*15a0*/  VIADD R0, R0, 0x3f ;  /* 0x0000003f00007836 */ /* 0x000fe20000000000 */
[----:B------:R-:W-:Y:S01]  /*15b0*/  UMOV UR9, UR38 ;  /* 0x0000002600097c82 */ /* 0x000fe20008000000 */
[----:B------:R-:W-:Y:S02]  /*15c0*/  UIMAD UR4, UR39, UR10, 0x3f ;  /* 0x0000003f270474a4 */ /* 0x000fe4000f8e020a */
[----:B------:R-:W-:Y:S01]  /*15d0*/  UIMAD UR54, UR39, UR10, -UR54 ;  /* 0x0000000a273672a4 */ /* 0x000fe2000f8e0a36 */
[----:B------:R-:W-:Y:S01]  /*15e0*/  SHF.R.S32.HI R3, RZ, 0x1f, R0 ;  /* 0x0000001fff037819 */ /* 0x000fe20000011400 */
[----:B------:R-:W-:Y:S01]  /*15f0*/  USHF.R.S32.HI UR8, URZ, 0x1f, UR4 ;  /* 0x0000001f3f087899 */ /* 0x000fe20008011404 */
[----:B------:R-:W-:Y:S02]  /*1600*/  ULDC UR10, c[0x0][0x9dc] ;  /* 0x00027700000a7ab9 */ /* 0x000fe40000000800 */
[----:B------:R-:W-:Y:S01]  /*1610*/  LEA.HI R3, R3, R0, RZ, 0x6 ;  /* 0x0000000003037211 */ /* 0x000fe200078f30ff */
[----:B------:R-:W-:Y:S01]  /*1620*/  @UP0 ULDC UR6, c[0x0][0x44c] ;  /* 0x0001130000060ab9 */ /* 0x000fe20000000800 */
[----:B------:R-:W-:Y:S01]  /*1630*/  @UP0 ULDC UR11, c[0x0][0x450] ;  /* 0x00011400000b0ab9 */ /* 0x000fe20000000800 */
[----:B------:R-:W-:Y:S01]  /*1640*/  UIMAD.WIDE.U32 UR6, UR38, UR6, URZ ;  /* 0x00000006260672a5 */ /* 0x000fe2000f8e003f */
[----:B------:R-:W-:Y:S01]  /*1650*/  SHF.R.S32.HI R3, RZ, 0x6, R3 ;  /* 0x00000006ff037819 */ /* 0x000fe20000011403 */
[----:B------:R-:W-:-:S02]  /*1660*/  ULEA.HI UR8, UR8, UR4, URZ, 0x6 ;  /* 0x0000000408087291 */ /* 0x000fc4000f8f303f */
[----:B------:R-:W-:Y:S02]  /*1670*/  @UP0 USHF.R.U32.HI UR9, URZ, UR11, UR7 ;  /* 0x0000000b3f090299 */ /* 0x000fe40008011607 */
[----:B------:R-:W-:Y:S02]  /*1680*/  UISETP.GE.AND UP0, UPT, UR5, 0x1, UPT ;  /* 0x000000010500788c */ /* 0x000fe4000bf06270 */
[----:B------:R-:W-:Y:S02]  /*1690*/  USHF.R.S32.HI UR8, URZ, 0x6, UR8 ;  /* 0x000000063f087899 */ /* 0x000fe40008011408 */
[----:B------:R-:W-:Y:S02]  /*16a0*/  UIADD3 UR4, UR54, UR9, URZ ;  /* 0x0000000936047290 */ /* 0x000fe4000fffe03f */
[----:B------:R-:W-:Y:S02]  /*16b0*/  PLOP3.LUT P0, PT, PT, PT, UP0, 0x40, 0x0 ;  /* 0x000000000000781c */ /* 0x000fe40003f0e808 */
[----:B------:R-:W-:Y:S01]  /*16c0*/  UIADD3 UR9, UR4, -UR10, URZ ;  /* 0x8000000a04097290 */ /* 0x000fe2000fffe03f */
[----:B------:R-:W-:-:S10]  /*16d0*/  VIMNMX R160, R3, UR8, PT ;  /* 0x0000000803a07c48 */ /* 0x000fd4000bfe0100 */
[----:B------:R-:W-:Y:S05]  /*16e0*/  @P0 BRA `(.L_x_1135) ;  /* 0x0000000000440947 */ /* 0x000fea0003800000 */
[----:B------:R-:W-:-:S06]  /*16f0*/  UISETP.GT.AND UP0, UPT, UR4, -0x1, UPT ;  /* 0xffffffff0400788c */ /* 0x000fcc000bf04270 */
[----:B------:R-:W-:-:S13]  /*1700*/  PLOP3.LUT P0, PT, PT, PT, UP0, 0x80, 0x0 ;  /* 0x000000000000781c */ /* 0x000fda0003f0f008 */
[----:B------:R-:W-:Y:S05]  /*1710*/  @P0 BRA `(.L_x_1136) ;  /* 0x00000000001c0947 */ /* 0x000fea0003800000 */
[----:B------:R-:W-:Y:S02]  /*1720*/  UISETP.NE.AND UP0, UPT, UR5, 0x1, UPT ;  /* 0x000000010500788c */ /* 0x000fe4000bf05270 */
[----:B------:R-:W-:-:S09]  /*1730*/  ULOP3.LUT UR4, URZ, UR4, URZ, 0x33, !UPT ;  /* 0x000000043f047292 */ /* 0x000fd2000f8e333f */
[----:B------:R-:W-:Y:S02]  /*1740*/  @UP0 ULDC.64 UR10, c[0x0][0x9e8] ;  /* 0x00027a00000a0ab9 */ /* 0x000fe40000000a00 */
[----:B------:R-:W-:-:S04]  /*1750*/  UIMAD.WIDE.U32 UR6, UR4, UR10, URZ ;  /* 0x0000000a040672a5 */ /* 0x000fc8000f8e003f */
[----:B------:R-:W-:-:S04]  /*1760*/  @UP0 USHF.R.U32.HI UR4, URZ, UR11, UR7 ;  /* 0x0000000b3f040299 */ /* 0x000fc80008011607 */
[----:B------:R-:W-:Y:S01]  /*1770*/  ULOP3.LUT UR4, URZ, UR4, URZ, 0x33, !UPT ;  /* 0x000000043f047292 */ /* 0x000fe2000f8e333f */
[----:B------:R-:W-:Y:S11]  /*1780*/  BRA `(.L_x_1137) ;  /* 0x0000000000107947 */ /* 0x000ff60003800000 */
.L_x_1136:
[----:B------:R-:W-:-:S11]  /*1790*/  UISETP.NE.AND UP0, UPT, UR5, 0x1, UPT ;  /* 0x000000010500788c */ /* 0x000fd6000bf05270 */
[----:B------:R-:W-:Y:S02]  /*17a0*/  @UP0 ULDC.64 UR10, c[0x0][0x9e8] ;  /* 0x00027a00000a0ab9 */ /* 0x000fe40000000a00 */
[----:B------:R-:W-:-:S04]  /*17b0*/  UIMAD.WIDE.U32 UR6, UR4, UR10, URZ ;  /* 0x0000000a040672a5 */ /* 0x000fc8000f8e003f */
[----:B------:R-:W-:-:S12]  /*17c0*/  @UP0 USHF.R.U32.HI UR4, URZ, UR11, UR7 ;  /* 0x0000000b3f040299 */ /* 0x000fd80008011607 */
.L_x_1137:
[----:B------:R-:W-:-:S04]  /*17d0*/  UIMAD UR4, UR4, UR5, URZ ;  /* 0x00000005040472a4 */ /* 0x000fc8000f8e023f */
[----:B------:R-:W-:-:S04]  /*17e0*/  UISETP.LT.AND UP0, UPT, UR9, UR4, UPT ;  /* 0x000000040900728c */ /* 0x000fc8000bf01270 */
[----:B------:R-:W-:-:S12]  /*17f0*/  USEL UR9, UR9, UR4, !UP0 ;  /* 0x0000000409097287 */ /* 0x000fd8000c000000 */
.L_x_1135:
[----:B------:R-:W-:Y:S01]  /*1800*/  USHF.R.S32.HI UR4, URZ, 0x1f, UR9 ;  /* 0x0000001f3f047899 */ /* 0x000fe20008011409 */
[----:B------:R-:W-:Y:S01]  /*1810*/  PLOP3.LUT P0, PT, PT, PT, PT, 0x80, 0x0 ;  /* 0x000000000000781c */ /* 0x000fe20003f0f070 */
[----:B------:R-:W-:Y:S01]  /*1820*/  IMAD.MOV.U32 R0, RZ, RZ, RZ ;  /* 0x000000ffff007224 */ /* 0x000fe200078e00ff */
[----:B------:R-:W-:Y:S01]  /*1830*/  CS2R R150, SRZ ;  /* 0x0000000000967805 */ /* 0x000fe2000001ff00 */
[----:B------:R-:W-:Y:S01]  /*1840*/  ULEA.HI UR4, UR4, UR9, URZ, 0x6 ;  /* 0x0000000904047291 */ /* 0x000fe2000f8f303f */
[----:B------:R-:W-:Y:S01]  /*1850*/  IMAD.MOV.U32 R3, RZ, RZ, RZ ;  /* 0x000000ffff037224 */ /* 0x000fe200078e00ff */
[----:B------:R-:W-:Y:S02]  /*1860*/  CS2R R26, SRZ ;  /* 0x00000000001a7805 */ /* 0x000fe4000001ff00 */
[----:B------:R-:W-:Y:S01]  /*1870*/  CS2R R100, SRZ ;  /* 0x0000000000647805 */ /* 0x000fe2000001ff00 */
[----:B------:R-:W-:Y:S01]  /*1880*/  USHF.R.S32.HI UR4, URZ, 0x6, UR4 ;  /* 0x000000063f047899 */ /* 0x000fe20008011404 */
[----:B------:R-:W-:-:S02]  /*1890*/  CS2R R144, SRZ ;  /* 0x0000000000907805 */ /* 0x000fc4000001ff00 */
[----:B------:R-:W-:Y:S02]  /*18a0*/  CS2R R92, SRZ ;  /* 0x00000000005c7805 */ /* 0x000fe4000001ff00 */
[----:B------:R-:W-:Y:S01]  /*18b0*/  CS2R R142, SRZ ;  /* 0x00000000008e7805 */ /* 0x000fe2000001ff00 */
[----:B------:R-:W-:Y:S01]  /*18c0*/  UISETP.LT.AND UP0, UPT, URZ, UR4, UPT ;  /* 0x000000043f00728c */ /* 0x000fe2000bf01270 */
[----:B------:R-:W-:Y:S02]  /*18d0*/  CS2R R30, SRZ ;  /* 0x00000000001e7805 */ /* 0x000fe4000001ff00 */
[----:B------:R-:W-:Y:S02]  /*18e0*/  CS2R R136, SRZ ;  /* 0x0000000000887805 */ /* 0x000fe4000001ff00 */
[----:B------:R-:W-:Y:S01]  /*18f0*/  CS2R R84, SRZ ;  /* 0x0000000000547805 */ /* 0x000fe2000001ff00 */
[----:B------:R-:W-:Y:S01]  /*1900*/  USEL UR41, URZ, UR4, !UP0 ;  /* 0x000000043f297287 */ /* 0x000fe2000c000000 */
[----:B------:R-:W-:-:S02]  /*1910*/  CS2R R134, SRZ ;  /* 0x0000000000867805 */ /* 0x000fc4000001ff00 */
[----:B------:R-:W-:Y:S02]  /*1920*/  CS2R R34, SRZ ;  /* 0x0000000000227805 */ /* 0x000fe4000001ff00 */
[----:B------:R-:W-:Y:S02]  /*1930*/  CS2R R128, SRZ ;  /* 0x0000000000807805 */ /* 0x000fe4000001ff00 */
[----:B------:R-:W-:Y:S02]  /*1940*/  CS2R R76, SRZ ;  /* 0x00000000004c7805 */ /* 0x000fe4000001ff00 */
[----:B------:R-:W-:Y:S02]  /*1950*/  CS2R R126, SRZ ;  /* 0x00000000007e7805 */ /* 0x000fe4000001ff00 */
[----:B------:R-:W-:Y:S02]  /*1960*/  ISETP.GT.AND P1, PT, R160, UR41, PT ;  /* 0x00000029a0007c0c */ /* 0x000fe4000bf24270 */
        /* <DEDUP_REMOVED lines=27> */
[----:B------:R-:W-:Y:S01]  /*1b20*/  CS2R R70, SRZ ;  /* 0x0000000000467805 */ /* 0x000fe2000001ff00 */
[----:B------:R-:W-:Y:S01]  /*1b30*/  IMAD.MOV.U32 R66, RZ, RZ, RZ ;  /* 0x000000ffff427224 */ /* 0x000fe200078e00ff */
        /* <DEDUP_REMOVED lines=20> */
[----:B------:R-:W-:Y:S01]  /*1c80*/  CS2R R158, SRZ ;  /* 0x00000000009e7805 */ /* 0x000fe2000001ff00 */
[----:B------:R-:W-:Y:S01]  /*1c90*/  IMAD.MOV.U32 R5, RZ, RZ, RZ ;  /* 0x000000ffff057224 */ /* 0x000fe200078e00ff */
[----:B------:R-:W-:Y:S06]  /*1ca0*/  @!P1 BRA `(.L_x_1138) ;  /* 0x0000009000809947 */ /* 0x000fec0003800000 */
[----:B------:R-:W0:Y:S01]  /*1cb0*/  SHFL.IDX PT, R0, R186, RZ, 0x1f ;  /* 0x00001fffba007589 */ /* 0x000e2200000e0000 */
[----:B------:R-:W1:Y:S01]  /*1cc0*/  S2UR UR51, SR_CgaCtaId ;  /* 0x00000000003379c3 */ /* 0x000e620000008800 */
[----:B------:R-:W-:Y:S01]  /*1cd0*/  UMOV UR50, 0x400 ;  /* 0x0000040000327882 */ /* 0x000fe20000000000 */
        /* <DEDUP_REMOVED lines=28> */
.L_x_1139:
        /* <DEDUP_REMOVED lines=10> */
.L_x_1324:
[----:B0-----:R-:W-:Y:S01]  /*1f40*/  IMAD.U32 R0, RZ, RZ, UR46 ;  /* 0x0000002eff007e24 */ /* 0x001fe2000f8e00ff */
[----:B------:R-:W-:Y:S05]  /*1f50*/  WARPSYNC.ALL ;  /* 0x0000000000007948 */ /* 0x000fea0003800000 */
[----:B------:R0:W-:Y:S01]  /*1f60*/  BAR.SYNC.DEFER_BLOCKING R9, 0x100 ;  /* 0x000400090000751d */ /* 0x0001e20000010000 */
[----:B------:R-:W-:-:S13]  /*1f70*/  ISETP.NE.AND P0, PT, R0, 0x3, PT ;  /* 0x000000030000780c */ /* 0x000fda0003f05270 */
[----:B0-----:R-:W-:Y:S05]  /*1f80*/  @!P0 BRA `(.L_x_1141) ;  /* 0x0000000000048947 */ /* 0x001fea0003800000 */
[----:B------:R-:W-:Y:S01]  /*1f90*/  BPT.TRAP 0x1 ;  /* 0x000000040000795c */ /* 0x000fe20000300000 */
.L_x_1141:
[----:B------:R-:W-:Y:S01]  /*1fa0*/  ULEA UR55, UR43, UR50, 0x3 ;  /* 0x000000322b377291 */ /* 0x000fe2000f8e183f */
[----:B------:R-:W-:-:S05]  /*1fb0*/  IMAD.U32 R10, RZ, RZ, UR44 ;  /* 0x0000002cff0a7e24 */ /* 0x000fca000f8e00ff */
[----:B------:R-:W-:-:S04]  /*1fc0*/  SHF.L.U32 R10, R10, 0x1f, RZ ;  /* 0x0000001f0a0a7819 */ /* 0x000fc800000006ff */
[----:B------:R0:W1:Y:S01]  /*1fd0*/  SYNCS.PHASECHK.TRANS64.TRYWAIT P1, [UR55+0x28430], R10 ;  /* 0x0284300aff0075a7 */ /* 0x0000620008020177 */
[----:B------:R-:W-:Y:S05]  /*1fe0*/  @!P0 BRA `(.L_x_1142) ;  /* 0x0000000000048947 */ /* 0x000fea0003800000 */
[----:B------:R-:W-:Y:S01]  /*1ff0*/  BPT.TRAP 0x1 ;  /* 0x000000040000795c */ /* 0x000fe20000300000 */
.L_x_1142:
[----:B-1----:R-:W-:Y:S05]  /*2000*/  @P1 BRA `(.L_x_1143) ;  /* 0x0000000000081947 */ /* 0x002fea0003800000 */
[----:B------:R-:W1:Y:S02]  /*2010*/  SYNCS.PHASECHK.TRANS64.TRYWAIT P1, [UR55+0x28430], R10 ;  /* 0x0284300aff0075a7 */ /* 0x000e640008020177 */
[----:B-1----:R-:W-:Y:S05]  /*2020*/  @!P1 BRA `(.L_x_1144) ;  /* 0x0000011000889947 */ /* 0x002fea0003800000 */
.L_x_1143:
[----:B------:R-:W-:Y:S01]  /*2030*/  UIADD3 UR4, UR50, 0x20000, URZ ;  /* 0x0002000032047890 */ /* 0x000fe2000fffe03f */
[----:B------:R-:W-:Y:S01]  /*2040*/  WARPGROUP.ARRIVE ;  /* 0x00000000000079c5 */ /* 0x000fe20000000000 */
[----:B------:R-:W-:-:S05]  /*2050*/  ULOP3.LUT UR32, UR56, 0x10000, URZ, 0xfc, !UPT ;  /* 0x0001000038207892 */ /* 0x000fca000f8efc3f */
[----:B------:R-:W2:Y:S01]  /*2060*/  S2R R0, SR_TID.X ;  /* 0x0000000000007919 */ /* 0x000ea20000002100 */
        /* <DEDUP_REMOVED lines=13> */
[----:B------:R-:W-:Y:S01]  /*2140*/  QGMMA.64x64x32.F32.E4M3.E4M3 R24, gdesc[UR32], RZ, !UPT, gsb0 ;  /* 0x00e00000201879f3 */ /* 0x000fe2000c0008ff */
[----:B------:R-:W-:Y:S01]  /*2150*/  UMOV UR11, 0x40000040 ;  /* 0x40000040000b7882 */ /* 0x000fe20000000000 */
[----:B------:R-:W-:-:S02]  /*2160*/  UIADD3 UR12, UR32, 0x6, URZ ;  /* 0x00000006200c7890 */ /* 0x000fc4000fffe03f */
[----:B------:R-:W-:Y:S01]  /*2170*/  UIADD3 UR14, UR34, 0x6, URZ ;  /* 0x00000006220e7890 */ /* 0x000fe2000fffe03f */
[----:B------:R-:W-:Y:S01]  /*2180*/  UMOV UR13, 0x40000040 ;  /* 0x40000040000d7882 */ /* 0x000fe20000000000 */
[----:B------:R-:W-:Y:S01]  /*2190*/  UMOV UR15, 0x40000040 ;  /* 0x40000040000f7882 */ /* 0x000fe20000000000 */
[----:B------:R-:W-:Y:S02]  /*21a0*/  UIADD3 UR16, UR32, 0x400, URZ ;  /* 0x0000040020107890 */ /* 0x000fe4000fffe03f */
[----:B------:R-:W-:Y:S01]  /*21b0*/  UIADD3 UR18, UR34, 0x200, URZ ;  /* 0x0000020022127890 */ /* 0x000fe2000fffe03f */
[----:B--2---:R-:W-:Y:S01]  /*21c0*/  SHF.R.U32.HI R0, RZ, 0x7, R0 ;  /* 0x00000007ff007819 */ /* 0x004fe20000011600 */
        /* <DEDUP_REMOVED lines=17> */
[----:B------:R-:W-:Y:S03]  /*22e0*/  QGMMA.64x64x32.F32.E4M3.E4M3 R24, gdesc[UR4], R24, gsb0 ;  /* 0x00e00000041879f3 */ /* 0x000fe60008000818 */
        /* <DEDUP_REMOVED lines=19> */
[----:B------:R2:W-:Y:S06]  /*2420*/  BAR.ARV R0, 0x100 ;  /* 0x000400000000751d */ /* 0x0005ec0000002000 */
[----:B------:R-:W-:Y:S05]  /*2430*/  @!P0 BRA `(.L_x_1145) ;  /* 0x0000000000048947 */ /* 0x000fea0003800000 */
[----:B------:R-:W-:Y:S01]  /*2440*/  BPT.TRAP 0x1 ;  /* 0x000000040000795c */ /* 0x000fe20000300000 */
.L_x_1145:
[----:B------:R-:W-:Y:S01]  /*2450*/  UISETP.NE.AND UP1, UPT, UR48, URZ, UPT ;  /* 0x0000003f3000728c */ /* 0x000fe2000bf25270 */
[----:B------:R-:W3:Y:S01]  /*2460*/  LDC R6, c[0x0][0x2f0] ;  /* 0x0000bc00ff067b82 */ /* 0x000ee20000000800 */
[----:B------:R-:W-:Y:S01]  /*2470*/  VIADD R4, R17, UR38 ;  /* 0x0000002611047c36 */ /* 0x000fe20008000000 */
[----:B------:R-:W-:Y:S01]  /*2480*/  UISETP.NE.AND UP0, UPT, UR47, URZ, UPT ;  /* 0x0000003f2f00728c */ /* 0x000fe2000bf05270 */
[----:B------:R-:W-:Y:S01]  /*2490*/  IMAD.MOV.U32 R5, RZ, RZ, -0x40 ;  /* 0xffffffc0ff057424 */ /* 0x000fe200078e00ff */
[C---:B------:R-:W-:Y:S01]  /*24a0*/  LEA R12, R160.reuse, 0xffffffc0, 0x6 ;  /* 0xffffffc0a00c7811 */ /* 0x040fe200078e30ff */
[----:B------:R-:W-:Y:S01]  /*24b0*/  ULDC UR10, c[0x0][0x9dc] ;  /* 0x00027700000a7ab9 */ /* 0x000fe20000000800 */
[----:B------:R-:W-:Y:S01]  /*24c0*/  PLOP3.LUT P1, PT, PT, PT, UP1, 0x80, 0x0 ;  /* 0x000000000000781c */ /* 0x000fe20003f2f018 */
[----:B------:R-:W-:Y:S01]  /*24d0*/  IMAD R5, R160, R5, 0x41 ;  /* 0x00000041a0057424 */ /* 0x000fe200078e0205 */
[----:B------:R-:W-:Y:S01]  /*24e0*/  PLOP3.LUT P2, PT, PT, PT, UP1, 0x80, 0x0 ;  /* 0x000000000000781c */ /* 0x000fe20003f4f018 */
[----:B------:R-:W4:Y:S01]  /*24f0*/  LDC R7, c[0x0][0x288] ;  /* 0x0000a200ff077b82 */ /* 0x000f220000000800 */
[----:B------:R-:W-:Y:S01]  /*2500*/  @UP1 ULDC UR6, c[0x0][0x44c] ;  /* 0x0001130000061ab9 */ /* 0x000fe20000000800 */
[----:B------:R-:W-:Y:S01]  /*2510*/  ULDC UR11, c[0x0][0x9e0] ;  /* 0x00027800000b7ab9 */ /* 0x000fe20000000800 */
[----:B------:R-:W-:-:S07]  /*2520*/  VIADD R20, R5, 0xffffffff ;  /* 0xffffffff05147836 */ /* 0x000fce0000000000 */
[----:B-1----:R-:W-:Y:S01]  /*2530*/  @P1 IMAD.HI.U32 R3, R4, UR6, RZ ;  /* 0x0000000604031c27 */ /* 0x002fe2000f8e00ff */
[----:B------:R-:W-:Y:S01]  /*2540*/  @UP1 ULDC UR6, c[0x0][0x450] ;  /* 0x0001140000061ab9 */ /* 0x000fe20000000800 */
[----:B------:R-:W-:-:S03]  /*2550*/  PLOP3.LUT P1, PT, PT, PT, UP0, 0x40, 0x0 ;  /* 0x000000000000781c */ /* 0x000fc60003f2e808 */
[----:B------:R-:W-:Y:S01]  /*2560*/  @P2 SHF.R.U32.HI R4, RZ, UR6, R3 ;  /* 0x00000006ff042c19 */ /* 0x000fe20008011603 */
[----:B------:R-:W-:Y:S01]  /*2570*/  UIADD3 UR6, UR55, 0x28440, URZ ;  /* 0x0002844037067890 */ /* 0x000fe2000fffe03f */
[----:B---3--:R-:W-:-:S03]  /*2580*/  IMAD R3, R6, UR39, R5 ;  /* 0x0000002706037c24 */ /* 0x008fc6000f8e0205 */
[----:B------:R-:W1:Y:S01]  /*2590*/  SHFL.IDX PT, R11, R4, RZ, 0x1c1f ;  /* 0x001c1fff040b7589 */ /* 0x000e6200000e0000 */
[----:B------:R-:W-:Y:S01]  /*25a0*/  UPRMT UR6, UR51, 0x654, UR6 ;  /* 0x0000065433067896 */ /* 0x000fe20008000006 */
[----:B------:R-:W-:Y:S02]  /*25b0*/  IMAD R8, R2, -0x2, R3 ;  /* 0xfffffffe02087824 */ /* 0x000fe400078e0203 */
[----:B------:R-:W-:Y:S02]  /*25c0*/  IMAD R3, R6, UR39, -R12 ;  /* 0x0000002706037c24 */ /* 0x000fe4000f8e0a0c */
[----:B----4-:R-:W-:Y:S02]  /*25d0*/  IMAD.IADD R8, R8, 0x1, -R7 ;  /* 0x0000000108087824 */ /* 0x010fe400078e0a07 */
[----:B------:R-:W-:Y:S02]  /*25e0*/  IMAD R13, R2, -0x2, R3 ;  /* 0xfffffffe020d7824 */ /* 0x000fe400078e0203 */
[----:B------:R-:W-:Y:S01]  /*25f0*/  SYNCS.ARRIVE.TRANS64.RED.A1T0 RZ, [UR6], RZ ;  /* 0x000000ffffff79a7 */ /* 0x000fe20008100406 */
[----:B------:R-:W-:Y:S01]  /*2600*/  ULOP3.LUT UR6, URZ, UR10, URZ, 0x33, !UPT ;  /* 0x0000000a3f067292 */ /* 0x000fe2000f8e333f */
[----:B------:R-:W-:-:S05]  /*2610*/  VIADD R14, R8, UR11 ;  /* 0x0000000b080e7c36 */ /* 0x000fca0008000000 */
[----:B------:R-:W-:Y:S01]  /*2620*/  VIADD R15, R8, UR6 ;  /* 0x00000006080f7c36 */ /* 0x000fe20008000000 */
[----:B-1----:R-:W-:-:S03]  /*2630*/  VIADDMNMX R3, R11, R14, R13, PT ;  /* 0x0000000e0b037246 */ /* 0x002fc6000380010d */
[----:B------:R-:W-:Y:S01]  /*2640*/  IMAD.IADD R5, R15, 0x1, R11 ;  /* 0x000000010f057824 */ /* 0x000fe200078e020b */
[----:B------:R-:W-:Y:S06]  /*2650*/  @P1 BRA `(.L_x_1146) ;  /* 0x0000000000641947 */ /* 0x000fec0003800000 */
[----:B------:R-:W-:Y:S01]  /*2660*/  IMAD R8, R6, UR39, R11 ;  /* 0x0000002706087c24 */ /* 0x000fe2000f8e020b */
[----:B------:R-:W-:Y:S03]  /*2670*/  BSSY B0, `(.L_x_1147) ;  /* 0x0000013000007945 */ /* 0x000fe60003800000 */
[----:B------:R-:W-:-:S05]  /*2680*/  IMAD.IADD R11, R8, 0x1, -R7 ;  /* 0x00000001080b7824 */ /* 0x000fca00078e0a07 */
[----:B------:R-:W-:-:S13]  /*2690*/  ISETP.GT.AND P1, PT, R11, -0x1, PT ;  /* 0xffffffff0b00780c */ /* 0x000fda0003f24270 */
[----:B------:R-:W-:Y:S05]  /*26a0*/  @P1 BRA `(.L_x_1148) ;  /* 0x0000000000241947 */ /* 0x000fea0003800000 */
[----:B------:R-:W-:Y:S01]  /*26b0*/  ULDC UR6, c[0x0][0x9e4] ;  /* 0x0002790000067ab9 */ /* 0x000fe20000000800 */
[----:B------:R-:W-:Y:S01]  /*26c0*/  LOP3.LUT R11, RZ, R11, RZ, 0x33, !PT ;  /* 0x0000000bff0b7212 */ /* 0x000fe200078e33ff */
[----:B------:R-:W-:-:S05]  /*26d0*/  IMAD.U32 R21, RZ, RZ, UR6 ;  /* 0x00000006ff157e24 */ /* 0x000fca000f8e00ff */
[----:B------:R-:W-:-:S13]  /*26e0*/  ISETP.NE.AND P1, PT, R21, 0x1, PT ;  /* 0x000000011500780c */ /* 0x000fda0003f25270 */
[----:B------:R-:W1:Y:S02]  /*26f0*/  @P1 LDC.64 R56, c[0x0][0x9e8] ;  /* 0x00027a00ff381b82 */ /* 0x000e640000000a00 */
[----:B-1----:R-:W-:-:S05]  /*2700*/  @P1 IMAD.HI.U32 R8, R11, R56, RZ ;  /* 0x000000380b081227 */ /* 0x002fca00078e00ff */
[----:B------:R-:W-:-:S04]  /*2710*/  @P1 SHF.R.U32.HI R11, RZ, R57, R8 ;  /* 0x00000039ff0b1219 */ /* 0x000fc80000011608 */
[----:B------:R-:W-:Y:S01]  /*2720*/  LOP3.LUT R11, RZ, R11, RZ, 0x33, !PT ;  /* 0x0000000bff0b7212 */ /* 0x000fe200078e33ff */
[----:B------:R-:W-:Y:S06]  /*2730*/  BRA `(.L_x_1149) ;  /* 0x0000000000187947 */ /* 0x000fec0003800000 */
.L_x_1148:
[----:B------:R-:W-:Y:S02]  /*2740*/  ULDC UR6, c[0x0][0x9e4] ;  /* 0x0002790000067ab9 */ /* 0x000fe40000000800 */
[----:B------:R-:W-:-:S05]  /*2750*/  IMAD.U32 R21, RZ, RZ, UR6 ;  /* 0x00000006ff157e24 */ /* 0x000fca000f8e00ff */
[----:B------:R-:W-:-:S13]  /*2760*/  ISETP.NE.AND P1, PT, R21, 0x1, PT ;  /* 0x000000011500780c */ /* 0x000fda0003f25270 */
[----:B------:R-:W1:Y:S02]  /*2770*/  @P1 LDC.64 R56, c[0x0][0x9e8] ;  /* 0x00027a00ff381b82 */ /* 0x000e640000000a00 */
[----:B-1----:R-:W-:-:S05]  /*2780*/  @P1 IMAD.HI.U32 R8, R11, R56, RZ ;  /* 0x000000380b081227 */ /* 0x002fca00078e00ff */
[----:B------:R-:W-:-:S07]  /*2790*/  @P1 SHF.R.U32.HI R11, RZ, R57, R8 ;  /* 0x00000039ff0b1219 */ /* 0x000fce0000011608 */
.L_x_1149:
[----:B------:R-:W-:Y:S05]  /*27a0*/  BSYNC B0 ;  /* 0x0000000000007941 */ /* 0x000fea0003800000 */
.L_x_1147:
[----:B------:R-:W-:-:S04]  /*27b0*/  IMAD R11, R11, R21, -R12 ;  /* 0x000000150b0b7224 */ /* 0x000fc800078e0a0c */
[----:B------:R-:W-:-:S05]  /*27c0*/  IMAD R8, R2, -0x2, R11 ;  /* 0xfffffffe02087824 */ /* 0x000fca00078e020b */
[----:B------:R-:W-:Y:S02]  /*27d0*/  VIADDMNMX R3, R8, R21, R3, PT ;  /* 0x0000001508037246 */ /* 0x000fe40003800103 */
[----:B------:R-:W-:-:S07]  /*27e0*/  VIMNMX R5, R5, R8, !PT ;  /* 0x0000000805057248 */ /* 0x000fce0007fe0100 */
.L_x_1146:
[C---:B------:R-:W-:Y:S01]  /*27f0*/  ISETP.GE.AND P2, PT, R20.reuse, 0x9, PT ;  /* 0x000000091400780c */ /* 0x040fe20003f46270 */
[----:B------:R-:W1:Y:S01]  /*2800*/  SHFL.IDX PT, R4, R4, 0x1, 0x1c1f ;  /* 0x003c1f0004047f89 */ /* 0x000e6200000e0000 */
[C---:B------:R-:W-:Y:S01]  /*2810*/  ISETP.GE.AND P1, PT, R20.reuse, 0x2, PT ;  /* 0x000000021400780c */ /* 0x040fe20003f26270 */
[----:B------:R-:W-:Y:S01]  /*2820*/  UISETP.NE.AND UP0, UPT, UR47, URZ, UPT ;  /* 0x0000003f2f00728c */ /* 0x000fe2000bf05270 */
[C---:B------:R-:W-:Y:S02]  /*2830*/  ISETP.GT.AND P3, PT, R5.reuse, 0x8, !P2 ;  /* 0x000000080500780c */ /* 0x040fe40005764270 */
[----:B------:R-:W-:Y:S02]  /*2840*/  ISETP.GT.AND P4, PT, R5, 0x1, !P1 ;  /* 0x000000010500780c */ /* 0x000fe40004f84270 */
[----:B------:R-:W-:Y:S02]  /*2850*/  ISETP.LT.OR P3, PT, R3, 0x9, P3 ;  /* 0x000000090300780c */ /* 0x000fe40001f61670 */
[----:B------:R-:W-:-:S02]  /*2860*/  ISETP.GE.AND P5, PT, R20, 0x11, PT ;  /* 0x000000111400780c */ /* 0x000fc40003fa6270 */
[----:B------:R-:W-:Y:S02]  /*2870*/  FSEL R57, R28, -INF , !P3 ;  /* 0xff8000001c397808 */ /* 0x000fe40005800000 */
[----:B------:R-:W-:Y:S02]  /*2880*/  ISETP.LT.OR P4, PT, R3, 0x2, P4 ;  /* 0x000000020300780c */ /* 0x000fe40002781670 */
[----:B------:R-:W-:Y:S02]  /*2890*/  ISETP.GT.AND P3, PT, R5, 0x10, !P5 ;  /* 0x000000100500780c */ /* 0x000fe40006f64270 */
[----:B------:R-:W-:Y:S02]  /*28a0*/  ISETP.GE.AND P6, PT, R20, 0xa, PT ;  /* 0x0000000a1400780c */ /* 0x000fe40003fc6270 */
[----:B------:R-:W-:Y:S02]  /*28b0*/  FSEL R25, R25, -INF , !P4 ;  /* 0xff80000019197808 */ /* 0x000fe40006000000 */
[----:B------:R-:W-:-:S02]  /*28c0*/  P2R R58, PR, RZ, 0x20 ;  /* 0x00000020ff3a7803 */ /* 0x000fc40000000000 */
[----:B------:R-:W-:Y:S01]  /*28d0*/  ISETP.LT.OR P3, PT, R3, 0x11, P3 ;  /* 0x000000110300780c */ /* 0x000fe20001f61670 */
[----:B-1----:R-:W-:Y:S01]  /*28e0*/  IMAD.IADD R8, R15, 0x1, R4 ;  /* 0x000000010f087824 */ /* 0x002fe200078e0204 */
[----:B------:R-:W-:Y:S02]  /*28f0*/  ISETP.GT.AND P4, PT, R5, 0x9, !P6 ;  /* 0x000000090500780c */ /* 0x000fe40007784270 */
[----:B------:R-:W-:Y:S02]  /*2900*/  ISETP.GE.AND P5, PT, R20, 0x12, PT ;  /* 0x000000121400780c */ /* 0x000fe40003fa6270 */
[----:B------:R-:W-:Y:S02]  /*2910*/  FSEL R59, R32, -INF , !P3 ;  /* 0xff800000203b7808 */ /* 0x000fe40005800000 */
[----:B------:R-:W-:Y:S02]  /*2920*/  ISETP.LT.OR P4, PT, R3, 0xa, P4 ;  /* 0x0000000a0300780c */ /* 0x000fe40002781670 */
[----:B------:R-:W-:-:S02]  /*2930*/  ISETP.GT.AND P3, PT, R5, 0x11, !P5 ;  /* 0x000000110500780c */ /* 0x000fc40006f64270 */
[----:B------:R-:W-:Y:S02]  /*2940*/  FSEL R29, R29, -INF , !P4 ;  /* 0xff8000001d1d7808 */ /* 0x000fe40006000000 */
[----:B------:R-:W-:Y:S02]  /*2950*/  ISETP.LT.OR P3, PT, R3, 0x12, P3 ;  /* 0x000000120300780c */ /* 0x000fe40001f61670 */
[----:B------:R-:W-:Y:S02]  /*2960*/  ISETP.GE.AND P4, PT, R20, 0x19, PT ;  /* 0x000000191400780c */ /* 0x000fe40003f86270 */
[----:B------:R-:W-:Y:S02]  /*2970*/  FSEL R33, R33, -INF , !P3 ;  /* 0xff80000021217808 */ /* 0x000fe40005800000 */
[----:B------:R-:W-:Y:S02]  /*2980*/  ISETP.GT.AND P3, PT, R5, 0x18, !P4 ;  /* 0x000000180500780c */ /* 0x000fe40006764270 */
[----:B------:R-:W-:-:S02]  /*2990*/  P2R R32, PR, RZ, 0x10 ;  /* 0x00000010ff207803 */ /* 0x000fc40000000000 */
[----:B------:R-:W-:Y:S02]  /*29a0*/  ISETP.LT.OR P3, PT, R3, 0x19, P3 ;  /* 0x000000190300780c */ /* 0x000fe40001f61670 */
[----:B------:R-:W-:Y:S02]  /*29b0*/  ISETP.GE.AND P4, PT, R20, 0x1a, PT ;  /* 0x0000001a1400780c */ /* 0x000fe40003f86270 */
[----:B------:R-:W-:Y:S02]  /*29c0*/  FSEL R61, R36, -INF , !P3 ;  /* 0xff800000243d7808 */ /* 0x000fe40005800000 */
[----:B------:R-:W-:Y:S02]  /*29d0*/  ISETP.GT.AND P3, PT, R5, 0x19, !P4 ;  /* 0x000000190500780c */ /* 0x000fe40006764270 */
[----:B------:R-:W-:Y:S02]  /*29e0*/  P2R R36, PR, RZ, 0x10 ;  /* 0x00000010ff247803 */ /* 0x000fe40000000000 */
[----:B------:R-:W-:-:S02]  /*29f0*/  ISETP.LT.OR P3, PT, R3, 0x1a, P3 ;  /* 0x0000001a0300780c */ /* 0x000fc40001f61670 */
[C---:B------:R-:W-:Y:S02]  /*2a00*/  ISETP.GE.AND P4, PT, R20.reuse, 0x21, PT ;  /* 0x000000211400780c */ /* 0x040fe40003f86270 */
[----:B------:R-:W-:Y:S02]  /*2a10*/  FSEL R37, R37, -INF , !P3 ;  /* 0xff80000025257808 */ /* 0x000fe40005800000 */
[----:B------:R-:W-:Y:S02]  /*2a20*/  ISETP.GT.AND P3, PT, R5, 0x20, !P4 ;  /* 0x000000200500780c */ /* 0x000fe40006764270 */
[----:B------:R-:W-:Y:S02]  /*2a30*/  P2R R60, PR, RZ, 0x10 ;  /* 0x00000010ff3c7803 */ /* 0x000fe40000000000 */
[----:B------:R-:W-:Y:S02]  /*2a40*/  ISETP.LT.OR P3, PT, R3, 0x21, P3 ;  /* 0x000000210300780c */ /* 0x000fe40001f61670 */
[----:B------:R-:W-:-:S02]  /*2a50*/  ISETP.GE.AND P4, PT, R20, 0x22, PT ;  /* 0x000000221400780c */ /* 0x000fc40003f86270 */
[----:B------:R-:W-:Y:S02]  /*2a60*/  FSEL R63, R40, -INF , !P3 ;  /* 0xff800000283f7808 */ /* 0x000fe40005800000 */
[----:B------:R-:W-:Y:S02]  /*2a70*/  ISETP.GT.AND P3, PT, R5, 0x21, !P4 ;  /* 0x000000210500780c */ /* 0x000fe40006764270 */
[----:B------:R-:W-:Y:S02]  /*2a80*/  P2R R40, PR, RZ, 0x10 ;  /* 0x00000010ff287803 */ /* 0x000fe40000000000 */
[----:B------:R-:W-:Y:S02]  /*2a90*/  ISETP.LT.OR P3, PT, R3, 0x22, P3 ;  /* 0x000000220300780c */ /* 0x000fe40001f61670 */
[----:B------:R-:W-:Y:S02]  /*2aa0*/  ISETP.GE.AND P4, PT, R20, 0x29, PT ;  /* 0x000000291400780c */ /* 0x000fe40003f86270 */
[----:B------:R-:W-:-:S02]  /*2ab0*/  FSEL R41, R41, -INF , !P3 ;  /* 0xff80000029297808 */ /* 0x000fc40005800000 */
[----:B------:R-:W-:Y:S02]  /*2ac0*/  ISETP.GT.AND P3, PT, R5, 0x28, !P4 ;  /* 0x000000280500780c */ /* 0x000fe40006764270 */
[----:B------:R-:W-:Y:S02]  /*2ad0*/  P2R R62, PR, RZ, 0x10 ;  /* 0x00000010ff3e7803 */ /* 0x000fe40000000000 */
[----:B------:R-:W-:Y:S02]  /*2ae0*/  ISETP.LT.OR P3, PT, R3, 0x29, P3 ;  /* 0x000000290300780c */ /* 0x000fe40001f61670 */
[----:B------:R-:W-:Y:S02]  /*2af0*/  ISETP.GE.AND P4, PT, R20, 0x2a, PT ;  /* 0x0000002a1400780c */ /* 0x000fe40003f86270 */
[----:B------:R-:W-:Y:S02]  /*2b00*/  FSEL R65, R44, -INF , !P3 ;  /* 0xff8000002c417808 */ /* 0x000fe40005800000 */
[----:B------:R-:W-:-:S02]  /*2b10*/  ISETP.GT.AND P3, PT, R5, 0x29, !P4 ;  /* 0x000000290500780c */ /* 0x000fc40006764270 */
[----:B------:R-:W-:Y:S02]  /*2b20*/  P2R R44, PR, RZ, 0x10 ;  /* 0x00000010ff2c7803 */ /* 0x000fe40000000000 */
[----:B------:R-:W-:Y:S02]  /*2b30*/  ISETP.LT.OR P3, PT, R3, 0x2a, P3 ;  /* 0x0000002a0300780c */ /* 0x000fe40001f61670 */
[----:B------:R-:W-:Y:S02]  /*2b40*/  P2R R28, PR, RZ, 0x20 ;  /* 0x00000020ff1c7803 */ /* 0x000fe40000000000 */
[----:B------:R-:W-:Y:S02]  /*2b50*/  FSEL R45, R45, -INF , !P3 ;  /* 0xff8000002d2d7808 */ /* 0x000fe40005800000 */
[----:B------:R-:W-:Y:S02]  /*2b60*/  ISETP.GE.AND P3, PT, R20, 0x31, PT ;  /* 0x000000311400780c */ /* 0x000fe40003f66270 */
[----:B------:R-:W-:-:S02]  /*2b70*/  P2R R56, PR, RZ, 0x40 ;  /* 0x00000040ff387803 */ /* 0x000fc40000000000 */
[----:B------:R-:W-:-:S04]  /*2b80*/  ISETP.GT.AND P4, PT, R5, 0x30, !P3 ;  /* 0x000000300500780c */ /* 0x000fc80005f84270 */
[----:B------:R-:W-:-:S04]  /*2b90*/  ISETP.LT.OR P4, PT, R3, 0x31, P4 ;  /* 0x000000310300780c */ /* 0x000fc80002781670 */
[----:B------:R-:W-:Y:S02]  /*2ba0*/  FSEL R67, R48, -INF , !P4 ;  /* 0xff80000030437808 */ /* 0x000fe40006000000 */
[----:B------:R-:W-:-:S04]  /*2bb0*/  ISETP.GE.AND P4, PT, R20, 0x32, PT ;  /* 0x000000321400780c */ /* 0x000fc80003f86270 */
        /* <DEDUP_REMOVED lines=8> */
[----:B------:R-:W-:Y:S02]  /*2c40*/  P2R R11, PR, RZ, 0x40 ;  /* 0x00000040ff0b7803 */ /* 0x000fe40000000000 */
[----:B------:R-:W-:-:S04]  /*2c50*/  ISETP.GT.AND P6, PT, R5, RZ, !P6 ;  /* 0x000000ff0500720c */ /* 0x000fc800077c4270 */
[----:B------:R-:W-:-:S04]  /*2c60*/  ISETP.LT.OR P6, PT, R3, 0x1, P6 ;  /* 0x000000010300780c */ /* 0x000fc800037c1670 */
[----:B------:R-:W-:Y:S02]  /*2c70*/  FSEL R21, R24, -INF , !P6 ;  /* 0xff80000018157808 */ /* 0x000fe40007000000 */
[----:B------:R-:W-:-:S04]  /*2c80*/  ISETP.GE.AND P6, PT, R20, 0x3a, PT ;  /* 0x0000003a1400780c */ /* 0x000fc80003fc6270 */
[----:B------:R-:W-:Y:S02]  /*2c90*/  P2R R20, PR, RZ, 0x40 ;  /* 0x00000040ff147803 */ /* 0x000fe40000000000 */
[----:B------:R-:W-:-:S04]  /*2ca0*/  ISETP.GT.AND P6, PT, R5, 0x39, !P6 ;  /* 0x000000390500780c */ /* 0x000fc800077c4270 */
[----:B------:R-:W-:Y:S02]  /*2cb0*/  ISETP.LT.OR P6, PT, R3, 0x3a, P6 ;  /* 0x0000003a0300780c */ /* 0x000fe400037c1670 */
[----:B------:R-:W-:Y:S02]  /*2cc0*/  VIADDMNMX R3, R4, R14, R13, PT ;  /* 0x0000000e04037246 */ /* 0x000fe4000380010d */
[----:B------:R-:W-:Y:S02]  /*2cd0*/  FSEL R53, R53, -INF , !P6 ;  /* 0xff80000035357808 */ /* 0x000fe40007000000 */
[----:B------:R-:W-:-:S13]  /*2ce0*/  PLOP3.LUT P6, PT, PT, PT, UP0, 0x40, 0x0 ;  /* 0x000000000000781c */ /* 0x000fda0003fce808 */
[----:B------:R-:W-:Y:S05]  /*2cf0*/  @P6 BRA `(.L_x_1150) ;  /* 0x0000000000646947 */ /* 0x000fea0003800000 */
        /* <DEDUP_REMOVED lines=14> */
.L_x_1152:
[----:B------:R-:W-:Y:S02]  /*2de0*/  ULDC UR6, c[0x0][0x9e4] ;  /* 0x0002790000067ab9 */ /* 0x000fe40000000800 */
[----:B------:R-:W-:-:S05]  /*2df0*/  IMAD.U32 R14, RZ, RZ, UR6 ;  /* 0x00000006ff0e7e24 */ /* 0x000fca000f8e00ff */
[----:B------:R-:W-:-:S13]  /*2e00*/  ISETP.NE.AND P6, PT, R14, 0x1, PT ;  /* 0x000000010e00780c */ /* 0x000fda0003fc5270 */
[----:B------:R-:W1:Y:S02]  /*2e10*/  @P6 LDC.64 R70, c[0x0][0x9e8] ;  /* 0x00027a00ff466b82 */ /* 0x000e640000000a00 */
[----:B-1----:R-:W-:-:S05]  /*2e20*/  @P6 IMAD.HI.U32 R4, R5, R70, RZ ;  /* 0x0000004605046227 */ /* 0x002fca00078e00ff */
[----:B------:R-:W-:-:S07]  /*2e30*/  @P6 SHF.R.U32.HI R5, RZ, R71, R4 ;  /* 0x00000047ff056219 */ /* 0x000fce0000011604 */
.L_x_1153:
[----:B------:R-:W-:Y:S05]  /*2e40*/  BSYNC B0 ;  /* 0x0000000000007941 */ /* 0x000fea0003800000 */
.L_x_1151:
[----:B------:R-:W-:-:S04]  /*2e50*/  IMAD R5, R5, R14, -R12 ;  /* 0x0000000e05057224 */ /* 0x000fc800078e0a0c */
[----:B------:R-:W-:-:S05]  /*2e60*/  IMAD R5, R2, -0x2, R5 ;  /* 0xfffffffe02057824 */ /* 0x000fca00078e0205 */
[----:B------:R-:W-:Y:S02]  /*2e70*/  VIADDMNMX R3, R5, R14, R3, PT ;  /* 0x0000000e05037246 */ /* 0x000fe40003800103 */
[----:B------:R-:W-:-:S07]  /*2e80*/  VIMNMX R8, R8, R5, !PT ;  /* 0x0000000508087248 */ /* 0x000fce0007fe0100 */
.L_x_1150:
[----:B------:R-:W-:Y:S02]  /*2e90*/  ISETP.GT.AND P1, PT, R8, 0x1, !P1 ;  /* 0x000000010800780c */ /* 0x000fe40004f24270 */
[----:B------:R-:W-:Y:S02]  /*2ea0*/  FMNMX.FTZ R4, R21, R25, !PT ;  /* 0x0000001915047209 */ /* 0x000fe40007810000 */
[----:B------:R-:W-:Y:S02]  /*2eb0*/  ISETP.LT.OR P1, PT, R3, 0x2, P1 ;  /* 0x000000020300780c */ /* 0x000fe40000f21670 */
[----:B------:R-:W-:Y:S02]  /*2ec0*/  FMNMX.FTZ R4, R57, R4, !PT ;  /* 0x0000000439047209 */ /* 0x000fe40007810000 */
[----:B------:R-:W-:Y:S02]  /*2ed0*/  FSEL R27, R27, -INF , !P1 ;  /* 0xff8000001b1b7808 */ /* 0x000fe40004800000 */
[----:B------:R-:W-:-:S02]  /*2ee0*/  ISETP.NE.AND P1, PT, R56, RZ, PT ;  /* 0x000000ff3800720c */ /* 0x000fc40003f25270 */
[----:B------:R-:W-:Y:S02]  /*2ef0*/  FMNMX.FTZ R4, R29, R4, !PT ;  /* 0x000000041d047209 */ /* 0x000fe40007810000 */
[----:B------:R-:W-:Y:S02]  /*2f00*/  ISETP.GT.AND P1, PT, R8, 0x9, !P1 ;  /* 0x000000090800780c */ /* 0x000fe40004f24270 */
[----:B------:R-:W-:Y:S02]  /*2f10*/  FMNMX.FTZ R4, R59, R4, !PT ;  /* 0x000000043b047209 */ /* 0x000fe40007810000 */
[----:B------:R-:W-:Y:S02]  /*2f20*/  ISETP.LT.OR P1, PT, R3, 0xa, P1 ;  /* 0x0000000a0300780c */ /* 0x000fe40000f21670 */
[----:B------:R-:W-:Y:S02]  /*2f30*/  FMNMX.FTZ R4, R33, R4, !PT ;  /* 0x0000000421047209 */ /* 0x000fe40007810000 */
[----:B------:R-:W-:-:S02]  /*2f40*/  FSEL R31, R31, -INF , !P1 ;  /* 0xff8000001f1f7808 */ /* 0x000fc40004800000 */
[----:B------:R-:W-:Y:S02]  /*2f50*/  ISETP.NE.AND P1, PT, R58, RZ, PT ;  /* 0x000000ff3a00720c */ /* 0x000fe40003f25270 */
[----:B------:R-:W-:Y:S02]  /*2f60*/  FMNMX.FTZ R4, R61, R4, !PT ;  /* 0x000000043d047209 */ /* 0x000fe40007810000 */
[----:B------:R-:W-:Y:S02]  /*2f70*/  ISETP.GT.AND P1, PT, R8, 0x10, !P1 ;  /* 0x000000100800780c */ /* 0x000fe40004f24270 */
[----:B------:R-:W-:Y:S02]  /*2f80*/  FMNMX.FTZ R4, R37, R4, !PT ;  /* 0x0000000425047209 */ /* 0x000fe40007810000 */
[----:B------:R-:W-:Y:S02]  /*2f90*/  ISETP.LT.OR P1, PT, R3, 0x11, P1 ;  /* 0x000000110300780c */ /* 0x000fe40000f21670 */
[----:B------:R-:W-:-:S02]  /*2fa0*/  FMNMX.FTZ R4, R63, R4, !PT ;  /* 0x000000043f047209 */ /* 0x000fc40007810000 */
[----:B------:R-:W-:Y:S02]  /*2fb0*/  FSEL R34, R34, -INF , !P1 ;  /* 0xff80000022227808 */ /* 0x000fe40004800000 */
[----:B------:R-:W-:Y:S02]  /*2fc0*/  ISETP.NE.AND P1, PT, R28, RZ, PT ;  /* 0x000000ff1c00720c */ /* 0x000fe40003f25270 */
[----:B------:R-:W-:Y:S02]  /*2fd0*/  FMNMX.FTZ R4, R41, R4, !PT ;  /* 0x0000000429047209 */ /* 0x000fe40007810000 */
[----:B------:R-:W-:Y:S02]  /*2fe0*/  ISETP.GT.AND P1, PT, R8, 0x11, !P1 ;  /* 0x000000110800780c */ /* 0x000fe40004f24270 */
[----:B------:R-:W-:Y:S02]  /*2ff0*/  FMNMX.FTZ R4, R65, R4, !PT ;  /* 0x0000000441047209 */ /* 0x000fe40007810000 */
[----:B------:R-:W-:-:S02]  /*3000*/  ISETP.LT.OR P1, PT, R3, 0x12, P1 ;  /* 0x000000120300780c */ /* 0x000fc40000f21670 */
[----:B------:R-:W-:Y:S02]  /*3010*/  FMNMX.FTZ R4, R45, R4, !PT ;  /* 0x000000042d047209 */ /* 0x000fe40007810000 */
[----:B------:R-:W-:Y:S02]  /*3020*/  FSEL R35, R35, -INF , !P1 ;  /* 0xff80000023237808 */ /* 0x000fe40004800000 */
[----:B------:R-:W-:Y:S02]  /*3030*/  ISETP.NE.AND P1, PT, R32, RZ, PT ;  /* 0x000000ff2000720c */ /* 0x000fe40003f25270 */
[----:B------:R-:W-:Y:S02]  /*3040*/  FMNMX.FTZ R4, R67, R4, !PT ;  /* 0x0000000443047209 */ /* 0x000fe40007810000 */
[----:B------:R-:W-:Y:S02]  /*3050*/  ISETP.GT.AND P1, PT, R8, 0x18, !P1 ;  /* 0x000000180800780c */ /* 0x000fe40004f24270 */
[----:B------:R-:W-:-:S02]  /*3060*/  FMNMX.FTZ R4, R49, R4, !PT ;  /* 0x0000000431047209 */ /* 0x000fc40007810000 */
[----:B------:R-:W-:Y:S02]  /*3070*/  ISETP.LT.OR P1, PT, R3, 0x19, P1 ;  /* 0x000000190300780c */ /* 0x000fe40000f21670 */
[----:B------:R-:W-:Y:S02]  /*3080*/  ISETP.GT.AND P2, PT, R8, 0x8, !P2 ;  /* 0x000000080800780c */ /* 0x000fe40005744270 */
[----:B------:R-:W-:Y:S02]  /*3090*/  FSEL R38, R38, -INF , !P1 ;  /* 0xff80000026267808 */ /* 0x000fe40004800000 */
[----:B------:R-:W-:Y:S02]  /*30a0*/  ISETP.NE.AND P1, PT, R36, RZ, PT ;  /* 0x000000ff2400720c */ /* 0x000fe40003f25270 */
[----:B------:R-:W-:Y:S02]  /*30b0*/  FMNMX.FTZ R4, R69, R4, !PT ;  /* 0x0000000445047209 */ /* 0x000fe40007810000 */
[----:B------:R-:W-:-:S02]  /*30c0*/  ISETP.GT.AND P1, PT, R8, 0x19, !P1 ;  /* 0x000000190800780c */ /* 0x000fc40004f24270 */
[C---:B------:R-:W-:Y:S02]  /*30d0*/  ISETP.LT.OR P2, PT, R3.reuse, 0x9, P2 ;  /* 0x000000090300780c */ /* 0x040fe40001741670 */
[----:B------:R-:W-:Y:S02]  /*30e0*/  ISETP.LT.OR P1, PT, R3, 0x1a, P1 ;  /* 0x0000001a0300780c */ /* 0x000fe40000f21670 */
[----:B------:R-:W-:Y:S02]  /*30f0*/  FMNMX.FTZ R12, R53, R4, !PT ;  /* 0x00000004350c7209 */ /* 0x000fe40007810000 */
[----:B------:R-:W-:Y:S02]  /*3100*/  FSEL R39, R39, -INF , !P1 ;  /* 0xff80000027277808 */ /* 0x000fe40004800000 */
[----:B------:R-:W-:Y:S01]  /*3110*/  ISETP.NE.AND P1, PT, R60, RZ, PT ;  /* 0x000000ff3c00720c */ /* 0x000fe20003f25270 */
[----:B------:R-:W1:Y:S01]  /*3120*/  SHFL.BFLY PT, R5, R12, 0x2, 0x1f ;  /* 0x0c401f000c057f89 */ /* 0x000e6200000e0000 */
[----:B------:R-:W-:-:S02]  /*3130*/  FSEL R30, R30, -INF , !P2 ;  /* 0xff8000001e1e7808 */ /* 0x000fc40005000000 */
[----:B------:R-:W-:Y:S02]  /*3140*/  ISETP.GT.AND P1, PT, R8, 0x20, !P1 ;  /* 0x000000200800780c */ /* 0x000fe40004f24270 */
[----:B------:R-:W-:Y:S02]  /*3150*/  ISETP.NE.AND P2, PT, R40, RZ, PT ;  /* 0x000000ff2800720c */ /* 0x000fe40003f45270 */
[----:B------:R-:W-:Y:S02]  /*3160*/  ISETP.LT.OR P1, PT, R3, 0x21, P1 ;  /* 0x000000210300780c */ /* 0x000fe40000f21670 */
[----:B------:R-:W-:Y:S02]  /*3170*/  ISETP.NE.AND P6, PT, R11, RZ, PT ;  /* 0x000000ff0b00720c */ /* 0x000fe40003fc5270 */
[----:B------:R-:W-:Y:S02]  /*3180*/  FSEL R42, R42, -INF , !P1 ;  /* 0xff8000002a2a7808 */ /* 0x000fe40004800000 */
[----:B------:R-:W-:-:S02]  /*3190*/  ISETP.GT.AND P1, PT, R8, 0x21, !P2 ;  /* 0x000000210800780c */ /* 0x000fc40005724270 */
[----:B------:R-:W-:Y:S02]  /*31a0*/  ISETP.NE.AND P2, PT, R44, RZ, PT ;  /* 0x000000ff2c00720c */ /* 0x000fe40003f45270 */
[----:B------:R-:W-:Y:S02]  /*31b0*/  ISETP.LT.OR P1, PT, R3, 0x22, P1 ;  /* 0x000000220300780c */ /* 0x000fe40000f21670 */
[C---:B------:R-:W-:Y:S02]  /*31c0*/  ISETP.GT.AND P2, PT, R8.reuse, 0x29, !P2 ;  /* 0x000000290800780c */ /* 0x040fe40005744270 */
[----:B------:R-:W-:Y:S02]  /*31d0*/  FSEL R43, R43, -INF , !P1 ;  /* 0xff8000002b2b7808 */ /* 0x000fe40004800000 */
[----:B------:R-:W-:Y:S02]  /*31e0*/  ISETP.GT.AND P1, PT, R8, RZ, !P6 ;  /* 0x000000ff0800720c */ /* 0x000fe40007724270 */
[----:B-1----:R-:W-:Y:S01]  /*31f0*/  FMNMX.FTZ R13, R12, R5, !PT ;  /* 0x000000050c0d7209 */ /* 0x002fe20007810000 */
[----:B------:R-:W-:Y:S01]  /*3200*/  IMAD.U32 R12, RZ, RZ, UR40 ;  /* 0x00000028ff0c7e24 */ /* 0x000fe2000f8e00ff */
[----:B------:R-:W-:-:S02]  /*3210*/  ISETP.LT.OR P1, PT, R3, 0x1, P1 ;  /* 0x000000010300780c */ /* 0x000fc40000f21670 */
[----:B------:R-:W-:Y:S01]  /*3220*/  ISETP.GT.AND P3, PT, R8, 0x30, !P3 ;  /* 0x000000300800780c */ /* 0x000fe20005f64270 */
[----:B------:R-:W1:Y:S01]  /*3230*/  SHFL.BFLY PT, R14, R13, 0x1, 0x1f ;  /* 0x0c201f000d0e7f89 */ /* 0x000e6200000e0000 */
[----:B------:R-:W-:Y:S02]  /*3240*/  FSEL R26, R26, -INF , !P1 ;  /* 0xff8000001a1a7808 */ /* 0x000fe40004800000 */
[----:B------:R-:W-:Y:S02]  /*3250*/  ISETP.NE.AND P1, PT, R62, RZ, PT ;  /* 0x000000ff3e00720c */ /* 0x000fe40003f25270 */
[----:B------:R-:W-:Y:S02]  /*3260*/  FMNMX.FTZ R5, R26, R27, !PT ;  /* 0x0000001b1a057209 */ /* 0x000fe40007810000 */
[----:B------:R-:W-:Y:S02]  /*3270*/  ISETP.GT.AND P1, PT, R8, 0x28, !P1 ;  /* 0x000000280800780c */ /* 0x000fe40004f24270 */
[----:B------:R-:W-:-:S02]  /*3280*/  FMNMX.FTZ R4, R30, R5, !PT ;  /* 0x000000051e047209 */ /* 0x000fc40007810000 */
[----:B------:R-:W-:Y:S02]  /*3290*/  ISETP.LT.OR P1, PT, R3, 0x29, P1 ;  /* 0x000000290300780c */ /* 0x000fe40000f21670 */
[----:B------:R-:W-:Y:S02]  /*32a0*/  FMNMX.FTZ R5, R31, R4, !PT ;  /* 0x000000041f057209 */ /* 0x000fe40007810000 */
[----:B------:R-:W-:Y:S02]  /*32b0*/  FSEL R46, R46, -INF , !P1 ;  /* 0xff8000002e2e7808 */ /* 0x000fe40004800000 */
[----:B------:R-:W-:Y:S02]  /*32c0*/  FMNMX.FTZ R4, R34, R5, !PT ;  /* 0x0000000522047209 */ /* 0x000fe40007810000 */
[----:B------:R-:W-:Y:S02]  /*32d0*/  ISETP.LT.OR P2, PT, R3, 0x2a, P2 ;  /* 0x0000002a0300780c */ /* 0x000fe40001741670 */
[----:B------:R-:W-:-:S02]  /*32e0*/  FMNMX.FTZ R11, R35, R4, !PT ;  /* 0x00000004230b7209 */ /* 0x000fc40007810000 */
[----:B------:R-:W-:Y:S02]  /*32f0*/  ISETP.GT.AND P4, PT, R8, 0x31, !P4 ;  /* 0x000000310800780c */ /* 0x000fe40006784270 */
[----:B------:R-:W-:Y:S02]  /*3300*/  FMNMX.FTZ R4, R38, R11, !PT ;  /* 0x0000000b26047209 */ /* 0x000fe40007810000 */
[----:B-1----:R-:W-:Y:S02]  /*3310*/  FMNMX.FTZ R5, R13, R14, !PT ;  /* 0x0000000e0d057209 */ /* 0x002fe40007810000 */
[----:B------:R-:W-:Y:S02]  /*3320*/  FMNMX.FTZ R11, R39, R4, !PT ;  /* 0x00000004270b7209 */ /* 0x000fe40007810000 */
[----:B------:R-:W-:Y:S01]  /*3330*/  ISETP.LT.OR P3, PT, R3, 0x31, P3 ;  /* 0x000000310300780c */ /* 0x000fe20001f61670 */
[----:B------:R-:W-:-:S01]  /*3340*/  FFMA.FTZ R12, R5, R12, -8 ;  /* 0xc1000000050c7423 */ /* 0x000fc2000001000c */
[----:B------:R-:W-:-:S02]  /*3350*/  FMNMX.FTZ R4, R42, R11, !PT ;  /* 0x0000000b2a047209 */ /* 0x000fc40007810000 */
[----:B------:R-:W-:Y:S02]  /*3360*/  FSEL R47, R47, -INF , !P2 ;  /* 0xff8000002f2f7808 */ /* 0x000fe40005000000 */
[----:B------:R-:W-:Y:S02]  /*3370*/  FMNMX.FTZ R11, R43, R4, !PT ;  /* 0x000000042b0b7209 */ /* 0x000fe40007810000 */
[----:B------:R-:W-:Y:S02]  /*3380*/  FSETP.NEU.FTZ.AND P1, PT, R5, -INF , PT ;  /* 0xff8000000500780b */ /* 0x000fe40003f3d000 */
[----:B------:R-:W-:Y:S02]  /*3390*/  FMNMX.FTZ R4, R46, R11, !PT ;  /* 0x0000000b2e047209 */ /* 0x000fe40007810000 */
[----:B------:R-:W-:Y:S02]  /*33a0*/  ISETP.NE.AND P6, PT, R20, RZ, PT ;  /* 0x000000ff1400720c */ /* 0x000fe40003fc5270 */
[----:B------:R-:W-:-:S02]  /*33b0*/  ISETP.GT.AND P5, PT, R8, 0x38, !P5 ;  /* 0x000000380800780c */ /* 0x000fc40006fa4270 */
[----:B------:R-:W-:Y:S02]  /*33c0*/  ISETP.LT.OR P4, PT, R3, 0x32, P4 ;  /* 0x000000320300780c */ /* 0x000fe40002781670 */
[----:B------:R-:W-:Y:S02]  /*33d0*/  FSEL R50, R50, -INF , !P3 ;  /* 0xff80000032327808 */ /* 0x000fe40005800000 */
[----:B------:R-:W-:Y:S02]  /*33e0*/  FMNMX.FTZ R11, R47, R4, !PT ;  /* 0x000000042f0b7209 */ /* 0x000fe40007810000 */
[----:B------:R-:W-:Y:S02]  /*33f0*/  FSEL R12, R12, RZ, P1 ;  /* 0x000000ff0c0c7208 */ /* 0x000fe40000800000 */
[----:B------:R-:W-:Y:S02]  /*3400*/  ISETP.GT.AND P1, PT, R8, 0x39, !P6 ;  /* 0x000000390800780c */ /* 0x000fe40007724270 */
[----:B------:R-:W-:Y:S01]  /*3410*/  ISETP.LT.OR P5, PT, R3, 0x39, P5 ;  /* 0x000000390300780c */ /* 0x000fe20002fa1670 */
[----:B------:R-:W-:-:S01]  /*3420*/  FFMA.FTZ R8, R21, UR40, -R12 ;  /* 0x0000002815087c23 */ /* 0x000fc2000801080c */
[----:B------:R-:W-:Y:S01]  /*3430*/  FSEL R51, R51, -INF , !P4 ;  /* 0xff80000033337808 */ /* 0x000fe20006000000 */
[----:B------:R-:W-:-:S01]  /*3440*/  FFMA.FTZ R24, R37, UR40, -R12 ;  /* 0x0000002825187c23 */ /* 0x000fc2000801080c */
[----:B------:R-:W-:Y:S01]  /*3450*/  FMNMX.FTZ R4, R50, R11, !PT ;  /* 0x0000000b32047209 */ /* 0x000fe20007810000 */
[----:B------:R1:W-:Y:S01]  /*3460*/  MUFU.EX2 R152, R8 ;  /* 0x0000000800987308 */ /* 0x0003e20000000800 */
[----:B------:R-:W-:Y:S01]  /*3470*/  ISETP.LT.OR P1, PT, R3, 0x3a, P1 ;  /* 0x0000003a0300780c */ /* 0x000fe20000f21670 */
[----:B------:R-:W-:Y:S01]  /*3480*/  IMAD.U32 R37, RZ, RZ, UR40 ;  /* 0x00000028ff257e24 */ /* 0x000fe2000f8e00ff */
[----:B------:R-:W-:Y:S01]  /*3490*/  FSEL R54, R54, -INF , !P5 ;  /* 0xff80000036367808 */ /* 0x000fe20006800000 */
[--C-:B------:R-:W-:Y:S01]  /*34a0*/  FFMA.FTZ R13, R25, UR40, -R12.reuse ;  /* 0x00000028190d7c23 */ /* 0x100fe2000801080c */
[----:B------:R-:W-:Y:S01]  /*34b0*/  FMNMX.FTZ R3, R51, R4, !PT ;  /* 0x0000000433037209 */ /* 0x000fe20007810000 */
[--C-:B------:R-:W-:Y:S01]  /*34c0*/  FFMA.FTZ R14, R29, UR40, -R12.reuse ;  /* 0x000000281d0e7c23 */ /* 0x100fe2000801080c */
[----:B------:R-:W-:Y:S01]  /*34d0*/  FSEL R55, R55, -INF , !P1 ;  /* 0xff80000037377808 */ /* 0x000fe20004800000 */
[--C-:B------:R-:W-:Y:S01]  /*34e0*/  FFMA.FTZ R15, R59, UR40, -R12.reuse ;  /* 0x000000283b0f7c23 */ /* 0x100fe2000801080c */
[----:B------:R-:W-:Y:S01]  /*34f0*/  FMNMX.FTZ R4, R54, R3, !PT ;  /* 0x0000000336047209 */ /* 0x000fe20007810000 */
[--C-:B-1----:R-:W-:Y:S01]  /*3500*/  FFMA.FTZ R8, R57, UR40, -R12.reuse ;  /* 0x0000002839087c23 */ /* 0x102fe2000801080c */
[----:B------:R-:W1:Y:S01]  /*3510*/  MUFU.EX2 R13, R13 ;  /* 0x0000000d000d7308 */ /* 0x000e620000000800 */
[----:B------:R-:W-:-:S01]  /*3520*/  FFMA.FTZ R20, R33, UR40, -R12 ;  /* 0x0000002821147c23 */ /* 0x000fc2000801080c */
[----:B------:R-:W-:Y:S01]  /*3530*/  FMNMX.FTZ R4, R55, R4, !PT ;  /* 0x0000000437047209 */ /* 0x000fe20007810000 */
[----:B------:R-:W-:-:S01]  /*3540*/  FFMA.FTZ R21, R61, UR40, -R12 ;  /* 0x000000283d157c23 */ /* 0x000fc2000801080c */
[--C-:B------:R-:W-:Y:S01]  /*3550*/  FFMA.FTZ R25, R63, UR40, -R12.reuse ;  /* 0x000000283f197c23 */ /* 0x100fe2000801080c */
[----:B------:R-:W-:-:S01]  /*3560*/  FFMA.FTZ R28, R65, UR40, -R12 ;  /* 0x00000028411c7c23 */ /* 0x000fc2000801080c */
[--C-:B------:R-:W-:Y:S01]  /*3570*/  FFMA.FTZ R29, R45, UR40, -R12.reuse ;  /* 0x000000282d1d7c23 */ /* 0x100fe2000801080c */
[----:B------:R-:W3:Y:S01]  /*3580*/  SHFL.BFLY PT, R3, R4, 0x2, 0x1f ;  /* 0x0c401f0004037f89 */ /* 0x000ee200000e0000 */
[----:B------:R-:W4:Y:S01]  /*3590*/  MUFU.EX2 R11, R8 ;  /* 0x00000008000b7308 */ /* 0x000f220000000800 */
[----:B------:R-:W-:-:S01]  /*35a0*/  FFMA.FTZ R32, R67, UR40, -R12 ;  /* 0x0000002843207c23 */ /* 0x000fc2000801080c */
[----:B------:R-:W-:-:S06]  /*35b0*/  FFMA.FTZ R33, R49, UR40, -R12 ;  /* 0x0000002831217c23 */ /* 0x000fcc000801080c */
[----:B------:R-:W5:Y:S01]  /*35c0*/  MUFU.EX2 R14, R14 ;  /* 0x0000000e000e7308 */ /* 0x000f620000000800 */
[----:B-1----:R-:W-:-:S07]  /*35d0*/  FADD.FTZ R36, R152, R13 ;  /* 0x0000000d98247221 */ /* 0x002fce0000010000 */
[----:B------:R-:W1:Y:S01]  /*35e0*/  MUFU.EX2 R15, R15 ;  /* 0x0000000f000f7308 */ /* 0x000e620000000800 */
[----:B---3--:R-:W-:Y:S01]  /*35f0*/  FMNMX.FTZ R3, R4, R3, !PT ;  /* 0x0000000304037209 */ /* 0x008fe20007810000 */
[----:B------:R-:W-:-:S06]  /*3600*/  FFMA.FTZ R4, R41, UR40, -R12 ;  /* 0x0000002829047c23 */ /* 0x000fcc000801080c */
[----:B------:R-:W3:Y:S01]  /*3610*/  MUFU.EX2 R20, R20 ;  /* 0x0000001400147308 */ /* 0x000ee20000000800 */
[----:B----4-:R-:W-:-:S01]  /*3620*/  FADD.FTZ R41, R11, R36 ;  /* 0x000000240b297221 */ /* 0x010fc20000010000 */
[----:B------:R-:W4:Y:S03]  /*3630*/  SHFL.BFLY PT, R8, R3, 0x1, 0x1f ;  /* 0x0c201f0003087f89 */ /* 0x000f2600000e0000 */
[----:B-----5:R-:W-:-:S03]  /*3640*/  FADD.FTZ R40, R14, R41 ;  /* 0x000000290e287221 */ /* 0x020fc60000010000 */
[----:B------:R5:W-:Y:S01]  /*3650*/  MUFU.EX2 R156, R4 ;  /* 0x00000004009c7308 */ /* 0x000be20000000800 */
[----:B-1----:R-:W-:-:S07]  /*3660*/  FADD.FTZ R41, R15, R40 ;  /* 0x000000280f297221 */ /* 0x002fce0000010000 */
[----:B------:R-:W1:Y:S01]  /*3670*/  MUFU.EX2 R21, R21 ;  /* 0x0000001500157308 */ /* 0x000e620000000800 */
[----:B---3--:R-:W-:-:S07]  /*3680*/  FADD.FTZ R40, R20, R41 ;  /* 0x0000002914287221 */ /* 0x008fce0000010000 */
[----:B------:R-:W3:Y:S01]  /*3690*/  MUFU.EX2 R24, R24 ;  /* 0x0000001800187308 */ /* 0x000ee20000000800 */
[----:B----4-:R-:W-:Y:S01]  /*36a0*/  FMNMX.FTZ R8, R3, R8, !PT ;  /* 0x0000000803087209 */ /* 0x010fe20007810000 */
[--C-:B------:R-:W-:Y:S01]  /*36b0*/  FFMA.FTZ R3, R69, UR40, -R12.reuse ;  /* 0x0000002845037c23 */ /* 0x100fe2000801080c */
[----:B------:R-:W-:-:S02]  /*36c0*/  FFMA.FTZ R12, R53, UR40, -R12 ;  /* 0x00000028350c7c23 */ /* 0x000fc4000801080c */
[C---:B------:R-:W-:Y:S01]  /*36d0*/  FSETP.NEU.FTZ.AND P1, PT, R8.reuse, -INF , PT ;  /* 0xff8000000800780b */ /* 0x040fe20003f3d000 */
[----:B-----5:R-:W-:-:S02]  /*36e0*/  FFMA.FTZ R4, R8, R37, -8 ;  /* 0xc100000008047423 */ /* 0x020fc40000010025 */
[----:B------:R-:W4:Y:S01]  /*36f0*/  MUFU.EX2 R25, R25 ;  /* 0x0000001900197308 */ /* 0x000f220000000800 */
[----:B-1----:R-:W-:-:S02]  /*3700*/  FADD.FTZ R41, R21, R40 ;  /* 0x0000002815297221 */ /* 0x002fc40000010000 */
        /* <DEDUP_REMOVED lines=17> */
[----:B------:R-:W1:Y:S01]  /*3820*/  MUFU.EX2 R27, R27 ;  /* 0x0000001b001b7308 */ /* 0x000e620000000800 */
[----:B---3--:R-:W-:-:S01]  /*3830*/  FADD.FTZ R40, R24, R41 ;  /* 0x0000002918287221 */ /* 0x008fc20000010000 */
[--C-:B------:R-:W-:Y:S01]  /*3840*/  FFMA.FTZ R54, R54, UR40, -R4.reuse ;  /* 0x0000002836367c23 */ /* 0x100fe20008010804 */
[----:B------:R-:W-:-:S01]  /*3850*/  FFMA.FTZ R4, R55, UR40, -R4 ;  /* 0x0000002837047c23 */ /* 0x000fc20008010804 */
[----:B------:R-:W-:Y:S01]  /*3860*/  F2FP.SATFINITE.E4M3.F32.PACK_AB_MERGE_C R154, R24, R21, RZ ;  /* 0x00000015189a723e */ /* 0x000fe200048070ff */
[----:B----4-:R-:W-:-:S03]  /*3870*/  FADD.FTZ R41, R25, R40 ;  /* 0x0000002819297221 */ /* 0x010fc60000010000 */
[----:B------:R-:W3:Y:S01]  /*3880*/  MUFU.EX2 R30, R30 ;  /* 0x0000001e001e7308 */ /* 0x000ee20000000800 */
[----:B------:R-:W-:-:S01]  /*3890*/  FADD.FTZ R41, R156, R41 ;  /* 0x000000299c297221 */ /* 0x000fc20000010000 */
[----:B------:R-:W-:-:S06]  /*38a0*/  F2FP.SATFINITE.E4M3.F32.PACK_AB_MERGE_C R154, R20, R15, R154 ;  /* 0x0000000f149a723e */ /* 0x000fcc000480709a */
[----:B------:R-:W4:Y:S01]  /*38b0*/  MUFU.EX2 R31, R31 ;  /* 0x0000001f001f7308 */ /* 0x000f220000000800 */
[----:B-1----:R-:W-:-:S07]  /*38c0*/  FADD.FTZ R37, R26, R27 ;  /* 0x0000001b1a257221 */ /* 0x002fce0000010000 */
[----:B------:R-:W1:Y:S01]  /*38d0*/  MUFU.EX2 R34, R34 ;  /* 0x0000002200227308 */ /* 0x000e620000000800 */
[----:B---3--:R-:W-:-:S07]  /*38e0*/  FADD.FTZ R36, R30, R37 ;  /* 0x000000251e247221 */ /* 0x008fce0000010000 */
[----:B------:R-:W3:Y:S01]  /*38f0*/  MUFU.EX2 R35, R35 ;  /* 0x0000002300237308 */ /* 0x000ee20000000800 */
[----:B----4-:R-:W-:-:S01]  /*3900*/  FADD.FTZ R37, R31, R36 ;  /* 0x000000241f257221 */ /* 0x010fc20000010000 */
[----:B------:R-:W-:-:S04]  /*3910*/  F2FP.SATFINITE.E4M3.F32.PACK_AB_MERGE_C R30, R31, R30, RZ ;  /* 0x0000001e1f1e723e */ /* 0x000fc800048070ff */
[----:B------:R-:W-:Y:S02]  /*3920*/  F2FP.SATFINITE.E4M3.F32.PACK_AB_MERGE_C R153, R27, R26, R30 ;  /* 0x0000001a1b99723e */ /* 0x000fe4000480701e */
[----:B------:R-:W4:Y:S01]  /*3930*/  MUFU.EX2 R38, R38 ;  /* 0x0000002600267308 */ /* 0x000f220000000800 */
[----:B-1----:R-:W-:-:S07]  /*3940*/  FADD.FTZ R36, R34, R37 ;  /* 0x0000002522247221 */ /* 0x002fce0000010000 */
[----:B------:R-:W1:Y:S01]  /*3950*/  MUFU.EX2 R39, R39 ;  /* 0x0000002700277308 */ /* 0x000e620000000800 */
[----:B---3--:R-:W-:-:S07]  /*3960*/  FADD.FTZ R37, R35, R36 ;  /* 0x0000002423257221 */ /* 0x008fce0000010000 */
[----:B------:R-:W3:Y:S01]  /*3970*/  MUFU.EX2 R42, R42 ;  /* 0x0000002a002a7308 */ /* 0x000ee20000000800 */
[----:B----4-:R-:W-:-:S07]  /*3980*/  FADD.FTZ R36, R38, R37 ;  /* 0x0000002526247221 */ /* 0x010fce0000010000 */
[----:B------:R-:W4:Y:S01]  /*3990*/  MUFU.EX2 R43, R43 ;  /* 0x0000002b002b7308 */ /* 0x000f220000000800 */
[----:B-1----:R-:W-:-:S01]  /*39a0*/  FADD.FTZ R37, R39, R36 ;  /* 0x0000002427257221 */ /* 0x002fc20000010000 */
[----:B------:R-:W-:-:S04]  /*39b0*/  F2FP.SATFINITE.E4M3.F32.PACK_AB_MERGE_C R38, R39, R38, RZ ;  /* 0x000000262726723e */ /* 0x000fc800048070ff */
[----:B------:R-:W-:Y:S02]  /*39c0*/  F2FP.SATFINITE.E4M3.F32.PACK_AB_MERGE_C R155, R35, R34, R38 ;  /* 0x00000022239b723e */ /* 0x000fe40004807026 */
[----:B------:R-:W1:Y:S01]  /*39d0*/  MUFU.EX2 R46, R46 ;  /* 0x0000002e002e7308 */ /* 0x000e620000000800 */
[----:B---3--:R-:W-:-:S07]  /*39e0*/  FADD.FTZ R36, R42, R37 ;  /* 0x000000252a247221 */ /* 0x008fce0000010000 */
[----:B------:R-:W3:Y:S01]  /*39f0*/  MUFU.EX2 R47, R47 ;  /* 0x0000002f002f7308 */ /* 0x000ee20000000800 */
[----:B----4-:R-:W-:-:S01]  /*3a00*/  FADD.FTZ R37, R43, R36 ;  /* 0x000000242b257221 */ /* 0x010fc20000010000 */
[----:B------:R-:W-:-:S06]  /*3a10*/  FADD.FTZ R36, R28, R41 ;  /* 0x000000291c247221 */ /* 0x000fcc0000010000 */
[----:B------:R-:W4:Y:S01]  /*3a20*/  MUFU.EX2 R29, R29 ;  /* 0x0000001d001d7308 */ /* 0x000f220000000800 */
[----:B-1----:R-:W-:-:S07]  /*3a30*/  FADD.FTZ R40, R46, R37 ;  /* 0x000000252e287221 */ /* 0x002fce0000010000 */
[----:B------:R-:W1:Y:S01]  /*3a40*/  MUFU.EX2 R50, R50 ;  /* 0x0000003200327308 */ /* 0x000e620000000800 */
[----:B---3--:R-:W-:-:S01]  /*3a50*/  FADD.FTZ R45, R47, R40 ;  /* 0x000000282f2d7221 */ /* 0x008fc20000010000 */
[----:B------:R-:W-:-:S04]  /*3a60*/  F2FP.SATFINITE.E4M3.F32.PACK_AB_MERGE_C R46, R47, R46, RZ ;  /* 0x0000002e2f2e723e */ /* 0x000fc800048070ff */
[----:B------:R-:W-:Y:S02]  /*3a70*/  F2FP.SATFINITE.E4M3.F32.PACK_AB_MERGE_C R157, R43, R42, R46 ;  /* 0x0000002a2b9d723e */ /* 0x000fe4000480702e */
[----:B------:R-:W3:Y:S01]  /*3a80*/  MUFU.EX2 R32, R32 ;  /* 0x0000002000207308 */ /* 0x000ee20000000800 */
[----:B----4-:R-:W-:-:S01]  /*3a90*/  FADD.FTZ R41, R29, R36 ;  /* 0x000000241d297221 */ /* 0x010fc20000010000 */
[----:B------:R-:W-:Y:S02]  /*3aa0*/  F2FP.SATFINITE.E4M3.F32.PACK_AB_MERGE_C R36, R14, R11, RZ ;  /* 0x0000000b0e24723e */ /* 0x000fe400048070ff */
[----:B------:R-:W-:Y:S02]  /*3ab0*/  F2FP.SATFINITE.E4M3.F32.PACK_AB_MERGE_C R28, R29, R28, RZ ;  /* 0x0000001c1d1c723e */ /* 0x000fe400048070ff */
[----:B------:R-:W-:Y:S02]  /*3ac0*/  F2FP.SATFINITE.E4M3.F32.PACK_AB_MERGE_C R152, R13, R152, R36 ;  /* 0x000000980d98723e */ /* 0x000fe40004807024 */
[----:B------:R-:W4:Y:S01]  /*3ad0*/  MUFU.EX2 R51, R51 ;  /* 0x0000003300337308 */ /* 0x000f220000000800 */
[----:B-1----:R-:W-:-:S01]  /*3ae0*/  FADD.FTZ R24, R50, R45 ;  /* 0x0000002d32187221 */ /* 0x002fc20000010000 */
[----:B------:R-:W-:-:S06]  /*3af0*/  F2FP.SATFINITE.E4M3.F32.PACK_AB_MERGE_C R156, R156, R25, R28 ;  /* 0x000000199c9c723e */ /* 0x000fcc000480701c */
[----:B------:R-:W1:Y:S01]  /*3b00*/  MUFU.EX2 R33, R33 ;  /* 0x0000002100217308 */ /* 0x000e620000000800 */
[----:B---3--:R-:W-:-:S07]  /*3b10*/  FADD.FTZ R14, R32, R41 ;  /* 0x00000029200e7221 */ /* 0x008fce0000010000 */
[----:B------:R-:W-:Y:S01]  /*3b20*/  MUFU.EX2 R54, R54 ;  /* 0x0000003600367308 */ /* 0x000fe20000000800 */
[----:B----4-:R-:W-:-:S07]  /*3b30*/  FADD.FTZ R11, R51, R24 ;  /* 0x00000018330b7221 */ /* 0x010fce0000010000 */
[----:B------:R-:W3:Y:S01]  /*3b40*/  MUFU.EX2 R3, R3 ;  /* 0x0000000300037308 */ /* 0x000ee20000000800 */
[----:B-1----:R-:W-:-:S07]  /*3b50*/  FADD.FTZ R14, R33, R14 ;  /* 0x0000000e210e7221 */ /* 0x002fce0000010000 */
[----:B------:R-:W1:Y:S08]  /*3b60*/  MUFU.EX2 R12, R12 ;  /* 0x0000000c000c7308 */ /* 0x000e700000000800 */
[----:B------:R4:W5:Y:S01]  /*3b70*/  MUFU.EX2 R37, R4 ;  /* 0x0000000400257308 */ /* 0x0009620000000800 */
[----:B---3--:R-:W-:-:S01]  /*3b80*/  FADD.FTZ R21, R3, R14 ;  /* 0x0000000e03157221 */ /* 0x008fc20000010000 */
[----:B----4-:R-:W-:Y:S01]  /*3b90*/  FADD.FTZ R4, R54, R11 ;  /* 0x0000000b36047221 */ /* 0x010fe20000010000 */
[----:B-1----:R-:W-:-:S02]  /*3ba0*/  F2FP.SATFINITE.E4M3.F32.PACK_AB_MERGE_C R158, R12, R3, RZ ;  /* 0x000000030c9e723e */ /* 0x002fc400048070ff */
[----:B------:R-:W-:Y:S02]  /*3bb0*/  FADD.FTZ R3, R12, R21 ;  /* 0x000000150c037221 */ /* 0x000fe40000010000 */
[----:B------:R-:W-:Y:S02]  /*3bc0*/  F2FP.SATFINITE.E4M3.F32.PACK_AB_MERGE_C R158, R33, R32, R158 ;  /* 0x00000020219e723e */ /* 0x000fe4000480709e */
[C---:B-----5:R-:W-:Y:S01]  /*3bd0*/  F2FP.SATFINITE.E4M3.F32.PACK_AB_MERGE_C R54, R37.reuse, R54, RZ ;  /* 0x000000362536723e */ /* 0x060fe200048070ff */
[----:B------:R-:W-:-:S03]  /*3be0*/  FADD.FTZ R4, R37, R4 ;  /* 0x0000000425047221 */ /* 0x000fc60000010000 */
[----:B------:R-:W-:Y:S01]  /*3bf0*/  F2FP.SATFINITE.E4M3.F32.PACK_AB_MERGE_C R159, R51, R50, R54 ;  /* 0x00000032339f723e */ /* 0x000fe20004807036 */
[----:B------:R-:W-:Y:S06]  /*3c00*/  @!P0 BRA `(.L_x_1154) ;  /* 0x0000000000048947 */ /* 0x000fec0003800000 */
[----:B------:R-:W-:Y:S01]  /*3c10*/  BPT.TRAP 0x1 ;  /* 0x000000040000795c */ /* 0x000fe20000300000 */
.L_x_1154:
[----:B------:R1:W3:Y:S01]  /*3c20*/  SYNCS.PHASECHK.TRANS64.TRYWAIT P1, [UR55+0x28450], R10 ;  /* 0x0284500aff0075a7 */ /* 0x0002e20008020177 */
[----:B------:R-:W-:Y:S05]  /*3c30*/  @!P0 BRA `(.L_x_1155) ;  /* 0x0000000000048947 */ /* 0x000fea0003800000 */
[----:B------:R-:W-:Y:S01]  /*3c40*/  BPT.TRAP 0x1 ;  /* 0x000000040000795c */ /* 0x000fe20000300000 */
.L_x_1155:
[----:B---3--:R-:W-:Y:S05]  /*3c50*/  @P1 BRA `(.L_x_1156) ;  /* 0x0000000000081947 */ /* 0x008fea0003800000 */
[----:B------:R-:W3:Y:S02]  /*3c60*/  SYNCS.PHASECHK.TRANS64.TRYWAIT P1, [UR55+0x28450], R10 ;  /* 0x0284500aff0075a7 */ /* 0x000ee40008020177 */
[----:B---3--:R-:W-:Y:S05]  /*3c70*/  @!P1 BRA `(.L_x_1157) ;  /* 0x000000f4008c9947 */ /* 0x008fea0003800000 */
.L_x_1156:
[----:B------:R4:W-:Y:S01]  /*3c80*/  BAR.SYNC.DEFER_BLOCKING R9, 0x100 ;  /* 0x000400090000751d */ /* 0x0009e20000010000 */
[----:B------:R-:W-:-:S04]  /*3c90*/  UIADD3 UR50, UR50, 0x8000, URZ ;  /* 0x0000800032327890 */ /* 0x000fc8000fffe03f */
[----:B------:R-:W-:Y:S01]  /*3ca0*/  USHF.R.U32.HI UR50, URZ, 0x4, UR50 ;  /* 0x000000043f327899 */ /* 0x000fe20008011632 */
[----:B------:R-:W-:-:S03]  /*3cb0*/  UMOV UR7, 0x80000020 ;  /* 0x8000002000077882 */ /* 0x000fc60000000000 */
[----:B------:R-:W-:-:S04]  /*3cc0*/  ULOP3.LUT UR50, UR50, 0x3fff, URZ, 0xc0, !UPT ;  /* 0x00003fff32327892 */ /* 0x000fc8000f8ec03f */
[----:B------:R-:W-:-:S04]  /*3cd0*/  ULOP3.LUT UR50, UR50, 0x10000, URZ, 0xfc, !UPT ;  /* 0x0001000032327892 */ /* 0x000fc8000f8efc3f */
[----:B------:R-:W-:Y:S01]  /*3ce0*/  ULEA UR6, UR43, UR50, 0xa ;  /* 0x000000322b067291 */ /* 0x000fe2000f8e503f */
[----:B------:R-:W-:-:S08]  /*3cf0*/  WARPGROUP.ARRIVE ;  /* 0x00000000000079c5 */ /* 0x000fd00000000000 */
[----:B------:R-:W-:Y:S01]  /*3d00*/  QGMMA.64x256x32.F32.E4M3.E4M3 R24, R152, gdesc[UR4], RZ, !UPT, gsb0 ;  /* 0x03e0000498187df3 */ /* 0x000fe2000c0008ff */
[----:B------:R-:W-:Y:S01]  /*3d10*/  UIADD3 UR6, UR6, 0x2, URZ ;  /* 0x0000000206067890 */ /* 0x000fe2000fffe03f */
[----:B------:R-:W-:Y:S01]  /*3d20*/  UMOV UR7, 0x80000020 ;  /* 0x8000002000077882 */ /* 0x000fe20000000000 */
[----:B------:R-:W-:Y:S02]  /*3d30*/  WARPGROUP.DEPBAR.LE gsb0, 0x0 ;  /* 0x00008000000079c5 */ /* 0x000fe40000010000 */
[----:B------:R-:W-:-:S15]  /*3d40*/  WARPGROUP.ARRIVE ;  /* 0x00000000000079c5 */ /* 0x000fde0000000000 */
[----:B------:R-:W-:-:S08]  /*3d50*/  NOP ;  /* 0x0000000000007918 */ /* 0x000fd00000000000 */
[----:B------:R-:W-:Y:S03]  /*3d60*/  QGMMA.64x256x32.F32.E4M3.E4M3 R24, R156, gdesc[UR4], R24, gsb0 ;  /* 0x03e000049c187df3 */ /* 0x000fe60008000818 */
[----:B------:R-:W-:Y:S02]  /*3d70*/  WARPGROUP.DEPBAR.LE gsb0, 0x0 ;  /* 0x00008000000079c5 */ /* 0x000fe40000010000 */
[----:B----4-:R-:W-:Y:S05]  /*3d80*/  @!P0 BRA `(.L_x_1158) ;  /* 0x0000000000048947 */ /* 0x010fea0003800000 */
[----:B------:R-:W-:Y:S01]  /*3d90*/  BPT.TRAP 0x1 ;  /* 0x000000040000795c */ /* 0x000fe20000300000 */
.L_x_1158:
[----:B------:R-:W-:Y:S01]  /*3da0*/  UISETP.NE.AND UP1, UPT, UR48, URZ, UPT ;  /* 0x0000003f3000728c */ /* 0x000fe2000bf25270 */
[----:B---3--:R-:W-:Y:S01]  /*3db0*/  VIADD R11, R160, 0xfffffffe ;  /* 0xfffffffea00b7836 */ /* 0x008fe20000000000 */
[----:B------:R-:W-:Y:S02]  /*3dc0*/  UISETP.NE.AND UP0, UPT, UR47, URZ, UPT ;  /* 0x0000003f2f00728c */ /* 0x000fe4000bf05270 */
[----:B------:R-:W-:Y:S01]  /*3dd0*/  UIADD3 UR55, UR55, 0x28460, URZ ;  /* 0x0002846037377890 */ /* 0x000fe2000fffe03f */
[----:B------:R-:W-:-:S03]  /*3de0*/  UMOV UR14, UR38 ;  /* 0x00000026000e7c82 */ /* 0x000fc60008000000 */
[----:B------:R-:W-:Y:S01]  /*3df0*/  PLOP3.LUT P1, PT, PT, PT, UP0, 0x40, 0x0 ;  /* 0x000000000000781c */ /* 0x000fe20003f2e808 */
[----:B------:R-:W-:Y:S02]  /*3e00*/  UPRMT UR55, UR51, 0x654, UR55 ;  /* 0x0000065433377896 */ /* 0x000fe40008000037 */
[----:B------:R-:W-:Y:S01]  /*3e10*/  @UP1 ULDC UR6, c[0x0][0x44c] ;  /* 0x0001130000061ab9 */ /* 0x000fe20000000800 */
[----:B------:R-:W-:Y:S01]  /*3e20*/  @UP1 ULDC UR15, c[0x0][0x450] ;  /* 0x00011400000f1ab9 */ /* 0x000fe20000000800 */
[----:B------:R-:W-:-:S04]  /*3e30*/  UIMAD.WIDE.U32 UR6, UR38, UR6, URZ ;  /* 0x00000006260672a5 */ /* 0x000fc8000f8e003f */
[----:B------:R-:W-:Y:S01]  /*3e40*/  @UP1 USHF.R.U32.HI UR14, URZ, UR15, UR7 ;  /* 0x0000000f3f0e1299 */ /* 0x000fe20008011607 */
[----:B------:R-:W-:Y:S03]  /*3e50*/  SYNCS.ARRIVE.TRANS64.RED.A1T0 RZ, [UR55], RZ ;  /* 0x000000ffffff79a7 */ /* 0x000fe60008100437 */
[----:B------:R-:W-:-:S04]  /*3e60*/  UIADD3 UR54, UR54, UR14, URZ ;  /* 0x0000000e36367290 */ /* 0x000fc8000fffe03f */
[----:B------:R-:W-:Y:S01]  /*3e70*/  UIADD3 UR11, UR54, UR11, URZ ;  /* 0x0000000b360b7290 */ /* 0x000fe2000fffe03f */
[----:B------:R-:W-:Y:S11]  /*3e80*/  @P1 BRA `(.L_x_1159) ;  /* 0x00000000004c1947 */ /* 0x000ff60003800000 */
[----:B------:R-:W-:Y:S01]  /*3e90*/  ISETP.LT.AND P1, PT, RZ, UR54, PT ;  /* 0x00000036ff007c0c */ /* 0x000fe2000bf21270 */
[----:B------:R-:W-:-:S12]  /*3ea0*/  UIADD3 UR18, UR54, -0x1, URZ ;  /* 0xffffffff36127890 */ /* 0x000fd8000fffe03f */
[----:B------:R-:W-:Y:S05]  /*3eb0*/  @P1 BRA `(.L_x_1160) ;  /* 0x0000000000201947 */ /* 0x000fea0003800000 */
[----:B------:R-:W-:Y:S01]  /*3ec0*/  ULDC UR19, c[0x0][0x9e4] ;  /* 0x0002790000137ab9 */ /* 0x000fe20000000800 */
[----:B------:R-:W-:Y:S02]  /*3ed0*/  UIADD3 UR18, -UR54, URZ, URZ ;  /* 0x0000003f36127290 */ /* 0x000fe4000fffe13f */
[----:B------:R-:W-:-:S11]  /*3ee0*/  UISETP.NE.AND UP0, UPT, UR19, 0x1, UPT ;  /* 0x000000011300788c */ /* 0x000fd6000bf05270 */
[----:B------:R-:W-:Y:S02]  /*3ef0*/  @UP0 ULDC.64 UR6, c[0x0][0x9e8] ;  /* 0x00027a0000060ab9 */ /* 0x000fe40000000a00 */
[----:B------:R-:W-:-:S04]  /*3f00*/  UIMAD.WIDE.U32 UR14, UR18, UR6, URZ ;  /* 0x00000006120e72a5 */ /* 0x000fc8000f8e003f */
[----:B------:R-:W-:-:S04]  /*3f10*/  @UP0 USHF.R.U32.HI UR18, URZ, UR7, UR15 ;  /* 0x000000073f120299 */ /* 0x000fc8000801160f */
[----:B------:R-:W-:Y:S01]  /*3f20*/  ULOP3.LUT UR18, URZ, UR18, URZ, 0x33, !UPT ;  /* 0x000000123f127292 */ /* 0x000fe2000f8e333f */
[----:B------:R-:W-:Y:S11]  /*3f30*/  BRA `(.L_x_1161) ;  /* 0x0000000000147947 */ /* 0x000ff60003800000 */
.L_x_1160:
[----:B------:R-:W-:Y:S02]  /*3f40*/  ULDC UR19, c[0x0][0x9e4] ;  /* 0x0002790000137ab9 */ /* 0x000fe40000000800 */
[----:B------:R-:W-:-:S11]  /*3f50*/  UISETP.NE.AND UP0, UPT, UR19, 0x1, UPT ;  /* 0x000000011300788c */ /* 0x000fd6000bf05270 */
[----:B------:R-:W-:Y:S02]  /*3f60*/  @UP0 ULDC.64 UR6, c[0x0][0x9e8] ;  /* 0x00027a0000060ab9 */ /* 0x000fe40000000a00 */
[----:B------:R-:W-:-:S04]  /*3f70*/  UIMAD.WIDE.U32 UR14, UR18, UR6, URZ ;  /* 0x00000006120e72a5 */ /* 0x000fc8000f8e003f */
[----:B------:R-:W-:-:S12]  /*3f80*/  @UP0 USHF.R.U32.HI UR18, URZ, UR7, UR15 ;  /* 0x000000073f120299 */ /* 0x000fd8000801160f */
.L_x_1161:
[----:B------:R-:W-:-:S04]  /*3f90*/  UIMAD UR18, UR18, UR19, UR19 ;  /* 0x00000013121272a4 */ /* 0x000fc8000f8e0213 */
[----:B------:R-:W-:-:S04]  /*3fa0*/  UISETP.LT.AND UP0, UPT, UR11, UR18, UPT ;  /* 0x000000120b00728c */ /* 0x000fc8000bf01270 */
[----:B------:R-:W-:-:S12]  /*3fb0*/  USEL UR11, UR11, UR18, UP0 ;  /* 0x000000120b0b7287 */ /* 0x000fd80008000000 */
.L_x_1159:
[----:B------:R-:W-:-:S04]  /*3fc0*/  USHF.R.S32.HI UR6, URZ, 0x1f, UR11 ;  /* 0x0000001f3f067899 */ /* 0x000fc8000801140b */
[----:B------:R-:W-:-:S04]  /*3fd0*/  ULEA.HI UR6, UR6, UR11, URZ, 0x6 ;  /* 0x0000000b06067291 */ /* 0x000fc8000f8f303f */
[----:B------:R-:W-:-:S04]  /*3fe0*/  USHF.R.S32.HI UR6, URZ, 0x6, UR6 ;  /* 0x000000063f067899 */ /* 0x000fc80008011406 */
[----:B------:R-:W-:-:S04]  /*3ff0*/  UISETP.LT.AND UP0, UPT, UR41, UR6, UPT ;  /* 0x000000062900728c */ /* 0x000fc8000bf01270 */
[----:B------:R-:W-:-:S06]  /*4000*/  USEL UR58, UR41, UR6, !UP0 ;  /* 0x00000006293a7287 */ /* 0x000fcc000c000000 */
[----:B------:R-:W-:-:S13]  /*4010*/  ISETP.GE.AND P1, PT, R11, UR58, PT ;  /* 0x0000003a0b007c0c */ /* 0x000fda000bf26270 */
[----:B------:R-:W-:Y:S05]  /*4020*/  @!P1 BRA `(.L_x_1162) ;  /* 0x0000002000f89947 */ /* 0x000fea0003800000 */
[----:B------:R-:W-:Y:S01]  /*4030*/  IMAD.MOV.U32 R13, RZ, RZ, R8 ;  /* 0x000000ffff0d7224 */ /* 0x000fe200078e0008 */
[----:B------:R-:W-:Y:S01]  /*4040*/  ULDC UR51, c[0x0][0x9e4] ;  /* 0x0002790000337ab9 */ /* 0x000fe20000000800 */
[----:B------:R-:W-:Y:S01]  /*4050*/  IMAD.MOV.U32 R12, RZ, RZ, R5 ;  /* 0x000000ffff0c7224 */ /* 0x000fe200078e0005 */
[----:B------:R-:W-:Y:S01]  /*4060*/  ULDC UR54, c[0x0][0x9dc] ;  /* 0x0002770000367ab9 */ /* 0x000fe20000000800 */
[----:B------:R-:W-:-:S05]  /*4070*/  ULDC UR55, c[0x0][0x9e0] ;  /* 0x0002780000377ab9 */ /* 0x000fca0000000800 */
.L_x_1181:
[----:B------:R-:W-:-:S04]  /*4080*/  UIADD3 UR43, UR43, 0x1, URZ ;  /* 0x000000012b2b7890 */ /* 0x000fc8000fffe03f */
[----:B------:R-:W-:-:S04]  /*4090*/  UISETP.NE.AND UP0, UPT, UR43, 0x2, UPT ;  /* 0x000000022b00788c */ /* 0x000fc8000bf05270 */
[----:B------:R-:W-:Y:S02]  /*40a0*/  USEL UR6, URZ, 0x1, UP0 ;  /* 0x000000013f067887 */ /* 0x000fe40008000000 */
[----:B------:R-:W-:Y:S02]  /*40b0*/  USEL UR43, UR43, URZ, UP0 ;  /* 0x0000003f2b2b7287 */ /* 0x000fe40008000000 */
[----:B------:R-:W-:Y:S01]  /*40c0*/  ULOP3.LUT UR44, UR44, UR6, URZ, 0x3c, !UPT ;  /* 0x000000062c2c7292 */ /* 0x000fe2000f8e3c3f */
[----:B------:R-:W-:Y:S11]  /*40d0*/  @!P0 BRA `(.L_x_1163) ;  /* 0x0000000000048947 */ /* 0x000ff60003800000 */
[----:B------:R-:W-:Y:S01]  /*40e0*/  BPT.TRAP 0x1 ;  /* 0x000000040000795c */ /* 0x000fe20000300000 */
.L_x_1163:
[----:B------:R-:W3:Y:S01]  /*40f0*/  S2UR UR57, SR_CgaCtaId ;  /* 0x00000000003979c3 */ /* 0x000ee20000008800 */
[----:B------:R-:W-:Y:S01]  /*4100*/  UMOV UR6, 0x400 ;  /* 0x0000040000067882 */ /* 0x000fe20000000000 */
[----:B01----:R-:W-:-:S05]  /*4110*/  IMAD.U32 R10, RZ, RZ, UR44 ;  /* 0x0000002cff0a7e24 */ /* 0x003fca000f8e00ff */
[----:B------:R-:W-:Y:S01]  /*4120*/  SHF.L.U32 R10, R10, 0x1f, RZ ;  /* 0x0000001f0a0a7819 */ /* 0x000fe200000006ff */
[----:B---3--:R-:W-:-:S04]  /*4130*/  ULEA UR6, UR57, UR6, 0x18 ;  /* 0x0000000639067291 */ /* 0x008fc8000f8ec03f */
[----:B------:R-:W-:-:S09]  /*4140*/  ULEA UR56, UR43, UR6, 0x3 ;  /* 0x000000062b387291 */ /* 0x000fd2000f8e183f */
[----:B------:R0:W1:Y:S01]  /*4150*/  SYNCS.PHASECHK.TRANS64.TRYWAIT P1, [UR56+0x28430], R10 ;  /* 0x0284300aff0075a7 */ /* 0x0000620008020178 */
[----:B------:R-:W-:Y:S05]  /*4160*/  @!P0 BRA `(.L_x_1164) ;  /* 0x0000000000048947 */ /* 0x000fea0003800000 */
[----:B------:R-:W-:Y:S01]  /*4170*/  BPT.TRAP 0x1 ;  /* 0x000000040000795c */ /* 0x000fe20000300000 */
.L_x_1164:
[----:B-1----:R-:W-:Y:S05]  /*4180*/  @P1 BRA `(.L_x_1165) ;  /* 0x0000000000081947 */ /* 0x002fea0003800000 */
[----:B------:R-:W1:Y:S02]  /*4190*/  SYNCS.PHASECHK.TRANS64.TRYWAIT P1, [UR56+0x28430], R10 ;  /* 0x0284300aff0075a7 */ /* 0x000e640008020178 */
[----:B-1----:R-:W-:Y:S05]  /*41a0*/  @!P1 BRA `(.L_x_1166) ;  /* 0x000000f000589947 */ /* 0x002fea0003800000 */
.L_x_1165:
[----:B------:R-:W-:Y:S01]  /*41b0*/  ULEA UR34, UR43, UR49, 0xa ;  /* 0x000000312b227291 */ /* 0x000fe2000f8e503f */
[----:B------:R-:W-:Y:S01]  /*41c0*/  WARPGROUP.ARRIVE ;  /* 0x00000000000079c5 */ /* 0x000fe20000000000 */
[----:B------:R-:W-:Y:S01]  /*41d0*/  UMOV UR35, 0x40000040 ;  /* 0x4000004000237882 */ /* 0x000fe20000000000 */
[----:B------:R-:W-:Y:S01]  /*41e0*/  UMOV UR7, 0x40000040 ;  /* 0x4000004000077882 */ /* 0x000fe20000000000 */
[----:B------:R-:W-:-:S03]  /*41f0*/  UIADD3 UR6, UR34, 0x2, URZ ;  /* 0x0000000222067890 */ /* 0x000fc6000fffe03f */
[----:B--2---:R-:W2:Y:S01]  /*4200*/  S2R R0, SR_TID.X ;  /* 0x0000000000007919 */ /* 0x004ea20000002100 */
[----:B------:R-:W-:Y:S01]  /*4210*/  UIADD3 UR10, UR34, 0x4, URZ ;  /* 0x00000004220a7890 */ /* 0x000fe2000fffe03f */
[----:B------:R-:W-:Y:S01]  /*4220*/  UMOV UR11, 0x40000040 ;  /* 0x40000040000b7882 */ /* 0x000fe20000000000 */
[----:B------:R-:W-:Y:S01]  /*4230*/  QGMMA.64x64x32.F32.E4M3.E4M3 R152, gdesc[UR32], RZ, !UPT, gsb0 ;  /* 0x00e00000209879f3 */ /* 0x000fe2000c0008ff */
        /* <DEDUP_REMOVED lines=10> */
[----:B--2---:R-:W-:-:S04]  /*42e0*/  SHF.R.U32.HI R197, RZ, 0x7, R0 ;  /* 0x00000007ffc57819 */ /* 0x004fc80000011600 */
[----:B------:R-:W-:Y:S01]  /*42f0*/  IADD3 R0, -R197, 0xb, RZ ;  /* 0x0000000bc5007810 */ /* 0x000fe20007ffe1ff */
        /* <DEDUP_REMOVED lines=25> */
.L_x_1167:
[----:B------:R-:W-:Y:S01]  /*4490*/  UISETP.NE.AND UP1, UPT, UR48, URZ, UPT ;  /* 0x0000003f3000728c */ /* 0x000fe2000bf25270 */
[----:B------:R-:W-:Y:S01]  /*44a0*/  VIADD R14, R17, UR38 ;  /* 0x00000026110e7c36 */ /* 0x000fe20008000000 */
[----:B------:R-:W3:Y:S01]  /*44b0*/  LDC R6, c[0x0][0x2f0] ;  /* 0x0000bc00ff067b82 */ /* 0x000ee20000000800 */
[----:B------:R-:W-:Y:S01]  /*44c0*/  UISETP.NE.AND UP0, UPT, UR47, URZ, UPT ;  /* 0x0000003f2f00728c */ /* 0x000fe2000bf05270 */
[----:B------:R-:W-:Y:S02]  /*44d0*/  UMOV UR10, UR54 ;  /* 0x00000036000a7c82 */ /* 0x000fe40008000000 */
[----:B------:R-:W-:Y:S02]  /*44e0*/  PLOP3.LUT P1, PT, PT, PT, UP1, 0x80, 0x0 ;  /* 0x000000000000781c */ /* 0x000fe40003f2f018 */
[----:B------:R-:W-:Y:S02]  /*44f0*/  PLOP3.LUT P2, PT, PT, PT, UP1, 0x80, 0x0 ;  /* 0x000000000000781c */ /* 0x000fe40003f4f018 */
[----:B------:R-:W4:Y:S01]  /*4500*/  LDC R7, c[0x0][0x288] ;  /* 0x0000a200ff077b82 */ /* 0x000f220000000800 */
[----:B------:R-:W-:-:S08]  /*4510*/  @UP1 ULDC UR6, c[0x0][0x44c] ;  /* 0x0001130000061ab9 */ /* 0x000fd00000000800 */
[----:B-1----:R-:W-:Y:S01]  /*4520*/  @P1 IMAD.HI.U32 R5, R14, UR6, RZ ;  /* 0x000000060e051c27 */ /* 0x002fe2000f8e00ff */
[----:B------:R-:W-:Y:S01]  /*4530*/  @UP1 ULDC UR6, c[0x0][0x450] ;  /* 0x0001140000061ab9 */ /* 0x000fe20000000800 */
[----:B------:R-:W-:-:S03]  /*4540*/  PLOP3.LUT P1, PT, PT, PT, UP0, 0x40, 0x0 ;  /* 0x000000000000781c */ /* 0x000fc60003f2e808 */
[----:B------:R-:W-:Y:S01]  /*4550*/  @P2 SHF.R.U32.HI R14, RZ, UR6, R5 ;  /* 0x00000006ff0e2c19 */ /* 0x000fe20008011605 */
[----:B------:R-:W-:Y:S01]  /*4560*/  IMAD.SHL.U32 R5, R11, 0x40, RZ ;  /* 0x000000400b057824 */ /* 0x000fe200078e00ff */
[----:B------:R-:W-:-:S03]  /*4570*/  UIADD3 UR6, UR56, 0x28440, URZ ;  /* 0x0002844038067890 */ /* 0x000fc6000fffe03f */
[----:B------:R-:W1:Y:S01]  /*4580*/  SHFL.IDX PT, R15, R14, RZ, 0x1c1f ;  /* 0x001c1fff0e0f7589 */ /* 0x000e6200000e0000 */
[----:B------:R-:W-:Y:S01]  /*4590*/  IADD3 R9, -R5, 0x1, RZ ;  /* 0x0000000105097810 */ /* 0x000fe20007ffe1ff */
[----:B------:R-:W-:-:S04]  /*45a0*/  UPRMT UR6, UR57, 0x654, UR6 ;  /* 0x0000065439067896 */ /* 0x000fc80008000006 */
[----:B------:R-:W-:-:S04]  /*45b0*/  IMAD R9, R2, -0x2, R9 ;  /* 0xfffffffe02097824 */ /* 0x000fc800078e0209 */
[----:B---3--:R-:W-:Y:S01]  /*45c0*/  IMAD R8, R6, UR39, R9 ;  /* 0x0000002706087c24 */ /* 0x008fe2000f8e0209 */
[----:B------:R-:W-:Y:S01]  /*45d0*/  SYNCS.ARRIVE.TRANS64.RED.A1T0 RZ, [UR6], RZ ;  /* 0x000000ffffff79a7 */ /* 0x000fe20008100406 */
[----:B------:R-:W-:Y:S02]  /*45e0*/  ULOP3.LUT UR6, URZ, UR10, URZ, 0x33, !UPT ;  /* 0x0000000a3f067292 */ /* 0x000fe4000f8e333f */
[----:B----4-:R-:W-:-:S04]  /*45f0*/  IMAD.IADD R8, R8, 0x1, -R7 ;  /* 0x0000000108087824 */ /* 0x010fc800078e0a07 */
[C---:B------:R-:W-:Y:S02]  /*4600*/  VIADD R194, R8.reuse, UR55 ;  /* 0x0000003708c27c36 */ /* 0x040fe40008000000 */
[----:B------:R-:W-:Y:S02]  /*4610*/  VIADD R196, R8, UR6 ;  /* 0x0000000608c47c36 */ /* 0x000fe40008000000 */
[----:B-1----:R-:W-:Y:S02]  /*4620*/  IMAD.IADD R20, R194, 0x1, R15 ;  /* 0x00000001c2147824 */ /* 0x002fe400078e020f */
[----:B------:R-:W-:Y:S01]  /*4630*/  IMAD.IADD R21, R15, 0x1, R196 ;  /* 0x000000010f157824 */ /* 0x000fe200078e02c4 */
[----:B------:R-:W-:Y:S06]  /*4640*/  @P1 BRA `(.L_x_1168) ;  /* 0x00000000005c1947 */ /* 0x000fec0003800000 */
[----:B------:R-:W-:Y:S01]  /*4650*/  IMAD R8, R6, UR39, R15 ;  /* 0x0000002706087c24 */ /* 0x000fe2000f8e020f */
[----:B------:R-:W-:Y:S03]  /*4660*/  BSSY B0, `(.L_x_1169) ;  /* 0x0000011000007945 */ /* 0x000fe60003800000 */
[----:B------:R-:W-:-:S05]  /*4670*/  IMAD.IADD R15, R8, 0x1, -R7 ;  /* 0x00000001080f7824 */ /* 0x000fca00078e0a07 */
[----:B------:R-:W-:-:S13]  /*4680*/  ISETP.GT.AND P1, PT, R15, -0x1, PT ;  /* 0xffffffff0f00780c */ /* 0x000fda0003f24270 */
[----:B------:R-:W-:Y:S05]  /*4690*/  @P1 BRA `(.L_x_1170) ;  /* 0x0000000000201947 */ /* 0x000fea0003800000 */
[----:B------:R-:W-:Y:S01]  /*46a0*/  IMAD.U32 R198, RZ, RZ, UR51 ;  /* 0x00000033ffc67e24 */ /* 0x000fe2000f8e00ff */
[----:B------:R-:W-:-:S04]  /*46b0*/  LOP3.LUT R15, RZ, R15, RZ, 0x33, !PT ;  /* 0x0000000fff0f7212 */ /* 0x000fc800078e33ff */
[----:B------:R-:W-:-:S13]  /*46c0*/  ISETP.NE.AND P1, PT, R198, 0x1, PT ;  /* 0x00000001c600780c */ /* 0x000fda0003f25270 */
[----:B------:R-:W1:Y:S02]  /*46d0*/  @P1 LDC.64 R8, c[0x0][0x9e8] ;  /* 0x00027a00ff081b82 */ /* 0x000e640000000a00 */
[----:B-1----:R-:W-:-:S05]  /*46e0*/  @P1 IMAD.HI.U32 R8, R15, R8, RZ ;  /* 0x000000080f081227 */ /* 0x002fca00078e00ff */
[----:B------:R-:W-:-:S04]  /*46f0*/  @P1 SHF.R.U32.HI R15, RZ, R9, R8 ;  /* 0x00000009ff0f1219 */ /* 0x000fc80000011608 */
[----:B------:R-:W-:Y:S01]  /*4700*/  LOP3.LUT R15, RZ, R15, RZ, 0x33, !PT ;  /* 0x0000000fff0f7212 */ /* 0x000fe200078e33ff */
[----:B------:R-:W-:Y:S06]  /*4710*/  BRA `(.L_x_1171) ;  /* 0x0000000000147947 */ /* 0x000fec0003800000 */
.L_x_1170:
[----:B------:R-:W-:-:S05]  /*4720*/  IMAD.U32 R198, RZ, RZ, UR51 ;  /* 0x00000033ffc67e24 */ /* 0x000fca000f8e00ff */
[----:B------:R-:W-:-:S13]  /*4730*/  ISETP.NE.AND P1, PT, R198, 0x1, PT ;  /* 0x00000001c600780c */ /* 0x000fda0003f25270 */
[----:B------:R-:W1:Y:S02]  /*4740*/  @P1 LDC.64 R8, c[0x0][0x9e8] ;  /* 0x00027a00ff081b82 */ /* 0x000e640000000a00 */
[----:B-1----:R-:W-:-:S05]  /*4750*/  @P1 IMAD.HI.U32 R8, R15, R8, RZ ;  /* 0x000000080f081227 */ /* 0x002fca00078e00ff */
[----:B------:R-:W-:-:S07]  /*4760*/  @P1 SHF.R.U32.HI R15, RZ, R9, R8 ;  /* 0x00000009ff0f1219 */ /* 0x000fce0000011608 */
.L_x_1171:
[----:B------:R-:W-:Y:S05]  /*4770*/  BSYNC B0 ;  /* 0x0000000000007941 */ /* 0x000fea0003800000 */
.L_x_1169:
[----:B------:R-:W-:-:S04]  /*4780*/  IMAD R15, R15, R198, -R5 ;  /* 0x000000c60f0f7224 */ /* 0x000fc800078e0a05 */
[----:B------:R-:W-:-:S05]  /*4790*/  IMAD R15, R2, -0x2, R15 ;  /* 0xfffffffe020f7824 */ /* 0x000fca00078e020f */
[----:B------:R-:W-:Y:S02]  /*47a0*/  VIADDMNMX R20, R15, R198, R20, PT ;  /* 0x000000c60f147246 */ /* 0x000fe40003800114 */
[----:B------:R-:W-:-:S07]  /*47b0*/  VIMNMX R21, R21, R15, !PT ;  /* 0x0000000f15157248 */ /* 0x000fce0007fe0100 */
.L_x_1168:
[----:B------:R-:W-:Y:S01]  /*47c0*/  ISETP.GT.AND P1, PT, R11, -0x1, PT ;  /* 0xffffffff0b00780c */ /* 0x000fe20003f24270 */
[----:B------:R-:W1:Y:S01]  /*47d0*/  SHFL.IDX PT, R9, R14, 0x1, 0x1c1f ;  /* 0x003c1f000e097f89 */ /* 0x000e6200000e0000 */
[----:B------:R-:W-:Y:S02]  /*47e0*/  UISETP.NE.AND UP0, UPT, UR47, URZ, UPT ;  /* 0x0000003f2f00728c */ /* 0x000fe4000bf05270 */
[C---:B------:R-:W-:Y:S02]  /*47f0*/  ISETP.GT.AND P4, PT, R21.reuse, 0x1, P1 ;  /* 0x000000011500780c */ /* 0x040fe40000f84270 */
[----:B------:R-:W-:Y:S02]  /*4800*/  ISETP.GT.AND P5, PT, R21, RZ, P1 ;  /* 0x000000ff1500720c */ /* 0x000fe40000fa4270 */
[C---:B------:R-:W-:Y:S02]  /*4810*/  ISETP.LT.OR P4, PT, R20.reuse, 0x2, P4 ;  /* 0x000000021400780c */ /* 0x040fe40002781670 */
[----:B------:R-:W-:-:S02]  /*4820*/  ISETP.LT.OR P5, PT, R20, 0x1, P5 ;  /* 0x000000011400780c */ /* 0x000fc40002fa1670 */
[----:B------:R-:W-:Y:S02]  /*4830*/  FSEL R153, R153, -INF , !P4 ;  /* 0xff80000099997808 */ /* 0x000fe40006000000 */
[C---:B------:R-:W-:Y:S02]  /*4840*/  ISETP.GT.AND P4, PT, R21.reuse, 0x18, P1 ;  /* 0x000000181500780c */ /* 0x040fe40000f84270 */
[----:B------:R-:W-:Y:S02]  /*4850*/  FSEL R15, R152, -INF , !P5 ;  /* 0xff800000980f7808 */ /* 0x000fe40006800000 */
[----:B------:R-:W-:Y:S02]  /*4860*/  ISETP.LT.OR P4, PT, R20, 0x19, P4 ;  /* 0x000000191400780c */ /* 0x000fe40002781670 */
[C---:B------:R-:W-:Y:S02]  /*4870*/  ISETP.GT.AND P6, PT, R21.reuse, 0x8, P1 ;  /* 0x000000081500780c */ /* 0x040fe40000fc4270 */
[----:B------:R-:W-:-:S02]  /*4880*/  ISETP.GT.AND P2, PT, R21, 0x9, P1 ;  /* 0x000000091500780c */ /* 0x000fc40000f44270 */
[C---:B------:R-:W-:Y:S01]  /*4890*/  ISETP.GT.AND P3, PT, R21.reuse, 0x10, P1 ;  /* 0x000000101500780c */ /* 0x040fe20000f64270 */
[----:B-1----:R-:W-:Y:S01]  /*48a0*/  IMAD.IADD R14, R194, 0x1, R9 ;  /* 0x00000001c20e7824 */ /* 0x002fe200078e0209 */
[C---:B------:R-:W-:Y:S02]  /*48b0*/  ISETP.GT.AND P5, PT, R21.reuse, 0x11, P1 ;  /* 0x000000111500780c */ /* 0x040fe40000fa4270 */
[----:B------:R-:W-:Y:S02]  /*48c0*/  FSEL R164, R164, -INF , !P4 ;  /* 0xff800000a4a47808 */ /* 0x000fe40006000000 */
[----:B------:R-:W-:Y:S02]  /*48d0*/  ISETP.GT.AND P4, PT, R21, 0x29, P1 ;  /* 0x000000291500780c */ /* 0x000fe40000f84270 */
[C---:B------:R-:W-:Y:S02]  /*48e0*/  ISETP.LT.OR P6, PT, R20.reuse, 0x9, P6 ;  /* 0x000000091400780c */ /* 0x040fe400037c1670 */
[----:B------:R-:W-:-:S02]  /*48f0*/  ISETP.LT.OR P2, PT, R20, 0xa, P2 ;  /* 0x0000000a1400780c */ /* 0x000fc40001741670 */
[C---:B------:R-:W-:Y:S02]  /*4900*/  ISETP.LT.OR P3, PT, R20.reuse, 0x11, P3 ;  /* 0x000000111400780c */ /* 0x040fe40001f61670 */
[C---:B------:R-:W-:Y:S02]  /*4910*/  ISETP.LT.OR P5, PT, R20.reuse, 0x12, P5 ;  /* 0x000000121400780c */ /* 0x040fe40002fa1670 */
[----:B------:R-:W-:Y:S02]  /*4920*/  ISETP.LT.OR P4, PT, R20, 0x2a, P4 ;  /* 0x0000002a1400780c */ /* 0x000fe40002781670 */
[----:B------:R-:W-:Y:S02]  /*4930*/  FSEL R156, R156, -INF , !P6 ;  /* 0xff8000009c9c7808 */ /* 0x000fe40007000000 */
[----:B------:R-:W-:Y:S02]  /*4940*/  FSEL R157, R157, -INF , !P2 ;  /* 0xff8000009d9d7808 */ /* 0x000fe40005000000 */
[----:B------:R-:W-:-:S02]  /*4950*/  FSEL R160, R160, -INF , !P3 ;  /* 0xff800000a0a07808 */ /* 0x000fc40005800000 */
[----:B------:R-:W-:Y:S02]  /*4960*/  FSEL R161, R161, -INF , !P5 ;  /* 0xff800000a1a17808 */ /* 0x000fe40006800000 */
[C---:B------:R-:W-:Y:S02]  /*4970*/  ISETP.GT.AND P6, PT, R21.reuse, 0x19, P1 ;  /* 0x000000191500780c */ /* 0x040fe40000fc4270 */
[C---:B------:R-:W-:Y:S02]  /*4980*/  ISETP.GT.AND P2, PT, R21.reuse, 0x20, P1 ;  /* 0x000000201500780c */ /* 0x040fe40000f44270 */
[C---:B------:R-:W-:Y:S02]  /*4990*/  ISETP.GT.AND P3, PT, R21.reuse, 0x21, P1 ;  /* 0x000000211500780c */ /* 0x040fe40000f64270 */
[----:B------:R-:W-:Y:S02]  /*49a0*/  ISETP.GT.AND P5, PT, R21, 0x28, P1 ;  /* 0x000000281500780c */ /* 0x000fe40000fa4270 */
[----:B------:R-:W-:-:S02]  /*49b0*/  FSEL R173, R173, -INF , !P4 ;  /* 0xff800000adad7808 */ /* 0x000fc40006000000 */
[----:B------:R-:W-:Y:S02]  /*49c0*/  PLOP3.LUT P4, PT, PT, PT, UP0, 0x40, 0x0 ;  /* 0x000000000000781c */ /* 0x000fe40003f8e808 */
[C---:B------:R-:W-:Y:S02]  /*49d0*/  ISETP.LT.OR P6, PT, R20.reuse, 0x1a, P6 ;  /* 0x0000001a1400780c */ /* 0x040fe400037c1670 */
[C---:B------:R-:W-:Y:S02]  /*49e0*/  ISETP.LT.OR P2, PT, R20.reuse, 0x21, P2 ;  /* 0x000000211400780c */ /* 0x040fe40001741670 */
[C---:B------:R-:W-:Y:S02]  /*49f0*/  ISETP.LT.OR P3, PT, R20.reuse, 0x22, P3 ;  /* 0x000000221400780c */ /* 0x040fe40001f61670 */
[----:B------:R-:W-:Y:S02]  /*4a00*/  ISETP.LT.OR P5, PT, R20, 0x29, P5 ;  /* 0x000000291400780c */ /* 0x000fe40002fa1670 */
[----:B------:R-:W-:-:S02]  /*4a10*/  FSEL R165, R165, -INF , !P6 ;  /* 0xff800000a5a57808 */ /* 0x000fc40007000000 */
[----:B------:R-:W-:Y:S02]  /*4a20*/  FSEL R168, R168, -INF , !P2 ;  /* 0xff800000a8a87808 */ /* 0x000fe40005000000 */
[----:B------:R-:W-:Y:S02]  /*4a30*/  FSEL R169, R169, -INF , !P3 ;  /* 0xff800000a9a97808 */ /* 0x000fe40005800000 */
[----:B------:R-:W-:Y:S02]  /*4a40*/  FSEL R172, R172, -INF , !P5 ;  /* 0xff800000acac7808 */ /* 0x000fe40006800000 */
[C---:B------:R-:W-:Y:S02]  /*4a50*/  ISETP.GT.AND P6, PT, R21.reuse, 0x30, P1 ;  /* 0x000000301500780c */ /* 0x040fe40000fc4270 */
[C---:B------:R-:W-:Y:S02]  /*4a60*/  ISETP.GT.AND P2, PT, R21.reuse, 0x31, P1 ;  /* 0x000000311500780c */ /* 0x040fe40000f44270 */
[----:B------:R-:W-:-:S02]  /*4a70*/  ISETP.GT.AND P3, PT, R21, 0x38, P1 ;  /* 0x000000381500780c */ /* 0x000fc40000f64270 */
[----:B------:R-:W-:Y:S02]  /*4a80*/  ISETP.GT.AND P5, PT, R21, 0x39, P1 ;  /* 0x000000391500780c */ /* 0x000fe40000fa4270 */
[C---:B------:R-:W-:Y:S02]  /*4a90*/  ISETP.LT.OR P6, PT, R20.reuse, 0x31, P6 ;  /* 0x000000311400780c */ /* 0x040fe400037c1670 */
[C---:B------:R-:W-:Y:S02]  /*4aa0*/  ISETP.LT.OR P2, PT, R20.reuse, 0x32, P2 ;  /* 0x000000321400780c */ /* 0x040fe40001741670 */
[C---:B------:R-:W-:Y:S02]  /*4ab0*/  ISETP.LT.OR P3, PT, R20.reuse, 0x39, P3 ;  /* 0x000000391400780c */ /* 0x040fe40001f61670 */
[----:B------:R-:W-:Y:S01]  /*4ac0*/  ISETP.LT.OR P5, PT, R20, 0x3a, P5 ;  /* 0x0000003a1400780c */ /* 0x000fe20002fa1670 */
[----:B------:R-:W-:Y:S01]  /*4ad0*/  IMAD.IADD R20, R196, 0x1, R9 ;  /* 0x00000001c4147824 */ /* 0x000fe200078e0209 */
[----:B------:R-:W-:-:S02]  /*4ae0*/  FSEL R176, R176, -INF , !P6 ;  /* 0xff800000b0b07808 */ /* 0x000fc40007000000 */
[----:B------:R-:W-:Y:S02]  /*4af0*/  FSEL R177, R177, -INF , !P2 ;  /* 0xff800000b1b17808 */ /* 0x000fe40005000000 */
[----:B------:R-:W-:Y:S02]  /*4b00*/  FSEL R180, R180, -INF , !P3 ;  /* 0xff800000b4b47808 */ /* 0x000fe40005800000 */
[----:B------:R-:W-:Y:S01]  /*4b10*/  FSEL R181, R181, -INF , !P5 ;  /* 0xff800000b5b57808 */ /* 0x000fe20006800000 */
        /* <DEDUP_REMOVED lines=14> */
.L_x_1174:
[----:B------:R-:W-:-:S05]  /*4c00*/  IMAD.U32 R152, RZ, RZ, UR51 ;  /* 0x00000033ff987e24 */ /* 0x000fca000f8e00ff */
[----:B------:R-:W-:-:S13]  /*4c10*/  ISETP.NE.AND P2, PT, R152, 0x1, PT ;  /* 0x000000019800780c */ /* 0x000fda0003f45270 */
[----:B------:R-:W1:Y:S02]  /*4c20*/  @P2 LDC.64 R8, c[0x0][0x9e8] ;  /* 0x00027a00ff082b82 */ /* 0x000e640000000a00 */
[----:B-1----:R-:W-:-:S05]  /*4c30*/  @P2 IMAD.HI.U32 R8, R21, R8, RZ ;  /* 0x0000000815082227 */ /* 0x002fca00078e00ff */
[----:B------:R-:W-:-:S07]  /*4c40*/  @P2 SHF.R.U32.HI R21, RZ, R9, R8 ;  /* 0x00000009ff152219 */ /* 0x000fce0000011608 */
.L_x_1175:
[----:B------:R-:W-:Y:S05]  /*4c50*/  BSYNC B0 ;  /* 0x0000000000007941 */ /* 0x000fea0003800000 */
.L_x_1173:
[----:B------:R-:W-:-:S04]  /*4c60*/  IMAD R5, R21, R152, -R5 ;  /* 0x0000009815057224 */ /* 0x000fc800078e0a05 */
[----:B------:R-:W-:-:S05]  /*4c70*/  IMAD R5, R2, -0x2, R5 ;  /* 0xfffffffe02057824 */ /* 0x000fca00078e0205 */
[----:B------:R-:W-:Y:S02]  /*4c80*/  VIADDMNMX R14, R5, R152, R14, PT ;  /* 0x00000098050e7246 */ /* 0x000fe4000380010e */
[----:B------:R-:W-:-:S07]  /*4c90*/  VIMNMX R20, R20, R5, !PT ;  /* 0x0000000514147248 */ /* 0x000fce0007fe0100 */
.L_x_1172:
[----:B------:R-:W-:Y:S02]  /*4ca0*/  FMNMX.FTZ R8, R15, R12, !PT ;  /* 0x0000000c0f087209 */ /* 0x000fe40007810000 */
[C---:B------:R-:W-:Y:S02]  /*4cb0*/  ISETP.GT.AND P3, PT, R20.reuse, RZ, P1 ;  /* 0x000000ff1400720c */ /* 0x040fe40000f64270 */
[----:B------:R-:W-:Y:S02]  /*4cc0*/  FMNMX.FTZ R5, R153, R8, !PT ;  /* 0x0000000899057209 */ /* 0x000fe40007810000 */
[----:B------:R-:W-:Y:S02]  /*4cd0*/  ISETP.GT.AND P5, PT, R20, 0x1, P1 ;  /* 0x000000011400780c */ /* 0x000fe40000fa4270 */
[----:B------:R-:W-:Y:S02]  /*4ce0*/  FMNMX.FTZ R8, R156, R5, !PT ;  /* 0x000000059c087209 */ /* 0x000fe40007810000 */
[----:B------:R-:W-:-:S02]  /*4cf0*/  ISETP.LT.OR P3, PT, R14, 0x1, P3 ;  /* 0x000000010e00780c */ /* 0x000fc40001f61670 */
[----:B------:R-:W-:Y:S02]  /*4d00*/  FMNMX.FTZ R5, R157, R8, !PT ;  /* 0x000000089d057209 */ /* 0x000fe40007810000 */
[----:B------:R-:W-:Y:S02]  /*4d10*/  ISETP.GT.AND P6, PT, R20, 0x8, P1 ;  /* 0x000000081400780c */ /* 0x000fe40000fc4270 */
[----:B------:R-:W-:Y:S02]  /*4d20*/  FMNMX.FTZ R8, R160, R5, !PT ;  /* 0x00000005a0087209 */ /* 0x000fe40007810000 */
[----:B------:R-:W-:Y:S02]  /*4d30*/  ISETP.LT.OR P5, PT, R14, 0x2, P5 ;  /* 0x000000020e00780c */ /* 0x000fe40002fa1670 */
[----:B------:R-:W-:Y:S02]  /*4d40*/  FMNMX.FTZ R5, R161, R8, !PT ;  /* 0x00000008a1057209 */ /* 0x000fe40007810000 */
[----:B------:R-:W-:-:S02]  /*4d50*/  FSEL R154, R154, -INF , !P3 ;  /* 0xff8000009a9a7808 */ /* 0x000fc40005800000 */
        /* <DEDUP_REMOVED lines=15> */
[----:B------:R-:W-:Y:S02]  /*4e50*/  FSEL R159, R159, -INF , !P2 ;  /* 0xff8000009f9f7808 */ /* 0x000fe40005000000 */
[----:B------:R-:W-:Y:S02]  /*4e60*/  FMNMX.FTZ R8, R180, R5, !PT ;  /* 0x00000005b4087209 */ /* 0x000fe40007810000 */
[----:B------:R-:W-:-:S02]  /*4e70*/  ISETP.LT.OR P4, PT, R14, 0x11, P4 ;  /* 0x000000110e00780c */ /* 0x000fc40002781670 */
[----:B------:R-:W-:Y:S02]  /*4e80*/  FMNMX.FTZ R8, R181, R8, !PT ;  /* 0x00000008b5087209 */ /* 0x000fe40007810000 */
[----:B------:R-:W-:Y:S02]  /*4e90*/  ISETP.GT.AND P6, PT, R20, 0x18, P1 ;  /* 0x000000181400780c */ /* 0x000fe40000fc4270 */
[----:B------:R-:W-:Y:S01]  /*4ea0*/  ISETP.LT.OR P5, PT, R14, 0x12, P5 ;  /* 0x000000120e00780c */ /* 0x000fe20002fa1670 */
[----:B------:R-:W1:Y:S01]  /*4eb0*/  SHFL.BFLY PT, R5, R8, 0x2, 0x1f ;  /* 0x0c401f0008057f89 */ /* 0x000e6200000e0000 */
[----:B------:R-:W-:Y:S02]  /*4ec0*/  FSEL R162, R162, -INF , !P4 ;  /* 0xff800000a2a27808 */ /* 0x000fe40006000000 */
[----:B------:R-:W-:Y:S02]  /*4ed0*/  ISETP.GT.AND P2, PT, R20, 0x19, P1 ;  /* 0x000000191400780c */ /* 0x000fe40000f44270 */
[----:B------:R-:W-:-:S02]  /*4ee0*/  FSEL R163, R163, -INF , !P5 ;  /* 0xff800000a3a37808 */ /* 0x000fc40006800000 */
[----:B------:R-:W-:Y:S02]  /*4ef0*/  ISETP.LT.OR P6, PT, R14, 0x19, P6 ;  /* 0x000000190e00780c */ /* 0x000fe400037c1670 */
[----:B------:R-:W-:Y:S02]  /*4f00*/  ISETP.GT.AND P3, PT, R20, 0x20, P1 ;  /* 0x000000201400780c */ /* 0x000fe40000f64270 */
[----:B------:R-:W-:Y:S02]  /*4f10*/  ISETP.LT.OR P2, PT, R14, 0x1a, P2 ;  /* 0x0000001a0e00780c */ /* 0x000fe40001741670 */
[----:B------:R-:W-:Y:S02]  /*4f20*/  FSEL R166, R166, -INF , !P6 ;  /* 0xff800000a6a67808 */ /* 0x000fe40007000000 */
[----:B------:R-:W-:Y:S02]  /*4f30*/  ISETP.LT.OR P3, PT, R14, 0x21, P3 ;  /* 0x000000210e00780c */ /* 0x000fe40001f61670 */
[----:B------:R-:W-:-:S02]  /*4f40*/  ISETP.GT.AND P4, PT, R20, 0x21, P1 ;  /* 0x000000211400780c */ /* 0x000fc40000f84270 */
[----:B------:R-:W-:Y:S02]  /*4f50*/  FSEL R167, R167, -INF , !P2 ;  /* 0xff800000a7a77808 */ /* 0x000fe40005000000 */
[----:B------:R-:W-:Y:S02]  /*4f60*/  FSEL R170, R170, -INF , !P3 ;  /* 0xff800000aaaa7808 */ /* 0x000fe40005800000 */
[----:B------:R-:W-:Y:S02]  /*4f70*/  ISETP.GT.AND P5, PT, R20, 0x28, P1 ;  /* 0x000000281400780c */ /* 0x000fe40000fa4270 */
[----:B-1----:R-:W-:Y:S02]  /*4f80*/  FMNMX.FTZ R9, R8, R5, !PT ;  /* 0x0000000508097209 */ /* 0x002fe40007810000 */
[----:B------:R-:W-:Y:S02]  /*4f90*/  FMNMX.FTZ R8, R154, R13, !PT ;  /* 0x0000000d9a087209 */ /* 0x000fe40007810000 */
[----:B------:R-:W-:Y:S01]  /*4fa0*/  ISETP.LT.OR P4, PT, R14, 0x22, P4 ;  /* 0x000000220e00780c */ /* 0x000fe20002781670 */
[----:B------:R-:W1:Y:S01]  /*4fb0*/  SHFL.BFLY PT, R152, R9, 0x1, 0x1f ;  /* 0x0c201f0009987f89 */ /* 0x000e6200000e0000 */
[----:B------:R-:W-:-:S02]  /*4fc0*/  ISETP.GT.AND P6, PT, R20, 0x29, P1 ;  /* 0x000000291400780c */ /* 0x000fc40000fc4270 */
[----:B------:R-:W-:Y:S02]  /*4fd0*/  ISETP.LT.OR P5, PT, R14, 0x29, P5 ;  /* 0x000000290e00780c */ /* 0x000fe40002fa1670 */
[----:B------:R-:W-:Y:S02]  /*4fe0*/  FSEL R171, R171, -INF , !P4 ;  /* 0xff800000abab7808 */ /* 0x000fe40006000000 */
[----:B------:R-:W-:Y:S02]  /*4ff0*/  ISETP.GT.AND P2, PT, R20, 0x30, P1 ;  /* 0x000000301400780c */ /* 0x000fe40000f44270 */
[----:B------:R-:W-:Y:S02]  /*5000*/  FSEL R174, R174, -INF , !P5 ;  /* 0xff800000aeae7808 */ /* 0x000fe40006800000 */
[----:B------:R-:W-:Y:S02]  /*5010*/  ISETP.LT.OR P6, PT, R14, 0x2a, P6 ;  /* 0x0000002a0e00780c */ /* 0x000fe400037c1670 */
[----:B------:R-:W-:-:S02]  /*5020*/  ISETP.GT.AND P4, PT, R20, 0x31, P1 ;  /* 0x000000311400780c */ /* 0x000fc40000f84270 */
[C---:B------:R-:W-:Y:S02]  /*5030*/  ISETP.GT.AND P5, PT, R20.reuse, 0x38, P1 ;  /* 0x000000381400780c */ /* 0x040fe40000fa4270 */
[----:B------:R-:W-:Y:S02]  /*5040*/  ISETP.GT.AND P1, PT, R20, 0x39, P1 ;  /* 0x000000391400780c */ /* 0x000fe40000f24270 */
[C---:B------:R-:W-:Y:S02]  /*5050*/  ISETP.LT.OR P2, PT, R14.reuse, 0x31, P2 ;  /* 0x000000310e00780c */ /* 0x040fe40001741670 */
[----:B------:R-:W-:Y:S02]  /*5060*/  FSEL R175, R175, -INF , !P6 ;  /* 0xff800000afaf7808 */ /* 0x000fe40007000000 */
[----:B------:R-:W-:Y:S02]  /*5070*/  ISETP.LT.OR P4, PT, R14, 0x32, P4 ;  /* 0x000000320e00780c */ /* 0x000fe40002781670 */
[----:B-1----:R-:W-:Y:S01]  /*5080*/  FMNMX.FTZ R5, R9, R152, !PT ;  /* 0x0000009809057209 */ /* 0x002fe20007810000 */
[----:B------:R-:W-:Y:S01]  /*5090*/  IMAD.U32 R152, RZ, RZ, UR40 ;  /* 0x00000028ff987e24 */ /* 0x000fe2000f8e00ff */
[----:B------:R-:W-:-:S02]  /*50a0*/  FMNMX.FTZ R9, R155, R8, !PT ;  /* 0x000000089b097209 */ /* 0x000fc40007810000 */
[C---:B------:R-:W-:Y:S01]  /*50b0*/  FSETP.NEU.FTZ.AND P3, PT, R5.reuse, -INF , PT ;  /* 0xff8000000500780b */ /* 0x040fe20003f7d000 */
[----:B------:R-:W-:-:S01]  /*50c0*/  FFMA.FTZ R21, R5, R152, -8 ;  /* 0xc100000005157423 */ /* 0x000fc20000010098 */
[----:B------:R-:W-:Y:S02]  /*50d0*/  FMNMX.FTZ R8, R158, R9, !PT ;  /* 0x000000099e087209 */ /* 0x000fe40007810000 */
[----:B------:R-:W-:Y:S02]  /*50e0*/  FSEL R178, R178, -INF , !P2 ;  /* 0xff800000b2b27808 */ /* 0x000fe40005000000 */
[----:B------:R-:W-:Y:S02]  /*50f0*/  FMNMX.FTZ R9, R159, R8, !PT ;  /* 0x000000089f097209 */ /* 0x000fe40007810000 */
[----:B------:R-:W-:Y:S02]  /*5100*/  ISETP.LT.OR P5, PT, R14, 0x39, P5 ;  /* 0x000000390e00780c */ /* 0x000fe40002fa1670 */
[----:B------:R-:W-:-:S02]  /*5110*/  FMNMX.FTZ R8, R162, R9, !PT ;  /* 0x00000009a2087209 */ /* 0x000fc40007810000 */
[----:B------:R-:W-:Y:S02]  /*5120*/  FSEL R179, R179, -INF , !P4 ;  /* 0xff800000b3b37808 */ /* 0x000fe40006000000 */
[----:B------:R-:W-:Y:S02]  /*5130*/  FMNMX.FTZ R9, R163, R8, !PT ;  /* 0x00000008a3097209 */ /* 0x000fe40007810000 */
[----:B------:R-:W-:Y:S02]  /*5140*/  FSEL R8, R21, RZ, P3 ;  /* 0x000000ff15087208 */ /* 0x000fe40001800000 */
[----:B------:R-:W-:Y:S02]  /*5150*/  FMNMX.FTZ R152, R166, R9, !PT ;  /* 0x00000009a6987209 */ /* 0x000fe40007810000 */
[----:B------:R-:W-:Y:S01]  /*5160*/  ISETP.LT.OR P1, PT, R14, 0x3a, P1 ;  /* 0x0000003a0e00780c */ /* 0x000fe20000f21670 */
[--C-:B------:R-:W-:Y:S01]  /*5170*/  FFMA.FTZ R21, R15, UR40, -R8.reuse ;  /* 0x000000280f157c23 */ /* 0x100fe20008010808 */
[----:B------:R-:W-:Y:S01]  /*5180*/  FMNMX.FTZ R9, R167, R152, !PT ;  /* 0x00000098a7097209 */ /* 0x000fe20007810000 */
[--C-:B------:R-:W-:Y:S01]  /*5190*/  FFMA.FTZ R14, R157, UR40, -R8.reuse ;  /* 0x000000289d0e7c23 */ /* 0x100fe20008010808 */
[----:B------:R-:W-:Y:S01]  /*51a0*/  FSEL R182, R182, -INF , !P5 ;  /* 0xff800000b6b67808 */ /* 0x000fe20006800000 */
[----:B------:R1:W-:Y:S01]  /*51b0*/  MUFU.EX2 R152, R21 ;  /* 0x0000001500987308 */ /* 0x0003e20000000800 */
[----:B------:R-:W-:Y:S01]  /*51c0*/  FMNMX.FTZ R194, R170, R9, !PT ;  /* 0x00000009aac27209 */ /* 0x000fe20007810000 */
[--C-:B------:R-:W-:Y:S01]  /*51d0*/  FFMA.FTZ R157, R160, UR40, -R8.reuse ;  /* 0x00000028a09d7c23 */ /* 0x100fe20008010808 */
[----:B------:R-:W-:Y:S01]  /*51e0*/  FSEL R183, R183, -INF , !P1 ;  /* 0xff800000b7b77808 */ /* 0x000fe20004800000 */
        /* <DEDUP_REMOVED lines=9> */
[----:B-1----:R-:W-:Y:S01]  /*5280*/  FMNMX.FTZ R21, R175, R20, !PT ;  /* 0x00000014af157209 */ /* 0x002fe20007810000 */
[--C-:B------:R-:W-:Y:S01]  /*5290*/  FFMA.FTZ R164, R176, UR40, -R8.reuse ;  /* 0x00000028b0a47c23 */ /* 0x100fe20008010808 */
[----:B------:R-:W-:-:S01]  /*52a0*/  FFMA.FTZ R165, R177, UR40, -R8 ;  /* 0x00000028b1a57c23 */ /* 0x000fc20008010808 */
[----:B------:R-:W-:Y:S01]  /*52b0*/  FFMA.FTZ R181, R181, UR40, -R8 ;  /* 0x00000028b5b57c23 */ /* 0x000fe20008010808 */
[----:B------:R-:W-:Y:S01]  /*52c0*/  FMNMX.FTZ R20, R178, R21, !PT ;  /* 0x00000015b2147209 */ /* 0x000fe20007810000 */
[----:B------:R-:W-:Y:S01]  /*52d0*/  IMAD.U32 R177, RZ, RZ, UR40 ;  /* 0x00000028ffb17e24 */ /* 0x000fe2000f8e00ff */
[----:B------:R-:W-:Y:S01]  /*52e0*/  FSEL R173, R5, RZ, P3 ;  /* 0x000000ff05ad7208 */ /* 0x000fe20001800000 */
[----:B------:R-:W-:Y:S01]  /*52f0*/  MUFU.EX2 R9, R9 ;  /* 0x0000000900097308 */ /* 0x000fe20000000800 */
[----:B------:R-:W-:-:S03]  /*5300*/  FMNMX.FTZ R21, R179, R20, !PT ;  /* 0x00000014b3157209 */ /* 0x000fc60007810000 */
[----:B------:R-:W-:Y:S01]  /*5310*/  FADD.FTZ R173, -R173, R12 ;  /* 0x0000000cadad7221 */ /* 0x000fe20000010100 */
[----:B------:R-:W-:Y:S01]  /*5320*/  FMNMX.FTZ R20, R182, R21, !PT ;  /* 0x00000015b6147209 */ /* 0x000fe20007810000 */
[--C-:B------:R-:W-:Y:S02]  /*5330*/  FFMA.FTZ R21, R161, UR40, -R8.reuse ;  /* 0x00000028a1157c23 */ /* 0x100fe40008010808 */
[----:B------:R-:W-:Y:S01]  /*5340*/  FMUL.FTZ R173, R173, UR40 ;  /* 0x00000028adad7c20 */ /* 0x000fe20008410000 */
[----:B------:R-:W-:Y:S01]  /*5350*/  FMNMX.FTZ R194, R183, R20, !PT ;  /* 0x00000014b7c27209 */ /* 0x000fe20007810000 */
[----:B------:R-:W-:Y:S04]  /*5360*/  MUFU.EX2 R15, R15 ;  /* 0x0000000f000f7308 */ /* 0x000fe80000000800 */
[----:B------:R-:W1:Y:S04]  /*5370*/  SHFL.BFLY PT, R161, R194, 0x2, 0x1f ;  /* 0x0c401f00c2a17f89 */ /* 0x000e6800000e0000 */
[----:B------:R-:W-:Y:S08]  /*5380*/  MUFU.EX2 R20, R157 ;  /* 0x0000009d00147308 */ /* 0x000ff00000000800 */
[----:B------:R3:W-:Y:S08]  /*5390*/  MUFU.EX2 R157, R169 ;  /* 0x000000a9009d7308 */ /* 0x0007f00000000800 */
[----:B------:R-:W4:Y:S01]  /*53a0*/  MUFU.EX2 R173, R173 ;  /* 0x000000ad00ad7308 */ /* 0x000f220000000800 */
[----:B---3--:R-:W-:-:S01]  /*53b0*/  FFMA.FTZ R169, R180, UR40, -R8 ;  /* 0x00000028b4a97c23 */ /* 0x008fc20008010808 */
[----:B-1----:R-:W-:Y:S01]  /*53c0*/  FMNMX.FTZ R195, R194, R161, !PT ;  /* 0x000000a1c2c37209 */ /* 0x002fe20007810000 */
[----:B------:R-:W-:-:S05]  /*53d0*/  FFMA.FTZ R161, R172, UR40, -R8 ;  /* 0x00000028aca17c23 */ /* 0x000fca0008010808 */
[----:B------:R-:W1:Y:S01]  /*53e0*/  MUFU.EX2 R14, R14 ;  /* 0x0000000e000e7308 */ /* 0x000e620000000800 */
[----:B------:R-:W3:Y:S07]  /*53f0*/  SHFL.BFLY PT, R172, R195, 0x1, 0x1f ;  /* 0x0c201f00c3ac7f89 */ /* 0x000eee00000e0000 */
[----:B------:R-:W-:Y:S01]  /*5400*/  MUFU.EX2 R21, R21 ;  /* 0x0000001500157308 */ /* 0x000fe20000000800 */
[----:B----4-:R-:W-:-:S01]  /*5410*/  FFMA.FTZ R180, R173, R3, R152 ;  /* 0x00000003adb47223 */ /* 0x010fc20000010098 */
[-C--:B------:R-:W-:Y:S01]  /*5420*/  FMUL.FTZ R24, R24, R173.reuse ;  /* 0x000000ad18187220 */ /* 0x080fe20000410000 */
[-C--:B------:R-:W-:Y:S01]  /*5430*/  FMUL.FTZ R25, R25, R173.reuse ;  /* 0x000000ad19197220 */ /* 0x080fe20000410000 */
[----:B------:R-:W-:Y:S01]  /*5440*/  FMUL.FTZ R28, R28, R173 ;  /* 0x000000ad1c1c7220 */ /* 0x000fe20000410000 */
[----:B------:R-:W-:-:S01]  /*5450*/  FADD.FTZ R180, R9, R180 ;  /* 0x000000b409b47221 */ /* 0x000fc20000010000 */
        /* <DEDUP_REMOVED lines=11> */
[----:B---3--:R-:W-:Y:S01]  /*5510*/  FMNMX.FTZ R8, R195, R172, !PT ;  /* 0x000000acc3087209 */ /* 0x008fe20007810000 */
[-C--:B------:R-:W-:Y:S01]  /*5520*/  FMUL.FTZ R48, R48, R173.reuse ;  /* 0x000000ad30307220 */ /* 0x080fe20000410000 */
[-C--:B------:R-:W-:Y:S01]  /*5530*/  FMUL.FTZ R49, R49, R173.reuse ;  /* 0x000000ad31317220 */ /* 0x080fe20000410000 */
[----:B------:R-:W-:Y:S01]  /*5540*/  FMUL.FTZ R52, R52, R173 ;  /* 0x000000ad34347220 */ /* 0x000fe20000410000 */
[C---:B------:R-:W-:Y:S01]  /*5550*/  FSETP.NEU.FTZ.AND P1, PT, R8.reuse, -INF , PT ;  /* 0xff8000000800780b */ /* 0x040fe20003f3d000 */
[----:B------:R-:W-:Y:S01]  /*5560*/  FFMA.FTZ R176, R8, R177, -8 ;  /* 0xc100000008b07423 */ /* 0x000fe200000100b1 */
[-C--:B------:R-:W-:Y:S01]  /*5570*/  FMUL.FTZ R53, R53, R173.reuse ;  /* 0x000000ad35357220 */ /* 0x080fe20000410000 */
[----:B------:R-:W-:Y:S01]  /*5580*/  MUFU.EX2 R156, R156 ;  /* 0x0000009c009c7308 */ /* 0x000fe20000000800 */
[-C--:B------:R-:W-:Y:S01]  /*5590*/  FMUL.FTZ R56, R56, R173.reuse ;  /* 0x000000ad38387220 */ /* 0x080fe20000410000 */
[-C--:B------:R-:W-:Y:S01]  /*55a0*/  FMUL.FTZ R57, R57, R173.reuse ;  /* 0x000000ad39397220 */ /* 0x080fe20000410000 */
[----:B------:R-:W-:Y:S01]  /*55b0*/  FSEL R176, R176, RZ, P1 ;  /* 0x000000ffb0b07208 */ /* 0x000fe20000800000 */
[-C--:B------:R-:W-:Y:S01]  /*55c0*/  FMUL.FTZ R60, R60, R173.reuse ;  /* 0x000000ad3c3c7220 */ /* 0x080fe20000410000 */
[-C--:B------:R-:W-:Y:S01]  /*55d0*/  FMUL.FTZ R61, R61, R173.reuse ;  /* 0x000000ad3d3d7220 */ /* 0x080fe20000410000 */
[-C--:B------:R-:W-:Y:S01]  /*55e0*/  FMUL.FTZ R64, R64, R173.reuse ;  /* 0x000000ad40407220 */ /* 0x080fe20000410000 */
[----:B------:R-:W-:Y:S01]  /*55f0*/  FMUL.FTZ R65, R65, R173 ;  /* 0x000000ad41417220 */ /* 0x000fe20000410000 */
[--C-:B------:R-:W-:Y:S01]  /*5600*/  FFMA.FTZ R177, R154, UR40, -R176.reuse ;  /* 0x000000289ab17c23 */ /* 0x100fe200080108b0 */
[----:B------:R-:W-:-:S01]  /*5610*/  FFMA.FTZ R154, R158, UR40, -R176 ;  /* 0x000000289e9a7c23 */ /* 0x000fc200080108b0 */
[--C-:B------:R-:W-:Y:S01]  /*5620*/  FFMA.FTZ R158, R166, UR40, -R176.reuse ;  /* 0x00000028a69e7c23 */ /* 0x100fe200080108b0 */
[----:B------:R-:W-:Y:S01]  /*5630*/  FSEL R166, R8, RZ, P1 ;  /* 0x000000ff08a67208 */ /* 0x000fe20000800000 */
[--C-:B------:R-:W-:Y:S01]  /*5640*/  FFMA.FTZ R172, R155, UR40, -R176.reuse ;  /* 0x000000289bac7c23 */ /* 0x100fe200080108b0 */
[----:B------:R-:W-:-:S01]  /*5650*/  FFMA.FTZ R159, R159, UR40, -R176 ;  /* 0x000000289f9f7c23 */ /* 0x000fc200080108b0 */
[----:B------:R-:W-:Y:S01]  /*5660*/  MUFU.EX2 R177, R177 ;  /* 0x000000b100b17308 */ /* 0x000fe20000000800 */
[----:B------:R-:W-:-:S01]  /*5670*/  FFMA.FTZ R155, R162, UR40, -R176 ;  /* 0x00000028a29b7c23 */ /* 0x000fc200080108b0 */
[----:B------:R-:W-:Y:S01]  /*5680*/  FADD.FTZ R166, -R166, R13 ;  /* 0x0000000da6a67221 */ /* 0x000fe20000010100 */
[----:B------:R-:W-:-:S01]  /*5690*/  FFMA.FTZ R162, R163, UR40, -R176 ;  /* 0x00000028a3a27c23 */ /* 0x000fc200080108b0 */
[--C-:B------:R-:W-:Y:S01]  /*56a0*/  FFMA.FTZ R163, R167, UR40, -R176.reuse ;  /* 0x00000028a7a37c23 */ /* 0x100fe200080108b0 */
[----:B------:R-:W-:-:S01]  /*56b0*/  FFMA.FTZ R13, R170, UR40, -R176 ;  /* 0x00000028aa0d7c23 */ /* 0x000fc200080108b0 */
[----:B------:R-:W-:Y:S01]  /*56c0*/  FMUL.FTZ R166, R166, UR40 ;  /* 0x00000028a6a67c20 */ /* 0x000fe20008410000 */
[----:B------:R-:W-:-:S01]  /*56d0*/  FFMA.FTZ R170, R171, UR40, -R176 ;  /* 0x00000028abaa7c23 */ /* 0x000fc200080108b0 */
[----:B------:R-:W-:Y:S01]  /*56e0*/  MUFU.EX2 R172, R172 ;  /* 0x000000ac00ac7308 */ /* 0x000fe20000000800 */
[----:B------:R-:W-:-:S01]  /*56f0*/  FADD.FTZ R171, R15, R180 ;  /* 0x000000b40fab7221 */ /* 0x000fc20000010000 */
[--C-:B------:R-:W-:Y:S01]  /*5700*/  FFMA.FTZ R174, R174, UR40, -R176.reuse ;  /* 0x00000028aeae7c23 */ /* 0x100fe200080108b0 */
[----:B------:R-:W-:-:S01]  /*5710*/  FFMA.FTZ R175, R175, UR40, -R176 ;  /* 0x00000028afaf7c23 */ /* 0x000fc200080108b0 */
[----:B------:R-:W-:Y:S01]  /*5720*/  FFMA.FTZ R179, R179, UR40, -R176 ;  /* 0x00000028b3b37c23 */ /* 0x000fe200080108b0 */
[----:B-1----:R-:W-:-:S01]  /*5730*/  FADD.FTZ R171, R14, R171 ;  /* 0x000000ab0eab7221 */ /* 0x002fc20000010000 */
[----:B------:R-:W-:Y:S01]  /*5740*/  FFMA.FTZ R182, R182, UR40, -R176 ;  /* 0x00000028b6b67c23 */ /* 0x000fe200080108b0 */
        /* <DEDUP_REMOVED lines=9> */
[----:B------:R-:W3:Y:S01]  /*57e0*/  MUFU.EX2 R154, R154 ;  /* 0x0000009a009a7308 */ /* 0x000ee20000000800 */
[-C--:B------:R-:W-:Y:S01]  /*57f0*/  FMUL.FTZ R84, R84, R173.reuse ;  /* 0x000000ad54547220 */ /* 0x080fe20000410000 */
[-C--:B------:R-:W-:Y:S01]  /*5800*/  FMUL.FTZ R85, R85, R173.reuse ;  /* 0x000000ad55557220 */ /* 0x080fe20000410000 */
[-C--:B------:R-:W-:Y:S01]  /*5810*/  FMUL.FTZ R88, R88, R173.reuse ;  /* 0x000000ad58587220 */ /* 0x080fe20000410000 */
[-C--:B------:R-:W-:Y:S01]  /*5820*/  FMUL.FTZ R89, R89, R173.reuse ;  /* 0x000000ad59597220 */ /* 0x080fe20000410000 */
[-C--:B------:R-:W-:Y:S01]  /*5830*/  FMUL.FTZ R92, R92, R173.reuse ;  /* 0x000000ad5c5c7220 */ /* 0x080fe20000410000 */
[-C--:B------:R-:W-:Y:S01]  /*5840*/  FMUL.FTZ R93, R93, R173.reuse ;  /* 0x000000ad5d5d7220 */ /* 0x080fe20000410000 */
[----:B------:R-:W-:Y:S01]  /*5850*/  FMUL.FTZ R96, R96, R173 ;  /* 0x000000ad60607220 */ /* 0x000fe20000410000 */
[----:B------:R-:W4:Y:S01]  /*5860*/  MUFU.EX2 R159, R159 ;  /* 0x0000009f009f7308 */ /* 0x000f220000000800 */
[----:B-1----:R-:W-:-:S01]  /*5870*/  FFMA.FTZ R167, R166, R4, R177 ;  /* 0x00000004a6a77223 */ /* 0x002fc200000100b1 */
[-C--:B------:R-:W-:Y:S01]  /*5880*/  FMUL.FTZ R97, R97, R173.reuse ;  /* 0x000000ad61617220 */ /* 0x080fe20000410000 */
[-C--:B------:R-:W-:Y:S01]  /*5890*/  FMUL.FTZ R100, R100, R173.reuse ;  /* 0x000000ad64647220 */ /* 0x080fe20000410000 */
[----:B------:R-:W-:Y:S01]  /*58a0*/  FMUL.FTZ R101, R101, R173 ;  /* 0x000000ad65657220 */ /* 0x000fe20000410000 */
[----:B------:R-:W-:-:S01]  /*58b0*/  FADD.FTZ R167, R172, R167 ;  /* 0x000000a7aca77221 */ /* 0x000fc20000010000 */
[-C--:B------:R-:W-:Y:S01]  /*58c0*/  FMUL.FTZ R104, R104, R173.reuse ;  /* 0x000000ad68687220 */ /* 0x080fe20000410000 */
[----:B------:R-:W-:Y:S01]  /*58d0*/  FMUL.FTZ R105, R105, R173 ;  /* 0x000000ad69697220 */ /* 0x000fe20000410000 */
[----:B------:R-:W1:Y:S01]  /*58e0*/  MUFU.EX2 R155, R155 ;  /* 0x0000009b009b7308 */ /* 0x000e620000000800 */
[----:B---3--:R-:W-:-:S01]  /*58f0*/  FADD.FTZ R180, R154, R167 ;  /* 0x000000a79ab47221 */ /* 0x008fc20000010000 */
[----:B------:R-:W-:Y:S01]  /*5900*/  FFMA.FTZ R167, R178, UR40, -R176 ;  /* 0x00000028b2a77c23 */ /* 0x000fe200080108b0 */
[----:B------:R-:W-:-:S01]  /*5910*/  FADD.FTZ R178, R20, R171 ;  /* 0x000000ab14b27221 */ /* 0x000fc20000010000 */
[----:B------:R-:W-:Y:S01]  /*5920*/  FFMA.FTZ R176, R183, UR40, -R176 ;  /* 0x00000028b7b07c23 */ /* 0x000fe200080108b0 */
[-C--:B------:R-:W-:Y:S01]  /*5930*/  FMUL.FTZ R108, R108, R173.reuse ;  /* 0x000000ad6c6c7220 */ /* 0x080fe20000410000 */
[----:B------:R-:W-:Y:S01]  /*5940*/  FMUL.FTZ R109, R109, R173 ;  /* 0x000000ad6d6d7220 */ /* 0x000fe20000410000 */
[----:B------:R-:W-:-:S01]  /*5950*/  FADD.FTZ R178, R21, R178 ;  /* 0x000000b215b27221 */ /* 0x000fc20000010000 */
[----:B------:R-:W3:Y:S01]  /*5960*/  MUFU.EX2 R162, R162 ;  /* 0x000000a200a27308 */ /* 0x000ee20000000800 */
[----:B----4-:R-:W-:-:S01]  /*5970*/  FADD.FTZ R180, R159, R180 ;  /* 0x000000b49fb47221 */ /* 0x010fc20000010000 */
[----:B------:R-:W-:Y:S01]  /*5980*/  F2FP.SATFINITE.E4M3.F32.PACK_AB_MERGE_C R159, R159, R154, RZ ;  /* 0x0000009a9f9f723e */ /* 0x000fe200048070ff */
[-C--:B------:R-:W-:Y:S01]  /*5990*/  FMUL.FTZ R112, R112, R173.reuse ;  /* 0x000000ad70707220 */ /* 0x080fe20000410000 */
[-C--:B------:R-:W-:Y:S01]  /*59a0*/  FMUL.FTZ R113, R113, R173.reuse ;  /* 0x000000ad71717220 */ /* 0x080fe20000410000 */
[-C--:B------:R-:W-:Y:S01]  /*59b0*/  FMUL.FTZ R116, R116, R173.reuse ;  /* 0x000000ad74747220 */ /* 0x080fe20000410000 */
[-C--:B------:R-:W-:Y:S01]  /*59c0*/  FMUL.FTZ R117, R117, R173.reuse ;  /* 0x000000ad75757220 */ /* 0x080fe20000410000 */
[----:B------:R-:W-:Y:S01]  /*59d0*/  FMUL.FTZ R120, R120, R173 ;  /* 0x000000ad78787220 */ /* 0x000fe20000410000 */
[----:B------:R-:W4:Y:S01]  /*59e0*/  MUFU.EX2 R158, R158 ;  /* 0x0000009e009e7308 */ /* 0x000f220000000800 */
        /* <DEDUP_REMOVED lines=18> */
[----:B------:R-:W-:Y:S01]  /*5b10*/  FMUL.FTZ R149, R149, R173 ;  /* 0x000000ad95957220 */ /* 0x000fe20000410000 */
[-C--:B------:R-:W-:Y:S01]  /*5b20*/  FMUL.FTZ R26, R26, R166.reuse ;  /* 0x000000a61a1a7220 */ /* 0x080fe20000410000 */
[-C--:B------:R-:W-:Y:S01]  /*5b30*/  FMUL.FTZ R27, R27, R166.reuse ;  /* 0x000000a61b1b7220 */ /* 0x080fe20000410000 */
[-C--:B------:R-:W-:Y:S01]  /*5b40*/  FMUL.FTZ R30, R30, R166.reuse ;  /* 0x000000a61e1e7220 */ /* 0x080fe20000410000 */
[-C--:B------:R-:W-:Y:S01]  /*5b50*/  FMUL.FTZ R31, R31, R166.reuse ;  /* 0x000000a61f1f7220 */ /* 0x080fe20000410000 */
[----:B------:R-:W5:Y:S01]  /*5b60*/  MUFU.EX2 R170, R170 ;  /* 0x000000aa00aa7308 */ /* 0x000f620000000800 */
[-C--:B------:R-:W-:Y:S01]  /*5b70*/  FMUL.FTZ R34, R34, R166.reuse ;  /* 0x000000a622227220 */ /* 0x080fe20000410000 */
[-C--:B------:R-:W-:Y:S01]  /*5b80*/  FMUL.FTZ R35, R35, R166.reuse ;  /* 0x000000a623237220 */ /* 0x080fe20000410000 */
[-C--:B------:R-:W-:Y:S01]  /*5b90*/  FMUL.FTZ R38, R38, R166.reuse ;  /* 0x000000a626267220 */ /* 0x080fe20000410000 */
[-C--:B------:R-:W-:Y:S01]  /*5ba0*/  FMUL.FTZ R39, R39, R166.reuse ;  /* 0x000000a627277220 */ /* 0x080fe20000410000 */
[-C--:B------:R-:W-:Y:S01]  /*5bb0*/  FMUL.FTZ R42, R42, R166.reuse ;  /* 0x000000a62a2a7220 */ /* 0x080fe20000410000 */
[-C--:B------:R-:W-:Y:S01]  /*5bc0*/  FMUL.FTZ R43, R43, R166.reuse ;  /* 0x000000a62b2b7220 */ /* 0x080fe20000410000 */
[-C--:B------:R-:W-:Y:S01]  /*5bd0*/  FMUL.FTZ R46, R46, R166.reuse ;  /* 0x000000a62e2e7220 */ /* 0x080fe20000410000 */
[----:B------:R-:W0:Y:S01]  /*5be0*/  MUFU.EX2 R161, R161 ;  /* 0x000000a100a17308 */ /* 0x000e220000000800 */
[-C--:B------:R-:W-:Y:S01]  /*5bf0*/  FMUL.FTZ R47, R47, R166.reuse ;  /* 0x000000a62f2f7220 */ /* 0x080fe20000410000 */
[-C--:B------:R-:W-:Y:S01]  /*5c00*/  FMUL.FTZ R50, R50, R166.reuse ;  /* 0x000000a632327220 */ /* 0x080fe20000410000 */
[-C--:B------:R-:W-:Y:S01]  /*5c10*/  FMUL.FTZ R51, R51, R166.reuse ;  /* 0x000000a633337220 */ /* 0x080fe20000410000 */
[-C--:B------:R-:W-:Y:S01]  /*5c20*/  FMUL.FTZ R54, R54, R166.reuse ;  /* 0x000000a636367220 */ /* 0x080fe20000410000 */
[-C--:B------:R-:W-:Y:S01]  /*5c30*/  FMUL.FTZ R55, R55, R166.reuse ;  /* 0x000000a637377220 */ /* 0x080fe20000410000 */
[-C--:B------:R-:W-:Y:S01]  /*5c40*/  FMUL.FTZ R58, R58, R166.reuse ;  /* 0x000000a63a3a7220 */ /* 0x080fe20000410000 */
[-C--:B------:R-:W-:Y:S01]  /*5c50*/  FMUL.FTZ R59, R59, R166.reuse ;  /* 0x000000a63b3b7220 */ /* 0x080fe20000410000 */
[----:B------:R2:W-:Y:S01]  /*5c60*/  MUFU.EX2 R12, R181 ;  /* 0x000000b5000c7308 */ /* 0x0005e20000000800 */
[-C--:B------:R-:W-:Y:S01]  /*5c70*/  FMUL.FTZ R62, R62, R166.reuse ;  /* 0x000000a63e3e7220 */ /* 0x080fe20000410000 */
[-C--:B------:R-:W-:Y:S01]  /*5c80*/  FMUL.FTZ R63, R63, R166.reuse ;  /* 0x000000a63f3f7220 */ /* 0x080fe20000410000 */
[-C--:B------:R-:W-:Y:S01]  /*5c90*/  FMUL.FTZ R66, R66, R166.reuse ;  /* 0x000000a642427220 */ /* 0x080fe20000410000 */
[-C--:B------:R-:W-:Y:S01]  /*5ca0*/  FMUL.FTZ R67, R67, R166.reuse ;  /* 0x000000a643437220 */ /* 0x080fe20000410000 */
[-C--:B------:R-:W-:Y:S01]  /*5cb0*/  FMUL.FTZ R70, R70, R166.reuse ;  /* 0x000000a646467220 */ /* 0x080fe20000410000 */
[-C--:B------:R-:W-:Y:S01]  /*5cc0*/  FMUL.FTZ R71, R71, R166.reuse ;  /* 0x000000a647477220 */ /* 0x080fe20000410000 */
[----:B------:R-:W-:Y:S01]  /*5cd0*/  FMUL.FTZ R74, R74, R166 ;  /* 0x000000a64a4a7220 */ /* 0x000fe20000410000 */
[----:B------:R-:W-:Y:S01]  /*5ce0*/  MUFU.EX2 R3, R174 ;  /* 0x000000ae00037308 */ /* 0x000fe20000000800 */
[----:B--2---:R-:W-:-:S01]  /*5cf0*/  FADD.FTZ R181, R153, R178 ;  /* 0x000000b299b57221 */ /* 0x004fc20000010000 */
[----:B----4-:R-:W-:Y:S01]  /*5d00*/  FADD.FTZ R178, R158, R171 ;  /* 0x000000ab9eb27221 */ /* 0x010fe20000010000 */
[-C--:B------:R-:W-:Y:S01]  /*5d10*/  FMUL.FTZ R75, R75, R166.reuse ;  /* 0x000000a64b4b7220 */ /* 0x080fe20000410000 */
[----:B------:R-:W-:Y:S01]  /*5d20*/  FMUL.FTZ R78, R78, R166 ;  /* 0x000000a64e4e7220 */ /* 0x000fe20000410000 */
[----:B------:R-:W-:-:S01]  /*5d30*/  FADD.FTZ R181, R160, R181 ;  /* 0x000000b5a0b57221 */ /* 0x000fc20000010000 */
[----:B-1----:R-:W-:Y:S01]  /*5d40*/  FADD.FTZ R178, R163, R178 ;  /* 0x000000b2a3b27221 */ /* 0x002fe20000010000 */
[----:B------:R-:W-:Y:S01]  /*5d50*/  F2FP.SATFINITE.E4M3.F32.PACK_AB_MERGE_C R160, R160, R153, RZ ;  /* 0x00000099a0a0723e */ /* 0x000fe200048070ff */
[----:B------:R-:W1:Y:S01]  /*5d60*/  MUFU.EX2 R168, R168 ;  /* 0x000000a800a87308 */ /* 0x000e620000000800 */
[----:B------:R-:W-:-:S01]  /*5d70*/  FADD.FTZ R180, R156, R181 ;  /* 0x000000b59cb47221 */ /* 0x000fc20000010000 */
[----:B---3--:R-:W-:Y:S01]  /*5d80*/  FADD.FTZ R171, R13, R178 ;  /* 0x000000b20dab7221 */ /* 0x008fe20000010000 */
[----:B------:R-:W-:Y:S01]  /*5d90*/  F2FP.SATFINITE.E4M3.F32.PACK_AB_MERGE_C R163, R163, R158, RZ ;  /* 0x0000009ea3a3723e */ /* 0x000fe200048070ff */
[----:B------:R-:W-:Y:S01]  /*5da0*/  FMUL.FTZ R79, R79, R166 ;  /* 0x000000a64f4f7220 */ /* 0x000fe20000410000 */
[----:B------:R-:W-:-:S01]  /*5db0*/  FADD.FTZ R180, R157, R180 ;  /* 0x000000b49db47221 */ /* 0x000fc20000010000 */
[----:B-----5:R-:W-:Y:S01]  /*5dc0*/  FADD.FTZ R178, R170, R171 ;  /* 0x000000abaab27221 */ /* 0x020fe20000010000 */
[----:B------:R-:W-:Y:S01]  /*5dd0*/  F2FP.SATFINITE.E4M3.F32.PACK_AB_MERGE_C R154, R21, R20, R160 ;  /* 0x00000014159a723e */ /* 0x000fe200048070a0 */
[----:B------:R0:W2:Y:S01]  /*5de0*/  MUFU.EX2 R4, R175 ;  /* 0x000000af00047308 */ /* 0x0000a20000000800 */
[----:B------:R-:W-:Y:S01]  /*5df0*/  F2FP.SATFINITE.E4M3.F32.PACK_AB_MERGE_C R155, R162, R155, R163 ;  /* 0x0000009ba29b723e */ /* 0x000fe200048070a3 */
[-C--:B------:R-:W-:Y:S01]  /*5e00*/  FMUL.FTZ R82, R82, R166.reuse ;  /* 0x000000a652527220 */ /* 0x080fe20000410000 */
[-C--:B------:R-:W-:Y:S01]  /*5e10*/  FMUL.FTZ R83, R83, R166.reuse ;  /* 0x000000a653537220 */ /* 0x080fe20000410000 */
[-C--:B------:R-:W-:Y:S01]  /*5e20*/  FMUL.FTZ R86, R86, R166.reuse ;  /* 0x000000a656567220 */ /* 0x080fe20000410000 */
[-C--:B------:R-:W-:Y:S01]  /*5e30*/  FMUL.FTZ R87, R87, R166.reuse ;  /* 0x000000a657577220 */ /* 0x080fe20000410000 */
[-C--:B------:R-:W-:Y:S01]  /*5e40*/  FMUL.FTZ R90, R90, R166.reuse ;  /* 0x000000a65a5a7220 */ /* 0x080fe20000410000 */
[----:B------:R-:W-:Y:S01]  /*5e50*/  FMUL.FTZ R91, R91, R166 ;  /* 0x000000a65b5b7220 */ /* 0x000fe20000410000 */
[----:B------:R-:W3:Y:S01]  /*5e60*/  MUFU.EX2 R164, R164 ;  /* 0x000000a400a47308 */ /* 0x000ee20000000800 */
[----:B0-----:R-:W-:-:S01]  /*5e70*/  FADD.FTZ R175, R161, R180 ;  /* 0x000000b4a1af7221 */ /* 0x001fc20000010000 */
[----:B-1----:R-:W-:Y:S01]  /*5e80*/  F2FP.SATFINITE.E4M3.F32.PACK_AB_MERGE_C R161, R168, R161, RZ ;  /* 0x000000a1a8a1723e */ /* 0x002fe200048070ff */
[-C--:B------:R-:W-:Y:S01]  /*5e90*/  FMUL.FTZ R94, R94, R166.reuse ;  /* 0x000000a65e5e7220 */ /* 0x080fe20000410000 */
[----:B------:R-:W-:Y:S01]  /*5ea0*/  FMUL.FTZ R95, R95, R166 ;  /* 0x000000a65f5f7220 */ /* 0x000fe20000410000 */
[----:B------:R-:W-:-:S01]  /*5eb0*/  FADD.FTZ R175, R168, R175 ;  /* 0x000000afa8af7221 */ /* 0x000fc20000010000 */
[----:B------:R-:W-:Y:S01]  /*5ec0*/  F2FP.SATFINITE.E4M3.F32.PACK_AB_MERGE_C R156, R157, R156, R161 ;  /* 0x0000009c9d9c723e */ /* 0x000fe200048070a1 */
        /* <DEDUP_REMOVED lines=17> */
[----:B------:R4:W5:Y:S01]  /*5fe0*/  MUFU.EX2 R174, R179 ;  /* 0x000000b300ae7308 */ /* 0x0009620000000800 */
[-C--:B------:R-:W-:Y:S01]  /*5ff0*/  FMUL.FTZ R127, R127, R166.reuse ;  /* 0x000000a67f7f7220 */ /* 0x080fe20000410000 */
[-C--:B------:R-:W-:Y:S01]  /*6000*/  FMUL.FTZ R130, R130, R166.reuse ;  /* 0x000000a682827220 */ /* 0x080fe20000410000 */
[-C--:B------:R-:W-:Y:S01]  /*6010*/  FMUL.FTZ R131, R131, R166.reuse ;  /* 0x000000a683837220 */ /* 0x080fe20000410000 */
[-C--:B------:R-:W-:Y:S01]  /*6020*/  FMUL.FTZ R134, R134, R166.reuse ;  /* 0x000000a686867220 */ /* 0x080fe20000410000 */
[-C--:B------:R-:W-:Y:S01]  /*6030*/  FMUL.FTZ R135, R135, R166.reuse ;  /* 0x000000a687877220 */ /* 0x080fe20000410000 */
[-C--:B------:R-:W-:Y:S01]  /*6040*/  FMUL.FTZ R138, R138, R166.reuse ;  /* 0x000000a68a8a7220 */ /* 0x080fe20000410000 */
[----:B------:R-:W-:Y:S01]  /*6050*/  FMUL.FTZ R139, R139, R166 ;  /* 0x000000a68b8b7220 */ /* 0x000fe20000410000 */
[----:B------:R-:W5:Y:S01]  /*6060*/  MUFU.EX2 R169, R169 ;  /* 0x000000a900a97308 */ /* 0x000f620000000800 */
[----:B----4-:R-:W-:-:S01]  /*6070*/  FADD.FTZ R179, R3, R178 ;  /* 0x000000b203b37221 */ /* 0x010fc20000010000 */
[-C--:B------:R-:W-:Y:S01]  /*6080*/  FMUL.FTZ R142, R142, R166.reuse ;  /* 0x000000a68e8e7220 */ /* 0x080fe20000410000 */
[-C--:B------:R-:W-:Y:S01]  /*6090*/  FMUL.FTZ R143, R143, R166.reuse ;  /* 0x000000a68f8f7220 */ /* 0x080fe20000410000 */
[----:B------:R-:W-:Y:S01]  /*60a0*/  FMUL.FTZ R146, R146, R166 ;  /* 0x000000a692927220 */ /* 0x000fe20000410000 */
[----:B--2---:R-:W-:-:S01]  /*60b0*/  FADD.FTZ R178, R4, R179 ;  /* 0x000000b304b27221 */ /* 0x004fc20000010000 */
[----:B------:R-:W-:Y:S01]  /*60c0*/  F2FP.SATFINITE.E4M3.F32.PACK_AB_MERGE_C R179, R14, R15, RZ ;  /* 0x0000000f0eb3723e */ /* 0x000fe200048070ff */
[----:B---3--:R-:W-:-:S01]  /*60d0*/  FADD.FTZ R14, R164, R175 ;  /* 0x000000afa40e7221 */ /* 0x008fc20000010000 */
[----:B------:R-:W2:Y:S01]  /*60e0*/  MUFU.EX2 R182, R182 ;  /* 0x000000b600b67308 */ /* 0x000ea20000000800 */
[----:B0-----:R-:W-:-:S01]  /*60f0*/  FADD.FTZ R15, R167, R178 ;  /* 0x000000b2a70f7221 */ /* 0x001fc20000010000 */
[----:B------:R-:W-:Y:S01]  /*6100*/  F2FP.SATFINITE.E4M3.F32.PACK_AB_MERGE_C R152, R9, R152, R179 ;  /* 0x000000980998723e */ /* 0x000fe200048070b3 */
[----:B-1----:R-:W-:-:S01]  /*6110*/  FADD.FTZ R14, R165, R14 ;  /* 0x0000000ea50e7221 */ /* 0x002fc20000010000 */
[----:B------:R-:W-:Y:S01]  /*6120*/  FMUL.FTZ R147, R147, R166 ;  /* 0x000000a693937220 */ /* 0x000fe20000410000 */
[----:B-----5:R-:W-:-:S01]  /*6130*/  FADD.FTZ R15, R174, R15 ;  /* 0x0000000fae0f7221 */ /* 0x020fc20000010000 */
[-C--:B------:R-:W-:Y:S01]  /*6140*/  FMUL.FTZ R150, R150, R166.reuse ;  /* 0x000000a696967220 */ /* 0x080fe20000410000 */
[----:B------:R-:W-:Y:S01]  /*6150*/  FMUL.FTZ R151, R151, R166 ;  /* 0x000000a697977220 */ /* 0x000fe20000410000 */
[----:B------:R-:W0:Y:S01]  /*6160*/  MUFU.EX2 R171, R176 ;  /* 0x000000b000ab7308 */ /* 0x000e220000000800 */
[----:B------:R-:W-:-:S01]  /*6170*/  FADD.FTZ R153, R169, R14 ;  /* 0x0000000ea9997221 */ /* 0x000fc20000010000 */
[----:B------:R-:W-:-:S02]  /*6180*/  F2FP.SATFINITE.E4M3.F32.PACK_AB_MERGE_C R14, R4, R3, RZ ;  /* 0x00000003040e723e */ /* 0x000fc400048070ff */
[C---:B------:R-:W-:Y:S01]  /*6190*/  F2FP.SATFINITE.E4M3.F32.PACK_AB_MERGE_C R158, R12.reuse, R169, RZ ;  /* 0x000000a90c9e723e */ /* 0x040fe200048070ff */
[----:B------:R-:W-:Y:S01]  /*61a0*/  FADD.FTZ R3, R12, R153 ;  /* 0x000000990c037221 */ /* 0x000fe20000010000 */
[----:B------:R-:W-:Y:S02]  /*61b0*/  F2FP.SATFINITE.E4M3.F32.PACK_AB_MERGE_C R153, R172, R177, R159 ;  /* 0x000000b1ac99723e */ /* 0x000fe4000480709f */
[----:B------:R-:W-:Y:S01]  /*61c0*/  F2FP.SATFINITE.E4M3.F32.PACK_AB_MERGE_C R158, R165, R164, R158 ;  /* 0x000000a4a59e723e */ /* 0x000fe2000480709e */
[----:B--2---:R-:W-:-:S01]  /*61d0*/  FADD.FTZ R4, R182, R15 ;  /* 0x0000000fb6047221 */ /* 0x004fc20000010000 */
[----:B------:R-:W-:Y:S02]  /*61e0*/  F2FP.SATFINITE.E4M3.F32.PACK_AB_MERGE_C R157, R170, R13, R14 ;  /* 0x0000000daa9d723e */ /* 0x000fe4000480700e */
[C---:B0-----:R-:W-:Y:S01]  /*61f0*/  F2FP.SATFINITE.E4M3.F32.PACK_AB_MERGE_C R182, R171.reuse, R182, RZ ;  /* 0x000000b6abb6723e */ /* 0x041fe200048070ff */
[----:B------:R-:W-:-:S03]  /*6200*/  FADD.FTZ R4, R171, R4 ;  /* 0x00000004ab047221 */ /* 0x000fc60000010000 */
[----:B------:R-:W-:Y:S01]  /*6210*/  F2FP.SATFINITE.E4M3.F32.PACK_AB_MERGE_C R159, R174, R167, R182 ;  /* 0x000000a7ae9f723e */ /* 0x000fe200048070b6 */
[----:B------:R-:W-:Y:S06]  /*6220*/  @!P0 BRA `(.L_x_1176) ;  /* 0x0000000000048947 */ /* 0x000fec0003800000 */
[----:B------:R-:W-:Y:S01]  /*6230*/  BPT.TRAP 0x1 ;  /* 0x000000040000795c */ /* 0x000fe20000300000 */
.L_x_1176:
[----:B------:R0:W1:Y:S01]  /*6240*/  SYNCS.PHASECHK.TRANS64.TRYWAIT P1, [UR56+0x28450], R10 ;  /* 0x0284500aff0075a7 */ /* 0x0000620008020178 */
[----:B------:R-:W-:Y:S05]  /*6250*/  @!P0 BRA `(.L_x_1177) ;  /* 0x0000000000048947 */ /* 0x000fea0003800000 */
[----:B------:R-:W-:Y:S01]  /*6260*/  BPT.TRAP 0x1 ;  /* 0x000000040000795c */ /* 0x000fe20000300000 */
.L_x_1177:
[----:B------:R-:W-:Y:S01]  /*6270*/  VIADD R9, R197, 0x8 ;  /* 0x00000008c5097836 */ /* 0x000fe20000000000 */
[----:B-1----:R-:W-:Y:S06]  /*6280*/  @P1 BRA `(.L_x_1178) ;  /* 0x0000000000081947 */ /* 0x002fec0003800000 */
[----:B------:R-:W1:Y:S02]  /*6290*/  SYNCS.PHASECHK.TRANS64.TRYWAIT P1, [UR56+0x28450], R10 ;  /* 0x0284500aff0075a7 */ /* 0x000e640008020178 */
[----:B-1----:R-:W-:Y:S05]  /*62a0*/  @!P1 BRA `(.L_x_1179) ;  /* 0x000000d000309947 */ /* 0x002fea0003800000 */
.L_x_1178:
[----:B------:R2:W-:Y:S01]  /*62b0*/  BAR.SYNC.DEFER_BLOCKING R9, 0x100 ;  /* 0x000400090000751d */ /* 0x0005e20000010000 */
[----:B------:R-:W-:-:S05]  /*62c0*/  ULEA UR6, UR43, UR50, 0xa ;  /* 0x000000322b067291 */ /* 0x000fca000f8e503f */
[----:B------:R-:W-:Y:S01]  /*62d0*/  UMOV UR7, 0x80000020 ;  /* 0x8000002000077882 */ /* 0x000fe20000000000 */
[----:B------:R-:W-:-:S06]  /*62e0*/  WARPGROUP.ARRIVE ;  /* 0x00000000000079c5 */ /* 0x000fcc0000000000 */
        /* <DEDUP_REMOVED lines=10> */
.L_x_1180:
[----:B------:R-:W-:Y:S01]  /*6390*/  UIADD3 UR56, UR56, 0x28460, URZ ;  /* 0x0002846038387890 */ /* 0x000fe2000fffe03f */
[C---:B------:R-:W-:Y:S01]  /*63a0*/  ISETP.GT.AND P1, PT, R11.reuse, UR58, PT ;  /* 0x0000003a0b007c0c */ /* 0x040fe2000bf24270 */
[----:B------:R-:W-:Y:S02]  /*63b0*/  VIADD R11, R11, 0xffffffff ;  /* 0xffffffff0b0b7836 */ /* 0x000fe40000000000 */
[----:B------:R-:W-:Y:S01]  /*63c0*/  UPRMT UR56, UR57, 0x654, UR56 ;  /* 0x0000065439387896 */ /* 0x000fe20008000038 */
[----:B-1----:R-:W-:Y:S02]  /*63d0*/  IMAD.MOV.U32 R13, RZ, RZ, R8 ;  /* 0x000000ffff0d7224 */ /* 0x002fe400078e0008 */
[----:B------:R-:W-:-:S06]  /*63e0*/  IMAD.MOV.U32 R12, RZ, RZ, R5 ;  /* 0x000000ffff0c7224 */ /* 0x000fcc00078e0005 */
[----:B------:R-:W-:Y:S01]  /*63f0*/  SYNCS.ARRIVE.TRANS64.RED.A1T0 RZ, [UR56], RZ ;  /* 0x000000ffffff79a7 */ /* 0x000fe20008100438 */
[----:B------:R-:W-:Y:S05]  /*6400*/  @P1 BRA `(.L_x_1181) ;  /* 0xffffffdc001c1947 */ /* 0x000fea000383ffff */
.L_x_1162:
[----:B------:R-:W-:Y:S01]  /*6410*/  UISETP.NE.AND UP1, UPT, UR48, URZ, UPT ;  /* 0x0000003f3000728c */ /* 0x000fe2000bf25270 */
[----:B------:R-:W-:Y:S01]  /*6420*/  IADD3 R7, -R7, 0x1, RZ ;  /* 0x0000000107077810 */ /* 0x000fe20007ffe1ff */
[----:B------:R-:W-:Y:S02]  /*6430*/  UISETP.NE.AND UP0, UPT, UR47, URZ, UPT ;  /* 0x0000003f2f00728c */ /* 0x000fe4000bf05270 */
[----:B------:R-:W-:Y:S02]  /*6440*/  UIADD3 UR11, UR38, 0x7f, URZ ;  /* 0x0000007f260b7890 */ /* 0x000fe4000fffe03f */
[----:B------:R-:W-:Y:S02]  /*6450*/  IMAD R6, R6, UR39, R7 ;  /* 0x0000002706067c24 */ /* 0x000fe4000f8e0207 */
[----:B------:R-:W-:-:S03]  /*6460*/  PLOP3.LUT P1, PT, PT, PT, UP0, 0x40, 0x0 ;  /* 0x000000000000781c */ /* 0x000fc60003f2e808 */
[----:B------:R-:W-:Y:S01]  /*6470*/  @UP1 ULDC UR6, c[0x0][0x44c] ;  /* 0x0001130000061ab9 */ /* 0x000fe20000000800 */
[----:B------:R-:W-:Y:S01]  /*6480*/  @UP1 ULDC UR14, c[0x0][0x450] ;  /* 0x00011400000e1ab9 */ /* 0x000fe20000000800 */
[----:B------:R-:W-:-:S04]  /*6490*/  UIMAD.WIDE.U32 UR6, UR11, UR6, URZ ;  /* 0x000000060b0672a5 */ /* 0x000fc8000f8e003f */
[----:B------:R-:W-:-:S06]  /*64a0*/  @UP1 USHF.R.U32.HI UR11, URZ, UR14, UR7 ;  /* 0x0000000e3f0b1299 */ /* 0x000fcc0008011607 */
[----:B------:R-:W-:-:S04]  /*64b0*/  VIADD R6, R6, UR11 ;  /* 0x0000000b06067c36 */ /* 0x000fc80008000000 */
[----:B------:R-:W-:Y:S01]  /*64c0*/  VIADD R7, R6, -UR10 ;  /* 0x8000000a06077c36 */ /* 0x000fe20008000000 */
[----:B------:R-:W-:Y:S06]  /*64d0*/  @P1 BRA `(.L_x_1182) ;  /* 0x0000000000441947 */ /* 0x000fec0003800000 */
[----:B------:R-:W-:-:S13]  /*64e0*/  ISETP.GT.AND P1, PT, R6, -0x1, PT ;  /* 0xffffffff0600780c */ /* 0x000fda0003f24270 */
[----:B------:R-:W-:Y:S05]  /*64f0*/  @P1 BRA `(.L_x_1183) ;  /* 0x0000000000201947 */ /* 0x000fea0003800000 */
[----:B------:R-:W3:Y:S01]  /*6500*/  LDC R13, c[0x0][0x9e4] ;  /* 0x00027900ff0d7b82 */ /* 0x000ee20000000800 */
[----:B------:R-:W-:Y:S02]  /*6510*/  LOP3.LUT R9, RZ, R6, RZ, 0x33, !PT ;  /* 0x00000006ff097212 */ /* 0x000fe400078e33ff */
[----:B---3--:R-:W-:-:S13]  /*6520*/  ISETP.NE.AND P1, PT, R13, 0x1, PT ;  /* 0x000000010d00780c */ /* 0x008fda0003f25270 */
[----:B------:R-:W3:Y:S02]  /*6530*/  @P1 LDC.64 R14, c[0x0][0x9e8] ;  /* 0x00027a00ff0e1b82 */ /* 0x000ee40000000a00 */
[----:B---3--:R-:W-:-:S05]  /*6540*/  @P1 IMAD.HI.U32 R6, R9, R14, RZ ;  /* 0x0000000e09061227 */ /* 0x008fca00078e00ff */
[----:B------:R-:W-:-:S04]  /*6550*/  @P1 SHF.R.U32.HI R9, RZ, R15, R6 ;  /* 0x0000000fff091219 */ /* 0x000fc80000011606 */
[----:B------:R-:W-:Y:S01]  /*6560*/  LOP3.LUT R6, RZ, R9, RZ, 0x33, !PT ;  /* 0x00000009ff067212 */ /* 0x000fe200078e33ff */
[----:B------:R-:W-:Y:S06]  /*6570*/  BRA `(.L_x_1184) ;  /* 0x0000000000147947 */ /* 0x000fec0003800000 */
.L_x_1183:
[----:B------:R-:W3:Y:S02]  /*6580*/  LDC R13, c[0x0][0x9e4] ;  /* 0x00027900ff0d7b82 */ /* 0x000ee40000000800 */
[----:B---3--:R-:W-:-:S13]  /*6590*/  ISETP.NE.AND P1, PT, R13, 0x1, PT ;  /* 0x000000010d00780c */ /* 0x008fda0003f25270 */
[----:B------:R-:W0:Y:S02]  /*65a0*/  @P1 LDC.64 R14, c[0x0][0x9e8] ;  /* 0x00027a00ff0e1b82 */ /* 0x000e240000000a00 */
[----:B01----:R-:W-:-:S05]  /*65b0*/  @P1 IMAD.HI.U32 R10, R6, R14, RZ ;  /* 0x0000000e060a1227 */ /* 0x003fca00078e00ff */
[----:B------:R-:W-:-:S07]  /*65c0*/  @P1 SHF.R.U32.HI R6, RZ, R15, R10 ;  /* 0x0000000fff061219 */ /* 0x000fce000001160a */
.L_x_1184:
[----:B------:R-:W-:-:S05]  /*65d0*/  IMAD R6, R6, R13, RZ ;  /* 0x0000000d06067224 */ /* 0x000fca00078e02ff */
[----:B------:R-:W-:-:S07]  /*65e0*/  VIMNMX R7, R7, R6, !PT ;  /* 0x0000000607077248 */ /* 0x000fce0007fe0100 */
.L_x_1182:
[----:B------:R-:W-:-:S05]  /*65f0*/  VIADD R7, R7, 0x3f ;  /* 0x0000003f07077836 */ /* 0x000fca0000000000 */
[----:B------:R-:W-:-:S04]  /*6600*/  SHF.R.S32.HI R6, RZ, 0x1f, R7 ;  /* 0x0000001fff067819 */ /* 0x000fc80000011407 */
[----:B------:R-:W-:-:S04]  /*6610*/  LEA.HI R6, R6, R7, RZ, 0x6 ;  /* 0x0000000706067211 */ /* 0x000fc800078f30ff */
[----:B------:R-:W-:-:S04]  /*6620*/  SHF.R.S32.HI R6, RZ, 0x6, R6 ;  /* 0x00000006ff067819 */ /* 0x000fc80000011406 */
[----:B------:R-:W-:-:S04]  /*6630*/  VIMNMX R6, R6, UR41, !PT ;  /* 0x0000002906067c48 */ /* 0x000fc8000ffe0100 */
[----:B------:R-:W-:-:S13]  /*6640*/  ISETP.GE.AND P1, PT, R11, R6, PT ;  /* 0x000000060b00720c */ /* 0x000fda0003f26270 */
[----:B------:R-:W-:Y:S05]  /*6650*/  @!P1 BRA `(.L_x_1185) ;  /* 0x00000018001c9947 */ /* 0x000fea0003800000 */
[----:B------:R-:W-:Y:S02]  /*6660*/  IMAD.MOV.U32 R9, RZ, RZ, R8 ;  /* 0x000000ffff097224 */ /* 0x000fe400078e0008 */
[----:B01----:R-:W-:-:S07]  /*6670*/  IMAD.MOV.U32 R10, RZ, RZ, R5 ;  /* 0x000000ffff0a7224 */ /* 0x003fce00078e0005 */
.L_x_1196:
[----:B------:R-:W-:Y:S01]  /*6680*/  UIADD3 UR43, UR43, 0x1, URZ ;  /* 0x000000012b2b7890 */ /* 0x000fe2000fffe03f */
[C---:B------:R-:W-:Y:S01]  /*6690*/  ISETP.GT.AND P1, PT, R11.reuse, R6, PT ;  /* 0x000000060b00720c */ /* 0x040fe20003f24270 */
[----:B------:R-:W-:Y:S02]  /*66a0*/  VIADD R11, R11, 0xffffffff ;  /* 0xffffffff0b0b7836 */ /* 0x000fe40000000000 */
[----:B------:R-:W-:-:S04]  /*66b0*/  UISETP.NE.AND UP0, UPT, UR43, 0x2, UPT ;  /* 0x000000022b00788c */ /* 0x000fc8000bf05270 */
[----:B------:R-:W-:Y:S02]  /*66c0*/  USEL UR6, URZ, 0x1, UP0 ;  /* 0x000000013f067887 */ /* 0x000fe40008000000 */
[----:B------:R-:W-:Y:S02]  /*66d0*/  USEL UR43, UR43, URZ, UP0 ;  /* 0x0000003f2b2b7287 */ /* 0x000fe40008000000 */
[----:B------:R-:W-:Y:S01]  /*66e0*/  ULOP3.LUT UR44, UR44, UR6, URZ, 0x3c, !UPT ;  /* 0x000000062c2c7292 */ /* 0x000fe2000f8e3c3f */
[----:B01----:R-:W-:Y:S11]  /*66f0*/  @!P0 BRA `(.L_x_1186) ;  /* 0x0000000000048947 */ /* 0x003ff60003800000 */
[----:B------:R-:W-:Y:S01]  /*6700*/  BPT.TRAP 0x1 ;  /* 0x000000040000795c */ /* 0x000fe20000300000 */
.L_x_1186:
[----:B------:R-:W0:Y:S01]  /*6710*/  S2UR UR54, SR_CgaCtaId ;  /* 0x00000000003679c3 */ /* 0x000e220000008800 */
[----:B------:R-:W-:Y:S01]  /*6720*/  UMOV UR6, 0x400 ;  /* 0x0000040000067882 */ /* 0x000fe20000000000 */
[----:B------:R-:W-:-:S05]  /*6730*/  IMAD.U32 R7, RZ, RZ, UR44 ;  /* 0x0000002cff077e24 */ /* 0x000fca000f8e00ff */
[----:B------:R-:W-:Y:S01]  /*6740*/  SHF.L.U32 R7, R7, 0x1f, RZ ;  /* 0x0000001f07077819 */ /* 0x000fe200000006ff */
[----:B0-----:R-:W-:-:S04]  /*6750*/  ULEA UR6, UR54, UR6, 0x18 ;  /* 0x0000000636067291 */ /* 0x001fc8000f8ec03f */
[----:B------:R-:W-:-:S09]  /*6760*/  ULEA UR51, UR43, UR6, 0x3 ;  /* 0x000000062b337291 */ /* 0x000fd2000f8e183f */
[----:B------:R0:W1:Y:S01]  /*6770*/  SYNCS.PHASECHK.TRANS64.TRYWAIT P2, [UR51+0x28430], R7 ;  /* 0x02843007ff0075a7 */ /* 0x0000620008040173 */
[----:B------:R-:W-:Y:S05]  /*6780*/  @!P0 BRA `(.L_x_1187) ;  /* 0x0000000000048947 */ /* 0x000fea0003800000 */
[----:B------:R-:W-:Y:S01]  /*6790*/  BPT.TRAP 0x1 ;  /* 0x000000040000795c */ /* 0x000fe20000300000 */
.L_x_1187:
[----:B-1----:R-:W-:Y:S05]  /*67a0*/  @P2 BRA `(.L_x_1188) ;  /* 0x0000000000082947 */ /* 0x002fea0003800000 */
[----:B------:R-:W1:Y:S02]  /*67b0*/  SYNCS.PHASECHK.TRANS64.TRYWAIT P2, [UR51+0x28430], R7 ;  /* 0x02843007ff0075a7 */ /* 0x000e640008040173 */
[----:B-1----:R-:W-:Y:S05]  /*67c0*/  @!P2 BRA `(.L_x_1189) ;  /* 0x000000cc0000a947 */ /* 0x002fea0003800000 */
.L_x_1188:
[----:B------:R-:W-:Y:S01]  /*67d0*/  ULEA UR34, UR43, UR49, 0xa ;  /* 0x000000312b227291 */ /* 0x000fe2000f8e503f */
[----:B------:R-:W-:Y:S01]  /*67e0*/  WARPGROUP.ARRIVE ;  /* 0x00000000000079c5 */ /* 0x000fe20000000000 */
[----:B------:R-:W-:Y:S01]  /*67f0*/  UMOV UR35, 0x40000040 ;  /* 0x4000004000237882 */ /* 0x000fe20000000000 */
[----:B------:R-:W-:Y:S01]  /*6800*/  UMOV UR7, 0x40000040 ;  /* 0x4000004000077882 */ /* 0x000fe20000000000 */
[----:B------:R-:W-:-:S03]  /*6810*/  UIADD3 UR6, UR34, 0x2, URZ ;  /* 0x0000000222067890 */ /* 0x000fc6000fffe03f */
[----:B-12---:R-:W1:Y:S01]  /*6820*/  S2R R0, SR_TID.X ;  /* 0x0000000000007919 */ /* 0x006e620000002100 */
        /* <DEDUP_REMOVED lines=13> */
[----:B-1----:R-:W-:-:S04]  /*6900*/  SHF.R.U32.HI R195, RZ, 0x7, R0 ;  /* 0x00000007ffc37819 */ /* 0x002fc80000011600 */
        /* <DEDUP_REMOVED lines=26> */
.L_x_1190:
[----:B------:R-:W-:Y:S01]  /*6ab0*/  FMNMX.FTZ R8, R152, R10, !PT ;  /* 0x0000000a98087209 */ /* 0x000fe20007810000 */
[----:B------:R-:W-:-:S03]  /*6ac0*/  UIADD3 UR6, UR51, 0x28440, URZ ;  /* 0x0002844033067890 */ /* 0x000fc6000fffe03f */
[----:B------:R-:W-:Y:S01]  /*6ad0*/  FMNMX.FTZ R5, R153, R8, !PT ;  /* 0x0000000899057209 */ /* 0x000fe20007810000 */
[----:B------:R-:W-:-:S03]  /*6ae0*/  UPRMT UR6, UR54, 0x654, UR6 ;  /* 0x0000065436067896 */ /* 0x000fc60008000006 */
[----:B------:R-:W-:-:S04]  /*6af0*/  FMNMX.FTZ R8, R156, R5, !PT ;  /* 0x000000059c087209 */ /* 0x000fc80007810000 */
[----:B------:R-:W-:Y:S02]  /*6b00*/  FMNMX.FTZ R5, R157, R8, !PT ;  /* 0x000000089d057209 */ /* 0x000fe40007810000 */
[----:B------:R-:W-:Y:S02]  /*6b10*/  SYNCS.ARRIVE.TRANS64.RED.A1T0 RZ, [UR6], RZ ;  /* 0x000000ffffff79a7 */ /* 0x000fe40008100406 */
        /* <DEDUP_REMOVED lines=11> */
[----:B------:R-:W-:Y:S02]  /*6bd0*/  FMNMX.FTZ R12, R181, R8, !PT ;  /* 0x00000008b50c7209 */ /* 0x000fe40007810000 */
[----:B------:R-:W-:-:S03]  /*6be0*/  FMNMX.FTZ R8, R154, R9, !PT ;  /* 0x000000099a087209 */ /* 0x000fc60007810000 */
[----:B------:R-:W2:Y:S02]  /*6bf0*/  SHFL.BFLY PT, R5, R12, 0x2, 0x1f ;  /* 0x0c401f000c057f89 */ /* 0x000ea400000e0000 */
[----:B--2---:R-:W-:Y:S01]  /*6c00*/  FMNMX.FTZ R14, R12, R5, !PT ;  /* 0x000000050c0e7209 */ /* 0x004fe20007810000 */
[----:B------:R-:W-:Y:S01]  /*6c10*/  IMAD.U32 R12, RZ, RZ, UR40 ;  /* 0x00000028ff0c7e24 */ /* 0x000fe2000f8e00ff */
[----:B------:R-:W-:-:S03]  /*6c20*/  FMNMX.FTZ R5, R155, R8, !PT ;  /* 0x000000089b057209 */ /* 0x000fc60007810000 */
[----:B------:R-:W2:Y:S01]  /*6c30*/  SHFL.BFLY PT, R13, R14, 0x1, 0x1f ;  /* 0x0c201f000e0d7f89 */ /* 0x000ea200000e0000 */
[----:B------:R-:W-:-:S04]  /*6c40*/  FMNMX.FTZ R8, R158, R5, !PT ;  /* 0x000000059e087209 */ /* 0x000fc80007810000 */
[----:B------:R-:W-:-:S04]  /*6c50*/  FMNMX.FTZ R5, R159, R8, !PT ;  /* 0x000000089f057209 */ /* 0x000fc80007810000 */
[----:B------:R-:W-:Y:S02]  /*6c60*/  FMNMX.FTZ R8, R162, R5, !PT ;  /* 0x00000005a2087209 */ /* 0x000fe40007810000 */
[----:B--2---:R-:W-:Y:S02]  /*6c70*/  FMNMX.FTZ R5, R14, R13, !PT ;  /* 0x0000000d0e057209 */ /* 0x004fe40007810000 */
[----:B------:R-:W-:-:S03]  /*6c80*/  FMNMX.FTZ R13, R163, R8, !PT ;  /* 0x00000008a30d7209 */ /* 0x000fc60007810000 */
[C---:B------:R-:W-:Y:S01]  /*6c90*/  FFMA.FTZ R14, R5.reuse, R12, -8 ;  /* 0xc1000000050e7423 */ /* 0x040fe2000001000c */
[----:B------:R-:W-:Y:S01]  /*6ca0*/  FMNMX.FTZ R8, R166, R13, !PT ;  /* 0x0000000da6087209 */ /* 0x000fe20007810000 */
[----:B------:R-:W-:Y:S02]  /*6cb0*/  FADD.FTZ R10, -R5, R10 ;  /* 0x0000000a050a7221 */ /* 0x000fe40000010100 */
[----:B------:R-:W-:-:S01]  /*6cc0*/  FFMA.FTZ R21, R157, UR40, -R14 ;  /* 0x000000289d157c23 */ /* 0x000fc2000801080e */
[----:B------:R-:W-:Y:S01]  /*6cd0*/  FMNMX.FTZ R13, R167, R8, !PT ;  /* 0x00000008a70d7209 */ /* 0x000fe20007810000 */
[----:B------:R-:W-:Y:S01]  /*6ce0*/  FMUL.FTZ R10, R10, UR40 ;  /* 0x000000280a0a7c20 */ /* 0x000fe20008410000 */
[--C-:B------:R-:W-:Y:S01]  /*6cf0*/  FFMA.FTZ R12, R156, UR40, -R14.reuse ;  /* 0x000000289c0c7c23 */ /* 0x100fe2000801080e */
[----:B------:R-:W-:-:S01]  /*6d00*/  FFMA.FTZ R20, R161, UR40, -R14 ;  /* 0x00000028a1147c23 */ /* 0x000fc2000801080e */
[----:B------:R-:W-:Y:S01]  /*6d10*/  FMNMX.FTZ R8, R170, R13, !PT ;  /* 0x0000000daa087209 */ /* 0x000fe20007810000 */
[----:B------:R-:W-:-:S01]  /*6d20*/  FFMA.FTZ R13, R152, UR40, -R14 ;  /* 0x00000028980d7c23 */ /* 0x000fc2000801080e */
[--C-:B------:R-:W-:Y:S01]  /*6d30*/  FFMA.FTZ R152, R153, UR40, -R14.reuse ;  /* 0x0000002899987c23 */ /* 0x100fe2000801080e */
[----:B------:R-:W-:-:S01]  /*6d40*/  FFMA.FTZ R153, R164, UR40, -R14 ;  /* 0x00000028a4997c23 */ /* 0x000fc2000801080e */
[----:B------:R-:W-:Y:S01]  /*6d50*/  FMNMX.FTZ R15, R171, R8, !PT ;  /* 0x00000008ab0f7209 */ /* 0x000fe20007810000 */
[----:B------:R-:W-:-:S01]  /*6d60*/  FFMA.FTZ R164, R172, UR40, -R14 ;  /* 0x00000028aca47c23 */ /* 0x000fc2000801080e */
[----:B------:R-:W2:Y:S01]  /*6d70*/  MUFU.EX2 R10, R10 ;  /* 0x0000000a000a7308 */ /* 0x000ea20000000800 */
[----:B------:R-:W-:-:S01]  /*6d80*/  FFMA.FTZ R156, R168, UR40, -R14 ;  /* 0x00000028a89c7c23 */ /* 0x000fc2000801080e */
[----:B------:R-:W-:Y:S01]  /*6d90*/  FMNMX.FTZ R8, R174, R15, !PT ;  /* 0x0000000fae087209 */ /* 0x000fe20007810000 */
[----:B------:R-:W-:-:S01]  /*6da0*/  FFMA.FTZ R168, R177, UR40, -R14 ;  /* 0x00000028b1a87c23 */ /* 0x000fc2000801080e */
[--C-:B------:R-:W-:Y:S01]  /*6db0*/  FFMA.FTZ R180, R180, UR40, -R14.reuse ;  /* 0x00000028b4b47c23 */ /* 0x100fe2000801080e */
[----:B------:R-:W-:-:S01]  /*6dc0*/  FFMA.FTZ R161, R176, UR40, -R14 ;  /* 0x00000028b0a17c23 */ /* 0x000fc2000801080e */
[----:B------:R-:W-:-:S02]  /*6dd0*/  FMNMX.FTZ R15, R175, R8, !PT ;  /* 0x00000008af0f7209 */ /* 0x000fc40007810000 */
[----:B------:R-:W3:Y:S02]  /*6de0*/  MUFU.EX2 R13, R13 ;  /* 0x0000000d000d7308 */ /* 0x000ee40000000800 */
[----:B------:R-:W-:-:S04]  /*6df0*/  FMNMX.FTZ R8, R178, R15, !PT ;  /* 0x0000000fb2087209 */ /* 0x000fc80007810000 */
[----:B------:R-:W-:Y:S02]  /*6e00*/  FMNMX.FTZ R15, R179, R8, !PT ;  /* 0x00000008b30f7209 */ /* 0x000fe40007810000 */
[----:B------:R-:W4:Y:S01]  /*6e10*/  MUFU.EX2 R152, R152 ;  /* 0x0000009800987308 */ /* 0x000f220000000800 */
[----:B--2---:R-:W-:Y:S01]  /*6e20*/  FMUL.FTZ R24, R24, R10 ;  /* 0x0000000a18187220 */ /* 0x004fe20000410000 */
[----:B------:R-:W-:Y:S01]  /*6e30*/  FMNMX.FTZ R8, R182, R15, !PT ;  /* 0x0000000fb6087209 */ /* 0x000fe20007810000 */
[----:B------:R-:W-:-:S01]  /*6e40*/  FFMA.FTZ R15, R160, UR40, -R14 ;  /* 0x00000028a00f7c23 */ /* 0x000fc2000801080e */
[--C-:B------:R-:W-:Y:S01]  /*6e50*/  FFMA.FTZ R160, R165, UR40, -R14.reuse ;  /* 0x00000028a5a07c23 */ /* 0x100fe2000801080e */
[----:B------:R-:W-:-:S01]  /*6e60*/  FFMA.FTZ R165, R173, UR40, -R14 ;  /* 0x00000028ada57c23 */ /* 0x000fc2000801080e */
[----:B------:R-:W-:Y:S01]  /*6e70*/  FMNMX.FTZ R8, R183, R8, !PT ;  /* 0x00000008b7087209 */ /* 0x000fe20007810000 */
[----:B------:R-:W-:Y:S01]  /*6e80*/  IMAD.U32 R173, RZ, RZ, UR40 ;  /* 0x00000028ffad7e24 */ /* 0x000fe2000f8e00ff */
[----:B------:R-:W2:Y:S01]  /*6e90*/  MUFU.EX2 R12, R12 ;  /* 0x0000000c000c7308 */ /* 0x000ea20000000800 */
[-C--:B------:R-:W-:Y:S01]  /*6ea0*/  FMUL.FTZ R25, R25, R10.reuse ;  /* 0x0000000a19197220 */ /* 0x080fe20000410000 */
[-C--:B------:R-:W-:Y:S01]  /*6eb0*/  FMUL.FTZ R28, R28, R10.reuse ;  /* 0x0000000a1c1c7220 */ /* 0x080fe20000410000 */
[----:B------:R-:W5:Y:S01]  /*6ec0*/  SHFL.BFLY PT, R157, R8, 0x2, 0x1f ;  /* 0x0c401f00089d7f89 */ /* 0x000f6200000e0000 */
        /* <DEDUP_REMOVED lines=22> */
[----:B------:R-:W-:Y:S01]  /*7030*/  FMUL.FTZ R68, R68, R10 ;  /* 0x0000000a44447220 */ /* 0x000fe20000410000 */
[----:B-----5:R-:W-:Y:S01]  /*7040*/  FMNMX.FTZ R194, R8, R157, !PT ;  /* 0x0000009d08c27209 */ /* 0x020fe20007810000 */
[--C-:B------:R-:W-:Y:S01]  /*7050*/  FFMA.FTZ R157, R169, UR40, -R14.reuse ;  /* 0x00000028a99d7c23 */ /* 0x100fe2000801080e */
[----:B------:R-:W-:-:S01]  /*7060*/  FFMA.FTZ R14, R181, UR40, -R14 ;  /* 0x00000028b50e7c23 */ /* 0x000fc2000801080e */
[-C--:B------:R-:W-:Y:S01]  /*7070*/  FMUL.FTZ R69, R69, R10.reuse ;  /* 0x0000000a45457220 */ /* 0x080fe20000410000 */
[-C--:B------:R-:W-:Y:S01]  /*7080*/  FMUL.FTZ R72, R72, R10.reuse ;  /* 0x0000000a48487220 */ /* 0x080fe20000410000 */
[----:B------:R-:W5:Y:S01]  /*7090*/  SHFL.BFLY PT, R169, R194, 0x1, 0x1f ;  /* 0x0c201f00c2a97f89 */ /* 0x000f6200000e0000 */
        /* <DEDUP_REMOVED lines=23> */
[----:B-----5:R-:W-:Y:S01]  /*7210*/  FMNMX.FTZ R8, R194, R169, !PT ;  /* 0x000000a9c2087209 */ /* 0x020fe20007810000 */
[----:B------:R-:W-:Y:S01]  /*7220*/  MUFU.EX2 R157, R157 ;  /* 0x0000009d009d7308 */ /* 0x000fe20000000800 */
[-C--:B------:R-:W-:Y:S01]  /*7230*/  FMUL.FTZ R113, R113, R10.reuse ;  /* 0x0000000a71717220 */ /* 0x080fe20000410000 */
[-C--:B------:R-:W-:Y:S01]  /*7240*/  FMUL.FTZ R116, R116, R10.reuse ;  /* 0x0000000a74747220 */ /* 0x080fe20000410000 */
[----:B------:R-:W-:Y:S01]  /*7250*/  FMUL.FTZ R117, R117, R10 ;  /* 0x0000000a75757220 */ /* 0x000fe20000410000 */
[C---:B------:R-:W-:Y:S01]  /*7260*/  FADD.FTZ R9, -R8.reuse, R9 ;  /* 0x0000000908097221 */ /* 0x040fe20000010100 */
[----:B------:R-:W-:-:S01]  /*7270*/  FFMA.FTZ R172, R8, R173, -8 ;  /* 0xc100000008ac7423 */ /* 0x000fc200000100ad */
[-C--:B------:R-:W-:Y:S01]  /*7280*/  FMUL.FTZ R120, R120, R10.reuse ;  /* 0x0000000a78787220 */ /* 0x080fe20000410000 */
[----:B------:R-:W-:Y:S01]  /*7290*/  FMUL.FTZ R121, R121, R10 ;  /* 0x0000000a79797220 */ /* 0x000fe20000410000 */
[----:B------:R-:W-:Y:S01]  /*72a0*/  FMUL.FTZ R9, R9, UR40 ;  /* 0x0000002809097c20 */ /* 0x000fe20008410000 */
        /* <DEDUP_REMOVED lines=9> */
[----:B---3--:R-:W-:Y:S01]  /*7340*/  FFMA.FTZ R171, R10, R3, R13 ;  /* 0x000000030aab7223 */ /* 0x008fe2000001000d */
[----:B------:R-:W-:-:S01]  /*7350*/  FFMA.FTZ R166, R166, UR40, -R172 ;  /* 0x00000028a6a67c23 */ /* 0x000fc200080108ac */
[--C-:B------:R-:W-:Y:S01]  /*7360*/  FFMA.FTZ R167, R167, UR40, -R172.reuse ;  /* 0x00000028a7a77c23 */ /* 0x100fe200080108ac */
[----:B------:R-:W-:-:S01]  /*7370*/  FFMA.FTZ R174, R174, UR40, -R172 ;  /* 0x00000028aeae7c23 */ /* 0x000fc200080108ac */
[----:B------:R-:W3:Y:S01]  /*7380*/  MUFU.EX2 R154, R154 ;  /* 0x0000009a009a7308 */ /* 0x000ee20000000800 */
[----:B----4-:R-:W-:-:S01]  /*7390*/  FADD.FTZ R171, R152, R171 ;  /* 0x000000ab98ab7221 */ /* 0x010fc20000010000 */
[--C-:B------:R-:W-:Y:S01]  /*73a0*/  FFMA.FTZ R175, R175, UR40, -R172.reuse ;  /* 0x00000028afaf7c23 */ /* 0x100fe200080108ac */
[----:B------:R-:W-:-:S01]  /*73b0*/  FFMA.FTZ R179, R179, UR40, -R172 ;  /* 0x00000028b3b37c23 */ /* 0x000fc200080108ac */
[----:B------:R-:W-:Y:S01]  /*73c0*/  FFMA.FTZ R182, R182, UR40, -R172 ;  /* 0x00000028b6b67c23 */ /* 0x000fe200080108ac */
[----:B--2---:R-:W-:-:S01]  /*73d0*/  FADD.FTZ R176, R12, R171 ;  /* 0x000000ab0cb07221 */ /* 0x004fc20000010000 */
[--C-:B------:R-:W-:Y:S01]  /*73e0*/  FFMA.FTZ R171, R178, UR40, -R172.reuse ;  /* 0x00000028b2ab7c23 */ /* 0x100fe200080108ac */
[----:B------:R-:W-:-:S01]  /*73f0*/  FFMA.FTZ R172, R183, UR40, -R172 ;  /* 0x00000028b7ac7c23 */ /* 0x000fc200080108ac */
[----:B------:R-:W2:Y:S01]  /*7400*/  MUFU.EX2 R155, R155 ;  /* 0x0000009b009b7308 */ /* 0x000ea20000000800 */
        /* <DEDUP_REMOVED lines=8> */
[----:B---3--:R-:W-:-:S01]  /*7490*/  FFMA.FTZ R4, R9, R4, R154 ;  /* 0x0000000409047223 */ /* 0x008fc2000001009a */
        /* <DEDUP_REMOVED lines=9> */
[----:B------:R-:W-:Y:S01]  /*7530*/  FMUL.FTZ R149, R149, R10 ;  /* 0x0000000a95957220 */ /* 0x000fe20000410000 */
[-C--:B------:R-:W-:Y:S01]  /*7540*/  FMUL.FTZ R26, R26, R9.reuse ;  /* 0x000000091a1a7220 */ /* 0x080fe20000410000 */
[-C--:B------:R-:W-:Y:S01]  /*7550*/  FMUL.FTZ R27, R27, R9.reuse ;  /* 0x000000091b1b7220 */ /* 0x080fe20000410000 */
[-C--:B------:R-:W-:Y:S01]  /*7560*/  FMUL.FTZ R30, R30, R9.reuse ;  /* 0x000000091e1e7220 */ /* 0x080fe20000410000 */
[-C--:B------:R-:W-:Y:S01]  /*7570*/  FMUL.FTZ R31, R31, R9.reuse ;  /* 0x000000091f1f7220 */ /* 0x080fe20000410000 */
[----:B------:R-:W2:Y:S01]  /*7580*/  MUFU.EX2 R159, R159 ;  /* 0x0000009f009f7308 */ /* 0x000ea20000000800 */
[-C--:B------:R-:W-:Y:S01]  /*7590*/  FMUL.FTZ R34, R34, R9.reuse ;  /* 0x0000000922227220 */ /* 0x080fe20000410000 */
[-C--:B------:R-:W-:Y:S01]  /*75a0*/  FMUL.FTZ R35, R35, R9.reuse ;  /* 0x0000000923237220 */ /* 0x080fe20000410000 */
[-C--:B------:R-:W-:Y:S01]  /*75b0*/  FMUL.FTZ R38, R38, R9.reuse ;  /* 0x0000000926267220 */ /* 0x080fe20000410000 */
[-C--:B------:R-:W-:Y:S01]  /*75c0*/  FMUL.FTZ R39, R39, R9.reuse ;  /* 0x0000000927277220 */ /* 0x080fe20000410000 */
[-C--:B------:R-:W-:Y:S01]  /*75d0*/  FMUL.FTZ R42, R42, R9.reuse ;  /* 0x000000092a2a7220 */ /* 0x080fe20000410000 */
[-C--:B------:R-:W-:Y:S01]  /*75e0*/  FMUL.FTZ R43, R43, R9.reuse ;  /* 0x000000092b2b7220 */ /* 0x080fe20000410000 */
[-C--:B------:R-:W-:Y:S01]  /*75f0*/  FMUL.FTZ R46, R46, R9.reuse ;  /* 0x000000092e2e7220 */ /* 0x080fe20000410000 */
[----:B------:R-:W4:Y:S01]  /*7600*/  MUFU.EX2 R162, R162 ;  /* 0x000000a200a27308 */ /* 0x000f220000000800 */
        /* <DEDUP_REMOVED lines=17> */
[----:B------:R-:W-:Y:S01]  /*7720*/  FADD.FTZ R177, R15, R176 ;  /* 0x000000b00fb17221 */ /* 0x000fe20000010000 */
[----:B---3--:R-:W-:Y:S01]  /*7730*/  F2FP.SATFINITE.E4M3.F32.PACK_AB_MERGE_C R158, R173, R158, RZ ;  /* 0x0000009ead9e723e */ /* 0x008fe200048070ff */
[----:B------:R-:W-:Y:S01]  /*7740*/  FMUL.FTZ R75, R75, R9 ;  /* 0x000000094b4b7220 */ /* 0x000fe20000410000 */
[----:B------:R-:W-:-:S01]  /*7750*/  FADD.FTZ R180, R173, R180 ;  /* 0x000000b4adb47221 */ /* 0x000fc20000010000 */
[-C--:B------:R-:W-:Y:S01]  /*7760*/  FMUL.FTZ R78, R78, R9.reuse ;  /* 0x000000094e4e7220 */ /* 0x080fe20000410000 */
[----:B------:R-:W-:Y:S01]  /*7770*/  FMUL.FTZ R79, R79, R9 ;  /* 0x000000094f4f7220 */ /* 0x000fe20000410000 */
[----:B------:R-:W0:Y:S01]  /*7780*/  MUFU.EX2 R167, R167 ;  /* 0x000000a700a77308 */ /* 0x000e220000000800 */
[----:B--2---:R-:W-:-:S01]  /*7790*/  FADD.FTZ R181, R159, R180 ;  /* 0x000000b49fb57221 */ /* 0x004fc20000010000 */
[-C--:B------:R-:W-:Y:S01]  /*77a0*/  FMUL.FTZ R82, R82, R9.reuse ;  /* 0x0000000952527220 */ /* 0x080fe20000410000 */
[-C--:B------:R-:W-:Y:S01]  /*77b0*/  FMUL.FTZ R83, R83, R9.reuse ;  /* 0x0000000953537220 */ /* 0x080fe20000410000 */
[----:B------:R-:W-:Y:S01]  /*77c0*/  FMUL.FTZ R86, R86, R9 ;  /* 0x0000000956567220 */ /* 0x000fe20000410000 */
[----:B----4-:R-:W-:-:S01]  /*77d0*/  FADD.FTZ R181, R162, R181 ;  /* 0x000000b5a2b57221 */ /* 0x010fc20000010000 */
[-C--:B------:R-:W-:Y:S01]  /*77e0*/  FMUL.FTZ R87, R87, R9.reuse ;  /* 0x0000000957577220 */ /* 0x080fe20000410000 */
[----:B------:R-:W-:Y:S01]  /*77f0*/  FMUL.FTZ R90, R90, R9 ;  /* 0x000000095a5a7220 */ /* 0x000fe20000410000 */
[----:B------:R-:W-:Y:S01]  /*7800*/  MUFU.EX2 R163, R163 ;  /* 0x000000a300a37308 */ /* 0x000fe20000000800 */
[----:B-----5:R-:W-:-:S01]  /*7810*/  FADD.FTZ R176, R166, R181 ;  /* 0x000000b5a6b07221 */ /* 0x020fc20000010000 */
[-C--:B------:R-:W-:Y:S01]  /*7820*/  FMUL.FTZ R91, R91, R9.reuse ;  /* 0x000000095b5b7220 */ /* 0x080fe20000410000 */
[-C--:B------:R-:W-:Y:S01]  /*7830*/  FMUL.FTZ R94, R94, R9.reuse ;  /* 0x000000095e5e7220 */ /* 0x080fe20000410000 */
[-C--:B------:R-:W-:Y:S01]  /*7840*/  FMUL.FTZ R95, R95, R9.reuse ;  /* 0x000000095f5f7220 */ /* 0x080fe20000410000 */
[-C--:B------:R-:W-:Y:S01]  /*7850*/  FMUL.FTZ R98, R98, R9.reuse ;  /* 0x0000000962627220 */ /* 0x080fe20000410000 */
[-C--:B------:R-:W-:Y:S01]  /*7860*/  FMUL.FTZ R99, R99, R9.reuse ;  /* 0x0000000963637220 */ /* 0x080fe20000410000 */
[----:B------:R-:W-:Y:S01]  /*7870*/  FMUL.FTZ R102, R102, R9 ;  /* 0x0000000966667220 */ /* 0x000fe20000410000 */
[----:B------:R2:W-:Y:S01]  /*7880*/  MUFU.EX2 R3, R174 ;  /* 0x000000ae00037308 */ /* 0x0005e20000000800 */
[----:B0-----:R-:W-:-:S01]  /*7890*/  FADD.FTZ R176, R167, R176 ;  /* 0x000000b0a7b07221 */ /* 0x001fc20000010000 */
[----:B------:R-:W-:Y:S01]  /*78a0*/  F2FP.SATFINITE.E4M3.F32.PACK_AB_MERGE_C R166, R167, R166, RZ ;  /* 0x000000a6a7a6723e */ /* 0x000fe200048070ff */
[-C--:B------:R-:W-:Y:S01]  /*78b0*/  FMUL.FTZ R103, R103, R9.reuse ;  /* 0x0000000967677220 */ /* 0x080fe20000410000 */
[-C--:B------:R-:W-:Y:S01]  /*78c0*/  FMUL.FTZ R106, R106, R9.reuse ;  /* 0x000000096a6a7220 */ /* 0x080fe20000410000 */
[-C--:B------:R-:W-:Y:S01]  /*78d0*/  FMUL.FTZ R107, R107, R9.reuse ;  /* 0x000000096b6b7220 */ /* 0x080fe20000410000 */
[-C--:B------:R-:W-:Y:S01]  /*78e0*/  FMUL.FTZ R110, R110, R9.reuse ;  /* 0x000000096e6e7220 */ /* 0x080fe20000410000 */
[----:B------:R-:W-:Y:S01]  /*78f0*/  FMUL.FTZ R111, R111, R9 ;  /* 0x000000096f6f7220 */ /* 0x000fe20000410000 */
[----:B------:R-:W-:Y:S01]  /*7900*/  MUFU.EX2 R170, R170 ;  /* 0x000000aa00aa7308 */ /* 0x000fe20000000800 */
[----:B--2---:R-:W-:-:S01]  /*7910*/  FADD.FTZ R174, R20, R177 ;  /* 0x000000b114ae7221 */ /* 0x004fc20000010000 */
[-C--:B------:R-:W-:Y:S01]  /*7920*/  FMUL.FTZ R114, R114, R9.reuse ;  /* 0x0000000972727220 */ /* 0x080fe20000410000 */
[-C--:B------:R-:W-:Y:S01]  /*7930*/  FMUL.FTZ R115, R115, R9.reuse ;  /* 0x0000000973737220 */ /* 0x080fe20000410000 */
[----:B------:R-:W-:Y:S01]  /*7940*/  FMUL.FTZ R118, R118, R9 ;  /* 0x0000000976767220 */ /* 0x000fe20000410000 */
[----:B------:R-:W-:-:S01]  /*7950*/  FADD.FTZ R177, R153, R174 ;  /* 0x000000ae99b17221 */ /* 0x000fc20000010000 */
[-C--:B------:R-:W-:Y:S01]  /*7960*/  FMUL.FTZ R119, R119, R9.reuse ;  /* 0x0000000977777220 */ /* 0x080fe20000410000 */
[----:B------:R-:W-:Y:S01]  /*7970*/  FMUL.FTZ R122, R122, R9 ;  /* 0x000000097a7a7220 */ /* 0x000fe20000410000 */
[----:B------:R-:W0:Y:S01]  /*7980*/  MUFU.EX2 R164, R164 ;  /* 0x000000a400a47308 */ /* 0x000e220000000800 */
[----:B------:R-:W-:-:S01]  /*7990*/  FADD.FTZ R177, R160, R177 ;  /* 0x000000b1a0b17221 */ /* 0x000fc20000010000 */
[----:B------:R-:W-:Y:S01]  /*79a0*/  F2FP.SATFINITE.E4M3.F32.PACK_AB_MERGE_C R160, R160, R153, RZ ;  /* 0x00000099a0a0723e */ /* 0x000fe200048070ff */
[-C--:B------:R-:W-:Y:S01]  /*79b0*/  FMUL.FTZ R123, R123, R9.reuse ;  /* 0x000000097b7b7220 */ /* 0x080fe20000410000 */
[----:B------:R-:W-:Y:S01]  /*79c0*/  FMUL.FTZ R126, R126, R9 ;  /* 0x000000097e7e7220 */ /* 0x000fe20000410000 */
[----:B------:R-:W-:-:S01]  /*79d0*/  FADD.FTZ R178, R156, R177 ;  /* 0x000000b19cb27221 */ /* 0x000fc20000010000 */
[-C--:B------:R-:W-:Y:S01]  /*79e0*/  FMUL.FTZ R127, R127, R9.reuse ;  /* 0x000000097f7f7220 */ /* 0x080fe20000410000 */
[----:B------:R-:W-:Y:S01]  /*79f0*/  FMUL.FTZ R130, R130, R9 ;  /* 0x0000000982827220 */ /* 0x000fe20000410000 */
[----:B------:R-:W2:Y:S01]  /*7a00*/  MUFU.EX2 R165, R165 ;  /* 0x000000a500a57308 */ /* 0x000ea20000000800 */
[----:B------:R-:W-:-:S01]  /*7a10*/  FADD.FTZ R177, R157, R178 ;  /* 0x000000b29db17221 */ /* 0x000fc20000010000 */
[-C--:B------:R-:W-:Y:S01]  /*7a20*/  FMUL.FTZ R131, R131, R9.reuse ;  /* 0x0000000983837220 */ /* 0x080fe20000410000 */
[-C--:B------:R-:W-:Y:S01]  /*7a30*/  FMUL.FTZ R134, R134, R9.reuse ;  /* 0x0000000986867220 */ /* 0x080fe20000410000 */
[-C--:B------:R-:W-:Y:S01]  /*7a40*/  FMUL.FTZ R135, R135, R9.reuse ;  /* 0x0000000987877220 */ /* 0x080fe20000410000 */
[-C--:B------:R-:W-:Y:S01]  /*7a50*/  FMUL.FTZ R138, R138, R9.reuse ;  /* 0x000000098a8a7220 */ /* 0x080fe20000410000 */
[-C--:B------:R-:W-:Y:S01]  /*7a60*/  FMUL.FTZ R139, R139, R9.reuse ;  /* 0x000000098b8b7220 */ /* 0x080fe20000410000 */
[----:B------:R-:W-:Y:S01]  /*7a70*/  FMUL.FTZ R142, R142, R9 ;  /* 0x000000098e8e7220 */ /* 0x000fe20000410000 */
[----:B------:R3:W4:Y:S01]  /*7a80*/  MUFU.EX2 R4, R175 ;  /* 0x000000af00047308 */ /* 0x0007220000000800 */
[----:B0-----:R-:W-:-:S01]  /*7a90*/  FADD.FTZ R178, R164, R177 ;  /* 0x000000b1a4b27221 */ /* 0x001fc20000010000 */
[-C--:B------:R-:W-:Y:S01]  /*7aa0*/  FMUL.FTZ R143, R143, R9.reuse ;  /* 0x000000098f8f7220 */ /* 0x080fe20000410000 */
[-C--:B------:R-:W-:Y:S01]  /*7ab0*/  FMUL.FTZ R146, R146, R9.reuse ;  /* 0x0000000992927220 */ /* 0x080fe20000410000 */
[-C--:B------:R-:W-:Y:S01]  /*7ac0*/  FMUL.FTZ R147, R147, R9.reuse ;  /* 0x0000000993937220 */ /* 0x080fe20000410000 */
[-C--:B------:R-:W-:Y:S01]  /*7ad0*/  FMUL.FTZ R150, R150, R9.reuse ;  /* 0x0000000996967220 */ /* 0x080fe20000410000 */
[----:B------:R-:W-:-:S02]  /*7ae0*/  FMUL.FTZ R151, R151, R9 ;  /* 0x0000000997977220 */ /* 0x000fc40000410000 */
[----:B------:R-:W0:Y:S01]  /*7af0*/  MUFU.EX2 R161, R161 ;  /* 0x000000a100a17308 */ /* 0x000e220000000800 */
[----:B---3--:R-:W-:-:S01]  /*7b00*/  FADD.FTZ R175, R163, R176 ;  /* 0x000000b0a3af7221 */ /* 0x008fc20000010000 */
[C---:B--2---:R-:W-:Y:S01]  /*7b10*/  FADD.FTZ R178, R165.reuse, R178 ;  /* 0x000000b2a5b27221 */ /* 0x044fe20000010000 */
[----:B------:R-:W-:Y:S02]  /*7b20*/  F2FP.SATFINITE.E4M3.F32.PACK_AB_MERGE_C R164, R165, R164, RZ ;  /* 0x000000a4a5a4723e */ /* 0x000fe400048070ff */
[----:B------:R-:W-:Y:S02]  /*7b30*/  FADD.FTZ R176, R170, R175 ;  /* 0x000000afaab07221 */ /* 0x000fe40000010000 */
[----:B------:R-:W-:Y:S01]  /*7b40*/  F2FP.SATFINITE.E4M3.F32.PACK_AB_MERGE_C R156, R157, R156, R164 ;  /* 0x0000009c9d9c723e */ /* 0x000fe200048070a4 */
[----:B------:R-:W2:Y:S01]  /*7b50*/  MUFU.EX2 R171, R171 ;  /* 0x000000ab00ab7308 */ /* 0x000ea20000000800 */
[----:B------:R-:W-:-:S01]  /*7b60*/  FADD.FTZ R177, R3, R176 ;  /* 0x000000b003b17221 */ /* 0x000fc20000010000 */
[----:B------:R-:W-:-:S03]  /*7b70*/  F2FP.SATFINITE.E4M3.F32.PACK_AB_MERGE_C R176, R21, R12, RZ ;  /* 0x0000000c15b0723e */ /* 0x000fc600048070ff */
[----:B----4-:R-:W-:Y:S01]  /*7b80*/  FADD.FTZ R12, R4, R177 ;  /* 0x000000b1040c7221 */ /* 0x010fe20000010000 */
[----:B------:R-:W-:Y:S02]  /*7b90*/  F2FP.SATFINITE.E4M3.F32.PACK_AB_MERGE_C R152, R152, R13, R176 ;  /* 0x0000000d9898723e */ /* 0x000fe400048070b0 */
[----:B------:R-:W3:Y:S01]  /*7ba0*/  MUFU.EX2 R168, R168 ;  /* 0x000000a800a87308 */ /* 0x000ee20000000800 */
[----:B0-----:R-:W-:-:S07]  /*7bb0*/  FADD.FTZ R21, R161, R178 ;  /* 0x000000b2a1157221 */ /* 0x001fce0000010000 */
[----:B------:R-:W0:Y:S01]  /*7bc0*/  MUFU.EX2 R174, R179 ;  /* 0x000000b300ae7308 */ /* 0x000e220000000800 */
[----:B--2---:R-:W-:-:S07]  /*7bd0*/  FADD.FTZ R153, R171, R12 ;  /* 0x0000000cab997221 */ /* 0x004fce0000010000 */
[----:B------:R-:W2:Y:S01]  /*7be0*/  MUFU.EX2 R182, R182 ;  /* 0x000000b600b67308 */ /* 0x000ea20000000800 */
[----:B---3--:R-:W-:-:S01]  /*7bf0*/  FADD.FTZ R12, R168, R21 ;  /* 0x00000015a80c7221 */ /* 0x008fc20000010000 */
[----:B------:R-:W-:-:S03]  /*7c00*/  F2FP.SATFINITE.E4M3.F32.PACK_AB_MERGE_C R21, R4, R3, RZ ;  /* 0x000000030415723e */ /* 0x000fc600048070ff */
[----:B------:R-:W-:Y:S01]  /*7c10*/  FADD.FTZ R3, R169, R12 ;  /* 0x0000000ca9037221 */ /* 0x000fe20000010000 */
[----:B------:R-:W-:Y:S02]  /*7c20*/  F2FP.SATFINITE.E4M3.F32.PACK_AB_MERGE_C R157, R170, R163, R21 ;  /* 0x000000a3aa9d723e */ /* 0x000fe40004807015 */
[----:B------:R-:W3:Y:S01]  /*7c30*/  MUFU.EX2 R14, R14 ;  /* 0x0000000e000e7308 */ /* 0x000ee20000000800 */
[----:B0-----:R-:W-:-:S07]  /*7c40*/  FADD.FTZ R153, R174, R153 ;  /* 0x00000099ae997221 */ /* 0x001fce0000010000 */
[----:B------:R-:W0:Y:S01]  /*7c50*/  MUFU.EX2 R175, R172 ;  /* 0x000000ac00af7308 */ /* 0x000e220000000800 */
[----:B--2---:R-:W-:-:S01]  /*7c60*/  FADD.FTZ R4, R182, R153 ;  /* 0x00000099b6047221 */ /* 0x004fc20000010000 */
[----:B------:R-:W-:Y:S02]  /*7c70*/  F2FP.SATFINITE.E4M3.F32.PACK_AB_MERGE_C R153, R155, R154, R158 ;  /* 0x0000009a9b99723e */ /* 0x000fe4000480709e */
[----:B------:R-:W-:Y:S02]  /*7c80*/  F2FP.SATFINITE.E4M3.F32.PACK_AB_MERGE_C R155, R162, R159, R166 ;  /* 0x0000009fa29b723e */ /* 0x000fe400048070a6 */
[----:B------:R-:W-:Y:S02]  /*7c90*/  F2FP.SATFINITE.E4M3.F32.PACK_AB_MERGE_C R154, R20, R15, R160 ;  /* 0x0000000f149a723e */ /* 0x000fe400048070a0 */
        /* <DEDUP_REMOVED lines=8> */
.L_x_1191:
[----:B------:R0:W2:Y:S01]  /*7d20*/  SYNCS.PHASECHK.TRANS64.TRYWAIT P2, [UR51+0x28450], R7 ;  /* 0x02845007ff0075a7 */ /* 0x0000a20008040173 */
[----:B------:R-:W-:Y:S05]  /*7d30*/  @!P0 BRA `(.L_x_1192) ;  /* 0x0000000000048947 */ /* 0x000fea0003800000 */
[----:B------:R-:W-:Y:S01]  /*7d40*/  BPT.TRAP 0x1 ;  /* 0x000000040000795c */ /* 0x000fe20000300000 */
.L_x_1192:
[----:B------:R-:W-:Y:S01]  /*7d50*/  VIADD R9, R195, 0x8 ;  /* 0x00000008c3097836 */ /* 0x000fe20000000000 */
[----:B--2---:R-:W-:Y:S06]  /*7d60*/  @P2 BRA `(.L_x_1193) ;  /* 0x0000000000082947 */ /* 0x004fec0003800000 */
[----:B------:R-:W2:Y:S02]  /*7d70*/  SYNCS.PHASECHK.TRANS64.TRYWAIT P2, [UR51+0x28450], R7 ;  /* 0x02845007ff0075a7 */ /* 0x000ea40008040173 */
[----:B--2---:R-:W-:Y:S05]  /*7d80*/  @!P2 BRA `(.L_x_1194) ;  /* 0x000000b400a8a947 */ /* 0x004fea0003800000 */
.L_x_1193:
        /* <DEDUP_REMOVED lines=14> */
.L_x_1195:
[----:B------:R-:W-:Y:S01]  /*7e70*/  UIADD3 UR51, UR51, 0x28460, URZ ;  /* 0x0002846033337890 */ /* 0x000fe2000fffe03f */
[----:B------:R-:W-:Y:S02]  /*7e80*/  IMAD.MOV.U32 R9, RZ, RZ, R8 ;  /* 0x000000ffff097224 */ /* 0x000fe400078e0008 */
[----:B--2---:R-:W-:Y:S01]  /*7e90*/  IMAD.MOV.U32 R10, RZ, RZ, R5 ;  /* 0x000000ffff0a7224 */ /* 0x004fe200078e0005 */
[----:B------:R-:W-:-:S09]  /*7ea0*/  UPRMT UR51, UR54, 0x654, UR51 ;  /* 0x0000065436337896 */ /* 0x000fd20008000033 */
[----:B------:R-:W-:Y:S01]  /*7eb0*/  SYNCS.ARRIVE.TRANS64.RED.A1T0 RZ, [UR51], RZ ;  /* 0x000000ffffff79a7 */ /* 0x000fe20008100433 */
[----:B------:R-:W-:Y:S05]  /*7ec0*/  @P1 BRA `(.L_x_1196) ;  /* 0xffffffe400ec1947 */ /* 0x000fea000383ffff */
.L_x_1185:
[----:B------:R-:W-:-:S13]  /*7ed0*/  ISETP.GE.AND P1, PT, R11, UR41, PT ;  /* 0x000000290b007c0c */ /* 0x000fda000bf26270 */
[----:B------:R-:W-:Y:S05]  /*7ee0*/  @!P1 BRA `(.L_x_1197) ;  /* 0x0000002000f49947 */ /* 0x000fea0003800000 */
[----:B------:R-:W-:Y:S01]  /*7ef0*/  IMAD.MOV.U32 R12, RZ, RZ, R8 ;  /* 0x000000ffff0c7224 */ /* 0x000fe200078e0008 */
[----:B------:R-:W-:Y:S01]  /*7f00*/  ULDC UR51, c[0x0][0x9e4] ;  /* 0x0002790000337ab9 */ /* 0x000fe20000000800 */
[----:B01----:R-:W-:Y:S01]  /*7f10*/  IMAD.MOV.U32 R10, RZ, RZ, R5 ;  /* 0x000000ffff0a7224 */ /* 0x003fe200078e0005 */
[----:B------:R-:W-:Y:S01]  /*7f20*/  ULDC UR56, c[0x0][0x9dc] ;  /* 0x0002770000387ab9 */ /* 0x000fe20000000800 */
[----:B------:R-:W-:Y:S01]  /*7f30*/  ULDC UR55, c[0x0][0x288] ;  /* 0x0000a20000377ab9 */ /* 0x000fe20000000800 */
[----:B------:R-:W-:-:S05]  /*7f40*/  ULDC UR54, c[0x0][0x9e0] ;  /* 0x0002780000367ab9 */ /* 0x000fca0000000800 */
.L_x_1216:
[----:B------:R-:W-:-:S04]  /*7f50*/  UIADD3 UR43, UR43, 0x1, URZ ;  /* 0x000000012b2b7890 */ /* 0x000fc8000fffe03f */
[----:B------:R-:W-:-:S04]  /*7f60*/  UISETP.NE.AND UP0, UPT, UR43, 0x2, UPT ;  /* 0x000000022b00788c */ /* 0x000fc8000bf05270 */
[----:B------:R-:W-:Y:S02]  /*7f70*/  USEL UR6, URZ, 0x1, UP0 ;  /* 0x000000013f067887 */ /* 0x000fe40008000000 */
[----:B------:R-:W-:Y:S02]  /*7f80*/  USEL UR43, UR43, URZ, UP0 ;  /* 0x0000003f2b2b7287 */ /* 0x000fe40008000000 */
[----:B------:R-:W-:Y:S01]  /*7f90*/  ULOP3.LUT UR44, UR44, UR6, URZ, 0x3c, !UPT ;  /* 0x000000062c2c7292 */ /* 0x000fe2000f8e3c3f */
[----:B0-----:R-:W-:Y:S11]  /*7fa0*/  @!P0 BRA `(.L_x_1198) ;  /* 0x0000000000048947 */ /* 0x001ff60003800000 */
[----:B------:R-:W-:Y:S01]  /*7fb0*/  BPT.TRAP 0x1 ;  /* 0x000000040000795c */ /* 0x000fe20000300000 */
.L_x_1198:
        /* <DEDUP_REMOVED lines=9> */
.L_x_1199:
[----:B-1----:R-:W-:Y:S05]  /*8050*/  @P1 BRA `(.L_x_1200) ;  /* 0x0000000000081947 */ /* 0x002fea0003800000 */
[----:B------:R-:W1:Y:S02]  /*8060*/  SYNCS.PHASECHK.TRANS64.TRYWAIT P1, [UR57+0x28430], R9 ;  /* 0x02843009ff0075a7 */ /* 0x000e640008020179 */
[----:B-1----:R-:W-:Y:S05]  /*8070*/  @!P1 BRA `(.L_x_1201) ;  /* 0x000000b400049947 */ /* 0x002fea0003800000 */
.L_x_1200:
        /* <DEDUP_REMOVED lines=46> */
.L_x_1202:
[----:B------:R-:W-:Y:S01]  /*8360*/  UISETP.NE.AND UP1, UPT, UR48, URZ, UPT ;  /* 0x0000003f3000728c */ /* 0x000fe2000bf25270 */
[----:B------:R-:W-:Y:S01]  /*8370*/  VIADD R8, R17, UR38 ;  /* 0x0000002611087c36 */ /* 0x000fe20008000000 */
[----:B------:R-:W2:Y:S01]  /*8380*/  LDC R15, c[0x0][0x2f0] ;  /* 0x0000bc00ff0f7b82 */ /* 0x000ea20000000800 */
[----:B------:R-:W-:-:S03]  /*8390*/  UISETP.NE.AND UP0, UPT, UR47, URZ, UPT ;  /* 0x0000003f2f00728c */ /* 0x000fc6000bf05270 */
[----:B------:R-:W-:Y:S02]  /*83a0*/  PLOP3.LUT P1, PT, PT, PT, UP1, 0x80, 0x0 ;  /* 0x000000000000781c */ /* 0x000fe40003f2f018 */
[----:B------:R-:W-:-:S03]  /*83b0*/  PLOP3.LUT P2, PT, PT, PT, UP1, 0x80, 0x0 ;  /* 0x000000000000781c */ /* 0x000fc60003f4f018 */
[----:B------:R-:W-:Y:S01]  /*83c0*/  @UP1 ULDC UR6, c[0x0][0x44c] ;  /* 0x0001130000061ab9 */ /* 0x000fe20000000800 */
[----:B------:R-:W-:-:S07]  /*83d0*/  @UP1 ULDC UR7, c[0x0][0x450] ;  /* 0x0001140000071ab9 */ /* 0x000fce0000000800 */
[----:B------:R-:W-:Y:S01]  /*83e0*/  @P1 IMAD.HI.U32 R5, R8, UR6, RZ ;  /* 0x0000000608051c27 */ /* 0x000fe2000f8e00ff */
[----:B------:R-:W-:Y:S01]  /*83f0*/  UIADD3 UR6, UR57, 0x28440, URZ ;  /* 0x0002844039067890 */ /* 0x000fe2000fffe03f */
[----:B------:R-:W-:-:S03]  /*8400*/  PLOP3.LUT P1, PT, PT, PT, UP0, 0x40, 0x0 ;  /* 0x000000000000781c */ /* 0x000fc60003f2e808 */
[----:B------:R-:W-:Y:S01]  /*8410*/  @P2 SHF.R.U32.HI R8, RZ, UR7, R5 ;  /* 0x00000007ff082c19 */ /* 0x000fe20008011605 */
[----:B------:R-:W-:Y:S01]  /*8420*/  IMAD.SHL.U32 R5, R11, 0x40, RZ ;  /* 0x000000400b057824 */ /* 0x000fe200078e00ff */
[----:B------:R-:W-:-:S03]  /*8430*/  UPRMT UR6, UR58, 0x654, UR6 ;  /* 0x000006543a067896 */ /* 0x000fc60008000006 */
[----:B------:R-:W3:Y:S01]  /*8440*/  SHFL.IDX PT, R194, R8, RZ, 0x1c1f ;  /* 0x001c1fff08c27589 */ /* 0x000ee200000e0000 */
[----:B------:R-:W-:-:S05]  /*8450*/  IADD3 R7, -R5, 0x1, RZ ;  /* 0x0000000105077810 */ /* 0x000fca0007ffe1ff */
[----:B------:R-:W-:Y:S01]  /*8460*/  IMAD R6, R2, -0x2, R7 ;  /* 0xfffffffe02067824 */ /* 0x000fe200078e0207 */
[----:B------:R-:W-:Y:S01]  /*8470*/  SYNCS.ARRIVE.TRANS64.RED.A1T0 RZ, [UR6], RZ ;  /* 0x000000ffffff79a7 */ /* 0x000fe20008100406 */
[----:B------:R-:W-:Y:S02]  /*8480*/  ULOP3.LUT UR6, URZ, UR56, URZ, 0x33, !UPT ;  /* 0x000000383f067292 */ /* 0x000fe4000f8e333f */
[----:B--2---:R-:W-:-:S04]  /*8490*/  IMAD R6, R15, UR39, R6 ;  /* 0x000000270f067c24 */ /* 0x004fc8000f8e0206 */
[----:B------:R-:W-:-:S04]  /*84a0*/  VIADD R6, R6, -UR55 ;  /* 0x8000003706067c36 */ /* 0x000fc80008000000 */
[C---:B------:R-:W-:Y:S02]  /*84b0*/  VIADD R21, R6.reuse, UR54 ;  /* 0x0000003606157c36 */ /* 0x040fe40008000000 */
[----:B------:R-:W-:Y:S02]  /*84c0*/  VIADD R195, R6, UR6 ;  /* 0x0000000606c37c36 */ /* 0x000fe40008000000 */
[----:B---3--:R-:W-:Y:S02]  /*84d0*/  IMAD.IADD R14, R21, 0x1, R194 ;  /* 0x00000001150e7824 */ /* 0x008fe400078e02c2 */
[----:B------:R-:W-:Y:S01]  /*84e0*/  IMAD.IADD R20, R194, 0x1, R195 ;  /* 0x00000001c2147824 */ /* 0x000fe200078e02c3 */
[----:B------:R-:W-:Y:S06]  /*84f0*/  @P1 BRA `(.L_x_1203) ;  /* 0x00000000005c1947 */ /* 0x000fec0003800000 */
[----:B------:R-:W-:Y:S01]  /*8500*/  IMAD R6, R15, UR39, R194 ;  /* 0x000000270f067c24 */ /* 0x000fe2000f8e02c2 */
[----:B------:R-:W-:Y:S03]  /*8510*/  BSSY B0, `(.L_x_1204) ;  /* 0x0000011000007945 */ /* 0x000fe60003800000 */
[----:B------:R-:W-:-:S05]  /*8520*/  VIADD R13, R6, -UR55 ;  /* 0x80000037060d7c36 */ /* 0x000fca0008000000 */
[----:B------:R-:W-:-:S13]  /*8530*/  ISETP.GT.AND P1, PT, R13, -0x1, PT ;  /* 0xffffffff0d00780c */ /* 0x000fda0003f24270 */
[----:B------:R-:W-:Y:S05]  /*8540*/  @P1 BRA `(.L_x_1205) ;  /* 0x0000000000201947 */ /* 0x000fea0003800000 */
[----:B------:R-:W-:Y:S01]  /*8550*/  IMAD.U32 R194, RZ, RZ, UR51 ;  /* 0x00000033ffc27e24 */ /* 0x000fe2000f8e00ff */
[----:B------:R-:W-:-:S04]  /*8560*/  LOP3.LUT R13, RZ, R13, RZ, 0x33, !PT ;  /* 0x0000000dff0d7212 */ /* 0x000fc800078e33ff */
[----:B------:R-:W-:-:S13]  /*8570*/  ISETP.NE.AND P1, PT, R194, 0x1, PT ;  /* 0x00000001c200780c */ /* 0x000fda0003f25270 */
[----:B------:R-:W2:Y:S02]  /*8580*/  @P1 LDC.64 R6, c[0x0][0x9e8] ;  /* 0x00027a00ff061b82 */ /* 0x000ea40000000a00 */
[----:B--2---:R-:W-:-:S05]  /*8590*/  @P1 IMAD.HI.U32 R6, R13, R6, RZ ;  /* 0x000000060d061227 */ /* 0x004fca00078e00ff */
[----:B------:R-:W-:-:S04]  /*85a0*/  @P1 SHF.R.U32.HI R13, RZ, R7, R6 ;  /* 0x00000007ff0d1219 */ /* 0x000fc80000011606 */
[----:B------:R-:W-:Y:S01]  /*85b0*/  LOP3.LUT R13, RZ, R13, RZ, 0x33, !PT ;  /* 0x0000000dff0d7212 */ /* 0x000fe200078e33ff */
[----:B------:R-:W-:Y:S06]  /*85c0*/  BRA `(.L_x_1206) ;  /* 0x0000000000147947 */ /* 0x000fec0003800000 */
.L_x_1205:
[----:B------:R-:W-:-:S05]  /*85d0*/  IMAD.U32 R194, RZ, RZ, UR51 ;  /* 0x00000033ffc27e24 */ /* 0x000fca000f8e00ff */
[----:B------:R-:W-:-:S13]  /*85e0*/  ISETP.NE.AND P1, PT, R194, 0x1, PT ;  /* 0x00000001c200780c */ /* 0x000fda0003f25270 */
[----:B------:R-:W2:Y:S02]  /*85f0*/  @P1 LDC.64 R6, c[0x0][0x9e8] ;  /* 0x00027a00ff061b82 */ /* 0x000ea40000000a00 */
[----:B--2---:R-:W-:-:S05]  /*8600*/  @P1 IMAD.HI.U32 R6, R13, R6, RZ ;  /* 0x000000060d061227 */ /* 0x004fca00078e00ff */
[----:B------:R-:W-:-:S07]  /*8610*/  @P1 SHF.R.U32.HI R13, RZ, R7, R6 ;  /* 0x00000007ff0d1219 */ /* 0x000fce0000011606 */
.L_x_1206:
[----:B------:R-:W-:Y:S05]  /*8620*/  BSYNC B0 ;  /* 0x0000000000007941 */ /* 0x000fea0003800000 */
.L_x_1204:
[----:B------:R-:W-:-:S04]  /*8630*/  IMAD R13, R13, R194, -R5 ;  /* 0x000000c20d0d7224 */ /* 0x000fc800078e0a05 */
[----:B------:R-:W-:-:S05]  /*8640*/  IMAD R13, R2, -0x2, R13 ;  /* 0xfffffffe020d7824 */ /* 0x000fca00078e020d */
[----:B------:R-:W-:Y:S02]  /*8650*/  VIADDMNMX R14, R13, R194, R14, PT ;  /* 0x000000c20d0e7246 */ /* 0x000fe4000380010e */
[----:B------:R-:W-:-:S07]  /*8660*/  VIMNMX R20, R20, R13, !PT ;  /* 0x0000000d14147248 */ /* 0x000fce0007fe0100 */
.L_x_1203:
[----:B------:R-:W-:Y:S01]  /*8670*/  ISETP.GT.AND P1, PT, R11, -0x1, PT ;  /* 0xffffffff0b00780c */ /* 0x000fe20003f24270 */
[----:B------:R-:W2:Y:S01]  /*8680*/  SHFL.IDX PT, R6, R8, 0x1, 0x1c1f ;  /* 0x003c1f0008067f89 */ /* 0x000ea200000e0000 */
[----:B------:R-:W-:Y:S02]  /*8690*/  UISETP.NE.AND UP0, UPT, UR47, URZ, UPT ;  /* 0x0000003f2f00728c */ /* 0x000fe4000bf05270 */
[C---:B------:R-:W-:Y:S02]  /*86a0*/  ISETP.GT.AND P4, PT, R20.reuse, 0x1, P1 ;  /* 0x000000011400780c */ /* 0x040fe40000f84270 */
[----:B------:R-:W-:Y:S02]  /*86b0*/  ISETP.GT.AND P5, PT, R20, RZ, P1 ;  /* 0x000000ff1400720c */ /* 0x000fe40000fa4270 */
[C---:B------:R-:W-:Y:S02]  /*86c0*/  ISETP.LT.OR P4, PT, R14.reuse, 0x2, P4 ;  /* 0x000000020e00780c */ /* 0x040fe40002781670 */
[----:B------:R-:W-:-:S02]  /*86d0*/  ISETP.LT.OR P5, PT, R14, 0x1, P5 ;  /* 0x000000010e00780c */ /* 0x000fc40002fa1670 */
[----:B------:R-:W-:Y:S02]  /*86e0*/  FSEL R153, R153, -INF , !P4 ;  /* 0xff80000099997808 */ /* 0x000fe40006000000 */
[----:B------:R-:W-:Y:S02]  /*86f0*/  ISETP.GT.AND P4, PT, R20, 0x18, P1 ;  /* 0x000000181400780c */ /* 0x000fe40000f84270 */
[----:B------:R-:W-:Y:S02]  /*8700*/  FSEL R13, R152, -INF , !P5 ;  /* 0xff800000980d7808 */ /* 0x000fe40006800000 */
[----:B------:R-:W-:Y:S02]  /*8710*/  ISETP.LT.OR P4, PT, R14, 0x19, P4 ;  /* 0x000000190e00780c */ /* 0x000fe40002781670 */
[C---:B------:R-:W-:Y:S02]  /*8720*/  ISETP.GT.AND P6, PT, R20.reuse, 0x8, P1 ;  /* 0x000000081400780c */ /* 0x040fe40000fc4270 */
[----:B------:R-:W-:-:S02]  /*8730*/  ISETP.GT.AND P2, PT, R20, 0x9, P1 ;  /* 0x000000091400780c */ /* 0x000fc40000f44270 */
[C---:B------:R-:W-:Y:S01]  /*8740*/  ISETP.GT.AND P3, PT, R20.reuse, 0x10, P1 ;  /* 0x000000101400780c */ /* 0x040fe20000f64270 */
[----:B--2---:R-:W-:Y:S01]  /*8750*/  IMAD.IADD R8, R21, 0x1, R6 ;  /* 0x0000000115087824 */ /* 0x004fe200078e0206 */
[----:B------:R-:W-:Y:S02]  /*8760*/  ISETP.GT.AND P5, PT, R20, 0x11, P1 ;  /* 0x000000111400780c */ /* 0x000fe40000fa4270 */
        /* <DEDUP_REMOVED lines=52> */
.L_x_1209:
[----:B------:R-:W-:-:S05]  /*8ab0*/  IMAD.U32 R20, RZ, RZ, UR51 ;  /* 0x00000033ff147e24 */ /* 0x000fca000f8e00ff */
[----:B------:R-:W-:-:S13]  /*8ac0*/  ISETP.NE.AND P2, PT, R20, 0x1, PT ;  /* 0x000000011400780c */ /* 0x000fda0003f45270 */
[----:B------:R-:W2:Y:S02]  /*8ad0*/  @P2 LDC.64 R6, c[0x0][0x9e8] ;  /* 0x00027a00ff062b82 */ /* 0x000ea40000000a00 */
[----:B--2---:R-:W-:-:S05]  /*8ae0*/  @P2 IMAD.HI.U32 R6, R15, R6, RZ ;  /* 0x000000060f062227 */ /* 0x004fca00078e00ff */
[----:B------:R-:W-:-:S07]  /*8af0*/  @P2 SHF.R.U32.HI R15, RZ, R7, R6 ;  /* 0x00000007ff0f2219 */ /* 0x000fce0000011606 */
.L_x_1210:
[----:B------:R-:W-:Y:S05]  /*8b00*/  BSYNC B0 ;  /* 0x0000000000007941 */ /* 0x000fea0003800000 */
.L_x_1208:
[----:B------:R-:W-:-:S04]  /*8b10*/  IMAD R5, R15, R20, -R5 ;  /* 0x000000140f057224 */ /* 0x000fc800078e0a05 */
[----:B------:R-:W-:-:S05]  /*8b20*/  IMAD R5, R2, -0x2, R5 ;  /* 0xfffffffe02057824 */ /* 0x000fca00078e0205 */
[----:B------:R-:W-:Y:S02]  /*8b30*/  VIADDMNMX R8, R5, R20, R8, PT ;  /* 0x0000001405087246 */ /* 0x000fe40003800108 */
[----:B------:R-:W-:-:S07]  /*8b40*/  VIMNMX R14, R14, R5, !PT ;  /* 0x000000050e0e7248 */ /* 0x000fce0007fe0100 */
.L_x_1207:
        /* <DEDUP_REMOVED lines=11> */
[----:B------:R-:W-:-:S02]  /*8c00*/  ISETP.GT.AND P2, PT, R14, 0x9, P1 ;  /* 0x000000090e00780c */ /* 0x000fc40000f44270 */
[----:B------:R-:W-:Y:S02]  /*8c10*/  FMNMX.FTZ R6, R164, R5, !PT ;  /* 0x00000005a4067209 */ /* 0x000fe40007810000 */
[----:B------:R-:W-:Y:S02]  /*8c20*/  ISETP.LT.OR P6, PT, R8, 0x9, P6 ;  /* 0x000000090800780c */ /* 0x000fe400037c1670 */
[----:B------:R-:W-:Y:S02]  /*8c30*/  FMNMX.FTZ R5, R165, R6, !PT ;  /* 0x00000006a5057209 */ /* 0x000fe40007810000 */
[----:B------:R-:W-:Y:S02]  /*8c40*/  FSEL R155, R155, -INF , !P5 ;  /* 0xff8000009b9b7808 */ /* 0x000fe40006800000 */
        /* <DEDUP_REMOVED lines=9> */
[----:B------:R-:W-:Y:S02]  /*8ce0*/  FSEL R159, R159, -INF , !P2 ;  /* 0xff8000009f9f7808 */ /* 0x000fe40005000000 */
[----:B------:R-:W-:Y:S02]  /*8cf0*/  FMNMX.FTZ R5, R177, R6, !PT ;  /* 0x00000006b1057209 */ /* 0x000fe40007810000 */
[----:B------:R-:W-:Y:S02]  /*8d00*/  ISETP.LT.OR P4, PT, R8, 0x11, P4 ;  /* 0x000000110800780c */ /* 0x000fe40002781670 */
[----:B------:R-:W-:Y:S02]  /*8d10*/  FMNMX.FTZ R6, R180, R5, !PT ;  /* 0x00000005b4067209 */ /* 0x000fe40007810000 */
[----:B------:R-:W-:-:S02]  /*8d20*/  ISETP.GT.AND P6, PT, R14, 0x18, P1 ;  /* 0x000000180e00780c */ /* 0x000fc40000fc4270 */
[----:B------:R-:W-:Y:S02]  /*8d30*/  FMNMX.FTZ R6, R181, R6, !PT ;  /* 0x00000006b5067209 */ /* 0x000fe40007810000 */
[----:B------:R-:W-:Y:S02]  /*8d40*/  ISETP.LT.OR P5, PT, R8, 0x12, P5 ;  /* 0x000000120800780c */ /* 0x000fe40002fa1670 */
[----:B------:R-:W-:Y:S01]  /*8d50*/  FSEL R162, R162, -INF , !P4 ;  /* 0xff800000a2a27808 */ /* 0x000fe20006000000 */
[----:B------:R-:W2:Y:S01]  /*8d60*/  SHFL.BFLY PT, R5, R6, 0x2, 0x1f ;  /* 0x0c401f0006057f89 */ /* 0x000ea200000e0000 */
[----:B------:R-:W-:Y:S02]  /*8d70*/  ISETP.GT.AND P2, PT, R14, 0x19, P1 ;  /* 0x000000190e00780c */ /* 0x000fe40000f44270 */
[----:B------:R-:W-:Y:S02]  /*8d80*/  FSEL R163, R163, -INF , !P5 ;  /* 0xff800000a3a37808 */ /* 0x000fe40006800000 */
[----:B------:R-:W-:-:S02]  /*8d90*/  ISETP.LT.OR P6, PT, R8, 0x19, P6 ;  /* 0x000000190800780c */ /* 0x000fc400037c1670 */
[----:B------:R-:W-:Y:S02]  /*8da0*/  ISETP.LT.OR P2, PT, R8, 0x1a, P2 ;  /* 0x0000001a0800780c */ /* 0x000fe40001741670 */
[----:B------:R-:W-:Y:S02]  /*8db0*/  FSEL R166, R166, -INF , !P6 ;  /* 0xff800000a6a67808 */ /* 0x000fe40007000000 */
[C---:B------:R-:W-:Y:S02]  /*8dc0*/  ISETP.GT.AND P4, PT, R14.reuse, 0x21, P1 ;  /* 0x000000210e00780c */ /* 0x040fe40000f84270 */
[----:B------:R-:W-:Y:S02]  /*8dd0*/  FSEL R167, R167, -INF , !P2 ;  /* 0xff800000a7a77808 */ /* 0x000fe40005000000 */
[----:B------:R-:W-:Y:S02]  /*8de0*/  ISETP.GT.AND P5, PT, R14, 0x28, P1 ;  /* 0x000000280e00780c */ /* 0x000fe40000fa4270 */
[----:B------:R-:W-:-:S02]  /*8df0*/  ISETP.LT.OR P4, PT, R8, 0x22, P4 ;  /* 0x000000220800780c */ /* 0x000fc40002781670 */
[----:B------:R-:W-:Y:S02]  /*8e00*/  ISETP.GT.AND P6, PT, R14, 0x29, P1 ;  /* 0x000000290e00780c */ /* 0x000fe40000fc4270 */
[----:B------:R-:W-:Y:S02]  /*8e10*/  ISETP.LT.OR P5, PT, R8, 0x29, P5 ;  /* 0x000000290800780c */ /* 0x000fe40002fa1670 */
[----:B------:R-:W-:Y:S02]  /*8e20*/  FSEL R171, R171, -INF , !P4 ;  /* 0xff800000abab7808 */ /* 0x000fe40006000000 */
[----:B--2---:R-:W-:Y:S02]  /*8e30*/  FMNMX.FTZ R7, R6, R5, !PT ;  /* 0x0000000506077209 */ /* 0x004fe40007810000 */
[----:B------:R-:W-:Y:S02]  /*8e40*/  ISETP.GT.AND P2, PT, R14, 0x30, P1 ;  /* 0x000000300e00780c */ /* 0x000fe40000f44270 */
[----:B------:R-:W-:Y:S01]  /*8e50*/  FSEL R174, R174, -INF , !P5 ;  /* 0xff800000aeae7808 */ /* 0x000fe20006800000 */
[----:B------:R-:W2:Y:S01]  /*8e60*/  SHFL.BFLY PT, R20, R7, 0x1, 0x1f ;  /* 0x0c201f0007147f89 */ /* 0x000ea200000e0000 */
[----:B------:R-:W-:-:S02]  /*8e70*/  ISETP.LT.OR P6, PT, R8, 0x2a, P6 ;  /* 0x0000002a0800780c */ /* 0x000fc400037c1670 */
[----:B------:R-:W-:Y:S02]  /*8e80*/  ISETP.GT.AND P4, PT, R14, 0x31, P1 ;  /* 0x000000310e00780c */ /* 0x000fe40000f84270 */
[----:B------:R-:W-:Y:S02]  /*8e90*/  ISETP.LT.OR P2, PT, R8, 0x31, P2 ;  /* 0x000000310800780c */ /* 0x000fe40001741670 */
[----:B------:R-:W-:Y:S02]  /*8ea0*/  FSEL R175, R175, -INF , !P6 ;  /* 0xff800000afaf7808 */ /* 0x000fe40007000000 */
[----:B------:R-:W-:Y:S02]  /*8eb0*/  ISETP.GT.AND P5, PT, R14, 0x38, P1 ;  /* 0x000000380e00780c */ /* 0x000fe40000fa4270 */
[----:B------:R-:W-:Y:S02]  /*8ec0*/  ISETP.LT.OR P4, PT, R8, 0x32, P4 ;  /* 0x000000320800780c */ /* 0x000fe40002781670 */
[----:B------:R-:W-:-:S02]  /*8ed0*/  FSEL R178, R178, -INF , !P2 ;  /* 0xff800000b2b27808 */ /* 0x000fc40005000000 */
[----:B------:R-:W-:Y:S02]  /*8ee0*/  ISETP.LT.OR P5, PT, R8, 0x39, P5 ;  /* 0x000000390800780c */ /* 0x000fe40002fa1670 */
[----:B------:R-:W-:Y:S02]  /*8ef0*/  FSEL R179, R179, -INF , !P4 ;  /* 0xff800000b3b37808 */ /* 0x000fe40006000000 */
[----:B------:R-:W-:Y:S02]  /*8f00*/  FSEL R182, R182, -INF , !P5 ;  /* 0xff800000b6b67808 */ /* 0x000fe40006800000 */
[----:B--2---:R-:W-:Y:S01]  /*8f10*/  FMNMX.FTZ R5, R7, R20, !PT ;  /* 0x0000001407057209 */ /* 0x004fe20007810000 */
[----:B------:R-:W-:Y:S01]  /*8f20*/  IMAD.U32 R20, RZ, RZ, UR40 ;  /* 0x00000028ff147e24 */ /* 0x000fe2000f8e00ff */
[----:B------:R-:W-:Y:S02]  /*8f30*/  FSEL R7, R154, -INF , !P3 ;  /* 0xff8000009a077808 */ /* 0x000fe40005800000 */
[----:B------:R-:W-:Y:S01]  /*8f40*/  ISETP.GT.AND P3, PT, R14, 0x20, P1 ;  /* 0x000000200e00780c */ /* 0x000fe20000f64270 */
[----:B------:R-:W-:-:S01]  /*8f50*/  FFMA.FTZ R20, R5, R20, -8 ;  /* 0xc100000005147423 */ /* 0x000fc20000010014 */
[----:B------:R-:W-:-:S02]  /*8f60*/  FMNMX.FTZ R6, R7, R12, !PT ;  /* 0x0000000c07067209 */ /* 0x000fc40007810000 */
[----:B------:R-:W-:Y:S02]  /*8f70*/  ISETP.LT.OR P3, PT, R8, 0x21, P3 ;  /* 0x000000210800780c */ /* 0x000fe40001f61670 */
[----:B------:R-:W-:Y:S02]  /*8f80*/  FMNMX.FTZ R15, R155, R6, !PT ;  /* 0x000000069b0f7209 */ /* 0x000fe40007810000 */
[----:B------:R-:W-:Y:S02]  /*8f90*/  FSEL R170, R170, -INF , !P3 ;  /* 0xff800000aaaa7808 */ /* 0x000fe40005800000 */
[----:B------:R-:W-:Y:S02]  /*8fa0*/  FMNMX.FTZ R6, R158, R15, !PT ;  /* 0x0000000f9e067209 */ /* 0x000fe40007810000 */
[----:B------:R-:W-:Y:S02]  /*8fb0*/  FSETP.NEU.FTZ.AND P3, PT, R5, -INF , PT ;  /* 0xff8000000500780b */ /* 0x000fe40003f7d000 */
[----:B------:R-:W-:-:S02]  /*8fc0*/  FMNMX.FTZ R15, R159, R6, !PT ;  /* 0x000000069f0f7209 */ /* 0x000fc40007810000 */
[----:B------:R-:W-:Y:S02]  /*8fd0*/  FSEL R20, R20, RZ, P3 ;  /* 0x000000ff14147208 */ /* 0x000fe40001800000 */
[----:B------:R-:W-:Y:S02]  /*8fe0*/  FMNMX.FTZ R6, R162, R15, !PT ;  /* 0x0000000fa2067209 */ /* 0x000fe40007810000 */
[----:B------:R-:W-:Y:S01]  /*8ff0*/  ISETP.GT.AND P1, PT, R14, 0x39, P1 ;  /* 0x000000390e00780c */ /* 0x000fe20000f24270 */
[--C-:B------:R-:W-:Y:S01]  /*9000*/  FFMA.FTZ R152, R13, UR40, -R20.reuse ;  /* 0x000000280d987c23 */ /* 0x100fe20008010814 */
[----:B------:R-:W-:Y:S01]  /*9010*/  FMNMX.FTZ R15, R163, R6, !PT ;  /* 0x00000006a30f7209 */ /* 0x000fe20007810000 */
[--C-:B------:R-:W-:Y:S01]  /*9020*/  FFMA.FTZ R156, R156, UR40, -R20.reuse ;  /* 0x000000289c9c7c23 */ /* 0x100fe20008010814 */
[----:B------:R-:W-:Y:S01]  /*9030*/  ISETP.LT.OR P1, PT, R8, 0x3a, P1 ;  /* 0x0000003a0800780c */ /* 0x000fe20000f21670 */
[--C-:B------:R-:W-:Y:S01]  /*9040*/  FFMA.FTZ R154, R160, UR40, -R20.reuse ;  /* 0x00000028a09a7c23 */ /* 0x100fe20008010814 */
[----:B------:R-:W-:Y:S01]  /*9050*/  FMNMX.FTZ R6, R166, R15, !PT ;  /* 0x0000000fa6067209 */ /* 0x000fe20007810000 */
[--C-:B------:R-:W-:Y:S01]  /*9060*/  FFMA.FTZ R160, R172, UR40, -R20.reuse ;  /* 0x00000028aca07c23 */ /* 0x100fe20008010814 */
[----:B------:R-:W-:Y:S01]  /*9070*/  FSEL R183, R183, -INF , !P1 ;  /* 0xff800000b7b77808 */ /* 0x000fe20004800000 */
[--C-:B------:R-:W-:Y:S01]  /*9080*/  FFMA.FTZ R181, R181, UR40, -R20.reuse ;  /* 0x00000028b5b57c23 */ /* 0x100fe20008010814 */
[----:B------:R-:W-:Y:S01]  /*9090*/  FMNMX.FTZ R13, R167, R6, !PT ;  /* 0x00000006a70d7209 */ /* 0x000fe20007810000 */
[----:B------:R-:W-:Y:S03]  /*90a0*/  MUFU.EX2 R152, R152 ;  /* 0x0000009800987308 */ /* 0x000fe60000000800 */
[----:B------:R-:W-:Y:S01]  /*90b0*/  FMNMX.FTZ R6, R170, R13, !PT ;  /* 0x0000000daa067209 */ /* 0x000fe20007810000 */
[--C-:B------:R-:W-:Y:S01]  /*90c0*/  FFMA.FTZ R13, R153, UR40, -R20.reuse ;  /* 0x00000028990d7c23 */ /* 0x100fe20008010814 */
[----:B------:R-:W-:-:S01]  /*90d0*/  FFMA.FTZ R153, R165, UR40, -R20 ;  /* 0x00000028a5997c23 */ /* 0x000fc20008010814 */
[----:B------:R-:W-:Y:S01]  /*90e0*/  FFMA.FTZ R165, R173, UR40, -R20 ;  /* 0x00000028ada57c23 */ /* 0x000fe20008010814 */
[----:B------:R-:W-:Y:S01]  /*90f0*/  FMNMX.FTZ R15, R171, R6, !PT ;  /* 0x00000006ab0f7209 */ /* 0x000fe20007810000 */
[----:B------:R-:W-:Y:S01]  /*9100*/  MUFU.EX2 R154, R154 ;  /* 0x0000009a009a7308 */ /* 0x000fe20000000800 */
[----:B------:R-:W-:-:S02]  /*9110*/  FSEL R173, R5, RZ, P3 ;  /* 0x000000ff05ad7208 */ /* 0x000fc40001800000 */
[----:B------:R-:W-:-:S03]  /*9120*/  FMNMX.FTZ R6, R174, R15, !PT ;  /* 0x0000000fae067209 */ /* 0x000fc60007810000 */
[----:B------:R-:W-:Y:S01]  /*9130*/  FADD.FTZ R10, -R173, R10 ;  /* 0x0000000aad0a7221 */ /* 0x000fe20000010100 */
[----:B------:R-:W-:Y:S01]  /*9140*/  FMNMX.FTZ R15, R175, R6, !PT ;  /* 0x00000006af0f7209 */ /* 0x000fe20007810000 */
[----:B------:R-:W-:Y:S03]  /*9150*/  MUFU.EX2 R13, R13 ;  /* 0x0000000d000d7308 */ /* 0x000fe60000000800 */
[----:B------:R-:W-:Y:S01]  /*9160*/  FMNMX.FTZ R14, R178, R15, !PT ;  /* 0x0000000fb20e7209 */ /* 0x000fe20007810000 */
[--C-:B------:R-:W-:Y:S01]  /*9170*/  FFMA.FTZ R15, R157, UR40, -R20.reuse ;  /* 0x000000289d0f7c23 */ /* 0x100fe20008010814 */
[----:B------:R-:W-:-:S02]  /*9180*/  FFMA.FTZ R157, R169, UR40, -R20 ;  /* 0x00000028a99d7c23 */ /* 0x000fc40008010814 */
[----:B------:R-:W-:Y:S01]  /*9190*/  FMNMX.FTZ R21, R179, R14, !PT ;  /* 0x0000000eb3157209 */ /* 0x000fe20007810000 */
[----:B------:R2:W-:Y:S01]  /*91a0*/  MUFU.EX2 R6, R156 ;  /* 0x0000009c00067308 */ /* 0x0005e20000000800 */
[----:B------:R-:W-:-:S01]  /*91b0*/  FFMA.FTZ R14, R164, UR40, -R20 ;  /* 0x00000028a40e7c23 */ /* 0x000fc20008010814 */
[--C-:B------:R-:W-:Y:S01]  /*91c0*/  FFMA.FTZ R164, R177, UR40, -R20.reuse ;  /* 0x00000028b1a47c23 */ /* 0x100fe20008010814 */
[----:B------:R-:W-:Y:S01]  /*91d0*/  FMNMX.FTZ R8, R182, R21, !PT ;  /* 0x00000015b6087209 */ /* 0x000fe20007810000 */
[----:B------:R-:W-:-:S03]  /*91e0*/  FFMA.FTZ R21, R161, UR40, -R20 ;  /* 0x00000028a1157c23 */ /* 0x000fc60008010814 */
[----:B------:R-:W-:Y:S01]  /*91f0*/  FMNMX.FTZ R8, R183, R8, !PT ;  /* 0x00000008b7087209 */ /* 0x000fe20007810000 */
[----:B------:R-:W-:Y:S01]  /*9200*/  MUFU.EX2 R15, R15 ;  /* 0x0000000f000f7308 */ /* 0x000fe20000000800 */
[----:B--2---:R-:W-:-:S01]  /*9210*/  FFMA.FTZ R156, R168, UR40, -R20 ;  /* 0x00000028a89c7c23 */ /* 0x004fc20008010814 */
[--C-:B------:R-:W-:Y:S02]  /*9220*/  FFMA.FTZ R168, R180, UR40, -R20.reuse ;  /* 0x00000028b4a87c23 */ /* 0x100fe40008010814 */
[----:B------:R-:W2:Y:S04]  /*9230*/  SHFL.BFLY PT, R161, R8, 0x2, 0x1f ;  /* 0x0c401f0008a17f89 */ /* 0x000ea800000e0000 */
[----:B------:R-:W-:Y:S08]  /*9240*/  MUFU.EX2 R21, R21 ;  /* 0x0000001500157308 */ /* 0x000ff00000000800 */
[----:B------:R-:W-:Y:S08]  /*9250*/  MUFU.EX2 R14, R14 ;  /* 0x0000000e000e7308 */ /* 0x000ff00000000800 */
[----:B------:R-:W-:Y:S01]  /*9260*/  MUFU.EX2 R153, R153 ;  /* 0x0000009900997308 */ /* 0x000fe20000000800 */
[----:B--2---:R-:W-:Y:S01]  /*9270*/  FMNMX.FTZ R169, R8, R161, !PT ;  /* 0x000000a108a97209 */ /* 0x004fe20007810000 */
[----:B------:R-:W-:-:S06]  /*9280*/  FFMA.FTZ R161, R176, UR40, -R20 ;  /* 0x00000028b0a17c23 */ /* 0x000fcc0008010814 */
[----:B------:R-:W-:Y:S01]  /*9290*/  MUFU.EX2 R156, R156 ;  /* 0x0000009c009c7308 */ /* 0x000fe20000000800 */
[----:B------:R-:W2:Y:S07]  /*92a0*/  SHFL.BFLY PT, R8, R169, 0x1, 0x1f ;  /* 0x0c201f00a9087f89 */ /* 0x000eae00000e0000 */
[----:B------:R-:W-:Y:S08]  /*92b0*/  MUFU.EX2 R157, R157 ;  /* 0x0000009d009d7308 */ /* 0x000ff00000000800 */
[----:B------:R-:W-:Y:S08]  /*92c0*/  MUFU.EX2 R160, R160 ;  /* 0x000000a000a07308 */ /* 0x000ff00000000800 */
[----:B------:R-:W-:Y:S01]  /*92d0*/  MUFU.EX2 R165, R165 ;  /* 0x000000a500a57308 */ /* 0x000fe20000000800 */
[----:B--2---:R-:W-:Y:S01]  /*92e0*/  FMNMX.FTZ R8, R169, R8, !PT ;  /* 0x00000008a9087209 */ /* 0x004fe20007810000 */
[----:B------:R-:W-:-:S03]  /*92f0*/  IMAD.U32 R169, RZ, RZ, UR40 ;  /* 0x00000028ffa97e24 */ /* 0x000fc6000f8e00ff */
[C---:B------:R-:W-:Y:S01]  /*9300*/  FSETP.NEU.FTZ.AND P1, PT, R8.reuse, -INF , PT ;  /* 0xff8000000800780b */ /* 0x040fe20003f3d000 */
[----:B------:R-:W-:-:S01]  /*9310*/  FFMA.FTZ R20, R8, R169, -8 ;  /* 0xc100000008147423 */ /* 0x000fc200000100a9 */
[----:B------:R-:W-:Y:S01]  /*9320*/  FMUL.FTZ R169, R10, UR40 ;  /* 0x000000280aa97c20 */ /* 0x000fe20008410000 */
[----:B------:R-:W-:Y:S01]  /*9330*/  MUFU.EX2 R161, R161 ;  /* 0x000000a100a17308 */ /* 0x000fe20000000800 */
[----:B------:R-:W-:Y:S02]  /*9340*/  FSEL R177, R8, RZ, P1 ;  /* 0x000000ff08b17208 */ /* 0x000fe40000800000 */
[----:B------:R-:W-:-:S03]  /*9350*/  FSEL R20, R20, RZ, P1 ;  /* 0x000000ff14147208 */ /* 0x000fc60000800000 */
[----:B------:R-:W-:Y:S02]  /*9360*/  FADD.FTZ R177, -R177, R12 ;  /* 0x0000000cb1b17221 */ /* 0x000fe40000010100 */
[----:B------:R-:W-:-:S01]  /*9370*/  FFMA.FTZ R7, R7, UR40, -R20 ;  /* 0x0000002807077c23 */ /* 0x000fc20008010814 */
[----:B------:R-:W2:Y:S01]  /*9380*/  MUFU.EX2 R169, R169 ;  /* 0x000000a900a97308 */ /* 0x000ea20000000800 */
[----:B------:R-:W-:Y:S01]  /*9390*/  FMUL.FTZ R12, R177, UR40 ;  /* 0x00000028b10c7c20 */ /* 0x000fe20008410000 */
        /* <DEDUP_REMOVED lines=16> */
[-C--:B------:R-:W-:Y:S01]  /*94a0*/  FMUL.FTZ R24, R24, R169.reuse ;  /* 0x000000a918187220 */ /* 0x080fe20000410000 */
        /* <DEDUP_REMOVED lines=13> */
[----:B------:R-:W4:Y:S01]  /*9580*/  MUFU.EX2 R158, R158 ;  /* 0x0000009e009e7308 */ /* 0x000f220000000800 */
        /* <DEDUP_REMOVED lines=16> */
[----:B----4-:R-:W-:-:S01]  /*9690*/  FADD.FTZ R176, R158, R171 ;  /* 0x000000ab9eb07221 */ /* 0x010fc20000010000 */
[----:B------:R-:W-:Y:S01]  /*96a0*/  FADD.FTZ R171, R15, R170 ;  /* 0x000000aa0fab7221 */ /* 0x000fe20000010000 */
[----:B------:R-:W-:-:S01]  /*96b0*/  FFMA.FTZ R170, R178, UR40, -R20 ;  /* 0x00000028b2aa7c23 */ /* 0x000fc20008010814 */
[----:B------:R-:W-:Y:S01]  /*96c0*/  FFMA.FTZ R20, R183, UR40, -R20 ;  /* 0x00000028b7147c23 */ /* 0x000fe20008010814 */
[-C--:B------:R-:W-:Y:S01]  /*96d0*/  FMUL.FTZ R69, R69, R169.reuse ;  /* 0x000000a945457220 */ /* 0x080fe20000410000 */
[----:B------:R-:W-:Y:S01]  /*96e0*/  FADD.FTZ R178, R154, R171 ;  /* 0x000000ab9ab27221 */ /* 0x000fe20000010000 */
[----:B------:R-:W-:Y:S01]  /*96f0*/  FMUL.FTZ R72, R72, R169 ;  /* 0x000000a948487220 */ /* 0x000fe20000410000 */
[----:B------:R-:W4:Y:S01]  /*9700*/  MUFU.EX2 R162, R162 ;  /* 0x000000a200a27308 */ /* 0x000f220000000800 */
[----:B---3--:R-:W-:-:S01]  /*9710*/  FADD.FTZ R176, R159, R176 ;  /* 0x000000b09fb07221 */ /* 0x008fc20000010000 */
[----:B------:R-:W-:Y:S01]  /*9720*/  FADD.FTZ R177, R21, R178 ;  /* 0x000000b215b17221 */ /* 0x000fe20000010000 */
[----:B------:R-:W-:Y:S01]  /*9730*/  F2FP.SATFINITE.E4M3.F32.PACK_AB_MERGE_C R159, R159, R158, RZ ;  /* 0x0000009e9f9f723e */ /* 0x000fe200048070ff */
[-C--:B------:R-:W-:Y:S01]  /*9740*/  FMUL.FTZ R73, R73, R169.reuse ;  /* 0x000000a949497220 */ /* 0x080fe20000410000 */
[-C--:B------:R-:W-:Y:S01]  /*9750*/  FMUL.FTZ R76, R76, R169.reuse ;  /* 0x000000a94c4c7220 */ /* 0x080fe20000410000 */
[-C--:B------:R-:W-:Y:S01]  /*9760*/  FMUL.FTZ R77, R77, R169.reuse ;  /* 0x000000a94d4d7220 */ /* 0x080fe20000410000 */
[----:B------:R-:W-:Y:S01]  /*9770*/  FMUL.FTZ R80, R80, R169 ;  /* 0x000000a950507220 */ /* 0x000fe20000410000 */
[----:B------:R-:W3:Y:S01]  /*9780*/  MUFU.EX2 R163, R163 ;  /* 0x000000a300a37308 */ /* 0x000ee20000000800 */
[----:B--2---:R-:W-:-:S01]  /*9790*/  FADD.FTZ R171, R155, R176 ;  /* 0x000000b09bab7221 */ /* 0x004fc20000010000 */
[----:B------:R-:W-:Y:S01]  /*97a0*/  FADD.FTZ R176, R14, R177 ;  /* 0x000000b10eb07221 */ /* 0x000fe20000010000 */
[----:B------:R-:W-:Y:S01]  /*97b0*/  F2FP.SATFINITE.E4M3.F32.PACK_AB_MERGE_C R14, R153, R14, RZ ;  /* 0x0000000e990e723e */ /* 0x000fe200048070ff */
[-C--:B------:R-:W-:Y:S01]  /*97c0*/  FMUL.FTZ R81, R81, R169.reuse ;  /* 0x000000a951517220 */ /* 0x080fe20000410000 */
[-C--:B------:R-:W-:Y:S01]  /*97d0*/  FMUL.FTZ R84, R84, R169.reuse ;  /* 0x000000a954547220 */ /* 0x080fe20000410000 */
[-C--:B------:R-:W-:Y:S01]  /*97e0*/  FMUL.FTZ R85, R85, R169.reuse ;  /* 0x000000a955557220 */ /* 0x080fe20000410000 */
[----:B------:R-:W-:Y:S01]  /*97f0*/  F2FP.SATFINITE.E4M3.F32.PACK_AB_MERGE_C R154, R21, R154, R14 ;  /* 0x0000009a159a723e */ /* 0x000fe2000480700e */
        /* <DEDUP_REMOVED lines=24> */
[----:B------:R4:W1:Y:S01]  /*9980*/  MUFU.EX2 R3, R174 ;  /* 0x000000ae00037308 */ /* 0x0008620000000800 */
[-C--:B------:R-:W-:Y:S01]  /*9990*/  FMUL.FTZ R129, R129, R169.reuse ;  /* 0x000000a981817220 */ /* 0x080fe20000410000 */
[-C--:B------:R-:W-:Y:S01]  /*99a0*/  FMUL.FTZ R132, R132, R169.reuse ;  /* 0x000000a984847220 */ /* 0x080fe20000410000 */
[-C--:B------:R-:W-:Y:S01]  /*99b0*/  FMUL.FTZ R133, R133, R169.reuse ;  /* 0x000000a985857220 */ /* 0x080fe20000410000 */
[-C--:B------:R-:W-:Y:S01]  /*99c0*/  FMUL.FTZ R136, R136, R169.reuse ;  /* 0x000000a988887220 */ /* 0x080fe20000410000 */
[-C--:B------:R-:W-:Y:S01]  /*99d0*/  FMUL.FTZ R137, R137, R169.reuse ;  /* 0x000000a989897220 */ /* 0x080fe20000410000 */
[-C--:B------:R-:W-:Y:S01]  /*99e0*/  FMUL.FTZ R140, R140, R169.reuse ;  /* 0x000000a98c8c7220 */ /* 0x080fe20000410000 */
[----:B------:R-:W-:Y:S01]  /*99f0*/  FMUL.FTZ R141, R141, R169 ;  /* 0x000000a98d8d7220 */ /* 0x000fe20000410000 */
[----:B------:R5:W1:Y:S01]  /*9a00*/  MUFU.EX2 R4, R175 ;  /* 0x000000af00047308 */ /* 0x000a620000000800 */
[----:B----4-:R-:W-:-:S01]  /*9a10*/  FADD.FTZ R174, R162, R171 ;  /* 0x000000aba2ae7221 */ /* 0x010fc20000010000 */
[-C--:B------:R-:W-:Y:S01]  /*9a20*/  FMUL.FTZ R144, R144, R169.reuse ;  /* 0x000000a990907220 */ /* 0x080fe20000410000 */
[-C--:B------:R-:W-:Y:S01]  /*9a30*/  FMUL.FTZ R145, R145, R169.reuse ;  /* 0x000000a991917220 */ /* 0x080fe20000410000 */
[----:B------:R-:W-:Y:S01]  /*9a40*/  FMUL.FTZ R148, R148, R169 ;  /* 0x000000a994947220 */ /* 0x000fe20000410000 */
[----:B---3--:R-:W-:-:S01]  /*9a50*/  FADD.FTZ R171, R163, R174 ;  /* 0x000000aea3ab7221 */ /* 0x008fc20000010000 */
[----:B--2---:R-:W-:Y:S01]  /*9a60*/  F2FP.SATFINITE.E4M3.F32.PACK_AB_MERGE_C R163, R172, R163, RZ ;  /* 0x000000a3aca3723e */ /* 0x004fe200048070ff */
[----:B------:R-:W-:Y:S01]  /*9a70*/  FMUL.FTZ R149, R149, R169 ;  /* 0x000000a995957220 */ /* 0x000fe20000410000 */
[----:B------:R-:W2:Y:S01]  /*9a80*/  MUFU.EX2 R170, R170 ;  /* 0x000000aa00aa7308 */ /* 0x000ea20000000800 */
[----:B-----5:R-:W-:-:S01]  /*9a90*/  FADD.FTZ R175, R153, R176 ;  /* 0x000000b099af7221 */ /* 0x020fc20000010000 */
[----:B------:R-:W-:Y:S01]  /*9aa0*/  FADD.FTZ R171, R172, R171 ;  /* 0x000000abacab7221 */ /* 0x000fe20000010000 */
[----:B------:R-:W-:Y:S01]  /*9ab0*/  F2FP.SATFINITE.E4M3.F32.PACK_AB_MERGE_C R155, R162, R155, R163 ;  /* 0x0000009ba29b723e */ /* 0x000fe200048070a3 */
[----:B------:R-:W-:Y:S01]  /*9ac0*/  FMUL.FTZ R26, R26, R12 ;  /* 0x0000000c1a1a7220 */ /* 0x000fe20000410000 */
[----:B------:R-:W-:-:S01]  /*9ad0*/  FADD.FTZ R174, R156, R175 ;  /* 0x000000af9cae7221 */ /* 0x000fc20000010000 */
[----:B------:R-:W-:Y:S01]  /*9ae0*/  FADD.FTZ R176, R166, R171 ;  /* 0x000000aba6b07221 */ /* 0x000fe20000010000 */
[----:B------:R-:W-:Y:S01]  /*9af0*/  FMUL.FTZ R27, R27, R12 ;  /* 0x0000000c1b1b7220 */ /* 0x000fe20000410000 */
[----:B------:R-:W3:Y:S01]  /*9b00*/  MUFU.EX2 R164, R164 ;  /* 0x000000a400a47308 */ /* 0x000ee20000000800 */
[----:B------:R-:W-:-:S01]  /*9b10*/  FADD.FTZ R171, R157, R174 ;  /* 0x000000ae9dab7221 */ /* 0x000fc20000010000 */
[----:B0-----:R-:W-:Y:S01]  /*9b20*/  FADD.FTZ R176, R167, R176 ;  /* 0x000000b0a7b07221 */ /* 0x001fe20000010000 */
[-C--:B------:R-:W-:Y:S01]  /*9b30*/  FMUL.FTZ R30, R30, R12.reuse ;  /* 0x0000000c1e1e7220 */ /* 0x080fe20000410000 */
[----:B------:R-:W-:Y:S01]  /*9b40*/  FMUL.FTZ R31, R31, R12 ;  /* 0x0000000c1f1f7220 */ /* 0x000fe20000410000 */
[----:B------:R-:W-:-:S01]  /*9b50*/  FADD.FTZ R174, R160, R171 ;  /* 0x000000aba0ae7221 */ /* 0x000fc20000010000 */
[----:B-1----:R-:W-:Y:S01]  /*9b60*/  FADD.FTZ R175, R3, R176 ;  /* 0x000000b003af7221 */ /* 0x002fe20000010000 */
[----:B------:R-:W-:Y:S01]  /*9b70*/  F2FP.SATFINITE.E4M3.F32.PACK_AB_MERGE_C R176, R15, R6, RZ ;  /* 0x000000060fb0723e */ /* 0x000fe200048070ff */
[----:B------:R-:W0:Y:S01]  /*9b80*/  MUFU.EX2 R179, R179 ;  /* 0x000000b300b37308 */ /* 0x000e220000000800 */
[----:B------:R-:W-:-:S01]  /*9b90*/  FADD.FTZ R174, R165, R174 ;  /* 0x000000aea5ae7221 */ /* 0x000fc20000010000 */
[----:B------:R-:W-:Y:S01]  /*9ba0*/  FADD.FTZ R175, R4, R175 ;  /* 0x000000af04af7221 */ /* 0x000fe20000010000 */
[----:B------:R-:W-:Y:S01]  /*9bb0*/  F2FP.SATFINITE.E4M3.F32.PACK_AB_MERGE_C R160, R165, R160, RZ ;  /* 0x000000a0a5a0723e */ /* 0x000fe200048070ff */
[----:B------:R-:W-:Y:S01]  /*9bc0*/  FMUL.FTZ R34, R34, R12 ;  /* 0x0000000c22227220 */ /* 0x000fe20000410000 */
[----:B------:R-:W-:-:S01]  /*9bd0*/  FADD.FTZ R15, R161, R174 ;  /* 0x000000aea10f7221 */ /* 0x000fc20000010000 */
[----:B--2---:R-:W-:Y:S01]  /*9be0*/  FADD.FTZ R6, R170, R175 ;  /* 0x000000afaa067221 */ /* 0x004fe20000010000 */
[----:B------:R-:W-:Y:S01]  /*9bf0*/  F2FP.SATFINITE.E4M3.F32.PACK_AB_MERGE_C R156, R157, R156, R160 ;  /* 0x0000009c9d9c723e */ /* 0x000fe200048070a0 */
[----:B------:R-:W1:Y:S01]  /*9c00*/  MUFU.EX2 R168, R168 ;  /* 0x000000a800a87308 */ /* 0x000e620000000800 */
[----:B---3--:R-:W-:-:S01]  /*9c10*/  FADD.FTZ R15, R164, R15 ;  /* 0x0000000fa40f7221 */ /* 0x008fc20000010000 */
[----:B------:R-:W-:Y:S01]  /*9c20*/  F2FP.SATFINITE.E4M3.F32.PACK_AB_MERGE_C R152, R13, R152, R176 ;  /* 0x000000980d98723e */ /* 0x000fe200048070b0 */
[-C--:B------:R-:W-:Y:S01]  /*9c30*/  FMUL.FTZ R35, R35, R12.reuse ;  /* 0x0000000c23237220 */ /* 0x080fe20000410000 */
[-C--:B------:R-:W-:Y:S01]  /*9c40*/  FMUL.FTZ R38, R38, R12.reuse ;  /* 0x0000000c26267220 */ /* 0x080fe20000410000 */
[-C--:B------:R-:W-:Y:S01]  /*9c50*/  FMUL.FTZ R39, R39, R12.reuse ;  /* 0x0000000c27277220 */ /* 0x080fe20000410000 */
[-C--:B------:R-:W-:Y:S01]  /*9c60*/  FMUL.FTZ R42, R42, R12.reuse ;  /* 0x0000000c2a2a7220 */ /* 0x080fe20000410000 */
[----:B------:R-:W-:Y:S01]  /*9c70*/  FMUL.FTZ R43, R43, R12 ;  /* 0x0000000c2b2b7220 */ /* 0x000fe20000410000 */
        /* <DEDUP_REMOVED lines=9> */
[----:B-1----:R-:W-:-:S01]  /*9d10*/  FADD.FTZ R6, R168, R15 ;  /* 0x0000000fa8067221 */ /* 0x002fc20000010000 */
[----:B------:R-:W-:Y:S01]  /*9d20*/  F2FP.SATFINITE.E4M3.F32.PACK_AB_MERGE_C R15, R4, R3, RZ ;  /* 0x00000003040f723e */ /* 0x000fe200048070ff */
[-C--:B------:R-:W-:Y:S01]  /*9d30*/  FMUL.FTZ R58, R58, R12.reuse ;  /* 0x0000000c3a3a7220 */ /* 0x080fe20000410000 */
[-C--:B------:R-:W-:Y:S01]  /*9d40*/  FMUL.FTZ R59, R59, R12.reuse ;  /* 0x0000000c3b3b7220 */ /* 0x080fe20000410000 */
[----:B------:R-:W-:Y:S01]  /*9d50*/  FMUL.FTZ R62, R62, R12 ;  /* 0x0000000c3e3e7220 */ /* 0x000fe20000410000 */
[----:B------:R-:W-:Y:S01]  /*9d60*/  F2FP.SATFINITE.E4M3.F32.PACK_AB_MERGE_C R157, R167, R166, R15 ;  /* 0x000000a6a79d723e */ /* 0x000fe2000480700f */
[----:B------:R-:W-:Y:S01]  /*9d70*/  FMUL.FTZ R63, R63, R12 ;  /* 0x0000000c3f3f7220 */ /* 0x000fe20000410000 */
[----:B------:R-:W1:Y:S01]  /*9d80*/  MUFU.EX2 R171, R20 ;  /* 0x0000001400ab7308 */ /* 0x000e620000000800 */
[----:B--2---:R-:W-:-:S01]  /*9d90*/  FADD.FTZ R4, R182, R153 ;  /* 0x00000099b6047221 */ /* 0x004fc20000010000 */
[----:B------:R-:W-:Y:S01]  /*9da0*/  F2FP.SATFINITE.E4M3.F32.PACK_AB_MERGE_C R153, R10, R7, R159 ;  /* 0x000000070a99723e */ /* 0x000fe2000480709f */
[-C--:B------:R-:W-:Y:S01]  /*9db0*/  FMUL.FTZ R66, R66, R12.reuse ;  /* 0x0000000c42427220 */ /* 0x080fe20000410000 */
[-C--:B------:R-:W-:Y:S01]  /*9dc0*/  FMUL.FTZ R67, R67, R12.reuse ;  /* 0x0000000c43437220 */ /* 0x080fe20000410000 */
[-C--:B------:R-:W-:Y:S01]  /*9dd0*/  FMUL.FTZ R70, R70, R12.reuse ;  /* 0x0000000c46467220 */ /* 0x080fe20000410000 */
[-C--:B------:R-:W-:Y:S01]  /*9de0*/  FMUL.FTZ R71, R71, R12.reuse ;  /* 0x0000000c47477220 */ /* 0x080fe20000410000 */
[-C--:B------:R-:W-:Y:S01]  /*9df0*/  FMUL.FTZ R74, R74, R12.reuse ;  /* 0x0000000c4a4a7220 */ /* 0x080fe20000410000 */
[----:B------:R-:W-:Y:S01]  /*9e00*/  FMUL.FTZ R75, R75, R12 ;  /* 0x0000000c4b4b7220 */ /* 0x000fe20000410000 */
[C---:B0-----:R-:W-:Y:S01]  /*9e10*/  F2FP.SATFINITE.E4M3.F32.PACK_AB_MERGE_C R158, R173.reuse, R168, RZ ;  /* 0x000000a8ad9e723e */ /* 0x041fe200048070ff */
[----:B------:R-:W-:Y:S01]  /*9e20*/  FADD.FTZ R3, R173, R6 ;  /* 0x00000006ad037221 */ /* 0x000fe20000010000 */
[-C--:B------:R-:W-:Y:S01]  /*9e30*/  FMUL.FTZ R78, R78, R12.reuse ;  /* 0x0000000c4e4e7220 */ /* 0x080fe20000410000 */
[-C--:B------:R-:W-:Y:S01]  /*9e40*/  FMUL.FTZ R79, R79, R12.reuse ;  /* 0x0000000c4f4f7220 */ /* 0x080fe20000410000 */
[----:B------:R-:W-:Y:S01]  /*9e50*/  F2FP.SATFINITE.E4M3.F32.PACK_AB_MERGE_C R158, R164, R161, R158 ;  /* 0x000000a1a49e723e */ /* 0x000fe2000480709e */
[-C--:B------:R-:W-:Y:S01]  /*9e60*/  FMUL.FTZ R82, R82, R12.reuse ;  /* 0x0000000c52527220 */ /* 0x080fe20000410000 */
[-C--:B------:R-:W-:Y:S01]  /*9e70*/  FMUL.FTZ R83, R83, R12.reuse ;  /* 0x0000000c53537220 */ /* 0x080fe20000410000 */
[----:B------:R-:W-:Y:S01]  /*9e80*/  FMUL.FTZ R86, R86, R12 ;  /* 0x0000000c56567220 */ /* 0x000fe20000410000 */
[C---:B-1----:R-:W-:Y:S01]  /*9e90*/  F2FP.SATFINITE.E4M3.F32.PACK_AB_MERGE_C R182, R171.reuse, R182, RZ ;  /* 0x000000b6abb6723e */ /* 0x042fe200048070ff */
[----:B------:R-:W-:Y:S01]  /*9ea0*/  FADD.FTZ R4, R171, R4 ;  /* 0x00000004ab047221 */ /* 0x000fe20000010000 */
[-C--:B------:R-:W-:Y:S01]  /*9eb0*/  FMUL.FTZ R87, R87, R12.reuse ;  /* 0x0000000c57577220 */ /* 0x080fe20000410000 */
[----:B------:R-:W-:Y:S01]  /*9ec0*/  FMUL.FTZ R90, R90, R12 ;  /* 0x0000000c5a5a7220 */ /* 0x000fe20000410000 */
[----:B------:R-:W-:Y:S01]  /*9ed0*/  F2FP.SATFINITE.E4M3.F32.PACK_AB_MERGE_C R159, R179, R170, R182 ;  /* 0x000000aab39f723e */ /* 0x000fe200048070b6 */
        /* <DEDUP_REMOVED lines=31> */
[----:B------:R-:W-:Y:S06]  /*a0d0*/  @!P0 BRA `(.L_x_1211) ;  /* 0x0000000000048947 */ /* 0x000fec0003800000 */
[----:B------:R-:W-:Y:S01]  /*a0e0*/  BPT.TRAP 0x1 ;  /* 0x000000040000795c */ /* 0x000fe20000300000 */
.L_x_1211:
[----:B------:R0:W1:Y:S01]  /*a0f0*/  SYNCS.PHASECHK.TRANS64.TRYWAIT P1, [UR57+0x28450], R9 ;  /* 0x02845009ff0075a7 */ /* 0x0000620008020179 */
[----:B------:R-:W-:Y:S05]  /*a100*/  @!P0 BRA `(.L_x_1212) ;  /* 0x0000000000048947 */ /* 0x000fea0003800000 */
[----:B------:R-:W-:Y:S01]  /*a110*/  BPT.TRAP 0x1 ;  /* 0x000000040000795c */ /* 0x000fe20000300000 */
.L_x_1212:
[----:B------:R-:W-:Y:S01]  /*a120*/  VIADD R6, R196, 0x8 ;  /* 0x00000008c4067836 */ /* 0x000fe20000000000 */
[----:B-1----:R-:W-:Y:S06]  /*a130*/  @P1 BRA `(.L_x_1213) ;  /* 0x0000000000081947 */ /* 0x002fec0003800000 */
[----:B------:R-:W1:Y:S02]  /*a140*/  SYNCS.PHASECHK.TRANS64.TRYWAIT P1, [UR57+0x28450], R9 ;  /* 0x02845009ff0075a7 */ /* 0x000e640008020179 */
[----:B-1----:R-:W-:Y:S05]  /*a150*/  @!P1 BRA `(.L_x_1214) ;  /* 0x0000009000e49947 */ /* 0x002fea0003800000 */
.L_x_1213:
        /* <DEDUP_REMOVED lines=14> */
.L_x_1215:
[----:B------:R-:W-:Y:S01]  /*a240*/  UIADD3 UR57, UR57, 0x28460, URZ ;  /* 0x0002846039397890 */ /* 0x000fe2000fffe03f */
[C---:B------:R-:W-:Y:S01]  /*a250*/  ISETP.GT.AND P1, PT, R11.reuse, UR41, PT ;  /* 0x000000290b007c0c */ /* 0x040fe2000bf24270 */
[----:B------:R-:W-:Y:S02]  /*a260*/  VIADD R11, R11, 0xffffffff ;  /* 0xffffffff0b0b7836 */ /* 0x000fe40000000000 */
[----:B------:R-:W-:Y:S01]  /*a270*/  UPRMT UR57, UR58, 0x654, UR57 ;  /* 0x000006543a397896 */ /* 0x000fe20008000039 */
[----:B------:R-:W-:Y:S02]  /*a280*/  IMAD.MOV.U32 R12, RZ, RZ, R8 ;  /* 0x000000ffff0c7224 */ /* 0x000fe400078e0008 */
[----:B-1----:R-:W-:-:S06]  /*a290*/  IMAD.MOV.U32 R10, RZ, RZ, R5 ;  /* 0x000000ffff0a7224 */ /* 0x002fcc00078e0005 */
[----:B------:R-:W-:Y:S01]  /*a2a0*/  SYNCS.ARRIVE.TRANS64.RED.A1T0 RZ, [UR57], RZ ;  /* 0x000000ffffff79a7 */ /* 0x000fe20008100439 */
[----:B------:R-:W-:Y:S05]  /*a2b0*/  @P1 BRA `(.L_x_1216) ;  /* 0xffffffdc00241947 */ /* 0x000fea000383ffff */
.L_x_1197:
[----:B------:R-:W-:Y:S01]  /*a2c0*/  ULDC.64 UR8, c[0x0][0x9a0] ;  /* 0x0002680000087ab9 */ /* 0x000fe20000000a00 */
[----:B0-----:R-:W-:Y:S01]  /*a2d0*/  IMAD.MOV.U32 R9, RZ, RZ, 0x3f800000 ;  /* 0x3f800000ff097424 */ /* 0x001fe200078e00ff */
[----:B------:R-:W-:Y:S01]  /*a2e0*/  UISETP.NE.U32.AND UP0, UPT, UR8, URZ, UPT ;  /* 0x0000003f0800728c */ /* 0x000fe2000bf05070 */
[----:B------:R1:W-:Y:S06]  /*a2f0*/  BAR.ARV R0, 0x100 ;  /* 0x000400000000751d */ /* 0x0003ec0000002000 */
[----:B------:R-:W-:Y:S02]  /*a300*/  UISETP.NE.AND.EX UP0, UPT, UR9, URZ, UPT, UP0 ;  /* 0x0000003f0900728c */ /* 0x000fe4000bf05300 */
[----:B------:R-:W-:Y:S06]  /*a310*/  BAR.ARV 0x8, 0x180 ;  /* 0x0206000000007b1d */ /* 0x000fec0000002000 */
[----:B------:R-:W-:-:S03]  /*a320*/  PLOP3.LUT P0, PT, PT, PT, UP0, 0x80, 0x0 ;  /* 0x000000000000781c */ /* 0x000fc60003f0f008 */
[----:B------:R-:W-:Y:S01]  /*a330*/  @UP0 USHF.R.S32.HI UR6, URZ, 0x1f, UR42 ;  /* 0x0000001f3f060899 */ /* 0x000fe2000801142a */
        /* <DEDUP_REMOVED lines=14> */
[----:B------:R-:W-:-:S05]  /*a420*/  IMAD.U32 R7, RZ, RZ, UR7 ;  /* 0x00000007ff077e24 */ /* 0x000fca000f8e00ff */
[----:B------:R0:W3:Y:S01]  /*a430*/  @P0 LDG.E R9, desc[UR52][R6.64] ;  /* 0x0000003406090981 */ /* 0x0000e2000c1e1900 */
[----:B------:R-:W-:Y:S01]  /*a440*/  UIADD3 UR43, UR43, 0x1, URZ ;  /* 0x000000012b2b7890 */ /* 0x000fe2000fffe03f */
[----:B-12---:R-:W-:Y:S01]  /*a450*/  IMAD.MOV.U32 R0, RZ, RZ, -0x800000 ;  /* 0xff800000ff007424 */ /* 0x006fe200078e00ff */
[----:B------:R-:W-:Y:S01]  /*a460*/  UIADD3 UR45, UR45, 0x1, URZ ;  /* 0x000000012d2d7890 */ /* 0x000fe2000fffe03f */
[----:B------:R-:W1:Y:S01]  /*a470*/  SHFL.BFLY PT, R10, R3, 0x2, 0x1f ;  /* 0x0c401f00030a7f89 */ /* 0x000e6200000e0000 */
[----:B------:R-:W-:-:S03]  /*a480*/  UISETP.NE.AND UP0, UPT, UR43, 0x2, UPT ;  /* 0x000000022b00788c */ /* 0x000fc6000bf05270 */
[----:B------:R-:W2:Y:S01]  /*a490*/  SHFL.BFLY PT, R13, R4, 0x2, 0x1f ;  /* 0x0c401f00040d7f89 */ /* 0x000ea200000e0000 */
[----:B------:R-:W-:Y:S01]  /*a4a0*/  USEL UR4, URZ, 0x1, UP0 ;  /* 0x000000013f047887 */ /* 0x000fe20008000000 */
[----:B0-----:R-:W-:Y:S01]  /*a4b0*/  IMAD.MOV.U32 R6, RZ, RZ, RZ ;  /* 0x000000ffff067224 */ /* 0x001fe200078e00ff */
[----:B------:R-:W-:Y:S02]  /*a4c0*/  USEL UR43, UR43, URZ, UP0 ;  /* 0x0000003f2b2b7287 */ /* 0x000fe40008000000 */
[----:B------:R-:W-:Y:S01]  /*a4d0*/  ULOP3.LUT UR44, UR44, UR4, URZ, 0x3c, !UPT ;  /* 0x000000042c2c7292 */ /* 0x000fe2000f8e3c3f */
[----:B-1----:R-:W-:Y:S01]  /*a4e0*/  FADD.FTZ R10, R10, R3 ;  /* 0x000000030a0a7221 */ /* 0x002fe20000010000 */
[----:B------:R-:W-:Y:S02]  /*a4f0*/  IMAD.MOV.U32 R3, RZ, RZ, -0x800000 ;  /* 0xff800000ff037424 */ /* 0x000fe400078e00ff */
[----:B--2---:R-:W-:Y:S02]  /*a500*/  FADD.FTZ R13, R13, R4 ;  /* 0x000000040d0d7221 */ /* 0x004fe40000010000 */
[----:B------:R-:W0:Y:S01]  /*a510*/  SHFL.BFLY PT, R11, R10, 0x1, 0x1f ;  /* 0x0c201f000a0b7f89 */ /* 0x000e2200000e0000 */
[----:B------:R-:W-:-:S03]  /*a520*/  IMAD.U32 R4, RZ, RZ, UR40 ;  /* 0x00000028ff047e24 */ /* 0x000fc6000f8e00ff */
[----:B------:R-:W1:Y:S01]  /*a530*/  SHFL.BFLY PT, R12, R13, 0x1, 0x1f ;  /* 0x0c201f000d0c7f89 */ /* 0x000e6200000e0000 */
[----:B0-----:R-:W-:Y:S01]  /*a540*/  FADD.FTZ R14, R10, R11 ;  /* 0x0000000b0a0e7221 */ /* 0x001fe20000010000 */
[----:B------:R-:W-:Y:S02]  /*a550*/  IMAD.MOV.U32 R10, RZ, RZ, RZ ;  /* 0x000000ffff0a7224 */ /* 0x000fe400078e00ff */
[----:B-1----:R-:W-:Y:S02]  /*a560*/  FADD.FTZ R12, R13, R12 ;  /* 0x0000000c0d0c7221 */ /* 0x002fe40000010000 */
[C---:B------:R-:W-:Y:S01]  /*a570*/  FSETP.NE.FTZ.AND P0, PT, R14.reuse, RZ, PT ;  /* 0x000000ff0e00720b */ /* 0x040fe20003f15000 */
[----:B------:R-:W-:Y:S01]  /*a580*/  FMUL.FTZ R15, R14, 0.00390625 ;  /* 0x3b8000000e0f7820 */ /* 0x000fe20000410000 */
[----:B------:R-:W-:Y:S02]  /*a590*/  IMAD.U32 R13, RZ, RZ, UR40 ;  /* 0x00000028ff0d7e24 */ /* 0x000fe4000f8e00ff */
[----:B------:R-:W-:-:S02]  /*a5a0*/  FMUL.FTZ R20, R12, 0.00390625 ;  /* 0x3b8000000c147820 */ /* 0x000fc40000410000 */
[----:B------:R-:W-:-:S03]  /*a5b0*/  FSETP.NE.FTZ.AND P1, PT, R15, RZ, PT ;  /* 0x000000ff0f00720b */ /* 0x000fc60003f35000 */
[----:B------:R-:W-:-:S04]  /*a5c0*/  FSETP.NE.FTZ.AND P2, PT, R20, RZ, PT ;  /* 0x000000ff1400720b */ /* 0x000fc80003f55000 */
[----:B------:R0:W-:Y:S01]  /*a5d0*/  @P0 MUFU.RCP R6, R14 ;  /* 0x0000000e00060308 */ /* 0x0001e20000001000 */
[----:B------:R-:W-:-:S05]  /*a5e0*/  FSETP.NE.FTZ.AND P0, PT, R12, RZ, PT ;  /* 0x000000ff0c00720b */ /* 0x000fca0003f15000 */
[----:B------:R-:W-:Y:S02]  /*a5f0*/  @P1 FMUL.FTZ R4, R4, 0.69314718246459960938 ;  /* 0x3f31721804041820 */ /* 0x000fe40000410000 */
[----:B------:R-:W1:Y:S01]  /*a600*/  @P1 MUFU.LG2 R7, R15 ;  /* 0x0000000f00071308 */ /* 0x000e620000000c00 */
[----:B0-----:R-:W-:-:S07]  /*a610*/  @P2 FMUL.FTZ R14, R13, 0.69314718246459960938 ;  /* 0x3f3172180d0e2820 */ /* 0x001fce0000410000 */
[----:B------:R-:W0:Y:S08]  /*a620*/  @P2 MUFU.LG2 R11, R20 ;  /* 0x00000014000b2308 */ /* 0x000e300000000c00 */
[----:B------:R-:W2:Y:S01]  /*a630*/  @P0 MUFU.RCP R10, R12 ;  /* 0x0000000c000a0308 */ /* 0x000ea20000001000 */
[----:B-1----:R-:W-:Y:S01]  /*a640*/  @P1 FMUL.FTZ R7, R7, 0.69314718246459960938 ;  /* 0x3f31721807071820 */ /* 0x002fe20000410000 */
[----:B------:R-:W-:-:S03]  /*a650*/  PLOP3.LUT P0, PT, PT, PT, PT, 0x8, 0x0 ;  /* 0x000000000000781c */ /* 0x000fc60003f0e170 */
[----:B------:R-:W-:Y:S01]  /*a660*/  @P1 FFMA.FTZ R3, R4, R5, R7 ;  /* 0x0000000504031223 */ /* 0x000fe20000010007 */
[----:B0-----:R-:W-:-:S04]  /*a670*/  @P2 FMUL.FTZ R11, R11, 0.69314718246459960938 ;  /* 0x3f3172180b0b2820 */ /* 0x001fc80000410000 */
[----:B------:R-:W-:Y:S01]  /*a680*/  @P2 FFMA.FTZ R0, R14, R8, R11 ;  /* 0x000000080e002223 */ /* 0x000fe2000001000b */
[-C--:B---3--:R-:W-:Y:S01]  /*a690*/  FMUL.FTZ R152, R6, R9.reuse ;  /* 0x0000000906987220 */ /* 0x088fe20000410000 */
[----:B--2---:R-:W-:-:S03]  /*a6a0*/  FMUL.FTZ R4, R10, R9 ;  /* 0x000000090a047220 */ /* 0x004fc60000410000 */
        /* <DEDUP_REMOVED lines=128> */
.L_x_1138:
[----:B------:R-:W0:Y:S08]  /*aeb0*/  S2UR UR5, SR_CgaCtaId ;  /* 0x00000000000579c3 */ /* 0x000e300000008800 */
[----:B------:R-:W-:Y:S06]  /*aec0*/  BAR.SYNC.DEFER_BLOCKING 0x5, 0x180 ;  /* 0x0146000000007b1d */ /* 0x000fec0000010000 */
[----:B------:R-:W-:Y:S01]  /*aed0*/  UMOV UR4, 0x400 ;  /* 0x0000040000047882 */ /* 0x000fe20000000000 */
[----:B------:R-:W-:Y:S01]  /*aee0*/  BSSY B0, `(.L_x_1217) ;  /* 0x0000358000007945 */ /* 0x000fe20003800000 */
[----:B0-----:R-:W-:-:S09]  /*aef0*/  ULEA UR12, UR5, UR4, 0x18 ;  /* 0x00000004050c7291 */ /* 0x001fd2000f8ec03f */
[----:B------:R-:W0:Y:S02]  /*af00*/  LDS R4, [UR12+0x284d0] ;  /* 0x0284d00cff047984 */ /* 0x000e240008000800 */
[----:B0-----:R-:W-:Y:S01]  /*af10*/  R2UR UR4, R4 ;  /* 0x00000000040472ca */ /* 0x001fe200000e0000 */
[----:B------:R-:W-:Y:S06]  /*af20*/  BAR.ARV 0x4, 0x180 ;  /* 0x0106000000007b1d */ /* 0x000fec0000002000 */
[----:B------:R-:W-:Y:S08]  /*af30*/  @P0 BRA `(.L_x_1218) ;  /* 0x0000002800740947 */ /* 0x000ff00003800000 */
[----:B------:R-:W0:Y:S01]  /*af40*/  S2R R67, SR_TID.X ;  /* 0x0000000000437919 */ /* 0x000e220000002100 */
[----:B------:R-:W-:Y:S01]  /*af50*/  F2FP.BF16.F32.PACK_AB R11, R11, R48 ;  /* 0x000000300b0b723e */ /* 0x000fe200000010ff */
[----:B------:R-:W-:Y:S01]  /*af60*/  ULDC.64 UR6, c[0x4][0x128] ;  /* 0x01004a0000067ab9 */ /* 0x000fe20000000a00 */
[----:B------:R-:W1:Y:S01]  /*af70*/  S2UR UR5, SR_SWINHI ;  /* 0x00000000000579c3 */ /* 0x000e620000002f00 */
        /* <DEDUP_REMOVED lines=14> */
[----:B------:R-:W-:Y:S01]  /*b060*/  F2FP.BF16.F32.PACK_AB R4, R158, R159 ;  /* 0x0000009f9e04723e */ /* 0x000fe200000010ff */
[----:B0-----:R-:W-:Y:S01]  /*b070*/  IMAD.SHL.U32 R48, R67, 0x4, RZ ;  /* 0x0000000443307824 */ /* 0x001fe200078e00ff */
[----:B------:R-:W-:Y:S01]  /*b080*/  F2FP.BF16.F32.PACK_AB R10, R132, R133 ;  /* 0x00000085840a723e */ /* 0x000fe200000010ff */
[----:B------:R-:W-:Y:S01]  /*b090*/  IMAD.MOV.U32 R73, RZ, RZ, 0x2 ;  /* 0x00000002ff497424 */ /* 0x000fe200078e00ff */
        /* <DEDUP_REMOVED lines=40> */
[----:B------:R-:W-:Y:S01]  /*b320*/  F2FP.BF16.F32.PACK_AB R31, R142, R31 ;  /* 0x0000001f8e1f723e */ /* 0x000fe200000010ff */
[----:B------:R-:W-:Y:S01]  /*b330*/  USHF.R.S32.HI UR10, URZ, 0x1f, UR37 ;  /* 0x0000001f3f0a7899 */ /* 0x000fe20008011425 */
[----:B------:R-:W-:Y:S01]  /*b340*/  LOP3.LUT R48, R48, 0xc, RZ, 0xc0, !PT ;  /* 0x0000000c30307812 */ /* 0x000fe200078ec0ff */
[----:B------:R-:W-:Y:S01]  /*b350*/  ULDC.64 UR8, c[0x0][0xb90] ;  /* 0x0002e40000087ab9 */ /* 0x000fe20000000a00 */
[----:B------:R-:W-:-:S02]  /*b360*/  F2FP.BF16.F32.PACK_AB R6, R154, R155 ;  /* 0x0000009b9a06723e */ /* 0x000fc400000010ff */
[----:B------:R-:W-:Y:S02]  /*b370*/  IADD3 R74, P0, R48, UR6, RZ ;  /* 0x00000006304a7c10 */ /* 0x000fe4000ff1e0ff */
[----:B------:R-:W-:Y:S02]  /*b380*/  F2FP.BF16.F32.PACK_AB R7, R152, R153 ;  /* 0x000000999807723e */ /* 0x000fe400000010ff */
[----:B------:R-:W-:Y:S01]  /*b390*/  F2FP.BF16.F32.PACK_AB R9, R140, R141 ;  /* 0x0000008d8c09723e */ /* 0x000fe200000010ff */
[----:B------:R-:W-:Y:S01]  /*b3a0*/  IMAD.X R75, RZ, RZ, UR7, P0 ;  /* 0x00000007ff4b7e24 */ /* 0x000fe200080e06ff */
[----:B------:R-:W-:Y:S02]  /*b3b0*/  F2FP.BF16.F32.PACK_AB R57, R92, R137 ;  /* 0x000000895c39723e */ /* 0x000fe400000010ff */
[----:B------:R-:W-:Y:S02]  /*b3c0*/  F2FP.BF16.F32.PACK_AB R8, R148, R149 ;  /* 0x000000959408723e */ /* 0x000fe400000010ff */
[----:B------:R0:W2:Y:S01]  /*b3d0*/  LDG.E.CONSTANT R74, desc[UR52][R74.64] ;  /* 0x000000344a4a7981 */ /* 0x0000a2000c1e9900 */
[----:B------:R-:W-:Y:S01]  /*b3e0*/  BAR.SYNC.DEFER_BLOCKING 0x1, 0x100 ;  /* 0x0044000000007b1d */ /* 0x000fe20000010000 */
[----:B------:R-:W-:-:S02]  /*b3f0*/  LOP3.LUT P0, R48, R67, 0x3, RZ, 0xc0, !PT ;  /* 0x0000000343307812 */ /* 0x000fc4000780c0ff */
[----:B------:R-:W-:Y:S02]  /*b400*/  F2FP.BF16.F32.PACK_AB R49, R124, R125 ;  /* 0x0000007d7c31723e */ /* 0x000fe400000010ff */
[----:B------:R-:W-:Y:S01]  /*b410*/  ISETP.EQ.OR P0, PT, R48, 0x3, !P0 ;  /* 0x000000033000780c */ /* 0x000fe20004702670 */
[----:B------:R-:W-:Y:S01]  /*b420*/  UMOV UR6, UR12 ;  /* 0x0000000c00067c82 */ /* 0x000fe20008000000 */
[----:B-1----:R-:W-:Y:S02]  /*b430*/  UMOV UR7, UR5 ;  /* 0x0000000500077c82 */ /* 0x002fe40008000000 */
[----:B------:R-:W-:Y:S01]  /*b440*/  IMAD.WIDE R72, R188, R73, UR6 ;  /* 0x00000006bc487e25 */ /* 0x000fe2000f8e0249 */
[----:B------:R-:W-:Y:S02]  /*b450*/  SEL R133, R69, R90, P0 ;  /* 0x0000005a45857207 */ /* 0x000fe40000000000 */
[----:B------:R-:W-:Y:S02]  /*b460*/  SEL R90, R90, R69, P0 ;  /* 0x000000455a5a7207 */ /* 0x000fe40000000000 */
[----:B------:R-:W-:-:S02]  /*b470*/  IADD3 R69, P3, R72, 0xc040, RZ ;  /* 0x0000c04048457810 */ /* 0x000fc40007f7e0ff */
[----:B------:R-:W-:Y:S02]  /*b480*/  SEL R131, R61, R68, P0 ;  /* 0x000000443d837207 */ /* 0x000fe40000000000 */
[----:B------:R-:W-:Y:S02]  /*b490*/  SEL R89, R68, R61, P0 ;  /* 0x0000003d44597207 */ /* 0x000fe40000000000 */
[----:B------:R-:W-:Y:S02]  /*b4a0*/  LOP3.LUT R68, R69, 0x380, RZ, 0xc0, !PT ;  /* 0x0000038045447812 */ /* 0x000fe400078ec0ff */
[----:B------:R-:W-:Y:S02]  /*b4b0*/  SEL R151, R70, R71, P0 ;  /* 0x0000004746977207 */ /* 0x000fe40000000000 */
[----:B------:R-:W-:Y:S02]  /*b4c0*/  SEL R99, R71, R70, P0 ;  /* 0x0000004647637207 */ /* 0x000fe40000000000 */
[----:B------:R-:W-:-:S02]  /*b4d0*/  IADD3 R71, P4, R72, 0xc060, RZ ;  /* 0x0000c06048477810 */ /* 0x000fc40007f9e0ff */
[----:B------:R-:W-:Y:S02]  /*b4e0*/  SEL R81, R24, R25, P0 ;  /* 0x0000001918517207 */ /* 0x000fe40000000000 */
[----:B0-----:R-:W-:Y:S02]  /*b4f0*/  SEL R75, R25, R24, P0 ;  /* 0x00000018194b7207 */ /* 0x001fe40000000000 */
[----:B------:R-:W-:Y:S02]  /*b500*/  IADD3 R67, P2, R72, 0xc020, RZ ;  /* 0x0000c02048437810 */ /* 0x000fe40007f5e0ff */
[----:B------:R-:W-:Y:S02]  /*b510*/  SHF.R.U64 R68, R68, 0x3, RZ ;  /* 0x0000000344447819 */ /* 0x000fe400000012ff */
[----:B------:R-:W-:Y:S02]  /*b520*/  IADD3 R25, P6, R72, 0x8060, RZ ;  /* 0x0000806048197810 */ /* 0x000fe40007fde0ff */
[----:B------:R-:W-:-:S02]  /*b530*/  LOP3.LUT R70, R71, 0x380, RZ, 0xc0, !PT ;  /* 0x0000038047467812 */ /* 0x000fc400078ec0ff */
[----:B------:R-:W-:Y:S02]  /*b540*/  SEL R141, R4, R5, P0 ;  /* 0x00000005048d7207 */ /* 0x000fe40000000000 */
[----:B------:R-:W-:Y:S02]  /*b550*/  SEL R96, R5, R4, P0 ;  /* 0x0000000405607207 */ /* 0x000fe40000000000 */
[----:B------:R-:W-:Y:S02]  /*b560*/  LOP3.LUT R66, R67, 0x380, RZ, 0xc0, !PT ;  /* 0x0000038043427812 */ /* 0x000fe400078ec0ff */
[----:B------:R-:W-:Y:S01]  /*b570*/  LOP3.LUT R68, R68, R69, RZ, 0x3c, !PT ;  /* 0x0000004544447212 */ /* 0x000fe200078e3cff */
[----:B------:R-:W-:Y:S01]  /*b580*/  IMAD.X R69, RZ, RZ, R73, P3 ;  /* 0x000000ffff457224 */ /* 0x000fe200018e0649 */
[----:B------:R-:W-:Y:S02]  /*b590*/  LOP3.LUT R4, R25, 0x380, RZ, 0xc0, !PT ;  /* 0x0000038019047812 */ /* 0x000fe400078ec0ff */
[----:B------:R-:W-:-:S02]  /*b5a0*/  SEL R143, R6, R7, P0 ;  /* 0x00000007068f7207 */ /* 0x000fc40000000000 */
[----:B------:R-:W-:Y:S02]  /*b5b0*/  SEL R95, R7, R6, P0 ;  /* 0x00000006075f7207 */ /* 0x000fe40000000000 */
[----:B------:R-:W-:Y:S02]  /*b5c0*/  SHF.R.U64 R70, R70, 0x3, RZ ;  /* 0x0000000346467819 */ /* 0x000fe400000012ff */
[----:B------:R-:W-:Y:S02]  /*b5d0*/  IADD3 R7, P3, R72, 0x20, RZ ;  /* 0x0000002048077810 */ /* 0x000fe40007f7e0ff */
[----:B------:R-:W-:Y:S02]  /*b5e0*/  SEL R87, R40, R41, P0 ;  /* 0x0000002928577207 */ /* 0x000fe40000000000 */
[----:B------:R-:W-:Y:S01]  /*b5f0*/  SEL R77, R41, R40, P0 ;  /* 0x00000028294d7207 */ /* 0x000fe20000000000 */
[----:B------:R-:W-:Y:S01]  /*b600*/  IMAD R40, R184, 0x40, R16 ;  /* 0x00000040b8287824 */ /* 0x000fe200078e0210 */
[----:B------:R-:W-:Y:S01]  /*b610*/  SHF.R.U64 R66, R66, 0x3, RZ ;  /* 0x0000000342427819 */ /* 0x000fe200000012ff */
[----:B------:R-:W-:Y:S01]  /*b620*/  IMAD.MOV.U32 R41, RZ, RZ, 0x2 ;  /* 0x00000002ff297424 */ /* 0x000fe200078e00ff */
[----:B------:R-:W-:-:S02]  /*b630*/  SHF.R.U64 R4, R4, 0x3, RZ ;  /* 0x0000000304047819 */ /* 0x000fc400000012ff */
[----:B------:R-:W-:Y:S02]  /*b640*/  SEL R139, R93, R100, P0 ;  /* 0x000000645d8b7207 */ /* 0x000fe40000000000 */
[----:B------:R-:W-:Y:S02]  /*b650*/  SEL R137, R136, R57, P0 ;  /* 0x0000003988897207 */ /* 0x000fe40000000000 */
[----:B------:R-:W-:Y:S01]  /*b660*/  SEL R92, R57, R136, P0 ;  /* 0x00000088395c7207 */ /* 0x000fe20000000000 */
[--C-:B------:R-:W-:Y:S01]  /*b670*/  IMAD.X R57, RZ, RZ, R73.reuse, P3 ;  /* 0x000000ffff397224 */ /* 0x100fe200018e0649 */
[----:B------:R-:W-:Y:S02]  /*b680*/  SEL R93, R100, R93, P0 ;  /* 0x0000005d645d7207 */ /* 0x000fe40000000000 */
[----:B------:R-:W-:Y:S01]  /*b690*/  LOP3.LUT R70, R70, R71, RZ, 0x3c, !PT ;  /* 0x0000004746467212 */ /* 0x000fe200078e3cff */
[----:B------:R-:W-:Y:S01]  /*b6a0*/  IMAD.X R71, RZ, RZ, R73, P4 ;  /* 0x000000ffff477224 */ /* 0x000fe200020e0649 */
[----:B------:R-:W-:-:S02]  /*b6b0*/  SEL R121, R15, R20, P0 ;  /* 0x000000140f797207 */ /* 0x000fc40000000000 */
[----:B------:R-:W-:Y:S02]  /*b6c0*/  SEL R80, R20, R15, P0 ;  /* 0x0000000f14507207 */ /* 0x000fe40000000000 */
[----:B------:R-:W-:Y:S02]  /*b6d0*/  SEL R153, R63, R62, P0 ;  /* 0x0000003e3f997207 */ /* 0x000fe40000000000 */
[----:B------:R-:W-:Y:S01]  /*b6e0*/  SEL R100, R62, R63, P0 ;  /* 0x0000003f3e647207 */ /* 0x000fe20000000000 */
[----:B------:R-:W-:Y:S01]  /*b6f0*/  IMAD.WIDE R40, R40, R41, UR6 ;  /* 0x0000000628287e25 */ /* 0x000fe2000f8e0229 */
[----:B------:R-:W-:Y:S02]  /*b700*/  LOP3.LUT R66, R66, R67, RZ, 0x3c, !PT ;  /* 0x0000004342427212 */ /* 0x000fe400078e3cff */
[C---:B------:R-:W-:Y:S01]  /*b710*/  IADD3 R15, P4, R72.reuse, 0x8020, RZ ;  /* 0x00008020480f7810 */ /* 0x040fe20007f9e0ff */
[----:B------:R-:W-:Y:S01]  /*b720*/  IMAD.X R67, RZ, RZ, R73, P2 ;  /* 0x000000ffff437224 */ /* 0x000fe200010e0649 */
[----:B------:R-:W-:-:S02]  /*b730*/  IADD3 R6, P3, R72, 0x4000, RZ ;  /* 0x0000400048067810 */ /* 0x000fc40007f7e0ff */
[----:B------:R-:W-:Y:S02]  /*b740*/  LOP3.LUT R62, R4, R25, RZ, 0x3c, !PT ;  /* 0x00000019043e7212 */ /* 0x000fe400078e3cff */
[----:B------:R-:W-:Y:S02]  /*b750*/  SEL R117, R11, R12, P0 ;  /* 0x0000000c0b757207 */ /* 0x000fe40000000000 */
[----:B------:R-:W-:Y:S02]  /*b760*/  SEL R78, R12, R11, P0 ;  /* 0x0000000b0c4e7207 */ /* 0x000fe40000000000 */
[----:B------:R-:W-:Y:S02]  /*b770*/  SEL R123, R21, R28, P0 ;  /* 0x0000001c157b7207 */ /* 0x000fe40000000000 */
[----:B------:R-:W-:Y:S02]  /*b780*/  SEL R82, R28, R21, P0 ;  /* 0x000000151c527207 */ /* 0x000fe40000000000 */
[----:B------:R-:W-:-:S02]  /*b790*/  LOP3.LUT R5, R72, 0x380, RZ, 0xc0, !PT ;  /* 0x0000038048057812 */ /* 0x000fc400078ec0ff */
[----:B------:R-:W-:Y:S02]  /*b7a0*/  LOP3.LUT R4, R7, 0x380, RZ, 0xc0, !PT ;  /* 0x0000038007047812 */ /* 0x000fe400078ec0ff */
[C---:B------:R-:W-:Y:S02]  /*b7b0*/  IADD3 R20, P1, R72.reuse, 0xc000, RZ ;  /* 0x0000c00048147810 */ /* 0x040fe40007f3e0ff */
[C---:B------:R-:W-:Y:S02]  /*b7c0*/  IADD3 R21, P5, R72.reuse, 0x8040, RZ ;  /* 0x0000804048157810 */ /* 0x040fe40007fbe0ff */
[----:B------:R-:W-:Y:S02]  /*b7d0*/  IADD3 R12, P2, R72, 0x8000, RZ ;  /* 0x00008000480c7810 */ /* 0x000fe40007f5e0ff */
[----:B------:R-:W-:Y:S02]  /*b7e0*/  SEL R129, R45, R52, P0 ;  /* 0x000000342d817207 */ /* 0x000fe40000000000 */
[----:B------:R-:W-:Y:S01]  /*b7f0*/  SEL R86, R52, R45, P0 ;  /* 0x0000002d34567207 */ /* 0x000fe20000000000 */
[----:B------:R-:W-:Y:S01]  /*b800*/  IMAD.X R45, RZ, RZ, R73, P3 ;  /* 0x000000ffff2d7224 */ /* 0x000fe200018e0649 */
[----:B------:R-:W-:-:S02]  /*b810*/  SEL R155, R59, R58, P0 ;  /* 0x0000003a3b9b7207 */ /* 0x000fc40000000000 */
[----:B------:R-:W-:Y:S01]  /*b820*/  SEL R101, R58, R59, P0 ;  /* 0x0000003b3a657207 */ /* 0x000fe20000000000 */
[----:B------:R-:W-:Y:S01]  /*b830*/  IMAD.X R59, RZ, RZ, R73, P4 ;  /* 0x000000ffff3b7224 */ /* 0x000fe200020e0649 */
[----:B------:R-:W-:Y:S02]  /*b840*/  SEL R119, R13, R14, P0 ;  /* 0x0000000e0d777207 */ /* 0x000fe40000000000 */
[----:B------:R-:W-:Y:S02]  /*b850*/  SEL R79, R14, R13, P0 ;  /* 0x0000000d0e4f7207 */ /* 0x000fe40000000000 */
[----:B------:R-:W-:Y:S02]  /*b860*/  SEL R127, R37, R44, P0 ;  /* 0x0000002c257f7207 */ /* 0x000fe40000000000 */
[----:B------:R-:W-:Y:S02]  /*b870*/  SEL R85, R44, R37, P0 ;  /* 0x000000252c557207 */ /* 0x000fe40000000000 */
[----:B------:R-:W-:-:S02]  /*b880*/  SEL R145, R8, R9, P0 ;  /* 0x0000000908917207 */ /* 0x000fc40000000000 */
[----:B------:R-:W-:Y:S02]  /*b890*/  SEL R94, R9, R8, P0 ;  /* 0x00000008095e7207 */ /* 0x000fe40000000000 */
[----:B------:R-:W-:Y:S02]  /*b8a0*/  SHF.R.U64 R5, R5, 0x3, RZ ;  /* 0x0000000305057819 */ /* 0x000fe400000012ff */
[----:B------:R-:W-:Y:S01]  /*b8b0*/  SHF.R.U64 R4, R4, 0x3, RZ ;  /* 0x0000000304047819 */ /* 0x000fe200000012ff */
[--C-:B------:R-:W-:Y:S01]  /*b8c0*/  IMAD.X R65, RZ, RZ, R73.reuse, P1 ;  /* 0x000000ffff417224 */ /* 0x100fe200008e0649 */
[----:B------:R-:W-:Y:S01]  /*b8d0*/  SEL R157, R55, R54, P0 ;  /* 0x00000036379d7207 */ /* 0x000fe20000000000 */
[--C-:B------:R-:W-:Y:S01]  /*b8e0*/  IMAD.X R63, RZ, RZ, R73.reuse, P6 ;  /* 0x000000ffff3f7224 */ /* 0x100fe200030e0649 */
[----:B------:R-:W-:Y:S01]  /*b8f0*/  SEL R102, R54, R55, P0 ;  /* 0x0000003736667207 */ /* 0x000fe20000000000 */
[--C-:B------:R-:W-:Y:S01]  /*b900*/  IMAD.X R61, RZ, RZ, R73.reuse, P5 ;  /* 0x000000ffff3d7224 */ /* 0x100fe200028e0649 */
[----:B------:R-:W-:Y:S01]  /*b910*/  IADD3 R9, P4, R72, 0x40, RZ ;  /* 0x0000004048097810 */ /* 0x000fe20007f9e0ff */
[----:B------:R-:W-:Y:S01]  /*b920*/  IMAD.X R55, RZ, RZ, R73, P2 ;  /* 0x000000ffff377224 */ /* 0x000fe200010e0649 */
[----:B------:R-:W-:-:S02]  /*b930*/  LOP3.LUT R14, R20, 0x380, RZ, 0xc0, !PT ;  /* 0x00000380140e7812 */ /* 0x000fc400078ec0ff */
[----:B------:R-:W-:Y:S02]  /*b940*/  IADD3 R37, P3, R40, 0x2000, RZ ;  /* 0x0000200028257810 */ /* 0x000fe40007f7e0ff */
[----:B------:R-:W-:Y:S02]  /*b950*/  SEL R147, R10, R49, P0 ;  /* 0x000000310a937207 */ /* 0x000fe40000000000 */
[----:B------:R-:W-:Y:S02]  /*b960*/  SEL R97, R49, R10, P0 ;  /* 0x0000000a31617207 */ /* 0x000fe40000000000 */
[C---:B------:R-:W-:Y:S02]  /*b970*/  IADD3 R13, P1, R72.reuse, 0x4060, RZ ;  /* 0x00004060480d7810 */ /* 0x040fe40007f3e0ff */
[C---:B------:R-:W-:Y:S02]  /*b980*/  IADD3 R10, P6, R72.reuse, 0x4040, RZ ;  /* 0x00004040480a7810 */ /* 0x040fe40007fde0ff */
[----:B------:R-:W-:-:S02]  /*b990*/  IADD3 R8, P5, R72, 0x4020, RZ ;  /* 0x0000402048087810 */ /* 0x000fc40007fbe0ff */
[----:B------:R-:W-:Y:S02]  /*b9a0*/  IADD3 R11, P2, R72, 0x60, RZ ;  /* 0x00000060480b7810 */ /* 0x000fe40007f5e0ff */
[----:B------:R-:W-:Y:S02]  /*b9b0*/  SEL R125, R29, R36, P0 ;  /* 0x000000241d7d7207 */ /* 0x000fe40000000000 */
[----:B------:R-:W-:Y:S02]  /*b9c0*/  SEL R84, R36, R29, P0 ;  /* 0x0000001d24547207 */ /* 0x000fe40000000000 */
[----:B------:R-:W-:Y:S02]  /*b9d0*/  LOP3.LUT R72, R5, R72, RZ, 0x3c, !PT ;  /* 0x0000004805487212 */ /* 0x000fe400078e3cff */
[----:B------:R-:W-:Y:S02]  /*b9e0*/  LOP3.LUT R56, R4, R7, RZ, 0x3c, !PT ;  /* 0x0000000704387212 */ /* 0x000fe400078e3cff */
[----:B------:R-:W-:-:S02]  /*b9f0*/  SHF.R.U64 R5, R14, 0x3, RZ ;  /* 0x000000030e057819 */ /* 0x000fc400000012ff */
[----:B------:R-:W-:Y:S02]  /*ba00*/  LOP3.LUT R4, R9, 0x380, RZ, 0xc0, !PT ;  /* 0x0000038009047812 */ /* 0x000fe400078ec0ff */
[----:B------:R-:W-:Y:S02]  /*ba10*/  LOP3.LUT R36, R37, 0x380, RZ, 0xc0, !PT ;  /* 0x0000038025247812 */ /* 0x000fe400078ec0ff */
[----:B------:R-:W-:Y:S02]  /*ba20*/  LOP3.LUT R14, R15, 0x380, RZ, 0xc0, !PT ;  /* 0x000003800f0e7812 */ /* 0x000fe400078ec0ff */
[----:B------:R-:W-:Y:S02]  /*ba30*/  SHF.R.U64 R4, R4, 0x3, RZ ;  /* 0x0000000304047819 */ /* 0x000fe400000012ff */
[----:B------:R-:W-:Y:S02]  /*ba40*/  SHF.R.U64 R36, R36, 0x3, RZ ;  /* 0x0000000324247819 */ /* 0x000fe400000012ff */
[----:B------:R-:W-:-:S02]  /*ba50*/  SHF.R.U64 R14, R14, 0x3, RZ ;  /* 0x000000030e0e7819 */ /* 0x000fc400000012ff */
[----:B------:R-:W-:Y:S02]  /*ba60*/  SEL R163, R43, R42, P0 ;  /* 0x0000002a2ba37207 */ /* 0x000fe40000000000 */
[----:B------:R-:W-:Y:S01]  /*ba70*/  SEL R106, R42, R43, P0 ;  /* 0x0000002b2a6a7207 */ /* 0x000fe20000000000 */
[----:B------:R-:W-:Y:S01]  /*ba80*/  IMAD.X R43, RZ, RZ, R73, P4 ;  /* 0x000000ffff2b7224 */ /* 0x000fe200020e0649 */
[----:B------:R-:W-:Y:S02]  /*ba90*/  LOP3.LUT R42, R4, R9, RZ, 0x3c, !PT ;  /* 0x00000009042a7212 */ /* 0x000fe400078e3cff */
[----:B------:R-:W-:Y:S01]  /*baa0*/  LOP3.LUT R36, R36, R37, RZ, 0x3c, !PT ;  /* 0x0000002524247212 */ /* 0x000fe200078e3cff */
[----:B------:R-:W-:Y:S01]  /*bab0*/  IMAD.X R37, RZ, RZ, R41, P3 ;  /* 0x000000ffff257224 */ /* 0x000fe200018e0629 */
[----:B------:R-:W-:Y:S02]  /*bac0*/  LOP3.LUT R64, R5, R20, RZ, 0x3c, !PT ;  /* 0x0000001405407212 */ /* 0x000fe400078e3cff */
[----:B------:R-:W-:-:S02]  /*bad0*/  LOP3.LUT R58, R14, R15, RZ, 0x3c, !PT ;  /* 0x0000000f0e3a7212 */ /* 0x000fc400078e3cff */
[----:B------:R-:W-:Y:S02]  /*bae0*/  LOP3.LUT R5, R12, 0x380, RZ, 0xc0, !PT ;  /* 0x000003800c057812 */ /* 0x000fe400078ec0ff */
[----:B------:R-:W-:Y:S02]  /*baf0*/  IADD3 R15, P3, R40, 0x8000, RZ ;  /* 0x00008000280f7810 */ /* 0x000fe40007f7e0ff */
[----:B------:R-:W-:Y:S02]  /*bb00*/  MOV R132, R42 ;  /* 0x0000002a00847202 */ /* 0x000fe40000000f00 */
[----:B------:R-:W-:Y:S01]  /*bb10*/  SHF.R.U64 R5, R5, 0x3, RZ ;  /* 0x0000000305057819 */ /* 0x000fe200000012ff */
[----:B------:R-:W0:Y:S01]  /*bb20*/  LDC R42, c[0x0][0xbe8] ;  /* 0x0002fa00ff2a7b82 */ /* 0x000e220000000800 */
[----:B------:R-:W-:Y:S02]  /*bb30*/  LOP3.LUT R14, R15, 0x380, RZ, 0xc0, !PT ;  /* 0x000003800f0e7812 */ /* 0x000fe400078ec0ff */
[----:B------:R-:W-:-:S02]  /*bb40*/  LOP3.LUT R54, R5, R12, RZ, 0x3c, !PT ;  /* 0x0000000c05367212 */ /* 0x000fc400078e3cff */
[----:B------:R-:W-:Y:S02]  /*bb50*/  SHF.R.U64 R14, R14, 0x3, RZ ;  /* 0x000000030e0e7819 */ /* 0x000fe400000012ff */
[----:B------:R-:W-:Y:S02]  /*bb60*/  LOP3.LUT R5, R8, 0x380, RZ, 0xc0, !PT ;  /* 0x0000038008057812 */ /* 0x000fe400078ec0ff */
[----:B------:R-:W-:Y:S01]  /*bb70*/  LOP3.LUT R14, R14, R15, RZ, 0x3c, !PT ;  /* 0x0000000f0e0e7212 */ /* 0x000fe200078e3cff */
[----:B------:R-:W-:Y:S01]  /*bb80*/  IMAD.X R15, RZ, RZ, R41, P3 ;  /* 0x000000ffff0f7224 */ /* 0x000fe200018e0629 */
[----:B------:R-:W-:Y:S02]  /*bb90*/  SHF.R.U64 R5, R5, 0x3, RZ ;  /* 0x0000000305057819 */ /* 0x000fe400000012ff */
[----:B------:R-:W-:Y:S02]  /*bba0*/  IADD3 R9, P3, R40, 0xe000, RZ ;  /* 0x0000e00028097810 */ /* 0x000fe40007f7e0ff */
[----:B------:R-:W-:-:S02]  /*bbb0*/  LOP3.LUT R12, R13, 0x380, RZ, 0xc0, !PT ;  /* 0x000003800d0c7812 */ /* 0x000fc400078ec0ff */
[----:B------:R-:W-:Y:S02]  /*bbc0*/  SEL R149, R116, R109, P0 ;  /* 0x0000006d74957207 */ /* 0x000fe40000000000 */
[----:B------:R-:W-:Y:S02]  /*bbd0*/  SEL R98, R109, R116, P0 ;  /* 0x000000746d627207 */ /* 0x000fe40000000000 */
[----:B------:R-:W-:Y:S02]  /*bbe0*/  SEL R161, R47, R46, P0 ;  /* 0x0000002e2fa17207 */ /* 0x000fe40000000000 */
[----:B------:R-:W-:Y:S01]  /*bbf0*/  SEL R104, R46, R47, P0 ;  /* 0x0000002f2e687207 */ /* 0x000fe20000000000 */
[----:B------:R-:W-:Y:S01]  /*bc00*/  IMAD.X R47, RZ, RZ, R73, P2 ;  /* 0x000000ffff2f7224 */ /* 0x000fe200010e0649 */
[----:B------:R-:W-:Y:S02]  /*bc10*/  SEL R167, R35, R34, P0 ;  /* 0x0000002223a77207 */ /* 0x000fe40000000000 */
[----:B------:R-:W-:-:S02]  /*bc20*/  SEL R109, R34, R35, P0 ;  /* 0x00000023226d7207 */ /* 0x000fc40000000000 */
[----:B------:R-:W-:Y:S02]  /*bc30*/  LOP3.LUT R48, R5, R8, RZ, 0x3c, !PT ;  /* 0x0000000805307212 */ /* 0x000fe400078e3cff */
[----:B------:R-:W-:Y:S02]  /*bc40*/  IADD3 R35, P2, R40, 0x3000, RZ ;  /* 0x0000300028237810 */ /* 0x000fe40007f5e0ff */
[----:B------:R-:W-:Y:S02]  /*bc50*/  LOP3.LUT R8, R9, 0x380, RZ, 0xc0, !PT ;  /* 0x0000038009087812 */ /* 0x000fe400078ec0ff */
[----:B------:R-:W-:Y:S02]  /*bc60*/  SHF.R.U64 R12, R12, 0x3, RZ ;  /* 0x000000030c0c7819 */ /* 0x000fe400000012ff */
[----:B------:R-:W-:Y:S02]  /*bc70*/  LOP3.LUT R4, R11, 0x380, RZ, 0xc0, !PT ;  /* 0x000003800b047812 */ /* 0x000fe400078ec0ff */
[----:B------:R-:W-:-:S02]  /*bc80*/  LOP3.LUT R5, R6, 0x380, RZ, 0xc0, !PT ;  /* 0x0000038006057812 */ /* 0x000fc400078ec0ff */
[----:B------:R-:W-:Y:S02]  /*bc90*/  SEL R115, R53, R60, P0 ;  /* 0x0000003c35737207 */ /* 0x000fe40000000000 */
[----:B------:R-:W-:Y:S01]  /*bca0*/  SEL R88, R60, R53, P0 ;  /* 0x000000353c587207 */ /* 0x000fe20000000000 */
[----:B------:R-:W-:Y:S01]  /*bcb0*/  IMAD.X R53, RZ, RZ, R73, P1 ;  /* 0x000000ffff357224 */ /* 0x000fe200008e0649 */
[----:B------:R-:W-:Y:S02]  /*bcc0*/  LOP3.LUT R34, R35, 0x380, RZ, 0xc0, !PT ;  /* 0x0000038023227812 */ /* 0x000fe400078ec0ff */
[----:B------:R-:W-:Y:S02]  /*bcd0*/  SHF.R.U64 R8, R8, 0x3, RZ ;  /* 0x0000000308087819 */ /* 0x000fe400000012ff */
[----:B------:R-:W-:Y:S02]  /*bce0*/  LOP3.LUT R20, R21, 0x380, RZ, 0xc0, !PT ;  /* 0x0000038015147812 */ /* 0x000fe400078ec0ff */
[----:B------:R-:W-:-:S02]  /*bcf0*/  LOP3.LUT R52, R12, R13, RZ, 0x3c, !PT ;  /* 0x0000000d0c347212 */ /* 0x000fc400078e3cff */
[----:B------:R-:W-:Y:S02]  /*bd00*/  SHF.R.U64 R4, R4, 0x3, RZ ;  /* 0x0000000304047819 */ /* 0x000fe400000012ff */
[----:B------:R-:W-:Y:S02]  /*bd10*/  SHF.R.U64 R5, R5, 0x3, RZ ;  /* 0x0000000305057819 */ /* 0x000fe400000012ff */
[----:B------:R-:W-:Y:S02]  /*bd20*/  LOP3.LUT R7, R10, 0x380, RZ, 0xc0, !PT ;  /* 0x000003800a077812 */ /* 0x000fe400078ec0ff */
[----:B------:R-:W-:Y:S02]  /*bd30*/  SHF.R.U64 R34, R34, 0x3, RZ ;  /* 0x0000000322227819 */ /* 0x000fe400000012ff */
[----:B------:R-:W-:Y:S01]  /*bd40*/  LOP3.LUT R8, R8, R9, RZ, 0x3c, !PT ;  /* 0x0000000908087212 */ /* 0x000fe200078e3cff */
[----:B------:R-:W-:Y:S01]  /*bd50*/  IMAD.X R9, RZ, RZ, R41, P3 ;  /* 0x000000ffff097224 */ /* 0x000fe200018e0629 */
[----:B------:R-:W-:-:S02]  /*bd60*/  SHF.R.U64 R20, R20, 0x3, RZ ;  /* 0x0000000314147819 */ /* 0x000fc400000012ff */
[----:B------:R-:W-:Y:S02]  /*bd70*/  LOP3.LUT R46, R4, R11, RZ, 0x3c, !PT ;  /* 0x0000000b042e7212 */ /* 0x000fe400078e3cff */
[----:B------:R-:W-:Y:S02]  /*bd80*/  MOV R108, R52 ;  /* 0x00000034006c7202 */ /* 0x000fe40000000f00 */
[----:B------:R-:W-:Y:S02]  /*bd90*/  LOP3.LUT R44, R5, R6, RZ, 0x3c, !PT ;  /* 0x00000006052c7212 */ /* 0x000fe400078e3cff */
[----:B0-----:R-:W-:Y:S02]  /*bda0*/  ISETP.NE.AND P3, PT, R42, 0x1, PT ;  /* 0x000000012a00780c */ /* 0x001fe40003f65270 */
[----:B------:R-:W-:Y:S02]  /*bdb0*/  SHF.R.U64 R7, R7, 0x3, RZ ;  /* 0x0000000307077819 */ /* 0x000fe400000012ff */
[----:B------:R-:W-:-:S02]  /*bdc0*/  SEL R135, R128, R91, P0 ;  /* 0x0000005b80877207 */ /* 0x000fc40000000000 */
[----:B------:R-:W-:Y:S01]  /*bdd0*/  LOP3.LUT R34, R34, R35, RZ, 0x3c, !PT ;  /* 0x0000002322227212 */ /* 0x000fe200078e3cff */
[----:B------:R-:W-:Y:S01]  /*bde0*/  IMAD.X R35, RZ, RZ, R41, P2 ;  /* 0x000000ffff237224 */ /* 0x000fe200010e0629 */
[----:B------:R-:W-:Y:S02]  /*bdf0*/  SEL R91, R91, R128, P0 ;  /* 0x000000805b5b7207 */ /* 0x000fe40000000000 */
[----:B------:R-:W-:Y:S01]  /*be00*/  LOP3.LUT R60, R20, R21, RZ, 0x3c, !PT ;  /* 0x00000015143c7212 */ /* 0x000fe200078e3cff */
[--C-:B------:R-:W-:Y:S01]  /*be10*/  IMAD.X R49, RZ, RZ, R73.reuse, P5 ;  /* 0x000000ffff317224 */ /* 0x100fe200028e0649 */
[----:B------:R-:W-:Y:S02]  /*be20*/  SEL R159, R51, R50, P0 ;  /* 0x00000032339f7207 */ /* 0x000fe40000000000 */
[----:B------:R-:W-:Y:S01]  /*be30*/  SEL R103, R50, R51, P0 ;  /* 0x0000003332677207 */ /* 0x000fe20000000000 */
[----:B------:R-:W-:Y:S01]  /*be40*/  IMAD.X R51, RZ, RZ, R73, P6 ;  /* 0x000000ffff337224 */ /* 0x000fe200030e0649 */
[----:B------:R-:W-:-:S02]  /*be50*/  IADD3 R21, P2, R40, 0x9000, RZ ;  /* 0x0000900028157810 */ /* 0x000fc40007f5e0ff */
[----:B------:R-:W-:Y:S02]  /*be60*/  MOV R128, R44 ;  /* 0x0000002c00807202 */ /* 0x000fe40000000f00 */
[----:B------:R-:W-:Y:S02]  /*be70*/  MOV R130, R46 ;  /* 0x0000002e00827202 */ /* 0x000fe40000000f00 */
[----:B------:R-:W-:Y:S02]  /*be80*/  LOP3.LUT R50, R7, R10, RZ, 0x3c, !PT ;  /* 0x0000000a07327212 */ /* 0x000fe400078e3cff */
[----:B--2---:R-:W-:Y:S01]  /*be90*/  LOP3.LUT R53, R74, 0x2, RZ, 0x3c, !PT ;  /* 0x000000024a357812 */ /* 0x004fe200078e3cff */
[----:B------:R-:W-:Y:S01]  /*bea0*/  SHFL.IDX PT, R46, R81, R74, 0x1c1f ;  /* 0x001c1f4a512e7589 */ /* 0x000fe200000e0000 */
[----:B------:R-:W-:Y:S02]  /*beb0*/  SEL R83, R32, R33, P0 ;  /* 0x0000002120537207 */ /* 0x000fe40000000000 */
[----:B------:R-:W-:Y:S01]  /*bec0*/  SEL R76, R33, R32, P0 ;  /* 0x00000020214c7207 */ /* 0x000fe20000000000 */
[----:B------:R-:W0:Y:S01]  /*bed0*/  SHFL.IDX PT, R45, R75, R53, 0x1c1f ;  /* 0x001c1f354b2d7589 */ /* 0x000e2200000e0000 */
[----:B------:R-:W-:-:S03]  /*bee0*/  LOP3.LUT R20, R21, 0x380, RZ, 0xc0, !PT ;  /* 0x0000038015147812 */ /* 0x000fc600078ec0ff */
[----:B------:R-:W-:Y:S01]  /*bef0*/  SHFL.IDX PT, R141, R141, R74, 0x1c1f ;  /* 0x001c1f4a8d8d7589 */ /* 0x000fe200000e0000 */
[----:B------:R-:W-:-:S03]  /*bf00*/  MOV R64, R64 ;  /* 0x0000004000407202 */ /* 0x000fc60000000f00 */
[----:B------:R-:W1:Y:S01]  /*bf10*/  SHFL.IDX PT, R96, R96, R53, 0x1c1f ;  /* 0x001c1f3560607589 */ /* 0x000e6200000e0000 */
[----:B------:R-:W-:Y:S02]  /*bf20*/  MOV R111, R50 ;  /* 0x00000032006f7202 */ /* 0x000fe40000000f00 */
[----:B------:R-:W-:Y:S01]  /*bf30*/  MOV R113, R48 ;  /* 0x0000003000717202 */ /* 0x000fe20000000f00 */
[----:B------:R-:W-:Y:S01]  /*bf40*/  SHFL.IDX PT, R50, R83, R74, 0x1c1f ;  /* 0x001c1f4a53327589 */ /* 0x000fe200000e0000 */
[----:B------:R-:W-:Y:S02]  /*bf50*/  MOV R68, R68 ;  /* 0x0000004400447202 */ /* 0x000fe40000000f00 */
[----:B------:R-:W-:Y:S01]  /*bf60*/  MOV R65, R62 ;  /* 0x0000003e00417202 */ /* 0x000fe20000000f00 */
[----:B------:R-:W2:Y:S01]  /*bf70*/  SHFL.IDX PT, R49, R76, R53, 0x1c1f ;  /* 0x001c1f354c317589 */ /* 0x000ea200000e0000 */
[----:B------:R-:W-:Y:S02]  /*bf80*/  SHF.R.U64 R20, R20, 0x3, RZ ;  /* 0x0000000314147819 */ /* 0x000fe400000012ff */
[----:B------:R-:W-:Y:S01]  /*bf90*/  MOV R70, R70 ;  /* 0x0000004600467202 */ /* 0x000fe20000000f00 */
[----:B------:R3:W-:Y:S01]  /*bfa0*/  SHFL.IDX PT, R62, R79, R53, 0x1c1f ;  /* 0x001c1f354f3e7589 */ /* 0x0007e200000e0000 */
[----:B------:R-:W-:-:S02]  /*bfb0*/  MOV R69, R58 ;  /* 0x0000003a00457202 */ /* 0x000fc40000000f00 */
[----:B------:R-:W-:Y:S01]  /*bfc0*/  MOV R118, R56 ;  /* 0x0000003800767202 */ /* 0x000fe20000000f00 */
[----:B------:R-:W-:Y:S01]  /*bfd0*/  SHFL.IDX PT, R58, R117, R74, 0x1c1f ;  /* 0x001c1f4a753a7589 */ /* 0x000fe200000e0000 */
[----:B------:R-:W-:Y:S02]  /*bfe0*/  MOV R66, R66 ;  /* 0x0000004200427202 */ /* 0x000fe40000000f00 */
[----:B------:R-:W-:Y:S01]  /*bff0*/  MOV R71, R54 ;  /* 0x0000003600477202 */ /* 0x000fe20000000f00 */
[----:B------:R-:W-:Y:S01]  /*c000*/  SHFL.IDX PT, R143, R143, R74, 0x1c1f ;  /* 0x001c1f4a8f8f7589 */ /* 0x000fe200000e0000 */
[----:B------:R-:W-:Y:S01]  /*c010*/  MOV R67, R60 ;  /* 0x0000003c00437202 */ /* 0x000fe20000000f00 */
[----:B---3--:R-:W3:Y:S02]  /*c020*/  @P3 LDC R79, c[0x0][0xbec] ;  /* 0x0002fb00ff4f3b82 */ /* 0x008ee40000000800 */
[----:B------:R-:W-:Y:S01]  /*c030*/  SHFL.IDX PT, R57, R78, R53, 0x1c1f ;  /* 0x001c1f354e397589 */ /* 0x000fe200000e0000 */
[----:B------:R-:W-:-:S03]  /*c040*/  LOP3.LUT R20, R20, R21, RZ, 0x3c, !PT ;  /* 0x0000001514147212 */ /* 0x000fc600078e3cff */
[----:B------:R-:W4:Y:S01]  /*c050*/  SHFL.IDX PT, R52, R95, R53, 0x1c1f ;  /* 0x001c1f355f347589 */ /* 0x000f2200000e0000 */
[----:B------:R-:W-:-:S03]  /*c060*/  IMAD.X R21, RZ, RZ, R41, P2 ;  /* 0x000000ffff157224 */ /* 0x000fc600010e0629 */
[----:B------:R-:W-:Y:S04]  /*c070*/  SHFL.IDX PT, R54, R87, R74, 0x1c1f ;  /* 0x001c1f4a57367589 */ /* 0x000fe800000e0000 */
[----:B------:R-:W4:Y:S01]  /*c080*/  SHFL.IDX PT, R77, R77, R53, 0x1c1f ;  /* 0x001c1f354d4d7589 */ /* 0x000f2200000e0000 */
[----:B------:R-:W-:-:S03]  /*c090*/  SEL R165, R39, R38, P0 ;  /* 0x0000002627a57207 */ /* 0x000fc60000000000 */
[----:B------:R-:W-:Y:S01]  /*c0a0*/  SHFL.IDX PT, R145, R145, R74, 0x1c1f ;  /* 0x001c1f4a91917589 */ /* 0x000fe200000e0000 */
[----:B------:R-:W-:-:S03]  /*c0b0*/  SEL R107, R38, R39, P0 ;  /* 0x00000027266b7207 */ /* 0x000fc60000000000 */
[----:B------:R-:W-:Y:S01]  /*c0c0*/  SHFL.IDX PT, R147, R147, R74, 0x1c1f ;  /* 0x001c1f4a93937589 */ /* 0x000fe200000e0000 */
[----:B------:R-:W-:-:S03]  /*c0d0*/  IADD3 R105, P2, R40, 0xf000, RZ ;  /* 0x0000f00028697810 */ /* 0x000fc60007f5e0ff */
[----:B------:R-:W3:Y:S04]  /*c0e0*/  SHFL.IDX PT, R94, R94, R53, 0x1c1f ;  /* 0x001c1f355e5e7589 */ /* 0x000ee800000e0000 */
[----:B------:R-:W3:Y:S01]  /*c0f0*/  SHFL.IDX PT, R60, R97, R53, 0x1c1f ;  /* 0x001c1f35613c7589 */ /* 0x000ee200000e0000 */
[----:B------:R-:W-:-:S03]  /*c100*/  IADD3 R39, P4, R40, 0x1000, RZ ;  /* 0x0000100028277810 */ /* 0x000fc60007f9e0ff */
[----:B------:R-:W3:Y:S04]  /*c110*/  SHFL.IDX PT, R119, R119, R74, 0x1c1f ;  /* 0x001c1f4a77777589 */ /* 0x000ee800000e0000 */
[----:B------:R-:W-:Y:S04]  /*c120*/  SHFL.IDX PT, R149, R149, R74, 0x1c1f ;  /* 0x001c1f4a95957589 */ /* 0x000fe800000e0000 */
[----:B------:R0:W-:Y:S04]  /*c130*/  SHFL.IDX PT, R122, R85, R53, 0x1c1f ;  /* 0x001c1f35557a7589 */ /* 0x0001e800000e0000 */
[----:B------:R-:W3:Y:S01]  /*c140*/  SHFL.IDX PT, R98, R98, R53, 0x1c1f ;  /* 0x001c1f3562627589 */ /* 0x000ee200000e0000 */
[----:B------:R-:W-:Y:S01]  /*c150*/  LOP3.LUT R10, R105, 0x380, RZ, 0xc0, !PT ;  /* 0x00000380690a7812 */ /* 0x000fe200078ec0ff */
[----:B0-----:R-:W0:Y:S02]  /*c160*/  @P3 LDC R85, c[0x0][0xbf0] ;  /* 0x0002fc00ff553b82 */ /* 0x001e240000000800 */
[----:B------:R-:W-:Y:S01]  /*c170*/  SHFL.IDX PT, R121, R121, R74, 0x1c1f ;  /* 0x001c1f4a79797589 */ /* 0x000fe200000e0000 */
[----:B------:R-:W-:-:S03]  /*c180*/  LOP3.LUT R38, R39, 0x380, RZ, 0xc0, !PT ;  /* 0x0000038027267812 */ /* 0x000fc600078ec0ff */
[----:B------:R-:W-:Y:S04]  /*c190*/  SHFL.IDX PT, R120, R129, R74, 0x1c1f ;  /* 0x001c1f4a81787589 */ /* 0x000fe800000e0000 */
[----:B------:R-:W-:Y:S04]  /*c1a0*/  SHFL.IDX PT, R151, R151, R74, 0x1c1f ;  /* 0x001c1f4a97977589 */ /* 0x000fe800000e0000 */
[----:B------:R-:W0:Y:S04]  /*c1b0*/  SHFL.IDX PT, R80, R80, R53, 0x1c1f ;  /* 0x001c1f3550507589 */ /* 0x000e2800000e0000 */
[----:B------:R-:W0:Y:S04]  /*c1c0*/  SHFL.IDX PT, R78, R99, R53, 0x1c1f ;  /* 0x001c1f35634e7589 */ /* 0x000e2800000e0000 */
[----:B------:R-:W-:Y:S04]  /*c1d0*/  SHFL.IDX PT, R123, R123, R74, 0x1c1f ;  /* 0x001c1f4a7b7b7589 */ /* 0x000fe800000e0000 */
[----:B------:R-:W-:Y:S04]  /*c1e0*/  SHFL.IDX PT, R153, R153, R74, 0x1c1f ;  /* 0x001c1f4a99997589 */ /* 0x000fe800000e0000 */
[----:B------:R-:W0:Y:S04]  /*c1f0*/  SHFL.IDX PT, R82, R82, R53, 0x1c1f ;  /* 0x001c1f3552527589 */ /* 0x000e2800000e0000 */
[----:B------:R-:W-:Y:S04]  /*c200*/  SHFL.IDX PT, R129, R86, R53, 0x1c1f ;  /* 0x001c1f3556817589 */ /* 0x000fe800000e0000 */
[----:B------:R-:W0:Y:S01]  /*c210*/  SHFL.IDX PT, R100, R100, R53, 0x1c1f ;  /* 0x001c1f3564647589 */ /* 0x000e2200000e0000 */
[----:B------:R-:W-:-:S03]  /*c220*/  IADD3 R33, P1, R40, 0x4000, RZ ;  /* 0x0000400028217810 */ /* 0x000fc60007f3e0ff */
[----:B------:R-:W-:Y:S01]  /*c230*/  SHFL.IDX PT, R125, R125, R74, 0x1c1f ;  /* 0x001c1f4a7d7d7589 */ /* 0x000fe200000e0000 */
[----:B------:R-:W-:-:S03]  /*c240*/  SHF.R.U64 R10, R10, 0x3, RZ ;  /* 0x000000030a0a7819 */ /* 0x000fc600000012ff */
[----:B------:R-:W-:Y:S04]  /*c250*/  SHFL.IDX PT, R155, R155, R74, 0x1c1f ;  /* 0x001c1f4a9b9b7589 */ /* 0x000fe800000e0000 */
[----:B------:R-:W0:Y:S04]  /*c260*/  SHFL.IDX PT, R84, R84, R53, 0x1c1f ;  /* 0x001c1f3554547589 */ /* 0x000e2800000e0000 */
[----:B------:R-:W0:Y:S01]  /*c270*/  SHFL.IDX PT, R86, R101, R53, 0x1c1f ;  /* 0x001c1f3565567589 */ /* 0x000e2200000e0000 */
[----:B------:R-:W-:Y:S02]  /*c280*/  SHF.R.U64 R38, R38, 0x3, RZ ;  /* 0x0000000326267819 */ /* 0x000fe400000012ff */
[----:B------:R-:W-:-:S02]  /*c290*/  SEL R44, R46, R45, P0 ;  /* 0x0000002d2e2c7207 */ /* 0x000fc40000000000 */
[----:B------:R-:W-:Y:S02]  /*c2a0*/  LOP3.LUT R32, R33, 0x380, RZ, 0xc0, !PT ;  /* 0x0000038021207812 */ /* 0x000fe400078ec0ff */
[----:B------:R-:W-:Y:S02]  /*c2b0*/  LOP3.LUT R10, R10, R105, RZ, 0x3c, !PT ;  /* 0x000000690a0a7212 */ /* 0x000fe400078e3cff */
[----:B------:R-:W-:Y:S01]  /*c2c0*/  SEL R46, R45, R46, P0 ;  /* 0x0000002e2d2e7207 */ /* 0x000fe20000000000 */
[----:B------:R2:W-:Y:S01]  /*c2d0*/  SHFL.IDX PT, R75, R92, R53, 0x1c1f ;  /* 0x001c1f355c4b7589 */ /* 0x0005e200000e0000 */
[----:B------:R-:W-:Y:S02]  /*c2e0*/  SEL R171, R27, R26, P0 ;  /* 0x0000001a1bab7207 */ /* 0x000fe40000000000 */
[----:B------:R-:W-:Y:S01]  /*c2f0*/  LOP3.LUT R38, R38, R39, RZ, 0x3c, !PT ;  /* 0x0000002726267212 */ /* 0x000fe200078e3cff */
[----:B------:R-:W-:Y:S01]  /*c300*/  IMAD.X R39, RZ, RZ, R41, P4 ;  /* 0x000000ffff277224 */ /* 0x000fe200020e0629 */
[----:B------:R-:W-:-:S02]  /*c310*/  MOV R105, R72 ;  /* 0x0000004800697202 */ /* 0x000fc40000000f00 */
[----:B-1----:R-:W-:Y:S02]  /*c320*/  SEL R45, R141, R96, P0 ;  /* 0x000000608d2d7207 */ /* 0x002fe40000000000 */
[----:B------:R-:W-:Y:S01]  /*c330*/  SEL R47, R96, R141, P0 ;  /* 0x0000008d602f7207 */ /* 0x000fe20000000000 */
[----:B--2---:R-:W-:Y:S01]  /*c340*/  VIADD R92, R17, UR38 ;  /* 0x00000026115c7c36 */ /* 0x004fe20008000000 */
[----:B------:R-:W-:Y:S02]  /*c350*/  SEL R169, R31, R30, P0 ;  /* 0x0000001e1fa97207 */ /* 0x000fe40000000000 */
[----:B------:R-:W-:Y:S02]  /*c360*/  SEL R112, R30, R31, P0 ;  /* 0x0000001f1e707207 */ /* 0x000fe40000000000 */
[----:B------:R-:W-:Y:S01]  /*c370*/  SEL R114, R26, R27, P0 ;  /* 0x0000001b1a727207 */ /* 0x000fe20000000000 */
[----:B------:R-:W-:Y:S01]  /*c380*/  UIMAD UR5, UR10, UR8, URZ ;  /* 0x000000080a0572a4 */ /* 0x000fe2000f8e023f */
[----:B------:R-:W-:-:S02]  /*c390*/  IADD3 R27, P4, R40, 0x7000, RZ ;  /* 0x00007000281b7810 */ /* 0x000fc40007f9e0ff */
[----:B------:R-:W-:Y:S01]  /*c3a0*/  SHF.R.U64 R32, R32, 0x3, RZ ;  /* 0x0000000320207819 */ /* 0x000fe200000012ff */
[----:B------:R3:W-:Y:S01]  /*c3b0*/  STSM.16.M88.4 [R105], R44 ;  /* 0x0000002c69007844 */ /* 0x0007e20000000200 */
[----:B------:R-:W-:Y:S02]  /*c3c0*/  SEL R48, R50, R49, P0 ;  /* 0x0000003132307207 */ /* 0x000fe40000000000 */
[----:B------:R-:W-:Y:S01]  /*c3d0*/  SEL R50, R49, R50, P0 ;  /* 0x0000003231327207 */ /* 0x000fe20000000000 */
[----:B------:R-:W1:Y:S01]  /*c3e0*/  SHFL.IDX PT, R127, R127, R74, 0x1c1f ;  /* 0x001c1f4a7f7f7589 */ /* 0x000e6200000e0000 */
[----:B------:R-:W-:Y:S01]  /*c3f0*/  LOP3.LUT R26, R27, 0x380, RZ, 0xc0, !PT ;  /* 0x000003801b1a7812 */ /* 0x000fe200078ec0ff */
[----:B------:R-:W-:Y:S01]  /*c400*/  UIMAD.WIDE.U32 UR6, UR37, UR8, URZ ;  /* 0x00000008250672a5 */ /* 0x000fe2000f8e003f */
[----:B----4-:R-:W-:Y:S01]  /*c410*/  SEL R49, R143, R52, P0 ;  /* 0x000000348f317207 */ /* 0x010fe20000000000 */
[----:B------:R-:W-:Y:S01]  /*c420*/  SHFL.IDX PT, R115, R115, R74, 0x1c1f ;  /* 0x001c1f4a73737589 */ /* 0x000fe200000e0000 */
[----:B------:R-:W-:Y:S01]  /*c430*/  SEL R51, R52, R143, P0 ;  /* 0x0000008f34337207 */ /* 0x000fe20000000000 */
[----:B------:R-:W-:Y:S01]  /*c440*/  UIMAD UR5, UR37, UR9, UR5 ;  /* 0x00000009250572a4 */ /* 0x000fe2000f8e0205 */
[----:B------:R-:W-:Y:S01]  /*c450*/  SEL R56, R58, R57, P0 ;  /* 0x000000393a387207 */ /* 0x000fe20000000000 */
[----:B------:R-:W-:Y:S01]  /*c460*/  SHFL.IDX PT, R110, R131, R74, 0x1c1f ;  /* 0x001c1f4a836e7589 */ /* 0x000fe200000e0000 */
[----:B------:R-:W-:Y:S01]  /*c470*/  LOP3.LUT R32, R32, R33, RZ, 0x3c, !PT ;  /* 0x0000002120207212 */ /* 0x000fe200078e3cff */
[----:B------:R-:W-:Y:S01]  /*c480*/  IMAD.X R33, RZ, RZ, R41, P1 ;  /* 0x000000ffff217224 */ /* 0x000fe200008e0629 */
[----:B------:R-:W-:Y:S01]  /*c490*/  SEL R52, R54, R77, P0 ;  /* 0x0000004d36347207 */ /* 0x000fe20000000000 */
[----:B------:R-:W-:Y:S01]  /*c4a0*/  SHFL.IDX PT, R81, R133, R74, 0x1c1f ;  /* 0x001c1f4a85517589 */ /* 0x000fe200000e0000 */
[----:B---3--:R-:W-:Y:S01]  /*c4b0*/  @P3 IMAD.HI.U32 R44, R92, R79, RZ ;  /* 0x0000004f5c2c3227 */ /* 0x008fe200078e00ff */
[----:B------:R-:W-:Y:S01]  /*c4c0*/  SEL R58, R57, R58, P0 ;  /* 0x0000003a393a7207 */ /* 0x000fe20000000000 */
[----:B------:R-:W-:Y:S01]  /*c4d0*/  USHF.R.S32.HI UR13, URZ, 0x1f, UR42 ;  /* 0x0000001f3f0d7899 */ /* 0x000fe2000801142a */
[----:B------:R-:W-:Y:S01]  /*c4e0*/  SHFL.IDX PT, R73, R135, R74, 0x1c1f ;  /* 0x001c1f4a87497589 */ /* 0x000fe200000e0000 */
[----:B------:R-:W-:Y:S01]  /*c4f0*/  SEL R54, R77, R54, P0 ;  /* 0x000000364d367207 */ /* 0x000fe20000000000 */
[----:B------:R-:W-:-:S02]  /*c500*/  ULDC.64 UR8, c[0x0][0xb98] ;  /* 0x0002e60000087ab9 */ /* 0x000fc40000000a00 */
[----:B------:R-:W-:Y:S01]  /*c510*/  SHFL.IDX PT, R72, R137, R74, 0x1c1f ;  /* 0x001c1f4a89487589 */ /* 0x000fe200000e0000 */
[----:B------:R-:W-:-:S03]  /*c520*/  SEL R55, R94, R145, P0 ;  /* 0x000000915e377207 */ /* 0x000fc60000000000 */
[----:B------:R-:W-:Y:S01]  /*c530*/  SHFL.IDX PT, R43, R139, R74, 0x1c1f ;  /* 0x001c1f4a8b2b7589 */ /* 0x000fe200000e0000 */
[----:B------:R-:W-:-:S03]  /*c540*/  SEL R57, R147, R60, P0 ;  /* 0x0000003c93397207 */ /* 0x000fc60000000000 */
[----:B------:R-:W-:Y:S01]  /*c550*/  SHFL.IDX PT, R157, R157, R74, 0x1c1f ;  /* 0x001c1f4a9d9d7589 */ /* 0x000fe200000e0000 */
[----:B------:R-:W-:-:S03]  /*c560*/  SEL R59, R60, R147, P0 ;  /* 0x000000933c3b7207 */ /* 0x000fc60000000000 */
[----:B------:R-:W-:Y:S01]  /*c570*/  SHFL.IDX PT, R159, R159, R74, 0x1c1f ;  /* 0x001c1f4a9f9f7589 */ /* 0x000fe200000e0000 */
[----:B------:R-:W-:-:S03]  /*c580*/  IADD3 R25, P1, R40, 0xa000, RZ ;  /* 0x0000a00028197810 */ /* 0x000fc60007f3e0ff */
[----:B------:R-:W-:Y:S01]  /*c590*/  SHFL.IDX PT, R161, R161, R74, 0x1c1f ;  /* 0x001c1f4aa1a17589 */ /* 0x000fe200000e0000 */
[----:B------:R-:W-:-:S03]  /*c5a0*/  SEL R60, R119, R62, P0 ;  /* 0x0000003e773c7207 */ /* 0x000fc60000000000 */
[----:B------:R-:W-:Y:S04]  /*c5b0*/  SHFL.IDX PT, R117, R163, R74, 0x1c1f ;  /* 0x001c1f4aa3757589 */ /* 0x000fe800000e0000 */
[----:B------:R-:W-:Y:S04]  /*c5c0*/  SHFL.IDX PT, R116, R165, R74, 0x1c1f ;  /* 0x001c1f4aa5747589 */ /* 0x000fe800000e0000 */
[----:B------:R-:W-:Y:S04]  /*c5d0*/  SHFL.IDX PT, R87, R167, R74, 0x1c1f ;  /* 0x001c1f4aa7577589 */ /* 0x000fe800000e0000 */
[----:B------:R-:W-:Y:S04]  /*c5e0*/  SHFL.IDX PT, R83, R169, R74, 0x1c1f ;  /* 0x001c1f4aa9537589 */ /* 0x000fe800000e0000 */
[----:B------:R-:W-:Y:S01]  /*c5f0*/  SHFL.IDX PT, R171, R171, R74, 0x1c1f ;  /* 0x001c1f4aabab7589 */ /* 0x000fe200000e0000 */
[----:B------:R-:W-:-:S03]  /*c600*/  SHF.R.U64 R26, R26, 0x3, RZ ;  /* 0x000000031a1a7819 */ /* 0x000fc600000012ff */
[----:B------:R-:W-:Y:S01]  /*c610*/  SHFL.IDX PT, R88, R88, R53, 0x1c1f ;  /* 0x001c1f3558587589 */ /* 0x000fe200000e0000 */
[----:B------:R-:W-:-:S03]  /*c620*/  SEL R62, R62, R119, P0 ;  /* 0x000000773e3e7207 */ /* 0x000fc60000000000 */
[----:B------:R-:W-:Y:S01]  /*c630*/  SHFL.IDX PT, R89, R89, R53, 0x1c1f ;  /* 0x001c1f3559597589 */ /* 0x000fe200000e0000 */
[----:B------:R-:W-:-:S03]  /*c640*/  SEL R61, R149, R98, P0 ;  /* 0x00000062953d7207 */ /* 0x000fc60000000000 */
[----:B------:R-:W-:Y:S01]  /*c650*/  SHFL.IDX PT, R90, R90, R53, 0x1c1f ;  /* 0x001c1f355a5a7589 */ /* 0x000fe200000e0000 */
[----:B------:R-:W-:-:S03]  /*c660*/  SEL R63, R98, R149, P0 ;  /* 0x00000095623f7207 */ /* 0x000fc60000000000 */
[----:B------:R-:W-:Y:S01]  /*c670*/  SHFL.IDX PT, R76, R91, R53, 0x1c1f ;  /* 0x001c1f355b4c7589 */ /* 0x000fe200000e0000 */
[----:B------:R-:W-:-:S03]  /*c680*/  IMAD.MOV.U32 R77, RZ, RZ, R92 ;  /* 0x000000ffff4d7224 */ /* 0x000fc600078e005c */
[----:B------:R-:W-:Y:S04]  /*c690*/  SHFL.IDX PT, R74, R93, R53, 0x1c1f ;  /* 0x001c1f355d4a7589 */ /* 0x000fe800000e0000 */
[----:B------:R-:W2:Y:S04]  /*c6a0*/  SHFL.IDX PT, R102, R102, R53, 0x1c1f ;  /* 0x001c1f3566667589 */ /* 0x000ea800000e0000 */
[----:B------:R-:W3:Y:S04]  /*c6b0*/  SHFL.IDX PT, R124, R103, R53, 0x1c1f ;  /* 0x001c1f35677c7589 */ /* 0x000ee800000e0000 */
[----:B------:R-:W4:Y:S04]  /*c6c0*/  SHFL.IDX PT, R104, R104, R53, 0x1c1f ;  /* 0x001c1f3568687589 */ /* 0x000f2800000e0000 */
[----:B------:R-:W4:Y:S04]  /*c6d0*/  SHFL.IDX PT, R106, R106, R53, 0x1c1f ;  /* 0x001c1f356a6a7589 */ /* 0x000f2800000e0000 */
[----:B------:R-:W-:Y:S04]  /*c6e0*/  SHFL.IDX PT, R107, R107, R53, 0x1c1f ;  /* 0x001c1f356b6b7589 */ /* 0x000fe800000e0000 */
[----:B------:R-:W4:Y:S04]  /*c6f0*/  SHFL.IDX PT, R126, R109, R53, 0x1c1f ;  /* 0x001c1f356d7e7589 */ /* 0x000f2800000e0000 */
[----:B------:R-:W4:Y:S04]  /*c700*/  SHFL.IDX PT, R112, R112, R53, 0x1c1f ;  /* 0x001c1f3570707589 */ /* 0x000f2800000e0000 */
[----:B------:R1:W4:Y:S01]  /*c710*/  SHFL.IDX PT, R114, R114, R53, 0x1c1f ;  /* 0x001c1f3572727589 */ /* 0x00032200000e0000 */
[----:B0-----:R-:W-:Y:S01]  /*c720*/  @P3 SHF.R.U32.HI R77, RZ, R85, R44 ;  /* 0x00000055ff4d3219 */ /* 0x001fe2000001162c */
[----:B------:R-:W-:Y:S01]  /*c730*/  UIADD3 UR7, UR7, UR5, URZ ;  /* 0x0000000507077290 */ /* 0x000fe2000fffe03f */
[----:B------:R-:W-:Y:S01]  /*c740*/  LOP3.LUT R24, R25, 0x380, RZ, 0xc0, !PT ;  /* 0x0000038019187812 */ /* 0x000fe200078ec0ff */
[----:B------:R0:W-:Y:S01]  /*c750*/  STSM.16.M88.4 [R118], R48 ;  /* 0x0000003076007844 */ /* 0x0001e20000000200 */
[----:B------:R-:W-:Y:S01]  /*c760*/  UIMAD UR5, UR13, UR8, URZ ;  /* 0x000000080d0572a4 */ /* 0x000fe2000f8e023f */
[----:B-1----:R-:W-:-:S02]  /*c770*/  SEL R53, R145, R94, P0 ;  /* 0x0000005e91357207 */ /* 0x002fc40000000000 */
[----:B------:R-:W-:Y:S01]  /*c780*/  LOP3.LUT R26, R26, R27, RZ, 0x3c, !PT ;  /* 0x0000001b1a1a7212 */ /* 0x000fe200078e3cff */
[----:B------:R-:W-:Y:S01]  /*c790*/  IMAD.X R27, RZ, RZ, R41, P4 ;  /* 0x000000ffff1b7224 */ /* 0x000fe200020e0629 */
[----:B------:R-:W-:Y:S01]  /*c7a0*/  SEL R44, R121, R80, P0 ;  /* 0x00000050792c7207 */ /* 0x000fe20000000000 */
[----:B------:R1:W-:Y:S01]  /*c7b0*/  STSM.16.M88.4 [R132], R52 ;  /* 0x0000003484007844 */ /* 0x0003e20000000200 */
[----:B------:R-:W-:Y:S02]  /*c7c0*/  SEL R46, R80, R121, P0 ;  /* 0x00000079502e7207 */ /* 0x000fe40000000000 */
[----:B------:R-:W-:Y:S01]  /*c7d0*/  SEL R45, R151, R78, P0 ;  /* 0x0000004e972d7207 */ /* 0x000fe20000000000 */
[----:B------:R-:W-:Y:S01]  /*c7e0*/  STSM.16.M88.4 [R130], R56 ;  /* 0x0000003882007844 */ /* 0x000fe20000000200 */
[----:B------:R-:W-:Y:S01]  /*c7f0*/  SEL R47, R78, R151, P0 ;  /* 0x000000974e2f7207 */ /* 0x000fe20000000000 */
[----:B------:R-:W-:Y:S01]  /*c800*/  UIMAD UR5, UR42, UR9, UR5 ;  /* 0x000000092a0572a4 */ /* 0x000fe2000f8e0205 */
[----:B0-----:R-:W-:Y:S01]  /*c810*/  SEL R48, R123, R82, P0 ;  /* 0x000000527b307207 */ /* 0x001fe20000000000 */
[----:B------:R0:W-:Y:S01]  /*c820*/  STSM.16.M88.4 [R128], R60 ;  /* 0x0000003c80007844 */ /* 0x0001e20000000200 */
[----:B------:R-:W-:-:S02]  /*c830*/  SEL R50, R82, R123, P0 ;  /* 0x0000007b52327207 */ /* 0x000fc40000000000 */
[----:B------:R-:W-:Y:S02]  /*c840*/  SEL R49, R153, R100, P0 ;  /* 0x0000006499317207 */ /* 0x000fe40000000000 */
[----:B------:R-:W-:Y:S01]  /*c850*/  SEL R51, R100, R153, P0 ;  /* 0x0000009964337207 */ /* 0x000fe20000000000 */
[----:B------:R-:W-:Y:S01]  /*c860*/  UIMAD.WIDE.U32 UR6, UR42, UR8, UR6 ;  /* 0x000000082a0672a5 */ /* 0x000fe2000f8e0006 */
[----:B------:R-:W-:Y:S02]  /*c870*/  IADD3 R7, P4, R40, 0xd000, RZ ;  /* 0x0000d00028077810 */ /* 0x000fe40007f9e0ff */
[----:B-1----:R-:W-:Y:S02]  /*c880*/  SEL R52, R125, R84, P0 ;  /* 0x000000547d347207 */ /* 0x002fe40000000000 */
[----:B------:R-:W-:Y:S02]  /*c890*/  SEL R54, R84, R125, P0 ;  /* 0x0000007d54367207 */ /* 0x000fe40000000000 */
[----:B------:R-:W-:-:S02]  /*c8a0*/  SEL R53, R155, R86, P0 ;  /* 0x000000569b357207 */ /* 0x000fc40000000000 */
[----:B------:R-:W-:Y:S01]  /*c8b0*/  SEL R55, R86, R155, P0 ;  /* 0x0000009b56377207 */ /* 0x000fe20000000000 */
[----:B0-----:R-:W-:Y:S01]  /*c8c0*/  IMAD.MOV R61, RZ, RZ, -R77 ;  /* 0x000000ffff3d7224 */ /* 0x001fe200078e0a4d */
[----:B------:R-:W-:Y:S01]  /*c8d0*/  SHF.R.U64 R24, R24, 0x3, RZ ;  /* 0x0000000318187819 */ /* 0x000fe200000012ff */
[----:B------:R-:W-:Y:S01]  /*c8e0*/  STSM.16.M88.4 [R113], R44 ;  /* 0x0000002c71007844 */ /* 0x000fe20000000200 */
[----:B------:R-:W-:Y:S01]  /*c8f0*/  LOP3.LUT R6, R7, 0x380, RZ, 0xc0, !PT ;  /* 0x0000038007067812 */ /* 0x000fe200078ec0ff */
[----:B------:R-:W-:Y:S01]  /*c900*/  IMAD R61, R42, R61, R92 ;  /* 0x0000003d2a3d7224 */ /* 0x000fe200078e025c */
[----:B------:R-:W-:Y:S01]  /*c910*/  LOP3.LUT R24, R24, R25, RZ, 0x3c, !PT ;  /* 0x0000001918187212 */ /* 0x000fe200078e3cff */
[----:B------:R0:W-:Y:S01]  /*c920*/  STSM.16.M88.4 [R111], R48 ;  /* 0x000000306f007844 */ /* 0x0001e20000000200 */
[C---:B------:R-:W-:Y:S01]  /*c930*/  IADD3 R31, P6, R40.reuse, 0x5000, RZ ;  /* 0x00005000281f7810 */ /* 0x040fe20007fde0ff */
[--C-:B------:R-:W-:Y:S01]  /*c940*/  IMAD.X R25, RZ, RZ, R41.reuse, P1 ;  /* 0x000000ffff197224 */ /* 0x100fe200008e0629 */
[----:B------:R-:W-:Y:S01]  /*c950*/  IADD3 R29, P5, R40, 0x6000, RZ ;  /* 0x00006000281d7810 */ /* 0x000fe20007fbe0ff */
[----:B------:R1:W-:Y:S01]  /*c960*/  STSM.16.M88.4 [R108], R52 ;  /* 0x000000346c007844 */ /* 0x0003e20000000200 */
[----:B------:R-:W-:Y:S01]  /*c970*/  SHF.R.U64 R6, R6, 0x3, RZ ;  /* 0x0000000306067819 */ /* 0x000fe200000012ff */
[----:B------:R-:W-:Y:S01]  /*c980*/  IMAD.X R11, RZ, RZ, R41, P2 ;  /* 0x000000ffff0b7224 */ /* 0x000fe200010e0629 */
[----:B------:R-:W-:Y:S01]  /*c990*/  LOP3.LUT R30, R31, 0x380, RZ, 0xc0, !PT ;  /* 0x000003801f1e7812 */ /* 0x000fe200078ec0ff */
[----:B------:R-:W-:Y:S01]  /*c9a0*/  ULDC.64 UR8, c[0x0][0xae8] ;  /* 0x0002ba0000087ab9 */ /* 0x000fe20000000a00 */
[----:B------:R-:W-:-:S02]  /*c9b0*/  LOP3.LUT R28, R29, 0x380, RZ, 0xc0, !PT ;  /* 0x000003801d1c7812 */ /* 0x000fc400078ec0ff */
[----:B------:R-:W-:Y:S02]  /*c9c0*/  LOP3.LUT R6, R6, R7, RZ, 0x3c, !PT ;  /* 0x0000000706067212 */ /* 0x000fe400078e3cff */
[----:B0-----:R-:W-:Y:S02]  /*c9d0*/  SHF.R.S32.HI R49, RZ, 0x1f, R77 ;  /* 0x0000001fff317819 */ /* 0x001fe4000001144d */
[----:B------:R-:W-:Y:S01]  /*c9e0*/  IADD3 R48, P1, R77, UR6, RZ ;  /* 0x000000064d307c10 */ /* 0x000fe2000ff3e0ff */
[----:B-1----:R-:W-:Y:S01]  /*c9f0*/  IMAD.U32 R52, RZ, RZ, UR5 ;  /* 0x00000005ff347e24 */ /* 0x002fe2000f8e00ff */
[----:B------:R-:W-:Y:S01]  /*ca00*/  SHF.R.S32.HI R50, RZ, 0x1f, R61 ;  /* 0x0000001fff327819 */ /* 0x000fe2000001143d */
[----:B------:R-:W-:Y:S01]  /*ca10*/  ULDC UR5, c[0x0][0xa88] ;  /* 0x0002a20000057ab9 */ /* 0x000fe20000000800 */
[----:B------:R-:W-:Y:S02]  /*ca20*/  LOP3.LUT R7, R40, 0x380, RZ, 0xc0, !PT ;  /* 0x0000038028077812 */ /* 0x000fe400078ec0ff */
[----:B------:R-:W-:Y:S01]  /*ca30*/  IADD3.X R49, R49, UR7, R52, P1, !PT ;  /* 0x0000000731317c10 */ /* 0x000fe20008ffe434 */
[----:B------:R-:W-:Y:S01]  /*ca40*/  ULDC.64 UR6, c[0x0][0xb88] ;  /* 0x0002e20000067ab9 */ /* 0x000fe20000000a00 */
[----:B------:R-:W-:Y:S01]  /*ca50*/  SHF.R.U64 R30, R30, 0x3, RZ ;  /* 0x000000031e1e7819 */ /* 0x000fe200000012ff */
[----:B------:R-:W-:Y:S01]  /*ca60*/  IMAD R50, R50, UR6, RZ ;  /* 0x0000000632327c24 */ /* 0x000fe2000f8e02ff */
[----:B------:R-:W-:-:S02]  /*ca70*/  SHF.R.U64 R28, R28, 0x3, RZ ;  /* 0x000000031c1c7819 */ /* 0x000fc400000012ff */
[----:B------:R-:W-:Y:S02]  /*ca80*/  SEL R56, R127, R122, P0 ;  /* 0x0000007a7f387207 */ /* 0x000fe40000000000 */
[----:B------:R-:W-:Y:S02]  /*ca90*/  SEL R58, R122, R127, P0 ;  /* 0x0000007f7a3a7207 */ /* 0x000fe40000000000 */
[----:B--2---:R-:W-:Y:S02]  /*caa0*/  SEL R57, R157, R102, P0 ;  /* 0x000000669d397207 */ /* 0x004fe40000000000 */
[----:B------:R-:W-:Y:S01]  /*cab0*/  SEL R59, R102, R157, P0 ;  /* 0x0000009d663b7207 */ /* 0x000fe20000000000 */
[----:B------:R-:W-:Y:S01]  /*cac0*/  IMAD.WIDE.U32 R48, R61, UR6, R48 ;  /* 0x000000063d307c25 */ /* 0x000fe2000f8e0030 */
[----:B------:R-:W-:Y:S02]  /*cad0*/  SEL R44, R120, R129, P0 ;  /* 0x00000081782c7207 */ /* 0x000fe40000000000 */
[----:B------:R-:W-:-:S02]  /*cae0*/  SEL R46, R129, R120, P0 ;  /* 0x00000078812e7207 */ /* 0x000fc40000000000 */
[----:B---3--:R-:W-:Y:S02]  /*caf0*/  SEL R45, R159, R124, P0 ;  /* 0x0000007c9f2d7207 */ /* 0x008fe40000000000 */
[----:B------:R-:W-:Y:S01]  /*cb00*/  SEL R47, R124, R159, P0 ;  /* 0x0000009f7c2f7207 */ /* 0x000fe20000000000 */
[----:B------:R-:W-:Y:S01]  /*cb10*/  IMAD R61, R61, UR7, R50 ;  /* 0x000000073d3d7c24 */ /* 0x000fe2000f8e0232 */
[----:B------:R-:W-:Y:S02]  /*cb20*/  SHF.R.U64 R7, R7, 0x3, RZ ;  /* 0x0000000307077819 */ /* 0x000fe400000012ff */
[----:B------:R-:W-:Y:S01]  /*cb30*/  LOP3.LUT R30, R30, R31, RZ, 0x3c, !PT ;  /* 0x0000001f1e1e7212 */ /* 0x000fe200078e3cff */
[--C-:B------:R-:W-:Y:S01]  /*cb40*/  IMAD.X R31, RZ, RZ, R41.reuse, P6 ;  /* 0x000000ffff1f7224 */ /* 0x100fe200030e0629 */
[----:B------:R-:W-:Y:S01]  /*cb50*/  LOP3.LUT R28, R28, R29, RZ, 0x3c, !PT ;  /* 0x0000001d1c1c7212 */ /* 0x000fe200078e3cff */
[--C-:B------:R-:W-:Y:S01]  /*cb60*/  IMAD.X R29, RZ, RZ, R41.reuse, P5 ;  /* 0x000000ffff1d7224 */ /* 0x100fe200028e0629 */
[C---:B------:R-:W-:Y:S01]  /*cb70*/  IADD3 R13, P6, R40.reuse, 0xb000, RZ ;  /* 0x0000b000280d7810 */ /* 0x040fe20007fde0ff */
[----:B------:R-:W-:Y:S01]  /*cb80*/  STSM.16.M88.4 [R71], R56 ;  /* 0x0000003847007844 */ /* 0x000fe20000000200 */
[----:B------:R-:W-:Y:S01]  /*cb90*/  IADD3 R5, P5, R40, 0xc000, RZ ;  /* 0x0000c00028057810 */ /* 0x000fe20007fbe0ff */
[----:B------:R-:W-:Y:S01]  /*cba0*/  ULDC.64 UR6, c[0x0][0xb50] ;  /* 0x0002d40000067ab9 */ /* 0x000fe20000000a00 */
[----:B------:R-:W-:Y:S01]  /*cbb0*/  LOP3.LUT R40, R7, R40, RZ, 0x3c, !PT ;  /* 0x0000002807287212 */ /* 0x000fe200078e3cff */
[----:B------:R0:W-:Y:S01]  /*cbc0*/  STSM.16.M88.4 [R69], R44 ;  /* 0x0000002c45007844 */ /* 0x0001e20000000200 */
[----:B------:R-:W-:Y:S01]  /*cbd0*/  IMAD.X R7, RZ, RZ, R41, P4 ;  /* 0x000000ffff077224 */ /* 0x000fe200020e0629 */
[----:B------:R-:W-:Y:S01]  /*cbe0*/  SEL R52, R115, R88, P0 ;  /* 0x0000005873347207 */ /* 0x000fe20000000000 */
[----:B------:R-:W-:Y:S01]  /*cbf0*/  VIADD R51, R187, UR38 ;  /* 0x00000026bb337c36 */ /* 0x000fe20008000000 */
[----:B------:R-:W-:Y:S01]  /*cc00*/  SEL R54, R88, R115, P0 ;  /* 0x0000007358367207 */ /* 0x000fe20000000000 */
[----:B------:R-:W-:Y:S01]  /*cc10*/  IMAD R100, R42, UR5, RZ ;  /* 0x000000052a647c24 */ /* 0x000fe2000f8e02ff */
[----:B----4-:R-:W-:-:S02]  /*cc20*/  SEL R53, R161, R104, P0 ;  /* 0x00000068a1357207 */ /* 0x010fc40000000000 */
[----:B------:R-:W-:Y:S02]  /*cc30*/  SEL R55, R104, R161, P0 ;  /* 0x000000a168377207 */ /* 0x000fe40000000000 */
[----:B------:R-:W-:Y:S01]  /*cc40*/  LOP3.LUT P1, RZ, R185, 0x3, RZ, 0xc0, !PT ;  /* 0x00000003b9ff7812 */ /* 0x000fe2000782c0ff */
[----:B0-----:R-:W-:Y:S01]  /*cc50*/  IMAD.IADD R47, R49, 0x1, R61 ;  /* 0x00000001312f7824 */ /* 0x001fe200078e023d */
[C---:B------:R-:W-:Y:S01]  /*cc60*/  LEA R44, P4, R48.reuse, UR6, 0x2 ;  /* 0x00000006302c7c11 */ /* 0x040fe2000f8810ff */
[C---:B------:R-:W-:Y:S01]  /*cc70*/  VIADD R45, R51.reuse, 0x8 ;  /* 0x00000008332d7836 */ /* 0x040fe20000000000 */
[----:B------:R-:W-:Y:S02]  /*cc80*/  ISETP.GE.OR P2, PT, R51, R100, P1 ;  /* 0x000000643300720c */ /* 0x000fe40000f46670 */
[----:B------:R-:W-:Y:S01]  /*cc90*/  LEA.HI.X R46, R48, UR7, R47, 0x2, P4 ;  /* 0x00000007302e7c11 */ /* 0x000fe2000a0f142f */
[----:B------:R0:W-:Y:S01]  /*cca0*/  STSM.16.M88.4 [R67], R52 ;  /* 0x0000003443007844 */ /* 0x0001e20000000200 */
[----:B------:R-:W-:-:S02]  /*ccb0*/  SEL R48, R110, R89, P0 ;  /* 0x000000596e307207 */ /* 0x000fc40000000000 */
[----:B------:R-:W-:Y:S02]  /*ccc0*/  SEL R50, R89, R110, P0 ;  /* 0x0000006e59327207 */ /* 0x000fe40000000000 */
[----:B------:R-:W-:Y:S02]  /*ccd0*/  SEL R49, R117, R106, P0 ;  /* 0x0000006a75317207 */ /* 0x000fe40000000000 */
[----:B------:R-:W-:Y:S01]  /*cce0*/  SEL R51, R106, R117, P0 ;  /* 0x000000756a337207 */ /* 0x000fe20000000000 */
[----:B------:R-:W-:Y:S01]  /*ccf0*/  SHFL.IDX PT, R92, R44, RZ, 0x1c1f ;  /* 0x001c1fff2c5c7589 */ /* 0x000fe200000e0000 */
[----:B------:R-:W-:Y:S02]  /*cd00*/  SEL R56, R73, R76, P0 ;  /* 0x0000004c49387207 */ /* 0x000fe40000000000 */
[----:B------:R-:W-:Y:S01]  /*cd10*/  SEL R58, R76, R73, P0 ;  /* 0x000000494c3a7207 */ /* 0x000fe20000000000 */
[----:B------:R-:W1:Y:S01]  /*cd20*/  SHFL.IDX PT, R93, R46, RZ, 0x1c1f ;  /* 0x001c1fff2e5d7589 */ /* 0x000e6200000e0000 */
[----:B------:R-:W-:-:S02]  /*cd30*/  SEL R57, R87, R126, P0 ;  /* 0x0000007e57397207 */ /* 0x000fc40000000000 */
[----:B------:R-:W-:Y:S02]  /*cd40*/  SEL R59, R126, R87, P0 ;  /* 0x000000577e3b7207 */ /* 0x000fe40000000000 */
[----:B0-----:R-:W-:Y:S02]  /*cd50*/  SEL R52, R81, R90, P0 ;  /* 0x0000005a51347207 */ /* 0x001fe40000000000 */
[----:B------:R-:W-:Y:S02]  /*cd60*/  SEL R54, R90, R81, P0 ;  /* 0x000000515a367207 */ /* 0x000fe40000000000 */
[----:B------:R-:W-:Y:S02]  /*cd70*/  SEL R53, R116, R107, P0 ;  /* 0x0000006b74357207 */ /* 0x000fe40000000000 */
[----:B------:R-:W-:Y:S01]  /*cd80*/  SEL R55, R107, R116, P0 ;  /* 0x000000746b377207 */ /* 0x000fe20000000000 */
[----:B------:R0:W-:Y:S01]  /*cd90*/  SHFL.IDX PT, R94, R44, 0x1, 0x1c1f ;  /* 0x003c1f002c5e7f89 */ /* 0x0001e200000e0000 */
[----:B------:R-:W-:-:S02]  /*cda0*/  ISETP.GE.OR P1, PT, R45, R100, P1 ;  /* 0x000000642d00720c */ /* 0x000fc40000f26670 */
[----:B------:R-:W-:Y:S01]  /*cdb0*/  SEL R84, R72, R75, P0 ;  /* 0x0000004b48547207 */ /* 0x000fe20000000000 */
[----:B------:R2:W3:Y:S01]  /*cdc0*/  SHFL.IDX PT, R95, R46, 0x1, 0x1c1f ;  /* 0x003c1f002e5f7f89 */ /* 0x0004e200000e0000 */
[----:B------:R-:W-:Y:S02]  /*cdd0*/  SEL R86, R75, R72, P0 ;  /* 0x000000484b567207 */ /* 0x000fe40000000000 */
[----:B------:R-:W-:Y:S02]  /*cde0*/  SEL R85, R83, R112, P0 ;  /* 0x0000007053557207 */ /* 0x000fe40000000000 */
[----:B------:R-:W-:Y:S01]  /*cdf0*/  SEL R87, R112, R83, P0 ;  /* 0x0000005370577207 */ /* 0x000fe20000000000 */
[----:B------:R-:W-:Y:S01]  /*ce00*/  STSM.16.M88.4 [R65], R48 ;  /* 0x0000003041007844 */ /* 0x000fe20000000200 */
[----:B------:R-:W-:Y:S02]  /*ce10*/  SEL R45, R171, R114, P0 ;  /* 0x00000072ab2d7207 */ /* 0x000fe40000000000 */
[----:B------:R-:W-:-:S02]  /*ce20*/  SEL R47, R114, R171, P0 ;  /* 0x000000ab722f7207 */ /* 0x000fc40000000000 */
[----:B0-----:R-:W-:Y:S02]  /*ce30*/  SEL R44, R43, R74, P0 ;  /* 0x0000004a2b2c7207 */ /* 0x001fe40000000000 */
[----:B--2---:R-:W-:Y:S01]  /*ce40*/  SEL R46, R74, R43, P0 ;  /* 0x0000002b4a2e7207 */ /* 0x004fe20000000000 */
[----:B------:R0:W-:Y:S04]  /*ce50*/  STSM.16.M88.4 [R64], R52 ;  /* 0x0000003440007844 */ /* 0x0001e80000000200 */
[----:B------:R2:W-:Y:S04]  /*ce60*/  STSM.16.M88.4 [R66], R56 ;  /* 0x0000003842007844 */ /* 0x0005e80000000200 */
[----:B------:R-:W-:Y:S04]  /*ce70*/  STSM.16.M88.4 [R68], R84 ;  /* 0x0000005444007844 */ /* 0x000fe80000000200 */
[----:B------:R-:W-:Y:S01]  /*ce80*/  STSM.16.M88.4 [R70], R44 ;  /* 0x0000002c46007844 */ /* 0x000fe20000000200 */
[----:B------:R-:W-:Y:S01]  /*ce90*/  BAR.SYNC.DEFER_BLOCKING 0x1, 0x100 ;  /* 0x0044000000007b1d */ /* 0x000fe20000010000 */
[----:B------:R-:W-:-:S05]  /*cea0*/  UIMAD UR5, UR10, UR8, URZ ;  /* 0x000000080a0572a4 */ /* 0x000fca000f8e023f */
[----:B-1----:R-:W-:Y:S01]  /*ceb0*/  @!P2 ST.E desc[UR52][R92.64], R3 ;  /* 0x000000035c00a985 */ /* 0x002fe2000c101934 */
[----:B------:R-:W-:Y:S01]  /*cec0*/  UIMAD.WIDE.U32 UR6, UR37, UR8, URZ ;  /* 0x00000008250672a5 */ /* 0x000fe2000f8e003f */
[----:B------:R-:W-:Y:S01]  /*ced0*/  LOP3.LUT R4, R5, 0x380, RZ, 0xc0, !PT ;  /* 0x0000038005047812 */ /* 0x000fe200078ec0ff */
[----:B------:R-:W-:Y:S01]  /*cee0*/  ULDC.64 UR10, c[0x0][0xaf0] ;  /* 0x0002bc00000a7ab9 */ /* 0x000fe20000000a00 */
[----:B---3--:R1:W-:Y:S04]  /*cef0*/  @!P1 ST.E desc[UR52][R94.64], R0 ;  /* 0x000000005e009985 */ /* 0x0083e8000c101934 */
[----:B0-----:R0:W5:Y:S04]  /*cf00*/  LD.E.128 R52, desc[UR52][R30.64] ;  /* 0x000000341e347980 */ /* 0x001168000c101d00 */
[----:B--2---:R2:W5:Y:S01]  /*cf10*/  LD.E.128 R56, desc[UR52][R28.64] ;  /* 0x000000341c387980 */ /* 0x004562000c101d00 */
[----:B-1----:R-:W-:-:S03]  /*cf20*/  IMAD R0, R23, 0x20, R184 ;  /* 0x0000002017007824 */ /* 0x002fc600078e02b8 */
[----:B------:R1:W5:Y:S01]  /*cf30*/  LD.E.128 R92, desc[UR52][R6.64] ;  /* 0x00000034065c7980 */ /* 0x000362000c101d00 */
[----:B0-----:R-:W0:Y:S01]  /*cf40*/  @P3 LDC R31, c[0x0][0xbec] ;  /* 0x0002fb00ff1f3b82 */ /* 0x001e220000000800 */
[----:B------:R-:W-:Y:S01]  /*cf50*/  UIMAD UR5, UR37, UR9, UR5 ;  /* 0x00000009250572a4 */ /* 0x000fe2000f8e0205 */
[----:B------:R-:W-:Y:S01]  /*cf60*/  LOP3.LUT R12, R13, 0x380, RZ, 0xc0, !PT ;  /* 0x000003800d0c7812 */ /* 0x000fe200078ec0ff */
[----:B------:R-:W-:Y:S01]  /*cf70*/  UIMAD UR8, UR13, UR10, URZ ;  /* 0x0000000a0d0872a4 */ /* 0x000fe2000f8e023f */
[----:B------:R-:W-:Y:S01]  /*cf80*/  SHF.R.U64 R4, R4, 0x3, RZ ;  /* 0x0000000304047819 */ /* 0x000fe200000012ff */
[----:B------:R-:W5:Y:S03]  /*cf90*/  LD.E.128 R72, desc[UR52][R38.64] ;  /* 0x0000003426487980 */ /* 0x000f66000c101d00 */
[----:B--2---:R-:W2:Y:S01]  /*cfa0*/  @P3 LDC R29, c[0x0][0xbf0] ;  /* 0x0002fc00ff1d3b82 */ /* 0x004ea20000000800 */
[----:B-1----:R-:W-:Y:S01]  /*cfb0*/  VIADD R6, R0, UR38 ;  /* 0x0000002600067c36 */ /* 0x002fe20008000000 */
[----:B------:R-:W-:Y:S01]  /*cfc0*/  UIADD3 UR7, UR7, UR5, URZ ;  /* 0x0000000507077290 */ /* 0x000fe2000fffe03f */
[----:B------:R-:W5:Y:S02]  /*cfd0*/  LD.E.128 R76, desc[UR52][R36.64] ;  /* 0x00000034244c7980 */ /* 0x000f64000c101d00 */
[----:B------:R-:W-:Y:S01]  /*cfe0*/  IMAD.MOV.U32 R3, RZ, RZ, R6 ;  /* 0x000000ffff037224 */ /* 0x000fe200078e0006 */
[----:B------:R-:W-:Y:S01]  /*cff0*/  UIMAD UR5, UR42, UR11, UR8 ;  /* 0x0000000b2a0572a4 */ /* 0x000fe2000f8e0208 */
[----:B------:R-:W-:Y:S01]  /*d000*/  SHF.R.U64 R12, R12, 0x3, RZ ;  /* 0x000000030c0c7819 */ /* 0x000fe200000012ff */
[----:B------:R-:W-:Y:S01]  /*d010*/  UIMAD.WIDE.U32 UR6, UR42, UR10, UR6 ;  /* 0x0000000a2a0672a5 */ /* 0x000fe2000f8e0006 */
[----:B------:R-:W-:Y:S01]  /*d020*/  LOP3.LUT R4, R4, R5, RZ, 0x3c, !PT ;  /* 0x0000000504047212 */ /* 0x000fe200078e3cff */
[----:B------:R-:W5:Y:S04]  /*d030*/  LD.E.128 R48, desc[UR52][R34.64] ;  /* 0x0000003422307980 */ /* 0x000f68000c101d00 */
[----:B------:R-:W5:Y:S01]  /*d040*/  LD.E.128 R80, desc[UR52][R32.64] ;  /* 0x0000003420507980 */ /* 0x000f62000c101d00 */
[----:B0-----:R-:W-:Y:S01]  /*d050*/  @P3 IMAD.HI.U32 R0, R6, R31, RZ ;  /* 0x0000001f06003227 */ /* 0x001fe200078e00ff */
[----:B------:R-:W-:Y:S01]  /*d060*/  UIADD3 UR5, UR7, UR5, URZ ;  /* 0x0000000507057290 */ /* 0x000fe2000fffe03f */
[----:B------:R-:W-:Y:S01]  /*d070*/  LOP3.LUT R12, R12, R13, RZ, 0x3c, !PT ;  /* 0x0000000d0c0c7212 */ /* 0x000fe200078e3cff */
[----:B------:R-:W-:Y:S01]  /*d080*/  ULDC.64 UR8, c[0x0][0xae0] ;  /* 0x0002b80000087ab9 */ /* 0x000fe20000000a00 */
[--C-:B------:R-:W-:Y:S01]  /*d090*/  IMAD.X R5, RZ, RZ, R41.reuse, P5 ;  /* 0x000000ffff057224 */ /* 0x100fe200028e0629 */
[----:B------:R-:W5:Y:S01]  /*d0a0*/  LD.E.128 R60, desc[UR52][R40.64] ;  /* 0x00000034283c7980 */ /* 0x000f62000c101d00 */
[----:B--2---:R-:W-:Y:S01]  /*d0b0*/  @P3 SHF.R.U32.HI R3, RZ, R29, R0 ;  /* 0x0000001dff033219 */ /* 0x004fe20000011600 */
[----:B------:R-:W-:-:S02]  /*d0c0*/  IMAD.X R13, RZ, RZ, R41, P6 ;  /* 0x000000ffff0d7224 */ /* 0x000fc400030e0629 */
[----:B------:R0:W5:Y:S01]  /*d0d0*/  LD.E.128 R96, desc[UR52][R4.64] ;  /* 0x0000003404607980 */ /* 0x000162000c101d00 */
[--C-:B------:R-:W-:Y:S01]  /*d0e0*/  SHF.R.S32.HI R0, RZ, 0x1f, R3.reuse ;  /* 0x0000001fff007819 */ /* 0x100fe20000011403 */
[----:B------:R-:W-:Y:S02]  /*d0f0*/  IMAD.MOV R7, RZ, RZ, -R3 ;  /* 0x000000ffff077224 */ /* 0x000fe400078e0a03 */
[----:B------:R-:W5:Y:S02]  /*d100*/  LD.E.128 R44, desc[UR52][R26.64] ;  /* 0x000000341a2c7980 */ /* 0x000f64000c101d00 */
[----:B------:R-:W-:Y:S02]  /*d110*/  IMAD R0, R0, UR8, RZ ;  /* 0x0000000800007c24 */ /* 0x000fe4000f8e02ff */
[----:B------:R-:W5:Y:S01]  /*d120*/  LD.E.128 R88, desc[UR52][R14.64] ;  /* 0x000000340e587980 */ /* 0x000f62000c101d00 */
[----:B------:R-:W-:Y:S02]  /*d130*/  IMAD R7, R42, R7, R6 ;  /* 0x000000072a077224 */ /* 0x000fe400078e0206 */
[----:B0-----:R-:W-:Y:S01]  /*d140*/  IMAD.U32 R5, RZ, RZ, UR7 ;  /* 0x00000007ff057e24 */ /* 0x001fe2000f8e00ff */
[----:B------:R-:W5:Y:S01]  /*d150*/  LD.E.128 R84, desc[UR52][R20.64] ;  /* 0x0000003414547980 */ /* 0x000f62000c101d00 */
[----:B------:R-:W-:Y:S01]  /*d160*/  IMAD.U32 R4, RZ, RZ, UR6 ;  /* 0x00000006ff047e24 */ /* 0x000fe2000f8e00ff */
[----:B------:R-:W-:Y:S01]  /*d170*/  ULDC.64 UR6, c[0x0][0xad8] ;  /* 0x0002b60000067ab9 */ /* 0x000fe20000000a00 */
[----:B------:R-:W-:Y:S01]  /*d180*/  IMAD.U32 R5, RZ, RZ, UR5 ;  /* 0x00000005ff057e24 */ /* 0x000fe2000f8e00ff */
[----:B------:R-:W5:Y:S04]  /*d190*/  LD.E.128 R64, desc[UR52][R24.64] ;  /* 0x0000003418407980 */ /* 0x000f68000c101d00 */
[----:B------:R-:W5:Y:S01]  /*d1a0*/  LD.E.128 R68, desc[UR52][R12.64] ;  /* 0x000000340c447980 */ /* 0x000f62000c101d00 */
[----:B------:R-:W-:-:S03]  /*d1b0*/  IMAD.WIDE.U32 R4, R3, UR8, R4 ;  /* 0x0000000803047c25 */ /* 0x000fc6000f8e0004 */
[----:B------:R0:W5:Y:S04]  /*d1c0*/  LD.E.128 R36, desc[UR52][R8.64] ;  /* 0x0000003408247980 */ /* 0x000168000c101d00 */
[----:B------:R1:W5:Y:S01]  /*d1d0*/  LD.E.128 R32, desc[UR52][R10.64] ;  /* 0x000000340a207980 */ /* 0x000362000c101d00 */
[----:B------:R-:W-:Y:S01]  /*d1e0*/  @!PT LDS RZ, [RZ] ;  /* 0x00000000fffff984 */ /* 0x000fe20000000800 */
[----:B------:R-:W-:Y:S01]  /*d1f0*/  @!PT LDS RZ, [RZ] ;  /* 0x00000000fffff984 */ /* 0x000fe20000000800 */
[----:B------:R-:W-:Y:S01]  /*d200*/  @!PT LDS RZ, [RZ] ;  /* 0x00000000fffff984 */ /* 0x000fe20000000800 */
[----:B------:R-:W-:Y:S01]  /*d210*/  @!PT LDS RZ, [RZ] ;  /* 0x00000000fffff984 */ /* 0x000fe20000000800 */
[----:B------:R2:W-:Y:S06]  /*d220*/  MEMBAR.ALL.CTA ;  /* 0x0000000000007992 */ /* 0x0005ec0000008000 */
[----:B--2---:R-:W1:Y:S01]  /*d230*/  FENCE.VIEW.ASYNC.S ;  /* 0x00000000000073c6 */ /* 0x004e620000000000 */
[----:B0-----:R-:W-:Y:S01]  /*d240*/  IMAD R9, R3, UR9, R0 ;  /* 0x0000000903097c24 */ /* 0x001fe2000f8e0200 */
[----:B------:R-:W-:Y:S01]  /*d250*/  SHF.R.S32.HI R0, RZ, 0x1f, R7 ;  /* 0x0000001fff007819 */ /* 0x000fe20000011407 */
[----:B------:R-:W-:-:S02]  /*d260*/  VIADD R13, R184, UR38 ;  /* 0x00000026b80d7c36 */ /* 0x000fc40008000000 */
[----:B------:R-:W-:Y:S02]  /*d270*/  IMAD.IADD R5, R5, 0x1, R9 ;  /* 0x0000000105057824 */ /* 0x000fe400078e0209 */
[----:B------:R-:W-:Y:S01]  /*d280*/  IMAD R0, R0, UR6, RZ ;  /* 0x0000000600007c24 */ /* 0x000fe2000f8e02ff */
[----:B------:R-:W-:Y:S01]  /*d290*/  UIADD3 UR5, UR12, 0x28420, URZ ;  /* 0x000284200c057890 */ /* 0x000fe2000fffe03f */
[----:B------:R-:W-:Y:S01]  /*d2a0*/  IMAD.WIDE.U32 R4, R7, UR6, R4 ;  /* 0x0000000607047c25 */ /* 0x000fe2000f8e0004 */
[----:B------:R-:W-:-:S03]  /*d2b0*/  ISETP.GE.AND P2, PT, R13, R100, PT ;  /* 0x000000640d00720c */ /* 0x000fc60003f46270 */
[----:B------:R-:W-:Y:S01]  /*d2c0*/  IMAD R9, R7, UR7, R0 ;  /* 0x0000000707097c24 */ /* 0x000fe2000f8e0200 */
[----:B------:R-:W-:Y:S01]  /*d2d0*/  ULDC.64 UR6, c[0x0][0xa80] ;  /* 0x0002a00000067ab9 */ /* 0x000fe20000000a00 */
[----:B------:R-:W-:Y:S01]  /*d2e0*/  VIADD R3, R13, 0x20 ;  /* 0x000000200d037836 */ /* 0x000fe20000000000 */
[C---:B------:R-:W-:Y:S01]  /*d2f0*/  LEA R0, P3, R4.reuse, UR6, 0x1 ;  /* 0x0000000604007c11 */ /* 0x040fe2000f8608ff */
[----:B------:R-:W-:Y:S01]  /*d300*/  IMAD.IADD R5, R5, 0x1, R9 ;  /* 0x0000000105057824 */ /* 0x000fe200078e0209 */
[----:B------:R-:W-:Y:S02]  /*d310*/  UPRMT UR5, URZ, 0x654, UR5 ;  /* 0x000006543f057896 */ /* 0x000fe40008000005 */
[-C--:B------:R-:W-:Y:S01]  /*d320*/  ISETP.GE.AND P1, PT, R3, R100.reuse, PT ;  /* 0x000000640300720c */ /* 0x080fe20003f26270 */
[----:B------:R-:W-:Y:S01]  /*d330*/  VIADD R3, R13, 0x40 ;  /* 0x000000400d037836 */ /* 0x000fe20000000000 */
[----:B------:R-:W-:Y:S01]  /*d340*/  LEA.HI.X R12, R4, UR7, R5, 0x1, P3 ;  /* 0x00000007040c7c11 */ /* 0x000fe200098f0c05 */
[----:B-1----:R0:W1:Y:S01]  /*d350*/  SHFL.IDX PT, R11, R0, RZ, 0x181f ;  /* 0x00181fff000b7589 */ /* 0x00206200000e0000 */
[----:B------:R-:W-:Y:S02]  /*d360*/  BSSY B1, `(.L_x_1219) ;  /* 0x0000016000017945 */ /* 0x000fe40003800000 */
[----:B------:R-:W-:Y:S01]  /*d370*/  ISETP.GE.AND P0, PT, R3, R100, PT ;  /* 0x000000640300720c */ /* 0x000fe20003f06270 */
[----:B------:R-:W-:Y:S01]  /*d380*/  SYNCS.ARRIVE.TRANS64.RED.A1T0 RZ, [UR5], RZ ;  /* 0x000000ffffff79a7 */ /* 0x000fe20008100405 */
[----:B------:R0:W2:Y:S01]  /*d390*/  SHFL.IDX PT, R3, R12, RZ, 0x181f ;  /* 0x00181fff0c037589 */ /* 0x0000a200000e0000 */
        /* <DEDUP_REMOVED lines=18> */
.L_x_1220:
[----:B------:R-:W-:Y:S05]  /*d4c0*/  BSYNC B1 ;  /* 0x0000000000017941 */ /* 0x000fea0003800000 */
.L_x_1219:
[----:B--2---:R2:W4:Y:S01]  /*d4d0*/  SHFL.IDX PT, R3, R12, 0x1, 0x181f ;  /* 0x00381f000c037f89 */ /* 0x00452200000e0000 */
[----:B------:R-:W-:Y:S03]  /*d4e0*/  BSSY B1, `(.L_x_1221) ;  /* 0x0000014000017945 */ /* 0x000fe60003800000 */
[----:B-1-3--:R2:W1:Y:S01]  /*d4f0*/  SHFL.IDX PT, R11, R0, 0x1, 0x181f ;  /* 0x00381f00000b7f89 */ /* 0x00a46200000e0000 */
        /* <DEDUP_REMOVED lines=8> */
[----:B----4-:R-:W-:Y:S02]  /*d580*/  @!P4 LEA.HI.X R5, R16, R3, R192, 0x1, P6 ;  /* 0x000000031005c211 */ /* 0x010fe400030f0cc0 */
[----:B------:R-:W-:Y:S02]  /*d590*/  @!P2 LEA R8, P6, R18, R11, 0x1 ;  /* 0x0000000b1208a211 */ /* 0x000fe400078c08ff */
[----:B------:R-:W-:Y:S01]  /*d5a0*/  @!P3 LEA.HI.X R7, R19, R3, R191, 0x1, P5 ;  /* 0x000000031307b211 */ /* 0x000fe200028f0cbf */
[----:B-----5:R3:W-:Y:S01]  /*d5b0*/  @!P4 ST.E.128 desc[UR52][R4.64], R72 ;  /* 0x000000480400c985 */ /* 0x0207e2000c101d34 */
[----:B------:R-:W-:-:S02]  /*d5c0*/  @!P1 LEA R10, P5, R22, R11, 0x1 ;  /* 0x0000000b160a9211 */ /* 0x000fc400078a08ff */
[-C--:B------:R-:W-:Y:S01]  /*d5d0*/  @!P2 LEA.HI.X R9, R18, R3.reuse, R190, 0x1, P6 ;  /* 0x000000031209a211 */ /* 0x080fe200030f0cbe */
[----:B------:R3:W-:Y:S01]  /*d5e0*/  @!P3 ST.E.128 desc[UR52][R6.64], R52 ;  /* 0x000000340600b985 */ /* 0x0007e2000c101d34 */
[----:B------:R-:W-:-:S03]  /*d5f0*/  @!P1 LEA.HI.X R11, R22, R3, R189, 0x1, P5 ;  /* 0x00000003160b9211 */ /* 0x000fc600028f0cbd */
[----:B------:R3:W-:Y:S04]  /*d600*/  @!P2 ST.E.128 desc[UR52][R8.64], R84 ;  /* 0x000000540800a985 */ /* 0x0007e8000c101d34 */
[----:B------:R3:W-:Y:S02]  /*d610*/  @!P1 ST.E.128 desc[UR52][R10.64], R92 ;  /* 0x0000005c0a009985 */ /* 0x0007e4000c101d34 */
.L_x_1222:
[----:B------:R-:W-:Y:S05]  /*d620*/  BSYNC B1 ;  /* 0x0000000000017941 */ /* 0x000fea0003800000 */
.L_x_1221:
[----:B----4-:R4:W0:Y:S01]  /*d630*/  SHFL.IDX PT, R3, R12, 0x2, 0x181f ;  /* 0x00581f000c037f89 */ /* 0x01082200000e0000 */
        /* <DEDUP_REMOVED lines=11> */
[----:B0-----:R-:W-:Y:S02]  /*d6f0*/  @!P3 LEA.HI.X R5, R16, R3, R192, 0x1, P6 ;  /* 0x000000031005b211 */ /* 0x001fe400030f0cc0 */
[----:B------:R-:W-:Y:S02]  /*d700*/  @!P0 LEA R10, P6, R22, R11, 0x1 ;  /* 0x0000000b160a8211 */ /* 0x000fe400078c08ff */
[-C--:B------:R-:W-:Y:S01]  /*d710*/  @!P2 LEA.HI.X R7, R19, R3.reuse, R191, 0x1, P5 ;  /* 0x000000031307a211 */ /* 0x080fe200028f0cbf */
[----:B-----5:R3:W-:Y:S01]  /*d720*/  @!P3 ST.E.128 desc[UR52][R4.64], R76 ;  /* 0x0000004c0400b985 */ /* 0x0207e2000c101d34 */
[----:B------:R-:W-:-:S02]  /*d730*/  @!P1 LEA.HI.X R9, R18, R3, R190, 0x1, P4 ;  /* 0x0000000312099211 */ /* 0x000fc400020f0cbe */
[----:B------:R-:W-:Y:S01]  /*d740*/  @!P0 LEA.HI.X R11, R22, R3, R189, 0x1, P6 ;  /* 0x00000003160b8211 */ /* 0x000fe200030f0cbd */
[----:B------:R3:W-:Y:S04]  /*d750*/  @!P2 ST.E.128 desc[UR52][R6.64], R56 ;  /* 0x000000380600a985 */ /* 0x0007e8000c101d34 */
[----:B------:R3:W-:Y:S04]  /*d760*/  @!P1 ST.E.128 desc[UR52][R8.64], R64 ;  /* 0x0000004008009985 */ /* 0x0007e8000c101d34 */
[----:B------:R3:W-:Y:S02]  /*d770*/  @!P0 ST.E.128 desc[UR52][R10.64], R36 ;  /* 0x000000240a008985 */ /* 0x0007e4000c101d34 */
.L_x_1224:
[----:B------:R-:W-:Y:S05]  /*d780*/  BSYNC B1 ;  /* 0x0000000000017941 */ /* 0x000fea0003800000 */
.L_x_1223:
[----:B0-----:R-:W-:Y:S01]  /*d790*/  VIADD R3, R13, 0x60 ;  /* 0x000000600d037836 */ /* 0x001fe20000000000 */
[----:B-1-3--:R0:W1:Y:S04]  /*d7a0*/  SHFL.IDX PT, R11, R12, 0x3, 0x181f ;  /* 0x00781f000c0b7f89 */ /* 0x00a06800000e0000 */
[----:B------:R-:W-:Y:S01]  /*d7b0*/  ISETP.GE.AND P0, PT, R3, R100, PT ;  /* 0x000000640300720c */ /* 0x000fe20003f06270 */
[----:B------:R0:W3:-:S12]  /*d7c0*/  SHFL.IDX PT, R15, R0, 0x3, 0x181f ;  /* 0x00781f00000f7f89 */ /* 0x0000d800000e0000 */
[----:B0-----:R-:W-:Y:S05]  /*d7d0*/  @P0 BRA `(.L_x_1225) ;  /* 0x0000000c00200947 */ /* 0x001fea0003800000 */
[----:B------:R-:W-:Y:S02]  /*d7e0*/  ULDC UR5, c[0x0][0xac8] ;  /* 0x0002b20000057ab9 */ /* 0x000fe40000000800 */
[----:B------:R-:W-:Y:S02]  /*d7f0*/  ISETP.GE.AND P3, PT, R16, UR5, PT ;  /* 0x0000000510007c0c */ /* 0x000fe4000bf66270 */
[----:B------:R-:W-:Y:S02]  /*d800*/  ISETP.GE.AND P4, PT, R19, UR5, PT ;  /* 0x0000000513007c0c */ /* 0x000fe4000bf86270 */
[----:B------:R-:W-:-:S09]  /*d810*/  ISETP.GE.AND P5, PT, R18, UR5, PT ;  /* 0x0000000512007c0c */ /* 0x000fd2000bfa6270 */
[-C--:B---3--:R-:W-:Y:S02]  /*d820*/  @!P3 LEA R4, P0, R16, R15.reuse, 0x1 ;  /* 0x0000000f1004b211 */ /* 0x088fe400078008ff */
[CC--:B------:R-:W-:Y:S02]  /*d830*/  @!P4 LEA R6, P1, R19.reuse, R15.reuse, 0x1 ;  /* 0x0000000f1306c211 */ /* 0x0c0fe400078208ff */
[----:B------:R-:W-:Y:S02]  /*d840*/  @!P5 LEA R8, P2, R18, R15, 0x1 ;  /* 0x0000000f1208d211 */ /* 0x000fe400078408ff */
[-C--:B-1----:R-:W-:Y:S02]  /*d850*/  @!P3 LEA.HI.X R5, R16, R11.reuse, R192, 0x1, P0 ;  /* 0x0000000b1005b211 */ /* 0x082fe400000f0cc0 */
[-C--:B------:R-:W-:Y:S02]  /*d860*/  @!P4 LEA.HI.X R7, R19, R11.reuse, R191, 0x1, P1 ;  /* 0x0000000b1307c211 */ /* 0x080fe400008f0cbf */
[----:B------:R-:W-:Y:S01]  /*d870*/  @!P5 LEA.HI.X R9, R18, R11, R190, 0x1, P2 ;  /* 0x0000000b1209d211 */ /* 0x000fe200010f0cbe */
[----:B-----5:R0:W-:Y:S01]  /*d880*/  @!P3 ST.E.128 desc[UR52][R4.64], R48 ;  /* 0x000000300400b985 */ /* 0x0201e2000c101d34 */
        /* <DEDUP_REMOVED lines=8> */
.L_x_1218:
[----:B------:R-:W0:Y:S01]  /*d910*/  LDC R10, c[0x0][0xbe8] ;  /* 0x0002fa00ff0a7b82 */ /* 0x000e220000000800 */
[----:B------:R-:W-:Y:S01]  /*d920*/  ISETP.GE.AND P0, PT, R193, 0x80, PT ;  /* 0x00000080c100780c */ /* 0x000fe20003f06270 */
[----:B------:R-:W-:Y:S01]  /*d930*/  USHF.R.S32.HI UR8, URZ, 0x1f, UR37 ;  /* 0x0000001f3f087899 */ /* 0x000fe20008011425 */
[----:B------:R-:W-:Y:S01]  /*d940*/  BSSY B1, `(.L_x_1226) ;  /* 0x000002f000017945 */ /* 0x000fe20003800000 */
[----:B------:R-:W-:Y:S01]  /*d950*/  USHF.R.S32.HI UR9, URZ, 0x1f, UR42 ;  /* 0x0000001f3f097899 */ /* 0x000fe2000801142a */
[----:B------:R-:W-:Y:S01]  /*d960*/  IMAD R8, R23, 0x20, R184 ;  /* 0x0000002017087824 */ /* 0x000fe200078e02b8 */
[----:B0-----:R-:W-:-:S13]  /*d970*/  ISETP.NE.AND P1, PT, R10, 0x1, PT ;  /* 0x000000010a00780c */ /* 0x001fda0003f25270 */
[----:B------:R-:W0:Y:S08]  /*d980*/  @P1 LDC R9, c[0x0][0xbec] ;  /* 0x0002fb00ff091b82 */ /* 0x000e300000000800 */
[----:B------:R-:W1:Y:S01]  /*d990*/  @P1 LDC R11, c[0x0][0xbf0] ;  /* 0x0002fc00ff0b1b82 */ /* 0x000e620000000800 */
[----:B------:R-:W-:Y:S05]  /*d9a0*/  @P0 BRA `(.L_x_1227) ;  /* 0x0000000000a00947 */ /* 0x000fea0003800000 */
[----:B------:R-:W2:Y:S01]  /*d9b0*/  S2R R0, SR_TID.X ;  /* 0x0000000000007919 */ /* 0x000ea20000002100 */
[----:B------:R-:W3:Y:S01]  /*d9c0*/  LDC R5, c[0x0][0xbe8] ;  /* 0x0002fa00ff057b82 */ /* 0x000ee20000000800 */
[----:B------:R-:W-:Y:S01]  /*d9d0*/  IMAD.U32 R6, RZ, RZ, UR38 ;  /* 0x00000026ff067e24 */ /* 0x000fe2000f8e00ff */
[----:B------:R-:W-:Y:S02]  /*d9e0*/  ULDC UR5, c[0x0][0xa88] ;  /* 0x0002a20000057ab9 */ /* 0x000fe40000000800 */
[----:B---3--:R-:W-:Y:S02]  /*d9f0*/  IMAD R3, R5, UR5, RZ ;  /* 0x0000000505037c24 */ /* 0x008fe4000f8e02ff */
[----:B--2---:R-:W-:-:S04]  /*da00*/  IADD3 R6, R6, -0x80, R0 ;  /* 0xffffff8006067810 */ /* 0x004fc80007ffe000 */
[----:B------:R-:W-:-:S13]  /*da10*/  ISETP.GE.AND P0, PT, R6, R3, PT ;  /* 0x000000030600720c */ /* 0x000fda0003f06270 */
[----:B------:R-:W-:Y:S05]  /*da20*/  @P0 BRA `(.L_x_1227) ;  /* 0x0000000000800947 */ /* 0x000fea0003800000 */
[----:B------:R-:W-:Y:S01]  /*da30*/  ISETP.NE.AND P0, PT, R5, 0x1, PT ;  /* 0x000000010500780c */ /* 0x000fe20003f05270 */
[----:B------:R-:W-:Y:S01]  /*da40*/  ULDC.64 UR10, c[0x0][0xb90] ;  /* 0x0002e400000a7ab9 */ /* 0x000fe20000000a00 */
[----:B------:R-:W-:Y:S01]  /*da50*/  IMAD.MOV.U32 R4, RZ, RZ, R6 ;  /* 0x000000ffff047224 */ /* 0x000fe200078e0006 */
[----:B------:R-:W-:Y:S02]  /*da60*/  UIMAD UR5, UR8, UR10, URZ ;  /* 0x0000000a080572a4 */ /* 0x000fe4000f8e023f */
[----:B------:R-:W-:Y:S02]  /*da70*/  UIMAD.WIDE.U32 UR6, UR37, UR10, URZ ;  /* 0x0000000a250672a5 */ /* 0x000fe4000f8e003f */
[----:B------:R-:W-:-:S03]  /*da80*/  UIMAD UR5, UR37, UR11, UR5 ;  /* 0x0000000b250572a4 */ /* 0x000fc6000f8e0205 */
[----:B------:R-:W-:Y:S01]  /*da90*/  ULDC.64 UR10, c[0x0][0xb98] ;  /* 0x0002e600000a7ab9 */ /* 0x000fe20000000a00 */
[----:B------:R-:W-:Y:S02]  /*daa0*/  UIADD3 UR7, UR7, UR5, URZ ;  /* 0x0000000507077290 */ /* 0x000fe4000fffe03f */
[----:B------:R-:W2:Y:S01]  /*dab0*/  @P0 LDC R3, c[0x0][0xbec] ;  /* 0x0002fb00ff030b82 */ /* 0x000ea20000000800 */
[----:B------:R-:W-:Y:S02]  /*dac0*/  UIMAD UR5, UR9, UR10, URZ ;  /* 0x0000000a090572a4 */ /* 0x000fe4000f8e023f */
[----:B------:R-:W-:Y:S02]  /*dad0*/  UIMAD.WIDE.U32 UR6, UR42, UR10, UR6 ;  /* 0x0000000a2a0672a5 */ /* 0x000fe4000f8e0006 */
[----:B------:R-:W-:-:S03]  /*dae0*/  UIMAD UR5, UR42, UR11, UR5 ;  /* 0x0000000b2a0572a4 */ /* 0x000fc6000f8e0205 */
[----:B------:R-:W3:Y:S01]  /*daf0*/  @P0 LDC R7, c[0x0][0xbf0] ;  /* 0x0002fc00ff070b82 */ /* 0x000ee20000000800 */
[----:B------:R-:W-:Y:S01]  /*db00*/  ULDC.64 UR10, c[0x0][0xb88] ;  /* 0x0002e200000a7ab9 */ /* 0x000fe20000000a00 */
[----:B--2---:R-:W-:-:S05]  /*db10*/  @P0 IMAD.HI.U32 R0, R6, R3, RZ ;  /* 0x0000000306000227 */ /* 0x004fca00078e00ff */
[----:B---3--:R-:W-:-:S05]  /*db20*/  @P0 SHF.R.U32.HI R4, RZ, R7, R0 ;  /* 0x00000007ff040219 */ /* 0x008fca0000011600 */
[----:B------:R-:W-:-:S04]  /*db30*/  IMAD.MOV R3, RZ, RZ, -R4 ;  /* 0x000000ffff037224 */ /* 0x000fc800078e0a04 */
[----:B------:R-:W-:Y:S01]  /*db40*/  IMAD R3, R5, R3, R6 ;  /* 0x0000000305037224 */ /* 0x000fe200078e0206 */
[----:B------:R-:W-:Y:S01]  /*db50*/  SHF.R.S32.HI R5, RZ, 0x1f, R4 ;  /* 0x0000001fff057819 */ /* 0x000fe20000011404 */
[----:B------:R-:W-:Y:S01]  /*db60*/  IMAD.U32 R6, RZ, RZ, UR5 ;  /* 0x00000005ff067e24 */ /* 0x000fe2000f8e00ff */
        /* <DEDUP_REMOVED lines=12> */
.L_x_1227:
[----:B------:R-:W-:Y:S05]  /*dc30*/  BSYNC B1 ;  /* 0x0000000000017941 */ /* 0x000fea0003800000 */
.L_x_1226:
[----:B------:R-:W-:Y:S01]  /*dc40*/  ULDC.64 UR10, c[0x0][0xae8] ;  /* 0x0002ba00000a7ab9 */ /* 0x000fe20000000a00 */
[----:B------:R-:W-:Y:S01]  /*dc50*/  VIADD R8, R8, UR38 ;  /* 0x0000002608087c36 */ /* 0x000fe20008000000 */
[----:B------:R-:W-:Y:S01]  /*dc60*/  UIMAD UR5, UR8, UR10, URZ ;  /* 0x0000000a080572a4 */ /* 0x000fe2000f8e023f */
[----:B------:R-:W-:Y:S01]  /*dc70*/  BSSY B1, `(.L_x_1228) ;  /* 0x000003c000017945 */ /* 0x000fe20003800000 */
[----:B------:R-:W-:Y:S01]  /*dc80*/  UIMAD.WIDE.U32 UR6, UR37, UR10, URZ ;  /* 0x0000000a250672a5 */ /* 0x000fe2000f8e003f */
[----:B0-----:R-:W-:Y:S01]  /*dc90*/  @P1 IMAD.HI.U32 R0, R8, R9, RZ ;  /* 0x0000000908001227 */ /* 0x001fe200078e00ff */
[----:B------:R-:W-:-:S03]  /*dca0*/  UIMAD UR5, UR37, UR11, UR5 ;  /* 0x0000000b250572a4 */ /* 0x000fc6000f8e0205 */
[----:B------:R-:W-:Y:S01]  /*dcb0*/  ULDC.64 UR10, c[0x0][0xaf0] ;  /* 0x0002bc00000a7ab9 */ /* 0x000fe20000000a00 */
[----:B------:R-:W-:Y:S01]  /*dcc0*/  UIADD3 UR7, UR7, UR5, URZ ;  /* 0x0000000507077290 */ /* 0x000fe2000fffe03f */
[----:B--2---:R-:W-:Y:S01]  /*dcd0*/  IMAD.MOV.U32 R3, RZ, RZ, R8 ;  /* 0x000000ffff037224 */ /* 0x004fe200078e0008 */
        /* <DEDUP_REMOVED lines=10> */
[----:B------:R-:W-:Y:S02]  /*dd80*/  IMAD R7, R10, R7, R8 ;  /* 0x000000070a077224 */ /* 0x000fe400078e0208 */
[----:B------:R-:W-:Y:S01]  /*dd90*/  IMAD.U32 R4, RZ, RZ, UR6 ;  /* 0x00000006ff047e24 */ /* 0x000fe2000f8e00ff */
[----:B------:R-:W-:Y:S01]  /*dda0*/  ULDC.64 UR6, c[0x0][0xad8] ;  /* 0x0002b60000067ab9 */ /* 0x000fe20000000a00 */
[----:B------:R-:W-:Y:S01]  /*ddb0*/  IMAD.U32 R5, RZ, RZ, UR5 ;  /* 0x00000005ff057e24 */ /* 0x000fe2000f8e00ff */
[----:B------:R-:W-:Y:S01]  /*ddc0*/  ULDC UR5, c[0x0][0xa88] ;  /* 0x0002a20000057ab9 */ /* 0x000fe20000000800 */
[C---:B------:R-:W-:Y:S01]  /*ddd0*/  IMAD R9, R3.reuse, UR9, R0 ;  /* 0x0000000903097c24 */ /* 0x040fe2000f8e0200 */
[----:B------:R-:W-:Y:S01]  /*dde0*/  SHF.R.S32.HI R0, RZ, 0x1f, R7 ;  /* 0x0000001fff007819 */ /* 0x000fe20000011407 */
[----:B------:R-:W-:-:S04]  /*ddf0*/  IMAD.WIDE.U32 R4, R3, UR8, R4 ;  /* 0x0000000803047c25 */ /* 0x000fc8000f8e0004 */
[----:B------:R-:W-:Y:S02]  /*de00*/  IMAD.IADD R5, R5, 0x1, R9 ;  /* 0x0000000105057824 */ /* 0x000fe400078e0209 */
[----:B------:R-:W-:Y:S02]  /*de10*/  IMAD R6, R0, UR6, RZ ;  /* 0x0000000600067c24 */ /* 0x000fe4000f8e02ff */
[----:B------:R-:W-:Y:S02]  /*de20*/  VIADD R8, R184, UR38 ;  /* 0x00000026b8087c36 */ /* 0x000fe40008000000 */
[----:B------:R-:W-:Y:S02]  /*de30*/  IMAD R9, R10, UR5, RZ ;  /* 0x000000050a097c24 */ /* 0x000fe4000f8e02ff */
        /* <DEDUP_REMOVED lines=31> */
.L_x_1229:
[----:B------:R-:W-:Y:S05]  /*e030*/  BSYNC B1 ;  /* 0x0000000000017941 */ /* 0x000fea0003800000 */
.L_x_1228:
        /* <DEDUP_REMOVED lines=21> */
.L_x_1231:
[----:B------:R-:W-:Y:S05]  /*e190*/  BSYNC B1 ;  /* 0x0000000000017941 */ /* 0x000fea0003800000 */
.L_x_1230:
        /* <DEDUP_REMOVED lines=21> */
.L_x_1233:
[----:B------:R-:W-:Y:S05]  /*e2f0*/  BSYNC B1 ;  /* 0x0000000000017941 */ /* 0x000fea0003800000 */
.L_x_1232:
[----:B------:R-:W-:Y:S01]  /*e300*/  VIADD R0, R8, 0x60 ;  /* 0x0000006008007836 */ /* 0x000fe20000000000 */
[----:B0-----:R0:W0:Y:S04]  /*e310*/  SHFL.IDX PT, R3, R7, 0x3, 0x181f ;  /* 0x00781f0007037f89 */ /* 0x00102800000e0000 */
[----:B------:R-:W-:Y:S01]  /*e320*/  ISETP.GE.AND P0, PT, R0, R9, PT ;  /* 0x000000090000720c */ /* 0x000fe20003f06270 */
[----:B-1-3--:R1:W3:-:S12]  /*e330*/  SHFL.IDX PT, R5, R6, 0x3, 0x181f ;  /* 0x00781f0006057f89 */ /* 0x00a2d800000e0000 */
[----:B-1----:R-:W-:Y:S05]  /*e340*/  @P0 BRA `(.L_x_1225) ;  /* 0x0000000000440947 */ /* 0x002fea0003800000 */
[----:B------:R-:W-:Y:S02]  /*e350*/  ULDC UR5, c[0x0][0xac8] ;  /* 0x0002b20000057ab9 */ /* 0x000fe40000000800 */
[----:B------:R-:W-:Y:S02]  /*e360*/  ISETP.GE.AND P3, PT, R16, UR5, PT ;  /* 0x0000000510007c0c */ /* 0x000fe4000bf66270 */
[----:B------:R-:W-:Y:S02]  /*e370*/  ISETP.GE.AND P2, PT, R19, UR5, PT ;  /* 0x0000000513007c0c */ /* 0x000fe4000bf46270 */
[----:B------:R-:W-:Y:S02]  /*e380*/  ISETP.GE.AND P1, PT, R18, UR5, PT ;  /* 0x0000000512007c0c */ /* 0x000fe4000bf26270 */
[----:B------:R-:W-:-:S07]  /*e390*/  ISETP.GE.AND P0, PT, R22, UR5, PT ;  /* 0x0000000516007c0c */ /* 0x000fce000bf06270 */
[-C--:B--234-:R-:W-:Y:S02]  /*e3a0*/  @!P3 LEA R6, P6, R16, R5.reuse, 0x1 ;  /* 0x000000051006b211 */ /* 0x09cfe400078c08ff */
        /* <DEDUP_REMOVED lines=11> */
.L_x_1225:
[----:B------:R-:W-:Y:S05]  /*e460*/  BSYNC B0 ;  /* 0x0000000000007941 */ /* 0x000fea0003800000 */
.L_x_1217:
[----:B------:R-:W-:Y:S02]  /*e470*/  ULDC UR5, c[0x0][0xc38] ;  /* 0x00030e0000057ab9 */ /* 0x000fe40000000800 */
[----:B------:R-:W-:-:S06]  /*e480*/  UISETP.GE.AND UP0, UPT, UR4, UR5, UPT ;  /* 0x000000050400728c */ /* 0x000fcc000bf06270 */
[----:B------:R-:W-:-:S13]  /*e490*/  PLOP3.LUT P0, PT, PT, PT, UP0, 0x80, 0x0 ;  /* 0x000000000000781c */ /* 0x000fda0003f0f008 */
[----:B------:R-:W-:Y:S05]  /*e4a0*/  @!P0 BRA `(.L_x_1234) ;  /* 0xffffff2800248947 */ /* 0x000fea000383ffff */
[----:B------:R-:W-:Y:S05]  /*e4b0*/  EXIT ;  /* 0x000000000000794d */ /* 0x000fea0003800000 */
.L_x_1128:
[----:B------:R-:W-:-:S08]  /*e4c0*/  NOP ;  /* 0x0000000000007918 */ /* 0x000fd00000000000 */
[----:B------:R-:W0:-:S00]  /*e4d0*/  USETMAXREG.DEALLOC.CTAPOOL 0x28 ;  /* 0x00000028000079c8 */ /* 0x000e0000080e0500 */
[----:B0-----:R-:W-:-:S06]  /*e4e0*/  LOP3.LUT R0, R0, 0x3, RZ, 0xc0, !PT ;  /* 0x0000000300007812 */ /* 0x001fcc00078ec0ff */
[----:B------:R-:W0:Y:S01]  /*e4f0*/  S2UR UR5, SR_CTAID.X ;  /* 0x00000000000579c3 */ /* 0x000e220000002500 */
[----:B------:R-:W-:Y:S01]  /*e500*/  LOP3.LUT R16, R16, 0xfffffdff, RZ, 0xc0, !PT ;  /* 0xfffffdff10107812 */ /* 0x000fe200078ec0ff */
[----:B------:R-:W-:Y:S01]  /*e510*/  STL [R1+0x4], RZ ;  /* 0x000004ff01007387 */ /* 0x000fe20000100800 */
[----:B------:R-:W-:Y:S02]  /*e520*/  IMAD.MOV.U32 R19, RZ, RZ, RZ ;  /* 0x000000ffff137224 */ /* 0x000fe400078e00ff */
[----:B------:R-:W-:Y:S01]  /*e530*/  IMAD.MOV.U32 R23, RZ, RZ, 0x1 ;  /* 0x00000001ff177424 */ /* 0x000fe200078e00ff */
[----:B------:R1:W2:Y:S02]  /*e540*/  SHFL.IDX PT, R2, R0, RZ, 0x1f ;  /* 0x00001fff00027589 */ /* 0x0002a400000e0000 */
[----:B-1----:R-:W0:Y:S01]  /*e550*/  LDC R0, c[0x0][0xc38] ;  /* 0x00030e00ff007b82 */ /* 0x002e220000000800 */
[----:B--2---:R-:W-:-:S13]  /*e560*/  ISETP.NE.AND P0, PT, R2, RZ, PT ;  /* 0x000000ff0200720c */ /* 0x004fda0003f05270 */
[----:B------:R-:W-:Y:S01]  /*e570*/  @P0 LOP3.LUT R16, R16, 0x200, RZ, 0xfc, !PT ;  /* 0x0000020010100812 */ /* 0x000fe200078efcff */
[----:B------:R-:W-:Y:S06]  /*e580*/  @P0 BAR.ARV 0x4, 0x180 ;  /* 0x0106000000000b1d */ /* 0x000fec0000002000 */
[----:B0-----:R-:W-:-:S13]  /*e590*/  ISETP.LE.AND P0, PT, R0, UR5, PT ;  /* 0x0000000500007c0c */ /* 0x001fda000bf03270 */
[----:B------:R-:W-:Y:S05]  /*e5a0*/  @P0 BRA `(.L_x_1235) ;  /* 0x0000004800080947 */ /* 0x000fea0003800000 */
[----:B------:R-:W0:Y:S01]  /*e5b0*/  S2R R10, SR_TID.X ;  /* 0x00000000000a7919 */ /* 0x000e220000002100 */
[----:B------:R-:W-:Y:S01]  /*e5c0*/  ULDC.64 UR42, c[0x0][0x2f0] ;  /* 0x0000bc00002a7ab9 */ /* 0x000fe20000000a00 */
[----:B------:R-:W-:Y:S01]  /*e5d0*/  LOP3.LUT R16, R16, 0xfffffffe, RZ, 0xc0, !PT ;  /* 0xfffffffe10107812 */ /* 0x000fe200078ec0ff */
[----:B------:R-:W-:Y:S01]  /*e5e0*/  ULDC UR6, c[0x0][0x2b8] ;  /* 0x0000ae0000067ab9 */ /* 0x000fe20000000800 */
[----:B------:R-:W-:Y:S01]  /*e5f0*/  ULDC.64 UR8, c[0x0][0x418] ;  /* 0x0001060000087ab9 */ /* 0x000fe20000000a00 */
[----:B------:R-:W-:Y:S01]  /*e600*/  ULDC UR4, c[0x0][0x424] ;  /* 0x0001090000047ab9 */ /* 0x000fe20000000800 */
[----:B------:R-:W-:Y:S01]  /*e610*/  UISETP.NE.U32.AND UP0, UPT, UR8, URZ, UPT ;  /* 0x0000003f0800728c */ /* 0x000fe2000bf05070 */
[----:B------:R-:W-:Y:S01]  /*e620*/  IMAD.MOV.U32 R36, RZ, RZ, 0x20 ;  /* 0x00000020ff247424 */ /* 0x000fe200078e00ff */
[----:B------:R-:W-:Y:S01]  /*e630*/  ULDC UR40, c[0x0][0x288] ;  /* 0x0000a20000287ab9 */ /* 0x000fe20000000800 */
[----:B------:R-:W-:Y:S01]  /*e640*/  ULDC UR41, c[0x0][0x448] ;  /* 0x0001120000297ab9 */ /* 0x000fe20000000800 */
[----:B------:R-:W-:Y:S01]  /*e650*/  UISETP.NE.AND.EX UP0, UPT, UR9, URZ, UPT, UP0 ;  /* 0x0000003f0900728c */ /* 0x000fe2000bf05300 */
[----:B------:R-:W-:Y:S01]  /*e660*/  IMAD.MOV.U32 R23, RZ, RZ, 0x1 ;  /* 0x00000001ff177424 */ /* 0x000fe200078e00ff */
[----:B------:R-:W-:Y:S01]  /*e670*/  UIMAD UR41, UR41, UR40, URZ ;  /* 0x00000028292972a4 */ /* 0x000fe2000f8e023f */
[----:B------:R-:W-:Y:S01]  /*e680*/  IMAD.MOV.U32 R19, RZ, RZ, RZ ;  /* 0x000000ffff137224 */ /* 0x000fe200078e00ff */
[----:B------:R-:W-:-:S02]  /*e690*/  USEL UR4, UR4, 0x1, UP0 ;  /* 0x0000000104047887 */ /* 0x000fc40008000000 */
[----:B------:R-:W-:Y:S02]  /*e6a0*/  ULOP3.LUT UR49, UR36, 0x2, URZ, 0xfc, !UPT ;  /* 0x0000000224317892 */ /* 0x000fe4000f8efc3f */
[----:B------:R-:W-:Y:S02]  /*e6b0*/  UIMAD UR42, UR4, UR42, URZ ;  /* 0x0000002a042a72a4 */ /* 0x000fe4000f8e023f */
[----:B------:R-:W-:Y:S02]  /*e6c0*/  ULOP3.LUT UR48, UR36, 0x1, URZ, 0xfc, !UPT ;  /* 0x0000000124307892 */ /* 0x000fe4000f8efc3f */
[----:B------:R-:W-:Y:S02]  /*e6d0*/  UIADD3 UR4, UR42, 0x3f, URZ ;  /* 0x0000003f2a047890 */ /* 0x000fe4000fffe03f */
[----:B------:R-:W-:Y:S02]  /*e6e0*/  UIADD3 UR47, UR42, 0x1, -UR40 ;  /* 0x000000012a2f7890 */ /* 0x000fe4000fffe828 */
[----:B------:R-:W-:Y:S01]  /*e6f0*/  UIADD3 UR40, UR42, -UR40, URZ ;  /* 0x800000282a287290 */ /* 0x000fe2000fffe03f */
[----:B------:R-:W-:Y:S01]  /*e700*/  ULDC UR46, c[0x0][0xc] ;  /* 0x00000300002e7ab9 */ /* 0x000fe20000000800 */
[C---:B0-----:R-:W-:Y:S01]  /*e710*/  IMAD.SHL.U32 R2, R10.reuse, 0x10, RZ ;  /* 0x000000100a027824 */ /* 0x041fe200078e00ff */
[C---:B------:R-:W-:Y:S01]  /*e720*/  LOP3.LUT R9, R10.reuse, 0x7f, RZ, 0xc0, !PT ;  /* 0x0000007f0a097812 */ /* 0x040fe200078ec0ff */
[C---:B------:R-:W-:Y:S01]  /*e730*/  IMAD.SHL.U32 R8, R10.reuse, 0x2, RZ ;  /* 0x000000020a087824 */ /* 0x040fe200078e00ff */
[C---:B------:R-:W-:Y:S01]  /*e740*/  LOP3.LUT P0, RZ, R10.reuse, 0x4, RZ, 0xc0, !PT ;  /* 0x000000040aff7812 */ /* 0x040fe2000780c0ff */
[----:B------:R-:W-:Y:S01]  /*e750*/  IMAD.SHL.U32 R22, R10, 0x80, RZ ;  /* 0x000000800a167824 */ /* 0x000fe200078e00ff */
[----:B------:R-:W-:Y:S01]  /*e760*/  LOP3.LUT R7, R2, 0x3f0, RZ, 0xc0, !PT ;  /* 0x000003f002077812 */ /* 0x000fe200078ec0ff */
[----:B------:R-:W-:Y:S01]  /*e770*/  IMAD.SHL.U32 R4, R10, 0x40, RZ ;  /* 0x000000400a047824 */ /* 0x000fe200078e00ff */
[----:B------:R-:W-:-:S02]  /*e780*/  LOP3.LUT R30, R2, 0x70, RZ, 0xc0, !PT ;  /* 0x00000070021e7812 */ /* 0x000fc400078ec0ff */
[----:B------:R-:W-:Y:S02]  /*e790*/  LOP3.LUT R7, R7, 0x70, R8, 0x78, !PT ;  /* 0x0000007007077812 */ /* 0x000fe400078e7808 */
[----:B------:R-:W-:Y:S02]  /*e7a0*/  LOP3.LUT R8, R30, 0x80, RZ, 0xfc, !PT ;  /* 0x000000801e087812 */ /* 0x000fe400078efcff */
[----:B------:R-:W-:Y:S02]  /*e7b0*/  SHF.R.U32.HI R0, RZ, 0x5, R9 ;  /* 0x00000005ff007819 */ /* 0x000fe40000011609 */
[C---:B------:R-:W-:Y:S02]  /*e7c0*/  ISETP.GE.AND P3, PT, R8.reuse, UR43, PT ;  /* 0x0000002b08007c0c */ /* 0x040fe4000bf66270 */
[----:B------:R-:W-:Y:S02]  /*e7d0*/  ISETP.GE.AND P2, PT, R8, UR43, PT ;  /* 0x0000002b08007c0c */ /* 0x000fe4000bf46270 */
[----:B------:R-:W-:-:S02]  /*e7e0*/  LOP3.LUT R3, R22, 0x380, RZ, 0xc0, !PT ;  /* 0x0000038016037812 */ /* 0x000fc400078ec0ff */
[----:B------:R-:W-:Y:S02]  /*e7f0*/  ISETP.GE.AND P1, PT, R8, UR6, PT ;  /* 0x0000000608007c0c */ /* 0x000fe4000bf26270 */
[----:B------:R-:W-:Y:S01]  /*e800*/  LOP3.LUT R5, R4, 0x40, RZ, 0xc0, !PT ;  /* 0x0000004004057812 */ /* 0x000fe200078ec0ff */
[----:B------:R-:W-:Y:S01]  /*e810*/  IMAD R3, R0, 0x10, R3 ;  /* 0x0000001000037824 */ /* 0x000fe200078e0203 */
[----:B------:R-:W-:Y:S02]  /*e820*/  LOP3.LUT R29, R4, 0x200, RZ, 0xc0, !PT ;  /* 0x00000200041d7812 */ /* 0x000fe400078ec0ff */
[----:B------:R-:W-:Y:S01]  /*e830*/  SEL R36, R36, 0xffffffe0, !P0 ;  /* 0xffffffe024247807 */ /* 0x000fe20004000000 */
[----:B------:R-:W-:Y:S01]  /*e840*/  IMAD R6, R0, 0x400, R5 ;  /* 0x0000040000067824 */ /* 0x000fe200078e0205 */
[----:B------:R-:W-:Y:S01]  /*e850*/  @P3 LOP3.LUT R16, R16, 0x1, RZ, 0xfc, !PT ;  /* 0x0000000110103812 */ /* 0x000fe200078efcff */
[----:B------:R-:W-:Y:S01]  /*e860*/  IMAD.SHL.U32 R5, R10, 0x8, RZ ;  /* 0x000000080a057824 */ /* 0x000fe200078e00ff */
[----:B------:R-:W-:-:S02]  /*e870*/  LOP3.LUT R3, R3, 0x70, R2, 0x78, !PT ;  /* 0x0000007003037812 */ /* 0x000fc400078e7802 */
[----:B------:R-:W-:Y:S02]  /*e880*/  LOP3.LUT R16, R16, 0xffffff7f, RZ, 0xc0, !PT ;  /* 0xffffff7f10107812 */ /* 0x000fe400078ec0ff */
[----:B------:R-:W-:Y:S01]  /*e890*/  LOP3.LUT R22, R3, 0xc00, R22, 0xf8, !PT ;  /* 0x00000c0003167812 */ /* 0x000fe200078ef816 */
[----:B------:R-:W-:Y:S01]  /*e8a0*/  IMAD.U32 R3, RZ, RZ, UR5 ;  /* 0x00000005ff037e24 */ /* 0x000fe2000f8e00ff */
[----:B------:R-:W-:Y:S01]  /*e8b0*/  @P2 LOP3.LUT R16, R16, 0x80, RZ, 0xfc, !PT ;  /* 0x0000008010102812 */ /* 0x000fe200078efcff */
[----:B------:R-:W-:Y:S01]  /*e8c0*/  USHF.R.S32.HI UR5, URZ, 0x1f, UR4 ;  /* 0x0000001f3f057899 */ /* 0x000fe20008011404 */
[----:B------:R-:W-:Y:S01]  /*e8d0*/  ISETP.GE.AND P2, PT, R30, UR43, PT ;  /* 0x0000002b1e007c0c */ /* 0x000fe2000bf46270 */
[----:B------:R-:W-:Y:S01]  /*e8e0*/  VIADD R34, R22, 0x40 ;  /* 0x0000004016227836 */ /* 0x000fe20000000000 */
[----:B------:R-:W-:Y:S01]  /*e8f0*/  LOP3.LUT R16, R16, 0xffffffdf, RZ, 0xc0, !PT ;  /* 0xffffffdf10107812 */ /* 0x000fe200078ec0ff */
[----:B------:R0:W-:Y:S01]  /*e900*/  STL [R1], R3 ;  /* 0x0000000301007387 */ /* 0x0001e20000100800 */
[----:B------:R-:W-:Y:S01]  /*e910*/  LOP3.LUT R0, R4, 0x180, RZ, 0xc0, !PT ;  /* 0x0000018004007812 */ /* 0x000fe200078ec0ff */
[----:B------:R-:W-:Y:S01]  /*e920*/  @P0 VIADD R34, R22, 0xffffffc0 ;  /* 0xffffffc016220836 */ /* 0x000fe20000000000 */
[----:B------:R-:W-:Y:S01]  /*e930*/  @P1 LOP3.LUT R16, R16, 0x20, RZ, 0xfc, !PT ;  /* 0x0000002010101812 */ /* 0x000fe200078efcff */
[----:B------:R1:W-:Y:S01]  /*e940*/  STL [R1+0x4], RZ ;  /* 0x000004ff01007387 */ /* 0x0003e20000100800 */
[----:B------:R-:W-:Y:S01]  /*e950*/  ISETP.GE.AND P1, PT, R30, UR43, PT ;  /* 0x0000002b1e007c0c */ /* 0x000fe2000bf26270 */
[----:B------:R-:W-:Y:S01]  /*e960*/  ULEA.HI UR5, UR5, UR4, URZ, 0x6 ;  /* 0x0000000405057291 */ /* 0x000fe2000f8f303f */
[----:B------:R-:W-:-:S02]  /*e970*/  LOP3.LUT R16, R16, 0xfffffffd, RZ, 0xc0, !PT ;  /* 0xfffffffd10107812 */ /* 0x000fc400078ec0ff */
[----:B------:R-:W-:Y:S01]  /*e980*/  LOP3.LUT R0, R0, 0x10, R10, 0xf8, !PT ;  /* 0x0000001000007812 */ /* 0x000fe200078ef80a */
[----:B------:R-:W-:Y:S01]  /*e990*/  USHF.R.S32.HI UR39, URZ, 0x6, UR5 ;  /* 0x000000063f277899 */ /* 0x000fe20008011405 */
[----:B------:R-:W-:Y:S02]  /*e9a0*/  @P2 LOP3.LUT R16, R16, 0x2, RZ, 0xfc, !PT ;  /* 0x0000000210102812 */ /* 0x000fe400078efcff */
[----:B------:R-:W-:Y:S02]  /*e9b0*/  LOP3.LUT R0, R0, 0x30, R5, 0x78, !PT ;  /* 0x0000003000007812 */ /* 0x000fe400078e7805 */
[----:B------:R-:W-:Y:S02]  /*e9c0*/  ISETP.GE.AND P0, PT, R30, UR6, PT ;  /* 0x000000061e007c0c */ /* 0x000fe4000bf06270 */
[----:B------:R-:W-:Y:S02]  /*e9d0*/  LOP3.LUT R16, R16, 0xfffffeff, RZ, 0xc0, !PT ;  /* 0xfffffeff10107812 */ /* 0x000fe400078ec0ff */
[----:B------:R-:W-:-:S02]  /*e9e0*/  IADD3 R29, R0, R6, R29 ;  /* 0x00000006001d7210 */ /* 0x000fc40007ffe01d */
[----:B------:R-:W-:Y:S02]  /*e9f0*/  MOV R0, 0x400 ;  /* 0x0000040000007802 */ /* 0x000fe40000000f00 */
[----:B------:R-:W-:Y:S02]  /*ea00*/  @P1 LOP3.LUT R16, R16, 0x100, RZ, 0xfc, !PT ;  /* 0x0000010010101812 */ /* 0x000fe400078efcff */
[----:B------:R-:W-:Y:S02]  /*ea10*/  LEA R17, R33, R0, 0x18 ;  /* 0x0000000021117211 */ /* 0x000fe400078ec0ff */
[--C-:B------:R-:W-:Y:S02]  /*ea20*/  LOP3.LUT R35, R7, 0x400, R2.reuse, 0xf8, !PT ;  /* 0x0000040007237812 */ /* 0x100fe400078ef802 */
[----:B0-----:R-:W-:Y:S02]  /*ea30*/  SHF.R.U32.HI R3, RZ, 0x3, R9 ;  /* 0x00000003ff037819 */ /* 0x001fe40000011609 */
[----:B------:R-:W-:Y:S01]  /*ea40*/  LOP3.LUT R16, R16, 0xffffffbf, RZ, 0xc0, !PT ;  /* 0xffffffbf10107812 */ /* 0x000fe200078ec0ff */
[----:B------:R-:W-:Y:S01]  /*ea50*/  IMAD.IADD R37, R17, 0x1, R35 ;  /* 0x0000000111257824 */ /* 0x000fe200078e0223 */
[----:B------:R-:W-:-:S02]  /*ea60*/  LOP3.LUT R0, R3, 0x70, R2, 0xf8, !PT ;  /* 0x0000007003007812 */ /* 0x000fc400078ef802 */
[----:B-1----:R-:W-:-:S07]  /*ea70*/  @P0 LOP3.LUT R16, R16, 0x40, RZ, 0xfc, !PT ;  /* 0x0000004010100812 */ /* 0x002fce00078efcff */
.L_x_1306:
[----:B------:R-:W2:Y:S01]  /*ea80*/  LDL R0, [R1] ;  /* 0x0000000001007983 */ /* 0x000ea20000100800 */
[----:B------:R-:W-:Y:S02]  /*ea90*/  ULDC UR7, c[0x0][0xc60] ;  /* 0x0003180000077ab9 */ /* 0x000fe40000000800 */
[----:B------:R-:W-:-:S11]  /*eaa0*/  UISETP.NE.AND UP0, UPT, UR7, 0x1, UPT ;  /* 0x000000010700788c */ /* 0x000fd6000bf05270 */
[----:B------:R-:W-:Y:S01]  /*eab0*/  @UP0 ULDC UR4, c[0x0][0xc64] ;  /* 0x0003190000040ab9 */ /* 0x000fe20000000800 */
[----:B------:R-:W-:Y:S01]  /*eac0*/  @UP0 ULDC UR8, c[0x0][0xc68] ;  /* 0x00031a0000080ab9 */ /* 0x000fe20000000800 */
[C---:B--2---:R-:W-:Y:S02]  /*ead0*/  R2UR UR38, R0.reuse ;  /* 0x00000000002672ca */ /* 0x044fe400000e0000 */
[----:B------:R-:W-:-:S11]  /*eae0*/  R2UR UR6, R0 ;  /* 0x00000000000672ca */ /* 0x000fd600000e0000 */
[----:B------:R-:W-:-:S04]  /*eaf0*/  UIMAD.WIDE.U32 UR4, UR38, UR4, URZ ;  /* 0x00000004260472a5 */ /* 0x000fc8000f8e003f */
[----:B------:R-:W-:-:S03]  /*eb00*/  @UP0 USHF.R.U32.HI UR38, URZ, UR8, UR5 ;  /* 0x000000083f260299 */ /* 0x000fc60008011605 */
[----:B------:R-:W-:Y:S02]  /*eb10*/  ULDC UR4, c[0x0][0xc78] ;  /* 0x00031e0000047ab9 */ /* 0x000fe40000000800 */
[----:B------:R-:W-:Y:S02]  /*eb20*/  UISETP.GE.AND UP0, UPT, UR38, UR4, UPT ;  /* 0x000000042600728c */ /* 0x000fe4000bf06270 */
[----:B------:R-:W-:-:S04]  /*eb30*/  UIADD3 UR4, -UR38, URZ, URZ ;  /* 0x0000003f26047290 */ /* 0x000fc8000fffe13f */
[----:B------:R-:W-:Y:S01]  /*eb40*/  PLOP3.LUT P0, PT, PT, PT, UP0, 0x40, 0x0 ;  /* 0x000000000000781c */ /* 0x000fe20003f0e808 */
[----:B------:R-:W-:-:S12]  /*eb50*/  UIMAD UR7, UR7, UR4, UR6 ;  /* 0x00000004070772a4 */ /* 0x000fd8000f8e0206 */
[----:B01----:R-:W-:Y:S05]  /*eb60*/  @P0 BRA `(.L_x_1236) ;  /* 0x0000000000200947 */ /* 0x003fea0003800000 */
        /* <DEDUP_REMOVED lines=8> */
.L_x_1236:
[----:B------:R-:W-:Y:S01]  /*ebf0*/  ULDC UR8, c[0x0][0xc54] ;  /* 0x0003150000087ab9 */ /* 0x000fe20000000800 */
[----:B------:R-:W-:Y:S01]  /*ec00*/  UMOV UR6, UR7 ;  /* 0x0000000700067c82 */ /* 0x000fe20008000000 */
[----:B------:R-:W-:-:S11]  /*ec10*/  UISETP.NE.AND UP0, UPT, UR8, 0x1, UPT ;  /* 0x000000010800788c */ /* 0x000fd6000bf05270 */
[----:B------:R-:W-:Y:S02]  /*ec20*/  @UP0 ULDC.64 UR10, c[0x0][0xc58] ;  /* 0x00031600000a0ab9 */ /* 0x000fe40000000a00 */
[----:B------:R-:W-:-:S04]  /*ec30*/  UIMAD.WIDE.U32 UR4, UR7, UR10, URZ ;  /* 0x0000000a070472a5 */ /* 0x000fc8000f8e003f */
[----:B------:R-:W-:-:S04]  /*ec40*/  @UP0 USHF.R.U32.HI UR6, URZ, UR11, UR5 ;  /* 0x0000000b3f060299 */ /* 0x000fc80008011605 */
[----:B------:R-:W-:-:S12]  /*ec50*/  UIMAD UR4, UR6, UR8, URZ ;  /* 0x00000008060472a4 */ /* 0x000fd8000f8e023f */
.L_x_1237:
[----:B------:R-:W-:Y:S01]  /*ec60*/  ULDC UR5, c[0x0][0xc48] ;  /* 0x0003120000057ab9 */ /* 0x000fe20000000800 */
[----:B------:R-:W-:Y:S01]  /*ec70*/  ULDC.64 UR8, c[0x0][0xa28] ;  /* 0x00028a0000087ab9 */ /* 0x000fe20000000a00 */
[----:B------:R-:W-:Y:S01]  /*ec80*/  UISETP.NE.AND UP1, UPT, UR5, 0x1, UPT ;  /* 0x000000010500788c */ /* 0x000fe2000bf25270 */
[----:B------:R-:W-:Y:S01]  /*ec90*/  IMAD.MOV.U32 R32, RZ, RZ, RZ ;  /* 0x000000ffff207224 */ /* 0x000fe200078e00ff */
[----:B------:R-:W-:Y:S02]  /*eca0*/  UIADD3 UR4, UR7, -UR4, URZ ;  /* 0x8000000407047290 */ /* 0x000fe4000fffe03f */
[----:B------:R-:W-:Y:S01]  /*ecb0*/  UISETP.NE.U32.AND UP0, UPT, UR8, URZ, UPT ;  /* 0x0000003f0800728c */ /* 0x000fe2000bf05070 */
[----:B------:R-:W-:Y:S02]  /*ecc0*/  ULDC UR5, c[0x0][0xc54] ;  /* 0x0003150000057ab9 */ /* 0x000fe40000000800 */
[----:B------:R-:W-:Y:S02]  /*ecd0*/  UIMAD UR38, UR38, UR5, UR4 ;  /* 0x00000005262672a4 */ /* 0x000fe4000f8e0204 */
[----:B------:R-:W-:-:S02]  /*ece0*/  UISETP.NE.AND.EX UP0, UPT, UR9, URZ, UPT, UP0 ;  /* 0x0000003f0900728c */ /* 0x000fc4000bf05300 */
[----:B------:R-:W-:Y:S01]  /*ecf0*/  @UP1 ULDC UR4, c[0x0][0xc4c] ;  /* 0x0003130000041ab9 */ /* 0x000fe20000000800 */
[----:B------:R-:W-:Y:S01]  /*ed00*/  @UP1 ULDC UR7, c[0x0][0xc50] ;  /* 0x0003140000071ab9 */ /* 0x000fe20000000800 */
[----:B------:R-:W-:Y:S02]  /*ed10*/  UIMAD.WIDE.U32 UR4, UR38, UR4, URZ ;  /* 0x00000004260472a5 */ /* 0x000fe4000f8e003f */
[----:B------:R-:W-:Y:S01]  /*ed20*/  UMOV UR37, UR38 ;  /* 0x0000002600257c82 */ /* 0x000fe20008000000 */
[----:B------:R-:W-:Y:S01]  /*ed30*/  ULOP3.LUT UR6, UR6, 0x1ffffff, URZ, 0x3c, !UPT ;  /* 0x01ffffff06067892 */ /* 0x000fe2000f8e3c3f */
[----:B------:R-:W-:Y:S01]  /*ed40*/  PLOP3.LUT P0, PT, PT, PT, UP0, 0x80, 0x0 ;  /* 0x000000000000781c */ /* 0x000fe20003f0f008 */
[----:B------:R-:W-:-:S03]  /*ed50*/  @UP1 USHF.R.U32.HI UR37, URZ, UR7, UR5 ;  /* 0x000000073f251299 */ /* 0x000fc60008011605 */
[----:B------:R-:W-:Y:S02]  /*ed60*/  @UP0 ULDC.64 UR4, c[0x0][0xa28] ;  /* 0x00028a0000040ab9 */ /* 0x000fe40000000a00 */
[----:B------:R-:W-:-:S06]  /*ed70*/  @UP0 UIMAD.WIDE UR4, UR37, 0x4, UR4 ;  /* 0x00000004250408a5 */ /* 0x000fcc000f8e0204 */
[----:B------:R-:W-:Y:S01]  /*ed80*/  IMAD.U32 R3, RZ, RZ, UR5 ;  /* 0x00000005ff037e24 */ /* 0x000fe2000f8e00ff */
[----:B------:R-:W-:Y:S01]  /*ed90*/  ULDC UR5, c[0x0][0x448] ;  /* 0x0001120000057ab9 */ /* 0x000fe20000000800 */
[----:B------:R-:W-:Y:S01]  /*eda0*/  IMAD.U32 R2, RZ, RZ, UR4 ;  /* 0x00000004ff027e24 */ /* 0x000fe2000f8e00ff */
[----:B------:R-:W-:Y:S01]  /*edb0*/  ULDC UR4, c[0x0][0xc3c] ;  /* 0x00030f0000047ab9 */ /* 0x000fe20000000800 */
[----:B------:R-:W-:Y:S02]  /*edc0*/  UISETP.NE.AND UP2, UPT, UR5, 0x1, UPT ;  /* 0x000000010500788c */ /* 0x000fe4000bf45270 */
[----:B------:R-:W-:Y:S01]  /*edd0*/  UIADD3 UR6, UR6, UR4, URZ ;  /* 0x0000000406067290 */ /* 0x000fe2000fffe03f */
[----:B------:R0:W5:Y:S01]  /*ede0*/  @P0 LDG.E R32, desc[UR52][R2.64] ;  /* 0x0000003402200981 */ /* 0x000162000c1e1900 */
[----:B------:R-:W-:Y:S02]  /*edf0*/  UP2UR UR50, UPR, URZ, 0x4 ;  /* 0x000000043f327883 */ /* 0x000fe40008000000 */
[----:B------:R-:W-:-:S04]  /*ee00*/  USHF.L.U32 UR43, UR6, 0x7, URZ ;  /* 0x00000007062b7899 */ /* 0x000fc8000800063f */
[----:B------:R-:W-:Y:S01]  /*ee10*/  UIADD3 UR6, UR43, 0x7f, URZ ;  /* 0x0000007f2b067890 */ /* 0x000fe2000fffe03f */
[----:B------:R-:W-:Y:S01]  /*ee20*/  @UP2 ULDC UR4, c[0x0][0x44c] ;  /* 0x0001130000042ab9 */ /* 0x000fe20000000800 */
[----:B------:R-:W-:Y:S02]  /*ee30*/  @UP2 ULDC UR7, c[0x0][0x450] ;  /* 0x0001140000072ab9 */ /* 0x000fe40000000800 */
[----:B------:R-:W-:-:S04]  /*ee40*/  UIMAD.WIDE.U32 UR4, UR6, UR4, URZ ;  /* 0x00000004060472a5 */ /* 0x000fc8000f8e003f */
[----:B------:R-:W-:-:S03]  /*ee50*/  @UP2 USHF.R.U32.HI UR6, URZ, UR7, UR5 ;  /* 0x000000073f062299 */ /* 0x000fc60008011605 */
[----:B------:R-:W-:Y:S01]  /*ee60*/  ULDC.64 UR4, c[0x0][0x9e0] ;  /* 0x0002780000047ab9 */ /* 0x000fe20000000a00 */
[----:B------:R-:W-:Y:S02]  /*ee70*/  UIADD3 UR6, UR47, UR6, URZ ;  /* 0x000000062f067290 */ /* 0x000fe4000fffe03f */
[----:B------:R-:W-:Y:S02]  /*ee80*/  UISETP.GE.AND UP0, UPT, UR5, 0x1, UPT ;  /* 0x000000010500788c */ /* 0x000fe4000bf06270 */
[----:B------:R-:W-:-:S04]  /*ee90*/  UIADD3 UR4, UR6, UR4, URZ ;  /* 0x0000000406047290 */ /* 0x000fc8000fffe03f */
[----:B------:R-:W-:-:S13]  /*eea0*/  PLOP3.LUT P0, PT, PT, PT, UP0, 0x40, 0x0 ;  /* 0x000000000000781c */ /* 0x000fda0003f0e808 */
[----:B0-----:R-:W-:Y:S05]  /*eeb0*/  @P0 BRA `(.L_x_1238) ;  /* 0x0000000000440947 */ /* 0x001fea0003800000 */
        /* <DEDUP_REMOVED lines=10> */
.L_x_1239:
[----:B------:R-:W-:-:S11]  /*ef60*/  UISETP.NE.AND UP1, UPT, UR5, 0x1, UPT ;  /* 0x000000010500788c */ /* 0x000fd6000bf25270 */
[----:B------:R-:W-:Y:S02]  /*ef70*/  @UP1 ULDC.64 UR10, c[0x0][0x9e8] ;  /* 0x00027a00000a1ab9 */ /* 0x000fe40000000a00 */
[----:B------:R-:W-:-:S04]  /*ef80*/  UIMAD.WIDE.U32 UR6, UR8, UR10, URZ ;  /* 0x0000000a080672a5 */ /* 0x000fc8000f8e003f */
[----:B------:R-:W-:-:S12]  /*ef90*/  @UP1 USHF.R.U32.HI UR8, URZ, UR11, UR7 ;  /* 0x0000000b3f081299 */ /* 0x000fd80008011607 */
.L_x_1240:
[----:B------:R-:W-:-:S04]  /*efa0*/  UIMAD UR8, UR8, UR5, UR5 ;  /* 0x00000005080872a4 */ /* 0x000fc8000f8e0205 */
[----:B------:R-:W-:-:S04]  /*efb0*/  UISETP.LT.AND UP1, UPT, UR4, UR8, UPT ;  /* 0x000000080400728c */ /* 0x000fc8000bf21270 */
[----:B------:R-:W-:-:S12]  /*efc0*/  USEL UR4, UR4, UR8, UP1 ;  /* 0x0000000804047287 */ /* 0x000fd80008800000 */
.L_x_1238:
[----:B------:R-:W-:Y:S01]  /*efd0*/  UISETP.NE.AND UP1, UPT, UR50, URZ, UPT ;  /* 0x0000003f3200728c */ /* 0x000fe2000bf25270 */
[----:B------:R-:W-:Y:S01]  /*efe0*/  PLOP3.LUT P0, PT, PT, PT, UP0, 0x40, 0x0 ;  /* 0x000000000000781c */ /* 0x000fe20003f0e808 */
[----:B------:R-:W-:-:S04]  /*eff0*/  UIADD3 UR4, UR4, 0x3f, URZ ;  /* 0x0000003f04047890 */ /* 0x000fc8000fffe03f */
[----:B------:R-:W-:-:S04]  /*f000*/  USHF.R.S32.HI UR8, URZ, 0x1f, UR4 ;  /* 0x0000001f3f087899 */ /* 0x000fc80008011404 */
[----:B------:R-:W-:Y:S01]  /*f010*/  ULEA.HI UR8, UR8, UR4, URZ, 0x6 ;  /* 0x0000000408087291 */ /* 0x000fe2000f8f303f */
[----:B------:R-:W-:Y:S01]  /*f020*/  @UP1 ULDC UR6, c[0x0][0x44c] ;  /* 0x0001130000061ab9 */ /* 0x000fe20000000800 */
[----:B------:R-:W-:Y:S01]  /*f030*/  @UP1 ULDC UR9, c[0x0][0x450] ;  /* 0x0001140000091ab9 */ /* 0x000fe20000000800 */
[----:B------:R-:W-:Y:S02]  /*f040*/  UIMAD.WIDE.U32 UR6, UR43, UR6, URZ ;  /* 0x000000062b0672a5 */ /* 0x000fe4000f8e003f */
[----:B------:R-:W-:Y:S01]  /*f050*/  UMOV UR4, UR43 ;  /* 0x0000002b00047c82 */ /* 0x000fe20008000000 */
[----:B------:R-:W-:Y:S02]  /*f060*/  USHF.R.S32.HI UR8, URZ, 0x6, UR8 ;  /* 0x000000063f087899 */ /* 0x000fe40008011408 */
[----:B------:R-:W-:Y:S02]  /*f070*/  @UP1 USHF.R.U32.HI UR4, URZ, UR9, UR7 ;  /* 0x000000093f041299 */ /* 0x000fe40008011607 */
[----:B------:R-:W-:-:S02]  /*f080*/  UISETP.LT.AND UP1, UPT, UR39, UR8, UPT ;  /* 0x000000082700728c */ /* 0x000fc4000bf21270 */
[----:B------:R-:W-:Y:S01]  /*f090*/  UIADD3 UR4, UR40, UR4, URZ ;  /* 0x0000000428047290 */ /* 0x000fe2000fffe03f */
[----:B------:R-:W-:Y:S01]  /*f0a0*/  ULDC UR6, c[0x0][0x9dc] ;  /* 0x0002770000067ab9 */ /* 0x000fe20000000800 */
[----:B------:R-:W-:Y:S02]  /*f0b0*/  USEL UR44, UR39, UR8, UP1 ;  /* 0x00000008272c7287 */ /* 0x000fe40008800000 */
[----:B------:R-:W-:Y:S01]  /*f0c0*/  UIADD3 UR8, UR4, -UR6, URZ ;  /* 0x8000000604087290 */ /* 0x000fe2000fffe03f */
[----:B------:R-:W-:Y:S11]  /*f0d0*/  @P0 BRA `(.L_x_1241) ;  /* 0x0000000000440947 */ /* 0x000ff60003800000 */
        /* <DEDUP_REMOVED lines=10> */
.L_x_1242:
[----:B------:R-:W-:-:S11]  /*f180*/  UISETP.NE.AND UP0, UPT, UR5, 0x1, UPT ;  /* 0x000000010500788c */ /* 0x000fd6000bf05270 */
[----:B------:R-:W-:Y:S02]  /*f190*/  @UP0 ULDC.64 UR10, c[0x0][0x9e8] ;  /* 0x00027a00000a0ab9 */ /* 0x000fe40000000a00 */
[----:B------:R-:W-:-:S04]  /*f1a0*/  UIMAD.WIDE.U32 UR6, UR4, UR10, URZ ;  /* 0x0000000a040672a5 */ /* 0x000fc8000f8e003f */
[----:B------:R-:W-:-:S12]  /*f1b0*/  @UP0 USHF.R.U32.HI UR4, URZ, UR11, UR7 ;  /* 0x0000000b3f040299 */ /* 0x000fd80008011607 */
.L_x_1243:
[----:B------:R-:W-:-:S04]  /*f1c0*/  UIMAD UR4, UR4, UR5, URZ ;  /* 0x00000005040472a4 */ /* 0x000fc8000f8e023f */
[----:B------:R-:W-:-:S04]  /*f1d0*/  UISETP.LT.AND UP0, UPT, UR8, UR4, UPT ;  /* 0x000000040800728c */ /* 0x000fc8000bf01270 */
[----:B------:R-:W-:-:S12]  /*f1e0*/  USEL UR8, UR8, UR4, !UP0 ;  /* 0x0000000408087287 */ /* 0x000fd8000c000000 */
.L_x_1241:
[----:B------:R-:W-:Y:S01]  /*f1f0*/  USHF.R.S32.HI UR4, URZ, 0x1f, UR8 ;  /* 0x0000001f3f047899 */ /* 0x000fe20008011408 */
[----:B------:R-:W-:Y:S03]  /*f200*/  BSSY B7, `(.L_x_1244) ;  /* 0x00003a4000077945 */ /* 0x000fe60003800000 */
[----:B------:R-:W-:-:S04]  /*f210*/  ULEA.HI UR4, UR4, UR8, URZ, 0x6 ;  /* 0x0000000804047291 */ /* 0x000fc8000f8f303f */
[----:B------:R-:W-:-:S04]  /*f220*/  USHF.R.S32.HI UR4, URZ, 0x6, UR4 ;  /* 0x000000063f047899 */ /* 0x000fc80008011404 */
[----:B------:R-:W-:-:S04]  /*f230*/  UISETP.LT.AND UP0, UPT, URZ, UR4, UPT ;  /* 0x000000043f00728c */ /* 0x000fc8000bf01270 */
[----:B------:R-:W-:-:S04]  /*f240*/  USEL UR45, URZ, UR4, !UP0 ;  /* 0x000000043f2d7287 */ /* 0x000fc8000c000000 */
[----:B------:R-:W-:-:S06]  /*f250*/  UISETP.GT.AND UP0, UPT, UR44, UR45, UPT ;  /* 0x0000002d2c00728c */ /* 0x000fcc000bf04270 */
[----:B------:R-:W-:-:S13]  /*f260*/  PLOP3.LUT P0, PT, PT, PT, UP0, 0x80, 0x0 ;  /* 0x000000000000781c */ /* 0x000fda0003f0f008 */
[----:B------:R-:W-:Y:S05]  /*f270*/  @P0 BRA `(.L_x_1245) ;  /* 0x0000000000480947 */ /* 0x000fea0003800000 */
[----:B------:R-:W0:Y:S02]  /*f280*/  S2R R0, SR_TID.X ;  /* 0x0000000000007919 */ /* 0x000e240000002100 */
[----:B0-----:R-:W-:-:S04]  /*f290*/  LOP3.LUT R0, R0, 0x7f, RZ, 0xc0, !PT ;  /* 0x0000007f00007812 */ /* 0x001fc800078ec0ff */
[----:B------:R-:W-:-:S13]  /*f2a0*/  ISETP.NE.AND P0, PT, R0, RZ, PT ;  /* 0x000000ff0000720c */ /* 0x000fda0003f05270 */
[----:B------:R-:W-:Y:S05]  /*f2b0*/  @P0 BRA `(.L_x_1246) ;  /* 0x0000003800600947 */ /* 0x000fea0003800000 */
[----:B------:R-:W0:Y:S01]  /*f2c0*/  S2R R7, SR_LANEID ;  /* 0x0000000000077919 */ /* 0x000e220000000000 */
[----:B------:R-:W-:Y:S01]  /*f2d0*/  VOTEU.ANY UR4, UPT, PT ;  /* 0x0000000000047886 */ /* 0x000fe200038e0100 */
[----:B------:R-:W1:Y:S01]  /*f2e0*/  LDC.64 R2, c[0x0][0xc80] ;  /* 0x00032000ff027b82 */ /* 0x000e620000000a00 */
[----:B------:R-:W0:Y:S08]  /*f2f0*/  FLO.U32 R0, UR4 ;  /* 0x0000000400007d00 */ /* 0x000e3000080e0000 */
[----:B------:R-:W1:Y:S01]  /*f300*/  POPC R5, UR4 ;  /* 0x0000000400057d09 */ /* 0x000e620008000000 */
[----:B0-----:R-:W-:-:S13]  /*f310*/  ISETP.EQ.U32.AND P1, PT, R0, R7, PT ;  /* 0x000000070000720c */ /* 0x001fda0003f22070 */
[----:B-1----:R-:W2:Y:S01]  /*f320*/  @P1 ATOMG.E.ADD.STRONG.GPU PT, R3, desc[UR52][R2.64], R5 ;  /* 0x00000005020319a8 */ /* 0x002ea200081ee1f4 */
[----:B------:R-:W0:Y:S02]  /*f330*/  S2R R4, SR_LTMASK ;  /* 0x0000000000047919 */ /* 0x000e240000003900 */
[----:B0-----:R-:W-:-:S04]  /*f340*/  LOP3.LUT R4, R4, UR4, RZ, 0xc0, !PT ;  /* 0x0000000404047c12 */ /* 0x001fc8000f8ec0ff */
[----:B------:R-:W0:Y:S01]  /*f350*/  POPC R7, R4 ;  /* 0x0000000400077309 */ /* 0x000e220000000000 */
[----:B--2---:R-:W0:Y:S02]  /*f360*/  SHFL.IDX PT, R0, R3, R0, 0x1f ;  /* 0x00001f0003007589 */ /* 0x004e2400000e0000 */
[----:B0-----:R-:W-:-:S05]  /*f370*/  IADD3 R0, R0, UR46, R7 ;  /* 0x0000002e00007c10 */ /* 0x001fca000fffe007 */
[----:B------:R2:W-:Y:S01]  /*f380*/  STL [R1], R0 ;  /* 0x0000000001007387 */ /* 0x0005e20000100800 */
[----:B------:R-:W-:Y:S05]  /*f390*/  BRA `(.L_x_1246) ;  /* 0x0000003800287947 */ /* 0x000fea0003800000 */
.L_x_1245:
        /* <DEDUP_REMOVED lines=20> */
.L_x_1248:
[----:B------:R-:W-:Y:S05]  /*f4e0*/  BSYNC B6 ;  /* 0x0000000000067941 */ /* 0x000fea0003800000 */
.L_x_1247:
        /* <DEDUP_REMOVED lines=22> */
.L_x_1250:
[----:B------:R-:W-:Y:S05]  /*f650*/  BSYNC B6 ;  /* 0x0000000000067941 */ /* 0x000fea0003800000 */
.L_x_1249:
        /* <DEDUP_REMOVED lines=20> */
.L_x_1252:
[----:B------:R-:W-:Y:S05]  /*f7a0*/  BSYNC B6 ;  /* 0x0000000000067941 */ /* 0x000fea0003800000 */
.L_x_1251:
        /* <DEDUP_REMOVED lines=19> */
.L_x_1254:
[----:B------:R-:W-:Y:S05]  /*f8e0*/  BSYNC B6 ;  /* 0x0000000000067941 */ /* 0x000fea0003800000 */
.L_x_1253:
[----:B------:R-:W-:Y:S01]  /*f8f0*/  ULDC.64 UR4, c[0x0][0x9f8] ;  /* 0x00027e0000047ab9 */ /* 0x000fe20000000a00 */
[----:B------:R-:W-:Y:S01]  /*f900*/  IMAD.U32 R24, RZ, RZ, UR37 ;  /* 0x00000025ff187e24 */ /* 0x000fe2000f8e00ff */
[----:B------:R-:W-:Y:S01]  /*f910*/  UISETP.NE.U32.AND UP0, UPT, UR4, URZ, UPT ;  /* 0x0000003f0400728c */ /* 0x000fe2000bf05070 */
[----:B------:R-:W0:Y:S03]  /*f920*/  LDC R20, c[0x0][0x430] ;  /* 0x00010c00ff147b82 */ /* 0x000e260000000800 */
[----:B------:R-:W-:-:S06]  /*f930*/  UISETP.NE.AND.EX UP0, UPT, UR5, URZ, UPT, UP0 ;  /* 0x0000003f0500728c */ /* 0x000fcc000bf05300 */
[----:B------:R-:W-:-:S05]  /*f940*/  PLOP3.LUT P0, PT, PT, PT, UP0, 0x80, 0x0 ;  /* 0x000000000000781c */ /* 0x000fca0003f0f008 */
[----:B------:R-:W-:Y:S02]  /*f950*/  @UP0 ULDC.64 UR4, c[0x0][0x9f8] ;  /* 0x00027e0000040ab9 */ /* 0x000fe40000000a00 */
[----:B------:R-:W-:-:S06]  /*f960*/  @UP0 UIMAD.WIDE UR4, UR37, 0x4, UR4 ;  /* 0x00000004250408a5 */ /* 0x000fcc000f8e0204 */
[----:B------:R-:W-:Y:S01]  /*f970*/  IMAD.U32 R2, RZ, RZ, UR4 ;  /* 0x00000004ff027e24 */ /* 0x000fe2000f8e00ff */
[----:B------:R-:W-:Y:S01]  /*f980*/  ULDC UR4, c[0x0][0xc48] ;  /* 0x0003120000047ab9 */ /* 0x000fe20000000800 */
[----:B------:R-:W-:-:S05]  /*f990*/  IMAD.U32 R3, RZ, RZ, UR5 ;  /* 0x00000005ff037e24 */ /* 0x000fca000f8e00ff */
[----:B------:R1:W5:Y:S01]  /*f9a0*/  @P0 LDG.E R24, desc[UR52][R2.64] ;  /* 0x0000003402180981 */ /* 0x000362000c1e1900 */
[----:B------:R-:W-:Y:S01]  /*f9b0*/  IMAD.U32 R10, RZ, RZ, UR44 ;  /* 0x0000002cff0a7e24 */ /* 0x000fe2000f8e00ff */
[----:B------:R-:W-:Y:S01]  /*f9c0*/  UMOV UR5, 0xffffffff ;  /* 0xffffffff00057882 */ /* 0x000fe20000000000 */
[----:B------:R-:W-:-:S03]  /*f9d0*/  IMAD.U32 R18, RZ, RZ, UR4 ;  /* 0x00000004ff127e24 */ /* 0x000fc6000f8e00ff */
[----:B------:R-:W-:Y:S01]  /*f9e0*/  LEA R10, R10, 0xffffffc0, 0x6 ;  /* 0xffffffc00a0a7811 */ /* 0x000fe200078e30ff */
[----:B------:R-:W-:Y:S06]  /*f9f0*/  BRA.DIV UR5, `(.L_x_1255) ;  /* 0x0000003a05d47947 */ /* 0x000fec000b800000 */
.L_x_1326:
[----:B------:R-:W2:Y:S01]  /*fa00*/  S2R R0, SR_TID.X ;  /* 0x0000000000007919 */ /* 0x000ea20000002100 */
[----:B0-----:R-:W-:Y:S02]  /*fa10*/  ISETP.NE.AND P1, PT, R20, 0x1, PT ;  /* 0x000000011400780c */ /* 0x001fe40003f25270 */
[----:B-----5:R-:W-:Y:S01]  /*fa20*/  SHF.R.S32.HI R31, RZ, 0x1f, R24 ;  /* 0x0000001fff1f7819 */ /* 0x020fe20000011418 */
[----:B-1----:R-:W0:Y:S01]  /*fa30*/  S2R R2, SR_TID.X ;  /* 0x0000000000027919 */ /* 0x002e220000002100 */
[----:B------:R-:W-:-:S09]  /*fa40*/  LOP3.LUT R16, R16, 0xffffffef, RZ, 0xc0, !PT ;  /* 0xffffffef10107812 */ /* 0x000fd200078ec0ff */
[----:B------:R-:W1:Y:S01]  /*fa50*/  @P1 LDC R5, c[0x0][0x434] ;  /* 0x00010d00ff051b82 */ /* 0x000e620000000800 */
[----:B------:R-:W-:-:S07]  /*fa60*/  @P1 LOP3.LUT R16, R16, 0x10, RZ, 0xfc, !PT ;  /* 0x0000001010101812 */ /* 0x000fce00078efcff */
[----:B------:R-:W3:Y:S01]  /*fa70*/  @P1 LDC R7, c[0x0][0x438] ;  /* 0x00010e00ff071b82 */ /* 0x000ee20000000800 */
[----:B--2---:R-:W-:Y:S01]  /*fa80*/  LOP3.LUT R0, R0, 0x7f, RZ, 0xc0, !PT ;  /* 0x0000007f00007812 */ /* 0x004fe200078ec0ff */
[----:B0-----:R-:W-:-:S03]  /*fa90*/  IMAD.SHL.U32 R11, R2, 0x10, RZ ;  /* 0x00000010020b7824 */ /* 0x001fc600078e00ff */
[----:B------:R-:W-:-:S04]  /*faa0*/  SHF.R.U32.HI R0, RZ, 0x3, R0 ;  /* 0x00000003ff007819 */ /* 0x000fc80000011600 */
[----:B------:R-:W-:-:S05]  /*fab0*/  LOP3.LUT R11, R0, 0x70, R11, 0xf8, !PT ;  /* 0x00000070000b7812 */ /* 0x000fca00078ef80b */
[----:B------:R-:W-:-:S04]  /*fac0*/  IMAD.IADD R3, R11, 0x1, R10 ;  /* 0x000000010b037824 */ /* 0x000fc800078e020a */
[C---:B------:R-:W-:Y:S01]  /*fad0*/  IMAD.IADD R0, R3.reuse, 0x1, R32 ;  /* 0x0000000103007824 */ /* 0x040fe200078e0220 */
[----:B------:R-:W-:-:S03]  /*fae0*/  ISETP.GE.AND P0, PT, R3, UR42, PT ;  /* 0x0000002a03007c0c */ /* 0x000fc6000bf06270 */
[----:B-1----:R-:W-:Y:S01]  /*faf0*/  @P1 IMAD.HI.U32 R4, R0, R5, RZ ;  /* 0x0000000500041227 */ /* 0x002fe200078e00ff */
[----:B------:R-:W-:-:S03]  /*fb00*/  ISETP.GT.U32.OR P0, PT, R11, 0x3f, P0 ;  /* 0x0000003f0b00780c */ /* 0x000fc60000704470 */
[----:B------:R-:W-:Y:S01]  /*fb10*/  IMAD.MOV.U32 R8, RZ, RZ, R0 ;  /* 0x000000ffff087224 */ /* 0x000fe200078e0000 */
[----:B---3--:R-:W-:-:S09]  /*fb20*/  @P1 SHF.R.U32.HI R8, RZ, R7, R4 ;  /* 0x00000007ff081219 */ /* 0x008fd20000011604 */
[----:B------:R-:W0:Y:S01]  /*fb30*/  @!P0 LDC.64 R2, c[0x0][0x428] ;  /* 0x00010a00ff028b82 */ /* 0x000e220000000a00 */
[----:B------:R-:W-:-:S07]  /*fb40*/  @!P0 SHF.R.S32.HI R7, RZ, 0x1f, R8 ;  /* 0x0000001fff078819 */ /* 0x000fce0000011408 */
[----:B------:R-:W1:Y:S01]  /*fb50*/  @!P0 LDC.64 R4, c[0x0][0x418] ;  /* 0x00010600ff048b82 */ /* 0x000e620000000a00 */
[----:B0-----:R-:W-:-:S04]  /*fb60*/  @!P0 IMAD R6, R31, R2, RZ ;  /* 0x000000021f068224 */ /* 0x001fc800078e02ff */
[----:B------:R-:W-:Y:S02]  /*fb70*/  @!P0 IMAD R9, R24, R3, R6 ;  /* 0x0000000318098224 */ /* 0x000fe400078e0206 */
[----:B------:R-:W-:-:S04]  /*fb80*/  @!P0 IMAD.MOV.U32 R6, RZ, RZ, R8 ;  /* 0x000000ffff068224 */ /* 0x000fc800078e0008 */
[----:B------:R-:W-:-:S04]  /*fb90*/  @!P0 IMAD.WIDE.U32 R2, R24, R2, R6 ;  /* 0x0000000218028225 */ /* 0x000fc800078e0006 */
        /* <DEDUP_REMOVED lines=8> */
[----:B------:R-:W-:Y:S02]  /*fc20*/  ISETP.GT.U32.AND P0, PT, R11, 0x3f, PT ;  /* 0x0000003f0b00780c */ /* 0x000fe40003f04070 */
[----:B------:R-:W-:Y:S01]  /*fc30*/  LOP3.LUT R16, R16, 0xfffffff7, RZ, 0xc0, !PT ;  /* 0xfffffff710107812 */ /* 0x000fe200078ec0ff */
[----:B0-----:R-:W-:-:S06]  /*fc40*/  IMAD R6, R20, R3, R0 ;  /* 0x0000000314067224 */ /* 0x001fcc00078e0200 */
[----:B------:R-:W-:Y:S01]  /*fc50*/  @P2 LOP3.LUT R16, R16, 0x8, RZ, 0xfc, !PT ;  /* 0x0000000810102812 */ /* 0x000fe200078efcff */
[----:B------:R-:W-:-:S03]  /*fc60*/  IMAD R3, RZ, RZ, -UR37 ;  /* 0x80000025ff037e24 */ /* 0x000fc6000f8e02ff */
[----:B------:R-:W-:Y:S01]  /*fc70*/  LOP3.LUT R16, R16, 0xfffffffb, RZ, 0xc0, !PT ;  /* 0xfffffffb10107812 */ /* 0x000fe200078ec0ff */
[----:B------:R-:W-:-:S03]  /*fc80*/  IMAD R18, R18, R3, UR38 ;  /* 0x0000002612127e24 */ /* 0x000fc6000f8e0203 */
[----:B------:R-:W-:Y:S02]  /*fc90*/  @P0 LOP3.LUT R16, R16, 0x4, RZ, 0xfc, !PT ;  /* 0x0000000410100812 */ /* 0x000fe400078efcff */
[----:B------:R-:W-:Y:S01]  /*fca0*/  SHF.R.S32.HI R26, RZ, 0x1f, R18 ;  /* 0x0000001fff1a7819 */ /* 0x000fe20000011412 */
[----:B------:R-:W-:Y:S06]  /*fcb0*/  @!P2 BRA `(.L_x_1256) ;  /* 0x000000000004a947 */ /* 0x000fec0003800000 */
[----:B------:R-:W-:Y:S01]  /*fcc0*/  BPT.TRAP 0x1 ;  /* 0x000000040000795c */ /* 0x000fe20000300000 */
.L_x_1256:
[----:B------:R-:W-:Y:S01]  /*fcd0*/  IMAD R0, R19, 0x8, R17 ;  /* 0x0000000813007824 */ /* 0x000fe200078e0211 */
[----:B------:R-:W-:Y:S01]  /*fce0*/  SHF.L.U32 R25, R23, 0x1f, RZ ;  /* 0x0000001f17197819 */ /* 0x000fe200000006ff */
[----:B------:R-:W-:Y:S01]  /*fcf0*/  BSSY B0, `(.L_x_1257) ;  /* 0x0000004000007945 */ /* 0x000fe20003800000 */
[----:B------:R-:W-:Y:S02]  /*fd00*/  SHF.R.S32.HI R20, RZ, 0x1f, R6 ;  /* 0x0000001fff147819 */ /* 0x000fe40000011406 */
[----:B------:R-:W0:Y:S02]  /*fd10*/  SYNCS.PHASECHK.TRANS64.TRYWAIT P0, [R0+URZ+0x28480], R25 ;  /* 0x02848019000075a7 */ /* 0x000e24000800017f */
[----:B0-----:R-:W-:Y:S05]  /*fd20*/  @!P0 BRA `(.L_x_1258) ;  /* 0x0000003800348947 */ /* 0x001fea0003800000 */
.L_x_1327:
[----:B------:R-:W-:Y:S05]  /*fd30*/  BSYNC B0 ;  /* 0x0000000000007941 */ /* 0x000fea0003800000 */
.L_x_1257:
[----:B------:R-:W1:Y:S01]  /*fd40*/  S2R R8, SR_TID.X ;  /* 0x0000000000087919 */ /* 0x000e620000002100 */
[----:B------:R-:W-:Y:S01]  /*fd50*/  ULDC.64 UR4, c[0x0][0x328] ;  /* 0x0000ca0000047ab9 */ /* 0x000fe20000000a00 */
[----:B-----5:R-:W-:Y:S01]  /*fd60*/  SHF.R.S32.HI R21, RZ, 0x1f, R5 ;  /* 0x0000001fff157819 */ /* 0x020fe20000011405 */
[----:B------:R-:W-:Y:S01]  /*fd70*/  IMAD R3, R20, UR4, RZ ;  /* 0x0000000414037c24 */ /* 0x000fe2000f8e02ff */
[----:B------:R-:W-:Y:S01]  /*fd80*/  ULDC.64 UR6, c[0x0][0x318] ;  /* 0x0000c60000067ab9 */ /* 0x000fe20000000a00 */
[----:B------:R-:W-:Y:S02]  /*fd90*/  LOP3.LUT P2, RZ, R16, 0x80, RZ, 0xc0, !PT ;  /* 0x0000008010ff7812 */ /* 0x000fe4000784c0ff */
        /* <DEDUP_REMOVED lines=14> */
[----:B------:R-:W-:Y:S02]  /*fe80*/  IMAD R4, R19, 0x4000, R35 ;  /* 0x0000400013047824 */ /* 0x000fe400078e0223 */
[----:B------:R-:W-:Y:S02]  /*fe90*/  SHF.R.U32.HI R11, RZ, 0x3, R8 ;  /* 0x00000003ff0b7819 */ /* 0x000fe40000011608 */
[----:B------:R-:W-:-:S04]  /*fea0*/  IADD3 R8, P0, R2, UR6, RZ ;  /* 0x0000000602087c10 */ /* 0x000fc8000ff1e0ff */
[----:B------:R-:W-:Y:S02]  /*feb0*/  IADD3.X R9, R3, UR7, R7, P0, !PT ;  /* 0x0000000703097c10 */ /* 0x000fe400087fe407 */
[----:B------:R-:W-:-:S04]  /*fec0*/  IADD3 R7, -R11, UR42, -R10 ;  /* 0x0000002a0b077c10 */ /* 0x000fc8000fffe90a */
[----:B------:R-:W-:Y:S01]  /*fed0*/  ISETP.GE.AND P4, PT, R7, 0x1, PT ;  /* 0x000000010700780c */ /* 0x000fe20003f86270 */
[----:B------:R-:W-:-:S12]  /*fee0*/  BRA.DIV UR4, `(.L_x_1259) ;  /* 0x0000003604d87947 */ /* 0x000fd8000b800000 */
[----:B------:R-:W1:Y:S01]  /*fef0*/  SHFL.IDX PT, R2, R8, RZ, 0x181f ;  /* 0x00181fff08027589 */ /* 0x000e6200000e0000 */
[----:B------:R-:W-:Y:S01]  /*ff00*/  LOP3.LUT P6, RZ, R16, 0x100, RZ, 0xc0, !PT ;  /* 0x0000010010ff7812 */ /* 0x000fe200078cc0ff */
[----:B------:R-:W-:Y:S01]  /*ff10*/  IMAD.IADD R4, R17, 0x1, R4 ;  /* 0x0000000111047824 */ /* 0x000fe200078e0204 */
[C---:B------:R-:W-:Y:S01]  /*ff20*/  ISETP.GE.AND P3, PT, R7.reuse, 0x11, PT ;  /* 0x000000110700780c */ /* 0x040fe20003f66270 */
[----:B------:R-:W2:Y:S01]  /*ff30*/  SHFL.IDX PT, R3, R9, RZ, 0x181f ;  /* 0x00181fff09037589 */ /* 0x000ea200000e0000 */
[C---:B------:R-:W-:Y:S02]  /*ff40*/  ISETP.GE.AND P1, PT, R7.reuse, 0x21, PT ;  /* 0x000000210700780c */ /* 0x040fe40003f26270 */
[----:B------:R-:W-:Y:S01]  /*ff50*/  ISETP.GE.AND P5, PT, R7, 0x31, PT ;  /* 0x000000310700780c */ /* 0x000fe20003fa6270 */
[----:B------:R-:W-:Y:S01]  /*ff60*/  SHFL.IDX PT, R14, R8, 0x3, 0x181f ;  /* 0x00781f00080e7f89 */ /* 0x000fe200000e0000 */
[----:B-1----:R-:W-:-:S05]  /*ff70*/  IADD3 R2, P0, R30, R2, RZ ;  /* 0x000000021e027210 */ /* 0x002fca0007f1e0ff */
[----:B--2---:R-:W-:Y:S01]  /*ff80*/  IMAD.X R3, RZ, RZ, R3, P0 ;  /* 0x000000ffff037224 */ /* 0x004fe200000e0603 */
[----:B------:R-:W-:-:S13]  /*ff90*/  ISETP.LT.OR P0, PT, R7, 0x1, P6 ;  /* 0x000000010700780c */ /* 0x000fda0003701670 */
[----:B------:R-:W-:Y:S01]  /*ffa0*/  LDGSTS.E.BYPASS.LTC128B.128 [R4+0x10000], desc[UR52][R2.64], !P0 ;  /* 0x1000000002047fae */ /* 0x000fe2000c101d74 */
[----:B------:R-:W-:-:S13]  /*ffb0*/  ISETP.LT.OR P0, PT, R7, 0x1, P2 ;  /* 0x000000010700780c */ /* 0x000fda0001701670 */
[----:B------:R1:W-:Y:S04]  /*ffc0*/  LDGSTS.E.BYPASS.LTC128B.128 [R4+0x12000], desc[UR52][R2.64+0x80], !P0 ;  /* 0x1200008002047fae */ /* 0x0003e8000c101d74 */
[----:B-1----:R-:W1:Y:S04]  /*ffd0*/  SHFL.IDX PT, R2, R8, 0x1, 0x181f ;  /* 0x00381f0008027f89 */ /* 0x002e6800000e0000 */
[----:B------:R-:W2:Y:S01]  /*ffe0*/  SHFL.IDX PT, R3, R9, 0x1, 0x181f ;  /* 0x00381f0009037f89 */ /* 0x000ea200000e0000 */
[----:B-1----:R-:W-:-:S05]  /*fff0*/  IADD3 R2, P0, R30, R2, RZ ;  /* 0x000000021e027210 */ /* 0x002fca0007f1e0ff */
[----:B--2---:R-:W-:Y:S01]  /*10000*/  IMAD.X R3, RZ, RZ, R3, P0 ;  /* 0x000000ffff037224 */ /* 0x004fe200000e0603 */
[----:B------:R-:W-:-:S13]  /*10010*/  ISETP.LT.OR P0, PT, R7, 0x11, P6 ;  /* 0x000000110700780c */ /* 0x000fda0003701670 */
[----:B------:R-:W-:Y:S01]  /*10020*/  LDGSTS.E.BYPASS.LTC128B.128 [R4+0x10800], desc[UR52][R2.64], !P0 ;  /* 0x1080000002047fae */ /* 0x000fe2000c101d74 */
[----:B------:R-:W-:-:S13]  /*10030*/  ISETP.LT.OR P0, PT, R7, 0x11, P2 ;  /* 0x000000110700780c */ /* 0x000fda0001701670 */
[----:B------:R1:W-:Y:S04]  /*10040*/  LDGSTS.E.BYPASS.LTC128B.128 [R4+0x12800], desc[UR52][R2.64+0x80], !P0 ;  /* 0x1280008002047fae */ /* 0x0003e8000c101d74 */
[----:B-1----:R-:W1:Y:S04]  /*10050*/  SHFL.IDX PT, R2, R8, 0x2, 0x181f ;  /* 0x00581f0008027f89 */ /* 0x002e6800000e0000 */
[----:B------:R-:W2:Y:S04]  /*10060*/  SHFL.IDX PT, R3, R9, 0x2, 0x181f ;  /* 0x00581f0009037f89 */ /* 0x000ea800000e0000 */
[----:B------:R-:W3:Y:S01]  /*10070*/  SHFL.IDX PT, R9, R9, 0x3, 0x181f ;  /* 0x00781f0009097f89 */ /* 0x000ee200000e0000 */
[----:B-1----:R-:W-:-:S05]  /*10080*/  IADD3 R2, P0, R30, R2, RZ ;  /* 0x000000021e027210 */ /* 0x002fca0007f1e0ff */
[----:B--2---:R-:W-:Y:S01]  /*10090*/  IMAD.X R3, RZ, RZ, R3, P0 ;  /* 0x000000ffff037224 */ /* 0x004fe200000e0603 */
[----:B------:R-:W-:-:S13]  /*100a0*/  ISETP.LT.OR P0, PT, R7, 0x21, P6 ;  /* 0x000000210700780c */ /* 0x000fda0003701670 */
[----:B------:R1:W-:Y:S01]  /*100b0*/  LDGSTS.E.BYPASS.LTC128B.128 [R4+0x11000], desc[UR52][R2.64], !P0 ;  /* 0x1100000002047fae */ /* 0x0003e2000c101d74 */
[----:B------:R-:W-:-:S13]  /*100c0*/  ISETP.LT.OR P0, PT, R7, 0x21, P2 ;  /* 0x000000210700780c */ /* 0x000fda0001701670 */
[----:B---3--:R1:W-:Y:S02]  /*100d0*/  LDGSTS.E.BYPASS.LTC128B.128 [R4+0x13000], desc[UR52][R2.64+0x80], !P0 ;  /* 0x1300008002047fae */ /* 0x0083e4000c101d74 */
.L_x_1337:
[----:B01----:R-:W-:Y:S02]  /*100e0*/  IADD3 R2, P0, R30, R14, RZ ;  /* 0x0000000e1e027210 */ /* 0x003fe40007f1e0ff */
[----:B------:R-:W-:-:S03]  /*100f0*/  LOP3.LUT P6, RZ, R16, 0x100, RZ, 0xc0, !PT ;  /* 0x0000010010ff7812 */ /* 0x000fc600078cc0ff */
[----:B------:R-:W-:Y:S01]  /*10100*/  IMAD.X R3, RZ, RZ, R9, P0 ;  /* 0x000000ffff037224 */ /* 0x000fe200000e0609 */
[----:B------:R-:W-:-:S13]  /*10110*/  ISETP.LT.OR P0, PT, R7, 0x31, P6 ;  /* 0x000000310700780c */ /* 0x000fda0003701670 */
[----:B------:R-:W-:Y:S01]  /*10120*/  @!PT LDS RZ, [RZ] ;  /* 0x00000000fffff984 */ /* 0x000fe20000000800 */
[----:B------:R-:W-:Y:S01]  /*10130*/  @!PT LDS RZ, [RZ] ;  /* 0x00000000fffff984 */ /* 0x000fe20000000800 */
[----:B------:R-:W-:Y:S01]  /*10140*/  @!PT LDS RZ, [RZ] ;  /* 0x00000000fffff984 */ /* 0x000fe20000000800 */
[----:B------:R0:W-:Y:S01]  /*10150*/  LDGSTS.E.BYPASS.LTC128B.128 [R4+0x11800], desc[UR52][R2.64], !P0 ;  /* 0x1180000002047fae */ /* 0x0001e2000c101d74 */
[----:B------:R-:W-:-:S13]  /*10160*/  ISETP.LT.OR P0, PT, R7, 0x31, P2 ;  /* 0x000000310700780c */ /* 0x000fda0001701670 */
[----:B------:R0:W-:Y:S01]  /*10170*/  LDGSTS.E.BYPASS.LTC128B.128 [R4+0x13800], desc[UR52][R2.64+0x80], !P0 ;  /* 0x1380008002047fae */ /* 0x0001e2000c101d74 */
[----:B------:R-:W-:Y:S01]  /*10180*/  PLOP3.LUT P0, PT, PT, PT, PT, 0x80, 0x0 ;  /* 0x000000000000781c */ /* 0x000fe20003f0f070 */
[----:B------:R-:W-:-:S12]  /*10190*/  NOP ;  /* 0x0000000000007918 */ /* 0x000fd80000000000 */
.L_x_1260:
        /* <DEDUP_REMOVED lines=11> */
.L_x_1261:
[----:B------:R0:W-:Y:S01]  /*10250*/  SYNCS.ARRIVE.TRANS64.A1T0 RZ, [R0+URZ+0x28470], RZ ;  /* 0x028470ff00ff79a7 */ /* 0x0001e2000810003f */
[----:B------:R-:W-:Y:S05]  /*10260*/  @!P6 BRA `(.L_x_1262) ;  /* 0x000000000004e947 */ /* 0x000fea0003800000 */
[----:B------:R-:W-:Y:S01]  /*10270*/  BPT.TRAP 0x1 ;  /* 0x000000040000795c */ /* 0x000fe20000300000 */
.L_x_1262:
[----:B------:R-:W1:Y:S01]  /*10280*/  SYNCS.PHASECHK.TRANS64.TRYWAIT P0, [R0+URZ+0x28440], R25 ;  /* 0x02844019000075a7 */ /* 0x000e62000800017f */
[----:B------:R-:W-:Y:S04]  /*10290*/  BSSY B0, `(.L_x_1263) ;  /* 0x0000002000007945 */ /* 0x000fe80003800000 */
[----:B-1----:R-:W-:Y:S05]  /*102a0*/  @!P0 BRA `(.L_x_1264) ;  /* 0x0000003800408947 */ /* 0x002fea0003800000 */
.L_x_1338:
[----:B------:R-:W-:Y:S05]  /*102b0*/  BSYNC B0 ;  /* 0x0000000000007941 */ /* 0x000fea0003800000 */
.L_x_1263:
[----:B------:R-:W-:Y:S01]  /*102c0*/  ULDC.64 UR4, c[0x0][0x300] ;  /* 0x0000c00000047ab9 */ /* 0x000fe20000000a00 */
[----:B------:R-:W-:Y:S01]  /*102d0*/  ULDC.64 UR6, c[0x0][0x2e8] ;  /* 0x0000ba0000067ab9 */ /* 0x000fe20000000a00 */
[----:B------:R-:W-:Y:S01]  /*102e0*/  IMAD R3, R20, UR4, RZ ;  /* 0x0000000414037c24 */ /* 0x000fe2000f8e02ff */
[----:B------:R-:W-:-:S03]  /*102f0*/  LOP3.LUT P2, RZ, R16, 0x1, RZ, 0xc0, !PT ;  /* 0x0000000110ff7812 */ /* 0x000fc6000784c0ff */
        /* <DEDUP_REMOVED lines=12> */
[----:B------:R-:W-:-:S02]  /*103c0*/  UMOV UR4, 0xffffffff ;  /* 0xffffffff00047882 */ /* 0x000fc40000000000 */
[----:B------:R-:W-:-:S04]  /*103d0*/  IADD3 R5, P0, R2, UR6, RZ ;  /* 0x0000000602057c10 */ /* 0x000fc8000ff1e0ff */
[----:B------:R-:W-:Y:S01]  /*103e0*/  IADD3.X R6, R3, UR7, R7, P0, !PT ;  /* 0x0000000703067c10 */ /* 0x000fe200087fe407 */
[----:B------:R-:W-:Y:S08]  /*103f0*/  BRA.DIV UR4, `(.L_x_1265) ;  /* 0x0000003a04007947 */ /* 0x000ff0000b800000 */
[----:B------:R-:W2:Y:S01]  /*10400*/  SHFL.IDX PT, R14, R5, RZ, 0x181f ;  /* 0x00181fff050e7589 */ /* 0x000ea200000e0000 */
[----:B------:R-:W-:-:S03]  /*10410*/  LOP3.LUT P6, RZ, R16, 0x2, RZ, 0xc0, !PT ;  /* 0x0000000210ff7812 */ /* 0x000fc600078cc0ff */
[----:B------:R-:W3:Y:S04]  /*10420*/  SHFL.IDX PT, R2, R6, RZ, 0x181f ;  /* 0x00181fff06027589 */ /* 0x000ee800000e0000 */
[----:B------:R-:W-:Y:S01]  /*10430*/  SHFL.IDX PT, R7, R6, 0x1, 0x181f ;  /* 0x00381f0006077f89 */ /* 0x000fe200000e0000 */
[----:B--2---:R-:W-:-:S05]  /*10440*/  @P4 IADD3 R14, P0, R30, R14, RZ ;  /* 0x0000000e1e0e4210 */ /* 0x004fca0007f1e0ff */
[----:B---3--:R-:W-:Y:S02]  /*10450*/  @P4 IMAD.X R3, RZ, RZ, R2, P0 ;  /* 0x000000ffff034224 */ /* 0x008fe400000e0602 */
[----:B------:R-:W-:Y:S02]  /*10460*/  @P4 IMAD.MOV.U32 R2, RZ, RZ, R14 ;  /* 0x000000ffff024224 */ /* 0x000fe400078e000e */
[----:B------:R-:W2:Y:S04]  /*10470*/  SHFL.IDX PT, R14, R5, 0x1, 0x181f ;  /* 0x00381f00050e7f89 */ /* 0x000ea800000e0000 */
[----:B------:R-:W-:Y:S04]  /*10480*/  @P4 LDGSTS.E.BYPASS.LTC128B.128 [R4+0x20000], desc[UR52][R2.64], !P6 ;  /* 0x2000000002044fae */ /* 0x000fe8000f101d74 */
[----:B------:R3:W-:Y:S01]  /*10490*/  @P4 LDGSTS.E.BYPASS.LTC128B.128 [R4+0x22000], desc[UR52][R2.64+0x80], !P2 ;  /* 0x2200008002044fae */ /* 0x0007e2000d101d74 */
[----:B--2---:R-:W-:-:S05]  /*104a0*/  @P3 IADD3 R14, P0, R30, R14, RZ ;  /* 0x0000000e1e0e3210 */ /* 0x004fca0007f1e0ff */
[----:B------:R-:W-:Y:S02]  /*104b0*/  @P3 IMAD.X R7, RZ, RZ, R7, P0 ;  /* 0x000000ffff073224 */ /* 0x000fe400000e0607 */
[----:B---3--:R-:W-:Y:S02]  /*104c0*/  @P3 IMAD.MOV.U32 R2, RZ, RZ, R14 ;  /* 0x000000ffff023224 */ /* 0x008fe400078e000e */
[----:B------:R-:W2:Y:S01]  /*104d0*/  SHFL.IDX PT, R14, R5, 0x2, 0x181f ;  /* 0x00581f00050e7f89 */ /* 0x000ea200000e0000 */
[----:B------:R-:W-:-:S03]  /*104e0*/  @P3 IMAD.MOV.U32 R3, RZ, RZ, R7 ;  /* 0x000000ffff033224 */ /* 0x000fc600078e0007 */
[----:B------:R-:W3:Y:S04]  /*104f0*/  SHFL.IDX PT, R7, R6, 0x2, 0x181f ;  /* 0x00581f0006077f89 */ /* 0x000ee800000e0000 */
[----:B------:R-:W-:Y:S04]  /*10500*/  @P3 LDGSTS.E.BYPASS.LTC128B.128 [R4+0x20800], desc[UR52][R2.64], !P6 ;  /* 0x2080000002043fae */ /* 0x000fe8000f101d74 */
[----:B------:R4:W-:Y:S01]  /*10510*/  @P3 LDGSTS.E.BYPASS.LTC128B.128 [R4+0x22800], desc[UR52][R2.64+0x80], !P2 ;  /* 0x2280008002043fae */ /* 0x0009e2000d101d74 */
[----:B--2---:R-:W-:-:S05]  /*10520*/  @P1 IADD3 R14, P0, R30, R14, RZ ;  /* 0x0000000e1e0e1210 */ /* 0x004fca0007f1e0ff */
[----:B---3--:R-:W-:Y:S02]  /*10530*/  @P1 IMAD.X R7, RZ, RZ, R7, P0 ;  /* 0x000000ffff071224 */ /* 0x008fe400000e0607 */
[----:B----4-:R-:W-:Y:S02]  /*10540*/  @P1 IMAD.MOV.U32 R2, RZ, RZ, R14 ;  /* 0x000000ffff021224 */ /* 0x010fe400078e000e */
[----:B------:R-:W-:Y:S01]  /*10550*/  @P1 IMAD.MOV.U32 R3, RZ, RZ, R7 ;  /* 0x000000ffff031224 */ /* 0x000fe200078e0007 */
[----:B------:R2:W3:Y:S04]  /*10560*/  SHFL.IDX PT, R14, R5, 0x3, 0x181f ;  /* 0x00781f00050e7f89 */ /* 0x0004e800000e0000 */
[----:B------:R2:W-:Y:S04]  /*10570*/  @P1 LDGSTS.E.BYPASS.LTC128B.128 [R4+0x21000], desc[UR52][R2.64], !P6 ;  /* 0x2100000002041fae */ /* 0x0005e8000f101d74 */
[----:B------:R2:W-:Y:S04]  /*10580*/  @P1 LDGSTS.E.BYPASS.LTC128B.128 [R4+0x23000], desc[UR52][R2.64+0x80], !P2 ;  /* 0x2300008002041fae */ /* 0x0005e8000d101d74 */
[----:B------:R2:W4:Y:S02]  /*10590*/  SHFL.IDX PT, R7, R6, 0x3, 0x181f ;  /* 0x00781f0006077f89 */ /* 0x00052400000e0000 */
.L_x_1348:
[----:B------:R-:W-:Y:S02]  /*105a0*/  LOP3.LUT P1, RZ, R16, 0x2, RZ, 0xc0, !PT ;  /* 0x0000000210ff7812 */ /* 0x000fe4000782c0ff */
[----:B--23--:R-:W-:-:S05]  /*105b0*/  @P5 IADD3 R2, P0, R30, R14, RZ ;  /* 0x0000000e1e025210 */ /* 0x00cfca0007f1e0ff */
[----:B----4-:R-:W-:Y:S01]  /*105c0*/  @P5 IMAD.X R3, RZ, RZ, R7, P0 ;  /* 0x000000ffff035224 */ /* 0x010fe200000e0607 */
[----:B------:R-:W-:-:S05]  /*105d0*/  PLOP3.LUT P0, PT, PT, PT, PT, 0x80, 0x0 ;  /* 0x000000000000781c */ /* 0x000fca0003f0f070 */
[----:B------:R-:W-:Y:S01]  /*105e0*/  @!PT LDS RZ, [RZ] ;  /* 0x00000000fffff984 */ /* 0x000fe20000000800 */
[----:B------:R-:W-:Y:S01]  /*105f0*/  @!PT LDS RZ, [RZ] ;  /* 0x00000000fffff984 */ /* 0x000fe20000000800 */
[----:B------:R-:W-:Y:S01]  /*10600*/  @!PT LDS RZ, [RZ] ;  /* 0x00000000fffff984 */ /* 0x000fe20000000800 */
[----:B------:R2:W-:Y:S04]  /*10610*/  @P5 LDGSTS.E.BYPASS.LTC128B.128 [R4+0x21800], desc[UR52][R2.64], !P1 ;  /* 0x2180000002045fae */ /* 0x0005e8000c901d74 */
[----:B------:R2:W-:Y:S01]  /*10620*/  @P5 LDGSTS.E.BYPASS.LTC128B.128 [R4+0x23800], desc[UR52][R2.64+0x80], !P2 ;  /* 0x2380008002045fae */ /* 0x0005e2000d101d74 */
[----:B------:R-:W-:-:S03]  /*10630*/  NOP ;  /* 0x0000000000007918 */ /* 0x000fc60000000000 */
.L_x_1266:
        /* <DEDUP_REMOVED lines=11> */
.L_x_1267:
[----:B------:R2:W-:Y:S02]  /*106f0*/  SYNCS.ARRIVE.TRANS64.A1T0 RZ, [R0+URZ+0x28430], RZ ;  /* 0x028430ff00ff79a7 */ /* 0x0005e4000810003f */
[----:B------:R-:W-:Y:S05]  /*10700*/  WARPSYNC.ALL ;  /* 0x0000000000007948 */ /* 0x000fea0003800000 */
[----:B------:R-:W-:Y:S01]  /*10710*/  BSSY B6, `(.L_x_1268) ;  /* 0x0000015000067945 */ /* 0x000fe20003800000 */
[----:B012---:R-:W-:Y:S01]  /*10720*/  VIADD R0, R17, 0x18000 ;  /* 0x0001800011007836 */ /* 0x007fe20000000000 */
[----:B------:R-:W-:Y:S04]  /*10730*/  BAR.SYNC.DEFER_BLOCKING 0x8, 0x180 ;  /* 0x0206000000007b1d */ /* 0x000fe80000010000 */
        /* <DEDUP_REMOVED lines=18> */
.L_x_1269:
[----:B------:R-:W-:Y:S05]  /*10860*/  BSYNC B6 ;  /* 0x0000000000067941 */ /* 0x000fea0003800000 */
.L_x_1268:
[----:B------:R-:W0:Y:S01]  /*10870*/  S2R R2, SR_TID.X ;  /* 0x0000000000027919 */ /* 0x000e220000002100 */
[----:B------:R-:W-:Y:S01]  /*10880*/  UISETP.NE.AND UP0, UPT, UR50, URZ, UPT ;  /* 0x0000003f3200728c */ /* 0x000fe2000bf05270 */
[----:B------:R-:W-:Y:S01]  /*10890*/  R2UR UR6, R26 ;  /* 0x000000001a0672ca */ /* 0x000fe200000e0000 */
[----:B------:R-:W-:Y:S01]  /*108a0*/  ULDC.64 UR8, c[0x0][0x2d8] ;  /* 0x0000b60000087ab9 */ /* 0x000fe20000000a00 */
[----:B------:R-:W-:Y:S02]  /*108b0*/  R2UR UR7, R18 ;  /* 0x00000000120772ca */ /* 0x000fe400000e0000 */
[C---:B------:R-:W-:Y:S02]  /*108c0*/  LOP3.LUT P4, RZ, R16.reuse, 0x40, RZ, 0xc0, !PT ;  /* 0x0000004010ff7812 */ /* 0x040fe4000788c0ff */
[----:B------:R-:W-:Y:S02]  /*108d0*/  PLOP3.LUT P0, PT, PT, PT, UP0, 0x80, 0x0 ;  /* 0x000000000000781c */ /* 0x000fe40003f0f008 */
[----:B------:R-:W-:-:S02]  /*108e0*/  LOP3.LUT P5, RZ, R16, 0x20, RZ, 0xc0, !PT ;  /* 0x0000002010ff7812 */ /* 0x000fc400078ac0ff */
[----:B------:R-:W-:-:S03]  /*108f0*/  @UP0 ULDC UR4, c[0x0][0x44c] ;  /* 0x0001130000040ab9 */ /* 0x000fc60000000800 */
[----:B------:R-:W-:-:S04]  /*10900*/  UIMAD UR6, UR6, UR8, URZ ;  /* 0x00000008060672a4 */ /* 0x000fc8000f8e023f */
[----:B------:R-:W-:Y:S02]  /*10910*/  UIMAD UR7, UR7, UR9, UR6 ;  /* 0x00000009070772a4 */ /* 0x000fe4000f8e0206 */
[----:B------:R-:W-:Y:S01]  /*10920*/  USHF.R.S32.HI UR6, URZ, 0x1f, UR37 ;  /* 0x0000001f3f067899 */ /* 0x000fe20008011425 */
[C---:B0-----:R-:W-:Y:S01]  /*10930*/  LOP3.LUT R20, R2.reuse, 0x7f, RZ, 0xc0, !PT ;  /* 0x0000007f02147812 */ /* 0x041fe200078ec0ff */
[----:B------:R-:W-:-:S03]  /*10940*/  IMAD.SHL.U32 R2, R2, 0x10, RZ ;  /* 0x0000001002027824 */ /* 0x000fc600078e00ff */
[----:B------:R-:W-:-:S04]  /*10950*/  SHF.R.U32.HI R20, RZ, 0x3, R20 ;  /* 0x00000003ff147819 */ /* 0x000fc80000011614 */
[----:B------:R-:W-:Y:S02]  /*10960*/  LOP3.LUT R2, R20, 0x70, R2, 0xf8, !PT ;  /* 0x0000007014027812 */ /* 0x000fe400078ef802 */
[----:B------:R-:W0:Y:S03]  /*10970*/  S2R R20, SR_TID.X ;  /* 0x0000000000147919 */ /* 0x000e260000002100 */
[----:B------:R-:W-:-:S04]  /*10980*/  VIADD R4, R2, UR43 ;  /* 0x0000002b02047c36 */ /* 0x000fc80008000000 */
[----:B------:R-:W-:Y:S01]  /*10990*/  @P0 IMAD.HI.U32 R2, R4, UR4, RZ ;  /* 0x0000000404020c27 */ /* 0x000fe2000f8e00ff */
[----:B------:R-:W-:Y:S01]  /*109a0*/  PLOP3.LUT P0, PT, PT, PT, UP0, 0x80, 0x0 ;  /* 0x000000000000781c */ /* 0x000fe20003f0f008 */
[----:B------:R-:W-:Y:S02]  /*109b0*/  @UP0 ULDC UR4, c[0x0][0x450] ;  /* 0x0001140000040ab9 */ /* 0x000fe40000000800 */
[----:B------:R-:W-:-:S10]  /*109c0*/  IMAD.MOV.U32 R0, RZ, RZ, R4 ;  /* 0x000000ffff007224 */ /* 0x000fd400078e0004 */
[----:B------:R-:W-:Y:S02]  /*109d0*/  @P0 SHF.R.U32.HI R0, RZ, UR4, R2 ;  /* 0x00000004ff000c19 */ /* 0x000fe40008011602 */
[----:B------:R-:W-:Y:S02]  /*109e0*/  R2UR UR4, R18 ;  /* 0x00000000120472ca */ /* 0x000fe400000e0000 */
[--C-:B------:R-:W-:Y:S01]  /*109f0*/  SHF.R.S32.HI R2, RZ, 0x1f, R0.reuse ;  /* 0x0000001fff027819 */ /* 0x100fe20000011400 */
[----:B------:R-:W-:Y:S01]  /*10a00*/  IMAD.MOV R5, RZ, RZ, -R0 ;  /* 0x000000ffff057224 */ /* 0x000fe200078e0a00 */
[----:B0-----:R-:W-:-:S09]  /*10a10*/  LOP3.LUT R20, R20, 0x7f, RZ, 0xc0, !PT ;  /* 0x0000007f14147812 */ /* 0x001fd200078ec0ff */
[----:B------:R-:W-:Y:S01]  /*10a20*/  UIMAD.WIDE.U32 UR4, UR4, UR8, URZ ;  /* 0x00000008040472a5 */ /* 0x000fe2000f8e003f */
[----:B------:R-:W-:Y:S02]  /*10a30*/  SHF.R.U32.HI R8, RZ, 0x3, R20 ;  /* 0x00000003ff087819 */ /* 0x000fe40000011614 */
[----:B------:R-:W-:Y:S01]  /*10a40*/  ULDC.64 UR8, c[0x0][0x2e0] ;  /* 0x0000b80000087ab9 */ /* 0x000fe20000000a00 */
[----:B------:R-:W-:Y:S02]  /*10a50*/  UIADD3 UR5, UR5, UR7, URZ ;  /* 0x0000000705057290 */ /* 0x000fe4000fffe03f */
[----:B------:R-:W-:Y:S02]  /*10a60*/  UIMAD UR6, UR6, UR8, URZ ;  /* 0x00000008060672a4 */ /* 0x000fe4000f8e023f */
[----:B------:R-:W-:Y:S02]  /*10a70*/  UIMAD.WIDE.U32 UR4, UR37, UR8, UR4 ;  /* 0x00000008250472a5 */ /* 0x000fe4000f8e0004 */
[----:B------:R-:W-:-:S03]  /*10a80*/  UIMAD UR6, UR37, UR9, UR6 ;  /* 0x00000009250672a4 */ /* 0x000fc6000f8e0206 */
[----:B------:R-:W-:Y:S01]  /*10a90*/  ULDC.64 UR8, c[0x0][0x2d0] ;  /* 0x0000b40000087ab9 */ /* 0x000fe20000000a00 */
[----:B------:R-:W-:Y:S01]  /*10aa0*/  UIADD3 UR5, UR5, UR6, URZ ;  /* 0x0000000605057290 */ /* 0x000fe2000fffe03f */
[----:B------:R-:W-:Y:S02]  /*10ab0*/  IMAD R3, R2, UR8, RZ ;  /* 0x0000000802037c24 */ /* 0x000fe4000f8e02ff */
[----:B------:R-:W-:Y:S02]  /*10ac0*/  IMAD.U32 R9, RZ, RZ, UR8 ;  /* 0x00000008ff097e24 */ /* 0x000fe4000f8e00ff */
[C---:B------:R-:W-:Y:S02]  /*10ad0*/  IMAD R7, R0.reuse, UR9, R3 ;  /* 0x0000000900077c24 */ /* 0x040fe4000f8e0203 */
[----:B------:R-:W-:Y:S01]  /*10ae0*/  IMAD.WIDE.U32 R2, R0, R9, UR4 ;  /* 0x0000000400027e25 */ /* 0x000fe2000f8e0009 */
[----:B------:R-:W-:-:S03]  /*10af0*/  ULDC UR4, c[0x0][0x448] ;  /* 0x0001120000047ab9 */ /* 0x000fc60000000800 */
[----:B------:R-:W-:Y:S01]  /*10b00*/  IMAD R5, R5, UR4, R4 ;  /* 0x0000000405057c24 */ /* 0x000fe2000f8e0204 */
[----:B------:R-:W-:Y:S01]  /*10b10*/  ULDC.64 UR4, c[0x0][0x2c8] ;  /* 0x0000b20000047ab9 */ /* 0x000fe20000000a00 */
[----:B------:R-:W-:-:S03]  /*10b20*/  IMAD.IADD R3, R3, 0x1, R7 ;  /* 0x0000000103037824 */ /* 0x000fc600078e0207 */
[----:B------:R-:W-:Y:S01]  /*10b30*/  SHF.R.S32.HI R0, RZ, 0x1f, R5 ;  /* 0x0000001fff007819 */ /* 0x000fe20000011405 */
[----:B------:R-:W-:-:S04]  /*10b40*/  IMAD.WIDE.U32 R2, R5, UR4, R2 ;  /* 0x0000000405027c25 */ /* 0x000fc8000f8e0002 */
[----:B------:R-:W-:-:S04]  /*10b50*/  IMAD R0, R0, UR4, RZ ;  /* 0x0000000400007c24 */ /* 0x000fc8000f8e02ff */
[----:B------:R-:W-:Y:S01]  /*10b60*/  IMAD R5, R5, UR5, R0 ;  /* 0x0000000505057c24 */ /* 0x000fe2000f8e0200 */
[----:B------:R-:W-:Y:S02]  /*10b70*/  ULDC.64 UR4, c[0x0][0x280] ;  /* 0x0000a00000047ab9 */ /* 0x000fe40000000a00 */
[----:B------:R-:W-:Y:S01]  /*10b80*/  IADD3 R0, P0, R2, UR4, RZ ;  /* 0x0000000402007c10 */ /* 0x000fe2000ff1e0ff */
[----:B------:R-:W-:-:S03]  /*10b90*/  UMOV UR4, 0xffffffff ;  /* 0xffffffff00047882 */ /* 0x000fc60000000000 */
[----:B------:R-:W-:Y:S01]  /*10ba0*/  IADD3.X R5, R3, UR5, R5, P0, !PT ;  /* 0x0000000503057c10 */ /* 0x000fe200087fe405 */
[----:B------:R-:W-:Y:S08]  /*10bb0*/  BRA.DIV UR4, `(.L_x_1270) ;  /* 0x00000036044c7947 */ /* 0x000ff0000b800000 */
[----:B------:R-:W0:Y:S01]  /*10bc0*/  SHFL.IDX PT, R14, R0, RZ, 0x181f ;  /* 0x00181fff000e7589 */ /* 0x000e2200000e0000 */
[----:B------:R-:W-:-:S03]  /*10bd0*/  VIADD R4, R8, UR43 ;  /* 0x0000002b08047c36 */ /* 0x000fc60008000000 */
        /* <DEDUP_REMOVED lines=69> */
.L_x_1365:
        /* <DEDUP_REMOVED lines=9> */
[----:B------:R-:W-:Y:S01]  /*110c0*/  PLOP3.LUT P0, PT, PT, PT, PT, 0x80, 0x0 ;  /* 0x000000000000781c */ /* 0x000fe20003f0f070 */
[----:B------:R-:W-:-:S12]  /*110d0*/  NOP ;  /* 0x0000000000007918 */ /* 0x000fd80000000000 */
.L_x_1271:
[----:B------:R-:W-:Y:S02]  /*110e0*/  PLOP3.LUT P1, PT, P1, P0, PT, 0xa2, 0x0 ;  /* 0x000000000000781c */ /* 0x000fe40000f21472 */
[----:B------:R-:W-:-:S08]  /*110f0*/  @P0 R2UR P1, UR4, R17 ;  /* 0x00000000110402ca */ /* 0x000fd00000020000 */
[----:B------:R-:W-:-:S05]  /*11100*/  @P0 PLOP3.LUT P0, PT, P1, PT, PT, 0x80, 0x0 ;  /* 0x000000000000081c */ /* 0x000fca0000f0f070 */
[----:B------:R-:W-:Y:S01]  /*11110*/  @!P1 SYNCS.ARRIVE.TRANS64.RED.A0T1 RZ, [UR4+0x28400], RZ ;  /* 0x028400ffffff99a7 */ /* 0x000fe20008200404 */
[----:B------:R-:W-:Y:S07]  /*11120*/  @!P1 ARRIVES.LDGSTSBAR.64.TRANSCNT [UR4+0x28400] ;  /* 0x02840000ff0099b0 */ /* 0x000fee0008000a84 */
[----:B------:R-:W-:Y:S05]  /*11130*/  @P0 BRA.U.ANY `(.L_x_1271) ;  /* 0xfffffffd00e80947 */ /* 0x000fea000393ffff */
[----:B0-----:R-:W2:Y:S02]  /*11140*/  LDL.LU R2, [R1+0x4] ;  /* 0x0000040001027983 */ /* 0x001ea40000300800 */
        /* <DEDUP_REMOVED lines=11> */
.L_x_1366:
[----:B------:R-:W-:Y:S05]  /*11200*/  BSYNC B0 ;  /* 0x0000000000007941 */ /* 0x000fea0003800000 */
.L_x_1272:
[----:B------:R-:W-:-:S04]  /*11210*/  UIADD3 UR4, UR44, -0x2, URZ ;  /* 0xfffffffe2c047890 */ /* 0x000fc8000fffe03f */
[----:B------:R-:W-:-:S06]  /*11220*/  UISETP.GE.AND UP0, UPT, UR4, UR45, UPT ;  /* 0x0000002d0400728c */ /* 0x000fcc000bf06270 */
[----:B------:R-:W-:-:S13]  /*11230*/  PLOP3.LUT P0, PT, PT, PT, UP0, 0x40, 0x0 ;  /* 0x000000000000781c */ /* 0x000fda0003f0e808 */
[----:B------:R-:W-:Y:S05]  /*11240*/  @P0 BRA `(.L_x_1274) ;  /* 0x00000010008c0947 */ /* 0x000fea0003800000 */
[----:B------:R-:W-:Y:S02]  /*11250*/  IMAD.MOV.U32 R8, RZ, RZ, R23 ;  /* 0x000000ffff087224 */ /* 0x000fe400078e0017 */
[----:B------:R-:W-:Y:S02]  /*11260*/  IMAD.MOV.U32 R5, RZ, RZ, R19 ;  /* 0x000000ffff057224 */ /* 0x000fe400078e0013 */
[----:B------:R-:W-:-:S07]  /*11270*/  IMAD.U32 R21, RZ, RZ, UR4 ;  /* 0x00000004ff157e24 */ /* 0x000fce000f8e00ff */
.L_x_1294:
[----:B01----:R-:W0:Y:S01]  /*11280*/  S2R R0, SR_TID.X ;  /* 0x0000000000007919 */ /* 0x003e220000002100 */
[----:B------:R-:W-:Y:S01]  /*11290*/  VIADD R19, R5, 0x1 ;  /* 0x0000000105137836 */ /* 0x000fe20000000000 */
[----:B------:R-:W1:Y:S01]  /*112a0*/  S2R R2, SR_TID.X ;  /* 0x0000000000027919 */ /* 0x000e620000002100 */
[----:B0-----:R-:W-:-:S04]  /*112b0*/  LOP3.LUT R0, R0, 0x7f, RZ, 0xc0, !PT ;  /* 0x0000007f00007812 */ /* 0x001fc800078ec0ff */
[----:B------:R-:W-:Y:S01]  /*112c0*/  SHF.R.U32.HI R3, RZ, 0x3, R0 ;  /* 0x00000003ff037819 */ /* 0x000fe20000011600 */
[----:B-1----:R-:W-:Y:S01]  /*112d0*/  IMAD.SHL.U32 R2, R2, 0x10, RZ ;  /* 0x0000001002027824 */ /* 0x002fe200078e00ff */
[----:B------:R-:W0:Y:S04]  /*112e0*/  LDC R0, c[0x0][0x430] ;  /* 0x00010c00ff007b82 */ /* 0x000e280000000800 */
[----:B------:R-:W-:-:S04]  /*112f0*/  LOP3.LUT R2, R3, 0x70, R2, 0xf8, !PT ;  /* 0x0000007003027812 */ /* 0x000fc800078ef802 */
[----:B------:R-:W-:-:S13]  /*11300*/  ISETP.GT.U32.AND P1, PT, R2, 0x3f, PT ;  /* 0x0000003f0200780c */ /* 0x000fda0003f24070 */
[----:B------:R-:W1:Y:S01]  /*11310*/  @!P1 LDC.64 R6, c[0x0][0x428] ;  /* 0x00010a00ff069b82 */ /* 0x000e620000000a00 */
[----:B0-----:R-:W-:Y:S01]  /*11320*/  ISETP.NE.AND P0, PT, R0, 0x1, PT ;  /* 0x000000010000780c */ /* 0x001fe20003f05270 */
[----:B------:R-:W-:-:S04]  /*11330*/  IMAD R0, R21, 0x40, R32 ;  /* 0x0000004015007824 */ /* 0x000fc800078e0220 */
[----:B------:R-:W-:Y:S02]  /*11340*/  IMAD.IADD R0, R2, 0x1, R0 ;  /* 0x0000000102007824 */ /* 0x000fe400078e0200 */
[----:B------:R-:W0:Y:S02]  /*11350*/  @!P1 LDC.64 R10, c[0x0][0x418] ;  /* 0x00010600ff0a9b82 */ /* 0x000e240000000a00 */
[----:B------:R-:W-:-:S06]  /*11360*/  IMAD.MOV.U32 R4, RZ, RZ, R0 ;  /* 0x000000ffff047224 */ /* 0x000fcc00078e0000 */
[----:B------:R-:W2:Y:S08]  /*11370*/  @P0 LDC R3, c[0x0][0x434] ;  /* 0x00010d00ff030b82 */ /* 0x000eb00000000800 */
[----:B------:R-:W3:Y:S01]  /*11380*/  @P0 LDC R9, c[0x0][0x438] ;  /* 0x00010e00ff090b82 */ /* 0x000ee20000000800 */
[----:B------:R-:W-:Y:S02]  /*11390*/  IMAD.U32 R12, RZ, RZ, UR49 ;  /* 0x00000031ff0c7e24 */ /* 0x000fe4000f8e00ff */
[----:B--2---:R-:W-:-:S05]  /*113a0*/  @P0 IMAD.HI.U32 R2, R0, R3, RZ ;  /* 0x0000000300020227 */ /* 0x004fca00078e00ff */
[----:B---3--:R-:W-:Y:S01]  /*113b0*/  @P0 SHF.R.U32.HI R4, RZ, R9, R2 ;  /* 0x00000009ff040219 */ /* 0x008fe20000011602 */
[----:B-1----:R-:W-:-:S03]  /*113c0*/  @!P1 IMAD R2, R31, R6, RZ ;  /* 0x000000061f029224 */ /* 0x002fc600078e02ff */
[----:B------:R-:W-:Y:S01]  /*113d0*/  @!P1 SHF.R.S32.HI R3, RZ, 0x1f, R4 ;  /* 0x0000001fff039819 */ /* 0x000fe20000011404 */
[----:B------:R-:W-:Y:S02]  /*113e0*/  @!P1 IMAD R7, R24, R7, R2 ;  /* 0x0000000718079224 */ /* 0x000fe400078e0202 */
[----:B------:R-:W-:Y:S01]  /*113f0*/  @!P1 IMAD.MOV.U32 R2, RZ, RZ, R4 ;  /* 0x000000ffff029224 */ /* 0x000fe200078e0004 */
[----:B------:R-:W-:-:S03]  /*11400*/  ISETP.NE.AND P2, PT, R12, 0x3, PT ;  /* 0x000000030c00780c */ /* 0x000fc60003f45270 */
[----:B------:R-:W-:-:S04]  /*11410*/  @!P1 IMAD.WIDE.U32 R2, R24, R6, R2 ;  /* 0x0000000618029225 */ /* 0x000fc800078e0002 */
[----:B------:R-:W-:Y:S01]  /*11420*/  @!P1 IMAD.IADD R3, R7, 0x1, R3 ;  /* 0x0000000107039824 */ /* 0x000fe200078e0203 */
[C---:B0-----:R-:W-:Y:S01]  /*11430*/  @!P1 LEA R10, P0, R2.reuse, R10, 0x2 ;  /* 0x0000000a020a9211 */ /* 0x041fe200078010ff */
[----:B------:R-:W-:Y:S01]  /*11440*/  IMAD.MOV R7, RZ, RZ, -R4 ;  /* 0x000000ffff077224 */ /* 0x000fe200078e0a04 */
[----:B------:R-:W-:Y:S05]  /*11450*/  YIELD ;  /* 0x0000000000007946 */ /* 0x000fea0003800000 */
[----:B------:R-:W-:Y:S01]  /*11460*/  @!P1 LEA.HI.X R11, R2, R11, R3, 0x2, P0 ;  /* 0x0000000b020b9211 */ /* 0x000fe200000f1403 */
[----:B------:R-:W-:Y:S01]  /*11470*/  ULDC UR4, c[0x0][0x430] ;  /* 0x00010c0000047ab9 */ /* 0x000fe20000000800 */
[----:B------:R-:W-:Y:S01]  /*11480*/  ISETP.NE.AND P0, PT, R19, 0x2, PT ;  /* 0x000000021300780c */ /* 0x000fe20003f05270 */
[----:B------:R-:W-:-:S02]  /*11490*/  IMAD.MOV.U32 R6, RZ, RZ, RZ ;  /* 0x000000ffff067224 */ /* 0x000fc400078e00ff */
[----:B------:R-:W-:Y:S01]  /*114a0*/  IMAD R7, R7, UR4, R0 ;  /* 0x0000000407077c24 */ /* 0x000fe2000f8e0200 */
[----:B------:R-:W-:Y:S01]  /*114b0*/  SEL R23, RZ, 0x1, P0 ;  /* 0x00000001ff177807 */ /* 0x000fe20000000000 */
[----:B------:R-:W-:Y:S01]  /*114c0*/  IMAD.MOV.U32 R0, RZ, RZ, R21 ;  /* 0x000000ffff007224 */ /* 0x000fe200078e0015 */
[----:B------:R-:W-:Y:S01]  /*114d0*/  SEL R19, R19, RZ, P0 ;  /* 0x000000ff13137207 */ /* 0x000fe20000000000 */
[----:B------:R0:W5:Y:S01]  /*114e0*/  @!P1 LDG.E R6, desc[UR52][R10.64] ;  /* 0x000000340a069981 */ /* 0x000162000c1e1900 */
[----:B------:R-:W-:Y:S01]  /*114f0*/  VIADD R21, R21, 0xffffffff ;  /* 0xffffffff15157836 */ /* 0x000fe20000000000 */
[----:B------:R-:W-:Y:S02]  /*11500*/  LOP3.LUT R23, R8, R23, RZ, 0x3c, !PT ;  /* 0x0000001708177212 */ /* 0x000fe400078e3cff */
[----:B------:R-:W-:Y:S01]  /*11510*/  ISETP.GT.AND P1, PT, R0, UR45, PT ;  /* 0x0000002d00007c0c */ /* 0x000fe2000bf24270 */
[----:B------:R-:W-:-:S12]  /*11520*/  @!P2 BRA `(.L_x_1275) ;  /* 0x000000000004a947 */ /* 0x000fd80003800000 */
[----:B------:R-:W-:Y:S01]  /*11530*/  BPT.TRAP 0x1 ;  /* 0x000000040000795c */ /* 0x000fe20000300000 */
.L_x_1275:
[----:B------:R-:W-:Y:S01]  /*11540*/  IMAD R0, R19, 0x8, R17 ;  /* 0x0000000813007824 */ /* 0x000fe200078e0211 */
[----:B------:R-:W-:Y:S01]  /*11550*/  SHF.L.U32 R20, R23, 0x1f, RZ ;  /* 0x0000001f17147819 */ /* 0x000fe200000006ff */
[----:B------:R-:W-:Y:S01]  /*11560*/  BSSY B0, `(.L_x_1276) ;  /* 0x0000004000007945 */ /* 0x000fe20003800000 */
[----:B------:R-:W-:Y:S02]  /*11570*/  SHF.R.S32.HI R9, RZ, 0x1f, R7 ;  /* 0x0000001fff097819 */ /* 0x000fe40000011407 */
[----:B------:R-:W1:Y:S02]  /*11580*/  SYNCS.PHASECHK.TRANS64.TRYWAIT P0, [R0+URZ+0x28480], R20 ;  /* 0x02848014000075a7 */ /* 0x000e64000800017f */
[----:B-1----:R-:W-:Y:S05]  /*11590*/  @!P0 BRA `(.L_x_1277) ;  /* 0x0000003400648947 */ /* 0x002fea0003800000 */
.L_x_1367:
[----:B------:R-:W-:Y:S05]  /*115a0*/  BSYNC B0 ;  /* 0x0000000000007941 */ /* 0x000fea0003800000 */
.L_x_1276:
[----:B------:R-:W-:Y:S01]  /*115b0*/  ULDC.64 UR4, c[0x0][0x328] ;  /* 0x0000ca0000047ab9 */ /* 0x000fe20000000a00 */
[----:B0----5:R-:W-:Y:S01]  /*115c0*/  SHF.R.S32.HI R10, RZ, 0x1f, R6 ;  /* 0x0000001fff0a7819 */ /* 0x021fe20000011406 */
[----:B------:R-:W-:Y:S01]  /*115d0*/  IMAD R2, R9, UR4, RZ ;  /* 0x0000000409027c24 */ /* 0x000fe2000f8e02ff */
[----:B------:R-:W-:Y:S01]  /*115e0*/  ULDC.64 UR6, c[0x0][0x318] ;  /* 0x0000c60000067ab9 */ /* 0x000fe20000000a00 */
[C---:B------:R-:W-:Y:S02]  /*115f0*/  LOP3.LUT P3, RZ, R16.reuse, 0x2, RZ, 0xc0, !PT ;  /* 0x0000000210ff7812 */ /* 0x040fe4000786c0ff */
[C---:B------:R-:W-:Y:S01]  /*11600*/  IMAD R11, R7.reuse, UR5, R2 ;  /* 0x00000005070b7c24 */ /* 0x040fe2000f8e0202 */
[----:B------:R-:W-:Y:S01]  /*11610*/  LOP3.LUT P2, RZ, R16, 0x1, RZ, 0xc0, !PT ;  /* 0x0000000110ff7812 */ /* 0x000fe2000784c0ff */
        /* <DEDUP_REMOVED lines=16> */
[----:B------:R-:W0:Y:S01]  /*11720*/  SHFL.IDX PT, R2, R25, RZ, 0x181f ;  /* 0x00181fff19027589 */ /* 0x000e2200000e0000 */
[----:B------:R-:W-:-:S03]  /*11730*/  IMAD.IADD R4, R17, 0x1, R4 ;  /* 0x0000000111047824 */ /* 0x000fc600078e0204 */
[----:B------:R-:W2:Y:S01]  /*11740*/  SHFL.IDX PT, R3, R27, RZ, 0x181f ;  /* 0x00181fff1b037589 */ /* 0x000ea200000e0000 */
[----:B0-----:R-:W-:-:S05]  /*11750*/  IADD3 R2, P0, R30, R2, RZ ;  /* 0x000000021e027210 */ /* 0x001fca0007f1e0ff */
[----:B--2---:R-:W-:-:S05]  /*11760*/  IMAD.X R3, RZ, RZ, R3, P0 ;  /* 0x000000ffff037224 */ /* 0x004fca00000e0603 */
[----:B------:R-:W-:Y:S01]  /*11770*/  @!PT LDS RZ, [RZ] ;  /* 0x00000000fffff984 */ /* 0x000fe20000000800 */
[----:B------:R-:W-:Y:S04]  /*11780*/  LDGSTS.E.BYPASS.LTC128B.128 [R4+0x10000], desc[UR52][R2.64], !P3 ;  /* 0x1000000002047fae */ /* 0x000fe8000d901d74 */
[----:B------:R0:W-:Y:S04]  /*11790*/  LDGSTS.E.BYPASS.LTC128B.128 [R4+0x12000], desc[UR52][R2.64+0x80], !P2 ;  /* 0x1200008002047fae */ /* 0x0001e8000d101d74 */
[----:B0-----:R-:W0:Y:S04]  /*117a0*/  SHFL.IDX PT, R2, R25, 0x1, 0x181f ;  /* 0x00381f0019027f89 */ /* 0x001e2800000e0000 */
[----:B------:R-:W2:Y:S01]  /*117b0*/  SHFL.IDX PT, R3, R27, 0x1, 0x181f ;  /* 0x00381f001b037f89 */ /* 0x000ea200000e0000 */
[----:B0-----:R-:W-:-:S05]  /*117c0*/  IADD3 R2, P0, R30, R2, RZ ;  /* 0x000000021e027210 */ /* 0x001fca0007f1e0ff */
[----:B--2---:R-:W-:-:S05]  /*117d0*/  IMAD.X R3, RZ, RZ, R3, P0 ;  /* 0x000000ffff037224 */ /* 0x004fca00000e0603 */
[----:B------:R-:W-:Y:S04]  /*117e0*/  LDGSTS.E.BYPASS.LTC128B.128 [R4+0x10800], desc[UR52][R2.64], !P3 ;  /* 0x1080000002047fae */ /* 0x000fe8000d901d74 */
[----:B------:R0:W-:Y:S04]  /*117f0*/  LDGSTS.E.BYPASS.LTC128B.128 [R4+0x12800], desc[UR52][R2.64+0x80], !P2 ;  /* 0x1280008002047fae */ /* 0x0001e8000d101d74 */
[----:B0-----:R-:W0:Y:S04]  /*11800*/  SHFL.IDX PT, R2, R25, 0x2, 0x181f ;  /* 0x00581f0019027f89 */ /* 0x001e2800000e0000 */
[----:B------:R-:W2:Y:S04]  /*11810*/  SHFL.IDX PT, R3, R27, 0x2, 0x181f ;  /* 0x00581f001b037f89 */ /* 0x000ea800000e0000 */
[----:B------:R-:W3:Y:S01]  /*11820*/  SHFL.IDX PT, R27, R27, 0x3, 0x181f ;  /* 0x00781f001b1b7f89 */ /* 0x000ee200000e0000 */
[----:B0-----:R-:W-:-:S05]  /*11830*/  IADD3 R2, P0, R30, R2, RZ ;  /* 0x000000021e027210 */ /* 0x001fca0007f1e0ff */
[----:B--2---:R-:W-:-:S05]  /*11840*/  IMAD.X R3, RZ, RZ, R3, P0 ;  /* 0x000000ffff037224 */ /* 0x004fca00000e0603 */
[----:B------:R-:W-:Y:S04]  /*11850*/  LDGSTS.E.BYPASS.LTC128B.128 [R4+0x11000], desc[UR52][R2.64], !P3 ;  /* 0x1100000002047fae */ /* 0x000fe8000d901d74 */
[----:B------:R0:W-:Y:S04]  /*11860*/  LDGSTS.E.BYPASS.LTC128B.128 [R4+0x13000], desc[UR52][R2.64+0x80], !P2 ;  /* 0x1300008002047fae */ /* 0x0001e8000d101d74 */
[----:B0--3--:R0:W2:Y:S02]  /*11870*/  SHFL.IDX PT, R2, R25, 0x3, 0x181f ;  /* 0x00781f0019027f89 */ /* 0x0090a400000e0000 */
.L_x_1377:
        /* <DEDUP_REMOVED lines=9> */
.L_x_1279:
        /* <DEDUP_REMOVED lines=11> */
.L_x_1280:
[----:B------:R2:W-:Y:S01]  /*119c0*/  SYNCS.ARRIVE.TRANS64.A1T0 RZ, [R0+URZ+0x28470], RZ ;  /* 0x028470ff00ff79a7 */ /* 0x0005e2000810003f */
[----:B------:R-:W-:Y:S05]  /*119d0*/  @!P3 BRA `(.L_x_1281) ;  /* 0x000000000004b947 */ /* 0x000fea0003800000 */
[----:B------:R-:W-:Y:S01]  /*119e0*/  BPT.TRAP 0x1 ;  /* 0x000000040000795c */ /* 0x000fe20000300000 */
.L_x_1281:
[----:B------:R-:W3:Y:S01]  /*119f0*/  SYNCS.PHASECHK.TRANS64.TRYWAIT P0, [R0+URZ+0x28440], R20 ;  /* 0x02844014000075a7 */ /* 0x000ee2000800017f */
[----:B------:R-:W-:Y:S04]  /*11a00*/  BSSY B0, `(.L_x_1282) ;  /* 0x0000002000007945 */ /* 0x000fe80003800000 */
[----:B---3--:R-:W-:Y:S05]  /*11a10*/  @!P0 BRA `(.L_x_1283) ;  /* 0x0000003400808947 */ /* 0x008fea0003800000 */
.L_x_1378:
[----:B------:R-:W-:Y:S05]  /*11a20*/  BSYNC B0 ;  /* 0x0000000000007941 */ /* 0x000fea0003800000 */
.L_x_1282:
        /* <DEDUP_REMOVED lines=20> */
[----:B------:R-:W-:Y:S08]  /*11b70*/  BRA.DIV UR4, `(.L_x_1284) ;  /* 0x00000036043c7947 */ /* 0x000ff0000b800000 */
[----:B------:R-:W4:Y:S04]  /*11b80*/  SHFL.IDX PT, R14, R9, RZ, 0x181f ;  /* 0x00181fff090e7589 */ /* 0x000f2800000e0000 */
[----:B------:R-:W5:Y:S04]  /*11b90*/  SHFL.IDX PT, R3, R10, RZ, 0x181f ;  /* 0x00181fff0a037589 */ /* 0x000f6800000e0000 */
[----:B------:R-:W-:Y:S01]  /*11ba0*/  SHFL.IDX PT, R7, R10, 0x1, 0x181f ;  /* 0x00381f000a077f89 */ /* 0x000fe200000e0000 */
[----:B----4-:R-:W-:-:S03]  /*11bb0*/  IADD3 R2, P0, R30, R14, RZ ;  /* 0x0000000e1e027210 */ /* 0x010fc60007f1e0ff */
[----:B------:R-:W4:Y:S02]  /*11bc0*/  SHFL.IDX PT, R14, R9, 0x1, 0x181f ;  /* 0x00381f00090e7f89 */ /* 0x000f2400000e0000 */
[----:B-----5:R-:W-:-:S05]  /*11bd0*/  IMAD.X R3, RZ, RZ, R3, P0 ;  /* 0x000000ffff037224 */ /* 0x020fca00000e0603 */
[----:B------:R-:W-:Y:S04]  /*11be0*/  LDGSTS.E.BYPASS.LTC128B.128 [R4+0x20000], desc[UR52][R2.64], !P3 ;  /* 0x2000000002047fae */ /* 0x000fe8000d901d74 */
[----:B------:R5:W-:Y:S01]  /*11bf0*/  LDGSTS.E.BYPASS.LTC128B.128 [R4+0x22000], desc[UR52][R2.64+0x80], !P2 ;  /* 0x2200008002047fae */ /* 0x000be2000d101d74 */
[----:B----4-:R-:W-:-:S03]  /*11c00*/  IADD3 R6, P0, R30, R14, RZ ;  /* 0x0000000e1e067210 */ /* 0x010fc60007f1e0ff */
[----:B-----5:R-:W-:Y:S04]  /*11c10*/  SHFL.IDX PT, R3, R10, 0x2, 0x181f ;  /* 0x00581f000a037f89 */ /* 0x020fe800000e0000 */
[----:B------:R-:W4:Y:S01]  /*11c20*/  SHFL.IDX PT, R14, R9, 0x2, 0x181f ;  /* 0x00581f00090e7f89 */ /* 0x000f2200000e0000 */
[----:B------:R-:W-:-:S03]  /*11c30*/  IMAD.X R7, RZ, RZ, R7, P0 ;  /* 0x000000ffff077224 */ /* 0x000fc600000e0607 */
[----:B------:R-:W0:Y:S04]  /*11c40*/  SHFL.IDX PT, R10, R10, 0x3, 0x181f ;  /* 0x00781f000a0a7f89 */ /* 0x000e2800000e0000 */
[----:B------:R0:W-:Y:S04]  /*11c50*/  LDGSTS.E.BYPASS.LTC128B.128 [R4+0x20800], desc[UR52][R6.64], !P3 ;  /* 0x2080000006047fae */ /* 0x0001e8000d901d74 */
[----:B------:R0:W-:Y:S01]  /*11c60*/  LDGSTS.E.BYPASS.LTC128B.128 [R4+0x22800], desc[UR52][R6.64+0x80], !P2 ;  /* 0x2280008006047fae */ /* 0x0001e2000d101d74 */
[----:B----4-:R-:W-:-:S03]  /*11c70*/  IADD3 R2, P0, R30, R14, RZ ;  /* 0x0000000e1e027210 */ /* 0x010fc60007f1e0ff */
[----:B------:R4:W0:Y:S02]  /*11c80*/  SHFL.IDX PT, R14, R9, 0x3, 0x181f ;  /* 0x00781f00090e7f89 */ /* 0x00082400000e0000 */
[----:B------:R-:W-:-:S05]  /*11c90*/  IMAD.X R3, RZ, RZ, R3, P0 ;  /* 0x000000ffff037224 */ /* 0x000fca00000e0603 */
[----:B------:R4:W-:Y:S04]  /*11ca0*/  LDGSTS.E.BYPASS.LTC128B.128 [R4+0x21000], desc[UR52][R2.64], !P3 ;  /* 0x2100000002047fae */ /* 0x0009e8000d901d74 */
[----:B------:R4:W-:Y:S02]  /*11cb0*/  LDGSTS.E.BYPASS.LTC128B.128 [R4+0x23000], desc[UR52][R2.64+0x80], !P2 ;  /* 0x2300008002047fae */ /* 0x0009e4000d101d74 */
.L_x_1388:
[----:B0---4-:R-:W-:-:S05]  /*11cc0*/  IADD3 R2, P0, R30, R14, RZ ;  /* 0x0000000e1e027210 */ /* 0x011fca0007f1e0ff */
        /* <DEDUP_REMOVED lines=8> */
.L_x_1285:
        /* <DEDUP_REMOVED lines=11> */
.L_x_1286:
[----:B------:R1:W-:Y:S02]  /*11e00*/  SYNCS.ARRIVE.TRANS64.A1T0 RZ, [R0+URZ+0x28430], RZ ;  /* 0x028430ff00ff79a7 */ /* 0x0003e4000810003f */
[----:B-123--:R-:W-:-:S05]  /*11e10*/  IMAD.U32 R0, RZ, RZ, UR48 ;  /* 0x00000030ff007e24 */ /* 0x00efca000f8e00ff */
[----:B------:R-:W-:-:S13]  /*11e20*/  ISETP.NE.AND P0, PT, R0, 0x3, PT ;  /* 0x000000030000780c */ /* 0x000fda0003f05270 */
[----:B------:R-:W-:Y:S05]  /*11e30*/  @!P0 BRA `(.L_x_1287) ;  /* 0x0000000000048947 */ /* 0x000fea0003800000 */
[----:B------:R-:W-:Y:S01]  /*11e40*/  BPT.TRAP 0x1 ;  /* 0x000000040000795c */ /* 0x000fe20000300000 */
.L_x_1287:
[----:B------:R-:W-:Y:S01]  /*11e50*/  LOP3.LUT R3, R8, 0x1, RZ, 0x3c, !PT ;  /* 0x0000000108037812 */ /* 0x000fe200078e3cff */
[----:B------:R-:W-:Y:S01]  /*11e60*/  IMAD R0, R5, 0x8, R17 ;  /* 0x0000000805007824 */ /* 0x000fe200078e0211 */
[----:B------:R-:W-:Y:S02]  /*11e70*/  BSSY B0, `(.L_x_1288) ;  /* 0x0000004000007945 */ /* 0x000fe40003800000 */
[----:B------:R-:W-:-:S04]  /*11e80*/  SHF.L.U32 R3, R3, 0x1f, RZ ;  /* 0x0000001f03037819 */ /* 0x000fc800000006ff */
[----:B------:R-:W0:Y:S02]  /*11e90*/  SYNCS.PHASECHK.TRANS64.TRYWAIT P2, [R0+URZ+0x28470], R3 ;  /* 0x02847003000075a7 */ /* 0x000e24000804017f */
[----:B0-----:R-:W-:Y:S05]  /*11ea0*/  @!P2 BRA `(.L_x_1289) ;  /* 0x000000340084a947 */ /* 0x001fea0003800000 */
.L_x_1389:
[----:B------:R-:W-:Y:S05]  /*11eb0*/  BSYNC B0 ;  /* 0x0000000000007941 */ /* 0x000fea0003800000 */
.L_x_1288:
[----:B------:R-:W-:-:S05]  /*11ec0*/  IMAD.U32 R2, RZ, RZ, UR49 ;  /* 0x00000031ff027e24 */ /* 0x000fca000f8e00ff */
[----:B------:R-:W-:-:S13]  /*11ed0*/  ISETP.NE.AND P2, PT, R2, 0x3, PT ;  /* 0x000000030200780c */ /* 0x000fda0003f45270 */
[----:B------:R-:W-:Y:S05]  /*11ee0*/  @!P2 BRA `(.L_x_1290) ;  /* 0x000000000004a947 */ /* 0x000fea0003800000 */
[----:B------:R-:W-:Y:S01]  /*11ef0*/  BPT.TRAP 0x1 ;  /* 0x000000040000795c */ /* 0x000fe20000300000 */
.L_x_1290:
[----:B------:R-:W-:Y:S01]  /*11f00*/  SHF.L.U32 R7, R8, 0x1f, RZ ;  /* 0x0000001f08077819 */ /* 0x000fe200000006ff */
[----:B0-----:R-:W-:-:S03]  /*11f10*/  IMAD.SHL.U32 R3, R5, 0x4000, RZ ;  /* 0x0000400005037824 */ /* 0x001fc600078e00ff */
[----:B------:R-:W0:Y:S02]  /*11f20*/  SYNCS.PHASECHK.TRANS64.TRYWAIT P2, [R0+URZ+0x28460], R7 ;  /* 0x02846007000075a7 */ /* 0x000e24000804017f */
[----:B0-----:R-:W-:Y:S05]  /*11f30*/  @!P2 BRA `(.L_x_1291) ;  /* 0x000000340074a947 */ /* 0x001fea0003800000 */
.L_x_1390:
[----:B------:R-:W-:Y:S01]  /*11f40*/  LOP3.LUT R2, R3, R22, RZ, 0xfc, !PT ;  /* 0x0000001603027212 */ /* 0x000fe200078efcff */
[----:B------:R-:W-:Y:S05]  /*11f50*/  WARPSYNC.ALL ;  /* 0x0000000000007948 */ /* 0x000fea0003800000 */
[C---:B------:R-:W-:Y:S01]  /*11f60*/  IMAD.IADD R14, R17.reuse, 0x1, R2 ;  /* 0x00000001110e7824 */ /* 0x040fe200078e0202 */
[----:B------:R-:W-:Y:S01]  /*11f70*/  IADD3 R2, R17, R34, R3 ;  /* 0x0000002211027210 */ /* 0x000fe20007ffe003 */
[----:B------:R-:W-:Y:S01]  /*11f80*/  IMAD.U32 R27, RZ, RZ, UR49 ;  /* 0x00000031ff1b7e24 */ /* 0x000fe2000f8e00ff */
[----:B------:R-:W-:Y:S02]  /*11f90*/  IADD3 R20, R28, R3, R29 ;  /* 0x000000031c147210 */ /* 0x000fe40007ffe01d */
[----:B0-----:R-:W0:Y:S02]  /*11fa0*/  LDSM.16.MT88.4 R4, [R14+0x10000] ;  /* 0x010000000e04783b */ /* 0x001e240000004200 */
[----:B------:R-:W-:-:S02]  /*11fb0*/  ISETP.NE.AND P2, PT, R27, 0x3, PT ;  /* 0x000000031b00780c */ /* 0x000fc40003f45270 */
[C-C-:B0-----:R-:W-:Y:S02]  /*11fc0*/  PRMT R8, R4.reuse, 0x6420, R5.reuse ;  /* 0x0000642004087816 */ /* 0x141fe40000000005 */
        /* <DEDUP_REMOVED lines=29> */
[----:B0-----:R-:W-:Y:S01]  /*121a0*/  IADD3 R12, R29, R3, R36 ;  /* 0x000000031d0c7210 */ /* 0x001fe20007ffe024 */
[----:B------:R-:W-:-:S04]  /*121b0*/  VIADD R3, R3, 0x3000 ;  /* 0x0000300003037836 */ /* 0x000fc80000000000 */
        /* <DEDUP_REMOVED lines=8> */
[----:B------:R-:W-:Y:S02]  /*12240*/  PRMT R5, R8, 0x7531, R9 ;  /* 0x0000753108057816 */ /* 0x000fe40000000009 */
[----:B------:R-:W-:Y:S02]  /*12250*/  LOP3.LUT R8, R3, R22, RZ, 0xfc, !PT ;  /* 0x0000001603087212 */ /* 0x000fe400078efcff */
[C-C-:B------:R-:W-:Y:S02]  /*12260*/  PRMT R6, R10.reuse, 0x6420, R11.reuse ;  /* 0x000064200a067816 */ /* 0x140fe4000000000b */
        /* <DEDUP_REMOVED lines=9> */
[----:B------:R0:W-:Y:S02]  /*12300*/  STSM.16.M88.4 [R12+0x2000], R4 ;  /* 0x002000040c007844 */ /* 0x0001e40000000200 */
[C-C-:B0-----:R-:W-:Y:S02]  /*12310*/  PRMT R4, R8.reuse, 0x6420, R9.reuse ;  /* 0x0000642008047816 */ /* 0x141fe40000000009 */
[----:B------:R-:W-:-:S02]  /*12320*/  PRMT R5, R8, 0x7531, R9 ;  /* 0x0000753108057816 */ /* 0x000fc40000000009 */
        /* <DEDUP_REMOVED lines=11> */
.L_x_1292:
[----:B-1----:R1:W-:Y:S01]  /*123e0*/  SYNCS.ARRIVE.TRANS64.A1T0 RZ, [R0+URZ+0x28450], RZ ;  /* 0x028450ff00ff79a7 */ /* 0x0023e2000810003f */
[----:B------:R-:W-:Y:S06]  /*123f0*/  BAR.SYNC.DEFER_BLOCKING 0x2, 0x80 ;  /* 0x0082000000007b1d */ /* 0x000fec0000010000 */
[----:B------:R-:W-:Y:S05]  /*12400*/  @!P0 BRA `(.L_x_1293) ;  /* 0x0000000000048947 */ /* 0x000fea0003800000 */
[----:B------:R-:W-:Y:S01]  /*12410*/  BPT.TRAP 0x1 ;  /* 0x000000040000795c */ /* 0x000fe20000300000 */
.L_x_1293:
[----:B-1----:R-:W-:Y:S02]  /*12420*/  VIADD R0, R0, 0x28480 ;  /* 0x0002848000007836 */ /* 0x002fe40000000000 */
[----:B------:R-:W-:Y:S02]  /*12430*/  IMAD.MOV.U32 R8, RZ, RZ, R23 ;  /* 0x000000ffff087224 */ /* 0x000fe400078e0017 */
[----:B0-----:R-:W-:Y:S01]  /*12440*/  IMAD.MOV.U32 R5, RZ, RZ, R19 ;  /* 0x000000ffff057224 */ /* 0x001fe200078e0013 */
[----:B------:R-:W-:-:S04]  /*12450*/  PRMT R0, R33, 0x654, R0 ;  /* 0x0000065421007816 */ /* 0x000fc80000000000 */
[----:B------:R1:W-:Y:S01]  /*12460*/  SYNCS.ARRIVE.TRANS64.RED.A1T0 RZ, [R0+URZ], RZ ;  /* 0x000000ff00ff79a7 */ /* 0x0003e2000810043f */
[----:B------:R-:W-:Y:S05]  /*12470*/  @P1 BRA `(.L_x_1294) ;  /* 0xffffffec00801947 */ /* 0x000fea000383ffff */
.L_x_1274:
[----:B01----:R-:W0:Y:S01]  /*12480*/  S2R R0, SR_TID.X ;  /* 0x0000000000007919 */ /* 0x003e220000002100 */
[----:B------:R-:W-:Y:S01]  /*12490*/  BSSY B0, `(.L_x_1295) ;  /* 0x0000012000007945 */ /* 0x000fe20003800000 */
[----:B------:R-:W-:Y:S01]  /*124a0*/  IMAD.U32 R6, RZ, RZ, UR48 ;  /* 0x00000030ff067e24 */ /* 0x000fe2000f8e00ff */
        /* <DEDUP_REMOVED lines=15> */
[----:B------:R0:W-:Y:S02]  /*125a0*/  STL [R1], R0 ;  /* 0x0000000001007387 */ /* 0x0001e40000100800 */
.L_x_1296:
[----:B------:R-:W-:Y:S05]  /*125b0*/  BSYNC B0 ;  /* 0x0000000000007941 */ /* 0x000fea0003800000 */
.L_x_1295:
[----:B------:R-:W-:-:S13]  /*125c0*/  ISETP.NE.AND P1, PT, R6, 0x3, PT ;  /* 0x000000030600780c */ /* 0x000fda0003f25270 */
[----:B------:R-:W-:Y:S05]  /*125d0*/  @!P1 BRA `(.L_x_1297) ;  /* 0x0000000000049947 */ /* 0x000fea0003800000 */
[----:B------:R-:W-:Y:S01]  /*125e0*/  BPT.TRAP 0x1 ;  /* 0x000000040000795c */ /* 0x000fe20000300000 */
.L_x_1297:
[----:B------:R-:W-:Y:S01]  /*125f0*/  LOP3.LUT R3, R23, 0x1, RZ, 0x3c, !PT ;  /* 0x0000000117037812 */ /* 0x000fe200078e3cff */
[----:B------:R-:W-:Y:S01]  /*12600*/  IMAD R2, R19, 0x8, R17 ;  /* 0x0000000813027824 */ /* 0x000fe200078e0211 */
[----:B------:R-:W-:Y:S02]  /*12610*/  BSSY B0, `(.L_x_1298) ;  /* 0x0000004000007945 */ /* 0x000fe40003800000 */
[----:B------:R-:W-:-:S04]  /*12620*/  SHF.L.U32 R3, R3, 0x1f, RZ ;  /* 0x0000001f03037819 */ /* 0x000fc800000006ff */
[----:B------:R-:W1:Y:S02]  /*12630*/  SYNCS.PHASECHK.TRANS64.TRYWAIT P2, [R2+URZ+0x28470], R3 ;  /* 0x02847003020075a7 */ /* 0x000e64000804017f */
[----:B-1----:R-:W-:Y:S05]  /*12640*/  @!P2 BRA `(.L_x_1299) ;  /* 0x0000002c00c4a947 */ /* 0x002fea0003800000 */
.L_x_1391:
[----:B------:R-:W-:Y:S05]  /*12650*/  BSYNC B0 ;  /* 0x0000000000007941 */ /* 0x000fea0003800000 */
.L_x_1298:
[----:B0-----:R-:W-:-:S05]  /*12660*/  IMAD.U32 R0, RZ, RZ, UR49 ;  /* 0x00000031ff007e24 */ /* 0x001fca000f8e00ff */
[----:B------:R-:W-:-:S13]  /*12670*/  ISETP.NE.AND P2, PT, R0, 0x3, PT ;  /* 0x000000030000780c */ /* 0x000fda0003f45270 */
[----:B------:R-:W-:Y:S05]  /*12680*/  @!P2 BRA `(.L_x_1300) ;  /* 0x000000000004a947 */ /* 0x000fea0003800000 */
[----:B------:R-:W-:Y:S01]  /*12690*/  BPT.TRAP 0x1 ;  /* 0x000000040000795c */ /* 0x000fe20000300000 */
.L_x_1300:
[----:B-1----:R-:W-:-:S04]  /*126a0*/  SHF.L.U32 R3, R23, 0x1f, RZ ;  /* 0x0000001f17037819 */ /* 0x002fc800000006ff */
[----:B------:R-:W0:Y:S02]  /*126b0*/  SYNCS.PHASECHK.TRANS64.TRYWAIT P2, [R2+URZ+0x28460], R3 ;  /* 0x02846003020075a7 */ /* 0x000e24000804017f */
[----:B0-----:R-:W-:Y:S05]  /*126c0*/  @!P2 BRA `(.L_x_1301) ;  /* 0x0000002c00b8a947 */ /* 0x001fea0003800000 */
.L_x_1392:
[----:B------:R-:W-:Y:S01]  /*126d0*/  IMAD.SHL.U32 R18, R19, 0x4000, RZ ;  /* 0x0000400013127824 */ /* 0x000fe200078e00ff */
[----:B------:R-:W-:Y:S05]  /*126e0*/  WARPSYNC.ALL ;  /* 0x0000000000007948 */ /* 0x000fea0003800000 */
[----:B------:R-:W-:Y:S01]  /*126f0*/  LOP3.LUT R0, R18, R22, RZ, 0xfc, !PT ;  /* 0x0000001612007212 */ /* 0x000fe200078efcff */
[----:B------:R-:W-:Y:S01]  /*12700*/  IMAD.U32 R24, RZ, RZ, UR49 ;  /* 0x00000031ff187e24 */ /* 0x000fe2000f8e00ff */
[----:B0-----:R-:W-:Y:S02]  /*12710*/  IADD3 R3, R17, R34, R18 ;  /* 0x0000002211037210 */ /* 0x001fe40007ffe012 */
[-C--:B------:R-:W-:Y:S01]  /*12720*/  IADD3 R21, R29, R18.reuse, R36 ;  /* 0x000000121d157210 */ /* 0x080fe20007ffe024 */
[----:B------:R-:W-:Y:S01]  /*12730*/  IMAD.IADD R6, R17, 0x1, R0 ;  /* 0x0000000111067824 */ /* 0x000fe200078e0200 */
[----:B------:R-:W-:Y:S01]  /*12740*/  IADD3 R0, R28, R18, R29 ;  /* 0x000000121c007210 */ /* 0x000fe20007ffe01d */
[----:B------:R-:W-:Y:S01]  /*12750*/  LDSM.16.MT88.4 R8, [R3+0x10000] ;  /* 0x010000000308783b */ /* 0x000fe20000004200 */
[----:B------:R-:W-:Y:S01]  /*12760*/  ISETP.NE.AND P2, PT, R24, 0x3, PT ;  /* 0x000000031800780c */ /* 0x000fe20003f45270 */
[----:B------:R-:W-:-:S02]  /*12770*/  IMAD.IADD R28, R28, 0x1, R21 ;  /* 0x000000011c1c7824 */ /* 0x000fc400078e0215 */
[----:B------:R-:W0:Y:S02]  /*12780*/  LDSM.16.MT88.4 R4, [R6+0x10000] ;  /* 0x010000000604783b */ /* 0x000e240000004200 */
[C-C-:B0-----:R-:W-:Y:S02]  /*12790*/  PRMT R12, R4.reuse, 0x6420, R5.reuse ;  /* 0x00006420040c7816 */ /* 0x141fe40000000005 */
[----:B------:R-:W-:Y:S02]  /*127a0*/  PRMT R13, R4, 0x7531, R5 ;  /* 0x00007531040d7816 */ /* 0x000fe40000000005 */
[C-C-:B------:R-:W-:Y:S02]  /*127b0*/  PRMT R4, R8.reuse, 0x6420, R9.reuse ;  /* 0x0000642008047816 */ /* 0x140fe40000000009 */
[----:B------:R-:W-:Y:S01]  /*127c0*/  PRMT R5, R8, 0x7531, R9 ;  /* 0x0000753108057816 */ /* 0x000fe20000000009 */
[----:B------:R-:W-:Y:S01]  /*127d0*/  VIADD R9, R18, 0x2000 ;  /* 0x0000200012097836 */ /* 0x000fe20000000000 */
[----:B------:R-:W-:-:S02]  /*127e0*/  PRMT R14, R6, 0x6420, R7 ;  /* 0x00006420060e7816 */ /* 0x000fc40000000007 */
[----:B------:R-:W-:Y:S02]  /*127f0*/  PRMT R15, R6, 0x7531, R7 ;  /* 0x00007531060f7816 */ /* 0x000fe40000000007 */
[----:B------:R-:W-:Y:S02]  /*12800*/  LOP3.LUT R8, R9, R22, RZ, 0xfc, !PT ;  /* 0x0000001609087212 */ /* 0x000fe400078efcff */
[C-C-:B------:R-:W-:Y:S01]  /*12810*/  PRMT R6, R10.reuse, 0x6420, R11.reuse ;  /* 0x000064200a067816 */ /* 0x140fe2000000000b */
[----:B------:R-:W-:Y:S01]  /*12820*/  STSM.16.M88.4 [R0], R12 ;  /* 0x0000000c00007844 */ /* 0x000fe20000000200 */
[----:B------:R-:W-:Y:S01]  /*12830*/  PRMT R7, R10, 0x7531, R11 ;  /* 0x000075310a077816 */ /* 0x000fe2000000000b */
[----:B------:R-:W-:-:S04]  /*12840*/  IMAD.IADD R20, R17, 0x1, R8 ;  /* 0x0000000111147824 */ /* 0x000fc800078e0208 */
[----:B------:R-:W-:Y:S04]  /*12850*/  STSM.16.M88.4 [R0+0x1000], R4 ;  /* 0x0010000400007844 */ /* 0x000fe80000000200 */
[----:B------:R-:W0:Y:S04]  /*12860*/  LDSM.16.MT88.4 R4, [R20+0x10000] ;  /* 0x010000001404783b */ /* 0x000e280000004200 */
        /* <DEDUP_REMOVED lines=8> */
[----:B------:R-:W-:Y:S02]  /*128f0*/  LOP3.LUT R8, R9, R22, RZ, 0xfc, !PT ;  /* 0x0000001609087212 */ /* 0x000fe400078efcff */
[C-C-:B------:R-:W-:Y:S01]  /*12900*/  PRMT R6, R10.reuse, 0x6420, R11.reuse ;  /* 0x000064200a067816 */ /* 0x140fe2000000000b */
[----:B------:R-:W-:Y:S01]  /*12910*/  STSM.16.M88.4 [R0+0x2000], R12 ;  /* 0x0020000c00007844 */ /* 0x000fe20000000200 */
        /* <DEDUP_REMOVED lines=38> */
.L_x_1302:
[----:B-1----:R1:W-:Y:S01]  /*12b80*/  SYNCS.ARRIVE.TRANS64.A1T0 RZ, [R2+URZ+0x28450], RZ ;  /* 0x028450ff02ff79a7 */ /* 0x0023e2000810003f */
[----:B------:R-:W-:Y:S06]  /*12b90*/  BAR.SYNC.DEFER_BLOCKING 0x2, 0x80 ;  /* 0x0082000000007b1d */ /* 0x000fec0000010000 */
[----:B------:R-:W-:Y:S05]  /*12ba0*/  @!P1 BRA `(.L_x_1303) ;  /* 0x0000000000049947 */ /* 0x000fea0003800000 */
[----:B------:R-:W-:Y:S01]  /*12bb0*/  BPT.TRAP 0x1 ;  /* 0x000000040000795c */ /* 0x000fe20000300000 */
.L_x_1303:
        /* <DEDUP_REMOVED lines=8> */
.L_x_1246:
[----:B------:R-:W-:Y:S05]  /*12c40*/  BSYNC B7 ;  /* 0x0000000000077941 */ /* 0x000fea0003800000 */
.L_x_1244:
[----:B-1----:R1:W5:Y:S01]  /*12c50*/  LDL R2, [R1] ;  /* 0x0000000001027983 */ /* 0x0023620000100800 */
[----:B------:R-:W-:-:S13]  /*12c60*/  LOP3.LUT P1, RZ, R16, 0x200, RZ, 0xc0, !PT ;  /* 0x0000020010ff7812 */ /* 0x000fda000782c0ff */
[----:B-1----:R-:W-:Y:S05]  /*12c70*/  @!P1 BRA `(.L_x_1304) ;  /* 0x0000000000249947 */ /* 0x002fea0003800000 */
[----:B------:R-:W1:Y:S08]  /*12c80*/  S2UR UR4, SR_CgaCtaId ;  /* 0x00000000000479c3 */ /* 0x000e700000008800 */
[----:B------:R-:W-:Y:S01]  /*12c90*/  BAR.SYNC.DEFER_BLOCKING 0x5, 0x180 ;  /* 0x0146000000007b1d */ /* 0x000fe20000010000 */
[----:B--2---:R-:W-:Y:S01]  /*12ca0*/  MOV R0, 0x400 ;  /* 0x0000040000007802 */ /* 0x004fe20000000f00 */
[----:B-1----:R-:W-:-:S05]  /*12cb0*/  IMAD.U32 R33, RZ, RZ, UR4 ;  /* 0x00000004ff217e24 */ /* 0x002fca000f8e00ff */
[----:B------:R-:W-:-:S05]  /*12cc0*/  LEA R17, R33, R0, 0x18 ;  /* 0x0000000021117211 */ /* 0x000fca00078ec0ff */
[----:B-----5:R-:W1:Y:S04]  /*12cd0*/  LDS R2, [R17+0x284d0] ;  /* 0x0284d00011027984 */ /* 0x020e680000000800 */
[----:B-1----:R1:W-:Y:S01]  /*12ce0*/  STL [R1], R2 ;  /* 0x0000000201007387 */ /* 0x0023e20000100800 */
[----:B------:R-:W-:Y:S06]  /*12cf0*/  BAR.ARV 0x4, 0x180 ;  /* 0x0106000000007b1d */ /* 0x000fec0000002000 */
[----:B------:R-:W-:Y:S05]  /*12d00*/  BRA `(.L_x_1305) ;  /* 0x0000000000207947 */ /* 0x000fea0003800000 */
.L_x_1304:
[----:B------:R-:W1:Y:S01]  /*12d10*/  @!P0 S2R R33, SR_CgaCtaId ;  /* 0x0000000000218919 */ /* 0x000e620000008800 */
[----:B--2---:R-:W-:Y:S01]  /*12d20*/  @!P0 MOV R0, 0x400 ;  /* 0x0000040000008802 */ /* 0x004fe20000000f00 */
[----:B------:R-:W-:Y:S03]  /*12d30*/  BAR.SYNC.DEFER_BLOCKING 0x4, 0x180 ;  /* 0x0106000000007b1d */ /* 0x000fe60000010000 */
[----:B-1----:R-:W-:-:S03]  /*12d40*/  @!P0 LEA R17, R33, R0, 0x18 ;  /* 0x0000000021118211 */ /* 0x002fc600078ec0ff */
[----:B-----5:R-:W1:Y:S04]  /*12d50*/  SHFL.IDX PT, R0, R2, RZ, 0x1f ;  /* 0x00001fff02007589 */ /* 0x020e6800000e0000 */
[----:B------:R2:W-:Y:S04]  /*12d60*/  @!P0 STS [R17+0x284d0], R2 ;  /* 0x0284d00211008388 */ /* 0x0005e80000000800 */
[----:B-1----:R2:W-:Y:S01]  /*12d70*/  STL [R1], R0 ;  /* 0x0000000001007387 */ /* 0x0025e20000100800 */
[----:B------:R-:W-:Y:S06]  /*12d80*/  BAR.ARV 0x5, 0x180 ;  /* 0x0146000000007b1d */ /* 0x000fec0000002000 */
.L_x_1305:
[----:B--2---:R-:W2:Y:S01]  /*12d90*/  LDL R0, [R1] ;  /* 0x0000000001007983 */ /* 0x004ea20000100800 */
[----:B------:R-:W-:Y:S02]  /*12da0*/  ULDC UR4, c[0x0][0xc38] ;  /* 0x00030e0000047ab9 */ /* 0x000fe40000000800 */
[----:B--2---:R-:W-:-:S13]  /*12db0*/  ISETP.GE.AND P0, PT, R0, UR4, PT ;  /* 0x0000000400007c0c */ /* 0x004fda000bf06270 */
[----:B------:R-:W-:Y:S05]  /*12dc0*/  @!P0 BRA `(.L_x_1306) ;  /* 0xffffffbc002c8947 */ /* 0x000fea000383ffff */
.L_x_1235:
[----:B------:R-:W2:Y:S01]  /*12dd0*/  LDL.LU R0, [R1+0x4] ;  /* 0x0000040001007983 */ /* 0x000ea20000300800 */
[----:B------:R-:W-:Y:S01]  /*12de0*/  BSSY B0, `(.L_x_1307) ;  /* 0x000000b000007945 */ /* 0x000fe20003800000 */
[----:B0-----:R-:W0:Y:S01]  /*12df0*/  S2R R5, SR_CgaCtaId ;  /* 0x0000000000057919 */ /* 0x001e220000008800 */
[----:B--2---:R-:W-:-:S05]  /*12e00*/  VIADD R0, R0, 0x1 ;  /* 0x0000000100007836 */ /* 0x004fca0000000000 */
        /* <DEDUP_REMOVED lines=8> */
.L_x_1393:
[----:B------:R-:W-:Y:S05]  /*12e90*/  BSYNC B0 ;  /* 0x0000000000007941 */ /* 0x000fea0003800000 */
.L_x_1307:
[----:B------:R-:W-:-:S03]  /*12ea0*/  UMOV UR4, 0xffffffff ;  /* 0xffffffff00047882 */ /* 0x000fc60000000000 */
[----:B------:R-:W-:Y:S05]  /*12eb0*/  BRA.DIV UR4, `(.L_x_1309) ;  /* 0x0000002604e47947 */ /* 0x000fea000b800000 */
[----:B0-----:R-:W0:Y:S02]  /*12ec0*/  S2R R0, SR_TID.X ;  /* 0x0000000000007919 */ /* 0x001e240000002100 */
[----:B0-----:R-:W-:-:S04]  /*12ed0*/  SHF.R.U32.HI R0, RZ, 0x5, R0 ;  /* 0x00000005ff007819 */ /* 0x001fc80000011600 */
[----:B------:R-:W-:-:S05]  /*12ee0*/  LOP3.LUT R0, R0, 0x3, RZ, 0xc0, !PT ;  /* 0x0000000300007812 */ /* 0x000fca00078ec0ff */
[----:B------:R0:W1:Y:S02]  /*12ef0*/  SHFL.IDX PT, R14, R0, RZ, 0x1f ;  /* 0x00001fff000e7589 */ /* 0x00006400000e0000 */
.L_x_1396:
[----:B-1----:R-:W-:Y:S01]  /*12f00*/  ISETP.NE.AND P0, PT, R14, RZ, PT ;  /* 0x000000ff0e00720c */ /* 0x002fe20003f05270 */
[----:B------:R-:W-:-:S12]  /*12f10*/  BSSY B0, `(.L_x_1310) ;  /* 0x000002c000007945 */ /* 0x000fd80003800000 */
[----:B------:R-:W-:Y:S05]  /*12f20*/  @P0 BRA `(.L_x_1311) ;  /* 0x0000000000a80947 */ /* 0x000fea0003800000 */
[----:B------:R-:W-:-:S03]  /*12f30*/  UMOV UR4, 0xffffffff ;  /* 0xffffffff00047882 */ /* 0x000fc60000000000 */
[----:B------:R-:W-:Y:S05]  /*12f40*/  BRA.DIV UR4, `(.L_x_1312) ;  /* 0x0000002604f47947 */ /* 0x000fea000b800000 */
[----:B------:R-:W-:-:S13]  /*12f50*/  ELECT P6, URZ, PT ;  /* 0x00000000003f782f */ /* 0x000fda00038c0000 */
.L_x_1399:
[----:B------:R-:W-:Y:S05]  /*12f60*/  @!P6 BRA `(.L_x_1311) ;  /* 0x000000000098e947 */ /* 0x000fea0003800000 */
[----:B------:R-:W-:-:S06]  /*12f70*/  ULOP3.LUT UR4, UR36, 0x2, URZ, 0xfc, !UPT ;  /* 0x0000000224047892 */ /* 0x000fcc000f8efc3f */
[----:B0-----:R-:W-:-:S05]  /*12f80*/  IMAD.U32 R0, RZ, RZ, UR4 ;  /* 0x00000004ff007e24 */ /* 0x001fca000f8e00ff */
[----:B------:R-:W-:-:S13]  /*12f90*/  ISETP.NE.AND P0, PT, R0, 0x3, PT ;  /* 0x000000030000780c */ /* 0x000fda0003f05270 */
[----:B------:R-:W-:Y:S05]  /*12fa0*/  @!P0 BRA `(.L_x_1313) ;  /* 0x0000000000048947 */ /* 0x000fea0003800000 */
[----:B------:R-:W-:Y:S01]  /*12fb0*/  BPT.TRAP 0x1 ;  /* 0x000000040000795c */ /* 0x000fe20000300000 */
.L_x_1313:
[----:B------:R-:W-:Y:S01]  /*12fc0*/  IMAD R3, R19, 0x8, R5 ;  /* 0x0000000813037824 */ /* 0x000fe200078e0205 */
[----:B------:R-:W-:Y:S01]  /*12fd0*/  SHF.L.U32 R2, R23, 0x1f, RZ ;  /* 0x0000001f17027819 */ /* 0x000fe200000006ff */
[----:B------:R-:W-:-:S03]  /*12fe0*/  VIADD R19, R19, 0x1 ;  /* 0x0000000113137836 */ /* 0x000fc60000000000 */
[----:B------:R-:W0:Y:S02]  /*12ff0*/  SYNCS.PHASECHK.TRANS64.TRYWAIT P1, [R3+URZ+0x28440], R2 ;  /* 0x02844002030075a7 */ /* 0x000e24000802017f */
[----:B------:R-:W-:-:S04]  /*13000*/  ISETP.NE.AND P2, PT, R19, 0x2, PT ;  /* 0x000000021300780c */ /* 0x000fc80003f45270 */
[----:B------:R-:W-:Y:S01]  /*13010*/  SEL R0, RZ, 0x1, P2 ;  /* 0x00000001ff007807 */ /* 0x000fe20001000000 */
[----:B0-----:R-:W-:Y:S08]  /*13020*/  @!P1 BRA `(.L_x_1314) ;  /* 0x0000002400dc9947 */ /* 0x001ff00003800000 */
.L_x_1400:
[----:B------:R-:W-:Y:S02]  /*13030*/  SEL R19, R19, RZ, P2 ;  /* 0x000000ff13137207 */ /* 0x000fe40001000000 */
[----:B------:R-:W-:Y:S01]  /*13040*/  LOP3.LUT R0, R23, R0, RZ, 0x3c, !PT ;  /* 0x0000000017007212 */ /* 0x000fe200078e3cff */
[----:B------:R-:W-:Y:S06]  /*13050*/  @!P0 BRA `(.L_x_1315) ;  /* 0x0000000000048947 */ /* 0x000fec0003800000 */
[----:B------:R-:W-:Y:S01]  /*13060*/  BPT.TRAP 0x1 ;  /* 0x000000040000795c */ /* 0x000fe20000300000 */
.L_x_1315:
[----:B------:R-:W-:Y:S01]  /*13070*/  IMAD R19, R19, 0x8, R5 ;  /* 0x0000000813137824 */ /* 0x000fe200078e0205 */
[----:B------:R-:W-:-:S04]  /*13080*/  SHF.L.U32 R0, R0, 0x1f, RZ ;  /* 0x0000001f00007819 */ /* 0x000fc800000006ff */
[----:B------:R-:W1:Y:S02]  /*13090*/  SYNCS.PHASECHK.TRANS64.TRYWAIT P1, [R19+URZ+0x28440], R0 ;  /* 0x02844000130075a7 */ /* 0x000e64000802017f */
[----:B-1----:R-:W-:Y:S05]  /*130a0*/  @!P1 BRA `(.L_x_1316) ;  /* 0x0000002400d09947 */ /* 0x002fea0003800000 */
.L_x_1401:
[----:B------:R-:W-:Y:S05]  /*130b0*/  @!P0 BRA `(.L_x_1317) ;  /* 0x0000000000048947 */ /* 0x000fea0003800000 */
[----:B------:R-:W-:Y:S01]  /*130c0*/  BPT.TRAP 0x1 ;  /* 0x000000040000795c */ /* 0x000fe20000300000 */
.L_x_1317:
[----:B------:R-:W2:Y:S02]  /*130d0*/  SYNCS.PHASECHK.TRANS64.TRYWAIT P1, [R3+URZ+0x28460], R2 ;  /* 0x02846002030075a7 */ /* 0x000ea4000802017f */
[----:B--2---:R-:W-:Y:S05]  /*130e0*/  @!P1 BRA `(.L_x_1318) ;  /* 0x0000002400d49947 */ /* 0x004fea0003800000 */
.L_x_1402:
[----:B------:R-:W-:Y:S05]  /*130f0*/  @!P0 BRA `(.L_x_1319) ;  /* 0x0000000000048947 */ /* 0x000fea0003800000 */
[----:B------:R-:W-:Y:S01]  /*13100*/  BPT.TRAP 0x1 ;  /* 0x000000040000795c */ /* 0x000fe20000300000 */
.L_x_1319:
[----:B------:R-:W3:Y:S02]  /*13110*/  SYNCS.PHASECHK.TRANS64.TRYWAIT P1, [R19+URZ+0x28460], R0 ;  /* 0x02846000130075a7 */ /* 0x000ee4000802017f */
[----:B---3--:R-:W-:Y:S05]  /*13120*/  @!P1 BRA `(.L_x_1320) ;  /* 0x0000002400d89947 */ /* 0x008fea0003800000 */
.L_x_1403:
[----:B------:R-:W-:Y:S05]  /*13130*/  @!P0 BRA `(.L_x_1321) ;  /* 0x0000000000048947 */ /* 0x000fea0003800000 */
[----:B------:R-:W-:Y:S01]  /*13140*/  BPT.TRAP 0x1 ;  /* 0x000000040000795c */ /* 0x000fe20000300000 */
.L_x_1321:
[----:B------:R-:W4:Y:S02]  /*13150*/  SYNCS.PHASECHK.TRANS64.TRYWAIT P1, [R3+URZ+0x28480], R2 ;  /* 0x02848002030075a7 */ /* 0x000f24000802017f */
[----:B----4-:R-:W-:Y:S05]  /*13160*/  @!P1 BRA `(.L_x_1322) ;  /* 0x0000002400dc9947 */ /* 0x010fea0003800000 */
.L_x_1404:
[----:B------:R-:W-:Y:S05]  /*13170*/  @!P0 BRA `(.L_x_1323) ;  /* 0x0000000000048947 */ /* 0x000fea0003800000 */
[----:B------:R-:W-:Y:S01]  /*13180*/  BPT.TRAP 0x1 ;  /* 0x000000040000795c */ /* 0x000fe20000300000 */
.L_x_1323:
[----:B------:R0:W0:Y:S02]  /*13190*/  SYNCS.PHASECHK.TRANS64.TRYWAIT P0, [R19+URZ+0x28480], R0 ;  /* 0x02848000130075a7 */ /* 0x000024000800017f */
[----:B0-----:R-:W-:Y:S05]  /*131a0*/  @!P0 NANOSLEEP.SYNCS 0x989680 ;  /* 0x009896800000895d */ /* 0x001fea0003900000 */
[----:B------:R-:W0:Y:S02]  /*131b0*/  @!P0 SYNCS.PHASECHK.TRANS64 P0, [R19+URZ+0x28480], R0 ;  /* 0x02848000130085a7 */ /* 0x000e24000800007f */
[----:B0-----:R-:W-:Y:S05]  /*131c0*/  @!P0 BRA `(.L_x_1323) ;  /* 0xfffffffc00f08947 */ /* 0x001fea000383ffff */
.L_x_1311:
[----:B------:R-:W-:Y:S05]  /*131d0*/  BSYNC B0 ;  /* 0x0000000000007941 */ /* 0x000fea0003800000 */
.L_x_1310:
[----:B------:R-:W-:Y:S05]  /*131e0*/  EXIT ;  /* 0x000000000000794d */ /* 0x000fea0003800000 */
.L_x_1140:
[----:B0-----:R-:W-:-:S04]  /*131f0*/  IMAD.U32 R3, RZ, RZ, UR50 ;  /* 0x00000032ff037e24 */ /* 0x001fc8000f8e00ff */
[----:B------:R0:W1:Y:S03]  /*13200*/  SYNCS.PHASECHK.TRANS64.TRYWAIT P0, [R3+URZ+0x28400], R0 ;  /* 0x02840000030075a7 */ /* 0x000066000800017f */
[----:B-1----:R-:W-:Y:S05]  /*13210*/  @!P0 NANOSLEEP.SYNCS 0x989680 ;  /* 0x009896800000895d */ /* 0x002fea0003900000 */
[----:B------:R-:W1:Y:S02]  /*13220*/  @!P0 SYNCS.PHASECHK.TRANS64 P0, [R3+URZ+0x28400], R0 ;  /* 0x02840000030085a7 */ /* 0x000e64000800007f */
[----:B-1----:R-:W-:Y:S05]  /*13230*/  @!P0 BRA `(.L_x_1140) ;  /* 0xfffffffc00ec8947 */ /* 0x002fea000383ffff */
[----:B------:R-:W-:Y:S05]  /*13240*/  BRA `(.L_x_1324) ;  /* 0xfffffeec003c7947 */ /* 0x000fea000383ffff */
.L_x_1144:
[----:B-1----:R-:W-:-:S04]  /*13250*/  IMAD.U32 R3, RZ, RZ, UR55 ;  /* 0x00000037ff037e24 */ /* 0x002fc8000f8e00ff */
[----:B------:R1:W2:Y:S03]  /*13260*/  SYNCS.PHASECHK.TRANS64.TRYWAIT P1, [R3+URZ+0x28430], R10 ;  /* 0x0284300a030075a7 */ /* 0x0002a6000802017f */
[----:B--2---:R-:W-:Y:S05]  /*13270*/  @!P1 NANOSLEEP.SYNCS 0x989680 ;  /* 0x009896800000995d */ /* 0x004fea0003900000 */
[----:B------:R-:W2:Y:S02]  /*13280*/  @!P1 SYNCS.PHASECHK.TRANS64 P1, [R3+URZ+0x28430], R10 ;  /* 0x0284300a030095a7 */ /* 0x000ea4000802007f */
[----:B--2---:R-:W-:Y:S05]  /*13290*/  @!P1 BRA `(.L_x_1144) ;  /* 0xfffffffc00ec9947 */ /* 0x004fea000383ffff */
[----:B------:R-:W-:Y:S05]  /*132a0*/  BRA `(.L_x_1143) ;  /* 0xfffffeec00607947 */ /* 0x000fea000383ffff */
.L_x_1157:
[----:B---3--:R-:W-:-:S04]  /*132b0*/  IMAD.U32 R11, RZ, RZ, UR55 ;  /* 0x00000037ff0b7e24 */ /* 0x008fc8000f8e00ff */
[----:B------:R3:W4:Y:S03]  /*132c0*/  SYNCS.PHASECHK.TRANS64.TRYWAIT P1, [R11+URZ+0x28450], R10 ;  /* 0x0284500a0b0075a7 */ /* 0x000726000802017f */
[----:B----4-:R-:W-:Y:S05]  /*132d0*/  @!P1 NANOSLEEP.SYNCS 0x989680 ;  /* 0x009896800000995d */ /* 0x010fea0003900000 */
[----:B------:R-:W4:Y:S02]  /*132e0*/  @!P1 SYNCS.PHASECHK.TRANS64 P1, [R11+URZ+0x28450], R10 ;  /* 0x0284500a0b0095a7 */ /* 0x000f24000802007f */
[----:B----4-:R-:W-:Y:S05]  /*132f0*/  @!P1 BRA `(.L_x_1157) ;  /* 0xfffffffc00ec9947 */ /* 0x010fea000383ffff */
[----:B------:R-:W-:Y:S05]  /*13300*/  BRA `(.L_x_1156) ;  /* 0xffffff08005c7947 */ /* 0x000fea000383ffff */
.L_x_1166:
[----:B-1----:R-:W-:-:S04]  /*13310*/  IMAD.U32 R5, RZ, RZ, UR56 ;  /* 0x00000038ff057e24 */ /* 0x002fc8000f8e00ff */
[----:B------:R1:W3:Y:S03]  /*13320*/  SYNCS.PHASECHK.TRANS64.TRYWAIT P1, [R5+URZ+0x28430], R10 ;  /* 0x0284300a050075a7 */ /* 0x0002e6000802017f */
[----:B---3--:R-:W-:Y:S05]  /*13330*/  @!P1 NANOSLEEP.SYNCS 0x989680 ;  /* 0x009896800000995d */ /* 0x008fea0003900000 */
[----:B------:R-:W3:Y:S02]  /*13340*/  @!P1 SYNCS.PHASECHK.TRANS64 P1, [R5+URZ+0x28430], R10 ;  /* 0x0284300a050095a7 */ /* 0x000ee4000802007f */
[----:B---3--:R-:W-:Y:S05]  /*13350*/  @!P1 BRA `(.L_x_1166) ;  /* 0xfffffffc00ec9947 */ /* 0x008fea000383ffff */
[----:B------:R-:W-:Y:S05]  /*13360*/  BRA `(.L_x_1165) ;  /* 0xffffff0c00907947 */ /* 0x000fea000383ffff */
.L_x_1179:
[----:B-1----:R-:W-:-:S04]  /*13370*/  IMAD.U32 R13, RZ, RZ, UR56 ;  /* 0x00000038ff0d7e24 */ /* 0x002fc8000f8e00ff */
[----:B------:R1:W2:Y:S03]  /*13380*/  SYNCS.PHASECHK.TRANS64.TRYWAIT P1, [R13+URZ+0x28450], R10 ;  /* 0x0284500a0d0075a7 */ /* 0x0002a6000802017f */
[----:B--2---:R-:W-:Y:S05]  /*13390*/  @!P1 NANOSLEEP.SYNCS 0x989680 ;  /* 0x009896800000995d */ /* 0x004fea0003900000 */
[----:B------:R-:W2:Y:S02]  /*133a0*/  @!P1 SYNCS.PHASECHK.TRANS64 P1, [R13+URZ+0x28450], R10 ;  /* 0x0284500a0d0095a7 */ /* 0x000ea4000802007f */
[----:B--2---:R-:W-:Y:S05]  /*133b0*/  @!P1 BRA `(.L_x_1179) ;  /* 0xfffffffc00ec9947 */ /* 0x004fea000383ffff */
[----:B------:R-:W-:Y:S05]  /*133c0*/  BRA `(.L_x_1178) ;  /* 0xffffff2c00b87947 */ /* 0x000fea000383ffff */
.L_x_1189:
[----:B-12---:R-:W-:-:S04]  /*133d0*/  IMAD.U32 R0, RZ, RZ, UR51 ;  /* 0x00000033ff007e24 */ /* 0x006fc8000f8e00ff */
[----:B------:R1:W2:Y:S03]  /*133e0*/  SYNCS.PHASECHK.TRANS64.TRYWAIT P2, [R0+URZ+0x28430], R7 ;  /* 0x02843007000075a7 */ /* 0x0002a6000804017f */
[----:B--2---:R-:W-:Y:S05]  /*133f0*/  @!P2 NANOSLEEP.SYNCS 0x989680 ;  /* 0x009896800000a95d */ /* 0x004fea0003900000 */
[----:B------:R-:W2:Y:S02]  /*13400*/  @!P2 SYNCS.PHASECHK.TRANS64 P2, [R0+URZ+0x28430], R7 ;  /* 0x028430070000a5a7 */ /* 0x000ea4000804007f */
[----:B--2---:R-:W-:Y:S05]  /*13410*/  @!P2 BRA `(.L_x_1189) ;  /* 0xfffffffc00eca947 */ /* 0x004fea000383ffff */
[----:B------:R-:W-:Y:S05]  /*13420*/  BRA `(.L_x_1188) ;  /* 0xffffff3000e87947 */ /* 0x000fea000383ffff */
.L_x_1194:
[----:B--2---:R-:W-:-:S04]  /*13430*/  IMAD.U32 R10, RZ, RZ, UR51 ;  /* 0x00000033ff0a7e24 */ /* 0x004fc8000f8e00ff */
[----:B------:R2:W3:Y:S03]  /*13440*/  SYNCS.PHASECHK.TRANS64.TRYWAIT P2, [R10+URZ+0x28450], R7 ;  /* 0x028450070a0075a7 */ /* 0x0004e6000804017f */
[----:B---3--:R-:W-:Y:S05]  /*13450*/  @!P2 NANOSLEEP.SYNCS 0x989680 ;  /* 0x009896800000a95d */ /* 0x008fea0003900000 */
[----:B------:R-:W3:Y:S02]  /*13460*/  @!P2 SYNCS.PHASECHK.TRANS64 P2, [R10+URZ+0x28450], R7 ;  /* 0x028450070a00a5a7 */ /* 0x000ee4000804007f */
[----:B---3--:R-:W-:Y:S05]  /*13470*/  @!P2 BRA `(.L_x_1194) ;  /* 0xfffffffc00eca947 */ /* 0x008fea000383ffff */
[----:B------:R-:W-:Y:S05]  /*13480*/  BRA `(.L_x_1193) ;  /* 0xffffff4800407947 */ /* 0x000fea000383ffff */
.L_x_1201:
[----:B-12---:R-:W-:-:S04]  /*13490*/  IMAD.U32 R0, RZ, RZ, UR57 ;  /* 0x00000039ff007e24 */ /* 0x006fc8000f8e00ff */
[----:B------:R1:W2:Y:S03]  /*134a0*/  SYNCS.PHASECHK.TRANS64.TRYWAIT P1, [R0+URZ+0x28430], R9 ;  /* 0x02843009000075a7 */ /* 0x0002a6000802017f */
[----:B--2---:R-:W-:Y:S05]  /*134b0*/  @!P1 NANOSLEEP.SYNCS 0x989680 ;  /* 0x009896800000995d */ /* 0x004fea0003900000 */
[----:B------:R-:W2:Y:S02]  /*134c0*/  @!P1 SYNCS.PHASECHK.TRANS64 P1, [R0+URZ+0x28430], R9 ;  /* 0x02843009000095a7 */ /* 0x000ea4000802007f */
[----:B--2---:R-:W-:Y:S05]  /*134d0*/  @!P1 BRA `(.L_x_1201) ;  /* 0xfffffffc00ec9947 */ /* 0x004fea000383ffff */
[----:B------:R-:W-:Y:S05]  /*134e0*/  BRA `(.L_x_1200) ;  /* 0xffffff4800e47947 */ /* 0x000fea000383ffff */
.L_x_1214:
[----:B-1----:R-:W-:-:S04]  /*134f0*/  IMAD.U32 R10, RZ, RZ, UR57 ;  /* 0x00000039ff0a7e24 */ /* 0x002fc8000f8e00ff */
[----:B------:R1:W2:Y:S03]  /*13500*/  SYNCS.PHASECHK.TRANS64.TRYWAIT P1, [R10+URZ+0x28450], R9 ;  /* 0x028450090a0075a7 */ /* 0x0002a6000802017f */
[----:B--2---:R-:W-:Y:S05]  /*13510*/  @!P1 NANOSLEEP.SYNCS 0x989680 ;  /* 0x009896800000995d */ /* 0x004fea0003900000 */
[----:B------:R-:W2:Y:S02]  /*13520*/  @!P1 SYNCS.PHASECHK.TRANS64 P1, [R10+URZ+0x28450], R9 ;  /* 0x028450090a0095a7 */ /* 0x000ea4000802007f */
[----:B--2---:R-:W-:Y:S05]  /*13530*/  @!P1 BRA `(.L_x_1214) ;  /* 0xfffffffc00ec9947 */ /* 0x004fea000383ffff */
[----:B------:R-:W-:Y:S05]  /*13540*/  BRA `(.L_x_1213) ;  /* 0xffffff6c00047947 */ /* 0x000fea000383ffff */
.L_x_1255:
        /* <DEDUP_REMOVED lines=10> */
.L_x_1325:
[----:B------:R-:W-:Y:S05]  /*135f0*/  BRA `(.L_x_1326) ;  /* 0xffffffc400007947 */ /* 0x000fea000383ffff */
.L_x_1258:
[----:B0-----:R0:W1:Y:S02]  /*13600*/  SYNCS.PHASECHK.TRANS64.TRYWAIT P0, [R0+URZ+0x28480], R25 ;  /* 0x02848019000075a7 */ /* 0x001064000800017f */
[----:B-1----:R-:W-:Y:S05]  /*13610*/  @!P0 NANOSLEEP.SYNCS 0x989680 ;  /* 0x009896800000895d */ /* 0x002fea0003900000 */
[----:B------:R-:W1:Y:S02]  /*13620*/  @!P0 SYNCS.PHASECHK.TRANS64 P0, [R0+URZ+0x28480], R25 ;  /* 0x02848019000085a7 */ /* 0x000e64000800007f */
[----:B-1----:R-:W-:Y:S05]  /*13630*/  @!P0 BRA `(.L_x_1258) ;  /* 0xfffffffc00f08947 */ /* 0x002fea000383ffff */
[----:B------:R-:W-:Y:S05]  /*13640*/  BRA `(.L_x_1327) ;  /* 0xffffffc400b87947 */ /* 0x000fea000383ffff */
.L_x_1259:
        /* <DEDUP_REMOVED lines=8> */
.L_x_1329:
[----:B------:R-:W-:Y:S05]  /*136d0*/  BSYNC B0 ;  /* 0x0000000000007941 */ /* 0x000fea0003800000 */
.L_x_1328:
[----:B------:R-:W-:Y:S01]  /*136e0*/  IMAD.MOV.U32 R13, RZ, RZ, R8 ;  /* 0x000000ffff0d7224 */ /* 0x000fe200078e0008 */
[----:B------:R-:W-:Y:S01]  /*136f0*/  LOP3.LUT P1, RZ, R16, 0x100, RZ, 0xc0, !PT ;  /* 0x0000010010ff7812 */ /* 0x000fe2000782c0ff */
[----:B------:R-:W-:Y:S01]  /*13700*/  IMAD.MOV.U32 R12, RZ, RZ, RZ ;  /* 0x000000ffff0c7224 */ /* 0x000fe200078e00ff */
[C---:B------:R-:W-:Y:S01]  /*13710*/  ISETP.GE.AND P3, PT, R7.reuse, 0x11, PT ;  /* 0x000000110700780c */ /* 0x040fe20003f66270 */
[----:B------:R-:W-:Y:S01]  /*13720*/  IMAD.MOV.U32 R11, RZ, RZ, 0x181f ;  /* 0x0000181fff0b7424 */ /* 0x000fe200078e00ff */
[----:B------:R-:W-:Y:S01]  /*13730*/  ISETP.GE.AND P5, PT, R7, 0x31, PT ;  /* 0x000000310700780c */ /* 0x000fe20003fa6270 */
[----:B------:R-:W-:Y:S02]  /*13740*/  IMAD.MOV.U32 R15, RZ, RZ, -0x1 ;  /* 0xffffffffff0f7424 */ /* 0x000fe400078e00ff */
[----:B------:R-:W-:Y:S02]  /*13750*/  IMAD.MOV.U32 R3, RZ, RZ, R14 ;  /* 0x000000ffff037224 */ /* 0x000fe400078e000e */
[----:B------:R-:W-:-:S08]  /*13760*/  IMAD.IADD R4, R17, 0x1, R4 ;  /* 0x0000000111047824 */ /* 0x000fd000078e0204 */
[----:B------:R-:W-:Y:S05]  /*13770*/  WARPSYNC.COLLECTIVE R15, `(.L_x_1330) ;  /* 0x000000000f087348 */ /* 0x000fea0003c00000 */
[----:B------:R0:W1:Y:S02]  /*13780*/  SHFL.IDX P6, R14, R13, R12, R11 ;  /* 0x0000000c0d0e7389 */ /* 0x00006400000c000b */
[----:B01----:R-:W-:Y:S01]  /*13790*/  ENDCOLLECTIVE ;  /* 0x000000000000791b */ /* 0x003fe20003800000 */
.L_x_1330:
[----:B------:R-:W-:Y:S02]  /*137a0*/  IMAD.MOV.U32 R13, RZ, RZ, R9 ;  /* 0x000000ffff0d7224 */ /* 0x000fe400078e0009 */
[----:B------:R-:W-:Y:S02]  /*137b0*/  IMAD.MOV.U32 R12, RZ, RZ, 0x1 ;  /* 0x00000001ff0c7424 */ /* 0x000fe400078e00ff */
[----:B------:R-:W-:-:S07]  /*137c0*/  IMAD.MOV.U32 R2, RZ, RZ, R14 ;  /* 0x000000ffff027224 */ /* 0x000fce00078e000e */
[----:B------:R-:W-:Y:S05]  /*137d0*/  WARPSYNC.COLLECTIVE R15, `(.L_x_1331) ;  /* 0x000000000f087348 */ /* 0x000fea0003c00000 */
[----:B------:R0:W1:Y:S02]  /*137e0*/  SHFL.IDX P6, R14, R13, R12, R11 ;  /* 0x0000000c0d0e7389 */ /* 0x00006400000c000b */
[----:B01----:R-:W-:Y:S01]  /*137f0*/  ENDCOLLECTIVE ;  /* 0x000000000000791b */ /* 0x003fe20003800000 */
.L_x_1331:
        /* <DEDUP_REMOVED lines=14> */
.L_x_1332:
[----:B------:R-:W-:Y:S02]  /*138e0*/  IMAD.MOV.U32 R13, RZ, RZ, R9 ;  /* 0x000000ffff0d7224 */ /* 0x000fe400078e0009 */
[----:B------:R-:W-:Y:S02]  /*138f0*/  IMAD.MOV.U32 R12, RZ, RZ, 0x2 ;  /* 0x00000002ff0c7424 */ /* 0x000fe400078e00ff */
[----:B------:R-:W-:-:S07]  /*13900*/  IMAD.MOV.U32 R2, RZ, RZ, R14 ;  /* 0x000000ffff027224 */ /* 0x000fce00078e000e */
[----:B------:R-:W-:Y:S05]  /*13910*/  WARPSYNC.COLLECTIVE R15, `(.L_x_1333) ;  /* 0x000000000f087348 */ /* 0x000fea0003c00000 */
[----:B------:R0:W1:Y:S02]  /*13920*/  SHFL.IDX P6, R14, R13, R12, R11 ;  /* 0x0000000c0d0e7389 */ /* 0x00006400000c000b */
[----:B01----:R-:W-:Y:S01]  /*13930*/  ENDCOLLECTIVE ;  /* 0x000000000000791b */ /* 0x003fe20003800000 */
.L_x_1333:
        /* <DEDUP_REMOVED lines=14> */
.L_x_1334:
[----:B------:R-:W-:Y:S02]  /*13a20*/  IMAD.MOV.U32 R13, RZ, RZ, R9 ;  /* 0x000000ffff0d7224 */ /* 0x000fe400078e0009 */
[----:B------:R-:W-:Y:S02]  /*13a30*/  IMAD.MOV.U32 R12, RZ, RZ, 0x3 ;  /* 0x00000003ff0c7424 */ /* 0x000fe400078e00ff */
[----:B------:R-:W-:-:S07]  /*13a40*/  IMAD.MOV.U32 R2, RZ, RZ, R14 ;  /* 0x000000ffff027224 */ /* 0x000fce00078e000e */
[----:B------:R-:W-:Y:S05]  /*13a50*/  WARPSYNC.COLLECTIVE R15, `(.L_x_1335) ;  /* 0x000000000f087348 */ /* 0x000fea0003c00000 */
[----:B------:R0:W1:Y:S02]  /*13a60*/  SHFL.IDX P6, R14, R13, R12, R11 ;  /* 0x0000000c0d0e7389 */ /* 0x00006400000c000b */
[----:B01----:R-:W-:Y:S01]  /*13a70*/  ENDCOLLECTIVE ;  /* 0x000000000000791b */ /* 0x003fe20003800000 */
.L_x_1335:
[----:B------:R-:W-:-:S05]  /*13a80*/  IADD3 R2, P0, R30, R2, RZ ;  /* 0x000000021e027210 */ /* 0x000fca0007f1e0ff */
[----:B------:R-:W-:Y:S01]  /*13a90*/  IMAD.X R3, RZ, RZ, R3, P0 ;  /* 0x000000ffff037224 */ /* 0x000fe200000e0603 */
[C---:B------:R-:W-:Y:S02]  /*13aa0*/  ISETP.LT.OR P0, PT, R7.reuse, 0x21, P1 ;  /* 0x000000210700780c */ /* 0x040fe40000f01670 */
[----:B------:R-:W-:Y:S01]  /*13ab0*/  ISETP.GE.AND P1, PT, R7, 0x21, PT ;  /* 0x000000210700780c */ /* 0x000fe20003f26270 */
[----:B------:R-:W-:-:S10]  /*13ac0*/  IMAD.MOV.U32 R13, RZ, RZ, R8 ;  /* 0x000000ffff0d7224 */ /* 0x000fd400078e0008 */
        /* <DEDUP_REMOVED lines=9> */
.L_x_1336:
[----:B------:R-:W-:Y:S01]  /*13b60*/  @!PT LDS RZ, [RZ] ;  /* 0x00000000fffff984 */ /* 0x000fe20000000800 */
[----:B------:R-:W-:Y:S01]  /*13b70*/  @!PT LDS RZ, [RZ] ;  /* 0x00000000fffff984 */ /* 0x000fe20000000800 */
[----:B------:R-:W-:Y:S01]  /*13b80*/  @!PT LDS RZ, [RZ] ;  /* 0x00000000fffff984 */ /* 0x000fe20000000800 */
[----:B------:R0:W-:Y:S01]  /*13b90*/  LDGSTS.E.BYPASS.LTC128B.128 [R4+0x13000], desc[UR52][R2.64+0x80], !P0 ;  /* 0x1300008002047fae */ /* 0x0001e2000c101d74 */
[----:B------:R-:W-:Y:S05]  /*13ba0*/  BRA `(.L_x_1337) ;  /* 0xffffffc4004c7947 */ /* 0x000fea000383ffff */
.L_x_1264:
[----:B-1----:R1:W2:Y:S02]  /*13bb0*/  SYNCS.PHASECHK.TRANS64.TRYWAIT P0, [R0+URZ+0x28440], R25 ;  /* 0x02844019000075a7 */ /* 0x0022a4000800017f */
[----:B--2---:R-:W-:Y:S05]  /*13bc0*/  @!P0 NANOSLEEP.SYNCS 0x989680 ;  /* 0x009896800000895d */ /* 0x004fea0003900000 */
[----:B------:R-:W2:Y:S02]  /*13bd0*/  @!P0 SYNCS.PHASECHK.TRANS64 P0, [R0+URZ+0x28440], R25 ;  /* 0x02844019000085a7 */ /* 0x000ea4000800007f */
[----:B--2---:R-:W-:Y:S05]  /*13be0*/  @!P0 BRA `(.L_x_1264) ;  /* 0xfffffffc00f08947 */ /* 0x004fea000383ffff */
[----:B------:R-:W-:Y:S05]  /*13bf0*/  BRA `(.L_x_1338) ;  /* 0xffffffc400ac7947 */ /* 0x000fea000383ffff */
.L_x_1265:
[----:B------:R-:W-:Y:S01]  /*13c00*/  BSSY B0, `(.L_x_1339) ;  /* 0x0000008000007945 */ /* 0x000fe20003800000 */
[----:B------:R-:W-:Y:S02]  /*13c10*/  IMAD.MOV.U32 R13, RZ, RZ, R6 ;  /* 0x000000ffff0d7224 */ /* 0x000fe400078e0006 */
[----:B------:R-:W-:Y:S02]  /*13c20*/  IMAD.MOV.U32 R12, RZ, RZ, RZ ;  /* 0x000000ffff0c7224 */ /* 0x000fe400078e00ff */
[----:B------:R-:W-:Y:S02]  /*13c30*/  IMAD.MOV.U32 R11, RZ, RZ, 0x181f ;  /* 0x0000181fff0b7424 */ /* 0x000fe400078e00ff */
[----:B------:R-:W-:-:S07]  /*13c40*/  IMAD.MOV.U32 R15, RZ, RZ, -0x1 ;  /* 0xffffffffff0f7424 */ /* 0x000fce00078e00ff */
[----:B01----:R-:W-:Y:S05]  /*13c50*/  WARPSYNC.COLLECTIVE R15, `(.L_x_1340) ;  /* 0x000000000f087348 */ /* 0x003fea0003c00000 */
[----:B------:R2:W3:Y:S02]  /*13c60*/  SHFL.IDX P6, R14, R13, R12, R11 ;  /* 0x0000000c0d0e7389 */ /* 0x0004e400000c000b */
[----:B0123--:R-:W-:Y:S01]  /*13c70*/  ENDCOLLECTIVE ;  /* 0x000000000000791b */ /* 0x00ffe20003800000 */
.L_x_1340:
[----:B------:R-:W-:Y:S05]  /*13c80*/  BSYNC B0 ;  /* 0x0000000000007941 */ /* 0x000fea0003800000 */
.L_x_1339:
        /* <DEDUP_REMOVED lines=8> */
.L_x_1341:
[----:B------:R-:W-:Y:S02]  /*13d10*/  IMAD.MOV.U32 R13, RZ, RZ, R6 ;  /* 0x000000ffff0d7224 */ /* 0x000fe400078e0006 */
[----:B------:R-:W-:Y:S01]  /*13d20*/  IMAD.MOV.U32 R12, RZ, RZ, 0x1 ;  /* 0x00000001ff0c7424 */ /* 0x000fe200078e00ff */
[----:B------:R-:W-:Y:S02]  /*13d30*/  LOP3.LUT P6, RZ, R16, 0x2, RZ, 0xc0, !PT ;  /* 0x0000000210ff7812 */ /* 0x000fe400078cc0ff */
[----:B------:R-:W-:-:S05]  /*13d40*/  @P4 IADD3 R14, P0, R30, R14, RZ ;  /* 0x0000000e1e0e4210 */ /* 0x000fca0007f1e0ff */
[----:B------:R-:W-:Y:S02]  /*13d50*/  @P4 IMAD.X R3, RZ, RZ, R2, P0 ;  /* 0x000000ffff034224 */ /* 0x000fe400000e0602 */
[----:B------:R-:W-:-:S05]  /*13d60*/  @P4 IMAD.MOV.U32 R2, RZ, RZ, R14 ;  /* 0x000000ffff024224 */ /* 0x000fca00078e000e */
[----:B------:R-:W-:Y:S01]  /*13d70*/  @!PT LDS RZ, [RZ] ;  /* 0x00000000fffff984 */ /* 0x000fe20000000800 */
[----:B------:R-:W-:Y:S01]  /*13d80*/  @!PT LDS RZ, [RZ] ;  /* 0x00000000fffff984 */ /* 0x000fe20000000800 */
[----:B------:R-:W-:Y:S01]  /*13d90*/  @!PT LDS RZ, [RZ] ;  /* 0x00000000fffff984 */ /* 0x000fe20000000800 */
[----:B------:R0:W-:Y:S02]  /*13da0*/  @P4 LDGSTS.E.BYPASS.LTC128B.128 [R4+0x20000], desc[UR52][R2.64], !P6 ;  /* 0x2000000002044fae */ /* 0x0001e4000f101d74 */
[----:B0-----:R-:W-:Y:S05]  /*13db0*/  WARPSYNC.COLLECTIVE R15, `(.L_x_1342) ;  /* 0x000000000f087348 */ /* 0x001fea0003c00000 */
[----:B------:R1:W2:Y:S02]  /*13dc0*/  SHFL.IDX P6, R14, R13, R12, R11 ;  /* 0x0000000c0d0e7389 */ /* 0x0002a400000c000b */
[----:B012---:R-:W-:Y:S01]  /*13dd0*/  ENDCOLLECTIVE ;  /* 0x000000000000791b */ /* 0x007fe20003800000 */
.L_x_1342:
[----:B------:R-:W-:Y:S01]  /*13de0*/  @!PT LDS RZ, [RZ] ;  /* 0x00000000fffff984 */ /* 0x000fe20000000800 */
[----:B------:R-:W-:Y:S01]  /*13df0*/  @!PT LDS RZ, [RZ] ;  /* 0x00000000fffff984 */ /* 0x000fe20000000800 */
[----:B------:R-:W-:Y:S01]  /*13e00*/  @!PT LDS RZ, [RZ] ;  /* 0x00000000fffff984 */ /* 0x000fe20000000800 */
[----:B------:R0:W-:Y:S01]  /*13e10*/  @P4 LDGSTS.E.BYPASS.LTC128B.128 [R4+0x22000], desc[UR52][R2.64+0x80], !P2 ;  /* 0x2200008002044fae */ /* 0x0001e2000d101d74 */
[----:B------:R-:W-:Y:S01]  /*13e20*/  LOP3.LUT P4, RZ, R16, 0x2, RZ, 0xc0, !PT ;  /* 0x0000000210ff7812 */ /* 0x000fe2000788c0ff */
[----:B------:R-:W-:Y:S02]  /*13e30*/  IMAD.MOV.U32 R13, RZ, RZ, R5 ;  /* 0x000000ffff0d7224 */ /* 0x000fe400078e0005 */
[----:B------:R-:W-:-:S10]  /*13e40*/  IMAD.MOV.U32 R7, RZ, RZ, R14 ;  /* 0x000000ffff077224 */ /* 0x000fd400078e000e */
[----:B0-----:R-:W-:Y:S05]  /*13e50*/  WARPSYNC.COLLECTIVE R15, `(.L_x_1343) ;  /* 0x000000000f087348 */ /* 0x001fea0003c00000 */
[----:B------:R1:W2:Y:S02]  /*13e60*/  SHFL.IDX P6, R14, R13, R12, R11 ;  /* 0x0000000c0d0e7389 */ /* 0x0002a400000c000b */
[----:B012---:R-:W-:Y:S01]  /*13e70*/  ENDCOLLECTIVE ;  /* 0x000000000000791b */ /* 0x007fe20003800000 */
.L_x_1343:
[----:B------:R-:W-:Y:S02]  /*13e80*/  IMAD.MOV.U32 R13, RZ, RZ, R6 ;  /* 0x000000ffff0d7224 */ /* 0x000fe400078e0006 */
[----:B------:R-:W-:Y:S01]  /*13e90*/  IMAD.MOV.U32 R12, RZ, RZ, 0x2 ;  /* 0x00000002ff0c7424 */ /* 0x000fe200078e00ff */
[----:B------:R-:W-:-:S05]  /*13ea0*/  @P3 IADD3 R14, P0, R30, R14, RZ ;  /* 0x0000000e1e0e3210 */ /* 0x000fca0007f1e0ff */
[----:B------:R-:W-:-:S08]  /*13eb0*/  @P3 IMAD.MOV.U32 R2, RZ, RZ, R14 ;  /* 0x000000ffff023224 */ /* 0x000fd000078e000e */
[----:B------:R-:W-:Y:S05]  /*13ec0*/  WARPSYNC.COLLECTIVE R15, `(.L_x_1344) ;  /* 0x000000000f087348 */ /* 0x000fea0003c00000 */
[----:B------:R0:W1:Y:S02]  /*13ed0*/  SHFL.IDX P6, R14, R13, R12, R11 ;  /* 0x0000000c0d0e7389 */ /* 0x00006400000c000b */
[----:B01----:R-:W-:Y:S01]  /*13ee0*/  ENDCOLLECTIVE ;  /* 0x000000000000791b */ /* 0x003fe20003800000 */
.L_x_1344:
[----:B------:R-:W-:-:S04]  /*13ef0*/  @P3 IMAD.X R7, RZ, RZ, R7, P0 ;  /* 0x000000ffff073224 */ /* 0x000fc800000e0607 */
[----:B------:R-:W-:-:S05]  /*13f00*/  @P3 IMAD.MOV.U32 R3, RZ, RZ, R7 ;  /* 0x000000ffff033224 */ /* 0x000fca00078e0007 */
[----:B------:R-:W-:Y:S01]  /*13f10*/  @!PT LDS RZ, [RZ] ;  /* 0x00000000fffff984 */ /* 0x000fe20000000800 */
[----:B------:R-:W-:Y:S01]  /*13f20*/  @!PT LDS RZ, [RZ] ;  /* 0x00000000fffff984 */ /* 0x000fe20000000800 */
[----:B------:R-:W-:Y:S01]  /*13f30*/  @!PT LDS RZ, [RZ] ;  /* 0x00000000fffff984 */ /* 0x000fe20000000800 */
[----:B------:R0:W-:Y:S01]  /*13f40*/  @P3 LDGSTS.E.BYPASS.LTC128B.128 [R4+0x20800], desc[UR52][R2.64], !P4 ;  /* 0x2080000002043fae */ /* 0x0001e2000e101d74 */
[----:B------:R-:W-:-:S03]  /*13f50*/  IMAD.MOV.U32 R13, RZ, RZ, R5 ;  /* 0x000000ffff0d7224 */ /* 0x000fc600078e0005 */
[----:B------:R0:W-:Y:S01]  /*13f60*/  @P3 LDGSTS.E.BYPASS.LTC128B.128 [R4+0x22800], desc[UR52][R2.64+0x80], !P2 ;  /* 0x2280008002043fae */ /* 0x0001e2000d101d74 */
[----:B------:R-:W-:-:S07]  /*13f70*/  IMAD.MOV.U32 R7, RZ, RZ, R14 ;  /* 0x000000ffff077224 */ /* 0x000fce00078e000e */
[----:B0-----:R-:W-:Y:S05]  /*13f80*/  WARPSYNC.COLLECTIVE R15, `(.L_x_1345) ;  /* 0x000000000f087348 */ /* 0x001fea0003c00000 */
[----:B------:R1:W2:Y:S02]  /*13f90*/  SHFL.IDX P6, R14, R13, R12, R11 ;  /* 0x0000000c0d0e7389 */ /* 0x0002a400000c000b */
[----:B012---:R-:W-:Y:S01]  /*13fa0*/  ENDCOLLECTIVE ;  /* 0x000000000000791b */ /* 0x007fe20003800000 */
.L_x_1345:
[----:B------:R-:W-:Y:S02]  /*13fb0*/  IMAD.MOV.U32 R13, RZ, RZ, R6 ;  /* 0x000000ffff0d7224 */ /* 0x000fe400078e0006 */
[----:B------:R-:W-:Y:S01]  /*13fc0*/  IMAD.MOV.U32 R12, RZ, RZ, 0x3 ;  /* 0x00000003ff0c7424 */ /* 0x000fe200078e00ff */
[----:B------:R-:W-:-:S05]  /*13fd0*/  @P1 IADD3 R14, P0, R30, R14, RZ ;  /* 0x0000000e1e0e1210 */ /* 0x000fca0007f1e0ff */
[----:B------:R-:W-:-:S08]  /*13fe0*/  @P1 IMAD.MOV.U32 R2, RZ, RZ, R14 ;  /* 0x000000ffff021224 */ /* 0x000fd000078e000e */
[----:B------:R-:W-:Y:S05]  /*13ff0*/  WARPSYNC.COLLECTIVE R15, `(.L_x_1346) ;  /* 0x000000000f087348 */ /* 0x000fea0003c00000 */
[----:B------:R0:W1:Y:S02]  /*14000*/  SHFL.IDX P6, R14, R13, R12, R11 ;  /* 0x0000000c0d0e7389 */ /* 0x00006400000c000b */
[----:B01----:R-:W-:Y:S01]  /*14010*/  ENDCOLLECTIVE ;  /* 0x000000000000791b */ /* 0x003fe20003800000 */
.L_x_1346:
        /* <DEDUP_REMOVED lines=12> */
.L_x_1347:
[----:B------:R-:W-:Y:S05]  /*140e0*/  BRA `(.L_x_1348) ;  /* 0xffffffc4002c7947 */ /* 0x000fea000383ffff */
.L_x_1270:
[----:B------:R-:W-:Y:S02]  /*140f0*/  IMAD.MOV.U32 R13, RZ, RZ, R5 ;  /* 0x000000ffff0d7224 */ /* 0x000fe400078e0005 */
[----:B------:R-:W-:Y:S02]  /*14100*/  IMAD.MOV.U32 R12, RZ, RZ, RZ ;  /* 0x000000ffff0c7224 */ /* 0x000fe400078e00ff */
[----:B------:R-:W-:Y:S02]  /*14110*/  IMAD.MOV.U32 R11, RZ, RZ, 0x181f ;  /* 0x0000181fff0b7424 */ /* 0x000fe400078e00ff */
[----:B------:R-:W-:Y:S02]  /*14120*/  IMAD.MOV.U32 R15, RZ, RZ, -0x1 ;  /* 0xffffffffff0f7424 */ /* 0x000fe400078e00ff */
[----:B------:R-:W-:-:S07]  /*14130*/  VIADD R4, R8, UR43 ;  /* 0x0000002b08047c36 */ /* 0x000fce0008000000 */
[----:B------:R-:W-:Y:S05]  /*14140*/  WARPSYNC.COLLECTIVE R15, `(.L_x_1349) ;  /* 0x000000000f087348 */ /* 0x000fea0003c00000 */
[----:B------:R0:W1:Y:S02]  /*14150*/  SHFL.IDX P6, R14, R13, R12, R11 ;  /* 0x0000000c0d0e7389 */ /* 0x00006400000c000b */
[----:B01----:R-:W-:Y:S01]  /*14160*/  ENDCOLLECTIVE ;  /* 0x000000000000791b */ /* 0x003fe20003800000 */
.L_x_1349:
[C---:B------:R-:W-:Y:S01]  /*14170*/  VIADD R6, R4.reuse, 0x10 ;  /* 0x0000001004067836 */ /* 0x040fe20000000000 */
[----:B------:R-:W-:Y:S01]  /*14180*/  ISETP.GE.AND P1, PT, R4, UR41, PT ;  /* 0x0000002904007c0c */ /* 0x000fe2000bf26270 */
[----:B------:R-:W-:Y:S02]  /*14190*/  IMAD.MOV.U32 R13, RZ, RZ, R0 ;  /* 0x000000ffff0d7224 */ /* 0x000fe400078e0000 */
[----:B------:R-:W-:-:S10]  /*141a0*/  IMAD.MOV.U32 R2, RZ, RZ, R14 ;  /* 0x000000ffff027224 */ /* 0x000fd400078e000e */
[----:B------:R-:W-:Y:S05]  /*141b0*/  WARPSYNC.COLLECTIVE R15, `(.L_x_1350) ;  /* 0x000000000f087348 */ /* 0x000fea0003c00000 */
[----:B------:R0:W1:Y:S02]  /*141c0*/  SHFL.IDX P6, R14, R13, R12, R11 ;  /* 0x0000000c0d0e7389 */ /* 0x00006400000c000b */
[----:B01----:R-:W-:Y:S01]  /*141d0*/  ENDCOLLECTIVE ;  /* 0x000000000000791b */ /* 0x003fe20003800000 */
.L_x_1350:
        /* <DEDUP_REMOVED lines=8> */
.L_x_1351:
        /* <DEDUP_REMOVED lines=11> */
.L_x_1352:
[----:B------:R-:W-:Y:S02]  /*14310*/  IMAD.MOV.U32 R13, RZ, RZ, R5 ;  /* 0x000000ffff0d7224 */ /* 0x000fe400078e0005 */
[----:B------:R-:W-:Y:S01]  /*14320*/  IMAD.MOV.U32 R12, RZ, RZ, 0x2 ;  /* 0x00000002ff0c7424 */ /* 0x000fe200078e00ff */
[----:B------:R-:W-:-:S05]  /*14330*/  @!P1 IADD3 R14, P0, R30, R14, RZ ;  /* 0x0000000e1e0e9210 */ /* 0x000fca0007f1e0ff */
[----:B------:R-:W-:-:S08]  /*14340*/  @!P1 IMAD.MOV.U32 R2, RZ, RZ, R14 ;  /* 0x000000ffff029224 */ /* 0x000fd000078e000e */
[----:B------:R-:W-:Y:S05]  /*14350*/  WARPSYNC.COLLECTIVE R15, `(.L_x_1353) ;  /* 0x000000000f087348 */ /* 0x000fea0003c00000 */
[----:B------:R0:W1:Y:S02]  /*14360*/  SHFL.IDX P6, R14, R13, R12, R11 ;  /* 0x0000000c0d0e7389 */ /* 0x00006400000c000b */
[----:B01----:R-:W-:Y:S01]  /*14370*/  ENDCOLLECTIVE ;  /* 0x000000000000791b */ /* 0x003fe20003800000 */
.L_x_1353:
        /* <DEDUP_REMOVED lines=14> */
.L_x_1354:
[----:B------:R-:W-:Y:S02]  /*14460*/  IMAD.MOV.U32 R13, RZ, RZ, R5 ;  /* 0x000000ffff0d7224 */ /* 0x000fe400078e0005 */
[----:B------:R-:W-:Y:S01]  /*14470*/  IMAD.MOV.U32 R12, RZ, RZ, 0x3 ;  /* 0x00000003ff0c7424 */ /* 0x000fe200078e00ff */
[----:B------:R-:W-:-:S05]  /*14480*/  @!P1 IADD3 R14, P0, R30, R14, RZ ;  /* 0x0000000e1e0e9210 */ /* 0x000fca0007f1e0ff */
[----:B------:R-:W-:-:S08]  /*14490*/  @!P1 IMAD.MOV.U32 R2, RZ, RZ, R14 ;  /* 0x000000ffff029224 */ /* 0x000fd000078e000e */
[----:B------:R-:W-:Y:S05]  /*144a0*/  WARPSYNC.COLLECTIVE R15, `(.L_x_1355) ;  /* 0x000000000f087348 */ /* 0x000fea0003c00000 */
[----:B------:R0:W1:Y:S02]  /*144b0*/  SHFL.IDX P6, R14, R13, R12, R11 ;  /* 0x0000000c0d0e7389 */ /* 0x00006400000c000b */
[----:B01----:R-:W-:Y:S01]  /*144c0*/  ENDCOLLECTIVE ;  /* 0x000000000000791b */ /* 0x003fe20003800000 */
.L_x_1355:
        /* <DEDUP_REMOVED lines=14> */
.L_x_1356:
[----:B------:R-:W-:Y:S02]  /*145b0*/  IMAD.MOV.U32 R13, RZ, RZ, R5 ;  /* 0x000000ffff0d7224 */ /* 0x000fe400078e0005 */
[----:B------:R-:W-:Y:S01]  /*145c0*/  IMAD.MOV.U32 R12, RZ, RZ, 0x4 ;  /* 0x00000004ff0c7424 */ /* 0x000fe200078e00ff */
[----:B------:R-:W-:-:S05]  /*145d0*/  @!P1 IADD3 R14, P0, R30, R14, RZ ;  /* 0x0000000e1e0e9210 */ /* 0x000fca0007f1e0ff */
[----:B------:R-:W-:-:S08]  /*145e0*/  @!P1 IMAD.MOV.U32 R2, RZ, RZ, R14 ;  /* 0x000000ffff029224 */ /* 0x000fd000078e000e */
[----:B------:R-:W-:Y:S05]  /*145f0*/  WARPSYNC.COLLECTIVE R15, `(.L_x_1357) ;  /* 0x000000000f087348 */ /* 0x000fea0003c00000 */
[----:B------:R0:W1:Y:S02]  /*14600*/  SHFL.IDX P6, R14, R13, R12, R11 ;  /* 0x0000000c0d0e7389 */ /* 0x00006400000c000b */
[----:B01----:R-:W-:Y:S01]  /*14610*/  ENDCOLLECTIVE ;  /* 0x000000000000791b */ /* 0x003fe20003800000 */
.L_x_1357:
        /* <DEDUP_REMOVED lines=14> */
.L_x_1358:
[----:B------:R-:W-:Y:S02]  /*14700*/  IMAD.MOV.U32 R13, RZ, RZ, R5 ;  /* 0x000000ffff0d7224 */ /* 0x000fe400078e0005 */
[----:B------:R-:W-:Y:S01]  /*14710*/  IMAD.MOV.U32 R12, RZ, RZ, 0x5 ;  /* 0x00000005ff0c7424 */ /* 0x000fe200078e00ff */
[----:B------:R-:W-:-:S05]  /*14720*/  @!P1 IADD3 R14, P0, R30, R14, RZ ;  /* 0x0000000e1e0e9210 */ /* 0x000fca0007f1e0ff */
[----:B------:R-:W-:-:S08]  /*14730*/  @!P1 IMAD.MOV.U32 R2, RZ, RZ, R14 ;  /* 0x000000ffff029224 */ /* 0x000fd000078e000e */
[----:B------:R-:W-:Y:S05]  /*14740*/  WARPSYNC.COLLECTIVE R15, `(.L_x_1359) ;  /* 0x000000000f087348 */ /* 0x000fea0003c00000 */
[----:B------:R0:W1:Y:S02]  /*14750*/  SHFL.IDX P6, R14, R13, R12, R11 ;  /* 0x0000000c0d0e7389 */ /* 0x00006400000c000b */
[----:B01----:R-:W-:Y:S01]  /*14760*/  ENDCOLLECTIVE ;  /* 0x000000000000791b */ /* 0x003fe20003800000 */
.L_x_1359:
        /* <DEDUP_REMOVED lines=14> */
.L_x_1360:
[----:B------:R-:W-:Y:S02]  /*14850*/  IMAD.MOV.U32 R13, RZ, RZ, R5 ;  /* 0x000000ffff0d7224 */ /* 0x000fe400078e0005 */
[----:B------:R-:W-:Y:S01]  /*14860*/  IMAD.MOV.U32 R12, RZ, RZ, 0x6 ;  /* 0x00000006ff0c7424 */ /* 0x000fe200078e00ff */
[----:B------:R-:W-:-:S05]  /*14870*/  @!P1 IADD3 R14, P0, R30, R14, RZ ;  /* 0x0000000e1e0e9210 */ /* 0x000fca0007f1e0ff */
[----:B------:R-:W-:-:S08]  /*14880*/  @!P1 IMAD.MOV.U32 R2, RZ, RZ, R14 ;  /* 0x000000ffff029224 */ /* 0x000fd000078e000e */
[----:B------:R-:W-:Y:S05]  /*14890*/  WARPSYNC.COLLECTIVE R15, `(.L_x_1361) ;  /* 0x000000000f087348 */ /* 0x000fea0003c00000 */
[----:B------:R0:W1:Y:S02]  /*148a0*/  SHFL.IDX P6, R14, R13, R12, R11 ;  /* 0x0000000c0d0e7389 */ /* 0x00006400000c000b */
[----:B01----:R-:W-:Y:S01]  /*148b0*/  ENDCOLLECTIVE ;  /* 0x000000000000791b */ /* 0x003fe20003800000 */
.L_x_1361:
        /* <DEDUP_REMOVED lines=14> */
.L_x_1362:
[----:B------:R-:W-:Y:S02]  /*149a0*/  IMAD.MOV.U32 R13, RZ, RZ, R5 ;  /* 0x000000ffff0d7224 */ /* 0x000fe400078e0005 */
[----:B------:R-:W-:Y:S01]  /*149b0*/  IMAD.MOV.U32 R12, RZ, RZ, 0x7 ;  /* 0x00000007ff0c7424 */ /* 0x000fe200078e00ff */
[----:B------:R-:W-:-:S05]  /*149c0*/  @!P1 IADD3 R14, P0, R30, R14, RZ ;  /* 0x0000000e1e0e9210 */ /* 0x000fca0007f1e0ff */
[----:B------:R-:W-:-:S08]  /*149d0*/  @!P1 IMAD.MOV.U32 R2, RZ, RZ, R14 ;  /* 0x000000ffff029224 */ /* 0x000fd000078e000e */
[----:B------:R-:W-:Y:S05]  /*149e0*/  WARPSYNC.COLLECTIVE R15, `(.L_x_1363) ;  /* 0x000000000f087348 */ /* 0x000fea0003c00000 */
[----:B------:R0:W1:Y:S02]  /*149f0*/  SHFL.IDX P6, R14, R13, R12, R11 ;  /* 0x0000000c0d0e7389 */ /* 0x00006400000c000b */
[----:B01----:R-:W-:Y:S01]  /*14a00*/  ENDCOLLECTIVE ;  /* 0x000000000000791b */ /* 0x003fe20003800000 */
.L_x_1363:
        /* <DEDUP_REMOVED lines=12> */
.L_x_1364:
[----:B------:R-:W-:Y:S05]  /*14ad0*/  BRA `(.L_x_1365) ;  /* 0xffffffc400547947 */ /* 0x000fea000383ffff */
.L_x_1273:
[----:B0-----:R0:W1:Y:S02]  /*14ae0*/  SYNCS.PHASECHK.TRANS64.TRYWAIT P0, [R17+URZ+0x28420], R0 ;  /* 0x02842000110075a7 */ /* 0x001064000800017f */
[----:B-1----:R-:W-:Y:S05]  /*14af0*/  @!P0 NANOSLEEP.SYNCS 0x989680 ;  /* 0x009896800000895d */ /* 0x002fea0003900000 */
[----:B------:R-:W1:Y:S02]  /*14b00*/  @!P0 SYNCS.PHASECHK.TRANS64 P0, [R17+URZ+0x28420], R0 ;  /* 0x02842000110085a7 */ /* 0x000e64000800007f */
[----:B-1----:R-:W-:Y:S05]  /*14b10*/  @!P0 BRA `(.L_x_1273) ;  /* 0xfffffffc00f08947 */ /* 0x002fea000383ffff */
[----:B------:R-:W-:Y:S05]  /*14b20*/  BRA `(.L_x_1366) ;  /* 0xffffffc400b47947 */ /* 0x000fea000383ffff */
.L_x_1277:
[----:B-1----:R1:W2:Y:S02]  /*14b30*/  SYNCS.PHASECHK.TRANS64.TRYWAIT P0, [R0+URZ+0x28480], R20 ;  /* 0x02848014000075a7 */ /* 0x0022a4000800017f */
[----:B--2---:R-:W-:Y:S05]  /*14b40*/  @!P0 NANOSLEEP.SYNCS 0x989680 ;  /* 0x009896800000895d */ /* 0x004fea0003900000 */
[----:B------:R-:W2:Y:S02]  /*14b50*/  @!P0 SYNCS.PHASECHK.TRANS64 P0, [R0+URZ+0x28480], R20 ;  /* 0x02848014000085a7 */ /* 0x000ea4000800007f */
[----:B--2---:R-:W-:Y:S05]  /*14b60*/  @!P0 BRA `(.L_x_1277) ;  /* 0xfffffffc00f08947 */ /* 0x004fea000383ffff */
[----:B------:R-:W-:Y:S05]  /*14b70*/  BRA `(.L_x_1367) ;  /* 0xffffffc800887947 */ /* 0x000fea000383ffff */
.L_x_1278:
[----:B------:R-:W-:Y:S01]  /*14b80*/  BSSY B0, `(.L_x_1368) ;  /* 0x0000008000007945 */ /* 0x000fe20003800000 */
[----:B------:R-:W-:Y:S02]  /*14b90*/  IMAD.MOV.U32 R13, RZ, RZ, R27 ;  /* 0x000000ffff0d7224 */ /* 0x000fe400078e001b */
[----:B------:R-:W-:Y:S02]  /*14ba0*/  IMAD.MOV.U32 R12, RZ, RZ, RZ ;  /* 0x000000ffff0c7224 */ /* 0x000fe400078e00ff */
[----:B------:R-:W-:Y:S02]  /*14bb0*/  IMAD.MOV.U32 R11, RZ, RZ, 0x181f ;  /* 0x0000181fff0b7424 */ /* 0x000fe400078e00ff */
[----:B------:R-:W-:-:S07]  /*14bc0*/  IMAD.MOV.U32 R15, RZ, RZ, -0x1 ;  /* 0xffffffffff0f7424 */ /* 0x000fce00078e00ff */
[----:B-1----:R-:W-:Y:S05]  /*14bd0*/  WARPSYNC.COLLECTIVE R15, `(.L_x_1369) ;  /* 0x000000000f087348 */ /* 0x002fea0003c00000 */
[----:B------:R0:W2:Y:S02]  /*14be0*/  SHFL.IDX P6, R14, R13, R12, R11 ;  /* 0x0000000c0d0e7389 */ /* 0x0000a400000c000b */
[----:B012---:R-:W-:Y:S01]  /*14bf0*/  ENDCOLLECTIVE ;  /* 0x000000000000791b */ /* 0x007fe20003800000 */
.L_x_1369:
[----:B------:R-:W-:Y:S05]  /*14c00*/  BSYNC B0 ;  /* 0x0000000000007941 */ /* 0x000fea0003800000 */
.L_x_1368:
        /* <DEDUP_REMOVED lines=9> */
.L_x_1370:
[----:B------:R-:W-:Y:S02]  /*14ca0*/  IMAD.MOV.U32 R13, RZ, RZ, R27 ;  /* 0x000000ffff0d7224 */ /* 0x000fe400078e001b */
[----:B------:R-:W-:Y:S02]  /*14cb0*/  IMAD.MOV.U32 R12, RZ, RZ, 0x1 ;  /* 0x00000001ff0c7424 */ /* 0x000fe400078e00ff */
[----:B------:R-:W-:-:S07]  /*14cc0*/  IMAD.MOV.U32 R2, RZ, RZ, R14 ;  /* 0x000000ffff027224 */ /* 0x000fce00078e000e */
[----:B------:R-:W-:Y:S05]  /*14cd0*/  WARPSYNC.COLLECTIVE R15, `(.L_x_1371) ;  /* 0x000000000f087348 */ /* 0x000fea0003c00000 */
[----:B------:R0:W1:Y:S02]  /*14ce0*/  SHFL.IDX P6, R14, R13, R12, R11 ;  /* 0x0000000c0d0e7389 */ /* 0x00006400000c000b */
[----:B01----:R-:W-:Y:S01]  /*14cf0*/  ENDCOLLECTIVE ;  /* 0x000000000000791b */ /* 0x003fe20003800000 */
.L_x_1371:
        /* <DEDUP_REMOVED lines=12> */
.L_x_1372:
[----:B------:R-:W-:Y:S02]  /*14dc0*/  IMAD.MOV.U32 R13, RZ, RZ, R27 ;  /* 0x000000ffff0d7224 */ /* 0x000fe400078e001b */
[----:B------:R-:W-:Y:S02]  /*14dd0*/  IMAD.MOV.U32 R12, RZ, RZ, 0x2 ;  /* 0x00000002ff0c7424 */ /* 0x000fe400078e00ff */
[----:B------:R-:W-:-:S07]  /*14de0*/  IMAD.MOV.U32 R2, RZ, RZ, R14 ;  /* 0x000000ffff027224 */ /* 0x000fce00078e000e */
[----:B------:R-:W-:Y:S05]  /*14df0*/  WARPSYNC.COLLECTIVE R15, `(.L_x_1373) ;  /* 0x000000000f087348 */ /* 0x000fea0003c00000 */
[----:B------:R0:W1:Y:S02]  /*14e00*/  SHFL.IDX P6, R14, R13, R12, R11 ;  /* 0x0000000c0d0e7389 */ /* 0x00006400000c000b */
[----:B01----:R-:W-:Y:S01]  /*14e10*/  ENDCOLLECTIVE ;  /* 0x000000000000791b */ /* 0x003fe20003800000 */
.L_x_1373:
        /* <DEDUP_REMOVED lines=12> */
.L_x_1374:
[----:B------:R-:W-:Y:S02]  /*14ee0*/  IMAD.MOV.U32 R13, RZ, RZ, R27 ;  /* 0x000000ffff0d7224 */ /* 0x000fe400078e001b */
[----:B------:R-:W-:Y:S02]  /*14ef0*/  IMAD.MOV.U32 R12, RZ, RZ, 0x3 ;  /* 0x00000003ff0c7424 */ /* 0x000fe400078e00ff */
[----:B------:R-:W-:-:S07]  /*14f00*/  IMAD.MOV.U32 R2, RZ, RZ, R14 ;  /* 0x000000ffff027224 */ /* 0x000fce00078e000e */
[----:B------:R-:W-:Y:S05]  /*14f10*/  WARPSYNC.COLLECTIVE R15, `(.L_x_1375) ;  /* 0x000000000f087348 */ /* 0x000fea0003c00000 */
[----:B------:R0:W1:Y:S02]  /*14f20*/  SHFL.IDX P6, R14, R13, R12, R11 ;  /* 0x0000000c0d0e7389 */ /* 0x00006400000c000b */
[----:B01----:R-:W-:Y:S01]  /*14f30*/  ENDCOLLECTIVE ;  /* 0x000000000000791b */ /* 0x003fe20003800000 */
.L_x_1375:
        /* <DEDUP_REMOVED lines=12> */
.L_x_1376:
[----:B------:R-:W-:Y:S01]  /*15000*/  IMAD.MOV.U32 R2, RZ, RZ, R14 ;  /* 0x000000ffff027224 */ /* 0x000fe200078e000e */
[----:B------:R-:W-:Y:S06]  /*15010*/  BRA `(.L_x_1377) ;  /* 0xffffffc800187947 */ /* 0x000fec000383ffff */
.L_x_1283:
[----:B---3--:R3:W4:Y:S02]  /*15020*/  SYNCS.PHASECHK.TRANS64.TRYWAIT P0, [R0+URZ+0x28440], R20 ;  /* 0x02844014000075a7 */ /* 0x008724000800017f */
[----:B----4-:R-:W-:Y:S05]  /*15030*/  @!P0 NANOSLEEP.SYNCS 0x989680 ;  /* 0x009896800000895d */ /* 0x010fea0003900000 */
[----:B------:R-:W4:Y:S02]  /*15040*/  @!P0 SYNCS.PHASECHK.TRANS64 P0, [R0+URZ+0x28440], R20 ;  /* 0x02844014000085a7 */ /* 0x000f24000800007f */
[----:B----4-:R-:W-:Y:S05]  /*15050*/  @!P0 BRA `(.L_x_1283) ;  /* 0xfffffffc00f08947 */ /* 0x010fea000383ffff */
[----:B------:R-:W-:Y:S05]  /*15060*/  BRA `(.L_x_1378) ;  /* 0xffffffc8006c7947 */ /* 0x000fea000383ffff */
.L_x_1284:
[----:B------:R-:W-:Y:S01]  /*15070*/  BSSY B0, `(.L_x_1379) ;  /* 0x0000008000007945 */ /* 0x000fe20003800000 */
[----:B------:R-:W-:Y:S02]  /*15080*/  IMAD.MOV.U32 R13, RZ, RZ, R10 ;  /* 0x000000ffff0d7224 */ /* 0x000fe400078e000a */
[----:B------:R-:W-:Y:S02]  /*15090*/  IMAD.MOV.U32 R12, RZ, RZ, RZ ;  /* 0x000000ffff0c7224 */ /* 0x000fe400078e00ff */
[----:B------:R-:W-:Y:S02]  /*150a0*/  IMAD.MOV.U32 R11, RZ, RZ, 0x181f ;  /* 0x0000181fff0b7424 */ /* 0x000fe400078e00ff */
[----:B------:R-:W-:-:S07]  /*150b0*/  IMAD.MOV.U32 R15, RZ, RZ, -0x1 ;  /* 0xffffffffff0f7424 */ /* 0x000fce00078e00ff */
[----:B0123--:R-:W-:Y:S05]  /*150c0*/  WARPSYNC.COLLECTIVE R15, `(.L_x_1380) ;  /* 0x000000000f087348 */ /* 0x00ffea0003c00000 */
[----:B------:R4:W0:Y:S02]  /*150d0*/  SHFL.IDX P6, R14, R13, R12, R11 ;  /* 0x0000000c0d0e7389 */ /* 0x00082400000c000b */
[----:B01234-:R-:W-:Y:S01]  /*150e0*/  ENDCOLLECTIVE ;  /* 0x000000000000791b */ /* 0x01ffe20003800000 */
.L_x_1380:
[----:B------:R-:W-:Y:S05]  /*150f0*/  BSYNC B0 ;  /* 0x0000000000007941 */ /* 0x000fea0003800000 */
.L_x_1379:
        /* <DEDUP_REMOVED lines=8> */
.L_x_1381:
[----:B------:R-:W-:Y:S02]  /*15180*/  IMAD.MOV.U32 R13, RZ, RZ, R10 ;  /* 0x000000ffff0d7224 */ /* 0x000fe400078e000a */
[----:B------:R-:W-:Y:S01]  /*15190*/  IMAD.MOV.U32 R12, RZ, RZ, 0x1 ;  /* 0x00000001ff0c7424 */ /* 0x000fe200078e00ff */
[----:B------:R-:W-:-:S13]  /*151a0*/  IADD3 R2, P0, R30, R14, RZ ;  /* 0x0000000e1e027210 */ /* 0x000fda0007f1e0ff */
[----:B------:R-:W-:Y:S05]  /*151b0*/  WARPSYNC.COLLECTIVE R15, `(.L_x_1382) ;  /* 0x000000000f087348 */ /* 0x000fea0003c00000 */
[----:B------:R0:W1:Y:S02]  /*151c0*/  SHFL.IDX P6, R14, R13, R12, R11 ;  /* 0x0000000c0d0e7389 */ /* 0x00006400000c000b */
[----:B01----:R-:W-:Y:S01]  /*151d0*/  ENDCOLLECTIVE ;  /* 0x000000000000791b */ /* 0x003fe20003800000 */
.L_x_1382:
        /* <DEDUP_REMOVED lines=11> */
.L_x_1383:
[----:B------:R-:W-:Y:S02]  /*15290*/  IMAD.MOV.U32 R13, RZ, RZ, R10 ;  /* 0x000000ffff0d7224 */ /* 0x000fe400078e000a */
[----:B------:R-:W-:Y:S01]  /*152a0*/  IMAD.MOV.U32 R12, RZ, RZ, 0x2 ;  /* 0x00000002ff0c7424 */ /* 0x000fe200078e00ff */
[----:B------:R-:W-:-:S13]  /*152b0*/  IADD3 R2, P0, R30, R14, RZ ;  /* 0x0000000e1e027210 */ /* 0x000fda0007f1e0ff */
[----:B------:R-:W-:Y:S05]  /*152c0*/  WARPSYNC.COLLECTIVE R15, `(.L_x_1384) ;  /* 0x000000000f087348 */ /* 0x000fea0003c00000 */
[----:B------:R0:W1:Y:S02]  /*152d0*/  SHFL.IDX P6, R14, R13, R12, R11 ;  /* 0x0000000c0d0e7389 */ /* 0x00006400000c000b */
[----:B01----:R-:W-:Y:S01]  /*152e0*/  ENDCOLLECTIVE ;  /* 0x000000000000791b */ /* 0x003fe20003800000 */
.L_x_1384:
        /* <DEDUP_REMOVED lines=11> */
.L_x_1385:
[----:B------:R-:W-:Y:S02]  /*153a0*/  IMAD.MOV.U32 R13, RZ, RZ, R10 ;  /* 0x000000ffff0d7224 */ /* 0x000fe400078e000a */
[----:B------:R-:W-:Y:S01]  /*153b0*/  IMAD.MOV.U32 R12, RZ, RZ, 0x3 ;  /* 0x00000003ff0c7424 */ /* 0x000fe200078e00ff */
[----:B------:R-:W-:-:S13]  /*153c0*/  IADD3 R2, P0, R30, R14, RZ ;  /* 0x0000000e1e027210 */ /* 0x000fda0007f1e0ff */
[----:B------:R-:W-:Y:S05]  /*153d0*/  WARPSYNC.COLLECTIVE R15, `(.L_x_1386) ;  /* 0x000000000f087348 */ /* 0x000fea0003c00000 */
[----:B------:R0:W1:Y:S02]  /*153e0*/  SHFL.IDX P6, R14, R13, R12, R11 ;  /* 0x0000000c0d0e7389 */ /* 0x00006400000c000b */
[----:B01----:R-:W-:Y:S01]  /*153f0*/  ENDCOLLECTIVE ;  /* 0x000000000000791b */ /* 0x003fe20003800000 */
.L_x_1386:
        /* <DEDUP_REMOVED lines=11> */
.L_x_1387:
[----:B------:R-:W-:Y:S05]  /*154b0*/  BRA `(.L_x_1388) ;  /* 0xffffffc800007947 */ /* 0x000fea000383ffff */
.L_x_1289:
[----:B0-----:R0:W1:Y:S02]  /*154c0*/  SYNCS.PHASECHK.TRANS64.TRYWAIT P2, [R0+URZ+0x28470], R3 ;  /* 0x02847003000075a7 */ /* 0x001064000804017f */
[----:B-1----:R-:W-:Y:S05]  /*154d0*/  @!P2 NANOSLEEP.SYNCS 0x989680 ;  /* 0x009896800000a95d */ /* 0x002fea0003900000 */
[----:B------:R-:W1:Y:S02]  /*154e0*/  @!P2 SYNCS.PHASECHK.TRANS64 P2, [R0+URZ+0x28470], R3 ;  /* 0x028470030000a5a7 */ /* 0x000e64000804007f */
[----:B-1----:R-:W-:Y:S05]  /*154f0*/  @!P2 BRA `(.L_x_1289) ;  /* 0xfffffffc00f0a947 */ /* 0x002fea000383ffff */
[----:B------:R-:W-:Y:S05]  /*15500*/  BRA `(.L_x_1389) ;  /* 0xffffffc800687947 */ /* 0x000fea000383ffff */
.L_x_1291:
[----:B0-----:R0:W1:Y:S02]  /*15510*/  SYNCS.PHASECHK.TRANS64.TRYWAIT P2, [R0+URZ+0x28460], R7 ;  /* 0x02846007000075a7 */ /* 0x001064000804017f */
[----:B-1----:R-:W-:Y:S05]  /*15520*/  @!P2 NANOSLEEP.SYNCS 0x989680 ;  /* 0x009896800000a95d */ /* 0x002fea0003900000 */
[----:B------:R-:W1:Y:S02]  /*15530*/  @!P2 SYNCS.PHASECHK.TRANS64 P2, [R0+URZ+0x28460], R7 ;  /* 0x028460070000a5a7 */ /* 0x000e64000804007f */
[----:B-1----:R-:W-:Y:S05]  /*15540*/  @!P2 BRA `(.L_x_1291) ;  /* 0xfffffffc00f0a947 */ /* 0x002fea000383ffff */
[----:B------:R-:W-:Y:S05]  /*15550*/  BRA `(.L_x_1390) ;  /* 0xffffffc800787947 */ /* 0x000fea000383ffff */
.L_x_1299:
[----:B-1----:R1:W2:Y:S02]  /*15560*/  SYNCS.PHASECHK.TRANS64.TRYWAIT P2, [R2+URZ+0x28470], R3 ;  /* 0x02847003020075a7 */ /* 0x0022a4000804017f */
[----:B--2---:R-:W-:Y:S05]  /*15570*/  @!P2 NANOSLEEP.SYNCS 0x989680 ;  /* 0x009896800000a95d */ /* 0x004fea0003900000 */
[----:B------:R-:W2:Y:S02]  /*15580*/  @!P2 SYNCS.PHASECHK.TRANS64 P2, [R2+URZ+0x28470], R3 ;  /* 0x028470030200a5a7 */ /* 0x000ea4000804007f */
[----:B--2---:R-:W-:Y:S05]  /*15590*/  @!P2 BRA `(.L_x_1299) ;  /* 0xfffffffc00f0a947 */ /* 0x004fea000383ffff */
[----:B------:R-:W-:Y:S05]  /*155a0*/  BRA `(.L_x_1391) ;  /* 0xffffffd000287947 */ /* 0x000fea000383ffff */
.L_x_1301:
[----:B0-----:R0:W1:Y:S02]  /*155b0*/  SYNCS.PHASECHK.TRANS64.TRYWAIT P2, [R2+URZ+0x28460], R3 ;  /* 0x02846003020075a7 */ /* 0x001064000804017f */
[----:B-1----:R-:W-:Y:S05]  /*155c0*/  @!P2 NANOSLEEP.SYNCS 0x989680 ;  /* 0x009896800000a95d */ /* 0x002fea0003900000 */
[----:B------:R-:W1:Y:S02]  /*155d0*/  @!P2 SYNCS.PHASECHK.TRANS64 P2, [R2+URZ+0x28460], R3 ;  /* 0x028460030200a5a7 */ /* 0x000e64000804007f */
[----:B-1----:R-:W-:Y:S05]  /*155e0*/  @!P2 BRA `(.L_x_1301) ;  /* 0xfffffffc00f0a947 */ /* 0x002fea000383ffff */
[----:B------:R-:W-:Y:S05]  /*155f0*/  BRA `(.L_x_1392) ;  /* 0xffffffd000347947 */ /* 0x000fea000383ffff */
.L_x_1308:
[----:B0-----:R0:W1:Y:S02]  /*15600*/  SYNCS.PHASECHK.TRANS64.TRYWAIT P0, [R5+URZ+0x28420], R0 ;  /* 0x02842000050075a7 */ /* 0x001064000800017f */
[----:B-1----:R-:W-:Y:S05]  /*15610*/  @!P0 NANOSLEEP.SYNCS 0x989680 ;  /* 0x009896800000895d */ /* 0x002fea0003900000 */
[----:B------:R-:W1:Y:S02]  /*15620*/  @!P0 SYNCS.PHASECHK.TRANS64 P0, [R5+URZ+0x28420], R0 ;  /* 0x02842000050085a7 */ /* 0x000e64000800007f */
[----:B-1----:R-:W-:Y:S05]  /*15630*/  @!P0 BRA `(.L_x_1308) ;  /* 0xfffffffc00f08947 */ /* 0x002fea000383ffff */
[----:B------:R-:W-:Y:S05]  /*15640*/  BRA `(.L_x_1393) ;  /* 0xffffffd800107947 */ /* 0x000fea000383ffff */
.L_x_1309:
[----:B------:R-:W1:Y:S01]  /*15650*/  S2R R2, SR_TID.X ;  /* 0x0000000000027919 */ /* 0x000e620000002100 */
[----:B------:R-:W-:Y:S01]  /*15660*/  BSSY B0, `(.L_x_1394) ;  /* 0x000000a000007945 */ /* 0x000fe20003800000 */
[----:B------:R-:W-:Y:S02]  /*15670*/  IMAD.MOV.U32 R12, RZ, RZ, RZ ;  /* 0x000000ffff0c7224 */ /* 0x000fe400078e00ff */
[----:B------:R-:W-:Y:S02]  /*15680*/  IMAD.MOV.U32 R11, RZ, RZ, 0x1f ;  /* 0x0000001fff0b7424 */ /* 0x000fe400078e00ff */
[----:B------:R-:W-:Y:S01]  /*15690*/  IMAD.MOV.U32 R15, RZ, RZ, -0x1 ;  /* 0xffffffffff0f7424 */ /* 0x000fe200078e00ff */
[----:B-1----:R-:W-:-:S04]  /*156a0*/  SHF.R.U32.HI R2, RZ, 0x5, R2 ;  /* 0x00000005ff027819 */ /* 0x002fc80000011602 */
[----:B------:R-:W-:-:S05]  /*156b0*/  LOP3.LUT R2, R2, 0x3, RZ, 0xc0, !PT ;  /* 0x0000000302027812 */ /* 0x000fca00078ec0ff */
[----:B------:R-:W-:-:S07]  /*156c0*/  IMAD.MOV.U32 R13, RZ, RZ, R2 ;  /* 0x000000ffff0d7224 */ /* 0x000fce00078e0002 */
[----:B0-----:R-:W-:Y:S05]  /*156d0*/  WARPSYNC.COLLECTIVE R15, `(.L_x_1395) ;  /* 0x000000000f087348 */ /* 0x001fea0003c00000 */
[----:B------:R1:W2:Y:S02]  /*156e0*/  SHFL.IDX P6, R14, R13, R12, R11 ;  /* 0x0000000c0d0e7389 */ /* 0x0002a400000c000b */
[----:B012---:R-:W-:Y:S01]  /*156f0*/  ENDCOLLECTIVE ;  /* 0x000000000000791b */ /* 0x007fe20003800000 */
.L_x_1395:
[----:B------:R-:W-:Y:S05]  /*15700*/  BSYNC B0 ;  /* 0x0000000000007941 */ /* 0x000fea0003800000 */
.L_x_1394:
[----:B------:R-:W-:Y:S05]  /*15710*/  BRA `(.L_x_1396) ;  /* 0xffffffd400f87947 */ /* 0x000fea000383ffff */
.L_x_1312:
[----:B------:R-:W-:Y:S01]  /*15720*/  BSSY B1, `(.L_x_1397) ;  /* 0x0000006000017945 */ /* 0x000fe20003800000 */
[----:B------:R-:W-:-:S07]  /*15730*/  IMAD.MOV.U32 R15, RZ, RZ, -0x1 ;  /* 0xffffffffff0f7424 */ /* 0x000fce00078e00ff */
[----:B0-----:R-:W-:Y:S05]  /*15740*/  WARPSYNC.COLLECTIVE R15, `(.L_x_1398) ;  /* 0x000000000f0c7348 */ /* 0x001fea0003c00000 */
[----:B------:R-:W-:Y:S02]  /*15750*/  ELECT P6, UR62, PT ;  /* 0x00000000003e782f */ /* 0x000fe400038c0000 */
[----:B------:R-:W-:Y:S01]  /*15760*/  MOV R14, UR62 ;  /* 0x0000003e000e7c02 */ /* 0x000fe20008000f00 */
[----:B0-----:R-:W-:Y:S10]  /*15770*/  ENDCOLLECTIVE ;  /* 0x000000000000791b */ /* 0x001ff40003800000 */
.L_x_1398:
[----:B------:R-:W-:Y:S05]  /*15780*/  BSYNC B1 ;  /* 0x0000000000017941 */ /* 0x000fea0003800000 */
.L_x_1397:
[----:B------:R-:W-:Y:S05]  /*15790*/  BRA `(.L_x_1399) ;  /* 0xffffffd400f07947 */ /* 0x000fea000383ffff */
.L_x_1314:
[----:B0-----:R0:W1:Y:S02]  /*157a0*/  SYNCS.PHASECHK.TRANS64.TRYWAIT P1, [R3+URZ+0x28440], R2 ;  /* 0x02844002030075a7 */ /* 0x001064000802017f */
[----:B-1----:R-:W-:Y:S05]  /*157b0*/  @!P1 NANOSLEEP.SYNCS 0x989680 ;  /* 0x009896800000995d */ /* 0x002fea0003900000 */
[----:B------:R-:W1:Y:S02]  /*157c0*/  @!P1 SYNCS.PHASECHK.TRANS64 P1, [R3+URZ+0x28440], R2 ;  /* 0x02844002030095a7 */ /* 0x000e64000802007f */
[----:B-1----:R-:W-:Y:S05]  /*157d0*/  @!P1 BRA `(.L_x_1314) ;  /* 0xfffffffc00f09947 */ /* 0x002fea000383ffff */
[----:B------:R-:W-:Y:S05]  /*157e0*/  BRA `(.L_x_1400) ;  /* 0xffffffd800107947 */ /* 0x000fea000383ffff */
.L_x_1316:
[----:B-1----:R1:W2:Y:S02]  /*157f0*/  SYNCS.PHASECHK.TRANS64.TRYWAIT P1, [R19+URZ+0x28440], R0 ;  /* 0x02844000130075a7 */ /* 0x0022a4000802017f */
[----:B--2---:R-:W-:Y:S05]  /*15800*/  @!P1 NANOSLEEP.SYNCS 0x989680 ;  /* 0x009896800000995d */ /* 0x004fea0003900000 */
[----:B------:R-:W2:Y:S02]  /*15810*/  @!P1 SYNCS.PHASECHK.TRANS64 P1, [R19+URZ+0x28440], R0 ;  /* 0x02844000130095a7 */ /* 0x000ea4000802007f */
[----:B--2---:R-:W-:Y:S05]  /*15820*/  @!P1 BRA `(.L_x_1316) ;  /* 0xfffffffc00f09947 */ /* 0x004fea000383ffff */
[----:B------:R-:W-:Y:S05]  /*15830*/  BRA `(.L_x_1401) ;  /* 0xffffffd8001c7947 */ /* 0x000fea000383ffff */
.L_x_1318:
[----:B--2---:R2:W3:Y:S02]  /*15840*/  SYNCS.PHASECHK.TRANS64.TRYWAIT P1, [R3+URZ+0x28460], R2 ;  /* 0x02846002030075a7 */ /* 0x0044e4000802017f */
[----:B---3--:R-:W-:Y:S05]  /*15850*/  @!P1 NANOSLEEP.SYNCS 0x989680 ;  /* 0x009896800000995d */ /* 0x008fea0003900000 */
[----:B------:R-:W3:Y:S02]  /*15860*/  @!P1 SYNCS.PHASECHK.TRANS64 P1, [R3+URZ+0x28460], R2 ;  /* 0x02846002030095a7 */ /* 0x000ee4000802007f */
[----:B---3--:R-:W-:Y:S05]  /*15870*/  @!P1 BRA `(.L_x_1318) ;  /* 0xfffffffc00f09947 */ /* 0x008fea000383ffff */
[----:B------:R-:W-:Y:S05]  /*15880*/  BRA `(.L_x_1402) ;  /* 0xffffffd800187947 */ /* 0x000fea000383ffff */
.L_x_1320:
[----:B---3--:R3:W4:Y:S02]  /*15890*/  SYNCS.PHASECHK.TRANS64.TRYWAIT P1, [R19+URZ+0x28460], R0 ;  /* 0x02846000130075a7 */ /* 0x008724000802017f */
[----:B----4-:R-:W-:Y:S05]  /*158a0*/  @!P1 NANOSLEEP.SYNCS 0x989680 ;  /* 0x009896800000995d */ /* 0x010fea0003900000 */
[----:B------:R-:W4:Y:S02]  /*158b0*/  @!P1 SYNCS.PHASECHK.TRANS64 P1, [R19+URZ+0x28460], R0 ;  /* 0x02846000130095a7 */ /* 0x000f24000802007f */
[----:B----4-:R-:W-:Y:S05]  /*158c0*/  @!P1 BRA `(.L_x_1320) ;  /* 0xfffffffc00f09947 */ /* 0x010fea000383ffff */
[----:B------:R-:W-:Y:S05]  /*158d0*/  BRA `(.L_x_1403) ;  /* 0xffffffd800147947 */ /* 0x000fea000383ffff */
.L_x_1322:
[----:B----4-:R4:W0:Y:S02]  /*158e0*/  SYNCS.PHASECHK.TRANS64.TRYWAIT P1, [R3+URZ+0x28480], R2 ;  /* 0x02848002030075a7 */ /* 0x010824000802017f */
[----:B0-----:R-:W-:Y:S05]  /*158f0*/  @!P1 NANOSLEEP.SYNCS 0x989680 ;  /* 0x009896800000995d */ /* 0x001fea0003900000 */
[----:B------:R-:W0:Y:S02]  /*15900*/  @!P1 SYNCS.PHASECHK.TRANS64 P1, [R3+URZ+0x28480], R2 ;  /* 0x02848002030095a7 */ /* 0x000e24000802007f */
[----:B0-----:R-:W-:Y:S05]  /*15910*/  @!P1 BRA `(.L_x_1322) ;  /* 0xfffffffc00f09947 */ /* 0x001fea000383ffff */
[----:B------:R-:W-:Y:S05]  /*15920*/  BRA `(.L_x_1404) ;  /* 0xffffffd800107947 */ /* 0x000fea000383ffff */
.L_x_1405:
        /* <DEDUP_REMOVED lines=13> */
.L_x_15828:


//--------------------- .text._ZN7cutlass13device_kernelIN5flash11enable_sm90INS1_16FlashAttnFwdSm90INS1_25CollectiveMainloopFwdSm90ILi2EN4cute5tupleIJNS5_1CILi1EEES8_S8_EEENS6_IJNS7_ILi128EEENS7_ILi64EEENS7_ILi256EEEEEELi256ENS_12float_e4m3_tEfNS_4arch4Sm90ELb0ELb1ELb0ELb1ELb1ELb0ELb0ELb1ELb0ELb1ELb0ELb0EEENS1_21CollectiveEpilogueFwdINS6_IJSA_SC_SB_EEES9_NS_10bfloat16_tESG_Li256ELb1ELb1ELb0ELb1EEENS1_36VarlenDynamicPersistentTileSchedulerILi128ELi64ELi256ELi128ELb0ELb1ELb1ELb1ELb0ELb1EEEEEEEEEvNT_6ParamsE --------------------------
	.section	.text._ZN7cutlass13device_kernelIN5flash11enable_sm90INS1_16FlashAttnFwdSm90INS1_25CollectiveMainloopFwdSm90ILi2EN4cute5tupleIJNS5_1CILi1EEES8_S8_EEENS6_IJNS7_ILi128EEENS7_ILi64EEENS7_ILi256EEEEEELi256ENS_12float_e4m3_tEfNS_4arch4Sm90ELb0ELb1ELb0ELb1ELb1ELb0ELb0ELb1ELb0ELb1ELb0ELb0EEENS1_21CollectiveEpilogueFwdINS6_IJSA_SC_SB_EEES9_NS_10bfloat16_tESG_Li256ELb1ELb1ELb0ELb1EEENS1_36VarlenDynamicPersistentTileSchedulerILi128ELi64ELi256ELi128ELb0ELb1ELb1ELb1ELb0ELb1EEEEEEEEEvNT_6ParamsE,"ax",@progbits
	.align	128
.text._ZN7cutlass13device_kernelIN5flash11enable_sm90INS1_16FlashAttnFwdSm90INS1_25CollectiveMainloopFwdSm90ILi2EN4cute5tupleIJNS5_1CILi1EEES8_S8_EEENS6_IJNS7_ILi128EEENS7_ILi64EEENS7_ILi256EEEEEELi256ENS_12float_e4m3_tEfNS_4arch4Sm90ELb0ELb1ELb0ELb1ELb1ELb0ELb0ELb1ELb0ELb1ELb0ELb0EEENS1_21CollectiveEpilogueFwdINS6_IJSA_SC_SB_EEES9_NS_10bfloat16_tESG_Li256ELb1ELb1ELb0ELb1EEENS1_36VarlenDynamicPersistentTileSchedulerILi128ELi64ELi256ELi128ELb0ELb1ELb1ELb1ELb0ELb1EEEEEEEEEvNT_6ParamsE:
        .type           _ZN7cutlass13device_kernelIN5flash11enable_sm90INS1_16FlashAttnFwdSm90INS1_25CollectiveMainloopFwdSm90ILi2EN4cute5tupleIJNS5_1CILi1EEES8_S8_EEENS6_IJNS7_ILi128EEENS7_ILi64EEENS7_ILi256EEEEEELi256ENS_12float_e4m3_tEfNS_4arch4Sm90ELb0ELb1ELb0ELb1ELb1ELb0ELb0ELb1ELb0ELb1ELb0ELb0EEENS1_21CollectiveEpilogueFwdINS6_IJSA_SC_SB_EEES9_NS_10bfloat16_tESG_Li256ELb1ELb1ELb0ELb1EEENS1_36VarlenDynamicPersistentTileSchedulerILi128ELi64ELi256ELi128ELb0ELb1ELb1ELb1ELb0ELb1EEEEEEEEEvNT_6ParamsE,@function
        .size           _ZN7cutlass13device_kernelIN5flash11enable_sm90INS1_16FlashAttnFwdSm90INS1_25CollectiveMainloopFwdSm90ILi2EN4cute5tupleIJNS5_1CILi1EEES8_S8_EEENS6_IJNS7_ILi128EEENS7_ILi64EEENS7_ILi256EEEEEELi256ENS_12float_e4m3_tEfNS_4arch4Sm90ELb0ELb1ELb0ELb1ELb1ELb0ELb0ELb1ELb0ELb1ELb0ELb0EEENS1_21CollectiveEpilogueFwdINS6_IJSA_SC_SB_EEES9_NS_10bfloat16_tESG_Li256ELb1ELb1ELb0ELb1EEENS1_36VarlenDynamicPersistentTileSchedulerILi128ELi64ELi256ELi128ELb0ELb1ELb1ELb1ELb0ELb1EEEEEEEEEvNT_6ParamsE,(.L_x_15829 - _ZN7cutlass13device_kernelIN5flash11enable_sm90INS1_16FlashAttnFwdSm90INS1_25CollectiveMainloopFwdSm90ILi2EN4cute5tupleIJNS5_1CILi1EEES8_S8_EEENS6_IJNS7_ILi128EEENS7_ILi64EEENS7_ILi256EEEEEELi256ENS_12float_e4m3_tEfNS_4arch4Sm90ELb0ELb1ELb0ELb1ELb1ELb0ELb0ELb1ELb0ELb1ELb0ELb0EEENS1_21CollectiveEpilogueFwdINS6_IJSA_SC_SB_EEES9_NS_10bfloat16_tESG_Li256ELb1ELb1ELb0ELb1EEENS1_36VarlenDynamicPersistentTileSchedulerILi128ELi64ELi256ELi128ELb0ELb1ELb1ELb1ELb0ELb1EEEEEEEEEvNT_6ParamsE)
        .other          _ZN7cutlass13device_kernelIN5flash11enable_sm90INS1_16FlashAttnFwdSm90INS1_25CollectiveMainloopFwdSm90ILi2EN4cute5tupleIJNS5_1CILi1EEES8_S8_EEENS6_IJNS7_ILi128EEENS7_ILi64EEENS7_ILi256EEEEEELi256ENS_12float_e4m3_tEfNS_4arch4Sm90ELb0ELb1ELb0ELb1ELb1ELb0ELb0ELb1ELb0ELb1ELb0ELb0EEENS1_21CollectiveEpilogueFwdINS6_IJSA_SC_SB_EEES9_NS_10bfloat16_tESG_Li256ELb1ELb1ELb0ELb1EEENS1_36VarlenDynamicPersistentTileSchedulerILi128ELi64ELi256ELi128ELb0ELb1ELb1ELb1ELb0ELb1EEEEEEEEEvNT_6ParamsE,@"STO_CUDA_ENTRY STV_DEFAULT"
_ZN7cutlass13device_kernelIN5flash11enable_sm90INS1_16FlashAttnFwdSm90INS1_25CollectiveMainloopFwdSm90ILi2EN4cute5tupleIJNS5_1CILi1EEES8_S8_EEENS6_IJNS7_ILi128EEENS7_ILi64EEENS7_ILi256EEEEEELi256ENS_12float_e4m3_tEfNS_4arch4Sm90ELb0ELb1ELb0ELb1ELb1ELb0ELb0ELb1ELb0ELb1ELb0ELb0EEENS1_21CollectiveEpilogueFwdINS6_IJSA_SC_SB_EEES9_NS_10bfloat16_tESG_Li256ELb1ELb1ELb0ELb1EEENS1_36VarlenDynamicPersistentTileSchedulerILi128ELi64ELi256ELi128ELb0ELb1ELb1ELb1ELb0ELb1EEEEEEEEEvNT_6ParamsE:
        /* <DEDUP_REMOVED lines=45> */
.L_x_1406:
        /* <DEDUP_REMOVED lines=22> */
.L_x_1407:
        /* <DEDUP_REMOVED lines=18> */
.L_x_1408:
        /* <DEDUP_REMOVED lines=22> */
.L_x_1409:
        /* <DEDUP_REMOVED lines=24> */
.L_x_1410:
        /* <DEDUP_REMOVED lines=8> */
.L_x_1412:
        /* <DEDUP_REMOVED lines=23> */
[----:B------:R-:W-:Y:S01]  /*0a20*/  R2UR UR48, R7 ;  /* 0x00000000073072ca */ /* 0x000fe200000e0000 */
        /* <DEDUP_REMOVED lines=55> */
.L_x_1520:
[----:B------:R-:W-:Y:S01]  /*0da0*/  ULDC.64 UR6, c[0x0][0xa28] ;  /* 0x00028a0000067ab9 */ /* 0x000fe20000000a00 */
[----:B------:R-:W-:Y:S01]  /*0db0*/  ULDC UR4, c[0x0][0x424] ;  /* 0x0001090000047ab9 */ /* 0x000fe20000000800 */
[----:B------:R-:W-:-:S04]  /*0dc0*/  UISETP.NE.U32.AND UP0, UPT, UR6, URZ, UPT ;  /* 0x0000003f0600728c */ /* 0x000fc8000bf05070 */
[----:B------:R-:W-:-:S03]  /*0dd0*/  UISETP.NE.AND.EX UP0, UPT, UR7, URZ, UPT, UP0 ;  /* 0x0000003f0700728c */ /* 0x000fc6000bf05300 */
[----:B------:R-:W-:Y:S02]  /*0de0*/  ULDC.64 UR6, c[0x0][0xa18] ;  /* 0x0002860000067ab9 */ /* 0x000fe40000000a00 */
[----:B------:R-:W-:Y:S01]  /*0df0*/  UISETP.NE.U32.AND UP1, UPT, UR6, URZ, UPT ;  /* 0x0000003f0600728c */ /* 0x000fe2000bf25070 */
[----:B------:R-:W-:-:S03]  /*0e00*/  PLOP3.LUT P0, PT, PT, PT, UP0, 0x80, 0x0 ;  /* 0x000000000000781c */ /* 0x000fc60003f0f008 */
[----:B------:R-:W-:-:S03]  /*0e10*/  UISETP.NE.AND.EX UP1, UPT, UR7, URZ, UPT, UP1 ;  /* 0x0000003f0700728c */ /* 0x000fc6000bf25310 */
[----:B------:R-:W-:Y:S02]  /*0e20*/  @UP0 ULDC.64 UR6, c[0x0][0xa28] ;  /* 0x00028a0000060ab9 */ /* 0x000fe40000000a00 */
[----:B------:R-:W-:Y:S01]  /*0e30*/  @UP0 UIMAD.WIDE UR6, UR48, 0x4, UR6 ;  /* 0x00000004300608a5 */ /* 0x000fe2000f8e0206 */
[----:B------:R-:W-:-:S05]  /*0e40*/  PLOP3.LUT P2, PT, PT, PT, UP1, 0x80, 0x0 ;  /* 0x000000000000781c */ /* 0x000fca0003f4f018 */
[----:B------:R-:W-:Y:S01]  /*0e50*/  @UP1 ULDC.64 UR8, c[0x0][0xa18] ;  /* 0x0002860000081ab9 */ /* 0x000fe20000000a00 */
[----:B0--3--:R-:W-:Y:S02]  /*0e60*/  IMAD.U32 R4, RZ, RZ, UR6 ;  /* 0x00000006ff047e24 */ /* 0x009fe4000f8e00ff */
[----:B--2---:R-:W-:Y:S01]  /*0e70*/  IMAD.U32 R5, RZ, RZ, UR7 ;  /* 0x00000007ff057e24 */ /* 0x004fe2000f8e00ff */
[----:B------:R-:W-:-:S04]  /*0e80*/  @UP1 UIMAD.WIDE UR6, UR48, 0x4, UR8 ;  /* 0x00000004300618a5 */ /* 0x000fc8000f8e0208 */
[----:B------:R-:W2:Y:S02]  /*0e90*/  @P0 LDG.E R4, desc[UR54][R4.64] ;  /* 0x0000003604040981 */ /* 0x000ea4000c1e1900 */
[----:B------:R-:W-:Y:S02]  /*0ea0*/  IMAD.U32 R6, RZ, RZ, UR6 ;  /* 0x00000006ff067e24 */ /* 0x000fe4000f8e00ff */
[----:B------:R-:W-:Y:S01]  /*0eb0*/  IMAD.U32 R7, RZ, RZ, UR7 ;  /* 0x00000007ff077e24 */ /* 0x000fe2000f8e00ff */
[----:B------:R-:W-:-:S04]  /*0ec0*/  ULDC.64 UR6, c[0x0][0x418] ;  /* 0x0001060000067ab9 */ /* 0x000fc80000000a00 */
[----:B------:R-:W3:Y:S01]  /*0ed0*/  @P2 LDG.E R6, desc[UR54][R6.64] ;  /* 0x0000003606062981 */ /* 0x000ee2000c1e1900 */
[----:B------:R-:W-:Y:S01]  /*0ee0*/  UISETP.NE.U32.AND UP0, UPT, UR6, URZ, UPT ;  /* 0x0000003f0600728c */ /* 0x000fe2000bf05070 */
[----:B------:R-:W-:-:S03]  /*0ef0*/  UMOV UR39, URZ ;  /* 0x0000003f00277c82 */ /* 0x000fc60008000000 */
[----:B------:R-:W-:-:S03]  /*0f00*/  UISETP.NE.AND.EX UP0, UPT, UR7, URZ, UPT, UP0 ;  /* 0x0000003f0700728c */ /* 0x000fc6000bf05300 */
[----:B------:R-:W-:Y:S01]  /*0f10*/  ULDC.64 UR6, c[0x0][0xa20] ;  /* 0x0002880000067ab9 */ /* 0x000fe20000000a00 */
[----:B------:R-:W-:Y:S01]  /*0f20*/  USEL UR4, UR4, 0x1, UP0 ;  /* 0x0000000104047887 */ /* 0x000fe20008000000 */
[----:B------:R-:W-:Y:S01]  /*0f30*/  ISETP.NE.U32.AND P1, PT, RZ, UR6, PT ;  /* 0x00000006ff007c0c */ /* 0x000fe2000bf25070 */
[----:B------:R-:W-:Y:S02]  /*0f40*/  ULDC UR6, c[0x0][0x2f0] ;  /* 0x0000bc0000067ab9 */ /* 0x000fe40000000800 */
[----:B------:R-:W-:Y:S01]  /*0f50*/  UIMAD UR4, UR4, UR6, URZ ;  /* 0x00000006040472a4 */ /* 0x000fe2000f8e023f */
[----:B------:R-:W-:Y:S02]  /*0f60*/  ISETP.NE.AND.EX P1, PT, RZ, UR7, PT, P1 ;  /* 0x00000007ff007c0c */ /* 0x000fe4000bf25310 */
[----:B--2---:R-:W-:Y:S02]  /*0f70*/  @P0 R2UR UR39, R4 ;  /* 0x00000000042702ca */ /* 0x004fe400000e0000 */
[----:B---3--:R-:W-:Y:S01]  /*0f80*/  @P2 R2UR UR43, R6 ;  /* 0x00000000062b22ca */ /* 0x008fe200000e0000 */
[----:B-1--4-:R-:W-:-:S14]  /*0f90*/  @P2 BRA `(.L_x_1413) ;  /* 0x0000000000382947 */ /* 0x012fdc0003800000 */
[----:B------:R-:W-:Y:S01]  /*0fa0*/  ULDC.64 UR6, c[0x0][0xa00] ;  /* 0x0002800000067ab9 */ /* 0x000fe20000000a00 */
[----:B------:R-:W-:Y:S01]  /*0fb0*/  ULDC UR43, c[0x0][0x288] ;  /* 0x0000a200002b7ab9 */ /* 0x000fe20000000800 */
        /* <DEDUP_REMOVED lines=12> */
.L_x_1413:
[----:B------:R-:W-:Y:S01]  /*1080*/  UMOV UR36, UR49 ;  /* 0x0000003100247c82 */ /* 0x000fe20008000000 */
[----:B------:R-:W-:Y:S01]  /*1090*/  UMOV UR37, UR48 ;  /* 0x0000003000257c82 */ /* 0x000fe20008000000 */
[----:B------:R-:W-:Y:S05]  /*10a0*/  @!P1 BRA `(.L_x_1414) ;  /* 0x00000000001c9947 */ /* 0x000fea0003800000 */
[----:B------:R-:W-:Y:S02]  /*10b0*/  ULDC.64 UR6, c[0x0][0xa20] ;  /* 0x0002880000067ab9 */ /* 0x000fe40000000a00 */
[----:B------:R-:W-:-:S06]  /*10c0*/  UIMAD.WIDE UR6, UR48, 0x4, UR6 ;  /* 0x00000004300678a5 */ /* 0x000fcc000f8e0206 */
[----:B------:R-:W-:Y:S02]  /*10d0*/  IMAD.U32 R4, RZ, RZ, UR6 ;  /* 0x00000006ff047e24 */ /* 0x000fe4000f8e00ff */
[----:B------:R-:W-:-:S05]  /*10e0*/  IMAD.U32 R5, RZ, RZ, UR7 ;  /* 0x00000007ff057e24 */ /* 0x000fca000f8e00ff */
[----:B------:R-:W2:Y:S02]  /*10f0*/  LDG.E R4, desc[UR54][R4.64] ;  /* 0x0000003604047981 */ /* 0x000ea4000c1e1900 */
[----:B--2---:R-:W-:Y:S01]  /*1100*/  R2UR UR4, R4 ;  /* 0x00000000040472ca */ /* 0x004fe200000e0000 */
[----:B------:R-:W-:-:S14]  /*1110*/  BRA `(.L_x_1415) ;  /* 0x0000000000347947 */ /* 0x000fdc0003800000 */
.L_x_1414:
        /* <DEDUP_REMOVED lines=13> */
.L_x_1415:
[----:B------:R-:W-:Y:S01]  /*11f0*/  ULDC.64 UR8, c[0x0][0x990] ;  /* 0x0002640000087ab9 */ /* 0x000fe20000000a00 */
[----:B------:R-:W-:Y:S01]  /*1200*/  ULDC.64 UR6, c[0x0][0x998] ;  /* 0x0002660000067ab9 */ /* 0x000fe20000000a00 */
        /* <DEDUP_REMOVED lines=8> */
[----:B------:R-:W-:Y:S02]  /*1290*/  @UP0 USHF.R.S32.HI UR10, URZ, 0x1f, UR48 ;  /* 0x0000001f3f0a0899 */ /* 0x000fe40008011430 */
[----:B------:R-:W-:Y:S01]  /*12a0*/  @UP1 USHF.R.S32.HI UR14, URZ, 0x1f, UR48 ;  /* 0x0000001f3f0e1899 */ /* 0x000fe20008011430 */
[----:B------:R-:W-:Y:S01]  /*12b0*/  @UP0 ULDC.64 UR16, c[0x0][0x9a8] ;  /* 0x00026a0000100ab9 */ /* 0x000fe20000000a00 */
[----:B------:R-:W-:Y:S01]  /*12c0*/  @UP1 ULDC.64 UR18, c[0x0][0x9b8] ;  /* 0x00026e0000121ab9 */ /* 0x000fe20000000a00 */
[----:B------:R-:W-:Y:S02]  /*12d0*/  @UP0 UIMAD UR10, UR10, UR16, URZ ;  /* 0x000000100a0a02a4 */ /* 0x000fe4000f8e023f */
[----:B------:R-:W-:Y:S02]  /*12e0*/  @UP1 UIMAD UR14, UR14, UR18, URZ ;  /* 0x000000120e0e12a4 */ /* 0x000fe4000f8e023f */
[----:B------:R-:W-:Y:S02]  /*12f0*/  @UP0 UIMAD UR17, UR48, UR17, UR10 ;  /* 0x00000011301102a4 */ /* 0x000fe4000f8e020a */
[----:B------:R-:W-:-:S02]  /*1300*/  @UP1 UIMAD.WIDE.U32 UR10, UR48, UR18, URZ ;  /* 0x00000012300a12a5 */ /* 0x000fc4000f8e003f */
[----:B------:R-:W-:Y:S02]  /*1310*/  @UP0 UIMAD.WIDE.U32 UR12, UR48, UR16, URZ ;  /* 0x00000010300c02a5 */ /* 0x000fe4000f8e003f */
[----:B------:R-:W-:Y:S02]  /*1320*/  @UP1 UIMAD UR18, UR48, UR19, UR14 ;  /* 0x00000013301212a4 */ /* 0x000fe4000f8e020e */
[----:B------:R-:W-:Y:S02]  /*1330*/  @UP1 USHF.R.S32.HI UR19, URZ, 0x1f, UR49 ;  /* 0x0000001f3f131899 */ /* 0x000fe40008011431 */
[----:B------:R-:W-:Y:S01]  /*1340*/  @UP0 USHF.R.S32.HI UR16, URZ, 0x1f, UR49 ;  /* 0x0000001f3f100899 */ /* 0x000fe20008011431 */
[----:B------:R-:W-:Y:S01]  /*1350*/  @UP1 ULDC.64 UR14, c[0x0][0x9c0] ;  /* 0x00027000000e1ab9 */ /* 0x000fe20000000a00 */
[----:B------:R-:W-:Y:S01]  /*1360*/  @UP0 ULDC.64 UR20, c[0x0][0x9b0] ;  /* 0x00026c0000140ab9 */ /* 0x000fe20000000a00 */
[----:B------:R-:W-:Y:S02]  /*1370*/  @UP0 UIADD3 UR13, UR13, UR17, URZ ;  /* 0x000000110d0d0290 */ /* 0x000fe4000fffe03f */
[----:B------:R-:W-:-:S02]  /*1380*/  @UP1 UIMAD UR17, UR19, UR14, URZ ;  /* 0x0000000e131112a4 */ /* 0x000fc4000f8e023f */
[----:B------:R-:W-:Y:S02]  /*1390*/  @UP0 UIMAD UR16, UR16, UR20, URZ ;  /* 0x00000014101002a4 */ /* 0x000fe4000f8e023f */
[----:B------:R-:W-:Y:S02]  /*13a0*/  @UP1 UIADD3 UR11, UR11, UR18, URZ ;  /* 0x000000120b0b1290 */ /* 0x000fe4000fffe03f */
[----:B------:R-:W-:Y:S02]  /*13b0*/  @UP1 UIMAD UR17, UR49, UR15, UR17 ;  /* 0x0000000f311112a4 */ /* 0x000fe4000f8e0211 */
[----:B------:R-:W-:Y:S02]  /*13c0*/  @UP0 UIMAD UR16, UR49, UR21, UR16 ;  /* 0x00000015311002a4 */ /* 0x000fe4000f8e0210 */
[----:B------:R-:W-:Y:S02]  /*13d0*/  @UP0 UIMAD.WIDE.U32 UR12, UR49, UR20, UR12 ;  /* 0x00000014310c02a5 */ /* 0x000fe4000f8e000c */
        /* <DEDUP_REMOVED lines=11> */
[----:B------:R-:W-:Y:S01]  /*1490*/  USHF.L.U32 UR38, UR5, 0x7, URZ ;  /* 0x0000000705267899 */ /* 0x000fe2000800063f */
[----:B------:R-:W-:Y:S01]  /*14a0*/  IMAD.U32 R7, RZ, RZ, UR7 ;  /* 0x00000007ff077e24 */ /* 0x000fe2000f8e00ff */
[----:B------:R-:W-:Y:S02]  /*14b0*/  UIADD3 UR39, -UR39, UR4, URZ ;  /* 0x0000000427277290 */ /* 0x000fe4000fffe13f */
[----:B------:R-:W2:Y:S01]  /*14c0*/  @P0 LDG.E R3, desc[UR54][R4.64] ;  /* 0x0000003604030981 */ /* 0x000ea2000c1e1900 */
[----:B------:R-:W-:Y:S02]  /*14d0*/  UISETP.NE.AND UP5, UPT, UR6, 0x1, UPT ;  /* 0x000000010600788c */ /* 0x000fe4000bfa5270 */
[----:B------:R-:W-:Y:S01]  /*14e0*/  UIADD3 UR8, UR38, 0x7f, URZ ;  /* 0x0000007f26087890 */ /* 0x000fe2000fffe03f */
[----:B------:R-:W2:Y:S01]  /*14f0*/  @P1 LDG.E R0, desc[UR54][R6.64] ;  /* 0x0000003606001981 */ /* 0x000ea2000c1e1900 */
[----:B------:R-:W-:Y:S01]  /*1500*/  ULDC.64 UR4, c[0x0][0x9e0] ;  /* 0x0002780000047ab9 */ /* 0x000fe20000000a00 */
[----:B------:R-:W-:-:S02]  /*1510*/  UIADD3 UR9, UR39, 0x1, -UR43 ;  /* 0x0000000127097890 */ /* 0x000fc4000fffe82b */
[----:B------:R-:W-:Y:S01]  /*1520*/  UISETP.GE.AND UP4, UPT, UR5, 0x1, UPT ;  /* 0x000000010500788c */ /* 0x000fe2000bf86270 */
[----:B------:R-:W-:Y:S01]  /*1530*/  ULDC UR10, c[0x0][0x988] ;  /* 0x00026200000a7ab9 */ /* 0x000fe20000000800 */
[----:B------:R-:W-:Y:S02]  /*1540*/  UP2UR UR51, UPR, URZ, 0x20 ;  /* 0x000000203f337883 */ /* 0x000fe40008000000 */
[----:B------:R-:W-:Y:S01]  /*1550*/  @UP5 ULDC UR6, c[0x0][0x44c] ;  /* 0x0001130000065ab9 */ /* 0x000fe20000000800 */
[----:B------:R-:W-:Y:S01]  /*1560*/  @UP5 ULDC UR11, c[0x0][0x450] ;  /* 0x00011400000b5ab9 */ /* 0x000fe20000000800 */
[----:B------:R-:W-:Y:S01]  /*1570*/  UIMAD.WIDE.U32 UR6, UR8, UR6, URZ ;  /* 0x00000006080672a5 */ /* 0x000fe2000f8e003f */
[----:B------:R-:W-:Y:S01]  /*1580*/  PLOP3.LUT P0, PT, PT, PT, UP4, 0x40, 0x0 ;  /* 0x000000000000781c */ /* 0x000fe20003f0e848 */
[----:B------:R-:W-:Y:S02]  /*1590*/  UP2UR UR50, UPR, URZ, 0x10 ;  /* 0x000000103f327883 */ /* 0x000fe40008000000 */
[----:B------:R-:W-:-:S04]  /*15a0*/  @UP5 USHF.R.U32.HI UR8, URZ, UR11, UR7 ;  /* 0x0000000b3f085299 */ /* 0x000fc80008011607 */
        /* <DEDUP_REMOVED lines=17> */
.L_x_1417:
[----:B------:R-:W-:-:S11]  /*16c0*/  UISETP.NE.AND UP0, UPT, UR5, 0x1, UPT ;  /* 0x000000010500788c */ /* 0x000fd6000bf05270 */
[----:B------:R-:W-:Y:S02]  /*16d0*/  @UP0 ULDC.64 UR8, c[0x0][0x9e8] ;  /* 0x00027a0000080ab9 */ /* 0x000fe40000000a00 */
[----:B------:R-:W-:-:S04]  /*16e0*/  UIMAD.WIDE.U32 UR6, UR4, UR8, URZ ;  /* 0x00000008040672a5 */ /* 0x000fc8000f8e003f */
[----:B------:R-:W-:-:S12]  /*16f0*/  @UP0 USHF.R.U32.HI UR4, URZ, UR9, UR7 ;  /* 0x000000093f040299 */ /* 0x000fd80008011607 */
.L_x_1418:
[----:B------:R-:W-:-:S06]  /*1700*/  UIMAD UR4, UR4, UR5, UR5 ;  /* 0x00000005040472a4 */ /* 0x000fcc000f8e0205 */
[----:B------:R-:W-:-:S07]  /*1710*/  VIMNMX R0, R0, UR4, PT ;  /* 0x0000000400007c48 */ /* 0x000fce000bfe0100 */
.L_x_1416:
[----:B------:R-:W-:Y:S01]  /*1720*/  UISETP.NE.AND UP0, UPT, UR51, URZ, UPT ;  /* 0x0000003f3300728c */ /* 0x000fe2000bf05270 */
[----:B------:R-:W-:Y:S01]  /*1730*/  VIADD R0, R0, 0x3f ;  /* 0x0000003f00007836 */ /* 0x000fe20000000000 */
[----:B------:R-:W-:Y:S01]  /*1740*/  UMOV UR9, UR38 ;  /* 0x0000002600097c82 */ /* 0x000fe20008000000 */
[----:B------:R-:W-:Y:S02]  /*1750*/  UIADD3 UR4, UR39, 0x3f, URZ ;  /* 0x0000003f27047890 */ /* 0x000fe4000fffe03f */
[----:B------:R-:W-:Y:S01]  /*1760*/  UIADD3 UR57, UR39, -UR43, URZ ;  /* 0x8000002b27397290 */ /* 0x000fe2000fffe03f */
        /* <DEDUP_REMOVED lines=27> */
.L_x_1420:
[----:B------:R-:W-:-:S11]  /*1920*/  UISETP.NE.AND UP0, UPT, UR5, 0x1, UPT ;  /* 0x000000010500788c */ /* 0x000fd6000bf05270 */
[----:B------:R-:W-:Y:S02]  /*1930*/  @UP0 ULDC.64 UR10, c[0x0][0x9e8] ;  /* 0x00027a00000a0ab9 */ /* 0x000fe40000000a00 */
[----:B------:R-:W-:-:S04]  /*1940*/  UIMAD.WIDE.U32 UR6, UR4, UR10, URZ ;  /* 0x0000000a040672a5 */ /* 0x000fc8000f8e003f */
[----:B------:R-:W-:-:S12]  /*1950*/  @UP0 USHF.R.U32.HI UR4, URZ, UR11, UR7 ;  /* 0x0000000b3f040299 */ /* 0x000fd80008011607 */
.L_x_1421:
[----:B------:R-:W-:-:S04]  /*1960*/  UIMAD UR4, UR4, UR5, URZ ;  /* 0x00000005040472a4 */ /* 0x000fc8000f8e023f */
[----:B------:R-:W-:-:S04]  /*1970*/  UISETP.LT.AND UP0, UPT, UR9, UR4, UPT ;  /* 0x000000040900728c */ /* 0x000fc8000bf01270 */
[----:B------:R-:W-:-:S12]  /*1980*/  USEL UR9, UR9, UR4, !UP0 ;  /* 0x0000000409097287 */ /* 0x000fd8000c000000 */
.L_x_1419:
[----:B------:R-:W-:Y:S01]  /*1990*/  USHF.R.S32.HI UR4, URZ, 0x1f, UR9 ;  /* 0x0000001f3f047899 */ /* 0x000fe20008011409 */
[----:B------:R-:W-:Y:S01]  /*19a0*/  PLOP3.LUT P0, PT, PT, PT, PT, 0x80, 0x0 ;  /* 0x000000000000781c */ /* 0x000fe20003f0f070 */
[----:B------:R-:W-:Y:S01]  /*19b0*/  IMAD.MOV.U32 R0, RZ, RZ, RZ ;  /* 0x000000ffff007224 */ /* 0x000fe200078e00ff */
[----:B------:R-:W-:Y:S01]  /*19c0*/  CS2R R10, SRZ ;  /* 0x00000000000a7805 */ /* 0x000fe2000001ff00 */
[----:B------:R-:W-:Y:S01]  /*19d0*/  ULEA.HI UR4, UR4, UR9, URZ, 0x6 ;  /* 0x0000000904047291 */ /* 0x000fe2000f8f303f */
[----:B------:R-:W-:Y:S01]  /*19e0*/  IMAD.MOV.U32 R3, RZ, RZ, RZ ;  /* 0x000000ffff037224 */ /* 0x000fe200078e00ff */
[----:B------:R-:W-:Y:S01]  /*19f0*/  CS2R R108, SRZ ;  /* 0x00000000006c7805 */ /* 0x000fe2000001ff00 */
[----:B------:R-:W-:Y:S01]  /*1a00*/  IMAD.MOV.U32 R147, RZ, RZ, RZ ;  /* 0x000000ffff937224 */ /* 0x000fe200078e00ff */
[----:B------:R-:W-:Y:S01]  /*1a10*/  USHF.R.S32.HI UR4, URZ, 0x6, UR4 ;  /* 0x000000063f047899 */ /* 0x000fe20008011404 */
[----:B------:R-:W-:Y:S01]  /*1a20*/  CS2R R144, SRZ ;  /* 0x0000000000907805 */ /* 0x000fe2000001ff00 */
[----:B------:R-:W-:Y:S01]  /*1a30*/  IMAD.MOV.U32 R150, RZ, RZ, RZ ;  /* 0x000000ffff967224 */ /* 0x000fe200078e00ff */
[----:B------:R-:W-:Y:S01]  /*1a40*/  CS2R R30, SRZ ;  /* 0x00000000001e7805 */ /* 0x000fe2000001ff00 */
[----:B------:R-:W-:Y:S01]  /*1a50*/  UISETP.LT.AND UP0, UPT, URZ, UR4, UPT ;  /* 0x000000043f00728c */ /* 0x000fe2000bf01270 */
[----:B------:R-:W-:-:S02]  /*1a60*/  CS2R R100, SRZ ;  /* 0x0000000000647805 */ /* 0x000fc4000001ff00 */
[----:B------:R-:W-:Y:S02]  /*1a70*/  CS2R R142, SRZ ;  /* 0x00000000008e7805 */ /* 0x000fe4000001ff00 */
[----:B------:R-:W-:Y:S01]  /*1a80*/  CS2R R136, SRZ ;  /* 0x0000000000887805 */ /* 0x000fe2000001ff00 */
[----:B------:R-:W-:Y:S01]  /*1a90*/  USEL UR41, URZ, UR4, !UP0 ;  /* 0x000000043f297287 */ /* 0x000fe2000c000000 */
[----:B------:R-:W-:Y:S02]  /*1aa0*/  CS2R R34, SRZ ;  /* 0x0000000000227805 */ /* 0x000fe4000001ff00 */
[----:B------:R-:W-:Y:S02]  /*1ab0*/  CS2R R92, SRZ ;  /* 0x00000000005c7805 */ /* 0x000fe4000001ff00 */
[----:B------:R-:W-:Y:S02]  /*1ac0*/  CS2R R134, SRZ ;  /* 0x0000000000867805 */ /* 0x000fe4000001ff00 */
[----:B------:R-:W-:-:S02]  /*1ad0*/  CS2R R128, SRZ ;  /* 0x0000000000807805 */ /* 0x000fc4000001ff00 */
[----:B------:R-:W-:Y:S02]  /*1ae0*/  CS2R R38, SRZ ;  /* 0x0000000000267805 */ /* 0x000fe4000001ff00 */
[----:B------:R-:W-:Y:S02]  /*1af0*/  ISETP.GT.AND P1, PT, R160, UR41, PT ;  /* 0x00000029a0007c0c */ /* 0x000fe4000bf24270 */
        /* <DEDUP_REMOVED lines=46> */
[----:B------:R-:W-:Y:S01]  /*1de0*/  CS2R R158, SRZ ;  /* 0x00000000009e7805 */ /* 0x000fe2000001ff00 */
[----:B------:R-:W-:Y:S01]  /*1df0*/  IMAD.MOV.U32 R161, RZ, RZ, RZ ;  /* 0x000000ffffa17224 */ /* 0x000fe200078e00ff */
        /* <DEDUP_REMOVED lines=36> */
.L_x_1423:
        /* <DEDUP_REMOVED lines=10> */
.L_x_1628:
[----:B0-----:R-:W-:Y:S01]  /*20e0*/  IMAD.U32 R0, RZ, RZ, UR47 ;  /* 0x0000002fff007e24 */ /* 0x001fe2000f8e00ff */
[----:B------:R-:W-:Y:S05]  /*20f0*/  WARPSYNC.ALL ;  /* 0x0000000000007948 */ /* 0x000fea0003800000 */
[----:B------:R0:W-:Y:S01]  /*2100*/  BAR.SYNC.DEFER_BLOCKING R7, 0x100 ;  /* 0x000400070000751d */ /* 0x0001e20000010000 */
[----:B------:R-:W-:-:S13]  /*2110*/  ISETP.NE.AND P0, PT, R0, 0x3, PT ;  /* 0x000000030000780c */ /* 0x000fda0003f05270 */
[----:B0-----:R-:W-:Y:S05]  /*2120*/  @!P0 BRA `(.L_x_1425) ;  /* 0x0000000000048947 */ /* 0x001fea0003800000 */
[----:B------:R-:W-:Y:S01]  /*2130*/  BPT.TRAP 0x1 ;  /* 0x000000040000795c */ /* 0x000fe20000300000 */
.L_x_1425:
[----:B------:R-:W-:Y:S01]  /*2140*/  ULEA UR58, UR44, UR53, 0x3 ;  /* 0x000000352c3a7291 */ /* 0x000fe2000f8e183f */
[----:B------:R-:W-:-:S05]  /*2150*/  IMAD.U32 R8, RZ, RZ, UR45 ;  /* 0x0000002dff087e24 */ /* 0x000fca000f8e00ff */
[----:B------:R-:W-:-:S04]  /*2160*/  SHF.L.U32 R8, R8, 0x1f, RZ ;  /* 0x0000001f08087819 */ /* 0x000fc800000006ff */
[----:B------:R0:W1:Y:S01]  /*2170*/  SYNCS.PHASECHK.TRANS64.TRYWAIT P1, [UR58+0x28430], R8 ;  /* 0x02843008ff0075a7 */ /* 0x000062000802017a */
[----:B------:R-:W-:Y:S05]  /*2180*/  @!P0 BRA `(.L_x_1426) ;  /* 0x0000000000048947 */ /* 0x000fea0003800000 */
[----:B------:R-:W-:Y:S01]  /*2190*/  BPT.TRAP 0x1 ;  /* 0x000000040000795c */ /* 0x000fe20000300000 */
.L_x_1426:
[----:B-1----:R-:W-:Y:S05]  /*21a0*/  @P1 BRA `(.L_x_1427) ;  /* 0x0000000000081947 */ /* 0x002fea0003800000 */
[----:B------:R-:W1:Y:S02]  /*21b0*/  SYNCS.PHASECHK.TRANS64.TRYWAIT P1, [UR58+0x28430], R8 ;  /* 0x02843008ff0075a7 */ /* 0x000e64000802017a */
[----:B-1----:R-:W-:Y:S05]  /*21c0*/  @!P1 BRA `(.L_x_1428) ;  /* 0x0000012c00009947 */ /* 0x002fea0003800000 */
.L_x_1427:
        /* <DEDUP_REMOVED lines=66> */
.L_x_1429:
[----:B------:R-:W-:Y:S01]  /*25f0*/  UISETP.NE.AND UP1, UPT, UR51, URZ, UPT ;  /* 0x0000003f3300728c */ /* 0x000fe2000bf25270 */
        /* <DEDUP_REMOVED lines=8> */
[----:B------:R-:W-:Y:S02]  /*2680*/  ULDC UR11, c[0x0][0x9e0] ;  /* 0x00027800000b7ab9 */ /* 0x000fe40000000800 */
[----:B------:R-:W-:Y:S01]  /*2690*/  @UP1 ULDC UR6, c[0x0][0x44c] ;  /* 0x0001130000061ab9 */ /* 0x000fe20000000800 */
[----:B------:R-:W-:Y:S01]  /*26a0*/  @UP1 ULDC UR7, c[0x0][0x450] ;  /* 0x0001140000071ab9 */ /* 0x000fe20000000800 */
[----:B------:R-:W-:-:S06]  /*26b0*/  VIADD R14, R5, 0xffffffff ;  /* 0xffffffff050e7836 */ /* 0x000fcc0000000000 */
[----:B-1----:R-:W-:Y:S01]  /*26c0*/  @P1 IMAD.HI.U32 R3, R4, UR6, RZ ;  /* 0x0000000604031c27 */ /* 0x002fe2000f8e00ff */
[----:B------:R-:W-:Y:S01]  /*26d0*/  UIADD3 UR6, UR58, 0x28440, URZ ;  /* 0x000284403a067890 */ /* 0x000fe2000fffe03f */
[----:B------:R-:W-:-:S03]  /*26e0*/  PLOP3.LUT P1, PT, PT, PT, UP0, 0x40, 0x0 ;  /* 0x000000000000781c */ /* 0x000fc60003f2e808 */
[----:B------:R-:W-:Y:S01]  /*26f0*/  @P2 SHF.R.U32.HI R4, RZ, UR7, R3 ;  /* 0x00000007ff042c19 */ /* 0x000fe20008011603 */
[----:B------:R-:W-:Y:S01]  /*2700*/  UPRMT UR6, UR56, 0x654, UR6 ;  /* 0x0000065438067896 */ /* 0x000fe20008000006 */
[----:B------:R-:W-:-:S03]  /*2710*/  VIADD R3, R5, UR39 ;  /* 0x0000002705037c36 */ /* 0x000fc60008000000 */
[----:B------:R-:W1:Y:S01]  /*2720*/  SHFL.IDX PT, R20, R4, RZ, 0x1c1f ;  /* 0x001c1fff04147589 */ /* 0x000e6200000e0000 */
[----:B------:R-:W-:Y:S01]  /*2730*/  IMAD R6, R2, -0x2, R3 ;  /* 0xfffffffe02067824 */ /* 0x000fe200078e0203 */
[----:B------:R-:W-:-:S03]  /*2740*/  IADD3 R3, -R10, UR39, RZ ;  /* 0x000000270a037c10 */ /* 0x000fc6000fffe1ff */
[----:B------:R-:W-:Y:S01]  /*2750*/  SYNCS.ARRIVE.TRANS64.RED.A1T0 RZ, [UR6], RZ ;  /* 0x000000ffffff79a7 */ /* 0x000fe20008100406 */
[----:B------:R-:W-:Y:S01]  /*2760*/  ULOP3.LUT UR6, URZ, UR10, URZ, 0x33, !UPT ;  /* 0x0000000a3f067292 */ /* 0x000fe2000f8e333f */
[----:B------:R-:W-:Y:S02]  /*2770*/  VIADD R6, R6, -UR43 ;  /* 0x8000002b06067c36 */ /* 0x000fe40008000000 */
[----:B------:R-:W-:Y:S02]  /*2780*/  IMAD R11, R2, -0x2, R3 ;  /* 0xfffffffe020b7824 */ /* 0x000fe400078e0203 */
[C---:B------:R-:W-:Y:S02]  /*2790*/  VIADD R12, R6.reuse, UR11 ;  /* 0x0000000b060c7c36 */ /* 0x040fe40008000000 */
[----:B------:R-:W-:-:S03]  /*27a0*/  VIADD R13, R6, UR6 ;  /* 0x00000006060d7c36 */ /* 0x000fc60008000000 */
[----:B-1----:R-:W-:Y:S01]  /*27b0*/  VIADDMNMX R3, R20, R12, R11, PT ;  /* 0x0000000c14037246 */ /* 0x002fe2000380010b */
[----:B------:R-:W-:Y:S01]  /*27c0*/  IMAD.IADD R5, R13, 0x1, R20 ;  /* 0x000000010d057824 */ /* 0x000fe200078e0214 */
[----:B------:R-:W-:Y:S06]  /*27d0*/  @P1 BRA `(.L_x_1430) ;  /* 0x0000000000641947 */ /* 0x000fec0003800000 */
[----:B------:R-:W-:Y:S01]  /*27e0*/  IMAD.U32 R9, RZ, RZ, UR43 ;  /* 0x0000002bff097e24 */ /* 0x000fe2000f8e00ff */
[----:B------:R-:W-:Y:S04]  /*27f0*/  BSSY B0, `(.L_x_1431) ;  /* 0x0000013000007945 */ /* 0x000fe80003800000 */
[----:B------:R-:W-:-:S04]  /*2800*/  IADD3 R9, -R9, UR39, R20 ;  /* 0x0000002709097c10 */ /* 0x000fc8000fffe114 */
        /* <DEDUP_REMOVED lines=11> */
.L_x_1432:
[----:B------:R-:W-:Y:S02]  /*28c0*/  ULDC UR6, c[0x0][0x9e4] ;  /* 0x0002790000067ab9 */ /* 0x000fe40000000800 */
[----:B------:R-:W-:-:S05]  /*28d0*/  IMAD.U32 R15, RZ, RZ, UR6 ;  /* 0x00000006ff0f7e24 */ /* 0x000fca000f8e00ff */
[----:B------:R-:W-:-:S13]  /*28e0*/  ISETP.NE.AND P1, PT, R15, 0x1, PT ;  /* 0x000000010f00780c */ /* 0x000fda0003f25270 */
[----:B------:R-:W1:Y:S02]  /*28f0*/  @P1 LDC.64 R20, c[0x0][0x9e8] ;  /* 0x00027a00ff141b82 */ /* 0x000e640000000a00 */
[----:B-1----:R-:W-:-:S05]  /*2900*/  @P1 IMAD.HI.U32 R6, R9, R20, RZ ;  /* 0x0000001409061227 */ /* 0x002fca00078e00ff */
[----:B------:R-:W-:-:S07]  /*2910*/  @P1 SHF.R.U32.HI R9, RZ, R21, R6 ;  /* 0x00000015ff091219 */ /* 0x000fce0000011606 */
.L_x_1433:
[----:B------:R-:W-:Y:S05]  /*2920*/  BSYNC B0 ;  /* 0x0000000000007941 */ /* 0x000fea0003800000 */
.L_x_1431:
[----:B------:R-:W-:-:S04]  /*2930*/  IMAD R9, R9, R15, -R10 ;  /* 0x0000000f09097224 */ /* 0x000fc800078e0a0a */
[----:B------:R-:W-:-:S05]  /*2940*/  IMAD R6, R2, -0x2, R9 ;  /* 0xfffffffe02067824 */ /* 0x000fca00078e0209 */
[----:B------:R-:W-:Y:S02]  /*2950*/  VIADDMNMX R3, R6, R15, R3, PT ;  /* 0x0000000f06037246 */ /* 0x000fe40003800103 */
[----:B------:R-:W-:-:S07]  /*2960*/  VIMNMX R5, R5, R6, !PT ;  /* 0x0000000605057248 */ /* 0x000fce0007fe0100 */
.L_x_1430:
        /* <DEDUP_REMOVED lines=95> */
.L_x_1436:
[----:B------:R-:W-:Y:S02]  /*2f60*/  ULDC UR6, c[0x0][0x9e4] ;  /* 0x0002790000067ab9 */ /* 0x000fe40000000800 */
[----:B------:R-:W-:-:S05]  /*2f70*/  IMAD.U32 R12, RZ, RZ, UR6 ;  /* 0x00000006ff0c7e24 */ /* 0x000fca000f8e00ff */
[----:B------:R-:W-:-:S13]  /*2f80*/  ISETP.NE.AND P6, PT, R12, 0x1, PT ;  /* 0x000000010c00780c */ /* 0x000fda0003fc5270 */
[----:B------:R-:W1:Y:S02]  /*2f90*/  @P6 LDC.64 R68, c[0x0][0x9e8] ;  /* 0x00027a00ff446b82 */ /* 0x000e640000000a00 */
[----:B-1----:R-:W-:-:S05]  /*2fa0*/  @P6 IMAD.HI.U32 R4, R5, R68, RZ ;  /* 0x0000004405046227 */ /* 0x002fca00078e00ff */
[----:B------:R-:W-:-:S07]  /*2fb0*/  @P6 SHF.R.U32.HI R5, RZ, R69, R4 ;  /* 0x00000045ff056219 */ /* 0x000fce0000011604 */
.L_x_1437:
[----:B------:R-:W-:Y:S05]  /*2fc0*/  BSYNC B0 ;  /* 0x0000000000007941 */ /* 0x000fea0003800000 */
.L_x_1435:
[----:B------:R-:W-:-:S04]  /*2fd0*/  IMAD R5, R5, R12, -R10 ;  /* 0x0000000c05057224 */ /* 0x000fc800078e0a0a */
[----:B------:R-:W-:-:S05]  /*2fe0*/  IMAD R5, R2, -0x2, R5 ;  /* 0xfffffffe02057824 */ /* 0x000fca00078e0205 */
[----:B------:R-:W-:Y:S02]  /*2ff0*/  VIADDMNMX R3, R5, R12, R3, PT ;  /* 0x0000000c05037246 */ /* 0x000fe40003800103 */
[----:B------:R-:W-:-:S07]  /*3000*/  VIMNMX R6, R6, R5, !PT ;  /* 0x0000000506067248 */ /* 0x000fce0007fe0100 */
.L_x_1434:
        /* <DEDUP_REMOVED lines=118> */
[----:B----4-:R-:W-:-:S01]  /*3770*/  FADD.FTZ R37, R9, R32 ;  /* 0x0000002009257221 */ /* 0x010fc20000010000 */
[----:B---3--:R-:W-:Y:S01]  /*3780*/  FMNMX.FTZ R3, R4, R3, !PT ;  /* 0x0000000304037209 */ /* 0x008fe20007810000 */
[----:B------:R-:W-:-:S05]  /*3790*/  FFMA.FTZ R4, R41, UR40, -R10 ;  /* 0x0000002829047c23 */ /* 0x000fca000801080a */
[----:B------:R-:W3:Y:S01]  /*37a0*/  MUFU.EX2 R14, R14 ;  /* 0x0000000e000e7308 */ /* 0x000ee20000000800 */
[----:B-----5:R-:W-:-:S01]  /*37b0*/  FADD.FTZ R36, R12, R37 ;  /* 0x000000250c247221 */ /* 0x020fc20000010000 */
[----:B------:R-:W4:Y:S06]  /*37c0*/  SHFL.BFLY PT, R6, R3, 0x1, 0x1f ;  /* 0x0c201f0003067f89 */ /* 0x000f2c00000e0000 */
        /* <DEDUP_REMOVED lines=93> */
.L_x_1438:
[----:B------:R1:W3:Y:S01]  /*3da0*/  SYNCS.PHASECHK.TRANS64.TRYWAIT P1, [UR58+0x28450], R8 ;  /* 0x02845008ff0075a7 */ /* 0x0002e2000802017a */
[----:B------:R-:W-:Y:S05]  /*3db0*/  @!P0 BRA `(.L_x_1439) ;  /* 0x0000000000048947 */ /* 0x000fea0003800000 */
[----:B------:R-:W-:Y:S01]  /*3dc0*/  BPT.TRAP 0x1 ;  /* 0x000000040000795c */ /* 0x000fe20000300000 */
.L_x_1439:
[----:B---3--:R-:W-:Y:S05]  /*3dd0*/  @P1 BRA `(.L_x_1440) ;  /* 0x0000000000081947 */ /* 0x008fea0003800000 */
[----:B------:R-:W3:Y:S02]  /*3de0*/  SYNCS.PHASECHK.TRANS64.TRYWAIT P1, [UR58+0x28450], R8 ;  /* 0x02845008ff0075a7 */ /* 0x000ee4000802017a */
[----:B---3--:R-:W-:Y:S05]  /*3df0*/  @!P1 BRA `(.L_x_1441) ;  /* 0x00000110000c9947 */ /* 0x008fea0003800000 */
.L_x_1440:
        /* <DEDUP_REMOVED lines=18> */
.L_x_1442:
[----:B------:R-:W-:Y:S01]  /*3f20*/  UISETP.NE.AND UP1, UPT, UR51, URZ, UPT ;  /* 0x0000003f3300728c */ /* 0x000fe2000bf25270 */
[----:B01-3--:R-:W-:Y:S01]  /*3f30*/  VIADD R8, R160, 0xfffffffe ;  /* 0xfffffffea0087836 */ /* 0x00bfe20000000000 */
        /* <DEDUP_REMOVED lines=24> */
.L_x_1444:
[----:B------:R-:W-:Y:S02]  /*40c0*/  ULDC UR19, c[0x0][0x9e4] ;  /* 0x0002790000137ab9 */ /* 0x000fe40000000800 */
[----:B------:R-:W-:-:S11]  /*40d0*/  UISETP.NE.AND UP0, UPT, UR19, 0x1, UPT ;  /* 0x000000011300788c */ /* 0x000fd6000bf05270 */
[----:B------:R-:W-:Y:S02]  /*40e0*/  @UP0 ULDC.64 UR6, c[0x0][0x9e8] ;  /* 0x00027a0000060ab9 */ /* 0x000fe40000000a00 */
[----:B------:R-:W-:-:S04]  /*40f0*/  UIMAD.WIDE.U32 UR14, UR18, UR6, URZ ;  /* 0x00000006120e72a5 */ /* 0x000fc8000f8e003f */
[----:B------:R-:W-:-:S12]  /*4100*/  @UP0 USHF.R.U32.HI UR18, URZ, UR7, UR15 ;  /* 0x000000073f120299 */ /* 0x000fd8000801160f */
.L_x_1445:
[----:B------:R-:W-:-:S04]  /*4110*/  UIMAD UR18, UR18, UR19, UR19 ;  /* 0x00000013121272a4 */ /* 0x000fc8000f8e0213 */
[----:B------:R-:W-:-:S04]  /*4120*/  UISETP.LT.AND UP0, UPT, UR11, UR18, UPT ;  /* 0x000000120b00728c */ /* 0x000fc8000bf01270 */
[----:B------:R-:W-:-:S12]  /*4130*/  USEL UR11, UR11, UR18, UP0 ;  /* 0x000000120b0b7287 */ /* 0x000fd80008000000 */
.L_x_1443:
        /* <DEDUP_REMOVED lines=12> */
.L_x_1465:
[----:B------:R-:W-:-:S04]  /*4200*/  UIADD3 UR44, UR44, 0x1, URZ ;  /* 0x000000012c2c7890 */ /* 0x000fc8000fffe03f */
[----:B------:R-:W-:-:S04]  /*4210*/  UISETP.NE.AND UP0, UPT, UR44, 0x2, UPT ;  /* 0x000000022c00788c */ /* 0x000fc8000bf05270 */
[----:B------:R-:W-:Y:S02]  /*4220*/  USEL UR6, URZ, 0x1, UP0 ;  /* 0x000000013f067887 */ /* 0x000fe40008000000 */
[----:B------:R-:W-:Y:S02]  /*4230*/  USEL UR44, UR44, URZ, UP0 ;  /* 0x0000003f2c2c7287 */ /* 0x000fe40008000000 */
[----:B------:R-:W-:Y:S01]  /*4240*/  ULOP3.LUT UR45, UR45, UR6, URZ, 0x3c, !UPT ;  /* 0x000000062d2d7292 */ /* 0x000fe2000f8e3c3f */
[----:B012---:R-:W-:Y:S11]  /*4250*/  @!P0 BRA `(.L_x_1447) ;  /* 0x0000000000048947 */ /* 0x007ff60003800000 */
[----:B------:R-:W-:Y:S01]  /*4260*/  BPT.TRAP 0x1 ;  /* 0x000000040000795c */ /* 0x000fe20000300000 */
.L_x_1447:
        /* <DEDUP_REMOVED lines=9> */
.L_x_1448:
[----:B-1----:R-:W-:Y:S05]  /*4300*/  @P1 BRA `(.L_x_1449) ;  /* 0x0000000000081947 */ /* 0x002fea0003800000 */
[----:B------:R-:W1:Y:S02]  /*4310*/  SYNCS.PHASECHK.TRANS64.TRYWAIT P1, [UR59+0x28430], R9 ;  /* 0x02843009ff0075a7 */ /* 0x000e64000802017b */
[----:B-1----:R-:W-:Y:S05]  /*4320*/  @!P1 BRA `(.L_x_1450) ;  /* 0x0000010800d89947 */ /* 0x002fea0003800000 */
.L_x_1449:
        /* <DEDUP_REMOVED lines=46> */
.L_x_1451:
[----:B------:R-:W-:Y:S01]  /*4610*/  UISETP.NE.AND UP1, UPT, UR51, URZ, UPT ;  /* 0x0000003f3300728c */ /* 0x000fe2000bf25270 */
[----:B------:R-:W-:Y:S01]  /*4620*/  VIADD R12, R17, UR38 ;  /* 0x00000026110c7c36 */ /* 0x000fe20008000000 */
[----:B------:R-:W-:Y:S01]  /*4630*/  UISETP.NE.AND UP0, UPT, UR50, URZ, UPT ;  /* 0x0000003f3200728c */ /* 0x000fe2000bf05270 */
[----:B------:R-:W-:Y:S01]  /*4640*/  IMAD.U32 R6, RZ, RZ, UR43 ;  /* 0x0000002bff067e24 */ /* 0x000fe2000f8e00ff */
[----:B------:R-:W-:Y:S02]  /*4650*/  UMOV UR10, UR57 ;  /* 0x00000039000a7c82 */ /* 0x000fe40008000000 */
        /* <DEDUP_REMOVED lines=10> */
[----:B------:R-:W2:Y:S01]  /*4700*/  SHFL.IDX PT, R13, R12, RZ, 0x1c1f ;  /* 0x001c1fff0c0d7589 */ /* 0x000ea200000e0000 */
[----:B------:R-:W-:-:S05]  /*4710*/  IADD3 R7, -R5, 0x1, RZ ;  /* 0x0000000105077810 */ /* 0x000fca0007ffe1ff */
[----:B------:R-:W-:Y:S01]  /*4720*/  IMAD R7, R2, -0x2, R7 ;  /* 0xfffffffe02077824 */ /* 0x000fe200078e0207 */
[----:B------:R-:W-:Y:S01]  /*4730*/  SYNCS.ARRIVE.TRANS64.RED.A1T0 RZ, [UR6], RZ ;  /* 0x000000ffffff79a7 */ /* 0x000fe20008100406 */
[----:B------:R-:W-:-:S03]  /*4740*/  ULOP3.LUT UR6, URZ, UR10, URZ, 0x33, !UPT ;  /* 0x0000000a3f067292 */ /* 0x000fc6000f8e333f */
[----:B------:R-:W-:-:S05]  /*4750*/  IADD3 R7, -R6, UR39, R7 ;  /* 0x0000002706077c10 */ /* 0x000fca000fffe107 */
[C---:B------:R-:W-:Y:S02]  /*4760*/  VIADD R20, R7.reuse, UR58 ;  /* 0x0000003a07147c36 */ /* 0x040fe40008000000 */
[----:B------:R-:W-:Y:S02]  /*4770*/  VIADD R194, R7, UR6 ;  /* 0x0000000607c27c36 */ /* 0x000fe40008000000 */
[----:B--2---:R-:W-:Y:S02]  /*4780*/  IMAD.IADD R14, R20, 0x1, R13 ;  /* 0x00000001140e7824 */ /* 0x004fe400078e020d */
[----:B------:R-:W-:Y:S01]  /*4790*/  IMAD.IADD R15, R13, 0x1, R194 ;  /* 0x000000010d0f7824 */ /* 0x000fe200078e02c2 */
[----:B------:R-:W-:Y:S06]  /*47a0*/  @P1 BRA `(.L_x_1452) ;  /* 0x00000000005c1947 */ /* 0x000fec0003800000 */
[----:B------:R-:W-:Y:S01]  /*47b0*/  IMAD.U32 R6, RZ, RZ, UR43 ;  /* 0x0000002bff067e24 */ /* 0x000fe2000f8e00ff */
[----:B------:R-:W-:Y:S04]  /*47c0*/  BSSY B0, `(.L_x_1453) ;  /* 0x0000011000007945 */ /* 0x000fe80003800000 */
[----:B------:R-:W-:-:S04]  /*47d0*/  IADD3 R13, -R6, UR39, R13 ;  /* 0x00000027060d7c10 */ /* 0x000fc8000fffe10d */
        /* <DEDUP_REMOVED lines=10> */
.L_x_1454:
[----:B------:R-:W-:-:S05]  /*4880*/  IMAD.U32 R196, RZ, RZ, UR56 ;  /* 0x00000038ffc47e24 */ /* 0x000fca000f8e00ff */
[----:B------:R-:W-:-:S13]  /*4890*/  ISETP.NE.AND P1, PT, R196, 0x1, PT ;  /* 0x00000001c400780c */ /* 0x000fda0003f25270 */
[----:B------:R-:W2:Y:S02]  /*48a0*/  @P1 LDC.64 R6, c[0x0][0x9e8] ;  /* 0x00027a00ff061b82 */ /* 0x000ea40000000a00 */
[----:B--2---:R-:W-:-:S05]  /*48b0*/  @P1 IMAD.HI.U32 R6, R13, R6, RZ ;  /* 0x000000060d061227 */ /* 0x004fca00078e00ff */
[----:B------:R-:W-:-:S07]  /*48c0*/  @P1 SHF.R.U32.HI R13, RZ, R7, R6 ;  /* 0x00000007ff0d1219 */ /* 0x000fce0000011606 */
.L_x_1455:
[----:B------:R-:W-:Y:S05]  /*48d0*/  BSYNC B0 ;  /* 0x0000000000007941 */ /* 0x000fea0003800000 */
.L_x_1453:
[----:B------:R-:W-:-:S04]  /*48e0*/  IMAD R13, R13, R196, -R5 ;  /* 0x000000c40d0d7224 */ /* 0x000fc800078e0a05 */
[----:B------:R-:W-:-:S05]  /*48f0*/  IMAD R13, R2, -0x2, R13 ;  /* 0xfffffffe020d7824 */ /* 0x000fca00078e020d */
[----:B------:R-:W-:Y:S02]  /*4900*/  VIADDMNMX R14, R13, R196, R14, PT ;  /* 0x000000c40d0e7246 */ /* 0x000fe4000380010e */
[----:B------:R-:W-:-:S07]  /*4910*/  VIMNMX R15, R15, R13, !PT ;  /* 0x0000000d0f0f7248 */ /* 0x000fce0007fe0100 */
.L_x_1452:
        /* <DEDUP_REMOVED lines=14> */
[----:B--2---:R-:W-:Y:S01]  /*4a00*/  IMAD.IADD R12, R20, 0x1, R7 ;  /* 0x00000001140c7824 */ /* 0x004fe200078e0207 */
        /* <DEDUP_REMOVED lines=53> */
.L_x_1458:
[----:B------:R-:W-:-:S05]  /*4d60*/  IMAD.U32 R20, RZ, RZ, UR56 ;  /* 0x00000038ff147e24 */ /* 0x000fca000f8e00ff */
[----:B------:R-:W-:-:S13]  /*4d70*/  ISETP.NE.AND P2, PT, R20, 0x1, PT ;  /* 0x000000011400780c */ /* 0x000fda0003f45270 */
[----:B------:R-:W2:Y:S02]  /*4d80*/  @P2 LDC.64 R6, c[0x0][0x9e8] ;  /* 0x00027a00ff062b82 */ /* 0x000ea40000000a00 */
[----:B--2---:R-:W-:-:S05]  /*4d90*/  @P2 IMAD.HI.U32 R6, R15, R6, RZ ;  /* 0x000000060f062227 */ /* 0x004fca00078e00ff */
[----:B------:R-:W-:-:S07]  /*4da0*/  @P2 SHF.R.U32.HI R15, RZ, R7, R6 ;  /* 0x00000007ff0f2219 */ /* 0x000fce0000011606 */
.L_x_1459:
[----:B------:R-:W-:Y:S05]  /*4db0*/  BSYNC B0 ;  /* 0x0000000000007941 */ /* 0x000fea0003800000 */
.L_x_1457:
[----:B------:R-:W-:-:S04]  /*4dc0*/  IMAD R5, R15, R20, -R5 ;  /* 0x000000140f057224 */ /* 0x000fc800078e0a05 */
[----:B------:R-:W-:-:S05]  /*4dd0*/  IMAD R5, R2, -0x2, R5 ;  /* 0xfffffffe02057824 */ /* 0x000fca00078e0205 */
[----:B------:R-:W-:Y:S02]  /*4de0*/  VIADDMNMX R12, R5, R20, R12, PT ;  /* 0x00000014050c7246 */ /* 0x000fe4000380010c */
[----:B------:R-:W-:-:S07]  /*4df0*/  VIMNMX R14, R14, R5, !PT ;  /* 0x000000050e0e7248 */ /* 0x000fce0007fe0100 */
.L_x_1456:
        /* <DEDUP_REMOVED lines=33> */
[----:B------:R-:W2:Y:S01]  /*5010*/  SHFL.BFLY PT, R5, R6, 0x2, 0x1f ;  /* 0x0c401f0006057f89 */ /* 0x000ea200000e0000 */
        /* <DEDUP_REMOVED lines=12> */
[----:B--2---:R-:W-:Y:S02]  /*50e0*/  FMNMX.FTZ R7, R6, R5, !PT ;  /* 0x0000000506077209 */ /* 0x004fe40007810000 */
[----:B------:R-:W-:Y:S02]  /*50f0*/  FMNMX.FTZ R6, R154, R11, !PT ;  /* 0x0000000b9a067209 */ /* 0x000fe40007810000 */
[----:B------:R-:W-:Y:S01]  /*5100*/  ISETP.LT.OR P4, PT, R12, 0x22, P4 ;  /* 0x000000220c00780c */ /* 0x000fe20002781670 */
[----:B------:R-:W2:Y:S01]  /*5110*/  SHFL.BFLY PT, R20, R7, 0x1, 0x1f ;  /* 0x0c201f0007147f89 */ /* 0x000ea200000e0000 */
        /* <DEDUP_REMOVED lines=12> */
[----:B--2---:R-:W-:Y:S01]  /*51e0*/  FMNMX.FTZ R5, R7, R20, !PT ;  /* 0x0000001407057209 */ /* 0x004fe20007810000 */
        /* <DEDUP_REMOVED lines=18> */
[--C-:B------:R-:W-:Y:S01]  /*5310*/  FFMA.FTZ R21, R165, UR40, -R6.reuse ;  /* 0x00000028a5157c23 */ /* 0x100fe20008010806 */
        /* <DEDUP_REMOVED lines=23> */
[----:B------:R-:W-:Y:S04]  /*5490*/  MUFU.EX2 R13, R13 ;  /* 0x0000000d000d7308 */ /* 0x000fe80000000800 */
[----:B------:R-:W2:Y:S04]  /*54a0*/  SHFL.BFLY PT, R160, R157, 0x2, 0x1f ;  /* 0x0c401f009da07f89 */ /* 0x000ea800000e0000 */
[----:B------:R-:W-:Y:S08]  /*54b0*/  MUFU.EX2 R14, R153 ;  /* 0x00000099000e7308 */ /* 0x000ff00000000800 */
[----:B------:R3:W-:Y:S08]  /*54c0*/  MUFU.EX2 R153, R165 ;  /* 0x000000a500997308 */ /* 0x0007f00000000800 */
[----:B------:R-:W-:Y:S01]  /*54d0*/  MUFU.EX2 R12, R12 ;  /* 0x0000000c000c7308 */ /* 0x000fe20000000800 */
[----:B---3--:R-:W-:-:S01]  /*54e0*/  FFMA.FTZ R165, R180, UR40, -R6 ;  /* 0x00000028b4a57c23 */ /* 0x008fc20008010806 */
[----:B--2---:R-:W-:Y:S01]  /*54f0*/  FMNMX.FTZ R168, R157, R160, !PT ;  /* 0x000000a09da87209 */ /* 0x004fe20007810000 */
[----:B------:R-:W-:-:S01]  /*5500*/  FFMA.FTZ R157, R172, UR40, -R6 ;  /* 0x00000028ac9d7c23 */ /* 0x000fc20008010806 */
[----:B------:R-:W-:-:S04]  /*5510*/  FFMA.FTZ R160, R176, UR40, -R6 ;  /* 0x00000028b0a07c23 */ /* 0x000fc80008010806 */
        /* <DEDUP_REMOVED lines=10> */
[----:B------:R-:W-:Y:S03]  /*55c0*/  MUFU.EX2 R157, R157 ;  /* 0x0000009d009d7308 */ /* 0x000fe60000000800 */
[----:B------:R-:W-:-:S05]  /*55d0*/  FSEL R172, R172, RZ, P1 ;  /* 0x000000ffacac7208 */ /* 0x000fca0000800000 */
[--C-:B------:R-:W-:Y:S01]  /*55e0*/  FFMA.FTZ R173, R154, UR40, -R172.reuse ;  /* 0x000000289aad7c23 */ /* 0x100fe200080108ac */
[----:B------:R-:W-:-:S01]  /*55f0*/  FFMA.FTZ R154, R158, UR40, -R172 ;  /* 0x000000289e9a7c23 */ /* 0x000fc200080108ac */
[--C-:B------:R-:W-:Y:S01]  /*5600*/  FFMA.FTZ R158, R166, UR40, -R172.reuse ;  /* 0x00000028a69e7c23 */ /* 0x100fe200080108ac */
[----:B------:R-:W-:Y:S01]  /*5610*/  FSEL R166, R6, RZ, P1 ;  /* 0x000000ff06a67208 */ /* 0x000fe20000800000 */
[----:B------:R-:W2:Y:S01]  /*5620*/  MUFU.EX2 R169, R169 ;  /* 0x000000a900a97308 */ /* 0x000ea20000000800 */
[----:B------:R-:W-:-:S01]  /*5630*/  FFMA.FTZ R168, R155, UR40, -R172 ;  /* 0x000000289ba87c23 */ /* 0x000fc200080108ac */
[--C-:B------:R-:W-:Y:S01]  /*5640*/  FFMA.FTZ R159, R159, UR40, -R172.reuse ;  /* 0x000000289f9f7c23 */ /* 0x100fe200080108ac */
[----:B------:R-:W-:-:S01]  /*5650*/  FFMA.FTZ R155, R162, UR40, -R172 ;  /* 0x00000028a29b7c23 */ /* 0x000fc200080108ac */
[----:B------:R-:W-:Y:S01]  /*5660*/  FADD.FTZ R166, -R166, R11 ;  /* 0x0000000ba6a67221 */ /* 0x000fe20000010100 */
[----:B------:R-:W-:-:S01]  /*5670*/  FFMA.FTZ R162, R163, UR40, -R172 ;  /* 0x00000028a3a27c23 */ /* 0x000fc200080108ac */
[--C-:B------:R-:W-:Y:S01]  /*5680*/  FFMA.FTZ R163, R167, UR40, -R172.reuse ;  /* 0x00000028a7a37c23 */ /* 0x100fe200080108ac */
[----:B------:R-:W-:-:S01]  /*5690*/  FFMA.FTZ R11, R170, UR40, -R172 ;  /* 0x00000028aa0b7c23 */ /* 0x000fc200080108ac */
[----:B------:R-:W-:Y:S01]  /*56a0*/  FMUL.FTZ R166, R166, UR40 ;  /* 0x00000028a6a67c20 */ /* 0x000fe20008410000 */
[----:B------:R-:W-:Y:S01]  /*56b0*/  MUFU.EX2 R173, R173 ;  /* 0x000000ad00ad7308 */ /* 0x000fe20000000800 */
[----:B------:R-:W-:-:S01]  /*56c0*/  FFMA.FTZ R170, R171, UR40, -R172 ;  /* 0x00000028abaa7c23 */ /* 0x000fc200080108ac */
[--C-:B------:R-:W-:Y:S01]  /*56d0*/  FFMA.FTZ R174, R174, UR40, -R172.reuse ;  /* 0x00000028aeae7c23 */ /* 0x100fe200080108ac */
[----:B------:R-:W-:-:S01]  /*56e0*/  FFMA.FTZ R175, R175, UR40, -R172 ;  /* 0x00000028afaf7c23 */ /* 0x000fc200080108ac */
[--C-:B------:R-:W-:Y:S01]  /*56f0*/  FFMA.FTZ R179, R179, UR40, -R172.reuse ;  /* 0x00000028b3b37c23 */ /* 0x100fe200080108ac */
[----:B------:R-:W-:-:S03]  /*5700*/  FFMA.FTZ R182, R182, UR40, -R172 ;  /* 0x00000028b6b67c23 */ /* 0x000fc600080108ac */
        /* <DEDUP_REMOVED lines=12> */
[----:B------:R-:W-:Y:S01]  /*57d0*/  FMUL.FTZ R37, R37, R169 ;  /* 0x000000a925257220 */ /* 0x000fe20000410000 */
[----:B------:R-:W-:-:S01]  /*57e0*/  FADD.FTZ R171, R12, R171 ;  /* 0x000000ab0cab7221 */ /* 0x000fc20000010000 */
        /* <DEDUP_REMOVED lines=20> */
[----:B------:R-:W-:Y:S01]  /*5930*/  FFMA.FTZ R167, R178, UR40, -R172 ;  /* 0x00000028b2a77c23 */ /* 0x000fe200080108ac */
[----:B------:R-:W-:-:S01]  /*5940*/  FADD.FTZ R178, R14, R171 ;  /* 0x000000ab0eb27221 */ /* 0x000fc20000010000 */
[----:B------:R-:W-:Y:S01]  /*5950*/  FFMA.FTZ R172, R183, UR40, -R172 ;  /* 0x00000028b7ac7c23 */ /* 0x000fe200080108ac */
[-C--:B------:R-:W-:Y:S01]  /*5960*/  FMUL.FTZ R68, R68, R169.reuse ;  /* 0x000000a944447220 */ /* 0x080fe20000410000 */
[----:B------:R-:W-:Y:S01]  /*5970*/  FMUL.FTZ R69, R69, R169 ;  /* 0x000000a945457220 */ /* 0x000fe20000410000 */
[----:B------:R-:W-:-:S01]  /*5980*/  FADD.FTZ R177, R15, R178 ;  /* 0x000000b20fb17221 */ /* 0x000fc20000010000 */
[----:B------:R-:W4:Y:S01]  /*5990*/  MUFU.EX2 R162, R162 ;  /* 0x000000a200a27308 */ /* 0x000f220000000800 */
        /* <DEDUP_REMOVED lines=13> */
[----:B------:R-:W-:Y:S01]  /*5a70*/  FMUL.FTZ R85, R85, R169 ;  /* 0x000000a955557220 */ /* 0x000fe20000410000 */
[----:B------:R-:W-:Y:S01]  /*5a80*/  F2FP.SATFINITE.E4M3.F32.PACK_AB_MERGE_C R154, R15, R14, R20 ;  /* 0x0000000e0f9a723e */ /* 0x000fe20004807014 */
[----:B------:R-:W2:Y:S01]  /*5a90*/  MUFU.EX2 R163, R163 ;  /* 0x000000a300a37308 */ /* 0x000ea20000000800 */
        /* <DEDUP_REMOVED lines=22> */
[----:B------:R-:W-:Y:S01]  /*5c00*/  FMUL.FTZ R113, R113, R169 ;  /* 0x000000a971717220 */ /* 0x000fe20000410000 */
        /* <DEDUP_REMOVED lines=10> */
[-C--:B------:R-:W-:Y:S01]  /*5cb0*/  FMUL.FTZ R128, R128, R169.reuse ;  /* 0x000000a980807220 */ /* 0x080fe20000410000 */
[-C--:B------:R-:W-:Y:S01]  /*5cc0*/  FMUL.FTZ R129, R129, R169.reuse ;  /* 0x000000a981817220 */ /* 0x080fe20000410000 */
[-C--:B------:R-:W-:Y:S01]  /*5cd0*/  FMUL.FTZ R132, R132, R169.reuse ;  /* 0x000000a984847220 */ /* 0x080fe20000410000 */
[-C--:B------:R-:W-:Y:S01]  /*5ce0*/  FMUL.FTZ R133, R133, R169.reuse ;  /* 0x000000a985857220 */ /* 0x080fe20000410000 */
[-C--:B------:R-:W-:Y:S01]  /*5cf0*/  FMUL.FTZ R136, R136, R169.reuse ;  /* 0x000000a988887220 */ /* 0x080fe20000410000 */
[----:B------:R-:W-:Y:S01]  /*5d00*/  FMUL.FTZ R137, R137, R169 ;  /* 0x000000a989897220 */ /* 0x000fe20000410000 */
[----:B------:R3:W5:Y:S01]  /*5d10*/  MUFU.EX2 R4, R175 ;  /* 0x000000af00047308 */ /* 0x0007620000000800 */
        /* <DEDUP_REMOVED lines=9> */
[----:B----4-:R-:W-:Y:S01]  /*5db0*/  F2FP.SATFINITE.E4M3.F32.PACK_AB_MERGE_C R157, R164, R157, RZ ;  /* 0x0000009da49d723e */ /* 0x010fe200048070ff */
[----:B------:R-:W-:Y:S01]  /*5dc0*/  FMUL.FTZ R26, R26, R166 ;  /* 0x000000a61a1a7220 */ /* 0x000fe20000410000 */
[----:B------:R-:W-:Y:S01]  /*5dd0*/  F2FP.SATFINITE.E4M3.F32.PACK_AB_MERGE_C R155, R162, R155, R163 ;  /* 0x0000009ba29b723e */ /* 0x000fe200048070a3 */
[----:B------:R-:W-:-:S01]  /*5de0*/  FADD.FTZ R175, R164, R175 ;  /* 0x000000afa4af7221 */ /* 0x000fc20000010000 */
[----:B------:R-:W-:Y:S01]  /*5df0*/  F2FP.SATFINITE.E4M3.F32.PACK_AB_MERGE_C R156, R153, R156, R157 ;  /* 0x0000009c999c723e */ /* 0x000fe2000480709d */
[----:B------:R-:W-:Y:S01]  /*5e00*/  FMUL.FTZ R27, R27, R166 ;  /* 0x000000a61b1b7220 */ /* 0x000fe20000410000 */
[----:B------:R-:W3:Y:S01]  /*5e10*/  MUFU.EX2 R167, R167 ;  /* 0x000000a700a77308 */ /* 0x000ee20000000800 */
[----:B-----5:R-:W-:-:S01]  /*5e20*/  FADD.FTZ R176, R4, R177 ;  /* 0x000000b104b07221 */ /* 0x020fc20000010000 */
[----:B------:R-:W-:Y:S01]  /*5e30*/  F2FP.SATFINITE.E4M3.F32.PACK_AB_MERGE_C R177, R12, R13, RZ ;  /* 0x0000000d0cb1723e */ /* 0x000fe200048070ff */
[-C--:B------:R-:W-:Y:S01]  /*5e40*/  FMUL.FTZ R30, R30, R166.reuse ;  /* 0x000000a61e1e7220 */ /* 0x080fe20000410000 */
[----:B------:R-:W-:Y:S01]  /*5e50*/  F2FP.SATFINITE.E4M3.F32.PACK_AB_MERGE_C R153, R168, R173, R159 ;  /* 0x000000ada899723e */ /* 0x000fe2000480709f */
[----:B------:R-:W-:Y:S01]  /*5e60*/  FMUL.FTZ R31, R31, R166 ;  /* 0x000000a61f1f7220 */ /* 0x000fe20000410000 */
[----:B------:R-:W-:Y:S01]  /*5e70*/  F2FP.SATFINITE.E4M3.F32.PACK_AB_MERGE_C R152, R7, R152, R177 ;  /* 0x000000980798723e */ /* 0x000fe200048070b1 */
[----:B------:R-:W-:Y:S01]  /*5e80*/  FMUL.FTZ R34, R34, R166 ;  /* 0x000000a622227220 */ /* 0x000fe20000410000 */
[----:B------:R-:W4:Y:S01]  /*5e90*/  MUFU.EX2 R161, R161 ;  /* 0x000000a100a17308 */ /* 0x000f220000000800 */
        /* <DEDUP_REMOVED lines=37> */
[----:B------:R-:W-:Y:S01]  /*60f0*/  F2FP.SATFINITE.E4M3.F32.PACK_AB_MERGE_C R157, R170, R11, R12 ;  /* 0x0000000baa9d723e */ /* 0x000fe2000480700c */
        /* <DEDUP_REMOVED lines=8> */
[-C--:B------:R-:W-:Y:S01]  /*6180*/  FMUL.FTZ R102, R102, R166.reuse ;  /* 0x000000a666667220 */ /* 0x080fe20000410000 */
[-C--:B------:R-:W-:Y:S01]  /*6190*/  FMUL.FTZ R103, R103, R166.reuse ;  /* 0x000000a667677220 */ /* 0x080fe20000410000 */
[C---:B--2---:R-:W-:Y:S01]  /*61a0*/  F2FP.SATFINITE.E4M3.F32.PACK_AB_MERGE_C R158, R10.reuse, R165, RZ ;  /* 0x000000a50a9e723e */ /* 0x044fe200048070ff */
[----:B------:R-:W-:Y:S01]  /*61b0*/  FADD.FTZ R3, R10, R21 ;  /* 0x000000150a037221 */ /* 0x000fe20000010000 */
[-C--:B------:R-:W-:Y:S01]  /*61c0*/  FMUL.FTZ R106, R106, R166.reuse ;  /* 0x000000a66a6a7220 */ /* 0x080fe20000410000 */
[----:B------:R-:W-:Y:S01]  /*61d0*/  FMUL.FTZ R107, R107, R166 ;  /* 0x000000a66b6b7220 */ /* 0x000fe20000410000 */
[----:B------:R-:W-:Y:S01]  /*61e0*/  F2FP.SATFINITE.E4M3.F32.PACK_AB_MERGE_C R158, R161, R160, R158 ;  /* 0x000000a0a19e723e */ /* 0x000fe2000480709e */
[-C--:B------:R-:W-:Y:S01]  /*61f0*/  FMUL.FTZ R110, R110, R166.reuse ;  /* 0x000000a66e6e7220 */ /* 0x080fe20000410000 */
[-C--:B------:R-:W-:Y:S01]  /*6200*/  FMUL.FTZ R111, R111, R166.reuse ;  /* 0x000000a66f6f7220 */ /* 0x080fe20000410000 */
[----:B------:R-:W-:Y:S01]  /*6210*/  FMUL.FTZ R114, R114, R166 ;  /* 0x000000a672727220 */ /* 0x000fe20000410000 */
[C---:B---3--:R-:W-:Y:S01]  /*6220*/  F2FP.SATFINITE.E4M3.F32.PACK_AB_MERGE_C R182, R171.reuse, R182, RZ ;  /* 0x000000b6abb6723e */ /* 0x048fe200048070ff */
[----:B------:R-:W-:Y:S01]  /*6230*/  FADD.FTZ R4, R171, R4 ;  /* 0x00000004ab047221 */ /* 0x000fe20000010000 */
[-C--:B------:R-:W-:Y:S01]  /*6240*/  FMUL.FTZ R115, R115, R166.reuse ;  /* 0x000000a673737220 */ /* 0x080fe20000410000 */
[-C--:B------:R-:W-:Y:S01]  /*6250*/  FMUL.FTZ R118, R118, R166.reuse ;  /* 0x000000a676767220 */ /* 0x080fe20000410000 */
        /* <DEDUP_REMOVED lines=20> */
.L_x_1460:
[----:B------:R2:W3:Y:S01]  /*63a0*/  SYNCS.PHASECHK.TRANS64.TRYWAIT P1, [UR59+0x28450], R9 ;  /* 0x02845009ff0075a7 */ /* 0x0004e2000802017b */
[----:B------:R-:W-:Y:S05]  /*63b0*/  @!P0 BRA `(.L_x_1461) ;  /* 0x0000000000048947 */ /* 0x000fea0003800000 */
[----:B------:R-:W-:Y:S01]  /*63c0*/  BPT.TRAP 0x1 ;  /* 0x000000040000795c */ /* 0x000fe20000300000 */
.L_x_1461:
[----:B------:R-:W-:Y:S01]  /*63d0*/  VIADD R7, R195, 0x8 ;  /* 0x00000008c3077836 */ /* 0x000fe20000000000 */
[----:B---3--:R-:W-:Y:S06]  /*63e0*/  @P1 BRA `(.L_x_1462) ;  /* 0x0000000000081947 */ /* 0x008fec0003800000 */
[----:B------:R-:W3:Y:S02]  /*63f0*/  SYNCS.PHASECHK.TRANS64.TRYWAIT P1, [UR59+0x28450], R9 ;  /* 0x02845009ff0075a7 */ /* 0x000ee4000802017b */
[----:B---3--:R-:W-:Y:S05]  /*6400*/  @!P1 BRA `(.L_x_1463) ;  /* 0x000000e800b89947 */ /* 0x008fea0003800000 */
.L_x_1462:
        /* <DEDUP_REMOVED lines=14> */
.L_x_1464:
[----:B------:R-:W-:Y:S01]  /*64f0*/  UIADD3 UR59, UR59, 0x28460, URZ ;  /* 0x000284603b3b7890 */ /* 0x000fe2000fffe03f */
[C---:B------:R-:W-:Y:S01]  /*6500*/  ISETP.GT.AND P1, PT, R8.reuse, UR61, PT ;  /* 0x0000003d08007c0c */ /* 0x040fe2000bf24270 */
[----:B------:R-:W-:Y:S02]  /*6510*/  VIADD R8, R8, 0xffffffff ;  /* 0xffffffff08087836 */ /* 0x000fe40000000000 */
[----:B------:R-:W-:Y:S01]  /*6520*/  UPRMT UR59, UR60, 0x654, UR59 ;  /* 0x000006543c3b7896 */ /* 0x000fe2000800003b */
[----:B------:R-:W-:Y:S02]  /*6530*/  IMAD.MOV.U32 R11, RZ, RZ, R6 ;  /* 0x000000ffff0b7224 */ /* 0x000fe400078e0006 */
[----:B---3--:R-:W-:-:S06]  /*6540*/  IMAD.MOV.U32 R10, RZ, RZ, R5 ;  /* 0x000000ffff0a7224 */ /* 0x008fcc00078e0005 */
[----:B------:R-:W-:Y:S01]  /*6550*/  SYNCS.ARRIVE.TRANS64.RED.A1T0 RZ, [UR59], RZ ;  /* 0x000000ffffff79a7 */ /* 0x000fe2000810043b */
[----:B------:R-:W-:Y:S05]  /*6560*/  @P1 BRA `(.L_x_1465) ;  /* 0xffffffdc00241947 */ /* 0x000fea000383ffff */
.L_x_1446:
[----:B------:R-:W-:Y:S02]  /*6570*/  UISETP.NE.AND UP1, UPT, UR51, URZ, UPT ;  /* 0x0000003f3300728c */ /* 0x000fe4000bf25270 */
[----:B------:R-:W-:Y:S02]  /*6580*/  UISETP.NE.AND UP0, UPT, UR50, URZ, UPT ;  /* 0x0000003f3200728c */ /* 0x000fe4000bf05270 */
[----:B------:R-:W-:Y:S02]  /*6590*/  UIADD3 UR11, UR38, 0x7f, URZ ;  /* 0x0000007f260b7890 */ /* 0x000fe4000fffe03f */
[----:B------:R-:W-:Y:S02]  /*65a0*/  UIADD3 UR14, UR39, 0x1, -UR43 ;  /* 0x00000001270e7890 */ /* 0x000fe4000fffe82b */
[----:B------:R-:W-:-:S03]  /*65b0*/  PLOP3.LUT P1, PT, PT, PT, UP0, 0x40, 0x0 ;  /* 0x000000000000781c */ /* 0x000fc60003f2e808 */
[----:B------:R-:W-:Y:S01]  /*65c0*/  @UP1 ULDC UR6, c[0x0][0x44c] ;  /* 0x0001130000061ab9 */ /* 0x000fe20000000800 */
[----:B------:R-:W-:Y:S01]  /*65d0*/  @UP1 ULDC UR15, c[0x0][0x450] ;  /* 0x00011400000f1ab9 */ /* 0x000fe20000000800 */
[----:B------:R-:W-:-:S04]  /*65e0*/  UIMAD.WIDE.U32 UR6, UR11, UR6, URZ ;  /* 0x000000060b0672a5 */ /* 0x000fc8000f8e003f */
[----:B------:R-:W-:-:S04]  /*65f0*/  @UP1 USHF.R.U32.HI UR11, URZ, UR15, UR7 ;  /* 0x0000000f3f0b1299 */ /* 0x000fc80008011607 */
[----:B------:R-:W-:-:S04]  /*6600*/  UIADD3 UR11, UR14, UR11, URZ ;  /* 0x0000000b0e0b7290 */ /* 0x000fc8000fffe03f */
[----:B------:R-:W-:Y:S01]  /*6610*/  UIADD3 UR15, UR11, -UR10, URZ ;  /* 0x8000000a0b0f7290 */ /* 0x000fe2000fffe03f */
[----:B------:R-:W-:Y:S11]  /*6620*/  @P1 BRA `(.L_x_1466) ;  /* 0x0000000000501947 */ /* 0x000ff60003800000 */
[----:B------:R-:W-:Y:S02]  /*6630*/  UMOV UR14, UR11 ;  /* 0x0000000b000e7c82 */ /* 0x000fe40008000000 */
[----:B------:R-:W-:-:S06]  /*6640*/  UISETP.GT.AND UP0, UPT, UR14, -0x1, UPT ;  /* 0xffffffff0e00788c */ /* 0x000fcc000bf04270 */
[----:B------:R-:W-:-:S13]  /*6650*/  PLOP3.LUT P1, PT, PT, PT, UP0, 0x80, 0x0 ;  /* 0x000000000000781c */ /* 0x000fda0003f2f008 */
[----:B------:R-:W-:Y:S05]  /*6660*/  @P1 BRA `(.L_x_1467) ;  /* 0x0000000000201947 */ /* 0x000fea0003800000 */
[----:B------:R-:W-:Y:S01]  /*6670*/  ULDC UR18, c[0x0][0x9e4] ;  /* 0x0002790000127ab9 */ /* 0x000fe20000000800 */
[----:B------:R-:W-:Y:S02]  /*6680*/  ULOP3.LUT UR14, URZ, UR14, URZ, 0x33, !UPT ;  /* 0x0000000e3f0e7292 */ /* 0x000fe4000f8e333f */
[----:B------:R-:W-:-:S11]  /*6690*/  UISETP.NE.AND UP0, UPT, UR18, 0x1, UPT ;  /* 0x000000011200788c */ /* 0x000fd6000bf05270 */
[----:B------:R-:W-:Y:S02]  /*66a0*/  @UP0 ULDC.64 UR6, c[0x0][0x9e8] ;  /* 0x00027a0000060ab9 */ /* 0x000fe40000000a00 */
[----:B------:R-:W-:-:S04]  /*66b0*/  UIMAD.WIDE.U32 UR10, UR14, UR6, URZ ;  /* 0x000000060e0a72a5 */ /* 0x000fc8000f8e003f */
[----:B------:R-:W-:-:S04]  /*66c0*/  @UP0 USHF.R.U32.HI UR14, URZ, UR7, UR11 ;  /* 0x000000073f0e0299 */ /* 0x000fc8000801160b */
[----:B------:R-:W-:Y:S01]  /*66d0*/  ULOP3.LUT UR14, URZ, UR14, URZ, 0x33, !UPT ;  /* 0x0000000e3f0e7292 */ /* 0x000fe2000f8e333f */
[----:B------:R-:W-:Y:S11]  /*66e0*/  BRA `(.L_x_1468) ;  /* 0x0000000000147947 */ /* 0x000ff60003800000 */
.L_x_1467:
[----:B------:R-:W-:Y:S02]  /*66f0*/  ULDC UR18, c[0x0][0x9e4] ;  /* 0x0002790000127ab9 */ /* 0x000fe40000000800 */
[----:B------:R-:W-:-:S11]  /*6700*/  UISETP.NE.AND UP0, UPT, UR18, 0x1, UPT ;  /* 0x000000011200788c */ /* 0x000fd6000bf05270 */
[----:B------:R-:W-:Y:S02]  /*6710*/  @UP0 ULDC.64 UR6, c[0x0][0x9e8] ;  /* 0x00027a0000060ab9 */ /* 0x000fe40000000a00 */
[----:B------:R-:W-:-:S04]  /*6720*/  UIMAD.WIDE.U32 UR10, UR14, UR6, URZ ;  /* 0x000000060e0a72a5 */ /* 0x000fc8000f8e003f */
[----:B------:R-:W-:-:S12]  /*6730*/  @UP0 USHF.R.U32.HI UR14, URZ, UR7, UR11 ;  /* 0x000000073f0e0299 */ /* 0x000fd8000801160b */
.L_x_1468:
[----:B------:R-:W-:-:S04]  /*6740*/  UIMAD UR14, UR14, UR18, URZ ;  /* 0x000000120e0e72a4 */ /* 0x000fc8000f8e023f */
[----:B------:R-:W-:-:S04]  /*6750*/  UISETP.LT.AND UP0, UPT, UR15, UR14, UPT ;  /* 0x0000000e0f00728c */ /* 0x000fc8000bf01270 */
[----:B------:R-:W-:-:S12]  /*6760*/  USEL UR15, UR15, UR14, !UP0 ;  /* 0x0000000e0f0f7287 */ /* 0x000fd8000c000000 */
.L_x_1466:
[----:B------:R-:W-:-:S04]  /*6770*/  UIADD3 UR15, UR15, 0x3f, URZ ;  /* 0x0000003f0f0f7890 */ /* 0x000fc8000fffe03f */
[----:B------:R-:W-:-:S04]  /*6780*/  USHF.R.S32.HI UR6, URZ, 0x1f, UR15 ;  /* 0x0000001f3f067899 */ /* 0x000fc8000801140f */
[----:B------:R-:W-:-:S04]  /*6790*/  ULEA.HI UR6, UR6, UR15, URZ, 0x6 ;  /* 0x0000000f06067291 */ /* 0x000fc8000f8f303f */
[----:B------:R-:W-:-:S04]  /*67a0*/  USHF.R.S32.HI UR6, URZ, 0x6, UR6 ;  /* 0x000000063f067899 */ /* 0x000fc80008011406 */
[----:B------:R-:W-:-:S04]  /*67b0*/  UISETP.LT.AND UP0, UPT, UR41, UR6, UPT ;  /* 0x000000062900728c */ /* 0x000fc8000bf01270 */
[----:B------:R-:W-:-:S06]  /*67c0*/  USEL UR58, UR41, UR6, !UP0 ;  /* 0x00000006293a7287 */ /* 0x000fcc000c000000 */
[----:B------:R-:W-:-:S13]  /*67d0*/  ISETP.GE.AND P1, PT, R8, UR58, PT ;  /* 0x0000003a08007c0c */ /* 0x000fda000bf26270 */
[----:B------:R-:W-:Y:S05]  /*67e0*/  @!P1 BRA `(.L_x_1469) ;  /* 0x00000018001c9947 */ /* 0x000fea0003800000 */
[----:B0-2---:R-:W-:Y:S02]  /*67f0*/  IMAD.MOV.U32 R9, RZ, RZ, R6 ;  /* 0x000000ffff097224 */ /* 0x005fe400078e0006 */
[----:B------:R-:W-:-:S07]  /*6800*/  IMAD.MOV.U32 R10, RZ, RZ, R5 ;  /* 0x000000ffff0a7224 */ /* 0x000fce00078e0005 */
.L_x_1480:
[----:B------:R-:W-:Y:S01]  /*6810*/  UIADD3 UR44, UR44, 0x1, URZ ;  /* 0x000000012c2c7890 */ /* 0x000fe2000fffe03f */
[C---:B------:R-:W-:Y:S01]  /*6820*/  ISETP.GT.AND P1, PT, R8.reuse, UR58, PT ;  /* 0x0000003a08007c0c */ /* 0x040fe2000bf24270 */
[----:B------:R-:W-:Y:S02]  /*6830*/  VIADD R8, R8, 0xffffffff ;  /* 0xffffffff08087836 */ /* 0x000fe40000000000 */
[----:B------:R-:W-:-:S04]  /*6840*/  UISETP.NE.AND UP0, UPT, UR44, 0x2, UPT ;  /* 0x000000022c00788c */ /* 0x000fc8000bf05270 */
[----:B------:R-:W-:Y:S02]  /*6850*/  USEL UR6, URZ, 0x1, UP0 ;  /* 0x000000013f067887 */ /* 0x000fe40008000000 */
[----:B------:R-:W-:Y:S02]  /*6860*/  USEL UR44, UR44, URZ, UP0 ;  /* 0x0000003f2c2c7287 */ /* 0x000fe40008000000 */
[----:B------:R-:W-:Y:S01]  /*6870*/  ULOP3.LUT UR45, UR45, UR6, URZ, 0x3c, !UPT ;  /* 0x000000062d2d7292 */ /* 0x000fe2000f8e3c3f */
[----:B0-----:R-:W-:Y:S11]  /*6880*/  @!P0 BRA `(.L_x_1470) ;  /* 0x0000000000048947 */ /* 0x001ff60003800000 */
[----:B------:R-:W-:Y:S01]  /*6890*/  BPT.TRAP 0x1 ;  /* 0x000000040000795c */ /* 0x000fe20000300000 */
.L_x_1470:
[----:B------:R-:W0:Y:S01]  /*68a0*/  S2UR UR57, SR_CgaCtaId ;  /* 0x00000000003979c3 */ /* 0x000e220000008800 */
[----:B------:R-:W-:Y:S01]  /*68b0*/  UMOV UR6, 0x400 ;  /* 0x0000040000067882 */ /* 0x000fe20000000000 */
[----:B------:R-:W-:-:S05]  /*68c0*/  IMAD.U32 R7, RZ, RZ, UR45 ;  /* 0x0000002dff077e24 */ /* 0x000fca000f8e00ff */
[----:B------:R-:W-:Y:S01]  /*68d0*/  SHF.L.U32 R7, R7, 0x1f, RZ ;  /* 0x0000001f07077819 */ /* 0x000fe200000006ff */
[----:B0-----:R-:W-:-:S04]  /*68e0*/  ULEA UR6, UR57, UR6, 0x18 ;  /* 0x0000000639067291 */ /* 0x001fc8000f8ec03f */
[----:B------:R-:W-:-:S09]  /*68f0*/  ULEA UR56, UR44, UR6, 0x3 ;  /* 0x000000062c387291 */ /* 0x000fd2000f8e183f */
[----:B------:R0:W2:Y:S01]  /*6900*/  SYNCS.PHASECHK.TRANS64.TRYWAIT P2, [UR56+0x28430], R7 ;  /* 0x02843007ff0075a7 */ /* 0x0000a20008040178 */
[----:B------:R-:W-:Y:S05]  /*6910*/  @!P0 BRA `(.L_x_1471) ;  /* 0x0000000000048947 */ /* 0x000fea0003800000 */
[----:B------:R-:W-:Y:S01]  /*6920*/  BPT.TRAP 0x1 ;  /* 0x000000040000795c */ /* 0x000fe20000300000 */
.L_x_1471:
[----:B--2---:R-:W-:Y:S05]  /*6930*/  @P2 BRA `(.L_x_1472) ;  /* 0x0000000000082947 */ /* 0x004fea0003800000 */
[----:B------:R-:W2:Y:S02]  /*6940*/  SYNCS.PHASECHK.TRANS64.TRYWAIT P2, [UR56+0x28430], R7 ;  /* 0x02843007ff0075a7 */ /* 0x000ea40008040178 */
[----:B--2---:R-:W-:Y:S05]  /*6950*/  @!P2 BRA `(.L_x_1473) ;  /* 0x000000e4007ca947 */ /* 0x004fea0003800000 */
.L_x_1472:
[----:B------:R-:W-:Y:S01]  /*6960*/  ULEA UR34, UR44, UR52, 0xa ;  /* 0x000000342c227291 */ /* 0x000fe2000f8e503f */
[----:B------:R-:W-:Y:S01]  /*6970*/  WARPGROUP.ARRIVE ;  /* 0x00000000000079c5 */ /* 0x000fe20000000000 */
[----:B------:R-:W-:Y:S01]  /*6980*/  UMOV UR35, 0x40000040 ;  /* 0x4000004000237882 */ /* 0x000fe20000000000 */
[----:B------:R-:W-:Y:S01]  /*6990*/  UMOV UR7, 0x40000040 ;  /* 0x4000004000077882 */ /* 0x000fe20000000000 */
[----:B------:R-:W-:-:S03]  /*69a0*/  UIADD3 UR6, UR34, 0x2, URZ ;  /* 0x0000000222067890 */ /* 0x000fc6000fffe03f */
[----:B-1----:R-:W1:Y:S01]  /*69b0*/  S2R R0, SR_TID.X ;  /* 0x0000000000007919 */ /* 0x002e620000002100 */
        /* <DEDUP_REMOVED lines=40> */
.L_x_1474:
        /* <DEDUP_REMOVED lines=27> */
[----:B------:R-:W-:-:S04]  /*6df0*/  FMNMX.FTZ R6, R162, R5, !PT ;  /* 0x00000005a2067209 */ /* 0x000fc80007810000 */
[----:B------:R-:W-:-:S04]  /*6e00*/  FMNMX.FTZ R11, R163, R6, !PT ;  /* 0x00000006a30b7209 */ /* 0x000fc80007810000 */
[----:B------:R-:W-:-:S04]  /*6e10*/  FMNMX.FTZ R6, R166, R11, !PT ;  /* 0x0000000ba6067209 */ /* 0x000fc80007810000 */
[----:B------:R-:W-:Y:S02]  /*6e20*/  FMNMX.FTZ R11, R167, R6, !PT ;  /* 0x00000006a70b7209 */ /* 0x000fe40007810000 */
[----:B--2---:R-:W-:Y:S02]  /*6e30*/  FMNMX.FTZ R5, R13, R14, !PT ;  /* 0x0000000e0d057209 */ /* 0x004fe40007810000 */
[----:B------:R-:W-:-:S03]  /*6e40*/  FMNMX.FTZ R6, R170, R11, !PT ;  /* 0x0000000baa067209 */ /* 0x000fc60007810000 */
[----:B------:R-:W-:Y:S01]  /*6e50*/  FFMA.FTZ R13, R5, R12, -8 ;  /* 0xc1000000050d7423 */ /* 0x000fe2000001000c */
[----:B------:R-:W-:Y:S01]  /*6e60*/  FMNMX.FTZ R15, R171, R6, !PT ;  /* 0x00000006ab0f7209 */ /* 0x000fe20007810000 */
[----:B------:R-:W-:Y:S02]  /*6e70*/  FADD.FTZ R10, -R5, R10 ;  /* 0x0000000a050a7221 */ /* 0x000fe40000010100 */
[----:B------:R-:W-:-:S01]  /*6e80*/  FFMA.FTZ R12, R156, UR40, -R13 ;  /* 0x000000289c0c7c23 */ /* 0x000fc2000801080d */
[----:B------:R-:W-:Y:S01]  /*6e90*/  FMNMX.FTZ R6, R174, R15, !PT ;  /* 0x0000000fae067209 */ /* 0x000fe20007810000 */
[----:B------:R-:W-:-:S01]  /*6ea0*/  FFMA.FTZ R156, R168, UR40, -R13 ;  /* 0x00000028a89c7c23 */ /* 0x000fc2000801080d */
        /* <DEDUP_REMOVED lines=17> */
[----:B------:R-:W-:Y:S01]  /*6fc0*/  FMUL.FTZ R10, R10, UR40 ;  /* 0x000000280a0a7c20 */ /* 0x000fe20008410000 */
[----:B------:R-:W-:Y:S01]  /*6fd0*/  FMNMX.FTZ R6, R183, R6, !PT ;  /* 0x00000006b7067209 */ /* 0x000fe20007810000 */
[----:B------:R-:W-:Y:S04]  /*6fe0*/  MUFU.EX2 R11, R11 ;  /* 0x0000000b000b7308 */ /* 0x000fe80000000800 */
[----:B------:R-:W2:Y:S04]  /*6ff0*/  SHFL.BFLY PT, R157, R6, 0x2, 0x1f ;  /* 0x0c401f00069d7f89 */ /* 0x000ea800000e0000 */
[----:B------:R-:W3:Y:S08]  /*7000*/  MUFU.EX2 R10, R10 ;  /* 0x0000000a000a7308 */ /* 0x000ef00000000800 */
[----:B------:R-:W4:Y:S08]  /*7010*/  MUFU.EX2 R152, R152 ;  /* 0x0000009800987308 */ /* 0x000f300000000800 */
[----:B------:R-:W5:Y:S01]  /*7020*/  MUFU.EX2 R12, R12 ;  /* 0x0000000c000c7308 */ /* 0x000f620000000800 */
[-C--:B---3--:R-:W-:Y:S01]  /*7030*/  FMUL.FTZ R24, R24, R10.reuse ;  /* 0x0000000a18187220 */ /* 0x088fe20000410000 */
[-C--:B------:R-:W-:Y:S01]  /*7040*/  FMUL.FTZ R25, R25, R10.reuse ;  /* 0x0000000a19197220 */ /* 0x080fe20000410000 */
[----:B------:R-:W-:Y:S01]  /*7050*/  FMUL.FTZ R28, R28, R10 ;  /* 0x0000000a1c1c7220 */ /* 0x000fe20000410000 */
[----:B--2---:R-:W-:Y:S01]  /*7060*/  FMNMX.FTZ R168, R6, R157, !PT ;  /* 0x0000009d06a87209 */ /* 0x004fe20007810000 */
[----:B------:R-:W-:-:S01]  /*7070*/  FFMA.FTZ R157, R169, UR40, -R13 ;  /* 0x00000028a99d7c23 */ /* 0x000fc2000801080d */
[-C--:B------:R-:W-:Y:S01]  /*7080*/  FMUL.FTZ R29, R29, R10.reuse ;  /* 0x0000000a1d1d7220 */ /* 0x080fe20000410000 */
[-C--:B------:R-:W-:Y:S01]  /*7090*/  FMUL.FTZ R32, R32, R10.reuse ;  /* 0x0000000a20207220 */ /* 0x080fe20000410000 */
[----:B------:R-:W-:Y:S01]  /*70a0*/  MUFU.EX2 R15, R15 ;  /* 0x0000000f000f7308 */ /* 0x000fe20000000800 */
[----:B------:R-:W2:Y:S01]  /*70b0*/  SHFL.BFLY PT, R169, R168, 0x1, 0x1f ;  /* 0x0c201f00a8a97f89 */ /* 0x000ea200000e0000 */
        /* <DEDUP_REMOVED lines=23> */
[----:B--2---:R-:W-:Y:S01]  /*7230*/  FMNMX.FTZ R6, R168, R169, !PT ;  /* 0x000000a9a8067209 */ /* 0x004fe20007810000 */
[----:B------:R-:W-:-:S02]  /*7240*/  IMAD.U32 R169, RZ, RZ, UR40 ;  /* 0x00000028ffa97e24 */ /* 0x000fc4000f8e00ff */
[-C--:B------:R-:W-:Y:S01]  /*7250*/  FMUL.FTZ R73, R73, R10.reuse ;  /* 0x0000000a49497220 */ /* 0x080fe20000410000 */
[-C--:B------:R-:W-:Y:S01]  /*7260*/  FMUL.FTZ R76, R76, R10.reuse ;  /* 0x0000000a4c4c7220 */ /* 0x080fe20000410000 */
[----:B------:R-:W-:Y:S01]  /*7270*/  FMUL.FTZ R77, R77, R10 ;  /* 0x0000000a4d4d7220 */ /* 0x000fe20000410000 */
[C---:B------:R-:W-:Y:S01]  /*7280*/  FADD.FTZ R13, -R6.reuse, R9 ;  /* 0x00000009060d7221 */ /* 0x040fe20000010100 */
[----:B------:R-:W-:-:S01]  /*7290*/  FFMA.FTZ R169, R6, R169, -8 ;  /* 0xc100000006a97423 */ /* 0x000fc200000100a9 */
[----:B------:R-:W-:Y:S01]  /*72a0*/  MUFU.EX2 R153, R153 ;  /* 0x0000009900997308 */ /* 0x000fe20000000800 */
        /* <DEDUP_REMOVED lines=11> */
[----:B------:R-:W-:Y:S01]  /*7360*/  FFMA.FTZ R171, R10, R3, R11 ;  /* 0x000000030aab7223 */ /* 0x000fe2000001000b */
[----:B------:R-:W-:-:S01]  /*7370*/  FFMA.FTZ R166, R166, UR40, -R169 ;  /* 0x00000028a6a67c23 */ /* 0x000fc200080108a9 */
[--C-:B------:R-:W-:Y:S01]  /*7380*/  FFMA.FTZ R167, R167, UR40, -R169.reuse ;  /* 0x00000028a7a77c23 */ /* 0x100fe200080108a9 */
[----:B------:R-:W-:-:S01]  /*7390*/  FFMA.FTZ R174, R174, UR40, -R169 ;  /* 0x00000028aeae7c23 */ /* 0x000fc200080108a9 */
[----:B------:R-:W2:Y:S01]  /*73a0*/  MUFU.EX2 R154, R154 ;  /* 0x0000009a009a7308 */ /* 0x000ea20000000800 */
[----:B----4-:R-:W-:-:S01]  /*73b0*/  FADD.FTZ R171, R152, R171 ;  /* 0x000000ab98ab7221 */ /* 0x010fc20000010000 */
[--C-:B------:R-:W-:Y:S01]  /*73c0*/  FFMA.FTZ R175, R175, UR40, -R169.reuse ;  /* 0x00000028afaf7c23 */ /* 0x100fe200080108a9 */
[----:B------:R-:W-:-:S01]  /*73d0*/  FFMA.FTZ R179, R179, UR40, -R169 ;  /* 0x00000028b3b37c23 */ /* 0x000fc200080108a9 */
[----:B------:R-:W-:Y:S01]  /*73e0*/  FFMA.FTZ R182, R182, UR40, -R169 ;  /* 0x00000028b6b67c23 */ /* 0x000fe200080108a9 */
[----:B-----5:R-:W-:-:S01]  /*73f0*/  FADD.FTZ R172, R12, R171 ;  /* 0x000000ab0cac7221 */ /* 0x020fc20000010000 */
[--C-:B------:R-:W-:Y:S01]  /*7400*/  FFMA.FTZ R171, R178, UR40, -R169.reuse ;  /* 0x00000028b2ab7c23 */ /* 0x100fe200080108a9 */
[----:B------:R-:W-:-:S01]  /*7410*/  FFMA.FTZ R169, R183, UR40, -R169 ;  /* 0x00000028b7a97c23 */ /* 0x000fc200080108a9 */
        /* <DEDUP_REMOVED lines=9> */
[----:B--2---:R-:W-:-:S01]  /*74b0*/  FFMA.FTZ R4, R13, R4, R154 ;  /* 0x000000040d047223 */ /* 0x004fc2000001009a */
        /* <DEDUP_REMOVED lines=16> */
[----:B------:R-:W-:Y:S01]  /*75c0*/  FADD.FTZ R177, R15, R172 ;  /* 0x000000ac0fb17221 */ /* 0x000fe20000010000 */
[-C--:B------:R-:W-:Y:S01]  /*75d0*/  FMUL.FTZ R120, R120, R10.reuse ;  /* 0x0000000a78787220 */ /* 0x080fe20000410000 */
[-C--:B------:R-:W-:Y:S01]  /*75e0*/  FMUL.FTZ R121, R121, R10.reuse ;  /* 0x0000000a79797220 */ /* 0x080fe20000410000 */
[-C--:B------:R-:W-:Y:S01]  /*75f0*/  FMUL.FTZ R124, R124, R10.reuse ;  /* 0x0000000a7c7c7220 */ /* 0x080fe20000410000 */
[----:B------:R-:W-:Y:S01]  /*7600*/  FADD.FTZ R172, R14, R177 ;  /* 0x000000b10eac7221 */ /* 0x000fe20000010000 */
[----:B------:R-:W-:Y:S01]  /*7610*/  FMUL.FTZ R125, R125, R10 ;  /* 0x0000000a7d7d7220 */ /* 0x000fe20000410000 */
[----:B------:R-:W4:Y:S01]  /*7620*/  MUFU.EX2 R162, R162 ;  /* 0x000000a200a27308 */ /* 0x000f220000000800 */
[----:B--2---:R-:W-:-:S01]  /*7630*/  FADD.FTZ R176, R173, R176 ;  /* 0x000000b0adb07221 */ /* 0x004fc20000010000 */
[----:B------:R-:W-:Y:S01]  /*7640*/  F2FP.SATFINITE.E4M3.F32.PACK_AB_MERGE_C R173, R173, R158, RZ ;  /* 0x0000009eadad723e */ /* 0x000fe200048070ff */
        /* <DEDUP_REMOVED lines=15> */
[----:B------:R-:W-:Y:S01]  /*7740*/  FMUL.FTZ R149, R149, R10 ;  /* 0x0000000a95957220 */ /* 0x000fe20000410000 */
        /* <DEDUP_REMOVED lines=53> */
[----:B------:R-:W1:Y:S01]  /*7aa0*/  MUFU.EX2 R161, R161 ;  /* 0x000000a100a17308 */ /* 0x000e620000000800 */
[----:B0-----:R-:W-:-:S01]  /*7ab0*/  FADD.FTZ R174, R20, R181 ;  /* 0x000000b514ae7221 */ /* 0x001fc20000010000 */
        /* <DEDUP_REMOVED lines=16> */
[-C--:B------:R-:W-:Y:S01]  /*7bc0*/  FMUL.FTZ R135, R135, R13.reuse ;  /* 0x0000000d87877220 */ /* 0x080fe20000410000 */
[-C--:B------:R-:W-:Y:S01]  /*7bd0*/  FMUL.FTZ R138, R138, R13.reuse ;  /* 0x0000000d8a8a7220 */ /* 0x080fe20000410000 */
[----:B------:R-:W-:Y:S01]  /*7be0*/  FMUL.FTZ R139, R139, R13 ;  /* 0x0000000d8b8b7220 */ /* 0x000fe20000410000 */
[----:B----4-:R-:W-:-:S01]  /*7bf0*/  FADD.FTZ R174, R156, R175 ;  /* 0x000000af9cae7221 */ /* 0x010fc20000010000 */
[----:B--2---:R-:W-:Y:S01]  /*7c00*/  FADD.FTZ R175, R163, R176 ;  /* 0x000000b0a3af7221 */ /* 0x004fe20000010000 */
[----:B------:R-:W-:Y:S01]  /*7c10*/  FMUL.FTZ R142, R142, R13 ;  /* 0x0000000d8e8e7220 */ /* 0x000fe20000410000 */
[----:B------:R-:W0:Y:S01]  /*7c20*/  MUFU.EX2 R160, R160 ;  /* 0x000000a000a07308 */ /* 0x000e220000000800 */
[----:B-----5:R-:W-:-:S01]  /*7c30*/  FADD.FTZ R174, R157, R174 ;  /* 0x000000ae9dae7221 */ /* 0x020fc20000010000 */
[----:B---3--:R-:W-:Y:S01]  /*7c40*/  FADD.FTZ R176, R170, R175 ;  /* 0x000000afaab07221 */ /* 0x008fe20000010000 */
[-C--:B------:R-:W-:Y:S01]  /*7c50*/  FMUL.FTZ R143, R143, R13.reuse ;  /* 0x0000000d8f8f7220 */ /* 0x080fe20000410000 */
[----:B------:R-:W-:Y:S01]  /*7c60*/  FMUL.FTZ R146, R146, R13 ;  /* 0x0000000d92927220 */ /* 0x000fe20000410000 */
[----:B-1----:R-:W-:-:S01]  /*7c70*/  FADD.FTZ R175, R161, R174 ;  /* 0x000000aea1af7221 */ /* 0x002fc20000010000 */
[----:B------:R-:W-:Y:S01]  /*7c80*/  FADD.FTZ R177, R3, R176 ;  /* 0x000000b003b17221 */ /* 0x000fe20000010000 */
[----:B------:R-:W-:Y:S01]  /*7c90*/  F2FP.SATFINITE.E4M3.F32.PACK_AB_MERGE_C R174, R15, R12, RZ ;  /* 0x0000000c0fae723e */ /* 0x000fe200048070ff */
[----:B------:R-:W1:Y:S01]  /*7ca0*/  MUFU.EX2 R171, R171 ;  /* 0x000000ab00ab7308 */ /* 0x000e620000000800 */
[----:B------:R-:W-:-:S01]  /*7cb0*/  FADD.FTZ R175, R164, R175 ;  /* 0x000000afa4af7221 */ /* 0x000fc20000010000 */
[----:B------:R-:W-:Y:S01]  /*7cc0*/  FADD.FTZ R12, R4, R177 ;  /* 0x000000b1040c7221 */ /* 0x000fe20000010000 */
[----:B------:R-:W-:Y:S01]  /*7cd0*/  F2FP.SATFINITE.E4M3.F32.PACK_AB_MERGE_C R161, R164, R161, RZ ;  /* 0x000000a1a4a1723e */ /* 0x000fe200048070ff */
[-C--:B------:R-:W-:Y:S01]  /*7ce0*/  FMUL.FTZ R147, R147, R13.reuse ;  /* 0x0000000d93937220 */ /* 0x080fe20000410000 */
[-C--:B------:R-:W-:Y:S01]  /*7cf0*/  FMUL.FTZ R150, R150, R13.reuse ;  /* 0x0000000d96967220 */ /* 0x080fe20000410000 */
[----:B------:R-:W-:Y:S01]  /*7d00*/  FMUL.FTZ R151, R151, R13 ;  /* 0x0000000d97977220 */ /* 0x000fe20000410000 */
[----:B------:R-:W-:Y:S01]  /*7d10*/  F2FP.SATFINITE.E4M3.F32.PACK_AB_MERGE_C R156, R157, R156, R161 ;  /* 0x0000009c9d9c723e */ /* 0x000fe200048070a1 */
[----:B------:R-:W2:Y:S01]  /*7d20*/  MUFU.EX2 R165, R165 ;  /* 0x000000a500a57308 */ /* 0x000ea20000000800 */
[----:B0-----:R-:W-:-:S01]  /*7d30*/  FADD.FTZ R158, R160, R175 ;  /* 0x000000afa09e7221 */ /* 0x001fc20000010000 */
[----:B------:R-:W-:-:S06]  /*7d40*/  F2FP.SATFINITE.E4M3.F32.PACK_AB_MERGE_C R152, R152, R11, R174 ;  /* 0x0000000b9898723e */ /* 0x000fcc00048070ae */
[----:B------:R-:W0:Y:S01]  /*7d50*/  MUFU.EX2 R172, R179 ;  /* 0x000000b300ac7308 */ /* 0x000e220000000800 */
[----:B-1----:R-:W-:-:S07]  /*7d60*/  FADD.FTZ R15, R171, R12 ;  /* 0x0000000cab0f7221 */ /* 0x002fce0000010000 */
[----:B------:R-:W1:Y:S01]  /*7d70*/  MUFU.EX2 R168, R180 ;  /* 0x000000b400a87308 */ /* 0x000e620000000800 */
[----:B--2---:R-:W-:-:S01]  /*7d80*/  FADD.FTZ R153, R165, R158 ;  /* 0x0000009ea5997221 */ /* 0x004fc20000010000 */
[----:B------:R-:W-:-:S04]  /*7d90*/  F2FP.SATFINITE.E4M3.F32.PACK_AB_MERGE_C R158, R4, R3, RZ ;  /* 0x00000003049e723e */ /* 0x000fc800048070ff */
[----:B------:R-:W-:Y:S02]  /*7da0*/  F2FP.SATFINITE.E4M3.F32.PACK_AB_MERGE_C R157, R170, R163, R158 ;  /* 0x000000a3aa9d723e */ /* 0x000fe4000480709e */
[----:B------:R-:W2:Y:S01]  /*7db0*/  MUFU.EX2 R182, R182 ;  /* 0x000000b600b67308 */ /* 0x000ea20000000800 */
[----:B0-----:R-:W-:-:S07]  /*7dc0*/  FADD.FTZ R15, R172, R15 ;  /* 0x0000000fac0f7221 */ /* 0x001fce0000010000 */
[----:B------:R-:W0:Y:S01]  /*7dd0*/  MUFU.EX2 R169, R169 ;  /* 0x000000a900a97308 */ /* 0x000e220000000800 */
[----:B-1----:R-:W-:-:S01]  /*7de0*/  FADD.FTZ R4, R168, R153 ;  /* 0x00000099a8047221 */ /* 0x002fc20000010000 */
[----:B------:R-:W-:Y:S02]  /*7df0*/  F2FP.SATFINITE.E4M3.F32.PACK_AB_MERGE_C R168, R9, R168, RZ ;  /* 0x000000a809a8723e */ /* 0x000fe400048070ff */
[----:B------:R-:W-:Y:S01]  /*7e00*/  F2FP.SATFINITE.E4M3.F32.PACK_AB_MERGE_C R153, R155, R154, R173 ;  /* 0x0000009a9b99723e */ /* 0x000fe200048070ad */
[----:B------:R-:W-:Y:S01]  /*7e10*/  FADD.FTZ R3, R9, R4 ;  /* 0x0000000409037221 */ /* 0x000fe20000010000 */
[----:B------:R-:W-:Y:S02]  /*7e20*/  F2FP.SATFINITE.E4M3.F32.PACK_AB_MERGE_C R155, R162, R159, R166 ;  /* 0x0000009fa29b723e */ /* 0x000fe400048070a6 */
[----:B------:R-:W-:Y:S01]  /*7e30*/  F2FP.SATFINITE.E4M3.F32.PACK_AB_MERGE_C R154, R21, R14, R20 ;  /* 0x0000000e159a723e */ /* 0x000fe20004807014 */
[----:B--2---:R-:W-:-:S01]  /*7e40*/  FADD.FTZ R12, R182, R15 ;  /* 0x0000000fb60c7221 */ /* 0x004fc20000010000 */
[----:B------:R-:W-:-:S02]  /*7e50*/  F2FP.SATFINITE.E4M3.F32.PACK_AB_MERGE_C R158, R165, R160, R168 ;  /* 0x000000a0a59e723e */ /* 0x000fc400048070a8 */
[C---:B0-----:R-:W-:Y:S01]  /*7e60*/  F2FP.SATFINITE.E4M3.F32.PACK_AB_MERGE_C R182, R169.reuse, R182, RZ ;  /* 0x000000b6a9b6723e */ /* 0x041fe200048070ff */
[----:B------:R-:W-:-:S03]  /*7e70*/  FADD.FTZ R4, R169, R12 ;  /* 0x0000000ca9047221 */ /* 0x000fc60000010000 */
[----:B------:R-:W-:Y:S01]  /*7e80*/  F2FP.SATFINITE.E4M3.F32.PACK_AB_MERGE_C R159, R172, R171, R182 ;  /* 0x000000abac9f723e */ /* 0x000fe200048070b6 */
[----:B------:R-:W-:Y:S06]  /*7e90*/  @!P0 BRA `(.L_x_1475) ;  /* 0x0000000000048947 */ /* 0x000fec0003800000 */
[----:B------:R-:W-:Y:S01]  /*7ea0*/  BPT.TRAP 0x1 ;  /* 0x000000040000795c */ /* 0x000fe20000300000 */
.L_x_1475:
[----:B------:R0:W1:Y:S01]  /*7eb0*/  SYNCS.PHASECHK.TRANS64.TRYWAIT P2, [UR56+0x28450], R7 ;  /* 0x02845007ff0075a7 */ /* 0x0000620008040178 */
[----:B------:R-:W-:Y:S05]  /*7ec0*/  @!P0 BRA `(.L_x_1476) ;  /* 0x0000000000048947 */ /* 0x000fea0003800000 */
[----:B------:R-:W-:Y:S01]  /*7ed0*/  BPT.TRAP 0x1 ;  /* 0x000000040000795c */ /* 0x000fe20000300000 */
.L_x_1476:
[----:B------:R-:W-:Y:S01]  /*7ee0*/  VIADD R9, R194, 0x8 ;  /* 0x00000008c2097836 */ /* 0x000fe20000000000 */
[----:B-1----:R-:W-:Y:S06]  /*7ef0*/  @P2 BRA `(.L_x_1477) ;  /* 0x0000000000082947 */ /* 0x002fec0003800000 */
[----:B------:R-:W1:Y:S02]  /*7f00*/  SYNCS.PHASECHK.TRANS64.TRYWAIT P2, [UR56+0x28450], R7 ;  /* 0x02845007ff0075a7 */ /* 0x000e640008040178 */
[----:B-1----:R-:W-:Y:S05]  /*7f10*/  @!P2 BRA `(.L_x_1478) ;  /* 0x000000d00024a947 */ /* 0x002fea0003800000 */
.L_x_1477:
        /* <DEDUP_REMOVED lines=14> */
.L_x_1479:
[----:B------:R-:W-:Y:S01]  /*8000*/  UIADD3 UR56, UR56, 0x28460, URZ ;  /* 0x0002846038387890 */ /* 0x000fe2000fffe03f */
[----:B------:R-:W-:Y:S02]  /*8010*/  IMAD.MOV.U32 R9, RZ, RZ, R6 ;  /* 0x000000ffff097224 */ /* 0x000fe400078e0006 */
[----:B-1----:R-:W-:Y:S01]  /*8020*/  IMAD.MOV.U32 R10, RZ, RZ, R5 ;  /* 0x000000ffff0a7224 */ /* 0x002fe200078e0005 */
[----:B------:R-:W-:-:S09]  /*8030*/  UPRMT UR56, UR57, 0x654, UR56 ;  /* 0x0000065439387896 */ /* 0x000fd20008000038 */
[----:B------:R-:W-:Y:S01]  /*8040*/  SYNCS.ARRIVE.TRANS64.RED.A1T0 RZ, [UR56], RZ ;  /* 0x000000ffffff79a7 */ /* 0x000fe20008100438 */
[----:B------:R-:W-:Y:S05]  /*8050*/  @P1 BRA `(.L_x_1480) ;  /* 0xffffffe400ec1947 */ /* 0x000fea000383ffff */
.L_x_1469:
[----:B------:R-:W-:-:S13]  /*8060*/  ISETP.GE.AND P1, PT, R8, UR41, PT ;  /* 0x0000002908007c0c */ /* 0x000fda000bf26270 */
[----:B------:R-:W-:Y:S05]  /*8070*/  @!P1 BRA `(.L_x_1481) ;  /* 0x0000002000ec9947 */ /* 0x000fea0003800000 */
[----:B------:R-:W-:Y:S01]  /*8080*/  IMAD.MOV.U32 R11, RZ, RZ, R6 ;  /* 0x000000ffff0b7224 */ /* 0x000fe200078e0006 */
[----:B------:R-:W-:Y:S01]  /*8090*/  ULDC UR56, c[0x0][0x9e4] ;  /* 0x0002790000387ab9 */ /* 0x000fe20000000800 */
[----:B------:R-:W-:Y:S01]  /*80a0*/  IMAD.MOV.U32 R10, RZ, RZ, R5 ;  /* 0x000000ffff0a7224 */ /* 0x000fe200078e0005 */
[----:B------:R-:W-:Y:S01]  /*80b0*/  ULDC UR58, c[0x0][0x9dc] ;  /* 0x00027700003a7ab9 */ /* 0x000fe20000000800 */
[----:B------:R-:W-:-:S05]  /*80c0*/  ULDC UR57, c[0x0][0x9e0] ;  /* 0x0002780000397ab9 */ /* 0x000fca0000000800 */
.L_x_1500:
[----:B------:R-:W-:-:S04]  /*80d0*/  UIADD3 UR44, UR44, 0x1, URZ ;  /* 0x000000012c2c7890 */ /* 0x000fc8000fffe03f */
[----:B------:R-:W-:-:S04]  /*80e0*/  UISETP.NE.AND UP0, UPT, UR44, 0x2, UPT ;  /* 0x000000022c00788c */ /* 0x000fc8000bf05270 */
[----:B------:R-:W-:Y:S02]  /*80f0*/  USEL UR6, URZ, 0x1, UP0 ;  /* 0x000000013f067887 */ /* 0x000fe40008000000 */
[----:B------:R-:W-:Y:S02]  /*8100*/  USEL UR44, UR44, URZ, UP0 ;  /* 0x0000003f2c2c7287 */ /* 0x000fe40008000000 */
[----:B------:R-:W-:Y:S01]  /*8110*/  ULOP3.LUT UR45, UR45, UR6, URZ, 0x3c, !UPT ;  /* 0x000000062d2d7292 */ /* 0x000fe2000f8e3c3f */
[----:B------:R-:W-:Y:S11]  /*8120*/  @!P0 BRA `(.L_x_1482) ;  /* 0x0000000000048947 */ /* 0x000ff60003800000 */
[----:B------:R-:W-:Y:S01]  /*8130*/  BPT.TRAP 0x1 ;  /* 0x000000040000795c */ /* 0x000fe20000300000 */
.L_x_1482:
[----:B------:R-:W3:Y:S01]  /*8140*/  S2UR UR60, SR_CgaCtaId ;  /* 0x00000000003c79c3 */ /* 0x000ee20000008800 */
[----:B------:R-:W-:Y:S01]  /*8150*/  UMOV UR6, 0x400 ;  /* 0x0000040000067882 */ /* 0x000fe20000000000 */
[----:B0-2---:R-:W-:-:S05]  /*8160*/  IMAD.U32 R9, RZ, RZ, UR45 ;  /* 0x0000002dff097e24 */ /* 0x005fca000f8e00ff */
[----:B------:R-:W-:Y:S01]  /*8170*/  SHF.L.U32 R9, R9, 0x1f, RZ ;  /* 0x0000001f09097819 */ /* 0x000fe200000006ff */
[----:B---3--:R-:W-:-:S04]  /*8180*/  ULEA UR6, UR60, UR6, 0x18 ;  /* 0x000000063c067291 */ /* 0x008fc8000f8ec03f */
[----:B------:R-:W-:-:S09]  /*8190*/  ULEA UR59, UR44, UR6, 0x3 ;  /* 0x000000062c3b7291 */ /* 0x000fd2000f8e183f */
[----:B------:R0:W2:Y:S01]  /*81a0*/  SYNCS.PHASECHK.TRANS64.TRYWAIT P1, [UR59+0x28430], R9 ;  /* 0x02843009ff0075a7 */ /* 0x0000a2000802017b */
[----:B------:R-:W-:Y:S05]  /*81b0*/  @!P0 BRA `(.L_x_1483) ;  /* 0x0000000000048947 */ /* 0x000fea0003800000 */
[----:B------:R-:W-:Y:S01]  /*81c0*/  BPT.TRAP 0x1 ;  /* 0x000000040000795c */ /* 0x000fe20000300000 */
.L_x_1483:
[----:B--2---:R-:W-:Y:S05]  /*81d0*/  @P1 BRA `(.L_x_1484) ;  /* 0x0000000000081947 */ /* 0x004fea0003800000 */
[----:B------:R-:W2:Y:S02]  /*81e0*/  SYNCS.PHASECHK.TRANS64.TRYWAIT P1, [UR59+0x28430], R9 ;  /* 0x02843009ff0075a7 */ /* 0x000ea4000802017b */
[----:B--2---:R-:W-:Y:S05]  /*81f0*/  @!P1 BRA `(.L_x_1485) ;  /* 0x000000cc00849947 */ /* 0x004fea0003800000 */
.L_x_1484:
        /* <DEDUP_REMOVED lines=46> */
.L_x_1486:
[----:B------:R-:W-:Y:S01]  /*84e0*/  UISETP.NE.AND UP1, UPT, UR51, URZ, UPT ;  /* 0x0000003f3300728c */ /* 0x000fe2000bf25270 */
[----:B------:R-:W-:Y:S01]  /*84f0*/  VIADD R12, R17, UR38 ;  /* 0x00000026110c7c36 */ /* 0x000fe20008000000 */
[----:B------:R-:W-:Y:S01]  /*8500*/  UISETP.NE.AND UP0, UPT, UR50, URZ, UPT ;  /* 0x0000003f3200728c */ /* 0x000fe2000bf05270 */
[----:B------:R-:W-:-:S03]  /*8510*/  IMAD.U32 R6, RZ, RZ, UR43 ;  /* 0x0000002bff067e24 */ /* 0x000fc6000f8e00ff */
        /* <DEDUP_REMOVED lines=34> */
.L_x_1489:
[----:B------:R-:W-:-:S05]  /*8740*/  IMAD.U32 R196, RZ, RZ, UR56 ;  /* 0x00000038ffc47e24 */ /* 0x000fca000f8e00ff */
[----:B------:R-:W-:-:S13]  /*8750*/  ISETP.NE.AND P1, PT, R196, 0x1, PT ;  /* 0x00000001c400780c */ /* 0x000fda0003f25270 */
[----:B------:R-:W2:Y:S02]  /*8760*/  @P1 LDC.64 R6, c[0x0][0x9e8] ;  /* 0x00027a00ff061b82 */ /* 0x000ea40000000a00 */
[----:B--2---:R-:W-:-:S05]  /*8770*/  @P1 IMAD.HI.U32 R6, R13, R6, RZ ;  /* 0x000000060d061227 */ /* 0x004fca00078e00ff */
[----:B------:R-:W-:-:S07]  /*8780*/  @P1 SHF.R.U32.HI R13, RZ, R7, R6 ;  /* 0x00000007ff0d1219 */ /* 0x000fce0000011606 */
.L_x_1490:
[----:B------:R-:W-:Y:S05]  /*8790*/  BSYNC B0 ;  /* 0x0000000000007941 */ /* 0x000fea0003800000 */
.L_x_1488:
[----:B------:R-:W-:-:S04]  /*87a0*/  IMAD R13, R13, R196, -R5 ;  /* 0x000000c40d0d7224 */ /* 0x000fc800078e0a05 */
[----:B------:R-:W-:-:S05]  /*87b0*/  IMAD R13, R2, -0x2, R13 ;  /* 0xfffffffe020d7824 */ /* 0x000fca00078e020d */
[----:B------:R-:W-:Y:S02]  /*87c0*/  VIADDMNMX R14, R13, R196, R14, PT ;  /* 0x000000c40d0e7246 */ /* 0x000fe4000380010e */
[----:B------:R-:W-:-:S07]  /*87d0*/  VIMNMX R15, R15, R13, !PT ;  /* 0x0000000d0f0f7248 */ /* 0x000fce0007fe0100 */
.L_x_1487:
        /* <DEDUP_REMOVED lines=68> */
.L_x_1493:
[----:B------:R-:W-:-:S05]  /*8c20*/  IMAD.U32 R20, RZ, RZ, UR56 ;  /* 0x00000038ff147e24 */ /* 0x000fca000f8e00ff */
[----:B------:R-:W-:-:S13]  /*8c30*/  ISETP.NE.AND P2, PT, R20, 0x1, PT ;  /* 0x000000011400780c */ /* 0x000fda0003f45270 */
[----:B------:R-:W2:Y:S02]  /*8c40*/  @P2 LDC.64 R6, c[0x0][0x9e8] ;  /* 0x00027a00ff062b82 */ /* 0x000ea40000000a00 */
[----:B--2---:R-:W-:-:S05]  /*8c50*/  @P2 IMAD.HI.U32 R6, R15, R6, RZ ;  /* 0x000000060f062227 */ /* 0x004fca00078e00ff */
[----:B------:R-:W-:-:S07]  /*8c60*/  @P2 SHF.R.U32.HI R15, RZ, R7, R6 ;  /* 0x00000007ff0f2219 */ /* 0x000fce0000011606 */
.L_x_1494:
[----:B------:R-:W-:Y:S05]  /*8c70*/  BSYNC B0 ;  /* 0x0000000000007941 */ /* 0x000fea0003800000 */
.L_x_1492:
[----:B------:R-:W-:-:S04]  /*8c80*/  IMAD R5, R15, R20, -R5 ;  /* 0x000000140f057224 */ /* 0x000fc800078e0a05 */
[----:B------:R-:W-:-:S05]  /*8c90*/  IMAD R5, R2, -0x2, R5 ;  /* 0xfffffffe02057824 */ /* 0x000fca00078e0205 */
[----:B------:R-:W-:Y:S02]  /*8ca0*/  VIADDMNMX R12, R5, R20, R12, PT ;  /* 0x00000014050c7246 */ /* 0x000fe4000380010c */
[----:B------:R-:W-:-:S07]  /*8cb0*/  VIMNMX R14, R14, R5, !PT ;  /* 0x000000050e0e7248 */ /* 0x000fce0007fe0100 */
.L_x_1491:
        /* <DEDUP_REMOVED lines=346> */
.L_x_1495:
[----:B------:R2:W3:Y:S01]  /*a260*/  SYNCS.PHASECHK.TRANS64.TRYWAIT P1, [UR59+0x28450], R9 ;  /* 0x02845009ff0075a7 */ /* 0x0004e2000802017b */
[----:B------:R-:W-:Y:S05]  /*a270*/  @!P0 BRA `(.L_x_1496) ;  /* 0x0000000000048947 */ /* 0x000fea0003800000 */
[----:B------:R-:W-:Y:S01]  /*a280*/  BPT.TRAP 0x1 ;  /* 0x000000040000795c */ /* 0x000fe20000300000 */
.L_x_1496:
[----:B------:R-:W-:Y:S01]  /*a290*/  VIADD R7, R195, 0x8 ;  /* 0x00000008c3077836 */ /* 0x000fe20000000000 */
[----:B---3--:R-:W-:Y:S06]  /*a2a0*/  @P1 BRA `(.L_x_1497) ;  /* 0x0000000000081947 */ /* 0x008fec0003800000 */
[----:B------:R-:W3:Y:S02]  /*a2b0*/  SYNCS.PHASECHK.TRANS64.TRYWAIT P1, [UR59+0x28450], R9 ;  /* 0x02845009ff0075a7 */ /* 0x000ee4000802017b */
[----:B---3--:R-:W-:Y:S05]  /*a2c0*/  @!P1 BRA `(.L_x_1498) ;  /* 0x000000ac00689947 */ /* 0x008fea0003800000 */
.L_x_1497:
        /* <DEDUP_REMOVED lines=14> */
.L_x_1499:
        /* <DEDUP_REMOVED lines=8> */
.L_x_1481:
[----:B------:R-:W-:Y:S01]  /*a430*/  ULDC.64 UR8, c[0x0][0x9a0] ;  /* 0x0002680000087ab9 */ /* 0x000fe20000000a00 */
[----:B------:R-:W-:Y:S01]  /*a440*/  IMAD.MOV.U32 R10, RZ, RZ, 0x3f800000 ;  /* 0x3f800000ff0a7424 */ /* 0x000fe200078e00ff */
        /* <DEDUP_REMOVED lines=20> */
[----:B0-2---:R-:W-:-:S05]  /*a590*/  IMAD.U32 R9, RZ, RZ, UR7 ;  /* 0x00000007ff097e24 */ /* 0x005fca000f8e00ff */
[----:B------:R0:W2:Y:S01]  /*a5a0*/  @P0 LDG.E R10, desc[UR54][R8.64] ;  /* 0x00000036080a0981 */ /* 0x0000a2000c1e1900 */
[----:B------:R-:W-:Y:S01]  /*a5b0*/  IMAD.U32 R152, RZ, RZ, UR40 ;  /* 0x00000028ff987e24 */ /* 0x000fe2000f8e00ff */
[----:B------:R-:W-:Y:S01]  /*a5c0*/  UIADD3 UR44, UR44, 0x1, URZ ;  /* 0x000000012c2c7890 */ /* 0x000fe2000fffe03f */
[----:B-1----:R-:W-:Y:S01]  /*a5d0*/  IMAD.MOV.U32 R0, RZ, RZ, -0x800000 ;  /* 0xff800000ff007424 */ /* 0x002fe200078e00ff */
[----:B------:R-:W1:Y:S01]  /*a5e0*/  SHFL.BFLY PT, R12, R3, 0x2, 0x1f ;  /* 0x0c401f00030c7f89 */ /* 0x000e6200000e0000 */
[----:B------:R-:W-:Y:S02]  /*a5f0*/  UIADD3 UR46, UR46, 0x1, URZ ;  /* 0x000000012e2e7890 */ /* 0x000fe4000fffe03f */
[----:B------:R-:W-:Y:S01]  /*a600*/  UISETP.NE.AND UP0, UPT, UR44, 0x2, UPT ;  /* 0x000000022c00788c */ /* 0x000fe2000bf05270 */
[----:B------:R-:W3:Y:S03]  /*a610*/  SHFL.BFLY PT, R11, R4, 0x2, 0x1f ;  /* 0x0c401f00040b7f89 */ /* 0x000ee600000e0000 */
[----:B------:R-:W-:-:S02]  /*a620*/  USEL UR4, URZ, 0x1, UP0 ;  /* 0x000000013f047887 */ /* 0x000fc40008000000 */
[----:B------:R-:W-:Y:S02]  /*a630*/  USEL UR44, UR44, URZ, UP0 ;  /* 0x0000003f2c2c7287 */ /* 0x000fe40008000000 */
[----:B------:R-:W-:Y:S01]  /*a640*/  ULOP3.LUT UR45, UR45, UR4, URZ, 0x3c, !UPT ;  /* 0x000000042d2d7292 */ /* 0x000fe2000f8e3c3f */
[----:B-1----:R-:W-:Y:S01]  /*a650*/  FADD.FTZ R12, R12, R3 ;  /* 0x000000030c0c7221 */ /* 0x002fe20000010000 */
[----:B------:R-:W-:Y:S02]  /*a660*/  IMAD.MOV.U32 R3, RZ, RZ, -0x800000 ;  /* 0xff800000ff037424 */ /* 0x000fe400078e00ff */
[----:B---3--:R-:W-:Y:S02]  /*a670*/  FADD.FTZ R11, R11, R4 ;  /* 0x000000040b0b7221 */ /* 0x008fe40000010000 */
[----:B------:R-:W1:Y:S01]  /*a680*/  SHFL.BFLY PT, R7, R12, 0x1, 0x1f ;  /* 0x0c201f000c077f89 */ /* 0x000e6200000e0000 */
[----:B------:R-:W-:-:S03]  /*a690*/  IMAD.U32 R4, RZ, RZ, UR40 ;  /* 0x00000028ff047e24 */ /* 0x000fc6000f8e00ff */
[----:B------:R-:W3:Y:S01]  /*a6a0*/  SHFL.BFLY PT, R14, R11, 0x1, 0x1f ;  /* 0x0c201f000b0e7f89 */ /* 0x000ee200000e0000 */
[----:B-1----:R-:W-:Y:S01]  /*a6b0*/  FADD.FTZ R13, R12, R7 ;  /* 0x000000070c0d7221 */ /* 0x002fe20000010000 */
[----:B------:R-:W-:Y:S02]  /*a6c0*/  IMAD.MOV.U32 R7, RZ, RZ, RZ ;  /* 0x000000ffff077224 */ /* 0x000fe400078e00ff */
[----:B---3--:R-:W-:Y:S02]  /*a6d0*/  FADD.FTZ R14, R11, R14 ;  /* 0x0000000e0b0e7221 */ /* 0x008fe40000010000 */
[C---:B------:R-:W-:Y:S01]  /*a6e0*/  FSETP.NE.FTZ.AND P0, PT, R13.reuse, RZ, PT ;  /* 0x000000ff0d00720b */ /* 0x040fe20003f15000 */
[----:B------:R-:W-:Y:S01]  /*a6f0*/  FMUL.FTZ R15, R13, 0.00390625 ;  /* 0x3b8000000d0f7820 */ /* 0x000fe20000410000 */
[----:B------:R-:W-:Y:S02]  /*a700*/  IMAD.MOV.U32 R11, RZ, RZ, RZ ;  /* 0x000000ffff0b7224 */ /* 0x000fe400078e00ff */
[----:B------:R-:W-:-:S02]  /*a710*/  FMUL.FTZ R20, R14, 0.00390625 ;  /* 0x3b8000000e147820 */ /* 0x000fc40000410000 */
[----:B------:R-:W-:-:S03]  /*a720*/  FSETP.NE.FTZ.AND P1, PT, R15, RZ, PT ;  /* 0x000000ff0f00720b */ /* 0x000fc60003f35000 */
[----:B------:R-:W-:-:S04]  /*a730*/  FSETP.NE.FTZ.AND P2, PT, R20, RZ, PT ;  /* 0x000000ff1400720b */ /* 0x000fc80003f55000 */
[----:B------:R-:W-:Y:S01]  /*a740*/  @P0 MUFU.RCP R7, R13 ;  /* 0x0000000d00070308 */ /* 0x000fe20000001000 */
[----:B------:R-:W-:-:S05]  /*a750*/  FSETP.NE.FTZ.AND P0, PT, R14, RZ, PT ;  /* 0x000000ff0e00720b */ /* 0x000fca0003f15000 */
[----:B------:R-:W-:-:S03]  /*a760*/  @P1 FMUL.FTZ R4, R4, 0.69314718246459960938 ;  /* 0x3f31721804041820 */ /* 0x000fc60000410000 */
[----:B------:R-:W1:Y:S01]  /*a770*/  @P2 MUFU.LG2 R12, R20 ;  /* 0x00000014000c2308 */ /* 0x000e620000000c00 */
[----:B------:R-:W-:-:S07]  /*a780*/  @P2 FMUL.FTZ R152, R152, 0.69314718246459960938 ;  /* 0x3f31721898982820 */ /* 0x000fce0000410000 */
[----:B0-----:R-:W0:Y:S08]  /*a790*/  @P1 MUFU.LG2 R8, R15 ;  /* 0x0000000f00081308 */ /* 0x001e300000000c00 */
[----:B------:R-:W3:Y:S01]  /*a7a0*/  @P0 MUFU.RCP R11, R14 ;  /* 0x0000000e000b0308 */ /* 0x000ee20000001000 */
[----:B-1----:R-:W-:Y:S01]  /*a7b0*/  @P2 FMUL.FTZ R13, R12, 0.69314718246459960938 ;  /* 0x3f3172180c0d2820 */ /* 0x002fe20000410000 */
[----:B------:R-:W-:-:S03]  /*a7c0*/  PLOP3.LUT P0, PT, PT, PT, PT, 0x8, 0x0 ;  /* 0x000000000000781c */ /* 0x000fc60003f0e170 */
[----:B------:R-:W-:Y:S01]  /*a7d0*/  @P2 FFMA.FTZ R0, R152, R6, R13 ;  /* 0x0000000698002223 */ /* 0x000fe2000001000d */
[----:B0-----:R-:W-:-:S04]  /*a7e0*/  @P1 FMUL.FTZ R9, R8, 0.69314718246459960938 ;  /* 0x3f31721808091820 */ /* 0x001fc80000410000 */
        /* <DEDUP_REMOVED lines=131> */
.L_x_1422:
[----:B------:R-:W0:Y:S08]  /*b020*/  S2UR UR4, SR_CgaCtaId ;  /* 0x00000000000479c3 */ /* 0x000e300000008800 */
[----:B------:R-:W-:Y:S06]  /*b030*/  BAR.SYNC.DEFER_BLOCKING 0x5, 0x180 ;  /* 0x0146000000007b1d */ /* 0x000fec0000010000 */
[----:B------:R-:W-:Y:S01]  /*b040*/  UMOV UR6, 0x400 ;  /* 0x0000040000067882 */ /* 0x000fe20000000000 */
[----:B------:R-:W-:Y:S01]  /*b050*/  BSSY B0, `(.L_x_1501) ;  /* 0x00003a0000007945 */ /* 0x000fe20003800000 */
[----:B0-----:R-:W-:-:S09]  /*b060*/  ULEA UR6, UR4, UR6, 0x18 ;  /* 0x0000000604067291 */ /* 0x001fd2000f8ec03f */
[----:B------:R-:W0:Y:S02]  /*b070*/  LDS.128 R44, [UR6+0x284d0] ;  /* 0x0284d006ff2c7984 */ /* 0x000e240008000c00 */
[----:B0-----:R-:W-:Y:S02]  /*b080*/  R2UR UR5, R45 ;  /* 0x000000002d0572ca */ /* 0x001fe400000e0000 */
[----:B------:R-:W-:Y:S02]  /*b090*/  R2UR UR49, R46 ;  /* 0x000000002e3172ca */ /* 0x000fe400000e0000 */
[----:B------:R-:W-:Y:S01]  /*b0a0*/  R2UR UR48, R47 ;  /* 0x000000002f3072ca */ /* 0x000fe200000e0000 */
[----:B------:R-:W-:Y:S06]  /*b0b0*/  BAR.ARV 0x4, 0x180 ;  /* 0x0106000000007b1d */ /* 0x000fec0000002000 */
[----:B------:R-:W-:Y:S08]  /*b0c0*/  @P0 BRA `(.L_x_1502) ;  /* 0x0000002c00000947 */ /* 0x000ff00003800000 */
[----:B------:R-:W0:Y:S01]  /*b0d0*/  S2R R74, SR_TID.X ;  /* 0x00000000004a7919 */ /* 0x000e220000002100 */
[----:B------:R-:W-:Y:S01]  /*b0e0*/  ULDC.64 UR8, c[0x4][0x128] ;  /* 0x01004a0000087ab9 */ /* 0x000fe20000000a00 */
[----:B------:R-:W1:Y:S01]  /*b0f0*/  S2UR UR4, SR_SWINHI ;  /* 0x00000000000479c3 */ /* 0x000e620000002f00 */
[----:B------:R-:W-:Y:S01]  /*b100*/  F2FP.BF16.F32.PACK_AB R41, R8, R41 ;  /* 0x000000290829723e */ /* 0x000fe200000010ff */
[----:B------:R-:W-:Y:S01]  /*b110*/  ULDC.64 UR10, c[0x0][0xc00] ;  /* 0x00030000000a7ab9 */ /* 0x000fe20000000a00 */
[----:B0-----:R-:W-:-:S05]  /*b120*/  IMAD.SHL.U32 R26, R74, 0x4, RZ ;  /* 0x000000044a1a7824 */ /* 0x001fca00078e00ff */
[----:B------:R-:W-:-:S04]  /*b130*/  LOP3.LUT R26, R26, 0xc, RZ, 0xc0, !PT ;  /* 0x0000000c1a1a7812 */ /* 0x000fc800078ec0ff */
[----:B------:R-:W-:-:S05]  /*b140*/  IADD3 R26, P0, R26, UR8, RZ ;  /* 0x000000081a1a7c10 */ /* 0x000fca000ff1e0ff */
[----:B------:R-:W-:-:S05]  /*b150*/  IMAD.X R27, RZ, RZ, UR9, P0 ;  /* 0x00000009ff1b7e24 */ /* 0x000fca00080e06ff */
[----:B------:R0:W2:Y:S01]  /*b160*/  LDG.E.CONSTANT R26, desc[UR54][R26.64] ;  /* 0x000000361a1a7981 */ /* 0x0000a2000c1e9900 */
[----:B------:R-:W-:Y:S01]  /*b170*/  F2FP.BF16.F32.PACK_AB R8, R20, R65 ;  /* 0x000000411408723e */ /* 0x000fe200000010ff */
[----:B------:R-:W-:Y:S01]  /*b180*/  UMOV UR8, UR6 ;  /* 0x0000000600087c82 */ /* 0x000fe20008000000 */
[----:B-1----:R-:W-:Y:S01]  /*b190*/  UMOV UR9, UR4 ;  /* 0x0000000400097c82 */ /* 0x002fe20008000000 */
[----:B------:R-:W-:Y:S01]  /*b1a0*/  LOP3.LUT P0, R20, R74, 0x3, RZ, 0xc0, !PT ;  /* 0x000000034a147812 */ /* 0x000fe2000780c0ff */
[----:B------:R-:W-:Y:S01]  /*b1b0*/  UISETP.NE.U32.AND UP0, UPT, UR10, URZ, UPT ;  /* 0x0000003f0a00728c */ /* 0x000fe2000bf05070 */
[----:B------:R-:W-:Y:S02]  /*b1c0*/  F2FP.BF16.F32.PACK_AB R132, R132, R133 ;  /* 0x000000858484723e */ /* 0x000fe400000010ff */
[----:B------:R-:W-:Y:S01]  /*b1d0*/  F2FP.BF16.F32.PACK_AB R125, R124, R125 ;  /* 0x0000007d7c7d723e */ /* 0x000fe200000010ff */
[----:B------:R-:W-:Y:S01]  /*b1e0*/  UISETP.NE.AND.EX UP0, UPT, UR11, URZ, UPT, UP0 ;  /* 0x0000003f0b00728c */ /* 0x000fe2000bf05300 */
[----:B------:R-:W-:-:S02]  /*b1f0*/  F2FP.BF16.F32.PACK_AB R15, R15, R64 ;  /* 0x000000400f0f723e */ /* 0x000fc400000010ff */
[----:B------:R-:W-:Y:S01]  /*b200*/  ISETP.EQ.OR P0, PT, R20, 0x3, !P0 ;  /* 0x000000031400780c */ /* 0x000fe20004702670 */
[----:B------:R-:W-:Y:S01]  /*b210*/  ULDC.64 UR10, c[0x0][0xc00] ;  /* 0x00030000000a7ab9 */ /* 0x000fe20000000a00 */
[----:B------:R-:W-:Y:S01]  /*b220*/  F2FP.BF16.F32.PACK_AB R55, R110, R55 ;  /* 0x000000376e37723e */ /* 0x000fe200000010ff */
[----:B------:R-:W-:Y:S01]  /*b230*/  UIMAD.WIDE UR10, UR37, 0x4, UR10 ;  /* 0x00000004250a78a5 */ /* 0x000fe2000f8e020a */
[----:B------:R-:W-:Y:S02]  /*b240*/  F2FP.BF16.F32.PACK_AB R64, R111, R50 ;  /* 0x000000326f40723e */ /* 0x000fe400000010ff */
[----:B------:R-:W-:Y:S02]  /*b250*/  F2FP.BF16.F32.PACK_AB R45, R70, R109 ;  /* 0x0000006d462d723e */ /* 0x000fe400000010ff */
[----:B------:R-:W-:Y:S02]  /*b260*/  SEL R109, R132, R125, P0 ;  /* 0x0000007d846d7207 */ /* 0x000fe40000000000 */
[----:B------:R-:W-:-:S02]  /*b270*/  SEL R47, R125, R132, P0 ;  /* 0x000000847d2f7207 */ /* 0x000fc40000000000 */
[----:B------:R-:W-:Y:S02]  /*b280*/  SEL R125, R55, R64, P0 ;  /* 0x00000040377d7207 */ /* 0x000fe40000000000 */
[----:B------:R-:W-:Y:S01]  /*b290*/  SEL R64, R64, R55, P0 ;  /* 0x0000003740407207 */ /* 0x000fe20000000000 */
[----:B------:R-:W-:Y:S01]  /*b2a0*/  IMAD.MOV.U32 R55, RZ, RZ, 0x2 ;  /* 0x00000002ff377424 */ /* 0x000fe200078e00ff */
[----:B------:R-:W-:Y:S02]  /*b2b0*/  F2FP.BF16.F32.PACK_AB R14, R14, R57 ;  /* 0x000000390e0e723e */ /* 0x000fe400000010ff */
[----:B------:R-:W-:Y:S01]  /*b2c0*/  F2FP.BF16.F32.PACK_AB R57, R103, R54 ;  /* 0x000000366739723e */ /* 0x000fe200000010ff */
[----:B------:R-:W-:Y:S01]  /*b2d0*/  IMAD.WIDE R54, R188, R55, UR8 ;  /* 0x00000008bc367e25 */ /* 0x000fe2000f8e0237 */
        /* <DEDUP_REMOVED lines=14> */
[----:B------:R-:W-:Y:S02]  /*b3c0*/  SEL R99, R136, R137, P0 ;  /* 0x0000008988637207 */ /* 0x000fe40000000000 */
[----:B------:R-:W-:Y:S02]  /*b3d0*/  SEL R34, R137, R136, P0 ;  /* 0x0000008889227207 */ /* 0x000fe40000000000 */
[C---:B------:R-:W-:Y:S02]  /*b3e0*/  IADD3 R137, P2, R54.reuse, 0x20, RZ ;  /* 0x0000002036897810 */ /* 0x040fe40007f5e0ff */
[----:B------:R-:W-:Y:S02]  /*b3f0*/  IADD3 R139, P3, R54, 0x40, RZ ;  /* 0x00000040368b7810 */ /* 0x000fe40007f7e0ff */
[----:B------:R-:W-:Y:S02]  /*b400*/  F2FP.BF16.F32.PACK_AB R60, R60, R97 ;  /* 0x000000613c3c723e */ /* 0x000fe400000010ff */
[----:B------:R-:W-:-:S02]  /*b410*/  F2FP.BF16.F32.PACK_AB R150, R150, R31 ;  /* 0x0000001f9696723e */ /* 0x000fc400000010ff */
[----:B------:R-:W-:Y:S02]  /*b420*/  F2FP.BF16.F32.PACK_AB R148, R148, R149 ;  /* 0x000000959494723e */ /* 0x000fe400000010ff */
[----:B------:R-:W-:Y:S02]  /*b430*/  F2FP.BF16.F32.PACK_AB R141, R140, R141 ;  /* 0x0000008d8c8d723e */ /* 0x000fe400000010ff */
[----:B------:R-:W-:Y:S02]  /*b440*/  F2FP.BF16.F32.PACK_AB R116, R116, R117 ;  /* 0x000000757474723e */ /* 0x000fe400000010ff */
[----:B------:R-:W-:Y:S02]  /*b450*/  SEL R97, R112, R113, P0 ;  /* 0x0000007170617207 */ /* 0x000fe40000000000 */
[----:B------:R-:W-:Y:S02]  /*b460*/  SEL R31, R113, R112, P0 ;  /* 0x00000070711f7207 */ /* 0x000fe40000000000 */
        /* <DEDUP_REMOVED lines=8> */
[----:B------:R-:W-:Y:S02]  /*b4f0*/  F2FP.BF16.F32.PACK_AB R145, R108, R145 ;  /* 0x000000916c91723e */ /* 0x000fe400000010ff */
[----:B------:R-:W-:Y:S02]  /*b500*/  LOP3.LUT R4, R137, 0x380, RZ, 0xc0, !PT ;  /* 0x0000038089047812 */ /* 0x000fe400078ec0ff */
[----:B------:R-:W-:Y:S02]  /*b510*/  LOP3.LUT R6, R139, 0x380, RZ, 0xc0, !PT ;  /* 0x000003808b067812 */ /* 0x000fe400078ec0ff */
[----:B------:R-:W-:Y:S02]  /*b520*/  F2FP.BF16.F32.PACK_AB R72, R21, R72 ;  /* 0x000000481548723e */ /* 0x000fe400000010ff */
[----:B0-----:R-:W-:-:S02]  /*b530*/  F2FP.BF16.F32.PACK_AB R27, R28, R73 ;  /* 0x000000491c1b723e */ /* 0x001fc400000010ff */
        /* <DEDUP_REMOVED lines=8> */
[----:B------:R-:W-:Y:S02]  /*b5c0*/  IADD3 R141, P4, R54, 0x60, RZ ;  /* 0x00000060368d7810 */ /* 0x000fe40007f9e0ff */
[----:B------:R-:W-:Y:S02]  /*b5d0*/  F2FP.BF16.F32.PACK_AB R128, R85, R128 ;  /* 0x000000805580723e */ /* 0x000fe400000010ff */
[----:B------:R-:W-:Y:S02]  /*b5e0*/  SEL R73, R24, R25, P0 ;  /* 0x0000001918497207 */ /* 0x000fe40000000000 */
[----:B------:R-:W-:-:S02]  /*b5f0*/  SEL R69, R25, R24, P0 ;  /* 0x0000001819457207 */ /* 0x000fc40000000000 */
[----:B------:R-:W-:Y:S02]  /*b600*/  SEL R91, R144, R145, P0 ;  /* 0x00000091905b7207 */ /* 0x000fe40000000000 */
[----:B------:R-:W-:Y:S02]  /*b610*/  SEL R35, R145, R144, P0 ;  /* 0x0000009091237207 */ /* 0x000fe40000000000 */
[----:B------:R-:W-:Y:S02]  /*b620*/  SEL R133, R142, R143, P0 ;  /* 0x0000008f8e857207 */ /* 0x000fe40000000000 */
[----:B------:R-:W-:Y:S02]  /*b630*/  SEL R70, R143, R142, P0 ;  /* 0x0000008e8f467207 */ /* 0x000fe40000000000 */
[----:B------:R-:W-:Y:S02]  /*b640*/  SHF.R.U64 R4, R4, 0x3, RZ ;  /* 0x0000000304047819 */ /* 0x000fe400000012ff */
[----:B------:R-:W-:-:S02]  /*b650*/  SHF.R.U64 R6, R6, 0x3, RZ ;  /* 0x0000000306067819 */ /* 0x000fc400000012ff */
[----:B------:R-:W-:Y:S02]  /*b660*/  F2FP.BF16.F32.PACK_AB R62, R87, R62 ;  /* 0x0000003e573e723e */ /* 0x000fe400000010ff */
[----:B------:R-:W-:Y:S02]  /*b670*/  SEL R85, R72, R27, P0 ;  /* 0x0000001b48557207 */ /* 0x000fe40000000000 */
[----:B------:R-:W-:Y:S02]  /*b680*/  SEL R25, R27, R72, P0 ;  /* 0x000000481b197207 */ /* 0x000fe40000000000 */
[C---:B------:R-:W-:Y:S02]  /*b690*/  IADD3 R143, P5, R54.reuse, 0x4000, RZ ;  /* 0x00004000368f7810 */ /* 0x040fe40007fbe0ff */
[----:B------:R-:W-:Y:S02]  /*b6a0*/  IADD3 R145, P6, R54, 0x4020, RZ ;  /* 0x0000402036917810 */ /* 0x000fe40007fde0ff */
[----:B------:R-:W-:-:S02]  /*b6b0*/  F2FP.BF16.F32.PACK_AB R71, R78, R71 ;  /* 0x000000474e47723e */ /* 0x000fc400000010ff */
[----:B------:R-:W-:Y:S02]  /*b6c0*/  F2FP.BF16.F32.PACK_AB R44, R79, R66 ;  /* 0x000000424f2c723e */ /* 0x000fe400000010ff */
[----:B------:R-:W-:Y:S02]  /*b6d0*/  SEL R83, R15, R8, P0 ;  /* 0x000000080f537207 */ /* 0x000fe40000000000 */
[----:B------:R-:W-:Y:S02]  /*b6e0*/  SEL R24, R8, R15, P0 ;  /* 0x0000000f08187207 */ /* 0x000fe40000000000 */
[----:B------:R-:W-:Y:S02]  /*b6f0*/  SEL R87, R29, R36, P0 ;  /* 0x000000241d577207 */ /* 0x000fe40000000000 */
[----:B------:R-:W-:Y:S02]  /*b700*/  SEL R27, R36, R29, P0 ;  /* 0x0000001d241b7207 */ /* 0x000fe40000000000 */
[----:B------:R-:W-:-:S02]  /*b710*/  SEL R93, R61, R68, P0 ;  /* 0x000000443d5d7207 */ /* 0x000fc40000000000 */
[----:B------:R-:W-:Y:S01]  /*b720*/  SEL R30, R68, R61, P0 ;  /* 0x0000003d441e7207 */ /* 0x000fe20000000000 */
[--C-:B------:R-:W-:Y:S01]  /*b730*/  IMAD.X R61, RZ, RZ, R55.reuse, P2 ;  /* 0x000000ffff3d7224 */ /* 0x100fe200010e0637 */
[----:B------:R-:W-:Y:S02]  /*b740*/  F2FP.BF16.F32.PACK_AB R13, R13, R56 ;  /* 0x000000380d0d723e */ /* 0x000fe400000010ff */
[----:B------:R-:W-:Y:S02]  /*b750*/  F2FP.BF16.F32.PACK_AB R67, R86, R67 ;  /* 0x000000435643723e */ /* 0x000fe400000010ff */
[----:B------:R-:W-:Y:S02]  /*b760*/  F2FP.BF16.F32.PACK_AB R147, R10, R147 ;  /* 0x000000930a93723e */ /* 0x000fe400000010ff */
[----:B------:R-:W-:Y:S02]  /*b770*/  SEL R95, R53, R60, P0 ;  /* 0x0000003c355f7207 */ /* 0x000fe40000000000 */
[----:B------:R-:W-:Y:S01]  /*b780*/  SEL R29, R60, R53, P0 ;  /* 0x000000353c1d7207 */ /* 0x000fe20000000000 */
[----:B------:R-:W-:Y:S01]  /*b790*/  IMAD.X R53, RZ, RZ, R55, P4 ;  /* 0x000000ffff357224 */ /* 0x000fe200020e0637 */
[----:B------:R-:W-:-:S02]  /*b7a0*/  LOP3.LUT R8, R141, 0x380, RZ, 0xc0, !PT ;  /* 0x000003808d087812 */ /* 0x000fc400078ec0ff */
[----:B------:R-:W-:Y:S02]  /*b7b0*/  F2FP.BF16.F32.PACK_AB R102, R102, R59 ;  /* 0x0000003b6666723e */ /* 0x000fe400000010ff */
[----:B------:R-:W-:Y:S02]  /*b7c0*/  IADD3 R149, P2, R54, 0x4060, RZ ;  /* 0x0000406036957810 */ /* 0x000fe40007f5e0ff */
[----:B------:R-:W-:Y:S02]  /*b7d0*/  LOP3.LUT R60, R4, R137, RZ, 0x3c, !PT ;  /* 0x00000089043c7212 */ /* 0x000fe400078e3cff */
[----:B------:R-:W-:Y:S02]  /*b7e0*/  LOP3.LUT R56, R6, R139, RZ, 0x3c, !PT ;  /* 0x0000008b06387212 */ /* 0x000fe400078e3cff */
[----:B------:R-:W-:Y:S02]  /*b7f0*/  LOP3.LUT R4, R143, 0x380, RZ, 0xc0, !PT ;  /* 0x000003808f047812 */ /* 0x000fe400078ec0ff */
[----:B------:R-:W-:-:S02]  /*b800*/  LOP3.LUT R6, R145, 0x380, RZ, 0xc0, !PT ;  /* 0x0000038091067812 */ /* 0x000fc400078ec0ff */
        /* <DEDUP_REMOVED lines=9> */
[----:B------:R-:W-:Y:S02]  /*b8a0*/  SHF.R.U64 R8, R8, 0x3, RZ ;  /* 0x0000000308087819 */ /* 0x000fe400000012ff */
[----:B------:R-:W-:Y:S02]  /*b8b0*/  SEL R123, R102, R57, P0 ;  /* 0x00000039667b7207 */ /* 0x000fe40000000000 */
[----:B------:R-:W-:Y:S01]  /*b8c0*/  SEL R62, R57, R102, P0 ;  /* 0x00000066393e7207 */ /* 0x000fe20000000000 */
[----:B------:R-:W-:Y:S01]  /*b8d0*/  IMAD.X R57, RZ, RZ, R55, P3 ;  /* 0x000000ffff397224 */ /* 0x000fe200018e0637 */
[----:B------:R-:W-:-:S02]  /*b8e0*/  IADD3 R147, P1, R54, 0x4040, RZ ;  /* 0x0000404036937810 */ /* 0x000fc40007f3e0ff */
[----:B------:R-:W-:Y:S02]  /*b8f0*/  LOP3.LUT R10, R149, 0x380, RZ, 0xc0, !PT ;  /* 0x00000380950a7812 */ /* 0x000fe400078ec0ff */
[----:B------:R-:W-:Y:S02]  /*b900*/  F2FP.BF16.F32.PACK_AB R152, R152, R153 ;  /* 0x000000999898723e */ /* 0x000fe400000010ff */
[----:B------:R-:W-:Y:S02]  /*b910*/  SHF.R.U64 R4, R4, 0x3, RZ ;  /* 0x0000000304047819 */ /* 0x000fe400000012ff */
[----:B------:R-:W-:Y:S02]  /*b920*/  SHF.R.U64 R6, R6, 0x3, RZ ;  /* 0x0000000306067819 */ /* 0x000fe400000012ff */
[----:B------:R-:W-:Y:S02]  /*b930*/  F2FP.BF16.F32.PACK_AB R120, R77, R120 ;  /* 0x000000784d78723e */ /* 0x000fe400000010ff */
[----:B------:R-:W-:-:S02]  /*b940*/  F2FP.BF16.F32.PACK_AB R121, R84, R121 ;  /* 0x000000795479723e */ /* 0x000fc400000010ff */
[----:B------:R-:W-:Y:S02]  /*b950*/  SEL R89, R37, R52, P0 ;  /* 0x0000003425597207 */ /* 0x000fe40000000000 */
[----:B------:R-:W-:Y:S01]  /*b960*/  SEL R28, R52, R37, P0 ;  /* 0x00000025341c7207 */ /* 0x000fe20000000000 */
[--C-:B------:R-:W-:Y:S01]  /*b970*/  IMAD.X R37, RZ, RZ, R55.reuse, P2 ;  /* 0x000000ffff257224 */ /* 0x100fe200010e0637 */
[C---:B------:R-:W-:Y:S02]  /*b980*/  IADD3 R151, P3, R54.reuse, 0x8000, RZ ;  /* 0x0000800036977810 */ /* 0x040fe40007f7e0ff */
[----:B------:R-:W-:Y:S02]  /*b990*/  IADD3 R153, P4, R54, 0x8020, RZ ;  /* 0x0000802036997810 */ /* 0x000fe40007f9e0ff */
[----:B------:R-:W-:Y:S01]  /*b9a0*/  F2FP.BF16.F32.PACK_AB R94, R94, R63 ;  /* 0x0000003f5e5e723e */ /* 0x000fe200000010ff */
[----:B------:R-:W-:Y:S01]  /*b9b0*/  IMAD.X R15, RZ, RZ, R55, P3 ;  /* 0x000000ffff0f7224 */ /* 0x000fe200018e0637 */
[----:B------:R-:W-:-:S02]  /*b9c0*/  LOP3.LUT R52, R8, R141, RZ, 0x3c, !PT ;  /* 0x0000008d08347212 */ /* 0x000fc400078e3cff */
[----:B------:R-:W-:Y:S02]  /*b9d0*/  F2FP.BF16.F32.PACK_AB R11, R11, R48 ;  /* 0x000000300b0b723e */ /* 0x000fe400000010ff */
[----:B------:R-:W-:Y:S02]  /*b9e0*/  LOP3.LUT R8, R147, 0x380, RZ, 0xc0, !PT ;  /* 0x0000038093087812 */ /* 0x000fe400078ec0ff */
[----:B------:R-:W-:Y:S02]  /*b9f0*/  SHF.R.U64 R10, R10, 0x3, RZ ;  /* 0x000000030a0a7819 */ /* 0x000fe400000012ff */
[----:B------:R-:W-:Y:S02]  /*ba00*/  F2FP.BF16.F32.PACK_AB R39, R134, R39 ;  /* 0x000000278627723e */ /* 0x000fe400000010ff */
[----:B------:R-:W-:Y:S02]  /*ba10*/  SEL R75, R32, R33, P0 ;  /* 0x00000021204b7207 */ /* 0x000fe40000000000 */
[----:B------:R-:W-:-:S02]  /*ba20*/  SEL R66, R33, R32, P0 ;  /* 0x0000002021427207 */ /* 0x000fc40000000000 */
[----:B------:R-:W-:Y:S02]  /*ba30*/  LOP3.LUT R48, R4, R143, RZ, 0x3c, !PT ;  /* 0x0000008f04307212 */ /* 0x000fe400078e3cff */
[----:B------:R-:W-:Y:S02]  /*ba40*/  LOP3.LUT R44, R6, R145, RZ, 0x3c, !PT ;  /* 0x00000091062c7212 */ /* 0x000fe400078e3cff */
[----:B------:R-:W-:Y:S02]  /*ba50*/  F2FP.BF16.F32.PACK_AB R129, R92, R129 ;  /* 0x000000815c81723e */ /* 0x000fe400000010ff */
[----:B------:R-:W-:Y:S02]  /*ba60*/  SEL R101, R120, R121, P0 ;  /* 0x0000007978657207 */ /* 0x000fe40000000000 */
[----:B------:R-:W-:Y:S02]  /*ba70*/  SEL R32, R121, R120, P0 ;  /* 0x0000007879207207 */ /* 0x000fe40000000000 */
[----:B------:R-:W-:-:S02]  /*ba80*/  LOP3.LUT R4, R151, 0x380, RZ, 0xc0, !PT ;  /* 0x0000038097047812 */ /* 0x000fc400078ec0ff */
[----:B------:R-:W-:Y:S02]  /*ba90*/  LOP3.LUT R6, R153, 0x380, RZ, 0xc0, !PT ;  /* 0x0000038099067812 */ /* 0x000fe400078ec0ff */
[----:B------:R-:W-:Y:S02]  /*baa0*/  F2FP.BF16.F32.PACK_AB R40, R9, R40 ;  /* 0x000000280928723e */ /* 0x000fe400000010ff */
[----:B------:R-:W-:Y:S02]  /*bab0*/  F2FP.BF16.F32.PACK_AB R43, R126, R43 ;  /* 0x0000002b7e2b723e */ /* 0x000fe400000010ff */
[----:B------:R-:W-:Y:S02]  /*bac0*/  F2FP.BF16.F32.PACK_AB R38, R127, R38 ;  /* 0x000000267f26723e */ /* 0x000fe400000010ff */
[----:B------:R-:W-:Y:S02]  /*bad0*/  SEL R121, R94, R49, P0 ;  /* 0x000000315e797207 */ /* 0x000fe40000000000 */
[----:B------:R-:W-:Y:S01]  /*bae0*/  SEL R59, R49, R94, P0 ;  /* 0x0000005e313b7207 */ /* 0x000fe20000000000 */
[----:B------:R-:W-:Y:S01]  /*baf0*/  IMAD.X R49, RZ, RZ, R55, P5 ;  /* 0x000000ffff317224 */ /* 0x000fe200028e0637 */
[----:B------:R-:W-:-:S02]  /*bb00*/  F2FP.BF16.F32.PACK_AB R9, R154, R155 ;  /* 0x0000009b9a09723e */ /* 0x000fc400000010ff */
[----:B------:R-:W-:Y:S02]  /*bb10*/  SEL R111, R116, R45, P0 ;  /* 0x0000002d746f7207 */ /* 0x000fe40000000000 */
[----:B------:R-:W-:Y:S01]  /*bb20*/  SEL R46, R45, R116, P0 ;  /* 0x000000742d2e7207 */ /* 0x000fe20000000000 */
[--C-:B------:R-:W-:Y:S01]  /*bb30*/  IMAD.X R45, RZ, RZ, R55.reuse, P6 ;  /* 0x000000ffff2d7224 */ /* 0x100fe200030e0637 */
[----:B------:R-:W-:Y:S02]  /*bb40*/  SHF.R.U64 R8, R8, 0x3, RZ ;  /* 0x0000000308087819 */ /* 0x000fe400000012ff */
[----:B------:R-:W-:Y:S02]  /*bb50*/  LOP3.LUT R36, R10, R149, RZ, 0x3c, !PT ;  /* 0x000000950a247212 */ /* 0x000fe400078e3cff */
[----:B------:R-:W-:Y:S02]  /*bb60*/  SEL R131, R39, R42, P0 ;  /* 0x0000002a27837207 */ /* 0x000fe40000000000 */
[----:B------:R-:W-:Y:S01]  /*bb70*/  SEL R68, R42, R39, P0 ;  /* 0x000000272a447207 */ /* 0x000fe20000000000 */
[----:B------:R-:W-:Y:S01]  /*bb80*/  IMAD.X R39, RZ, RZ, R55, P1 ;  /* 0x000000ffff277224 */ /* 0x000fe200008e0637 */
[----:B------:R-:W-:-:S02]  /*bb90*/  IADD3 R155, P5, R54, 0x8040, RZ ;  /* 0x00008040369b7810 */ /* 0x000fc40007fbe0ff */
[----:B------:R-:W-:Y:S02]  /*bba0*/  SEL R103, R128, R129, P0 ;  /* 0x0000008180677207 */ /* 0x000fe40000000000 */
[----:B------:R-:W-:Y:S02]  /*bbb0*/  SEL R33, R129, R128, P0 ;  /* 0x0000008081217207 */ /* 0x000fe40000000000 */
[----:B------:R-:W-:Y:S01]  /*bbc0*/  IADD3 R157, P6, R54, 0x8060, RZ ;  /* 0x00008060369d7810 */ /* 0x000fe20007fde0ff */
[----:B--2---:R-:W-:Y:S01]  /*bbd0*/  SHFL.IDX PT, R75, R75, R26, 0x1c1f ;  /* 0x001c1f1a4b4b7589 */ /* 0x004fe200000e0000 */
[----:B------:R-:W-:Y:S02]  /*bbe0*/  SHF.R.U64 R4, R4, 0x3, RZ ;  /* 0x0000000304047819 */ /* 0x000fe400000012ff */
[----:B------:R-:W-:Y:S01]  /*bbf0*/  SHF.R.U64 R6, R6, 0x3, RZ ;  /* 0x0000000306067819 */ /* 0x000fe200000012ff */
[----:B------:R-:W-:Y:S01]  /*bc00*/  SHFL.IDX PT, R113, R113, R26, 0x1c1f ;  /* 0x001c1f1a71717589 */ /* 0x000fe200000e0000 */
[----:B------:R-:W-:-:S02]  /*bc10*/  SEL R129, R43, R38, P0 ;  /* 0x000000262b817207 */ /* 0x000fc40000000000 */
[----:B------:R-:W-:Y:S01]  /*bc20*/  SEL R67, R38, R43, P0 ;  /* 0x0000002b26437207 */ /* 0x000fe20000000000 */
[----:B------:R-:W-:Y:S01]  /*bc30*/  SHFL.IDX PT, R117, R117, R26, 0x1c1f ;  /* 0x001c1f1a75757589 */ /* 0x000fe200000e0000 */
[C---:B------:R-:W-:Y:S02]  /*bc40*/  IADD3 R159, P1, R54.reuse, 0xc000, RZ ;  /* 0x0000c000369f7810 */ /* 0x040fe40007f3e0ff */
[----:B------:R-:W-:Y:S01]  /*bc50*/  IADD3 R161, P2, R54, 0xc020, RZ ;  /* 0x0000c02036a17810 */ /* 0x000fe20007f5e0ff */
[----:B------:R-:W-:Y:S01]  /*bc60*/  SHFL.IDX PT, R73, R73, R26, 0x1c1f ;  /* 0x001c1f1a49497589 */ /* 0x000fe200000e0000 */
[----:B------:R-:W-:Y:S02]  /*bc70*/  MOV R96, R56 ;  /* 0x0000003800607202 */ /* 0x000fe40000000f00 */
[----:B------:R-:W-:Y:S01]  /*bc80*/  LOP3.LUT R38, R8, R147, RZ, 0x3c, !PT ;  /* 0x0000009308267212 */ /* 0x000fe200078e3cff */
[----:B------:R-:W-:Y:S01]  /*bc90*/  IMAD.X R7, RZ, RZ, R55, P2 ;  /* 0x000000ffff077224 */ /* 0x000fe200010e0637 */
[----:B------:R-:W-:Y:S01]  /*bca0*/  MOV R57, R36 ;  /* 0x0000002400397202 */ /* 0x000fe20000000f00 */
[----:B------:R-:W-:Y:S01]  /*bcb0*/  SHFL.IDX PT, R105, R105, R26, 0x1c1f ;  /* 0x001c1f1a69697589 */ /* 0x000fe200000e0000 */
[----:B------:R-:W-:-:S02]  /*bcc0*/  SEL R77, R40, R41, P0 ;  /* 0x00000029284d7207 */ /* 0x000fc40000000000 */
[----:B------:R-:W-:Y:S01]  /*bcd0*/  SEL R63, R41, R40, P0 ;  /* 0x00000028293f7207 */ /* 0x000fe20000000000 */
[--C-:B------:R-:W-:Y:S01]  /*bce0*/  IMAD.X R41, RZ, RZ, R55.reuse, P1 ;  /* 0x000000ffff297224 */ /* 0x100fe200008e0637 */
[----:B------:R-:W-:Y:S01]  /*bcf0*/  SEL R81, R13, R14, P0 ;  /* 0x0000000e0d517207 */ /* 0x000fe20000000000 */
[----:B------:R-:W-:Y:S01]  /*bd00*/  SHFL.IDX PT, R109, R109, R26, 0x1c1f ;  /* 0x001c1f1a6d6d7589 */ /* 0x000fe200000e0000 */
[----:B------:R-:W-:Y:S01]  /*bd10*/  SEL R21, R14, R13, P0 ;  /* 0x0000000d0e157207 */ /* 0x000fe20000000000 */
[--C-:B------:R-:W-:Y:S01]  /*bd20*/  IMAD.X R13, RZ, RZ, R55.reuse, P5 ;  /* 0x000000ffff0d7224 */ /* 0x100fe200028e0637 */
[----:B------:R-:W-:Y:S01]  /*bd30*/  SEL R107, R9, R152, P0 ;  /* 0x00000098096b7207 */ /* 0x000fe20000000000 */
[----:B------:R-:W-:Y:S01]  /*bd40*/  SHFL.IDX PT, R77, R77, R26, 0x1c1f ;  /* 0x001c1f1a4d4d7589 */ /* 0x000fe200000e0000 */
[----:B------:R-:W-:Y:S01]  /*bd50*/  SEL R72, R152, R9, P0 ;  /* 0x0000000998487207 */ /* 0x000fe20000000000 */
[----:B------:R-:W-:Y:S01]  /*bd60*/  IMAD.X R9, RZ, RZ, R55, P6 ;  /* 0x000000ffff097224 */ /* 0x000fe200030e0637 */
[----:B------:R-:W-:Y:S01]  /*bd70*/  LOP3.LUT R8, R155, 0x380, RZ, 0xc0, !PT ;  /* 0x000003809b087812 */ /* 0x000fe200078ec0ff */
[----:B------:R-:W-:Y:S01]  /*bd80*/  SHFL.IDX PT, R81, R81, R26, 0x1c1f ;  /* 0x001c1f1a51517589 */ /* 0x000fe200000e0000 */
[----:B------:R-:W-:-:S02]  /*bd90*/  LOP3.LUT R37, R26, 0x2, RZ, 0x3c, !PT ;  /* 0x000000021a257812 */ /* 0x000fc400078e3cff */
[----:B------:R-:W-:Y:S01]  /*bda0*/  LOP3.LUT R40, R157, 0x380, RZ, 0xc0, !PT ;  /* 0x000003809d287812 */ /* 0x000fe200078ec0ff */
[----:B------:R-:W-:Y:S01]  /*bdb0*/  SHFL.IDX PT, R107, R107, R26, 0x1c1f ;  /* 0x001c1f1a6b6b7589 */ /* 0x000fe200000e0000 */
[----:B------:R-:W-:Y:S02]  /*bdc0*/  LOP3.LUT R14, R4, R151, RZ, 0x3c, !PT ;  /* 0x00000097040e7212 */ /* 0x000fe400078e3cff */
[----:B------:R-:W-:Y:S01]  /*bdd0*/  LOP3.LUT R10, R6, R153, RZ, 0x3c, !PT ;  /* 0x00000099060a7212 */ /* 0x000fe200078e3cff */
[----:B------:R-:W0:Y:S01]  /*bde0*/  SHFL.IDX PT, R66, R66, R37, 0x1c1f ;  /* 0x001c1f2542427589 */ /* 0x000e2200000e0000 */
[----:B------:R-:W-:Y:S02]  /*bdf0*/  LOP3.LUT R4, R159, 0x380, RZ, 0xc0, !PT ;  /* 0x000003809f047812 */ /* 0x000fe400078ec0ff */
[----:B------:R-:W-:Y:S01]  /*be00*/  LOP3.LUT R6, R161, 0x380, RZ, 0xc0, !PT ;  /* 0x00000380a1067812 */ /* 0x000fe200078ec0ff */
[----:B------:R-:W1:Y:S01]  /*be10*/  SHFL.IDX PT, R72, R72, R37, 0x1c1f ;  /* 0x001c1f2548487589 */ /* 0x000e6200000e0000 */
[----:B------:R-:W-:-:S02]  /*be20*/  LOP3.LUT R5, R54, 0x380, RZ, 0xc0, !PT ;  /* 0x0000038036057812 */ /* 0x000fc400078ec0ff */
[----:B------:R-:W-:Y:S01]  /*be30*/  SHF.R.U64 R8, R8, 0x3, RZ ;  /* 0x0000000308087819 */ /* 0x000fe200000012ff */
[----:B------:R-:W2:Y:S01]  /*be40*/  SHFL.IDX PT, R74, R74, R37, 0x1c1f ;  /* 0x001c1f254a4a7589 */ /* 0x000ea200000e0000 */
[----:B------:R-:W-:Y:S02]  /*be50*/  SHF.R.U64 R40, R40, 0x3, RZ ;  /* 0x0000000328287819 */ /* 0x000fe400000012ff */
[----:B------:R-:W-:Y:S01]  /*be60*/  SEL R79, R11, R12, P0 ;  /* 0x0000000c0b4f7207 */ /* 0x000fe20000000000 */
[----:B------:R-:W3:Y:S01]  /*be70*/  SHFL.IDX PT, R76, R76, R37, 0x1c1f ;  /* 0x001c1f254c4c7589 */ /* 0x000ee200000e0000 */
[----:B------:R-:W-:Y:S01]  /*be80*/  SEL R20, R12, R11, P0 ;  /* 0x0000000b0c147207 */ /* 0x000fe20000000000 */
[----:B------:R-:W-:Y:S01]  /*be90*/  IMAD.X R11, RZ, RZ, R55, P4 ;  /* 0x000000ffff0b7224 */ /* 0x000fe200020e0637 */
[----:B------:R-:W-:Y:S01]  /*bea0*/  SHF.R.U64 R4, R4, 0x3, RZ ;  /* 0x0000000304047819 */ /* 0x000fe200000012ff */
[----:B------:R-:W-:Y:S01]  /*beb0*/  SHFL.IDX PT, R58, R58, R37, 0x1c1f ;  /* 0x001c1f253a3a7589 */ /* 0x000fe200000e0000 */
[----:B------:R-:W-:-:S02]  /*bec0*/  SHF.R.U64 R6, R6, 0x3, RZ ;  /* 0x0000000306067819 */ /* 0x000fc400000012ff */
[----:B------:R-:W-:Y:S01]  /*bed0*/  IADD3 R165, P4, R54, 0xc060, RZ ;  /* 0x0000c06036a57810 */ /* 0x000fe20007f9e0ff */
[----:B------:R-:W-:Y:S01]  /*bee0*/  SHFL.IDX PT, R79, R79, R26, 0x1c1f ;  /* 0x001c1f1a4f4f7589 */ /* 0x000fe200000e0000 */
[----:B------:R-:W-:Y:S02]  /*bef0*/  SHF.R.U64 R5, R5, 0x3, RZ ;  /* 0x0000000305057819 */ /* 0x000fe400000012ff */
[----:B------:R-:W-:Y:S01]  /*bf00*/  LOP3.LUT R12, R8, R155, RZ, 0x3c, !PT ;  /* 0x0000009b080c7212 */ /* 0x000fe200078e3cff */
[----:B------:R-:W-:Y:S01]  /*bf10*/  SHFL.IDX PT, R20, R20, R37, 0x1c1f ;  /* 0x001c1f2514147589 */ /* 0x000fe200000e0000 */
[----:B------:R-:W-:Y:S02]  /*bf20*/  LOP3.LUT R8, R40, R157, RZ, 0x3c, !PT ;  /* 0x0000009d28087212 */ /* 0x000fe400078e3cff */
[----:B------:R-:W-:Y:S01]  /*bf30*/  LOP3.LUT R40, R4, R159, RZ, 0x3c, !PT ;  /* 0x0000009f04287212 */ /* 0x000fe200078e3cff */
[----:B------:R-:W-:Y:S01]  /*bf40*/  SHFL.IDX PT, R36, R21, R37, 0x1c1f ;  /* 0x001c1f2515247589 */ /* 0x000fe200000e0000 */
[----:B------:R-:W-:-:S02]  /*bf50*/  LOP3.LUT R6, R6, R161, RZ, 0x3c, !PT ;  /* 0x000000a106067212 */ /* 0x000fc400078e3cff */
[----:B------:R-:W-:Y:S01]  /*bf60*/  IADD3 R163, P3, R54, 0xc040, RZ ;  /* 0x0000c04036a37810 */ /* 0x000fe20007f7e0ff */
[----:B------:R-:W-:Y:S01]  /*bf70*/  SHFL.IDX PT, R83, R83, R26, 0x1c1f ;  /* 0x001c1f1a53537589 */ /* 0x000fe200000e0000 */
[----:B------:R-:W-:Y:S01]  /*bf80*/  LOP3.LUT R54, R5, R54, RZ, 0x3c, !PT ;  /* 0x0000003605367212 */ /* 0x000fe200078e3cff */
[--C-:B------:R-:W-:Y:S01]  /*bf90*/  IMAD.X R5, RZ, RZ, R55.reuse, P4 ;  /* 0x000000ffff057224 */ /* 0x100fe200020e0637 */
[----:B------:R-:W-:Y:S01]  /*bfa0*/  LOP3.LUT R78, R165, 0x380, RZ, 0xc0, !PT ;  /* 0x00000380a54e7812 */ /* 0x000fe200078ec0ff */
[----:B------:R-:W-:Y:S01]  /*bfb0*/  IMAD.X R43, RZ, RZ, R55, P3 ;  /* 0x000000ffff2b7224 */ /* 0x000fe200018e0637 */
[----:B------:R-:W-:Y:S01]  /*bfc0*/  MOV R40, R40 ;  /* 0x0000002800287202 */ /* 0x000fe20000000f00 */
[----:B------:R-:W-:Y:S01]  /*bfd0*/  SHFL.IDX PT, R111, R111, R26, 0x1c1f ;  /* 0x001c1f1a6f6f7589 */ /* 0x000fe200000e0000 */
[----:B------:R-:W-:Y:S02]  /*bfe0*/  MOV R41, R6 ;  /* 0x0000000600297202 */ /* 0x000fe40000000f00 */
[----:B------:R-:W-:Y:S01]  /*bff0*/  SHF.R.U64 R78, R78, 0x3, RZ ;  /* 0x000000034e4e7819 */ /* 0x000fe200000012ff */
[----:B------:R-:W4:Y:S01]  /*c000*/  SHFL.IDX PT, R6, R69, R37, 0x1c1f ;  /* 0x001c1f2545067589 */ /* 0x000f2200000e0000 */
[----:B------:R-:W-:-:S02]  /*c010*/  MOV R100, R54 ;  /* 0x0000003600647202 */ /* 0x000fc40000000f00 */
[----:B------:R-:W-:Y:S01]  /*c020*/  MOV R55, R14 ;  /* 0x0000000e00377202 */ /* 0x000fe20000000f00 */
[----:B------:R-:W-:Y:S01]  /*c030*/  SHFL.IDX PT, R46, R46, R37, 0x1c1f ;  /* 0x001c1f252e2e7589 */ /* 0x000fe200000e0000 */
[----:B------:R-:W-:Y:S02]  /*c040*/  LOP3.LUT R42, R163, 0x380, RZ, 0xc0, !PT ;  /* 0x00000380a32a7812 */ /* 0x000fe400078ec0ff */
[----:B------:R-:W-:Y:S01]  /*c050*/  LOP3.LUT R4, R78, R165, RZ, 0x3c, !PT ;  /* 0x000000a54e047212 */ /* 0x000fe200078e3cff */
[----:B------:R-:W4:Y:S01]  /*c060*/  SHFL.IDX PT, R14, R63, R37, 0x1c1f ;  /* 0x001c1f253f0e7589 */ /* 0x000f2200000e0000 */
[----:B------:R-:W-:Y:S02]  /*c070*/  MOV R98, R60 ;  /* 0x0000003c00627202 */ /* 0x000fe40000000f00 */
[----:B------:R-:W-:Y:S01]  /*c080*/  MOV R61, R38 ;  /* 0x00000026003d7202 */ /* 0x000fe20000000f00 */
[----:B------:R-:W4:Y:S01]  /*c090*/  SHFL.IDX PT, R78, R47, R37, 0x1c1f ;  /* 0x001c1f252f4e7589 */ /* 0x000f2200000e0000 */
[----:B------:R-:W-:-:S02]  /*c0a0*/  SHF.R.U64 R42, R42, 0x3, RZ ;  /* 0x000000032a2a7819 */ /* 0x000fc400000012ff */
[----:B------:R-:W-:Y:S01]  /*c0b0*/  MOV R90, R44 ;  /* 0x0000002c005a7202 */ /* 0x000fe20000000f00 */
[----:B------:R4:W-:Y:S01]  /*c0c0*/  SHFL.IDX PT, R38, R24, R37, 0x1c1f ;  /* 0x001c1f2518267589 */ /* 0x0009e200000e0000 */
[----:B------:R-:W-:Y:S02]  /*c0d0*/  SEL R127, R118, R65, P0 ;  /* 0x00000041767f7207 */ /* 0x000fe40000000000 */
[----:B------:R-:W-:Y:S01]  /*c0e0*/  MOV R92, R48 ;  /* 0x00000030005c7202 */ /* 0x000fe20000000f00 */
[----:B------:R-:W-:Y:S01]  /*c0f0*/  SHFL.IDX PT, R85, R85, R26, 0x1c1f ;  /* 0x001c1f1a55557589 */ /* 0x000fe200000e0000 */
[----:B------:R-:W-:Y:S02]  /*c100*/  SEL R65, R65, R118, P0 ;  /* 0x0000007641417207 */ /* 0x000fe40000000000 */
[----:B------:R-:W-:Y:S01]  /*c110*/  MOV R94, R52 ;  /* 0x00000034005e7202 */ /* 0x000fe20000000f00 */
[----:B------:R-:W-:Y:S01]  /*c120*/  SHFL.IDX PT, R115, R115, R26, 0x1c1f ;  /* 0x001c1f1a73737589 */ /* 0x000fe200000e0000 */
[----:B------:R-:W-:-:S02]  /*c130*/  LOP3.LUT R42, R42, R163, RZ, 0x3c, !PT ;  /* 0x000000a32a2a7212 */ /* 0x000fc400078e3cff */
[----:B------:R-:W-:Y:S01]  /*c140*/  MOV R53, R10 ;  /* 0x0000000a00357202 */ /* 0x000fe20000000f00 */
[----:B------:R4:W-:Y:S01]  /*c150*/  SHFL.IDX PT, R44, R25, R37, 0x1c1f ;  /* 0x001c1f25192c7589 */ /* 0x0009e200000e0000 */
[----:B------:R-:W-:Y:S02]  /*c160*/  MOV R45, R8 ;  /* 0x00000008002d7202 */ /* 0x000fe40000000f00 */
[----:B------:R-:W-:Y:S01]  /*c170*/  MOV R49, R12 ;  /* 0x0000000c00317202 */ /* 0x000fe20000000f00 */
[----:B------:R-:W-:Y:S01]  /*c180*/  SHFL.IDX PT, R50, R50, R37, 0x1c1f ;  /* 0x001c1f2532327589 */ /* 0x000fe200000e0000 */
[----:B0-----:R-:W-:Y:S02]  /*c190*/  SEL R8, R75, R66, P0 ;  /* 0x000000424b087207 */ /* 0x001fe40000000000 */
[----:B------:R-:W-:Y:S01]  /*c1a0*/  SEL R10, R66, R75, P0 ;  /* 0x0000004b420a7207 */ /* 0x000fe20000000000 */
[----:B------:R-:W-:Y:S01]  /*c1b0*/  SHFL.IDX PT, R87, R87, R26, 0x1c1f ;  /* 0x001c1f1a57577589 */ /* 0x000fe200000e0000 */
[----:B-1----:R-:W-:-:S02]  /*c1c0*/  SEL R13, R107, R72, P0 ;  /* 0x000000486b0d7207 */ /* 0x002fc40000000000 */
[----:B------:R-:W-:Y:S01]  /*c1d0*/  SEL R15, R72, R107, P0 ;  /* 0x0000006b480f7207 */ /* 0x000fe20000000000 */
[----:B------:R-:W-:Y:S01]  /*c1e0*/  SHFL.IDX PT, R119, R119, R26, 0x1c1f ;  /* 0x001c1f1a77777589 */ /* 0x000fe200000e0000 */
[----:B------:R-:W-:Y:S02]  /*c1f0*/  MOV R42, R42 ;  /* 0x0000002a002a7202 */ /* 0x000fe40000000f00 */
[----:B--2---:R-:W-:Y:S01]  /*c200*/  SEL R9, R113, R74, P0 ;  /* 0x0000004a71097207 */ /* 0x004fe20000000000 */
[----:B------:R0:W-:Y:S01]  /*c210*/  SHFL.IDX PT, R48, R27, R37, 0x1c1f ;  /* 0x001c1f251b307589 */ /* 0x0001e200000e0000 */
[----:B------:R-:W-:Y:S02]  /*c220*/  SEL R11, R74, R113, P0 ;  /* 0x000000714a0b7207 */ /* 0x000fe40000000000 */
[----:B------:R-:W-:Y:S01]  /*c230*/  MOV R43, R4 ;  /* 0x00000004002b7202 */ /* 0x000fe20000000f00 */
[----:B------:R-:W-:Y:S01]  /*c240*/  SHFL.IDX PT, R80, R51, R37, 0x1c1f ;  /* 0x001c1f2533507589 */ /* 0x000fe200000e0000 */
[----:B---3--:R-:W-:-:S02]  /*c250*/  SEL R5, R117, R76, P0 ;  /* 0x0000004c75057207 */ /* 0x008fc40000000000 */
[----:B------:R-:W-:Y:S01]  /*c260*/  SEL R7, R76, R117, P0 ;  /* 0x000000754c077207 */ /* 0x000fe20000000000 */
[----:B------:R-:W-:Y:S01]  /*c270*/  SHFL.IDX PT, R89, R89, R26, 0x1c1f ;  /* 0x001c1f1a59597589 */ /* 0x000fe200000e0000 */
[----:B----4-:R-:W-:Y:S02]  /*c280*/  SEL R4, R73, R6, P0 ;  /* 0x0000000649047207 */ /* 0x010fe40000000000 */
[----:B------:R-:W-:Y:S01]  /*c290*/  SEL R6, R6, R73, P0 ;  /* 0x0000004906067207 */ /* 0x000fe20000000000 */
[----:B------:R-:W-:Y:S01]  /*c2a0*/  BAR.SYNC.DEFER_BLOCKING 0x1, 0x100 ;  /* 0x0044000000007b1d */ /* 0x000fe20000010000 */
[----:B------:R-:W-:Y:S02]  /*c2b0*/  SEL R12, R77, R14, P0 ;  /* 0x0000000e4d0c7207 */ /* 0x000fe40000000000 */
[----:B------:R-:W-:Y:S02]  /*c2c0*/  SEL R14, R14, R77, P0 ;  /* 0x0000004d0e0e7207 */ /* 0x000fe40000000000 */
[----:B------:R-:W-:Y:S01]  /*c2d0*/  SEL R24, R79, R20, P0 ;  /* 0x000000144f187207 */ /* 0x000fe20000000000 */
[----:B------:R-:W-:Y:S01]  /*c2e0*/  ULDC UR4, c[0x0][0xa88] ;  /* 0x0002a20000047ab9 */ /* 0x000fe20000000800 */
[----:B------:R-:W-:Y:S01]  /*c2f0*/  SEL R25, R105, R58, P0 ;  /* 0x0000003a69197207 */ /* 0x000fe20000000000 */
[----:B------:R-:W-:Y:S01]  /*c300*/  SHFL.IDX PT, R121, R121, R26, 0x1c1f ;  /* 0x001c1f1a79797589 */ /* 0x000fe200000e0000 */
[----:B0-----:R-:W-:Y:S01]  /*c310*/  SEL R27, R58, R105, P0 ;  /* 0x000000693a1b7207 */ /* 0x001fe20000000000 */
[----:B------:R-:W0:Y:S01]  /*c320*/  LDC R77, c[0x0][0xbe8] ;  /* 0x0002fa00ff4d7b82 */ /* 0x000e220000000800 */
[----:B------:R-:W-:Y:S01]  /*c330*/  PLOP3.LUT P2, PT, PT, PT, UP0, 0x80, 0x0 ;  /* 0x000000000000781c */ /* 0x000fe20003f4f008 */
[----:B------:R1:W-:Y:S04]  /*c340*/  SHFL.IDX PT, R52, R28, R37, 0x1c1f ;  /* 0x001c1f251c347589 */ /* 0x0003e800000e0000 */
[----:B------:R-:W-:Y:S04]  /*c350*/  SHFL.IDX PT, R82, R59, R37, 0x1c1f ;  /* 0x001c1f253b527589 */ /* 0x000fe800000e0000 */
[----:B------:R-:W-:Y:S01]  /*c360*/  SHFL.IDX PT, R95, R95, R26, 0x1c1f ;  /* 0x001c1f1a5f5f7589 */ /* 0x000fe200000e0000 */
[----:B-1----:R-:W-:-:S03]  /*c370*/  SEL R28, R81, R36, P0 ;  /* 0x00000024511c7207 */ /* 0x002fc60000000000 */
[----:B------:R-:W-:Y:S04]  /*c380*/  SHFL.IDX PT, R123, R123, R26, 0x1c1f ;  /* 0x001c1f1a7b7b7589 */ /* 0x000fe800000e0000 */
[----:B------:R1:W2:Y:S04]  /*c390*/  SHFL.IDX PT, R54, R29, R37, 0x1c1f ;  /* 0x001c1f251d367589 */ /* 0x0002a800000e0000 */
[----:B------:R-:W3:Y:S04]  /*c3a0*/  SHFL.IDX PT, R62, R62, R37, 0x1c1f ;  /* 0x001c1f253e3e7589 */ /* 0x000ee800000e0000 */
[----:B------:R-:W-:Y:S01]  /*c3b0*/  SHFL.IDX PT, R93, R93, R26, 0x1c1f ;  /* 0x001c1f1a5d5d7589 */ /* 0x000fe200000e0000 */
[----:B-1----:R-:W-:-:S03]  /*c3c0*/  SEL R29, R109, R78, P0 ;  /* 0x0000004e6d1d7207 */ /* 0x002fc60000000000 */
[----:B------:R-:W-:Y:S04]  /*c3d0*/  SHFL.IDX PT, R125, R125, R26, 0x1c1f ;  /* 0x001c1f1a7d7d7589 */ /* 0x000fe800000e0000 */
[----:B------:R1:W-:Y:S04]  /*c3e0*/  SHFL.IDX PT, R56, R30, R37, 0x1c1f ;  /* 0x001c1f251e387589 */ /* 0x0003e800000e0000 */
[----:B------:R-:W-:Y:S04]  /*c3f0*/  SHFL.IDX PT, R64, R64, R37, 0x1c1f ;  /* 0x001c1f2540407589 */ /* 0x000fe800000e0000 */
[----:B------:R-:W-:Y:S01]  /*c400*/  SHFL.IDX PT, R97, R97, R26, 0x1c1f ;  /* 0x001c1f1a61617589 */ /* 0x000fe200000e0000 */
[----:B-1----:R-:W-:-:S03]  /*c410*/  SEL R30, R36, R81, P0 ;  /* 0x00000051241e7207 */ /* 0x002fc60000000000 */
[----:B------:R-:W-:Y:S01]  /*c420*/  SHFL.IDX PT, R101, R101, R26, 0x1c1f ;  /* 0x001c1f1a65657589 */ /* 0x000fe200000e0000 */
[----:B--2---:R-:W-:Y:S02]  /*c430*/  SEL R36, R95, R54, P0 ;  /* 0x000000365f247207 */ /* 0x004fe40000000000 */
[----:B---3--:R-:W-:Y:S01]  /*c440*/  SEL R39, R62, R123, P0 ;  /* 0x0000007b3e277207 */ /* 0x008fe20000000000 */
[----:B------:R-:W-:Y:S04]  /*c450*/  SHFL.IDX PT, R127, R127, R26, 0x1c1f ;  /* 0x001c1f1a7f7f7589 */ /* 0x000fe800000e0000 */
[----:B------:R1:W-:Y:S04]  /*c460*/  SHFL.IDX PT, R60, R31, R37, 0x1c1f ;  /* 0x001c1f251f3c7589 */ /* 0x0003e800000e0000 */
[----:B------:R2:W-:Y:S04]  /*c470*/  SHFL.IDX PT, R66, R32, R37, 0x1c1f ;  /* 0x001c1f2520427589 */ /* 0x0005e800000e0000 */
[----:B------:R-:W-:Y:S01]  /*c480*/  SHFL.IDX PT, R84, R65, R37, 0x1c1f ;  /* 0x001c1f2541547589 */ /* 0x000fe200000e0000 */
[----:B-1----:R-:W-:-:S03]  /*c490*/  SEL R31, R78, R109, P0 ;  /* 0x0000006d4e1f7207 */ /* 0x002fc60000000000 */
[----:B------:R-:W-:Y:S01]  /*c4a0*/  SHFL.IDX PT, R103, R103, R26, 0x1c1f ;  /* 0x001c1f1a67677589 */ /* 0x000fe200000e0000 */
[----:B--2---:R-:W-:-:S03]  /*c4b0*/  SEL R32, R89, R52, P0 ;  /* 0x0000003459207207 */ /* 0x004fc60000000000 */
[----:B------:R-:W-:Y:S04]  /*c4c0*/  SHFL.IDX PT, R129, R129, R26, 0x1c1f ;  /* 0x001c1f1a81817589 */ /* 0x000fe800000e0000 */
[----:B------:R1:W-:Y:S04]  /*c4d0*/  SHFL.IDX PT, R72, R33, R37, 0x1c1f ;  /* 0x001c1f2521487589 */ /* 0x0003e800000e0000 */
[----:B------:R-:W2:Y:S04]  /*c4e0*/  SHFL.IDX PT, R86, R67, R37, 0x1c1f ;  /* 0x001c1f2543567589 */ /* 0x000ea800000e0000 */
[----:B------:R-:W-:Y:S01]  /*c4f0*/  SHFL.IDX PT, R99, R99, R26, 0x1c1f ;  /* 0x001c1f1a63637589 */ /* 0x000fe200000e0000 */
[----:B-1----:R-:W-:-:S03]  /*c500*/  SEL R33, R121, R82, P0 ;  /* 0x0000005279217207 */ /* 0x002fc60000000000 */
[----:B------:R-:W-:Y:S04]  /*c510*/  SHFL.IDX PT, R131, R131, R26, 0x1c1f ;  /* 0x001c1f1a83837589 */ /* 0x000fe800000e0000 */
[----:B------:R1:W-:Y:S04]  /*c520*/  SHFL.IDX PT, R74, R34, R37, 0x1c1f ;  /* 0x001c1f25224a7589 */ /* 0x0003e800000e0000 */
[----:B------:R-:W-:Y:S04]  /*c530*/  SHFL.IDX PT, R68, R68, R37, 0x1c1f ;  /* 0x001c1f2544447589 */ /* 0x000fe800000e0000 */
[----:B------:R-:W-:Y:S01]  /*c540*/  SHFL.IDX PT, R133, R133, R26, 0x1c1f ;  /* 0x001c1f1a85857589 */ /* 0x000fe200000e0000 */
[----:B-1----:R-:W-:-:S03]  /*c550*/  SEL R34, R52, R89, P0 ;  /* 0x0000005934227207 */ /* 0x002fc60000000000 */
[----:B------:R-:W1:Y:S01]  /*c560*/  SHFL.IDX PT, R70, R70, R37, 0x1c1f ;  /* 0x001c1f2546467589 */ /* 0x000e6200000e0000 */
[----:B--2---:R-:W-:Y:S02]  /*c570*/  SEL R65, R129, R86, P0 ;  /* 0x0000005681417207 */ /* 0x004fe40000000000 */
[----:B------:R-:W-:Y:S01]  /*c580*/  SEL R67, R86, R129, P0 ;  /* 0x0000008156437207 */ /* 0x000fe20000000000 */
[----:B------:R-:W-:Y:S04]  /*c590*/  SHFL.IDX PT, R91, R91, R26, 0x1c1f ;  /* 0x001c1f1a5b5b7589 */ /* 0x000fe800000e0000 */
[----:B------:R2:W-:Y:S04]  /*c5a0*/  SHFL.IDX PT, R135, R135, R26, 0x1c1f ;  /* 0x001c1f1a87877589 */ /* 0x0005e800000e0000 */
[----:B------:R3:W-:Y:S04]  /*c5b0*/  SHFL.IDX PT, R76, R35, R37, 0x1c1f ;  /* 0x001c1f25234c7589 */ /* 0x0007e800000e0000 */
[----:B------:R4:W0:Y:S01]  /*c5c0*/  SHFL.IDX PT, R88, R71, R37, 0x1c1f ;  /* 0x001c1f2547587589 */ /* 0x00082200000e0000 */
[----:B--2---:R-:W-:-:S03]  /*c5d0*/  SEL R26, R20, R79, P0 ;  /* 0x0000004f141a7207 */ /* 0x004fc60000000000 */
[----:B------:R2:W-:Y:S01]  /*c5e0*/  STSM.16.M88.4 [R100], R4 ;  /* 0x0000000464007844 */ /* 0x0005e20000000200 */
[----:B---3--:R-:W-:-:S03]  /*c5f0*/  SEL R35, R82, R121, P0 ;  /* 0x0000007952237207 */ /* 0x008fc60000000000 */
[----:B------:R3:W-:Y:S01]  /*c600*/  STSM.16.M88.4 [R98], R8 ;  /* 0x0000000862007844 */ /* 0x0007e20000000200 */
[----:B-1----:R-:W-:Y:S02]  /*c610*/  SEL R73, R133, R70, P0 ;  /* 0x0000004685497207 */ /* 0x002fe40000000000 */
[----:B----4-:R-:W-:Y:S01]  /*c620*/  SEL R37, R123, R62, P0 ;  /* 0x0000003e7b257207 */ /* 0x010fe20000000000 */
[----:B------:R1:W-:Y:S01]  /*c630*/  STSM.16.M88.4 [R96], R12 ;  /* 0x0000000c60007844 */ /* 0x0003e20000000200 */
[----:B------:R-:W-:-:S03]  /*c640*/  SEL R75, R70, R133, P0 ;  /* 0x00000085464b7207 */ /* 0x000fc60000000000 */
[----:B------:R0:W-:Y:S01]  /*c650*/  STSM.16.M88.4 [R94], R24 ;  /* 0x000000185e007844 */ /* 0x0001e20000000200 */
[----:B--2---:R-:W-:-:S03]  /*c660*/  SEL R4, R83, R38, P0 ;  /* 0x0000002653047207 */ /* 0x004fc60000000000 */
        /* <DEDUP_REMOVED lines=9> */
[----:B-1----:R-:W-:Y:S02]  /*c700*/  SEL R12, R87, R48, P0 ;  /* 0x00000030570c7207 */ /* 0x002fe40000000000 */
[----:B------:R-:W-:Y:S01]  /*c710*/  SEL R14, R48, R87, P0 ;  /* 0x00000057300e7207 */ /* 0x000fe20000000000 */
[----:B------:R1:W-:Y:S01]  /*c720*/  STSM.16.M88.4 [R61], R8 ;  /* 0x000000083d007844 */ /* 0x0003e20000000200 */
[----:B------:R-:W-:Y:S02]  /*c730*/  SEL R13, R119, R80, P0 ;  /* 0x00000050770d7207 */ /* 0x000fe40000000000 */
[----:B------:R-:W-:Y:S02]  /*c740*/  SEL R15, R80, R119, P0 ;  /* 0x00000077500f7207 */ /* 0x000fe40000000000 */
[----:B------:R-:W-:-:S02]  /*c750*/  SEL R38, R54, R95, P0 ;  /* 0x0000005f36267207 */ /* 0x000fc40000000000 */
[----:B0-----:R-:W-:Y:S01]  /*c760*/  SEL R25, R135, R88, P0 ;  /* 0x0000005887197207 */ /* 0x001fe20000000000 */
[----:B------:R0:W-:Y:S01]  /*c770*/  STSM.16.M88.4 [R57], R12 ;  /* 0x0000000c39007844 */ /* 0x0001e20000000200 */
[----:B--2---:R-:W-:Y:S02]  /*c780*/  SEL R4, R93, R56, P0 ;  /* 0x000000385d047207 */ /* 0x004fe40000000000 */
[----:B------:R-:W-:Y:S01]  /*c790*/  SEL R6, R56, R93, P0 ;  /* 0x0000005d38067207 */ /* 0x000fe20000000000 */
[----:B------:R-:W-:Y:S01]  /*c7a0*/  STSM.16.M88.4 [R55], R32 ;  /* 0x0000002037007844 */ /* 0x000fe20000000200 */
[----:B------:R-:W-:Y:S02]  /*c7b0*/  SEL R5, R125, R64, P0 ;  /* 0x000000407d057207 */ /* 0x000fe40000000000 */
[----:B------:R-:W-:Y:S01]  /*c7c0*/  SEL R7, R64, R125, P0 ;  /* 0x0000007d40077207 */ /* 0x000fe20000000000 */
[----:B------:R-:W-:Y:S01]  /*c7d0*/  STSM.16.M88.4 [R53], R36 ;  /* 0x0000002435007844 */ /* 0x000fe20000000200 */
[----:B-1----:R-:W-:-:S02]  /*c7e0*/  SEL R8, R97, R60, P0 ;  /* 0x0000003c61087207 */ /* 0x002fc40000000000 */
[----:B------:R-:W-:Y:S01]  /*c7f0*/  SEL R10, R60, R97, P0 ;  /* 0x000000613c0a7207 */ /* 0x000fe20000000000 */
[----:B------:R1:W-:Y:S01]  /*c800*/  STSM.16.M88.4 [R49], R4 ;  /* 0x0000000431007844 */ /* 0x0003e20000000200 */
[----:B------:R-:W-:Y:S02]  /*c810*/  SEL R9, R127, R84, P0 ;  /* 0x000000547f097207 */ /* 0x000fe40000000000 */
[----:B------:R-:W-:Y:S02]  /*c820*/  SEL R11, R84, R127, P0 ;  /* 0x0000007f540b7207 */ /* 0x000fe40000000000 */
[----:B------:R-:W-:Y:S02]  /*c830*/  SEL R64, R101, R66, P0 ;  /* 0x0000004265407207 */ /* 0x000fe40000000000 */
[----:B------:R-:W-:Y:S01]  /*c840*/  SEL R66, R66, R101, P0 ;  /* 0x0000006542427207 */ /* 0x000fe20000000000 */
[----:B------:R2:W-:Y:S01]  /*c850*/  STSM.16.M88.4 [R45], R8 ;  /* 0x000000082d007844 */ /* 0x0005e20000000200 */
[----:B0-----:R-:W-:-:S02]  /*c860*/  SEL R12, R103, R72, P0 ;  /* 0x00000048670c7207 */ /* 0x001fc40000000000 */
[----:B------:R-:W-:Y:S01]  /*c870*/  SEL R14, R72, R103, P0 ;  /* 0x00000067480e7207 */ /* 0x000fe20000000000 */
[----:B------:R-:W-:Y:S01]  /*c880*/  STSM.16.M88.4 [R40], R64 ;  /* 0x0000004028007844 */ /* 0x000fe20000000200 */
[----:B------:R-:W-:Y:S02]  /*c890*/  SEL R13, R131, R68, P0 ;  /* 0x00000044830d7207 */ /* 0x000fe40000000000 */
[----:B------:R-:W-:Y:S01]  /*c8a0*/  SEL R15, R68, R131, P0 ;  /* 0x00000083440f7207 */ /* 0x000fe20000000000 */
[----:B-1----:R-:W-:Y:S01]  /*c8b0*/  IMAD.U32 R4, RZ, RZ, UR10 ;  /* 0x0000000aff047e24 */ /* 0x002fe2000f8e00ff */
[----:B------:R-:W-:Y:S01]  /*c8c0*/  SEL R72, R99, R74, P0 ;  /* 0x0000004a63487207 */ /* 0x000fe20000000000 */
[----:B------:R-:W-:Y:S01]  /*c8d0*/  IMAD.U32 R5, RZ, RZ, UR11 ;  /* 0x0000000bff057e24 */ /* 0x000fe2000f8e00ff */
[----:B------:R-:W-:Y:S01]  /*c8e0*/  SEL R74, R74, R99, P0 ;  /* 0x000000634a4a7207 */ /* 0x000fe20000000000 */
[----:B------:R0:W-:Y:S01]  /*c8f0*/  STSM.16.M88.4 [R41], R12 ;  /* 0x0000000c29007844 */ /* 0x0001e20000000200 */
[----:B------:R-:W-:Y:S01]  /*c900*/  SEL R27, R88, R135, P0 ;  /* 0x00000087581b7207 */ /* 0x000fe20000000000 */
[----:B------:R-:W-:Y:S01]  /*c910*/  ULDC.64 UR10, c[0x0][0xc08] ;  /* 0x00030200000a7ab9 */ /* 0x000fe20000000a00 */
[----:B------:R-:W-:Y:S01]  /*c920*/  SEL R24, R91, R76, P0 ;  /* 0x0000004c5b187207 */ /* 0x000fe20000000000 */
[----:B------:R1:W-:Y:S01]  /*c930*/  STSM.16.M88.4 [R42], R72 ;  /* 0x000000482a007844 */ /* 0x0003e20000000200 */
[----:B------:R-:W-:Y:S01]  /*c940*/  SEL R26, R76, R91, P0 ;  /* 0x0000005b4c1a7207 */ /* 0x000fe20000000000 */
[----:B------:R-:W-:-:S04]  /*c950*/  UISETP.NE.U32.AND UP1, UPT, UR10, URZ, UPT ;  /* 0x0000003f0a00728c */ /* 0x000fc8000bf25070 */
[----:B------:R1:W-:Y:S01]  /*c960*/  STSM.16.M88.4 [R43], R24 ;  /* 0x000000182b007844 */ /* 0x0003e20000000200 */
[----:B------:R-:W-:Y:S01]  /*c970*/  BAR.SYNC.DEFER_BLOCKING 0x1, 0x100 ;  /* 0x0044000000007b1d */ /* 0x000fe20000010000 */
[----:B------:R-:W-:-:S06]  /*c980*/  UISETP.NE.AND.EX UP1, UPT, UR11, URZ, UPT, UP1 ;  /* 0x0000003f0b00728c */ /* 0x000fcc000bf25310 */
[----:B------:R-:W-:-:S05]  /*c990*/  PLOP3.LUT P0, PT, PT, PT, UP1, 0x80, 0x0 ;  /* 0x000000000000781c */ /* 0x000fca0003f0f018 */
[----:B------:R-:W-:Y:S02]  /*c9a0*/  @UP1 ULDC.64 UR10, c[0x0][0xc08] ;  /* 0x00030200000a1ab9 */ /* 0x000fe40000000a00 */
[----:B------:R-:W-:Y:S01]  /*c9b0*/  @UP1 UIMAD.WIDE UR10, UR37, 0x4, UR10 ;  /* 0x00000004250a18a5 */ /* 0x000fe2000f8e020a */
[----:B--2---:R-:W-:-:S05]  /*c9c0*/  IMAD.U32 R10, RZ, RZ, UR4 ;  /* 0x00000004ff0a7e24 */ /* 0x004fca000f8e00ff */
[----:B0-----:R-:W-:Y:S02]  /*c9d0*/  IMAD.U32 R12, RZ, RZ, UR10 ;  /* 0x0000000aff0c7e24 */ /* 0x001fe4000f8e00ff */
[----:B------:R-:W-:Y:S01]  /*c9e0*/  IMAD.U32 R13, RZ, RZ, UR11 ;  /* 0x0000000bff0d7e24 */ /* 0x000fe2000f8e00ff */
[----:B------:R-:W2:Y:S01]  /*c9f0*/  @P2 LDG.E R6, desc[UR54][R4.64] ;  /* 0x0000003604062981 */ /* 0x000ea2000c1e1900 */
[----:B------:R-:W-:Y:S01]  /*ca00*/  ISETP.NE.AND P1, PT, R77, 0x1, PT ;  /* 0x000000014d00780c */ /* 0x000fe20003f25270 */
[----:B------:R-:W-:Y:S01]  /*ca10*/  UMOV UR4, URZ ;  /* 0x0000003f00047c82 */ /* 0x000fe20008000000 */
[----:B------:R-:W-:Y:S01]  /*ca20*/  VIADD R8, R17, UR38 ;  /* 0x0000002611087c36 */ /* 0x000fe20008000000 */
        /* <DEDUP_REMOVED lines=9> */
.L_x_1503:
[----:B------:R-:W-:Y:S01]  /*cac0*/  USHF.R.S32.HI UR18, URZ, 0x1f, UR36 ;  /* 0x0000001f3f127899 */ /* 0x000fe20008011424 */
[----:B------:R-:W-:Y:S01]  /*cad0*/  @P1 IMAD.HI.U32 R4, R8, R7, RZ ;  /* 0x0000000708041227 */ /* 0x000fe200078e00ff */
[----:B------:R-:W-:Y:S01]  /*cae0*/  ULDC.64 UR14, c[0x0][0xb90] ;  /* 0x0002e400000e7ab9 */ /* 0x000fe20000000a00 */
[----:B------:R-:W-:Y:S01]  /*caf0*/  USHF.R.S32.HI UR11, URZ, 0x1f, UR4 ;  /* 0x0000001f3f0b7899 */ /* 0x000fe20008011404 */
[----:B------:R-:W0:Y:S01]  /*cb00*/  @P1 LDC R79, c[0x0][0xbf0] ;  /* 0x0002fc00ff4f1b82 */ /* 0x000e220000000800 */
[----:B------:R-:W-:Y:S01]  /*cb10*/  UIMAD UR7, UR18, UR14, URZ ;  /* 0x0000000e120772a4 */ /* 0x000fe2000f8e023f */
[----:B------:R-:W-:Y:S01]  /*cb20*/  IMAD.MOV.U32 R6, RZ, RZ, R8 ;  /* 0x000000ffff067224 */ /* 0x000fe200078e0008 */
[----:B------:R-:W-:Y:S01]  /*cb30*/  USHF.R.S32.HI UR17, URZ, 0x1f, UR37 ;  /* 0x0000001f3f117899 */ /* 0x000fe20008011425 */
[----:B------:R-:W-:Y:S01]  /*cb40*/  @P1 SHF.R.U32.HI R6, RZ, R9, R4 ;  /* 0x00000009ff061219 */ /* 0x000fe20000011604 */
[----:B------:R-:W-:Y:S01]  /*cb50*/  UMOV UR10, UR4 ;  /* 0x00000004000a7c82 */ /* 0x000fe20008000000 */
[----:B------:R-:W-:Y:S01]  /*cb60*/  UIMAD UR7, UR36, UR15, UR7 ;  /* 0x0000000f240772a4 */ /* 0x000fe2000f8e0207 */
[----:B------:R-:W-:Y:S01]  /*cb70*/  IMAD.MOV.U32 R5, RZ, RZ, 0x2 ;  /* 0x00000002ff057424 */ /* 0x000fe200078e00ff */
[----:B------:R-:W-:Y:S01]  /*cb80*/  UIMAD.WIDE.U32 UR12, UR36, UR14, UR10 ;  /* 0x0000000e240c72a5 */ /* 0x000fe2000f8e000a */
[----:B------:R-:W-:Y:S01]  /*cb90*/  IMAD.MOV R4, RZ, RZ, -R6 ;  /* 0x000000ffff047224 */ /* 0x000fe200078e0a06 */
[----:B------:R-:W-:Y:S01]  /*cba0*/  USEL UR17, UR17, URZ, !UP0 ;  /* 0x0000003f11117287 */ /* 0x000fe2000c000000 */
[----:B------:R-:W-:Y:S01]  /*cbb0*/  VIADD R26, R187, UR38 ;  /* 0x00000026bb1a7c36 */ /* 0x000fe20008000000 */
[----:B------:R-:W-:Y:S01]  /*cbc0*/  ULDC.64 UR14, c[0x0][0xb98] ;  /* 0x0002e600000e7ab9 */ /* 0x000fe20000000a00 */
[----:B------:R-:W-:Y:S01]  /*cbd0*/  UIADD3 UR13, UR13, UR7, URZ ;  /* 0x000000070d0d7290 */ /* 0x000fe2000fffe03f */
[----:B------:R-:W-:Y:S01]  /*cbe0*/  IMAD R9, R77, R4, R8 ;  /* 0x000000044d097224 */ /* 0x000fe200078e0208 */
[----:B------:R-:W-:Y:S01]  /*cbf0*/  USEL UR16, UR37, URZ, !UP0 ;  /* 0x0000003f25107287 */ /* 0x000fe2000c000000 */
[----:B------:R-:W-:Y:S01]  /*cc00*/  IMAD R4, R184, 0x40, R16 ;  /* 0x00000040b8047824 */ /* 0x000fe200078e0210 */
[----:B------:R-:W-:Y:S01]  /*cc10*/  UIMAD UR7, UR17, UR14, URZ ;  /* 0x0000000e110772a4 */ /* 0x000fe2000f8e023f */
[----:B------:R-:W-:Y:S01]  /*cc20*/  SHF.R.S32.HI R8, RZ, 0x1f, R6 ;  /* 0x0000001fff087819 */ /* 0x000fe20000011406 */
[----:B------:R-:W-:Y:S01]  /*cc30*/  UIMAD.WIDE.U32 UR12, UR16, UR14, UR12 ;  /* 0x0000000e100c72a5 */ /* 0x000fe2000f8e000c */
[----:B------:R-:W-:Y:S01]  /*cc40*/  SHF.R.S32.HI R7, RZ, 0x1f, R9 ;  /* 0x0000001fff077819 */ /* 0x000fe20000011409 */
[----:B------:R-:W-:Y:S01]  /*cc50*/  UIMAD UR7, UR16, UR15, UR7 ;  /* 0x0000000f100772a4 */ /* 0x000fe2000f8e0207 */
[----:B------:R-:W-:Y:S01]  /*cc60*/  IMAD.WIDE R4, R4, R5, UR8 ;  /* 0x0000000804047e25 */ /* 0x000fe2000f8e0205 */
[----:B------:R-:W-:-:S02]  /*cc70*/  ULDC.64 UR8, c[0x0][0xb88] ;  /* 0x0002e20000087ab9 */ /* 0x000fc40000000a00 */
[----:B------:R-:W-:Y:S01]  /*cc80*/  IADD3 R6, P0, R6, UR12, RZ ;  /* 0x0000000c06067c10 */ /* 0x000fe2000ff1e0ff */
[----:B------:R-:W-:Y:S01]  /*cc90*/  IMAD R12, R7, UR8, RZ ;  /* 0x00000008070c7c24 */ /* 0x000fe2000f8e02ff */
[C---:B------:R-:W-:Y:S01]  /*cca0*/  IADD3 R29, P2, R4.reuse, 0x5000, RZ ;  /* 0x00005000041d7810 */ /* 0x040fe20007f5e0ff */
[----:B------:R-:W-:Y:S01]  /*ccb0*/  IMAD.U32 R11, RZ, RZ, UR7 ;  /* 0x00000007ff0b7e24 */ /* 0x000fe2000f8e00ff */
[----:B------:R-:W-:Y:S01]  /*ccc0*/  IADD3 R13, P4, R4, 0x2000, RZ ;  /* 0x00002000040d7810 */ /* 0x000fe20007f9e0ff */
[----:B------:R-:W-:Y:S01]  /*ccd0*/  IMAD R15, R9, UR9, R12 ;  /* 0x00000009090f7c24 */ /* 0x000fe2000f8e020c */
[----:B------:R-:W-:Y:S01]  /*cce0*/  LOP3.LUT R28, R29, 0x380, RZ, 0xc0, !PT ;  /* 0x000003801d1c7812 */ /* 0x000fe200078ec0ff */
[----:B-----5:R-:W-:Y:S01]  /*ccf0*/  IMAD R83, R10, R77, RZ ;  /* 0x0000004d0a537224 */ /* 0x020fe200078e02ff */
[----:B------:R-:W-:Y:S01]  /*cd00*/  IADD3.X R7, R8, UR13, R11, P0, !PT ;  /* 0x0000000d08077c10 */ /* 0x000fe200087fe40b */
[----:B------:R-:W-:Y:S01]  /*cd10*/  ULDC.64 UR12, c[0x0][0xaa0] ;  /* 0x0002a800000c7ab9 */ /* 0x000fe20000000a00 */
[----:B------:R-:W-:-:S02]  /*cd20*/  SHF.R.U64 R28, R28, 0x3, RZ ;  /* 0x000000031c1c7819 */ /* 0x000fc400000012ff */
[----:B------:R-:W-:Y:S01]  /*cd30*/  IADD3 R53, P3, R4, 0x4000, RZ ;  /* 0x0000400004357810 */ /* 0x000fe20007f7e0ff */
[----:B------:R-:W-:Y:S01]  /*cd40*/  IMAD.WIDE.U32 R6, R9, UR8, R6 ;  /* 0x0000000809067c25 */ /* 0x000fe2000f8e0006 */
[----:B------:R-:W-:Y:S01]  /*cd50*/  ULDC.64 UR8, c[0x0][0xb50] ;  /* 0x0002d40000087ab9 */ /* 0x000fe20000000a00 */
[----:B------:R-:W-:Y:S02]  /*cd60*/  LOP3.LUT R28, R28, R29, RZ, 0x3c, !PT ;  /* 0x0000001d1c1c7212 */ /* 0x000fe400078e3cff */
[----:B------:R-:W-:Y:S01]  /*cd70*/  IMAD.IADD R7, R7, 0x1, R15 ;  /* 0x0000000107077824 */ /* 0x000fe200078e020f */
[----:B------:R-:W-:Y:S01]  /*cd80*/  LEA R14, P0, R6, UR8, 0x2 ;  /* 0x00000008060e7c11 */ /* 0x000fe2000f8010ff */
[----:B------:R-:W-:Y:S01]  /*cd90*/  IMAD.X R29, RZ, RZ, R5, P2 ;  /* 0x000000ffff1d7224 */ /* 0x000fe200010e0605 */
[----:B------:R-:W-:Y:S02]  /*cda0*/  IADD3 R41, P2, R4, 0xb000, RZ ;  /* 0x0000b00004297810 */ /* 0x000fe40007f5e0ff */
[----:B------:R-:W-:Y:S01]  /*cdb0*/  LEA.HI.X R15, R6, UR9, R7, 0x2, P0 ;  /* 0x00000009060f7c11 */ /* 0x000fe200080f1407 */
[----:B------:R-:W-:Y:S01]  /*cdc0*/  SHFL.IDX PT, R20, R14, RZ, 0x1c1f ;  /* 0x001c1fff0e147589 */ /* 0x000fe200000e0000 */
[----:B------:R-:W-:Y:S01]  /*cdd0*/  IADD3 R25, P0, R4, 0x3000, RZ ;  /* 0x0000300004197810 */ /* 0x000fe20007f1e0ff */
[----:B------:R-:W-:Y:S01]  /*cde0*/  VIADD R6, R26, 0x8 ;  /* 0x000000081a067836 */ /* 0x000fe20000000000 */
[----:B------:R-:W-:Y:S01]  /*cdf0*/  LOP3.LUT R40, R41, 0x380, RZ, 0xc0, !PT ;  /* 0x0000038029287812 */ /* 0x000fe200078ec0ff */
[----:B------:R-:W1:Y:S01]  /*ce00*/  SHFL.IDX PT, R21, R15, RZ, 0x1c1f ;  /* 0x001c1fff0f157589 */ /* 0x000e6200000e0000 */
[----:B------:R-:W-:-:S02]  /*ce10*/  LOP3.LUT R24, R25, 0x380, RZ, 0xc0, !PT ;  /* 0x0000038019187812 */ /* 0x000fc400078ec0ff */
[----:B------:R-:W-:Y:S01]  /*ce20*/  SHF.R.U64 R40, R40, 0x3, RZ ;  /* 0x0000000328287819 */ /* 0x000fe200000012ff */
[----:B------:R-:W-:Y:S01]  /*ce30*/  SHFL.IDX PT, R42, R14, 0x1, 0x1c1f ;  /* 0x003c1f000e2a7f89 */ /* 0x000fe200000e0000 */
[----:B------:R-:W-:Y:S02]  /*ce40*/  SHF.R.U64 R24, R24, 0x3, RZ ;  /* 0x0000000318187819 */ /* 0x000fe400000012ff */
[----:B------:R-:W-:Y:S01]  /*ce50*/  LOP3.LUT R40, R40, R41, RZ, 0x3c, !PT ;  /* 0x0000002928287212 */ /* 0x000fe200078e3cff */
[--C-:B------:R-:W-:Y:S01]  /*ce60*/  IMAD.X R41, RZ, RZ, R5.reuse, P2 ;  /* 0x000000ffff297224 */ /* 0x100fe200010e0605 */
[----:B------:R-:W-:Y:S01]  /*ce70*/  LOP3.LUT R24, R24, R25, RZ, 0x3c, !PT ;  /* 0x0000001918187212 */ /* 0x000fe200078e3cff */
[----:B------:R-:W-:Y:S01]  /*ce80*/  IMAD.X R25, RZ, RZ, R5, P0 ;  /* 0x000000ffff197224 */ /* 0x000fe200000e0605 */
[----:B------:R-:W-:Y:S01]  /*ce90*/  IADD3 R57, P0, R4, 0x9000, RZ ;  /* 0x0000900004397810 */ /* 0x000fe20007f1e0ff */
[----:B------:R-:W2:Y:S01]  /*cea0*/  SHFL.IDX PT, R43, R15, 0x1, 0x1c1f ;  /* 0x003c1f000f2b7f89 */ /* 0x000ea200000e0000 */
[----:B------:R-:W-:-:S02]  /*ceb0*/  LOP3.LUT R12, R13, 0x380, RZ, 0xc0, !PT ;  /* 0x000003800d0c7812 */ /* 0x000fc400078ec0ff */
[----:B------:R-:W-:Y:S02]  /*cec0*/  LOP3.LUT R56, R57, 0x380, RZ, 0xc0, !PT ;  /* 0x0000038039387812 */ /* 0x000fe400078ec0ff */
[----:B------:R-:W-:Y:S02]  /*ced0*/  LOP3.LUT R52, R53, 0x380, RZ, 0xc0, !PT ;  /* 0x0000038035347812 */ /* 0x000fe400078ec0ff */
[----:B------:R-:W-:Y:S02]  /*cee0*/  SHF.R.U64 R56, R56, 0x3, RZ ;  /* 0x0000000338387819 */ /* 0x000fe400000012ff */
[----:B------:R-:W-:Y:S02]  /*cef0*/  IADD3 R11, P5, R4, 0x1000, RZ ;  /* 0x00001000040b7810 */ /* 0x000fe40007fbe0ff */
[----:B------:R-:W-:Y:S01]  /*cf00*/  LOP3.LUT R56, R56, R57, RZ, 0x3c, !PT ;  /* 0x0000003938387212 */ /* 0x000fe200078e3cff */
[--C-:B------:R-:W-:Y:S01]  /*cf10*/  IMAD.X R57, RZ, RZ, R5.reuse, P0 ;  /* 0x000000ffff397224 */ /* 0x100fe200000e0605 */
[----:B------:R-:W-:Y:S01]  /*cf20*/  LOP3.LUT P0, RZ, R185, 0x3, RZ, 0xc0, !PT ;  /* 0x00000003b9ff7812 */ /* 0x000fe2000780c0ff */
[----:B------:R-:W-:Y:S01]  /*cf30*/  IMAD.X R9, RZ, RZ, R5, P5 ;  /* 0x000000ffff097224 */ /* 0x000fe200028e0605 */
[----:B------:R-:W-:-:S02]  /*cf40*/  SHF.R.U64 R12, R12, 0x3, RZ ;  /* 0x000000030c0c7819 */ /* 0x000fc400000012ff */
[-C--:B------:R-:W-:Y:S02]  /*cf50*/  ISETP.GE.OR P2, PT, R26, R83.reuse, P0 ;  /* 0x000000531a00720c */ /* 0x080fe40000746670 */
[----:B------:R-:W-:Y:S02]  /*cf60*/  ISETP.GE.OR P0, PT, R6, R83, P0 ;  /* 0x000000530600720c */ /* 0x000fe40000706670 */
[----:B------:R-:W-:Y:S02]  /*cf70*/  SHF.R.U64 R52, R52, 0x3, RZ ;  /* 0x0000000334347819 */ /* 0x000fe400000012ff */
[----:B------:R-:W-:Y:S01]  /*cf80*/  LOP3.LUT R12, R12, R13, RZ, 0x3c, !PT ;  /* 0x0000000d0c0c7212 */ /* 0x000fe200078e3cff */
[--C-:B------:R-:W-:Y:S01]  /*cf90*/  IMAD.X R13, RZ, RZ, R5.reuse, P4 ;  /* 0x000000ffff0d7224 */ /* 0x100fe200020e0605 */
[----:B------:R-:W-:Y:S01]  /*cfa0*/  LOP3.LUT R52, R52, R53, RZ, 0x3c, !PT ;  /* 0x0000003534347212 */ /* 0x000fe200078e3cff */
[----:B------:R-:W-:Y:S01]  /*cfb0*/  IMAD.X R53, RZ, RZ, R5, P3 ;  /* 0x000000ffff357224 */ /* 0x000fe200018e0605 */
[C---:B------:R-:W-:Y:S01]  /*cfc0*/  IADD3 R33, P6, R4.reuse, 0x6000, RZ ;  /* 0x0000600004217810 */ /* 0x040fe20007fde0ff */
[----:B------:R-:W-:Y:S01]  /*cfd0*/  UIMAD UR7, UR11, UR12, URZ ;  /* 0x0000000c0b0772a4 */ /* 0x000fe2000f8e023f */
[C---:B------:R-:W-:Y:S01]  /*cfe0*/  IADD3 R37, P5, R4.reuse, 0x7000, RZ ;  /* 0x0000700004257810 */ /* 0x040fe20007fbe0ff */
[----:B-1----:R1:W-:Y:S01]  /*cff0*/  @!P2 ST.E desc[UR54][R20.64], R3 ;  /* 0x000000031400a985 */ /* 0x0023e2000c101936 */
[----:B------:R-:W-:-:S02]  /*d000*/  IADD3 R65, P4, R4, 0x8000, RZ ;  /* 0x0000800004417810 */ /* 0x000fc40007f9e0ff */
[----:B------:R-:W-:Y:S01]  /*d010*/  IADD3 R45, P3, R4, 0xa000, RZ ;  /* 0x0000a000042d7810 */ /* 0x000fe20007f7e0ff */
[----:B------:R-:W-:Y:S01]  /*d020*/  UIMAD.WIDE.U32 UR8, UR4, UR12, URZ ;  /* 0x0000000c040872a5 */ /* 0x000fe2000f8e003f */
[----:B------:R-:W-:Y:S01]  /*d030*/  LOP3.LUT R32, R33, 0x380, RZ, 0xc0, !PT ;  /* 0x0000038021207812 */ /* 0x000fe200078ec0ff */
[----:B------:R-:W-:Y:S01]  /*d040*/  UIMAD UR7, UR4, UR13, UR7 ;  /* 0x0000000d040772a4 */ /* 0x000fe2000f8e0207 */
[----:B------:R-:W-:Y:S01]  /*d050*/  LOP3.LUT R36, R37, 0x380, RZ, 0xc0, !PT ;  /* 0x0000038025247812 */ /* 0x000fe200078ec0ff */
[----:B--2---:R2:W-:Y:S01]  /*d060*/  @!P0 ST.E desc[UR54][R42.64], R0 ;  /* 0x000000002a008985 */ /* 0x0045e2000c101936 */
[----:B------:R-:W-:Y:S01]  /*d070*/  LOP3.LUT R64, R65, 0x380, RZ, 0xc0, !PT ;  /* 0x0000038041407812 */ /* 0x000fe200078ec0ff */
[----:B------:R-:W-:Y:S01]  /*d080*/  ULDC.64 UR10, c[0x0][0xae8] ;  /* 0x0002ba00000a7ab9 */ /* 0x000fe20000000a00 */
[----:B------:R-:W-:Y:S01]  /*d090*/  LOP3.LUT R44, R45, 0x380, RZ, 0xc0, !PT ;  /* 0x000003802d2c7812 */ /* 0x000fe200078ec0ff */
[----:B-1----:R-:W1:Y:S01]  /*d0a0*/  @P1 LDC R21, c[0x0][0xbec] ;  /* 0x0002fb00ff151b82 */ /* 0x002e620000000800 */
[----:B------:R-:W-:Y:S01]  /*d0b0*/  SHF.R.U64 R32, R32, 0x3, RZ ;  /* 0x0000000320207819 */ /* 0x000fe200000012ff */
[----:B------:R-:W-:Y:S01]  /*d0c0*/  UIADD3 UR9, UR9, UR7, URZ ;  /* 0x0000000709097290 */ /* 0x000fe2000fffe03f */
[----:B------:R-:W-:Y:S01]  /*d0d0*/  SHF.R.U64 R36, R36, 0x3, RZ ;  /* 0x0000000324247819 */ /* 0x000fe200000012ff */
[----:B------:R-:W-:Y:S01]  /*d0e0*/  UIMAD UR4, UR18, UR10, URZ ;  /* 0x0000000a120472a4 */ /* 0x000fe2000f8e023f */
[----:B------:R-:W-:Y:S01]  /*d0f0*/  SHF.R.U64 R64, R64, 0x3, RZ ;  /* 0x0000000340407819 */ /* 0x000fe200000012ff */
[----:B------:R-:W5:Y:S01]  /*d100*/  LD.E.128 R12, desc[UR54][R12.64] ;  /* 0x000000360c0c7980 */ /* 0x000f62000c101d00 */
[----:B------:R-:W-:Y:S01]  /*d110*/  SHF.R.U64 R44, R44, 0x3, RZ ;  /* 0x000000032c2c7819 */ /* 0x000fe200000012ff */
[----:B--2---:R-:W-:Y:S01]  /*d120*/  IMAD R0, R23, 0x20, R184 ;  /* 0x0000002017007824 */ /* 0x004fe200078e02b8 */
[----:B------:R-:W-:Y:S01]  /*d130*/  LOP3.LUT R8, R11, 0x380, RZ, 0xc0, !PT ;  /* 0x000003800b087812 */ /* 0x000fe200078ec0ff */
[----:B------:R-:W-:Y:S01]  /*d140*/  UIMAD UR4, UR36, UR11, UR4 ;  /* 0x0000000b240472a4 */ /* 0x000fe2000f8e0204 */
[----:B------:R-:W-:Y:S01]  /*d150*/  LOP3.LUT R32, R32, R33, RZ, 0x3c, !PT ;  /* 0x0000002120207212 */ /* 0x000fe200078e3cff */
[----:B------:R-:W-:Y:S01]  /*d160*/  VIADD R78, R0, UR38 ;  /* 0x00000026004e7c36 */ /* 0x000fe20008000000 */
[----:B------:R-:W-:Y:S01]  /*d170*/  LOP3.LUT R36, R36, R37, RZ, 0x3c, !PT ;  /* 0x0000002524247212 */ /* 0x000fe200078e3cff */
[--C-:B------:R-:W-:Y:S01]  /*d180*/  IMAD.X R33, RZ, RZ, R5.reuse, P6 ;  /* 0x000000ffff217224 */ /* 0x100fe200030e0605 */
[----:B------:R-:W-:Y:S01]  /*d190*/  LOP3.LUT R64, R64, R65, RZ, 0x3c, !PT ;  /* 0x0000004140407212 */ /* 0x000fe200078e3cff */
[--C-:B------:R-:W-:Y:S01]  /*d1a0*/  IMAD.X R37, RZ, RZ, R5.reuse, P5 ;  /* 0x000000ffff257224 */ /* 0x100fe200028e0605 */
[----:B------:R-:W-:Y:S01]  /*d1b0*/  LOP3.LUT R44, R44, R45, RZ, 0x3c, !PT ;  /* 0x0000002d2c2c7212 */ /* 0x000fe200078e3cff */
[--C-:B------:R-:W-:Y:S01]  /*d1c0*/  IMAD.X R65, RZ, RZ, R5.reuse, P4 ;  /* 0x000000ffff417224 */ /* 0x100fe200020e0605 */
[----:B------:R-:W-:Y:S01]  /*d1d0*/  UIMAD.WIDE.U32 UR8, UR36, UR10, UR8 ;  /* 0x0000000a240872a5 */ /* 0x000fe2000f8e0008 */
[----:B------:R-:W-:Y:S01]  /*d1e0*/  SHF.R.U64 R8, R8, 0x3, RZ ;  /* 0x0000000308087819 */ /* 0x000fe200000012ff */
[----:B------:R-:W-:Y:S01]  /*d1f0*/  IMAD.X R45, RZ, RZ, R5, P3 ;  /* 0x000000ffff2d7224 */ /* 0x000fe200018e0605 */
[C---:B------:R-:W-:Y:S01]  /*d200*/  IADD3 R73, P6, R4.reuse, 0xc000, RZ ;  /* 0x0000c00004497810 */ /* 0x040fe20007fde0ff */
[----:B------:R-:W-:Y:S01]  /*d210*/  ULDC.64 UR10, c[0x0][0xaf0] ;  /* 0x0002bc00000a7ab9 */ /* 0x000fe20000000a00 */
[----:B------:R-:W-:Y:S01]  /*d220*/  IADD3 R69, P5, R4, 0xd000, RZ ;  /* 0x0000d00004457810 */ /* 0x000fe20007fbe0ff */
[----:B-1----:R-:W-:Y:S01]  /*d230*/  @P1 IMAD.HI.U32 R0, R78, R21, RZ ;  /* 0x000000154e001227 */ /* 0x002fe200078e00ff */
[C---:B------:R-:W-:Y:S01]  /*d240*/  IADD3 R61, P4, R4.reuse, 0xe000, RZ ;  /* 0x0000e000043d7810 */ /* 0x040fe20007f9e0ff */
[----:B------:R-:W-:Y:S01]  /*d250*/  UIADD3 UR9, UR9, UR4, URZ ;  /* 0x0000000409097290 */ /* 0x000fe2000fffe03f */
[----:B------:R-:W-:Y:S01]  /*d260*/  IADD3 R7, P3, R4, 0xf000, RZ ;  /* 0x0000f00004077810 */ /* 0x000fe20007f7e0ff */
[----:B------:R-:W-:Y:S01]  /*d270*/  UIMAD UR4, UR17, UR10, URZ ;  /* 0x0000000a110472a4 */ /* 0x000fe2000f8e023f */
[----:B------:R-:W-:Y:S01]  /*d280*/  LOP3.LUT R8, R8, R11, RZ, 0x3c, !PT ;  /* 0x0000000b08087212 */ /* 0x000fe200078e3cff */
[----:B------:R-:W-:Y:S01]  /*d290*/  IMAD.MOV.U32 R3, RZ, RZ, R78 ;  /* 0x000000ffff037224 */ /* 0x000fe200078e004e */
[----:B------:R-:W-:Y:S01]  /*d2a0*/  LOP3.LUT R72, R73, 0x380, RZ, 0xc0, !PT ;  /* 0x0000038049487812 */ /* 0x000fe200078ec0ff */
[----:B------:R-:W5:Y:S01]  /*d2b0*/  LD.E.128 R24, desc[UR54][R24.64] ;  /* 0x0000003618187980 */ /* 0x000f62000c101d00 */
[----:B------:R-:W-:-:S02]  /*d2c0*/  LOP3.LUT R68, R69, 0x380, RZ, 0xc0, !PT ;  /* 0x0000038045447812 */ /* 0x000fc400078ec0ff */
[----:B------:R-:W-:Y:S01]  /*d2d0*/  LOP3.LUT R60, R61, 0x380, RZ, 0xc0, !PT ;  /* 0x000003803d3c7812 */ /* 0x000fe200078ec0ff */
[----:B------:R-:W-:Y:S01]  /*d2e0*/  UIMAD.WIDE.U32 UR8, UR16, UR10, UR8 ;  /* 0x0000000a100872a5 */ /* 0x000fe2000f8e0008 */
[----:B------:R-:W-:Y:S01]  /*d2f0*/  LOP3.LUT R11, R4, 0x380, RZ, 0xc0, !PT ;  /* 0x00000380040b7812 */ /* 0x000fe200078ec0ff */
[----:B------:R-:W-:Y:S01]  /*d300*/  IMAD.X R49, RZ, RZ, R5, P3 ;  /* 0x000000ffff317224 */ /* 0x000fe200018e0605 */
[----:B------:R-:W-:Y:S01]  /*d310*/  LOP3.LUT R6, R7, 0x380, RZ, 0xc0, !PT ;  /* 0x0000038007067812 */ /* 0x000fe200078ec0ff */
[----:B------:R-:W-:Y:S01]  /*d320*/  UIMAD UR4, UR16, UR11, UR4 ;  /* 0x0000000b100472a4 */ /* 0x000fe2000f8e0204 */
[----:B0-----:R-:W-:Y:S01]  /*d330*/  @P1 SHF.R.U32.HI R3, RZ, R79, R0 ;  /* 0x0000004fff031219 */ /* 0x001fe20000011600 */
[----:B------:R-:W5:Y:S01]  /*d340*/  LD.E.128 R52, desc[UR54][R52.64] ;  /* 0x0000003634347980 */ /* 0x000f62000c101d00 */
[----:B------:R-:W-:Y:S02]  /*d350*/  SHF.R.U64 R72, R72, 0x3, RZ ;  /* 0x0000000348487819 */ /* 0x000fe400000012ff */
[----:B------:R-:W-:Y:S01]  /*d360*/  SHF.R.U64 R68, R68, 0x3, RZ ;  /* 0x0000000344447819 */ /* 0x000fe200000012ff */
[----:B------:R-:W5:Y:S01]  /*d370*/  LD.E.128 R28, desc[UR54][R28.64] ;  /* 0x000000361c1c7980 */ /* 0x000f62000c101d00 */
[----:B------:R-:W-:-:S02]  /*d380*/  SHF.R.U64 R60, R60, 0x3, RZ ;  /* 0x000000033c3c7819 */ /* 0x000fc400000012ff */
[----:B------:R-:W-:Y:S01]  /*d390*/  SHF.R.U64 R11, R11, 0x3, RZ ;  /* 0x000000030b0b7819 */ /* 0x000fe200000012ff */
[----:B------:R-:W5:Y:S01]  /*d3a0*/  LD.E.128 R32, desc[UR54][R32.64] ;  /* 0x0000003620207980 */ /* 0x000f62000c101d00 */
[----:B------:R-:W-:Y:S01]  /*d3b0*/  SHF.R.U64 R6, R6, 0x3, RZ ;  /* 0x0000000306067819 */ /* 0x000fe200000012ff */
[----:B------:R-:W-:Y:S01]  /*d3c0*/  UIADD3 UR4, UR9, UR4, URZ ;  /* 0x0000000409047290 */ /* 0x000fe2000fffe03f */
[--C-:B------:R-:W-:Y:S01]  /*d3d0*/  SHF.R.S32.HI R0, RZ, 0x1f, R3.reuse ;  /* 0x0000001fff007819 */ /* 0x100fe20000011403 */
[----:B------:R-:W-:Y:S01]  /*d3e0*/  IMAD.MOV R76, RZ, RZ, -R3 ;  /* 0x000000ffff4c7224 */ /* 0x000fe200078e0a03 */
[----:B------:R-:W-:Y:S01]  /*d3f0*/  LOP3.LUT R72, R72, R73, RZ, 0x3c, !PT ;  /* 0x0000004948487212 */ /* 0x000fe200078e3cff */
[--C-:B------:R-:W-:Y:S01]  /*d400*/  IMAD.X R73, RZ, RZ, R5.reuse, P6 ;  /* 0x000000ffff497224 */ /* 0x100fe200030e0605 */
[----:B------:R-:W-:Y:S01]  /*d410*/  LOP3.LUT R68, R68, R69, RZ, 0x3c, !PT ;  /* 0x0000004544447212 */ /* 0x000fe200078e3cff */
[--C-:B------:R-:W-:Y:S01]  /*d420*/  IMAD.X R69, RZ, RZ, R5.reuse, P5 ;  /* 0x000000ffff457224 */ /* 0x100fe200028e0605 */
[----:B------:R-:W-:Y:S01]  /*d430*/  LOP3.LUT R60, R60, R61, RZ, 0x3c, !PT ;  /* 0x0000003d3c3c7212 */ /* 0x000fe200078e3cff */
[----:B------:R-:W-:Y:S01]  /*d440*/  IMAD.X R61, RZ, RZ, R5, P4 ;  /* 0x000000ffff3d7224 */ /* 0x000fe200020e0605 */
[----:B------:R-:W-:Y:S01]  /*d450*/  LOP3.LUT R4, R11, R4, RZ, 0x3c, !PT ;  /* 0x000000040b047212 */ /* 0x000fe200078e3cff */
[----:B------:R-:W-:Y:S01]  /*d460*/  ULDC.64 UR10, c[0x0][0xae0] ;  /* 0x0002b800000a7ab9 */ /* 0x000fe20000000a00 */
[----:B------:R-:W-:Y:S01]  /*d470*/  LOP3.LUT R48, R6, R7, RZ, 0x3c, !PT ;  /* 0x0000000706307212 */ /* 0x000fe200078e3cff */
[----:B------:R-:W-:Y:S01]  /*d480*/  IMAD R0, R0, UR10, RZ ;  /* 0x0000000a00007c24 */ /* 0x000fe2000f8e02ff */
[----:B------:R-:W5:Y:S01]  /*d490*/  LD.E.128 R8, desc[UR54][R8.64] ;  /* 0x0000003608087980 */ /* 0x000f62000c101d00 */
[----:B------:R-:W-:-:S02]  /*d4a0*/  IMAD R77, R77, R76, R78 ;  /* 0x0000004c4d4d7224 */ /* 0x000fc400078e024e */
[----:B------:R-:W-:Y:S01]  /*d4b0*/  IMAD.U32 R21, RZ, RZ, UR9 ;  /* 0x00000009ff157e24 */ /* 0x000fe2000f8e00ff */
[----:B------:R-:W5:Y:S01]  /*d4c0*/  LD.E.128 R4, desc[UR54][R4.64] ;  /* 0x0000003604047980 */ /* 0x000f62000c101d00 */
[----:B------:R-:W-:Y:S01]  /*d4d0*/  IMAD.U32 R20, RZ, RZ, UR8 ;  /* 0x00000008ff147e24 */ /* 0x000fe2000f8e00ff */
[----:B------:R-:W-:Y:S01]  /*d4e0*/  ULDC.64 UR8, c[0x0][0xad8] ;  /* 0x0002b60000087ab9 */ /* 0x000fe20000000a00 */
[----:B------:R-:W-:Y:S01]  /*d4f0*/  IMAD.U32 R21, RZ, RZ, UR4 ;  /* 0x00000004ff157e24 */ /* 0x000fe2000f8e00ff */
[----:B------:R-:W5:Y:S01]  /*d500*/  LD.E.128 R36, desc[UR54][R36.64] ;  /* 0x0000003624247980 */ /* 0x000f62000c101d00 */
[C---:B------:R-:W-:Y:S01]  /*d510*/  IMAD R79, R3.reuse, UR11, R0 ;  /* 0x0000000b034f7c24 */ /* 0x040fe2000f8e0200 */
[----:B------:R-:W-:Y:S02]  /*d520*/  SHF.R.S32.HI R0, RZ, 0x1f, R77 ;  /* 0x0000001fff007819 */ /* 0x000fe4000001144d */
[----:B------:R-:W5:Y:S01]  /*d530*/  LD.E.128 R64, desc[UR54][R64.64] ;  /* 0x0000003640407980 */ /* 0x000f62000c101d00 */
[----:B------:R-:W-:-:S03]  /*d540*/  IMAD.WIDE.U32 R20, R3, UR10, R20 ;  /* 0x0000000a03147c25 */ /* 0x000fc6000f8e0014 */
[----:B------:R-:W5:Y:S04]  /*d550*/  LD.E.128 R56, desc[UR54][R56.64] ;  /* 0x0000003638387980 */ /* 0x000f68000c101d00 */
[----:B------:R-:W5:Y:S04]  /*d560*/  LD.E.128 R44, desc[UR54][R44.64] ;  /* 0x000000362c2c7980 */ /* 0x000f68000c101d00 */
[----:B------:R-:W5:Y:S04]  /*d570*/  LD.E.128 R40, desc[UR54][R40.64] ;  /* 0x0000003628287980 */ /* 0x000f68000c101d00 */
[----:B------:R-:W5:Y:S04]  /*d580*/  LD.E.128 R72, desc[UR54][R72.64] ;  /* 0x0000003648487980 */ /* 0x000f68000c101d00 */
[----:B------:R-:W5:Y:S04]  /*d590*/  LD.E.128 R68, desc[UR54][R68.64] ;  /* 0x0000003644447980 */ /* 0x000f68000c101d00 */
[----:B------:R-:W5:Y:S04]  /*d5a0*/  LD.E.128 R60, desc[UR54][R60.64] ;  /* 0x000000363c3c7980 */ /* 0x000f68000c101d00 */
[----:B------:R-:W5:Y:S01]  /*d5b0*/  LD.E.128 R48, desc[UR54][R48.64] ;  /* 0x0000003630307980 */ /* 0x000f62000c101d00 */
[----:B------:R-:W-:Y:S01]  /*d5c0*/  @!PT LDS RZ, [RZ] ;  /* 0x00000000fffff984 */ /* 0x000fe20000000800 */
[----:B------:R-:W-:Y:S01]  /*d5d0*/  @!PT LDS RZ, [RZ] ;  /* 0x00000000fffff984 */ /* 0x000fe20000000800 */
[----:B------:R-:W-:Y:S01]  /*d5e0*/  @!PT LDS RZ, [RZ] ;  /* 0x00000000fffff984 */ /* 0x000fe20000000800 */
[----:B------:R-:W-:Y:S01]  /*d5f0*/  @!PT LDS RZ, [RZ] ;  /* 0x00000000fffff984 */ /* 0x000fe20000000800 */
[----:B------:R0:W-:Y:S06]  /*d600*/  MEMBAR.ALL.CTA ;  /* 0x0000000000007992 */ /* 0x0001ec0000008000 */
[----:B0-----:R-:W0:Y:S01]  /*d610*/  FENCE.VIEW.ASYNC.S ;  /* 0x00000000000073c6 */ /* 0x001e220000000000 */
[----:B------:R-:W-:-:S02]  /*d620*/  IMAD.IADD R21, R21, 0x1, R79 ;  /* 0x0000000115157824 */ /* 0x000fc400078e024f */
[----:B------:R-:W-:Y:S02]  /*d630*/  IMAD R76, R0, UR8, RZ ;  /* 0x00000008004c7c24 */ /* 0x000fe4000f8e02ff */
[----:B------:R-:W-:Y:S01]  /*d640*/  VIADD R84, R184, UR38 ;  /* 0x00000026b8547c36 */ /* 0x000fe20008000000 */
[----:B------:R-:W-:Y:S01]  /*d650*/  UIADD3 UR6, UR6, 0x28420, URZ ;  /* 0x0002842006067890 */ /* 0x000fe2000fffe03f */
[C---:B------:R-:W-:Y:S02]  /*d660*/  IMAD R3, R77.reuse, UR9, R76 ;  /* 0x000000094d037c24 */ /* 0x040fe4000f8e024c */
[----:B------:R-:W-:Y:S01]  /*d670*/  IMAD.WIDE.U32 R20, R77, UR8, R20 ;  /* 0x000000084d147c25 */ /* 0x000fe2000f8e0014 */
[----:B------:R-:W-:Y:S01]  /*d680*/  ISETP.GE.AND P2, PT, R84, R83, PT ;  /* 0x000000535400720c */ /* 0x000fe20003f46270 */
[----:B------:R-:W-:Y:S01]  /*d690*/  ULDC.64 UR8, c[0x0][0xa80] ;  /* 0x0002a00000087ab9 */ /* 0x000fe20000000a00 */
[----:B------:R-:W-:Y:S01]  /*d6a0*/  UPRMT UR6, URZ, 0x654, UR6 ;  /* 0x000006543f067896 */ /* 0x000fe20008000006 */
[----:B------:R-:W-:Y:S01]  /*d6b0*/  IMAD.IADD R3, R21, 0x1, R3 ;  /* 0x0000000115037824 */ /* 0x000fe200078e0203 */
[----:B------:R-:W-:Y:S01]  /*d6c0*/  LEA R82, P3, R20, UR8, 0x1 ;  /* 0x0000000814527c11 */ /* 0x000fe2000f8608ff */
[----:B------:R-:W-:-:S03]  /*d6d0*/  VIADD R0, R84, 0x20 ;  /* 0x0000002054007836 */ /* 0x000fc60000000000 */
[----:B------:R-:W-:Y:S02]  /*d6e0*/  LEA.HI.X R3, R20, UR9, R3, 0x1, P3 ;  /* 0x0000000914037c11 */ /* 0x000fe400098f0c03 */
[-C--:B------:R-:W-:Y:S01]  /*d6f0*/  ISETP.GE.AND P1, PT, R0, R83.reuse, PT ;  /* 0x000000530000720c */ /* 0x080fe20003f26270 */
[----:B------:R-:W-:Y:S01]  /*d700*/  VIADD R0, R84, 0x40 ;  /* 0x0000004054007836 */ /* 0x000fe20000000000 */
[----:B0-----:R0:W1:Y:S01]  /*d710*/  SHFL.IDX PT, R85, R82, RZ, 0x181f ;  /* 0x00181fff52557589 */ /* 0x00106200000e0000 */
[----:B------:R-:W-:Y:S01]  /*d720*/  BSSY B1, `(.L_x_1504) ;  /* 0x0000016000017945 */ /* 0x000fe20003800000 */
[----:B------:R-:W-:Y:S02]  /*d730*/  SYNCS.ARRIVE.TRANS64.RED.A1T0 RZ, [UR6], RZ ;  /* 0x000000ffffff79a7 */ /* 0x000fe40008100406 */
[----:B------:R0:W2:Y:S01]  /*d740*/  SHFL.IDX PT, R81, R3, RZ, 0x181f ;  /* 0x00181fff03517589 */ /* 0x0000a200000e0000 */
        /* <DEDUP_REMOVED lines=19> */
.L_x_1505:
[----:B------:R-:W-:Y:S05]  /*d880*/  BSYNC B1 ;  /* 0x0000000000017941 */ /* 0x000fea0003800000 */
.L_x_1504:
        /* <DEDUP_REMOVED lines=21> */
.L_x_1507:
[----:B------:R-:W-:Y:S05]  /*d9e0*/  BSYNC B1 ;  /* 0x0000000000017941 */ /* 0x000fea0003800000 */
.L_x_1506:
        /* <DEDUP_REMOVED lines=12> */
[----:B------:R-:W-:Y:S02]  /*dab0*/  @!P3 LEA.HI.X R5, R16, R11, R192, 0x1, P6 ;  /* 0x0000000b1005b211 */ /* 0x000fe400030f0cc0 */
        /* <DEDUP_REMOVED lines=8> */
.L_x_1509:
[----:B------:R-:W-:Y:S05]  /*db40*/  BSYNC B1 ;  /* 0x0000000000017941 */ /* 0x000fea0003800000 */
.L_x_1508:
[----:B------:R-:W-:Y:S01]  /*db50*/  VIADD R0, R84, 0x60 ;  /* 0x0000006054007836 */ /* 0x000fe20000000000 */
[----:B0--3--:R-:W0:Y:S04]  /*db60*/  SHFL.IDX PT, R3, R3, 0x3, 0x181f ;  /* 0x00781f0003037f89 */ /* 0x009e2800000e0000 */
[----:B------:R-:W-:Y:S01]  /*db70*/  ISETP.GE.AND P0, PT, R0, R83, PT ;  /* 0x000000530000720c */ /* 0x000fe20003f06270 */
[----:B------:R3:W0:-:S12]  /*db80*/  SHFL.IDX PT, R11, R82, 0x3, 0x181f ;  /* 0x00781f00520b7f89 */ /* 0x00061800000e0000 */
[----:B---3--:R-:W-:Y:S05]  /*db90*/  @P0 BRA `(.L_x_1510) ;  /* 0x0000000c00ac0947 */ /* 0x008fea0003800000 */
        /* <DEDUP_REMOVED lines=15> */
[----:B---3--:R-:W-:-:S04]  /*dc90*/  LEA R4, P0, R22, R11, 0x1 ;  /* 0x0000000b16047211 */ /* 0x008fc800078008ff */
[----:B------:R-:W-:-:S05]  /*dca0*/  LEA.HI.X R5, R22, R3, R189, 0x1, P0 ;  /* 0x0000000316057211 */ /* 0x000fca00000f0cbd */
[----:B------:R0:W-:Y:S01]  /*dcb0*/  ST.E.128 desc[UR54][R4.64], R48 ;  /* 0x0000003004007985 */ /* 0x0001e2000c101d36 */
[----:B------:R-:W-:Y:S05]  /*dcc0*/  BRA `(.L_x_1510) ;  /* 0x0000000c00607947 */ /* 0x000fea0003800000 */
.L_x_1502:
[----:B------:R-:W-:Y:S01]  /*dcd0*/  ULDC.64 UR6, c[0x0][0xc00] ;  /* 0x0003000000067ab9 */ /* 0x000fe20000000a00 */
[----:B------:R-:W-:Y:S01]  /*dce0*/  ULDC UR4, c[0x0][0xa88] ;  /* 0x0002a20000047ab9 */ /* 0x000fe20000000800 */
[----:B------:R-:W-:Y:S01]  /*dcf0*/  UISETP.NE.U32.AND UP0, UPT, UR6, URZ, UPT ;  /* 0x0000003f0600728c */ /* 0x000fe2000bf05070 */
[----:B------:R-:W0:Y:S03]  /*dd00*/  LDC R11, c[0x0][0xbe8] ;  /* 0x0002fa00ff0b7b82 */ /* 0x000e260000000800 */
[----:B------:R-:W-:-:S03]  /*dd10*/  UISETP.NE.AND.EX UP0, UPT, UR7, URZ, UPT, UP0 ;  /* 0x0000003f0700728c */ /* 0x000fc6000bf05300 */
[----:B------:R-:W-:Y:S02]  /*dd20*/  ULDC.64 UR6, c[0x0][0xc00] ;  /* 0x0003000000067ab9 */ /* 0x000fe40000000a00 */
[----:B------:R-:W-:Y:S01]  /*dd30*/  UIMAD.WIDE UR6, UR37, 0x4, UR6 ;  /* 0x00000004250678a5 */ /* 0x000fe2000f8e0206 */
[----:B------:R-:W-:-:S05]  /*dd40*/  PLOP3.LUT P2, PT, PT, PT, UP0, 0x80, 0x0 ;  /* 0x000000000000781c */ /* 0x000fca0003f4f008 */
[----:B------:R-:W-:Y:S02]  /*dd50*/  IMAD.U32 R4, RZ, RZ, UR6 ;  /* 0x00000006ff047e24 */ /* 0x000fe4000f8e00ff */
[----:B------:R-:W-:Y:S01]  /*dd60*/  IMAD.U32 R5, RZ, RZ, UR7 ;  /* 0x00000007ff057e24 */ /* 0x000fe2000f8e00ff */
[----:B------:R-:W-:Y:S02]  /*dd70*/  ULDC.64 UR6, c[0x0][0xc08] ;  /* 0x0003020000067ab9 */ /* 0x000fe40000000a00 */
[----:B------:R-:W-:Y:S01]  /*dd80*/  UISETP.NE.U32.AND UP1, UPT, UR6, URZ, UPT ;  /* 0x0000003f0600728c */ /* 0x000fe2000bf25070 */
[----:B------:R-:W-:Y:S02]  /*dd90*/  IMAD.U32 R0, RZ, RZ, UR4 ;  /* 0x00000004ff007e24 */ /* 0x000fe4000f8e00ff */
[----:B------:R-:W2:Y:S01]  /*dda0*/  @P2 LDG.E R3, desc[UR54][R4.64] ;  /* 0x0000003604032981 */ /* 0x000ea2000c1e1900 */
[----:B------:R-:W-:-:S06]  /*ddb0*/  UISETP.NE.AND.EX UP1, UPT, UR7, URZ, UPT, UP1 ;  /* 0x0000003f0700728c */ /* 0x000fcc000bf25310 */
[----:B------:R-:W-:-:S05]  /*ddc0*/  PLOP3.LUT P3, PT, PT, PT, UP1, 0x80, 0x0 ;  /* 0x000000000000781c */ /* 0x000fca0003f6f018 */
        /* <DEDUP_REMOVED lines=10> */
[----:B--2---:R-:W-:Y:S01]  /*de70*/  @P2 R2UR UR4, R3 ;  /* 0x00000000030422ca */ /* 0x004fe200000e0000 */
[----:B01----:R-:W-:-:S14]  /*de80*/  @P3 BRA `(.L_x_1511) ;  /* 0x0000000000103947 */ /* 0x003fdc0003800000 */
[----:B------:R-:W-:Y:S05]  /*de90*/  @!P2 BRA `(.L_x_1511) ;  /* 0x00000000000ca947 */ /* 0x000fea0003800000 */
[----:B------:R-:W2:Y:S04]  /*dea0*/  LDG.E R3, desc[UR54][R4.64] ;  /* 0x0000003604037981 */ /* 0x000ea8000c1e1900 */
[----:B-----5:R-:W2:Y:S02]  /*deb0*/  LDG.E R0, desc[UR54][R4.64+0x4] ;  /* 0x0000043604007981 */ /* 0x020ea4000c1e1900 */
[----:B--2---:R-:W-:-:S07]  /*dec0*/  IMAD.IADD R0, R0, 0x1, -R3 ;  /* 0x0000000100007824 */ /* 0x004fce00078e0a03 */
.L_x_1511:
[----:B------:R-:W-:Y:S01]  /*ded0*/  USHF.R.S32.HI UR6, URZ, 0x1f, UR37 ;  /* 0x0000001f3f067899 */ /* 0x000fe20008011425 */
[----:B------:R-:W-:Y:S01]  /*dee0*/  BSSY B1, `(.L_x_1512) ;  /* 0x000002e000017945 */ /* 0x000fe20003800000 */
[----:B------:R-:W-:Y:S02]  /*def0*/  USHF.R.S32.HI UR9, URZ, 0x1f, UR4 ;  /* 0x0000001f3f097899 */ /* 0x000fe40008011404 */
[----:B------:R-:W-:Y:S02]  /*df00*/  USEL UR11, UR37, URZ, !UP0 ;  /* 0x0000003f250b7287 */ /* 0x000fe4000c000000 */
[----:B------:R-:W-:Y:S01]  /*df10*/  USEL UR12, UR6, URZ, !UP0 ;  /* 0x0000003f060c7287 */ /* 0x000fe2000c000000 */
[----:B------:R-:W-:Y:S11]  /*df20*/  @P1 BRA `(.L_x_1513) ;  /* 0x0000000000a41947 */ /* 0x000ff60003800000 */
[----:B------:R-:W0:Y:S01]  /*df30*/  S2R R4, SR_TID.X ;  /* 0x0000000000047919 */ /* 0x000e220000002100 */
[----:B------:R-:W1:Y:S01]  /*df40*/  LDC R5, c[0x0][0xbe8] ;  /* 0x0002fa00ff057b82 */ /* 0x000e620000000800 */
[----:B------:R-:W-:Y:S02]  /*df50*/  IMAD.U32 R6, RZ, RZ, UR38 ;  /* 0x00000026ff067e24 */ /* 0x000fe4000f8e00ff */
[----:B-1---5:R-:W-:-:S03]  /*df60*/  IMAD R3, R0, R5, RZ ;  /* 0x0000000500037224 */ /* 0x022fc600078e02ff */
[----:B0-----:R-:W-:-:S04]  /*df70*/  IADD3 R6, R6, -0x80, R4 ;  /* 0xffffff8006067810 */ /* 0x001fc80007ffe004 */
[----:B------:R-:W-:-:S13]  /*df80*/  ISETP.GE.AND P1, PT, R6, R3, PT ;  /* 0x000000030600720c */ /* 0x000fda0003f26270 */
[----:B------:R-:W-:Y:S05]  /*df90*/  @P1 BRA `(.L_x_1513) ;  /* 0x0000000000881947 */ /* 0x000fea0003800000 */
[----:B------:R-:W-:Y:S01]  /*dfa0*/  ISETP.NE.AND P1, PT, R5, 0x1, PT ;  /* 0x000000010500780c */ /* 0x000fe20003f25270 */
[----:B------:R-:W-:Y:S01]  /*dfb0*/  ULDC.64 UR14, c[0x0][0xb90] ;  /* 0x0002e400000e7ab9 */ /* 0x000fe20000000a00 */
[----:B------:R-:W-:Y:S01]  /*dfc0*/  UMOV UR6, UR4 ;  /* 0x0000000400067c82 */ /* 0x000fe20008000000 */
[----:B------:R-:W-:Y:S01]  /*dfd0*/  UIMAD UR8, UR10, UR14, URZ ;  /* 0x0000000e0a0872a4 */ /* 0x000fe2000f8e023f */
[----:B------:R-:W-:Y:S01]  /*dfe0*/  IMAD.MOV.U32 R4, RZ, RZ, R6 ;  /* 0x000000ffff047224 */ /* 0x000fe200078e0006 */
[----:B------:R-:W-:Y:S02]  /*dff0*/  UMOV UR7, UR9 ;  /* 0x0000000900077c82 */ /* 0x000fe40008000000 */
[----:B------:R-:W-:Y:S02]  /*e000*/  UIMAD.WIDE.U32 UR6, UR36, UR14, UR6 ;  /* 0x0000000e240672a5 */ /* 0x000fe4000f8e0006 */
[----:B------:R-:W-:-:S03]  /*e010*/  UIMAD UR8, UR36, UR15, UR8 ;  /* 0x0000000f240872a4 */ /* 0x000fc6000f8e0208 */
[----:B------:R-:W-:Y:S01]  /*e020*/  ULDC.64 UR14, c[0x0][0xb98] ;  /* 0x0002e600000e7ab9 */ /* 0x000fe20000000a00 */
[----:B------:R-:W0:Y:S01]  /*e030*/  @P1 LDC R3, c[0x0][0xbec] ;  /* 0x0002fb00ff031b82 */ /* 0x000e220000000800 */
[----:B------:R-:W-:Y:S02]  /*e040*/  UIADD3 UR7, UR7, UR8, URZ ;  /* 0x0000000807077290 */ /* 0x000fe4000fffe03f */
[----:B------:R-:W-:Y:S02]  /*e050*/  UIMAD UR8, UR12, UR14, URZ ;  /* 0x0000000e0c0872a4 */ /* 0x000fe4000f8e023f */
[----:B------:R-:W-:Y:S02]  /*e060*/  UIMAD.WIDE.U32 UR6, UR11, UR14, UR6 ;  /* 0x0000000e0b0672a5 */ /* 0x000fe4000f8e0006 */
[----:B------:R-:W-:Y:S01]  /*e070*/  UIMAD UR8, UR11, UR15, UR8 ;  /* 0x0000000f0b0872a4 */ /* 0x000fe2000f8e0208 */
[----:B------:R-:W1:Y:S02]  /*e080*/  @P1 LDC R8, c[0x0][0xbf0] ;  /* 0x0002fc00ff081b82 */ /* 0x000e640000000800 */
[----:B------:R-:W-:Y:S01]  /*e090*/  ULDC.64 UR14, c[0x0][0xb88] ;  /* 0x0002e200000e7ab9 */ /* 0x000fe20000000a00 */
[----:B0-----:R-:W-:-:S05]  /*e0a0*/  @P1 IMAD.HI.U32 R3, R6, R3, RZ ;  /* 0x0000000306031227 */ /* 0x001fca00078e00ff */
        /* <DEDUP_REMOVED lines=17> */
.L_x_1513:
[----:B------:R-:W-:Y:S05]  /*e1c0*/  BSYNC B1 ;  /* 0x0000000000017941 */ /* 0x000fea0003800000 */
.L_x_1512:
[----:B------:R-:W1:Y:S01]  /*e1d0*/  @P0 LDC R5, c[0x0][0xbf0] ;  /* 0x0002fc00ff050b82 */ /* 0x000e620000000800 */
[----:B------:R-:W-:Y:S01]  /*e1e0*/  ULDC.64 UR14, c[0x0][0xaa0] ;  /* 0x0002a800000e7ab9 */ /* 0x000fe20000000a00 */
[----:B0-----:R-:W-:Y:S01]  /*e1f0*/  IMAD R3, R23, 0x20, R184 ;  /* 0x0000002017037824 */ /* 0x001fe200078e02b8 */
[----:B------:R-:W-:Y:S01]  /*e200*/  UIMAD UR8, UR9, UR14, URZ ;  /* 0x0000000e090872a4 */ /* 0x000fe2000f8e023f */
[----:B------:R-:W-:Y:S01]  /*e210*/  BSSY B1, `(.L_x_1514) ;  /* 0x0000041000017945 */ /* 0x000fe20003800000 */
[----:B------:R-:W-:Y:S01]  /*e220*/  UIMAD.WIDE.U32 UR6, UR4, UR14, URZ ;  /* 0x0000000e040672a5 */ /* 0x000fe2000f8e003f */
[----:B------:R-:W-:Y:S01]  /*e230*/  VIADD R8, R3, UR38 ;  /* 0x0000002603087c36 */ /* 0x000fe20008000000 */
[----:B------:R-:W-:-:S03]  /*e240*/  UIMAD UR8, UR4, UR15, UR8 ;  /* 0x0000000f040872a4 */ /* 0x000fc6000f8e0208 */
[----:B------:R-:W-:Y:S01]  /*e250*/  ULDC.64 UR14, c[0x0][0xae8] ;  /* 0x0002ba00000e7ab9 */ /* 0x000fe20000000a00 */
[----:B------:R-:W-:Y:S01]  /*e260*/  UIADD3 UR7, UR7, UR8, URZ ;  /* 0x0000000807077290 */ /* 0x000fe2000fffe03f */
[----:B------:R-:W-:Y:S01]  /*e270*/  @P0 IMAD.HI.U32 R4, R8, R9, RZ ;  /* 0x0000000908040227 */ /* 0x000fe200078e00ff */
[----:B------:R-:W-:Y:S02]  /*e280*/  UIMAD UR4, UR10, UR14, URZ ;  /* 0x0000000e0a0472a4 */ /* 0x000fe4000f8e023f */
        /* <DEDUP_REMOVED lines=24> */
[----:B------:R-:W-:Y:S02]  /*e410*/  VIADD R8, R184, UR38 ;  /* 0x00000026b8087c36 */ /* 0x000fe40008000000 */
        /* <DEDUP_REMOVED lines=32> */
.L_x_1515:
[----:B------:R-:W-:Y:S05]  /*e620*/  BSYNC B1 ;  /* 0x0000000000017941 */ /* 0x000fea0003800000 */
.L_x_1514:
        /* <DEDUP_REMOVED lines=21> */
.L_x_1517:
[----:B------:R-:W-:Y:S05]  /*e780*/  BSYNC B1 ;  /* 0x0000000000017941 */ /* 0x000fea0003800000 */
.L_x_1516:
        /* <DEDUP_REMOVED lines=21> */
.L_x_1519:
[----:B------:R-:W-:Y:S05]  /*e8e0*/  BSYNC B1 ;  /* 0x0000000000017941 */ /* 0x000fea0003800000 */
.L_x_1518:
        /* <DEDUP_REMOVED lines=22> */
.L_x_1510:
[----:B------:R-:W-:Y:S05]  /*ea50*/  BSYNC B0 ;  /* 0x0000000000007941 */ /* 0x000fea0003800000 */
.L_x_1501:
[----:B------:R-:W-:Y:S02]  /*ea60*/  ULDC UR4, c[0x0][0xc3c] ;  /* 0x00030f0000047ab9 */ /* 0x000fe40000000800 */
[----:B------:R-:W-:-:S06]  /*ea70*/  UISETP.GE.AND UP0, UPT, UR48, UR4, UPT ;  /* 0x000000043000728c */ /* 0x000fcc000bf06270 */
[----:B------:R-:W-:-:S13]  /*ea80*/  PLOP3.LUT P0, PT, PT, PT, UP0, 0x80, 0x0 ;  /* 0x000000000000781c */ /* 0x000fda0003f0f008 */
[----:B------:R-:W-:Y:S05]  /*ea90*/  @!P0 BRA `(.L_x_1520) ;  /* 0xffffff2000c08947 */ /* 0x000fea000383ffff */
[----:B------:R-:W-:Y:S05]  /*eaa0*/  EXIT ;  /* 0x000000000000794d */ /* 0x000fea0003800000 */
.L_x_1411:
        /* <DEDUP_REMOVED lines=25> */
[----:B------:R-:W-:Y:S01]  /*ec40*/  IMAD.MOV.U32 R16, RZ, RZ, RZ ;  /* 0x000000ffff107224 */ /* 0x000fe200078e00ff */
        /* <DEDUP_REMOVED lines=21> */
[----:B-1----:R-:W-:Y:S02]  /*eda0*/  IMAD R6, R4, R9, RZ ;  /* 0x0000000904067224 */ /* 0x002fe400078e02ff */
[----:B------:R-:W-:Y:S02]  /*edb0*/  IMAD.MOV.U32 R4, RZ, RZ, RZ ;  /* 0x000000ffff047224 */ /* 0x000fe400078e00ff */
[----:B------:R-:W-:Y:S01]  /*edc0*/  IMAD.MOV.U32 R3, RZ, RZ, R6 ;  /* 0x000000ffff037224 */ /* 0x000fe200078e0006 */
[----:B0-----:R-:W-:-:S13]  /*edd0*/  ISETP.GT.AND P6, PT, R6, R7, PT ;  /* 0x000000070600720c */ /* 0x001fda0003fc4270 */
[----:B------:R-:W-:Y:S05]  /*ede0*/  @P6 BRA `(.L_x_1522) ;  /* 0x0000000000906947 */ /* 0x000fea0003800000 */
[----:B------:R-:W-:Y:S01]  /*edf0*/  IMAD.MOV.U32 R6, RZ, RZ, R3 ;  /* 0x000000ffff067224 */ /* 0x000fe200078e0003 */
[----:B------:R-:W-:Y:S01]  /*ee00*/  ULDC UR4, c[0x0][0xc3c] ;  /* 0x00030f0000047ab9 */ /* 0x000fe20000000800 */
[----:B------:R-:W-:-:S07]  /*ee10*/  IMAD.MOV.U32 R4, RZ, RZ, RZ ;  /* 0x000000ffff047224 */ /* 0x000fce00078e00ff */
.L_x_1526:
[----:B------:R-:W-:-:S05]  /*ee20*/  VIADD R4, R4, 0x1f ;  /* 0x0000001f04047836 */ /* 0x000fca0000000000 */
[----:B------:R-:W-:-:S13]  /*ee30*/  ISETP.GE.AND P6, PT, R4, UR4, PT ;  /* 0x0000000404007c0c */ /* 0x000fda000bfc6270 */
[----:B------:R-:W-:Y:S05]  /*ee40*/  @P6 BRA `(.L_x_1523) ;  /* 0x0000000400d86947 */ /* 0x000fea0003800000 */
[----:B------:R-:W-:Y:S01]  /*ee50*/  IMAD.IADD R9, R5, 0x1, R4 ;  /* 0x0000000105097824 */ /* 0x000fe200078e0204 */
[----:B------:R-:W-:Y:S01]  /*ee60*/  BSSY B0, `(.L_x_1524) ;  /* 0x0000007000007945 */ /* 0x000fe20003800000 */
[----:B------:R-:W-:-:S03]  /*ee70*/  IMAD.MOV.U32 R0, RZ, RZ, RZ ;  /* 0x000000ffff007224 */ /* 0x000fc600078e00ff */
[----:B------:R-:W-:-:S13]  /*ee80*/  ISETP.GE.OR P6, PT, R9, UR4, !P0 ;  /* 0x0000000409007c0c */ /* 0x000fda000c7c6670 */
[----:B------:R-:W-:Y:S05]  /*ee90*/  @P6 BRA `(.L_x_1525) ;  /* 0x00000000000c6947 */ /* 0x000fea0003800000 */
[----:B------:R-:W0:Y:S02]  /*eea0*/  LDC.64 R2, c[0x0][0xc80] ;  /* 0x00032000ff027b82 */ /* 0x000e240000000a00 */
[----:B0-----:R-:W-:-:S05]  /*eeb0*/  IMAD.WIDE R2, R9, 0x4, R2 ;  /* 0x0000000409027825 */ /* 0x001fca00078e0202 */
[----:B------:R0:W5:Y:S02]  /*eec0*/  LDG.E R0, desc[UR54][R2.64] ;  /* 0x0000003602007981 */ /* 0x000164000c1e1900 */
.L_x_1525:
[----:B------:R-:W-:Y:S05]  /*eed0*/  BSYNC B0 ;  /* 0x0000000000007941 */ /* 0x000fea0003800000 */
.L_x_1524:
        /* <DEDUP_REMOVED lines=21> */
.L_x_1522:
[----:B------:R-:W-:-:S04]  /*f030*/  IMAD.IADD R14, R6, 0x1, -R3 ;  /* 0x00000001060e7824 */ /* 0x000fc800078e0a03 */
[----:B------:R-:W-:-:S05]  /*f040*/  IMAD R2, R8, R9, R14 ;  /* 0x0000000908027224 */ /* 0x000fca00078e020e */
[----:B------:R-:W-:Y:S02]  /*f050*/  ISETP.GT.AND P0, PT, R2, R7, PT ;  /* 0x000000070200720c */ /* 0x000fe40003f04270 */
[----:B------:R-:W0:Y:S11]  /*f060*/  LDC.64 R2, c[0x0][0xc90] ;  /* 0x00032400ff027b82 */ /* 0x000e360000000a00 */
[----:B------:R-:W-:-:S04]  /*f070*/  VOTE.ANY R10, PT, !P0 ;  /* 0x00000000000a7806 */ /* 0x000fc800040e0100 */
[----:B------:R-:W1:Y:S02]  /*f080*/  POPC R15, R10 ;  /* 0x0000000a000f7309 */ /* 0x000e640000000000 */
[----:B-1----:R-:W-:-:S04]  /*f090*/  IMAD.IADD R19, R15, 0x1, R4 ;  /* 0x000000010f137824 */ /* 0x002fc800078e0204 */
[----:B0-----:R-:W-:-:S05]  /*f0a0*/  IMAD.WIDE R2, R19, 0x4, R2 ;  /* 0x0000000413027825 */ /* 0x001fca00078e0202 */
[----:B------:R-:W2:Y:S01]  /*f0b0*/  LDG.E R6, desc[UR54][R2.64] ;  /* 0x0000003602067981 */ /* 0x000ea2000c1e1900 */
[----:B------:R-:W-:-:S03]  /*f0c0*/  ISETP.NE.AND P0, PT, R10, RZ, PT ;  /* 0x000000ff0a00720c */ /* 0x000fc60003f05270 */
[----:B------:R-:W0:Y:S02]  /*f0d0*/  SHFL.IDX PT, R0, R0, R15, 0x1f ;  /* 0x00001f0f00007589 */ /* 0x000e2400000e0000 */
[----:B0-----:R-:W-:-:S13]  /*f0e0*/  R2UR UR7, R0 ;  /* 0x00000000000772ca */ /* 0x001fda00000e0000 */
[----:B--2---:R-:W-:-:S05]  /*f0f0*/  IMAD R4, R6, UR7, RZ ;  /* 0x0000000706047c24 */ /* 0x004fca000f8e02ff */
[----:B------:R-:W-:-:S04]  /*f100*/  IABS R13, R4 ;  /* 0x00000004000d7213 */ /* 0x000fc80000000000 */
[----:B------:R-:W0:Y:S08]  /*f110*/  I2F.RP R11, R13 ;  /* 0x0000000d000b7306 */ /* 0x000e300000209400 */
[----:B0-----:R-:W0:Y:S02]  /*f120*/  MUFU.RCP R11, R11 ;  /* 0x0000000b000b7308 */ /* 0x001e240000001000 */
[----:B0-----:R-:W-:-:S06]  /*f130*/  VIADD R12, R11, 0xffffffe ;  /* 0x0ffffffe0b0c7836 */ /* 0x001fcc0000000000 */
[----:B------:R0:W1:Y:S01]  /*f140*/  F2I.FTZ.U32.TRUNC.NTZ R3, R12 ;  /* 0x0000000c00037305 */ /* 0x000062000021f000 */
[----:B------:R-:W-:Y:S05]  /*f150*/  @!P0 BRA `(.L_x_1527) ;  /* 0x0000000000088947 */ /* 0x000fea0003800000 */
[----:B------:R-:W-:-:S05]  /*f160*/  VIADD R11, R15, 0xffffffff ;  /* 0xffffffff0f0b7836 */ /* 0x000fca0000000000 */
[----:B------:R2:W3:Y:S02]  /*f170*/  SHFL.IDX PT, R16, R8, R11, 0x1f ;  /* 0x00001f0b08107589 */ /* 0x0004e400000e0000 */
.L_x_1527:
[----:B---3--:R-:W-:Y:S01]  /*f180*/  IMAD R16, R16, R9, R14 ;  /* 0x0000000910107224 */ /* 0x008fe200078e020e */
[----:B------:R-:W-:Y:S01]  /*f190*/  IABS R2, R4 ;  /* 0x0000000400027213 */ /* 0x000fe20000000000 */
[----:B-1----:R-:W-:Y:S02]  /*f1a0*/  IMAD.MOV R0, RZ, RZ, -R3 ;  /* 0x000000ffff007224 */ /* 0x002fe400078e0a03 */
[----:B--2---:R-:W-:Y:S02]  /*f1b0*/  IMAD.IADD R11, R7, 0x1, -R16 ;  /* 0x00000001070b7824 */ /* 0x004fe400078e0a10 */
        /* <DEDUP_REMOVED lines=19> */
[----:B------:R-:W-:Y:S02]  /*f2f0*/  IMAD R18, R6, R2, RZ ;  /* 0x0000000206127224 */ /* 0x000fe400078e02ff */
[----:B------:R-:W-:Y:S02]  /*f300*/  IMAD.MOV R7, RZ, RZ, -R2 ;  /* 0x000000ffff077224 */ /* 0x000fe400078e0a02 */
[----:B------:R-:W-:Y:S02]  /*f310*/  IMAD.MOV R0, RZ, RZ, -R18 ;  /* 0x000000ffff007224 */ /* 0x000fe400078e0a12 */
[----:B------:R-:W-:-:S03]  /*f320*/  IMAD R7, R4, R7, R11 ;  /* 0x0000000704077224 */ /* 0x000fc600078e020b */
[----:B------:R-:W-:Y:S01]  /*f330*/  VIADDMNMX R0, R0, R9, R6, PT ;  /* 0x0000000900007246 */ /* 0x000fe20003800106 */
[----:B------:R-:W-:Y:S01]  /*f340*/  IMAD.IADD R18, R7, 0x1, R18 ;  /* 0x0000000107127824 */ /* 0x000fe200078e0212 */
[----:B------:R-:W-:Y:S02]  /*f350*/  IABS R2, R7 ;  /* 0x0000000700027213 */ /* 0x000fe40000000000 */
[----:B------:R-:W-:Y:S02]  /*f360*/  R2UR UR9, R0 ;  /* 0x00000000000972ca */ /* 0x000fe400000e0000 */
[----:B------:R-:W-:-:S11]  /*f370*/  R2UR UR8, R2 ;  /* 0x00000000020872ca */ /* 0x000fd600000e0000 */
[----:B------:R-:W-:-:S04]  /*f380*/  IABS R9, UR9 ;  /* 0x0000000900097c13 */ /* 0x000fc80008000000 */
[----:B------:R-:W1:Y:S01]  /*f390*/  I2F.RP R0, R9 ;  /* 0x0000000900007306 */ /* 0x000e620000209400 */
[----:B------:R-:W-:-:S07]  /*f3a0*/  R2UR UR6, R9 ;  /* 0x00000000090672ca */ /* 0x000fce00000e0000 */
[----:B-1----:R-:W1:Y:S02]  /*f3b0*/  MUFU.RCP R0, R0 ;  /* 0x0000000000007308 */ /* 0x002e640000001000 */
[----:B-1----:R-:W-:Y:S01]  /*f3c0*/  VIADD R3, R0, 0xffffffe ;  /* 0x0ffffffe00037836 */ /* 0x002fe20000000000 */
[----:B------:R-:W-:-:S05]  /*f3d0*/  IABS R0, UR9 ;  /* 0x0000000900007c13 */ /* 0x000fca0008000000 */
[----:B------:R-:W1:Y:S01]  /*f3e0*/  F2I.FTZ.U32.TRUNC.NTZ R3, R3 ;  /* 0x0000000300037305 */ /* 0x000e62000021f000 */
[----:B------:R-:W-:Y:S01]  /*f3f0*/  IMAD.MOV R0, RZ, RZ, -R0 ;  /* 0x000000ffff007224 */ /* 0x000fe200078e0a00 */
[----:B-1----:R-:W-:-:S13]  /*f400*/  R2UR UR5, R3 ;  /* 0x00000000030572ca */ /* 0x002fda00000e0000 */
[----:B------:R-:W-:-:S04]  /*f410*/  UIADD3 UR4, URZ, -UR5, URZ ;  /* 0x800000053f047290 */ /* 0x000fc8000fffe03f */
[----:B------:R-:W-:-:S03]  /*f420*/  UIMAD UR6, UR4, UR6, URZ ;  /* 0x00000006040672a4 */ /* 0x000fc6000f8e023f */
[----:B------:R-:W-:Y:S02]  /*f430*/  UMOV UR4, URZ ;  /* 0x0000003f00047c82 */ /* 0x000fe40008000000 */
[----:B------:R-:W-:-:S04]  /*f440*/  UIMAD.WIDE.U32 UR4, UR5, UR6, UR4 ;  /* 0x00000006050472a5 */ /* 0x000fc8000f8e0004 */
[----:B------:R-:W-:-:S06]  /*f450*/  UIMAD.WIDE.U32 UR4, UR5, UR8, URZ ;  /* 0x00000008050472a5 */ /* 0x000fcc000f8e003f */
[----:B------:R-:W-:Y:S01]  /*f460*/  IMAD.U32 R3, RZ, RZ, UR5 ;  /* 0x00000005ff037e24 */ /* 0x000fe2000f8e00ff */
[----:B------:R-:W-:-:S03]  /*f470*/  R2UR UR4, R7 ;  /* 0x00000000070472ca */ /* 0x000fc600000e0000 */
[----:B------:R-:W-:Y:S02]  /*f480*/  IMAD R0, R0, R3, UR8 ;  /* 0x0000000800007e24 */ /* 0x000fe4000f8e0203 */
[----:B------:R-:W-:-:S03]  /*f490*/  IMAD R3, RZ, RZ, -UR9 ;  /* 0x80000009ff037e24 */ /* 0x000fc6000f8e02ff */
[----:B------:R-:W-:-:S05]  /*f4a0*/  ISETP.GT.U32.AND P0, PT, R9, R0, PT ;  /* 0x000000000900720c */ /* 0x000fca0003f04070 */
[----:B------:R-:W-:-:S08]  /*f4b0*/  ULOP3.LUT UR4, UR4, UR9, URZ, 0x3c, !UPT ;  /* 0x0000000904047292 */ /* 0x000fd0000f8e3c3f */
[----:B------:R-:W-:Y:S01]  /*f4c0*/  VOTEU.ANY UP1, P0 ;  /* 0x00000000003f7886 */ /* 0x000fe20000020100 */
[----:B------:R-:W-:-:S04]  /*f4d0*/  PLOP3.LUT P0, PT, PT, PT, UP1, 0x80, 0x0 ;  /* 0x000000000000781c */ /* 0x000fc80003f0f018 */
[----:B------:R-:W-:Y:S02]  /*f4e0*/  @!UP1 UIADD3 UR5, UR5, 0x1, URZ ;  /* 0x0000000105059890 */ /* 0x000fe4000fffe03f */
[----:B------:R-:W-:-:S07]  /*f4f0*/  UISETP.GE.AND UP1, UPT, UR4, URZ, UPT ;  /* 0x0000003f0400728c */ /* 0x000fce000bf26270 */
[----:B------:R-:W-:-:S05]  /*f500*/  @!P0 IMAD.IADD R0, R0, 0x1, -R9 ;  /* 0x0000000100008824 */ /* 0x000fca00078e0a09 */
[----:B------:R-:W-:-:S13]  /*f510*/  ISETP.GE.U32.AND P0, PT, R0, R9, PT ;  /* 0x000000090000720c */ /* 0x000fda0003f06070 */
[----:B------:R-:W-:-:S05]  /*f520*/  VOTEU.ANY UP0, P0 ;  /* 0x00000000003f7886 */ /* 0x000fca0000000100 */
[----:B------:R-:W-:Y:S02]  /*f530*/  @UP0 UIADD3 UR5, UR5, 0x1, URZ ;  /* 0x0000000105050890 */ /* 0x000fe4000fffe03f */
[----:B------:R-:W-:Y:S02]  /*f540*/  UISETP.NE.AND UP0, UPT, UR9, URZ, UPT ;  /* 0x0000003f0900728c */ /* 0x000fe4000bf05270 */
[----:B------:R-:W-:-:S09]  /*f550*/  @!UP1 UIADD3 UR5, -UR5, URZ, URZ ;  /* 0x0000003f05059290 */ /* 0x000fd2000fffe13f */
[----:B------:R-:W-:-:S04]  /*f560*/  @!UP0 ULOP3.LUT UR5, URZ, UR9, URZ, 0x33, !UPT ;  /* 0x000000093f058292 */ /* 0x000fc8000f8e333f */
[----:B------:R-:W-:Y:S02]  /*f570*/  ULOP3.LUT UR4, URZ, UR5, URZ, 0x33, !UPT ;  /* 0x000000053f047292 */ /* 0x000fe4000f8e333f */
[----:B------:R-:W-:Y:S02]  /*f580*/  IMAD R18, R3, UR5, R18 ;  /* 0x0000000503127c24 */ /* 0x000fe4000f8e0212 */
[----:B------:R-:W-:Y:S01]  /*f590*/  UIADD3 UR4, UR7, UR4, URZ ;  /* 0x0000000407047290 */ /* 0x000fe2000fffe03f */
[----:B------:R-:W-:Y:S11]  /*f5a0*/  BRA `(.L_x_1528) ;  /* 0x0000000000107947 */ /* 0x000ff60003800000 */
.L_x_1523:
[----:B------:R-:W1:Y:S01]  /*f5b0*/  LDC R19, c[0x0][0xc3c] ;  /* 0x00030f00ff137b82 */ /* 0x000e620000000800 */
[----:B------:R-:W-:Y:S01]  /*f5c0*/  IMAD.MOV.U32 R16, RZ, RZ, R7 ;  /* 0x000000ffff107224 */ /* 0x000fe200078e0007 */
[----:B------:R-:W-:Y:S01]  /*f5d0*/  UMOV UR4, URZ ;  /* 0x0000003f00047c82 */ /* 0x000fe20008000000 */
[----:B------:R-:W-:-:S07]  /*f5e0*/  IMAD.MOV.U32 R18, RZ, RZ, RZ ;  /* 0x000000ffff127224 */ /* 0x000fce00078e00ff */
.L_x_1528:
[----:B------:R-:W-:Y:S01]  /*f5f0*/  ISETP.NE.AND P0, PT, R5, RZ, PT ;  /* 0x000000ff0500720c */ /* 0x000fe20003f05270 */
[----:B------:R-:W-:-:S12]  /*f600*/  IMAD.U32 R17, RZ, RZ, UR4 ;  /* 0x00000004ff117e24 */ /* 0x000fd8000f8e00ff */
[----:B------:R-:W2:Y:S01]  /*f610*/  @!P0 S2R R3, SR_CgaCtaId ;  /* 0x0000000000038919 */ /* 0x000ea20000008800 */
[----:B------:R-:W-:-:S04]  /*f620*/  @!P0 MOV R0, 0x400 ;  /* 0x0000040000008802 */ /* 0x000fc80000000f00 */
[----:B--2---:R-:W-:-:S05]  /*f630*/  @!P0 LEA R0, R3, R0, 0x18 ;  /* 0x0000000003008211 */ /* 0x004fca00078ec0ff */
[----:B-1----:R1:W-:Y:S01]  /*f640*/  @!P0 STS.128 [R0+0x284d0], R16 ;  /* 0x0284d01000008388 */ /* 0x0023e20000000c00 */
[----:B------:R-:W-:Y:S06]  /*f650*/  BAR.ARV 0x5, 0x180 ;  /* 0x0146000000007b1d */ /* 0x000fec0000002000 */
.L_x_1521:
[----:B------:R2:W-:Y:S01]  /*f660*/  STL [R1+0x10], RZ ;  /* 0x000010ff01007387 */ /* 0x0005e20000100800 */
[----:B------:R-:W-:Y:S01]  /*f670*/  ULDC UR5, c[0x0][0xc3c] ;  /* 0x00030f0000057ab9 */ /* 0x000fe20000000800 */
[----:B------:R-:W-:Y:S01]  /*f680*/  IMAD.MOV.U32 R25, RZ, RZ, 0x1 ;  /* 0x00000001ff197424 */ /* 0x000fe200078e00ff */
[----:B------:R-:W-:Y:S01]  /*f690*/  ISETP.GE.AND P0, PT, R19, UR5, PT ;  /* 0x0000000513007c0c */ /* 0x000fe2000bf06270 */
[----:B------:R-:W-:-:S12]  /*f6a0*/  IMAD.MOV.U32 R23, RZ, RZ, RZ ;  /* 0x000000ffff177224 */ /* 0x000fd800078e00ff */
[----:B--2---:R-:W-:Y:S05]  /*f6b0*/  @P0 BRA `(.L_x_1529) ;  /* 0x0000005000a40947 */ /* 0x004fea0003800000 */
[----:B------:R-:W2:Y:S01]  /*f6c0*/  S2R R9, SR_TID.X ;  /* 0x0000000000097919 */ /* 0x000ea20000002100 */
[----:B------:R-:W3:Y:S01]  /*f6d0*/  S2UR UR5, SR_CgaCtaId ;  /* 0x00000000000579c3 */ /* 0x000ee20000008800 */
[----:B------:R-:W-:Y:S01]  /*f6e0*/  IMAD.MOV.U32 R37, RZ, RZ, 0x20 ;  /* 0x00000020ff257424 */ /* 0x000fe200078e00ff */
[----:B------:R-:W-:Y:S01]  /*f6f0*/  ULOP3.LUT UR43, UR42, 0x2, URZ, 0xfc, !UPT ;  /* 0x000000022a2b7892 */ /* 0x000fe2000f8efc3f */
[----:B------:R4:W-:Y:S01]  /*f700*/  STL [R1+0x10], RZ ;  /* 0x000010ff01007387 */ /* 0x0009e20000100800 */
[----:B------:R-:W-:Y:S01]  /*f710*/  IMAD.MOV.U32 R25, RZ, RZ, 0x1 ;  /* 0x00000001ff197424 */ /* 0x000fe200078e00ff */
[----:B------:R-:W-:Y:S01]  /*f720*/  ULOP3.LUT UR44, UR42, 0x1, URZ, 0xfc, !UPT ;  /* 0x000000012a2c7892 */ /* 0x000fe2000f8efc3f */
[----:B------:R-:W-:Y:S01]  /*f730*/  IMAD.MOV.U32 R23, RZ, RZ, RZ ;  /* 0x000000ffff177224 */ /* 0x000fe200078e00ff */
[----:B------:R-:W-:Y:S01]  /*f740*/  ULDC UR45, c[0x0][0xc] ;  /* 0x00000300002d7ab9 */ /* 0x000fe20000000800 */
[----:B---3--:R-:W-:Y:S02]  /*f750*/  IMAD.U32 R34, RZ, RZ, UR5 ;  /* 0x00000005ff227e24 */ /* 0x008fe4000f8e00ff */
[C---:B--2---:R-:W-:Y:S01]  /*f760*/  IMAD.SHL.U32 R4, R9.reuse, 0x40, RZ ;  /* 0x0000004009047824 */ /* 0x044fe200078e00ff */
[C---:B------:R-:W-:Y:S01]  /*f770*/  LOP3.LUT R8, R9.reuse, 0x7f, RZ, 0xc0, !PT ;  /* 0x0000007f09087812 */ /* 0x040fe200078ec0ff */
[C---:B------:R-:W-:Y:S01]  /*f780*/  IMAD.SHL.U32 R24, R9.reuse, 0x80, RZ ;  /* 0x0000008009187824 */ /* 0x040fe200078e00ff */
[C---:B------:R-:W-:Y:S01]  /*f790*/  LOP3.LUT P0, RZ, R9.reuse, 0x4, RZ, 0xc0, !PT ;  /* 0x0000000409ff7812 */ /* 0x040fe2000780c0ff */
[----:B------:R-:W-:Y:S01]  /*f7a0*/  IMAD.SHL.U32 R6, R9, 0x8, RZ ;  /* 0x0000000809067824 */ /* 0x000fe200078e00ff */
[----:B-1----:R-:W-:-:S02]  /*f7b0*/  LOP3.LUT R0, R4, 0x180, RZ, 0xc0, !PT ;  /* 0x0000018004007812 */ /* 0x002fc400078ec0ff */
[----:B------:R-:W-:Y:S02]  /*f7c0*/  SHF.R.U32.HI R2, RZ, 0x5, R8 ;  /* 0x00000005ff027819 */ /* 0x000fe40000011608 */
[----:B------:R-:W-:Y:S02]  /*f7d0*/  LOP3.LUT R3, R24, 0x380, RZ, 0xc0, !PT ;  /* 0x0000038018037812 */ /* 0x000fe400078ec0ff */
[----:B------:R-:W-:Y:S01]  /*f7e0*/  LOP3.LUT R5, R0, 0x10, R9, 0xf8, !PT ;  /* 0x0000001000057812 */ /* 0x000fe200078ef809 */
[----:B------:R-:W-:Y:S01]  /*f7f0*/  IMAD.SHL.U32 R0, R9, 0x10, RZ ;  /* 0x0000001009007824 */ /* 0x000fe200078e00ff */
[----:B------:R-:W-:Y:S01]  /*f800*/  LOP3.LUT R7, R4, 0x40, RZ, 0xc0, !PT ;  /* 0x0000004004077812 */ /* 0x000fe200078ec0ff */
[----:B------:R-:W-:Y:S01]  /*f810*/  IMAD R3, R2, 0x10, R3 ;  /* 0x0000001002037824 */ /* 0x000fe200078e0203 */
[----:B------:R-:W-:Y:S01]  /*f820*/  LOP3.LUT R6, R5, 0x30, R6, 0x78, !PT ;  /* 0x0000003005067812 */ /* 0x000fe200078e7806 */
[----:B------:R-:W-:Y:S01]  /*f830*/  IMAD.SHL.U32 R5, R9, 0x2, RZ ;  /* 0x0000000209057824 */ /* 0x000fe200078e00ff */
[----:B------:R-:W-:Y:S01]  /*f840*/  LOP3.LUT R30, R0, 0x70, RZ, 0xc0, !PT ;  /* 0x00000070001e7812 */ /* 0x000fe200078ec0ff */
[----:B------:R-:W-:Y:S01]  /*f850*/  IMAD R7, R2, 0x400, R7 ;  /* 0x0000040002077824 */ /* 0x000fe200078e0207 */
[----:B------:R-:W-:-:S02]  /*f860*/  LOP3.LUT R3, R3, 0x70, R0, 0x78, !PT ;  /* 0x0000007003037812 */ /* 0x000fc400078e7800 */
[----:B------:R-:W-:Y:S02]  /*f870*/  LOP3.LUT R2, R0, 0x3f0, RZ, 0xc0, !PT ;  /* 0x000003f000027812 */ /* 0x000fe400078ec0ff */
[----:B------:R-:W-:Y:S02]  /*f880*/  LOP3.LUT R24, R3, 0xc00, R24, 0xf8, !PT ;  /* 0x00000c0003187812 */ /* 0x000fe400078ef818 */
[----:B------:R-:W-:Y:S02]  /*f890*/  LOP3.LUT R5, R2, 0x70, R5, 0x78, !PT ;  /* 0x0000007002057812 */ /* 0x000fe400078e7805 */
[----:B------:R-:W-:Y:S01]  /*f8a0*/  MOV R3, 0x400 ;  /* 0x0000040000037802 */ /* 0x000fe20000000f00 */
[C---:B------:R-:W-:Y:S01]  /*f8b0*/  VIADD R35, R24.reuse, 0x40 ;  /* 0x0000004018237836 */ /* 0x040fe20000000000 */
[----:B------:R-:W-:Y:S01]  /*f8c0*/  SHF.R.U32.HI R2, RZ, 0x3, R8 ;  /* 0x00000003ff027819 */ /* 0x000fe20000011608 */
[----:B------:R-:W-:Y:S01]  /*f8d0*/  @P0 VIADD R35, R24, 0xffffffc0 ;  /* 0xffffffc018230836 */ /* 0x000fe20000000000 */
[----:B------:R-:W-:-:S02]  /*f8e0*/  LEA R22, R34, R3, 0x18 ;  /* 0x0000000322167211 */ /* 0x000fc400078ec0ff */
[--C-:B------:R-:W-:Y:S02]  /*f8f0*/  LOP3.LUT R36, R5, 0x400, R0.reuse, 0xf8, !PT ;  /* 0x0000040005247812 */ /* 0x100fe400078ef800 */
[----:B------:R-:W-:Y:S02]  /*f900*/  LOP3.LUT R0, R2, 0x70, R0, 0xf8, !PT ;  /* 0x0000007002007812 */ /* 0x000fe400078ef800 */
[----:B------:R-:W-:Y:S01]  /*f910*/  LOP3.LUT R31, R4, 0x200, RZ, 0xc0, !PT ;  /* 0x00000200041f7812 */ /* 0x000fe200078ec0ff */
[----:B------:R-:W-:Y:S01]  /*f920*/  IMAD.IADD R0, R22, 0x1, R36 ;  /* 0x0000000116007824 */ /* 0x000fe200078e0224 */
[----:B------:R-:W-:Y:S02]  /*f930*/  SEL R37, R37, 0xffffffe0, !P0 ;  /* 0xffffffe025257807 */ /* 0x000fe40004000000 */
[----:B------:R-:W-:Y:S02]  /*f940*/  IADD3 R31, R6, R7, R31 ;  /* 0x00000007061f7210 */ /* 0x000fe40007ffe01f */
[----:B------:R4:W-:Y:S01]  /*f950*/  STL [R1], R0 ;  /* 0x0000000001007387 */ /* 0x0009e20000100800 */
[----:B------:R-:W-:-:S07]  /*f960*/  LOP3.LUT R2, R30, 0x80, RZ, 0xfc, !PT ;  /* 0x000000801e027812 */ /* 0x000fce00078efcff */
.L_x_1610:
[----:B01----:R-:W1:Y:S08]  /*f970*/  LDC.64 R4, c[0x0][0xa18] ;  /* 0x00028600ff047b82 */ /* 0x003e700000000a00 */
[----:B------:R-:W2:Y:S08]  /*f980*/  LDC.64 R2, c[0x0][0xa28] ;  /* 0x00028a00ff027b82 */ /* 0x000eb00000000a00 */
[----:B------:R-:W3:Y:S01]  /*f990*/  LDC.64 R8, c[0x0][0xa00] ;  /* 0x00028000ff087b82 */ /* 0x000ee20000000a00 */
[----:B-1----:R-:W-:-:S04]  /*f9a0*/  ISETP.NE.U32.AND P1, PT, R4, RZ, PT ;  /* 0x000000ff0400720c */ /* 0x002fc80003f25070 */
[----:B------:R-:W-:Y:S02]  /*f9b0*/  ISETP.NE.AND.EX P2, PT, R5, RZ, PT, P1 ;  /* 0x000000ff0500720c */ /* 0x000fe40003f45310 */
[----:B--2---:R-:W-:-:S04]  /*f9c0*/  ISETP.NE.U32.AND P0, PT, R2, RZ, PT ;  /* 0x000000ff0200720c */ /* 0x004fc80003f05070 */
[----:B------:R-:W-:Y:S02]  /*f9d0*/  ISETP.NE.AND.EX P0, PT, R3, RZ, PT, P0 ;  /* 0x000000ff0300720c */ /* 0x000fe40003f05300 */
[----:B------:R-:W1:Y:S08]  /*f9e0*/  LDC.64 R2, c[0x0][0xa00] ;  /* 0x00028000ff027b82 */ /* 0x000e700000000a00 */
[----:B------:R-:W2:Y:S08]  /*f9f0*/  @P2 LDC.64 R6, c[0x0][0xa18] ;  /* 0x00028600ff062b82 */ /* 0x000eb00000000a00 */
[----:B------:R-:W0:Y:S01]  /*fa00*/  @P0 LDC.64 R4, c[0x0][0xa28] ;  /* 0x00028a00ff040b82 */ /* 0x000e220000000a00 */
[----:B-1----:R-:W-:-:S04]  /*fa10*/  ISETP.NE.U32.AND P1, PT, R2, RZ, PT ;  /* 0x000000ff0200720c */ /* 0x002fc80003f25070 */
[----:B------:R-:W-:Y:S01]  /*fa20*/  ISETP.NE.AND.EX P3, PT, R3, RZ, PT, P1 ;  /* 0x000000ff0300720c */ /* 0x000fe20003f65310 */
[----:B--2---:R-:W-:-:S04]  /*fa30*/  @P2 IMAD.WIDE R2, R19, 0x4, R6 ;  /* 0x0000000413022825 */ /* 0x004fc800078e0206 */
[----:B------:R-:W-:Y:S01]  /*fa40*/  IMAD.MOV.U32 R17, RZ, RZ, RZ ;  /* 0x000000ffff117224 */ /* 0x000fe200078e00ff */
[----:B----4-:R3:W2:Y:S01]  /*fa50*/  @P2 LDG.E R0, desc[UR54][R2.64] ;  /* 0x0000003602002981 */ /* 0x0106a2000c1e1900 */
[----:B0-----:R-:W-:-:S06]  /*fa60*/  @P0 IMAD.WIDE R4, R19, 0x4, R4 ;  /* 0x0000000413040825 */ /* 0x001fcc00078e0204 */
[----:B------:R0:W5:Y:S01]  /*fa70*/  @P0 LDG.E R4, desc[UR54][R4.64] ;  /* 0x0000003604040981 */ /* 0x000162000c1e1900 */
[----:B---3--:R-:W-:Y:S01]  /*fa80*/  IMAD.WIDE R2, R19, 0x4, R8 ;  /* 0x0000000413027825 */ /* 0x008fe200078e0208 */
[----:B------:R-:W-:-:S04]  /*fa90*/  LOP3.LUT R32, R32, 0xffffffdf, RZ, 0xc0, !PT ;  /* 0xffffffdf20207812 */ /* 0x000fc800078ec0ff */
[----:B------:R0:W5:Y:S01]  /*faa0*/  @P3 LDG.E R17, desc[UR54][R2.64] ;  /* 0x0000003602113981 */ /* 0x000162000c1e1900 */
[----:B------:R-:W-:Y:S02]  /*fab0*/  @P3 LOP3.LUT R32, R32, 0x20, RZ, 0xfc, !PT ;  /* 0x0000002020203812 */ /* 0x000fe400078efcff */
[----:B--2---:R-:W-:Y:S01]  /*fac0*/  @P2 R2UR UR37, R0 ;  /* 0x00000000002522ca */ /* 0x004fe200000e0000 */
[----:B0-----:R-:W-:-:S14]  /*fad0*/  @P2 BRA `(.L_x_1530) ;  /* 0x00000000001c2947 */ /* 0x001fdc0003800000 */
[----:B------:R-:W-:Y:S01]  /*fae0*/  ULDC UR37, c[0x0][0x288] ;  /* 0x0000a20000257ab9 */ /* 0x000fe20000000800 */
[----:B------:R-:W-:Y:S05]  /*faf0*/  @!P3 BRA `(.L_x_1530) ;  /* 0x000000000014b947 */ /* 0x000fea0003800000 */
[----:B------:R-:W2:Y:S04]  /*fb00*/  LDG.E R5, desc[UR54][R2.64] ;  /* 0x0000003602057981 */ /* 0x000ea8000c1e1900 */
[----:B------:R-:W3:Y:S01]  /*fb10*/  LDG.E R0, desc[UR54][R2.64+0x4] ;  /* 0x0000043602007981 */ /* 0x000ee2000c1e1900 */
[----:B--2---:R-:W-:Y:S02]  /*fb20*/  R2UR UR5, R5 ;  /* 0x00000000050572ca */ /* 0x004fe400000e0000 */
[----:B---3--:R-:W-:-:S13]  /*fb30*/  R2UR UR37, R0 ;  /* 0x00000000002572ca */ /* 0x008fda00000e0000 */
[----:B------:R-:W-:-:S12]  /*fb40*/  UIADD3 UR37, -UR5, UR37, URZ ;  /* 0x0000002505257290 */ /* 0x000fd8000fffe13f */
.L_x_1530:
[----:B------:R-:W-:Y:S01]  /*fb50*/  ULDC.64 UR6, c[0x0][0x418] ;  /* 0x0001060000067ab9 */ /* 0x000fe20000000a00 */
[----:B------:R-:W-:Y:S01]  /*fb60*/  UMOV UR36, URZ ;  /* 0x0000003f00247c82 */ /* 0x000fe20008000000 */
[----:B------:R-:W-:Y:S01]  /*fb70*/  UISETP.NE.U32.AND UP0, UPT, UR6, URZ, UPT ;  /* 0x0000003f0600728c */ /* 0x000fe2000bf05070 */
[----:B-----5:R-:W-:Y:S01]  /*fb80*/  @P0 R2UR UR36, R4 ;  /* 0x00000000042402ca */ /* 0x020fe200000e0000 */
[----:B------:R-:W-:Y:S01]  /*fb90*/  ULDC UR5, c[0x0][0x424] ;  /* 0x0001090000057ab9 */ /* 0x000fe20000000800 */
[----:B------:R-:W-:Y:S01]  /*fba0*/  ULDC UR39, c[0x0][0x2f0] ;  /* 0x0000bc0000277ab9 */ /* 0x000fe20000000800 */
[----:B------:R-:W-:-:S03]  /*fbb0*/  UISETP.NE.AND.EX UP0, UPT, UR7, URZ, UPT, UP0 ;  /* 0x0000003f0700728c */ /* 0x000fc6000bf05300 */
[----:B------:R-:W-:Y:S01]  /*fbc0*/  ULDC.64 UR6, c[0x0][0xa20] ;  /* 0x0002880000067ab9 */ /* 0x000fe20000000a00 */
[----:B------:R-:W-:Y:S01]  /*fbd0*/  USEL UR5, UR5, 0x1, UP0 ;  /* 0x0000000105057887 */ /* 0x000fe20008000000 */
[----:B------:R-:W-:-:S03]  /*fbe0*/  ISETP.NE.U32.AND P0, PT, RZ, UR6, PT ;  /* 0x00000006ff007c0c */ /* 0x000fc6000bf05070 */
[----:B------:R-:W-:Y:S01]  /*fbf0*/  UIMAD UR39, UR5, UR39, URZ ;  /* 0x00000027052772a4 */ /* 0x000fe2000f8e023f */
[----:B------:R-:W-:-:S13]  /*fc00*/  ISETP.NE.AND.EX P0, PT, RZ, UR7, PT, P0 ;  /* 0x00000007ff007c0c */ /* 0x000fda000bf05300 */
[----:B------:R-:W-:Y:S05]  /*fc10*/  @!P0 BRA `(.L_x_1531) ;  /* 0x0000000000148947 */ /* 0x000fea0003800000 */
[----:B------:R-:W0:Y:S02]  /*fc20*/  LDC.64 R2, c[0x0][0xa20] ;  /* 0x00028800ff027b82 */ /* 0x000e240000000a00 */
[----:B0-----:R-:W-:-:S06]  /*fc30*/  IMAD.WIDE R2, R19, 0x4, R2 ;  /* 0x0000000413027825 */ /* 0x001fcc00078e0202 */
[----:B------:R-:W2:Y:S02]  /*fc40*/  LDG.E R2, desc[UR54][R2.64] ;  /* 0x0000003602027981 */ /* 0x000ea4000c1e1900 */
[----:B--2---:R-:W-:Y:S01]  /*fc50*/  R2UR UR39, R2 ;  /* 0x00000000022772ca */ /* 0x004fe200000e0000 */
[----:B------:R-:W-:-:S14]  /*fc60*/  BRA `(.L_x_1532) ;  /* 0x00000000002c7947 */ /* 0x000fdc0003800000 */
.L_x_1531:
        /* <DEDUP_REMOVED lines=11> */
.L_x_1532:
[----:B------:R-:W-:Y:S01]  /*fd20*/  ULDC UR5, c[0x0][0x448] ;  /* 0x0001120000057ab9 */ /* 0x000fe20000000800 */
[----:B------:R-:W-:Y:S02]  /*fd30*/  USHF.L.U32 UR38, UR4, 0x7, URZ ;  /* 0x0000000704267899 */ /* 0x000fe4000800063f */
[----:B------:R-:W-:Y:S02]  /*fd40*/  UISETP.NE.AND UP0, UPT, UR5, 0x1, UPT ;  /* 0x000000010500788c */ /* 0x000fe4000bf05270 */
[----:B------:R-:W-:Y:S01]  /*fd50*/  UIADD3 UR8, UR38, 0x7f, URZ ;  /* 0x0000007f26087890 */ /* 0x000fe2000fffe03f */
[----:B------:R-:W-:Y:S01]  /*fd60*/  ULDC.64 UR4, c[0x0][0x9e0] ;  /* 0x0002780000047ab9 */ /* 0x000fe20000000a00 */
[----:B------:R-:W-:Y:S02]  /*fd70*/  UP2UR UR46, UPR, URZ, 0x1 ;  /* 0x000000013f2e7883 */ /* 0x000fe40008000000 */
[----:B------:R-:W-:-:S05]  /*fd80*/  UIADD3 UR39, -UR36, UR39, URZ ;  /* 0x0000002724277290 */ /* 0x000fca000fffe13f */
[----:B------:R-:W-:Y:S01]  /*fd90*/  @UP0 ULDC UR6, c[0x0][0x44c] ;  /* 0x0001130000060ab9 */ /* 0x000fe20000000800 */
[----:B------:R-:W-:Y:S01]  /*fda0*/  @UP0 ULDC UR10, c[0x0][0x450] ;  /* 0x00011400000a0ab9 */ /* 0x000fe20000000800 */
[----:B------:R-:W-:Y:S02]  /*fdb0*/  UIMAD.WIDE.U32 UR6, UR8, UR6, URZ ;  /* 0x00000006080672a5 */ /* 0x000fe4000f8e003f */
[----:B------:R-:W-:Y:S02]  /*fdc0*/  UIADD3 UR9, UR39, 0x1, -UR37 ;  /* 0x0000000127097890 */ /* 0x000fe4000fffe825 */
[----:B------:R-:W-:Y:S02]  /*fdd0*/  @UP0 USHF.R.U32.HI UR8, URZ, UR10, UR7 ;  /* 0x0000000a3f080299 */ /* 0x000fe40008011607 */
[----:B------:R-:W-:Y:S02]  /*fde0*/  UISETP.GE.AND UP0, UPT, UR5, 0x1, UPT ;  /* 0x000000010500788c */ /* 0x000fe4000bf06270 */
[----:B------:R-:W-:-:S04]  /*fdf0*/  UIADD3 UR9, UR9, UR8, URZ ;  /* 0x0000000809097290 */ /* 0x000fc8000fffe03f */
[----:B------:R-:W-:Y:S01]  /*fe00*/  PLOP3.LUT P1, PT, PT, PT, UP0, 0x80, 0x0 ;  /* 0x000000000000781c */ /* 0x000fe20003f2f008 */
[----:B------:R-:W-:-:S12]  /*fe10*/  UIADD3 UR4, UR9, UR4, URZ ;  /* 0x0000000409047290 */ /* 0x000fd8000fffe03f */
[----:B------:R-:W-:Y:S05]  /*fe20*/  @!P1 BRA `(.L_x_1533) ;  /* 0x0000000000449947 */ /* 0x000fea0003800000 */
        /* <DEDUP_REMOVED lines=10> */
.L_x_1534:
[----:B------:R-:W-:-:S11]  /*fed0*/  UISETP.NE.AND UP0, UPT, UR5, 0x1, UPT ;  /* 0x000000010500788c */ /* 0x000fd6000bf05270 */
[----:B------:R-:W-:Y:S02]  /*fee0*/  @UP0 ULDC.64 UR10, c[0x0][0x9e8] ;  /* 0x00027a00000a0ab9 */ /* 0x000fe40000000a00 */
[----:B------:R-:W-:-:S04]  /*fef0*/  UIMAD.WIDE.U32 UR6, UR8, UR10, URZ ;  /* 0x0000000a080672a5 */ /* 0x000fc8000f8e003f */
[----:B------:R-:W-:-:S12]  /*ff00*/  @UP0 USHF.R.U32.HI UR8, URZ, UR11, UR7 ;  /* 0x0000000b3f080299 */ /* 0x000fd80008011607 */
.L_x_1535:
[----:B------:R-:W-:-:S04]  /*ff10*/  UIMAD UR8, UR8, UR5, UR5 ;  /* 0x00000005080872a4 */ /* 0x000fc8000f8e0205 */
[----:B------:R-:W-:-:S04]  /*ff20*/  UISETP.LT.AND UP0, UPT, UR4, UR8, UPT ;  /* 0x000000080400728c */ /* 0x000fc8000bf01270 */
[----:B------:R-:W-:-:S12]  /*ff30*/  USEL UR4, UR4, UR8, UP0 ;  /* 0x0000000804047287 */ /* 0x000fd80008000000 */
.L_x_1533:
[----:B------:R-:W-:Y:S02]  /*ff40*/  UISETP.NE.AND UP0, UPT, UR46, URZ, UPT ;  /* 0x0000003f2e00728c */ /* 0x000fe4000bf05270 */
[----:B------:R-:W-:Y:S02]  /*ff50*/  UIADD3 UR8, UR39, 0x3f, URZ ;  /* 0x0000003f27087890 */ /* 0x000fe4000fffe03f */
[----:B------:R-:W-:Y:S02]  /*ff60*/  UIADD3 UR9, UR4, 0x3f, URZ ;  /* 0x0000003f04097890 */ /* 0x000fe4000fffe03f */
[----:B------:R-:W-:Y:S02]  /*ff70*/  USHF.R.S32.HI UR4, URZ, 0x1f, UR8 ;  /* 0x0000001f3f047899 */ /* 0x000fe40008011408 */
[----:B------:R-:W-:Y:S02]  /*ff80*/  USHF.R.S32.HI UR10, URZ, 0x1f, UR9 ;  /* 0x0000001f3f0a7899 */ /* 0x000fe40008011409 */
[----:B------:R-:W-:Y:S01]  /*ff90*/  ULEA.HI UR4, UR4, UR8, URZ, 0x6 ;  /* 0x0000000804047291 */ /* 0x000fe2000f8f303f */
[----:B------:R-:W-:Y:S01]  /*ffa0*/  @UP0 ULDC UR6, c[0x0][0x44c] ;  /* 0x0001130000060ab9 */ /* 0x000fe20000000800 */
[----:B------:R-:W-:-:S02]  /*ffb0*/  ULEA.HI UR10, UR10, UR9, URZ, 0x6 ;  /* 0x000000090a0a7291 */ /* 0x000fc4000f8f303f */
[----:B------:R-:W-:Y:S01]  /*ffc0*/  UIMAD.WIDE.U32 UR6, UR38, UR6, URZ ;  /* 0x00000006260672a5 */ /* 0x000fe2000f8e003f */
[----:B------:R-:W-:Y:S01]  /*ffd0*/  @UP0 ULDC UR9, c[0x0][0x450] ;  /* 0x0001140000090ab9 */ /* 0x000fe20000000800 */
[----:B------:R-:W-:Y:S02]  /*ffe0*/  UMOV UR8, UR38 ;  /* 0x0000002600087c82 */ /* 0x000fe40008000000 */
[----:B------:R-:W-:Y:S02]  /*fff0*/  @UP0 USHF.R.U32.HI UR8, URZ, UR9, UR7 ;  /* 0x000000093f080299 */ /* 0x000fe40008011607 */
[----:B------:R-:W-:Y:S02]  /*10000*/  USHF.R.S32.HI UR4, URZ, 0x6, UR4 ;  /* 0x000000063f047899 */ /* 0x000fe40008011404 */
[----:B------:R-:W-:Y:S02]  /*10010*/  USHF.R.S32.HI UR10, URZ, 0x6, UR10 ;  /* 0x000000063f0a7899 */ /* 0x000fe4000801140a */
[----:B------:R-:W-:-:S02]  /*10020*/  UIADD3 UR6, UR8, UR39, -UR37 ;  /* 0x0000002708067290 */ /* 0x000fc4000fffe825 */
[----:B------:R-:W-:Y:S01]  /*10030*/  UISETP.LT.AND UP0, UPT, UR4, UR10, UPT ;  /* 0x0000000a0400728c */ /* 0x000fe2000bf01270 */
[----:B------:R-:W-:-:S03]  /*10040*/  ULDC UR8, c[0x0][0x9dc] ;  /* 0x0002770000087ab9 */ /* 0x000fc60000000800 */
[----:B------:R-:W-:Y:S02]  /*10050*/  USEL UR40, UR4, UR10, UP0 ;  /* 0x0000000a04287287 */ /* 0x000fe40008000000 */
[----:B------:R-:W-:Y:S01]  /*10060*/  UIADD3 UR8, UR6, -UR8, URZ ;  /* 0x8000000806087290 */ /* 0x000fe2000fffe03f */
[----:B------:R-:W-:Y:S11]  /*10070*/  @!P1 BRA `(.L_x_1536) ;  /* 0x0000000000489947 */ /* 0x000ff60003800000 */
[----:B------:R-:W-:Y:S02]  /*10080*/  UMOV UR4, UR6 ;  /* 0x0000000600047c82 */ /* 0x000fe40008000000 */
        /* <DEDUP_REMOVED lines=10> */
.L_x_1537:
[----:B------:R-:W-:-:S11]  /*10130*/  UISETP.NE.AND UP0, UPT, UR5, 0x1, UPT ;  /* 0x000000010500788c */ /* 0x000fd6000bf05270 */
[----:B------:R-:W-:Y:S02]  /*10140*/  @UP0 ULDC.64 UR10, c[0x0][0x9e8] ;  /* 0x00027a00000a0ab9 */ /* 0x000fe40000000a00 */
[----:B------:R-:W-:-:S04]  /*10150*/  UIMAD.WIDE.U32 UR6, UR4, UR10, URZ ;  /* 0x0000000a040672a5 */ /* 0x000fc8000f8e003f */
[----:B------:R-:W-:-:S12]  /*10160*/  @UP0 USHF.R.U32.HI UR4, URZ, UR11, UR7 ;  /* 0x0000000b3f040299 */ /* 0x000fd80008011607 */
.L_x_1538:
[----:B------:R-:W-:-:S04]  /*10170*/  UIMAD UR4, UR4, UR5, URZ ;  /* 0x00000005040472a4 */ /* 0x000fc8000f8e023f */
[----:B------:R-:W-:-:S04]  /*10180*/  UISETP.LT.AND UP0, UPT, UR8, UR4, UPT ;  /* 0x000000040800728c */ /* 0x000fc8000bf01270 */
[----:B------:R-:W-:-:S12]  /*10190*/  USEL UR8, UR8, UR4, !UP0 ;  /* 0x0000000408087287 */ /* 0x000fd8000c000000 */
.L_x_1536:
        /* <DEDUP_REMOVED lines=26> */
.L_x_1540:
        /* <DEDUP_REMOVED lines=20> */
.L_x_1543:
[----:B------:R-:W-:Y:S05]  /*10480*/  BSYNC B6 ;  /* 0x0000000000067941 */ /* 0x000fea0003800000 */
.L_x_1542:
        /* <DEDUP_REMOVED lines=22> */
.L_x_1545:
[----:B------:R-:W-:Y:S05]  /*105f0*/  BSYNC B6 ;  /* 0x0000000000067941 */ /* 0x000fea0003800000 */
.L_x_1544:
        /* <DEDUP_REMOVED lines=20> */
.L_x_1547:
[----:B------:R-:W-:Y:S05]  /*10740*/  BSYNC B6 ;  /* 0x0000000000067941 */ /* 0x000fea0003800000 */
.L_x_1546:
        /* <DEDUP_REMOVED lines=19> */
.L_x_1549:
[----:B------:R-:W-:Y:S05]  /*10880*/  BSYNC B6 ;  /* 0x0000000000067941 */ /* 0x000fea0003800000 */
.L_x_1548:
[----:B------:R-:W0:Y:S01]  /*10890*/  LDC.64 R2, c[0x0][0x9f8] ;  /* 0x00027e00ff027b82 */ /* 0x000e220000000a00 */
[----:B------:R-:W-:Y:S01]  /*108a0*/  IMAD.MOV.U32 R26, RZ, RZ, R19 ;  /* 0x000000ffff1a7224 */ /* 0x000fe200078e0013 */
[----:B------:R-:W1:Y:S01]  /*108b0*/  S2R R20, SR_TID.X ;  /* 0x0000000000147919 */ /* 0x000e620000002100 */
[----:B------:R-:W2:Y:S05]  /*108c0*/  S2R R21, SR_TID.X ;  /* 0x0000000000157919 */ /* 0x000eaa0000002100 */
[----:B------:R-:W3:Y:S01]  /*108d0*/  LDC R10, c[0x0][0x430] ;  /* 0x00010c00ff0a7b82 */ /* 0x000ee20000000800 */
[----:B0-----:R-:W-:-:S04]  /*108e0*/  ISETP.NE.U32.AND P0, PT, R2, RZ, PT ;  /* 0x000000ff0200720c */ /* 0x001fc80003f05070 */
[----:B------:R-:W-:Y:S01]  /*108f0*/  ISETP.NE.AND.EX P0, PT, R3, RZ, PT, P0 ;  /* 0x000000ff0300720c */ /* 0x000fe20003f05300 */
[----:B------:R-:W-:Y:S01]  /*10900*/  IMAD.U32 R7, RZ, RZ, UR40 ;  /* 0x00000028ff077e24 */ /* 0x000fe2000f8e00ff */
[----:B-1----:R-:W-:Y:S01]  /*10910*/  LOP3.LUT R20, R20, 0x7f, RZ, 0xc0, !PT ;  /* 0x0000007f14147812 */ /* 0x002fe200078ec0ff */
[----:B--2---:R-:W-:-:S03]  /*10920*/  IMAD.SHL.U32 R21, R21, 0x10, RZ ;  /* 0x0000001015157824 */ /* 0x004fc600078e00ff */
[----:B------:R-:W-:-:S07]  /*10930*/  SHF.R.U32.HI R20, RZ, 0x3, R20 ;  /* 0x00000003ff147819 */ /* 0x000fce0000011614 */
[----:B------:R-:W0:Y:S02]  /*10940*/  @P0 LDC.64 R2, c[0x0][0x9f8] ;  /* 0x00027e00ff020b82 */ /* 0x000e240000000a00 */
[----:B0-----:R-:W-:-:S05]  /*10950*/  @P0 IMAD.WIDE R2, R19, 0x4, R2 ;  /* 0x0000000413020825 */ /* 0x001fca00078e0202 */
[----:B------:R0:W2:Y:S01]  /*10960*/  @P0 LDG.E R26, desc[UR54][R2.64] ;  /* 0x00000036021a0981 */ /* 0x0000a2000c1e1900 */
[----:B------:R-:W-:Y:S02]  /*10970*/  LOP3.LUT R21, R20, 0x70, R21, 0xf8, !PT ;  /* 0x0000007014157812 */ /* 0x000fe400078ef815 */
[----:B------:R-:W-:Y:S02]  /*10980*/  LEA R7, R7, 0xffffffc0, 0x6 ;  /* 0xffffffc007077811 */ /* 0x000fe400078e30ff */
[----:B---3--:R-:W-:Y:S02]  /*10990*/  ISETP.NE.AND P1, PT, R10, 0x1, PT ;  /* 0x000000010a00780c */ /* 0x008fe40003f25270 */
[----:B------:R-:W-:Y:S01]  /*109a0*/  LOP3.LUT R32, R32, 0xffffffef, RZ, 0xc0, !PT ;  /* 0xffffffef20207812 */ /* 0x000fe200078ec0ff */
[----:B------:R-:W-:-:S05]  /*109b0*/  IMAD.IADD R6, R21, 0x1, R7 ;  /* 0x0000000115067824 */ /* 0x000fca00078e0207 */
[C---:B------:R-:W-:Y:S01]  /*109c0*/  ISETP.GE.AND P0, PT, R6.reuse, UR39, PT ;  /* 0x0000002706007c0c */ /* 0x040fe2000bf06270 */
[----:B------:R-:W-:-:S03]  /*109d0*/  VIADD R6, R6, UR36 ;  /* 0x0000002406067c36 */ /* 0x000fc60008000000 */
[----:B------:R-:W-:Y:S01]  /*109e0*/  ISETP.GT.U32.OR P0, PT, R21, 0x3f, P0 ;  /* 0x0000003f1500780c */ /* 0x000fe20000704470 */
[----:B------:R-:W1:Y:S01]  /*109f0*/  @P1 LDC R5, c[0x0][0x434] ;  /* 0x00010d00ff051b82 */ /* 0x000e620000000800 */
[----:B------:R-:W-:Y:S01]  /*10a00*/  IMAD.MOV.U32 R0, RZ, RZ, R6 ;  /* 0x000000ffff007224 */ /* 0x000fe200078e0006 */
[----:B------:R-:W-:-:S06]  /*10a10*/  @P1 LOP3.LUT R32, R32, 0x10, RZ, 0xfc, !PT ;  /* 0x0000001020201812 */ /* 0x000fcc00078efcff */
[----:B------:R-:W3:Y:S08]  /*10a20*/  @P1 LDC R9, c[0x0][0x438] ;  /* 0x00010e00ff091b82 */ /* 0x000ef00000000800 */
[----:B0-----:R-:W0:Y:S01]  /*10a30*/  @!P0 LDC.64 R2, c[0x0][0x428] ;  /* 0x00010a00ff028b82 */ /* 0x001e220000000a00 */
[----:B-1----:R-:W-:-:S05]  /*10a40*/  @P1 IMAD.HI.U32 R4, R6, R5, RZ ;  /* 0x0000000506041227 */ /* 0x002fca00078e00ff */
[----:B---3--:R-:W-:-:S04]  /*10a50*/  @P1 SHF.R.U32.HI R0, RZ, R9, R4 ;  /* 0x00000009ff001219 */ /* 0x008fc80000011604 */
[--C-:B------:R-:W-:Y:S01]  /*10a60*/  @!P0 SHF.R.S32.HI R5, RZ, 0x1f, R0.reuse ;  /* 0x0000001fff058819 */ /* 0x100fe20000011400 */
[--C-:B------:R-:W-:Y:S02]  /*10a70*/  @!P0 IMAD.MOV.U32 R4, RZ, RZ, R0.reuse ;  /* 0x000000ffff048224 */ /* 0x100fe400078e0000 */
[----:B------:R-:W-:Y:S02]  /*10a80*/  IMAD.MOV R9, RZ, RZ, -R0 ;  /* 0x000000ffff097224 */ /* 0x000fe400078e0a00 */
[----:B------:R-:W1:Y:S01]  /*10a90*/  LDC R0, c[0x0][0x2f4] ;  /* 0x0000bd00ff007b82 */ /* 0x000e620000000800 */
[----:B------:R-:W-:Y:S02]  /*10aa0*/  ISETP.GT.U32.AND P3, PT, R21, 0x3f, PT ;  /* 0x0000003f1500780c */ /* 0x000fe40003f64070 */
[----:B------:R-:W-:Y:S02]  /*10ab0*/  LOP3.LUT R32, R32, 0xfffffffb, RZ, 0xc0, !PT ;  /* 0xfffffffb20207812 */ /* 0x000fe400078ec0ff */
[----:B------:R-:W-:-:S09]  /*10ac0*/  LOP3.LUT R20, R30, 0x80, RZ, 0xfc, !PT ;  /* 0x000000801e147812 */ /* 0x000fd200078efcff */
[----:B------:R-:W-:-:S04]  /*10ad0*/  @P3 LOP3.LUT R32, R32, 0x4, RZ, 0xfc, !PT ;  /* 0x0000000420203812 */ /* 0x000fc800078efcff */
[----:B------:R-:W-:-:S04]  /*10ae0*/  LOP3.LUT R32, R32, 0xfffffff7, RZ, 0xc0, !PT ;  /* 0xfffffff720207812 */ /* 0x000fc800078ec0ff */
[----:B------:R-:W-:Y:S01]  /*10af0*/  LOP3.LUT R32, R32, 0xfffffffd, RZ, 0xc0, !PT ;  /* 0xfffffffd20207812 */ /* 0x000fe200078ec0ff */
[----:B------:R-:W-:Y:S01]  /*10b00*/  UMOV UR4, 0xffffffff ;  /* 0xffffffff00047882 */ /* 0x000fe20000000000 */
[----:B------:R-:W-:Y:S01]  /*10b10*/  IMAD R6, R10, R9, R6 ;  /* 0x000000090a067224 */ /* 0x000fe200078e0206 */
[----:B--2---:R-:W-:Y:S01]  /*10b20*/  SHF.R.S32.HI R33, RZ, 0x1f, R26 ;  /* 0x0000001fff217819 */ /* 0x004fe2000001141a */
[----:B0-----:R-:W-:-:S04]  /*10b30*/  @!P0 IMAD.WIDE.U32 R4, R26, R2, R4 ;  /* 0x000000021a048225 */ /* 0x001fc800078e0004 */
[----:B------:R-:W-:-:S04]  /*10b40*/  @!P0 IMAD R8, R33, R2, RZ ;  /* 0x0000000221088224 */ /* 0x000fc800078e02ff */
[----:B------:R-:W-:Y:S02]  /*10b50*/  @!P0 IMAD R8, R26, R3, R8 ;  /* 0x000000031a088224 */ /* 0x000fe400078e0208 */
[----:B------:R-:W0:Y:S02]  /*10b60*/  @!P0 LDC.64 R2, c[0x0][0x418] ;  /* 0x00010600ff028b82 */ /* 0x000e240000000a00 */
[----:B------:R-:W-:Y:S02]  /*10b70*/  @!P0 IMAD.IADD R8, R5, 0x1, R8 ;  /* 0x0000000105088824 */ /* 0x000fe400078e0208 */
[----:B------:R-:W-:Y:S01]  /*10b80*/  IMAD.MOV.U32 R5, RZ, RZ, RZ ;  /* 0x000000ffff057224 */ /* 0x000fe200078e00ff */
[----:B0-----:R-:W-:-:S04]  /*10b90*/  @!P0 LEA R2, P1, R4, R2, 0x2 ;  /* 0x0000000204028211 */ /* 0x001fc800078210ff */
[----:B------:R-:W-:Y:S02]  /*10ba0*/  @!P0 LEA.HI.X R3, R4, R3, R8, 0x2, P1 ;  /* 0x0000000304038211 */ /* 0x000fe400008f1408 */
[----:B-1----:R-:W-:-:S03]  /*10bb0*/  ISETP.GE.AND P1, PT, R30, R0, PT ;  /* 0x000000001e00720c */ /* 0x002fc60003f26270 */
[----:B------:R0:W5:Y:S01]  /*10bc0*/  @!P0 LDG.E R5, desc[UR54][R2.64] ;  /* 0x0000003602058981 */ /* 0x000162000c1e1900 */
[----:B------:R-:W-:Y:S01]  /*10bd0*/  ISETP.GE.AND P0, PT, R20, R0, PT ;  /* 0x000000001400720c */ /* 0x000fe20003f06270 */
[----:B0-----:R-:W-:-:S08]  /*10be0*/  IMAD.U32 R2, RZ, RZ, UR43 ;  /* 0x0000002bff027e24 */ /* 0x001fd0000f8e00ff */
[----:B------:R-:W-:Y:S02]  /*10bf0*/  @P1 LOP3.LUT R32, R32, 0x2, RZ, 0xfc, !PT ;  /* 0x0000000220201812 */ /* 0x000fe400078efcff */
[----:B------:R-:W-:-:S13]  /*10c00*/  ISETP.NE.AND P2, PT, R2, 0x3, PT ;  /* 0x000000030200780c */ /* 0x000fda0003f45270 */
[----:B------:R-:W-:-:S04]  /*10c10*/  @P2 LOP3.LUT R32, R32, 0x8, RZ, 0xfc, !PT ;  /* 0x0000000820202812 */ /* 0x000fc800078efcff */
[----:B------:R-:W-:-:S04]  /*10c20*/  LOP3.LUT R32, R32, 0xfffffffe, RZ, 0xc0, !PT ;  /* 0xfffffffe20207812 */ /* 0x000fc800078ec0ff */
[----:B------:R-:W-:Y:S01]  /*10c30*/  @P0 LOP3.LUT R32, R32, 0x1, RZ, 0xfc, !PT ;  /* 0x0000000120200812 */ /* 0x000fe200078efcff */
[----:B------:R-:W-:Y:S06]  /*10c40*/  BRA.DIV UR4, `(.L_x_1550) ;  /* 0x0000004604207947 */ /* 0x000fec000b800000 */
.L_x_1630:
[----:B------:R-:W-:Y:S01]  /*10c50*/  SHF.R.S32.HI R29, RZ, 0x1f, R18 ;  /* 0x0000001fff1d7819 */ /* 0x000fe20000011412 */
[----:B------:R-:W-:Y:S06]  /*10c60*/  @!P2 BRA `(.L_x_1551) ;  /* 0x000000000004a947 */ /* 0x000fec0003800000 */
[----:B------:R-:W-:Y:S01]  /*10c70*/  BPT.TRAP 0x1 ;  /* 0x000000040000795c */ /* 0x000fe20000300000 */
.L_x_1551:
[----:B------:R-:W-:Y:S01]  /*10c80*/  IMAD R0, R23, 0x8, R22 ;  /* 0x0000000817007824 */ /* 0x000fe200078e0216 */
[----:B------:R-:W-:Y:S01]  /*10c90*/  SHF.L.U32 R21, R25, 0x1f, RZ ;  /* 0x0000001f19157819 */ /* 0x000fe200000006ff */
[----:B------:R-:W-:Y:S01]  /*10ca0*/  BSSY B0, `(.L_x_1552) ;  /* 0x0000004000007945 */ /* 0x000fe20003800000 */
[----:B------:R-:W-:Y:S02]  /*10cb0*/  SHF.R.S32.HI R10, RZ, 0x1f, R6 ;  /* 0x0000001fff0a7819 */ /* 0x000fe40000011406 */
[----:B------:R-:W0:Y:S02]  /*10cc0*/  SYNCS.PHASECHK.TRANS64.TRYWAIT P0, [R0+URZ+0x28480], R21 ;  /* 0x02848015000075a7 */ /* 0x000e24000800017f */
[----:B0-----:R-:W-:Y:S05]  /*10cd0*/  @!P0 BRA `(.L_x_1553) ;  /* 0x0000004400288947 */ /* 0x001fea0003800000 */
.L_x_1631:
[----:B------:R-:W-:Y:S05]  /*10ce0*/  BSYNC B0 ;  /* 0x0000000000007941 */ /* 0x000fea0003800000 */
.L_x_1552:
[----:B------:R-:W1:Y:S01]  /*10cf0*/  S2R R8, SR_TID.X ;  /* 0x0000000000087919 */ /* 0x000e620000002100 */
        /* <DEDUP_REMOVED lines=20> */
[----:B------:R-:W-:Y:S02]  /*10e40*/  IADD3 R8, P0, R2, UR6, RZ ;  /* 0x0000000602087c10 */ /* 0x000fe4000ff1e0ff */
[----:B------:R-:W-:Y:S02]  /*10e50*/  IADD3 R7, -R11, UR39, -R7 ;  /* 0x000000270b077c10 */ /* 0x000fe4000fffe907 */
[----:B------:R-:W-:Y:S02]  /*10e60*/  IADD3.X R9, R3, UR7, R9, P0, !PT ;  /* 0x0000000703097c10 */ /* 0x000fe400087fe409 */
[----:B------:R-:W-:Y:S01]  /*10e70*/  ISETP.GE.AND P4, PT, R7, 0x1, PT ;  /* 0x000000010700780c */ /* 0x000fe20003f86270 */
[----:B------:R-:W-:-:S12]  /*10e80*/  BRA.DIV UR4, `(.L_x_1554) ;  /* 0x0000004204d07947 */ /* 0x000fd8000b800000 */
[----:B------:R-:W1:Y:S01]  /*10e90*/  LDC R12, c[0x0][0x2f4] ;  /* 0x0000bd00ff0c7b82 */ /* 0x000e620000000800 */
[----:B------:R-:W2:Y:S01]  /*10ea0*/  SHFL.IDX PT, R2, R8, RZ, 0x181f ;  /* 0x00181fff08027589 */ /* 0x000ea200000e0000 */
[----:B------:R-:W-:Y:S01]  /*10eb0*/  LOP3.LUT R11, R30, 0x80, RZ, 0xfc, !PT ;  /* 0x000000801e0b7812 */ /* 0x000fe200078efcff */
[----:B------:R-:W-:Y:S01]  /*10ec0*/  IMAD.IADD R4, R22, 0x1, R4 ;  /* 0x0000000116047824 */ /* 0x000fe200078e0204 */
[C---:B------:R-:W-:Y:S01]  /*10ed0*/  ISETP.GE.AND P3, PT, R7.reuse, 0x11, PT ;  /* 0x000000110700780c */ /* 0x040fe20003f66270 */
[----:B------:R-:W3:Y:S01]  /*10ee0*/  SHFL.IDX PT, R3, R9, RZ, 0x181f ;  /* 0x00181fff09037589 */ /* 0x000ee200000e0000 */
[----:B------:R-:W-:Y:S02]  /*10ef0*/  ISETP.GE.AND P5, PT, R7, 0x31, PT ;  /* 0x000000310700780c */ /* 0x000fe40003fa6270 */
[C---:B-1----:R-:W-:Y:S02]  /*10f00*/  ISETP.GE.AND P2, PT, R30.reuse, R12, PT ;  /* 0x0000000c1e00720c */ /* 0x042fe40003f46270 */
[----:B--2---:R-:W-:-:S02]  /*10f10*/  IADD3 R2, P0, R30, R2, RZ ;  /* 0x000000021e027210 */ /* 0x004fc40007f1e0ff */
[----:B------:R-:W-:-:S03]  /*10f20*/  ISETP.LT.OR P1, PT, R7, 0x1, P2 ;  /* 0x000000010700780c */ /* 0x000fc60001721670 */
[----:B---3--:R-:W-:Y:S01]  /*10f30*/  IMAD.X R3, RZ, RZ, R3, P0 ;  /* 0x000000ffff037224 */ /* 0x008fe200000e0603 */
[----:B------:R-:W-:-:S09]  /*10f40*/  ISETP.GE.AND P0, PT, R11, R12, PT ;  /* 0x0000000c0b00720c */ /* 0x000fd20003f06270 */
[----:B------:R-:W-:Y:S01]  /*10f50*/  @!PT LDS RZ, [RZ] ;  /* 0x00000000fffff984 */ /* 0x000fe20000000800 */
        /* <DEDUP_REMOVED lines=17> */
[----:B------:R-:W-:Y:S01]  /*11070*/  LDGSTS.E.BYPASS.LTC128B.128 [R4+0x11000], desc[UR54][R2.64], !P1 ;  /* 0x1100000002047fae */ /* 0x000fe2000c901d76 */
[----:B------:R-:W-:-:S13]  /*11080*/  ISETP.LT.OR P1, PT, R7, 0x21, P0 ;  /* 0x000000210700780c */ /* 0x000fda0000721670 */
[----:B------:R1:W-:Y:S01]  /*11090*/  LDGSTS.E.BYPASS.LTC128B.128 [R4+0x13000], desc[UR54][R2.64+0x80], !P1 ;  /* 0x1300008002047fae */ /* 0x0003e2000c901d76 */
[----:B------:R-:W-:-:S03]  /*110a0*/  ISETP.GE.AND P1, PT, R7, 0x21, PT ;  /* 0x000000210700780c */ /* 0x000fc60003f26270 */
[----:B-1-3--:R1:W2:Y:S10]  /*110b0*/  SHFL.IDX PT, R2, R8, 0x3, 0x181f ;  /* 0x00781f0008027f89 */ /* 0x00a2b400000e0000 */
.L_x_1641:
[C---:B------:R-:W-:Y:S02]  /*110c0*/  ISETP.LT.OR P2, PT, R7.reuse, 0x31, P2 ;  /* 0x000000310700780c */ /* 0x040fe40001741670 */
[----:B------:R-:W-:Y:S02]  /*110d0*/  ISETP.LT.OR P0, PT, R7, 0x31, P0 ;  /* 0x000000310700780c */ /* 0x000fe40000701670 */
[----:B--2---:R-:W-:-:S05]  /*110e0*/  IADD3 R2, P6, R30, R2, RZ ;  /* 0x000000021e027210 */ /* 0x004fca0007fde0ff */
        /* <DEDUP_REMOVED lines=8> */
.L_x_1555:
        /* <DEDUP_REMOVED lines=11> */
.L_x_1556:
[----:B------:R2:W-:Y:S01]  /*11220*/  SYNCS.ARRIVE.TRANS64.A1T0 RZ, [R0+URZ+0x28470], RZ ;  /* 0x028470ff00ff79a7 */ /* 0x0005e2000810003f */
[----:B------:R-:W-:Y:S05]  /*11230*/  @!P6 BRA `(.L_x_1557) ;  /* 0x000000000004e947 */ /* 0x000fea0003800000 */
[----:B------:R-:W-:Y:S01]  /*11240*/  BPT.TRAP 0x1 ;  /* 0x000000040000795c */ /* 0x000fe20000300000 */
.L_x_1557:
[----:B------:R-:W3:Y:S01]  /*11250*/  SYNCS.PHASECHK.TRANS64.TRYWAIT P0, [R0+URZ+0x28440], R21 ;  /* 0x02844015000075a7 */ /* 0x000ee2000800017f */
[----:B------:R-:W-:Y:S04]  /*11260*/  BSSY B0, `(.L_x_1558) ;  /* 0x0000002000007945 */ /* 0x000fe80003800000 */
[----:B---3--:R-:W-:Y:S05]  /*11270*/  @!P0 BRA `(.L_x_1559) ;  /* 0x0000004400408947 */ /* 0x008fea0003800000 */
.L_x_1642:
[----:B------:R-:W-:Y:S05]  /*11280*/  BSYNC B0 ;  /* 0x0000000000007941 */ /* 0x000fea0003800000 */
.L_x_1558:
        /* <DEDUP_REMOVED lines=17> */
[----:B-1----:R-:W-:Y:S02]  /*113a0*/  ISETP.GE.AND P2, PT, R9, R8, PT ;  /* 0x000000080900720c */ /* 0x002fe40003f46270 */
[----:B------:R-:W-:Y:S01]  /*113b0*/  IMAD R7, R18, UR5, R5 ;  /* 0x0000000512077c24 */ /* 0x000fe2000f8e0205 */
[----:B------:R-:W-:-:S04]  /*113c0*/  IADD3 R5, P0, R2, UR6, RZ ;  /* 0x0000000602057c10 */ /* 0x000fc8000ff1e0ff */
[----:B------:R-:W-:Y:S01]  /*113d0*/  IADD3.X R6, R3, UR7, R7, P0, !PT ;  /* 0x0000000703067c10 */ /* 0x000fe200087fe407 */
[----:B------:R-:W-:Y:S08]  /*113e0*/  BRA.DIV UR4, `(.L_x_1560) ;  /* 0x0000004204f87947 */ /* 0x000ff0000b800000 */
[----:B------:R-:W1:Y:S01]  /*113f0*/  SHFL.IDX PT, R14, R5, RZ, 0x181f ;  /* 0x00181fff050e7589 */ /* 0x000e6200000e0000 */
[----:B------:R-:W-:-:S03]  /*11400*/  ISETP.GE.AND P6, PT, R30, R8, PT ;  /* 0x000000081e00720c */ /* 0x000fc60003fc6270 */
[----:B------:R-:W4:Y:S01]  /*11410*/  SHFL.IDX PT, R2, R6, RZ, 0x181f ;  /* 0x00181fff06027589 */ /* 0x000f2200000e0000 */
[----:B-1----:R-:W-:-:S05]  /*11420*/  @P4 IADD3 R14, P0, R30, R14, RZ ;  /* 0x0000000e1e0e4210 */ /* 0x002fca0007f1e0ff */
[----:B----4-:R-:W-:Y:S02]  /*11430*/  @P4 IMAD.X R3, RZ, RZ, R2, P0 ;  /* 0x000000ffff034224 */ /* 0x010fe400000e0602 */
[----:B------:R-:W-:Y:S02]  /*11440*/  @P4 IMAD.MOV.U32 R2, RZ, RZ, R14 ;  /* 0x000000ffff024224 */ /* 0x000fe400078e000e */
[----:B------:R-:W1:Y:S04]  /*11450*/  SHFL.IDX PT, R14, R5, 0x1, 0x181f ;  /* 0x00381f00050e7f89 */ /* 0x000e6800000e0000 */
[----:B------:R-:W-:Y:S04]  /*11460*/  @P4 LDGSTS.E.BYPASS.LTC128B.128 [R4+0x20000], desc[UR54][R2.64], !P6 ;  /* 0x2000000002044fae */ /* 0x000fe8000f101d76 */
[----:B------:R4:W-:Y:S04]  /*11470*/  @P4 LDGSTS.E.BYPASS.LTC128B.128 [R4+0x22000], desc[UR54][R2.64+0x80], !P2 ;  /* 0x2200008002044fae */ /* 0x0009e8000d101d76 */
[----:B----4-:R-:W4:Y:S01]  /*11480*/  SHFL.IDX PT, R2, R6, 0x1, 0x181f ;  /* 0x00381f0006027f89 */ /* 0x010f2200000e0000 */
[----:B-1----:R-:W-:-:S05]  /*11490*/  @P3 IADD3 R14, P0, R30, R14, RZ ;  /* 0x0000000e1e0e3210 */ /* 0x002fca0007f1e0ff */
[----:B----4-:R-:W-:Y:S02]  /*114a0*/  @P3 IMAD.X R7, RZ, RZ, R2, P0 ;  /* 0x000000ffff073224 */ /* 0x010fe400000e0602 */
[----:B------:R-:W-:Y:S02]  /*114b0*/  @P3 IMAD.MOV.U32 R2, RZ, RZ, R14 ;  /* 0x000000ffff023224 */ /* 0x000fe400078e000e */
[----:B------:R-:W-:Y:S01]  /*114c0*/  @P3 IMAD.MOV.U32 R3, RZ, RZ, R7 ;  /* 0x000000ffff033224 */ /* 0x000fe200078e0007 */
[----:B------:R-:W1:Y:S04]  /*114d0*/  SHFL.IDX PT, R14, R5, 0x2, 0x181f ;  /* 0x00581f00050e7f89 */ /* 0x000e6800000e0000 */
[----:B------:R-:W-:Y:S04]  /*114e0*/  @P3 LDGSTS.E.BYPASS.LTC128B.128 [R4+0x20800], desc[UR54][R2.64], !P6 ;  /* 0x2080000002043fae */ /* 0x000fe8000f101d76 */
[----:B------:R4:W-:Y:S04]  /*114f0*/  @P3 LDGSTS.E.BYPASS.LTC128B.128 [R4+0x22800], desc[UR54][R2.64+0x80], !P2 ;  /* 0x2280008002043fae */ /* 0x0009e8000d101d76 */
[----:B----4-:R-:W4:Y:S01]  /*11500*/  SHFL.IDX PT, R2, R6, 0x2, 0x181f ;  /* 0x00581f0006027f89 */ /* 0x010f2200000e0000 */
[----:B-1----:R-:W-:-:S03]  /*11510*/  @P1 IADD3 R14, P0, R30, R14, RZ ;  /* 0x0000000e1e0e1210 */ /* 0x002fc60007f1e0ff */
[----:B------:R-:W1:Y:S02]  /*11520*/  SHFL.IDX PT, R6, R6, 0x3, 0x181f ;  /* 0x00781f0006067f89 */ /* 0x000e6400000e0000 */
[----:B----4-:R-:W-:Y:S02]  /*11530*/  @P1 IMAD.X R7, RZ, RZ, R2, P0 ;  /* 0x000000ffff071224 */ /* 0x010fe400000e0602 */
[----:B------:R-:W-:Y:S02]  /*11540*/  @P1 IMAD.MOV.U32 R2, RZ, RZ, R14 ;  /* 0x000000ffff021224 */ /* 0x000fe400078e000e */
[----:B------:R-:W-:Y:S01]  /*11550*/  @P1 IMAD.MOV.U32 R3, RZ, RZ, R7 ;  /* 0x000000ffff031224 */ /* 0x000fe200078e0007 */
[----:B------:R4:W0:Y:S04]  /*11560*/  SHFL.IDX PT, R14, R5, 0x3, 0x181f ;  /* 0x00781f00050e7f89 */ /* 0x00082800000e0000 */
[----:B------:R4:W-:Y:S04]  /*11570*/  @P1 LDGSTS.E.BYPASS.LTC128B.128 [R4+0x21000], desc[UR54][R2.64], !P6 ;  /* 0x2100000002041fae */ /* 0x0009e8000f101d76 */
[----:B-1----:R4:W-:Y:S02]  /*11580*/  @P1 LDGSTS.E.BYPASS.LTC128B.128 [R4+0x23000], desc[UR54][R2.64+0x80], !P2 ;  /* 0x2300008002041fae */ /* 0x0029e4000d101d76 */
.L_x_1652:
[C---:B------:R-:W-:Y:S02]  /*11590*/  ISETP.GE.AND P1, PT, R30.reuse, R8, PT ;  /* 0x000000081e00720c */ /* 0x040fe40003f26270 */
[----:B0---4-:R-:W-:-:S05]  /*115a0*/  @P5 IADD3 R2, P0, R30, R14, RZ ;  /* 0x0000000e1e025210 */ /* 0x011fca0007f1e0ff */
[----:B------:R-:W-:Y:S01]  /*115b0*/  @P5 IMAD.X R3, RZ, RZ, R6, P0 ;  /* 0x000000ffff035224 */ /* 0x000fe200000e0606 */
[----:B------:R-:W-:-:S05]  /*115c0*/  PLOP3.LUT P0, PT, PT, PT, PT, 0x80, 0x0 ;  /* 0x000000000000781c */ /* 0x000fca0003f0f070 */
[----:B------:R-:W-:Y:S01]  /*115d0*/  @!PT LDS RZ, [RZ] ;  /* 0x00000000fffff984 */ /* 0x000fe20000000800 */
[----:B------:R-:W-:Y:S01]  /*115e0*/  @!PT LDS RZ, [RZ] ;  /* 0x00000000fffff984 */ /* 0x000fe20000000800 */
[----:B------:R-:W-:Y:S01]  /*115f0*/  @!PT LDS RZ, [RZ] ;  /* 0x00000000fffff984 */ /* 0x000fe20000000800 */
[----:B------:R0:W-:Y:S04]  /*11600*/  @P5 LDGSTS.E.BYPASS.LTC128B.128 [R4+0x21800], desc[UR54][R2.64], !P1 ;  /* 0x2180000002045fae */ /* 0x0001e8000c901d76 */
[----:B------:R0:W-:Y:S01]  /*11610*/  @P5 LDGSTS.E.BYPASS.LTC128B.128 [R4+0x23800], desc[UR54][R2.64+0x80], !P2 ;  /* 0x2380008002045fae */ /* 0x0001e2000d101d76 */
[----:B------:R-:W-:-:S03]  /*11620*/  NOP ;  /* 0x0000000000007918 */ /* 0x000fc60000000000 */
.L_x_1561:
        /* <DEDUP_REMOVED lines=11> */
.L_x_1562:
[----:B------:R0:W-:Y:S02]  /*116e0*/  SYNCS.ARRIVE.TRANS64.A1T0 RZ, [R0+URZ+0x28430], RZ ;  /* 0x028430ff00ff79a7 */ /* 0x0001e4000810003f */
[----:B------:R-:W-:Y:S05]  /*116f0*/  WARPSYNC.ALL ;  /* 0x0000000000007948 */ /* 0x000fea0003800000 */
[----:B------:R-:W-:Y:S01]  /*11700*/  ULDC.64 UR4, c[0x0][0x298] ;  /* 0x0000a60000047ab9 */ /* 0x000fe20000000a00 */
[----:B------:R-:W-:Y:S01]  /*11710*/  VIADD R2, R22, 0x18000 ;  /* 0x0001800016027836 */ /* 0x000fe20000000000 */
[----:B0-23--:R-:W-:Y:S01]  /*11720*/  SHF.R.S32.HI R0, RZ, 0x1f, R17 ;  /* 0x0000001fff007819 */ /* 0x00dfe20000011411 */
[----:B------:R-:W-:Y:S01]  /*11730*/  IMAD.WIDE.U32 R4, R17, UR4, RZ ;  /* 0x0000000411047c25 */ /* 0x000fe2000f8e00ff */
[----:B------:R-:W-:Y:S01]  /*11740*/  BSSY B6, `(.L_x_1563) ;  /* 0x0000018000067945 */ /* 0x000fe20003800000 */
[----:B------:R-:W-:Y:S01]  /*11750*/  BAR.SYNC.DEFER_BLOCKING 0x8, 0x180 ;  /* 0x0206000000007b1d */ /* 0x000fe20000010000 */
[----:B------:R-:W-:Y:S01]  /*11760*/  LOP3.LUT P0, RZ, R2, 0x3ff, RZ, 0xc0, !PT ;  /* 0x000003ff02ff7812 */ /* 0x000fe2000780c0ff */
[----:B------:R-:W-:-:S04]  /*11770*/  IMAD R0, R0, UR4, RZ ;  /* 0x0000000400007c24 */ /* 0x000fc8000f8e02ff */
[----:B------:R-:W-:Y:S01]  /*11780*/  IMAD R0, R17, UR5, R0 ;  /* 0x0000000511007c24 */ /* 0x000fe2000f8e0200 */
[----:B------:R0:W-:Y:S03]  /*11790*/  STL.64 [R1+0x8], R4 ;  /* 0x0000080401007387 */ /* 0x0001e60000100a00 */
[----:B------:R-:W-:-:S04]  /*117a0*/  IMAD.IADD R17, R5, 0x1, R0 ;  /* 0x0000000105117824 */ /* 0x000fc800078e0200 */
[----:B------:R-:W-:Y:S05]  /*117b0*/  @!P0 BRA `(.L_x_1564) ;  /* 0x0000000000408947 */ /* 0x000fea0003800000 */
[----:B------:R-:W-:Y:S01]  /*117c0*/  MOV R2, 0x0 ;  /* 0x0000000000027802 */ /* 0x000fe20000000f00 */
[----:B------:R-:W-:Y:S01]  /*117d0*/  ULDC.64 UR6, c[0x4][0x1b0] ;  /* 0x01006c0000067ab9 */ /* 0x000fe20000000a00 */
[----:B------:R-:W-:Y:S01]  /*117e0*/  ULDC.64 UR8, c[0x4][0x1b8] ;  /* 0x01006e0000087ab9 */ /* 0x000fe20000000a00 */
[----:B------:R-:W-:Y:S01]  /*117f0*/  ULDC.64 UR4, c[0x4][0x120] ;  /* 0x0100480000047ab9 */ /* 0x000fe20000000a00 */
[----:B0-----:R-:W-:Y:S02]  /*11800*/  IMAD.U32 R4, RZ, RZ, UR6 ;  /* 0x00000006ff047e24 */ /* 0x001fe4000f8e00ff */
        /* <DEDUP_REMOVED lines=11> */
.L_x_1564:
[----:B------:R-:W-:Y:S05]  /*118c0*/  BSYNC B6 ;  /* 0x0000000000067941 */ /* 0x000fea0003800000 */
.L_x_1563:
[----:B------:R-:W2:Y:S01]  /*118d0*/  LDL.LU.64 R2, [R1+0x8] ;  /* 0x0000080001027983 */ /* 0x000ea20000300a00 */
[----:B------:R-:W-:Y:S01]  /*118e0*/  UISETP.NE.AND UP0, UPT, UR46, URZ, UPT ;  /* 0x0000003f2e00728c */ /* 0x000fe2000bf05270 */
[----:B------:R-:W-:Y:S01]  /*118f0*/  LOP3.LUT P6, RZ, R32, 0x20, RZ, 0xc0, !PT ;  /* 0x0000002020ff7812 */ /* 0x000fe200078cc0ff */
[----:B------:R-:W-:Y:S01]  /*11900*/  ULDC.64 UR4, c[0x0][0x2d8] ;  /* 0x0000b60000047ab9 */ /* 0x000fe20000000a00 */
[----:B------:R1:W5:Y:S01]  /*11910*/  LDL R10, [R1] ;  /* 0x00000000010a7983 */ /* 0x0003620000100800 */
[----:B0-----:R-:W-:Y:S01]  /*11920*/  IMAD R5, R29, UR4, RZ ;  /* 0x000000041d057c24 */ /* 0x001fe2000f8e02ff */
[----:B------:R-:W-:Y:S01]  /*11930*/  SHF.R.S32.HI R4, RZ, 0x1f, R19 ;  /* 0x0000001fff047819 */ /* 0x000fe20000011413 */
[----:B------:R-:W0:Y:S01]  /*11940*/  S2R R20, SR_TID.X ;  /* 0x0000000000147919 */ /* 0x000e220000002100 */
[----:B------:R-:W-:Y:S01]  /*11950*/  PLOP3.LUT P0, PT, PT, PT, UP0, 0x80, 0x0 ;  /* 0x000000000000781c */ /* 0x000fe20003f0f008 */
[----:B------:R-:W-:Y:S01]  /*11960*/  IMAD R5, R18, UR5, R5 ;  /* 0x0000000512057c24 */ /* 0x000fe2000f8e0205 */
[----:B------:R-:W-:-:S02]  /*11970*/  SEL R4, R4, RZ, !P6 ;  /* 0x000000ff04047207 */ /* 0x000fc40007000000 */
[----:B------:R-:W-:Y:S01]  /*11980*/  @UP0 ULDC UR6, c[0x0][0x450] ;  /* 0x0001140000060ab9 */ /* 0x000fe20000000800 */
[----:B------:R-:W-:Y:S02]  /*11990*/  SEL R6, R19, RZ, !P6 ;  /* 0x000000ff13067207 */ /* 0x000fe40007000000 */
[C---:B0-----:R-:W-:Y:S01]  /*119a0*/  LOP3.LUT R21, R20.reuse, 0x7f, RZ, 0xc0, !PT ;  /* 0x0000007f14157812 */ /* 0x041fe200078ec0ff */
[----:B------:R-:W-:-:S03]  /*119b0*/  IMAD.SHL.U32 R20, R20, 0x10, RZ ;  /* 0x0000001014147824 */ /* 0x000fc600078e00ff */
[----:B------:R-:W-:-:S04]  /*119c0*/  SHF.R.U32.HI R21, RZ, 0x3, R21 ;  /* 0x00000003ff157819 */ /* 0x000fc80000011615 */
[----:B------:R-:W-:-:S05]  /*119d0*/  LOP3.LUT R20, R21, 0x70, R20, 0xf8, !PT ;  /* 0x0000007015147812 */ /* 0x000fca00078ef814 */
[----:B------:R-:W-:Y:S02]  /*119e0*/  VIADD R0, R20, UR38 ;  /* 0x0000002614007c36 */ /* 0x000fe40008000000 */
[----:B------:R-:W0:Y:S01]  /*119f0*/  S2R R20, SR_TID.X ;  /* 0x0000000000147919 */ /* 0x000e220000002100 */
[----:B------:R-:W-:Y:S02]  /*11a00*/  LOP3.LUT R8, R30, 0x80, RZ, 0xfc, !PT ;  /* 0x000000801e087812 */ /* 0x000fe400078efcff */
[----:B0-----:R-:W-:Y:S01]  /*11a10*/  LOP3.LUT R20, R20, 0x7f, RZ, 0xc0, !PT ;  /* 0x0000007f14147812 */ /* 0x001fe200078ec0ff */
[----:B--2---:R-:W-:Y:S02]  /*11a20*/  IMAD.MOV.U32 R3, RZ, RZ, R17 ;  /* 0x000000ffff037224 */ /* 0x004fe400078e0011 */
[----:B------:R-:W-:Y:S01]  /*11a30*/  IMAD.WIDE.U32 R2, R18, UR4, R2 ;  /* 0x0000000412027c25 */ /* 0x000fe2000f8e0002 */
[----:B------:R-:W-:-:S03]  /*11a40*/  @UP0 ULDC UR4, c[0x0][0x44c] ;  /* 0x0001130000040ab9 */ /* 0x000fc60000000800 */
[----:B------:R-:W-:Y:S01]  /*11a50*/  @P0 IMAD.HI.U32 R7, R0, UR4, RZ ;  /* 0x0000000400070c27 */ /* 0x000fe2000f8e00ff */
[----:B------:R-:W-:Y:S01]  /*11a60*/  PLOP3.LUT P0, PT, PT, PT, UP0, 0x80, 0x0 ;  /* 0x000000000000781c */ /* 0x000fe20003f0f008 */
[----:B------:R-:W-:Y:S02]  /*11a70*/  ULDC.64 UR4, c[0x0][0x2e0] ;  /* 0x0000b80000047ab9 */ /* 0x000fe40000000a00 */
[----:B------:R-:W-:Y:S02]  /*11a80*/  IMAD.IADD R3, R3, 0x1, R5 ;  /* 0x0000000103037824 */ /* 0x000fe400078e0205 */
[----:B------:R-:W0:Y:S01]  /*11a90*/  LDC R5, c[0x0][0x448] ;  /* 0x00011200ff057b82 */ /* 0x000e220000000800 */
[----:B------:R-:W-:Y:S02]  /*11aa0*/  IMAD R9, R4, UR4, RZ ;  /* 0x0000000404097c24 */ /* 0x000fe4000f8e02ff */
[----:B------:R-:W-:Y:S02]  /*11ab0*/  IMAD.MOV.U32 R4, RZ, RZ, R0 ;  /* 0x000000ffff047224 */ /* 0x000fe400078e0000 */
[----:B------:R-:W-:-:S03]  /*11ac0*/  IMAD.WIDE.U32 R2, R6, UR4, R2 ;  /* 0x0000000406027c25 */ /* 0x000fc6000f8e0002 */
[----:B------:R-:W-:Y:S01]  /*11ad0*/  @P0 SHF.R.U32.HI R4, RZ, UR6, R7 ;  /* 0x00000006ff040c19 */ /* 0x000fe20008011607 */
[----:B------:R-:W-:Y:S01]  /*11ae0*/  IMAD R7, R6, UR5, R9 ;  /* 0x0000000506077c24 */ /* 0x000fe2000f8e0209 */
[----:B------:R-:W-:Y:S02]  /*11af0*/  ULDC.64 UR4, c[0x0][0x2d0] ;  /* 0x0000b40000047ab9 */ /* 0x000fe40000000a00 */
[----:B------:R-:W-:Y:S01]  /*11b00*/  SHF.R.S32.HI R6, RZ, 0x1f, R4 ;  /* 0x0000001fff067819 */ /* 0x000fe20000011404 */
[----:B------:R-:W-:-:S04]  /*11b10*/  IMAD.IADD R3, R3, 0x1, R7 ;  /* 0x0000000103037824 */ /* 0x000fc800078e0207 */
[----:B------:R-:W-:Y:S02]  /*11b20*/  IMAD R7, R6, UR4, RZ ;  /* 0x0000000406077c24 */ /* 0x000fe4000f8e02ff */
[----:B------:R-:W-:-:S04]  /*11b30*/  IMAD.WIDE.U32 R2, R4, UR4, R2 ;  /* 0x0000000404027c25 */ /* 0x000fc8000f8e0002 */
[----:B------:R-:W-:Y:S01]  /*11b40*/  IMAD R6, R4, UR5, R7 ;  /* 0x0000000504067c24 */ /* 0x000fe2000f8e0207 */
[----:B------:R-:W-:Y:S01]  /*11b50*/  ULDC.64 UR4, c[0x0][0x2c8] ;  /* 0x0000b20000047ab9 */ /* 0x000fe20000000a00 */
[----:B------:R-:W-:-:S04]  /*11b60*/  IMAD.MOV R4, RZ, RZ, -R4 ;  /* 0x000000ffff047224 */ /* 0x000fc800078e0a04 */
[----:B0-----:R-:W-:Y:S02]  /*11b70*/  IMAD R0, R5, R4, R0 ;  /* 0x0000000405007224 */ /* 0x001fe400078e0200 */
[----:B------:R-:W-:-:S03]  /*11b80*/  IMAD.IADD R3, R3, 0x1, R6 ;  /* 0x0000000103037824 */ /* 0x000fc600078e0206 */
[----:B------:R-:W-:Y:S01]  /*11b90*/  SHF.R.S32.HI R4, RZ, 0x1f, R0 ;  /* 0x0000001fff047819 */ /* 0x000fe20000011400 */
[----:B------:R-:W-:-:S04]  /*11ba0*/  IMAD.WIDE.U32 R2, R0, UR4, R2 ;  /* 0x0000000400027c25 */ /* 0x000fc8000f8e0002 */
[----:B------:R-:W-:-:S04]  /*11bb0*/  IMAD R7, R4, UR4, RZ ;  /* 0x0000000404077c24 */ /* 0x000fc8000f8e02ff */
[----:B------:R-:W-:Y:S01]  /*11bc0*/  IMAD R7, R0, UR5, R7 ;  /* 0x0000000500077c24 */ /* 0x000fe2000f8e0207 */
[----:B------:R-:W-:Y:S02]  /*11bd0*/  ULDC.64 UR4, c[0x0][0x280] ;  /* 0x0000a00000047ab9 */ /* 0x000fe40000000a00 */
[----:B------:R-:W-:Y:S01]  /*11be0*/  IADD3 R0, P0, R2, UR4, RZ ;  /* 0x0000000402007c10 */ /* 0x000fe2000ff1e0ff */
[----:B------:R-:W-:-:S03]  /*11bf0*/  ULDC UR4, c[0x0][0x2b8] ;  /* 0x0000ae0000047ab9 */ /* 0x000fc60000000800 */
[----:B------:R-:W-:Y:S01]  /*11c00*/  IADD3.X R6, R3, UR5, R7, P0, !PT ;  /* 0x0000000503067c10 */ /* 0x000fe200087fe407 */
[----:B------:R-:W-:Y:S01]  /*11c10*/  UMOV UR5, 0xffffffff ;  /* 0xffffffff00057882 */ /* 0x000fe20000000000 */
[----:B------:R-:W-:Y:S02]  /*11c20*/  ISETP.GE.AND P0, PT, R30, UR4, PT ;  /* 0x000000041e007c0c */ /* 0x000fe4000bf06270 */
[----:B------:R-:W-:Y:S02]  /*11c30*/  ISETP.GE.AND P1, PT, R8, UR4, PT ;  /* 0x0000000408007c0c */ /* 0x000fe4000bf26270 */
[----:B------:R-:W-:Y:S01]  /*11c40*/  SHF.R.U32.HI R17, RZ, 0x3, R20 ;  /* 0x00000003ff117819 */ /* 0x000fe20000011614 */
[----:B-1----:R-:W-:Y:S10]  /*11c50*/  BRA.DIV UR5, `(.L_x_1565) ;  /* 0x0000004205187947 */ /* 0x002ff4000b800000 */
[----:B------:R-:W0:Y:S01]  /*11c60*/  SHFL.IDX PT, R14, R0, RZ, 0x181f ;  /* 0x00181fff000e7589 */ /* 0x000e2200000e0000 */
[----:B------:R-:W-:Y:S02]  /*11c70*/  IMAD R5, R5, UR37, RZ ;  /* 0x0000002505057c24 */ /* 0x000fe4000f8e02ff */
[----:B------:R-:W-:Y:S01]  /*11c80*/  VIADD R4, R17, UR38 ;  /* 0x0000002611047c36 */ /* 0x000fe20008000000 */
[----:B------:R-:W1:Y:S03]  /*11c90*/  SHFL.IDX PT, R2, R6, RZ, 0x181f ;  /* 0x00181fff06027589 */ /* 0x000e6600000e0000 */
[C---:B------:R-:W-:Y:S01]  /*11ca0*/  VIADD R8, R4.reuse, 0x10 ;  /* 0x0000001004087836 */ /* 0x040fe20000000000 */
[----:B------:R-:W-:-:S13]  /*11cb0*/  ISETP.GE.AND P2, PT, R4, R5, PT ;  /* 0x000000050400720c */ /* 0x000fda0003f46270 */
[----:B0-----:R-:W-:-:S05]  /*11cc0*/  @!P2 IADD3 R14, P3, R30, R14, RZ ;  /* 0x0000000e1e0ea210 */ /* 0x001fca0007f7e0ff */
[----:B-1----:R-:W-:Y:S02]  /*11cd0*/  @!P2 IMAD.X R3, RZ, RZ, R2, P3 ;  /* 0x000000ffff03a224 */ /* 0x002fe400018e0602 */
[----:B------:R-:W-:Y:S02]  /*11ce0*/  @!P2 IMAD.MOV.U32 R2, RZ, RZ, R14 ;  /* 0x000000ffff02a224 */ /* 0x000fe400078e000e */
[----:B------:R-:W0:Y:S04]  /*11cf0*/  SHFL.IDX PT, R14, R0, 0x1, 0x181f ;  /* 0x00381f00000e7f89 */ /* 0x000e2800000e0000 */
[----:B-----5:R-:W-:Y:S04]  /*11d00*/  @!P2 LDGSTS.E.BYPASS.LTC128B.128 [R10+0x18000], desc[UR54][R2.64], !P0 ;  /* 0x18000000020aafae */ /* 0x020fe8000c101d76 */
        /* <DEDUP_REMOVED lines=61> */
.L_x_1669:
        /* <DEDUP_REMOVED lines=11> */
.L_x_1567:
[----:B------:R-:W-:Y:S05]  /*12190*/  BSYNC B0 ;  /* 0x0000000000007941 */ /* 0x000fea0003800000 */
.L_x_1566:
[----:B------:R-:W-:Y:S01]  /*121a0*/  NOP ;  /* 0x0000000000007918 */ /* 0x000fe20000000000 */
[----:B------:R-:W-:-:S13]  /*121b0*/  PLOP3.LUT P0, PT, PT, PT, PT, 0x80, 0x0 ;  /* 0x000000000000781c */ /* 0x000fda0003f0f070 */
.L_x_1568:
        /* <DEDUP_REMOVED lines=18> */
.L_x_1670:
[----:B------:R-:W-:Y:S05]  /*122e0*/  BSYNC B0 ;  /* 0x0000000000007941 */ /* 0x000fea0003800000 */
.L_x_1569:
[----:B------:R-:W-:-:S04]  /*122f0*/  UIADD3 UR4, UR40, -0x2, URZ ;  /* 0xfffffffe28047890 */ /* 0x000fc8000fffe03f */
[----:B------:R-:W-:-:S06]  /*12300*/  UISETP.GE.AND UP0, UPT, UR4, UR41, UPT ;  /* 0x000000290400728c */ /* 0x000fcc000bf06270 */
[----:B------:R-:W-:-:S13]  /*12310*/  PLOP3.LUT P0, PT, PT, PT, UP0, 0x80, 0x0 ;  /* 0x000000000000781c */ /* 0x000fda0003f0f008 */
[----:B------:R-:W-:Y:S05]  /*12320*/  @!P0 BRA `(.L_x_1571) ;  /* 0x0000001000988947 */ /* 0x000fea0003800000 */
[----:B------:R-:W-:Y:S02]  /*12330*/  IMAD.MOV.U32 R6, RZ, RZ, R25 ;  /* 0x000000ffff067224 */ /* 0x000fe400078e0019 */
[----:B------:R-:W-:Y:S02]  /*12340*/  IMAD.MOV.U32 R5, RZ, RZ, R23 ;  /* 0x000000ffff057224 */ /* 0x000fe400078e0017 */
[----:B------:R-:W-:-:S07]  /*12350*/  IMAD.U32 R20, RZ, RZ, UR4 ;  /* 0x00000004ff147e24 */ /* 0x000fce000f8e00ff */
.L_x_1591:
[----:B-1----:R-:W1:Y:S01]  /*12360*/  S2R R0, SR_TID.X ;  /* 0x0000000000007919 */ /* 0x002e620000002100 */
[----:B------:R-:W-:Y:S01]  /*12370*/  IMAD.MOV.U32 R7, RZ, RZ, RZ ;  /* 0x000000ffff077224 */ /* 0x000fe200078e00ff */
[----:B0--3--:R-:W0:Y:S01]  /*12380*/  S2R R3, SR_TID.X ;  /* 0x0000000000037919 */ /* 0x009e220000002100 */
[----:B-1----:R-:W-:-:S04]  /*12390*/  LOP3.LUT R0, R0, 0x7f, RZ, 0xc0, !PT ;  /* 0x0000007f00007812 */ /* 0x002fc800078ec0ff */
[----:B------:R-:W-:Y:S01]  /*123a0*/  SHF.R.U32.HI R2, RZ, 0x3, R0 ;  /* 0x00000003ff027819 */ /* 0x000fe20000011600 */
[----:B0-----:R-:W-:Y:S01]  /*123b0*/  IMAD.SHL.U32 R4, R3, 0x10, RZ ;  /* 0x0000001003047824 */ /* 0x001fe200078e00ff */
[----:B------:R-:W0:Y:S04]  /*123c0*/  LDC R0, c[0x0][0x430] ;  /* 0x00010c00ff007b82 */ /* 0x000e280000000800 */
[----:B------:R-:W-:-:S04]  /*123d0*/  LOP3.LUT R4, R2, 0x70, R4, 0xf8, !PT ;  /* 0x0000007002047812 */ /* 0x000fc800078ef804 */
[----:B------:R-:W-:-:S13]  /*123e0*/  ISETP.GT.U32.AND P1, PT, R4, 0x3f, PT ;  /* 0x0000003f0400780c */ /* 0x000fda0003f24070 */
[----:B------:R-:W1:Y:S01]  /*123f0*/  @!P1 LDC.64 R10, c[0x0][0x428] ;  /* 0x00010a00ff0a9b82 */ /* 0x000e620000000a00 */
[----:B0-----:R-:W-:Y:S02]  /*12400*/  ISETP.NE.AND P0, PT, R0, 0x1, PT ;  /* 0x000000010000780c */ /* 0x001fe40003f05270 */
[----:B------:R-:W-:-:S05]  /*12410*/  LEA R0, R20, UR36, 0x6 ;  /* 0x0000002414007c11 */ /* 0x000fca000f8e30ff */
[----:B------:R-:W0:Y:S01]  /*12420*/  @!P1 LDC.64 R8, c[0x0][0x418] ;  /* 0x00010600ff089b82 */ /* 0x000e220000000a00 */
[----:B------:R-:W-:-:S04]  /*12430*/  IMAD.IADD R0, R4, 0x1, R0 ;  /* 0x0000000104007824 */ /* 0x000fc800078e0200 */
[----:B------:R-:W-:-:S03]  /*12440*/  IMAD.MOV.U32 R4, RZ, RZ, R0 ;  /* 0x000000ffff047224 */ /* 0x000fc600078e0000 */
[----:B------:R-:W3:Y:S08]  /*12450*/  @P0 LDC R3, c[0x0][0x434] ;  /* 0x00010d00ff030b82 */ /* 0x000ef00000000800 */
[----:B------:R-:W4:Y:S01]  /*12460*/  @P0 LDC R2, c[0x0][0x438] ;  /* 0x00010e00ff020b82 */ /* 0x000f220000000800 */
[----:B------:R-:W-:Y:S02]  /*12470*/  IMAD.U32 R12, RZ, RZ, UR43 ;  /* 0x0000002bff0c7e24 */ /* 0x000fe4000f8e00ff */
[----:B---3--:R-:W-:-:S05]  /*12480*/  @P0 IMAD.HI.U32 R3, R0, R3, RZ ;  /* 0x0000000300030227 */ /* 0x008fca00078e00ff */
[----:B----4-:R-:W-:Y:S01]  /*12490*/  @P0 SHF.R.U32.HI R4, RZ, R2, R3 ;  /* 0x00000002ff040219 */ /* 0x010fe20000011603 */
[----:B-1----:R-:W-:-:S03]  /*124a0*/  @!P1 IMAD R2, R33, R10, RZ ;  /* 0x0000000a21029224 */ /* 0x002fc600078e02ff */
[----:B------:R-:W-:Y:S01]  /*124b0*/  @!P1 SHF.R.S32.HI R3, RZ, 0x1f, R4 ;  /* 0x0000001fff039819 */ /* 0x000fe20000011404 */
[----:B------:R-:W-:Y:S02]  /*124c0*/  @!P1 IMAD R11, R26, R11, R2 ;  /* 0x0000000b1a0b9224 */ /* 0x000fe400078e0202 */
[----:B------:R-:W-:Y:S01]  /*124d0*/  @!P1 IMAD.MOV.U32 R2, RZ, RZ, R4 ;  /* 0x000000ffff029224 */ /* 0x000fe200078e0004 */
[----:B------:R-:W-:-:S03]  /*124e0*/  ISETP.NE.AND P2, PT, R12, 0x3, PT ;  /* 0x000000030c00780c */ /* 0x000fc60003f45270 */
[----:B------:R-:W-:-:S04]  /*124f0*/  @!P1 IMAD.WIDE.U32 R2, R26, R10, R2 ;  /* 0x0000000a1a029225 */ /* 0x000fc800078e0002 */
[----:B------:R-:W-:Y:S01]  /*12500*/  @!P1 IMAD.IADD R11, R11, 0x1, R3 ;  /* 0x000000010b0b9824 */ /* 0x000fe200078e0203 */
[----:B0-----:R-:W-:Y:S01]  /*12510*/  @!P1 LEA R8, P0, R2, R8, 0x2 ;  /* 0x0000000802089211 */ /* 0x001fe200078010ff */
[----:B------:R-:W-:-:S03]  /*12520*/  VIADD R23, R5, 0x1 ;  /* 0x0000000105177836 */ /* 0x000fc60000000000 */
[----:B------:R-:W-:Y:S01]  /*12530*/  @!P1 LEA.HI.X R9, R2, R9, R11, 0x2, P0 ;  /* 0x0000000902099211 */ /* 0x000fe200000f140b */
[----:B------:R-:W-:Y:S01]  /*12540*/  IMAD.MOV R3, RZ, RZ, -R4 ;  /* 0x000000ffff037224 */ /* 0x000fe200078e0a04 */
[----:B------:R-:W-:Y:S01]  /*12550*/  ISETP.NE.AND P0, PT, R23, 0x2, PT ;  /* 0x000000021700780c */ /* 0x000fe20003f05270 */
[----:B------:R-:W-:Y:S05]  /*12560*/  YIELD ;  /* 0x0000000000007946 */ /* 0x000fea0003800000 */
[----:B------:R-:W-:Y:S01]  /*12570*/  ULDC UR4, c[0x0][0x430] ;  /* 0x00010c0000047ab9 */ /* 0x000fe20000000800 */
[----:B------:R0:W5:Y:S01]  /*12580*/  @!P1 LDG.E R7, desc[UR54][R8.64] ;  /* 0x0000003608079981 */ /* 0x000162000c1e1900 */
[----:B------:R-:W-:-:S02]  /*12590*/  SEL R25, RZ, 0x1, P0 ;  /* 0x00000001ff197807 */ /* 0x000fc40000000000 */
[C---:B------:R-:W-:Y:S01]  /*125a0*/  ISETP.GT.AND P1, PT, R20.reuse, UR41, PT ;  /* 0x0000002914007c0c */ /* 0x040fe2000bf24270 */
[----:B------:R-:W-:Y:S01]  /*125b0*/  VIADD R20, R20, 0xffffffff ;  /* 0xffffffff14147836 */ /* 0x000fe20000000000 */
[----:B------:R-:W-:Y:S02]  /*125c0*/  SEL R23, R23, RZ, P0 ;  /* 0x000000ff17177207 */ /* 0x000fe40000000000 */
[----:B------:R-:W-:Y:S01]  /*125d0*/  LOP3.LUT R25, R6, R25, RZ, 0x3c, !PT ;  /* 0x0000001906197212 */ /* 0x000fe200078e3cff */
[----:B0-----:R-:W-:Y:S01]  /*125e0*/  IMAD R8, R3, UR4, R0 ;  /* 0x0000000403087c24 */ /* 0x001fe2000f8e0200 */
[----:B------:R-:W-:Y:S07]  /*125f0*/  @!P2 BRA `(.L_x_1572) ;  /* 0x000000000004a947 */ /* 0x000fee0003800000 */
[----:B------:R-:W-:Y:S01]  /*12600*/  BPT.TRAP 0x1 ;  /* 0x000000040000795c */ /* 0x000fe20000300000 */
.L_x_1572:
[----:B------:R-:W-:Y:S01]  /*12610*/  IMAD R0, R23, 0x8, R22 ;  /* 0x0000000817007824 */ /* 0x000fe200078e0216 */
[----:B------:R-:W-:Y:S01]  /*12620*/  SHF.L.U32 R17, R25, 0x1f, RZ ;  /* 0x0000001f19117819 */ /* 0x000fe200000006ff */
[----:B------:R-:W-:Y:S01]  /*12630*/  BSSY B0, `(.L_x_1573) ;  /* 0x0000004000007945 */ /* 0x000fe20003800000 */
[----:B------:R-:W-:Y:S02]  /*12640*/  SHF.R.S32.HI R9, RZ, 0x1f, R8 ;  /* 0x0000001fff097819 */ /* 0x000fe40000011408 */
[----:B------:R-:W0:Y:S02]  /*12650*/  SYNCS.PHASECHK.TRANS64.TRYWAIT P0, [R0+URZ+0x28480], R17 ;  /* 0x02848011000075a7 */ /* 0x000e24000800017f */
[----:B0-----:R-:W-:Y:S05]  /*12660*/  @!P0 BRA `(.L_x_1574) ;  /* 0x0000004000288947 */ /* 0x001fea0003800000 */
.L_x_1671:
[----:B------:R-:W-:Y:S05]  /*12670*/  BSYNC B0 ;  /* 0x0000000000007941 */ /* 0x000fea0003800000 */
.L_x_1573:
[----:B------:R-:W-:Y:S01]  /*12680*/  ULDC.64 UR4, c[0x0][0x328] ;  /* 0x0000ca0000047ab9 */ /* 0x000fe20000000a00 */
[----:B-----5:R-:W-:Y:S01]  /*12690*/  SHF.R.S32.HI R10, RZ, 0x1f, R7 ;  /* 0x0000001fff0a7819 */ /* 0x020fe20000011407 */
[----:B------:R-:W-:Y:S01]  /*126a0*/  IMAD R4, R9, UR4, RZ ;  /* 0x0000000409047c24 */ /* 0x000fe2000f8e02ff */
[----:B------:R-:W1:Y:S01]  /*126b0*/  LDC R11, c[0x0][0x2f4] ;  /* 0x0000bd00ff0b7b82 */ /* 0x000e620000000800 */
[----:B------:R-:W-:Y:S01]  /*126c0*/  IMAD.WIDE.U32 R2, R8, UR4, RZ ;  /* 0x0000000408027c25 */ /* 0x000fe2000f8e00ff */
[----:B------:R-:W-:Y:S01]  /*126d0*/  ULDC.64 UR6, c[0x0][0x318] ;  /* 0x0000c60000067ab9 */ /* 0x000fe20000000a00 */
[----:B------:R-:W-:Y:S02]  /*126e0*/  LOP3.LUT R12, R30, 0x80, RZ, 0xfc, !PT ;  /* 0x000000801e0c7812 */ /* 0x000fe400078efcff */
        /* <DEDUP_REMOVED lines=9> */
[----:B------:R-:W-:Y:S01]  /*12780*/  IMAD R27, R18, UR5, R27 ;  /* 0x00000005121b7c24 */ /* 0x000fe2000f8e021b */
[-C--:B-1----:R-:W-:Y:S01]  /*12790*/  ISETP.GE.AND P2, PT, R12, R11.reuse, PT ;  /* 0x0000000b0c00720c */ /* 0x082fe20003f46270 */
[----:B------:R-:W-:Y:S01]  /*127a0*/  IMAD.WIDE.U32 R2, R18, UR4, R2 ;  /* 0x0000000412027c25 */ /* 0x000fe2000f8e0002 */
[----:B------:R-:W-:Y:S01]  /*127b0*/  UMOV UR4, 0xffffffff ;  /* 0xffffffff00047882 */ /* 0x000fe20000000000 */
[----:B------:R-:W-:-:S02]  /*127c0*/  ISETP.GE.AND P3, PT, R30, R11, PT ;  /* 0x0000000b1e00720c */ /* 0x000fc40003f66270 */
        /* <DEDUP_REMOVED lines=26> */
.L_x_1681:
        /* <DEDUP_REMOVED lines=9> */
.L_x_1576:
        /* <DEDUP_REMOVED lines=11> */
.L_x_1577:
[----:B------:R3:W-:Y:S01]  /*12ab0*/  SYNCS.ARRIVE.TRANS64.A1T0 RZ, [R0+URZ+0x28470], RZ ;  /* 0x028470ff00ff79a7 */ /* 0x0007e2000810003f */
[----:B------:R-:W-:Y:S05]  /*12ac0*/  @!P3 BRA `(.L_x_1578) ;  /* 0x000000000004b947 */ /* 0x000fea0003800000 */
[----:B------:R-:W-:Y:S01]  /*12ad0*/  BPT.TRAP 0x1 ;  /* 0x000000040000795c */ /* 0x000fe20000300000 */
.L_x_1578:
[----:B------:R-:W4:Y:S01]  /*12ae0*/  SYNCS.PHASECHK.TRANS64.TRYWAIT P0, [R0+URZ+0x28440], R17 ;  /* 0x02844011000075a7 */ /* 0x000f22000800017f */
[----:B------:R-:W-:Y:S04]  /*12af0*/  BSSY B0, `(.L_x_1579) ;  /* 0x0000002000007945 */ /* 0x000fe80003800000 */
[----:B----4-:R-:W-:Y:S05]  /*12b00*/  @!P0 BRA `(.L_x_1580) ;  /* 0x00000040003c8947 */ /* 0x010fea0003800000 */
.L_x_1682:
[----:B------:R-:W-:Y:S05]  /*12b10*/  BSYNC B0 ;  /* 0x0000000000007941 */ /* 0x000fea0003800000 */
.L_x_1579:
[----:B------:R-:W-:Y:S01]  /*12b20*/  ULDC.64 UR4, c[0x0][0x300] ;  /* 0x0000c00000047ab9 */ /* 0x000fe20000000a00 */
[----:B------:R-:W5:Y:S01]  /*12b30*/  LDC R11, c[0x0][0x2f4] ;  /* 0x0000bd00ff0b7b82 */ /* 0x000f620000000800 */
        /* <DEDUP_REMOVED lines=14> */
[----:B------:R-:W-:Y:S01]  /*12c20*/  UMOV UR4, 0xffffffff ;  /* 0xffffffff00047882 */ /* 0x000fe20000000000 */
[-C--:B-----5:R-:W-:Y:S02]  /*12c30*/  ISETP.GE.AND P2, PT, R12, R11.reuse, PT ;  /* 0x0000000b0c00720c */ /* 0x0a0fe40003f46270 */
[----:B------:R-:W-:Y:S01]  /*12c40*/  IMAD R8, R18, UR5, R7 ;  /* 0x0000000512087c24 */ /* 0x000fe2000f8e0207 */
[----:B------:R-:W-:Y:S02]  /*12c50*/  IADD3 R7, P0, R2, UR6, RZ ;  /* 0x0000000602077c10 */ /* 0x000fe4000ff1e0ff */
[----:B------:R-:W-:-:S02]  /*12c60*/  ISETP.GE.AND P3, PT, R30, R11, PT ;  /* 0x0000000b1e00720c */ /* 0x000fc40003f66270 */
[----:B------:R-:W-:Y:S01]  /*12c70*/  IADD3.X R8, R8, UR7, R3, P0, !PT ;  /* 0x0000000708087c10 */ /* 0x000fe200087fe403 */
[----:B------:R-:W-:Y:S10]  /*12c80*/  BRA.DIV UR4, `(.L_x_1581) ;  /* 0x0000003e04f07947 */ /* 0x000ff4000b800000 */
[----:B------:R-:W5:Y:S04]  /*12c90*/  SHFL.IDX PT, R2, R7, RZ, 0x181f ;  /* 0x00181fff07027589 */ /* 0x000f6800000e0000 */
[----:B------:R-:W0:Y:S04]  /*12ca0*/  SHFL.IDX PT, R3, R8, RZ, 0x181f ;  /* 0x00181fff08037589 */ /* 0x000e2800000e0000 */
[----:B--2---:R-:W-:Y:S01]  /*12cb0*/  SHFL.IDX PT, R14, R7, 0x3, 0x181f ;  /* 0x00781f00070e7f89 */ /* 0x004fe200000e0000 */
[----:B-----5:R-:W-:-:S05]  /*12cc0*/  IADD3 R2, P0, R30, R2, RZ ;  /* 0x000000021e027210 */ /* 0x020fca0007f1e0ff */
[----:B0-----:R-:W-:-:S05]  /*12cd0*/  IMAD.X R3, RZ, RZ, R3, P0 ;  /* 0x000000ffff037224 */ /* 0x001fca00000e0603 */
        /* <DEDUP_REMOVED lines=10> */
[----:B------:R-:W1:Y:S01]  /*12d80*/  SHFL.IDX PT, R8, R8, 0x3, 0x181f ;  /* 0x00781f0008087f89 */ /* 0x000e6200000e0000 */
[----:B0-----:R-:W-:-:S05]  /*12d90*/  IADD3 R2, P0, R30, R2, RZ ;  /* 0x000000021e027210 */ /* 0x001fca0007f1e0ff */
[----:B--2---:R-:W-:-:S05]  /*12da0*/  IMAD.X R3, RZ, RZ, R3, P0 ;  /* 0x000000ffff037224 */ /* 0x004fca00000e0603 */
[----:B------:R0:W-:Y:S04]  /*12db0*/  LDGSTS.E.BYPASS.LTC128B.128 [R4+0x21000], desc[UR54][R2.64], !P3 ;  /* 0x2100000002047fae */ /* 0x0001e8000d901d76 */
[----:B-1----:R0:W-:Y:S02]  /*12dc0*/  LDGSTS.E.BYPASS.LTC128B.128 [R4+0x23000], desc[UR54][R2.64+0x80], !P2 ;  /* 0x2300008002047fae */ /* 0x0021e4000d101d76 */
.L_x_1692:
        /* <DEDUP_REMOVED lines=9> */
.L_x_1582:
        /* <DEDUP_REMOVED lines=11> */
.L_x_1583:
[----:B------:R3:W-:Y:S02]  /*12f10*/  SYNCS.ARRIVE.TRANS64.A1T0 RZ, [R0+URZ+0x28430], RZ ;  /* 0x028430ff00ff79a7 */ /* 0x0007e4000810003f */
[----:B---34-:R-:W-:-:S05]  /*12f20*/  IMAD.U32 R0, RZ, RZ, UR44 ;  /* 0x0000002cff007e24 */ /* 0x018fca000f8e00ff */
[----:B------:R-:W-:-:S13]  /*12f30*/  ISETP.NE.AND P0, PT, R0, 0x3, PT ;  /* 0x000000030000780c */ /* 0x000fda0003f05270 */
[----:B------:R-:W-:Y:S05]  /*12f40*/  @!P0 BRA `(.L_x_1584) ;  /* 0x0000000000048947 */ /* 0x000fea0003800000 */
[----:B------:R-:W-:Y:S01]  /*12f50*/  BPT.TRAP 0x1 ;  /* 0x000000040000795c */ /* 0x000fe20000300000 */
.L_x_1584:
[----:B------:R-:W-:Y:S01]  /*12f60*/  LOP3.LUT R3, R6, 0x1, RZ, 0x3c, !PT ;  /* 0x0000000106037812 */ /* 0x000fe200078e3cff */
[----:B------:R-:W-:Y:S01]  /*12f70*/  IMAD R0, R5, 0x8, R22 ;  /* 0x0000000805007824 */ /* 0x000fe200078e0216 */
[----:B------:R-:W-:Y:S02]  /*12f80*/  BSSY B0, `(.L_x_1585) ;  /* 0x0000004000007945 */ /* 0x000fe40003800000 */
[----:B------:R-:W-:-:S04]  /*12f90*/  SHF.L.U32 R3, R3, 0x1f, RZ ;  /* 0x0000001f03037819 */ /* 0x000fc800000006ff */
[----:B------:R-:W0:Y:S02]  /*12fa0*/  SYNCS.PHASECHK.TRANS64.TRYWAIT P2, [R0+URZ+0x28470], R3 ;  /* 0x02847003000075a7 */ /* 0x000e24000804017f */
[----:B0-----:R-:W-:Y:S05]  /*12fb0*/  @!P2 BRA `(.L_x_1586) ;  /* 0x000000400044a947 */ /* 0x001fea0003800000 */
.L_x_1693:
[----:B------:R-:W-:Y:S05]  /*12fc0*/  BSYNC B0 ;  /* 0x0000000000007941 */ /* 0x000fea0003800000 */
.L_x_1585:
[----:B------:R-:W-:-:S05]  /*12fd0*/  IMAD.U32 R2, RZ, RZ, UR43 ;  /* 0x0000002bff027e24 */ /* 0x000fca000f8e00ff */
[----:B------:R-:W-:-:S13]  /*12fe0*/  ISETP.NE.AND P2, PT, R2, 0x3, PT ;  /* 0x000000030200780c */ /* 0x000fda0003f45270 */
[----:B------:R-:W-:Y:S05]  /*12ff0*/  @!P2 BRA `(.L_x_1587) ;  /* 0x000000000004a947 */ /* 0x000fea0003800000 */
[----:B------:R-:W-:Y:S01]  /*13000*/  BPT.TRAP 0x1 ;  /* 0x000000040000795c */ /* 0x000fe20000300000 */
.L_x_1587:
[----:B------:R-:W-:Y:S01]  /*13010*/  SHF.L.U32 R7, R6, 0x1f, RZ ;  /* 0x0000001f06077819 */ /* 0x000fe200000006ff */
[----:B0-----:R-:W-:-:S03]  /*13020*/  IMAD.SHL.U32 R3, R5, 0x4000, RZ ;  /* 0x0000400005037824 */ /* 0x001fc600078e00ff */
[----:B------:R-:W0:Y:S02]  /*13030*/  SYNCS.PHASECHK.TRANS64.TRYWAIT P2, [R0+URZ+0x28460], R7 ;  /* 0x02846007000075a7 */ /* 0x000e24000804017f */
[----:B0-----:R-:W-:Y:S05]  /*13040*/  @!P2 BRA `(.L_x_1588) ;  /* 0x000000400034a947 */ /* 0x001fea0003800000 */
.L_x_1694:
        /* <DEDUP_REMOVED lines=41> */
[----:B------:R-:W-:-:S05]  /*132e0*/  LOP3.LUT R3, R3, R24, RZ, 0xfc, !PT ;  /* 0x0000001803037212 */ /* 0x000fca00078efcff */
        /* <DEDUP_REMOVED lines=9> */
[C-C-:B------:R-:W-:Y:S02]  /*13380*/  PRMT R6, R10.reuse, 0x6420, R11.reuse ;  /* 0x000064200a067816 */ /* 0x140fe4000000000b */
[----:B------:R-:W-:-:S05]  /*13390*/  PRMT R7, R10, 0x7531, R11 ;  /* 0x000075310a077816 */ /* 0x000fca000000000b */
        /* <DEDUP_REMOVED lines=21> */
.L_x_1589:
[----:B-1----:R1:W-:Y:S01]  /*134f0*/  SYNCS.ARRIVE.TRANS64.A1T0 RZ, [R0+URZ+0x28450], RZ ;  /* 0x028450ff00ff79a7 */ /* 0x0023e2000810003f */
[----:B------:R-:W-:Y:S06]  /*13500*/  BAR.SYNC.DEFER_BLOCKING 0x2, 0x80 ;  /* 0x0082000000007b1d */ /* 0x000fec0000010000 */
[----:B------:R-:W-:Y:S05]  /*13510*/  @!P0 BRA `(.L_x_1590) ;  /* 0x0000000000048947 */ /* 0x000fea0003800000 */
[----:B------:R-:W-:Y:S01]  /*13520*/  BPT.TRAP 0x1 ;  /* 0x000000040000795c */ /* 0x000fe20000300000 */
.L_x_1590:
[----:B------:R-:W-:Y:S02]  /*13530*/  VIADD R3, R0, 0x28480 ;  /* 0x0002848000037836 */ /* 0x000fe40000000000 */
[----:B0-----:R-:W-:Y:S02]  /*13540*/  IMAD.MOV.U32 R6, RZ, RZ, R25 ;  /* 0x000000ffff067224 */ /* 0x001fe400078e0019 */
[----:B------:R-:W-:Y:S01]  /*13550*/  IMAD.MOV.U32 R5, RZ, RZ, R23 ;  /* 0x000000ffff057224 */ /* 0x000fe200078e0017 */
[----:B------:R-:W-:-:S04]  /*13560*/  PRMT R3, R34, 0x654, R3 ;  /* 0x0000065422037816 */ /* 0x000fc80000000003 */
[----:B------:R3:W-:Y:S01]  /*13570*/  SYNCS.ARRIVE.TRANS64.RED.A1T0 RZ, [R3+URZ], RZ ;  /* 0x000000ff03ff79a7 */ /* 0x0007e2000810043f */
[----:B------:R-:W-:Y:S05]  /*13580*/  @P1 BRA `(.L_x_1591) ;  /* 0xffffffec00741947 */ /* 0x000fea000383ffff */
.L_x_1571:
[----:B-1----:R-:W1:Y:S01]  /*13590*/  S2R R0, SR_TID.X ;  /* 0x0000000000007919 */ /* 0x002e620000002100 */
[----:B------:R-:W-:Y:S01]  /*135a0*/  BSSY B0, `(.L_x_1592) ;  /* 0x0000012000007945 */ /* 0x000fe20003800000 */
[----:B-1----:R-:W-:Y:S01]  /*135b0*/  LOP3.LUT R2, R0, 0x7f, RZ, 0xc0, !PT ;  /* 0x0000007f00027812 */ /* 0x002fe200078ec0ff */
[----:B------:R-:W-:-:S03]  /*135c0*/  IMAD.U32 R0, RZ, RZ, UR44 ;  /* 0x0000002cff007e24 */ /* 0x000fc6000f8e00ff */
[----:B------:R-:W-:Y:S02]  /*135d0*/  ISETP.NE.AND P1, PT, R2, RZ, PT ;  /* 0x000000ff0200720c */ /* 0x000fe40003f25270 */
[----:B------:R-:W-:-:S11]  /*135e0*/  ISETP.NE.AND P0, PT, R0, 0x3, PT ;  /* 0x000000030000780c */ /* 0x000fd60003f05270 */
[----:B------:R-:W-:Y:S05]  /*135f0*/  @P1 BRA `(.L_x_1593) ;  /* 0x0000000000301947 */ /* 0x000fea0003800000 */
[----:B------:R-:W1:Y:S01]  /*13600*/  S2R R5, SR_LANEID ;  /* 0x0000000000057919 */ /* 0x000e620000000000 */
[----:B------:R-:W-:Y:S01]  /*13610*/  VOTEU.ANY UR4, UPT, PT ;  /* 0x0000000000047886 */ /* 0x000fe200038e0100 */
[----:B0--3--:R-:W0:Y:S01]  /*13620*/  LDC.64 R2, c[0x0][0xc60] ;  /* 0x00031800ff027b82 */ /* 0x009e220000000a00 */
[----:B------:R-:W1:Y:S02]  /*13630*/  FLO.U32 R0, UR4 ;  /* 0x0000000400007d00 */ /* 0x000e6400080e0000 */
[----:B-1----:R-:W-:-:S06]  /*13640*/  ISETP.EQ.U32.AND P1, PT, R0, R5, PT ;  /* 0x000000050000720c */ /* 0x002fcc0003f22070 */
[----:B------:R-:W0:Y:S07]  /*13650*/  POPC R5, UR4 ;  /* 0x0000000400057d09 */ /* 0x000e2e0008000000 */
[----:B0-----:R-:W3:Y:S01]  /*13660*/  @P1 ATOMG.E.ADD.STRONG.GPU PT, R3, desc[UR54][R2.64], R5 ;  /* 0x00000005020319a8 */ /* 0x001ee200081ee1f6 */
[----:B------:R-:W0:Y:S02]  /*13670*/  S2R R4, SR_LTMASK ;  /* 0x0000000000047919 */ /* 0x000e240000003900 */
[----:B0-----:R-:W-:-:S04]  /*13680*/  LOP3.LUT R4, R4, UR4, RZ, 0xc0, !PT ;  /* 0x0000000404047c12 */ /* 0x001fc8000f8ec0ff */
[----:B------:R-:W0:Y:S01]  /*13690*/  POPC R7, R4 ;  /* 0x0000000400077309 */ /* 0x000e220000000000 */
[----:B---3--:R-:W0:Y:S02]  /*136a0*/  SHFL.IDX PT, R0, R3, R0, 0x1f ;  /* 0x00001f0003007589 */ /* 0x008e2400000e0000 */
[----:B0-----:R-:W-:-:S07]  /*136b0*/  IADD3 R16, R0, UR45, R7 ;  /* 0x0000002d00107c10 */ /* 0x001fce000fffe007 */
.L_x_1593:
[----:B------:R-:W-:Y:S05]  /*136c0*/  BSYNC B0 ;  /* 0x0000000000007941 */ /* 0x000fea0003800000 */
.L_x_1592:
[----:B------:R-:W-:Y:S05]  /*136d0*/  @!P0 BRA `(.L_x_1594) ;  /* 0x0000000000048947 */ /* 0x000fea0003800000 */
[----:B------:R-:W-:Y:S01]  /*136e0*/  BPT.TRAP 0x1 ;  /* 0x000000040000795c */ /* 0x000fe20000300000 */
.L_x_1594:
[----:B0--3--:R-:W-:Y:S01]  /*136f0*/  LOP3.LUT R3, R25, 0x1, RZ, 0x3c, !PT ;  /* 0x0000000119037812 */ /* 0x009fe200078e3cff */
[----:B------:R-:W-:Y:S01]  /*13700*/  IMAD R2, R23, 0x8, R22 ;  /* 0x0000000817027824 */ /* 0x000fe200078e0216 */
[----:B------:R-:W-:Y:S02]  /*13710*/  BSSY B0, `(.L_x_1595) ;  /* 0x0000004000007945 */ /* 0x000fe40003800000 */
[----:B------:R-:W-:-:S04]  /*13720*/  SHF.L.U32 R3, R3, 0x1f, RZ ;  /* 0x0000001f03037819 */ /* 0x000fc800000006ff */
[----:B------:R-:W0:Y:S02]  /*13730*/  SYNCS.PHASECHK.TRANS64.TRYWAIT P1, [R2+URZ+0x28470], R3 ;  /* 0x02847003020075a7 */ /* 0x000e24000802017f */
[----:B0-----:R-:W-:Y:S05]  /*13740*/  @!P1 BRA `(.L_x_1596) ;  /* 0x0000003800889947 */ /* 0x001fea0003800000 */
.L_x_1695:
[----:B------:R-:W-:Y:S05]  /*13750*/  BSYNC B0 ;  /* 0x0000000000007941 */ /* 0x000fea0003800000 */
.L_x_1595:
[----:B------:R-:W-:-:S05]  /*13760*/  IMAD.U32 R0, RZ, RZ, UR43 ;  /* 0x0000002bff007e24 */ /* 0x000fca000f8e00ff */
[----:B------:R-:W-:-:S13]  /*13770*/  ISETP.NE.AND P1, PT, R0, 0x3, PT ;  /* 0x000000030000780c */ /* 0x000fda0003f25270 */
[----:B------:R-:W-:Y:S05]  /*13780*/  @!P1 BRA `(.L_x_1597) ;  /* 0x0000000000049947 */ /* 0x000fea0003800000 */
[----:B------:R-:W-:Y:S01]  /*13790*/  BPT.TRAP 0x1 ;  /* 0x000000040000795c */ /* 0x000fe20000300000 */
.L_x_1597:
[----:B0-----:R-:W-:-:S04]  /*137a0*/  SHF.L.U32 R3, R25, 0x1f, RZ ;  /* 0x0000001f19037819 */ /* 0x001fc800000006ff */
[----:B------:R-:W0:Y:S02]  /*137b0*/  SYNCS.PHASECHK.TRANS64.TRYWAIT P1, [R2+URZ+0x28460], R3 ;  /* 0x02846003020075a7 */ /* 0x000e24000802017f */
[----:B0-----:R-:W-:Y:S05]  /*137c0*/  @!P1 BRA `(.L_x_1598) ;  /* 0x00000038007c9947 */ /* 0x001fea0003800000 */
.L_x_1696:
[----:B------:R-:W-:Y:S01]  /*137d0*/  IMAD.SHL.U32 R17, R23, 0x4000, RZ ;  /* 0x0000400017117824 */ /* 0x000fe200078e00ff */
[----:B------:R-:W-:Y:S05]  /*137e0*/  WARPSYNC.ALL ;  /* 0x0000000000007948 */ /* 0x000fea0003800000 */
[----:B0-----:R-:W-:Y:S01]  /*137f0*/  LOP3.LUT R3, R17, R24, RZ, 0xfc, !PT ;  /* 0x0000001811037212 */ /* 0x001fe200078efcff */
[----:B------:R-:W-:Y:S01]  /*13800*/  IMAD.U32 R20, RZ, RZ, UR43 ;  /* 0x0000002bff147e24 */ /* 0x000fe2000f8e00ff */
[-C--:B------:R-:W-:Y:S02]  /*13810*/  IADD3 R0, R28, R17.reuse, R31 ;  /* 0x000000111c007210 */ /* 0x080fe40007ffe01f */
[----:B------:R-:W-:Y:S01]  /*13820*/  IADD3 R21, R31, R17, R37 ;  /* 0x000000111f157210 */ /* 0x000fe20007ffe025 */
[C---:B------:R-:W-:Y:S01]  /*13830*/  IMAD.IADD R6, R22.reuse, 0x1, R3 ;  /* 0x0000000116067824 */ /* 0x040fe200078e0203 */
[----:B------:R-:W-:-:S02]  /*13840*/  IADD3 R3, R22, R35, R17 ;  /* 0x0000002316037210 */ /* 0x000fc40007ffe011 */
[----:B------:R-:W-:Y:S01]  /*13850*/  ISETP.NE.AND P1, PT, R20, 0x3, PT ;  /* 0x000000031400780c */ /* 0x000fe20003f25270 */
[----:B------:R-:W-:Y:S02]  /*13860*/  IMAD.IADD R28, R28, 0x1, R21 ;  /* 0x000000011c1c7824 */ /* 0x000fe400078e0215 */
[----:B------:R-:W0:Y:S04]  /*13870*/  LDSM.16.MT88.4 R4, [R6+0x10000] ;  /* 0x010000000604783b */ /* 0x000e280000004200 */
[----:B------:R-:W1:Y:S01]  /*13880*/  LDSM.16.MT88.4 R8, [R3+0x10000] ;  /* 0x010000000308783b */ /* 0x000e620000004200 */
[C-C-:B0-----:R-:W-:Y:S02]  /*13890*/  PRMT R12, R4.reuse, 0x6420, R5.reuse ;  /* 0x00006420040c7816 */ /* 0x141fe40000000005 */
[----:B------:R-:W-:-:S02]  /*138a0*/  PRMT R13, R4, 0x7531, R5 ;  /* 0x00007531040d7816 */ /* 0x000fc40000000005 */
[C-C-:B-1----:R-:W-:Y:S02]  /*138b0*/  PRMT R4, R8.reuse, 0x6420, R9.reuse ;  /* 0x0000642008047816 */ /* 0x142fe40000000009 */
[----:B------:R-:W-:Y:S01]  /*138c0*/  PRMT R5, R8, 0x7531, R9 ;  /* 0x0000753108057816 */ /* 0x000fe20000000009 */
[----:B------:R-:W-:Y:S01]  /*138d0*/  VIADD R9, R17, 0x2000 ;  /* 0x0000200011097836 */ /* 0x000fe20000000000 */
[C-C-:B--2---:R-:W-:Y:S02]  /*138e0*/  PRMT R14, R6.reuse, 0x6420, R7.reuse ;  /* 0x00006420060e7816 */ /* 0x144fe40000000007 */
        /* <DEDUP_REMOVED lines=13> */
[C---:B------:R-:W-:Y:S01]  /*139c0*/  VIADD R9, R17.reuse, 0x1000 ;  /* 0x0000100011097836 */ /* 0x040fe20000000000 */
[C-C-:B------:R-:W-:Y:S01]  /*139d0*/  PRMT R14, R6.reuse, 0x6420, R7.reuse ;  /* 0x00006420060e7816 */ /* 0x140fe20000000007 */
[----:B------:R-:W-:Y:S01]  /*139e0*/  VIADD R17, R17, 0x3000 ;  /* 0x0000300011117836 */ /* 0x000fe20000000000 */
[----:B------:R-:W-:Y:S02]  /*139f0*/  PRMT R15, R6, 0x7531, R7 ;  /* 0x00007531060f7816 */ /* 0x000fe40000000007 */
[-C--:B------:R-:W-:Y:S02]  /*13a00*/  LOP3.LUT R9, R9, R24.reuse, RZ, 0xfc, !PT ;  /* 0x0000001809097212 */ /* 0x080fe400078efcff */
[C-C-:B------:R-:W-:Y:S01]  /*13a10*/  PRMT R6, R10.reuse, 0x6420, R11.reuse ;  /* 0x000064200a067816 */ /* 0x140fe2000000000b */
[----:B------:R-:W-:Y:S01]  /*13a20*/  STSM.16.M88.4 [R0+0x2000], R12 ;  /* 0x0020000c00007844 */ /* 0x000fe20000000200 */
[----:B------:R-:W-:Y:S01]  /*13a30*/  PRMT R7, R10, 0x7531, R11 ;  /* 0x000075310a077816 */ /* 0x000fe2000000000b */
[----:B------:R-:W-:Y:S01]  /*13a40*/  IMAD.IADD R18, R22, 0x1, R9 ;  /* 0x0000000116127824 */ /* 0x000fe200078e0209 */
[----:B------:R-:W-:-:S03]  /*13a50*/  LOP3.LUT R17, R17, R24, RZ, 0xfc, !PT ;  /* 0x0000001811117212 */ /* 0x000fc600078efcff */
[----:B------:R-:W-:Y:S02]  /*13a60*/  STSM.16.M88.4 [R0+0x3000], R4 ;  /* 0x0030000400007844 */ /* 0x000fe40000000200 */
[----:B------:R-:W-:Y:S02]  /*13a70*/  IMAD.IADD R17, R22, 0x1, R17 ;  /* 0x0000000116117824 */ /* 0x000fe400078e0211 */
        /* <DEDUP_REMOVED lines=8> */
[----:B------:R-:W-:Y:S01]  /*13b00*/  STSM.16.M88.4 [R28], R12 ;  /* 0x0000000c1c007844 */ /* 0x000fe20000000200 */
        /* <DEDUP_REMOVED lines=23> */
.L_x_1599:
[----:B-1----:R1:W-:Y:S01]  /*13c80*/  SYNCS.ARRIVE.TRANS64.A1T0 RZ, [R2+URZ+0x28450], RZ ;  /* 0x028450ff02ff79a7 */ /* 0x0023e2000810003f */
[----:B------:R-:W-:Y:S06]  /*13c90*/  BAR.SYNC.DEFER_BLOCKING 0x2, 0x80 ;  /* 0x0082000000007b1d */ /* 0x000fec0000010000 */
[----:B------:R-:W-:Y:S05]  /*13ca0*/  @!P0 BRA `(.L_x_1600) ;  /* 0x0000000000048947 */ /* 0x000fea0003800000 */
[----:B------:R-:W-:Y:S01]  /*13cb0*/  BPT.TRAP 0x1 ;  /* 0x000000040000795c */ /* 0x000fe20000300000 */
.L_x_1600:
[----:B------:R-:W-:Y:S02]  /*13cc0*/  VIADD R3, R2, 0x28480 ;  /* 0x0002848002037836 */ /* 0x000fe40000000000 */
[----:B------:R-:W-:-:S03]  /*13cd0*/  VIADD R23, R23, 0x1 ;  /* 0x0000000117177836 */ /* 0x000fc60000000000 */
[----:B------:R-:W-:Y:S02]  /*13ce0*/  PRMT R3, R34, 0x654, R3 ;  /* 0x0000065422037816 */ /* 0x000fe40000000003 */
[C---:B------:R-:W-:Y:S02]  /*13cf0*/  ISETP.NE.AND P0, PT, R23.reuse, 0x2, PT ;  /* 0x000000021700780c */ /* 0x040fe40003f05270 */
[----:B------:R2:W-:Y:S02]  /*13d00*/  SYNCS.ARRIVE.TRANS64.RED.A1T0 RZ, [R3+URZ], RZ ;  /* 0x000000ff03ff79a7 */ /* 0x0005e4000810043f */
[----:B------:R-:W-:Y:S02]  /*13d10*/  SEL R0, RZ, 0x1, P0 ;  /* 0x00000001ff007807 */ /* 0x000fe40000000000 */
[----:B------:R-:W-:Y:S02]  /*13d20*/  SEL R23, R23, RZ, P0 ;  /* 0x000000ff17177207 */ /* 0x000fe40000000000 */
[----:B------:R-:W-:-:S07]  /*13d30*/  LOP3.LUT R25, R25, R0, RZ, 0x3c, !PT ;  /* 0x0000000019197212 */ /* 0x000fce00078e3cff */
.L_x_1541:
[----:B------:R-:W-:Y:S05]  /*13d40*/  BSYNC B7 ;  /* 0x0000000000077941 */ /* 0x000fea0003800000 */
.L_x_1539:
[----:B------:R-:W-:-:S13]  /*13d50*/  LOP3.LUT P0, RZ, R32, 0x40, RZ, 0xc0, !PT ;  /* 0x0000004020ff7812 */ /* 0x000fda000780c0ff */
[----:B------:R-:W-:Y:S05]  /*13d60*/  @!P0 BRA `(.L_x_1601) ;  /* 0x0000000000248947 */ /* 0x000fea0003800000 */
[----:B------:R-:W3:Y:S08]  /*13d70*/  S2UR UR4, SR_CgaCtaId ;  /* 0x00000000000479c3 */ /* 0x000ef00000008800 */
[----:B------:R-:W-:Y:S01]  /*13d80*/  BAR.SYNC.DEFER_BLOCKING 0x5, 0x180 ;  /* 0x0146000000007b1d */ /* 0x000fe20000010000 */
[----:B--2---:R-:W-:Y:S01]  /*13d90*/  MOV R3, 0x400 ;  /* 0x0000040000037802 */ /* 0x004fe20000000f00 */
[----:B---3--:R-:W-:-:S05]  /*13da0*/  IMAD.U32 R34, RZ, RZ, UR4 ;  /* 0x00000004ff227e24 */ /* 0x008fca000f8e00ff */
[----:B------:R-:W-:-:S05]  /*13db0*/  LEA R22, R34, R3, 0x18 ;  /* 0x0000000322167211 */ /* 0x000fca00078ec0ff */
[----:B------:R-:W2:Y:S02]  /*13dc0*/  LDS.128 R16, [R22+0x284d0] ;  /* 0x0284d00016107984 */ /* 0x000ea40000000c00 */
[----:B--2---:R-:W-:Y:S01]  /*13dd0*/  R2UR UR4, R17 ;  /* 0x00000000110472ca */ /* 0x004fe200000e0000 */
[----:B------:R-:W-:Y:S06]  /*13de0*/  BAR.ARV 0x4, 0x180 ;  /* 0x0106000000007b1d */ /* 0x000fec0000002000 */
[----:B------:R-:W-:Y:S08]  /*13df0*/  BRA `(.L_x_1602) ;  /* 0x0000000800c87947 */ /* 0x000ff00003800000 */
.L_x_1601:
[----:B------:R-:W3:Y:S01]  /*13e00*/  S2R R0, SR_TID.X ;  /* 0x0000000000007919 */ /* 0x000ee20000002100 */
[----:B------:R-:W-:Y:S01]  /*13e10*/  ULDC UR4, c[0x0][0xc3c] ;  /* 0x00030f0000047ab9 */ /* 0x000fe20000000800 */
[----:B0-----:R-:W-:Y:S01]  /*13e20*/  IMAD.MOV.U32 R4, RZ, RZ, RZ ;  /* 0x000000ffff047224 */ /* 0x001fe200078e00ff */
[----:B---3--:R-:W-:-:S04]  /*13e30*/  LOP3.LUT R7, R0, 0x1f, RZ, 0xc0, !PT ;  /* 0x0000001f00077812 */ /* 0x008fc800078ec0ff */
[----:B------:R-:W-:Y:S01]  /*13e40*/  ISETP.NE.AND P0, PT, R7, 0x1f, PT ;  /* 0x0000001f0700780c */ /* 0x000fe20003f05270 */
[----:B------:R-:W-:-:S05]  /*13e50*/  IMAD.IADD R5, R19, 0x1, R7 ;  /* 0x0000000113057824 */ /* 0x000fca00078e0207 */
[----:B------:R-:W-:Y:S01]  /*13e60*/  ISETP.GE.OR P1, PT, R5, UR4, !P0 ;  /* 0x0000000405007c0c */ /* 0x000fe2000c726670 */
[----:B------:R-:W-:-:S12]  /*13e70*/  ULDC UR4, c[0x0][0xc3c] ;  /* 0x00030f0000047ab9 */ /* 0x000fd80000000800 */
[----:B-12---:R-:W0:Y:S02]  /*13e80*/  @!P1 LDC.64 R2, c[0x0][0xc80] ;  /* 0x00032000ff029b82 */ /* 0x006e240000000a00 */
        /* <DEDUP_REMOVED lines=14> */
[----:B0-----:R-:W-:Y:S02]  /*13f70*/  SEL R3, R6, RZ, P3 ;  /* 0x000000ff06037207 */ /* 0x001fe40001800000 */
[----:B------:R-:W-:Y:S03]  /*13f80*/  SHFL.IDX PT, R6, R16, 0x1, 0x1f ;  /* 0x00201f0010067f89 */ /* 0x000fe600000e0000 */
[----:B------:R-:W-:Y:S02]  /*13f90*/  IMAD.IADD R3, R0, 0x1, R3 ;  /* 0x0000000100037824 */ /* 0x000fe400078e0203 */
[----:B------:R-:W0:Y:S03]  /*13fa0*/  LDC R0, c[0x0][0xc38] ;  /* 0x00030e00ff007b82 */ /* 0x000e260000000800 */
[----:B------:R-:W1:Y:S02]  /*13fb0*/  SHFL.UP PT, R2, R3, 0x8, RZ ;  /* 0x0500000003027989 */ /* 0x000e6400000e00ff */
[----:B-1----:R-:W-:-:S05]  /*13fc0*/  SEL R2, R2, RZ, P4 ;  /* 0x000000ff02027207 */ /* 0x002fca0002000000 */
[----:B------:R-:W-:-:S05]  /*13fd0*/  IMAD.IADD R2, R3, 0x1, R2 ;  /* 0x0000000103027824 */ /* 0x000fca00078e0202 */
[----:B------:R-:W1:Y:S02]  /*13fe0*/  SHFL.UP PT, R5, R2, 0x10, RZ ;  /* 0x0600000002057989 */ /* 0x000e6400000e00ff */
[----:B-1----:R-:W-:-:S05]  /*13ff0*/  SEL R5, R5, RZ, P5 ;  /* 0x000000ff05057207 */ /* 0x002fca0002800000 */
[----:B------:R-:W-:Y:S02]  /*14000*/  IMAD.IADD R7, R2, 0x1, R5 ;  /* 0x0000000102077824 */ /* 0x000fe400078e0205 */
[----:B------:R-:W-:Y:S04]  /*14010*/  SHFL.IDX PT, R5, R16, RZ, 0x1f ;  /* 0x00001fff10057589 */ /* 0x000fe800000e0000 */
[----:B------:R-:W0:Y:S02]  /*14020*/  SHFL.IDX PT, R9, R7, 0x1f, 0x1f ;  /* 0x03e01f0007097f89 */ /* 0x000e2400000e0000 */
[----:B0-----:R-:W-:-:S04]  /*14030*/  IMAD R9, R9, R0, RZ ;  /* 0x0000000009097224 */ /* 0x001fc800078e02ff */
[----:B------:R-:W-:-:S05]  /*14040*/  IMAD.IADD R6, R6, 0x1, R9 ;  /* 0x0000000106067824 */ /* 0x000fca00078e0209 */
[----:B------:R-:W-:-:S13]  /*14050*/  ISETP.GT.AND P6, PT, R6, R5, PT ;  /* 0x000000050600720c */ /* 0x000fda0003fc4270 */
[----:B------:R-:W-:Y:S05]  /*14060*/  @P6 BRA `(.L_x_1603) ;  /* 0x0000000000946947 */ /* 0x000fea0003800000 */
.L_x_1607:
[----:B------:R-:W-:-:S05]  /*14070*/  VIADD R19, R19, 0x1f ;  /* 0x0000001f13137836 */ /* 0x000fca0000000000 */
[----:B------:R-:W-:-:S13]  /*14080*/  ISETP.GE.AND P6, PT, R19, UR4, PT ;  /* 0x0000000413007c0c */ /* 0x000fda000bfc6270 */
[----:B------:R-:W-:Y:S05]  /*14090*/  @P6 BRA `(.L_x_1604) ;  /* 0x0000000400e86947 */ /* 0x000fea0003800000 */
[----:B------:R-:W0:Y:S01]  /*140a0*/  S2R R0, SR_TID.X ;  /* 0x0000000000007919 */ /* 0x000e220000002100 */
[----:B------:R-:W-:Y:S01]  /*140b0*/  BSSY B0, `(.L_x_1605) ;  /* 0x0000009000007945 */ /* 0x000fe20003800000 */
[----:B------:R-:W-:Y:S01]  /*140c0*/  IMAD.MOV.U32 R4, RZ, RZ, RZ ;  /* 0x000000ffff047224 */ /* 0x000fe200078e00ff */
[----:B0-----:R-:W-:-:S05]  /*140d0*/  LOP3.LUT R0, R0, 0x1f, RZ, 0xc0, !PT ;  /* 0x0000001f00007812 */ /* 0x001fca00078ec0ff */
[----:B------:R-:W-:-:S05]  /*140e0*/  IMAD.IADD R7, R19, 0x1, R0 ;  /* 0x0000000113077824 */ /* 0x000fca00078e0200 */
[----:B------:R-:W-:-:S13]  /*140f0*/  ISETP.GE.OR P6, PT, R7, UR4, !P0 ;  /* 0x0000000407007c0c */ /* 0x000fda000c7c6670 */
[----:B------:R-:W-:Y:S05]  /*14100*/  @P6 BRA `(.L_x_1606) ;  /* 0x00000000000c6947 */ /* 0x000fea0003800000 */
[----:B------:R-:W0:Y:S02]  /*14110*/  LDC.64 R2, c[0x0][0xc80] ;  /* 0x00032000ff027b82 */ /* 0x000e240000000a00 */
[----:B0-----:R-:W-:-:S05]  /*14120*/  IMAD.WIDE R2, R7, 0x4, R2 ;  /* 0x0000000407027825 */ /* 0x001fca00078e0202 */
[----:B------:R0:W5:Y:S02]  /*14130*/  LDG.E R4, desc[UR54][R2.64] ;  /* 0x0000003602047981 */ /* 0x000164000c1e1900 */
.L_x_1606:
[----:B------:R-:W-:Y:S05]  /*14140*/  BSYNC B0 ;  /* 0x0000000000007941 */ /* 0x000fea0003800000 */
.L_x_1605:
[----:B-----5:R-:W0:Y:S02]  /*14150*/  SHFL.UP PT, R0, R4, 0x1, RZ ;  /* 0x0420000004007989 */ /* 0x020e2400000e00ff */
        /* <DEDUP_REMOVED lines=20> */
[----:B------:R-:W-:Y:S02]  /*142a0*/  IMAD.MOV.U32 R7, RZ, RZ, R9 ;  /* 0x000000ffff077224 */ /* 0x000fe400078e0009 */
[----:B------:R-:W-:-:S07]  /*142b0*/  IMAD.MOV.U32 R9, RZ, RZ, R3 ;  /* 0x000000ffff097224 */ /* 0x000fce00078e0003 */
.L_x_1603:
        /* <DEDUP_REMOVED lines=9> */
[----:B------:R-:W-:Y:S01]  /*14350*/  ISETP.NE.AND P0, PT, R12, RZ, PT ;  /* 0x000000ff0c00720c */ /* 0x000fe20003f05270 */
[----:B------:R-:W-:Y:S02]  /*14360*/  IMAD.MOV.U32 R16, RZ, RZ, RZ ;  /* 0x000000ffff107224 */ /* 0x000fe400078e00ff */
        /* <DEDUP_REMOVED lines=11> */
.L_x_1608:
[----:B-12---:R-:W-:Y:S02]  /*14420*/  IMAD.MOV R7, RZ, RZ, -R3 ;  /* 0x000000ffff077224 */ /* 0x006fe400078e0a03 */
[----:B------:R-:W-:Y:S02]  /*14430*/  IMAD.MOV.U32 R2, RZ, RZ, RZ ;  /* 0x000000ffff027224 */ /* 0x000fe400078e00ff */
[----:B------:R-:W-:Y:S02]  /*14440*/  IMAD R4, R7, R10, RZ ;  /* 0x0000000a07047224 */ /* 0x000fe400078e02ff */
[----:B---3--:R-:W-:Y:S02]  /*14450*/  IMAD R16, R16, R0, R9 ;  /* 0x0000000010107224 */ /* 0x008fe400078e0209 */
[----:B------:R-:W-:Y:S01]  /*14460*/  IMAD.HI.U32 R2, R3, R4, R2 ;  /* 0x0000000403027227 */ /* 0x000fe200078e0002 */
[----:B------:R-:W-:-:S03]  /*14470*/  IABS R4, R6 ;  /* 0x0000000600047213 */ /* 0x000fc60000000000 */
[----:B------:R-:W-:Y:S02]  /*14480*/  IMAD.IADD R3, R5, 0x1, -R16 ;  /* 0x0000000105037824 */ /* 0x000fe400078e0a10 */
[----:B------:R-:W-:-:S03]  /*14490*/  IMAD.MOV R4, RZ, RZ, -R4 ;  /* 0x000000ffff047224 */ /* 0x000fc600078e0a04 */
[----:B------:R-:W-:-:S05]  /*144a0*/  IABS R5, R3 ;  /* 0x0000000300057213 */ /* 0x000fca0000000000 */
        /* <DEDUP_REMOVED lines=10> */
[----:B------:R-:W-:-:S04]  /*14550*/  IMAD.MOV.U32 R4, RZ, RZ, R2 ;  /* 0x000000ffff047224 */ /* 0x000fc800078e0002 */
        /* <DEDUP_REMOVED lines=11> */
[----:B------:R-:W-:Y:S02]  /*14610*/  IABS R0, UR9 ;  /* 0x0000000900007c13 */ /* 0x000fe40008000000 */
[----:B------:R-:W-:Y:S02]  /*14620*/  IABS R3, UR9 ;  /* 0x0000000900037c13 */ /* 0x000fe40008000000 */
[----:B------:R-:W1:Y:S01]  /*14630*/  I2F.RP R5, R0 ;  /* 0x0000000000057306 */ /* 0x000e620000209400 */
[----:B------:R-:W-:Y:S02]  /*14640*/  R2UR UR6, R0 ;  /* 0x00000000000672ca */ /* 0x000fe400000e0000 */
[----:B------:R-:W-:-:S05]  /*14650*/  IMAD.MOV R3, RZ, RZ, -R3 ;  /* 0x000000ffff037224 */ /* 0x000fca00078e0a03 */
[----:B-1----:R-:W1:Y:S02]  /*14660*/  MUFU.RCP R5, R5 ;  /* 0x0000000500057308 */ /* 0x002e640000001000 */
[----:B-1----:R-:W-:-:S06]  /*14670*/  VIADD R7, R5, 0xffffffe ;  /* 0x0ffffffe05077836 */ /* 0x002fcc0000000000 */
[----:B------:R-:W1:Y:S02]  /*14680*/  F2I.FTZ.U32.TRUNC.NTZ R7, R7 ;  /* 0x0000000700077305 */ /* 0x000e64000021f000 */
        /* <DEDUP_REMOVED lines=8> */
[----:B------:R-:W-:-:S05]  /*14710*/  IMAD R3, R3, R4, UR8 ;  /* 0x0000000803037e24 */ /* 0x000fca000f8e0204 */
[----:B------:R-:W-:-:S05]  /*14720*/  ISETP.GT.U32.AND P0, PT, R0, R3, PT ;  /* 0x000000030000720c */ /* 0x000fca0003f04070 */
[----:B------:R-:W-:-:S08]  /*14730*/  ULOP3.LUT UR4, UR4, UR9, URZ, 0x3c, !UPT ;  /* 0x0000000904047292 */ /* 0x000fd0000f8e3c3f */
[----:B------:R-:W-:Y:S01]  /*14740*/  VOTEU.ANY UP1, P0 ;  /* 0x00000000003f7886 */ /* 0x000fe20000020100 */
[----:B------:R-:W-:-:S04]  /*14750*/  PLOP3.LUT P0, PT, PT, PT, UP1, 0x80, 0x0 ;  /* 0x000000000000781c */ /* 0x000fc80003f0f018 */
[----:B------:R-:W-:Y:S02]  /*14760*/  @!UP1 UIADD3 UR5, UR5, 0x1, URZ ;  /* 0x0000000105059890 */ /* 0x000fe4000fffe03f */
[----:B------:R-:W-:-:S07]  /*14770*/  UISETP.GE.AND UP1, UPT, UR4, URZ, UPT ;  /* 0x0000003f0400728c */ /* 0x000fce000bf26270 */
[----:B------:R-:W-:-:S05]  /*14780*/  @!P0 IMAD.IADD R3, R3, 0x1, -R0 ;  /* 0x0000000103038824 */ /* 0x000fca00078e0a00 */
[----:B------:R-:W-:Y:S01]  /*14790*/  ISETP.GE.U32.AND P0, PT, R3, R0, PT ;  /* 0x000000000300720c */ /* 0x000fe20003f06070 */
[----:B------:R-:W-:-:S12]  /*147a0*/  IMAD R3, RZ, RZ, -UR9 ;  /* 0x80000009ff037e24 */ /* 0x000fd8000f8e02ff */
        /* <DEDUP_REMOVED lines=9> */
.L_x_1604:
[----:B------:R-:W0:Y:S01]  /*14840*/  LDC R19, c[0x0][0xc3c] ;  /* 0x00030f00ff137b82 */ /* 0x000e220000000800 */
[----:B------:R-:W-:Y:S01]  /*14850*/  IMAD.MOV.U32 R16, RZ, RZ, R5 ;  /* 0x000000ffff107224 */ /* 0x000fe200078e0005 */
[----:B------:R-:W-:Y:S01]  /*14860*/  UMOV UR4, URZ ;  /* 0x0000003f00047c82 */ /* 0x000fe20008000000 */
[----:B------:R-:W-:-:S07]  /*14870*/  IMAD.MOV.U32 R18, RZ, RZ, RZ ;  /* 0x000000ffff127224 */ /* 0x000fce00078e00ff */
.L_x_1609:
        /* <DEDUP_REMOVED lines=8> */
[----:B0-----:R0:W-:Y:S01]  /*14900*/  @!P0 STS.128 [R22+0x284d0], R16 ;  /* 0x0284d01016008388 */ /* 0x0011e20000000c00 */
[----:B------:R-:W-:Y:S06]  /*14910*/  BAR.ARV 0x5, 0x180 ;  /* 0x0146000000007b1d */ /* 0x000fec0000002000 */
.L_x_1602:
[----:B------:R-:W-:Y:S02]  /*14920*/  ULDC UR5, c[0x0][0xc3c] ;  /* 0x00030f0000057ab9 */ /* 0x000fe40000000800 */
[----:B------:R-:W-:-:S13]  /*14930*/  ISETP.GE.AND P0, PT, R19, UR5, PT ;  /* 0x0000000513007c0c */ /* 0x000fda000bf06270 */
[----:B------:R-:W-:Y:S05]  /*14940*/  @!P0 BRA `(.L_x_1610) ;  /* 0xffffffb000088947 */ /* 0x000fea000383ffff */
.L_x_1529:
[----:B-1----:R-:W2:Y:S01]  /*14950*/  LDL.LU R0, [R1+0x10] ;  /* 0x0000100001007983 */ /* 0x002ea20000300800 */
[----:B------:R-:W-:Y:S01]  /*14960*/  BSSY B0, `(.L_x_1611) ;  /* 0x000000b000007945 */ /* 0x000fe20003800000 */
[----:B0-----:R-:W0:Y:S01]  /*14970*/  S2R R5, SR_CgaCtaId ;  /* 0x0000000000057919 */ /* 0x001e220000008800 */
[----:B--2---:R-:W-:-:S05]  /*14980*/  VIADD R0, R0, 0x1 ;  /* 0x0000000100007836 */ /* 0x004fca0000000000 */
[----:B------:R-:W-:-:S04]  /*14990*/  LEA.HI R2, R0, R0, RZ, 0x1 ;  /* 0x0000000000027211 */ /* 0x000fc800078f08ff */
[----:B------:R-:W-:Y:S02]  /*149a0*/  LOP3.LUT R3, R2, 0xfffffffe, RZ, 0xc0, !PT ;  /* 0xfffffffe02037812 */ /* 0x000fe400078ec0ff */
[----:B------:R-:W-:-:S03]  /*149b0*/  MOV R2, 0x400 ;  /* 0x0000040000027802 */ /* 0x000fc60000000f00 */
[----:B------:R-:W-:Y:S01]  /*149c0*/  IMAD.IADD R0, R0, 0x1, -R3 ;  /* 0x0000000100007824 */ /* 0x000fe200078e0a03 */
[----:B0-----:R-:W-:-:S04]  /*149d0*/  LEA R5, R5, R2, 0x18 ;  /* 0x0000000205057211 */ /* 0x001fc800078ec0ff */
[----:B------:R-:W-:-:S04]  /*149e0*/  SHF.L.U32 R0, R0, 0x1f, RZ ;  /* 0x0000001f00007819 */ /* 0x000fc800000006ff */
[----:B------:R-:W0:Y:S02]  /*149f0*/  SYNCS.PHASECHK.TRANS64.TRYWAIT P0, [R5+URZ+0x28420], R0 ;  /* 0x02842000050075a7 */ /* 0x000e24000800017f */
[----:B0-----:R-:W-:Y:S05]  /*14a00*/  @!P0 BRA `(.L_x_1612) ;  /* 0x0000002800008947 */ /* 0x001fea0003800000 */
.L_x_1697:
[----:B------:R-:W-:Y:S05]  /*14a10*/  BSYNC B0 ;  /* 0x0000000000007941 */ /* 0x000fea0003800000 */
.L_x_1611:
[----:B------:R-:W-:-:S03]  /*14a20*/  UMOV UR4, 0xffffffff ;  /* 0xffffffff00047882 */ /* 0x000fc60000000000 */
[----:B------:R-:W-:Y:S05]  /*14a30*/  BRA.DIV UR4, `(.L_x_1613) ;  /* 0x0000002a04087947 */ /* 0x000fea000b800000 */
[----:B0-----:R-:W0:Y:S02]  /*14a40*/  S2R R0, SR_TID.X ;  /* 0x0000000000007919 */ /* 0x001e240000002100 */
[----:B0-----:R-:W-:-:S04]  /*14a50*/  SHF.R.U32.HI R0, RZ, 0x5, R0 ;  /* 0x00000005ff007819 */ /* 0x001fc80000011600 */
[----:B------:R-:W-:-:S05]  /*14a60*/  LOP3.LUT R0, R0, 0x3, RZ, 0xc0, !PT ;  /* 0x0000000300007812 */ /* 0x000fca00078ec0ff */
[----:B------:R0:W1:Y:S02]  /*14a70*/  SHFL.IDX PT, R14, R0, RZ, 0x1f ;  /* 0x00001fff000e7589 */ /* 0x00006400000e0000 */
.L_x_1700:
[----:B-1----:R-:W-:Y:S01]  /*14a80*/  ISETP.NE.AND P0, PT, R14, RZ, PT ;  /* 0x000000ff0e00720c */ /* 0x002fe20003f05270 */
[----:B------:R-:W-:-:S12]  /*14a90*/  BSSY B0, `(.L_x_1614) ;  /* 0x000002c000007945 */ /* 0x000fd80003800000 */
[----:B------:R-:W-:Y:S05]  /*14aa0*/  @P0 BRA `(.L_x_1615) ;  /* 0x0000000000a80947 */ /* 0x000fea0003800000 */
[----:B------:R-:W-:-:S03]  /*14ab0*/  UMOV UR4, 0xffffffff ;  /* 0xffffffff00047882 */ /* 0x000fc60000000000 */
[----:B------:R-:W-:Y:S05]  /*14ac0*/  BRA.DIV UR4, `(.L_x_1616) ;  /* 0x0000002a04187947 */ /* 0x000fea000b800000 */
[----:B------:R-:W-:-:S13]  /*14ad0*/  ELECT P6, URZ, PT ;  /* 0x00000000003f782f */ /* 0x000fda00038c0000 */
.L_x_1703:
[----:B------:R-:W-:Y:S05]  /*14ae0*/  @!P6 BRA `(.L_x_1615) ;  /* 0x000000000098e947 */ /* 0x000fea0003800000 */
[----:B------:R-:W-:-:S06]  /*14af0*/  ULOP3.LUT UR4, UR42, 0x2, URZ, 0xfc, !UPT ;  /* 0x000000022a047892 */ /* 0x000fcc000f8efc3f */
[----:B0-----:R-:W-:-:S05]  /*14b00*/  IMAD.U32 R0, RZ, RZ, UR4 ;  /* 0x00000004ff007e24 */ /* 0x001fca000f8e00ff */
[----:B------:R-:W-:-:S13]  /*14b10*/  ISETP.NE.AND P0, PT, R0, 0x3, PT ;  /* 0x000000030000780c */ /* 0x000fda0003f05270 */
[----:B------:R-:W-:Y:S05]  /*14b20*/  @!P0 BRA `(.L_x_1617) ;  /* 0x0000000000048947 */ /* 0x000fea0003800000 */
[----:B------:R-:W-:Y:S01]  /*14b30*/  BPT.TRAP 0x1 ;  /* 0x000000040000795c */ /* 0x000fe20000300000 */
.L_x_1617:
[----:B------:R-:W-:Y:S01]  /*14b40*/  IMAD R3, R23, 0x8, R5 ;  /* 0x0000000817037824 */ /* 0x000fe200078e0205 */
[----:B------:R-:W-:Y:S01]  /*14b50*/  SHF.L.U32 R2, R25, 0x1f, RZ ;  /* 0x0000001f19027819 */ /* 0x000fe200000006ff */
[----:B------:R-:W-:-:S03]  /*14b60*/  VIADD R23, R23, 0x1 ;  /* 0x0000000117177836 */ /* 0x000fc60000000000 */
[----:B------:R-:W0:Y:S02]  /*14b70*/  SYNCS.PHASECHK.TRANS64.TRYWAIT P1, [R3+URZ+0x28440], R2 ;  /* 0x02844002030075a7 */ /* 0x000e24000802017f */
[----:B------:R-:W-:-:S04]  /*14b80*/  ISETP.NE.AND P2, PT, R23, 0x2, PT ;  /* 0x000000021700780c */ /* 0x000fc80003f45270 */
[----:B------:R-:W-:Y:S01]  /*14b90*/  SEL R0, RZ, 0x1, P2 ;  /* 0x00000001ff007807 */ /* 0x000fe20001000000 */
[----:B0-----:R-:W-:Y:S08]  /*14ba0*/  @!P1 BRA `(.L_x_1618) ;  /* 0x0000002800009947 */ /* 0x001ff00003800000 */
.L_x_1704:
[----:B------:R-:W-:Y:S02]  /*14bb0*/  SEL R23, R23, RZ, P2 ;  /* 0x000000ff17177207 */ /* 0x000fe40001000000 */
[----:B------:R-:W-:Y:S01]  /*14bc0*/  LOP3.LUT R0, R25, R0, RZ, 0x3c, !PT ;  /* 0x0000000019007212 */ /* 0x000fe200078e3cff */
[----:B------:R-:W-:Y:S06]  /*14bd0*/  @!P0 BRA `(.L_x_1619) ;  /* 0x0000000000048947 */ /* 0x000fec0003800000 */
[----:B------:R-:W-:Y:S01]  /*14be0*/  BPT.TRAP 0x1 ;  /* 0x000000040000795c */ /* 0x000fe20000300000 */
.L_x_1619:
[----:B------:R-:W-:Y:S01]  /*14bf0*/  IMAD R23, R23, 0x8, R5 ;  /* 0x0000000817177824 */ /* 0x000fe200078e0205 */
[----:B------:R-:W-:-:S04]  /*14c00*/  SHF.L.U32 R0, R0, 0x1f, RZ ;  /* 0x0000001f00007819 */ /* 0x000fc800000006ff */
[----:B------:R-:W1:Y:S02]  /*14c10*/  SYNCS.PHASECHK.TRANS64.TRYWAIT P1, [R23+URZ+0x28440], R0 ;  /* 0x02844000170075a7 */ /* 0x000e64000802017f */
[----:B-1----:R-:W-:Y:S05]  /*14c20*/  @!P1 BRA `(.L_x_1620) ;  /* 0x0000002400f49947 */ /* 0x002fea0003800000 */
.L_x_1705:
[----:B------:R-:W-:Y:S05]  /*14c30*/  @!P0 BRA `(.L_x_1621) ;  /* 0x0000000000048947 */ /* 0x000fea0003800000 */
[----:B------:R-:W-:Y:S01]  /*14c40*/  BPT.TRAP 0x1 ;  /* 0x000000040000795c */ /* 0x000fe20000300000 */
.L_x_1621:
[----:B------:R-:W2:Y:S02]  /*14c50*/  SYNCS.PHASECHK.TRANS64.TRYWAIT P1, [R3+URZ+0x28460], R2 ;  /* 0x02846002030075a7 */ /* 0x000ea4000802017f */
[----:B--2---:R-:W-:Y:S05]  /*14c60*/  @!P1 BRA `(.L_x_1622) ;  /* 0x0000002400f89947 */ /* 0x004fea0003800000 */
.L_x_1706:
[----:B------:R-:W-:Y:S05]  /*14c70*/  @!P0 BRA `(.L_x_1623) ;  /* 0x0000000000048947 */ /* 0x000fea0003800000 */
[----:B------:R-:W-:Y:S01]  /*14c80*/  BPT.TRAP 0x1 ;  /* 0x000000040000795c */ /* 0x000fe20000300000 */
.L_x_1623:
[----:B------:R-:W3:Y:S02]  /*14c90*/  SYNCS.PHASECHK.TRANS64.TRYWAIT P1, [R23+URZ+0x28460], R0 ;  /* 0x02846000170075a7 */ /* 0x000ee4000802017f */
[----:B---3--:R-:W-:Y:S05]  /*14ca0*/  @!P1 BRA `(.L_x_1624) ;  /* 0x0000002400fc9947 */ /* 0x008fea0003800000 */
.L_x_1707:
[----:B------:R-:W-:Y:S05]  /*14cb0*/  @!P0 BRA `(.L_x_1625) ;  /* 0x0000000000048947 */ /* 0x000fea0003800000 */
[----:B------:R-:W-:Y:S01]  /*14cc0*/  BPT.TRAP 0x1 ;  /* 0x000000040000795c */ /* 0x000fe20000300000 */
.L_x_1625:
[----:B------:R-:W4:Y:S02]  /*14cd0*/  SYNCS.PHASECHK.TRANS64.TRYWAIT P1, [R3+URZ+0x28480], R2 ;  /* 0x02848002030075a7 */ /* 0x000f24000802017f */
[----:B----4-:R-:W-:Y:S05]  /*14ce0*/  @!P1 BRA `(.L_x_1626) ;  /* 0x0000002800009947 */ /* 0x010fea0003800000 */
.L_x_1708:
[----:B------:R-:W-:Y:S05]  /*14cf0*/  @!P0 BRA `(.L_x_1627) ;  /* 0x0000000000048947 */ /* 0x000fea0003800000 */
[----:B------:R-:W-:Y:S01]  /*14d00*/  BPT.TRAP 0x1 ;  /* 0x000000040000795c */ /* 0x000fe20000300000 */
.L_x_1627:
[----:B------:R0:W0:Y:S02]  /*14d10*/  SYNCS.PHASECHK.TRANS64.TRYWAIT P0, [R23+URZ+0x28480], R0 ;  /* 0x02848000170075a7 */ /* 0x000024000800017f */
[----:B0-----:R-:W-:Y:S05]  /*14d20*/  @!P0 NANOSLEEP.SYNCS 0x989680 ;  /* 0x009896800000895d */ /* 0x001fea0003900000 */
[----:B------:R-:W0:Y:S02]  /*14d30*/  @!P0 SYNCS.PHASECHK.TRANS64 P0, [R23+URZ+0x28480], R0 ;  /* 0x02848000170085a7 */ /* 0x000e24000800007f */
[----:B0-----:R-:W-:Y:S05]  /*14d40*/  @!P0 BRA `(.L_x_1627) ;  /* 0xfffffffc00f08947 */ /* 0x001fea000383ffff */
.L_x_1615:
[----:B------:R-:W-:Y:S05]  /*14d50*/  BSYNC B0 ;  /* 0x0000000000007941 */ /* 0x000fea0003800000 */
.L_x_1614:
[----:B------:R-:W-:Y:S05]  /*14d60*/  EXIT ;  /* 0x000000000000794d */ /* 0x000fea0003800000 */
.L_x_1424:
[----:B0-----:R-:W-:-:S04]  /*14d70*/  IMAD.U32 R3, RZ, RZ, UR53 ;  /* 0x00000035ff037e24 */ /* 0x001fc8000f8e00ff */
[----:B------:R0:W1:Y:S03]  /*14d80*/  SYNCS.PHASECHK.TRANS64.TRYWAIT P0, [R3+URZ+0x28400], R0 ;  /* 0x02840000030075a7 */ /* 0x000066000800017f */
[----:B-1----:R-:W-:Y:S05]  /*14d90*/  @!P0 NANOSLEEP.SYNCS 0x989680 ;  /* 0x009896800000895d */ /* 0x002fea0003900000 */
[----:B------:R-:W1:Y:S02]  /*14da0*/  @!P0 SYNCS.PHASECHK.TRANS64 P0, [R3+URZ+0x28400], R0 ;  /* 0x02840000030085a7 */ /* 0x000e64000800007f */
[----:B-1----:R-:W-:Y:S05]  /*14db0*/  @!P0 BRA `(.L_x_1424) ;  /* 0xfffffffc00ec8947 */ /* 0x002fea000383ffff */
[----:B------:R-:W-:Y:S05]  /*14dc0*/  BRA `(.L_x_1628) ;  /* 0xfffffed000c47947 */ /* 0x000fea000383ffff */
.L_x_1428:
[----:B-1----:R-:W-:-:S04]  /*14dd0*/  IMAD.U32 R3, RZ, RZ, UR58 ;  /* 0x0000003aff037e24 */ /* 0x002fc8000f8e00ff */
[----:B------:R1:W2:Y:S03]  /*14de0*/  SYNCS.PHASECHK.TRANS64.TRYWAIT P1, [R3+URZ+0x28430], R8 ;  /* 0x02843008030075a7 */ /* 0x0002a6000802017f */
[----:B--2---:R-:W-:Y:S05]  /*14df0*/  @!P1 NANOSLEEP.SYNCS 0x989680 ;  /* 0x009896800000995d */ /* 0x004fea0003900000 */
[----:B------:R-:W2:Y:S02]  /*14e00*/  @!P1 SYNCS.PHASECHK.TRANS64 P1, [R3+URZ+0x28430], R8 ;  /* 0x02843008030095a7 */ /* 0x000ea4000802007f */
[----:B--2---:R-:W-:Y:S05]  /*14e10*/  @!P1 BRA `(.L_x_1428) ;  /* 0xfffffffc00ec9947 */ /* 0x004fea000383ffff */
[----:B------:R-:W-:Y:S05]  /*14e20*/  BRA `(.L_x_1427) ;  /* 0xfffffed000e87947 */ /* 0x000fea000383ffff */
.L_x_1441:
[----:B---3--:R-:W-:-:S04]  /*14e30*/  IMAD.U32 R9, RZ, RZ, UR58 ;  /* 0x0000003aff097e24 */ /* 0x008fc8000f8e00ff */
[----:B------:R3:W4:Y:S03]  /*14e40*/  SYNCS.PHASECHK.TRANS64.TRYWAIT P1, [R9+URZ+0x28450], R8 ;  /* 0x02845008090075a7 */ /* 0x000726000802017f */
[----:B----4-:R-:W-:Y:S05]  /*14e50*/  @!P1 NANOSLEEP.SYNCS 0x989680 ;  /* 0x009896800000995d */ /* 0x010fea0003900000 */
[----:B------:R-:W4:Y:S02]  /*14e60*/  @!P1 SYNCS.PHASECHK.TRANS64 P1, [R9+URZ+0x28450], R8 ;  /* 0x02845008090095a7 */ /* 0x000f24000802007f */
[----:B----4-:R-:W-:Y:S05]  /*14e70*/  @!P1 BRA `(.L_x_1441) ;  /* 0xfffffffc00ec9947 */ /* 0x010fea000383ffff */
[----:B------:R-:W-:Y:S05]  /*14e80*/  BRA `(.L_x_1440) ;  /* 0xfffffeec00dc7947 */ /* 0x000fea000383ffff */
.L_x_1450:
[----:B-12---:R-:W-:-:S04]  /*14e90*/  IMAD.U32 R0, RZ, RZ, UR59 ;  /* 0x0000003bff007e24 */ /* 0x006fc8000f8e00ff */
[----:B------:R1:W2:Y:S03]  /*14ea0*/  SYNCS.PHASECHK.TRANS64.TRYWAIT P1, [R0+URZ+0x28430], R9 ;  /* 0x02843009000075a7 */ /* 0x0002a6000802017f */
[----:B--2---:R-:W-:Y:S05]  /*14eb0*/  @!P1 NANOSLEEP.SYNCS 0x989680 ;  /* 0x009896800000995d */ /* 0x004fea0003900000 */
[----:B------:R-:W2:Y:S02]  /*14ec0*/  @!P1 SYNCS.PHASECHK.TRANS64 P1, [R0+URZ+0x28430], R9 ;  /* 0x02843009000095a7 */ /* 0x000ea4000802007f */
[----:B--2---:R-:W-:Y:S05]  /*14ed0*/  @!P1 BRA `(.L_x_1450) ;  /* 0xfffffffc00ec9947 */ /* 0x004fea000383ffff */
[----:B------:R-:W-:Y:S05]  /*14ee0*/  BRA `(.L_x_1449) ;  /* 0xfffffef400107947 */ /* 0x000fea000383ffff */
.L_x_1463:
[----:B---3--:R-:W-:-:S04]  /*14ef0*/  IMAD.U32 R10, RZ, RZ, UR59 ;  /* 0x0000003bff0a7e24 */ /* 0x008fc8000f8e00ff */
[----:B------:R3:W4:Y:S03]  /*14f00*/  SYNCS.PHASECHK.TRANS64.TRYWAIT P1, [R10+URZ+0x28450], R9 ;  /* 0x028450090a0075a7 */ /* 0x000726000802017f */
[----:B----4-:R-:W-:Y:S05]  /*14f10*/  @!P1 NANOSLEEP.SYNCS 0x989680 ;  /* 0x009896800000995d */ /* 0x010fea0003900000 */
[----:B------:R-:W4:Y:S02]  /*14f20*/  @!P1 SYNCS.PHASECHK.TRANS64 P1, [R10+URZ+0x28450], R9 ;  /* 0x028450090a0095a7 */ /* 0x000f24000802007f */
[----:B----4-:R-:W-:Y:S05]  /*14f30*/  @!P1 BRA `(.L_x_1463) ;  /* 0xfffffffc00ec9947 */ /* 0x010fea000383ffff */
[----:B------:R-:W-:Y:S05]  /*14f40*/  BRA `(.L_x_1462) ;  /* 0xffffff1400307947 */ /* 0x000fea000383ffff */
.L_x_1473:
[----:B-1----:R-:W-:-:S04]  /*14f50*/  IMAD.U32 R0, RZ, RZ, UR56 ;  /* 0x00000038ff007e24 */ /* 0x002fc8000f8e00ff */
[----:B------:R1:W2:Y:S03]  /*14f60*/  SYNCS.PHASECHK.TRANS64.TRYWAIT P2, [R0+URZ+0x28430], R7 ;  /* 0x02843007000075a7 */ /* 0x0002a6000804017f */
[----:B--2---:R-:W-:Y:S05]  /*14f70*/  @!P2 NANOSLEEP.SYNCS 0x989680 ;  /* 0x009896800000a95d */ /* 0x004fea0003900000 */
[----:B------:R-:W2:Y:S02]  /*14f80*/  @!P2 SYNCS.PHASECHK.TRANS64 P2, [R0+URZ+0x28430], R7 ;  /* 0x028430070000a5a7 */ /* 0x000ea4000804007f */
[----:B--2---:R-:W-:Y:S05]  /*14f90*/  @!P2 BRA `(.L_x_1473) ;  /* 0xfffffffc00eca947 */ /* 0x004fea000383ffff */
[----:B------:R-:W-:Y:S05]  /*14fa0*/  BRA `(.L_x_1472) ;  /* 0xffffff18006c7947 */ /* 0x000fea000383ffff */
.L_x_1478:
[----:B-1----:R-:W-:-:S04]  /*14fb0*/  IMAD.U32 R10, RZ, RZ, UR56 ;  /* 0x00000038ff0a7e24 */ /* 0x002fc8000f8e00ff */
[----:B------:R1:W2:Y:S03]  /*14fc0*/  SYNCS.PHASECHK.TRANS64.TRYWAIT P2, [R10+URZ+0x28450], R7 ;  /* 0x028450070a0075a7 */ /* 0x0002a6000804017f */
[----:B--2---:R-:W-:Y:S05]  /*14fd0*/  @!P2 NANOSLEEP.SYNCS 0x989680 ;  /* 0x009896800000a95d */ /* 0x004fea0003900000 */
[----:B------:R-:W2:Y:S02]  /*14fe0*/  @!P2 SYNCS.PHASECHK.TRANS64 P2, [R10+URZ+0x28450], R7 ;  /* 0x028450070a00a5a7 */ /* 0x000ea4000804007f */
[----:B--2---:R-:W-:Y:S05]  /*14ff0*/  @!P2 BRA `(.L_x_1478) ;  /* 0xfffffffc00eca947 */ /* 0x004fea000383ffff */
[----:B------:R-:W-:Y:S05]  /*15000*/  BRA `(.L_x_1477) ;  /* 0xffffff2c00c47947 */ /* 0x000fea000383ffff */
.L_x_1485:
[----:B-1----:R-:W-:-:S04]  /*15010*/  IMAD.U32 R0, RZ, RZ, UR59 ;  /* 0x0000003bff007e24 */ /* 0x002fc8000f8e00ff */
[----:B------:R1:W2:Y:S03]  /*15020*/  SYNCS.PHASECHK.TRANS64.TRYWAIT P1, [R0+URZ+0x28430], R9 ;  /* 0x02843009000075a7 */ /* 0x0002a6000802017f */
[----:B--2---:R-:W-:Y:S05]  /*15030*/  @!P1 NANOSLEEP.SYNCS 0x989680 ;  /* 0x009896800000995d */ /* 0x004fea0003900000 */
[----:B------:R-:W2:Y:S02]  /*15040*/  @!P1 SYNCS.PHASECHK.TRANS64 P1, [R0+URZ+0x28430], R9 ;  /* 0x02843009000095a7 */ /* 0x000ea4000802007f */
[----:B--2---:R-:W-:Y:S05]  /*15050*/  @!P1 BRA `(.L_x_1485) ;  /* 0xfffffffc00ec9947 */ /* 0x004fea000383ffff */
[----:B------:R-:W-:Y:S05]  /*15060*/  BRA `(.L_x_1484) ;  /* 0xffffff3000647947 */ /* 0x000fea000383ffff */
.L_x_1498:
[----:B---3--:R-:W-:-:S04]  /*15070*/  IMAD.U32 R10, RZ, RZ, UR59 ;  /* 0x0000003bff0a7e24 */ /* 0x008fc8000f8e00ff */
[----:B------:R3:W4:Y:S03]  /*15080*/  SYNCS.PHASECHK.TRANS64.TRYWAIT P1, [R10+URZ+0x28450], R9 ;  /* 0x028450090a0075a7 */ /* 0x000726000802017f */
[----:B----4-:R-:W-:Y:S05]  /*15090*/  @!P1 NANOSLEEP.SYNCS 0x989680 ;  /* 0x009896800000995d */ /* 0x010fea0003900000 */
[----:B------:R-:W4:Y:S02]  /*150a0*/  @!P1 SYNCS.PHASECHK.TRANS64 P1, [R10+URZ+0x28450], R9 ;  /* 0x028450090a0095a7 */ /* 0x000f24000802007f */
[----:B----4-:R-:W-:Y:S05]  /*150b0*/  @!P1 BRA `(.L_x_1498) ;  /* 0xfffffffc00ec9947 */ /* 0x010fea000383ffff */
[----:B------:R-:W-:Y:S05]  /*150c0*/  BRA `(.L_x_1497) ;  /* 0xffffff5000807947 */ /* 0x000fea000383ffff */
.L_x_1550:
        /* <DEDUP_REMOVED lines=10> */
.L_x_1629:
[----:B------:R-:W-:Y:S05]  /*15170*/  BRA `(.L_x_1630) ;  /* 0xffffffb800b47947 */ /* 0x000fea000383ffff */
.L_x_1553:
[----:B0-----:R0:W1:Y:S02]  /*15180*/  SYNCS.PHASECHK.TRANS64.TRYWAIT P0, [R0+URZ+0x28480], R21 ;  /* 0x02848015000075a7 */ /* 0x001064000800017f */
[----:B-1----:R-:W-:Y:S05]  /*15190*/  @!P0 NANOSLEEP.SYNCS 0x989680 ;  /* 0x009896800000895d */ /* 0x002fea0003900000 */
[----:B------:R-:W1:Y:S02]  /*151a0*/  @!P0 SYNCS.PHASECHK.TRANS64 P0, [R0+URZ+0x28480], R21 ;  /* 0x02848015000085a7 */ /* 0x000e64000800007f */
[----:B-1----:R-:W-:Y:S05]  /*151b0*/  @!P0 BRA `(.L_x_1553) ;  /* 0xfffffffc00f08947 */ /* 0x002fea000383ffff */
[----:B------:R-:W-:Y:S05]  /*151c0*/  BRA `(.L_x_1631) ;  /* 0xffffffb800c47947 */ /* 0x000fea000383ffff */
.L_x_1554:
        /* <DEDUP_REMOVED lines=8> */
.L_x_1633:
[----:B------:R-:W-:Y:S05]  /*15250*/  BSYNC B0 ;  /* 0x0000000000007941 */ /* 0x000fea0003800000 */
.L_x_1632:
[----:B------:R-:W-:Y:S01]  /*15260*/  IMAD.MOV.U32 R13, RZ, RZ, R8 ;  /* 0x000000ffff0d7224 */ /* 0x000fe200078e0008 */
[----:B------:R-:W-:Y:S01]  /*15270*/  LOP3.LUT R27, R30, 0x80, RZ, 0xfc, !PT ;  /* 0x000000801e1b7812 */ /* 0x000fe200078efcff */
        /* <DEDUP_REMOVED lines=10> */
.L_x_1634:
        /* <DEDUP_REMOVED lines=13> */
.L_x_1635:
        /* <DEDUP_REMOVED lines=11> */
.L_x_1636:
[----:B------:R-:W-:Y:S02]  /*154a0*/  IMAD.MOV.U32 R13, RZ, RZ, R9 ;  /* 0x000000ffff0d7224 */ /* 0x000fe400078e0009 */
[----:B------:R-:W-:Y:S02]  /*154b0*/  IMAD.MOV.U32 R12, RZ, RZ, 0x2 ;  /* 0x00000002ff0c7424 */ /* 0x000fe400078e00ff */
[----:B------:R-:W-:-:S07]  /*154c0*/  IMAD.MOV.U32 R2, RZ, RZ, R14 ;  /* 0x000000ffff027224 */ /* 0x000fce00078e000e */
[----:B------:R-:W-:Y:S05]  /*154d0*/  WARPSYNC.COLLECTIVE R15, `(.L_x_1637) ;  /* 0x000000000f087348 */ /* 0x000fea0003c00000 */
[----:B------:R0:W1:Y:S02]  /*154e0*/  SHFL.IDX P6, R14, R13, R12, R11 ;  /* 0x0000000c0d0e7389 */ /* 0x00006400000c000b */
[----:B01----:R-:W-:Y:S01]  /*154f0*/  ENDCOLLECTIVE ;  /* 0x000000000000791b */ /* 0x003fe20003800000 */
.L_x_1637:
        /* <DEDUP_REMOVED lines=14> */
.L_x_1638:
[----:B------:R-:W-:Y:S02]  /*155e0*/  IMAD.MOV.U32 R13, RZ, RZ, R9 ;  /* 0x000000ffff0d7224 */ /* 0x000fe400078e0009 */
[----:B------:R-:W-:Y:S02]  /*155f0*/  IMAD.MOV.U32 R12, RZ, RZ, 0x3 ;  /* 0x00000003ff0c7424 */ /* 0x000fe400078e00ff */
[----:B------:R-:W-:-:S07]  /*15600*/  IMAD.MOV.U32 R2, RZ, RZ, R14 ;  /* 0x000000ffff027224 */ /* 0x000fce00078e000e */
[----:B------:R-:W-:Y:S05]  /*15610*/  WARPSYNC.COLLECTIVE R15, `(.L_x_1639) ;  /* 0x000000000f087348 */ /* 0x000fea0003c00000 */
[----:B------:R0:W1:Y:S02]  /*15620*/  SHFL.IDX P6, R14, R13, R12, R11 ;  /* 0x0000000c0d0e7389 */ /* 0x00006400000c000b */
[----:B01----:R-:W-:Y:S01]  /*15630*/  ENDCOLLECTIVE ;  /* 0x000000000000791b */ /* 0x003fe20003800000 */
.L_x_1639:
        /* <DEDUP_REMOVED lines=13> */
.L_x_1640:
[----:B------:R-:W-:Y:S01]  /*15710*/  @!PT LDS RZ, [RZ] ;  /* 0x00000000fffff984 */ /* 0x000fe20000000800 */
[----:B------:R-:W-:Y:S01]  /*15720*/  @!PT LDS RZ, [RZ] ;  /* 0x00000000fffff984 */ /* 0x000fe20000000800 */
[----:B------:R-:W-:Y:S01]  /*15730*/  @!PT LDS RZ, [RZ] ;  /* 0x00000000fffff984 */ /* 0x000fe20000000800 */
[----:B------:R0:W-:Y:S01]  /*15740*/  LDGSTS.E.BYPASS.LTC128B.128 [R4+0x13000], desc[UR54][R2.64+0x80], !P1 ;  /* 0x1300008002047fae */ /* 0x0001e2000c901d76 */
[----:B------:R-:W-:Y:S01]  /*15750*/  ISETP.GE.AND P1, PT, R7, 0x21, PT ;  /* 0x000000210700780c */ /* 0x000fe20003f26270 */
[----:B0-----:R-:W-:Y:S01]  /*15760*/  IMAD.MOV.U32 R2, RZ, RZ, R14 ;  /* 0x000000ffff027224 */ /* 0x001fe200078e000e */
[----:B------:R-:W-:Y:S11]  /*15770*/  BRA `(.L_x_1641) ;  /* 0xffffffb800507947 */ /* 0x000ff6000383ffff */
.L_x_1559:
[----:B---3--:R3:W4:Y:S02]  /*15780*/  SYNCS.PHASECHK.TRANS64.TRYWAIT P0, [R0+URZ+0x28440], R21 ;  /* 0x02844015000075a7 */ /* 0x008724000800017f */
[----:B----4-:R-:W-:Y:S05]  /*15790*/  @!P0 NANOSLEEP.SYNCS 0x989680 ;  /* 0x009896800000895d */ /* 0x010fea0003900000 */
[----:B------:R-:W4:Y:S02]  /*157a0*/  @!P0 SYNCS.PHASECHK.TRANS64 P0, [R0+URZ+0x28440], R21 ;  /* 0x02844015000085a7 */ /* 0x000f24000800007f */
[----:B----4-:R-:W-:Y:S05]  /*157b0*/  @!P0 BRA `(.L_x_1559) ;  /* 0xfffffffc00f08947 */ /* 0x010fea000383ffff */
[----:B------:R-:W-:Y:S05]  /*157c0*/  BRA `(.L_x_1642) ;  /* 0xffffffb800ac7947 */ /* 0x000fea000383ffff */
.L_x_1560:
[----:B------:R-:W-:Y:S01]  /*157d0*/  BSSY B0, `(.L_x_1643) ;  /* 0x0000008000007945 */ /* 0x000fe20003800000 */
[----:B------:R-:W-:Y:S02]  /*157e0*/  IMAD.MOV.U32 R13, RZ, RZ, R6 ;  /* 0x000000ffff0d7224 */ /* 0x000fe400078e0006 */
[----:B------:R-:W-:Y:S02]  /*157f0*/  IMAD.MOV.U32 R12, RZ, RZ, RZ ;  /* 0x000000ffff0c7224 */ /* 0x000fe400078e00ff */
[----:B------:R-:W-:Y:S02]  /*15800*/  IMAD.MOV.U32 R11, RZ, RZ, 0x181f ;  /* 0x0000181fff0b7424 */ /* 0x000fe400078e00ff */
[----:B------:R-:W-:-:S07]  /*15810*/  IMAD.MOV.U32 R15, RZ, RZ, -0x1 ;  /* 0xffffffffff0f7424 */ /* 0x000fce00078e00ff */
[----:B0-23--:R-:W-:Y:S05]  /*15820*/  WARPSYNC.COLLECTIVE R15, `(.L_x_1644) ;  /* 0x000000000f087348 */ /* 0x00dfea0003c00000 */
[----:B------:R1:W4:Y:S02]  /*15830*/  SHFL.IDX P6, R14, R13, R12, R11 ;  /* 0x0000000c0d0e7389 */ /* 0x00032400000c000b */
[----:B01234-:R-:W-:Y:S01]  /*15840*/  ENDCOLLECTIVE ;  /* 0x000000000000791b */ /* 0x01ffe20003800000 */
.L_x_1644:
[----:B------:R-:W-:Y:S05]  /*15850*/  BSYNC B0 ;  /* 0x0000000000007941 */ /* 0x000fea0003800000 */
.L_x_1643:
        /* <DEDUP_REMOVED lines=8> */
.L_x_1645:
[----:B------:R-:W-:Y:S02]  /*158e0*/  IMAD.MOV.U32 R13, RZ, RZ, R6 ;  /* 0x000000ffff0d7224 */ /* 0x000fe400078e0006 */
[----:B------:R-:W-:Y:S01]  /*158f0*/  IMAD.MOV.U32 R12, RZ, RZ, 0x1 ;  /* 0x00000001ff0c7424 */ /* 0x000fe200078e00ff */
[C---:B------:R-:W-:Y:S02]  /*15900*/  ISETP.GE.AND P6, PT, R30.reuse, R8, PT ;  /* 0x000000081e00720c */ /* 0x040fe40003fc6270 */
        /* <DEDUP_REMOVED lines=10> */
.L_x_1646:
        /* <DEDUP_REMOVED lines=10> */
.L_x_1647:
[----:B------:R-:W-:Y:S02]  /*15a50*/  IMAD.MOV.U32 R13, RZ, RZ, R6 ;  /* 0x000000ffff0d7224 */ /* 0x000fe400078e0006 */
[----:B------:R-:W-:Y:S01]  /*15a60*/  IMAD.MOV.U32 R12, RZ, RZ, 0x2 ;  /* 0x00000002ff0c7424 */ /* 0x000fe200078e00ff */
[----:B------:R-:W-:-:S05]  /*15a70*/  @P3 IADD3 R14, P0, R30, R14, RZ ;  /* 0x0000000e1e0e3210 */ /* 0x000fca0007f1e0ff */
[----:B------:R-:W-:Y:S02]  /*15a80*/  @P3 IMAD.X R7, RZ, RZ, R2, P0 ;  /* 0x000000ffff073224 */ /* 0x000fe400000e0602 */
[----:B------:R-:W-:-:S07]  /*15a90*/  @P3 IMAD.MOV.U32 R2, RZ, RZ, R14 ;  /* 0x000000ffff023224 */ /* 0x000fce00078e000e */
[----:B------:R-:W-:Y:S05]  /*15aa0*/  WARPSYNC.COLLECTIVE R15, `(.L_x_1648) ;  /* 0x000000000f087348 */ /* 0x000fea0003c00000 */
[----:B------:R0:W1:Y:S02]  /*15ab0*/  SHFL.IDX P6, R14, R13, R12, R11 ;  /* 0x0000000c0d0e7389 */ /* 0x00006400000c000b */
[----:B01----:R-:W-:Y:S01]  /*15ac0*/  ENDCOLLECTIVE ;  /* 0x000000000000791b */ /* 0x003fe20003800000 */
.L_x_1648:
[----:B------:R-:W-:-:S05]  /*15ad0*/  @P3 IMAD.MOV.U32 R3, RZ, RZ, R7 ;  /* 0x000000ffff033224 */ /* 0x000fca00078e0007 */
[----:B------:R-:W-:Y:S01]  /*15ae0*/  @!PT LDS RZ, [RZ] ;  /* 0x00000000fffff984 */ /* 0x000fe20000000800 */
[----:B------:R-:W-:Y:S01]  /*15af0*/  @!PT LDS RZ, [RZ] ;  /* 0x00000000fffff984 */ /* 0x000fe20000000800 */
[----:B------:R-:W-:Y:S01]  /*15b00*/  @!PT LDS RZ, [RZ] ;  /* 0x00000000fffff984 */ /* 0x000fe20000000800 */
[----:B------:R-:W-:Y:S04]  /*15b10*/  @P3 LDGSTS.E.BYPASS.LTC128B.128 [R4+0x20800], desc[UR54][R2.64], !P4 ;  /* 0x2080000002043fae */ /* 0x000fe8000e101d76 */
[----:B------:R0:W-:Y:S01]  /*15b20*/  @P3 LDGSTS.E.BYPASS.LTC128B.128 [R4+0x22800], desc[UR54][R2.64+0x80], !P2 ;  /* 0x2280008002043fae */ /* 0x0001e2000d101d76 */
[----:B------:R-:W-:Y:S02]  /*15b30*/  IMAD.MOV.U32 R13, RZ, RZ, R5 ;  /* 0x000000ffff0d7224 */ /* 0x000fe400078e0005 */
[----:B0-----:R-:W-:-:S07]  /*15b40*/  IMAD.MOV.U32 R2, RZ, RZ, R14 ;  /* 0x000000ffff027224 */ /* 0x001fce00078e000e */
[----:B------:R-:W-:Y:S05]  /*15b50*/  WARPSYNC.COLLECTIVE R15, `(.L_x_1649) ;  /* 0x000000000f087348 */ /* 0x000fea0003c00000 */
[----:B------:R0:W1:Y:S02]  /*15b60*/  SHFL.IDX P6, R14, R13, R12, R11 ;  /* 0x0000000c0d0e7389 */ /* 0x00006400000c000b */
[----:B01----:R-:W-:Y:S01]  /*15b70*/  ENDCOLLECTIVE ;  /* 0x000000000000791b */ /* 0x003fe20003800000 */
.L_x_1649:
        /* <DEDUP_REMOVED lines=8> */
.L_x_1650:
[----:B------:R-:W-:-:S05]  /*15c00*/  @P1 IMAD.MOV.U32 R3, RZ, RZ, R7 ;  /* 0x000000ffff031224 */ /* 0x000fca00078e0007 */
        /* <DEDUP_REMOVED lines=10> */
.L_x_1651:
[----:B------:R-:W-:Y:S05]  /*15cb0*/  BRA `(.L_x_1652) ;  /* 0xffffffb800347947 */ /* 0x000fea000383ffff */
.L_x_1565:
[----:B------:R-:W-:Y:S02]  /*15cc0*/  IMAD.MOV.U32 R13, RZ, RZ, R6 ;  /* 0x000000ffff0d7224 */ /* 0x000fe400078e0006 */
[----:B------:R-:W-:Y:S02]  /*15cd0*/  IMAD.MOV.U32 R12, RZ, RZ, RZ ;  /* 0x000000ffff0c7224 */ /* 0x000fe400078e00ff */
[----:B------:R-:W-:Y:S02]  /*15ce0*/  IMAD.MOV.U32 R11, RZ, RZ, 0x181f ;  /* 0x0000181fff0b7424 */ /* 0x000fe400078e00ff */
[----:B------:R-:W-:Y:S02]  /*15cf0*/  IMAD.MOV.U32 R15, RZ, RZ, -0x1 ;  /* 0xffffffffff0f7424 */ /* 0x000fe400078e00ff */
[----:B------:R-:W-:Y:S02]  /*15d00*/  IMAD R5, R5, UR37, RZ ;  /* 0x0000002505057c24 */ /* 0x000fe4000f8e02ff */
[----:B------:R-:W-:-:S07]  /*15d10*/  VIADD R4, R17, UR38 ;  /* 0x0000002611047c36 */ /* 0x000fce0008000000 */
[----:B-----5:R-:W-:Y:S05]  /*15d20*/  WARPSYNC.COLLECTIVE R15, `(.L_x_1653) ;  /* 0x000000000f087348 */ /* 0x020fea0003c00000 */
[----:B------:R0:W1:Y:S02]  /*15d30*/  SHFL.IDX P6, R14, R13, R12, R11 ;  /* 0x0000000c0d0e7389 */ /* 0x00006400000c000b */
[----:B01---5:R-:W-:Y:S01]  /*15d40*/  ENDCOLLECTIVE ;  /* 0x000000000000791b */ /* 0x023fe20003800000 */
.L_x_1653:
[C---:B------:R-:W-:Y:S01]  /*15d50*/  VIADD R8, R4.reuse, 0x10 ;  /* 0x0000001004087836 */ /* 0x040fe20000000000 */
[----:B------:R-:W-:Y:S01]  /*15d60*/  ISETP.GE.AND P2, PT, R4, R5, PT ;  /* 0x000000050400720c */ /* 0x000fe20003f46270 */
[----:B------:R-:W-:Y:S02]  /*15d70*/  IMAD.MOV.U32 R13, RZ, RZ, R0 ;  /* 0x000000ffff0d7224 */ /* 0x000fe400078e0000 */
[----:B------:R-:W-:-:S10]  /*15d80*/  IMAD.MOV.U32 R2, RZ, RZ, R14 ;  /* 0x000000ffff027224 */ /* 0x000fd400078e000e */
[----:B------:R-:W-:Y:S05]  /*15d90*/  WARPSYNC.COLLECTIVE R15, `(.L_x_1654) ;  /* 0x000000000f087348 */ /* 0x000fea0003c00000 */
[----:B------:R0:W1:Y:S02]  /*15da0*/  SHFL.IDX P6, R14, R13, R12, R11 ;  /* 0x0000000c0d0e7389 */ /* 0x00006400000c000b */
[----:B01----:R-:W-:Y:S01]  /*15db0*/  ENDCOLLECTIVE ;  /* 0x000000000000791b */ /* 0x003fe20003800000 */
.L_x_1654:
        /* <DEDUP_REMOVED lines=8> */
.L_x_1655:
        /* <DEDUP_REMOVED lines=12> */
.L_x_1656:
        /* <DEDUP_REMOVED lines=8> */
.L_x_1657:
        /* <DEDUP_REMOVED lines=13> */
.L_x_1658:
        /* <DEDUP_REMOVED lines=8> */
.L_x_1659:
        /* <DEDUP_REMOVED lines=13> */
.L_x_1660:
        /* <DEDUP_REMOVED lines=8> */
.L_x_1661:
        /* <DEDUP_REMOVED lines=13> */
.L_x_1662:
        /* <DEDUP_REMOVED lines=8> */
.L_x_1663:
        /* <DEDUP_REMOVED lines=13> */
.L_x_1664:
        /* <DEDUP_REMOVED lines=8> */
.L_x_1665:
        /* <DEDUP_REMOVED lines=12> */
.L_x_1666:
        /* <DEDUP_REMOVED lines=8> */
.L_x_1667:
        /* <DEDUP_REMOVED lines=11> */
.L_x_1668:
[----:B------:R-:W-:Y:S05]  /*166b0*/  BRA `(.L_x_1669) ;  /* 0xffffffb800887947 */ /* 0x000fea000383ffff */
.L_x_1570:
[----:B0-----:R0:W1:Y:S02]  /*166c0*/  SYNCS.PHASECHK.TRANS64.TRYWAIT P0, [R22+URZ+0x28420], R3 ;  /* 0x02842003160075a7 */ /* 0x001064000800017f */
[----:B-1----:R-:W-:Y:S05]  /*166d0*/  @!P0 NANOSLEEP.SYNCS 0x989680 ;  /* 0x009896800000895d */ /* 0x002fea0003900000 */
[----:B------:R-:W1:Y:S02]  /*166e0*/  @!P0 SYNCS.PHASECHK.TRANS64 P0, [R22+URZ+0x28420], R3 ;  /* 0x02842003160085a7 */ /* 0x000e64000800007f */
[----:B-1----:R-:W-:Y:S05]  /*166f0*/  @!P0 BRA `(.L_x_1570) ;  /* 0xfffffffc00f08947 */ /* 0x002fea000383ffff */
[----:B------:R-:W-:Y:S05]  /*16700*/  BRA `(.L_x_1670) ;  /* 0xffffffb800f47947 */ /* 0x000fea000383ffff */
.L_x_1574:
[----:B0-----:R0:W1:Y:S02]  /*16710*/  SYNCS.PHASECHK.TRANS64.TRYWAIT P0, [R0+URZ+0x28480], R17 ;  /* 0x02848011000075a7 */ /* 0x001064000800017f */
[----:B-1----:R-:W-:Y:S05]  /*16720*/  @!P0 NANOSLEEP.SYNCS 0x989680 ;  /* 0x009896800000895d */ /* 0x002fea0003900000 */
[----:B------:R-:W1:Y:S02]  /*16730*/  @!P0 SYNCS.PHASECHK.TRANS64 P0, [R0+URZ+0x28480], R17 ;  /* 0x02848011000085a7 */ /* 0x000e64000800007f */
[----:B-1----:R-:W-:Y:S05]  /*16740*/  @!P0 BRA `(.L_x_1574) ;  /* 0xfffffffc00f08947 */ /* 0x002fea000383ffff */
[----:B------:R-:W-:Y:S05]  /*16750*/  BRA `(.L_x_1671) ;  /* 0xffffffbc00c47947 */ /* 0x000fea000383ffff */
.L_x_1575:
        /* <DEDUP_REMOVED lines=8> */
.L_x_1673:
[----:B------:R-:W-:Y:S05]  /*167e0*/  BSYNC B0 ;  /* 0x0000000000007941 */ /* 0x000fea0003800000 */
.L_x_1672:
        /* <DEDUP_REMOVED lines=9> */
.L_x_1674:
[----:B------:R-:W-:Y:S02]  /*16880*/  IMAD.MOV.U32 R13, RZ, RZ, R27 ;  /* 0x000000ffff0d7224 */ /* 0x000fe400078e001b */
[----:B------:R-:W-:Y:S02]  /*16890*/  IMAD.MOV.U32 R12, RZ, RZ, 0x1 ;  /* 0x00000001ff0c7424 */ /* 0x000fe400078e00ff */
[----:B------:R-:W-:-:S07]  /*168a0*/  IMAD.MOV.U32 R2, RZ, RZ, R14 ;  /* 0x000000ffff027224 */ /* 0x000fce00078e000e */
[----:B------:R-:W-:Y:S05]  /*168b0*/  WARPSYNC.COLLECTIVE R15, `(.L_x_1675) ;  /* 0x000000000f087348 */ /* 0x000fea0003c00000 */
[----:B------:R0:W1:Y:S02]  /*168c0*/  SHFL.IDX P6, R14, R13, R12, R11 ;  /* 0x0000000c0d0e7389 */ /* 0x00006400000c000b */
[----:B01----:R-:W-:Y:S01]  /*168d0*/  ENDCOLLECTIVE ;  /* 0x000000000000791b */ /* 0x003fe20003800000 */
.L_x_1675:
        /* <DEDUP_REMOVED lines=12> */
.L_x_1676:
[----:B------:R-:W-:Y:S02]  /*169a0*/  IMAD.MOV.U32 R13, RZ, RZ, R27 ;  /* 0x000000ffff0d7224 */ /* 0x000fe400078e001b */
[----:B------:R-:W-:Y:S02]  /*169b0*/  IMAD.MOV.U32 R12, RZ, RZ, 0x2 ;  /* 0x00000002ff0c7424 */ /* 0x000fe400078e00ff */
[----:B------:R-:W-:-:S07]  /*169c0*/  IMAD.MOV.U32 R2, RZ, RZ, R14 ;  /* 0x000000ffff027224 */ /* 0x000fce00078e000e */
[----:B------:R-:W-:Y:S05]  /*169d0*/  WARPSYNC.COLLECTIVE R15, `(.L_x_1677) ;  /* 0x000000000f087348 */ /* 0x000fea0003c00000 */
[----:B------:R0:W1:Y:S02]  /*169e0*/  SHFL.IDX P6, R14, R13, R12, R11 ;  /* 0x0000000c0d0e7389 */ /* 0x00006400000c000b */
[----:B01----:R-:W-:Y:S01]  /*169f0*/  ENDCOLLECTIVE ;  /* 0x000000000000791b */ /* 0x003fe20003800000 */
.L_x_1677:
        /* <DEDUP_REMOVED lines=12> */
.L_x_1678:
[----:B------:R-:W-:Y:S02]  /*16ac0*/  IMAD.MOV.U32 R13, RZ, RZ, R27 ;  /* 0x000000ffff0d7224 */ /* 0x000fe400078e001b */
[----:B------:R-:W-:Y:S02]  /*16ad0*/  IMAD.MOV.U32 R12, RZ, RZ, 0x3 ;  /* 0x00000003ff0c7424 */ /* 0x000fe400078e00ff */
[----:B------:R-:W-:-:S07]  /*16ae0*/  IMAD.MOV.U32 R2, RZ, RZ, R14 ;  /* 0x000000ffff027224 */ /* 0x000fce00078e000e */
[----:B------:R-:W-:Y:S05]  /*16af0*/  WARPSYNC.COLLECTIVE R15, `(.L_x_1679) ;  /* 0x000000000f087348 */ /* 0x000fea0003c00000 */
[----:B------:R0:W1:Y:S02]  /*16b00*/  SHFL.IDX P6, R14, R13, R12, R11 ;  /* 0x0000000c0d0e7389 */ /* 0x00006400000c000b */
[----:B01----:R-:W-:Y:S01]  /*16b10*/  ENDCOLLECTIVE ;  /* 0x000000000000791b */ /* 0x003fe20003800000 */
.L_x_1679:
        /* <DEDUP_REMOVED lines=12> */
.L_x_1680:
[----:B------:R-:W-:Y:S01]  /*16be0*/  IMAD.MOV.U32 R2, RZ, RZ, R14 ;  /* 0x000000ffff027224 */ /* 0x000fe200078e000e */
[----:B------:R-:W-:Y:S06]  /*16bf0*/  BRA `(.L_x_1681) ;  /* 0xffffffbc005c7947 */ /* 0x000fec000383ffff */
.L_x_1580:
[----:B----4-:R4:W0:Y:S02]  /*16c00*/  SYNCS.PHASECHK.TRANS64.TRYWAIT P0, [R0+URZ+0x28440], R17 ;  /* 0x02844011000075a7 */ /* 0x010824000800017f */
[----:B0-----:R-:W-:Y:S05]  /*16c10*/  @!P0 NANOSLEEP.SYNCS 0x989680 ;  /* 0x009896800000895d */ /* 0x001fea0003900000 */
[----:B------:R-:W0:Y:S02]  /*16c20*/  @!P0 SYNCS.PHASECHK.TRANS64 P0, [R0+URZ+0x28440], R17 ;  /* 0x02844011000085a7 */ /* 0x000e24000800007f */
[----:B0-----:R-:W-:Y:S05]  /*16c30*/  @!P0 BRA `(.L_x_1580) ;  /* 0xfffffffc00f08947 */ /* 0x001fea000383ffff */
[----:B------:R-:W-:Y:S05]  /*16c40*/  BRA `(.L_x_1682) ;  /* 0xffffffbc00b07947 */ /* 0x000fea000383ffff */
.L_x_1581:
[----:B------:R-:W-:Y:S01]  /*16c50*/  BSSY B0, `(.L_x_1683) ;  /* 0x0000008000007945 */ /* 0x000fe20003800000 */
[----:B------:R-:W-:Y:S02]  /*16c60*/  IMAD.MOV.U32 R13, RZ, RZ, R8 ;  /* 0x000000ffff0d7224 */ /* 0x000fe400078e0008 */
[----:B------:R-:W-:Y:S02]  /*16c70*/  IMAD.MOV.U32 R12, RZ, RZ, RZ ;  /* 0x000000ffff0c7224 */ /* 0x000fe400078e00ff */
[----:B------:R-:W-:Y:S02]  /*16c80*/  IMAD.MOV.U32 R11, RZ, RZ, 0x181f ;  /* 0x0000181fff0b7424 */ /* 0x000fe400078e00ff */
[----:B------:R-:W-:-:S07]  /*16c90*/  IMAD.MOV.U32 R15, RZ, RZ, -0x1 ;  /* 0xffffffffff0f7424 */ /* 0x000fce00078e00ff */
[----:B01234-:R-:W-:Y:S05]  /*16ca0*/  WARPSYNC.COLLECTIVE R15, `(.L_x_1684) ;  /* 0x000000000f087348 */ /* 0x01ffea0003c00000 */
[----:B--2---:R2:W0:Y:S02]  /*16cb0*/  SHFL.IDX P6, R14, R13, R12, R11 ;  /* 0x0000000c0d0e7389 */ /* 0x00442400000c000b */
[----:B01234-:R-:W-:Y:S01]  /*16cc0*/  ENDCOLLECTIVE ;  /* 0x000000000000791b */ /* 0x01ffe20003800000 */
.L_x_1684:
[----:B------:R-:W-:Y:S05]  /*16cd0*/  BSYNC B0 ;  /* 0x0000000000007941 */ /* 0x000fea0003800000 */
.L_x_1683:
        /* <DEDUP_REMOVED lines=8> */
.L_x_1685:
[----:B------:R-:W-:Y:S02]  /*16d60*/  IMAD.MOV.U32 R13, RZ, RZ, R8 ;  /* 0x000000ffff0d7224 */ /* 0x000fe400078e0008 */
[----:B------:R-:W-:Y:S02]  /*16d70*/  IMAD.MOV.U32 R12, RZ, RZ, 0x1 ;  /* 0x00000001ff0c7424 */ /* 0x000fe400078e00ff */
[----:B------:R-:W-:-:S07]  /*16d80*/  IMAD.MOV.U32 R2, RZ, RZ, R14 ;  /* 0x000000ffff027224 */ /* 0x000fce00078e000e */
[----:B------:R-:W-:Y:S05]  /*16d90*/  WARPSYNC.COLLECTIVE R15, `(.L_x_1686) ;  /* 0x000000000f087348 */ /* 0x000fea0003c00000 */
[----:B------:R0:W1:Y:S02]  /*16da0*/  SHFL.IDX P6, R14, R13, R12, R11 ;  /* 0x0000000c0d0e7389 */ /* 0x00006400000c000b */
[----:B01----:R-:W-:Y:S01]  /*16db0*/  ENDCOLLECTIVE ;  /* 0x000000000000791b */ /* 0x003fe20003800000 */
.L_x_1686:
        /* <DEDUP_REMOVED lines=12> */
.L_x_1687:
[----:B------:R-:W-:Y:S02]  /*16e80*/  IMAD.MOV.U32 R13, RZ, RZ, R8 ;  /* 0x000000ffff0d7224 */ /* 0x000fe400078e0008 */
[----:B------:R-:W-:Y:S02]  /*16e90*/  IMAD.MOV.U32 R12, RZ, RZ, 0x2 ;  /* 0x00000002ff0c7424 */ /* 0x000fe400078e00ff */
[----:B------:R-:W-:-:S07]  /*16ea0*/  IMAD.MOV.U32 R2, RZ, RZ, R14 ;  /* 0x000000ffff027224 */ /* 0x000fce00078e000e */
[----:B------:R-:W-:Y:S05]  /*16eb0*/  WARPSYNC.COLLECTIVE R15, `(.L_x_1688) ;  /* 0x000000000f087348 */ /* 0x000fea0003c00000 */
[----:B------:R0:W1:Y:S02]  /*16ec0*/  SHFL.IDX P6, R14, R13, R12, R11 ;  /* 0x0000000c0d0e7389 */ /* 0x00006400000c000b */
[----:B01----:R-:W-:Y:S01]  /*16ed0*/  ENDCOLLECTIVE ;  /* 0x000000000000791b */ /* 0x003fe20003800000 */
.L_x_1688:
        /* <DEDUP_REMOVED lines=12> */
.L_x_1689:
[----:B------:R-:W-:Y:S02]  /*16fa0*/  IMAD.MOV.U32 R13, RZ, RZ, R8 ;  /* 0x000000ffff0d7224 */ /* 0x000fe400078e0008 */
[----:B------:R-:W-:Y:S02]  /*16fb0*/  IMAD.MOV.U32 R12, RZ, RZ, 0x3 ;  /* 0x00000003ff0c7424 */ /* 0x000fe400078e00ff */
[----:B------:R-:W-:-:S07]  /*16fc0*/  IMAD.MOV.U32 R2, RZ, RZ, R14 ;  /* 0x000000ffff027224 */ /* 0x000fce00078e000e */
[----:B------:R-:W-:Y:S05]  /*16fd0*/  WARPSYNC.COLLECTIVE R15, `(.L_x_1690) ;  /* 0x000000000f087348 */ /* 0x000fea0003c00000 */
[----:B------:R0:W1:Y:S02]  /*16fe0*/  SHFL.IDX P6, R14, R13, R12, R11 ;  /* 0x0000000c0d0e7389 */ /* 0x00006400000c000b */
[----:B01----:R-:W-:Y:S01]  /*16ff0*/  ENDCOLLECTIVE ;  /* 0x000000000000791b */ /* 0x003fe20003800000 */
.L_x_1690:
        /* <DEDUP_REMOVED lines=12> */
.L_x_1691:
[----:B------:R-:W-:Y:S05]  /*170c0*/  BRA `(.L_x_1692) ;  /* 0xffffffbc00407947 */ /* 0x000fea000383ffff */
.L_x_1586:
[----:B0-----:R0:W1:Y:S02]  /*170d0*/  SYNCS.PHASECHK.TRANS64.TRYWAIT P2, [R0+URZ+0x28470], R3 ;  /* 0x02847003000075a7 */ /* 0x001064000804017f */
[----:B-1----:R-:W-:Y:S05]  /*170e0*/  @!P2 NANOSLEEP.SYNCS 0x989680 ;  /* 0x009896800000a95d */ /* 0x002fea0003900000 */
[----:B------:R-:W1:Y:S02]  /*170f0*/  @!P2 SYNCS.PHASECHK.TRANS64 P2, [R0+URZ+0x28470], R3 ;  /* 0x028470030000a5a7 */ /* 0x000e64000804007f */
[----:B-1----:R-:W-:Y:S05]  /*17100*/  @!P2 BRA `(.L_x_1586) ;  /* 0xfffffffc00f0a947 */ /* 0x002fea000383ffff */
[----:B------:R-:W-:Y:S05]  /*17110*/  BRA `(.L_x_1693) ;  /* 0xffffffbc00a87947 */ /* 0x000fea000383ffff */
.L_x_1588:
[----:B0-----:R0:W1:Y:S02]  /*17120*/  SYNCS.PHASECHK.TRANS64.TRYWAIT P2, [R0+URZ+0x28460], R7 ;  /* 0x02846007000075a7 */ /* 0x001064000804017f */
[----:B-1----:R-:W-:Y:S05]  /*17130*/  @!P2 NANOSLEEP.SYNCS 0x989680 ;  /* 0x009896800000a95d */ /* 0x002fea0003900000 */
[----:B------:R-:W1:Y:S02]  /*17140*/  @!P2 SYNCS.PHASECHK.TRANS64 P2, [R0+URZ+0x28460], R7 ;  /* 0x028460070000a5a7 */ /* 0x000e64000804007f */
[----:B-1----:R-:W-:Y:S05]  /*17150*/  @!P2 BRA `(.L_x_1588) ;  /* 0xfffffffc00f0a947 */ /* 0x002fea000383ffff */
[----:B------:R-:W-:Y:S05]  /*17160*/  BRA `(.L_x_1694) ;  /* 0xffffffbc00b87947 */ /* 0x000fea000383ffff */
.L_x_1596:
[----:B0-----:R0:W1:Y:S02]  /*17170*/  SYNCS.PHASECHK.TRANS64.TRYWAIT P1, [R2+URZ+0x28470], R3 ;  /* 0x02847003020075a7 */ /* 0x001064000802017f */
[----:B-1----:R-:W-:Y:S05]  /*17180*/  @!P1 NANOSLEEP.SYNCS 0x989680 ;  /* 0x009896800000995d */ /* 0x002fea0003900000 */
[----:B------:R-:W1:Y:S02]  /*17190*/  @!P1 SYNCS.PHASECHK.TRANS64 P1, [R2+URZ+0x28470], R3 ;  /* 0x02847003020095a7 */ /* 0x000e64000802007f */
[----:B-1----:R-:W-:Y:S05]  /*171a0*/  @!P1 BRA `(.L_x_1596) ;  /* 0xfffffffc00f09947 */ /* 0x002fea000383ffff */
[----:B------:R-:W-:Y:S05]  /*171b0*/  BRA `(.L_x_1695) ;  /* 0xffffffc400647947 */ /* 0x000fea000383ffff */
.L_x_1598:
[----:B0-----:R0:W1:Y:S02]  /*171c0*/  SYNCS.PHASECHK.TRANS64.TRYWAIT P1, [R2+URZ+0x28460], R3 ;  /* 0x02846003020075a7 */ /* 0x001064000802017f */
[----:B-1----:R-:W-:Y:S05]  /*171d0*/  @!P1 NANOSLEEP.SYNCS 0x989680 ;  /* 0x009896800000995d */ /* 0x002fea0003900000 */
[----:B------:R-:W1:Y:S02]  /*171e0*/  @!P1 SYNCS.PHASECHK.TRANS64 P1, [R2+URZ+0x28460], R3 ;  /* 0x02846003020095a7 */ /* 0x000e64000802007f */
[----:B-1----:R-:W-:Y:S05]  /*171f0*/  @!P1 BRA `(.L_x_1598) ;  /* 0xfffffffc00f09947 */ /* 0x002fea000383ffff */
[----:B------:R-:W-:Y:S05]  /*17200*/  BRA `(.L_x_1696) ;  /* 0xffffffc400707947 */ /* 0x000fea000383ffff */
.L_x_1612:
[----:B0-----:R0:W1:Y:S02]  /*17210*/  SYNCS.PHASECHK.TRANS64.TRYWAIT P0, [R5+URZ+0x28420], R0 ;  /* 0x02842000050075a7 */ /* 0x001064000800017f */
[----:B-1----:R-:W-:Y:S05]  /*17220*/  @!P0 NANOSLEEP.SYNCS 0x989680 ;  /* 0x009896800000895d */ /* 0x002fea0003900000 */
[----:B------:R-:W1:Y:S02]  /*17230*/  @!P0 SYNCS.PHASECHK.TRANS64 P0, [R5+URZ+0x28420], R0 ;  /* 0x02842000050085a7 */ /* 0x000e64000800007f */
[----:B-1----:R-:W-:Y:S05]  /*17240*/  @!P0 BRA `(.L_x_1612) ;  /* 0xfffffffc00f08947 */ /* 0x002fea000383ffff */
[----:B------:R-:W-:Y:S05]  /*17250*/  BRA `(.L_x_1697) ;  /* 0xffffffd400ec7947 */ /* 0x000fea000383ffff */
.L_x_1613:
        /* <DEDUP_REMOVED lines=11> */
.L_x_1699:
[----:B------:R-:W-:Y:S05]  /*17310*/  BSYNC B0 ;  /* 0x0000000000007941 */ /* 0x000fea0003800000 */
.L_x_1698:
[----:B------:R-:W-:Y:S05]  /*17320*/  BRA `(.L_x_1700) ;  /* 0xffffffd400d47947 */ /* 0x000fea000383ffff */
.L_x_1616:
[----:B------:R-:W-:Y:S01]  /*17330*/  BSSY B1, `(.L_x_1701) ;  /* 0x0000006000017945 */ /* 0x000fe20003800000 */
[----:B------:R-:W-:-:S07]  /*17340*/  IMAD.MOV.U32 R15, RZ, RZ, -0x1 ;  /* 0xffffffffff0f7424 */ /* 0x000fce00078e00ff */
[----:B0-----:R-:W-:Y:S05]  /*17350*/  WARPSYNC.COLLECTIVE R15, `(.L_x_1702) ;  /* 0x000000000f0c7348 */ /* 0x001fea0003c00000 */
[----:B------:R-:W-:Y:S02]  /*17360*/  ELECT P6, UR62, PT ;  /* 0x00000000003e782f */ /* 0x000fe400038c0000 */
[----:B------:R-:W-:Y:S01]  /*17370*/  MOV R14, UR62 ;  /* 0x0000003e000e7c02 */ /* 0x000fe20008000f00 */
[----:B0-----:R-:W-:Y:S10]  /*17380*/  ENDCOLLECTIVE ;  /* 0x000000000000791b */ /* 0x001ff40003800000 */
.L_x_1702:
[----:B------:R-:W-:Y:S05]  /*17390*/  BSYNC B1 ;  /* 0x0000000000017941 */ /* 0x000fea0003800000 */
.L_x_1701:
[----:B------:R-:W-:Y:S05]  /*173a0*/  BRA `(.L_x_1703) ;  /* 0xffffffd400cc7947 */ /* 0x000fea000383ffff */
.L_x_1618:
[----:B0-----:R0:W1:Y:S02]  /*173b0*/  SYNCS.PHASECHK.TRANS64.TRYWAIT P1, [R3+URZ+0x28440], R2 ;  /* 0x02844002030075a7 */ /* 0x001064000802017f */
[----:B-1----:R-:W-:Y:S05]  /*173c0*/  @!P1 NANOSLEEP.SYNCS 0x989680 ;  /* 0x009896800000995d */ /* 0x002fea0003900000 */
[----:B------:R-:W1:Y:S02]  /*173d0*/  @!P1 SYNCS.PHASECHK.TRANS64 P1, [R3+URZ+0x28440], R2 ;  /* 0x02844002030095a7 */ /* 0x000e64000802007f */
[----:B-1----:R-:W-:Y:S05]  /*173e0*/  @!P1 BRA `(.L_x_1618) ;  /* 0xfffffffc00f09947 */ /* 0x002fea000383ffff */
[----:B------:R-:W-:Y:S05]  /*173f0*/  BRA `(.L_x_1704) ;  /* 0xffffffd400ec7947 */ /* 0x000fea000383ffff */
.L_x_1620:
[----:B-1----:R1:W2:Y:S02]  /*17400*/  SYNCS.PHASECHK.TRANS64.TRYWAIT P1, [R23+URZ+0x28440], R0 ;  /* 0x02844000170075a7 */ /* 0x0022a4000802017f */
[----:B--2---:R-:W-:Y:S05]  /*17410*/  @!P1 NANOSLEEP.SYNCS 0x989680 ;  /* 0x009896800000995d */ /* 0x004fea0003900000 */
[----:B------:R-:W2:Y:S02]  /*17420*/  @!P1 SYNCS.PHASECHK.TRANS64 P1, [R23+URZ+0x28440], R0 ;  /* 0x02844000170095a7 */ /* 0x000ea4000802007f */
[----:B--2---:R-:W-:Y:S05]  /*17430*/  @!P1 BRA `(.L_x_1620) ;  /* 0xfffffffc00f09947 */ /* 0x004fea000383ffff */
[----:B------:R-:W-:Y:S05]  /*17440*/  BRA `(.L_x_1705) ;  /* 0xffffffd400f87947 */ /* 0x000fea000383ffff */
.L_x_1622:
[----:B--2---:R2:W3:Y:S02]  /*17450*/  SYNCS.PHASECHK.TRANS64.TRYWAIT P1, [R3+URZ+0x28460], R2 ;  /* 0x02846002030075a7 */ /* 0x0044e4000802017f */
[----:B---3--:R-:W-:Y:S05]  /*17460*/  @!P1 NANOSLEEP.SYNCS 0x989680 ;  /* 0x009896800000995d */ /* 0x008fea0003900000 */
[----:B------:R-:W3:Y:S02]  /*17470*/  @!P1 SYNCS.PHASECHK.TRANS64 P1, [R3+URZ+0x28460], R2 ;  /* 0x02846002030095a7 */ /* 0x000ee4000802007f */
[----:B---3--:R-:W-:Y:S05]  /*17480*/  @!P1 BRA `(.L_x_1622) ;  /* 0xfffffffc00f09947 */ /* 0x008fea000383ffff */
[----:B------:R-:W-:Y:S05]  /*17490*/  BRA `(.L_x_1706) ;  /* 0xffffffd400f47947 */ /* 0x000fea000383ffff */
.L_x_1624:
[----:B---3--:R3:W4:Y:S02]  /*174a0*/  SYNCS.PHASECHK.TRANS64.TRYWAIT P1, [R23+URZ+0x28460], R0 ;  /* 0x02846000170075a7 */ /* 0x008724000802017f */
[----:B----4-:R-:W-:Y:S05]  /*174b0*/  @!P1 NANOSLEEP.SYNCS 0x989680 ;  /* 0x009896800000995d */ /* 0x010fea0003900000 */
[----:B------:R-:W4:Y:S02]  /*174c0*/  @!P1 SYNCS.PHASECHK.TRANS64 P1, [R23+URZ+0x28460], R0 ;  /* 0x02846000170095a7 */ /* 0x000f24000802007f */
[----:B----4-:R-:W-:Y:S05]  /*174d0*/  @!P1 BRA `(.L_x_1624) ;  /* 0xfffffffc00f09947 */ /* 0x010fea000383ffff */
[----:B------:R-:W-:Y:S05]  /*174e0*/  BRA `(.L_x_1707) ;  /* 0xffffffd400f07947 */ /* 0x000fea000383ffff */
.L_x_1626:
[----:B----4-:R4:W0:Y:S02]  /*174f0*/  SYNCS.PHASECHK.TRANS64.TRYWAIT P1, [R3+URZ+0x28480], R2 ;  /* 0x02848002030075a7 */ /* 0x010824000802017f */
[----:B0-----:R-:W-:Y:S05]  /*17500*/  @!P1 NANOSLEEP.SYNCS 0x989680 ;  /* 0x009896800000995d */ /* 0x001fea0003900000 */
[----:B------:R-:W0:Y:S02]  /*17510*/  @!P1 SYNCS.PHASECHK.TRANS64 P1, [R3+URZ+0x28480], R2 ;  /* 0x02848002030095a7 */ /* 0x000e24000802007f */
[----:B0-----:R-:W-:Y:S05]  /*17520*/  @!P1 BRA `(.L_x_1626) ;  /* 0xfffffffc00f09947 */ /* 0x001fea000383ffff */
[----:B------:R-:W-:Y:S05]  /*17530*/  BRA `(.L_x_1708) ;  /* 0xffffffd400ec7947 */ /* 0x000fea000383ffff */
.L_x_1709:
        /* <DEDUP_REMOVED lines=12> */
.L_x_15829:


//--------------------- .text._ZN7cutlass13device_kernelIN5flash11enable_sm90INS1_16FlashAttnFwdSm90INS1_25CollectiveMainloopFwdSm90ILi2EN4cute5tupleIJNS5_1CILi1EEES8_S8_EEENS6_IJNS7_ILi128EEENS7_ILi64EEENS7_ILi256EEEEEELi256ENS_12float_e4m3_tEfNS_4arch4Sm90ELb0ELb1ELb0ELb1ELb1ELb1ELb0ELb1ELb0ELb1ELb0ELb0EEENS1_21CollectiveEpilogueFwdINS6_IJSA_SC_SB_EEES9_NS_10bfloat16_tESG_Li256ELb1ELb1ELb0ELb1EEENS1_36VarlenDynamicPersistentTileSchedulerILi128ELi64ELi256ELi128ELb0ELb1ELb1ELb1ELb0ELb1EEEEEEEEEvNT_6ParamsE --------------------------
	.section	.text._ZN7cutlass13device_kernelIN5flash11enable_sm90INS1_16FlashAttnFwdSm90INS1_25CollectiveMainloopFwdSm90ILi2EN4cute5tupleIJNS5_1CILi1EEES8_S8_EEENS6_IJNS7_ILi128EEENS7_ILi64EEENS7_ILi256EEEEEELi256ENS_12float_e4m3_tEfNS_4arch4Sm90ELb0ELb1ELb0ELb1ELb1ELb1ELb0ELb1ELb0ELb1ELb0ELb0EEENS1_21CollectiveEpilogueFwdINS6_IJSA_SC_SB_EEES9_NS_10bfloat16_tESG_Li256ELb1ELb1ELb0ELb1EEENS1_36VarlenDynamicPersistentTileSchedulerILi128ELi64ELi256ELi128ELb0ELb1ELb1ELb1ELb0ELb1EEEEEEEEEvNT_6ParamsE,"ax",@progbits
	.align	128
.text._ZN7cutlass13device_kernelIN5flash11enable_sm90INS1_16FlashAttnFwdSm90INS1_25CollectiveMainloopFwdSm90ILi2EN4cute5tupleIJNS5_1CILi1EEES8_S8_EEENS6_IJNS7_ILi128EEENS7_ILi64EEENS7_ILi256EEEEEELi256ENS_12float_e4m3_tEfNS_4arch4Sm90ELb0ELb1ELb0ELb1ELb1ELb1ELb0ELb1ELb0ELb1ELb0ELb0EEENS1_21CollectiveEpilogueFwdINS6_IJSA_SC_SB_EEES9_NS_10bfloat16_tESG_Li256ELb1ELb1ELb0ELb1EEENS1_36VarlenDynamicPersistentTileSchedulerILi128ELi64ELi256ELi128ELb0ELb1ELb1ELb1ELb0ELb1EEEEEEEEEvNT_6ParamsE:
        .type           _ZN7cutlass13device_kernelIN5flash11enable_sm90INS1_16FlashAttnFwdSm90INS1_25CollectiveMainloopFwdSm90ILi2EN4cute5tupleIJNS5_1CILi1EEES8_S8_EEENS6_IJNS7_ILi128EEENS7_ILi64EEENS7_ILi256EEEEEELi256ENS_12float_e4m3_tEfNS_4arch4Sm90ELb0ELb1ELb0ELb1ELb1ELb1ELb0ELb1ELb0ELb1ELb0ELb0EEENS1_21CollectiveEpilogueFwdINS6_IJSA_SC_SB_EEES9_NS_10bfloat16_tESG_Li256ELb1ELb1ELb0ELb1EEENS1_36VarlenDynamicPersistentTileSchedulerILi128ELi64ELi256ELi128ELb0ELb1ELb1ELb1ELb0ELb1EEEEEEEEEvNT_6ParamsE,@function
        .size           _ZN7cutlass13device_kernelIN5flash11enable_sm90INS1_16FlashAttnFwdSm90INS1_25CollectiveMainloopFwdSm90ILi2EN4cute5tupleIJNS5_1CILi1EEES8_S8_EEENS6_IJNS7_ILi128EEENS7_ILi64EEENS7_ILi256EEEEEELi256ENS_12float_e4m3_tEfNS_4arch4Sm90ELb0ELb1ELb0ELb1ELb1ELb1ELb0ELb1ELb0ELb1ELb0ELb0EEENS1_21CollectiveEpilogueFwdINS6_IJSA_SC_SB_EEES9_NS_10bfloat16_tESG_Li256ELb1ELb1ELb0ELb1EEENS1_36VarlenDynamicPersistentTileSchedulerILi128ELi64ELi256ELi128ELb0ELb1ELb1ELb1ELb0ELb1EEEEEEEEEvNT_6ParamsE,(.L_x_15830 - _ZN7cutlass13device_kernelIN5flash11enable_sm90INS1_16FlashAttnFwdSm90INS1_25CollectiveMainloopFwdSm90ILi2EN4cute5tupleIJNS5_1CILi1EEES8_S8_EEENS6_IJNS7_ILi128EEENS7_ILi64EEENS7_ILi256EEEEEELi256ENS_12float_e4m3_tEfNS_4arch4Sm90ELb0ELb1ELb0ELb1ELb1ELb1ELb0ELb1ELb0ELb1ELb0ELb0EEENS1_21CollectiveEpilogueFwdINS6_IJSA_SC_SB_EEES9_NS_10bfloat16_tESG_Li256ELb1ELb1ELb0ELb1EEENS1_36VarlenDynamicPersistentTileSchedulerILi128ELi64ELi256ELi128ELb0ELb1ELb1ELb1ELb0ELb1EEEEEEEEEvNT_6ParamsE)
        .other          _ZN7cutlass13device_kernelIN5flash11enable_sm90INS1_16FlashAttnFwdSm90INS1_25CollectiveMainloopFwdSm90ILi2EN4cute5tupleIJNS5_1CILi1EEES8_S8_EEENS6_IJNS7_ILi128EEENS7_ILi64EEENS7_ILi256EEEEEELi256ENS_12float_e4m3_tEfNS_4arch4Sm90ELb0ELb1ELb0ELb1ELb1ELb1ELb0ELb1ELb0ELb1ELb0ELb0EEENS1_21CollectiveEpilogueFwdINS6_IJSA_SC_SB_EEES9_NS_10bfloat16_tESG_Li256ELb1ELb1ELb0ELb1EEENS1_36VarlenDynamicPersistentTileSchedulerILi128ELi64ELi256ELi128ELb0ELb1ELb1ELb1ELb0ELb1EEEEEEEEEvNT_6ParamsE,@"STO_CUDA_ENTRY STV_DEFAULT"
_ZN7cutlass13device_kernelIN5flash11enable_sm90INS1_16FlashAttnFwdSm90INS1_25CollectiveMainloopFwdSm90ILi2EN4cute5tupleIJNS5_1CILi1EEES8_S8_EEENS6_IJNS7_ILi128EEENS7_ILi64EEENS7_ILi256EEEEEELi256ENS_12float_e4m3_tEfNS_4arch4Sm90ELb0ELb1ELb0ELb1ELb1ELb1ELb0ELb1ELb0ELb1ELb0ELb0EEENS1_21CollectiveEpilogueFwdINS6_IJSA_SC_SB_EEES9_NS_10bfloat16_tESG_Li256ELb1ELb1ELb0ELb1EEENS1_36VarlenDynamicPersistentTileSchedulerILi128ELi64ELi256ELi128ELb0ELb1ELb1ELb1ELb0ELb1EEEEEEEEEvNT_6ParamsE:
        /* <DEDUP_REMOVED lines=18> */
.L_x_1711:
[----:B------:R-:W-:Y:S05]  /*0120*/  BSYNC B0 ;  /* 0x0000000000007941 */ /* 0x000fea0003800000 */
.L_x_1710:
        /* <DEDUP_REMOVED lines=41> */
.L_x_1712:
        /* <DEDUP_REMOVED lines=22> */
.L_x_1713:
        /* <DEDUP_REMOVED lines=18> */
.L_x_1714:
        /* <DEDUP_REMOVED lines=22> */
.L_x_1715:
        /* <DEDUP_REMOVED lines=23> */
.L_x_1716:
        /* <DEDUP_REMOVED lines=10> */
.L_x_1719:
        /* <DEDUP_REMOVED lines=20> */
[----:B------:R-:W-:Y:S01]  /*0af0*/  R2UR UR4, R184 ;  /* 0x00000000b80472ca */ /* 0x000fe200000e0000 */
[----:B------:R-:W-:Y:S01]  /*0b00*/  IMAD.MOV.U32 R217, RZ, RZ, RZ ;  /* 0x000000ffffd97224 */ /* 0x000fe200078e00ff */
[----:B------:R-:W1:Y:S01]  /*0b10*/  S2R R0, SR_TID.X ;  /* 0x0000000000007919 */ /* 0x000e620000002100 */
[----:B------:R-:W-:Y:S02]  /*0b20*/  IMAD.MOV.U32 R186, RZ, RZ, RZ ;  /* 0x000000ffffba7224 */ /* 0x000fe400078e00ff */
[----:B------:R-:W-:Y:S02]  /*0b30*/  IMAD.MOV.U32 R195, RZ, RZ, RZ ;  /* 0x000000ffffc37224 */ /* 0x000fe400078e00ff */
[----:B------:R-:W-:Y:S02]  /*0b40*/  IMAD.MOV.U32 R188, RZ, RZ, RZ ;  /* 0x000000ffffbc7224 */ /* 0x000fe400078e00ff */
[----:B------:R-:W-:-:S04]  /*0b50*/  IMAD.MOV.U32 R185, RZ, RZ, RZ ;  /* 0x000000ffffb97224 */ /* 0x000fc800078e00ff */
[----:B------:R-:W-:Y:S01]  /*0b60*/  UIADD3 UR4, UR4, 0x18000, URZ ;  /* 0x0001800004047890 */ /* 0x000fe2000fffe03f */
[----:B-1----:R-:W-:-:S05]  /*0b70*/  VIADD R12, R0, 0xffffff80 ;  /* 0xffffff80000c7836 */ /* 0x002fca0000000000 */
[----:B------:R-:W-:-:S04]  /*0b80*/  SHF.R.S32.HI R0, RZ, 0x1f, R12 ;  /* 0x0000001fff007819 */ /* 0x000fc8000001140c */
[CC--:B------:R-:W-:Y:S02]  /*0b90*/  LEA.HI R4, R0.reuse, R12.reuse, RZ, 0x5 ;  /* 0x0000000c00047211 */ /* 0x0c0fe400078f28ff */
[CC--:B0-----:R-:W-:Y:S02]  /*0ba0*/  LEA.HI R3, R0.reuse, R12.reuse, RZ, 0x4 ;  /* 0x0000000c00037211 */ /* 0x0c1fe400078f20ff */
[-C--:B------:R-:W-:Y:S01]  /*0bb0*/  LEA.HI R11, R0, R12.reuse, RZ, 0x2 ;  /* 0x0000000c000b7211 */ /* 0x080fe200078f10ff */
[----:B------:R-:W-:Y:S01]  /*0bc0*/  IMAD.SHL.U32 R5, R4, 0x20, RZ ;  /* 0x0000002004057824 */ /* 0x000fe200078e00ff */
[----:B------:R-:W-:Y:S02]  /*0bd0*/  LOP3.LUT R4, R3, 0x3fffff0, RZ, 0xc0, !PT ;  /* 0x03fffff003047812 */ /* 0x000fe400078ec0ff */
[----:B------:R-:W-:Y:S02]  /*0be0*/  LOP3.LUT R11, R11, 0xfffffffc, RZ, 0xc0, !PT ;  /* 0xfffffffc0b0b7812 */ /* 0x000fe400078ec0ff */
[----:B------:R-:W-:Y:S01]  /*0bf0*/  LOP3.LUT R5, R5, 0xfffffc00, RZ, 0xc0, !PT ;  /* 0xfffffc0005057812 */ /* 0x000fe200078ec0ff */
[----:B------:R-:W-:Y:S01]  /*0c00*/  IMAD.IADD R4, R12, 0x1, -R4 ;  /* 0x000000010c047824 */ /* 0x000fe200078e0a04 */
[----:B------:R-:W-:Y:S01]  /*0c10*/  LEA.HI R189, R0, R12, RZ, 0x3 ;  /* 0x0000000c00bd7211 */ /* 0x000fe200078f18ff */
[----:B------:R-:W-:-:S03]  /*0c20*/  IMAD.IADD R11, R12, 0x1, -R11 ;  /* 0x000000010c0b7824 */ /* 0x000fc600078e0a0b */
[----:B------:R-:W-:Y:S02]  /*0c30*/  LOP3.LUT R214, R189, 0xfffffff8, RZ, 0xc0, !PT ;  /* 0xfffffff8bdd67812 */ /* 0x000fe400078ec0ff */
[----:B------:R-:W-:-:S03]  /*0c40*/  SHF.R.S32.HI R189, RZ, 0x3, R189 ;  /* 0x00000003ffbd7819 */ /* 0x000fc600000114bd */
[----:B------:R-:W-:Y:S02]  /*0c50*/  IMAD.IADD R214, R12, 0x1, -R214 ;  /* 0x000000010cd67824 */ /* 0x000fe400078e0ad6 */
[C---:B------:R-:W-:Y:S02]  /*0c60*/  VIADD R227, R189.reuse, 0x20 ;  /* 0x00000020bde37836 */ /* 0x040fe40000000000 */
[----:B------:R-:W-:Y:S01]  /*0c70*/  IMAD.SHL.U32 R206, R189, 0x80, RZ ;  /* 0x00000080bdce7824 */ /* 0x000fe200078e00ff */
[C---:B------:R-:W-:Y:S01]  /*0c80*/  SHF.L.U32 R18, R214.reuse, 0x3, RZ ;  /* 0x00000003d6127819 */ /* 0x040fe200000006ff */
[----:B------:R-:W-:Y:S02]  /*0c90*/  IMAD.SHL.U32 R204, R227, 0x80, RZ ;  /* 0x00000080e3cc7824 */ /* 0x000fe400078e00ff */
[----:B------:R-:W-:Y:S01]  /*0ca0*/  IMAD.SHL.U32 R16, R214, 0x10, RZ ;  /* 0x00000010d6107824 */ /* 0x000fe200078e00ff */
[----:B------:R-:W-:Y:S01]  /*0cb0*/  LOP3.LUT R206, R206, 0x380, RZ, 0xc0, !PT ;  /* 0x00000380cece7812 */ /* 0x000fe200078ec0ff */
[----:B------:R-:W-:Y:S01]  /*0cc0*/  VIADD R191, R18, 0x40 ;  /* 0x0000004012bf7836 */ /* 0x000fe20000000000 */
[----:B------:R-:W-:Y:S01]  /*0cd0*/  LOP3.LUT R204, R204, 0x380, RZ, 0xc0, !PT ;  /* 0x00000380cccc7812 */ /* 0x000fe200078ec0ff */
[----:B------:R-:W-:Y:S01]  /*0ce0*/  VIADD R187, R16, 0x80 ;  /* 0x0000008010bb7836 */ /* 0x000fe20000000000 */
[----:B------:R-:W-:Y:S01]  /*0cf0*/  SHF.R.S32.HI R19, RZ, 0x1f, R18 ;  /* 0x0000001fff137819 */ /* 0x000fe20000011412 */
[C---:B------:R-:W-:Y:S01]  /*0d00*/  VIADD R205, R18.reuse, 0x80 ;  /* 0x0000008012cd7836 */ /* 0x040fe20000000000 */
[----:B------:R-:W-:Y:S01]  /*0d10*/  SHF.R.S32.HI R17, RZ, 0x1f, R16 ;  /* 0x0000001fff117819 */ /* 0x000fe20000011410 */
[----:B------:R-:W-:Y:S01]  /*0d20*/  VIADD R207, R18, 0xc0 ;  /* 0x000000c012cf7836 */ /* 0x000fe20000000000 */
[----:B------:R-:W-:-:S02]  /*0d30*/  SHF.R.S32.HI R194, RZ, 0x1f, R187 ;  /* 0x0000001fffc27819 */ /* 0x000fc400000114bb */
[----:B------:R-:W-:Y:S02]  /*0d40*/  SHF.R.S32.HI R213, RZ, 0x1f, R191 ;  /* 0x0000001fffd57819 */ /* 0x000fe400000114bf */
[----:B------:R-:W-:Y:S02]  /*0d50*/  SHF.R.S32.HI R219, RZ, 0x1f, R205 ;  /* 0x0000001fffdb7819 */ /* 0x000fe400000114cd */
[----:B------:R-:W-:Y:S02]  /*0d60*/  SHF.R.S32.HI R218, RZ, 0x1f, R207 ;  /* 0x0000001fffda7819 */ /* 0x000fe400000114cf */
[----:B--2---:R-:W-:Y:S02]  /*0d70*/  R2UR UR5, R2 ;  /* 0x00000000020572ca */ /* 0x004fe400000e0000 */
[CC--:B------:R-:W-:Y:S02]  /*0d80*/  LEA.HI R2, R0.reuse, R12.reuse, RZ, 0x7 ;  /* 0x0000000c00027211 */ /* 0x0c0fe400078f38ff */
[----:B------:R-:W-:-:S02]  /*0d90*/  LEA.HI R0, R0, R12, RZ, 0x6 ;  /* 0x0000000c00007211 */ /* 0x000fc400078f30ff */
[----:B------:R-:W-:Y:S02]  /*0da0*/  LOP3.LUT R220, R2, 0xffffff80, RZ, 0xc0, !PT ;  /* 0xffffff8002dc7812 */ /* 0x000fe400078ec0ff */
[----:B------:R-:W-:Y:S02]  /*0db0*/  SHF.R.S32.HI R13, RZ, 0x7, R2 ;  /* 0x00000007ff0d7819 */ /* 0x000fe40000011402 */
[----:B------:R-:W-:Y:S01]  /*0dc0*/  SHF.L.U32 R0, R0, 0x4, RZ ;  /* 0x0000000400007819 */ /* 0x000fe200000006ff */
[----:B------:R-:W-:Y:S01]  /*0dd0*/  IMAD.IADD R220, R12, 0x1, -R220 ;  /* 0x000000010cdc7824 */ /* 0x000fe200078e0adc */
[----:B------:R-:W-:Y:S01]  /*0de0*/  LEA.HI R2, R2, R13, RZ, 0x1 ;  /* 0x0000000d02027211 */ /* 0x000fe200078f08ff */
[----:B------:R-:W-:Y:S01]  /*0df0*/  ULOP3.LUT UR61, UR5, 0x1, URZ, 0xfc, !UPT ;  /* 0x00000001053d7892 */ /* 0x000fe2000f8efc3f */
[----:B------:R-:W-:Y:S01]  /*0e00*/  LOP3.LUT R210, R0, 0xfffffc00, RZ, 0xc0, !PT ;  /* 0xfffffc0000d27812 */ /* 0x000fe200078ec0ff */
[----:B------:R-:W-:Y:S01]  /*0e10*/  IMAD.U32 R0, RZ, RZ, UR4 ;  /* 0x00000004ff007e24 */ /* 0x000fe2000f8e00ff */
[----:B------:R-:W-:-:S02]  /*0e20*/  SHF.R.S32.HI R7, RZ, 0x1f, R220 ;  /* 0x0000001fff077819 */ /* 0x000fc400000114dc */
[----:B------:R-:W-:Y:S02]  /*0e30*/  LOP3.LUT R2, R2, 0x3fffffe, RZ, 0xc0, !PT ;  /* 0x03fffffe02027812 */ /* 0x000fe400078ec0ff */
[CC--:B------:R-:W-:Y:S02]  /*0e40*/  LEA.HI R8, R7.reuse, R220.reuse, RZ, 0x2 ;  /* 0x000000dc07087211 */ /* 0x0c0fe400078f10ff */
[----:B------:R-:W-:Y:S01]  /*0e50*/  LEA.HI R7, R7, R220, RZ, 0x5 ;  /* 0x000000dc07077211 */ /* 0x000fe200078f28ff */
[----:B------:R-:W-:Y:S01]  /*0e60*/  IMAD.IADD R2, R13, 0x1, -R2 ;  /* 0x000000010d027824 */ /* 0x000fe200078e0a02 */
[--C-:B------:R-:W-:Y:S02]  /*0e70*/  SHF.R.S32.HI R9, RZ, 0x2, R8.reuse ;  /* 0x00000002ff097819 */ /* 0x100fe40000011408 */
[----:B------:R-:W-:Y:S02]  /*0e80*/  SHF.R.S32.HI R6, RZ, 0x1f, R8 ;  /* 0x0000001fff067819 */ /* 0x000fe40000011408 */
[----:B------:R-:W-:-:S02]  /*0e90*/  SHF.R.S32.HI R7, RZ, 0x5, R7 ;  /* 0x00000005ff077819 */ /* 0x000fc40000011407 */
[----:B------:R-:W-:Y:S02]  /*0ea0*/  LEA.HI R6, R6, R9, RZ, 0x3 ;  /* 0x0000000906067211 */ /* 0x000fe400078f18ff */
[----:B------:R-:W-:Y:S02]  /*0eb0*/  LOP3.LUT R193, R8, 0x7ffffffc, RZ, 0xc0, !PT ;  /* 0x7ffffffc08c17812 */ /* 0x000fe400078ec0ff */
[----:B------:R-:W-:Y:S01]  /*0ec0*/  LOP3.LUT R10, R6, 0xfffffff8, RZ, 0xc0, !PT ;  /* 0xfffffff8060a7812 */ /* 0x000fe200078ec0ff */
[----:B------:R-:W-:Y:S01]  /*0ed0*/  IMAD R6, R4, 0x40, R5 ;  /* 0x0000004004067824 */ /* 0x000fe200078e0205 */
[----:B------:R-:W-:Y:S01]  /*0ee0*/  SHF.R.S32.HI R4, RZ, 0x4, R3 ;  /* 0x00000004ff047819 */ /* 0x000fe20000011403 */
[----:B------:R-:W-:Y:S01]  /*0ef0*/  IMAD.IADD R193, R220, 0x1, -R193 ;  /* 0x00000001dcc17824 */ /* 0x000fe200078e0ac1 */
[----:B------:R-:W-:Y:S01]  /*0f00*/  LEA.HI R5, R11, R11, RZ, 0x1 ;  /* 0x0000000b0b057211 */ /* 0x000fe200078f08ff */
[----:B------:R-:W-:Y:S01]  /*0f10*/  IMAD.IADD R10, R9, 0x1, -R10 ;  /* 0x00000001090a7824 */ /* 0x000fe200078e0a0a */
[----:B------:R-:W-:-:S03]  /*0f20*/  LEA.HI R3, R3, R4, RZ, 0x1 ;  /* 0x0000000403037211 */ /* 0x000fc600078f08ff */
[----:B------:R-:W-:Y:S01]  /*0f30*/  IMAD R7, R7, 0x10, R10 ;  /* 0x0000001007077824 */ /* 0x000fe200078e020a */
[----:B------:R-:W-:Y:S02]  /*0f40*/  LOP3.LUT R3, R3, 0x1ffffffe, RZ, 0xc0, !PT ;  /* 0x1ffffffe03037812 */ /* 0x000fe400078ec0ff */
[----:B------:R-:W-:Y:S01]  /*0f50*/  SHF.R.U32.HI R10, RZ, 0x3, R206 ;  /* 0x00000003ff0a7819 */ /* 0x000fe200000116ce */
[----:B------:R-:W-:Y:S01]  /*0f60*/  IMAD R9, R2, 0x40, R7 ;  /* 0x0000004002097824 */ /* 0x000fe200078e0207 */
[----:B------:R-:W-:Y:S02]  /*0f70*/  IADD3 R3, R4, -R3, RZ ;  /* 0x8000000304037210 */ /* 0x000fe40007ffe0ff */
[----:B------:R-:W-:Y:S01]  /*0f80*/  LOP3.LUT R4, R5, 0x1ffffffe, RZ, 0xc0, !PT ;  /* 0x1ffffffe05047812 */ /* 0x000fe200078ec0ff */
[----:B------:R-:W-:Y:S02]  /*0f90*/  VIADD R5, R189, 0x60 ;  /* 0x00000060bd057836 */ /* 0x000fe40000000000 */
[----:B------:R-:W-:-:S02]  /*0fa0*/  IMAD R3, R3, 0x8, R6 ;  /* 0x0000000803037824 */ /* 0x000fc400078e0206 */
[----:B------:R-:W-:Y:S02]  /*0fb0*/  VIADD R6, R189, 0x40 ;  /* 0x00000040bd067836 */ /* 0x000fe40000000000 */
[----:B------:R-:W-:Y:S01]  /*0fc0*/  IMAD.SHL.U32 R228, R5, 0x80, RZ ;  /* 0x0000008005e47824 */ /* 0x000fe200078e00ff */
[----:B------:R0:W-:Y:S01]  /*0fd0*/  STL [R1+0x18], R3 ;  /* 0x0000180301007387 */ /* 0x0001e20000100800 */
[----:B------:R-:W-:Y:S01]  /*0fe0*/  IMAD.SHL.U32 R229, R6, 0x80, RZ ;  /* 0x0000008006e57824 */ /* 0x000fe200078e00ff */
[----:B------:R-:W-:Y:S01]  /*0ff0*/  SHF.R.S32.HI R2, RZ, 0x1f, R6 ;  /* 0x0000001fff027819 */ /* 0x000fe20000011406 */
[----:B------:R-:W-:Y:S01]  /*1000*/  IMAD.IADD R4, R11, 0x1, -R4 ;  /* 0x000000010b047824 */ /* 0x000fe200078e0a04 */
[----:B------:R-:W-:Y:S01]  /*1010*/  STL [R1+0x14], R9 ;  /* 0x0000140901007387 */ /* 0x000fe20000100800 */
[----:B------:R-:W-:Y:S02]  /*1020*/  LOP3.LUT R228, R228, 0x380, RZ, 0xc0, !PT ;  /* 0x00000380e4e47812 */ /* 0x000fe400078ec0ff */
[----:B------:R-:W-:Y:S01]  /*1030*/  LEA.HI R2, R2, R6, RZ, 0x3 ;  /* 0x0000000602027211 */ /* 0x000fe200078f18ff */
[----:B------:R1:W-:Y:S01]  /*1040*/  STL [R1+0x4], R0 ;  /* 0x0000040001007387 */ /* 0x0003e20000100800 */
[----:B------:R-:W-:Y:S01]  /*1050*/  LOP3.LUT R229, R229, 0x380, RZ, 0xc0, !PT ;  /* 0x00000380e5e57812 */ /* 0x000fe200078ec0ff */
[----:B------:R-:W-:Y:S01]  /*1060*/  IMAD R203, R4, 0x8, R9 ;  /* 0x0000000804cb7824 */ /* 0x000fe200078e0209 */
[----:B0-----:R-:W-:-:S02]  /*1070*/  SHF.R.S32.HI R3, RZ, 0x1f, R5 ;  /* 0x0000001fff037819 */ /* 0x001fc40000011405 */
[----:B------:R-:W-:Y:S02]  /*1080*/  SHF.R.U32.HI R11, RZ, 0x3, R204 ;  /* 0x00000003ff0b7819 */ /* 0x000fe400000116cc */
[----:B------:R-:W-:Y:S01]  /*1090*/  LEA.HI R6, R3, R5, RZ, 0x3 ;  /* 0x0000000503067211 */ /* 0x000fe200078f18ff */
[----:B------:R-:W-:Y:S01]  /*10a0*/  IMAD.SHL.U32 R5, R2, 0x80, RZ ;  /* 0x0000008002057824 */ /* 0x000fe200078e00ff */
[----:B------:R-:W-:Y:S02]  /*10b0*/  LOP3.LUT R3, R206, 0x70, R16, 0xf8, !PT ;  /* 0x00000070ce037812 */ /* 0x000fe400078ef810 */
[----:B-1----:R-:W-:Y:S01]  /*10c0*/  SHF.R.S32.HI R0, RZ, 0x1f, R189 ;  /* 0x0000001fff007819 */ /* 0x002fe200000114bd */
[----:B------:R-:W-:Y:S01]  /*10d0*/  IMAD.SHL.U32 R7, R6, 0x80, RZ ;  /* 0x0000008006077824 */ /* 0x000fe200078e00ff */
[----:B------:R-:W-:Y:S02]  /*10e0*/  LOP3.LUT R5, R5, 0xfffffc00, RZ, 0xc0, !PT ;  /* 0xfffffc0005057812 */ /* 0x000fe400078ec0ff */
[----:B------:R-:W-:-:S02]  /*10f0*/  SHF.R.S32.HI R0, RZ, 0x1f, R227 ;  /* 0x0000001fff007819 */ /* 0x000fc400000114e3 */
[----:B------:R-:W-:Y:S01]  /*1100*/  LOP3.LUT R7, R7, 0xfffffc00, RZ, 0xc0, !PT ;  /* 0xfffffc0007077812 */ /* 0x000fe200078ec0ff */
[----:B------:R0:W-:Y:S01]  /*1110*/  STL [R1+0x10], R5 ;  /* 0x0000100501007387 */ /* 0x0001e20000100800 */
[----:B------:R-:W-:Y:S02]  /*1120*/  LEA.HI R0, R0, R227, RZ, 0x3 ;  /* 0x000000e300007211 */ /* 0x000fe400078f18ff */
[----:B------:R-:W-:Y:S01]  /*1130*/  LOP3.LUT R212, R210, R3, R10, 0xf6, !PT ;  /* 0x00000003d2d47212 */ /* 0x000fe200078ef60a */
[----:B------:R0:W-:Y:S01]  /*1140*/  STL [R1+0xc], R7 ;  /* 0x00000c0701007387 */ /* 0x0001e20000100800 */
[--C-:B------:R-:W-:Y:S01]  /*1150*/  LOP3.LUT R2, R204, 0x70, R16.reuse, 0xf8, !PT ;  /* 0x00000070cc027812 */ /* 0x100fe200078ef810 */
[----:B------:R-:W-:Y:S01]  /*1160*/  IMAD.SHL.U32 R0, R0, 0x80, RZ ;  /* 0x0000008000007824 */ /* 0x000fe200078e00ff */
[----:B------:R-:W-:Y:S01]  /*1170*/  LOP3.LUT R6, R228, 0x70, R16, 0xf8, !PT ;  /* 0x00000070e4067812 */ /* 0x000fe200078ef810 */
[----:B------:R-:W-:Y:S01]  /*1180*/  IMAD.IADD R211, R184, 0x1, R212 ;  /* 0x00000001b8d37824 */ /* 0x000fe200078e02d4 */
[----:B------:R-:W-:-:S02]  /*1190*/  SHF.R.U32.HI R8, RZ, 0x3, R228 ;  /* 0x00000003ff087819 */ /* 0x000fc400000116e4 */
[----:B------:R-:W-:Y:S02]  /*11a0*/  LOP3.LUT R209, R0, 0xfffffc00, RZ, 0xc0, !PT ;  /* 0xfffffc0000d17812 */ /* 0x000fe400078ec0ff */
[----:B------:R-:W-:Y:S02]  /*11b0*/  LOP3.LUT R3, R229, 0x70, R16, 0xf8, !PT ;  /* 0x00000070e5037812 */ /* 0x000fe400078ef810 */
[----:B------:R-:W-:Y:S02]  /*11c0*/  SHF.R.U32.HI R10, RZ, 0x3, R229 ;  /* 0x00000003ff0a7819 */ /* 0x000fe400000116e5 */
[----:B------:R-:W-:Y:S02]  /*11d0*/  LOP3.LUT R223, R209, R2, R11, 0xf6, !PT ;  /* 0x00000002d1df7212 */ /* 0x000fe400078ef60b */
[----:B------:R-:W-:Y:S02]  /*11e0*/  LOP3.LUT R221, R7, R6, R8, 0xf6, !PT ;  /* 0x0000000607dd7212 */ /* 0x000fe400078ef608 */
[----:B------:R-:W-:Y:S01]  /*11f0*/  LOP3.LUT R3, R5, R3, R10, 0xf6, !PT ;  /* 0x0000000305037212 */ /* 0x000fe200078ef60a */
[----:B------:R-:W-:-:S02]  /*1200*/  IMAD.IADD R223, R184, 0x1, R223 ;  /* 0x00000001b8df7824 */ /* 0x000fc400078e02df */
[C---:B------:R-:W-:Y:S01]  /*1210*/  IMAD.IADD R221, R184.reuse, 0x1, R221 ;  /* 0x00000001b8dd7824 */ /* 0x040fe200078e02dd */
[----:B0-----:R-:W-:-:S07]  /*1220*/  IADD3 R222, R184, R3, RZ ;  /* 0x00000003b8de7210 */ /* 0x001fce0007ffe0ff */
.L_x_1960:
[----:B------:R-:W-:Y:S05]  /*1230*/  YIELD ;  /* 0x0000000000007946 */ /* 0x000fea0003800000 */
[----:B------:R-:W-:Y:S01]  /*1240*/  ULDC.64 UR4, c[0x0][0xa28] ;  /* 0x00028a0000047ab9 */ /* 0x000fe20000000a00 */
[----:B0---4-:R-:W0:Y:S01]  /*1250*/  LDC.64 R4, c[0x0][0xa08] ;  /* 0x00028200ff047b82 */ /* 0x011e220000000a00 */
[----:B------:R-:W-:Y:S01]  /*1260*/  ISETP.NE.U32.AND P1, PT, RZ, UR4, PT ;  /* 0x00000004ff007c0c */ /* 0x000fe2000bf25070 */
[----:B------:R-:W-:Y:S02]  /*1270*/  IMAD.MOV.U32 R11, RZ, RZ, RZ ;  /* 0x000000ffff0b7224 */ /* 0x000fe400078e00ff */
[----:B------:R-:W-:Y:S01]  /*1280*/  IMAD.MOV.U32 R25, RZ, RZ, RZ ;  /* 0x000000ffff197224 */ /* 0x000fe200078e00ff */
[----:B------:R-:W-:Y:S01]  /*1290*/  ISETP.NE.AND.EX P1, PT, RZ, UR5, PT, P1 ;  /* 0x00000005ff007c0c */ /* 0x000fe2000bf25310 */
[----:B------:R-:W-:-:S02]  /*12a0*/  ULDC.64 UR4, c[0x0][0xa18] ;  /* 0x0002860000047ab9 */ /* 0x000fc40000000a00 */
[----:B------:R-:W-:-:S04]  /*12b0*/  ISETP.NE.U32.AND P2, PT, RZ, UR4, PT ;  /* 0x00000004ff007c0c */ /* 0x000fc8000bf45070 */
[----:B------:R-:W-:Y:S01]  /*12c0*/  ISETP.NE.AND.EX P2, PT, RZ, UR5, PT, P2 ;  /* 0x00000005ff007c0c */ /* 0x000fe2000bf45320 */
[----:B------:R-:W-:Y:S02]  /*12d0*/  ULDC.64 UR4, c[0x0][0xa08] ;  /* 0x0002820000047ab9 */ /* 0x000fe40000000a00 */
[----:B------:R-:W-:-:S03]  /*12e0*/  ISETP.NE.U32.AND P0, PT, RZ, UR4, PT ;  /* 0x00000004ff007c0c */ /* 0x000fc6000bf05070 */
[----:B-1----:R-:W1:Y:S01]  /*12f0*/  @P1 LDC.64 R2, c[0x0][0xa28] ;  /* 0x00028a00ff021b82 */ /* 0x002e620000000a00 */
[----:B------:R-:W-:Y:S01]  /*1300*/  ISETP.NE.AND.EX P0, PT, RZ, UR5, PT, P0 ;  /* 0x00000005ff007c0c */ /* 0x000fe2000bf05300 */
[----:B0-----:R-:W-:-:S06]  /*1310*/  IMAD.WIDE R8, R23, 0x4, R4 ;  /* 0x0000000417087825 */ /* 0x001fcc00078e0204 */
[----:B------:R-:W0:Y:S01]  /*1320*/  @P2 LDC.64 R6, c[0x0][0xa18] ;  /* 0x00028600ff062b82 */ /* 0x000e220000000a00 */
[----:B------:R-:W-:Y:S02]  /*1330*/  ULDC UR4, c[0x0][0x288] ;  /* 0x0000a20000047ab9 */ /* 0x000fe40000000800 */
[----:B------:R-:W-:Y:S01]  /*1340*/  IMAD.U32 R190, RZ, RZ, UR4 ;  /* 0x00000004ffbe7e24 */ /* 0x000fe2000f8e00ff */
[----:B------:R-:W-:Y:S02]  /*1350*/  ULDC.64 UR4, c[0x0][0x418] ;  /* 0x0001060000047ab9 */ /* 0x000fe40000000a00 */
[----:B--2---:R2:W5:Y:S01]  /*1360*/  @P0 LDG.E R25, desc[UR36][R8.64] ;  /* 0x0000002408190981 */ /* 0x004562000c1e1900 */
[----:B-1----:R-:W-:-:S05]  /*1370*/  @P1 IMAD.WIDE R2, R23, 0x4, R2 ;  /* 0x0000000417021825 */ /* 0x002fca00078e0202 */
[----:B------:R2:W5:Y:S01]  /*1380*/  @P1 LDG.E R11, desc[UR36][R2.64] ;  /* 0x00000024020b1981 */ /* 0x000562000c1e1900 */
[----:B0-----:R-:W-:-:S05]  /*1390*/  @P2 IMAD.WIDE R4, R23, 0x4, R6 ;  /* 0x0000000417042825 */ /* 0x001fca00078e0206 */
[----:B------:R2:W5:Y:S01]  /*13a0*/  @P2 LDG.E R190, desc[UR36][R4.64] ;  /* 0x0000002404be2981 */ /* 0x000562000c1e1900 */
[----:B------:R-:W-:-:S03]  /*13b0*/  UISETP.NE.U32.AND UP0, UPT, UR4, URZ, UPT ;  /* 0x0000003f0400728c */ /* 0x000fc6000bf05070 */
        /* <DEDUP_REMOVED lines=8> */
[----:B--23--:R-:W-:Y:S06]  /*1440*/  @P2 BRA `(.L_x_1721) ;  /* 0x0000000000242947 */ /* 0x00cfec0003800000 */
        /* <DEDUP_REMOVED lines=8> */
[----:B--2---:R-:W-:-:S07]  /*14d0*/  IMAD.IADD R190, R5, 0x1, -R190 ;  /* 0x0000000105be7824 */ /* 0x004fce00078e0abe */
.L_x_1721:
[----:B------:R-:W-:Y:S01]  /*14e0*/  ULDC.64 UR4, c[0x0][0xa20] ;  /* 0x0002880000047ab9 */ /* 0x000fe20000000a00 */
[----:B------:R-:W-:Y:S01]  /*14f0*/  IMAD.MOV.U32 R215, RZ, RZ, R22 ;  /* 0x000000ffffd77224 */ /* 0x000fe200078e0016 */
[----:B------:R-:W-:Y:S01]  /*1500*/  ISETP.NE.U32.AND P1, PT, RZ, UR4, PT ;  /* 0x00000004ff007c0c */ /* 0x000fe2000bf25070 */
[----:B------:R-:W-:-:S03]  /*1510*/  IMAD.MOV.U32 R216, RZ, RZ, R23 ;  /* 0x000000ffffd87224 */ /* 0x000fc600078e0017 */
[----:B------:R-:W-:-:S13]  /*1520*/  ISETP.NE.AND.EX P1, PT, RZ, UR5, PT, P1 ;  /* 0x00000005ff007c0c */ /* 0x000fda000bf25310 */
[----:B------:R-:W-:Y:S05]  /*1530*/  @!P1 BRA `(.L_x_1722) ;  /* 0x0000000000109947 */ /* 0x000fea0003800000 */
[----:B------:R-:W0:Y:S02]  /*1540*/  LDC.64 R2, c[0x0][0xa20] ;  /* 0x00028800ff027b82 */ /* 0x000e240000000a00 */
[----:B0-----:R-:W-:-:S05]  /*1550*/  IMAD.WIDE R2, R23, 0x4, R2 ;  /* 0x0000000417027825 */ /* 0x001fca00078e0202 */
[----:B------:R0:W5:Y:S01]  /*1560*/  LDG.E R24, desc[UR36][R2.64] ;  /* 0x0000002402187981 */ /* 0x000162000c1e1900 */
[----:B------:R-:W-:Y:S05]  /*1570*/  BRA `(.L_x_1723) ;  /* 0x0000000000107947 */ /* 0x000fea0003800000 */
.L_x_1722:
[----:B------:R-:W-:Y:S05]  /*1580*/  @!P0 BRA `(.L_x_1723) ;  /* 0x00000000000c8947 */ /* 0x000fea0003800000 */
[----:B------:R-:W2:Y:S04]  /*1590*/  LDG.E R3, desc[UR36][R8.64] ;  /* 0x0000002408037981 */ /* 0x000ea8000c1e1900 */
[----:B------:R-:W2:Y:S02]  /*15a0*/  LDG.E R24, desc[UR36][R8.64+0x4] ;  /* 0x0000042408187981 */ /* 0x000ea4000c1e1900 */
[----:B--2---:R-:W-:-:S07]  /*15b0*/  IADD3 R24, -R3, R24, RZ ;  /* 0x0000001803187210 */ /* 0x004fce0007ffe1ff */
.L_x_1723:
[----:B------:R-:W-:Y:S01]  /*15c0*/  ULDC.64 UR4, c[0x0][0xa10] ;  /* 0x0002840000047ab9 */ /* 0x000fe20000000a00 */
[----:B------:R-:W1:Y:S01]  /*15d0*/  LDC R6, c[0x0][0x448] ;  /* 0x00011200ff067b82 */ /* 0x000e620000000800 */
[----:B------:R-:W-:-:S04]  /*15e0*/  ISETP.NE.U32.AND P0, PT, RZ, UR4, PT ;  /* 0x00000004ff007c0c */ /* 0x000fc8000bf05070 */
[----:B------:R-:W-:Y:S01]  /*15f0*/  ISETP.NE.AND.EX P0, PT, RZ, UR5, PT, P0 ;  /* 0x00000005ff007c0c */ /* 0x000fe2000bf05300 */
[----:B------:R-:W-:Y:S02]  /*1600*/  ULDC.64 UR4, c[0x0][0xa30] ;  /* 0x00028c0000047ab9 */ /* 0x000fe40000000a00 */
[----:B------:R-:W-:Y:S01]  /*1610*/  ISETP.NE.U32.AND P1, PT, RZ, UR4, PT ;  /* 0x00000004ff007c0c */ /* 0x000fe2000bf25070 */
[----:B-----5:R-:W-:Y:S01]  /*1620*/  IMAD.MOV.U32 R39, RZ, RZ, R24 ;  /* 0x000000ffff277224 */ /* 0x020fe200078e0018 */
[----:B------:R-:W2:Y:S02]  /*1630*/  LDC.64 R12, c[0x0][0x9e0] ;  /* 0x00027800ff0c7b82 */ /* 0x000ea40000000a00 */
[----:B------:R-:W-:-:S06]  /*1640*/  ISETP.NE.AND.EX P1, PT, RZ, UR5, PT, P1 ;  /* 0x00000005ff007c0c */ /* 0x000fcc000bf25310 */
[----:B0-----:R-:W0:Y:S08]  /*1650*/  @P0 LDC.64 R2, c[0x0][0xa10] ;  /* 0x00028400ff020b82 */ /* 0x001e300000000a00 */
[----:B------:R-:W3:Y:S01]  /*1660*/  @P1 LDC.64 R4, c[0x0][0xa30] ;  /* 0x00028c00ff041b82 */ /* 0x000ee20000000a00 */
[----:B0-----:R-:W-:-:S05]  /*1670*/  @P0 IMAD.WIDE R2, R23, 0x4, R2 ;  /* 0x0000000417020825 */ /* 0x001fca00078e0202 */
[----:B------:R-:W4:Y:S04]  /*1680*/  @P0 LDG.E R0, desc[UR36][R2.64] ;  /* 0x0000002402000981 */ /* 0x000f28000c1e1900 */
[----:B------:R-:W4:Y:S01]  /*1690*/  @P0 LDG.E R7, desc[UR36][R2.64+0x4] ;  /* 0x0000042402070981 */ /* 0x000f22000c1e1900 */
[----:B---3--:R-:W-:-:S05]  /*16a0*/  @P1 IMAD.WIDE R4, R23, 0x4, R4 ;  /* 0x0000000417041825 */ /* 0x008fca00078e0204 */
[----:B------:R0:W5:Y:S01]  /*16b0*/  @P1 LDG.E R39, desc[UR36][R4.64] ;  /* 0x0000002404271981 */ /* 0x000162000c1e1900 */
[----:B-1----:R-:W-:Y:S01]  /*16c0*/  ISETP.NE.AND P1, PT, R6, 0x1, PT ;  /* 0x000000010600780c */ /* 0x002fe20003f25270 */
[----:B------:R-:W-:Y:S01]  /*16d0*/  IMAD.SHL.U32 R202, R21, 0x80, RZ ;  /* 0x0000008015ca7824 */ /* 0x000fe200078e00ff */
[----:B--2---:R-:W-:Y:S01]  /*16e0*/  ISETP.GE.AND P2, PT, R13, 0x1, PT ;  /* 0x000000010d00780c */ /* 0x004fe20003f46270 */
[----:B------:R-:W-:-:S10]  /*16f0*/  IMAD.IADD R11, R24, 0x1, -R11 ;  /* 0x00000001180b7824 */ /* 0x000fd400078e0a0b */
[----:B------:R-:W1:Y:S08]  /*1700*/  @P1 LDC R9, c[0x0][0x44c] ;  /* 0x00011300ff091b82 */ /* 0x000e700000000800 */
[----:B------:R-:W2:Y:S01]  /*1710*/  @P1 LDC R6, c[0x0][0x450] ;  /* 0x00011400ff061b82 */ /* 0x000ea20000000800 */
[----:B----4-:R-:W-:Y:S02]  /*1720*/  @P0 IMAD.IADD R44, R7, 0x1, -R0 ;  /* 0x00000001072c0824 */ /* 0x010fe400078e0a00 */
[----:B------:R-:W-:-:S02]  /*1730*/  VIADD R0, R202, 0x7f ;  /* 0x0000007fca007836 */ /* 0x000fc40000000000 */
[----:B------:R-:W-:Y:S02]  /*1740*/  IMAD.IADD R192, R11, 0x1, R44 ;  /* 0x000000010bc07824 */ /* 0x000fe400078e022c */
[----:B-1----:R-:W-:-:S03]  /*1750*/  @P1 IMAD.HI.U32 R3, R0, R9, RZ ;  /* 0x0000000900031227 */ /* 0x002fc600078e00ff */
[C---:B0-----:R-:W-:Y:S01]  /*1760*/  IADD3 R5, R192.reuse, 0x1, -R190 ;  /* 0x00000001c0057810 */ /* 0x041fe20007ffe8be */
[----:B------:R-:W-:Y:S01]  /*1770*/  IMAD.MOV.U32 R2, RZ, RZ, R0 ;  /* 0x000000ffff027224 */ /* 0x000fe200078e0000 */
[----:B--2---:R-:W-:Y:S01]  /*1780*/  @P1 SHF.R.U32.HI R2, RZ, R6, R3 ;  /* 0x00000006ff021219 */ /* 0x004fe20000011603 */
[----:B------:R-:W-:-:S04]  /*1790*/  VIADD R0, R192, 0x3f ;  /* 0x0000003fc0007836 */ /* 0x000fc80000000000 */
[----:B------:R-:W-:Y:S01]  /*17a0*/  IMAD.IADD R7, R5, 0x1, R2 ;  /* 0x0000000105077824 */ /* 0x000fe200078e0202 */
[----:B------:R-:W-:-:S04]  /*17b0*/  SHF.R.S32.HI R3, RZ, 0x1f, R0 ;  /* 0x0000001fff037819 */ /* 0x000fc80000011400 */
[----:B------:R-:W-:Y:S01]  /*17c0*/  LEA.HI R3, R3, R0, RZ, 0x6 ;  /* 0x0000000003037211 */ /* 0x000fe200078f30ff */
[----:B------:R-:W-:-:S03]  /*17d0*/  IMAD.IADD R0, R7, 0x1, R12 ;  /* 0x0000000107007824 */ /* 0x000fc600078e020c */
[----:B------:R-:W-:Y:S01]  /*17e0*/  SHF.R.S32.HI R160, RZ, 0x6, R3 ;  /* 0x00000006ffa07819 */ /* 0x000fe20000011403 */
[----:B------:R-:W-:Y:S06]  /*17f0*/  @!P2 BRA `(.L_x_1724) ;  /* 0x000000000048a947 */ /* 0x000fec0003800000 */
[C---:B------:R-:W-:Y:S01]  /*1800*/  ISETP.GT.AND P0, PT, R7.reuse, RZ, PT ;  /* 0x000000ff0700720c */ /* 0x040fe20003f04270 */
[----:B------:R-:W-:Y:S01]  /*1810*/  BSSY B0, `(.L_x_1725) ;  /* 0x000000e000007945 */ /* 0x000fe20003800000 */
[----:B------:R-:W-:-:S11]  /*1820*/  IADD3 R2, R7, -0x1, RZ ;  /* 0xffffffff07027810 */ /* 0x000fd60007ffe0ff */
[----:B------:R-:W-:Y:S05]  /*1830*/  @P0 BRA `(.L_x_1726) ;  /* 0x00000000001c0947 */ /* 0x000fea0003800000 */
[----:B------:R-:W-:Y:S01]  /*1840*/  ISETP.NE.AND P0, PT, R13, 0x1, PT ;  /* 0x000000010d00780c */ /* 0x000fe20003f05270 */
[----:B------:R-:W-:-:S12]  /*1850*/  IMAD.MOV R3, RZ, RZ, -R7 ;  /* 0x000000ffff037224 */ /* 0x000fd800078e0a07 */
[----:B------:R-:W0:Y:S02]  /*1860*/  @P0 LDC.64 R4, c[0x0][0x9e8] ;  /* 0x00027a00ff040b82 */ /* 0x000e240000000a00 */
[----:B0-----:R-:W-:-:S05]  /*1870*/  @P0 IMAD.HI.U32 R2, R3, R4, RZ ;  /* 0x0000000403020227 */ /* 0x001fca00078e00ff */
[----:B------:R-:W-:-:S04]  /*1880*/  @P0 SHF.R.U32.HI R3, RZ, R5, R2 ;  /* 0x00000005ff030219 */ /* 0x000fc80000011602 */
[----:B------:R-:W-:Y:S01]  /*1890*/  LOP3.LUT R2, RZ, R3, RZ, 0x33, !PT ;  /* 0x00000003ff027212 */ /* 0x000fe200078e33ff */
[----:B------:R-:W-:Y:S06]  /*18a0*/  BRA `(.L_x_1727) ;  /* 0x0000000000107947 */ /* 0x000fec0003800000 */
.L_x_1726:
[----:B------:R-:W-:-:S13]  /*18b0*/  ISETP.NE.AND P0, PT, R13, 0x1, PT ;  /* 0x000000010d00780c */ /* 0x000fda0003f05270 */
[----:B------:R-:W0:Y:S02]  /*18c0*/  @P0 LDC.64 R4, c[0x0][0x9e8] ;  /* 0x00027a00ff040b82 */ /* 0x000e240000000a00 */
[----:B0-----:R-:W-:-:S05]  /*18d0*/  @P0 IMAD.HI.U32 R4, R2, R4, RZ ;  /* 0x0000000402040227 */ /* 0x001fca00078e00ff */
[----:B------:R-:W-:-:S07]  /*18e0*/  @P0 SHF.R.U32.HI R2, RZ, R5, R4 ;  /* 0x00000005ff020219 */ /* 0x000fce0000011604 */
.L_x_1727:
[----:B------:R-:W-:Y:S05]  /*18f0*/  BSYNC B0 ;  /* 0x0000000000007941 */ /* 0x000fea0003800000 */
.L_x_1725:
[----:B------:R-:W-:-:S05]  /*1900*/  IMAD R3, R2, R13, R13 ;  /* 0x0000000d02037224 */ /* 0x000fca00078e020d */
[----:B------:R-:W-:-:S07]  /*1910*/  VIMNMX R0, R0, R3, PT ;  /* 0x0000000300007248 */ /* 0x000fce0003fe0100 */
.L_x_1724:
[----:B------:R-:W0:Y:S01]  /*1920*/  @P1 LDC R3, c[0x0][0x44c] ;  /* 0x00011300ff031b82 */ /* 0x000e220000000800 */
[----:B------:R-:W-:Y:S01]  /*1930*/  IMAD.MOV.U32 R2, RZ, RZ, R202 ;  /* 0x000000ffff027224 */ /* 0x000fe200078e00ca */
[----:B------:R-:W-:Y:S01]  /*1940*/  ULDC UR4, c[0x0][0x9dc] ;  /* 0x0002770000047ab9 */ /* 0x000fe20000000800 */
[----:B------:R-:W-:-:S05]  /*1950*/  IMAD.IADD R161, R192, 0x1, -R190 ;  /* 0x00000001c0a17824 */ /* 0x000fca00078e0abe */
[----:B------:R-:W1:Y:S01]  /*1960*/  @P1 LDC R4, c[0x0][0x450] ;  /* 0x00011400ff041b82 */ /* 0x000e620000000800 */
[----:B0-----:R-:W-:-:S05]  /*1970*/  @P1 IMAD.HI.U32 R3, R202, R3, RZ ;  /* 0x00000003ca031227 */ /* 0x001fca00078e00ff */
[----:B-1----:R-:W-:-:S05]  /*1980*/  @P1 SHF.R.U32.HI R2, RZ, R4, R3 ;  /* 0x00000004ff021219 */ /* 0x002fca0000011603 */
[----:B------:R-:W-:-:S04]  /*1990*/  IMAD.IADD R2, R161, 0x1, R2 ;  /* 0x00000001a1027824 */ /* 0x000fc800078e0202 */
[----:B------:R-:W-:Y:S01]  /*19a0*/  VIADD R3, R2, -UR4 ;  /* 0x8000000402037c36 */ /* 0x000fe20008000000 */
[----:B------:R-:W-:Y:S06]  /*19b0*/  @!P2 BRA `(.L_x_1728) ;  /* 0x000000000044a947 */ /* 0x000fec0003800000 */
[----:B------:R-:W-:Y:S01]  /*19c0*/  ISETP.GT.AND P0, PT, R2, -0x1, PT ;  /* 0xffffffff0200780c */ /* 0x000fe20003f04270 */
[----:B------:R-:W-:-:S12]  /*19d0*/  BSSY B0, `(.L_x_1729) ;  /* 0x000000d000007945 */ /* 0x000fd80003800000 */
[----:B------:R-:W-:Y:S05]  /*19e0*/  @P0 BRA `(.L_x_1730) ;  /* 0x00000000001c0947 */ /* 0x000fea0003800000 */
[----:B------:R-:W-:Y:S02]  /*19f0*/  ISETP.NE.AND P0, PT, R13, 0x1, PT ;  /* 0x000000010d00780c */ /* 0x000fe40003f05270 */
[----:B------:R-:W-:-:S11]  /*1a00*/  LOP3.LUT R5, RZ, R2, RZ, 0x33, !PT ;  /* 0x00000002ff057212 */ /* 0x000fd600078e33ff */
[----:B------:R-:W0:Y:S02]  /*1a10*/  @P0 LDC.64 R6, c[0x0][0x9e8] ;  /* 0x00027a00ff060b82 */ /* 0x000e240000000a00 */
[----:B0-----:R-:W-:-:S05]  /*1a20*/  @P0 IMAD.HI.U32 R2, R5, R6, RZ ;  /* 0x0000000605020227 */ /* 0x001fca00078e00ff */
[----:B------:R-:W-:-:S04]  /*1a30*/  @P0 SHF.R.U32.HI R5, RZ, R7, R2 ;  /* 0x00000007ff050219 */ /* 0x000fc80000011602 */
[----:B------:R-:W-:Y:S01]  /*1a40*/  LOP3.LUT R2, RZ, R5, RZ, 0x33, !PT ;  /* 0x00000005ff027212 */ /* 0x000fe200078e33ff */
[----:B------:R-:W-:Y:S06]  /*1a50*/  BRA `(.L_x_1731) ;  /* 0x0000000000107947 */ /* 0x000fec0003800000 */
.L_x_1730:
[----:B------:R-:W-:-:S13]  /*1a60*/  ISETP.NE.AND P0, PT, R13, 0x1, PT ;  /* 0x000000010d00780c */ /* 0x000fda0003f05270 */
[----:B------:R-:W0:Y:S02]  /*1a70*/  @P0 LDC.64 R4, c[0x0][0x9e8] ;  /* 0x00027a00ff040b82 */ /* 0x000e240000000a00 */
[----:B0-----:R-:W-:-:S05]  /*1a80*/  @P0 IMAD.HI.U32 R4, R2, R4, RZ ;  /* 0x0000000402040227 */ /* 0x001fca00078e00ff */
[----:B------:R-:W-:-:S07]  /*1a90*/  @P0 SHF.R.U32.HI R2, RZ, R5, R4 ;  /* 0x00000005ff020219 */ /* 0x000fce0000011604 */
.L_x_1731:
[----:B------:R-:W-:Y:S05]  /*1aa0*/  BSYNC B0 ;  /* 0x0000000000007941 */ /* 0x000fea0003800000 */
.L_x_1729:
[----:B------:R-:W-:-:S05]  /*1ab0*/  IMAD R2, R2, R13, RZ ;  /* 0x0000000d02027224 */ /* 0x000fca00078e02ff */
[----:B------:R-:W-:-:S07]  /*1ac0*/  VIMNMX R3, R3, R2, !PT ;  /* 0x0000000203037248 */ /* 0x000fce0007fe0100 */
.L_x_1728:
[----:B------:R-:W-:Y:S01]  /*1ad0*/  VIADD R0, R0, 0x3f ;  /* 0x0000003f00007836 */ /* 0x000fe20000000000 */
[----:B------:R-:W-:-:S04]  /*1ae0*/  SHF.R.S32.HI R2, RZ, 0x1f, R3 ;  /* 0x0000001fff027819 */ /* 0x000fc80000011403 */
[----:B------:R-:W-:Y:S02]  /*1af0*/  SHF.R.S32.HI R5, RZ, 0x1f, R0 ;  /* 0x0000001fff057819 */ /* 0x000fe40000011400 */
[----:B------:R-:W-:Y:S02]  /*1b00*/  LEA.HI R2, R2, R3, RZ, 0x6 ;  /* 0x0000000302027211 */ /* 0x000fe400078f30ff */
[----:B------:R-:W-:Y:S02]  /*1b10*/  LEA.HI R5, R5, R0, RZ, 0x6 ;  /* 0x0000000005057211 */ /* 0x000fe400078f30ff */
[----:B------:R-:W-:Y:S02]  /*1b20*/  SHF.R.S32.HI R2, RZ, 0x6, R2 ;  /* 0x00000006ff027819 */ /* 0x000fe40000011402 */
[----:B------:R-:W-:Y:S02]  /*1b30*/  SHF.R.S32.HI R5, RZ, 0x6, R5 ;  /* 0x00000006ff057819 */ /* 0x000fe40000011405 */
[----:B------:R-:W-:-:S02]  /*1b40*/  VIMNMX R2, RZ, R2, !PT ;  /* 0x00000002ff027248 */ /* 0x000fc40007fe0100 */
[----:B------:R-:W-:-:S03]  /*1b50*/  VIMNMX R5, R160, R5, PT ;  /* 0x00000005a0057248 */ /* 0x000fc60003fe0100 */
[--C-:B------:R-:W-:Y:S02]  /*1b60*/  IMAD R2, R2, 0x40, -R11.reuse ;  /* 0x0000004002027824 */ /* 0x100fe400078e0a0b */
[----:B------:R-:W-:-:S03]  /*1b70*/  IMAD R5, R5, 0x40, -R11 ;  /* 0x0000004005057824 */ /* 0x000fc600078e0a0b */
[----:B------:R-:W-:Y:S02]  /*1b80*/  VIMNMX R2, RZ, R2, !PT ;  /* 0x00000002ff027248 */ /* 0x000fe40007fe0100 */
[----:B------:R-:W-:Y:S02]  /*1b90*/  VIMNMX R5, R5, R44, PT ;  /* 0x0000002c05057248 */ /* 0x000fe40003fe0100 */
[----:B------:R-:W-:Y:S02]  /*1ba0*/  SHF.R.U32.HI R46, RZ, 0x6, R2 ;  /* 0x00000006ff2e7819 */ /* 0x000fe40000011602 */
[----:B------:R-:W-:-:S03]  /*1bb0*/  ISETP.GT.AND P0, PT, R5, R2, PT ;  /* 0x000000020500720c */ /* 0x000fc60003f04270 */
[----:B------:R-:W-:-:S10]  /*1bc0*/  IMAD.MOV.U32 R45, RZ, RZ, R46 ;  /* 0x000000ffff2d7224 */ /* 0x000fd400078e002e */
[----:B------:R-:W-:-:S05]  /*1bd0*/  @P0 VIADD R0, R5, 0x3f ;  /* 0x0000003f05000836 */ /* 0x000fca0000000000 */
[----:B------:R-:W-:-:S04]  /*1be0*/  @P0 SHF.R.S32.HI R3, RZ, 0x1f, R0 ;  /* 0x0000001fff030819 */ /* 0x000fc80000011400 */
[----:B------:R-:W-:-:S04]  /*1bf0*/  @P0 LEA.HI R3, R3, R0, RZ, 0x6 ;  /* 0x0000000003030211 */ /* 0x000fc800078f30ff */
[----:B------:R-:W-:Y:S02]  /*1c00*/  @P0 SHF.R.S32.HI R45, RZ, 0x6, R3 ;  /* 0x00000006ff2d0819 */ /* 0x000fe40000011403 */
[----:B------:R-:W-:Y:S02]  /*1c10*/  PLOP3.LUT P0, PT, PT, PT, PT, 0x80, 0x0 ;  /* 0x000000000000781c */ /* 0x000fe40003f0f070 */
[----:B------:R-:W-:-:S13]  /*1c20*/  ISETP.GT.AND P1, PT, R45, R46, PT ;  /* 0x0000002e2d00720c */ /* 0x000fda0003f24270 */
[----:B------:R-:W-:Y:S05]  /*1c30*/  @!P1 BRA `(.L_x_1732) ;  /* 0x0000005800d89947 */ /* 0x000fea0003800000 */
        /* <DEDUP_REMOVED lines=20> */
.L_x_1734:
[----:B------:R-:W-:Y:S05]  /*1d80*/  BSYNC B6 ;  /* 0x0000000000067941 */ /* 0x000fea0003800000 */
.L_x_1733:
[----:B------:R-:W-:Y:S01]  /*1d90*/  VIADD R0, R184, 0x10000 ;  /* 0x00010000b8007836 */ /* 0x000fe20000000000 */
[----:B------:R-:W-:Y:S04]  /*1da0*/  BSSY B6, `(.L_x_1735) ;  /* 0x0000013000067945 */ /* 0x000fe80003800000 */
[----:B------:R-:W-:-:S13]  /*1db0*/  LOP3.LUT P0, RZ, R0, 0x3ff, RZ, 0xc0, !PT ;  /* 0x000003ff00ff7812 */ /* 0x000fda000780c0ff */
[----:B------:R-:W-:Y:S05]  /*1dc0*/  @!P0 BRA `(.L_x_1736) ;  /* 0x0000000000408947 */ /* 0x000fea0003800000 */
[----:B------:R-:W-:Y:S01]  /*1dd0*/  MOV R0, 0x0 ;  /* 0x0000000000007802 */ /* 0x000fe20000000f00 */
[----:B------:R-:W-:Y:S01]  /*1de0*/  ULDC.64 UR4, c[0x4][0x1b0] ;  /* 0x01006c0000047ab9 */ /* 0x000fe20000000a00 */
[----:B------:R-:W-:Y:S01]  /*1df0*/  ULDC.64 UR6, c[0x4][0x148] ;  /* 0x0100520000067ab9 */ /* 0x000fe20000000a00 */
[----:B------:R-:W-:Y:S01]  /*1e00*/  MOV R4, UR4 ;  /* 0x0000000400047c02 */ /* 0x000fe20008000f00 */
        /* <DEDUP_REMOVED lines=12> */
.L_x_1736:
[----:B------:R-:W-:Y:S05]  /*1ed0*/  BSYNC B6 ;  /* 0x0000000000067941 */ /* 0x000fea0003800000 */
.L_x_1735:
[----:B------:R-:W-:Y:S01]  /*1ee0*/  ULDC.64 UR4, c[0x0][0x9f8] ;  /* 0x00027e0000047ab9 */ /* 0x000fe20000000a00 */
[----:B------:R-:W-:Y:S01]  /*1ef0*/  IMAD.MOV.U32 R71, RZ, RZ, R23 ;  /* 0x000000ffff477224 */ /* 0x000fe200078e0017 */
[----:B------:R-:W-:Y:S01]  /*1f00*/  ISETP.NE.U32.AND P0, PT, RZ, UR4, PT ;  /* 0x00000004ff007c0c */ /* 0x000fe2000bf05070 */
[----:B------:R-:W0:Y:S03]  /*1f10*/  LDC.64 R64, c[0x0][0x3f8] ;  /* 0x0000fe00ff407b82 */ /* 0x000e260000000a00 */
[----:B------:R-:W-:-:S05]  /*1f20*/  ISETP.NE.AND.EX P0, PT, RZ, UR5, PT, P0 ;  /* 0x00000005ff007c0c */ /* 0x000fca000bf05300 */
[----:B------:R-:W1:Y:S08]  /*1f30*/  LDC R27, c[0x0][0x3f4] ;  /* 0x0000fd00ff1b7b82 */ /* 0x000e700000000800 */
[----:B------:R-:W2:Y:S08]  /*1f40*/  @P0 LDC.64 R2, c[0x0][0x9f8] ;  /* 0x00027e00ff020b82 */ /* 0x000eb00000000a00 */
[----:B------:R-:W3:Y:S01]  /*1f50*/  LDC.64 R28, c[0x0][0x408] ;  /* 0x00010200ff1c7b82 */ /* 0x000ee20000000a00 */
[----:B--2---:R-:W-:-:S05]  /*1f60*/  @P0 IMAD.WIDE R2, R23, 0x4, R2 ;  /* 0x0000000417020825 */ /* 0x004fca00078e0202 */
[----:B------:R2:W4:Y:S01]  /*1f70*/  @P0 LDG.E R71, desc[UR36][R2.64] ;  /* 0x0000002402470981 */ /* 0x000522000c1e1900 */
[----:B------:R-:W-:Y:S01]  /*1f80*/  SHF.R.S32.HI R20, RZ, 0x1f, R189 ;  /* 0x0000001fff147819 */ /* 0x000fe200000114bd */
[-C--:B0-----:R-:W-:Y:S01]  /*1f90*/  IMAD.WIDE.U32 R4, R189, R64.reuse, R18 ;  /* 0x00000040bd047225 */ /* 0x081fe200078e0012 */
[----:B-1----:R-:W-:Y:S02]  /*1fa0*/  ISETP.GE.AND P0, PT, R16, R27, PT ;  /* 0x0000001b1000720c */ /* 0x002fe40003f06270 */
[----:B------:R-:W-:Y:S01]  /*1fb0*/  SHF.R.U32.HI R21, RZ, 0x3, R206 ;  /* 0x00000003ff157819 */ /* 0x000fe200000116ce */
[-C--:B------:R-:W-:Y:S01]  /*1fc0*/  IMAD R0, R20, R64.reuse, RZ ;  /* 0x0000004014007224 */ /* 0x080fe200078e02ff */
[----:B------:R-:W-:Y:S01]  /*1fd0*/  SEL R9, R27, RZ, P0 ;  /* 0x000000ff1b097207 */ /* 0x000fe20000000000 */
[C---:B------:R-:W-:Y:S01]  /*1fe0*/  IMAD.WIDE.U32 R6, R189.reuse, R64, R16 ;  /* 0x00000040bd067225 */ /* 0x040fe200078e0010 */
[----:B------:R-:W-:Y:S02]  /*1ff0*/  SHF.L.U64.HI R68, R64, 0x6, R65 ;  /* 0x0000000640447819 */ /* 0x000fe40000010241 */
[----:B---3--:R-:W-:Y:S01]  /*2000*/  SHF.L.U64.HI R62, R28, 0x5, R29 ;  /* 0x000000051c3e7819 */ /* 0x008fe2000001021d */
[----:B------:R-:W-:Y:S01]  /*2010*/  IMAD R11, R189, R65, R0 ;  /* 0x00000041bd0b7224 */ /* 0x000fe200078e0200 */
[----:B------:R-:W-:Y:S01]  /*2020*/  SHF.R.S32.HI R74, RZ, 0x1f, R22 ;  /* 0x0000001fff4a7819 */ /* 0x000fe20000011416 */
[----:B------:R-:W-:Y:S01]  /*2030*/  IMAD R0, R20, R28, RZ ;  /* 0x0000001c14007224 */ /* 0x000fe200078e02ff */
[----:B------:R-:W-:Y:S01]  /*2040*/  SHF.R.U32.HI R20, RZ, 0x3, R204 ;  /* 0x00000003ff147819 */ /* 0x000fe200000116cc */
[----:B------:R-:W-:-:S02]  /*2050*/  IMAD.IADD R5, R5, 0x1, R11 ;  /* 0x0000000105057824 */ /* 0x000fc400078e020b */
[----:B------:R-:W-:Y:S01]  /*2060*/  IMAD R13, R189, R29, R0 ;  /* 0x0000001dbd0d7224 */ /* 0x000fe200078e0200 */
[----:B------:R-:W-:Y:S01]  /*2070*/  IADD3 R0, R16, R9, RZ ;  /* 0x0000000910007210 */ /* 0x000fe20007ffe0ff */
[----:B------:R-:W-:Y:S02]  /*2080*/  IMAD.IADD R7, R11, 0x1, R7 ;  /* 0x000000010b077824 */ /* 0x000fe400078e0207 */
[----:B--2---:R-:W-:Y:S01]  /*2090*/  IMAD.WIDE.U32 R2, R189, R28, R18 ;  /* 0x0000001cbd027225 */ /* 0x004fe200078e0012 */
[----:B------:R-:W-:-:S03]  /*20a0*/  SHF.R.S32.HI R11, RZ, 0x1f, R0 ;  /* 0x0000001fff0b7819 */ /* 0x000fc60000011400 */
[----:B------:R-:W-:Y:S01]  /*20b0*/  IMAD.WIDE.U32 R8, R189, R28, R16 ;  /* 0x0000001cbd087225 */ /* 0x000fe200078e0010 */
[CC--:B------:R-:W-:Y:S02]  /*20c0*/  LEA.HI R10, R11.reuse, R0.reuse, RZ, 0x7 ;  /* 0x000000000b0a7211 */ /* 0x0c0fe400078f38ff */
[----:B------:R-:W-:Y:S01]  /*20d0*/  LEA.HI R11, R11, R0, RZ, 0x4 ;  /* 0x000000000b0b7211 */ /* 0x000fe200078f20ff */
[----:B------:R-:W-:Y:S02]  /*20e0*/  IMAD.IADD R3, R3, 0x1, R13 ;  /* 0x0000000103037824 */ /* 0x000fe400078e020d */
[----:B------:R-:W-:Y:S01]  /*20f0*/  IMAD.IADD R9, R13, 0x1, R9 ;  /* 0x000000010d097824 */ /* 0x000fe200078e0209 */
[--C-:B------:R-:W-:Y:S01]  /*2100*/  LOP3.LUT R12, R204, 0x70, R11.reuse, 0xf8, !PT ;  /* 0x00000070cc0c7812 */ /* 0x100fe200078ef80b */
[----:B------:R-:W-:Y:S01]  /*2110*/  IMAD.SHL.U32 R10, R10, 0x40, RZ ;  /* 0x000000400a0a7824 */ /* 0x000fe200078e00ff */
[----:B------:R-:W-:Y:S01]  /*2120*/  LOP3.LUT R0, R206, 0x70, R11, 0xf8, !PT ;  /* 0x00000070ce007812 */ /* 0x000fe200078ef80b */
[----:B-----5:R-:W-:Y:S01]  /*2130*/  IMAD.WIDE.U32 R42, R39, R64, R4 ;  /* 0x00000040272a7225 */ /* 0x020fe200078e0004 */
[----:B------:R-:W-:-:S02]  /*2140*/  LOP3.LUT R12, R12, R20, RZ, 0x3c, !PT ;  /* 0x000000140c0c7212 */ /* 0x000fc400078e3cff */
[----:B------:R-:W0:Y:S01]  /*2150*/  S2R R20, SR_TID.X ;  /* 0x0000000000147919 */ /* 0x000e220000002100 */
[----:B------:R-:W-:Y:S01]  /*2160*/  SHF.R.S32.HI R13, RZ, 0x1f, R39 ;  /* 0x0000001fff0d7819 */ /* 0x000fe20000011427 */
[-C--:B------:R-:W-:Y:S01]  /*2170*/  IMAD.WIDE.U32 R40, R39, R64.reuse, R6 ;  /* 0x0000004027287225 */ /* 0x080fe200078e0006 */
[----:B------:R-:W-:Y:S02]  /*2180*/  LOP3.LUT R69, R0, R21, RZ, 0x3c, !PT ;  /* 0x0000001500457212 */ /* 0x000fe400078e3cff */
[----:B------:R-:W-:Y:S01]  /*2190*/  LOP3.LUT R10, R10, 0xffffe000, RZ, 0xc0, !PT ;  /* 0xffffe0000a0a7812 */ /* 0x000fe200078ec0ff */
[----:B------:R-:W-:Y:S01]  /*21a0*/  IMAD R0, R13, R64, RZ ;  /* 0x000000400d007224 */ /* 0x000fe200078e02ff */
[----:B------:R-:W-:Y:S01]  /*21b0*/  LOP3.LUT R53, R11, 0xfffffff0, RZ, 0xc0, !PT ;  /* 0xfffffff00b357812 */ /* 0x000fe200078ec0ff */
[----:B------:R-:W-:Y:S01]  /*21c0*/  IMAD.WIDE.U32 R36, R39, R28, R2 ;  /* 0x0000001c27247225 */ /* 0x000fe200078e0002 */
[-C--:B------:R-:W-:Y:S02]  /*21d0*/  IADD3 R69, R69, R10.reuse, R210 ;  /* 0x0000000a45457210 */ /* 0x080fe40007ffe0d2 */
[----:B------:R-:W-:Y:S01]  /*21e0*/  IADD3 R67, R12, R10, R209 ;  /* 0x0000000a0c437210 */ /* 0x000fe20007ffe0d1 */
[----:B------:R-:W-:Y:S01]  /*21f0*/  IMAD R15, R39, R65, R0 ;  /* 0x00000041270f7224 */ /* 0x000fe200078e0200 */
[C---:B------:R-:W-:Y:S01]  /*2200*/  SHF.L.U64.HI R65, R64.reuse, 0x5, R65 ;  /* 0x0000000540417819 */ /* 0x040fe20000010241 */
[----:B------:R-:W-:Y:S01]  /*2210*/  IMAD R0, R13, R28, RZ ;  /* 0x0000001c0d007224 */ /* 0x000fe200078e02ff */
[----:B------:R-:W-:Y:S01]  /*2220*/  SHF.R.S32.HI R50, RZ, 0x4, R11 ;  /* 0x00000004ff327819 */ /* 0x000fe2000001140b */
[----:B------:R-:W-:Y:S01]  /*2230*/  IMAD.SHL.U32 R66, R64, 0x40, RZ ;  /* 0x0000004040427824 */ /* 0x000fe200078e00ff */
[----:B------:R-:W-:Y:S01]  /*2240*/  SHF.R.S32.HI R47, RZ, 0x1f, R53 ;  /* 0x0000001fff2f7819 */ /* 0x000fe20000011435 */
[----:B------:R-:W-:-:S02]  /*2250*/  IMAD R5, R39, R29, R0 ;  /* 0x0000001d27057224 */ /* 0x000fc400078e0200 */
[----:B------:R-:W-:Y:S01]  /*2260*/  IMAD.SHL.U32 R63, R64, 0x20, RZ ;  /* 0x00000020403f7824 */ /* 0x000fe200078e00ff */
[C---:B------:R-:W-:Y:S01]  /*2270*/  SHF.L.U64.HI R64, R28.reuse, 0x6, R29 ;  /* 0x000000061c407819 */ /* 0x040fe2000001021d */
[----:B------:R-:W-:Y:S02]  /*2280*/  IMAD.IADD R70, R25, 0x1, R24 ;  /* 0x0000000119467824 */ /* 0x000fe400078e0218 */
[C---:B------:R-:W-:Y:S02]  /*2290*/  IMAD.SHL.U32 R60, R28.reuse, 0x40, RZ ;  /* 0x000000401c3c7824 */ /* 0x040fe400078e00ff */
[----:B------:R-:W-:Y:S02]  /*22a0*/  IMAD.SHL.U32 R61, R28, 0x20, RZ ;  /* 0x000000201c3d7824 */ /* 0x000fe400078e00ff */
[----:B------:R-:W-:Y:S02]  /*22b0*/  IMAD R59, R214, 0x20, R189 ;  /* 0x00000020d63b7824 */ /* 0x000fe400078e02bd */
[----:B------:R-:W-:Y:S01]  /*22c0*/  IMAD.SHL.U32 R56, R27, 0x2, RZ ;  /* 0x000000021b387824 */ /* 0x000fe200078e00ff */
[----:B0-----:R-:W-:Y:S01]  /*22d0*/  SHF.R.U32.HI R14, RZ, 0x7, R20 ;  /* 0x00000007ff0e7819 */ /* 0x001fe20000011614 */
[----:B------:R-:W-:-:S03]  /*22e0*/  IMAD.WIDE.U32 R20, R39, R28, R8 ;  /* 0x0000001c27147225 */ /* 0x000fc600078e0008 */
[C---:B------:R-:W-:Y:S01]  /*22f0*/  ISETP.NE.AND P6, PT, R14.reuse, 0x1, PT ;  /* 0x000000010e00780c */ /* 0x040fe20003fc5270 */
[----:B------:R-:W-:Y:S01]  /*2300*/  IMAD.IADD R55, R43, 0x1, R15 ;  /* 0x000000012b377824 */ /* 0x000fe200078e020f */
[----:B------:R-:W-:Y:S01]  /*2310*/  IADD3 R58, R14, 0x8, RZ ;  /* 0x000000080e3a7810 */ /* 0x000fe20007ffe0ff */
[----:B------:R-:W-:Y:S02]  /*2320*/  IMAD.IADD R54, R15, 0x1, R41 ;  /* 0x000000010f367824 */ /* 0x000fe400078e0229 */
[----:B------:R-:W-:Y:S02]  /*2330*/  IMAD.IADD R51, R37, 0x1, R5 ;  /* 0x0000000125337824 */ /* 0x000fe400078e0205 */
[----:B------:R-:W-:-:S06]  /*2340*/  IMAD.IADD R52, R5, 0x1, R21 ;  /* 0x0000000105347824 */ /* 0x000fcc00078e0215 */
[----:B------:R-:W-:Y:S05]  /*2350*/  @!P6 WARPSYNC.ALL ;  /* 0x000000000000e948 */ /* 0x000fea0003800000 */
[----:B------:R-:W-:Y:S01]  /*2360*/  ULDC UR4, c[0x0][0x2f4] ;  /* 0x0000bd0000047ab9 */ /* 0x000fe20000000800 */
[----:B------:R-:W-:Y:S01]  /*2370*/  @!P6 BAR.SYNC.DEFER_BLOCKING 0x9, 0x100 ;  /* 0x024400000000eb1d */ /* 0x000fe20000010000 */
[----:B------:R-:W-:Y:S02]  /*2380*/  ISETP.GE.AND P1, PT, R16, UR4, PT ;  /* 0x0000000410007c0c */ /* 0x000fe4000bf26270 */
[----:B------:R-:W-:Y:S02]  /*2390*/  ISETP.GE.AND P2, PT, R187, UR4, PT ;  /* 0x00000004bb007c0c */ /* 0x000fe4000bf46270 */
[----:B----4-:R-:W-:-:S11]  /*23a0*/  SHF.R.S32.HI R57, RZ, 0x1f, R71 ;  /* 0x0000001fff397819 */ /* 0x010fd60000011447 */
.L_x_1790:
[----:B0-----:R-:W0:Y:S01]  /*23b0*/  LDC R78, c[0x0][0x430] ;  /* 0x00010c00ff4e7b82 */ /* 0x001e220000000800 */
[----:B------:R-:W-:Y:S02]  /*23c0*/  VIADD R45, R45, 0xffffffff ;  /* 0xffffffff2d2d7836 */ /* 0x000fe40000000000 */
[----:B------:R-:W-:Y:S02]  /*23d0*/  IMAD.MOV.U32 R79, RZ, RZ, RZ ;  /* 0x000000ffff4f7224 */ /* 0x000fe400078e00ff */
[----:B------:R-:W-:-:S03]  /*23e0*/  IMAD R7, R45, 0x40, R59 ;  /* 0x000000402d077824 */ /* 0x000fc600078e023b */
[----:B------:R-:W1:Y:S01]  /*23f0*/  LDC R83, c[0x0][0x3f4] ;  /* 0x0000fd00ff537b82 */ /* 0x000e620000000800 */
[----:B------:R-:W-:Y:S01]  /*2400*/  IMAD.IADD R9, R70, 0x1, R7 ;  /* 0x0000000146097824 */ /* 0x000fe200078e0207 */
[----:B------:R-:W-:-:S03]  /*2410*/  ISETP.GE.AND P3, PT, R7, R44, PT ;  /* 0x0000002c0700720c */ /* 0x000fc60003f66270 */
[----:B------:R-:W-:Y:S01]  /*2420*/  IMAD.MOV.U32 R7, RZ, RZ, R9 ;  /* 0x000000ffff077224 */ /* 0x000fe200078e0009 */
[----:B------:R-:W-:Y:S02]  /*2430*/  ISETP.GT.OR P3, PT, R59, 0x3f, P3 ;  /* 0x0000003f3b00780c */ /* 0x000fe40001f64670 */
[----:B0-----:R-:W-:-:S11]  /*2440*/  ISETP.NE.AND P4, PT, R78, 0x1, PT ;  /* 0x000000014e00780c */ /* 0x001fd60003f85270 */
[----:B---3--:R-:W0:Y:S08]  /*2450*/  @!P3 LDC.64 R4, c[0x0][0x428] ;  /* 0x00010a00ff04bb82 */ /* 0x008e300000000a00 */
[----:B--2---:R-:W2:Y:S08]  /*2460*/  @!P3 LDC.64 R10, c[0x0][0x418] ;  /* 0x00010600ff0abb82 */ /* 0x004eb00000000a00 */
[----:B------:R-:W3:Y:S08]  /*2470*/  @P4 LDC R0, c[0x0][0x434] ;  /* 0x00010d00ff004b82 */ /* 0x000ef00000000800 */
[----:B------:R-:W4:Y:S01]  /*2480*/  @P4 LDC R3, c[0x0][0x438] ;  /* 0x00010e00ff034b82 */ /* 0x000f220000000800 */
[----:B---3--:R-:W-:-:S05]  /*2490*/  @P4 IMAD.HI.U32 R0, R9, R0, RZ ;  /* 0x0000000009004227 */ /* 0x008fca00078e00ff */
[----:B----4-:R-:W-:Y:S01]  /*24a0*/  @P4 SHF.R.U32.HI R7, RZ, R3, R0 ;  /* 0x00000003ff074219 */ /* 0x010fe20000011600 */
[----:B0-----:R-:W-:-:S03]  /*24b0*/  @!P3 IMAD R0, R57, R4, RZ ;  /* 0x000000043900b224 */ /* 0x001fc600078e02ff */
[--C-:B------:R-:W-:Y:S01]  /*24c0*/  @!P3 SHF.R.S32.HI R3, RZ, 0x1f, R7.reuse ;  /* 0x0000001fff03b819 */ /* 0x100fe20000011407 */
[----:B------:R-:W-:Y:S02]  /*24d0*/  @!P3 IMAD.MOV.U32 R2, RZ, RZ, R7 ;  /* 0x000000ffff02b224 */ /* 0x000fe400078e0007 */
[C---:B------:R-:W-:Y:S02]  /*24e0*/  @!P3 IMAD R5, R71.reuse, R5, R0 ;  /* 0x000000054705b224 */ /* 0x040fe400078e0200 */
[----:B------:R-:W-:-:S05]  /*24f0*/  @!P3 IMAD.WIDE.U32 R2, R71, R4, R2 ;  /* 0x000000044702b225 */ /* 0x000fca00078e0002 */
[----:B------:R-:W-:Y:S02]  /*2500*/  @!P3 IADD3 R0, R3, R5, RZ ;  /* 0x000000050300b210 */ /* 0x000fe40007ffe0ff */
[----:B--2---:R-:W-:-:S04]  /*2510*/  @!P3 LEA R4, P4, R2, R10, 0x2 ;  /* 0x0000000a0204b211 */ /* 0x004fc800078810ff */
[----:B------:R-:W-:-:S05]  /*2520*/  @!P3 LEA.HI.X R5, R2, R11, R0, 0x2, P4 ;  /* 0x0000000b0205b211 */ /* 0x000fca00020f1400 */
[----:B------:R0:W5:Y:S01]  /*2530*/  @!P3 LDG.E R79, desc[UR36][R4.64] ;  /* 0x00000024044fb981 */ /* 0x000162000c1e1900 */
[----:B-1----:R-:W-:Y:S01]  /*2540*/  ISETP.GE.AND P3, PT, R83, 0x1, PT ;  /* 0x000000015300780c */ /* 0x002fe20003f66270 */
[----:B------:R-:W-:Y:S01]  /*2550*/  IMAD.MOV R3, RZ, RZ, -R7 ;  /* 0x000000ffff037224 */ /* 0x000fe200078e0a07 */
[----:B------:R-:W-:Y:S01]  /*2560*/  ISETP.GT.AND P4, PT, R45, R46, PT ;  /* 0x0000002e2d00720c */ /* 0x000fe20003f84270 */
[----:B------:R-:W-:Y:S01]  /*2570*/  IMAD R73, R186, 0x4000, R212 ;  /* 0x00004000ba497824 */ /* 0x000fe200078e02d4 */
[----:B------:R-:W-:Y:S05]  /*2580*/  YIELD ;  /* 0x0000000000007946 */ /* 0x000fea0003800000 */
[----:B------:R-:W-:Y:S01]  /*2590*/  BSSY B0, `(.L_x_1737) ;  /* 0x00004c1000007945 */ /* 0x000fe20003800000 */
[----:B------:R-:W-:Y:S01]  /*25a0*/  IMAD R78, R78, R3, R9 ;  /* 0x000000034e4e7224 */ /* 0x000fe200078e0209 */
[----:B------:R-:W-:Y:S01]  /*25b0*/  P2R R75, PR, RZ, 0x10 ;  /* 0x00000010ff4b7803 */ /* 0x000fe20000000000 */
        /* <DEDUP_REMOVED lines=9> */
[----:B------:R-:W-:Y:S02]  /*2650*/  IMAD R4, R64, R45, RZ ;  /* 0x0000002d40047224 */ /* 0x000fe400078e02ff */
[----:B------:R-:W-:Y:S01]  /*2660*/  IMAD R5, R78, UR5, R5 ;  /* 0x000000054e057c24 */ /* 0x000fe2000f8e0205 */
[----:B------:R-:W-:Y:S01]  /*2670*/  ULDC.64 UR4, c[0x0][0x310] ;  /* 0x0000c40000047ab9 */ /* 0x000fe20000000a00 */
[----:B------:R-:W-:-:S02]  /*2680*/  IMAD R80, R45, -0x40, R44 ;  /* 0xffffffc02d507824 */ /* 0x000fc400078e022c */
[----:B------:R-:W-:Y:S02]  /*2690*/  IMAD R0, R76, UR4, RZ ;  /* 0x000000044c007c24 */ /* 0x000fe4000f8e02ff */
[----:B------:R-:W-:Y:S01]  /*26a0*/  IMAD.IADD R3, R3, 0x1, R5 ;  /* 0x0000000103037824 */ /* 0x000fe200078e0205 */
[----:B------:R-:W-:Y:S01]  /*26b0*/  SHF.R.S32.HI R5, RZ, 0x1f, R45 ;  /* 0x0000001fff057819 */ /* 0x000fe2000001142d */
[C---:B------:R-:W-:Y:S01]  /*26c0*/  IMAD R7, R79.reuse, UR5, R0 ;  /* 0x000000054f077c24 */ /* 0x040fe2000f8e0200 */
[----:B------:R-:W-:Y:S01]  /*26d0*/  VIMNMX R80, R80, 0x40, PT ;  /* 0x0000004050507848 */ /* 0x000fe20003fe0100 */
[----:B------:R-:W-:Y:S01]  /*26e0*/  IMAD.WIDE.U32 R2, R79, UR4, R2 ;  /* 0x000000044f027c25 */ /* 0x000fe2000f8e0002 */
[----:B------:R-:W-:-:S03]  /*26f0*/  ULDC.64 UR4, c[0x0][0x308] ;  /* 0x0000c20000047ab9 */ /* 0x000fc60000000a00 */
[----:B------:R-:W-:Y:S02]  /*2700*/  IMAD.IADD R3, R3, 0x1, R7 ;  /* 0x0000000103037824 */ /* 0x000fe400078e0207 */
[----:B------:R-:W-:Y:S02]  /*2710*/  IMAD R7, R74, UR4, RZ ;  /* 0x000000044a077c24 */ /* 0x000fe4000f8e02ff */
[----:B------:R-:W-:Y:S02]  /*2720*/  IMAD R0, R68, R45, RZ ;  /* 0x0000002d44007224 */ /* 0x000fe400078e02ff */
[----:B------:R-:W-:-:S04]  /*2730*/  IMAD.WIDE.U32 R2, R22, UR4, R2 ;  /* 0x0000000416027c25 */ /* 0x000fc8000f8e0002 */
[----:B------:R-:W-:Y:S01]  /*2740*/  IMAD R9, R22, UR5, R7 ;  /* 0x0000000516097c24 */ /* 0x000fe2000f8e0207 */
[----:B------:R-:W-:Y:S01]  /*2750*/  ULDC.64 UR4, c[0x0][0x2e8] ;  /* 0x0000ba0000047ab9 */ /* 0x000fe20000000a00 */
[C---:B------:R-:W-:Y:S01]  /*2760*/  IMAD R11, R5.reuse, R66, R0 ;  /* 0x00000042050b7224 */ /* 0x040fe200078e0200 */
[----:B------:R-:W-:Y:S01]  /*2770*/  IADD3 R0, P4, R2, UR4, RZ ;  /* 0x0000000402007c10 */ /* 0x000fe2000ff9e0ff */
[----:B------:R-:W-:Y:S02]  /*2780*/  IMAD R13, R5, R60, R4 ;  /* 0x0000003c050d7224 */ /* 0x000fe400078e0204 */
[----:B------:R-:W-:Y:S01]  /*2790*/  IMAD.WIDE.U32 R6, R66, R45, RZ ;  /* 0x0000002d42067225 */ /* 0x000fe200078e00ff */
[----:B------:R-:W-:-:S03]  /*27a0*/  IADD3.X R2, R3, UR5, R9, P4, !PT ;  /* 0x0000000503027c10 */ /* 0x000fc6000a7fe409 */
[----:B------:R-:W-:-:S04]  /*27b0*/  IMAD.WIDE.U32 R4, R60, R45, RZ ;  /* 0x0000002d3c047225 */ /* 0x000fc800078e00ff */
        /* <DEDUP_REMOVED lines=8> */
[----:B------:R-:W-:Y:S02]  /*2840*/  CS2R R30, SRZ ;  /* 0x00000000001e7805 */ /* 0x000fe4000001ff00 */
[----:B------:R-:W-:-:S03]  /*2850*/  CS2R R48, SRZ ;  /* 0x0000000000307805 */ /* 0x000fc6000001ff00 */
[----:B------:R-:W-:Y:S05]  /*2860*/  @P3 BRA `(.L_x_1741) ;  /* 0x0000000000403947 */ /* 0x000fea0003800000 */
        /* <DEDUP_REMOVED lines=16> */
.L_x_1741:
[----:B------:R-:W-:Y:S05]  /*2970*/  BSYNC B1 ;  /* 0x0000000000017941 */ /* 0x000fea0003800000 */
.L_x_1740:
[----:B------:R-:W-:Y:S01]  /*2980*/  ISETP.GE.AND P4, PT, R227, R80, PT ;  /* 0x00000050e300720c */ /* 0x000fe20003f86270 */
[----:B------:R-:W-:Y:S01]  /*2990*/  BSSY B1, `(.L_x_1742) ;  /* 0x000001b000017945 */ /* 0x000fe20003800000 */
[----:B------:R-:W-:Y:S02]  /*29a0*/  CS2R R26, SRZ ;  /* 0x00000000001a7805 */ /* 0x000fe4000001ff00 */
[----:B------:R-:W-:Y:S01]  /*29b0*/  CS2R R24, SRZ ;  /* 0x0000000000187805 */ /* 0x000fe2000001ff00 */
[----:B-----5:R-:W-:Y:S01]  /*29c0*/  IMAD.MOV.U32 R84, RZ, RZ, R32 ;  /* 0x000000ffff547224 */ /* 0x020fe200078e0020 */
[----:B------:R-:W-:Y:S01]  /*29d0*/  CS2R R28, SRZ ;  /* 0x00000000001c7805 */ /* 0x000fe2000001ff00 */
[----:B------:R-:W-:-:S06]  /*29e0*/  IMAD.MOV.U32 R96, RZ, RZ, R34 ;  /* 0x000000ffff607224 */ /* 0x000fcc00078e0022 */
[----:B------:R-:W-:Y:S05]  /*29f0*/  @P4 BRA `(.L_x_1743) ;  /* 0x0000000000504947 */ /* 0x000fea0003800000 */
        /* <DEDUP_REMOVED lines=20> */
.L_x_1743:
[----:B------:R-:W-:Y:S05]  /*2b40*/  BSYNC B1 ;  /* 0x0000000000017941 */ /* 0x000fea0003800000 */
.L_x_1742:
[----:B------:R-:W-:Y:S01]  /*2b50*/  UISETP.NE.AND UP0, UPT, UR61, 0x3, UPT ;  /* 0x000000033d00788c */ /* 0x000fe2000bf05270 */
[----:B------:R-:W-:Y:S01]  /*2b60*/  MOV R87, R30 ;  /* 0x0000001e00577202 */ /* 0x000fe20000000f00 */
[----:B------:R-:W-:Y:S02]  /*2b70*/  IMAD.MOV.U32 R93, RZ, RZ, R48 ;  /* 0x000000ffff5d7224 */ /* 0x000fe400078e0030 */
[----:B-----5:R-:W-:Y:S02]  /*2b80*/  IMAD.MOV.U32 R38, RZ, RZ, R8 ;  /* 0x000000ffff267224 */ /* 0x020fe400078e0008 */
[----:B------:R-:W-:Y:S01]  /*2b90*/  PLOP3.LUT P5, PT, PT, PT, UP0, 0x80, 0x0 ;  /* 0x000000000000781c */ /* 0x000fe20003faf008 */
[----:B------:R-:W-:Y:S02]  /*2ba0*/  IMAD.MOV.U32 R85, RZ, RZ, R26 ;  /* 0x000000ffff557224 */ /* 0x000fe400078e001a */
[----:B------:R-:W-:Y:S02]  /*2bb0*/  IMAD.MOV.U32 R82, RZ, RZ, R24 ;  /* 0x000000ffff527224 */ /* 0x000fe400078e0018 */
[----:B------:R-:W-:-:S08]  /*2bc0*/  IMAD.MOV.U32 R86, RZ, RZ, R28 ;  /* 0x000000ffff567224 */ /* 0x000fd000078e001c */
[----:B------:R-:W-:Y:S05]  /*2bd0*/  @!P5 BRA `(.L_x_1744) ;  /* 0x000000000004d947 */ /* 0x000fea0003800000 */
[----:B------:R-:W-:Y:S01]  /*2be0*/  BPT.TRAP 0x1 ;  /* 0x000000040000795c */ /* 0x000fe20000300000 */
.L_x_1744:
[----:B------:R-:W-:Y:S01]  /*2bf0*/  IMAD R72, R186, 0x8, R184 ;  /* 0x00000008ba487824 */ /* 0x000fe200078e02b8 */
[----:B------:R-:W-:Y:S01]  /*2c00*/  SHF.L.U32 R81, R195, 0x1f, RZ ;  /* 0x0000001fc3517819 */ /* 0x000fe200000006ff */
[----:B------:R-:W-:Y:S03]  /*2c10*/  BSSY B1, `(.L_x_1745) ;  /* 0x0000003000017945 */ /* 0x000fe60003800000 */
[----:B------:R-:W2:Y:S02]  /*2c20*/  SYNCS.PHASECHK.TRANS64.TRYWAIT P6, [R72+URZ+0x28490], R81 ;  /* 0x02849051480075a7 */ /* 0x000ea400080c017f */
[----:B--2---:R-:W-:Y:S05]  /*2c30*/  @!P6 BRA `(.L_x_1746) ;  /* 0x0000023800d8e947 */ /* 0x004fea0003800000 */
.L_x_2115:
[----:B------:R-:W-:Y:S05]  /*2c40*/  BSYNC B1 ;  /* 0x0000000000017941 */ /* 0x000fea0003800000 */
.L_x_1745:
[----:B------:R-:W-:-:S03]  /*2c50*/  UMOV UR4, 0xffffffff ;  /* 0xffffffff00047882 */ /* 0x000fc60000000000 */
[----:B------:R-:W-:Y:S05]  /*2c60*/  BRA.DIV UR4, `(.L_x_1747) ;  /* 0x0000023a04e07947 */ /* 0x000fea000b800000 */
[----:B------:R3:W4:Y:S04]  /*2c70*/  SHFL.IDX PT, R3, R2, RZ, 0x181f ;  /* 0x00181fff02037589 */ /* 0x00072800000e0000 */
[----:B------:R3:W0:Y:S02]  /*2c80*/  SHFL.IDX PT, R14, R0, RZ, 0x181f ;  /* 0x00181fff000e7589 */ /* 0x00062400000e0000 */
.L_x_2119:
[----:B------:R-:W-:Y:S04]  /*2c90*/  BSSY B1, `(.L_x_1748) ;  /* 0x00000ef000017945 */ /* 0x000fe80003800000 */
[----:B------:R-:W-:Y:S05]  /*2ca0*/  @P3 BRA `(.L_x_1749) ;  /* 0x0000000c00b43947 */ /* 0x000fea0003800000 */
[----:B------:R-:W-:Y:S04]  /*2cb0*/  BSSY B2, `(.L_x_1750) ;  /* 0x0000076000027945 */ /* 0x000fe80003800000 */
[----:B------:R-:W-:Y:S05]  /*2cc0*/  @P1 BRA `(.L_x_1751) ;  /* 0x0000000400d01947 */ /* 0x000fea0003800000 */
[----:B-1----:R1:W1:Y:S01]  /*2cd0*/  LDS.128 R4, [R73+0x20000] ;  /* 0x0200000049047984 */ /* 0x0022620000000c00 */
[----:B0-----:R-:W-:Y:S01]  /*2ce0*/  IADD3 R10, P3, R16, R14, RZ ;  /* 0x0000000e100a7210 */ /* 0x001fe20007f7e0ff */
[----:B------:R-:W-:Y:S04]  /*2cf0*/  BSSY B3, `(.L_x_1752) ;  /* 0x0000070000037945 */ /* 0x000fe80003800000 */
[----:B----4-:R-:W-:Y:S01]  /*2d00*/  IMAD.X R11, R3, 0x1, R17, P3 ;  /* 0x00000001030b7824 */ /* 0x010fe200018e0611 */
[----:B------:R-:W-:-:S13]  /*2d10*/  ISETP.GE.AND P3, PT, R18, R83, PT ;  /* 0x000000531200720c */ /* 0x000fda0003f66270 */
[----:B------:R-:W-:Y:S05]  /*2d20*/  @P3 BRA `(.L_x_1753) ;  /* 0x0000000400b03947 */ /* 0x000fea0003800000 */
[--C-:B------:R-:W-:Y:S01]  /*2d30*/  SHF.R.U32.HI R91, RZ, 0x10, R35.reuse ;  /* 0x00000010ff5b7819 */ /* 0x100fe20000011623 */
[----:B-1----:R-:W-:Y:S01]  /*2d40*/  IMAD.MOV.U32 R13, RZ, RZ, R6 ;  /* 0x000000ffff0d7224 */ /* 0x002fe200078e0006 */
[----:B------:R-:W-:Y:S01]  /*2d50*/  SHF.R.U32.HI R90, RZ, 0x8, R35 ;  /* 0x00000008ff5a7819 */ /* 0x000fe20000011623 */
[----:B------:R-:W-:Y:S01]  /*2d60*/  IMAD.MOV.U32 R15, RZ, RZ, R7 ;  /* 0x000000ffff0f7224 */ /* 0x000fe200078e0007 */
[----:B------:R-:W-:Y:S02]  /*2d70*/  LOP3.LUT R12, R35, 0xff, RZ, 0xc0, !PT ;  /* 0x000000ff230c7812 */ /* 0x000fe400078ec0ff */
[----:B------:R-:W-:Y:S01]  /*2d80*/  SHF.R.U32.HI R89, RZ, 0x18, R35 ;  /* 0x00000018ff597819 */ /* 0x000fe20000011623 */
[----:B------:R-:W-:Y:S01]  /*2d90*/  IMAD.SHL.U32 R6, R90, 0x100, RZ ;  /* 0x000001005a067824 */ /* 0x000fe200078e00ff */
[----:B------:R-:W-:Y:S02]  /*2da0*/  LOP3.LUT R34, R49, 0xff, RZ, 0xc0, !PT ;  /* 0x000000ff31227812 */ /* 0x000fe400078ec0ff */
[----:B------:R-:W-:-:S02]  /*2db0*/  SHF.R.U32.HI R35, RZ, 0x18, R49 ;  /* 0x00000018ff237819 */ /* 0x000fc40000011631 */
[--C-:B------:R-:W-:Y:S02]  /*2dc0*/  SHF.R.U32.HI R48, RZ, 0x8, R49.reuse ;  /* 0x00000008ff307819 */ /* 0x100fe40000011631 */
[----:B------:R-:W-:Y:S02]  /*2dd0*/  PRMT R35, R35, 0x654, R34 ;  /* 0x0000065423237816 */ /* 0x000fe40000000022 */
[----:B------:R-:W-:Y:S02]  /*2de0*/  SHF.R.U32.HI R88, RZ, 0x10, R49 ;  /* 0x00000010ff587819 */ /* 0x000fe40000011631 */
[----:B------:R-:W-:Y:S02]  /*2df0*/  SHF.L.U32 R34, R48, 0x8, RZ ;  /* 0x0000000830227819 */ /* 0x000fe400000006ff */
[----:B------:R-:W-:Y:S02]  /*2e00*/  PRMT R7, R89, 0x654, R12 ;  /* 0x0000065459077816 */ /* 0x000fe4000000000c */
[----:B------:R-:W-:Y:S01]  /*2e10*/  LOP3.LUT R49, R35, 0xff00, R34, 0xf8, !PT ;  /* 0x0000ff0023317812 */ /* 0x000fe200078ef822 */
[----:B------:R-:W-:Y:S01]  /*2e20*/  IMAD.U32 R34, R88, 0x10000, RZ ;  /* 0x0001000058227824 */ /* 0x000fe200078e00ff */
[----:B------:R-:W-:Y:S01]  /*2e30*/  LOP3.LUT R12, R7, 0xff00, R6, 0xf8, !PT ;  /* 0x0000ff00070c7812 */ /* 0x000fe200078ef806 */
[----:B------:R-:W-:Y:S01]  /*2e40*/  IMAD.U32 R7, R91, 0x10000, RZ ;  /* 0x000100005b077824 */ /* 0x000fe200078e00ff */
[----:B------:R-:W-:-:S02]  /*2e50*/  F2FP.F16.E4M3.UNPACK_B R35, R93.H1 ;  /* 0x0000005dff23723e */ /* 0x000fc400030006ff */
[-C--:B------:R-:W-:Y:S02]  /*2e60*/  F2FP.F16.E4M3.UNPACK_B R6, R5.reuse ;  /* 0x00000005ff06723e */ /* 0x080fe400020006ff */
[----:B------:R-:W-:Y:S01]  /*2e70*/  F2FP.F16.E4M3.UNPACK_B R5, R5.H1 ;  /* 0x00000005ff05723e */ /* 0x000fe200030006ff */
[--C-:B------:R-:W-:Y:S01]  /*2e80*/  HADD2.F32 R88, -RZ, R35.reuse.H1_H1 ;  /* 0x30000023ff587230 */ /* 0x100fe20000004100 */
[----:B------:R-:W-:Y:S01]  /*2e90*/  LOP3.LUT R89, R49, 0xff0000, R34, 0xf8, !PT ;  /* 0x00ff000031597812 */ /* 0x000fe200078ef822 */
[----:B------:R-:W-:Y:S01]  /*2ea0*/  HADD2.F32 R49, -RZ, R35.H0_H0 ;  /* 0x20000023ff317230 */ /* 0x000fe20000004100 */
[----:B------:R-:W-:Y:S01]  /*2eb0*/  LOP3.LUT R48, R12, 0xff0000, R7, 0xf8, !PT ;  /* 0x00ff00000c307812 */ /* 0x000fe200078ef807 */
[--C-:B------:R-:W-:Y:S01]  /*2ec0*/  HADD2.F32 R7, -RZ, R6.reuse.H1_H1 ;  /* 0x30000006ff077230 */ /* 0x100fe20000004100 */
[----:B------:R-:W-:Y:S01]  /*2ed0*/  F2FP.F16.E4M3.UNPACK_B R34, R96.H1 ;  /* 0x00000060ff22723e */ /* 0x000fe200030006ff */
[----:B------:R-:W-:Y:S02]  /*2ee0*/  HADD2.F32 R12, -RZ, R5.H1_H1 ;  /* 0x30000005ff0c7230 */ /* 0x000fe40000004100 */
[----:B------:R-:W-:-:S02]  /*2ef0*/  HADD2.F32 R6, -RZ, R6.H0_H0 ;  /* 0x20000006ff067230 */ /* 0x000fc40000004100 */
[-C--:B------:R-:W-:Y:S01]  /*2f00*/  FMUL.FTZ R91, R7, R49.reuse ;  /* 0x00000031075b7220 */ /* 0x080fe20000410000 */
[--C-:B------:R-:W-:Y:S02]  /*2f10*/  HADD2.F32 R35, -RZ, R34.reuse.H0_H0 ;  /* 0x20000022ff237230 */ /* 0x100fe40000004100 */
[-C--:B------:R-:W-:Y:S01]  /*2f20*/  FMUL.FTZ R94, R12, R88.reuse ;  /* 0x000000580c5e7220 */ /* 0x080fe20000410000 */
[----:B------:R-:W-:Y:S02]  /*2f30*/  HADD2.F32 R5, -RZ, R5.H0_H0 ;  /* 0x20000005ff057230 */ /* 0x000fe40000004100 */
[C---:B------:R-:W-:Y:S01]  /*2f40*/  FMUL.FTZ R90, R6.reuse, R49 ;  /* 0x00000031065a7220 */ /* 0x040fe20000410000 */
[----:B------:R-:W-:Y:S02]  /*2f50*/  HADD2.F32 R34, -RZ, R34.H1_H1 ;  /* 0x30000022ff227230 */ /* 0x000fe40000004100 */
[----:B------:R-:W-:Y:S01]  /*2f60*/  FFMA.FTZ R92, R6, R35, -R91 ;  /* 0x00000023065c7223 */ /* 0x000fe2000001085b */
[----:B------:R-:W-:Y:S01]  /*2f70*/  F2FP.F16.E4M3.UNPACK_B R6, R93 ;  /* 0x0000005dff06723e */ /* 0x000fe200020006ff */
[----:B------:R-:W-:Y:S01]  /*2f80*/  FMUL.FTZ R49, R5, R88 ;  /* 0x0000005805317220 */ /* 0x000fe20000410000 */
[----:B------:R-:W-:Y:S01]  /*2f90*/  FFMA.FTZ R93, R7, R35, R90 ;  /* 0x00000023075d7223 */ /* 0x000fe2000001005a */
[----:B------:R-:W-:Y:S01]  /*2fa0*/  FFMA.FTZ R94, R5, R34, -R94 ;  /* 0x00000022055e7223 */ /* 0x000fe2000001085e */
[----:B------:R-:W-:Y:S01]  /*2fb0*/  F2FP.F16.E4M3.UNPACK_B R5, R4.H1 ;  /* 0x00000004ff05723e */ /* 0x000fe200030006ff */
[----:B------:R-:W-:Y:S01]  /*2fc0*/  FFMA.FTZ R95, R12, R34, R49 ;  /* 0x000000220c5f7223 */ /* 0x000fe20000010031 */
[----:B------:R-:W-:Y:S01]  /*2fd0*/  F2FP.F16.E4M3.UNPACK_B R4, R4 ;  /* 0x00000004ff04723e */ /* 0x000fe200020006ff */
[--C-:B------:R-:W-:Y:S01]  /*2fe0*/  HADD2.F32 R49, -RZ, R6.reuse.H1_H1 ;  /* 0x30000006ff317230 */ /* 0x100fe20000004100 */
[----:B------:R-:W-:Y:S01]  /*2ff0*/  F2FP.F16.E4M3.UNPACK_B R12, R96 ;  /* 0x00000060ff0c723e */ /* 0x000fe200020006ff */
[----:B------:R-:W-:Y:S01]  /*3000*/  HADD2.F32 R35, -RZ, R6.H0_H0 ;  /* 0x20000006ff237230 */ /* 0x000fe20000004100 */
[----:B------:R-:W-:Y:S01]  /*3010*/  F2FP.SATFINITE.E4M3.F32.PACK_AB_MERGE_C R98, R95, R94, RZ ;  /* 0x0000005e5f62723e */ /* 0x000fe200048070ff */
[----:B------:R-:W-:-:S02]  /*3020*/  HADD2.F32 R6, -RZ, R5.H0_H0 ;  /* 0x20000005ff067230 */ /* 0x000fc40000004100 */
[----:B------:R-:W-:Y:S02]  /*3030*/  HADD2.F32 R7, -RZ, R5.H1_H1 ;  /* 0x30000005ff077230 */ /* 0x000fe40000004100 */
[--C-:B------:R-:W-:Y:S02]  /*3040*/  HADD2.F32 R5, -RZ, R4.reuse.H0_H0 ;  /* 0x20000004ff057230 */ /* 0x100fe40000004100 */
[-C--:B------:R-:W-:Y:S01]  /*3050*/  FMUL.FTZ R90, R6, R49.reuse ;  /* 0x00000031065a7220 */ /* 0x080fe20000410000 */
[----:B------:R-:W-:Y:S02]  /*3060*/  HADD2.F32 R4, -RZ, R4.H1_H1 ;  /* 0x30000004ff047230 */ /* 0x000fe40000004100 */
[----:B------:R-:W-:Y:S01]  /*3070*/  FMUL.FTZ R91, R7, R49 ;  /* 0x00000031075b7220 */ /* 0x000fe20000410000 */
[--C-:B------:R-:W-:Y:S02]  /*3080*/  HADD2.F32 R34, -RZ, R12.reuse.H1_H1 ;  /* 0x3000000cff227230 */ /* 0x100fe40000004100 */
[----:B------:R-:W-:-:S02]  /*3090*/  HADD2.F32 R12, -RZ, R12.H0_H0 ;  /* 0x2000000cff0c7230 */ /* 0x000fc40000004100 */
[-C--:B------:R-:W-:Y:S01]  /*30a0*/  FMUL.FTZ R88, R4, R35.reuse ;  /* 0x0000002304587220 */ /* 0x080fe20000410000 */
[----:B------:R-:W-:Y:S01]  /*30b0*/  FMUL.FTZ R35, R5, R35 ;  /* 0x0000002305237220 */ /* 0x000fe20000410000 */
[-C--:B------:R-:W-:Y:S01]  /*30c0*/  FFMA.FTZ R6, R6, R34.reuse, -R91 ;  /* 0x0000002206067223 */ /* 0x080fe2000001085b */
[----:B------:R-:W-:Y:S01]  /*30d0*/  FFMA.FTZ R7, R7, R34, R90 ;  /* 0x0000002207077223 */ /* 0x000fe2000001005a */
[-C--:B------:R-:W-:Y:S01]  /*30e0*/  FFMA.FTZ R90, R5, R12.reuse, -R88 ;  /* 0x0000000c055a7223 */ /* 0x080fe20000010858 */
[----:B------:R-:W-:Y:S01]  /*30f0*/  FFMA.FTZ R91, R4, R12, R35 ;  /* 0x0000000c045b7223 */ /* 0x000fe20000010023 */
[----:B------:R-:W-:Y:S02]  /*3100*/  F2FP.F16.E4M3.UNPACK_B R5, R15.H1 ;  /* 0x0000000fff05723e */ /* 0x000fe400030006ff */
[----:B------:R-:W-:Y:S02]  /*3110*/  F2FP.F16.E4M3.UNPACK_B R35, R89.H1 ;  /* 0x00000059ff23723e */ /* 0x000fe400030006ff */
[----:B------:R-:W-:Y:S01]  /*3120*/  F2FP.SATFINITE.E4M3.F32.PACK_AB_MERGE_C R97, R7, R6, RZ ;  /* 0x000000060761723e */ /* 0x000fe200048070ff */
[----:B------:R-:W-:Y:S01]  /*3130*/  HADD2.F32 R7, -RZ, R5.H1_H1 ;  /* 0x30000005ff077230 */ /* 0x000fe20000004100 */
[-C--:B------:R-:W-:Y:S01]  /*3140*/  F2FP.F16.E4M3.UNPACK_B R12, R48.reuse.H1 ;  /* 0x00000030ff0c723e */ /* 0x080fe200030006ff */
[----:B------:R-:W-:Y:S01]  /*3150*/  HADD2.F32 R88, -RZ, R35.H1_H1 ;  /* 0x30000023ff587230 */ /* 0x000fe20000004100 */
[----:B------:R-:W-:Y:S01]  /*3160*/  F2FP.F16.E4M3.UNPACK_B R4, R13.H1 ;  /* 0x0000000dff04723e */ /* 0x000fe200030006ff */
[----:B------:R-:W-:Y:S01]  /*3170*/  HADD2.F32 R6, -RZ, R5.H0_H0 ;  /* 0x20000005ff067230 */ /* 0x000fe20000004100 */
[----:B------:R-:W-:Y:S01]  /*3180*/  F2FP.F16.E4M3.UNPACK_B R89, R89 ;  /* 0x00000059ff59723e */ /* 0x000fe200020006ff */
[----:B------:R-:W-:Y:S01]  /*3190*/  HADD2.F32 R34, -RZ, R12.H1_H1 ;  /* 0x3000000cff227230 */ /* 0x000fe20000004100 */
[----:B------:R-:W-:Y:S01]  /*31a0*/  F2FP.F16.E4M3.UNPACK_B R48, R48 ;  /* 0x00000030ff30723e */ /* 0x000fe200020006ff */
[----:B------:R-:W-:-:S02]  /*31b0*/  HADD2.F32 R5, -RZ, R4.H1_H1 ;  /* 0x30000004ff057230 */ /* 0x000fc40000004100 */
[-C--:B------:R-:W-:Y:S01]  /*31c0*/  FMUL.FTZ R95, R7, R88.reuse ;  /* 0x00000058075f7220 */ /* 0x080fe20000410000 */
[--C-:B------:R-:W-:Y:S02]  /*31d0*/  HADD2.F32 R49, -RZ, R89.reuse.H1_H1 ;  /* 0x30000059ff317230 */ /* 0x100fe40000004100 */
[C---:B------:R-:W-:Y:S01]  /*31e0*/  FMUL.FTZ R94, R6.reuse, R88 ;  /* 0x00000058065e7220 */ /* 0x040fe20000410000 */
[----:B------:R-:W-:Y:S02]  /*31f0*/  HADD2.F32 R4, -RZ, R4.H0_H0 ;  /* 0x20000004ff047230 */ /* 0x000fe40000004100 */
[----:B------:R-:W-:Y:S01]  /*3200*/  FFMA.FTZ R96, R6, R34, -R95 ;  /* 0x0000002206607223 */ /* 0x000fe2000001085f */
[----:B------:R-:W-:Y:S01]  /*3210*/  HADD2.F32 R6, -RZ, R48.H1_H1 ;  /* 0x30000030ff067230 */ /* 0x000fe20000004100 */
[----:B------:R-:W-:Y:S01]  /*3220*/  F2FP.F16.E4M3.UNPACK_B R15, R15 ;  /* 0x0000000fff0f723e */ /* 0x000fe200020006ff */
[-C--:B------:R-:W-:Y:S01]  /*3230*/  FMUL.FTZ R95, R5, R49.reuse ;  /* 0x00000031055f7220 */ /* 0x080fe20000410000 */
[----:B------:R-:W-:Y:S01]  /*3240*/  FMUL.FTZ R88, R4, R49 ;  /* 0x0000003104587220 */ /* 0x000fe20000410000 */
[----:B------:R-:W-:Y:S01]  /*3250*/  F2FP.F16.E4M3.UNPACK_B R13, R13 ;  /* 0x0000000dff0d723e */ /* 0x000fe200020006ff */
[----:B------:R-:W-:-:S02]  /*3260*/  HADD2.F32 R89, -RZ, R89.H0_H0 ;  /* 0x20000059ff597230 */ /* 0x000fc40000004100 */
[-C--:B------:R-:W-:Y:S01]  /*3270*/  FFMA.FTZ R95, R4, R6.reuse, -R95 ;  /* 0x00000006045f7223 */ /* 0x080fe2000001085f */
[----:B------:R-:W-:Y:S01]  /*3280*/  FFMA.FTZ R88, R5, R6, R88 ;  /* 0x0000000605587223 */ /* 0x000fe20000010058 */
[--C-:B------:R-:W-:Y:S02]  /*3290*/  HADD2.F32 R5, -RZ, R15.reuse.H0_H0 ;  /* 0x2000000fff057230 */ /* 0x100fe40000004100 */
[----:B------:R-:W-:Y:S01]  /*32a0*/  FFMA.FTZ R49, R7, R34, R94 ;  /* 0x0000002207317223 */ /* 0x000fe2000001005e */
[----:B------:R-:W-:Y:S02]  /*32b0*/  HADD2.F32 R15, -RZ, R15.H1_H1 ;  /* 0x3000000fff0f7230 */ /* 0x000fe40000004100 */
[----:B------:R-:W-:Y:S01]  /*32c0*/  HADD2.F32 R6, -RZ, R35.H0_H0 ;  /* 0x20000023ff067230 */ /* 0x000fe20000004100 */
[----:B------:R-:W-:Y:S01]  /*32d0*/  F2FP.SATFINITE.E4M3.F32.PACK_AB_MERGE_C R88, R88, R95, RZ ;  /* 0x0000005f5858723e */ /* 0x000fe200048070ff */
[--C-:B------:R-:W-:Y:S01]  /*32e0*/  HADD2.F32 R4, -RZ, R13.reuse.H0_H0 ;  /* 0x2000000dff047230 */ /* 0x100fe20000004100 */
[----:B------:R-:W-:Y:S01]  /*32f0*/  F2FP.SATFINITE.E4M3.F32.PACK_AB_MERGE_C R49, R49, R96, RZ ;  /* 0x000000603131723e */ /* 0x000fe200048070ff */
[----:B------:R-:W-:-:S02]  /*3300*/  HADD2.F32 R13, -RZ, R13.H1_H1 ;  /* 0x3000000dff0d7230 */ /* 0x000fc40000004100 */
[-C--:B------:R-:W-:Y:S01]  /*3310*/  FMUL.FTZ R34, R15, R6.reuse ;  /* 0x000000060f227220 */ /* 0x080fe20000410000 */
[----:B------:R-:W-:Y:S02]  /*3320*/  HADD2.F32 R48, -RZ, R48.H0_H0 ;  /* 0x20000030ff307230 */ /* 0x000fe40000004100 */
[----:B------:R-:W-:Y:S01]  /*3330*/  FMUL.FTZ R94, R5, R6 ;  /* 0x00000006055e7220 */ /* 0x000fe20000410000 */
[----:B------:R-:W-:Y:S02]  /*3340*/  HADD2.F32 R12, -RZ, R12.H0_H0 ;  /* 0x2000000cff0c7230 */ /* 0x000fe40000004100 */
[-C--:B------:R-:W-:Y:S01]  /*3350*/  FMUL.FTZ R7, R13, R89.reuse ;  /* 0x000000590d077220 */ /* 0x080fe20000410000 */
[----:B------:R-:W-:-:S03]  /*3360*/  FMUL.FTZ R6, R4, R89 ;  /* 0x0000005904067220 */ /* 0x000fc60000410000 */
[-C--:B------:R-:W-:Y:S01]  /*3370*/  FFMA.FTZ R7, R4, R48.reuse, -R7 ;  /* 0x0000003004077223 */ /* 0x080fe20000010807 */
[----:B------:R-:W-:Y:S01]  /*3380*/  FFMA.FTZ R6, R13, R48, R6 ;  /* 0x000000300d067223 */ /* 0x000fe20000010006 */
[-C--:B------:R-:W-:Y:S01]  /*3390*/  FFMA.FTZ R34, R5, R12.reuse, -R34 ;  /* 0x0000000c05227223 */ /* 0x080fe20000010822 */
[----:B------:R-:W-:Y:S01]  /*33a0*/  FFMA.FTZ R15, R15, R12, R94 ;  /* 0x0000000c0f0f7223 */ /* 0x000fe2000001005e */
[----:B------:R-:W-:Y:S02]  /*33b0*/  F2FP.SATFINITE.E4M3.F32.PACK_AB_MERGE_C R5, R93, R92, R98 ;  /* 0x0000005c5d05723e */ /* 0x000fe40004807062 */
[----:B------:R-:W-:Y:S02]  /*33c0*/  F2FP.SATFINITE.E4M3.F32.PACK_AB_MERGE_C R6, R6, R7, R88 ;  /* 0x000000070606723e */ /* 0x000fe40004807058 */
[----:B------:R-:W-:Y:S02]  /*33d0*/  F2FP.SATFINITE.E4M3.F32.PACK_AB_MERGE_C R4, R91, R90, R97 ;  /* 0x0000005a5b04723e */ /* 0x000fe40004807061 */
[----:B------:R-:W-:-:S07]  /*33e0*/  F2FP.SATFINITE.E4M3.F32.PACK_AB_MERGE_C R7, R15, R34, R49 ;  /* 0x000000220f07723e */ /* 0x000fce0004807031 */
.L_x_1753:
[----:B------:R-:W-:Y:S05]  /*33f0*/  BSYNC B3 ;  /* 0x0000000000037941 */ /* 0x000fea0003800000 */
.L_x_1752:
[----:B-1----:R0:W-:Y:S02]  /*3400*/  ST.E.128 desc[UR36][R10.64], R4 ;  /* 0x000000040a007985 */ /* 0x0021e4000c101d24 */
.L_x_1751:
[----:B------:R-:W-:Y:S05]  /*3410*/  BSYNC B2 ;  /* 0x0000000000027941 */ /* 0x000fea0003800000 */
.L_x_1750:
[----:B------:R-:W-:Y:S05]  /*3420*/  @P2 BRA `(.L_x_1749) ;  /* 0x0000000400d42947 */ /* 0x000fea0003800000 */
[----:B01----:R0:W1:Y:S01]  /*3430*/  LDS.128 R4, [R73+0x22000] ;  /* 0x0220000049047984 */ /* 0x0030620000000c00 */
[----:B------:R-:W-:Y:S01]  /*3440*/  IADD3 R14, P3, R187, R14, RZ ;  /* 0x0000000ebb0e7210 */ /* 0x000fe20007f7e0ff */
[----:B------:R-:W-:Y:S04]  /*3450*/  BSSY B2, `(.L_x_1754) ;  /* 0x0000071000027945 */ /* 0x000fe80003800000 */
[----:B----4-:R-:W-:Y:S01]  /*3460*/  IMAD.X R15, R3, 0x1, R194, P3 ;  /* 0x00000001030f7824 */ /* 0x010fe200018e06c2 */
[----:B------:R-:W-:-:S13]  /*3470*/  ISETP.GE.AND P3, PT, R191, R83, PT ;  /* 0x00000053bf00720c */ /* 0x000fda0003f66270 */
[----:B0-----:R-:W-:Y:S05]  /*3480*/  @P3 BRA `(.L_x_1755) ;  /* 0x0000000400b43947 */ /* 0x001fea0003800000 */
[----:B------:R-:W-:Y:S01]  /*3490*/  SHF.R.U32.HI R13, RZ, 0x8, R31 ;  /* 0x00000008ff0d7819 */ /* 0x000fe2000001161f */
[----:B-1----:R-:W-:Y:S01]  /*34a0*/  IMAD.MOV.U32 R11, RZ, RZ, R7 ;  /* 0x000000ffff0b7224 */ /* 0x002fe200078e0007 */
[--C-:B------:R-:W-:Y:S01]  /*34b0*/  SHF.R.U32.HI R34, RZ, 0x18, R33.reuse ;  /* 0x00000018ff227819 */ /* 0x100fe20000011621 */
[----:B------:R-:W-:Y:S01]  /*34c0*/  IMAD.MOV.U32 R10, RZ, RZ, R6 ;  /* 0x000000ffff0a7224 */ /* 0x000fe200078e0006 */
[----:B------:R-:W-:Y:S01]  /*34d0*/  LOP3.LUT R3, R33, 0xff, RZ, 0xc0, !PT ;  /* 0x000000ff21037812 */ /* 0x000fe200078ec0ff */
[----:B------:R-:W-:Y:S01]  /*34e0*/  IMAD.SHL.U32 R7, R13, 0x100, RZ ;  /* 0x000001000d077824 */ /* 0x000fe200078e00ff */
[--C-:B------:R-:W-:Y:S02]  /*34f0*/  SHF.R.U32.HI R32, RZ, 0x8, R33.reuse ;  /* 0x00000008ff207819 */ /* 0x100fe40000011621 */
[----:B------:R-:W-:Y:S02]  /*3500*/  SHF.R.U32.HI R30, RZ, 0x10, R33 ;  /* 0x00000010ff1e7819 */ /* 0x000fe40000011621 */
[----:B------:R-:W-:Y:S01]  /*3510*/  SHF.R.U32.HI R33, RZ, 0x18, R31 ;  /* 0x00000018ff217819 */ /* 0x000fe2000001161f */
[----:B------:R-:W-:Y:S01]  /*3520*/  IMAD.SHL.U32 R6, R32, 0x100, RZ ;  /* 0x0000010020067824 */ /* 0x000fe200078e00ff */
[----:B------:R-:W-:-:S02]  /*3530*/  LOP3.LUT R12, R31, 0xff, RZ, 0xc0, !PT ;  /* 0x000000ff1f0c7812 */ /* 0x000fc400078ec0ff */
[----:B------:R-:W-:Y:S02]  /*3540*/  SHF.R.U32.HI R31, RZ, 0x10, R31 ;  /* 0x00000010ff1f7819 */ /* 0x000fe4000001161f */
[----:B------:R-:W-:Y:S02]  /*3550*/  PRMT R12, R33, 0x654, R12 ;  /* 0x00000654210c7816 */ /* 0x000fe4000000000c */
[----:B------:R-:W-:Y:S01]  /*3560*/  PRMT R3, R34, 0x654, R3 ;  /* 0x0000065422037816 */ /* 0x000fe20000000003 */
[----:B------:R-:W-:Y:S01]  /*3570*/  IMAD.U32 R31, R31, 0x10000, RZ ;  /* 0x000100001f1f7824 */ /* 0x000fe200078e00ff */
[----:B------:R-:W-:Y:S01]  /*3580*/  LOP3.LUT R12, R12, 0xff00, R7, 0xf8, !PT ;  /* 0x0000ff000c0c7812 */ /* 0x000fe200078ef807 */
[----:B------:R-:W-:Y:S01]  /*3590*/  IMAD.U32 R7, R30, 0x10000, RZ ;  /* 0x000100001e077824 */ /* 0x000fe200078e00ff */
[----:B------:R-:W-:Y:S02]  /*35a0*/  LOP3.LUT R6, R3, 0xff00, R6, 0xf8, !PT ;  /* 0x0000ff0003067812 */ /* 0x000fe400078ef806 */
        /* <DEDUP_REMOVED lines=91> */
.L_x_1755:
[----:B------:R-:W-:Y:S05]  /*3b60*/  BSYNC B2 ;  /* 0x0000000000027941 */ /* 0x000fea0003800000 */
.L_x_1754:
[----:B-1----:R0:W-:Y:S02]  /*3b70*/  ST.E.128 desc[UR36][R14.64], R4 ;  /* 0x000000040e007985 */ /* 0x0021e4000c101d24 */
.L_x_1749:
[----:B------:R-:W-:Y:S05]  /*3b80*/  BSYNC B1 ;  /* 0x0000000000017941 */ /* 0x000fea0003800000 */
.L_x_1748:
[----:B------:R-:W-:-:S03]  /*3b90*/  UMOV UR4, 0xffffffff ;  /* 0xffffffff00047882 */ /* 0x000fc60000000000 */
[----:B------:R-:W-:Y:S05]  /*3ba0*/  BRA.DIV UR4, `(.L_x_1756) ;  /* 0x0000022e04587947 */ /* 0x000fea000b800000 */
[----:B----4-:R4:W1:Y:S04]  /*3bb0*/  SHFL.IDX PT, R3, R2, 0x1, 0x181f ;  /* 0x00381f0002037f89 */ /* 0x01086800000e0000 */
[----:B0-----:R4:W0:Y:S02]  /*3bc0*/  SHFL.IDX PT, R14, R0, 0x1, 0x181f ;  /* 0x00381f00000e7f89 */ /* 0x00182400000e0000 */
.L_x_2123:
[----:B------:R-:W-:Y:S05]  /*3bd0*/  @P4 BRA `(.L_x_1757) ;  /* 0x0000003400704947 */ /* 0x000fea0003800000 */
[----:B------:R-:W-:Y:S04]  /*3be0*/  BSSY B1, `(.L_x_1758) ;  /* 0x0000075000017945 */ /* 0x000fe80003800000 */
[----:B------:R-:W-:Y:S05]  /*3bf0*/  @P1 BRA `(.L_x_1759) ;  /* 0x0000000400cc1947 */ /* 0x000fea0003800000 */
[----:B-1----:R1:W1:Y:S01]  /*3c00*/  LDS.128 R4, [R73+0x21000] ;  /* 0x0210000049047984 */ /* 0x0022620000000c00 */
[----:B0-----:R-:W-:Y:S01]  /*3c10*/  IADD3 R10, P3, R16, R14, RZ ;  /* 0x0000000e100a7210 */ /* 0x001fe20007f7e0ff */
[----:B------:R-:W-:Y:S03]  /*3c20*/  BSSY B2, `(.L_x_1760) ;  /* 0x000006f000027945 */ /* 0x000fe60003800000 */
[----:B------:R-:W-:Y:S02]  /*3c30*/  IADD3.X R11, R3, R17, RZ, P3, !PT ;  /* 0x00000011030b7210 */ /* 0x000fe40001ffe4ff */
[----:B------:R-:W-:-:S13]  /*3c40*/  ISETP.GE.AND P3, PT, R18, R83, PT ;  /* 0x000000531200720c */ /* 0x000fda0003f66270 */
[----:B------:R-:W-:Y:S05]  /*3c50*/  @P3 BRA `(.L_x_1761) ;  /* 0x0000000400ac3947 */ /* 0x000fea0003800000 */
[----:B------:R-:W-:Y:S01]  /*3c60*/  SHF.R.U32.HI R15, RZ, 0x8, R29 ;  /* 0x00000008ff0f7819 */ /* 0x000fe2000001161d */
[----:B-1----:R-:W-:Y:S01]  /*3c70*/  IMAD.MOV.U32 R12, RZ, RZ, R6 ;  /* 0x000000ffff0c7224 */ /* 0x002fe200078e0006 */
[----:B------:R-:W-:Y:S02]  /*3c80*/  SHF.R.U32.HI R30, RZ, 0x8, R27 ;  /* 0x00000008ff1e7819 */ /* 0x000fe4000001161b */
[----:B------:R-:W-:Y:S01]  /*3c90*/  SHF.R.U32.HI R13, RZ, 0x18, R29 ;  /* 0x00000018ff0d7819 */ /* 0x000fe2000001161d */
[----:B------:R-:W-:Y:S01]  /*3ca0*/  IMAD.SHL.U32 R15, R15, 0x100, RZ ;  /* 0x000001000f0f7824 */ /* 0x000fe200078e00ff */
[----:B---34-:R-:W-:Y:S02]  /*3cb0*/  LOP3.LUT R2, R29, 0xff, RZ, 0xc0, !PT ;  /* 0x000000ff1d027812 */ /* 0x018fe400078ec0ff */
[----:B------:R-:W-:Y:S02]  /*3cc0*/  SHF.R.U32.HI R31, RZ, 0x18, R27 ;  /* 0x00000018ff1f7819 */ /* 0x000fe4000001161b */
[----:B------:R-:W-:-:S02]  /*3cd0*/  LOP3.LUT R0, R27, 0xff, RZ, 0xc0, !PT ;  /* 0x000000ff1b007812 */ /* 0x000fc400078ec0ff */
[----:B------:R-:W-:Y:S02]  /*3ce0*/  SHF.R.U32.HI R26, RZ, 0x10, R27 ;  /* 0x00000010ff1a7819 */ /* 0x000fe4000001161b */
[----:B------:R-:W-:Y:S01]  /*3cf0*/  PRMT R2, R13, 0x654, R2 ;  /* 0x000006540d027816 */ /* 0x000fe20000000002 */
[----:B------:R-:W-:Y:S01]  /*3d00*/  IMAD.SHL.U32 R13, R30, 0x100, RZ ;  /* 0x000001001e0d7824 */ /* 0x000fe200078e00ff */
[----:B------:R-:W-:Y:S02]  /*3d10*/  PRMT R0, R31, 0x654, R0 ;  /* 0x000006541f007816 */ /* 0x000fe40000000000 */
[----:B------:R-:W-:Y:S01]  /*3d20*/  LOP3.LUT R15, R2, 0xff00, R15, 0xf8, !PT ;  /* 0x0000ff00020f7812 */ /* 0x000fe200078ef80f */
[----:B------:R-:W-:Y:S01]  /*3d30*/  IMAD.U32 R2, R26, 0x10000, RZ ;  /* 0x000100001a027824 */ /* 0x000fe200078e00ff */
[----:B------:R-:W-:Y:S02]  /*3d40*/  SHF.R.U32.HI R28, RZ, 0x10, R29 ;  /* 0x00000010ff1c7819 */ /* 0x000fe4000001161d */
[----:B------:R-:W-:-:S02]  /*3d50*/  LOP3.LUT R13, R0, 0xff00, R13, 0xf8, !PT ;  /* 0x0000ff00000d7812 */ /* 0x000fc400078ef80d */
[----:B------:R-:W-:Y:S01]  /*3d60*/  F2FP.F16.E4M3.UNPACK_B R6, R86.H1 ;  /* 0x00000056ff06723e */ /* 0x000fe200030006ff */
[----:B------:R-:W-:Y:S01]  /*3d70*/  IMAD.U32 R28, R28, 0x10000, RZ ;  /* 0x000100001c1c7824 */ /* 0x000fe200078e00ff */
[----:B------:R-:W-:Y:S02]  /*3d80*/  F2FP.F16.E4M3.UNPACK_B R0, R5 ;  /* 0x00000005ff00723e */ /* 0x000fe400020006ff */
[----:B------:R-:W-:Y:S01]  /*3d90*/  LOP3.LUT R26, R13, 0xff0000, R2, 0xf8, !PT ;  /* 0x00ff00000d1a7812 */ /* 0x000fe200078ef802 */
[----:B------:R-:W-:Y:S01]  /*3da0*/  HADD2.F32 R27, -RZ, R6.H0_H0 ;  /* 0x20000006ff1b7230 */ /* 0x000fe20000004100 */
[----:B------:R-:W-:Y:S01]  /*3db0*/  F2FP.F16.E4M3.UNPACK_B R13, R85.H1 ;  /* 0x00000055ff0d723e */ /* 0x000fe200030006ff */
[--C-:B------:R-:W-:Y:S01]  /*3dc0*/  HADD2.F32 R2, -RZ, R0.reuse.H1_H1 ;  /* 0x30000000ff027230 */ /* 0x100fe20000004100 */
[----:B------:R-:W-:Y:S01]  /*3dd0*/  F2FP.F16.E4M3.UNPACK_B R5, R5.H1 ;  /* 0x00000005ff05723e */ /* 0x000fe200030006ff */
[----:B------:R-:W-:Y:S01]  /*3de0*/  HADD2.F32 R0, -RZ, R0.H0_H0 ;  /* 0x20000000ff007230 */ /* 0x000fe20000004100 */
[----:B------:R-:W-:Y:S01]  /*3df0*/  LOP3.LUT R29, R15, 0xff0000, R28, 0xf8, !PT ;  /* 0x00ff00000f1d7812 */ /* 0x000fe200078ef81c */
[----:B------:R-:W-:-:S02]  /*3e00*/  HADD2.F32 R28, -RZ, R6.H1_H1 ;  /* 0x30000006ff1c7230 */ /* 0x000fc40000004100 */
[-C--:B------:R-:W-:Y:S01]  /*3e10*/  FMUL.FTZ R31, R2, R27.reuse ;  /* 0x0000001b021f7220 */ /* 0x080fe20000410000 */
[----:B------:R-:W-:Y:S02]  /*3e20*/  HADD2.F32 R15, -RZ, R13.H0_H0 ;  /* 0x2000000dff0f7230 */ /* 0x000fe40000004100 */
        /* <DEDUP_REMOVED lines=12> */
[----:B------:R-:W-:-:S02]  /*3ef0*/  HADD2.F32 R15, -RZ, R86.H1_H1 ;  /* 0x30000056ff0f7230 */ /* 0x000fc40000004100 */
[----:B------:R-:W-:Y:S01]  /*3f00*/  FFMA.FTZ R32, R6, R13, R35 ;  /* 0x0000000d06207223 */ /* 0x000fe20000010023 */
[----:B------:R-:W-:Y:S01]  /*3f10*/  F2FP.F16.E4M3.UNPACK_B R4, R4 ;  /* 0x00000004ff04723e */ /* 0x000fe200020006ff */
[----:B------:R-:W-:Y:S02]  /*3f20*/  HADD2.F32 R6, -RZ, R85.H1_H1 ;  /* 0x30000055ff067230 */ /* 0x000fe40000004100 */
[--C-:B------:R-:W-:Y:S01]  /*3f30*/  HADD2.F32 R5, -RZ, R0.reuse.H1_H1 ;  /* 0x30000000ff057230 */ /* 0x100fe20000004100 */
[----:B------:R-:W-:Y:S01]  /*3f40*/  F2FP.SATFINITE.E4M3.F32.PACK_AB_MERGE_C R84, R32, R31, RZ ;  /* 0x0000001f2054723e */ /* 0x000fe200048070ff */
[----:B------:R-:W-:Y:S02]  /*3f50*/  HADD2.F32 R2, -RZ, R0.H0_H0 ;  /* 0x20000000ff027230 */ /* 0x000fe40000004100 */
[----:B------:R-:W-:Y:S02]  /*3f60*/  HADD2.F32 R0, -RZ, R4.H0_H0 ;  /* 0x20000004ff007230 */ /* 0x000fe40000004100 */
[----:B------:R-:W-:Y:S01]  /*3f70*/  FMUL.FTZ R27, R5, R15 ;  /* 0x0000000f051b7220 */ /* 0x000fe20000410000 */
[----:B------:R-:W-:-:S02]  /*3f80*/  HADD2.F32 R13, -RZ, R86.H0_H0 ;  /* 0x20000056ff0d7230 */ /* 0x000fc40000004100 */
[C---:B------:R-:W-:Y:S01]  /*3f90*/  FMUL.FTZ R28, R2.reuse, R15 ;  /* 0x0000000f021c7220 */ /* 0x040fe20000410000 */
[----:B------:R-:W-:Y:S02]  /*3fa0*/  HADD2.F32 R4, -RZ, R4.H1_H1 ;  /* 0x30000004ff047230 */ /* 0x000fe40000004100 */
[-C--:B------:R-:W-:Y:S01]  /*3fb0*/  FFMA.FTZ R27, R2, R6.reuse, -R27 ;  /* 0x00000006021b7223 */ /* 0x080fe2000001081b */
[----:B------:R-:W-:Y:S02]  /*3fc0*/  HADD2.F32 R85, -RZ, R85.H0_H0 ;  /* 0x20000055ff557230 */ /* 0x000fe40000004100 */
[----:B------:R-:W-:Y:S01]  /*3fd0*/  FFMA.FTZ R6, R5, R6, R28 ;  /* 0x0000000605067223 */ /* 0x000fe2000001001c */
[----:B------:R-:W-:Y:S01]  /*3fe0*/  F2FP.F16.E4M3.UNPACK_B R2, R7.H1 ;  /* 0x00000007ff02723e */ /* 0x000fe200030006ff */
[-C--:B------:R-:W-:Y:S01]  /*3ff0*/  FMUL.FTZ R15, R4, R13.reuse ;  /* 0x0000000d040f7220 */ /* 0x080fe20000410000 */
[----:B------:R-:W-:Y:S01]  /*4000*/  FMUL.FTZ R13, R0, R13 ;  /* 0x0000000d000d7220 */ /* 0x000fe20000410000 */
[----:B------:R-:W-:-:S02]  /*4010*/  F2FP.F16.E4M3.UNPACK_B R7, R7 ;  /* 0x00000007ff07723e */ /* 0x000fc400020006ff */
[----:B------:R-:W-:Y:S01]  /*4020*/  F2FP.SATFINITE.E4M3.F32.PACK_AB_MERGE_C R48, R6, R27, RZ ;  /* 0x0000001b0630723e */ /* 0x000fe200048070ff */
[----:B------:R-:W-:Y:S01]  /*4030*/  FFMA.FTZ R28, R0, R85, -R15 ;  /* 0x00000055001c7223 */ /* 0x000fe2000001080f */
[----:B------:R-:W-:Y:S01]  /*4040*/  F2FP.F16.E4M3.UNPACK_B R27, R29.H1 ;  /* 0x0000001dff1b723e */ /* 0x000fe200030006ff */
[----:B------:R-:W-:Y:S01]  /*4050*/  FFMA.FTZ R85, R4, R85, R13 ;  /* 0x0000005504557223 */ /* 0x000fe2000001000d */
[----:B------:R-:W-:Y:S01]  /*4060*/  F2FP.F16.E4M3.UNPACK_B R6, R26.H1 ;  /* 0x0000001aff06723e */ /* 0x000fe200030006ff */
[--C-:B------:R-:W-:Y:S01]  /*4070*/  HADD2.F32 R5, -RZ, R2.reuse.H1_H1 ;  /* 0x30000002ff057230 */ /* 0x100fe20000004100 */
[----:B------:R-:W-:Y:S01]  /*4080*/  F2FP.F16.E4M3.UNPACK_B R0, R12.H1 ;  /* 0x0000000cff00723e */ /* 0x000fe200030006ff */
        /* <DEDUP_REMOVED lines=8> */
[--C-:B------:R-:W-:Y:S02]  /*4110*/  HADD2.F32 R31, -RZ, R29.reuse.H1_H1 ;  /* 0x3000001dff1f7230 */ /* 0x100fe40000004100 */
[----:B------:R-:W-:Y:S01]  /*4120*/  FFMA.FTZ R32, R4, R15, -R35 ;  /* 0x0000000f04207223 */ /* 0x000fe20000010823 */
[----:B------:R-:W-:Y:S01]  /*4130*/  HADD2.F32 R0, -RZ, R0.H0_H0 ;  /* 0x20000000ff007230 */ /* 0x000fe20000004100 */
[----:B------:R-:W-:Y:S01]  /*4140*/  F2FP.F16.E4M3.UNPACK_B R12, R12 ;  /* 0x0000000cff0c723e */ /* 0x000fe200020006ff */
[----:B------:R-:W-:Y:S02]  /*4150*/  HADD2.F32 R13, -RZ, R26.H1_H1 ;  /* 0x3000001aff0d7230 */ /* 0x000fe40000004100 */
[----:B------:R-:W-:Y:S01]  /*4160*/  FMUL.FTZ R35, R2, R31 ;  /* 0x0000001f02237220 */ /* 0x000fe20000410000 */
[----:B------:R-:W-:-:S02]  /*4170*/  HADD2.F32 R29, -RZ, R29.H0_H0 ;  /* 0x2000001dff1d7230 */ /* 0x000fc40000004100 */
[C---:B------:R-:W-:Y:S01]  /*4180*/  FMUL.FTZ R31, R0.reuse, R31 ;  /* 0x0000001f001f7220 */ /* 0x040fe20000410000 */
[----:B------:R-:W-:Y:S02]  /*4190*/  HADD2.F32 R27, -RZ, R27.H0_H0 ;  /* 0x2000001bff1b7230 */ /* 0x000fe40000004100 */
[-C--:B------:R-:W-:Y:S01]  /*41a0*/  FFMA.FTZ R35, R0, R13.reuse, -R35 ;  /* 0x0000000d00237223 */ /* 0x080fe20000010823 */
[--C-:B------:R-:W-:Y:S02]  /*41b0*/  HADD2.F32 R0, -RZ, R12.reuse.H0_H0 ;  /* 0x2000000cff007230 */ /* 0x100fe40000004100 */
[----:B------:R-:W-:Y:S01]  /*41c0*/  FFMA.FTZ R4, R2, R13, R31 ;  /* 0x0000000d02047223 */ /* 0x000fe2000001001f */
[----:B------:R-:W-:Y:S02]  /*41d0*/  HADD2.F32 R2, -RZ, R7.H0_H0 ;  /* 0x20000007ff027230 */ /* 0x000fe40000004100 */
[----:B------:R-:W-:Y:S01]  /*41e0*/  FFMA.FTZ R49, R5, R15, R34 ;  /* 0x0000000f05317223 */ /* 0x000fe20000010022 */
[----:B------:R-:W-:-:S02]  /*41f0*/  HADD2.F32 R12, -RZ, R12.H1_H1 ;  /* 0x3000000cff0c7230 */ /* 0x000fc40000004100 */
[----:B------:R-:W-:Y:S01]  /*4200*/  HADD2.F32 R7, -RZ, R7.H1_H1 ;  /* 0x30000007ff077230 */ /* 0x000fe20000004100 */
[----:B------:R-:W-:Y:S01]  /*4210*/  F2FP.SATFINITE.E4M3.F32.PACK_AB_MERGE_C R35, R4, R35, RZ ;  /* 0x000000230423723e */ /* 0x000fe200048070ff */
[----:B------:R-:W-:Y:S02]  /*4220*/  HADD2.F32 R6, -RZ, R6.H0_H0 ;  /* 0x20000006ff067230 */ /* 0x000fe40000004100 */
[----:B------:R-:W-:Y:S01]  /*4230*/  FMUL.FTZ R13, R12, R29 ;  /* 0x0000001d0c0d7220 */ /* 0x000fe20000410000 */
[----:B------:R-:W-:Y:S02]  /*4240*/  HADD2.F32 R5, -RZ, R26.H0_H0 ;  /* 0x2000001aff057230 */ /* 0x000fe40000004100 */
[-C--:B------:R-:W-:Y:S01]  /*4250*/  FMUL.FTZ R15, R7, R27.reuse ;  /* 0x0000001b070f7220 */ /* 0x080fe20000410000 */
[----:B------:R-:W-:Y:S01]  /*4260*/  FMUL.FTZ R26, R2, R27 ;  /* 0x0000001b021a7220 */ /* 0x000fe20000410000 */
[----:B------:R-:W-:Y:S01]  /*4270*/  FMUL.FTZ R29, R0, R29 ;  /* 0x0000001d001d7220 */ /* 0x000fe20000410000 */
[----:B------:R-:W-:Y:S01]  /*4280*/  F2FP.SATFINITE.E4M3.F32.PACK_AB_MERGE_C R32, R49, R32, RZ ;  /* 0x000000203120723e */ /* 0x000fe200048070ff */
        /* <DEDUP_REMOVED lines=8> */
.L_x_1761:
[----:B------:R-:W-:Y:S05]  /*4310*/  BSYNC B2 ;  /* 0x0000000000027941 */ /* 0x000fea0003800000 */
.L_x_1760:
[----:B-1----:R0:W-:Y:S02]  /*4320*/  ST.E.128 desc[UR36][R10.64], R4 ;  /* 0x000000040a007985 */ /* 0x0021e4000c101d24 */
.L_x_1759:
[----:B------:R-:W-:Y:S05]  /*4330*/  BSYNC B1 ;  /* 0x0000000000017941 */ /* 0x000fea0003800000 */
.L_x_1758:
[----:B------:R-:W-:Y:S05]  /*4340*/  @P2 BRA `(.L_x_1757) ;  /* 0x0000002c00942947 */ /* 0x000fea0003800000 */
[----:B01----:R0:W1:Y:S01]  /*4350*/  LDS.128 R4, [R73+0x23000] ;  /* 0x0230000049047984 */ /* 0x0030620000000c00 */
[----:B------:R-:W-:Y:S01]  /*4360*/  IADD3 R14, P3, R187, R14, RZ ;  /* 0x0000000ebb0e7210 */ /* 0x000fe20007f7e0ff */
[----:B------:R-:W-:Y:S04]  /*4370*/  BSSY B1, `(.L_x_1762) ;  /* 0x000006c000017945 */ /* 0x000fe80003800000 */
[----:B------:R-:W-:Y:S01]  /*4380*/  IMAD.X R15, R3, 0x1, R194, P3 ;  /* 0x00000001030f7824 */ /* 0x000fe200018e06c2 */
[----:B------:R-:W-:-:S13]  /*4390*/  ISETP.GE.AND P3, PT, R191, R83, PT ;  /* 0x00000053bf00720c */ /* 0x000fda0003f66270 */
[----:B0-----:R-:W-:Y:S05]  /*43a0*/  @P3 BRA `(.L_x_1763) ;  /* 0x0000000400a03947 */ /* 0x001fea0003800000 */
[----:B---34-:R-:W-:Y:S02]  /*43b0*/  SHF.R.U32.HI R2, RZ, 0x8, R25 ;  /* 0x00000008ff027819 */ /* 0x018fe40000011619 */
[--C-:B------:R-:W-:Y:S02]  /*43c0*/  SHF.R.U32.HI R10, RZ, 0x8, R9.reuse ;  /* 0x00000008ff0a7819 */ /* 0x100fe40000011609 */
[----:B------:R-:W-:Y:S01]  /*43d0*/  LOP3.LUT R0, R9, 0xff, RZ, 0xc0, !PT ;  /* 0x000000ff09007812 */ /* 0x000fe200078ec0ff */
[----:B------:R-:W-:Y:S01]  /*43e0*/  IMAD.SHL.U32 R2, R2, 0x100, RZ ;  /* 0x0000010002027824 */ /* 0x000fe200078e00ff */
[--C-:B------:R-:W-:Y:S02]  /*43f0*/  SHF.R.U32.HI R3, RZ, 0x18, R9.reuse ;  /* 0x00000018ff037819 */ /* 0x100fe40000011609 */
[----:B------:R-:W-:Y:S02]  /*4400*/  SHF.R.U32.HI R12, RZ, 0x10, R9 ;  /* 0x00000010ff0c7819 */ /* 0x000fe40000011609 */
[----:B------:R-:W-:-:S02]  /*4410*/  SHF.R.U32.HI R8, RZ, 0x10, R25 ;  /* 0x00000010ff087819 */ /* 0x000fc40000011619 */
[----:B------:R-:W-:Y:S01]  /*4420*/  PRMT R3, R3, 0x654, R0 ;  /* 0x0000065403037816 */ /* 0x000fe20000000000 */
[----:B------:R-:W-:Y:S01]  /*4430*/  IMAD.SHL.U32 R0, R10, 0x100, RZ ;  /* 0x000001000a007824 */ /* 0x000fe200078e00ff */
[----:B------:R-:W-:Y:S01]  /*4440*/  LOP3.LUT R9, R25, 0xff0000ff, RZ, 0xc0, !PT ;  /* 0xff0000ff19097812 */ /* 0x000fe200078ec0ff */
[----:B------:R-:W-:-:S03]  /*4450*/  IMAD.U32 R8, R8, 0x10000, RZ ;  /* 0x0001000008087824 */ /* 0x000fc600078e00ff */
[----:B------:R-:W-:Y:S01]  /*4460*/  LOP3.LUT R11, R9, 0xff00, R2, 0xf8, !PT ;  /* 0x0000ff00090b7812 */ /* 0x000fe200078ef802 */
[----:B------:R-:W-:Y:S01]  /*4470*/  IMAD.U32 R2, R12, 0x10000, RZ ;  /* 0x000100000c027824 */ /* 0x000fe200078e00ff */
[----:B------:R-:W-:Y:S02]  /*4480*/  LOP3.LUT R3, R3, 0xff00, R0, 0xf8, !PT ;  /* 0x0000ff0003037812 */ /* 0x000fe400078ef800 */
[----:B------:R-:W-:Y:S02]  /*4490*/  F2FP.F16.E4M3.UNPACK_B R9, R82.H1 ;  /* 0x00000052ff09723e */ /* 0x000fe400030006ff */
[-C--:B-1----:R-:W-:Y:S02]  /*44a0*/  F2FP.F16.E4M3.UNPACK_B R0, R5.reuse ;  /* 0x00000005ff00723e */ /* 0x082fe400020006ff */
[----:B------:R-:W-:Y:S01]  /*44b0*/  LOP3.LUT R13, R11, 0xff0000, R8, 0xf8, !PT ;  /* 0x00ff00000b0d7812 */ /* 0x000fe200078ef808 */
[--C-:B------:R-:W-:Y:S01]  /*44c0*/  HADD2.F32 R11, -RZ, R9.reuse.H0_H0 ;  /* 0x20000009ff0b7230 */ /* 0x100fe20000004100 */
[----:B------:R-:W-:Y:S01]  /*44d0*/  LOP3.LUT R10, R3, 0xff0000, R2, 0xf8, !PT ;  /* 0x00ff0000030a7812 */ /* 0x000fe200078ef802 */
[--C-:B------:R-:W-:Y:S01]  /*44e0*/  HADD2.F32 R2, -RZ, R0.reuse.H1_H1 ;  /* 0x30000000ff027230 */ /* 0x100fe20000004100 */
[----:B------:R-:W-:Y:S01]  /*44f0*/  F2FP.F16.E4M3.UNPACK_B R8, R38.H1 ;  /* 0x00000026ff08723e */ /* 0x000fe200030006ff */
[----:B------:R-:W-:Y:S01]  /*4500*/  HADD2.F32 R12, -RZ, R9.H1_H1 ;  /* 0x30000009ff0c7230 */ /* 0x000fe20000004100 */
[----:B------:R-:W-:Y:S01]  /*4510*/  F2FP.F16.E4M3.UNPACK_B R5, R5.H1 ;  /* 0x00000005ff05723e */ /* 0x000fe200030006ff */
[----:B------:R-:W-:-:S02]  /*4520*/  HADD2.F32 R0, -RZ, R0.H0_H0 ;  /* 0x20000000ff007230 */ /* 0x000fc40000004100 */
[-C--:B------:R-:W-:Y:S01]  /*4530*/  FMUL.FTZ R25, R2, R11.reuse ;  /* 0x0000000b02197220 */ /* 0x080fe20000410000 */
[--C-:B------:R-:W-:Y:S01]  /*4540*/  HADD2.F32 R9, -RZ, R8.reuse.H0_H0 ;  /* 0x20000008ff097230 */ /* 0x100fe20000004100 */
[----:B------:R-:W-:Y:S01]  /*4550*/  F2FP.F16.E4M3.UNPACK_B R82, R82 ;  /* 0x00000052ff52723e */ /* 0x000fe200020006ff */
[--C-:B------:R-:W-:Y:S02]  /*4560*/  HADD2.F32 R3, -RZ, R5.reuse.H1_H1 ;  /* 0x30000005ff037230 */ /* 0x100fe40000004100 */
[C---:B------:R-:W-:Y:S01]  /*4570*/  FMUL.FTZ R11, R0.reuse, R11 ;  /* 0x0000000b000b7220 */ /* 0x040fe20000410000 */
[----:B------:R-:W-:Y:S02]  /*4580*/  HADD2.F32 R5, -RZ, R5.H0_H0 ;  /* 0x20000005ff057230 */ /* 0x000fe40000004100 */
[-C--:B------:R-:W-:Y:S01]  /*4590*/  FFMA.FTZ R26, R0, R9.reuse, -R25 ;  /* 0x00000009001a7223 */ /* 0x080fe20000010819 */
[----:B------:R-:W-:Y:S02]  /*45a0*/  HADD2.F32 R8, -RZ, R8.H1_H1 ;  /* 0x30000008ff087230 */ /* 0x000fe40000004100 */
[-C--:B------:R-:W-:Y:S01]  /*45b0*/  FMUL.FTZ R0, R3, R12.reuse ;  /* 0x0000000c03007220 */ /* 0x080fe20000410000 */
[----:B------:R-:W-:Y:S01]  /*45c0*/  FFMA.FTZ R27, R2, R9, R11 ;  /* 0x00000009021b7223 */ /* 0x000fe2000001000b */
[----:B------:R-:W-:Y:S01]  /*45d0*/  FMUL.FTZ R12, R5, R12 ;  /* 0x0000000c050c7220 */ /* 0x000fe20000410000 */
[----:B------:R-:W-:-:S02]  /*45e0*/  HADD2.F32 R11, -RZ, R82.H1_H1 ;  /* 0x30000052ff0b7230 */ /* 0x000fc40000004100 */
[----:B------:R-:W-:Y:S01]  /*45f0*/  FFMA.FTZ R28, R5, R8, -R0 ;  /* 0x00000008051c7223 */ /* 0x000fe20000010800 */
[----:B------:R-:W-:Y:S01]  /*4600*/  F2FP.F16.E4M3.UNPACK_B R0, R4.H1 ;  /* 0x00000004ff00723e */ /* 0x000fe200030006ff */
[----:B------:R-:W-:Y:S01]  /*4610*/  FFMA.FTZ R29, R3, R8, R12 ;  /* 0x00000008031d7223 */ /* 0x000fe2000001000c */
[----:B------:R-:W-:Y:S01]  /*4620*/  F2FP.F16.E4M3.UNPACK_B R4, R4 ;  /* 0x00000004ff04723e */ /* 0x000fe200020006ff */
[----:B------:R-:W-:Y:S01]  /*4630*/  HADD2.F32 R9, -RZ, R82.H0_H0 ;  /* 0x20000052ff097230 */ /* 0x000fe20000004100 */
[----:B------:R-:W-:Y:S01]  /*4640*/  F2FP.F16.E4M3.UNPACK_B R38, R38 ;  /* 0x00000026ff26723e */ /* 0x000fe200020006ff */
[--C-:B------:R-:W-:Y:S01]  /*4650*/  HADD2.F32 R2, -RZ, R0.reuse.H0_H0 ;  /* 0x20000000ff027230 */ /* 0x100fe20000004100 */
[----:B------:R-:W-:Y:S01]  /*4660*/  F2FP.SATFINITE.E4M3.F32.PACK_AB_MERGE_C R32, R29, R28, RZ ;  /* 0x0000001c1d20723e */ /* 0x000fe200048070ff */
[----:B------:R-:W-:Y:S02]  /*4670*/  HADD2.F32 R3, -RZ, R0.H1_H1 ;  /* 0x30000000ff037230 */ /* 0x000fe40000004100 */
[----:B------:R-:W-:-:S02]  /*4680*/  HADD2.F32 R0, -RZ, R4.H0_H0 ;  /* 0x20000004ff007230 */ /* 0x000fc40000004100 */
[-C--:B------:R-:W-:Y:S01]  /*4690*/  FMUL.FTZ R24, R2, R11.reuse ;  /* 0x0000000b02187220 */ /* 0x080fe20000410000 */
[----:B------:R-:W-:Y:S02]  /*46a0*/  HADD2.F32 R4, -RZ, R4.H1_H1 ;  /* 0x30000004ff047230 */ /* 0x000fe40000004100 */
[C---:B------:R-:W-:Y:S01]  /*46b0*/  FMUL.FTZ R25, R3.reuse, R11 ;  /* 0x0000000b03197220 */ /* 0x040fe20000410000 */
[--C-:B------:R-:W-:Y:S02]  /*46c0*/  HADD2.F32 R8, -RZ, R38.reuse.H1_H1 ;  /* 0x30000026ff087230 */ /* 0x100fe40000004100 */
[----:B------:R-:W-:Y:S02]  /*46d0*/  HADD2.F32 R5, -RZ, R38.H0_H0 ;  /* 0x20000026ff057230 */ /* 0x000fe40000004100 */
[-C--:B------:R-:W-:Y:S01]  /*46e0*/  FMUL.FTZ R11, R4, R9.reuse ;  /* 0x00000009040b7220 */ /* 0x080fe20000410000 */
[----:B------:R-:W-:Y:S01]  /*46f0*/  FMUL.FTZ R9, R0, R9 ;  /* 0x0000000900097220 */ /* 0x000fe20000410000 */
[-C--:B------:R-:W-:Y:S01]  /*4700*/  FFMA.FTZ R12, R2, R8.reuse, -R25 ;  /* 0x00000008020c7223 */ /* 0x080fe20000010819 */
[----:B------:R-:W-:Y:S01]  /*4710*/  FFMA.FTZ R3, R3, R8, R24 ;  /* 0x0000000803037223 */ /* 0x000fe20000010018 */
[----:B------:R-:W-:Y:S01]  /*4720*/  F2FP.F16.E4M3.UNPACK_B R2, R7.H1 ;  /* 0x00000007ff02723e */ /* 0x000fe200030006ff */
[----:B------:R-:W-:Y:S01]  /*4730*/  FFMA.FTZ R25, R4, R5, R9 ;  /* 0x0000000504197223 */ /* 0x000fe20000010009 */
[----:B------:R-:W-:Y:S01]  /*4740*/  F2FP.F16.E4M3.UNPACK_B R9, R13.H1 ;  /* 0x0000000dff09723e */ /* 0x000fe200030006ff */
[----:B------:R-:W-:Y:S01]  /*4750*/  FFMA.FTZ R24, R0, R5, -R11 ;  /* 0x0000000500187223 */ /* 0x000fe2000001080b */
        /* <DEDUP_REMOVED lines=11> */
[----:B------:R-:W-:Y:S02]  /*4810*/  HADD2.F32 R11, -RZ, R13.H1_H1 ;  /* 0x3000000dff0b7230 */ /* 0x000fe40000004100 */
[C---:B------:R-:W-:Y:S01]  /*4820*/  FMUL.FTZ R31, R3.reuse, R12 ;  /* 0x0000000c031f7220 */ /* 0x040fe20000410000 */
[----:B------:R-:W-:Y:S02]  /*4830*/  HADD2.F32 R0, -RZ, R0.H0_H0 ;  /* 0x20000000ff007230 */ /* 0x000fe40000004100 */
[----:B------:R-:W-:Y:S01]  /*4840*/  FFMA.FTZ R28, R3, R8, -R28 ;  /* 0x00000008031c7223 */ /* 0x000fe2000001081c */
[----:B------:R-:W-:Y:S02]  /*4850*/  HADD2.F32 R3, -RZ, R10.H1_H1 ;  /* 0x3000000aff037230 */ /* 0x000fe40000004100 */
[----:B------:R-:W-:Y:S01]  /*4860*/  FMUL.FTZ R29, R2, R11 ;  /* 0x0000000b021d7220 */ /* 0x000fe20000410000 */
[----:B------:R-:W-:Y:S01]  /*4870*/  F2FP.F16.E4M3.UNPACK_B R7, R7 ;  /* 0x00000007ff07723e */ /* 0x000fe200020006ff */
[----:B------:R-:W-:Y:S01]  /*4880*/  FMUL.FTZ R11, R0, R11 ;  /* 0x0000000b000b7220 */ /* 0x000fe20000410000 */
[----:B------:R-:W-:Y:S01]  /*4890*/  F2FP.F16.E4M3.UNPACK_B R6, R6 ;  /* 0x00000006ff06723e */ /* 0x000fe200020006ff */
[----:B------:R-:W-:Y:S01]  /*48a0*/  FFMA.FTZ R31, R4, R8, R31 ;  /* 0x00000008041f7223 */ /* 0x000fe2000001001f */
[-C--:B------:R-:W-:Y:S01]  /*48b0*/  FFMA.FTZ R29, R0, R3.reuse, -R29 ;  /* 0x00000003001d7223 */ /* 0x080fe2000001081d */
[----:B------:R-:W-:Y:S01]  /*48c0*/  FFMA.FTZ R4, R2, R3, R11 ;  /* 0x0000000302047223 */ /* 0x000fe2000001000b */
[----:B------:R-:W-:-:S02]  /*48d0*/  HADD2.F32 R2, -RZ, R7.H0_H0 ;  /* 0x20000007ff027230 */ /* 0x000fc40000004100 */
[----:B------:R-:W-:Y:S01]  /*48e0*/  HADD2.F32 R7, -RZ, R7.H1_H1 ;  /* 0x30000007ff077230 */ /* 0x000fe20000004100 */
[----:B------:R-:W-:Y:S01]  /*48f0*/  F2FP.SATFINITE.E4M3.F32.PACK_AB_MERGE_C R28, R31, R28, RZ ;  /* 0x0000001c1f1c723e */ /* 0x000fe200048070ff */
[----:B------:R-:W-:Y:S01]  /*4900*/  HADD2.F32 R9, -RZ, R9.H0_H0 ;  /* 0x20000009ff097230 */ /* 0x000fe20000004100 */
[----:B------:R-:W-:Y:S01]  /*4910*/  F2FP.SATFINITE.E4M3.F32.PACK_AB_MERGE_C R29, R4, R29, RZ ;  /* 0x0000001d041d723e */ /* 0x000fe200048070ff */
[--C-:B------:R-:W-:Y:S01]  /*4920*/  HADD2.F32 R0, -RZ, R6.reuse.H0_H0 ;  /* 0x20000006ff007230 */ /* 0x100fe20000004100 */
[----:B------:R-:W-:Y:S01]  /*4930*/  F2FP.SATFINITE.E4M3.F32.PACK_AB_MERGE_C R4, R25, R24, R30 ;  /* 0x000000181904723e */ /* 0x000fe2000480701e */
[----:B------:R-:W-:Y:S02]  /*4940*/  HADD2.F32 R6, -RZ, R6.H1_H1 ;  /* 0x30000006ff067230 */ /* 0x000fe40000004100 */
[-C--:B------:R-:W-:Y:S01]  /*4950*/  FMUL.FTZ R11, R7, R9.reuse ;  /* 0x00000009070b7220 */ /* 0x080fe20000410000 */
[----:B------:R-:W-:Y:S02]  /*4960*/  HADD2.F32 R13, -RZ, R13.H0_H0 ;  /* 0x2000000dff0d7230 */ /* 0x000fe40000004100 */
[----:B------:R-:W-:Y:S01]  /*4970*/  FMUL.FTZ R8, R2, R9 ;  /* 0x0000000902087220 */ /* 0x000fe20000410000 */
[----:B------:R-:W-:-:S02]  /*4980*/  HADD2.F32 R5, -RZ, R5.H0_H0 ;  /* 0x20000005ff057230 */ /* 0x000fc40000004100 */
[----:B------:R-:W-:Y:S02]  /*4990*/  HADD2.F32 R3, -RZ, R10.H0_H0 ;  /* 0x2000000aff037230 */ /* 0x000fe40000004100 */
[-C--:B------:R-:W-:Y:S01]  /*49a0*/  FMUL.FTZ R9, R6, R13.reuse ;  /* 0x0000000d06097220 */ /* 0x080fe20000410000 */
[----:B------:R-:W-:Y:S01]  /*49b0*/  FMUL.FTZ R13, R0, R13 ;  /* 0x0000000d000d7220 */ /* 0x000fe20000410000 */
[-C--:B------:R-:W-:Y:S01]  /*49c0*/  FFMA.FTZ R11, R2, R5.reuse, -R11 ;  /* 0x00000005020b7223 */ /* 0x080fe2000001080b */
[----:B------:R-:W-:Y:S01]  /*49d0*/  FFMA.FTZ R8, R7, R5, R8 ;  /* 0x0000000507087223 */ /* 0x000fe20000010008 */
[-C--:B------:R-:W-:Y:S01]  /*49e0*/  FFMA.FTZ R9, R0, R3.reuse, -R9 ;  /* 0x0000000300097223 */ /* 0x080fe20000010809 */
[----:B------:R-:W-:Y:S01]  /*49f0*/  FFMA.FTZ R6, R6, R3, R13 ;  /* 0x0000000306067223 */ /* 0x000fe2000001000d */
[----:B------:R-:W-:Y:S02]  /*4a00*/  F2FP.SATFINITE.E4M3.F32.PACK_AB_MERGE_C R5, R27, R26, R32 ;  /* 0x0000001a1b05723e */ /* 0x000fe40004807020 */
[----:B------:R-:W-:-:S02]  /*4a10*/  F2FP.SATFINITE.E4M3.F32.PACK_AB_MERGE_C R7, R8, R11, R28 ;  /* 0x0000000b0807723e */ /* 0x000fc4000480701c */
[----:B------:R-:W-:-:S07]  /*4a20*/  F2FP.SATFINITE.E4M3.F32.PACK_AB_MERGE_C R6, R6, R9, R29 ;  /* 0x000000090606723e */ /* 0x000fce000480701d */
.L_x_1763:
[----:B------:R-:W-:Y:S05]  /*4a30*/  BSYNC B1 ;  /* 0x0000000000017941 */ /* 0x000fea0003800000 */
.L_x_1762:
[----:B-1----:R0:W-:Y:S01]  /*4a40*/  ST.E.128 desc[UR36][R14.64], R4 ;  /* 0x000000040e007985 */ /* 0x0021e2000c101d24 */
[----:B------:R-:W-:Y:S05]  /*4a50*/  BRA `(.L_x_1757) ;  /* 0x0000002400d07947 */ /* 0x000fea0003800000 */
.L_x_1739:
[----:B------:R-:W-:Y:S02]  /*4a60*/  ISETP.GE.AND P3, PT, R227, R80, PT ;  /* 0x00000050e300720c */ /* 0x000fe40003f66270 */
[----:B------:R-:W-:Y:S02]  /*4a70*/  CS2R R26, SRZ ;  /* 0x00000000001a7805 */ /* 0x000fe4000001ff00 */
[----:B------:R-:W-:Y:S02]  /*4a80*/  CS2R R24, SRZ ;  /* 0x0000000000187805 */ /* 0x000fe4000001ff00 */
[----:B------:R-:W-:-:S13]  /*4a90*/  ISETP.GE.OR P3, PT, R16, R83, P3 ;  /* 0x000000531000720c */ /* 0x000fda0001f66670 */
[----:B------:R-:W-:Y:S01]  /*4aa0*/  @!P3 IADD3 R29, P4, P5, R40, R6, R63 ;  /* 0x00000006281db210 */ /* 0x000fe20007d9e03f */
[----:B------:R-:W0:Y:S03]  /*4ab0*/  @!P3 LDC.64 R8, c[0x0][0x3e8] ;  /* 0x0000fa00ff08bb82 */ /* 0x000e260000000a00 */
[----:B------:R-:W-:Y:S02]  /*4ac0*/  @!P3 IADD3.X R30, R54, R14, R65, P4, P5 ;  /* 0x0000000e361eb210 */ /* 0x000fe400027ea441 */
[----:B------:R-:W-:-:S03]  /*4ad0*/  ISETP.GE.AND P4, PT, R189, R80, PT ;  /* 0x00000050bd00720c */ /* 0x000fc60003f86270 */
[----:B------:R-:W1:Y:S01]  /*4ae0*/  @!P3 LDC.64 R10, c[0x0][0x400] ;  /* 0x00010000ff0abb82 */ /* 0x000e620000000a00 */
[----:B------:R-:W-:-:S13]  /*4af0*/  ISETP.GE.OR P4, PT, R16, R83, P4 ;  /* 0x000000531000720c */ /* 0x000fda0002786670 */
[----:B------:R-:W2:Y:S02]  /*4b00*/  @!P4 LDC.64 R12, c[0x0][0x3e8] ;  /* 0x0000fa00ff0ccb82 */ /* 0x000ea40000000a00 */
[----:B--2---:R-:W-:Y:S02]  /*4b10*/  @!P4 IADD3 R12, P5, P6, R40, R12, R6 ;  /* 0x0000000c280cc210 */ /* 0x004fe40007ebe006 */
[----:B------:R-:W-:Y:S02]  /*4b20*/  CS2R R6, SRZ ;  /* 0x0000000000067805 */ /* 0x000fe4000001ff00 */
[----:B------:R-:W-:Y:S02]  /*4b30*/  @!P4 IADD3.X R13, R54, R13, R14, P5, P6 ;  /* 0x0000000d360dc210 */ /* 0x000fe40002fec40e */
[----:B------:R-:W2:Y:S02]  /*4b40*/  @!P4 LDC.64 R14, c[0x0][0x400] ;  /* 0x00010000ff0ecb82 */ /* 0x000ea40000000a00 */
[----:B--2---:R-:W-:-:S04]  /*4b50*/  @!P4 IADD3 R14, P5, P6, R20, R14, R4 ;  /* 0x0000000e140ec210 */ /* 0x004fc80007ebe004 */
[----:B------:R-:W-:Y:S02]  /*4b60*/  @!P4 IADD3.X R15, R52, R15, R81, P5, P6 ;  /* 0x0000000f340fc210 */ /* 0x000fe40002fec451 */
[----:B------:R-:W-:Y:S02]  /*4b70*/  @!P3 IADD3 R3, P5, P6, R20, R4, R61 ;  /* 0x000000041403b210 */ /* 0x000fe40007ebe03d */
[----:B------:R-:W-:Y:S01]  /*4b80*/  CS2R R4, SRZ ;  /* 0x0000000000047805 */ /* 0x000fe2000001ff00 */
[----:B------:R-:W2:Y:S01]  /*4b90*/  @!P4 LDG.E.128 R24, desc[UR36][R14.64] ;  /* 0x000000240e18c981 */ /* 0x000ea2000c1e1d00 */
[----:B------:R-:W-:-:S04]  /*4ba0*/  @!P3 IADD3.X R28, R52, R81, R62, P5, P6 ;  /* 0x00000051341cb210 */ /* 0x000fc80002fec43e */
[----:B------:R-:W3:Y:S01]  /*4bb0*/  @!P4 LDG.E.128 R4, desc[UR36][R12.64] ;  /* 0x000000240c04c981 */ /* 0x000ee2000c1e1d00 */
[----:B0-----:R-:W-:-:S04]  /*4bc0*/  @!P3 IADD3 R8, P4, R29, R8, RZ ;  /* 0x000000081d08b210 */ /* 0x001fc80007f9e0ff */
[----:B------:R-:W-:Y:S02]  /*4bd0*/  @!P3 IADD3.X R9, R30, R9, RZ, P4, !PT ;  /* 0x000000091e09b210 */ /* 0x000fe400027fe4ff */
[----:B-1----:R-:W-:Y:S02]  /*4be0*/  @!P3 IADD3 R10, P4, R3, R10, RZ ;  /* 0x0000000a030ab210 */ /* 0x002fe40007f9e0ff */
[----:B------:R-:W-:Y:S02]  /*4bf0*/  CS2R R30, SRZ ;  /* 0x00000000001e7805 */ /* 0x000fe4000001ff00 */
[----:B------:R-:W-:Y:S02]  /*4c00*/  CS2R R34, SRZ ;  /* 0x0000000000227805 */ /* 0x000fe4000001ff00 */
[----:B------:R-:W-:Y:S01]  /*4c10*/  CS2R R32, SRZ ;  /* 0x0000000000207805 */ /* 0x000fe2000001ff00 */
[----:B------:R-:W-:Y:S01]  /*4c20*/  @!P3 IMAD.X R11, R28, 0x1, R11, P4 ;  /* 0x000000011c0bb824 */ /* 0x000fe200020e060b */
[----:B------:R-:W-:-:S04]  /*4c30*/  CS2R R28, SRZ ;  /* 0x00000000001c7805 */ /* 0x000fc8000001ff00 */
[----:B------:R-:W4:Y:S04]  /*4c40*/  @!P3 LDG.E.128 R32, desc[UR36][R10.64] ;  /* 0x000000240a20b981 */ /* 0x000f28000c1e1d00 */
[----:B------:R-:W5:Y:S01]  /*4c50*/  @!P3 LDG.E.128 R28, desc[UR36][R8.64] ;  /* 0x00000024081cb981 */ /* 0x000f62000c1e1d00 */
[----:B------:R-:W-:-:S06]  /*4c60*/  UISETP.NE.AND UP0, UPT, UR61, 0x3, UPT ;  /* 0x000000033d00788c */ /* 0x000fcc000bf05270 */
[----:B------:R-:W-:Y:S02]  /*4c70*/  PLOP3.LUT P5, PT, PT, PT, UP0, 0x80, 0x0 ;  /* 0x000000000000781c */ /* 0x000fe40003faf008 */
[----:B------:R-:W-:Y:S01]  /*4c80*/  ISETP.GE.AND P3, PT, R16, R83, PT ;  /* 0x000000531000720c */ /* 0x000fe20003f66270 */
[----:B--2---:R-:W-:Y:S02]  /*4c90*/  IMAD.MOV.U32 R90, RZ, RZ, R26 ;  /* 0x000000ffff5a7224 */ /* 0x004fe400078e001a */
[----:B------:R-:W-:Y:S02]  /*4ca0*/  IMAD.MOV.U32 R92, RZ, RZ, R24 ;  /* 0x000000ffff5c7224 */ /* 0x000fe400078e0018 */
[----:B---3--:R-:W-:Y:S02]  /*4cb0*/  IMAD.MOV.U32 R88, RZ, RZ, R6 ;  /* 0x000000ffff587224 */ /* 0x008fe400078e0006 */
[----:B------:R-:W-:Y:S02]  /*4cc0*/  IMAD.MOV.U32 R91, RZ, RZ, R4 ;  /* 0x000000ffff5b7224 */ /* 0x000fe400078e0004 */
[----:B----4-:R-:W-:-:S02]  /*4cd0*/  IMAD.MOV.U32 R84, RZ, RZ, R34 ;  /* 0x000000ffff547224 */ /* 0x010fc400078e0022 */
[----:B------:R-:W-:Y:S02]  /*4ce0*/  IMAD.MOV.U32 R85, RZ, RZ, R32 ;  /* 0x000000ffff557224 */ /* 0x000fe400078e0020 */
[----:B-----5:R-:W-:Y:S02]  /*4cf0*/  IMAD.MOV.U32 R82, RZ, RZ, R30 ;  /* 0x000000ffff527224 */ /* 0x020fe400078e001e */
[----:B------:R-:W-:Y:S01]  /*4d00*/  IMAD.MOV.U32 R83, RZ, RZ, R28 ;  /* 0x000000ffff537224 */ /* 0x000fe200078e001c */
[----:B------:R-:W-:Y:S06]  /*4d10*/  @!P5 BRA `(.L_x_1764) ;  /* 0x000000000004d947 */ /* 0x000fec0003800000 */
[----:B------:R-:W-:Y:S01]  /*4d20*/  BPT.TRAP 0x1 ;  /* 0x000000040000795c */ /* 0x000fe20000300000 */
.L_x_1764:
[----:B------:R-:W-:Y:S01]  /*4d30*/  IMAD R72, R186, 0x8, R184 ;  /* 0x00000008ba487824 */ /* 0x000fe200078e02b8 */
[----:B------:R-:W-:Y:S01]  /*4d40*/  SHF.L.U32 R81, R195, 0x1f, RZ ;  /* 0x0000001fc3517819 */ /* 0x000fe200000006ff */
[----:B------:R-:W0:Y:S01]  /*4d50*/  LDC R87, c[0x0][0x2f4] ;  /* 0x0000bd00ff577b82 */ /* 0x000e220000000800 */
[----:B------:R-:W-:Y:S02]  /*4d60*/  BSSY B1, `(.L_x_1765) ;  /* 0x0000003000017945 */ /* 0x000fe40003800000 */
[----:B------:R-:W1:Y:S02]  /*4d70*/  SYNCS.PHASECHK.TRANS64.TRYWAIT P4, [R72+URZ+0x28490], R81 ;  /* 0x02849051480075a7 */ /* 0x000e64000808017f */
[----:B-1----:R-:W-:Y:S05]  /*4d80*/  @!P4 BRA `(.L_x_1766) ;  /* 0x0000021c0028c947 */ /* 0x002fea0003800000 */
.L_x_2124:
[----:B------:R-:W-:Y:S05]  /*4d90*/  BSYNC B1 ;  /* 0x0000000000017941 */ /* 0x000fea0003800000 */
.L_x_1765:
[----:B------:R-:W-:Y:S01]  /*4da0*/  UMOV UR4, 0xffffffff ;  /* 0xffffffff00047882 */ /* 0x000fe20000000000 */
[----:B0-----:R-:W-:Y:S02]  /*4db0*/  IADD3 R89, -R56, R87, RZ ;  /* 0x0000005738597210 */ /* 0x001fe40007ffe1ff */
[----:B------:R-:W-:Y:S05]  /*4dc0*/  BRA.DIV UR4, `(.L_x_1767) ;  /* 0x0000021e042c7947 */ /* 0x000fea000b800000 */
[----:B------:R0:W2:Y:S04]  /*4dd0*/  SHFL.IDX PT, R3, R2, RZ, 0x181f ;  /* 0x00181fff02037589 */ /* 0x0000a800000e0000 */
[----:B------:R0:W3:Y:S02]  /*4de0*/  SHFL.IDX PT, R38, R0, RZ, 0x181f ;  /* 0x00181fff00267589 */ /* 0x0000e400000e0000 */
.L_x_2128:
        /* <DEDUP_REMOVED lines=18> */
[----:B------:R-:W-:Y:S01]  /*4f10*/  IADD3 R11, R8, R9, R210 ;  /* 0x00000009080b7210 */ /* 0x000fe20007ffe0d2 */
[----:B------:R-:W-:-:S04]  /*4f20*/  IMAD R9, R186, 0x4000, R69 ;  /* 0x00004000ba097824 */ /* 0x000fc800078e0245 */
[----:B------:R-:W-:Y:S02]  /*4f30*/  IMAD R11, R186, 0x4000, R11 ;  /* 0x00004000ba0b7824 */ /* 0x000fe400078e020b */
[C---:B------:R-:W-:Y:S02]  /*4f40*/  IMAD.IADD R9, R184.reuse, 0x1, R9 ;  /* 0x00000001b8097824 */ /* 0x040fe400078e0209 */
[----:B------:R-:W-:-:S04]  /*4f50*/  IMAD.IADD R12, R184, 0x1, R11 ;  /* 0x00000001b80c7824 */ /* 0x000fc800078e020b */
[----:B------:R-:W2:Y:S04]  /*4f60*/  LDS.128 R8, [R9+0x20000] ;  /* 0x0200000009087984 */ /* 0x000ea80000000c00 */
[----:B------:R-:W3:Y:S01]  /*4f70*/  LDS.128 R12, [R12+0x20000] ;  /* 0x020000000c0c7984 */ /* 0x000ee20000000c00 */
[----:B------:R-:W-:Y:S05]  /*4f80*/  @P3 BRA `(.L_x_1771) ;  /* 0x0000000c00583947 */ /* 0x000fea0003800000 */
[--C-:B------:R-:W-:Y:S02]  /*4f90*/  SHF.R.U32.HI R102, RZ, 0x8, R5.reuse ;  /* 0x00000008ff667819 */ /* 0x100fe40000011605 */
[--C-:B------:R-:W-:Y:S02]  /*4fa0*/  SHF.R.U32.HI R103, RZ, 0x18, R5.reuse ;  /* 0x00000018ff677819 */ /* 0x100fe40000011605 */
[----:B------:R-:W-:Y:S02]  /*4fb0*/  LOP3.LUT R4, R5, 0xff, RZ, 0xc0, !PT ;  /* 0x000000ff05047812 */ /* 0x000fe400078ec0ff */
[----:B------:R-:W-:Y:S01]  /*4fc0*/  SHF.R.U32.HI R100, RZ, 0x10, R5 ;  /* 0x00000010ff647819 */ /* 0x000fe20000011605 */
[----:B------:R-:W-:Y:S01]  /*4fd0*/  IMAD.SHL.U32 R5, R102, 0x100, RZ ;  /* 0x0000010066057824 */ /* 0x000fe200078e00ff */
[----:B------:R-:W-:Y:S02]  /*4fe0*/  SHF.R.U32.HI R101, RZ, 0x18, R7 ;  /* 0x00000018ff657819 */ /* 0x000fe40000011607 */
[----:B------:R-:W-:-:S02]  /*4ff0*/  LOP3.LUT R6, R7, 0xff, RZ, 0xc0, !PT ;  /* 0x000000ff07067812 */ /* 0x000fc400078ec0ff */
[--C-:B------:R-:W-:Y:S02]  /*5000*/  SHF.R.U32.HI R97, RZ, 0x8, R7.reuse ;  /* 0x00000008ff617819 */ /* 0x100fe40000011607 */
[----:B------:R-:W-:Y:S02]  /*5010*/  SHF.R.U32.HI R99, RZ, 0x10, R7 ;  /* 0x00000010ff637819 */ /* 0x000fe40000011607 */
[--C-:B------:R-:W-:Y:S02]  /*5020*/  SHF.R.U32.HI R96, RZ, 0x18, R25.reuse ;  /* 0x00000018ff607819 */ /* 0x100fe40000011619 */
[----:B------:R-:W-:Y:S02]  /*5030*/  LOP3.LUT R7, R25, 0xff, RZ, 0xc0, !PT ;  /* 0x000000ff19077812 */ /* 0x000fe400078ec0ff */
[----:B------:R-:W-:Y:S02]  /*5040*/  SHF.R.U32.HI R26, RZ, 0x8, R25 ;  /* 0x00000008ff1a7819 */ /* 0x000fe40000011619 */
[----:B------:R-:W-:-:S02]  /*5050*/  PRMT R4, R103, 0x654, R4 ;  /* 0x0000065467047816 */ /* 0x000fc40000000004 */
[----:B------:R-:W-:Y:S01]  /*5060*/  SHF.R.U32.HI R94, RZ, 0x10, R25 ;  /* 0x00000010ff5e7819 */ /* 0x000fe20000011619 */
[----:B---3--:R-:W-:Y:S01]  /*5070*/  IMAD.MOV.U32 R25, RZ, RZ, R12 ;  /* 0x000000ffff197224 */ /* 0x008fe200078e000c */
[--C-:B------:R-:W-:Y:S02]  /*5080*/  SHF.R.U32.HI R93, RZ, 0x8, R27.reuse ;  /* 0x00000008ff5d7819 */ /* 0x100fe4000001161b */
[--C-:B------:R-:W-:Y:S02]  /*5090*/  SHF.R.U32.HI R95, RZ, 0x18, R27.reuse ;  /* 0x00000018ff5f7819 */ /* 0x100fe4000001161b */
[----:B------:R-:W-:Y:S01]  /*50a0*/  LOP3.LUT R24, R27, 0xff, RZ, 0xc0, !PT ;  /* 0x000000ff1b187812 */ /* 0x000fe200078ec0ff */
[----:B------:R-:W-:Y:S01]  /*50b0*/  IMAD.SHL.U32 R93, R93, 0x100, RZ ;  /* 0x000001005d5d7824 */ /* 0x000fe200078e00ff */
[----:B------:R-:W-:Y:S02]  /*50c0*/  SHF.R.U32.HI R98, RZ, 0x10, R27 ;  /* 0x00000010ff627819 */ /* 0x000fe4000001161b */
[----:B------:R-:W-:Y:S01]  /*50d0*/  PRMT R12, R96, 0x654, R7 ;  /* 0x00000654600c7816 */ /* 0x000fe20000000007 */
[----:B------:R-:W-:Y:S01]  /*50e0*/  IMAD.SHL.U32 R7, R97, 0x100, RZ ;  /* 0x0000010061077824 */ /* 0x000fe200078e00ff */
[----:B------:R-:W-:Y:S01]  /*50f0*/  LOP3.LUT R4, R4, 0xff00, R5, 0xf8, !PT ;  /* 0x0000ff0004047812 */ /* 0x000fe200078ef805 */
[----:B------:R-:W-:Y:S01]  /*5100*/  IMAD.U32 R5, R100, 0x10000, RZ ;  /* 0x0001000064057824 */ /* 0x000fe200078e00ff */
[----:B------:R-:W-:Y:S01]  /*5110*/  SHF.L.U32 R27, R26, 0x8, RZ ;  /* 0x000000081a1b7819 */ /* 0x000fe200000006ff */
[----:B------:R-:W-:Y:S01]  /*5120*/  IMAD.U32 R98, R98, 0x10000, RZ ;  /* 0x0001000062627824 */ /* 0x000fe200078e00ff */
[----:B------:R-:W-:-:S02]  /*5130*/  PRMT R6, R101, 0x654, R6 ;  /* 0x0000065465067816 */ /* 0x000fc40000000006 */
[----:B------:R-:W-:Y:S02]  /*5140*/  PRMT R24, R95, 0x654, R24 ;  /* 0x000006545f187816 */ /* 0x000fe40000000018 */
[----:B------:R-:W-:Y:S02]  /*5150*/  LOP3.LUT R96, R12, 0xff00, R27, 0xf8, !PT ;  /* 0x0000ff000c607812 */ /* 0x000fe400078ef81b */
[----:B------:R-:W-:Y:S02]  /*5160*/  LOP3.LUT R7, R6, 0xff00, R7, 0xf8, !PT ;  /* 0x0000ff0006077812 */ /* 0x000fe400078ef807 */
[----:B------:R-:W-:Y:S02]  /*5170*/  F2FP.F16.E4M3.UNPACK_B R95, R92.H1 ;  /* 0x0000005cff5f723e */ /* 0x000fe400030006ff */
[----:B------:R-:W-:Y:S02]  /*5180*/  F2FP.F16.E4M3.UNPACK_B R26, R25.H1 ;  /* 0x00000019ff1a723e */ /* 0x000fe400030006ff */
[----:B--2---:R-:W-:-:S02]  /*5190*/  F2FP.F16.E4M3.UNPACK_B R12, R8.H1 ;  /* 0x00000008ff0c723e */ /* 0x004fc400030006ff */
[----:B------:R-:W-:Y:S01]  /*51a0*/  LOP3.LUT R6, R4, 0xff0000, R5, 0xf8, !PT ;  /* 0x00ff000004067812 */ /* 0x000fe200078ef805 */
[----:B------:R-:W-:Y:S01]  /*51b0*/  IMAD.U32 R4, R99, 0x10000, RZ ;  /* 0x0001000063047824 */ /* 0x000fe200078e00ff */
[----:B------:R-:W-:Y:S01]  /*51c0*/  LOP3.LUT R97, R24, 0xff00, R93, 0xf8, !PT ;  /* 0x0000ff0018617812 */ /* 0x000fe200078ef85d */
[----:B------:R-:W-:Y:S01]  /*51d0*/  HADD2.F32 R5, -RZ, R95.H0_H0 ;  /* 0x2000005fff057230 */ /* 0x000fe20000004100 */
[----:B------:R-:W-:Y:S01]  /*51e0*/  F2FP.F16.E4M3.UNPACK_B R93, R91.H1 ;  /* 0x0000005bff5d723e */ /* 0x000fe200030006ff */
[----:B------:R-:W-:Y:S01]  /*51f0*/  HADD2.F32 R27, -RZ, R26.H0_H0 ;  /* 0x2000001aff1b7230 */ /* 0x000fe20000004100 */
[----:B------:R-:W-:Y:S01]  /*5200*/  LOP3.LUT R4, R7, 0xff0000, R4, 0xf8, !PT ;  /* 0x00ff000007047812 */ /* 0x000fe200078ef804 */
[----:B------:R-:W-:Y:S01]  /*5210*/  HADD2.F32 R24, -RZ, R12.H0_H0 ;  /* 0x2000000cff187230 */ /* 0x000fe20000004100 */
[----:B------:R-:W-:Y:S01]  /*5220*/  F2FP.F16.E4M3.UNPACK_B R92, R92 ;  /* 0x0000005cff5c723e */ /* 0x000fe200020006ff */
[----:B------:R-:W-:Y:S02]  /*5230*/  IMAD.U32 R7, R94, 0x10000, RZ ;  /* 0x000100005e077824 */ /* 0x000fe400078e00ff */
[----:B------:R-:W-:Y:S01]  /*5240*/  FMUL.FTZ R99, R27, R5 ;  /* 0x000000051b637220 */ /* 0x000fe20000410000 */
[----:B------:R-:W-:-:S02]  /*5250*/  HADD2.F32 R94, -RZ, R93.H0_H0 ;  /* 0x2000005dff5e7230 */ /* 0x000fc40000004100 */
[C---:B------:R-:W-:Y:S01]  /*5260*/  FMUL.FTZ R100, R24.reuse, R5 ;  /* 0x0000000518647220 */ /* 0x040fe20000410000 */
[----:B------:R-:W-:Y:S01]  /*5270*/  F2FP.F16.E4M3.UNPACK_B R25, R25 ;  /* 0x00000019ff19723e */ /* 0x000fe200020006ff */
[----:B------:R-:W-:Y:S01]  /*5280*/  HADD2.F32 R93, -RZ, R93.H1_H1 ;  /* 0x3000005dff5d7230 */ /* 0x000fe20000004100 */
[----:B------:R-:W-:Y:S01]  /*5290*/  F2FP.F16.E4M3.UNPACK_B R8, R8 ;  /* 0x00000008ff08723e */ /* 0x000fe200020006ff */
[-C--:B------:R-:W-:Y:S01]  /*52a0*/  FFMA.FTZ R99, R24, R94.reuse, -R99 ;  /* 0x0000005e18637223 */ /* 0x080fe20000010863 */
[----:B------:R-:W-:Y:S01]  /*52b0*/  FFMA.FTZ R100, R27, R94, R100 ;  /* 0x0000005e1b647223 */ /* 0x000fe20000010064 */
[----:B------:R-:W-:Y:S01]  /*52c0*/  HADD2.F32 R94, -RZ, R95.H1_H1 ;  /* 0x3000005fff5e7230 */ /* 0x000fe20000004100 */
[----:B------:R-:W-:Y:S01]  /*52d0*/  LOP3.LUT R5, R97, 0xff0000, R98, 0xf8, !PT ;  /* 0x00ff000061057812 */ /* 0x000fe200078ef862 */
[----:B------:R-:W-:Y:S01]  /*52e0*/  HADD2.F32 R27, -RZ, R26.H1_H1 ;  /* 0x3000001aff1b7230 */ /* 0x000fe20000004100 */
[----:B------:R-:W-:Y:S01]  /*52f0*/  F2FP.F16.E4M3.UNPACK_B R91, R91 ;  /* 0x0000005bff5b723e */ /* 0x000fe200020006ff */
[----:B------:R-:W-:Y:S01]  /*5300*/  HADD2.F32 R24, -RZ, R12.H1_H1 ;  /* 0x3000000cff187230 */ /* 0x000fe20000004100 */
[----:B------:R-:W-:Y:S01]  /*5310*/  LOP3.LUT R7, R96, 0xff0000, R7, 0xf8, !PT ;  /* 0x00ff000060077812 */ /* 0x000fe200078ef807 */
[----:B------:R-:W-:-:S02]  /*5320*/  HADD2.F32 R95, -RZ, R92.H0_H0 ;  /* 0x2000005cff5f7230 */ /* 0x000fc40000004100 */
[CC--:B------:R-:W-:Y:S01]  /*5330*/  FMUL.FTZ R97, R27.reuse, R94.reuse ;  /* 0x0000005e1b617220 */ /* 0x0c0fe20000410000 */
[----:B------:R-:W-:Y:S02]  /*5340*/  HADD2.F32 R26, -RZ, R25.H0_H0 ;  /* 0x20000019ff1a7230 */ /* 0x000fe40000004100 */
[C---:B------:R-:W-:Y:S01]  /*5350*/  FMUL.FTZ R94, R24.reuse, R94 ;  /* 0x0000005e185e7220 */ /* 0x040fe20000410000 */
[----:B------:R-:W-:Y:S02]  /*5360*/  HADD2.F32 R12, -RZ, R8.H0_H0 ;  /* 0x20000008ff0c7230 */ /* 0x000fe40000004100 */
[-C--:B------:R-:W-:Y:S01]  /*5370*/  FFMA.FTZ R96, R24, R93.reuse, -R97 ;  /* 0x0000005d18607223 */ /* 0x080fe20000010861 */
[----:B------:R-:W-:Y:S02]  /*5380*/  HADD2.F32 R92, -RZ, R92.H1_H1 ;  /* 0x3000005cff5c7230 */ /* 0x000fe40000004100 */
[----:B------:R-:W-:Y:S01]  /*5390*/  FFMA.FTZ R101, R27, R93, R94 ;  /* 0x0000005d1b657223 */ /* 0x000fe2000001005e */
[----:B------:R-:W-:-:S02]  /*53a0*/  HADD2.F32 R27, -RZ, R91.H0_H0 ;  /* 0x2000005bff1b7230 */ /* 0x000fc40000004100 */
[-C--:B------:R-:W-:Y:S01]  /*53b0*/  FMUL.FTZ R93, R26, R95.reuse ;  /* 0x0000005f1a5d7220 */ /* 0x080fe20000410000 */
[C---:B------:R-:W-:Y:S01]  /*53c0*/  FMUL.FTZ R95, R12.reuse, R95 ;  /* 0x0000005f0c5f7220 */ /* 0x040fe20000410000 */
[----:B------:R-:W-:Y:S01]  /*53d0*/  HADD2.F32 R25, -RZ, R25.H1_H1 ;  /* 0x30000019ff197230 */ /* 0x000fe20000004100 */
[----:B------:R-:W-:Y:S01]  /*53e0*/  F2FP.F16.E4M3.UNPACK_B R24, R14.H1 ;  /* 0x0000000eff18723e */ /* 0x000fe200030006ff */
[-C--:B------:R-:W-:Y:S01]  /*53f0*/  FFMA.FTZ R94, R12, R27.reuse, -R93 ;  /* 0x0000001b0c5e7223 */ /* 0x080fe2000001085d */
[----:B------:R-:W-:Y:S01]  /*5400*/  FFMA.FTZ R95, R26, R27, R95 ;  /* 0x0000001b1a5f7223 */ /* 0x000fe2000001005f */
[----:B------:R-:W-:Y:S02]  /*5410*/  HADD2.F32 R8, -RZ, R8.H1_H1 ;  /* 0x30000008ff087230 */ /* 0x000fe40000004100 */
[----:B------:R-:W-:Y:S01]  /*5420*/  FMUL.FTZ R27, R25, R92 ;  /* 0x0000005c191b7220 */ /* 0x000fe20000410000 */
[----:B------:R-:W-:Y:S01]  /*5430*/  HADD2.F32 R91, -RZ, R91.H1_H1 ;  /* 0x3000005bff5b7230 */ /* 0x000fe20000004100 */
[----:B------:R-:W-:Y:S01]  /*5440*/  F2FP.F16.E4M3.UNPACK_B R12, R90.H1 ;  /* 0x0000005aff0c723e */ /* 0x000fe200030006ff */
[----:B------:R-:W-:-:S02]  /*5450*/  HADD2.F32 R26, -RZ, R24.H0_H0 ;  /* 0x20000018ff1a7230 */ /* 0x000fc40000004100 */
[C---:B------:R-:W-:Y:S01]  /*5460*/  FMUL.FTZ R92, R8.reuse, R92 ;  /* 0x0000005c085c7220 */ /* 0x040fe20000410000 */
[----:B------:R-:W-:Y:S02]  /*5470*/  HADD2.F32 R24, -RZ, R24.H1_H1 ;  /* 0x30000018ff187230 */ /* 0x000fe40000004100 */
[-C--:B------:R-:W-:Y:S01]  /*5480*/  FFMA.FTZ R97, R8, R91.reuse, -R27 ;  /* 0x0000005b08617223 */ /* 0x080fe2000001081b */
[----:B------:R-:W-:Y:S01]  /*5490*/  F2FP.F16.E4M3.UNPACK_B R27, R88.H1 ;  /* 0x00000058ff1b723e */ /* 0x000fe200030006ff */
[--C-:B------:R-:W-:Y:S01]  /*54a0*/  HADD2.F32 R93, -RZ, R12.reuse.H0_H0 ;  /* 0x2000000cff5d7230 */ /* 0x100fe20000004100 */
[----:B------:R-:W-:Y:S01]  /*54b0*/  F2FP.F16.E4M3.UNPACK_B R8, R10.H1 ;  /* 0x0000000aff08723e */ /* 0x000fe200030006ff */
[----:B------:R-:W-:Y:S01]  /*54c0*/  FFMA.FTZ R92, R25, R91, R92 ;  /* 0x0000005b195c7223 */ /* 0x000fe2000001005c */
[----:B------:R-:W-:Y:S01]  /*54d0*/  HADD2.F32 R91, -RZ, R12.H1_H1 ;  /* 0x3000000cff5b7230 */ /* 0x000fe20000004100 */
[----:B------:R-:W-:Y:S01]  /*54e0*/  F2FP.F16.E4M3.UNPACK_B R14, R14 ;  /* 0x0000000eff0e723e */ /* 0x000fe200020006ff */
[----:B------:R-:W-:-:S02]  /*54f0*/  HADD2.F32 R25, -RZ, R27.H0_H0 ;  /* 0x2000001bff197230 */ /* 0x000fc40000004100 */
[----:B------:R-:W-:Y:S01]  /*5500*/  FMUL.FTZ R103, R26, R93 ;  /* 0x0000005d1a677220 */ /* 0x000fe20000410000 */
[--C-:B------:R-:W-:Y:S01]  /*5510*/  HADD2.F32 R12, -RZ, R8.reuse.H0_H0 ;  /* 0x20000008ff0c7230 */ /* 0x100fe20000004100 */
[----:B------:R-:W-:Y:S01]  /*5520*/  F2FP.F16.E4M3.UNPACK_B R90, R90 ;  /* 0x0000005aff5a723e */ /* 0x000fe200020006ff */
[----:B------:R-:W-:Y:S01]  /*5530*/  HADD2.F32 R8, -RZ, R8.H1_H1 ;  /* 0x30000008ff087230 */ /* 0x000fe20000004100 */
[----:B------:R-:W-:Y:S01]  /*5540*/  F2FP.F16.E4M3.UNPACK_B R10, R10 ;  /* 0x0000000aff0a723e */ /* 0x000fe200020006ff */
[----:B------:R-:W-:Y:S02]  /*5550*/  HADD2.F32 R27, -RZ, R27.H1_H1 ;  /* 0x3000001bff1b7230 */ /* 0x000fe40000004100 */
[C---:B------:R-:W-:Y:S01]  /*5560*/  FFMA.FTZ R98, R12.reuse, R25, -R103 ;  /* 0x000000190c627223 */ /* 0x040fe20000010867 */
[----:B------:R-:W-:Y:S01]  /*5570*/  FMUL.FTZ R93, R12, R93 ;  /* 0x0000005d0c5d7220 */ /* 0x000fe20000410000 */
[-C--:B------:R-:W-:Y:S01]  /*5580*/  FMUL.FTZ R103, R24, R91.reuse ;  /* 0x0000005b18677220 */ /* 0x080fe20000410000 */
[----:B------:R-:W-:Y:S01]  /*5590*/  FMUL.FTZ R91, R8, R91 ;  /* 0x0000005b085b7220 */ /* 0x000fe20000410000 */
[----:B------:R-:W-:-:S02]  /*55a0*/  HADD2.F32 R12, -RZ, R14.H0_H0 ;  /* 0x2000000eff0c7230 */ /* 0x000fc40000004100 */
[----:B------:R-:W-:Y:S01]  /*55b0*/  FFMA.FTZ R26, R26, R25, R93 ;  /* 0x000000191a1a7223 */ /* 0x000fe2000001005d */
[-C--:B------:R-:W-:Y:S01]  /*55c0*/  FFMA.FTZ R107, R8, R27.reuse, -R103 ;  /* 0x0000001b086b7223 */ /* 0x080fe20000010867 */
[----:B------:R-:W-:Y:S01]  /*55d0*/  FFMA.FTZ R109, R24, R27, R91 ;  /* 0x0000001b186d7223 */ /* 0x000fe2000001005b */
[----:B------:R-:W-:Y:S01]  /*55e0*/  HADD2.F32 R93, -RZ, R90.H1_H1 ;  /* 0x3000005aff5d7230 */ /* 0x000fe20000004100 */
[----:B------:R-:W-:Y:S01]  /*55f0*/  F2FP.F16.E4M3.UNPACK_B R88, R88 ;  /* 0x00000058ff58723e */ /* 0x000fe200020006ff */
[----:B------:R-:W-:Y:S01]  /*5600*/  HADD2.F32 R8, -RZ, R10.H0_H0 ;  /* 0x2000000aff087230 */ /* 0x000fe20000004100 */
[-C--:B------:R-:W-:Y:S01]  /*5610*/  F2FP.F16.E4M3.UNPACK_B R24, R9.reuse ;  /* 0x00000009ff18723e */ /* 0x080fe200020006ff */
[----:B------:R-:W-:Y:S01]  /*5620*/  HADD2.F32 R14, -RZ, R14.H1_H1 ;  /* 0x3000000eff0e7230 */ /* 0x000fe20000004100 */
[----:B------:R-:W-:Y:S01]  /*5630*/  F2FP.F16.E4M3.UNPACK_B R9, R9.H1 ;  /* 0x00000009ff09723e */ /* 0x000fe200030006ff */
[----:B------:R-:W-:Y:S01]  /*5640*/  HADD2.F32 R91, -RZ, R90.H0_H0 ;  /* 0x2000005aff5b7230 */ /* 0x000fe20000004100 */
[----:B------:R-:W-:Y:S01]  /*5650*/  F2FP.SATFINITE.E4M3.F32.PACK_AB_MERGE_C R98, R107, R98, RZ ;  /* 0x000000626b62723e */ /* 0x000fe200048070ff */
[----:B------:R-:W-:-:S02]  /*5660*/  HADD2.F32 R10, -RZ, R10.H1_H1 ;  /* 0x3000000aff0a7230 */ /* 0x000fc40000004100 */
[----:B------:R-:W-:Y:S01]  /*5670*/  FMUL.FTZ R105, R14, R93 ;  /* 0x0000005d0e697220 */ /* 0x000fe20000410000 */
[--C-:B------:R-:W-:Y:S02]  /*5680*/  HADD2.F32 R27, -RZ, R88.reuse.H1_H1 ;  /* 0x30000058ff1b7230 */ /* 0x100fe40000004100 */
[----:B------:R-:W-:Y:S01]  /*5690*/  FMUL.FTZ R103, R12, R91 ;  /* 0x0000005b0c677220 */ /* 0x000fe20000410000 */
[----:B------:R-:W-:Y:S02]  /*56a0*/  HADD2.F32 R25, -RZ, R88.H0_H0 ;  /* 0x20000058ff197230 */ /* 0x000fe40000004100 */
[----:B------:R-:W-:Y:S01]  /*56b0*/  FMUL.FTZ R93, R10, R93 ;  /* 0x0000005d0a5d7220 */ /* 0x000fe20000410000 */
[----:B------:R-:W-:Y:S01]  /*56c0*/  FMUL.FTZ R91, R8, R91 ;  /* 0x0000005b085b7220 */ /* 0x000fe20000410000 */
[-C--:B------:R-:W-:Y:S01]  /*56d0*/  FFMA.FTZ R10, R10, R27.reuse, -R105 ;  /* 0x0000001b0a0a7223 */ /* 0x080fe20000010869 */
[----:B------:R-:W-:Y:S01]  /*56e0*/  F2FP.F16.E4M3.UNPACK_B R88, R6 ;  /* 0x00000006ff58723e */ /* 0x000fe200020006ff */
[----:B------:R-:W-:Y:S01]  /*56f0*/  FFMA.FTZ R93, R14, R27, R93 ;  /* 0x0000001b0e5d7223 */ /* 0x000fe2000001005d */
[-C--:B------:R-:W-:Y:S01]  /*5700*/  FFMA.FTZ R90, R12, R25.reuse, R91 ;  /* 0x000000190c5a7223 */ /* 0x080fe2000001005b */
[----:B------:R-:W-:Y:S01]  /*5710*/  F2FP.SATFINITE.E4M3.F32.PACK_AB_MERGE_C R14, R109, R26, RZ ;  /* 0x0000001a6d0e723e */ /* 0x000fe200048070ff */
[----:B------:R-:W-:Y:S01]  /*5720*/  FFMA.FTZ R103, R8, R25, -R103 ;  /* 0x0000001908677223 */ /* 0x000fe20000010867 */
[----:B------:R-:W-:Y:S01]  /*5730*/  F2FP.SATFINITE.E4M3.F32.PACK_AB_MERGE_C R12, R101, R100, RZ ;  /* 0x00000064650c723e */ /* 0x000fe200048070ff */
[--C-:B------:R-:W-:Y:S01]  /*5740*/  HADD2.F32 R25, -RZ, R24.reuse.H0_H0 ;  /* 0x20000018ff197230 */ /* 0x100fe20000004100 */
[----:B------:R-:W-:Y:S01]  /*5750*/  F2FP.F16.E4M3.UNPACK_B R26, R13 ;  /* 0x0000000dff1a723e */ /* 0x000fe200020006ff */
[----:B------:R-:W-:Y:S01]  /*5760*/  HADD2.F32 R24, -RZ, R24.H1_H1 ;  /* 0x30000018ff187230 */ /* 0x000fe20000004100 */
[----:B------:R-:W-:-:S02]  /*5770*/  F2FP.F16.E4M3.UNPACK_B R91, R7 ;  /* 0x00000007ff5b723e */ /* 0x000fc400020006ff */
[----:B------:R-:W-:Y:S01]  /*5780*/  F2FP.SATFINITE.E4M3.F32.PACK_AB_MERGE_C R12, R92, R95, R12 ;  /* 0x0000005f5c0c723e */ /* 0x000fe2000480700c */
[----:B------:R-:W-:Y:S01]  /*5790*/  HADD2.F32 R27, -RZ, R26.H0_H0 ;  /* 0x2000001aff1b7230 */ /* 0x000fe20000004100 */
[----:B------:R-:W-:Y:S01]  /*57a0*/  F2FP.SATFINITE.E4M3.F32.PACK_AB_MERGE_C R8, R96, R99, RZ ;  /* 0x000000636008723e */ /* 0x000fe200048070ff */
[--C-:B------:R-:W-:Y:S01]  /*57b0*/  HADD2.F32 R92, -RZ, R91.reuse.H0_H0 ;  /* 0x2000005bff5c7230 */ /* 0x100fe20000004100 */
[----:B------:R-:W-:Y:S01]  /*57c0*/  F2FP.SATFINITE.E4M3.F32.PACK_AB_MERGE_C R14, R93, R90, R14 ;  /* 0x0000005a5d0e723e */ /* 0x000fe2000480700e */
[----:B------:R-:W-:Y:S01]  /*57d0*/  HADD2.F32 R90, -RZ, R88.H0_H0 ;  /* 0x20000058ff5a7230 */ /* 0x000fe20000004100 */
[----:B------:R-:W-:Y:S01]  /*57e0*/  F2FP.SATFINITE.E4M3.F32.PACK_AB_MERGE_C R8, R97, R94, R8 ;  /* 0x0000005e6108723e */ /* 0x000fe20004807008 */
[----:B------:R-:W-:Y:S02]  /*57f0*/  HADD2.F32 R26, -RZ, R26.H1_H1 ;  /* 0x3000001aff1a7230 */ /* 0x000fe40000004100 */
[-C--:B------:R-:W-:Y:S01]  /*5800*/  FMUL.FTZ R94, R27, R92.reuse ;  /* 0x0000005c1b5e7220 */ /* 0x080fe20000410000 */
[C---:B------:R-:W-:Y:S01]  /*5810*/  FMUL.FTZ R92, R25.reuse, R92 ;  /* 0x0000005c195c7220 */ /* 0x040fe20000410000 */
[----:B------:R-:W-:Y:S01]  /*5820*/  HADD2.F32 R91, -RZ, R91.H1_H1 ;  /* 0x3000005bff5b7230 */ /* 0x000fe20000004100 */
[----:B------:R-:W-:Y:S01]  /*5830*/  F2FP.F16.E4M3.UNPACK_B R13, R13.H1 ;  /* 0x0000000dff0d723e */ /* 0x000fe200030006ff */
[-C--:B------:R-:W-:Y:S01]  /*5840*/  FFMA.FTZ R94, R25, R90.reuse, -R94 ;  /* 0x0000005a195e7223 */ /* 0x080fe2000001085e */
[----:B------:R-:W-:Y:S01]  /*5850*/  FFMA.FTZ R93, R27, R90, R92 ;  /* 0x0000005a1b5d7223 */ /* 0x000fe2000001005c */
[----:B------:R-:W-:-:S02]  /*5860*/  HADD2.F32 R25, -RZ, R88.H1_H1 ;  /* 0x30000058ff197230 */ /* 0x000fc40000004100 */
[-C--:B------:R-:W-:Y:S01]  /*5870*/  FMUL.FTZ R27, R26, R91.reuse ;  /* 0x0000005b1a1b7220 */ /* 0x080fe20000410000 */
[C---:B------:R-:W-:Y:S01]  /*5880*/  FMUL.FTZ R91, R24.reuse, R91 ;  /* 0x0000005b185b7220 */ /* 0x040fe20000410000 */
[----:B------:R-:W-:Y:S02]  /*5890*/  F2FP.F16.E4M3.UNPACK_B R6, R6.H1 ;  /* 0x00000006ff06723e */ /* 0x000fe400030006ff */
[----:B------:R-:W-:Y:S01]  /*58a0*/  FFMA.FTZ R95, R24, R25, -R27 ;  /* 0x00000019185f7223 */ /* 0x000fe2000001081b */
[----:B------:R-:W-:Y:S01]  /*58b0*/  F2FP.F16.E4M3.UNPACK_B R27, R7.H1 ;  /* 0x00000007ff1b723e */ /* 0x000fe200030006ff */
[----:B------:R-:W-:Y:S01]  /*58c0*/  FFMA.FTZ R96, R26, R25, R91 ;  /* 0x000000191a607223 */ /* 0x000fe2000001005b */
[----:B------:R-:W-:Y:S01]  /*58d0*/  HADD2.F32 R7, -RZ, R9.H0_H0 ;  /* 0x20000009ff077230 */ /* 0x000fe20000004100 */
[----:B------:R-:W-:Y:S01]  /*58e0*/  F2FP.SATFINITE.E4M3.F32.PACK_AB_MERGE_C R10, R10, R103, R98 ;  /* 0x000000670a0a723e */ /* 0x000fe20004807062 */
[----:B------:R-:W-:Y:S02]  /*58f0*/  HADD2.F32 R24, -RZ, R13.H0_H0 ;  /* 0x2000000dff187230 */ /* 0x000fe40000004100 */
[----:B------:R-:W-:-:S02]  /*5900*/  HADD2.F32 R26, -RZ, R27.H0_H0 ;  /* 0x2000001bff1a7230 */ /* 0x000fc40000004100 */
[----:B------:R-:W-:Y:S02]  /*5910*/  HADD2.F32 R13, -RZ, R13.H1_H1 ;  /* 0x3000000dff0d7230 */ /* 0x000fe40000004100 */
[----:B------:R-:W-:Y:S02]  /*5920*/  HADD2.F32 R88, -RZ, R27.H1_H1 ;  /* 0x3000001bff587230 */ /* 0x000fe40000004100 */
[-C--:B------:R-:W-:Y:S01]  /*5930*/  FMUL.FTZ R90, R24, R26.reuse ;  /* 0x0000001a185a7220 */ /* 0x080fe20000410000 */
[----:B------:R-:W-:Y:S02]  /*5940*/  HADD2.F32 R9, -RZ, R9.H1_H1 ;  /* 0x30000009ff097230 */ /* 0x000fe40000004100 */
[----:B------:R-:W-:Y:S01]  /*5950*/  FMUL.FTZ R27, R7, R26 ;  /* 0x0000001a071b7220 */ /* 0x000fe20000410000 */
[--C-:B------:R-:W-:Y:S02]  /*5960*/  HADD2.F32 R25, -RZ, R6.reuse.H0_H0 ;  /* 0x20000006ff197230 */ /* 0x100fe40000004100 */
[----:B------:R-:W-:-:S02]  /*5970*/  HADD2.F32 R26, -RZ, R6.H1_H1 ;  /* 0x30000006ff1a7230 */ /* 0x000fc40000004100 */
[-C--:B------:R-:W-:Y:S01]  /*5980*/  FMUL.FTZ R6, R13, R88.reuse ;  /* 0x000000580d067220 */ /* 0x080fe20000410000 */
[----:B------:R-:W-:Y:S01]  /*5990*/  FMUL.FTZ R88, R9, R88 ;  /* 0x0000005809587220 */ /* 0x000fe20000410000 */
[-C--:B------:R-:W-:Y:S01]  /*59a0*/  FFMA.FTZ R98, R24, R25.reuse, R27 ;  /* 0x0000001918627223 */ /* 0x080fe2000001001b */
[----:B------:R-:W-:Y:S01]  /*59b0*/  FFMA.FTZ R97, R7, R25, -R90 ;  /* 0x0000001907617223 */ /* 0x000fe2000001085a */
[-C--:B------:R-:W-:Y:S01]  /*59c0*/  FFMA.FTZ R100, R9, R26.reuse, -R6 ;  /* 0x0000001a09647223 */ /* 0x080fe20000010806 */
[----:B------:R-:W-:Y:S01]  /*59d0*/  F2FP.F16.E4M3.UNPACK_B R24, R15 ;  /* 0x0000000fff18723e */ /* 0x000fe200020006ff */
[----:B------:R-:W-:Y:S01]  /*59e0*/  FFMA.FTZ R99, R13, R26, R88 ;  /* 0x0000001a0d637223 */ /* 0x000fe20000010058 */
[----:B------:R-:W-:Y:S02]  /*59f0*/  F2FP.F16.E4M3.UNPACK_B R6, R11 ;  /* 0x0000000bff06723e */ /* 0x000fe400020006ff */
[----:B------:R-:W-:Y:S01]  /*5a00*/  F2FP.F16.E4M3.UNPACK_B R15, R15.H1 ;  /* 0x0000000fff0f723e */ /* 0x000fe200030006ff */
[----:B------:R-:W-:Y:S01]  /*5a10*/  HADD2.F32 R13, -RZ, R24.H0_H0 ;  /* 0x20000018ff0d7230 */ /* 0x000fe20000004100 */
[----:B------:R-:W-:Y:S01]  /*5a20*/  F2FP.F16.E4M3.UNPACK_B R90, R5.H1 ;  /* 0x00000005ff5a723e */ /* 0x000fe200030006ff */
[----:B------:R-:W-:Y:S01]  /*5a30*/  HADD2.F32 R7, -RZ, R6.H0_H0 ;  /* 0x20000006ff077230 */ /* 0x000fe20000004100 */
[----:B------:R-:W-:Y:S01]  /*5a40*/  F2FP.F16.E4M3.UNPACK_B R11, R11.H1 ;  /* 0x0000000bff0b723e */ /* 0x000fe200030006ff */
[----:B------:R-:W-:Y:S01]  /*5a50*/  HADD2.F32 R24, -RZ, R24.H1_H1 ;  /* 0x30000018ff187230 */ /* 0x000fe20000004100 */
[----:B------:R-:W-:Y:S01]  /*5a60*/  F2FP.F16.E4M3.UNPACK_B R88, R5 ;  /* 0x00000005ff58723e */ /* 0x000fe200020006ff */
[----:B------:R-:W-:Y:S01]  /*5a70*/  HADD2.F32 R91, -RZ, R90.H0_H0 ;  /* 0x2000005aff5b7230 */ /* 0x000fe20000004100 */
[-C--:B------:R-:W-:Y:S01]  /*5a80*/  F2FP.F16.E4M3.UNPACK_B R5, R4.reuse ;  /* 0x00000004ff05723e */ /* 0x080fe200020006ff */
[----:B------:R-:W-:Y:S01]  /*5a90*/  HADD2.F32 R9, -RZ, R11.H0_H0 ;  /* 0x2000000bff097230 */ /* 0x000fe20000004100 */
[----:B------:R-:W-:Y:S01]  /*5aa0*/  F2FP.F16.E4M3.UNPACK_B R25, R4.H1 ;  /* 0x00000004ff19723e */ /* 0x000fe200030006ff */
[----:B------:R-:W-:Y:S01]  /*5ab0*/  HADD2.F32 R4, -RZ, R15.H0_H0 ;  /* 0x2000000fff047230 */ /* 0x000fe20000004100 */
[----:B------:R-:W-:Y:S01]  /*5ac0*/  F2FP.SATFINITE.E4M3.F32.PACK_AB_MERGE_C R97, R100, R97, RZ ;  /* 0x000000616461723e */ /* 0x000fe200048070ff */
[----:B------:R-:W-:Y:S01]  /*5ad0*/  HADD2.F32 R92, -RZ, R88.H0_H0 ;  /* 0x20000058ff5c7230 */ /* 0x000fe20000004100 */
[----:B------:R-:W-:Y:S01]  /*5ae0*/  F2FP.SATFINITE.E4M3.F32.PACK_AB_MERGE_C R98, R99, R98, RZ ;  /* 0x000000626362723e */ /* 0x000fe200048070ff */
[----:B------:R-:W-:-:S02]  /*5af0*/  HADD2.F32 R26, -RZ, R5.H0_H0 ;  /* 0x20000005ff1a7230 */ /* 0x000fc40000004100 */
[CC--:B------:R-:W-:Y:S01]  /*5b00*/  FMUL.FTZ R104, R4.reuse, R91.reuse ;  /* 0x0000005b04687220 */ /* 0x0c0fe20000410000 */
[----:B------:R-:W-:Y:S02]  /*5b10*/  HADD2.F32 R27, -RZ, R25.H0_H0 ;  /* 0x20000019ff1b7230 */ /* 0x000fe40000004100 */
[-C--:B------:R-:W-:Y:S01]  /*5b20*/  FMUL.FTZ R102, R13, R92.reuse ;  /* 0x0000005c0d667220 */ /* 0x080fe20000410000 */
[----:B------:R-:W-:Y:S01]  /*5b30*/  FMUL.FTZ R91, R9, R91 ;  /* 0x0000005b095b7220 */ /* 0x000fe20000410000 */
[C---:B------:R-:W-:Y:S01]  /*5b40*/  FMUL.FTZ R92, R7.reuse, R92 ;  /* 0x0000005c075c7220 */ /* 0x040fe20000410000 */
[----:B------:R-:W-:Y:S02]  /*5b50*/  HADD2.F32 R15, -RZ, R15.H1_H1 ;  /* 0x3000000fff0f7230 */ /* 0x000fe40000004100 */
[----:B------:R-:W-:Y:S01]  /*5b60*/  FFMA.FTZ R102, R7, R26, -R102 ;  /* 0x0000001a07667223 */ /* 0x000fe20000010866 */
[----:B------:R-:W-:Y:S02]  /*5b70*/  HADD2.F32 R90, -RZ, R90.H1_H1 ;  /* 0x3000005aff5a7230 */ /* 0x000fe40000004100 */
[----:B------:R-:W-:Y:S01]  /*5b80*/  FFMA.FTZ R91, R4, R27, R91 ;  /* 0x0000001b045b7223 */ /* 0x000fe2000001005b */
[----:B------:R-:W-:-:S02]  /*5b90*/  HADD2.F32 R11, -RZ, R11.H1_H1 ;  /* 0x3000000bff0b7230 */ /* 0x000fc40000004100 */
[----:B------:R-:W-:Y:S01]  /*5ba0*/  FFMA.FTZ R92, R13, R26, R92 ;  /* 0x0000001a0d5c7223 */ /* 0x000fe2000001005c */
[----:B------:R-:W-:Y:S02]  /*5bb0*/  HADD2.F32 R7, -RZ, R88.H1_H1 ;  /* 0x30000058ff077230 */ /* 0x000fe40000004100 */
[-C--:B------:R-:W-:Y:S01]  /*5bc0*/  FMUL.FTZ R26, R15, R90.reuse ;  /* 0x0000005a0f1a7220 */ /* 0x080fe20000410000 */
[----:B------:R-:W-:Y:S02]  /*5bd0*/  HADD2.F32 R4, -RZ, R25.H1_H1 ;  /* 0x30000019ff047230 */ /* 0x000fe40000004100 */
[----:B------:R-:W-:Y:S01]  /*5be0*/  FMUL.FTZ R90, R11, R90 ;  /* 0x0000005a0b5a7220 */ /* 0x000fe20000410000 */
[----:B------:R-:W-:Y:S02]  /*5bf0*/  HADD2.F32 R6, -RZ, R6.H1_H1 ;  /* 0x30000006ff067230 */ /* 0x000fe40000004100 */
[----:B------:R-:W-:Y:S01]  /*5c00*/  FFMA.FTZ R104, R9, R27, -R104 ;  /* 0x0000001b09687223 */ /* 0x000fe20000010868 */
[----:B------:R-:W-:-:S02]  /*5c10*/  HADD2.F32 R5, -RZ, R5.H1_H1 ;  /* 0x30000005ff057230 */ /* 0x000fc40000004100 */
[-C--:B------:R-:W-:Y:S01]  /*5c20*/  FMUL.FTZ R9, R24, R7.reuse ;  /* 0x0000000718097220 */ /* 0x080fe20000410000 */
[-C--:B------:R-:W-:Y:S01]  /*5c30*/  FFMA.FTZ R11, R11, R4.reuse, -R26 ;  /* 0x000000040b0b7223 */ /* 0x080fe2000001081a */
[C---:B------:R-:W-:Y:S01]  /*5c40*/  FMUL.FTZ R7, R6.reuse, R7 ;  /* 0x0000000706077220 */ /* 0x040fe20000410000 */
[----:B------:R-:W-:Y:S01]  /*5c50*/  FFMA.FTZ R90, R15, R4, R90 ;  /* 0x000000040f5a7223 */ /* 0x000fe2000001005a */
[-C--:B------:R-:W-:Y:S01]  /*5c60*/  FFMA.FTZ R9, R6, R5.reuse, -R9 ;  /* 0x0000000506097223 */ /* 0x080fe20000010809 */
[----:B------:R-:W-:Y:S01]  /*5c70*/  F2FP.SATFINITE.E4M3.F32.PACK_AB_MERGE_C R95, R95, R94, R97 ;  /* 0x0000005e5f5f723e */ /* 0x000fe20004807061 */
[----:B------:R-:W-:Y:S01]  /*5c80*/  FFMA.FTZ R7, R24, R5, R7 ;  /* 0x0000000518077223 */ /* 0x000fe20000010007 */
[----:B------:R-:W-:Y:S02]  /*5c90*/  F2FP.SATFINITE.E4M3.F32.PACK_AB_MERGE_C R11, R11, R104, RZ ;  /* 0x000000680b0b723e */ /* 0x000fe400048070ff */
[----:B------:R-:W-:Y:S02]  /*5ca0*/  F2FP.SATFINITE.E4M3.F32.PACK_AB_MERGE_C R90, R90, R91, RZ ;  /* 0x0000005b5a5a723e */ /* 0x000fe400048070ff */
[----:B------:R-:W-:Y:S01]  /*5cb0*/  F2FP.SATFINITE.E4M3.F32.PACK_AB_MERGE_C R11, R9, R102, R11 ;  /* 0x00000066090b723e */ /* 0x000fe2000480700b */
[----:B------:R-:W-:Y:S01]  /*5cc0*/  IMAD.MOV.U32 R9, RZ, RZ, R95 ;  /* 0x000000ffff097224 */ /* 0x000fe200078e005f */
[----:B------:R-:W-:-:S02]  /*5cd0*/  F2FP.SATFINITE.E4M3.F32.PACK_AB_MERGE_C R13, R96, R93, R98 ;  /* 0x0000005d600d723e */ /* 0x000fc40004807062 */
[----:B------:R-:W-:-:S07]  /*5ce0*/  F2FP.SATFINITE.E4M3.F32.PACK_AB_MERGE_C R15, R7, R92, R90 ;  /* 0x0000005c070f723e */ /* 0x000fce000480705a */
.L_x_1771:
[----:B------:R-:W-:Y:S05]  /*5cf0*/  BSYNC B2 ;  /* 0x0000000000027941 */ /* 0x000fea0003800000 */
.L_x_1770:
[----:B------:R-:W-:Y:S01]  /*5d00*/  ISETP.GE.AND P4, PT, R86, R87, PT ;  /* 0x000000575600720c */ /* 0x000fe20003f86270 */
[----:B--2---:R4:W-:-:S12]  /*5d10*/  ST.E.128 desc[UR36][R48.64], R8 ;  /* 0x0000000830007985 */ /* 0x0049d8000c101d24 */
[----:B------:R-:W-:-:S04]  /*5d20*/  @!P4 IADD3 R4, P6, R38, R86, RZ ;  /* 0x000000562604c210 */ /* 0x000fc80007fde0ff */
[----:B------:R-:W-:-:S05]  /*5d30*/  @!P4 LEA.HI.X.SX32 R5, R86, R3, 0x1, P6 ;  /* 0x000000035605c211 */ /* 0x000fca00030f0eff */
[----:B---3--:R4:W-:Y:S04]  /*5d40*/  @!P4 ST.E.128 desc[UR36][R4.64], R12 ;  /* 0x0000000c0400c985 */ /* 0x0089e8000c101d24 */
.L_x_1769:
[----:B------:R-:W-:Y:S05]  /*5d50*/  BSYNC B1 ;  /* 0x0000000000017941 */ /* 0x000fea0003800000 */
.L_x_1768:
[----:B------:R-:W-:-:S03]  /*5d60*/  UMOV UR4, 0xffffffff ;  /* 0xffffffff00047882 */ /* 0x000fc60000000000 */
[----:B------:R-:W-:Y:S05]  /*5d70*/  BRA.DIV UR4, `(.L_x_1772) ;  /* 0x0000020e048c7947 */ /* 0x000fea000b800000 */
[----:B0-----:R-:W0:Y:S04]  /*5d80*/  SHFL.IDX PT, R2, R2, 0x1, 0x181f ;  /* 0x00381f0002027f89 */ /* 0x001e2800000e0000 */
[----:B----4-:R4:W0:Y:S02]  /*5d90*/  SHFL.IDX PT, R14, R0, 0x1, 0x181f ;  /* 0x00381f00000e7f89 */ /* 0x01082400000e0000 */
.L_x_2132:
[----:B------:R-:W-:-:S13]  /*5da0*/  ISETP.GE.OR P4, PT, R227, R80, P1 ;  /* 0x00000050e300720c */ /* 0x000fda0000f86670 */
[----:B------:R-:W-:Y:S05]  /*5db0*/  @P4 BRA `(.L_x_1757) ;  /* 0x0000001000f84947 */ /* 0x000fea0003800000 */
[----:B------:R-:W-:Y:S01]  /*5dc0*/  SEL R89, R56, R89, !P0 ;  /* 0x0000005938597207 */ /* 0x000fe20004000000 */
[----:B------:R-:W-:Y:S01]  /*5dd0*/  IMAD R5, R186, 0x4000, R67 ;  /* 0x00004000ba057824 */ /* 0x000fe200078e0243 */
[----:B------:R-:W-:Y:S01]  /*5de0*/  SHF.R.U32.HI R4, RZ, 0x3, R204 ;  /* 0x00000003ff047819 */ /* 0x000fe200000116cc */
[----:B------:R-:W-:Y:S01]  /*5df0*/  BSSY B1, `(.L_x_1773) ;  /* 0x00000ef000017945 */ /* 0x000fe20003800000 */
[----:B----4-:R-:W-:Y:S01]  /*5e00*/  SHF.R.S32.HI R0, RZ, 0x1f, R89 ;  /* 0x0000001fff007819 */ /* 0x010fe20000011459 */
[----:B------:R-:W-:Y:S01]  /*5e10*/  IMAD.IADD R5, R184, 0x1, R5 ;  /* 0x00000001b8057824 */ /* 0x000fe200078e0205 */
[----:B0-----:R-:W-:Y:S02]  /*5e20*/  IADD3 R12, P4, R53, R14, RZ ;  /* 0x0000000e350c7210 */ /* 0x001fe40007f9e0ff */
[----:B------:R-:W-:-:S03]  /*5e30*/  LEA.HI R89, R0, R89, RZ, 0x5 ;  /* 0x0000005900597211 */ /* 0x000fc600078f28ff */
[----:B------:R-:W-:Y:S01]  /*5e40*/  IMAD.X R13, R2, 0x1, R47, P4 ;  /* 0x00000001020d7824 */ /* 0x000fe200020e062f */
[----:B------:R-:W-:-:S04]  /*5e50*/  LEA.HI.SX32 R89, R89, R50, 0x1b ;  /* 0x0000003259597211 */ /* 0x000fc800078fdaff */
[----:B------:R-:W-:Y:S01]  /*5e60*/  SHF.R.S32.HI R0, RZ, 0x1f, R89 ;  /* 0x0000001fff007819 */ /* 0x000fe20000011459 */
[----:B--2---:R-:W-:-:S03]  /*5e70*/  IMAD.SHL.U32 R3, R89, 0x10, RZ ;  /* 0x0000001059037824 */ /* 0x004fc600078e00ff */
[----:B------:R-:W-:Y:S02]  /*5e80*/  LEA.HI R89, R0, R89, RZ, 0x3 ;  /* 0x0000005900597211 */ /* 0x000fe400078f18ff */
[----:B------:R-:W-:-:S03]  /*5e90*/  LOP3.LUT R0, R204, 0x70, R3, 0xf8, !PT ;  /* 0x00000070cc007812 */ /* 0x000fc600078ef803 */
[----:B------:R-:W-:Y:S01]  /*5ea0*/  IMAD.SHL.U32 R89, R89, 0x400, RZ ;  /* 0x0000040059597824 */ /* 0x000fe200078e00ff */
[----:B------:R-:W-:-:S04]  /*5eb0*/  LOP3.LUT R0, R0, R4, RZ, 0x3c, !PT ;  /* 0x0000000400007212 */ /* 0x000fc800078e3cff */
[----:B------:R-:W-:-:S04]  /*5ec0*/  LOP3.LUT R7, R89, 0xffffe000, RZ, 0xc0, !PT ;  /* 0xffffe00059077812 */ /* 0x000fc800078ec0ff */
[----:B------:R-:W-:-:S04]  /*5ed0*/  IADD3 R7, R0, R7, R209 ;  /* 0x0000000700077210 */ /* 0x000fc80007ffe0d1 */
[----:B------:R-:W-:-:S05]  /*5ee0*/  LEA R7, R186, R7, 0xe ;  /* 0x00000007ba077211 */ /* 0x000fca00078e70ff */
[----:B------:R-:W-:Y:S02]  /*5ef0*/  IMAD.IADD R8, R184, 0x1, R7 ;  /* 0x00000001b8087824 */ /* 0x000fe400078e0207 */
[----:B------:R-:W0:Y:S04]  /*5f00*/  LDS.128 R4, [R5+0x20000] ;  /* 0x0200000005047984 */ /* 0x000e280000000c00 */
[----:B------:R-:W2:Y:S01]  /*5f10*/  LDS.128 R8, [R8+0x20000] ;  /* 0x0200000008087984 */ /* 0x000ea20000000c00 */
[----:B------:R-:W-:Y:S05]  /*5f20*/  @P3 BRA `(.L_x_1774) ;  /* 0x0000000c006c3947 */ /* 0x000fea0003800000 */
[--C-:B------:R-:W-:Y:S01]  /*5f30*/  SHF.R.U32.HI R88, RZ, 0x8, R29.reuse ;  /* 0x00000008ff587819 */ /* 0x100fe2000001161d */
[----:B0-----:R-:W-:Y:S01]  /*5f40*/  IMAD.MOV.U32 R25, RZ, RZ, R6 ;  /* 0x000000ffff197224 */ /* 0x001fe200078e0006 */
[----:B------:R-:W-:Y:S01]  /*5f50*/  LOP3.LUT R0, R29, 0xff, RZ, 0xc0, !PT ;  /* 0x000000ff1d007812 */ /* 0x000fe200078ec0ff */
[----:B--2---:R-:W-:Y:S01]  /*5f60*/  IMAD.MOV.U32 R26, RZ, RZ, R8 ;  /* 0x000000ffff1a7224 */ /* 0x004fe200078e0008 */
[--C-:B------:R-:W-:Y:S01]  /*5f70*/  SHF.R.U32.HI R27, RZ, 0x18, R29.reuse ;  /* 0x00000018ff1b7819 */ /* 0x100fe2000001161d */
[----:B------:R-:W-:Y:S01]  /*5f80*/  IMAD.MOV.U32 R15, RZ, RZ, R4 ;  /* 0x000000ffff0f7224 */ /* 0x000fe200078e0004 */
[----:B------:R-:W-:Y:S01]  /*5f90*/  SHF.R.U32.HI R89, RZ, 0x10, R29 ;  /* 0x00000010ff597819 */ /* 0x000fe2000001161d */
[----:B------:R-:W-:Y:S01]  /*5fa0*/  IMAD.MOV.U32 R29, RZ, RZ, R10 ;  /* 0x000000ffff1d7224 */ /* 0x000fe200078e000a */
[----:B------:R-:W-:Y:S01]  /*5fb0*/  PRMT R27, R27, 0x654, R0 ;  /* 0x000006541b1b7816 */ /* 0x000fe20000000000 */
[----:B------:R-:W-:Y:S01]  /*5fc0*/  IMAD.SHL.U32 R0, R88, 0x100, RZ ;  /* 0x0000010058007824 */ /* 0x000fe200078e00ff */
[----:B------:R-:W-:-:S02]  /*5fd0*/  SHF.R.U32.HI R48, RZ, 0x8, R31 ;  /* 0x00000008ff307819 */ /* 0x000fc4000001161f */
[----:B------:R-:W-:Y:S02]  /*5fe0*/  SHF.R.U32.HI R86, RZ, 0x10, R31 ;  /* 0x00000010ff567819 */ /* 0x000fe4000001161f */
[----:B------:R-:W-:Y:S02]  /*5ff0*/  LOP3.LUT R24, R31, 0xff, RZ, 0xc0, !PT ;  /* 0x000000ff1f187812 */ /* 0x000fe400078ec0ff */
[----:B------:R-:W-:Y:S02]  /*6000*/  SHF.R.U32.HI R32, RZ, 0x8, R33 ;  /* 0x00000008ff207819 */ /* 0x000fe40000011621 */
[----:B------:R-:W-:Y:S02]  /*6010*/  SHF.R.U32.HI R31, RZ, 0x18, R31 ;  /* 0x00000018ff1f7819 */ /* 0x000fe4000001161f */
[----:B---3--:R-:W-:Y:S01]  /*6020*/  SHF.R.U32.HI R38, RZ, 0x10, R33 ;  /* 0x00000010ff267819 */ /* 0x008fe20000011621 */
[----:B------:R-:W-:Y:S01]  /*6030*/  IMAD.SHL.U32 R4, R32, 0x100, RZ ;  /* 0x0000010020047824 */ /* 0x000fe200078e00ff */
[----:B------:R-:W-:-:S02]  /*6040*/  LOP3.LUT R28, R33, 0xff, RZ, 0xc0, !PT ;  /* 0x000000ff211c7812 */ /* 0x000fc400078ec0ff */
[----:B------:R-:W-:Y:S01]  /*6050*/  LOP3.LUT R27, R27, 0xff00, R0, 0xf8, !PT ;  /* 0x0000ff001b1b7812 */ /* 0x000fe200078ef800 */
[----:B------:R-:W-:Y:S01]  /*6060*/  IMAD.SHL.U32 R0, R48, 0x100, RZ ;  /* 0x0000010030007824 */ /* 0x000fe200078e00ff */
[----:B------:R-:W-:Y:S02]  /*6070*/  SHF.L.U32 R6, R89, 0x10, RZ ;  /* 0x0000001059067819 */ /* 0x000fe400000006ff */
[----:B------:R-:W-:Y:S02]  /*6080*/  SHF.R.U32.HI R33, RZ, 0x18, R33 ;  /* 0x00000018ff217819 */ /* 0x000fe40000011621 */
[----:B------:R-:W-:Y:S02]  /*6090*/  SHF.R.U32.HI R30, RZ, 0x8, R35 ;  /* 0x00000008ff1e7819 */ /* 0x000fe40000011623 */
[----:B------:R-:W-:Y:S02]  /*60a0*/  PRMT R31, R31, 0x654, R24 ;  /* 0x000006541f1f7816 */ /* 0x000fe40000000018 */
[----:B------:R-:W-:Y:S01]  /*60b0*/  LOP3.LUT R6, R27, 0xff0000, R6, 0xf8, !PT ;  /* 0x00ff00001b067812 */ /* 0x000fe200078ef806 */
[----:B------:R-:W-:Y:S01]  /*60c0*/  IMAD.SHL.U32 R8, R30, 0x100, RZ ;  /* 0x000001001e087824 */ /* 0x000fe200078e00ff */
[----:B------:R-:W-:-:S02]  /*60d0*/  PRMT R33, R33, 0x654, R28 ;  /* 0x0000065421217816 */ /* 0x000fc4000000001c */
[----:B------:R-:W-:Y:S02]  /*60e0*/  F2FP.F16.E4M3.UNPACK_B R32, R85.H1 ;  /* 0x00000055ff20723e */ /* 0x000fe400030006ff */
[----:B------:R-:W-:Y:S02]  /*60f0*/  F2FP.F16.E4M3.UNPACK_B R27, R26.H1 ;  /* 0x0000001aff1b723e */ /* 0x000fe400030006ff */
[----:B------:R-:W-:Y:S02]  /*6100*/  F2FP.F16.E4M3.UNPACK_B R10, R15.H1 ;  /* 0x0000000fff0a723e */ /* 0x000fe400030006ff */
[----:B------:R-:W-:Y:S01]  /*6110*/  SHF.R.U32.HI R34, RZ, 0x10, R35 ;  /* 0x00000010ff227819 */ /* 0x000fe20000011623 */
[----:B------:R-:W-:Y:S01]  /*6120*/  HADD2.F32 R28, -RZ, R27.H0_H0 ;  /* 0x2000001bff1c7230 */ /* 0x000fe20000004100 */
[----:B------:R-:W-:Y:S01]  /*6130*/  LOP3.LUT R49, R35, 0xff0000ff, RZ, 0xc0, !PT ;  /* 0xff0000ff23317812 */ /* 0x000fe200078ec0ff */
[----:B------:R-:W-:Y:S01]  /*6140*/  HADD2.F32 R24, -RZ, R10.H0_H0 ;  /* 0x2000000aff187230 */ /* 0x000fe20000004100 */
[----:B------:R-:W-:Y:S01]  /*6150*/  LOP3.LUT R31, R31, 0xff00, R0, 0xf8, !PT ;  /* 0x0000ff001f1f7812 */ /* 0x000fe200078ef800 */
[----:B------:R-:W-:Y:S01]  /*6160*/  IMAD.U32 R0, R86, 0x10000, RZ ;  /* 0x0001000056007824 */ /* 0x000fe200078e00ff */
[----:B------:R-:W-:Y:S01]  /*6170*/  LOP3.LUT R35, R33, 0xff00, R4, 0xf8, !PT ;  /* 0x0000ff0021237812 */ /* 0x000fe200078ef804 */
[----:B------:R-:W-:Y:S01]  /*6180*/  HADD2.F32 R33, -RZ, R32.H0_H0 ;  /* 0x20000020ff217230 */ /* 0x000fe20000004100 */
[----:B------:R-:W-:Y:S01]  /*6190*/  F2FP.F16.E4M3.UNPACK_B R30, R83.H1 ;  /* 0x00000053ff1e723e */ /* 0x000fe200030006ff */
[----:B------:R-:W-:Y:S01]  /*61a0*/  IMAD.U32 R4, R34, 0x10000, RZ ;  /* 0x0001000022047824 */ /* 0x000fe200078e00ff */
[----:B------:R-:W-:Y:S01]  /*61b0*/  LOP3.LUT R49, R49, 0xff00, R8, 0xf8, !PT ;  /* 0x0000ff0031317812 */ /* 0x000fe200078ef808 */
[----:B------:R-:W-:Y:S01]  /*61c0*/  IMAD.U32 R8, R38, 0x10000, RZ ;  /* 0x0001000026087824 */ /* 0x000fe200078e00ff */
[----:B------:R-:W-:Y:S01]  /*61d0*/  LOP3.LUT R0, R31, 0xff0000, R0, 0xf8, !PT ;  /* 0x00ff00001f007812 */ /* 0x000fe200078ef800 */
[----:B------:R-:W-:-:S02]  /*61e0*/  HADD2.F32 R31, -RZ, R30.H0_H0 ;  /* 0x2000001eff1f7230 */ /* 0x000fc40000004100 */
[-C--:B------:R-:W-:Y:S01]  /*61f0*/  FMUL.FTZ R89, R28, R33.reuse ;  /* 0x000000211c597220 */ /* 0x080fe20000410000 */
[C---:B------:R-:W-:Y:S01]  /*6200*/  FMUL.FTZ R33, R24.reuse, R33 ;  /* 0x0000002118217220 */ /* 0x040fe20000410000 */
[----:B------:R-:W-:Y:S02]  /*6210*/  LOP3.LUT R8, R35, 0xff0000, R8, 0xf8, !PT ;  /* 0x00ff000023087812 */ /* 0x000fe400078ef808 */
[-C--:B------:R-:W-:Y:S01]  /*6220*/  FFMA.FTZ R89, R24, R31.reuse, -R89 ;  /* 0x0000001f18597223 */ /* 0x080fe20000010859 */
[----:B------:R-:W-:Y:S01]  /*6230*/  FFMA.FTZ R35, R28, R31, R33 ;  /* 0x0000001f1c237223 */ /* 0x000fe20000010021 */
[----:B------:R-:W-:Y:S01]  /*6240*/  HADD2.F32 R33, -RZ, R32.H1_H1 ;  /* 0x30000020ff217230 */ /* 0x000fe20000004100 */
[----:B------:R-:W-:Y:S01]  /*6250*/  F2FP.F16.E4M3.UNPACK_B R85, R85 ;  /* 0x00000055ff55723e */ /* 0x000fe200020006ff */
[----:B------:R-:W-:Y:S01]  /*6260*/  HADD2.F32 R28, -RZ, R27.H1_H1 ;  /* 0x3000001bff1c7230 */ /* 0x000fe20000004100 */
[----:B------:R-:W-:Y:S01]  /*6270*/  F2FP.F16.E4M3.UNPACK_B R26, R26 ;  /* 0x0000001aff1a723e */ /* 0x000fe200020006ff */
[----:B------:R-:W-:Y:S01]  /*6280*/  HADD2.F32 R24, -RZ, R10.H1_H1 ;  /* 0x3000000aff187230 */ /* 0x000fe20000004100 */
[----:B------:R-:W-:Y:S01]  /*6290*/  F2FP.F16.E4M3.UNPACK_B R15, R15 ;  /* 0x0000000fff0f723e */ /* 0x000fe200020006ff */
        /* <DEDUP_REMOVED lines=29> */
[----:B------:R-:W-:Y:S01]  /*6470*/  HADD2.F32 R15, -RZ, R10.H0_H0 ;  /* 0x2000000aff0f7230 */ /* 0x000fe20000004100 */
[----:B------:R-:W-:Y:S01]  /*6480*/  F2FP.F16.E4M3.UNPACK_B R84, R84 ;  /* 0x00000054ff54723e */ /* 0x000fe200020006ff */
[----:B------:R-:W-:Y:S02]  /*6490*/  HADD2.F32 R31, -RZ, R30.H1_H1 ;  /* 0x3000001eff1f7230 */ /* 0x000fe40000004100 */
[-C--:B------:R-:W-:Y:S01]  /*64a0*/  FMUL.FTZ R30, R27, R32.reuse ;  /* 0x000000201b1e7220 */ /* 0x080fe20000410000 */
[----:B------:R-:W-:Y:S02]  /*64b0*/  HADD2.F32 R26, -RZ, R28.H0_H0 ;  /* 0x2000001cff1a7230 */ /* 0x000fe40000004100 */
[----:B------:R-:W-:Y:S01]  /*64c0*/  FMUL.FTZ R88, R15, R32 ;  /* 0x000000200f587220 */ /* 0x000fe20000410000 */
[----:B------:R-:W-:Y:S01]  /*64d0*/  HADD2.F32 R24, -RZ, R24.H1_H1 ;  /* 0x30000018ff187230 */ /* 0x000fe20000004100 */
[----:B------:R-:W-:Y:S01]  /*64e0*/  F2FP.F16.E4M3.UNPACK_B R29, R29 ;  /* 0x0000001dff1d723e */ /* 0x000fe200020006ff */
[----:B------:R-:W-:-:S02]  /*64f0*/  HADD2.F32 R10, -RZ, R10.H1_H1 ;  /* 0x3000000aff0a7230 */ /* 0x000fc40000004100 */
[-C--:B------:R-:W-:Y:S01]  /*6500*/  FFMA.FTZ R32, R15, R26.reuse, -R30 ;  /* 0x0000001a0f207223 */ /* 0x080fe2000001081e */
[----:B------:R-:W-:Y:S02]  /*6510*/  HADD2.F32 R15, -RZ, R28.H1_H1 ;  /* 0x3000001cff0f7230 */ /* 0x000fe40000004100 */
[----:B------:R-:W-:Y:S01]  /*6520*/  FMUL.FTZ R49, R24, R31 ;  /* 0x0000001f18317220 */ /* 0x000fe20000410000 */
[----:B------:R-:W-:Y:S01]  /*6530*/  F2FP.F16.E4M3.UNPACK_B R25, R25 ;  /* 0x00000019ff19723e */ /* 0x000fe200020006ff */
[C---:B------:R-:W-:Y:S01]  /*6540*/  FMUL.FTZ R31, R10.reuse, R31 ;  /* 0x0000001f0a1f7220 */ /* 0x040fe20000410000 */
[----:B------:R-:W-:Y:S01]  /*6550*/  FFMA.FTZ R88, R27, R26, R88 ;  /* 0x0000001a1b587223 */ /* 0x000fe20000010058 */
[-C--:B------:R-:W-:Y:S01]  /*6560*/  FFMA.FTZ R49, R10, R15.reuse, -R49 ;  /* 0x0000000f0a317223 */ /* 0x080fe20000010831 */
[--C-:B------:R-:W-:Y:S02]  /*6570*/  HADD2.F32 R26, -RZ, R84.reuse.H0_H0 ;  /* 0x20000054ff1a7230 */ /* 0x100fe40000004100 */
[----:B------:R-:W-:Y:S01]  /*6580*/  FFMA.FTZ R83, R24, R15, R31 ;  /* 0x0000000f18537223 */ /* 0x000fe2000001001f */
[----:B------:R-:W-:Y:S01]  /*6590*/  F2FP.F16.E4M3.UNPACK_B R82, R82 ;  /* 0x00000052ff52723e */ /* 0x000fe200020006ff */
[----:B------:R-:W-:Y:S01]  /*65a0*/  HADD2.F32 R15, -RZ, R29.H0_H0 ;  /* 0x2000001dff0f7230 */ /* 0x000fe20000004100 */
[----:B------:R-:W-:Y:S01]  /*65b0*/  F2FP.SATFINITE.E4M3.F32.PACK_AB_MERGE_C R32, R49, R32, RZ ;  /* 0x000000203120723e */ /* 0x000fe200048070ff */
[----:B------:R-:W-:Y:S01]  /*65c0*/  HADD2.F32 R10, -RZ, R25.H0_H0 ;  /* 0x20000019ff0a7230 */ /* 0x000fe20000004100 */
[----:B------:R-:W-:Y:S01]  /*65d0*/  F2FP.SATFINITE.E4M3.F32.PACK_AB_MERGE_C R83, R83, R88, RZ ;  /* 0x000000585353723e */ /* 0x000fe200048070ff */
[----:B------:R-:W-:-:S02]  /*65e0*/  HADD2.F32 R84, -RZ, R84.H1_H1 ;  /* 0x30000054ff547230 */ /* 0x000fc40000004100 */
[-C--:B------:R-:W-:Y:S01]  /*65f0*/  FMUL.FTZ R27, R15, R26.reuse ;  /* 0x0000001a0f1b7220 */ /* 0x080fe20000410000 */
[----:B------:R-:W-:Y:S02]  /*6600*/  HADD2.F32 R29, -RZ, R29.H1_H1 ;  /* 0x3000001dff1d7230 */ /* 0x000fe40000004100 */
[----:B------:R-:W-:Y:S01]  /*6610*/  FMUL.FTZ R26, R10, R26 ;  /* 0x0000001a0a1a7220 */ /* 0x000fe20000410000 */
[--C-:B------:R-:W-:Y:S01]  /*6620*/  HADD2.F32 R24, -RZ, R82.reuse.H0_H0 ;  /* 0x20000052ff187230 */ /* 0x100fe20000004100 */
[----:B------:R-:W-:Y:S01]  /*6630*/  F2FP.SATFINITE.E4M3.F32.PACK_AB_MERGE_C R48, R48, R89, RZ ;  /* 0x000000593030723e */ /* 0x000fe200048070ff */
[----:B------:R-:W-:Y:S02]  /*6640*/  HADD2.F32 R25, -RZ, R25.H1_H1 ;  /* 0x30000019ff197230 */ /* 0x000fe40000004100 */
[----:B------:R-:W-:Y:S01]  /*6650*/  FMUL.FTZ R30, R29, R84 ;  /* 0x000000541d1e7220 */ /* 0x000fe20000410000 */
[----:B------:R-:W-:Y:S02]  /*6660*/  HADD2.F32 R82, -RZ, R82.H1_H1 ;  /* 0x30000052ff527230 */ /* 0x000fe40000004100 */
[-C--:B------:R-:W-:Y:S01]  /*6670*/  FFMA.FTZ R28, R10, R24.reuse, -R27 ;  /* 0x000000180a1c7223 */ /* 0x080fe2000001081b */
[----:B------:R-:W-:Y:S01]  /*6680*/  FFMA.FTZ R31, R15, R24, R26 ;  /* 0x000000180f1f7223 */ /* 0x000fe2000001001a */
[C---:B------:R-:W-:Y:S01]  /*6690*/  FMUL.FTZ R84, R25.reuse, R84 ;  /* 0x0000005419547220 */ /* 0x040fe20000410000 */
[----:B------:R-:W-:Y:S01]  /*66a0*/  F2FP.F16.E4M3.UNPACK_B R24, R9 ;  /* 0x00000009ff18723e */ /* 0x000fe200020006ff */
[----:B------:R-:W-:Y:S01]  /*66b0*/  FFMA.FTZ R15, R25, R82, -R30 ;  /* 0x00000052190f7223 */ /* 0x000fe2000001081e */
[----:B------:R-:W-:Y:S01]  /*66c0*/  F2FP.F16.E4M3.UNPACK_B R27, R8 ;  /* 0x00000008ff1b723e */ /* 0x000fe200020006ff */
[----:B------:R-:W-:Y:S01]  /*66d0*/  FFMA.FTZ R84, R29, R82, R84 ;  /* 0x000000521d547223 */ /* 0x000fe20000010054 */
[----:B------:R-:W-:Y:S01]  /*66e0*/  F2FP.F16.E4M3.UNPACK_B R10, R5 ;  /* 0x00000005ff0a723e */ /* 0x000fe200020006ff */
[----:B------:R-:W-:Y:S01]  /*66f0*/  HADD2.F32 R25, -RZ, R24.H0_H0 ;  /* 0x20000018ff197230 */ /* 0x000fe20000004100 */
[----:B------:R-:W-:Y:S01]  /*6700*/  F2FP.F16.E4M3.UNPACK_B R26, R6 ;  /* 0x00000006ff1a723e */ /* 0x000fe200020006ff */
[----:B------:R-:W-:Y:S01]  /*6710*/  HADD2.F32 R30, -RZ, R27.H0_H0 ;  /* 0x2000001bff1e7230 */ /* 0x000fe20000004100 */
[----:B------:R-:W-:Y:S01]  /*6720*/  F2FP.SATFINITE.E4M3.F32.PACK_AB_MERGE_C R82, R15, R28, R32 ;  /* 0x0000001c0f52723e */ /* 0x000fe20004807020 */
[----:B------:R-:W-:Y:S01]  /*6730*/  HADD2.F32 R15, -RZ, R10.H0_H0 ;  /* 0x2000000aff0f7230 */ /* 0x000fe20000004100 */
        /* <DEDUP_REMOVED lines=13> */
[----:B------:R-:W-:Y:S01]  /*6810*/  F2FP.F16.E4M3.UNPACK_B R5, R5.H1 ;  /* 0x00000005ff05723e */ /* 0x000fe200030006ff */
[----:B------:R-:W-:Y:S01]  /*6820*/  FFMA.FTZ R31, R10, R15, -R25 ;  /* 0x0000000f0a1f7223 */ /* 0x000fe20000010819 */
[----:B------:R-:W-:Y:S01]  /*6830*/  F2FP.F16.E4M3.UNPACK_B R25, R8.H1 ;  /* 0x00000008ff19723e */ /* 0x000fe200030006ff */
[----:B------:R-:W-:Y:S01]  /*6840*/  HADD2.F32 R10, -RZ, R9.H0_H0 ;  /* 0x20000009ff0a7230 */ /* 0x000fe20000004100 */
[----:B------:R-:W-:Y:S01]  /*6850*/  F2FP.SATFINITE.E4M3.F32.PACK_AB_MERGE_C R48, R38, R33, R48 ;  /* 0x000000212630723e */ /* 0x000fe20004807030 */
[----:B------:R-:W-:Y:S01]  /*6860*/  FFMA.FTZ R33, R24, R15, R27 ;  /* 0x0000000f18217223 */ /* 0x000fe2000001001b */
[----:B------:R-:W-:Y:S01]  /*6870*/  F2FP.F16.E4M3.UNPACK_B R6, R6.H1 ;  /* 0x00000006ff06723e */ /* 0x000fe200030006ff */
[----:B------:R-:W-:Y:S01]  /*6880*/  HADD2.F32 R27, -RZ, R25.H0_H0 ;  /* 0x20000019ff1b7230 */ /* 0x000fe20000004100 */
[----:B------:R-:W-:Y:S01]  /*6890*/  F2FP.SATFINITE.E4M3.F32.PACK_AB_MERGE_C R35, R86, R35, RZ ;  /* 0x000000235623723e */ /* 0x000fe200048070ff */
[----:B------:R-:W-:-:S02]  /*68a0*/  HADD2.F32 R8, -RZ, R5.H0_H0 ;  /* 0x20000005ff087230 */ /* 0x000fc40000004100 */
[----:B------:R-:W-:Y:S01]  /*68b0*/  HADD2.F32 R9, -RZ, R9.H1_H1 ;  /* 0x30000009ff097230 */ /* 0x000fe20000004100 */
[----:B------:R-:W-:Y:S01]  /*68c0*/  F2FP.SATFINITE.E4M3.F32.PACK_AB_MERGE_C R86, R85, R34, R35 ;  /* 0x000000225556723e */ /* 0x000fe20004807023 */
[----:B------:R-:W-:Y:S02]  /*68d0*/  HADD2.F32 R24, -RZ, R25.H1_H1 ;  /* 0x30000019ff187230 */ /* 0x000fe40000004100 */
[-C--:B------:R-:W-:Y:S01]  /*68e0*/  FMUL.FTZ R25, R10, R27.reuse ;  /* 0x0000001b0a197220 */ /* 0x080fe20000410000 */
[--C-:B------:R-:W-:Y:S02]  /*68f0*/  HADD2.F32 R15, -RZ, R6.reuse.H0_H0 ;  /* 0x20000006ff0f7230 */ /* 0x100fe40000004100 */
[----:B------:R-:W-:Y:S01]  /*6900*/  FMUL.FTZ R27, R8, R27 ;  /* 0x0000001b081b7220 */ /* 0x000fe20000410000 */
[----:B------:R-:W-:Y:S02]  /*6910*/  HADD2.F32 R5, -RZ, R5.H1_H1 ;  /* 0x30000005ff057230 */ /* 0x000fe40000004100 */
[----:B------:R-:W-:Y:S01]  /*6920*/  FMUL.FTZ R26, R9, R24 ;  /* 0x00000018091a7220 */ /* 0x000fe20000410000 */
[----:B------:R-:W-:-:S02]  /*6930*/  HADD2.F32 R6, -RZ, R6.H1_H1 ;  /* 0x30000006ff067230 */ /* 0x000fc40000004100 */
[----:B------:R-:W-:Y:S01]  /*6940*/  FFMA.FTZ R35, R10, R15, R27 ;  /* 0x0000000f0a237223 */ /* 0x000fe2000001001b */
[-C--:B------:R-:W-:Y:S01]  /*6950*/  F2FP.F16.E4M3.UNPACK_B R10, R11.reuse ;  /* 0x0000000bff0a723e */ /* 0x080fe200020006ff */
[C---:B------:R-:W-:Y:S01]  /*6960*/  FMUL.FTZ R24, R5.reuse, R24 ;  /* 0x0000001805187220 */ /* 0x040fe20000410000 */
[----:B------:R-:W-:Y:S01]  /*6970*/  F2FP.F16.E4M3.UNPACK_B R11, R11.H1 ;  /* 0x0000000bff0b723e */ /* 0x000fe200030006ff */
[----:B------:R-:W-:Y:S01]  /*6980*/  FFMA.FTZ R49, R5, R6, -R26 ;  /* 0x0000000605317223 */ /* 0x000fe2000001081a */
[----:B------:R-:W-:Y:S01]  /*6990*/  F2FP.F16.E4M3.UNPACK_B R26, R4 ;  /* 0x00000004ff1a723e */ /* 0x000fe200020006ff */
[----:B------:R-:W-:Y:S01]  /*69a0*/  FFMA.FTZ R38, R9, R6, R24 ;  /* 0x0000000609267223 */ /* 0x000fe20000010018 */
[-C--:B------:R-:W-:Y:S01]  /*69b0*/  F2FP.F16.E4M3.UNPACK_B R5, R7.reuse ;  /* 0x00000007ff05723e */ /* 0x080fe200020006ff */
[----:B------:R-:W-:Y:S01]  /*69c0*/  HADD2.F32 R9, -RZ, R10.H0_H0 ;  /* 0x2000000aff097230 */ /* 0x000fe20000004100 */
[----:B------:R-:W-:Y:S01]  /*69d0*/  F2FP.F16.E4M3.UNPACK_B R27, R4.H1 ;  /* 0x00000004ff1b723e */ /* 0x000fe200030006ff */
[----:B------:R-:W-:Y:S01]  /*69e0*/  HADD2.F32 R28, -RZ, R26.H0_H0 ;  /* 0x2000001aff1c7230 */ /* 0x000fe20000004100 */
[----:B------:R-:W-:Y:S01]  /*69f0*/  F2FP.F16.E4M3.UNPACK_B R7, R7.H1 ;  /* 0x00000007ff07723e */ /* 0x000fe200030006ff */
[----:B------:R-:W-:Y:S01]  /*6a00*/  FFMA.FTZ R34, R8, R15, -R25 ;  /* 0x0000000f08227223 */ /* 0x000fe20000010819 */
[-C--:B------:R-:W-:Y:S01]  /*6a10*/  F2FP.F16.E4M3.UNPACK_B R4, R0.reuse ;  /* 0x00000000ff04723e */ /* 0x080fe200020006ff */
[----:B------:R-:W-:Y:S01]  /*6a20*/  HADD2.F32 R29, -RZ, R27.H0_H0 ;  /* 0x2000001bff1d7230 */ /* 0x000fe20000004100 */
[----:B------:R-:W-:Y:S01]  /*6a30*/  F2FP.F16.E4M3.UNPACK_B R15, R0.H1 ;  /* 0x00000000ff0f723e */ /* 0x000fe200030006ff */
[----:B------:R-:W-:-:S02]  /*6a40*/  HADD2.F32 R0, -RZ, R11.H0_H0 ;  /* 0x2000000bff007230 */ /* 0x000fc40000004100 */
[-C--:B------:R-:W-:Y:S01]  /*6a50*/  FMUL.FTZ R83, R9, R28.reuse ;  /* 0x0000001c09537220 */ /* 0x080fe20000410000 */
[----:B------:R-:W-:Y:S01]  /*6a60*/  HADD2.F32 R6, -RZ, R5.H0_H0 ;  /* 0x20000005ff067230 */ /* 0x000fe20000004100 */
[----:B------:R-:W-:Y:S01]  /*6a70*/  F2FP.SATFINITE.E4M3.F32.PACK_AB_MERGE_C R35, R38, R35, RZ ;  /* 0x000000232623723e */ /* 0x000fe200048070ff */
[----:B------:R-:W-:Y:S02]  /*6a80*/  HADD2.F32 R8, -RZ, R7.H0_H0 ;  /* 0x20000007ff087230 */ /* 0x000fe40000004100 */
[-C--:B------:R-:W-:Y:S01]  /*6a90*/  FMUL.FTZ R85, R0, R29.reuse ;  /* 0x0000001d00557220 */ /* 0x080fe20000410000 */
[----:B------:R-:W-:Y:S02]  /*6aa0*/  HADD2.F32 R24, -RZ, R4.H0_H0 ;  /* 0x20000004ff187230 */ /* 0x000fe40000004100 */
[----:B------:R-:W-:Y:S01]  /*6ab0*/  FMUL.FTZ R28, R6, R28 ;  /* 0x0000001c061c7220 */ /* 0x000fe20000410000 */
[----:B------:R-:W-:Y:S02]  /*6ac0*/  HADD2.F32 R25, -RZ, R15.H0_H0 ;  /* 0x2000000fff197230 */ /* 0x000fe40000004100 */
[----:B------:R-:W-:Y:S01]  /*6ad0*/  FMUL.FTZ R29, R8, R29 ;  /* 0x0000001d081d7220 */ /* 0x000fe20000410000 */
[----:B------:R-:W-:-:S02]  /*6ae0*/  HADD2.F32 R11, -RZ, R11.H1_H1 ;  /* 0x3000000bff0b7230 */ /* 0x000fc40000004100 */
[-C--:B------:R-:W-:Y:S01]  /*6af0*/  FFMA.FTZ R83, R6, R24.reuse, -R83 ;  /* 0x0000001806537223 */ /* 0x080fe20000010853 */
[----:B------:R-:W-:Y:S02]  /*6b00*/  HADD2.F32 R6, -RZ, R27.H1_H1 ;  /* 0x3000001bff067230 */ /* 0x000fe40000004100 */
[-C--:B------:R-:W-:Y:S01]  /*6b10*/  FFMA.FTZ R29, R0, R25.reuse, R29 ;  /* 0x00000019001d7223 */ /* 0x080fe2000001001d */
[----:B------:R-:W-:Y:S02]  /*6b20*/  HADD2.F32 R7, -RZ, R7.H1_H1 ;  /* 0x30000007ff077230 */ /* 0x000fe40000004100 */
[----:B------:R-:W-:Y:S01]  /*6b30*/  FFMA.FTZ R28, R9, R24, R28 ;  /* 0x00000018091c7223 */ /* 0x000fe2000001001c */
[----:B------:R-:W-:Y:S01]  /*6b40*/  FFMA.FTZ R85, R8, R25, -R85 ;  /* 0x0000001908557223 */ /* 0x000fe20000010855 */
[----:B------:R-:W-:Y:S02]  /*6b50*/  HADD2.F32 R5, -RZ, R5.H1_H1 ;  /* 0x30000005ff057230 */ /* 0x000fe40000004100 */
[----:B------:R-:W-:Y:S01]  /*6b60*/  FMUL.FTZ R8, R11, R6 ;  /* 0x000000060b087220 */ /* 0x000fe20000410000 */
[----:B------:R-:W-:-:S02]  /*6b70*/  HADD2.F32 R10, -RZ, R10.H1_H1 ;  /* 0x3000000aff0a7230 */ /* 0x000fc40000004100 */
[----:B------:R-:W-:Y:S01]  /*6b80*/  FMUL.FTZ R24, R7, R6 ;  /* 0x0000000607187220 */ /* 0x000fe20000410000 */
[----:B------:R-:W-:Y:S01]  /*6b90*/  HADD2.F32 R26, -RZ, R26.H1_H1 ;  /* 0x3000001aff1a7230 */ /* 0x000fe20000004100 */
[----:B------:R-:W-:Y:S01]  /*6ba0*/  F2FP.SATFINITE.E4M3.F32.PACK_AB_MERGE_C R33, R33, R30, R35 ;  /* 0x0000001e2121723e */ /* 0x000fe20004807023 */
[----:B------:R-:W-:Y:S01]  /*6bb0*/  HADD2.F32 R0, -RZ, R15.H1_H1 ;  /* 0x3000000fff007230 */ /* 0x000fe20000004100 */
[----:B------:R-:W-:Y:S01]  /*6bc0*/  F2FP.SATFINITE.E4M3.F32.PACK_AB_MERGE_C R34, R49, R34, RZ ;  /* 0x000000223122723e */ /* 0x000fe200048070ff */
[----:B------:R-:W-:Y:S02]  /*6bd0*/  HADD2.F32 R4, -RZ, R4.H1_H1 ;  /* 0x30000004ff047230 */ /* 0x000fe40000004100 */
[CC--:B------:R-:W-:Y:S01]  /*6be0*/  FMUL.FTZ R6, R10.reuse, R26.reuse ;  /* 0x0000001a0a067220 */ /* 0x0c0fe20000410000 */
[----:B------:R-:W-:Y:S01]  /*6bf0*/  FMUL.FTZ R9, R5, R26 ;  /* 0x0000001a05097220 */ /* 0x000fe20000410000 */
[-C--:B------:R-:W-:Y:S01]  /*6c00*/  FFMA.FTZ R8, R7, R0.reuse, -R8 ;  /* 0x0000000007087223 */ /* 0x080fe20000010808 */
[----:B------:R-:W-:Y:S01]  /*6c10*/  FFMA.FTZ R24, R11, R0, R24 ;  /* 0x000000000b187223 */ /* 0x000fe20000010018 */
[-C--:B------:R-:W-:Y:S01]  /*6c20*/  FFMA.FTZ R6, R5, R4.reuse, -R6 ;  /* 0x0000000405067223 */ /* 0x080fe20000010806 */
[----:B------:R-:W-:Y:S01]  /*6c30*/  FFMA.FTZ R9, R10, R4, R9 ;  /* 0x000000040a097223 */ /* 0x000fe20000010009 */
[----:B------:R-:W-:Y:S01]  /*6c40*/  F2FP.SATFINITE.E4M3.F32.PACK_AB_MERGE_C R5, R31, R32, R34 ;  /* 0x000000201f05723e */ /* 0x000fe20004807022 */
[----:B------:R-:W-:Y:S01]  /*6c50*/  IMAD.MOV.U32 R4, RZ, RZ, R48 ;  /* 0x000000ffff047224 */ /* 0x000fe200078e0030 */
[----:B------:R-:W-:Y:S01]  /*6c60*/  F2FP.SATFINITE.E4M3.F32.PACK_AB_MERGE_C R8, R8, R85, RZ ;  /* 0x000000550808723e */ /* 0x000fe200048070ff */
[----:B------:R-:W-:Y:S01]  /*6c70*/  IMAD.MOV.U32 R10, RZ, RZ, R84 ;  /* 0x000000ffff0a7224 */ /* 0x000fe200078e0054 */
[----:B------:R-:W-:-:S02]  /*6c80*/  F2FP.SATFINITE.E4M3.F32.PACK_AB_MERGE_C R24, R24, R29, RZ ;  /* 0x0000001d1818723e */ /* 0x000fc400048070ff */
[----:B------:R-:W-:Y:S01]  /*6c90*/  F2FP.SATFINITE.E4M3.F32.PACK_AB_MERGE_C R7, R6, R83, R8 ;  /* 0x000000530607723e */ /* 0x000fe20004807008 */
[----:B------:R-:W-:Y:S01]  /*6ca0*/  IMAD.MOV.U32 R8, RZ, RZ, R86 ;  /* 0x000000ffff087224 */ /* 0x000fe200078e0056 */
[----:B------:R-:W-:Y:S01]  /*6cb0*/  F2FP.SATFINITE.E4M3.F32.PACK_AB_MERGE_C R11, R9, R28, R24 ;  /* 0x0000001c090b723e */ /* 0x000fe20004807018 */
[----:B------:R-:W-:Y:S02]  /*6cc0*/  IMAD.MOV.U32 R9, RZ, RZ, R33 ;  /* 0x000000ffff097224 */ /* 0x000fe400078e0021 */
[----:B------:R-:W-:-:S07]  /*6cd0*/  IMAD.MOV.U32 R6, RZ, RZ, R82 ;  /* 0x000000ffff067224 */ /* 0x000fce00078e0052 */
.L_x_1774:
[----:B------:R-:W-:Y:S05]  /*6ce0*/  BSYNC B1 ;  /* 0x0000000000017941 */ /* 0x000fea0003800000 */
.L_x_1773:
[----:B0-----:R0:W-:Y:S01]  /*6cf0*/  ST.E.128 desc[UR36][R12.64], R4 ;  /* 0x000000040c007985 */ /* 0x0011e2000c101d24 */
[----:B------:R-:W-:-:S13]  /*6d00*/  ISETP.GE.AND P3, PT, R3, R87, PT ;  /* 0x000000570300720c */ /* 0x000fda0003f66270 */
[----:B------:R-:W-:Y:S05]  /*6d10*/  @P3 BRA `(.L_x_1757) ;  /* 0x0000000400203947 */ /* 0x000fea0003800000 */
[----:B------:R-:W-:-:S04]  /*6d20*/  IADD3 R14, P3, R3, R14, RZ ;  /* 0x0000000e030e7210 */ /* 0x000fc80007f7e0ff */
[----:B------:R-:W-:-:S05]  /*6d30*/  LEA.HI.X.SX32 R15, R3, R2, 0x1, P3 ;  /* 0x00000002030f7211 */ /* 0x000fca00018f0eff */
[----:B--2---:R2:W-:Y:S01]  /*6d40*/  ST.E.128 desc[UR36][R14.64], R8 ;  /* 0x000000080e007985 */ /* 0x0045e2000c101d24 */
[----:B------:R-:W-:Y:S05]  /*6d50*/  BRA `(.L_x_1757) ;  /* 0x0000000400107947 */ /* 0x000fea0003800000 */
.L_x_1738:
[----:B------:R-:W-:-:S06]  /*6d60*/  UISETP.NE.AND UP0, UPT, UR61, 0x3, UPT ;  /* 0x000000033d00788c */ /* 0x000fcc000bf05270 */
[----:B------:R-:W-:-:S13]  /*6d70*/  PLOP3.LUT P5, PT, PT, PT, UP0, 0x80, 0x0 ;  /* 0x000000000000781c */ /* 0x000fda0003faf008 */
[----:B------:R-:W-:Y:S05]  /*6d80*/  @!P5 BRA `(.L_x_1775) ;  /* 0x000000000004d947 */ /* 0x000fea0003800000 */
[----:B------:R-:W-:Y:S01]  /*6d90*/  BPT.TRAP 0x1 ;  /* 0x000000040000795c */ /* 0x000fe20000300000 */
.L_x_1775:
[----:B------:R-:W-:Y:S01]  /*6da0*/  IMAD R72, R186, 0x8, R184 ;  /* 0x00000008ba487824 */ /* 0x000fe200078e02b8 */
[----:B------:R-:W-:Y:S01]  /*6db0*/  SHF.L.U32 R81, R195, 0x1f, RZ ;  /* 0x0000001fc3517819 */ /* 0x000fe200000006ff */
[----:B------:R-:W-:Y:S01]  /*6dc0*/  BSSY B1, `(.L_x_1776) ;  /* 0x0000004000017945 */ /* 0x000fe20003800000 */
[----:B------:R-:W-:Y:S02]  /*6dd0*/  SHF.R.S32.HI R77, RZ, 0x1f, R78 ;  /* 0x0000001fff4d7819 */ /* 0x000fe4000001144e */
[----:B------:R-:W0:Y:S02]  /*6de0*/  SYNCS.PHASECHK.TRANS64.TRYWAIT P3, [R72+URZ+0x28490], R81 ;  /* 0x02849051480075a7 */ /* 0x000e24000806017f */
[----:B0-----:R-:W-:Y:S05]  /*6df0*/  @!P3 BRA `(.L_x_1777) ;  /* 0x000001fc00b4b947 */ /* 0x001fea0003800000 */
.L_x_2133:
[----:B------:R-:W-:Y:S05]  /*6e00*/  BSYNC B1 ;  /* 0x0000000000017941 */ /* 0x000fea0003800000 */
.L_x_1776:
        /* <DEDUP_REMOVED lines=13> */
[----:B------:R-:W-:-:S03]  /*6ee0*/  ULDC.64 UR4, c[0x0][0x308] ;  /* 0x0000c20000047ab9 */ /* 0x000fc60000000a00 */
[----:B------:R-:W-:Y:S01]  /*6ef0*/  IMAD.IADD R10, R80, 0x1, -R189 ;  /* 0x00000001500a7824 */ /* 0x000fe200078e0abd */
[----:B------:R-:W-:Y:S01]  /*6f00*/  IADD3 R3, R3, R5, RZ ;  /* 0x0000000503037210 */ /* 0x000fe20007ffe0ff */
        /* <DEDUP_REMOVED lines=10> */
.L_x_2137:
[----:B------:R-:W-:Y:S04]  /*6fb0*/  BSSY B1, `(.L_x_1779) ;  /* 0x000000d000017945 */ /* 0x000fe80003800000 */
[----:B------:R-:W-:Y:S05]  /*6fc0*/  @!P3 BRA `(.L_x_1780) ;  /* 0x00000000002cb947 */ /* 0x000fea0003800000 */
[----:B------:R-:W-:Y:S02]  /*6fd0*/  ULDC UR4, c[0x0][0x2f4] ;  /* 0x0000bd0000047ab9 */ /* 0x000fe40000000800 */
[----:B------:R-:W-:-:S13]  /*6fe0*/  ISETP.GE.AND P3, PT, R16, UR4, PT ;  /* 0x0000000410007c0c */ /* 0x000fda000bf66270 */
[----:B------:R-:W4:Y:S01]  /*6ff0*/  @!P3 LDS.128 R4, [R73+0x20000] ;  /* 0x020000004904b984 */ /* 0x000f220000000c00 */
[----:B---3--:R-:W-:-:S05]  /*7000*/  @!P3 IADD3 R8, P4, R16, R14, RZ ;  /* 0x0000000e1008b210 */ /* 0x008fca0007f9e0ff */
[----:B--2---:R-:W-:Y:S01]  /*7010*/  @!P3 IMAD.X R9, R3, 0x1, R17, P4 ;  /* 0x000000010309b824 */ /* 0x004fe200020e0611 */
[----:B------:R-:W-:-:S13]  /*7020*/  ISETP.GE.AND P4, PT, R187, UR4, PT ;  /* 0x00000004bb007c0c */ /* 0x000fda000bf86270 */
[----:B------:R-:W-:-:S05]  /*7030*/  @!P4 IADD3 R14, P6, R187, R14, RZ ;  /* 0x0000000ebb0ec210 */ /* 0x000fca0007fde0ff */
[----:B------:R-:W-:Y:S01]  /*7040*/  @!P4 IMAD.X R15, R3, 0x1, R194, P6 ;  /* 0x00000001030fc824 */ /* 0x000fe200030e06c2 */
[----:B----4-:R-:W-:Y:S04]  /*7050*/  @!P3 ST.E.128 desc[UR36][R8.64], R4 ;  /* 0x000000040800b985 */ /* 0x010fe8000c101d24 */
[----:B------:R-:W2:Y:S04]  /*7060*/  @!P4 LDS.128 R4, [R73+0x22000] ;  /* 0x022000004904c984 */ /* 0x000ea80000000c00 */
[----:B--2---:R4:W-:Y:S02]  /*7070*/  @!P4 ST.E.128 desc[UR36][R14.64], R4 ;  /* 0x000000040e00c985 */ /* 0x0049e4000c101d24 */
.L_x_1780:
[----:B------:R-:W-:Y:S05]  /*7080*/  BSYNC B1 ;  /* 0x0000000000017941 */ /* 0x000fea0003800000 */
.L_x_1779:
[----:B------:R-:W-:-:S03]  /*7090*/  UMOV UR4, 0xffffffff ;  /* 0xffffffff00047882 */ /* 0x000fc60000000000 */
[----:B------:R-:W-:Y:S05]  /*70a0*/  BRA.DIV UR4, `(.L_x_1781) ;  /* 0x000001fe04647947 */ /* 0x000fea000b800000 */
[----:B--2---:R2:W0:Y:S04]  /*70b0*/  SHFL.IDX PT, R3, R2, 0x1, 0x181f ;  /* 0x00381f0002037f89 */ /* 0x00442800000e0000 */
[----:B---34-:R2:W3:Y:S02]  /*70c0*/  SHFL.IDX PT, R14, R0, 0x1, 0x181f ;  /* 0x00381f00000e7f89 */ /* 0x0184e400000e0000 */
.L_x_2141:
[----:B------:R-:W-:-:S13]  /*70d0*/  ISETP.GE.AND P3, PT, R10, 0x21, PT ;  /* 0x000000210a00780c */ /* 0x000fda0003f66270 */
[----:B------:R-:W-:Y:S05]  /*70e0*/  @!P3 BRA `(.L_x_1757) ;  /* 0x00000000002cb947 */ /* 0x000fea0003800000 */
[----:B------:R-:W-:Y:S02]  /*70f0*/  ULDC UR4, c[0x0][0x2f4] ;  /* 0x0000bd0000047ab9 */ /* 0x000fe40000000800 */
[----:B------:R-:W-:-:S13]  /*7100*/  ISETP.GE.AND P3, PT, R16, UR4, PT ;  /* 0x0000000410007c0c */ /* 0x000fda000bf66270 */
[----:B------:R-:W4:Y:S01]  /*7110*/  @!P3 LDS.128 R4, [R73+0x21000] ;  /* 0x021000004904b984 */ /* 0x000f220000000c00 */
[----:B---3--:R-:W-:-:S05]  /*7120*/  @!P3 IADD3 R8, P4, R16, R14, RZ ;  /* 0x0000000e1008b210 */ /* 0x008fca0007f9e0ff */
[----:B0-----:R-:W-:Y:S01]  /*7130*/  @!P3 IMAD.X R9, R3, 0x1, R17, P4 ;  /* 0x000000010309b824 */ /* 0x001fe200020e0611 */
[----:B------:R-:W-:-:S13]  /*7140*/  ISETP.GE.AND P4, PT, R187, UR4, PT ;  /* 0x00000004bb007c0c */ /* 0x000fda000bf86270 */
[----:B------:R-:W-:-:S05]  /*7150*/  @!P4 IADD3 R14, P6, R187, R14, RZ ;  /* 0x0000000ebb0ec210 */ /* 0x000fca0007fde0ff */
[----:B------:R-:W-:Y:S01]  /*7160*/  @!P4 IMAD.X R15, R3, 0x1, R194, P6 ;  /* 0x00000001030fc824 */ /* 0x000fe200030e06c2 */
[----:B----4-:R-:W-:Y:S04]  /*7170*/  @!P3 ST.E.128 desc[UR36][R8.64], R4 ;  /* 0x000000040800b985 */ /* 0x010fe8000c101d24 */
[----:B------:R-:W0:Y:S04]  /*7180*/  @!P4 LDS.128 R4, [R73+0x23000] ;  /* 0x023000004904c984 */ /* 0x000e280000000c00 */
[----:B0-----:R0:W-:Y:S02]  /*7190*/  @!P4 ST.E.128 desc[UR36][R14.64], R4 ;  /* 0x000000040e00c985 */ /* 0x0011e4000c101d24 */
.L_x_1757:
[----:B------:R-:W-:Y:S05]  /*71a0*/  BSYNC B0 ;  /* 0x0000000000007941 */ /* 0x000fea0003800000 */
.L_x_1737:
[----:B-1234-:R-:W1:Y:S01]  /*71b0*/  S2R R0, SR_TID.X ;  /* 0x0000000000007919 */ /* 0x01ee620000002100 */
[----:B------:R-:W-:Y:S01]  /*71c0*/  @!PT LDS RZ, [RZ] ;  /* 0x00000000fffff984 */ /* 0x000fe20000000800 */
[----:B------:R-:W-:Y:S01]  /*71d0*/  @!PT LDS RZ, [RZ] ;  /* 0x00000000fffff984 */ /* 0x000fe20000000800 */
[----:B------:R-:W-:Y:S01]  /*71e0*/  @!PT LDS RZ, [RZ] ;  /* 0x00000000fffff984 */ /* 0x000fe20000000800 */
[----:B------:R-:W-:Y:S01]  /*71f0*/  @!PT LDS RZ, [RZ] ;  /* 0x00000000fffff984 */ /* 0x000fe20000000800 */
[----:B------:R2:W-:Y:S06]  /*7200*/  MEMBAR.ALL.CTA ;  /* 0x0000000000007992 */ /* 0x0005ec0000008000 */
[----:B--2---:R-:W2:Y:S01]  /*7210*/  FENCE.VIEW.ASYNC.S ;  /* 0x00000000000073c6 */ /* 0x004ea20000000000 */
[----:B------:R-:W-:Y:S05]  /*7220*/  WARPSYNC.ALL ;  /* 0x0000000000007948 */ /* 0x000fea0003800000 */
[----:B------:R-:W-:Y:S01]  /*7230*/  BSSY B0, `(.L_x_1782) ;  /* 0x0000008000007945 */ /* 0x000fe20003800000 */
[----:B--2---:R2:W-:Y:S01]  /*7240*/  BAR.SYNC.DEFER_BLOCKING R58, 0x80 ;  /* 0x0002003a0000751d */ /* 0x0045e20000010000 */
[----:B-1----:R-:W-:-:S13]  /*7250*/  LOP3.LUT P3, RZ, R0, 0x7f, RZ, 0xc0, !PT ;  /* 0x0000007f00ff7812 */ /* 0x002fda000786c0ff */
[----:B------:R-:W-:-:S05]  /*7260*/  @!P3 VIADD R0, R72, 0x284a0 ;  /* 0x000284a04800b836 */ /* 0x000fca0000000000 */
[----:B------:R-:W-:-:S04]  /*7270*/  @!P3 PRMT R0, RZ, 0x654, R0 ;  /* 0x00000654ff00b816 */ /* 0x000fc80000000000 */
[----:B------:R2:W-:Y:S01]  /*7280*/  @!P3 SYNCS.ARRIVE.TRANS64.RED.A1T0 RZ, [R0+URZ], RZ ;  /* 0x000000ff00ffb9a7 */ /* 0x0005e2000810043f */
[----:B------:R-:W-:Y:S05]  /*7290*/  @!P5 BRA `(.L_x_1783) ;  /* 0x000000000004d947 */ /* 0x000fea0003800000 */
[----:B------:R-:W-:Y:S01]  /*72a0*/  BPT.TRAP 0x1 ;  /* 0x000000040000795c */ /* 0x000fe20000300000 */
.L_x_1783:
[----:B------:R-:W-:Y:S05]  /*72b0*/  BSYNC B0 ;  /* 0x0000000000007941 */ /* 0x000fea0003800000 */
.L_x_1782:
[----:B------:R-:W1:Y:S01]  /*72c0*/  SYNCS.PHASECHK.TRANS64.TRYWAIT P4, [R72+URZ+0x284b0], R81 ;  /* 0x0284b051480075a7 */ /* 0x000e62000808017f */
[----:B------:R-:W-:Y:S04]  /*72d0*/  BSSY B0, `(.L_x_1784) ;  /* 0x0000002000007945 */ /* 0x000fe80003800000 */
[----:B-1----:R-:W-:Y:S05]  /*72e0*/  @!P4 BRA `(.L_x_1785) ;  /* 0x000001fc001cc947 */ /* 0x002fea0003800000 */
.L_x_2142:
[----:B------:R-:W-:Y:S05]  /*72f0*/  BSYNC B0 ;  /* 0x0000000000007941 */ /* 0x000fea0003800000 */
.L_x_1784:
[----:B------:R-:W-:Y:S01]  /*7300*/  ULDC.64 UR4, c[0x0][0x328] ;  /* 0x0000ca0000047ab9 */ /* 0x000fe20000000a00 */
[----:B------:R-:W-:Y:S01]  /*7310*/  ULDC.64 UR6, c[0x0][0x318] ;  /* 0x0000c60000067ab9 */ /* 0x000fe20000000a00 */
[----:B------:R-:W-:Y:S01]  /*7320*/  IMAD R77, R77, UR4, RZ ;  /* 0x000000044d4d7c24 */ /* 0x000fe2000f8e02ff */
[----:B------:R-:W-:Y:S01]  /*7330*/  BSSY B0, `(.L_x_1786) ;  /* 0x000001f000007945 */ /* 0x000fe20003800000 */
[----:B0-----:R-:W-:-:S04]  /*7340*/  IMAD.WIDE.U32 R2, R78, UR4, RZ ;  /* 0x000000044e027c25 */ /* 0x001fc8000f8e00ff */
[----:B------:R-:W-:Y:S01]  /*7350*/  IMAD R77, R78, UR5, R77 ;  /* 0x000000054e4d7c24 */ /* 0x000fe2000f8e024d */
[----:B------:R-:W-:Y:S01]  /*7360*/  ULDC.64 UR4, c[0x0][0x338] ;  /* 0x0000ce0000047ab9 */ /* 0x000fe20000000a00 */
[----:B------:R-:W-:Y:S02]  /*7370*/  IMAD.IADD R80, R80, 0x1, -R189 ;  /* 0x0000000150507824 */ /* 0x000fe400078e0abd */
[----:B------:R-:W-:Y:S02]  /*7380*/  IMAD R76, R76, UR4, RZ ;  /* 0x000000044c4c7c24 */ /* 0x000fe4000f8e02ff */
[----:B------:R-:W-:Y:S02]  /*7390*/  IMAD.IADD R3, R3, 0x1, R77 ;  /* 0x0000000103037824 */ /* 0x000fe400078e024d */
[C---:B------:R-:W-:Y:S02]  /*73a0*/  IMAD R5, R79.reuse, UR5, R76 ;  /* 0x000000054f057c24 */ /* 0x040fe4000f8e024c */
[----:B------:R-:W-:Y:S01]  /*73b0*/  IMAD.WIDE.U32 R2, R79, UR4, R2 ;  /* 0x000000044f027c25 */ /* 0x000fe2000f8e0002 */
[----:B------:R-:W-:-:S03]  /*73c0*/  ULDC.64 UR4, c[0x0][0x330] ;  /* 0x0000cc0000047ab9 */ /* 0x000fc60000000a00 */
[----:B------:R-:W-:Y:S02]  /*73d0*/  IMAD.IADD R3, R3, 0x1, R5 ;  /* 0x0000000103037824 */ /* 0x000fe400078e0205 */
[----:B------:R-:W-:Y:S02]  /*73e0*/  IMAD R5, R74, UR4, RZ ;  /* 0x000000044a057c24 */ /* 0x000fe4000f8e02ff */
[----:B------:R-:W-:-:S04]  /*73f0*/  IMAD.WIDE.U32 R2, R22, UR4, R2 ;  /* 0x0000000416027c25 */ /* 0x000fc8000f8e0002 */
[----:B------:R-:W-:Y:S01]  /*7400*/  IMAD R5, R22, UR5, R5 ;  /* 0x0000000516057c24 */ /* 0x000fe2000f8e0205 */
[----:B--2---:R-:W-:-:S04]  /*7410*/  IADD3 R0, P4, R2, UR6, RZ ;  /* 0x0000000602007c10 */ /* 0x004fc8000ff9e0ff */
[----:B------:R-:W-:Y:S01]  /*7420*/  IADD3.X R10, R3, UR7, R5, P4, !PT ;  /* 0x00000007030a7c10 */ /* 0x000fe2000a7fe405 */
[----:B------:R0:W2:Y:S01]  /*7430*/  SHFL.IDX PT, R8, R0, RZ, 0x181f ;  /* 0x00181fff00087589 */ /* 0x0000a200000e0000 */
[----:B------:R-:W-:-:S03]  /*7440*/  ISETP.GE.AND P4, PT, R80, 0x1, PT ;  /* 0x000000015000780c */ /* 0x000fc60003f86270 */
[----:B------:R0:W3:Y:S10]  /*7450*/  SHFL.IDX PT, R5, R10, RZ, 0x181f ;  /* 0x00181fff0a057589 */ /* 0x0000f400000e0000 */
[----:B0-----:R-:W-:Y:S05]  /*7460*/  @!P4 BRA `(.L_x_1787) ;  /* 0x00000000002cc947 */ /* 0x001fea0003800000 */
[----:B------:R-:W-:Y:S02]  /*7470*/  ULDC UR4, c[0x0][0x2f4] ;  /* 0x0000bd0000047ab9 */ /* 0x000fe40000000800 */
[----:B------:R-:W-:-:S13]  /*7480*/  ISETP.GE.AND P4, PT, R16, UR4, PT ;  /* 0x0000000410007c0c */ /* 0x000fda000bf86270 */
[----:B--2---:R-:W-:-:S05]  /*7490*/  @!P4 IADD3 R2, P5, R16, R8, RZ ;  /* 0x000000081002c210 */ /* 0x004fca0007fbe0ff */
[----:B---3--:R-:W-:Y:S01]  /*74a0*/  @!P4 IMAD.X R3, R5, 0x1, R17, P5 ;  /* 0x000000010503c824 */ /* 0x008fe200028e0611 */
[----:B------:R-:W-:-:S13]  /*74b0*/  ISETP.GE.AND P5, PT, R187, UR4, PT ;  /* 0x00000004bb007c0c */ /* 0x000fda000bfa6270 */
[----:B------:R-:W-:-:S04]  /*74c0*/  @!P5 IADD3 R8, P6, R187, R8, RZ ;  /* 0x00000008bb08d210 */ /* 0x000fc80007fde0ff */
[----:B------:R-:W-:Y:S02]  /*74d0*/  @!P5 IADD3.X R9, R5, R194, RZ, P6, !PT ;  /* 0x000000c20509d210 */ /* 0x000fe400037fe4ff */
[----:B------:R-:W0:Y:S04]  /*74e0*/  @!P4 LDS.128 R4, [R73+0x10000] ;  /* 0x010000004904c984 */ /* 0x000e280000000c00 */
[----:B0-----:R-:W-:Y:S04]  /*74f0*/  @!P4 ST.E.128 desc[UR36][R2.64], R4 ;  /* 0x000000040200c985 */ /* 0x001fe8000c101d24 */
[----:B------:R-:W0:Y:S04]  /*7500*/  @!P5 LDS.128 R4, [R73+0x12000] ;  /* 0x012000004904d984 */ /* 0x000e280000000c00 */
[----:B0-----:R0:W-:Y:S02]  /*7510*/  @!P5 ST.E.128 desc[UR36][R8.64], R4 ;  /* 0x000000040800d985 */ /* 0x0011e4000c101d24 */
.L_x_1787:
[----:B------:R-:W-:Y:S05]  /*7520*/  BSYNC B0 ;  /* 0x0000000000007941 */ /* 0x000fea0003800000 */
.L_x_1786:
[----:B------:R-:W-:Y:S01]  /*7530*/  ISETP.GE.AND P4, PT, R80, 0x21, PT ;  /* 0x000000215000780c */ /* 0x000fe20003f86270 */
[----:B0--3--:R0:W3:Y:S01]  /*7540*/  SHFL.IDX PT, R5, R10, 0x1, 0x181f ;  /* 0x00381f000a057f89 */ /* 0x0090e200000e0000 */
[----:B------:R-:W-:Y:S03]  /*7550*/  BSSY B0, `(.L_x_1788) ;  /* 0x000000e000007945 */ /* 0x000fe60003800000 */
[----:B------:R-:W4:Y:S08]  /*7560*/  SHFL.IDX PT, R0, R0, 0x1, 0x181f ;  /* 0x00381f0000007f89 */ /* 0x000f3000000e0000 */
[----:B0-----:R-:W-:Y:S05]  /*7570*/  @!P4 BRA `(.L_x_1789) ;  /* 0x00000000002cc947 */ /* 0x001fea0003800000 */
[----:B------:R-:W-:Y:S02]  /*7580*/  ULDC UR4, c[0x0][0x2f4] ;  /* 0x0000bd0000047ab9 */ /* 0x000fe40000000800 */
[----:B------:R-:W-:-:S13]  /*7590*/  ISETP.GE.AND P4, PT, R16, UR4, PT ;  /* 0x0000000410007c0c */ /* 0x000fda000bf86270 */
[----:B----4-:R-:W-:-:S05]  /*75a0*/  @!P4 IADD3 R2, P5, R16, R0, RZ ;  /* 0x000000001002c210 */ /* 0x010fca0007fbe0ff */
[----:B---3--:R-:W-:Y:S01]  /*75b0*/  @!P4 IMAD.X R3, R5, 0x1, R17, P5 ;  /* 0x000000010503c824 */ /* 0x008fe200028e0611 */
[----:B------:R-:W-:-:S13]  /*75c0*/  ISETP.GE.AND P5, PT, R187, UR4, PT ;  /* 0x00000004bb007c0c */ /* 0x000fda000bfa6270 */
[----:B--2---:R-:W-:-:S05]  /*75d0*/  @!P5 IADD3 R8, P6, R187, R0, RZ ;  /* 0x00000000bb08d210 */ /* 0x004fca0007fde0ff */
[----:B------:R-:W-:Y:S02]  /*75e0*/  @!P5 IMAD.X R9, R5, 0x1, R194, P6 ;  /* 0x000000010509d824 */ /* 0x000fe400030e06c2 */
[----:B------:R-:W0:Y:S04]  /*75f0*/  @!P4 LDS.128 R4, [R73+0x11000] ;  /* 0x011000004904c984 */ /* 0x000e280000000c00 */
[----:B0-----:R-:W-:Y:S04]  /*7600*/  @!P4 ST.E.128 desc[UR36][R2.64], R4 ;  /* 0x000000040200c985 */ /* 0x001fe8000c101d24 */
[----:B------:R-:W0:Y:S04]  /*7610*/  @!P5 LDS.128 R4, [R73+0x13000] ;  /* 0x013000004904d984 */ /* 0x000e280000000c00 */
[----:B0-----:R0:W-:Y:S02]  /*7620*/  @!P5 ST.E.128 desc[UR36][R8.64], R4 ;  /* 0x000000040800d985 */ /* 0x0011e4000c101d24 */
.L_x_1789:
[----:B------:R-:W-:Y:S05]  /*7630*/  BSYNC B0 ;  /* 0x0000000000007941 */ /* 0x000fea0003800000 */
.L_x_1788:
[----:B------:R-:W-:Y:S01]  /*7640*/  @!PT LDS RZ, [RZ] ;  /* 0x00000000fffff984 */ /* 0x000fe20000000800 */
[----:B------:R-:W-:Y:S01]  /*7650*/  @!PT LDS RZ, [RZ] ;  /* 0x00000000fffff984 */ /* 0x000fe20000000800 */
[----:B------:R-:W-:Y:S01]  /*7660*/  @!PT LDS RZ, [RZ] ;  /* 0x00000000fffff984 */ /* 0x000fe20000000800 */
[----:B------:R-:W-:Y:S01]  /*7670*/  @!PT LDS RZ, [RZ] ;  /* 0x00000000fffff984 */ /* 0x000fe20000000800 */
[----:B------:R5:W-:Y:S06]  /*7680*/  MEMBAR.ALL.CTA ;  /* 0x0000000000007992 */ /* 0x000bec0000008000 */
[----:B-----5:R-:W5:Y:S01]  /*7690*/  FENCE.VIEW.ASYNC.S ;  /* 0x00000000000073c6 */ /* 0x020f620000000000 */
[----:B-1----:R-:W-:Y:S01]  /*76a0*/  @!P3 VIADD R72, R72, 0x284c0 ;  /* 0x000284c04848b836 */ /* 0x002fe20000000000 */
        /* <DEDUP_REMOVED lines=9> */
[----:B-1----:R-:W-:Y:S06]  /*7740*/  @P4 BRA `(.L_x_1790) ;  /* 0xffffffac00184947 */ /* 0x002fec000383ffff */
[----:B------:R-:W1:Y:S01]  /*7750*/  S2R R2, SR_TID.X ;  /* 0x0000000000027919 */ /* 0x000e620000002100 */
[----:B------:R-:W-:Y:S02]  /*7760*/  PLOP3.LUT P0, PT, PT, PT, PT, 0x8, 0x0 ;  /* 0x000000000000781c */ /* 0x000fe40003f0e170 */
[----:B-1----:R-:W-:-:S04]  /*7770*/  SHF.R.U32.HI R2, RZ, 0x7, R2 ;  /* 0x00000007ff027819 */ /* 0x002fc80000011602 */
[----:B------:R-:W-:-:S13]  /*7780*/  ISETP.NE.AND P4, PT, R2, 0x1, PT ;  /* 0x000000010200780c */ /* 0x000fda0003f85270 */
[----:B------:R-:W-:Y:S06]  /*7790*/  @!P4 BAR.ARV 0x9, 0x100 ;  /* 0x024400000000cb1d */ /* 0x000fec0000002000 */
.L_x_1732:
[----:B------:R-:W-:Y:S05]  /*77a0*/  @P0 BRA `(.L_x_1791) ;  /* 0x00000000000c0947 */ /* 0x000fea0003800000 */
[----:B------:R-:W1:Y:S01]  /*77b0*/  FENCE.VIEW.ASYNC.G ;  /* 0x00000000000073c6 */ /* 0x000e620000000100 */
[----:B------:R-:W-:Y:S05]  /*77c0*/  WARPSYNC.ALL ;  /* 0x0000000000007948 */ /* 0x000fea0003800000 */
[----:B-1----:R-:W-:Y:S06]  /*77d0*/  BAR.ARV 0xc, 0x180 ;  /* 0x0306000000007b1d */ /* 0x002fec0000002000 */
.L_x_1791:
[----:B------:R-:W-:Y:S01]  /*77e0*/  ULDC.64 UR6, c[0x0][0x998] ;  /* 0x0002660000067ab9 */ /* 0x000fe20000000a00 */
[----:B------:R-:W-:Y:S01]  /*77f0*/  ULDC.64 UR4, c[0x0][0x990] ;  /* 0x0002640000047ab9 */ /* 0x000fe20000000a00 */
[----:B------:R-:W-:Y:S02]  /*7800*/  ISETP.NE.U32.AND P1, PT, RZ, UR6, PT ;  /* 0x00000006ff007c0c */ /* 0x000fe4000bf25070 */
[----:B------:R-:W-:Y:S02]  /*7810*/  ISETP.NE.U32.AND P0, PT, RZ, UR4, PT ;  /* 0x00000004ff007c0c */ /* 0x000fe4000bf05070 */
[----:B------:R-:W-:Y:S02]  /*7820*/  ISETP.NE.AND.EX P1, PT, RZ, UR7, PT, P1 ;  /* 0x00000007ff007c0c */ /* 0x000fe4000bf25310 */
[----:B------:R-:W-:-:S11]  /*7830*/  ISETP.NE.AND.EX P0, PT, RZ, UR5, PT, P0 ;  /* 0x00000005ff007c0c */ /* 0x000fd6000bf05300 */
[----:B0-2---:R-:W0:Y:S01]  /*7840*/  @P1 LDC.64 R8, c[0x0][0x9b8] ;  /* 0x00026e00ff081b82 */ /* 0x005e220000000a00 */
[--C-:B---3--:R-:W-:Y:S02]  /*7850*/  @P1 SHF.R.S32.HI R5, RZ, 0x1f, R23.reuse ;  /* 0x0000001fff051819 */ /* 0x108fe40000011417 */
[----:B------:R-:W-:Y:S02]  /*7860*/  @P0 SHF.R.S32.HI R3, RZ, 0x1f, R23 ;  /* 0x0000001fff030819 */ /* 0x000fe40000011417 */
[----:B------:R-:W-:-:S03]  /*7870*/  @P1 SHF.R.S32.HI R15, RZ, 0x1f, R22 ;  /* 0x0000001fff0f1819 */ /* 0x000fc60000011416 */
[----:B------:R-:W1:Y:S08]  /*7880*/  @P0 LDC.64 R6, c[0x0][0x9a8] ;  /* 0x00026a00ff060b82 */ /* 0x000e700000000a00 */
[----:B------:R-:W2:Y:S08]  /*7890*/  @P1 LDC.64 R10, c[0x0][0x9c0] ;  /* 0x00027000ff0a1b82 */ /* 0x000eb00000000a00 */
[----:B------:R-:W3:Y:S01]  /*78a0*/  @P0 LDC.64 R12, c[0x0][0x9b0] ;  /* 0x00026c00ff0c0b82 */ /* 0x000ee20000000a00 */
[----:B0-----:R-:W-:-:S02]  /*78b0*/  @P1 IMAD R2, R5, R8, RZ ;  /* 0x0000000805021224 */ /* 0x001fc400078e02ff */
[----:B------:R-:W-:-:S04]  /*78c0*/  @P1 IMAD.WIDE.U32 R4, R23, R8, RZ ;  /* 0x0000000817041225 */ /* 0x000fc800078e00ff */
[----:B------:R-:W-:Y:S02]  /*78d0*/  @P1 IMAD R9, R23, R9, R2 ;  /* 0x0000000917091224 */ /* 0x000fe400078e0202 */
[-C--:B-1----:R-:W-:Y:S02]  /*78e0*/  @P0 IMAD R0, R3, R6.reuse, RZ ;  /* 0x0000000603000224 */ /* 0x082fe400078e02ff */
[----:B------:R-:W-:Y:S01]  /*78f0*/  @P1 IMAD.IADD R5, R5, 0x1, R9 ;  /* 0x0000000105051824 */ /* 0x000fe200078e0209 */
[----:B------:R-:W-:Y:S01]  /*7900*/  @P0 SHF.R.S32.HI R9, RZ, 0x1f, R22 ;  /* 0x0000001fff090819 */ /* 0x000fe20000011416 */
[C---:B------:R-:W-:Y:S02]  /*7910*/  @P0 IMAD R7, R23.reuse, R7, R0 ;  /* 0x0000000717070224 */ /* 0x040fe400078e0200 */
[----:B------:R-:W-:-:S04]  /*7920*/  @P0 IMAD.WIDE.U32 R2, R23, R6, RZ ;  /* 0x0000000617020225 */ /* 0x000fc800078e00ff */
[----:B--2---:R-:W-:Y:S02]  /*7930*/  @P1 IMAD R6, R15, R10, RZ ;  /* 0x0000000a0f061224 */ /* 0x004fe400078e02ff */
[----:B------:R-:W-:Y:S02]  /*7940*/  @P0 IMAD.IADD R3, R3, 0x1, R7 ;  /* 0x0000000103030824 */ /* 0x000fe400078e0207 */
[C---:B------:R-:W-:Y:S02]  /*7950*/  @P1 IMAD R11, R22.reuse, R11, R6 ;  /* 0x0000000b160b1224 */ /* 0x040fe400078e0206 */
[----:B---3--:R-:W-:Y:S02]  /*7960*/  @P0 IMAD R0, R9, R12, RZ ;  /* 0x0000000c09000224 */ /* 0x008fe400078e02ff */
[----:B------:R-:W-:-:S04]  /*7970*/  @P1 IMAD.WIDE.U32 R6, R22, R10, R4 ;  /* 0x0000000a16061225 */ /* 0x000fc800078e0004 */
[----:B------:R-:W-:Y:S01]  /*7980*/  @P0 IMAD R9, R22, R13, R0 ;  /* 0x0000000d16090224 */ /* 0x000fe200078e0200 */
[----:B------:R-:W-:Y:S01]  /*7990*/  @P1 LEA R8, P3, R6, UR6, 0x2 ;  /* 0x0000000606081c11 */ /* 0x000fe2000f8610ff */
[----:B------:R-:W-:-:S04]  /*79a0*/  @P0 IMAD.WIDE.U32 R2, R22, R12, R2 ;  /* 0x0000000c16020225 */ /* 0x000fc800078e0002 */
[----:B------:R-:W-:Y:S01]  /*79b0*/  @P1 IMAD.IADD R5, R7, 0x1, R11 ;  /* 0x0000000107051824 */ /* 0x000fe200078e020b */
[----:B------:R-:W-:Y:S01]  /*79c0*/  @P0 LEA R4, P2, R2, UR4, 0x2 ;  /* 0x0000000402040c11 */ /* 0x000fe2000f8410ff */
[----:B------:R-:W-:Y:S01]  /*79d0*/  @P0 IMAD.IADD R3, R3, 0x1, R9 ;  /* 0x0000000103030824 */ /* 0x000fe200078e0209 */
[----:B------:R-:W0:Y:S01]  /*79e0*/  LDC.64 R10, c[0x0][0x9e0] ;  /* 0x00027800ff0a7b82 */ /* 0x000e220000000a00 */
[----:B------:R-:W-:Y:S01]  /*79f0*/  IMAD.MOV.U32 R0, RZ, RZ, 0x3f800000 ;  /* 0x3f800000ff007424 */ /* 0x000fe200078e00ff */
[----:B------:R-:W-:Y:S01]  /*7a00*/  @P1 LEA.HI.X R9, R6, UR7, R5, 0x2, P3 ;  /* 0x0000000706091c11 */ /* 0x000fe200098f1405 */
[----:B------:R-:W-:Y:S01]  /*7a10*/  ULDC UR4, c[0x0][0x988] ;  /* 0x0002620000047ab9 */ /* 0x000fe20000000800 */
[----:B------:R-:W-:Y:S01]  /*7a20*/  @P0 LEA.HI.X R5, R2, UR5, R3, 0x2, P2 ;  /* 0x0000000502050c11 */ /* 0x000fe200090f1403 */
[----:B------:R-:W-:Y:S02]  /*7a30*/  IMAD.MOV.U32 R3, RZ, RZ, 0x3f800000 ;  /* 0x3f800000ff037424 */ /* 0x000fe400078e00ff */
[----:B------:R-:W2:Y:S01]  /*7a40*/  @P1 LDG.E R0, desc[UR36][R8.64] ;  /* 0x0000002408001981 */ /* 0x000ea2000c1e1900 */
[----:B------:R-:W1:Y:S03]  /*7a50*/  LDC R2, c[0x0][0x448] ;  /* 0x00011200ff027b82 */ /* 0x000e660000000800 */
[----:B------:R3:W2:Y:S01]  /*7a60*/  @P0 LDG.E R3, desc[UR36][R4.64] ;  /* 0x0000002404030981 */ /* 0x0006a2000c1e1900 */
[----:B0-----:R-:W-:-:S02]  /*7a70*/  ISETP.GE.AND P2, PT, R11, 0x1, PT ;  /* 0x000000010b00780c */ /* 0x001fc40003f46270 */
[----:B-1----:R-:W-:Y:S02]  /*7a80*/  ISETP.NE.AND P1, PT, R2, 0x1, PT ;  /* 0x000000010200780c */ /* 0x002fe40003f25270 */
[----:B------:R-:W-:-:S11]  /*7a90*/  IADD3 R2, R202, 0x7f, RZ ;  /* 0x0000007fca027810 */ /* 0x000fd60007ffe0ff */
[----:B------:R-:W0:Y:S08]  /*7aa0*/  @P1 LDC R7, c[0x0][0x44c] ;  /* 0x00011300ff071b82 */ /* 0x000e300000000800 */
[----:B------:R-:W1:Y:S01]  /*7ab0*/  @P1 LDC R6, c[0x0][0x450] ;  /* 0x00011400ff061b82 */ /* 0x000e620000000800 */
[----:B0-----:R-:W-:-:S05]  /*7ac0*/  @P1 IMAD.HI.U32 R7, R2, R7, RZ ;  /* 0x0000000702071227 */ /* 0x001fca00078e00ff */
[----:B-1----:R-:W-:Y:S02]  /*7ad0*/  @P1 SHF.R.U32.HI R2, RZ, R6, R7 ;  /* 0x00000006ff021219 */ /* 0x002fe40000011607 */
[----:B------:R-:W-:-:S05]  /*7ae0*/  IADD3 R7, R192, 0x1, -R190 ;  /* 0x00000001c0077810 */ /* 0x000fca0007ffe8be */
[----:B---3--:R-:W-:Y:S02]  /*7af0*/  IMAD.IADD R5, R7, 0x1, R2 ;  /* 0x0000000107057824 */ /* 0x008fe400078e0202 */
[----:B--2---:R-:W-:Y:S02]  /*7b00*/  FMUL.FTZ R0, R3, R0 ;  /* 0x0000000003007220 */ /* 0x004fe40000410000 */
[----:B------:R-:W-:Y:S02]  /*7b10*/  IMAD.IADD R3, R5, 0x1, R10 ;  /* 0x0000000105037824 */ /* 0x000fe400078e020a */
[----:B------:R-:W-:Y:S01]  /*7b20*/  FMUL.FTZ R2, R0, UR4 ;  /* 0x0000000400027c20 */ /* 0x000fe20008410000 */
[----:B------:R-:W-:Y:S06]  /*7b30*/  @!P2 BRA `(.L_x_1792) ;  /* 0x000000000048a947 */ /* 0x000fec0003800000 */
[C---:B------:R-:W-:Y:S01]  /*7b40*/  ISETP.GT.AND P0, PT, R5.reuse, RZ, PT ;  /* 0x000000ff0500720c */ /* 0x040fe20003f04270 */
[----:B------:R-:W-:Y:S01]  /*7b50*/  BSSY B0, `(.L_x_1793) ;  /* 0x000000e000007945 */ /* 0x000fe20003800000 */
[----:B------:R-:W-:-:S11]  /*7b60*/  VIADD R0, R5, 0xffffffff ;  /* 0xffffffff05007836 */ /* 0x000fd60000000000 */
        /* <DEDUP_REMOVED lines=8> */
.L_x_1794:
[----:B------:R-:W-:-:S13]  /*7bf0*/  ISETP.NE.AND P0, PT, R11, 0x1, PT ;  /* 0x000000010b00780c */ /* 0x000fda0003f05270 */
[----:B------:R-:W0:Y:S02]  /*7c00*/  @P0 LDC.64 R4, c[0x0][0x9e8] ;  /* 0x00027a00ff040b82 */ /* 0x000e240000000a00 */
[----:B0-----:R-:W-:-:S05]  /*7c10*/  @P0 IMAD.HI.U32 R4, R0, R4, RZ ;  /* 0x0000000400040227 */ /* 0x001fca00078e00ff */
[----:B------:R-:W-:-:S07]  /*7c20*/  @P0 SHF.R.U32.HI R0, RZ, R5, R4 ;  /* 0x00000005ff000219 */ /* 0x000fce0000011604 */
.L_x_1795:
[----:B------:R-:W-:Y:S05]  /*7c30*/  BSYNC B0 ;  /* 0x0000000000007941 */ /* 0x000fea0003800000 */
.L_x_1793:
[----:B------:R-:W-:-:S05]  /*7c40*/  IMAD R0, R0, R11, R11 ;  /* 0x0000000b00007224 */ /* 0x000fca00078e020b */
[----:B------:R-:W-:-:S07]  /*7c50*/  VIMNMX R3, R3, R0, PT ;  /* 0x0000000003037248 */ /* 0x000fce0003fe0100 */
.L_x_1792:
[----:B------:R-:W0:Y:S01]  /*7c60*/  @P1 LDC R5, c[0x0][0x44c] ;  /* 0x00011300ff051b82 */ /* 0x000e220000000800 */
[----:B------:R-:W-:Y:S01]  /*7c70*/  VIADD R3, R3, 0x3f ;  /* 0x0000003f03037836 */ /* 0x000fe20000000000 */
[----:B------:R-:W-:Y:S01]  /*7c80*/  ULDC UR4, c[0x0][0x9dc] ;  /* 0x0002770000047ab9 */ /* 0x000fe20000000800 */
[----:B------:R-:W-:-:S03]  /*7c90*/  IMAD.MOV.U32 R4, RZ, RZ, R202 ;  /* 0x000000ffff047224 */ /* 0x000fc600078e00ca */
[----:B------:R-:W-:Y:S02]  /*7ca0*/  SHF.R.S32.HI R0, RZ, 0x1f, R3 ;  /* 0x0000001fff007819 */ /* 0x000fe40000011403 */
[----:B------:R-:W1:Y:S02]  /*7cb0*/  @P1 LDC R6, c[0x0][0x450] ;  /* 0x00011400ff061b82 */ /* 0x000e640000000800 */
[----:B------:R-:W-:-:S04]  /*7cc0*/  LEA.HI R0, R0, R3, RZ, 0x6 ;  /* 0x0000000300007211 */ /* 0x000fc800078f30ff */
[----:B------:R-:W-:-:S04]  /*7cd0*/  SHF.R.S32.HI R3, RZ, 0x6, R0 ;  /* 0x00000006ff037819 */ /* 0x000fc80000011400 */
[----:B------:R-:W-:Y:S01]  /*7ce0*/  VIMNMX R160, R160, R3, PT ;  /* 0x00000003a0a07248 */ /* 0x000fe20003fe0100 */
        /* <DEDUP_REMOVED lines=15> */
.L_x_1798:
[----:B------:R-:W-:-:S13]  /*7de0*/  ISETP.NE.AND P0, PT, R11, 0x1, PT ;  /* 0x000000010b00780c */ /* 0x000fda0003f05270 */
[----:B------:R-:W0:Y:S02]  /*7df0*/  @P0 LDC.64 R6, c[0x0][0x9e8] ;  /* 0x00027a00ff060b82 */ /* 0x000e240000000a00 */
[----:B0-----:R-:W-:-:S05]  /*7e00*/  @P0 IMAD.HI.U32 R6, R0, R6, RZ ;  /* 0x0000000600060227 */ /* 0x001fca00078e00ff */
[----:B------:R-:W-:-:S07]  /*7e10*/  @P0 SHF.R.U32.HI R0, RZ, R7, R6 ;  /* 0x00000007ff000219 */ /* 0x000fce0000011606 */
.L_x_1799:
[----:B------:R-:W-:Y:S05]  /*7e20*/  BSYNC B0 ;  /* 0x0000000000007941 */ /* 0x000fea0003800000 */
.L_x_1797:
[----:B------:R-:W-:-:S05]  /*7e30*/  IMAD R3, R0, R11, RZ ;  /* 0x0000000b00037224 */ /* 0x000fca00078e02ff */
[----:B------:R-:W-:-:S07]  /*7e40*/  VIMNMX R4, R4, R3, !PT ;  /* 0x0000000304047248 */ /* 0x000fce0007fe0100 */
.L_x_1796:
[----:B------:R-:W-:Y:S01]  /*7e50*/  SHF.R.S32.HI R5, RZ, 0x1f, R4 ;  /* 0x0000001fff057819 */ /* 0x000fe20000011404 */
[----:B------:R-:W-:Y:S01]  /*7e60*/  IMAD.MOV.U32 R3, RZ, RZ, RZ ;  /* 0x000000ffff037224 */ /* 0x000fe200078e00ff */
[----:B------:R-:W-:Y:S02]  /*7e70*/  PLOP3.LUT P0, PT, PT, PT, PT, 0x80, 0x0 ;  /* 0x000000000000781c */ /* 0x000fe40003f0f070 */
[----:B------:R-:W-:Y:S02]  /*7e80*/  CS2R R134, SRZ ;  /* 0x0000000000867805 */ /* 0x000fe4000001ff00 */
[----:B------:R-:W-:Y:S02]  /*7e90*/  LEA.HI R5, R5, R4, RZ, 0x6 ;  /* 0x0000000405057211 */ /* 0x000fe400078f30ff */
[----:B------:R-:W-:Y:S02]  /*7ea0*/  CS2R R146, SRZ ;  /* 0x0000000000927805 */ /* 0x000fe4000001ff00 */
[----:B------:R-:W-:-:S02]  /*7eb0*/  MOV R0, RZ ;  /* 0x000000ff00007202 */ /* 0x000fc40000000f00 */
[----:B------:R-:W-:Y:S02]  /*7ec0*/  CS2R R108, SRZ ;  /* 0x00000000006c7805 */ /* 0x000fe4000001ff00 */
[----:B------:R-:W-:Y:S02]  /*7ed0*/  SHF.R.S32.HI R5, RZ, 0x6, R5 ;  /* 0x00000006ff057819 */ /* 0x000fe40000011405 */
[----:B------:R-:W-:Y:S02]  /*7ee0*/  CS2R R144, SRZ ;  /* 0x0000000000907805 */ /* 0x000fe4000001ff00 */
[----:B------:R-:W-:Y:S02]  /*7ef0*/  CS2R R100, SRZ ;  /* 0x0000000000647805 */ /* 0x000fe4000001ff00 */
[----:B------:R-:W-:Y:S02]  /*7f00*/  CS2R R132, SRZ ;  /* 0x0000000000847805 */ /* 0x000fe4000001ff00 */
[----:B------:R-:W-:-:S02]  /*7f10*/  VIMNMX R208, RZ, R5, !PT ;  /* 0x00000005ffd07248 */ /* 0x000fc40007fe0100 */
[----:B------:R-:W-:Y:S02]  /*7f20*/  CS2R R138, SRZ ;  /* 0x00000000008a7805 */ /* 0x000fe4000001ff00 */
[----:B------:R-:W-:Y:S02]  /*7f30*/  CS2R R136, SRZ ;  /* 0x0000000000887805 */ /* 0x000fe4000001ff00 */
[----:B------:R-:W-:Y:S02]  /*7f40*/  CS2R R92, SRZ ;  /* 0x00000000005c7805 */ /* 0x000fe4000001ff00 */
[----:B------:R-:W-:Y:S02]  /*7f50*/  ISETP.GT.AND P1, PT, R160, R208, PT ;  /* 0x000000d0a000720c */ /* 0x000fe40003f24270 */
        /* <DEDUP_REMOVED lines=39> */
[----:B------:R-:W-:Y:S01]  /*81d0*/  CS2R R54, SRZ ;  /* 0x0000000000367805 */ /* 0x000fe2000001ff00 */
[----:B------:R-:W-:Y:S01]  /*81e0*/  IMAD.MOV.U32 R13, RZ, RZ, RZ ;  /* 0x000000ffff0d7224 */ /* 0x000fe200078e00ff */
        /* <DEDUP_REMOVED lines=14> */
[----:B------:R-:W-:Y:S01]  /*82d0*/  CS2R R24, SRZ ;  /* 0x0000000000187805 */ /* 0x000fe2000001ff00 */
[----:B------:R-:W-:Y:S06]  /*82e0*/  @!P1 BRA `(.L_x_1800) ;  /* 0x0000012c00e89947 */ /* 0x000fec0003800000 */
[----:B------:R-:W-:-:S03]  /*82f0*/  UMOV UR4, 0xffffffff ;  /* 0xffffffff00047882 */ /* 0x000fc60000000000 */
[----:B------:R-:W-:Y:S05]  /*8300*/  BRA.DIV UR4, `(.L_x_1801) ;  /* 0x000001ee04287947 */ /* 0x000fea000b800000 */
[----:B------:R-:W0:Y:S02]  /*8310*/  S2R R0, SR_TID.X ;  /* 0x0000000000007919 */ /* 0x000e240000002100 */
[----:B0-----:R-:W-:-:S05]  /*8320*/  VIADD R3, R0, 0xffffff80 ;  /* 0xffffff8000037836 */ /* 0x001fca0000000000 */
[----:B------:R-:W-:-:S04]  /*8330*/  SHF.R.S32.HI R0, RZ, 0x1f, R3 ;  /* 0x0000001fff007819 */ /* 0x000fc80000011403 */
[----:B------:R-:W-:-:S04]  /*8340*/  LEA.HI R0, R0, R3, RZ, 0x7 ;  /* 0x0000000300007211 */ /* 0x000fc800078f38ff */
[----:B------:R-:W-:-:S05]  /*8350*/  SHF.R.S32.HI R0, RZ, 0x7, R0 ;  /* 0x00000007ff007819 */ /* 0x000fca0000011400 */
[----:B------:R0:W1:Y:S02]  /*8360*/  SHFL.IDX PT, R14, R0, RZ, 0x1f ;  /* 0x00001fff000e7589 */ /* 0x00006400000e0000 */
.L_x_2145:
[----:B0-----:R-:W2:Y:S02]  /*8370*/  LDL R0, [R1+0x4] ;  /* 0x0000040001007983 */ /* 0x001ea40000100800 */
[----:B--2---:R-:W-:Y:S02]  /*8380*/  R2UR UR4, R0 ;  /* 0x00000000000472ca */ /* 0x004fe400000e0000 */
[----:B-1----:R-:W-:-:S04]  /*8390*/  LEA.HI R0, R14, R14, RZ, 0x1 ;  /* 0x0000000e0e007211 */ /* 0x002fc800078f08ff */
[----:B------:R-:W-:-:S05]  /*83a0*/  LOP3.LUT R3, R0, 0x1e, RZ, 0xc0, !PT ;  /* 0x0000001e00037812 */ /* 0x000fca00078ec0ff */
[----:B------:R-:W-:Y:S02]  /*83b0*/  IMAD.IADD R3, R14, 0x1, -R3 ;  /* 0x000000010e037824 */ /* 0x000fe400078e0a03 */
[----:B------:R-:W-:-:S03]  /*83c0*/  ULOP3.LUT UP0, URZ, UR4, 0x1bf, URZ, 0xc0, !UPT ;  /* 0x000001bf043f7892 */ /* 0x000fc6000f80c03f */
[----:B------:R-:W-:-:S03]  /*83d0*/  LEA R3, R3, UR4, 0xd ;  /* 0x0000000403037c11 */ /* 0x000fc6000f8e68ff */
[----:B------:R-:W-:Y:S02]  /*83e0*/  PLOP3.LUT P0, PT, PT, PT, UP0, 0x80, 0x0 ;  /* 0x000000000000781c */ /* 0x000fe40003f0f008 */
[----:B------:R-:W-:-:S04]  /*83f0*/  SHF.R.U32.HI R3, RZ, 0x4, R3 ;  /* 0x00000004ff037819 */ /* 0x000fc80000011603 */
[----:B------:R-:W-:-:S07]  /*8400*/  LOP3.LUT R36, R3, 0x3fff, RZ, 0xc0, !PT ;  /* 0x00003fff03247812 */ /* 0x000fce00078ec0ff */
        /* <DEDUP_REMOVED lines=8> */
[----:B------:R-:W-:Y:S01]  /*8490*/  IMAD.U32 R6, RZ, RZ, UR6 ;  /* 0x00000006ff067e24 */ /* 0x000fe2000f8e00ff */
[----:B------:R-:W-:Y:S01]  /*84a0*/  MOV R11, UR5 ;  /* 0x00000005000b7c02 */ /* 0x000fe20008000f00 */
[----:B------:R-:W-:Y:S02]  /*84b0*/  IMAD.U32 R7, RZ, RZ, UR7 ;  /* 0x00000007ff077e24 */ /* 0x000fe4000f8e00ff */
[----:B------:R-:W-:-:S02]  /*84c0*/  IMAD.U32 R10, RZ, RZ, UR4 ;  /* 0x00000004ff0a7e24 */ /* 0x000fc4000f8e00ff */
[----:B------:R-:W-:Y:S02]  /*84d0*/  IMAD.MOV.U32 R8, RZ, RZ, 0x70 ;  /* 0x00000070ff087424 */ /* 0x000fe400078e00ff */
[----:B------:R-:W-:Y:S02]  /*84e0*/  IMAD.MOV.U32 R12, RZ, RZ, 0x1 ;  /* 0x00000001ff0c7424 */ /* 0x000fe400078e00ff */
[----:B0-----:R-:W-:-:S07]  /*84f0*/  IMAD.MOV.U32 R13, RZ, RZ, RZ ;  /* 0x000000ffff0d7224 */ /* 0x001fce00078e00ff */
[----:B------:R-:W-:-:S07]  /*8500*/  LEPC R20, `(.L_x_1802) ;  /* 0x000000001014794e */ /* 0x000fce0000000000 */
[----:B-1---5:R-:W-:Y:S05]  /*8510*/  CALL.ABS.NOINC R14 ;  /* 0x000000000e007343 */ /* 0x022fea0003c00000 */
.L_x_1802:
[----:B------:R-:W-:Y:S02]  /*8520*/  ULDC UR4, c[0x0][0x3f4] ;  /* 0x0000fd0000047ab9 */ /* 0x000fe40000000800 */
[----:B------:R-:W-:-:S13]  /*8530*/  ISETP.LT.AND P0, PT, RZ, UR4, PT ;  /* 0x00000004ff007c0c */ /* 0x000fda000bf01270 */
[----:B------:R-:W-:Y:S05]  /*8540*/  @P0 BRA `(.L_x_1803) ;  /* 0x00000000003c0947 */ /* 0x000fea0003800000 */
[----:B------:R-:W-:-:S04]  /*8550*/  LEA.HI R0, R217, R217, RZ, 0x1 ;  /* 0x000000d9d9007211 */ /* 0x000fc800078f08ff */
[----:B------:R-:W-:-:S05]  /*8560*/  LOP3.LUT R0, R0, 0xfffffffe, RZ, 0xc0, !PT ;  /* 0xfffffffe00007812 */ /* 0x000fca00078ec0ff */
[----:B------:R-:W-:-:S05]  /*8570*/  IMAD.IADD R0, R217, 0x1, -R0 ;  /* 0x00000001d9007824 */ /* 0x000fca00078e0a00 */
[----:B------:R-:W-:-:S04]  /*8580*/  SHF.L.U32 R3, R0, 0x1f, RZ ;  /* 0x0000001f00037819 */ /* 0x000fc800000006ff */
[----:B------:R0:W1:Y:S03]  /*8590*/  SYNCS.PHASECHK.TRANS64.TRYWAIT P0, [R184+URZ+0x28400], R3 ;  /* 0x02840003b80075a7 */ /* 0x000066000800017f */
[----:B-1----:R-:W-:Y:S05]  /*85a0*/  @!P0 NANOSLEEP.SYNCS 0x989680 ;  /* 0x009896800000895d */ /* 0x002fea0003900000 */
[----:B------:R-:W1:Y:S01]  /*85b0*/  @!P0 SYNCS.PHASECHK.TRANS64 P0, [R184+URZ+0x28400], R3 ;  /* 0x02840003b80085a7 */ /* 0x000e62000800007f */
[----:B------:R-:W-:Y:S04]  /*85c0*/  BSSY B0, `(.L_x_1804) ;  /* 0x0000006000007945 */ /* 0x000fe80003800000 */
[----:B-1----:R-:W-:Y:S05]  /*85d0*/  @P0 BRA `(.L_x_1805) ;  /* 0x0000000000100947 */ /* 0x002fea0003800000 */
.L_x_1806:
[----:B-1----:R1:W2:Y:S02]  /*85e0*/  SYNCS.PHASECHK.TRANS64.TRYWAIT P0, [R184+URZ+0x28400], R3 ;  /* 0x02840003b80075a7 */ /* 0x0022a4000800017f */
[----:B--2---:R-:W-:Y:S05]  /*85f0*/  @!P0 NANOSLEEP.SYNCS 0x989680 ;  /* 0x009896800000895d */ /* 0x004fea0003900000 */
[----:B------:R-:W2:Y:S02]  /*8600*/  @!P0 SYNCS.PHASECHK.TRANS64 P0, [R184+URZ+0x28400], R3 ;  /* 0x02840003b80085a7 */ /* 0x000ea4000800007f */
[----:B--2---:R-:W-:Y:S05]  /*8610*/  @!P0 BRA `(.L_x_1806) ;  /* 0xfffffffc00f08947 */ /* 0x004fea000383ffff */
.L_x_1805:
[----:B------:R-:W-:Y:S05]  /*8620*/  BSYNC B0 ;  /* 0x0000000000007941 */ /* 0x000fea0003800000 */
.L_x_1804:
[----:B------:R-:W-:Y:S05]  /*8630*/  BRA `(.L_x_1807) ;  /* 0x0000009400387947 */ /* 0x000fea0003800000 */
.L_x_1803:
[----:B------:R-:W2:Y:S01]  /*8640*/  LDL R0, [R1+0x4] ;  /* 0x0000040001007983 */ /* 0x000ea20000100800 */
[----:B------:R-:W-:Y:S02]  /*8650*/  ULDC.64 UR6, c[0x0][0x408] ;  /* 0x0001020000067ab9 */ /* 0x000fe40000000a00 */
[----:B-----5:R-:W-:Y:S01]  /*8660*/  IMAD.WIDE.U32 R26, R39, UR6, RZ ;  /* 0x00000006271a7c25 */ /* 0x020fe2000f8e00ff */
[----:B--2---:R-:W-:Y:S02]  /*8670*/  R2UR UR4, R0 ;  /* 0x00000000000472ca */ /* 0x004fe400000e0000 */
[----:B------:R-:W-:-:S11]  /*8680*/  SHF.R.S32.HI R0, RZ, 0x1f, R39 ;  /* 0x0000001fff007819 */ /* 0x000fd60000011427 */
[----:B------:R-:W-:-:S03]  /*8690*/  ULOP3.LUT UP0, URZ, UR4, 0x3ff, URZ, 0xc0, !UPT ;  /* 0x000003ff043f7892 */ /* 0x000fc6000f80c03f */
[----:B------:R-:W-:Y:S02]  /*86a0*/  ULDC.64 UR4, c[0x0][0x3f8] ;  /* 0x0000fe0000047ab9 */ /* 0x000fe40000000a00 */
[C---:B------:R-:W-:Y:S01]  /*86b0*/  IMAD R4, R0.reuse, UR4, RZ ;  /* 0x0000000400047c24 */ /* 0x040fe2000f8e02ff */
[----:B------:R-:W-:Y:S01]  /*86c0*/  PLOP3.LUT P0, PT, PT, PT, UP0, 0x80, 0x0 ;  /* 0x000000000000781c */ /* 0x000fe20003f0f008 */
[----:B------:R-:W-:Y:S02]  /*86d0*/  IMAD R0, R0, UR6, RZ ;  /* 0x0000000600007c24 */ /* 0x000fe4000f8e02ff */
[----:B------:R-:W-:-:S04]  /*86e0*/  IMAD.WIDE.U32 R24, R39, UR4, RZ ;  /* 0x0000000427187c25 */ /* 0x000fc8000f8e00ff */
[C---:B------:R-:W-:Y:S02]  /*86f0*/  IMAD R29, R39.reuse, UR5, R4 ;  /* 0x00000005271d7c24 */ /* 0x040fe4000f8e0204 */
[----:B------:R-:W-:Y:S02]  /*8700*/  IMAD R31, R39, UR7, R0 ;  /* 0x00000007271f7c24 */ /* 0x000fe4000f8e0200 */
[----:B------:R-:W-:Y:S02]  /*8710*/  IMAD.IADD R29, R29, 0x1, R25 ;  /* 0x000000011d1d7824 */ /* 0x000fe400078e0219 */
[----:B------:R-:W-:Y:S01]  /*8720*/  IMAD.IADD R31, R31, 0x1, R27 ;  /* 0x000000011f1f7824 */ /* 0x000fe200078e021b */
[----:B------:R-:W-:Y:S06]  /*8730*/  @!P0 BRA `(.L_x_1808) ;  /* 0x0000000000408947 */ /* 0x000fec0003800000 */
        /* <DEDUP_REMOVED lines=15> */
[----:B-1----:R-:W-:Y:S05]  /*8830*/  CALL.ABS.NOINC R14 ;  /* 0x000000000e007343 */ /* 0x002fea0003c00000 */
.L_x_1808:
[----:B------:R-:W-:Y:S01]  /*8840*/  ULDC.U8 UR4, c[0x0][0x410] ;  /* 0x0001040000047ab9 */ /* 0x000fe20000000000 */
[----:B------:R-:W-:Y:S01]  /*8850*/  IMAD.IADD R52, R189, 0x1, R202 ;  /* 0x00000001bd347824 */ /* 0x000fe200078e02ca */
[----:B------:R-:W-:Y:S01]  /*8860*/  ISETP.NE.AND P0, PT, RZ, UR4, PT ;  /* 0x00000004ff007c0c */ /* 0x000fe2000bf05270 */
[----:B------:R-:W-:Y:S02]  /*8870*/  BSSY B0, `(.L_x_1809) ;  /* 0x0000922000007945 */ /* 0x000fe40003800000 */
[----:B------:R-:W-:-:S10]  /*8880*/  IMAD R3, R214, 0x20, R52 ;  /* 0x00000020d6037824 */ /* 0x000fd400078e0234 */
[----:B------:R-:W-:Y:S05]  /*8890*/  @!P0 BRA `(.L_x_1810) ;  /* 0x00000048005c8947 */ /* 0x000fea0003800000 */
[----:B------:R-:W0:Y:S01]  /*88a0*/  LDC R37, c[0x0][0x448] ;  /* 0x00011200ff257b82 */ /* 0x000e220000000800 */
[----:B------:R-:W-:Y:S01]  /*88b0*/  MOV R10, R26 ;  /* 0x0000001a000a7202 */ /* 0x000fe20000000f00 */
[----:B------:R-:W-:Y:S01]  /*88c0*/  IMAD.MOV.U32 R8, RZ, RZ, R24 ;  /* 0x000000ffff087224 */ /* 0x000fe200078e0018 */
[----:B------:R-:W-:Y:S01]  /*88d0*/  ULDC.64 UR4, c[0x0][0x3f8] ;  /* 0x0000fe0000047ab9 */ /* 0x000fe20000000a00 */
[----:B------:R-:W-:Y:S01]  /*88e0*/  IMAD.MOV.U32 R9, RZ, RZ, R29 ;  /* 0x000000ffff097224 */ /* 0x000fe200078e001d */
[----:B------:R-:W-:Y:S01]  /*88f0*/  ULDC.64 UR6, c[0x0][0x408] ;  /* 0x0001020000067ab9 */ /* 0x000fe20000000a00 */
[----:B------:R-:W-:Y:S01]  /*8900*/  IMAD.MOV.U32 R11, RZ, RZ, R31 ;  /* 0x000000ffff0b7224 */ /* 0x000fe200078e001f */
[----:B------:R-:W-:Y:S01]  /*8910*/  ULDC.64 UR8, c[0x0][0x400] ;  /* 0x0001000000087ab9 */ /* 0x000fe20000000a00 */
[----:B0-----:R-:W-:-:S13]  /*8920*/  ISETP.NE.AND P0, PT, R37, 0x1, PT ;  /* 0x000000012500780c */ /* 0x001fda0003f05270 */
[----:B------:R-:W0:Y:S08]  /*8930*/  @P0 LDC R0, c[0x0][0x44c] ;  /* 0x00011300ff000b82 */ /* 0x000e300000000800 */
[----:B------:R-:W1:Y:S01]  /*8940*/  @P0 LDC R5, c[0x0][0x450] ;  /* 0x00011400ff050b82 */ /* 0x000e620000000800 */
[----:B0-----:R-:W-:-:S05]  /*8950*/  @P0 IMAD.HI.U32 R0, R3, R0, RZ ;  /* 0x0000000003000227 */ /* 0x001fca00078e00ff */
[----:B-1----:R-:W-:-:S04]  /*8960*/  @P0 SHF.R.U32.HI R3, RZ, R5, R0 ;  /* 0x00000005ff030219 */ /* 0x002fc80000011600 */
[----:B------:R-:W-:Y:S01]  /*8970*/  SHF.R.S32.HI R0, RZ, 0x1f, R3 ;  /* 0x0000001fff007819 */ /* 0x000fe20000011403 */
[----:B------:R-:W-:-:S04]  /*8980*/  IMAD.WIDE.U32 R8, R3, UR4, R8 ;  /* 0x0000000403087c25 */ /* 0x000fc8000f8e0008 */
[----:B------:R-:W-:Y:S02]  /*8990*/  IMAD R4, R0, UR4, RZ ;  /* 0x0000000400047c24 */ /* 0x000fe4000f8e02ff */
[----:B------:R-:W-:-:S04]  /*89a0*/  IMAD.WIDE.U32 R10, R3, UR6, R10 ;  /* 0x00000006030a7c25 */ /* 0x000fc8000f8e000a */
[----:B------:R-:W-:Y:S01]  /*89b0*/  IMAD R0, R0, UR6, RZ ;  /* 0x0000000600007c24 */ /* 0x000fe2000f8e02ff */
[----:B------:R-:W-:Y:S01]  /*89c0*/  IADD3 R7, P1, R10, UR8, RZ ;  /* 0x000000080a077c10 */ /* 0x000fe2000ff3e0ff */
[C---:B------:R-:W-:Y:S01]  /*89d0*/  IMAD R13, R3.reuse, UR5, R4 ;  /* 0x00000005030d7c24 */ /* 0x040fe2000f8e0204 */
[----:B------:R-:W-:Y:S01]  /*89e0*/  ULDC.64 UR4, c[0x0][0x3e8] ;  /* 0x0000fa0000047ab9 */ /* 0x000fe20000000a00 */
[----:B------:R-:W-:Y:S01]  /*89f0*/  IMAD R3, R3, UR7, R0 ;  /* 0x0000000703037c24 */ /* 0x000fe2000f8e0200 */
[----:B------:R-:W-:Y:S01]  /*8a00*/  IADD3 R5, P0, R8, UR4, RZ ;  /* 0x0000000408057c10 */ /* 0x000fe2000ff1e0ff */
[----:B------:R-:W-:-:S03]  /*8a10*/  UMOV UR4, 0xffffffff ;  /* 0xffffffff00047882 */ /* 0x000fc60000000000 */
[----:B------:R-:W-:Y:S02]  /*8a20*/  IADD3.X R6, R9, UR5, R13, P0, !PT ;  /* 0x0000000509067c10 */ /* 0x000fe400087fe40d */
[----:B------:R-:W-:Y:S01]  /*8a30*/  IADD3.X R8, R11, UR9, R3, P1, !PT ;  /* 0x000000090b087c10 */ /* 0x000fe20008ffe403 */
[----:B------:R-:W-:Y:S06]  /*8a40*/  BRA.DIV UR4, `(.L_x_1811) ;  /* 0x000001e604947947 */ /* 0x000fec000b800000 */
[----:B------:R0:W1:Y:S04]  /*8a50*/  SHFL.IDX PT, R0, R6, RZ, 0x181f ;  /* 0x00181fff06007589 */ /* 0x00006800000e0000 */
[----:B------:R0:W2:Y:S04]  /*8a60*/  SHFL.IDX PT, R3, R5, RZ, 0x181f ;  /* 0x00181fff05037589 */ /* 0x0000a800000e0000 */
[----:B------:R0:W3:Y:S04]  /*8a70*/  SHFL.IDX PT, R4, R8, RZ, 0x181f ;  /* 0x00181fff08047589 */ /* 0x0000e800000e0000 */
[----:B------:R0:W4:Y:S02]  /*8a80*/  SHFL.IDX PT, R14, R7, RZ, 0x181f ;  /* 0x00181fff070e7589 */ /* 0x00012400000e0000 */
.L_x_2151:
[----:B------:R-:W-:Y:S01]  /*8a90*/  IMAD R37, R190, R37, RZ ;  /* 0x00000025be257224 */ /* 0x000fe200078e02ff */
[----:B------:R-:W-:Y:S01]  /*8aa0*/  BSSY B1, `(.L_x_1812) ;  /* 0x000001a000017945 */ /* 0x000fe20003800000 */
[----:B------:R-:W-:Y:S02]  /*8ab0*/  CS2R R30, SRZ ;  /* 0x00000000001e7805 */ /* 0x000fe4000001ff00 */
[----:B------:R-:W-:Y:S02]  /*8ac0*/  CS2R R40, SRZ ;  /* 0x0000000000287805 */ /* 0x000fe4000001ff00 */
[----:B------:R-:W-:Y:S02]  /*8ad0*/  CS2R R34, SRZ ;  /* 0x0000000000227805 */ /* 0x000fe4000001ff00 */
[----:B------:R-:W-:Y:S02]  /*8ae0*/  ISETP.GE.AND P0, PT, R52, R37, PT ;  /* 0x000000253400720c */ /* 0x000fe40003f06270 */
[----:B------:R-:W-:-:S11]  /*8af0*/  CS2R R46, SRZ ;  /* 0x00000000002e7805 */ /* 0x000fd6000001ff00 */
[----:B------:R-:W-:Y:S05]  /*8b00*/  @P0 BRA `(.L_x_1813) ;  /* 0x00000000004c0947 */ /* 0x000fea0003800000 */
[----:B------:R-:W-:Y:S01]  /*8b10*/  ULDC UR4, c[0x0][0x3f4] ;  /* 0x0000fd0000047ab9 */ /* 0x000fe20000000800 */
[----:B------:R-:W-:Y:S02]  /*8b20*/  CS2R R30, SRZ ;  /* 0x00000000001e7805 */ /* 0x000fe4000001ff00 */
[----:B------:R-:W-:Y:S02]  /*8b30*/  ISETP.GE.AND P4, PT, R191, UR4, PT ;  /* 0x00000004bf007c0c */ /* 0x000fe4000bf86270 */
[----:B------:R-:W-:Y:S02]  /*8b40*/  CS2R R40, SRZ ;  /* 0x0000000000287805 */ /* 0x000fe4000001ff00 */
[----:B------:R-:W-:Y:S02]  /*8b50*/  ISETP.GE.AND P3, PT, R18, UR4, PT ;  /* 0x0000000412007c0c */ /* 0x000fe4000bf66270 */
[----:B------:R-:W-:-:S07]  /*8b60*/  CS2R R46, SRZ ;  /* 0x00000000002e7805 */ /* 0x000fce000001ff00 */
[----:B--2---:R-:W-:-:S04]  /*8b70*/  @!P4 IADD3 R20, P0, R191, R3, RZ ;  /* 0x00000003bf14c210 */ /* 0x004fc80007f1e0ff */
[-C--:B----4-:R-:W-:Y:S02]  /*8b80*/  @!P3 IADD3 R12, P1, R18, R14.reuse, RZ ;  /* 0x0000000e120cb210 */ /* 0x090fe40007f3e0ff */
[----:B------:R-:W-:Y:S01]  /*8b90*/  @!P4 IADD3 R14, P2, R191, R14, RZ ;  /* 0x0000000ebf0ec210 */ /* 0x000fe20007f5e0ff */
[----:B-1----:R-:W-:Y:S01]  /*8ba0*/  @!P4 IMAD.X R21, R0, 0x1, R213, P0 ;  /* 0x000000010015c824 */ /* 0x002fe200000e06d5 */
[----:B------:R-:W-:Y:S02]  /*8bb0*/  @!P3 IADD3 R10, P0, R18, R3, RZ ;  /* 0x00000003120ab210 */ /* 0x000fe40007f1e0ff */
[----:B------:R-:W-:Y:S01]  /*8bc0*/  CS2R R34, SRZ ;  /* 0x0000000000227805 */ /* 0x000fe2000001ff00 */
[C---:B---3--:R-:W-:Y:S02]  /*8bd0*/  @!P3 IMAD.X R13, R4.reuse, 0x1, R19, P1 ;  /* 0x00000001040db824 */ /* 0x048fe400008e0613 */
[----:B------:R-:W-:Y:S01]  /*8be0*/  @!P4 IMAD.X R15, R4, 0x1, R213, P2 ;  /* 0x00000001040fc824 */ /* 0x000fe200010e06d5 */
[----:B------:R1:W5:Y:S01]  /*8bf0*/  @!P4 LD.E.64 R30, desc[UR36][R20.64] ;  /* 0x00000024141ec980 */ /* 0x000362000c101b00 */
[----:B------:R-:W-:-:S03]  /*8c00*/  @!P3 IMAD.X R11, R0, 0x1, R19, P0 ;  /* 0x00000001000bb824 */ /* 0x000fc600000e0613 */
[----:B------:R1:W5:Y:S04]  /*8c10*/  @!P3 LD.E.64 R46, desc[UR36][R12.64] ;  /* 0x000000240c2eb980 */ /* 0x000368000c101b00 */
[----:B------:R1:W5:Y:S04]  /*8c20*/  @!P3 LD.E.64 R40, desc[UR36][R10.64] ;  /* 0x000000240a28b980 */ /* 0x000368000c101b00 */
[----:B------:R1:W5:Y:S02]  /*8c30*/  @!P4 LD.E.64 R34, desc[UR36][R14.64] ;  /* 0x000000240e22c980 */ /* 0x000364000c101b00 */
.L_x_1813:
[----:B------:R-:W-:Y:S05]  /*8c40*/  BSYNC B1 ;  /* 0x0000000000017941 */ /* 0x000fea0003800000 */
.L_x_1812:
[----:B------:R-:W-:Y:S01]  /*8c50*/  UMOV UR4, 0xffffffff ;  /* 0xffffffff00047882 */ /* 0x000fe20000000000 */
[----:B------:R-:W-:Y:S02]  /*8c60*/  CS2R R32, SRZ ;  /* 0x0000000000207805 */ /* 0x000fe4000001ff00 */
[----:B------:R-:W-:Y:S05]  /*8c70*/  BRA.DIV UR4, `(.L_x_1814) ;  /* 0x000001e604787947 */ /* 0x000fea000b800000 */
[----:B-1----:R1:W0:Y:S04]  /*8c80*/  SHFL.IDX PT, R0, R6, 0x1, 0x181f ;  /* 0x00381f0006007f89 */ /* 0x00222800000e0000 */
[----:B--2---:R1:W2:Y:S04]  /*8c90*/  SHFL.IDX PT, R3, R5, 0x1, 0x181f ;  /* 0x00381f0005037f89 */ /* 0x0042a800000e0000 */
[----:B---3--:R1:W3:Y:S04]  /*8ca0*/  SHFL.IDX PT, R4, R8, 0x1, 0x181f ;  /* 0x00381f0008047f89 */ /* 0x0082e800000e0000 */
[----:B----4-:R1:W4:Y:S02]  /*8cb0*/  SHFL.IDX PT, R14, R7, 0x1, 0x181f ;  /* 0x00381f00070e7f89 */ /* 0x01032400000e0000 */
.L_x_2157:
[----:B------:R-:W-:Y:S01]  /*8cc0*/  VIADD R9, R52, 0x20 ;  /* 0x0000002034097836 */ /* 0x000fe20000000000 */
[----:B------:R-:W-:Y:S01]  /*8cd0*/  BSSY B1, `(.L_x_1815) ;  /* 0x0000019000017945 */ /* 0x000fe20003800000 */
[----:B------:R-:W-:Y:S02]  /*8ce0*/  CS2R R42, SRZ ;  /* 0x00000000002a7805 */ /* 0x000fe4000001ff00 */
[----:B------:R-:W-:Y:S02]  /*8cf0*/  CS2R R28, SRZ ;  /* 0x00000000001c7805 */ /* 0x000fe4000001ff00 */
[----:B------:R-:W-:Y:S02]  /*8d00*/  CS2R R48, SRZ ;  /* 0x0000000000307805 */ /* 0x000fe4000001ff00 */
[----:B------:R-:W-:-:S13]  /*8d10*/  ISETP.GE.AND P0, PT, R9, R37, PT ;  /* 0x000000250900720c */ /* 0x000fda0003f06270 */
        /* <DEDUP_REMOVED lines=8> */
[-C--:B----4-:R-:W-:Y:S01]  /*8da0*/  @!P3 IADD3 R12, P1, R18, R14.reuse, RZ ;  /* 0x0000000e120cb210 */ /* 0x090fe20007f3e0ff */
[----:B0-----:R-:W-:Y:S01]  /*8db0*/  @!P4 IMAD.X R21, R0, 0x1, R213, P0 ;  /* 0x000000010015c824 */ /* 0x001fe200000e06d5 */
[----:B------:R-:W-:Y:S02]  /*8dc0*/  @!P3 IADD3 R10, P0, R18, R3, RZ ;  /* 0x00000003120ab210 */ /* 0x000fe40007f1e0ff */
[----:B------:R-:W-:Y:S02]  /*8dd0*/  @!P4 IADD3 R14, P2, R191, R14, RZ ;  /* 0x0000000ebf0ec210 */ /* 0x000fe40007f5e0ff */
[----:B------:R-:W-:Y:S01]  /*8de0*/  CS2R R28, SRZ ;  /* 0x00000000001c7805 */ /* 0x000fe2000001ff00 */
[--C-:B---3--:R-:W-:Y:S01]  /*8df0*/  @!P3 IMAD.X R13, R4, 0x1, R19.reuse, P1 ;  /* 0x00000001040db824 */ /* 0x108fe200008e0613 */
[----:B------:R0:W5:Y:S01]  /*8e00*/  @!P4 LD.E.64 R32, desc[UR36][R20.64] ;  /* 0x000000241420c980 */ /* 0x000162000c101b00 */
[----:B------:R-:W-:Y:S01]  /*8e10*/  @!P3 IMAD.X R11, R0, 0x1, R19, P0 ;  /* 0x00000001000bb824 */ /* 0x000fe200000e0613 */
[----:B------:R-:W-:-:S02]  /*8e20*/  @!P4 IADD3.X R15, R4, R213, RZ, P2, !PT ;  /* 0x000000d5040fc210 */ /* 0x000fc400017fe4ff */
[----:B------:R0:W5:Y:S04]  /*8e30*/  @!P3 LD.E.64 R48, desc[UR36][R12.64] ;  /* 0x000000240c30b980 */ /* 0x000168000c101b00 */
[----:B------:R0:W5:Y:S04]  /*8e40*/  @!P3 LD.E.64 R42, desc[UR36][R10.64] ;  /* 0x000000240a2ab980 */ /* 0x000168000c101b00 */
[----:B------:R0:W5:Y:S02]  /*8e50*/  @!P4 LD.E.64 R28, desc[UR36][R14.64] ;  /* 0x000000240e1cc980 */ /* 0x000164000c101b00 */
.L_x_1816:
[----:B------:R-:W-:Y:S05]  /*8e60*/  BSYNC B1 ;  /* 0x0000000000017941 */ /* 0x000fea0003800000 */
.L_x_1815:
[----:B------:R-:W-:-:S03]  /*8e70*/  UMOV UR4, 0xffffffff ;  /* 0xffffffff00047882 */ /* 0x000fc60000000000 */
[----:B------:R-:W-:Y:S05]  /*8e80*/  BRA.DIV UR4, `(.L_x_1817) ;  /* 0x000001e604647947 */ /* 0x000fea000b800000 */
[----:B0-----:R0:W0:Y:S04]  /*8e90*/  SHFL.IDX PT, R0, R6, 0x2, 0x181f ;  /* 0x00581f0006007f89 */ /* 0x00102800000e0000 */
[----:B--2---:R2:W0:Y:S04]  /*8ea0*/  SHFL.IDX PT, R3, R5, 0x2, 0x181f ;  /* 0x00581f0005037f89 */ /* 0x00442800000e0000 */
[----:B---3--:R2:W3:Y:S04]  /*8eb0*/  SHFL.IDX PT, R4, R8, 0x2, 0x181f ;  /* 0x00581f0008047f89 */ /* 0x0084e800000e0000 */
[----:B----4-:R2:W4:Y:S02]  /*8ec0*/  SHFL.IDX PT, R14, R7, 0x2, 0x181f ;  /* 0x00581f00070e7f89 */ /* 0x01052400000e0000 */
.L_x_2163:
[----:B------:R-:W-:Y:S01]  /*8ed0*/  VIADD R9, R52, 0x40 ;  /* 0x0000004034097836 */ /* 0x000fe20000000000 */
        /* <DEDUP_REMOVED lines=13> */
[----:B0-----:R-:W-:-:S04]  /*8fb0*/  @!P4 IADD3 R20, P0, R191, R3, RZ ;  /* 0x00000003bf14c210 */ /* 0x001fc80007f1e0ff */
[-C--:B----4-:R-:W-:Y:S02]  /*8fc0*/  @!P3 IADD3 R12, P1, R18, R14.reuse, RZ ;  /* 0x0000000e120cb210 */ /* 0x090fe40007f3e0ff */
[----:B------:R-:W-:Y:S01]  /*8fd0*/  @!P4 IADD3 R14, P2, R191, R14, RZ ;  /* 0x0000000ebf0ec210 */ /* 0x000fe20007f5e0ff */
[----:B------:R-:W-:Y:S01]  /*8fe0*/  @!P4 IMAD.X R21, R0, 0x1, R213, P0 ;  /* 0x000000010015c824 */ /* 0x000fe200000e06d5 */
        /* <DEDUP_REMOVED lines=9> */
.L_x_1819:
[----:B------:R-:W-:Y:S05]  /*9080*/  BSYNC B1 ;  /* 0x0000000000017941 */ /* 0x000fea0003800000 */
.L_x_1818:
[----:B------:R-:W-:Y:S01]  /*9090*/  UMOV UR4, 0xffffffff ;  /* 0xffffffff00047882 */ /* 0x000fe20000000000 */
[----:B0-----:R-:W-:Y:S02]  /*90a0*/  CS2R R20, SRZ ;  /* 0x0000000000147805 */ /* 0x001fe4000001ff00 */
[----:B------:R-:W-:Y:S05]  /*90b0*/  BRA.DIV UR4, `(.L_x_1820) ;  /* 0x000001e604487947 */ /* 0x000fea000b800000 */
[----:B------:R0:W0:Y:S04]  /*90c0*/  SHFL.IDX PT, R0, R6, 0x3, 0x181f ;  /* 0x00781f0006007f89 */ /* 0x00002800000e0000 */
[----:B------:R0:W0:Y:S04]  /*90d0*/  SHFL.IDX PT, R3, R5, 0x3, 0x181f ;  /* 0x00781f0005037f89 */ /* 0x00002800000e0000 */
[----:B---3--:R3:W0:Y:S04]  /*90e0*/  SHFL.IDX PT, R4, R8, 0x3, 0x181f ;  /* 0x00781f0008047f89 */ /* 0x00862800000e0000 */
[----:B----4-:R3:W4:Y:S02]  /*90f0*/  SHFL.IDX PT, R14, R7, 0x3, 0x181f ;  /* 0x00781f00070e7f89 */ /* 0x01072400000e0000 */
.L_x_2169:
[----:B------:R-:W-:Y:S01]  /*9100*/  VIADD R52, R52, 0x60 ;  /* 0x0000006034347836 */ /* 0x000fe20000000000 */
[----:B012---:R-:W-:Y:S01]  /*9110*/  LEA.HI R5, R217, R217, RZ, 0x1 ;  /* 0x000000d9d9057211 */ /* 0x007fe200078f08ff */
[----:B------:R-:W-:Y:S01]  /*9120*/  BSSY B1, `(.L_x_1821) ;  /* 0x000001c000017945 */ /* 0x000fe20003800000 */
[----:B------:R-:W-:Y:S02]  /*9130*/  CS2R R10, SRZ ;  /* 0x00000000000a7805 */ /* 0x000fe4000001ff00 */
[----:B---3--:R-:W-:Y:S02]  /*9140*/  CS2R R8, SRZ ;  /* 0x0000000000087805 */ /* 0x008fe4000001ff00 */
[----:B------:R-:W-:Y:S02]  /*9150*/  ISETP.GE.AND P0, PT, R52, R37, PT ;  /* 0x000000253400720c */ /* 0x000fe40003f06270 */
[----:B------:R-:W-:Y:S02]  /*9160*/  CS2R R12, SRZ ;  /* 0x00000000000c7805 */ /* 0x000fe4000001ff00 */
[----:B------:R-:W-:-:S05]  /*9170*/  LOP3.LUT R6, R5, 0xfffffffe, RZ, 0xc0, !PT ;  /* 0xfffffffe05067812 */ /* 0x000fca00078ec0ff */
[----:B------:R-:W-:-:S05]  /*9180*/  IMAD.IADD R5, R217, 0x1, -R6 ;  /* 0x00000001d9057824 */ /* 0x000fca00078e0a06 */
[----:B------:R-:W-:Y:S01]  /*9190*/  SHF.L.U32 R5, R5, 0x1f, RZ ;  /* 0x0000001f05057819 */ /* 0x000fe200000006ff */
[----:B------:R-:W-:Y:S06]  /*91a0*/  @P0 BRA `(.L_x_1822) ;  /* 0x00000000004c0947 */ /* 0x000fec0003800000 */
[----:B------:R-:W-:Y:S01]  /*91b0*/  ULDC UR4, c[0x0][0x3f4] ;  /* 0x0000fd0000047ab9 */ /* 0x000fe20000000800 */
[----:B------:R-:W-:Y:S02]  /*91c0*/  CS2R R20, SRZ ;  /* 0x0000000000147805 */ /* 0x000fe4000001ff00 */
[----:B------:R-:W-:Y:S02]  /*91d0*/  ISETP.GE.AND P4, PT, R191, UR4, PT ;  /* 0x00000004bf007c0c */ /* 0x000fe4000bf86270 */
[----:B------:R-:W-:Y:S02]  /*91e0*/  CS2R R10, SRZ ;  /* 0x00000000000a7805 */ /* 0x000fe4000001ff00 */
[----:B------:R-:W-:Y:S02]  /*91f0*/  ISETP.GE.AND P3, PT, R18, UR4, PT ;  /* 0x0000000412007c0c */ /* 0x000fe4000bf66270 */
[----:B------:R-:W-:-:S07]  /*9200*/  CS2R R12, SRZ ;  /* 0x00000000000c7805 */ /* 0x000fce000001ff00 */
[----:B------:R-:W-:-:S04]  /*9210*/  @!P4 IADD3 R52, P0, R191, R3, RZ ;  /* 0x00000003bf34c210 */ /* 0x000fc80007f1e0ff */
[-C--:B----4-:R-:W-:Y:S02]  /*9220*/  @!P3 IADD3 R50, P1, R18, R14.reuse, RZ ;  /* 0x0000000e1232b210 */ /* 0x090fe40007f3e0ff */
[----:B------:R-:W-:Y:S01]  /*9230*/  @!P4 IADD3 R14, P2, R191, R14, RZ ;  /* 0x0000000ebf0ec210 */ /* 0x000fe20007f5e0ff */
[--C-:B------:R-:W-:Y:S01]  /*9240*/  @!P4 IMAD.X R53, R0, 0x1, R213.reuse, P0 ;  /* 0x000000010035c824 */ /* 0x100fe200000e06d5 */
[----:B------:R-:W-:Y:S02]  /*9250*/  @!P3 IADD3 R6, P0, R18, R3, RZ ;  /* 0x000000031206b210 */ /* 0x000fe40007f1e0ff */
[----:B------:R-:W-:Y:S02]  /*9260*/  CS2R R8, SRZ ;  /* 0x0000000000087805 */ /* 0x000fe4000001ff00 */
[C---:B------:R-:W-:Y:S01]  /*9270*/  @!P3 IADD3.X R51, R4.reuse, R19, RZ, P1, !PT ;  /* 0x000000130433b210 */ /* 0x040fe20000ffe4ff */
[----:B------:R-:W-:Y:S01]  /*9280*/  @!P4 IMAD.X R15, R4, 0x1, R213, P2 ;  /* 0x00000001040fc824 */ /* 0x000fe200010e06d5 */
[----:B------:R0:W5:Y:S01]  /*9290*/  @!P4 LD.E.64 R20, desc[UR36][R52.64] ;  /* 0x000000243414c980 */ /* 0x000162000c101b00 */
[----:B------:R-:W-:-:S03]  /*92a0*/  @!P3 IMAD.X R7, R0, 0x1, R19, P0 ;  /* 0x000000010007b824 */ /* 0x000fc600000e0613 */
[----:B------:R0:W5:Y:S04]  /*92b0*/  @!P3 LD.E.64 R12, desc[UR36][R50.64] ;  /* 0x00000024320cb980 */ /* 0x000168000c101b00 */
[----:B------:R0:W5:Y:S04]  /*92c0*/  @!P3 LD.E.64 R10, desc[UR36][R6.64] ;  /* 0x00000024060ab980 */ /* 0x000168000c101b00 */
[----:B------:R0:W5:Y:S02]  /*92d0*/  @!P4 LD.E.64 R8, desc[UR36][R14.64] ;  /* 0x000000240e08c980 */ /* 0x000164000c101b00 */
.L_x_1822:
[----:B------:R-:W-:Y:S05]  /*92e0*/  BSYNC B1 ;  /* 0x0000000000017941 */ /* 0x000fea0003800000 */
.L_x_1821:
[----:B------:R-:W1:Y:S01]  /*92f0*/  SYNCS.PHASECHK.TRANS64.TRYWAIT P0, [R184+URZ+0x28400], R5 ;  /* 0x02840005b80075a7 */ /* 0x000e62000800017f */
[----:B------:R-:W-:Y:S01]  /*9300*/  VIADDMNMX R0, R37, -R202, 0x80, PT ;  /* 0x0000008025007446 */ /* 0x000fe200038009ca */
[----:B------:R-:W-:Y:S03]  /*9310*/  BSSY B1, `(.L_x_1823) ;  /* 0x0000003000017945 */ /* 0x000fe60003800000 */
[----:B------:R-:W-:Y:S01]  /*9320*/  ISETP.GE.AND P1, PT, R189, R0, PT ;  /* 0x00000000bd00720c */ /* 0x000fe20003f26270 */
[----:B-1----:R-:W-:-:S12]  /*9330*/  @!P0 BRA `(.L_x_1824) ;  /* 0x000001e400188947 */ /* 0x002fd80003800000 */
.L_x_2170:
[----:B------:R-:W-:Y:S05]  /*9340*/  BSYNC B1 ;  /* 0x0000000000017941 */ /* 0x000fea0003800000 */
.L_x_1823:
[----:B------:R-:W-:Y:S04]  /*9350*/  BSSY B1, `(.L_x_1825) ;  /* 0x00000f9000017945 */ /* 0x000fe80003800000 */
[----:B------:R-:W-:Y:S05]  /*9360*/  @P1 BRA `(.L_x_1826) ;  /* 0x0000000c00dc1947 */ /* 0x000fea0003800000 */
[----:B------:R-:W2:Y:S01]  /*9370*/  LDC R3, c[0x0][0x3f4] ;  /* 0x0000fd00ff037b82 */ /* 0x000ea20000000800 */
[----:B------:R-:W-:Y:S01]  /*9380*/  BSSY B2, `(.L_x_1827) ;  /* 0x000007a000027945 */ /* 0x000fe20003800000 */
[-C--:B--2---:R-:W-:Y:S02]  /*9390*/  ISETP.GE.AND P0, PT, R18, R3.reuse, PT ;  /* 0x000000031200720c */ /* 0x084fe40003f06270 */
[----:B------:R-:W-:-:S11]  /*93a0*/  ISETP.GE.AND P1, PT, R191, R3, PT ;  /* 0x00000003bf00720c */ /* 0x000fd60003f26270 */
[----:B------:R-:W-:Y:S05]  /*93b0*/  @P0 BRA `(.L_x_1828) ;  /* 0x0000000400d80947 */ /* 0x000fea0003800000 */
[----:B01----:R-:W0:Y:S01]  /*93c0*/  LDS.128 R4, [R211+0x18000] ;  /* 0x01800000d3047984 */ /* 0x003e220000000c00 */
[----:B----45:R-:W-:Y:S02]  /*93d0*/  SHF.R.U32.HI R14, RZ, 0x8, R40 ;  /* 0x00000008ff0e7819 */ /* 0x030fe40000011628 */
[----:B------:R-:W-:Y:S02]  /*93e0*/  SHF.R.U32.HI R50, RZ, 0x8, R41 ;  /* 0x00000008ff327819 */ /* 0x000fe40000011629 */
[----:B------:R-:W-:Y:S02]  /*93f0*/  LOP3.LUT R3, R40, 0xff, RZ, 0xc0, !PT ;  /* 0x000000ff28037812 */ /* 0x000fe400078ec0ff */
[----:B------:R-:W-:Y:S02]  /*9400*/  LOP3.LUT R14, R14, 0xff, RZ, 0xc0, !PT ;  /* 0x000000ff0e0e7812 */ /* 0x000fe400078ec0ff */
[----:B------:R-:W-:Y:S02]  /*9410*/  SHF.R.U32.HI R52, RZ, 0x8, R47 ;  /* 0x00000008ff347819 */ /* 0x000fe4000001162f */
[----:B------:R-:W-:-:S02]  /*9420*/  LOP3.LUT R15, R41, 0xff, RZ, 0xc0, !PT ;  /* 0x000000ff290f7812 */ /* 0x000fc400078ec0ff */
[----:B------:R-:W-:Y:S02]  /*9430*/  LOP3.LUT R50, R50, 0xff, RZ, 0xc0, !PT ;  /* 0x000000ff32327812 */ /* 0x000fe400078ec0ff */
[----:B------:R-:W-:Y:S02]  /*9440*/  PRMT R3, R14, 0x7604, R3 ;  /* 0x000076040e037816 */ /* 0x000fe40000000003 */
[----:B------:R-:W-:Y:S02]  /*9450*/  SHF.R.U32.HI R54, RZ, 0x10, R41 ;  /* 0x00000010ff367819 */ /* 0x000fe40000011629 */
[----:B------:R-:W-:Y:S02]  /*9460*/  SHF.R.U32.HI R14, RZ, 0x8, R46 ;  /* 0x00000008ff0e7819 */ /* 0x000fe4000001162e */
[----:B------:R-:W-:Y:S02]  /*9470*/  SHF.R.U32.HI R53, RZ, 0x10, R47 ;  /* 0x00000010ff357819 */ /* 0x000fe4000001162f */
[----:B------:R-:W-:-:S02]  /*9480*/  LOP3.LUT R51, R47, 0xff, RZ, 0xc0, !PT ;  /* 0x000000ff2f337812 */ /* 0x000fc400078ec0ff */
[----:B------:R-:W-:Y:S01]  /*9490*/  LOP3.LUT R52, R52, 0xff, RZ, 0xc0, !PT ;  /* 0x000000ff34347812 */ /* 0x000fe200078ec0ff */
[----:B------:R-:W-:Y:S01]  /*94a0*/  IMAD.U32 R53, R53, 0x10000, RZ ;  /* 0x0001000035357824 */ /* 0x000fe200078e00ff */
[----:B------:R-:W-:Y:S02]  /*94b0*/  PRMT R15, R50, 0x7604, R15 ;  /* 0x00007604320f7816 */ /* 0x000fe4000000000f */
[----:B------:R-:W-:Y:S01]  /*94c0*/  LOP3.LUT R50, R14, 0xff, RZ, 0xc0, !PT ;  /* 0x000000ff0e327812 */ /* 0x000fe200078ec0ff */
[----:B------:R-:W-:Y:S01]  /*94d0*/  IMAD.U32 R14, R54, 0x10000, RZ ;  /* 0x00010000360e7824 */ /* 0x000fe200078e00ff */
[----:B------:R-:W-:Y:S02]  /*94e0*/  LOP3.LUT R37, R46, 0xff, RZ, 0xc0, !PT ;  /* 0x000000ff2e257812 */ /* 0x000fe400078ec0ff */
[----:B------:R-:W-:Y:S02]  /*94f0*/  PRMT R52, R52, 0x7604, R51 ;  /* 0x0000760434347816 */ /* 0x000fe40000000033 */
[----:B------:R-:W-:-:S02]  /*9500*/  PRMT R51, R50, 0x7604, R37 ;  /* 0x0000760432337816 */ /* 0x000fc40000000025 */
[----:B------:R-:W-:Y:S02]  /*9510*/  LOP3.LUT R37, R15, 0xff0000, R14, 0xf8, !PT ;  /* 0x00ff00000f257812 */ /* 0x000fe400078ef80e */
[----:B------:R-:W-:Y:S02]  /*9520*/  LOP3.LUT R53, R52, 0xff0000, R53, 0xf8, !PT ;  /* 0x00ff000034357812 */ /* 0x000fe400078ef835 */
[----:B------:R-:W-:Y:S02]  /*9530*/  LOP3.LUT R51, R51, 0xff0000, R46, 0xf8, !PT ;  /* 0x00ff000033337812 */ /* 0x000fe400078ef82e */
[----:B------:R-:W-:Y:S02]  /*9540*/  LOP3.LUT R53, R53, 0xff000000, R47, 0xf8, !PT ;  /* 0xff00000035357812 */ /* 0x000fe400078ef82f */
[----:B------:R-:W-:Y:S02]  /*9550*/  LOP3.LUT R41, R37, 0xff000000, R41, 0xf8, !PT ;  /* 0xff00000025297812 */ /* 0x000fe400078ef829 */
[----:B------:R-:W-:-:S02]  /*9560*/  LOP3.LUT R15, R3, 0xff0000, R40, 0xf8, !PT ;  /* 0x00ff0000030f7812 */ /* 0x000fc400078ef828 */
[----:B------:R-:W-:Y:S02]  /*9570*/  LOP3.LUT R51, R51, 0xff000000, R46, 0xf8, !PT ;  /* 0xff00000033337812 */ /* 0x000fe400078ef82e */
[-C--:B0-----:R-:W-:Y:S02]  /*9580*/  F2FP.F16.E4M3.UNPACK_B R3, R6.reuse.H1 ;  /* 0x00000006ff03723e */ /* 0x081fe400030006ff */
[----:B------:R-:W-:Y:S02]  /*9590*/  F2FP.F16.E4M3.UNPACK_B R52, R53 ;  /* 0x00000035ff34723e */ /* 0x000fe400020006ff */
[----:B------:R-:W-:Y:S01]  /*95a0*/  F2FP.F16.E4M3.UNPACK_B R46, R41 ;  /* 0x00000029ff2e723e */ /* 0x000fe200020006ff */
[--C-:B------:R-:W-:Y:S01]  /*95b0*/  HADD2.F32 R14, -RZ, R3.reuse.H1_H1 ;  /* 0x30000003ff0e7230 */ /* 0x100fe20000004100 */
[----:B------:R-:W-:Y:S01]  /*95c0*/  F2FP.F16.E4M3.UNPACK_B R6, R6 ;  /* 0x00000006ff06723e */ /* 0x000fe200020006ff */
[----:B------:R-:W-:Y:S01]  /*95d0*/  HADD2.F32 R54, -RZ, R52.H1_H1 ;  /* 0x30000034ff367230 */ /* 0x000fe20000004100 */
[----:B------:R-:W-:Y:S01]  /*95e0*/  LOP3.LUT R50, R15, 0xff000000, R40, 0xf8, !PT ;  /* 0xff0000000f327812 */ /* 0x000fe200078ef828 */
[----:B------:R-:W-:Y:S01]  /*95f0*/  HADD2.F32 R47, -RZ, R46.H1_H1 ;  /* 0x3000002eff2f7230 */ /* 0x000fe20000004100 */
[-C--:B------:R-:W-:Y:S01]  /*9600*/  F2FP.F16.E4M3.UNPACK_B R37, R7.reuse ;  /* 0x00000007ff25723e */ /* 0x080fe200020006ff */
[----:B------:R-:W-:Y:S01]  /*9610*/  HADD2.F32 R15, -RZ, R3.H0_H0 ;  /* 0x20000003ff0f7230 */ /* 0x000fe20000004100 */
[----:B------:R-:W-:Y:S01]  /*9620*/  F2FP.F16.E4M3.UNPACK_B R40, R7.H1 ;  /* 0x00000007ff28723e */ /* 0x000fe200030006ff */
[C---:B------:R-:W-:Y:S01]  /*9630*/  FMUL.FTZ R56, R14.reuse, R54 ;  /* 0x000000360e387220 */ /* 0x040fe20000410000 */
[----:B------:R-:W-:Y:S01]  /*9640*/  FMUL.FTZ R55, R14, R47 ;  /* 0x0000002f0e377220 */ /* 0x000fe20000410000 */
[-C--:B------:R-:W-:Y:S01]  /*9650*/  F2FP.F16.E4M3.UNPACK_B R7, R5.reuse ;  /* 0x00000005ff07723e */ /* 0x080fe200020006ff */
[----:B------:R-:W-:Y:S01]  /*9660*/  HADD2.F32 R52, -RZ, R52.H0_H0 ;  /* 0x20000034ff347230 */ /* 0x000fe20000004100 */
[----:B------:R-:W-:Y:S01]  /*9670*/  F2FP.F16.E4M3.UNPACK_B R14, R5.H1 ;  /* 0x00000005ff0e723e */ /* 0x000fe200030006ff */
[----:B------:R-:W-:-:S02]  /*9680*/  HADD2.F32 R5, -RZ, R6.H1_H1 ;  /* 0x30000006ff057230 */ /* 0x000fc40000004100 */
[C---:B------:R-:W-:Y:S01]  /*9690*/  FFMA.FTZ R57, R15.reuse, R47, -R56 ;  /* 0x0000002f0f397223 */ /* 0x040fe20000010838 */
[----:B------:R-:W-:Y:S02]  /*96a0*/  HADD2.F32 R46, -RZ, R46.H0_H0 ;  /* 0x2000002eff2e7230 */ /* 0x000fe40000004100 */
[----:B------:R-:W-:Y:S01]  /*96b0*/  FFMA.FTZ R58, R15, R54, R55 ;  /* 0x000000360f3a7223 */ /* 0x000fe20000010037 */
[----:B------:R-:W-:Y:S01]  /*96c0*/  HADD2.F32 R6, -RZ, R6.H0_H0 ;  /* 0x20000006ff067230 */ /* 0x000fe20000004100 */
[----:B------:R-:W-:Y:S01]  /*96d0*/  F2FP.F16.E4M3.UNPACK_B R53, R53.H1 ;  /* 0x00000035ff35723e */ /* 0x000fe200030006ff */
[C---:B------:R-:W-:Y:S01]  /*96e0*/  FMUL.FTZ R15, R5.reuse, R52 ;  /* 0x00000034050f7220 */ /* 0x040fe20000410000 */
[----:B------:R-:W-:Y:S01]  /*96f0*/  F2FP.F16.E4M3.UNPACK_B R41, R41.H1 ;  /* 0x00000029ff29723e */ /* 0x000fe200030006ff */
[-C--:B------:R-:W-:Y:S01]  /*9700*/  FMUL.FTZ R47, R5, R46.reuse ;  /* 0x0000002e052f7220 */ /* 0x080fe20000410000 */
[----:B------:R-:W-:Y:S02]  /*9710*/  HADD2.F32 R5, -RZ, R37.H1_H1 ;  /* 0x30000025ff057230 */ /* 0x000fe40000004100 */
[----:B------:R-:W-:Y:S01]  /*9720*/  FFMA.FTZ R55, R6, R46, -R15 ;  /* 0x0000002e06377223 */ /* 0x000fe2000001080f */
[----:B------:R-:W-:-:S02]  /*9730*/  HADD2.F32 R54, -RZ, R53.H0_H0 ;  /* 0x20000035ff367230 */ /* 0x000fc40000004100 */
[----:B------:R-:W-:Y:S01]  /*9740*/  FFMA.FTZ R56, R6, R52, R47 ;  /* 0x0000003406387223 */ /* 0x000fe2000001002f */
[----:B------:R-:W-:Y:S01]  /*9750*/  HADD2.F32 R46, -RZ, R41.H0_H0 ;  /* 0x20000029ff2e7230 */ /* 0x000fe20000004100 */
[----:B------:R-:W-:Y:S01]  /*9760*/  F2FP.F16.E4M3.UNPACK_B R3, R4 ;  /* 0x00000004ff03723e */ /* 0x000fe200020006ff */
[----:B------:R-:W-:Y:S02]  /*9770*/  HADD2.F32 R53, -RZ, R53.H1_H1 ;  /* 0x30000035ff357230 */ /* 0x000fe40000004100 */
[C---:B------:R-:W-:Y:S01]  /*9780*/  FMUL.FTZ R52, R5.reuse, R54 ;  /* 0x0000003605347220 */ /* 0x040fe20000410000 */
[----:B------:R-:W-:Y:S02]  /*9790*/  HADD2.F32 R6, -RZ, R40.H1_H1 ;  /* 0x30000028ff067230 */ /* 0x000fe40000004100 */
[----:B------:R-:W-:Y:S01]  /*97a0*/  FMUL.FTZ R60, R5, R46 ;  /* 0x0000002e053c7220 */ /* 0x000fe20000410000 */
[----:B------:R-:W-:Y:S01]  /*97b0*/  HADD2.F32 R37, -RZ, R37.H0_H0 ;  /* 0x20000025ff257230 */ /* 0x000fe20000004100 */
[----:B------:R-:W-:Y:S01]  /*97c0*/  F2FP.F16.E4M3.UNPACK_B R5, R51 ;  /* 0x00000033ff05723e */ /* 0x000fe200020006ff */
[----:B------:R-:W-:-:S02]  /*97d0*/  HADD2.F32 R41, -RZ, R41.H1_H1 ;  /* 0x30000029ff297230 */ /* 0x000fc40000004100 */
[C---:B------:R-:W-:Y:S01]  /*97e0*/  FMUL.FTZ R15, R6.reuse, R53 ;  /* 0x00000035060f7220 */ /* 0x040fe20000410000 */
[----:B------:R-:W-:Y:S02]  /*97f0*/  HADD2.F32 R40, -RZ, R40.H0_H0 ;  /* 0x20000028ff287230 */ /* 0x000fe40000004100 */
[C---:B------:R-:W-:Y:S01]  /*9800*/  FFMA.FTZ R59, R37.reuse, R46, -R52 ;  /* 0x0000002e253b7223 */ /* 0x040fe20000010834 */
[----:B------:R-:W-:Y:S01]  /*9810*/  FFMA.FTZ R60, R37, R54, R60 ;  /* 0x00000036253c7223 */ /* 0x000fe2000001003c */
[-C--:B------:R-:W-:Y:S01]  /*9820*/  FMUL.FTZ R37, R6, R41.reuse ;  /* 0x0000002906257220 */ /* 0x080fe20000410000 */
[----:B------:R-:W-:Y:S01]  /*9830*/  F2FP.F16.E4M3.UNPACK_B R4, R4.H1 ;  /* 0x00000004ff04723e */ /* 0x000fe200030006ff */
[C---:B------:R-:W-:Y:S01]  /*9840*/  FFMA.FTZ R54, R40.reuse, R41, -R15 ;  /* 0x0000002928367223 */ /* 0x040fe2000001080f */
[-C--:B------:R-:W-:Y:S01]  /*9850*/  F2FP.F16.E4M3.UNPACK_B R15, R50.reuse ;  /* 0x00000032ff0f723e */ /* 0x080fe200020006ff */
[----:B------:R-:W-:Y:S01]  /*9860*/  FFMA.FTZ R53, R40, R53, R37 ;  /* 0x0000003528357223 */ /* 0x000fe20000010025 */
[--C-:B------:R-:W-:Y:S01]  /*9870*/  HADD2.F32 R41, -RZ, R5.reuse.H1_H1 ;  /* 0x30000005ff297230 */ /* 0x100fe20000004100 */
[----:B------:R-:W-:Y:S01]  /*9880*/  F2FP.F16.E4M3.UNPACK_B R50, R50.H1 ;  /* 0x00000032ff32723e */ /* 0x000fe200030006ff */
[----:B------:R-:W-:Y:S01]  /*9890*/  HADD2.F32 R40, -RZ, R5.H0_H0 ;  /* 0x20000005ff287230 */ /* 0x000fe20000004100 */
[----:B------:R-:W-:Y:S01]  /*98a0*/  F2FP.F16.E4M3.UNPACK_B R51, R51.H1 ;  /* 0x00000033ff33723e */ /* 0x000fe200030006ff */
[----:B------:R-:W-:-:S02]  /*98b0*/  HADD2.F32 R6, -RZ, R4.H1_H1 ;  /* 0x30000004ff067230 */ /* 0x000fc40000004100 */
[----:B------:R-:W-:Y:S02]  /*98c0*/  HADD2.F32 R37, -RZ, R15.H1_H1 ;  /* 0x3000000fff257230 */ /* 0x000fe40000004100 */
[----:B------:R-:W-:Y:S02]  /*98d0*/  HADD2.F32 R5, -RZ, R4.H0_H0 ;  /* 0x20000004ff057230 */ /* 0x000fe40000004100 */
[C---:B------:R-:W-:Y:S01]  /*98e0*/  FMUL.FTZ R46, R6.reuse, R41 ;  /* 0x00000029062e7220 */ /* 0x040fe20000410000 */
[----:B------:R-:W-:Y:S02]  /*98f0*/  HADD2.F32 R4, -RZ, R3.H1_H1 ;  /* 0x30000003ff047230 */ /* 0x000fe40000004100 */
[-C--:B------:R-:W-:Y:S01]  /*9900*/  FMUL.FTZ R52, R6, R37.reuse ;  /* 0x0000002506347220 */ /* 0x080fe20000410000 */
[----:B------:R-:W-:Y:S02]  /*9910*/  HADD2.F32 R15, -RZ, R15.H0_H0 ;  /* 0x2000000fff0f7230 */ /* 0x000fe40000004100 */
[----:B------:R-:W-:Y:S01]  /*9920*/  FFMA.FTZ R46, R5, R37, -R46 ;  /* 0x00000025052e7223 */ /* 0x000fe2000001082e */
[----:B------:R-:W-:-:S02]  /*9930*/  HADD2.F32 R3, -RZ, R3.H0_H0 ;  /* 0x20000003ff037230 */ /* 0x000fc40000004100 */
[CC--:B------:R-:W-:Y:S01]  /*9940*/  FMUL.FTZ R6, R4.reuse, R40.reuse ;  /* 0x0000002804067220 */ /* 0x0c0fe20000410000 */
[----:B------:R-:W-:Y:S01]  /*9950*/  FFMA.FTZ R41, R5, R41, R52 ;  /* 0x0000002905297223 */ /* 0x000fe20000010034 */
[-C--:B------:R-:W-:Y:S01]  /*9960*/  FMUL.FTZ R47, R4, R15.reuse ;  /* 0x0000000f042f7220 */ /* 0x080fe20000410000 */
[----:B------:R-:W-:Y:S02]  /*9970*/  HADD2.F32 R5, -RZ, R50.H1_H1 ;  /* 0x30000032ff057230 */ /* 0x000fe40000004100 */
[C---:B------:R-:W-:Y:S01]  /*9980*/  FFMA.FTZ R37, R3.reuse, R15, -R6 ;  /* 0x0000000f03257223 */ /* 0x040fe20000010806 */
[----:B------:R-:W-:Y:S02]  /*9990*/  HADD2.F32 R4, -RZ, R14.H1_H1 ;  /* 0x3000000eff047230 */ /* 0x000fe40000004100 */
[----:B------:R-:W-:Y:S01]  /*99a0*/  FFMA.FTZ R40, R3, R40, R47 ;  /* 0x0000002803287223 */ /* 0x000fe2000001002f */
[--C-:B------:R-:W-:Y:S02]  /*99b0*/  HADD2.F32 R15, -RZ, R51.reuse.H1_H1 ;  /* 0x30000033ff0f7230 */ /* 0x100fe40000004100 */
[----:B------:R-:W-:-:S02]  /*99c0*/  HADD2.F32 R6, -RZ, R51.H0_H0 ;  /* 0x20000033ff067230 */ /* 0x000fc40000004100 */
[C---:B------:R-:W-:Y:S01]  /*99d0*/  FMUL.FTZ R52, R4.reuse, R5 ;  /* 0x0000000504347220 */ /* 0x040fe20000410000 */
[--C-:B------:R-:W-:Y:S02]  /*99e0*/  HADD2.F32 R3, -RZ, R7.reuse.H1_H1 ;  /* 0x30000007ff037230 */ /* 0x100fe40000004100 */
[----:B------:R-:W-:Y:S01]  /*99f0*/  FMUL.FTZ R47, R4, R15 ;  /* 0x0000000f042f7220 */ /* 0x000fe20000410000 */
[----:B------:R-:W-:Y:S02]  /*9a00*/  HADD2.F32 R50, -RZ, R50.H0_H0 ;  /* 0x20000032ff327230 */ /* 0x000fe40000004100 */
[----:B------:R-:W-:Y:S02]  /*9a10*/  HADD2.F32 R14, -RZ, R14.H0_H0 ;  /* 0x2000000eff0e7230 */ /* 0x000fe40000004100 */
[C---:B------:R-:W-:Y:S01]  /*9a20*/  FMUL.FTZ R4, R3.reuse, R6 ;  /* 0x0000000603047220 */ /* 0x040fe20000410000 */
[----:B------:R-:W-:Y:S02]  /*9a30*/  HADD2.F32 R7, -RZ, R7.H0_H0 ;  /* 0x20000007ff077230 */ /* 0x000fe40000004100 */
[-C--:B------:R-:W-:Y:S01]  /*9a40*/  FMUL.FTZ R3, R3, R50.reuse ;  /* 0x0000003203037220 */ /* 0x080fe20000410000 */
        /* <DEDUP_REMOVED lines=8> */
[----:B------:R-:W-:Y:S02]  /*9ad0*/  F2FP.SATFINITE.E4M3.F32.PACK_AB_MERGE_C R6, R56, R55, R6 ;  /* 0x000000373806723e */ /* 0x000fe40004807006 */
[----:B------:R-:W-:Y:S02]  /*9ae0*/  F2FP.SATFINITE.E4M3.F32.PACK_AB_MERGE_C R7, R60, R59, R7 ;  /* 0x0000003b3c07723e */ /* 0x000fe40004807007 */
[----:B------:R-:W-:-:S02]  /*9af0*/  F2FP.SATFINITE.E4M3.F32.PACK_AB_MERGE_C R4, R40, R37, R4 ;  /* 0x000000252804723e */ /* 0x000fc40004807004 */
[----:B------:R-:W-:-:S05]  /*9b00*/  F2FP.SATFINITE.E4M3.F32.PACK_AB_MERGE_C R5, R14, R5, R47 ;  /* 0x000000050e05723e */ /* 0x000fca000480702f */
[----:B------:R2:W-:Y:S02]  /*9b10*/  STS.128 [R211+0x18000], R4 ;  /* 0x01800004d3007388 */ /* 0x0005e40000000c00 */
.L_x_1828:
[----:B------:R-:W-:Y:S05]  /*9b20*/  BSYNC B2 ;  /* 0x0000000000027941 */ /* 0x000fea0003800000 */
.L_x_1827:
[----:B------:R-:W-:Y:S05]  /*9b30*/  @P1 BRA `(.L_x_1826) ;  /* 0x0000000400e81947 */ /* 0x000fea0003800000 */
[----:B012---:R-:W0:Y:S01]  /*9b40*/  LDS.128 R4, [R211+0x1c000] ;  /* 0x01c00000d3047984 */ /* 0x007e220000000c00 */
[----:B-----5:R-:W-:Y:S02]  /*9b50*/  SHF.R.U32.HI R37, RZ, 0x8, R34 ;  /* 0x00000008ff257819 */ /* 0x020fe40000011622 */
[----:B------:R-:W-:Y:S02]  /*9b60*/  SHF.R.U32.HI R41, RZ, 0x8, R35 ;  /* 0x00000008ff297819 */ /* 0x000fe40000011623 */
[----:B------:R-:W-:Y:S02]  /*9b70*/  SHF.R.U32.HI R15, RZ, 0x8, R31 ;  /* 0x00000008ff0f7819 */ /* 0x000fe4000001161f */
[----:B------:R-:W-:Y:S02]  /*9b80*/  LOP3.LUT R46, R34, 0xff, RZ, 0xc0, !PT ;  /* 0x000000ff222e7812 */ /* 0x000fe400078ec0ff */
[----:B------:R-:W-:Y:S02]  /*9b90*/  LOP3.LUT R50, R35, 0xff, RZ, 0xc0, !PT ;  /* 0x000000ff23327812 */ /* 0x000fe400078ec0ff */
[----:B------:R-:W-:-:S02]  /*9ba0*/  LOP3.LUT R37, R37, 0xff, RZ, 0xc0, !PT ;  /* 0x000000ff25257812 */ /* 0x000fc400078ec0ff */
[----:B------:R-:W-:Y:S02]  /*9bb0*/  LOP3.LUT R41, R41, 0xff, RZ, 0xc0, !PT ;  /* 0x000000ff29297812 */ /* 0x000fe400078ec0ff */
[----:B------:R-:W-:Y:S02]  /*9bc0*/  SHF.R.U32.HI R3, RZ, 0x8, R30 ;  /* 0x00000008ff037819 */ /* 0x000fe4000001161e */
[----:B------:R-:W-:Y:S02]  /*9bd0*/  LOP3.LUT R40, R31, 0xff, RZ, 0xc0, !PT ;  /* 0x000000ff1f287812 */ /* 0x000fe400078ec0ff */
[----:B------:R-:W-:Y:S02]  /*9be0*/  LOP3.LUT R15, R15, 0xff, RZ, 0xc0, !PT ;  /* 0x000000ff0f0f7812 */ /* 0x000fe400078ec0ff */
[----:B------:R-:W-:Y:S02]  /*9bf0*/  PRMT R47, R37, 0x7604, R46 ;  /* 0x00007604252f7816 */ /* 0x000fe4000000002e */
[----:B------:R-:W-:-:S02]  /*9c00*/  PRMT R51, R41, 0x7604, R50 ;  /* 0x0000760429337816 */ /* 0x000fc40000000032 */
[----:B------:R-:W-:Y:S02]  /*9c10*/  SHF.R.U32.HI R37, RZ, 0x10, R31 ;  /* 0x00000010ff257819 */ /* 0x000fe4000001161f */
[----:B------:R-:W-:Y:S02]  /*9c20*/  SHF.R.U32.HI R50, RZ, 0x10, R35 ;  /* 0x00000010ff327819 */ /* 0x000fe40000011623 */
[----:B----4-:R-:W-:Y:S02]  /*9c30*/  LOP3.LUT R14, R30, 0xff, RZ, 0xc0, !PT ;  /* 0x000000ff1e0e7812 */ /* 0x010fe400078ec0ff */
[----:B------:R-:W-:Y:S02]  /*9c40*/  LOP3.LUT R3, R3, 0xff, RZ, 0xc0, !PT ;  /* 0x000000ff03037812 */ /* 0x000fe400078ec0ff */
[----:B------:R-:W-:Y:S02]  /*9c50*/  PRMT R40, R15, 0x7604, R40 ;  /* 0x000076040f287816 */ /* 0x000fe40000000028 */
[----:B------:R-:W-:-:S02]  /*9c60*/  SHF.R.U32.HI R15, RZ, 0x10, R34 ;  /* 0x00000010ff0f7819 */ /* 0x000fc40000011622 */
[----:B------:R-:W-:Y:S02]  /*9c70*/  LOP3.LUT R37, R37, 0xff, RZ, 0xc0, !PT ;  /* 0x000000ff25257812 */ /* 0x000fe400078ec0ff */
[----:B------:R-:W-:Y:S02]  /*9c80*/  LOP3.LUT R50, R50, 0xff, RZ, 0xc0, !PT ;  /* 0x000000ff32327812 */ /* 0x000fe400078ec0ff */
[----:B------:R-:W-:Y:S02]  /*9c90*/  PRMT R14, R3, 0x7604, R14 ;  /* 0x00007604030e7816 */ /* 0x000fe4000000000e */
[----:B------:R-:W-:Y:S02]  /*9ca0*/  SHF.R.U32.HI R3, RZ, 0x10, R30 ;  /* 0x00000010ff037819 */ /* 0x000fe4000001161e */
[----:B------:R-:W-:Y:S02]  /*9cb0*/  LOP3.LUT R46, R15, 0xff, RZ, 0xc0, !PT ;  /* 0x000000ff0f2e7812 */ /* 0x000fe400078ec0ff */
[----:B------:R-:W-:-:S02]  /*9cc0*/  PRMT R41, R37, 0x7054, R40 ;  /* 0x0000705425297816 */ /* 0x000fc40000000028 */
[----:B------:R-:W-:Y:S02]  /*9cd0*/  PRMT R51, R50, 0x7054, R51 ;  /* 0x0000705432337816 */ /* 0x000fe40000000033 */
[----:B------:R-:W-:Y:S02]  /*9ce0*/  LOP3.LUT R3, R3, 0xff, RZ, 0xc0, !PT ;  /* 0x000000ff03037812 */ /* 0x000fe400078ec0ff */
[----:B------:R-:W-:Y:S02]  /*9cf0*/  PRMT R47, R46, 0x7054, R47 ;  /* 0x000070542e2f7816 */ /* 0x000fe4000000002f */
[----:B------:R-:W-:Y:S02]  /*9d00*/  LOP3.LUT R51, R51, 0xff000000, R35, 0xf8, !PT ;  /* 0xff00000033337812 */ /* 0x000fe400078ef823 */
[----:B------:R-:W-:Y:S02]  /*9d10*/  LOP3.LUT R41, R41, 0xff000000, R31, 0xf8, !PT ;  /* 0xff00000029297812 */ /* 0x000fe400078ef81f */
[----:B------:R-:W-:-:S02]  /*9d20*/  PRMT R15, R3, 0x7054, R14 ;  /* 0x00007054030f7816 */ /* 0x000fc4000000000e */
        /* <DEDUP_REMOVED lines=32> */
[----:B------:R-:W-:Y:S02]  /*9f30*/  HADD2.F32 R30, -RZ, R30.H0_H0 ;  /* 0x2000001eff1e7230 */ /* 0x000fe40000004100 */
[C---:B------:R-:W-:Y:S01]  /*9f40*/  FMUL.FTZ R57, R5.reuse, R35 ;  /* 0x0000002305397220 */ /* 0x040fe20000410000 */
[----:B------:R-:W-:Y:S02]  /*9f50*/  HADD2.F32 R51, -RZ, R51.H1_H1 ;  /* 0x30000033ff337230 */ /* 0x000fe40000004100 */
[-C--:B------:R-:W-:Y:S01]  /*9f60*/  FMUL.FTZ R5, R5, R15.reuse ;  /* 0x0000000f05057220 */ /* 0x080fe20000410000 */
[----:B------:R-:W-:Y:S02]  /*9f70*/  HADD2.F32 R6, -RZ, R31.H1_H1 ;  /* 0x3000001fff067230 */ /* 0x000fe40000004100 */
[----:B------:R-:W-:Y:S01]  /*9f80*/  FFMA.FTZ R57, R30, R15, -R57 ;  /* 0x0000000f1e397223 */ /* 0x000fe20000010839 */
[----:B------:R-:W-:-:S02]  /*9f90*/  HADD2.F32 R41, -RZ, R41.H1_H1 ;  /* 0x30000029ff297230 */ /* 0x000fc40000004100 */
[----:B------:R-:W-:Y:S01]  /*9fa0*/  FFMA.FTZ R54, R30, R35, R5 ;  /* 0x000000231e367223 */ /* 0x000fe20000010005 */
[----:B------:R-:W-:Y:S02]  /*9fb0*/  HADD2.F32 R31, -RZ, R31.H0_H0 ;  /* 0x2000001fff1f7230 */ /* 0x000fe40000004100 */
[C---:B------:R-:W-:Y:S01]  /*9fc0*/  FMUL.FTZ R34, R6.reuse, R51 ;  /* 0x0000003306227220 */ /* 0x040fe20000410000 */
[----:B------:R-:W-:Y:S01]  /*9fd0*/  F2FP.F16.E4M3.UNPACK_B R5, R47 ;  /* 0x0000002fff05723e */ /* 0x000fe200020006ff */
[-C--:B------:R-:W-:Y:S01]  /*9fe0*/  FMUL.FTZ R30, R6, R41.reuse ;  /* 0x00000029061e7220 */ /* 0x080fe20000410000 */
[----:B------:R-:W-:Y:S01]  /*9ff0*/  F2FP.F16.E4M3.UNPACK_B R4, R4.H1 ;  /* 0x00000004ff04723e */ /* 0x000fe200030006ff */
[C---:B------:R-:W-:Y:S01]  /*a000*/  FFMA.FTZ R41, R31.reuse, R41, -R34 ;  /* 0x000000291f297223 */ /* 0x040fe20000010822 */
[----:B------:R-:W-:Y:S01]  /*a010*/  F2FP.F16.E4M3.UNPACK_B R15, R37 ;  /* 0x00000025ff0f723e */ /* 0x000fe200020006ff */
        /* <DEDUP_REMOVED lines=14> */
[C---:B------:R-:W-:Y:S01]  /*a100*/  FMUL.FTZ R6, R4.reuse, R31 ;  /* 0x0000001f04067220 */ /* 0x040fe20000410000 */
[----:B------:R-:W-:Y:S01]  /*a110*/  FFMA.FTZ R35, R5, R34, R46 ;  /* 0x0000002205237223 */ /* 0x000fe2000001002e */
[-C--:B------:R-:W-:Y:S01]  /*a120*/  FMUL.FTZ R4, R4, R15.reuse ;  /* 0x0000000f04047220 */ /* 0x080fe20000410000 */
[----:B------:R-:W-:Y:S02]  /*a130*/  HADD2.F32 R5, -RZ, R37.H1_H1 ;  /* 0x30000025ff057230 */ /* 0x000fe40000004100 */
[C---:B------:R-:W-:Y:S01]  /*a140*/  FFMA.FTZ R34, R3.reuse, R15, -R6 ;  /* 0x0000000f03227223 */ /* 0x040fe20000010806 */
[--C-:B------:R-:W-:Y:S02]  /*a150*/  HADD2.F32 R15, -RZ, R47.reuse.H1_H1 ;  /* 0x3000002fff0f7230 */ /* 0x100fe40000004100 */
[----:B------:R-:W-:Y:S01]  /*a160*/  FFMA.FTZ R31, R3, R31, R4 ;  /* 0x0000001f031f7223 */ /* 0x000fe20000010004 */
[----:B------:R-:W-:Y:S02]  /*a170*/  HADD2.F32 R4, -RZ, R14.H1_H1 ;  /* 0x3000000eff047230 */ /* 0x000fe40000004100 */
[----:B------:R-:W-:-:S02]  /*a180*/  HADD2.F32 R30, -RZ, R47.H0_H0 ;  /* 0x2000002fff1e7230 */ /* 0x000fc40000004100 */
[----:B------:R-:W-:Y:S02]  /*a190*/  HADD2.F32 R3, -RZ, R7.H1_H1 ;  /* 0x30000007ff037230 */ /* 0x000fe40000004100 */
[C---:B------:R-:W-:Y:S01]  /*a1a0*/  FMUL.FTZ R46, R4.reuse, R5 ;  /* 0x00000005042e7220 */ /* 0x040fe20000410000 */
[----:B------:R-:W-:Y:S02]  /*a1b0*/  HADD2.F32 R6, -RZ, R37.H0_H0 ;  /* 0x20000025ff067230 */ /* 0x000fe40000004100 */
[----:B------:R-:W-:Y:S01]  /*a1c0*/  FMUL.FTZ R37, R4, R15 ;  /* 0x0000000f04257220 */ /* 0x000fe20000410000 */
        /* <DEDUP_REMOVED lines=17> */
.L_x_1826:
[----:B------:R-:W-:Y:S05]  /*a2e0*/  BSYNC B1 ;  /* 0x0000000000017941 */ /* 0x000fea0003800000 */
.L_x_1825:
[----:B------:R-:W-:Y:S01]  /*a2f0*/  ISETP.GE.AND P0, PT, R227, R0, PT ;  /* 0x00000000e300720c */ /* 0x000fe20003f06270 */
[----:B------:R-:W-:-:S12]  /*a300*/  BSSY B1, `(.L_x_1829) ;  /* 0x00000f9000017945 */ /* 0x000fd80003800000 */
[----:B------:R-:W-:Y:S05]  /*a310*/  @P0 BRA `(.L_x_1830) ;  /* 0x0000000c00dc0947 */ /* 0x000fea0003800000 */
[----:B------:R-:W0:Y:S01]  /*a320*/  LDC R3, c[0x0][0x3f4] ;  /* 0x0000fd00ff037b82 */ /* 0x000e220000000800 */
[----:B------:R-:W-:Y:S01]  /*a330*/  BSSY B2, `(.L_x_1831) ;  /* 0x000007e000027945 */ /* 0x000fe20003800000 */
[-C--:B0-----:R-:W-:Y:S02]  /*a340*/  ISETP.GE.AND P0, PT, R18, R3.reuse, PT ;  /* 0x000000031200720c */ /* 0x081fe40003f06270 */
[----:B------:R-:W-:-:S11]  /*a350*/  ISETP.GE.AND P1, PT, R191, R3, PT ;  /* 0x00000003bf00720c */ /* 0x000fd60003f26270 */
[----:B------:R-:W-:Y:S05]  /*a360*/  @P0 BRA `(.L_x_1832) ;  /* 0x0000000400e80947 */ /* 0x000fea0003800000 */
[----:B-123--:R-:W0:Y:S01]  /*a370*/  LDS.128 R4, [R211+0x19000] ;  /* 0x01900000d3047984 */ /* 0x00ee220000000c00 */
[----:B-----5:R-:W-:Y:S02]  /*a380*/  SHF.R.U32.HI R3, RZ, 0x8, R42 ;  /* 0x00000008ff037819 */ /* 0x020fe4000001162a */
[----:B------:R-:W-:Y:S02]  /*a390*/  SHF.R.U32.HI R15, RZ, 0x8, R43 ;  /* 0x00000008ff0f7819 */ /* 0x000fe4000001162b */
[----:B------:R-:W-:Y:S02]  /*a3a0*/  SHF.R.U32.HI R37, RZ, 0x8, R49 ;  /* 0x00000008ff257819 */ /* 0x000fe40000011631 */
[----:B----4-:R-:W-:Y:S02]  /*a3b0*/  LOP3.LUT R14, R42, 0xff, RZ, 0xc0, !PT ;  /* 0x000000ff2a0e7812 */ /* 0x010fe400078ec0ff */
[----:B------:R-:W-:Y:S02]  /*a3c0*/  SHF.R.U32.HI R31, RZ, 0x8, R48 ;  /* 0x00000008ff1f7819 */ /* 0x000fe40000011630 */
[----:B------:R-:W-:-:S02]  /*a3d0*/  LOP3.LUT R3, R3, 0xff, RZ, 0xc0, !PT ;  /* 0x000000ff03037812 */ /* 0x000fc400078ec0ff */
[----:B------:R-:W-:Y:S02]  /*a3e0*/  LOP3.LUT R30, R43, 0xff, RZ, 0xc0, !PT ;  /* 0x000000ff2b1e7812 */ /* 0x000fe400078ec0ff */
[----:B------:R-:W-:Y:S02]  /*a3f0*/  LOP3.LUT R40, R49, 0xff, RZ, 0xc0, !PT ;  /* 0x000000ff31287812 */ /* 0x000fe400078ec0ff */
[----:B------:R-:W-:Y:S02]  /*a400*/  LOP3.LUT R15, R15, 0xff, RZ, 0xc0, !PT ;  /* 0x000000ff0f0f7812 */ /* 0x000fe400078ec0ff */
[----:B------:R-:W-:Y:S02]  /*a410*/  LOP3.LUT R37, R37, 0xff, RZ, 0xc0, !PT ;  /* 0x000000ff25257812 */ /* 0x000fe400078ec0ff */
[----:B------:R-:W-:Y:S02]  /*a420*/  LOP3.LUT R34, R31, 0xff, RZ, 0xc0, !PT ;  /* 0x000000ff1f227812 */ /* 0x000fe400078ec0ff */
[----:B------:R-:W-:-:S02]  /*a430*/  PRMT R14, R3, 0x7604, R14 ;  /* 0x00007604030e7816 */ /* 0x000fc4000000000e */
[----:B------:R-:W-:Y:S02]  /*a440*/  PRMT R31, R15, 0x7604, R30 ;  /* 0x000076040f1f7816 */ /* 0x000fe4000000001e */
[----:B------:R-:W-:Y:S02]  /*a450*/  PRMT R40, R37, 0x7604, R40 ;  /* 0x0000760425287816 */ /* 0x000fe40000000028 */
[----:B------:R-:W-:Y:S02]  /*a460*/  SHF.R.U32.HI R3, RZ, 0x10, R42 ;  /* 0x00000010ff037819 */ /* 0x000fe4000001162a */
[----:B------:R-:W-:Y:S02]  /*a470*/  SHF.R.U32.HI R30, RZ, 0x10, R43 ;  /* 0x00000010ff1e7819 */ /* 0x000fe4000001162b */
[----:B------:R-:W-:Y:S02]  /*a480*/  SHF.R.U32.HI R37, RZ, 0x10, R49 ;  /* 0x00000010ff257819 */ /* 0x000fe40000011631 */
[----:B------:R-:W-:-:S02]  /*a490*/  LOP3.LUT R35, R48, 0xff, RZ, 0xc0, !PT ;  /* 0x000000ff30237812 */ /* 0x000fc400078ec0ff */
[----:B------:R-:W-:Y:S02]  /*a4a0*/  SHF.R.U32.HI R15, RZ, 0x10, R48 ;  /* 0x00000010ff0f7819 */ /* 0x000fe40000011630 */
[----:B------:R-:W-:Y:S02]  /*a4b0*/  LOP3.LUT R3, R3, 0xff, RZ, 0xc0, !PT ;  /* 0x000000ff03037812 */ /* 0x000fe400078ec0ff */
[----:B------:R-:W-:Y:S02]  /*a4c0*/  LOP3.LUT R30, R30, 0xff, RZ, 0xc0, !PT ;  /* 0x000000ff1e1e7812 */ /* 0x000fe400078ec0ff */
[----:B------:R-:W-:Y:S02]  /*a4d0*/  LOP3.LUT R37, R37, 0xff, RZ, 0xc0, !PT ;  /* 0x000000ff25257812 */ /* 0x000fe400078ec0ff */
[----:B------:R-:W-:Y:S02]  /*a4e0*/  PRMT R35, R34, 0x7604, R35 ;  /* 0x0000760422237816 */ /* 0x000fe40000000023 */
[----:B------:R-:W-:-:S02]  /*a4f0*/  LOP3.LUT R34, R15, 0xff, RZ, 0xc0, !PT ;  /* 0x000000ff0f227812 */ /* 0x000fc400078ec0ff */
[----:B------:R-:W-:Y:S02]  /*a500*/  PRMT R15, R3, 0x7054, R14 ;  /* 0x00007054030f7816 */ /* 0x000fe4000000000e */
[----:B------:R-:W-:Y:S02]  /*a510*/  PRMT R31, R30, 0x7054, R31 ;  /* 0x000070541e1f7816 */ /* 0x000fe4000000001f */
[----:B------:R-:W-:Y:S02]  /*a520*/  PRMT R37, R37, 0x7054, R40 ;  /* 0x0000705425257816 */ /* 0x000fe40000000028 */
[----:B------:R-:W-:Y:S02]  /*a530*/  PRMT R35, R34, 0x7054, R35 ;  /* 0x0000705422237816 */ /* 0x000fe40000000023 */
[----:B------:R-:W-:Y:S02]  /*a540*/  LOP3.LUT R34, R15, 0xff000000, R42, 0xf8, !PT ;  /* 0xff0000000f227812 */ /* 0x000fe400078ef82a */
[----:B------:R-:W-:-:S02]  /*a550*/  LOP3.LUT R40, R37, 0xff000000, R49, 0xf8, !PT ;  /* 0xff00000025287812 */ /* 0x000fc400078ef831 */
[----:B------:R-:W-:Y:S02]  /*a560*/  LOP3.LUT R42, R31, 0xff000000, R43, 0xf8, !PT ;  /* 0xff0000001f2a7812 */ /* 0x000fe400078ef82b */
[----:B------:R-:W-:Y:S02]  /*a570*/  LOP3.LUT R48, R35, 0xff000000, R48, 0xf8, !PT ;  /* 0xff00000023307812 */ /* 0x000fe400078ef830 */
[----:B0-----:R-:W-:Y:S02]  /*a580*/  F2FP.F16.E4M3.UNPACK_B R3, R6.H1 ;  /* 0x00000006ff03723e */ /* 0x001fe400030006ff */
[----:B------:R-:W-:Y:S02]  /*a590*/  F2FP.F16.E4M3.UNPACK_B R41, R40 ;  /* 0x00000028ff29723e */ /* 0x000fe400020006ff */
[----:B------:R-:W-:Y:S01]  /*a5a0*/  F2FP.F16.E4M3.UNPACK_B R35, R42 ;  /* 0x0000002aff23723e */ /* 0x000fe200020006ff */
[----:B------:R-:W-:Y:S01]  /*a5b0*/  HADD2.F32 R14, -RZ, R3.H1_H1 ;  /* 0x30000003ff0e7230 */ /* 0x000fe20000004100 */
[----:B------:R-:W-:Y:S01]  /*a5c0*/  F2FP.F16.E4M3.UNPACK_B R6, R6 ;  /* 0x00000006ff06723e */ /* 0x000fe200020006ff */
[----:B------:R-:W-:Y:S01]  /*a5d0*/  HADD2.F32 R43, -RZ, R41.H1_H1 ;  /* 0x30000029ff2b7230 */ /* 0x000fe20000004100 */
[-C--:B------:R-:W-:Y:S01]  /*a5e0*/  F2FP.F16.E4M3.UNPACK_B R30, R7.reuse ;  /* 0x00000007ff1e723e */ /* 0x080fe200020006ff */
[----:B------:R-:W-:Y:S01]  /*a5f0*/  HADD2.F32 R37, -RZ, R35.H1_H1 ;  /* 0x30000023ff257230 */ /* 0x000fe20000004100 */
[----:B------:R-:W-:Y:S01]  /*a600*/  F2FP.F16.E4M3.UNPACK_B R31, R7.H1 ;  /* 0x00000007ff1f723e */ /* 0x000fe200030006ff */
[----:B------:R-:W-:-:S02]  /*a610*/  HADD2.F32 R15, -RZ, R3.H0_H0 ;  /* 0x20000003ff0f7230 */ /* 0x000fc40000004100 */
[C---:B------:R-:W-:Y:S01]  /*a620*/  FMUL.FTZ R46, R14.reuse, R43 ;  /* 0x0000002b0e2e7220 */ /* 0x040fe20000410000 */
[----:B------:R-:W-:Y:S01]  /*a630*/  F2FP.F16.E4M3.UNPACK_B R7, R5 ;  /* 0x00000005ff07723e */ /* 0x000fe200020006ff */
[----:B------:R-:W-:Y:S01]  /*a640*/  FMUL.FTZ R50, R14, R37 ;  /* 0x000000250e327220 */ /* 0x000fe20000410000 */
[----:B------:R-:W-:Y:S01]  /*a650*/  F2FP.F16.E4M3.UNPACK_B R14, R5.H1 ;  /* 0x00000005ff0e723e */ /* 0x000fe200030006ff */
[----:B------:R-:W-:Y:S02]  /*a660*/  HADD2.F32 R41, -RZ, R41.H0_H0 ;  /* 0x20000029ff297230 */ /* 0x000fe40000004100 */
[C---:B------:R-:W-:Y:S01]  /*a670*/  FFMA.FTZ R47, R15.reuse, R37, -R46 ;  /* 0x000000250f2f7223 */ /* 0x040fe2000001082e */
[--C-:B------:R-:W-:Y:S02]  /*a680*/  HADD2.F32 R5, -RZ, R6.reuse.H1_H1 ;  /* 0x30000006ff057230 */ /* 0x100fe40000004100 */
[----:B------:R-:W-:Y:S01]  /*a690*/  FFMA.FTZ R50, R15, R43, R50 ;  /* 0x0000002b0f327223 */ /* 0x000fe20000010032 */
[----:B------:R-:W-:Y:S01]  /*a6a0*/  HADD2.F32 R35, -RZ, R35.H0_H0 ;  /* 0x20000023ff237230 */ /* 0x000fe20000004100 */
[----:B------:R-:W-:Y:S01]  /*a6b0*/  F2FP.F16.E4M3.UNPACK_B R40, R40.H1 ;  /* 0x00000028ff28723e */ /* 0x000fe200030006ff */
[----:B------:R-:W-:Y:S01]  /*a6c0*/  HADD2.F32 R6, -RZ, R6.H0_H0 ;  /* 0x20000006ff067230 */ /* 0x000fe20000004100 */
[----:B------:R-:W-:Y:S01]  /*a6d0*/  F2FP.F16.E4M3.UNPACK_B R42, R42.H1 ;  /* 0x0000002aff2a723e */ /* 0x000fe200030006ff */
[C---:B------:R-:W-:Y:S01]  /*a6e0*/  FMUL.FTZ R15, R5.reuse, R41 ;  /* 0x00000029050f7220 */ /* 0x040fe20000410000 */
[----:B------:R-:W-:Y:S01]  /*a6f0*/  FMUL.FTZ R46, R5, R35 ;  /* 0x00000023052e7220 */ /* 0x000fe20000410000 */
[----:B------:R-:W-:Y:S01]  /*a700*/  HADD2.F32 R5, -RZ, R30.H1_H1 ;  /* 0x3000001eff057230 */ /* 0x000fe20000004100 */
[----:B------:R-:W-:Y:S01]  /*a710*/  F2FP.F16.E4M3.UNPACK_B R3, R4 ;  /* 0x00000004ff03723e */ /* 0x000fe200020006ff */
[----:B------:R-:W-:-:S02]  /*a720*/  HADD2.F32 R37, -RZ, R40.H0_H0 ;  /* 0x20000028ff257230 */ /* 0x000fc40000004100 */
[C---:B------:R-:W-:Y:S01]  /*a730*/  FFMA.FTZ R43, R6.reuse, R35, -R15 ;  /* 0x00000023062b7223 */ /* 0x040fe2000001080f */
[----:B------:R-:W-:Y:S02]  /*a740*/  HADD2.F32 R15, -RZ, R42.H0_H0 ;  /* 0x2000002aff0f7230 */ /* 0x000fe40000004100 */
[----:B------:R-:W-:Y:S01]  /*a750*/  FFMA.FTZ R46, R6, R41, R46 ;  /* 0x00000029062e7223 */ /* 0x000fe2000001002e */
[----:B------:R-:W-:Y:S02]  /*a760*/  HADD2.F32 R30, -RZ, R30.H0_H0 ;  /* 0x2000001eff1e7230 */ /* 0x000fe40000004100 */
[C---:B------:R-:W-:Y:S01]  /*a770*/  FMUL.FTZ R35, R5.reuse, R37 ;  /* 0x0000002505237220 */ /* 0x040fe20000410000 */
[----:B------:R-:W-:Y:S02]  /*a780*/  HADD2.F32 R40, -RZ, R40.H1_H1 ;  /* 0x30000028ff287230 */ /* 0x000fe40000004100 */
[----:B------:R-:W-:Y:S01]  /*a790*/  FMUL.FTZ R5, R5, R15 ;  /* 0x0000000f05057220 */ /* 0x000fe20000410000 */
[----:B------:R-:W-:-:S02]  /*a7a0*/  HADD2.F32 R6, -RZ, R31.H1_H1 ;  /* 0x3000001fff067230 */ /* 0x000fc40000004100 */
[C---:B------:R-:W-:Y:S01]  /*a7b0*/  FFMA.FTZ R41, R30.reuse, R15, -R35 ;  /* 0x0000000f1e297223 */ /* 0x040fe20000010823 */
[----:B------:R-:W-:Y:S02]  /*a7c0*/  HADD2.F32 R42, -RZ, R42.H1_H1 ;  /* 0x3000002aff2a7230 */ /* 0x000fe40000004100 */
[----:B------:R-:W-:Y:S01]  /*a7d0*/  FFMA.FTZ R52, R30, R37, R5 ;  /* 0x000000251e347223 */ /* 0x000fe20000010005 */
[----:B------:R-:W-:Y:S02]  /*a7e0*/  HADD2.F32 R31, -RZ, R31.H0_H0 ;  /* 0x2000001fff1f7230 */ /* 0x000fe40000004100 */
[C---:B------:R-:W-:Y:S01]  /*a7f0*/  FMUL.FTZ R54, R6.reuse, R40 ;  /* 0x0000002806367220 */ /* 0x040fe20000410000 */
[----:B------:R-:W-:Y:S01]  /*a800*/  F2FP.F16.E4M3.UNPACK_B R5, R48 ;  /* 0x00000030ff05723e */ /* 0x000fe200020006ff */
[----:B------:R-:W-:Y:S01]  /*a810*/  FMUL.FTZ R30, R6, R42 ;  /* 0x0000002a061e7220 */ /* 0x000fe20000410000 */
        /* <DEDUP_REMOVED lines=8> */
[----:B------:R-:W-:Y:S01]  /*a8a0*/  HADD2.F32 R6, -RZ, R4.H1_H1 ;  /* 0x30000004ff067230 */ /* 0x000fe20000004100 */
[----:B------:R-:W-:Y:S01]  /*a8b0*/  F2FP.SATFINITE.E4M3.F32.PACK_AB_MERGE_C R47, R50, R47, RZ ;  /* 0x0000002f322f723e */ /* 0x000fe200048070ff */
[----:B------:R-:W-:-:S02]  /*a8c0*/  HADD2.F32 R30, -RZ, R15.H1_H1 ;  /* 0x3000000fff1e7230 */ /* 0x000fc40000004100 */
[----:B------:R-:W-:Y:S02]  /*a8d0*/  HADD2.F32 R5, -RZ, R4.H0_H0 ;  /* 0x20000004ff057230 */ /* 0x000fe40000004100 */
[C---:B------:R-:W-:Y:S01]  /*a8e0*/  FMUL.FTZ R40, R6.reuse, R35 ;  /* 0x0000002306287220 */ /* 0x040fe20000410000 */
[----:B------:R-:W-:Y:S02]  /*a8f0*/  HADD2.F32 R4, -RZ, R3.H1_H1 ;  /* 0x30000003ff047230 */ /* 0x000fe40000004100 */
[-C--:B------:R-:W-:Y:S01]  /*a900*/  FMUL.FTZ R42, R6, R30.reuse ;  /* 0x0000001e062a7220 */ /* 0x080fe20000410000 */
[----:B------:R-:W-:Y:S02]  /*a910*/  HADD2.F32 R15, -RZ, R15.H0_H0 ;  /* 0x2000000fff0f7230 */ /* 0x000fe40000004100 */
[C---:B------:R-:W-:Y:S01]  /*a920*/  FFMA.FTZ R40, R5.reuse, R30, -R40 ;  /* 0x0000001e05287223 */ /* 0x040fe20000010828 */
[----:B------:R-:W-:Y:S02]  /*a930*/  HADD2.F32 R3, -RZ, R3.H0_H0 ;  /* 0x20000003ff037230 */ /* 0x000fe40000004100 */
[C---:B------:R-:W-:Y:S01]  /*a940*/  FMUL.FTZ R6, R4.reuse, R31 ;  /* 0x0000001f04067220 */ /* 0x040fe20000410000 */
[----:B------:R-:W-:Y:S01]  /*a950*/  FFMA.FTZ R35, R5, R35, R42 ;  /* 0x0000002305237223 */ /* 0x000fe2000001002a */
[----:B------:R-:W-:Y:S01]  /*a960*/  FMUL.FTZ R4, R4, R15 ;  /* 0x0000000f04047220 */ /* 0x000fe20000410000 */
[----:B------:R-:W-:-:S02]  /*a970*/  HADD2.F32 R5, -RZ, R34.H1_H1 ;  /* 0x30000022ff057230 */ /* 0x000fc40000004100 */
[C---:B------:R-:W-:Y:S01]  /*a980*/  FFMA.FTZ R30, R3.reuse, R15, -R6 ;  /* 0x0000000f031e7223 */ /* 0x040fe20000010806 */
[----:B------:R-:W-:Y:S02]  /*a990*/  HADD2.F32 R15, -RZ, R48.H1_H1 ;  /* 0x30000030ff0f7230 */ /* 0x000fe40000004100 */
[----:B------:R-:W-:Y:S01]  /*a9a0*/  FFMA.FTZ R31, R3, R31, R4 ;  /* 0x0000001f031f7223 */ /* 0x000fe20000010004 */
[----:B------:R-:W-:Y:S02]  /*a9b0*/  HADD2.F32 R4, -RZ, R14.H1_H1 ;  /* 0x3000000eff047230 */ /* 0x000fe40000004100 */
[----:B------:R-:W-:Y:S02]  /*a9c0*/  HADD2.F32 R48, -RZ, R48.H0_H0 ;  /* 0x20000030ff307230 */ /* 0x000fe40000004100 */
[----:B------:R-:W-:Y:S02]  /*a9d0*/  HADD2.F32 R3, -RZ, R7.H1_H1 ;  /* 0x30000007ff037230 */ /* 0x000fe40000004100 */
[----:B------:R-:W-:Y:S01]  /*a9e0*/  FMUL.FTZ R37, R4, R15 ;  /* 0x0000000f04257220 */ /* 0x000fe20000410000 */
[----:B------:R-:W-:-:S02]  /*a9f0*/  HADD2.F32 R34, -RZ, R34.H0_H0 ;  /* 0x20000022ff227230 */ /* 0x000fc40000004100 */
[-C--:B------:R-:W-:Y:S01]  /*aa00*/  FMUL.FTZ R6, R4, R5.reuse ;  /* 0x0000000504067220 */ /* 0x080fe20000410000 */
        /* <DEDUP_REMOVED lines=11> */
[----:B------:R-:W-:Y:S02]  /*aac0*/  F2FP.SATFINITE.E4M3.F32.PACK_AB_MERGE_C R6, R46, R43, R47 ;  /* 0x0000002b2e06723e */ /* 0x000fe4000480702f */
[----:B------:R-:W-:Y:S02]  /*aad0*/  F2FP.SATFINITE.E4M3.F32.PACK_AB_MERGE_C R7, R52, R41, R7 ;  /* 0x000000293407723e */ /* 0x000fe40004807007 */
[----:B------:R-:W-:Y:S02]  /*aae0*/  F2FP.SATFINITE.E4M3.F32.PACK_AB_MERGE_C R4, R31, R30, R4 ;  /* 0x0000001e1f04723e */ /* 0x000fe40004807004 */
[----:B------:R-:W-:-:S05]  /*aaf0*/  F2FP.SATFINITE.E4M3.F32.PACK_AB_MERGE_C R5, R48, R5, R37 ;  /* 0x000000053005723e */ /* 0x000fca0004807025 */
[----:B------:R0:W-:Y:S02]  /*ab00*/  STS.128 [R211+0x19000], R4 ;  /* 0x01900004d3007388 */ /* 0x0001e40000000c00 */
.L_x_1832:
[----:B------:R-:W-:Y:S05]  /*ab10*/  BSYNC B2 ;  /* 0x0000000000027941 */ /* 0x000fea0003800000 */
.L_x_1831:
[----:B------:R-:W-:Y:S05]  /*ab20*/  @P1 BRA `(.L_x_1830) ;  /* 0x0000000400d81947 */ /* 0x000fea0003800000 */
[----:B0123--:R-:W0:Y:S01]  /*ab30*/  LDS.128 R4, [R211+0x1d000] ;  /* 0x01d00000d3047984 */ /* 0x00fe220000000c00 */
[----:B----45:R-:W-:Y:S02]  /*ab40*/  SHF.R.U32.HI R14, RZ, 0x8, R32 ;  /* 0x00000008ff0e7819 */ /* 0x030fe40000011620 */
[----:B------:R-:W-:Y:S02]  /*ab50*/  LOP3.LUT R3, R32, 0xff, RZ, 0xc0, !PT ;  /* 0x000000ff20037812 */ /* 0x000fe400078ec0ff */
[----:B------:R-:W-:Y:S02]  /*ab60*/  LOP3.LUT R14, R14, 0xff, RZ, 0xc0, !PT ;  /* 0x000000ff0e0e7812 */ /* 0x000fe400078ec0ff */
[----:B------:R-:W-:Y:S02]  /*ab70*/  SHF.R.U32.HI R30, RZ, 0x8, R33 ;  /* 0x00000008ff1e7819 */ /* 0x000fe40000011621 */
[----:B------:R-:W-:Y:S02]  /*ab80*/  SHF.R.U32.HI R35, RZ, 0x8, R29 ;  /* 0x00000008ff237819 */ /* 0x000fe4000001161d */
[----:B------:R-:W-:-:S02]  /*ab90*/  PRMT R3, R14, 0x7604, R3 ;  /* 0x000076040e037816 */ /* 0x000fc40000000003 */
[----:B------:R-:W-:Y:S02]  /*aba0*/  LOP3.LUT R15, R33, 0xff, RZ, 0xc0, !PT ;  /* 0x000000ff210f7812 */ /* 0x000fe400078ec0ff */
[----:B------:R-:W-:Y:S02]  /*abb0*/  LOP3.LUT R30, R30, 0xff, RZ, 0xc0, !PT ;  /* 0x000000ff1e1e7812 */ /* 0x000fe400078ec0ff */
        /* <DEDUP_REMOVED lines=14> */
[--C-:B------:R-:W-:Y:S02]  /*aca0*/  LOP3.LUT R15, R3, 0xff0000, R32.reuse, 0xf8, !PT ;  /* 0x00ff0000030f7812 */ /* 0x100fe400078ef820 */
[----:B------:R-:W-:Y:S02]  /*acb0*/  LOP3.LUT R37, R37, 0xff000000, R29, 0xf8, !PT ;  /* 0xff00000025257812 */ /* 0x000fe400078ef81d */
[----:B------:R-:W-:Y:S02]  /*acc0*/  LOP3.LUT R31, R31, 0xff000000, R33, 0xf8, !PT ;  /* 0xff0000001f1f7812 */ /* 0x000fe400078ef821 */
[----:B------:R-:W-:-:S02]  /*acd0*/  LOP3.LUT R30, R15, 0xff000000, R32, 0xf8, !PT ;  /* 0xff0000000f1e7812 */ /* 0x000fc400078ef820 */
[-C--:B0-----:R-:W-:Y:S02]  /*ace0*/  F2FP.F16.E4M3.UNPACK_B R3, R6.reuse.H1 ;  /* 0x00000006ff03723e */ /* 0x081fe400030006ff */
[----:B------:R-:W-:Y:S02]  /*acf0*/  F2FP.F16.E4M3.UNPACK_B R34, R37 ;  /* 0x00000025ff22723e */ /* 0x000fe400020006ff */
[----:B------:R-:W-:Y:S01]  /*ad00*/  F2FP.F16.E4M3.UNPACK_B R32, R31 ;  /* 0x0000001fff20723e */ /* 0x000fe200020006ff */
[--C-:B------:R-:W-:Y:S01]  /*ad10*/  HADD2.F32 R14, -RZ, R3.reuse.H1_H1 ;  /* 0x30000003ff0e7230 */ /* 0x100fe20000004100 */
[--C-:B------:R-:W-:Y:S01]  /*ad20*/  LOP3.LUT R35, R35, 0xff0000, R28.reuse, 0xf8, !PT ;  /* 0x00ff000023237812 */ /* 0x100fe200078ef81c */
[----:B------:R-:W-:Y:S01]  /*ad30*/  HADD2.F32 R40, -RZ, R34.H1_H1 ;  /* 0x30000022ff287230 */ /* 0x000fe20000004100 */
[----:B------:R-:W-:Y:S01]  /*ad40*/  F2FP.F16.E4M3.UNPACK_B R6, R6 ;  /* 0x00000006ff06723e */ /* 0x000fe200020006ff */
[----:B------:R-:W-:Y:S01]  /*ad50*/  HADD2.F32 R33, -RZ, R32.H1_H1 ;  /* 0x30000020ff217230 */ /* 0x000fe20000004100 */
[----:B------:R-:W-:Y:S01]  /*ad60*/  LOP3.LUT R35, R35, 0xff000000, R28, 0xf8, !PT ;  /* 0xff00000023237812 */ /* 0x000fe200078ef81c */
[----:B------:R-:W-:Y:S01]  /*ad70*/  HADD2.F32 R15, -RZ, R3.H0_H0 ;  /* 0x20000003ff0f7230 */ /* 0x000fe20000004100 */
[-C--:B------:R-:W-:Y:S01]  /*ad80*/  F2FP.F16.E4M3.UNPACK_B R28, R7.reuse ;  /* 0x00000007ff1c723e */ /* 0x080fe200020006ff */
[C---:B------:R-:W-:Y:S01]  /*ad90*/  FMUL.FTZ R42, R14.reuse, R40 ;  /* 0x000000280e2a7220 */ /* 0x040fe20000410000 */
[----:B------:R-:W-:Y:S01]  /*ada0*/  F2FP.F16.E4M3.UNPACK_B R29, R7.H1 ;  /* 0x00000007ff1d723e */ /* 0x000fe200030006ff */
        /* <DEDUP_REMOVED lines=57> */
[--C-:B------:R-:W-:Y:S02]  /*b140*/  HADD2.F32 R3, -RZ, R7.reuse.H1_H1 ;  /* 0x30000007ff037230 */ /* 0x100fe40000004100 */
[C---:B------:R-:W-:Y:S01]  /*b150*/  FMUL.FTZ R33, R4.reuse, R15 ;  /* 0x0000000f04217220 */ /* 0x040fe20000410000 */
[----:B------:R-:W-:Y:S02]  /*b160*/  HADD2.F32 R30, -RZ, R30.H0_H0 ;  /* 0x2000001eff1e7230 */ /* 0x000fe40000004100 */
        /* <DEDUP_REMOVED lines=18> */
.L_x_1830:
[----:B------:R-:W-:Y:S05]  /*b290*/  BSYNC B1 ;  /* 0x0000000000017941 */ /* 0x000fea0003800000 */
.L_x_1829:
[----:B------:R-:W-:Y:S01]  /*b2a0*/  VIADD R3, R189, 0x40 ;  /* 0x00000040bd037836 */ /* 0x000fe20000000000 */
[----:B------:R-:W-:Y:S04]  /*b2b0*/  BSSY B1, `(.L_x_1833) ;  /* 0x00000fa000017945 */ /* 0x000fe80003800000 */
[----:B------:R-:W-:-:S13]  /*b2c0*/  ISETP.GE.AND P0, PT, R3, R0, PT ;  /* 0x000000000300720c */ /* 0x000fda0003f06270 */
[----:B------:R-:W-:Y:S05]  /*b2d0*/  @P0 BRA `(.L_x_1834) ;  /* 0x0000000c00dc0947 */ /* 0x000fea0003800000 */
[----:B------:R-:W0:Y:S01]  /*b2e0*/  LDC R3, c[0x0][0x3f4] ;  /* 0x0000fd00ff037b82 */ /* 0x000e220000000800 */
[----:B------:R-:W-:Y:S01]  /*b2f0*/  BSSY B2, `(.L_x_1835) ;  /* 0x000007a000027945 */ /* 0x000fe20003800000 */
[-C--:B0-----:R-:W-:Y:S02]  /*b300*/  ISETP.GE.AND P0, PT, R18, R3.reuse, PT ;  /* 0x000000031200720c */ /* 0x081fe40003f06270 */
[----:B------:R-:W-:-:S11]  /*b310*/  ISETP.GE.AND P1, PT, R191, R3, PT ;  /* 0x00000003bf00720c */ /* 0x000fd60003f26270 */
[----:B------:R-:W-:Y:S05]  /*b320*/  @P0 BRA `(.L_x_1836) ;  /* 0x0000000400d80947 */ /* 0x000fea0003800000 */
[----:B-123--:R-:W0:Y:S01]  /*b330*/  LDS.128 R4, [R211+0x1a000] ;  /* 0x01a00000d3047984 */ /* 0x00ee220000000c00 */
[----:B----45:R-:W-:Y:S02]  /*b340*/  SHF.R.U32.HI R14, RZ, 0x8, R44 ;  /* 0x00000008ff0e7819 */ /* 0x030fe4000001162c */
[----:B------:R-:W-:Y:S02]  /*b350*/  LOP3.LUT R3, R44, 0xff, RZ, 0xc0, !PT ;  /* 0x000000ff2c037812 */ /* 0x000fe400078ec0ff */
[----:B------:R-:W-:Y:S02]  /*b360*/  LOP3.LUT R14, R14, 0xff, RZ, 0xc0, !PT ;  /* 0x000000ff0e0e7812 */ /* 0x000fe400078ec0ff */
[----:B------:R-:W-:Y:S02]  /*b370*/  SHF.R.U32.HI R28, RZ, 0x8, R45 ;  /* 0x00000008ff1c7819 */ /* 0x000fe4000001162d */
[----:B------:R-:W-:Y:S02]  /*b380*/  PRMT R3, R14, 0x7604, R3 ;  /* 0x000076040e037816 */ /* 0x000fe40000000003 */
[----:B------:R-:W-:-:S02]  /*b390*/  LOP3.LUT R15, R45, 0xff, RZ, 0xc0, !PT ;  /* 0x000000ff2d0f7812 */ /* 0x000fc400078ec0ff */
[----:B------:R-:W-:Y:S02]  /*b3a0*/  LOP3.LUT R28, R28, 0xff, RZ, 0xc0, !PT ;  /* 0x000000ff1c1c7812 */ /* 0x000fe400078ec0ff */
[----:B------:R-:W-:Y:S02]  /*b3b0*/  SHF.R.U32.HI R32, RZ, 0x10, R45 ;  /* 0x00000010ff207819 */ /* 0x000fe4000001162d */
[--C-:B------:R-:W-:Y:S02]  /*b3c0*/  SHF.R.U32.HI R31, RZ, 0x8, R39.reuse ;  /* 0x00000008ff1f7819 */ /* 0x100fe40000011627 */
[----:B------:R-:W-:Y:S02]  /*b3d0*/  SHF.R.U32.HI R14, RZ, 0x8, R38 ;  /* 0x00000008ff0e7819 */ /* 0x000fe40000011626 */
[----:B------:R-:W-:Y:S02]  /*b3e0*/  SHF.R.U32.HI R33, RZ, 0x10, R39 ;  /* 0x00000010ff217819 */ /* 0x000fe40000011627 */
[----:B------:R-:W-:-:S02]  /*b3f0*/  PRMT R15, R28, 0x7604, R15 ;  /* 0x000076041c0f7816 */ /* 0x000fc4000000000f */
[----:B------:R-:W-:Y:S01]  /*b400*/  LOP3.LUT R30, R39, 0xff, RZ, 0xc0, !PT ;  /* 0x000000ff271e7812 */ /* 0x000fe200078ec0ff */
[----:B------:R-:W-:Y:S01]  /*b410*/  IMAD.U32 R33, R33, 0x10000, RZ ;  /* 0x0001000021217824 */ /* 0x000fe200078e00ff */
[----:B------:R-:W-:Y:S02]  /*b420*/  LOP3.LUT R31, R31, 0xff, RZ, 0xc0, !PT ;  /* 0x000000ff1f1f7812 */ /* 0x000fe400078ec0ff */
        /* <DEDUP_REMOVED lines=24> */
[-C--:B------:R-:W-:Y:S01]  /*b5b0*/  F2FP.F16.E4M3.UNPACK_B R7, R5.reuse ;  /* 0x00000005ff07723e */ /* 0x080fe200020006ff */
[-C--:B------:R-:W-:Y:S01]  /*b5c0*/  FMUL.FTZ R42, R14, R32.reuse ;  /* 0x000000200e2a7220 */ /* 0x080fe20000410000 */
        /* <DEDUP_REMOVED lines=26> */
[CC--:B------:R-:W-:Y:S01]  /*b770*/  FMUL.FTZ R34, R6.reuse, R33.reuse ;  /* 0x0000002106227220 */ /* 0x0c0fe20000410000 */
[----:B------:R-:W-:Y:S01]  /*b780*/  F2FP.F16.E4M3.UNPACK_B R5, R38 ;  /* 0x00000026ff05723e */ /* 0x000fe200020006ff */
[----:B------:R-:W-:Y:S01]  /*b790*/  FMUL.FTZ R28, R6, R44 ;  /* 0x0000002c061c7220 */ /* 0x000fe20000410000 */
        /* <DEDUP_REMOVED lines=47> */
.L_x_1836:
[----:B------:R-:W-:Y:S05]  /*ba90*/  BSYNC B2 ;  /* 0x0000000000027941 */ /* 0x000fea0003800000 */
.L_x_1835:
[----:B------:R-:W-:Y:S05]  /*baa0*/  @P1 BRA `(.L_x_1834) ;  /* 0x0000000400e81947 */ /* 0x000fea0003800000 */
[----:B0123--:R-:W0:Y:S01]  /*bab0*/  LDS.128 R4, [R211+0x1e000] ;  /* 0x01e00000d3047984 */ /* 0x00fe220000000c00 */
        /* <DEDUP_REMOVED lines=9> */
[----:B------:R-:W-:Y:S02]  /*bb50*/  PRMT R29, R15, 0x7604, R28 ;  /* 0x000076040f1d7816 */ /* 0x000fe4000000001c */
[----:B------:R-:W-:Y:S02]  /*bb60*/  PRMT R33, R32, 0x7604, R33 ;  /* 0x0000760420217816 */ /* 0x000fe40000000021 */
[----:B------:R-:W-:-:S02]  /*bb70*/  SHF.R.U32.HI R28, RZ, 0x10, R25 ;  /* 0x00000010ff1c7819 */ /* 0x000fc40000011619 */
[----:B------:R-:W-:Y:S02]  /*bb80*/  SHF.R.U32.HI R32, RZ, 0x10, R27 ;  /* 0x00000010ff207819 */ /* 0x000fe4000001161b */
[----:B----4-:R-:W-:Y:S02]  /*bb90*/  LOP3.LUT R14, R24, 0xff, RZ, 0xc0, !PT ;  /* 0x000000ff180e7812 */ /* 0x010fe400078ec0ff */
[----:B------:R-:W-:Y:S02]  /*bba0*/  LOP3.LUT R31, R26, 0xff, RZ, 0xc0, !PT ;  /* 0x000000ff1a1f7812 */ /* 0x000fe400078ec0ff */
[----:B------:R-:W-:Y:S02]  /*bbb0*/  LOP3.LUT R3, R3, 0xff, RZ, 0xc0, !PT ;  /* 0x000000ff03037812 */ /* 0x000fe400078ec0ff */
[----:B------:R-:W-:Y:S02]  /*bbc0*/  SHF.R.U32.HI R15, RZ, 0x10, R26 ;  /* 0x00000010ff0f7819 */ /* 0x000fe4000001161a */
[----:B------:R-:W-:-:S02]  /*bbd0*/  LOP3.LUT R28, R28, 0xff, RZ, 0xc0, !PT ;  /* 0x000000ff1c1c7812 */ /* 0x000fc400078ec0ff */
[----:B------:R-:W-:Y:S02]  /*bbe0*/  LOP3.LUT R32, R32, 0xff, RZ, 0xc0, !PT ;  /* 0x000000ff20207812 */ /* 0x000fe400078ec0ff */
[----:B------:R-:W-:Y:S02]  /*bbf0*/  PRMT R14, R3, 0x7604, R14 ;  /* 0x00007604030e7816 */ /* 0x000fe4000000000e */
        /* <DEDUP_REMOVED lines=101> */
.L_x_1834:
[----:B------:R-:W-:Y:S05]  /*c250*/  BSYNC B1 ;  /* 0x0000000000017941 */ /* 0x000fea0003800000 */
.L_x_1833:
[----:B------:R-:W-:-:S05]  /*c260*/  VIADD R3, R189, 0x60 ;  /* 0x00000060bd037836 */ /* 0x000fca0000000000 */
        /* <DEDUP_REMOVED lines=9> */
[----:B------:R-:W-:Y:S02]  /*c300*/  SHF.R.U32.HI R26, RZ, 0x8, R13 ;  /* 0x00000008ff1a7819 */ /* 0x000fe4000001160d */
[----:B------:R-:W-:Y:S02]  /*c310*/  LOP3.LUT R15, R11, 0xff, RZ, 0xc0, !PT ;  /* 0x000000ff0b0f7812 */ /* 0x000fe400078ec0ff */
[----:B------:R-:W-:Y:S02]  /*c320*/  LOP3.LUT R27, R13, 0xff, RZ, 0xc0, !PT ;  /* 0x000000ff0d1b7812 */ /* 0x000fe400078ec0ff */
[----:B------:R-:W-:Y:S02]  /*c330*/  LOP3.LUT R14, R14, 0xff, RZ, 0xc0, !PT ;  /* 0x000000ff0e0e7812 */ /* 0x000fe400078ec0ff */
[----:B------:R-:W-:-:S02]  /*c340*/  LOP3.LUT R26, R26, 0xff, RZ, 0xc0, !PT ;  /* 0x000000ff1a1a7812 */ /* 0x000fc400078ec0ff */
[----:B------:R-:W-:Y:S02]  /*c350*/  SHF.R.U32.HI R0, RZ, 0x8, R10 ;  /* 0x00000008ff007819 */ /* 0x000fe4000001160a */
[----:B------:R-:W-:Y:S02]  /*c360*/  SHF.R.U32.HI R24, RZ, 0x8, R12 ;  /* 0x00000008ff187819 */ /* 0x000fe4000001160c */
[----:B------:R-:W-:Y:S02]  /*c370*/  PRMT R15, R14, 0x7604, R15 ;  /* 0x000076040e0f7816 */ /* 0x000fe4000000000f */
[----:B------:R-:W-:Y:S02]  /*c380*/  PRMT R27, R26, 0x7604, R27 ;  /* 0x000076041a1b7816 */ /* 0x000fe4000000001b */
[----:B------:R-:W-:Y:S02]  /*c390*/  SHF.R.U32.HI R14, RZ, 0x10, R11 ;  /* 0x00000010ff0e7819 */ /* 0x000fe4000001160b */
[----:B------:R-:W-:-:S02]  /*c3a0*/  SHF.R.U32.HI R26, RZ, 0x10, R13 ;  /* 0x00000010ff1a7819 */ /* 0x000fc4000001160d */
[----:B------:R-:W-:Y:S02]  /*c3b0*/  LOP3.LUT R3, R10, 0xff, RZ, 0xc0, !PT ;  /* 0x000000ff0a037812 */ /* 0x000fe400078ec0ff */
[----:B------:R-:W-:Y:S02]  /*c3c0*/  LOP3.LUT R25, R12, 0xff, RZ, 0xc0, !PT ;  /* 0x000000ff0c197812 */ /* 0x000fe400078ec0ff */
        /* <DEDUP_REMOVED lines=8> */
[----:B------:R-:W-:Y:S02]  /*c450*/  PRMT R15, R14, 0x7054, R15 ;  /* 0x000070540e0f7816 */ /* 0x000fe4000000000f */
[----:B------:R-:W-:-:S02]  /*c460*/  PRMT R27, R26, 0x7054, R27 ;  /* 0x000070541a1b7816 */ /* 0x000fc4000000001b */
[----:B------:R-:W-:Y:S02]  /*c470*/  LOP3.LUT R0, R0, 0xff, RZ, 0xc0, !PT ;  /* 0x000000ff00007812 */ /* 0x000fe400078ec0ff */
[----:B------:R-:W-:Y:S02]  /*c480*/  LOP3.LUT R24, R24, 0xff, RZ, 0xc0, !PT ;  /* 0x000000ff18187812 */ /* 0x000fe400078ec0ff */
[----:B------:R-:W-:Y:S02]  /*c490*/  LOP3.LUT R27, R27, 0xff000000, R13, 0xf8, !PT ;  /* 0xff0000001b1b7812 */ /* 0x000fe400078ef80d */
[----:B------:R-:W-:Y:S02]  /*c4a0*/  LOP3.LUT R15, R15, 0xff000000, R11, 0xf8, !PT ;  /* 0xff0000000f0f7812 */ /* 0x000fe400078ef80b */
[----:B------:R-:W-:Y:S02]  /*c4b0*/  PRMT R3, R0, 0x7054, R3 ;  /* 0x0000705400037816 */ /* 0x000fe40000000003 */
[----:B------:R-:W-:-:S02]  /*c4c0*/  PRMT R25, R24, 0x7054, R25 ;  /* 0x0000705418197816 */ /* 0x000fc40000000019 */
[-C--:B0-----:R-:W-:Y:S02]  /*c4d0*/  F2FP.F16.E4M3.UNPACK_B R0, R6.reuse.H1 ;  /* 0x00000006ff00723e */ /* 0x081fe400030006ff */
[----:B------:R-:W-:Y:S02]  /*c4e0*/  F2FP.F16.E4M3.UNPACK_B R28, R27 ;  /* 0x0000001bff1c723e */ /* 0x000fe400020006ff */
[----:B------:R-:W-:Y:S01]  /*c4f0*/  F2FP.F16.E4M3.UNPACK_B R24, R15 ;  /* 0x0000000fff18723e */ /* 0x000fe200020006ff */
[----:B------:R-:W-:Y:S01]  /*c500*/  HADD2.F32 R11, -RZ, R0.H1_H1 ;  /* 0x30000000ff0b7230 */ /* 0x000fe20000004100 */
[----:B------:R-:W-:Y:S01]  /*c510*/  LOP3.LUT R14, R3, 0xff000000, R10, 0xf8, !PT ;  /* 0xff000000030e7812 */ /* 0x000fe200078ef80a */
[----:B------:R-:W-:Y:S01]  /*c520*/  HADD2.F32 R29, -RZ, R28.H1_H1 ;  /* 0x3000001cff1d7230 */ /* 0x000fe20000004100 */
[----:B------:R-:W-:Y:S01]  /*c530*/  LOP3.LUT R26, R25, 0xff000000, R12, 0xf8, !PT ;  /* 0xff000000191a7812 */ /* 0x000fe200078ef80c */
[----:B------:R-:W-:Y:S01]  /*c540*/  HADD2.F32 R25, -RZ, R24.H1_H1 ;  /* 0x30000018ff197230 */ /* 0x000fe20000004100 */
[----:B------:R-:W-:Y:S01]  /*c550*/  F2FP.F16.E4M3.UNPACK_B R3, R6 ;  /* 0x00000006ff03723e */ /* 0x000fe200020006ff */
[----:B------:R-:W-:Y:S01]  /*c560*/  HADD2.F32 R10, -RZ, R0.H0_H0 ;  /* 0x20000000ff0a7230 */ /* 0x000fe20000004100 */
[----:B------:R-:W-:Y:S01]  /*c570*/  F2FP.F16.E4M3.UNPACK_B R12, R7 ;  /* 0x00000007ff0c723e */ /* 0x000fe200020006ff */
[C---:B------:R-:W-:Y:S01]  /*c580*/  FMUL.FTZ R31, R11.reuse, R29 ;  /* 0x0000001d0b1f7220 */ /* 0x040fe20000410000 */
[----:B------:R-:W-:Y:S01]  /*c590*/  F2FP.F16.E4M3.UNPACK_B R13, R7.H1 ;  /* 0x00000007ff0d723e */ /* 0x000fe200030006ff */
[----:B------:R-:W-:Y:S01]  /*c5a0*/  FMUL.FTZ R30, R11, R25 ;  /* 0x000000190b1e7220 */ /* 0x000fe20000410000 */
[-C--:B------:R-:W-:Y:S01]  /*c5b0*/  F2FP.F16.E4M3.UNPACK_B R6, R5.reuse ;  /* 0x00000005ff06723e */ /* 0x080fe200020006ff */
[----:B------:R-:W-:Y:S01]  /*c5c0*/  HADD2.F32 R28, -RZ, R28.H0_H0 ;  /* 0x2000001cff1c7230 */ /* 0x000fe20000004100 */
[----:B------:R-:W-:Y:S01]  /*c5d0*/  F2FP.F16.E4M3.UNPACK_B R7, R5.H1 ;  /* 0x00000005ff07723e */ /* 0x000fe200030006ff */
[----:B------:R-:W-:Y:S01]  /*c5e0*/  HADD2.F32 R5, -RZ, R3.H1_H1 ;  /* 0x30000003ff057230 */ /* 0x000fe20000004100 */
[----:B------:R-:W-:Y:S01]  /*c5f0*/  F2FP.F16.E4M3.UNPACK_B R27, R27.H1 ;  /* 0x0000001bff1b723e */ /* 0x000fe200030006ff */
[----:B------:R-:W-:-:S02]  /*c600*/  HADD2.F32 R24, -RZ, R24.H0_H0 ;  /* 0x20000018ff187230 */ /* 0x000fc40000004100 */
[C---:B------:R-:W-:Y:S01]  /*c610*/  FFMA.FTZ R31, R10.reuse, R25, -R31 ;  /* 0x000000190a1f7223 */ /* 0x040fe2000001081f */
[----:B------:R-:W-:Y:S01]  /*c620*/  FFMA.FTZ R30, R10, R29, R30 ;  /* 0x0000001d0a1e7223 */ /* 0x000fe2000001001e */
[----:B------:R-:W-:Y:S01]  /*c630*/  HADD2.F32 R3, -RZ, R3.H0_H0 ;  /* 0x20000003ff037230 */ /* 0x000fe20000004100 */
[----:B------:R-:W-:Y:S01]  /*c640*/  F2FP.F16.E4M3.UNPACK_B R15, R15.H1 ;  /* 0x0000000fff0f723e */ /* 0x000fe200030006ff */
[C---:B------:R-:W-:Y:S01]  /*c650*/  FMUL.FTZ R10, R5.reuse, R28 ;  /* 0x0000001c050a7220 */ /* 0x040fe20000410000 */
[----:B------:R-:W-:Y:S01]  /*c660*/  FMUL.FTZ R25, R5, R24 ;  /* 0x0000001805197220 */ /* 0x000fe20000410000 */
[--C-:B------:R-:W-:Y:S01]  /*c670*/  HADD2.F32 R5, -RZ, R12.reuse.H1_H1 ;  /* 0x3000000cff057230 */ /* 0x100fe20000004100 */
[----:B------:R-:W-:Y:S01]  /*c680*/  F2FP.F16.E4M3.UNPACK_B R0, R4 ;  /* 0x00000004ff00723e */ /* 0x000fe200020006ff */
[----:B------:R-:W-:Y:S02]  /*c690*/  HADD2.F32 R11, -RZ, R27.H0_H0 ;  /* 0x2000001bff0b7230 */ /* 0x000fe40000004100 */
[C---:B------:R-:W-:Y:S01]  /*c6a0*/  FFMA.FTZ R29, R3.reuse, R24, -R10 ;  /* 0x00000018031d7223 */ /* 0x040fe2000001080a */
[----:B------:R-:W-:Y:S01]  /*c6b0*/  FFMA.FTZ R28, R3, R28, R25 ;  /* 0x0000001c031c7223 */ /* 0x000fe20000010019 */
[----:B------:R-:W-:Y:S01]  /*c6c0*/  HADD2.F32 R10, -RZ, R15.H0_H0 ;  /* 0x2000000fff0a7230 */ /* 0x000fe20000004100 */
[----:B------:R-:W-:Y:S01]  /*c6d0*/  F2FP.F16.E4M3.UNPACK_B R4, R4.H1 ;  /* 0x00000004ff04723e */ /* 0x000fe200030006ff */
[----:B------:R-:W-:-:S02]  /*c6e0*/  HADD2.F32 R12, -RZ, R12.H0_H0 ;  /* 0x2000000cff0c7230 */ /* 0x000fc40000004100 */
[CC--:B------:R-:W-:Y:S01]  /*c6f0*/  FMUL.FTZ R25, R5.reuse, R11.reuse ;  /* 0x0000000b05197220 */ /* 0x0c0fe20000410000 */
[----:B------:R-:W-:Y:S02]  /*c700*/  HADD2.F32 R24, -RZ, R27.H1_H1 ;  /* 0x3000001bff187230 */ /* 0x000fe40000004100 */
[-C--:B------:R-:W-:Y:S01]  /*c710*/  FMUL.FTZ R5, R5, R10.reuse ;  /* 0x0000000a05057220 */ /* 0x080fe20000410000 */
[----:B------:R-:W-:Y:S02]  /*c720*/  HADD2.F32 R3, -RZ, R13.H1_H1 ;  /* 0x3000000dff037230 */ /* 0x000fe40000004100 */
[C---:B------:R-:W-:Y:S01]  /*c730*/  FFMA.FTZ R27, R12.reuse, R10, -R25 ;  /* 0x0000000a0c1b7223 */ /* 0x040fe20000010819 */
[----:B------:R-:W-:Y:S02]  /*c740*/  HADD2.F32 R10, -RZ, R15.H1_H1 ;  /* 0x3000000fff0a7230 */ /* 0x000fe40000004100 */
[----:B------:R-:W-:Y:S01]  /*c750*/  FFMA.FTZ R32, R12, R11, R5 ;  /* 0x0000000b0c207223 */ /* 0x000fe20000010005 */
[----:B------:R-:W-:-:S02]  /*c760*/  HADD2.F32 R13, -RZ, R13.H0_H0 ;  /* 0x2000000dff0d7230 */ /* 0x000fc40000004100 */
[C---:B------:R-:W-:Y:S01]  /*c770*/  FMUL.FTZ R34, R3.reuse, R24 ;  /* 0x0000001803227220 */ /* 0x040fe20000410000 */
[----:B------:R-:W-:Y:S01]  /*c780*/  F2FP.F16.E4M3.UNPACK_B R11, R26 ;  /* 0x0000001aff0b723e */ /* 0x000fe200020006ff */
[-C--:B------:R-:W-:Y:S01]  /*c790*/  FMUL.FTZ R12, R3, R10.reuse ;  /* 0x0000000a030c7220 */ /* 0x080fe20000410000 */
[----:B------:R-:W-:Y:S02]  /*c7a0*/  HADD2.F32 R5, -RZ, R4.H1_H1 ;  /* 0x30000004ff057230 */ /* 0x000fe40000004100 */
        /* <DEDUP_REMOVED lines=8> */
[C---:B------:R-:W-:Y:S01]  /*c830*/  FMUL.FTZ R13, R5.reuse, R15 ;  /* 0x0000000f050d7220 */ /* 0x040fe20000410000 */
[----:B------:R-:W-:Y:S02]  /*c840*/  HADD2.F32 R3, -RZ, R0.H1_H1 ;  /* 0x30000000ff037230 */ /* 0x000fe40000004100 */
        /* <DEDUP_REMOVED lines=10> */
[----:B------:R-:W-:-:S02]  /*c8f0*/  HADD2.F32 R4, -RZ, R14.H1_H1 ;  /* 0x3000000eff047230 */ /* 0x000fc40000004100 */
[--C-:B------:R-:W-:Y:S02]  /*c900*/  HADD2.F32 R3, -RZ, R7.reuse.H1_H1 ;  /* 0x30000007ff037230 */ /* 0x100fe40000004100 */
[--C-:B------:R-:W-:Y:S02]  /*c910*/  HADD2.F32 R10, -RZ, R26.reuse.H1_H1 ;  /* 0x3000001aff0a7230 */ /* 0x100fe40000004100 */
[----:B------:R-:W-:Y:S02]  /*c920*/  HADD2.F32 R11, -RZ, R26.H0_H0 ;  /* 0x2000001aff0b7230 */ /* 0x000fe40000004100 */
[C---:B------:R-:W-:Y:S01]  /*c930*/  FMUL.FTZ R15, R3.reuse, R4 ;  /* 0x00000004030f7220 */ /* 0x040fe20000410000 */
[----:B------:R-:W-:Y:S02]  /*c940*/  HADD2.F32 R0, -RZ, R6.H1_H1 ;  /* 0x30000006ff007230 */ /* 0x000fe40000004100 */
[----:B------:R-:W-:Y:S02]  /*c950*/  HADD2.F32 R5, -RZ, R14.H0_H0 ;  /* 0x2000000eff057230 */ /* 0x000fe40000004100 */
[----:B------:R-:W-:Y:S01]  /*c960*/  FMUL.FTZ R14, R3, R10 ;  /* 0x0000000a030e7220 */ /* 0x000fe20000410000 */
[----:B------:R-:W-:-:S02]  /*c970*/  HADD2.F32 R7, -RZ, R7.H0_H0 ;  /* 0x20000007ff077230 */ /* 0x000fc40000004100 */
[C---:B------:R-:W-:Y:S01]  /*c980*/  FMUL.FTZ R3, R0.reuse, R11 ;  /* 0x0000000b00037220 */ /* 0x040fe20000410000 */
[----:B------:R-:W-:Y:S02]  /*c990*/  HADD2.F32 R6, -RZ, R6.H0_H0 ;  /* 0x20000006ff067230 */ /* 0x000fe40000004100 */
[-C--:B------:R-:W-:Y:S01]  /*c9a0*/  FMUL.FTZ R0, R0, R5.reuse ;  /* 0x0000000500007220 */ /* 0x080fe20000410000 */
[C---:B------:R-:W-:Y:S01]  /*c9b0*/  FFMA.FTZ R14, R7.reuse, R4, -R14 ;  /* 0x00000004070e7223 */ /* 0x040fe2000001080e */
[----:B------:R-:W-:Y:S01]  /*c9c0*/  FFMA.FTZ R15, R7, R10, R15 ;  /* 0x0000000a070f7223 */ /* 0x000fe2000001000f */
[C---:B------:R-:W-:Y:S01]  /*c9d0*/  FFMA.FTZ R5, R6.reuse, R5, -R3 ;  /* 0x0000000506057223 */ /* 0x040fe20000010803 */
[----:B------:R-:W-:Y:S01]  /*c9e0*/  FFMA.FTZ R0, R6, R11, R0 ;  /* 0x0000000b06007223 */ /* 0x000fe20000010000 */
[----:B------:R-:W-:Y:S02]  /*c9f0*/  F2FP.SATFINITE.E4M3.F32.PACK_AB_MERGE_C R6, R30, R31, RZ ;  /* 0x0000001f1e06723e */ /* 0x000fe400048070ff */
        /* <DEDUP_REMOVED lines=8> */
.L_x_1839:
[----:B------:R-:W-:Y:S05]  /*ca80*/  BSYNC B1 ;  /* 0x0000000000017941 */ /* 0x000fea0003800000 */
.L_x_1838:
        /* <DEDUP_REMOVED lines=9> */
[----:B----4-:R-:W-:Y:S02]  /*cb20*/  SHF.R.U32.HI R14, RZ, 0x10, R9 ;  /* 0x00000010ff0e7819 */ /* 0x010fe40000011609 */
[----:B------:R-:W-:Y:S02]  /*cb30*/  LOP3.LUT R0, R20, 0xff, RZ, 0xc0, !PT ;  /* 0x000000ff14007812 */ /* 0x000fe400078ec0ff */
[----:B------:R-:W-:Y:S02]  /*cb40*/  LOP3.LUT R3, R3, 0xff, RZ, 0xc0, !PT ;  /* 0x000000ff03037812 */ /* 0x000fe400078ec0ff */
[----:B------:R-:W-:Y:S02]  /*cb50*/  PRMT R10, R11, 0x7604, R10 ;  /* 0x000076040b0a7816 */ /* 0x000fe4000000000a */
[----:B------:R-:W-:-:S02]  /*cb60*/  SHF.R.U32.HI R11, RZ, 0x8, R8 ;  /* 0x00000008ff0b7819 */ /* 0x000fc40000011608 */
[----:B------:R-:W-:Y:S02]  /*cb70*/  SHF.R.U32.HI R24, RZ, 0x10, R21 ;  /* 0x00000010ff187819 */ /* 0x000fe40000011615 */
        /* <DEDUP_REMOVED lines=15> */
[----:B------:R-:W-:Y:S02]  /*cc70*/  LOP3.LUT R15, R13, 0xff000000, R8, 0xf8, !PT ;  /* 0xff0000000d0f7812 */ /* 0x000fe400078ef808 */
[----:B------:R-:W-:Y:S01]  /*cc80*/  F2FP.F16.E4M3.UNPACK_B R21, R24 ;  /* 0x00000018ff15723e */ /* 0x000fe200020006ff */
[--C-:B------:R-:W-:Y:S01]  /*cc90*/  HADD2.F32 R9, -RZ, R0.reuse.H1_H1 ;  /* 0x30000000ff097230 */ /* 0x100fe20000004100 */
[----:B------:R-:W-:Y:S01]  /*cca0*/  F2FP.F16.E4M3.UNPACK_B R13, R20 ;  /* 0x00000014ff0d723e */ /* 0x000fe200020006ff */
[----:B------:R-:W-:Y:S01]  /*ccb0*/  HADD2.F32 R8, -RZ, R0.H0_H0 ;  /* 0x20000000ff087230 */ /* 0x000fe20000004100 */
[----:B------:R-:W-:Y:S01]  /*ccc0*/  F2FP.F16.E4M3.UNPACK_B R3, R6 ;  /* 0x00000006ff03723e */ /* 0x000fe200020006ff */
[----:B------:R-:W-:Y:S01]  /*ccd0*/  HADD2.F32 R25, -RZ, R21.H1_H1 ;  /* 0x30000015ff197230 */ /* 0x000fe20000004100 */
[-C--:B------:R-:W-:Y:S01]  /*cce0*/  F2FP.F16.E4M3.UNPACK_B R10, R7.reuse ;  /* 0x00000007ff0a723e */ /* 0x080fe200020006ff */
[----:B------:R-:W-:Y:S01]  /*ccf0*/  HADD2.F32 R14, -RZ, R13.H1_H1 ;  /* 0x3000000dff0e7230 */ /* 0x000fe20000004100 */
[----:B------:R-:W-:-:S02]  /*cd00*/  F2FP.F16.E4M3.UNPACK_B R11, R7.H1 ;  /* 0x00000007ff0b723e */ /* 0x000fc400030006ff */
[C---:B------:R-:W-:Y:S01]  /*cd10*/  FMUL.FTZ R27, R9.reuse, R25 ;  /* 0x00000019091b7220 */ /* 0x040fe20000410000 */
[-C--:B------:R-:W-:Y:S01]  /*cd20*/  F2FP.F16.E4M3.UNPACK_B R6, R5.reuse ;  /* 0x00000005ff06723e */ /* 0x080fe200020006ff */
[-C--:B------:R-:W-:Y:S01]  /*cd30*/  FMUL.FTZ R26, R9, R14.reuse ;  /* 0x0000000e091a7220 */ /* 0x080fe20000410000 */
[----:B------:R-:W-:Y:S01]  /*cd40*/  F2FP.F16.E4M3.UNPACK_B R7, R5.H1 ;  /* 0x00000005ff07723e */ /* 0x000fe200030006ff */
[C---:B------:R-:W-:Y:S01]  /*cd50*/  FFMA.FTZ R27, R8.reuse, R14, -R27 ;  /* 0x0000000e081b7223 */ /* 0x040fe2000001081b */
[----:B------:R-:W-:Y:S02]  /*cd60*/  HADD2.F32 R14, -RZ, R21.H0_H0 ;  /* 0x20000015ff0e7230 */ /* 0x000fe40000004100 */
[----:B------:R-:W-:Y:S01]  /*cd70*/  FFMA.FTZ R28, R8, R25, R26 ;  /* 0x00000019081c7223 */ /* 0x000fe2000001001a */
[----:B------:R-:W-:Y:S01]  /*cd80*/  HADD2.F32 R5, -RZ, R3.H1_H1 ;  /* 0x30000003ff057230 */ /* 0x000fe20000004100 */
[----:B------:R-:W-:Y:S01]  /*cd90*/  F2FP.F16.E4M3.UNPACK_B R24, R24.H1 ;  /* 0x00000018ff18723e */ /* 0x000fe200030006ff */
[----:B------:R-:W-:Y:S01]  /*cda0*/  HADD2.F32 R8, -RZ, R13.H0_H0 ;  /* 0x2000000dff087230 */ /* 0x000fe20000004100 */
[----:B------:R-:W-:Y:S01]  /*cdb0*/  F2FP.F16.E4M3.UNPACK_B R20, R20.H1 ;  /* 0x00000014ff14723e */ /* 0x000fe200030006ff */
[----:B------:R-:W-:-:S02]  /*cdc0*/  HADD2.F32 R3, -RZ, R3.H0_H0 ;  /* 0x20000003ff037230 */ /* 0x000fc40000004100 */
[C---:B------:R-:W-:Y:S01]  /*cdd0*/  FMUL.FTZ R26, R5.reuse, R14 ;  /* 0x0000000e051a7220 */ /* 0x040fe20000410000 */
[----:B------:R-:W-:Y:S02]  /*cde0*/  HADD2.F32 R9, -RZ, R24.H0_H0 ;  /* 0x20000018ff097230 */ /* 0x000fe40000004100 */
[-C--:B------:R-:W-:Y:S01]  /*cdf0*/  FMUL.FTZ R13, R5, R8.reuse ;  /* 0x00000008050d7220 */ /* 0x080fe20000410000 */
[----:B------:R-:W-:Y:S02]  /*ce00*/  HADD2.F32 R5, -RZ, R10.H1_H1 ;  /* 0x3000000aff057230 */ /* 0x000fe40000004100 */
[C---:B------:R-:W-:Y:S01]  /*ce10*/  FFMA.FTZ R26, R3.reuse, R8, -R26 ;  /* 0x00000008031a7223 */ /* 0x040fe2000001081a */
[----:B------:R-:W-:Y:S02]  /*ce20*/  HADD2.F32 R8, -RZ, R20.H0_H0 ;  /* 0x20000014ff087230 */ /* 0x000fe40000004100 */
[----:B------:R-:W-:Y:S01]  /*ce30*/  FFMA.FTZ R25, R3, R14, R13 ;  /* 0x0000000e03197223 */ /* 0x000fe2000001000d */
[----:B------:R-:W-:-:S02]  /*ce40*/  HADD2.F32 R10, -RZ, R10.H0_H0 ;  /* 0x2000000aff0a7230 */ /* 0x000fc40000004100 */
[CC--:B------:R-:W-:Y:S01]  /*ce50*/  FMUL.FTZ R13, R5.reuse, R9.reuse ;  /* 0x00000009050d7220 */ /* 0x0c0fe20000410000 */
[----:B------:R-:W-:Y:S02]  /*ce60*/  HADD2.F32 R24, -RZ, R24.H1_H1 ;  /* 0x30000018ff187230 */ /* 0x000fe40000004100 */
[-C--:B------:R-:W-:Y:S01]  /*ce70*/  FMUL.FTZ R5, R5, R8.reuse ;  /* 0x0000000805057220 */ /* 0x080fe20000410000 */
[--C-:B------:R-:W-:Y:S02]  /*ce80*/  HADD2.F32 R3, -RZ, R11.reuse.H1_H1 ;  /* 0x3000000bff037230 */ /* 0x100fe40000004100 */
[C---:B------:R-:W-:Y:S01]  /*ce90*/  FFMA.FTZ R29, R10.reuse, R8, -R13 ;  /* 0x000000080a1d7223 */ /* 0x040fe2000001080d */
[----:B------:R-:W-:Y:S02]  /*cea0*/  HADD2.F32 R20, -RZ, R20.H1_H1 ;  /* 0x30000014ff147230 */ /* 0x000fe40000004100 */
[----:B------:R-:W-:Y:S01]  /*ceb0*/  FFMA.FTZ R30, R10, R9, R5 ;  /* 0x000000090a1e7223 */ /* 0x000fe20000010005 */
[----:B------:R-:W-:-:S02]  /*cec0*/  HADD2.F32 R11, -RZ, R11.H0_H0 ;  /* 0x2000000bff0b7230 */ /* 0x000fc40000004100 */
[C---:B------:R-:W-:Y:S01]  /*ced0*/  FMUL.FTZ R8, R3.reuse, R24 ;  /* 0x0000001803087220 */ /* 0x040fe20000410000 */
[----:B------:R-:W-:Y:S01]  /*cee0*/  F2FP.F16.E4M3.UNPACK_B R0, R4 ;  /* 0x00000004ff00723e */ /* 0x000fe200020006ff */
[-C--:B------:R-:W-:Y:S01]  /*cef0*/  FMUL.FTZ R10, R3, R20.reuse ;  /* 0x00000014030a7220 */ /* 0x080fe20000410000 */
[-C--:B------:R-:W-:Y:S01]  /*cf00*/  F2FP.F16.E4M3.UNPACK_B R9, R15.reuse ;  /* 0x0000000fff09723e */ /* 0x080fe200020006ff */
[C---:B------:R-:W-:Y:S01]  /*cf10*/  FFMA.FTZ R20, R11.reuse, R20, -R8 ;  /* 0x000000140b147223 */ /* 0x040fe20000010808 */
[----:B------:R-:W-:Y:S01]  /*cf20*/  F2FP.F16.E4M3.UNPACK_B R4, R4.H1 ;  /* 0x00000004ff04723e */ /* 0x000fe200030006ff */
[----:B------:R-:W-:Y:S01]  /*cf30*/  FFMA.FTZ R31, R11, R24, R10 ;  /* 0x000000180b1f7223 */ /* 0x000fe2000001000a */
[-C--:B------:R-:W-:Y:S01]  /*cf40*/  F2FP.F16.E4M3.UNPACK_B R8, R12.reuse ;  /* 0x0000000cff08723e */ /* 0x080fe200020006ff */
[--C-:B------:R-:W-:Y:S01]  /*cf50*/  HADD2.F32 R13, -RZ, R9.reuse.H1_H1 ;  /* 0x30000009ff0d7230 */ /* 0x100fe20000004100 */
[----:B------:R-:W-:Y:S01]  /*cf60*/  F2FP.F16.E4M3.UNPACK_B R12, R12.H1 ;  /* 0x0000000cff0c723e */ /* 0x000fe200030006ff */
[----:B------:R-:W-:Y:S01]  /*cf70*/  HADD2.F32 R10, -RZ, R9.H0_H0 ;  /* 0x20000009ff0a7230 */ /* 0x000fe20000004100 */
[----:B------:R-:W-:Y:S01]  /*cf80*/  F2FP.F16.E4M3.UNPACK_B R15, R15.H1 ;  /* 0x0000000fff0f723e */ /* 0x000fe200030006ff */
[----:B------:R-:W-:-:S02]  /*cf90*/  HADD2.F32 R5, -RZ, R4.H1_H1 ;  /* 0x30000004ff057230 */ /* 0x000fc40000004100 */
[----:B------:R-:W-:Y:S02]  /*cfa0*/  HADD2.F32 R9, -RZ, R8.H1_H1 ;  /* 0x30000008ff097230 */ /* 0x000fe40000004100 */
[----:B------:R-:W-:Y:S02]  /*cfb0*/  HADD2.F32 R3, -RZ, R0.H1_H1 ;  /* 0x30000000ff037230 */ /* 0x000fe40000004100 */
[C---:B------:R-:W-:Y:S01]  /*cfc0*/  FMUL.FTZ R11, R5.reuse, R13 ;  /* 0x0000000d050b7220 */ /* 0x040fe20000410000 */
[----:B------:R-:W-:Y:S02]  /*cfd0*/  HADD2.F32 R8, -RZ, R8.H0_H0 ;  /* 0x20000008ff087230 */ /* 0x000fe40000004100 */
[----:B------:R-:W-:Y:S01]  /*cfe0*/  FMUL.FTZ R21, R5, R9 ;  /* 0x0000000905157220 */ /* 0x000fe20000410000 */
[----:B------:R-:W-:Y:S02]  /*cff0*/  HADD2.F32 R4, -RZ, R4.H0_H0 ;  /* 0x20000004ff047230 */ /* 0x000fe40000004100 */
[----:B------:R-:W-:Y:S01]  /*d000*/  FMUL.FTZ R5, R3, R10 ;  /* 0x0000000a03057220 */ /* 0x000fe20000410000 */
[----:B------:R-:W-:-:S02]  /*d010*/  HADD2.F32 R0, -RZ, R0.H0_H0 ;  /* 0x20000000ff007230 */ /* 0x000fc40000004100 */
[-C--:B------:R-:W-:Y:S01]  /*d020*/  FMUL.FTZ R3, R3, R8.reuse ;  /* 0x0000000803037220 */ /* 0x080fe20000410000 */
[C---:B------:R-:W-:Y:S01]  /*d030*/  FFMA.FTZ R11, R4.reuse, R9, -R11 ;  /* 0x00000009040b7223 */ /* 0x040fe2000001080b */
[----:B------:R-:W-:Y:S01]  /*d040*/  FFMA.FTZ R14, R4, R13, R21 ;  /* 0x0000000d040e7223 */ /* 0x000fe20000010015 */
[C---:B------:R-:W-:Y:S01]  /*d050*/  FFMA.FTZ R9, R0.reuse, R8, -R5 ;  /* 0x0000000800097223 */ /* 0x040fe20000010805 */
[----:B------:R-:W-:Y:S01]  /*d060*/  FFMA.FTZ R10, R0, R10, R3 ;  /* 0x0000000a000a7223 */ /* 0x000fe20000010003 */
[----:B------:R-:W-:Y:S02]  /*d070*/  HADD2.F32 R4, -RZ, R12.H1_H1 ;  /* 0x3000000cff047230 */ /* 0x000fe40000004100 */
[----:B------:R-:W-:Y:S02]  /*d080*/  HADD2.F32 R3, -RZ, R7.H1_H1 ;  /* 0x30000007ff037230 */ /* 0x000fe40000004100 */
[--C-:B------:R-:W-:Y:S02]  /*d090*/  HADD2.F32 R8, -RZ, R15.reuse.H1_H1 ;  /* 0x3000000fff087230 */ /* 0x100fe40000004100 */
[----:B------:R-:W-:-:S02]  /*d0a0*/  HADD2.F32 R15, -RZ, R15.H0_H0 ;  /* 0x2000000fff0f7230 */ /* 0x000fc40000004100 */
[C---:B------:R-:W-:Y:S01]  /*d0b0*/  FMUL.FTZ R13, R3.reuse, R4 ;  /* 0x00000004030d7220 */ /* 0x040fe20000410000 */
[----:B------:R-:W-:Y:S02]  /*d0c0*/  HADD2.F32 R0, -RZ, R6.H1_H1 ;  /* 0x30000006ff007230 */ /* 0x000fe40000004100 */
        /* <DEDUP_REMOVED lines=18> */
[----:B------:R0:W-:Y:S01]  /*d1f0*/  STS.128 [R211+0x1f000], R4 ;  /* 0x01f00004d3007388 */ /* 0x0001e20000000c00 */
[----:B------:R-:W-:Y:S05]  /*d200*/  BRA `(.L_x_1837) ;  /* 0x0000004800207947 */ /* 0x000fea0003800000 */
.L_x_1810:
[----:B------:R-:W0:Y:S01]  /*d210*/  LDC R57, c[0x0][0x448] ;  /* 0x00011200ff397b82 */ /* 0x000e220000000800 */
[----:B------:R-:W-:Y:S01]  /*d220*/  IMAD.MOV.U32 R25, RZ, RZ, R29 ;  /* 0x000000ffff197224 */ /* 0x000fe200078e001d */
[----:B------:R-:W-:Y:S01]  /*d230*/  ULDC.64 UR4, c[0x0][0x3f8] ;  /* 0x0000fe0000047ab9 */ /* 0x000fe20000000a00 */
[----:B------:R-:W-:Y:S01]  /*d240*/  IMAD.MOV.U32 R27, RZ, RZ, R31 ;  /* 0x000000ffff1b7224 */ /* 0x000fe200078e001f */
[----:B------:R-:W-:Y:S01]  /*d250*/  ULDC.64 UR6, c[0x0][0x408] ;  /* 0x0001020000067ab9 */ /* 0x000fe20000000a00 */
        /* <DEDUP_REMOVED lines=20> */
[----:B------:R-:W0:Y:S01]  /*d3a0*/  LDC R59, c[0x0][0x3f4] ;  /* 0x0000fd00ff3b7b82 */ /* 0x000e220000000800 */
[----:B------:R-:W1:Y:S01]  /*d3b0*/  SHFL.IDX PT, R5, R37, RZ, 0x181f ;  /* 0x00181fff25057589 */ /* 0x000e6200000e0000 */
[----:B------:R-:W-:-:S03]  /*d3c0*/  IMAD R57, R190, R57, RZ ;  /* 0x00000039be397224 */ /* 0x000fc600078e02ff */
[----:B------:R-:W2:Y:S04]  /*d3d0*/  SHFL.IDX PT, R14, R55, RZ, 0x181f ;  /* 0x00181fff370e7589 */ /* 0x000ea800000e0000 */
[----:B------:R-:W3:Y:S04]  /*d3e0*/  SHFL.IDX PT, R3, R10, RZ, 0x181f ;  /* 0x00181fff0a037589 */ /* 0x000ee800000e0000 */
[----:B------:R-:W4:Y:S01]  /*d3f0*/  SHFL.IDX PT, R7, R53, RZ, 0x181f ;  /* 0x00181fff35077589 */ /* 0x000f2200000e0000 */
[----:B0-----:R-:W-:-:S04]  /*d400*/  ISETP.GE.AND P0, PT, R16, R59, PT ;  /* 0x0000003b1000720c */ /* 0x001fc80003f06270 */
[----:B------:R-:W-:-:S13]  /*d410*/  ISETP.GE.OR P1, PT, R52, R57, P0 ;  /* 0x000000393400720c */ /* 0x000fda0000726670 */
[C---:B-1----:R-:W-:Y:S02]  /*d420*/  @!P1 IADD3 R0, P2, R16.reuse, R5, RZ ;  /* 0x0000000510009210 */ /* 0x042fe40007f5e0ff */
[----:B--2---:R-:W-:-:S03]  /*d430*/  @!P1 IADD3 R14, P3, R16, R14, RZ ;  /* 0x0000000e100e9210 */ /* 0x004fc60007f7e0ff */
[--C-:B---3--:R-:W-:Y:S02]  /*d440*/  @!P1 IMAD.X R5, R3, 0x1, R17.reuse, P2 ;  /* 0x0000000103059824 */ /* 0x108fe400010e0611 */
[----:B----4-:R-:W-:Y:S02]  /*d450*/  @!P1 IMAD.X R3, R7, 0x1, R17, P3 ;  /* 0x0000000107039824 */ /* 0x010fe400018e0611 */
[----:B------:R-:W-:Y:S02]  /*d460*/  @!P1 IMAD.MOV.U32 R4, RZ, RZ, R0 ;  /* 0x000000ffff049224 */ /* 0x000fe400078e0000 */
[----:B------:R-:W-:Y:S02]  /*d470*/  @!P1 IMAD.MOV.U32 R24, RZ, RZ, R14 ;  /* 0x000000ffff189224 */ /* 0x000fe400078e000e */
[----:B------:R-:W-:Y:S02]  /*d480*/  @!P1 IMAD.MOV.U32 R25, RZ, RZ, R3 ;  /* 0x000000ffff199224 */ /* 0x000fe400078e0003 */
[----:B------:R-:W2:Y:S04]  /*d490*/  @!P1 LD.E.128 R4, desc[UR36][R4.64] ;  /* 0x0000002404049980 */ /* 0x000ea8000c101d00 */
[----:B------:R-:W3:Y:S01]  /*d4a0*/  @!P1 LD.E.128 R24, desc[UR36][R24.64] ;  /* 0x0000002418189980 */ /* 0x000ee2000c101d00 */
[----:B------:R-:W-:-:S02]  /*d4b0*/  CS2R R20, SRZ ;  /* 0x0000000000147805 */ /* 0x000fc4000001ff00 */
[----:B------:R-:W-:Y:S02]  /*d4c0*/  CS2R R38, SRZ ;  /* 0x0000000000267805 */ /* 0x000fe4000001ff00 */
[----:B------:R-:W-:Y:S01]  /*d4d0*/  CS2R R40, SRZ ;  /* 0x0000000000287805 */ /* 0x000fe2000001ff00 */
[----:B------:R0:W1:Y:S01]  /*d4e0*/  SHFL.IDX PT, R3, R10, 0x1, 0x181f ;  /* 0x00381f000a037f89 */ /* 0x00006200000e0000 */
[----:B------:R-:W-:-:S03]  /*d4f0*/  CS2R R42, SRZ ;  /* 0x00000000002a7805 */ /* 0x000fc6000001ff00 */
[----:B------:R0:W4:Y:S04]  /*d500*/  SHFL.IDX PT, R9, R37, 0x1, 0x181f ;  /* 0x00381f0025097f89 */ /* 0x00012800000e0000 */
[----:B------:R0:W0:Y:S04]  /*d510*/  SHFL.IDX PT, R33, R53, 0x1, 0x181f ;  /* 0x00381f0035217f89 */ /* 0x00002800000e0000 */
[----:B------:R0:W0:Y:S01]  /*d520*/  SHFL.IDX PT, R14, R55, 0x1, 0x181f ;  /* 0x00381f00370e7f89 */ /* 0x00002200000e0000 */
[----:B--2---:R-:W-:Y:S01]  /*d530*/  @!P1 IMAD.MOV.U32 R20, RZ, RZ, R4 ;  /* 0x000000ffff149224 */ /* 0x004fe200078e0004 */
[----:B------:R-:W-:Y:S01]  /*d540*/  @!P1 MOV R21, R5 ;  /* 0x0000000500159202 */ /* 0x000fe20000000f00 */
[----:B------:R-:W-:Y:S01]  /*d550*/  @!P1 IMAD.MOV.U32 R38, RZ, RZ, R6 ;  /* 0x000000ffff269224 */ /* 0x000fe200078e0006 */
[----:B------:R-:W-:Y:S01]  /*d560*/  CS2R R4, SRZ ;  /* 0x0000000000047805 */ /* 0x000fe2000001ff00 */
[----:B------:R-:W-:-:S02]  /*d570*/  @!P1 IMAD.MOV.U32 R39, RZ, RZ, R7 ;  /* 0x000000ffff279224 */ /* 0x000fc400078e0007 */
[----:B---3--:R-:W-:Y:S02]  /*d580*/  @!P1 IMAD.MOV.U32 R40, RZ, RZ, R24 ;  /* 0x000000ffff289224 */ /* 0x008fe400078e0018 */
[----:B------:R-:W-:Y:S02]  /*d590*/  @!P1 IMAD.MOV.U32 R41, RZ, RZ, R25 ;  /* 0x000000ffff299224 */ /* 0x000fe400078e0019 */
[----:B------:R-:W-:Y:S02]  /*d5a0*/  @!P1 IMAD.MOV.U32 R42, RZ, RZ, R26 ;  /* 0x000000ffff2a9224 */ /* 0x000fe400078e001a */
[----:B01--4-:R-:W-:-:S07]  /*d5b0*/  @!P1 IMAD.MOV.U32 R43, RZ, RZ, R27 ;  /* 0x000000ffff2b9224 */ /* 0x013fce00078e001b */
.L_x_2180:
[----:B------:R-:W-:Y:S01]  /*d5c0*/  VIADD R0, R52, 0x20 ;  /* 0x0000002034007836 */ /* 0x000fe20000000000 */
[----:B------:R-:W-:Y:S01]  /*d5d0*/  BSSY B1, `(.L_x_1841) ;  /* 0x0000010000017945 */ /* 0x000fe20003800000 */
[----:B------:R-:W-:Y:S02]  /*d5e0*/  CS2R R6, SRZ ;  /* 0x0000000000067805 */ /* 0x000fe4000001ff00 */
[----:B------:R-:W-:Y:S02]  /*d5f0*/  CS2R R28, SRZ ;  /* 0x00000000001c7805 */ /* 0x000fe4000001ff00 */
[----:B------:R-:W-:Y:S02]  /*d600*/  CS2R R30, SRZ ;  /* 0x00000000001e7805 */ /* 0x000fe4000001ff00 */
[----:B------:R-:W-:-:S13]  /*d610*/  ISETP.GE.AND P1, PT, R0, R57, PT ;  /* 0x000000390000720c */ /* 0x000fda0003f26270 */
[----:B------:R-:W-:Y:S05]  /*d620*/  @P1 BRA `(.L_x_1842) ;  /* 0x0000000000281947 */ /* 0x000fea0003800000 */
[----:B------:R-:W-:Y:S02]  /*d630*/  CS2R R6, SRZ ;  /* 0x0000000000067805 */ /* 0x000fe4000001ff00 */
[----:B------:R-:W-:Y:S02]  /*d640*/  CS2R R28, SRZ ;  /* 0x00000000001c7805 */ /* 0x000fe4000001ff00 */
[----:B------:R-:W-:Y:S01]  /*d650*/  CS2R R30, SRZ ;  /* 0x00000000001e7805 */ /* 0x000fe2000001ff00 */
[----:B------:R-:W-:Y:S06]  /*d660*/  @P0 BRA `(.L_x_1842) ;  /* 0x0000000000180947 */ /* 0x000fec0003800000 */
[C---:B------:R-:W-:Y:S02]  /*d670*/  IADD3 R28, P1, R16.reuse, R9, RZ ;  /* 0x00000009101c7210 */ /* 0x040fe40007f3e0ff */
[----:B------:R-:W-:-:S03]  /*d680*/  IADD3 R4, P2, R16, R14, RZ ;  /* 0x0000000e10047210 */ /* 0x000fc60007f5e0ff */
[--C-:B------:R-:W-:Y:S02]  /*d690*/  IMAD.X R29, R3, 0x1, R17.reuse, P1 ;  /* 0x00000001031d7824 */ /* 0x100fe400008e0611 */
[----:B------:R-:W-:-:S04]  /*d6a0*/  IMAD.X R5, R33, 0x1, R17, P2 ;  /* 0x0000000121057824 */ /* 0x000fc800010e0611 */
[----:B------:R-:W5:Y:S04]  /*d6b0*/  LD.E.128 R28, desc[UR36][R28.64] ;  /* 0x000000241c1c7980 */ /* 0x000f68000c101d00 */
[----:B------:R-:W5:Y:S02]  /*d6c0*/  LD.E.128 R4, desc[UR36][R4.64] ;  /* 0x0000002404047980 */ /* 0x000f64000c101d00 */
.L_x_1842:
[----:B------:R-:W-:Y:S05]  /*d6d0*/  BSYNC B1 ;  /* 0x0000000000017941 */ /* 0x000fea0003800000 */
.L_x_1841:
[----:B------:R-:W-:-:S03]  /*d6e0*/  UMOV UR4, 0xffffffff ;  /* 0xffffffff00047882 */ /* 0x000fc60000000000 */
[----:B------:R-:W-:Y:S05]  /*d6f0*/  BRA.DIV UR4, `(.L_x_1843) ;  /* 0x000001a604647947 */ /* 0x000fea000b800000 */
[----:B------:R-:W0:Y:S01]  /*d700*/  SHFL.IDX PT, R9, R37, 0x2, 0x181f ;  /* 0x00581f0025097f89 */ /* 0x000e2200000e0000 */
[----:B------:R-:W-:-:S03]  /*d710*/  IADD3 R0, R52, 0x40, RZ ;  /* 0x0000004034007810 */ /* 0x000fc60007ffe0ff */
[----:B------:R-:W1:Y:S01]  /*d720*/  SHFL.IDX PT, R14, R55, 0x2, 0x181f ;  /* 0x00581f00370e7f89 */ /* 0x000e6200000e0000 */
[----:B------:R-:W-:-:S03]  /*d730*/  ISETP.GE.OR P1, PT, R0, R57, P0 ;  /* 0x000000390000720c */ /* 0x000fc60000726670 */
[----:B------:R-:W2:Y:S04]  /*d740*/  SHFL.IDX PT, R3, R10, 0x2, 0x181f ;  /* 0x00581f000a037f89 */ /* 0x000ea800000e0000 */
[----:B------:R-:W3:Y:S06]  /*d750*/  SHFL.IDX PT, R25, R53, 0x2, 0x181f ;  /* 0x00581f0035197f89 */ /* 0x000eec00000e0000 */
[----:B0-----:R-:W-:-:S02]  /*d760*/  @!P1 IADD3 R0, P2, R16, R9, RZ ;  /* 0x0000000910009210 */ /* 0x001fc40007f5e0ff */
[----:B-1----:R-:W-:-:S03]  /*d770*/  @!P1 IADD3 R14, P3, R16, R14, RZ ;  /* 0x0000000e100e9210 */ /* 0x002fc60007f7e0ff */
[----:B------:R-:W-:Y:S02]  /*d780*/  @!P1 IMAD.MOV.U32 R8, RZ, RZ, R0 ;  /* 0x000000ffff089224 */ /* 0x000fe400078e0000 */
[--C-:B--2---:R-:W-:Y:S02]  /*d790*/  @!P1 IMAD.X R9, R3, 0x1, R17.reuse, P2 ;  /* 0x0000000103099824 */ /* 0x104fe400010e0611 */
[----:B---3--:R-:W-:Y:S02]  /*d7a0*/  @!P1 IMAD.X R3, R25, 0x1, R17, P3 ;  /* 0x0000000119039824 */ /* 0x008fe400018e0611 */
[----:B------:R-:W-:Y:S01]  /*d7b0*/  @!P1 IMAD.MOV.U32 R32, RZ, RZ, R14 ;  /* 0x000000ffff209224 */ /* 0x000fe200078e000e */
[----:B------:R0:W2:Y:S01]  /*d7c0*/  @!P1 LD.E.128 R24, desc[UR36][R8.64] ;  /* 0x0000002408189980 */ /* 0x0000a2000c101d00 */
[----:B------:R-:W-:-:S06]  /*d7d0*/  @!P1 IMAD.MOV.U32 R33, RZ, RZ, R3 ;  /* 0x000000ffff219224 */ /* 0x000fcc00078e0003 */
[----:B------:R-:W3:Y:S01]  /*d7e0*/  @!P1 LD.E.128 R32, desc[UR36][R32.64] ;  /* 0x0000002420209980 */ /* 0x000ee2000c101d00 */
[----:B------:R-:W-:Y:S02]  /*d7f0*/  CS2R R44, SRZ ;  /* 0x00000000002c7805 */ /* 0x000fe4000001ff00 */
[----:B------:R-:W-:Y:S02]  /*d800*/  CS2R R46, SRZ ;  /* 0x00000000002e7805 */ /* 0x000fe4000001ff00 */
[----:B------:R-:W-:Y:S01]  /*d810*/  CS2R R48, SRZ ;  /* 0x0000000000307805 */ /* 0x000fe2000001ff00 */
[----:B------:R-:W1:Y:S01]  /*d820*/  SHFL.IDX PT, R37, R37, 0x3, 0x181f ;  /* 0x00781f0025257f89 */ /* 0x000e6200000e0000 */
[----:B------:R-:W-:Y:S02]  /*d830*/  CS2R R50, SRZ ;  /* 0x0000000000327805 */ /* 0x000fe4000001ff00 */
[----:B0-----:R-:W-:Y:S01]  /*d840*/  CS2R R8, SRZ ;  /* 0x0000000000087805 */ /* 0x001fe2000001ff00 */
[----:B------:R0:W4:Y:S04]  /*d850*/  SHFL.IDX PT, R3, R10, 0x3, 0x181f ;  /* 0x00781f000a037f89 */ /* 0x00012800000e0000 */
[----:B------:R-:W0:Y:S04]  /*d860*/  SHFL.IDX PT, R55, R55, 0x3, 0x181f ;  /* 0x00781f0037377f89 */ /* 0x000e2800000e0000 */
[----:B------:R-:W0:Y:S01]  /*d870*/  SHFL.IDX PT, R53, R53, 0x3, 0x181f ;  /* 0x00781f0035357f89 */ /* 0x000e2200000e0000 */
[----:B--2---:R-:W-:-:S02]  /*d880*/  @!P1 IMAD.MOV.U32 R44, RZ, RZ, R24 ;  /* 0x000000ffff2c9224 */ /* 0x004fc400078e0018 */
[----:B------:R-:W-:Y:S02]  /*d890*/  @!P1 IMAD.MOV.U32 R45, RZ, RZ, R25 ;  /* 0x000000ffff2d9224 */ /* 0x000fe400078e0019 */
[----:B------:R-:W-:Y:S02]  /*d8a0*/  @!P1 IMAD.MOV.U32 R46, RZ, RZ, R26 ;  /* 0x000000ffff2e9224 */ /* 0x000fe400078e001a */
[----:B------:R-:W-:Y:S01]  /*d8b0*/  @!P1 IMAD.MOV.U32 R47, RZ, RZ, R27 ;  /* 0x000000ffff2f9224 */ /* 0x000fe200078e001b */
[----:B---3--:R-:W-:Y:S01]  /*d8c0*/  @!P1 MOV R48, R32 ;  /* 0x0000002000309202 */ /* 0x008fe20000000f00 */
[----:B------:R-:W-:Y:S02]  /*d8d0*/  @!P1 IMAD.MOV.U32 R49, RZ, RZ, R33 ;  /* 0x000000ffff319224 */ /* 0x000fe400078e0021 */
[----:B------:R-:W-:Y:S02]  /*d8e0*/  @!P1 IMAD.MOV.U32 R50, RZ, RZ, R34 ;  /* 0x000000ffff329224 */ /* 0x000fe400078e0022 */
[----:B01--4-:R-:W-:-:S07]  /*d8f0*/  @!P1 IMAD.MOV.U32 R51, RZ, RZ, R35 ;  /* 0x000000ffff339224 */ /* 0x013fce00078e0023 */
.L_x_2190:
[----:B------:R-:W-:Y:S01]  /*d900*/  VIADD R52, R52, 0x60 ;  /* 0x0000006034347836 */ /* 0x000fe20000000000 */
[----:B------:R-:W-:Y:S01]  /*d910*/  LEA.HI R0, R217, R217, RZ, 0x1 ;  /* 0x000000d9d9007211 */ /* 0x000fe200078f08ff */
[----:B------:R-:W-:Y:S01]  /*d920*/  BSSY B1, `(.L_x_1844) ;  /* 0x0000013000017945 */ /* 0x000fe20003800000 */
[----:B------:R-:W-:Y:S02]  /*d930*/  CS2R R10, SRZ ;  /* 0x00000000000a7805 */ /* 0x000fe4000001ff00 */
[----:B------:R-:W-:Y:S02]  /*d940*/  CS2R R12, SRZ ;  /* 0x00000000000c7805 */ /* 0x000fe4000001ff00 */
[----:B------:R-:W-:Y:S02]  /*d950*/  ISETP.GE.AND P1, PT, R52, R57, PT ;  /* 0x000000393400720c */ /* 0x000fe40003f26270 */
[----:B------:R-:W-:Y:S02]  /*d960*/  CS2R R14, SRZ ;  /* 0x00000000000e7805 */ /* 0x000fe4000001ff00 */
[----:B------:R-:W-:-:S05]  /*d970*/  LOP3.LUT R0, R0, 0xfffffffe, RZ, 0xc0, !PT ;  /* 0xfffffffe00007812 */ /* 0x000fca00078ec0ff */
[----:B------:R-:W-:-:S05]  /*d980*/  IMAD.IADD R0, R217, 0x1, -R0 ;  /* 0x00000001d9007824 */ /* 0x000fca00078e0a00 */
[----:B------:R-:W-:Y:S01]  /*d990*/  SHF.L.U32 R25, R0, 0x1f, RZ ;  /* 0x0000001f00197819 */ /* 0x000fe200000006ff */
[----:B------:R-:W-:Y:S06]  /*d9a0*/  @P1 BRA `(.L_x_1845) ;  /* 0x0000000000281947 */ /* 0x000fec0003800000 */
        /* <DEDUP_REMOVED lines=10> */
.L_x_1845:
[----:B------:R-:W-:Y:S05]  /*da50*/  BSYNC B1 ;  /* 0x0000000000017941 */ /* 0x000fea0003800000 */
.L_x_1844:
[----:B------:R-:W0:Y:S01]  /*da60*/  SYNCS.PHASECHK.TRANS64.TRYWAIT P4, [R184+URZ+0x28400], R25 ;  /* 0x02840019b80075a7 */ /* 0x000e22000808017f */
[----:B------:R-:W-:Y:S01]  /*da70*/  VIADD R24, R189, 0x40 ;  /* 0x00000040bd187836 */ /* 0x000fe20000000000 */
[----:B------:R-:W-:Y:S01]  /*da80*/  VIADDMNMX R0, R57, -R202, 0x80, PT ;  /* 0x0000008039007446 */ /* 0x000fe200038009ca */
[C---:B------:R-:W-:Y:S01]  /*da90*/  VIADD R3, R189.reuse, 0x60 ;  /* 0x00000060bd037836 */ /* 0x040fe20000000000 */
[----:B------:R-:W-:Y:S02]  /*daa0*/  BSSY B1, `(.L_x_1846) ;  /* 0x0000006000017945 */ /* 0x000fe40003800000 */
[-C--:B------:R-:W-:Y:S02]  /*dab0*/  ISETP.GE.OR P3, PT, R189, R0.reuse, P0 ;  /* 0x00000000bd00720c */ /* 0x080fe40000766670 */
[-C--:B------:R-:W-:Y:S02]  /*dac0*/  ISETP.GE.OR P2, PT, R227, R0.reuse, P0 ;  /* 0x00000000e300720c */ /* 0x080fe40000746670 */
[----:B------:R-:W-:-:S02]  /*dad0*/  ISETP.GE.OR P1, PT, R24, R0, P0 ;  /* 0x000000001800720c */ /* 0x000fc40000726670 */
[----:B------:R-:W-:Y:S01]  /*dae0*/  ISETP.GE.OR P0, PT, R3, R0, P0 ;  /* 0x000000000300720c */ /* 0x000fe20000706670 */
[----:B0-----:R-:W-:-:S12]  /*daf0*/  @!P4 BRA `(.L_x_1847) ;  /* 0x000001a40088c947 */ /* 0x001fd80003800000 */
.L_x_2191:
[----:B------:R-:W-:Y:S05]  /*db00*/  BSYNC B1 ;  /* 0x0000000000017941 */ /* 0x000fea0003800000 */
.L_x_1846:
[----:B------:R-:W-:Y:S04]  /*db10*/  BSSY B1, `(.L_x_1848) ;  /* 0x0000101000017945 */ /* 0x000fe80003800000 */
[----:B------:R-:W-:Y:S05]  /*db20*/  @P3 BRA `(.L_x_1849) ;  /* 0x0000000c00fc3947 */ /* 0x000fea0003800000 */
[----:B------:R-:W-:Y:S02]  /*db30*/  SHF.R.U32.HI R0, RZ, 0x8, R20 ;  /* 0x00000008ff007819 */ /* 0x000fe40000011614 */
[----:B------:R-:W-:Y:S02]  /*db40*/  LOP3.LUT R24, R20, 0xff, RZ, 0xc0, !PT ;  /* 0x000000ff14187812 */ /* 0x000fe400078ec0ff */
[----:B------:R-:W-:Y:S02]  /*db50*/  LOP3.LUT R3, R0, 0xff, RZ, 0xc0, !PT ;  /* 0x000000ff00037812 */ /* 0x000fe400078ec0ff */
[----:B------:R-:W-:Y:S02]  /*db60*/  LEA.HI R0, R59, R214, RZ, 0x1c ;  /* 0x000000d63b007211 */ /* 0x000fe400078fe0ff */
[----:B------:R-:W-:Y:S02]  /*db70*/  PRMT R52, R3, 0x7604, R24 ;  /* 0x0000760403347816 */ /* 0x000fe40000000018 */
[----:B------:R-:W-:-:S02]  /*db80*/  SHF.R.S32.HI R3, RZ, 0x1f, R0 ;  /* 0x0000001fff037819 */ /* 0x000fc40000011400 */
[----:B------:R-:W-:Y:S02]  /*db90*/  SHF.R.U32.HI R35, RZ, 0x3, R206 ;  /* 0x00000003ff237819 */ /* 0x000fe400000116ce */
[----:B------:R-:W-:Y:S02]  /*dba0*/  LEA.HI R24, R3, R0, RZ, 0x3 ;  /* 0x0000000003187211 */ /* 0x000fe400078f18ff */
[----:B------:R-:W-:Y:S02]  /*dbb0*/  SHF.L.U32 R3, R0, 0x4, RZ ;  /* 0x0000000400037819 */ /* 0x000fe400000006ff */
[----:B------:R-:W-:Y:S01]  /*dbc0*/  SHF.R.U32.HI R0, RZ, 0x8, R40 ;  /* 0x00000008ff007819 */ /* 0x000fe20000011628 */
[----:B------:R-:W-:Y:S01]  /*dbd0*/  IMAD.SHL.U32 R24, R24, 0x800, RZ ;  /* 0x0000080018187824 */ /* 0x000fe200078e00ff */
[----:B------:R-:W-:Y:S02]  /*dbe0*/  LOP3.LUT R3, R206, 0x70, R3, 0xf8, !PT ;  /* 0x00000070ce037812 */ /* 0x000fe400078ef803 */
[----:B------:R-:W-:-:S02]  /*dbf0*/  LOP3.LUT R33, R0, 0xff, RZ, 0xc0, !PT ;  /* 0x000000ff00217812 */ /* 0x000fc400078ec0ff */
[----:B------:R-:W-:Y:S02]  /*dc00*/  LOP3.LUT R0, R3, R35, RZ, 0x3c, !PT ;  /* 0x0000002303007212 */ /* 0x000fe400078e3cff */
[----:B------:R-:W-:Y:S02]  /*dc10*/  SHF.R.U32.HI R27, RZ, 0x8, R39 ;  /* 0x00000008ff1b7819 */ /* 0x000fe40000011627 */
[----:B------:R-:W-:Y:S02]  /*dc20*/  LOP3.LUT R3, R24, 0xffffc000, RZ, 0xc0, !PT ;  /* 0xffffc00018037812 */ /* 0x000fe400078ec0ff */
[----:B0-----:R-:W-:Y:S02]  /*dc30*/  SHF.R.U32.HI R25, RZ, 0x8, R21 ;  /* 0x00000008ff197819 */ /* 0x001fe40000011615 */
[----:B------:R-:W-:Y:S02]  /*dc40*/  LOP3.LUT R32, R39, 0xff, RZ, 0xc0, !PT ;  /* 0x000000ff27207812 */ /* 0x000fe400078ec0ff */
[----:B------:R-:W-:-:S02]  /*dc50*/  LOP3.LUT R34, R40, 0xff, RZ, 0xc0, !PT ;  /* 0x000000ff28227812 */ /* 0x000fc400078ec0ff */
[----:B------:R-:W-:Y:S02]  /*dc60*/  LOP3.LUT R27, R27, 0xff, RZ, 0xc0, !PT ;  /* 0x000000ff1b1b7812 */ /* 0x000fe400078ec0ff */
[----:B------:R-:W-:Y:S02]  /*dc70*/  IADD3 R3, R0, R3, R210 ;  /* 0x0000000300037210 */ /* 0x000fe40007ffe0d2 */
[----:B------:R-:W-:Y:S02]  /*dc80*/  SHF.R.U32.HI R0, RZ, 0x8, R41 ;  /* 0x00000008ff007819 */ /* 0x000fe40000011629 */
[----:B------:R-:W-:Y:S02]  /*dc90*/  LOP3.LUT R26, R21, 0xff, RZ, 0xc0, !PT ;  /* 0x000000ff151a7812 */ /* 0x000fe400078ec0ff */
[----:B------:R-:W-:Y:S02]  /*dca0*/  LOP3.LUT R25, R25, 0xff, RZ, 0xc0, !PT ;  /* 0x000000ff19197812 */ /* 0x000fe400078ec0ff */
[----:B------:R-:W-:-:S02]  /*dcb0*/  PRMT R58, R27, 0x7604, R32 ;  /* 0x000076041b3a7816 */ /* 0x000fc40000000020 */
[----:B------:R-:W-:Y:S02]  /*dcc0*/  PRMT R57, R33, 0x7604, R34 ;  /* 0x0000760421397816 */ /* 0x000fe40000000022 */
[----:B------:R-:W-:Y:S02]  /*dcd0*/  LOP3.LUT R33, R41, 0xff, RZ, 0xc0, !PT ;  /* 0x000000ff29217812 */ /* 0x000fe400078ec0ff */
[----:B------:R-:W-:Y:S02]  /*dce0*/  SHF.R.U32.HI R32, RZ, 0x8, R42 ;  /* 0x00000008ff207819 */ /* 0x000fe4000001162a */
[----:B------:R-:W-:Y:S02]  /*dcf0*/  SHF.R.U32.HI R34, RZ, 0x8, R43 ;  /* 0x00000008ff227819 */ /* 0x000fe4000001162b */
[----:B------:R-:W-:Y:S02]  /*dd00*/  LOP3.LUT R0, R0, 0xff, RZ, 0xc0, !PT ;  /* 0x000000ff00007812 */ /* 0x000fe400078ec0ff */
[----:B------:R-:W-:-:S02]  /*dd10*/  PRMT R54, R25, 0x7604, R26 ;  /* 0x0000760419367816 */ /* 0x000fc4000000001a */
[----:B------:R-:W-:Y:S02]  /*dd20*/  SHF.R.U32.HI R25, RZ, 0x8, R38 ;  /* 0x00000008ff197819 */ /* 0x000fe40000011626 */
[----:B------:R-:W-:Y:S02]  /*dd30*/  LOP3.LUT R35, R42, 0xff, RZ, 0xc0, !PT ;  /* 0x000000ff2a237812 */ /* 0x000fe400078ec0ff */
[----:B------:R-:W-:Y:S02]  /*dd40*/  LOP3.LUT R32, R32, 0xff, RZ, 0xc0, !PT ;  /* 0x000000ff20207812 */ /* 0x000fe400078ec0ff */
[----:B------:R-:W-:Y:S02]  /*dd50*/  LOP3.LUT R34, R34, 0xff, RZ, 0xc0, !PT ;  /* 0x000000ff22227812 */ /* 0x000fe400078ec0ff */
[----:B------:R-:W-:Y:S01]  /*dd60*/  PRMT R61, R0, 0x7604, R33 ;  /* 0x00007604003d7816 */ /* 0x000fe20000000021 */
[----:B------:R-:W-:Y:S01]  /*dd70*/  IMAD.IADD R0, R184, 0x1, R3 ;  /* 0x00000001b8007824 */ /* 0x000fe200078e0203 */
[----:B------:R-:W-:-:S02]  /*dd80*/  LOP3.LUT R37, R43, 0xff, RZ, 0xc0, !PT ;  /* 0x000000ff2b257812 */ /* 0x000fc400078ec0ff */
[----:B------:R-:W-:Y:S02]  /*dd90*/  LOP3.LUT R26, R38, 0xff, RZ, 0xc0, !PT ;  /* 0x000000ff261a7812 */ /* 0x000fe400078ec0ff */
[----:B------:R-:W-:Y:S02]  /*dda0*/  LOP3.LUT R25, R25, 0xff, RZ, 0xc0, !PT ;  /* 0x000000ff19197812 */ /* 0x000fe400078ec0ff */
[----:B------:R-:W-:Y:S02]  /*ddb0*/  PRMT R63, R32, 0x7604, R35 ;  /* 0x00007604203f7816 */ /* 0x000fe40000000023 */
[----:B------:R-:W-:Y:S02]  /*ddc0*/  PRMT R67, R34, 0x7604, R37 ;  /* 0x0000760422437816 */ /* 0x000fe40000000025 */
[----:B------:R-:W0:Y:S01]  /*ddd0*/  LDS.128 R32, [R0+0x18000] ;  /* 0x0180000000207984 */ /* 0x000e220000000c00 */
[----:B------:R-:W-:Y:S02]  /*dde0*/  PRMT R56, R25, 0x7604, R26 ;  /* 0x0000760419387816 */ /* 0x000fe4000000001a */
[----:B------:R-:W-:Y:S01]  /*ddf0*/  SHF.R.U32.HI R37, RZ, 0x10, R21 ;  /* 0x00000010ff257819 */ /* 0x000fe20000011615 */
[----:B------:R-:W1:Y:S01]  /*de00*/  LDS.128 R24, [R211+0x18000] ;  /* 0x01800000d3187984 */ /* 0x000e620000000c00 */
[----:B------:R-:W-:-:S02]  /*de10*/  SHF.R.U32.HI R53, RZ, 0x10, R38 ;  /* 0x00000010ff357819 */ /* 0x000fc40000011626 */
[----:B------:R-:W-:Y:S02]  /*de20*/  LOP3.LUT R37, R37, 0xff, RZ, 0xc0, !PT ;  /* 0x000000ff25257812 */ /* 0x000fe400078ec0ff */
[----:B------:R-:W-:Y:S02]  /*de30*/  SHF.R.U32.HI R3, RZ, 0x10, R20 ;  /* 0x00000010ff037819 */ /* 0x000fe40000011614 */
[----:B------:R-:W-:Y:S02]  /*de40*/  LOP3.LUT R53, R53, 0xff, RZ, 0xc0, !PT ;  /* 0x000000ff35357812 */ /* 0x000fe400078ec0ff */
[----:B------:R-:W-:Y:S02]  /*de50*/  SHF.R.U32.HI R55, RZ, 0x10, R39 ;  /* 0x00000010ff377819 */ /* 0x000fe40000011627 */
[----:B------:R-:W-:Y:S02]  /*de60*/  PRMT R37, R37, 0x7054, R54 ;  /* 0x0000705425257816 */ /* 0x000fe40000000036 */
[----:B------:R-:W-:-:S02]  /*de70*/  SHF.R.U32.HI R54, RZ, 0x10, R41 ;  /* 0x00000010ff367819 */ /* 0x000fc40000011629 */
[----:B------:R-:W-:Y:S02]  /*de80*/  LOP3.LUT R3, R3, 0xff, RZ, 0xc0, !PT ;  /* 0x000000ff03037812 */ /* 0x000fe400078ec0ff */
[----:B------:R-:W-:Y:S02]  /*de90*/  PRMT R53, R53, 0x7054, R56 ;  /* 0x0000705435357816 */ /* 0x000fe40000000038 */
[----:B------:R-:W-:Y:S02]  /*dea0*/  LOP3.LUT R55, R55, 0xff, RZ, 0xc0, !PT ;  /* 0x000000ff37377812 */ /* 0x000fe400078ec0ff */
[----:B------:R-:W-:Y:S02]  /*deb0*/  SHF.R.U32.HI R56, RZ, 0x10, R42 ;  /* 0x00000010ff387819 */ /* 0x000fe4000001162a */
[----:B------:R-:W-:Y:S02]  /*dec0*/  LOP3.LUT R54, R54, 0xff, RZ, 0xc0, !PT ;  /* 0x000000ff36367812 */ /* 0x000fe400078ec0ff */
[----:B------:R-:W-:-:S02]  /*ded0*/  PRMT R3, R3, 0x7054, R52 ;  /* 0x0000705403037816 */ /* 0x000fc40000000034 */
[----:B------:R-:W-:Y:S02]  /*dee0*/  PRMT R55, R55, 0x7054, R58 ;  /* 0x0000705437377816 */ /* 0x000fe4000000003a */
[----:B------:R-:W-:Y:S02]  /*def0*/  SHF.R.U32.HI R52, RZ, 0x10, R40 ;  /* 0x00000010ff347819 */ /* 0x000fe40000011628 */
[----:B------:R-:W-:Y:S02]  /*df00*/  LOP3.LUT R56, R56, 0xff, RZ, 0xc0, !PT ;  /* 0x000000ff38387812 */ /* 0x000fe400078ec0ff */
[----:B------:R-:W-:Y:S02]  /*df10*/  SHF.R.U32.HI R58, RZ, 0x10, R43 ;  /* 0x00000010ff3a7819 */ /* 0x000fe4000001162b */
[----:B------:R-:W-:Y:S02]  /*df20*/  PRMT R61, R54, 0x7054, R61 ;  /* 0x00007054363d7816 */ /* 0x000fe4000000003d */
[----:B------:R-:W-:-:S02]  /*df30*/  LOP3.LUT R52, R52, 0xff, RZ, 0xc0, !PT ;  /* 0x000000ff34347812 */ /* 0x000fc400078ec0ff */
[----:B------:R-:W-:Y:S02]  /*df40*/  PRMT R65, R56, 0x7054, R63 ;  /* 0x0000705438417816 */ /* 0x000fe4000000003f */
[----:B------:R-:W-:Y:S02]  /*df50*/  LOP3.LUT R58, R58, 0xff, RZ, 0xc0, !PT ;  /* 0x000000ff3a3a7812 */ /* 0x000fe400078ec0ff */
[----:B------:R-:W-:Y:S02]  /*df60*/  LOP3.LUT R63, R61, 0xff000000, R41, 0xf8, !PT ;  /* 0xff0000003d3f7812 */ /* 0x000fe400078ef829 */
[----:B------:R-:W-:Y:S02]  /*df70*/  LOP3.LUT R60, R37, 0xff000000, R21, 0xf8, !PT ;  /* 0xff000000253c7812 */ /* 0x000fe400078ef815 */
[----:B------:R-:W-:Y:S02]  /*df80*/  PRMT R57, R52, 0x7054, R57 ;  /* 0x0000705434397816 */ /* 0x000fe40000000039 */
[----:B------:R-:W-:-:S02]  /*df90*/  LOP3.LUT R21, R65, 0xff000000, R42, 0xf8, !PT ;  /* 0xff00000041157812 */ /* 0x000fc400078ef82a */
[----:B------:R-:W-:Y:S02]  /*dfa0*/  PRMT R67, R58, 0x7054, R67 ;  /* 0x000070543a437816 */ /* 0x000fe40000000043 */
[----:B------:R-:W-:Y:S02]  /*dfb0*/  F2FP.F16.E4M3.UNPACK_B R65, R63 ;  /* 0x0000003fff41723e */ /* 0x000fe400020006ff */
[----:B0-----:R-:W-:Y:S02]  /*dfc0*/  F2FP.F16.E4M3.UNPACK_B R52, R33 ;  /* 0x00000021ff34723e */ /* 0x001fe400020006ff */
[----:B------:R-:W-:Y:S02]  /*dfd0*/  F2FP.F16.E4M3.UNPACK_B R61, R60 ;  /* 0x0000003cff3d723e */ /* 0x000fe400020006ff */
[----:B------:R-:W-:Y:S02]  /*dfe0*/  LOP3.LUT R58, R3, 0xff000000, R20, 0xf8, !PT ;  /* 0xff000000033a7812 */ /* 0x000fe400078ef814 */
[----:B------:R-:W-:-:S02]  /*dff0*/  LOP3.LUT R3, R53, 0xff000000, R38, 0xf8, !PT ;  /* 0xff00000035037812 */ /* 0x000fc400078ef826 */
[----:B------:R-:W-:Y:S02]  /*e000*/  LOP3.LUT R62, R55, 0xff000000, R39, 0xf8, !PT ;  /* 0xff000000373e7812 */ /* 0x000fe400078ef827 */
[----:B------:R-:W-:Y:S02]  /*e010*/  LOP3.LUT R64, R57, 0xff000000, R40, 0xf8, !PT ;  /* 0xff00000039407812 */ /* 0x000fe400078ef828 */
[----:B------:R-:W-:Y:S01]  /*e020*/  LOP3.LUT R68, R67, 0xff000000, R43, 0xf8, !PT ;  /* 0xff00000043447812 */ /* 0x000fe200078ef82b */
[--C-:B------:R-:W-:Y:S01]  /*e030*/  HADD2.F32 R67, -RZ, R65.reuse.H0_H0 ;  /* 0x20000041ff437230 */ /* 0x100fe20000004100 */
[-C--:B-1----:R-:W-:Y:S01]  /*e040*/  F2FP.F16.E4M3.UNPACK_B R38, R25.reuse ;  /* 0x00000019ff26723e */ /* 0x082fe200020006ff */
[----:B------:R-:W-:Y:S01]  /*e050*/  HADD2.F32 R65, -RZ, R65.H1_H1 ;  /* 0x30000041ff417230 */ /* 0x000fe20000004100 */
[-C--:B------:R-:W-:Y:S02]  /*e060*/  F2FP.F16.E4M3.UNPACK_B R39, R24.reuse ;  /* 0x00000018ff27723e */ /* 0x080fe400020006ff */
[----:B------:R-:W-:Y:S01]  /*e070*/  F2FP.F16.E4M3.UNPACK_B R40, R24.H1 ;  /* 0x00000018ff28723e */ /* 0x000fe200030006ff */
[--C-:B------:R-:W-:Y:S01]  /*e080*/  HADD2.F32 R24, -RZ, R52.reuse.H0_H0 ;  /* 0x20000034ff187230 */ /* 0x100fe20000004100 */
[----:B------:R-:W-:Y:S01]  /*e090*/  F2FP.F16.E4M3.UNPACK_B R41, R25.H1 ;  /* 0x00000019ff29723e */ /* 0x000fe200030006ff */
[--C-:B------:R-:W-:Y:S01]  /*e0a0*/  HADD2.F32 R25, -RZ, R61.reuse.H0_H0 ;  /* 0x2000003dff197230 */ /* 0x100fe20000004100 */
[-C--:B------:R-:W-:Y:S01]  /*e0b0*/  F2FP.F16.E4M3.UNPACK_B R42, R27.reuse ;  /* 0x0000001bff2a723e */ /* 0x080fe200020006ff */
[----:B------:R-:W-:Y:S01]  /*e0c0*/  HADD2.F32 R61, -RZ, R61.H1_H1 ;  /* 0x3000003dff3d7230 */ /* 0x000fe20000004100 */
[----:B------:R-:W-:Y:S01]  /*e0d0*/  F2FP.F16.E4M3.UNPACK_B R43, R27.H1 ;  /* 0x0000001bff2b723e */ /* 0x000fe200030006ff */
[----:B------:R-:W-:Y:S01]  /*e0e0*/  HADD2.F32 R52, -RZ, R52.H1_H1 ;  /* 0x30000034ff347230 */ /* 0x000fe20000004100 */
[----:B------:R-:W-:-:S02]  /*e0f0*/  F2FP.F16.E4M3.UNPACK_B R20, R26 ;  /* 0x0000001aff14723e */ /* 0x000fc400020006ff */
[----:B------:R-:W-:Y:S01]  /*e100*/  F2FP.F16.E4M3.UNPACK_B R27, R26.H1 ;  /* 0x0000001aff1b723e */ /* 0x000fe200030006ff */
[--C-:B------:R-:W-:Y:S01]  /*e110*/  HADD2.F32 R26, -RZ, R38.reuse.H0_H0 ;  /* 0x20000026ff1a7230 */ /* 0x100fe20000004100 */
[----:B------:R-:W-:Y:S01]  /*e120*/  F2FP.F16.E4M3.UNPACK_B R55, R33.H1 ;  /* 0x00000021ff37723e */ /* 0x000fe200030006ff */
[C---:B------:R-:W-:Y:S01]  /*e130*/  FMUL.FTZ R33, R24.reuse, R67 ;  /* 0x0000004318217220 */ /* 0x040fe20000410000 */
[-C--:B------:R-:W-:Y:S01]  /*e140*/  F2FP.F16.E4M3.UNPACK_B R53, R32.reuse ;  /* 0x00000020ff35723e */ /* 0x080fe200020006ff */
[----:B------:R-:W-:Y:S01]  /*e150*/  HADD2.F32 R38, -RZ, R38.H1_H1 ;  /* 0x30000026ff267230 */ /* 0x000fe20000004100 */
[----:B------:R-:W-:Y:S01]  /*e160*/  F2FP.F16.E4M3.UNPACK_B R54, R32.H1 ;  /* 0x00000020ff36723e */ /* 0x000fe200030006ff */
[----:B------:R-:W-:Y:S01]  /*e170*/  FMUL.FTZ R32, R24, R25 ;  /* 0x0000001918207220 */ /* 0x000fe20000410000 */
[----:B------:R-:W-:Y:S01]  /*e180*/  F2FP.F16.E4M3.UNPACK_B R63, R63.H1 ;  /* 0x0000003fff3f723e */ /* 0x000fe200030006ff */
[C---:B------:R-:W-:Y:S01]  /*e190*/  FFMA.FTZ R25, R26.reuse, R25, -R33 ;  /* 0x000000191a197223 */ /* 0x040fe20000010821 */
[----:B------:R-:W-:Y:S01]  /*e1a0*/  F2FP.F16.E4M3.UNPACK_B R60, R60.H1 ;  /* 0x0000003cff3c723e */ /* 0x000fe200030006ff */
[----:B------:R-:W-:Y:S01]  /*e1b0*/  FFMA.FTZ R33, R26, R67, R32 ;  /* 0x000000431a217223 */ /* 0x000fe20000010020 */
[-C--:B------:R-:W-:Y:S01]  /*e1c0*/  F2FP.F16.E4M3.UNPACK_B R24, R34.reuse ;  /* 0x00000022ff18723e */ /* 0x080fe200020006ff */
[----:B------:R-:W-:Y:S01]  /*e1d0*/  HADD2.F32 R66, -RZ, R63.H0_H0 ;  /* 0x2000003fff427230 */ /* 0x000fe20000004100 */
[----:B------:R-:W-:Y:S01]  /*e1e0*/  F2FP.F16.E4M3.UNPACK_B R37, R34.H1 ;  /* 0x00000022ff25723e */ /* 0x000fe200030006ff */
[----:B------:R-:W-:-:S02]  /*e1f0*/  HADD2.F32 R26, -RZ, R55.H0_H0 ;  /* 0x20000037ff1a7230 */ /* 0x000fc40000004100 */
[C---:B------:R-:W-:Y:S01]  /*e200*/  FMUL.FTZ R32, R52.reuse, R61 ;  /* 0x0000003d34207220 */ /* 0x040fe20000410000 */
[----:B------:R-:W-:Y:S02]  /*e210*/  HADD2.F32 R34, -RZ, R60.H0_H0 ;  /* 0x2000003cff227230 */ /* 0x000fe40000004100 */
[----:B------:R-:W-:Y:S01]  /*e220*/  FMUL.FTZ R67, R52, R65 ;  /* 0x0000004134437220 */ /* 0x000fe20000410000 */
[-C--:B------:R-:W-:Y:S01]  /*e230*/  F2FP.F16.E4M3.UNPACK_B R56, R35.reuse ;  /* 0x00000023ff38723e */ /* 0x080fe200020006ff */
[C---:B------:R-:W-:Y:S01]  /*e240*/  FMUL.FTZ R52, R26.reuse, R66 ;  /* 0x000000421a347220 */ /* 0x040fe20000410000 */
[----:B------:R-:W-:Y:S01]  /*e250*/  F2FP.F16.E4M3.UNPACK_B R57, R35.H1 ;  /* 0x00000023ff39723e */ /* 0x000fe200030006ff */
[----:B------:R-:W-:Y:S02]  /*e260*/  HADD2.F32 R35, -RZ, R41.H0_H0 ;  /* 0x20000029ff237230 */ /* 0x000fe40000004100 */
[----:B------:R-:W-:Y:S01]  /*e270*/  FMUL.FTZ R69, R26, R34 ;  /* 0x000000221a457220 */ /* 0x000fe20000410000 */
[C---:B------:R-:W-:Y:S01]  /*e280*/  FFMA.FTZ R32, R38.reuse, R65, R32 ;  /* 0x0000004126207223 */ /* 0x040fe20000010020 */
[----:B------:R-:W-:Y:S01]  /*e290*/  FFMA.FTZ R26, R38, R61, -R67 ;  /* 0x0000003d261a7223 */ /* 0x000fe20000010843 */
[----:B------:R-:W-:Y:S01]  /*e2a0*/  F2FP.F16.E4M3.UNPACK_B R65, R68 ;  /* 0x00000044ff41723e */ /* 0x000fe200020006ff */
[C---:B------:R-:W-:Y:S01]  /*e2b0*/  FFMA.FTZ R34, R35.reuse, R34, -R52 ;  /* 0x0000002223227223 */ /* 0x040fe20000010834 */
[----:B------:R-:W-:Y:S01]  /*e2c0*/  F2FP.F16.E4M3.UNPACK_B R61, R62 ;  /* 0x0000003eff3d723e */ /* 0x000fe200020006ff */
[----:B------:R-:W-:Y:S01]  /*e2d0*/  FFMA.FTZ R35, R35, R66, R69 ;  /* 0x0000004223237223 */ /* 0x000fe20000010045 */
[----:B------:R-:W-:Y:S01]  /*e2e0*/  HADD2.F32 R66, -RZ, R63.H1_H1 ;  /* 0x3000003fff427230 */ /* 0x000fe20000004100 */
[----:B------:R-:W-:Y:S01]  /*e2f0*/  F2FP.F16.E4M3.UNPACK_B R62, R62.H1 ;  /* 0x0000003eff3e723e */ /* 0x000fe200030006ff */
[----:B------:R-:W-:Y:S01]  /*e300*/  HADD2.F32 R55, -RZ, R55.H1_H1 ;  /* 0x30000037ff377230 */ /* 0x000fe20000004100 */
[----:B------:R-:W-:Y:S01]  /*e310*/  F2FP.F16.E4M3.UNPACK_B R68, R68.H1 ;  /* 0x00000044ff44723e */ /* 0x000fe200030006ff */
[----:B------:R-:W-:-:S02]  /*e320*/  HADD2.F32 R67, -RZ, R65.H0_H0 ;  /* 0x20000041ff437230 */ /* 0x000fc40000004100 */
[----:B------:R-:W-:Y:S02]  /*e330*/  HADD2.F32 R38, -RZ, R56.H0_H0 ;  /* 0x20000038ff267230 */ /* 0x000fe40000004100 */
[C---:B------:R-:W-:Y:S01]  /*e340*/  FMUL.FTZ R70, R55.reuse, R66 ;  /* 0x0000004237467220 */ /* 0x040fe20000410000 */
[----:B------:R-:W-:Y:S02]  /*e350*/  HADD2.F32 R60, -RZ, R60.H1_H1 ;  /* 0x3000003cff3c7230 */ /* 0x000fe40000004100 */
[----:B------:R-:W-:Y:S02]  /*e360*/  HADD2.F32 R63, -RZ, R61.H0_H0 ;  /* 0x2000003dff3f7230 */ /* 0x000fe40000004100 */
[----:B------:R-:W-:Y:S01]  /*e370*/  FMUL.FTZ R71, R38, R67 ;  /* 0x0000004326477220 */ /* 0x000fe20000410000 */
[----:B------:R-:W-:Y:S02]  /*e380*/  HADD2.F32 R41, -RZ, R41.H1_H1 ;  /* 0x30000029ff297230 */ /* 0x000fe40000004100 */
[----:B------:R-:W-:Y:S01]  /*e390*/  FMUL.FTZ R55, R55, R60 ;  /* 0x0000003c37377220 */ /* 0x000fe20000410000 */
[----:B------:R-:W-:-:S02]  /*e3a0*/  HADD2.F32 R52, -RZ, R42.H0_H0 ;  /* 0x2000002aff347230 */ /* 0x000fc40000004100 */
[-C--:B------:R-:W-:Y:S01]  /*e3b0*/  FMUL.FTZ R72, R38, R63.reuse ;  /* 0x0000003f26487220 */ /* 0x080fe20000410000 */
[----:B------:R-:W-:Y:S02]  /*e3c0*/  HADD2.F32 R65, -RZ, R65.H1_H1 ;  /* 0x30000041ff417230 */ /* 0x000fe40000004100 */
[C---:B------:R-:W-:Y:S01]  /*e3d0*/  FFMA.FTZ R69, R41.reuse, R60, -R70 ;  /* 0x0000003c29457223 */ /* 0x040fe20000010846 */
[----:B------:R-:W-:Y:S02]  /*e3e0*/  HADD2.F32 R56, -RZ, R56.H1_H1 ;  /* 0x30000038ff387230 */ /* 0x000fe40000004100 */
[C---:B------:R-:W-:Y:S01]  /*e3f0*/  FFMA.FTZ R38, R52.reuse, R63, -R71 ;  /* 0x0000003f34267223 */ /* 0x040fe20000010847 */
[----:B------:R-:W-:Y:S02]  /*e400*/  HADD2.F32 R61, -RZ, R61.H1_H1 ;  /* 0x3000003dff3d7230 */ /* 0x000fe40000004100 */
[----:B------:R-:W-:Y:S01]  /*e410*/  FFMA.FTZ R70, R41, R66, R55 ;  /* 0x0000004229467223 */ /* 0x000fe20000010037 */
[----:B------:R-:W-:Y:S01]  /*e420*/  FFMA.FTZ R72, R52, R67, R72 ;  /* 0x0000004334487223 */ /* 0x000fe20000010048 */
[----:B------:R-:W-:-:S02]  /*e430*/  HADD2.F32 R42, -RZ, R42.H1_H1 ;  /* 0x3000002aff2a7230 */ /* 0x000fc40000004100 */
[C---:B------:R-:W-:Y:S01]  /*e440*/  FMUL.FTZ R63, R56.reuse, R65 ;  /* 0x00000041383f7220 */ /* 0x040fe20000410000 */
[----:B------:R-:W-:Y:S02]  /*e450*/  HADD2.F32 R52, -RZ, R57.H0_H0 ;  /* 0x20000039ff347230 */ /* 0x000fe40000004100 */
[-C--:B------:R-:W-:Y:S01]  /*e460*/  FMUL.FTZ R56, R56, R61.reuse ;  /* 0x0000003d38387220 */ /* 0x080fe20000410000 */
[----:B------:R-:W-:Y:S02]  /*e470*/  HADD2.F32 R55, -RZ, R62.H0_H0 ;  /* 0x2000003eff377230 */ /* 0x000fe40000004100 */
[C---:B------:R-:W-:Y:S01]  /*e480*/  FFMA.FTZ R67, R42.reuse, R61, -R63 ;  /* 0x0000003d2a437223 */ /* 0x040fe2000001083f */
[----:B------:R-:W-:Y:S02]  /*e490*/  HADD2.F32 R60, -RZ, R68.H0_H0 ;  /* 0x20000044ff3c7230 */ /* 0x000fe40000004100 */
[----:B------:R-:W-:Y:S01]  /*e4a0*/  FFMA.FTZ R65, R42, R65, R56 ;  /* 0x000000412a417223 */ /* 0x000fe20000010038 */
[----:B------:R-:W-:-:S02]  /*e4b0*/  HADD2.F32 R41, -RZ, R43.H0_H0 ;  /* 0x2000002bff297230 */ /* 0x000fc40000004100 */
[CC--:B------:R-:W-:Y:S01]  /*e4c0*/  FMUL.FTZ R73, R52.reuse, R55.reuse ;  /* 0x0000003734497220 */ /* 0x0c0fe20000410000 */
[----:B------:R-:W-:Y:S01]  /*e4d0*/  F2FP.F16.E4M3.UNPACK_B R56, R64.H1 ;  /* 0x00000040ff38723e */ /* 0x000fe200030006ff */
[----:B------:R-:W-:Y:S01]  /*e4e0*/  FMUL.FTZ R66, R52, R60 ;  /* 0x0000003c34427220 */ /* 0x000fe20000410000 */
[----:B------:R-:W-:Y:S01]  /*e4f0*/  F2FP.F16.E4M3.UNPACK_B R52, R58.H1 ;  /* 0x0000003aff34723e */ /* 0x000fe200030006ff */
[C---:B------:R-:W-:Y:S01]  /*e500*/  FFMA.FTZ R73, R41.reuse, R60, R73 ;  /* 0x0000003c29497223 */ /* 0x040fe20000010049 */
[----:B------:R-:W-:Y:S02]  /*e510*/  HADD2.F32 R42, -RZ, R54.H0_H0 ;  /* 0x20000036ff2a7230 */ /* 0x000fe40000004100 */
[----:B------:R-:W-:Y:S01]  /*e520*/  FFMA.FTZ R71, R41, R55, -R66 ;  /* 0x0000003729477223 */ /* 0x000fe20000010842 */
[----:B------:R-:W-:Y:S01]  /*e530*/  HADD2.F32 R60, -RZ, R56.H0_H0 ;  /* 0x20000038ff3c7230 */ /* 0x000fe20000004100 */
[----:B------:R-:W-:Y:S01]  /*e540*/  F2FP.F16.E4M3.UNPACK_B R64, R64 ;  /* 0x00000040ff40723e */ /* 0x000fe200020006ff */
[----:B------:R-:W-:Y:S01]  /*e550*/  HADD2.F32 R62, -RZ, R62.H1_H1 ;  /* 0x3000003eff3e7230 */ /* 0x000fe20000004100 */
[----:B------:R-:W-:Y:S01]  /*e560*/  F2FP.F16.E4M3.UNPACK_B R58, R58 ;  /* 0x0000003aff3a723e */ /* 0x000fe200020006ff */
[----:B------:R-:W-:-:S02]  /*e570*/  HADD2.F32 R68, -RZ, R68.H1_H1 ;  /* 0x30000044ff447230 */ /* 0x000fc40000004100 */
[----:B------:R-:W-:Y:S01]  /*e580*/  FMUL.FTZ R66, R42, R60 ;  /* 0x0000003c2a427220 */ /* 0x000fe20000410000 */
[----:B------:R-:W-:Y:S01]  /*e590*/  HADD2.F32 R57, -RZ, R57.H1_H1 ;  /* 0x30000039ff397230 */ /* 0x000fe20000004100 */
[----:B------:R-:W-:Y:S01]  /*e5a0*/  F2FP.SATFINITE.E4M3.F32.PACK_AB_MERGE_C R34, R69, R34, RZ ;  /* 0x000000224522723e */ /* 0x000fe200048070ff */
[----:B------:R-:W-:Y:S01]  /*e5b0*/  HADD2.F32 R55, -RZ, R52.H0_H0 ;  /* 0x20000034ff377230 */ /* 0x000fe20000004100 */
[----:B------:R-:W-:Y:S01]  /*e5c0*/  F2FP.SATFINITE.E4M3.F32.PACK_AB_MERGE_C R35, R70, R35, RZ ;  /* 0x000000234623723e */ /* 0x000fe200048070ff */
[----:B------:R-:W-:Y:S02]  /*e5d0*/  HADD2.F32 R41, -RZ, R40.H0_H0 ;  /* 0x20000028ff297230 */ /* 0x000fe40000004100 */
[C---:B------:R-:W-:Y:S01]  /*e5e0*/  FMUL.FTZ R74, R57.reuse, R68 ;  /* 0x00000044394a7220 */ /* 0x040fe20000410000 */
[----:B------:R-:W-:Y:S02]  /*e5f0*/  HADD2.F32 R43, -RZ, R43.H1_H1 ;  /* 0x3000002bff2b7230 */ /* 0x000fe40000004100 */
[----:B------:R-:W-:Y:S01]  /*e600*/  FMUL.FTZ R61, R57, R62 ;  /* 0x0000003e393d7220 */ /* 0x000fe20000410000 */
[-C--:B------:R-:W-:Y:S01]  /*e610*/  FMUL.FTZ R57, R42, R55.reuse ;  /* 0x000000372a397220 */ /* 0x080fe20000410000 */
[----:B------:R-:W-:Y:S01]  /*e620*/  FFMA.FTZ R66, R41, R55, -R66 ;  /* 0x0000003729427223 */ /* 0x000fe20000010842 */
[----:B------:R-:W-:-:S02]  /*e630*/  HADD2.F32 R55, -RZ, R56.H1_H1 ;  /* 0x30000038ff377230 */ /* 0x000fc40000004100 */
[C---:B------:R-:W-:Y:S01]  /*e640*/  FFMA.FTZ R74, R43.reuse, R62, -R74 ;  /* 0x0000003e2b4a7223 */ /* 0x040fe2000001084a */
[----:B------:R-:W-:Y:S01]  /*e650*/  FFMA.FTZ R68, R43, R68, R61 ;  /* 0x000000442b447223 */ /* 0x000fe2000001003d */
[----:B------:R-:W-:Y:S02]  /*e660*/  HADD2.F32 R54, -RZ, R54.H1_H1 ;  /* 0x30000036ff367230 */ /* 0x000fe40000004100 */
[----:B------:R-:W-:Y:S01]  /*e670*/  FFMA.FTZ R60, R41, R60, R57 ;  /* 0x0000003c293c7223 */ /* 0x000fe20000010039 */
[----:B------:R-:W-:Y:S01]  /*e680*/  HADD2.F32 R43, -RZ, R52.H1_H1 ;  /* 0x30000034ff2b7230 */ /* 0x000fe20000004100 */
[----:B------:R-:W-:Y:S01]  /*e690*/  F2FP.SATFINITE.E4M3.F32.PACK_AB_MERGE_C R25, R26, R25, R34 ;  /* 0x000000191a19723e */ /* 0x000fe20004807022 */
[----:B------:R-:W-:Y:S02]  /*e6a0*/  HADD2.F32 R40, -RZ, R40.H1_H1 ;  /* 0x30000028ff287230 */ /* 0x000fe40000004100 */
[----:B------:R-:W-:Y:S01]  /*e6b0*/  FMUL.FTZ R57, R54, R55 ;  /* 0x0000003736397220 */ /* 0x000fe20000410000 */
[----:B------:R-:W-:-:S02]  /*e6c0*/  HADD2.F32 R52, -RZ, R64.H0_H0 ;  /* 0x20000040ff347230 */ /* 0x000fc40000004100 */
[-C--:B------:R-:W-:Y:S01]  /*e6d0*/  FMUL.FTZ R54, R54, R43.reuse ;  /* 0x0000002b36367220 */ /* 0x080fe20000410000 */
[----:B------:R-:W-:Y:S02]  /*e6e0*/  HADD2.F32 R41, -RZ, R53.H0_H0 ;  /* 0x20000035ff297230 */ /* 0x000fe40000004100 */
[C---:B------:R-:W-:Y:S01]  /*e6f0*/  FFMA.FTZ R61, R40.reuse, R43, -R57 ;  /* 0x0000002b283d7223 */ /* 0x040fe20000010839 */
[----:B------:R-:W-:Y:S02]  /*e700*/  HADD2.F32 R42, -RZ, R58.H0_H0 ;  /* 0x2000003aff2a7230 */ /* 0x000fe40000004100 */
[----:B------:R-:W-:Y:S01]  /*e710*/  FFMA.FTZ R63, R40, R55, R54 ;  /* 0x00000037283f7223 */ /* 0x000fe20000010036 */
[----:B------:R-:W-:Y:S02]  /*e720*/  HADD2.F32 R40, -RZ, R39.H0_H0 ;  /* 0x20000027ff287230 */ /* 0x000fe40000004100 */
[----:B------:R-:W-:Y:S01]  /*e730*/  FMUL.FTZ R43, R41, R52 ;  /* 0x00000034292b7220 */ /* 0x000fe20000410000 */
[----:B------:R-:W-:-:S02]  /*e740*/  HADD2.F32 R64, -RZ, R64.H1_H1 ;  /* 0x30000040ff407230 */ /* 0x000fc40000004100 */
[-C--:B------:R-:W-:Y:S01]  /*e750*/  FMUL.FTZ R41, R41, R42.reuse ;  /* 0x0000002a29297220 */ /* 0x080fe20000410000 */
[----:B------:R-:W-:Y:S02]  /*e760*/  HADD2.F32 R53, -RZ, R53.H1_H1 ;  /* 0x30000035ff357230 */ /* 0x000fe40000004100 */
[C---:B------:R-:W-:Y:S01]  /*e770*/  FFMA.FTZ R55, R40.reuse, R42, -R43 ;  /* 0x0000002a28377223 */ /* 0x040fe2000001082b */
[----:B------:R-:W-:Y:S01]  /*e780*/  HADD2.F32 R58, -RZ, R58.H1_H1 ;  /* 0x3000003aff3a7230 */ /* 0x000fe20000004100 */
[----:B------:R-:W-:Y:S01]  /*e790*/  F2FP.F16.E4M3.UNPACK_B R43, R21.H1 ;  /* 0x00000015ff2b723e */ /* 0x000fe200030006ff */
[----:B------:R-:W-:Y:S02]  /*e7a0*/  HADD2.F32 R39, -RZ, R39.H1_H1 ;  /* 0x30000027ff277230 */ /* 0x000fe40000004100 */
[----:B------:R-:W-:Y:S01]  /*e7b0*/  FFMA.FTZ R56, R40, R52, R41 ;  /* 0x0000003428387223 */ /* 0x000fe20000010029 */
[C---:B------:R-:W-:Y:S01]  /*e7c0*/  FMUL.FTZ R42, R53.reuse, R64 ;  /* 0x00000040352a7220 */ /* 0x040fe20000410000 */
[----:B------:R-:W-:Y:S01]  /*e7d0*/  F2FP.F16.E4M3.UNPACK_B R41, R3.H1 ;  /* 0x00000003ff29723e */ /* 0x000fe200030006ff */
[----:B------:R-:W-:Y:S01]  /*e7e0*/  FMUL.FTZ R57, R53, R58 ;  /* 0x0000003a35397220 */ /* 0x000fe20000410000 */
[----:B------:R-:W-:-:S02]  /*e7f0*/  HADD2.F32 R53, -RZ, R43.H0_H0 ;  /* 0x2000002bff357230 */ /* 0x000fc40000004100 */
[C---:B------:R-:W-:Y:S01]  /*e800*/  FFMA.FTZ R58, R39.reuse, R58, -R42 ;  /* 0x0000003a273a7223 */ /* 0x040fe2000001082a */
[----:B------:R-:W-:Y:S02]  /*e810*/  HADD2.F32 R40, -RZ, R37.H0_H0 ;  /* 0x20000025ff287230 */ /* 0x000fe40000004100 */
[----:B------:R-:W-:Y:S01]  /*e820*/  FFMA.FTZ R57, R39, R64, R57 ;  /* 0x0000004027397223 */ /* 0x000fe20000010039 */
[----:B------:R-:W-:Y:S01]  /*e830*/  HADD2.F32 R42, -RZ, R41.H0_H0 ;  /* 0x20000029ff2a7230 */ /* 0x000fe20000004100 */
[----:B------:R-:W-:Y:S01]  /*e840*/  F2FP.F16.E4M3.UNPACK_B R3, R3 ;  /* 0x00000003ff03723e */ /* 0x000fe200020006ff */
        /* <DEDUP_REMOVED lines=8> */
[----:B------:R-:W-:Y:S01]  /*e8d0*/  HADD2.F32 R27, -RZ, R27.H1_H1 ;  /* 0x3000001bff1b7230 */ /* 0x000fe20000004100 */
[----:B------:R-:W-:Y:S01]  /*e8e0*/  F2FP.SATFINITE.E4M3.F32.PACK_AB_MERGE_C R68, R68, R73, RZ ;  /* 0x000000494444723e */ /* 0x000fe200048070ff */
[----:B------:R-:W-:Y:S02]  /*e8f0*/  HADD2.F32 R40, -RZ, R3.H0_H0 ;  /* 0x20000003ff287230 */ /* 0x000fe40000004100 */
[C---:B------:R-:W-:Y:S01]  /*e900*/  FMUL.FTZ R42, R37.reuse, R54 ;  /* 0x00000036252a7220 */ /* 0x040fe20000410000 */
[----:B------:R-:W-:Y:S01]  /*e910*/  FMUL.FTZ R43, R37, R52 ;  /* 0x00000034252b7220 */ /* 0x000fe20000410000 */
[----:B------:R-:W-:Y:S01]  /*e920*/  F2FP.F16.E4M3.UNPACK_B R37, R21 ;  /* 0x00000015ff25723e */ /* 0x000fe200020006ff */
[----:B------:R-:W-:-:S02]  /*e930*/  HADD2.F32 R21, -RZ, R24.H0_H0 ;  /* 0x20000018ff157230 */ /* 0x000fc40000004100 */
[C---:B------:R-:W-:Y:S01]  /*e940*/  FFMA.FTZ R41, R27.reuse, R52, -R42 ;  /* 0x000000341b297223 */ /* 0x040fe2000001082a */
[----:B------:R-:W-:Y:S01]  /*e950*/  FFMA.FTZ R54, R27, R54, R43 ;  /* 0x000000361b367223 */ /* 0x000fe2000001002b */
[----:B------:R-:W-:Y:S01]  /*e960*/  HADD2.F32 R24, -RZ, R24.H1_H1 ;  /* 0x30000018ff187230 */ /* 0x000fe20000004100 */
[----:B------:R-:W-:Y:S01]  /*e970*/  F2FP.SATFINITE.E4M3.F32.PACK_AB_MERGE_C R60, R63, R60, RZ ;  /* 0x0000003c3f3c723e */ /* 0x000fe200048070ff */
[--C-:B------:R-:W-:Y:S01]  /*e980*/  HADD2.F32 R42, -RZ, R37.reuse.H0_H0 ;  /* 0x20000025ff2a7230 */ /* 0x100fe20000004100 */
        /* <DEDUP_REMOVED lines=8> */
[----:B------:R-:W-:Y:S01]  /*ea10*/  FMUL.FTZ R24, R24, R27 ;  /* 0x0000001b18187220 */ /* 0x000fe20000410000 */
[-C--:B------:R-:W-:Y:S01]  /*ea20*/  FMUL.FTZ R21, R21, R40.reuse ;  /* 0x0000002815157220 */ /* 0x080fe20000410000 */
[C---:B------:R-:W-:Y:S01]  /*ea30*/  FFMA.FTZ R52, R3.reuse, R40, -R52 ;  /* 0x0000002803347223 */ /* 0x040fe20000010834 */
[----:B------:R-:W-:Y:S01]  /*ea40*/  F2FP.SATFINITE.E4M3.F32.PACK_AB_MERGE_C R33, R32, R33, R35 ;  /* 0x000000212021723e */ /* 0x000fe20004807023 */
[C---:B------:R-:W-:Y:S01]  /*ea50*/  FFMA.FTZ R39, R20.reuse, R27, -R39 ;  /* 0x0000001b14277223 */ /* 0x040fe20000010827 */
[----:B------:R-:W-:Y:S01]  /*ea60*/  FFMA.FTZ R20, R20, R37, R24 ;  /* 0x0000002514147223 */ /* 0x000fe20000010018 */
[----:B------:R-:W-:Y:S01]  /*ea70*/  FFMA.FTZ R21, R3, R42, R21 ;  /* 0x0000002a03157223 */ /* 0x000fe20000010015 */
[----:B------:R-:W-:-:S02]  /*ea80*/  F2FP.SATFINITE.E4M3.F32.PACK_AB_MERGE_C R27, R74, R71, RZ ;  /* 0x000000474a1b723e */ /* 0x000fc400048070ff */
[----:B------:R-:W-:Y:S02]  /*ea90*/  F2FP.SATFINITE.E4M3.F32.PACK_AB_MERGE_C R24, R61, R66, RZ ;  /* 0x000000423d18723e */ /* 0x000fe400048070ff */
        /* <DEDUP_REMOVED lines=8> */
.L_x_1849:
[----:B------:R-:W-:Y:S05]  /*eb20*/  BSYNC B1 ;  /* 0x0000000000017941 */ /* 0x000fea0003800000 */
.L_x_1848:
[----:B------:R-:W-:Y:S04]  /*eb30*/  BSSY B1, `(.L_x_1850) ;  /* 0x00000f9000017945 */ /* 0x000fe80003800000 */
[----:B------:R-:W-:Y:S05]  /*eb40*/  @P2 BRA `(.L_x_1851) ;  /* 0x0000000c00dc2947 */ /* 0x000fea0003800000 */
[----:B-----5:R-:W-:Y:S02]  /*eb50*/  SHF.R.U32.HI R3, RZ, 0x8, R28 ;  /* 0x00000008ff037819 */ /* 0x020fe4000001161c */
[----:B------:R-:W-:Y:S02]  /*eb60*/  SHF.R.U32.HI R21, RZ, 0x8, R30 ;  /* 0x00000008ff157819 */ /* 0x000fe4000001161e */
[----:B-1----:R-:W-:Y:S02]  /*eb70*/  LOP3.LUT R0, R28, 0xff, RZ, 0xc0, !PT ;  /* 0x000000ff1c007812 */ /* 0x002fe400078ec0ff */
[----:B------:R-:W-:Y:S02]  /*eb80*/  LOP3.LUT R3, R3, 0xff, RZ, 0xc0, !PT ;  /* 0x000000ff03037812 */ /* 0x000fe400078ec0ff */
[----:B------:R-:W-:Y:S02]  /*eb90*/  LEA.HI R26, R59, R214, RZ, 0x1c ;  /* 0x000000d63b1a7211 */ /* 0x000fe400078fe0ff */
[----:B------:R-:W-:-:S02]  /*eba0*/  LOP3.LUT R27, R21, 0xff, RZ, 0xc0, !PT ;  /* 0x000000ff151b7812 */ /* 0x000fc400078ec0ff */
[----:B------:R-:W-:Y:S02]  /*ebb0*/  PRMT R21, R3, 0x7604, R0 ;  /* 0x0000760403157816 */ /* 0x000fe40000000000 */
[----:B------:R-:W-:Y:S02]  /*ebc0*/  LOP3.LUT R24, R30, 0xff, RZ, 0xc0, !PT ;  /* 0x000000ff1e187812 */ /* 0x000fe400078ec0ff */
[----:B------:R-:W-:Y:S02]  /*ebd0*/  SHF.R.S32.HI R3, RZ, 0x1f, R26 ;  /* 0x0000001fff037819 */ /* 0x000fe4000001141a */
[----:B------:R-:W-:Y:S01]  /*ebe0*/  PRMT R37, R27, 0x7604, R24 ;  /* 0x000076041b257816 */ /* 0x000fe20000000018 */
[----:B------:R-:W-:Y:S01]  /*ebf0*/  IMAD.SHL.U32 R27, R26, 0x10, RZ ;  /* 0x000000101a1b7824 */ /* 0x000fe200078e00ff */
[----:B------:R-:W-:Y:S02]  /*ec00*/  LEA.HI R32, R3, R26, RZ, 0x3 ;  /* 0x0000001a03207211 */ /* 0x000fe400078f18ff */
[----:B------:R-:W-:-:S02]  /*ec10*/  SHF.R.U32.HI R24, RZ, 0x8, R31 ;  /* 0x00000008ff187819 */ /* 0x000fc4000001161f */
[----:B------:R-:W-:Y:S01]  /*ec20*/  LOP3.LUT R0, R204, 0x70, R27, 0xf8, !PT ;  /* 0x00000070cc007812 */ /* 0x000fe200078ef81b */
[----:B------:R-:W-:Y:S01]  /*ec30*/  IMAD.SHL.U32 R32, R32, 0x800, RZ ;  /* 0x0000080020207824 */ /* 0x000fe200078e00ff */
[----:B------:R-:W-:Y:S02]  /*ec40*/  SHF.R.U32.HI R33, RZ, 0x3, R204 ;  /* 0x00000003ff217819 */ /* 0x000fe400000116cc */
[----:B0-----:R-:W-:Y:S02]  /*ec50*/  SHF.R.U32.HI R25, RZ, 0x8, R29 ;  /* 0x00000008ff197819 */ /* 0x001fe4000001161d */
[----:B------:R-:W-:Y:S02]  /*ec60*/  LOP3.LUT R3, R31, 0xff, RZ, 0xc0, !PT ;  /* 0x000000ff1f037812 */ /* 0x000fe400078ec0ff */
[----:B------:R-:W-:Y:S02]  /*ec70*/  LOP3.LUT R24, R24, 0xff, RZ, 0xc0, !PT ;  /* 0x000000ff18187812 */ /* 0x000fe400078ec0ff */
[----:B------:R-:W-:-:S02]  /*ec80*/  LOP3.LUT R0, R0, R33, RZ, 0x3c, !PT ;  /* 0x0000002100007212 */ /* 0x000fc400078e3cff */
[----:B------:R-:W-:Y:S02]  /*ec90*/  LOP3.LUT R32, R32, 0xffffc000, RZ, 0xc0, !PT ;  /* 0xffffc00020207812 */ /* 0x000fe400078ec0ff */
[----:B------:R-:W-:Y:S02]  /*eca0*/  LOP3.LUT R20, R29, 0xff, RZ, 0xc0, !PT ;  /* 0x000000ff1d147812 */ /* 0x000fe400078ec0ff */
[----:B------:R-:W-:Y:S02]  /*ecb0*/  LOP3.LUT R25, R25, 0xff, RZ, 0xc0, !PT ;  /* 0x000000ff19197812 */ /* 0x000fe400078ec0ff */
[----:B------:R-:W-:Y:S02]  /*ecc0*/  SHF.R.U32.HI R26, RZ, 0x8, R4 ;  /* 0x00000008ff1a7819 */ /* 0x000fe40000011604 */
[----:B------:R-:W-:Y:S02]  /*ecd0*/  PRMT R38, R24, 0x7604, R3 ;  /* 0x0000760418267816 */ /* 0x000fe40000000003 */
[----:B------:R-:W-:-:S02]  /*ece0*/  IADD3 R3, R0, R32, R209 ;  /* 0x0000002000037210 */ /* 0x000fc40007ffe0d1 */
[----:B------:R-:W-:Y:S02]  /*ecf0*/  PRMT R20, R25, 0x7604, R20 ;  /* 0x0000760419147816 */ /* 0x000fe40000000014 */
[----:B------:R-:W-:Y:S01]  /*ed00*/  LOP3.LUT R25, R4, 0xff, RZ, 0xc0, !PT ;  /* 0x000000ff04197812 */ /* 0x000fe200078ec0ff */
[----:B------:R-:W-:Y:S01]  /*ed10*/  IMAD.IADD R0, R184, 0x1, R3 ;  /* 0x00000001b8007824 */ /* 0x000fe200078e0203 */
[----:B------:R-:W-:Y:S02]  /*ed20*/  LOP3.LUT R26, R26, 0xff, RZ, 0xc0, !PT ;  /* 0x000000ff1a1a7812 */ /* 0x000fe400078ec0ff */
[----:B------:R-:W-:Y:S02]  /*ed30*/  SHF.R.U32.HI R41, RZ, 0x8, R6 ;  /* 0x00000008ff297819 */ /* 0x000fe40000011606 */
[----:B------:R-:W-:Y:S01]  /*ed40*/  PRMT R43, R26, 0x7604, R25 ;  /* 0x000076041a2b7816 */ /* 0x000fe20000000019 */
[----:B------:R-:W-:Y:S01]  /*ed50*/  LDS.128 R32, [R0+0x18000] ;  /* 0x0180000000207984 */ /* 0x000fe20000000c00 */
[----:B------:R-:W-:-:S02]  /*ed60*/  SHF.R.U32.HI R53, RZ, 0x8, R7 ;  /* 0x00000008ff357819 */ /* 0x000fc40000011607 */
[----:B------:R-:W-:Y:S01]  /*ed70*/  SHF.R.U32.HI R40, RZ, 0x8, R5 ;  /* 0x00000008ff287819 */ /* 0x000fe20000011605 */
[----:B------:R-:W0:Y:S01]  /*ed80*/  LDS.128 R24, [R223+0x18000] ;  /* 0x01800000df187984 */ /* 0x000e220000000c00 */
[----:B------:R-:W-:Y:S02]  /*ed90*/  LOP3.LUT R42, R41, 0xff, RZ, 0xc0, !PT ;  /* 0x000000ff292a7812 */ /* 0x000fe400078ec0ff */
[----:B------:R-:W-:Y:S02]  /*eda0*/  LOP3.LUT R52, R7, 0xff, RZ, 0xc0, !PT ;  /* 0x000000ff07347812 */ /* 0x000fe400078ec0ff */
[----:B------:R-:W-:Y:S02]  /*edb0*/  LOP3.LUT R41, R53, 0xff, RZ, 0xc0, !PT ;  /* 0x000000ff35297812 */ /* 0x000fe400078ec0ff */
[----:B------:R-:W-:Y:S02]  /*edc0*/  LOP3.LUT R39, R5, 0xff, RZ, 0xc0, !PT ;  /* 0x000000ff05277812 */ /* 0x000fe400078ec0ff */
[----:B------:R-:W-:-:S02]  /*edd0*/  LOP3.LUT R40, R40, 0xff, RZ, 0xc0, !PT ;  /* 0x000000ff28287812 */ /* 0x000fc400078ec0ff */
[----:B------:R-:W-:Y:S02]  /*ede0*/  PRMT R52, R41, 0x7604, R52 ;  /* 0x0000760429347816 */ /* 0x000fe40000000034 */
[----:B------:R-:W-:Y:S02]  /*edf0*/  SHF.R.U32.HI R41, RZ, 0x10, R5 ;  /* 0x00000010ff297819 */ /* 0x000fe40000011605 */
[----:B------:R-:W-:Y:S02]  /*ee00*/  LOP3.LUT R3, R6, 0xff, RZ, 0xc0, !PT ;  /* 0x000000ff06037812 */ /* 0x000fe400078ec0ff */
[----:B------:R-:W-:Y:S01]  /*ee10*/  PRMT R40, R40, 0x7604, R39 ;  /* 0x0000760428287816 */ /* 0x000fe20000000027 */
[----:B------:R-:W-:Y:S01]  /*ee20*/  IMAD.U32 R41, R41, 0x10000, RZ ;  /* 0x0001000029297824 */ /* 0x000fe200078e00ff */
[----:B------:R-:W-:Y:S02]  /*ee30*/  SHF.R.U32.HI R54, RZ, 0x10, R29 ;  /* 0x00000010ff367819 */ /* 0x000fe4000001161d */
[----:B------:R-:W-:-:S02]  /*ee40*/  SHF.R.U32.HI R39, RZ, 0x10, R31 ;  /* 0x00000010ff277819 */ /* 0x000fc4000001161f */
[----:B------:R-:W-:Y:S01]  /*ee50*/  PRMT R53, R42, 0x7604, R3 ;  /* 0x000076042a357816 */ /* 0x000fe20000000003 */
[----:B------:R-:W-:Y:S01]  /*ee60*/  IMAD.U32 R3, R54, 0x10000, RZ ;  /* 0x0001000036037824 */ /* 0x000fe200078e00ff */
[----:B------:R-:W-:Y:S01]  /*ee70*/  SHF.R.U32.HI R57, RZ, 0x10, R7 ;  /* 0x00000010ff397819 */ /* 0x000fe20000011607 */
[----:B------:R-:W-:Y:S01]  /*ee80*/  IMAD.U32 R39, R39, 0x10000, RZ ;  /* 0x0001000027277824 */ /* 0x000fe200078e00ff */
[----:B------:R-:W-:Y:S02]  /*ee90*/  LOP3.LUT R21, R21, 0xff0000, R28, 0xf8, !PT ;  /* 0x00ff000015157812 */ /* 0x000fe400078ef81c */
[----:B------:R-:W-:Y:S01]  /*eea0*/  LOP3.LUT R55, R40, 0xff0000, R41, 0xf8, !PT ;  /* 0x00ff000028377812 */ /* 0x000fe200078ef829 */
[----:B------:R-:W-:Y:S01]  /*eeb0*/  IMAD.U32 R57, R57, 0x10000, RZ ;  /* 0x0001000039397824 */ /* 0x000fe200078e00ff */
        /* <DEDUP_REMOVED lines=11> */
[-C--:B0-----:R-:W-:Y:S02]  /*ef70*/  F2FP.F16.E4M3.UNPACK_B R30, R27.reuse ;  /* 0x0000001bff1e723e */ /* 0x081fe400020006ff */
[----:B------:R-:W-:Y:S02]  /*ef80*/  F2FP.F16.E4M3.UNPACK_B R31, R27.H1 ;  /* 0x0000001bff1f723e */ /* 0x000fe400030006ff */
[----:B------:R-:W-:-:S02]  /*ef90*/  F2FP.F16.E4M3.UNPACK_B R21, R24 ;  /* 0x00000018ff15723e */ /* 0x000fc400020006ff */
[----:B------:R-:W-:Y:S02]  /*efa0*/  F2FP.F16.E4M3.UNPACK_B R27, R24.H1 ;  /* 0x00000018ff1b723e */ /* 0x000fe400030006ff */
[----:B------:R-:W-:Y:S02]  /*efb0*/  F2FP.F16.E4M3.UNPACK_B R54, R55 ;  /* 0x00000037ff36723e */ /* 0x000fe400020006ff */
[----:B------:R-:W-:Y:S02]  /*efc0*/  F2FP.F16.E4M3.UNPACK_B R29, R33 ;  /* 0x00000021ff1d723e */ /* 0x000fe400020006ff */
[----:B------:R-:W-:Y:S01]  /*efd0*/  F2FP.F16.E4M3.UNPACK_B R24, R41 ;  /* 0x00000029ff18723e */ /* 0x000fe200020006ff */
[----:B------:R-:W-:Y:S01]  /*efe0*/  HADD2.F32 R56, -RZ, R54.H0_H0 ;  /* 0x20000036ff387230 */ /* 0x000fe20000004100 */
[-C--:B------:R-:W-:Y:S01]  /*eff0*/  F2FP.F16.E4M3.UNPACK_B R20, R25.reuse ;  /* 0x00000019ff14723e */ /* 0x080fe200020006ff */
[----:B------:R-:W-:Y:S01]  /*f000*/  HADD2.F32 R5, -RZ, R29.H0_H0 ;  /* 0x2000001dff057230 */ /* 0x000fe20000004100 */
[--C-:B------:R-:W-:Y:S01]  /*f010*/  LOP3.LUT R43, R43, 0xff0000, R4.reuse, 0xf8, !PT ;  /* 0x00ff00002b2b7812 */ /* 0x100fe200078ef804 */
[----:B------:R-:W-:Y:S01]  /*f020*/  HADD2.F32 R42, -RZ, R24.H0_H0 ;  /* 0x20000018ff2a7230 */ /* 0x000fe20000004100 */
[----:B------:R-:W-:Y:S01]  /*f030*/  F2FP.F16.E4M3.UNPACK_B R28, R25.H1 ;  /* 0x00000019ff1c723e */ /* 0x000fe200030006ff */
[----:B------:R-:W-:Y:S01]  /*f040*/  HADD2.F32 R25, -RZ, R20.H0_H0 ;  /* 0x20000014ff197230 */ /* 0x000fe20000004100 */
[----:B------:R-:W-:Y:S01]  /*f050*/  LOP3.LUT R53, R43, 0xff000000, R4, 0xf8, !PT ;  /* 0xff0000002b357812 */ /* 0x000fe200078ef804 */
[C---:B------:R-:W-:Y:S01]  /*f060*/  FMUL.FTZ R60, R5.reuse, R56 ;  /* 0x00000038053c7220 */ /* 0x040fe20000410000 */
[----:B------:R-:W-:Y:S01]  /*f070*/  F2FP.F16.E4M3.UNPACK_B R37, R33.H1 ;  /* 0x00000021ff25723e */ /* 0x000fe200030006ff */
[-C--:B------:R-:W-:Y:S01]  /*f080*/  FMUL.FTZ R43, R5, R42.reuse ;  /* 0x0000002a052b7220 */ /* 0x080fe20000410000 */
[----:B------:R-:W-:Y:S01]  /*f090*/  F2FP.F16.E4M3.UNPACK_B R55, R55.H1 ;  /* 0x00000037ff37723e */ /* 0x000fe200030006ff */
[C---:B------:R-:W-:Y:S01]  /*f0a0*/  FFMA.FTZ R5, R25.reuse, R42, -R60 ;  /* 0x0000002a19057223 */ /* 0x040fe2000001083c */
[----:B------:R-:W-:Y:S01]  /*f0b0*/  F2FP.F16.E4M3.UNPACK_B R41, R41.H1 ;  /* 0x00000029ff29723e */ /* 0x000fe200030006ff */
[----:B------:R-:W-:Y:S01]  /*f0c0*/  FFMA.FTZ R25, R25, R56, R43 ;  /* 0x0000003819197223 */ /* 0x000fe2000001002b */
[----:B------:R-:W-:Y:S01]  /*f0d0*/  LOP3.LUT R58, R57, 0xff000000, R7, 0xf8, !PT ;  /* 0xff000000393a7812 */ /* 0x000fe200078ef807 */
[----:B------:R-:W-:Y:S01]  /*f0e0*/  HADD2.F32 R57, -RZ, R54.H1_H1 ;  /* 0x30000036ff397230 */ /* 0x000fe20000004100 */
[-C--:B------:R-:W-:Y:S01]  /*f0f0*/  F2FP.F16.E4M3.UNPACK_B R38, R35.reuse ;  /* 0x00000023ff26723e */ /* 0x080fe200020006ff */
[----:B------:R-:W-:Y:S01]  /*f100*/  HADD2.F32 R54, -RZ, R55.H0_H0 ;  /* 0x20000037ff367230 */ /* 0x000fe20000004100 */
[----:B------:R-:W-:Y:S01]  /*f110*/  F2FP.F16.E4M3.UNPACK_B R39, R35.H1 ;  /* 0x00000023ff27723e */ /* 0x000fe200030006ff */
[----:B------:R-:W-:Y:S01]  /*f120*/  HADD2.F32 R43, -RZ, R24.H1_H1 ;  /* 0x30000018ff2b7230 */ /* 0x000fe20000004100 */
        /* <DEDUP_REMOVED lines=8> */
[C---:B------:R-:W-:Y:S01]  /*f1b0*/  FMUL.FTZ R60, R34.reuse, R54 ;  /* 0x00000036223c7220 */ /* 0x040fe20000410000 */
[----:B------:R-:W-:Y:S02]  /*f1c0*/  HADD2.F32 R29, -RZ, R28.H0_H0 ;  /* 0x2000001cff1d7230 */ /* 0x000fe40000004100 */
[-C--:B------:R-:W-:Y:S01]  /*f1d0*/  FMUL.FTZ R63, R34, R42.reuse ;  /* 0x0000002a223f7220 */ /* 0x080fe20000410000 */
[----:B------:R-:W-:Y:S02]  /*f1e0*/  HADD2.F32 R55, -RZ, R55.H1_H1 ;  /* 0x30000037ff377230 */ /* 0x000fe40000004100 */
[C---:B------:R-:W-:Y:S01]  /*f1f0*/  FMUL.FTZ R61, R20.reuse, R57 ;  /* 0x00000039143d7220 */ /* 0x040fe20000410000 */
[----:B------:R-:W-:Y:S01]  /*f200*/  FMUL.FTZ R56, R20, R43 ;  /* 0x0000002b14387220 */ /* 0x000fe20000410000 */
[C---:B------:R-:W-:Y:S01]  /*f210*/  FFMA.FTZ R60, R29.reuse, R42, -R60 ;  /* 0x0000002a1d3c7223 */ /* 0x040fe2000001083c */
[----:B------:R-:W-:Y:S01]  /*f220*/  F2FP.F16.E4M3.UNPACK_B R42, R52 ;  /* 0x00000034ff2a723e */ /* 0x000fe200020006ff */
[----:B------:R-:W-:Y:S01]  /*f230*/  FFMA.FTZ R63, R29, R54, R63 ;  /* 0x000000361d3f7223 */ /* 0x000fe2000001003f */
[----:B------:R-:W-:Y:S01]  /*f240*/  F2FP.F16.E4M3.UNPACK_B R54, R58 ;  /* 0x0000003aff36723e */ /* 0x000fe200020006ff */
[----:B------:R-:W-:-:S02]  /*f250*/  HADD2.F32 R37, -RZ, R37.H1_H1 ;  /* 0x30000025ff257230 */ /* 0x000fc40000004100 */
[C---:B------:R-:W-:Y:S01]  /*f260*/  FFMA.FTZ R20, R24.reuse, R43, -R61 ;  /* 0x0000002b18147223 */ /* 0x040fe2000001083d */
[----:B------:R-:W-:Y:S02]  /*f270*/  HADD2.F32 R41, -RZ, R41.H1_H1 ;  /* 0x30000029ff297230 */ /* 0x000fe40000004100 */
[----:B------:R-:W-:Y:S01]  /*f280*/  FFMA.FTZ R24, R24, R57, R56 ;  /* 0x0000003918187223 */ /* 0x000fe20000010038 */
[----:B------:R-:W-:Y:S02]  /*f290*/  HADD2.F32 R34, -RZ, R38.H0_H0 ;  /* 0x20000026ff227230 */ /* 0x000fe40000004100 */
[C---:B------:R-:W-:Y:S01]  /*f2a0*/  FMUL.FTZ R57, R37.reuse, R55 ;  /* 0x0000003725397220 */ /* 0x040fe20000410000 */
[----:B------:R-:W-:Y:S02]  /*f2b0*/  HADD2.F32 R43, -RZ, R42.H0_H0 ;  /* 0x2000002aff2b7230 */ /* 0x000fe40000004100 */
[----:B------:R-:W-:Y:S01]  /*f2c0*/  FMUL.FTZ R62, R37, R41 ;  /* 0x00000029253e7220 */ /* 0x000fe20000410000 */
[----:B------:R-:W-:Y:S01]  /*f2d0*/  HADD2.F32 R28, -RZ, R28.H1_H1 ;  /* 0x3000001cff1c7230 */ /* 0x000fe20000004100 */
[----:B------:R-:W-:Y:S01]  /*f2e0*/  F2FP.F16.E4M3.UNPACK_B R58, R58.H1 ;  /* 0x0000003aff3a723e */ /* 0x000fe200030006ff */
[----:B------:R-:W-:-:S02]  /*f2f0*/  HADD2.F32 R56, -RZ, R54.H0_H0 ;  /* 0x20000036ff387230 */ /* 0x000fc40000004100 */
[----:B------:R-:W-:Y:S01]  /*f300*/  FMUL.FTZ R37, R34, R43 ;  /* 0x0000002b22257220 */ /* 0x000fe20000410000 */
[----:B------:R-:W-:Y:S02]  /*f310*/  HADD2.F32 R29, -RZ, R30.H0_H0 ;  /* 0x2000001eff1d7230 */ /* 0x000fe40000004100 */
[----:B------:R-:W-:Y:S01]  /*f320*/  FFMA.FTZ R57, R28, R41, -R57 ;  /* 0x000000291c397223 */ /* 0x000fe20000010839 */
[----:B------:R-:W-:Y:S02]  /*f330*/  HADD2.F32 R41, -RZ, R54.H1_H1 ;  /* 0x30000036ff297230 */ /* 0x000fe40000004100 */
[----:B------:R-:W-:Y:S01]  /*f340*/  FMUL.FTZ R64, R34, R56 ;  /* 0x0000003822407220 */ /* 0x000fe20000410000 */
[----:B------:R-:W-:Y:S01]  /*f350*/  F2FP.F16.E4M3.UNPACK_B R52, R52.H1 ;  /* 0x00000034ff34723e */ /* 0x000fe200030006ff */
[----:B------:R-:W-:Y:S02]  /*f360*/  HADD2.F32 R38, -RZ, R38.H1_H1 ;  /* 0x30000026ff267230 */ /* 0x000fe40000004100 */
[----:B------:R-:W-:Y:S01]  /*f370*/  FFMA.FTZ R56, R29, R56, R37 ;  /* 0x000000381d387223 */ /* 0x000fe20000010025 */
[----:B------:R-:W-:-:S02]  /*f380*/  HADD2.F32 R37, -RZ, R42.H1_H1 ;  /* 0x3000002aff257230 */ /* 0x000fc40000004100 */
[----:B------:R-:W-:Y:S01]  /*f390*/  FFMA.FTZ R64, R29, R43, -R64 ;  /* 0x0000002b1d407223 */ /* 0x000fe20000010840 */
[----:B------:R-:W-:Y:S02]  /*f3a0*/  HADD2.F32 R30, -RZ, R30.H1_H1 ;  /* 0x3000001eff1e7230 */ /* 0x000fe40000004100 */
[C---:B------:R-:W-:Y:S01]  /*f3b0*/  FMUL.FTZ R43, R38.reuse, R41 ;  /* 0x00000029262b7220 */ /* 0x040fe20000410000 */
[----:B------:R-:W-:Y:S02]  /*f3c0*/  HADD2.F32 R42, -RZ, R58.H0_H0 ;  /* 0x2000003aff2a7230 */ /* 0x000fe40000004100 */
[----:B------:R-:W-:Y:S01]  /*f3d0*/  FMUL.FTZ R38, R38, R37 ;  /* 0x0000002526267220 */ /* 0x000fe20000410000 */
[----:B------:R-:W-:Y:S02]  /*f3e0*/  HADD2.F32 R29, -RZ, R39.H0_H0 ;  /* 0x20000027ff1d7230 */ /* 0x000fe40000004100 */
[----:B------:R-:W-:Y:S01]  /*f3f0*/  FFMA.FTZ R62, R28, R55, R62 ;  /* 0x000000371c3e7223 */ /* 0x000fe2000001003e */
[----:B------:R-:W-:-:S02]  /*f400*/  HADD2.F32 R34, -RZ, R52.H0_H0 ;  /* 0x20000034ff227230 */ /* 0x000fc40000004100 */
[C---:B------:R-:W-:Y:S01]  /*f410*/  FFMA.FTZ R55, R30.reuse, R37, -R43 ;  /* 0x000000251e377223 */ /* 0x040fe2000001082b */
[----:B------:R-:W-:Y:S02]  /*f420*/  HADD2.F32 R28, -RZ, R31.H0_H0 ;  /* 0x2000001fff1c7230 */ /* 0x000fe40000004100 */
[C---:B------:R-:W-:Y:S01]  /*f430*/  FMUL.FTZ R65, R29.reuse, R42 ;  /* 0x0000002a1d417220 */ /* 0x040fe20000410000 */
[----:B------:R-:W-:Y:S01]  /*f440*/  F2FP.F16.E4M3.UNPACK_B R37, R53.H1 ;  /* 0x00000035ff25723e */ /* 0x000fe200030006ff */
[----:B------:R-:W-:Y:S01]  /*f450*/  FMUL.FTZ R29, R29, R34 ;  /* 0x000000221d1d7220 */ /* 0x000fe20000410000 */
[----:B------:R-:W-:Y:S01]  /*f460*/  FFMA.FTZ R61, R30, R41, R38 ;  /* 0x000000291e3d7223 */ /* 0x000fe20000010026 */
[----:B------:R-:W-:Y:S01]  /*f470*/  F2FP.F16.E4M3.UNPACK_B R30, R40.H1 ;  /* 0x00000028ff1e723e */ /* 0x000fe200030006ff */
[----:B------:R-:W-:Y:S02]  /*f480*/  HADD2.F32 R52, -RZ, R52.H1_H1 ;  /* 0x30000034ff347230 */ /* 0x000fe40000004100 */
[----:B------:R-:W-:Y:S01]  /*f490*/  FFMA.FTZ R66, R28, R42, R29 ;  /* 0x0000002a1c427223 */ /* 0x000fe2000001001d */
[----:B------:R-:W-:-:S02]  /*f4a0*/  HADD2.F32 R58, -RZ, R58.H1_H1 ;  /* 0x3000003aff3a7230 */ /* 0x000fc40000004100 */
[----:B------:R-:W-:Y:S01]  /*f4b0*/  FFMA.FTZ R65, R28, R34, -R65 ;  /* 0x000000221c417223 */ /* 0x000fe20000010841 */
[----:B------:R-:W-:Y:S01]  /*f4c0*/  HADD2.F32 R39, -RZ, R39.H1_H1 ;  /* 0x30000027ff277230 */ /* 0x000fe20000004100 */
[----:B------:R-:W-:Y:S01]  /*f4d0*/  F2FP.F16.E4M3.UNPACK_B R53, R53 ;  /* 0x00000035ff35723e */ /* 0x000fe200020006ff */
[----:B------:R-:W-:Y:S01]  /*f4e0*/  HADD2.F32 R38, -RZ, R37.H0_H0 ;  /* 0x20000025ff267230 */ /* 0x000fe20000004100 */
[----:B------:R-:W-:Y:S01]  /*f4f0*/  F2FP.F16.E4M3.UNPACK_B R40, R40 ;  /* 0x00000028ff28723e */ /* 0x000fe200020006ff */
[----:B------:R-:W-:Y:S02]  /*f500*/  HADD2.F32 R29, -RZ, R32.H0_H0 ;  /* 0x20000020ff1d7230 */ /* 0x000fe40000004100 */
[C---:B------:R-:W-:Y:S01]  /*f510*/  FMUL.FTZ R42, R39.reuse, R58 ;  /* 0x0000003a272a7220 */ /* 0x040fe20000410000 */
[----:B------:R-:W-:Y:S02]  /*f520*/  HADD2.F32 R34, -RZ, R30.H0_H0 ;  /* 0x2000001eff227230 */ /* 0x000fe40000004100 */
[----:B------:R-:W-:Y:S01]  /*f530*/  FMUL.FTZ R41, R39, R52 ;  /* 0x0000003427297220 */ /* 0x000fe20000410000 */
[----:B------:R-:W-:-:S02]  /*f540*/  HADD2.F32 R28, -RZ, R27.H0_H0 ;  /* 0x2000001bff1c7230 */ /* 0x000fc40000004100 */
[C---:B------:R-:W-:Y:S01]  /*f550*/  FMUL.FTZ R39, R29.reuse, R38 ;  /* 0x000000261d277220 */ /* 0x040fe20000410000 */
[----:B------:R-:W-:Y:S02]  /*f560*/  HADD2.F32 R31, -RZ, R31.H1_H1 ;  /* 0x3000001fff1f7230 */ /* 0x000fe40000004100 */
[-C--:B------:R-:W-:Y:S01]  /*f570*/  FMUL.FTZ R29, R29, R34.reuse ;  /* 0x000000221d1d7220 */ /* 0x080fe20000410000 */
[----:B------:R-:W-:Y:S02]  /*f580*/  HADD2.F32 R37, -RZ, R37.H1_H1 ;  /* 0x30000025ff257230 */ /* 0x000fe40000004100 */
[----:B------:R-:W-:Y:S01]  /*f590*/  FFMA.FTZ R39, R28, R34, -R39 ;  /* 0x000000221c277223 */ /* 0x000fe20000010827 */
[----:B------:R-:W-:Y:S02]  /*f5a0*/  HADD2.F32 R32, -RZ, R32.H1_H1 ;  /* 0x30000020ff207230 */ /* 0x000fe40000004100 */
[----:B------:R-:W-:Y:S01]  /*f5b0*/  FFMA.FTZ R67, R31, R58, R41 ;  /* 0x0000003a1f437223 */ /* 0x000fe20000010029 */
[----:B------:R-:W-:-:S02]  /*f5c0*/  HADD2.F32 R30, -RZ, R30.H1_H1 ;  /* 0x3000001eff1e7230 */ /* 0x000fc40000004100 */
[----:B------:R-:W-:Y:S01]  /*f5d0*/  FFMA.FTZ R68, R31, R52, -R42 ;  /* 0x000000341f447223 */ /* 0x000fe2000001082a */
[----:B------:R-:W-:Y:S02]  /*f5e0*/  HADD2.F32 R27, -RZ, R27.H1_H1 ;  /* 0x3000001bff1b7230 */ /* 0x000fe40000004100 */
[-C--:B------:R-:W-:Y:S01]  /*f5f0*/  FMUL.FTZ R34, R32, R37.reuse ;  /* 0x0000002520227220 */ /* 0x080fe20000410000 */
[----:B------:R-:W-:Y:S01]  /*f600*/  FFMA.FTZ R41, R28, R38, R29 ;  /* 0x000000261c297223 */ /* 0x000fe2000001001d */
[-C--:B------:R-:W-:Y:S01]  /*f610*/  FMUL.FTZ R32, R32, R30.reuse ;  /* 0x0000001e20207220 */ /* 0x080fe20000410000 */
[----:B------:R-:W-:Y:S02]  /*f620*/  HADD2.F32 R31, -RZ, R53.H0_H0 ;  /* 0x20000035ff1f7230 */ /* 0x000fe40000004100 */
[C---:B------:R-:W-:Y:S01]  /*f630*/  FFMA.FTZ R42, R27.reuse, R30, -R34 ;  /* 0x0000001e1b2a7223 */ /* 0x040fe20000010822 */
[----:B------:R-:W-:Y:S02]  /*f640*/  HADD2.F32 R28, -RZ, R33.H0_H0 ;  /* 0x20000021ff1c7230 */ /* 0x000fe40000004100 */
[----:B------:R-:W-:Y:S01]  /*f650*/  FFMA.FTZ R52, R27, R37, R32 ;  /* 0x000000251b347223 */ /* 0x000fe20000010020 */
[----:B------:R-:W-:Y:S01]  /*f660*/  HADD2.F32 R29, -RZ, R40.H0_H0 ;  /* 0x20000028ff1d7230 */ /* 0x000fe20000004100 */
[----:B------:R-:W-:Y:S01]  /*f670*/  F2FP.F16.E4M3.UNPACK_B R4, R26 ;  /* 0x0000001aff04723e */ /* 0x000fe200020006ff */
[----:B------:R-:W-:-:S02]  /*f680*/  HADD2.F32 R27, -RZ, R21.H0_H0 ;  /* 0x20000015ff1b7230 */ /* 0x000fc40000004100 */
[C---:B------:R-:W-:Y:S01]  /*f690*/  FMUL.FTZ R32, R28.reuse, R31 ;  /* 0x0000001f1c207220 */ /* 0x040fe20000410000 */
[----:B------:R-:W-:Y:S02]  /*f6a0*/  HADD2.F32 R30, -RZ, R53.H1_H1 ;  /* 0x30000035ff1e7230 */ /* 0x000fe40000004100 */
[-C--:B------:R-:W-:Y:S01]  /*f6b0*/  FMUL.FTZ R28, R28, R29.reuse ;  /* 0x0000001d1c1c7220 */ /* 0x080fe20000410000 */
        /* <DEDUP_REMOVED lines=8> */
[----:B------:R-:W-:Y:S01]  /*f740*/  FMUL.FTZ R37, R33, R40 ;  /* 0x0000002821257220 */ /* 0x000fe20000410000 */
[----:B------:R-:W-:Y:S01]  /*f750*/  F2FP.F16.E4M3.UNPACK_B R26, R26.H1 ;  /* 0x0000001aff1a723e */ /* 0x000fe200030006ff */
[----:B------:R-:W-:Y:S01]  /*f760*/  FFMA.FTZ R33, R21, R40, -R32 ;  /* 0x0000002815217223 */ /* 0x000fe20000010820 */
[----:B------:R-:W-:-:S02]  /*f770*/  HADD2.F32 R32, -RZ, R29.H0_H0 ;  /* 0x2000001dff207230 */ /* 0x000fc40000004100 */
[----:B------:R-:W-:Y:S01]  /*f780*/  FFMA.FTZ R38, R21, R30, R37 ;  /* 0x0000001e15267223 */ /* 0x000fe20000010025 */
[----:B------:R-:W-:Y:S01]  /*f790*/  HADD2.F32 R27, -RZ, R35.H0_H0 ;  /* 0x20000023ff1b7230 */ /* 0x000fe20000004100 */
[----:B------:R-:W-:Y:S01]  /*f7a0*/  F2FP.F16.E4M3.UNPACK_B R3, R3 ;  /* 0x00000003ff03723e */ /* 0x000fe200020006ff */
[----:B------:R-:W-:Y:S01]  /*f7b0*/  HADD2.F32 R30, -RZ, R28.H0_H0 ;  /* 0x2000001cff1e7230 */ /* 0x000fe20000004100 */
[----:B------:R-:W-:Y:S01]  /*f7c0*/  F2FP.SATFINITE.E4M3.F32.PACK_AB_MERGE_C R57, R57, R60, RZ ;  /* 0x0000003c3939723e */ /* 0x000fe200048070ff */
[----:B------:R-:W-:Y:S02]  /*f7d0*/  HADD2.F32 R29, -RZ, R29.H1_H1 ;  /* 0x3000001dff1d7230 */ /* 0x000fe40000004100 */
[C---:B------:R-:W-:Y:S01]  /*f7e0*/  FMUL.FTZ R40, R27.reuse, R32 ;  /* 0x000000201b287220 */ /* 0x040fe20000410000 */
[----:B------:R-:W-:Y:S02]  /*f7f0*/  HADD2.F32 R35, -RZ, R35.H1_H1 ;  /* 0x30000023ff237230 */ /* 0x000fe40000004100 */
[----:B------:R-:W-:Y:S01]  /*f800*/  FMUL.FTZ R54, R27, R30 ;  /* 0x0000001e1b367220 */ /* 0x000fe20000410000 */
[----:B------:R-:W-:Y:S01]  /*f810*/  HADD2.F32 R21, -RZ, R26.H0_H0 ;  /* 0x2000001aff157230 */ /* 0x000fe20000004100 */
[----:B------:R-:W-:Y:S01]  /*f820*/  F2FP.F16.E4M3.UNPACK_B R27, R6 ;  /* 0x00000006ff1b723e */ /* 0x000fe200020006ff */
[----:B------:R-:W-:-:S02]  /*f830*/  HADD2.F32 R28, -RZ, R28.H1_H1 ;  /* 0x3000001cff1c7230 */ /* 0x000fc40000004100 */
[----:B------:R-:W-:Y:S01]  /*f840*/  FMUL.FTZ R37, R35, R29 ;  /* 0x0000001d23257220 */ /* 0x000fe20000410000 */
[----:B------:R-:W-:Y:S02]  /*f850*/  HADD2.F32 R26, -RZ, R26.H1_H1 ;  /* 0x3000001aff1a7230 */ /* 0x000fe40000004100 */
[----:B------:R-:W-:Y:S01]  /*f860*/  FFMA.FTZ R40, R21, R30, -R40 ;  /* 0x0000001e15287223 */ /* 0x000fe20000010828 */
[--C-:B------:R-:W-:Y:S02]  /*f870*/  HADD2.F32 R6, -RZ, R7.reuse.H0_H0 ;  /* 0x20000007ff067230 */ /* 0x100fe40000004100 */
[-C--:B------:R-:W-:Y:S01]  /*f880*/  FMUL.FTZ R30, R35, R28.reuse ;  /* 0x0000001c231e7220 */ /* 0x080fe20000410000 */
[----:B------:R-:W-:Y:S02]  /*f890*/  HADD2.F32 R7, -RZ, R7.H1_H1 ;  /* 0x30000007ff077230 */ /* 0x000fe40000004100 */
[----:B------:R-:W-:Y:S01]  /*f8a0*/  FFMA.FTZ R37, R26, R28, -R37 ;  /* 0x0000001c1a257223 */ /* 0x000fe20000010825 */
[----:B------:R-:W-:-:S02]  /*f8b0*/  HADD2.F32 R28, -RZ, R27.H0_H0 ;  /* 0x2000001bff1c7230 */ /* 0x000fc40000004100 */
[----:B------:R-:W-:Y:S01]  /*f8c0*/  FFMA.FTZ R43, R26, R29, R30 ;  /* 0x0000001d1a2b7223 */ /* 0x000fe2000001001e */
[----:B------:R-:W-:Y:S02]  /*f8d0*/  HADD2.F32 R27, -RZ, R27.H1_H1 ;  /* 0x3000001bff1b7230 */ /* 0x000fe40000004100 */
[----:B------:R-:W-:Y:S01]  /*f8e0*/  FFMA.FTZ R54, R21, R32, R54 ;  /* 0x0000002015367223 */ /* 0x000fe20000010036 */
[--C-:B------:R-:W-:Y:S02]  /*f8f0*/  HADD2.F32 R26, -RZ, R3.reuse.H1_H1 ;  /* 0x30000003ff1a7230 */ /* 0x100fe40000004100 */
[----:B------:R-:W-:Y:S01]  /*f900*/  FMUL.FTZ R30, R6, R28 ;  /* 0x0000001c061e7220 */ /* 0x000fe20000410000 */
[----:B------:R-:W-:Y:S02]  /*f910*/  HADD2.F32 R21, -RZ, R3.H0_H0 ;  /* 0x20000003ff157230 */ /* 0x000fe40000004100 */
[----:B------:R-:W-:Y:S01]  /*f920*/  FMUL.FTZ R35, R7, R27 ;  /* 0x0000001b07237220 */ /* 0x000fe20000410000 */
[----:B------:R-:W-:-:S02]  /*f930*/  HADD2.F32 R3, -RZ, R4.H0_H0 ;  /* 0x20000004ff037230 */ /* 0x000fc40000004100 */
[-C--:B------:R-:W-:Y:S01]  /*f940*/  FMUL.FTZ R32, R7, R26.reuse ;  /* 0x0000001a07207220 */ /* 0x080fe20000410000 */
[----:B------:R-:W-:Y:S02]  /*f950*/  HADD2.F32 R4, -RZ, R4.H1_H1 ;  /* 0x30000004ff047230 */ /* 0x000fe40000004100 */
[----:B------:R-:W-:Y:S01]  /*f960*/  FMUL.FTZ R29, R6, R21 ;  /* 0x00000015061d7220 */ /* 0x000fe20000410000 */
[----:B------:R-:W-:Y:S01]  /*f970*/  F2FP.SATFINITE.E4M3.F32.PACK_AB_MERGE_C R7, R68, R65, RZ ;  /* 0x000000414407723e */ /* 0x000fe200048070ff */
[C---:B------:R-:W-:Y:S01]  /*f980*/  FFMA.FTZ R6, R3.reuse, R21, -R30 ;  /* 0x0000001503067223 */ /* 0x040fe2000001081e */
[----:B------:R-:W-:Y:S01]  /*f990*/  F2FP.SATFINITE.E4M3.F32.PACK_AB_MERGE_C R62, R62, R63, RZ ;  /* 0x0000003f3e3e723e */ /* 0x000fe200048070ff */
[C---:B------:R-:W-:Y:S01]  /*f9a0*/  FFMA.FTZ R35, R4.reuse, R26, -R35 ;  /* 0x0000001a04237223 */ /* 0x040fe20000010823 */
[----:B------:R-:W-:Y:S01]  /*f9b0*/  FFMA.FTZ R26, R4, R27, R32 ;  /* 0x0000001b041a7223 */ /* 0x000fe20000010020 */
[----:B------:R-:W-:Y:S01]  /*f9c0*/  FFMA.FTZ R29, R3, R28, R29 ;  /* 0x0000001c031d7223 */ /* 0x000fe2000001001d */
[----:B------:R-:W-:-:S02]  /*f9d0*/  F2FP.SATFINITE.E4M3.F32.PACK_AB_MERGE_C R4, R42, R39, RZ ;  /* 0x000000272a04723e */ /* 0x000fc400048070ff */
[----:B------:R-:W-:Y:S02]  /*f9e0*/  F2FP.SATFINITE.E4M3.F32.PACK_AB_MERGE_C R37, R37, R40, RZ ;  /* 0x000000282525723e */ /* 0x000fe400048070ff */
[----:B------:R-:W-:Y:S02]  /*f9f0*/  F2FP.SATFINITE.E4M3.F32.PACK_AB_MERGE_C R27, R67, R66, RZ ;  /* 0x00000042431b723e */ /* 0x000fe400048070ff */
[----:B------:R-:W-:Y:S02]  /*fa00*/  F2FP.SATFINITE.E4M3.F32.PACK_AB_MERGE_C R41, R52, R41, RZ ;  /* 0x000000293429723e */ /* 0x000fe400048070ff */
[----:B------:R-:W-:Y:S02]  /*fa10*/  F2FP.SATFINITE.E4M3.F32.PACK_AB_MERGE_C R43, R43, R54, RZ ;  /* 0x000000362b2b723e */ /* 0x000fe400048070ff */
[----:B------:R-:W-:Y:S02]  /*fa20*/  F2FP.SATFINITE.E4M3.F32.PACK_AB_MERGE_C R5, R20, R5, R57 ;  /* 0x000000051405723e */ /* 0x000fe40004807039 */
        /* <DEDUP_REMOVED lines=9> */
.L_x_1851:
[----:B------:R-:W-:Y:S05]  /*fac0*/  BSYNC B1 ;  /* 0x0000000000017941 */ /* 0x000fea0003800000 */
.L_x_1850:
[----:B------:R-:W-:Y:S04]  /*fad0*/  BSSY B1, `(.L_x_1852) ;  /* 0x0000102000017945 */ /* 0x000fe80003800000 */
[----:B------:R-:W-:Y:S05]  /*fae0*/  @P1 BRA `(.L_x_1853) ;  /* 0x0000001000001947 */ /* 0x000fea0003800000 */
[----:B012---:R-:W2:Y:S01]  /*faf0*/  LDL R25, [R1+0x10] ;  /* 0x0000100001197983 */ /* 0x007ea20000100800 */
[----:B------:R-:W-:Y:S02]  /*fb00*/  SHF.R.U32.HI R0, RZ, 0x8, R44 ;  /* 0x00000008ff007819 */ /* 0x000fe4000001162c */
[----:B-----5:R-:W-:Y:S02]  /*fb10*/  LEA.HI R7, R59, R214, RZ, 0x1c ;  /* 0x000000d63b077211 */ /* 0x020fe400078fe0ff */
[----:B------:R-:W-:Y:S02]  /*fb20*/  LOP3.LUT R3, R44, 0xff, RZ, 0xc0, !PT ;  /* 0x000000ff2c037812 */ /* 0x000fe400078ec0ff */
[----:B------:R-:W-:Y:S02]  /*fb30*/  LOP3.LUT R0, R0, 0xff, RZ, 0xc0, !PT ;  /* 0x000000ff00007812 */ /* 0x000fe400078ec0ff */
[----:B------:R-:W-:Y:S02]  /*fb40*/  SHF.R.S32.HI R24, RZ, 0x1f, R7 ;  /* 0x0000001fff187819 */ /* 0x000fe40000011407 */
[----:B------:R-:W-:-:S02]  /*fb50*/  SHF.R.U32.HI R4, RZ, 0x8, R45 ;  /* 0x00000008ff047819 */ /* 0x000fc4000001162d */
[----:B------:R-:W-:Y:S02]  /*fb60*/  PRMT R20, R0, 0x7604, R3 ;  /* 0x0000760400147816 */ /* 0x000fe40000000003 */
[----:B------:R-:W-:Y:S02]  /*fb70*/  LEA.HI R21, R24, R7, RZ, 0x3 ;  /* 0x0000000718157211 */ /* 0x000fe400078f18ff */
[----:B------:R-:W-:Y:S02]  /*fb80*/  SHF.R.U32.HI R0, RZ, 0x8, R46 ;  /* 0x00000008ff007819 */ /* 0x000fe4000001162e */
[----:B------:R-:W-:Y:S01]  /*fb90*/  SHF.L.U32 R26, R7, 0x4, RZ ;  /* 0x00000004071a7819 */ /* 0x000fe200000006ff */
[----:B------:R-:W-:Y:S01]  /*fba0*/  IMAD.SHL.U32 R21, R21, 0x800, RZ ;  /* 0x0000080015157824 */ /* 0x000fe200078e00ff */
[----:B------:R-:W-:Y:S02]  /*fbb0*/  LOP3.LUT R5, R45, 0xff, RZ, 0xc0, !PT ;  /* 0x000000ff2d057812 */ /* 0x000fe400078ec0ff */
[----:B------:R-:W-:-:S02]  /*fbc0*/  LOP3.LUT R4, R4, 0xff, RZ, 0xc0, !PT ;  /* 0x000000ff04047812 */ /* 0x000fc400078ec0ff */
[----:B------:R-:W-:Y:S02]  /*fbd0*/  LOP3.LUT R3, R0, 0xff, RZ, 0xc0, !PT ;  /* 0x000000ff00037812 */ /* 0x000fe400078ec0ff */
[----:B------:R-:W-:Y:S02]  /*fbe0*/  LOP3.LUT R0, R229, 0x70, R26, 0xf8, !PT ;  /* 0x00000070e5007812 */ /* 0x000fe400078ef81a */
[----:B------:R-:W-:Y:S02]  /*fbf0*/  SHF.R.U32.HI R27, RZ, 0x3, R229 ;  /* 0x00000003ff1b7819 */ /* 0x000fe400000116e5 */
[----:B------:R-:W-:Y:S02]  /*fc00*/  PRMT R28, R4, 0x7604, R5 ;  /* 0x00007604041c7816 */ /* 0x000fe40000000005 */
[----:B------:R-:W-:Y:S02]  /*fc10*/  LOP3.LUT R4, R46, 0xff, RZ, 0xc0, !PT ;  /* 0x000000ff2e047812 */ /* 0x000fe400078ec0ff */
[----:B------:R-:W-:-:S02]  /*fc20*/  SHF.R.U32.HI R7, RZ, 0x8, R48 ;  /* 0x00000008ff077819 */ /* 0x000fc40000011630 */
[----:B------:R-:W-:Y:S02]  /*fc30*/  LOP3.LUT R0, R0, R27, RZ, 0x3c, !PT ;  /* 0x0000001b00007212 */ /* 0x000fe400078e3cff */
[----:B------:R-:W-:Y:S02]  /*fc40*/  LOP3.LUT R21, R21, 0xffffc000, RZ, 0xc0, !PT ;  /* 0xffffc00015157812 */ /* 0x000fe400078ec0ff */
[----:B------:R-:W-:Y:S02]  /*fc50*/  PRMT R30, R3, 0x7604, R4 ;  /* 0x00007604031e7816 */ /* 0x000fe40000000004 */
[----:B------:R-:W-:Y:S02]  /*fc60*/  LOP3.LUT R24, R48, 0xff, RZ, 0xc0, !PT ;  /* 0x000000ff30187812 */ /* 0x000fe400078ec0ff */
[----:B------:R-:W-:Y:S02]  /*fc70*/  LOP3.LUT R7, R7, 0xff, RZ, 0xc0, !PT ;  /* 0x000000ff07077812 */ /* 0x000fe400078ec0ff */
[----:B------:R-:W-:-:S02]  /*fc80*/  SHF.R.U32.HI R26, RZ, 0x8, R51 ;  /* 0x00000008ff1a7819 */ /* 0x000fc40000011633 */
[----:B------:R-:W-:Y:S02]  /*fc90*/  PRMT R33, R7, 0x7604, R24 ;  /* 0x0000760407217816 */ /* 0x000fe40000000018 */
[----:B------:R-:W-:Y:S02]  /*fca0*/  SHF.R.U32.HI R24, RZ, 0x8, R50 ;  /* 0x00000008ff187819 */ /* 0x000fe40000011632 */
[----:B------:R-:W-:Y:S02]  /*fcb0*/  SHF.R.U32.HI R5, RZ, 0x8, R47 ;  /* 0x00000008ff057819 */ /* 0x000fe4000001162f */
[----:B------:R-:W-:Y:S02]  /*fcc0*/  LOP3.LUT R24, R24, 0xff, RZ, 0xc0, !PT ;  /* 0x000000ff18187812 */ /* 0x000fe400078ec0ff */
[----:B------:R-:W-:Y:S02]  /*fcd0*/  LOP3.LUT R27, R51, 0xff, RZ, 0xc0, !PT ;  /* 0x000000ff331b7812 */ /* 0x000fe400078ec0ff */
[----:B------:R-:W-:-:S02]  /*fce0*/  LOP3.LUT R26, R26, 0xff, RZ, 0xc0, !PT ;  /* 0x000000ff1a1a7812 */ /* 0x000fc400078ec0ff */
[----:B------:R-:W-:Y:S02]  /*fcf0*/  LOP3.LUT R6, R47, 0xff, RZ, 0xc0, !PT ;  /* 0x000000ff2f067812 */ /* 0x000fe400078ec0ff */
[----:B------:R-:W-:Y:S02]  /*fd00*/  LOP3.LUT R5, R5, 0xff, RZ, 0xc0, !PT ;  /* 0x000000ff05057812 */ /* 0x000fe400078ec0ff */
[----:B------:R-:W-:Y:S02]  /*fd10*/  PRMT R39, R26, 0x7604, R27 ;  /* 0x000076041a277816 */ /* 0x000fe4000000001b */
[----:B------:R-:W-:Y:S02]  /*fd20*/  PRMT R32, R5, 0x7604, R6 ;  /* 0x0000760405207816 */ /* 0x000fe40000000006 */
[----:B------:R-:W0:Y:S01]  /*fd30*/  LDS.128 R4, [R222+0x18000] ;  /* 0x01800000de047984 */ /* 0x000e220000000c00 */
[----:B------:R-:W-:Y:S02]  /*fd40*/  SHF.R.U32.HI R31, RZ, 0x10, R47 ;  /* 0x00000010ff1f7819 */ /* 0x000fe4000001162f */
[----:B------:R-:W-:-:S02]  /*fd50*/  SHF.R.U32.HI R29, RZ, 0x10, R46 ;  /* 0x00000010ff1d7819 */ /* 0x000fc4000001162e */
[----:B------:R-:W-:Y:S02]  /*fd60*/  LOP3.LUT R31, R31, 0xff, RZ, 0xc0, !PT ;  /* 0x000000ff1f1f7812 */ /* 0x000fe400078ec0ff */
[----:B------:R-:W-:Y:S02]  /*fd70*/  LOP3.LUT R29, R29, 0xff, RZ, 0xc0, !PT ;  /* 0x000000ff1d1d7812 */ /* 0x000fe400078ec0ff */
[----:B------:R-:W-:Y:S02]  /*fd80*/  PRMT R31, R31, 0x7054, R32 ;  /* 0x000070541f1f7816 */ /* 0x000fe40000000020 */
[----:B------:R-:W-:Y:S02]  /*fd90*/  PRMT R29, R29, 0x7054, R30 ;  /* 0x000070541d1d7816 */ /* 0x000fe4000000001e */
[----:B------:R-:W-:Y:S02]  /*fda0*/  SHF.R.U32.HI R32, RZ, 0x10, R51 ;  /* 0x00000010ff207819 */ /* 0x000fe40000011633 */
[----:B------:R-:W-:-:S02]  /*fdb0*/  SHF.R.U32.HI R30, RZ, 0x10, R50 ;  /* 0x00000010ff1e7819 */ /* 0x000fc40000011632 */
[----:B------:R-:W-:Y:S02]  /*fdc0*/  LOP3.LUT R32, R32, 0xff, RZ, 0xc0, !PT ;  /* 0x000000ff20207812 */ /* 0x000fe400078ec0ff */
[----:B------:R-:W-:Y:S02]  /*fdd0*/  LOP3.LUT R30, R30, 0xff, RZ, 0xc0, !PT ;  /* 0x000000ff1e1e7812 */ /* 0x000fe400078ec0ff */
[----:B------:R-:W-:Y:S02]  /*fde0*/  PRMT R39, R32, 0x7054, R39 ;  /* 0x0000705420277816 */ /* 0x000fe40000000027 */
[----:B0-----:R-:W-:Y:S02]  /*fdf0*/  F2FP.F16.E4M3.UNPACK_B R32, R7 ;  /* 0x00000007ff20723e */ /* 0x001fe400020006ff */
[----:B--2---:R-:W-:Y:S02]  /*fe00*/  IADD3 R3, R0, R21, R25 ;  /* 0x0000001500037210 */ /* 0x004fe40007ffe019 */
[----:B------:R-:W-:-:S02]  /*fe10*/  SHF.R.U32.HI R0, RZ, 0x8, R49 ;  /* 0x00000008ff007819 */ /* 0x000fc40000011631 */
[----:B------:R-:W-:Y:S02]  /*fe20*/  LOP3.LUT R21, R49, 0xff, RZ, 0xc0, !PT ;  /* 0x000000ff31157812 */ /* 0x000fe400078ec0ff */
[----:B------:R-:W-:Y:S02]  /*fe30*/  LOP3.LUT R0, R0, 0xff, RZ, 0xc0, !PT ;  /* 0x000000ff00007812 */ /* 0x000fe400078ec0ff */
[----:B------:R-:W-:Y:S02]  /*fe40*/  LOP3.LUT R25, R50, 0xff, RZ, 0xc0, !PT ;  /* 0x000000ff32197812 */ /* 0x000fe400078ec0ff */
[----:B------:R-:W-:Y:S01]  /*fe50*/  PRMT R35, R0, 0x7604, R21 ;  /* 0x0000760400237816 */ /* 0x000fe20000000015 */
[----:B------:R-:W-:Y:S01]  /*fe60*/  IMAD.IADD R0, R184, 0x1, R3 ;  /* 0x00000001b8007824 */ /* 0x000fe200078e0203 */
[----:B------:R-:W-:Y:S02]  /*fe70*/  PRMT R37, R24, 0x7604, R25 ;  /* 0x0000760418257816 */ /* 0x000fe40000000019 */
[----:B------:R-:W-:-:S02]  /*fe80*/  SHF.R.U32.HI R3, RZ, 0x10, R44 ;  /* 0x00000010ff037819 */ /* 0x000fc4000001162c */
[----:B------:R-:W0:Y:S01]  /*fe90*/  LDS.128 R24, [R0+0x18000] ;  /* 0x0180000000187984 */ /* 0x000e220000000c00 */
[----:B------:R-:W-:Y:S02]  /*fea0*/  SHF.R.U32.HI R21, RZ, 0x10, R45 ;  /* 0x00000010ff157819 */ /* 0x000fe4000001162d */
[----:B------:R-:W-:Y:S02]  /*feb0*/  LOP3.LUT R3, R3, 0xff, RZ, 0xc0, !PT ;  /* 0x000000ff03037812 */ /* 0x000fe400078ec0ff */
[----:B------:R-:W-:Y:S02]  /*fec0*/  LOP3.LUT R21, R21, 0xff, RZ, 0xc0, !PT ;  /* 0x000000ff15157812 */ /* 0x000fe400078ec0ff */
[----:B------:R-:W-:Y:S02]  /*fed0*/  PRMT R3, R3, 0x7054, R20 ;  /* 0x0000705403037816 */ /* 0x000fe40000000014 */
[----:B------:R-:W-:Y:S02]  /*fee0*/  PRMT R21, R21, 0x7054, R28 ;  /* 0x0000705415157816 */ /* 0x000fe4000000001c */
[----:B------:R-:W-:-:S02]  /*fef0*/  SHF.R.U32.HI R20, RZ, 0x10, R48 ;  /* 0x00000010ff147819 */ /* 0x000fc40000011630 */
[----:B------:R-:W-:Y:S02]  /*ff00*/  SHF.R.U32.HI R28, RZ, 0x10, R49 ;  /* 0x00000010ff1c7819 */ /* 0x000fe40000011631 */
[----:B------:R-:W-:Y:S02]  /*ff10*/  LOP3.LUT R20, R20, 0xff, RZ, 0xc0, !PT ;  /* 0x000000ff14147812 */ /* 0x000fe400078ec0ff */
[----:B------:R-:W-:Y:S02]  /*ff20*/  LOP3.LUT R28, R28, 0xff, RZ, 0xc0, !PT ;  /* 0x000000ff1c1c7812 */ /* 0x000fe400078ec0ff */
[----:B------:R-:W-:Y:S02]  /*ff30*/  PRMT R33, R20, 0x7054, R33 ;  /* 0x0000705414217816 */ /* 0x000fe40000000021 */
[----:B------:R-:W-:Y:S02]  /*ff40*/  PRMT R35, R28, 0x7054, R35 ;  /* 0x000070541c237816 */ /* 0x000fe40000000023 */
[----:B------:R-:W-:-:S02]  /*ff50*/  LOP3.LUT R41, R3, 0xff000000, R44, 0xf8, !PT ;  /* 0xff00000003297812 */ /* 0x000fc400078ef82c */
[----:B------:R-:W-:Y:S02]  /*ff60*/  LOP3.LUT R44, R21, 0xff000000, R45, 0xf8, !PT ;  /* 0xff000000152c7812 */ /* 0x000fe400078ef82d */
[----:B------:R-:W-:Y:S02]  /*ff70*/  LOP3.LUT R45, R33, 0xff000000, R48, 0xf8, !PT ;  /* 0xff000000212d7812 */ /* 0x000fe400078ef830 */
[----:B------:R-:W-:Y:S02]  /*ff80*/  LOP3.LUT R48, R35, 0xff000000, R49, 0xf8, !PT ;  /* 0xff00000023307812 */ /* 0x000fe400078ef831 */
[----:B------:R-:W-:Y:S02]  /*ff90*/  F2FP.F16.E4M3.UNPACK_B R42, R44 ;  /* 0x0000002cff2a723e */ /* 0x000fe400020006ff */
[----:B------:R-:W-:Y:S02]  /*ffa0*/  F2FP.F16.E4M3.UNPACK_B R43, R48 ;  /* 0x00000030ff2b723e */ /* 0x000fe400020006ff */
[----:B------:R-:W-:-:S02]  /*ffb0*/  PRMT R37, R30, 0x7054, R37 ;  /* 0x000070541e257816 */ /* 0x000fc40000000025 */
[----:B------:R-:W-:Y:S02]  /*ffc0*/  LOP3.LUT R20, R29, 0xff000000, R46, 0xf8, !PT ;  /* 0xff0000001d147812 */ /* 0x000fe400078ef82e */
[----:B------:R-:W-:Y:S02]  /*ffd0*/  F2FP.F16.E4M3.UNPACK_B R33, R7.H1 ;  /* 0x00000007ff21723e */ /* 0x000fe400030006ff */
[----:B0-----:R-:W-:Y:S02]  /*ffe0*/  F2FP.F16.E4M3.UNPACK_B R35, R25 ;  /* 0x00000019ff23723e */ /* 0x001fe400020006ff */
[----:B------:R-:W-:Y:S01]  /*fff0*/  LOP3.LUT R46, R31, 0xff000000, R47, 0xf8, !PT ;  /* 0xff0000001f2e7812 */ /* 0x000fe200078ef82f */
[----:B------:R-:W-:Y:S01]  /*10000*/  HADD2.F32 R47, -RZ, R43.H0_H0 ;  /* 0x2000002bff2f7230 */ /* 0x000fe20000004100 */
[----:B------:R-:W-:Y:S02]  /*10010*/  F2FP.F16.E4M3.UNPACK_B R29, R5 ;  /* 0x00000005ff1d723e */ /* 0x000fe400020006ff */
[----:B------:R-:W-:-:S02]  /*10020*/  F2FP.F16.E4M3.UNPACK_B R7, R4 ;  /* 0x00000004ff07723e */ /* 0x000fc400020006ff */
[----:B------:R-:W-:Y:S01]  /*10030*/  F2FP.F16.E4M3.UNPACK_B R28, R4.H1 ;  /* 0x00000004ff1c723e */ /* 0x000fe200030006ff */
[--C-:B------:R-:W-:Y:S01]  /*10040*/  HADD2.F32 R4, -RZ, R35.reuse.H0_H0 ;  /* 0x20000023ff047230 */ /* 0x100fe20000004100 */
[----:B------:R-:W-:Y:S01]  /*10050*/  F2FP.F16.E4M3.UNPACK_B R30, R5.H1 ;  /* 0x00000005ff1e723e */ /* 0x000fe200030006ff */
[--C-:B------:R-:W-:Y:S01]  /*10060*/  HADD2.F32 R5, -RZ, R42.reuse.H0_H0 ;  /* 0x2000002aff057230 */ /* 0x100fe20000004100 */
[----:B------:R-:W-:Y:S01]  /*10070*/  LOP3.LUT R21, R37, 0xff000000, R50, 0xf8, !PT ;  /* 0xff00000025157812 */ /* 0x000fe200078ef832 */
[----:B------:R-:W-:Y:S01]  /*10080*/  HADD2.F32 R35, -RZ, R35.H1_H1 ;  /* 0x30000023ff237230 */ /* 0x000fe20000004100 */
[----:B------:R-:W-:Y:S01]  /*10090*/  LOP3.LUT R50, R39, 0xff000000, R51, 0xf8, !PT ;  /* 0xff00000027327812 */ /* 0x000fe200078ef833 */
[----:B------:R-:W-:Y:S01]  /*100a0*/  HADD2.F32 R42, -RZ, R42.H1_H1 ;  /* 0x3000002aff2a7230 */ /* 0x000fe20000004100 */
[-C--:B------:R-:W-:Y:S02]  /*100b0*/  F2FP.F16.E4M3.UNPACK_B R3, R6.reuse ;  /* 0x00000006ff03723e */ /* 0x080fe400020006ff */
[----:B------:R-:W-:Y:S01]  /*100c0*/  F2FP.F16.E4M3.UNPACK_B R31, R6.H1 ;  /* 0x00000006ff1f723e */ /* 0x000fe200030006ff */
[--C-:B------:R-:W-:Y:S01]  /*100d0*/  HADD2.F32 R6, -RZ, R29.reuse.H0_H0 ;  /* 0x2000001dff067230 */ /* 0x100fe20000004100 */
[----:B------:R-:W-:Y:S01]  /*100e0*/  F2FP.F16.E4M3.UNPACK_B R37, R25.H1 ;  /* 0x00000019ff25723e */ /* 0x000fe200030006ff */
[----:B------:R-:W-:Y:S01]  /*100f0*/  FMUL.FTZ R25, R4, R47 ;  /* 0x0000002f04197220 */ /* 0x000fe20000410000 */
[-C--:B------:R-:W-:Y:S01]  /*10100*/  F2FP.F16.E4M3.UNPACK_B R39, R27.reuse ;  /* 0x0000001bff27723e */ /* 0x080fe200020006ff */
[----:B------:R-:W-:Y:S01]  /*10110*/  HADD2.F32 R29, -RZ, R29.H1_H1 ;  /* 0x3000001dff1d7230 */ /* 0x000fe20000004100 */
[----:B------:R-:W-:-:S02]  /*10120*/  F2FP.F16.E4M3.UNPACK_B R40, R27.H1 ;  /* 0x0000001bff28723e */ /* 0x000fc400030006ff */
[-C--:B------:R-:W-:Y:S02]  /*10130*/  F2FP.F16.E4M3.UNPACK_B R27, R24.reuse ;  /* 0x00000018ff1b723e */ /* 0x080fe400020006ff */
[----:B------:R-:W-:Y:S01]  /*10140*/  F2FP.F16.E4M3.UNPACK_B R34, R24.H1 ;  /* 0x00000018ff22723e */ /* 0x000fe200030006ff */
[-C--:B------:R-:W-:Y:S01]  /*10150*/  FMUL.FTZ R24, R4, R5.reuse ;  /* 0x0000000504187220 */ /* 0x080fe20000410000 */
[----:B------:R-:W-:Y:S01]  /*10160*/  F2FP.F16.E4M3.UNPACK_B R48, R48.H1 ;  /* 0x00000030ff30723e */ /* 0x000fe200030006ff */
[C---:B------:R-:W-:Y:S01]  /*10170*/  FFMA.FTZ R5, R6.reuse, R5, -R25 ;  /* 0x0000000506057223 */ /* 0x040fe20000010819 */
[----:B------:R-:W-:Y:S01]  /*10180*/  F2FP.F16.E4M3.UNPACK_B R44, R44.H1 ;  /* 0x0000002cff2c723e */ /* 0x000fe200030006ff */
[----:B------:R-:W-:Y:S01]  /*10190*/  FFMA.FTZ R25, R6, R47, R24 ;  /* 0x0000002f06197223 */ /* 0x000fe20000010018 */
[----:B------:R-:W-:Y:S01]  /*101a0*/  HADD2.F32 R24, -RZ, R43.H1_H1 ;  /* 0x3000002bff187230 */ /* 0x000fe20000004100 */
[-C--:B------:R-:W-:Y:S01]  /*101b0*/  F2FP.F16.E4M3.UNPACK_B R4, R26.reuse ;  /* 0x0000001aff04723e */ /* 0x080fe200020006ff */
[----:B------:R-:W-:Y:S01]  /*101c0*/  HADD2.F32 R47, -RZ, R48.H0_H0 ;  /* 0x20000030ff2f7230 */ /* 0x000fe20000004100 */
[----:B------:R-:W-:Y:S01]  /*101d0*/  F2FP.F16.E4M3.UNPACK_B R38, R26.H1 ;  /* 0x0000001aff26723e */ /* 0x000fe200030006ff */
[----:B------:R-:W-:-:S02]  /*101e0*/  HADD2.F32 R6, -RZ, R37.H0_H0 ;  /* 0x20000025ff067230 */ /* 0x000fc40000004100 */
[C---:B------:R-:W-:Y:S01]  /*101f0*/  FMUL.FTZ R52, R35.reuse, R24 ;  /* 0x0000001823347220 */ /* 0x040fe20000410000 */
[----:B------:R-:W-:Y:S02]  /*10200*/  HADD2.F32 R43, -RZ, R44.H0_H0 ;  /* 0x2000002cff2b7230 */ /* 0x000fe40000004100 */
[----:B------:R-:W-:Y:S01]  /*10210*/  FMUL.FTZ R35, R35, R42 ;  /* 0x0000002a23237220 */ /* 0x000fe20000410000 */
[----:B------:R-:W-:Y:S02]  /*10220*/  HADD2.F32 R26, -RZ, R30.H0_H0 ;  /* 0x2000001eff1a7230 */ /* 0x000fe40000004100 */
[C---:B------:R-:W-:Y:S01]  /*10230*/  FMUL.FTZ R49, R6.reuse, R47 ;  /* 0x0000002f06317220 */ /* 0x040fe20000410000 */
[----:B------:R-:W-:Y:S02]  /*10240*/  HADD2.F32 R48, -RZ, R48.H1_H1 ;  /* 0x30000030ff307230 */ /* 0x000fe40000004100 */
[-C--:B------:R-:W-:Y:S01]  /*10250*/  FMUL.FTZ R54, R6, R43.reuse ;  /* 0x0000002b06367220 */ /* 0x080fe20000410000 */
[----:B------:R-:W-:Y:S01]  /*10260*/  FFMA.FTZ R24, R29, R24, R35 ;  /* 0x000000181d187223 */ /* 0x000fe20000010023 */
[----:B------:R-:W-:Y:S01]  /*10270*/  FFMA.FTZ R49, R26, R43, -R49 ;  /* 0x0000002b1a317223 */ /* 0x000fe20000010831 */
[----:B------:R-:W-:Y:S01]  /*10280*/  F2FP.F16.E4M3.UNPACK_B R43, R50 ;  /* 0x00000032ff2b723e */ /* 0x000fe200020006ff */
[----:B------:R-:W-:Y:S01]  /*10290*/  HADD2.F32 R37, -RZ, R37.H1_H1 ;  /* 0x30000025ff257230 */ /* 0x000fe20000004100 */
[----:B------:R-:W-:Y:S01]  /*102a0*/  F2FP.F16.E4M3.UNPACK_B R35, R46 ;  /* 0x0000002eff23723e */ /* 0x000fe200020006ff */
[----:B------:R-:W-:-:S02]  /*102b0*/  HADD2.F32 R44, -RZ, R44.H1_H1 ;  /* 0x3000002cff2c7230 */ /* 0x000fc40000004100 */
[----:B------:R-:W-:Y:S01]  /*102c0*/  FFMA.FTZ R6, R29, R42, -R52 ;  /* 0x0000002a1d067223 */ /* 0x000fe20000010834 */
[----:B------:R-:W-:Y:S01]  /*102d0*/  FFMA.FTZ R54, R26, R47, R54 ;  /* 0x0000002f1a367223 */ /* 0x000fe20000010036 */
[----:B------:R-:W-:Y:S02]  /*102e0*/  HADD2.F32 R30, -RZ, R30.H1_H1 ;  /* 0x3000001eff1e7230 */ /* 0x000fe40000004100 */
[C---:B------:R-:W-:Y:S01]  /*102f0*/  FMUL.FTZ R51, R37.reuse, R48 ;  /* 0x0000003025337220 */ /* 0x040fe20000410000 */
[----:B------:R-:W-:Y:S02]  /*10300*/  HADD2.F32 R47, -RZ, R43.H0_H0 ;  /* 0x2000002bff2f7230 */ /* 0x000fe40000004100 */
[----:B------:R-:W-:Y:S01]  /*10310*/  FMUL.FTZ R37, R37, R44 ;  /* 0x0000002c25257220 */ /* 0x000fe20000410000 */
[----:B------:R-:W-:Y:S01]  /*10320*/  HADD2.F32 R29, -RZ, R39.H0_H0 ;  /* 0x20000027ff1d7230 */ /* 0x000fe20000004100 */
[----:B------:R-:W-:Y:S01]  /*10330*/  F2FP.F16.E4M3.UNPACK_B R50, R50.H1 ;  /* 0x00000032ff32723e */ /* 0x000fe200030006ff */
[----:B------:R-:W-:-:S02]  /*10340*/  HADD2.F32 R42, -RZ, R35.H0_H0 ;  /* 0x20000023ff2a7230 */ /* 0x000fc40000004100 */
[C---:B------:R-:W-:Y:S01]  /*10350*/  FFMA.FTZ R52, R30.reuse, R44, -R51 ;  /* 0x0000002c1e347223 */ /* 0x040fe20000010833 */
[----:B------:R-:W-:Y:S02]  /*10360*/  HADD2.F32 R26, -RZ, R32.H0_H0 ;  /* 0x20000020ff1a7230 */ /* 0x000fe40000004100 */
[C---:B------:R-:W-:Y:S01]  /*10370*/  FMUL.FTZ R53, R29.reuse, R47 ;  /* 0x0000002f1d357220 */ /* 0x040fe20000410000 */
[----:B------:R-:W-:Y:S01]  /*10380*/  FFMA.FTZ R51, R30, R48, R37 ;  /* 0x000000301e337223 */ /* 0x000fe20000010025 */
[----:B------:R-:W-:Y:S01]  /*10390*/  FMUL.FTZ R56, R29, R42 ;  /* 0x0000002a1d387220 */ /* 0x000fe20000410000 */
[----:B------:R-:W-:Y:S01]  /*103a0*/  HADD2.F32 R35, -RZ, R35.H1_H1 ;  /* 0x30000023ff237230 */ /* 0x000fe20000004100 */
[----:B------:R-:W-:Y:S01]  /*103b0*/  F2FP.F16.E4M3.UNPACK_B R46, R46.H1 ;  /* 0x0000002eff2e723e */ /* 0x000fe200030006ff */
[----:B------:R-:W-:Y:S02]  /*103c0*/  HADD2.F32 R43, -RZ, R43.H1_H1 ;  /* 0x3000002bff2b7230 */ /* 0x000fe40000004100 */
[----:B------:R-:W-:Y:S01]  /*103d0*/  FFMA.FTZ R53, R26, R42, -R53 ;  /* 0x0000002a1a357223 */ /* 0x000fe20000010835 */
[----:B------:R-:W-:-:S02]  /*103e0*/  HADD2.F32 R39, -RZ, R39.H1_H1 ;  /* 0x30000027ff277230 */ /* 0x000fc40000004100 */
[----:B------:R-:W-:Y:S01]  /*103f0*/  FFMA.FTZ R56, R26, R47, R56 ;  /* 0x0000002f1a387223 */ /* 0x000fe20000010038 */
[----:B------:R-:W-:Y:S01]  /*10400*/  HADD2.F32 R37, -RZ, R50.H0_H0 ;  /* 0x20000032ff257230 */ /* 0x000fe20000004100 */
[----:B------:R-:W-:Y:S01]  /*10410*/  F2FP.SATFINITE.E4M3.F32.PACK_AB_MERGE_C R49, R52, R49, RZ ;  /* 0x000000313431723e */ /* 0x000fe200048070ff */
[----:B------:R-:W-:Y:S02]  /*10420*/  HADD2.F32 R29, -RZ, R40.H0_H0 ;  /* 0x20000028ff1d7230 */ /* 0x000fe40000004100 */
[C---:B------:R-:W-:Y:S01]  /*10430*/  FMUL.FTZ R47, R39.reuse, R43 ;  /* 0x0000002b272f7220 */ /* 0x040fe20000410000 */
[----:B------:R-:W-:Y:S02]  /*10440*/  HADD2.F32 R30, -RZ, R46.H0_H0 ;  /* 0x2000002eff1e7230 */ /* 0x000fe40000004100 */
[----:B------:R-:W-:Y:S01]  /*10450*/  FMUL.FTZ R42, R39, R35 ;  /* 0x00000023272a7220 */ /* 0x000fe20000410000 */
[----:B------:R-:W-:Y:S02]  /*10460*/  HADD2.F32 R26, -RZ, R33.H0_H0 ;  /* 0x20000021ff1a7230 */ /* 0x000fe40000004100 */
[----:B------:R-:W-:Y:S01]  /*10470*/  FMUL.FTZ R39, R29, R37 ;  /* 0x000000251d277220 */ /* 0x000fe20000410000 */
[----:B------:R-:W-:-:S02]  /*10480*/  HADD2.F32 R32, -RZ, R32.H1_H1 ;  /* 0x30000020ff207230 */ /* 0x000fc40000004100 */
[-C--:B------:R-:W-:Y:S01]  /*10490*/  FMUL.FTZ R44, R29, R30.reuse ;  /* 0x0000001e1d2c7220 */ /* 0x080fe20000410000 */
[----:B------:R-:W-:Y:S02]  /*104a0*/  HADD2.F32 R46, -RZ, R46.H1_H1 ;  /* 0x3000002eff2e7230 */ /* 0x000fe40000004100 */
[----:B------:R-:W-:Y:S01]  /*104b0*/  FFMA.FTZ R55, R26, R30, -R39 ;  /* 0x0000001e1a377223 */ /* 0x000fe20000010827 */
[----:B------:R-:W-:Y:S01]  /*104c0*/  F2FP.F16.E4M3.UNPACK_B R30, R41.H1 ;  /* 0x00000029ff1e723e */ /* 0x000fe200030006ff */
[----:B------:R-:W-:Y:S02]  /*104d0*/  HADD2.F32 R50, -RZ, R50.H1_H1 ;  /* 0x30000032ff327230 */ /* 0x000fe40000004100 */
[C---:B------:R-:W-:Y:S01]  /*104e0*/  FFMA.FTZ R48, R32.reuse, R35, -R47 ;  /* 0x0000002320307223 */ /* 0x040fe2000001082f */
[----:B------:R-:W-:Y:S02]  /*104f0*/  HADD2.F32 R40, -RZ, R40.H1_H1 ;  /* 0x30000028ff287230 */ /* 0x000fe40000004100 */
[----:B------:R-:W-:Y:S01]  /*10500*/  FFMA.FTZ R47, R32, R43, R42 ;  /* 0x0000002b202f7223 */ /* 0x000fe2000001002a */
[----:B------:R-:W-:Y:S01]  /*10510*/  F2FP.F16.E4M3.UNPACK_B R35, R45.H1 ;  /* 0x0000002dff23723e */ /* 0x000fe200030006ff */
[----:B------:R-:W-:-:S02]  /*10520*/  HADD2.F32 R33, -RZ, R33.H1_H1 ;  /* 0x30000021ff217230 */ /* 0x000fc40000004100 */
[----:B------:R-:W-:Y:S01]  /*10530*/  FFMA.FTZ R57, R26, R37, R44 ;  /* 0x000000251a397223 */ /* 0x000fe2000001002c */
[----:B------:R-:W-:Y:S02]  /*10540*/  HADD2.F32 R29, -RZ, R34.H0_H0 ;  /* 0x20000022ff1d7230 */ /* 0x000fe40000004100 */
[C---:B------:R-:W-:Y:S01]  /*10550*/  FMUL.FTZ R42, R40.reuse, R50 ;  /* 0x00000032282a7220 */ /* 0x040fe20000410000 */
[----:B------:R-:W-:Y:S02]  /*10560*/  HADD2.F32 R32, -RZ, R30.H0_H0 ;  /* 0x2000001eff207230 */ /* 0x000fe40000004100 */
[-C--:B------:R-:W-:Y:S01]  /*10570*/  FMUL.FTZ R43, R40, R46.reuse ;  /* 0x0000002e282b7220 */ /* 0x080fe20000410000 */
[----:B------:R-:W-:Y:S02]  /*10580*/  HADD2.F32 R37, -RZ, R35.H0_H0 ;  /* 0x20000023ff257230 */ /* 0x000fe40000004100 */
[----:B------:R-:W-:Y:S01]  /*10590*/  FFMA.FTZ R58, R33, R46, -R42 ;  /* 0x0000002e213a7223 */ /* 0x000fe2000001082a */
[----:B------:R-:W-:-:S02]  /*105a0*/  HADD2.F32 R26, -RZ, R28.H0_H0 ;  /* 0x2000001cff1a7230 */ /* 0x000fc40000004100 */
[----:B------:R-:W-:Y:S01]  /*105b0*/  FMUL.FTZ R40, R29, R32 ;  /* 0x000000201d287220 */ /* 0x000fe20000410000 */
[----:B------:R-:W-:Y:S01]  /*105c0*/  FFMA.FTZ R50, R33, R50, R43 ;  /* 0x0000003221327223 */ /* 0x000fe2000001002b */
[----:B------:R-:W-:Y:S01]  /*105d0*/  HADD2.F32 R35, -RZ, R35.H1_H1 ;  /* 0x30000023ff237230 */ /* 0x000fe20000004100 */
[----:B------:R-:W-:Y:S01]  /*105e0*/  F2FP.F16.E4M3.UNPACK_B R45, R45 ;  /* 0x0000002dff2d723e */ /* 0x000fe200020006ff */
[----:B------:R-:W-:Y:S02]  /*105f0*/  HADD2.F32 R34, -RZ, R34.H1_H1 ;  /* 0x30000022ff227230 */ /* 0x000fe40000004100 */
[-C--:B------:R-:W-:Y:S01]  /*10600*/  FMUL.FTZ R39, R29, R37.reuse ;  /* 0x000000251d277220 */ /* 0x080fe20000410000 */
[----:B------:R-:W-:Y:S02]  /*10610*/  HADD2.F32 R33, -RZ, R30.H1_H1 ;  /* 0x3000001eff217230 */ /* 0x000fe40000004100 */
[----:B------:R-:W-:Y:S01]  /*10620*/  FFMA.FTZ R42, R26, R37, R40 ;  /* 0x000000251a2a7223 */ /* 0x000fe20000010028 */
[----:B------:R-:W-:-:S02]  /*10630*/  HADD2.F32 R28, -RZ, R28.H1_H1 ;  /* 0x3000001cff1c7230 */ /* 0x000fc40000004100 */
[C---:B------:R-:W-:Y:S01]  /*10640*/  FMUL.FTZ R37, R34.reuse, R35 ;  /* 0x0000002322257220 */ /* 0x040fe20000410000 */
[----:B------:R-:W-:Y:S01]  /*10650*/  F2FP.F16.E4M3.UNPACK_B R41, R41 ;  /* 0x00000029ff29723e */ /* 0x000fe200020006ff */
[-C--:B------:R-:W-:Y:S01]  /*10660*/  FMUL.FTZ R34, R34, R33.reuse ;  /* 0x0000002122227220 */ /* 0x080fe20000410000 */
[----:B------:R-:W-:Y:S02]  /*10670*/  HADD2.F32 R30, -RZ, R45.H0_H0 ;  /* 0x2000002dff1e7230 */ /* 0x000fe40000004100 */
[----:B------:R-:W-:Y:S01]  /*10680*/  FFMA.FTZ R39, R26, R32, -R39 ;  /* 0x000000201a277223 */ /* 0x000fe20000010827 */
[----:B------:R-:W-:Y:S02]  /*10690*/  HADD2.F32 R29, -RZ, R27.H0_H0 ;  /* 0x2000001bff1d7230 */ /* 0x000fe40000004100 */
[C---:B------:R-:W-:Y:S01]  /*106a0*/  FFMA.FTZ R44, R28.reuse, R33, -R37 ;  /* 0x000000211c2c7223 */ /* 0x040fe20000010825 */
[----:B------:R-:W-:Y:S01]  /*106b0*/  FFMA.FTZ R43, R28, R35, R34 ;  /* 0x000000231c2b7223 */ /* 0x000fe20000010022 */
[----:B------:R-:W-:Y:S01]  /*106c0*/  HADD2.F32 R28, -RZ, R41.H0_H0 ;  /* 0x20000029ff1c7230 */ /* 0x000fe20000004100 */
[----:B------:R-:W-:Y:S01]  /*106d0*/  F2FP.SATFINITE.E4M3.F32.PACK_AB_MERGE_C R51, R51, R54, RZ ;  /* 0x000000363333723e */ /* 0x000fe200048070ff */
[----:B------:R-:W-:-:S02]  /*106e0*/  HADD2.F32 R26, -RZ, R7.H0_H0 ;  /* 0x20000007ff1a7230 */ /* 0x000fc40000004100 */
[C---:B------:R-:W-:Y:S01]  /*106f0*/  FMUL.FTZ R33, R29.reuse, R30 ;  /* 0x0000001e1d217220 */ /* 0x040fe20000410000 */
[----:B------:R-:W-:Y:S02]  /*10700*/  HADD2.F32 R32, -RZ, R45.H1_H1 ;  /* 0x3000002dff207230 */ /* 0x000fe40000004100 */
[-C--:B------:R-:W-:Y:S01]  /*10710*/  FMUL.FTZ R29, R29, R28.reuse ;  /* 0x0000001c1d1d7220 */ /* 0x080fe20000410000 */
[----:B------:R-:W-:Y:S02]  /*10720*/  HADD2.F32 R27, -RZ, R27.H1_H1 ;  /* 0x3000001bff1b7230 */ /* 0x000fe40000004100 */
[C---:B------:R-:W-:Y:S01]  /*10730*/  FFMA.FTZ R34, R26.reuse, R28, -R33 ;  /* 0x0000001c1a227223 */ /* 0x040fe20000010821 */
[----:B------:R-:W-:Y:S01]  /*10740*/  HADD2.F32 R28, -RZ, R41.H1_H1 ;  /* 0x30000029ff1c7230 */ /* 0x000fe20000004100 */
[----:B------:R-:W-:Y:S01]  /*10750*/  F2FP.F16.E4M3.UNPACK_B R33, R21.H1 ;  /* 0x00000015ff21723e */ /* 0x000fe200030006ff */
[----:B------:R-:W-:Y:S02]  /*10760*/  HADD2.F32 R7, -RZ, R7.H1_H1 ;  /* 0x30000007ff077230 */ /* 0x000fe40000004100 */
[C---:B------:R-:W-:Y:S01]  /*10770*/  FMUL.FTZ R40, R27.reuse, R32 ;  /* 0x000000201b287220 */ /* 0x040fe20000410000 */
[----:B------:R-:W-:Y:S01]  /*10780*/  FFMA.FTZ R30, R26, R30, R29 ;  /* 0x0000001e1a1e7223 */ /* 0x000fe2000001001d */
[----:B------:R-:W-:Y:S01]  /*10790*/  F2FP.F16.E4M3.UNPACK_B R29, R20.H1 ;  /* 0x00000014ff1d723e */ /* 0x000fe200030006ff */
[-C--:B------:R-:W-:Y:S01]  /*107a0*/  FMUL.FTZ R27, R27, R28.reuse ;  /* 0x0000001c1b1b7220 */ /* 0x080fe20000410000 */
[----:B------:R-:W-:Y:S01]  /*107b0*/  FFMA.FTZ R35, R7, R28, -R40 ;  /* 0x0000001c07237223 */ /* 0x000fe20000010828 */
[----:B------:R-:W-:Y:S01]  /*107c0*/  HADD2.F32 R28, -RZ, R33.H0_H0 ;  /* 0x20000021ff1c7230 */ /* 0x000fe20000004100 */
[----:B------:R-:W-:Y:S01]  /*107d0*/  F2FP.F16.E4M3.UNPACK_B R20, R20 ;  /* 0x00000014ff14723e */ /* 0x000fe200020006ff */
[----:B------:R-:W-:-:S02]  /*107e0*/  HADD2.F32 R26, -RZ, R38.H0_H0 ;  /* 0x20000026ff1a7230 */ /* 0x000fc40000004100 */
[----:B------:R-:W-:Y:S01]  /*107f0*/  FFMA.FTZ R37, R7, R32, R27 ;  /* 0x0000002007257223 */ /* 0x000fe2000001001b */
[----:B------:R-:W-:Y:S01]  /*10800*/  HADD2.F32 R27, -RZ, R29.H0_H0 ;  /* 0x2000001dff1b7230 */ /* 0x000fe20000004100 */
[----:B------:R-:W-:Y:S01]  /*10810*/  F2FP.SATFINITE.E4M3.F32.PACK_AB_MERGE_C R42, R43, R42, RZ ;  /* 0x0000002a2b2a723e */ /* 0x000fe200048070ff */
[----:B------:R-:W-:Y:S02]  /*10820*/  HADD2.F32 R7, -RZ, R31.H0_H0 ;  /* 0x2000001fff077230 */ /* 0x000fe40000004100 */
[C---:B------:R-:W-:Y:S01]  /*10830*/  FMUL.FTZ R32, R26.reuse, R28 ;  /* 0x0000001c1a207220 */ /* 0x040fe20000410000 */
[----:B------:R-:W-:Y:S02]  /*10840*/  HADD2.F32 R29, -RZ, R29.H1_H1 ;  /* 0x3000001dff1d7230 */ /* 0x000fe40000004100 */
[-C--:B------:R-:W-:Y:S01]  /*10850*/  FMUL.FTZ R26, R26, R27.reuse ;  /* 0x0000001b1a1a7220 */ /* 0x080fe20000410000 */
[----:B------:R-:W-:Y:S02]  /*10860*/  HADD2.F32 R33, -RZ, R33.H1_H1 ;  /* 0x30000021ff217230 */ /* 0x000fe40000004100 */
[----:B------:R-:W-:Y:S01]  /*10870*/  FFMA.FTZ R40, R7, R27, -R32 ;  /* 0x0000001b07287223 */ /* 0x000fe20000010820 */
[----:B------:R-:W-:Y:S01]  /*10880*/  HADD2.F32 R38, -RZ, R38.H1_H1 ;  /* 0x30000026ff267230 */ /* 0x000fe20000004100 */
[----:B------:R-:W-:Y:S01]  /*10890*/  F2FP.F16.E4M3.UNPACK_B R27, R21 ;  /* 0x00000015ff1b723e */ /* 0x000fe200020006ff */
[----:B------:R-:W-:Y:S01]  /*108a0*/  HADD2.F32 R31, -RZ, R31.H1_H1 ;  /* 0x3000001fff1f7230 */ /* 0x000fe20000004100 */
[----:B------:R-:W-:Y:S01]  /*108b0*/  F2FP.SATFINITE.E4M3.F32.PACK_AB_MERGE_C R5, R6, R5, R49 ;  /* 0x000000050605723e */ /* 0x000fe20004807031 */
[----:B------:R-:W-:-:S02]  /*108c0*/  HADD2.F32 R21, -RZ, R20.H0_H0 ;  /* 0x20000014ff157230 */ /* 0x000fc40000004100 */
[C---:B------:R-:W-:Y:S01]  /*108d0*/  FMUL.FTZ R32, R38.reuse, R33 ;  /* 0x0000002126207220 */ /* 0x040fe20000410000 */
[-C--:B------:R-:W-:Y:S01]  /*108e0*/  FMUL.FTZ R46, R38, R29.reuse ;  /* 0x0000001d262e7220 */ /* 0x080fe20000410000 */
[----:B------:R-:W-:Y:S01]  /*108f0*/  FFMA.FTZ R38, R7, R28, R26 ;  /* 0x0000001c07267223 */ /* 0x000fe2000001001a */
[----:B------:R-:W-:Y:S02]  /*10900*/  HADD2.F32 R26, -RZ, R20.H1_H1 ;  /* 0x30000014ff1a7230 */ /* 0x000fe40000004100 */
[C---:B------:R-:W-:Y:S01]  /*10910*/  FFMA.FTZ R41, R31.reuse, R29, -R32 ;  /* 0x0000001d1f297223 */ /* 0x040fe20000010820 */
[--C-:B------:R-:W-:Y:S02]  /*10920*/  HADD2.F32 R28, -RZ, R27.reuse.H0_H0 ;  /* 0x2000001bff1c7230 */ /* 0x100fe40000004100 */
[----:B------:R-:W-:Y:S01]  /*10930*/  FFMA.FTZ R31, R31, R33, R46 ;  /* 0x000000211f1f7223 */ /* 0x000fe2000001002e */
[--C-:B------:R-:W-:Y:S01]  /*10940*/  HADD2.F32 R7, -RZ, R4.reuse.H0_H0 ;  /* 0x20000004ff077230 */ /* 0x100fe20000004100 */
[----:B------:R-:W-:Y:S01]  /*10950*/  F2FP.SATFINITE.E4M3.F32.PACK_AB_MERGE_C R25, R24, R25, R51 ;  /* 0x000000191819723e */ /* 0x000fe20004807033 */
[----:B------:R-:W-:Y:S01]  /*10960*/  HADD2.F32 R27, -RZ, R27.H1_H1 ;  /* 0x3000001bff1b7230 */ /* 0x000fe20000004100 */
[----:B------:R-:W-:Y:S01]  /*10970*/  F2FP.SATFINITE.E4M3.F32.PACK_AB_MERGE_C R40, R41, R40, RZ ;  /* 0x000000282928723e */ /* 0x000fe200048070ff */
[----:B------:R-:W-:-:S02]  /*10980*/  HADD2.F32 R20, -RZ, R4.H1_H1 ;  /* 0x30000004ff147230 */ /* 0x000fc40000004100 */
[C---:B------:R-:W-:Y:S01]  /*10990*/  FMUL.FTZ R29, R7.reuse, R28 ;  /* 0x0000001c071d7220 */ /* 0x040fe20000410000 */
[--C-:B------:R-:W-:Y:S02]  /*109a0*/  HADD2.F32 R4, -RZ, R3.reuse.H0_H0 ;  /* 0x20000003ff047230 */ /* 0x100fe40000004100 */
[----:B------:R-:W-:Y:S01]  /*109b0*/  FMUL.FTZ R7, R7, R21 ;  /* 0x0000001507077220 */ /* 0x000fe20000410000 */
        /* <DEDUP_REMOVED lines=19> */
.L_x_1853:
[----:B------:R-:W-:Y:S05]  /*10af0*/  BSYNC B1 ;  /* 0x0000000000017941 */ /* 0x000fea0003800000 */
.L_x_1852:
[----:B------:R-:W-:Y:S05]  /*10b00*/  @P0 BRA `(.L_x_1837) ;  /* 0x0000000c00e00947 */ /* 0x000fea0003800000 */
[----:B-123--:R-:W2:Y:S01]  /*10b10*/  LDL R24, [R1+0xc] ;  /* 0x00000c0001187983 */ /* 0x00eea20000100800 */
[----:B-----5:R-:W-:Y:S02]  /*10b20*/  SHF.R.U32.HI R3, RZ, 0x8, R12 ;  /* 0x00000008ff037819 */ /* 0x020fe4000001160c */
[----:B------:R-:W-:Y:S02]  /*10b30*/  LOP3.LUT R0, R12, 0xff, RZ, 0xc0, !PT ;  /* 0x000000ff0c007812 */ /* 0x000fe400078ec0ff */
[----:B------:R-:W-:Y:S02]  /*10b40*/  SHF.R.U32.HI R7, RZ, 0x8, R14 ;  /* 0x00000008ff077819 */ /* 0x000fe4000001160e */
[----:B------:R-:W-:Y:S02]  /*10b50*/  LOP3.LUT R3, R3, 0xff, RZ, 0xc0, !PT ;  /* 0x000000ff03037812 */ /* 0x000fe400078ec0ff */
[----:B------:R-:W-:Y:S02]  /*10b60*/  LEA.HI R59, R59, R214, RZ, 0x1c ;  /* 0x000000d63b3b7211 */ /* 0x000fe400078fe0ff */
[----:B------:R-:W-:-:S02]  /*10b70*/  LOP3.LUT R6, R14, 0xff, RZ, 0xc0, !PT ;  /* 0x000000ff0e067812 */ /* 0x000fc400078ec0ff */
[----:B------:R-:W-:Y:S02]  /*10b80*/  LOP3.LUT R7, R7, 0xff, RZ, 0xc0, !PT ;  /* 0x000000ff07077812 */ /* 0x000fe400078ec0ff */
[----:B------:R-:W-:Y:S02]  /*10b90*/  PRMT R21, R3, 0x7604, R0 ;  /* 0x0000760403157816 */ /* 0x000fe40000000000 */
[----:B------:R-:W-:Y:S02]  /*10ba0*/  SHF.R.S32.HI R0, RZ, 0x1f, R59 ;  /* 0x0000001fff007819 */ /* 0x000fe4000001143b */
[----:B------:R-:W-:Y:S02]  /*10bb0*/  SHF.R.U32.HI R5, RZ, 0x8, R13 ;  /* 0x00000008ff057819 */ /* 0x000fe4000001160d */
[----:B------:R-:W-:Y:S02]  /*10bc0*/  PRMT R29, R7, 0x7604, R6 ;  /* 0x00007604071d7816 */ /* 0x000fe40000000006 */
[----:B------:R-:W-:Y:S01]  /*10bd0*/  LEA.HI R7, R0, R59, RZ, 0x3 ;  /* 0x0000003b00077211 */ /* 0x000fe200078f18ff */
[----:B------:R-:W-:Y:S01]  /*10be0*/  IMAD.SHL.U32 R59, R59, 0x10, RZ ;  /* 0x000000103b3b7824 */ /* 0x000fe200078e00ff */
[----:B------:R-:W-:-:S02]  /*10bf0*/  LOP3.LUT R4, R13, 0xff, RZ, 0xc0, !PT ;  /* 0x000000ff0d047812 */ /* 0x000fc400078ec0ff */
[----:B------:R-:W-:Y:S01]  /*10c00*/  LOP3.LUT R5, R5, 0xff, RZ, 0xc0, !PT ;  /* 0x000000ff05057812 */ /* 0x000fe200078ec0ff */
[----:B------:R-:W-:Y:S01]  /*10c10*/  IMAD.SHL.U32 R7, R7, 0x800, RZ ;  /* 0x0000080007077824 */ /* 0x000fe200078e00ff */
[----:B------:R-:W-:Y:S02]  /*10c20*/  LOP3.LUT R0, R228, 0x70, R59, 0xf8, !PT ;  /* 0x00000070e4007812 */ /* 0x000fe400078ef83b */
[----:B------:R-:W-:Y:S02]  /*10c30*/  PRMT R20, R5, 0x7604, R4 ;  /* 0x0000760405147816 */ /* 0x000fe40000000004 */
[----:B------:R-:W-:Y:S02]  /*10c40*/  SHF.R.U32.HI R4, RZ, 0x8, R15 ;  /* 0x00000008ff047819 */ /* 0x000fe4000001160f */
[----:B0-----:R-:W-:Y:S02]  /*10c50*/  SHF.R.U32.HI R25, RZ, 0x3, R228 ;  /* 0x00000003ff197819 */ /* 0x001fe400000116e4 */
[----:B------:R-:W-:-:S02]  /*10c60*/  LOP3.LUT R3, R15, 0xff, RZ, 0xc0, !PT ;  /* 0x000000ff0f037812 */ /* 0x000fc400078ec0ff */
[----:B------:R-:W-:Y:S02]  /*10c70*/  LOP3.LUT R4, R4, 0xff, RZ, 0xc0, !PT ;  /* 0x000000ff04047812 */ /* 0x000fe400078ec0ff */
[----:B------:R-:W-:Y:S02]  /*10c80*/  LOP3.LUT R0, R0, R25, RZ, 0x3c, !PT ;  /* 0x0000001900007212 */ /* 0x000fe400078e3cff */
[----:B------:R-:W-:Y:S02]  /*10c90*/  LOP3.LUT R25, R7, 0xffffc000, RZ, 0xc0, !PT ;  /* 0xffffc00007197812 */ /* 0x000fe400078ec0ff */
[----:B------:R-:W-:Y:S02]  /*10ca0*/  SHF.R.U32.HI R6, RZ, 0x8, R8 ;  /* 0x00000008ff067819 */ /* 0x000fe40000011608 */
[----:B------:R-:W-:Y:S02]  /*10cb0*/  PRMT R28, R4, 0x7604, R3 ;  /* 0x00007604041c7816 */ /* 0x000fe40000000003 */
[----:B------:R-:W-:-:S02]  /*10cc0*/  LOP3.LUT R5, R8, 0xff, RZ, 0xc0, !PT ;  /* 0x000000ff08057812 */ /* 0x000fc400078ec0ff */
[----:B------:R-:W-:Y:S02]  /*10cd0*/  LOP3.LUT R6, R6, 0xff, RZ, 0xc0, !PT ;  /* 0x000000ff06067812 */ /* 0x000fe400078ec0ff */
[----:B------:R-:W-:Y:S02]  /*10ce0*/  SHF.R.U32.HI R32, RZ, 0x8, R10 ;  /* 0x00000008ff207819 */ /* 0x000fe4000001160a */
[----:B------:R-:W-:Y:S02]  /*10cf0*/  PRMT R35, R6, 0x7604, R5 ;  /* 0x0000760406237816 */ /* 0x000fe40000000005 */
[----:B------:R-:W0:Y:S01]  /*10d00*/  LDS.128 R4, [R221+0x18000] ;  /* 0x01800000dd047984 */ /* 0x000e220000000c00 */
[----:B------:R-:W-:Y:S02]  /*10d10*/  LOP3.LUT R30, R9, 0xff, RZ, 0xc0, !PT ;  /* 0x000000ff091e7812 */ /* 0x000fe400078ec0ff */
[----:B------:R-:W-:Y:S02]  /*10d20*/  LOP3.LUT R31, R10, 0xff, RZ, 0xc0, !PT ;  /* 0x000000ff0a1f7812 */ /* 0x000fe400078ec0ff */
[----:B------:R-:W-:-:S02]  /*10d30*/  LOP3.LUT R32, R32, 0xff, RZ, 0xc0, !PT ;  /* 0x000000ff20207812 */ /* 0x000fc400078ec0ff */
[----:B------:R-:W-:Y:S02]  /*10d40*/  SHF.R.U32.HI R34, RZ, 0x8, R11 ;  /* 0x00000008ff227819 */ /* 0x000fe4000001160b */
[----:B------:R-:W-:Y:S02]  /*10d50*/  SHF.R.U32.HI R37, RZ, 0x10, R9 ;  /* 0x00000010ff257819 */ /* 0x000fe40000011609 */
[----:B------:R-:W-:Y:S02]  /*10d60*/  PRMT R39, R32, 0x7604, R31 ;  /* 0x0000760420277816 */ /* 0x000fe4000000001f */
[----:B------:R-:W-:Y:S01]  /*10d70*/  SHF.R.U32.HI R41, RZ, 0x10, R11 ;  /* 0x00000010ff297819 */ /* 0x000fe2000001160b */
[----:B------:R-:W-:Y:S01]  /*10d80*/  IMAD.U32 R37, R37, 0x10000, RZ ;  /* 0x0001000025257824 */ /* 0x000fe200078e00ff */
[----:B------:R-:W-:Y:S02]  /*10d90*/  SHF.R.U32.HI R31, RZ, 0x10, R15 ;  /* 0x00000010ff1f7819 */ /* 0x000fe4000001160f */
[----:B------:R-:W-:Y:S01]  /*10da0*/  LOP3.LUT R33, R11, 0xff, RZ, 0xc0, !PT ;  /* 0x000000ff0b217812 */ /* 0x000fe200078ec0ff */
[----:B------:R-:W-:Y:S01]  /*10db0*/  IMAD.U32 R41, R41, 0x10000, RZ ;  /* 0x0001000029297824 */ /* 0x000fe200078e00ff */
[----:B------:R-:W-:Y:S01]  /*10dc0*/  LOP3.LUT R34, R34, 0xff, RZ, 0xc0, !PT ;  /* 0x000000ff22227812 */ /* 0x000fe200078ec0ff */
[----:B------:R-:W-:Y:S01]  /*10dd0*/  IMAD.U32 R31, R31, 0x10000, RZ ;  /* 0x000100001f1f7824 */ /* 0x000fe200078e00ff */
[----:B------:R-:W-:-:S02]  /*10de0*/  LOP3.LUT R21, R21, 0xff0000, R12, 0xf8, !PT ;  /* 0x00ff000015157812 */ /* 0x000fc400078ef80c */
        /* <DEDUP_REMOVED lines=9> */
[----:B0-----:R-:W-:Y:S02]  /*10e80*/  F2FP.F16.E4M3.UNPACK_B R12, R7 ;  /* 0x00000007ff0c723e */ /* 0x001fe400020006ff */
[----:B------:R-:W-:Y:S02]  /*10e90*/  F2FP.F16.E4M3.UNPACK_B R11, R6.H1 ;  /* 0x00000006ff0b723e */ /* 0x000fe400030006ff */
[----:B------:R-:W-:-:S02]  /*10ea0*/  LOP3.LUT R35, R35, 0xff000000, R8, 0xf8, !PT ;  /* 0xff00000023237812 */ /* 0x000fc400078ef808 */
[----:B------:R-:W-:Y:S02]  /*10eb0*/  LOP3.LUT R40, R39, 0xff000000, R10, 0xf8, !PT ;  /* 0xff00000027287812 */ /* 0x000fe400078ef80a */
[-C--:B------:R-:W-:Y:S02]  /*10ec0*/  F2FP.F16.E4M3.UNPACK_B R8, R5.reuse ;  /* 0x00000005ff08723e */ /* 0x080fe400020006ff */
[----:B------:R-:W-:Y:S02]  /*10ed0*/  F2FP.F16.E4M3.UNPACK_B R10, R5.H1 ;  /* 0x00000005ff0a723e */ /* 0x000fe400030006ff */
[----:B------:R-:W-:Y:S02]  /*10ee0*/  LOP3.LUT R32, R31, 0xff000000, R14, 0xf8, !PT ;  /* 0xff0000001f207812 */ /* 0x000fe400078ef80e */
[----:B--2---:R-:W-:Y:S02]  /*10ef0*/  IADD3 R3, R0, R25, R24 ;  /* 0x0000001900037210 */ /* 0x004fe40007ffe018 */
[----:B------:R-:W-:-:S03]  /*10f00*/  SHF.R.U32.HI R24, RZ, 0x8, R9 ;  /* 0x00000008ff187819 */ /* 0x000fc60000011609 */
[----:B------:R-:W-:Y:S01]  /*10f10*/  IMAD.IADD R0, R184, 0x1, R3 ;  /* 0x00000001b8007824 */ /* 0x000fe200078e0203 */
[----:B------:R-:W-:-:S04]  /*10f20*/  LOP3.LUT R3, R24, 0xff, RZ, 0xc0, !PT ;  /* 0x000000ff18037812 */ /* 0x000fc800078ec0ff */
[----:B------:R-:W0:Y:S01]  /*10f30*/  LDS.128 R24, [R0+0x18000] ;  /* 0x0180000000187984 */ /* 0x000e220000000c00 */
[----:B------:R-:W-:Y:S02]  /*10f40*/  PRMT R30, R3, 0x7604, R30 ;  /* 0x00007604031e7816 */ /* 0x000fe4000000001e */
[----:B------:R-:W-:Y:S02]  /*10f50*/  SHF.R.U32.HI R3, RZ, 0x10, R13 ;  /* 0x00000010ff037819 */ /* 0x000fe4000001160d */
[----:B------:R-:W-:-:S03]  /*10f60*/  LOP3.LUT R37, R30, 0xff0000, R37, 0xf8, !PT ;  /* 0x00ff00001e257812 */ /* 0x000fc600078ef825 */
[----:B------:R-:W-:Y:S01]  /*10f70*/  IMAD.U32 R3, R3, 0x10000, RZ ;  /* 0x0001000003037824 */ /* 0x000fe200078e00ff */
[----:B------:R-:W-:Y:S01]  /*10f80*/  LOP3.LUT R37, R37, 0xff000000, R9, 0xf8, !PT ;  /* 0xff00000025257812 */ /* 0x000fe200078ef809 */
[--C-:B------:R-:W-:Y:S02]  /*10f90*/  HADD2.F32 R9, -RZ, R8.reuse.H0_H0 ;  /* 0x20000008ff097230 */ /* 0x100fe40000004100 */
[----:B------:R-:W-:Y:S01]  /*10fa0*/  HADD2.F32 R8, -RZ, R8.H1_H1 ;  /* 0x30000008ff087230 */ /* 0x000fe20000004100 */
[----:B------:R-:W-:Y:S02]  /*10fb0*/  LOP3.LUT R3, R20, 0xff0000, R3, 0xf8, !PT ;  /* 0x00ff000014037812 */ /* 0x000fe400078ef803 */
[----:B------:R-:W-:Y:S02]  /*10fc0*/  F2FP.F16.E4M3.UNPACK_B R33, R37 ;  /* 0x00000025ff21723e */ /* 0x000fe400020006ff */
[----:B------:R-:W-:Y:S02]  /*10fd0*/  LOP3.LUT R20, R3, 0xff000000, R13, 0xf8, !PT ;  /* 0xff00000003147812 */ /* 0x000fe400078ef80d */
[----:B------:R-:W-:Y:S01]  /*10fe0*/  F2FP.F16.E4M3.UNPACK_B R13, R7.H1 ;  /* 0x00000007ff0d723e */ /* 0x000fe200030006ff */
[----:B------:R-:W-:Y:S01]  /*10ff0*/  HADD2.F32 R38, -RZ, R33.H0_H0 ;  /* 0x20000021ff267230 */ /* 0x000fe20000004100 */
[----:B------:R-:W-:-:S02]  /*11000*/  F2FP.F16.E4M3.UNPACK_B R7, R6 ;  /* 0x00000006ff07723e */ /* 0x000fc400020006ff */
[----:B------:R-:W-:Y:S02]  /*11010*/  F2FP.F16.E4M3.UNPACK_B R15, R20 ;  /* 0x00000014ff0f723e */ /* 0x000fe400020006ff */
[----:B------:R-:W-:Y:S02]  /*11020*/  F2FP.F16.E4M3.UNPACK_B R37, R37.H1 ;  /* 0x00000025ff25723e */ /* 0x000fe400030006ff */
[-C--:B------:R-:W-:Y:S01]  /*11030*/  F2FP.F16.E4M3.UNPACK_B R3, R4.reuse ;  /* 0x00000004ff03723e */ /* 0x080fe200020006ff */
[----:B------:R-:W-:Y:S01]  /*11040*/  HADD2.F32 R30, -RZ, R15.H0_H0 ;  /* 0x2000000fff1e7230 */ /* 0x000fe20000004100 */
[----:B------:R-:W-:Y:S01]  /*11050*/  F2FP.F16.E4M3.UNPACK_B R4, R4.H1 ;  /* 0x00000004ff04723e */ /* 0x000fe200030006ff */
[--C-:B------:R-:W-:Y:S02]  /*11060*/  HADD2.F32 R39, -RZ, R37.reuse.H0_H0 ;  /* 0x20000025ff277230 */ /* 0x100fe40000004100 */
[----:B------:R-:W-:Y:S01]  /*11070*/  HADD2.F32 R37, -RZ, R37.H1_H1 ;  /* 0x30000025ff257230 */ /* 0x000fe20000004100 */
[----:B0-----:R-:W-:-:S02]  /*11080*/  F2FP.F16.E4M3.UNPACK_B R6, R25 ;  /* 0x00000019ff06723e */ /* 0x001fc400020006ff */
[----:B------:R-:W-:Y:S02]  /*11090*/  F2FP.F16.E4M3.UNPACK_B R25, R25.H1 ;  /* 0x00000019ff19723e */ /* 0x000fe400030006ff */
[-C--:B------:R-:W-:Y:S01]  /*110a0*/  F2FP.F16.E4M3.UNPACK_B R28, R27.reuse ;  /* 0x0000001bff1c723e */ /* 0x080fe200020006ff */
[----:B------:R-:W-:Y:S01]  /*110b0*/  HADD2.F32 R5, -RZ, R6.H0_H0 ;  /* 0x20000006ff057230 */ /* 0x000fe20000004100 */
[----:B------:R-:W-:Y:S02]  /*110c0*/  F2FP.F16.E4M3.UNPACK_B R27, R27.H1 ;  /* 0x0000001bff1b723e */ /* 0x000fe400030006ff */
[----:B------:R-:W-:Y:S02]  /*110d0*/  F2FP.F16.E4M3.UNPACK_B R14, R24 ;  /* 0x00000018ff0e723e */ /* 0x000fe400020006ff */
[C---:B------:R-:W-:Y:S01]  /*110e0*/  FMUL.FTZ R42, R5.reuse, R38 ;  /* 0x00000026052a7220 */ /* 0x040fe20000410000 */
[----:B------:R-:W-:Y:S01]  /*110f0*/  FMUL.FTZ R31, R5, R30 ;  /* 0x0000001e051f7220 */ /* 0x000fe20000410000 */
[----:B------:R-:W-:-:S02]  /*11100*/  F2FP.F16.E4M3.UNPACK_B R24, R24.H1 ;  /* 0x00000018ff18723e */ /* 0x000fc400030006ff */
[C---:B------:R-:W-:Y:S01]  /*11110*/  FFMA.FTZ R5, R9.reuse, R30, -R42 ;  /* 0x0000001e09057223 */ /* 0x040fe2000001082a */
[----:B------:R-:W-:Y:S01]  /*11120*/  F2FP.F16.E4M3.UNPACK_B R30, R20.H1 ;  /* 0x00000014ff1e723e */ /* 0x000fe200030006ff */
[----:B------:R-:W-:Y:S01]  /*11130*/  FFMA.FTZ R9, R9, R38, R31 ;  /* 0x0000002609097223 */ /* 0x000fe2000001001f */
[----:B------:R-:W-:Y:S01]  /*11140*/  HADD2.F32 R38, -RZ, R33.H1_H1 ;  /* 0x30000021ff267230 */ /* 0x000fe20000004100 */
[-C--:B------:R-:W-:Y:S01]  /*11150*/  F2FP.F16.E4M3.UNPACK_B R21, R26.reuse ;  /* 0x0000001aff15723e */ /* 0x080fe200020006ff */
[----:B------:R-:W-:Y:S01]  /*11160*/  HADD2.F32 R20, -RZ, R25.H0_H0 ;  /* 0x20000019ff147230 */ /* 0x000fe20000004100 */
[----:B------:R-:W-:Y:S01]  /*11170*/  F2FP.F16.E4M3.UNPACK_B R26, R26.H1 ;  /* 0x0000001aff1a723e */ /* 0x000fe200030006ff */
[----:B------:R-:W-:Y:S02]  /*11180*/  HADD2.F32 R33, -RZ, R30.H0_H0 ;  /* 0x2000001eff217230 */ /* 0x000fe40000004100 */
[----:B------:R-:W-:Y:S02]  /*11190*/  HADD2.F32 R31, -RZ, R15.H1_H1 ;  /* 0x3000000fff1f7230 */ /* 0x000fe40000004100 */
[----:B------:R-:W-:Y:S01]  /*111a0*/  FMUL.FTZ R45, R20, R39 ;  /* 0x00000027142d7220 */ /* 0x000fe20000410000 */
[----:B------:R-:W-:-:S02]  /*111b0*/  HADD2.F32 R15, -RZ, R6.H1_H1 ;  /* 0x30000006ff0f7230 */ /* 0x000fc40000004100 */
[----:B------:R-:W-:Y:S01]  /*111c0*/  FMUL.FTZ R20, R20, R33 ;  /* 0x0000002114147220 */ /* 0x000fe20000410000 */
[----:B------:R-:W-:Y:S02]  /*111d0*/  HADD2.F32 R6, -RZ, R10.H0_H0 ;  /* 0x2000000aff067230 */ /* 0x000fe40000004100 */
[----:B------:R-:W-:Y:S02]  /*111e0*/  HADD2.F32 R30, -RZ, R30.H1_H1 ;  /* 0x3000001eff1e7230 */ /* 0x000fe40000004100 */
[CC--:B------:R-:W-:Y:S01]  /*111f0*/  FMUL.FTZ R43, R15.reuse, R38.reuse ;  /* 0x000000260f2b7220 */ /* 0x0c0fe20000410000 */
[----:B------:R-:W-:Y:S01]  /*11200*/  FMUL.FTZ R15, R15, R31 ;  /* 0x0000001f0f0f7220 */ /* 0x000fe20000410000 */
[----:B------:R-:W-:Y:S01]  /*11210*/  FFMA.FTZ R39, R6, R39, R20 ;  /* 0x0000002706277223 */ /* 0x000fe20000010014 */
[----:B------:R-:W-:Y:S01]  /*11220*/  F2FP.F16.E4M3.UNPACK_B R20, R41 ;  /* 0x00000029ff14723e */ /* 0x000fe200020006ff */
[C---:B------:R-:W-:Y:S01]  /*11230*/  FFMA.FTZ R42, R8.reuse, R31, -R43 ;  /* 0x0000001f082a7223 */ /* 0x040fe2000001082b */
[----:B------:R-:W-:Y:S01]  /*11240*/  FFMA.FTZ R38, R8, R38, R15 ;  /* 0x0000002608267223 */ /* 0x000fe2000001000f */
[----:B------:R-:W-:Y:S01]  /*11250*/  FFMA.FTZ R45, R6, R33, -R45 ;  /* 0x00000021062d7223 */ /* 0x000fe2000001082d */
[-C--:B------:R-:W-:Y:S01]  /*11260*/  F2FP.F16.E4M3.UNPACK_B R15, R34.reuse ;  /* 0x00000022ff0f723e */ /* 0x080fe200020006ff */
[----:B------:R-:W-:Y:S01]  /*11270*/  HADD2.F32 R25, -RZ, R25.H1_H1 ;  /* 0x30000019ff197230 */ /* 0x000fe20000004100 */
[----:B------:R-:W-:Y:S01]  /*11280*/  F2FP.F16.E4M3.UNPACK_B R41, R41.H1 ;  /* 0x00000029ff29723e */ /* 0x000fe200030006ff */
[----:B------:R-:W-:Y:S01]  /*11290*/  HADD2.F32 R33, -RZ, R20.H0_H0 ;  /* 0x20000014ff217230 */ /* 0x000fe20000004100 */
[----:B------:R-:W-:Y:S01]  /*112a0*/  F2FP.F16.E4M3.UNPACK_B R34, R34.H1 ;  /* 0x00000022ff22723e */ /* 0x000fe200030006ff */
[----:B------:R-:W-:-:S02]  /*112b0*/  HADD2.F32 R8, -RZ, R28.H0_H0 ;  /* 0x2000001cff087230 */ /* 0x000fc40000004100 */
[C---:B------:R-:W-:Y:S01]  /*112c0*/  FMUL.FTZ R43, R25.reuse, R37 ;  /* 0x00000025192b7220 */ /* 0x040fe20000410000 */
[----:B------:R-:W-:Y:S02]  /*112d0*/  HADD2.F32 R10, -RZ, R10.H1_H1 ;  /* 0x3000000aff0a7230 */ /* 0x000fe40000004100 */
[----:B------:R-:W-:Y:S01]  /*112e0*/  FMUL.FTZ R46, R25, R30 ;  /* 0x0000001e192e7220 */ /* 0x000fe20000410000 */
[----:B------:R-:W-:Y:S02]  /*112f0*/  HADD2.F32 R31, -RZ, R15.H0_H0 ;  /* 0x2000000fff1f7230 */ /* 0x000fe40000004100 */
[----:B------:R-:W-:Y:S01]  /*11300*/  FMUL.FTZ R25, R8, R33 ;  /* 0x0000002108197220 */ /* 0x000fe20000410000 */
[----:B------:R-:W-:Y:S02]  /*11310*/  HADD2.F32 R6, -RZ, R12.H0_H0 ;  /* 0x2000000cff067230 */ /* 0x000fe40000004100 */
[----:B------:R-:W-:Y:S01]  /*11320*/  FFMA.FTZ R46, R10, R37, R46 ;  /* 0x000000250a2e7223 */ /* 0x000fe2000001002e */
[----:B------:R-:W-:-:S02]  /*11330*/  HADD2.F32 R28, -RZ, R28.H1_H1 ;  /* 0x3000001cff1c7230 */ /* 0x000fc40000004100 */
[-C--:B------:R-:W-:Y:S01]  /*11340*/  FMUL.FTZ R8, R8, R31.reuse ;  /* 0x0000001f08087220 */ /* 0x080fe20000410000 */
[----:B------:R-:W-:Y:S02]  /*11350*/  HADD2.F32 R15, -RZ, R15.H1_H1 ;  /* 0x3000000fff0f7230 */ /* 0x000fe40000004100 */
[----:B------:R-:W-:Y:S01]  /*11360*/  FFMA.FTZ R37, R6, R31, -R25 ;  /* 0x0000001f06257223 */ /* 0x000fe20000010819 */
[----:B------:R-:W-:Y:S02]  /*11370*/  HADD2.F32 R31, -RZ, R20.H1_H1 ;  /* 0x30000014ff1f7230 */ /* 0x000fe40000004100 */
[----:B------:R-:W-:Y:S01]  /*11380*/  FFMA.FTZ R44, R10, R30, -R43 ;  /* 0x0000001e0a2c7223 */ /* 0x000fe2000001082b */
[----:B------:R-:W-:Y:S01]  /*11390*/  FFMA.FTZ R43, R6, R33, R8 ;  /* 0x00000021062b7223 */ /* 0x000fe20000010008 */
[----:B------:R-:W-:Y:S01]  /*113a0*/  HADD2.F32 R12, -RZ, R12.H1_H1 ;  /* 0x3000000cff0c7230 */ /* 0x000fe20000004100 */
[----:B------:R-:W-:Y:S01]  /*113b0*/  F2FP.F16.E4M3.UNPACK_B R10, R29.H1 ;  /* 0x0000001dff0a723e */ /* 0x000fe200030006ff */
[----:B------:R-:W-:-:S02]  /*113c0*/  HADD2.F32 R33, -RZ, R41.H0_H0 ;  /* 0x20000029ff217230 */ /* 0x000fc40000004100 */
[C---:B------:R-:W-:Y:S01]  /*113d0*/  FMUL.FTZ R47, R28.reuse, R31 ;  /* 0x0000001f1c2f7220 */ /* 0x040fe20000410000 */
[----:B------:R-:W-:Y:S02]  /*113e0*/  HADD2.F32 R8, -RZ, R27.H0_H0 ;  /* 0x2000001bff087230 */ /* 0x000fe40000004100 */
[-C--:B------:R-:W-:Y:S01]  /*113f0*/  FMUL.FTZ R28, R28, R15.reuse ;  /* 0x0000000f1c1c7220 */ /* 0x080fe20000410000 */
[--C-:B------:R-:W-:Y:S02]  /*11400*/  HADD2.F32 R25, -RZ, R34.reuse.H0_H0 ;  /* 0x20000022ff197230 */ /* 0x100fe40000004100 */
[----:B------:R-:W-:Y:S01]  /*11410*/  FFMA.FTZ R48, R12, R15, -R47 ;  /* 0x0000000f0c307223 */ /* 0x000fe2000001082f */
[----:B------:R-:W-:Y:S02]  /*11420*/  HADD2.F32 R6, -RZ, R13.H0_H0 ;  /* 0x2000000dff067230 */ /* 0x000fe40000004100 */
[----:B------:R-:W-:Y:S01]  /*11430*/  FMUL.FTZ R49, R8, R33 ;  /* 0x0000002108317220 */ /* 0x000fe20000410000 */
[----:B------:R-:W-:Y:S01]  /*11440*/  FFMA.FTZ R50, R12, R31, R28 ;  /* 0x0000001f0c327223 */ /* 0x000fe2000001001c */
[----:B------:R-:W-:Y:S01]  /*11450*/  FMUL.FTZ R8, R8, R25 ;  /* 0x0000001908087220 */ /* 0x000fe20000410000 */
[----:B------:R-:W-:Y:S01]  /*11460*/  F2FP.F16.E4M3.UNPACK_B R12, R35.H1 ;  /* 0x00000023ff0c723e */ /* 0x000fe200030006ff */
[----:B------:R-:W-:Y:S01]  /*11470*/  FFMA.FTZ R49, R6, R25, -R49 ;  /* 0x0000001906317223 */ /* 0x000fe20000010831 */
[----:B------:R-:W-:-:S02]  /*11480*/  HADD2.F32 R34, -RZ, R34.H1_H1 ;  /* 0x30000022ff227230 */ /* 0x000fc40000004100 */
[----:B------:R-:W-:Y:S01]  /*11490*/  FFMA.FTZ R47, R6, R33, R8 ;  /* 0x00000021062f7223 */ /* 0x000fe20000010008 */
[----:B------:R-:W-:Y:S01]  /*114a0*/  HADD2.F32 R20, -RZ, R41.H1_H1 ;  /* 0x30000029ff147230 */ /* 0x000fe20000004100 */
[----:B------:R-:W-:Y:S01]  /*114b0*/  F2FP.F16.E4M3.UNPACK_B R35, R35 ;  /* 0x00000023ff23723e */ /* 0x000fe200020006ff */
[----:B------:R-:W-:Y:S01]  /*114c0*/  HADD2.F32 R27, -RZ, R27.H1_H1 ;  /* 0x3000001bff1b7230 */ /* 0x000fe20000004100 */
[----:B------:R-:W-:Y:S01]  /*114d0*/  F2FP.F16.E4M3.UNPACK_B R29, R29 ;  /* 0x0000001dff1d723e */ /* 0x000fe200020006ff */
[----:B------:R-:W-:Y:S01]  /*114e0*/  HADD2.F32 R25, -RZ, R12.H0_H0 ;  /* 0x2000000cff197230 */ /* 0x000fe20000004100 */
[----:B------:R-:W-:Y:S01]  /*114f0*/  F2FP.SATFINITE.E4M3.F32.PACK_AB_MERGE_C R44, R44, R45, RZ ;  /* 0x0000002d2c2c723e */ /* 0x000fe200048070ff */
[----:B------:R-:W-:Y:S02]  /*11500*/  HADD2.F32 R8, -RZ, R24.H0_H0 ;  /* 0x20000018ff087230 */ /* 0x000fe40000004100 */
[----:B------:R-:W-:Y:S01]  /*11510*/  FMUL.FTZ R28, R27, R20 ;  /* 0x000000141b1c7220 */ /* 0x000fe20000410000 */
[----:B------:R-:W-:-:S02]  /*11520*/  HADD2.F32 R15, -RZ, R10.H0_H0 ;  /* 0x2000000aff0f7230 */ /* 0x000fc40000004100 */
[----:B------:R-:W-:Y:S01]  /*11530*/  FMUL.FTZ R31, R27, R34 ;  /* 0x000000221b1f7220 */ /* 0x000fe20000410000 */
[----:B------:R-:W-:Y:S02]  /*11540*/  HADD2.F32 R6, -RZ, R4.H0_H0 ;  /* 0x20000004ff067230 */ /* 0x000fe40000004100 */
[C---:B------:R-:W-:Y:S01]  /*11550*/  FMUL.FTZ R27, R8.reuse, R25 ;  /* 0x00000019081b7220 */ /* 0x040fe20000410000 */
[----:B------:R-:W-:Y:S02]  /*11560*/  HADD2.F32 R13, -RZ, R13.H1_H1 ;  /* 0x3000000dff0d7230 */ /* 0x000fe40000004100 */
[----:B------:R-:W-:Y:S01]  /*11570*/  FMUL.FTZ R8, R8, R15 ;  /* 0x0000000f08087220 */ /* 0x000fe20000410000 */
[----:B------:R-:W-:Y:S01]  /*11580*/  HADD2.F32 R24, -RZ, R24.H1_H1 ;  /* 0x30000018ff187230 */ /* 0x000fe20000004100 */
[----:B------:R-:W-:Y:S01]  /*11590*/  F2FP.SATFINITE.E4M3.F32.PACK_AB_MERGE_C R39, R46, R39, RZ ;  /* 0x000000272e27723e */ /* 0x000fe200048070ff */
[----:B------:R-:W-:Y:S02]  /*115a0*/  HADD2.F32 R4, -RZ, R4.H1_H1 ;  /* 0x30000004ff047230 */ /* 0x000fe40000004100 */
[----:B------:R-:W-:Y:S01]  /*115b0*/  FFMA.FTZ R30, R6, R25, R8 ;  /* 0x00000019061e7223 */ /* 0x000fe20000010008 */
[----:B------:R-:W-:-:S02]  /*115c0*/  HADD2.F32 R25, -RZ, R12.H1_H1 ;  /* 0x3000000cff197230 */ /* 0x000fc40000004100 */
[C---:B------:R-:W-:Y:S01]  /*115d0*/  FFMA.FTZ R34, R13.reuse, R34, -R28 ;  /* 0x000000220d227223 */ /* 0x040fe2000001081c */
[----:B------:R-:W-:Y:S01]  /*115e0*/  FFMA.FTZ R52, R13, R20, R31 ;  /* 0x000000140d347223 */ /* 0x000fe2000001001f */
[----:B------:R-:W-:Y:S01]  /*115f0*/  FFMA.FTZ R28, R6, R15, -R27 ;  /* 0x0000000f061c7223 */ /* 0x000fe2000001081b */
[----:B------:R-:W-:Y:S02]  /*11600*/  HADD2.F32 R13, -RZ, R10.H1_H1 ;  /* 0x3000000aff0d7230 */ /* 0x000fe40000004100 */
[C---:B------:R-:W-:Y:S01]  /*11610*/  FMUL.FTZ R27, R24.reuse, R25 ;  /* 0x00000019181b7220 */ /* 0x040fe20000410000 */
[----:B------:R-:W-:Y:S01]  /*11620*/  HADD2.F32 R15, -RZ, R35.H0_H0 ;  /* 0x20000023ff0f7230 */ /* 0x000fe20000004100 */
[-C--:B------:R-:W-:Y:S01]  /*11630*/  F2FP.F16.E4M3.UNPACK_B R10, R40.reuse.H1 ;  /* 0x00000028ff0a723e */ /* 0x080fe200030006ff */
[----:B------:R-:W-:Y:S02]  /*11640*/  HADD2.F32 R6, -RZ, R14.H0_H0 ;  /* 0x2000000eff067230 */ /* 0x000fe40000004100 */
[-C--:B------:R-:W-:Y:S01]  /*11650*/  FMUL.FTZ R24, R24, R13.reuse ;  /* 0x0000000d18187220 */ /* 0x080fe20000410000 */
[C---:B------:R-:W-:Y:S01]  /*11660*/  FFMA.FTZ R31, R4.reuse, R13, -R27 ;  /* 0x0000000d041f7223 */ /* 0x040fe2000001081b */
[----:B------:R-:W-:Y:S01]  /*11670*/  HADD2.F32 R13, -RZ, R29.H0_H0 ;  /* 0x2000001dff0d7230 */ /* 0x000fe20000004100 */
[----:B------:R-:W-:Y:S01]  /*11680*/  F2FP.F16.E4M3.UNPACK_B R40, R40 ;  /* 0x00000028ff28723e */ /* 0x000fe200020006ff */
[----:B------:R-:W-:Y:S01]  /*11690*/  FFMA.FTZ R33, R4, R25, R24 ;  /* 0x0000001904217223 */ /* 0x000fe20000010018 */
[----:B------:R-:W-:-:S02]  /*116a0*/  HADD2.F32 R4, -RZ, R3.H0_H0 ;  /* 0x20000003ff047230 */ /* 0x000fc40000004100 */
[C---:B------:R-:W-:Y:S01]  /*116b0*/  FMUL.FTZ R25, R6.reuse, R15 ;  /* 0x0000000f06197220 */ /* 0x040fe20000410000 */
[----:B------:R-:W-:Y:S02]  /*116c0*/  HADD2.F32 R35, -RZ, R35.H1_H1 ;  /* 0x30000023ff237230 */ /* 0x000fe40000004100 */
[-C--:B------:R-:W-:Y:S01]  /*116d0*/  FMUL.FTZ R27, R6, R13.reuse ;  /* 0x0000000d061b7220 */ /* 0x080fe20000410000 */
[----:B------:R-:W-:Y:S02]  /*116e0*/  HADD2.F32 R14, -RZ, R14.H1_H1 ;  /* 0x3000000eff0e7230 */ /* 0x000fe40000004100 */
[C---:B------:R-:W-:Y:S01]  /*116f0*/  FFMA.FTZ R25, R4.reuse, R13, -R25 ;  /* 0x0000000d04197223 */ /* 0x040fe20000010819 */
[----:B------:R-:W-:Y:S02]  /*11700*/  HADD2.F32 R29, -RZ, R29.H1_H1 ;  /* 0x3000001dff1d7230 */ /* 0x000fe40000004100 */
[----:B------:R-:W-:Y:S01]  /*11710*/  FFMA.FTZ R27, R4, R15, R27 ;  /* 0x0000000f041b7223 */ /* 0x000fe2000001001b */
[----:B------:R-:W-:-:S02]  /*11720*/  HADD2.F32 R3, -RZ, R3.H1_H1 ;  /* 0x30000003ff037230 */ /* 0x000fc40000004100 */
[C---:B------:R-:W-:Y:S01]  /*11730*/  FMUL.FTZ R8, R14.reuse, R35 ;  /* 0x000000230e087220 */ /* 0x040fe20000410000 */
[-C--:B------:R-:W-:Y:S01]  /*11740*/  F2FP.F16.E4M3.UNPACK_B R6, R32.reuse.H1 ;  /* 0x00000020ff06723e */ /* 0x080fe200030006ff */
        /* <DEDUP_REMOVED lines=17> */
[--C-:B------:R-:W-:Y:S02]  /*11860*/  HADD2.F32 R4, -RZ, R21.reuse.H0_H0 ;  /* 0x20000015ff047230 */ /* 0x100fe40000004100 */
[-C--:B------:R-:W-:Y:S01]  /*11870*/  FMUL.FTZ R15, R26, R6.reuse ;  /* 0x000000061a0f7220 */ /* 0x080fe20000410000 */
[----:B------:R-:W-:Y:S02]  /*11880*/  HADD2.F32 R21, -RZ, R21.H1_H1 ;  /* 0x30000015ff157230 */ /* 0x000fe40000004100 */
[C---:B------:R-:W-:Y:S01]  /*11890*/  FFMA.FTZ R13, R11.reuse, R6, -R8 ;  /* 0x000000060b0d7223 */ /* 0x040fe20000010808 */
[----:B------:R-:W-:Y:S02]  /*118a0*/  HADD2.F32 R6, -RZ, R32.H0_H0 ;  /* 0x20000020ff067230 */ /* 0x000fe40000004100 */
[----:B------:R-:W-:Y:S01]  /*118b0*/  FFMA.FTZ R15, R11, R10, R15 ;  /* 0x0000000a0b0f7223 */ /* 0x000fe2000001000f */
[--C-:B------:R-:W-:Y:S01]  /*118c0*/  HADD2.F32 R8, -RZ, R40.reuse.H0_H0 ;  /* 0x20000028ff087230 */ /* 0x100fe20000004100 */
[----:B------:R-:W-:Y:S01]  /*118d0*/  F2FP.SATFINITE.E4M3.F32.PACK_AB_MERGE_C R5, R42, R5, R44 ;  /* 0x000000052a05723e */ /* 0x000fe2000480702c */
[----:B------:R-:W-:-:S02]  /*118e0*/  HADD2.F32 R40, -RZ, R40.H1_H1 ;  /* 0x30000028ff287230 */ /* 0x000fc40000004100 */
[C---:B------:R-:W-:Y:S01]  /*118f0*/  FMUL.FTZ R11, R4.reuse, R6 ;  /* 0x00000006040b7220 */ /* 0x040fe20000410000 */
[----:B------:R-:W-:Y:S02]  /*11900*/  HADD2.F32 R32, -RZ, R32.H1_H1 ;  /* 0x30000020ff207230 */ /* 0x000fe40000004100 */
[----:B------:R-:W-:Y:S01]  /*11910*/  FMUL.FTZ R10, R4, R8 ;  /* 0x00000008040a7220 */ /* 0x000fe20000410000 */
[--C-:B------:R-:W-:Y:S02]  /*11920*/  HADD2.F32 R3, -RZ, R7.reuse.H0_H0 ;  /* 0x20000007ff037230 */ /* 0x100fe40000004100 */
[C---:B------:R-:W-:Y:S01]  /*11930*/  FMUL.FTZ R4, R21.reuse, R40 ;  /* 0x0000002815047220 */ /* 0x040fe20000410000 */
[----:B------:R-:W-:Y:S02]  /*11940*/  HADD2.F32 R7, -RZ, R7.H1_H1 ;  /* 0x30000007ff077230 */ /* 0x000fe40000004100 */
[----:B------:R-:W-:Y:S01]  /*11950*/  FMUL.FTZ R21, R21, R32 ;  /* 0x0000002015157220 */ /* 0x000fe20000410000 */
[----:B------:R-:W-:Y:S01]  /*11960*/  F2FP.SATFINITE.E4M3.F32.PACK_AB_MERGE_C R13, R13, R24, RZ ;  /* 0x000000180d0d723e */ /* 0x000fe200048070ff */
        /* <DEDUP_REMOVED lines=13> */
[----:B------:R-:W-:Y:S01]  /*11a40*/  F2FP.SATFINITE.E4M3.F32.PACK_AB_MERGE_C R11, R50, R43, R11 ;  /* 0x0000002b320b723e */ /* 0x000fe2000480700b */
[----:B------:R4:W-:Y:S01]  /*11a50*/  STS.128 [R221+0x18000], R4 ;  /* 0x01800004dd007388 */ /* 0x0009e20000000c00 */
[----:B------:R-:W-:Y:S02]  /*11a60*/  F2FP.SATFINITE.E4M3.F32.PACK_AB_MERGE_C R8, R20, R27, R8 ;  /* 0x0000001b1408723e */ /* 0x000fe40004807008 */
[----:B------:R-:W-:-:S05]  /*11a70*/  F2FP.SATFINITE.E4M3.F32.PACK_AB_MERGE_C R10, R21, R10, R12 ;  /* 0x0000000a150a723e */ /* 0x000fca000480700c */
[----:B------:R4:W-:Y:S02]  /*11a80*/  STS.128 [R0+0x18000], R8 ;  /* 0x0180000800007388 */ /* 0x0009e40000000c00 */
.L_x_1837:
[----:B------:R-:W-:Y:S05]  /*11a90*/  BSYNC B0 ;  /* 0x0000000000007941 */ /* 0x000fea0003800000 */
.L_x_1809:
[----:B------:R-:W-:Y:S01]  /*11aa0*/  @!PT LDS RZ, [RZ] ;  /* 0x00000000fffff984 */ /* 0x000fe20000000800 */
[----:B------:R-:W-:Y:S01]  /*11ab0*/  @!PT LDS RZ, [RZ] ;  /* 0x00000000fffff984 */ /* 0x000fe20000000800 */
[----:B------:R-:W-:Y:S01]  /*11ac0*/  @!PT LDS RZ, [RZ] ;  /* 0x00000000fffff984 */ /* 0x000fe20000000800 */
[----:B------:R-:W-:Y:S01]  /*11ad0*/  @!PT LDS RZ, [RZ] ;  /* 0x00000000fffff984 */ /* 0x000fe20000000800 */
[----:B------:R1:W-:Y:S06]  /*11ae0*/  MEMBAR.ALL.CTA ;  /* 0x0000000000007992 */ /* 0x0003ec0000008000 */
[----:B-1----:R-:W1:Y:S01]  /*11af0*/  FENCE.VIEW.ASYNC.S ;  /* 0x00000000000073c6 */ /* 0x002e620000000000 */
[----:B------:R-:W-:Y:S05]  /*11b00*/  WARPSYNC.ALL ;  /* 0x0000000000007948 */ /* 0x000fea0003800000 */
[----:B-1----:R-:W-:Y:S06]  /*11b10*/  BAR.SYNC.DEFER_BLOCKING 0xd, 0x100 ;  /* 0x0344000000007b1d */ /* 0x002fec0000010000 */
.L_x_1807:
[----:B--234-:R-:W2:Y:S01]  /*11b20*/  S2R R0, SR_TID.X ;  /* 0x0000000000007919 */ /* 0x01cea20000002100 */
[----:B------:R-:W-:Y:S05]  /*11b30*/  WARPSYNC.ALL ;  /* 0x0000000000007948 */ /* 0x000fea0003800000 */
[----:B--2---:R-:W-:-:S04]  /*11b40*/  SHF.R.U32.HI R0, RZ, 0x7, R0 ;  /* 0x00000007ff007819 */ /* 0x004fc80000011600 */
[----:B-----5:R-:W-:Y:S01]  /*11b50*/  IADD3 R10, R0, 0x8, RZ ;  /* 0x00000008000a7810 */ /* 0x020fe20007ffe0ff */
[----:B------:R-:W-:-:S04]  /*11b60*/  IMAD.U32 R0, RZ, RZ, UR61 ;  /* 0x0000003dff007e24 */ /* 0x000fc8000f8e00ff */
[----:B------:R2:W-:Y:S01]  /*11b70*/  BAR.SYNC.DEFER_BLOCKING R10, 0x100 ;  /* 0x0004000a0000751d */ /* 0x0005e20000010000 */
[----:B------:R-:W-:-:S13]  /*11b80*/  ISETP.NE.AND P0, PT, R0, 0x3, PT ;  /* 0x000000030000780c */ /* 0x000fda0003f05270 */
[----:B--2---:R-:W-:Y:S05]  /*11b90*/  @!P0 BRA `(.L_x_1854) ;  /* 0x0000000000048947 */ /* 0x004fea0003800000 */
[----:B------:R-:W-:Y:S01]  /*11ba0*/  BPT.TRAP 0x1 ;  /* 0x000000040000795c */ /* 0x000fe20000300000 */
.L_x_1854:
[----:B0-----:R-:W-:Y:S01]  /*11bb0*/  IMAD R6, R185, 0x8, R184 ;  /* 0x00000008b9067824 */ /* 0x001fe200078e02b8 */
[----:B------:R-:W-:-:S04]  /*11bc0*/  SHF.L.U32 R9, R188, 0x1f, RZ ;  /* 0x0000001fbc097819 */ /* 0x000fc800000006ff */
[----:B------:R0:W2:Y:S01]  /*11bd0*/  SYNCS.PHASECHK.TRANS64.TRYWAIT P1, [R6+URZ+0x28430], R9 ;  /* 0x02843009060075a7 */ /* 0x0000a2000802017f */
[----:B------:R-:W-:Y:S05]  /*11be0*/  @!P0 BRA `(.L_x_1855) ;  /* 0x0000000000048947 */ /* 0x000fea0003800000 */
[----:B------:R-:W-:Y:S01]  /*11bf0*/  BPT.TRAP 0x1 ;  /* 0x000000040000795c */ /* 0x000fe20000300000 */
.L_x_1855:
[----:B--2---:R-:W-:Y:S05]  /*11c00*/  @P1 BRA `(.L_x_1856) ;  /* 0x0000000000081947 */ /* 0x004fea0003800000 */
[----:B------:R-:W2:Y:S02]  /*11c10*/  SYNCS.PHASECHK.TRANS64.TRYWAIT P1, [R6+URZ+0x28430], R9 ;  /* 0x02843009060075a7 */ /* 0x000ea4000802017f */
[----:B--2---:R-:W-:Y:S05]  /*11c20*/  @!P1 BRA `(.L_x_1857) ;  /* 0x0000016400509947 */ /* 0x004fea0003800000 */
.L_x_1856:
[----:B------:R-:W-:Y:S05]  /*11c30*/  WARPSYNC.ALL ;  /* 0x0000000000007948 */ /* 0x000fea0003800000 */
[----:B------:R-:W-:Y:S01]  /*11c40*/  R2UR UR4, R184 ;  /* 0x00000000b80472ca */ /* 0x000fe200000e0000 */
[----:B------:R-:W-:Y:S01]  /*11c50*/  IMAD.MOV.U32 R5, RZ, RZ, 0x40000040 ;  /* 0x40000040ff057424 */ /* 0x000fe200078e00ff */
[----:B------:R-:W-:Y:S01]  /*11c60*/  R2UR UR5, R36 ;  /* 0x00000000240572ca */ /* 0x000fe200000e0000 */
[----:B------:R-:W-:Y:S01]  /*11c70*/  UMOV UR9, 0x40000040 ;  /* 0x4000004000097882 */ /* 0x000fe20000000000 */
[----:B------:R-:W-:Y:S01]  /*11c80*/  WARPGROUP.ARRIVE ;  /* 0x00000000000079c5 */ /* 0x000fe20000000000 */
[----:B------:R-:W-:Y:S01]  /*11c90*/  IMAD.MOV.U32 R13, RZ, RZ, 0x40000040 ;  /* 0x40000040ff0d7424 */ /* 0x000fe200078e00ff */
[----:B------:R-:W-:Y:S01]  /*11ca0*/  R2UR UR11, R5 ;  /* 0x00000000050b72ca */ /* 0x000fe200000e0000 */
[----:B------:R-:W-:Y:S01]  /*11cb0*/  IMAD.U32 R201, RZ, RZ, UR9 ;  /* 0x00000009ffc97e24 */ /* 0x000fe2000f8e00ff */
[----:B------:R-:W-:Y:S01]  /*11cc0*/  UMOV UR57, 0x40000040 ;  /* 0x4000004000397882 */ /* 0x000fe20000000000 */
[----:B------:R-:W-:Y:S01]  /*11cd0*/  UMOV UR53, 0x40000040 ;  /* 0x4000004000357882 */ /* 0x000fe20000000000 */
[----:B------:R-:W-:Y:S01]  /*11ce0*/  UMOV UR49, 0x40000040 ;  /* 0x4000004000317882 */ /* 0x000fe20000000000 */
[----:B------:R-:W-:Y:S01]  /*11cf0*/  UMOV UR45, 0x40000040 ;  /* 0x40000040002d7882 */ /* 0x000fe20000000000 */
[----:B------:R-:W-:Y:S01]  /*11d00*/  IMAD.MOV.U32 R5, RZ, RZ, 0x40000040 ;  /* 0x40000040ff057424 */ /* 0x000fe200078e00ff */
[----:B------:R-:W-:Y:S01]  /*11d10*/  UIADD3 UR4, UR4, 0x20000, URZ ;  /* 0x0002000004047890 */ /* 0x000fe2000fffe03f */
[----:B------:R-:W3:Y:S01]  /*11d20*/  S2R R0, SR_TID.X ;  /* 0x0000000000007919 */ /* 0x000ee20000002100 */
[----:B------:R-:W-:-:S02]  /*11d30*/  ULOP3.LUT UR5, UR5, 0x10000, URZ, 0xfc, !UPT ;  /* 0x0001000005057892 */ /* 0x000fc4000f8efc3f */
[----:B------:R-:W-:Y:S01]  /*11d40*/  USHF.R.U32.HI UR4, URZ, 0x4, UR4 ;  /* 0x000000043f047899 */ /* 0x000fe20008011604 */
[----:B------:R-:W-:Y:S01]  /*11d50*/  R2UR UR43, R5 ;  /* 0x00000000052b72ca */ /* 0x000fe200000e0000 */
[----:B------:R-:W-:Y:S02]  /*11d60*/  UIADD3 UR56, UR5, 0x6, URZ ;  /* 0x0000000605387890 */ /* 0x000fe4000fffe03f */
[----:B------:R-:W-:Y:S01]  /*11d70*/  ULOP3.LUT UR4, UR4, 0x3fff, URZ, 0xc0, !UPT ;  /* 0x00003fff04047892 */ /* 0x000fe2000f8ec03f */
[----:B------:R-:W-:Y:S01]  /*11d80*/  UMOV UR8, UR5 ;  /* 0x0000000500087c82 */ /* 0x000fe20008000000 */
[----:B------:R-:W-:Y:S01]  /*11d90*/  UIADD3 UR52, UR5, 0x400, URZ ;  /* 0x0000040005347890 */ /* 0x000fe2000fffe03f */
[----:B------:R-:W-:Y:S01]  /*11da0*/  IMAD.U32 R200, RZ, RZ, UR8 ;  /* 0x00000008ffc87e24 */ /* 0x000fe2000f8e00ff */
[----:B------:R-:W-:Y:S02]  /*11db0*/  ULOP3.LUT UR60, UR4, 0x10000, URZ, 0xfc, !UPT ;  /* 0x00010000043c7892 */ /* 0x000fe4000f8efc3f */
[----:B------:R-:W-:-:S02]  /*11dc0*/  UIADD3 UR4, UR5, 0x2, URZ ;  /* 0x0000000205047890 */ /* 0x000fc4000fffe03f */
[----:B------:R-:W-:Y:S02]  /*11dd0*/  UIADD3 UR48, UR5, 0x402, URZ ;  /* 0x0000040205307890 */ /* 0x000fe4000fffe03f */
[----:B------:R-:W-:Y:S01]  /*11de0*/  LEA R4, R185, UR60, 0xa ;  /* 0x0000003cb9047c11 */ /* 0x000fe2000f8e50ff */
[----:B------:R-:W-:Y:S02]  /*11df0*/  UIADD3 UR44, UR5, 0x404, URZ ;  /* 0x00000404052c7890 */ /* 0x000fe4000fffe03f */
[----:B------:R-:W-:Y:S01]  /*11e00*/  UIADD3 UR40, UR5, 0x406, URZ ;  /* 0x0000040605287890 */ /* 0x000fe2000fffe03f */
[C---:B------:R-:W-:Y:S01]  /*11e10*/  R2UR UR10, R4.reuse ;  /* 0x00000000040a72ca */ /* 0x040fe200000e0000 */
[----:B------:R-:W-:Y:S01]  /*11e20*/  VIADD R12, R4, 0x2 ;  /* 0x00000002040c7836 */ /* 0x000fe20000000000 */
[----:B------:R-:W-:Y:S01]  /*11e30*/  UMOV UR41, 0x40000040 ;  /* 0x4000004000297882 */ /* 0x000fe20000000000 */
[----:B---3--:R-:W-:-:S10]  /*11e40*/  SHF.R.U32.HI R0, RZ, 0x7, R0 ;  /* 0x00000007ff007819 */ /* 0x008fd40000011600 */
[----:B------:R-:W-:Y:S01]  /*11e50*/  QGMMA.64x64x32.F32.E4M3.E4M3 R24, gdesc[UR8], RZ, !UPT, gsb0 ;  /* 0x00e00000081879f3 */ /* 0x000fe2000c0008ff */
[----:B------:R-:W-:Y:S01]  /*11e60*/  R2UR UR10, R12 ;  /* 0x000000000c0a72ca */ /* 0x000fe200000e0000 */
[----:B------:R-:W-:Y:S01]  /*11e70*/  UMOV UR8, UR4 ;  /* 0x0000000400087c82 */ /* 0x000fe20008000000 */
[----:B------:R-:W-:Y:S01]  /*11e80*/  R2UR UR11, R13 ;  /* 0x000000000d0b72ca */ /* 0x000fe200000e0000 */
[----:B------:R-:W-:Y:S01]  /*11e90*/  UMOV UR9, 0x40000040 ;  /* 0x4000004000097882 */ /* 0x000fe20000000000 */
[----:B------:R-:W-:Y:S01]  /*11ea0*/  IMAD.MOV.U32 R13, RZ, RZ, 0x40000040 ;  /* 0x40000040ff0d7424 */ /* 0x000fe200078e00ff */
[----:B------:R-:W-:Y:S01]  /*11eb0*/  IADD3 R12, R4, 0x4, RZ ;  /* 0x00000004040c7810 */ /* 0x000fe20007ffe0ff */
[----:B------:R-:W-:Y:S01]  /*11ec0*/  UIADD3 UR4, UR5, 0x4, URZ ;  /* 0x0000000405047890 */ /* 0x000fe2000fffe03f */
[----:B------:R-:W-:Y:S01]  /*11ed0*/  IMAD.U32 R198, RZ, RZ, UR8 ;  /* 0x00000008ffc67e24 */ /* 0x000fe2000f8e00ff */
[----:B------:R-:W-:Y:S01]  /*11ee0*/  IADD3 R5, -R0, 0xb, RZ ;  /* 0x0000000b00057810 */ /* 0x000fe20007ffe1ff */
[----:B------:R-:W-:Y:S01]  /*11ef0*/  IMAD.U32 R199, RZ, RZ, UR9 ;  /* 0x00000009ffc77e24 */ /* 0x000fe2000f8e00ff */
[----:B------:R-:W-:-:S02]  /*11f00*/  WARPGROUP.DEPBAR.LE gsb0, 0x0 ;  /* 0x00008000000079c5 */ /* 0x000fc40000010000 */
[----:B------:R-:W-:-:S06]  /*11f10*/  WARPGROUP.ARRIVE ;  /* 0x00000000000079c5 */ /* 0x000fcc0000000000 */
[----:B------:R-:W-:Y:S01]  /*11f20*/  QGMMA.64x64x32.F32.E4M3.E4M3 R24, gdesc[UR8], R24, gsb0 ;  /* 0x00e00000081879f3 */ /* 0x000fe20008000818 */
[----:B------:R-:W-:Y:S01]  /*11f30*/  R2UR UR10, R12 ;  /* 0x000000000c0a72ca */ /* 0x000fe200000e0000 */
[----:B------:R-:W-:Y:S01]  /*11f40*/  UMOV UR8, UR4 ;  /* 0x0000000400087c82 */ /* 0x000fe20008000000 */
[----:B------:R-:W-:Y:S01]  /*11f50*/  R2UR UR11, R13 ;  /* 0x000000000d0b72ca */ /* 0x000fe200000e0000 */
[----:B------:R-:W-:Y:S01]  /*11f60*/  UMOV UR9, 0x40000040 ;  /* 0x4000004000097882 */ /* 0x000fe20000000000 */
[----:B------:R-:W-:Y:S02]  /*11f70*/  VIADD R12, R4, 0x6 ;  /* 0x00000006040c7836 */ /* 0x000fe40000000000 */
[----:B------:R-:W-:Y:S02]  /*11f80*/  IMAD.MOV.U32 R13, RZ, RZ, 0x40000040 ;  /* 0x40000040ff0d7424 */ /* 0x000fe400078e00ff */
[----:B------:R-:W-:Y:S01]  /*11f90*/  IMAD.U32 R196, RZ, RZ, UR8 ;  /* 0x00000008ffc47e24 */ /* 0x000fe2000f8e00ff */
[----:B------:R-:W-:Y:S01]  /*11fa0*/  R2UR UR58, R12 ;  /* 0x000000000c3a72ca */ /* 0x000fe200000e0000 */
[----:B------:R-:W-:Y:S01]  /*11fb0*/  VIADD R12, R4, 0x200 ;  /* 0x00000200040c7836 */ /* 0x000fe20000000000 */
[----:B------:R-:W-:Y:S01]  /*11fc0*/  R2UR UR59, R13 ;  /* 0x000000000d3b72ca */ /* 0x000fe200000e0000 */
[----:B------:R-:W-:-:S02]  /*11fd0*/  IMAD.MOV.U32 R13, RZ, RZ, 0x40000040 ;  /* 0x40000040ff0d7424 */ /* 0x000fc400078e00ff */
[----:B------:R-:W-:Y:S01]  /*11fe0*/  IMAD.U32 R197, RZ, RZ, UR9 ;  /* 0x00000009ffc57e24 */ /* 0x000fe2000f8e00ff */
        /* <DEDUP_REMOVED lines=34> */
.L_x_1858:
[----:B------:R-:W4:Y:S01]  /*12210*/  LDC R0, c[0x0][0x448] ;  /* 0x00011200ff007b82 */ /* 0x000f220000000800 */
[----:B------:R-:W-:Y:S01]  /*12220*/  ULDC.64 UR6, c[0x0][0x9e0] ;  /* 0x0002780000067ab9 */ /* 0x000fe20000000a00 */
[----:B------:R-:W-:Y:S01]  /*12230*/  IMAD.U32 R11, RZ, RZ, UR39 ;  /* 0x00000027ff0b7e24 */ /* 0x000fe2000f8e00ff */
[----:B------:R-:W-:Y:S01]  /*12240*/  UISETP.GE.AND UP0, UPT, UR7, 0x1, UPT ;  /* 0x000000010700788c */ /* 0x000fe2000bf06270 */
[----:B------:R-:W-:Y:S01]  /*12250*/  LEA R12, R160, 0xffffffc0, 0x6 ;  /* 0xffffffc0a00c7811 */ /* 0x000fe200078e30ff */
[----:B------:R-:W-:Y:S02]  /*12260*/  ULDC UR38, c[0x0][0x9dc] ;  /* 0x0002770000267ab9 */ /* 0x000fe40000000800 */
[----:B------:R-:W-:Y:S02]  /*12270*/  ULOP3.LUT UR4, URZ, UR38, URZ, 0x33, !UPT ;  /* 0x000000263f047292 */ /* 0x000fe4000f8e333f */
[----:B------:R-:W-:Y:S01]  /*12280*/  PLOP3.LUT P2, PT, PT, PT, UP0, 0x40, 0x0 ;  /* 0x000000000000781c */ /* 0x000fe20003f4e808 */
[----:B------:R-:W-:Y:S01]  /*12290*/  UP2UR UR42, UPR, URZ, 0x1 ;  /* 0x000000013f2a7883 */ /* 0x000fe20008000000 */
[----:B----4-:R-:W-:Y:S01]  /*122a0*/  ISETP.NE.AND P1, PT, R0, 0x1, PT ;  /* 0x000000010000780c */ /* 0x010fe20003f25270 */
[----:B------:R-:W-:-:S12]  /*122b0*/  IMAD.IADD R0, R203, 0x1, R202 ;  /* 0x00000001cb007824 */ /* 0x000fd800078e02ca */
[----:B-1----:R-:W1:Y:S08]  /*122c0*/  @P1 LDC R3, c[0x0][0x44c] ;  /* 0x00011300ff031b82 */ /* 0x002e700000000800 */
[----:B------:R-:W4:Y:S01]  /*122d0*/  @P1 LDC R7, c[0x0][0x450] ;  /* 0x00011400ff071b82 */ /* 0x000f220000000800 */
[----:B-1----:R-:W-:-:S04]  /*122e0*/  @P1 IMAD.HI.U32 R4, R0, R3, RZ ;  /* 0x0000000300041227 */ /* 0x002fc800078e00ff */
[----:B------:R-:W-:Y:S02]  /*122f0*/  IMAD.MOV.U32 R3, RZ, RZ, R0 ;  /* 0x000000ffff037224 */ /* 0x000fe400078e0000 */
[----:B------:R-:W-:Y:S01]  /*12300*/  VIADD R0, R6, 0x28440 ;  /* 0x0002844006007836 */ /* 0x000fe20000000000 */
[----:B----4-:R-:W-:Y:S01]  /*12310*/  @P1 SHF.R.U32.HI R3, RZ, R7, R4 ;  /* 0x00000007ff031219 */ /* 0x010fe20000011604 */
[----:B------:R-:W-:-:S03]  /*12320*/  IMAD.MOV.U32 R7, RZ, RZ, -0x40 ;  /* 0xffffffc0ff077424 */ /* 0x000fc600078e00ff */
[----:B------:R-:W-:Y:S01]  /*12330*/  PRMT R0, R11, 0x654, R0 ;  /* 0x000006540b007816 */ /* 0x000fe20000000000 */
[----:B------:R-:W1:Y:S01]  /*12340*/  SHFL.IDX PT, R21, R3, RZ, 0x1c1f ;  /* 0x001c1fff03157589 */ /* 0x000e6200000e0000 */
[----:B------:R-:W-:Y:S02]  /*12350*/  IMAD R7, R160, R7, 0x41 ;  /* 0x00000041a0077424 */ /* 0x000fe400078e0207 */
[----:B------:R4:W-:Y:S02]  /*12360*/  SYNCS.ARRIVE.TRANS64.RED.A1T0 RZ, [R0+URZ], RZ ;  /* 0x000000ff00ff79a7 */ /* 0x0009e4000810043f */
[C---:B------:R-:W-:Y:S02]  /*12370*/  IMAD.IADD R4, R192.reuse, 0x1, R7 ;  /* 0x00000001c0047824 */ /* 0x040fe400078e0207 */
[----:B------:R-:W-:Y:S02]  /*12380*/  VIADD R15, R7, 0xffffffff ;  /* 0xffffffff070f7836 */ /* 0x000fe40000000000 */
[----:B------:R-:W-:Y:S01]  /*12390*/  IMAD R11, R193, -0x2, R4 ;  /* 0xfffffffec10b7824 */ /* 0x000fe200078e0204 */
[----:B----4-:R-:W-:-:S03]  /*123a0*/  IADD3 R0, R192, -R12, RZ ;  /* 0x8000000cc0007210 */ /* 0x010fc60007ffe0ff */
[----:B------:R-:W-:Y:S02]  /*123b0*/  IMAD.IADD R11, R11, 0x1, -R190 ;  /* 0x000000010b0b7824 */ /* 0x000fe400078e0abe */
[----:B------:R-:W-:Y:S02]  /*123c0*/  IMAD R13, R193, -0x2, R0 ;  /* 0xfffffffec10d7824 */ /* 0x000fe400078e0200 */
[C---:B------:R-:W-:Y:S02]  /*123d0*/  VIADD R14, R11.reuse, UR6 ;  /* 0x000000060b0e7c36 */ /* 0x040fe40008000000 */
[----:B------:R-:W-:-:S03]  /*123e0*/  VIADD R11, R11, UR4 ;  /* 0x000000040b0b7c36 */ /* 0x000fc60008000000 */
[----:B-1----:R-:W-:Y:S01]  /*123f0*/  VIADDMNMX R0, R21, R14, R13, PT ;  /* 0x0000000e15007246 */ /* 0x002fe2000380010d */
[----:B------:R-:W-:Y:S01]  /*12400*/  IMAD.IADD R4, R11, 0x1, R21 ;  /* 0x000000010b047824 */ /* 0x000fe200078e0215 */
[----:B------:R-:W-:Y:S06]  /*12410*/  @P2 BRA `(.L_x_1859) ;  /* 0x0000000000582947 */ /* 0x000fec0003800000 */
[----:B------:R-:W-:Y:S01]  /*12420*/  IADD3 R7, -R190, R192, R21 ;  /* 0x000000c0be077210 */ /* 0x000fe20007ffe115 */
[----:B------:R-:W-:Y:S03]  /*12430*/  BSSY B0, `(.L_x_1860) ;  /* 0x0000010000007945 */ /* 0x000fe60003800000 */
[----:B------:R-:W-:-:S13]  /*12440*/  ISETP.GT.AND P2, PT, R7, -0x1, PT ;  /* 0xffffffff0700780c */ /* 0x000fda0003f44270 */
[----:B------:R-:W-:Y:S05]  /*12450*/  @P2 BRA `(.L_x_1861) ;  /* 0x0000000000202947 */ /* 0x000fea0003800000 */
[----:B------:R-:W-:Y:S01]  /*12460*/  UISETP.NE.AND UP0, UPT, UR7, 0x1, UPT ;  /* 0x000000010700788c */ /* 0x000fe2000bf05270 */
[----:B------:R-:W-:-:S05]  /*12470*/  LOP3.LUT R7, RZ, R7, RZ, 0x33, !PT ;  /* 0x00000007ff077212 */ /* 0x000fca00078e33ff */
[----:B------:R-:W-:-:S05]  /*12480*/  PLOP3.LUT P2, PT, PT, PT, UP0, 0x80, 0x0 ;  /* 0x000000000000781c */ /* 0x000fca0003f4f008 */
[----:B------:R-:W-:-:S08]  /*12490*/  @UP0 ULDC.64 UR4, c[0x0][0x9e8] ;  /* 0x00027a0000040ab9 */ /* 0x000fd00000000a00 */
[----:B------:R-:W-:-:S05]  /*124a0*/  @P2 IMAD.HI.U32 R8, R7, UR4, RZ ;  /* 0x0000000407082c27 */ /* 0x000fca000f8e00ff */
[----:B------:R-:W-:-:S04]  /*124b0*/  @P2 SHF.R.U32.HI R7, RZ, UR5, R8 ;  /* 0x00000005ff072c19 */ /* 0x000fc80008011608 */
[----:B------:R-:W-:Y:S01]  /*124c0*/  LOP3.LUT R7, RZ, R7, RZ, 0x33, !PT ;  /* 0x00000007ff077212 */ /* 0x000fe200078e33ff */
[----:B------:R-:W-:Y:S06]  /*124d0*/  BRA `(.L_x_1862) ;  /* 0x0000000000147947 */ /* 0x000fec0003800000 */
.L_x_1861:
[----:B------:R-:W-:-:S06]  /*124e0*/  UISETP.NE.AND UP0, UPT, UR7, 0x1, UPT ;  /* 0x000000010700788c */ /* 0x000fcc000bf05270 */
[----:B------:R-:W-:-:S05]  /*124f0*/  PLOP3.LUT P2, PT, PT, PT, UP0, 0x80, 0x0 ;  /* 0x000000000000781c */ /* 0x000fca0003f4f008 */
[----:B------:R-:W-:-:S08]  /*12500*/  @UP0 ULDC.64 UR4, c[0x0][0x9e8] ;  /* 0x00027a0000040ab9 */ /* 0x000fd00000000a00 */
[----:B------:R-:W-:-:S05]  /*12510*/  @P2 IMAD.HI.U32 R8, R7, UR4, RZ ;  /* 0x0000000407082c27 */ /* 0x000fca000f8e00ff */
[----:B------:R-:W-:-:S07]  /*12520*/  @P2 SHF.R.U32.HI R7, RZ, UR5, R8 ;  /* 0x00000005ff072c19 */ /* 0x000fce0008011608 */
.L_x_1862:
[----:B------:R-:W-:Y:S05]  /*12530*/  BSYNC B0 ;  /* 0x0000000000007941 */ /* 0x000fea0003800000 */
.L_x_1860:
[----:B------:R-:W-:-:S04]  /*12540*/  IMAD R8, R7, UR7, -R12 ;  /* 0x0000000707087c24 */ /* 0x000fc8000f8e0a0c */
[----:B------:R-:W-:-:S05]  /*12550*/  IMAD R7, R193, -0x2, R8 ;  /* 0xfffffffec1077824 */ /* 0x000fca00078e0208 */
[----:B------:R-:W-:Y:S02]  /*12560*/  VIMNMX R4, R4, R7, !PT ;  /* 0x0000000704047248 */ /* 0x000fe40007fe0100 */
[----:B------:R-:W-:-:S07]  /*12570*/  VIADDMNMX R0, R7, UR7, R0, PT ;  /* 0x0000000707007c46 */ /* 0x000fce000b800100 */
.L_x_1859:
[C---:B------:R-:W-:Y:S01]  /*12580*/  ISETP.GE.AND P3, PT, R15.reuse, 0x9, PT ;  /* 0x000000090f00780c */ /* 0x040fe20003f66270 */
[----:B------:R-:W1:Y:S01]  /*12590*/  SHFL.IDX PT, R3, R3, 0x1, 0x1c1f ;  /* 0x003c1f0003037f89 */ /* 0x000e6200000e0000 */
[C---:B------:R-:W-:Y:S01]  /*125a0*/  ISETP.GE.AND P2, PT, R15.reuse, 0x2, PT ;  /* 0x000000020f00780c */ /* 0x040fe20003f46270 */
[----:B------:R-:W-:Y:S01]  /*125b0*/  UISETP.GE.AND UP0, UPT, UR7, 0x1, UPT ;  /* 0x000000010700788c */ /* 0x000fe2000bf06270 */
[C---:B------:R-:W-:Y:S02]  /*125c0*/  ISETP.GT.AND P4, PT, R4.reuse, 0x8, !P3 ;  /* 0x000000080400780c */ /* 0x040fe40005f84270 */
[----:B------:R-:W-:Y:S02]  /*125d0*/  ISETP.GT.AND P5, PT, R4, 0x1, !P2 ;  /* 0x000000010400780c */ /* 0x000fe400057a4270 */
[----:B------:R-:W-:Y:S02]  /*125e0*/  ISETP.LT.OR P4, PT, R0, 0x9, P4 ;  /* 0x000000090000780c */ /* 0x000fe40002781670 */
[----:B------:R-:W-:-:S02]  /*125f0*/  ISETP.GE.AND P6, PT, R15, 0xa, PT ;  /* 0x0000000a0f00780c */ /* 0x000fc40003fc6270 */
[----:B------:R-:W-:Y:S02]  /*12600*/  FSEL R59, R28, -INF , !P4 ;  /* 0xff8000001c3b7808 */ /* 0x000fe40006000000 */
[----:B------:R-:W-:Y:S02]  /*12610*/  ISETP.LT.OR P5, PT, R0, 0x2, P5 ;  /* 0x000000020000780c */ /* 0x000fe40002fa1670 */
[----:B------:R-:W-:Y:S02]  /*12620*/  ISETP.GT.AND P4, PT, R4, 0x9, !P6 ;  /* 0x000000090400780c */ /* 0x000fe40007784270 */
[----:B------:R-:W-:Y:S02]  /*12630*/  FSEL R57, R25, -INF , !P5 ;  /* 0xff80000019397808 */ /* 0x000fe40006800000 */
[----:B------:R-:W-:Y:S02]  /*12640*/  ISETP.LT.OR P4, PT, R0, 0xa, P4 ;  /* 0x0000000a0000780c */ /* 0x000fe40002781670 */
[----:B------:R-:W-:-:S02]  /*12650*/  ISETP.GE.AND P5, PT, R15, 0x11, PT ;  /* 0x000000110f00780c */ /* 0x000fc40003fa6270 */
[----:B------:R-:W-:Y:S01]  /*12660*/  FSEL R61, R29, -INF , !P4 ;  /* 0xff8000001d3d7808 */ /* 0x000fe20006000000 */
[----:B-1----:R-:W-:Y:S01]  /*12670*/  IMAD.IADD R7, R11, 0x1, R3 ;  /* 0x000000010b077824 */ /* 0x002fe200078e0203 */
        /* <DEDUP_REMOVED lines=74> */
[----:B------:R-:W-:Y:S01]  /*12b20*/  @P6 IMAD.HI.U32 R4, R3, UR4, RZ ;  /* 0x0000000403046c27 */ /* 0x000fe2000f8e00ff */
[----:B------:R-:W-:-:S13]  /*12b30*/  PLOP3.LUT P6, PT, PT, PT, UP0, 0x80, 0x0 ;  /* 0x000000000000781c */ /* 0x000fda0003fcf008 */
[----:B------:R-:W-:-:S04]  /*12b40*/  @P6 SHF.R.U32.HI R3, RZ, UR5, R4 ;  /* 0x00000005ff036c19 */ /* 0x000fc80008011604 */
[----:B------:R-:W-:Y:S01]  /*12b50*/  LOP3.LUT R3, RZ, R3, RZ, 0x33, !PT ;  /* 0x00000003ff037212 */ /* 0x000fe200078e33ff */
[----:B------:R-:W-:Y:S06]  /*12b60*/  BRA `(.L_x_1866) ;  /* 0x0000000000187947 */ /* 0x000fec0003800000 */
.L_x_1865:
[----:B------:R-:W-:-:S06]  /*12b70*/  UISETP.NE.AND UP0, UPT, UR7, 0x1, UPT ;  /* 0x000000010700788c */ /* 0x000fcc000bf05270 */
[----:B------:R-:W-:-:S05]  /*12b80*/  PLOP3.LUT P6, PT, PT, PT, UP0, 0x80, 0x0 ;  /* 0x000000000000781c */ /* 0x000fca0003fcf008 */
[----:B------:R-:W-:-:S08]  /*12b90*/  @UP0 ULDC.64 UR4, c[0x0][0x9e8] ;  /* 0x00027a0000040ab9 */ /* 0x000fd00000000a00 */
[----:B------:R-:W-:Y:S01]  /*12ba0*/  @P6 IMAD.HI.U32 R4, R3, UR4, RZ ;  /* 0x0000000403046c27 */ /* 0x000fe2000f8e00ff */
[----:B------:R-:W-:-:S13]  /*12bb0*/  PLOP3.LUT P6, PT, PT, PT, UP0, 0x80, 0x0 ;  /* 0x000000000000781c */ /* 0x000fda0003fcf008 */
[----:B------:R-:W-:-:S07]  /*12bc0*/  @P6 SHF.R.U32.HI R3, RZ, UR5, R4 ;  /* 0x00000005ff036c19 */ /* 0x000fce0008011604 */
.L_x_1866:
[----:B------:R-:W-:Y:S05]  /*12bd0*/  BSYNC B0 ;  /* 0x0000000000007941 */ /* 0x000fea0003800000 */
.L_x_1864:
[----:B------:R-:W-:-:S04]  /*12be0*/  IMAD R4, R3, UR7, -R12 ;  /* 0x0000000703047c24 */ /* 0x000fc8000f8e0a0c */
[----:B------:R-:W-:-:S05]  /*12bf0*/  IMAD R4, R193, -0x2, R4 ;  /* 0xfffffffec1047824 */ /* 0x000fca00078e0204 */
[----:B------:R-:W-:Y:S02]  /*12c00*/  VIMNMX R7, R7, R4, !PT ;  /* 0x0000000407077248 */ /* 0x000fe40007fe0100 */
[----:B------:R-:W-:-:S07]  /*12c10*/  VIADDMNMX R0, R4, UR7, R0, PT ;  /* 0x0000000704007c46 */ /* 0x000fce000b800100 */
.L_x_1863:
        /* <DEDUP_REMOVED lines=33> */
[----:B------:R-:W-:Y:S02]  /*12e30*/  ISETP.NE.AND P2, PT, R33, RZ, PT ;  /* 0x000000ff2100720c */ /* 0x000fe40003f45270 */
[----:B------:R-:W-:Y:S02]  /*12e40*/  FMNMX.FTZ R12, R64, R4, !PT ;  /* 0x00000004400c7209 */ /* 0x000fe40007810000 */
[----:B------:R-:W-:-:S02]  /*12e50*/  ISETP.GT.AND P2, PT, R7, 0x19, !P2 ;  /* 0x000000190700780c */ /* 0x000fc40005744270 */
[----:B------:R-:W-:Y:S01]  /*12e60*/  ISETP.GT.AND P3, PT, R7, 0x8, !P3 ;  /* 0x000000080700780c */ /* 0x000fe20005f64270 */
[----:B------:R-:W1:Y:S01]  /*12e70*/  SHFL.BFLY PT, R29, R12, 0x2, 0x1f ;  /* 0x0c401f000c1d7f89 */ /* 0x000e6200000e0000 */
[C---:B------:R-:W-:Y:S02]  /*12e80*/  ISETP.LT.OR P2, PT, R0.reuse, 0x1a, P2 ;  /* 0x0000001a0000780c */ /* 0x040fe40001741670 */
[----:B------:R-:W-:Y:S02]  /*12e90*/  ISETP.LT.OR P3, PT, R0, 0x9, P3 ;  /* 0x000000090000780c */ /* 0x000fe40001f61670 */
[----:B------:R-:W-:Y:S02]  /*12ea0*/  FSEL R39, R39, -INF , !P2 ;  /* 0xff80000027277808 */ /* 0x000fe40005000000 */
[----:B------:R-:W-:Y:S02]  /*12eb0*/  ISETP.NE.AND P2, PT, R37, RZ, PT ;  /* 0x000000ff2500720c */ /* 0x000fe40003f45270 */
[----:B------:R-:W-:-:S02]  /*12ec0*/  FSEL R11, R30, -INF , !P3 ;  /* 0xff8000001e0b7808 */ /* 0x000fc40005800000 */
[----:B------:R-:W-:Y:S02]  /*12ed0*/  ISETP.GT.AND P2, PT, R7, 0x20, !P2 ;  /* 0x000000200700780c */ /* 0x000fe40005744270 */
[----:B------:R-:W-:Y:S02]  /*12ee0*/  ISETP.NE.AND P3, PT, R65, RZ, PT ;  /* 0x000000ff4100720c */ /* 0x000fe40003f65270 */
[----:B------:R-:W-:Y:S02]  /*12ef0*/  ISETP.LT.OR P2, PT, R0, 0x21, P2 ;  /* 0x000000210000780c */ /* 0x000fe40001741670 */
[----:B------:R-:W-:Y:S02]  /*12f00*/  ISETP.NE.AND P6, PT, R8, RZ, PT ;  /* 0x000000ff0800720c */ /* 0x000fe40003fc5270 */
[----:B------:R-:W-:Y:S02]  /*12f10*/  FSEL R21, R42, -INF , !P2 ;  /* 0xff8000002a157808 */ /* 0x000fe40005000000 */
[----:B------:R-:W-:-:S02]  /*12f20*/  ISETP.NE.AND P2, PT, R63, RZ, PT ;  /* 0x000000ff3f00720c */ /* 0x000fc40003f45270 */
[C---:B------:R-:W-:Y:S02]  /*12f30*/  ISETP.GT.AND P4, PT, R7.reuse, 0x31, !P4 ;  /* 0x000000310700780c */ /* 0x040fe40006784270 */
[C---:B------:R-:W-:Y:S02]  /*12f40*/  ISETP.GT.AND P2, PT, R7.reuse, 0x21, !P2 ;  /* 0x000000210700780c */ /* 0x040fe40005744270 */
[----:B-1----:R-:W-:Y:S02]  /*12f50*/  FMNMX.FTZ R29, R12, R29, !PT ;  /* 0x0000001d0c1d7209 */ /* 0x002fe40007810000 */
[----:B------:R-:W-:Y:S02]  /*12f60*/  ISETP.LT.OR P2, PT, R0, 0x22, P2 ;  /* 0x000000220000780c */ /* 0x000fe40001741670 */
[----:B------:R-:W-:Y:S01]  /*12f70*/  ISETP.GT.AND P5, PT, R7, 0x38, !P5 ;  /* 0x000000380700780c */ /* 0x000fe20006fa4270 */
[----:B------:R-:W1:Y:S01]  /*12f80*/  SHFL.BFLY PT, R4, R29, 0x1, 0x1f ;  /* 0x0c201f001d047f89 */ /* 0x000e6200000e0000 */
[----:B------:R-:W-:-:S02]  /*12f90*/  FSEL R43, R43, -INF , !P2 ;  /* 0xff8000002b2b7808 */ /* 0x000fc40005000000 */
[----:B------:R-:W-:Y:S02]  /*12fa0*/  ISETP.NE.AND P2, PT, R41, RZ, PT ;  /* 0x000000ff2900720c */ /* 0x000fe40003f45270 */
[C---:B------:R-:W-:Y:S02]  /*12fb0*/  ISETP.LT.OR P4, PT, R0.reuse, 0x32, P4 ;  /* 0x000000320000780c */ /* 0x040fe40002781670 */
[----:B------:R-:W-:Y:S02]  /*12fc0*/  ISETP.GT.AND P2, PT, R7, 0x28, !P2 ;  /* 0x000000280700780c */ /* 0x000fe40005744270 */
[C---:B------:R-:W-:Y:S02]  /*12fd0*/  ISETP.LT.OR P5, PT, R0.reuse, 0x39, P5 ;  /* 0x000000390000780c */ /* 0x040fe40002fa1670 */
[----:B------:R-:W-:Y:S02]  /*12fe0*/  ISETP.LT.OR P2, PT, R0, 0x29, P2 ;  /* 0x000000290000780c */ /* 0x000fe40001741670 */
[----:B------:R-:W-:-:S02]  /*12ff0*/  FSEL R51, R51, -INF , !P4 ;  /* 0xff80000033337808 */ /* 0x000fc40006000000 */
[----:B------:R-:W-:Y:S02]  /*13000*/  FSEL R25, R46, -INF , !P2 ;  /* 0xff8000002e197808 */ /* 0x000fe40005000000 */
[----:B------:R-:W-:Y:S02]  /*13010*/  ISETP.GT.AND P2, PT, R7, 0x29, !P3 ;  /* 0x000000290700780c */ /* 0x000fe40005f44270 */
[----:B------:R-:W-:Y:S02]  /*13020*/  ISETP.NE.AND P3, PT, R45, RZ, PT ;  /* 0x000000ff2d00720c */ /* 0x000fe40003f65270 */
[----:B------:R-:W-:Y:S02]  /*13030*/  ISETP.LT.OR P2, PT, R0, 0x2a, P2 ;  /* 0x0000002a0000780c */ /* 0x000fe40001741670 */
[----:B------:R-:W-:Y:S02]  /*13040*/  FSEL R33, R54, -INF , !P5 ;  /* 0xff80000036217808 */ /* 0x000fe40006800000 */
[----:B------:R-:W-:-:S02]  /*13050*/  FSEL R47, R47, -INF , !P2 ;  /* 0xff8000002f2f7808 */ /* 0x000fc40005000000 */
[----:B------:R-:W-:Y:S02]  /*13060*/  ISETP.GT.AND P2, PT, R7, RZ, !P6 ;  /* 0x000000ff0700720c */ /* 0x000fe40007744270 */
[----:B-1----:R-:W-:Y:S02]  /*13070*/  FMNMX.FTZ R4, R29, R4, !PT ;  /* 0x000000041d047209 */ /* 0x002fe40007810000 */
[----:B------:R-:W-:Y:S02]  /*13080*/  ISETP.LT.OR P2, PT, R0, 0x1, P2 ;  /* 0x000000010000780c */ /* 0x000fe40001741670 */
[----:B------:R-:W-:Y:S01]  /*13090*/  ISETP.NE.AND P6, PT, R49, RZ, PT ;  /* 0x000000ff3100720c */ /* 0x000fe20003fc5270 */
[----:B------:R-:W-:-:S01]  /*130a0*/  FFMA.FTZ R8, R2, R4, -8 ;  /* 0xc100000002087423 */ /* 0x000fc20000010004 */
[----:B------:R-:W-:Y:S02]  /*130b0*/  FSEL R3, R26, -INF , !P2 ;  /* 0xff8000001a037808 */ /* 0x000fe40005000000 */
[----:B------:R-:W-:-:S04]  /*130c0*/  FSETP.NEU.FTZ.AND P2, PT, R4, -INF , PT ;  /* 0xff8000000400780b */ /* 0x000fc80003f5d000 */
[----:B------:R-:W-:Y:S02]  /*130d0*/  FSEL R37, R8, RZ, P2 ;  /* 0x000000ff08257208 */ /* 0x000fe40001000000 */
[----:B------:R-:W-:Y:S02]  /*130e0*/  FMNMX.FTZ R8, R3, R27, !PT ;  /* 0x0000001b03087209 */ /* 0x000fe40007810000 */
[----:B------:R-:W-:Y:S01]  /*130f0*/  ISETP.GT.AND P2, PT, R7, 0x30, !P3 ;  /* 0x000000300700780c */ /* 0x000fe20005f44270 */
[----:B------:R-:W-:-:S01]  /*13100*/  FFMA.FTZ R12, R2, R57, -R37 ;  /* 0x00000039020c7223 */ /* 0x000fc20000010825 */
[----:B------:R-:W-:Y:S01]  /*13110*/  FMNMX.FTZ R8, R11, R8, !PT ;  /* 0x000000080b087209 */ /* 0x000fe20007810000 */
[----:B------:R-:W-:-:S01]  /*13120*/  FFMA.FTZ R20, R2, R61, -R37 ;  /* 0x0000003d02147223 */ /* 0x000fc20000010825 */
[----:B------:R-:W-:Y:S01]  /*13130*/  ISETP.LT.OR P2, PT, R0, 0x31, P2 ;  /* 0x000000310000780c */ /* 0x000fe20001741670 */
[----:B------:R-:W-:Y:S01]  /*13140*/  MUFU.EX2 R41, R12 ;  /* 0x0000000c00297308 */ /* 0x000fe20000000800 */
[----:B------:R-:W-:Y:S01]  /*13150*/  FMNMX.FTZ R8, R31, R8, !PT ;  /* 0x000000081f087209 */ /* 0x000fe20007810000 */
[--C-:B------:R-:W-:Y:S01]  /*13160*/  FFMA.FTZ R26, R2, R36, -R37.reuse ;  /* 0x00000024021a7223 */ /* 0x100fe20000010825 */
[----:B------:R-:W-:Y:S01]  /*13170*/  FSEL R29, R50, -INF , !P2 ;  /* 0xff800000321d7808 */ /* 0x000fe20005000000 */
[----:B------:R-:W-:Y:S01]  /*13180*/  FFMA.FTZ R30, R2, R40, -R37 ;  /* 0x00000028021e7223 */ /* 0x000fe20000010825 */
[----:B------:R-:W-:-:S02]  /*13190*/  FMNMX.FTZ R8, R13, R8, !PT ;  /* 0x000000080d087209 */ /* 0x000fc40007810000 */
[----:B------:R-:W-:Y:S01]  /*131a0*/  ISETP.GT.AND P3, PT, R7, 0x39, !P6 ;  /* 0x000000390700780c */ /* 0x000fe20007764270 */
[----:B------:R-:W-:-:S01]  /*131b0*/  FFMA.FTZ R7, R2, R24, -R37 ;  /* 0x0000001802077223 */ /* 0x000fc20000010825 */
[----:B------:R-:W-:Y:S01]  /*131c0*/  FMNMX.FTZ R8, R35, R8, !PT ;  /* 0x0000000823087209 */ /* 0x000fe20007810000 */
[----:B------:R1:W-:Y:S01]  /*131d0*/  MUFU.EX2 R45, R20 ;  /* 0x00000014002d7308 */ /* 0x0003e20000000800 */
[----:B------:R-:W-:Y:S01]  /*131e0*/  ISETP.LT.OR P3, PT, R0, 0x3a, P3 ;  /* 0x0000003a0000780c */ /* 0x000fe20001f61670 */
[C-C-:B------:R-:W-:Y:S01]  /*131f0*/  FFMA.FTZ R0, R2.reuse, R59, -R37.reuse ;  /* 0x0000003b02007223 */ /* 0x140fe20000010825 */
[----:B------:R-:W-:Y:S01]  /*13200*/  FMNMX.FTZ R8, R15, R8, !PT ;  /* 0x000000080f087209 */ /* 0x000fe20007810000 */
[C-C-:B------:R-:W-:Y:S01]  /*13210*/  FFMA.FTZ R24, R2.reuse, R32, -R37.reuse ;  /* 0x0000002002187223 */ /* 0x140fe20000010825 */
[----:B------:R-:W-:Y:S01]  /*13220*/  FSEL R55, R55, -INF , !P3 ;  /* 0xff80000037377808 */ /* 0x000fe20005800000 */
[C-C-:B------:R-:W-:Y:S01]  /*13230*/  FFMA.FTZ R32, R2.reuse, R62, -R37.reuse ;  /* 0x0000003e02207223 */ /* 0x140fe20000010825 */
[----:B------:R-:W-:Y:S01]  /*13240*/  FMNMX.FTZ R8, R39, R8, !PT ;  /* 0x0000000827087209 */ /* 0x000fe20007810000 */
[----:B------:R4:W5:Y:S01]  /*13250*/  MUFU.EX2 R152, R7 ;  /* 0x0000000700987308 */ /* 0x0009620000000800 */
[----:B-1----:R-:W-:-:S01]  /*13260*/  FFMA.FTZ R20, R2, R60, -R37 ;  /* 0x0000003c02147223 */ /* 0x002fc20000010825 */
[C-C-:B------:R-:W-:Y:S01]  /*13270*/  FFMA.FTZ R12, R2.reuse, R28, -R37.reuse ;  /* 0x0000001c020c7223 */ /* 0x140fe20000010825 */
[----:B------:R-:W-:Y:S01]  /*13280*/  FMNMX.FTZ R8, R21, R8, !PT ;  /* 0x0000000815087209 */ /* 0x000fe20007810000 */
[----:B------:R-:W-:-:S03]  /*13290*/  FFMA.FTZ R28, R2, R56, -R37 ;  /* 0x00000038021c7223 */ /* 0x000fc60000010825 */
        /* <DEDUP_REMOVED lines=10> */
[----:B------:R-:W0:Y:S04]  /*13340*/  MUFU.EX2 R24, R24 ;  /* 0x0000001800187308 */ /* 0x000e280000000800 */
[----:B----4-:R-:W4:Y:S04]  /*13350*/  SHFL.BFLY PT, R7, R8, 0x2, 0x1f ;  /* 0x0c401f0008077f89 */ /* 0x010f2800000e0000 */
[----:B------:R2:W-:Y:S08]  /*13360*/  MUFU.EX2 R49, R12 ;  /* 0x0000000c00317308 */ /* 0x0005f00000000800 */
[----:B------:R-:W-:Y:S01]  /*13370*/  MUFU.EX2 R26, R26 ;  /* 0x0000001a001a7308 */ /* 0x000fe20000000800 */
[----:B--2---:R-:W-:-:S07]  /*13380*/  FFMA.FTZ R12, R2, R44, -R37 ;  /* 0x0000002c020c7223 */ /* 0x004fce0000010825 */
[----:B------:R2:W-:Y:S01]  /*13390*/  MUFU.EX2 R53, R28 ;  /* 0x0000001c00357308 */ /* 0x0005e20000000800 */
[----:B----4-:R-:W-:Y:S01]  /*133a0*/  FMNMX.FTZ R0, R8, R7, !PT ;  /* 0x0000000708007209 */ /* 0x010fe20007810000 */
[----:B------:R-:W-:-:S06]  /*133b0*/  FFMA.FTZ R8, R2, R58, -R37 ;  /* 0x0000003a02087223 */ /* 0x000fcc0000010825 */
[----:B------:R-:W-:Y:S01]  /*133c0*/  MUFU.EX2 R30, R30 ;  /* 0x0000001e001e7308 */ /* 0x000fe20000000800 */
[----:B------:R-:W4:Y:S01]  /*133d0*/  SHFL.BFLY PT, R7, R0, 0x1, 0x1f ;  /* 0x0c201f0000077f89 */ /* 0x000f2200000e0000 */
[----:B--2---:R-:W-:-:S06]  /*133e0*/  FFMA.FTZ R28, R2, R48, -R37 ;  /* 0x00000030021c7223 */ /* 0x004fcc0000010825 */
[----:B------:R2:W-:Y:S08]  /*133f0*/  MUFU.EX2 R57, R8 ;  /* 0x0000000800397308 */ /* 0x0005f00000000800 */
[----:B------:R-:W-:Y:S08]  /*13400*/  MUFU.EX2 R12, R12 ;  /* 0x0000000c000c7308 */ /* 0x000ff00000000800 */
[----:B------:R-:W-:Y:S01]  /*13410*/  MUFU.EX2 R28, R28 ;  /* 0x0000001c001c7308 */ /* 0x000fe20000000800 */
[----:B----4-:R-:W-:Y:S01]  /*13420*/  FMNMX.FTZ R7, R0, R7, !PT ;  /* 0x0000000700077209 */ /* 0x010fe20007810000 */
[C-C-:B------:R-:W-:Y:S01]  /*13430*/  FFMA.FTZ R0, R2.reuse, R52, -R37.reuse ;  /* 0x0000003402007223 */ /* 0x140fe20000010825 */
[----:B------:R-:W-:-:S02]  /*13440*/  FFMA.FTZ R37, R2, R64, -R37 ;  /* 0x0000004002257223 */ /* 0x000fc40000010825 */
[----:B------:R-:W-:Y:S01]  /*13450*/  FSETP.NEU.FTZ.AND P2, PT, R7, -INF , PT ;  /* 0xff8000000700780b */ /* 0x000fe20003f5d000 */
[----:B--2---:R-:W-:-:S02]  /*13460*/  FFMA.FTZ R8, R2, R7, -8 ;  /* 0xc100000002087423 */ /* 0x004fc40000010007 */
[----:B------:R-:W-:Y:S03]  /*13470*/  MUFU.EX2 R0, R0 ;  /* 0x0000000000007308 */ /* 0x000fe60000000800 */
[----:B------:R-:W-:-:S05]  /*13480*/  FSEL R8, R8, RZ, P2 ;  /* 0x000000ff08087208 */ /* 0x000fca0001000000 */
[C-C-:B------:R-:W-:Y:S01]  /*13490*/  FFMA.FTZ R3, R2.reuse, R3, -R8.reuse ;  /* 0x0000000302037223 */ /* 0x140fe20000010808 */
[----:B------:R-:W-:-:S01]  /*134a0*/  FFMA.FTZ R27, R2, R27, -R8 ;  /* 0x0000001b021b7223 */ /* 0x000fc20000010808 */
[C-C-:B------:R-:W-:Y:S01]  /*134b0*/  FFMA.FTZ R11, R2.reuse, R11, -R8.reuse ;  /* 0x0000000b020b7223 */ /* 0x140fe20000010808 */
[----:B------:R-:W-:-:S01]  /*134c0*/  FFMA.FTZ R31, R2, R31, -R8 ;  /* 0x0000001f021f7223 */ /* 0x000fc20000010808 */
[----:B------:R5:W-:Y:S01]  /*134d0*/  MUFU.EX2 R153, R3 ;  /* 0x0000000300997308 */ /* 0x000be20000000800 */
[----:B------:R-:W-:-:S01]  /*134e0*/  FFMA.FTZ R13, R2, R13, -R8 ;  /* 0x0000000d020d7223 */ /* 0x000fc20000010808 */
[C-C-:B------:R-:W-:Y:S01]  /*134f0*/  FFMA.FTZ R35, R2.reuse, R35, -R8.reuse ;  /* 0x0000002302237223 */ /* 0x140fe20000010808 */
[----:B------:R-:W-:-:S01]  /*13500*/  FFMA.FTZ R15, R2, R15, -R8 ;  /* 0x0000000f020f7223 */ /* 0x000fc20000010808 */
[C-C-:B------:R-:W-:Y:S01]  /*13510*/  FFMA.FTZ R39, R2.reuse, R39, -R8.reuse ;  /* 0x0000002702277223 */ /* 0x140fe20000010808 */
[----:B------:R-:W-:-:S01]  /*13520*/  FFMA.FTZ R21, R2, R21, -R8 ;  /* 0x0000001502157223 */ /* 0x000fc20000010808 */
[C-C-:B------:R-:W-:Y:S01]  /*13530*/  FFMA.FTZ R43, R2.reuse, R43, -R8.reuse ;  /* 0x0000002b022b7223 */ /* 0x140fe20000010808 */
[----:B------:R-:W-:-:S01]  /*13540*/  FFMA.FTZ R25, R2, R25, -R8 ;  /* 0x0000001902197223 */ /* 0x000fc20000010808 */
[----:B------:R2:W4:Y:S01]  /*13550*/  MUFU.EX2 R20, R27 ;  /* 0x0000001b00147308 */ /* 0x0005220000000800 */
[----:B-----5:R-:W-:-:S01]  /*13560*/  FADD.FTZ R3, R152, R41 ;  /* 0x0000002998037221 */ /* 0x020fc20000010000 */
[C-C-:B------:R-:W-:Y:S01]  /*13570*/  FFMA.FTZ R47, R2.reuse, R47, -R8.reuse ;  /* 0x0000002f022f7223 */ /* 0x140fe20000010808 */
[----:B------:R-:W-:-:S01]  /*13580*/  FFMA.FTZ R29, R2, R29, -R8 ;  /* 0x0000001d021d7223 */ /* 0x000fc20000010808 */
[----:B------:R-:W-:Y:S01]  /*13590*/  FFMA.FTZ R51, R2, R51, -R8 ;  /* 0x0000003302337223 */ /* 0x000fe20000010808 */
[----:B-1----:R-:W-:-:S01]  /*135a0*/  FADD.FTZ R42, R14, R3 ;  /* 0x000000030e2a7221 */ /* 0x002fc20000010000 */
[C-C-:B------:R-:W-:Y:S01]  /*135b0*/  FFMA.FTZ R33, R2.reuse, R33, -R8.reuse ;  /* 0x0000002102217223 */ /* 0x140fe20000010808 */
[----:B------:R-:W-:-:S01]  /*135c0*/  FFMA.FTZ R8, R2, R55, -R8 ;  /* 0x0000003702087223 */ /* 0x000fc20000010808 */
[----:B------:R-:W1:Y:S01]  /*135d0*/  MUFU.EX2 R11, R11 ;  /* 0x0000000b000b7308 */ /* 0x000e620000000800 */
[----:B--2---:R-:W-:-:S01]  /*135e0*/  FADD.FTZ R27, R45, R42 ;  /* 0x0000002a2d1b7221 */ /* 0x004fc20000010000 */
[----:B------:R-:W-:-:S03]  /*135f0*/  F2FP.SATFINITE.E4M3.F32.PACK_AB_MERGE_C R45, R45, R14, RZ ;  /* 0x0000000e2d2d723e */ /* 0x000fc600048070ff */
[----:B0-----:R-:W-:Y:S01]  /*13600*/  FADD.FTZ R44, R24, R27 ;  /* 0x0000001b182c7221 */ /* 0x001fe20000010000 */
[----:B------:R-:W-:Y:S02]  /*13610*/  F2FP.SATFINITE.E4M3.F32.PACK_AB_MERGE_C R152, R41, R152, R45 ;  /* 0x000000982998723e */ /* 0x000fe4000480702d */
[----:B------:R-:W0:Y:S01]  /*13620*/  MUFU.EX2 R32, R31 ;  /* 0x0000001f00207308 */ /* 0x000e220000000800 */
[----:B----4-:R-:W-:-:S01]  /*13630*/  FADD.FTZ R40, R153, R20 ;  /* 0x0000001499287221 */ /* 0x010fc20000010000 */
[----:B------:R-:W-:-:S04]  /*13640*/  FADD.FTZ R27, R49, R44 ;  /* 0x0000002c311b7221 */ /* 0x000fc80000010000 */
[----:B------:R-:W-:Y:S01]  /*13650*/  FADD.FTZ R44, R26, R27 ;  /* 0x0000001b1a2c7221 */ /* 0x000fe20000010000 */
[----:B------:R-:W-:Y:S01]  /*13660*/  F2FP.SATFINITE.E4M3.F32.PACK_AB_MERGE_C R26, R53, R26, RZ ;  /* 0x0000001a351a723e */ /* 0x000fe200048070ff */
[----:B------:R-:W2:Y:S01]  /*13670*/  MUFU.EX2 R13, R13 ;  /* 0x0000000d000d7308 */ /* 0x000ea20000000800 */
[----:B-1----:R-:W-:-:S01]  /*13680*/  FADD.FTZ R3, R11, R40 ;  /* 0x000000280b037221 */ /* 0x002fc20000010000 */
[----:B------:R-:W-:Y:S01]  /*13690*/  FADD.FTZ R27, R53, R44 ;  /* 0x0000002c351b7221 */ /* 0x000fe20000010000 */
[----:B------:R-:W-:-:S03]  /*136a0*/  F2FP.SATFINITE.E4M3.F32.PACK_AB_MERGE_C R154, R49, R24, R26 ;  /* 0x00000018319a723e */ /* 0x000fc6000480701a */
        /* <DEDUP_REMOVED lines=9> */
[C---:B------:R-:W-:Y:S01]  /*13740*/  FADD.FTZ R27, R59.reuse, R46 ;  /* 0x0000002e3b1b7221 */ /* 0x040fe20000010000 */
        /* <DEDUP_REMOVED lines=28> */
[----:B-1----:R-:W-:-:S01]  /*13910*/  FADD.FTZ R11, R33, R12 ;  /* 0x0000000c210b7221 */ /* 0x002fc20000010000 */
[C---:B0-----:R-:W-:Y:S01]  /*13920*/  F2FP.SATFINITE.E4M3.F32.PACK_AB_MERGE_C R158, R37.reuse, R0, RZ ;  /* 0x00000000259e723e */ /* 0x041fe200048070ff */
[----:B------:R-:W-:-:S03]  /*13930*/  FADD.FTZ R3, R37, R14 ;  /* 0x0000000e25037221 */ /* 0x000fc60000010000 */
[----:B------:R-:W-:Y:S02]  /*13940*/  F2FP.SATFINITE.E4M3.F32.PACK_AB_MERGE_C R158, R61, R28, R158 ;  /* 0x0000001c3d9e723e */ /* 0x000fe4000480709e */
[C---:B--2---:R-:W-:Y:S01]  /*13950*/  F2FP.SATFINITE.E4M3.F32.PACK_AB_MERGE_C R33, R8.reuse, R33, RZ ;  /* 0x000000210821723e */ /* 0x044fe200048070ff */
[----:B------:R-:W-:-:S03]  /*13960*/  FADD.FTZ R0, R8, R11 ;  /* 0x0000000b08007221 */ /* 0x000fc60000010000 */
[----:B------:R-:W-:Y:S01]  /*13970*/  F2FP.SATFINITE.E4M3.F32.PACK_AB_MERGE_C R159, R42, R29, R33 ;  /* 0x0000001d2a9f723e */ /* 0x000fe20004807021 */
[----:B------:R-:W-:Y:S06]  /*13980*/  @!P0 BRA `(.L_x_1867) ;  /* 0x0000000000048947 */ /* 0x000fec0003800000 */
[----:B------:R-:W-:Y:S01]  /*13990*/  BPT.TRAP 0x1 ;  /* 0x000000040000795c */ /* 0x000fe20000300000 */
.L_x_1867:
[----:B------:R0:W1:Y:S01]  /*139a0*/  SYNCS.PHASECHK.TRANS64.TRYWAIT P2, [R6+URZ+0x28450], R9 ;  /* 0x02845009060075a7 */ /* 0x000062000804017f */
[----:B------:R-:W-:Y:S05]  /*139b0*/  @!P0 BRA `(.L_x_1868) ;  /* 0x0000000000048947 */ /* 0x000fea0003800000 */
[----:B------:R-:W-:Y:S01]  /*139c0*/  BPT.TRAP 0x1 ;  /* 0x000000040000795c */ /* 0x000fe20000300000 */
.L_x_1868:
[----:B------:R-:W-:Y:S04]  /*139d0*/  BSSY B0, `(.L_x_1869) ;  /* 0x0000004000007945 */ /* 0x000fe80003800000 */
[----:B-1----:R-:W-:Y:S05]  /*139e0*/  @P2 BRA `(.L_x_1870) ;  /* 0x0000000000082947 */ /* 0x002fea0003800000 */
[----:B------:R-:W1:Y:S02]  /*139f0*/  SYNCS.PHASECHK.TRANS64.TRYWAIT P2, [R6+URZ+0x28450], R9 ;  /* 0x02845009060075a7 */ /* 0x000e64000804017f */
[----:B-1----:R-:W-:Y:S05]  /*13a00*/  @!P2 BRA `(.L_x_1871) ;  /* 0x0000014400eca947 */ /* 0x002fea0003800000 */
.L_x_1870:
[----:B------:R-:W-:Y:S05]  /*13a10*/  BSYNC B0 ;  /* 0x0000000000007941 */ /* 0x000fea0003800000 */
.L_x_1869:
[----:B------:R-:W-:Y:S05]  /*13a20*/  WARPSYNC.ALL ;  /* 0x0000000000007948 */ /* 0x000fea0003800000 */
[----:B------:R-:W-:Y:S01]  /*13a30*/  R2UR UR4, R184 ;  /* 0x00000000b80472ca */ /* 0x000fe200000e0000 */
[----:B------:R2:W-:Y:S01]  /*13a40*/  BAR.SYNC.DEFER_BLOCKING R10, 0x100 ;  /* 0x0004000a0000751d */ /* 0x0005e20000010000 */
[----:B01----:R-:W-:-:S05]  /*13a50*/  IMAD.MOV.U32 R9, RZ, RZ, -0x7fffffe0 ;  /* 0x80000020ff097424 */ /* 0x003fca00078e00ff */
[----:B------:R-:W-:Y:S01]  /*13a60*/  R2UR UR11, R9 ;  /* 0x00000000090b72ca */ /* 0x000fe200000e0000 */
[----:B------:R-:W-:-:S05]  /*13a70*/  IMAD.MOV.U32 R9, RZ, RZ, -0x7fffffe0 ;  /* 0x80000020ff097424 */ /* 0x000fca00078e00ff */
[----:B------:R-:W-:-:S04]  /*13a80*/  UIADD3 UR4, UR4, 0x8000, URZ ;  /* 0x0000800004047890 */ /* 0x000fc8000fffe03f */
[----:B------:R-:W-:-:S04]  /*13a90*/  USHF.R.U32.HI UR4, URZ, 0x4, UR4 ;  /* 0x000000043f047899 */ /* 0x000fc80008011604 */
[----:B------:R-:W-:-:S04]  /*13aa0*/  ULOP3.LUT UR4, UR4, 0x3fff, URZ, 0xc0, !UPT ;  /* 0x00003fff04047892 */ /* 0x000fc8000f8ec03f */
[----:B------:R-:W-:Y:S01]  /*13ab0*/  ULOP3.LUT UR43, UR4, 0x10000, URZ, 0xfc, !UPT ;  /* 0x00010000042b7892 */ /* 0x000fe2000f8efc3f */
[----:B------:R-:W-:-:S05]  /*13ac0*/  WARPGROUP.ARRIVE ;  /* 0x00000000000079c5 */ /* 0x000fca0000000000 */
[----:B------:R-:W-:-:S04]  /*13ad0*/  LEA R8, R185, UR43, 0xa ;  /* 0x0000002bb9087c11 */ /* 0x000fc8000f8e50ff */
[C---:B------:R-:W-:Y:S01]  /*13ae0*/  R2UR UR10, R8.reuse ;  /* 0x00000000080a72ca */ /* 0x040fe200000e0000 */
[----:B------:R-:W-:-:S12]  /*13af0*/  VIADD R8, R8, 0x2 ;  /* 0x0000000208087836 */ /* 0x000fd80000000000 */
[----:B------:R-:W-:Y:S01]  /*13b00*/  QGMMA.64x256x32.F32.E4M3.E4M3 R24, R152, gdesc[UR8], RZ, !UPT, gsb0 ;  /* 0x03e0000898187df3 */ /* 0x000fe2000c0008ff */
        /* <DEDUP_REMOVED lines=9> */
.L_x_1872:
[----:B------:R-:W0:Y:S01]  /*13ba0*/  @P1 LDC R9, c[0x0][0x44c] ;  /* 0x00011300ff091b82 */ /* 0x000e220000000800 */
[----:B------:R-:W-:Y:S01]  /*13bb0*/  UISETP.GE.AND UP0, UPT, UR7, 0x1, UPT ;  /* 0x000000010700788c */ /* 0x000fe2000bf06270 */
[----:B------:R-:W-:Y:S01]  /*13bc0*/  IMAD.U32 R11, RZ, RZ, UR39 ;  /* 0x00000027ff0b7e24 */ /* 0x000fe2000f8e00ff */
[----:B------:R-:W-:-:S04]  /*13bd0*/  IADD3 R6, R6, 0x28460, RZ ;  /* 0x0002846006067810 */ /* 0x000fc80007ffe0ff */
[----:B------:R-:W-:Y:S01]  /*13be0*/  PRMT R6, R11, 0x654, R6 ;  /* 0x000006540b067816 */ /* 0x000fe20000000006 */
[----:B------:R-:W1:Y:S01]  /*13bf0*/  @P1 LDC R8, c[0x0][0x450] ;  /* 0x00011400ff081b82 */ /* 0x000e620000000800 */
[----:B------:R-:W-:Y:S02]  /*13c00*/  PLOP3.LUT P2, PT, PT, PT, UP0, 0x40, 0x0 ;  /* 0x000000000000781c */ /* 0x000fe40003f4e808 */
[----:B------:R2:W-:Y:S01]  /*13c10*/  SYNCS.ARRIVE.TRANS64.RED.A1T0 RZ, [R6+URZ], RZ ;  /* 0x000000ff06ff79a7 */ /* 0x0005e2000810043f */
[----:B0-----:R-:W-:-:S04]  /*13c20*/  @P1 IMAD.HI.U32 R9, R202, R9, RZ ;  /* 0x00000009ca091227 */ /* 0x001fc800078e00ff */
[----:B--2---:R-:W-:Y:S01]  /*13c30*/  IMAD.MOV.U32 R6, RZ, RZ, R202 ;  /* 0x000000ffff067224 */ /* 0x004fe200078e00ca */
[----:B-1----:R-:W-:-:S05]  /*13c40*/  @P1 SHF.R.U32.HI R6, RZ, R8, R9 ;  /* 0x00000008ff061219 */ /* 0x002fca0000011609 */
[----:B------:R-:W-:Y:S02]  /*13c50*/  IMAD.IADD R161, R161, 0x1, R6 ;  /* 0x00000001a1a17824 */ /* 0x000fe400078e0206 */
[----:B------:R-:W-:Y:S02]  /*13c60*/  VIADD R6, R160, 0xfffffffe ;  /* 0xfffffffea0067836 */ /* 0x000fe40000000000 */
[----:B------:R-:W-:Y:S01]  /*13c70*/  VIADD R8, R161, UR6 ;  /* 0x00000006a1087c36 */ /* 0x000fe20008000000 */
[----:B------:R-:W-:Y:S06]  /*13c80*/  @P2 BRA `(.L_x_1873) ;  /* 0x0000000000542947 */ /* 0x000fec0003800000 */
[C---:B------:R-:W-:Y:S01]  /*13c90*/  ISETP.GT.AND P2, PT, R161.reuse, RZ, PT ;  /* 0x000000ffa100720c */ /* 0x040fe20003f44270 */
[----:B------:R-:W-:Y:S01]  /*13ca0*/  BSSY B0, `(.L_x_1874) ;  /* 0x0000010000007945 */ /* 0x000fe20003800000 */
[----:B------:R-:W-:-:S11]  /*13cb0*/  VIADD R9, R161, 0xffffffff ;  /* 0xffffffffa1097836 */ /* 0x000fd60000000000 */
[----:B------:R-:W-:Y:S05]  /*13cc0*/  @P2 BRA `(.L_x_1875) ;  /* 0x0000000000202947 */ /* 0x000fea0003800000 */
[----:B------:R-:W-:Y:S01]  /*13cd0*/  UISETP.NE.AND UP0, UPT, UR7, 0x1, UPT ;  /* 0x000000010700788c */ /* 0x000fe2000bf05270 */
[----:B------:R-:W-:-:S05]  /*13ce0*/  IMAD.MOV R9, RZ, RZ, -R161 ;  /* 0x000000ffff097224 */ /* 0x000fca00078e0aa1 */
[----:B------:R-:W-:-:S05]  /*13cf0*/  PLOP3.LUT P2, PT, PT, PT, UP0, 0x80, 0x0 ;  /* 0x000000000000781c */ /* 0x000fca0003f4f008 */
[----:B------:R-:W-:-:S08]  /*13d00*/  @UP0 ULDC.64 UR4, c[0x0][0x9e8] ;  /* 0x00027a0000040ab9 */ /* 0x000fd00000000a00 */
[----:B------:R-:W-:-:S05]  /*13d10*/  @P2 IMAD.HI.U32 R10, R9, UR4, RZ ;  /* 0x00000004090a2c27 */ /* 0x000fca000f8e00ff */
[----:B------:R-:W-:-:S04]  /*13d20*/  @P2 SHF.R.U32.HI R9, RZ, UR5, R10 ;  /* 0x00000005ff092c19 */ /* 0x000fc8000801160a */
[----:B------:R-:W-:Y:S01]  /*13d30*/  LOP3.LUT R9, RZ, R9, RZ, 0x33, !PT ;  /* 0x00000009ff097212 */ /* 0x000fe200078e33ff */
[----:B------:R-:W-:Y:S06]  /*13d40*/  BRA `(.L_x_1876) ;  /* 0x0000000000147947 */ /* 0x000fec0003800000 */
.L_x_1875:
[----:B------:R-:W-:-:S06]  /*13d50*/  UISETP.NE.AND UP0, UPT, UR7, 0x1, UPT ;  /* 0x000000010700788c */ /* 0x000fcc000bf05270 */
[----:B------:R-:W-:-:S05]  /*13d60*/  PLOP3.LUT P2, PT, PT, PT, UP0, 0x80, 0x0 ;  /* 0x000000000000781c */ /* 0x000fca0003f4f008 */
[----:B------:R-:W-:-:S08]  /*13d70*/  @UP0 ULDC.64 UR4, c[0x0][0x9e8] ;  /* 0x00027a0000040ab9 */ /* 0x000fd00000000a00 */
[----:B------:R-:W-:-:S05]  /*13d80*/  @P2 IMAD.HI.U32 R10, R9, UR4, RZ ;  /* 0x00000004090a2c27 */ /* 0x000fca000f8e00ff */
[----:B------:R-:W-:-:S07]  /*13d90*/  @P2 SHF.R.U32.HI R9, RZ, UR5, R10 ;  /* 0x00000005ff092c19 */ /* 0x000fce000801160a */
.L_x_1876:
[----:B------:R-:W-:Y:S05]  /*13da0*/  BSYNC B0 ;  /* 0x0000000000007941 */ /* 0x000fea0003800000 */
.L_x_1874:
[----:B------:R-:W-:-:S04]  /*13db0*/  IMAD.U32 R10, RZ, RZ, UR7 ;  /* 0x00000007ff0a7e24 */ /* 0x000fc8000f8e00ff */
[----:B------:R-:W-:-:S05]  /*13dc0*/  IMAD R9, R9, R10, UR7 ;  /* 0x0000000709097e24 */ /* 0x000fca000f8e020a */
[----:B------:R-:W-:-:S07]  /*13dd0*/  VIMNMX R8, R8, R9, PT ;  /* 0x0000000908087248 */ /* 0x000fce0003fe0100 */
.L_x_1873:
[----:B------:R-:W-:Y:S01]  /*13de0*/  SHF.R.S32.HI R9, RZ, 0x1f, R8 ;  /* 0x0000001fff097819 */ /* 0x000fe20000011408 */
[----:B------:R-:W-:Y:S01]  /*13df0*/  ULDC UR46, c[0x0][0x9e4] ;  /* 0x00027900002e7ab9 */ /* 0x000fe20000000800 */
[----:B------:R-:W-:Y:S01]  /*13e00*/  ULDC UR51, c[0x0][0x9e4] ;  /* 0x0002790000337ab9 */ /* 0x000fe20000000800 */
[----:B------:R-:W-:Y:S01]  /*13e10*/  ULDC UR47, c[0x0][0x9dc] ;  /* 0x00027700002f7ab9 */ /* 0x000fe20000000800 */
[----:B------:R-:W-:Y:S01]  /*13e20*/  LEA.HI R9, R9, R8, RZ, 0x6 ;  /* 0x0000000809097211 */ /* 0x000fe200078f30ff */
[----:B------:R-:W-:Y:S01]  /*13e30*/  ULDC UR54, c[0x0][0x9dc] ;  /* 0x0002770000367ab9 */ /* 0x000fe20000000800 */
[----:B------:R-:W-:Y:S01]  /*13e40*/  ULDC UR50, c[0x0][0x9e0] ;  /* 0x0002780000327ab9 */ /* 0x000fe20000000800 */
[----:B------:R-:W-:Y:S01]  /*13e50*/  ULDC UR55, c[0x0][0x9e0] ;  /* 0x0002780000377ab9 */ /* 0x000fe20000000800 */
[----:B------:R-:W-:-:S04]  /*13e60*/  SHF.R.S32.HI R9, RZ, 0x6, R9 ;  /* 0x00000006ff097819 */ /* 0x000fc80000011409 */
[----:B------:R-:W-:-:S04]  /*13e70*/  VIMNMX R10, R208, R9, !PT ;  /* 0x00000009d00a7248 */ /* 0x000fc80007fe0100 */
[----:B------:R-:W-:-:S13]  /*13e80*/  ISETP.GE.AND P2, PT, R6, R10, PT ;  /* 0x0000000a0600720c */ /* 0x000fda0003f46270 */
[----:B------:R-:W-:Y:S05]  /*13e90*/  @!P2 BRA `(.L_x_1877) ;  /* 0x000000240060a947 */ /* 0x000fea0003800000 */
.L_x_1897:
[----:B------:R-:W-:Y:S01]  /*13ea0*/  VIADD R185, R185, 0x1 ;  /* 0x00000001b9b97836 */ /* 0x000fe20000000000 */
[----:B------:R-:W-:Y:S05]  /*13eb0*/  YIELD ;  /* 0x0000000000007946 */ /* 0x000fea0003800000 */
[----:B------:R-:W-:-:S04]  /*13ec0*/  ISETP.NE.AND P2, PT, R185, 0x2, PT ;  /* 0x00000002b900780c */ /* 0x000fc80003f45270 */
[----:B--23--:R-:W-:Y:S02]  /*13ed0*/  SEL R5, RZ, 0x1, P2 ;  /* 0x00000001ff057807 */ /* 0x00cfe40001000000 */
[----:B------:R-:W-:Y:S02]  /*13ee0*/  SEL R185, R185, RZ, P2 ;  /* 0x000000ffb9b97207 */ /* 0x000fe40001000000 */
[----:B------:R-:W-:Y:S01]  /*13ef0*/  LOP3.LUT R188, R188, R5, RZ, 0x3c, !PT ;  /* 0x00000005bcbc7212 */ /* 0x000fe200078e3cff */
[----:B0-----:R-:W-:Y:S06]  /*13f00*/  @!P0 BRA `(.L_x_1878) ;  /* 0x0000000000048947 */ /* 0x001fec0003800000 */
[----:B------:R-:W-:Y:S01]  /*13f10*/  BPT.TRAP 0x1 ;  /* 0x000000040000795c */ /* 0x000fe20000300000 */
.L_x_1878:
[----:B------:R-:W-:Y:S02]  /*13f20*/  LEA R12, R185, R184, 0x3 ;  /* 0x000000b8b90c7211 */ /* 0x000fe400078e18ff */
[----:B------:R-:W-:-:S04]  /*13f30*/  SHF.L.U32 R11, R188, 0x1f, RZ ;  /* 0x0000001fbc0b7819 */ /* 0x000fc800000006ff */
[----:B------:R0:W1:Y:S01]  /*13f40*/  SYNCS.PHASECHK.TRANS64.TRYWAIT P2, [R12+URZ+0x28430], R11 ;  /* 0x0284300b0c0075a7 */ /* 0x000062000804017f */
[----:B------:R-:W-:Y:S05]  /*13f50*/  @!P0 BRA `(.L_x_1879) ;  /* 0x0000000000048947 */ /* 0x000fea0003800000 */
[----:B------:R-:W-:Y:S01]  /*13f60*/  BPT.TRAP 0x1 ;  /* 0x000000040000795c */ /* 0x000fe20000300000 */
.L_x_1879:
[----:B------:R-:W-:Y:S01]  /*13f70*/  LEA R8, R185, UR60, 0xa ;  /* 0x0000003cb9087c11 */ /* 0x000fe2000f8e50ff */
[----:B------:R-:W-:-:S04]  /*13f80*/  IMAD.MOV.U32 R9, RZ, RZ, 0x40000040 ;  /* 0x40000040ff097424 */ /* 0x000fc800078e00ff */
[C---:B------:R-:W-:Y:S02]  /*13f90*/  VIADD R14, R8.reuse, 0x2 ;  /* 0x00000002080e7836 */ /* 0x040fe40000000000 */
[----:B------:R-:W-:Y:S01]  /*13fa0*/  VIADD R5, R8, 0x4 ;  /* 0x0000000408057836 */ /* 0x000fe20000000000 */
[----:B-1----:R-:W-:Y:S06]  /*13fb0*/  @P2 BRA `(.L_x_1880) ;  /* 0x0000000000082947 */ /* 0x002fec0003800000 */
[----:B------:R-:W1:Y:S02]  /*13fc0*/  SYNCS.PHASECHK.TRANS64.TRYWAIT P2, [R12+URZ+0x28430], R11 ;  /* 0x0284300b0c0075a7 */ /* 0x000e64000804017f */
[----:B-1----:R-:W-:Y:S05]  /*13fd0*/  @!P2 BRA `(.L_x_1881) ;  /* 0x00000140008ca947 */ /* 0x002fea0003800000 */
.L_x_1880:
[----:B------:R-:W-:Y:S05]  /*13fe0*/  WARPSYNC.ALL ;  /* 0x0000000000007948 */ /* 0x000fea0003800000 */
[----:B------:R-:W-:Y:S01]  /*13ff0*/  R2UR UR10, R8 ;  /* 0x00000000080a72ca */ /* 0x000fe200000e0000 */
[----:B------:R-:W-:Y:S01]  /*14000*/  IMAD.MOV.U32 R153, RZ, RZ, 0x40000040 ;  /* 0x40000040ff997424 */ /* 0x000fe200078e00ff */
[----:B------:R-:W-:Y:S01]  /*14010*/  R2UR UR11, R9 ;  /* 0x00000000090b72ca */ /* 0x000fe200000e0000 */
[----:B------:R-:W-:Y:S01]  /*14020*/  IMAD.MOV.U32 R15, RZ, RZ, 0x40000040 ;  /* 0x40000040ff0f7424 */ /* 0x000fe200078e00ff */
[----:B------:R-:W-:Y:S01]  /*14030*/  R2UR UR8, R200 ;  /* 0x00000000c80872ca */ /* 0x000fe200000e0000 */
[C---:B------:R-:W-:Y:S01]  /*14040*/  VIADD R20, R8.reuse, 0x6 ;  /* 0x0000000608147836 */ /* 0x040fe20000000000 */
[----:B------:R-:W-:Y:S01]  /*14050*/  R2UR UR9, R201 ;  /* 0x00000000c90972ca */ /* 0x000fe200000e0000 */
[----:B------:R-:W-:Y:S01]  /*14060*/  IMAD.MOV.U32 R21, RZ, RZ, 0x40000040 ;  /* 0x40000040ff157424 */ /* 0x000fe200078e00ff */
[----:B------:R-:W-:Y:S01]  /*14070*/  IADD3 R152, R8, 0x204, RZ ;  /* 0x0000020408987810 */ /* 0x000fe20007ffe0ff */
[----:B------:R-:W-:Y:S01]  /*14080*/  UMOV UR16, UR56 ;  /* 0x0000003800107c82 */ /* 0x000fe20008000000 */
[----:B------:R-:W-:Y:S01]  /*14090*/  R2UR UR31, R153 ;  /* 0x00000000991f72ca */ /* 0x000fe200000e0000 */
[----:B------:R-:W-:Y:S01]  /*140a0*/  UMOV UR17, UR57 ;  /* 0x0000003900117c82 */ /* 0x000fe20008000000 */
[----:B------:R-:W-:Y:S01]  /*140b0*/  R2UR UR30, R152 ;  /* 0x00000000981e72ca */ /* 0x000fe200000e0000 */
[----:B------:R-:W-:Y:S01]  /*140c0*/  UMOV UR20, UR52 ;  /* 0x0000003400147c82 */ /* 0x000fe20008000000 */
[----:B------:R-:W-:Y:S01]  /*140d0*/  WARPGROUP.ARRIVE ;  /* 0x00000000000079c5 */ /* 0x000fe20000000000 */
[----:B------:R-:W-:Y:S01]  /*140e0*/  R2UR UR6, R14 ;  /* 0x000000000e0672ca */ /* 0x000fe200000e0000 */
[----:B------:R-:W-:Y:S01]  /*140f0*/  IMAD.MOV.U32 R14, RZ, RZ, R5 ;  /* 0x000000ffff0e7224 */ /* 0x000fe200078e0005 */
[----:B------:R-:W-:Y:S01]  /*14100*/  R2UR UR7, R15 ;  /* 0x000000000f0772ca */ /* 0x000fe200000e0000 */
[----:B------:R-:W-:Y:S01]  /*14110*/  UMOV UR21, UR53 ;  /* 0x0000003500157c82 */ /* 0x000fe20008000000 */
[----:B------:R-:W-:Y:S01]  /*14120*/  R2UR UR4, R198 ;  /* 0x00000000c60472ca */ /* 0x000fe200000e0000 */
[----:B------:R-:W-:Y:S01]  /*14130*/  QGMMA.64x64x32.F32.E4M3.E4M3 R152, gdesc[UR8], RZ, !UPT, gsb0 ;  /* 0x00e00000089879f3 */ /* 0x000fe2000c0008ff */
[----:B------:R-:W-:Y:S01]  /*14140*/  R2UR UR5, R199 ;  /* 0x00000000c70572ca */ /* 0x000fe200000e0000 */
[----:B------:R-:W-:Y:S01]  /*14150*/  UMOV UR24, UR48 ;  /* 0x0000003000187c82 */ /* 0x000fe20008000000 */
[----:B------:R-:W-:Y:S01]  /*14160*/  R2UR UR14, R14 ;  /* 0x000000000e0e72ca */ /* 0x000fe200000e0000 */
[----:B------:R-:W-:Y:S01]  /*14170*/  VIADD R14, R8, 0x200 ;  /* 0x00000200080e7836 */ /* 0x000fe20000000000 */
[----:B------:R-:W-:Y:S01]  /*14180*/  R2UR UR15, R15 ;  /* 0x000000000f0f72ca */ /* 0x000fe200000e0000 */
[----:B------:R-:W-:Y:S01]  /*14190*/  UMOV UR25, UR49 ;  /* 0x0000003100197c82 */ /* 0x000fe20008000000 */
[----:B------:R-:W-:Y:S01]  /*141a0*/  R2UR UR12, R196 ;  /* 0x00000000c40c72ca */ /* 0x000fe200000e0000 */
[----:B------:R-:W-:Y:S01]  /*141b0*/  UMOV UR28, UR44 ;  /* 0x0000002c001c7c82 */ /* 0x000fe20008000000 */
[----:B------:R-:W-:Y:S01]  /*141c0*/  R2UR UR13, R197 ;  /* 0x00000000c50d72ca */ /* 0x000fe200000e0000 */
[----:B------:R-:W-:Y:S01]  /*141d0*/  UMOV UR29, UR45 ;  /* 0x0000002d001d7c82 */ /* 0x000fe20008000000 */
[----:B------:R-:W-:Y:S01]  /*141e0*/  R2UR UR18, R20 ;  /* 0x00000000141272ca */ /* 0x000fe200000e0000 */
[C---:B------:R-:W-:Y:S01]  /*141f0*/  VIADD R20, R8.reuse, 0x202 ;  /* 0x0000020208147836 */ /* 0x040fe20000000000 */
[----:B------:R-:W-:Y:S01]  /*14200*/  R2UR UR19, R21 ;  /* 0x00000000151372ca */ /* 0x000fe200000e0000 */
[----:B------:R-:W-:Y:S01]  /*14210*/  VIADD R8, R8, 0x206 ;  /* 0x0000020608087836 */ /* 0x000fe20000000000 */
[----:B------:R-:W-:Y:S01]  /*14220*/  R2UR UR22, R14 ;  /* 0x000000000e1672ca */ /* 0x000fe200000e0000 */
[----:B------:R-:W-:Y:S01]  /*14230*/  IMAD.MOV.U32 R9, RZ, RZ, 0x40000040 ;  /* 0x40000040ff097424 */ /* 0x000fe200078e00ff */
[----:B------:R-:W-:Y:S01]  /*14240*/  R2UR UR23, R15 ;  /* 0x000000000f1772ca */ /* 0x000fe200000e0000 */
[----:B------:R-:W-:Y:S01]  /*14250*/  UMOV UR32, UR40 ;  /* 0x0000002800207c82 */ /* 0x000fe20008000000 */
[----:B------:R-:W-:Y:S01]  /*14260*/  R2UR UR26, R20 ;  /* 0x00000000141a72ca */ /* 0x000fe200000e0000 */
[----:B------:R-:W-:Y:S01]  /*14270*/  UMOV UR33, UR41 ;  /* 0x0000002900217c82 */ /* 0x000fe20008000000 */
[----:B------:R-:W-:Y:S01]  /*14280*/  R2UR UR27, R21 ;  /* 0x00000000151b72ca */ /* 0x000fe200000e0000 */
[----:B------:R-:W2:Y:S01]  /*14290*/  S2R R13, SR_TID.X ;  /* 0x00000000000d7919 */ /* 0x000ea20000002100 */
[----:B------:R-:W-:-:S02]  /*142a0*/  R2UR UR34, R8 ;  /* 0x00000000082272ca */ /* 0x000fc400000e0000 */
[----:B------:R-:W-:Y:S02]  /*142b0*/  R2UR UR35, R9 ;  /* 0x00000000092372ca */ /* 0x000fe400000e0000 */
        /* <DEDUP_REMOVED lines=27> */
.L_x_1882:
[----:B------:R-:W3:Y:S01]  /*14470*/  @P1 LDC R9, c[0x0][0x44c] ;  /* 0x00011300ff091b82 */ /* 0x000ee20000000800 */
[----:B------:R-:W-:Y:S01]  /*14480*/  IMAD.IADD R14, R203, 0x1, R202 ;  /* 0x00000001cb0e7824 */ /* 0x000fe200078e02ca */
[----:B------:R-:W-:Y:S01]  /*14490*/  UISETP.NE.AND UP0, UPT, UR42, URZ, UPT ;  /* 0x0000003f2a00728c */ /* 0x000fe2000bf05270 */
[----:B------:R-:W-:Y:S01]  /*144a0*/  IMAD.SHL.U32 R13, R6, 0x40, RZ ;  /* 0x00000040060d7824 */ /* 0x000fe200078e00ff */
[----:B------:R-:W-:Y:S02]  /*144b0*/  UMOV UR38, UR47 ;  /* 0x0000002f00267c82 */ /* 0x000fe40008000000 */
[----:B------:R-:W-:Y:S02]  /*144c0*/  ULOP3.LUT UR4, URZ, UR38, URZ, 0x33, !UPT ;  /* 0x000000263f047292 */ /* 0x000fe4000f8e333f */
[----:B------:R-:W4:Y:S01]  /*144d0*/  @P1 LDC R8, c[0x0][0x450] ;  /* 0x00011400ff081b82 */ /* 0x000f220000000800 */
[----:B------:R-:W-:Y:S01]  /*144e0*/  PLOP3.LUT P2, PT, PT, PT, UP0, 0x40, 0x0 ;  /* 0x000000000000781c */ /* 0x000fe20003f4e808 */
[----:B---3--:R-:W-:-:S05]  /*144f0*/  @P1 IMAD.HI.U32 R9, R14, R9, RZ ;  /* 0x000000090e091227 */ /* 0x008fca00078e00ff */
[----:B----4-:R-:W-:Y:S01]  /*14500*/  @P1 SHF.R.U32.HI R14, RZ, R8, R9 ;  /* 0x00000008ff0e1219 */ /* 0x010fe20000011609 */
[----:B------:R-:W-:Y:S02]  /*14510*/  VIADD R8, R12, 0x28440 ;  /* 0x000284400c087836 */ /* 0x000fe40000000000 */
[----:B------:R-:W-:Y:S02]  /*14520*/  IMAD.U32 R9, RZ, RZ, UR39 ;  /* 0x00000027ff097e24 */ /* 0x000fe4000f8e00ff */
[----:B------:R-:W3:Y:S03]  /*14530*/  SHFL.IDX PT, R225, R14, RZ, 0x1c1f ;  /* 0x001c1fff0ee17589 */ /* 0x000ee600000e0000 */
[----:B------:R-:W-:-:S04]  /*14540*/  PRMT R8, R9, 0x654, R8 ;  /* 0x0000065409087816 */ /* 0x000fc80000000008 */
[----:B------:R4:W-:Y:S02]  /*14550*/  SYNCS.ARRIVE.TRANS64.RED.A1T0 RZ, [R8+URZ], RZ ;  /* 0x000000ff08ff79a7 */ /* 0x0009e4000810043f */
[----:B----4-:R-:W-:-:S05]  /*14560*/  IADD3 R8, -R13, 0x1, RZ ;  /* 0x000000010d087810 */ /* 0x010fca0007ffe1ff */
[----:B------:R-:W-:-:S05]  /*14570*/  IMAD R8, R193, -0x2, R8 ;  /* 0xfffffffec1087824 */ /* 0x000fca00078e0208 */
[----:B------:R-:W-:-:S05]  /*14580*/  IADD3 R20, -R190, R8, R192 ;  /* 0x00000008be147210 */ /* 0x000fca0007ffe1c0 */
[C---:B------:R-:W-:Y:S02]  /*14590*/  VIADD R15, R20.reuse, UR50 ;  /* 0x00000032140f7c36 */ /* 0x040fe40008000000 */
[----:B------:R-:W-:-:S03]  /*145a0*/  VIADD R20, R20, UR4 ;  /* 0x0000000414147c36 */ /* 0x000fc60008000000 */
[C---:B---3--:R-:W-:Y:S01]  /*145b0*/  IADD3 R21, R225.reuse, R15, RZ ;  /* 0x0000000fe1157210 */ /* 0x048fe20007ffe0ff */
[----:B------:R-:W-:Y:S01]  /*145c0*/  IMAD.IADD R224, R225, 0x1, R20 ;  /* 0x00000001e1e07824 */ /* 0x000fe200078e0214 */
[----:B------:R-:W-:Y:S06]  /*145d0*/  @P2 BRA `(.L_x_1883) ;  /* 0x0000000000582947 */ /* 0x000fec0003800000 */
[----:B------:R-:W-:Y:S01]  /*145e0*/  IADD3 R225, -R190, R192, R225 ;  /* 0x000000c0bee17210 */ /* 0x000fe20007ffe1e1 */
[----:B------:R-:W-:Y:S03]  /*145f0*/  BSSY B0, `(.L_x_1884) ;  /* 0x0000010000007945 */ /* 0x000fe60003800000 */
[----:B------:R-:W-:-:S13]  /*14600*/  ISETP.GT.AND P2, PT, R225, -0x1, PT ;  /* 0xffffffffe100780c */ /* 0x000fda0003f44270 */
[----:B------:R-:W-:Y:S05]  /*14610*/  @P2 BRA `(.L_x_1885) ;  /* 0x0000000000202947 */ /* 0x000fea0003800000 */
[----:B------:R-:W-:Y:S01]  /*14620*/  IMAD.U32 R226, RZ, RZ, UR46 ;  /* 0x0000002effe27e24 */ /* 0x000fe2000f8e00ff */
[----:B------:R-:W-:-:S04]  /*14630*/  LOP3.LUT R225, RZ, R225, RZ, 0x33, !PT ;  /* 0x000000e1ffe17212 */ /* 0x000fc800078e33ff */
[----:B------:R-:W-:-:S13]  /*14640*/  ISETP.NE.AND P2, PT, R226, 0x1, PT ;  /* 0x00000001e200780c */ /* 0x000fda0003f45270 */
[----:B------:R-:W3:Y:S02]  /*14650*/  @P2 LDC.64 R8, c[0x0][0x9e8] ;  /* 0x00027a00ff082b82 */ /* 0x000ee40000000a00 */
[----:B---3--:R-:W-:-:S05]  /*14660*/  @P2 IMAD.HI.U32 R8, R225, R8, RZ ;  /* 0x00000008e1082227 */ /* 0x008fca00078e00ff */
[----:B------:R-:W-:-:S04]  /*14670*/  @P2 SHF.R.U32.HI R225, RZ, R9, R8 ;  /* 0x00000009ffe12219 */ /* 0x000fc80000011608 */
[----:B------:R-:W-:Y:S01]  /*14680*/  LOP3.LUT R225, RZ, R225, RZ, 0x33, !PT ;  /* 0x000000e1ffe17212 */ /* 0x000fe200078e33ff */
[----:B------:R-:W-:Y:S06]  /*14690*/  BRA `(.L_x_1886) ;  /* 0x0000000000147947 */ /* 0x000fec0003800000 */
.L_x_1885:
[----:B------:R-:W-:-:S05]  /*146a0*/  IMAD.U32 R226, RZ, RZ, UR46 ;  /* 0x0000002effe27e24 */ /* 0x000fca000f8e00ff */
[----:B------:R-:W-:-:S13]  /*146b0*/  ISETP.NE.AND P2, PT, R226, 0x1, PT ;  /* 0x00000001e200780c */ /* 0x000fda0003f45270 */
[----:B------:R-:W3:Y:S02]  /*146c0*/  @P2 LDC.64 R8, c[0x0][0x9e8] ;  /* 0x00027a00ff082b82 */ /* 0x000ee40000000a00 */
[----:B---3--:R-:W-:-:S05]  /*146d0*/  @P2 IMAD.HI.U32 R8, R225, R8, RZ ;  /* 0x00000008e1082227 */ /* 0x008fca00078e00ff */
[----:B------:R-:W-:-:S07]  /*146e0*/  @P2 SHF.R.U32.HI R225, RZ, R9, R8 ;  /* 0x00000009ffe12219 */ /* 0x000fce0000011608 */
.L_x_1886:
[----:B------:R-:W-:Y:S05]  /*146f0*/  BSYNC B0 ;  /* 0x0000000000007941 */ /* 0x000fea0003800000 */
.L_x_1884:
[----:B------:R-:W-:-:S04]  /*14700*/  IMAD R225, R225, R226, -R13 ;  /* 0x000000e2e1e17224 */ /* 0x000fc800078e0a0d */
[----:B------:R-:W-:-:S05]  /*14710*/  IMAD R225, R193, -0x2, R225 ;  /* 0xfffffffec1e17824 */ /* 0x000fca00078e02e1 */
[----:B------:R-:W-:Y:S02]  /*14720*/  VIMNMX R224, R224, R225, !PT ;  /* 0x000000e1e0e07248 */ /* 0x000fe40007fe0100 */
[----:B------:R-:W-:-:S07]  /*14730*/  VIADDMNMX R21, R225, R226, R21, PT ;  /* 0x000000e2e1157246 */ /* 0x000fce0003800115 */
.L_x_1883:
[----:B------:R-:W-:Y:S01]  /*14740*/  ISETP.GT.AND P2, PT, R6, -0x1, PT ;  /* 0xffffffff0600780c */ /* 0x000fe20003f44270 */
[----:B------:R-:W3:Y:S01]  /*14750*/  SHFL.IDX PT, R14, R14, 0x1, 0x1c1f ;  /* 0x003c1f000e0e7f89 */ /* 0x000ee200000e0000 */
[----:B------:R-:W-:Y:S02]  /*14760*/  UISETP.NE.AND UP0, UPT, UR42, URZ, UPT ;  /* 0x0000003f2a00728c */ /* 0x000fe4000bf05270 */
[C---:B------:R-:W-:Y:S02]  /*14770*/  ISETP.GT.AND P3, PT, R224.reuse, RZ, P2 ;  /* 0x000000ffe000720c */ /* 0x040fe40001764270 */
[C---:B------:R-:W-:Y:S02]  /*14780*/  ISETP.GT.AND P5, PT, R224.reuse, 0x8, P2 ;  /* 0x00000008e000780c */ /* 0x040fe400017a4270 */
[----:B------:R-:W-:Y:S02]  /*14790*/  ISETP.LT.OR P4, PT, R21, 0x1, P3 ;  /* 0x000000011500780c */ /* 0x000fe40001f81670 */
[----:B------:R-:W-:-:S02]  /*147a0*/  ISETP.GT.AND P3, PT, R224, 0x1, P2 ;  /* 0x00000001e000780c */ /* 0x000fc40001764270 */
[----:B------:R-:W-:Y:S02]  /*147b0*/  FSEL R152, R152, -INF , !P4 ;  /* 0xff80000098987808 */ /* 0x000fe40006000000 */
[----:B------:R-:W-:Y:S02]  /*147c0*/  ISETP.LT.OR P3, PT, R21, 0x2, P3 ;  /* 0x000000021500780c */ /* 0x000fe40001f61670 */
[C---:B------:R-:W-:Y:S02]  /*147d0*/  ISETP.GT.AND P4, PT, R224.reuse, 0x9, P2 ;  /* 0x00000009e000780c */ /* 0x040fe40001784270 */
[----:B------:R-:W-:Y:S02]  /*147e0*/  FSEL R153, R153, -INF , !P3 ;  /* 0xff80000099997808 */ /* 0x000fe40005800000 */
[----:B------:R-:W-:Y:S02]  /*147f0*/  ISETP.GT.AND P3, PT, R224, 0x10, P2 ;  /* 0x00000010e000780c */ /* 0x000fe40001764270 */
[----:B------:R-:W-:-:S02]  /*14800*/  ISETP.LT.OR P5, PT, R21, 0x9, P5 ;  /* 0x000000091500780c */ /* 0x000fc40002fa1670 */
[----:B------:R-:W-:Y:S01]  /*14810*/  ISETP.LT.OR P3, PT, R21, 0x11, P3 ;  /* 0x000000111500780c */ /* 0x000fe20001f61670 */
[--C-:B---3--:R-:W-:Y:S01]  /*14820*/  IMAD.IADD R15, R15, 0x1, R14.reuse ;  /* 0x000000010f0f7824 */ /* 0x108fe200078e020e */
[C---:B------:R-:W-:Y:S01]  /*14830*/  ISETP.LT.OR P4, PT, R21.reuse, 0xa, P4 ;  /* 0x0000000a1500780c */ /* 0x040fe20002781670 */
[----:B------:R-:W-:Y:S01]  /*14840*/  IMAD.IADD R20, R20, 0x1, R14 ;  /* 0x0000000114147824 */ /* 0x000fe200078e020e */
[----:B------:R-:W-:Y:S02]  /*14850*/  FSEL R160, R160, -INF , !P3 ;  /* 0xff800000a0a07808 */ /* 0x000fe40005800000 */
[----:B------:R-:W-:Y:S02]  /*14860*/  ISETP.GT.AND P3, PT, R224, 0x19, P2 ;  /* 0x00000019e000780c */ /* 0x000fe40001764270 */
[----:B------:R-:W-:Y:S02]  /*14870*/  FSEL R156, R156, -INF , !P5 ;  /* 0xff8000009c9c7808 */ /* 0x000fe40006800000 */
[----:B------:R-:W-:-:S02]  /*14880*/  ISETP.LT.OR P3, PT, R21, 0x1a, P3 ;  /* 0x0000001a1500780c */ /* 0x000fc40001f61670 */
[----:B------:R-:W-:Y:S02]  /*14890*/  FSEL R157, R157, -INF , !P4 ;  /* 0xff8000009d9d7808 */ /* 0x000fe40006000000 */
[C---:B------:R-:W-:Y:S02]  /*148a0*/  ISETP.GT.AND P5, PT, R224.reuse, 0x11, P2 ;  /* 0x00000011e000780c */ /* 0x040fe400017a4270 */
[C---:B------:R-:W-:Y:S02]  /*148b0*/  ISETP.GT.AND P4, PT, R224.reuse, 0x18, P2 ;  /* 0x00000018e000780c */ /* 0x040fe40001784270 */
[----:B------:R-:W-:Y:S02]  /*148c0*/  FSEL R165, R165, -INF , !P3 ;  /* 0xff800000a5a57808 */ /* 0x000fe40005800000 */
[----:B------:R-:W-:Y:S02]  /*148d0*/  ISETP.GT.AND P3, PT, R224, 0x28, P2 ;  /* 0x00000028e000780c */ /* 0x000fe40001764270 */
[----:B------:R-:W-:-:S02]  /*148e0*/  ISETP.LT.OR P5, PT, R21, 0x12, P5 ;  /* 0x000000121500780c */ /* 0x000fc40002fa1670 */
[C---:B------:R-:W-:Y:S02]  /*148f0*/  ISETP.LT.OR P4, PT, R21.reuse, 0x19, P4 ;  /* 0x000000191500780c */ /* 0x040fe40002781670 */
[----:B------:R-:W-:Y:S02]  /*14900*/  ISETP.LT.OR P3, PT, R21, 0x29, P3 ;  /* 0x000000291500780c */ /* 0x000fe40001f61670 */
[----:B------:R-:W-:Y:S02]  /*14910*/  FSEL R161, R161, -INF , !P5 ;  /* 0xff800000a1a17808 */ /* 0x000fe40006800000 */
[----:B------:R-:W-:Y:S02]  /*14920*/  FSEL R164, R164, -INF , !P4 ;  /* 0xff800000a4a47808 */ /* 0x000fe40006000000 */
[C---:B------:R-:W-:Y:S02]  /*14930*/  ISETP.GT.AND P5, PT, R224.reuse, 0x20, P2 ;  /* 0x00000020e000780c */ /* 0x040fe400017a4270 */
[----:B------:R-:W-:-:S02]  /*14940*/  ISETP.GT.AND P4, PT, R224, 0x21, P2 ;  /* 0x00000021e000780c */ /* 0x000fc40001784270 */
[----:B------:R-:W-:Y:S02]  /*14950*/  FSEL R172, R172, -INF , !P3 ;  /* 0xff800000acac7808 */ /* 0x000fe40005800000 */
[----:B------:R-:W-:Y:S02]  /*14960*/  ISETP.GT.AND P3, PT, R224, 0x31, P2 ;  /* 0x00000031e000780c */ /* 0x000fe40001764270 */
[C---:B------:R-:W-:Y:S02]  /*14970*/  ISETP.LT.OR P5, PT, R21.reuse, 0x21, P5 ;  /* 0x000000211500780c */ /* 0x040fe40002fa1670 */
[C---:B------:R-:W-:Y:S02]  /*14980*/  ISETP.LT.OR P4, PT, R21.reuse, 0x22, P4 ;  /* 0x000000221500780c */ /* 0x040fe40002781670 */
[----:B------:R-:W-:Y:S02]  /*14990*/  ISETP.LT.OR P3, PT, R21, 0x32, P3 ;  /* 0x000000321500780c */ /* 0x000fe40001f61670 */
[----:B------:R-:W-:-:S02]  /*149a0*/  FSEL R168, R168, -INF , !P5 ;  /* 0xff800000a8a87808 */ /* 0x000fc40006800000 */
[----:B------:R-:W-:Y:S02]  /*149b0*/  FSEL R169, R169, -INF , !P4 ;  /* 0xff800000a9a97808 */ /* 0x000fe40006000000 */
[C---:B------:R-:W-:Y:S02]  /*149c0*/  ISETP.GT.AND P5, PT, R224.reuse, 0x29, P2 ;  /* 0x00000029e000780c */ /* 0x040fe400017a4270 */
[----:B------:R-:W-:Y:S02]  /*149d0*/  ISETP.GT.AND P4, PT, R224, 0x30, P2 ;  /* 0x00000030e000780c */ /* 0x000fe40001784270 */
[----:B------:R-:W-:Y:S02]  /*149e0*/  FSEL R177, R177, -INF , !P3 ;  /* 0xff800000b1b17808 */ /* 0x000fe40005800000 */
[----:B------:R-:W-:Y:S02]  /*149f0*/  PLOP3.LUT P3, PT, PT, PT, UP0, 0x40, 0x0 ;  /* 0x000000000000781c */ /* 0x000fe40003f6e808 */
[----:B------:R-:W-:-:S02]  /*14a00*/  ISETP.LT.OR P5, PT, R21, 0x2a, P5 ;  /* 0x0000002a1500780c */ /* 0x000fc40002fa1670 */
[----:B------:R-:W-:Y:S02]  /*14a10*/  ISETP.LT.OR P4, PT, R21, 0x31, P4 ;  /* 0x000000311500780c */ /* 0x000fe40002781670 */
[----:B------:R-:W-:Y:S02]  /*14a20*/  FSEL R173, R173, -INF , !P5 ;  /* 0xff800000adad7808 */ /* 0x000fe40006800000 */
[----:B------:R-:W-:Y:S02]  /*14a30*/  FSEL R176, R176, -INF , !P4 ;  /* 0xff800000b0b07808 */ /* 0x000fe40006000000 */
[C---:B------:R-:W-:Y:S02]  /*14a40*/  ISETP.GT.AND P5, PT, R224.reuse, 0x38, P2 ;  /* 0x00000038e000780c */ /* 0x040fe400017a4270 */
[----:B------:R-:W-:Y:S02]  /*14a50*/  ISETP.GT.AND P4, PT, R224, 0x39, P2 ;  /* 0x00000039e000780c */ /* 0x000fe40001784270 */
[----:B------:R-:W-:-:S02]  /*14a60*/  ISETP.LT.OR P5, PT, R21, 0x39, P5 ;  /* 0x000000391500780c */ /* 0x000fc40002fa1670 */
[----:B------:R-:W-:Y:S02]  /*14a70*/  ISETP.LT.OR P4, PT, R21, 0x3a, P4 ;  /* 0x0000003a1500780c */ /* 0x000fe40002781670 */
[----:B------:R-:W-:Y:S02]  /*14a80*/  FSEL R180, R180, -INF , !P5 ;  /* 0xff800000b4b47808 */ /* 0x000fe40006800000 */
[----:B------:R-:W-:Y:S01]  /*14a90*/  FSEL R181, R181, -INF , !P4 ;  /* 0xff800000b5b57808 */ /* 0x000fe20006000000 */
[----:B------:R-:W-:Y:S08]  /*14aa0*/  @P3 BRA `(.L_x_1887) ;  /* 0x0000000000583947 */ /* 0x000ff00003800000 */
        /* <DEDUP_REMOVED lines=12> */
.L_x_1889:
[----:B------:R-:W-:-:S05]  /*14b70*/  IMAD.U32 R21, RZ, RZ, UR46 ;  /* 0x0000002eff157e24 */ /* 0x000fca000f8e00ff */
[----:B------:R-:W-:-:S13]  /*14b80*/  ISETP.NE.AND P3, PT, R21, 0x1, PT ;  /* 0x000000011500780c */ /* 0x000fda0003f65270 */
[----:B------:R-:W3:Y:S02]  /*14b90*/  @P3 LDC.64 R8, c[0x0][0x9e8] ;  /* 0x00027a00ff083b82 */ /* 0x000ee40000000a00 */
[----:B---3--:R-:W-:-:S05]  /*14ba0*/  @P3 IMAD.HI.U32 R8, R14, R8, RZ ;  /* 0x000000080e083227 */ /* 0x008fca00078e00ff */
[----:B------:R-:W-:-:S07]  /*14bb0*/  @P3 SHF.R.U32.HI R14, RZ, R9, R8 ;  /* 0x00000009ff0e3219 */ /* 0x000fce0000011608 */
.L_x_1890:
[----:B------:R-:W-:Y:S05]  /*14bc0*/  BSYNC B0 ;  /* 0x0000000000007941 */ /* 0x000fea0003800000 */
.L_x_1888:
[----:B------:R-:W-:-:S04]  /*14bd0*/  IMAD R13, R14, R21, -R13 ;  /* 0x000000150e0d7224 */ /* 0x000fc800078e0a0d */
[----:B------:R-:W-:-:S05]  /*14be0*/  IMAD R13, R193, -0x2, R13 ;  /* 0xfffffffec10d7824 */ /* 0x000fca00078e020d */
[----:B------:R-:W-:Y:S02]  /*14bf0*/  VIMNMX R20, R20, R13, !PT ;  /* 0x0000000d14147248 */ /* 0x000fe40007fe0100 */
[----:B------:R-:W-:-:S07]  /*14c00*/  VIADDMNMX R15, R13, R21, R15, PT ;  /* 0x000000150d0f7246 */ /* 0x000fce000380010f */
.L_x_1887:
        /* <DEDUP_REMOVED lines=30> */
[----:B------:R-:W-:-:S05]  /*14df0*/  FMNMX.FTZ R8, R181, R8, !PT ;  /* 0x00000008b5087209 */ /* 0x000fca0007810000 */
[----:B------:R-:W3:Y:S02]  /*14e00*/  SHFL.BFLY PT, R9, R8, 0x2, 0x1f ;  /* 0x0c401f0008097f89 */ /* 0x000ee400000e0000 */
[----:B---3--:R-:W-:-:S05]  /*14e10*/  FMNMX.FTZ R9, R8, R9, !PT ;  /* 0x0000000908097209 */ /* 0x008fca0007810000 */
[----:B------:R-:W3:Y:S02]  /*14e20*/  SHFL.BFLY PT, R13, R9, 0x1, 0x1f ;  /* 0x0c201f00090d7f89 */ /* 0x000ee400000e0000 */
[----:B---3--:R-:W-:-:S04]  /*14e30*/  FMNMX.FTZ R13, R9, R13, !PT ;  /* 0x0000000d090d7209 */ /* 0x008fc80007810000 */
[----:B------:R-:W-:-:S04]  /*14e40*/  FSETP.NEU.FTZ.AND P3, PT, R13, -INF , PT ;  /* 0xff8000000d00780b */ /* 0x000fc80003f7d000 */
[----:B------:R-:W-:-:S05]  /*14e50*/  FSEL R8, R13, RZ, P3 ;  /* 0x000000ff0d087208 */ /* 0x000fca0001800000 */
[----:B------:R-:W-:Y:S01]  /*14e60*/  FADD.FTZ R8, -R8, R4 ;  /* 0x0000000408087221 */ /* 0x000fe20000010100 */
[----:B------:R-:W-:-:S03]  /*14e70*/  FFMA.FTZ R4, R2, R13, -8 ;  /* 0xc100000002047423 */ /* 0x000fc6000001000d */
[----:B------:R-:W-:Y:S02]  /*14e80*/  FMUL.FTZ R8, R2, R8 ;  /* 0x0000000802087220 */ /* 0x000fe40000410000 */
[----:B------:R-:W-:Y:S02]  /*14e90*/  FSEL R4, R4, RZ, P3 ;  /* 0x000000ff04047208 */ /* 0x000fe40001800000 */
[----:B------:R-:W-:Y:S02]  /*14ea0*/  ISETP.GT.AND P3, PT, R20, 0x1, P2 ;  /* 0x000000011400780c */ /* 0x000fe40001764270 */
[----:B------:R-:W-:Y:S01]  /*14eb0*/  MUFU.EX2 R8, R8 ;  /* 0x0000000800087308 */ /* 0x000fe20000000800 */
[----:B------:R-:W-:-:S01]  /*14ec0*/  FFMA.FTZ R152, R2, R152, -R4 ;  /* 0x0000009802987223 */ /* 0x000fc20000010804 */
[----:B------:R-:W-:Y:S01]  /*14ed0*/  ISETP.LT.OR P5, PT, R15, 0x2, P3 ;  /* 0x000000020f00780c */ /* 0x000fe20001fa1670 */
[----:B------:R-:W-:-:S01]  /*14ee0*/  FFMA.FTZ R153, R2, R153, -R4 ;  /* 0x0000009902997223 */ /* 0x000fc20000010804 */
[----:B------:R-:W-:Y:S01]  /*14ef0*/  ISETP.GT.AND P3, PT, R20, 0x9, P2 ;  /* 0x000000091400780c */ /* 0x000fe20001764270 */
[----:B------:R-:W-:-:S01]  /*14f00*/  FFMA.FTZ R156, R2, R156, -R4 ;  /* 0x0000009c029c7223 */ /* 0x000fc20000010804 */
[----:B------:R-:W-:Y:S01]  /*14f10*/  FSEL R155, R155, -INF , !P5 ;  /* 0xff8000009b9b7808 */ /* 0x000fe20006800000 */
[----:B------:R-:W-:-:S01]  /*14f20*/  FFMA.FTZ R157, R2, R157, -R4 ;  /* 0x0000009d029d7223 */ /* 0x000fc20000010804 */
[----:B------:R-:W-:Y:S01]  /*14f30*/  ISETP.GT.AND P5, PT, R20, RZ, P2 ;  /* 0x000000ff1400720c */ /* 0x000fe200017a4270 */
[----:B------:R-:W3:Y:S01]  /*14f40*/  MUFU.EX2 R152, R152 ;  /* 0x0000009800987308 */ /* 0x000ee20000000800 */
[C---:B------:R-:W-:Y:S01]  /*14f50*/  ISETP.LT.OR P3, PT, R15.reuse, 0xa, P3 ;  /* 0x0000000a0f00780c */ /* 0x040fe20001f61670 */
[C-C-:B------:R-:W-:Y:S01]  /*14f60*/  FFMA.FTZ R160, R2.reuse, R160, -R4.reuse ;  /* 0x000000a002a07223 */ /* 0x140fe20000010804 */
[----:B------:R-:W-:Y:S01]  /*14f70*/  ISETP.LT.OR P5, PT, R15, 0x1, P5 ;  /* 0x000000010f00780c */ /* 0x000fe20002fa1670 */
[C-C-:B------:R-:W-:Y:S01]  /*14f80*/  FFMA.FTZ R164, R2.reuse, R164, -R4.reuse ;  /* 0x000000a402a47223 */ /* 0x140fe20000010804 */
[----:B------:R-:W-:Y:S01]  /*14f90*/  FSEL R159, R159, -INF , !P3 ;  /* 0xff8000009f9f7808 */ /* 0x000fe20005800000 */
[--C-:B------:R-:W-:Y:S01]  /*14fa0*/  FFMA.FTZ R165, R2, R165, -R4.reuse ;  /* 0x000000a502a57223 */ /* 0x100fe20000010804 */
[----:B------:R-:W-:Y:S01]  /*14fb0*/  FSEL R154, R154, -INF , !P5 ;  /* 0xff8000009a9a7808 */ /* 0x000fe20006800000 */
[----:B------:R-:W4:Y:S01]  /*14fc0*/  MUFU.EX2 R153, R153 ;  /* 0x0000009900997308 */ /* 0x000f220000000800 */
[----:B------:R-:W-:Y:S01]  /*14fd0*/  ISETP.GT.AND P3, PT, R20, 0x11, P2 ;  /* 0x000000111400780c */ /* 0x000fe20001764270 */
[--C-:B------:R-:W-:Y:S01]  /*14fe0*/  FFMA.FTZ R161, R2, R161, -R4.reuse ;  /* 0x000000a102a17223 */ /* 0x100fe20000010804 */
[----:B------:R-:W-:Y:S01]  /*14ff0*/  FMNMX.FTZ R9, R154, R7, !PT ;  /* 0x000000079a097209 */ /* 0x000fe20007810000 */
[--C-:B------:R-:W-:Y:S01]  /*15000*/  FFMA.FTZ R168, R2, R168, -R4.reuse ;  /* 0x000000a802a87223 */ /* 0x100fe20000010804 */
[----:B------:R-:W-:Y:S01]  /*15010*/  ISETP.GT.AND P5, PT, R20, 0x18, P2 ;  /* 0x000000181400780c */ /* 0x000fe200017a4270 */
[----:B------:R-:W-:Y:S01]  /*15020*/  FFMA.FTZ R169, R2, R169, -R4 ;  /* 0x000000a902a97223 */ /* 0x000fe20000010804 */
[----:B------:R-:W-:Y:S01]  /*15030*/  FMNMX.FTZ R9, R155, R9, !PT ;  /* 0x000000099b097209 */ /* 0x000fe20007810000 */
[----:B------:R-:W5:Y:S01]  /*15040*/  MUFU.EX2 R156, R156 ;  /* 0x0000009c009c7308 */ /* 0x000f620000000800 */
[C---:B------:R-:W-:Y:S01]  /*15050*/  ISETP.LT.OR P3, PT, R15.reuse, 0x12, P3 ;  /* 0x000000120f00780c */ /* 0x040fe20001f61670 */
[----:B---3--:R-:W-:Y:S01]  /*15060*/  FFMA.FTZ R3, R8, R3, R152 ;  /* 0x0000000308037223 */ /* 0x008fe20000010098 */
[----:B------:R-:W-:Y:S01]  /*15070*/  FMNMX.FTZ R9, R158, R9, !PT ;  /* 0x000000099e097209 */ /* 0x000fe20007810000 */
[C-C-:B------:R-:W-:Y:S01]  /*15080*/  FFMA.FTZ R172, R2.reuse, R172, -R4.reuse ;  /* 0x000000ac02ac7223 */ /* 0x140fe20000010804 */
[----:B------:R-:W-:Y:S01]  /*15090*/  ISETP.LT.OR P5, PT, R15, 0x19, P5 ;  /* 0x000000190f00780c */ /* 0x000fe20002fa1670 */
[--C-:B------:R-:W-:Y:S01]  /*150a0*/  FFMA.FTZ R173, R2, R173, -R4.reuse ;  /* 0x000000ad02ad7223 */ /* 0x100fe20000010804 */
[----:B------:R-:W-:Y:S01]  /*150b0*/  FMNMX.FTZ R9, R159, R9, !PT ;  /* 0x000000099f097209 */ /* 0x000fe20007810000 */
[----:B------:R-:W3:Y:S01]  /*150c0*/  MUFU.EX2 R157, R157 ;  /* 0x0000009d009d7308 */ /* 0x000ee20000000800 */
[----:B------:R-:W-:Y:S01]  /*150d0*/  FSEL R163, R163, -INF , !P3 ;  /* 0xff800000a3a37808 */ /* 0x000fe20005800000 */
[----:B----4-:R-:W-:Y:S01]  /*150e0*/  FADD.FTZ R3, R153, R3 ;  /* 0x0000000399037221 */ /* 0x010fe20000010000 */
[----:B------:R-:W-:Y:S01]  /*150f0*/  FMNMX.FTZ R9, R162, R9, !PT ;  /* 0x00000009a2097209 */ /* 0x000fe20007810000 */
[--C-:B------:R-:W-:Y:S01]  /*15100*/  FFMA.FTZ R176, R2, R176, -R4.reuse ;  /* 0x000000b002b07223 */ /* 0x100fe20000010804 */
[----:B------:R-:W-:Y:S01]  /*15110*/  ISETP.GT.AND P3, PT, R20, 0x20, P2 ;  /* 0x000000201400780c */ /* 0x000fe20001764270 */
[--C-:B------:R-:W-:Y:S01]  /*15120*/  FFMA.FTZ R177, R2, R177, -R4.reuse ;  /* 0x000000b102b17223 */ /* 0x100fe20000010804 */
[----:B------:R-:W-:Y:S01]  /*15130*/  FSEL R166, R166, -INF , !P5 ;  /* 0xff800000a6a67808 */ /* 0x000fe20006800000 */
[----:B------:R-:W4:Y:S01]  /*15140*/  MUFU.EX2 R160, R160 ;  /* 0x000000a000a07308 */ /* 0x000f220000000800 */
[----:B------:R-:W-:Y:S01]  /*15150*/  FMNMX.FTZ R9, R163, R9, !PT ;  /* 0x00000009a3097209 */ /* 0x000fe20007810000 */
[----:B-----5:R-:W-:Y:S01]  /*15160*/  FADD.FTZ R3, R156, R3 ;  /* 0x000000039c037221 */ /* 0x020fe20000010000 */
[----:B------:R-:W-:Y:S01]  /*15170*/  ISETP.GT.AND P5, PT, R20, 0x21, P2 ;  /* 0x000000211400780c */ /* 0x000fe200017a4270 */
[C-C-:B------:R-:W-:Y:S01]  /*15180*/  FFMA.FTZ R180, R2.reuse, R180, -R4.reuse ;  /* 0x000000b402b47223 */ /* 0x140fe20000010804 */
[C---:B------:R-:W-:Y:S01]  /*15190*/  ISETP.LT.OR P3, PT, R15.reuse, 0x21, P3 ;  /* 0x000000210f00780c */ /* 0x040fe20001f61670 */
[----:B------:R-:W-:Y:S01]  /*151a0*/  FFMA.FTZ R4, R2, R181, -R4 ;  /* 0x000000b502047223 */ /* 0x000fe20000010804 */
[----:B------:R-:W-:Y:S01]  /*151b0*/  FMNMX.FTZ R9, R166, R9, !PT ;  /* 0x00000009a6097209 */ /* 0x000fe20007810000 */
[----:B------:R-:W-:Y:S01]  /*151c0*/  MUFU.EX2 R164, R164 ;  /* 0x000000a400a47308 */ /* 0x000fe20000000800 */
[----:B------:R-:W-:Y:S01]  /*151d0*/  ISETP.LT.OR P5, PT, R15, 0x22, P5 ;  /* 0x000000220f00780c */ /* 0x000fe20002fa1670 */
[----:B---3--:R-:W-:Y:S01]  /*151e0*/  FADD.FTZ R3, R157, R3 ;  /* 0x000000039d037221 */ /* 0x008fe20000010000 */
[----:B------:R-:W-:Y:S01]  /*151f0*/  FSEL R170, R170, -INF , !P3 ;  /* 0xff800000aaaa7808 */ /* 0x000fe20005800000 */
[-C--:B------:R-:W-:Y:S01]  /*15200*/  FMUL.FTZ R24, R24, R8.reuse ;  /* 0x0000000818187220 */ /* 0x080fe20000410000 */
[----:B------:R-:W-:Y:S01]  /*15210*/  FMNMX.FTZ R9, R167, R9, !PT ;  /* 0x00000009a7097209 */ /* 0x000fe20007810000 */
[-C--:B------:R-:W-:Y:S01]  /*15220*/  FMUL.FTZ R25, R25, R8.reuse ;  /* 0x0000000819197220 */ /* 0x080fe20000410000 */
[----:B------:R-:W-:Y:S01]  /*15230*/  ISETP.GT.AND P3, PT, R20, 0x29, P2 ;  /* 0x000000291400780c */ /* 0x000fe20001764270 */
[----:B------:R-:W-:Y:S01]  /*15240*/  MUFU.EX2 R165, R165 ;  /* 0x000000a500a57308 */ /* 0x000fe20000000800 */
[----:B------:R-:W-:Y:S01]  /*15250*/  FSEL R171, R171, -INF , !P5 ;  /* 0xff800000abab7808 */ /* 0x000fe20006800000 */
[----:B----4-:R-:W-:Y:S01]  /*15260*/  FADD.FTZ R3, R160, R3 ;  /* 0x00000003a0037221 */ /* 0x010fe20000010000 */
[----:B------:R-:W-:Y:S01]  /*15270*/  FMNMX.FTZ R9, R170, R9, !PT ;  /* 0x00000009aa097209 */ /* 0x000fe20007810000 */
[-C--:B------:R-:W-:Y:S01]  /*15280*/  FMUL.FTZ R28, R28, R8.reuse ;  /* 0x000000081c1c7220 */ /* 0x080fe20000410000 */
[----:B------:R-:W-:Y:S01]  /*15290*/  ISETP.GT.AND P5, PT, R20, 0x30, P2 ;  /* 0x000000301400780c */ /* 0x000fe200017a4270 */
[-C--:B------:R-:W-:Y:S01]  /*152a0*/  FMUL.FTZ R29, R29, R8.reuse ;  /* 0x000000081d1d7220 */ /* 0x080fe20000410000 */
[----:B------:R-:W-:Y:S01]  /*152b0*/  ISETP.LT.OR P3, PT, R15, 0x2a, P3 ;  /* 0x0000002a0f00780c */ /* 0x000fe20001f61670 */
[----:B------:R-:W3:Y:S01]  /*152c0*/  MUFU.EX2 R161, R161 ;  /* 0x000000a100a17308 */ /* 0x000ee20000000800 */
[----:B------:R-:W-:Y:S01]  /*152d0*/  FMNMX.FTZ R9, R171, R9, !PT ;  /* 0x00000009ab097209 */ /* 0x000fe20007810000 */
[-C--:B------:R-:W-:Y:S01]  /*152e0*/  FMUL.FTZ R32, R32, R8.reuse ;  /* 0x0000000820207220 */ /* 0x080fe20000410000 */
[----:B------:R-:W-:Y:S01]  /*152f0*/  FSEL R175, R175, -INF , !P3 ;  /* 0xff800000afaf7808 */ /* 0x000fe20005800000 */
[-C--:B------:R-:W-:Y:S01]  /*15300*/  FMUL.FTZ R33, R33, R8.reuse ;  /* 0x0000000821217220 */ /* 0x080fe20000410000 */
[----:B------:R-:W-:Y:S01]  /*15310*/  ISETP.LT.OR P5, PT, R15, 0x31, P5 ;  /* 0x000000310f00780c */ /* 0x000fe20002fa1670 */
[-C--:B------:R-:W-:Y:S01]  /*15320*/  FMUL.FTZ R36, R36, R8.reuse ;  /* 0x0000000824247220 */ /* 0x080fe20000410000 */
[----:B------:R-:W-:Y:S01]  /*15330*/  FMNMX.FTZ R9, R174, R9, !PT ;  /* 0x00000009ae097209 */ /* 0x000fe20007810000 */
[----:B------:R-:W4:Y:S01]  /*15340*/  MUFU.EX2 R168, R168 ;  /* 0x000000a800a87308 */ /* 0x000f220000000800 */
[----:B------:R-:W-:Y:S01]  /*15350*/  ISETP.GT.AND P3, PT, R20, 0x38, P2 ;  /* 0x000000381400780c */ /* 0x000fe20001764270 */
[-C--:B------:R-:W-:Y:S01]  /*15360*/  FMUL.FTZ R37, R37, R8.reuse ;  /* 0x0000000825257220 */ /* 0x080fe20000410000 */
[----:B------:R-:W-:Y:S01]  /*15370*/  FSEL R178, R178, -INF , !P5 ;  /* 0xff800000b2b27808 */ /* 0x000fe20006800000 */
[-C--:B------:R-:W-:Y:S01]  /*15380*/  FMUL.FTZ R40, R40, R8.reuse ;  /* 0x0000000828287220 */ /* 0x080fe20000410000 */
[----:B------:R-:W-:Y:S01]  /*15390*/  FMNMX.FTZ R9, R175, R9, !PT ;  /* 0x00000009af097209 */ /* 0x000fe20007810000 */
[-C--:B------:R-:W-:Y:S01]  /*153a0*/  FMUL.FTZ R41, R41, R8.reuse ;  /* 0x0000000829297220 */ /* 0x080fe20000410000 */
[----:B------:R-:W-:Y:S01]  /*153b0*/  ISETP.GT.AND P2, PT, R20, 0x39, P2 ;  /* 0x000000391400780c */ /* 0x000fe20001744270 */
[----:B------:R-:W5:Y:S01]  /*153c0*/  MUFU.EX2 R169, R169 ;  /* 0x000000a900a97308 */ /* 0x000f620000000800 */
[----:B------:R-:W-:Y:S01]  /*153d0*/  ISETP.LT.OR P3, PT, R15, 0x39, P3 ;  /* 0x000000390f00780c */ /* 0x000fe20001f61670 */
[----:B---3--:R-:W-:Y:S01]  /*153e0*/  FADD.FTZ R3, R161, R3 ;  /* 0x00000003a1037221 */ /* 0x008fe20000010000 */
[----:B------:R-:W-:Y:S01]  /*153f0*/  FMNMX.FTZ R9, R178, R9, !PT ;  /* 0x00000009b2097209 */ /* 0x000fe20007810000 */
[-C--:B------:R-:W-:Y:S01]  /*15400*/  FMUL.FTZ R44, R44, R8.reuse ;  /* 0x000000082c2c7220 */ /* 0x080fe20000410000 */
[----:B------:R-:W-:Y:S01]  /*15410*/  ISETP.LT.OR P2, PT, R15, 0x3a, P2 ;  /* 0x0000003a0f00780c */ /* 0x000fe20001741670 */
[----:B------:R-:W-:Y:S01]  /*15420*/  FADD.FTZ R3, R164, R3 ;  /* 0x00000003a4037221 */ /* 0x000fe20000010000 */
[----:B------:R-:W-:Y:S01]  /*15430*/  FSEL R182, R182, -INF , !P3 ;  /* 0xff800000b6b67808 */ /* 0x000fe20005800000 */
[----:B------:R-:W-:Y:S01]  /*15440*/  MUFU.EX2 R172, R172 ;  /* 0x000000ac00ac7308 */ /* 0x000fe20000000800 */
[----:B------:R-:W-:Y:S01]  /*15450*/  FMNMX.FTZ R9, R179, R9, !PT ;  /* 0x00000009b3097209 */ /* 0x000fe20007810000 */
[----:B------:R-:W-:Y:S01]  /*15460*/  FADD.FTZ R3, R165, R3 ;  /* 0x00000003a5037221 */ /* 0x000fe20000010000 */
[----:B------:R-:W-:Y:S01]  /*15470*/  FSEL R183, R183, -INF , !P2 ;  /* 0xff800000b7b77808 */ /* 0x000fe20005000000 */
[----:B------:R-:W-:Y:S01]  /*15480*/  FMUL.FTZ R45, R45, R8 ;  /* 0x000000082d2d7220 */ /* 0x000fe20000410000 */
[----:B------:R-:W-:Y:S01]  /*15490*/  FMNMX.FTZ R9, R182, R9, !PT ;  /* 0x00000009b6097209 */ /* 0x000fe20007810000 */
[----:B----4-:R-:W-:Y:S01]  /*154a0*/  FADD.FTZ R3, R168, R3 ;  /* 0x00000003a8037221 */ /* 0x010fe20000010000 */
[----:B------:R-:W-:Y:S01]  /*154b0*/  F2FP.SATFINITE.E4M3.F32.PACK_AB_MERGE_C R156, R157, R156, RZ ;  /* 0x0000009c9d9c723e */ /* 0x000fe200048070ff */
[----:B------:R-:W3:Y:S01]  /*154c0*/  MUFU.EX2 R173, R173 ;  /* 0x000000ad00ad7308 */ /* 0x000ee20000000800 */
[----:B------:R-:W-:Y:S01]  /*154d0*/  FMNMX.FTZ R9, R183, R9, !PT ;  /* 0x00000009b7097209 */ /* 0x000fe20007810000 */
[----:B-----5:R-:W-:Y:S01]  /*154e0*/  FADD.FTZ R3, R169, R3 ;  /* 0x00000003a9037221 */ /* 0x020fe20000010000 */
[----:B------:R-:W-:Y:S01]  /*154f0*/  F2FP.SATFINITE.E4M3.F32.PACK_AB_MERGE_C R152, R153, R152, R156 ;  /* 0x000000989998723e */ /* 0x000fe2000480709c */
[-C--:B------:R-:W-:Y:S01]  /*15500*/  FMUL.FTZ R48, R48, R8.reuse ;  /* 0x0000000830307220 */ /* 0x080fe20000410000 */
[-C--:B------:R-:W-:Y:S01]  /*15510*/  FMUL.FTZ R49, R49, R8.reuse ;  /* 0x0000000831317220 */ /* 0x080fe20000410000 */
[----:B------:R-:W4:Y:S01]  /*15520*/  SHFL.BFLY PT, R14, R9, 0x2, 0x1f ;  /* 0x0c401f00090e7f89 */ /* 0x000f2200000e0000 */
        /* <DEDUP_REMOVED lines=10> */
[----:B---3--:R-:W-:Y:S01]  /*155d0*/  F2FP.SATFINITE.E4M3.F32.PACK_AB_MERGE_C R156, R173, R172, RZ ;  /* 0x000000acad9c723e */ /* 0x008fe200048070ff */
[----:B------:R-:W-:Y:S01]  /*155e0*/  FADD.FTZ R172, R172, R3 ;  /* 0x00000003acac7221 */ /* 0x000fe20000010000 */
[-C--:B------:R-:W-:Y:S01]  /*155f0*/  FMUL.FTZ R68, R68, R8.reuse ;  /* 0x0000000844447220 */ /* 0x080fe20000410000 */
[----:B------:R-:W-:Y:S01]  /*15600*/  FMUL.FTZ R69, R69, R8 ;  /* 0x0000000845457220 */ /* 0x000fe20000410000 */
[----:B------:R-:W-:Y:S01]  /*15610*/  F2FP.SATFINITE.E4M3.F32.PACK_AB_MERGE_C R156, R169, R168, R156 ;  /* 0x000000a8a99c723e */ /* 0x000fe2000480709c */
[----:B------:R-:W-:Y:S01]  /*15620*/  FADD.FTZ R173, R173, R172 ;  /* 0x000000acadad7221 */ /* 0x000fe20000010000 */
[-C--:B------:R-:W-:Y:S01]  /*15630*/  FMUL.FTZ R72, R72, R8.reuse ;  /* 0x0000000848487220 */ /* 0x080fe20000410000 */
[----:B------:R-:W-:Y:S01]  /*15640*/  MUFU.EX2 R176, R176 ;  /* 0x000000b000b07308 */ /* 0x000fe20000000800 */
[-C--:B------:R-:W-:Y:S01]  /*15650*/  FMUL.FTZ R73, R73, R8.reuse ;  /* 0x0000000849497220 */ /* 0x080fe20000410000 */
[-C--:B------:R-:W-:Y:S01]  /*15660*/  FMUL.FTZ R76, R76, R8.reuse ;  /* 0x000000084c4c7220 */ /* 0x080fe20000410000 */
[-C--:B------:R-:W-:Y:S01]  /*15670*/  FMUL.FTZ R77, R77, R8.reuse ;  /* 0x000000084d4d7220 */ /* 0x080fe20000410000 */
[-C--:B------:R-:W-:Y:S01]  /*15680*/  FMUL.FTZ R80, R80, R8.reuse ;  /* 0x0000000850507220 */ /* 0x080fe20000410000 */
[----:B------:R-:W-:Y:S01]  /*15690*/  FMUL.FTZ R81, R81, R8 ;  /* 0x0000000851517220 */ /* 0x000fe20000410000 */
[----:B----4-:R-:W-:Y:S01]  /*156a0*/  FMNMX.FTZ R9, R9, R14, !PT ;  /* 0x0000000e09097209 */ /* 0x010fe20007810000 */
[-C--:B------:R-:W-:Y:S01]  /*156b0*/  FMUL.FTZ R84, R84, R8.reuse ;  /* 0x0000000854547220 */ /* 0x080fe20000410000 */
[----:B------:R-:W-:Y:S01]  /*156c0*/  MUFU.EX2 R177, R177 ;  /* 0x000000b100b17308 */ /* 0x000fe20000000800 */
[-C--:B------:R-:W-:Y:S01]  /*156d0*/  FMUL.FTZ R85, R85, R8.reuse ;  /* 0x0000000855557220 */ /* 0x080fe20000410000 */
[-C--:B------:R-:W-:Y:S01]  /*156e0*/  FMUL.FTZ R88, R88, R8.reuse ;  /* 0x0000000858587220 */ /* 0x080fe20000410000 */
[----:B------:R-:W3:Y:S01]  /*156f0*/  SHFL.BFLY PT, R14, R9, 0x1, 0x1f ;  /* 0x0c201f00090e7f89 */ /* 0x000ee200000e0000 */
        /* <DEDUP_REMOVED lines=23> */
[----:B---3--:R-:W-:Y:S01]  /*15870*/  FMNMX.FTZ R14, R9, R14, !PT ;  /* 0x0000000e090e7209 */ /* 0x008fe20007810000 */
[-C--:B------:R-:W-:Y:S01]  /*15880*/  FMUL.FTZ R136, R136, R8.reuse ;  /* 0x0000000888887220 */ /* 0x080fe20000410000 */
[-C--:B------:R-:W-:Y:S01]  /*15890*/  FMUL.FTZ R137, R137, R8.reuse ;  /* 0x0000000889897220 */ /* 0x080fe20000410000 */
[----:B------:R-:W-:Y:S01]  /*158a0*/  FMUL.FTZ R140, R140, R8 ;  /* 0x000000088c8c7220 */ /* 0x000fe20000410000 */
[----:B------:R-:W-:Y:S01]  /*158b0*/  FSETP.NEU.FTZ.AND P2, PT, R14, -INF , PT ;  /* 0xff8000000e00780b */ /* 0x000fe20003f5d000 */
[----:B------:R-:W-:-:S01]  /*158c0*/  FFMA.FTZ R9, R2, R14, -8 ;  /* 0xc100000002097423 */ /* 0x000fc2000001000e */
[-C--:B------:R-:W-:Y:S01]  /*158d0*/  FMUL.FTZ R141, R141, R8.reuse ;  /* 0x000000088d8d7220 */ /* 0x080fe20000410000 */
[-C--:B------:R-:W-:Y:S01]  /*158e0*/  FMUL.FTZ R144, R144, R8.reuse ;  /* 0x0000000890907220 */ /* 0x080fe20000410000 */
[-C--:B------:R-:W-:Y:S01]  /*158f0*/  FMUL.FTZ R145, R145, R8.reuse ;  /* 0x0000000891917220 */ /* 0x080fe20000410000 */
[-C--:B------:R-:W-:Y:S01]  /*15900*/  FMUL.FTZ R148, R148, R8.reuse ;  /* 0x0000000894947220 */ /* 0x080fe20000410000 */
[----:B------:R-:W-:Y:S01]  /*15910*/  FSEL R9, R9, RZ, P2 ;  /* 0x000000ff09097208 */ /* 0x000fe20001000000 */
[----:B------:R-:W-:-:S04]  /*15920*/  FMUL.FTZ R149, R149, R8 ;  /* 0x0000000895957220 */ /* 0x000fc80000410000 */
[--C-:B------:R-:W-:Y:S01]  /*15930*/  FFMA.FTZ R153, R2, R154, -R9.reuse ;  /* 0x0000009a02997223 */ /* 0x100fe20000010809 */
[----:B------:R-:W-:Y:S01]  /*15940*/  FSEL R154, R14, RZ, P2 ;  /* 0x000000ff0e9a7208 */ /* 0x000fe20001000000 */
[C-C-:B------:R-:W-:Y:S01]  /*15950*/  FFMA.FTZ R15, R2.reuse, R155, -R9.reuse ;  /* 0x0000009b020f7223 */ /* 0x140fe20000010809 */
[----:B------:R-:W-:-:S01]  /*15960*/  FFMA.FTZ R20, R2, R158, -R9 ;  /* 0x0000009e02147223 */ /* 0x000fc20000010809 */
[C-C-:B------:R-:W-:Y:S01]  /*15970*/  FFMA.FTZ R157, R2.reuse, R159, -R9.reuse ;  /* 0x0000009f029d7223 */ /* 0x140fe20000010809 */
[----:B------:R-:W-:-:S01]  /*15980*/  FFMA.FTZ R155, R2, R162, -R9 ;  /* 0x000000a2029b7223 */ /* 0x000fc20000010809 */
[----:B------:R-:W-:Y:S01]  /*15990*/  FADD.FTZ R154, -R154, R7 ;  /* 0x000000079a9a7221 */ /* 0x000fe20000010100 */
[----:B------:R-:W-:Y:S01]  /*159a0*/  MUFU.EX2 R153, R153 ;  /* 0x0000009900997308 */ /* 0x000fe20000000800 */
[----:B------:R-:W-:-:S01]  /*159b0*/  FFMA.FTZ R21, R2, R163, -R9 ;  /* 0x000000a302157223 */ /* 0x000fc20000010809 */
[C-C-:B------:R-:W-:Y:S01]  /*159c0*/  FFMA.FTZ R158, R2.reuse, R166, -R9.reuse ;  /* 0x000000a6029e7223 */ /* 0x140fe20000010809 */
[C---:B------:R-:W-:Y:S01]  /*159d0*/  FMUL.FTZ R7, R2.reuse, R154 ;  /* 0x0000009a02077220 */ /* 0x040fe20000410000 */
[C-C-:B------:R-:W-:Y:S01]  /*159e0*/  FFMA.FTZ R162, R2.reuse, R167, -R9.reuse ;  /* 0x000000a702a27223 */ /* 0x140fe20000010809 */
[----:B------:R-:W-:Y:S01]  /*159f0*/  F2FP.SATFINITE.E4M3.F32.PACK_AB_MERGE_C R154, R165, R164, RZ ;  /* 0x000000a4a59a723e */ /* 0x000fe200048070ff */
[C-C-:B------:R-:W-:Y:S01]  /*15a00*/  FFMA.FTZ R159, R2.reuse, R170, -R9.reuse ;  /* 0x000000aa029f7223 */ /* 0x140fe20000010809 */
[----:B------:R-:W-:-:S01]  /*15a10*/  FFMA.FTZ R174, R2, R174, -R9 ;  /* 0x000000ae02ae7223 */ /* 0x000fc20000010809 */
[----:B------:R-:W-:Y:S01]  /*15a20*/  MUFU.EX2 R15, R15 ;  /* 0x0000000f000f7308 */ /* 0x000fe20000000800 */
[----:B------:R-:W-:Y:S01]  /*15a30*/  F2FP.SATFINITE.E4M3.F32.PACK_AB_MERGE_C R154, R161, R160, R154 ;  /* 0x000000a0a19a723e */ /* 0x000fe2000480709a */
[C-C-:B------:R-:W-:Y:S01]  /*15a40*/  FFMA.FTZ R160, R2.reuse, R171, -R9.reuse ;  /* 0x000000ab02a07223 */ /* 0x140fe20000010809 */
[----:B------:R-:W-:-:S01]  /*15a50*/  FFMA.FTZ R175, R2, R175, -R9 ;  /* 0x000000af02af7223 */ /* 0x000fc20000010809 */
[C-C-:B------:R-:W-:Y:S01]  /*15a60*/  FFMA.FTZ R178, R2.reuse, R178, -R9.reuse ;  /* 0x000000b202b27223 */ /* 0x140fe20000010809 */
[----:B------:R-:W-:-:S01]  /*15a70*/  FFMA.FTZ R179, R2, R179, -R9 ;  /* 0x000000b302b37223 */ /* 0x000fc20000010809 */
[C-C-:B------:R-:W-:Y:S01]  /*15a80*/  FFMA.FTZ R182, R2.reuse, R182, -R9.reuse ;  /* 0x000000b602b67223 */ /* 0x140fe20000010809 */
[----:B------:R-:W-:-:S01]  /*15a90*/  FFMA.FTZ R9, R2, R183, -R9 ;  /* 0x000000b702097223 */ /* 0x000fc20000010809 */
[----:B------:R-:W3:Y:S08]  /*15aa0*/  MUFU.EX2 R7, R7 ;  /* 0x0000000700077308 */ /* 0x000ef00000000800 */
[----:B------:R-:W4:Y:S08]  /*15ab0*/  MUFU.EX2 R20, R20 ;  /* 0x0000001400147308 */ /* 0x000f300000000800 */
[----:B------:R-:W5:Y:S01]  /*15ac0*/  MUFU.EX2 R157, R157 ;  /* 0x0000009d009d7308 */ /* 0x000f620000000800 */
[----:B---3--:R-:W-:-:S01]  /*15ad0*/  FFMA.FTZ R0, R7, R0, R153 ;  /* 0x0000000007007223 */ /* 0x008fc20000010099 */
[-C--:B------:R-:W-:Y:S01]  /*15ae0*/  FMUL.FTZ R26, R26, R7.reuse ;  /* 0x000000071a1a7220 */ /* 0x080fe20000410000 */
[-C--:B------:R-:W-:Y:S01]  /*15af0*/  FMUL.FTZ R27, R27, R7.reuse ;  /* 0x000000071b1b7220 */ /* 0x080fe20000410000 */
[----:B------:R-:W-:Y:S01]  /*15b00*/  FMUL.FTZ R30, R30, R7 ;  /* 0x000000071e1e7220 */ /* 0x000fe20000410000 */
[----:B------:R-:W-:-:S01]  /*15b10*/  FADD.FTZ R0, R15, R0 ;  /* 0x000000000f007221 */ /* 0x000fc20000010000 */
        /* <DEDUP_REMOVED lines=11> */
[----:B-----5:R-:W-:-:S01]  /*15bd0*/  FADD.FTZ R0, R157, R0 ;  /* 0x000000009d007221 */ /* 0x020fc20000010000 */
[----:B------:R-:W-:Y:S01]  /*15be0*/  F2FP.SATFINITE.E4M3.F32.PACK_AB_MERGE_C R20, R157, R20, RZ ;  /* 0x000000149d14723e */ /* 0x000fe200048070ff */
[-C--:B------:R-:W-:Y:S01]  /*15bf0*/  FMUL.FTZ R47, R47, R7.reuse ;  /* 0x000000072f2f7220 */ /* 0x080fe20000410000 */
[-C--:B------:R-:W-:Y:S01]  /*15c00*/  FMUL.FTZ R50, R50, R7.reuse ;  /* 0x0000000732327220 */ /* 0x080fe20000410000 */
[----:B------:R-:W-:Y:S01]  /*15c10*/  FMUL.FTZ R51, R51, R7 ;  /* 0x0000000733337220 */ /* 0x000fe20000410000 */
[----:B------:R-:W-:Y:S01]  /*15c20*/  F2FP.SATFINITE.E4M3.F32.PACK_AB_MERGE_C R153, R15, R153, R20 ;  /* 0x000000990f99723e */ /* 0x000fe20004807014 */
        /* <DEDUP_REMOVED lines=27> */
[----:B------:R-:W-:Y:S01]  /*15de0*/  F2FP.SATFINITE.E4M3.F32.PACK_AB_MERGE_C R162, R162, R158, RZ ;  /* 0x0000009ea2a2723e */ /* 0x000fe200048070ff */
[-C--:B------:R-:W-:Y:S01]  /*15df0*/  FMUL.FTZ R91, R91, R7.reuse ;  /* 0x000000075b5b7220 */ /* 0x080fe20000410000 */
[----:B------:R-:W-:Y:S01]  /*15e00*/  F2FP.SATFINITE.E4M3.F32.PACK_AB_MERGE_C R158, R4, R180, RZ ;  /* 0x000000b4049e723e */ /* 0x000fe200048070ff */
[----:B------:R-:W-:Y:S01]  /*15e10*/  FMUL.FTZ R94, R94, R7 ;  /* 0x000000075e5e7220 */ /* 0x000fe20000410000 */
[----:B------:R-:W-:Y:S01]  /*15e20*/  F2FP.SATFINITE.E4M3.F32.PACK_AB_MERGE_C R155, R21, R155, R162 ;  /* 0x0000009b159b723e */ /* 0x000fe200048070a2 */
[----:B------:R-:W-:Y:S01]  /*15e30*/  FMUL.FTZ R95, R95, R7 ;  /* 0x000000075f5f7220 */ /* 0x000fe20000410000 */
[----:B------:R-:W3:Y:S01]  /*15e40*/  MUFU.EX2 R174, R174 ;  /* 0x000000ae00ae7308 */ /* 0x000ee20000000800 */
[----:B----4-:R-:W-:-:S01]  /*15e50*/  FADD.FTZ R3, R159, R0 ;  /* 0x000000009f037221 */ /* 0x010fc20000010000 */
[----:B------:R-:W-:Y:S01]  /*15e60*/  F2FP.SATFINITE.E4M3.F32.PACK_AB_MERGE_C R158, R177, R176, R158 ;  /* 0x000000b0b19e723e */ /* 0x000fe2000480709e */
        /* <DEDUP_REMOVED lines=22> */
[C---:B----4-:R-:W-:Y:S01]  /*15fd0*/  F2FP.SATFINITE.E4M3.F32.PACK_AB_MERGE_C R157, R175.reuse, R174, RZ ;  /* 0x000000aeaf9d723e */ /* 0x050fe200048070ff */
[----:B------:R-:W-:Y:S01]  /*15fe0*/  FADD.FTZ R175, R175, R0 ;  /* 0x00000000afaf7221 */ /* 0x000fe20000010000 */
[----:B------:R-:W-:-:S01]  /*15ff0*/  FADD.FTZ R0, R176, R173 ;  /* 0x000000adb0007221 */ /* 0x000fc20000010000 */
[----:B------:R-:W-:Y:S01]  /*16000*/  FMUL.FTZ R131, R131, R7 ;  /* 0x0000000783837220 */ /* 0x000fe20000410000 */
[----:B------:R-:W-:Y:S01]  /*16010*/  F2FP.SATFINITE.E4M3.F32.PACK_AB_MERGE_C R157, R160, R159, R157 ;  /* 0x0000009fa09d723e */ /* 0x000fe2000480709d */
[----:B------:R-:W-:Y:S01]  /*16020*/  FMUL.FTZ R134, R134, R7 ;  /* 0x0000000786867220 */ /* 0x000fe20000410000 */
[----:B------:R-:W-:-:S01]  /*16030*/  FADD.FTZ R177, R177, R0 ;  /* 0x00000000b1b17221 */ /* 0x000fc20000010000 */
[----:B------:R-:W4:Y:S01]  /*16040*/  MUFU.EX2 R182, R182 ;  /* 0x000000b600b67308 */ /* 0x000f220000000800 */
[----:B-----5:R-:W-:-:S01]  /*16050*/  FADD.FTZ R0, R178, R175 ;  /* 0x000000afb2007221 */ /* 0x020fc20000010000 */
[----:B------:R-:W-:Y:S01]  /*16060*/  FMUL.FTZ R135, R135, R7 ;  /* 0x0000000787877220 */ /* 0x000fe20000410000 */
[----:B------:R-:W-:-:S01]  /*16070*/  FADD.FTZ R177, R180, R177 ;  /* 0x000000b1b4b17221 */ /* 0x000fc20000010000 */
[-C--:B------:R-:W-:Y:S01]  /*16080*/  FMUL.FTZ R138, R138, R7.reuse ;  /* 0x000000078a8a7220 */ /* 0x080fe20000410000 */
[-C--:B------:R-:W-:Y:S01]  /*16090*/  FMUL.FTZ R139, R139, R7.reuse ;  /* 0x000000078b8b7220 */ /* 0x080fe20000410000 */
[----:B------:R-:W-:Y:S01]  /*160a0*/  FMUL.FTZ R142, R142, R7 ;  /* 0x000000078e8e7220 */ /* 0x000fe20000410000 */
[----:B------:R-:W-:-:S01]  /*160b0*/  FADD.FTZ R3, R4, R177 ;  /* 0x000000b104037221 */ /* 0x000fc20000010000 */
[----:B------:R-:W5:Y:S01]  /*160c0*/  MUFU.EX2 R9, R9 ;  /* 0x0000000900097308 */ /* 0x000f620000000800 */
[----:B---3--:R-:W-:-:S01]  /*160d0*/  FADD.FTZ R161, R179, R0 ;  /* 0x00000000b3a17221 */ /* 0x008fc20000010000 */
[-C--:B------:R-:W-:Y:S01]  /*160e0*/  FMUL.FTZ R143, R143, R7.reuse ;  /* 0x000000078f8f7220 */ /* 0x080fe20000410000 */
[-C--:B------:R-:W-:Y:S01]  /*160f0*/  FMUL.FTZ R146, R146, R7.reuse ;  /* 0x0000000792927220 */ /* 0x080fe20000410000 */
[-C--:B------:R-:W-:Y:S01]  /*16100*/  FMUL.FTZ R147, R147, R7.reuse ;  /* 0x0000000793937220 */ /* 0x080fe20000410000 */
[-C--:B------:R-:W-:Y:S01]  /*16110*/  FMUL.FTZ R150, R150, R7.reuse ;  /* 0x0000000796967220 */ /* 0x080fe20000410000 */
[----:B------:R-:W-:Y:S01]  /*16120*/  FMUL.FTZ R151, R151, R7 ;  /* 0x0000000797977220 */ /* 0x000fe20000410000 */
[----:B----4-:R-:W-:-:S01]  /*16130*/  FADD.FTZ R0, R182, R161 ;  /* 0x000000a1b6007221 */ /* 0x010fc20000010000 */
[----:B-----5:R-:W-:-:S03]  /*16140*/  F2FP.SATFINITE.E4M3.F32.PACK_AB_MERGE_C R182, R9, R182, RZ ;  /* 0x000000b609b6723e */ /* 0x020fc600048070ff */
[----:B------:R-:W-:Y:S01]  /*16150*/  FADD.FTZ R0, R9, R0 ;  /* 0x0000000009007221 */ /* 0x000fe20000010000 */
[----:B------:R-:W-:Y:S01]  /*16160*/  F2FP.SATFINITE.E4M3.F32.PACK_AB_MERGE_C R159, R179, R178, R182 ;  /* 0x000000b2b39f723e */ /* 0x000fe200048070b6 */
[----:B------:R-:W-:Y:S06]  /*16170*/  @!P0 BRA `(.L_x_1891) ;  /* 0x0000000000048947 */ /* 0x000fec0003800000 */
[----:B------:R-:W-:Y:S01]  /*16180*/  BPT.TRAP 0x1 ;  /* 0x000000040000795c */ /* 0x000fe20000300000 */
.L_x_1891:
[----:B------:R3:W4:Y:S01]  /*16190*/  SYNCS.PHASECHK.TRANS64.TRYWAIT P2, [R12+URZ+0x28450], R11 ;  /* 0x0284500b0c0075a7 */ /* 0x000722000804017f */
[----:B------:R-:W-:Y:S05]  /*161a0*/  @!P0 BRA `(.L_x_1892) ;  /* 0x0000000000048947 */ /* 0x000fea0003800000 */
[----:B------:R-:W-:Y:S01]  /*161b0*/  BPT.TRAP 0x1 ;  /* 0x000000040000795c */ /* 0x000fe20000300000 */
.L_x_1892:
[----:B------:R-:W-:Y:S01]  /*161c0*/  BSSY B0, `(.L_x_1893) ;  /* 0x0000006000007945 */ /* 0x000fe20003800000 */
[----:B------:R-:W-:Y:S01]  /*161d0*/  LEA R8, R185, UR43, 0xa ;  /* 0x0000002bb9087c11 */ /* 0x000fe2000f8e50ff */
[----:B------:R-:W-:Y:S02]  /*161e0*/  IMAD.MOV.U32 R9, RZ, RZ, -0x7fffffe0 ;  /* 0x80000020ff097424 */ /* 0x000fe400078e00ff */
[----:B----4-:R-:W-:Y:S05]  /*161f0*/  @P2 BRA `(.L_x_1894) ;  /* 0x0000000000082947 */ /* 0x010fea0003800000 */
[----:B------:R-:W4:Y:S02]  /*16200*/  SYNCS.PHASECHK.TRANS64.TRYWAIT P2, [R12+URZ+0x28450], R11 ;  /* 0x0284500b0c0075a7 */ /* 0x000f24000804017f */
[----:B----4-:R-:W-:Y:S05]  /*16210*/  @!P2 BRA `(.L_x_1895) ;  /* 0x000001200010a947 */ /* 0x010fea0003800000 */
.L_x_1894:
[----:B------:R-:W-:Y:S05]  /*16220*/  BSYNC B0 ;  /* 0x0000000000007941 */ /* 0x000fea0003800000 */
.L_x_1893:
[----:B------:R-:W5:Y:S01]  /*16230*/  S2R R4, SR_TID.X ;  /* 0x0000000000047919 */ /* 0x000f620000002100 */
[----:B------:R-:W-:Y:S05]  /*16240*/  WARPSYNC.ALL ;  /* 0x0000000000007948 */ /* 0x000fea0003800000 */
[C---:B------:R-:W-:Y:S02]  /*16250*/  R2UR UR6, R8.reuse ;  /* 0x00000000080672ca */ /* 0x040fe400000e0000 */
[----:B------:R-:W-:Y:S01]  /*16260*/  R2UR UR7, R9 ;  /* 0x00000000090772ca */ /* 0x000fe200000e0000 */
[----:B------:R-:W-:Y:S01]  /*16270*/  IMAD.MOV.U32 R9, RZ, RZ, -0x7fffffe0 ;  /* 0x80000020ff097424 */ /* 0x000fe200078e00ff */
[----:B------:R-:W-:-:S02]  /*16280*/  IADD3 R8, R8, 0x2, RZ ;  /* 0x0000000208087810 */ /* 0x000fc40007ffe0ff */
[----:B-----5:R-:W-:-:S05]  /*16290*/  SHF.R.U32.HI R4, RZ, 0x7, R4 ;  /* 0x00000007ff047819 */ /* 0x020fca0000011604 */
[----:B------:R-:W-:-:S05]  /*162a0*/  VIADD R4, R4, 0x8 ;  /* 0x0000000804047836 */ /* 0x000fca0000000000 */
[----:B------:R0:W-:Y:S06]  /*162b0*/  BAR.SYNC.DEFER_BLOCKING R4, 0x100 ;  /* 0x000400040000751d */ /* 0x0001ec0000010000 */
[----:B------:R-:W-:-:S06]  /*162c0*/  WARPGROUP.ARRIVE ;  /* 0x00000000000079c5 */ /* 0x000fcc0000000000 */
        /* <DEDUP_REMOVED lines=10> */
.L_x_1896:
[----:B------:R-:W-:Y:S01]  /*16370*/  ISETP.GT.AND P2, PT, R6, R10, PT ;  /* 0x0000000a0600720c */ /* 0x000fe20003f44270 */
[----:B-1-34-:R-:W-:Y:S02]  /*16380*/  VIADD R12, R12, 0x28460 ;  /* 0x000284600c0c7836 */ /* 0x01afe40000000000 */
[----:B------:R-:W-:Y:S02]  /*16390*/  IMAD.U32 R7, RZ, RZ, UR39 ;  /* 0x00000027ff077e24 */ /* 0x000fe4000f8e00ff */
[----:B------:R-:W-:Y:S02]  /*163a0*/  VIADD R6, R6, 0xffffffff ;  /* 0xffffffff06067836 */ /* 0x000fe40000000000 */
[----:B------:R-:W-:Y:S01]  /*163b0*/  IMAD.MOV.U32 R4, RZ, RZ, R13 ;  /* 0x000000ffff047224 */ /* 0x000fe200078e000d */
[----:B------:R-:W-:Y:S01]  /*163c0*/  PRMT R12, R7, 0x654, R12 ;  /* 0x00000654070c7816 */ /* 0x000fe2000000000c */
[----:B------:R-:W-:-:S03]  /*163d0*/  IMAD.MOV.U32 R7, RZ, RZ, R14 ;  /* 0x000000ffff077224 */ /* 0x000fc600078e000e */
[----:B------:R0:W-:Y:S01]  /*163e0*/  SYNCS.ARRIVE.TRANS64.RED.A1T0 RZ, [R12+URZ], RZ ;  /* 0x000000ff0cff79a7 */ /* 0x0001e2000810043f */
[----:B------:R-:W-:Y:S05]  /*163f0*/  @P2 BRA `(.L_x_1897) ;  /* 0xffffffd800a82947 */ /* 0x000fea000383ffff */
[----:B------:R-:W-:Y:S02]  /*16400*/  IMAD.MOV.U32 R7, RZ, RZ, R14 ;  /* 0x000000ffff077224 */ /* 0x000fe400078e000e */
[----:B------:R-:W-:-:S07]  /*16410*/  IMAD.MOV.U32 R4, RZ, RZ, R13 ;  /* 0x000000ffff047224 */ /* 0x000fce00078e000d */
.L_x_1877:
[----:B------:R-:W1:Y:S01]  /*16420*/  LDC R8, c[0x0][0x448] ;  /* 0x00011200ff087b82 */ /* 0x000e620000000800 */
[----:B------:R-:W-:-:S07]  /*16430*/  IADD3 R11, R192, 0x1, -R190 ;  /* 0x00000001c00b7810 */ /* 0x000fce0007ffe8be */
[----:B0-----:R-:W0:Y:S01]  /*16440*/  LDC R12, c[0x0][0x9e4] ;  /* 0x00027900ff0c7b82 */ /* 0x001e220000000800 */
[----:B-1----:R-:W-:Y:S01]  /*16450*/  ISETP.NE.AND P4, PT, R8, 0x1, PT ;  /* 0x000000010800780c */ /* 0x002fe20003f85270 */
[----:B------:R-:W-:Y:S01]  /*16460*/  VIADD R8, R202, 0x7f ;  /* 0x0000007fca087836 */ /* 0x000fe20000000000 */
[----:B0-----:R-:W-:-:S11]  /*16470*/  ISETP.GE.AND P5, PT, R12, 0x1, PT ;  /* 0x000000010c00780c */ /* 0x001fd60003fa6270 */
[----:B------:R-:W0:Y:S08]  /*16480*/  @P4 LDC R9, c[0x0][0x44c] ;  /* 0x00011300ff094b82 */ /* 0x000e300000000800 */
[----:B------:R-:W1:Y:S01]  /*16490*/  @P4 LDC R10, c[0x0][0x450] ;  /* 0x00011400ff0a4b82 */ /* 0x000e620000000800 */
[----:B0-----:R-:W-:-:S05]  /*164a0*/  @P4 IMAD.HI.U32 R9, R8, R9, RZ ;  /* 0x0000000908094227 */ /* 0x001fca00078e00ff */
[----:B-1----:R-:W-:-:S04]  /*164b0*/  @P4 SHF.R.U32.HI R8, RZ, R10, R9 ;  /* 0x0000000aff084219 */ /* 0x002fc80000011609 */
[----:B------:R-:W-:-:S05]  /*164c0*/  IADD3 R8, R11, R8, RZ ;  /* 0x000000080b087210 */ /* 0x000fca0007ffe0ff */
[----:B------:R-:W-:Y:S01]  /*164d0*/  VIADD R10, R8, -UR38 ;  /* 0x80000026080a7c36 */ /* 0x000fe20008000000 */
[----:B------:R-:W-:Y:S06]  /*164e0*/  @!P5 BRA `(.L_x_1898) ;  /* 0x000000000048d947 */ /* 0x000fec0003800000 */
[----:B------:R-:W-:Y:S01]  /*164f0*/  IMAD.MOV.U32 R11, RZ, RZ, R8 ;  /* 0x000000ffff0b7224 */ /* 0x000fe200078e0008 */
[----:B------:R-:W-:Y:S04]  /*16500*/  BSSY B0, `(.L_x_1899) ;  /* 0x000000e000007945 */ /* 0x000fe80003800000 */
[----:B------:R-:W-:-:S13]  /*16510*/  ISETP.GT.AND P1, PT, R11, -0x1, PT ;  /* 0xffffffff0b00780c */ /* 0x000fda0003f24270 */
        /* <DEDUP_REMOVED lines=8> */
.L_x_1900:
[----:B------:R-:W-:-:S13]  /*165a0*/  ISETP.NE.AND P1, PT, R12, 0x1, PT ;  /* 0x000000010c00780c */ /* 0x000fda0003f25270 */
[----:B------:R-:W0:Y:S02]  /*165b0*/  @P1 LDC.64 R8, c[0x0][0x9e8] ;  /* 0x00027a00ff081b82 */ /* 0x000e240000000a00 */
[----:B0-----:R-:W-:-:S05]  /*165c0*/  @P1 IMAD.HI.U32 R8, R11, R8, RZ ;  /* 0x000000080b081227 */ /* 0x001fca00078e00ff */
[----:B------:R-:W-:-:S07]  /*165d0*/  @P1 SHF.R.U32.HI R11, RZ, R9, R8 ;  /* 0x00000009ff0b1219 */ /* 0x000fce0000011608 */
.L_x_1901:
[----:B------:R-:W-:Y:S05]  /*165e0*/  BSYNC B0 ;  /* 0x0000000000007941 */ /* 0x000fea0003800000 */
.L_x_1899:
[----:B------:R-:W-:-:S05]  /*165f0*/  IMAD R11, R11, R12, RZ ;  /* 0x0000000c0b0b7224 */ /* 0x000fca00078e02ff */
[----:B------:R-:W-:-:S07]  /*16600*/  VIMNMX R10, R10, R11, !PT ;  /* 0x0000000b0a0a7248 */ /* 0x000fce0007fe0100 */
.L_x_1898:
[----:B------:R-:W-:-:S05]  /*16610*/  VIADD R10, R10, 0x3f ;  /* 0x0000003f0a0a7836 */ /* 0x000fca0000000000 */
[----:B------:R-:W-:-:S04]  /*16620*/  SHF.R.S32.HI R9, RZ, 0x1f, R10 ;  /* 0x0000001fff097819 */ /* 0x000fc8000001140a */
[----:B------:R-:W-:-:S04]  /*16630*/  LEA.HI R9, R9, R10, RZ, 0x6 ;  /* 0x0000000a09097211 */ /* 0x000fc800078f30ff */
[----:B------:R-:W-:-:S04]  /*16640*/  SHF.R.S32.HI R9, RZ, 0x6, R9 ;  /* 0x00000006ff097819 */ /* 0x000fc80000011409 */
[----:B------:R-:W-:-:S04]  /*16650*/  VIMNMX R8, R208, R9, !PT ;  /* 0x00000009d0087248 */ /* 0x000fc80007fe0100 */
[----:B------:R-:W-:-:S13]  /*16660*/  ISETP.GE.AND P1, PT, R6, R8, PT ;  /* 0x000000080600720c */ /* 0x000fda0003f26270 */
[----:B------:R-:W-:Y:S05]  /*16670*/  @!P1 BRA `(.L_x_1902) ;  /* 0x0000001800c09947 */ /* 0x000fea0003800000 */
[----:B------:R-:W-:Y:S02]  /*16680*/  IMAD.MOV.U32 R11, RZ, RZ, R7 ;  /* 0x000000ffff0b7224 */ /* 0x000fe400078e0007 */
[----:B------:R-:W-:Y:S02]  /*16690*/  IMAD.MOV.U32 R13, RZ, RZ, R4 ;  /* 0x000000ffff0d7224 */ /* 0x000fe400078e0004 */
[----:B------:R-:W-:-:S07]  /*166a0*/  IMAD.MOV.U32 R9, RZ, RZ, R6 ;  /* 0x000000ffff097224 */ /* 0x000fce00078e0006 */
.L_x_1914:
[----:B------:R-:W-:Y:S01]  /*166b0*/  VIADD R185, R185, 0x1 ;  /* 0x00000001b9b97836 */ /* 0x000fe20000000000 */
[----:B------:R-:W-:Y:S05]  /*166c0*/  YIELD ;  /* 0x0000000000007946 */ /* 0x000fea0003800000 */
[----:B------:R-:W-:Y:S01]  /*166d0*/  ISETP.NE.AND P1, PT, R185, 0x2, PT ;  /* 0x00000002b900780c */ /* 0x000fe20003f25270 */
[----:B------:R-:W-:Y:S02]  /*166e0*/  IMAD.MOV.U32 R7, RZ, RZ, R9 ;  /* 0x000000ffff077224 */ /* 0x000fe400078e0009 */
[----:B------:R-:W-:Y:S01]  /*166f0*/  VIADD R9, R9, 0xffffffff ;  /* 0xffffffff09097836 */ /* 0x000fe20000000000 */
[----:B--23--:R-:W-:-:S02]  /*16700*/  SEL R5, RZ, 0x1, P1 ;  /* 0x00000001ff057807 */ /* 0x00cfc40000800000 */
[----:B------:R-:W-:Y:S02]  /*16710*/  SEL R10, R185, RZ, P1 ;  /* 0x000000ffb90a7207 */ /* 0x000fe40000800000 */
[----:B------:R-:W-:Y:S02]  /*16720*/  ISETP.GT.AND P1, PT, R7, R8, PT ;  /* 0x000000080700720c */ /* 0x000fe40003f24270 */
[----:B------:R-:W-:Y:S02]  /*16730*/  LOP3.LUT R188, R188, R5, RZ, 0x3c, !PT ;  /* 0x00000005bcbc7212 */ /* 0x000fe400078e3cff */
[----:B------:R-:W-:Y:S01]  /*16740*/  MOV R185, R10 ;  /* 0x0000000a00b97202 */ /* 0x000fe20000000f00 */
[----:B0-----:R-:W-:Y:S08]  /*16750*/  @!P0 BRA `(.L_x_1903) ;  /* 0x0000000000048947 */ /* 0x001ff00003800000 */
[----:B------:R-:W-:Y:S01]  /*16760*/  BPT.TRAP 0x1 ;  /* 0x000000040000795c */ /* 0x000fe20000300000 */
.L_x_1903:
[----:B------:R-:W-:Y:S01]  /*16770*/  IMAD R12, R185, 0x8, R184 ;  /* 0x00000008b90c7824 */ /* 0x000fe200078e02b8 */
[----:B------:R-:W-:-:S04]  /*16780*/  SHF.L.U32 R6, R188, 0x1f, RZ ;  /* 0x0000001fbc067819 */ /* 0x000fc800000006ff */
[----:B------:R0:W1:Y:S01]  /*16790*/  SYNCS.PHASECHK.TRANS64.TRYWAIT P2, [R12+URZ+0x28430], R6 ;  /* 0x028430060c0075a7 */ /* 0x000062000804017f */
[----:B------:R-:W-:Y:S05]  /*167a0*/  @!P0 BRA `(.L_x_1904) ;  /* 0x0000000000048947 */ /* 0x000fea0003800000 */
[----:B------:R-:W-:Y:S01]  /*167b0*/  BPT.TRAP 0x1 ;  /* 0x000000040000795c */ /* 0x000fe20000300000 */
.L_x_1904:
[----:B------:R-:W-:Y:S01]  /*167c0*/  LEA R4, R185, UR60, 0xa ;  /* 0x0000003cb9047c11 */ /* 0x000fe2000f8e50ff */
[----:B------:R-:W-:-:S04]  /*167d0*/  IMAD.MOV.U32 R5, RZ, RZ, 0x40000040 ;  /* 0x40000040ff057424 */ /* 0x000fc800078e00ff */
[C---:B------:R-:W-:Y:S02]  /*167e0*/  VIADD R14, R4.reuse, 0x2 ;  /* 0x00000002040e7836 */ /* 0x040fe40000000000 */
[----:B------:R-:W-:Y:S01]  /*167f0*/  VIADD R7, R4, 0x4 ;  /* 0x0000000404077836 */ /* 0x000fe20000000000 */
[----:B-1----:R-:W-:Y:S06]  /*16800*/  @P2 BRA `(.L_x_1905) ;  /* 0x0000000000082947 */ /* 0x002fec0003800000 */
[----:B------:R-:W1:Y:S02]  /*16810*/  SYNCS.PHASECHK.TRANS64.TRYWAIT P2, [R12+URZ+0x28430], R6 ;  /* 0x028430060c0075a7 */ /* 0x000e64000804017f */
[----:B-1----:R-:W-:Y:S05]  /*16820*/  @!P2 BRA `(.L_x_1906) ;  /* 0x0000011800a0a947 */ /* 0x002fea0003800000 */
.L_x_1905:
[----:B------:R-:W-:Y:S05]  /*16830*/  WARPSYNC.ALL ;  /* 0x0000000000007948 */ /* 0x000fea0003800000 */
[C---:B------:R-:W-:Y:S01]  /*16840*/  R2UR UR10, R4.reuse ;  /* 0x00000000040a72ca */ /* 0x040fe200000e0000 */
[----:B------:R-:W-:Y:S01]  /*16850*/  VIADD R152, R4, 0x204 ;  /* 0x0000020404987836 */ /* 0x000fe20000000000 */
[----:B------:R-:W-:Y:S01]  /*16860*/  R2UR UR11, R5 ;  /* 0x00000000050b72ca */ /* 0x000fe200000e0000 */
[----:B------:R-:W-:Y:S01]  /*16870*/  IMAD.MOV.U32 R153, RZ, RZ, 0x40000040 ;  /* 0x40000040ff997424 */ /* 0x000fe200078e00ff */
[----:B------:R-:W-:Y:S01]  /*16880*/  R2UR UR8, R200 ;  /* 0x00000000c80872ca */ /* 0x000fe200000e0000 */
[----:B------:R-:W-:Y:S01]  /*16890*/  IMAD.MOV.U32 R15, RZ, RZ, 0x40000040 ;  /* 0x40000040ff0f7424 */ /* 0x000fe200078e00ff */
[----:B------:R-:W-:Y:S01]  /*168a0*/  R2UR UR9, R201 ;  /* 0x00000000c90972ca */ /* 0x000fe200000e0000 */
[----:B------:R-:W-:Y:S01]  /*168b0*/  VIADD R20, R4, 0x6 ;  /* 0x0000000604147836 */ /* 0x000fe20000000000 */
[----:B------:R-:W-:Y:S01]  /*168c0*/  R2UR UR30, R152 ;  /* 0x00000000981e72ca */ /* 0x000fe200000e0000 */
[----:B------:R-:W-:Y:S01]  /*168d0*/  IMAD.MOV.U32 R21, RZ, RZ, 0x40000040 ;  /* 0x40000040ff157424 */ /* 0x000fe200078e00ff */
        /* <DEDUP_REMOVED lines=8> */
[----:B------:R-:W-:Y:S01]  /*16960*/  UMOV UR20, UR52 ;  /* 0x0000003400147c82 */ /* 0x000fe20008000000 */
        /* <DEDUP_REMOVED lines=12> */
[----:B------:R-:W-:Y:S01]  /*16a30*/  UMOV UR29, UR45 ;  /* 0x0000002d001d7c82 */ /* 0x000fe20008000000 */
[----:B------:R-:W-:Y:S01]  /*16a40*/  R2UR UR19, R21 ;  /* 0x00000000151372ca */ /* 0x000fe200000e0000 */
[----:B------:R-:W-:Y:S01]  /*16a50*/  IMAD.MOV.U32 R5, RZ, RZ, 0x40000040 ;  /* 0x40000040ff057424 */ /* 0x000fe200078e00ff */
[----:B------:R-:W-:Y:S01]  /*16a60*/  R2UR UR22, R14 ;  /* 0x000000000e1672ca */ /* 0x000fe200000e0000 */
[----:B------:R-:W-:Y:S01]  /*16a70*/  UMOV UR32, UR40 ;  /* 0x0000002800207c82 */ /* 0x000fe20008000000 */
[----:B------:R-:W-:Y:S01]  /*16a80*/  R2UR UR23, R15 ;  /* 0x000000000f1772ca */ /* 0x000fe200000e0000 */
[----:B------:R-:W-:Y:S01]  /*16a90*/  UMOV UR33, UR41 ;  /* 0x0000002900217c82 */ /* 0x000fe20008000000 */
[C---:B------:R-:W-:Y:S01]  /*16aa0*/  IADD3 R20, R4.reuse, 0x202, RZ ;  /* 0x0000020204147810 */ /* 0x040fe20007ffe0ff */
[----:B------:R-:W-:Y:S01]  /*16ab0*/  VIADD R4, R4, 0x206 ;  /* 0x0000020604047836 */ /* 0x000fe20000000000 */
[----:B------:R-:W-:Y:S01]  /*16ac0*/  R2UR UR27, R21 ;  /* 0x00000000151b72ca */ /* 0x000fe200000e0000 */
[----:B------:R-:W2:Y:S01]  /*16ad0*/  S2R R224, SR_TID.X ;  /* 0x0000000000e07919 */ /* 0x000ea20000002100 */
[----:B------:R-:W-:-:S02]  /*16ae0*/  R2UR UR26, R20 ;  /* 0x00000000141a72ca */ /* 0x000fc400000e0000 */
[----:B------:R-:W-:Y:S02]  /*16af0*/  R2UR UR34, R4 ;  /* 0x00000000042272ca */ /* 0x000fe400000e0000 */
        /* <DEDUP_REMOVED lines=28> */
.L_x_1907:
[----:B------:R-:W-:Y:S01]  /*16cc0*/  FMNMX.FTZ R4, R152, R13, !PT ;  /* 0x0000000d98047209 */ /* 0x000fe20007810000 */
[----:B------:R-:W-:Y:S02]  /*16cd0*/  VIADD R15, R12, 0x28440 ;  /* 0x000284400c0f7836 */ /* 0x000fe40000000000 */
[----:B------:R-:W-:Y:S01]  /*16ce0*/  IMAD.U32 R20, RZ, RZ, UR39 ;  /* 0x00000027ff147e24 */ /* 0x000fe2000f8e00ff */
[----:B------:R-:W-:-:S04]  /*16cf0*/  FMNMX.FTZ R4, R153, R4, !PT ;  /* 0x0000000499047209 */ /* 0x000fc80007810000 */
[----:B------:R-:W-:Y:S02]  /*16d00*/  FMNMX.FTZ R4, R156, R4, !PT ;  /* 0x000000049c047209 */ /* 0x000fe40007810000 */
[----:B------:R-:W-:Y:S02]  /*16d10*/  PRMT R15, R20, 0x654, R15 ;  /* 0x00000654140f7816 */ /* 0x000fe4000000000f */
[----:B------:R-:W-:Y:S02]  /*16d20*/  FMNMX.FTZ R4, R157, R4, !PT ;  /* 0x000000049d047209 */ /* 0x000fe40007810000 */
[----:B------:R3:W-:Y:S02]  /*16d30*/  SYNCS.ARRIVE.TRANS64.RED.A1T0 RZ, [R15+URZ], RZ ;  /* 0x000000ff0fff79a7 */ /* 0x0007e4000810043f */
        /* <DEDUP_REMOVED lines=12> */
[----:B------:R-:W4:Y:S02]  /*16e00*/  SHFL.BFLY PT, R7, R4, 0x2, 0x1f ;  /* 0x0c401f0004077f89 */ /* 0x000f2400000e0000 */
[----:B----4-:R-:W-:-:S05]  /*16e10*/  FMNMX.FTZ R4, R4, R7, !PT ;  /* 0x0000000704047209 */ /* 0x010fca0007810000 */
[----:B------:R-:W4:Y:S02]  /*16e20*/  SHFL.BFLY PT, R7, R4, 0x1, 0x1f ;  /* 0x0c201f0004077f89 */ /* 0x000f2400000e0000 */
[----:B----4-:R-:W-:-:S05]  /*16e30*/  FMNMX.FTZ R4, R4, R7, !PT ;  /* 0x0000000704047209 */ /* 0x010fca0007810000 */
[----:B------:R-:W-:Y:S01]  /*16e40*/  FFMA.FTZ R7, R2, R4, -8 ;  /* 0xc100000002077423 */ /* 0x000fe20000010004 */
[----:B------:R-:W-:-:S03]  /*16e50*/  FADD.FTZ R13, -R4, R13 ;  /* 0x0000000d040d7221 */ /* 0x000fc60000010100 */
[C-C-:B------:R-:W-:Y:S01]  /*16e60*/  FFMA.FTZ R152, R2.reuse, R152, -R7.reuse ;  /* 0x0000009802987223 */ /* 0x140fe20000010807 */
[----:B------:R-:W-:-:S01]  /*16e70*/  FFMA.FTZ R153, R2, R153, -R7 ;  /* 0x0000009902997223 */ /* 0x000fc20000010807 */
        /* <DEDUP_REMOVED lines=14> */
[----:B------:R-:W-:Y:S01]  /*16f60*/  FMNMX.FTZ R7, R154, R11, !PT ;  /* 0x0000000b9a077209 */ /* 0x000fe20007810000 */
[----:B------:R-:W-:Y:S01]  /*16f70*/  FMUL.FTZ R13, R2, R13 ;  /* 0x0000000d020d7220 */ /* 0x000fe20000410000 */
[----:B------:R-:W-:Y:S02]  /*16f80*/  MUFU.EX2 R152, R152 ;  /* 0x0000009800987308 */ /* 0x000fe40000000800 */
[----:B------:R-:W-:-:S04]  /*16f90*/  FMNMX.FTZ R7, R155, R7, !PT ;  /* 0x000000079b077209 */ /* 0x000fc80007810000 */
[----:B------:R-:W-:Y:S02]  /*16fa0*/  FMNMX.FTZ R7, R158, R7, !PT ;  /* 0x000000079e077209 */ /* 0x000fe40007810000 */
[----:B------:R-:W4:Y:S02]  /*16fb0*/  MUFU.EX2 R13, R13 ;  /* 0x0000000d000d7308 */ /* 0x000f240000000800 */
[----:B------:R-:W-:-:S04]  /*16fc0*/  FMNMX.FTZ R7, R159, R7, !PT ;  /* 0x000000079f077209 */ /* 0x000fc80007810000 */
[----:B------:R-:W-:Y:S02]  /*16fd0*/  FMNMX.FTZ R7, R162, R7, !PT ;  /* 0x00000007a2077209 */ /* 0x000fe40007810000 */
[----:B------:R-:W5:Y:S02]  /*16fe0*/  MUFU.EX2 R153, R153 ;  /* 0x0000009900997308 */ /* 0x000f640000000800 */
[----:B------:R-:W-:-:S04]  /*16ff0*/  FMNMX.FTZ R7, R163, R7, !PT ;  /* 0x00000007a3077209 */ /* 0x000fc80007810000 */
[----:B------:R-:W-:Y:S02]  /*17000*/  FMNMX.FTZ R7, R166, R7, !PT ;  /* 0x00000007a6077209 */ /* 0x000fe40007810000 */
[----:B------:R-:W0:Y:S01]  /*17010*/  MUFU.EX2 R156, R156 ;  /* 0x0000009c009c7308 */ /* 0x000e220000000800 */
[----:B----4-:R-:W-:-:S01]  /*17020*/  FFMA.FTZ R3, R13, R3, R152 ;  /* 0x000000030d037223 */ /* 0x010fc20000010098 */
[----:B------:R-:W-:Y:S01]  /*17030*/  FMNMX.FTZ R7, R167, R7, !PT ;  /* 0x00000007a7077209 */ /* 0x000fe20007810000 */
[-C--:B------:R-:W-:Y:S01]  /*17040*/  FMUL.FTZ R24, R24, R13.reuse ;  /* 0x0000000d18187220 */ /* 0x080fe20000410000 */
[-C--:B------:R-:W-:Y:S01]  /*17050*/  FMUL.FTZ R25, R25, R13.reuse ;  /* 0x0000000d19197220 */ /* 0x080fe20000410000 */
[----:B------:R-:W-:Y:S01]  /*17060*/  FMUL.FTZ R28, R28, R13 ;  /* 0x0000000d1c1c7220 */ /* 0x000fe20000410000 */
[----:B------:R-:W-:Y:S01]  /*17070*/  FMNMX.FTZ R7, R170, R7, !PT ;  /* 0x00000007aa077209 */ /* 0x000fe20007810000 */
[----:B------:R-:W-:Y:S01]  /*17080*/  FMUL.FTZ R29, R29, R13 ;  /* 0x0000000d1d1d7220 */ /* 0x000fe20000410000 */
[----:B------:R-:W4:Y:S01]  /*17090*/  MUFU.EX2 R157, R157 ;  /* 0x0000009d009d7308 */ /* 0x000f220000000800 */
[----:B-----5:R-:W-:-:S01]  /*170a0*/  FADD.FTZ R3, R153, R3 ;  /* 0x0000000399037221 */ /* 0x020fc20000010000 */
[----:B------:R-:W-:Y:S01]  /*170b0*/  FMNMX.FTZ R7, R171, R7, !PT ;  /* 0x00000007ab077209 */ /* 0x000fe20007810000 */
[-C--:B------:R-:W-:Y:S01]  /*170c0*/  FMUL.FTZ R32, R32, R13.reuse ;  /* 0x0000000d20207220 */ /* 0x080fe20000410000 */
[-C--:B------:R-:W-:Y:S01]  /*170d0*/  FMUL.FTZ R33, R33, R13.reuse ;  /* 0x0000000d21217220 */ /* 0x080fe20000410000 */
[----:B------:R-:W-:Y:S01]  /*170e0*/  FMUL.FTZ R36, R36, R13 ;  /* 0x0000000d24247220 */ /* 0x000fe20000410000 */
[----:B------:R-:W-:Y:S01]  /*170f0*/  FMNMX.FTZ R7, R174, R7, !PT ;  /* 0x00000007ae077209 */ /* 0x000fe20007810000 */
[----:B------:R-:W-:Y:S01]  /*17100*/  FMUL.FTZ R37, R37, R13 ;  /* 0x0000000d25257220 */ /* 0x000fe20000410000 */
[----:B------:R-:W5:Y:S01]  /*17110*/  MUFU.EX2 R160, R160 ;  /* 0x000000a000a07308 */ /* 0x000f620000000800 */
[----:B0-----:R-:W-:-:S01]  /*17120*/  FADD.FTZ R3, R156, R3 ;  /* 0x000000039c037221 */ /* 0x001fc20000010000 */
[----:B------:R-:W-:Y:S01]  /*17130*/  FMNMX.FTZ R7, R175, R7, !PT ;  /* 0x00000007af077209 */ /* 0x000fe20007810000 */
[-C--:B------:R-:W-:Y:S01]  /*17140*/  FMUL.FTZ R40, R40, R13.reuse ;  /* 0x0000000d28287220 */ /* 0x080fe20000410000 */
[-C--:B------:R-:W-:Y:S01]  /*17150*/  FMUL.FTZ R41, R41, R13.reuse ;  /* 0x0000000d29297220 */ /* 0x080fe20000410000 */
[----:B------:R-:W-:Y:S01]  /*17160*/  FMUL.FTZ R44, R44, R13 ;  /* 0x0000000d2c2c7220 */ /* 0x000fe20000410000 */
[----:B------:R-:W-:Y:S01]  /*17170*/  FMNMX.FTZ R7, R178, R7, !PT ;  /* 0x00000007b2077209 */ /* 0x000fe20007810000 */
[----:B------:R-:W-:Y:S01]  /*17180*/  FMUL.FTZ R45, R45, R13 ;  /* 0x0000000d2d2d7220 */ /* 0x000fe20000410000 */
[----:B------:R-:W0:Y:S01]  /*17190*/  MUFU.EX2 R161, R161 ;  /* 0x000000a100a17308 */ /* 0x000e220000000800 */
[----:B----4-:R-:W-:-:S01]  /*171a0*/  FADD.FTZ R3, R157, R3 ;  /* 0x000000039d037221 */ /* 0x010fc20000010000 */
[----:B------:R-:W-:Y:S01]  /*171b0*/  FMNMX.FTZ R7, R179, R7, !PT ;  /* 0x00000007b3077209 */ /* 0x000fe20007810000 */
[-C--:B------:R-:W-:Y:S01]  /*171c0*/  FMUL.FTZ R48, R48, R13.reuse ;  /* 0x0000000d30307220 */ /* 0x080fe20000410000 */
[----:B------:R-:W-:Y:S01]  /*171d0*/  F2FP.SATFINITE.E4M3.F32.PACK_AB_MERGE_C R156, R157, R156, RZ ;  /* 0x0000009c9d9c723e */ /* 0x000fe200048070ff */
[----:B------:R-:W-:Y:S01]  /*171e0*/  FMUL.FTZ R49, R49, R13 ;  /* 0x0000000d31317220 */ /* 0x000fe20000410000 */
[----:B------:R-:W-:Y:S01]  /*171f0*/  FMNMX.FTZ R7, R182, R7, !PT ;  /* 0x00000007b6077209 */ /* 0x000fe20007810000 */
[----:B------:R-:W-:Y:S01]  /*17200*/  FMUL.FTZ R52, R52, R13 ;  /* 0x0000000d34347220 */ /* 0x000fe20000410000 */
[----:B------:R-:W4:Y:S01]  /*17210*/  MUFU.EX2 R164, R164 ;  /* 0x000000a400a47308 */ /* 0x000f220000000800 */
[----:B-----5:R-:W-:-:S01]  /*17220*/  FADD.FTZ R3, R160, R3 ;  /* 0x00000003a0037221 */ /* 0x020fc20000010000 */
[----:B------:R-:W-:Y:S01]  /*17230*/  FMNMX.FTZ R14, R183, R7, !PT ;  /* 0x00000007b70e7209 */ /* 0x000fe20007810000 */
[-C--:B------:R-:W-:Y:S01]  /*17240*/  FMUL.FTZ R53, R53, R13.reuse ;  /* 0x0000000d35357220 */ /* 0x080fe20000410000 */
[----:B------:R-:W-:Y:S01]  /*17250*/  F2FP.SATFINITE.E4M3.F32.PACK_AB_MERGE_C R152, R153, R152, R156 ;  /* 0x000000989998723e */ /* 0x000fe2000480709c */
[-C--:B------:R-:W-:Y:S01]  /*17260*/  FMUL.FTZ R56, R56, R13.reuse ;  /* 0x0000000d38387220 */ /* 0x080fe20000410000 */
[----:B------:R-:W-:Y:S01]  /*17270*/  FMUL.FTZ R57, R57, R13 ;  /* 0x0000000d39397220 */ /* 0x000fe20000410000 */
[----:B------:R-:W5:Y:S01]  /*17280*/  SHFL.BFLY PT, R7, R14, 0x2, 0x1f ;  /* 0x0c401f000e077f89 */ /* 0x000f6200000e0000 */
[----:B------:R-:W1:Y:S01]  /*17290*/  MUFU.EX2 R165, R165 ;  /* 0x000000a500a57308 */ /* 0x000e620000000800 */
        /* <DEDUP_REMOVED lines=21> */
[----:B------:R-:W-:Y:S01]  /*173f0*/  FMUL.FTZ R92, R92, R13 ;  /* 0x0000000d5c5c7220 */ /* 0x000fe20000410000 */
[----:B-----5:R-:W-:Y:S01]  /*17400*/  FMNMX.FTZ R14, R14, R7, !PT ;  /* 0x000000070e0e7209 */ /* 0x020fe20007810000 */
[----:B------:R-:W1:Y:S01]  /*17410*/  MUFU.EX2 R172, R172 ;  /* 0x000000ac00ac7308 */ /* 0x000e620000000800 */
[----:B0-----:R-:W-:-:S01]  /*17420*/  FADD.FTZ R20, R168, R3 ;  /* 0x00000003a8147221 */ /* 0x001fc20000010000 */
[-C--:B------:R-:W-:Y:S01]  /*17430*/  FMUL.FTZ R93, R93, R13.reuse ;  /* 0x0000000d5d5d7220 */ /* 0x080fe20000410000 */
[-C--:B------:R-:W-:Y:S01]  /*17440*/  FMUL.FTZ R96, R96, R13.reuse ;  /* 0x0000000d60607220 */ /* 0x080fe20000410000 */
[----:B------:R-:W0:Y:S01]  /*17450*/  SHFL.BFLY PT, R7, R14, 0x1, 0x1f ;  /* 0x0c201f000e077f89 */ /* 0x000e2200000e0000 */
[-C--:B------:R-:W-:Y:S01]  /*17460*/  FMUL.FTZ R97, R97, R13.reuse ;  /* 0x0000000d61617220 */ /* 0x080fe20000410000 */
[-C--:B------:R-:W-:Y:S01]  /*17470*/  FMUL.FTZ R100, R100, R13.reuse ;  /* 0x0000000d64647220 */ /* 0x080fe20000410000 */
[----:B------:R-:W-:Y:S01]  /*17480*/  FMUL.FTZ R101, R101, R13 ;  /* 0x0000000d65657220 */ /* 0x000fe20000410000 */
[----:B------:R-:W5:Y:S01]  /*17490*/  MUFU.EX2 R173, R173 ;  /* 0x000000ad00ad7308 */ /* 0x000f620000000800 */
        /* <DEDUP_REMOVED lines=16> */
[----:B-----5:R-:W-:-:S01]  /*175a0*/  FADD.FTZ R3, R173, R20 ;  /* 0x00000014ad037221 */ /* 0x020fc20000010000 */
[----:B------:R-:W-:Y:S01]  /*175b0*/  F2FP.SATFINITE.E4M3.F32.PACK_AB_MERGE_C R156, R173, R172, RZ ;  /* 0x000000acad9c723e */ /* 0x000fe200048070ff */
[----:B------:R-:W-:Y:S01]  /*175c0*/  FMUL.FTZ R128, R128, R13 ;  /* 0x0000000d80807220 */ /* 0x000fe20000410000 */
[----:B0-----:R-:W-:Y:S01]  /*175d0*/  FMNMX.FTZ R7, R14, R7, !PT ;  /* 0x000000070e077209 */ /* 0x001fe20007810000 */
[-C--:B------:R-:W-:Y:S01]  /*175e0*/  FMUL.FTZ R129, R129, R13.reuse ;  /* 0x0000000d81817220 */ /* 0x080fe20000410000 */
[-C--:B------:R-:W-:Y:S01]  /*175f0*/  FMUL.FTZ R132, R132, R13.reuse ;  /* 0x0000000d84847220 */ /* 0x080fe20000410000 */
[----:B------:R-:W-:Y:S01]  /*17600*/  FMUL.FTZ R133, R133, R13 ;  /* 0x0000000d85857220 */ /* 0x000fe20000410000 */
[----:B------:R-:W0:Y:S01]  /*17610*/  MUFU.EX2 R180, R180 ;  /* 0x000000b400b47308 */ /* 0x000e220000000800 */
[----:B------:R-:W-:-:S01]  /*17620*/  FFMA.FTZ R14, R2, R7, -8 ;  /* 0xc1000000020e7423 */ /* 0x000fc20000010007 */
[----:B------:R-:W-:Y:S01]  /*17630*/  FADD.FTZ R11, -R7, R11 ;  /* 0x0000000b070b7221 */ /* 0x000fe20000010100 */
[----:B----4-:R-:W-:-:S01]  /*17640*/  FADD.FTZ R20, R176, R3 ;  /* 0x00000003b0147221 */ /* 0x010fc20000010000 */
[----:B------:R-:W-:Y:S01]  /*17650*/  FMUL.FTZ R136, R136, R13 ;  /* 0x0000000d88887220 */ /* 0x000fe20000410000 */
[----:B------:R-:W-:-:S01]  /*17660*/  FFMA.FTZ R154, R2, R154, -R14 ;  /* 0x0000009a029a7223 */ /* 0x000fc2000001080e */
[C---:B------:R-:W-:Y:S01]  /*17670*/  FMUL.FTZ R11, R2.reuse, R11 ;  /* 0x0000000b020b7220 */ /* 0x040fe20000410000 */
[----:B------:R-:W-:-:S01]  /*17680*/  FFMA.FTZ R155, R2, R155, -R14 ;  /* 0x0000009b029b7223 */ /* 0x000fc2000001080e */
[C-C-:B------:R-:W-:Y:S01]  /*17690*/  FFMA.FTZ R158, R2.reuse, R158, -R14.reuse ;  /* 0x0000009e029e7223 */ /* 0x140fe2000001080e */
[----:B------:R-:W-:-:S01]  /*176a0*/  FFMA.FTZ R159, R2, R159, -R14 ;  /* 0x0000009f029f7223 */ /* 0x000fc2000001080e */
[C-C-:B------:R-:W-:Y:S01]  /*176b0*/  FFMA.FTZ R162, R2.reuse, R162, -R14.reuse ;  /* 0x000000a202a27223 */ /* 0x140fe2000001080e */
        /* <DEDUP_REMOVED lines=8> */
[----:B------:R-:W4:Y:S01]  /*17740*/  MUFU.EX2 R11, R11 ;  /* 0x0000000b000b7308 */ /* 0x000f220000000800 */
[----:B------:R-:W-:-:S01]  /*17750*/  FFMA.FTZ R178, R2, R178, -R14 ;  /* 0x000000b202b27223 */ /* 0x000fc2000001080e */
[C-C-:B------:R-:W-:Y:S01]  /*17760*/  FFMA.FTZ R179, R2.reuse, R179, -R14.reuse ;  /* 0x000000b302b37223 */ /* 0x140fe2000001080e */
[----:B------:R-:W-:-:S01]  /*17770*/  FFMA.FTZ R182, R2, R182, -R14 ;  /* 0x000000b602b67223 */ /* 0x000fc2000001080e */
[----:B------:R-:W-:Y:S01]  /*17780*/  FFMA.FTZ R14, R2, R183, -R14 ;  /* 0x000000b7020e7223 */ /* 0x000fe2000001080e */
[----:B-1----:R-:W-:-:S01]  /*17790*/  FADD.FTZ R21, R177, R20 ;  /* 0x00000014b1157221 */ /* 0x002fc20000010000 */
[-C--:B------:R-:W-:Y:S01]  /*177a0*/  FMUL.FTZ R137, R137, R13.reuse ;  /* 0x0000000d89897220 */ /* 0x080fe20000410000 */
[----:B------:R-:W-:Y:S01]  /*177b0*/  FMUL.FTZ R140, R140, R13 ;  /* 0x0000000d8c8c7220 */ /* 0x000fe20000410000 */
[----:B------:R-:W1:Y:S01]  /*177c0*/  MUFU.EX2 R155, R155 ;  /* 0x0000009b009b7308 */ /* 0x000e620000000800 */
[----:B0-----:R-:W-:-:S01]  /*177d0*/  FADD.FTZ R20, R180, R21 ;  /* 0x00000015b4147221 */ /* 0x001fc20000010000 */
[-C--:B------:R-:W-:Y:S01]  /*177e0*/  FMUL.FTZ R141, R141, R13.reuse ;  /* 0x0000000d8d8d7220 */ /* 0x080fe20000410000 */
[-C--:B------:R-:W-:Y:S01]  /*177f0*/  FMUL.FTZ R144, R144, R13.reuse ;  /* 0x0000000d90907220 */ /* 0x080fe20000410000 */
[-C--:B------:R-:W-:Y:S01]  /*17800*/  FMUL.FTZ R145, R145, R13.reuse ;  /* 0x0000000d91917220 */ /* 0x080fe20000410000 */
[-C--:B------:R-:W-:Y:S01]  /*17810*/  FMUL.FTZ R148, R148, R13.reuse ;  /* 0x0000000d94947220 */ /* 0x080fe20000410000 */
[----:B------:R-:W-:Y:S01]  /*17820*/  FMUL.FTZ R149, R149, R13 ;  /* 0x0000000d95957220 */ /* 0x000fe20000410000 */
[----:B------:R-:W-:Y:S01]  /*17830*/  F2FP.SATFINITE.E4M3.F32.PACK_AB_MERGE_C R156, R169, R168, R156 ;  /* 0x000000a8a99c723e */ /* 0x000fe2000480709c */
[----:B------:R-:W0:Y:S01]  /*17840*/  MUFU.EX2 R158, R158 ;  /* 0x0000009e009e7308 */ /* 0x000e220000000800 */
[----:B----4-:R-:W-:-:S01]  /*17850*/  FFMA.FTZ R0, R11, R0, R154 ;  /* 0x000000000b007223 */ /* 0x010fc2000001009a */
        /* <DEDUP_REMOVED lines=24> */
[----:B------:R-:W-:Y:S01]  /*179e0*/  F2FP.SATFINITE.E4M3.F32.PACK_AB_MERGE_C R153, R159, R158, RZ ;  /* 0x0000009e9f99723e */ /* 0x000fe200048070ff */
[-C--:B------:R-:W-:Y:S01]  /*179f0*/  FMUL.FTZ R62, R62, R11.reuse ;  /* 0x0000000b3e3e7220 */ /* 0x080fe20000410000 */
[-C--:B------:R-:W-:Y:S01]  /*17a00*/  FMUL.FTZ R63, R63, R11.reuse ;  /* 0x0000000b3f3f7220 */ /* 0x080fe20000410000 */
[-C--:B------:R-:W-:Y:S01]  /*17a10*/  FMUL.FTZ R66, R66, R11.reuse ;  /* 0x0000000b42427220 */ /* 0x080fe20000410000 */
[----:B------:R-:W-:Y:S01]  /*17a20*/  F2FP.SATFINITE.E4M3.F32.PACK_AB_MERGE_C R153, R155, R154, R153 ;  /* 0x0000009a9b99723e */ /* 0x000fe20004807099 */
[----:B------:R-:W-:Y:S01]  /*17a30*/  FMUL.FTZ R67, R67, R11 ;  /* 0x0000000b43437220 */ /* 0x000fe20000410000 */
[----:B------:R-:W4:Y:S01]  /*17a40*/  MUFU.EX2 R166, R166 ;  /* 0x000000a600a67308 */ /* 0x000f220000000800 */
        /* <DEDUP_REMOVED lines=61> */
[----:B------:R-:W-:Y:S01]  /*17e20*/  FMUL.FTZ R151, R151, R11 ;  /* 0x0000000b97977220 */ /* 0x000fe20000410000 */
[----:B------:R-:W-:Y:S01]  /*17e30*/  F2FP.SATFINITE.E4M3.F32.PACK_AB_MERGE_C R157, R171, R170, R157 ;  /* 0x000000aaab9d723e */ /* 0x000fe2000480709d */
[----:B------:R-:W0:Y:S01]  /*17e40*/  MUFU.EX2 R181, R181 ;  /* 0x000000b500b57308 */ /* 0x000e220000000800 */
[----:B---3--:R-:W-:-:S07]  /*17e50*/  FADD.FTZ R0, R178, R3 ;  /* 0x00000003b2007221 */ /* 0x008fce0000010000 */
[----:B------:R-:W3:Y:S01]  /*17e60*/  MUFU.EX2 R182, R182 ;  /* 0x000000b600b67308 */ /* 0x000ee20000000800 */
[----:B-1----:R-:W-:-:S07]  /*17e70*/  FADD.FTZ R21, R179, R0 ;  /* 0x00000000b3157221 */ /* 0x002fce0000010000 */
[----:B------:R-:W1:Y:S01]  /*17e80*/  MUFU.EX2 R15, R14 ;  /* 0x0000000e000f7308 */ /* 0x000e620000000800 */
[C---:B0-----:R-:W-:Y:S01]  /*17e90*/  F2FP.SATFINITE.E4M3.F32.PACK_AB_MERGE_C R158, R181.reuse, R180, RZ ;  /* 0x000000b4b59e723e */ /* 0x041fe200048070ff */
[----:B------:R-:W-:-:S03]  /*17ea0*/  FADD.FTZ R3, R181, R20 ;  /* 0x00000014b5037221 */ /* 0x000fc60000010000 */
[----:B------:R-:W-:Y:S01]  /*17eb0*/  F2FP.SATFINITE.E4M3.F32.PACK_AB_MERGE_C R158, R177, R176, R158 ;  /* 0x000000b0b19e723e */ /* 0x000fe2000480709e */
[----:B---3--:R-:W-:-:S01]  /*17ec0*/  FADD.FTZ R0, R182, R21 ;  /* 0x00000015b6007221 */ /* 0x008fc20000010000 */
[----:B-1----:R-:W-:-:S03]  /*17ed0*/  F2FP.SATFINITE.E4M3.F32.PACK_AB_MERGE_C R159, R15, R182, RZ ;  /* 0x000000b60f9f723e */ /* 0x002fc600048070ff */
[----:B------:R-:W-:Y:S01]  /*17ee0*/  FADD.FTZ R0, R15, R0 ;  /* 0x000000000f007221 */ /* 0x000fe20000010000 */
[----:B------:R-:W-:Y:S01]  /*17ef0*/  F2FP.SATFINITE.E4M3.F32.PACK_AB_MERGE_C R159, R179, R178, R159 ;  /* 0x000000b2b39f723e */ /* 0x000fe2000480709f */
[----:B------:R-:W-:Y:S06]  /*17f00*/  @!P0 BRA `(.L_x_1908) ;  /* 0x0000000000048947 */ /* 0x000fec0003800000 */
[----:B------:R-:W-:Y:S01]  /*17f10*/  BPT.TRAP 0x1 ;  /* 0x000000040000795c */ /* 0x000fe20000300000 */
.L_x_1908:
[----:B------:R0:W1:Y:S01]  /*17f20*/  SYNCS.PHASECHK.TRANS64.TRYWAIT P2, [R12+URZ+0x28450], R6 ;  /* 0x028450060c0075a7 */ /* 0x000062000804017f */
[----:B------:R-:W-:Y:S05]  /*17f30*/  @!P0 BRA `(.L_x_1909) ;  /* 0x0000000000048947 */ /* 0x000fea0003800000 */
[----:B------:R-:W-:Y:S01]  /*17f40*/  BPT.TRAP 0x1 ;  /* 0x000000040000795c */ /* 0x000fe20000300000 */
.L_x_1909:
[----:B------:R-:W-:Y:S01]  /*17f50*/  BSSY B0, `(.L_x_1910) ;  /* 0x0000006000007945 */ /* 0x000fe20003800000 */
[----:B------:R-:W-:Y:S01]  /*17f60*/  LEA R10, R10, UR43, 0xa ;  /* 0x0000002b0a0a7c11 */ /* 0x000fe2000f8e50ff */
[----:B------:R-:W-:Y:S02]  /*17f70*/  IMAD.MOV.U32 R11, RZ, RZ, -0x7fffffe0 ;  /* 0x80000020ff0b7424 */ /* 0x000fe400078e00ff */
[----:B-1----:R-:W-:Y:S05]  /*17f80*/  @P2 BRA `(.L_x_1911) ;  /* 0x0000000000082947 */ /* 0x002fea0003800000 */
[----:B------:R-:W1:Y:S02]  /*17f90*/  SYNCS.PHASECHK.TRANS64.TRYWAIT P2, [R12+URZ+0x28450], R6 ;  /* 0x028450060c0075a7 */ /* 0x000e64000804017f */
[----:B-1----:R-:W-:Y:S05]  /*17fa0*/  @!P2 BRA `(.L_x_1912) ;  /* 0x0000010000d4a947 */ /* 0x002fea0003800000 */
.L_x_1911:
[----:B------:R-:W-:Y:S05]  /*17fb0*/  BSYNC B0 ;  /* 0x0000000000007941 */ /* 0x000fea0003800000 */
.L_x_1910:
[----:B------:R-:W3:Y:S01]  /*17fc0*/  S2R R13, SR_TID.X ;  /* 0x00000000000d7919 */ /* 0x000ee20000002100 */
[----:B------:R-:W-:Y:S05]  /*17fd0*/  WARPSYNC.ALL ;  /* 0x0000000000007948 */ /* 0x000fea0003800000 */
[C---:B------:R-:W-:Y:S01]  /*17fe0*/  R2UR UR6, R10.reuse ;  /* 0x000000000a0672ca */ /* 0x040fe200000e0000 */
[----:B------:R-:W-:Y:S01]  /*17ff0*/  VIADD R10, R10, 0x2 ;  /* 0x000000020a0a7836 */ /* 0x000fe20000000000 */
[----:B------:R-:W-:Y:S02]  /*18000*/  R2UR UR7, R11 ;  /* 0x000000000b0772ca */ /* 0x000fe400000e0000 */
[----:B------:R-:W-:-:S02]  /*18010*/  MOV R11, 0x80000020 ;  /* 0x80000020000b7802 */ /* 0x000fc40000000f00 */
[----:B---3--:R-:W-:-:S05]  /*18020*/  SHF.R.U32.HI R13, RZ, 0x7, R13 ;  /* 0x00000007ff0d7819 */ /* 0x008fca000001160d */
[----:B01----:R-:W-:-:S05]  /*18030*/  VIADD R6, R13, 0x8 ;  /* 0x000000080d067836 */ /* 0x003fca0000000000 */
        /* <DEDUP_REMOVED lines=12> */
.L_x_1913:
[----:B------:R-:W-:Y:S02]  /*18100*/  VIADD R12, R12, 0x28460 ;  /* 0x000284600c0c7836 */ /* 0x000fe40000000000 */
[----:B------:R-:W-:Y:S02]  /*18110*/  IMAD.U32 R11, RZ, RZ, UR39 ;  /* 0x00000027ff0b7e24 */ /* 0x000fe4000f8e00ff */
[----:B------:R-:W-:-:S03]  /*18120*/  IMAD.MOV.U32 R13, RZ, RZ, R4 ;  /* 0x000000ffff0d7224 */ /* 0x000fc600078e0004 */
[----:B------:R-:W-:Y:S01]  /*18130*/  PRMT R12, R11, 0x654, R12 ;  /* 0x000006540b0c7816 */ /* 0x000fe2000000000c */
[----:B------:R-:W-:-:S03]  /*18140*/  IMAD.MOV.U32 R11, RZ, RZ, R7 ;  /* 0x000000ffff0b7224 */ /* 0x000fc600078e0007 */
[----:B------:R0:W-:Y:S01]  /*18150*/  SYNCS.ARRIVE.TRANS64.RED.A1T0 RZ, [R12+URZ], RZ ;  /* 0x000000ff0cff79a7 */ /* 0x0001e2000810043f */
[----:B------:R-:W-:Y:S05]  /*18160*/  @P1 BRA `(.L_x_1914) ;  /* 0xffffffe400501947 */ /* 0x000fea000383ffff */
[----:B------:R-:W-:-:S07]  /*18170*/  IMAD.MOV.U32 R6, RZ, RZ, R9 ;  /* 0x000000ffff067224 */ /* 0x000fce00078e0009 */
.L_x_1902:
[----:B------:R-:W-:-:S13]  /*18180*/  ISETP.GE.AND P1, PT, R6, R208, PT ;  /* 0x000000d00600720c */ /* 0x000fda0003f26270 */
[----:B------:R-:W-:Y:S05]  /*18190*/  @!P1 BRA `(.L_x_1915) ;  /* 0x0000002400509947 */ /* 0x000fea0003800000 */
[----:B------:R-:W-:Y:S02]  /*181a0*/  IMAD.MOV.U32 R13, RZ, RZ, R7 ;  /* 0x000000ffff0d7224 */ /* 0x000fe400078e0007 */
[----:B------:R-:W-:-:S07]  /*181b0*/  IMAD.MOV.U32 R14, RZ, RZ, R4 ;  /* 0x000000ffff0e7224 */ /* 0x000fce00078e0004 */
.L_x_1935:
[----:B------:R-:W-:Y:S01]  /*181c0*/  VIADD R185, R185, 0x1 ;  /* 0x00000001b9b97836 */ /* 0x000fe20000000000 */
[----:B------:R-:W-:Y:S05]  /*181d0*/  YIELD ;  /* 0x0000000000007946 */ /* 0x000fea0003800000 */
[----:B------:R-:W-:-:S04]  /*181e0*/  ISETP.NE.AND P1, PT, R185, 0x2, PT ;  /* 0x00000002b900780c */ /* 0x000fc80003f25270 */
[----:B0-----:R-:W-:Y:S02]  /*181f0*/  SEL R12, R185, RZ, P1 ;  /* 0x000000ffb90c7207 */ /* 0x001fe40000800000 */
[----:B--23--:R-:W-:-:S03]  /*18200*/  SEL R5, RZ, 0x1, P1 ;  /* 0x00000001ff057807 */ /* 0x00cfc60000800000 */
[----:B------:R-:W-:Y:S01]  /*18210*/  IMAD.MOV.U32 R185, RZ, RZ, R12 ;  /* 0x000000ffffb97224 */ /* 0x000fe200078e000c */
[----:B------:R-:W-:Y:S01]  /*18220*/  LOP3.LUT R188, R188, R5, RZ, 0x3c, !PT ;  /* 0x00000005bcbc7212 */ /* 0x000fe200078e3cff */
[----:B-1----:R-:W-:Y:S06]  /*18230*/  @!P0 BRA `(.L_x_1916) ;  /* 0x0000000000048947 */ /* 0x002fec0003800000 */
[----:B------:R-:W-:Y:S01]  /*18240*/  BPT.TRAP 0x1 ;  /* 0x000000040000795c */ /* 0x000fe20000300000 */
.L_x_1916:
[----:B------:R-:W-:Y:S02]  /*18250*/  LEA R10, R185, R184, 0x3 ;  /* 0x000000b8b90a7211 */ /* 0x000fe400078e18ff */
[----:B------:R-:W-:-:S04]  /*18260*/  SHF.L.U32 R11, R188, 0x1f, RZ ;  /* 0x0000001fbc0b7819 */ /* 0x000fc800000006ff */
[----:B------:R0:W1:Y:S01]  /*18270*/  SYNCS.PHASECHK.TRANS64.TRYWAIT P1, [R10+URZ+0x28430], R11 ;  /* 0x0284300b0a0075a7 */ /* 0x000062000802017f */
[----:B------:R-:W-:Y:S05]  /*18280*/  @!P0 BRA `(.L_x_1917) ;  /* 0x0000000000048947 */ /* 0x000fea0003800000 */
[----:B------:R-:W-:Y:S01]  /*18290*/  BPT.TRAP 0x1 ;  /* 0x000000040000795c */ /* 0x000fe20000300000 */
.L_x_1917:
[----:B------:R-:W-:Y:S01]  /*182a0*/  LEA R4, R185, UR60, 0xa ;  /* 0x0000003cb9047c11 */ /* 0x000fe2000f8e50ff */
[----:B------:R-:W-:-:S04]  /*182b0*/  IMAD.MOV.U32 R5, RZ, RZ, 0x40000040 ;  /* 0x40000040ff057424 */ /* 0x000fc800078e00ff */
[C---:B------:R-:W-:Y:S02]  /*182c0*/  VIADD R8, R4.reuse, 0x2 ;  /* 0x0000000204087836 */ /* 0x040fe40000000000 */
[----:B------:R-:W-:Y:S01]  /*182d0*/  VIADD R7, R4, 0x4 ;  /* 0x0000000404077836 */ /* 0x000fe20000000000 */
[----:B-1----:R-:W-:Y:S06]  /*182e0*/  @P1 BRA `(.L_x_1918) ;  /* 0x0000000000081947 */ /* 0x002fec0003800000 */
[----:B------:R-:W1:Y:S02]  /*182f0*/  SYNCS.PHASECHK.TRANS64.TRYWAIT P1, [R10+URZ+0x28430], R11 ;  /* 0x0284300b0a0075a7 */ /* 0x000e64000802017f */
[----:B-1----:R-:W-:Y:S05]  /*18300*/  @!P1 BRA `(.L_x_1919) ;  /* 0x0000010000109947 */ /* 0x002fea0003800000 */
.L_x_1918:
        /* <DEDUP_REMOVED lines=73> */
.L_x_1920:
[----:B------:R-:W3:Y:S01]  /*187a0*/  @P4 LDC R8, c[0x0][0x44c] ;  /* 0x00011300ff084b82 */ /* 0x000ee20000000800 */
[----:B------:R-:W-:Y:S01]  /*187b0*/  IMAD.IADD R7, R203, 0x1, R202 ;  /* 0x00000001cb077824 */ /* 0x000fe200078e02ca */
[----:B------:R-:W-:-:S06]  /*187c0*/  ULOP3.LUT UR4, URZ, UR54, URZ, 0x33, !UPT ;  /* 0x000000363f047292 */ /* 0x000fcc000f8e333f */
[----:B------:R-:W4:Y:S01]  /*187d0*/  @P4 LDC R4, c[0x0][0x450] ;  /* 0x00011400ff044b82 */ /* 0x000f220000000800 */
[----:B---3--:R-:W-:-:S05]  /*187e0*/  @P4 IMAD.HI.U32 R8, R7, R8, RZ ;  /* 0x0000000807084227 */ /* 0x008fca00078e00ff */
[----:B----4-:R-:W-:Y:S01]  /*187f0*/  @P4 SHF.R.U32.HI R7, RZ, R4, R8 ;  /* 0x00000004ff074219 */ /* 0x010fe20000011608 */
[----:B------:R-:W-:Y:S02]  /*18800*/  VIADD R4, R10, 0x28440 ;  /* 0x000284400a047836 */ /* 0x000fe40000000000 */
[----:B------:R-:W-:Y:S02]  /*18810*/  IMAD.U32 R8, RZ, RZ, UR39 ;  /* 0x00000027ff087e24 */ /* 0x000fe4000f8e00ff */
[----:B------:R-:W3:Y:S03]  /*18820*/  SHFL.IDX PT, R225, R7, RZ, 0x1c1f ;  /* 0x001c1fff07e17589 */ /* 0x000ee600000e0000 */
[----:B------:R-:W-:-:S04]  /*18830*/  PRMT R4, R8, 0x654, R4 ;  /* 0x0000065408047816 */ /* 0x000fc80000000004 */
[----:B------:R4:W-:Y:S02]  /*18840*/  SYNCS.ARRIVE.TRANS64.RED.A1T0 RZ, [R4+URZ], RZ ;  /* 0x000000ff04ff79a7 */ /* 0x0009e4000810043f */
[----:B----4-:R-:W-:-:S05]  /*18850*/  IMAD.SHL.U32 R4, R6, 0x40, RZ ;  /* 0x0000004006047824 */ /* 0x010fca00078e00ff */
[----:B------:R-:W-:-:S05]  /*18860*/  IADD3 R8, -R4, 0x1, RZ ;  /* 0x0000000104087810 */ /* 0x000fca0007ffe1ff */
[----:B------:R-:W-:-:S05]  /*18870*/  IMAD R8, R193, -0x2, R8 ;  /* 0xfffffffec1087824 */ /* 0x000fca00078e0208 */
[----:B------:R-:W-:-:S05]  /*18880*/  IADD3 R20, -R190, R8, R192 ;  /* 0x00000008be147210 */ /* 0x000fca0007ffe1c0 */
[C---:B------:R-:W-:Y:S02]  /*18890*/  VIADD R15, R20.reuse, UR55 ;  /* 0x00000037140f7c36 */ /* 0x040fe40008000000 */
[----:B------:R-:W-:-:S03]  /*188a0*/  VIADD R20, R20, UR4 ;  /* 0x0000000414147c36 */ /* 0x000fc60008000000 */
[----:B---3--:R-:W-:Y:S01]  /*188b0*/  IADD3 R21, R15, R225, RZ ;  /* 0x000000e10f157210 */ /* 0x008fe20007ffe0ff */
[----:B------:R-:W-:Y:S01]  /*188c0*/  IMAD.IADD R224, R20, 0x1, R225 ;  /* 0x0000000114e07824 */ /* 0x000fe200078e02e1 */
[----:B------:R-:W-:Y:S06]  /*188d0*/  @!P5 BRA `(.L_x_1921) ;  /* 0x000000000058d947 */ /* 0x000fec0003800000 */
        /* <DEDUP_REMOVED lines=12> */
.L_x_1923:
[----:B------:R-:W-:-:S05]  /*189a0*/  IMAD.U32 R226, RZ, RZ, UR51 ;  /* 0x00000033ffe27e24 */ /* 0x000fca000f8e00ff */
[----:B------:R-:W-:-:S13]  /*189b0*/  ISETP.NE.AND P1, PT, R226, 0x1, PT ;  /* 0x00000001e200780c */ /* 0x000fda0003f25270 */
[----:B------:R-:W3:Y:S02]  /*189c0*/  @P1 LDC.64 R8, c[0x0][0x9e8] ;  /* 0x00027a00ff081b82 */ /* 0x000ee40000000a00 */
[----:B---3--:R-:W-:-:S05]  /*189d0*/  @P1 IMAD.HI.U32 R8, R225, R8, RZ ;  /* 0x00000008e1081227 */ /* 0x008fca00078e00ff */
[----:B------:R-:W-:-:S07]  /*189e0*/  @P1 SHF.R.U32.HI R225, RZ, R9, R8 ;  /* 0x00000009ffe11219 */ /* 0x000fce0000011608 */
.L_x_1924:
[----:B------:R-:W-:Y:S05]  /*189f0*/  BSYNC B0 ;  /* 0x0000000000007941 */ /* 0x000fea0003800000 */
.L_x_1922:
[----:B------:R-:W-:-:S04]  /*18a00*/  IMAD R225, R225, R226, -R4 ;  /* 0x000000e2e1e17224 */ /* 0x000fc800078e0a04 */
[----:B------:R-:W-:-:S05]  /*18a10*/  IMAD R225, R193, -0x2, R225 ;  /* 0xfffffffec1e17824 */ /* 0x000fca00078e02e1 */
[----:B------:R-:W-:Y:S02]  /*18a20*/  VIMNMX R224, R224, R225, !PT ;  /* 0x000000e1e0e07248 */ /* 0x000fe40007fe0100 */
[----:B------:R-:W-:-:S07]  /*18a30*/  VIADDMNMX R21, R225, R226, R21, PT ;  /* 0x000000e2e1157246 */ /* 0x000fce0003800115 */
.L_x_1921:
[----:B------:R-:W-:Y:S01]  /*18a40*/  ISETP.GT.AND P1, PT, R6, -0x1, PT ;  /* 0xffffffff0600780c */ /* 0x000fe20003f24270 */
[----:B------:R-:W3:Y:S03]  /*18a50*/  SHFL.IDX PT, R7, R7, 0x1, 0x1c1f ;  /* 0x003c1f0007077f89 */ /* 0x000ee600000e0000 */
[C---:B------:R-:W-:Y:S02]  /*18a60*/  ISETP.GT.AND P3, PT, R224.reuse, RZ, P1 ;  /* 0x000000ffe000720c */ /* 0x040fe40000f64270 */
[----:B------:R-:W-:Y:S02]  /*18a70*/  ISETP.GT.AND P2, PT, R224, 0x1, P1 ;  /* 0x00000001e000780c */ /* 0x000fe40000f44270 */
[C---:B------:R-:W-:Y:S02]  /*18a80*/  ISETP.LT.OR P3, PT, R21.reuse, 0x1, P3 ;  /* 0x000000011500780c */ /* 0x040fe40001f61670 */
[----:B------:R-:W-:-:S02]  /*18a90*/  ISETP.LT.OR P2, PT, R21, 0x2, P2 ;  /* 0x000000021500780c */ /* 0x000fc40001741670 */
[----:B------:R-:W-:Y:S02]  /*18aa0*/  FSEL R152, R152, -INF , !P3 ;  /* 0xff80000098987808 */ /* 0x000fe40005800000 */
[----:B------:R-:W-:Y:S02]  /*18ab0*/  FSEL R153, R153, -INF , !P2 ;  /* 0xff80000099997808 */ /* 0x000fe40005000000 */
[C---:B------:R-:W-:Y:S02]  /*18ac0*/  ISETP.GT.AND P3, PT, R224.reuse, 0x8, P1 ;  /* 0x00000008e000780c */ /* 0x040fe40000f64270 */
[----:B------:R-:W-:Y:S02]  /*18ad0*/  ISETP.GT.AND P2, PT, R224, 0x9, P1 ;  /* 0x00000009e000780c */ /* 0x000fe40000f44270 */
[C---:B------:R-:W-:Y:S02]  /*18ae0*/  ISETP.LT.OR P3, PT, R21.reuse, 0x9, P3 ;  /* 0x000000091500780c */ /* 0x040fe40001f61670 */
[----:B------:R-:W-:-:S02]  /*18af0*/  ISETP.LT.OR P2, PT, R21, 0xa, P2 ;  /* 0x0000000a1500780c */ /* 0x000fc40001741670 */
[----:B------:R-:W-:Y:S01]  /*18b00*/  FSEL R156, R156, -INF , !P3 ;  /* 0xff8000009c9c7808 */ /* 0x000fe20005800000 */
[--C-:B---3--:R-:W-:Y:S01]  /*18b10*/  IMAD.IADD R15, R15, 0x1, R7.reuse ;  /* 0x000000010f0f7824 */ /* 0x108fe200078e0207 */
[----:B------:R-:W-:Y:S01]  /*18b20*/  FSEL R157, R157, -INF , !P2 ;  /* 0xff8000009d9d7808 */ /* 0x000fe20005000000 */
[----:B------:R-:W-:Y:S01]  /*18b30*/  IMAD.IADD R20, R20, 0x1, R7 ;  /* 0x0000000114147824 */ /* 0x000fe200078e0207 */
[C---:B------:R-:W-:Y:S02]  /*18b40*/  ISETP.GT.AND P3, PT, R224.reuse, 0x10, P1 ;  /* 0x00000010e000780c */ /* 0x040fe40000f64270 */
        /* <DEDUP_REMOVED lines=34> */
[----:B------:R-:W-:Y:S01]  /*18d70*/  FSEL R181, R181, -INF , !P2 ;  /* 0xff800000b5b57808 */ /* 0x000fe20005000000 */
[----:B------:R-:W-:Y:S08]  /*18d80*/  @!P5 BRA `(.L_x_1925) ;  /* 0x000000000058d947 */ /* 0x000ff00003800000 */
        /* <DEDUP_REMOVED lines=12> */
.L_x_1927:
[----:B------:R-:W-:-:S05]  /*18e50*/  IMAD.U32 R21, RZ, RZ, UR51 ;  /* 0x00000033ff157e24 */ /* 0x000fca000f8e00ff */
[----:B------:R-:W-:-:S13]  /*18e60*/  ISETP.NE.AND P2, PT, R21, 0x1, PT ;  /* 0x000000011500780c */ /* 0x000fda0003f45270 */
[----:B------:R-:W3:Y:S02]  /*18e70*/  @P2 LDC.64 R8, c[0x0][0x9e8] ;  /* 0x00027a00ff082b82 */ /* 0x000ee40000000a00 */
[----:B---3--:R-:W-:-:S05]  /*18e80*/  @P2 IMAD.HI.U32 R8, R7, R8, RZ ;  /* 0x0000000807082227 */ /* 0x008fca00078e00ff */
[----:B------:R-:W-:-:S07]  /*18e90*/  @P2 SHF.R.U32.HI R7, RZ, R9, R8 ;  /* 0x00000009ff072219 */ /* 0x000fce0000011608 */
.L_x_1928:
[----:B------:R-:W-:Y:S05]  /*18ea0*/  BSYNC B0 ;  /* 0x0000000000007941 */ /* 0x000fea0003800000 */
.L_x_1926:
[----:B------:R-:W-:-:S04]  /*18eb0*/  IMAD R4, R7, R21, -R4 ;  /* 0x0000001507047224 */ /* 0x000fc800078e0a04 */
[----:B------:R-:W-:-:S05]  /*18ec0*/  IMAD R4, R193, -0x2, R4 ;  /* 0xfffffffec1047824 */ /* 0x000fca00078e0204 */
[----:B------:R-:W-:Y:S02]  /*18ed0*/  VIMNMX R20, R20, R4, !PT ;  /* 0x0000000414147248 */ /* 0x000fe40007fe0100 */
[----:B------:R-:W-:-:S07]  /*18ee0*/  VIADDMNMX R15, R4, R21, R15, PT ;  /* 0x00000015040f7246 */ /* 0x000fce000380010f */
.L_x_1925:
[----:B------:R-:W-:Y:S02]  /*18ef0*/  FMNMX.FTZ R4, R152, R14, !PT ;  /* 0x0000000e98047209 */ /* 0x000fe40007810000 */
[----:B------:R-:W-:Y:S02]  /*18f00*/  ISETP.GT.AND P3, PT, R20, 0x8, P1 ;  /* 0x000000081400780c */ /* 0x000fe40000f64270 */
[----:B------:R-:W-:Y:S02]  /*18f10*/  FMNMX.FTZ R4, R153, R4, !PT ;  /* 0x0000000499047209 */ /* 0x000fe40007810000 */
[----:B------:R-:W-:Y:S02]  /*18f20*/  ISETP.LT.OR P3, PT, R15, 0x9, P3 ;  /* 0x000000090f00780c */ /* 0x000fe40001f61670 */
[----:B------:R-:W-:Y:S02]  /*18f30*/  FMNMX.FTZ R4, R156, R4, !PT ;  /* 0x000000049c047209 */ /* 0x000fe40007810000 */
[----:B------:R-:W-:-:S02]  /*18f40*/  FSEL R158, R158, -INF , !P3 ;  /* 0xff8000009e9e7808 */ /* 0x000fc40005800000 */
[----:B------:R-:W-:Y:S02]  /*18f50*/  FMNMX.FTZ R4, R157, R4, !PT ;  /* 0x000000049d047209 */ /* 0x000fe40007810000 */
[----:B------:R-:W-:Y:S02]  /*18f60*/  ISETP.GT.AND P3, PT, R20, RZ, P1 ;  /* 0x000000ff1400720c */ /* 0x000fe40000f64270 */
        /* <DEDUP_REMOVED lines=23> */
[----:B------:R-:W-:-:S03]  /*190e0*/  ISETP.GT.AND P3, PT, R20, 0x30, P1 ;  /* 0x000000301400780c */ /* 0x000fc60000f64270 */
[----:B------:R-:W3:Y:S01]  /*190f0*/  SHFL.BFLY PT, R7, R4, 0x2, 0x1f ;  /* 0x0c401f0004077f89 */ /* 0x000ee200000e0000 */
[----:B------:R-:W-:-:S04]  /*19100*/  ISETP.LT.OR P3, PT, R15, 0x31, P3 ;  /* 0x000000310f00780c */ /* 0x000fc80001f61670 */
[----:B------:R-:W-:Y:S02]  /*19110*/  FSEL R178, R178, -INF , !P3 ;  /* 0xff800000b2b27808 */ /* 0x000fe40005800000 */
[----:B------:R-:W-:-:S04]  /*19120*/  ISETP.GT.AND P3, PT, R20, 0x38, P1 ;  /* 0x000000381400780c */ /* 0x000fc80000f64270 */
[----:B------:R-:W-:-:S04]  /*19130*/  ISETP.LT.OR P3, PT, R15, 0x39, P3 ;  /* 0x000000390f00780c */ /* 0x000fc80001f61670 */
[----:B------:R-:W-:Y:S02]  /*19140*/  FSEL R182, R182, -INF , !P3 ;  /* 0xff800000b6b67808 */ /* 0x000fe40005800000 */
[----:B---3--:R-:W-:-:S05]  /*19150*/  FMNMX.FTZ R4, R4, R7, !PT ;  /* 0x0000000704047209 */ /* 0x008fca0007810000 */
[----:B------:R-:W3:Y:S02]  /*19160*/  SHFL.BFLY PT, R7, R4, 0x1, 0x1f ;  /* 0x0c201f0004077f89 */ /* 0x000ee400000e0000 */
[----:B---3--:R-:W-:-:S04]  /*19170*/  FMNMX.FTZ R4, R4, R7, !PT ;  /* 0x0000000704047209 */ /* 0x008fc80007810000 */
[----:B------:R-:W-:Y:S01]  /*19180*/  FSETP.NEU.FTZ.AND P2, PT, R4, -INF , PT ;  /* 0xff8000000400780b */ /* 0x000fe20003f5d000 */
[----:B------:R-:W-:-:S03]  /*19190*/  FFMA.FTZ R7, R2, R4, -8 ;  /* 0xc100000002077423 */ /* 0x000fc60000010004 */
[----:B------:R-:W-:Y:S02]  /*191a0*/  FSEL R8, R4, RZ, P2 ;  /* 0x000000ff04087208 */ /* 0x000fe40001000000 */
[----:B------:R-:W-:Y:S02]  /*191b0*/  FSEL R7, R7, RZ, P2 ;  /* 0x000000ff07077208 */ /* 0x000fe40001000000 */
[----:B------:R-:W-:Y:S01]  /*191c0*/  ISETP.GT.AND P2, PT, R20, 0x1, P1 ;  /* 0x000000011400780c */ /* 0x000fe20000f44270 */
[----:B------:R-:W-:-:S02]  /*191d0*/  FADD.FTZ R8, -R8, R14 ;  /* 0x0000000e08087221 */ /* 0x000fc40000010100 */
[C-C-:B------:R-:W-:Y:S01]  /*191e0*/  FFMA.FTZ R152, R2.reuse, R152, -R7.reuse ;  /* 0x0000009802987223 */ /* 0x140fe20000010807 */
[----:B------:R-:W-:Y:S01]  /*191f0*/  ISETP.LT.OR P2, PT, R15, 0x2, P2 ;  /* 0x000000020f00780c */ /* 0x000fe20001741670 */
[C-C-:B------:R-:W-:Y:S01]  /*19200*/  FFMA.FTZ R153, R2.reuse, R153, -R7.reuse ;  /* 0x0000009902997223 */ /* 0x140fe20000010807 */
[----:B------:R-:W-:-:S01]  /*19210*/  FFMA.FTZ R156, R2, R156, -R7 ;  /* 0x0000009c029c7223 */ /* 0x000fc20000010807 */
[C-C-:B------:R-:W-:Y:S01]  /*19220*/  FFMA.FTZ R157, R2.reuse, R157, -R7.reuse ;  /* 0x0000009d029d7223 */ /* 0x140fe20000010807 */
[----:B------:R-:W-:Y:S01]  /*19230*/  FSEL R155, R155, -INF , !P2 ;  /* 0xff8000009b9b7808 */ /* 0x000fe20005000000 */
[--C-:B------:R-:W-:Y:S01]  /*19240*/  FFMA.FTZ R160, R2, R160, -R7.reuse ;  /* 0x000000a002a07223 */ /* 0x100fe20000010807 */
[----:B------:R-:W-:Y:S01]  /*19250*/  ISETP.GT.AND P2, PT, R20, 0x9, P1 ;  /* 0x000000091400780c */ /* 0x000fe20000f44270 */
[C-C-:B------:R-:W-:Y:S01]  /*19260*/  FFMA.FTZ R161, R2.reuse, R161, -R7.reuse ;  /* 0x000000a102a17223 */ /* 0x140fe20000010807 */
[----:B------:R-:W-:-:S01]  /*19270*/  FFMA.FTZ R164, R2, R164, -R7 ;  /* 0x000000a402a47223 */ /* 0x000fc20000010807 */
        /* <DEDUP_REMOVED lines=11> */
[----:B------:R-:W-:-:S01]  /*19330*/  FFMA.FTZ R181, R2, R181, -R7 ;  /* 0x000000b502b57223 */ /* 0x000fc20000010807 */
[----:B------:R-:W-:Y:S01]  /*19340*/  ISETP.LT.OR P2, PT, R15, 0x11, P2 ;  /* 0x000000110f00780c */ /* 0x000fe20001741670 */
[----:B------:R-:W-:Y:S01]  /*19350*/  FMUL.FTZ R8, R2, R8 ;  /* 0x0000000802087220 */ /* 0x000fe20000410000 */
[----:B------:R-:W-:Y:S01]  /*19360*/  FMNMX.FTZ R7, R154, R13, !PT ;  /* 0x0000000d9a077209 */ /* 0x000fe20007810000 */
[----:B------:R-:W-:Y:S01]  /*19370*/  MUFU.EX2 R152, R152 ;  /* 0x0000009800987308 */ /* 0x000fe20000000800 */
[----:B------:R-:W-:-:S02]  /*19380*/  FSEL R162, R162, -INF , !P2 ;  /* 0xff800000a2a27808 */ /* 0x000fc40005000000 */
[----:B------:R-:W-:Y:S02]  /*19390*/  ISETP.GT.AND P2, PT, R20, 0x11, P1 ;  /* 0x000000111400780c */ /* 0x000fe40000f44270 */
[----:B------:R-:W-:Y:S02]  /*193a0*/  FMNMX.FTZ R7, R155, R7, !PT ;  /* 0x000000079b077209 */ /* 0x000fe40007810000 */
[----:B------:R-:W-:Y:S01]  /*193b0*/  ISETP.LT.OR P2, PT, R15, 0x12, P2 ;  /* 0x000000120f00780c */ /* 0x000fe20001741670 */
[----:B------:R-:W3:Y:S01]  /*193c0*/  MUFU.EX2 R8, R8 ;  /* 0x0000000800087308 */ /* 0x000ee20000000800 */
[----:B------:R-:W-:Y:S02]  /*193d0*/  FMNMX.FTZ R7, R158, R7, !PT ;  /* 0x000000079e077209 */ /* 0x000fe40007810000 */
[----:B------:R-:W-:Y:S02]  /*193e0*/  FSEL R163, R163, -INF , !P2 ;  /* 0xff800000a3a37808 */ /* 0x000fe40005000000 */
[----:B------:R-:W-:-:S02]  /*193f0*/  FMNMX.FTZ R7, R159, R7, !PT ;  /* 0x000000079f077209 */ /* 0x000fc40007810000 */
[----:B------:R-:W-:Y:S01]  /*19400*/  ISETP.GT.AND P2, PT, R20, 0x19, P1 ;  /* 0x000000191400780c */ /* 0x000fe20000f44270 */
[----:B------:R-:W4:Y:S01]  /*19410*/  MUFU.EX2 R153, R153 ;  /* 0x0000009900997308 */ /* 0x000f220000000800 */
[----:B------:R-:W-:Y:S02]  /*19420*/  FMNMX.FTZ R7, R162, R7, !PT ;  /* 0x00000007a2077209 */ /* 0x000fe40007810000 */
[----:B------:R-:W-:Y:S02]  /*19430*/  ISETP.LT.OR P2, PT, R15, 0x1a, P2 ;  /* 0x0000001a0f00780c */ /* 0x000fe40001741670 */
[----:B------:R-:W-:Y:S02]  /*19440*/  FMNMX.FTZ R7, R163, R7, !PT ;  /* 0x00000007a3077209 */ /* 0x000fe40007810000 */
[----:B------:R-:W-:Y:S01]  /*19450*/  FSEL R167, R167, -INF , !P2 ;  /* 0xff800000a7a77808 */ /* 0x000fe20005000000 */
[----:B------:R-:W5:Y:S01]  /*19460*/  MUFU.EX2 R156, R156 ;  /* 0x0000009c009c7308 */ /* 0x000f620000000800 */
[----:B------:R-:W-:Y:S01]  /*19470*/  ISETP.GT.AND P2, PT, R20, 0x21, P1 ;  /* 0x000000211400780c */ /* 0x000fe20000f44270 */
[----:B---3--:R-:W-:Y:S01]  /*19480*/  FFMA.FTZ R3, R8, R3, R152 ;  /* 0x0000000308037223 */ /* 0x008fe20000010098 */
[----:B------:R-:W-:Y:S01]  /*19490*/  FMNMX.FTZ R7, R166, R7, !PT ;  /* 0x00000007a6077209 */ /* 0x000fe20007810000 */
[-C--:B------:R-:W-:Y:S01]  /*194a0*/  FMUL.FTZ R24, R24, R8.reuse ;  /* 0x0000000818187220 */ /* 0x080fe20000410000 */
[----:B------:R-:W-:Y:S01]  /*194b0*/  ISETP.LT.OR P2, PT, R15, 0x22, P2 ;  /* 0x000000220f00780c */ /* 0x000fe20001741670 */
[-C--:B------:R-:W-:Y:S01]  /*194c0*/  FMUL.FTZ R25, R25, R8.reuse ;  /* 0x0000000819197220 */ /* 0x080fe20000410000 */
[----:B------:R-:W-:Y:S01]  /*194d0*/  FMNMX.FTZ R7, R167, R7, !PT ;  /* 0x00000007a7077209 */ /* 0x000fe20007810000 */
[----:B------:R-:W3:Y:S01]  /*194e0*/  MUFU.EX2 R157, R157 ;  /* 0x0000009d009d7308 */ /* 0x000ee20000000800 */
[----:B------:R-:W-:Y:S01]  /*194f0*/  FSEL R171, R171, -INF , !P2 ;  /* 0xff800000abab7808 */ /* 0x000fe20005000000 */
[----:B----4-:R-:W-:Y:S01]  /*19500*/  FADD.FTZ R3, R153, R3 ;  /* 0x0000000399037221 */ /* 0x010fe20000010000 */
[----:B------:R-:W-:Y:S01]  /*19510*/  ISETP.GT.AND P2, PT, R20, 0x29, P1 ;  /* 0x000000291400780c */ /* 0x000fe20000f44270 */
[-C--:B------:R-:W-:Y:S01]  /*19520*/  FMUL.FTZ R28, R28, R8.reuse ;  /* 0x000000081c1c7220 */ /* 0x080fe20000410000 */
[----:B------:R-:W-:Y:S01]  /*19530*/  FMNMX.FTZ R7, R170, R7, !PT ;  /* 0x00000007aa077209 */ /* 0x000fe20007810000 */
[-C--:B------:R-:W-:Y:S01]  /*19540*/  FMUL.FTZ R29, R29, R8.reuse ;  /* 0x000000081d1d7220 */ /* 0x080fe20000410000 */
[----:B------:R-:W-:Y:S01]  /*19550*/  ISETP.LT.OR P2, PT, R15, 0x2a, P2 ;  /* 0x0000002a0f00780c */ /* 0x000fe20001741670 */
[----:B------:R-:W4:Y:S01]  /*19560*/  MUFU.EX2 R160, R160 ;  /* 0x000000a000a07308 */ /* 0x000f220000000800 */
[----:B------:R-:W-:Y:S01]  /*19570*/  FMNMX.FTZ R7, R171, R7, !PT ;  /* 0x00000007ab077209 */ /* 0x000fe20007810000 */
[----:B-----5:R-:W-:Y:S01]  /*19580*/  FADD.FTZ R3, R156, R3 ;  /* 0x000000039c037221 */ /* 0x020fe20000010000 */
[----:B------:R-:W-:Y:S01]  /*19590*/  FSEL R175, R175, -INF , !P2 ;  /* 0xff800000afaf7808 */ /* 0x000fe20005000000 */
[-C--:B------:R-:W-:Y:S01]  /*195a0*/  FMUL.FTZ R32, R32, R8.reuse ;  /* 0x0000000820207220 */ /* 0x080fe20000410000 */
[----:B------:R-:W-:Y:S01]  /*195b0*/  ISETP.GT.AND P2, PT, R20, 0x31, P1 ;  /* 0x000000311400780c */ /* 0x000fe20000f44270 */
[-C--:B------:R-:W-:Y:S01]  /*195c0*/  FMUL.FTZ R33, R33, R8.reuse ;  /* 0x0000000821217220 */ /* 0x080fe20000410000 */
[----:B------:R-:W-:Y:S01]  /*195d0*/  FMNMX.FTZ R7, R174, R7, !PT ;  /* 0x00000007ae077209 */ /* 0x000fe20007810000 */
[----:B------:R-:W-:Y:S01]  /*195e0*/  MUFU.EX2 R164, R164 ;  /* 0x000000a400a47308 */ /* 0x000fe20000000800 */
[----:B------:R-:W-:Y:S01]  /*195f0*/  ISETP.LT.OR P2, PT, R15, 0x32, P2 ;  /* 0x000000320f00780c */ /* 0x000fe20001741670 */
[----:B---3--:R-:W-:Y:S01]  /*19600*/  FADD.FTZ R3, R157, R3 ;  /* 0x000000039d037221 */ /* 0x008fe20000010000 */
[----:B------:R-:W-:Y:S01]  /*19610*/  FMNMX.FTZ R7, R175, R7, !PT ;  /* 0x00000007af077209 */ /* 0x000fe20007810000 */
[-C--:B------:R-:W-:Y:S01]  /*19620*/  FMUL.FTZ R36, R36, R8.reuse ;  /* 0x0000000824247220 */ /* 0x080fe20000410000 */
[----:B------:R-:W-:Y:S01]  /*19630*/  ISETP.GT.AND P1, PT, R20, 0x39, P1 ;  /* 0x000000391400780c */ /* 0x000fe20000f24270 */
[-C--:B------:R-:W-:Y:S01]  /*19640*/  FMUL.FTZ R37, R37, R8.reuse ;  /* 0x0000000825257220 */ /* 0x080fe20000410000 */
[----:B------:R-:W-:Y:S01]  /*19650*/  FSEL R179, R179, -INF , !P2 ;  /* 0xff800000b3b37808 */ /* 0x000fe20005000000 */
[----:B------:R-:W-:Y:S01]  /*19660*/  MUFU.EX2 R165, R165 ;  /* 0x000000a500a57308 */ /* 0x000fe20000000800 */
[----:B------:R-:W-:Y:S01]  /*19670*/  FMNMX.FTZ R7, R178, R7, !PT ;  /* 0x00000007b2077209 */ /* 0x000fe20007810000 */
[----:B----4-:R-:W-:Y:S01]  /*19680*/  FADD.FTZ R3, R160, R3 ;  /* 0x00000003a0037221 */ /* 0x010fe20000010000 */
[----:B------:R-:W-:Y:S01]  /*19690*/  ISETP.LT.OR P1, PT, R15, 0x3a, P1 ;  /* 0x0000003a0f00780c */ /* 0x000fe20000f21670 */
[-C--:B------:R-:W-:Y:S01]  /*196a0*/  FMUL.FTZ R40, R40, R8.reuse ;  /* 0x0000000828287220 */ /* 0x080fe20000410000 */
[----:B------:R-:W-:Y:S01]  /*196b0*/  FMNMX.FTZ R7, R179, R7, !PT ;  /* 0x00000007b3077209 */ /* 0x000fe20007810000 */
[-C--:B------:R-:W-:Y:S01]  /*196c0*/  FMUL.FTZ R41, R41, R8.reuse ;  /* 0x0000000829297220 */ /* 0x080fe20000410000 */
[----:B------:R-:W-:Y:S01]  /*196d0*/  FSEL R183, R183, -INF , !P1 ;  /* 0xff800000b7b77808 */ /* 0x000fe20004800000 */
[----:B------:R-:W3:Y:S01]  /*196e0*/  MUFU.EX2 R161, R161 ;  /* 0x000000a100a17308 */ /* 0x000ee20000000800 */
[----:B------:R-:W-:Y:S01]  /*196f0*/  FMNMX.FTZ R7, R182, R7, !PT ;  /* 0x00000007b6077209 */ /* 0x000fe20007810000 */
[----:B------:R-:W-:Y:S01]  /*19700*/  FMUL.FTZ R44, R44, R8 ;  /* 0x000000082c2c7220 */ /* 0x000fe20000410000 */
[----:B------:R-:W-:Y:S01]  /*19710*/  F2FP.SATFINITE.E4M3.F32.PACK_AB_MERGE_C R156, R157, R156, RZ ;  /* 0x0000009c9d9c723e */ /* 0x000fe200048070ff */
[-C--:B------:R-:W-:Y:S01]  /*19720*/  FMUL.FTZ R45, R45, R8.reuse ;  /* 0x000000082d2d7220 */ /* 0x080fe20000410000 */
[----:B------:R-:W-:Y:S01]  /*19730*/  FMNMX.FTZ R9, R183, R7, !PT ;  /* 0x00000007b7097209 */ /* 0x000fe20007810000 */
[----:B------:R-:W-:Y:S01]  /*19740*/  FMUL.FTZ R48, R48, R8 ;  /* 0x0000000830307220 */ /* 0x000fe20000410000 */
[----:B------:R-:W-:Y:S01]  /*19750*/  F2FP.SATFINITE.E4M3.F32.PACK_AB_MERGE_C R152, R153, R152, R156 ;  /* 0x000000989998723e */ /* 0x000fe2000480709c */
[----:B------:R-:W4:Y:S01]  /*19760*/  MUFU.EX2 R168, R168 ;  /* 0x000000a800a87308 */ /* 0x000f220000000800 */
[-C--:B------:R-:W-:Y:S01]  /*19770*/  FMUL.FTZ R49, R49, R8.reuse ;  /* 0x0000000831317220 */ /* 0x080fe20000410000 */
[----:B------:R-:W5:Y:S01]  /*19780*/  SHFL.BFLY PT, R7, R9, 0x2, 0x1f ;  /* 0x0c401f0009077f89 */ /* 0x000f6200000e0000 */
        /* <DEDUP_REMOVED lines=9> */
[----:B------:R-:W-:Y:S01]  /*19820*/  FMUL.FTZ R65, R65, R8 ;  /* 0x0000000841417220 */ /* 0x000fe20000410000 */
[----:B------:R-:W-:-:S01]  /*19830*/  FADD.FTZ R3, R164, R3 ;  /* 0x00000003a4037221 */ /* 0x000fc20000010000 */
[-C--:B------:R-:W-:Y:S01]  /*19840*/  FMUL.FTZ R68, R68, R8.reuse ;  /* 0x0000000844447220 */ /* 0x080fe20000410000 */
[----:B------:R-:W-:Y:S01]  /*19850*/  FMUL.FTZ R69, R69, R8 ;  /* 0x0000000845457220 */ /* 0x000fe20000410000 */
[----:B------:R-:W-:Y:S01]  /*19860*/  MUFU.EX2 R172, R172 ;  /* 0x000000ac00ac7308 */ /* 0x000fe20000000800 */
[----:B------:R-:W-:-:S01]  /*19870*/  FADD.FTZ R3, R165, R3 ;  /* 0x00000003a5037221 */ /* 0x000fc20000010000 */
[-C--:B------:R-:W-:Y:S01]  /*19880*/  FMUL.FTZ R72, R72, R8.reuse ;  /* 0x0000000848487220 */ /* 0x080fe20000410000 */
[-C--:B------:R-:W-:Y:S01]  /*19890*/  FMUL.FTZ R73, R73, R8.reuse ;  /* 0x0000000849497220 */ /* 0x080fe20000410000 */
[----:B------:R-:W-:Y:S01]  /*198a0*/  FMUL.FTZ R76, R76, R8 ;  /* 0x000000084c4c7220 */ /* 0x000fe20000410000 */
[----:B----4-:R-:W-:-:S01]  /*198b0*/  FADD.FTZ R3, R168, R3 ;  /* 0x00000003a8037221 */ /* 0x010fc20000010000 */
[-C--:B------:R-:W-:Y:S01]  /*198c0*/  FMUL.FTZ R77, R77, R8.reuse ;  /* 0x000000084d4d7220 */ /* 0x080fe20000410000 */
[----:B------:R-:W-:Y:S01]  /*198d0*/  FMUL.FTZ R80, R80, R8 ;  /* 0x0000000850507220 */ /* 0x000fe20000410000 */
[----:B------:R-:W3:Y:S01]  /*198e0*/  MUFU.EX2 R173, R173 ;  /* 0x000000ad00ad7308 */ /* 0x000ee20000000800 */
[----:B0-----:R-:W-:-:S01]  /*198f0*/  FADD.FTZ R3, R169, R3 ;  /* 0x00000003a9037221 */ /* 0x001fc20000010000 */
[----:B-----5:R-:W-:Y:S01]  /*19900*/  FMNMX.FTZ R9, R9, R7, !PT ;  /* 0x0000000709097209 */ /* 0x020fe20007810000 */
[-C--:B------:R-:W-:Y:S01]  /*19910*/  FMUL.FTZ R81, R81, R8.reuse ;  /* 0x0000000851517220 */ /* 0x080fe20000410000 */
[-C--:B------:R-:W-:Y:S01]  /*19920*/  FMUL.FTZ R84, R84, R8.reuse ;  /* 0x0000000854547220 */ /* 0x080fe20000410000 */
[-C--:B------:R-:W-:Y:S01]  /*19930*/  FMUL.FTZ R85, R85, R8.reuse ;  /* 0x0000000855557220 */ /* 0x080fe20000410000 */
[-C--:B------:R-:W-:Y:S01]  /*19940*/  FMUL.FTZ R88, R88, R8.reuse ;  /* 0x0000000858587220 */ /* 0x080fe20000410000 */
[----:B------:R-:W0:Y:S01]  /*19950*/  SHFL.BFLY PT, R7, R9, 0x1, 0x1f ;  /* 0x0c201f0009077f89 */ /* 0x000e2200000e0000 */
        /* <DEDUP_REMOVED lines=23> */
[----:B0-----:R-:W-:Y:S01]  /*19ad0*/  FMNMX.FTZ R7, R9, R7, !PT ;  /* 0x0000000709077209 */ /* 0x001fe20007810000 */
[----:B------:R-:W-:Y:S01]  /*19ae0*/  MUFU.EX2 R177, R177 ;  /* 0x000000b100b17308 */ /* 0x000fe20000000800 */
[-C--:B------:R-:W-:Y:S01]  /*19af0*/  FMUL.FTZ R121, R121, R8.reuse ;  /* 0x0000000879797220 */ /* 0x080fe20000410000 */
[-C--:B------:R-:W-:Y:S01]  /*19b00*/  FMUL.FTZ R124, R124, R8.reuse ;  /* 0x000000087c7c7220 */ /* 0x080fe20000410000 */
[----:B------:R-:W-:Y:S01]  /*19b10*/  FSETP.NEU.FTZ.AND P1, PT, R7, -INF , PT ;  /* 0xff8000000700780b */ /* 0x000fe20003f3d000 */
[----:B------:R-:W-:Y:S01]  /*19b20*/  FFMA.FTZ R9, R2, R7, -8 ;  /* 0xc100000002097423 */ /* 0x000fe20000010007 */
[-C--:B------:R-:W-:Y:S01]  /*19b30*/  FMUL.FTZ R125, R125, R8.reuse ;  /* 0x000000087d7d7220 */ /* 0x080fe20000410000 */
[-C--:B------:R-:W-:Y:S01]  /*19b40*/  FMUL.FTZ R128, R128, R8.reuse ;  /* 0x0000000880807220 */ /* 0x080fe20000410000 */
[-C--:B------:R-:W-:Y:S01]  /*19b50*/  FMUL.FTZ R129, R129, R8.reuse ;  /* 0x0000000881817220 */ /* 0x080fe20000410000 */
[-C--:B------:R-:W-:Y:S01]  /*19b60*/  FMUL.FTZ R132, R132, R8.reuse ;  /* 0x0000000884847220 */ /* 0x080fe20000410000 */
[----:B------:R-:W-:Y:S01]  /*19b70*/  FSEL R9, R9, RZ, P1 ;  /* 0x000000ff09097208 */ /* 0x000fe20000800000 */
[-C--:B------:R-:W-:Y:S01]  /*19b80*/  FMUL.FTZ R133, R133, R8.reuse ;  /* 0x0000000885857220 */ /* 0x080fe20000410000 */
[-C--:B------:R-:W-:Y:S01]  /*19b90*/  FMUL.FTZ R136, R136, R8.reuse ;  /* 0x0000000888887220 */ /* 0x080fe20000410000 */
[-C--:B------:R-:W-:Y:S01]  /*19ba0*/  FMUL.FTZ R137, R137, R8.reuse ;  /* 0x0000000889897220 */ /* 0x080fe20000410000 */
[----:B------:R-:W-:Y:S01]  /*19bb0*/  FMUL.FTZ R140, R140, R8 ;  /* 0x000000088c8c7220 */ /* 0x000fe20000410000 */
[C-C-:B------:R-:W-:Y:S01]  /*19bc0*/  FFMA.FTZ R153, R2.reuse, R154, -R9.reuse ;  /* 0x0000009a02997223 */ /* 0x140fe20000010809 */
        /* <DEDUP_REMOVED lines=22> */
[----:B------:R-:W0:Y:S01]  /*19d30*/  MUFU.EX2 R13, R13 ;  /* 0x0000000d000d7308 */ /* 0x000e220000000800 */
[-C--:B------:R-:W-:Y:S01]  /*19d40*/  FMUL.FTZ R141, R141, R8.reuse ;  /* 0x000000088d8d7220 */ /* 0x080fe20000410000 */
[-C--:B------:R-:W-:Y:S01]  /*19d50*/  FMUL.FTZ R144, R144, R8.reuse ;  /* 0x0000000890907220 */ /* 0x080fe20000410000 */
[-C--:B------:R-:W-:Y:S01]  /*19d60*/  FMUL.FTZ R145, R145, R8.reuse ;  /* 0x0000000891917220 */ /* 0x080fe20000410000 */
[-C--:B------:R-:W-:Y:S01]  /*19d70*/  FMUL.FTZ R148, R148, R8.reuse ;  /* 0x0000000894947220 */ /* 0x080fe20000410000 */
[----:B------:R-:W-:-:S03]  /*19d80*/  FMUL.FTZ R149, R149, R8 ;  /* 0x0000000895957220 */ /* 0x000fc60000410000 */
[----:B------:R-:W3:Y:S08]  /*19d90*/  MUFU.EX2 R15, R15 ;  /* 0x0000000f000f7308 */ /* 0x000ef00000000800 */
[----:B------:R-:W4:Y:S01]  /*19da0*/  MUFU.EX2 R21, R21 ;  /* 0x0000001500157308 */ /* 0x000f220000000800 */
[----:B0-----:R-:W-:-:S01]  /*19db0*/  FFMA.FTZ R0, R13, R0, R153 ;  /* 0x000000000d007223 */ /* 0x001fc20000010099 */
[-C--:B------:R-:W-:Y:S01]  /*19dc0*/  FMUL.FTZ R26, R26, R13.reuse ;  /* 0x0000000d1a1a7220 */ /* 0x080fe20000410000 */
[-C--:B------:R-:W-:Y:S01]  /*19dd0*/  FMUL.FTZ R27, R27, R13.reuse ;  /* 0x0000000d1b1b7220 */ /* 0x080fe20000410000 */
[----:B------:R-:W-:Y:S01]  /*19de0*/  FMUL.FTZ R30, R30, R13 ;  /* 0x0000000d1e1e7220 */ /* 0x000fe20000410000 */
[----:B------:R-:W-:-:S01]  /*19df0*/  FADD.FTZ R0, R14, R0 ;  /* 0x000000000e007221 */ /* 0x000fc20000010000 */
        /* <DEDUP_REMOVED lines=12> */
[----:B------:R-:W-:Y:S01]  /*19ec0*/  F2FP.SATFINITE.E4M3.F32.PACK_AB_MERGE_C R15, R21, R15, RZ ;  /* 0x0000000f150f723e */ /* 0x000fe200048070ff */
[-C--:B------:R-:W-:Y:S01]  /*19ed0*/  FMUL.FTZ R47, R47, R13.reuse ;  /* 0x0000000d2f2f7220 */ /* 0x080fe20000410000 */
[-C--:B------:R-:W-:Y:S01]  /*19ee0*/  FMUL.FTZ R50, R50, R13.reuse ;  /* 0x0000000d32327220 */ /* 0x080fe20000410000 */
[----:B------:R-:W-:Y:S01]  /*19ef0*/  FMUL.FTZ R51, R51, R13 ;  /* 0x0000000d33337220 */ /* 0x000fe20000410000 */
[----:B------:R-:W-:Y:S01]  /*19f00*/  F2FP.SATFINITE.E4M3.F32.PACK_AB_MERGE_C R153, R14, R153, R15 ;  /* 0x000000990e99723e */ /* 0x000fe2000480700f */
        /* <DEDUP_REMOVED lines=27> */
[----:B------:R-:W-:Y:S01]  /*1a0c0*/  F2FP.SATFINITE.E4M3.F32.PACK_AB_MERGE_C R157, R158, R157, RZ ;  /* 0x0000009d9e9d723e */ /* 0x000fe200048070ff */
[-C--:B------:R-:W-:Y:S01]  /*1a0d0*/  FMUL.FTZ R91, R91, R13.reuse ;  /* 0x0000000d5b5b7220 */ /* 0x080fe20000410000 */
[----:B------:R-:W-:Y:S01]  /*1a0e0*/  F2FP.SATFINITE.E4M3.F32.PACK_AB_MERGE_C R158, R181, R180, RZ ;  /* 0x000000b4b59e723e */ /* 0x000fe200048070ff */
[----:B------:R-:W-:Y:S01]  /*1a0f0*/  FMUL.FTZ R94, R94, R13 ;  /* 0x0000000d5e5e7220 */ /* 0x000fe20000410000 */
[----:B------:R-:W-:Y:S01]  /*1a100*/  F2FP.SATFINITE.E4M3.F32.PACK_AB_MERGE_C R155, R20, R155, R157 ;  /* 0x0000009b149b723e */ /* 0x000fe2000480709d */
[----:B------:R-:W-:Y:S01]  /*1a110*/  FMUL.FTZ R95, R95, R13 ;  /* 0x0000000d5f5f7220 */ /* 0x000fe20000410000 */
[----:B------:R-:W0:Y:S01]  /*1a120*/  MUFU.EX2 R174, R174 ;  /* 0x000000ae00ae7308 */ /* 0x000e220000000800 */
[----:B---3--:R-:W-:-:S01]  /*1a130*/  FADD.FTZ R3, R159, R0 ;  /* 0x000000009f037221 */ /* 0x008fc20000010000 */
[----:B------:R-:W-:Y:S01]  /*1a140*/  F2FP.SATFINITE.E4M3.F32.PACK_AB_MERGE_C R158, R177, R176, R158 ;  /* 0x000000b0b19e723e */ /* 0x000fe2000480709e */
        /* <DEDUP_REMOVED lines=22> */
[C---:B---3--:R-:W-:Y:S01]  /*1a2b0*/  F2FP.SATFINITE.E4M3.F32.PACK_AB_MERGE_C R174, R175.reuse, R174, RZ ;  /* 0x000000aeafae723e */ /* 0x048fe200048070ff */
[----:B------:R-:W-:Y:S01]  /*1a2c0*/  FADD.FTZ R175, R175, R0 ;  /* 0x00000000afaf7221 */ /* 0x000fe20000010000 */
[----:B------:R-:W-:-:S01]  /*1a2d0*/  FADD.FTZ R0, R176, R173 ;  /* 0x000000adb0007221 */ /* 0x000fc20000010000 */
[----:B------:R-:W-:Y:S01]  /*1a2e0*/  FMUL.FTZ R131, R131, R13 ;  /* 0x0000000d83837220 */ /* 0x000fe20000410000 */
[----:B------:R-:W-:Y:S01]  /*1a2f0*/  F2FP.SATFINITE.E4M3.F32.PACK_AB_MERGE_C R157, R160, R159, R174 ;  /* 0x0000009fa09d723e */ /* 0x000fe200048070ae */
[----:B------:R-:W-:Y:S01]  /*1a300*/  FMUL.FTZ R134, R134, R13 ;  /* 0x0000000d86867220 */ /* 0x000fe20000410000 */
[----:B------:R-:W-:-:S01]  /*1a310*/  FADD.FTZ R177, R177, R0 ;  /* 0x00000000b1b17221 */ /* 0x000fc20000010000 */
[----:B------:R-:W3:Y:S01]  /*1a320*/  MUFU.EX2 R182, R182 ;  /* 0x000000b600b67308 */ /* 0x000ee20000000800 */
[----:B----4-:R-:W-:-:S01]  /*1a330*/  FADD.FTZ R0, R178, R175 ;  /* 0x000000afb2007221 */ /* 0x010fc20000010000 */
[----:B------:R-:W-:Y:S01]  /*1a340*/  FMUL.FTZ R135, R135, R13 ;  /* 0x0000000d87877220 */ /* 0x000fe20000410000 */
[----:B------:R-:W-:-:S01]  /*1a350*/  FADD.FTZ R180, R180, R177 ;  /* 0x000000b1b4b47221 */ /* 0x000fc20000010000 */
[-C--:B------:R-:W-:Y:S01]  /*1a360*/  FMUL.FTZ R138, R138, R13.reuse ;  /* 0x0000000d8a8a7220 */ /* 0x080fe20000410000 */
[-C--:B------:R-:W-:Y:S01]  /*1a370*/  FMUL.FTZ R139, R139, R13.reuse ;  /* 0x0000000d8b8b7220 */ /* 0x080fe20000410000 */
[----:B------:R-:W-:Y:S01]  /*1a380*/  FMUL.FTZ R142, R142, R13 ;  /* 0x0000000d8e8e7220 */ /* 0x000fe20000410000 */
[----:B------:R-:W-:-:S01]  /*1a390*/  FADD.FTZ R3, R181, R180 ;  /* 0x000000b4b5037221 */ /* 0x000fc20000010000 */
[----:B------:R-:W4:Y:S01]  /*1a3a0*/  MUFU.EX2 R9, R9 ;  /* 0x0000000900097308 */ /* 0x000f220000000800 */
[----:B0-----:R-:W-:-:S01]  /*1a3b0*/  FADD.FTZ R21, R179, R0 ;  /* 0x00000000b3157221 */ /* 0x001fc20000010000 */
[-C--:B------:R-:W-:Y:S01]  /*1a3c0*/  FMUL.FTZ R143, R143, R13.reuse ;  /* 0x0000000d8f8f7220 */ /* 0x080fe20000410000 */
[-C--:B------:R-:W-:Y:S01]  /*1a3d0*/  FMUL.FTZ R146, R146, R13.reuse ;  /* 0x0000000d92927220 */ /* 0x080fe20000410000 */
[-C--:B------:R-:W-:Y:S01]  /*1a3e0*/  FMUL.FTZ R147, R147, R13.reuse ;  /* 0x0000000d93937220 */ /* 0x080fe20000410000 */
[-C--:B------:R-:W-:Y:S01]  /*1a3f0*/  FMUL.FTZ R150, R150, R13.reuse ;  /* 0x0000000d96967220 */ /* 0x080fe20000410000 */
[----:B------:R-:W-:Y:S01]  /*1a400*/  FMUL.FTZ R151, R151, R13 ;  /* 0x0000000d97977220 */ /* 0x000fe20000410000 */
[----:B---3--:R-:W-:-:S01]  /*1a410*/  FADD.FTZ R0, R182, R21 ;  /* 0x00000015b6007221 */ /* 0x008fc20000010000 */
[----:B----4-:R-:W-:-:S03]  /*1a420*/  F2FP.SATFINITE.E4M3.F32.PACK_AB_MERGE_C R182, R9, R182, RZ ;  /* 0x000000b609b6723e */ /* 0x010fc600048070ff */
[----:B------:R-:W-:Y:S01]  /*1a430*/  FADD.FTZ R0, R9, R0 ;  /* 0x0000000009007221 */ /* 0x000fe20000010000 */
[----:B------:R-:W-:Y:S01]  /*1a440*/  F2FP.SATFINITE.E4M3.F32.PACK_AB_MERGE_C R159, R179, R178, R182 ;  /* 0x000000b2b39f723e */ /* 0x000fe200048070b6 */
[----:B------:R-:W-:Y:S06]  /*1a450*/  @!P0 BRA `(.L_x_1929) ;  /* 0x0000000000048947 */ /* 0x000fec0003800000 */
[----:B------:R-:W-:Y:S01]  /*1a460*/  BPT.TRAP 0x1 ;  /* 0x000000040000795c */ /* 0x000fe20000300000 */
.L_x_1929:
[----:B------:R0:W3:Y:S01]  /*1a470*/  SYNCS.PHASECHK.TRANS64.TRYWAIT P1, [R10+URZ+0x28450], R11 ;  /* 0x0284500b0a0075a7 */ /* 0x0000e2000802017f */
[----:B------:R-:W-:Y:S05]  /*1a480*/  @!P0 BRA `(.L_x_1930) ;  /* 0x0000000000048947 */ /* 0x000fea0003800000 */
[----:B------:R-:W-:Y:S01]  /*1a490*/  BPT.TRAP 0x1 ;  /* 0x000000040000795c */ /* 0x000fe20000300000 */
.L_x_1930:
[----:B------:R-:W-:Y:S01]  /*1a4a0*/  BSSY B0, `(.L_x_1931) ;  /* 0x0000006000007945 */ /* 0x000fe20003800000 */
[----:B------:R-:W-:Y:S01]  /*1a4b0*/  LEA R8, R12, UR43, 0xa ;  /* 0x0000002b0c087c11 */ /* 0x000fe2000f8e50ff */
[----:B------:R-:W-:Y:S02]  /*1a4c0*/  IMAD.MOV.U32 R9, RZ, RZ, -0x7fffffe0 ;  /* 0x80000020ff097424 */ /* 0x000fe400078e00ff */
[----:B---3--:R-:W-:Y:S05]  /*1a4d0*/  @P1 BRA `(.L_x_1932) ;  /* 0x0000000000081947 */ /* 0x008fea0003800000 */
[----:B------:R-:W3:Y:S02]  /*1a4e0*/  SYNCS.PHASECHK.TRANS64.TRYWAIT P1, [R10+URZ+0x28450], R11 ;  /* 0x0284500b0a0075a7 */ /* 0x000ee4000802017f */
[----:B---3--:R-:W-:Y:S05]  /*1a4f0*/  @!P1 BRA `(.L_x_1933) ;  /* 0x000000dc00a89947 */ /* 0x008fea0003800000 */
.L_x_1932:
[----:B------:R-:W-:Y:S05]  /*1a500*/  BSYNC B0 ;  /* 0x0000000000007941 */ /* 0x000fea0003800000 */
.L_x_1931:
[----:B------:R-:W4:Y:S01]  /*1a510*/  S2R R12, SR_TID.X ;  /* 0x00000000000c7919 */ /* 0x000f220000002100 */
[----:B------:R-:W-:Y:S05]  /*1a520*/  WARPSYNC.ALL ;  /* 0x0000000000007948 */ /* 0x000fea0003800000 */
[C---:B------:R-:W-:Y:S02]  /*1a530*/  R2UR UR6, R8.reuse ;  /* 0x00000000080672ca */ /* 0x040fe400000e0000 */
[----:B------:R-:W-:Y:S01]  /*1a540*/  R2UR UR7, R9 ;  /* 0x00000000090772ca */ /* 0x000fe200000e0000 */
[----:B------:R-:W-:Y:S01]  /*1a550*/  IMAD.MOV.U32 R9, RZ, RZ, -0x7fffffe0 ;  /* 0x80000020ff097424 */ /* 0x000fe200078e00ff */
[----:B------:R-:W-:-:S02]  /*1a560*/  IADD3 R8, R8, 0x2, RZ ;  /* 0x0000000208087810 */ /* 0x000fc40007ffe0ff */
[----:B----4-:R-:W-:-:S05]  /*1a570*/  SHF.R.U32.HI R12, RZ, 0x7, R12 ;  /* 0x00000007ff0c7819 */ /* 0x010fca000001160c */
[----:B01-3--:R-:W-:-:S05]  /*1a580*/  VIADD R11, R12, 0x8 ;  /* 0x000000080c0b7836 */ /* 0x00bfca0000000000 */
        /* <DEDUP_REMOVED lines=12> */
.L_x_1934:
[----:B------:R-:W-:Y:S01]  /*1a650*/  ISETP.GT.AND P1, PT, R6, R208, PT ;  /* 0x000000d00600720c */ /* 0x000fe20003f24270 */
[----:B------:R-:W-:Y:S02]  /*1a660*/  VIADD R10, R10, 0x28460 ;  /* 0x000284600a0a7836 */ /* 0x000fe40000000000 */
[----:B------:R-:W-:Y:S02]  /*1a670*/  IMAD.U32 R9, RZ, RZ, UR39 ;  /* 0x00000027ff097e24 */ /* 0x000fe4000f8e00ff */
[----:B------:R-:W-:Y:S02]  /*1a680*/  VIADD R6, R6, 0xffffffff ;  /* 0xffffffff06067836 */ /* 0x000fe40000000000 */
[----:B------:R-:W-:Y:S01]  /*1a690*/  IMAD.MOV.U32 R13, RZ, RZ, R7 ;  /* 0x000000ffff0d7224 */ /* 0x000fe200078e0007 */
[----:B------:R-:W-:Y:S01]  /*1a6a0*/  PRMT R10, R9, 0x654, R10 ;  /* 0x00000654090a7816 */ /* 0x000fe2000000000a */
[----:B------:R-:W-:-:S03]  /*1a6b0*/  IMAD.MOV.U32 R14, RZ, RZ, R4 ;  /* 0x000000ffff0e7224 */ /* 0x000fc600078e0004 */
[----:B------:R1:W-:Y:S01]  /*1a6c0*/  SYNCS.ARRIVE.TRANS64.RED.A1T0 RZ, [R10+URZ], RZ ;  /* 0x000000ff0aff79a7 */ /* 0x0003e2000810043f */
[----:B------:R-:W-:Y:S05]  /*1a6d0*/  @P1 BRA `(.L_x_1935) ;  /* 0xffffffd800b81947 */ /* 0x000fea000383ffff */
.L_x_1915:
[----:B------:R-:W-:Y:S05]  /*1a6e0*/  WARPSYNC.ALL ;  /* 0x0000000000007948 */ /* 0x000fea0003800000 */
[----:B------:R-:W-:Y:S01]  /*1a6f0*/  ULDC.64 UR4, c[0x0][0x9a0] ;  /* 0x0002680000047ab9 */ /* 0x000fe20000000a00 */
[----:B0-----:R-:W-:Y:S01]  /*1a700*/  IMAD.MOV.U32 R12, RZ, RZ, 0x3f800000 ;  /* 0x3f800000ff0c7424 */ /* 0x001fe200078e00ff */
[----:B------:R2:W-:Y:S08]  /*1a710*/  BAR.ARV R5, 0x100 ;  /* 0x000400050000751d */ /* 0x0005f00000002000 */
[----:B------:R-:W-:Y:S06]  /*1a720*/  BAR.ARV 0x8, 0x180 ;  /* 0x0206000000007b1d */ /* 0x000fec0000002000 */
[----:B------:R-:W-:-:S04]  /*1a730*/  ISETP.NE.U32.AND P0, PT, RZ, UR4, PT ;  /* 0x00000004ff007c0c */ /* 0x000fc8000bf05070 */
[----:B------:R-:W-:-:S13]  /*1a740*/  ISETP.NE.AND.EX P0, PT, RZ, UR5, PT, P0 ;  /* 0x00000005ff007c0c */ /* 0x000fda000bf05300 */
[----:B-1----:R-:W0:Y:S01]  /*1a750*/  @P0 LDC.64 R10, c[0x0][0x9c8] ;  /* 0x00027200ff0a0b82 */ /* 0x002e220000000a00 */
[----:B------:R-:W-:Y:S02]  /*1a760*/  @P0 SHF.R.S32.HI R13, RZ, 0x1f, R23 ;  /* 0x0000001fff0d0819 */ /* 0x000fe40000011417 */
[----:B------:R-:W-:-:S05]  /*1a770*/  @P0 SHF.R.S32.HI R15, RZ, 0x1f, R22 ;  /* 0x0000001fff0f0819 */ /* 0x000fca0000011416 */
[----:B------:R-:W1:Y:S01]  /*1a780*/  @P0 LDC.64 R8, c[0x0][0x9d0] ;  /* 0x00027400ff080b82 */ /* 0x000e620000000a00 */
[----:B0-----:R-:W-:-:S04]  /*1a790*/  @P0 IMAD R6, R13, R10, RZ ;  /* 0x0000000a0d060224 */ /* 0x001fc800078e02ff */
[C---:B------:R-:W-:Y:S02]  /*1a7a0*/  @P0 IMAD R13, R23.reuse, R11, R6 ;  /* 0x0000000b170d0224 */ /* 0x040fe400078e0206 */
[----:B------:R-:W-:-:S04]  /*1a7b0*/  @P0 IMAD.WIDE.U32 R10, R23, R10, RZ ;  /* 0x0000000a170a0225 */ /* 0x000fc800078e00ff */
[-C--:B-1----:R-:W-:Y:S02]  /*1a7c0*/  @P0 IMAD R6, R15, R8.reuse, RZ ;  /* 0x000000080f060224 */ /* 0x082fe400078e02ff */
[----:B------:R-:W-:Y:S02]  /*1a7d0*/  @P0 IMAD.IADD R11, R11, 0x1, R13 ;  /* 0x000000010b0b0824 */ /* 0x000fe400078e020d */
[C---:B------:R-:W-:Y:S02]  /*1a7e0*/  @P0 IMAD R13, R22.reuse, R9, R6 ;  /* 0x00000009160d0224 */ /* 0x040fe400078e0206 */
[----:B------:R-:W-:-:S04]  /*1a7f0*/  @P0 IMAD.WIDE.U32 R8, R22, R8, R10 ;  /* 0x0000000816080225 */ /* 0x000fc800078e000a */
[----:B------:R-:W-:Y:S01]  /*1a800*/  @P0 IMAD.IADD R9, R9, 0x1, R13 ;  /* 0x0000000109090824 */ /* 0x000fe200078e020d */
[----:B------:R-:W-:-:S04]  /*1a810*/  @P0 LEA R10, P1, R8, UR4, 0x2 ;  /* 0x00000004080a0c11 */ /* 0x000fc8000f8210ff */
[----:B------:R-:W-:-:S05]  /*1a820*/  @P0 LEA.HI.X R11, R8, UR5, R9, 0x2, P1 ;  /* 0x00000005080b0c11 */ /* 0x000fca00088f1409 */
[----:B------:R0:W4:Y:S01]  /*1a830*/  @P0 LDG.E R12, desc[UR36][R10.64] ;  /* 0x000000240a0c0981 */ /* 0x000122000c1e1900 */
[----:B--23--:R-:W-:Y:S01]  /*1a840*/  MOV R5, RZ ;  /* 0x000000ff00057202 */ /* 0x00cfe20000000f00 */
[----:B------:R-:W-:Y:S02]  /*1a850*/  VIADD R185, R185, 0x1 ;  /* 0x00000001b9b97836 */ /* 0x000fe40000000000 */
[----:B------:R-:W1:Y:S01]  /*1a860*/  SHFL.BFLY PT, R6, R3, 0x2, 0x1f ;  /* 0x0c401f0003067f89 */ /* 0x000e6200000e0000 */
[----:B------:R-:W-:Y:S02]  /*1a870*/  VIADD R217, R217, 0x1 ;  /* 0x00000001d9d97836 */ /* 0x000fe40000000000 */
[C---:B------:R-:W-:Y:S01]  /*1a880*/  ISETP.NE.AND P3, PT, R185.reuse, 0x2, PT ;  /* 0x00000002b900780c */ /* 0x040fe20003f65270 */
[----:B------:R-:W2:Y:S01]  /*1a890*/  SHFL.BFLY PT, R9, R0, 0x2, 0x1f ;  /* 0x0c401f0000097f89 */ /* 0x000ea200000e0000 */
[----:B0-----:R-:W-:Y:S02]  /*1a8a0*/  IMAD.MOV.U32 R11, RZ, RZ, RZ ;  /* 0x000000ffff0b7224 */ /* 0x001fe400078e00ff */
[----:B------:R-:W-:Y:S01]  /*1a8b0*/  SEL R185, R185, RZ, P3 ;  /* 0x000000ffb9b97207 */ /* 0x000fe20001800000 */
[----:B-1----:R-:W-:Y:S01]  /*1a8c0*/  FADD.FTZ R6, R6, R3 ;  /* 0x0000000306067221 */ /* 0x002fe20000010000 */
[----:B------:R-:W-:-:S02]  /*1a8d0*/  IMAD.MOV.U32 R3, RZ, RZ, -0x800000 ;  /* 0xff800000ff037424 */ /* 0x000fc400078e00ff */
[----:B--2---:R-:W-:Y:S01]  /*1a8e0*/  FADD.FTZ R8, R9, R0 ;  /* 0x0000000009087221 */ /* 0x004fe20000010000 */
[----:B------:R-:W-:Y:S01]  /*1a8f0*/  IMAD.MOV.U32 R0, RZ, RZ, -0x800000 ;  /* 0xff800000ff007424 */ /* 0x000fe200078e00ff */
[----:B------:R-:W0:Y:S04]  /*1a900*/  SHFL.BFLY PT, R9, R6, 0x1, 0x1f ;  /* 0x0c201f0006097f89 */ /* 0x000e2800000e0000 */
[----:B------:R-:W1:Y:S01]  /*1a910*/  SHFL.BFLY PT, R13, R8, 0x1, 0x1f ;  /* 0x0c201f00080d7f89 */ /* 0x000e6200000e0000 */
[----:B0-----:R-:W-:-:S04]  /*1a920*/  FADD.FTZ R9, R6, R9 ;  /* 0x0000000906097221 */ /* 0x001fc80000010000 */
[C---:B------:R-:W-:Y:S01]  /*1a930*/  FMUL.FTZ R15, R9.reuse, 0.00390625 ;  /* 0x3b800000090f7820 */ /* 0x040fe20000410000 */
[----:B------:R-:W-:Y:S01]  /*1a940*/  FSETP.NE.FTZ.AND P0, PT, R9, RZ, PT ;  /* 0x000000ff0900720b */ /* 0x000fe20003f15000 */
[----:B-1----:R-:W-:Y:S01]  /*1a950*/  FADD.FTZ R14, R8, R13 ;  /* 0x0000000d080e7221 */ /* 0x002fe20000010000 */
[----:B------:R-:W-:Y:S02]  /*1a960*/  SEL R13, RZ, 0x1, P3 ;  /* 0x00000001ff0d7807 */ /* 0x000fe40001800000 */
[----:B------:R-:W-:Y:S01]  /*1a970*/  FSETP.NE.FTZ.AND P1, PT, R15, RZ, PT ;  /* 0x000000ff0f00720b */ /* 0x000fe20003f35000 */
[----:B------:R-:W-:Y:S01]  /*1a980*/  FMUL.FTZ R10, R14, 0.00390625 ;  /* 0x3b8000000e0a7820 */ /* 0x000fe20000410000 */
[----:B------:R-:W-:-:S04]  /*1a990*/  LOP3.LUT R188, R188, R13, RZ, 0x3c, !PT ;  /* 0x0000000dbcbc7212 */ /* 0x000fc800078e3cff */
[----:B------:R-:W-:-:S03]  /*1a9a0*/  FSETP.NE.FTZ.AND P2, PT, R10, RZ, PT ;  /* 0x000000ff0a00720b */ /* 0x000fc60003f55000 */
[----:B------:R0:W-:Y:S01]  /*1a9b0*/  @P0 MUFU.RCP R5, R9 ;  /* 0x0000000900050308 */ /* 0x0001e20000001000 */
[----:B------:R-:W-:-:S07]  /*1a9c0*/  FSETP.NE.FTZ.AND P0, PT, R14, RZ, PT ;  /* 0x000000ff0e00720b */ /* 0x000fce0003f15000 */
[----:B------:R-:W1:Y:S01]  /*1a9d0*/  @P1 MUFU.LG2 R6, R15 ;  /* 0x0000000f00061308 */ /* 0x000e620000000c00 */
[C---:B0-----:R-:W-:Y:S01]  /*1a9e0*/  @P1 FMUL.FTZ R9, R2.reuse, 0.69314718246459960938 ;  /* 0x3f31721802091820 */ /* 0x041fe20000410000 */
[----:B------:R-:W-:-:S06]  /*1a9f0*/  @P2 FMUL.FTZ R21, R2, 0.69314718246459960938 ;  /* 0x3f31721802152820 */ /* 0x000fcc0000410000 */
[----:B------:R-:W-:Y:S01]  /*1aa00*/  @P0 MUFU.RCP R11, R14 ;  /* 0x0000000e000b0308 */ /* 0x000fe20000001000 */
[----:B------:R-:W-:-:S07]  /*1aa10*/  PLOP3.LUT P0, PT, PT, PT, PT, 0x8, 0x0 ;  /* 0x000000000000781c */ /* 0x000fce0003f0e170 */
[----:B------:R-:W0:Y:S01]  /*1aa20*/  @P2 MUFU.LG2 R8, R10 ;  /* 0x0000000a00082308 */ /* 0x000e220000000c00 */
[----:B-1----:R-:W-:-:S04]  /*1aa30*/  @P1 FMUL.FTZ R6, R6, 0.69314718246459960938 ;  /* 0x3f31721806061820 */ /* 0x002fc80000410000 */
[----:B------:R-:W-:Y:S01]  /*1aa40*/  @P1 FFMA.FTZ R0, R9, R4, R6 ;  /* 0x0000000409001223 */ /* 0x000fe20000010006 */
[----:B0-----:R-:W-:-:S04]  /*1aa50*/  @P2 FMUL.FTZ R8, R8, 0.69314718246459960938 ;  /* 0x3f31721808082820 */ /* 0x001fc80000410000 */
[----:B------:R-:W-:Y:S01]  /*1aa60*/  @P2 FFMA.FTZ R3, R21, R7, R8 ;  /* 0x0000000715032223 */ /* 0x000fe20000010008 */
[-C--:B----4-:R-:W-:Y:S01]  /*1aa70*/  FMUL.FTZ R2, R5, R12.reuse ;  /* 0x0000000c05027220 */ /* 0x090fe20000410000 */
[----:B------:R-:W-:-:S03]  /*1aa80*/  FMUL.FTZ R12, R11, R12 ;  /* 0x0000000c0b0c7220 */ /* 0x000fc60000410000 */
        /* <DEDUP_REMOVED lines=128> */
.L_x_1800:
        /* <DEDUP_REMOVED lines=10> */
[----:B------:R-:W2:Y:S01]  /*1b330*/  LDL R140, [R1+0x18] ;  /* 0x00001800018c7983 */ /* 0x000ea20000100800 */
[----:B-1----:R-:W-:Y:S01]  /*1b340*/  F2FP.BF16.F32.PACK_AB R20, R13, R56 ;  /* 0x000000380d14723e */ /* 0x002fe200000010ff */
[----:B------:R-:W-:Y:S01]  /*1b350*/  ULDC.64 UR4, c[0x4][0x128] ;  /* 0x01004a0000047ab9 */ /* 0x000fe20000000a00 */
[----:B------:R-:W1:Y:S01]  /*1b360*/  S2R R13, SR_SWINHI ;  /* 0x00000000000d7919 */ /* 0x000e620000002f00 */
[----:B-----5:R-:W3:Y:S01]  /*1b370*/  S2R R39, SR_TID.X ;  /* 0x0000000000277919 */ /* 0x020ee20000002100 */
        /* <DEDUP_REMOVED lines=10> */
[----:B------:R-:W-:Y:S02]  /*1b420*/  MOV R76, R184 ;  /* 0x000000b8004c7202 */ /* 0x000fe40000000f00 */
[----:B-1----:R-:W-:Y:S01]  /*1b430*/  MOV R77, R13 ;  /* 0x0000000d004d7202 */ /* 0x002fe20000000f00 */
[----:B---3--:R-:W-:Y:S01]  /*1b440*/  IMAD.SHL.U32 R2, R39, 0x4, RZ ;  /* 0x0000000427027824 */ /* 0x008fe200078e00ff */
[----:B------:R-:W-:Y:S02]  /*1b450*/  F2FP.BF16.F32.PACK_AB R58, R53, R96 ;  /* 0x00000060353a723e */ /* 0x000fe400000010ff */
[----:B------:R-:W-:Y:S02]  /*1b460*/  F2FP.BF16.F32.PACK_AB R104, R61, R104 ;  /* 0x000000683d68723e */ /* 0x000fe400000010ff */
[----:B------:R-:W-:Y:S02]  /*1b470*/  LOP3.LUT R2, R2, 0xc, RZ, 0xc0, !PT ;  /* 0x0000000c02027812 */ /* 0x000fe400078ec0ff */
[----:B------:R-:W-:-:S02]  /*1b480*/  F2FP.BF16.F32.PACK_AB R11, R11, R48 ;  /* 0x000000300b0b723e */ /* 0x000fc400000010ff */
[----:B------:R-:W-:Y:S02]  /*1b490*/  IADD3 R26, P0, R2, UR4, RZ ;  /* 0x00000004021a7c10 */ /* 0x000fe4000ff1e0ff */
[----:B------:R-:W-:Y:S02]  /*1b4a0*/  F2FP.BF16.F32.PACK_AB R47, R47, R50 ;  /* 0x000000322f2f723e */ /* 0x000fe400000010ff */
[----:B------:R-:W-:Y:S01]  /*1b4b0*/  F2FP.BF16.F32.PACK_AB R63, R63, R66 ;  /* 0x000000423f3f723e */ /* 0x000fe200000010ff */
[----:B------:R-:W-:Y:S01]  /*1b4c0*/  IMAD.X R27, RZ, RZ, UR5, P0 ;  /* 0x00000005ff1b7e24 */ /* 0x000fe200080e06ff */
[----:B------:R-:W-:Y:S02]  /*1b4d0*/  F2FP.BF16.F32.PACK_AB R141, R52, R89 ;  /* 0x00000059348d723e */ /* 0x000fe400000010ff */
[----:B------:R-:W-:Y:S02]  /*1b4e0*/  F2FP.BF16.F32.PACK_AB R97, R60, R97 ;  /* 0x000000613c61723e */ /* 0x000fe400000010ff */
[----:B------:R1:W5:Y:S01]  /*1b4f0*/  LDG.E.CONSTANT R2, desc[UR36][R26.64] ;  /* 0x000000241a027981 */ /* 0x000362000c1e9900 */
[----:B------:R-:W-:Y:S01]  /*1b500*/  F2FP.BF16.F32.PACK_AB R8, R8, R41 ;  /* 0x000000290808723e */ /* 0x000fe200000010ff */
[----:B------:R-:W-:Y:S01]  /*1b510*/  UMOV UR4, 0xffffffff ;  /* 0xffffffff00047882 */ /* 0x000fe20000000000 */
[----:B------:R-:W-:-:S02]  /*1b520*/  F2FP.BF16.F32.PACK_AB R46, R45, R88 ;  /* 0x000000582d2e723e */ /* 0x000fc400000010ff */
[----:B------:R-:W-:Y:S02]  /*1b530*/  LOP3.LUT P0, R13, R39, 0x3, RZ, 0xc0, !PT ;  /* 0x00000003270d7812 */ /* 0x000fe4000780c0ff */
[----:B------:R-:W-:Y:S02]  /*1b540*/  F2FP.BF16.F32.PACK_AB R128, R85, R128 ;  /* 0x000000805580723e */ /* 0x000fe400000010ff */
[----:B------:R-:W-:Y:S02]  /*1b550*/  F2FP.BF16.F32.PACK_AB R30, R30, R109 ;  /* 0x0000006d1e1e723e */ /* 0x000fe400000010ff */
[----:B-1----:R-:W-:Y:S02]  /*1b560*/  F2FP.BF16.F32.PACK_AB R26, R37, R80 ;  /* 0x00000050251a723e */ /* 0x002fe400000010ff */
        /* <DEDUP_REMOVED lines=11> */
[----:B------:R-:W-:Y:S02]  /*1b620*/  ISETP.EQ.OR P0, PT, R13, 0x3, !P0 ;  /* 0x000000030d00780c */ /* 0x000fe40004702670 */
[----:B------:R-:W-:Y:S02]  /*1b630*/  F2FP.BF16.F32.PACK_AB R7, R7, R32 ;  /* 0x000000200707723e */ /* 0x000fe400000010ff */
[----:B------:R-:W-:-:S02]  /*1b640*/  F2FP.BF16.F32.PACK_AB R117, R117, R34 ;  /* 0x000000227575723e */ /* 0x000fc400000010ff */
[----:B------:R-:W-:Y:S02]  /*1b650*/  F2FP.BF16.F32.PACK_AB R57, R14, R57 ;  /* 0x000000390e39723e */ /* 0x000fe400000010ff */
[----:B------:R-:W-:Y:S02]  /*1b660*/  F2FP.BF16.F32.PACK_AB R65, R28, R65 ;  /* 0x000000411c41723e */ /* 0x000fe400000010ff */
[----:B------:R-:W-:Y:S02]  /*1b670*/  SEL R13, R5, R4, P0 ;  /* 0x00000004050d7207 */ /* 0x000fe40000000000 */
[----:B------:R-:W-:Y:S02]  /*1b680*/  SEL R4, R4, R5, P0 ;  /* 0x0000000504047207 */ /* 0x000fe40000000000 */
        /* <DEDUP_REMOVED lines=25> */
[----:B------:R-:W-:Y:S01]  /*1b820*/  F2FP.BF16.F32.PACK_AB R134, R134, R147 ;  /* 0x000000938686723e */ /* 0x000fe200000010ff */
[----:B--2---:R-:W-:-:S03]  /*1b830*/  IMAD.WIDE R42, R140, 0x2, R76 ;  /* 0x000000028c2a7825 */ /* 0x004fc600078e024c */
        /* <DEDUP_REMOVED lines=24> */
[C---:B------:R-:W-:Y:S02]  /*1b9c0*/  IADD3 R45, P3, R42.reuse, 0x8040, RZ ;  /* 0x000080402a2d7810 */ /* 0x040fe40007f7e0ff */
[----:B------:R-:W-:Y:S02]  /*1b9d0*/  IADD3.X R61, RZ, R43, RZ, P2, !PT ;  /* 0x0000002bff3d7210 */ /* 0x000fe400017fe4ff */
[C---:B------:R-:W-:Y:S02]  /*1b9e0*/  IADD3 R41, P1, R42.reuse, 0x8000, RZ ;  /* 0x000080002a297810 */ /* 0x040fe40007f3e0ff */
[C---:B------:R-:W-:Y:S02]  /*1b9f0*/  IADD3 R39, P5, R42.reuse, 0x4060, RZ ;  /* 0x000040602a277810 */ /* 0x040fe40007fbe0ff */
[C---:B------:R-:W-:Y:S02]  /*1ba00*/  IADD3 R37, P4, R42.reuse, 0x4040, RZ ;  /* 0x000040402a257810 */ /* 0x040fe40007f9e0ff */
[----:B------:R-:W-:-:S02]  /*1ba10*/  IADD3 R85, P2, R42, 0x8020, RZ ;  /* 0x000080202a557810 */ /* 0x000fc40007f5e0ff */
        /* <DEDUP_REMOVED lines=21> */
[C---:B------:R-:W-:Y:S02]  /*1bb70*/  IADD3 R29, P1, R42.reuse, 0x60, RZ ;  /* 0x000000602a1d7810 */ /* 0x040fe40007f3e0ff */
[C---:B------:R-:W-:Y:S02]  /*1bb80*/  IADD3 R33, P5, R42.reuse, 0x40, RZ ;  /* 0x000000402a217810 */ /* 0x040fe40007fbe0ff */
[C---:B------:R-:W-:Y:S02]  /*1bb90*/  IADD3 R35, P4, R42.reuse, 0x20, RZ ;  /* 0x000000202a237810 */ /* 0x040fe40007f9e0ff */
[----:B------:R-:W-:Y:S02]  /*1bba0*/  IADD3 R25, P2, R42, 0x4000, RZ ;  /* 0x000040002a197810 */ /* 0x000fe40007f5e0ff */
[----:B------:R-:W-:Y:S02]  /*1bbb0*/  LOP3.LUT R14, R15, 0x380, RZ, 0xc0, !PT ;  /* 0x000003800f0e7812 */ /* 0x000fe400078ec0ff */
        /* <DEDUP_REMOVED lines=37> */
[----:B------:R-:W-:Y:S01]  /*1be10*/  MOV R96, R34 ;  /* 0x0000002200607202 */ /* 0x000fe20000000f00 */
[----:B------:R-:W-:Y:S06]  /*1be20*/  BRA.DIV UR4, `(.L_x_1938) ;  /* 0x000000c604707947 */ /* 0x000fec000b800000 */
[----:B------:R-:W-:Y:S01]  /*1be30*/  SEL R29, R7, R6, P0 ;  /* 0x00000006071d7207 */ /* 0x000fe20000000000 */
[----:B-----5:R-:W-:Y:S01]  /*1be40*/  SHFL.IDX PT, R25, R13, R2, 0x1c1f ;  /* 0x001c1f020d197589 */ /* 0x020fe200000e0000 */
[----:B------:R-:W-:Y:S02]  /*1be50*/  SEL R6, R6, R7, P0 ;  /* 0x0000000706067207 */ /* 0x000fe40000000000 */
[----:B------:R-:W-:Y:S01]  /*1be60*/  SEL R33, R9, R8, P0 ;  /* 0x0000000809217207 */ /* 0x000fe20000000000 */
[----:B------:R-:W-:Y:S01]  /*1be70*/  SHFL.IDX PT, R45, R29, R2, 0x1c1f ;  /* 0x001c1f021d2d7589 */ /* 0x000fe200000e0000 */
[----:B------:R-:W-:Y:S02]  /*1be80*/  SEL R7, R8, R9, P0 ;  /* 0x0000000908077207 */ /* 0x000fe40000000000 */
[----:B------:R-:W-:Y:S01]  /*1be90*/  SEL R51, R26, R109, P0 ;  /* 0x0000006d1a337207 */ /* 0x000fe20000000000 */
[----:B------:R-:W-:Y:S01]  /*1bea0*/  SHFL.IDX PT, R49, R33, R2, 0x1c1f ;  /* 0x001c1f0221317589 */ /* 0x000fe200000e0000 */
[----:B------:R-:W-:-:S02]  /*1beb0*/  SEL R35, R11, R10, P0 ;  /* 0x0000000a0b237207 */ /* 0x000fc40000000000 */
[----:B------:R-:W-:Y:S02]  /*1bec0*/  SEL R8, R10, R11, P0 ;  /* 0x0000000b0a087207 */ /* 0x000fe40000000000 */
[----:B------:R-:W-:Y:S01]  /*1bed0*/  SEL R26, R109, R26, P0 ;  /* 0x0000001a6d1a7207 */ /* 0x000fe20000000000 */
[----:B------:R-:W-:Y:S01]  /*1bee0*/  SHFL.IDX PT, R53, R35, R2, 0x1c1f ;  /* 0x001c1f0223357589 */ /* 0x000fe200000e0000 */
[----:B------:R-:W-:Y:S02]  /*1bef0*/  LOP3.LUT R9, R2, 0x2, RZ, 0x3c, !PT ;  /* 0x0000000202097812 */ /* 0x000fe400078e3cff */
        /* <DEDUP_REMOVED lines=11> */
[----:B------:R-:W1:Y:S01]  /*1bfb0*/  SHFL.IDX PT, R30, R4, R9, 0x1c1f ;  /* 0x001c1f09041e7589 */ /* 0x000e6200000e0000 */
        /* <DEDUP_REMOVED lines=11> */
[----:B------:R2:W-:Y:S01]  /*1c070*/  SHFL.IDX PT, R52, R6, R9, 0x1c1f ;  /* 0x001c1f0906347589 */ /* 0x0005e200000e0000 */
        /* <DEDUP_REMOVED lines=50> */
[----:B------:R4:W0:Y:S01]  /*1c3a0*/  SHFL.IDX PT, R68, R24, R9, 0x1c1f ;  /* 0x001c1f0918447589 */ /* 0x00082200000e0000 */
[----:B------:R-:W-:-:S02]  /*1c3b0*/  SEL R125, R27, R86, P0 ;  /* 0x000000561b7d7207 */ /* 0x000fc40000000000 */
[----:B------:R-:W-:Y:S01]  /*1c3c0*/  SEL R129, R95, R102, P0 ;  /* 0x000000665f817207 */ /* 0x000fe20000000000 */
[----:B------:R-:W-:Y:S01]  /*1c3d0*/  SHFL.IDX PT, R86, R59, R2, 0x1c1f ;  /* 0x001c1f023b567589 */ /* 0x000fe200000e0000 */
[----:B------:R-:W-:Y:S02]  /*1c3e0*/  SEL R75, R135, R134, P0 ;  /* 0x00000086874b7207 */ /* 0x000fe40000000000 */
[----:B------:R-:W-:Y:S01]  /*1c3f0*/  SEL R5, R134, R135, P0 ;  /* 0x0000008786057207 */ /* 0x000fe20000000000 */
[----:B------:R0:W-:Y:S01]  /*1c400*/  SHFL.IDX PT, R102, R36, R9, 0x1c1f ;  /* 0x001c1f0924667589 */ /* 0x0001e200000e0000 */
[----:B-1----:R-:W-:Y:S02]  /*1c410*/  SEL R4, R25, R30, P0 ;  /* 0x0000001e19047207 */ /* 0x002fe40000000000 */
[----:B--2---:R-:W-:Y:S01]  /*1c420*/  SEL R6, R30, R25, P0 ;  /* 0x000000191e067207 */ /* 0x004fe20000000000 */
[----:B------:R-:W-:Y:S01]  /*1c430*/  SHFL.IDX PT, R70, R105, R2, 0x1c1f ;  /* 0x001c1f0269467589 */ /* 0x000fe200000e0000 */
[----:B---3--:R-:W-:-:S02]  /*1c440*/  SEL R30, R64, R57, P0 ;  /* 0x00000039401e7207 */ /* 0x008fc40000000000 */
[----:B----4-:R-:W-:Y:S01]  /*1c450*/  SEL R24, R53, R60, P0 ;  /* 0x0000003c35187207 */ /* 0x010fe20000000000 */
        /* <DEDUP_REMOVED lines=8> */
[----:B0-----:R-:W-:Y:S01]  /*1c4e0*/  SEL R36, R65, R68, P0 ;  /* 0x0000004441247207 */ /* 0x001fe20000000000 */
[----:B------:R-:W-:Y:S01]  /*1c4f0*/  SHFL.IDX PT, R43, R125, R2, 0x1c1f ;  /* 0x001c1f027d2b7589 */ /* 0x000fe200000e0000 */
[----:B------:R-:W-:Y:S02]  /*1c500*/  SEL R42, R72, R69, P0 ;  /* 0x00000045482a7207 */ /* 0x000fe40000000000 */
[----:B------:R-:W-:Y:S01]  /*1c510*/  SEL R60, R41, R100, P0 ;  /* 0x00000064293c7207 */ /* 0x000fe20000000000 */
[----:B------:R-:W-:Y:S01]  /*1c520*/  SHFL.IDX PT, R47, R47, R2, 0x1c1f ;  /* 0x001c1f022f2f7589 */ /* 0x000fe200000e0000 */
[----:B------:R-:W-:Y:S02]  /*1c530*/  SEL R11, R104, R33, P0 ;  /* 0x00000021680b7207 */ /* 0x000fe40000000000 */
[----:B------:R-:W-:Y:S01]  /*1c540*/  SEL R13, R29, R106, P0 ;  /* 0x0000006a1d0d7207 */ /* 0x000fe20000000000 */
[----:B------:R-:W-:Y:S01]  /*1c550*/  SHFL.IDX PT, R51, R129, R2, 0x1c1f ;  /* 0x001c1f0281337589 */ /* 0x000fe200000e0000 */
[----:B------:R-:W-:-:S03]  /*1c560*/  SEL R15, R106, R29, P0 ;  /* 0x0000001d6a0f7207 */ /* 0x000fc60000000000 */
[----:B------:R-:W-:Y:S04]  /*1c570*/  SHFL.IDX PT, R55, R55, R2, 0x1c1f ;  /* 0x001c1f0237377589 */ /* 0x000fe800000e0000 */
[----:B------:R-:W-:Y:S04]  /*1c580*/  SHFL.IDX PT, R59, R131, R2, 0x1c1f ;  /* 0x001c1f02833b7589 */ /* 0x000fe800000e0000 */
[----:B------:R-:W-:Y:S04]  /*1c590*/  SHFL.IDX PT, R63, R63, R2, 0x1c1f ;  /* 0x001c1f023f3f7589 */ /* 0x000fe800000e0000 */
[----:B------:R-:W-:Y:S04]  /*1c5a0*/  SHFL.IDX PT, R67, R111, R2, 0x1c1f ;  /* 0x001c1f026f437589 */ /* 0x000fe800000e0000 */
[----:B------:R-:W-:Y:S04]  /*1c5b0*/  SHFL.IDX PT, R71, R71, R2, 0x1c1f ;  /* 0x001c1f0247477589 */ /* 0x000fe800000e0000 */
[----:B------:R-:W0:Y:S04]  /*1c5c0*/  SHFL.IDX PT, R99, R46, R9, 0x1c1f ;  /* 0x001c1f092e637589 */ /* 0x000e2800000e0000 */
[----:B------:R1:W2:Y:S04]  /*1c5d0*/  SHFL.IDX PT, R101, R38, R9, 0x1c1f ;  /* 0x001c1f0926657589 */ /* 0x0002a800000e0000 */
[----:B------:R3:W-:Y:S04]  /*1c5e0*/  SHFL.IDX PT, R103, R32, R9, 0x1c1f ;  /* 0x001c1f0920677589 */ /* 0x0007e800000e0000 */
[----:B------:R-:W4:Y:S01]  /*1c5f0*/  SHFL.IDX PT, R108, R54, R9, 0x1c1f ;  /* 0x001c1f09366c7589 */ /* 0x000f2200000e0000 */
[----:B-1----:R-:W-:-:S03]  /*1c600*/  SEL R38, R68, R65, P0 ;  /* 0x0000004144267207 */ /* 0x002fc60000000000 */
[----:B------:R1:W4:Y:S01]  /*1c610*/  SHFL.IDX PT, R110, R62, R9, 0x1c1f ;  /* 0x001c1f093e6e7589 */ /* 0x00032200000e0000 */
[----:B---3--:R-:W-:-:S03]  /*1c620*/  SEL R32, R61, R20, P0 ;  /* 0x000000143d207207 */ /* 0x008fc60000000000 */
[----:B------:R-:W-:Y:S04]  /*1c630*/  SHFL.IDX PT, R112, R112, R9, 0x1c1f ;  /* 0x001c1f0970707589 */ /* 0x000fe800000e0000 */
[----:B------:R-:W-:Y:S01]  /*1c640*/  SHFL.IDX PT, R114, R114, R9, 0x1c1f ;  /* 0x001c1f0972727589 */ /* 0x000fe200000e0000 */
[----:B0-----:R-:W-:Y:S02]  /*1c650*/  SEL R56, R58, R99, P0 ;  /* 0x000000633a387207 */ /* 0x001fe40000000000 */
[----:B-1----:R-:W-:Y:S01]  /*1c660*/  SEL R62, R100, R41, P0 ;  /* 0x00000029643e7207 */ /* 0x002fe20000000000 */
[----:B------:R-:W0:Y:S01]  /*1c670*/  SHFL.IDX PT, R116, R116, R9, 0x1c1f ;  /* 0x001c1f0974747589 */ /* 0x000e2200000e0000 */
[----:B--2---:R-:W-:Y:S02]  /*1c680*/  SEL R68, R70, R101, P0 ;  /* 0x0000006546447207 */ /* 0x004fe40000000000 */
[----:B------:R-:W-:Y:S01]  /*1c690*/  SEL R58, R99, R58, P0 ;  /* 0x0000003a633a7207 */ /* 0x000fe20000000000 */
[----:B------:R-:W1:Y:S01]  /*1c6a0*/  SHFL.IDX PT, R120, R120, R9, 0x1c1f ;  /* 0x001c1f0978787589 */ /* 0x000e6200000e0000 */
[----:B------:R-:W-:-:S03]  /*1c6b0*/  SEL R70, R101, R70, P0 ;  /* 0x0000004665467207 */ /* 0x000fc60000000000 */
[----:B------:R-:W2:Y:S01]  /*1c6c0*/  SHFL.IDX PT, R122, R122, R9, 0x1c1f ;  /* 0x001c1f097a7a7589 */ /* 0x000ea200000e0000 */
[----:B----4-:R-:W-:Y:S02]  /*1c6d0*/  SEL R25, R27, R108, P0 ;  /* 0x0000006c1b197207 */ /* 0x010fe40000000000 */
[----:B------:R-:W-:Y:S01]  /*1c6e0*/  SEL R27, R108, R27, P0 ;  /* 0x0000001b6c1b7207 */ /* 0x000fe20000000000 */
[----:B------:R-:W3:Y:S01]  /*1c6f0*/  SHFL.IDX PT, R128, R128, R9, 0x1c1f ;  /* 0x001c1f0980807589 */ /* 0x000ee200000e0000 */
[----:B------:R-:W-:Y:S02]  /*1c700*/  SEL R29, R31, R110, P0 ;  /* 0x0000006e1f1d7207 */ /* 0x000fe40000000000 */
[----:B------:R-:W-:Y:S01]  /*1c710*/  SEL R31, R110, R31, P0 ;  /* 0x0000001f6e1f7207 */ /* 0x000fe20000000000 */
[----:B------:R-:W4:Y:S04]  /*1c720*/  SHFL.IDX PT, R118, R118, R9, 0x1c1f ;  /* 0x001c1f0976767589 */ /* 0x000f2800000e0000 */
[----:B------:R-:W4:Y:S04]  /*1c730*/  SHFL.IDX PT, R124, R124, R9, 0x1c1f ;  /* 0x001c1f097c7c7589 */ /* 0x000f2800000e0000 */
        /* <DEDUP_REMOVED lines=9> */
[----:B------:R1:W2:Y:S01]  /*1c7d0*/  SHFL.IDX PT, R91, R28, R9, 0x1c1f ;  /* 0x001c1f091c5b7589 */ /* 0x0002a200000e0000 */
[----:B---3--:R-:W-:-:S02]  /*1c7e0*/  SEL R53, R55, R128, P0 ;  /* 0x0000008037357207 */ /* 0x008fc40000000000 */
[----:B------:R-:W-:Y:S01]  /*1c7f0*/  SEL R55, R128, R55, P0 ;  /* 0x0000003780377207 */ /* 0x000fe20000000000 */
[----:B------:R3:W2:Y:S04]  /*1c800*/  SHFL.IDX PT, R95, R34, R9, 0x1c1f ;  /* 0x001c1f09225f7589 */ /* 0x0006a800000e0000 */
[----:B------:R4:W2:Y:S01]  /*1c810*/  SHFL.IDX PT, R98, R40, R9, 0x1c1f ;  /* 0x001c1f0928627589 */ /* 0x0008a200000e0000 */
[----:B-1----:R-:W-:-:S03]  /*1c820*/  SEL R28, R57, R64, P0 ;  /* 0x00000040391c7207 */ /* 0x002fc60000000000 */
[----:B------:R-:W1:Y:S01]  /*1c830*/  SHFL.IDX PT, R75, R75, R2, 0x1c1f ;  /* 0x001c1f024b4b7589 */ /* 0x000e6200000e0000 */
[----:B------:R-:W-:Y:S02]  /*1c840*/  SEL R64, R66, R7, P0 ;  /* 0x0000000742407207 */ /* 0x000fe40000000000 */
[----:B------:R-:W-:Y:S01]  /*1c850*/  SEL R66, R7, R66, P0 ;  /* 0x0000004207427207 */ /* 0x000fe20000000000 */
[----:B------:R0:W1:Y:S01]  /*1c860*/  SHFL.IDX PT, R2, R5, R9, 0x1c1f ;  /* 0x001c1f0905027589 */ /* 0x00006200000e0000 */
[----:B---3--:R-:W-:Y:S01]  /*1c870*/  SEL R34, R20, R61, P0 ;  /* 0x0000003d14227207 */ /* 0x008fe20000000000 */
[----:B------:R-:W-:Y:S01]  /*1c880*/  IMAD.MOV.U32 R20, RZ, RZ, RZ ;  /* 0x000000ffff147224 */ /* 0x000fe200078e00ff */
[----:B----4-:R-:W-:Y:S02]  /*1c890*/  SEL R40, R69, R72, P0 ;  /* 0x0000004845287207 */ /* 0x010fe40000000000 */
[----:B------:R-:W-:Y:S02]  /*1c8a0*/  SEL R7, R102, R37, P0 ;  /* 0x0000002566077207 */ /* 0x000fe40000000000 */
[----:B------:R-:W-:-:S02]  /*1c8b0*/  SEL R72, R74, R103, P0 ;  /* 0x000000674a487207 */ /* 0x000fc40000000000 */
[----:B------:R-:W-:Y:S02]  /*1c8c0*/  SEL R57, R59, R118, P0 ;  /* 0x000000763b397207 */ /* 0x000fe40000000000 */
[----:B0-----:R-:W-:Y:S02]  /*1c8d0*/  SEL R5, R37, R102, P0 ;  /* 0x0000006625057207 */ /* 0x001fe40000000000 */
[----:B------:R-:W-:Y:S02]  /*1c8e0*/  SEL R9, R33, R104, P0 ;  /* 0x0000006821097207 */ /* 0x000fe40000000000 */
[----:B------:R-:W-:Y:S02]  /*1c8f0*/  SEL R33, R35, R112, P0 ;  /* 0x0000007023217207 */ /* 0x000fe40000000000 */
[----:B------:R-:W-:Y:S02]  /*1c900*/  SEL R37, R39, R114, P0 ;  /* 0x0000007227257207 */ /* 0x000fe40000000000 */
[----:B------:R-:W-:-:S02]  /*1c910*/  SEL R61, R63, R124, P0 ;  /* 0x0000007c3f3d7207 */ /* 0x000fc40000000000 */
[----:B------:R-:W-:Y:S02]  /*1c920*/  SEL R65, R67, R126, P0 ;  /* 0x0000007e43417207 */ /* 0x000fe40000000000 */
[----:B------:R-:W-:Y:S02]  /*1c930*/  SEL R69, R71, R132, P0 ;  /* 0x0000008447457207 */ /* 0x000fe40000000000 */
[----:B--2---:R-:W-:Y:S02]  /*1c940*/  SEL R44, R86, R91, P0 ;  /* 0x0000005b562c7207 */ /* 0x004fe40000000000 */
        /* <DEDUP_REMOVED lines=11> */
[----:B-1----:R-:W-:-:S07]  /*1ca00*/  SEL R71, R132, R71, P0 ;  /* 0x0000004784477207 */ /* 0x002fce0000000000 */
.L_x_2256:
[----:B------:R-:W-:Y:S05]  /*1ca10*/  WARPSYNC.ALL ;  /* 0x0000000000007948 */ /* 0x000fea0003800000 */
[----:B------:R-:W-:Y:S06]  /*1ca20*/  BAR.SYNC.DEFER_BLOCKING 0x1, 0x100 ;  /* 0x0044000000007b1d */ /* 0x000fec0000010000 */
[----:B------:R-:W-:-:S02]  /*1ca30*/  ULDC.64 UR4, c[0x0][0xc00] ;  /* 0x0003000000047ab9 */ /* 0x000fc40000000a00 */
[----:B------:R-:W0:Y:S01]  /*1ca40*/  LDC.64 R90, c[0x0][0xc00] ;  /* 0x00030000ff5a7b82 */ /* 0x000e220000000a00 */
[----:B------:R-:W-:-:S04]  /*1ca50*/  ISETP.NE.U32.AND P2, PT, RZ, UR4, PT ;  /* 0x00000004ff007c0c */ /* 0x000fc8000bf45070 */
[----:B------:R-:W-:Y:S01]  /*1ca60*/  ISETP.NE.AND.EX P2, PT, RZ, UR5, PT, P2 ;  /* 0x00000005ff007c0c */ /* 0x000fe2000bf45320 */
[----:B------:R-:W-:Y:S01]  /*1ca70*/  ULDC.64 UR4, c[0x0][0xc08] ;  /* 0x0003020000047ab9 */ /* 0x000fe20000000a00 */
[----:B------:R1:W-:Y:S04]  /*1ca80*/  STSM.16.M88.4 [R73], R4 ;  /* 0x0000000449007844 */ /* 0x0003e80000000200 */
[----:B------:R-:W-:Y:S01]  /*1ca90*/  STSM.16.M88.4 [R96], R8 ;  /* 0x0000000860007844 */ /* 0x000fe20000000200 */
[----:B0-----:R-:W-:-:S03]  /*1caa0*/  IMAD.WIDE R90, R216, 0x4, R90 ;  /* 0x00000004d85a7825 */ /* 0x001fc600078e025a */
[----:B------:R-:W-:Y:S04]  /*1cab0*/  STSM.16.M88.4 [R94], R12 ;  /* 0x0000000c5e007844 */ /* 0x000fe80000000200 */
[----:B------:R-:W-:Y:S01]  /*1cac0*/  STSM.16.M88.4 [R93], R24 ;  /* 0x000000185d007844 */ /* 0x000fe20000000200 */
[----:B-1----:R-:W-:-:S03]  /*1cad0*/  SEL R73, R75, R2, P0 ;  /* 0x000000024b497207 */ /* 0x002fc60000000000 */
[----:B------:R-:W-:Y:S01]  /*1cae0*/  STSM.16.M88.4 [R92], R28 ;  /* 0x0000001c5c007844 */ /* 0x000fe20000000200 */
[----:B------:R-:W-:Y:S02]  /*1caf0*/  SEL R75, R2, R75, P0 ;  /* 0x0000004b024b7207 */ /* 0x000fe40000000000 */
[----:B------:R-:W-:Y:S01]  /*1cb00*/  ISETP.NE.U32.AND P0, PT, RZ, UR4, PT ;  /* 0x00000004ff007c0c */ /* 0x000fe2000bf05070 */
[----:B------:R-:W-:Y:S03]  /*1cb10*/  STSM.16.M88.4 [R89], R32 ;  /* 0x0000002059007844 */ /* 0x000fe60000000200 */
[----:B------:R-:W-:Y:S01]  /*1cb20*/  ISETP.NE.AND.EX P0, PT, RZ, UR5, PT, P0 ;  /* 0x00000005ff007c0c */ /* 0x000fe2000bf05300 */
[----:B------:R-:W-:Y:S04]  /*1cb30*/  STSM.16.M88.4 [R88], R36 ;  /* 0x0000002458007844 */ /* 0x000fe80000000200 */
[----:B------:R-:W-:Y:S04]  /*1cb40*/  STSM.16.M88.4 [R87], R40 ;  /* 0x0000002857007844 */ /* 0x000fe80000000200 */
[----:B------:R-:W-:Y:S04]  /*1cb50*/  STSM.16.M88.4 [R85], R44 ;  /* 0x0000002c55007844 */ /* 0x000fe80000000200 */
[----:B------:R-:W-:Y:S01]  /*1cb60*/  STSM.16.M88.4 [R84], R48 ;  /* 0x0000003054007844 */ /* 0x000fe20000000200 */
[----:B------:R-:W0:Y:S03]  /*1cb70*/  @P0 LDC.64 R4, c[0x0][0xc08] ;  /* 0x00030200ff040b82 */ /* 0x000e260000000a00 */
[----:B------:R1:W-:Y:S04]  /*1cb80*/  STSM.16.M88.4 [R82], R52 ;  /* 0x0000003452007844 */ /* 0x0003e80000000200 */
[----:B------:R2:W-:Y:S04]  /*1cb90*/  STSM.16.M88.4 [R83], R56 ;  /* 0x0000003853007844 */ /* 0x0005e80000000200 */
[----:B------:R2:W-:Y:S04]  /*1cba0*/  STSM.16.M88.4 [R78], R60 ;  /* 0x0000003c4e007844 */ /* 0x0005e80000000200 */
[----:B------:R2:W-:Y:S04]  /*1cbb0*/  STSM.16.M88.4 [R79], R64 ;  /* 0x000000404f007844 */ /* 0x0005e80000000200 */
[----:B------:R2:W-:Y:S01]  /*1cbc0*/  STSM.16.M88.4 [R80], R68 ;  /* 0x0000004450007844 */ /* 0x0005e20000000200 */
[----:B------:R-:W-:Y:S01]  /*1cbd0*/  ULDC UR4, c[0x0][0xa88] ;  /* 0x0002a20000047ab9 */ /* 0x000fe20000000800 */
[----:B-1----:R-:W1:Y:S02]  /*1cbe0*/  LDC R82, c[0x0][0xbe8] ;  /* 0x0002fa00ff527b82 */ /* 0x002e640000000800 */
[----:B------:R2:W-:Y:S06]  /*1cbf0*/  STSM.16.M88.4 [R81], R72 ;  /* 0x0000004851007844 */ /* 0x0005ec0000000200 */
[----:B------:R-:W-:Y:S01]  /*1cc00*/  BAR.SYNC.DEFER_BLOCKING 0x1, 0x100 ;  /* 0x0044000000007b1d */ /* 0x000fe20000010000 */
[----:B------:R-:W-:-:S02]  /*1cc10*/  IMAD.U32 R7, RZ, RZ, UR4 ;  /* 0x00000004ff077e24 */ /* 0x000fc4000f8e00ff */
[----:B0-----:R-:W-:-:S03]  /*1cc20*/  @P0 IMAD.WIDE R4, R216, 0x4, R4 ;  /* 0x00000004d8040825 */ /* 0x001fc600078e0204 */
[----:B------:R2:W5:Y:S01]  /*1cc30*/  @P2 LDG.E R20, desc[UR36][R90.64] ;  /* 0x000000245a142981 */ /* 0x000562000c1e1900 */
[----:B-1----:R-:W-:Y:S01]  /*1cc40*/  ISETP.NE.AND P1, PT, R82, 0x1, PT ;  /* 0x000000015200780c */ /* 0x002fe20003f25270 */
[----:B------:R-:W-:Y:S02]  /*1cc50*/  IMAD.IADD R25, R203, 0x1, R202 ;  /* 0x00000001cb197824 */ /* 0x000fe400078e02ca */
[----:B------:R2:W5:Y:S10]  /*1cc60*/  @P0 LDG.E R7, desc[UR36][R4.64] ;  /* 0x0000002404070981 */ /* 0x000574000c1e1900 */
[----:B------:R-:W0:Y:S08]  /*1cc70*/  @P1 LDC R2, c[0x0][0xbec] ;  /* 0x0002fb00ff021b82 */ /* 0x000e300000000800 */
[----:B------:R-:W1:Y:S01]  /*1cc80*/  @P1 LDC R11, c[0x0][0xbf0] ;  /* 0x0002fc00ff0b1b82 */ /* 0x000e620000000800 */
[----:B--2---:R-:W-:Y:S05]  /*1cc90*/  @P0 BRA `(.L_x_1939) ;  /* 0x0000000000100947 */ /* 0x004fea0003800000 */
[----:B------:R-:W-:Y:S05]  /*1cca0*/  @!P2 BRA `(.L_x_1939) ;  /* 0x00000000000ca947 */ /* 0x000fea0003800000 */
[----:B------:R-:W2:Y:S04]  /*1ccb0*/  LDG.E R4, desc[UR36][R90.64] ;  /* 0x000000245a047981 */ /* 0x000ea8000c1e1900 */
[----:B-----5:R-:W2:Y:S02]  /*1ccc0*/  LDG.E R7, desc[UR36][R90.64+0x4] ;  /* 0x000004245a077981 */ /* 0x020ea4000c1e1900 */
[----:B--2---:R-:W-:-:S07]  /*1ccd0*/  IMAD.IADD R7, R7, 0x1, -R4 ;  /* 0x0000000107077824 */ /* 0x004fce00078e0a04 */
.L_x_1939:
[----:B------:R-:W2:Y:S01]  /*1cce0*/  LDL R10, [R1+0x14] ;  /* 0x00001400010a7983 */ /* 0x000ea20000100800 */
[----:B------:R-:W-:Y:S01]  /*1ccf0*/  SHF.R.S32.HI R81, RZ, 0x1f, R215 ;  /* 0x0000001fff517819 */ /* 0x000fe200000114d7 */
[----:B0-----:R-:W-:Y:S01]  /*1cd00*/  @P1 IMAD.HI.U32 R2, R25, R2, RZ ;  /* 0x0000000219021227 */ /* 0x001fe200078e00ff */
[--C-:B-----5:R-:W-:Y:S01]  /*1cd10*/  SHF.R.S32.HI R79, RZ, 0x1f, R20.reuse ;  /* 0x0000001fff4f7819 */ /* 0x120fe20000011414 */
[----:B------:R-:W-:Y:S01]  /*1cd20*/  ULDC.64 UR4, c[0x0][0xb90] ;  /* 0x0002e40000047ab9 */ /* 0x000fe20000000a00 */
[----:B------:R-:W-:Y:S01]  /*1cd30*/  SEL R80, R216, RZ, !P2 ;  /* 0x000000ffd8507207 */ /* 0x000fe20005000000 */
[----:B------:R-:W-:Y:S01]  /*1cd40*/  IMAD.MOV.U32 R78, RZ, RZ, R20 ;  /* 0x000000ffff4e7224 */ /* 0x000fe200078e0014 */
[----:B------:R-:W-:Y:S01]  /*1cd50*/  LEA R13, R189, R18, 0x6 ;  /* 0x00000012bd0d7211 */ /* 0x000fe200078e30ff */
[----:B------:R-:W-:Y:S01]  /*1cd60*/  IMAD R6, R81, UR4, RZ ;  /* 0x0000000451067c24 */ /* 0x000fe2000f8e02ff */
[----:B------:R-:W0:Y:S01]  /*1cd70*/  @P1 LDC R83, c[0x0][0xbec] ;  /* 0x0002fb00ff531b82 */ /* 0x000e220000000800 */
[----:B------:R-:W-:Y:S01]  /*1cd80*/  IMAD.MOV.U32 R9, RZ, RZ, R25 ;  /* 0x000000ffff097224 */ /* 0x000fe200078e0019 */
[----:B-1----:R-:W-:Y:S01]  /*1cd90*/  @P1 SHF.R.U32.HI R9, RZ, R11, R2 ;  /* 0x0000000bff091219 */ /* 0x002fe20000011602 */
[----:B------:R-:W-:Y:S01]  /*1cda0*/  IMAD.WIDE.U32 R4, R215, UR4, R78 ;  /* 0x00000004d7047c25 */ /* 0x000fe2000f8e004e */
[----:B------:R-:W-:-:S03]  /*1cdb0*/  SHF.R.S32.HI R78, RZ, 0x1f, R216 ;  /* 0x0000001fff4e7819 */ /* 0x000fc600000114d8 */
[----:B------:R-:W-:Y:S01]  /*1cdc0*/  IMAD R11, R215, UR5, R6 ;  /* 0x00000005d70b7c24 */ /* 0x000fe2000f8e0206 */
[----:B------:R-:W-:Y:S01]  /*1cdd0*/  SEL R78, R78, RZ, !P2 ;  /* 0x000000ff4e4e7207 */ /* 0x000fe20005000000 */
[----:B------:R-:W-:Y:S01]  /*1cde0*/  IMAD.MOV R15, RZ, RZ, -R9 ;  /* 0x000000ffff0f7224 */ /* 0x000fe200078e0a09 */
[----:B------:R-:W-:Y:S01]  /*1cdf0*/  ULDC.64 UR4, c[0x0][0xb98] ;  /* 0x0002e60000047ab9 */ /* 0x000fe20000000a00 */
[----:B------:R-:W-:Y:S01]  /*1ce00*/  IMAD.IADD R5, R5, 0x1, R11 ;  /* 0x0000000105057824 */ /* 0x000fe200078e020b */
[----:B------:R-:W1:Y:S01]  /*1ce10*/  @P1 LDC R85, c[0x0][0xbf0] ;  /* 0x0002fc00ff551b82 */ /* 0x000e620000000800 */
[----:B------:R-:W-:Y:S02]  /*1ce20*/  IMAD R11, R82, R15, R25 ;  /* 0x0000000f520b7224 */ /* 0x000fe400078e0219 */
[----:B------:R-:W-:Y:S02]  /*1ce30*/  IMAD R15, R78, UR4, RZ ;  /* 0x000000044e0f7c24 */ /* 0x000fe4000f8e02ff */
[----:B------:R-:W-:Y:S01]  /*1ce40*/  IMAD.WIDE.U32 R4, R80, UR4, R4 ;  /* 0x0000000450047c25 */ /* 0x000fe2000f8e0004 */
[----:B------:R-:W-:-:S03]  /*1ce50*/  SHF.R.S32.HI R2, RZ, 0x1f, R11 ;  /* 0x0000001fff027819 */ /* 0x000fc6000001140b */
[----:B------:R-:W-:Y:S01]  /*1ce60*/  IMAD.WIDE R76, R13, 0x2, R76 ;  /* 0x000000020d4c7825 */ /* 0x000fe200078e024c */
[----:B------:R-:W-:Y:S02]  /*1ce70*/  SHF.R.S32.HI R13, RZ, 0x1f, R9 ;  /* 0x0000001fff0d7819 */ /* 0x000fe40000011409 */
[----:B------:R-:W-:Y:S01]  /*1ce80*/  IADD3 R4, P0, R9, R4, RZ ;  /* 0x0000000409047210 */ /* 0x000fe20007f1e0ff */
[----:B------:R-:W-:Y:S01]  /*1ce90*/  IMAD R15, R80, UR5, R15 ;  /* 0x00000005500f7c24 */ /* 0x000fe2000f8e020f */
[----:B------:R-:W-:Y:S01]  /*1cea0*/  ULDC.64 UR4, c[0x0][0xb88] ;  /* 0x0002e20000047ab9 */ /* 0x000fe20000000a00 */
[----:B------:R-:W-:Y:S01]  /*1ceb0*/  IADD3 R9, P2, R76, 0x1000, RZ ;  /* 0x000010004c097810 */ /* 0x000fe20007f5e0ff */
[----:B------:R-:W-:Y:S01]  /*1cec0*/  IMAD R2, R2, UR4, RZ ;  /* 0x0000000402027c24 */ /* 0x000fe2000f8e02ff */
[C---:B------:R-:W-:Y:S02]  /*1ced0*/  IADD3 R25, P5, R76.reuse, 0x3000, RZ ;  /* 0x000030004c197810 */ /* 0x040fe40007fbe0ff */
[----:B------:R-:W-:Y:S01]  /*1cee0*/  IADD3.X R5, R13, R5, R15, P0, !PT ;  /* 0x000000050d057210 */ /* 0x000fe200007fe40f */
[----:B------:R-:W-:Y:S01]  /*1cef0*/  IMAD R13, R11, UR5, R2 ;  /* 0x000000050b0d7c24 */ /* 0x000fe2000f8e0202 */
[----:B------:R-:W-:Y:S01]  /*1cf00*/  LOP3.LUT R8, R9, 0x380, RZ, 0xc0, !PT ;  /* 0x0000038009087812 */ /* 0x000fe200078ec0ff */
[----:B------:R-:W-:Y:S01]  /*1cf10*/  IMAD R2, R7, R82, RZ ;  /* 0x0000005207027224 */ /* 0x000fe200078e02ff */
[----:B------:R-:W-:Y:S01]  /*1cf20*/  IADD3 R33, P4, R76, 0x5000, RZ ;  /* 0x000050004c217810 */ /* 0x000fe20007f9e0ff */
[----:B------:R-:W-:Y:S01]  /*1cf30*/  IMAD.WIDE.U32 R4, R11, UR4, R4 ;  /* 0x000000040b047c25 */ /* 0x000fe2000f8e0004 */
[----:B------:R-:W-:Y:S01]  /*1cf40*/  ULDC.64 UR4, c[0x0][0xb50] ;  /* 0x0002d40000047ab9 */ /* 0x000fe20000000a00 */
[----:B------:R-:W-:-:S02]  /*1cf50*/  SHF.R.U64 R8, R8, 0x3, RZ ;  /* 0x0000000308087819 */ /* 0x000fc400000012ff */
[----:B------:R-:W-:Y:S01]  /*1cf60*/  IMAD.IADD R5, R5, 0x1, R13 ;  /* 0x0000000105057824 */ /* 0x000fe200078e020d */
[----:B------:R-:W-:Y:S02]  /*1cf70*/  LEA R6, P0, R4, UR4, 0x2 ;  /* 0x0000000404067c11 */ /* 0x000fe4000f8010ff */
[----:B------:R-:W-:Y:S02]  /*1cf80*/  IADD3 R13, P3, R76, 0x2000, RZ ;  /* 0x000020004c0d7810 */ /* 0x000fe40007f7e0ff */
[----:B------:R-:W-:Y:S01]  /*1cf90*/  LEA.HI.X R4, R4, UR5, R5, 0x2, P0 ;  /* 0x0000000504047c11 */ /* 0x000fe200080f1405 */
[----:B------:R-:W-:Y:S01]  /*1cfa0*/  SHFL.IDX PT, R50, R6, RZ, 0x1c1f ;  /* 0x001c1fff06327589 */ /* 0x000fe200000e0000 */
[----:B------:R-:W-:Y:S01]  /*1cfb0*/  IADD3 R29, P0, R76, 0x4000, RZ ;  /* 0x000040004c1d7810 */ /* 0x000fe20007f1e0ff */
[----:B------:R-:W-:Y:S01]  /*1cfc0*/  ULDC.64 UR4, c[0x0][0xaa0] ;  /* 0x0002a80000047ab9 */ /* 0x000fe20000000a00 */
[----:B------:R-:W-:Y:S01]  /*1cfd0*/  LOP3.LUT R8, R8, R9, RZ, 0x3c, !PT ;  /* 0x0000000908087212 */ /* 0x000fe200078e3cff */
[----:B------:R-:W-:Y:S01]  /*1cfe0*/  IMAD.X R9, RZ, RZ, R77, P2 ;  /* 0x000000ffff097224 */ /* 0x000fe200010e064d */
[----:B------:R-:W-:Y:S01]  /*1cff0*/  LOP3.LUT R12, R13, 0x380, RZ, 0xc0, !PT ;  /* 0x000003800d0c7812 */ /* 0x000fe200078ec0ff */
[----:B------:R-:W3:Y:S01]  /*1d000*/  SHFL.IDX PT, R51, R4, RZ, 0x1c1f ;  /* 0x001c1fff04337589 */ /* 0x000ee200000e0000 */
[----:B------:R-:W-:-:S02]  /*1d010*/  LOP3.LUT R28, R29, 0x380, RZ, 0xc0, !PT ;  /* 0x000003801d1c7812 */ /* 0x000fc400078ec0ff */
[----:B------:R-:W-:Y:S01]  /*1d020*/  IADD3 R37, P2, R76, 0x6000, RZ ;  /* 0x000060004c257810 */ /* 0x000fe20007f5e0ff */
[----:B------:R-:W-:Y:S01]  /*1d030*/  SHFL.IDX PT, R54, R6, 0x1, 0x1c1f ;  /* 0x003c1f0006367f89 */ /* 0x000fe200000e0000 */
[----:B------:R-:W-:Y:S02]  /*1d040*/  SHF.R.U64 R12, R12, 0x3, RZ ;  /* 0x000000030c0c7819 */ /* 0x000fe400000012ff */
[----:B------:R-:W-:Y:S01]  /*1d050*/  SHF.R.U64 R28, R28, 0x3, RZ ;  /* 0x000000031c1c7819 */ /* 0x000fe200000012ff */
[----:B------:R4:W0:Y:S01]  /*1d060*/  SHFL.IDX PT, R55, R4, 0x1, 0x1c1f ;  /* 0x003c1f0004377f89 */ /* 0x00082200000e0000 */
        /* <DEDUP_REMOVED lines=8> */
[----:B------:R-:W-:Y:S01]  /*1d0f0*/  LOP3.LUT R36, R36, R37, RZ, 0x3c, !PT ;  /* 0x0000002524247212 */ /* 0x000fe200078e3cff */
[----:B------:R-:W-:Y:S01]  /*1d100*/  IMAD.X R37, RZ, RZ, R77, P2 ;  /* 0x000000ffff257224 */ /* 0x000fe200010e064d */
[----:B------:R-:W-:Y:S02]  /*1d110*/  LOP3.LUT R40, R41, 0x380, RZ, 0xc0, !PT ;  /* 0x0000038029287812 */ /* 0x000fe400078ec0ff */
[----:B------:R-:W-:Y:S02]  /*1d120*/  LOP3.LUT R24, R25, 0x380, RZ, 0xc0, !PT ;  /* 0x0000038019187812 */ /* 0x000fe400078ec0ff */
[----:B------:R-:W-:-:S02]  /*1d130*/  LOP3.LUT R32, R33, 0x380, RZ, 0xc0, !PT ;  /* 0x0000038021207812 */ /* 0x000fc400078ec0ff */
[----:B------:R-:W-:Y:S02]  /*1d140*/  LOP3.LUT R48, R49, 0x380, RZ, 0xc0, !PT ;  /* 0x0000038031307812 */ /* 0x000fe400078ec0ff */
[----:B------:R-:W-:Y:S02]  /*1d150*/  IADD3 R57, P2, R76, 0xb000, RZ ;  /* 0x0000b0004c397810 */ /* 0x000fe40007f5e0ff */
[----:B------:R-:W-:Y:S02]  /*1d160*/  SHF.R.U64 R40, R40, 0x3, RZ ;  /* 0x0000000328287819 */ /* 0x000fe400000012ff */
[----:B------:R-:W-:Y:S02]  /*1d170*/  SHF.R.U64 R24, R24, 0x3, RZ ;  /* 0x0000000318187819 */ /* 0x000fe400000012ff */
[----:B------:R-:W-:Y:S02]  /*1d180*/  SHF.R.U64 R32, R32, 0x3, RZ ;  /* 0x0000000320207819 */ /* 0x000fe400000012ff */
[----:B------:R-:W-:-:S02]  /*1d190*/  SHF.R.U64 R48, R48, 0x3, RZ ;  /* 0x0000000330307819 */ /* 0x000fc400000012ff */
[----:B------:R-:W-:Y:S02]  /*1d1a0*/  LOP3.LUT R56, R57, 0x380, RZ, 0xc0, !PT ;  /* 0x0000038039387812 */ /* 0x000fe400078ec0ff */
[----:B------:R-:W-:Y:S02]  /*1d1b0*/  LOP3.LUT R40, R40, R41, RZ, 0x3c, !PT ;  /* 0x0000002928287212 */ /* 0x000fe400078e3cff */
[----:B------:R-:W-:Y:S01]  /*1d1c0*/  LOP3.LUT R24, R24, R25, RZ, 0x3c, !PT ;  /* 0x0000001918187212 */ /* 0x000fe200078e3cff */
[--C-:B------:R-:W-:Y:S01]  /*1d1d0*/  IMAD.X R25, RZ, RZ, R77.reuse, P5 ;  /* 0x000000ffff197224 */ /* 0x100fe200028e064d */
[----:B------:R-:W-:Y:S01]  /*1d1e0*/  LOP3.LUT R32, R32, R33, RZ, 0x3c, !PT ;  /* 0x0000002120207212 */ /* 0x000fe200078e3cff */
[--C-:B------:R-:W-:Y:S01]  /*1d1f0*/  IMAD.X R33, RZ, RZ, R77.reuse, P4 ;  /* 0x000000ffff217224 */ /* 0x100fe200020e064d */
[----:B------:R-:W-:Y:S01]  /*1d200*/  LOP3.LUT R48, R48, R49, RZ, 0x3c, !PT ;  /* 0x0000003130307212 */ /* 0x000fe200078e3cff */
[----:B------:R-:W-:Y:S01]  /*1d210*/  IMAD.X R49, RZ, RZ, R77, P0 ;  /* 0x000000ffff317224 */ /* 0x000fe200000e064d */
[----:B------:R-:W-:-:S02]  /*1d220*/  IADD3.X R41, RZ, R77, RZ, P3, !PT ;  /* 0x0000004dff297210 */ /* 0x000fc40001ffe4ff */
[----:B------:R-:W-:Y:S02]  /*1d230*/  SHF.R.U64 R56, R56, 0x3, RZ ;  /* 0x0000000338387819 */ /* 0x000fe400000012ff */
[C---:B------:R-:W-:Y:S02]  /*1d240*/  IADD3 R61, P3, R76.reuse, 0xc000, RZ ;  /* 0x0000c0004c3d7810 */ /* 0x040fe40007f7e0ff */
[C---:B------:R-:W-:Y:S02]  /*1d250*/  IADD3 R45, P5, R76.reuse, 0x8000, RZ ;  /* 0x000080004c2d7810 */ /* 0x040fe40007fbe0ff */
[----:B------:R-:W-:Y:S02]  /*1d260*/  IADD3 R53, P4, R76, 0xa000, RZ ;  /* 0x0000a0004c357810 */ /* 0x000fe40007f9e0ff */
[----:B------:R-:W-:Y:S02]  /*1d270*/  LOP3.LUT P0, RZ, R220, 0x3, RZ, 0xc0, !PT ;  /* 0x00000003dcff7812 */ /* 0x000fe4000780c0ff */
[----:B------:R-:W-:Y:S01]  /*1d280*/  LOP3.LUT R56, R56, R57, RZ, 0x3c, !PT ;  /* 0x0000003938387212 */ /* 0x000fe200078e3cff */
[----:B------:R-:W-:Y:S01]  /*1d290*/  IMAD.X R57, RZ, RZ, R77, P2 ;  /* 0x000000ffff397224 */ /* 0x000fe200010e064d */
[----:B------:R-:W-:-:S02]  /*1d2a0*/  LOP3.LUT R60, R61, 0x380, RZ, 0xc0, !PT ;  /* 0x000003803d3c7812 */ /* 0x000fc400078ec0ff */
[----:B------:R-:W-:Y:S02]  /*1d2b0*/  LOP3.LUT R44, R45, 0x380, RZ, 0xc0, !PT ;  /* 0x000003802d2c7812 */ /* 0x000fe400078ec0ff */
[----:B------:R-:W-:Y:S02]  /*1d2c0*/  LOP3.LUT R52, R53, 0x380, RZ, 0xc0, !PT ;  /* 0x0000038035347812 */ /* 0x000fe400078ec0ff */
        /* <DEDUP_REMOVED lines=12> */
[----:B------:R-:W-:Y:S02]  /*1d390*/  LOP3.LUT R11, R76, 0x380, RZ, 0xc0, !PT ;  /* 0x000003804c0b7812 */ /* 0x000fe400078ec0ff */
[----:B----4-:R-:W-:Y:S02]  /*1d3a0*/  LOP3.LUT R4, R7, 0x380, RZ, 0xc0, !PT ;  /* 0x0000038007047812 */ /* 0x010fe400078ec0ff */
[----:B------:R-:W-:Y:S02]  /*1d3b0*/  LOP3.LUT R64, R65, 0x380, RZ, 0xc0, !PT ;  /* 0x0000038041407812 */ /* 0x000fe400078ec0ff */
[----:B------:R-:W-:-:S02]  /*1d3c0*/  LOP3.LUT R68, R69, 0x380, RZ, 0xc0, !PT ;  /* 0x0000038045447812 */ /* 0x000fc400078ec0ff */
[----:B------:R-:W-:Y:S02]  /*1d3d0*/  SHF.R.U64 R11, R11, 0x3, RZ ;  /* 0x000000030b0b7819 */ /* 0x000fe400000012ff */
[----:B------:R-:W-:Y:S02]  /*1d3e0*/  SHF.R.U64 R4, R4, 0x3, RZ ;  /* 0x0000000304047819 */ /* 0x000fe400000012ff */
[----:B------:R-:W-:Y:S02]  /*1d3f0*/  SHF.R.U64 R64, R64, 0x3, RZ ;  /* 0x0000000340407819 */ /* 0x000fe400000012ff */
[----:B------:R-:W-:Y:S02]  /*1d400*/  SHF.R.U64 R68, R68, 0x3, RZ ;  /* 0x0000000344447819 */ /* 0x000fe400000012ff */
[----:B------:R-:W-:Y:S02]  /*1d410*/  LOP3.LUT R76, R11, R76, RZ, 0x3c, !PT ;  /* 0x0000004c0b4c7212 */ /* 0x000fe400078e3cff */
[----:B------:R-:W-:Y:S01]  /*1d420*/  LOP3.LUT R64, R64, R65, RZ, 0x3c, !PT ;  /* 0x0000004140407212 */ /* 0x000fe200078e3cff */
[--C-:B------:R-:W-:Y:S01]  /*1d430*/  IMAD.X R65, RZ, RZ, R77.reuse, P5 ;  /* 0x000000ffff417224 */ /* 0x100fe200028e064d */
[----:B------:R-:W-:Y:S01]  /*1d440*/  LOP3.LUT R68, R68, R69, RZ, 0x3c, !PT ;  /* 0x0000004544447212 */ /* 0x000fe200078e3cff */
[----:B------:R-:W-:Y:S01]  /*1d450*/  IMAD.X R69, RZ, RZ, R77, P4 ;  /* 0x000000ffff457224 */ /* 0x000fe200020e064d */
[----:B------:R-:W-:-:S02]  /*1d460*/  LOP3.LUT R72, R4, R7, RZ, 0x3c, !PT ;  /* 0x0000000704487212 */ /* 0x000fc400078e3cff */
[----:B------:R-:W-:Y:S01]  /*1d470*/  IADD3.X R73, RZ, R77, RZ, P3, !PT ;  /* 0x0000004dff497210 */ /* 0x000fe20001ffe4ff */
[----:B------:R-:W-:Y:S01]  /*1d480*/  BSSY B1, `(.L_x_1940) ;  /* 0x000005e000017945 */ /* 0x000fe20003800000 */
[----:B--2---:R-:W-:-:S05]  /*1d490*/  IMAD.IADD R5, R10, 0x1, R202 ;  /* 0x000000010a057824 */ /* 0x004fca00078e02ca */
[C---:B------:R-:W-:Y:S01]  /*1d4a0*/  ISETP.GE.OR P2, PT, R5.reuse, R2, P0 ;  /* 0x000000020500720c */ /* 0x040fe20000746670 */
[----:B------:R-:W-:-:S05]  /*1d4b0*/  VIADD R5, R5, 0x8 ;  /* 0x0000000805057836 */ /* 0x000fca0000000000 */
[----:B------:R-:W-:-:S07]  /*1d4c0*/  ISETP.GE.OR P0, PT, R5, R2, P0 ;  /* 0x000000020500720c */ /* 0x000fce0000706670 */
[----:B---3--:R-:W-:Y:S06]  /*1d4d0*/  @!P2 ST.E desc[UR36][R50.64], R0 ;  /* 0x000000003200a985 */ /* 0x008fec000c101924 */
[----:B0-----:R0:W-:Y:S04]  /*1d4e0*/  @!P0 ST.E desc[UR36][R54.64], R3 ;  /* 0x0000000336008985 */ /* 0x0011e8000c101924 */
[----:B------:R2:W5:Y:S04]  /*1d4f0*/  LD.E.128 R4, desc[UR36][R76.64] ;  /* 0x000000244c047980 */ /* 0x000568000c101d00 */
[----:B------:R-:W5:Y:S01]  /*1d500*/  LD.E.128 R8, desc[UR36][R8.64] ;  /* 0x0000002408087980 */ /* 0x000f62000c101d00 */
[----:B0-----:R-:W-:-:S03]  /*1d510*/  IMAD R3, R79, UR4, RZ ;  /* 0x000000044f037c24 */ /* 0x001fc6000f8e02ff */
[----:B------:R-:W5:Y:S01]  /*1d520*/  LD.E.128 R12, desc[UR36][R12.64] ;  /* 0x000000240c0c7980 */ /* 0x000f62000c101d00 */
[----:B--2---:R-:W-:-:S03]  /*1d530*/  IMAD.WIDE.U32 R76, R20, UR4, RZ ;  /* 0x00000004144c7c25 */ /* 0x004fc6000f8e00ff */
[----:B------:R-:W5:Y:S01]  /*1d540*/  LD.E.128 R24, desc[UR36][R24.64] ;  /* 0x0000002418187980 */ /* 0x000f62000c101d00 */
[----:B------:R-:W-:Y:S01]  /*1d550*/  IMAD R3, R20, UR5, R3 ;  /* 0x0000000514037c24 */ /* 0x000fe2000f8e0203 */
[----:B------:R-:W-:Y:S02]  /*1d560*/  ULDC.64 UR4, c[0x0][0xae8] ;  /* 0x0002ba0000047ab9 */ /* 0x000fe40000000a00 */
[----:B------:R-:W5:Y:S01]  /*1d570*/  LD.E.128 R28, desc[UR36][R28.64] ;  /* 0x000000241c1c7980 */ /* 0x000f62000c101d00 */
[----:B------:R-:W-:Y:S02]  /*1d580*/  IMAD.IADD R77, R77, 0x1, R3 ;  /* 0x000000014d4d7824 */ /* 0x000fe400078e0203 */
[----:B------:R-:W-:Y:S01]  /*1d590*/  IMAD R3, R214, 0x20, R189 ;  /* 0x00000020d6037824 */ /* 0x000fe200078e02bd */
[----:B------:R-:W5:Y:S01]  /*1d5a0*/  LD.E.128 R32, desc[UR36][R32.64] ;  /* 0x0000002420207980 */ /* 0x000f62000c101d00 */
[----:B------:R-:W-:Y:S02]  /*1d5b0*/  IMAD R0, R81, UR4, RZ ;  /* 0x0000000451007c24 */ /* 0x000fe4000f8e02ff */
[----:B------:R-:W-:Y:S01]  /*1d5c0*/  IMAD.IADD R20, R202, 0x1, R3 ;  /* 0x00000001ca147824 */ /* 0x000fe200078e0203 */
[----:B------:R-:W5:Y:S01]  /*1d5d0*/  LD.E.128 R36, desc[UR36][R36.64] ;  /* 0x0000002424247980 */ /* 0x000f62000c101d00 */
[----:B------:R-:W-:-:S02]  /*1d5e0*/  IMAD R3, R215, UR5, R0 ;  /* 0x00000005d7037c24 */ /* 0x000fc4000f8e0200 */
[----:B------:R-:W-:Y:S01]  /*1d5f0*/  IMAD.WIDE.U32 R76, R215, UR4, R76 ;  /* 0x00000004d74c7c25 */ /* 0x000fe2000f8e004c */
[----:B------:R-:W-:Y:S01]  /*1d600*/  ULDC.64 UR4, c[0x0][0xaf0] ;  /* 0x0002bc0000047ab9 */ /* 0x000fe20000000a00 */
[----:B------:R-:W5:Y:S02]  /*1d610*/  LD.E.128 R40, desc[UR36][R40.64] ;  /* 0x0000002428287980 */ /* 0x000f64000c101d00 */
[----:B------:R-:W-:Y:S02]  /*1d620*/  @P1 IMAD.HI.U32 R0, R20, R83, RZ ;  /* 0x0000005314001227 */ /* 0x000fe400078e00ff */
[----:B------:R-:W5:Y:S02]  /*1d630*/  LD.E.128 R44, desc[UR36][R44.64] ;  /* 0x000000242c2c7980 */ /* 0x000f64000c101d00 */
[----:B------:R-:W-:Y:S02]  /*1d640*/  IMAD.IADD R77, R77, 0x1, R3 ;  /* 0x000000014d4d7824 */ /* 0x000fe400078e0203 */
[----:B------:R-:W-:Y:S01]  /*1d650*/  IMAD.MOV.U32 R3, RZ, RZ, R20 ;  /* 0x000000ffff037224 */ /* 0x000fe200078e0014 */
[----:B-1----:R-:W-:Y:S01]  /*1d660*/  @P1 SHF.R.U32.HI R3, RZ, R85, R0 ;  /* 0x00000055ff031219 */ /* 0x002fe20000011600 */
[----:B------:R-:W-:Y:S01]  /*1d670*/  IMAD R79, R78, UR4, RZ ;  /* 0x000000044e4f7c24 */ /* 0x000fe2000f8e02ff */
[----:B------:R-:W5:Y:S02]  /*1d680*/  LD.E.128 R48, desc[UR36][R48.64] ;  /* 0x0000002430307980 */ /* 0x000f64000c101d00 */
[----:B------:R-:W-:Y:S01]  /*1d690*/  SHF.R.S32.HI R0, RZ, 0x1f, R3 ;  /* 0x0000001fff007819 */ /* 0x000fe20000011403 */
[C---:B------:R-:W-:Y:S01]  /*1d6a0*/  IMAD R79, R80.reuse, UR5, R79 ;  /* 0x00000005504f7c24 */ /* 0x040fe2000f8e024f */
[----:B------:R-:W5:Y:S01]  /*1d6b0*/  LD.E.128 R52, desc[UR36][R52.64] ;  /* 0x0000002434347980 */ /* 0x000f62000c101d00 */
[----:B------:R-:W-:Y:S01]  /*1d6c0*/  IMAD.WIDE.U32 R80, R80, UR4, R76 ;  /* 0x0000000450507c25 */ /* 0x000fe2000f8e004c */
[----:B------:R-:W-:-:S02]  /*1d6d0*/  ULDC.64 UR4, c[0x0][0xae0] ;  /* 0x0002b80000047ab9 */ /* 0x000fc40000000a00 */
[----:B------:R-:W5:Y:S01]  /*1d6e0*/  LD.E.128 R56, desc[UR36][R56.64] ;  /* 0x0000002438387980 */ /* 0x000f62000c101d00 */
[----:B------:R-:W-:Y:S02]  /*1d6f0*/  IMAD.MOV R77, RZ, RZ, -R3 ;  /* 0x000000ffff4d7224 */ /* 0x000fe400078e0a03 */
[----:B------:R-:W-:Y:S01]  /*1d700*/  IMAD.IADD R81, R81, 0x1, R79 ;  /* 0x0000000151517824 */ /* 0x000fe200078e024f */
[----:B------:R-:W5:Y:S01]  /*1d710*/  LD.E.128 R60, desc[UR36][R60.64] ;  /* 0x000000243c3c7980 */ /* 0x000f62000c101d00 */
[----:B------:R-:W-:Y:S02]  /*1d720*/  IMAD R0, R0, UR4, RZ ;  /* 0x0000000400007c24 */ /* 0x000fe4000f8e02ff */
[----:B------:R-:W-:Y:S01]  /*1d730*/  IMAD R79, R82, R77, R20 ;  /* 0x0000004d524f7224 */ /* 0x000fe200078e0214 */
[----:B------:R-:W5:Y:S01]  /*1d740*/  LD.E.128 R64, desc[UR36][R64.64] ;  /* 0x0000002440407980 */ /* 0x000f62000c101d00 */
[----:B------:R-:W-:-:S03]  /*1d750*/  IMAD R83, R3, UR5, R0 ;  /* 0x0000000503537c24 */ /* 0x000fc6000f8e0200 */
[----:B------:R-:W5:Y:S01]  /*1d760*/  LD.E.128 R68, desc[UR36][R68.64] ;  /* 0x0000002444447980 */ /* 0x000f62000c101d00 */
[----:B------:R-:W-:-:S03]  /*1d770*/  SHF.R.S32.HI R0, RZ, 0x1f, R79 ;  /* 0x0000001fff007819 */ /* 0x000fc6000001144f */
        /* <DEDUP_REMOVED lines=11> */
[----:B------:R-:W-:Y:S02]  /*1d830*/  IMAD.IADD R85, R189, 0x1, R202 ;  /* 0x00000001bd557824 */ /* 0x000fe400078e02ca */
[C---:B------:R-:W-:Y:S02]  /*1d840*/  IMAD R81, R79.reuse, UR5, R0 ;  /* 0x000000054f517c24 */ /* 0x040fe4000f8e0200 */
[----:B------:R-:W-:Y:S01]  /*1d850*/  IMAD.WIDE.U32 R76, R79, UR4, R76 ;  /* 0x000000044f4c7c25 */ /* 0x000fe2000f8e004c */
[CC--:B------:R-:W-:Y:S01]  /*1d860*/  ISETP.GE.AND P2, PT, R85.reuse, R2.reuse, PT ;  /* 0x000000025500720c */ /* 0x0c0fe20003f46270 */
[----:B------:R-:W-:Y:S01]  /*1d870*/  ULDC.64 UR4, c[0x0][0xa80] ;  /* 0x0002a00000047ab9 */ /* 0x000fe20000000a00 */
[----:B------:R-:W-:Y:S01]  /*1d880*/  IADD3 R3, R85, 0x20, RZ ;  /* 0x0000002055037810 */ /* 0x000fe20007ffe0ff */
[----:B------:R-:W-:Y:S01]  /*1d890*/  VIADD R0, R184, 0x28420 ;  /* 0x00028420b8007836 */ /* 0x000fe20000000000 */
[C---:B------:R-:W-:Y:S01]  /*1d8a0*/  LEA R20, P3, R76.reuse, UR4, 0x1 ;  /* 0x000000044c147c11 */ /* 0x040fe2000f8608ff */
[----:B------:R-:W-:Y:S01]  /*1d8b0*/  IMAD.IADD R77, R77, 0x1, R81 ;  /* 0x000000014d4d7824 */ /* 0x000fe200078e0251 */
[----:B------:R-:W-:Y:S01]  /*1d8c0*/  ISETP.GE.AND P1, PT, R3, R2, PT ;  /* 0x000000020300720c */ /* 0x000fe20003f26270 */
[----:B------:R-:W-:Y:S01]  /*1d8d0*/  VIADD R3, R85, 0x40 ;  /* 0x0000004055037836 */ /* 0x000fe20000000000 */
[----:B------:R-:W-:Y:S01]  /*1d8e0*/  PRMT R0, RZ, 0x654, R0 ;  /* 0x00000654ff007816 */ /* 0x000fe20000000000 */
[----:B0-----:R0:W1:Y:S01]  /*1d8f0*/  SHFL.IDX PT, R82, R20, RZ, 0x181f ;  /* 0x00181fff14527589 */ /* 0x00106200000e0000 */
[----:B------:R-:W-:-:S02]  /*1d900*/  LEA.HI.X R84, R76, UR5, R77, 0x1, P3 ;  /* 0x000000054c547c11 */ /* 0x000fc400098f0c4d */
[----:B------:R-:W-:Y:S01]  /*1d910*/  ISETP.GE.AND P0, PT, R3, R2, PT ;  /* 0x000000020300720c */ /* 0x000fe20003f06270 */
[----:B------:R2:W-:Y:S02]  /*1d920*/  SYNCS.ARRIVE.TRANS64.RED.A1T0 RZ, [R0+URZ], RZ ;  /* 0x000000ff00ff79a7 */ /* 0x0005e4000810043f */
[----:B--2---:R0:W2:Y:S01]  /*1d930*/  SHFL.IDX PT, R0, R84, RZ, 0x181f ;  /* 0x00181fff54007589 */ /* 0x0040a200000e0000 */
[----:B------:R-:W-:Y:S09]  /*1d940*/  @P2 BRA `(.L_x_1941) ;  /* 0x0000000000442947 */ /* 0x000ff20003800000 */
        /* <DEDUP_REMOVED lines=17> */
.L_x_1941:
[----:B------:R-:W-:Y:S05]  /*1da60*/  BSYNC B1 ;  /* 0x0000000000017941 */ /* 0x000fea0003800000 */
.L_x_1940:
[----:B--2---:R2:W4:Y:S01]  /*1da70*/  SHFL.IDX PT, R0, R84, 0x1, 0x181f ;  /* 0x00381f0054007f89 */ /* 0x00452200000e0000 */
        /* <DEDUP_REMOVED lines=8> */
[----:B---3--:R-:W-:-:S04]  /*1db00*/  @!P4 LEA R4, P5, R18, R30, 0x1 ;  /* 0x0000001e1204c211 */ /* 0x008fc800078a08ff */
        /* <DEDUP_REMOVED lines=11> */
.L_x_1943:
[----:B------:R-:W-:Y:S05]  /*1dbc0*/  BSYNC B1 ;  /* 0x0000000000017941 */ /* 0x000fea0003800000 */
.L_x_1942:
[----:B----4-:R4:W0:Y:S01]  /*1dbd0*/  SHFL.IDX PT, R0, R84, 0x2, 0x181f ;  /* 0x00581f0054007f89 */ /* 0x01082200000e0000 */
        /* <DEDUP_REMOVED lines=8> */
[CC--:B---3--:R-:W-:Y:S02]  /*1dc60*/  @!P3 LEA R4, P5, R18.reuse, R10.reuse, 0x1 ;  /* 0x0000000a1204b211 */ /* 0x0c8fe400078a08ff */
[----:B------:R-:W-:Y:S02]  /*1dc70*/  @!P2 LEA R6, P4, R191, R10, 0x1 ;  /* 0x0000000abf06a211 */ /* 0x000fe400078808ff */
[----:B0-----:R-:W-:Y:S02]  /*1dc80*/  @!P3 LEA.HI.X R5, R18, R0, R19, 0x1, P5 ;  /* 0x000000001205b211 */ /* 0x001fe400028f0c13 */
        /* <DEDUP_REMOVED lines=9> */
.L_x_1945:
[----:B------:R-:W-:Y:S05]  /*1dd20*/  BSYNC B1 ;  /* 0x0000000000017941 */ /* 0x000fea0003800000 */
.L_x_1944:
[----:B------:R-:W-:Y:S01]  /*1dd30*/  VIADD R3, R85, 0x60 ;  /* 0x0000006055037836 */ /* 0x000fe20000000000 */
[----:B0-2-4-:R-:W0:Y:S04]  /*1dd40*/  SHFL.IDX PT, R84, R84, 0x3, 0x181f ;  /* 0x00781f0054547f89 */ /* 0x015e2800000e0000 */
[----:B------:R-:W-:Y:S01]  /*1dd50*/  ISETP.GE.AND P0, PT, R3, R2, PT ;  /* 0x000000020300720c */ /* 0x000fe20003f06270 */
[----:B------:R-:W2:-:S12]  /*1dd60*/  SHFL.IDX PT, R20, R20, 0x3, 0x181f ;  /* 0x00781f0014147f89 */ /* 0x000e9800000e0000 */
[----:B------:R-:W-:Y:S05]  /*1dd70*/  @P0 BRA `(.L_x_1946) ;  /* 0x0000000c00a40947 */ /* 0x000fea0003800000 */
[----:B------:R-:W-:Y:S02]  /*1dd80*/  ULDC UR4, c[0x0][0xac8] ;  /* 0x0002b20000047ab9 */ /* 0x000fe40000000800 */
[----:B------:R-:W-:Y:S02]  /*1dd90*/  ISETP.GE.AND P3, PT, R18, UR4, PT ;  /* 0x0000000412007c0c */ /* 0x000fe4000bf66270 */
[----:B------:R-:W-:Y:S02]  /*1dda0*/  ISETP.GE.AND P4, PT, R191, UR4, PT ;  /* 0x00000004bf007c0c */ /* 0x000fe4000bf86270 */
[----:B------:R-:W-:-:S09]  /*1ddb0*/  ISETP.GE.AND P5, PT, R205, UR4, PT ;  /* 0x00000004cd007c0c */ /* 0x000fd2000bfa6270 */
[CC--:B--2---:R-:W-:Y:S02]  /*1ddc0*/  @!P3 LEA R2, P0, R18.reuse, R20.reuse, 0x1 ;  /* 0x000000141202b211 */ /* 0x0c4fe400078008ff */
[-C--:B------:R-:W-:Y:S02]  /*1ddd0*/  @!P4 LEA R4, P1, R191, R20.reuse, 0x1 ;  /* 0x00000014bf04c211 */ /* 0x080fe400078208ff */
[----:B------:R-:W-:Y:S02]  /*1dde0*/  @!P5 LEA R6, P2, R205, R20, 0x1 ;  /* 0x00000014cd06d211 */ /* 0x000fe400078408ff */
[-C--:B0-----:R-:W-:Y:S02]  /*1ddf0*/  @!P3 LEA.HI.X R3, R18, R84.reuse, R19, 0x1, P0 ;  /* 0x000000541203b211 */ /* 0x081fe400000f0c13 */
[-C--:B------:R-:W-:Y:S02]  /*1de00*/  @!P4 LEA.HI.X R5, R191, R84.reuse, R213, 0x1, P1 ;  /* 0x00000054bf05c211 */ /* 0x080fe400008f0cd5 */
[----:B------:R-:W-:Y:S01]  /*1de10*/  @!P5 LEA.HI.X R7, R205, R84, R219, 0x1, P2 ;  /* 0x00000054cd07d211 */ /* 0x000fe200010f0cdb */
[----:B------:R4:W-:Y:S01]  /*1de20*/  @!P3 ST.E.128 desc[UR36][R2.64], R24 ;  /* 0x000000180200b985 */ /* 0x0009e2000c101d24 */
[----:B------:R-:W-:-:S03]  /*1de30*/  ISETP.GE.AND P0, PT, R207, UR4, PT ;  /* 0x00000004cf007c0c */ /* 0x000fc6000bf06270 */
[----:B------:R4:W-:Y:S04]  /*1de40*/  @!P4 ST.E.128 desc[UR36][R4.64], R40 ;  /* 0x000000280400c985 */ /* 0x0009e8000c101d24 */
[----:B------:R4:W-:Y:S06]  /*1de50*/  @!P5 ST.E.128 desc[UR36][R6.64], R56 ;  /* 0x000000380600d985 */ /* 0x0009ec000c101d24 */
[----:B------:R-:W-:Y:S05]  /*1de60*/  @P0 BRA `(.L_x_1946) ;  /* 0x0000000c00680947 */ /* 0x000fea0003800000 */
[----:B----4-:R-:W-:-:S04]  /*1de70*/  LEA R2, P0, R207, R20, 0x1 ;  /* 0x00000014cf027211 */ /* 0x010fc800078008ff */
[----:B------:R-:W-:-:S05]  /*1de80*/  LEA.HI.X R3, R207, R84, R218, 0x1, P0 ;  /* 0x00000054cf037211 */ /* 0x000fca00000f0cda */
[----:B------:R0:W-:Y:S01]  /*1de90*/  ST.E.128 desc[UR36][R2.64], R72 ;  /* 0x0000004802007985 */ /* 0x0001e2000c101d24 */
[----:B------:R-:W-:Y:S05]  /*1dea0*/  BRA `(.L_x_1946) ;  /* 0x0000000c00587947 */ /* 0x000fea0003800000 */
.L_x_1937:
[----:B------:R-:W-:Y:S01]  /*1deb0*/  ULDC.64 UR4, c[0x0][0xc00] ;  /* 0x0003000000047ab9 */ /* 0x000fe20000000a00 */
[----:B------:R-:W2:Y:S01]  /*1dec0*/  LDC.64 R2, c[0x0][0xc00] ;  /* 0x00030000ff027b82 */ /* 0x000ea20000000a00 */
[----:B------:R-:W-:Y:S01]  /*1ded0*/  ISETP.NE.U32.AND P0, PT, RZ, UR4, PT ;  /* 0x00000004ff007c0c */ /* 0x000fe2000bf05070 */
[----:B------:R-:W-:-:S03]  /*1dee0*/  IMAD.MOV.U32 R0, RZ, RZ, RZ ;  /* 0x000000ffff007224 */ /* 0x000fc600078e00ff */
[----:B------:R-:W-:Y:S01]  /*1def0*/  ISETP.NE.AND.EX P0, PT, RZ, UR5, PT, P0 ;  /* 0x00000005ff007c0c */ /* 0x000fe2000bf05300 */
[----:B------:R-:W-:Y:S02]  /*1df00*/  ULDC.64 UR4, c[0x0][0xc08] ;  /* 0x0003020000047ab9 */ /* 0x000fe40000000a00 */
[----:B------:R-:W-:Y:S01]  /*1df10*/  ISETP.NE.U32.AND P1, PT, RZ, UR4, PT ;  /* 0x00000004ff007c0c */ /* 0x000fe2000bf25070 */
[----:B------:R-:W3:Y:S03]  /*1df20*/  LDC R25, c[0x0][0xbe8] ;  /* 0x0002fa00ff197b82 */ /* 0x000ee60000000800 */
[----:B------:R-:W-:Y:S01]  /*1df30*/  ISETP.NE.AND.EX P1, PT, RZ, UR5, PT, P1 ;  /* 0x00000005ff007c0c */ /* 0x000fe2000bf25310 */
[----:B--2---:R-:W-:-:S12]  /*1df40*/  IMAD.WIDE R2, R216, 0x4, R2 ;  /* 0x00000004d8027825 */ /* 0x004fd800078e0202 */
[----:B------:R-:W2:Y:S01]  /*1df50*/  @P1 LDC.64 R4, c[0x0][0xc08] ;  /* 0x00030200ff041b82 */ /* 0x000ea20000000a00 */
[----:B------:R-:W-:Y:S02]  /*1df60*/  ULDC UR4, c[0x0][0xa88] ;  /* 0x0002a20000047ab9 */ /* 0x000fe40000000800 */
[----:B------:R-:W-:Y:S01]  /*1df70*/  IMAD.U32 R6, RZ, RZ, UR4 ;  /* 0x00000004ff067e24 */ /* 0x000fe2000f8e00ff */
[----:B------:R4:W5:Y:S01]  /*1df80*/  @P0 LDG.E R0, desc[UR36][R2.64] ;  /* 0x0000002402000981 */ /* 0x000962000c1e1900 */
[----:B------:R-:W0:Y:S01]  /*1df90*/  S2R R7, SR_TID.X ;  /* 0x0000000000077919 */ /* 0x000e220000002100 */
[----:B--2---:R-:W-:-:S05]  /*1dfa0*/  @P1 IMAD.WIDE R4, R216, 0x4, R4 ;  /* 0x00000004d8041825 */ /* 0x004fca00078e0204 */
[----:B------:R4:W5:Y:S01]  /*1dfb0*/  @P1 LDG.E R6, desc[UR36][R4.64] ;  /* 0x0000002404061981 */ /* 0x000962000c1e1900 */
[----:B---3--:R-:W-:Y:S01]  /*1dfc0*/  ISETP.NE.AND P2, PT, R25, 0x1, PT ;  /* 0x000000011900780c */ /* 0x008fe20003f45270 */
[----:B0-----:R-:W-:-:S12]  /*1dfd0*/  VIADD R7, R7, 0xffffff80 ;  /* 0xffffff8007077836 */ /* 0x001fd80000000000 */
[----:B-1----:R-:W0:Y:S01]  /*1dfe0*/  @P2 LDC R20, c[0x0][0xbec] ;  /* 0x0002fb00ff142b82 */ /* 0x002e220000000800 */
[----:B------:R-:W-:Y:S02]  /*1dff0*/  ISETP.GE.AND P3, PT, R7, 0x80, PT ;  /* 0x000000800700780c */ /* 0x000fe40003f66270 */
[----:B------:R-:W-:-:S05]  /*1e000*/  SHF.R.S32.HI R7, RZ, 0x1f, R216 ;  /* 0x0000001fff077819 */ /* 0x000fca00000114d8 */
[----:B------:R-:W1:Y:S01]  /*1e010*/  @P2 LDC R27, c[0x0][0xbf0] ;  /* 0x0002fc00ff1b2b82 */ /* 0x000e620000000800 */
[----:B----4-:R-:W-:Y:S05]  /*1e020*/  @P1 BRA `(.L_x_1947) ;  /* 0x0000000000101947 */ /* 0x010fea0003800000 */
[----:B------:R-:W-:Y:S05]  /*1e030*/  @!P0 BRA `(.L_x_1947) ;  /* 0x00000000000c8947 */ /* 0x000fea0003800000 */
[----:B------:R-:W2:Y:S04]  /*1e040*/  LDG.E R5, desc[UR36][R2.64] ;  /* 0x0000002402057981 */ /* 0x000ea8000c1e1900 */
[----:B-----5:R-:W2:Y:S02]  /*1e050*/  LDG.E R6, desc[UR36][R2.64+0x4] ;  /* 0x0000042402067981 */ /* 0x020ea4000c1e1900 */
[----:B--2---:R-:W-:-:S07]  /*1e060*/  IMAD.IADD R6, R6, 0x1, -R5 ;  /* 0x0000000106067824 */ /* 0x004fce00078e0a05 */
.L_x_1947:
[----:B------:R-:W-:Y:S01]  /*1e070*/  BSSY B1, `(.L_x_1948) ;  /* 0x000002d000017945 */ /* 0x000fe20003800000 */
[----:B------:R-:W-:Y:S02]  /*1e080*/  SHF.R.S32.HI R10, RZ, 0x1f, R215 ;  /* 0x0000001fff0a7819 */ /* 0x000fe400000114d7 */
[----:B------:R-:W-:Y:S02]  /*1e090*/  SEL R13, R216, RZ, !P0 ;  /* 0x000000ffd80d7207 */ /* 0x000fe40004000000 */
[----:B------:R-:W-:Y:S02]  /*1e0a0*/  SEL R12, R7, RZ, !P0 ;  /* 0x000000ff070c7207 */ /* 0x000fe40004000000 */
[----:B-----5:R-:W-:Y:S01]  /*1e0b0*/  SHF.R.S32.HI R11, RZ, 0x1f, R0 ;  /* 0x0000001fff0b7819 */ /* 0x020fe20000011400 */
[----:B------:R-:W-:Y:S06]  /*1e0c0*/  @P3 BRA `(.L_x_1949) ;  /* 0x00000000009c3947 */ /* 0x000fec0003800000 */
[----:B------:R-:W2:Y:S01]  /*1e0d0*/  S2R R3, SR_TID.X ;  /* 0x0000000000037919 */ /* 0x000ea20000002100 */
[----:B------:R-:W3:Y:S02]  /*1e0e0*/  LDC R14, c[0x0][0xbe8] ;  /* 0x0002fa00ff0e7b82 */ /* 0x000ee40000000800 */
[----:B---3--:R-:W-:Y:S01]  /*1e0f0*/  IMAD R2, R6, R14, RZ ;  /* 0x0000000e06027224 */ /* 0x008fe200078e02ff */
[----:B--2---:R-:W-:-:S04]  /*1e100*/  IADD3 R9, R202, -0x80, R3 ;  /* 0xffffff80ca097810 */ /* 0x004fc80007ffe003 */
        /* <DEDUP_REMOVED lines=13> */
[----:B------:R-:W3:Y:S01]  /*1e1e0*/  @P0 LDC R15, c[0x0][0xbf0] ;  /* 0x0002fc00ff0f0b82 */ /* 0x000ee20000000800 */
[----:B------:R-:W-:-:S04]  /*1e1f0*/  IMAD.WIDE.U32 R2, R13, UR4, R2 ;  /* 0x000000040d027c25 */ /* 0x000fc8000f8e0002 */
[----:B--2---:R-:W-:-:S05]  /*1e200*/  @P0 IMAD.HI.U32 R4, R9, R4, RZ ;  /* 0x0000000409040227 */ /* 0x004fca00078e00ff */
[----:B---3--:R-:W-:Y:S01]  /*1e210*/  @P0 SHF.R.U32.HI R5, RZ, R15, R4 ;  /* 0x0000000fff050219 */ /* 0x008fe20000011604 */
[----:B------:R-:W-:-:S03]  /*1e220*/  IMAD R4, R12, UR4, RZ ;  /* 0x000000040c047c24 */ /* 0x000fc6000f8e02ff */
[----:B------:R-:W-:Y:S01]  /*1e230*/  IADD3 R2, P0, R5, R2, RZ ;  /* 0x0000000205027210 */ /* 0x000fe20007f1e0ff */
[----:B------:R-:W-:Y:S02]  /*1e240*/  IMAD.MOV R7, RZ, RZ, -R5 ;  /* 0x000000ffff077224 */ /* 0x000fe400078e0a05 */
[----:B------:R-:W-:Y:S01]  /*1e250*/  IMAD R8, R13, UR5, R4 ;  /* 0x000000050d087c24 */ /* 0x000fe2000f8e0204 */
[----:B------:R-:W-:Y:S01]  /*1e260*/  ULDC.64 UR4, c[0x0][0xb88] ;  /* 0x0002e20000047ab9 */ /* 0x000fe20000000a00 */
[----:B------:R-:W-:Y:S01]  /*1e270*/  IMAD R7, R14, R7, R9 ;  /* 0x000000070e077224 */ /* 0x000fe200078e0209 */
[----:B------:R-:W-:-:S04]  /*1e280*/  SHF.R.S32.HI R9, RZ, 0x1f, R5 ;  /* 0x0000001fff097819 */ /* 0x000fc80000011405 */
[----:B------:R-:W-:Y:S02]  /*1e290*/  SHF.R.S32.HI R4, RZ, 0x1f, R7 ;  /* 0x0000001fff047819 */ /* 0x000fe40000011407 */
[----:B------:R-:W-:-:S03]  /*1e2a0*/  IADD3.X R3, R9, R3, R8, P0, !PT ;  /* 0x0000000309037210 */ /* 0x000fc600007fe408 */
[----:B------:R-:W-:Y:S02]  /*1e2b0*/  IMAD R4, R4, UR4, RZ ;  /* 0x0000000404047c24 */ /* 0x000fe4000f8e02ff */
[----:B------:R-:W-:-:S04]  /*1e2c0*/  IMAD.WIDE.U32 R2, R7, UR4, R2 ;  /* 0x0000000407027c25 */ /* 0x000fc8000f8e0002 */
[----:B------:R-:W-:Y:S01]  /*1e2d0*/  IMAD R5, R7, UR5, R4 ;  /* 0x0000000507057c24 */ /* 0x000fe2000f8e0204 */
[----:B------:R-:W-:Y:S02]  /*1e2e0*/  ULDC.64 UR4, c[0x0][0xb50] ;  /* 0x0002d40000047ab9 */ /* 0x000fe40000000a00 */
[----:B------:R-:W-:Y:S01]  /*1e2f0*/  LEA R4, P0, R2, UR4, 0x2 ;  /* 0x0000000402047c11 */ /* 0x000fe2000f8010ff */
[----:B------:R-:W-:-:S05]  /*1e300*/  IMAD.IADD R3, R3, 0x1, R5 ;  /* 0x0000000103037824 */ /* 0x000fca00078e0205 */
[----:B------:R-:W-:Y:S01]  /*1e310*/  LEA.HI.X R5, R2, UR5, R3, 0x2, P0 ;  /* 0x0000000502057c11 */ /* 0x000fe200080f1403 */
[----:B------:R-:W-:-:S05]  /*1e320*/  IMAD.MOV.U32 R3, RZ, RZ, -0x800000 ;  /* 0xff800000ff037424 */ /* 0x000fca00078e00ff */
[----:B------:R2:W-:Y:S02]  /*1e330*/  STG.E desc[UR36][R4.64], R3 ;  /* 0x0000000304007986 */ /* 0x0005e4000c101924 */
.L_x_1949:
[----:B------:R-:W-:Y:S05]  /*1e340*/  BSYNC B1 ;  /* 0x0000000000017941 */ /* 0x000fea0003800000 */
.L_x_1948:
[----:B------:R-:W-:Y:S01]  /*1e350*/  ULDC.64 UR4, c[0x0][0xaa0] ;  /* 0x0002a80000047ab9 */ /* 0x000fe20000000a00 */
[----:B------:R-:W-:Y:S02]  /*1e360*/  IMAD R7, R214, 0x20, R189 ;  /* 0x00000020d6077824 */ /* 0x000fe400078e02bd */
[----:B--2---:R-:W-:Y:S02]  /*1e370*/  IMAD R3, R11, UR4, RZ ;  /* 0x000000040b037c24 */ /* 0x004fe4000f8e02ff */
[----:B------:R-:W-:Y:S02]  /*1e380*/  IMAD.IADD R9, R202, 0x1, R7 ;  /* 0x00000001ca097824 */ /* 0x000fe400078e0207 */
[C---:B------:R-:W-:Y:S02]  /*1e390*/  IMAD R5, R0.reuse, UR5, R3 ;  /* 0x0000000500057c24 */ /* 0x040fe4000f8e0203 */
[----:B------:R-:W-:Y:S01]  /*1e3a0*/  IMAD.WIDE.U32 R2, R0, UR4, RZ ;  /* 0x0000000400027c25 */ /* 0x000fe2000f8e00ff */
[----:B------:R-:W-:-:S03]  /*1e3b0*/  ULDC.64 UR4, c[0x0][0xae8] ;  /* 0x0002ba0000047ab9 */ /* 0x000fc60000000a00 */
[----:B------:R-:W-:Y:S02]  /*1e3c0*/  IMAD.IADD R3, R3, 0x1, R5 ;  /* 0x0000000103037824 */ /* 0x000fe400078e0205 */
[----:B------:R-:W-:Y:S02]  /*1e3d0*/  IMAD R4, R10, UR4, RZ ;  /* 0x000000040a047c24 */ /* 0x000fe4000f8e02ff */
[----:B------:R-:W-:-:S04]  /*1e3e0*/  IMAD.WIDE.U32 R2, R215, UR4, R2 ;  /* 0x00000004d7027c25 */ /* 0x000fc8000f8e0002 */
[----:B------:R-:W-:Y:S01]  /*1e3f0*/  IMAD R7, R215, UR5, R4 ;  /* 0x00000005d7077c24 */ /* 0x000fe2000f8e0204 */
[----:B------:R-:W-:Y:S01]  /*1e400*/  ULDC.64 UR4, c[0x0][0xaf0] ;  /* 0x0002bc0000047ab9 */ /* 0x000fe20000000a00 */
[----:B0-----:R-:W-:-:S03]  /*1e410*/  @P2 IMAD.HI.U32 R0, R9, R20, RZ ;  /* 0x0000001409002227 */ /* 0x001fc600078e00ff */
[----:B------:R-:W-:Y:S01]  /*1e420*/  IADD3 R3, R3, R7, RZ ;  /* 0x0000000703037210 */ /* 0x000fe20007ffe0ff */
[----:B------:R-:W-:Y:S01]  /*1e430*/  IMAD.MOV.U32 R5, RZ, RZ, R9 ;  /* 0x000000ffff057224 */ /* 0x000fe200078e0009 */
[----:B-1----:R-:W-:Y:S01]  /*1e440*/  @P2 SHF.R.U32.HI R5, RZ, R27, R0 ;  /* 0x0000001bff052219 */ /* 0x002fe20000011600 */
[----:B------:R-:W-:Y:S02]  /*1e450*/  IMAD R4, R12, UR4, RZ ;  /* 0x000000040c047c24 */ /* 0x000fe4000f8e02ff */
[----:B------:R-:W-:Y:S01]  /*1e460*/  IMAD.WIDE.U32 R2, R13, UR4, R2 ;  /* 0x000000040d027c25 */ /* 0x000fe2000f8e0002 */
[----:B------:R-:W-:-:S03]  /*1e470*/  SHF.R.S32.HI R0, RZ, 0x1f, R5 ;  /* 0x0000001fff007819 */ /* 0x000fc60000011405 */
[----:B------:R-:W-:Y:S01]  /*1e480*/  IMAD R7, R13, UR5, R4 ;  /* 0x000000050d077c24 */ /* 0x000fe2000f8e0204 */
[----:B------:R-:W-:Y:S01]  /*1e490*/  ULDC.64 UR4, c[0x0][0xae0] ;  /* 0x0002b80000047ab9 */ /* 0x000fe20000000a00 */
[----:B------:R-:W-:Y:S02]  /*1e4a0*/  IMAD.MOV R4, RZ, RZ, -R5 ;  /* 0x000000ffff047224 */ /* 0x000fe400078e0a05 */
[----:B------:R-:W-:Y:S02]  /*1e4b0*/  IMAD.IADD R3, R3, 0x1, R7 ;  /* 0x0000000103037824 */ /* 0x000fe400078e0207 */
[----:B------:R-:W-:Y:S02]  /*1e4c0*/  IMAD R0, R0, UR4, RZ ;  /* 0x0000000400007c24 */ /* 0x000fe4000f8e02ff */
[----:B------:R-:W-:Y:S02]  /*1e4d0*/  IMAD R7, R25, R4, R9 ;  /* 0x0000000419077224 */ /* 0x000fe400078e0209 */
[----:B------:R-:W-:-:S02]  /*1e4e0*/  IMAD R9, R5, UR5, R0 ;  /* 0x0000000505097c24 */ /* 0x000fc4000f8e0200 */
[----:B------:R-:W-:Y:S01]  /*1e4f0*/  IMAD.WIDE.U32 R2, R5, UR4, R2 ;  /* 0x0000000405027c25 */ /* 0x000fe2000f8e0002 */
[----:B------:R-:W-:Y:S01]  /*1e500*/  SHF.R.S32.HI R0, RZ, 0x1f, R7 ;  /* 0x0000001fff007819 */ /* 0x000fe20000011407 */
[----:B------:R-:W-:Y:S02]  /*1e510*/  ULDC.64 UR4, c[0x0][0xad8] ;  /* 0x0002b60000047ab9 */ /* 0x000fe40000000a00 */
[----:B------:R-:W-:Y:S02]  /*1e520*/  IMAD.IADD R3, R3, 0x1, R9 ;  /* 0x0000000103037824 */ /* 0x000fe400078e0209 */
[----:B------:R-:W-:Y:S02]  /*1e530*/  IMAD R0, R0, UR4, RZ ;  /* 0x0000000400007c24 */ /* 0x000fe4000f8e02ff */
[----:B------:R-:W-:-:S04]  /*1e540*/  IMAD.WIDE.U32 R4, R7, UR4, R2 ;  /* 0x0000000407047c25 */ /* 0x000fc8000f8e0002 */
[----:B------:R-:W-:Y:S01]  /*1e550*/  IMAD R3, R7, UR5, R0 ;  /* 0x0000000507037c24 */ /* 0x000fe2000f8e0200 */
[----:B------:R-:W-:Y:S01]  /*1e560*/  ULDC.64 UR4, c[0x0][0xa80] ;  /* 0x0002a00000047ab9 */ /* 0x000fe20000000a00 */
[----:B------:R-:W-:Y:S01]  /*1e570*/  IMAD.IADD R202, R189, 0x1, R202 ;  /* 0x00000001bdca7824 */ /* 0x000fe200078e02ca */
[----:B------:R-:W-:Y:S01]  /*1e580*/  LEA R2, P0, R4, UR4, 0x1 ;  /* 0x0000000404027c11 */ /* 0x000fe2000f8008ff */
[----:B------:R-:W-:Y:S01]  /*1e590*/  IMAD.IADD R3, R5, 0x1, R3 ;  /* 0x0000000105037824 */ /* 0x000fe200078e0203 */
[----:B------:R-:W-:-:S04]  /*1e5a0*/  UMOV UR4, 0xffffffff ;  /* 0xffffffff00047882 */ /* 0x000fc80000000000 */
[----:B------:R-:W-:Y:S01]  /*1e5b0*/  LEA.HI.X R3, R4, UR5, R3, 0x1, P0 ;  /* 0x0000000504037c11 */ /* 0x000fe200080f0c03 */
[----:B------:R-:W-:Y:S06]  /*1e5c0*/  BRA.DIV UR4, `(.L_x_1950) ;  /* 0x000000be04887947 */ /* 0x000fec000b800000 */
[----:B------:R0:W1:Y:S04]  /*1e5d0*/  SHFL.IDX PT, R0, R3, RZ, 0x181f ;  /* 0x00181fff03007589 */ /* 0x00006800000e0000 */
[----:B------:R0:W2:Y:S02]  /*1e5e0*/  SHFL.IDX PT, R14, R2, RZ, 0x181f ;  /* 0x00181fff020e7589 */ /* 0x0000a400000e0000 */
.L_x_2259:
        /* <DEDUP_REMOVED lines=9> */
[CC--:B--2---:R-:W-:Y:S02]  /*1e680*/  @!P3 LEA R4, P5, R18.reuse, R14.reuse, 0x1 ;  /* 0x0000000e1204b211 */ /* 0x0c4fe400078a08ff */
[----:B------:R-:W-:Y:S02]  /*1e690*/  @!P2 LEA R6, P4, R191, R14, 0x1 ;  /* 0x0000000ebf06a211 */ /* 0x000fe400078808ff */
[----:B-1----:R-:W-:Y:S02]  /*1e6a0*/  @!P3 LEA.HI.X R5, R18, R0, R19, 0x1, P5 ;  /* 0x000000001205b211 */ /* 0x002fe400028f0c13 */
        /* <DEDUP_REMOVED lines=9> */
.L_x_1952:
[----:B------:R-:W-:Y:S05]  /*1e740*/  BSYNC B1 ;  /* 0x0000000000017941 */ /* 0x000fea0003800000 */
.L_x_1951:
[----:B------:R-:W-:-:S03]  /*1e750*/  UMOV UR4, 0xffffffff ;  /* 0xffffffff00047882 */ /* 0x000fc60000000000 */
[----:B------:R-:W-:Y:S05]  /*1e760*/  BRA.DIV UR4, `(.L_x_1953) ;  /* 0x000000be04547947 */ /* 0x000fea000b800000 */
[----:B-1----:R1:W4:Y:S04]  /*1e770*/  SHFL.IDX PT, R0, R3, 0x1, 0x181f ;  /* 0x00381f0003007f89 */ /* 0x00232800000e0000 */
[----:B--23--:R1:W2:Y:S02]  /*1e780*/  SHFL.IDX PT, R14, R2, 0x1, 0x181f ;  /* 0x00381f00020e7f89 */ /* 0x00c2a400000e0000 */
.L_x_2263:
        /* <DEDUP_REMOVED lines=21> */
.L_x_1955:
[----:B------:R-:W-:Y:S05]  /*1e8e0*/  BSYNC B1 ;  /* 0x0000000000017941 */ /* 0x000fea0003800000 */
.L_x_1954:
[----:B------:R-:W-:-:S03]  /*1e8f0*/  UMOV UR4, 0xffffffff ;  /* 0xffffffff00047882 */ /* 0x000fc60000000000 */
[----:B------:R-:W-:Y:S05]  /*1e900*/  BRA.DIV UR4, `(.L_x_1956) ;  /* 0x000000be04347947 */ /* 0x000fea000b800000 */
[----:B----4-:R4:W0:Y:S04]  /*1e910*/  SHFL.IDX PT, R0, R3, 0x2, 0x181f ;  /* 0x00581f0003007f89 */ /* 0x01082800000e0000 */
[----:B--23--:R4:W2:Y:S02]  /*1e920*/  SHFL.IDX PT, R14, R2, 0x2, 0x181f ;  /* 0x00581f00020e7f89 */ /* 0x00c8a400000e0000 */
.L_x_2267:
        /* <DEDUP_REMOVED lines=11> */
[----:B0-----:R-:W-:Y:S02]  /*1e9e0*/  @!P3 LEA.HI.X R5, R18, R0, R19, 0x1, P5 ;  /* 0x000000001205b211 */ /* 0x001fe400028f0c13 */
        /* <DEDUP_REMOVED lines=9> */
.L_x_1958:
[----:B------:R-:W-:Y:S05]  /*1ea80*/  BSYNC B1 ;  /* 0x0000000000017941 */ /* 0x000fea0003800000 */
.L_x_1957:
[----:B------:R-:W-:-:S03]  /*1ea90*/  UMOV UR4, 0xffffffff ;  /* 0xffffffff00047882 */ /* 0x000fc60000000000 */
[----:B------:R-:W-:Y:S05]  /*1eaa0*/  BRA.DIV UR4, `(.L_x_1959) ;  /* 0x000000be04147947 */ /* 0x000fea000b800000 */
[----:B0-----:R0:W0:Y:S04]  /*1eab0*/  SHFL.IDX PT, R0, R3, 0x3, 0x181f ;  /* 0x00781f0003007f89 */ /* 0x00102800000e0000 */
[----:B--23--:R2:W3:Y:S02]  /*1eac0*/  SHFL.IDX PT, R14, R2, 0x3, 0x181f ;  /* 0x00781f00020e7f89 */ /* 0x00c4e400000e0000 */
.L_x_2271:
[----:B-12-4-:R-:W-:-:S05]  /*1ead0*/  VIADD R2, R202, 0x60 ;  /* 0x00000060ca027836 */ /* 0x016fca0000000000 */
[----:B------:R-:W-:-:S13]  /*1eae0*/  ISETP.GE.AND P0, PT, R2, R25, PT ;  /* 0x000000190200720c */ /* 0x000fda0003f06270 */
        /* <DEDUP_REMOVED lines=18> */
.L_x_1946:
[----:B------:R-:W-:Y:S05]  /*1ec10*/  BSYNC B0 ;  /* 0x0000000000007941 */ /* 0x000fea0003800000 */
.L_x_1936:
[----:B------:R-:W-:Y:S02]  /*1ec20*/  ULDC UR4, c[0x0][0xc3c] ;  /* 0x00030f0000047ab9 */ /* 0x000fe40000000800 */
[----:B------:R-:W-:-:S13]  /*1ec30*/  ISETP.GE.AND P0, PT, R23, UR4, PT ;  /* 0x0000000417007c0c */ /* 0x000fda000bf06270 */
[----:B------:R-:W-:Y:S05]  /*1ec40*/  @!P0 BRA `(.L_x_1960) ;  /* 0xfffffe2400788947 */ /* 0x000fea000383ffff */
[----:B------:R-:W-:Y:S05]  /*1ec50*/  BRA `(.L_x_1720) ;  /* 0x0000007800c87947 */ /* 0x000fea0003800000 */
.L_x_1718:
        /* <DEDUP_REMOVED lines=26> */
[C---:B------:R-:W-:Y:S01]  /*1ee00*/  ISETP.GE.U32.AND P2, PT, R5.reuse, 0x2, PT ;  /* 0x000000020500780c */ /* 0x040fe20003f46070 */
[----:B-1----:R-:W-:Y:S01]  /*1ee10*/  IMAD.MOV.U32 R16, RZ, RZ, RZ ;  /* 0x000000ffff107224 */ /* 0x002fe200078e00ff */
[C---:B------:R-:W-:Y:S02]  /*1ee20*/  ISETP.GE.U32.AND P3, PT, R5.reuse, 0x4, PT ;  /* 0x000000040500780c */ /* 0x040fe40003f66070 */
[C---:B------:R-:W-:Y:S02]  /*1ee30*/  ISETP.GE.U32.AND P4, PT, R5.reuse, 0x8, PT ;  /* 0x000000080500780c */ /* 0x040fe40003f86070 */
[----:B------:R-:W-:Y:S01]  /*1ee40*/  ISETP.GE.U32.AND P5, PT, R5, 0x10, PT ;  /* 0x000000100500780c */ /* 0x000fe20003fa6070 */
[----:B--2---:R-:W0:Y:S02]  /*1ee50*/  SHFL.UP PT, R4, R0, 0x1, RZ ;  /* 0x0420000000047989 */ /* 0x004e2400000e00ff */
        /* <DEDUP_REMOVED lines=24> */
.L_x_1966:
[----:B------:R-:W-:Y:S01]  /*1efe0*/  UIADD3 UR4, UR4, 0x1f, URZ ;  /* 0x0000001f04047890 */ /* 0x000fe2000fffe03f */
[----:B------:R-:W-:-:S05]  /*1eff0*/  IMAD.U32 R19, RZ, RZ, UR7 ;  /* 0x00000007ff137e24 */ /* 0x000fca000f8e00ff */
[----:B0-----:R-:W-:-:S13]  /*1f000*/  ISETP.LE.AND P6, PT, R10, UR4, PT ;  /* 0x000000040a007c0c */ /* 0x001fda000bfc3270 */
[----:B------:R-:W-:Y:S05]  /*1f010*/  @P6 BRA `(.L_x_1963) ;  /* 0x0000000400b46947 */ /* 0x000fea0003800000 */
[----:B------:R-:W-:Y:S01]  /*1f020*/  VIADD R7, R5, UR4 ;  /* 0x0000000405077c36 */ /* 0x000fe20008000000 */
[----:B------:R-:W-:Y:S01]  /*1f030*/  BSSY B0, `(.L_x_1964) ;  /* 0x0000007000007945 */ /* 0x000fe20003800000 */
[----:B------:R-:W-:-:S03]  /*1f040*/  MOV R0, RZ ;  /* 0x000000ff00007202 */ /* 0x000fc60000000f00 */
[----:B------:R-:W-:-:S13]  /*1f050*/  ISETP.GE.OR P6, PT, R7, R10, !P0 ;  /* 0x0000000a0700720c */ /* 0x000fda00047c6670 */
[----:B------:R-:W-:Y:S05]  /*1f060*/  @P6 BRA `(.L_x_1965) ;  /* 0x00000000000c6947 */ /* 0x000fea0003800000 */
[----:B------:R-:W0:Y:S02]  /*1f070*/  LDC.64 R2, c[0x0][0xc80] ;  /* 0x00032000ff027b82 */ /* 0x000e240000000a00 */
[----:B0-----:R-:W-:-:S05]  /*1f080*/  IMAD.WIDE R2, R7, 0x4, R2 ;  /* 0x0000000407027825 */ /* 0x001fca00078e0202 */
[----:B------:R0:W5:Y:S02]  /*1f090*/  LDG.E R0, desc[UR36][R2.64] ;  /* 0x0000002402007981 */ /* 0x000164000c1e1900 */
.L_x_1965:
[----:B------:R-:W-:Y:S05]  /*1f0a0*/  BSYNC B0 ;  /* 0x0000000000007941 */ /* 0x000fea0003800000 */
.L_x_1964:
        /* <DEDUP_REMOVED lines=20> */
.L_x_1962:
[----:B------:R-:W-:-:S04]  /*1f1f0*/  IMAD.IADD R11, R4, 0x1, -R3 ;  /* 0x00000001040b7824 */ /* 0x000fc800078e0a03 */
[----:B------:R-:W-:-:S05]  /*1f200*/  IMAD R2, R6, UR5, R11 ;  /* 0x0000000506027c24 */ /* 0x000fca000f8e020b */
[----:B------:R-:W-:Y:S02]  /*1f210*/  ISETP.GT.AND P0, PT, R2, UR6, PT ;  /* 0x0000000602007c0c */ /* 0x000fe4000bf04270 */
[----:B------:R-:W0:Y:S11]  /*1f220*/  LDC.64 R2, c[0x0][0xc90] ;  /* 0x00032400ff027b82 */ /* 0x000e360000000a00 */
[----:B------:R-:W-:-:S04]  /*1f230*/  VOTE.ANY R8, PT, !P0 ;  /* 0x0000000000087806 */ /* 0x000fc800040e0100 */
[----:B------:R-:W1:Y:S02]  /*1f240*/  POPC R13, R8 ;  /* 0x00000008000d7309 */ /* 0x000e640000000000 */
[----:B-1----:R-:W-:-:S04]  /*1f250*/  VIADD R19, R13, UR4 ;  /* 0x000000040d137c36 */ /* 0x002fc80008000000 */
[----:B0-----:R-:W-:-:S05]  /*1f260*/  IMAD.WIDE R2, R19, 0x4, R2 ;  /* 0x0000000413027825 */ /* 0x001fca00078e0202 */
[----:B------:R-:W2:Y:S01]  /*1f270*/  LDG.E R7, desc[UR36][R2.64] ;  /* 0x0000002402077981 */ /* 0x000ea2000c1e1900 */
[----:B------:R-:W-:-:S03]  /*1f280*/  ISETP.NE.AND P0, PT, R8, RZ, PT ;  /* 0x000000ff0800720c */ /* 0x000fc60003f05270 */
[----:B------:R-:W2:Y:S02]  /*1f290*/  SHFL.IDX PT, R0, R0, R13, 0x1f ;  /* 0x00001f0d00007589 */ /* 0x000ea400000e0000 */
[----:B--2---:R-:W-:-:S05]  /*1f2a0*/  IMAD R4, R0, R7, RZ ;  /* 0x0000000700047224 */ /* 0x004fca00078e02ff */
[----:B------:R-:W-:-:S04]  /*1f2b0*/  IABS R12, R4 ;  /* 0x00000004000c7213 */ /* 0x000fc80000000000 */
[----:B------:R-:W0:Y:S08]  /*1f2c0*/  I2F.RP R9, R12 ;  /* 0x0000000c00097306 */ /* 0x000e300000209400 */
[----:B0-----:R-:W0:Y:S02]  /*1f2d0*/  MUFU.RCP R9, R9 ;  /* 0x0000000900097308 */ /* 0x001e240000001000 */
[----:B0-----:R-:W-:-:S06]  /*1f2e0*/  VIADD R10, R9, 0xffffffe ;  /* 0x0ffffffe090a7836 */ /* 0x001fcc0000000000 */
[----:B------:R0:W1:Y:S01]  /*1f2f0*/  F2I.FTZ.U32.TRUNC.NTZ R3, R10 ;  /* 0x0000000a00037305 */ /* 0x000062000021f000 */
[----:B------:R-:W-:Y:S05]  /*1f300*/  @!P0 BRA `(.L_x_1967) ;  /* 0x0000000000088947 */ /* 0x000fea0003800000 */
[----:B------:R-:W-:-:S05]  /*1f310*/  IADD3 R9, R13, -0x1, RZ ;  /* 0xffffffff0d097810 */ /* 0x000fca0007ffe0ff */
[----:B------:R2:W3:Y:S02]  /*1f320*/  SHFL.IDX PT, R16, R6, R9, 0x1f ;  /* 0x00001f0906107589 */ /* 0x0004e400000e0000 */
.L_x_1967:
[----:B-1----:R-:W-:Y:S02]  /*1f330*/  IMAD.MOV R2, RZ, RZ, -R3 ;  /* 0x000000ffff027224 */ /* 0x002fe400078e0a03 */
[----:B---3--:R-:W-:Y:S02]  /*1f340*/  IMAD R16, R16, UR5, R11 ;  /* 0x0000000510107c24 */ /* 0x008fe4000f8e020b */
[----:B------:R-:W-:Y:S01]  /*1f350*/  IMAD.MOV.U32 R11, RZ, RZ, R2 ;  /* 0x000000ffff0b7224 */ /* 0x000fe200078e0002 */
[----:B------:R-:W-:Y:S02]  /*1f360*/  IABS R2, R4 ;  /* 0x0000000400027213 */ /* 0x000fe40000000000 */
[----:B--2---:R-:W-:Y:S01]  /*1f370*/  IADD3 R9, -R16, UR6, RZ ;  /* 0x0000000610097c10 */ /* 0x004fe2000fffe1ff */
[----:B------:R-:W-:Y:S02]  /*1f380*/  IMAD R11, R11, R12, RZ ;  /* 0x0000000c0b0b7224 */ /* 0x000fe400078e02ff */
[----:B------:R-:W-:Y:S01]  /*1f390*/  IMAD.MOV R8, RZ, RZ, -R2 ;  /* 0x000000ffff087224 */ /* 0x000fe200078e0a02 */
        /* <DEDUP_REMOVED lines=17> */
[----:B------:R-:W-:Y:S02]  /*1f4b0*/  IMAD R6, R7, R2, RZ ;  /* 0x0000000207067224 */ /* 0x000fe400078e02ff */
[----:B------:R-:W-:Y:S02]  /*1f4c0*/  IMAD.MOV R2, RZ, RZ, -R2 ;  /* 0x000000ffff027224 */ /* 0x000fe400078e0a02 */
[----:B------:R-:W-:Y:S02]  /*1f4d0*/  IMAD.MOV R8, RZ, RZ, -R6 ;  /* 0x000000ffff087224 */ /* 0x000fe400078e0a06 */
[----:B------:R-:W-:Y:S02]  /*1f4e0*/  IMAD R13, R4, R2, R9 ;  /* 0x00000002040d7224 */ /* 0x000fe400078e0209 */
[----:B------:R-:W-:Y:S01]  /*1f4f0*/  IMAD.MOV.U32 R2, RZ, RZ, RZ ;  /* 0x000000ffff027224 */ /* 0x000fe200078e00ff */
[----:B------:R-:W-:Y:S02]  /*1f500*/  VIADDMNMX R18, R8, UR5, R7, PT ;  /* 0x0000000508127c46 */ /* 0x000fe4000b800107 */
[----:B------:R-:W-:-:S02]  /*1f510*/  IABS R11, R13 ;  /* 0x0000000d000b7213 */ /* 0x000fc40000000000 */
[-C--:B------:R-:W-:Y:S02]  /*1f520*/  IABS R8, R18.reuse ;  /* 0x0000001200087213 */ /* 0x080fe40000000000 */
[----:B------:R-:W-:Y:S02]  /*1f530*/  IABS R4, R18 ;  /* 0x0000001200047213 */ /* 0x000fe40000000000 */
[----:B------:R-:W1:Y:S08]  /*1f540*/  I2F.RP R7, R8 ;  /* 0x0000000800077306 */ /* 0x000e700000209400 */
[----:B-1----:R-:W1:Y:S02]  /*1f550*/  MUFU.RCP R7, R7 ;  /* 0x0000000700077308 */ /* 0x002e640000001000 */
[----:B-1----:R-:W-:-:S06]  /*1f560*/  VIADD R3, R7, 0xffffffe ;  /* 0x0ffffffe07037836 */ /* 0x002fcc0000000000 */
[----:B------:R-:W0:Y:S02]  /*1f570*/  F2I.FTZ.U32.TRUNC.NTZ R3, R3 ;  /* 0x0000000300037305 */ /* 0x000e24000021f000 */
[----:B0-----:R-:W-:-:S04]  /*1f580*/  IMAD.MOV R10, RZ, RZ, -R3 ;  /* 0x000000ffff0a7224 */ /* 0x001fc800078e0a03 */
[----:B------:R-:W-:-:S04]  /*1f590*/  IMAD.MOV.U32 R9, RZ, RZ, R10 ;  /* 0x000000ffff097224 */ /* 0x000fc800078e000a */
[----:B------:R-:W-:-:S04]  /*1f5a0*/  IMAD R9, R9, R8, RZ ;  /* 0x0000000809097224 */ /* 0x000fc800078e02ff */
[----:B------:R-:W-:-:S04]  /*1f5b0*/  IMAD.HI.U32 R2, R3, R9, R2 ;  /* 0x0000000903027227 */ /* 0x000fc800078e0002 */
[----:B------:R-:W-:Y:S02]  /*1f5c0*/  IMAD.MOV R3, RZ, RZ, -R4 ;  /* 0x000000ffff037224 */ /* 0x000fe400078e0a04 */
        /* <DEDUP_REMOVED lines=8> */
[----:B------:R-:W-:Y:S01]  /*1f650*/  ISETP.GE.AND P2, PT, R3, RZ, PT ;  /* 0x000000ff0300720c */ /* 0x000fe20003f46270 */
[----:B------:R-:W-:-:S06]  /*1f660*/  IMAD.IADD R3, R13, 0x1, R6 ;  /* 0x000000010d037824 */ /* 0x000fcc00078e0206 */
[----:B------:R-:W-:-:S06]  /*1f670*/  @P0 IADD3 R2, R2, 0x1, RZ ;  /* 0x0000000102020810 */ /* 0x000fcc0007ffe0ff */
[----:B------:R-:W-:Y:S01]  /*1f680*/  @!P2 IMAD.MOV R2, RZ, RZ, -R2 ;  /* 0x000000ffff02a224 */ /* 0x000fe200078e0a02 */
[----:B------:R-:W-:Y:S01]  /*1f690*/  @!P1 LOP3.LUT R2, RZ, R18, RZ, 0x33, !PT ;  /* 0x00000012ff029212 */ /* 0x000fe200078e33ff */
[----:B------:R-:W-:-:S03]  /*1f6a0*/  IMAD.MOV R18, RZ, RZ, -R18 ;  /* 0x000000ffff127224 */ /* 0x000fc600078e0a12 */
[----:B------:R-:W-:Y:S01]  /*1f6b0*/  LOP3.LUT R17, RZ, R2, RZ, 0x33, !PT ;  /* 0x00000002ff117212 */ /* 0x000fe200078e33ff */
[----:B------:R-:W-:-:S04]  /*1f6c0*/  IMAD R18, R2, R18, R3 ;  /* 0x0000001202127224 */ /* 0x000fc800078e0203 */
[----:B------:R-:W-:Y:S01]  /*1f6d0*/  IMAD.IADD R17, R0, 0x1, R17 ;  /* 0x0000000100117824 */ /* 0x000fe200078e0211 */
[----:B------:R-:W-:Y:S06]  /*1f6e0*/  BRA `(.L_x_1968) ;  /* 0x00000000000c7947 */ /* 0x000fec0003800000 */
.L_x_1963:
[----:B------:R-:W-:Y:S02]  /*1f6f0*/  IMAD.MOV.U32 R17, RZ, RZ, RZ ;  /* 0x000000ffff117224 */ /* 0x000fe400078e00ff */
[----:B------:R-:W-:Y:S02]  /*1f700*/  IMAD.U32 R16, RZ, RZ, UR6 ;  /* 0x00000006ff107e24 */ /* 0x000fe4000f8e00ff */
[----:B------:R-:W-:-:S07]  /*1f710*/  IMAD.MOV.U32 R18, RZ, RZ, RZ ;  /* 0x000000ffff127224 */ /* 0x000fce00078e00ff */
.L_x_1968:
[----:B------:R-:W-:-:S13]  /*1f720*/  ISETP.NE.AND P0, PT, R5, RZ, PT ;  /* 0x000000ff0500720c */ /* 0x000fda0003f05270 */
[----:B------:R-:W0:Y:S01]  /*1f730*/  @!P0 S2R R3, SR_CgaCtaId ;  /* 0x0000000000038919 */ /* 0x000e220000008800 */
[----:B------:R-:W-:-:S04]  /*1f740*/  @!P0 MOV R0, 0x400 ;  /* 0x0000040000008802 */ /* 0x000fc80000000f00 */
[----:B0-----:R-:W-:-:S05]  /*1f750*/  @!P0 LEA R0, R3, R0, 0x18 ;  /* 0x0000000003008211 */ /* 0x001fca00078ec0ff */
[----:B------:R2:W-:Y:S01]  /*1f760*/  @!P0 STS.128 [R0+0x284d0], R16 ;  /* 0x0284d01000008388 */ /* 0x0005e20000000c00 */
[----:B------:R-:W-:Y:S06]  /*1f770*/  BAR.ARV 0x5, 0x180 ;  /* 0x0146000000007b1d */ /* 0x000fec0000002000 */
.L_x_1961:
[----:B------:R3:W-:Y:S01]  /*1f780*/  STL [R1+0x30], RZ ;  /* 0x000030ff01007387 */ /* 0x0007e20000100800 */
[----:B------:R-:W-:Y:S01]  /*1f790*/  ULDC UR4, c[0x0][0xc3c] ;  /* 0x00030f0000047ab9 */ /* 0x000fe20000000800 */
[----:B------:R-:W-:Y:S01]  /*1f7a0*/  IMAD.MOV.U32 R30, RZ, RZ, 0x1 ;  /* 0x00000001ff1e7424 */ /* 0x000fe200078e00ff */
[----:B-1----:R-:W-:Y:S01]  /*1f7b0*/  ISETP.GE.AND P0, PT, R19, UR4, PT ;  /* 0x0000000413007c0c */ /* 0x002fe2000bf06270 */
[----:B------:R-:W-:-:S12]  /*1f7c0*/  IMAD.MOV.U32 R25, RZ, RZ, RZ ;  /* 0x000000ffff197224 */ /* 0x000fd800078e00ff */
[----:B---3--:R-:W-:Y:S05]  /*1f7d0*/  @P0 BRA `(.L_x_1969) ;  /* 0x0000006800e40947 */ /* 0x008fea0003800000 */
[----:B--2---:R-:W2:Y:S01]  /*1f7e0*/  LDL R0, [R1+0x34] ;  /* 0x0000340001007983 */ /* 0x004ea20000100800 */
[----:B------:R-:W1:Y:S01]  /*1f7f0*/  S2UR UR4, SR_CgaCtaId ;  /* 0x00000000000479c3 */ /* 0x000e620000008800 */
[----:B------:R-:W-:Y:S01]  /*1f800*/  MOV R23, 0x400 ;  /* 0x0000040000177802 */ /* 0x000fe20000000f00 */
[----:B------:R-:W-:Y:S01]  /*1f810*/  BSSY B7, `(.L_x_1969) ;  /* 0x00006b5000077945 */ /* 0x000fe20003800000 */
[----:B------:R-:W3:Y:S01]  /*1f820*/  S2R R12, SR_TID.X ;  /* 0x00000000000c7919 */ /* 0x000ee20000002100 */
[----:B------:R-:W-:Y:S01]  /*1f830*/  IMAD.MOV.U32 R31, RZ, RZ, 0x1 ;  /* 0x00000001ff1f7424 */ /* 0x000fe200078e00ff */
[----:B------:R-:W-:Y:S01]  /*1f840*/  ULDC.64 UR40, c[0x0][0x198] ;  /* 0x0000660000287ab9 */ /* 0x000fe20000000a00 */
[----:B------:R-:W-:Y:S01]  /*1f850*/  IMAD.MOV.U32 R29, RZ, RZ, RZ ;  /* 0x000000ffff1d7224 */ /* 0x000fe200078e00ff */
[----:B------:R-:W-:Y:S01]  /*1f860*/  ULDC UR39, c[0x0][0xc] ;  /* 0x0000030000277ab9 */ /* 0x000fe20000000800 */
[----:B------:R-:W-:Y:S02]  /*1f870*/  IMAD.MOV.U32 R25, RZ, RZ, RZ ;  /* 0x000000ffff197224 */ /* 0x000fe400078e00ff */
[----:B------:R-:W-:Y:S01]  /*1f880*/  IMAD.MOV.U32 R30, RZ, RZ, 0x1 ;  /* 0x00000001ff1e7424 */ /* 0x000fe200078e00ff */
[C---:B---3--:R-:W-:Y:S01]  /*1f890*/  LOP3.LUT R11, R12.reuse, 0x7f, RZ, 0xc0, !PT ;  /* 0x0000007f0c0b7812 */ /* 0x048fe200078ec0ff */
[C---:B------:R-:W-:Y:S01]  /*1f8a0*/  IMAD.SHL.U32 R28, R12.reuse, 0x80, RZ ;  /* 0x000000800c1c7824 */ /* 0x040fe200078e00ff */
[C---:B------:R-:W-:Y:S01]  /*1f8b0*/  SHF.L.U32 R4, R12.reuse, 0x6, RZ ;  /* 0x000000060c047819 */ /* 0x040fe200000006ff */
[----:B------:R-:W-:Y:S01]  /*1f8c0*/  IMAD.SHL.U32 R9, R12, 0x2, RZ ;  /* 0x000000020c097824 */ /* 0x000fe200078e00ff */
[----:B------:R-:W-:Y:S01]  /*1f8d0*/  SHF.R.U32.HI R3, RZ, 0x1, R12 ;  /* 0x00000001ff037819 */ /* 0x000fe2000001160c */
[----:B------:R-:W-:Y:S01]  /*1f8e0*/  IMAD.SHL.U32 R6, R11, 0x20, RZ ;  /* 0x000000200b067824 */ /* 0x000fe200078e00ff */
[----:B0-----:R-:W-:Y:S01]  /*1f8f0*/  LOP3.LUT R2, R28, 0x380, RZ, 0xc0, !PT ;  /* 0x000003801c027812 */ /* 0x001fe200078ec0ff */
[C---:B------:R-:W-:Y:S01]  /*1f900*/  IMAD.SHL.U32 R8, R12.reuse, 0x8, RZ ;  /* 0x000000080c087824 */ /* 0x040fe200078e00ff */
[----:B------:R-:W-:-:S02]  /*1f910*/  LOP3.LUT P0, RZ, R12, 0x4, RZ, 0xc0, !PT ;  /* 0x000000040cff7812 */ /* 0x000fc4000780c0ff */
[----:B------:R-:W-:Y:S02]  /*1f920*/  LOP3.LUT R7, R6, 0xc00, RZ, 0xc0, !PT ;  /* 0x00000c0006077812 */ /* 0x000fe400078ec0ff */
[----:B------:R-:W-:Y:S01]  /*1f930*/  LOP3.LUT R3, R2, 0x30, R3, 0xf8, !PT ;  /* 0x0000003002037812 */ /* 0x000fe200078ef803 */
[----:B------:R-:W-:Y:S01]  /*1f940*/  IMAD.SHL.U32 R2, R11, 0x10, RZ ;  /* 0x000000100b027824 */ /* 0x000fe200078e00ff */
[--C-:B------:R-:W-:Y:S02]  /*1f950*/  LOP3.LUT R7, R7, 0x40, R4.reuse, 0xf8, !PT ;  /* 0x0000004007077812 */ /* 0x100fe400078ef804 */
[----:B------:R-:W-:Y:S02]  /*1f960*/  LOP3.LUT R5, R4, 0x180, RZ, 0xc0, !PT ;  /* 0x0000018004057812 */ /* 0x000fe400078ec0ff */
[----:B------:R-:W-:Y:S01]  /*1f970*/  LOP3.LUT R24, R7, 0x200, R4, 0xf8, !PT ;  /* 0x0000020007187812 */ /* 0x000fe200078ef804 */
[----:B-1----:R-:W-:Y:S01]  /*1f980*/  IMAD.U32 R4, RZ, RZ, UR4 ;  /* 0x00000004ff047e24 */ /* 0x002fe2000f8e00ff */
[----:B------:R-:W-:-:S04]  /*1f990*/  LOP3.LUT R5, R5, 0x10, R12, 0xf8, !PT ;  /* 0x0000001005057812 */ /* 0x000fc800078ef80c */
[----:B------:R-:W-:Y:S02]  /*1f9a0*/  LEA R23, R4, R23, 0x18 ;  /* 0x0000001704177211 */ /* 0x000fe400078ec0ff */
[----:B------:R-:W-:-:S04]  /*1f9b0*/  LOP3.LUT R5, R5, 0x30, R8, 0x78, !PT ;  /* 0x0000003005057812 */ /* 0x000fc800078e7808 */
[----:B------:R-:W-:Y:S02]  /*1f9c0*/  LOP3.LUT R24, R24, R5, RZ, 0xfc, !PT ;  /* 0x0000000518187212 */ /* 0x000fe400078efcff */
[----:B------:R-:W-:Y:S02]  /*1f9d0*/  SHF.R.U32.HI R5, RZ, 0x3, R11 ;  /* 0x00000003ff057819 */ /* 0x000fe4000001160b */
[----:B--2---:R-:W-:Y:S01]  /*1f9e0*/  R2UR UR5, R0 ;  /* 0x00000000000572ca */ /* 0x004fe200000e0000 */
[----:B------:R-:W-:-:S05]  /*1f9f0*/  IMAD.SHL.U32 R0, R12, 0x10, RZ ;  /* 0x000000100c007824 */ /* 0x000fca00078e00ff */
[----:B------:R-:W-:Y:S02]  /*1fa00*/  LOP3.LUT R6, R0, 0x3f0, RZ, 0xc0, !PT ;  /* 0x000003f000067812 */ /* 0x000fe400078ec0ff */
[----:B------:R-:W-:Y:S02]  /*1fa10*/  LOP3.LUT R3, R3, 0x70, R0, 0x78, !PT ;  /* 0x0000007003037812 */ /* 0x000fe400078e7800 */
[----:B------:R-:W-:Y:S02]  /*1fa20*/  LOP3.LUT R9, R6, 0x70, R9, 0x78, !PT ;  /* 0x0000007006097812 */ /* 0x000fe400078e7809 */
[----:B------:R-:W-:Y:S01]  /*1fa30*/  LOP3.LUT R28, R3, 0xc00, R28, 0xf8, !PT ;  /* 0x00000c00031c7812 */ /* 0x000fe200078ef81c */
[----:B------:R-:W-:Y:S01]  /*1fa40*/  ULOP3.LUT UR42, UR5, 0x2, URZ, 0xfc, !UPT ;  /* 0x00000002052a7892 */ /* 0x000fe2000f8efc3f */
[----:B------:R-:W-:Y:S01]  /*1fa50*/  LOP3.LUT R10, R9, 0x400, R2, 0xf8, !PT ;  /* 0x00000400090a7812 */ /* 0x000fe200078ef802 */
[----:B------:R-:W-:Y:S01]  /*1fa60*/  IMAD.MOV.U32 R2, RZ, RZ, 0x20 ;  /* 0x00000020ff027424 */ /* 0x000fe200078e00ff */
[C---:B------:R-:W-:Y:S01]  /*1fa70*/  IADD3 R3, R28.reuse, 0x40, RZ ;  /* 0x000000401c037810 */ /* 0x040fe20007ffe0ff */
[----:B------:R-:W-:Y:S01]  /*1fa80*/  @P0 VIADD R3, R28, 0xffffffc0 ;  /* 0xffffffc01c030836 */ /* 0x000fe20000000000 */
[----:B------:R-:W-:Y:S01]  /*1fa90*/  LOP3.LUT R34, R0, 0x70, RZ, 0xc0, !PT ;  /* 0x0000007000227812 */ /* 0x000fe200078ec0ff */
[----:B------:R-:W-:Y:S01]  /*1faa0*/  STL [R1+0x8], R10 ;  /* 0x0000080a01007387 */ /* 0x000fe20000100800 */
[----:B------:R-:W-:Y:S01]  /*1fab0*/  SEL R2, R2, 0xffffffe0, !P0 ;  /* 0xffffffe002027807 */ /* 0x000fe20004000000 */
[----:B------:R-:W-:Y:S01]  /*1fac0*/  IMAD.IADD R2, R23, 0x1, R10 ;  /* 0x0000000117027824 */ /* 0x000fe200078e020a */
[----:B------:R-:W-:Y:S01]  /*1fad0*/  LOP3.LUT R0, R5, 0x70, R0, 0xf8, !PT ;  /* 0x0000007005007812 */ /* 0x000fe200078ef800 */
[----:B------:R-:W-:Y:S01]  /*1fae0*/  STL [R1+0x30], RZ ;  /* 0x000030ff01007387 */ /* 0x000fe20000100800 */
[----:B------:R-:W-:Y:S01]  /*1faf0*/  LOP3.LUT R0, R24, 0x1000, RZ, 0xfc, !PT ;  /* 0x0000100018007812 */ /* 0x000fe200078efcff */
[----:B------:R-:W-:-:S02]  /*1fb00*/  ULOP3.LUT UR38, UR5, 0x1, URZ, 0xfc, !UPT ;  /* 0x0000000105267892 */ /* 0x000fc4000f8efc3f */
[----:B------:R-:W-:Y:S04]  /*1fb10*/  STL [R1], R4 ;  /* 0x0000000401007387 */ /* 0x000fe80000100800 */
[----:B------:R0:W-:Y:S04]  /*1fb20*/  STL [R1+0x4], R3 ;  /* 0x0000040301007387 */ /* 0x0001e80000100800 */
[----:B------:R1:W-:Y:S01]  /*1fb30*/  STL [R1+0x14], R2 ;  /* 0x0000140201007387 */ /* 0x0003e20000100800 */
[----:B0-----:R-:W-:-:S07]  /*1fb40*/  LOP3.LUT R3, R34, 0x80, RZ, 0xfc, !PT ;  /* 0x0000008022037812 */ /* 0x001fce00078efcff */
.L_x_2099:
[----:B------:R-:W-:Y:S05]  /*1fb50*/  YIELD ;  /* 0x0000000000007946 */ /* 0x000fea0003800000 */
[----:B------:R-:W-:Y:S01]  /*1fb60*/  ULDC.64 UR4, c[0x0][0xa28] ;  /* 0x00028a0000047ab9 */ /* 0x000fe20000000a00 */
[----:B------:R-:W-:Y:S01]  /*1fb70*/  IMAD.MOV.U32 R35, RZ, RZ, RZ ;  /* 0x000000ffff237224 */ /* 0x000fe200078e00ff */
[----:B------:R-:W-:Y:S01]  /*1fb80*/  ISETP.NE.U32.AND P0, PT, RZ, UR4, PT ;  /* 0x00000004ff007c0c */ /* 0x000fe2000bf05070 */
[----:B0-----:R-:W0:Y:S01]  /*1fb90*/  LDC.64 R4, c[0x0][0xa00] ;  /* 0x00028000ff047b82 */ /* 0x001e220000000a00 */
[----:B------:R-:W-:Y:S01]  /*1fba0*/  IMAD.MOV.U32 R8, RZ, RZ, RZ ;  /* 0x000000ffff087224 */ /* 0x000fe200078e00ff */
[----:B------:R-:W-:Y:S01]  /*1fbb0*/  ULDC.64 UR6, c[0x0][0xa10] ;  /* 0x0002840000067ab9 */ /* 0x000fe20000000a00 */
[----:B------:R-:W-:Y:S01]  /*1fbc0*/  ISETP.NE.AND.EX P0, PT, RZ, UR5, PT, P0 ;  /* 0x00000005ff007c0c */ /* 0x000fe2000bf05300 */
[----:B------:R-:W-:-:S12]  /*1fbd0*/  ULDC.64 UR4, c[0x0][0xa18] ;  /* 0x0002860000047ab9 */ /* 0x000fd80000000a00 */
[----:B-12---:R-:W1:Y:S02]  /*1fbe0*/  @P0 LDC.64 R2, c[0x0][0xa28] ;  /* 0x00028a00ff020b82 */ /* 0x006e640000000a00 */
[----:B-1----:R-:W-:-:S05]  /*1fbf0*/  @P0 IMAD.WIDE R2, R19, 0x4, R2 ;  /* 0x0000000413020825 */ /* 0x002fca00078e0202 */
[----:B------:R1:W5:Y:S01]  /*1fc00*/  @P0 LDG.E R35, desc[UR36][R2.64] ;  /* 0x0000002402230981 */ /* 0x000362000c1e1900 */
[----:B------:R-:W-:Y:S01]  /*1fc10*/  ISETP.NE.U32.AND P0, PT, RZ, UR4, PT ;  /* 0x00000004ff007c0c */ /* 0x000fe2000bf05070 */
[----:B0-----:R-:W-:Y:S01]  /*1fc20*/  IMAD.WIDE R4, R19, 0x4, R4 ;  /* 0x0000000413047825 */ /* 0x001fe200078e0204 */
[----:B------:R-:W-:Y:S02]  /*1fc30*/  ISETP.NE.U32.AND P1, PT, RZ, UR6, PT ;  /* 0x00000006ff007c0c */ /* 0x000fe4000bf25070 */
[----:B------:R-:W-:Y:S01]  /*1fc40*/  ISETP.NE.AND.EX P2, PT, RZ, UR5, PT, P0 ;  /* 0x00000005ff007c0c */ /* 0x000fe2000bf45300 */
[----:B------:R-:W-:Y:S01]  /*1fc50*/  ULDC.64 UR4, c[0x0][0xa00] ;  /* 0x0002800000047ab9 */ /* 0x000fe20000000a00 */
[----:B------:R-:W-:Y:S01]  /*1fc60*/  ISETP.NE.AND.EX P1, PT, RZ, UR7, PT, P1 ;  /* 0x00000007ff007c0c */ /* 0x000fe2000bf25310 */
[----:B------:R-:W-:Y:S01]  /*1fc70*/  IMAD.MOV.U32 R0, RZ, RZ, RZ ;  /* 0x000000ffff007224 */ /* 0x000fe200078e00ff */
[----:B------:R-:W-:Y:S01]  /*1fc80*/  ISETP.NE.U32.AND P0, PT, RZ, UR4, PT ;  /* 0x00000004ff007c0c */ /* 0x000fe2000bf05070 */
[----:B-1----:R-:W0:Y:S03]  /*1fc90*/  LDC.64 R2, c[0x0][0xa10] ;  /* 0x00028400ff027b82 */ /* 0x002e260000000a00 */
[----:B------:R-:W-:-:S05]  /*1fca0*/  ISETP.NE.AND.EX P0, PT, RZ, UR5, PT, P0 ;  /* 0x00000005ff007c0c */ /* 0x000fca000bf05300 */
[----:B------:R-:W1:Y:S08]  /*1fcb0*/  @P2 LDC.64 R6, c[0x0][0xa18] ;  /* 0x00028600ff062b82 */ /* 0x000e700000000a00 */
[----:B------:R-:W2:Y:S01]  /*1fcc0*/  @P0 LDG.E R8, desc[UR36][R4.64] ;  /* 0x0000002404080981 */ /* 0x000ea2000c1e1900 */
[----:B------:R-:W-:Y:S01]  /*1fcd0*/  ULDC UR4, c[0x0][0x288] ;  /* 0x0000a20000047ab9 */ /* 0x000fe20000000800 */
[----:B0-----:R-:W-:-:S05]  /*1fce0*/  IMAD.WIDE R2, R19, 0x4, R2 ;  /* 0x0000000413027825 */ /* 0x001fca00078e0202 */
[----:B------:R-:W5:Y:S01]  /*1fcf0*/  @P1 LDG.E R0, desc[UR36][R2.64] ;  /* 0x0000002402001981 */ /* 0x000f62000c1e1900 */
[----:B-1----:R-:W-:-:S03]  /*1fd00*/  @P2 IMAD.WIDE R6, R19, 0x4, R6 ;  /* 0x0000000413062825 */ /* 0x002fc600078e0206 */
[----:B--2---:R0:W-:Y:S02]  /*1fd10*/  STL [R1+0x1c], R8 ;  /* 0x00001c0801007387 */ /* 0x0041e40000100800 */
[----:B0-----:R-:W-:Y:S01]  /*1fd20*/  IMAD.U32 R8, RZ, RZ, UR4 ;  /* 0x00000004ff087e24 */ /* 0x001fe2000f8e00ff */
[----:B------:R-:W-:-:S05]  /*1fd30*/  ULDC.64 UR4, c[0x0][0x418] ;  /* 0x0001060000047ab9 */ /* 0x000fca0000000a00 */
[----:B------:R0:W2:Y:S01]  /*1fd40*/  @P2 LDG.E R8, desc[UR36][R6.64] ;  /* 0x0000002406082981 */ /* 0x0000a2000c1e1900 */
[----:B------:R-:W-:-:S03]  /*1fd50*/  UISETP.NE.U32.AND UP0, UPT, UR4, URZ, UPT ;  /* 0x0000003f0400728c */ /* 0x000fc6000bf05070 */
[----:B------:R-:W-:Y:S01]  /*1fd60*/  ULDC UR4, c[0x0][0x424] ;  /* 0x0001090000047ab9 */ /* 0x000fe20000000800 */
[----:B------:R-:W-:-:S03]  /*1fd70*/  UISETP.NE.AND.EX UP0, UPT, UR5, URZ, UPT, UP0 ;  /* 0x0000003f0500728c */ /* 0x000fc6000bf05300 */
[----:B------:R-:W-:Y:S01]  /*1fd80*/  ULDC UR5, c[0x0][0x2f0] ;  /* 0x0000bc0000057ab9 */ /* 0x000fe20000000800 */
[----:B------:R-:W-:-:S04]  /*1fd90*/  USEL UR4, UR4, 0x1, UP0 ;  /* 0x0000000104047887 */ /* 0x000fc80008000000 */
[----:B------:R-:W-:-:S03]  /*1fda0*/  UIMAD UR4, UR4, UR5, URZ ;  /* 0x00000005040472a4 */ /* 0x000fc6000f8e023f */
[----:B------:R-:W-:Y:S02]  /*1fdb0*/  ULDC UR5, c[0x0][0x348] ;  /* 0x0000d20000057ab9 */ /* 0x000fe40000000800 */
[----:B0-----:R-:W-:Y:S01]  /*1fdc0*/  IMAD.U32 R6, RZ, RZ, UR5 ;  /* 0x00000005ff067e24 */ /* 0x001fe2000f8e00ff */
[----:B--2---:R0:W-:Y:S01]  /*1fdd0*/  STL [R1+0x18], R8 ;  /* 0x0000180801007387 */ /* 0x0041e20000100800 */
[----:B------:R-:W-:Y:S01]  /*1fde0*/  MOV R12, R8 ;  /* 0x00000008000c7202 */ /* 0x000fe20000000f00 */
[----:B0-----:R-:W-:Y:S01]  /*1fdf0*/  IMAD.U32 R8, RZ, RZ, UR4 ;  /* 0x00000004ff087e24 */ /* 0x001fe2000f8e00ff */
[----:B------:R-:W-:Y:S06]  /*1fe00*/  @P2 BRA `(.L_x_1970) ;  /* 0x0000000000142947 */ /* 0x000fec0003800000 */
[----:B------:R-:W-:Y:S05]  /*1fe10*/  @!P0 BRA `(.L_x_1970) ;  /* 0x0000000000108947 */ /* 0x000fea0003800000 */
[----:B------:R-:W2:Y:S04]  /*1fe20*/  LDG.E R7, desc[UR36][R4.64] ;  /* 0x0000002404077981 */ /* 0x000ea8000c1e1900 */
[----:B------:R-:W2:Y:S02]  /*1fe30*/  LDG.E R10, desc[UR36][R4.64+0x4] ;  /* 0x00000424040a7981 */ /* 0x000ea4000c1e1900 */
[----:B--2---:R-:W-:-:S05]  /*1fe40*/  IMAD.IADD R12, R10, 0x1, -R7 ;  /* 0x000000010a0c7824 */ /* 0x004fca00078e0a07 */
[----:B------:R0:W-:Y:S02]  /*1fe50*/  STL [R1+0x18], R12 ;  /* 0x0000180c01007387 */ /* 0x0001e40000100800 */
.L_x_1970:
[----:B------:R-:W-:Y:S02]  /*1fe60*/  ULDC.64 UR4, c[0x0][0xa20] ;  /* 0x0002880000047ab9 */ /* 0x000fe40000000a00 */
[----:B------:R-:W-:-:S04]  /*1fe70*/  ISETP.NE.U32.AND P0, PT, RZ, UR4, PT ;  /* 0x00000004ff007c0c */ /* 0x000fc8000bf05070 */
[----:B------:R-:W-:-:S13]  /*1fe80*/  ISETP.NE.AND.EX P0, PT, RZ, UR5, PT, P0 ;  /* 0x00000005ff007c0c */ /* 0x000fda000bf05300 */
[----:B------:R-:W-:Y:S05]  /*1fe90*/  @!P0 BRA `(.L_x_1971) ;  /* 0x0000000000108947 */ /* 0x000fea0003800000 */
[----:B------:R-:W1:Y:S02]  /*1fea0*/  LDC.64 R4, c[0x0][0xa20] ;  /* 0x00028800ff047b82 */ /* 0x000e640000000a00 */
[----:B-1----:R-:W-:-:S05]  /*1feb0*/  IMAD.WIDE R4, R19, 0x4, R4 ;  /* 0x0000000413047825 */ /* 0x002fca00078e0204 */
[----:B------:R1:W5:Y:S01]  /*1fec0*/  LDG.E R8, desc[UR36][R4.64] ;  /* 0x0000002404087981 */ /* 0x000362000c1e1900 */
[----:B------:R-:W-:Y:S05]  /*1fed0*/  BRA `(.L_x_1972) ;  /* 0x0000000000247947 */ /* 0x000fea0003800000 */
.L_x_1971:
[----:B------:R-:W-:Y:S02]  /*1fee0*/  ULDC.64 UR4, c[0x0][0xa08] ;  /* 0x0002820000047ab9 */ /* 0x000fe40000000a00 */
[----:B------:R-:W-:-:S04]  /*1fef0*/  ISETP.NE.U32.AND P0, PT, RZ, UR4, PT ;  /* 0x00000004ff007c0c */ /* 0x000fc8000bf05070 */
[----:B------:R-:W-:-:S13]  /*1ff00*/  ISETP.NE.AND.EX P0, PT, RZ, UR5, PT, P0 ;  /* 0x00000005ff007c0c */ /* 0x000fda000bf05300 */
[----:B------:R-:W-:Y:S05]  /*1ff10*/  @!P0 BRA `(.L_x_1972) ;  /* 0x0000000000148947 */ /* 0x000fea0003800000 */
[----:B------:R-:W1:Y:S02]  /*1ff20*/  LDC.64 R4, c[0x0][0xa08] ;  /* 0x00028200ff047b82 */ /* 0x000e640000000a00 */
[----:B-1----:R-:W-:-:S05]  /*1ff30*/  IMAD.WIDE R4, R19, 0x4, R4 ;  /* 0x0000000413047825 */ /* 0x002fca00078e0204 */
[----:B------:R-:W2:Y:S04]  /*1ff40*/  LDG.E R8, desc[UR36][R4.64] ;  /* 0x0000002404087981 */ /* 0x000ea8000c1e1900 */
[----:B------:R-:W2:Y:S02]  /*1ff50*/  LDG.E R7, desc[UR36][R4.64+0x4] ;  /* 0x0000042404077981 */ /* 0x000ea4000c1e1900 */
[----:B--2---:R-:W-:-:S07]  /*1ff60*/  IMAD.IADD R8, R7, 0x1, -R8 ;  /* 0x0000000107087824 */ /* 0x004fce00078e0a08 */
.L_x_1972:
[----:B-1----:R-:W2:Y:S01]  /*1ff70*/  @P1 LDG.E R4, desc[UR36][R2.64] ;  /* 0x0000002402041981 */ /* 0x002ea2000c1e1900 */
[----:B------:R-:W1:Y:S03]  /*1ff80*/  LDC R5, c[0x0][0x448] ;  /* 0x00011200ff057b82 */ /* 0x000e660000000800 */
[----:B------:R-:W2:Y:S01]  /*1ff90*/  @P1 LDG.E R9, desc[UR36][R2.64+0x4] ;  /* 0x0000042402091981 */ /* 0x000ea2000c1e1900 */
[----:B-----5:R-:W-:Y:S02]  /*1ffa0*/  IMAD.IADD R8, R8, 0x1, -R35 ;  /* 0x0000000108087824 */ /* 0x020fe400078e0a23 */
[----:B------:R-:W-:Y:S01]  /*1ffb0*/  IMAD.SHL.U32 R26, R17, 0x80, RZ ;  /* 0x00000080111a7824 */ /* 0x000fe200078e00ff */
[----:B-1----:R-:W-:-:S13]  /*1ffc0*/  ISETP.NE.AND P2, PT, R5, 0x1, PT ;  /* 0x000000010500780c */ /* 0x002fda0003f45270 */
[----:B------:R-:W1:Y:S08]  /*1ffd0*/  @P2 LDC R7, c[0x0][0x44c] ;  /* 0x00011300ff072b82 */ /* 0x000e700000000800 */
[----:B------:R-:W3:Y:S01]  /*1ffe0*/  @P2 LDC R5, c[0x0][0x450] ;  /* 0x00011400ff052b82 */ /* 0x000ee20000000800 */
[----:B--2---:R-:W-:Y:S02]  /*1fff0*/  @P1 IMAD.IADD R6, R9, 0x1, -R4 ;  /* 0x0000000109061824 */ /* 0x004fe400078e0a04 */
[----:B------:R-:W-:-:S02]  /*20000*/  VIADD R9, R26, 0x7f ;  /* 0x0000007f1a097836 */ /* 0x000fc40000000000 */
[----:B------:R-:W-:Y:S02]  /*20010*/  IMAD.IADD R27, R8, 0x1, R6 ;  /* 0x00000001081b7824 */ /* 0x000fe400078e0206 */
[----:B-1----:R-:W-:-:S03]  /*20020*/  @P2 IMAD.HI.U32 R4, R9, R7, RZ ;  /* 0x0000000709042227 */ /* 0x002fc600078e00ff */
[C---:B------:R-:W-:Y:S02]  /*20030*/  IADD3 R10, R27.reuse, 0x3f, RZ ;  /* 0x0000003f1b0a7810 */ /* 0x040fe40007ffe0ff */
[----:B---3--:R-:W-:Y:S02]  /*20040*/  @P2 SHF.R.U32.HI R9, RZ, R5, R4 ;  /* 0x00000005ff092219 */ /* 0x008fe40000011604 */
[----:B------:R-:W-:Y:S02]  /*20050*/  SHF.R.S32.HI R3, RZ, 0x1f, R10 ;  /* 0x0000001fff037819 */ /* 0x000fe4000001140a */
[----:B------:R-:W-:Y:S02]  /*20060*/  IADD3 R7, R27, 0x1, -R12 ;  /* 0x000000011b077810 */ /* 0x000fe40007ffe80c */
[----:B------:R-:W-:Y:S02]  /*20070*/  LEA.HI R10, R3, R10, RZ, 0x6 ;  /* 0x0000000a030a7211 */ /* 0x000fe400078f30ff */
[----:B------:R-:W1:Y:S01]  /*20080*/  LDC.64 R2, c[0x0][0x9e0] ;  /* 0x00027800ff027b82 */ /* 0x000e620000000a00 */
[----:B------:R-:W-:Y:S01]  /*20090*/  IMAD.IADD R9, R7, 0x1, R9 ;  /* 0x0000000107097824 */ /* 0x000fe200078e0209 */
[----:B------:R-:W-:-:S02]  /*200a0*/  SHF.R.S32.HI R10, RZ, 0x6, R10 ;  /* 0x00000006ff0a7819 */ /* 0x000fc4000001140a */
[----:B-1----:R-:W-:Y:S01]  /*200b0*/  ISETP.GE.AND P3, PT, R3, 0x1, PT ;  /* 0x000000010300780c */ /* 0x002fe20003f66270 */
[----:B------:R-:W-:-:S12]  /*200c0*/  IMAD.IADD R2, R9, 0x1, R2 ;  /* 0x0000000109027824 */ /* 0x000fd800078e0202 */
[----:B------:R-:W-:Y:S05]  /*200d0*/  @!P3 BRA `(.L_x_1973) ;  /* 0x000000000048b947 */ /* 0x000fea0003800000 */
[C---:B------:R-:W-:Y:S01]  /*200e0*/  ISETP.GT.AND P0, PT, R9.reuse, RZ, PT ;  /* 0x000000ff0900720c */ /* 0x040fe20003f04270 */
[----:B------:R-:W-:Y:S01]  /*200f0*/  BSSY B0, `(.L_x_1974) ;  /* 0x000000e000007945 */ /* 0x000fe20003800000 */
[----:B------:R-:W-:-:S11]  /*20100*/  VIADD R11, R9, 0xffffffff ;  /* 0xffffffff090b7836 */ /* 0x000fd60000000000 */
[----:B------:R-:W-:Y:S05]  /*20110*/  @P0 BRA `(.L_x_1975) ;  /* 0x00000000001c0947 */ /* 0x000fea0003800000 */
[----:B------:R-:W-:Y:S01]  /*20120*/  ISETP.NE.AND P0, PT, R3, 0x1, PT ;  /* 0x000000010300780c */ /* 0x000fe20003f05270 */
[----:B------:R-:W-:-:S12]  /*20130*/  IMAD.MOV R9, RZ, RZ, -R9 ;  /* 0x000000ffff097224 */ /* 0x000fd800078e0a09 */
[----:B------:R-:W1:Y:S02]  /*20140*/  @P0 LDC.64 R4, c[0x0][0x9e8] ;  /* 0x00027a00ff040b82 */ /* 0x000e640000000a00 */
[----:B-1----:R-:W-:-:S05]  /*20150*/  @P0 IMAD.HI.U32 R4, R9, R4, RZ ;  /* 0x0000000409040227 */ /* 0x002fca00078e00ff */
[----:B------:R-:W-:-:S04]  /*20160*/  @P0 SHF.R.U32.HI R9, RZ, R5, R4 ;  /* 0x00000005ff090219 */ /* 0x000fc80000011604 */
[----:B------:R-:W-:Y:S01]  /*20170*/  LOP3.LUT R11, RZ, R9, RZ, 0x33, !PT ;  /* 0x00000009ff0b7212 */ /* 0x000fe200078e33ff */
[----:B------:R-:W-:Y:S06]  /*20180*/  BRA `(.L_x_1976) ;  /* 0x0000000000107947 */ /* 0x000fec0003800000 */
.L_x_1975:
[----:B------:R-:W-:-:S13]  /*20190*/  ISETP.NE.AND P0, PT, R3, 0x1, PT ;  /* 0x000000010300780c */ /* 0x000fda0003f05270 */
[----:B------:R-:W1:Y:S02]  /*201a0*/  @P0 LDC.64 R4, c[0x0][0x9e8] ;  /* 0x00027a00ff040b82 */ /* 0x000e640000000a00 */
[----:B-1----:R-:W-:-:S05]  /*201b0*/  @P0 IMAD.HI.U32 R4, R11, R4, RZ ;  /* 0x000000040b040227 */ /* 0x002fca00078e00ff */
[----:B------:R-:W-:-:S07]  /*201c0*/  @P0 SHF.R.U32.HI R11, RZ, R5, R4 ;  /* 0x00000005ff0b0219 */ /* 0x000fce0000011604 */
.L_x_1976:
[----:B------:R-:W-:Y:S05]  /*201d0*/  BSYNC B0 ;  /* 0x0000000000007941 */ /* 0x000fea0003800000 */
.L_x_1974:
[----:B------:R-:W-:-:S05]  /*201e0*/  IMAD R11, R11, R3, R3 ;  /* 0x000000030b0b7224 */ /* 0x000fca00078e0203 */
[----:B------:R-:W-:-:S07]  /*201f0*/  VIMNMX R2, R2, R11, PT ;  /* 0x0000000b02027248 */ /* 0x000fce0003fe0100 */
.L_x_1973:
[----:B------:R-:W1:Y:S01]  /*20200*/  @P2 LDC R9, c[0x0][0x44c] ;  /* 0x00011300ff092b82 */ /* 0x000e620000000800 */
[----:B------:R-:W-:Y:S01]  /*20210*/  IMAD.MOV.U32 R4, RZ, RZ, R26 ;  /* 0x000000ffff047224 */ /* 0x000fe200078e001a */
[----:B------:R-:W-:-:S06]  /*20220*/  ULDC UR4, c[0x0][0x9dc] ;  /* 0x0002770000047ab9 */ /* 0x000fcc0000000800 */
[----:B------:R-:W2:Y:S01]  /*20230*/  @P2 LDC R5, c[0x0][0x450] ;  /* 0x00011400ff052b82 */ /* 0x000ea20000000800 */
[----:B-1----:R-:W-:-:S05]  /*20240*/  @P2 IMAD.HI.U32 R9, R26, R9, RZ ;  /* 0x000000091a092227 */ /* 0x002fca00078e00ff */
[----:B--2---:R-:W-:Y:S01]  /*20250*/  @P2 SHF.R.U32.HI R4, RZ, R5, R9 ;  /* 0x00000005ff042219 */ /* 0x004fe20000011609 */
[----:B------:R-:W-:-:S04]  /*20260*/  IMAD.IADD R9, R27, 0x1, -R12 ;  /* 0x000000011b097824 */ /* 0x000fc800078e0a0c */
[----:B0-----:R-:W-:-:S04]  /*20270*/  IMAD.IADD R12, R9, 0x1, R4 ;  /* 0x00000001090c7824 */ /* 0x001fc800078e0204 */
        /* <DEDUP_REMOVED lines=12> */
.L_x_1979:
[----:B------:R-:W-:-:S13]  /*20340*/  ISETP.NE.AND P0, PT, R3, 0x1, PT ;  /* 0x000000010300780c */ /* 0x000fda0003f05270 */
[----:B------:R-:W0:Y:S02]  /*20350*/  @P0 LDC.64 R4, c[0x0][0x9e8] ;  /* 0x00027a00ff040b82 */ /* 0x000e240000000a00 */
[----:B0-----:R-:W-:-:S05]  /*20360*/  @P0 IMAD.HI.U32 R4, R12, R4, RZ ;  /* 0x000000040c040227 */ /* 0x001fca00078e00ff */
[----:B------:R-:W-:-:S07]  /*20370*/  @P0 SHF.R.U32.HI R12, RZ, R5, R4 ;  /* 0x00000005ff0c0219 */ /* 0x000fce0000011604 */
.L_x_1980:
[----:B------:R-:W-:Y:S05]  /*20380*/  BSYNC B0 ;  /* 0x0000000000007941 */ /* 0x000fea0003800000 */
.L_x_1978:
[----:B------:R-:W-:-:S05]  /*20390*/  IMAD R3, R12, R3, RZ ;  /* 0x000000030c037224 */ /* 0x000fca00078e02ff */
[----:B------:R-:W-:-:S07]  /*203a0*/  VIMNMX R11, R11, R3, !PT ;  /* 0x000000030b0b7248 */ /* 0x000fce0007fe0100 */
.L_x_1977:
[----:B------:R-:W-:Y:S01]  /*203b0*/  VIADD R2, R2, 0x3f ;  /* 0x0000003f02027836 */ /* 0x000fe20000000000 */
[----:B------:R-:W-:Y:S04]  /*203c0*/  BSSY B0, `(.L_x_1981) ;  /* 0x0000119000007945 */ /* 0x000fe80003800000 */
[----:B------:R-:W-:-:S04]  /*203d0*/  SHF.R.S32.HI R3, RZ, 0x1f, R2 ;  /* 0x0000001fff037819 */ /* 0x000fc80000011402 */
[----:B------:R-:W-:Y:S02]  /*203e0*/  LEA.HI R3, R3, R2, RZ, 0x6 ;  /* 0x0000000203037211 */ /* 0x000fe400078f30ff */
[----:B------:R-:W-:Y:S02]  /*203f0*/  SHF.R.S32.HI R2, RZ, 0x1f, R11 ;  /* 0x0000001fff027819 */ /* 0x000fe4000001140b */
[----:B------:R-:W-:Y:S02]  /*20400*/  SHF.R.S32.HI R3, RZ, 0x6, R3 ;  /* 0x00000006ff037819 */ /* 0x000fe40000011403 */
[----:B------:R-:W-:Y:S02]  /*20410*/  LEA.HI R2, R2, R11, RZ, 0x6 ;  /* 0x0000000b02027211 */ /* 0x000fe400078f30ff */
[----:B------:R-:W-:Y:S02]  /*20420*/  VIMNMX R3, R10, R3, PT ;  /* 0x000000030a037248 */ /* 0x000fe40003fe0100 */
[----:B------:R-:W-:-:S03]  /*20430*/  SHF.R.S32.HI R2, RZ, 0x6, R2 ;  /* 0x00000006ff027819 */ /* 0x000fc60000011402 */
[----:B------:R-:W-:Y:S01]  /*20440*/  IMAD R3, R3, 0x40, -R8 ;  /* 0x0000004003037824 */ /* 0x000fe200078e0a08 */
[----:B------:R-:W-:-:S04]  /*20450*/  VIMNMX R2, RZ, R2, !PT ;  /* 0x00000002ff027248 */ /* 0x000fc80007fe0100 */
[----:B------:R-:W-:Y:S02]  /*20460*/  LEA R2, R2, -R8, 0x6 ;  /* 0x8000000802027211 */ /* 0x000fe400078e30ff */
[----:B------:R-:W-:Y:S02]  /*20470*/  VIMNMX R3, R3, R6, PT ;  /* 0x0000000603037248 */ /* 0x000fe40003fe0100 */
[----:B------:R-:W-:-:S04]  /*20480*/  VIMNMX R4, RZ, R2, !PT ;  /* 0x00000002ff047248 */ /* 0x000fc80007fe0100 */
[----:B------:R-:W-:Y:S02]  /*20490*/  ISETP.GT.AND P0, PT, R3, R4, PT ;  /* 0x000000040300720c */ /* 0x000fe40003f04270 */
[----:B------:R-:W-:-:S11]  /*204a0*/  SHF.R.U32.HI R4, RZ, 0x6, R4 ;  /* 0x00000006ff047819 */ /* 0x000fd60000011604 */
[----:B------:R-:W-:-:S05]  /*204b0*/  @P0 VIADD R2, R3, 0x3f ;  /* 0x0000003f03020836 */ /* 0x000fca0000000000 */
[----:B------:R-:W-:-:S04]  /*204c0*/  @P0 SHF.R.S32.HI R3, RZ, 0x1f, R2 ;  /* 0x0000001fff030819 */ /* 0x000fc80000011402 */
[----:B------:R-:W-:Y:S01]  /*204d0*/  @P0 LEA.HI R2, R3, R2, RZ, 0x6 ;  /* 0x0000000203020211 */ /* 0x000fe200078f30ff */
[----:B------:R-:W-:-:S03]  /*204e0*/  IMAD.MOV.U32 R3, RZ, RZ, R4 ;  /* 0x000000ffff037224 */ /* 0x000fc600078e0004 */
        /* <DEDUP_REMOVED lines=11> */
.L_x_2274:
[----:B-1----:R-:W-:Y:S02]  /*205a0*/  ISETP.NE.AND P0, PT, R14, RZ, PT ;  /* 0x000000ff0e00720c */ /* 0x002fe40003f05270 */
[----:B------:R-:W-:-:S11]  /*205b0*/  PLOP3.LUT P6, PT, PT, PT, PT, 0x8, 0x0 ;  /* 0x000000000000781c */ /* 0x000fd60003fce170 */
[----:B------:R-:W-:Y:S05]  /*205c0*/  @P0 BRA `(.L_x_1984) ;  /* 0x00000000000c0947 */ /* 0x000fea0003800000 */
[----:B------:R-:W-:-:S03]  /*205d0*/  UMOV UR4, 0xffffffff ;  /* 0xffffffff00047882 */ /* 0x000fc60000000000 */
[----:B------:R-:W-:Y:S05]  /*205e0*/  BRA.DIV UR4, `(.L_x_1985) ;  /* 0x000000a204c07947 */ /* 0x000fea000b800000 */
[----:B------:R-:W-:-:S13]  /*205f0*/  ELECT P6, URZ, PT ;  /* 0x00000000003f782f */ /* 0x000fda00038c0000 */
.L_x_1984:
        /* <DEDUP_REMOVED lines=9> */
.L_x_2277:
[----:B------:R-:W-:Y:S05]  /*20690*/  BSYNC B1 ;  /* 0x0000000000017941 */ /* 0x000fea0003800000 */
.L_x_1986:
        /* <DEDUP_REMOVED lines=10> */
.L_x_2278:
[----:B------:R-:W-:Y:S05]  /*20740*/  BSYNC B2 ;  /* 0x0000000000027941 */ /* 0x000fea0003800000 */
.L_x_1990:
[----:B------:R-:W-:Y:S04]  /*20750*/  BSSY B2, `(.L_x_1992) ;  /* 0x0000009000027945 */ /* 0x000fe80003800000 */
[----:B------:R-:W-:Y:S05]  /*20760*/  @P1 BRA `(.L_x_1993) ;  /* 0x00000000001c1947 */ /* 0x000fea0003800000 */
[----:B0-----:R-:W0:Y:S02]  /*20770*/  S2R R5, SR_TID.X ;  /* 0x0000000000057919 */ /* 0x001e240000002100 */
[----:B0-----:R-:W-:Y:S01]  /*20780*/  LOP3.LUT R6, R5, 0x1f, RZ, 0xc0, !PT ;  /* 0x0000001f05067812 */ /* 0x001fe200078ec0ff */
[----:B------:R-:W-:-:S03]  /*20790*/  IMAD.MOV.U32 R5, RZ, RZ, 0x4000 ;  /* 0x00004000ff057424 */ /* 0x000fc600078e00ff */
[----:B------:R-:W-:Y:S01]  /*207a0*/  ISETP.NE.AND P0, PT, R6, RZ, PT ;  /* 0x000000ff0600720c */ /* 0x000fe20003f05270 */
[----:B------:R2:W-:-:S12]  /*207b0*/  SYNCS.ARRIVE.TRANS64 RZ, [R12+URZ+0x28490], R5 ;  /* 0x028490050cff79a7 */ /* 0x0005d8000800003f */
[----:B--2---:R-:W-:Y:S05]  /*207c0*/  @!P0 BRA `(.L_x_1993) ;  /* 0x0000000000048947 */ /* 0x004fea0003800000 */
[----:B------:R-:W-:Y:S01]  /*207d0*/  BPT.TRAP 0x1 ;  /* 0x000000040000795c */ /* 0x000fe20000300000 */
.L_x_1993:
[----:B------:R-:W-:Y:S05]  /*207e0*/  BSYNC B2 ;  /* 0x0000000000027941 */ /* 0x000fea0003800000 */
.L_x_1992:
[----:B------:R-:W-:Y:S01]  /*207f0*/  IMAD.MOV.U32 R20, RZ, RZ, RZ ;  /* 0x000000ffff147224 */ /* 0x000fe200078e00ff */
[----:B------:R-:W-:Y:S01]  /*20800*/  LEA R8, R29, R23, 0xe ;  /* 0x000000171d087211 */ /* 0x000fe200078e70ff */
[----:B------:R-:W-:Y:S01]  /*20810*/  IMAD R6, R3, 0x40, R0 ;  /* 0x0000004003067824 */ /* 0x000fe200078e0200 */
[----:B------:R-:W-:Y:S01]  /*20820*/  UIADD3 UR4, UP0, UR40, 0x570, URZ ;  /* 0x0000057028047890 */ /* 0x000fe2000ff1e03f */
[----:B------:R-:W-:Y:S01]  /*20830*/  PLOP3.LUT P0, PT, PT, PT, PT, 0x80, 0x0 ;  /* 0x000000000000781c */ /* 0x000fe20003f0f070 */
[----:B0-----:R-:W-:Y:S01]  /*20840*/  VIADD R5, R12, 0x28490 ;  /* 0x000284900c057836 */ /* 0x001fe20000000000 */
[----:B------:R-:W-:Y:S01]  /*20850*/  R2UR UR10, R20 ;  /* 0x00000000140a72ca */ /* 0x000fe200000e0000 */
[----:B------:R-:W-:Y:S01]  /*20860*/  VIADD R6, R6, 0xffffffc0 ;  /* 0xffffffc006067836 */ /* 0x000fe20000000000 */
[----:B------:R-:W-:Y:S01]  /*20870*/  UIADD3.X UR5, URZ, UR41, URZ, UP0, !UPT ;  /* 0x000000293f057290 */ /* 0x000fe200087fe43f */
[----:B------:R-:W-:Y:S01]  /*20880*/  VIADD R13, R8, 0x20000 ;  /* 0x00020000080d7836 */ /* 0x000fe20000000000 */
[----:B------:R-:W-:Y:S01]  /*20890*/  UMOV UR6, 0x0 ;  /* 0x0000000000067882 */ /* 0x000fe20000000000 */
[----:B------:R-:W-:-:S10]  /*208a0*/  UMOV UR7, 0x12f00000 ;  /* 0x12f0000000077882 */ /* 0x000fd40000000000 */
.L_x_1994:
        /* <DEDUP_REMOVED lines=12> */
[----:B------:R-:W-:Y:S01]  /*20970*/  VIADD R13, R8, 0x22000 ;  /* 0x00022000080d7836 */ /* 0x000fe20000000000 */
[----:B------:R-:W-:Y:S01]  /*20980*/  UMOV UR6, 0x0 ;  /* 0x0000000000067882 */ /* 0x000fe20000000000 */
[----:B------:R-:W-:Y:S01]  /*20990*/  UMOV UR7, 0x12f00000 ;  /* 0x12f0000000077882 */ /* 0x000fe20000000000 */
[----:B------:R-:W-:-:S15]  /*209a0*/  R2UR UR10, R17 ;  /* 0x00000000110a72ca */ /* 0x000fde00000e0000 */
.L_x_1995:
        /* <DEDUP_REMOVED lines=13> */
.L_x_2279:
[----:B------:R-:W-:Y:S05]  /*20a80*/  BSYNC B2 ;  /* 0x0000000000027941 */ /* 0x000fea0003800000 */
.L_x_1996:
[----:B------:R-:W-:Y:S01]  /*20a90*/  BSSY B2, `(.L_x_1998) ;  /* 0x000000b000027945 */ /* 0x000fe20003800000 */
[----:B------:R-:W-:Y:S02]  /*20aa0*/  IMAD.MOV.U32 R14, RZ, RZ, 0x0 ;  /* 0x00000000ff0e7424 */ /* 0x000fe400078e00ff */
[----:B------:R-:W-:Y:S01]  /*20ab0*/  IMAD.MOV.U32 R15, RZ, RZ, 0x12f00000 ;  /* 0x12f00000ff0f7424 */ /* 0x000fe200078e00ff */
[----:B------:R-:W-:Y:S06]  /*20ac0*/  @P1 BRA `(.L_x_1999) ;  /* 0x00000000001c1947 */ /* 0x000fec0003800000 */
[----:B------:R-:W2:Y:S02]  /*20ad0*/  S2R R5, SR_TID.X ;  /* 0x0000000000057919 */ /* 0x000ea40000002100 */
[----:B--2---:R-:W-:Y:S01]  /*20ae0*/  LOP3.LUT R13, R5, 0x1f, RZ, 0xc0, !PT ;  /* 0x0000001f050d7812 */ /* 0x004fe200078ec0ff */
[----:B------:R-:W-:-:S03]  /*20af0*/  IMAD.MOV.U32 R5, RZ, RZ, 0x4000 ;  /* 0x00004000ff057424 */ /* 0x000fc600078e00ff */
[----:B------:R-:W-:Y:S01]  /*20b00*/  ISETP.NE.AND P0, PT, R13, RZ, PT ;  /* 0x000000ff0d00720c */ /* 0x000fe20003f05270 */
[----:B------:R2:W-:-:S12]  /*20b10*/  SYNCS.ARRIVE.TRANS64 RZ, [R12+URZ+0x284b0], R5 ;  /* 0x0284b0050cff79a7 */ /* 0x0005d8000800003f */
[----:B--2---:R-:W-:Y:S05]  /*20b20*/  @!P0 BRA `(.L_x_1999) ;  /* 0x0000000000048947 */ /* 0x004fea0003800000 */
[----:B------:R-:W-:Y:S01]  /*20b30*/  BPT.TRAP 0x1 ;  /* 0x000000040000795c */ /* 0x000fe20000300000 */
.L_x_1999:
[----:B------:R-:W-:Y:S05]  /*20b40*/  BSYNC B2 ;  /* 0x0000000000027941 */ /* 0x000fea0003800000 */
.L_x_1998:
[----:B------:R-:W-:Y:S01]  /*20b50*/  R2UR UR10, R20 ;  /* 0x00000000140a72ca */ /* 0x000fe200000e0000 */
[----:B------:R-:W-:Y:S01]  /*20b60*/  UIADD3 UR4, UP0, UR40, 0x670, URZ ;  /* 0x0000067028047890 */ /* 0x000fe2000ff1e03f */
[----:B------:R-:W-:Y:S01]  /*20b70*/  R2UR UR6, R14 ;  /* 0x000000000e0672ca */ /* 0x000fe200000e0000 */
[----:B01----:R-:W-:Y:S01]  /*20b80*/  VIADD R12, R12, 0x284b0 ;  /* 0x000284b00c0c7836 */ /* 0x003fe20000000000 */
[----:B------:R-:W-:Y:S01]  /*20b90*/  R2UR UR7, R15 ;  /* 0x000000000f0772ca */ /* 0x000fe200000e0000 */
[----:B------:R-:W-:Y:S01]  /*20ba0*/  UIADD3.X UR5, URZ, UR41, URZ, UP0, !UPT ;  /* 0x000000293f057290 */ /* 0x000fe200087fe43f */
[----:B------:R-:W-:Y:S02]  /*20bb0*/  PLOP3.LUT P0, PT, PT, PT, PT, 0x80, 0x0 ;  /* 0x000000000000781c */ /* 0x000fe40003f0f070 */
[----:B------:R-:W-:-:S11]  /*20bc0*/  IADD3 R5, R8, 0x10000, RZ ;  /* 0x0001000008057810 */ /* 0x000fd60007ffe0ff */
.L_x_2000:
        /* <DEDUP_REMOVED lines=15> */
.L_x_2001:
        /* <DEDUP_REMOVED lines=10> */
.L_x_1989:
[----:B------:R-:W-:Y:S05]  /*20d60*/  BSYNC B1 ;  /* 0x0000000000017941 */ /* 0x000fea0003800000 */
.L_x_1988:
[----:B------:R-:W-:Y:S01]  /*20d70*/  VIADD R12, R3, 0xfffffffe ;  /* 0xfffffffe030c7836 */ /* 0x000fe20000000000 */
[----:B------:R-:W-:Y:S01]  /*20d80*/  PLOP3.LUT P0, PT, PT, PT, PT, 0x8, 0x0 ;  /* 0x000000000000781c */ /* 0x000fe20003f0e170 */
[----:B------:R-:W-:-:S03]  /*20d90*/  VIADD R29, R29, 0x1 ;  /* 0x000000011d1d7836 */ /* 0x000fc60000000000 */
[----:B------:R-:W-:Y:S02]  /*20da0*/  ISETP.GE.AND P2, PT, R12, R4, PT ;  /* 0x000000040c00720c */ /* 0x000fe40003f46270 */
[----:B------:R-:W-:-:S04]  /*20db0*/  ISETP.NE.AND P1, PT, R29, 0x2, PT ;  /* 0x000000021d00780c */ /* 0x000fc80003f25270 */
[----:B------:R-:W-:Y:S02]  /*20dc0*/  SEL R3, RZ, 0x1, P1 ;  /* 0x00000001ff037807 */ /* 0x000fe40000800000 */
[----:B------:R-:W-:Y:S02]  /*20dd0*/  SEL R29, R29, RZ, P1 ;  /* 0x000000ff1d1d7207 */ /* 0x000fe40000800000 */
[----:B------:R-:W-:-:S03]  /*20de0*/  LOP3.LUT R31, R31, R3, RZ, 0x3c, !PT ;  /* 0x000000031f1f7212 */ /* 0x000fc600078e3cff */
[----:B------:R-:W-:Y:S05]  /*20df0*/  @!P2 BRA `(.L_x_1982) ;  /* 0x0000000400d4a947 */ /* 0x000fea0003800000 */
.L_x_2016:
        /* <DEDUP_REMOVED lines=11> */
.L_x_2280:
[----:B------:R-:W-:Y:S05]  /*20eb0*/  BSYNC B2 ;  /* 0x0000000000027941 */ /* 0x000fea0003800000 */
.L_x_2004:
        /* <DEDUP_REMOVED lines=9> */
.L_x_2007:
[----:B------:R-:W-:Y:S05]  /*20f50*/  BSYNC B2 ;  /* 0x0000000000027941 */ /* 0x000fea0003800000 */
.L_x_2006:
[----:B------:R-:W-:Y:S01]  /*20f60*/  IMAD.MOV.U32 R17, RZ, RZ, RZ ;  /* 0x000000ffff117224 */ /* 0x000fe200078e00ff */
[----:B------:R-:W-:Y:S01]  /*20f70*/  UIADD3 UR4, UP0, UR40, 0x570, URZ ;  /* 0x0000057028047890 */ /* 0x000fe2000ff1e03f */
[----:B------:R-:W-:Y:S01]  /*20f80*/  IMAD R6, R29, 0x4000, R23 ;  /* 0x000040001d067824 */ /* 0x000fe200078e0217 */
[----:B------:R-:W-:Y:S01]  /*20f90*/  PLOP3.LUT P1, PT, PT, PT, PT, 0x80, 0x0 ;  /* 0x000000000000781c */ /* 0x000fe20003f2f070 */
[----:B0-----:R-:W-:Y:S01]  /*20fa0*/  IMAD R5, R12, 0x40, R0 ;  /* 0x000000400c057824 */ /* 0x001fe200078e0200 */
[----:B------:R-:W-:Y:S01]  /*20fb0*/  R2UR UR10, R17 ;  /* 0x00000000110a72ca */ /* 0x000fe200000e0000 */
[----:B------:R-:W-:Y:S01]  /*20fc0*/  VIADD R3, R11, 0x28490 ;  /* 0x000284900b037836 */ /* 0x000fe20000000000 */
[----:B------:R-:W-:Y:S01]  /*20fd0*/  IADD3 R13, R6, 0x20000, RZ ;  /* 0x00020000060d7810 */ /* 0x000fe20007ffe0ff */
[----:B------:R-:W-:Y:S01]  /*20fe0*/  UIADD3.X UR5, URZ, UR41, URZ, UP0, !UPT ;  /* 0x000000293f057290 */ /* 0x000fe200087fe43f */
[----:B------:R-:W-:Y:S01]  /*20ff0*/  UMOV UR6, 0x0 ;  /* 0x0000000000067882 */ /* 0x000fe20000000000 */
[----:B------:R-:W-:-:S10]  /*21000*/  UMOV UR7, 0x12f00000 ;  /* 0x12f0000000077882 */ /* 0x000fd40000000000 */
.L_x_2008:
        /* <DEDUP_REMOVED lines=16> */
.L_x_2009:
        /* <DEDUP_REMOVED lines=13> */
.L_x_2281:
[----:B------:R-:W-:Y:S05]  /*211e0*/  BSYNC B2 ;  /* 0x0000000000027941 */ /* 0x000fea0003800000 */
.L_x_2010:
        /* <DEDUP_REMOVED lines=11> */
.L_x_2013:
[----:B------:R-:W-:Y:S05]  /*212a0*/  BSYNC B2 ;  /* 0x0000000000027941 */ /* 0x000fea0003800000 */
.L_x_2012:
        /* <DEDUP_REMOVED lines=8> */
.L_x_2014:
        /* <DEDUP_REMOVED lines=15> */
.L_x_2015:
        /* <DEDUP_REMOVED lines=10> */
.L_x_2003:
[----:B------:R-:W-:Y:S05]  /*214c0*/  BSYNC B1 ;  /* 0x0000000000017941 */ /* 0x000fea0003800000 */
.L_x_2002:
[C---:B------:R-:W-:Y:S01]  /*214d0*/  ISETP.GT.AND P2, PT, R12.reuse, R4, PT ;  /* 0x000000040c00720c */ /* 0x040fe20003f44270 */
[----:B------:R-:W-:Y:S01]  /*214e0*/  VIADD R29, R29, 0x1 ;  /* 0x000000011d1d7836 */ /* 0x000fe20000000000 */
[----:B------:R-:W-:-:S04]  /*214f0*/  IADD3 R12, R12, -0x1, RZ ;  /* 0xffffffff0c0c7810 */ /* 0x000fc80007ffe0ff */
[----:B------:R-:W-:-:S04]  /*21500*/  ISETP.NE.AND P1, PT, R29, 0x2, PT ;  /* 0x000000021d00780c */ /* 0x000fc80003f25270 */
[----:B------:R-:W-:Y:S02]  /*21510*/  SEL R3, RZ, 0x1, P1 ;  /* 0x00000001ff037807 */ /* 0x000fe40000800000 */
[----:B------:R-:W-:Y:S02]  /*21520*/  SEL R29, R29, RZ, P1 ;  /* 0x000000ff1d1d7207 */ /* 0x000fe40000800000 */
[----:B------:R-:W-:Y:S01]  /*21530*/  LOP3.LUT R31, R31, R3, RZ, 0x3c, !PT ;  /* 0x000000031f1f7212 */ /* 0x000fe200078e3cff */
[----:B------:R-:W-:Y:S06]  /*21540*/  @P2 BRA `(.L_x_2016) ;  /* 0xfffffff8002c2947 */ /* 0x000fec000383ffff */
.L_x_1982:
[----:B------:R-:W-:Y:S05]  /*21550*/  BSYNC B0 ;  /* 0x0000000000007941 */ /* 0x000fea0003800000 */
.L_x_1981:
[----:B------:R-:W1:Y:S01]  /*21560*/  LDC R0, c[0x0][0x448] ;  /* 0x00011200ff007b82 */ /* 0x000e620000000800 */
[----:B------:R-:W-:Y:S01]  /*21570*/  VIADD R2, R26, 0x7f ;  /* 0x0000007f1a027836 */ /* 0x000fe20000000000 */
[----:B------:R-:W-:Y:S06]  /*21580*/  @!P0 WARPSYNC.ALL ;  /* 0x0000000000008948 */ /* 0x000fec0003800000 */
[----:B------:R-:W-:Y:S01]  /*21590*/  @!P0 BAR.SYNC.DEFER_BLOCKING 0xc, 0x180 ;  /* 0x0306000000008b1d */ /* 0x000fe20000010000 */
[----:B-1----:R-:W-:-:S13]  /*215a0*/  ISETP.NE.AND P1, PT, R0, 0x1, PT ;  /* 0x000000010000780c */ /* 0x002fda0003f25270 */
[----:B0-----:R-:W0:Y:S08]  /*215b0*/  @P1 LDC R5, c[0x0][0x44c] ;  /* 0x00011300ff051b82 */ /* 0x001e300000000800 */
[----:B------:R-:W1:Y:S01]  /*215c0*/  @P1 LDC R3, c[0x0][0x450] ;  /* 0x00011400ff031b82 */ /* 0x000e620000000800 */
[----:B0-----:R-:W-:-:S05]  /*215d0*/  @P1 IMAD.HI.U32 R0, R2, R5, RZ ;  /* 0x0000000502001227 */ /* 0x001fca00078e00ff */
[----:B-1----:R-:W-:-:S05]  /*215e0*/  @P1 SHF.R.U32.HI R2, RZ, R3, R0 ;  /* 0x00000003ff021219 */ /* 0x002fca0000011600 */
[----:B------:R-:W-:Y:S02]  /*215f0*/  IMAD.IADD R7, R7, 0x1, R2 ;  /* 0x0000000107077824 */ /* 0x000fe400078e0202 */
[----:B------:R-:W0:Y:S02]  /*21600*/  LDC.64 R2, c[0x0][0x9e0] ;  /* 0x00027800ff027b82 */ /* 0x000e240000000a00 */
[----:B0-----:R-:W-:Y:S01]  /*21610*/  ISETP.GE.AND P2, PT, R3, 0x1, PT ;  /* 0x000000010300780c */ /* 0x001fe20003f46270 */
        /* <DEDUP_REMOVED lines=13> */
.L_x_2019:
[----:B------:R-:W-:-:S13]  /*216f0*/  ISETP.NE.AND P0, PT, R3, 0x1, PT ;  /* 0x000000010300780c */ /* 0x000fda0003f05270 */
[----:B------:R-:W0:Y:S02]  /*21700*/  @P0 LDC.64 R4, c[0x0][0x9e8] ;  /* 0x00027a00ff040b82 */ /* 0x000e240000000a00 */
[----:B0-----:R-:W-:-:S05]  /*21710*/  @P0 IMAD.HI.U32 R4, R0, R4, RZ ;  /* 0x0000000400040227 */ /* 0x001fca00078e00ff */
[----:B------:R-:W-:-:S07]  /*21720*/  @P0 SHF.R.U32.HI R0, RZ, R5, R4 ;  /* 0x00000005ff000219 */ /* 0x000fce0000011604 */
.L_x_2020:
[----:B------:R-:W-:Y:S05]  /*21730*/  BSYNC B0 ;  /* 0x0000000000007941 */ /* 0x000fea0003800000 */
.L_x_2018:
[----:B------:R-:W-:-:S05]  /*21740*/  IMAD R5, R0, R3, R3 ;  /* 0x0000000300057224 */ /* 0x000fca00078e0203 */
[----:B------:R-:W-:-:S07]  /*21750*/  VIMNMX R2, R2, R5, PT ;  /* 0x0000000502027248 */ /* 0x000fce0003fe0100 */
.L_x_2017:
[----:B------:R-:W-:Y:S01]  /*21760*/  VIADD R2, R2, 0x3f ;  /* 0x0000003f02027836 */ /* 0x000fe20000000000 */
[----:B------:R-:W0:Y:S01]  /*21770*/  @P1 LDC R0, c[0x0][0x450] ;  /* 0x00011400ff001b82 */ /* 0x000e220000000800 */
[----:B------:R-:W-:-:S03]  /*21780*/  ULDC UR4, c[0x0][0x9dc] ;  /* 0x0002770000047ab9 */ /* 0x000fc60000000800 */
[----:B------:R-:W-:-:S04]  /*21790*/  SHF.R.S32.HI R5, RZ, 0x1f, R2 ;  /* 0x0000001fff057819 */ /* 0x000fc80000011402 */
[----:B------:R-:W-:Y:S01]  /*217a0*/  LEA.HI R5, R5, R2, RZ, 0x6 ;  /* 0x0000000205057211 */ /* 0x000fe200078f30ff */
[----:B------:R-:W-:-:S03]  /*217b0*/  IMAD.MOV.U32 R2, RZ, RZ, R26 ;  /* 0x000000ffff027224 */ /* 0x000fc600078e001a */
[----:B------:R-:W-:-:S04]  /*217c0*/  SHF.R.S32.HI R5, RZ, 0x6, R5 ;  /* 0x00000006ff057819 */ /* 0x000fc80000011405 */
[----:B------:R-:W-:Y:S02]  /*217d0*/  VIMNMX R33, R10, R5, PT ;  /* 0x000000050a217248 */ /* 0x000fe40003fe0100 */
[----:B------:R-:W1:Y:S03]  /*217e0*/  @P1 LDC R5, c[0x0][0x44c] ;  /* 0x00011300ff051b82 */ /* 0x000e660000000800 */
[----:B------:R2:W-:Y:S01]  /*217f0*/  STL [R1+0x28], R33 ;  /* 0x0000282101007387 */ /* 0x0005e20000100800 */
[----:B-1----:R-:W-:-:S05]  /*21800*/  @P1 IMAD.HI.U32 R5, R26, R5, RZ ;  /* 0x000000051a051227 */ /* 0x002fca00078e00ff */
[----:B0-----:R-:W-:-:S05]  /*21810*/  @P1 SHF.R.U32.HI R2, RZ, R0, R5 ;  /* 0x00000000ff021219 */ /* 0x001fca0000011605 */
[----:B------:R-:W-:-:S04]  /*21820*/  IMAD.IADD R2, R9, 0x1, R2 ;  /* 0x0000000109027824 */ /* 0x000fc800078e0202 */
[----:B------:R-:W-:Y:S01]  /*21830*/  VIADD R0, R2, -UR4 ;  /* 0x8000000402007c36 */ /* 0x000fe20008000000 */
[----:B--2---:R-:W-:Y:S06]  /*21840*/  @!P2 BRA `(.L_x_2021) ;  /* 0x000000000044a947 */ /* 0x004fec0003800000 */
        /* <DEDUP_REMOVED lines=10> */
.L_x_2023:
[----:B------:R-:W-:-:S13]  /*218f0*/  ISETP.NE.AND P0, PT, R3, 0x1, PT ;  /* 0x000000010300780c */ /* 0x000fda0003f05270 */
[----:B------:R-:W0:Y:S02]  /*21900*/  @P0 LDC.64 R4, c[0x0][0x9e8] ;  /* 0x00027a00ff040b82 */ /* 0x000e240000000a00 */
[----:B0-----:R-:W-:-:S05]  /*21910*/  @P0 IMAD.HI.U32 R4, R2, R4, RZ ;  /* 0x0000000402040227 */ /* 0x001fca00078e00ff */
[----:B------:R-:W-:-:S07]  /*21920*/  @P0 SHF.R.U32.HI R2, RZ, R5, R4 ;  /* 0x00000005ff020219 */ /* 0x000fce0000011604 */
.L_x_2024:
[----:B------:R-:W-:Y:S05]  /*21930*/  BSYNC B0 ;  /* 0x0000000000007941 */ /* 0x000fea0003800000 */
.L_x_2022:
[----:B------:R-:W-:-:S05]  /*21940*/  IMAD R3, R2, R3, RZ ;  /* 0x0000000302037224 */ /* 0x000fca00078e02ff */
[----:B------:R-:W-:-:S07]  /*21950*/  VIMNMX R0, R0, R3, !PT ;  /* 0x0000000300007248 */ /* 0x000fce0007fe0100 */
.L_x_2021:
[----:B------:R-:W-:-:S04]  /*21960*/  SHF.R.S32.HI R3, RZ, 0x1f, R0 ;  /* 0x0000001fff037819 */ /* 0x000fc80000011400 */
[----:B------:R-:W-:-:S04]  /*21970*/  LEA.HI R3, R3, R0, RZ, 0x6 ;  /* 0x0000000003037211 */ /* 0x000fc800078f30ff */
[----:B------:R-:W-:-:S04]  /*21980*/  SHF.R.S32.HI R3, RZ, 0x6, R3 ;  /* 0x00000006ff037819 */ /* 0x000fc80000011403 */
[----:B------:R-:W-:-:S04]  /*21990*/  VIMNMX R36, RZ, R3, !PT ;  /* 0x00000003ff247248 */ /* 0x000fc80007fe0100 */
[----:B------:R-:W-:-:S13]  /*219a0*/  ISETP.GT.AND P0, PT, R33, R36, PT ;  /* 0x000000242100720c */ /* 0x000fda0003f04270 */
        /* <DEDUP_REMOVED lines=18> */
.L_x_2025:
[----:B------:R-:W-:Y:S01]  /*21ad0*/  IADD3 R0, R23, 0x20000, RZ ;  /* 0x0002000017007810 */ /* 0x000fe20007ffe0ff */
[----:B------:R-:W-:Y:S03]  /*21ae0*/  BSSY B6, `(.L_x_2027) ;  /* 0x0000013000067945 */ /* 0x000fe60003800000 */
        /* <DEDUP_REMOVED lines=18> */
.L_x_2028:
[----:B------:R-:W-:Y:S05]  /*21c10*/  BSYNC B6 ;  /* 0x0000000000067941 */ /* 0x000fea0003800000 */
.L_x_2027:
        /* <DEDUP_REMOVED lines=22> */
.L_x_2030:
[----:B------:R-:W-:Y:S05]  /*21d80*/  BSYNC B6 ;  /* 0x0000000000067941 */ /* 0x000fea0003800000 */
.L_x_2029:
        /* <DEDUP_REMOVED lines=20> */
.L_x_2032:
[----:B------:R-:W-:Y:S05]  /*21ed0*/  BSYNC B6 ;  /* 0x0000000000067941 */ /* 0x000fea0003800000 */
.L_x_2031:
        /* <DEDUP_REMOVED lines=8> */
[----:B------:R-:W-:Y:S01]  /*21f60*/  IMAD.U32 R5, RZ, RZ, UR5 ;  /* 0x00000005ff057e24 */ /* 0x000fe2000f8e00ff */
[----:B------:R-:W0:Y:S01]  /*21f70*/  LDC.64 R2, c[0x4][R2] ;  /* 0x0100000002027b82 */ /* 0x000e220000000a00 */
[----:B------:R-:W-:Y:S02]  /*21f80*/  IMAD.U32 R6, RZ, RZ, UR6 ;  /* 0x00000006ff067e24 */ /* 0x000fe4000f8e00ff */
[----:B------:R-:W-:Y:S02]  /*21f90*/  IMAD.U32 R7, RZ, RZ, UR7 ;  /* 0x00000007ff077e24 */ /* 0x000fe4000f8e00ff */
[----:B------:R-:W-:-:S02]  /*21fa0*/  IMAD.U32 R10, RZ, RZ, UR8 ;  /* 0x00000008ff0a7e24 */ /* 0x000fc4000f8e00ff */
[----:B------:R-:W-:Y:S02]  /*21fb0*/  IMAD.U32 R11, RZ, RZ, UR9 ;  /* 0x00000009ff0b7e24 */ /* 0x000fe4000f8e00ff */
[----:B------:R-:W-:Y:S02]  /*21fc0*/  IMAD.MOV.U32 R8, RZ, RZ, 0x70 ;  /* 0x00000070ff087424 */ /* 0x000fe400078e00ff */
[----:B------:R-:W-:Y:S02]  /*21fd0*/  IMAD.MOV.U32 R12, RZ, RZ, 0x1 ;  /* 0x00000001ff0c7424 */ /* 0x000fe400078e00ff */
[----:B------:R-:W-:-:S07]  /*21fe0*/  IMAD.MOV.U32 R13, RZ, RZ, RZ ;  /* 0x000000ffff0d7224 */ /* 0x000fce00078e00ff */
[----:B------:R-:W-:-:S07]  /*21ff0*/  LEPC R20, `(.L_x_2034) ;  /* 0x000000001014794e */ /* 0x000fce0000000000 */
[----:B0-----:R-:W-:Y:S05]  /*22000*/  CALL.ABS.NOINC R2 ;  /* 0x0000000002007343 */ /* 0x001fea0003c00000 */
.L_x_2034:
[----:B------:R-:W-:Y:S05]  /*22010*/  BSYNC B6 ;  /* 0x0000000000067941 */ /* 0x000fea0003800000 */
.L_x_2033:
[----:B------:R-:W-:Y:S01]  /*22020*/  ULDC.64 UR4, c[0x0][0x9f8] ;  /* 0x00027e0000047ab9 */ /* 0x000fe20000000a00 */
[----:B------:R-:W-:Y:S01]  /*22030*/  IMAD.MOV.U32 R32, RZ, RZ, R19 ;  /* 0x000000ffff207224 */ /* 0x000fe200078e0013 */
[----:B------:R-:W-:Y:S01]  /*22040*/  ISETP.NE.U32.AND P0, PT, RZ, UR4, PT ;  /* 0x00000004ff007c0c */ /* 0x000fe2000bf05070 */
[----:B------:R-:W0:Y:S01]  /*22050*/  LDC R5, c[0x0][0x430] ;  /* 0x00010c00ff057b82 */ /* 0x000e220000000800 */
[----:B------:R-:W1:Y:S02]  /*22060*/  S2R R20, SR_TID.X ;  /* 0x0000000000147919 */ /* 0x000e640000002100 */
[----:B------:R-:W-:Y:S01]  /*22070*/  ISETP.NE.AND.EX P0, PT, RZ, UR5, PT, P0 ;  /* 0x00000005ff007c0c */ /* 0x000fe2000bf05300 */
[----:B------:R-:W2:Y:S01]  /*22080*/  S2R R21, SR_TID.X ;  /* 0x0000000000157919 */ /* 0x000ea20000002100 */
[----:B------:R-:W-:-:S03]  /*22090*/  LEA R8, R33, 0xffffffc0, 0x6 ;  /* 0xffffffc021087811 */ /* 0x000fc600078e30ff */
[----:B------:R-:W3:Y:S08]  /*220a0*/  LDC R9, c[0x0][0x2f4] ;  /* 0x0000bd00ff097b82 */ /* 0x000ef00000000800 */
[----:B------:R-:W4:Y:S01]  /*220b0*/  @P0 LDC.64 R2, c[0x0][0x9f8] ;  /* 0x00027e00ff020b82 */ /* 0x000f220000000a00 */
[----:B0-----:R-:W-:Y:S02]  /*220c0*/  ISETP.NE.AND P1, PT, R5, 0x1, PT ;  /* 0x000000010500780c */ /* 0x001fe40003f25270 */
[----:B-1----:R-:W-:-:S11]  /*220d0*/  LOP3.LUT R20, R20, 0x7f, RZ, 0xc0, !PT ;  /* 0x0000007f14147812 */ /* 0x002fd600078ec0ff */
[----:B------:R-:W0:Y:S01]  /*220e0*/  @P1 LDC R0, c[0x0][0x438] ;  /* 0x00010e00ff001b82 */ /* 0x000e220000000800 */
[----:B----4-:R-:W-:-:S05]  /*220f0*/  @P0 IMAD.WIDE R2, R19, 0x4, R2 ;  /* 0x0000000413020825 */ /* 0x010fca00078e0202 */
[----:B------:R1:W4:Y:S01]  /*22100*/  @P0 LDG.E R32, desc[UR36][R2.64] ;  /* 0x0000002402200981 */ /* 0x000322000c1e1900 */
[----:B------:R-:W-:Y:S02]  /*22110*/  SHF.R.U32.HI R20, RZ, 0x3, R20 ;  /* 0x00000003ff147819 */ /* 0x000fe40000011614 */
[----:B--2---:R-:W-:-:S04]  /*22120*/  SHF.L.U32 R21, R21, 0x4, RZ ;  /* 0x0000000415157819 */ /* 0x004fc800000006ff */
[----:B------:R-:W-:Y:S01]  /*22130*/  LOP3.LUT R21, R20, 0x70, R21, 0xf8, !PT ;  /* 0x0000007014157812 */ /* 0x000fe200078ef815 */
[----:B-1----:R-:W1:Y:S04]  /*22140*/  @P1 LDC R3, c[0x0][0x434] ;  /* 0x00010d00ff031b82 */ /* 0x002e680000000800 */
[----:B------:R-:W-:-:S04]  /*22150*/  IMAD.IADD R4, R21, 0x1, R8 ;  /* 0x0000000115047824 */ /* 0x000fc800078e0208 */
[C---:B------:R-:W-:Y:S01]  /*22160*/  IMAD.IADD R2, R4.reuse, 0x1, R35 ;  /* 0x0000000104027824 */ /* 0x040fe200078e0223 */
[----:B------:R-:W-:-:S03]  /*22170*/  ISETP.GE.AND P0, PT, R4, R27, PT ;  /* 0x0000001b0400720c */ /* 0x000fc60003f06270 */
[----:B------:R-:W-:Y:S01]  /*22180*/  IMAD.MOV.U32 R6, RZ, RZ, R2 ;  /* 0x000000ffff067224 */ /* 0x000fe200078e0002 */
[----:B------:R-:W-:Y:S01]  /*22190*/  ISETP.GT.U32.OR P0, PT, R21, 0x3f, P0 ;  /* 0x0000003f1500780c */ /* 0x000fe20000704470 */
[----:B-1----:R-:W-:-:S05]  /*221a0*/  @P1 IMAD.HI.U32 R3, R2, R3, RZ ;  /* 0x0000000302031227 */ /* 0x002fca00078e00ff */
[----:B0-----:R-:W-:-:S07]  /*221b0*/  @P1 SHF.R.U32.HI R6, RZ, R0, R3 ;  /* 0x00000000ff061219 */ /* 0x001fce0000011603 */
[--C-:B------:R-:W-:Y:S01]  /*221c0*/  @!P0 SHF.R.S32.HI R7, RZ, 0x1f, R6.reuse ;  /* 0x0000001fff078819 */ /* 0x100fe20000011406 */
[----:B------:R-:W-:-:S04]  /*221d0*/  IMAD.MOV R0, RZ, RZ, -R6 ;  /* 0x000000ffff007224 */ /* 0x000fc800078e0a06 */
[----:B------:R-:W-:Y:S02]  /*221e0*/  IMAD R0, R5, R0, R2 ;  /* 0x0000000005007224 */ /* 0x000fe400078e0202 */
[----:B------:R-:W0:Y:S08]  /*221f0*/  @!P0 LDC.64 R2, c[0x0][0x428] ;  /* 0x00010a00ff028b82 */ /* 0x000e300000000a00 */
[----:B------:R-:W1:Y:S01]  /*22200*/  @!P0 LDC.64 R4, c[0x0][0x418] ;  /* 0x00010600ff048b82 */ /* 0x000e620000000a00 */
[----:B------:R-:W-:-:S02]  /*22210*/  ISETP.GT.U32.AND P3, PT, R21, 0x3f, PT ;  /* 0x0000003f1500780c */ /* 0x000fc40003f64070 */
[----:B------:R-:W-:Y:S02]  /*22220*/  LOP3.LUT R22, R22, 0xfffffffb, RZ, 0xc0, !PT ;  /* 0xfffffffb16167812 */ /* 0x000fe400078ec0ff */
[----:B------:R-:W-:-:S09]  /*22230*/  LOP3.LUT R20, R34, 0x80, RZ, 0xfc, !PT ;  /* 0x0000008022147812 */ /* 0x000fd200078efcff */
[----:B------:R-:W-:-:S04]  /*22240*/  @P3 LOP3.LUT R22, R22, 0x4, RZ, 0xfc, !PT ;  /* 0x0000000416163812 */ /* 0x000fc800078efcff */
[----:B------:R-:W-:-:S04]  /*22250*/  LOP3.LUT R22, R22, 0xfffffff7, RZ, 0xc0, !PT ;  /* 0xfffffff716167812 */ /* 0x000fc800078ec0ff */
[----:B------:R-:W-:Y:S01]  /*22260*/  LOP3.LUT R22, R22, 0xfffffffd, RZ, 0xc0, !PT ;  /* 0xfffffffd16167812 */ /* 0x000fe200078ec0ff */
[----:B------:R-:W-:Y:S01]  /*22270*/  UMOV UR4, 0xffffffff ;  /* 0xffffffff00047882 */ /* 0x000fe20000000000 */
[----:B----4-:R-:W-:Y:S01]  /*22280*/  SHF.R.S32.HI R37, RZ, 0x1f, R32 ;  /* 0x0000001fff257819 */ /* 0x010fe20000011420 */
[----:B0-----:R-:W-:-:S04]  /*22290*/  @!P0 IMAD.WIDE.U32 R6, R32, R2, R6 ;  /* 0x0000000220068225 */ /* 0x001fc800078e0006 */
[----:B------:R-:W-:-:S04]  /*222a0*/  @!P0 IMAD R2, R37, R2, RZ ;  /* 0x0000000225028224 */ /* 0x000fc800078e02ff */
[----:B------:R-:W-:Y:S01]  /*222b0*/  @!P0 IMAD R3, R32, R3, R2 ;  /* 0x0000000320038224 */ /* 0x000fe200078e0202 */
[----:B-1----:R-:W-:Y:S01]  /*222c0*/  @!P0 LEA R2, P1, R6, R4, 0x2 ;  /* 0x0000000406028211 */ /* 0x002fe200078210ff */
[----:B------:R-:W-:Y:S02]  /*222d0*/  IMAD.MOV.U32 R4, RZ, RZ, RZ ;  /* 0x000000ffff047224 */ /* 0x000fe400078e00ff */
[----:B------:R-:W-:-:S05]  /*222e0*/  @!P0 IMAD.IADD R3, R7, 0x1, R3 ;  /* 0x0000000107038824 */ /* 0x000fca00078e0203 */
[----:B------:R-:W-:Y:S02]  /*222f0*/  @!P0 LEA.HI.X R3, R6, R5, R3, 0x2, P1 ;  /* 0x0000000506038211 */ /* 0x000fe400008f1403 */
[----:B---3--:R-:W-:-:S03]  /*22300*/  ISETP.GE.AND P1, PT, R34, R9, PT ;  /* 0x000000092200720c */ /* 0x008fc60003f26270 */
        /* <DEDUP_REMOVED lines=9> */
.L_x_2284:
[----:B------:R-:W-:Y:S01]  /*223a0*/  SHF.R.S32.HI R33, RZ, 0x1f, R18 ;  /* 0x0000001fff217819 */ /* 0x000fe20000011412 */
[----:B------:R-:W-:Y:S06]  /*223b0*/  @!P2 BRA `(.L_x_2036) ;  /* 0x000000000004a947 */ /* 0x000fec0003800000 */
[----:B------:R-:W-:Y:S01]  /*223c0*/  BPT.TRAP 0x1 ;  /* 0x000000040000795c */ /* 0x000fe20000300000 */
.L_x_2036:
[----:B------:R-:W-:Y:S01]  /*223d0*/  IMAD R6, R25, 0x8, R23 ;  /* 0x0000000819067824 */ /* 0x000fe200078e0217 */
[----:B------:R-:W-:Y:S01]  /*223e0*/  SHF.L.U32 R21, R30, 0x1f, RZ ;  /* 0x0000001f1e157819 */ /* 0x000fe200000006ff */
[----:B------:R-:W0:Y:S01]  /*223f0*/  S2R R2, SR_TID.X ;  /* 0x0000000000027919 */ /* 0x000e220000002100 */
[----:B------:R-:W-:Y:S01]  /*22400*/  BSSY B0, `(.L_x_2037) ;  /* 0x0000007000007945 */ /* 0x000fe20003800000 */
[----:B------:R-:W-:Y:S01]  /*22410*/  SHF.R.S32.HI R10, RZ, 0x1f, R0 ;  /* 0x0000001fff0a7819 */ /* 0x000fe20000011400 */
[----:B------:R-:W1:Y:S01]  /*22420*/  SYNCS.PHASECHK.TRANS64.TRYWAIT P0, [R6+URZ+0x28480], R21 ;  /* 0x02848015060075a7 */ /* 0x000e62000800017f */
[----:B0-----:R-:W-:-:S04]  /*22430*/  LOP3.LUT R2, R2, 0x7f, RZ, 0xc0, !PT ;  /* 0x0000007f02027812 */ /* 0x001fc800078ec0ff */
[----:B------:R-:W-:-:S04]  /*22440*/  SHF.R.U32.HI R2, RZ, 0x3, R2 ;  /* 0x00000003ff027819 */ /* 0x000fc80000011602 */
[----:B------:R-:W-:Y:S01]  /*22450*/  IADD3 R27, -R2, R27, -R8 ;  /* 0x0000001b021b7210 */ /* 0x000fe20007ffe908 */
[----:B-1----:R-:W-:Y:S06]  /*22460*/  @!P0 BRA `(.L_x_2038) ;  /* 0x0000008400d88947 */ /* 0x002fec0003800000 */
.L_x_2285:
[----:B------:R-:W-:Y:S05]  /*22470*/  BSYNC B0 ;  /* 0x0000000000007941 */ /* 0x000fea0003800000 */
.L_x_2037:
[----:B------:R-:W2:Y:S01]  /*22480*/  LDL R7, [R1+0x8] ;  /* 0x0000080001077983 */ /* 0x000ea20000100800 */
[----:B------:R-:W-:Y:S01]  /*22490*/  ULDC.64 UR4, c[0x0][0x328] ;  /* 0x0000ca0000047ab9 */ /* 0x000fe20000000a00 */
[----:B-----5:R-:W-:Y:S01]  /*224a0*/  SHF.R.S32.HI R20, RZ, 0x1f, R4 ;  /* 0x0000001fff147819 */ /* 0x020fe20000011404 */
[----:B------:R-:W-:Y:S01]  /*224b0*/  IMAD R5, R10, UR4, RZ ;  /* 0x000000040a057c24 */ /* 0x000fe2000f8e02ff */
[----:B------:R-:W-:Y:S01]  /*224c0*/  ISETP.GE.AND P4, PT, R27, 0x1, PT ;  /* 0x000000011b00780c */ /* 0x000fe20003f86270 */
[----:B------:R-:W-:-:S04]  /*224d0*/  IMAD.WIDE.U32 R2, R0, UR4, RZ ;  /* 0x0000000400027c25 */ /* 0x000fc8000f8e00ff */
[----:B------:R-:W-:Y:S01]  /*224e0*/  IMAD R5, R0, UR5, R5 ;  /* 0x0000000500057c24 */ /* 0x000fe2000f8e0205 */
[----:B------:R-:W-:-:S03]  /*224f0*/  ULDC.64 UR4, c[0x0][0x338] ;  /* 0x0000ce0000047ab9 */ /* 0x000fc60000000a00 */
[----:B------:R-:W-:Y:S02]  /*22500*/  IMAD.IADD R3, R3, 0x1, R5 ;  /* 0x0000000103037824 */ /* 0x000fe400078e0205 */
[----:B------:R-:W-:Y:S02]  /*22510*/  IMAD R5, R20, UR4, RZ ;  /* 0x0000000414057c24 */ /* 0x000fe4000f8e02ff */
[----:B------:R-:W-:-:S04]  /*22520*/  IMAD.WIDE.U32 R2, R4, UR4, R2 ;  /* 0x0000000404027c25 */ /* 0x000fc8000f8e0002 */
[----:B------:R-:W-:Y:S01]  /*22530*/  IMAD R5, R4, UR5, R5 ;  /* 0x0000000504057c24 */ /* 0x000fe2000f8e0205 */
[----:B------:R-:W-:-:S04]  /*22540*/  ULDC.64 UR4, c[0x0][0x330] ;  /* 0x0000cc0000047ab9 */ /* 0x000fc80000000a00 */
[----:B------:R-:W-:Y:S01]  /*22550*/  IADD3 R3, R3, R5, RZ ;  /* 0x0000000503037210 */ /* 0x000fe20007ffe0ff */
[----:B------:R-:W-:Y:S02]  /*22560*/  IMAD R5, R33, UR4, RZ ;  /* 0x0000000421057c24 */ /* 0x000fe4000f8e02ff */
[----:B------:R-:W-:-:S04]  /*22570*/  IMAD.WIDE.U32 R2, R18, UR4, R2 ;  /* 0x0000000412027c25 */ /* 0x000fc8000f8e0002 */
[----:B------:R-:W-:Y:S01]  /*22580*/  IMAD R5, R18, UR5, R5 ;  /* 0x0000000512057c24 */ /* 0x000fe2000f8e0205 */
[----:B------:R-:W-:Y:S02]  /*22590*/  ULDC.64 UR4, c[0x0][0x318] ;  /* 0x0000c60000047ab9 */ /* 0x000fe40000000a00 */
[----:B------:R-:W-:Y:S01]  /*225a0*/  IADD3 R2, P0, R2, UR4, RZ ;  /* 0x0000000402027c10 */ /* 0x000fe2000ff1e0ff */
[----:B------:R-:W-:-:S03]  /*225b0*/  UMOV UR4, 0xffffffff ;  /* 0xffffffff00047882 */ /* 0x000fc60000000000 */
[----:B------:R-:W-:Y:S01]  /*225c0*/  IADD3.X R3, R3, UR5, R5, P0, !PT ;  /* 0x0000000503037c10 */ /* 0x000fe200087fe405 */
[----:B--2---:R-:W-:Y:S01]  /*225d0*/  IMAD R7, R25, 0x4000, R7 ;  /* 0x0000400019077824 */ /* 0x004fe200078e0207 */
[----:B------:R-:W-:Y:S07]  /*225e0*/  BRA.DIV UR4, `(.L_x_2039) ;  /* 0x00000086048c7947 */ /* 0x000fee000b800000 */
[----:B------:R-:W1:Y:S01]  /*225f0*/  LDC R12, c[0x0][0x2f4] ;  /* 0x0000bd00ff0c7b82 */ /* 0x000e620000000800 */
[----:B------:R-:W2:Y:S01]  /*22600*/  SHFL.IDX PT, R8, R2, RZ, 0x181f ;  /* 0x00181fff02087589 */ /* 0x000ea200000e0000 */
[C---:B------:R-:W-:Y:S02]  /*22610*/  LOP3.LUT R11, R34.reuse, 0x80, RZ, 0xfc, !PT ;  /* 0x00000080220b7812 */ /* 0x040fe400078efcff */
[C---:B------:R-:W-:Y:S01]  /*22620*/  ISETP.GE.AND P3, PT, R27.reuse, 0x11, PT ;  /* 0x000000111b00780c */ /* 0x040fe20003f66270 */
[----:B------:R-:W3:Y:S01]  /*22630*/  SHFL.IDX PT, R5, R3, RZ, 0x181f ;  /* 0x00181fff03057589 */ /* 0x000ee200000e0000 */
[----:B------:R-:W-:Y:S02]  /*22640*/  ISETP.GE.AND P5, PT, R27, 0x31, PT ;  /* 0x000000311b00780c */ /* 0x000fe40003fa6270 */
[C---:B-1----:R-:W-:Y:S02]  /*22650*/  ISETP.GE.AND P2, PT, R34.reuse, R12, PT ;  /* 0x0000000c2200720c */ /* 0x042fe40003f46270 */
[----:B--2---:R-:W-:-:S02]  /*22660*/  IADD3 R8, P0, R34, R8, RZ ;  /* 0x0000000822087210 */ /* 0x004fc40007f1e0ff */
[----:B------:R-:W-:-:S03]  /*22670*/  ISETP.LT.OR P1, PT, R27, 0x1, P2 ;  /* 0x000000011b00780c */ /* 0x000fc60001721670 */
[----:B---3--:R-:W-:Y:S01]  /*22680*/  IMAD.X R9, RZ, RZ, R5, P0 ;  /* 0x000000ffff097224 */ /* 0x008fe200000e0605 */
[----:B------:R-:W-:Y:S01]  /*22690*/  ISETP.GE.AND P0, PT, R11, R12, PT ;  /* 0x0000000c0b00720c */ /* 0x000fe20003f06270 */
[----:B------:R-:W-:Y:S02]  /*226a0*/  IMAD.IADD R5, R23, 0x1, R7 ;  /* 0x0000000117057824 */ /* 0x000fe400078e0207 */
[----:B------:R-:W-:Y:S06]  /*226b0*/  SHFL.IDX PT, R7, R3, 0x1, 0x181f ;  /* 0x00381f0003077f89 */ /* 0x000fec00000e0000 */
[----:B------:R-:W-:Y:S01]  /*226c0*/  LDGSTS.E.BYPASS.LTC128B.128 [R5+0x10000], desc[UR36][R8.64], !P1 ;  /* 0x1000000008057fae */ /* 0x000fe2000c901d64 */
[----:B------:R-:W-:-:S13]  /*226d0*/  ISETP.LT.OR P1, PT, R27, 0x1, P0 ;  /* 0x000000011b00780c */ /* 0x000fda0000721670 */
[----:B------:R1:W-:Y:S04]  /*226e0*/  LDGSTS.E.BYPASS.LTC128B.128 [R5+0x12000], desc[UR36][R8.64+0x80], !P1 ;  /* 0x1200008008057fae */ /* 0x0003e8000c901d64 */
[----:B-1----:R-:W1:Y:S02]  /*226f0*/  SHFL.IDX PT, R8, R2, 0x1, 0x181f ;  /* 0x00381f0002087f89 */ /* 0x002e6400000e0000 */
[----:B-1----:R-:W-:-:S05]  /*22700*/  IADD3 R8, P1, R34, R8, RZ ;  /* 0x0000000822087210 */ /* 0x002fca0007f3e0ff */
[----:B------:R-:W-:Y:S01]  /*22710*/  IMAD.X R9, RZ, RZ, R7, P1 ;  /* 0x000000ffff097224 */ /* 0x000fe200008e0607 */
[C---:B------:R-:W-:Y:S01]  /*22720*/  ISETP.LT.OR P1, PT, R27.reuse, 0x11, P2 ;  /* 0x000000111b00780c */ /* 0x040fe20001721670 */
[----:B------:R-:W-:Y:S04]  /*22730*/  SHFL.IDX PT, R7, R3, 0x2, 0x181f ;  /* 0x00581f0003077f89 */ /* 0x000fe800000e0000 */
[----:B------:R-:W-:Y:S08]  /*22740*/  SHFL.IDX PT, R3, R3, 0x3, 0x181f ;  /* 0x00781f0003037f89 */ /* 0x000ff000000e0000 */
[----:B------:R-:W-:Y:S01]  /*22750*/  LDGSTS.E.BYPASS.LTC128B.128 [R5+0x10800], desc[UR36][R8.64], !P1 ;  /* 0x1080000008057fae */ /* 0x000fe2000c901d64 */
[----:B------:R-:W-:-:S13]  /*22760*/  ISETP.LT.OR P1, PT, R27, 0x11, P0 ;  /* 0x000000111b00780c */ /* 0x000fda0000721670 */
[----:B------:R1:W-:Y:S04]  /*22770*/  LDGSTS.E.BYPASS.LTC128B.128 [R5+0x12800], desc[UR36][R8.64+0x80], !P1 ;  /* 0x1280008008057fae */ /* 0x0003e8000c901d64 */
[----:B-1----:R-:W1:Y:S04]  /*22780*/  SHFL.IDX PT, R8, R2, 0x2, 0x181f ;  /* 0x00581f0002087f89 */ /* 0x002e6800000e0000 */
[----:B------:R-:W2:Y:S01]  /*22790*/  SHFL.IDX PT, R2, R2, 0x3, 0x181f ;  /* 0x00781f0002027f89 */ /* 0x000ea200000e0000 */
[----:B-1----:R-:W-:-:S05]  /*227a0*/  IADD3 R8, P1, R34, R8, RZ ;  /* 0x0000000822087210 */ /* 0x002fca0007f3e0ff */
[----:B------:R-:W-:Y:S01]  /*227b0*/  IMAD.X R9, RZ, RZ, R7, P1 ;  /* 0x000000ffff097224 */ /* 0x000fe200008e0607 */
[----:B------:R-:W-:-:S13]  /*227c0*/  ISETP.LT.OR P1, PT, R27, 0x21, P2 ;  /* 0x000000211b00780c */ /* 0x000fda0001721670 */
[----:B------:R1:W-:Y:S01]  /*227d0*/  LDGSTS.E.BYPASS.LTC128B.128 [R5+0x11000], desc[UR36][R8.64], !P1 ;  /* 0x1100000008057fae */ /* 0x0003e2000c901d64 */
[----:B------:R-:W-:-:S13]  /*227e0*/  ISETP.LT.OR P1, PT, R27, 0x21, P0 ;  /* 0x000000211b00780c */ /* 0x000fda0000721670 */
[----:B------:R1:W-:Y:S01]  /*227f0*/  LDGSTS.E.BYPASS.LTC128B.128 [R5+0x13000], desc[UR36][R8.64+0x80], !P1 ;  /* 0x1300008008057fae */ /* 0x0003e2000c901d64 */
[----:B--2---:R-:W-:-:S13]  /*22800*/  ISETP.GE.AND P1, PT, R27, 0x21, PT ;  /* 0x000000211b00780c */ /* 0x004fda0003f26270 */
.L_x_2295:
        /* <DEDUP_REMOVED lines=11> */
.L_x_2040:
        /* <DEDUP_REMOVED lines=10> */
.L_x_2041:
[----:B------:R4:W-:Y:S01]  /*22960*/  SYNCS.ARRIVE.TRANS64.A1T0 RZ, [R6+URZ+0x28470], RZ ;  /* 0x028470ff06ff79a7 */ /* 0x0009e2000810003f */
[----:B------:R-:W-:Y:S05]  /*22970*/  @!P6 BRA `(.L_x_2042) ;  /* 0x000000000004e947 */ /* 0x000fea0003800000 */
[----:B------:R-:W-:Y:S01]  /*22980*/  BPT.TRAP 0x1 ;  /* 0x000000040000795c */ /* 0x000fe20000300000 */
.L_x_2042:
[----:B------:R-:W5:Y:S01]  /*22990*/  SYNCS.PHASECHK.TRANS64.TRYWAIT P0, [R6+URZ+0x28440], R21 ;  /* 0x02844015060075a7 */ /* 0x000f62000800017f */
[----:B------:R-:W-:Y:S04]  /*229a0*/  BSSY B0, `(.L_x_2043) ;  /* 0x0000002000007945 */ /* 0x000fe80003800000 */
[----:B-----5:R-:W-:Y:S05]  /*229b0*/  @!P0 BRA `(.L_x_2044) ;  /* 0x0000008800148947 */ /* 0x020fea0003800000 */
.L_x_2296:
[----:B------:R-:W-:Y:S05]  /*229c0*/  BSYNC B0 ;  /* 0x0000000000007941 */ /* 0x000fea0003800000 */
.L_x_2043:
[----:B------:R-:W-:Y:S01]  /*229d0*/  ULDC.64 UR4, c[0x0][0x300] ;  /* 0x0000c00000047ab9 */ /* 0x000fe20000000a00 */
[----:B-12---:R-:W1:Y:S01]  /*229e0*/  LDC R8, c[0x0][0x2f4] ;  /* 0x0000bd00ff087b82 */ /* 0x006e620000000800 */
[----:B------:R-:W-:Y:S01]  /*229f0*/  IMAD R7, R10, UR4, RZ ;  /* 0x000000040a077c24 */ /* 0x000fe2000f8e02ff */
[----:B------:R-:W-:Y:S01]  /*22a00*/  ULDC.64 UR6, c[0x0][0x2e8] ;  /* 0x0000ba0000067ab9 */ /* 0x000fe20000000a00 */
[----:B---3--:R-:W-:Y:S01]  /*22a10*/  IMAD.WIDE.U32 R2, R0, UR4, RZ ;  /* 0x0000000400027c25 */ /* 0x008fe2000f8e00ff */
        /* <DEDUP_REMOVED lines=19> */
[----:B------:R-:W2:Y:S01]  /*22b50*/  SHFL.IDX PT, R2, R0, RZ, 0x181f ;  /* 0x00181fff00027589 */ /* 0x000ea200000e0000 */
[----:B-1----:R-:W-:-:S05]  /*22b60*/  @P4 IADD3 R3, P0, R34, R3, RZ ;  /* 0x0000000322034210 */ /* 0x002fca0007f1e0ff */
[----:B--2---:R-:W-:-:S05]  /*22b70*/  @P4 IMAD.X R2, RZ, RZ, R2, P0 ;  /* 0x000000ffff024224 */ /* 0x004fca00000e0602 */
[----:B------:R-:W-:-:S04]  /*22b80*/  @P4 LOP3.LUT R3, R3, R2, RZ, 0x3c, !PT ;  /* 0x0000000203034212 */ /* 0x000fc800078e3cff */
[----:B------:R-:W-:-:S04]  /*22b90*/  @P4 LOP3.LUT R2, R3, R2, RZ, 0x3c, !PT ;  /* 0x0000000203024212 */ /* 0x000fc800078e3cff */
[----:B------:R-:W-:-:S05]  /*22ba0*/  @P4 LOP3.LUT R3, R3, R2, RZ, 0x3c, !PT ;  /* 0x0000000203034212 */ /* 0x000fca00078e3cff */
[----:B------:R-:W-:Y:S01]  /*22bb0*/  @!PT LDS RZ, [RZ] ;  /* 0x00000000fffff984 */ /* 0x000fe20000000800 */
[----:B------:R-:W-:Y:S04]  /*22bc0*/  @P4 LDGSTS.E.BYPASS.LTC128B.128 [R5+0x20000], desc[UR36][R2.64], !P6 ;  /* 0x2000000002054fae */ /* 0x000fe8000f101d64 */
[----:B------:R1:W-:Y:S04]  /*22bd0*/  @P4 LDGSTS.E.BYPASS.LTC128B.128 [R5+0x22000], desc[UR36][R2.64+0x80], !P2 ;  /* 0x2200008002054fae */ /* 0x0003e8000d101d64 */
[----:B-1----:R-:W1:Y:S04]  /*22be0*/  SHFL.IDX PT, R3, R4, 0x1, 0x181f ;  /* 0x00381f0004037f89 */ /* 0x002e6800000e0000 */
[----:B------:R-:W2:Y:S01]  /*22bf0*/  SHFL.IDX PT, R2, R0, 0x1, 0x181f ;  /* 0x00381f0000027f89 */ /* 0x000ea200000e0000 */
[----:B-1----:R-:W-:-:S04]  /*22c00*/  @P3 IADD3 R3, P0, R34, R3, RZ ;  /* 0x0000000322033210 */ /* 0x002fc80007f1e0ff */
[----:B--2---:R-:W-:-:S04]  /*22c10*/  @P3 IADD3.X R2, RZ, R2, RZ, P0, !PT ;  /* 0x00000002ff023210 */ /* 0x004fc800007fe4ff */
[----:B------:R-:W-:-:S04]  /*22c20*/  @P3 LOP3.LUT R3, R3, R2, RZ, 0x3c, !PT ;  /* 0x0000000203033212 */ /* 0x000fc800078e3cff */
[----:B------:R-:W-:-:S04]  /*22c30*/  @P3 LOP3.LUT R2, R3, R2, RZ, 0x3c, !PT ;  /* 0x0000000203023212 */ /* 0x000fc800078e3cff */
[----:B------:R-:W-:-:S05]  /*22c40*/  @P3 LOP3.LUT R3, R3, R2, RZ, 0x3c, !PT ;  /* 0x0000000203033212 */ /* 0x000fca00078e3cff */
[----:B------:R-:W-:Y:S04]  /*22c50*/  @P3 LDGSTS.E.BYPASS.LTC128B.128 [R5+0x20800], desc[UR36][R2.64], !P6 ;  /* 0x2080000002053fae */ /* 0x000fe8000f101d64 */
[----:B------:R1:W-:Y:S04]  /*22c60*/  @P3 LDGSTS.E.BYPASS.LTC128B.128 [R5+0x22800], desc[UR36][R2.64+0x80], !P2 ;  /* 0x2280008002053fae */ /* 0x0003e8000d101d64 */
[----:B-1----:R-:W1:Y:S04]  /*22c70*/  SHFL.IDX PT, R3, R4, 0x2, 0x181f ;  /* 0x00581f0004037f89 */ /* 0x002e6800000e0000 */
[----:B------:R-:W2:Y:S04]  /*22c80*/  SHFL.IDX PT, R2, R0, 0x2, 0x181f ;  /* 0x00581f0000027f89 */ /* 0x000ea800000e0000 */
[----:B------:R-:W3:Y:S04]  /*22c90*/  SHFL.IDX PT, R4, R4, 0x3, 0x181f ;  /* 0x00781f0004047f89 */ /* 0x000ee800000e0000 */
[----:B------:R-:W0:Y:S01]  /*22ca0*/  SHFL.IDX PT, R0, R0, 0x3, 0x181f ;  /* 0x00781f0000007f89 */ /* 0x000e2200000e0000 */
[----:B-1----:R-:W-:-:S05]  /*22cb0*/  @P1 IADD3 R3, P0, R34, R3, RZ ;  /* 0x0000000322031210 */ /* 0x002fca0007f1e0ff */
[----:B--2---:R-:W-:-:S05]  /*22cc0*/  @P1 IMAD.X R2, RZ, RZ, R2, P0 ;  /* 0x000000ffff021224 */ /* 0x004fca00000e0602 */
[----:B------:R-:W-:-:S04]  /*22cd0*/  @P1 LOP3.LUT R3, R3, R2, RZ, 0x3c, !PT ;  /* 0x0000000203031212 */ /* 0x000fc800078e3cff */
[----:B------:R-:W-:-:S04]  /*22ce0*/  @P1 LOP3.LUT R2, R3, R2, RZ, 0x3c, !PT ;  /* 0x0000000203021212 */ /* 0x000fc800078e3cff */
[----:B------:R-:W-:-:S05]  /*22cf0*/  @P1 LOP3.LUT R3, R3, R2, RZ, 0x3c, !PT ;  /* 0x0000000203031212 */ /* 0x000fca00078e3cff */
[----:B------:R1:W-:Y:S04]  /*22d00*/  @P1 LDGSTS.E.BYPASS.LTC128B.128 [R5+0x21000], desc[UR36][R2.64], !P6 ;  /* 0x2100000002051fae */ /* 0x0003e8000f101d64 */
[----:B0--3--:R1:W-:Y:S02]  /*22d10*/  @P1 LDGSTS.E.BYPASS.LTC128B.128 [R5+0x23000], desc[UR36][R2.64+0x80], !P2 ;  /* 0x2300008002051fae */ /* 0x0093e4000d101d64 */
.L_x_2306:
[C---:B01----:R-:W-:Y:S02]  /*22d20*/  @P5 IADD3 R2, P0, R34.reuse, R4, RZ ;  /* 0x0000000422025210 */ /* 0x043fe40007f1e0ff */
[----:B------:R-:W-:-:S03]  /*22d30*/  ISETP.GE.AND P1, PT, R34, R8, PT ;  /* 0x000000082200720c */ /* 0x000fc60003f26270 */
[----:B------:R-:W-:Y:S01]  /*22d40*/  @P5 IMAD.X R0, RZ, RZ, R0, P0 ;  /* 0x000000ffff005224 */ /* 0x000fe200000e0600 */
[----:B------:R-:W-:-:S03]  /*22d50*/  PLOP3.LUT P0, PT, PT, PT, PT, 0x80, 0x0 ;  /* 0x000000000000781c */ /* 0x000fc60003f0f070 */
[----:B------:R-:W-:-:S06]  /*22d60*/  @P5 IMAD.MOV.U32 R3, RZ, RZ, R0 ;  /* 0x000000ffff035224 */ /* 0x000fcc00078e0000 */
[----:B------:R-:W-:Y:S01]  /*22d70*/  @!PT LDS RZ, [RZ] ;  /* 0x00000000fffff984 */ /* 0x000fe20000000800 */
[----:B------:R-:W-:Y:S01]  /*22d80*/  @!PT LDS RZ, [RZ] ;  /* 0x00000000fffff984 */ /* 0x000fe20000000800 */
[----:B------:R-:W-:Y:S01]  /*22d90*/  @!PT LDS RZ, [RZ] ;  /* 0x00000000fffff984 */ /* 0x000fe20000000800 */
[----:B------:R0:W-:Y:S04]  /*22da0*/  @P5 LDGSTS.E.BYPASS.LTC128B.128 [R5+0x21800], desc[UR36][R2.64], !P1 ;  /* 0x2180000002055fae */ /* 0x0001e8000c901d64 */
[----:B------:R0:W-:Y:S01]  /*22db0*/  @P5 LDGSTS.E.BYPASS.LTC128B.128 [R5+0x23800], desc[UR36][R2.64+0x80], !P2 ;  /* 0x2380008002055fae */ /* 0x0001e2000d101d64 */
[----:B------:R-:W-:Y:S01]  /*22dc0*/  NOP ;  /* 0x0000000000007918 */ /* 0x000fe20000000000 */
.L_x_2046:
        /* <DEDUP_REMOVED lines=10> */
.L_x_2047:
[----:B0-----:R0:W5:Y:S01]  /*22e70*/  LDL.LU R3, [R1+0x1c] ;  /* 0x00001c0001037983 */ /* 0x0011620000300800 */
[----:B------:R0:W-:Y:S02]  /*22e80*/  SYNCS.ARRIVE.TRANS64.A1T0 RZ, [R6+URZ+0x28430], RZ ;  /* 0x028430ff06ff79a7 */ /* 0x0001e4000810003f */
[----:B------:R-:W-:Y:S05]  /*22e90*/  WARPSYNC.ALL ;  /* 0x0000000000007948 */ /* 0x000fea0003800000 */
[----:B------:R-:W-:Y:S01]  /*22ea0*/  ULDC.64 UR4, c[0x0][0x298] ;  /* 0x0000a60000047ab9 */ /* 0x000fe20000000a00 */
[----:B------:R-:W-:Y:S01]  /*22eb0*/  VIADD R0, R23, 0x18000 ;  /* 0x0001800017007836 */ /* 0x000fe20000000000 */
[----:B------:R-:W-:Y:S01]  /*22ec0*/  ULDC.64 UR6, c[0x0][0xa00] ;  /* 0x0002800000067ab9 */ /* 0x000fe20000000a00 */
[----:B------:R-:W-:Y:S01]  /*22ed0*/  BSSY B6, `(.L_x_2048) ;  /* 0x0000021000067945 */ /* 0x000fe20003800000 */
[----:B------:R-:W-:Y:S01]  /*22ee0*/  BAR.SYNC.DEFER_BLOCKING 0x8, 0x180 ;  /* 0x0206000000007b1d */ /* 0x000fe20000010000 */
[----:B------:R-:W-:-:S02]  /*22ef0*/  ISETP.NE.U32.AND P0, PT, RZ, UR6, PT ;  /* 0x00000006ff007c0c */ /* 0x000fc4000bf05070 */
[----:B------:R-:W-:Y:S02]  /*22f00*/  LOP3.LUT P1, RZ, R0, 0x3ff, RZ, 0xc0, !PT ;  /* 0x000003ff00ff7812 */ /* 0x000fe4000782c0ff */
[----:B------:R-:W-:-:S04]  /*22f10*/  ISETP.NE.AND.EX P0, PT, RZ, UR7, PT, P0 ;  /* 0x00000007ff007c0c */ /* 0x000fc8000bf05300 */
[----:B------:R-:W-:Y:S02]  /*22f20*/  SEL R27, R19, RZ, !P0 ;  /* 0x000000ff131b7207 */ /* 0x000fe40004000000 */
[----:B-----5:R-:W-:Y:S01]  /*22f30*/  SHF.R.S32.HI R2, RZ, 0x1f, R3 ;  /* 0x0000001fff027819 */ /* 0x020fe20000011403 */
[----:B------:R-:W-:-:S04]  /*22f40*/  IMAD.WIDE.U32 R4, R3, UR4, RZ ;  /* 0x0000000403047c25 */ /* 0x000fc8000f8e00ff */
[----:B------:R-:W-:Y:S01]  /*22f50*/  IMAD R2, R2, UR4, RZ ;  /* 0x0000000402027c24 */ /* 0x000fe2000f8e02ff */
[----:B------:R1:W-:Y:S03]  /*22f60*/  STL.64 [R1+0x20], R4 ;  /* 0x0000200401007387 */ /* 0x0003e60000100a00 */
[----:B------:R-:W-:Y:S01]  /*22f70*/  IMAD R0, R3, UR5, R2 ;  /* 0x0000000503007c24 */ /* 0x000fe2000f8e0202 */
[----:B------:R-:W-:-:S03]  /*22f80*/  SHF.R.S32.HI R2, RZ, 0x1f, R19 ;  /* 0x0000001fff027819 */ /* 0x000fc60000011413 */
[----:B------:R-:W-:Y:S01]  /*22f90*/  IMAD.IADD R3, R5, 0x1, R0 ;  /* 0x0000000105037824 */ /* 0x000fe200078e0200 */
[----:B------:R-:W-:-:S04]  /*22fa0*/  SEL R0, R2, RZ, !P0 ;  /* 0x000000ff02007207 */ /* 0x000fc80004000000 */
[----:B------:R1:W-:Y:S04]  /*22fb0*/  STL [R1+0x1c], R3 ;  /* 0x00001c0301007387 */ /* 0x0003e80000100800 */
[----:B------:R1:W-:Y:S01]  /*22fc0*/  STL [R1+0x2c], R0 ;  /* 0x00002c0001007387 */ /* 0x0003e20000100800 */
[----:B------:R-:W-:Y:S05]  /*22fd0*/  @!P1 BRA `(.L_x_2049) ;  /* 0x0000000000409947 */ /* 0x000fea0003800000 */
[----:B------:R-:W-:Y:S01]  /*22fe0*/  MOV R2, 0x0 ;  /* 0x0000000000027802 */ /* 0x000fe20000000f00 */
[----:B------:R-:W-:Y:S01]  /*22ff0*/  ULDC.64 UR4, c[0x4][0x1b0] ;  /* 0x01006c0000047ab9 */ /* 0x000fe20000000a00 */
[----:B------:R-:W-:Y:S01]  /*23000*/  ULDC.64 UR6, c[0x4][0x1b8] ;  /* 0x01006e0000067ab9 */ /* 0x000fe20000000a00 */
[----:B------:R-:W-:Y:S01]  /*23010*/  ULDC.64 UR8, c[0x4][0x120] ;  /* 0x0100480000087ab9 */ /* 0x000fe20000000a00 */
[----:B-1----:R-:W-:Y:S01]  /*23020*/  IMAD.U32 R4, RZ, RZ, UR4 ;  /* 0x00000004ff047e24 */ /* 0x002fe2000f8e00ff */
[----:B------:R-:W-:Y:S01]  /*23030*/  MOV R10, UR8 ;  /* 0x00000008000a7c02 */ /* 0x000fe20008000f00 */
[----:B------:R-:W1:Y:S01]  /*23040*/  LDC.64 R2, c[0x4][R2] ;  /* 0x0100000002027b82 */ /* 0x000e620000000a00 */
[----:B------:R-:W-:Y:S02]  /*23050*/  IMAD.U32 R5, RZ, RZ, UR5 ;  /* 0x00000005ff057e24 */ /* 0x000fe4000f8e00ff */
[----:B0---4-:R-:W-:Y:S02]  /*23060*/  IMAD.U32 R6, RZ, RZ, UR6 ;  /* 0x00000006ff067e24 */ /* 0x011fe4000f8e00ff */
[----:B------:R-:W-:-:S02]  /*23070*/  IMAD.U32 R7, RZ, RZ, UR7 ;  /* 0x00000007ff077e24 */ /* 0x000fc4000f8e00ff */
[----:B------:R-:W-:Y:S02]  /*23080*/  IMAD.U32 R11, RZ, RZ, UR9 ;  /* 0x00000009ff0b7e24 */ /* 0x000fe4000f8e00ff */
[----:B------:R-:W-:Y:S02]  /*23090*/  IMAD.MOV.U32 R8, RZ, RZ, 0x70 ;  /* 0x00000070ff087424 */ /* 0x000fe400078e00ff */
[----:B------:R-:W-:Y:S02]  /*230a0*/  IMAD.MOV.U32 R12, RZ, RZ, 0x1 ;  /* 0x00000001ff0c7424 */ /* 0x000fe400078e00ff */
[----:B------:R-:W-:-:S07]  /*230b0*/  IMAD.MOV.U32 R13, RZ, RZ, RZ ;  /* 0x000000ffff0d7224 */ /* 0x000fce00078e00ff */
[----:B------:R-:W-:-:S07]  /*230c0*/  LEPC R20, `(.L_x_2049) ;  /* 0x000000001014794e */ /* 0x000fce0000000000 */
[----:B-1----:R-:W-:Y:S05]  /*230d0*/  CALL.ABS.NOINC R2 ;  /* 0x0000000002007343 */ /* 0x002fea0003c00000 */
.L_x_2049:
[----:B------:R-:W-:Y:S05]  /*230e0*/  BSYNC B6 ;  /* 0x0000000000067941 */ /* 0x000fea0003800000 */
.L_x_2048:
[----:B------:R-:W2:Y:S01]  /*230f0*/  LDL.LU R21, [R1+0x2c] ;  /* 0x00002c0001157983 */ /* 0x000ea20000300800 */
[----:B------:R-:W3:Y:S01]  /*23100*/  LDC R7, c[0x0][0x448] ;  /* 0x00011200ff077b82 */ /* 0x000ee20000000800 */
[----:B------:R-:W-:Y:S02]  /*23110*/  ULDC.64 UR4, c[0x0][0x2d8] ;  /* 0x0000b60000047ab9 */ /* 0x000fe40000000a00 */
[----:B------:R-:W2:Y:S04]  /*23120*/  LDL.LU R20, [R1+0x1c] ;  /* 0x00001c0001147983 */ /* 0x000ea80000300800 */
[----:B-1----:R-:W2:Y:S01]  /*23130*/  LDL.LU.64 R2, [R1+0x20] ;  /* 0x0000200001027983 */ /* 0x002ea20000300a00 */
[----:B------:R-:W-:-:S03]  /*23140*/  IMAD R0, R33, UR4, RZ ;  /* 0x0000000421007c24 */ /* 0x000fc6000f8e02ff */
[----:B------:R1:W5:Y:S01]  /*23150*/  LDL R10, [R1+0x18] ;  /* 0x00001800010a7983 */ /* 0x0003620000100800 */
[----:B------:R-:W-:-:S03]  /*23160*/  IMAD R0, R18, UR5, R0 ;  /* 0x0000000512007c24 */ /* 0x000fc6000f8e0200 */
[----:B------:R1:W5:Y:S01]  /*23170*/  LDL R8, [R1+0x14] ;  /* 0x0000140001087983 */ /* 0x0003620000100800 */
[----:B---3--:R-:W-:-:S13]  /*23180*/  ISETP.NE.AND P0, PT, R7, 0x1, PT ;  /* 0x000000010700780c */ /* 0x008fda0003f05270 */
[----:B0---4-:R-:W0:Y:S01]  /*23190*/  @P0 LDC R6, c[0x0][0x44c] ;  /* 0x00011300ff060b82 */ /* 0x011e220000000800 */
[----:B------:R-:W-:Y:S01]  /*231a0*/  LOP3.LUT R9, R34, 0x80, RZ, 0xfc, !PT ;  /* 0x0000008022097812 */ /* 0x000fe200078efcff */
[----:B--2---:R-:W-:Y:S02]  /*231b0*/  IMAD.MOV.U32 R3, RZ, RZ, R20 ;  /* 0x000000ffff037224 */ /* 0x004fe400078e0014 */
[----:B------:R-:W2:Y:S01]  /*231c0*/  S2R R20, SR_TID.X ;  /* 0x0000000000147919 */ /* 0x000ea20000002100 */
[----:B------:R-:W-:Y:S01]  /*231d0*/  IMAD.WIDE.U32 R2, R18, UR4, R2 ;  /* 0x0000000412027c25 */ /* 0x000fe2000f8e0002 */
[----:B------:R-:W-:-:S03]  /*231e0*/  ULDC.64 UR4, c[0x0][0x2e0] ;  /* 0x0000b80000047ab9 */ /* 0x000fc60000000a00 */
[----:B------:R-:W-:Y:S02]  /*231f0*/  IMAD.IADD R3, R3, 0x1, R0 ;  /* 0x0000000103037824 */ /* 0x000fe400078e0200 */
[----:B------:R-:W-:Y:S02]  /*23200*/  IMAD R0, R21, UR4, RZ ;  /* 0x0000000415007c24 */ /* 0x000fe4000f8e02ff */
[----:B------:R-:W-:-:S04]  /*23210*/  IMAD.WIDE.U32 R2, R27, UR4, R2 ;  /* 0x000000041b027c25 */ /* 0x000fc8000f8e0002 */
[----:B------:R-:W-:Y:S01]  /*23220*/  IMAD R0, R27, UR5, R0 ;  /* 0x000000051b007c24 */ /* 0x000fe2000f8e0200 */
[----:B------:R-:W-:-:S03]  /*23230*/  ULDC.64 UR4, c[0x0][0x2d0] ;  /* 0x0000b40000047ab9 */ /* 0x000fc60000000a00 */
[----:B------:R-:W-:Y:S02]  /*23240*/  IMAD.IADD R3, R3, 0x1, R0 ;  /* 0x0000000103037824 */ /* 0x000fe400078e0200 */
[----:B------:R-:W3:Y:S01]  /*23250*/  @P0 LDC R0, c[0x0][0x450] ;  /* 0x00011400ff000b82 */ /* 0x000ee20000000800 */
[C---:B--2---:R-:W-:Y:S01]  /*23260*/  LOP3.LUT R21, R20.reuse, 0x7f, RZ, 0xc0, !PT ;  /* 0x0000007f14157812 */ /* 0x044fe200078ec0ff */
[----:B------:R-:W-:-:S03]  /*23270*/  IMAD.SHL.U32 R20, R20, 0x10, RZ ;  /* 0x0000001014147824 */ /* 0x000fc600078e00ff */
[----:B------:R-:W-:-:S04]  /*23280*/  SHF.R.U32.HI R21, RZ, 0x3, R21 ;  /* 0x00000003ff157819 */ /* 0x000fc80000011615 */
[----:B------:R-:W-:-:S05]  /*23290*/  LOP3.LUT R20, R21, 0x70, R20, 0xf8, !PT ;  /* 0x0000007015147812 */ /* 0x000fca00078ef814 */
[----:B------:R-:W-:-:S04]  /*232a0*/  IMAD.IADD R5, R20, 0x1, R26 ;  /* 0x0000000114057824 */ /* 0x000fc800078e021a */
[----:B0-----:R-:W-:Y:S01]  /*232b0*/  @P0 IMAD.HI.U32 R6, R5, R6, RZ ;  /* 0x0000000605060227 */ /* 0x001fe200078e00ff */
[----:B------:R-:W-:-:S04]  /*232c0*/  MOV R4, R5 ;  /* 0x0000000500047202 */ /* 0x000fc80000000f00 */
[----:B---3--:R-:W-:Y:S01]  /*232d0*/  @P0 SHF.R.U32.HI R4, RZ, R0, R6 ;  /* 0x00000000ff040219 */ /* 0x008fe20000011606 */
[----:B------:R-:W0:Y:S04]  /*232e0*/  S2R R20, SR_TID.X ;  /* 0x0000000000147919 */ /* 0x000e280000002100 */
[----:B------:R-:W-:-:S04]  /*232f0*/  IMAD.MOV R0, RZ, RZ, -R4 ;  /* 0x000000ffff007224 */ /* 0x000fc800078e0a04 */
        /* <DEDUP_REMOVED lines=9> */
[----:B------:R-:W-:-:S04]  /*23390*/  IMAD.WIDE.U32 R2, R0, UR4, R2 ;  /* 0x0000000400027c25 */ /* 0x000fc8000f8e0002 */
[----:B------:R-:W-:Y:S01]  /*233a0*/  IMAD R4, R0, UR5, R4 ;  /* 0x0000000500047c24 */ /* 0x000fe2000f8e0204 */
[----:B------:R-:W-:Y:S02]  /*233b0*/  ULDC.64 UR4, c[0x0][0x280] ;  /* 0x0000a00000047ab9 */ /* 0x000fe40000000a00 */
        /* <DEDUP_REMOVED lines=48> */
[----:B0-----:R-:W-:-:S04]  /*236c0*/  @!P2 IADD3 R3, P3, R34, R3, RZ ;  /* 0x000000032203a210 */ /* 0x001fc80007f7e0ff */
[----:B-1----:R-:W-:-:S04]  /*236d0*/  @!P2 IADD3.X R2, RZ, R2, RZ, P3, !PT ;  /* 0x00000002ff02a210 */ /* 0x002fc80001ffe4ff */
        /* <DEDUP_REMOVED lines=40> */
.L_x_2323:
[----:B------:R-:W-:Y:S01]  /*23960*/  VIADD R26, R26, 0x70 ;  /* 0x000000701a1a7836 */ /* 0x000fe20000000000 */
[----:B------:R-:W-:Y:S04]  /*23970*/  BSSY B0, `(.L_x_2051) ;  /* 0x000000a000007945 */ /* 0x000fe80003800000 */
        /* <DEDUP_REMOVED lines=9> */
.L_x_2052:
[----:B------:R-:W-:Y:S05]  /*23a10*/  BSYNC B0 ;  /* 0x0000000000007941 */ /* 0x000fea0003800000 */
.L_x_2051:
[----:B------:R-:W-:Y:S01]  /*23a20*/  NOP ;  /* 0x0000000000007918 */ /* 0x000fe20000000000 */
[----:B------:R-:W-:-:S13]  /*23a30*/  PLOP3.LUT P0, PT, PT, PT, PT, 0x80, 0x0 ;  /* 0x000000000000781c */ /* 0x000fda0003f0f070 */
.L_x_2053:
        /* <DEDUP_REMOVED lines=10> */
[----:B------:R-:W-:-:S04]  /*23ae0*/  LOP3.LUT R0, R0, 0xfffffffe, RZ, 0xc0, !PT ;  /* 0xfffffffe00007812 */ /* 0x000fc800078ec0ff */
[----:B------:R-:W-:-:S04]  /*23af0*/  IADD3 R0, R2, -R0, RZ ;  /* 0x8000000002007210 */ /* 0x000fc80007ffe0ff */
[----:B------:R-:W-:Y:S01]  /*23b00*/  SHF.L.U32 R0, R0, 0x1f, RZ ;  /* 0x0000001f00007819 */ /* 0x000fe200000006ff */
[----:B------:R-:W-:Y:S01]  /*23b10*/  NOP ;  /* 0x0000000000007918 */ /* 0x000fe20000000000 */
[----:B0-----:R-:W2:Y:S01]  /*23b20*/  LDL.LU R2, [R1+0x28] ;  /* 0x0000280001027983 */ /* 0x001ea20000300800 */
[----:B------:R0:W-:Y:S01]  /*23b30*/  SYNCS.ARRIVE.TRANS64.A1T0 RZ, [R23+URZ+0x28400], RZ ;  /* 0x028400ff17ff79a7 */ /* 0x0001e2000810003f */
[----:B------:R-:W-:Y:S01]  /*23b40*/  BSSY B0, `(.L_x_2054) ;  /* 0x0000005000007945 */ /* 0x000fe20003800000 */
[----:B------:R-:W1:Y:S01]  /*23b50*/  SYNCS.PHASECHK.TRANS64.TRYWAIT P1, [R23+URZ+0x28420], R0 ;  /* 0x02842000170075a7 */ /* 0x000e62000802017f */
[----:B--2---:R-:W-:-:S05]  /*23b60*/  VIADD R26, R2, 0xfffffffe ;  /* 0xfffffffe021a7836 */ /* 0x004fca0000000000 */
[----:B------:R-:W-:Y:S01]  /*23b70*/  ISETP.GE.AND P0, PT, R26, R36, PT ;  /* 0x000000241a00720c */ /* 0x000fe20003f06270 */
[----:B01----:R-:W-:-:S12]  /*23b80*/  @!P1 BRA `(.L_x_2055) ;  /* 0x0000008400d09947 */ /* 0x003fd80003800000 */
.L_x_2324:
[----:B------:R-:W-:Y:S05]  /*23b90*/  BSYNC B0 ;  /* 0x0000000000007941 */ /* 0x000fea0003800000 */
.L_x_2054:
[----:B------:R-:W-:Y:S05]  /*23ba0*/  @!P0 BRA `(.L_x_2056) ;  /* 0x0000001000bc8947 */ /* 0x000fea0003800000 */
[----:B------:R-:W-:Y:S02]  /*23bb0*/  IMAD.MOV.U32 R5, RZ, RZ, R25 ;  /* 0x000000ffff057224 */ /* 0x000fe400078e0019 */
[----:B------:R-:W-:-:S07]  /*23bc0*/  IMAD.MOV.U32 R7, RZ, RZ, R30 ;  /* 0x000000ffff077224 */ /* 0x000fce00078e001e */
.L_x_2076:
[----:B0-----:R-:W0:Y:S01]  /*23bd0*/  S2R R0, SR_TID.X ;  /* 0x0000000000007919 */ /* 0x001e220000002100 */
[----:B-1----:R-:W1:Y:S01]  /*23be0*/  LDC R6, c[0x0][0x430] ;  /* 0x00010c00ff067b82 */ /* 0x002e620000000800 */
[----:B------:R-:W-:Y:S01]  /*23bf0*/  IMAD R3, R26, 0x40, R35 ;  /* 0x000000401a037824 */ /* 0x000fe200078e0223 */
[----:B------:R-:W-:Y:S01]  /*23c00*/  LOP3.LUT P2, RZ, R22, 0x8, RZ, 0xc0, !PT ;  /* 0x0000000816ff7812 */ /* 0x000fe2000784c0ff */
[----:B------:R-:W2:Y:S01]  /*23c10*/  S2R R2, SR_TID.X ;  /* 0x0000000000027919 */ /* 0x000ea20000002100 */
[----:B-1----:R-:W-:Y:S02]  /*23c20*/  ISETP.NE.AND P0, PT, R6, 0x1, PT ;  /* 0x000000010600780c */ /* 0x002fe40003f05270 */
[----:B0-----:R-:W-:Y:S01]  /*23c30*/  LOP3.LUT R0, R0, 0x7f, RZ, 0xc0, !PT ;  /* 0x0000007f00007812 */ /* 0x001fe200078ec0ff */
[----:B--2---:R-:W-:-:S03]  /*23c40*/  IMAD.SHL.U32 R8, R2, 0x10, RZ ;  /* 0x0000001002087824 */ /* 0x004fc600078e00ff */
[----:B------:R-:W-:-:S07]  /*23c50*/  SHF.R.U32.HI R0, RZ, 0x3, R0 ;  /* 0x00000003ff007819 */ /* 0x000fce0000011600 */
[----:B------:R-:W0:Y:S01]  /*23c60*/  @P0 LDC R4, c[0x0][0x434] ;  /* 0x00010d00ff040b82 */ /* 0x000e220000000800 */
[----:B------:R-:W-:-:S04]  /*23c70*/  LOP3.LUT R8, R0, 0x70, R8, 0xf8, !PT ;  /* 0x0000007000087812 */ /* 0x000fc800078ef808 */
[----:B------:R-:W-:-:S03]  /*23c80*/  ISETP.GT.U32.AND P1, PT, R8, 0x3f, PT ;  /* 0x0000003f0800780c */ /* 0x000fc60003f24070 */
[----:B------:R-:W1:Y:S01]  /*23c90*/  @P0 LDC R0, c[0x0][0x438] ;  /* 0x00010e00ff000b82 */ /* 0x000e620000000800 */
[----:B------:R-:W-:-:S04]  /*23ca0*/  IMAD.IADD R3, R8, 0x1, R3 ;  /* 0x0000000108037824 */ /* 0x000fc800078e0203 */
[----:B------:R-:W-:-:S05]  /*23cb0*/  IMAD.MOV.U32 R2, RZ, RZ, R3 ;  /* 0x000000ffff027224 */ /* 0x000fca00078e0003 */
[----:B------:R-:W2:Y:S01]  /*23cc0*/  @!P1 LDC.64 R8, c[0x0][0x428] ;  /* 0x00010a00ff089b82 */ /* 0x000ea20000000a00 */
[----:B0-----:R-:W-:-:S07]  /*23cd0*/  @P0 IMAD.HI.U32 R4, R3, R4, RZ ;  /* 0x0000000403040227 */ /* 0x001fce00078e00ff */
[----:B------:R-:W0:Y:S01]  /*23ce0*/  @!P1 LDC.64 R10, c[0x0][0x418] ;  /* 0x00010600ff0a9b82 */ /* 0x000e220000000a00 */
[----:B-1----:R-:W-:-:S05]  /*23cf0*/  @P0 SHF.R.U32.HI R2, RZ, R0, R4 ;  /* 0x00000000ff020219 */ /* 0x002fca0000011604 */
[----:B------:R-:W-:-:S04]  /*23d00*/  IMAD.MOV R0, RZ, RZ, -R2 ;  /* 0x000000ffff007224 */ /* 0x000fc800078e0a02 */
[----:B------:R-:W-:Y:S01]  /*23d10*/  IMAD R6, R6, R0, R3 ;  /* 0x0000000006067224 */ /* 0x000fe200078e0203 */
[--C-:B------:R-:W-:Y:S01]  /*23d20*/  @!P1 SHF.R.S32.HI R3, RZ, 0x1f, R2.reuse ;  /* 0x0000001fff039819 */ /* 0x100fe20000011402 */
[-C--:B--2---:R-:W-:Y:S02]  /*23d30*/  @!P1 IMAD R0, R37, R8.reuse, RZ ;  /* 0x0000000825009224 */ /* 0x084fe400078e02ff */
[----:B------:R-:W-:Y:S01]  /*23d40*/  @!P1 IMAD.WIDE.U32 R2, R32, R8, R2 ;  /* 0x0000000820029225 */ /* 0x000fe200078e0002 */
[----:B------:R-:W-:-:S03]  /*23d50*/  MOV R8, RZ ;  /* 0x000000ff00087202 */ /* 0x000fc60000000f00 */
[----:B------:R-:W-:Y:S01]  /*23d60*/  @!P1 IMAD R0, R32, R9, R0 ;  /* 0x0000000920009224 */ /* 0x000fe200078e0200 */
[----:B0-----:R-:W-:Y:S01]  /*23d70*/  @!P1 LEA R10, P0, R2, R10, 0x2 ;  /* 0x0000000a020a9211 */ /* 0x001fe200078010ff */
[----:B------:R-:W-:Y:S02]  /*23d80*/  VIADD R25, R5, 0x1 ;  /* 0x0000000105197836 */ /* 0x000fe40000000000 */
[----:B------:R-:W-:-:S05]  /*23d90*/  @!P1 IMAD.IADD R0, R0, 0x1, R3 ;  /* 0x0000000100009824 */ /* 0x000fca00078e0203 */
[----:B------:R-:W-:Y:S02]  /*23da0*/  @!P1 LEA.HI.X R11, R2, R11, R0, 0x2, P0 ;  /* 0x0000000b020b9211 */ /* 0x000fe400000f1400 */
[C---:B------:R-:W-:Y:S01]  /*23db0*/  ISETP.NE.AND P0, PT, R25.reuse, 0x2, PT ;  /* 0x000000021900780c */ /* 0x040fe20003f05270 */
[----:B------:R-:W-:Y:S05]  /*23dc0*/  YIELD ;  /* 0x0000000000007946 */ /* 0x000fea0003800000 */
[----:B------:R-:W-:Y:S01]  /*23dd0*/  SEL R30, RZ, 0x1, P0 ;  /* 0x00000001ff1e7807 */ /* 0x000fe20000000000 */
[----:B------:R0:W5:Y:S01]  /*23de0*/  @!P1 LDG.E R8, desc[UR36][R10.64] ;  /* 0x000000240a089981 */ /* 0x000162000c1e1900 */
[C---:B------:R-:W-:Y:S01]  /*23df0*/  ISETP.GT.AND P1, PT, R26.reuse, R36, PT ;  /* 0x000000241a00720c */ /* 0x040fe20003f24270 */
[----:B------:R-:W-:Y:S01]  /*23e00*/  VIADD R26, R26, 0xffffffff ;  /* 0xffffffff1a1a7836 */ /* 0x000fe20000000000 */
[----:B------:R-:W-:-:S02]  /*23e10*/  SEL R25, R25, RZ, P0 ;  /* 0x000000ff19197207 */ /* 0x000fc40000000000 */
[----:B------:R-:W-:Y:S01]  /*23e20*/  LOP3.LUT R30, R7, R30, RZ, 0x3c, !PT ;  /* 0x0000001e071e7212 */ /* 0x000fe200078e3cff */
[----:B------:R-:W-:Y:S08]  /*23e30*/  @!P2 BRA `(.L_x_2057) ;  /* 0x000000000004a947 */ /* 0x000ff00003800000 */
[----:B------:R-:W-:Y:S01]  /*23e40*/  BPT.TRAP 0x1 ;  /* 0x000000040000795c */ /* 0x000fe20000300000 */
.L_x_2057:
[----:B------:R-:W-:Y:S01]  /*23e50*/  IMAD R0, R25, 0x8, R23 ;  /* 0x0000000819007824 */ /* 0x000fe200078e0217 */
[----:B------:R-:W-:Y:S01]  /*23e60*/  SHF.L.U32 R20, R30, 0x1f, RZ ;  /* 0x0000001f1e147819 */ /* 0x000fe200000006ff */
[----:B------:R-:W-:Y:S01]  /*23e70*/  BSSY B0, `(.L_x_2058) ;  /* 0x0000004000007945 */ /* 0x000fe20003800000 */
[----:B------:R-:W-:Y:S02]  /*23e80*/  SHF.R.S32.HI R9, RZ, 0x1f, R6 ;  /* 0x0000001fff097819 */ /* 0x000fe40000011406 */
[----:B------:R-:W1:Y:S02]  /*23e90*/  SYNCS.PHASECHK.TRANS64.TRYWAIT P0, [R0+URZ+0x28480], R20 ;  /* 0x02848014000075a7 */ /* 0x000e64000800017f */
[----:B-1----:R-:W-:Y:S05]  /*23ea0*/  @!P0 BRA `(.L_x_2059) ;  /* 0x00000084001c8947 */ /* 0x002fea0003800000 */
.L_x_2325:
[----:B------:R-:W-:Y:S05]  /*23eb0*/  BSYNC B0 ;  /* 0x0000000000007941 */ /* 0x000fea0003800000 */
.L_x_2058:
[----:B------:R-:W2:Y:S01]  /*23ec0*/  LDL R13, [R1+0x8] ;  /* 0x00000800010d7983 */ /* 0x000ea20000100800 */
[----:B------:R-:W-:Y:S01]  /*23ed0*/  ULDC.64 UR4, c[0x0][0x328] ;  /* 0x0000ca0000047ab9 */ /* 0x000fe20000000a00 */
[----:B0----5:R-:W-:Y:S01]  /*23ee0*/  SHF.R.S32.HI R10, RZ, 0x1f, R8 ;  /* 0x0000001fff0a7819 */ /* 0x021fe20000011408 */
[----:B------:R-:W-:Y:S01]  /*23ef0*/  IMAD R4, R9, UR4, RZ ;  /* 0x0000000409047c24 */ /* 0x000fe2000f8e02ff */
[----:B------:R-:W0:Y:S01]  /*23f00*/  LDC R11, c[0x0][0x2f4] ;  /* 0x0000bd00ff0b7b82 */ /* 0x000e220000000800 */
        /* <DEDUP_REMOVED lines=13> */
[-C--:B0-----:R-:W-:Y:S01]  /*23fe0*/  ISETP.GE.AND P2, PT, R12, R11.reuse, PT ;  /* 0x0000000b0c00720c */ /* 0x081fe20003f46270 */
[----:B------:R-:W-:Y:S01]  /*23ff0*/  IMAD.WIDE.U32 R2, R18, UR4, R2 ;  /* 0x0000000412027c25 */ /* 0x000fe2000f8e0002 */
[----:B------:R-:W-:Y:S01]  /*24000*/  UMOV UR4, 0xffffffff ;  /* 0xffffffff00047882 */ /* 0x000fe20000000000 */
[----:B------:R-:W-:-:S02]  /*24010*/  ISETP.GE.AND P3, PT, R34, R11, PT ;  /* 0x0000000b2200720c */ /* 0x000fc40003f66270 */
[----:B------:R-:W-:-:S04]  /*24020*/  IADD3 R21, P0, R2, UR6, RZ ;  /* 0x0000000602157c10 */ /* 0x000fc8000ff1e0ff */
[----:B------:R-:W-:Y:S01]  /*24030*/  IADD3.X R27, R27, UR7, R3, P0, !PT ;  /* 0x000000071b1b7c10 */ /* 0x000fe200087fe403 */
[----:B--2---:R-:W-:Y:S01]  /*24040*/  IMAD R4, R25, 0x4000, R13 ;  /* 0x0000400019047824 */ /* 0x004fe200078e020d */
[----:B------:R-:W-:Y:S07]  /*24050*/  BRA.DIV UR4, `(.L_x_2060) ;  /* 0x0000008204c47947 */ /* 0x000fee000b800000 */
        /* <DEDUP_REMOVED lines=17> */
[----:B0-----:R-:W-:-:S04]  /*24170*/  IADD3 R2, P0, R34, R2, RZ ;  /* 0x0000000222027210 */ /* 0x001fc80007f1e0ff */
[----:B--2---:R-:W-:-:S05]  /*24180*/  IADD3.X R3, RZ, R3, RZ, P0, !PT ;  /* 0x00000003ff037210 */ /* 0x004fca00007fe4ff */
[----:B------:R-:W-:Y:S04]  /*24190*/  LDGSTS.E.BYPASS.LTC128B.128 [R4+0x11000], desc[UR36][R2.64], !P3 ;  /* 0x1100000002047fae */ /* 0x000fe8000d901d64 */
[----:B------:R0:W-:Y:S04]  /*241a0*/  LDGSTS.E.BYPASS.LTC128B.128 [R4+0x13000], desc[UR36][R2.64+0x80], !P2 ;  /* 0x1300008002047fae */ /* 0x0001e8000d101d64 */
[----:B0--3--:R0:W2:Y:S02]  /*241b0*/  SHFL.IDX PT, R2, R21, 0x3, 0x181f ;  /* 0x00781f0015027f89 */ /* 0x0090a400000e0000 */
.L_x_2335:
        /* <DEDUP_REMOVED lines=9> */
.L_x_2061:
        /* <DEDUP_REMOVED lines=10> */
.L_x_2062:
[----:B------:R3:W-:Y:S01]  /*242f0*/  SYNCS.ARRIVE.TRANS64.A1T0 RZ, [R0+URZ+0x28470], RZ ;  /* 0x028470ff00ff79a7 */ /* 0x0007e2000810003f */
[----:B------:R-:W-:Y:S05]  /*24300*/  @!P3 BRA `(.L_x_2063) ;  /* 0x000000000004b947 */ /* 0x000fea0003800000 */
[----:B------:R-:W-:Y:S01]  /*24310*/  BPT.TRAP 0x1 ;  /* 0x000000040000795c */ /* 0x000fe20000300000 */
.L_x_2063:
[----:B------:R-:W4:Y:S01]  /*24320*/  SYNCS.PHASECHK.TRANS64.TRYWAIT P0, [R0+URZ+0x28440], R20 ;  /* 0x02844014000075a7 */ /* 0x000f22000800017f */
[----:B------:R-:W-:Y:S04]  /*24330*/  BSSY B0, `(.L_x_2064) ;  /* 0x0000002000007945 */ /* 0x000fe80003800000 */
[----:B----4-:R-:W-:Y:S05]  /*24340*/  @!P0 BRA `(.L_x_2065) ;  /* 0x0000008400308947 */ /* 0x010fea0003800000 */
.L_x_2336:
[----:B------:R-:W-:Y:S05]  /*24350*/  BSYNC B0 ;  /* 0x0000000000007941 */ /* 0x000fea0003800000 */
.L_x_2064:
[----:B------:R-:W-:Y:S01]  /*24360*/  ULDC.64 UR4, c[0x0][0x300] ;  /* 0x0000c00000047ab9 */ /* 0x000fe20000000a00 */
[----:B------:R-:W5:Y:S01]  /*24370*/  LDC R11, c[0x0][0x2f4] ;  /* 0x0000bd00ff0b7b82 */ /* 0x000f620000000800 */
[----:B------:R-:W-:Y:S01]  /*24380*/  IMAD R9, R9, UR4, RZ ;  /* 0x0000000409097c24 */ /* 0x000fe2000f8e02ff */
[----:B------:R-:W-:Y:S01]  /*24390*/  ULDC.64 UR6, c[0x0][0x2e8] ;  /* 0x0000ba0000067ab9 */ /* 0x000fe20000000a00 */
[----:B--2---:R-:W-:Y:S01]  /*243a0*/  IMAD.WIDE.U32 R2, R6, UR4, RZ ;  /* 0x0000000406027c25 */ /* 0x004fe2000f8e00ff */
        /* <DEDUP_REMOVED lines=18> */
[----:B------:R-:W2:Y:S04]  /*244d0*/  SHFL.IDX PT, R2, R6, RZ, 0x181f ;  /* 0x00181fff06027589 */ /* 0x000ea800000e0000 */
[----:B------:R-:W5:Y:S01]  /*244e0*/  SHFL.IDX PT, R3, R8, RZ, 0x181f ;  /* 0x00181fff08037589 */ /* 0x000f6200000e0000 */
[----:B--2---:R-:W-:-:S05]  /*244f0*/  IADD3 R2, P0, R34, R2, RZ ;  /* 0x0000000222027210 */ /* 0x004fca0007f1e0ff */
[----:B-----5:R-:W-:-:S05]  /*24500*/  IMAD.X R3, RZ, RZ, R3, P0 ;  /* 0x000000ffff037224 */ /* 0x020fca00000e0603 */
[----:B------:R-:W-:Y:S01]  /*24510*/  @!PT LDS RZ, [RZ] ;  /* 0x00000000fffff984 */ /* 0x000fe20000000800 */
[----:B------:R-:W-:Y:S04]  /*24520*/  LDGSTS.E.BYPASS.LTC128B.128 [R4+0x20000], desc[UR36][R2.64], !P3 ;  /* 0x2000000002047fae */ /* 0x000fe8000d901d64 */
[----:B------:R2:W-:Y:S04]  /*24530*/  LDGSTS.E.BYPASS.LTC128B.128 [R4+0x22000], desc[UR36][R2.64+0x80], !P2 ;  /* 0x2200008002047fae */ /* 0x0005e8000d101d64 */
[----:B--2---:R-:W2:Y:S04]  /*24540*/  SHFL.IDX PT, R2, R6, 0x1, 0x181f ;  /* 0x00381f0006027f89 */ /* 0x004ea800000e0000 */
[----:B------:R-:W5:Y:S01]  /*24550*/  SHFL.IDX PT, R3, R8, 0x1, 0x181f ;  /* 0x00381f0008037f89 */ /* 0x000f6200000e0000 */
[----:B--2---:R-:W-:-:S05]  /*24560*/  IADD3 R2, P0, R34, R2, RZ ;  /* 0x0000000222027210 */ /* 0x004fca0007f1e0ff */
[----:B-----5:R-:W-:-:S05]  /*24570*/  IMAD.X R3, RZ, RZ, R3, P0 ;  /* 0x000000ffff037224 */ /* 0x020fca00000e0603 */
[----:B------:R-:W-:Y:S04]  /*24580*/  LDGSTS.E.BYPASS.LTC128B.128 [R4+0x20800], desc[UR36][R2.64], !P3 ;  /* 0x2080000002047fae */ /* 0x000fe8000d901d64 */
[----:B------:R2:W-:Y:S04]  /*24590*/  LDGSTS.E.BYPASS.LTC128B.128 [R4+0x22800], desc[UR36][R2.64+0x80], !P2 ;  /* 0x2280008002047fae */ /* 0x0005e8000d101d64 */
[----:B--2---:R-:W2:Y:S04]  /*245a0*/  SHFL.IDX PT, R2, R6, 0x2, 0x181f ;  /* 0x00581f0006027f89 */ /* 0x004ea800000e0000 */
[----:B------:R-:W5:Y:S04]  /*245b0*/  SHFL.IDX PT, R3, R8, 0x2, 0x181f ;  /* 0x00581f0008037f89 */ /* 0x000f6800000e0000 */
[----:B------:R-:W0:Y:S01]  /*245c0*/  SHFL.IDX PT, R8, R8, 0x3, 0x181f ;  /* 0x00781f0008087f89 */ /* 0x000e2200000e0000 */
[----:B--2---:R-:W-:-:S05]  /*245d0*/  IADD3 R2, P0, R34, R2, RZ ;  /* 0x0000000222027210 */ /* 0x004fca0007f1e0ff */
[----:B-----5:R-:W-:-:S05]  /*245e0*/  IMAD.X R3, RZ, RZ, R3, P0 ;  /* 0x000000ffff037224 */ /* 0x020fca00000e0603 */
[----:B------:R-:W-:Y:S04]  /*245f0*/  LDGSTS.E.BYPASS.LTC128B.128 [R4+0x21000], desc[UR36][R2.64], !P3 ;  /* 0x2100000002047fae */ /* 0x000fe8000d901d64 */
[----:B------:R2:W-:Y:S04]  /*24600*/  LDGSTS.E.BYPASS.LTC128B.128 [R4+0x23000], desc[UR36][R2.64+0x80], !P2 ;  /* 0x2300008002047fae */ /* 0x0005e8000d101d64 */
[----:B--2---:R2:W0:Y:S02]  /*24610*/  SHFL.IDX PT, R2, R6, 0x3, 0x181f ;  /* 0x00781f0006027f89 */ /* 0x00442400000e0000 */
.L_x_2346:
        /* <DEDUP_REMOVED lines=9> */
.L_x_2067:
        /* <DEDUP_REMOVED lines=10> */
.L_x_2068:
[----:B------:R1:W-:Y:S02]  /*24750*/  SYNCS.ARRIVE.TRANS64.A1T0 RZ, [R0+URZ+0x28430], RZ ;  /* 0x028430ff00ff79a7 */ /* 0x0003e4000810003f */
[----:B-1-34-:R-:W-:-:S05]  /*24760*/  IMAD.U32 R0, RZ, RZ, UR38 ;  /* 0x00000026ff007e24 */ /* 0x01afca000f8e00ff */
[----:B------:R-:W-:-:S13]  /*24770*/  ISETP.NE.AND P0, PT, R0, 0x3, PT ;  /* 0x000000030000780c */ /* 0x000fda0003f05270 */
[----:B------:R-:W-:Y:S05]  /*24780*/  @!P0 BRA `(.L_x_2069) ;  /* 0x0000000000048947 */ /* 0x000fea0003800000 */
[----:B------:R-:W-:Y:S01]  /*24790*/  BPT.TRAP 0x1 ;  /* 0x000000040000795c */ /* 0x000fe20000300000 */
.L_x_2069:
[----:B------:R-:W-:Y:S01]  /*247a0*/  LOP3.LUT R0, R7, 0x1, RZ, 0x3c, !PT ;  /* 0x0000000107007812 */ /* 0x000fe200078e3cff */
[----:B0-----:R-:W-:Y:S01]  /*247b0*/  IMAD R3, R5, 0x8, R23 ;  /* 0x0000000805037824 */ /* 0x001fe200078e0217 */
[----:B------:R-:W-:Y:S02]  /*247c0*/  BSSY B0, `(.L_x_2070) ;  /* 0x0000004000007945 */ /* 0x000fe40003800000 */
[----:B------:R-:W-:-:S04]  /*247d0*/  SHF.L.U32 R0, R0, 0x1f, RZ ;  /* 0x0000001f00007819 */ /* 0x000fc800000006ff */
[----:B------:R-:W0:Y:S02]  /*247e0*/  SYNCS.PHASECHK.TRANS64.TRYWAIT P2, [R3+URZ+0x28470], R0 ;  /* 0x02847000030075a7 */ /* 0x000e24000804017f */
[----:B0-----:R-:W-:Y:S05]  /*247f0*/  @!P2 BRA `(.L_x_2071) ;  /* 0x00000084003ca947 */ /* 0x001fea0003800000 */
.L_x_2347:
[----:B------:R-:W-:Y:S05]  /*24800*/  BSYNC B0 ;  /* 0x0000000000007941 */ /* 0x000fea0003800000 */
.L_x_2070:
[----:B------:R-:W-:-:S13]  /*24810*/  LOP3.LUT P2, RZ, R22, 0x8, RZ, 0xc0, !PT ;  /* 0x0000000816ff7812 */ /* 0x000fda000784c0ff */
[----:B------:R-:W-:Y:S05]  /*24820*/  @!P2 BRA `(.L_x_2072) ;  /* 0x000000000004a947 */ /* 0x000fea0003800000 */
[----:B------:R-:W-:Y:S01]  /*24830*/  BPT.TRAP 0x1 ;  /* 0x000000040000795c */ /* 0x000fe20000300000 */
.L_x_2072:
[----:B------:R-:W-:Y:S02]  /*24840*/  SHF.L.U32 R2, R7, 0x1f, RZ ;  /* 0x0000001f07027819 */ /* 0x000fe400000006ff */
[----:B0-----:R-:W-:Y:S02]  /*24850*/  SHF.L.U32 R0, R5, 0xe, RZ ;  /* 0x0000000e05007819 */ /* 0x001fe400000006ff */
[----:B------:R-:W0:Y:S02]  /*24860*/  SYNCS.PHASECHK.TRANS64.TRYWAIT P2, [R3+URZ+0x28460], R2 ;  /* 0x02846002030075a7 */ /* 0x000e24000804017f */
[----:B0-----:R-:W-:Y:S05]  /*24870*/  @!P2 BRA `(.L_x_2073) ;  /* 0x000000840030a947 */ /* 0x001fea0003800000 */
.L_x_2348:
[----:B------:R-:W3:Y:S01]  /*24880*/  LDL R12, [R1+0x4] ;  /* 0x00000400010c7983 */ /* 0x000ee20000100800 */
[C---:B0-----:R-:W-:Y:S01]  /*24890*/  LOP3.LUT R2, R0.reuse, R28, RZ, 0xfc, !PT ;  /* 0x0000001c00027212 */ /* 0x041fe200078efcff */
[----:B------:R-:W-:Y:S05]  /*248a0*/  WARPSYNC.ALL ;  /* 0x0000000000007948 */ /* 0x000fea0003800000 */
[----:B------:R-:W-:Y:S01]  /*248b0*/  IMAD.IADD R13, R23, 0x1, R2 ;  /* 0x00000001170d7824 */ /* 0x000fe200078e0202 */
[----:B------:R-:W0:Y:S01]  /*248c0*/  S2R R21, SR_TID.X ;  /* 0x0000000000157919 */ /* 0x000e220000002100 */
[----:B------:R-:W-:Y:S01]  /*248d0*/  VIADD R20, R0, 0x1000 ;  /* 0x0000100000147836 */ /* 0x000fe20000000000 */
[----:B------:R-:W-:-:S02]  /*248e0*/  LOP3.LUT P2, RZ, R22, 0x8, RZ, 0xc0, !PT ;  /* 0x0000000816ff7812 */ /* 0x000fc4000784c0ff */
[----:B--2---:R-:W1:Y:S01]  /*248f0*/  LDSM.16.MT88.4 R4, [R13+0x10000] ;  /* 0x010000000d04783b */ /* 0x004e620000004200 */
[----:B0-----:R-:W-:Y:S01]  /*24900*/  LOP3.LUT P3, RZ, R21, 0x4, RZ, 0xc0, !PT ;  /* 0x0000000415ff7812 */ /* 0x001fe2000786c0ff */
[----:B------:R-:W-:-:S05]  /*24910*/  IMAD.MOV.U32 R21, RZ, RZ, 0x20 ;  /* 0x00000020ff157424 */ /* 0x000fca00078e00ff */
[----:B------:R-:W-:Y:S02]  /*24920*/  SEL R21, R21, 0xffffffe0, !P3 ;  /* 0xffffffe015157807 */ /* 0x000fe40005800000 */
[C-C-:B-1----:R-:W-:Y:S02]  /*24930*/  PRMT R8, R4.reuse, 0x6420, R5.reuse ;  /* 0x0000642004087816 */ /* 0x142fe40000000005 */
[----:B------:R-:W-:Y:S02]  /*24940*/  PRMT R9, R4, 0x7531, R5 ;  /* 0x0000753104097816 */ /* 0x000fe40000000005 */
[C-C-:B------:R-:W-:Y:S02]  /*24950*/  PRMT R10, R6.reuse, 0x6420, R7.reuse ;  /* 0x00006420060a7816 */ /* 0x140fe40000000007 */
[----:B------:R-:W-:Y:S02]  /*24960*/  PRMT R11, R6, 0x7531, R7 ;  /* 0x00007531060b7816 */ /* 0x000fe40000000007 */
[----:B---3--:R-:W-:-:S02]  /*24970*/  IADD3 R2, R23, R12, R0 ;  /* 0x0000000c17027210 */ /* 0x008fc40007ffe000 */
[----:B------:R-:W-:-:S03]  /*24980*/  LOP3.LUT R12, R0, R24, RZ, 0xfc, !PT ;  /* 0x00000018000c7212 */ /* 0x000fc600078efcff */
[----:B------:R-:W0:Y:S02]  /*24990*/  LDSM.16.MT88.4 R4, [R2+0x10000] ;  /* 0x010000000204783b */ /* 0x000e240000004200 */
[----:B------:R-:W-:-:S05]  /*249a0*/  IMAD.IADD R12, R17, 0x1, R12 ;  /* 0x00000001110c7824 */ /* 0x000fca00078e020c */
[----:B------:R0:W-:Y:S02]  /*249b0*/  STSM.16.M88.4 [R12], R8 ;  /* 0x000000080c007844 */ /* 0x0001e40000000200 */
[C-C-:B0-----:R-:W-:Y:S02]  /*249c0*/  PRMT R12, R4.reuse, 0x6420, R5.reuse ;  /* 0x00006420040c7816 */ /* 0x141fe40000000005 */
[----:B------:R-:W-:Y:S02]  /*249d0*/  PRMT R13, R4, 0x7531, R5 ;  /* 0x00007531040d7816 */ /* 0x000fe40000000005 */
[----:B------:R-:W-:Y:S02]  /*249e0*/  LOP3.LUT R4, R20, R24, RZ, 0xfc, !PT ;  /* 0x0000001814047212 */ /* 0x000fe400078efcff */
[C-C-:B------:R-:W-:Y:S02]  /*249f0*/  PRMT R14, R6.reuse, 0x6420, R7.reuse ;  /* 0x00006420060e7816 */ /* 0x140fe40000000007 */
[----:B------:R-:W-:Y:S01]  /*24a00*/  PRMT R15, R6, 0x7531, R7 ;  /* 0x00007531060f7816 */ /* 0x000fe20000000007 */
[----:B------:R-:W-:Y:S01]  /*24a10*/  IMAD.IADD R4, R17, 0x1, R4 ;  /* 0x0000000111047824 */ /* 0x000fe200078e0204 */
[----:B------:R-:W-:-:S04]  /*24a20*/  LOP3.LUT R20, R20, R28, RZ, 0xfc, !PT ;  /* 0x0000001c14147212 */ /* 0x000fc800078efcff */
[----:B------:R0:W-:Y:S02]  /*24a30*/  STSM.16.M88.4 [R4], R12 ;  /* 0x0000000c04007844 */ /* 0x0001e40000000200 */
[----:B0-----:R-:W-:Y:S02]  /*24a40*/  VIADD R12, R0, 0x2000 ;  /* 0x00002000000c7836 */ /* 0x001fe40000000000 */
[----:B------:R-:W-:Y:S01]  /*24a50*/  IMAD.IADD R13, R21, 0x1, R0 ;  /* 0x00000001150d7824 */ /* 0x000fe200078e0200 */
[----:B------:R-:W-:Y:S02]  /*24a60*/  LOP3.LUT R21, R24, 0x1000, RZ, 0xfc, !PT ;  /* 0x0000100018157812 */ /* 0x000fe400078efcff */
[C---:B------:R-:W-:Y:S02]  /*24a70*/  LOP3.LUT R4, R12.reuse, R28, RZ, 0xfc, !PT ;  /* 0x0000001c0c047212 */ /* 0x040fe400078efcff */
[----:B------:R-:W-:-:S03]  /*24a80*/  LOP3.LUT R12, R12, R24, RZ, 0xfc, !PT ;  /* 0x000000180c0c7212 */ /* 0x000fc600078efcff */
[----:B------:R-:W-:Y:S02]  /*24a90*/  IMAD.IADD R4, R23, 0x1, R4 ;  /* 0x0000000117047824 */ /* 0x000fe400078e0204 */
[----:B------:R-:W-:-:S03]  /*24aa0*/  IMAD.IADD R12, R17, 0x1, R12 ;  /* 0x00000001110c7824 */ /* 0x000fc600078e020c */
[----:B------:R-:W0:Y:S02]  /*24ab0*/  LDSM.16.MT88.4 R8, [R4+0x10000] ;  /* 0x010000000408783b */ /* 0x000e240000004200 */
[C-C-:B0-----:R-:W-:Y:S02]  /*24ac0*/  PRMT R4, R8.reuse, 0x6420, R9.reuse ;  /* 0x0000642008047816 */ /* 0x141fe40000000009 */
[----:B------:R-:W-:Y:S02]  /*24ad0*/  PRMT R5, R8, 0x7531, R9 ;  /* 0x0000753108057816 */ /* 0x000fe40000000009 */
[C-C-:B------:R-:W-:Y:S02]  /*24ae0*/  PRMT R6, R10.reuse, 0x6420, R11.reuse ;  /* 0x000064200a067816 */ /* 0x140fe4000000000b */
[----:B------:R-:W-:Y:S02]  /*24af0*/  PRMT R7, R10, 0x7531, R11 ;  /* 0x000075310a077816 */ /* 0x000fe4000000000b */
[----:B------:R-:W0:Y:S04]  /*24b00*/  LDSM.16.MT88.4 R8, [R2+0x12000] ;  /* 0x012000000208783b */ /* 0x000e280000004200 */
[----:B------:R1:W-:Y:S02]  /*24b10*/  STSM.16.M88.4 [R12], R4 ;  /* 0x000000040c007844 */ /* 0x0003e40000000200 */
[----:B-1----:R-:W-:Y:S01]  /*24b20*/  VIADD R12, R0, 0x3000 ;  /* 0x00003000000c7836 */ /* 0x002fe20000000000 */
[----:B------:R-:W-:-:S02]  /*24b30*/  IADD3 R0, R17, R13, R24 ;  /* 0x0000000d11007210 */ /* 0x000fc40007ffe018 */
[C---:B------:R-:W-:Y:S02]  /*24b40*/  IADD3 R13, R17.reuse, R21, R13 ;  /* 0x00000015110d7210 */ /* 0x040fe40007ffe00d */
        /* <DEDUP_REMOVED lines=8> */
[----:B0-----:R-:W-:-:S06]  /*24bd0*/  IADD3 R8, R23, R20, RZ ;  /* 0x0000001417087210 */ /* 0x001fcc0007ffe0ff */
[----:B------:R-:W0:Y:S02]  /*24be0*/  LDSM.16.MT88.4 R8, [R8+0x10000] ;  /* 0x010000000808783b */ /* 0x000e240000004200 */
[C-C-:B0-----:R-:W-:Y:S02]  /*24bf0*/  PRMT R4, R8.reuse, 0x6420, R9.reuse ;  /* 0x0000642008047816 */ /* 0x141fe40000000009 */
[----:B------:R-:W-:Y:S02]  /*24c00*/  PRMT R5, R8, 0x7531, R9 ;  /* 0x0000753108057816 */ /* 0x000fe40000000009 */
[C-C-:B------:R-:W-:Y:S02]  /*24c10*/  PRMT R6, R10.reuse, 0x6420, R11.reuse ;  /* 0x000064200a067816 */ /* 0x140fe4000000000b */
[----:B------:R-:W-:Y:S02]  /*24c20*/  PRMT R7, R10, 0x7531, R11 ;  /* 0x000075310a077816 */ /* 0x000fe4000000000b */
[----:B------:R-:W0:Y:S04]  /*24c30*/  LDSM.16.MT88.4 R8, [R2+0x11000] ;  /* 0x011000000208783b */ /* 0x000e280000004200 */
[----:B------:R0:W-:Y:S02]  /*24c40*/  STSM.16.M88.4 [R0], R4 ;  /* 0x0000000400007844 */ /* 0x0001e40000000200 */
[----:B0-----:R-:W-:-:S02]  /*24c50*/  PRMT R4, R8, 0x6420, R9 ;  /* 0x0000642008047816 */ /* 0x001fc40000000009 */
[----:B------:R-:W-:Y:S01]  /*24c60*/  PRMT R5, R8, 0x7531, R9 ;  /* 0x0000753108057816 */ /* 0x000fe20000000009 */
[----:B------:R-:W-:Y:S01]  /*24c70*/  IMAD.IADD R8, R23, 0x1, R12 ;  /* 0x0000000117087824 */ /* 0x000fe200078e020c */
[C-C-:B------:R-:W-:Y:S02]  /*24c80*/  PRMT R6, R10.reuse, 0x6420, R11.reuse ;  /* 0x000064200a067816 */ /* 0x140fe4000000000b */
[----:B------:R-:W-:-:S05]  /*24c90*/  PRMT R7, R10, 0x7531, R11 ;  /* 0x000075310a077816 */ /* 0x000fca000000000b */
[----:B------:R-:W-:Y:S04]  /*24ca0*/  STSM.16.M88.4 [R13], R4 ;  /* 0x000000040d007844 */ /* 0x000fe80000000200 */
        /* <DEDUP_REMOVED lines=20> */
.L_x_2074:
[----:B-1----:R1:W-:Y:S01]  /*24df0*/  SYNCS.ARRIVE.TRANS64.A1T0 RZ, [R3+URZ+0x28450], RZ ;  /* 0x028450ff03ff79a7 */ /* 0x0023e2000810003f */
[----:B------:R-:W-:Y:S06]  /*24e00*/  BAR.SYNC.DEFER_BLOCKING 0x2, 0x80 ;  /* 0x0082000000007b1d */ /* 0x000fec0000010000 */
[----:B------:R-:W-:Y:S05]  /*24e10*/  @!P0 BRA `(.L_x_2075) ;  /* 0x0000000000048947 */ /* 0x000fea0003800000 */
[----:B------:R-:W-:Y:S01]  /*24e20*/  BPT.TRAP 0x1 ;  /* 0x000000040000795c */ /* 0x000fe20000300000 */
.L_x_2075:
[----:B------:R-:W2:Y:S01]  /*24e30*/  LDL R0, [R1] ;  /* 0x0000000001007983 */ /* 0x000ea20000100800 */
[----:B-1----:R-:W-:Y:S02]  /*24e40*/  VIADD R3, R3, 0x28480 ;  /* 0x0002848003037836 */ /* 0x002fe40000000000 */
[----:B0-----:R-:W-:Y:S02]  /*24e50*/  IMAD.MOV.U32 R5, RZ, RZ, R25 ;  /* 0x000000ffff057224 */ /* 0x001fe400078e0019 */
[----:B------:R-:W-:Y:S01]  /*24e60*/  IMAD.MOV.U32 R7, RZ, RZ, R30 ;  /* 0x000000ffff077224 */ /* 0x000fe200078e001e */
[----:B--2---:R-:W-:-:S04]  /*24e70*/  PRMT R3, R0, 0x654, R3 ;  /* 0x0000065400037816 */ /* 0x004fc80000000003 */
[----:B------:R1:W-:Y:S01]  /*24e80*/  SYNCS.ARRIVE.TRANS64.RED.A1T0 RZ, [R3+URZ], RZ ;  /* 0x000000ff03ff79a7 */ /* 0x0003e2000810043f */
[----:B------:R-:W-:Y:S05]  /*24e90*/  @P1 BRA `(.L_x_2076) ;  /* 0xffffffec004c1947 */ /* 0x000fea000383ffff */
.L_x_2056:
[----:B0-----:R-:W0:Y:S01]  /*24ea0*/  S2R R0, SR_TID.X ;  /* 0x0000000000007919 */ /* 0x001e220000002100 */
        /* <DEDUP_REMOVED lines=8> */
[----:B-1----:R-:W1:Y:S01]  /*24f30*/  LDC.64 R2, c[0x0][0xc60] ;  /* 0x00031800ff027b82 */ /* 0x002e620000000a00 */
        /* <DEDUP_REMOVED lines=9> */
.L_x_2078:
[----:B------:R-:W-:Y:S05]  /*24fd0*/  BSYNC B0 ;  /* 0x0000000000007941 */ /* 0x000fea0003800000 */
.L_x_2077:
[----:B------:R-:W-:Y:S05]  /*24fe0*/  @!P0 BRA `(.L_x_2079) ;  /* 0x0000000000048947 */ /* 0x000fea0003800000 */
[----:B------:R-:W-:Y:S01]  /*24ff0*/  BPT.TRAP 0x1 ;  /* 0x000000040000795c */ /* 0x000fe20000300000 */
.L_x_2079:
[----:B-1----:R-:W-:Y:S01]  /*25000*/  LOP3.LUT R3, R30, 0x1, RZ, 0x3c, !PT ;  /* 0x000000011e037812 */ /* 0x002fe200078e3cff */
[----:B------:R-:W-:Y:S01]  /*25010*/  IMAD R0, R25, 0x8, R23 ;  /* 0x0000000819007824 */ /* 0x000fe200078e0217 */
[----:B------:R-:W-:Y:S02]  /*25020*/  BSSY B0, `(.L_x_2080) ;  /* 0x0000004000007945 */ /* 0x000fe40003800000 */
[----:B------:R-:W-:-:S04]  /*25030*/  SHF.L.U32 R3, R3, 0x1f, RZ ;  /* 0x0000001f03037819 */ /* 0x000fc800000006ff */
[----:B------:R-:W0:Y:S02]  /*25040*/  SYNCS.PHASECHK.TRANS64.TRYWAIT P1, [R0+URZ+0x28470], R3 ;  /* 0x02847003000075a7 */ /* 0x000e24000802017f */
[----:B0-----:R-:W-:Y:S05]  /*25050*/  @!P1 BRA `(.L_x_2081) ;  /* 0x0000007c004c9947 */ /* 0x001fea0003800000 */
.L_x_2349:
[----:B------:R-:W-:Y:S05]  /*25060*/  BSYNC B0 ;  /* 0x0000000000007941 */ /* 0x000fea0003800000 */
.L_x_2080:
[----:B------:R-:W-:-:S13]  /*25070*/  LOP3.LUT P1, RZ, R22, 0x8, RZ, 0xc0, !PT ;  /* 0x0000000816ff7812 */ /* 0x000fda000782c0ff */
[----:B------:R-:W-:Y:S05]  /*25080*/  @!P1 BRA `(.L_x_2082) ;  /* 0x0000000000049947 */ /* 0x000fea0003800000 */
[----:B------:R-:W-:Y:S01]  /*25090*/  BPT.TRAP 0x1 ;  /* 0x000000040000795c */ /* 0x000fe20000300000 */
.L_x_2082:
[----:B0-----:R-:W-:-:S04]  /*250a0*/  SHF.L.U32 R3, R30, 0x1f, RZ ;  /* 0x0000001f1e037819 */ /* 0x001fc800000006ff */
[----:B------:R-:W0:Y:S02]  /*250b0*/  SYNCS.PHASECHK.TRANS64.TRYWAIT P1, [R0+URZ+0x28460], R3 ;  /* 0x02846003000075a7 */ /* 0x000e24000802017f */
[----:B0-----:R-:W-:Y:S05]  /*250c0*/  @!P1 BRA `(.L_x_2083) ;  /* 0x0000007c00449947 */ /* 0x001fea0003800000 */
.L_x_2350:
[----:B------:R-:W2:Y:S01]  /*250d0*/  LDL R12, [R1+0x4] ;  /* 0x00000400010c7983 */ /* 0x000ea20000100800 */
[----:B0-----:R-:W-:Y:S01]  /*250e0*/  IMAD.SHL.U32 R3, R25, 0x4000, RZ ;  /* 0x0000400019037824 */ /* 0x001fe200078e00ff */
[----:B------:R-:W-:Y:S05]  /*250f0*/  WARPSYNC.ALL ;  /* 0x0000000000007948 */ /* 0x000fea0003800000 */
[C---:B------:R-:W-:Y:S01]  /*25100*/  LOP3.LUT R2, R3.reuse, R28, RZ, 0xfc, !PT ;  /* 0x0000001c03027212 */ /* 0x040fe200078efcff */
[----:B------:R-:W-:Y:S01]  /*25110*/  VIADD R18, R3, 0x1000 ;  /* 0x0000100003127836 */ /* 0x000fe20000000000 */
[----:B------:R-:W0:Y:S01]  /*25120*/  S2R R26, SR_TID.X ;  /* 0x00000000001a7919 */ /* 0x000e220000002100 */
[----:B------:R-:W-:Y:S01]  /*25130*/  IMAD.MOV.U32 R27, RZ, RZ, 0x20 ;  /* 0x00000020ff1b7424 */ /* 0x000fe200078e00ff */
[----:B------:R-:W-:-:S02]  /*25140*/  IADD3 R13, R23, R2, RZ ;  /* 0x00000002170d7210 */ /* 0x000fc40007ffe0ff */
[----:B------:R-:W-:-:S03]  /*25150*/  LOP3.LUT P1, RZ, R22, 0x8, RZ, 0xc0, !PT ;  /* 0x0000000816ff7812 */ /* 0x000fc6000782c0ff */
[----:B------:R-:W1:Y:S01]  /*25160*/  LDSM.16.MT88.4 R4, [R13+0x10000] ;  /* 0x010000000d04783b */ /* 0x000e620000004200 */
[----:B0-----:R-:W-:Y:S02]  /*25170*/  LOP3.LUT P2, RZ, R26, 0x4, RZ, 0xc0, !PT ;  /* 0x000000041aff7812 */ /* 0x001fe4000784c0ff */
[----:B------:R-:W-:Y:S02]  /*25180*/  LOP3.LUT R26, R24, 0x1000, RZ, 0xfc, !PT ;  /* 0x00001000181a7812 */ /* 0x000fe400078efcff */
[----:B------:R-:W-:Y:S02]  /*25190*/  SEL R27, R27, 0xffffffe0, !P2 ;  /* 0xffffffe01b1b7807 */ /* 0x000fe40005000000 */
[C-C-:B-1----:R-:W-:Y:S02]  /*251a0*/  PRMT R8, R4.reuse, 0x6420, R5.reuse ;  /* 0x0000642004087816 */ /* 0x142fe40000000005 */
[----:B------:R-:W-:Y:S02]  /*251b0*/  PRMT R9, R4, 0x7531, R5 ;  /* 0x0000753104097816 */ /* 0x000fe40000000005 */
[----:B------:R-:W-:-:S02]  /*251c0*/  PRMT R10, R6, 0x6420, R7 ;  /* 0x00006420060a7816 */ /* 0x000fc40000000007 */
[----:B------:R-:W-:Y:S02]  /*251d0*/  PRMT R11, R6, 0x7531, R7 ;  /* 0x00007531060b7816 */ /* 0x000fe40000000007 */
[----:B--2---:R-:W-:Y:S02]  /*251e0*/  IADD3 R2, R23, R12, R3 ;  /* 0x0000000c17027210 */ /* 0x004fe40007ffe003 */
        /* <DEDUP_REMOVED lines=11> */
[----:B------:R0:W-:Y:S01]  /*252a0*/  STSM.16.M88.4 [R20], R8 ;  /* 0x0000000814007844 */ /* 0x0001e20000000200 */
[----:B------:R-:W-:Y:S01]  /*252b0*/  IADD3 R18, R23, R18, RZ ;  /* 0x0000001217127210 */ /* 0x000fe20007ffe0ff */
[----:B0-----:R-:W-:-:S05]  /*252c0*/  VIADD R8, R3, 0x2000 ;  /* 0x0000200003087836 */ /* 0x001fca0000000000 */
        /* <DEDUP_REMOVED lines=11> */
[----:B-1----:R-:W-:-:S02]  /*25380*/  VIADD R12, R3, 0x3000 ;  /* 0x00003000030c7836 */ /* 0x002fc40000000000 */
[----:B------:R-:W-:-:S05]  /*25390*/  IMAD.IADD R14, R27, 0x1, R3 ;  /* 0x000000011b0e7824 */ /* 0x000fca00078e0203 */
[C---:B------:R-:W-:Y:S02]  /*253a0*/  IADD3 R3, R17.reuse, R14, R24 ;  /* 0x0000000e11037210 */ /* 0x040fe40007ffe018 */
[C-C-:B0-----:R-:W-:Y:S02]  /*253b0*/  PRMT R8, R4.reuse, 0x6420, R5.reuse ;  /* 0x0000642004087816 */ /* 0x141fe40000000005 */
[----:B------:R-:W-:Y:S02]  /*253c0*/  PRMT R9, R4, 0x7531, R5 ;  /* 0x0000753104097816 */ /* 0x000fe40000000005 */
[----:B------:R-:W-:Y:S02]  /*253d0*/  LOP3.LUT R4, R12, R24, RZ, 0xfc, !PT ;  /* 0x000000180c047212 */ /* 0x000fe400078efcff */
[C-C-:B------:R-:W-:Y:S02]  /*253e0*/  PRMT R10, R6.reuse, 0x6420, R7.reuse ;  /* 0x00006420060a7816 */ /* 0x140fe40000000007 */
[----:B------:R-:W-:Y:S01]  /*253f0*/  PRMT R11, R6, 0x7531, R7 ;  /* 0x00007531060b7816 */ /* 0x000fe20000000007 */
[----:B------:R-:W-:Y:S01]  /*25400*/  IMAD.IADD R20, R17, 0x1, R4 ;  /* 0x0000000111147824 */ /* 0x000fe200078e0204 */
[----:B------:R-:W-:-:S02]  /*25410*/  LOP3.LUT R12, R12, R28, RZ, 0xfc, !PT ;  /* 0x0000001c0c0c7212 */ /* 0x000fc400078efcff */
[----:B------:R-:W-:Y:S02]  /*25420*/  IADD3 R17, R17, R26, R14 ;  /* 0x0000001a11117210 */ /* 0x000fe40007ffe00e */
[----:B------:R-:W-:Y:S04]  /*25430*/  STSM.16.M88.4 [R20], R8 ;  /* 0x0000000814007844 */ /* 0x000fe80000000200 */
[----:B------:R0:W1:Y:S02]  /*25440*/  LDSM.16.MT88.4 R4, [R18+0x10000] ;  /* 0x010000001204783b */ /* 0x0000640000004200 */
[----:B0-----:R-:W-:Y:S01]  /*25450*/  IMAD.IADD R18, R23, 0x1, R12 ;  /* 0x0000000117127824 */ /* 0x001fe200078e020c */
[C-C-:B-1----:R-:W-:Y:S02]  /*25460*/  PRMT R8, R4.reuse, 0x6420, R5.reuse ;  /* 0x0000642004087816 */ /* 0x142fe40000000005 */
[----:B------:R-:W-:-:S02]  /*25470*/  PRMT R9, R4, 0x7531, R5 ;  /* 0x0000753104097816 */ /* 0x000fc40000000005 */
        /* <DEDUP_REMOVED lines=15> */
[----:B------:R1:W-:Y:S01]  /*25570*/  STSM.16.M88.4 [R3+0x2000], R12 ;  /* 0x0020000c03007844 */ /* 0x0003e20000000200 */
[C-C-:B0-----:R-:W-:Y:S02]  /*25580*/  PRMT R8, R4.reuse, 0x6420, R5.reuse ;  /* 0x0000642004087816 */ /* 0x141fe40000000005 */
[----:B------:R-:W-:Y:S02]  /*25590*/  PRMT R9, R4, 0x7531, R5 ;  /* 0x0000753104097816 */ /* 0x000fe40000000005 */
        /* <DEDUP_REMOVED lines=8> */
[----:B0-----:R-:W0:Y:S01]  /*25620*/  FENCE.VIEW.ASYNC.S ;  /* 0x00000000000073c6 */ /* 0x001e220000000000 */
[----:B------:R-:W-:Y:S05]  /*25630*/  @!P1 BRA `(.L_x_2084) ;  /* 0x0000000000049947 */ /* 0x000fea0003800000 */
[----:B------:R-:W-:Y:S01]  /*25640*/  BPT.TRAP 0x1 ;  /* 0x000000040000795c */ /* 0x000fe20000300000 */
.L_x_2084:
[----:B0-----:R0:W-:Y:S01]  /*25650*/  SYNCS.ARRIVE.TRANS64.A1T0 RZ, [R0+URZ+0x28450], RZ ;  /* 0x028450ff00ff79a7 */ /* 0x0011e2000810003f */
[----:B------:R-:W-:Y:S06]  /*25660*/  BAR.SYNC.DEFER_BLOCKING 0x2, 0x80 ;  /* 0x0082000000007b1d */ /* 0x000fec0000010000 */
[----:B------:R-:W-:Y:S05]  /*25670*/  @!P0 BRA `(.L_x_2085) ;  /* 0x0000000000048947 */ /* 0x000fea0003800000 */
[----:B------:R-:W-:Y:S01]  /*25680*/  BPT.TRAP 0x1 ;  /* 0x000000040000795c */ /* 0x000fe20000300000 */
.L_x_2085:
[----:B------:R-:W2:Y:S01]  /*25690*/  LDL R2, [R1] ;  /* 0x0000000001027983 */ /* 0x000ea20000100800 */
[----:B0-----:R-:W-:Y:S02]  /*256a0*/  VIADD R0, R0, 0x28480 ;  /* 0x0002848000007836 */ /* 0x001fe40000000000 */
[----:B------:R-:W-:-:S05]  /*256b0*/  VIADD R25, R25, 0x1 ;  /* 0x0000000119197836 */ /* 0x000fca0000000000 */
[----:B------:R-:W-:-:S04]  /*256c0*/  ISETP.NE.AND P0, PT, R25, 0x2, PT ;  /* 0x000000021900780c */ /* 0x000fc80003f05270 */
[----:B-1----:R-:W-:Y:S02]  /*256d0*/  SEL R3, RZ, 0x1, P0 ;  /* 0x00000001ff037807 */ /* 0x002fe40000000000 */
[----:B------:R-:W-:Y:S02]  /*256e0*/  SEL R25, R25, RZ, P0 ;  /* 0x000000ff19197207 */ /* 0x000fe40000000000 */
[----:B------:R-:W-:Y:S02]  /*256f0*/  LOP3.LUT R30, R30, R3, RZ, 0x3c, !PT ;  /* 0x000000031e1e7212 */ /* 0x000fe400078e3cff */
[----:B--2---:R-:W-:-:S04]  /*25700*/  PRMT R0, R2, 0x654, R0 ;  /* 0x0000065402007816 */ /* 0x004fc80000000000 */
[----:B------:R0:W-:Y:S03]  /*25710*/  SYNCS.ARRIVE.TRANS64.RED.A1T0 RZ, [R0+URZ], RZ ;  /* 0x000000ff00ff79a7 */ /* 0x0001e6000810043f */
.L_x_2026:
[----:B------:R-:W-:-:S13]  /*25720*/  LOP3.LUT P0, RZ, R22, 0x10, RZ, 0xc0, !PT ;  /* 0x0000001016ff7812 */ /* 0x000fda000780c0ff */
[----:B------:R-:W-:Y:S05]  /*25730*/  @!P0 BRA `(.L_x_2086) ;  /* 0x0000000000288947 */ /* 0x000fea0003800000 */
[----:B------:R-:W-:Y:S05]  /*25740*/  WARPSYNC.ALL ;  /* 0x0000000000007948 */ /* 0x000fea0003800000 */
[----:B------:R-:W0:Y:S08]  /*25750*/  S2UR UR4, SR_CgaCtaId ;  /* 0x00000000000479c3 */ /* 0x000e300000008800 */
[----:B------:R-:W-:Y:S01]  /*25760*/  BAR.SYNC.DEFER_BLOCKING 0x5, 0x180 ;  /* 0x0146000000007b1d */ /* 0x000fe20000010000 */
[----:B------:R-:W-:Y:S01]  /*25770*/  MOV R23, 0x400 ;  /* 0x0000040000177802 */ /* 0x000fe20000000f00 */
[----:B0-----:R-:W-:-:S05]  /*25780*/  IMAD.U32 R0, RZ, RZ, UR4 ;  /* 0x00000004ff007e24 */ /* 0x001fca000f8e00ff */
[----:B------:R-:W-:Y:S01]  /*25790*/  LEA R23, R0, R23, 0x18 ;  /* 0x0000001700177211 */ /* 0x000fe200078ec0ff */
[----:B------:R0:W-:Y:S04]  /*257a0*/  STL [R1], R0 ;  /* 0x0000000001007387 */ /* 0x0001e80000100800 */
[----:B------:R0:W1:Y:S01]  /*257b0*/  LDS.128 R16, [R23+0x284d0] ;  /* 0x0284d00017107984 */ /* 0x0000620000000c00 */
[----:B------:R-:W-:Y:S06]  /*257c0*/  BAR.ARV 0x4, 0x180 ;  /* 0x0106000000007b1d */ /* 0x000fec0000002000 */
[----:B------:R-:W-:Y:S05]  /*257d0*/  BRA `(.L_x_2087) ;  /* 0x0000000800d47947 */ /* 0x000fea0003800000 */
.L_x_2086:
[----:B0-----:R-:W0:Y:S01]  /*257e0*/  S2R R0, SR_TID.X ;  /* 0x0000000000007919 */ /* 0x001e220000002100 */
        /* <DEDUP_REMOVED lines=9> */
[----:B------:R-:W2:Y:S01]  /*25880*/  @!P1 LDG.E R2, desc[UR36][R2.64] ;  /* 0x0000002402029981 */ /* 0x000ea2000c1e1900 */
[----:B------:R-:W-:Y:S01]  /*25890*/  IMAD.MOV.U32 R17, RZ, RZ, RZ ;  /* 0x000000ffff117224 */ /* 0x000fe200078e00ff */
[C---:B------:R-:W-:Y:S02]  /*258a0*/  ISETP.GE.U32.AND P2, PT, R8.reuse, 0x2, PT ;  /* 0x000000020800780c */ /* 0x040fe40003f46070 */
[C---:B------:R-:W-:Y:S01]  /*258b0*/  ISETP.GE.U32.AND P3, PT, R8.reuse, 0x4, PT ;  /* 0x000000040800780c */ /* 0x040fe20003f66070 */
[----:B------:R-:W-:Y:S01]  /*258c0*/  SHFL.IDX PT, R0, R16, RZ, 0x1f ;  /* 0x00001fff10007589 */ /* 0x000fe200000e0000 */
[C---:B------:R-:W-:Y:S02]  /*258d0*/  ISETP.GE.U32.AND P4, PT, R8.reuse, 0x8, PT ;  /* 0x000000080800780c */ /* 0x040fe40003f86070 */
[C---:B------:R-:W-:Y:S01]  /*258e0*/  ISETP.GE.U32.AND P5, PT, R8.reuse, 0x10, PT ;  /* 0x000000100800780c */ /* 0x040fe20003fa6070 */
[----:B--2---:R-:W-:Y:S01]  /*258f0*/  @!P1 IMAD.MOV.U32 R17, RZ, RZ, R2 ;  /* 0x000000ffff119224 */ /* 0x004fe200078e0002 */
[----:B------:R-:W-:-:S04]  /*25900*/  ISETP.NE.AND P1, PT, R8, RZ, PT ;  /* 0x000000ff0800720c */ /* 0x000fc80003f25270 */
[----:B------:R-:W0:Y:S02]  /*25910*/  SHFL.UP PT, R14, R17, 0x1, RZ ;  /* 0x04200000110e7989 */ /* 0x000e2400000e00ff */
[----:B0-----:R-:W-:-:S05]  /*25920*/  SEL R4, R14, RZ, P1 ;  /* 0x000000ff0e047207 */ /* 0x001fca0000800000 */
[----:B------:R-:W-:-:S05]  /*25930*/  IMAD.IADD R4, R17, 0x1, R4 ;  /* 0x0000000111047824 */ /* 0x000fca00078e0204 */
[----:B------:R-:W0:Y:S02]  /*25940*/  SHFL.UP PT, R14, R4, 0x2, RZ ;  /* 0x04400000040e7989 */ /* 0x000e2400000e00ff */
[----:B0-----:R-:W-:-:S04]  /*25950*/  SEL R5, R14, RZ, P2 ;  /* 0x000000ff0e057207 */ /* 0x001fc80001000000 */
[----:B------:R-:W-:Y:S02]  /*25960*/  IADD3 R6, R4, R5, RZ ;  /* 0x0000000504067210 */ /* 0x000fe40007ffe0ff */
[----:B------:R-:W-:Y:S04]  /*25970*/  SHFL.IDX PT, R5, R16, 0x1, 0x1f ;  /* 0x00201f0010057f89 */ /* 0x000fe800000e0000 */
        /* <DEDUP_REMOVED lines=9> */
[----:B------:R0:W1:Y:S02]  /*25a10*/  SHFL.IDX PT, R14, R3, 0x1f, 0x1f ;  /* 0x03e01f00030e7f89 */ /* 0x00006400000e0000 */
.L_x_2360:
[----:B------:R-:W-:Y:S02]  /*25a20*/  ULDC UR4, c[0x0][0xc38] ;  /* 0x00030e0000047ab9 */ /* 0x000fe40000000800 */
[----:B------:R-:W-:-:S04]  /*25a30*/  IMAD.U32 R4, RZ, RZ, UR4 ;  /* 0x00000004ff047e24 */ /* 0x000fc8000f8e00ff */
[----:B-1----:R-:W-:-:S04]  /*25a40*/  IMAD R14, R14, R4, RZ ;  /* 0x000000040e0e7224 */ /* 0x002fc800078e02ff */
[----:B------:R-:W-:-:S05]  /*25a50*/  IMAD.IADD R5, R5, 0x1, R14 ;  /* 0x0000000105057824 */ /* 0x000fca00078e020e */
[----:B------:R-:W-:-:S13]  /*25a60*/  ISETP.GT.AND P6, PT, R5, R0, PT ;  /* 0x000000000500720c */ /* 0x000fda0003fc4270 */
[----:B------:R-:W-:Y:S05]  /*25a70*/  @P6 BRA `(.L_x_2089) ;  /* 0x00000000009c6947 */ /* 0x000fea0003800000 */
.L_x_2094:
[----:B------:R-:W1:Y:S01]  /*25a80*/  LDC R2, c[0x0][0xc3c] ;  /* 0x00030f00ff027b82 */ /* 0x000e620000000800 */
[----:B------:R-:W-:-:S05]  /*25a90*/  VIADD R19, R19, 0x1f ;  /* 0x0000001f13137836 */ /* 0x000fca0000000000 */
[----:B-1----:R-:W-:-:S13]  /*25aa0*/  ISETP.GE.AND P6, PT, R19, R2, PT ;  /* 0x000000021300720c */ /* 0x002fda0003fc6270 */
[----:B------:R-:W-:Y:S05]  /*25ab0*/  @P6 BRA `(.L_x_2090) ;  /* 0x0000000400d06947 */ /* 0x000fea0003800000 */
[----:B0-----:R-:W0:Y:S01]  /*25ac0*/  S2R R3, SR_TID.X ;  /* 0x0000000000037919 */ /* 0x001e220000002100 */
[----:B------:R-:W-:Y:S01]  /*25ad0*/  BSSY B0, `(.L_x_2091) ;  /* 0x0000009000007945 */ /* 0x000fe20003800000 */
[----:B------:R-:W-:Y:S01]  /*25ae0*/  IMAD.MOV.U32 R17, RZ, RZ, RZ ;  /* 0x000000ffff117224 */ /* 0x000fe200078e00ff */
[----:B0-----:R-:W-:-:S05]  /*25af0*/  LOP3.LUT R3, R3, 0x1f, RZ, 0xc0, !PT ;  /* 0x0000001f03037812 */ /* 0x001fca00078ec0ff */
[----:B------:R-:W-:-:S05]  /*25b00*/  IMAD.IADD R7, R19, 0x1, R3 ;  /* 0x0000000113077824 */ /* 0x000fca00078e0203 */
[----:B------:R-:W-:-:S13]  /*25b10*/  ISETP.GE.OR P6, PT, R7, R2, !P0 ;  /* 0x000000020700720c */ /* 0x000fda00047c6670 */
[----:B------:R-:W-:Y:S05]  /*25b20*/  @P6 BRA `(.L_x_2092) ;  /* 0x00000000000c6947 */ /* 0x000fea0003800000 */
[----:B------:R-:W0:Y:S02]  /*25b30*/  LDC.64 R2, c[0x0][0xc80] ;  /* 0x00032000ff027b82 */ /* 0x000e240000000a00 */
[----:B0-----:R-:W-:-:S05]  /*25b40*/  IMAD.WIDE R2, R7, 0x4, R2 ;  /* 0x0000000407027825 */ /* 0x001fca00078e0202 */
[----:B------:R0:W5:Y:S02]  /*25b50*/  LDG.E R17, desc[UR36][R2.64] ;  /* 0x0000002402117981 */ /* 0x000164000c1e1900 */
.L_x_2092:
[----:B------:R-:W-:Y:S05]  /*25b60*/  BSYNC B0 ;  /* 0x0000000000007941 */ /* 0x000fea0003800000 */
.L_x_2091:
[----:B------:R-:W-:-:S03]  /*25b70*/  UMOV UR4, 0xffffffff ;  /* 0xffffffff00047882 */ /* 0x000fc60000000000 */
[----:B------:R-:W-:Y:S05]  /*25b80*/  BRA.DIV UR4, `(.L_x_2093) ;  /* 0x0000007604cc7947 */ /* 0x000fea000b800000 */
[----:B-----5:R-:W1:Y:S02]  /*25b90*/  SHFL.UP PT, R14, R17, 0x1, RZ ;  /* 0x04200000110e7989 */ /* 0x020e6400000e00ff */
[----:B-1----:R-:W-:-:S05]  /*25ba0*/  SEL R14, R14, RZ, P1 ;  /* 0x000000ff0e0e7207 */ /* 0x002fca0000800000 */
        /* <DEDUP_REMOVED lines=14> */
.L_x_2368:
[----:B------:R-:W-:Y:S02]  /*25c90*/  ULDC UR4, c[0x0][0xc38] ;  /* 0x00030e0000047ab9 */ /* 0x000fe40000000800 */
[----:B------:R-:W-:-:S04]  /*25ca0*/  IMAD.U32 R4, RZ, RZ, UR4 ;  /* 0x00000004ff047e24 */ /* 0x000fc8000f8e00ff */
[----:B-1----:R-:W-:-:S04]  /*25cb0*/  IMAD R14, R14, R4, RZ ;  /* 0x000000040e0e7224 */ /* 0x002fc800078e02ff */
[----:B------:R-:W-:-:S05]  /*25cc0*/  IMAD.IADD R5, R14, 0x1, R5 ;  /* 0x000000010e057824 */ /* 0x000fca00078e0205 */
[----:B------:R-:W-:-:S13]  /*25cd0*/  ISETP.GT.AND P6, PT, R5, R0, PT ;  /* 0x000000000500720c */ /* 0x000fda0003fc4270 */
[----:B------:R-:W-:Y:S05]  /*25ce0*/  @!P6 BRA `(.L_x_2094) ;  /* 0xfffffffc0064e947 */ /* 0x000fea000383ffff */
.L_x_2089:
        /* <DEDUP_REMOVED lines=8> */
.L_x_2372:
[----:B------:R-:W-:Y:S01]  /*25d70*/  ISETP.NE.AND P0, PT, R2, RZ, PT ;  /* 0x000000ff0200720c */ /* 0x000fe20003f05270 */
[----:B------:R-:W-:-:S12]  /*25d80*/  IMAD.MOV.U32 R14, RZ, RZ, RZ ;  /* 0x000000ffff0e7224 */ /* 0x000fd800078e00ff */
[----:B------:R-:W-:Y:S05]  /*25d90*/  @!P0 BRA `(.L_x_2096) ;  /* 0x0000000000108947 */ /* 0x000fea0003800000 */
[----:B------:R-:W-:Y:S01]  /*25da0*/  UMOV UR4, 0xffffffff ;  /* 0xffffffff00047882 */ /* 0x000fe20000000000 */
[----:B------:R-:W-:Y:S02]  /*25db0*/  VIADD R12, R6, 0xffffffff ;  /* 0xffffffff060c7836 */ /* 0x000fe40000000000 */
[----:B------:R-:W-:Y:S05]  /*25dc0*/  BRA.DIV UR4, `(.L_x_2097) ;  /* 0x0000007a04407947 */ /* 0x000fea000b800000 */
[----:B------:R3:W4:Y:S02]  /*25dd0*/  SHFL.IDX PT, R14, R3, R12, 0x1f ;  /* 0x00001f0c030e7589 */ /* 0x00072400000e0000 */
.L_x_2096:
[----:B0--3--:R-:W0:Y:S01]  /*25de0*/  LDC.64 R2, c[0x0][0xc90] ;  /* 0x00032400ff027b82 */ /* 0x009e220000000a00 */
[----:B------:R-:W-:-:S04]  /*25df0*/  IMAD.IADD R19, R6, 0x1, R19 ;  /* 0x0000000106137824 */ /* 0x000fc800078e0213 */
[----:B0-----:R-:W-:-:S05]  /*25e00*/  IMAD.WIDE R2, R19, 0x4, R2 ;  /* 0x0000000413027825 */ /* 0x001fca00078e0202 */
[----:B-1----:R0:W2:Y:S01]  /*25e10*/  LDG.E R6, desc[UR36][R2.64] ;  /* 0x0000002402067981 */ /* 0x0020a2000c1e1900 */
[----:B----4-:R-:W-:-:S04]  /*25e20*/  IMAD R16, R14, R4, R16 ;  /* 0x000000040e107224 */ /* 0x010fc800078e0210 */
[----:B------:R-:W-:Y:S02]  /*25e30*/  IMAD.IADD R0, R0, 0x1, -R16 ;  /* 0x0000000100007824 */ /* 0x000fe400078e0a10 */
[----:B0-----:R-:W-:Y:S02]  /*25e40*/  IMAD.MOV.U32 R2, RZ, RZ, RZ ;  /* 0x000000ffff027224 */ /* 0x001fe400078e00ff */
[----:B--2---:R-:W-:-:S05]  /*25e50*/  IMAD R5, R17, R6, RZ ;  /* 0x0000000611057224 */ /* 0x004fca00078e02ff */
[----:B------:R-:W-:-:S04]  /*25e60*/  IABS R7, R5 ;  /* 0x0000000500077213 */ /* 0x000fc80000000000 */
[----:B------:R-:W0:Y:S08]  /*25e70*/  I2F.RP R8, R7 ;  /* 0x0000000700087306 */ /* 0x000e300000209400 */
[----:B0-----:R-:W0:Y:S02]  /*25e80*/  MUFU.RCP R8, R8 ;  /* 0x0000000800087308 */ /* 0x001e240000001000 */
[----:B0-----:R-:W-:-:S02]  /*25e90*/  IADD3 R9, R8, 0xffffffe, RZ ;  /* 0x0ffffffe08097810 */ /* 0x001fc40007ffe0ff */
[----:B------:R-:W-:-:S04]  /*25ea0*/  IABS R8, R5 ;  /* 0x0000000500087213 */ /* 0x000fc80000000000 */
[----:B------:R-:W0:Y:S01]  /*25eb0*/  F2I.FTZ.U32.TRUNC.NTZ R3, R9 ;  /* 0x0000000900037305 */ /* 0x000e22000021f000 */
[----:B------:R-:W-:Y:S02]  /*25ec0*/  IMAD.MOV R8, RZ, RZ, -R8 ;  /* 0x000000ffff087224 */ /* 0x000fe400078e0a08 */
[----:B0-----:R-:W-:-:S04]  /*25ed0*/  IMAD.MOV R10, RZ, RZ, -R3 ;  /* 0x000000ffff0a7224 */ /* 0x001fc800078e0a03 */
[----:B------:R-:W-:-:S04]  /*25ee0*/  IMAD R11, R10, R7, RZ ;  /* 0x000000070a0b7224 */ /* 0x000fc800078e02ff */
[----:B------:R-:W-:Y:S01]  /*25ef0*/  IMAD.HI.U32 R2, R3, R11, R2 ;  /* 0x0000000b03027227 */ /* 0x000fe200078e0002 */
[----:B------:R-:W-:-:S05]  /*25f00*/  IABS R3, R0 ;  /* 0x0000000000037213 */ /* 0x000fca0000000000 */
        /* <DEDUP_REMOVED lines=16> */
[----:B------:R-:W-:-:S04]  /*26010*/  VIADDMNMX R4, R3, R4, R6, PT ;  /* 0x0000000403047246 */ /* 0x000fc80003800106 */
[----:B------:R-:W-:-:S04]  /*26020*/  IABS R6, R4 ;  /* 0x0000000400067213 */ /* 0x000fc80000000000 */
[----:B------:R-:W0:Y:S08]  /*26030*/  I2F.RP R8, R6 ;  /* 0x0000000600087306 */ /* 0x000e300000209400 */
[----:B0-----:R-:W0:Y:S02]  /*26040*/  MUFU.RCP R8, R8 ;  /* 0x0000000800087308 */ /* 0x001e240000001000 */
[----:B0-----:R-:W-:-:S02]  /*26050*/  IADD3 R2, R8, 0xffffffe, RZ ;  /* 0x0ffffffe08027810 */ /* 0x001fc40007ffe0ff */
[----:B------:R-:W-:-:S04]  /*26060*/  IABS R8, R0 ;  /* 0x0000000000087213 */ /* 0x000fc80000000000 */
[----:B------:R0:W1:Y:S02]  /*26070*/  F2I.FTZ.U32.TRUNC.NTZ R3, R2 ;  /* 0x0000000200037305 */ /* 0x000064000021f000 */
[----:B0-----:R-:W-:Y:S02]  /*26080*/  IMAD.MOV.U32 R2, RZ, RZ, RZ ;  /* 0x000000ffff027224 */ /* 0x001fe400078e00ff */
[----:B-1----:R-:W-:-:S04]  /*26090*/  IMAD.MOV R5, RZ, RZ, -R3 ;  /* 0x000000ffff057224 */ /* 0x002fc800078e0a03 */
[----:B------:R-:W-:-:S04]  /*260a0*/  IMAD R5, R5, R6, RZ ;  /* 0x0000000605057224 */ /* 0x000fc800078e02ff */
[----:B------:R-:W-:Y:S01]  /*260b0*/  IMAD.HI.U32 R3, R3, R5, R2 ;  /* 0x0000000503037227 */ /* 0x000fe200078e0002 */
[-C--:B------:R-:W-:Y:S02]  /*260c0*/  IABS R5, R4.reuse ;  /* 0x0000000400057213 */ /* 0x080fe40000000000 */
[C---:B------:R-:W-:Y:S01]  /*260d0*/  LOP3.LUT R2, R0.reuse, R4, RZ, 0x3c, !PT ;  /* 0x0000000400027212 */ /* 0x040fe200078e3cff */
[----:B------:R-:W-:Y:S02]  /*260e0*/  IMAD.IADD R0, R0, 0x1, R7 ;  /* 0x0000000100007824 */ /* 0x000fe400078e0207 */
[----:B------:R-:W-:Y:S01]  /*260f0*/  IMAD.MOV R5, RZ, RZ, -R5 ;  /* 0x000000ffff057224 */ /* 0x000fe200078e0a05 */
[----:B------:R-:W-:Y:S01]  /*26100*/  ISETP.GE.AND P2, PT, R2, RZ, PT ;  /* 0x000000ff0200720c */ /* 0x000fe20003f46270 */
[----:B------:R-:W-:-:S04]  /*26110*/  IMAD.HI.U32 R3, R3, R8, RZ ;  /* 0x0000000803037227 */ /* 0x000fc800078e00ff */
[----:B------:R-:W-:-:S05]  /*26120*/  IMAD R5, R3, R5, R8 ;  /* 0x0000000503057224 */ /* 0x000fca00078e0208 */
[----:B------:R-:W-:-:S13]  /*26130*/  ISETP.GT.U32.AND P1, PT, R6, R5, PT ;  /* 0x000000050600720c */ /* 0x000fda0003f24070 */
[----:B------:R-:W-:Y:S02]  /*26140*/  @!P1 IMAD.IADD R5, R5, 0x1, -R6 ;  /* 0x0000000105059824 */ /* 0x000fe400078e0a06 */
[----:B------:R-:W-:Y:S01]  /*26150*/  @!P1 VIADD R3, R3, 0x1 ;  /* 0x0000000103039836 */ /* 0x000fe20000000000 */
[----:B------:R-:W-:Y:S02]  /*26160*/  ISETP.NE.AND P1, PT, R4, RZ, PT ;  /* 0x000000ff0400720c */ /* 0x000fe40003f25270 */
[----:B------:R-:W-:-:S13]  /*26170*/  ISETP.GE.U32.AND P0, PT, R5, R6, PT ;  /* 0x000000060500720c */ /* 0x000fda0003f06070 */
[----:B------:R-:W-:-:S04]  /*26180*/  @P0 VIADD R3, R3, 0x1 ;  /* 0x0000000103030836 */ /* 0x000fc80000000000 */
[----:B------:R-:W-:Y:S01]  /*26190*/  @!P2 IMAD.MOV R3, RZ, RZ, -R3 ;  /* 0x000000ffff03a224 */ /* 0x000fe200078e0a03 */
[----:B------:R-:W-:Y:S02]  /*261a0*/  @!P1 LOP3.LUT R3, RZ, R4, RZ, 0x33, !PT ;  /* 0x00000004ff039212 */ /* 0x000fe400078e33ff */
[----:B------:R-:W-:-:S05]  /*261b0*/  IADD3 R4, -R4, RZ, RZ ;  /* 0x000000ff04047210 */ /* 0x000fca0007ffe1ff */
[----:B------:R-:W-:Y:S01]  /*261c0*/  IMAD R18, R3, R4, R0 ;  /* 0x0000000403127224 */ /* 0x000fe200078e0200 */
[----:B------:R-:W-:-:S05]  /*261d0*/  LOP3.LUT R0, RZ, R3, RZ, 0x33, !PT ;  /* 0x00000003ff007212 */ /* 0x000fca00078e33ff */
[----:B------:R-:W-:Y:S01]  /*261e0*/  IMAD.IADD R17, R17, 0x1, R0 ;  /* 0x0000000111117824 */ /* 0x000fe200078e0200 */
[----:B------:R-:W-:Y:S06]  /*261f0*/  BRA `(.L_x_2098) ;  /* 0x00000000001c7947 */ /* 0x000fec0003800000 */
.L_x_2090:
[----:B------:R-:W-:Y:S01]  /*26200*/  UMOV UR4, URZ ;  /* 0x0000003f00047c82 */ /* 0x000fe20008000000 */
[----:B------:R-:W-:Y:S01]  /*26210*/  UMOV UR5, URZ ;  /* 0x0000003f00057c82 */ /* 0x000fe20008000000 */
[----:B------:R-:W-:Y:S01]  /*26220*/  ULDC UR6, c[0x0][0xc3c] ;  /* 0x00030f0000067ab9 */ /* 0x000fe20000000800 */
[----:B------:R-:W-:Y:S02]  /*26230*/  IMAD.MOV.U32 R16, RZ, RZ, R0 ;  /* 0x000000ffff107224 */ /* 0x000fe400078e0000 */
[----:B------:R-:W-:Y:S02]  /*26240*/  IMAD.U32 R17, RZ, RZ, UR4 ;  /* 0x00000004ff117e24 */ /* 0x000fe4000f8e00ff */
[----:B------:R-:W-:Y:S02]  /*26250*/  IMAD.U32 R18, RZ, RZ, UR5 ;  /* 0x00000005ff127e24 */ /* 0x000fe4000f8e00ff */
[----:B------:R-:W-:-:S07]  /*26260*/  IMAD.U32 R19, RZ, RZ, UR6 ;  /* 0x00000006ff137e24 */ /* 0x000fce000f8e00ff */
.L_x_2098:
[----:B------:R2:W3:Y:S01]  /*26270*/  LDL R2, [R1] ;  /* 0x0000000001027983 */ /* 0x0004e20000100800 */
[----:B------:R-:W1:Y:S01]  /*26280*/  S2R R0, SR_TID.X ;  /* 0x0000000000007919 */ /* 0x000e620000002100 */
[----:B------:R-:W-:Y:S05]  /*26290*/  WARPSYNC.ALL ;  /* 0x0000000000007948 */ /* 0x000fea0003800000 */
[----:B-1----:R-:W-:Y:S01]  /*262a0*/  LOP3.LUT R0, R0, 0x1f, RZ, 0xc0, !PT ;  /* 0x0000001f00007812 */ /* 0x002fe200078ec0ff */
[----:B------:R-:W-:Y:S03]  /*262b0*/  BAR.SYNC.DEFER_BLOCKING 0x4, 0x180 ;  /* 0x0106000000007b1d */ /* 0x000fe60000010000 */
[----:B------:R-:W-:-:S13]  /*262c0*/  ISETP.NE.AND P0, PT, R0, RZ, PT ;  /* 0x000000ff0000720c */ /* 0x000fda0003f05270 */
[----:B------:R-:W-:Y:S01]  /*262d0*/  @!P0 MOV R0, 0x400 ;  /* 0x0000040000008802 */ /* 0x000fe20000000f00 */
[----:B---3--:R-:W1:Y:S03]  /*262e0*/  @!P0 S2R R2, SR_CgaCtaId ;  /* 0x0000000000028919 */ /* 0x008e660000008800 */
[----:B-1----:R-:W-:Y:S01]  /*262f0*/  @!P0 LEA R23, R2, R0, 0x18 ;  /* 0x0000000002178211 */ /* 0x002fe200078ec0ff */
[----:B------:R2:W-:Y:S04]  /*26300*/  @!P0 STL [R1], R2 ;  /* 0x0000000201008387 */ /* 0x0005e80000100800 */
[----:B------:R2:W-:Y:S01]  /*26310*/  @!P0 STS.128 [R23+0x284d0], R16 ;  /* 0x0284d01017008388 */ /* 0x0005e20000000c00 */
[----:B------:R-:W-:Y:S06]  /*26320*/  BAR.ARV 0x5, 0x180 ;  /* 0x0146000000007b1d */ /* 0x000fec0000002000 */
.L_x_2087:
[----:B------:R-:W-:Y:S02]  /*26330*/  ULDC UR4, c[0x0][0xc3c] ;  /* 0x00030f0000047ab9 */ /* 0x000fe40000000800 */
[----:B-1----:R-:W-:-:S13]  /*26340*/  ISETP.GE.AND P0, PT, R19, UR4, PT ;  /* 0x0000000413007c0c */ /* 0x002fda000bf06270 */
[----:B------:R-:W-:Y:S05]  /*26350*/  @!P0 BRA `(.L_x_2099) ;  /* 0xffffff9400fc8947 */ /* 0x000fea000383ffff */
[----:B------:R-:W-:Y:S05]  /*26360*/  BSYNC B7 ;  /* 0x0000000000077941 */ /* 0x000fea0003800000 */
.L_x_1969:
[----:B0-2---:R-:W2:Y:S01]  /*26370*/  LDL.LU R0, [R1+0x30] ;  /* 0x0000300001007983 */ /* 0x005ea20000300800 */
[----:B------:R-:W-:Y:S01]  /*26380*/  BSSY B0, `(.L_x_2100) ;  /* 0x000000b000007945 */ /* 0x000fe20003800000 */
[----:B------:R-:W0:Y:S01]  /*26390*/  S2R R5, SR_CgaCtaId ;  /* 0x0000000000057919 */ /* 0x000e220000008800 */
        /* <DEDUP_REMOVED lines=9> */
.L_x_2375:
[----:B------:R-:W-:Y:S05]  /*26430*/  BSYNC B0 ;  /* 0x0000000000007941 */ /* 0x000fea0003800000 */
.L_x_2100:
[----:B------:R-:W-:-:S03]  /*26440*/  UMOV UR4, 0xffffffff ;  /* 0xffffffff00047882 */ /* 0x000fc60000000000 */
[----:B------:R-:W-:Y:S05]  /*26450*/  BRA.DIV UR4, `(.L_x_2102) ;  /* 0x0000007204d47947 */ /* 0x000fea000b800000 */
[----:B0-----:R-:W0:Y:S02]  /*26460*/  S2R R0, SR_TID.X ;  /* 0x0000000000007919 */ /* 0x001e240000002100 */
[----:B0-----:R-:W-:-:S04]  /*26470*/  SHF.R.U32.HI R0, RZ, 0x5, R0 ;  /* 0x00000005ff007819 */ /* 0x001fc80000011600 */
[----:B------:R-:W-:-:S05]  /*26480*/  LOP3.LUT R0, R0, 0x3, RZ, 0xc0, !PT ;  /* 0x0000000300007812 */ /* 0x000fca00078ec0ff */
[----:B------:R0:W1:Y:S02]  /*26490*/  SHFL.IDX PT, R14, R0, RZ, 0x1f ;  /* 0x00001fff000e7589 */ /* 0x00006400000e0000 */
.L_x_2378:
[----:B-1----:R-:W-:-:S13]  /*264a0*/  ISETP.NE.AND P0, PT, R14, RZ, PT ;  /* 0x000000ff0e00720c */ /* 0x002fda0003f05270 */
[----:B------:R-:W-:Y:S05]  /*264b0*/  @P0 BRA `(.L_x_1720) ;  /* 0x0000000000b00947 */ /* 0x000fea0003800000 */
[----:B------:R-:W-:-:S03]  /*264c0*/  UMOV UR4, 0xffffffff ;  /* 0xffffffff00047882 */ /* 0x000fc60000000000 */
[----:B------:R-:W-:Y:S05]  /*264d0*/  BRA.DIV UR4, `(.L_x_2103) ;  /* 0x0000007204e87947 */ /* 0x000fea000b800000 */
[----:B------:R-:W-:-:S13]  /*264e0*/  ELECT P6, URZ, PT ;  /* 0x00000000003f782f */ /* 0x000fda00038c0000 */
.L_x_2381:
[----:B------:R-:W-:Y:S05]  /*264f0*/  @!P6 BRA `(.L_x_1720) ;  /* 0x0000000000a0e947 */ /* 0x000fea0003800000 */
[----:B0-----:R-:W2:Y:S02]  /*26500*/  LDL R0, [R1+0x34] ;  /* 0x0000340001007983 */ /* 0x001ea40000100800 */
[----:B--2---:R-:W-:-:S13]  /*26510*/  R2UR UR4, R0 ;  /* 0x00000000000472ca */ /* 0x004fda00000e0000 */
[----:B------:R-:W-:-:S06]  /*26520*/  ULOP3.LUT UR4, UR4, 0x2, URZ, 0xfc, !UPT ;  /* 0x0000000204047892 */ /* 0x000fcc000f8efc3f */
[----:B------:R-:W-:-:S05]  /*26530*/  IMAD.U32 R0, RZ, RZ, UR4 ;  /* 0x00000004ff007e24 */ /* 0x000fca000f8e00ff */
[----:B------:R-:W-:-:S13]  /*26540*/  ISETP.NE.AND P0, PT, R0, 0x3, PT ;  /* 0x000000030000780c */ /* 0x000fda0003f05270 */
[----:B------:R-:W-:Y:S05]  /*26550*/  @!P0 BRA `(.L_x_2104) ;  /* 0x0000000000048947 */ /* 0x000fea0003800000 */
[----:B------:R-:W-:Y:S01]  /*26560*/  BPT.TRAP 0x1 ;  /* 0x000000040000795c */ /* 0x000fe20000300000 */
.L_x_2104:
[C---:B------:R-:W-:Y:S01]  /*26570*/  IMAD R5, R25.reuse, 0x8, R4 ;  /* 0x0000000819057824 */ /* 0x040fe200078e0204 */
[----:B------:R-:W-:Y:S02]  /*26580*/  SHF.L.U32 R0, R30, 0x1f, RZ ;  /* 0x0000001f1e007819 */ /* 0x000fe400000006ff */
[----:B------:R-:W-:Y:S02]  /*26590*/  IADD3 R25, R25, 0x1, RZ ;  /* 0x0000000119197810 */ /* 0x000fe40007ffe0ff */
[----:B------:R-:W0:Y:S02]  /*265a0*/  SYNCS.PHASECHK.TRANS64.TRYWAIT P1, [R5+URZ+0x28440], R0 ;  /* 0x02844000050075a7 */ /* 0x000e24000802017f */
[----:B------:R-:W-:-:S04]  /*265b0*/  ISETP.NE.AND P2, PT, R25, 0x2, PT ;  /* 0x000000021900780c */ /* 0x000fc80003f45270 */
[----:B------:R-:W-:Y:S01]  /*265c0*/  SEL R3, RZ, 0x1, P2 ;  /* 0x00000001ff037807 */ /* 0x000fe20001000000 */
[----:B0-----:R-:W-:Y:S08]  /*265d0*/  @!P1 BRA `(.L_x_2105) ;  /* 0x0000007000c89947 */ /* 0x001ff00003800000 */
.L_x_2382:
[----:B------:R-:W-:Y:S02]  /*265e0*/  SEL R25, R25, RZ, P2 ;  /* 0x000000ff19197207 */ /* 0x000fe40001000000 */
[----:B------:R-:W-:Y:S01]  /*265f0*/  LOP3.LUT R2, R30, R3, RZ, 0x3c, !PT ;  /* 0x000000031e027212 */ /* 0x000fe200078e3cff */
[----:B------:R-:W-:Y:S06]  /*26600*/  @!P0 BRA `(.L_x_2106) ;  /* 0x0000000000048947 */ /* 0x000fec0003800000 */
[----:B------:R-:W-:Y:S01]  /*26610*/  BPT.TRAP 0x1 ;  /* 0x000000040000795c */ /* 0x000fe20000300000 */
.L_x_2106:
[----:B------:R-:W-:Y:S01]  /*26620*/  IMAD R25, R25, 0x8, R4 ;  /* 0x0000000819197824 */ /* 0x000fe200078e0204 */
[----:B------:R-:W-:-:S04]  /*26630*/  SHF.L.U32 R2, R2, 0x1f, RZ ;  /* 0x0000001f02027819 */ /* 0x000fc800000006ff */
[----:B------:R-:W1:Y:S02]  /*26640*/  SYNCS.PHASECHK.TRANS64.TRYWAIT P1, [R25+URZ+0x28440], R2 ;  /* 0x02844002190075a7 */ /* 0x000e64000802017f */
[----:B-1----:R-:W-:Y:S05]  /*26650*/  @!P1 BRA `(.L_x_2107) ;  /* 0x0000007000bc9947 */ /* 0x002fea0003800000 */
.L_x_2383:
[----:B------:R-:W-:Y:S05]  /*26660*/  @!P0 BRA `(.L_x_2108) ;  /* 0x0000000000048947 */ /* 0x000fea0003800000 */
[----:B------:R-:W-:Y:S01]  /*26670*/  BPT.TRAP 0x1 ;  /* 0x000000040000795c */ /* 0x000fe20000300000 */
.L_x_2108:
[----:B------:R-:W2:Y:S02]  /*26680*/  SYNCS.PHASECHK.TRANS64.TRYWAIT P1, [R5+URZ+0x28460], R0 ;  /* 0x02846000050075a7 */ /* 0x000ea4000802017f */
[----:B--2---:R-:W-:Y:S05]  /*26690*/  @!P1 BRA `(.L_x_2109) ;  /* 0x0000007000c09947 */ /* 0x004fea0003800000 */
.L_x_2384:
[----:B------:R-:W-:Y:S05]  /*266a0*/  @!P0 BRA `(.L_x_2110) ;  /* 0x0000000000048947 */ /* 0x000fea0003800000 */
[----:B------:R-:W-:Y:S01]  /*266b0*/  BPT.TRAP 0x1 ;  /* 0x000000040000795c */ /* 0x000fe20000300000 */
.L_x_2110:
[----:B------:R-:W3:Y:S02]  /*266c0*/  SYNCS.PHASECHK.TRANS64.TRYWAIT P1, [R25+URZ+0x28460], R2 ;  /* 0x02846002190075a7 */ /* 0x000ee4000802017f */
[----:B---3--:R-:W-:Y:S05]  /*266d0*/  @!P1 BRA `(.L_x_2111) ;  /* 0x0000007000c49947 */ /* 0x008fea0003800000 */
.L_x_2385:
[----:B------:R-:W-:Y:S05]  /*266e0*/  @!P0 BRA `(.L_x_2112) ;  /* 0x0000000000048947 */ /* 0x000fea0003800000 */
[----:B------:R-:W-:Y:S01]  /*266f0*/  BPT.TRAP 0x1 ;  /* 0x000000040000795c */ /* 0x000fe20000300000 */
.L_x_2112:
[----:B------:R-:W4:Y:S02]  /*26700*/  SYNCS.PHASECHK.TRANS64.TRYWAIT P1, [R5+URZ+0x28480], R0 ;  /* 0x02848000050075a7 */ /* 0x000f24000802017f */
[----:B----4-:R-:W-:Y:S05]  /*26710*/  @!P1 BRA `(.L_x_2113) ;  /* 0x0000007000c89947 */ /* 0x010fea0003800000 */
.L_x_2386:
[----:B------:R-:W-:Y:S05]  /*26720*/  @!P0 BRA `(.L_x_2114) ;  /* 0x0000000000048947 */ /* 0x000fea0003800000 */
[----:B------:R-:W-:Y:S01]  /*26730*/  BPT.TRAP 0x1 ;  /* 0x000000040000795c */ /* 0x000fe20000300000 */
.L_x_2114:
[----:B------:R0:W0:Y:S02]  /*26740*/  SYNCS.PHASECHK.TRANS64.TRYWAIT P0, [R25+URZ+0x28480], R2 ;  /* 0x02848002190075a7 */ /* 0x000024000800017f */
[----:B0-----:R-:W-:Y:S05]  /*26750*/  @!P0 NANOSLEEP.SYNCS 0x989680 ;  /* 0x009896800000895d */ /* 0x001fea0003900000 */
[----:B------:R-:W0:Y:S02]  /*26760*/  @!P0 SYNCS.PHASECHK.TRANS64 P0, [R25+URZ+0x28480], R2 ;  /* 0x02848002190085a7 */ /* 0x000e24000800007f */
[----:B0-----:R-:W-:Y:S05]  /*26770*/  @!P0 BRA `(.L_x_2114) ;  /* 0xfffffffc00f08947 */ /* 0x001fea000383ffff */
.L_x_1720:
[----:B------:R-:W-:Y:S05]  /*26780*/  BSYNC B8 ;  /* 0x0000000000087941 */ /* 0x000fea0003800000 */
.L_x_1717:
[----:B------:R-:W-:Y:S05]  /*26790*/  EXIT ;  /* 0x000000000000794d */ /* 0x000fea0003800000 */
.L_x_1746:
[----:B--2---:R2:W3:Y:S02]  /*267a0*/  SYNCS.PHASECHK.TRANS64.TRYWAIT P6, [R72+URZ+0x28490], R81 ;  /* 0x02849051480075a7 */ /* 0x0044e400080c017f */
[----:B---3--:R-:W-:Y:S05]  /*267b0*/  @!P6 NANOSLEEP.SYNCS 0x989680 ;  /* 0x009896800000e95d */ /* 0x008fea0003900000 */
[----:B------:R-:W3:Y:S02]  /*267c0*/  @!P6 SYNCS.PHASECHK.TRANS64 P6, [R72+URZ+0x28490], R81 ;  /* 0x028490514800e5a7 */ /* 0x000ee400080c007f */
[----:B---3--:R-:W-:Y:S05]  /*267d0*/  @!P6 BRA `(.L_x_1746) ;  /* 0xfffffffc00f0e947 */ /* 0x008fea000383ffff */
[----:B------:R-:W-:Y:S05]  /*267e0*/  BRA `(.L_x_2115) ;  /* 0xfffffdc400147947 */ /* 0x000fea000383ffff */
.L_x_1747:
[----:B------:R-:W-:Y:S01]  /*267f0*/  BSSY B1, `(.L_x_2116) ;  /* 0x0000008000017945 */ /* 0x000fe20003800000 */
[----:B0-----:R-:W-:Y:S02]  /*26800*/  IMAD.MOV.U32 R13, RZ, RZ, R2 ;  /* 0x000000ffff0d7224 */ /* 0x001fe400078e0002 */
[----:B------:R-:W-:Y:S02]  /*26810*/  IMAD.MOV.U32 R12, RZ, RZ, RZ ;  /* 0x000000ffff0c7224 */ /* 0x000fe400078e00ff */
[----:B------:R-:W-:Y:S02]  /*26820*/  IMAD.MOV.U32 R11, RZ, RZ, 0x181f ;  /* 0x0000181fff0b7424 */ /* 0x000fe400078e00ff */
[----:B------:R-:W-:-:S07]  /*26830*/  IMAD.MOV.U32 R15, RZ, RZ, -0x1 ;  /* 0xffffffffff0f7424 */ /* 0x000fce00078e00ff */
[----:B-12---:R-:W-:Y:S05]  /*26840*/  WARPSYNC.COLLECTIVE R15, `(.L_x_2117) ;  /* 0x000000000f087348 */ /* 0x006fea0003c00000 */
[----:B------:R0:W3:Y:S02]  /*26850*/  SHFL.IDX P6, R14, R13, R12, R11 ;  /* 0x0000000c0d0e7389 */ /* 0x0000e400000c000b */
[----:B0123--:R-:W-:Y:S01]  /*26860*/  ENDCOLLECTIVE ;  /* 0x000000000000791b */ /* 0x00ffe20003800000 */
.L_x_2117:
[----:B------:R-:W-:Y:S05]  /*26870*/  BSYNC B1 ;  /* 0x0000000000017941 */ /* 0x000fea0003800000 */
.L_x_2116:
[----:B------:R-:W-:Y:S01]  /*26880*/  IMAD.MOV.U32 R13, RZ, RZ, R0 ;  /* 0x000000ffff0d7224 */ /* 0x000fe200078e0000 */
[----:B------:R-:W-:Y:S01]  /*26890*/  MOV R15, 0xffffffff ;  /* 0xffffffff000f7802 */ /* 0x000fe20000000f00 */
[----:B------:R-:W-:Y:S02]  /*268a0*/  IMAD.MOV.U32 R12, RZ, RZ, RZ ;  /* 0x000000ffff0c7224 */ /* 0x000fe400078e00ff */
[----:B------:R-:W-:Y:S02]  /*268b0*/  IMAD.MOV.U32 R11, RZ, RZ, 0x181f ;  /* 0x0000181fff0b7424 */ /* 0x000fe400078e00ff */
[----:B------:R-:W-:-:S07]  /*268c0*/  IMAD.MOV.U32 R3, RZ, RZ, R14 ;  /* 0x000000ffff037224 */ /* 0x000fce00078e000e */
[----:B------:R-:W-:Y:S05]  /*268d0*/  WARPSYNC.COLLECTIVE R15, `(.L_x_2118) ;  /* 0x000000000f087348 */ /* 0x000fea0003c00000 */
[----:B------:R0:W1:Y:S02]  /*268e0*/  SHFL.IDX P6, R14, R13, R12, R11 ;  /* 0x0000000c0d0e7389 */ /* 0x00006400000c000b */
[----:B01----:R-:W-:Y:S01]  /*268f0*/  ENDCOLLECTIVE ;  /* 0x000000000000791b */ /* 0x003fe20003800000 */
.L_x_2118:
[----:B------:R-:W-:Y:S05]  /*26900*/  BRA `(.L_x_2119) ;  /* 0xfffffdc000e07947 */ /* 0x000fea000383ffff */
.L_x_1756:
[----:B------:R-:W-:Y:S01]  /*26910*/  BSSY B1, `(.L_x_2120) ;  /* 0x0000008000017945 */ /* 0x000fe20003800000 */
[----:B0-----:R-:W-:Y:S02]  /*26920*/  IMAD.MOV.U32 R13, RZ, RZ, R2 ;  /* 0x000000ffff0d7224 */ /* 0x001fe400078e0002 */
[----:B------:R-:W-:Y:S02]  /*26930*/  IMAD.MOV.U32 R12, RZ, RZ, 0x1 ;  /* 0x00000001ff0c7424 */ /* 0x000fe400078e00ff */
[----:B------:R-:W-:Y:S02]  /*26940*/  IMAD.MOV.U32 R11, RZ, RZ, 0x181f ;  /* 0x0000181fff0b7424 */ /* 0x000fe400078e00ff */
[----:B------:R-:W-:-:S07]  /*26950*/  IMAD.MOV.U32 R15, RZ, RZ, -0x1 ;  /* 0xffffffffff0f7424 */ /* 0x000fce00078e00ff */
[----:B-1234-:R-:W-:Y:S05]  /*26960*/  WARPSYNC.COLLECTIVE R15, `(.L_x_2121) ;  /* 0x000000000f087348 */ /* 0x01efea0003c00000 */
[----:B------:R0:W0:Y:S02]  /*26970*/  SHFL.IDX P6, R14, R13, R12, R11 ;  /* 0x0000000c0d0e7389 */ /* 0x00002400000c000b */
[----:B01234-:R-:W-:Y:S01]  /*26980*/  ENDCOLLECTIVE ;  /* 0x000000000000791b */ /* 0x01ffe20003800000 */
.L_x_2121:
[----:B------:R-:W-:Y:S05]  /*26990*/  BSYNC B1 ;  /* 0x0000000000017941 */ /* 0x000fea0003800000 */
.L_x_2120:
[----:B------:R-:W-:Y:S02]  /*269a0*/  IMAD.MOV.U32 R13, RZ, RZ, R0 ;  /* 0x000000ffff0d7224 */ /* 0x000fe400078e0000 */
[----:B------:R-:W-:Y:S02]  /*269b0*/  IMAD.MOV.U32 R12, RZ, RZ, 0x1 ;  /* 0x00000001ff0c7424 */ /* 0x000fe400078e00ff */
[----:B------:R-:W-:Y:S02]  /*269c0*/  IMAD.MOV.U32 R11, RZ, RZ, 0x181f ;  /* 0x0000181fff0b7424 */ /* 0x000fe400078e00ff */
[----:B------:R-:W-:Y:S02]  /*269d0*/  IMAD.MOV.U32 R15, RZ, RZ, -0x1 ;  /* 0xffffffffff0f7424 */ /* 0x000fe400078e00ff */
[----:B------:R-:W-:-:S07]  /*269e0*/  IMAD.MOV.U32 R3, RZ, RZ, R14 ;  /* 0x000000ffff037224 */ /* 0x000fce00078e000e */
[----:B------:R-:W-:Y:S05]  /*269f0*/  WARPSYNC.COLLECTIVE R15, `(.L_x_2122) ;  /* 0x000000000f087348 */ /* 0x000fea0003c00000 */
[----:B------:R0:W1:Y:S02]  /*26a00*/  SHFL.IDX P6, R14, R13, R12, R11 ;  /* 0x0000000c0d0e7389 */ /* 0x00006400000c000b */
[----:B01----:R-:W-:Y:S01]  /*26a10*/  ENDCOLLECTIVE ;  /* 0x000000000000791b */ /* 0x003fe20003800000 */
.L_x_2122:
[----:B------:R-:W-:Y:S05]  /*26a20*/  BRA `(.L_x_2123) ;  /* 0xfffffdd000687947 */ /* 0x000fea000383ffff */
.L_x_1766:
[----:B-1----:R1:W2:Y:S02]  /*26a30*/  SYNCS.PHASECHK.TRANS64.TRYWAIT P4, [R72+URZ+0x28490], R81 ;  /* 0x02849051480075a7 */ /* 0x0022a4000808017f */
[----:B--2---:R-:W-:Y:S05]  /*26a40*/  @!P4 NANOSLEEP.SYNCS 0x989680 ;  /* 0x009896800000c95d */ /* 0x004fea0003900000 */
[----:B------:R-:W2:Y:S02]  /*26a50*/  @!P4 SYNCS.PHASECHK.TRANS64 P4, [R72+URZ+0x28490], R81 ;  /* 0x028490514800c5a7 */ /* 0x000ea4000808007f */
[----:B--2---:R-:W-:Y:S05]  /*26a60*/  @!P4 BRA `(.L_x_1766) ;  /* 0xfffffffc00f0c947 */ /* 0x004fea000383ffff */
[----:B------:R-:W-:Y:S05]  /*26a70*/  BRA `(.L_x_2124) ;  /* 0xfffffde000c47947 */ /* 0x000fea000383ffff */
.L_x_1767:
        /* <DEDUP_REMOVED lines=8> */
.L_x_2126:
[----:B------:R-:W-:Y:S05]  /*26b00*/  BSYNC B1 ;  /* 0x0000000000017941 */ /* 0x000fea0003800000 */
.L_x_2125:
        /* <DEDUP_REMOVED lines=8> */
.L_x_2127:
[----:B------:R-:W-:Y:S01]  /*26b90*/  IMAD.MOV.U32 R38, RZ, RZ, R14 ;  /* 0x000000ffff267224 */ /* 0x000fe200078e000e */
[----:B------:R-:W-:Y:S06]  /*26ba0*/  BRA `(.L_x_2128) ;  /* 0xfffffde000907947 */ /* 0x000fec000383ffff */
.L_x_1772:
[----:B------:R-:W-:Y:S01]  /*26bb0*/  BSSY B1, `(.L_x_2129) ;  /* 0x0000008000017945 */ /* 0x000fe20003800000 */
[----:B----4-:R-:W-:Y:S01]  /*26bc0*/  MOV R13, R2 ;  /* 0x00000002000d7202 */ /* 0x010fe20000000f00 */
[----:B------:R-:W-:Y:S02]  /*26bd0*/  IMAD.MOV.U32 R12, RZ, RZ, 0x1 ;  /* 0x00000001ff0c7424 */ /* 0x000fe400078e00ff */
[----:B------:R-:W-:Y:S02]  /*26be0*/  IMAD.MOV.U32 R11, RZ, RZ, 0x181f ;  /* 0x0000181fff0b7424 */ /* 0x000fe400078e00ff */
[----:B------:R-:W-:-:S07]  /*26bf0*/  IMAD.MOV.U32 R15, RZ, RZ, -0x1 ;  /* 0xffffffffff0f7424 */ /* 0x000fce00078e00ff */
[----:B0123--:R-:W-:Y:S05]  /*26c00*/  WARPSYNC.COLLECTIVE R15, `(.L_x_2130) ;  /* 0x000000000f087348 */ /* 0x00ffea0003c00000 */
[----:B------:R4:W0:Y:S02]  /*26c10*/  SHFL.IDX P6, R14, R13, R12, R11 ;  /* 0x0000000c0d0e7389 */ /* 0x00082400000c000b */
[----:B01234-:R-:W-:Y:S01]  /*26c20*/  ENDCOLLECTIVE ;  /* 0x000000000000791b */ /* 0x01ffe20003800000 */
.L_x_2130:
[----:B------:R-:W-:Y:S05]  /*26c30*/  BSYNC B1 ;  /* 0x0000000000017941 */ /* 0x000fea0003800000 */
.L_x_2129:
        /* <DEDUP_REMOVED lines=8> */
.L_x_2131:
[----:B------:R-:W-:Y:S05]  /*26cc0*/  BRA `(.L_x_2132) ;  /* 0xfffffdf000347947 */ /* 0x000fea000383ffff */
.L_x_1777:
[----:B0-----:R0:W1:Y:S02]  /*26cd0*/  SYNCS.PHASECHK.TRANS64.TRYWAIT P3, [R72+URZ+0x28490], R81 ;  /* 0x02849051480075a7 */ /* 0x001064000806017f */
[----:B-1----:R-:W-:Y:S05]  /*26ce0*/  @!P3 NANOSLEEP.SYNCS 0x989680 ;  /* 0x009896800000b95d */ /* 0x002fea0003900000 */
[----:B------:R-:W1:Y:S02]  /*26cf0*/  @!P3 SYNCS.PHASECHK.TRANS64 P3, [R72+URZ+0x28490], R81 ;  /* 0x028490514800b5a7 */ /* 0x000e64000806007f */
[----:B-1----:R-:W-:Y:S05]  /*26d00*/  @!P3 BRA `(.L_x_1777) ;  /* 0xfffffffc00f0b947 */ /* 0x002fea000383ffff */
[----:B------:R-:W-:Y:S05]  /*26d10*/  BRA `(.L_x_2133) ;  /* 0xfffffe0000387947 */ /* 0x000fea000383ffff */
.L_x_1778:
        /* <DEDUP_REMOVED lines=8> */
.L_x_2135:
[----:B------:R-:W-:Y:S05]  /*26da0*/  BSYNC B1 ;  /* 0x0000000000017941 */ /* 0x000fea0003800000 */
.L_x_2134:
        /* <DEDUP_REMOVED lines=8> */
.L_x_2136:
[----:B------:R-:W-:Y:S05]  /*26e30*/  BRA `(.L_x_2137) ;  /* 0xfffffe00005c7947 */ /* 0x000fea000383ffff */
.L_x_1781:
[----:B------:R-:W-:Y:S01]  /*26e40*/  BSSY B1, `(.L_x_2138) ;  /* 0x0000008000017945 */ /* 0x000fe20003800000 */
[----:B------:R-:W-:Y:S01]  /*26e50*/  IMAD.MOV.U32 R13, RZ, RZ, R2 ;  /* 0x000000ffff0d7224 */ /* 0x000fe200078e0002 */
[----:B------:R-:W-:Y:S01]  /*26e60*/  MOV R11, 0x181f ;  /* 0x0000181f000b7802 */ /* 0x000fe20000000f00 */
[----:B------:R-:W-:Y:S02]  /*26e70*/  IMAD.MOV.U32 R12, RZ, RZ, 0x1 ;  /* 0x00000001ff0c7424 */ /* 0x000fe400078e00ff */
[----:B----4-:R-:W-:-:S07]  /*26e80*/  IMAD.MOV.U32 R15, RZ, RZ, -0x1 ;  /* 0xffffffffff0f7424 */ /* 0x010fce00078e00ff */
[----:B0123--:R-:W-:Y:S05]  /*26e90*/  WARPSYNC.COLLECTIVE R15, `(.L_x_2139) ;  /* 0x000000000f087348 */ /* 0x00ffea0003c00000 */
[----:B---3--:R3:W4:Y:S02]  /*26ea0*/  SHFL.IDX P6, R14, R13, R12, R11 ;  /* 0x0000000c0d0e7389 */ /* 0x00872400000c000b */
[----:B01234-:R-:W-:Y:S01]  /*26eb0*/  ENDCOLLECTIVE ;  /* 0x000000000000791b */ /* 0x01ffe20003800000 */
.L_x_2139:
[----:B------:R-:W-:Y:S05]  /*26ec0*/  BSYNC B1 ;  /* 0x0000000000017941 */ /* 0x000fea0003800000 */
.L_x_2138:
        /* <DEDUP_REMOVED lines=8> */
.L_x_2140:
[----:B------:R-:W-:Y:S05]  /*26f50*/  BRA `(.L_x_2141) ;  /* 0xfffffe00005c7947 */ /* 0x000fea000383ffff */
.L_x_1785:
[----:B-1----:R1:W3:Y:S02]  /*26f60*/  SYNCS.PHASECHK.TRANS64.TRYWAIT P4, [R72+URZ+0x284b0], R81 ;  /* 0x0284b051480075a7 */ /* 0x0022e4000808017f */
[----:B---3--:R-:W-:Y:S05]  /*26f70*/  @!P4 NANOSLEEP.SYNCS 0x989680 ;  /* 0x009896800000c95d */ /* 0x008fea0003900000 */
[----:B------:R-:W3:Y:S02]  /*26f80*/  @!P4 SYNCS.PHASECHK.TRANS64 P4, [R72+URZ+0x284b0], R81 ;  /* 0x0284b0514800c5a7 */ /* 0x000ee4000808007f */
[----:B---3--:R-:W-:Y:S05]  /*26f90*/  @!P4 BRA `(.L_x_1785) ;  /* 0xfffffffc00f0c947 */ /* 0x008fea000383ffff */
[----:B------:R-:W-:Y:S05]  /*26fa0*/  BRA `(.L_x_2142) ;  /* 0xfffffe0000d07947 */ /* 0x000fea000383ffff */
.L_x_1801:
[----:B------:R-:W0:Y:S01]  /*26fb0*/  S2R R12, SR_TID.X ;  /* 0x00000000000c7919 */ /* 0x000e220000002100 */
[----:B------:R-:W-:Y:S01]  /*26fc0*/  BSSY B0, `(.L_x_2143) ;  /* 0x000000c000007945 */ /* 0x000fe20003800000 */
[----:B------:R-:W-:Y:S01]  /*26fd0*/  MOV R11, 0x1f ;  /* 0x0000001f000b7802 */ /* 0x000fe20000000f00 */
[----:B------:R-:W-:Y:S02]  /*26fe0*/  IMAD.MOV.U32 R15, RZ, RZ, -0x1 ;  /* 0xffffffffff0f7424 */ /* 0x000fe400078e00ff */
[----:B0-----:R-:W-:-:S05]  /*26ff0*/  VIADD R20, R12, 0xffffff80 ;  /* 0xffffff800c147836 */ /* 0x001fca0000000000 */
[----:B------:R-:W-:-:S04]  /*27000*/  SHF.R.S32.HI R12, RZ, 0x1f, R20 ;  /* 0x0000001fff0c7819 */ /* 0x000fc80000011414 */
[----:B------:R-:W-:-:S04]  /*27010*/  LEA.HI R12, R12, R20, RZ, 0x7 ;  /* 0x000000140c0c7211 */ /* 0x000fc800078f38ff */
[----:B------:R-:W-:-:S05]  /*27020*/  SHF.R.S32.HI R12, RZ, 0x7, R12 ;  /* 0x00000007ff0c7819 */ /* 0x000fca000001140c */
[----:B------:R-:W-:Y:S02]  /*27030*/  IMAD.MOV.U32 R13, RZ, RZ, R12 ;  /* 0x000000ffff0d7224 */ /* 0x000fe400078e000c */
[----:B------:R-:W-:-:S07]  /*27040*/  IMAD.MOV.U32 R12, RZ, RZ, RZ ;  /* 0x000000ffff0c7224 */ /* 0x000fce00078e00ff */
[----:B-----5:R-:W-:Y:S05]  /*27050*/  WARPSYNC.COLLECTIVE R15, `(.L_x_2144) ;  /* 0x000000000f087348 */ /* 0x020fea0003c00000 */
[----:B------:R0:W1:Y:S02]  /*27060*/  SHFL.IDX P6, R14, R13, R12, R11 ;  /* 0x0000000c0d0e7389 */ /* 0x00006400000c000b */
[----:B01---5:R-:W-:Y:S01]  /*27070*/  ENDCOLLECTIVE ;  /* 0x000000000000791b */ /* 0x023fe20003800000 */
.L_x_2144:
[----:B------:R-:W-:Y:S05]  /*27080*/  BSYNC B0 ;  /* 0x0000000000007941 */ /* 0x000fea0003800000 */
.L_x_2143:
[----:B------:R-:W-:Y:S05]  /*27090*/  BRA `(.L_x_2145) ;  /* 0xfffffe1000b47947 */ /* 0x000fea000383ffff */
.L_x_1811:
        /* <DEDUP_REMOVED lines=8> */
.L_x_2147:
[----:B------:R-:W-:Y:S05]  /*27120*/  BSYNC B1 ;  /* 0x0000000000017941 */ /* 0x000fea0003800000 */
.L_x_2146:
        /* <DEDUP_REMOVED lines=8> */
.L_x_2148:
[----:B------:R-:W-:Y:S02]  /*271b0*/  IMAD.MOV.U32 R13, RZ, RZ, R8 ;  /* 0x000000ffff0d7224 */ /* 0x000fe400078e0008 */
[----:B------:R-:W-:-:S07]  /*271c0*/  IMAD.MOV.U32 R3, RZ, RZ, R14 ;  /* 0x000000ffff037224 */ /* 0x000fce00078e000e */
[----:B------:R-:W-:Y:S05]  /*271d0*/  WARPSYNC.COLLECTIVE R15, `(.L_x_2149) ;  /* 0x000000000f087348 */ /* 0x000fea0003c00000 */
[----:B------:R0:W1:Y:S02]  /*271e0*/  SHFL.IDX P6, R14, R13, R12, R11 ;  /* 0x0000000c0d0e7389 */ /* 0x00006400000c000b */
[----:B01----:R-:W-:Y:S01]  /*271f0*/  ENDCOLLECTIVE ;  /* 0x000000000000791b */ /* 0x003fe20003800000 */
.L_x_2149:
[----:B------:R-:W-:Y:S02]  /*27200*/  IMAD.MOV.U32 R13, RZ, RZ, R7 ;  /* 0x000000ffff0d7224 */ /* 0x000fe400078e0007 */
[----:B------:R-:W-:-:S07]  /*27210*/  IMAD.MOV.U32 R4, RZ, RZ, R14 ;  /* 0x000000ffff047224 */ /* 0x000fce00078e000e */
[----:B------:R-:W-:Y:S05]  /*27220*/  WARPSYNC.COLLECTIVE R15, `(.L_x_2150) ;  /* 0x000000000f087348 */ /* 0x000fea0003c00000 */
[----:B------:R0:W1:Y:S02]  /*27230*/  SHFL.IDX P6, R14, R13, R12, R11 ;  /* 0x0000000c0d0e7389 */ /* 0x00006400000c000b */
[----:B01----:R-:W-:Y:S01]  /*27240*/  ENDCOLLECTIVE ;  /* 0x000000000000791b */ /* 0x003fe20003800000 */
.L_x_2150:
[----:B------:R-:W-:Y:S05]  /*27250*/  BRA `(.L_x_2151) ;  /* 0xfffffe18000c7947 */ /* 0x000fea000383ffff */
.L_x_1814:
[----:B------:R-:W-:Y:S01]  /*27260*/  BSSY B1, `(.L_x_2152) ;  /* 0x0000008000017945 */ /* 0x000fe20003800000 */
[----:B-1----:R-:W-:Y:S02]  /*27270*/  IMAD.MOV.U32 R13, RZ, RZ, R6 ;  /* 0x000000ffff0d7224 */ /* 0x002fe400078e0006 */
[----:B------:R-:W-:Y:S02]  /*27280*/  IMAD.MOV.U32 R12, RZ, RZ, 0x1 ;  /* 0x00000001ff0c7424 */ /* 0x000fe400078e00ff */
[----:B------:R-:W-:Y:S02]  /*27290*/  IMAD.MOV.U32 R11, RZ, RZ, 0x181f ;  /* 0x0000181fff0b7424 */ /* 0x000fe400078e00ff */
[----:B------:R-:W-:-:S07]  /*272a0*/  IMAD.MOV.U32 R15, RZ, RZ, -0x1 ;  /* 0xffffffffff0f7424 */ /* 0x000fce00078e00ff */
[----:B0-2345:R-:W-:Y:S05]  /*272b0*/  WARPSYNC.COLLECTIVE R15, `(.L_x_2153) ;  /* 0x000000000f087348 */ /* 0x03dfea0003c00000 */
[----:B----4-:R1:W4:Y:S02]  /*272c0*/  SHFL.IDX P6, R14, R13, R12, R11 ;  /* 0x0000000c0d0e7389 */ /* 0x01032400000c000b */
[----:B012345:R-:W-:Y:S01]  /*272d0*/  ENDCOLLECTIVE ;  /* 0x000000000000791b */ /* 0x03ffe20003800000 */
.L_x_2153:
[----:B------:R-:W-:Y:S05]  /*272e0*/  BSYNC B1 ;  /* 0x0000000000017941 */ /* 0x000fea0003800000 */
.L_x_2152:
        /* <DEDUP_REMOVED lines=8> */
.L_x_2154:
[----:B------:R-:W-:Y:S02]  /*27370*/  IMAD.MOV.U32 R13, RZ, RZ, R8 ;  /* 0x000000ffff0d7224 */ /* 0x000fe400078e0008 */
[----:B------:R-:W-:-:S07]  /*27380*/  IMAD.MOV.U32 R3, RZ, RZ, R14 ;  /* 0x000000ffff037224 */ /* 0x000fce00078e000e */
[----:B------:R-:W-:Y:S05]  /*27390*/  WARPSYNC.COLLECTIVE R15, `(.L_x_2155) ;  /* 0x000000000f087348 */ /* 0x000fea0003c00000 */
[----:B------:R0:W1:Y:S02]  /*273a0*/  SHFL.IDX P6, R14, R13, R12, R11 ;  /* 0x0000000c0d0e7389 */ /* 0x00006400000c000b */
[----:B01----:R-:W-:Y:S01]  /*273b0*/  ENDCOLLECTIVE ;  /* 0x000000000000791b */ /* 0x003fe20003800000 */
.L_x_2155:
[----:B------:R-:W-:Y:S02]  /*273c0*/  IMAD.MOV.U32 R13, RZ, RZ, R7 ;  /* 0x000000ffff0d7224 */ /* 0x000fe400078e0007 */
[----:B------:R-:W-:-:S07]  /*273d0*/  IMAD.MOV.U32 R4, RZ, RZ, R14 ;  /* 0x000000ffff047224 */ /* 0x000fce00078e000e */
[----:B------:R-:W-:Y:S05]  /*273e0*/  WARPSYNC.COLLECTIVE R15, `(.L_x_2156) ;  /* 0x000000000f087348 */ /* 0x000fea0003c00000 */
[----:B------:R0:W1:Y:S02]  /*273f0*/  SHFL.IDX P6, R14, R13, R12, R11 ;  /* 0x0000000c0d0e7389 */ /* 0x00006400000c000b */
[----:B01----:R-:W-:Y:S01]  /*27400*/  ENDCOLLECTIVE ;  /* 0x000000000000791b */ /* 0x003fe20003800000 */
.L_x_2156:
[----:B------:R-:W-:Y:S05]  /*27410*/  BRA `(.L_x_2157) ;  /* 0xfffffe1800287947 */ /* 0x000fea000383ffff */
.L_x_1817:
[----:B------:R-:W-:Y:S01]  /*27420*/  BSSY B1, `(.L_x_2158) ;  /* 0x0000008000017945 */ /* 0x000fe20003800000 */
[----:B0-----:R-:W-:Y:S01]  /*27430*/  IMAD.MOV.U32 R13, RZ, RZ, R6 ;  /* 0x000000ffff0d7224 */ /* 0x001fe200078e0006 */
[----:B------:R-:W-:Y:S01]  /*27440*/  MOV R11, 0x181f ;  /* 0x0000181f000b7802 */ /* 0x000fe20000000f00 */
[----:B------:R-:W-:Y:S02]  /*27450*/  IMAD.MOV.U32 R12, RZ, RZ, 0x2 ;  /* 0x00000002ff0c7424 */ /* 0x000fe400078e00ff */
[----:B------:R-:W-:-:S07]  /*27460*/  IMAD.MOV.U32 R15, RZ, RZ, -0x1 ;  /* 0xffffffffff0f7424 */ /* 0x000fce00078e00ff */
[----:B-12345:R-:W-:Y:S05]  /*27470*/  WARPSYNC.COLLECTIVE R15, `(.L_x_2159) ;  /* 0x000000000f087348 */ /* 0x03efea0003c00000 */
[----:B----4-:R0:W4:Y:S02]  /*27480*/  SHFL.IDX P6, R14, R13, R12, R11 ;  /* 0x0000000c0d0e7389 */ /* 0x01012400000c000b */
[----:B012345:R-:W-:Y:S01]  /*27490*/  ENDCOLLECTIVE ;  /* 0x000000000000791b */ /* 0x03ffe20003800000 */
.L_x_2159:
[----:B------:R-:W-:Y:S05]  /*274a0*/  BSYNC B1 ;  /* 0x0000000000017941 */ /* 0x000fea0003800000 */
.L_x_2158:
        /* <DEDUP_REMOVED lines=8> */
.L_x_2160:
[----:B------:R-:W-:Y:S02]  /*27530*/  IMAD.MOV.U32 R13, RZ, RZ, R8 ;  /* 0x000000ffff0d7224 */ /* 0x000fe400078e0008 */
[----:B------:R-:W-:-:S07]  /*27540*/  IMAD.MOV.U32 R3, RZ, RZ, R14 ;  /* 0x000000ffff037224 */ /* 0x000fce00078e000e */
[----:B------:R-:W-:Y:S05]  /*27550*/  WARPSYNC.COLLECTIVE R15, `(.L_x_2161) ;  /* 0x000000000f087348 */ /* 0x000fea0003c00000 */
[----:B------:R0:W1:Y:S02]  /*27560*/  SHFL.IDX P6, R14, R13, R12, R11 ;  /* 0x0000000c0d0e7389 */ /* 0x00006400000c000b */
[----:B01----:R-:W-:Y:S01]  /*27570*/  ENDCOLLECTIVE ;  /* 0x000000000000791b */ /* 0x003fe20003800000 */
.L_x_2161:
[----:B------:R-:W-:Y:S01]  /*27580*/  MOV R13, R7 ;  /* 0x00000007000d7202 */ /* 0x000fe20000000f00 */
[----:B------:R-:W-:-:S07]  /*27590*/  IMAD.MOV.U32 R4, RZ, RZ, R14 ;  /* 0x000000ffff047224 */ /* 0x000fce00078e000e */
[----:B------:R-:W-:Y:S05]  /*275a0*/  WARPSYNC.COLLECTIVE R15, `(.L_x_2162) ;  /* 0x000000000f087348 */ /* 0x000fea0003c00000 */
[----:B------:R0:W1:Y:S02]  /*275b0*/  SHFL.IDX P6, R14, R13, R12, R11 ;  /* 0x0000000c0d0e7389 */ /* 0x00006400000c000b */
[----:B01----:R-:W-:Y:S01]  /*275c0*/  ENDCOLLECTIVE ;  /* 0x000000000000791b */ /* 0x003fe20003800000 */
.L_x_2162:
[----:B------:R-:W-:Y:S05]  /*275d0*/  BRA `(.L_x_2163) ;  /* 0xfffffe18003c7947 */ /* 0x000fea000383ffff */
.L_x_1820:
[----:B------:R-:W-:Y:S01]  /*275e0*/  BSSY B1, `(.L_x_2164) ;  /* 0x0000008000017945 */ /* 0x000fe20003800000 */
[----:B------:R-:W-:Y:S02]  /*275f0*/  IMAD.MOV.U32 R13, RZ, RZ, R6 ;  /* 0x000000ffff0d7224 */ /* 0x000fe400078e0006 */
[----:B------:R-:W-:Y:S02]  /*27600*/  IMAD.MOV.U32 R12, RZ, RZ, 0x3 ;  /* 0x00000003ff0c7424 */ /* 0x000fe400078e00ff */
[----:B------:R-:W-:Y:S02]  /*27610*/  IMAD.MOV.U32 R11, RZ, RZ, 0x181f ;  /* 0x0000181fff0b7424 */ /* 0x000fe400078e00ff */
[----:B------:R-:W-:-:S07]  /*27620*/  IMAD.MOV.U32 R15, RZ, RZ, -0x1 ;  /* 0xffffffffff0f7424 */ /* 0x000fce00078e00ff */
[----:B-12345:R-:W-:Y:S05]  /*27630*/  WARPSYNC.COLLECTIVE R15, `(.L_x_2165) ;  /* 0x000000000f087348 */ /* 0x03efea0003c00000 */
[----:B----4-:R0:W4:Y:S02]  /*27640*/  SHFL.IDX P6, R14, R13, R12, R11 ;  /* 0x0000000c0d0e7389 */ /* 0x01012400000c000b */
[----:B012345:R-:W-:Y:S01]  /*27650*/  ENDCOLLECTIVE ;  /* 0x000000000000791b */ /* 0x03ffe20003800000 */
.L_x_2165:
[----:B------:R-:W-:Y:S05]  /*27660*/  BSYNC B1 ;  /* 0x0000000000017941 */ /* 0x000fea0003800000 */
.L_x_2164:
        /* <DEDUP_REMOVED lines=8> */
.L_x_2166:
[----:B------:R-:W-:Y:S01]  /*276f0*/  IMAD.MOV.U32 R13, RZ, RZ, R8 ;  /* 0x000000ffff0d7224 */ /* 0x000fe200078e0008 */
[----:B------:R-:W-:-:S07]  /*27700*/  MOV R3, R14 ;  /* 0x0000000e00037202 */ /* 0x000fce0000000f00 */
[----:B------:R-:W-:Y:S05]  /*27710*/  WARPSYNC.COLLECTIVE R15, `(.L_x_2167) ;  /* 0x000000000f087348 */ /* 0x000fea0003c00000 */
[----:B------:R0:W1:Y:S02]  /*27720*/  SHFL.IDX P6, R14, R13, R12, R11 ;  /* 0x0000000c0d0e7389 */ /* 0x00006400000c000b */
[----:B01----:R-:W-:Y:S01]  /*27730*/  ENDCOLLECTIVE ;  /* 0x000000000000791b */ /* 0x003fe20003800000 */
.L_x_2167:
[----:B------:R-:W-:Y:S02]  /*27740*/  IMAD.MOV.U32 R13, RZ, RZ, R7 ;  /* 0x000000ffff0d7224 */ /* 0x000fe400078e0007 */
[----:B------:R-:W-:-:S07]  /*27750*/  IMAD.MOV.U32 R4, RZ, RZ, R14 ;  /* 0x000000ffff047224 */ /* 0x000fce00078e000e */
[----:B------:R-:W-:Y:S05]  /*27760*/  WARPSYNC.COLLECTIVE R15, `(.L_x_2168) ;  /* 0x000000000f087348 */ /* 0x000fea0003c00000 */
[----:B------:R0:W1:Y:S02]  /*27770*/  SHFL.IDX P6, R14, R13, R12, R11 ;  /* 0x0000000c0d0e7389 */ /* 0x00006400000c000b */
[----:B01----:R-:W-:Y:S01]  /*27780*/  ENDCOLLECTIVE ;  /* 0x000000000000791b */ /* 0x003fe20003800000 */
.L_x_2168:
[----:B------:R-:W-:Y:S05]  /*27790*/  BRA `(.L_x_2169) ;  /* 0xfffffe1800587947 */ /* 0x000fea000383ffff */
.L_x_1824:
[----:B-1----:R1:W2:Y:S02]  /*277a0*/  SYNCS.PHASECHK.TRANS64.TRYWAIT P0, [R184+URZ+0x28400], R5 ;  /* 0x02840005b80075a7 */ /* 0x0022a4000800017f */
[----:B--2---:R-:W-:Y:S05]  /*277b0*/  @!P0 NANOSLEEP.SYNCS 0x989680 ;  /* 0x009896800000895d */ /* 0x004fea0003900000 */
[----:B------:R-:W2:Y:S02]  /*277c0*/  @!P0 SYNCS.PHASECHK.TRANS64 P0, [R184+URZ+0x28400], R5 ;  /* 0x02840005b80085a7 */ /* 0x000ea4000800007f */
[----:B--2---:R-:W-:Y:S05]  /*277d0*/  @!P0 BRA `(.L_x_1824) ;  /* 0xfffffffc00f08947 */ /* 0x004fea000383ffff */
[----:B------:R-:W-:Y:S05]  /*277e0*/  BRA `(.L_x_2170) ;  /* 0xfffffe1800d47947 */ /* 0x000fea000383ffff */
.L_x_1840:
[----:B------:R-:W0:Y:S01]  /*277f0*/  LDC R59, c[0x0][0x3f4] ;  /* 0x0000fd00ff3b7b82 */ /* 0x000e220000000800 */
        /* <DEDUP_REMOVED lines=8> */
.L_x_2172:
[----:B------:R-:W-:Y:S05]  /*27880*/  BSYNC B1 ;  /* 0x0000000000017941 */ /* 0x000fea0003800000 */
.L_x_2171:
[----:B------:R-:W-:Y:S01]  /*27890*/  IMAD.MOV.U32 R13, RZ, RZ, R37 ;  /* 0x000000ffff0d7224 */ /* 0x000fe200078e0025 */
[----:B------:R-:W-:Y:S01]  /*278a0*/  MOV R12, RZ ;  /* 0x000000ff000c7202 */ /* 0x000fe20000000f00 */
[----:B------:R-:W-:Y:S01]  /*278b0*/  IMAD.MOV.U32 R11, RZ, RZ, 0x181f ;  /* 0x0000181fff0b7424 */ /* 0x000fe200078e00ff */
[----:B------:R-:W-:Y:S01]  /*278c0*/  ISETP.GE.AND P0, PT, R16, R59, PT ;  /* 0x0000003b1000720c */ /* 0x000fe20003f06270 */
[----:B------:R-:W-:Y:S02]  /*278d0*/  IMAD.MOV.U32 R15, RZ, RZ, -0x1 ;  /* 0xffffffffff0f7424 */ /* 0x000fe400078e00ff */
[----:B------:R-:W-:Y:S02]  /*278e0*/  IMAD.MOV.U32 R3, RZ, RZ, R14 ;  /* 0x000000ffff037224 */ /* 0x000fe400078e000e */
[----:B------:R-:W-:-:S08]  /*278f0*/  IMAD R57, R190, R57, RZ ;  /* 0x00000039be397224 */ /* 0x000fd000078e02ff */
[----:B------:R-:W-:Y:S05]  /*27900*/  WARPSYNC.COLLECTIVE R15, `(.L_x_2173) ;  /* 0x000000000f087348 */ /* 0x000fea0003c00000 */
[----:B------:R0:W1:Y:S02]  /*27910*/  SHFL.IDX P6, R14, R13, R12, R11 ;  /* 0x0000000c0d0e7389 */ /* 0x00006400000c000b */
[----:B01----:R-:W-:Y:S01]  /*27920*/  ENDCOLLECTIVE ;  /* 0x000000000000791b */ /* 0x003fe20003800000 */
.L_x_2173:
[----:B------:R-:W-:Y:S01]  /*27930*/  ISETP.GE.OR P1, PT, R52, R57, P0 ;  /* 0x000000393400720c */ /* 0x000fe20000726670 */
[----:B------:R-:W-:Y:S02]  /*27940*/  IMAD.MOV.U32 R13, RZ, RZ, R53 ;  /* 0x000000ffff0d7224 */ /* 0x000fe400078e0035 */
[----:B------:R-:W-:-:S10]  /*27950*/  IMAD.MOV.U32 R5, RZ, RZ, R14 ;  /* 0x000000ffff057224 */ /* 0x000fd400078e000e */
[----:B------:R-:W-:Y:S05]  /*27960*/  WARPSYNC.COLLECTIVE R15, `(.L_x_2174) ;  /* 0x000000000f087348 */ /* 0x000fea0003c00000 */
[----:B------:R0:W1:Y:S02]  /*27970*/  SHFL.IDX P6, R14, R13, R12, R11 ;  /* 0x0000000c0d0e7389 */ /* 0x00006400000c000b */
[----:B01----:R-:W-:Y:S01]  /*27980*/  ENDCOLLECTIVE ;  /* 0x000000000000791b */ /* 0x003fe20003800000 */
.L_x_2174:
[----:B------:R-:W-:-:S05]  /*27990*/  @!P1 IADD3 R0, P2, R16, R5, RZ ;  /* 0x0000000510009210 */ /* 0x000fca0007f5e0ff */
[----:B------:R-:W-:Y:S02]  /*279a0*/  @!P1 IMAD.X R5, R3, 0x1, R17, P2 ;  /* 0x0000000103059824 */ /* 0x000fe400010e0611 */
[----:B------:R-:W-:Y:S02]  /*279b0*/  @!P1 IMAD.MOV.U32 R4, RZ, RZ, R0 ;  /* 0x000000ffff049224 */ /* 0x000fe400078e0000 */
[----:B------:R-:W-:Y:S02]  /*279c0*/  IMAD.MOV.U32 R13, RZ, RZ, R55 ;  /* 0x000000ffff0d7224 */ /* 0x000fe400078e0037 */
[----:B------:R-:W-:-:S07]  /*279d0*/  IMAD.MOV.U32 R7, RZ, RZ, R14 ;  /* 0x000000ffff077224 */ /* 0x000fce00078e000e */
[----:B------:R-:W-:Y:S05]  /*279e0*/  WARPSYNC.COLLECTIVE R15, `(.L_x_2175) ;  /* 0x000000000f087348 */ /* 0x000fea0003c00000 */
[----:B------:R0:W1:Y:S02]  /*279f0*/  SHFL.IDX P6, R14, R13, R12, R11 ;  /* 0x0000000c0d0e7389 */ /* 0x00006400000c000b */
[----:B01----:R-:W-:Y:S01]  /*27a00*/  ENDCOLLECTIVE ;  /* 0x000000000000791b */ /* 0x003fe20003800000 */
.L_x_2175:
[----:B------:R-:W-:-:S05]  /*27a10*/  @!P1 IADD3 R14, P3, R16, R14, RZ ;  /* 0x0000000e100e9210 */ /* 0x000fca0007f7e0ff */
[----:B------:R-:W-:Y:S01]  /*27a20*/  @!P1 IMAD.X R3, R7, 0x1, R17, P3 ;  /* 0x0000000107039824 */ /* 0x000fe200018e0611 */
[----:B------:R-:W-:Y:S01]  /*27a30*/  @!P1 MOV R24, R14 ;  /* 0x0000000e00189202 */ /* 0x000fe20000000f00 */
[----:B------:R-:W5:Y:S02]  /*27a40*/  @!P1 LD.E.128 R4, desc[UR36][R4.64] ;  /* 0x0000002404049980 */ /* 0x000f64000c101d00 */
[----:B------:R-:W-:-:S06]  /*27a50*/  @!P1 IMAD.MOV.U32 R25, RZ, RZ, R3 ;  /* 0x000000ffff199224 */ /* 0x000fcc00078e0003 */
[----:B------:R-:W5:Y:S01]  /*27a60*/  @!P1 LD.E.128 R24, desc[UR36][R24.64] ;  /* 0x0000002418189980 */ /* 0x000f62000c101d00 */
[----:B------:R-:W-:Y:S01]  /*27a70*/  IMAD.MOV.U32 R13, RZ, RZ, R10 ;  /* 0x000000ffff0d7224 */ /* 0x000fe200078e000a */
[----:B------:R-:W-:Y:S01]  /*27a80*/  CS2R R20, SRZ ;  /* 0x0000000000147805 */ /* 0x000fe2000001ff00 */
[----:B------:R-:W-:Y:S01]  /*27a90*/  IMAD.MOV.U32 R12, RZ, RZ, 0x1 ;  /* 0x00000001ff0c7424 */ /* 0x000fe200078e00ff */
[----:B------:R-:W-:Y:S02]  /*27aa0*/  CS2R R38, SRZ ;  /* 0x0000000000267805 */ /* 0x000fe4000001ff00 */
[----:B------:R-:W-:Y:S02]  /*27ab0*/  CS2R R40, SRZ ;  /* 0x0000000000287805 */ /* 0x000fe4000001ff00 */
[----:B------:R-:W-:-:S07]  /*27ac0*/  CS2R R42, SRZ ;  /* 0x00000000002a7805 */ /* 0x000fce000001ff00 */
[----:B-----5:R-:W-:Y:S05]  /*27ad0*/  WARPSYNC.COLLECTIVE R15, `(.L_x_2176) ;  /* 0x000000000f087348 */ /* 0x020fea0003c00000 */
[----:B------:R0:W1:Y:S02]  /*27ae0*/  SHFL.IDX P6, R14, R13, R12, R11 ;  /* 0x0000000c0d0e7389 */ /* 0x00006400000c000b */
[----:B01---5:R-:W-:Y:S01]  /*27af0*/  ENDCOLLECTIVE ;  /* 0x000000000000791b */ /* 0x023fe20003800000 */
.L_x_2176:
[----:B------:R-:W-:Y:S02]  /*27b00*/  IMAD.MOV.U32 R13, RZ, RZ, R37 ;  /* 0x000000ffff0d7224 */ /* 0x000fe400078e0025 */
[----:B------:R-:W-:-:S07]  /*27b10*/  IMAD.MOV.U32 R3, RZ, RZ, R14 ;  /* 0x000000ffff037224 */ /* 0x000fce00078e000e */
[----:B------:R-:W-:Y:S05]  /*27b20*/  WARPSYNC.COLLECTIVE R15, `(.L_x_2177) ;  /* 0x000000000f087348 */ /* 0x000fea0003c00000 */
[----:B------:R0:W1:Y:S02]  /*27b30*/  SHFL.IDX P6, R14, R13, R12, R11 ;  /* 0x0000000c0d0e7389 */ /* 0x00006400000c000b */
[----:B01----:R-:W-:Y:S01]  /*27b40*/  ENDCOLLECTIVE ;  /* 0x000000000000791b */ /* 0x003fe20003800000 */
.L_x_2177:
[----:B------:R-:W-:Y:S02]  /*27b50*/  IMAD.MOV.U32 R13, RZ, RZ, R53 ;  /* 0x000000ffff0d7224 */ /* 0x000fe400078e0035 */
[----:B------:R-:W-:-:S07]  /*27b60*/  IMAD.MOV.U32 R9, RZ, RZ, R14 ;  /* 0x000000ffff097224 */ /* 0x000fce00078e000e */
[----:B------:R-:W-:Y:S05]  /*27b70*/  WARPSYNC.COLLECTIVE R15, `(.L_x_2178) ;  /* 0x000000000f087348 */ /* 0x000fea0003c00000 */
[----:B------:R0:W1:Y:S02]  /*27b80*/  SHFL.IDX P6, R14, R13, R12, R11 ;  /* 0x0000000c0d0e7389 */ /* 0x00006400000c000b */
[----:B01----:R-:W-:Y:S01]  /*27b90*/  ENDCOLLECTIVE ;  /* 0x000000000000791b */ /* 0x003fe20003800000 */
.L_x_2178:
[----:B------:R-:W-:Y:S02]  /*27ba0*/  IMAD.MOV.U32 R13, RZ, RZ, R55 ;  /* 0x000000ffff0d7224 */ /* 0x000fe400078e0037 */
[----:B------:R-:W-:-:S07]  /*27bb0*/  IMAD.MOV.U32 R33, RZ, RZ, R14 ;  /* 0x000000ffff217224 */ /* 0x000fce00078e000e */
[----:B------:R-:W-:Y:S05]  /*27bc0*/  WARPSYNC.COLLECTIVE R15, `(.L_x_2179) ;  /* 0x000000000f087348 */ /* 0x000fea0003c00000 */
[----:B------:R0:W1:Y:S02]  /*27bd0*/  SHFL.IDX P6, R14, R13, R12, R11 ;  /* 0x0000000c0d0e7389 */ /* 0x00006400000c000b */
[----:B01----:R-:W-:Y:S01]  /*27be0*/  ENDCOLLECTIVE ;  /* 0x000000000000791b */ /* 0x003fe20003800000 */
.L_x_2179:
[----:B------:R-:W-:Y:S01]  /*27bf0*/  @!P1 MOV R20, R4 ;  /* 0x0000000400149202 */ /* 0x000fe20000000f00 */
[----:B------:R-:W-:Y:S01]  /*27c00*/  @!P1 IMAD.MOV.U32 R21, RZ, RZ, R5 ;  /* 0x000000ffff159224 */ /* 0x000fe200078e0005 */
[----:B------:R-:W-:Y:S01]  /*27c10*/  CS2R R4, SRZ ;  /* 0x0000000000047805 */ /* 0x000fe2000001ff00 */
[----:B------:R-:W-:Y:S02]  /*27c20*/  @!P1 IMAD.MOV.U32 R38, RZ, RZ, R6 ;  /* 0x000000ffff269224 */ /* 0x000fe400078e0006 */
[----:B------:R-:W-:Y:S02]  /*27c30*/  @!P1 IMAD.MOV.U32 R39, RZ, RZ, R7 ;  /* 0x000000ffff279224 */ /* 0x000fe400078e0007 */
[----:B------:R-:W-:Y:S02]  /*27c40*/  @!P1 IMAD.MOV.U32 R40, RZ, RZ, R24 ;  /* 0x000000ffff289224 */ /* 0x000fe400078e0018 */
[----:B------:R-:W-:Y:S02]  /*27c50*/  @!P1 IMAD.MOV.U32 R41, RZ, RZ, R25 ;  /* 0x000000ffff299224 */ /* 0x000fe400078e0019 */
[----:B------:R-:W-:-:S02]  /*27c60*/  @!P1 IMAD.MOV.U32 R42, RZ, RZ, R26 ;  /* 0x000000ffff2a9224 */ /* 0x000fc400078e001a */
[----:B------:R-:W-:Y:S01]  /*27c70*/  @!P1 IMAD.MOV.U32 R43, RZ, RZ, R27 ;  /* 0x000000ffff2b9224 */ /* 0x000fe200078e001b */
[----:B------:R-:W-:Y:S06]  /*27c80*/  BRA `(.L_x_2180) ;  /* 0xfffffe58004c7947 */ /* 0x000fec000383ffff */
.L_x_1843:
[----:B------:R-:W-:Y:S01]  /*27c90*/  BSSY B1, `(.L_x_2181) ;  /* 0x0000008000017945 */ /* 0x000fe20003800000 */
[----:B------:R-:W-:Y:S01]  /*27ca0*/  IMAD.MOV.U32 R13, RZ, RZ, R10 ;  /* 0x000000ffff0d7224 */ /* 0x000fe200078e000a */
[----:B------:R-:W-:Y:S01]  /*27cb0*/  MOV R11, 0x181f ;  /* 0x0000181f000b7802 */ /* 0x000fe20000000f00 */
[----:B------:R-:W-:Y:S02]  /*27cc0*/  IMAD.MOV.U32 R12, RZ, RZ, 0x2 ;  /* 0x00000002ff0c7424 */ /* 0x000fe400078e00ff */
[----:B------:R-:W-:-:S07]  /*27cd0*/  IMAD.MOV.U32 R15, RZ, RZ, -0x1 ;  /* 0xffffffffff0f7424 */ /* 0x000fce00078e00ff */
[----:B-----5:R-:W-:Y:S05]  /*27ce0*/  WARPSYNC.COLLECTIVE R15, `(.L_x_2182) ;  /* 0x000000000f087348 */ /* 0x020fea0003c00000 */
[----:B------:R0:W1:Y:S02]  /*27cf0*/  SHFL.IDX P6, R14, R13, R12, R11 ;  /* 0x0000000c0d0e7389 */ /* 0x00006400000c000b */
[----:B01---5:R-:W-:Y:S01]  /*27d00*/  ENDCOLLECTIVE ;  /* 0x000000000000791b */ /* 0x023fe20003800000 */
.L_x_2182:
[----:B------:R-:W-:Y:S05]  /*27d10*/  BSYNC B1 ;  /* 0x0000000000017941 */ /* 0x000fea0003800000 */
.L_x_2181:
[----:B------:R-:W-:Y:S02]  /*27d20*/  IMAD.MOV.U32 R13, RZ, RZ, R37 ;  /* 0x000000ffff0d7224 */ /* 0x000fe400078e0025 */
[----:B------:R-:W-:Y:S02]  /*27d30*/  IMAD.MOV.U32 R12, RZ, RZ, 0x2 ;  /* 0x00000002ff0c7424 */ /* 0x000fe400078e00ff */
[----:B------:R-:W-:Y:S02]  /*27d40*/  IMAD.MOV.U32 R11, RZ, RZ, 0x181f ;  /* 0x0000181fff0b7424 */ /* 0x000fe400078e00ff */
[----:B------:R-:W-:Y:S02]  /*27d50*/  IMAD.MOV.U32 R15, RZ, RZ, -0x1 ;  /* 0xffffffffff0f7424 */ /* 0x000fe400078e00ff */
[----:B------:R-:W-:Y:S02]  /*27d60*/  IMAD.MOV.U32 R3, RZ, RZ, R14 ;  /* 0x000000ffff037224 */ /* 0x000fe400078e000e */
[----:B------:R-:W-:-:S07]  /*27d70*/  VIADD R0, R52, 0x40 ;  /* 0x0000004034007836 */ /* 0x000fce0000000000 */
[----:B------:R-:W-:Y:S05]  /*27d80*/  WARPSYNC.COLLECTIVE R15, `(.L_x_2183) ;  /* 0x000000000f087348 */ /* 0x000fea0003c00000 */
[----:B------:R0:W1:Y:S02]  /*27d90*/  SHFL.IDX P6, R14, R13, R12, R11 ;  /* 0x0000000c0d0e7389 */ /* 0x00006400000c000b */
[----:B01----:R-:W-:Y:S01]  /*27da0*/  ENDCOLLECTIVE ;  /* 0x000000000000791b */ /* 0x003fe20003800000 */
.L_x_2183:
[----:B------:R-:W-:Y:S01]  /*27db0*/  ISETP.GE.OR P1, PT, R0, R57, P0 ;  /* 0x000000390000720c */ /* 0x000fe20000726670 */
[----:B------:R-:W-:Y:S02]  /*27dc0*/  IMAD.MOV.U32 R13, RZ, RZ, R53 ;  /* 0x000000ffff0d7224 */ /* 0x000fe400078e0035 */
[----:B------:R-:W-:-:S10]  /*27dd0*/  IMAD.MOV.U32 R9, RZ, RZ, R14 ;  /* 0x000000ffff097224 */ /* 0x000fd400078e000e */
[----:B------:R-:W-:Y:S05]  /*27de0*/  WARPSYNC.COLLECTIVE R15, `(.L_x_2184) ;  /* 0x000000000f087348 */ /* 0x000fea0003c00000 */
[----:B------:R0:W1:Y:S02]  /*27df0*/  SHFL.IDX P6, R14, R13, R12, R11 ;  /* 0x0000000c0d0e7389 */ /* 0x00006400000c000b */
[----:B01----:R-:W-:Y:S01]  /*27e00*/  ENDCOLLECTIVE ;  /* 0x000000000000791b */ /* 0x003fe20003800000 */
.L_x_2184:
[----:B------:R-:W-:-:S05]  /*27e10*/  @!P1 IADD3 R0, P2, R16, R9, RZ ;  /* 0x0000000910009210 */ /* 0x000fca0007f5e0ff */
[----:B------:R-:W-:Y:S02]  /*27e20*/  @!P1 IMAD.X R9, R3, 0x1, R17, P2 ;  /* 0x0000000103099824 */ /* 0x000fe400010e0611 */
[----:B------:R-:W-:Y:S01]  /*27e30*/  @!P1 IMAD.MOV.U32 R8, RZ, RZ, R0 ;  /* 0x000000ffff089224 */ /* 0x000fe200078e0000 */
[----:B------:R-:W-:Y:S01]  /*27e40*/  MOV R13, R55 ;  /* 0x00000037000d7202 */ /* 0x000fe20000000f00 */
[----:B------:R-:W-:-:S07]  /*27e50*/  IMAD.MOV.U32 R25, RZ, RZ, R14 ;  /* 0x000000ffff197224 */ /* 0x000fce00078e000e */
[----:B------:R-:W-:Y:S05]  /*27e60*/  WARPSYNC.COLLECTIVE R15, `(.L_x_2185) ;  /* 0x000000000f087348 */ /* 0x000fea0003c00000 */
[----:B------:R0:W1:Y:S02]  /*27e70*/  SHFL.IDX P6, R14, R13, R12, R11 ;  /* 0x0000000c0d0e7389 */ /* 0x00006400000c000b */
[----:B01----:R-:W-:Y:S01]  /*27e80*/  ENDCOLLECTIVE ;  /* 0x000000000000791b */ /* 0x003fe20003800000 */
.L_x_2185:
[----:B------:R-:W-:-:S05]  /*27e90*/  @!P1 IADD3 R14, P3, R16, R14, RZ ;  /* 0x0000000e100e9210 */ /* 0x000fca0007f7e0ff */
[----:B------:R-:W-:Y:S02]  /*27ea0*/  @!P1 IMAD.X R3, R25, 0x1, R17, P3 ;  /* 0x0000000119039824 */ /* 0x000fe400018e0611 */
[----:B------:R-:W-:Y:S01]  /*27eb0*/  @!P1 IMAD.MOV.U32 R32, RZ, RZ, R14 ;  /* 0x000000ffff209224 */ /* 0x000fe200078e000e */
[----:B------:R0:W5:Y:S01]  /*27ec0*/  @!P1 LD.E.128 R24, desc[UR36][R8.64] ;  /* 0x0000002408189980 */ /* 0x000162000c101d00 */
[----:B------:R-:W-:-:S06]  /*27ed0*/  @!P1 IMAD.MOV.U32 R33, RZ, RZ, R3 ;  /* 0x000000ffff219224 */ /* 0x000fcc00078e0003 */
[----:B------:R-:W5:Y:S01]  /*27ee0*/  @!P1 LD.E.128 R32, desc[UR36][R32.64] ;  /* 0x0000002420209980 */ /* 0x000f62000c101d00 */
[----:B------:R-:W-:Y:S01]  /*27ef0*/  IMAD.MOV.U32 R13, RZ, RZ, R10 ;  /* 0x000000ffff0d7224 */ /* 0x000fe200078e000a */
[----:B------:R-:W-:Y:S01]  /*27f00*/  CS2R R44, SRZ ;  /* 0x00000000002c7805 */ /* 0x000fe2000001ff00 */
[----:B------:R-:W-:Y:S01]  /*27f10*/  IMAD.MOV.U32 R12, RZ, RZ, 0x3 ;  /* 0x00000003ff0c7424 */ /* 0x000fe200078e00ff */
[----:B------:R-:W-:Y:S02]  /*27f20*/  CS2R R46, SRZ ;  /* 0x00000000002e7805 */ /* 0x000fe4000001ff00 */
[----:B------:R-:W-:Y:S02]  /*27f30*/  CS2R R48, SRZ ;  /* 0x0000000000307805 */ /* 0x000fe4000001ff00 */
[----:B------:R-:W-:Y:S02]  /*27f40*/  CS2R R50, SRZ ;  /* 0x0000000000327805 */ /* 0x000fe4000001ff00 */
[----:B0-----:R-:W-:-:S07]  /*27f50*/  CS2R R8, SRZ ;  /* 0x0000000000087805 */ /* 0x001fce000001ff00 */
[----:B-----5:R-:W-:Y:S05]  /*27f60*/  WARPSYNC.COLLECTIVE R15, `(.L_x_2186) ;  /* 0x000000000f087348 */ /* 0x020fea0003c00000 */
[----:B------:R0:W1:Y:S02]  /*27f70*/  SHFL.IDX P6, R14, R13, R12, R11 ;  /* 0x0000000c0d0e7389 */ /* 0x00006400000c000b */
[----:B01---5:R-:W-:Y:S01]  /*27f80*/  ENDCOLLECTIVE ;  /* 0x000000000000791b */ /* 0x023fe20003800000 */
.L_x_2186:
[----:B------:R-:W-:Y:S01]  /*27f90*/  MOV R13, R37 ;  /* 0x00000025000d7202 */ /* 0x000fe20000000f00 */
[----:B------:R-:W-:-:S07]  /*27fa0*/  IMAD.MOV.U32 R3, RZ, RZ, R14 ;  /* 0x000000ffff037224 */ /* 0x000fce00078e000e */
[----:B------:R-:W-:Y:S05]  /*27fb0*/  WARPSYNC.COLLECTIVE R15, `(.L_x_2187) ;  /* 0x000000000f087348 */ /* 0x000fea0003c00000 */
[----:B------:R0:W1:Y:S02]  /*27fc0*/  SHFL.IDX P6, R14, R13, R12, R11 ;  /* 0x0000000c0d0e7389 */ /* 0x00006400000c000b */
[----:B01----:R-:W-:Y:S01]  /*27fd0*/  ENDCOLLECTIVE ;  /* 0x000000000000791b */ /* 0x003fe20003800000 */
.L_x_2187:
[----:B------:R-:W-:Y:S02]  /*27fe0*/  IMAD.MOV.U32 R13, RZ, RZ, R53 ;  /* 0x000000ffff0d7224 */ /* 0x000fe400078e0035 */
[----:B------:R-:W-:-:S07]  /*27ff0*/  IMAD.MOV.U32 R37, RZ, RZ, R14 ;  /* 0x000000ffff257224 */ /* 0x000fce00078e000e */
[----:B------:R-:W-:Y:S05]  /*28000*/  WARPSYNC.COLLECTIVE R15, `(.L_x_2188) ;  /* 0x000000000f087348 */ /* 0x000fea0003c00000 */
[----:B------:R0:W1:Y:S02]  /*28010*/  SHFL.IDX P6, R14, R13, R12, R11 ;  /* 0x0000000c0d0e7389 */ /* 0x00006400000c000b */
[----:B01----:R-:W-:Y:S01]  /*28020*/  ENDCOLLECTIVE ;  /* 0x000000000000791b */ /* 0x003fe20003800000 */
.L_x_2188:
[----:B------:R-:W-:Y:S02]  /*28030*/  IMAD.MOV.U32 R13, RZ, RZ, R55 ;  /* 0x000000ffff0d7224 */ /* 0x000fe400078e0037 */
[----:B------:R-:W-:-:S07]  /*28040*/  IMAD.MOV.U32 R53, RZ, RZ, R14 ;  /* 0x000000ffff357224 */ /* 0x000fce00078e000e */
[----:B------:R-:W-:Y:S05]  /*28050*/  WARPSYNC.COLLECTIVE R15, `(.L_x_2189) ;  /* 0x000000000f087348 */ /* 0x000fea0003c00000 */
[----:B------:R0:W1:Y:S02]  /*28060*/  SHFL.IDX P6, R14, R13, R12, R11 ;  /* 0x0000000c0d0e7389 */ /* 0x00006400000c000b */
[----:B01----:R-:W-:Y:S01]  /*28070*/  ENDCOLLECTIVE ;  /* 0x000000000000791b */ /* 0x003fe20003800000 */
.L_x_2189:
[----:B------:R-:W-:Y:S02]  /*28080*/  IMAD.MOV.U32 R55, RZ, RZ, R14 ;  /* 0x000000ffff377224 */ /* 0x000fe400078e000e */
[----:B------:R-:W-:Y:S02]  /*28090*/  @!P1 IMAD.MOV.U32 R44, RZ, RZ, R24 ;  /* 0x000000ffff2c9224 */ /* 0x000fe400078e0018 */
[----:B------:R-:W-:Y:S02]  /*280a0*/  @!P1 IMAD.MOV.U32 R45, RZ, RZ, R25 ;  /* 0x000000ffff2d9224 */ /* 0x000fe400078e0019 */
[----:B------:R-:W-:Y:S02]  /*280b0*/  @!P1 IMAD.MOV.U32 R46, RZ, RZ, R26 ;  /* 0x000000ffff2e9224 */ /* 0x000fe400078e001a */
[----:B------:R-:W-:Y:S01]  /*280c0*/  @!P1 IMAD.MOV.U32 R47, RZ, RZ, R27 ;  /* 0x000000ffff2f9224 */ /* 0x000fe200078e001b */
[----:B------:R-:W-:Y:S01]  /*280d0*/  @!P1 MOV R48, R32 ;  /* 0x0000002000309202 */ /* 0x000fe20000000f00 */
[----:B------:R-:W-:-:S02]  /*280e0*/  @!P1 IMAD.MOV.U32 R49, RZ, RZ, R33 ;  /* 0x000000ffff319224 */ /* 0x000fc400078e0021 */
[----:B------:R-:W-:Y:S02]  /*280f0*/  @!P1 IMAD.MOV.U32 R50, RZ, RZ, R34 ;  /* 0x000000ffff329224 */ /* 0x000fe400078e0022 */
[----:B------:R-:W-:Y:S01]  /*28100*/  @!P1 IMAD.MOV.U32 R51, RZ, RZ, R35 ;  /* 0x000000ffff339224 */ /* 0x000fe200078e0023 */
[----:B------:R-:W-:Y:S06]  /*28110*/  BRA `(.L_x_2190) ;  /* 0xfffffe5400f87947 */ /* 0x000fec000383ffff */
.L_x_1847:
[----:B0-----:R0:W1:Y:S02]  /*28120*/  SYNCS.PHASECHK.TRANS64.TRYWAIT P4, [R184+URZ+0x28400], R25 ;  /* 0x02840019b80075a7 */ /* 0x001064000808017f */
[----:B-1----:R-:W-:Y:S05]  /*28130*/  @!P4 NANOSLEEP.SYNCS 0x989680 ;  /* 0x009896800000c95d */ /* 0x002fea0003900000 */
[----:B------:R-:W1:Y:S02]  /*28140*/  @!P4 SYNCS.PHASECHK.TRANS64 P4, [R184+URZ+0x28400], R25 ;  /* 0x02840019b800c5a7 */ /* 0x000e64000808007f */
[----:B-1----:R-:W-:Y:S05]  /*28150*/  @!P4 BRA `(.L_x_1847) ;  /* 0xfffffffc00f0c947 */ /* 0x002fea000383ffff */
[----:B------:R-:W-:Y:S05]  /*28160*/  BRA `(.L_x_2191) ;  /* 0xfffffe5800647947 */ /* 0x000fea000383ffff */
.L_x_1857:
[----:B--2---:R2:W3:Y:S02]  /*28170*/  SYNCS.PHASECHK.TRANS64.TRYWAIT P1, [R6+URZ+0x28430], R9 ;  /* 0x02843009060075a7 */ /* 0x0044e4000802017f */
[----:B---3--:R-:W-:Y:S05]  /*28180*/  @!P1 NANOSLEEP.SYNCS 0x989680 ;  /* 0x009896800000995d */ /* 0x008fea0003900000 */
[----:B------:R-:W3:Y:S02]  /*28190*/  @!P1 SYNCS.PHASECHK.TRANS64 P1, [R6+URZ+0x28430], R9 ;  /* 0x02843009060095a7 */ /* 0x000ee4000802007f */
[----:B---3--:R-:W-:Y:S05]  /*281a0*/  @!P1 BRA `(.L_x_1857) ;  /* 0xfffffffc00f09947 */ /* 0x008fea000383ffff */
[----:B------:R-:W-:Y:S05]  /*281b0*/  BRA `(.L_x_1856) ;  /* 0xfffffe98009c7947 */ /* 0x000fea000383ffff */
.L_x_1871:
[----:B-1----:R1:W2:Y:S02]  /*281c0*/  SYNCS.PHASECHK.TRANS64.TRYWAIT P2, [R6+URZ+0x28450], R9 ;  /* 0x02845009060075a7 */ /* 0x0022a4000804017f */
[----:B--2---:R-:W-:Y:S05]  /*281d0*/  @!P2 NANOSLEEP.SYNCS 0x989680 ;  /* 0x009896800000a95d */ /* 0x004fea0003900000 */
[----:B------:R-:W2:Y:S02]  /*281e0*/  @!P2 SYNCS.PHASECHK.TRANS64 P2, [R6+URZ+0x28450], R9 ;  /* 0x028450090600a5a7 */ /* 0x000ea4000804007f */
[----:B--2---:R-:W-:Y:S05]  /*281f0*/  @!P2 BRA `(.L_x_1871) ;  /* 0xfffffffc00f0a947 */ /* 0x004fea000383ffff */
[----:B------:R-:W-:Y:S05]  /*28200*/  BRA `(.L_x_1870) ;  /* 0xfffffeb800007947 */ /* 0x000fea000383ffff */
.L_x_1881:
[----:B-1----:R1:W2:Y:S02]  /*28210*/  SYNCS.PHASECHK.TRANS64.TRYWAIT P2, [R12+URZ+0x28430], R11 ;  /* 0x0284300b0c0075a7 */ /* 0x0022a4000804017f */
[----:B--2---:R-:W-:Y:S05]  /*28220*/  @!P2 NANOSLEEP.SYNCS 0x989680 ;  /* 0x009896800000a95d */ /* 0x004fea0003900000 */
[----:B------:R-:W2:Y:S02]  /*28230*/  @!P2 SYNCS.PHASECHK.TRANS64 P2, [R12+URZ+0x28430], R11 ;  /* 0x0284300b0c00a5a7 */ /* 0x000ea4000804007f */
[----:B--2---:R-:W-:Y:S05]  /*28240*/  @!P2 BRA `(.L_x_1881) ;  /* 0xfffffffc00f0a947 */ /* 0x004fea000383ffff */
[----:B------:R-:W-:Y:S05]  /*28250*/  BRA `(.L_x_1880) ;  /* 0xfffffebc00607947 */ /* 0x000fea000383ffff */
.L_x_1895:
[----:B----4-:R4:W0:Y:S02]  /*28260*/  SYNCS.PHASECHK.TRANS64.TRYWAIT P2, [R12+URZ+0x28450], R11 ;  /* 0x0284500b0c0075a7 */ /* 0x010824000804017f */
[----:B0-----:R-:W-:Y:S05]  /*28270*/  @!P2 NANOSLEEP.SYNCS 0x989680 ;  /* 0x009896800000a95d */ /* 0x001fea0003900000 */
[----:B------:R-:W0:Y:S02]  /*28280*/  @!P2 SYNCS.PHASECHK.TRANS64 P2, [R12+URZ+0x28450], R11 ;  /* 0x0284500b0c00a5a7 */ /* 0x000e24000804007f */
[----:B0-----:R-:W-:Y:S05]  /*28290*/  @!P2 BRA `(.L_x_1895) ;  /* 0xfffffffc00f0a947 */ /* 0x001fea000383ffff */
[----:B------:R-:W-:Y:S05]  /*282a0*/  BRA `(.L_x_1894) ;  /* 0xfffffedc00dc7947 */ /* 0x000fea000383ffff */
.L_x_1906:
[----:B-1----:R1:W2:Y:S02]  /*282b0*/  SYNCS.PHASECHK.TRANS64.TRYWAIT P2, [R12+URZ+0x28430], R6 ;  /* 0x028430060c0075a7 */ /* 0x0022a4000804017f */
[----:B--2---:R-:W-:Y:S05]  /*282c0*/  @!P2 NANOSLEEP.SYNCS 0x989680 ;  /* 0x009896800000a95d */ /* 0x004fea0003900000 */
[----:B------:R-:W2:Y:S02]  /*282d0*/  @!P2 SYNCS.PHASECHK.TRANS64 P2, [R12+URZ+0x28430], R6 ;  /* 0x028430060c00a5a7 */ /* 0x000ea4000804007f */
[----:B--2---:R-:W-:Y:S05]  /*282e0*/  @!P2 BRA `(.L_x_1906) ;  /* 0xfffffffc00f0a947 */ /* 0x004fea000383ffff */
[----:B------:R-:W-:Y:S05]  /*282f0*/  BRA `(.L_x_1905) ;  /* 0xfffffee4004c7947 */ /* 0x000fea000383ffff */
.L_x_1912:
[----:B-1----:R1:W3:Y:S02]  /*28300*/  SYNCS.PHASECHK.TRANS64.TRYWAIT P2, [R12+URZ+0x28450], R6 ;  /* 0x028450060c0075a7 */ /* 0x0022e4000804017f */
[----:B---3--:R-:W-:Y:S05]  /*28310*/  @!P2 NANOSLEEP.SYNCS 0x989680 ;  /* 0x009896800000a95d */ /* 0x008fea0003900000 */
[----:B------:R-:W3:Y:S02]  /*28320*/  @!P2 SYNCS.PHASECHK.TRANS64 P2, [R12+URZ+0x28450], R6 ;  /* 0x028450060c00a5a7 */ /* 0x000ee4000804007f */
[----:B---3--:R-:W-:Y:S05]  /*28330*/  @!P2 BRA `(.L_x_1912) ;  /* 0xfffffffc00f0a947 */ /* 0x008fea000383ffff */
[----:B------:R-:W-:Y:S05]  /*28340*/  BRA `(.L_x_1911) ;  /* 0xfffffefc00187947 */ /* 0x000fea000383ffff */
.L_x_1919:
[----:B-1----:R1:W2:Y:S02]  /*28350*/  SYNCS.PHASECHK.TRANS64.TRYWAIT P1, [R10+URZ+0x28430], R11 ;  /* 0x0284300b0a0075a7 */ /* 0x0022a4000802017f */
[----:B--2---:R-:W-:Y:S05]  /*28360*/  @!P1 NANOSLEEP.SYNCS 0x989680 ;  /* 0x009896800000995d */ /* 0x004fea0003900000 */
[----:B------:R-:W2:Y:S02]  /*28370*/  @!P1 SYNCS.PHASECHK.TRANS64 P1, [R10+URZ+0x28430], R11 ;  /* 0x0284300b0a0095a7 */ /* 0x000ea4000802007f */
[----:B--2---:R-:W-:Y:S05]  /*28380*/  @!P1 BRA `(.L_x_1919) ;  /* 0xfffffffc00f09947 */ /* 0x004fea000383ffff */
[----:B------:R-:W-:Y:S05]  /*28390*/  BRA `(.L_x_1918) ;  /* 0xfffffefc00dc7947 */ /* 0x000fea000383ffff */
.L_x_1933:
[----:B---3--:R3:W4:Y:S02]  /*283a0*/  SYNCS.PHASECHK.TRANS64.TRYWAIT P1, [R10+URZ+0x28450], R11 ;  /* 0x0284500b0a0075a7 */ /* 0x008724000802017f */
[----:B----4-:R-:W-:Y:S05]  /*283b0*/  @!P1 NANOSLEEP.SYNCS 0x989680 ;  /* 0x009896800000995d */ /* 0x010fea0003900000 */
[----:B------:R-:W4:Y:S02]  /*283c0*/  @!P1 SYNCS.PHASECHK.TRANS64 P1, [R10+URZ+0x28450], R11 ;  /* 0x0284500b0a0095a7 */ /* 0x000f24000802007f */
[----:B----4-:R-:W-:Y:S05]  /*283d0*/  @!P1 BRA `(.L_x_1933) ;  /* 0xfffffffc00f09947 */ /* 0x010fea000383ffff */
[----:B------:R-:W-:Y:S05]  /*283e0*/  BRA `(.L_x_1932) ;  /* 0xffffff2000447947 */ /* 0x000fea000383ffff */
.L_x_1938:
[----:B------:R-:W-:Y:S01]  /*283f0*/  SEL R29, R7, R6, P0 ;  /* 0x00000006071d7207 */ /* 0x000fe20000000000 */
[----:B------:R-:W-:Y:S01]  /*28400*/  IMAD.MOV.U32 R15, RZ, RZ, -0x1 ;  /* 0xffffffffff0f7424 */ /* 0x000fe200078e00ff */
[----:B------:R-:W-:Y:S02]  /*28410*/  SEL R6, R6, R7, P0 ;  /* 0x0000000706067207 */ /* 0x000fe40000000000 */
[----:B------:R-:W-:Y:S02]  /*28420*/  SEL R33, R9, R8, P0 ;  /* 0x0000000809217207 */ /* 0x000fe40000000000 */
[----:B------:R-:W-:Y:S02]  /*28430*/  SEL R7, R8, R9, P0 ;  /* 0x0000000908077207 */ /* 0x000fe40000000000 */
[----:B------:R-:W-:Y:S02]  /*28440*/  SEL R35, R11, R10, P0 ;  /* 0x0000000a0b237207 */ /* 0x000fe40000000000 */
[----:B------:R-:W-:Y:S01]  /*28450*/  SEL R8, R10, R11, P0 ;  /* 0x0000000b0a087207 */ /* 0x000fe20000000000 */
[----:B------:R-:W-:Y:S01]  /*28460*/  IMAD.MOV.U32 R11, RZ, RZ, 0x1c1f ;  /* 0x00001c1fff0b7424 */ /* 0x000fe200078e00ff */
[----:B------:R-:W-:-:S02]  /*28470*/  SEL R113, R117, R12, P0 ;  /* 0x0000000c75717207 */ /* 0x000fc40000000000 */
[----:B------:R-:W-:Y:S01]  /*28480*/  SEL R42, R12, R117, P0 ;  /* 0x000000750c2a7207 */ /* 0x000fe20000000000 */
[----:B-----5:R-:W-:Y:S01]  /*28490*/  IMAD.MOV.U32 R12, RZ, RZ, R2 ;  /* 0x000000ffff0c7224 */ /* 0x020fe200078e0002 */
[----:B------:R-:W-:Y:S02]  /*284a0*/  LOP3.LUT R9, R2, 0x2, RZ, 0x3c, !PT ;  /* 0x0000000202097812 */ /* 0x000fe400078e3cff */
[----:B------:R-:W-:-:S07]  /*284b0*/  SEL R51, R26, R109, P0 ;  /* 0x0000006d1a337207 */ /* 0x000fce0000000000 */
[----:B0-----:R-:W-:Y:S05]  /*284c0*/  WARPSYNC.COLLECTIVE R15, `(.L_x_2192) ;  /* 0x000000000f087348 */ /* 0x001fea0003c00000 */
[----:B------:R1:W2:Y:S02]  /*284d0*/  SHFL.IDX P6, R14, R13, R12, R11 ;  /* 0x0000000c0d0e7389 */ /* 0x0002a400000c000b */
[----:B012---:R-:W-:Y:S01]  /*284e0*/  ENDCOLLECTIVE ;  /* 0x000000000000791b */ /* 0x007fe20003800000 */
.L_x_2192:
        /* <DEDUP_REMOVED lines=19> */
.L_x_2193:
        /* <DEDUP_REMOVED lines=18> */
.L_x_2194:
        /* <DEDUP_REMOVED lines=19> */
.L_x_2195:
        /* <DEDUP_REMOVED lines=19> */
.L_x_2196:
[----:B------:R-:W-:Y:S02]  /*289a0*/  SEL R75, R135, R134, P0 ;  /* 0x00000086874b7207 */ /* 0x000fe40000000000 */
[----:B------:R-:W-:Y:S02]  /*289b0*/  SEL R5, R134, R135, P0 ;  /* 0x0000008786057207 */ /* 0x000fe40000000000 */
[----:B------:R-:W-:Y:S02]  /*289c0*/  SEL R4, R25, R30, P0 ;  /* 0x0000001e19047207 */ /* 0x000fe40000000000 */
[----:B------:R-:W-:Y:S02]  /*289d0*/  SEL R6, R30, R25, P0 ;  /* 0x000000191e067207 */ /* 0x000fe40000000000 */
[----:B------:R-:W-:Y:S01]  /*289e0*/  MOV R13, R7 ;  /* 0x00000007000d7202 */ /* 0x000fe20000000f00 */
[----:B------:R-:W-:Y:S02]  /*289f0*/  IMAD.MOV.U32 R12, RZ, RZ, R9 ;  /* 0x000000ffff0c7224 */ /* 0x000fe400078e0009 */
[----:B------:R-:W-:-:S07]  /*28a00*/  IMAD.MOV.U32 R49, RZ, RZ, R14 ;  /* 0x000000ffff317224 */ /* 0x000fce00078e000e */
[----:B------:R-:W-:Y:S05]  /*28a10*/  WARPSYNC.COLLECTIVE R15, `(.L_x_2197) ;  /* 0x000000000f087348 */ /* 0x000fea0003c00000 */
[----:B------:R0:W1:Y:S02]  /*28a20*/  SHFL.IDX P6, R14, R13, R12, R11 ;  /* 0x0000000c0d0e7389 */ /* 0x00006400000c000b */
[----:B01----:R-:W-:Y:S01]  /*28a30*/  ENDCOLLECTIVE ;  /* 0x000000000000791b */ /* 0x003fe20003800000 */
.L_x_2197:
[----:B------:R-:W-:Y:S02]  /*28a40*/  IMAD.MOV.U32 R13, RZ, RZ, R35 ;  /* 0x000000ffff0d7224 */ /* 0x000fe400078e0023 */
[----:B------:R-:W-:Y:S02]  /*28a50*/  IMAD.MOV.U32 R12, RZ, RZ, R2 ;  /* 0x000000ffff0c7224 */ /* 0x000fe400078e0002 */
[----:B------:R-:W-:-:S07]  /*28a60*/  IMAD.MOV.U32 R56, RZ, RZ, R14 ;  /* 0x000000ffff387224 */ /* 0x000fce00078e000e */
[----:B------:R-:W-:Y:S05]  /*28a70*/  WARPSYNC.COLLECTIVE R15, `(.L_x_2198) ;  /* 0x000000000f087348 */ /* 0x000fea0003c00000 */
[----:B------:R0:W1:Y:S02]  /*28a80*/  SHFL.IDX P6, R14, R13, R12, R11 ;  /* 0x0000000c0d0e7389 */ /* 0x00006400000c000b */
[----:B01----:R-:W-:Y:S01]  /*28a90*/  ENDCOLLECTIVE ;  /* 0x000000000000791b */ /* 0x003fe20003800000 */
.L_x_2198:
[----:B------:R-:W-:Y:S01]  /*28aa0*/  IMAD.MOV.U32 R13, RZ, RZ, R8 ;  /* 0x000000ffff0d7224 */ /* 0x000fe200078e0008 */
[----:B------:R-:W-:Y:S01]  /*28ab0*/  SEL R8, R45, R52, P0 ;  /* 0x000000342d087207 */ /* 0x000fe20000000000 */
[----:B------:R-:W-:Y:S02]  /*28ac0*/  IMAD.MOV.U32 R12, RZ, RZ, R9 ;  /* 0x000000ffff0c7224 */ /* 0x000fe400078e0009 */
[----:B------:R-:W-:-:S07]  /*28ad0*/  IMAD.MOV.U32 R53, RZ, RZ, R14 ;  /* 0x000000ffff357224 */ /* 0x000fce00078e000e */
[----:B------:R-:W-:Y:S05]  /*28ae0*/  WARPSYNC.COLLECTIVE R15, `(.L_x_2199) ;  /* 0x000000000f087348 */ /* 0x000fea0003c00000 */
[----:B------:R0:W1:Y:S02]  /*28af0*/  SHFL.IDX P6, R14, R13, R12, R11 ;  /* 0x0000000c0d0e7389 */ /* 0x00006400000c000b */
[----:B01----:R-:W-:Y:S01]  /*28b00*/  ENDCOLLECTIVE ;  /* 0x000000000000791b */ /* 0x003fe20003800000 */
.L_x_2199:
[----:B------:R-:W-:Y:S01]  /*28b10*/  IMAD.MOV.U32 R13, RZ, RZ, R37 ;  /* 0x000000ffff0d7224 */ /* 0x000fe200078e0025 */
[----:B------:R-:W-:Y:S01]  /*28b20*/  MOV R12, R2 ;  /* 0x00000002000c7202 */ /* 0x000fe20000000f00 */
[----:B------:R-:W-:-:S07]  /*28b30*/  IMAD.MOV.U32 R60, RZ, RZ, R14 ;  /* 0x000000ffff3c7224 */ /* 0x000fce00078e000e */
[----:B------:R-:W-:Y:S05]  /*28b40*/  WARPSYNC.COLLECTIVE R15, `(.L_x_2200) ;  /* 0x000000000f087348 */ /* 0x000fea0003c00000 */
[----:B------:R0:W1:Y:S02]  /*28b50*/  SHFL.IDX P6, R14, R13, R12, R11 ;  /* 0x0000000c0d0e7389 */ /* 0x00006400000c000b */
[----:B01----:R-:W-:Y:S01]  /*28b60*/  ENDCOLLECTIVE ;  /* 0x000000000000791b */ /* 0x003fe20003800000 */
.L_x_2200:
[----:B------:R-:W-:Y:S01]  /*28b70*/  IMAD.MOV.U32 R13, RZ, RZ, R10 ;  /* 0x000000ffff0d7224 */ /* 0x000fe200078e000a */
[----:B------:R-:W-:Y:S01]  /*28b80*/  SEL R10, R52, R45, P0 ;  /* 0x0000002d340a7207 */ /* 0x000fe20000000000 */
[----:B------:R-:W-:Y:S02]  /*28b90*/  IMAD.MOV.U32 R12, RZ, RZ, R9 ;  /* 0x000000ffff0c7224 */ /* 0x000fe400078e0009 */
[----:B------:R-:W-:-:S07]  /*28ba0*/  IMAD.MOV.U32 R57, RZ, RZ, R14 ;  /* 0x000000ffff397224 */ /* 0x000fce00078e000e */
[----:B------:R-:W-:Y:S05]  /*28bb0*/  WARPSYNC.COLLECTIVE R15, `(.L_x_2201) ;  /* 0x000000000f087348 */ /* 0x000fea0003c00000 */
[----:B------:R0:W1:Y:S02]  /*28bc0*/  SHFL.IDX P6, R14, R13, R12, R11 ;  /* 0x0000000c0d0e7389 */ /* 0x00006400000c000b */
[----:B01----:R-:W-:Y:S01]  /*28bd0*/  ENDCOLLECTIVE ;  /* 0x000000000000791b */ /* 0x003fe20003800000 */
.L_x_2201:
[----:B------:R-:W-:Y:S02]  /*28be0*/  IMAD.MOV.U32 R13, RZ, RZ, R39 ;  /* 0x000000ffff0d7224 */ /* 0x000fe400078e0027 */
[----:B------:R-:W-:Y:S02]  /*28bf0*/  IMAD.MOV.U32 R12, RZ, RZ, R2 ;  /* 0x000000ffff0c7224 */ /* 0x000fe400078e0002 */
[----:B------:R-:W-:-:S07]  /*28c00*/  IMAD.MOV.U32 R64, RZ, RZ, R14 ;  /* 0x000000ffff407224 */ /* 0x000fce00078e000e */
[----:B------:R-:W-:Y:S05]  /*28c10*/  WARPSYNC.COLLECTIVE R15, `(.L_x_2202) ;  /* 0x000000000f087348 */ /* 0x000fea0003c00000 */
[----:B------:R0:W1:Y:S02]  /*28c20*/  SHFL.IDX P6, R14, R13, R12, R11 ;  /* 0x0000000c0d0e7389 */ /* 0x00006400000c000b */
[----:B01----:R-:W-:Y:S01]  /*28c30*/  ENDCOLLECTIVE ;  /* 0x000000000000791b */ /* 0x003fe20003800000 */
.L_x_2202:
[----:B------:R-:W-:Y:S01]  /*28c40*/  SEL R30, R64, R57, P0 ;  /* 0x00000039401e7207 */ /* 0x000fe20000000000 */
[----:B------:R-:W-:Y:S02]  /*28c50*/  IMAD.MOV.U32 R13, RZ, RZ, R20 ;  /* 0x000000ffff0d7224 */ /* 0x000fe400078e0014 */
[----:B------:R-:W-:Y:S02]  /*28c60*/  IMAD.MOV.U32 R12, RZ, RZ, R9 ;  /* 0x000000ffff0c7224 */ /* 0x000fe400078e0009 */
[----:B------:R-:W-:-:S07]  /*28c70*/  IMAD.MOV.U32 R61, RZ, RZ, R14 ;  /* 0x000000ffff3d7224 */ /* 0x000fce00078e000e */
[----:B------:R-:W-:Y:S05]  /*28c80*/  WARPSYNC.COLLECTIVE R15, `(.L_x_2203) ;  /* 0x000000000f087348 */ /* 0x000fea0003c00000 */
[----:B------:R0:W1:Y:S02]  /*28c90*/  SHFL.IDX P6, R14, R13, R12, R11 ;  /* 0x0000000c0d0e7389 */ /* 0x00006400000c000b */
[----:B01----:R-:W-:Y:S01]  /*28ca0*/  ENDCOLLECTIVE ;  /* 0x000000000000791b */ /* 0x003fe20003800000 */
.L_x_2203:
[----:B------:R-:W-:Y:S02]  /*28cb0*/  IMAD.MOV.U32 R13, RZ, RZ, R43 ;  /* 0x000000ffff0d7224 */ /* 0x000fe400078e002b */
[----:B------:R-:W-:Y:S01]  /*28cc0*/  IMAD.MOV.U32 R12, RZ, RZ, R2 ;  /* 0x000000ffff0c7224 */ /* 0x000fe200078e0002 */
[----:B------:R-:W-:-:S07]  /*28cd0*/  MOV R20, R14 ;  /* 0x0000000e00147202 */ /* 0x000fce0000000f00 */
[----:B------:R-:W-:Y:S05]  /*28ce0*/  WARPSYNC.COLLECTIVE R15, `(.L_x_2204) ;  /* 0x000000000f087348 */ /* 0x000fea0003c00000 */
[----:B------:R0:W1:Y:S02]  /*28cf0*/  SHFL.IDX P6, R14, R13, R12, R11 ;  /* 0x0000000c0d0e7389 */ /* 0x00006400000c000b */
[----:B01----:R-:W-:Y:S01]  /*28d00*/  ENDCOLLECTIVE ;  /* 0x000000000000791b */ /* 0x003fe20003800000 */
.L_x_2204:
[----:B------:R-:W-:Y:S01]  /*28d10*/  IMAD.MOV.U32 R13, RZ, RZ, R24 ;  /* 0x000000ffff0d7224 */ /* 0x000fe200078e0018 */
[----:B------:R-:W-:Y:S01]  /*28d20*/  SEL R24, R53, R60, P0 ;  /* 0x0000003c35187207 */ /* 0x000fe20000000000 */
[----:B------:R-:W-:Y:S02]  /*28d30*/  IMAD.MOV.U32 R12, RZ, RZ, R9 ;  /* 0x000000ffff0c7224 */ /* 0x000fe400078e0009 */
[----:B------:R-:W-:-:S07]  /*28d40*/  IMAD.MOV.U32 R65, RZ, RZ, R14 ;  /* 0x000000ffff417224 */ /* 0x000fce00078e000e */
[----:B------:R-:W-:Y:S05]  /*28d50*/  WARPSYNC.COLLECTIVE R15, `(.L_x_2205) ;  /* 0x000000000f087348 */ /* 0x000fea0003c00000 */
[----:B------:R0:W1:Y:S02]  /*28d60*/  SHFL.IDX P6, R14, R13, R12, R11 ;  /* 0x0000000c0d0e7389 */ /* 0x00006400000c000b */
[----:B01----:R-:W-:Y:S01]  /*28d70*/  ENDCOLLECTIVE ;  /* 0x000000000000791b */ /* 0x003fe20003800000 */
.L_x_2205:
[----:B------:R-:W-:Y:S02]  /*28d80*/  IMAD.MOV.U32 R13, RZ, RZ, R51 ;  /* 0x000000ffff0d7224 */ /* 0x000fe400078e0033 */
[----:B------:R-:W-:Y:S02]  /*28d90*/  IMAD.MOV.U32 R12, RZ, RZ, R2 ;  /* 0x000000ffff0c7224 */ /* 0x000fe400078e0002 */
[----:B------:R-:W-:-:S07]  /*28da0*/  IMAD.MOV.U32 R68, RZ, RZ, R14 ;  /* 0x000000ffff447224 */ /* 0x000fce00078e000e */
[----:B------:R-:W-:Y:S05]  /*28db0*/  WARPSYNC.COLLECTIVE R15, `(.L_x_2206) ;  /* 0x000000000f087348 */ /* 0x000fea0003c00000 */
[----:B------:R0:W1:Y:S02]  /*28dc0*/  SHFL.IDX P6, R14, R13, R12, R11 ;  /* 0x0000000c0d0e7389 */ /* 0x00006400000c000b */
[----:B01----:R-:W-:Y:S01]  /*28dd0*/  ENDCOLLECTIVE ;  /* 0x000000000000791b */ /* 0x003fe20003800000 */
.L_x_2206:
[----:B------:R-:W-:Y:S01]  /*28de0*/  MOV R13, R26 ;  /* 0x0000001a000d7202 */ /* 0x000fe20000000f00 */
[----:B------:R-:W-:Y:S01]  /*28df0*/  IMAD.MOV.U32 R12, RZ, RZ, R9 ;  /* 0x000000ffff0c7224 */ /* 0x000fe200078e0009 */
[----:B------:R-:W-:Y:S01]  /*28e00*/  SEL R26, R60, R53, P0 ;  /* 0x000000353c1a7207 */ /* 0x000fe20000000000 */
[----:B------:R-:W-:-:S07]  /*28e10*/  IMAD.MOV.U32 R69, RZ, RZ, R14 ;  /* 0x000000ffff457224 */ /* 0x000fce00078e000e */
[----:B------:R-:W-:Y:S05]  /*28e20*/  WARPSYNC.COLLECTIVE R15, `(.L_x_2207) ;  /* 0x000000000f087348 */ /* 0x000fea0003c00000 */
[----:B------:R0:W1:Y:S02]  /*28e30*/  SHFL.IDX P6, R14, R13, R12, R11 ;  /* 0x0000000c0d0e7389 */ /* 0x00006400000c000b */
[----:B01----:R-:W-:Y:S01]  /*28e40*/  ENDCOLLECTIVE ;  /* 0x000000000000791b */ /* 0x003fe20003800000 */
.L_x_2207:
[----:B------:R-:W-:Y:S02]  /*28e50*/  IMAD.MOV.U32 R13, RZ, RZ, R59 ;  /* 0x000000ffff0d7224 */ /* 0x000fe400078e003b */
[----:B------:R-:W-:Y:S02]  /*28e60*/  IMAD.MOV.U32 R12, RZ, RZ, R2 ;  /* 0x000000ffff0c7224 */ /* 0x000fe400078e0002 */
[----:B------:R-:W-:-:S07]  /*28e70*/  IMAD.MOV.U32 R72, RZ, RZ, R14 ;  /* 0x000000ffff487224 */ /* 0x000fce00078e000e */
[----:B------:R-:W-:Y:S05]  /*28e80*/  WARPSYNC.COLLECTIVE R15, `(.L_x_2208) ;  /* 0x000000000f087348 */ /* 0x000fea0003c00000 */
[----:B------:R0:W1:Y:S02]  /*28e90*/  SHFL.IDX P6, R14, R13, R12, R11 ;  /* 0x0000000c0d0e7389 */ /* 0x00006400000c000b */
[----:B01----:R-:W-:Y:S01]  /*28ea0*/  ENDCOLLECTIVE ;  /* 0x000000000000791b */ /* 0x003fe20003800000 */
.L_x_2208:
[----:B------:R-:W-:Y:S01]  /*28eb0*/  IMAD.MOV.U32 R13, RZ, RZ, R28 ;  /* 0x000000ffff0d7224 */ /* 0x000fe200078e001c */
[----:B------:R-:W-:Y:S01]  /*28ec0*/  SEL R28, R57, R64, P0 ;  /* 0x00000040391c7207 */ /* 0x000fe20000000000 */
[----:B------:R-:W-:Y:S02]  /*28ed0*/  IMAD.MOV.U32 R12, RZ, RZ, R9 ;  /* 0x000000ffff0c7224 */ /* 0x000fe400078e0009 */
[----:B------:R-:W-:-:S07]  /*28ee0*/  IMAD.MOV.U32 R86, RZ, RZ, R14 ;  /* 0x000000ffff567224 */ /* 0x000fce00078e000e */
[----:B------:R-:W-:Y:S05]  /*28ef0*/  WARPSYNC.COLLECTIVE R15, `(.L_x_2209) ;  /* 0x000000000f087348 */ /* 0x000fea0003c00000 */
[----:B------:R0:W1:Y:S02]  /*28f00*/  SHFL.IDX P6, R14, R13, R12, R11 ;  /* 0x0000000c0d0e7389 */ /* 0x00006400000c000b */
[----:B01----:R-:W-:Y:S01]  /*28f10*/  ENDCOLLECTIVE ;  /* 0x000000000000791b */ /* 0x003fe20003800000 */
.L_x_2209:
[----:B------:R-:W-:Y:S01]  /*28f20*/  IMAD.MOV.U32 R13, RZ, RZ, R67 ;  /* 0x000000ffff0d7224 */ /* 0x000fe200078e0043 */
[----:B------:R-:W-:Y:S01]  /*28f30*/  MOV R12, R2 ;  /* 0x00000002000c7202 */ /* 0x000fe20000000f00 */
[----:B------:R-:W-:-:S07]  /*28f40*/  IMAD.MOV.U32 R91, RZ, RZ, R14 ;  /* 0x000000ffff5b7224 */ /* 0x000fce00078e000e */
[----:B------:R-:W-:Y:S05]  /*28f50*/  WARPSYNC.COLLECTIVE R15, `(.L_x_2210) ;  /* 0x000000000f087348 */ /* 0x000fea0003c00000 */
[----:B------:R0:W1:Y:S02]  /*28f60*/  SHFL.IDX P6, R14, R13, R12, R11 ;  /* 0x0000000c0d0e7389 */ /* 0x00006400000c000b */
[----:B01----:R-:W-:Y:S01]  /*28f70*/  ENDCOLLECTIVE ;  /* 0x000000000000791b */ /* 0x003fe20003800000 */
.L_x_2210:
[----:B------:R-:W-:Y:S01]  /*28f80*/  IMAD.MOV.U32 R13, RZ, RZ, R34 ;  /* 0x000000ffff0d7224 */ /* 0x000fe200078e0022 */
[----:B------:R-:W-:Y:S01]  /*28f90*/  SEL R34, R20, R61, P0 ;  /* 0x0000003d14227207 */ /* 0x000fe20000000000 */
[----:B------:R-:W-:Y:S02]  /*28fa0*/  IMAD.MOV.U32 R12, RZ, RZ, R9 ;  /* 0x000000ffff0c7224 */ /* 0x000fe400078e0009 */
[----:B------:R-:W-:-:S07]  /*28fb0*/  IMAD.MOV.U32 R90, RZ, RZ, R14 ;  /* 0x000000ffff5a7224 */ /* 0x000fce00078e000e */
[----:B------:R-:W-:Y:S05]  /*28fc0*/  WARPSYNC.COLLECTIVE R15, `(.L_x_2211) ;  /* 0x000000000f087348 */ /* 0x000fea0003c00000 */
[----:B------:R0:W1:Y:S02]  /*28fd0*/  SHFL.IDX P6, R14, R13, R12, R11 ;  /* 0x0000000c0d0e7389 */ /* 0x00006400000c000b */
[----:B01----:R-:W-:Y:S01]  /*28fe0*/  ENDCOLLECTIVE ;  /* 0x000000000000791b */ /* 0x003fe20003800000 */
.L_x_2211:
[----:B------:R-:W-:Y:S02]  /*28ff0*/  IMAD.MOV.U32 R13, RZ, RZ, R97 ;  /* 0x000000ffff0d7224 */ /* 0x000fe400078e0061 */
[----:B------:R-:W-:Y:S02]  /*29000*/  IMAD.MOV.U32 R12, RZ, RZ, R2 ;  /* 0x000000ffff0c7224 */ /* 0x000fe400078e0002 */
[----:B------:R-:W-:-:S07]  /*29010*/  IMAD.MOV.U32 R95, RZ, RZ, R14 ;  /* 0x000000ffff5f7224 */ /* 0x000fce00078e000e */
[----:B------:R-:W-:Y:S05]  /*29020*/  WARPSYNC.COLLECTIVE R15, `(.L_x_2212) ;  /* 0x000000000f087348 */ /* 0x000fea0003c00000 */
[----:B------:R0:W1:Y:S02]  /*29030*/  SHFL.IDX P6, R14, R13, R12, R11 ;  /* 0x0000000c0d0e7389 */ /* 0x00006400000c000b */
[----:B01----:R-:W-:Y:S01]  /*29040*/  ENDCOLLECTIVE ;  /* 0x000000000000791b */ /* 0x003fe20003800000 */
.L_x_2212:
[----:B------:R-:W-:Y:S01]  /*29050*/  IMAD.MOV.U32 R13, RZ, RZ, R40 ;  /* 0x000000ffff0d7224 */ /* 0x000fe200078e0028 */
[----:B------:R-:W-:Y:S01]  /*29060*/  SEL R40, R69, R72, P0 ;  /* 0x0000004845287207 */ /* 0x000fe20000000000 */
[----:B------:R-:W-:Y:S02]  /*29070*/  IMAD.MOV.U32 R12, RZ, RZ, R9 ;  /* 0x000000ffff0c7224 */ /* 0x000fe400078e0009 */
[----:B------:R-:W-:-:S07]  /*29080*/  IMAD.MOV.U32 R97, RZ, RZ, R14 ;  /* 0x000000ffff617224 */ /* 0x000fce00078e000e */
[----:B------:R-:W-:Y:S05]  /*29090*/  WARPSYNC.COLLECTIVE R15, `(.L_x_2213) ;  /* 0x000000000f087348 */ /* 0x000fea0003c00000 */
[----:B------:R0:W1:Y:S02]  /*290a0*/  SHFL.IDX P6, R14, R13, R12, R11 ;  /* 0x0000000c0d0e7389 */ /* 0x00006400000c000b */
[----:B01----:R-:W-:Y:S01]  /*290b0*/  ENDCOLLECTIVE ;  /* 0x000000000000791b */ /* 0x003fe20003800000 */
.L_x_2213:
[----:B------:R-:W-:Y:S02]  /*290c0*/  IMAD.MOV.U32 R13, RZ, RZ, R99 ;  /* 0x000000ffff0d7224 */ /* 0x000fe400078e0063 */
[----:B------:R-:W-:Y:S01]  /*290d0*/  IMAD.MOV.U32 R12, RZ, RZ, R2 ;  /* 0x000000ffff0c7224 */ /* 0x000fe200078e0002 */
[----:B------:R-:W-:-:S07]  /*290e0*/  MOV R98, R14 ;  /* 0x0000000e00627202 */ /* 0x000fce0000000f00 */
[----:B------:R-:W-:Y:S05]  /*290f0*/  WARPSYNC.COLLECTIVE R15, `(.L_x_2214) ;  /* 0x000000000f087348 */ /* 0x000fea0003c00000 */
[----:B------:R0:W1:Y:S02]  /*29100*/  SHFL.IDX P6, R14, R13, R12, R11 ;  /* 0x0000000c0d0e7389 */ /* 0x00006400000c000b */
[----:B01----:R-:W-:Y:S01]  /*29110*/  ENDCOLLECTIVE ;  /* 0x000000000000791b */ /* 0x003fe20003800000 */
.L_x_2214:
[----:B------:R-:W-:Y:S01]  /*29120*/  SEL R52, R97, R98, P0 ;  /* 0x0000006261347207 */ /* 0x000fe20000000000 */
[----:B------:R-:W-:Y:S01]  /*29130*/  IMAD.MOV.U32 R13, RZ, RZ, R46 ;  /* 0x000000ffff0d7224 */ /* 0x000fe200078e002e */
[----:B------:R-:W-:Y:S01]  /*29140*/  SEL R46, R91, R86, P0 ;  /* 0x000000565b2e7207 */ /* 0x000fe20000000000 */
[----:B------:R-:W-:Y:S02]  /*29150*/  IMAD.MOV.U32 R12, RZ, RZ, R9 ;  /* 0x000000ffff0c7224 */ /* 0x000fe400078e0009 */
[----:B------:R-:W-:-:S07]  /*29160*/  IMAD.MOV.U32 R58, RZ, RZ, R14 ;  /* 0x000000ffff3a7224 */ /* 0x000fce00078e000e */
[----:B------:R-:W-:Y:S05]  /*29170*/  WARPSYNC.COLLECTIVE R15, `(.L_x_2215) ;  /* 0x000000000f087348 */ /* 0x000fea0003c00000 */
[----:B------:R0:W1:Y:S02]  /*29180*/  SHFL.IDX P6, R14, R13, R12, R11 ;  /* 0x0000000c0d0e7389 */ /* 0x00006400000c000b */
[----:B01----:R-:W-:Y:S01]  /*29190*/  ENDCOLLECTIVE ;  /* 0x000000000000791b */ /* 0x003fe20003800000 */
.L_x_2215:
[----:B------:R-:W-:Y:S02]  /*291a0*/  IMAD.MOV.U32 R13, RZ, RZ, R41 ;  /* 0x000000ffff0d7224 */ /* 0x000fe400078e0029 */
[----:B------:R-:W-:Y:S02]  /*291b0*/  IMAD.MOV.U32 R12, RZ, RZ, R2 ;  /* 0x000000ffff0c7224 */ /* 0x000fe400078e0002 */
[----:B------:R-:W-:-:S07]  /*291c0*/  IMAD.MOV.U32 R99, RZ, RZ, R14 ;  /* 0x000000ffff637224 */ /* 0x000fce00078e000e */
[----:B------:R-:W-:Y:S05]  /*291d0*/  WARPSYNC.COLLECTIVE R15, `(.L_x_2216) ;  /* 0x000000000f087348 */ /* 0x000fea0003c00000 */
[----:B------:R0:W1:Y:S02]  /*291e0*/  SHFL.IDX P6, R14, R13, R12, R11 ;  /* 0x0000000c0d0e7389 */ /* 0x00006400000c000b */
[----:B01----:R-:W-:Y:S01]  /*291f0*/  ENDCOLLECTIVE ;  /* 0x000000000000791b */ /* 0x003fe20003800000 */
.L_x_2216:
[----:B------:R-:W-:Y:S01]  /*29200*/  MOV R13, R50 ;  /* 0x00000032000d7202 */ /* 0x000fe20000000f00 */
[----:B------:R-:W-:Y:S01]  /*29210*/  IMAD.MOV.U32 R12, RZ, RZ, R9 ;  /* 0x000000ffff0c7224 */ /* 0x000fe200078e0009 */
[----:B------:R-:W-:Y:S01]  /*29220*/  SEL R50, R95, R90, P0 ;  /* 0x0000005a5f327207 */ /* 0x000fe20000000000 */
[----:B------:R-:W-:-:S07]  /*29230*/  IMAD.MOV.U32 R41, RZ, RZ, R14 ;  /* 0x000000ffff297224 */ /* 0x000fce00078e000e */
[----:B------:R-:W-:Y:S05]  /*29240*/  WARPSYNC.COLLECTIVE R15, `(.L_x_2217) ;  /* 0x000000000f087348 */ /* 0x000fea0003c00000 */
[----:B------:R0:W1:Y:S02]  /*29250*/  SHFL.IDX P6, R14, R13, R12, R11 ;  /* 0x0000000c0d0e7389 */ /* 0x00006400000c000b */
[----:B01----:R-:W-:Y:S01]  /*29260*/  ENDCOLLECTIVE ;  /* 0x000000000000791b */ /* 0x003fe20003800000 */
.L_x_2217:
[----:B------:R-:W-:Y:S02]  /*29270*/  IMAD.MOV.U32 R13, RZ, RZ, R101 ;  /* 0x000000ffff0d7224 */ /* 0x000fe400078e0065 */
[----:B------:R-:W-:Y:S02]  /*29280*/  IMAD.MOV.U32 R12, RZ, RZ, R2 ;  /* 0x000000ffff0c7224 */ /* 0x000fe400078e0002 */
[----:B------:R-:W-:-:S07]  /*29290*/  IMAD.MOV.U32 R100, RZ, RZ, R14 ;  /* 0x000000ffff647224 */ /* 0x000fce00078e000e */
[----:B------:R-:W-:Y:S05]  /*292a0*/  WARPSYNC.COLLECTIVE R15, `(.L_x_2218) ;  /* 0x000000000f087348 */ /* 0x000fea0003c00000 */
[----:B------:R0:W1:Y:S02]  /*292b0*/  SHFL.IDX P6, R14, R13, R12, R11 ;  /* 0x0000000c0d0e7389 */ /* 0x00006400000c000b */
[----:B01----:R-:W-:Y:S01]  /*292c0*/  ENDCOLLECTIVE ;  /* 0x000000000000791b */ /* 0x003fe20003800000 */
.L_x_2218:
        /* <DEDUP_REMOVED lines=8> */
.L_x_2219:
[----:B------:R-:W-:Y:S01]  /*29350*/  IMAD.MOV.U32 R13, RZ, RZ, R105 ;  /* 0x000000ffff0d7224 */ /* 0x000fe200078e0069 */
[----:B------:R-:W-:Y:S01]  /*29360*/  MOV R12, R2 ;  /* 0x00000002000c7202 */ /* 0x000fe20000000f00 */
[----:B------:R-:W-:-:S07]  /*29370*/  IMAD.MOV.U32 R7, RZ, RZ, R14 ;  /* 0x000000ffff077224 */ /* 0x000fce00078e000e */
[----:B------:R-:W-:Y:S05]  /*29380*/  WARPSYNC.COLLECTIVE R15, `(.L_x_2220) ;  /* 0x000000000f087348 */ /* 0x000fea0003c00000 */
[----:B------:R0:W1:Y:S02]  /*29390*/  SHFL.IDX P6, R14, R13, R12, R11 ;  /* 0x0000000c0d0e7389 */ /* 0x00006400000c000b */
[----:B01----:R-:W-:Y:S01]  /*293a0*/  ENDCOLLECTIVE ;  /* 0x000000000000791b */ /* 0x003fe20003800000 */
.L_x_2220:
[----:B------:R-:W-:Y:S02]  /*293b0*/  SEL R64, R66, R7, P0 ;  /* 0x0000000742407207 */ /* 0x000fe40000000000 */
        /* <DEDUP_REMOVED lines=8> */
.L_x_2221:
[----:B------:R-:W-:Y:S02]  /*29440*/  IMAD.MOV.U32 R13, RZ, RZ, R107 ;  /* 0x000000ffff0d7224 */ /* 0x000fe400078e006b */
[----:B------:R-:W-:Y:S02]  /*29450*/  IMAD.MOV.U32 R12, RZ, RZ, R2 ;  /* 0x000000ffff0c7224 */ /* 0x000fe400078e0002 */
[----:B------:R-:W-:-:S07]  /*29460*/  IMAD.MOV.U32 R101, RZ, RZ, R14 ;  /* 0x000000ffff657224 */ /* 0x000fce00078e000e */
[----:B------:R-:W-:Y:S05]  /*29470*/  WARPSYNC.COLLECTIVE R15, `(.L_x_2222) ;  /* 0x000000000f087348 */ /* 0x000fea0003c00000 */
[----:B------:R0:W1:Y:S02]  /*29480*/  SHFL.IDX P6, R14, R13, R12, R11 ;  /* 0x0000000c0d0e7389 */ /* 0x00006400000c000b */
[----:B01----:R-:W-:Y:S01]  /*29490*/  ENDCOLLECTIVE ;  /* 0x000000000000791b */ /* 0x003fe20003800000 */
.L_x_2222:
[----:B------:R-:W-:Y:S01]  /*294a0*/  IMAD.MOV.U32 R13, RZ, RZ, R32 ;  /* 0x000000ffff0d7224 */ /* 0x000fe200078e0020 */
[----:B------:R-:W-:Y:S01]  /*294b0*/  SEL R32, R61, R20, P0 ;  /* 0x000000143d207207 */ /* 0x000fe20000000000 */
[----:B------:R-:W-:Y:S02]  /*294c0*/  IMAD.MOV.U32 R12, RZ, RZ, R9 ;  /* 0x000000ffff0c7224 */ /* 0x000fe400078e0009 */
[----:B------:R-:W-:Y:S02]  /*294d0*/  IMAD.MOV.U32 R20, RZ, RZ, RZ ;  /* 0x000000ffff147224 */ /* 0x000fe400078e00ff */
[----:B------:R-:W-:-:S07]  /*294e0*/  IMAD.MOV.U32 R74, RZ, RZ, R14 ;  /* 0x000000ffff4a7224 */ /* 0x000fce00078e000e */
[----:B------:R-:W-:Y:S05]  /*294f0*/  WARPSYNC.COLLECTIVE R15, `(.L_x_2223) ;  /* 0x000000000f087348 */ /* 0x000fea0003c00000 */
[----:B------:R0:W1:Y:S02]  /*29500*/  SHFL.IDX P6, R14, R13, R12, R11 ;  /* 0x0000000c0d0e7389 */ /* 0x00006400000c000b */
[----:B01----:R-:W-:Y:S01]  /*29510*/  ENDCOLLECTIVE ;  /* 0x000000000000791b */ /* 0x003fe20003800000 */
.L_x_2223:
[----:B------:R-:W-:Y:S02]  /*29520*/  IMAD.MOV.U32 R13, RZ, RZ, R109 ;  /* 0x000000ffff0d7224 */ /* 0x000fe400078e006d */
[----:B------:R-:W-:Y:S01]  /*29530*/  IMAD.MOV.U32 R12, RZ, RZ, R2 ;  /* 0x000000ffff0c7224 */ /* 0x000fe200078e0002 */
[----:B------:R-:W-:-:S07]  /*29540*/  MOV R103, R14 ;  /* 0x0000000e00677202 */ /* 0x000fce0000000f00 */
[----:B------:R-:W-:Y:S05]  /*29550*/  WARPSYNC.COLLECTIVE R15, `(.L_x_2224) ;  /* 0x000000000f087348 */ /* 0x000fea0003c00000 */
[----:B------:R0:W1:Y:S02]  /*29560*/  SHFL.IDX P6, R14, R13, R12, R11 ;  /* 0x0000000c0d0e7389 */ /* 0x00006400000c000b */
[----:B01----:R-:W-:Y:S01]  /*29570*/  ENDCOLLECTIVE ;  /* 0x000000000000791b */ /* 0x003fe20003800000 */
.L_x_2224:
[----:B------:R-:W-:Y:S01]  /*29580*/  IMAD.MOV.U32 R13, RZ, RZ, R36 ;  /* 0x000000ffff0d7224 */ /* 0x000fe200078e0024 */
[----:B------:R-:W-:Y:S01]  /*29590*/  SEL R36, R65, R68, P0 ;  /* 0x0000004441247207 */ /* 0x000fe20000000000 */
[----:B------:R-:W-:Y:S01]  /*295a0*/  IMAD.MOV.U32 R12, RZ, RZ, R9 ;  /* 0x000000ffff0c7224 */ /* 0x000fe200078e0009 */
[----:B------:R-:W-:Y:S02]  /*295b0*/  SEL R68, R70, R101, P0 ;  /* 0x0000006546447207 */ /* 0x000fe40000000000 */
[----:B------:R-:W-:Y:S01]  /*295c0*/  SEL R70, R101, R70, P0 ;  /* 0x0000004665467207 */ /* 0x000fe20000000000 */
[----:B------:R-:W-:-:S07]  /*295d0*/  IMAD.MOV.U32 R37, RZ, RZ, R14 ;  /* 0x000000ffff257224 */ /* 0x000fce00078e000e */
[----:B------:R-:W-:Y:S05]  /*295e0*/  WARPSYNC.COLLECTIVE R15, `(.L_x_2225) ;  /* 0x000000000f087348 */ /* 0x000fea0003c00000 */
[----:B------:R0:W1:Y:S02]  /*295f0*/  SHFL.IDX P6, R14, R13, R12, R11 ;  /* 0x0000000c0d0e7389 */ /* 0x00006400000c000b */
[----:B01----:R-:W-:Y:S01]  /*29600*/  ENDCOLLECTIVE ;  /* 0x000000000000791b */ /* 0x003fe20003800000 */
.L_x_2225:
[----:B------:R-:W-:Y:S02]  /*29610*/  IMAD.MOV.U32 R13, RZ, RZ, R113 ;  /* 0x000000ffff0d7224 */ /* 0x000fe400078e0071 */
[----:B------:R-:W-:Y:S02]  /*29620*/  IMAD.MOV.U32 R12, RZ, RZ, R2 ;  /* 0x000000ffff0c7224 */ /* 0x000fe400078e0002 */
[----:B------:R-:W-:-:S07]  /*29630*/  IMAD.MOV.U32 R102, RZ, RZ, R14 ;  /* 0x000000ffff667224 */ /* 0x000fce00078e000e */
[----:B------:R-:W-:Y:S05]  /*29640*/  WARPSYNC.COLLECTIVE R15, `(.L_x_2226) ;  /* 0x000000000f087348 */ /* 0x000fea0003c00000 */
[----:B------:R0:W1:Y:S02]  /*29650*/  SHFL.IDX P6, R14, R13, R12, R11 ;  /* 0x0000000c0d0e7389 */ /* 0x00006400000c000b */
[----:B01----:R-:W-:Y:S01]  /*29660*/  ENDCOLLECTIVE ;  /* 0x000000000000791b */ /* 0x003fe20003800000 */
.L_x_2226:
[----:B------:R-:W-:Y:S02]  /*29670*/  SEL R7, R102, R37, P0 ;  /* 0x0000002566077207 */ /* 0x000fe40000000000 */
[----:B------:R-:W-:Y:S01]  /*29680*/  MOV R13, R42 ;  /* 0x0000002a000d7202 */ /* 0x000fe20000000f00 */
[----:B------:R-:W-:Y:S01]  /*29690*/  IMAD.MOV.U32 R12, RZ, RZ, R9 ;  /* 0x000000ffff0c7224 */ /* 0x000fe200078e0009 */
[----:B------:R-:W-:Y:S02]  /*296a0*/  SEL R42, R72, R69, P0 ;  /* 0x00000045482a7207 */ /* 0x000fe40000000000 */
[----:B------:R-:W-:Y:S02]  /*296b0*/  SEL R72, R74, R103, P0 ;  /* 0x000000674a487207 */ /* 0x000fe40000000000 */
[----:B------:R-:W-:Y:S01]  /*296c0*/  SEL R74, R103, R74, P0 ;  /* 0x0000004a674a7207 */ /* 0x000fe20000000000 */
[----:B------:R-:W-:-:S07]  /*296d0*/  IMAD.MOV.U32 R33, RZ, RZ, R14 ;  /* 0x000000ffff217224 */ /* 0x000fce00078e000e */
[----:B------:R-:W-:Y:S05]  /*296e0*/  WARPSYNC.COLLECTIVE R15, `(.L_x_2227) ;  /* 0x000000000f087348 */ /* 0x000fea0003c00000 */
[----:B------:R0:W1:Y:S02]  /*296f0*/  SHFL.IDX P6, R14, R13, R12, R11 ;  /* 0x0000000c0d0e7389 */ /* 0x00006400000c000b */
[----:B01----:R-:W-:Y:S01]  /*29700*/  ENDCOLLECTIVE ;  /* 0x000000000000791b */ /* 0x003fe20003800000 */
.L_x_2227:
[----:B------:R-:W-:Y:S02]  /*29710*/  IMAD.MOV.U32 R13, RZ, RZ, R115 ;  /* 0x000000ffff0d7224 */ /* 0x000fe400078e0073 */
[----:B------:R-:W-:Y:S02]  /*29720*/  IMAD.MOV.U32 R12, RZ, RZ, R2 ;  /* 0x000000ffff0c7224 */ /* 0x000fe400078e0002 */
[----:B------:R-:W-:-:S07]  /*29730*/  IMAD.MOV.U32 R104, RZ, RZ, R14 ;  /* 0x000000ffff687224 */ /* 0x000fce00078e000e */
[----:B------:R-:W-:Y:S05]  /*29740*/  WARPSYNC.COLLECTIVE R15, `(.L_x_2228) ;  /* 0x000000000f087348 */ /* 0x000fea0003c00000 */
[----:B------:R0:W1:Y:S02]  /*29750*/  SHFL.IDX P6, R14, R13, R12, R11 ;  /* 0x0000000c0d0e7389 */ /* 0x00006400000c000b */
[----:B01----:R-:W-:Y:S01]  /*29760*/  ENDCOLLECTIVE ;  /* 0x000000000000791b */ /* 0x003fe20003800000 */
.L_x_2228:
[----:B------:R-:W-:Y:S01]  /*29770*/  IMAD.MOV.U32 R13, RZ, RZ, R48 ;  /* 0x000000ffff0d7224 */ /* 0x000fe200078e0030 */
[----:B------:R-:W-:Y:S01]  /*29780*/  SEL R48, R90, R95, P0 ;  /* 0x0000005f5a307207 */ /* 0x000fe20000000000 */
[----:B------:R-:W-:Y:S02]  /*29790*/  IMAD.MOV.U32 R12, RZ, RZ, R9 ;  /* 0x000000ffff0c7224 */ /* 0x000fe400078e0009 */
[----:B------:R-:W-:-:S07]  /*297a0*/  IMAD.MOV.U32 R29, RZ, RZ, R14 ;  /* 0x000000ffff1d7224 */ /* 0x000fce00078e000e */
[----:B------:R-:W-:Y:S05]  /*297b0*/  WARPSYNC.COLLECTIVE R15, `(.L_x_2229) ;  /* 0x000000000f087348 */ /* 0x000fea0003c00000 */
[----:B------:R0:W1:Y:S02]  /*297c0*/  SHFL.IDX P6, R14, R13, R12, R11 ;  /* 0x0000000c0d0e7389 */ /* 0x00006400000c000b */
[----:B01----:R-:W-:Y:S01]  /*297d0*/  ENDCOLLECTIVE ;  /* 0x000000000000791b */ /* 0x003fe20003800000 */
.L_x_2229:
[----:B------:R-:W-:Y:S01]  /*297e0*/  IMAD.MOV.U32 R13, RZ, RZ, R117 ;  /* 0x000000ffff0d7224 */ /* 0x000fe200078e0075 */
[----:B------:R-:W-:Y:S01]  /*297f0*/  MOV R12, R2 ;  /* 0x00000002000c7202 */ /* 0x000fe20000000f00 */
[----:B------:R-:W-:-:S07]  /*29800*/  IMAD.MOV.U32 R106, RZ, RZ, R14 ;  /* 0x000000ffff6a7224 */ /* 0x000fce00078e000e */
[----:B------:R-:W-:Y:S05]  /*29810*/  WARPSYNC.COLLECTIVE R15, `(.L_x_2230) ;  /* 0x000000000f087348 */ /* 0x000fea0003c00000 */
[----:B------:R0:W1:Y:S02]  /*29820*/  SHFL.IDX P6, R14, R13, R12, R11 ;  /* 0x0000000c0d0e7389 */ /* 0x00006400000c000b */
[----:B01----:R-:W-:Y:S01]  /*29830*/  ENDCOLLECTIVE ;  /* 0x000000000000791b */ /* 0x003fe20003800000 */
.L_x_2230:
[----:B------:R-:W-:Y:S01]  /*29840*/  IMAD.MOV.U32 R13, RZ, RZ, R54 ;  /* 0x000000ffff0d7224 */ /* 0x000fe200078e0036 */
[----:B------:R-:W-:Y:S01]  /*29850*/  SEL R54, R98, R97, P0 ;  /* 0x0000006162367207 */ /* 0x000fe20000000000 */
[----:B------:R-:W-:Y:S02]  /*29860*/  IMAD.MOV.U32 R12, RZ, RZ, R9 ;  /* 0x000000ffff0c7224 */ /* 0x000fe400078e0009 */
[----:B------:R-:W-:-:S07]  /*29870*/  IMAD.MOV.U32 R27, RZ, RZ, R14 ;  /* 0x000000ffff1b7224 */ /* 0x000fce00078e000e */
[----:B------:R-:W-:Y:S05]  /*29880*/  WARPSYNC.COLLECTIVE R15, `(.L_x_2231) ;  /* 0x000000000f087348 */ /* 0x000fea0003c00000 */
[----:B------:R0:W1:Y:S02]  /*29890*/  SHFL.IDX P6, R14, R13, R12, R11 ;  /* 0x0000000c0d0e7389 */ /* 0x00006400000c000b */
[----:B01----:R-:W-:Y:S01]  /*298a0*/  ENDCOLLECTIVE ;  /* 0x000000000000791b */ /* 0x003fe20003800000 */
.L_x_2231:
[----:B------:R-:W-:Y:S02]  /*298b0*/  IMAD.MOV.U32 R13, RZ, RZ, R31 ;  /* 0x000000ffff0d7224 */ /* 0x000fe400078e001f */
[----:B------:R-:W-:Y:S02]  /*298c0*/  IMAD.MOV.U32 R12, RZ, RZ, R2 ;  /* 0x000000ffff0c7224 */ /* 0x000fe400078e0002 */
[----:B------:R-:W-:-:S07]  /*298d0*/  IMAD.MOV.U32 R108, RZ, RZ, R14 ;  /* 0x000000ffff6c7224 */ /* 0x000fce00078e000e */
[----:B------:R-:W-:Y:S05]  /*298e0*/  WARPSYNC.COLLECTIVE R15, `(.L_x_2232) ;  /* 0x000000000f087348 */ /* 0x000fea0003c00000 */
[----:B------:R0:W1:Y:S02]  /*298f0*/  SHFL.IDX P6, R14, R13, R12, R11 ;  /* 0x0000000c0d0e7389 */ /* 0x00006400000c000b */
[----:B01----:R-:W-:Y:S01]  /*29900*/  ENDCOLLECTIVE ;  /* 0x000000000000791b */ /* 0x003fe20003800000 */
.L_x_2232:
        /* <DEDUP_REMOVED lines=9> */
.L_x_2233:
[----:B------:R-:W-:Y:S02]  /*299a0*/  IMAD.MOV.U32 R13, RZ, RZ, R121 ;  /* 0x000000ffff0d7224 */ /* 0x000fe400078e0079 */
[----:B------:R-:W-:Y:S01]  /*299b0*/  IMAD.MOV.U32 R12, RZ, RZ, R2 ;  /* 0x000000ffff0c7224 */ /* 0x000fe200078e0002 */
[----:B------:R-:W-:-:S07]  /*299c0*/  MOV R110, R14 ;  /* 0x0000000e006e7202 */ /* 0x000fce0000000f00 */
[----:B------:R-:W-:Y:S05]  /*299d0*/  WARPSYNC.COLLECTIVE R15, `(.L_x_2234) ;  /* 0x000000000f087348 */ /* 0x000fea0003c00000 */
[----:B------:R0:W1:Y:S02]  /*299e0*/  SHFL.IDX P6, R14, R13, R12, R11 ;  /* 0x0000000c0d0e7389 */ /* 0x00006400000c000b */
[----:B01----:R-:W-:Y:S01]  /*299f0*/  ENDCOLLECTIVE ;  /* 0x000000000000791b */ /* 0x003fe20003800000 */
.L_x_2234:
[----:B------:R-:W-:Y:S02]  /*29a00*/  IMAD.MOV.U32 R13, RZ, RZ, R112 ;  /* 0x000000ffff0d7224 */ /* 0x000fe400078e0070 */
[----:B------:R-:W-:Y:S02]  /*29a10*/  IMAD.MOV.U32 R12, RZ, RZ, R9 ;  /* 0x000000ffff0c7224 */ /* 0x000fe400078e0009 */
[----:B------:R-:W-:-:S07]  /*29a20*/  IMAD.MOV.U32 R35, RZ, RZ, R14 ;  /* 0x000000ffff237224 */ /* 0x000fce00078e000e */
[----:B------:R-:W-:Y:S05]  /*29a30*/  WARPSYNC.COLLECTIVE R15, `(.L_x_2235) ;  /* 0x000000000f087348 */ /* 0x000fea0003c00000 */
[----:B------:R0:W1:Y:S02]  /*29a40*/  SHFL.IDX P6, R14, R13, R12, R11 ;  /* 0x0000000c0d0e7389 */ /* 0x00006400000c000b */
[----:B01----:R-:W-:Y:S01]  /*29a50*/  ENDCOLLECTIVE ;  /* 0x000000000000791b */ /* 0x003fe20003800000 */
.L_x_2235:
[----:B------:R-:W-:Y:S02]  /*29a60*/  IMAD.MOV.U32 R13, RZ, RZ, R123 ;  /* 0x000000ffff0d7224 */ /* 0x000fe400078e007b */
[----:B------:R-:W-:Y:S02]  /*29a70*/  IMAD.MOV.U32 R12, RZ, RZ, R2 ;  /* 0x000000ffff0c7224 */ /* 0x000fe400078e0002 */
[----:B------:R-:W-:-:S07]  /*29a80*/  IMAD.MOV.U32 R112, RZ, RZ, R14 ;  /* 0x000000ffff707224 */ /* 0x000fce00078e000e */
[----:B------:R-:W-:Y:S05]  /*29a90*/  WARPSYNC.COLLECTIVE R15, `(.L_x_2236) ;  /* 0x000000000f087348 */ /* 0x000fea0003c00000 */
[----:B------:R0:W1:Y:S02]  /*29aa0*/  SHFL.IDX P6, R14, R13, R12, R11 ;  /* 0x0000000c0d0e7389 */ /* 0x00006400000c000b */
[----:B01----:R-:W-:Y:S01]  /*29ab0*/  ENDCOLLECTIVE ;  /* 0x000000000000791b */ /* 0x003fe20003800000 */
.L_x_2236:
[----:B------:R-:W-:Y:S01]  /*29ac0*/  MOV R13, R114 ;  /* 0x00000072000d7202 */ /* 0x000fe20000000f00 */
[----:B------:R-:W-:Y:S02]  /*29ad0*/  IMAD.MOV.U32 R12, RZ, RZ, R9 ;  /* 0x000000ffff0c7224 */ /* 0x000fe400078e0009 */
[----:B------:R-:W-:-:S07]  /*29ae0*/  IMAD.MOV.U32 R39, RZ, RZ, R14 ;  /* 0x000000ffff277224 */ /* 0x000fce00078e000e */
[----:B------:R-:W-:Y:S05]  /*29af0*/  WARPSYNC.COLLECTIVE R15, `(.L_x_2237) ;  /* 0x000000000f087348 */ /* 0x000fea0003c00000 */
[----:B------:R0:W1:Y:S02]  /*29b00*/  SHFL.IDX P6, R14, R13, R12, R11 ;  /* 0x0000000c0d0e7389 */ /* 0x00006400000c000b */
[----:B01----:R-:W-:Y:S01]  /*29b10*/  ENDCOLLECTIVE ;  /* 0x000000000000791b */ /* 0x003fe20003800000 */
.L_x_2237:
[----:B------:R-:W-:Y:S02]  /*29b20*/  IMAD.MOV.U32 R13, RZ, RZ, R125 ;  /* 0x000000ffff0d7224 */ /* 0x000fe400078e007d */
[----:B------:R-:W-:Y:S02]  /*29b30*/  IMAD.MOV.U32 R12, RZ, RZ, R2 ;  /* 0x000000ffff0c7224 */ /* 0x000fe400078e0002 */
[----:B------:R-:W-:-:S07]  /*29b40*/  IMAD.MOV.U32 R114, RZ, RZ, R14 ;  /* 0x000000ffff727224 */ /* 0x000fce00078e000e */
[----:B------:R-:W-:Y:S05]  /*29b50*/  WARPSYNC.COLLECTIVE R15, `(.L_x_2238) ;  /* 0x000000000f087348 */ /* 0x000fea0003c00000 */
[----:B------:R0:W1:Y:S02]  /*29b60*/  SHFL.IDX P6, R14, R13, R12, R11 ;  /* 0x0000000c0d0e7389 */ /* 0x00006400000c000b */
[----:B01----:R-:W-:Y:S01]  /*29b70*/  ENDCOLLECTIVE ;  /* 0x000000000000791b */ /* 0x003fe20003800000 */
.L_x_2238:
[----:B------:R-:W-:Y:S02]  /*29b80*/  IMAD.MOV.U32 R13, RZ, RZ, R116 ;  /* 0x000000ffff0d7224 */ /* 0x000fe400078e0074 */
[----:B------:R-:W-:Y:S02]  /*29b90*/  IMAD.MOV.U32 R12, RZ, RZ, R9 ;  /* 0x000000ffff0c7224 */ /* 0x000fe400078e0009 */
[----:B------:R-:W-:-:S07]  /*29ba0*/  IMAD.MOV.U32 R43, RZ, RZ, R14 ;  /* 0x000000ffff2b7224 */ /* 0x000fce00078e000e */
[----:B------:R-:W-:Y:S05]  /*29bb0*/  WARPSYNC.COLLECTIVE R15, `(.L_x_2239) ;  /* 0x000000000f087348 */ /* 0x000fea0003c00000 */
[----:B------:R0:W1:Y:S02]  /*29bc0*/  SHFL.IDX P6, R14, R13, R12, R11 ;  /* 0x0000000c0d0e7389 */ /* 0x00006400000c000b */
[----:B01----:R-:W-:Y:S01]  /*29bd0*/  ENDCOLLECTIVE ;  /* 0x000000000000791b */ /* 0x003fe20003800000 */
.L_x_2239:
[----:B------:R-:W-:Y:S01]  /*29be0*/  IMAD.MOV.U32 R13, RZ, RZ, R47 ;  /* 0x000000ffff0d7224 */ /* 0x000fe200078e002f */
[----:B------:R-:W-:Y:S01]  /*29bf0*/  MOV R12, R2 ;  /* 0x00000002000c7202 */ /* 0x000fe20000000f00 */
[----:B------:R-:W-:-:S07]  /*29c00*/  IMAD.MOV.U32 R116, RZ, RZ, R14 ;  /* 0x000000ffff747224 */ /* 0x000fce00078e000e */
[----:B------:R-:W-:Y:S05]  /*29c10*/  WARPSYNC.COLLECTIVE R15, `(.L_x_2240) ;  /* 0x000000000f087348 */ /* 0x000fea0003c00000 */
[----:B------:R0:W1:Y:S02]  /*29c20*/  SHFL.IDX P6, R14, R13, R12, R11 ;  /* 0x0000000c0d0e7389 */ /* 0x00006400000c000b */
[----:B01----:R-:W-:Y:S01]  /*29c30*/  ENDCOLLECTIVE ;  /* 0x000000000000791b */ /* 0x003fe20003800000 */
.L_x_2240:
[----:B------:R-:W-:Y:S02]  /*29c40*/  SEL R41, R43, R116, P0 ;  /* 0x000000742b297207 */ /* 0x000fe40000000000 */
[----:B------:R-:W-:Y:S01]  /*29c50*/  SEL R43, R116, R43, P0 ;  /* 0x0000002b742b7207 */ /* 0x000fe20000000000 */
[----:B------:R-:W-:Y:S02]  /*29c60*/  IMAD.MOV.U32 R13, RZ, RZ, R120 ;  /* 0x000000ffff0d7224 */ /* 0x000fe400078e0078 */
[----:B------:R-:W-:Y:S02]  /*29c70*/  IMAD.MOV.U32 R12, RZ, RZ, R9 ;  /* 0x000000ffff0c7224 */ /* 0x000fe400078e0009 */
[----:B------:R-:W-:-:S07]  /*29c80*/  IMAD.MOV.U32 R47, RZ, RZ, R14 ;  /* 0x000000ffff2f7224 */ /* 0x000fce00078e000e */
[----:B------:R-:W-:Y:S05]  /*29c90*/  WARPSYNC.COLLECTIVE R15, `(.L_x_2241) ;  /* 0x000000000f087348 */ /* 0x000fea0003c00000 */
[----:B------:R0:W1:Y:S02]  /*29ca0*/  SHFL.IDX P6, R14, R13, R12, R11 ;  /* 0x0000000c0d0e7389 */ /* 0x00006400000c000b */
[----:B01----:R-:W-:Y:S01]  /*29cb0*/  ENDCOLLECTIVE ;  /* 0x000000000000791b */ /* 0x003fe20003800000 */
.L_x_2241:
[----:B------:R-:W-:Y:S02]  /*29cc0*/  IMAD.MOV.U32 R13, RZ, RZ, R129 ;  /* 0x000000ffff0d7224 */ /* 0x000fe400078e0081 */
[----:B------:R-:W-:Y:S02]  /*29cd0*/  IMAD.MOV.U32 R12, RZ, RZ, R2 ;  /* 0x000000ffff0c7224 */ /* 0x000fe400078e0002 */
[----:B------:R-:W-:-:S07]  /*29ce0*/  IMAD.MOV.U32 R120, RZ, RZ, R14 ;  /* 0x000000ffff787224 */ /* 0x000fce00078e000e */
[----:B------:R-:W-:Y:S05]  /*29cf0*/  WARPSYNC.COLLECTIVE R15, `(.L_x_2242) ;  /* 0x000000000f087348 */ /* 0x000fea0003c00000 */
[----:B------:R0:W1:Y:S02]  /*29d00*/  SHFL.IDX P6, R14, R13, R12, R11 ;  /* 0x0000000c0d0e7389 */ /* 0x00006400000c000b */
[----:B01----:R-:W-:Y:S01]  /*29d10*/  ENDCOLLECTIVE ;  /* 0x000000000000791b */ /* 0x003fe20003800000 */
.L_x_2242:
        /* <DEDUP_REMOVED lines=8> */
.L_x_2243:
[----:B------:R-:W-:Y:S02]  /*29da0*/  IMAD.MOV.U32 R13, RZ, RZ, R55 ;  /* 0x000000ffff0d7224 */ /* 0x000fe400078e0037 */
[----:B------:R-:W-:Y:S01]  /*29db0*/  IMAD.MOV.U32 R12, RZ, RZ, R2 ;  /* 0x000000ffff0c7224 */ /* 0x000fe200078e0002 */
[----:B------:R-:W-:-:S07]  /*29dc0*/  MOV R122, R14 ;  /* 0x0000000e007a7202 */ /* 0x000fce0000000f00 */
[----:B------:R-:W-:Y:S05]  /*29dd0*/  WARPSYNC.COLLECTIVE R15, `(.L_x_2244) ;  /* 0x000000000f087348 */ /* 0x000fea0003c00000 */
[----:B------:R0:W1:Y:S02]  /*29de0*/  SHFL.IDX P6, R14, R13, R12, R11 ;  /* 0x0000000c0d0e7389 */ /* 0x00006400000c000b */
[----:B01----:R-:W-:Y:S01]  /*29df0*/  ENDCOLLECTIVE ;  /* 0x000000000000791b */ /* 0x003fe20003800000 */
.L_x_2244:
[----:B------:R-:W-:Y:S02]  /*29e00*/  IMAD.MOV.U32 R13, RZ, RZ, R128 ;  /* 0x000000ffff0d7224 */ /* 0x000fe400078e0080 */
[----:B------:R-:W-:Y:S02]  /*29e10*/  IMAD.MOV.U32 R12, RZ, RZ, R9 ;  /* 0x000000ffff0c7224 */ /* 0x000fe400078e0009 */
[----:B------:R-:W-:-:S07]  /*29e20*/  IMAD.MOV.U32 R55, RZ, RZ, R14 ;  /* 0x000000ffff377224 */ /* 0x000fce00078e000e */
[----:B------:R-:W-:Y:S05]  /*29e30*/  WARPSYNC.COLLECTIVE R15, `(.L_x_2245) ;  /* 0x000000000f087348 */ /* 0x000fea0003c00000 */
[----:B------:R0:W1:Y:S02]  /*29e40*/  SHFL.IDX P6, R14, R13, R12, R11 ;  /* 0x0000000c0d0e7389 */ /* 0x00006400000c000b */
[----:B01----:R-:W-:Y:S01]  /*29e50*/  ENDCOLLECTIVE ;  /* 0x000000000000791b */ /* 0x003fe20003800000 */
.L_x_2245:
[----:B------:R-:W-:Y:S02]  /*29e60*/  IMAD.MOV.U32 R13, RZ, RZ, R131 ;  /* 0x000000ffff0d7224 */ /* 0x000fe400078e0083 */
[----:B------:R-:W-:Y:S02]  /*29e70*/  IMAD.MOV.U32 R12, RZ, RZ, R2 ;  /* 0x000000ffff0c7224 */ /* 0x000fe400078e0002 */
[----:B------:R-:W-:-:S07]  /*29e80*/  IMAD.MOV.U32 R128, RZ, RZ, R14 ;  /* 0x000000ffff807224 */ /* 0x000fce00078e000e */
[----:B------:R-:W-:Y:S05]  /*29e90*/  WARPSYNC.COLLECTIVE R15, `(.L_x_2246) ;  /* 0x000000000f087348 */ /* 0x000fea0003c00000 */
[----:B------:R0:W1:Y:S02]  /*29ea0*/  SHFL.IDX P6, R14, R13, R12, R11 ;  /* 0x0000000c0d0e7389 */ /* 0x00006400000c000b */
[----:B01----:R-:W-:Y:S01]  /*29eb0*/  ENDCOLLECTIVE ;  /* 0x000000000000791b */ /* 0x003fe20003800000 */
.L_x_2246:
        /* <DEDUP_REMOVED lines=8> */
.L_x_2247:
[----:B------:R-:W-:Y:S02]  /*29f40*/  IMAD.MOV.U32 R13, RZ, RZ, R63 ;  /* 0x000000ffff0d7224 */ /* 0x000fe400078e003f */
[----:B------:R-:W-:Y:S02]  /*29f50*/  IMAD.MOV.U32 R12, RZ, RZ, R2 ;  /* 0x000000ffff0c7224 */ /* 0x000fe400078e0002 */
[----:B------:R-:W-:-:S07]  /*29f60*/  IMAD.MOV.U32 R118, RZ, RZ, R14 ;  /* 0x000000ffff767224 */ /* 0x000fce00078e000e */
[----:B------:R-:W-:Y:S05]  /*29f70*/  WARPSYNC.COLLECTIVE R15, `(.L_x_2248) ;  /* 0x000000000f087348 */ /* 0x000fea0003c00000 */
[----:B------:R0:W1:Y:S02]  /*29f80*/  SHFL.IDX P6, R14, R13, R12, R11 ;  /* 0x0000000c0d0e7389 */ /* 0x00006400000c000b */
[----:B01----:R-:W-:Y:S01]  /*29f90*/  ENDCOLLECTIVE ;  /* 0x000000000000791b */ /* 0x003fe20003800000 */
.L_x_2248:
        /* <DEDUP_REMOVED lines=8> */
.L_x_2249:
[----:B------:R-:W-:Y:S01]  /*2a020*/  IMAD.MOV.U32 R13, RZ, RZ, R111 ;  /* 0x000000ffff0d7224 */ /* 0x000fe200078e006f */
[----:B------:R-:W-:Y:S01]  /*2a030*/  MOV R12, R2 ;  /* 0x00000002000c7202 */ /* 0x000fe20000000f00 */
[----:B------:R-:W-:-:S07]  /*2a040*/  IMAD.MOV.U32 R124, RZ, RZ, R14 ;  /* 0x000000ffff7c7224 */ /* 0x000fce00078e000e */
[----:B------:R-:W-:Y:S05]  /*2a050*/  WARPSYNC.COLLECTIVE R15, `(.L_x_2250) ;  /* 0x000000000f087348 */ /* 0x000fea0003c00000 */
[----:B------:R0:W1:Y:S02]  /*2a060*/  SHFL.IDX P6, R14, R13, R12, R11 ;  /* 0x0000000c0d0e7389 */ /* 0x00006400000c000b */
[----:B01----:R-:W-:Y:S01]  /*2a070*/  ENDCOLLECTIVE ;  /* 0x000000000000791b */ /* 0x003fe20003800000 */
.L_x_2250:
        /* <DEDUP_REMOVED lines=8> */
.L_x_2251:
[----:B------:R-:W-:Y:S02]  /*2a100*/  IMAD.MOV.U32 R13, RZ, RZ, R71 ;  /* 0x000000ffff0d7224 */ /* 0x000fe400078e0047 */
[----:B------:R-:W-:Y:S02]  /*2a110*/  IMAD.MOV.U32 R12, RZ, RZ, R2 ;  /* 0x000000ffff0c7224 */ /* 0x000fe400078e0002 */
[----:B------:R-:W-:-:S07]  /*2a120*/  IMAD.MOV.U32 R126, RZ, RZ, R14 ;  /* 0x000000ffff7e7224 */ /* 0x000fce00078e000e */
[----:B------:R-:W-:Y:S05]  /*2a130*/  WARPSYNC.COLLECTIVE R15, `(.L_x_2252) ;  /* 0x000000000f087348 */ /* 0x000fea0003c00000 */
[----:B------:R0:W1:Y:S02]  /*2a140*/  SHFL.IDX P6, R14, R13, R12, R11 ;  /* 0x0000000c0d0e7389 */ /* 0x00006400000c000b */
[----:B01----:R-:W-:Y:S01]  /*2a150*/  ENDCOLLECTIVE ;  /* 0x000000000000791b */ /* 0x003fe20003800000 */
.L_x_2252:
        /* <DEDUP_REMOVED lines=8> */
.L_x_2253:
[----:B------:R-:W-:Y:S02]  /*2a1e0*/  IMAD.MOV.U32 R13, RZ, RZ, R75 ;  /* 0x000000ffff0d7224 */ /* 0x000fe400078e004b */
[----:B------:R-:W-:Y:S01]  /*2a1f0*/  IMAD.MOV.U32 R12, RZ, RZ, R2 ;  /* 0x000000ffff0c7224 */ /* 0x000fe200078e0002 */
[----:B------:R-:W-:-:S07]  /*2a200*/  MOV R132, R14 ;  /* 0x0000000e00847202 */ /* 0x000fce0000000f00 */
[----:B------:R-:W-:Y:S05]  /*2a210*/  WARPSYNC.COLLECTIVE R15, `(.L_x_2254) ;  /* 0x000000000f087348 */ /* 0x000fea0003c00000 */
[----:B------:R0:W1:Y:S02]  /*2a220*/  SHFL.IDX P6, R14, R13, R12, R11 ;  /* 0x0000000c0d0e7389 */ /* 0x00006400000c000b */
[----:B01----:R-:W-:Y:S01]  /*2a230*/  ENDCOLLECTIVE ;  /* 0x000000000000791b */ /* 0x003fe20003800000 */
.L_x_2254:
[----:B------:R-:W-:Y:S02]  /*2a240*/  SEL R69, R71, R132, P0 ;  /* 0x0000008447457207 */ /* 0x000fe40000000000 */
[----:B------:R-:W-:Y:S01]  /*2a250*/  SEL R71, R132, R71, P0 ;  /* 0x0000004784477207 */ /* 0x000fe20000000000 */
[----:B------:R-:W-:Y:S01]  /*2a260*/  IMAD.MOV.U32 R13, RZ, RZ, R5 ;  /* 0x000000ffff0d7224 */ /* 0x000fe200078e0005 */
[----:B------:R-:W-:Y:S01]  /*2a270*/  SEL R5, R37, R102, P0 ;  /* 0x0000006625057207 */ /* 0x000fe20000000000 */
        /* <DEDUP_REMOVED lines=8> */
.L_x_2255:
        /* <DEDUP_REMOVED lines=13> */
[----:B------:R-:W-:Y:S01]  /*2a3d0*/  SEL R51, R122, R51, P0 ;  /* 0x000000337a337207 */ /* 0x000fe20000000000 */
[----:B------:R-:W-:Y:S06]  /*2a3e0*/  BRA `(.L_x_2256) ;  /* 0xffffff2400887947 */ /* 0x000fec000383ffff */
.L_x_1950:
[----:B------:R-:W-:Y:S01]  /*2a3f0*/  IMAD.MOV.U32 R13, RZ, RZ, R3 ;  /* 0x000000ffff0d7224 */ /* 0x000fe200078e0003 */
[----:B------:R-:W-:Y:S01]  /*2a400*/  MOV R11, 0x181f ;  /* 0x0000181f000b7802 */ /* 0x000fe20000000f00 */
[----:B------:R-:W-:Y:S02]  /*2a410*/  IMAD.MOV.U32 R12, RZ, RZ, RZ ;  /* 0x000000ffff0c7224 */ /* 0x000fe400078e00ff */
[----:B------:R-:W-:-:S07]  /*2a420*/  IMAD.MOV.U32 R15, RZ, RZ, -0x1 ;  /* 0xffffffffff0f7424 */ /* 0x000fce00078e00ff */
[----:B------:R-:W-:Y:S05]  /*2a430*/  WARPSYNC.COLLECTIVE R15, `(.L_x_2257) ;  /* 0x000000000f087348 */ /* 0x000fea0003c00000 */
[----:B------:R0:W1:Y:S02]  /*2a440*/  SHFL.IDX P6, R14, R13, R12, R11 ;  /* 0x0000000c0d0e7389 */ /* 0x00006400000c000b */
[----:B01----:R-:W-:Y:S01]  /*2a450*/  ENDCOLLECTIVE ;  /* 0x000000000000791b */ /* 0x003fe20003800000 */
.L_x_2257:
[----:B------:R-:W-:Y:S02]  /*2a460*/  IMAD.MOV.U32 R13, RZ, RZ, R2 ;  /* 0x000000ffff0d7224 */ /* 0x000fe400078e0002 */
[----:B------:R-:W-:-:S07]  /*2a470*/  IMAD.MOV.U32 R0, RZ, RZ, R14 ;  /* 0x000000ffff007224 */ /* 0x000fce00078e000e */
[----:B------:R-:W-:Y:S05]  /*2a480*/  WARPSYNC.COLLECTIVE R15, `(.L_x_2258) ;  /* 0x000000000f087348 */ /* 0x000fea0003c00000 */
[----:B------:R0:W1:Y:S02]  /*2a490*/  SHFL.IDX P6, R14, R13, R12, R11 ;  /* 0x0000000c0d0e7389 */ /* 0x00006400000c000b */
[----:B01----:R-:W-:Y:S01]  /*2a4a0*/  ENDCOLLECTIVE ;  /* 0x000000000000791b */ /* 0x003fe20003800000 */
.L_x_2258:
[----:B------:R-:W-:Y:S05]  /*2a4b0*/  BRA `(.L_x_2259) ;  /* 0xffffff40004c7947 */ /* 0x000fea000383ffff */
.L_x_1953:
[----:B------:R-:W-:Y:S01]  /*2a4c0*/  BSSY B1, `(.L_x_2260) ;  /* 0x0000008000017945 */ /* 0x000fe20003800000 */
[----:B------:R-:W-:Y:S02]  /*2a4d0*/  IMAD.MOV.U32 R13, RZ, RZ, R3 ;  /* 0x000000ffff0d7224 */ /* 0x000fe400078e0003 */
[----:B------:R-:W-:Y:S02]  /*2a4e0*/  IMAD.MOV.U32 R12, RZ, RZ, 0x1 ;  /* 0x00000001ff0c7424 */ /* 0x000fe400078e00ff */
[----:B------:R-:W-:Y:S02]  /*2a4f0*/  IMAD.MOV.U32 R11, RZ, RZ, 0x181f ;  /* 0x0000181fff0b7424 */ /* 0x000fe400078e00ff */
[----:B---3--:R-:W-:-:S07]  /*2a500*/  IMAD.MOV.U32 R15, RZ, RZ, -0x1 ;  /* 0xffffffffff0f7424 */ /* 0x008fce00078e00ff */
[----:B012---:R-:W-:Y:S05]  /*2a510*/  WARPSYNC.COLLECTIVE R15, `(.L_x_2261) ;  /* 0x000000000f087348 */ /* 0x007fea0003c00000 */
[----:B--2---:R2:W3:Y:S02]  /*2a520*/  SHFL.IDX P6, R14, R13, R12, R11 ;  /* 0x0000000c0d0e7389 */ /* 0x0044e400000c000b */
[----:B0123--:R-:W-:Y:S01]  /*2a530*/  ENDCOLLECTIVE ;  /* 0x000000000000791b */ /* 0x00ffe20003800000 */
.L_x_2261:
[----:B------:R-:W-:Y:S05]  /*2a540*/  BSYNC B1 ;  /* 0x0000000000017941 */ /* 0x000fea0003800000 */
.L_x_2260:
        /* <DEDUP_REMOVED lines=8> */
.L_x_2262:
[----:B------:R-:W-:Y:S05]  /*2a5d0*/  BRA `(.L_x_2263) ;  /* 0xffffff40006c7947 */ /* 0x000fea000383ffff */
.L_x_1956:
[----:B------:R-:W-:Y:S01]  /*2a5e0*/  BSSY B1, `(.L_x_2264) ;  /* 0x0000008000017945 */ /* 0x000fe20003800000 */
[----:B------:R-:W-:Y:S02]  /*2a5f0*/  IMAD.MOV.U32 R13, RZ, RZ, R3 ;  /* 0x000000ffff0d7224 */ /* 0x000fe400078e0003 */
[----:B------:R-:W-:Y:S02]  /*2a600*/  IMAD.MOV.U32 R12, RZ, RZ, 0x2 ;  /* 0x00000002ff0c7424 */ /* 0x000fe400078e00ff */
[----:B------:R-:W-:Y:S02]  /*2a610*/  IMAD.MOV.U32 R11, RZ, RZ, 0x181f ;  /* 0x0000181fff0b7424 */ /* 0x000fe400078e00ff */
[----:B---3--:R-:W-:-:S07]  /*2a620*/  IMAD.MOV.U32 R15, RZ, RZ, -0x1 ;  /* 0xffffffffff0f7424 */ /* 0x008fce00078e00ff */
[----:B012-4-:R-:W-:Y:S05]  /*2a630*/  WARPSYNC.COLLECTIVE R15, `(.L_x_2265) ;  /* 0x000000000f087348 */ /* 0x017fea0003c00000 */
[----:B--2---:R2:W3:Y:S02]  /*2a640*/  SHFL.IDX P6, R14, R13, R12, R11 ;  /* 0x0000000c0d0e7389 */ /* 0x0044e400000c000b */
[----:B01234-:R-:W-:Y:S01]  /*2a650*/  ENDCOLLECTIVE ;  /* 0x000000000000791b */ /* 0x01ffe20003800000 */
.L_x_2265:
[----:B------:R-:W-:Y:S05]  /*2a660*/  BSYNC B1 ;  /* 0x0000000000017941 */ /* 0x000fea0003800000 */
.L_x_2264:
        /* <DEDUP_REMOVED lines=8> */
.L_x_2266:
[----:B------:R-:W-:Y:S05]  /*2a6f0*/  BRA `(.L_x_2267) ;  /* 0xffffff40008c7947 */ /* 0x000fea000383ffff */
.L_x_1959:
        /* <DEDUP_REMOVED lines=8> */
.L_x_2269:
[----:B------:R-:W-:Y:S05]  /*2a780*/  BSYNC B1 ;  /* 0x0000000000017941 */ /* 0x000fea0003800000 */
.L_x_2268:
[----:B------:R-:W-:Y:S01]  /*2a790*/  IMAD.MOV.U32 R13, RZ, RZ, R2 ;  /* 0x000000ffff0d7224 */ /* 0x000fe200078e0002 */
[----:B------:R-:W-:Y:S01]  /*2a7a0*/  MOV R15, 0xffffffff ;  /* 0xffffffff000f7802 */ /* 0x000fe20000000f00 */
[----:B------:R-:W-:Y:S02]  /*2a7b0*/  IMAD.MOV.U32 R12, RZ, RZ, 0x3 ;  /* 0x00000003ff0c7424 */ /* 0x000fe400078e00ff */
[----:B------:R-:W-:Y:S02]  /*2a7c0*/  IMAD.MOV.U32 R11, RZ, RZ, 0x181f ;  /* 0x0000181fff0b7424 */ /* 0x000fe400078e00ff */
[----:B------:R-:W-:-:S07]  /*2a7d0*/  IMAD.MOV.U32 R0, RZ, RZ, R14 ;  /* 0x000000ffff007224 */ /* 0x000fce00078e000e */
[----:B------:R-:W-:Y:S05]  /*2a7e0*/  WARPSYNC.COLLECTIVE R15, `(.L_x_2270) ;  /* 0x000000000f087348 */ /* 0x000fea0003c00000 */
[----:B------:R0:W1:Y:S02]  /*2a7f0*/  SHFL.IDX P6, R14, R13, R12, R11 ;  /* 0x0000000c0d0e7389 */ /* 0x00006400000c000b */
[----:B01----:R-:W-:Y:S01]  /*2a800*/  ENDCOLLECTIVE ;  /* 0x000000000000791b */ /* 0x003fe20003800000 */
.L_x_2270:
[----:B------:R-:W-:Y:S05]  /*2a810*/  BRA `(.L_x_2271) ;  /* 0xffffff4000ac7947 */ /* 0x000fea000383ffff */
.L_x_1983:
[----:B------:R-:W0:Y:S01]  /*2a820*/  S2R R5, SR_TID.X ;  /* 0x0000000000057919 */ /* 0x000e220000002100 */
[----:B------:R-:W-:Y:S01]  /*2a830*/  BSSY B1, `(.L_x_2272) ;  /* 0x000000a000017945 */ /* 0x000fe20003800000 */
[----:B------:R-:W-:Y:S02]  /*2a840*/  IMAD.MOV.U32 R12, RZ, RZ, RZ ;  /* 0x000000ffff0c7224 */ /* 0x000fe400078e00ff */
[----:B------:R-:W-:Y:S02]  /*2a850*/  IMAD.MOV.U32 R11, RZ, RZ, 0x1f ;  /* 0x0000001fff0b7424 */ /* 0x000fe400078e00ff */
[----:B------:R-:W-:Y:S01]  /*2a860*/  IMAD.MOV.U32 R15, RZ, RZ, -0x1 ;  /* 0xffffffffff0f7424 */ /* 0x000fe200078e00ff */
[----:B0-----:R-:W-:-:S04]  /*2a870*/  SHF.R.U32.HI R5, RZ, 0x5, R5 ;  /* 0x00000005ff057819 */ /* 0x001fc80000011605 */
[----:B------:R-:W-:-:S05]  /*2a880*/  LOP3.LUT R5, R5, 0x3, RZ, 0xc0, !PT ;  /* 0x0000000305057812 */ /* 0x000fca00078ec0ff */
[----:B------:R-:W-:-:S07]  /*2a890*/  IMAD.MOV.U32 R13, RZ, RZ, R5 ;  /* 0x000000ffff0d7224 */ /* 0x000fce00078e0005 */
[----:B------:R-:W-:Y:S05]  /*2a8a0*/  WARPSYNC.COLLECTIVE R15, `(.L_x_2273) ;  /* 0x000000000f087348 */ /* 0x000fea0003c00000 */
[----:B------:R0:W1:Y:S02]  /*2a8b0*/  SHFL.IDX P6, R14, R13, R12, R11 ;  /* 0x0000000c0d0e7389 */ /* 0x00006400000c000b */
[----:B01----:R-:W-:Y:S01]  /*2a8c0*/  ENDCOLLECTIVE ;  /* 0x000000000000791b */ /* 0x003fe20003800000 */
.L_x_2273:
[----:B------:R-:W-:Y:S05]  /*2a8d0*/  BSYNC B1 ;  /* 0x0000000000017941 */ /* 0x000fea0003800000 */
.L_x_2272:
[----:B------:R-:W-:Y:S05]  /*2a8e0*/  BRA `(.L_x_2274) ;  /* 0xffffff5c002c7947 */ /* 0x000fea000383ffff */
.L_x_1985:
[----:B------:R-:W-:Y:S01]  /*2a8f0*/  BSSY B1, `(.L_x_2275) ;  /* 0x0000006000017945 */ /* 0x000fe20003800000 */
[----:B------:R-:W-:-:S07]  /*2a900*/  IMAD.MOV.U32 R15, RZ, RZ, -0x1 ;  /* 0xffffffffff0f7424 */ /* 0x000fce00078e00ff */
[----:B0-----:R-:W-:Y:S05]  /*2a910*/  WARPSYNC.COLLECTIVE R15, `(.L_x_2276) ;  /* 0x000000000f0c7348 */ /* 0x001fea0003c00000 */
[----:B------:R-:W-:Y:S02]  /*2a920*/  ELECT P6, UR62, PT ;  /* 0x00000000003e782f */ /* 0x000fe400038c0000 */
[----:B------:R-:W-:Y:S01]  /*2a930*/  MOV R14, UR62 ;  /* 0x0000003e000e7c02 */ /* 0x000fe20008000f00 */
[----:B0-----:R-:W-:Y:S10]  /*2a940*/  ENDCOLLECTIVE ;  /* 0x000000000000791b */ /* 0x001ff40003800000 */
.L_x_2276:
[----:B------:R-:W-:Y:S05]  /*2a950*/  BSYNC B1 ;  /* 0x0000000000017941 */ /* 0x000fea0003800000 */
.L_x_2275:
[----:B------:R-:W-:Y:S05]  /*2a960*/  BRA `(.L_x_1984) ;  /* 0xffffff5c00247947 */ /* 0x000fea000383ffff */
.L_x_1987:
[----:B0-----:R0:W1:Y:S02]  /*2a970*/  SYNCS.PHASECHK.TRANS64.TRYWAIT P0, [R23+URZ+0x28420], R5 ;  /* 0x02842005170075a7 */ /* 0x001064000800017f */
[----:B-1----:R-:W-:Y:S05]  /*2a980*/  @!P0 NANOSLEEP.SYNCS 0x989680 ;  /* 0x009896800000895d */ /* 0x002fea0003900000 */
[----:B------:R-:W1:Y:S02]  /*2a990*/  @!P0 SYNCS.PHASECHK.TRANS64 P0, [R23+URZ+0x28420], R5 ;  /* 0x02842005170085a7 */ /* 0x000e64000800007f */
[----:B-1----:R-:W-:Y:S05]  /*2a9a0*/  @!P0 BRA `(.L_x_1987) ;  /* 0xfffffffc00f08947 */ /* 0x002fea000383ffff */
[----:B------:R-:W-:Y:S05]  /*2a9b0*/  BRA `(.L_x_2277) ;  /* 0xffffff5c00347947 */ /* 0x000fea000383ffff */
.L_x_1991:
[----:B-1----:R1:W2:Y:S02]  /*2a9c0*/  SYNCS.PHASECHK.TRANS64.TRYWAIT P0, [R12+URZ+0x284a0], R11 ;  /* 0x0284a00b0c0075a7 */ /* 0x0022a4000800017f */
[----:B--2---:R-:W-:Y:S05]  /*2a9d0*/  @!P0 NANOSLEEP.SYNCS 0x989680 ;  /* 0x009896800000895d */ /* 0x004fea0003900000 */
[----:B------:R-:W2:Y:S02]  /*2a9e0*/  @!P0 SYNCS.PHASECHK.TRANS64 P0, [R12+URZ+0x284a0], R11 ;  /* 0x0284a00b0c0085a7 */ /* 0x000ea4000800007f */
[----:B--2---:R-:W-:Y:S05]  /*2a9f0*/  @!P0 BRA `(.L_x_1991) ;  /* 0xfffffffc00f08947 */ /* 0x004fea000383ffff */
[----:B------:R-:W-:Y:S05]  /*2aa00*/  BRA `(.L_x_2278) ;  /* 0xffffff5c004c7947 */ /* 0x000fea000383ffff */
.L_x_1997:
[----:B0-----:R0:W2:Y:S02]  /*2aa10*/  SYNCS.PHASECHK.TRANS64.TRYWAIT P0, [R12+URZ+0x284c0], R11 ;  /* 0x0284c00b0c0075a7 */ /* 0x0010a4000800017f */
[----:B--2---:R-:W-:Y:S05]  /*2aa20*/  @!P0 NANOSLEEP.SYNCS 0x989680 ;  /* 0x009896800000895d */ /* 0x004fea0003900000 */
[----:B------:R-:W2:Y:S02]  /*2aa30*/  @!P0 SYNCS.PHASECHK.TRANS64 P0, [R12+URZ+0x284c0], R11 ;  /* 0x0284c00b0c0085a7 */ /* 0x000ea4000800007f */
[----:B--2---:R-:W-:Y:S05]  /*2aa40*/  @!P0 BRA `(.L_x_1997) ;  /* 0xfffffffc00f08947 */ /* 0x004fea000383ffff */
[----:B------:R-:W-:Y:S05]  /*2aa50*/  BRA `(.L_x_2279) ;  /* 0xffffff6000087947 */ /* 0x000fea000383ffff */
.L_x_2005:
[----:B-1----:R1:W2:Y:S02]  /*2aa60*/  SYNCS.PHASECHK.TRANS64.TRYWAIT P1, [R11+URZ+0x284a0], R8 ;  /* 0x0284a0080b0075a7 */ /* 0x0022a4000802017f */
[----:B--2---:R-:W-:Y:S05]  /*2aa70*/  @!P1 NANOSLEEP.SYNCS 0x989680 ;  /* 0x009896800000995d */ /* 0x004fea0003900000 */
[----:B------:R-:W2:Y:S02]  /*2aa80*/  @!P1 SYNCS.PHASECHK.TRANS64 P1, [R11+URZ+0x284a0], R8 ;  /* 0x0284a0080b0095a7 */ /* 0x000ea4000802007f */
[----:B--2---:R-:W-:Y:S05]  /*2aa90*/  @!P1 BRA `(.L_x_2005) ;  /* 0xfffffffc00f09947 */ /* 0x004fea000383ffff */
[----:B------:R-:W-:Y:S05]  /*2aaa0*/  BRA `(.L_x_2280) ;  /* 0xffffff6400007947 */ /* 0x000fea000383ffff */
.L_x_2011:
[----:B0-----:R0:W2:Y:S02]  /*2aab0*/  SYNCS.PHASECHK.TRANS64.TRYWAIT P1, [R11+URZ+0x284c0], R8 ;  /* 0x0284c0080b0075a7 */ /* 0x0010a4000802017f */
[----:B--2---:R-:W-:Y:S05]  /*2aac0*/  @!P1 NANOSLEEP.SYNCS 0x989680 ;  /* 0x009896800000995d */ /* 0x004fea0003900000 */
[----:B------:R-:W2:Y:S02]  /*2aad0*/  @!P1 SYNCS.PHASECHK.TRANS64 P1, [R11+URZ+0x284c0], R8 ;  /* 0x0284c0080b0095a7 */ /* 0x000ea4000802007f */
[----:B--2---:R-:W-:Y:S05]  /*2aae0*/  @!P1 BRA `(.L_x_2011) ;  /* 0xfffffffc00f09947 */ /* 0x004fea000383ffff */
[----:B------:R-:W-:Y:S05]  /*2aaf0*/  BRA `(.L_x_2281) ;  /* 0xffffff6400b87947 */ /* 0x000fea000383ffff */
.L_x_2035:
        /* <DEDUP_REMOVED lines=11> */
.L_x_2283:
[----:B------:R-:W-:Y:S05]  /*2abb0*/  BSYNC B0 ;  /* 0x0000000000007941 */ /* 0x000fea0003800000 */
.L_x_2282:
[----:B------:R-:W-:Y:S05]  /*2abc0*/  BRA `(.L_x_2284) ;  /* 0xffffff7400f47947 */ /* 0x000fea000383ffff */
.L_x_2038:
[----:B0-----:R0:W1:Y:S02]  /*2abd0*/  SYNCS.PHASECHK.TRANS64.TRYWAIT P0, [R6+URZ+0x28480], R21 ;  /* 0x02848015060075a7 */ /* 0x001064000800017f */
[----:B-1----:R-:W-:Y:S05]  /*2abe0*/  @!P0 NANOSLEEP.SYNCS 0x989680 ;  /* 0x009896800000895d */ /* 0x002fea0003900000 */
[----:B------:R-:W1:Y:S02]  /*2abf0*/  @!P0 SYNCS.PHASECHK.TRANS64 P0, [R6+URZ+0x28480], R21 ;  /* 0x02848015060085a7 */ /* 0x000e64000800007f */
[----:B-1----:R-:W-:Y:S05]  /*2ac00*/  @!P0 BRA `(.L_x_2038) ;  /* 0xfffffffc00f08947 */ /* 0x002fea000383ffff */
[----:B------:R-:W-:Y:S05]  /*2ac10*/  BRA `(.L_x_2285) ;  /* 0xffffff7800147947 */ /* 0x000fea000383ffff */
.L_x_2039:
        /* <DEDUP_REMOVED lines=8> */
.L_x_2287:
[----:B------:R-:W-:Y:S05]  /*2aca0*/  BSYNC B0 ;  /* 0x0000000000007941 */ /* 0x000fea0003800000 */
.L_x_2286:
[----:B------:R-:W-:Y:S01]  /*2acb0*/  IMAD.MOV.U32 R13, RZ, RZ, R2 ;  /* 0x000000ffff0d7224 */ /* 0x000fe200078e0002 */
[C---:B------:R-:W-:Y:S01]  /*2acc0*/  ISETP.GE.AND P3, PT, R27.reuse, 0x11, PT ;  /* 0x000000111b00780c */ /* 0x040fe20003f66270 */
[----:B------:R-:W-:Y:S01]  /*2acd0*/  IMAD.MOV.U32 R12, RZ, RZ, RZ ;  /* 0x000000ffff0c7224 */ /* 0x000fe200078e00ff */
[----:B------:R-:W-:Y:S01]  /*2ace0*/  ISETP.GE.AND P5, PT, R27, 0x31, PT ;  /* 0x000000311b00780c */ /* 0x000fe20003fa6270 */
[----:B------:R-:W-:Y:S02]  /*2acf0*/  IMAD.MOV.U32 R11, RZ, RZ, 0x181f ;  /* 0x0000181fff0b7424 */ /* 0x000fe400078e00ff */
[----:B------:R-:W-:Y:S02]  /*2ad00*/  IMAD.MOV.U32 R15, RZ, RZ, -0x1 ;  /* 0xffffffffff0f7424 */ /* 0x000fe400078e00ff */
[----:B------:R-:W-:-:S08]  /*2ad10*/  IMAD.MOV.U32 R5, RZ, RZ, R14 ;  /* 0x000000ffff057224 */ /* 0x000fd000078e000e */
[----:B------:R-:W-:Y:S05]  /*2ad20*/  WARPSYNC.COLLECTIVE R15, `(.L_x_2288) ;  /* 0x000000000f087348 */ /* 0x000fea0003c00000 */
[----:B------:R0:W1:Y:S02]  /*2ad30*/  SHFL.IDX P6, R14, R13, R12, R11 ;  /* 0x0000000c0d0e7389 */ /* 0x00006400000c000b */
[----:B01----:R-:W-:Y:S01]  /*2ad40*/  ENDCOLLECTIVE ;  /* 0x000000000000791b */ /* 0x003fe20003800000 */
.L_x_2288:
[----:B------:R-:W0:Y:S01]  /*2ad50*/  LDC R11, c[0x0][0x2f4] ;  /* 0x0000bd00ff0b7b82 */ /* 0x000e220000000800 */
[----:B------:R-:W-:Y:S01]  /*2ad60*/  LOP3.LUT R15, R34, 0x80, RZ, 0xfc, !PT ;  /* 0x00000080220f7812 */ /* 0x000fe200078efcff */
[----:B------:R-:W-:Y:S02]  /*2ad70*/  IMAD.MOV.U32 R13, RZ, RZ, R3 ;  /* 0x000000ffff0d7224 */ /* 0x000fe400078e0003 */
[----:B------:R-:W-:Y:S02]  /*2ad80*/  IMAD.MOV.U32 R12, RZ, RZ, 0x1 ;  /* 0x00000001ff0c7424 */ /* 0x000fe400078e00ff */
[----:B------:R-:W-:-:S05]  /*2ad90*/  IMAD.MOV.U32 R8, RZ, RZ, R14 ;  /* 0x000000ffff087224 */ /* 0x000fca00078e000e */
[----:B------:R-:W-:-:S04]  /*2ada0*/  IADD3 R8, P0, R34, R8, RZ ;  /* 0x0000000822087210 */ /* 0x000fc80007f1e0ff */
[----:B------:R-:W-:Y:S01]  /*2adb0*/  IADD3.X R9, RZ, R5, RZ, P0, !PT ;  /* 0x00000005ff097210 */ /* 0x000fe200007fe4ff */
[----:B------:R-:W-:Y:S01]  /*2adc0*/  IMAD.IADD R5, R23, 0x1, R7 ;  /* 0x0000000117057824 */ /* 0x000fe200078e0207 */
[-C--:B0-----:R-:W-:Y:S02]  /*2add0*/  ISETP.GE.AND P2, PT, R34, R11.reuse, PT ;  /* 0x0000000b2200720c */ /* 0x081fe40003f46270 */
[----:B------:R-:W-:Y:S01]  /*2ade0*/  ISETP.GE.AND P0, PT, R15, R11, PT ;  /* 0x0000000b0f00720c */ /* 0x000fe20003f06270 */
[----:B------:R-:W-:Y:S01]  /*2adf0*/  IMAD.MOV.U32 R11, RZ, RZ, 0x181f ;  /* 0x0000181fff0b7424 */ /* 0x000fe200078e00ff */
[----:B------:R-:W-:Y:S01]  /*2ae00*/  ISETP.LT.OR P1, PT, R27, 0x1, P2 ;  /* 0x000000011b00780c */ /* 0x000fe20001721670 */
[----:B------:R-:W-:-:S12]  /*2ae10*/  IMAD.MOV.U32 R15, RZ, RZ, -0x1 ;  /* 0xffffffffff0f7424 */ /* 0x000fd800078e00ff */
[----:B------:R-:W-:Y:S05]  /*2ae20*/  WARPSYNC.COLLECTIVE R15, `(.L_x_2289) ;  /* 0x000000000f087348 */ /* 0x000fea0003c00000 */
[----:B------:R0:W1:Y:S02]  /*2ae30*/  SHFL.IDX P6, R14, R13, R12, R11 ;  /* 0x0000000c0d0e7389 */ /* 0x00006400000c000b */
[----:B01----:R-:W-:Y:S01]  /*2ae40*/  ENDCOLLECTIVE ;  /* 0x000000000000791b */ /* 0x003fe20003800000 */
.L_x_2289:
[----:B------:R-:W-:Y:S01]  /*2ae50*/  @!PT LDS RZ, [RZ] ;  /* 0x00000000fffff984 */ /* 0x000fe20000000800 */
[----:B------:R-:W-:Y:S01]  /*2ae60*/  @!PT LDS RZ, [RZ] ;  /* 0x00000000fffff984 */ /* 0x000fe20000000800 */
[----:B------:R-:W-:Y:S01]  /*2ae70*/  @!PT LDS RZ, [RZ] ;  /* 0x00000000fffff984 */ /* 0x000fe20000000800 */
[----:B------:R0:W-:Y:S01]  /*2ae80*/  LDGSTS.E.BYPASS.LTC128B.128 [R5+0x10000], desc[UR36][R8.64], !P1 ;  /* 0x1000000008057fae */ /* 0x0001e2000c901d64 */
[----:B------:R-:W-:Y:S01]  /*2ae90*/  ISETP.LT.OR P1, PT, R27, 0x1, P0 ;  /* 0x000000011b00780c */ /* 0x000fe20000721670 */
[----:B------:R-:W-:-:S12]  /*2aea0*/  IMAD.MOV.U32 R13, RZ, RZ, R2 ;  /* 0x000000ffff0d7224 */ /* 0x000fd800078e0002 */
[----:B------:R0:W-:Y:S01]  /*2aeb0*/  LDGSTS.E.BYPASS.LTC128B.128 [R5+0x12000], desc[UR36][R8.64+0x80], !P1 ;  /* 0x1200008008057fae */ /* 0x0001e2000c901d64 */
[----:B------:R-:W-:-:S07]  /*2aec0*/  IMAD.MOV.U32 R7, RZ, RZ, R14 ;  /* 0x000000ffff077224 */ /* 0x000fce00078e000e */
[----:B0-----:R-:W-:Y:S05]  /*2aed0*/  WARPSYNC.COLLECTIVE R15, `(.L_x_2290) ;  /* 0x000000000f087348 */ /* 0x001fea0003c00000 */
[----:B------:R1:W2:Y:S02]  /*2aee0*/  SHFL.IDX P6, R14, R13, R12, R11 ;  /* 0x0000000c0d0e7389 */ /* 0x0002a400000c000b */
[----:B012---:R-:W-:Y:S01]  /*2aef0*/  ENDCOLLECTIVE ;  /* 0x000000000000791b */ /* 0x007fe20003800000 */
.L_x_2290:
[----:B------:R-:W-:Y:S01]  /*2af00*/  MOV R13, R3 ;  /* 0x00000003000d7202 */ /* 0x000fe20000000f00 */
[----:B------:R-:W-:Y:S02]  /*2af10*/  IMAD.MOV.U32 R12, RZ, RZ, 0x2 ;  /* 0x00000002ff0c7424 */ /* 0x000fe400078e00ff */
[----:B------:R-:W-:-:S07]  /*2af20*/  IMAD.MOV.U32 R8, RZ, RZ, R14 ;  /* 0x000000ffff087224 */ /* 0x000fce00078e000e */
[----:B------:R-:W-:Y:S05]  /*2af30*/  WARPSYNC.COLLECTIVE R15, `(.L_x_2291) ;  /* 0x000000000f087348 */ /* 0x000fea0003c00000 */
[----:B------:R0:W1:Y:S02]  /*2af40*/  SHFL.IDX P6, R14, R13, R12, R11 ;  /* 0x0000000c0d0e7389 */ /* 0x00006400000c000b */
[----:B01----:R-:W-:Y:S01]  /*2af50*/  ENDCOLLECTIVE ;  /* 0x000000000000791b */ /* 0x003fe20003800000 */
.L_x_2291:
        /* <DEDUP_REMOVED lines=13> */
.L_x_2292:
[----:B------:R-:W-:Y:S01]  /*2b030*/  @!PT LDS RZ, [RZ] ;  /* 0x00000000fffff984 */ /* 0x000fe20000000800 */
[----:B------:R-:W-:Y:S01]  /*2b040*/  @!PT LDS RZ, [RZ] ;  /* 0x00000000fffff984 */ /* 0x000fe20000000800 */
[----:B------:R-:W-:Y:S01]  /*2b050*/  @!PT LDS RZ, [RZ] ;  /* 0x00000000fffff984 */ /* 0x000fe20000000800 */
[----:B------:R0:W-:Y:S01]  /*2b060*/  LDGSTS.E.BYPASS.LTC128B.128 [R5+0x12800], desc[UR36][R8.64+0x80], !P1 ;  /* 0x1280008008057fae */ /* 0x0001e2000c901d64 */
[----:B------:R-:W-:Y:S02]  /*2b070*/  IMAD.MOV.U32 R13, RZ, RZ, R3 ;  /* 0x000000ffff0d7224 */ /* 0x000fe400078e0003 */
[----:B------:R-:W-:Y:S02]  /*2b080*/  IMAD.MOV.U32 R12, RZ, RZ, 0x3 ;  /* 0x00000003ff0c7424 */ /* 0x000fe400078e00ff */
[----:B0-----:R-:W-:-:S07]  /*2b090*/  IMAD.MOV.U32 R8, RZ, RZ, R14 ;  /* 0x000000ffff087224 */ /* 0x001fce00078e000e */
[----:B------:R-:W-:Y:S05]  /*2b0a0*/  WARPSYNC.COLLECTIVE R15, `(.L_x_2293) ;  /* 0x000000000f087348 */ /* 0x000fea0003c00000 */
[----:B------:R0:W1:Y:S02]  /*2b0b0*/  SHFL.IDX P6, R14, R13, R12, R11 ;  /* 0x0000000c0d0e7389 */ /* 0x00006400000c000b */
[----:B01----:R-:W-:Y:S01]  /*2b0c0*/  ENDCOLLECTIVE ;  /* 0x000000000000791b */ /* 0x003fe20003800000 */
.L_x_2293:
        /* <DEDUP_REMOVED lines=13> */
.L_x_2294:
[----:B------:R-:W-:Y:S01]  /*2b1a0*/  @!PT LDS RZ, [RZ] ;  /* 0x00000000fffff984 */ /* 0x000fe20000000800 */
[----:B------:R-:W-:Y:S01]  /*2b1b0*/  @!PT LDS RZ, [RZ] ;  /* 0x00000000fffff984 */ /* 0x000fe20000000800 */
[----:B------:R-:W-:Y:S01]  /*2b1c0*/  @!PT LDS RZ, [RZ] ;  /* 0x00000000fffff984 */ /* 0x000fe20000000800 */
[----:B------:R2:W-:Y:S01]  /*2b1d0*/  LDGSTS.E.BYPASS.LTC128B.128 [R5+0x13000], desc[UR36][R8.64+0x80], !P1 ;  /* 0x1300008008057fae */ /* 0x0005e2000c901d64 */
[----:B------:R-:W-:Y:S02]  /*2b1e0*/  ISETP.GE.AND P1, PT, R27, 0x21, PT ;  /* 0x000000211b00780c */ /* 0x000fe40003f26270 */
[----:B------:R-:W-:Y:S01]  /*2b1f0*/  MOV R2, R14 ;  /* 0x0000000e00027202 */ /* 0x000fe20000000f00 */
[----:B------:R-:W-:Y:S10]  /*2b200*/  BRA `(.L_x_2295) ;  /* 0xffffff7400807947 */ /* 0x000ff4000383ffff */
.L_x_2044:
[----:B------:R0:W0:Y:S02]  /*2b210*/  SYNCS.PHASECHK.TRANS64.TRYWAIT P0, [R6+URZ+0x28440], R21 ;  /* 0x02844015060075a7 */ /* 0x000024000800017f */
[----:B0-----:R-:W-:Y:S05]  /*2b220*/  @!P0 NANOSLEEP.SYNCS 0x989680 ;  /* 0x009896800000895d */ /* 0x001fea0003900000 */
[----:B------:R-:W0:Y:S02]  /*2b230*/  @!P0 SYNCS.PHASECHK.TRANS64 P0, [R6+URZ+0x28440], R21 ;  /* 0x02844015060085a7 */ /* 0x000e24000800007f */
[----:B0-----:R-:W-:Y:S05]  /*2b240*/  @!P0 BRA `(.L_x_2044) ;  /* 0xfffffffc00f08947 */ /* 0x001fea000383ffff */
[----:B------:R-:W-:Y:S05]  /*2b250*/  BRA `(.L_x_2296) ;  /* 0xffffff7400d87947 */ /* 0x000fea000383ffff */
.L_x_2045:
[----:B------:R-:W-:Y:S01]  /*2b260*/  BSSY B0, `(.L_x_2297) ;  /* 0x0000008000007945 */ /* 0x000fe20003800000 */
[----:B------:R-:W-:Y:S02]  /*2b270*/  IMAD.MOV.U32 R13, RZ, RZ, R0 ;  /* 0x000000ffff0d7224 */ /* 0x000fe400078e0000 */
[----:B------:R-:W-:Y:S02]  /*2b280*/  IMAD.MOV.U32 R12, RZ, RZ, RZ ;  /* 0x000000ffff0c7224 */ /* 0x000fe400078e00ff */
[----:B------:R-:W-:Y:S02]  /*2b290*/  IMAD.MOV.U32 R11, RZ, RZ, 0x181f ;  /* 0x0000181fff0b7424 */ /* 0x000fe400078e00ff */
[----:B------:R-:W-:-:S07]  /*2b2a0*/  IMAD.MOV.U32 R15, RZ, RZ, -0x1 ;  /* 0xffffffffff0f7424 */ /* 0x000fce00078e00ff */
[----:B0---4-:R-:W-:Y:S05]  /*2b2b0*/  WARPSYNC.COLLECTIVE R15, `(.L_x_2298) ;  /* 0x000000000f087348 */ /* 0x011fea0003c00000 */
[----:B------:R1:W2:Y:S02]  /*2b2c0*/  SHFL.IDX P6, R14, R13, R12, R11 ;  /* 0x0000000c0d0e7389 */ /* 0x0002a400000c000b */
[----:B012-4-:R-:W-:Y:S01]  /*2b2d0*/  ENDCOLLECTIVE ;  /* 0x000000000000791b */ /* 0x017fe20003800000 */
.L_x_2298:
[----:B------:R-:W-:Y:S05]  /*2b2e0*/  BSYNC B0 ;  /* 0x0000000000007941 */ /* 0x000fea0003800000 */
.L_x_2297:
        /* <DEDUP_REMOVED lines=8> */
.L_x_2299:
[----:B------:R-:W-:Y:S02]  /*2b370*/  IMAD.MOV.U32 R13, RZ, RZ, R0 ;  /* 0x000000ffff0d7224 */ /* 0x000fe400078e0000 */
[----:B------:R-:W-:Y:S01]  /*2b380*/  IMAD.MOV.U32 R12, RZ, RZ, 0x1 ;  /* 0x00000001ff0c7424 */ /* 0x000fe200078e00ff */
[----:B------:R-:W-:Y:S02]  /*2b390*/  MOV R3, R14 ;  /* 0x0000000e00037202 */ /* 0x000fe40000000f00 */
[C---:B------:R-:W-:Y:S02]  /*2b3a0*/  ISETP.GE.AND P6, PT, R34.reuse, R8, PT ;  /* 0x000000082200720c */ /* 0x040fe40003fc6270 */
        /* <DEDUP_REMOVED lines=12> */
.L_x_2300:
        /* <DEDUP_REMOVED lines=10> */
.L_x_2301:
[----:B------:R-:W-:Y:S02]  /*2b510*/  IMAD.MOV.U32 R13, RZ, RZ, R0 ;  /* 0x000000ffff0d7224 */ /* 0x000fe400078e0000 */
[----:B------:R-:W-:Y:S02]  /*2b520*/  IMAD.MOV.U32 R12, RZ, RZ, 0x2 ;  /* 0x00000002ff0c7424 */ /* 0x000fe400078e00ff */
[----:B------:R-:W-:-:S07]  /*2b530*/  IMAD.MOV.U32 R3, RZ, RZ, R14 ;  /* 0x000000ffff037224 */ /* 0x000fce00078e000e */
[----:B------:R-:W-:Y:S05]  /*2b540*/  WARPSYNC.COLLECTIVE R15, `(.L_x_2302) ;  /* 0x000000000f087348 */ /* 0x000fea0003c00000 */
[----:B------:R0:W1:Y:S02]  /*2b550*/  SHFL.IDX P6, R14, R13, R12, R11 ;  /* 0x0000000c0d0e7389 */ /* 0x00006400000c000b */
[----:B01----:R-:W-:Y:S01]  /*2b560*/  ENDCOLLECTIVE ;  /* 0x000000000000791b */ /* 0x003fe20003800000 */
.L_x_2302:
        /* <DEDUP_REMOVED lines=15> */
.L_x_2303:
[----:B------:R-:W-:Y:S02]  /*2b660*/  IMAD.MOV.U32 R13, RZ, RZ, R0 ;  /* 0x000000ffff0d7224 */ /* 0x000fe400078e0000 */
[----:B------:R-:W-:Y:S02]  /*2b670*/  IMAD.MOV.U32 R12, RZ, RZ, 0x3 ;  /* 0x00000003ff0c7424 */ /* 0x000fe400078e00ff */
[----:B------:R-:W-:-:S07]  /*2b680*/  IMAD.MOV.U32 R3, RZ, RZ, R14 ;  /* 0x000000ffff037224 */ /* 0x000fce00078e000e */
[----:B------:R-:W-:Y:S05]  /*2b690*/  WARPSYNC.COLLECTIVE R15, `(.L_x_2304) ;  /* 0x000000000f087348 */ /* 0x000fea0003c00000 */
[----:B------:R0:W1:Y:S02]  /*2b6a0*/  SHFL.IDX P6, R14, R13, R12, R11 ;  /* 0x0000000c0d0e7389 */ /* 0x00006400000c000b */
[----:B01----:R-:W-:Y:S01]  /*2b6b0*/  ENDCOLLECTIVE ;  /* 0x000000000000791b */ /* 0x003fe20003800000 */
.L_x_2304:
[----:B------:R-:W-:-:S05]  /*2b6c0*/  @P1 IADD3 R3, P0, R34, R3, RZ ;  /* 0x0000000322031210 */ /* 0x000fca0007f1e0ff */
[----:B------:R-:W-:-:S05]  /*2b6d0*/  @P1 IMAD.X R2, RZ, RZ, R2, P0 ;  /* 0x000000ffff021224 */ /* 0x000fca00000e0602 */
[----:B------:R-:W-:Y:S01]  /*2b6e0*/  @P1 LOP3.LUT R3, R3, R2, RZ, 0x3c, !PT ;  /* 0x0000000203031212 */ /* 0x000fe200078e3cff */
[----:B------:R-:W-:-:S03]  /*2b6f0*/  IMAD.MOV.U32 R13, RZ, RZ, R4 ;  /* 0x000000ffff0d7224 */ /* 0x000fc600078e0004 */
[----:B------:R-:W-:-:S04]  /*2b700*/  @P1 LOP3.LUT R2, R3, R2, RZ, 0x3c, !PT ;  /* 0x0000000203021212 */ /* 0x000fc800078e3cff */
[----:B------:R-:W-:Y:S01]  /*2b710*/  @P1 LOP3.LUT R3, R3, R2, RZ, 0x3c, !PT ;  /* 0x0000000203031212 */ /* 0x000fe200078e3cff */
[----:B------:R-:W-:-:S07]  /*2b720*/  IMAD.MOV.U32 R0, RZ, RZ, R14 ;  /* 0x000000ffff007224 */ /* 0x000fce00078e000e */
[----:B------:R-:W-:Y:S05]  /*2b730*/  WARPSYNC.COLLECTIVE R15, `(.L_x_2305) ;  /* 0x000000000f087348 */ /* 0x000fea0003c00000 */
[----:B------:R0:W1:Y:S02]  /*2b740*/  SHFL.IDX P6, R14, R13, R12, R11 ;  /* 0x0000000c0d0e7389 */ /* 0x00006400000c000b */
[----:B01----:R-:W-:Y:S01]  /*2b750*/  ENDCOLLECTIVE ;  /* 0x000000000000791b */ /* 0x003fe20003800000 */
.L_x_2305:
[----:B------:R-:W-:Y:S01]  /*2b760*/  @!PT LDS RZ, [RZ] ;  /* 0x00000000fffff984 */ /* 0x000fe20000000800 */
[----:B------:R-:W-:Y:S01]  /*2b770*/  @!PT LDS RZ, [RZ] ;  /* 0x00000000fffff984 */ /* 0x000fe20000000800 */
[----:B------:R-:W-:Y:S01]  /*2b780*/  @!PT LDS RZ, [RZ] ;  /* 0x00000000fffff984 */ /* 0x000fe20000000800 */
[----:B------:R0:W-:Y:S04]  /*2b790*/  @P1 LDGSTS.E.BYPASS.LTC128B.128 [R5+0x21000], desc[UR36][R2.64], !P4 ;  /* 0x2100000002051fae */ /* 0x0001e8000e101d64 */
[----:B------:R0:W-:Y:S01]  /*2b7a0*/  @P1 LDGSTS.E.BYPASS.LTC128B.128 [R5+0x23000], desc[UR36][R2.64+0x80], !P2 ;  /* 0x2300008002051fae */ /* 0x0001e2000d101d64 */
[----:B------:R-:W-:Y:S01]  /*2b7b0*/  IMAD.MOV.U32 R4, RZ, RZ, R14 ;  /* 0x000000ffff047224 */ /* 0x000fe200078e000e */
[----:B------:R-:W-:Y:S06]  /*2b7c0*/  BRA `(.L_x_2306) ;  /* 0xffffff7400547947 */ /* 0x000fec000383ffff */
.L_x_2050:
        /* <DEDUP_REMOVED lines=9> */
.L_x_2307:
[C---:B------:R-:W-:Y:S01]  /*2b860*/  VIADD R6, R26.reuse, 0x10 ;  /* 0x000000101a067836 */ /* 0x040fe20000000000 */
[----:B------:R-:W-:Y:S01]  /*2b870*/  ISETP.GE.AND P2, PT, R26, R5, PT ;  /* 0x000000051a00720c */ /* 0x000fe20003f46270 */
[----:B------:R-:W-:Y:S02]  /*2b880*/  IMAD.MOV.U32 R13, RZ, RZ, R0 ;  /* 0x000000ffff0d7224 */ /* 0x000fe400078e0000 */
[----:B------:R-:W-:-:S10]  /*2b890*/  IMAD.MOV.U32 R2, RZ, RZ, R14 ;  /* 0x000000ffff027224 */ /* 0x000fd400078e000e */
[----:B------:R-:W-:Y:S05]  /*2b8a0*/  WARPSYNC.COLLECTIVE R15, `(.L_x_2308) ;  /* 0x000000000f087348 */ /* 0x000fea0003c00000 */
[----:B------:R0:W1:Y:S02]  /*2b8b0*/  SHFL.IDX P6, R14, R13, R12, R11 ;  /* 0x0000000c0d0e7389 */ /* 0x00006400000c000b */
[----:B01----:R-:W-:Y:S01]  /*2b8c0*/  ENDCOLLECTIVE ;  /* 0x000000000000791b */ /* 0x003fe20003800000 */
.L_x_2308:
[----:B------:R-:W-:Y:S01]  /*2b8d0*/  IMAD.MOV.U32 R13, RZ, RZ, R4 ;  /* 0x000000ffff0d7224 */ /* 0x000fe200078e0004 */
[----:B------:R-:W-:Y:S01]  /*2b8e0*/  MOV R12, 0x1 ;  /* 0x00000001000c7802 */ /* 0x000fe20000000f00 */
[----:B------:R-:W-:-:S07]  /*2b8f0*/  IMAD.MOV.U32 R3, RZ, RZ, R14 ;  /* 0x000000ffff037224 */ /* 0x000fce00078e000e */
[----:B------:R-:W-:Y:S05]  /*2b900*/  WARPSYNC.COLLECTIVE R15, `(.L_x_2309) ;  /* 0x000000000f087348 */ /* 0x000fea0003c00000 */
[----:B------:R0:W1:Y:S02]  /*2b910*/  SHFL.IDX P6, R14, R13, R12, R11 ;  /* 0x0000000c0d0e7389 */ /* 0x00006400000c000b */
[----:B01----:R-:W-:Y:S01]  /*2b920*/  ENDCOLLECTIVE ;  /* 0x000000000000791b */ /* 0x003fe20003800000 */
.L_x_2309:
        /* <DEDUP_REMOVED lines=16> */
.L_x_2310:
[----:B------:R-:W-:Y:S02]  /*2ba30*/  IMAD.MOV.U32 R13, RZ, RZ, R4 ;  /* 0x000000ffff0d7224 */ /* 0x000fe400078e0004 */
[----:B------:R-:W-:Y:S02]  /*2ba40*/  IMAD.MOV.U32 R12, RZ, RZ, 0x2 ;  /* 0x00000002ff0c7424 */ /* 0x000fe400078e00ff */
[----:B------:R-:W-:-:S07]  /*2ba50*/  IMAD.MOV.U32 R3, RZ, RZ, R14 ;  /* 0x000000ffff037224 */ /* 0x000fce00078e000e */
[----:B------:R-:W-:Y:S05]  /*2ba60*/  WARPSYNC.COLLECTIVE R15, `(.L_x_2311) ;  /* 0x000000000f087348 */ /* 0x000fea0003c00000 */
[----:B------:R0:W1:Y:S02]  /*2ba70*/  SHFL.IDX P6, R14, R13, R12, R11 ;  /* 0x0000000c0d0e7389 */ /* 0x00006400000c000b */
[----:B01----:R-:W-:Y:S01]  /*2ba80*/  ENDCOLLECTIVE ;  /* 0x000000000000791b */ /* 0x003fe20003800000 */
.L_x_2311:
        /* <DEDUP_REMOVED lines=17> */
.L_x_2312:
[----:B------:R-:W-:Y:S02]  /*2bba0*/  IMAD.MOV.U32 R13, RZ, RZ, R4 ;  /* 0x000000ffff0d7224 */ /* 0x000fe400078e0004 */
[----:B------:R-:W-:Y:S01]  /*2bbb0*/  IMAD.MOV.U32 R12, RZ, RZ, 0x3 ;  /* 0x00000003ff0c7424 */ /* 0x000fe200078e00ff */
[----:B------:R-:W-:-:S07]  /*2bbc0*/  MOV R3, R14 ;  /* 0x0000000e00037202 */ /* 0x000fce0000000f00 */
[----:B------:R-:W-:Y:S05]  /*2bbd0*/  WARPSYNC.COLLECTIVE R15, `(.L_x_2313) ;  /* 0x000000000f087348 */ /* 0x000fea0003c00000 */
[----:B------:R0:W1:Y:S02]  /*2bbe0*/  SHFL.IDX P6, R14, R13, R12, R11 ;  /* 0x0000000c0d0e7389 */ /* 0x00006400000c000b */
[----:B01----:R-:W-:Y:S01]  /*2bbf0*/  ENDCOLLECTIVE ;  /* 0x000000000000791b */ /* 0x003fe20003800000 */
.L_x_2313:
        /* <DEDUP_REMOVED lines=17> */
.L_x_2314:
[----:B------:R-:W-:Y:S01]  /*2bd10*/  MOV R13, R4 ;  /* 0x00000004000d7202 */ /* 0x000fe20000000f00 */
[----:B------:R-:W-:Y:S02]  /*2bd20*/  IMAD.MOV.U32 R12, RZ, RZ, 0x4 ;  /* 0x00000004ff0c7424 */ /* 0x000fe400078e00ff */
[----:B------:R-:W-:-:S07]  /*2bd30*/  IMAD.MOV.U32 R3, RZ, RZ, R14 ;  /* 0x000000ffff037224 */ /* 0x000fce00078e000e */
[----:B------:R-:W-:Y:S05]  /*2bd40*/  WARPSYNC.COLLECTIVE R15, `(.L_x_2315) ;  /* 0x000000000f087348 */ /* 0x000fea0003c00000 */
[----:B------:R0:W1:Y:S02]  /*2bd50*/  SHFL.IDX P6, R14, R13, R12, R11 ;  /* 0x0000000c0d0e7389 */ /* 0x00006400000c000b */
[----:B01----:R-:W-:Y:S01]  /*2bd60*/  ENDCOLLECTIVE ;  /* 0x000000000000791b */ /* 0x003fe20003800000 */
.L_x_2315:
        /* <DEDUP_REMOVED lines=17> */
.L_x_2316:
[----:B------:R-:W-:Y:S02]  /*2be80*/  IMAD.MOV.U32 R13, RZ, RZ, R4 ;  /* 0x000000ffff0d7224 */ /* 0x000fe400078e0004 */
[----:B------:R-:W-:Y:S02]  /*2be90*/  IMAD.MOV.U32 R12, RZ, RZ, 0x5 ;  /* 0x00000005ff0c7424 */ /* 0x000fe400078e00ff */
[----:B------:R-:W-:-:S07]  /*2bea0*/  IMAD.MOV.U32 R3, RZ, RZ, R14 ;  /* 0x000000ffff037224 */ /* 0x000fce00078e000e */
[----:B------:R-:W-:Y:S05]  /*2beb0*/  WARPSYNC.COLLECTIVE R15, `(.L_x_2317) ;  /* 0x000000000f087348 */ /* 0x000fea0003c00000 */
[----:B------:R0:W1:Y:S02]  /*2bec0*/  SHFL.IDX P6, R14, R13, R12, R11 ;  /* 0x0000000c0d0e7389 */ /* 0x00006400000c000b */
[----:B01----:R-:W-:Y:S01]  /*2bed0*/  ENDCOLLECTIVE ;  /* 0x000000000000791b */ /* 0x003fe20003800000 */
.L_x_2317:
        /* <DEDUP_REMOVED lines=17> */
.L_x_2318:
[----:B------:R-:W-:Y:S02]  /*2bff0*/  IMAD.MOV.U32 R13, RZ, RZ, R4 ;  /* 0x000000ffff0d7224 */ /* 0x000fe400078e0004 */
[----:B------:R-:W-:Y:S02]  /*2c000*/  IMAD.MOV.U32 R12, RZ, RZ, 0x6 ;  /* 0x00000006ff0c7424 */ /* 0x000fe400078e00ff */
[----:B------:R-:W-:-:S07]  /*2c010*/  IMAD.MOV.U32 R3, RZ, RZ, R14 ;  /* 0x000000ffff037224 */ /* 0x000fce00078e000e */
[----:B------:R-:W-:Y:S05]  /*2c020*/  WARPSYNC.COLLECTIVE R15, `(.L_x_2319) ;  /* 0x000000000f087348 */ /* 0x000fea0003c00000 */
[----:B------:R0:W1:Y:S02]  /*2c030*/  SHFL.IDX P6, R14, R13, R12, R11 ;  /* 0x0000000c0d0e7389 */ /* 0x00006400000c000b */
[----:B01----:R-:W-:Y:S01]  /*2c040*/  ENDCOLLECTIVE ;  /* 0x000000000000791b */ /* 0x003fe20003800000 */
.L_x_2319:
        /* <DEDUP_REMOVED lines=17> */
.L_x_2320:
[----:B------:R-:W-:Y:S01]  /*2c160*/  MOV R13, R4 ;  /* 0x00000004000d7202 */ /* 0x000fe20000000f00 */
[----:B------:R-:W-:Y:S02]  /*2c170*/  IMAD.MOV.U32 R12, RZ, RZ, 0x7 ;  /* 0x00000007ff0c7424 */ /* 0x000fe400078e00ff */
[----:B------:R-:W-:-:S07]  /*2c180*/  IMAD.MOV.U32 R3, RZ, RZ, R14 ;  /* 0x000000ffff037224 */ /* 0x000fce00078e000e */
[----:B------:R-:W-:Y:S05]  /*2c190*/  WARPSYNC.COLLECTIVE R15, `(.L_x_2321) ;  /* 0x000000000f087348 */ /* 0x000fea0003c00000 */
[----:B------:R0:W1:Y:S02]  /*2c1a0*/  SHFL.IDX P6, R14, R13, R12, R11 ;  /* 0x0000000c0d0e7389 */ /* 0x00006400000c000b */
[----:B01----:R-:W-:Y:S01]  /*2c1b0*/  ENDCOLLECTIVE ;  /* 0x000000000000791b */ /* 0x003fe20003800000 */
.L_x_2321:
[----:B------:R-:W-:-:S05]  /*2c1c0*/  @!P2 IADD3 R3, P3, R34, R3, RZ ;  /* 0x000000032203a210 */ /* 0x000fca0007f7e0ff */
[----:B------:R-:W-:-:S05]  /*2c1d0*/  @!P2 IMAD.X R2, RZ, RZ, R2, P3 ;  /* 0x000000ffff02a224 */ /* 0x000fca00018e0602 */
[----:B------:R-:W-:Y:S01]  /*2c1e0*/  @!P2 LOP3.LUT R3, R3, R2, RZ, 0x3c, !PT ;  /* 0x000000020303a212 */ /* 0x000fe200078e3cff */
[----:B------:R-:W-:-:S03]  /*2c1f0*/  IMAD.MOV.U32 R13, RZ, RZ, R0 ;  /* 0x000000ffff0d7224 */ /* 0x000fc600078e0000 */
[----:B------:R-:W-:-:S04]  /*2c200*/  @!P2 LOP3.LUT R2, R3, R2, RZ, 0x3c, !PT ;  /* 0x000000020302a212 */ /* 0x000fc800078e3cff */
[----:B------:R-:W-:Y:S01]  /*2c210*/  @!P2 LOP3.LUT R3, R3, R2, RZ, 0x3c, !PT ;  /* 0x000000020303a212 */ /* 0x000fe200078e3cff */
[----:B------:R-:W-:-:S07]  /*2c220*/  IMAD.MOV.U32 R4, RZ, RZ, R14 ;  /* 0x000000ffff047224 */ /* 0x000fce00078e000e */
[----:B------:R-:W-:Y:S05]  /*2c230*/  WARPSYNC.COLLECTIVE R15, `(.L_x_2322) ;  /* 0x000000000f087348 */ /* 0x000fea0003c00000 */
[----:B------:R0:W1:Y:S02]  /*2c240*/  SHFL.IDX P6, R14, R13, R12, R11 ;  /* 0x0000000c0d0e7389 */ /* 0x00006400000c000b */
[----:B01----:R-:W-:Y:S01]  /*2c250*/  ENDCOLLECTIVE ;  /* 0x000000000000791b */ /* 0x003fe20003800000 */
.L_x_2322:
[----:B------:R-:W-:Y:S01]  /*2c260*/  @!PT LDS RZ, [RZ] ;  /* 0x00000000fffff984 */ /* 0x000fe20000000800 */
[----:B------:R-:W-:Y:S01]  /*2c270*/  @!PT LDS RZ, [RZ] ;  /* 0x00000000fffff984 */ /* 0x000fe20000000800 */
[----:B------:R-:W-:Y:S01]  /*2c280*/  @!PT LDS RZ, [RZ] ;  /* 0x00000000fffff984 */ /* 0x000fe20000000800 */
[----:B------:R0:W-:Y:S04]  /*2c290*/  @!P2 LDGSTS.E.BYPASS.LTC128B.128 [R8+0x1b000], desc[UR36][R2.64], !P0 ;  /* 0x1b0000000208afae */ /* 0x0001e8000c101d64 */
[----:B------:R0:W-:Y:S01]  /*2c2a0*/  @!P2 LDGSTS.E.BYPASS.LTC128B.128 [R8+0x1f000], desc[UR36][R2.64+0x80], !P1 ;  /* 0x1f0000800208afae */ /* 0x0001e2000c901d64 */
[----:B------:R-:W-:Y:S01]  /*2c2b0*/  IMAD.MOV.U32 R0, RZ, RZ, R14 ;  /* 0x000000ffff007224 */ /* 0x000fe200078e000e */
[----:B------:R-:W-:Y:S06]  /*2c2c0*/  BRA `(.L_x_2323) ;  /* 0xffffff7400a47947 */ /* 0x000fec000383ffff */
.L_x_2055:
[----:B0-----:R0:W1:Y:S02]  /*2c2d0*/  SYNCS.PHASECHK.TRANS64.TRYWAIT P1, [R23+URZ+0x28420], R0 ;  /* 0x02842000170075a7 */ /* 0x001064000802017f */
[----:B-1----:R-:W-:Y:S05]  /*2c2e0*/  @!P1 NANOSLEEP.SYNCS 0x989680 ;  /* 0x009896800000995d */ /* 0x002fea0003900000 */
[----:B------:R-:W1:Y:S02]  /*2c2f0*/  @!P1 SYNCS.PHASECHK.TRANS64 P1, [R23+URZ+0x28420], R0 ;  /* 0x02842000170095a7 */ /* 0x000e64000802007f */
[----:B-1----:R-:W-:Y:S05]  /*2c300*/  @!P1 BRA `(.L_x_2055) ;  /* 0xfffffffc00f09947 */ /* 0x002fea000383ffff */
[----:B------:R-:W-:Y:S05]  /*2c310*/  BRA `(.L_x_2324) ;  /* 0xffffff78001c7947 */ /* 0x000fea000383ffff */
.L_x_2059:
[----:B-1----:R1:W2:Y:S02]  /*2c320*/  SYNCS.PHASECHK.TRANS64.TRYWAIT P0, [R0+URZ+0x28480], R20 ;  /* 0x02848014000075a7 */ /* 0x0022a4000800017f */
[----:B--2---:R-:W-:Y:S05]  /*2c330*/  @!P0 NANOSLEEP.SYNCS 0x989680 ;  /* 0x009896800000895d */ /* 0x004fea0003900000 */
[----:B------:R-:W2:Y:S02]  /*2c340*/  @!P0 SYNCS.PHASECHK.TRANS64 P0, [R0+URZ+0x28480], R20 ;  /* 0x02848014000085a7 */ /* 0x000ea4000800007f */
[----:B--2---:R-:W-:Y:S05]  /*2c350*/  @!P0 BRA `(.L_x_2059) ;  /* 0xfffffffc00f08947 */ /* 0x004fea000383ffff */
[----:B------:R-:W-:Y:S05]  /*2c360*/  BRA `(.L_x_2325) ;  /* 0xffffff7800d07947 */ /* 0x000fea000383ffff */
.L_x_2060:
        /* <DEDUP_REMOVED lines=8> */
.L_x_2327:
[----:B------:R-:W-:Y:S05]  /*2c3f0*/  BSYNC B0 ;  /* 0x0000000000007941 */ /* 0x000fea0003800000 */
.L_x_2326:
        /* <DEDUP_REMOVED lines=9> */
.L_x_2328:
[----:B------:R-:W-:Y:S02]  /*2c490*/  IMAD.MOV.U32 R13, RZ, RZ, R27 ;  /* 0x000000ffff0d7224 */ /* 0x000fe400078e001b */
[----:B------:R-:W-:Y:S02]  /*2c4a0*/  IMAD.MOV.U32 R12, RZ, RZ, 0x1 ;  /* 0x00000001ff0c7424 */ /* 0x000fe400078e00ff */
[----:B------:R-:W-:-:S07]  /*2c4b0*/  IMAD.MOV.U32 R2, RZ, RZ, R14 ;  /* 0x000000ffff027224 */ /* 0x000fce00078e000e */
[----:B------:R-:W-:Y:S05]  /*2c4c0*/  WARPSYNC.COLLECTIVE R15, `(.L_x_2329) ;  /* 0x000000000f087348 */ /* 0x000fea0003c00000 */
[----:B------:R0:W1:Y:S02]  /*2c4d0*/  SHFL.IDX P6, R14, R13, R12, R11 ;  /* 0x0000000c0d0e7389 */ /* 0x00006400000c000b */
[----:B01----:R-:W-:Y:S01]  /*2c4e0*/  ENDCOLLECTIVE ;  /* 0x000000000000791b */ /* 0x003fe20003800000 */
.L_x_2329:
[----:B------:R-:W-:-:S05]  /*2c4f0*/  IADD3 R2, P0, R34, R2, RZ ;  /* 0x0000000222027210 */ /* 0x000fca0007f1e0ff */
[----:B------:R-:W-:-:S05]  /*2c500*/  IMAD.X R3, RZ, RZ, R3, P0 ;  /* 0x000000ffff037224 */ /* 0x000fca00000e0603 */
        /* <DEDUP_REMOVED lines=10> */
.L_x_2330:
[----:B------:R-:W-:Y:S02]  /*2c5b0*/  IMAD.MOV.U32 R13, RZ, RZ, R27 ;  /* 0x000000ffff0d7224 */ /* 0x000fe400078e001b */
[----:B------:R-:W-:Y:S02]  /*2c5c0*/  IMAD.MOV.U32 R12, RZ, RZ, 0x2 ;  /* 0x00000002ff0c7424 */ /* 0x000fe400078e00ff */
[----:B------:R-:W-:-:S07]  /*2c5d0*/  IMAD.MOV.U32 R2, RZ, RZ, R14 ;  /* 0x000000ffff027224 */ /* 0x000fce00078e000e */
[----:B------:R-:W-:Y:S05]  /*2c5e0*/  WARPSYNC.COLLECTIVE R15, `(.L_x_2331) ;  /* 0x000000000f087348 */ /* 0x000fea0003c00000 */
[----:B------:R0:W1:Y:S02]  /*2c5f0*/  SHFL.IDX P6, R14, R13, R12, R11 ;  /* 0x0000000c0d0e7389 */ /* 0x00006400000c000b */
[----:B01----:R-:W-:Y:S01]  /*2c600*/  ENDCOLLECTIVE ;  /* 0x000000000000791b */ /* 0x003fe20003800000 */
.L_x_2331:
        /* <DEDUP_REMOVED lines=12> */
.L_x_2332:
[----:B------:R-:W-:Y:S01]  /*2c6d0*/  IMAD.MOV.U32 R13, RZ, RZ, R27 ;  /* 0x000000ffff0d7224 */ /* 0x000fe200078e001b */
[----:B------:R-:W-:Y:S01]  /*2c6e0*/  MOV R12, 0x3 ;  /* 0x00000003000c7802 */ /* 0x000fe20000000f00 */
[----:B------:R-:W-:-:S07]  /*2c6f0*/  IMAD.MOV.U32 R2, RZ, RZ, R14 ;  /* 0x000000ffff027224 */ /* 0x000fce00078e000e */
[----:B------:R-:W-:Y:S05]  /*2c700*/  WARPSYNC.COLLECTIVE R15, `(.L_x_2333) ;  /* 0x000000000f087348 */ /* 0x000fea0003c00000 */
[----:B------:R0:W1:Y:S02]  /*2c710*/  SHFL.IDX P6, R14, R13, R12, R11 ;  /* 0x0000000c0d0e7389 */ /* 0x00006400000c000b */
[----:B01----:R-:W-:Y:S01]  /*2c720*/  ENDCOLLECTIVE ;  /* 0x000000000000791b */ /* 0x003fe20003800000 */
.L_x_2333:
        /* <DEDUP_REMOVED lines=12> */
.L_x_2334:
[----:B------:R-:W-:Y:S01]  /*2c7f0*/  IMAD.MOV.U32 R2, RZ, RZ, R14 ;  /* 0x000000ffff027224 */ /* 0x000fe200078e000e */
[----:B------:R-:W-:Y:S06]  /*2c800*/  BRA `(.L_x_2335) ;  /* 0xffffff78006c7947 */ /* 0x000fec000383ffff */
.L_x_2065:
[----:B----4-:R4:W0:Y:S02]  /*2c810*/  SYNCS.PHASECHK.TRANS64.TRYWAIT P0, [R0+URZ+0x28440], R20 ;  /* 0x02844014000075a7 */ /* 0x010824000800017f */
[----:B0-----:R-:W-:Y:S05]  /*2c820*/  @!P0 NANOSLEEP.SYNCS 0x989680 ;  /* 0x009896800000895d */ /* 0x001fea0003900000 */
[----:B------:R-:W0:Y:S02]  /*2c830*/  @!P0 SYNCS.PHASECHK.TRANS64 P0, [R0+URZ+0x28440], R20 ;  /* 0x02844014000085a7 */ /* 0x000e24000800007f */
[----:B0-----:R-:W-:Y:S05]  /*2c840*/  @!P0 BRA `(.L_x_2065) ;  /* 0xfffffffc00f08947 */ /* 0x001fea000383ffff */
[----:B------:R-:W-:Y:S05]  /*2c850*/  BRA `(.L_x_2336) ;  /* 0xffffff7800bc7947 */ /* 0x000fea000383ffff */
.L_x_2066:
[----:B------:R-:W-:Y:S01]  /*2c860*/  BSSY B0, `(.L_x_2337) ;  /* 0x0000008000007945 */ /* 0x000fe20003800000 */
[----:B------:R-:W-:Y:S02]  /*2c870*/  IMAD.MOV.U32 R13, RZ, RZ, R8 ;  /* 0x000000ffff0d7224 */ /* 0x000fe400078e0008 */
[----:B------:R-:W-:Y:S02]  /*2c880*/  IMAD.MOV.U32 R12, RZ, RZ, RZ ;  /* 0x000000ffff0c7224 */ /* 0x000fe400078e00ff */
[----:B------:R-:W-:Y:S02]  /*2c890*/  IMAD.MOV.U32 R11, RZ, RZ, 0x181f ;  /* 0x0000181fff0b7424 */ /* 0x000fe400078e00ff */
[----:B------:R-:W-:-:S07]  /*2c8a0*/  IMAD.MOV.U32 R15, RZ, RZ, -0x1 ;  /* 0xffffffffff0f7424 */ /* 0x000fce00078e00ff */
[----:B01-34-:R-:W-:Y:S05]  /*2c8b0*/  WARPSYNC.COLLECTIVE R15, `(.L_x_2338) ;  /* 0x000000000f087348 */ /* 0x01bfea0003c00000 */
[----:B------:R2:W0:Y:S02]  /*2c8c0*/  SHFL.IDX P6, R14, R13, R12, R11 ;  /* 0x0000000c0d0e7389 */ /* 0x00042400000c000b */
[----:B01234-:R-:W-:Y:S01]  /*2c8d0*/  ENDCOLLECTIVE ;  /* 0x000000000000791b */ /* 0x01ffe20003800000 */
.L_x_2338:
[----:B------:R-:W-:Y:S05]  /*2c8e0*/  BSYNC B0 ;  /* 0x0000000000007941 */ /* 0x000fea0003800000 */
.L_x_2337:
[----:B------:R-:W-:Y:S01]  /*2c8f0*/  IMAD.MOV.U32 R13, RZ, RZ, R6 ;  /* 0x000000ffff0d7224 */ /* 0x000fe200078e0006 */
[----:B------:R-:W-:Y:S01]  /*2c900*/  MOV R12, RZ ;  /* 0x000000ff000c7202 */ /* 0x000fe20000000f00 */
[----:B------:R-:W-:Y:S02]  /*2c910*/  IMAD.MOV.U32 R11, RZ, RZ, 0x181f ;  /* 0x0000181fff0b7424 */ /* 0x000fe400078e00ff */
[----:B------:R-:W-:Y:S02]  /*2c920*/  IMAD.MOV.U32 R15, RZ, RZ, -0x1 ;  /* 0xffffffffff0f7424 */ /* 0x000fe400078e00ff */
[----:B------:R-:W-:-:S07]  /*2c930*/  IMAD.MOV.U32 R3, RZ, RZ, R14 ;  /* 0x000000ffff037224 */ /* 0x000fce00078e000e */
[----:B------:R-:W-:Y:S05]  /*2c940*/  WARPSYNC.COLLECTIVE R15, `(.L_x_2339) ;  /* 0x000000000f087348 */ /* 0x000fea0003c00000 */
[----:B------:R0:W1:Y:S02]  /*2c950*/  SHFL.IDX P6, R14, R13, R12, R11 ;  /* 0x0000000c0d0e7389 */ /* 0x00006400000c000b */
[----:B01----:R-:W-:Y:S01]  /*2c960*/  ENDCOLLECTIVE ;  /* 0x000000000000791b */ /* 0x003fe20003800000 */
.L_x_2339:
[----:B------:R-:W-:Y:S02]  /*2c970*/  IMAD.MOV.U32 R13, RZ, RZ, R8 ;  /* 0x000000ffff0d7224 */ /* 0x000fe400078e0008 */
[----:B------:R-:W-:Y:S02]  /*2c980*/  IMAD.MOV.U32 R12, RZ, RZ, 0x1 ;  /* 0x00000001ff0c7424 */ /* 0x000fe400078e00ff */
[----:B------:R-:W-:-:S07]  /*2c990*/  IMAD.MOV.U32 R2, RZ, RZ, R14 ;  /* 0x000000ffff027224 */ /* 0x000fce00078e000e */
[----:B------:R-:W-:Y:S05]  /*2c9a0*/  WARPSYNC.COLLECTIVE R15, `(.L_x_2340) ;  /* 0x000000000f087348 */ /* 0x000fea0003c00000 */
[----:B------:R0:W1:Y:S02]  /*2c9b0*/  SHFL.IDX P6, R14, R13, R12, R11 ;  /* 0x0000000c0d0e7389 */ /* 0x00006400000c000b */
[----:B01----:R-:W-:Y:S01]  /*2c9c0*/  ENDCOLLECTIVE ;  /* 0x000000000000791b */ /* 0x003fe20003800000 */
.L_x_2340:
        /* <DEDUP_REMOVED lines=12> */
.L_x_2341:
[----:B------:R-:W-:Y:S02]  /*2ca90*/  IMAD.MOV.U32 R13, RZ, RZ, R8 ;  /* 0x000000ffff0d7224 */ /* 0x000fe400078e0008 */
[----:B------:R-:W-:Y:S02]  /*2caa0*/  IMAD.MOV.U32 R12, RZ, RZ, 0x2 ;  /* 0x00000002ff0c7424 */ /* 0x000fe400078e00ff */
[----:B------:R-:W-:-:S07]  /*2cab0*/  IMAD.MOV.U32 R2, RZ, RZ, R14 ;  /* 0x000000ffff027224 */ /* 0x000fce00078e000e */
[----:B------:R-:W-:Y:S05]  /*2cac0*/  WARPSYNC.COLLECTIVE R15, `(.L_x_2342) ;  /* 0x000000000f087348 */ /* 0x000fea0003c00000 */
[----:B------:R0:W1:Y:S02]  /*2cad0*/  SHFL.IDX P6, R14, R13, R12, R11 ;  /* 0x0000000c0d0e7389 */ /* 0x00006400000c000b */
[----:B01----:R-:W-:Y:S01]  /*2cae0*/  ENDCOLLECTIVE ;  /* 0x000000000000791b */ /* 0x003fe20003800000 */
.L_x_2342:
[----:B------:R-:W-:-:S04]  /*2caf0*/  IADD3 R2, P0, R34, R2, RZ ;  /* 0x0000000222027210 */ /* 0x000fc80007f1e0ff */
[----:B------:R-:W-:-:S05]  /*2cb00*/  IADD3.X R3, RZ, R3, RZ, P0, !PT ;  /* 0x00000003ff037210 */ /* 0x000fca00007fe4ff */
        /* <DEDUP_REMOVED lines=10> */
.L_x_2343:
[----:B------:R-:W-:Y:S02]  /*2cbb0*/  IMAD.MOV.U32 R13, RZ, RZ, R8 ;  /* 0x000000ffff0d7224 */ /* 0x000fe400078e0008 */
[----:B------:R-:W-:Y:S02]  /*2cbc0*/  IMAD.MOV.U32 R12, RZ, RZ, 0x3 ;  /* 0x00000003ff0c7424 */ /* 0x000fe400078e00ff */
[----:B------:R-:W-:-:S07]  /*2cbd0*/  IMAD.MOV.U32 R2, RZ, RZ, R14 ;  /* 0x000000ffff027224 */ /* 0x000fce00078e000e */
[----:B------:R-:W-:Y:S05]  /*2cbe0*/  WARPSYNC.COLLECTIVE R15, `(.L_x_2344) ;  /* 0x000000000f087348 */ /* 0x000fea0003c00000 */
[----:B------:R0:W1:Y:S02]  /*2cbf0*/  SHFL.IDX P6, R14, R13, R12, R11 ;  /* 0x0000000c0d0e7389 */ /* 0x00006400000c000b */
[----:B01----:R-:W-:Y:S01]  /*2cc00*/  ENDCOLLECTIVE ;  /* 0x000000000000791b */ /* 0x003fe20003800000 */
.L_x_2344:
[----:B------:R-:W-:-:S05]  /*2cc10*/  IADD3 R2, P0, R34, R2, RZ ;  /* 0x0000000222027210 */ /* 0x000fca0007f1e0ff */
[----:B------:R-:W-:-:S05]  /*2cc20*/  IMAD.X R3, RZ, RZ, R3, P0 ;  /* 0x000000ffff037224 */ /* 0x000fca00000e0603 */
[----:B------:R-:W-:Y:S01]  /*2cc30*/  @!PT LDS RZ, [RZ] ;  /* 0x00000000fffff984 */ /* 0x000fe20000000800 */
[----:B------:R-:W-:Y:S01]  /*2cc40*/  @!PT LDS RZ, [RZ] ;  /* 0x00000000fffff984 */ /* 0x000fe20000000800 */
[----:B------:R-:W-:Y:S01]  /*2cc50*/  @!PT LDS RZ, [RZ] ;  /* 0x00000000fffff984 */ /* 0x000fe20000000800 */
[----:B------:R0:W-:Y:S01]  /*2cc60*/  LDGSTS.E.BYPASS.LTC128B.128 [R4+0x21000], desc[UR36][R2.64], !P3 ;  /* 0x2100000002047fae */ /* 0x0001e2000d901d64 */
[----:B------:R-:W-:-:S03]  /*2cc70*/  MOV R13, R6 ;  /* 0x00000006000d7202 */ /* 0x000fc60000000f00 */
[----:B------:R0:W-:Y:S01]  /*2cc80*/  LDGSTS.E.BYPASS.LTC128B.128 [R4+0x23000], desc[UR36][R2.64+0x80], !P2 ;  /* 0x2300008002047fae */ /* 0x0001e2000d101d64 */
[----:B------:R-:W-:-:S07]  /*2cc90*/  IMAD.MOV.U32 R8, RZ, RZ, R14 ;  /* 0x000000ffff087224 */ /* 0x000fce00078e000e */
[----:B0-----:R-:W-:Y:S05]  /*2cca0*/  WARPSYNC.COLLECTIVE R15, `(.L_x_2345) ;  /* 0x000000000f087348 */ /* 0x001fea0003c00000 */
[----:B------:R1:W2:Y:S02]  /*2ccb0*/  SHFL.IDX P6, R14, R13, R12, R11 ;  /* 0x0000000c0d0e7389 */ /* 0x0002a400000c000b */
[----:B012---:R-:W-:Y:S01]  /*2ccc0*/  ENDCOLLECTIVE ;  /* 0x000000000000791b */ /* 0x007fe20003800000 */
.L_x_2345:
[----:B------:R-:W-:Y:S01]  /*2ccd0*/  IMAD.MOV.U32 R2, RZ, RZ, R14 ;  /* 0x000000ffff027224 */ /* 0x000fe200078e000e */
[----:B------:R-:W-:Y:S06]  /*2cce0*/  BRA `(.L_x_2346) ;  /* 0xffffff78004c7947 */ /* 0x000fec000383ffff */
.L_x_2071:
[----:B0-----:R0:W1:Y:S02]  /*2ccf0*/  SYNCS.PHASECHK.TRANS64.TRYWAIT P2, [R3+URZ+0x28470], R0 ;  /* 0x02847000030075a7 */ /* 0x001064000804017f */
[----:B-1----:R-:W-:Y:S05]  /*2cd00*/  @!P2 NANOSLEEP.SYNCS 0x989680 ;  /* 0x009896800000a95d */ /* 0x002fea0003900000 */
[----:B------:R-:W1:Y:S02]  /*2cd10*/  @!P2 SYNCS.PHASECHK.TRANS64 P2, [R3+URZ+0x28470], R0 ;  /* 0x028470000300a5a7 */ /* 0x000e64000804007f */
[----:B-1----:R-:W-:Y:S05]  /*2cd20*/  @!P2 BRA `(.L_x_2071) ;  /* 0xfffffffc00f0a947 */ /* 0x002fea000383ffff */
[----:B------:R-:W-:Y:S05]  /*2cd30*/  BRA `(.L_x_2347) ;  /* 0xffffff7800b07947 */ /* 0x000fea000383ffff */
.L_x_2073:
[----:B0-----:R0:W1:Y:S02]  /*2cd40*/  SYNCS.PHASECHK.TRANS64.TRYWAIT P2, [R3+URZ+0x28460], R2 ;  /* 0x02846002030075a7 */ /* 0x001064000804017f */
[----:B-1----:R-:W-:Y:S05]  /*2cd50*/  @!P2 NANOSLEEP.SYNCS 0x989680 ;  /* 0x009896800000a95d */ /* 0x002fea0003900000 */
[----:B------:R-:W1:Y:S02]  /*2cd60*/  @!P2 SYNCS.PHASECHK.TRANS64 P2, [R3+URZ+0x28460], R2 ;  /* 0x028460020300a5a7 */ /* 0x000e64000804007f */
[----:B-1----:R-:W-:Y:S05]  /*2cd70*/  @!P2 BRA `(.L_x_2073) ;  /* 0xfffffffc00f0a947 */ /* 0x002fea000383ffff */
[----:B------:R-:W-:Y:S05]  /*2cd80*/  BRA `(.L_x_2348) ;  /* 0xffffff7800bc7947 */ /* 0x000fea000383ffff */
.L_x_2081:
[----:B0-----:R0:W1:Y:S02]  /*2cd90*/  SYNCS.PHASECHK.TRANS64.TRYWAIT P1, [R0+URZ+0x28470], R3 ;  /* 0x02847003000075a7 */ /* 0x001064000802017f */
[----:B-1----:R-:W-:Y:S05]  /*2cda0*/  @!P1 NANOSLEEP.SYNCS 0x989680 ;  /* 0x009896800000995d */ /* 0x002fea0003900000 */
[----:B------:R-:W1:Y:S02]  /*2cdb0*/  @!P1 SYNCS.PHASECHK.TRANS64 P1, [R0+URZ+0x28470], R3 ;  /* 0x02847003000095a7 */ /* 0x000e64000802007f */
[----:B-1----:R-:W-:Y:S05]  /*2cdc0*/  @!P1 BRA `(.L_x_2081) ;  /* 0xfffffffc00f09947 */ /* 0x002fea000383ffff */
[----:B------:R-:W-:Y:S05]  /*2cdd0*/  BRA `(.L_x_2349) ;  /* 0xffffff8000a07947 */ /* 0x000fea000383ffff */
.L_x_2083:
[----:B0-----:R0:W1:Y:S02]  /*2cde0*/  SYNCS.PHASECHK.TRANS64.TRYWAIT P1, [R0+URZ+0x28460], R3 ;  /* 0x02846003000075a7 */ /* 0x001064000802017f */
[----:B-1----:R-:W-:Y:S05]  /*2cdf0*/  @!P1 NANOSLEEP.SYNCS 0x989680 ;  /* 0x009896800000995d */ /* 0x002fea0003900000 */
[----:B------:R-:W1:Y:S02]  /*2ce00*/  @!P1 SYNCS.PHASECHK.TRANS64 P1, [R0+URZ+0x28460], R3 ;  /* 0x02846003000095a7 */ /* 0x000e64000802007f */
[----:B-1----:R-:W-:Y:S05]  /*2ce10*/  @!P1 BRA `(.L_x_2083) ;  /* 0xfffffffc00f09947 */ /* 0x002fea000383ffff */
[----:B------:R-:W-:Y:S05]  /*2ce20*/  BRA `(.L_x_2350) ;  /* 0xffffff8000a87947 */ /* 0x000fea000383ffff */
.L_x_2088:
        /* <DEDUP_REMOVED lines=8> */
.L_x_2352:
[----:B------:R-:W-:Y:S05]  /*2ceb0*/  BSYNC B0 ;  /* 0x0000000000007941 */ /* 0x000fea0003800000 */
.L_x_2351:
[----:B------:R-:W-:Y:S01]  /*2cec0*/  IMAD.MOV.U32 R13, RZ, RZ, R16 ;  /* 0x000000ffff0d7224 */ /* 0x000fe200078e0010 */
[----:B------:R-:W-:Y:S01]  /*2ced0*/  MOV R15, 0xffffffff ;  /* 0xffffffff000f7802 */ /* 0x000fe20000000f00 */
[----:B------:R-:W-:Y:S02]  /*2cee0*/  IMAD.MOV.U32 R12, RZ, RZ, 0x1 ;  /* 0x00000001ff0c7424 */ /* 0x000fe400078e00ff */
[----:B------:R-:W-:Y:S02]  /*2cef0*/  IMAD.MOV.U32 R11, RZ, RZ, 0x1f ;  /* 0x0000001fff0b7424 */ /* 0x000fe400078e00ff */
[----:B------:R-:W-:Y:S02]  /*2cf00*/  IMAD.IADD R7, R19, 0x1, R8 ;  /* 0x0000000113077824 */ /* 0x000fe400078e0208 */
[----:B------:R-:W-:-:S07]  /*2cf10*/  IMAD.MOV.U32 R0, RZ, RZ, R14 ;  /* 0x000000ffff007224 */ /* 0x000fce00078e000e */
[----:B------:R-:W-:Y:S05]  /*2cf20*/  WARPSYNC.COLLECTIVE R15, `(.L_x_2353) ;  /* 0x000000000f087348 */ /* 0x000fea0003c00000 */
[----:B------:R0:W1:Y:S02]  /*2cf30*/  SHFL.IDX P6, R14, R13, R12, R11 ;  /* 0x0000000c0d0e7389 */ /* 0x00006400000c000b */
[----:B01----:R-:W-:Y:S01]  /*2cf40*/  ENDCOLLECTIVE ;  /* 0x000000000000791b */ /* 0x003fe20003800000 */
.L_x_2353:
[----:B------:R-:W-:Y:S02]  /*2cf50*/  ULDC UR4, c[0x0][0xc3c] ;  /* 0x00030f0000047ab9 */ /* 0x000fe40000000800 */
[----:B------:R-:W-:-:S13]  /*2cf60*/  ISETP.GE.OR P1, PT, R7, UR4, !P0 ;  /* 0x0000000407007c0c */ /* 0x000fda000c726670 */
[----:B------:R-:W0:Y:S01]  /*2cf70*/  @!P1 LDC.64 R2, c[0x0][0xc80] ;  /* 0x00032000ff029b82 */ /* 0x000e220000000a00 */
[----:B------:R-:W-:Y:S02]  /*2cf80*/  IMAD.MOV.U32 R17, RZ, RZ, RZ ;  /* 0x000000ffff117224 */ /* 0x000fe400078e00ff */
[----:B------:R-:W-:Y:S02]  /*2cf90*/  IMAD.MOV.U32 R11, RZ, RZ, RZ ;  /* 0x000000ffff0b7224 */ /* 0x000fe400078e00ff */
[----:B------:R-:W-:Y:S02]  /*2cfa0*/  IMAD.MOV.U32 R5, RZ, RZ, R14 ;  /* 0x000000ffff057224 */ /* 0x000fe400078e000e */
[----:B0-----:R-:W-:-:S06]  /*2cfb0*/  @!P1 IMAD.WIDE R2, R7, 0x4, R2 ;  /* 0x0000000407029825 */ /* 0x001fcc00078e0202 */
[----:B------:R-:W2:Y:S01]  /*2cfc0*/  @!P1 LDG.E R2, desc[UR36][R2.64] ;  /* 0x0000002402029981 */ /* 0x000ea2000c1e1900 */
[C---:B------:R-:W-:Y:S02]  /*2cfd0*/  ISETP.GE.U32.AND P2, PT, R8.reuse, 0x2, PT ;  /* 0x000000020800780c */ /* 0x040fe40003f46070 */
[C---:B------:R-:W-:Y:S02]  /*2cfe0*/  ISETP.GE.U32.AND P3, PT, R8.reuse, 0x4, PT ;  /* 0x000000040800780c */ /* 0x040fe40003f66070 */
[C---:B------:R-:W-:Y:S02]  /*2cff0*/  ISETP.GE.U32.AND P4, PT, R8.reuse, 0x8, PT ;  /* 0x000000080800780c */ /* 0x040fe40003f86070 */
[C---:B------:R-:W-:Y:S01]  /*2d000*/  ISETP.GE.U32.AND P5, PT, R8.reuse, 0x10, PT ;  /* 0x000000100800780c */ /* 0x040fe20003fa6070 */
[----:B--2---:R-:W-:Y:S01]  /*2d010*/  @!P1 IMAD.MOV.U32 R17, RZ, RZ, R2 ;  /* 0x000000ffff119224 */ /* 0x004fe200078e0002 */
[----:B------:R-:W-:-:S03]  /*2d020*/  ISETP.NE.AND P1, PT, R8, RZ, PT ;  /* 0x000000ff0800720c */ /* 0x000fc60003f25270 */
[----:B------:R-:W-:-:S10]  /*2d030*/  IMAD.MOV.U32 R13, RZ, RZ, R17 ;  /* 0x000000ffff0d7224 */ /* 0x000fd400078e0011 */
[----:B------:R-:W-:Y:S05]  /*2d040*/  WARPSYNC.COLLECTIVE R15, `(.L_x_2354) ;  /* 0x000000000f087348 */ /* 0x000fea0003c00000 */
[----:B------:R0:W1:Y:S02]  /*2d050*/  SHFL.UP P6, R14, R13, R12, R11 ;  /* 0x0400000c0d0e7389 */ /* 0x00006400000c000b */
[----:B01----:R-:W-:Y:S01]  /*2d060*/  ENDCOLLECTIVE ;  /* 0x000000000000791b */ /* 0x003fe20003800000 */
.L_x_2354:
[----:B------:R-:W-:Y:S01]  /*2d070*/  IMAD.MOV.U32 R12, RZ, RZ, 0x2 ;  /* 0x00000002ff0c7424 */ /* 0x000fe200078e00ff */
[----:B------:R-:W-:-:S05]  /*2d080*/  SEL R4, R14, RZ, P1 ;  /* 0x000000ff0e047207 */ /* 0x000fca0000800000 */
[----:B------:R-:W-:-:S04]  /*2d090*/  IMAD.IADD R4, R17, 0x1, R4 ;  /* 0x0000000111047824 */ /* 0x000fc800078e0204 */
[----:B------:R-:W-:-:S07]  /*2d0a0*/  IMAD.MOV.U32 R13, RZ, RZ, R4 ;  /* 0x000000ffff0d7224 */ /* 0x000fce00078e0004 */
[----:B------:R-:W-:Y:S05]  /*2d0b0*/  WARPSYNC.COLLECTIVE R15, `(.L_x_2355) ;  /* 0x000000000f087348 */ /* 0x000fea0003c00000 */
[----:B------:R0:W1:Y:S02]  /*2d0c0*/  SHFL.UP P6, R14, R13, R12, R11 ;  /* 0x0400000c0d0e7389 */ /* 0x00006400000c000b */
[----:B01----:R-:W-:Y:S01]  /*2d0d0*/  ENDCOLLECTIVE ;  /* 0x000000000000791b */ /* 0x003fe20003800000 */
.L_x_2355:
[----:B------:R-:W-:Y:S01]  /*2d0e0*/  IMAD.MOV.U32 R12, RZ, RZ, 0x4 ;  /* 0x00000004ff0c7424 */ /* 0x000fe200078e00ff */
[----:B------:R-:W-:-:S04]  /*2d0f0*/  SEL R3, R14, RZ, P2 ;  /* 0x000000ff0e037207 */ /* 0x000fc80001000000 */
[----:B------:R-:W-:-:S05]  /*2d100*/  IADD3 R6, R4, R3, RZ ;  /* 0x0000000304067210 */ /* 0x000fca0007ffe0ff */
[----:B------:R-:W-:-:S07]  /*2d110*/  IMAD.MOV.U32 R13, RZ, RZ, R6 ;  /* 0x000000ffff0d7224 */ /* 0x000fce00078e0006 */
[----:B------:R-:W-:Y:S05]  /*2d120*/  WARPSYNC.COLLECTIVE R15, `(.L_x_2356) ;  /* 0x000000000f087348 */ /* 0x000fea0003c00000 */
[----:B------:R0:W1:Y:S02]  /*2d130*/  SHFL.UP P6, R14, R13, R12, R11 ;  /* 0x0400000c0d0e7389 */ /* 0x00006400000c000b */
[----:B01----:R-:W-:Y:S01]  /*2d140*/  ENDCOLLECTIVE ;  /* 0x000000000000791b */ /* 0x003fe20003800000 */
.L_x_2356:
[----:B------:R-:W-:Y:S01]  /*2d150*/  IMAD.MOV.U32 R12, RZ, RZ, 0x8 ;  /* 0x00000008ff0c7424 */ /* 0x000fe200078e00ff */
[----:B------:R-:W-:-:S05]  /*2d160*/  SEL R3, R14, RZ, P3 ;  /* 0x000000ff0e037207 */ /* 0x000fca0001800000 */
[----:B------:R-:W-:-:S04]  /*2d170*/  IMAD.IADD R2, R6, 0x1, R3 ;  /* 0x0000000106027824 */ /* 0x000fc800078e0203 */
[----:B------:R-:W-:-:S07]  /*2d180*/  IMAD.MOV.U32 R13, RZ, RZ, R2 ;  /* 0x000000ffff0d7224 */ /* 0x000fce00078e0002 */
[----:B------:R-:W-:Y:S05]  /*2d190*/  WARPSYNC.COLLECTIVE R15, `(.L_x_2357) ;  /* 0x000000000f087348 */ /* 0x000fea0003c00000 */
[----:B------:R0:W1:Y:S02]  /*2d1a0*/  SHFL.UP P6, R14, R13, R12, R11 ;  /* 0x0400000c0d0e7389 */ /* 0x00006400000c000b */
[----:B01----:R-:W-:Y:S01]  /*2d1b0*/  ENDCOLLECTIVE ;  /* 0x000000000000791b */ /* 0x003fe20003800000 */
.L_x_2357:
[----:B------:R-:W-:Y:S01]  /*2d1c0*/  IMAD.MOV.U32 R12, RZ, RZ, 0x10 ;  /* 0x00000010ff0c7424 */ /* 0x000fe200078e00ff */
[----:B------:R-:W-:-:S05]  /*2d1d0*/  SEL R3, R14, RZ, P4 ;  /* 0x000000ff0e037207 */ /* 0x000fca0002000000 */
[----:B------:R-:W-:-:S04]  /*2d1e0*/  IMAD.IADD R3, R2, 0x1, R3 ;  /* 0x0000000102037824 */ /* 0x000fc800078e0203 */
[----:B------:R-:W-:-:S07]  /*2d1f0*/  IMAD.MOV.U32 R13, RZ, RZ, R3 ;  /* 0x000000ffff0d7224 */ /* 0x000fce00078e0003 */
[----:B------:R-:W-:Y:S05]  /*2d200*/  WARPSYNC.COLLECTIVE R15, `(.L_x_2358) ;  /* 0x000000000f087348 */ /* 0x000fea0003c00000 */
[----:B------:R0:W1:Y:S02]  /*2d210*/  SHFL.UP P6, R14, R13, R12, R11 ;  /* 0x0400000c0d0e7389 */ /* 0x00006400000c000b */
[----:B01----:R-:W-:Y:S01]  /*2d220*/  ENDCOLLECTIVE ;  /* 0x000000000000791b */ /* 0x003fe20003800000 */
.L_x_2358:
        /* <DEDUP_REMOVED lines=8> */
.L_x_2359:
[----:B------:R-:W-:Y:S05]  /*2d2b0*/  BRA `(.L_x_2360) ;  /* 0xffffff8400d87947 */ /* 0x000fea000383ffff */
.L_x_2093:
[----:B------:R-:W-:Y:S01]  /*2d2c0*/  BSSY B0, `(.L_x_2361) ;  /* 0x0000008000007945 */ /* 0x000fe20003800000 */
[----:B-----5:R-:W-:Y:S02]  /*2d2d0*/  IMAD.MOV.U32 R13, RZ, RZ, R17 ;  /* 0x000000ffff0d7224 */ /* 0x020fe400078e0011 */
[----:B------:R-:W-:Y:S02]  /*2d2e0*/  IMAD.MOV.U32 R12, RZ, RZ, 0x1 ;  /* 0x00000001ff0c7424 */ /* 0x000fe400078e00ff */
[----:B------:R-:W-:Y:S02]  /*2d2f0*/  IMAD.MOV.U32 R11, RZ, RZ, RZ ;  /* 0x000000ffff0b7224 */ /* 0x000fe400078e00ff */
[----:B------:R-:W-:-:S07]  /*2d300*/  IMAD.MOV.U32 R15, RZ, RZ, -0x1 ;  /* 0xffffffffff0f7424 */ /* 0x000fce00078e00ff */
[----:B0-----:R-:W-:Y:S05]  /*2d310*/  WARPSYNC.COLLECTIVE R15, `(.L_x_2362) ;  /* 0x000000000f087348 */ /* 0x001fea0003c00000 */
[----:B------:R1:W2:Y:S02]  /*2d320*/  SHFL.UP P6, R14, R13, R12, R11 ;  /* 0x0400000c0d0e7389 */ /* 0x0002a400000c000b */
[----:B012---:R-:W-:Y:S01]  /*2d330*/  ENDCOLLECTIVE ;  /* 0x000000000000791b */ /* 0x007fe20003800000 */
.L_x_2362:
[----:B------:R-:W-:Y:S05]  /*2d340*/  BSYNC B0 ;  /* 0x0000000000007941 */ /* 0x000fea0003800000 */
.L_x_2361:
[----:B------:R-:W-:Y:S01]  /*2d350*/  SEL R14, R14, RZ, P1 ;  /* 0x000000ff0e0e7207 */ /* 0x000fe20000800000 */
[----:B------:R-:W-:Y:S01]  /*2d360*/  IMAD.MOV.U32 R12, RZ, RZ, 0x2 ;  /* 0x00000002ff0c7424 */ /* 0x000fe200078e00ff */
[----:B------:R-:W-:Y:S01]  /*2d370*/  MOV R15, 0xffffffff ;  /* 0xffffffff000f7802 */ /* 0x000fe20000000f00 */
[----:B------:R-:W-:Y:S02]  /*2d380*/  IMAD.MOV.U32 R11, RZ, RZ, RZ ;  /* 0x000000ffff0b7224 */ /* 0x000fe400078e00ff */
[----:B------:R-:W-:-:S07]  /*2d390*/  IMAD.IADD R13, R17, 0x1, R14 ;  /* 0x00000001110d7824 */ /* 0x000fce00078e020e */
[----:B------:R-:W-:Y:S05]  /*2d3a0*/  WARPSYNC.COLLECTIVE R15, `(.L_x_2363) ;  /* 0x000000000f087348 */ /* 0x000fea0003c00000 */
[----:B------:R0:W1:Y:S02]  /*2d3b0*/  SHFL.UP P6, R14, R13, R12, R11 ;  /* 0x0400000c0d0e7389 */ /* 0x00006400000c000b */
[----:B01----:R-:W-:Y:S01]  /*2d3c0*/  ENDCOLLECTIVE ;  /* 0x000000000000791b */ /* 0x003fe20003800000 */
.L_x_2363:
[----:B------:R-:W-:Y:S01]  /*2d3d0*/  IMAD.MOV.U32 R12, RZ, RZ, 0x4 ;  /* 0x00000004ff0c7424 */ /* 0x000fe200078e00ff */
[----:B------:R-:W-:-:S05]  /*2d3e0*/  SEL R2, R14, RZ, P2 ;  /* 0x000000ff0e027207 */ /* 0x000fca0001000000 */
[----:B------:R-:W-:-:S04]  /*2d3f0*/  IMAD.IADD R2, R13, 0x1, R2 ;  /* 0x000000010d027824 */ /* 0x000fc800078e0202 */
[----:B------:R-:W-:-:S07]  /*2d400*/  IMAD.MOV.U32 R13, RZ, RZ, R2 ;  /* 0x000000ffff0d7224 */ /* 0x000fce00078e0002 */
[----:B------:R-:W-:Y:S05]  /*2d410*/  WARPSYNC.COLLECTIVE R15, `(.L_x_2364) ;  /* 0x000000000f087348 */ /* 0x000fea0003c00000 */
[----:B------:R0:W1:Y:S02]  /*2d420*/  SHFL.UP P6, R14, R13, R12, R11 ;  /* 0x0400000c0d0e7389 */ /* 0x00006400000c000b */
[----:B01----:R-:W-:Y:S01]  /*2d430*/  ENDCOLLECTIVE ;  /* 0x000000000000791b */ /* 0x003fe20003800000 */
.L_x_2364:
[----:B------:R-:W-:Y:S01]  /*2d440*/  IMAD.MOV.U32 R12, RZ, RZ, 0x8 ;  /* 0x00000008ff0c7424 */ /* 0x000fe200078e00ff */
[----:B------:R-:W-:-:S05]  /*2d450*/  SEL R3, R14, RZ, P3 ;  /* 0x000000ff0e037207 */ /* 0x000fca0001800000 */
[----:B------:R-:W-:-:S04]  /*2d460*/  IMAD.IADD R3, R2, 0x1, R3 ;  /* 0x0000000102037824 */ /* 0x000fc800078e0203 */
[----:B------:R-:W-:-:S07]  /*2d470*/  IMAD.MOV.U32 R13, RZ, RZ, R3 ;  /* 0x000000ffff0d7224 */ /* 0x000fce00078e0003 */
[----:B------:R-:W-:Y:S05]  /*2d480*/  WARPSYNC.COLLECTIVE R15, `(.L_x_2365) ;  /* 0x000000000f087348 */ /* 0x000fea0003c00000 */
[----:B------:R0:W1:Y:S02]  /*2d490*/  SHFL.UP P6, R14, R13, R12, R11 ;  /* 0x0400000c0d0e7389 */ /* 0x00006400000c000b */
[----:B01----:R-:W-:Y:S01]  /*2d4a0*/  ENDCOLLECTIVE ;  /* 0x000000000000791b */ /* 0x003fe20003800000 */
.L_x_2365:
[----:B------:R-:W-:Y:S01]  /*2d4b0*/  IMAD.MOV.U32 R12, RZ, RZ, 0x10 ;  /* 0x00000010ff0c7424 */ /* 0x000fe200078e00ff */
[----:B------:R-:W-:-:S05]  /*2d4c0*/  SEL R4, R14, RZ, P4 ;  /* 0x000000ff0e047207 */ /* 0x000fca0002000000 */
[----:B------:R-:W-:-:S04]  /*2d4d0*/  IMAD.IADD R4, R3, 0x1, R4 ;  /* 0x0000000103047824 */ /* 0x000fc800078e0204 */
[----:B------:R-:W-:-:S07]  /*2d4e0*/  IMAD.MOV.U32 R13, RZ, RZ, R4 ;  /* 0x000000ffff0d7224 */ /* 0x000fce00078e0004 */
[----:B------:R-:W-:Y:S05]  /*2d4f0*/  WARPSYNC.COLLECTIVE R15, `(.L_x_2366) ;  /* 0x000000000f087348 */ /* 0x000fea0003c00000 */
[----:B------:R0:W1:Y:S02]  /*2d500*/  SHFL.UP P6, R14, R13, R12, R11 ;  /* 0x0400000c0d0e7389 */ /* 0x00006400000c000b */
[----:B01----:R-:W-:Y:S01]  /*2d510*/  ENDCOLLECTIVE ;  /* 0x000000000000791b */ /* 0x003fe20003800000 */
.L_x_2366:
        /* <DEDUP_REMOVED lines=8> */
.L_x_2367:
[----:B------:R-:W-:Y:S05]  /*2d5a0*/  BRA `(.L_x_2368) ;  /* 0xffffff8400b87947 */ /* 0x000fea000383ffff */
.L_x_2095:
[----:B------:R-:W-:Y:S01]  /*2d5b0*/  BSSY B0, `(.L_x_2369) ;  /* 0x0000006000007945 */ /* 0x000fe20003800000 */
[----:B------:R-:W-:Y:S01]  /*2d5c0*/  PLOP3.LUT P6, PT, P6, PT, PT, 0x8, 0x0 ;  /* 0x000000000000781c */ /* 0x000fe200037ce170 */
[----:B------:R-:W-:-:S12]  /*2d5d0*/  IMAD.MOV.U32 R15, RZ, RZ, -0x1 ;  /* 0xffffffffff0f7424 */ /* 0x000fd800078e00ff */
[----:B0-----:R-:W-:Y:S05]  /*2d5e0*/  WARPSYNC.COLLECTIVE R15, `(.L_x_2370) ;  /* 0x000000000f087348 */ /* 0x001fea0003c00000 */
[----:B------:R-:W-:Y:S01]  /*2d5f0*/  VOTE.ANY R14, PT, P6 ;  /* 0x00000000000e7806 */ /* 0x000fe200030e0100 */
[----:B0-----:R-:W-:Y:S06]  /*2d600*/  ENDCOLLECTIVE ;  /* 0x000000000000791b */ /* 0x001fec0003800000 */
.L_x_2370:
[----:B------:R-:W-:Y:S05]  /*2d610*/  BSYNC B0 ;  /* 0x0000000000007941 */ /* 0x000fea0003800000 */
.L_x_2369:
[----:B------:R-:W-:Y:S02]  /*2d620*/  IMAD.MOV.U32 R2, RZ, RZ, R14 ;  /* 0x000000ffff027224 */ /* 0x000fe400078e000e */
[----:B------:R-:W-:Y:S02]  /*2d630*/  IMAD.MOV.U32 R13, RZ, RZ, R17 ;  /* 0x000000ffff0d7224 */ /* 0x000fe400078e0011 */
[----:B------:R-:W0:Y:S01]  /*2d640*/  POPC R6, R2 ;  /* 0x0000000200067309 */ /* 0x000e220000000000 */
[----:B------:R-:W-:Y:S02]  /*2d650*/  IMAD.MOV.U32 R11, RZ, RZ, 0x1f ;  /* 0x0000001fff0b7424 */ /* 0x000fe400078e00ff */
[----:B------:R-:W-:Y:S02]  /*2d660*/  IMAD.MOV.U32 R15, RZ, RZ, -0x1 ;  /* 0xffffffffff0f7424 */ /* 0x000fe400078e00ff */
[----:B0-----:R-:W-:-:S07]  /*2d670*/  IMAD.MOV.U32 R12, RZ, RZ, R6 ;  /* 0x000000ffff0c7224 */ /* 0x001fce00078e0006 */
[----:B------:R-:W-:Y:S05]  /*2d680*/  WARPSYNC.COLLECTIVE R15, `(.L_x_2371) ;  /* 0x000000000f087348 */ /* 0x000fea0003c00000 */
[----:B------:R0:W1:Y:S02]  /*2d690*/  SHFL.IDX P6, R14, R13, R12, R11 ;  /* 0x0000000c0d0e7389 */ /* 0x00006400000c000b */
[----:B01----:R-:W-:Y:S01]  /*2d6a0*/  ENDCOLLECTIVE ;  /* 0x000000000000791b */ /* 0x003fe20003800000 */
.L_x_2371:
[----:B------:R-:W-:Y:S01]  /*2d6b0*/  MOV R17, R14 ;  /* 0x0000000e00117202 */ /* 0x000fe20000000f00 */
[----:B------:R-:W-:Y:S06]  /*2d6c0*/  BRA `(.L_x_2372) ;  /* 0xffffff8400a87947 */ /* 0x000fec000383ffff */
.L_x_2097:
[----:B------:R-:W-:Y:S01]  /*2d6d0*/  BSSY B0, `(.L_x_2373) ;  /* 0x0000007000007945 */ /* 0x000fe20003800000 */
[----:B------:R-:W-:Y:S02]  /*2d6e0*/  IMAD.MOV.U32 R13, RZ, RZ, R3 ;  /* 0x000000ffff0d7224 */ /* 0x000fe400078e0003 */
[----:B------:R-:W-:Y:S02]  /*2d6f0*/  IMAD.MOV.U32 R11, RZ, RZ, 0x1f ;  /* 0x0000001fff0b7424 */ /* 0x000fe400078e00ff */
[----:B------:R-:W-:-:S07]  /*2d700*/  IMAD.MOV.U32 R15, RZ, RZ, -0x1 ;  /* 0xffffffffff0f7424 */ /* 0x000fce00078e00ff */
[----:B012---:R-:W-:Y:S05]  /*2d710*/  WARPSYNC.COLLECTIVE R15, `(.L_x_2374) ;  /* 0x000000000f087348 */ /* 0x007fea0003c00000 */
[----:B------:R3:W4:Y:S02]  /*2d720*/  SHFL.IDX P6, R14, R13, R12, R11 ;  /* 0x0000000c0d0e7389 */ /* 0x00072400000c000b */
[----:B01234-:R-:W-:Y:S01]  /*2d730*/  ENDCOLLECTIVE ;  /* 0x000000000000791b */ /* 0x01ffe20003800000 */
.L_x_2374:
[----:B------:R-:W-:Y:S05]  /*2d740*/  BSYNC B0 ;  /* 0x0000000000007941 */ /* 0x000fea0003800000 */
.L_x_2373:
[----:B------:R-:W-:Y:S05]  /*2d750*/  BRA `(.L_x_2096) ;  /* 0xffffff8400a07947 */ /* 0x000fea000383ffff */
.L_x_2101:
[----:B0-----:R0:W1:Y:S02]  /*2d760*/  SYNCS.PHASECHK.TRANS64.TRYWAIT P0, [R4+URZ+0x28420], R0 ;  /* 0x02842000040075a7 */ /* 0x001064000800017f */
[----:B-1----:R-:W-:Y:S05]  /*2d770*/  @!P0 NANOSLEEP.SYNCS 0x989680 ;  /* 0x009896800000895d */ /* 0x002fea0003900000 */
[----:B------:R-:W1:Y:S02]  /*2d780*/  @!P0 SYNCS.PHASECHK.TRANS64 P0, [R4+URZ+0x28420], R0 ;  /* 0x02842000040085a7 */ /* 0x000e64000800007f */
[----:B-1----:R-:W-:Y:S05]  /*2d790*/  @!P0 BRA `(.L_x_2101) ;  /* 0xfffffffc00f08947 */ /* 0x002fea000383ffff */
[----:B------:R-:W-:Y:S05]  /*2d7a0*/  BRA `(.L_x_2375) ;  /* 0xffffff8c00207947 */ /* 0x000fea000383ffff */
.L_x_2102:
        /* <DEDUP_REMOVED lines=11> */
.L_x_2377:
[----:B------:R-:W-:Y:S05]  /*2d860*/  BSYNC B0 ;  /* 0x0000000000007941 */ /* 0x000fea0003800000 */
.L_x_2376:
[----:B------:R-:W-:Y:S05]  /*2d870*/  BRA `(.L_x_2378) ;  /* 0xffffff8c00087947 */ /* 0x000fea000383ffff */
.L_x_2103:
[----:B------:R-:W-:Y:S01]  /*2d880*/  BSSY B0, `(.L_x_2379) ;  /* 0x0000006000007945 */ /* 0x000fe20003800000 */
[----:B------:R-:W-:-:S07]  /*2d890*/  IMAD.MOV.U32 R15, RZ, RZ, -0x1 ;  /* 0xffffffffff0f7424 */ /* 0x000fce00078e00ff */
[----:B0-----:R-:W-:Y:S05]  /*2d8a0*/  WARPSYNC.COLLECTIVE R15, `(.L_x_2380) ;  /* 0x000000000f0c7348 */ /* 0x001fea0003c00000 */
[----:B------:R-:W-:Y:S02]  /*2d8b0*/  ELECT P6, UR62, PT ;  /* 0x00000000003e782f */ /* 0x000fe400038c0000 */
[----:B------:R-:W-:Y:S01]  /*2d8c0*/  MOV R14, UR62 ;  /* 0x0000003e000e7c02 */ /* 0x000fe20008000f00 */
[----:B0-----:R-:W-:Y:S10]  /*2d8d0*/  ENDCOLLECTIVE ;  /* 0x000000000000791b */ /* 0x001ff40003800000 */
.L_x_2380:
[----:B------:R-:W-:Y:S05]  /*2d8e0*/  BSYNC B0 ;  /* 0x0000000000007941 */ /* 0x000fea0003800000 */
.L_x_2379:
[----:B------:R-:W-:Y:S05]  /*2d8f0*/  BRA `(.L_x_2381) ;  /* 0xffffff8800fc7947 */ /* 0x000fea000383ffff */
.L_x_2105:
[----:B0-----:R0:W1:Y:S02]  /*2d900*/  SYNCS.PHASECHK.TRANS64.TRYWAIT P1, [R5+URZ+0x28440], R0 ;  /* 0x02844000050075a7 */ /* 0x001064000802017f */
[----:B-1----:R-:W-:Y:S05]  /*2d910*/  @!P1 NANOSLEEP.SYNCS 0x989680 ;  /* 0x009896800000995d */ /* 0x002fea0003900000 */
[----:B------:R-:W1:Y:S02]  /*2d920*/  @!P1 SYNCS.PHASECHK.TRANS64 P1, [R5+URZ+0x28440], R0 ;  /* 0x02844000050095a7 */ /* 0x000e64000802007f */
[----:B-1----:R-:W-:Y:S05]  /*2d930*/  @!P1 BRA `(.L_x_2105) ;  /* 0xfffffffc00f09947 */ /* 0x002fea000383ffff */
[----:B------:R-:W-:Y:S05]  /*2d940*/  BRA `(.L_x_2382) ;  /* 0xffffff8c00247947 */ /* 0x000fea000383ffff */
.L_x_2107:
[----:B-1----:R1:W2:Y:S02]  /*2d950*/  SYNCS.PHASECHK.TRANS64.TRYWAIT P1, [R25+URZ+0x28440], R2 ;  /* 0x02844002190075a7 */ /* 0x0022a4000802017f */
[----:B--2---:R-:W-:Y:S05]  /*2d960*/  @!P1 NANOSLEEP.SYNCS 0x989680 ;  /* 0x009896800000995d */ /* 0x004fea0003900000 */
[----:B------:R-:W2:Y:S02]  /*2d970*/  @!P1 SYNCS.PHASECHK.TRANS64 P1, [R25+URZ+0x28440], R2 ;  /* 0x02844002190095a7 */ /* 0x000ea4000802007f */
[----:B--2---:R-:W-:Y:S05]  /*2d980*/  @!P1 BRA `(.L_x_2107) ;  /* 0xfffffffc00f09947 */ /* 0x004fea000383ffff */
[----:B------:R-:W-:Y:S05]  /*2d990*/  BRA `(.L_x_2383) ;  /* 0xffffff8c00307947 */ /* 0x000fea000383ffff */
.L_x_2109:
[----:B--2---:R2:W3:Y:S02]  /*2d9a0*/  SYNCS.PHASECHK.TRANS64.TRYWAIT P1, [R5+URZ+0x28460], R0 ;  /* 0x02846000050075a7 */ /* 0x0044e4000802017f */
[----:B---3--:R-:W-:Y:S05]  /*2d9b0*/  @!P1 NANOSLEEP.SYNCS 0x989680 ;  /* 0x009896800000995d */ /* 0x008fea0003900000 */
[----:B------:R-:W3:Y:S02]  /*2d9c0*/  @!P1 SYNCS.PHASECHK.TRANS64 P1, [R5+URZ+0x28460], R0 ;  /* 0x02846000050095a7 */ /* 0x000ee4000802007f */
[----:B---3--:R-:W-:Y:S05]  /*2d9d0*/  @!P1 BRA `(.L_x_2109) ;  /* 0xfffffffc00f09947 */ /* 0x008fea000383ffff */
[----:B------:R-:W-:Y:S05]  /*2d9e0*/  BRA `(.L_x_2384) ;  /* 0xffffff8c002c7947 */ /* 0x000fea000383ffff */
.L_x_2111:
[----:B---3--:R3:W4:Y:S02]  /*2d9f0*/  SYNCS.PHASECHK.TRANS64.TRYWAIT P1, [R25+URZ+0x28460], R2 ;  /* 0x02846002190075a7 */ /* 0x008724000802017f */
[----:B----4-:R-:W-:Y:S05]  /*2da00*/  @!P1 NANOSLEEP.SYNCS 0x989680 ;  /* 0x009896800000995d */ /* 0x010fea0003900000 */
[----:B------:R-:W4:Y:S02]  /*2da10*/  @!P1 SYNCS.PHASECHK.TRANS64 P1, [R25+URZ+0x28460], R2 ;  /* 0x02846002190095a7 */ /* 0x000f24000802007f */
[----:B----4-:R-:W-:Y:S05]  /*2da20*/  @!P1 BRA `(.L_x_2111) ;  /* 0xfffffffc00f09947 */ /* 0x010fea000383ffff */
[----:B------:R-:W-:Y:S05]  /*2da30*/  BRA `(.L_x_2385) ;  /* 0xffffff8c00287947 */ /* 0x000fea000383ffff */
.L_x_2113:
[----:B----4-:R4:W0:Y:S02]  /*2da40*/  SYNCS.PHASECHK.TRANS64.TRYWAIT P1, [R5+URZ+0x28480], R0 ;  /* 0x02848000050075a7 */ /* 0x010824000802017f */
[----:B0-----:R-:W-:Y:S05]  /*2da50*/  @!P1 NANOSLEEP.SYNCS 0x989680 ;  /* 0x009896800000995d */ /* 0x001fea0003900000 */
[----:B------:R-:W0:Y:S02]  /*2da60*/  @!P1 SYNCS.PHASECHK.TRANS64 P1, [R5+URZ+0x28480], R0 ;  /* 0x02848000050095a7 */ /* 0x000e24000802007f */
[----:B0-----:R-:W-:Y:S05]  /*2da70*/  @!P1 BRA `(.L_x_2113) ;  /* 0xfffffffc00f09947 */ /* 0x001fea000383ffff */
[----:B------:R-:W-:Y:S05]  /*2da80*/  BRA `(.L_x_2386) ;  /* 0xffffff8c00247947 */ /* 0x000fea000383ffff */
.L_x_2387:
        /* <DEDUP_REMOVED lines=15> */
.L_x_15830:


//--------------------- .text._ZN7cutlass13device_kernelIN5flash11enable_sm90INS1_16FlashAttnFwdSm90INS1_25CollectiveMainloopFwdSm90ILi2EN4cute5tupleIJNS5_1CILi1EEES8_S8_EEENS6_IJNS7_ILi128EEESA_NS7_ILi256EEEEEELi256ENS_12float_e4m3_tEfNS_4arch4Sm90ELb1ELb0ELb0ELb0ELb1ELb0ELb0ELb1ELb0ELb1ELb0ELb0EEENS1_21CollectiveEpilogueFwdINS6_IJSA_SB_SA_EEES9_NS_10bfloat16_tESF_Li256ELb0ELb1ELb0ELb1EEENS1_30DynamicPersistentTileSchedulerILi256ELi128ELb0ELb1ELb1EEEEEEEEEvNT_6ParamsE --------------------------
	.section	.text._ZN7cutlass13device_kernelIN5flash11enable_sm90INS1_16FlashAttnFwdSm90INS1_25CollectiveMainloopFwdSm90ILi2EN4cute5tupleIJNS5_1CILi1EEES8_S8_EEENS6_IJNS7_ILi128EEESA_NS7_ILi256EEEEEELi256ENS_12float_e4m3_tEfNS_4arch4Sm90ELb1ELb0ELb0ELb0ELb1ELb0ELb0ELb1ELb0ELb1ELb0ELb0EEENS1_21CollectiveEpilogueFwdINS6_IJSA_SB_SA_EEES9_NS_10bfloat16_tESF_Li256ELb0ELb1ELb0ELb1EEENS1_30DynamicPersistentTileSchedulerILi256ELi128ELb0ELb1ELb1EEEEEEEEEvNT_6ParamsE,"ax",@progbits
	.align	128
.text._ZN7cutlass13device_kernelIN5flash11enable_sm90INS1_16FlashAttnFwdSm90INS1_25CollectiveMainloopFwdSm90ILi2EN4cute5tupleIJNS5_1CILi1EEES8_S8_EEENS6_IJNS7_ILi128EEESA_NS7_ILi256EEEEEELi256ENS_12float_e4m3_tEfNS_4arch4Sm90ELb1ELb0ELb0ELb0ELb1ELb0ELb0ELb1ELb0ELb1ELb0ELb0EEENS1_21CollectiveEpilogueFwdINS6_IJSA_SB_SA_EEES9_NS_10bfloat16_tESF_Li256ELb0ELb1ELb0ELb1EEENS1_30DynamicPersistentTileSchedulerILi256ELi128ELb0ELb1ELb1EEEEEEEEEvNT_6ParamsE:
        .type           _ZN7cutlass13device_kernelIN5flash11enable_sm90INS1_16FlashAttnFwdSm90INS1_25CollectiveMainloopFwdSm90ILi2EN4cute5tupleIJNS5_1CILi1EEES8_S8_EEENS6_IJNS7_ILi128EEESA_NS7_ILi256EEEEEELi256ENS_12float_e4m3_tEfNS_4arch4Sm90ELb1ELb0ELb0ELb0ELb1ELb0ELb0ELb1ELb0ELb1ELb0ELb0EEENS1_21CollectiveEpilogueFwdINS6_IJSA_SB_SA_EEES9_NS_10bfloat16_tESF_Li256ELb0ELb1ELb0ELb1EEENS1_30DynamicPersistentTileSchedulerILi256ELi128ELb0ELb1ELb1EEEEEEEEEvNT_6ParamsE,@function
        .size           _ZN7cutlass13device_kernelIN5flash11enable_sm90INS1_16FlashAttnFwdSm90INS1_25CollectiveMainloopFwdSm90ILi2EN4cute5tupleIJNS5_1CILi1EEES8_S8_EEENS6_IJNS7_ILi128EEESA_NS7_ILi256EEEEEELi256ENS_12float_e4m3_tEfNS_4arch4Sm90ELb1ELb0ELb0ELb0ELb1ELb0ELb0ELb1ELb0ELb1ELb0ELb0EEENS1_21CollectiveEpilogueFwdINS6_IJSA_SB_SA_EEES9_NS_10bfloat16_tESF_Li256ELb0ELb1ELb0ELb1EEENS1_30DynamicPersistentTileSchedulerILi256ELi128ELb0ELb1ELb1EEEEEEEEEvNT_6ParamsE,(.L_x_15831 - _ZN7cutlass13device_kernelIN5flash11enable_sm90INS1_16FlashAttnFwdSm90INS1_25CollectiveMainloopFwdSm90ILi2EN4cute5tupleIJNS5_1CILi1EEES8_S8_EEENS6_IJNS7_ILi128EEESA_NS7_ILi256EEEEEELi256ENS_12float_e4m3_tEfNS_4arch4Sm90ELb1ELb0ELb0ELb0ELb1ELb0ELb0ELb1ELb0ELb1ELb0ELb0EEENS1_21CollectiveEpilogueFwdINS6_IJSA_SB_SA_EEES9_NS_10bfloat16_tESF_Li256ELb0ELb1ELb0ELb1EEENS1_30DynamicPersistentTileSchedulerILi256ELi128ELb0ELb1ELb1EEEEEEEEEvNT_6ParamsE)
        .other          _ZN7cutlass13device_kernelIN5flash11enable_sm90INS1_16FlashAttnFwdSm90INS1_25CollectiveMainloopFwdSm90ILi2EN4cute5tupleIJNS5_1CILi1EEES8_S8_EEENS6_IJNS7_ILi128EEESA_NS7_ILi256EEEEEELi256ENS_12float_e4m3_tEfNS_4arch4Sm90ELb1ELb0ELb0ELb0ELb1ELb0ELb0ELb1ELb0ELb1ELb0ELb0EEENS1_21CollectiveEpilogueFwdINS6_IJSA_SB_SA_EEES9_NS_10bfloat16_tESF_Li256ELb0ELb1ELb0ELb1EEENS1_30DynamicPersistentTileSchedulerILi256ELi128ELb0ELb1ELb1EEEEEEEEEvNT_6ParamsE,@"STO_CUDA_ENTRY STV_DEFAULT"
_ZN7cutlass13device_kernelIN5flash11enable_sm90INS1_16FlashAttnFwdSm90INS1_25CollectiveMainloopFwdSm90ILi2EN4cute5tupleIJNS5_1CILi1EEES8_S8_EEENS6_IJNS7_ILi128EEESA_NS7_ILi256EEEEEELi256ENS_12float_e4m3_tEfNS_4arch4Sm90ELb1ELb0ELb0ELb0ELb1ELb0ELb0ELb1ELb0ELb1ELb0ELb0EEENS1_21CollectiveEpilogueFwdINS6_IJSA_SB_SA_EEES9_NS_10bfloat16_tESF_Li256ELb0ELb1ELb0ELb1EEENS1_30DynamicPersistentTileSchedulerILi256ELi128ELb0ELb1ELb1EEEEEEEEEvNT_6ParamsE:
        /* <DEDUP_REMOVED lines=45> */
.L_x_2388:
        /* <DEDUP_REMOVED lines=22> */
.L_x_2389:
        /* <DEDUP_REMOVED lines=18> */
.L_x_2390:
        /* <DEDUP_REMOVED lines=22> */
.L_x_2391:
        /* <DEDUP_REMOVED lines=24> */
.L_x_2392:
        /* <DEDUP_REMOVED lines=9> */
.L_x_2394:
        /* <DEDUP_REMOVED lines=24> */
[CC--:B------:R-:W-:Y:S01]  /*0a40*/  LEA.HI R2, R3.reuse, R226.reuse, RZ, 0x4 ;  /* 0x000000e203027211 */ /* 0x0c0fe200078f20ff */
[----:B------:R-:W-:Y:S01]  /*0a50*/  IMAD.SHL.U32 R4, R4, 0x20, RZ ;  /* 0x0000002004047824 */ /* 0x000fe200078e00ff */
[----:B------:R-:W-:Y:S01]  /*0a60*/  LEA.HI R10, R3, R226, RZ, 0x2 ;  /* 0x000000e2030a7211 */ /* 0x000fe200078f10ff */
[----:B------:R-:W-:Y:S01]  /*0a70*/  IMAD.IADD R218, R226, 0x1, -R5 ;  /* 0x00000001e2da7824 */ /* 0x000fe200078e0a05 */
[----:B------:R-:W-:-:S02]  /*0a80*/  LOP3.LUT R5, R2, 0x3fffff0, RZ, 0xc0, !PT ;  /* 0x03fffff002057812 */ /* 0x000fc400078ec0ff */
[----:B------:R-:W-:Y:S02]  /*0a90*/  LOP3.LUT R4, R4, 0xfffffc00, RZ, 0xc0, !PT ;  /* 0xfffffc0004047812 */ /* 0x000fe400078ec0ff */
[----:B------:R-:W-:Y:S01]  /*0aa0*/  SHF.R.S32.HI R9, RZ, 0x1f, R218 ;  /* 0x0000001fff097819 */ /* 0x000fe200000114da */
[----:B------:R-:W-:Y:S01]  /*0ab0*/  IMAD.IADD R5, R226, 0x1, -R5 ;  /* 0x00000001e2057824 */ /* 0x000fe200078e0a05 */
[----:B------:R-:W-:Y:S02]  /*0ac0*/  SHF.R.S32.HI R7, RZ, 0x4, R2 ;  /* 0x00000004ff077819 */ /* 0x000fe40000011402 */
[----:B------:R-:W-:Y:S01]  /*0ad0*/  LEA.HI R6, R9, R218, RZ, 0x2 ;  /* 0x000000da09067211 */ /* 0x000fe200078f10ff */
[----:B------:R-:W-:Y:S01]  /*0ae0*/  IMAD R221, R5, 0x40, R4 ;  /* 0x0000004005dd7824 */ /* 0x000fe200078e0204 */
[----:B------:R-:W-:Y:S02]  /*0af0*/  LOP3.LUT R5, R10, 0xfffffffc, RZ, 0xc0, !PT ;  /* 0xfffffffc0a057812 */ /* 0x000fe400078ec0ff */
[----:B------:R-:W-:-:S02]  /*0b00*/  SHF.R.S32.HI R8, RZ, 0x2, R6 ;  /* 0x00000002ff087819 */ /* 0x000fc40000011406 */
[----:B------:R-:W-:Y:S01]  /*0b10*/  SHF.R.S32.HI R11, RZ, 0x1f, R6 ;  /* 0x0000001fff0b7819 */ /* 0x000fe20000011406 */
[----:B------:R-:W-:Y:S01]  /*0b20*/  IMAD.IADD R4, R226, 0x1, -R5 ;  /* 0x00000001e2047824 */ /* 0x000fe200078e0a05 */
[----:B------:R-:W-:Y:S02]  /*0b30*/  LEA.HI R2, R2, R7, RZ, 0x1 ;  /* 0x0000000702027211 */ /* 0x000fe400078f08ff */
[----:B------:R-:W-:Y:S02]  /*0b40*/  LEA.HI R3, R3, R226, RZ, 0x3 ;  /* 0x000000e203037211 */ /* 0x000fe400078f18ff */
[----:B------:R-:W-:Y:S02]  /*0b50*/  LEA.HI R11, R11, R8, RZ, 0x3 ;  /* 0x000000080b0b7211 */ /* 0x000fe400078f18ff */
[----:B------:R-:W-:Y:S02]  /*0b60*/  SHF.R.S32.HI R219, RZ, 0x7, R0 ;  /* 0x00000007ffdb7819 */ /* 0x000fe40000011400 */
[----:B------:R-:W-:-:S02]  /*0b70*/  LOP3.LUT R2, R2, 0x1ffffffe, RZ, 0xc0, !PT ;  /* 0x1ffffffe02027812 */ /* 0x000fc400078ec0ff */
[----:B------:R-:W-:Y:S02]  /*0b80*/  LOP3.LUT R5, R3, 0xfffffff8, RZ, 0xc0, !PT ;  /* 0xfffffff803057812 */ /* 0x000fe400078ec0ff */
[----:B------:R-:W-:Y:S01]  /*0b90*/  LOP3.LUT R11, R11, 0xfffffff8, RZ, 0xc0, !PT ;  /* 0xfffffff80b0b7812 */ /* 0x000fe200078ec0ff */
[----:B------:R-:W-:Y:S01]  /*0ba0*/  IMAD.IADD R2, R7, 0x1, -R2 ;  /* 0x0000000107027824 */ /* 0x000fe200078e0a02 */
[----:B------:R-:W-:Y:S01]  /*0bb0*/  LEA.HI R9, R9, R218, RZ, 0x5 ;  /* 0x000000da09097211 */ /* 0x000fe200078f28ff */
[----:B------:R-:W-:Y:S01]  /*0bc0*/  IMAD.IADD R216, R226, 0x1, -R5 ;  /* 0x00000001e2d87824 */ /* 0x000fe200078e0a05 */
[----:B------:R-:W-:Y:S01]  /*0bd0*/  LEA.HI R0, R0, R219, RZ, 0x1 ;  /* 0x000000db00007211 */ /* 0x000fe200078f08ff */
[----:B------:R-:W-:Y:S01]  /*0be0*/  IMAD.IADD R8, R8, 0x1, -R11 ;  /* 0x0000000108087824 */ /* 0x000fe200078e0a0b */
[----:B------:R-:W-:Y:S01]  /*0bf0*/  SHF.R.S32.HI R9, RZ, 0x5, R9 ;  /* 0x00000005ff097819 */ /* 0x000fe20000011409 */
[----:B------:R-:W-:Y:S01]  /*0c00*/  IMAD.SHL.U32 R16, R216, 0x8, RZ ;  /* 0x00000008d8107824 */ /* 0x000fe200078e00ff */
[----:B------:R-:W-:Y:S01]  /*0c10*/  LEA.HI R7, R4, R4, RZ, 0x1 ;  /* 0x0000000404077211 */ /* 0x000fe200078f08ff */
[----:B------:R-:W-:Y:S01]  /*0c20*/  IMAD R221, R2, 0x8, R221 ;  /* 0x0000000802dd7824 */ /* 0x000fe200078e02dd */
        /* <DEDUP_REMOVED lines=17> */
.L_x_2451:
        /* <DEDUP_REMOVED lines=21> */
.L_x_2395:
[----:B------:R-:W-:Y:S01]  /*0e90*/  ULDC UR6, c[0x0][0xc54] ;  /* 0x0003150000067ab9 */ /* 0x000fe20000000800 */
[----:B------:R-:W-:Y:S01]  /*0ea0*/  UMOV UR8, UR7 ;  /* 0x0000000700087c82 */ /* 0x000fe20008000000 */
[----:B------:R-:W-:-:S11]  /*0eb0*/  UISETP.NE.AND UP0, UPT, UR6, 0x1, UPT ;  /* 0x000000010600788c */ /* 0x000fd6000bf05270 */
[----:B------:R-:W-:Y:S02]  /*0ec0*/  @UP0 ULDC.64 UR10, c[0x0][0xc58] ;  /* 0x00031600000a0ab9 */ /* 0x000fe40000000a00 */
[----:B------:R-:W-:-:S04]  /*0ed0*/  UIMAD.WIDE.U32 UR4, UR7, UR10, URZ ;  /* 0x0000000a070472a5 */ /* 0x000fc8000f8e003f */
[----:B------:R-:W-:-:S04]  /*0ee0*/  @UP0 USHF.R.U32.HI UR8, URZ, UR11, UR5 ;  /* 0x0000000b3f080299 */ /* 0x000fc80008011605 */
[----:B------:R-:W-:-:S12]  /*0ef0*/  UIMAD UR4, UR8, UR6, URZ ;  /* 0x00000006080472a4 */ /* 0x000fd8000f8e023f */
.L_x_2396:
        /* <DEDUP_REMOVED lines=55> */
[----:B------:R-:W-:Y:S01]  /*1270*/  ULDC UR5, c[0x0][0x448] ;  /* 0x0001120000057ab9 */ /* 0x000fe20000000800 */
[----:B------:R-:W-:Y:S01]  /*1280*/  IMAD.U32 R5, RZ, RZ, UR7 ;  /* 0x00000007ff057e24 */ /* 0x000fe2000f8e00ff */
[----:B------:R-:W-:Y:S01]  /*1290*/  ULDC UR46, c[0x0][0x424] ;  /* 0x00010900002e7ab9 */ /* 0x000fe20000000800 */
[----:B------:R-:W-:Y:S01]  /*12a0*/  ULDC UR9, c[0x0][0x2f0] ;  /* 0x0000bc0000097ab9 */ /* 0x000fe20000000800 */
[----:B------:R0:W2:Y:S01]  /*12b0*/  @P0 LDG.E R7, desc[UR50][R2.64] ;  /* 0x0000003202070981 */ /* 0x0000a2000c1e1900 */
[----:B------:R-:W-:Y:S01]  /*12c0*/  UISETP.NE.AND UP4, UPT, UR5, 0x1, UPT ;  /* 0x000000010500788c */ /* 0x000fe2000bf85270 */
[----:B------:R-:W-:Y:S02]  /*12d0*/  ULDC.64 UR6, c[0x0][0x418] ;  /* 0x0001060000067ab9 */ /* 0x000fe40000000a00 */
[----:B------:R1:W2:Y:S01]  /*12e0*/  @P1 LDG.E R0, desc[UR50][R4.64] ;  /* 0x0000003204001981 */ /* 0x0002a2000c1e1900 */
[----:B------:R-:W-:Y:S01]  /*12f0*/  UISETP.NE.U32.AND UP0, UPT, UR6, URZ, UPT ;  /* 0x0000003f0600728c */ /* 0x000fe2000bf05070 */
[----:B------:R-:W-:Y:S01]  /*1300*/  PLOP3.LUT P0, PT, PT, PT, PT, 0x80, 0x0 ;  /* 0x000000000000781c */ /* 0x000fe20003f0f070 */
[----:B------:R-:W-:Y:S01]  /*1310*/  UP2UR UR47, UPR, URZ, 0x10 ;  /* 0x000000103f2f7883 */ /* 0x000fe20008000000 */
[----:B------:R-:W-:Y:S01]  /*1320*/  CS2R R150, SRZ ;  /* 0x0000000000967805 */ /* 0x000fe2000001ff00 */
[----:B------:R-:W-:Y:S01]  /*1330*/  UISETP.NE.AND.EX UP0, UPT, UR7, URZ, UPT, UP0 ;  /* 0x0000003f0700728c */ /* 0x000fe2000bf05300 */
[----:B0-----:R-:W-:Y:S01]  /*1340*/  IMAD.MOV.U32 R2, RZ, RZ, RZ ;  /* 0x000000ffff027224 */ /* 0x001fe200078e00ff */
[----:B------:R-:W-:Y:S01]  /*1350*/  CS2R R26, SRZ ;  /* 0x00000000001a7805 */ /* 0x000fe2000001ff00 */
[----:B------:R-:W-:Y:S01]  /*1360*/  ULDC UR7, c[0x0][0x288] ;  /* 0x0000a20000077ab9 */ /* 0x000fe20000000800 */
[----:B------:R-:W-:Y:S01]  /*1370*/  USEL UR46, UR46, 0x1, UP0 ;  /* 0x000000012e2e7887 */ /* 0x000fe20008000000 */
[----:B------:R-:W-:Y:S01]  /*1380*/  CS2R R92, SRZ ;  /* 0x00000000005c7805 */ /* 0x000fe2000001ff00 */
[----:B------:R-:W-:Y:S01]  /*1390*/  UIADD3 UR7, -UR7, 0x80, URZ ;  /* 0x0000008007077890 */ /* 0x000fe2000fffe13f */
[----:B------:R-:W-:-:S02]  /*13a0*/  CS2R R144, SRZ ;  /* 0x0000000000907805 */ /* 0x000fc4000001ff00 */
[----:B------:R-:W-:Y:S02]  /*13b0*/  CS2R R142, SRZ ;  /* 0x00000000008e7805 */ /* 0x000fe4000001ff00 */
[----:B------:R-:W-:Y:S01]  /*13c0*/  CS2R R30, SRZ ;  /* 0x00000000001e7805 */ /* 0x000fe2000001ff00 */
[----:B------:R-:W-:Y:S01]  /*13d0*/  UIMAD UR7, UR46, UR9, UR7 ;  /* 0x000000092e0772a4 */ /* 0x000fe2000f8e0207 */
        /* <DEDUP_REMOVED lines=55> */
[----:B-1----:R-:W-:Y:S02]  /*1750*/  CS2R R4, SRZ ;  /* 0x0000000000047805 */ /* 0x002fe4000001ff00 */
[----:B------:R-:W-:Y:S01]  /*1760*/  CS2R R24, SRZ ;  /* 0x0000000000187805 */ /* 0x000fe2000001ff00 */
[----:B------:R-:W-:Y:S02]  /*1770*/  IMAD.MOV.U32 R159, RZ, RZ, RZ ;  /* 0x000000ffff9f7224 */ /* 0x000fe400078e00ff */
[----:B--2---:R-:W-:Y:S01]  /*1780*/  FMUL.FTZ R0, R7, R0 ;  /* 0x0000000007007220 */ /* 0x004fe20000410000 */
[----:B------:R-:W-:-:S03]  /*1790*/  CS2R R6, SRZ ;  /* 0x0000000000067805 */ /* 0x000fc6000001ff00 */
[----:B------:R-:W-:Y:S01]  /*17a0*/  FMUL.FTZ R0, R0, UR4 ;  /* 0x0000000400007c20 */ /* 0x000fe20008410000 */
[----:B------:R-:W-:Y:S02]  /*17b0*/  ULDC UR4, c[0x0][0xc3c] ;  /* 0x00030f0000047ab9 */ /* 0x000fe40000000800 */
[----:B------:R-:W-:Y:S02]  /*17c0*/  UIADD3 UR4, UR8, UR4, URZ ;  /* 0x0000000408047290 */ /* 0x000fe4000fffe03f */
[----:B------:R-:W-:Y:S01]  /*17d0*/  R2UR UR40, R0 ;  /* 0x00000000002872ca */ /* 0x000fe200000e0000 */
[----:B------:R-:W-:Y:S01]  /*17e0*/  @UP4 ULDC UR8, c[0x0][0x450] ;  /* 0x0001140000084ab9 */ /* 0x000fe20000000800 */
[----:B------:R-:W-:Y:S01]  /*17f0*/  USHF.L.U32 UR41, UR4, 0x7, URZ ;  /* 0x0000000704297899 */ /* 0x000fe2000800063f */
[----:B------:R-:W-:Y:S02]  /*1800*/  IMAD.MOV.U32 R0, RZ, RZ, RZ ;  /* 0x000000ffff007224 */ /* 0x000fe400078e00ff */
[----:B------:R-:W-:Y:S01]  /*1810*/  @UP4 ULDC UR4, c[0x0][0x44c] ;  /* 0x0001130000044ab9 */ /* 0x000fe20000000800 */
[----:B------:R-:W-:-:S04]  /*1820*/  UIADD3 UR6, UR41, 0x7f, URZ ;  /* 0x0000007f29067890 */ /* 0x000fc8000fffe03f */
[----:B------:R-:W-:Y:S02]  /*1830*/  UIMAD.WIDE.U32 UR4, UR6, UR4, URZ ;  /* 0x00000004060472a5 */ /* 0x000fe4000f8e003f */
[----:B------:R-:W-:Y:S02]  /*1840*/  UIMAD UR4, UR46, UR9, 0x7f ;  /* 0x0000007f2e0474a4 */ /* 0x000fe4000f8e0209 */
[----:B------:R-:W-:Y:S02]  /*1850*/  @UP4 USHF.R.U32.HI UR6, URZ, UR8, UR5 ;  /* 0x000000083f064299 */ /* 0x000fe40008011605 */
[----:B------:R-:W-:Y:S02]  /*1860*/  USHF.R.S32.HI UR5, URZ, 0x1f, UR4 ;  /* 0x0000001f3f057899 */ /* 0x000fe40008011404 */
[----:B------:R-:W-:Y:S02]  /*1870*/  UIADD3 UR6, UR7, UR6, URZ ;  /* 0x0000000607067290 */ /* 0x000fe4000fffe03f */
[----:B------:R-:W-:-:S02]  /*1880*/  ULEA.HI UR5, UR5, UR4, URZ, 0x7 ;  /* 0x0000000405057291 */ /* 0x000fc4000f8f383f */
[----:B------:R-:W-:Y:S02]  /*1890*/  USHF.R.S32.HI UR7, URZ, 0x1f, UR6 ;  /* 0x0000001f3f077899 */ /* 0x000fe40008011406 */
[----:B------:R-:W-:Y:S02]  /*18a0*/  USHF.R.S32.HI UR5, URZ, 0x7, UR5 ;  /* 0x000000073f057899 */ /* 0x000fe40008011405 */
[----:B------:R-:W-:-:S04]  /*18b0*/  ULEA.HI UR7, UR7, UR6, URZ, 0x7 ;  /* 0x0000000607077291 */ /* 0x000fc8000f8f383f */
[----:B------:R-:W-:-:S04]  /*18c0*/  USHF.R.S32.HI UR7, URZ, 0x7, UR7 ;  /* 0x000000073f077899 */ /* 0x000fc80008011407 */
[----:B------:R-:W-:-:S04]  /*18d0*/  UISETP.LT.AND UP0, UPT, UR5, UR7, UPT ;  /* 0x000000070500728c */ /* 0x000fc8000bf01270 */
[----:B------:R-:W-:-:S04]  /*18e0*/  USEL UR52, UR5, UR7, UP0 ;  /* 0x0000000705347287 */ /* 0x000fc80008000000 */
[----:B------:R-:W-:-:S06]  /*18f0*/  UISETP.GE.AND UP0, UPT, UR52, 0x1, UPT ;  /* 0x000000013400788c */ /* 0x000fcc000bf06270 */
[----:B------:R-:W-:-:S13]  /*1900*/  PLOP3.LUT P1, PT, PT, PT, UP0, 0x80, 0x0 ;  /* 0x000000000000781c */ /* 0x000fda0003f2f008 */
[----:B------:R-:W-:Y:S05]  /*1910*/  @!P1 BRA `(.L_x_2397) ;  /* 0x0000008000949947 */ /* 0x000fea0003800000 */
        /* <DEDUP_REMOVED lines=31> */
.L_x_2398:
        /* <DEDUP_REMOVED lines=10> */
.L_x_2535:
[----:B0-----:R-:W-:Y:S01]  /*1bb0*/  IMAD.U32 R0, RZ, RZ, UR44 ;  /* 0x0000002cff007e24 */ /* 0x001fe2000f8e00ff */
[----:B------:R-:W-:Y:S05]  /*1bc0*/  WARPSYNC.ALL ;  /* 0x0000000000007948 */ /* 0x000fea0003800000 */
[----:B------:R0:W-:Y:S01]  /*1bd0*/  BAR.SYNC.DEFER_BLOCKING R6, 0x100 ;  /* 0x000400060000751d */ /* 0x0001e20000010000 */
[----:B------:R-:W-:-:S13]  /*1be0*/  ISETP.NE.AND P0, PT, R0, 0x3, PT ;  /* 0x000000030000780c */ /* 0x000fda0003f05270 */
[----:B0-----:R-:W-:Y:S05]  /*1bf0*/  @!P0 BRA `(.L_x_2400) ;  /* 0x0000000000048947 */ /* 0x001fea0003800000 */
[----:B------:R-:W-:Y:S01]  /*1c00*/  BPT.TRAP 0x1 ;  /* 0x000000040000795c */ /* 0x000fe20000300000 */
.L_x_2400:
[----:B------:R-:W-:Y:S01]  /*1c10*/  ULEA UR53, UR36, UR48, 0x3 ;  /* 0x0000003024357291 */ /* 0x000fe2000f8e183f */
[----:B------:R-:W-:-:S05]  /*1c20*/  IMAD.U32 R7, RZ, RZ, UR42 ;  /* 0x0000002aff077e24 */ /* 0x000fca000f8e00ff */
[----:B------:R-:W-:-:S04]  /*1c30*/  SHF.L.U32 R7, R7, 0x1f, RZ ;  /* 0x0000001f07077819 */ /* 0x000fc800000006ff */
[----:B------:R0:W1:Y:S01]  /*1c40*/  SYNCS.PHASECHK.TRANS64.TRYWAIT P1, [UR53+0x38830], R7 ;  /* 0x03883007ff0075a7 */ /* 0x0000620008020175 */
[----:B------:R-:W-:Y:S05]  /*1c50*/  @!P0 BRA `(.L_x_2401) ;  /* 0x0000000000048947 */ /* 0x000fea0003800000 */
[----:B------:R-:W-:Y:S01]  /*1c60*/  BPT.TRAP 0x1 ;  /* 0x000000040000795c */ /* 0x000fe20000300000 */
.L_x_2401:
[----:B-1----:R-:W-:Y:S05]  /*1c70*/  @P1 BRA `(.L_x_2402) ;  /* 0x0000000000081947 */ /* 0x002fea0003800000 */
[----:B------:R-:W1:Y:S02]  /*1c80*/  SYNCS.PHASECHK.TRANS64.TRYWAIT P1, [UR53+0x38830], R7 ;  /* 0x03883007ff0075a7 */ /* 0x000e640008020175 */
[----:B-1----:R-:W-:Y:S05]  /*1c90*/  @!P1 BRA `(.L_x_2403) ;  /* 0x0000010c00c49947 */ /* 0x002fea0003800000 */
.L_x_2402:
        /* <DEDUP_REMOVED lines=66> */
.L_x_2404:
[----:B------:R-:W-:Y:S01]  /*20c0*/  UISETP.NE.AND UP0, UPT, UR47, URZ, UPT ;  /* 0x0000003f2f00728c */ /* 0x000fe2000bf05270 */
[----:B------:R-:W-:Y:S01]  /*20d0*/  VIADD R0, R18, UR41 ;  /* 0x0000002912007c36 */ /* 0x000fe20008000000 */
[----:B------:R-:W-:Y:S01]  /*20e0*/  ULDC UR10, c[0x0][0x2f0] ;  /* 0x0000bc00000a7ab9 */ /* 0x000fe20000000800 */
[----:B------:R-:W-:-:S03]  /*20f0*/  ULDC UR11, c[0x0][0x288] ;  /* 0x0000a200000b7ab9 */ /* 0x000fc60000000800 */
[----:B------:R-:W-:Y:S02]  /*2100*/  PLOP3.LUT P1, PT, PT, PT, UP0, 0x80, 0x0 ;  /* 0x000000000000781c */ /* 0x000fe40003f2f008 */
[----:B------:R-:W-:-:S03]  /*2110*/  PLOP3.LUT P2, PT, PT, PT, UP0, 0x80, 0x0 ;  /* 0x000000000000781c */ /* 0x000fc60003f4f008 */
[----:B------:R-:W-:-:S08]  /*2120*/  @UP0 ULDC UR6, c[0x0][0x44c] ;  /* 0x0001130000060ab9 */ /* 0x000fd00000000800 */
[----:B------:R-:W-:Y:S01]  /*2130*/  @P1 IMAD.HI.U32 R2, R0, UR6, RZ ;  /* 0x0000000600021c27 */ /* 0x000fe2000f8e00ff */
[----:B------:R-:W-:-:S04]  /*2140*/  @UP0 ULDC UR6, c[0x0][0x450] ;  /* 0x0001140000060ab9 */ /* 0x000fc80000000800 */
[----:B------:R-:W-:Y:S01]  /*2150*/  @P2 SHF.R.U32.HI R0, RZ, UR6, R2 ;  /* 0x00000006ff002c19 */ /* 0x000fe20008011602 */
[----:B------:R-:W-:Y:S02]  /*2160*/  UMOV UR6, 0xffffff80 ;  /* 0xffffff8000067882 */ /* 0x000fe40000000000 */
[----:B------:R-:W-:Y:S02]  /*2170*/  UIMAD UR7, UR52, UR6, 0x81 ;  /* 0x00000081340774a4 */ /* 0x000fe4000f8e0206 */
[----:B------:R-:W2:Y:S01]  /*2180*/  SHFL.IDX PT, R4, R0, 0x1, 0x1c1f ;  /* 0x003c1f0000047f89 */ /* 0x000ea200000e0000 */
[----:B------:R-:W-:Y:S02]  /*2190*/  UIMAD UR6, UR52, UR6, 0x80 ;  /* 0x00000080340674a4 */ /* 0x000fe4000f8e0206 */
[----:B------:R-:W-:Y:S01]  /*21a0*/  UIMAD UR7, UR46, UR10, UR7 ;  /* 0x0000000a2e0772a4 */ /* 0x000fe2000f8e0207 */
[----:B------:R-:W3:Y:S01]  /*21b0*/  SHFL.IDX PT, R0, R0, RZ, 0x1c1f ;  /* 0x001c1fff00007589 */ /* 0x000ee200000e0000 */
[----:B------:R-:W-:-:S04]  /*21c0*/  UIMAD UR6, UR46, UR10, UR6 ;  /* 0x0000000a2e0672a4 */ /* 0x000fc8000f8e0206 */
[----:B------:R-:W-:Y:S02]  /*21d0*/  IMAD.U32 R8, RZ, RZ, UR7 ;  /* 0x00000007ff087e24 */ /* 0x000fe4000f8e00ff */
[----:B------:R-:W-:Y:S01]  /*21e0*/  IMAD.U32 R2, RZ, RZ, UR6 ;  /* 0x00000006ff027e24 */ /* 0x000fe2000f8e00ff */
[----:B------:R-:W-:Y:S01]  /*21f0*/  UIADD3 UR6, UR53, 0x38840, URZ ;  /* 0x0003884035067890 */ /* 0x000fe2000fffe03f */
[C---:B------:R-:W-:Y:S02]  /*2200*/  IMAD R5, R17.reuse, -0x2, R8 ;  /* 0xfffffffe11057824 */ /* 0x040fe400078e0208 */
[----:B------:R-:W-:Y:S01]  /*2210*/  IMAD R2, R17, -0x2, R2 ;  /* 0xfffffffe11027824 */ /* 0x000fe200078e0202 */
[----:B------:R-:W-:Y:S02]  /*2220*/  UPRMT UR6, UR49, 0x654, UR6 ;  /* 0x0000065431067896 */ /* 0x000fe40008000006 */
[----:B--2---:R-:W-:Y:S01]  /*2230*/  IADD3 R9, R4, -UR11, R5 ;  /* 0x8000000b04097c10 */ /* 0x004fe2000fffe005 */
[----:B------:R-:W-:-:S06]  /*2240*/  VIADD R5, R5, -UR11 ;  /* 0x8000000b05057c36 */ /* 0x000fcc0008000000 */
[----:B------:R-:W-:Y:S01]  /*2250*/  SYNCS.ARRIVE.TRANS64.RED.A1T0 RZ, [UR6], RZ ;  /* 0x000000ffffff79a7 */ /* 0x000fe20008100406 */
[----:B------:R-:W-:Y:S02]  /*2260*/  VIMNMX R9, R2, R9, PT ;  /* 0x0000000902097248 */ /* 0x000fe40003fe0100 */
[----:B---3--:R-:W-:Y:S02]  /*2270*/  VIADDMNMX R5, R0, R5, R2, PT ;  /* 0x0000000500057246 */ /* 0x008fe40003800102 */
[C---:B------:R-:W-:Y:S02]  /*2280*/  ISETP.GT.AND P1, PT, R9.reuse, RZ, PT ;  /* 0x000000ff0900720c */ /* 0x040fe40003f24270 */
[C---:B------:R-:W-:Y:S02]  /*2290*/  ISETP.GT.AND P2, PT, R9.reuse, 0x1, PT ;  /* 0x000000010900780c */ /* 0x040fe40003f44270 */
[----:B------:R-:W-:Y:S02]  /*22a0*/  ISETP.GT.AND P3, PT, R9, 0x8, PT ;  /* 0x000000080900780c */ /* 0x000fe40003f64270 */
[----:B------:R-:W-:-:S02]  /*22b0*/  FSEL R26, R26, -INF , P1 ;  /* 0xff8000001a1a7808 */ /* 0x000fc40000800000 */
[----:B------:R-:W-:Y:S02]  /*22c0*/  FSEL R27, R27, -INF , P2 ;  /* 0xff8000001b1b7808 */ /* 0x000fe40001000000 */
[C---:B------:R-:W-:Y:S02]  /*22d0*/  ISETP.GT.AND P1, PT, R9.reuse, 0x9, PT ;  /* 0x000000090900780c */ /* 0x040fe40003f24270 */
[----:B------:R-:W-:Y:S02]  /*22e0*/  FSEL R30, R30, -INF , P3 ;  /* 0xff8000001e1e7808 */ /* 0x000fe40001800000 */
[----:B------:R-:W-:Y:S02]  /*22f0*/  FMNMX.FTZ R11, R26, R27, !PT ;  /* 0x0000001b1a0b7209 */ /* 0x000fe40007810000 */
[----:B------:R-:W-:Y:S02]  /*2300*/  ISETP.GT.AND P2, PT, R9, 0x10, PT ;  /* 0x000000100900780c */ /* 0x000fe40003f44270 */
[----:B------:R-:W-:-:S02]  /*2310*/  FSEL R10, R31, -INF , P1 ;  /* 0xff8000001f0a7808 */ /* 0x000fc40000800000 */
[----:B------:R-:W-:Y:S02]  /*2320*/  FMNMX.FTZ R11, R30, R11, !PT ;  /* 0x0000000b1e0b7209 */ /* 0x000fe40007810000 */
[C---:B------:R-:W-:Y:S02]  /*2330*/  ISETP.GT.AND P1, PT, R9.reuse, 0x11, PT ;  /* 0x000000110900780c */ /* 0x040fe40003f24270 */
[----:B------:R-:W-:Y:S02]  /*2340*/  FSEL R34, R34, -INF , P2 ;  /* 0xff80000022227808 */ /* 0x000fe40001000000 */
[----:B------:R-:W-:Y:S02]  /*2350*/  FMNMX.FTZ R13, R10, R11, !PT ;  /* 0x0000000b0a0d7209 */ /* 0x000fe40007810000 */
[----:B------:R-:W-:Y:S02]  /*2360*/  ISETP.GT.AND P2, PT, R9, 0x18, PT ;  /* 0x000000180900780c */ /* 0x000fe40003f44270 */
[----:B------:R-:W-:-:S02]  /*2370*/  FSEL R11, R35, -INF , P1 ;  /* 0xff800000230b7808 */ /* 0x000fc40000800000 */
[----:B------:R-:W-:Y:S02]  /*2380*/  FMNMX.FTZ R4, R34, R13, !PT ;  /* 0x0000000d22047209 */ /* 0x000fe40007810000 */
[----:B------:R-:W-:Y:S02]  /*2390*/  ISETP.GT.AND P1, PT, R9, 0x19, PT ;  /* 0x000000190900780c */ /* 0x000fe40003f24270 */
        /* <DEDUP_REMOVED lines=70> */
[----:B------:R-:W-:Y:S01]  /*2800*/  FMNMX.FTZ R4, R82, R21, !PT ;  /* 0x0000001552047209 */ /* 0x000fe20007810000 */
[----:B------:R-:W-:Y:S01]  /*2810*/  IMAD.U32 R21, RZ, RZ, UR40 ;  /* 0x00000028ff157e24 */ /* 0x000fe2000f8e00ff */
[----:B------:R-:W-:Y:S02]  /*2820*/  ISETP.GT.AND P1, PT, R9, 0x79, PT ;  /* 0x000000790900780c */ /* 0x000fe40003f24270 */
[----:B------:R-:W-:Y:S02]  /*2830*/  FSEL R86, R86, -INF , P2 ;  /* 0xff80000056567808 */ /* 0x000fe40001000000 */
[----:B------:R-:W-:Y:S02]  /*2840*/  FMNMX.FTZ R9, R83, R4, !PT ;  /* 0x0000000453097209 */ /* 0x000fe40007810000 */
[----:B------:R-:W-:Y:S02]  /*2850*/  FSEL R87, R87, -INF , P1 ;  /* 0xff80000057577808 */ /* 0x000fe40000800000 */
[----:B------:R-:W-:-:S02]  /*2860*/  FMNMX.FTZ R4, R86, R9, !PT ;  /* 0x0000000956047209 */ /* 0x000fc40007810000 */
[----:B------:R-:W-:Y:S02]  /*2870*/  ISETP.GT.AND P2, PT, R5, 0x1, PT ;  /* 0x000000010500780c */ /* 0x000fe40003f44270 */
[----:B------:R-:W-:Y:S02]  /*2880*/  FMNMX.FTZ R8, R87, R4, !PT ;  /* 0x0000000457087209 */ /* 0x000fe40007810000 */
[----:B------:R-:W-:Y:S02]  /*2890*/  ISETP.GT.AND P3, PT, R5, 0x8, PT ;  /* 0x000000080500780c */ /* 0x000fe40003f64270 */
[----:B------:R-:W-:Y:S01]  /*28a0*/  FSEL R42, R25, -INF , P2 ;  /* 0xff800000192a7808 */ /* 0x000fe20001000000 */
[----:B------:R-:W2:Y:S01]  /*28b0*/  SHFL.BFLY PT, R9, R8, 0x2, 0x1f ;  /* 0x0c401f0008097f89 */ /* 0x000ea200000e0000 */
[----:B------:R-:W-:Y:S02]  /*28c0*/  FSEL R35, R28, -INF , P3 ;  /* 0xff8000001c237808 */ /* 0x000fe40001800000 */
[----:B------:R-:W-:-:S04]  /*28d0*/  ISETP.GT.AND P2, PT, R5, 0x10, PT ;  /* 0x000000100500780c */ /* 0x000fc80003f44270 */
[----:B------:R-:W-:Y:S02]  /*28e0*/  FSEL R43, R32, -INF , P2 ;  /* 0xff800000202b7808 */ /* 0x000fe40001000000 */
[----:B------:R-:W-:-:S04]  /*28f0*/  ISETP.GT.AND P2, PT, R5, 0x18, PT ;  /* 0x000000180500780c */ /* 0x000fc80003f44270 */
[----:B------:R-:W-:Y:S02]  /*2900*/  FSEL R46, R36, -INF , P2 ;  /* 0xff800000242e7808 */ /* 0x000fe40001000000 */
[----:B------:R-:W-:-:S04]  /*2910*/  ISETP.GT.AND P2, PT, R5, 0x20, PT ;  /* 0x000000200500780c */ /* 0x000fc80003f44270 */
[----:B------:R-:W-:Y:S02]  /*2920*/  FSEL R40, R40, -INF , P2 ;  /* 0xff80000028287808 */ /* 0x000fe40001000000 */
[C---:B------:R-:W-:Y:S02]  /*2930*/  ISETP.GT.AND P2, PT, R5.reuse, 0x28, PT ;  /* 0x000000280500780c */ /* 0x040fe40003f44270 */
[----:B--2---:R-:W-:Y:S02]  /*2940*/  FMNMX.FTZ R9, R8, R9, !PT ;  /* 0x0000000908097209 */ /* 0x004fe40007810000 */
[----:B------:R-:W-:Y:S02]  /*2950*/  FSEL R44, R44, -INF , P2 ;  /* 0xff8000002c2c7808 */ /* 0x000fe40001000000 */
[----:B------:R-:W-:Y:S01]  /*2960*/  ISETP.GT.AND P2, PT, R5, 0x30, PT ;  /* 0x000000300500780c */ /* 0x000fe20003f44270 */
[----:B------:R-:W2:Y:S03]  /*2970*/  SHFL.BFLY PT, R4, R9, 0x1, 0x1f ;  /* 0x0c201f0009047f89 */ /* 0x000ea600000e0000 */
[----:B------:R-:W-:-:S02]  /*2980*/  FSEL R48, R48, -INF , P2 ;  /* 0xff80000030307808 */ /* 0x000fc40001000000 */
[----:B------:R-:W-:-:S04]  /*2990*/  ISETP.GT.AND P2, PT, R5, 0x38, PT ;  /* 0x000000380500780c */ /* 0x000fc80003f44270 */
[----:B------:R-:W-:Y:S02]  /*29a0*/  FSEL R52, R52, -INF , P2 ;  /* 0xff80000034347808 */ /* 0x000fe40001000000 */
[----:B------:R-:W-:-:S04]  /*29b0*/  ISETP.GT.AND P2, PT, R5, 0x40, PT ;  /* 0x000000400500780c */ /* 0x000fc80003f44270 */
[----:B------:R-:W-:Y:S02]  /*29c0*/  FSEL R56, R56, -INF , P2 ;  /* 0xff80000038387808 */ /* 0x000fe40001000000 */
[----:B------:R-:W-:-:S04]  /*29d0*/  ISETP.GT.AND P2, PT, R5, 0x48, PT ;  /* 0x000000480500780c */ /* 0x000fc80003f44270 */
[----:B------:R-:W-:Y:S02]  /*29e0*/  FSEL R60, R60, -INF , P2 ;  /* 0xff8000003c3c7808 */ /* 0x000fe40001000000 */
[----:B------:R-:W-:Y:S02]  /*29f0*/  ISETP.GT.AND P2, PT, R5, 0x50, PT ;  /* 0x000000500500780c */ /* 0x000fe40003f44270 */
[----:B--2---:R-:W-:Y:S02]  /*2a00*/  FMNMX.FTZ R4, R9, R4, !PT ;  /* 0x0000000409047209 */ /* 0x004fe40007810000 */
[----:B------:R-:W-:Y:S02]  /*2a10*/  FSEL R64, R64, -INF , P2 ;  /* 0xff80000040407808 */ /* 0x000fe40001000000 */
[C---:B------:R-:W-:Y:S01]  /*2a20*/  FSETP.NEU.FTZ.AND P1, PT, R4.reuse, -INF , PT ;  /* 0xff8000000400780b */ /* 0x040fe20003f3d000 */
[----:B------:R-:W-:-:S01]  /*2a30*/  FFMA.FTZ R20, R4, R21, -8 ;  /* 0xc100000004147423 */ /* 0x000fc20000010015 */
[----:B------:R-:W-:-:S04]  /*2a40*/  ISETP.GT.AND P2, PT, R5, 0x58, PT ;  /* 0x000000580500780c */ /* 0x000fc80003f44270 */
[----:B------:R-:W-:Y:S02]  /*2a50*/  FSEL R89, R20, RZ, P1 ;  /* 0x000000ff14597208 */ /* 0x000fe40000800000 */
[----:B------:R-:W-:Y:S02]  /*2a60*/  ISETP.GT.AND P1, PT, R5, RZ, PT ;  /* 0x000000ff0500720c */ /* 0x000fe40003f24270 */
[----:B------:R-:W-:Y:S01]  /*2a70*/  FSEL R68, R68, -INF , P2 ;  /* 0xff80000044447808 */ /* 0x000fe20001000000 */
[----:B------:R-:W-:-:S01]  /*2a80*/  FFMA.FTZ R9, R10, UR40, -R89 ;  /* 0x000000280a097c23 */ /* 0x000fc20008010859 */
[----:B------:R-:W-:Y:S01]  /*2a90*/  FSEL R31, R24, -INF , P1 ;  /* 0xff800000181f7808 */ /* 0x000fe20000800000 */
[----:B------:R-:W-:-:S01]  /*2aa0*/  FFMA.FTZ R10, R11, UR40, -R89 ;  /* 0x000000280b0a7c23 */ /* 0x000fc20008010859 */
[----:B------:R-:W-:Y:S01]  /*2ab0*/  ISETP.GT.AND P1, PT, R5, 0x9, PT ;  /* 0x000000090500780c */ /* 0x000fe20003f24270 */
[----:B------:R-:W-:-:S01]  /*2ac0*/  FFMA.FTZ R157, R13, UR40, -R89 ;  /* 0x000000280d9d7c23 */ /* 0x000fc20008010859 */
[----:B------:R-:W-:Y:S01]  /*2ad0*/  FMNMX.FTZ R2, R31, R42, !PT ;  /* 0x0000002a1f027209 */ /* 0x000fe20007810000 */
[----:B------:R-:W-:-:S01]  /*2ae0*/  FFMA.FTZ R0, R30, UR40, -R89 ;  /* 0x000000281e007c23 */ /* 0x000fc20008010859 */
[----:B------:R-:W-:Y:S01]  /*2af0*/  FSEL R39, R29, -INF , P1 ;  /* 0xff8000001d277808 */ /* 0x000fe20000800000 */
[----:B------:R-:W-:-:S01]  /*2b00*/  FFMA.FTZ R155, R34, UR40, -R89 ;  /* 0x00000028229b7c23 */ /* 0x000fc20008010859 */
[----:B------:R-:W-:Y:S01]  /*2b10*/  FMNMX.FTZ R2, R35, R2, !PT ;  /* 0x0000000223027209 */ /* 0x000fe20007810000 */
[----:B------:R-:W-:-:S01]  /*2b20*/  FFMA.FTZ R159, R50, UR40, -R89 ;  /* 0x00000028329f7c23 */ /* 0x000fc20008010859 */
[----:B------:R-:W-:Y:S01]  /*2b30*/  ISETP.GT.AND P1, PT, R5, 0x11, PT ;  /* 0x000000110500780c */ /* 0x000fe20003f24270 */
[----:B------:R-:W-:Y:S01]  /*2b40*/  IMAD.U32 R50, RZ, RZ, UR40 ;  /* 0x00000028ff327e24 */ /* 0x000fe2000f8e00ff */
[----:B------:R-:W-:Y:S01]  /*2b50*/  FMNMX.FTZ R2, R39, R2, !PT ;  /* 0x0000000227027209 */ /* 0x000fe20007810000 */
[----:B------:R-:W-:-:S01]  /*2b60*/  FFMA.FTZ R153, R26, UR40, -R89 ;  /* 0x000000281a997c23 */ /* 0x000fc20008010859 */
[----:B------:R-:W-:Y:S01]  /*2b70*/  FSEL R33, R33, -INF , P1 ;  /* 0xff80000021217808 */ /* 0x000fe20000800000 */
[----:B------:R-:W-:-:S01]  /*2b80*/  FFMA.FTZ R8, R27, UR40, -R89 ;  /* 0x000000281b087c23 */ /* 0x000fc20008010859 */
[----:B------:R-:W-:Y:S01]  /*2b90*/  FMNMX.FTZ R2, R43, R2, !PT ;  /* 0x000000022b027209 */ /* 0x000fe20007810000 */
[----:B------:R-:W-:-:S01]  /*2ba0*/  FFMA.FTZ R54, R54, UR40, -R89 ;  /* 0x0000002836367c23 */ /* 0x000fc20008010859 */
[----:B------:R-:W-:Y:S01]  /*2bb0*/  ISETP.GT.AND P1, PT, R5, 0x19, PT ;  /* 0x000000190500780c */ /* 0x000fe20003f24270 */
[----:B------:R-:W-:Y:S01]  /*2bc0*/  MUFU.EX2 R153, R153 ;  /* 0x0000009900997308 */ /* 0x000fe20000000800 */
[----:B------:R-:W-:Y:S01]  /*2bd0*/  FMNMX.FTZ R21, R33, R2, !PT ;  /* 0x0000000221157209 */ /* 0x000fe20007810000 */
[--C-:B------:R-:W-:Y:S01]  /*2be0*/  FFMA.FTZ R26, R55, UR40, -R89.reuse ;  /* 0x00000028371a7c23 */ /* 0x100fe20008010859 */
[----:B------:R-:W-:Y:S01]  /*2bf0*/  FSEL R37, R37, -INF , P1 ;  /* 0xff80000025257808 */ /* 0x000fe20000800000 */
[--C-:B------:R-:W-:Y:S01]  /*2c00*/  FFMA.FTZ R161, R58, UR40, -R89.reuse ;  /* 0x000000283aa17c23 */ /* 0x100fe20008010859 */
[----:B------:R-:W-:Y:S01]  /*2c10*/  FMNMX.FTZ R2, R46, R21, !PT ;  /* 0x000000152e027209 */ /* 0x000fe20007810000 */
[--C-:B------:R-:W-:Y:S01]  /*2c20*/  FFMA.FTZ R32, R63, UR40, -R89.reuse ;  /* 0x000000283f207c23 */ /* 0x100fe20008010859 */
        /* <DEDUP_REMOVED lines=17> */
[----:B------:R2:W-:Y:S01]  /*2d40*/  MUFU.EX2 R11, R20 ;  /* 0x00000014000b7308 */ /* 0x0005e20000000800 */
[----:B------:R-:W-:Y:S01]  /*2d50*/  FMNMX.FTZ R21, R45, R12, !PT ;  /* 0x0000000c2d157209 */ /* 0x000fe20007810000 */
[--C-:B------:R-:W-:Y:S01]  /*2d60*/  FFMA.FTZ R27, R78, UR40, -R89.reuse ;  /* 0x000000284e1b7c23 */ /* 0x100fe20008010859 */
[----:B------:R-:W-:Y:S01]  /*2d70*/  FSEL R49, R49, -INF , P1 ;  /* 0xff80000031317808 */ /* 0x000fe20000800000 */
[--C-:B------:R-:W-:Y:S01]  /*2d80*/  FFMA.FTZ R38, R79, UR40, -R89.reuse ;  /* 0x000000284f267c23 */ /* 0x100fe20008010859 */
[----:B------:R-:W-:Y:S01]  /*2d90*/  FMNMX.FTZ R12, R48, R21, !PT ;  /* 0x00000015300c7209 */ /* 0x000fe20007810000 */
[--C-:B------:R-:W-:Y:S01]  /*2da0*/  FFMA.FTZ R21, R15, UR40, -R89.reuse ;  /* 0x000000280f157c23 */ /* 0x100fe20008010859 */
[----:B------:R-:W-:Y:S01]  /*2db0*/  ISETP.GT.AND P1, PT, R5, 0x39, PT ;  /* 0x000000390500780c */ /* 0x000fe20003f24270 */
[----:B------:R-:W3:Y:S01]  /*2dc0*/  MUFU.EX2 R9, R9 ;  /* 0x0000000900097308 */ /* 0x000ee20000000800 */
[----:B------:R-:W-:Y:S01]  /*2dd0*/  FMNMX.FTZ R13, R49, R12, !PT ;  /* 0x0000000c310d7209 */ /* 0x000fe20007810000 */
[--C-:B------:R-:W-:Y:S01]  /*2de0*/  FFMA.FTZ R12, R14, UR40, -R89.reuse ;  /* 0x000000280e0c7c23 */ /* 0x100fe20008010859 */
[----:B------:R-:W-:Y:S01]  /*2df0*/  FSEL R53, R53, -INF , P1 ;  /* 0xff80000035357808 */ /* 0x000fe20000800000 */
[--C-:B------:R-:W-:Y:S01]  /*2e00*/  FFMA.FTZ R167, R82, UR40, -R89.reuse ;  /* 0x0000002852a77c23 */ /* 0x100fe20008010859 */
[----:B------:R-:W-:Y:S01]  /*2e10*/  FMNMX.FTZ R14, R52, R13, !PT ;  /* 0x0000000d340e7209 */ /* 0x000fe20007810000 */
[----:B------:R-:W-:Y:S01]  /*2e20*/  FFMA.FTZ R87, R87, UR40, -R89 ;  /* 0x0000002857577c23 */ /* 0x000fe20008010859 */
[----:B------:R-:W-:Y:S01]  /*2e30*/  ISETP.GT.AND P1, PT, R5, 0x41, PT ;  /* 0x000000410500780c */ /* 0x000fe20003f24270 */
[----:B------:R-:W-:Y:S01]  /*2e40*/  MUFU.EX2 R155, R155 ;  /* 0x0000009b009b7308 */ /* 0x000fe20000000800 */
[----:B------:R-:W-:-:S02]  /*2e50*/  FMNMX.FTZ R13, R53, R14, !PT ;  /* 0x0000000e350d7209 */ /* 0x000fc40007810000 */
[----:B------:R-:W-:Y:S02]  /*2e60*/  FSEL R57, R57, -INF , P1 ;  /* 0xff80000039397808 */ /* 0x000fe40000800000 */
[----:B------:R-:W-:Y:S02]  /*2e70*/  FMNMX.FTZ R14, R56, R13, !PT ;  /* 0x0000000d380e7209 */ /* 0x000fe40007810000 */
[----:B------:R-:W-:Y:S01]  /*2e80*/  ISETP.GT.AND P1, PT, R5, 0x49, PT ;  /* 0x000000490500780c */ /* 0x000fe20003f24270 */
[----:B------:R4:W-:Y:S01]  /*2e90*/  MUFU.EX2 R13, R21 ;  /* 0x00000015000d7308 */ /* 0x0009e20000000800 */
[----:B------:R-:W-:Y:S01]  /*2ea0*/  FMNMX.FTZ R15, R57, R14, !PT ;  /* 0x0000000e390f7209 */ /* 0x000fe20007810000 */
[----:B------:R-:W-:Y:S01]  /*2eb0*/  FFMA.FTZ R14, R47, UR40, -R89 ;  /* 0x000000282f0e7c23 */ /* 0x000fe20008010859 */
[----:B------:R-:W-:Y:S02]  /*2ec0*/  FSEL R61, R61, -INF , P1 ;  /* 0xff8000003d3d7808 */ /* 0x000fe40000800000 */
[----:B--2---:R-:W-:-:S02]  /*2ed0*/  FMNMX.FTZ R20, R60, R15, !PT ;  /* 0x0000000f3c147209 */ /* 0x004fc40007810000 */
[----:B------:R-:W-:Y:S01]  /*2ee0*/  ISETP.GT.AND P1, PT, R5, 0x51, PT ;  /* 0x000000510500780c */ /* 0x000fe20003f24270 */
[----:B------:R-:W-:Y:S01]  /*2ef0*/  MUFU.EX2 R10, R10 ;  /* 0x0000000a000a7308 */ /* 0x000fe20000000800 */
[----:B------:R-:W-:Y:S02]  /*2f00*/  FMNMX.FTZ R15, R61, R20, !PT ;  /* 0x000000143d0f7209 */ /* 0x000fe40007810000 */
[----:B------:R-:W-:Y:S02]  /*2f10*/  FSEL R65, R65, -INF , P1 ;  /* 0xff80000041417808 */ /* 0x000fe40000800000 */
[----:B------:R-:W-:Y:S02]  /*2f20*/  FMNMX.FTZ R20, R64, R15, !PT ;  /* 0x0000000f40147209 */ /* 0x000fe40007810000 */
[----:B------:R-:W-:Y:S01]  /*2f30*/  ISETP.GT.AND P1, PT, R5, 0x59, PT ;  /* 0x000000590500780c */ /* 0x000fe20003f24270 */
[----:B------:R-:W-:Y:S01]  /*2f40*/  MUFU.EX2 R2, R2 ;  /* 0x0000000200027308 */ /* 0x000fe20000000800 */
[----:B------:R-:W-:Y:S01]  /*2f50*/  FMNMX.FTZ R15, R65, R20, !PT ;  /* 0x00000014410f7209 */ /* 0x000fe20007810000 */
[----:B------:R-:W-:Y:S01]  /*2f60*/  FFMA.FTZ R20, R51, UR40, -R89 ;  /* 0x0000002833147c23 */ /* 0x000fe20008010859 */
[----:B------:R-:W-:-:S02]  /*2f70*/  ISETP.GT.AND P2, PT, R5, 0x60, PT ;  /* 0x000000600500780c */ /* 0x000fc40003f44270 */
[----:B------:R-:W-:Y:S02]  /*2f80*/  FSEL R69, R69, -INF , P1 ;  /* 0xff80000045457808 */ /* 0x000fe40000800000 */
[----:B------:R-:W-:Y:S01]  /*2f90*/  FMNMX.FTZ R24, R68, R15, !PT ;  /* 0x0000000f44187209 */ /* 0x000fe20007810000 */
[----:B------:R-:W-:Y:S01]  /*2fa0*/  MUFU.EX2 R157, R157 ;  /* 0x0000009d009d7308 */ /* 0x000fe20000000800 */
[----:B------:R-:W-:Y:S02]  /*2fb0*/  ISETP.GT.AND P1, PT, R5, 0x61, PT ;  /* 0x000000610500780c */ /* 0x000fe40003f24270 */
[----:B------:R-:W-:Y:S02]  /*2fc0*/  FSEL R72, R72, -INF , P2 ;  /* 0xff80000048487808 */ /* 0x000fe40001000000 */
[----:B------:R-:W-:Y:S02]  /*2fd0*/  FMNMX.FTZ R15, R69, R24, !PT ;  /* 0x00000018450f7209 */ /* 0x000fe40007810000 */
[----:B------:R-:W-:Y:S01]  /*2fe0*/  ISETP.GT.AND P2, PT, R5, 0x68, PT ;  /* 0x000000680500780c */ /* 0x000fe20003f44270 */
[----:B------:R-:W-:Y:S01]  /*2ff0*/  MUFU.EX2 R12, R12 ;  /* 0x0000000c000c7308 */ /* 0x000fe20000000800 */
[----:B------:R-:W-:-:S02]  /*3000*/  FSEL R73, R73, -INF , P1 ;  /* 0xff80000049497808 */ /* 0x000fc40000800000 */
[----:B------:R-:W-:Y:S02]  /*3010*/  FMNMX.FTZ R24, R72, R15, !PT ;  /* 0x0000000f48187209 */ /* 0x000fe40007810000 */
[----:B------:R-:W-:Y:S02]  /*3020*/  ISETP.GT.AND P1, PT, R5, 0x69, PT ;  /* 0x000000690500780c */ /* 0x000fe40003f24270 */
[----:B------:R-:W-:Y:S01]  /*3030*/  FSEL R76, R76, -INF , P2 ;  /* 0xff8000004c4c7808 */ /* 0x000fe20001000000 */
[----:B------:R-:W-:Y:S01]  /*3040*/  MUFU.EX2 R15, R54 ;  /* 0x00000036000f7308 */ /* 0x000fe20000000800 */
[----:B----4-:R-:W-:Y:S02]  /*3050*/  FMNMX.FTZ R21, R73, R24, !PT ;  /* 0x0000001849157209 */ /* 0x010fe40007810000 */
[----:B------:R-:W-:Y:S02]  /*3060*/  ISETP.GT.AND P2, PT, R5, 0x70, PT ;  /* 0x000000700500780c */ /* 0x000fe40003f44270 */
[----:B------:R-:W-:-:S02]  /*3070*/  FSEL R77, R77, -INF , P1 ;  /* 0xff8000004d4d7808 */ /* 0x000fc40000800000 */
        /* <DEDUP_REMOVED lines=8> */
[----:B------:R-:W-:Y:S01]  /*3100*/  FMNMX.FTZ R24, R80, R21, !PT ;  /* 0x0000001550187209 */ /* 0x000fe20007810000 */
[----:B------:R-:W-:-:S01]  /*3110*/  FFMA.FTZ R21, R62, UR40, -R89 ;  /* 0x000000283e157c23 */ /* 0x000fc20008010859 */
[----:B------:R-:W-:Y:S02]  /*3120*/  ISETP.GT.AND P1, PT, R5, 0x79, PT ;  /* 0x000000790500780c */ /* 0x000fe40003f24270 */
[----:B------:R-:W-:Y:S01]  /*3130*/  FSEL R84, R84, -INF , P2 ;  /* 0xff80000054547808 */ /* 0x000fe20001000000 */
[----:B------:R-:W-:Y:S01]  /*3140*/  MUFU.EX2 R20, R20 ;  /* 0x0000001400147308 */ /* 0x000fe20000000800 */
[----:B------:R-:W-:Y:S01]  /*3150*/  FMNMX.FTZ R5, R81, R24, !PT ;  /* 0x0000001851057209 */ /* 0x000fe20007810000 */
[----:B------:R-:W-:Y:S01]  /*3160*/  FFMA.FTZ R24, R59, UR40, -R89 ;  /* 0x000000283b187c23 */ /* 0x000fe20008010859 */
[----:B------:R-:W-:Y:S02]  /*3170*/  FSEL R85, R85, -INF , P1 ;  /* 0xff80000055557808 */ /* 0x000fe40000800000 */
[----:B------:R-:W-:-:S03]  /*3180*/  FMNMX.FTZ R28, R84, R5, !PT ;  /* 0x00000005541c7209 */ /* 0x000fc60007810000 */
[----:B------:R-:W-:Y:S01]  /*3190*/  MUFU.EX2 R26, R26 ;  /* 0x0000001a001a7308 */ /* 0x000fe20000000800 */
[----:B------:R-:W-:Y:S01]  /*31a0*/  FMNMX.FTZ R5, R85, R28, !PT ;  /* 0x0000001c55057209 */ /* 0x000fe20007810000 */
[----:B------:R-:W-:-:S04]  /*31b0*/  FFMA.FTZ R28, R67, UR40, -R89 ;  /* 0x00000028431c7c23 */ /* 0x000fc80008010859 */
[----:B------:R-:W2:Y:S02]  /*31c0*/  SHFL.BFLY PT, R30, R5, 0x2, 0x1f ;  /* 0x0c401f00051e7f89 */ /* 0x000ea400000e0000 */
        /* <DEDUP_REMOVED lines=11> */
[--C-:B------:R-:W-:Y:S01]  /*3280*/  FFMA.FTZ R34, R83, UR40, -R89.reuse ;  /* 0x0000002853227c23 */ /* 0x100fe20008010859 */
[----:B------:R-:W-:-:S02]  /*3290*/  FFMA.FTZ R29, R86, UR40, -R89 ;  /* 0x00000028561d7c23 */ /* 0x000fc40008010859 */
[C---:B------:R-:W-:Y:S01]  /*32a0*/  FSETP.NEU.FTZ.AND P1, PT, R5.reuse, -INF , PT ;  /* 0xff8000000500780b */ /* 0x040fe20003f3d000 */
[----:B------:R-:W-:-:S02]  /*32b0*/  FFMA.FTZ R47, R5, R50, -8 ;  /* 0xc1000000052f7423 */ /* 0x000fc40000010032 */
[----:B------:R-:W-:Y:S03]  /*32c0*/  MUFU.EX2 R36, R36 ;  /* 0x0000002400247308 */ /* 0x000fe60000000800 */
[----:B------:R-:W-:Y:S02]  /*32d0*/  FSEL R50, R47, RZ, P1 ;  /* 0x000000ff2f327208 */ /* 0x000fe40000800000 */
[----:B---3--:R-:W-:-:S03]  /*32e0*/  F2FP.SATFINITE.E4M3.F32.PACK_AB_MERGE_C R47, R9, R0, RZ ;  /* 0x00000000092f723e */ /* 0x008fc600048070ff */
        /* <DEDUP_REMOVED lines=33> */
[----:B--2---:R-:W-:-:S01]  /*3500*/  FADD.FTZ R42, R152, R31 ;  /* 0x0000001f982a7221 */ /* 0x004fc20000010000 */
[--C-:B------:R-:W-:Y:S01]  /*3510*/  FFMA.FTZ R80, R80, UR40, -R50.reuse ;  /* 0x0000002850507c23 */ /* 0x100fe20008010832 */
[----:B------:R-:W-:-:S01]  /*3520*/  FFMA.FTZ R81, R81, UR40, -R50 ;  /* 0x0000002851517c23 */ /* 0x000fc20008010832 */
[--C-:B------:R-:W-:Y:S01]  /*3530*/  FFMA.FTZ R84, R84, UR40, -R50.reuse ;  /* 0x0000002854547c23 */ /* 0x100fe20008010832 */
[----:B------:R-:W-:-:S03]  /*3540*/  FFMA.FTZ R50, R85, UR40, -R50 ;  /* 0x0000002855327c23 */ /* 0x000fc60008010832 */
[----:B------:R-:W2:Y:S08]  /*3550*/  MUFU.EX2 R43, R43 ;  /* 0x0000002b002b7308 */ /* 0x000eb00000000800 */
[----:B------:R5:W0:Y:S08]  /*3560*/  MUFU.EX2 R154, R33 ;  /* 0x00000021009a7308 */ /* 0x000a300000000800 */
[----:B------:R-:W1:Y:S01]  /*3570*/  MUFU.EX2 R46, R46 ;  /* 0x0000002e002e7308 */ /* 0x000e620000000800 */
[----:B-----5:R-:W-:-:S01]  /*3580*/  FADD.FTZ R33, R153, R8 ;  /* 0x0000000899217221 */ /* 0x020fc20000010000 */
[----:B------:R-:W-:-:S03]  /*3590*/  F2FP.SATFINITE.E4M3.F32.PACK_AB_MERGE_C R153, R8, R153, R47 ;  /* 0x000000990899723e */ /* 0x000fc6000480702f */
[----:B------:R-:W-:Y:S01]  /*35a0*/  FADD.FTZ R62, R0, R33 ;  /* 0x00000021003e7221 */ /* 0x000fe20000010000 */
[----:B---3--:R-:W-:-:S01]  /*35b0*/  FADD.FTZ R33, R35, R42 ;  /* 0x0000002a23217221 */ /* 0x008fc20000010000 */
[----:B----4-:R-:W-:Y:S01]  /*35c0*/  F2FP.SATFINITE.E4M3.F32.PACK_AB_MERGE_C R35, R54, R35, RZ ;  /* 0x000000233623723e */ /* 0x010fe200048070ff */
[----:B------:R-:W3:Y:S01]  /*35d0*/  MUFU.EX2 R37, R37 ;  /* 0x0000002500257308 */ /* 0x000ee20000000800 */
[----:B------:R-:W-:-:S01]  /*35e0*/  FADD.FTZ R62, R9, R62 ;  /* 0x0000003e093e7221 */ /* 0x000fc20000010000 */
[----:B------:R-:W-:Y:S01]  /*35f0*/  FADD.FTZ R42, R54, R33 ;  /* 0x00000021362a7221 */ /* 0x000fe20000010000 */
[----:B------:R-:W-:Y:S02]  /*3600*/  F2FP.SATFINITE.E4M3.F32.PACK_AB_MERGE_C R152, R31, R152, R35 ;  /* 0x000000981f98723e */ /* 0x000fe40004807023 */
[----:B------:R-:W-:Y:S01]  /*3610*/  FADD.FTZ R39, R155, R62 ;  /* 0x0000003e9b277221 */ /* 0x000fe20000010000 */
[----:B--2---:R-:W-:-:S02]  /*3620*/  FADD.FTZ R33, R43, R42 ;  /* 0x0000002a2b217221 */ /* 0x004fc40000010000 */
[----:B------:R-:W2:Y:S01]  /*3630*/  MUFU.EX2 R40, R40 ;  /* 0x0000002800287308 */ /* 0x000ea20000000800 */
[----:B------:R-:W-:-:S01]  /*3640*/  FADD.FTZ R39, R10, R39 ;  /* 0x000000270a277221 */ /* 0x000fc20000010000 */
[----:B0-----:R-:W-:-:S03]  /*3650*/  FADD.FTZ R33, R154, R33 ;  /* 0x000000219a217221 */ /* 0x001fc60000010000 */
[----:B------:R-:W-:Y:S01]  /*3660*/  FADD.FTZ R62, R2, R39 ;  /* 0x00000027023e7221 */ /* 0x000fe20000010000 */
[----:B-1----:R-:W-:-:S02]  /*3670*/  FADD.FTZ R42, R46, R33 ;  /* 0x000000212e2a7221 */ /* 0x002fc40000010000 */
[----:B------:R-:W0:Y:S01]  /*3680*/  MUFU.EX2 R41, R41 ;  /* 0x0000002900297308 */ /* 0x000e220000000800 */
[----:B------:R-:W-:-:S01]  /*3690*/  FADD.FTZ R62, R11, R62 ;  /* 0x0000003e0b3e7221 */ /* 0x000fc20000010000 */
[C---:B---3--:R-:W-:Y:S01]  /*36a0*/  FADD.FTZ R33, R37.reuse, R42 ;  /* 0x0000002a25217221 */ /* 0x048fe20000010000 */
[----:B------:R-:W-:Y:S02]  /*36b0*/  F2FP.SATFINITE.E4M3.F32.PACK_AB_MERGE_C R37, R37, R46, RZ ;  /* 0x0000002e2525723e */ /* 0x000fe400048070ff */
[----:B------:R-:W-:Y:S02]  /*36c0*/  FADD.FTZ R39, R157, R62 ;  /* 0x0000003e9d277221 */ /* 0x000fe40000010000 */
[----:B------:R-:W-:Y:S01]  /*36d0*/  F2FP.SATFINITE.E4M3.F32.PACK_AB_MERGE_C R154, R154, R43, R37 ;  /* 0x0000002b9a9a723e */ /* 0x000fe20004807025 */
[----:B------:R-:W1:Y:S01]  /*36e0*/  MUFU.EX2 R44, R44 ;  /* 0x0000002c002c7308 */ /* 0x000e620000000800 */
[----:B--2---:R-:W-:-:S01]  /*36f0*/  FADD.FTZ R42, R40, R33 ;  /* 0x00000021282a7221 */ /* 0x004fc20000010000 */
[----:B------:R-:W-:-:S04]  /*3700*/  FADD.FTZ R62, R12, R39 ;  /* 0x000000270c3e7221 */ /* 0x000fc80000010000 */
[----:B------:R-:W-:Y:S02]  /*3710*/  FADD.FTZ R39, R13, R62 ;  /* 0x0000003e0d277221 */ /* 0x000fe40000010000 */
[----:B------:R-:W2:Y:S01]  /*3720*/  MUFU.EX2 R45, R45 ;  /* 0x0000002d002d7308 */ /* 0x000ea20000000800 */
[----:B0-----:R-:W-:-:S01]  /*3730*/  FADD.FTZ R33, R41, R42 ;  /* 0x0000002a29217221 */ /* 0x001fc20000010000 */
[C---:B------:R-:W-:Y:S01]  /*3740*/  FADD.FTZ R62, R14.reuse, R39 ;  /* 0x000000270e3e7221 */ /* 0x040fe20000010000 */
[----:B------:R-:W-:-:S03]  /*3750*/  F2FP.SATFINITE.E4M3.F32.PACK_AB_MERGE_C R14, R14, R13, RZ ;  /* 0x0000000d0e0e723e */ /* 0x000fc600048070ff */
[----:B------:R-:W-:Y:S01]  /*3760*/  FADD.FTZ R39, R159, R62 ;  /* 0x0000003e9f277221 */ /* 0x000fe20000010000 */
[----:B------:R-:W-:Y:S01]  /*3770*/  F2FP.SATFINITE.E4M3.F32.PACK_AB_MERGE_C R157, R12, R157, R14 ;  /* 0x0000009d0c9d723e */ /* 0x000fe2000480700e */
[----:B------:R-:W0:Y:S01]  /*3780*/  MUFU.EX2 R48, R48 ;  /* 0x0000003000307308 */ /* 0x000e220000000800 */
[----:B-1----:R-:W-:-:S01]  /*3790*/  FADD.FTZ R42, R44, R33 ;  /* 0x000000212c2a7221 */ /* 0x002fc20000010000 */
[----:B------:R-:W-:-:S04]  /*37a0*/  FADD.FTZ R62, R20, R39 ;  /* 0x00000027143e7221 */ /* 0x000fc80000010000 */
[----:B------:R-:W-:Y:S01]  /*37b0*/  FADD.FTZ R39, R15, R62 ;  /* 0x0000003e0f277221 */ /* 0x000fe20000010000 */
[----:B------:R-:W-:Y:S01]  /*37c0*/  F2FP.SATFINITE.E4M3.F32.PACK_AB_MERGE_C R15, R26, R15, RZ ;  /* 0x0000000f1a0f723e */ /* 0x000fe200048070ff */
[----:B------:R-:W1:Y:S01]  /*37d0*/  MUFU.EX2 R49, R49 ;  /* 0x0000003100317308 */ /* 0x000e620000000800 */
[----:B--2---:R-:W-:-:S01]  /*37e0*/  FADD.FTZ R33, R45, R42 ;  /* 0x0000002a2d217221 */ /* 0x004fc20000010000 */
[----:B------:R-:W-:Y:S01]  /*37f0*/  FADD.FTZ R62, R26, R39 ;  /* 0x000000271a3e7221 */ /* 0x000fe20000010000 */
[----:B------:R-:W-:Y:S02]  /*3800*/  F2FP.SATFINITE.E4M3.F32.PACK_AB_MERGE_C R44, R45, R44, RZ ;  /* 0x0000002c2d2c723e */ /* 0x000fe400048070ff */
[----:B------:R-:W-:Y:S01]  /*3810*/  F2FP.SATFINITE.E4M3.F32.PACK_AB_MERGE_C R159, R20, R159, R15 ;  /* 0x0000009f149f723e */ /* 0x000fe2000480700f */
[----:B------:R-:W-:-:S01]  /*3820*/  FADD.FTZ R39, R161, R62 ;  /* 0x0000003ea1277221 */ /* 0x000fc20000010000 */
[----:B------:R-:W-:Y:S01]  /*3830*/  F2FP.SATFINITE.E4M3.F32.PACK_AB_MERGE_C R156, R41, R40, R44 ;  /* 0x00000028299c723e */ /* 0x000fe2000480702c */
[----:B------:R-:W2:Y:S01]  /*3840*/  MUFU.EX2 R52, R52 ;  /* 0x0000003400347308 */ /* 0x000ea20000000800 */
[----:B0-----:R-:W-:-:S01]  /*3850*/  FADD.FTZ R42, R48, R33 ;  /* 0x00000021302a7221 */ /* 0x001fc20000010000 */
[----:B------:R-:W-:-:S04]  /*3860*/  FADD.FTZ R62, R24, R39 ;  /* 0x00000027183e7221 */ /* 0x000fc80000010000 */
[----:B------:R-:W-:Y:S01]  /*3870*/  FADD.FTZ R39, R21, R62 ;  /* 0x0000003e15277221 */ /* 0x000fe20000010000 */
[----:B------:R-:W-:Y:S01]  /*3880*/  F2FP.SATFINITE.E4M3.F32.PACK_AB_MERGE_C R21, R32, R21, RZ ;  /* 0x000000152015723e */ /* 0x000fe200048070ff */
[----:B------:R-:W0:Y:S01]  /*3890*/  MUFU.EX2 R53, R53 ;  /* 0x0000003500357308 */ /* 0x000e220000000800 */
[----:B-1----:R-:W-:-:S01]  /*38a0*/  FADD.FTZ R33, R49, R42 ;  /* 0x0000002a31217221 */ /* 0x002fc20000010000 */
[----:B------:R-:W-:Y:S01]  /*38b0*/  FADD.FTZ R62, R32, R39 ;  /* 0x00000027203e7221 */ /* 0x000fe20000010000 */
[----:B------:R-:W-:-:S03]  /*38c0*/  F2FP.SATFINITE.E4M3.F32.PACK_AB_MERGE_C R161, R24, R161, R21 ;  /* 0x000000a118a1723e */ /* 0x000fc60004807015 */
[----:B------:R-:W-:Y:S02]  /*38d0*/  FADD.FTZ R39, R163, R62 ;  /* 0x0000003ea3277221 */ /* 0x000fe40000010000 */
[----:B------:R-:W1:Y:S01]  /*38e0*/  MUFU.EX2 R56, R56 ;  /* 0x0000003800387308 */ /* 0x000e620000000800 */
[----:B--2---:R-:W-:-:S07]  /*38f0*/  FADD.FTZ R42, R52, R33 ;  /* 0x00000021342a7221 */ /* 0x004fce0000010000 */
[----:B------:R-:W2:Y:S01]  /*3900*/  MUFU.EX2 R57, R57 ;  /* 0x0000003900397308 */ /* 0x000ea20000000800 */
[----:B0-----:R-:W-:-:S01]  /*3910*/  FADD.FTZ R33, R53, R42 ;  /* 0x0000002a35217221 */ /* 0x001fc20000010000 */
[----:B------:R-:W-:-:S04]  /*3920*/  F2FP.SATFINITE.E4M3.F32.PACK_AB_MERGE_C R52, R53, R52, RZ ;  /* 0x000000343534723e */ /* 0x000fc800048070ff */
[----:B------:R-:W-:Y:S02]  /*3930*/  F2FP.SATFINITE.E4M3.F32.PACK_AB_MERGE_C R158, R49, R48, R52 ;  /* 0x00000030319e723e */ /* 0x000fe40004807034 */
        /* <DEDUP_REMOVED lines=8> */
[----:B------:R-:W-:Y:S01]  /*39c0*/  FADD.FTZ R42, R28, R39 ;  /* 0x000000271c2a7221 */ /* 0x000fe20000010000 */
[----:B------:R-:W-:-:S04]  /*39d0*/  F2FP.SATFINITE.E4M3.F32.PACK_AB_MERGE_C R60, R61, R60, RZ ;  /* 0x0000003c3d3c723e */ /* 0x000fc800048070ff */
[----:B------:R-:W-:Y:S01]  /*39e0*/  F2FP.SATFINITE.E4M3.F32.PACK_AB_MERGE_C R160, R57, R56, R60 ;  /* 0x0000003839a0723e */ /* 0x000fe2000480703c */
[----:B------:R-:W1:Y:S01]  /*39f0*/  MUFU.EX2 R68, R68 ;  /* 0x0000004400447308 */ /* 0x000e620000000800 */
[----:B--2---:R-:W-:-:S01]  /*3a00*/  FADD.FTZ R0, R64, R33 ;  /* 0x0000002140007221 */ /* 0x004fc20000010000 */
[----:B------:R-:W-:Y:S01]  /*3a10*/  F2FP.SATFINITE.E4M3.F32.PACK_AB_MERGE_C R33, R11, R2, RZ ;  /* 0x000000020b21723e */ /* 0x000fe200048070ff */
[----:B------:R-:W-:-:S01]  /*3a20*/  FADD.FTZ R11, R25, R42 ;  /* 0x0000002a190b7221 */ /* 0x000fc20000010000 */
[----:B------:R-:W-:Y:S02]  /*3a30*/  F2FP.SATFINITE.E4M3.F32.PACK_AB_MERGE_C R25, R36, R25, RZ ;  /* 0x000000192419723e */ /* 0x000fe400048070ff */
[----:B------:R-:W-:Y:S01]  /*3a40*/  F2FP.SATFINITE.E4M3.F32.PACK_AB_MERGE_C R155, R10, R155, R33 ;  /* 0x0000009b0a9b723e */ /* 0x000fe20004807021 */
[----:B------:R-:W-:Y:S01]  /*3a50*/  FADD.FTZ R2, R36, R11 ;  /* 0x0000000b24027221 */ /* 0x000fe20000010000 */
[----:B------:R-:W2:Y:S01]  /*3a60*/  MUFU.EX2 R69, R69 ;  /* 0x0000004500457308 */ /* 0x000ea20000000800 */
[----:B0-----:R-:W-:-:S01]  /*3a70*/  FADD.FTZ R9, R65, R0 ;  /* 0x0000000041097221 */ /* 0x001fc20000010000 */
[----:B------:R-:W-:Y:S01]  /*3a80*/  F2FP.SATFINITE.E4M3.F32.PACK_AB_MERGE_C R163, R28, R163, R25 ;  /* 0x000000a31ca3723e */ /* 0x000fe20004807019 */
[----:B------:R-:W-:-:S05]  /*3a90*/  FADD.FTZ R11, R165, R2 ;  /* 0x00000002a50b7221 */ /* 0x000fca0000010000 */
        /* <DEDUP_REMOVED lines=17> */
[----:B--2---:R-:W-:-:S01]  /*3bb0*/  FADD.FTZ R2, R38, R11 ;  /* 0x0000000b26027221 */ /* 0x004fc20000010000 */
[----:B------:R-:W-:-:S04]  /*3bc0*/  F2FP.SATFINITE.E4M3.F32.PACK_AB_MERGE_C R27, R38, R27, RZ ;  /* 0x0000001b261b723e */ /* 0x000fc800048070ff */
[----:B------:R-:W-:Y:S02]  /*3bd0*/  F2FP.SATFINITE.E4M3.F32.PACK_AB_MERGE_C R165, R30, R165, R27 ;  /* 0x000000a51ea5723e */ /* 0x000fe4000480701b */
        /* <DEDUP_REMOVED lines=15> */
[----:B0-----:R-:W-:-:S01]  /*3cd0*/  FADD.FTZ R2, R84, R11 ;  /* 0x0000000b54027221 */ /* 0x001fc20000010000 */
[C---:B-1----:R-:W-:Y:S01]  /*3ce0*/  F2FP.SATFINITE.E4M3.F32.PACK_AB_MERGE_C R29, R58.reuse, R29, RZ ;  /* 0x0000001d3a1d723e */ /* 0x042fe200048070ff */
[----:B------:R-:W-:-:S03]  /*3cf0*/  FADD.FTZ R0, R58, R13 ;  /* 0x0000000d3a007221 */ /* 0x000fc60000010000 */
[----:B------:R-:W-:Y:S02]  /*3d00*/  F2FP.SATFINITE.E4M3.F32.PACK_AB_MERGE_C R167, R34, R167, R29 ;  /* 0x000000a722a7723e */ /* 0x000fe4000480701d */
[C---:B--2---:R-:W-:Y:S01]  /*3d10*/  F2FP.SATFINITE.E4M3.F32.PACK_AB_MERGE_C R84, R9.reuse, R84, RZ ;  /* 0x000000540954723e */ /* 0x044fe200048070ff */
[----:B------:R-:W-:-:S03]  /*3d20*/  FADD.FTZ R2, R9, R2 ;  /* 0x0000000209027221 */ /* 0x000fc60000010000 */
[----:B------:R-:W-:Y:S01]  /*3d30*/  F2FP.SATFINITE.E4M3.F32.PACK_AB_MERGE_C R166, R81, R80, R84 ;  /* 0x0000005051a6723e */ /* 0x000fe20004807054 */
[----:B------:R-:W-:Y:S06]  /*3d40*/  @!P0 BRA `(.L_x_2405) ;  /* 0x0000000000048947 */ /* 0x000fec0003800000 */
[----:B------:R-:W-:Y:S01]  /*3d50*/  BPT.TRAP 0x1 ;  /* 0x000000040000795c */ /* 0x000fe20000300000 */
.L_x_2405:
[----:B------:R0:W1:Y:S01]  /*3d60*/  SYNCS.PHASECHK.TRANS64.TRYWAIT P1, [UR53+0x38850], R7 ;  /* 0x03885007ff0075a7 */ /* 0x0000620008020175 */
[----:B------:R-:W-:Y:S05]  /*3d70*/  @!P0 BRA `(.L_x_2406) ;  /* 0x0000000000048947 */ /* 0x000fea0003800000 */
[----:B------:R-:W-:Y:S01]  /*3d80*/  BPT.TRAP 0x1 ;  /* 0x000000040000795c */ /* 0x000fe20000300000 */
.L_x_2406:
[----:B-1----:R-:W-:Y:S05]  /*3d90*/  @P1 BRA `(.L_x_2407) ;  /* 0x0000000000081947 */ /* 0x002fea0003800000 */
[----:B------:R-:W1:Y:S02]  /*3da0*/  SYNCS.PHASECHK.TRANS64.TRYWAIT P1, [UR53+0x38850], R7 ;  /* 0x03885007ff0075a7 */ /* 0x000e640008020175 */
[----:B-1----:R-:W-:Y:S05]  /*3db0*/  @!P1 BRA `(.L_x_2408) ;  /* 0x000000ec00949947 */ /* 0x002fea0003800000 */
.L_x_2407:
        /* <DEDUP_REMOVED lines=31> */
.L_x_2409:
[----:B------:R-:W-:Y:S01]  /*3fb0*/  UISETP.NE.AND UP0, UPT, UR47, URZ, UPT ;  /* 0x0000003f2f00728c */ /* 0x000fe2000bf05270 */
[----:B------:R-:W-:Y:S01]  /*3fc0*/  UMOV UR14, UR41 ;  /* 0x00000029000e7c82 */ /* 0x000fe20008000000 */
[----:B------:R-:W-:Y:S02]  /*3fd0*/  UIMAD UR10, UR46, UR10, -UR11 ;  /* 0x0000000a2e0a72a4 */ /* 0x000fe4000f8e0a0b */
[----:B------:R-:W-:Y:S02]  /*3fe0*/  UIADD3 UR55, UR52, -0x2, URZ ;  /* 0xfffffffe34377890 */ /* 0x000fe4000fffe03f */
[----:B------:R-:W-:-:S05]  /*3ff0*/  UIADD3 UR53, UR53, 0x38860, URZ ;  /* 0x0003886035357890 */ /* 0x000fca000fffe03f */
[----:B------:R-:W-:Y:S01]  /*4000*/  @UP0 ULDC UR6, c[0x0][0x44c] ;  /* 0x0001130000060ab9 */ /* 0x000fe20000000800 */
[----:B------:R-:W-:Y:S01]  /*4010*/  @UP0 ULDC UR15, c[0x0][0x450] ;  /* 0x00011400000f0ab9 */ /* 0x000fe20000000800 */
[----:B------:R-:W-:Y:S02]  /*4020*/  UIMAD.WIDE.U32 UR6, UR41, UR6, URZ ;  /* 0x00000006290672a5 */ /* 0x000fe4000f8e003f */
[----:B------:R-:W-:Y:S02]  /*4030*/  UPRMT UR53, UR49, 0x654, UR53 ;  /* 0x0000065431357896 */ /* 0x000fe40008000035 */
[----:B------:R-:W-:-:S04]  /*4040*/  @UP0 USHF.R.U32.HI UR14, URZ, UR15, UR7 ;  /* 0x0000000f3f0e0299 */ /* 0x000fc80008011607 */
[----:B------:R-:W-:-:S03]  /*4050*/  UIADD3 UR10, UR10, UR14, URZ ;  /* 0x0000000e0a0a7290 */ /* 0x000fc6000fffe03f */
[----:B------:R-:W-:Y:S01]  /*4060*/  SYNCS.ARRIVE.TRANS64.RED.A1T0 RZ, [UR53], RZ ;  /* 0x000000ffffff79a7 */ /* 0x000fe20008100435 */
[----:B------:R-:W-:-:S04]  /*4070*/  USHF.R.S32.HI UR6, URZ, 0x1f, UR10 ;  /* 0x0000001f3f067899 */ /* 0x000fc8000801140a */
[----:B------:R-:W-:-:S04]  /*4080*/  ULEA.HI UR6, UR6, UR10, URZ, 0x7 ;  /* 0x0000000a06067291 */ /* 0x000fc8000f8f383f */
[----:B------:R-:W-:-:S04]  /*4090*/  USHF.R.S32.HI UR6, URZ, 0x7, UR6 ;  /* 0x000000073f067899 */ /* 0x000fc80008011406 */
[----:B------:R-:W-:-:S04]  /*40a0*/  UISETP.LT.AND UP0, UPT, URZ, UR6, UPT ;  /* 0x000000063f00728c */ /* 0x000fc8000bf01270 */
[----:B------:R-:W-:-:S04]  /*40b0*/  USEL UR54, URZ, UR6, !UP0 ;  /* 0x000000063f367287 */ /* 0x000fc8000c000000 */
[----:B------:R-:W-:-:S06]  /*40c0*/  UISETP.GE.AND UP0, UPT, UR55, UR54, UPT ;  /* 0x000000363700728c */ /* 0x000fcc000bf06270 */
[----:B------:R-:W-:-:S13]  /*40d0*/  PLOP3.LUT P1, PT, PT, PT, UP0, 0x80, 0x0 ;  /* 0x000000000000781c */ /* 0x000fda0003f2f008 */
[----:B------:R-:W-:Y:S05]  /*40e0*/  @!P1 BRA `(.L_x_2410) ;  /* 0x0000002c000c9947 */ /* 0x000fea0003800000 */
[----:B------:R-:W-:Y:S01]  /*40f0*/  IMAD.MOV.U32 R6, RZ, RZ, R4 ;  /* 0x000000ffff067224 */ /* 0x000fe200078e0004 */
[----:B------:R-:W-:Y:S01]  /*4100*/  ULDC UR49, c[0x0][0x288] ;  /* 0x0000a20000317ab9 */ /* 0x000fe20000000800 */
[----:B01----:R-:W-:-:S07]  /*4110*/  IMAD.MOV.U32 R7, RZ, RZ, R5 ;  /* 0x000000ffff077224 */ /* 0x003fce00078e0005 */
.L_x_2421:
[----:B------:R-:W-:-:S04]  /*4120*/  UIADD3 UR36, UR36, 0x1, URZ ;  /* 0x0000000124247890 */ /* 0x000fc8000fffe03f */
[----:B------:R-:W-:-:S04]  /*4130*/  UISETP.NE.AND UP0, UPT, UR36, 0x2, UPT ;  /* 0x000000022400788c */ /* 0x000fc8000bf05270 */
[----:B------:R-:W-:Y:S02]  /*4140*/  USEL UR6, URZ, 0x1, UP0 ;  /* 0x000000013f067887 */ /* 0x000fe40008000000 */
[----:B------:R-:W-:Y:S02]  /*4150*/  USEL UR36, UR36, URZ, UP0 ;  /* 0x0000003f24247287 */ /* 0x000fe40008000000 */
[----:B------:R-:W-:Y:S01]  /*4160*/  ULOP3.LUT UR42, UR42, UR6, URZ, 0x3c, !UPT ;  /* 0x000000062a2a7292 */ /* 0x000fe2000f8e3c3f */
[----:B0-----:R-:W-:Y:S11]  /*4170*/  @!P0 BRA `(.L_x_2411) ;  /* 0x0000000000048947 */ /* 0x001ff60003800000 */
[----:B------:R-:W-:Y:S01]  /*4180*/  BPT.TRAP 0x1 ;  /* 0x000000040000795c */ /* 0x000fe20000300000 */
.L_x_2411:
        /* <DEDUP_REMOVED lines=11> */
.L_x_2412:
[----:B-1----:R-:W-:Y:S05]  /*4240*/  @P1 BRA `(.L_x_2413) ;  /* 0x00000000000c1947 */ /* 0x002fea0003800000 */
[----:B0-----:R-:W-:-:S04]  /*4250*/  IMAD.U32 R3, RZ, RZ, UR56 ;  /* 0x00000038ff037e24 */ /* 0x001fc8000f8e00ff */
[----:B------:R-:W0:Y:S02]  /*4260*/  SYNCS.PHASECHK.TRANS64.TRYWAIT P1, [UR52+0x38830], R3 ;  /* 0x03883003ff0075a7 */ /* 0x000e240008020174 */
[----:B0-----:R-:W-:Y:S05]  /*4270*/  @!P1 BRA `(.L_x_2414) ;  /* 0x000000e8007c9947 */ /* 0x001fea0003800000 */
.L_x_2413:
        /* <DEDUP_REMOVED lines=46> */
.L_x_2415:
[----:B------:R-:W-:Y:S01]  /*4560*/  UISETP.NE.AND UP0, UPT, UR47, URZ, UPT ;  /* 0x0000003f2f00728c */ /* 0x000fe2000bf05270 */
[----:B------:R-:W-:Y:S01]  /*4570*/  VIADD R8, R18, UR41 ;  /* 0x0000002912087c36 */ /* 0x000fe20008000000 */
[----:B------:R-:W1:Y:S04]  /*4580*/  LDC R9, c[0x0][0x2f0] ;  /* 0x0000bc00ff097b82 */ /* 0x000e680000000800 */
[----:B------:R-:W-:Y:S02]  /*4590*/  PLOP3.LUT P1, PT, PT, PT, UP0, 0x80, 0x0 ;  /* 0x000000000000781c */ /* 0x000fe40003f2f008 */
[----:B------:R-:W-:-:S03]  /*45a0*/  PLOP3.LUT P2, PT, PT, PT, UP0, 0x80, 0x0 ;  /* 0x000000000000781c */ /* 0x000fc60003f4f008 */
[----:B------:R-:W-:-:S08]  /*45b0*/  @UP0 ULDC UR6, c[0x0][0x44c] ;  /* 0x0001130000060ab9 */ /* 0x000fd00000000800 */
[----:B------:R-:W-:Y:S01]  /*45c0*/  @P1 IMAD.HI.U32 R4, R8, UR6, RZ ;  /* 0x0000000608041c27 */ /* 0x000fe2000f8e00ff */
[----:B------:R-:W-:-:S04]  /*45d0*/  @UP0 ULDC UR6, c[0x0][0x450] ;  /* 0x0001140000060ab9 */ /* 0x000fc80000000800 */
[----:B------:R-:W-:Y:S01]  /*45e0*/  @P2 SHF.R.U32.HI R8, RZ, UR6, R4 ;  /* 0x00000006ff082c19 */ /* 0x000fe20008011604 */
[----:B------:R-:W-:Y:S01]  /*45f0*/  UMOV UR6, 0xffffff80 ;  /* 0xffffff8000067882 */ /* 0x000fe20000000000 */
[----:B------:R-:W-:Y:S01]  /*4600*/  IMAD.MOV.U32 R4, RZ, RZ, -0x2 ;  /* 0xfffffffeff047424 */ /* 0x000fe200078e00ff */
[----:B------:R-:W-:Y:S02]  /*4610*/  UIMAD UR6, UR55, UR6, 0x1 ;  /* 0x00000001370674a4 */ /* 0x000fe4000f8e0206 */
[----:B------:R-:W2:Y:S04]  /*4620*/  SHFL.IDX PT, R5, R8, 0x1, 0x1c1f ;  /* 0x003c1f0008057f89 */ /* 0x000ea800000e0000 */
[----:B------:R-:W-:Y:S01]  /*4630*/  IMAD R4, R17, R4, UR6 ;  /* 0x0000000611047e24 */ /* 0x000fe2000f8e0204 */
[----:B------:R-:W-:-:S03]  /*4640*/  UIADD3 UR6, UR52, 0x38840, URZ ;  /* 0x0003884034067890 */ /* 0x000fc6000fffe03f */
[----:B-1----:R-:W-:Y:S01]  /*4650*/  IMAD R4, R9, UR46, R4 ;  /* 0x0000002e09047c24 */ /* 0x002fe2000f8e0204 */
[----:B------:R-:W-:-:S09]  /*4660*/  UPRMT UR6, UR53, 0x654, UR6 ;  /* 0x0000065435067896 */ /* 0x000fd20008000006 */
[----:B------:R-:W-:Y:S01]  /*4670*/  SYNCS.ARRIVE.TRANS64.RED.A1T0 RZ, [UR6], RZ ;  /* 0x000000ffffff79a7 */ /* 0x000fe20008100406 */
[----:B--2---:R-:W-:-:S04]  /*4680*/  IADD3 R5, R5, -UR49, R4 ;  /* 0x8000003105057c10 */ /* 0x004fc8000fffe004 */
[C---:B------:R-:W-:Y:S02]  /*4690*/  ISETP.GT.AND P1, PT, R5.reuse, RZ, PT ;  /* 0x000000ff0500720c */ /* 0x040fe40003f24270 */
[C---:B------:R-:W-:Y:S02]  /*46a0*/  ISETP.GT.AND P2, PT, R5.reuse, 0x1, PT ;  /* 0x000000010500780c */ /* 0x040fe40003f44270 */
[----:B------:R-:W-:Y:S02]  /*46b0*/  FSEL R9, R154, -INF , P1 ;  /* 0xff8000009a097808 */ /* 0x000fe40000800000 */
[----:B------:R-:W-:Y:S02]  /*46c0*/  ISETP.GT.AND P1, PT, R5, 0x8, PT ;  /* 0x000000080500780c */ /* 0x000fe40003f24270 */
[----:B------:R-:W-:Y:S02]  /*46d0*/  FSEL R155, R155, -INF , P2 ;  /* 0xff8000009b9b7808 */ /* 0x000fe40001000000 */
[----:B------:R-:W-:-:S02]  /*46e0*/  FMNMX.FTZ R10, R9, R6, !PT ;  /* 0x00000006090a7209 */ /* 0x000fc40007810000 */
[----:B------:R-:W-:Y:S02]  /*46f0*/  ISETP.GT.AND P2, PT, R5, 0x9, PT ;  /* 0x000000090500780c */ /* 0x000fe40003f44270 */
[----:B------:R-:W-:Y:S02]  /*4700*/  FSEL R158, R158, -INF , P1 ;  /* 0xff8000009e9e7808 */ /* 0x000fe40000800000 */
[----:B------:R-:W-:Y:S02]  /*4710*/  FMNMX.FTZ R11, R155, R10, !PT ;  /* 0x0000000a9b0b7209 */ /* 0x000fe40007810000 */
        /* <DEDUP_REMOVED lines=69> */
[C---:B------:R-:W-:Y:S02]  /*4b70*/  ISETP.GT.AND P4, PT, R5.reuse, 0x69, PT ;  /* 0x000000690500780c */ /* 0x040fe40003f84270 */
[C---:B------:R-:W-:Y:S02]  /*4b80*/  ISETP.GT.AND P6, PT, R5.reuse, 0x70, PT ;  /* 0x000000700500780c */ /* 0x040fe40003fc4270 */
[C---:B------:R-:W-:Y:S02]  /*4b90*/  ISETP.GT.AND P5, PT, R5.reuse, 0x71, PT ;  /* 0x000000710500780c */ /* 0x040fe40003fa4270 */
[C---:B------:R-:W-:Y:S02]  /*4ba0*/  ISETP.GT.AND P1, PT, R5.reuse, 0x78, PT ;  /* 0x000000780500780c */ /* 0x040fe40003f24270 */
[----:B------:R-:W-:Y:S02]  /*4bb0*/  ISETP.GT.AND P2, PT, R5, 0x79, PT ;  /* 0x000000790500780c */ /* 0x000fe40003f44270 */
[----:B------:R-:W-:-:S02]  /*4bc0*/  FSEL R206, R206, -INF , P3 ;  /* 0xff800000cece7808 */ /* 0x000fc40001800000 */
[----:B------:R-:W-:Y:S02]  /*4bd0*/  FMNMX.FTZ R5, R203, R10, !PT ;  /* 0x0000000acb057209 */ /* 0x000fe40007810000 */
[----:B------:R-:W-:Y:S02]  /*4be0*/  FSEL R207, R207, -INF , P4 ;  /* 0xff800000cfcf7808 */ /* 0x000fe40002000000 */
[----:B------:R-:W-:Y:S02]  /*4bf0*/  FMNMX.FTZ R10, R206, R5, !PT ;  /* 0x00000005ce0a7209 */ /* 0x000fe40007810000 */
[----:B------:R-:W-:Y:S02]  /*4c00*/  FSEL R210, R210, -INF , P6 ;  /* 0xff800000d2d27808 */ /* 0x000fe40003000000 */
[----:B------:R-:W-:Y:S02]  /*4c10*/  FMNMX.FTZ R5, R207, R10, !PT ;  /* 0x0000000acf057209 */ /* 0x000fe40007810000 */
[----:B------:R-:W-:-:S02]  /*4c20*/  FSEL R211, R211, -INF , P5 ;  /* 0xff800000d3d37808 */ /* 0x000fc40002800000 */
[----:B------:R-:W-:Y:S02]  /*4c30*/  FMNMX.FTZ R10, R210, R5, !PT ;  /* 0x00000005d20a7209 */ /* 0x000fe40007810000 */
[----:B------:R-:W-:Y:S02]  /*4c40*/  FSEL R214, R214, -INF , P1 ;  /* 0xff800000d6d67808 */ /* 0x000fe40000800000 */
[----:B------:R-:W-:Y:S02]  /*4c50*/  FMNMX.FTZ R5, R211, R10, !PT ;  /* 0x0000000ad3057209 */ /* 0x000fe40007810000 */
[----:B------:R-:W-:Y:S02]  /*4c60*/  FSEL R215, R215, -INF , P2 ;  /* 0xff800000d7d77808 */ /* 0x000fe40001000000 */
[----:B------:R-:W-:-:S04]  /*4c70*/  FMNMX.FTZ R10, R214, R5, !PT ;  /* 0x00000005d60a7209 */ /* 0x000fc80007810000 */
[----:B------:R-:W-:-:S05]  /*4c80*/  FMNMX.FTZ R10, R215, R10, !PT ;  /* 0x0000000ad70a7209 */ /* 0x000fca0007810000 */
[----:B------:R-:W1:Y:S02]  /*4c90*/  SHFL.BFLY PT, R5, R10, 0x2, 0x1f ;  /* 0x0c401f000a057f89 */ /* 0x000e6400000e0000 */
[----:B-1----:R-:W-:Y:S02]  /*4ca0*/  FMNMX.FTZ R11, R10, R5, !PT ;  /* 0x000000050a0b7209 */ /* 0x002fe40007810000 */
[----:B------:R-:W1:Y:S04]  /*4cb0*/  SHFL.IDX PT, R5, R8, RZ, 0x1c1f ;  /* 0x001c1fff08057589 */ /* 0x000e6800000e0000 */
[----:B------:R-:W2:Y:S01]  /*4cc0*/  SHFL.BFLY PT, R12, R11, 0x1, 0x1f ;  /* 0x0c201f000b0c7f89 */ /* 0x000ea200000e0000 */
[----:B-1----:R-:W-:-:S04]  /*4cd0*/  IADD3 R5, R5, -UR49, R4 ;  /* 0x8000003105057c10 */ /* 0x002fc8000fffe004 */
[C---:B------:R-:W-:Y:S02]  /*4ce0*/  ISETP.GT.AND P6, PT, R5.reuse, RZ, PT ;  /* 0x000000ff0500720c */ /* 0x040fe40003fc4270 */
[C---:B------:R-:W-:Y:S02]  /*4cf0*/  ISETP.GT.AND P2, PT, R5.reuse, 0x8, PT ;  /* 0x000000080500780c */ /* 0x040fe40003f44270 */
[C---:B------:R-:W-:Y:S02]  /*4d00*/  ISETP.GT.AND P3, PT, R5.reuse, 0x9, PT ;  /* 0x000000090500780c */ /* 0x040fe40003f64270 */
[----:B------:R-:W-:Y:S02]  /*4d10*/  ISETP.GT.AND P4, PT, R5, 0x10, PT ;  /* 0x000000100500780c */ /* 0x000fe40003f84270 */
[----:B------:R-:W-:Y:S02]  /*4d20*/  FSEL R152, R152, -INF , P6 ;  /* 0xff80000098987808 */ /* 0x000fe40003000000 */
[----:B------:R-:W-:-:S02]  /*4d30*/  FSEL R156, R156, -INF , P2 ;  /* 0xff8000009c9c7808 */ /* 0x000fc40001000000 */
[----:B------:R-:W-:Y:S02]  /*4d40*/  FSEL R157, R157, -INF , P3 ;  /* 0xff8000009d9d7808 */ /* 0x000fe40001800000 */
[----:B------:R-:W-:Y:S02]  /*4d50*/  FSEL R160, R160, -INF , P4 ;  /* 0xff800000a0a07808 */ /* 0x000fe40002000000 */
[C---:B------:R-:W-:Y:S02]  /*4d60*/  ISETP.GT.AND P5, PT, R5.reuse, 0x11, PT ;  /* 0x000000110500780c */ /* 0x040fe40003fa4270 */
[C---:B------:R-:W-:Y:S02]  /*4d70*/  ISETP.GT.AND P6, PT, R5.reuse, 0x18, PT ;  /* 0x000000180500780c */ /* 0x040fe40003fc4270 */
[C---:B------:R-:W-:Y:S02]  /*4d80*/  ISETP.GT.AND P2, PT, R5.reuse, 0x20, PT ;  /* 0x000000200500780c */ /* 0x040fe40003f44270 */
[----:B------:R-:W-:-:S02]  /*4d90*/  ISETP.GT.AND P3, PT, R5, 0x21, PT ;  /* 0x000000210500780c */ /* 0x000fc40003f64270 */
[----:B------:R-:W-:Y:S02]  /*4da0*/  ISETP.GT.AND P4, PT, R5, 0x28, PT ;  /* 0x000000280500780c */ /* 0x000fe40003f84270 */
[----:B------:R-:W-:Y:S02]  /*4db0*/  FSEL R161, R161, -INF , P5 ;  /* 0xff800000a1a17808 */ /* 0x000fe40002800000 */
[----:B------:R-:W-:Y:S02]  /*4dc0*/  FSEL R164, R164, -INF , P6 ;  /* 0xff800000a4a47808 */ /* 0x000fe40003000000 */
[----:B------:R-:W-:Y:S02]  /*4dd0*/  FSEL R168, R168, -INF , P2 ;  /* 0xff800000a8a87808 */ /* 0x000fe40001000000 */
[----:B------:R-:W-:Y:S02]  /*4de0*/  FSEL R169, R169, -INF , P3 ;  /* 0xff800000a9a97808 */ /* 0x000fe40001800000 */
[----:B------:R-:W-:-:S02]  /*4df0*/  FSEL R172, R172, -INF , P4 ;  /* 0xff800000acac7808 */ /* 0x000fc40002000000 */
[C---:B------:R-:W-:Y:S02]  /*4e00*/  ISETP.GT.AND P5, PT, R5.reuse, 0x29, PT ;  /* 0x000000290500780c */ /* 0x040fe40003fa4270 */
[C---:B------:R-:W-:Y:S02]  /*4e10*/  ISETP.GT.AND P6, PT, R5.reuse, 0x30, PT ;  /* 0x000000300500780c */ /* 0x040fe40003fc4270 */
[C---:B------:R-:W-:Y:S02]  /*4e20*/  ISETP.GT.AND P2, PT, R5.reuse, 0x38, PT ;  /* 0x000000380500780c */ /* 0x040fe40003f44270 */
[C---:B------:R-:W-:Y:S02]  /*4e30*/  ISETP.GT.AND P3, PT, R5.reuse, 0x39, PT ;  /* 0x000000390500780c */ /* 0x040fe40003f64270 */
[----:B------:R-:W-:Y:S02]  /*4e40*/  ISETP.GT.AND P4, PT, R5, 0x40, PT ;  /* 0x000000400500780c */ /* 0x000fe40003f84270 */
[----:B------:R-:W-:-:S02]  /*4e50*/  FSEL R173, R173, -INF , P5 ;  /* 0xff800000adad7808 */ /* 0x000fc40002800000 */
[----:B------:R-:W-:Y:S02]  /*4e60*/  FSEL R176, R176, -INF , P6 ;  /* 0xff800000b0b07808 */ /* 0x000fe40003000000 */
[----:B------:R-:W-:Y:S02]  /*4e70*/  FSEL R180, R180, -INF , P2 ;  /* 0xff800000b4b47808 */ /* 0x000fe40001000000 */
[----:B------:R-:W-:Y:S02]  /*4e80*/  FSEL R181, R181, -INF , P3 ;  /* 0xff800000b5b57808 */ /* 0x000fe40001800000 */
[----:B------:R-:W-:Y:S02]  /*4e90*/  FSEL R184, R184, -INF , P4 ;  /* 0xff800000b8b87808 */ /* 0x000fe40002000000 */
[C---:B------:R-:W-:Y:S02]  /*4ea0*/  ISETP.GT.AND P1, PT, R5.reuse, 0x1, PT ;  /* 0x000000010500780c */ /* 0x040fe40003f24270 */
[----:B------:R-:W-:-:S02]  /*4eb0*/  ISETP.GT.AND P5, PT, R5, 0x41, PT ;  /* 0x000000410500780c */ /* 0x000fc40003fa4270 */
[C---:B------:R-:W-:Y:S02]  /*4ec0*/  ISETP.GT.AND P6, PT, R5.reuse, 0x48, PT ;  /* 0x000000480500780c */ /* 0x040fe40003fc4270 */
[C---:B------:R-:W-:Y:S02]  /*4ed0*/  ISETP.GT.AND P2, PT, R5.reuse, 0x49, PT ;  /* 0x000000490500780c */ /* 0x040fe40003f44270 */
[C---:B------:R-:W-:Y:S02]  /*4ee0*/  ISETP.GT.AND P3, PT, R5.reuse, 0x50, PT ;  /* 0x000000500500780c */ /* 0x040fe40003f64270 */
[----:B------:R-:W-:Y:S02]  /*4ef0*/  ISETP.GT.AND P4, PT, R5, 0x51, PT ;  /* 0x000000510500780c */ /* 0x000fe40003f84270 */
[----:B------:R-:W-:Y:S02]  /*4f00*/  FSEL R153, R153, -INF , P1 ;  /* 0xff80000099997808 */ /* 0x000fe40000800000 */
        /* <DEDUP_REMOVED lines=11> */
[----:B--2---:R-:W-:Y:S01]  /*4fc0*/  FMNMX.FTZ R4, R11, R12, !PT ;  /* 0x0000000c0b047209 */ /* 0x004fe20007810000 */
[----:B------:R-:W-:Y:S01]  /*4fd0*/  IMAD.U32 R11, RZ, RZ, UR40 ;  /* 0x00000028ff0b7e24 */ /* 0x000fe2000f8e00ff */
[----:B------:R-:W-:-:S02]  /*4fe0*/  FMNMX.FTZ R12, R152, R7, !PT ;  /* 0x00000007980c7209 */ /* 0x000fc40007810000 */
[----:B------:R-:W-:Y:S01]  /*4ff0*/  FSEL R165, R165, -INF , P1 ;  /* 0xff800000a5a57808 */ /* 0x000fe20000800000 */
[----:B------:R-:W-:-:S01]  /*5000*/  FFMA.FTZ R8, R4, R11, -8 ;  /* 0xc100000004087423 */ /* 0x000fc2000001000b */
        /* <DEDUP_REMOVED lines=9> */
[C---:B------:R-:W-:Y:S02]  /*50a0*/  ISETP.GT.AND P3, PT, R5.reuse, 0x78, PT ;  /* 0x000000780500780c */ /* 0x040fe40003f64270 */
[----:B------:R-:W-:-:S02]  /*50b0*/  ISETP.GT.AND P4, PT, R5, 0x79, PT ;  /* 0x000000790500780c */ /* 0x000fc40003f84270 */
[----:B------:R-:W-:Y:S02]  /*50c0*/  FMNMX.FTZ R5, R153, R12, !PT ;  /* 0x0000000c99057209 */ /* 0x000fe40007810000 */
[----:B------:R-:W-:Y:S02]  /*50d0*/  FSEL R177, R177, -INF , P1 ;  /* 0xff800000b1b17808 */ /* 0x000fe40000800000 */
[----:B------:R-:W-:Y:S02]  /*50e0*/  FMNMX.FTZ R12, R156, R5, !PT ;  /* 0x000000059c0c7209 */ /* 0x000fe40007810000 */
[----:B------:R-:W-:Y:S02]  /*50f0*/  FSETP.NEU.FTZ.AND P1, PT, R4, -INF , PT ;  /* 0xff8000000400780b */ /* 0x000fe40003f3d000 */
[----:B------:R-:W-:Y:S02]  /*5100*/  FMNMX.FTZ R5, R157, R12, !PT ;  /* 0x0000000c9d057209 */ /* 0x000fe40007810000 */
[----:B------:R-:W-:-:S02]  /*5110*/  FSEL R8, R8, RZ, P1 ;  /* 0x000000ff08087208 */ /* 0x000fc40000800000 */
[----:B------:R-:W-:Y:S02]  /*5120*/  FMNMX.FTZ R20, R160, R5, !PT ;  /* 0x00000005a0147209 */ /* 0x000fe40007810000 */
[----:B------:R-:W-:Y:S01]  /*5130*/  FSEL R205, R205, -INF , P5 ;  /* 0xff800000cdcd7808 */ /* 0x000fe20002800000 */
[----:B------:R-:W-:-:S01]  /*5140*/  FFMA.FTZ R11, R158, UR40, -R8 ;  /* 0x000000289e0b7c23 */ /* 0x000fc20008010808 */
[----:B------:R-:W-:Y:S01]  /*5150*/  FMNMX.FTZ R5, R161, R20, !PT ;  /* 0x00000014a1057209 */ /* 0x000fe20007810000 */
[----:B------:R-:W-:-:S01]  /*5160*/  FFMA.FTZ R10, R155, UR40, -R8 ;  /* 0x000000289b0a7c23 */ /* 0x000fc20008010808 */
[--C-:B------:R-:W-:Y:S01]  /*5170*/  FFMA.FTZ R155, R162, UR40, -R8.reuse ;  /* 0x00000028a29b7c23 */ /* 0x100fe20008010808 */
[----:B------:R-:W-:-:S01]  /*5180*/  FFMA.FTZ R15, R166, UR40, -R8 ;  /* 0x00000028a60f7c23 */ /* 0x000fc20008010808 */
[----:B------:R-:W-:Y:S01]  /*5190*/  FMNMX.FTZ R20, R164, R5, !PT ;  /* 0x00000005a4147209 */ /* 0x000fe20007810000 */
[----:B------:R-:W-:-:S01]  /*51a0*/  FFMA.FTZ R13, R170, UR40, -R8 ;  /* 0x00000028aa0d7c23 */ /* 0x000fc20008010808 */
[----:B------:R-:W-:Y:S01]  /*51b0*/  FSEL R208, R208, -INF , P6 ;  /* 0xff800000d0d07808 */ /* 0x000fe20003000000 */
        /* <DEDUP_REMOVED lines=24> */
[----:B------:R-:W-:Y:S01]  /*5340*/  MUFU.EX2 R9, R9 ;  /* 0x0000000900097308 */ /* 0x000fe20000000800 */
[----:B------:R-:W-:Y:S01]  /*5350*/  FMNMX.FTZ R5, R177, R158, !PT ;  /* 0x0000009eb1057209 */ /* 0x000fe20007810000 */
[--C-:B------:R-:W-:Y:S01]  /*5360*/  FFMA.FTZ R158, R174, UR40, -R8.reuse ;  /* 0x00000028ae9e7c23 */ /* 0x100fe20008010808 */
[----:B------:R-:W-:-:S01]  /*5370*/  FFMA.FTZ R174, R183, UR40, -R8 ;  /* 0x00000028b7ae7c23 */ /* 0x000fc20008010808 */
[--C-:B------:R-:W-:Y:S01]  /*5380*/  FFMA.FTZ R183, R190, UR40, -R8.reuse ;  /* 0x00000028beb77c23 */ /* 0x100fe20008010808 */
[----:B------:R-:W-:Y:S01]  /*5390*/  FMNMX.FTZ R162, R180, R5, !PT ;  /* 0x00000005b4a27209 */ /* 0x000fe20007810000 */
[----:B------:R-:W-:-:S02]  /*53a0*/  FFMA.FTZ R190, R199, UR40, -R8 ;  /* 0x00000028c7be7c23 */ /* 0x000fc40008010808 */
[----:B------:R-:W-:Y:S01]  /*53b0*/  MUFU.EX2 R10, R10 ;  /* 0x0000000a000a7308 */ /* 0x000fe20000000800 */
[----:B------:R-:W-:-:S04]  /*53c0*/  FMNMX.FTZ R5, R181, R162, !PT ;  /* 0x000000a2b5057209 */ /* 0x000fc80007810000 */
[----:B------:R-:W-:-:S03]  /*53d0*/  FMNMX.FTZ R162, R184, R5, !PT ;  /* 0x00000005b8a27209 */ /* 0x000fc60007810000 */
[----:B------:R-:W-:Y:S01]  /*53e0*/  MUFU.EX2 R11, R11 ;  /* 0x0000000b000b7308 */ /* 0x000fe20000000800 */
[----:B------:R-:W-:-:S04]  /*53f0*/  FMNMX.FTZ R5, R185, R162, !PT ;  /* 0x000000a2b9057209 */ /* 0x000fc80007810000 */
[----:B------:R-:W-:-:S03]  /*5400*/  FMNMX.FTZ R162, R188, R5, !PT ;  /* 0x00000005bca27209 */ /* 0x000fc60007810000 */
[----:B------:R-:W-:Y:S01]  /*5410*/  MUFU.EX2 R14, R14 ;  /* 0x0000000e000e7308 */ /* 0x000fe20000000800 */
[----:B------:R-:W-:Y:S01]  /*5420*/  FMNMX.FTZ R5, R189, R162, !PT ;  /* 0x000000a2bd057209 */ /* 0x000fe20007810000 */
[--C-:B------:R-:W-:Y:S01]  /*5430*/  FFMA.FTZ R162, R179, UR40, -R8.reuse ;  /* 0x00000028b3a27c23 */ /* 0x100fe20008010808 */
[----:B------:R-:W-:-:S02]  /*5440*/  FFMA.FTZ R179, R210, UR40, -R8 ;  /* 0x00000028d2b37c23 */ /* 0x000fc40008010808 */
[----:B------:R-:W-:-:S03]  /*5450*/  FMNMX.FTZ R166, R192, R5, !PT ;  /* 0x00000005c0a67209 */ /* 0x000fc60007810000 */
[----:B------:R-:W-:Y:S01]  /*5460*/  MUFU.EX2 R155, R155 ;  /* 0x0000009b009b7308 */ /* 0x000fe20000000800 */
[----:B------:R-:W-:-:S04]  /*5470*/  FMNMX.FTZ R5, R193, R166, !PT ;  /* 0x000000a6c1057209 */ /* 0x000fc80007810000 */
        /* <DEDUP_REMOVED lines=10> */
[----:B------:R-:W-:-:S01]  /*5520*/  FFMA.FTZ R187, R198, UR40, -R8 ;  /* 0x00000028c6bb7c23 */ /* 0x000fc20008010808 */
[----:B------:R-:W-:Y:S01]  /*5530*/  IMAD.U32 R198, RZ, RZ, UR40 ;  /* 0x00000028ffc67e24 */ /* 0x000fe2000f8e00ff */
[----:B------:R-:W-:-:S03]  /*5540*/  FMNMX.FTZ R170, R208, R5, !PT ;  /* 0x00000005d0aa7209 */ /* 0x000fc60007810000 */
[----:B------:R-:W-:Y:S01]  /*5550*/  MUFU.EX2 R13, R13 ;  /* 0x0000000d000d7308 */ /* 0x000fe20000000800 */
[----:B------:R-:W-:-:S04]  /*5560*/  FMNMX.FTZ R5, R209, R170, !PT ;  /* 0x000000aad1057209 */ /* 0x000fc80007810000 */
[----:B------:R-:W-:-:S03]  /*5570*/  FMNMX.FTZ R170, R212, R5, !PT ;  /* 0x00000005d4aa7209 */ /* 0x000fc60007810000 */
[----:B------:R-:W-:Y:S01]  /*5580*/  MUFU.EX2 R20, R20 ;  /* 0x0000001400147308 */ /* 0x000fe20000000800 */
[----:B------:R-:W-:Y:S01]  /*5590*/  FMNMX.FTZ R5, R213, R170, !PT ;  /* 0x000000aad5057209 */ /* 0x000fe20007810000 */
[--C-:B------:R-:W-:Y:S01]  /*55a0*/  FFMA.FTZ R170, R194, UR40, -R8.reuse ;  /* 0x00000028c2aa7c23 */ /* 0x100fe20008010808 */
[----:B------:R-:W-:-:S03]  /*55b0*/  FFMA.FTZ R194, R207, UR40, -R8 ;  /* 0x00000028cfc27c23 */ /* 0x000fc60008010808 */
[----:B------:R-:W1:Y:S02]  /*55c0*/  SHFL.BFLY PT, R178, R5, 0x2, 0x1f ;  /* 0x0c401f0005b27f89 */ /* 0x000e6400000e0000 */
[----:B------:R-:W-:Y:S08]  /*55d0*/  MUFU.EX2 R158, R158 ;  /* 0x0000009e009e7308 */ /* 0x000ff00000000800 */
[----:B------:R-:W-:Y:S08]  /*55e0*/  MUFU.EX2 R163, R163 ;  /* 0x000000a300a37308 */ /* 0x000ff00000000800 */
[----:B------:R-:W-:Y:S01]  /*55f0*/  MUFU.EX2 R159, R159 ;  /* 0x0000009f009f7308 */ /* 0x000fe20000000800 */
[----:B-1----:R-:W-:Y:S01]  /*5600*/  FMNMX.FTZ R195, R5, R178, !PT ;  /* 0x000000b205c37209 */ /* 0x002fe20007810000 */
[----:B------:R-:W-:-:S06]  /*5610*/  FFMA.FTZ R178, R203, UR40, -R8 ;  /* 0x00000028cbb27c23 */ /* 0x000fcc0008010808 */
[----:B------:R-:W-:Y:S01]  /*5620*/  MUFU.EX2 R162, R162 ;  /* 0x000000a200a27308 */ /* 0x000fe20000000800 */
[----:B------:R-:W1:Y:S07]  /*5630*/  SHFL.BFLY PT, R182, R195, 0x1, 0x1f ;  /* 0x0c201f00c3b67f89 */ /* 0x000e6e00000e0000 */
[----:B------:R-:W-:Y:S08]  /*5640*/  MUFU.EX2 R167, R167 ;  /* 0x000000a700a77308 */ /* 0x000ff00000000800 */
[----:B------:R-:W-:Y:S08]  /*5650*/  MUFU.EX2 R174, R174 ;  /* 0x000000ae00ae7308 */ /* 0x000ff00000000800 */
[----:B------:R-:W-:Y:S01]  /*5660*/  MUFU.EX2 R21, R21 ;  /* 0x0000001500157308 */ /* 0x000fe20000000800 */
[----:B-1----:R-:W-:Y:S01]  /*5670*/  FMNMX.FTZ R5, R195, R182, !PT ;  /* 0x000000b6c3057209 */ /* 0x002fe20007810000 */
        /* <DEDUP_REMOVED lines=11> */
[----:B------:R-:W-:Y:S01]  /*5730*/  FSEL R177, R4, RZ, P1 ;  /* 0x000000ff04b17208 */ /* 0x000fe20000800000 */
[----:B------:R-:W-:-:S01]  /*5740*/  FFMA.FTZ R199, R152, UR40, -R8 ;  /* 0x0000002898c77c23 */ /* 0x000fc20008010808 */
[--C-:B------:R-:W-:Y:S01]  /*5750*/  FFMA.FTZ R152, R153, UR40, -R8.reuse ;  /* 0x0000002899987c23 */ /* 0x100fe20008010808 */
[----:B------:R-:W-:-:S01]  /*5760*/  FFMA.FTZ R153, R156, UR40, -R8 ;  /* 0x000000289c997c23 */ /* 0x000fc20008010808 */
[----:B------:R-:W-:Y:S01]  /*5770*/  FFMA.FTZ R156, R160, UR40, -R8 ;  /* 0x00000028a09c7c23 */ /* 0x000fe20008010808 */
[----:B------:R-:W-:-:S01]  /*5780*/  FADD.FTZ R177, -R177, R6 ;  /* 0x00000006b1b17221 */ /* 0x000fc20000010100 */
[----:B------:R-:W-:Y:S01]  /*5790*/  FSEL R6, R5, RZ, P2 ;  /* 0x000000ff05067208 */ /* 0x000fe20001000000 */
[----:B------:R-:W-:-:S01]  /*57a0*/  FFMA.FTZ R160, R168, UR40, -R8 ;  /* 0x00000028a8a07c23 */ /* 0x000fc20008010808 */
[----:B------:R-:W-:Y:S01]  /*57b0*/  MUFU.EX2 R199, R199 ;  /* 0x000000c700c77308 */ /* 0x000fe20000000800 */
[----:B------:R-:W-:-:S01]  /*57c0*/  FFMA.FTZ R203, R165, UR40, -R8 ;  /* 0x00000028a5cb7c23 */ /* 0x000fc20008010808 */
[----:B------:R-:W-:Y:S01]  /*57d0*/  FFMA.FTZ R165, R176, UR40, -R8 ;  /* 0x00000028b0a57c23 */ /* 0x000fe20008010808 */
[----:B------:R-:W-:-:S01]  /*57e0*/  FADD.FTZ R7, -R6, R7 ;  /* 0x0000000706077221 */ /* 0x000fc20000010100 */
[----:B------:R-:W-:Y:S01]  /*57f0*/  FMUL.FTZ R6, R177, UR40 ;  /* 0x00000028b1067c20 */ /* 0x000fe20008410000 */
[----:B------:R-:W-:-:S01]  /*5800*/  FFMA.FTZ R176, R181, UR40, -R8 ;  /* 0x00000028b5b07c23 */ /* 0x000fc20008010808 */
[--C-:B------:R-:W-:Y:S01]  /*5810*/  FFMA.FTZ R164, R164, UR40, -R8.reuse ;  /* 0x00000028a4a47c23 */ /* 0x100fe20008010808 */
[----:B------:R-:W-:Y:S01]  /*5820*/  FMUL.FTZ R168, R7, UR40 ;  /* 0x0000002807a87c20 */ /* 0x000fe20008410000 */
        /* <DEDUP_REMOVED lines=20> */
[----:B------:R-:W-:-:S04]  /*5970*/  FFMA.FTZ R213, R213, UR40, -R8 ;  /* 0x00000028d5d57c23 */ /* 0x000fc80008010808 */
[----:B------:R-:W3:Y:S01]  /*5980*/  MUFU.EX2 R153, R153 ;  /* 0x0000009900997308 */ /* 0x000ee20000000800 */
[----:B-1----:R-:W-:-:S01]  /*5990*/  FFMA.FTZ R177, R168, R2, R199 ;  /* 0x00000002a8b17223 */ /* 0x002fc200000100c7 */
[-C--:B------:R-:W-:Y:S01]  /*59a0*/  FMUL.FTZ R24, R24, R168.reuse ;  /* 0x000000a818187220 */ /* 0x080fe20000410000 */
[-C--:B------:R-:W-:Y:S01]  /*59b0*/  FMUL.FTZ R25, R25, R168.reuse ;  /* 0x000000a819197220 */ /* 0x080fe20000410000 */
[-C--:B------:R-:W-:Y:S01]  /*59c0*/  FMUL.FTZ R28, R28, R168.reuse ;  /* 0x000000a81c1c7220 */ /* 0x080fe20000410000 */
[-C--:B------:R-:W-:Y:S01]  /*59d0*/  FMUL.FTZ R29, R29, R168.reuse ;  /* 0x000000a81d1d7220 */ /* 0x080fe20000410000 */
[-C--:B------:R-:W-:Y:S01]  /*59e0*/  FMUL.FTZ R32, R32, R168.reuse ;  /* 0x000000a820207220 */ /* 0x080fe20000410000 */
[----:B------:R-:W-:Y:S01]  /*59f0*/  FMUL.FTZ R33, R33, R168 ;  /* 0x000000a821217220 */ /* 0x000fe20000410000 */
[----:B------:R-:W1:Y:S01]  /*5a00*/  MUFU.EX2 R202, R202 ;  /* 0x000000ca00ca7308 */ /* 0x000e620000000800 */
[----:B--2---:R-:W-:-:S01]  /*5a10*/  FFMA.FTZ R181, R6, R0, R9 ;  /* 0x0000000006b57223 */ /* 0x004fc20000010009 */
[----:B------:R-:W-:Y:S01]  /*5a20*/  FADD.FTZ R0, R152, R177 ;  /* 0x000000b198007221 */ /* 0x000fe20000010000 */
[-C--:B------:R-:W-:Y:S01]  /*5a30*/  FMUL.FTZ R36, R36, R168.reuse ;  /* 0x000000a824247220 */ /* 0x080fe20000410000 */
[----:B------:R-:W-:Y:S01]  /*5a40*/  FMUL.FTZ R37, R37, R168 ;  /* 0x000000a825257220 */ /* 0x000fe20000410000 */
[----:B------:R-:W-:-:S01]  /*5a50*/  FADD.FTZ R2, R10, R181 ;  /* 0x000000b50a027221 */ /* 0x000fc20000010000 */
[-C--:B------:R-:W-:Y:S01]  /*5a60*/  FMUL.FTZ R40, R40, R168.reuse ;  /* 0x000000a828287220 */ /* 0x080fe20000410000 */
        /* <DEDUP_REMOVED lines=12> */
[----:B------:R-:W-:-:S01]  /*5b30*/  FADD.FTZ R153, R155, R14 ;  /* 0x0000000e9b997221 */ /* 0x000fc20000010000 */
        /* <DEDUP_REMOVED lines=14> */
[----:B------:R-:W-:Y:S01]  /*5c20*/  FADD.FTZ R0, R12, R153 ;  /* 0x000000990c007221 */ /* 0x000fe20000010000 */
[-C--:B------:R-:W-:Y:S01]  /*5c30*/  FMUL.FTZ R68, R68, R168.reuse ;  /* 0x000000a844447220 */ /* 0x080fe20000410000 */
[-C--:B------:R-:W-:Y:S01]  /*5c40*/  FMUL.FTZ R69, R69, R168.reuse ;  /* 0x000000a845457220 */ /* 0x080fe20000410000 */
[----:B------:R-:W-:Y:S01]  /*5c50*/  FMUL.FTZ R72, R72, R168 ;  /* 0x000000a848487220 */ /* 0x000fe20000410000 */
[----:B------:R-:W-:Y:S01]  /*5c60*/  FADD.FTZ R153, R15, R0 ;  /* 0x000000000f997221 */ /* 0x000fe20000010000 */
[----:B------:R-:W-:Y:S01]  /*5c70*/  F2FP.SATFINITE.E4M3.F32.PACK_AB_MERGE_C R15, R154, R15, RZ ;  /* 0x0000000f9a0f723e */ /* 0x000fe200048070ff */
[----:B------:R-:W3:Y:S01]  /*5c80*/  MUFU.EX2 R160, R160 ;  /* 0x000000a000a07308 */ /* 0x000ee20000000800 */
[----:B-1----:R-:W-:-:S01]  /*5c90*/  FADD.FTZ R2, R164, R177 ;  /* 0x000000b1a4027221 */ /* 0x002fc20000010000 */
[----:B------:R-:W-:Y:S01]  /*5ca0*/  FADD.FTZ R0, R154, R153 ;  /* 0x000000999a007221 */ /* 0x000fe20000010000 */
[----:B------:R-:W-:Y:S01]  /*5cb0*/  F2FP.SATFINITE.E4M3.F32.PACK_AB_MERGE_C R155, R12, R155, R15 ;  /* 0x0000009b0c9b723e */ /* 0x000fe2000480700f */
[-C--:B------:R-:W-:Y:S01]  /*5cc0*/  FMUL.FTZ R73, R73, R168.reuse ;  /* 0x000000a849497220 */ /* 0x080fe20000410000 */
[-C--:B------:R-:W-:Y:S01]  /*5cd0*/  FMUL.FTZ R76, R76, R168.reuse ;  /* 0x000000a84c4c7220 */ /* 0x080fe20000410000 */
[----:B------:R-:W-:Y:S01]  /*5ce0*/  FADD.FTZ R153, R13, R0 ;  /* 0x000000000d997221 */ /* 0x000fe20000010000 */
[----:B------:R-:W-:Y:S01]  /*5cf0*/  FMUL.FTZ R77, R77, R168 ;  /* 0x000000a84d4d7220 */ /* 0x000fe20000410000 */
[----:B------:R-:W1:Y:S01]  /*5d00*/  MUFU.EX2 R161, R161 ;  /* 0x000000a100a17308 */ /* 0x000e620000000800 */
[C---:B--2---:R-:W-:Y:S01]  /*5d10*/  F2FP.SATFINITE.E4M3.F32.PACK_AB_MERGE_C R164, R203.reuse, R164, RZ ;  /* 0x000000a4cba4723e */ /* 0x044fe200048070ff */
[----:B------:R-:W-:Y:S01]  /*5d20*/  FADD.FTZ R203, R203, R2 ;  /* 0x00000002cbcb7221 */ /* 0x000fe20000010000 */
[----:B------:R-:W-:-:S01]  /*5d30*/  FADD.FTZ R153, R20, R153 ;  /* 0x0000009914997221 */ /* 0x000fc20000010000 */
[----:B------:R-:W-:Y:S01]  /*5d40*/  FMUL.FTZ R80, R80, R168 ;  /* 0x000000a850507220 */ /* 0x000fe20000410000 */
[----:B------:R-:W-:Y:S01]  /*5d50*/  F2FP.SATFINITE.E4M3.F32.PACK_AB_MERGE_C R154, R157, R156, R164 ;  /* 0x0000009c9d9a723e */ /* 0x000fe200048070a4 */
[----:B------:R-:W-:Y:S01]  /*5d60*/  FMUL.FTZ R81, R81, R168 ;  /* 0x000000a851517220 */ /* 0x000fe20000410000 */
[----:B------:R-:W-:-:S01]  /*5d70*/  FADD.FTZ R0, R158, R153 ;  /* 0x000000999e007221 */ /* 0x000fc20000010000 */
[----:B------:R-:W2:Y:S01]  /*5d80*/  MUFU.EX2 R169, R169 ;  /* 0x000000a900a97308 */ /* 0x000ea20000000800 */
[----:B---3--:R-:W-:-:S01]  /*5d90*/  FADD.FTZ R2, R160, R203 ;  /* 0x000000cba0027221 */ /* 0x008fc20000010000 */
[C---:B------:R-:W-:Y:S01]  /*5da0*/  F2FP.SATFINITE.E4M3.F32.PACK_AB_MERGE_C R158, R163.reuse, R158, RZ ;  /* 0x0000009ea39e723e */ /* 0x040fe200048070ff */
[----:B------:R-:W-:-:S01]  /*5db0*/  FADD.FTZ R0, R163, R0 ;  /* 0x00000000a3007221 */ /* 0x000fc20000010000 */
[-C--:B------:R-:W-:Y:S01]  /*5dc0*/  FMUL.FTZ R84, R84, R168.reuse ;  /* 0x000000a854547220 */ /* 0x080fe20000410000 */
[----:B------:R-:W-:Y:S01]  /*5dd0*/  FMUL.FTZ R85, R85, R168 ;  /* 0x000000a855557220 */ /* 0x000fe20000410000 */
[----:B------:R-:W-:Y:S01]  /*5de0*/  F2FP.SATFINITE.E4M3.F32.PACK_AB_MERGE_C R157, R20, R13, R158 ;  /* 0x0000000d149d723e */ /* 0x000fe2000480709e */
[----:B------:R-:W-:-:S01]  /*5df0*/  FADD.FTZ R163, R159, R0 ;  /* 0x000000009fa37221 */ /* 0x000fc20000010000 */
        /* <DEDUP_REMOVED lines=13> */
[----:B------:R-:W-:Y:S01]  /*5ed0*/  FMUL.FTZ R104, R104, R168 ;  /* 0x000000a868687220 */ /* 0x000fe20000410000 */
[----:B------:R-:W-:Y:S01]  /*5ee0*/  FADD.FTZ R163, R167, R2 ;  /* 0x00000002a7a37221 */ /* 0x000fe20000010000 */
[----:B------:R-:W-:Y:S01]  /*5ef0*/  F2FP.SATFINITE.E4M3.F32.PACK_AB_MERGE_C R167, R174, R167, RZ ;  /* 0x000000a7aea7723e */ /* 0x000fe200048070ff */
[----:B------:R-:W2:Y:S01]  /*5f00*/  MUFU.EX2 R172, R172 ;  /* 0x000000ac00ac7308 */ /* 0x000ea20000000800 */
[C---:B---3--:R-:W-:Y:S01]  /*5f10*/  F2FP.SATFINITE.E4M3.F32.PACK_AB_MERGE_C R169, R206.reuse, R169, RZ ;  /* 0x000000a9cea9723e */ /* 0x048fe200048070ff */
[----:B------:R-:W-:Y:S01]  /*5f20*/  FADD.FTZ R206, R206, R177 ;  /* 0x000000b1cece7221 */ /* 0x000fe20000010000 */
[----:B------:R-:W-:-:S01]  /*5f30*/  FADD.FTZ R2, R174, R163 ;  /* 0x000000a3ae027221 */ /* 0x000fc20000010000 */
[----:B------:R-:W-:Y:S01]  /*5f40*/  F2FP.SATFINITE.E4M3.F32.PACK_AB_MERGE_C R159, R162, R159, R167 ;  /* 0x0000009fa29f723e */ /* 0x000fe200048070a7 */
        /* <DEDUP_REMOVED lines=129> */
[----:B------:R-:W-:-:S02]  /*6760*/  FMUL.FTZ R151, R151, R6 ;  /* 0x0000000697977220 */ /* 0x000fc40000410000 */
        /* <DEDUP_REMOVED lines=17> */
[----:B---3--:R-:W-:-:S01]  /*6880*/  FADD.FTZ R2, R194, R163 ;  /* 0x000000a3c2027221 */ /* 0x008fc20000010000 */
[----:B------:R-:W-:-:S04]  /*6890*/  F2FP.SATFINITE.E4M3.F32.PACK_AB_MERGE_C R191, R194, R191, RZ ;  /* 0x000000bfc2bf723e */ /* 0x000fc800048070ff */
[----:B------:R-:W-:Y:S02]  /*68a0*/  F2FP.SATFINITE.E4M3.F32.PACK_AB_MERGE_C R165, R178, R175, R191 ;  /* 0x000000afb2a5723e */ /* 0x000fe400048070bf */
[----:B------:R-:W3:Y:S01]  /*68b0*/  MUFU.EX2 R208, R208 ;  /* 0x000000d000d07308 */ /* 0x000ee20000000800 */
[----:B-1----:R-:W-:-:S01]  /*68c0*/  FADD.FTZ R153, R205, R0 ;  /* 0x00000000cd997221 */ /* 0x002fc20000010000 */
[----:B------:R-:W-:-:S04]  /*68d0*/  F2FP.SATFINITE.E4M3.F32.PACK_AB_MERGE_C R204, R205, R204, RZ ;  /* 0x000000cccdcc723e */ /* 0x000fc800048070ff */
[----:B------:R-:W-:Y:S02]  /*68e0*/  F2FP.SATFINITE.E4M3.F32.PACK_AB_MERGE_C R164, R201, R200, R204 ;  /* 0x000000c8c9a4723e */ /* 0x000fe400048070cc */
        /* <DEDUP_REMOVED lines=13> */
[C---:B--2---:R-:W-:Y:S01]  /*69c0*/  F2FP.SATFINITE.E4M3.F32.PACK_AB_MERGE_C R195, R198.reuse, R195, RZ ;  /* 0x000000c3c6c3723e */ /* 0x044fe200048070ff */
[----:B------:R-:W-:Y:S01]  /*69d0*/  FADD.FTZ R0, R198, R163 ;  /* 0x000000a3c6007221 */ /* 0x000fe20000010000 */
[----:B------:R-:W-:Y:S02]  /*69e0*/  F2FP.SATFINITE.E4M3.F32.PACK_AB_MERGE_C R163, R171, R170, R187 ;  /* 0x000000aaaba3723e */ /* 0x000fe400048070bb */
[----:B------:R-:W-:Y:S02]  /*69f0*/  F2FP.SATFINITE.E4M3.F32.PACK_AB_MERGE_C R167, R182, R179, R195 ;  /* 0x000000b3b6a7723e */ /* 0x000fe400048070c3 */
[C---:B---3--:R-:W-:Y:S01]  /*6a00*/  F2FP.SATFINITE.E4M3.F32.PACK_AB_MERGE_C R212, R213.reuse, R212, RZ ;  /* 0x000000d4d5d4723e */ /* 0x048fe200048070ff */
[----:B------:R-:W-:-:S03]  /*6a10*/  FADD.FTZ R2, R213, R2 ;  /* 0x00000002d5027221 */ /* 0x000fc60000010000 */
[----:B------:R-:W-:Y:S01]  /*6a20*/  F2FP.SATFINITE.E4M3.F32.PACK_AB_MERGE_C R166, R209, R208, R212 ;  /* 0x000000d0d1a6723e */ /* 0x000fe200048070d4 */
[----:B------:R-:W-:Y:S06]  /*6a30*/  @!P0 BRA `(.L_x_2416) ;  /* 0x0000000000048947 */ /* 0x000fec0003800000 */
[----:B------:R-:W-:Y:S01]  /*6a40*/  BPT.TRAP 0x1 ;  /* 0x000000040000795c */ /* 0x000fe20000300000 */
.L_x_2416:
[----:B------:R-:W-:-:S04]  /*6a50*/  IMAD.U32 R6, RZ, RZ, UR56 ;  /* 0x00000038ff067e24 */ /* 0x000fc8000f8e00ff */
[----:B------:R1:W2:Y:S01]  /*6a60*/  SYNCS.PHASECHK.TRANS64.TRYWAIT P1, [UR52+0x38850], R6 ;  /* 0x03885006ff0075a7 */ /* 0x0002a20008020174 */
[----:B------:R-:W-:Y:S05]  /*6a70*/  @!P0 BRA `(.L_x_2417) ;  /* 0x0000000000048947 */ /* 0x000fea0003800000 */
[----:B------:R-:W-:Y:S01]  /*6a80*/  BPT.TRAP 0x1 ;  /* 0x000000040000795c */ /* 0x000fe20000300000 */
.L_x_2417:
[----:B-1----:R-:W-:Y:S01]  /*6a90*/  VIADD R6, R227, 0x8 ;  /* 0x00000008e3067836 */ /* 0x002fe20000000000 */
[----:B--2---:R-:W-:Y:S06]  /*6aa0*/  @P1 BRA `(.L_x_2418) ;  /* 0x00000000000c1947 */ /* 0x004fec0003800000 */
[----:B------:R-:W-:-:S04]  /*6ab0*/  IMAD.U32 R7, RZ, RZ, UR56 ;  /* 0x00000038ff077e24 */ /* 0x000fc8000f8e00ff */
[----:B------:R-:W1:Y:S02]  /*6ac0*/  SYNCS.PHASECHK.TRANS64.TRYWAIT P1, [UR52+0x38850], R7 ;  /* 0x03885007ff0075a7 */ /* 0x000e640008020174 */
[----:B-1----:R-:W-:Y:S05]  /*6ad0*/  @!P1 BRA `(.L_x_2419) ;  /* 0x000000c000809947 */ /* 0x002fea0003800000 */
.L_x_2418:
        /* <DEDUP_REMOVED lines=27> */
.L_x_2420:
[----:B------:R-:W-:Y:S01]  /*6c90*/  UISETP.GT.AND UP0, UPT, UR55, UR54, UPT ;  /* 0x000000363700728c */ /* 0x000fe2000bf04270 */
[----:B------:R-:W-:Y:S01]  /*6ca0*/  IMAD.MOV.U32 R6, RZ, RZ, R4 ;  /* 0x000000ffff067224 */ /* 0x000fe200078e0004 */
[----:B------:R-:W-:Y:S01]  /*6cb0*/  UIADD3 UR52, UR52, 0x38860, URZ ;  /* 0x0003886034347890 */ /* 0x000fe2000fffe03f */
[----:B-1----:R-:W-:Y:S01]  /*6cc0*/  IMAD.MOV.U32 R7, RZ, RZ, R5 ;  /* 0x000000ffff077224 */ /* 0x002fe200078e0005 */
[----:B------:R-:W-:Y:S02]  /*6cd0*/  UIADD3 UR55, UR55, -0x1, URZ ;  /* 0xffffffff37377890 */ /* 0x000fe4000fffe03f */
[----:B------:R-:W-:Y:S01]  /*6ce0*/  PLOP3.LUT P1, PT, PT, PT, UP0, 0x80, 0x0 ;  /* 0x000000000000781c */ /* 0x000fe20003f2f008 */
[----:B------:R-:W-:-:S09]  /*6cf0*/  UPRMT UR52, UR53, 0x654, UR52 ;  /* 0x0000065435347896 */ /* 0x000fd20008000034 */
[----:B------:R-:W-:Y:S03]  /*6d00*/  SYNCS.ARRIVE.TRANS64.RED.A1T0 RZ, [UR52], RZ ;  /* 0x000000ffffff79a7 */ /* 0x000fe60008100434 */
[----:B------:R-:W-:Y:S05]  /*6d10*/  @P1 BRA `(.L_x_2421) ;  /* 0xffffffd400001947 */ /* 0x000fea000383ffff */
.L_x_2410:
[----:B------:R-:W-:-:S13]  /*6d20*/  ISETP.LE.AND P1, PT, RZ, UR55, PT ;  /* 0x00000037ff007c0c */ /* 0x000fda000bf23270 */
[----:B------:R-:W-:Y:S05]  /*6d30*/  @!P1 BRA `(.L_x_2422) ;  /* 0x0000002000909947 */ /* 0x000fea0003800000 */
[----:B------:R-:W-:Y:S02]  /*6d40*/  IMAD.MOV.U32 R11, RZ, RZ, R4 ;  /* 0x000000ffff0b7224 */ /* 0x000fe400078e0004 */
[----:B01----:R-:W-:-:S07]  /*6d50*/  IMAD.MOV.U32 R7, RZ, RZ, R5 ;  /* 0x000000ffff077224 */ /* 0x003fce00078e0005 */
.L_x_2433:
[----:B------:R-:W-:-:S04]  /*6d60*/  UIADD3 UR36, UR36, 0x1, URZ ;  /* 0x0000000124247890 */ /* 0x000fc8000fffe03f */
[----:B------:R-:W-:-:S04]  /*6d70*/  UISETP.NE.AND UP0, UPT, UR36, 0x2, UPT ;  /* 0x000000022400788c */ /* 0x000fc8000bf05270 */
[----:B------:R-:W-:Y:S02]  /*6d80*/  USEL UR6, URZ, 0x1, UP0 ;  /* 0x000000013f067887 */ /* 0x000fe40008000000 */
[----:B------:R-:W-:Y:S02]  /*6d90*/  USEL UR36, UR36, URZ, UP0 ;  /* 0x0000003f24247287 */ /* 0x000fe40008000000 */
[----:B------:R-:W-:Y:S01]  /*6da0*/  ULOP3.LUT UR42, UR42, UR6, URZ, 0x3c, !UPT ;  /* 0x000000062a2a7292 */ /* 0x000fe2000f8e3c3f */
[----:B012---:R-:W-:Y:S11]  /*6db0*/  @!P0 BRA `(.L_x_2423) ;  /* 0x0000000000048947 */ /* 0x007ff60003800000 */
[----:B------:R-:W-:Y:S01]  /*6dc0*/  BPT.TRAP 0x1 ;  /* 0x000000040000795c */ /* 0x000fe20000300000 */
.L_x_2423:
        /* <DEDUP_REMOVED lines=9> */
.L_x_2424:
[----:B-1----:R-:W-:Y:S05]  /*6e60*/  @P1 BRA `(.L_x_2425) ;  /* 0x0000000000081947 */ /* 0x002fea0003800000 */
[----:B------:R-:W1:Y:S02]  /*6e70*/  SYNCS.PHASECHK.TRANS64.TRYWAIT P1, [UR46+0x38830], R6 ;  /* 0x03883006ff0075a7 */ /* 0x000e64000802016e */
[----:B-1----:R-:W-:Y:S05]  /*6e80*/  @!P1 BRA `(.L_x_2426) ;  /* 0x000000bc00b09947 */ /* 0x002fea0003800000 */
.L_x_2425:
        /* <DEDUP_REMOVED lines=46> */
.L_x_2427:
        /* <DEDUP_REMOVED lines=36> */
[----:B------:R-:W2:Y:S02]  /*73b0*/  SHFL.BFLY PT, R5, R4, 0x2, 0x1f ;  /* 0x0c401f0004057f89 */ /* 0x000ea400000e0000 */
[----:B--2---:R-:W-:Y:S02]  /*73c0*/  FMNMX.FTZ R8, R4, R5, !PT ;  /* 0x0000000504087209 */ /* 0x004fe40007810000 */
[----:B------:R-:W-:-:S03]  /*73d0*/  FMNMX.FTZ R4, R154, R11, !PT ;  /* 0x0000000b9a047209 */ /* 0x000fc60007810000 */
[----:B------:R-:W2:Y:S02]  /*73e0*/  SHFL.BFLY PT, R5, R8, 0x1, 0x1f ;  /* 0x0c201f0008057f89 */ /* 0x000ea400000e0000 */
[----:B--2---:R-:W-:-:S05]  /*73f0*/  FMNMX.FTZ R5, R8, R5, !PT ;  /* 0x0000000508057209 */ /* 0x004fca0007810000 */
        /* <DEDUP_REMOVED lines=18> */
[----:B------:R-:W-:Y:S01]  /*7520*/  MUFU.EX2 R153, R165 ;  /* 0x000000a500997308 */ /* 0x000fe20000000800 */
        /* <DEDUP_REMOVED lines=15> */
[----:B------:R-:W-:Y:S01]  /*7620*/  MUFU.EX2 R157, R169 ;  /* 0x000000a9009d7308 */ /* 0x000fe20000000800 */
[----:B------:R-:W-:-:S01]  /*7630*/  FFMA.FTZ R168, R200, UR40, -R7 ;  /* 0x00000028c8a87c23 */ /* 0x000fc20008010807 */
[----:B------:R-:W-:Y:S01]  /*7640*/  FMNMX.FTZ R161, R171, R4, !PT ;  /* 0x00000004aba17209 */ /* 0x000fe20007810000 */
[----:B------:R-:W-:-:S01]  /*7650*/  FFMA.FTZ R188, R204, UR40, -R7 ;  /* 0x00000028ccbc7c23 */ /* 0x000fc20008010807 */
[--C-:B------:R-:W-:Y:S01]  /*7660*/  FFMA.FTZ R176, R208, UR40, -R7.reuse ;  /* 0x00000028d0b07c23 */ /* 0x100fe20008010807 */
[----:B------:R-:W-:-:S01]  /*7670*/  FFMA.FTZ R192, R212, UR40, -R7 ;  /* 0x00000028d4c07c23 */ /* 0x000fc20008010807 */
[----:B------:R-:W-:-:S02]  /*7680*/  FMNMX.FTZ R4, R174, R161, !PT ;  /* 0x000000a1ae047209 */ /* 0x000fc40007810000 */
[----:B------:R-:W2:Y:S02]  /*7690*/  MUFU.EX2 R9, R9 ;  /* 0x0000000900097308 */ /* 0x000ea40000000800 */
[----:B------:R-:W-:-:S04]  /*76a0*/  FMNMX.FTZ R161, R175, R4, !PT ;  /* 0x00000004afa17209 */ /* 0x000fc80007810000 */
[----:B------:R-:W-:Y:S02]  /*76b0*/  FMNMX.FTZ R4, R178, R161, !PT ;  /* 0x000000a1b2047209 */ /* 0x000fe40007810000 */
[----:B------:R-:W3:Y:S02]  /*76c0*/  MUFU.EX2 R152, R152 ;  /* 0x0000009800987308 */ /* 0x000ee40000000800 */
[----:B------:R-:W-:-:S04]  /*76d0*/  FMNMX.FTZ R161, R179, R4, !PT ;  /* 0x00000004b3a17209 */ /* 0x000fc80007810000 */
[----:B------:R-:W-:Y:S02]  /*76e0*/  FMNMX.FTZ R4, R182, R161, !PT ;  /* 0x000000a1b6047209 */ /* 0x000fe40007810000 */
[----:B------:R-:W4:Y:S01]  /*76f0*/  MUFU.EX2 R13, R13 ;  /* 0x0000000d000d7308 */ /* 0x000f220000000800 */
[-C--:B--2---:R-:W-:Y:S01]  /*7700*/  FMUL.FTZ R24, R24, R9.reuse ;  /* 0x0000000918187220 */ /* 0x084fe20000410000 */
[----:B------:R-:W-:Y:S01]  /*7710*/  FMNMX.FTZ R161, R183, R4, !PT ;  /* 0x00000004b7a17209 */ /* 0x000fe20007810000 */
[-C--:B------:R-:W-:Y:S01]  /*7720*/  FMUL.FTZ R25, R25, R9.reuse ;  /* 0x0000000919197220 */ /* 0x080fe20000410000 */
[-C--:B------:R-:W-:Y:S01]  /*7730*/  FMUL.FTZ R28, R28, R9.reuse ;  /* 0x000000091c1c7220 */ /* 0x080fe20000410000 */
[----:B------:R-:W-:Y:S01]  /*7740*/  FMUL.FTZ R29, R29, R9 ;  /* 0x000000091d1d7220 */ /* 0x000fe20000410000 */
[----:B------:R-:W-:Y:S01]  /*7750*/  FMNMX.FTZ R4, R186, R161, !PT ;  /* 0x000000a1ba047209 */ /* 0x000fe20007810000 */
[----:B------:R-:W-:Y:S01]  /*7760*/  FMUL.FTZ R32, R32, R9 ;  /* 0x0000000920207220 */ /* 0x000fe20000410000 */
[----:B------:R2:W-:Y:S01]  /*7770*/  MUFU.EX2 R161, R177 ;  /* 0x000000b100a17308 */ /* 0x0005e20000000800 */
[----:B---3--:R-:W-:-:S01]  /*7780*/  FFMA.FTZ R2, R9, R2, R152 ;  /* 0x0000000209027223 */ /* 0x008fc20000010098 */
[----:B------:R-:W-:Y:S01]  /*7790*/  FMNMX.FTZ R165, R187, R4, !PT ;  /* 0x00000004bba57209 */ /* 0x000fe20007810000 */
[-C--:B------:R-:W-:Y:S01]  /*77a0*/  FMUL.FTZ R33, R33, R9.reuse ;  /* 0x0000000921217220 */ /* 0x080fe20000410000 */
[-C--:B------:R-:W-:Y:S01]  /*77b0*/  FMUL.FTZ R36, R36, R9.reuse ;  /* 0x0000000924247220 */ /* 0x080fe20000410000 */
[----:B------:R-:W-:Y:S01]  /*77c0*/  FMUL.FTZ R37, R37, R9 ;  /* 0x0000000925257220 */ /* 0x000fe20000410000 */
[----:B------:R-:W-:Y:S01]  /*77d0*/  FMNMX.FTZ R4, R190, R165, !PT ;  /* 0x000000a5be047209 */ /* 0x000fe20007810000 */
[----:B------:R-:W-:Y:S01]  /*77e0*/  FMUL.FTZ R40, R40, R9 ;  /* 0x0000000928287220 */ /* 0x000fe20000410000 */
[----:B------:R-:W3:Y:S01]  /*77f0*/  MUFU.EX2 R10, R10 ;  /* 0x0000000a000a7308 */ /* 0x000ee20000000800 */
[----:B--2---:R-:W-:-:S01]  /*7800*/  FFMA.FTZ R177, R201, UR40, -R7 ;  /* 0x00000028c9b17c23 */ /* 0x004fc20008010807 */
[----:B------:R-:W-:Y:S01]  /*7810*/  FMNMX.FTZ R165, R191, R4, !PT ;  /* 0x00000004bfa57209 */ /* 0x000fe20007810000 */
[-C--:B------:R-:W-:Y:S01]  /*7820*/  FMUL.FTZ R41, R41, R9.reuse ;  /* 0x0000000929297220 */ /* 0x080fe20000410000 */
[-C--:B------:R-:W-:Y:S01]  /*7830*/  FMUL.FTZ R44, R44, R9.reuse ;  /* 0x000000092c2c7220 */ /* 0x080fe20000410000 */
[----:B------:R-:W-:Y:S01]  /*7840*/  FMUL.FTZ R45, R45, R9 ;  /* 0x000000092d2d7220 */ /* 0x000fe20000410000 */
[----:B------:R-:W-:Y:S01]  /*7850*/  FMNMX.FTZ R4, R194, R165, !PT ;  /* 0x000000a5c2047209 */ /* 0x000fe20007810000 */
[-C--:B------:R-:W-:Y:S01]  /*7860*/  FMUL.FTZ R48, R48, R9.reuse ;  /* 0x0000000930307220 */ /* 0x080fe20000410000 */
[----:B------:R-:W2:Y:S01]  /*7870*/  MUFU.EX2 R21, R21 ;  /* 0x0000001500157308 */ /* 0x000ea20000000800 */
[-C--:B------:R-:W-:Y:S01]  /*7880*/  FMUL.FTZ R49, R49, R9.reuse ;  /* 0x0000000931317220 */ /* 0x080fe20000410000 */
[----:B------:R-:W-:Y:S01]  /*7890*/  FMNMX.FTZ R165, R195, R4, !PT ;  /* 0x00000004c3a57209 */ /* 0x000fe20007810000 */
[-C--:B------:R-:W-:Y:S01]  /*78a0*/  FMUL.FTZ R52, R52, R9.reuse ;  /* 0x0000000934347220 */ /* 0x080fe20000410000 */
[-C--:B------:R-:W-:Y:S01]  /*78b0*/  FMUL.FTZ R53, R53, R9.reuse ;  /* 0x0000000935357220 */ /* 0x080fe20000410000 */
[----:B------:R-:W-:Y:S01]  /*78c0*/  FMUL.FTZ R56, R56, R9 ;  /* 0x0000000938387220 */ /* 0x000fe20000410000 */
[----:B------:R-:W-:Y:S01]  /*78d0*/  FMNMX.FTZ R4, R198, R165, !PT ;  /* 0x000000a5c6047209 */ /* 0x000fe20007810000 */
[-C--:B------:R-:W-:Y:S01]  /*78e0*/  FMUL.FTZ R57, R57, R9.reuse ;  /* 0x0000000939397220 */ /* 0x080fe20000410000 */
[----:B------:R-:W5:Y:S01]  /*78f0*/  MUFU.EX2 R8, R8 ;  /* 0x0000000800087308 */ /* 0x000f620000000800 */
[-C--:B------:R-:W-:Y:S01]  /*7900*/  FMUL.FTZ R60, R60, R9.reuse ;  /* 0x000000093c3c7220 */ /* 0x080fe20000410000 */
[----:B------:R-:W-:Y:S01]  /*7910*/  FMNMX.FTZ R165, R199, R4, !PT ;  /* 0x00000004c7a57209 */ /* 0x000fe20007810000 */
[-C--:B------:R-:W-:Y:S01]  /*7920*/  FMUL.FTZ R61, R61, R9.reuse ;  /* 0x000000093d3d7220 */ /* 0x080fe20000410000 */
[-C--:B------:R-:W-:Y:S01]  /*7930*/  FMUL.FTZ R64, R64, R9.reuse ;  /* 0x0000000940407220 */ /* 0x080fe20000410000 */
[----:B------:R-:W-:Y:S01]  /*7940*/  FMUL.FTZ R65, R65, R9 ;  /* 0x0000000941417220 */ /* 0x000fe20000410000 */
[----:B------:R-:W-:Y:S01]  /*7950*/  FMNMX.FTZ R4, R202, R165, !PT ;  /* 0x000000a5ca047209 */ /* 0x000fe20007810000 */
[-C--:B------:R-:W-:Y:S01]  /*7960*/  FMUL.FTZ R68, R68, R9.reuse ;  /* 0x0000000944447220 */ /* 0x080fe20000410000 */
[----:B------:R0:W-:Y:S01]  /*7970*/  MUFU.EX2 R165, R185 ;  /* 0x000000b900a57308 */ /* 0x0001e20000000800 */
[-C--:B------:R-:W-:Y:S01]  /*7980*/  FMUL.FTZ R69, R69, R9.reuse ;  /* 0x0000000945457220 */ /* 0x080fe20000410000 */
[----:B------:R-:W-:Y:S01]  /*7990*/  FMNMX.FTZ R169, R203, R4, !PT ;  /* 0x00000004cba97209 */ /* 0x000fe20007810000 */
[-C--:B------:R-:W-:Y:S01]  /*79a0*/  FMUL.FTZ R72, R72, R9.reuse ;  /* 0x0000000948487220 */ /* 0x080fe20000410000 */
[-C--:B------:R-:W-:Y:S01]  /*79b0*/  FMUL.FTZ R73, R73, R9.reuse ;  /* 0x0000000949497220 */ /* 0x080fe20000410000 */
[----:B------:R-:W-:Y:S01]  /*79c0*/  FMUL.FTZ R76, R76, R9 ;  /* 0x000000094c4c7220 */ /* 0x000fe20000410000 */
[----:B------:R-:W-:Y:S01]  /*79d0*/  FMNMX.FTZ R4, R206, R169, !PT ;  /* 0x000000a9ce047209 */ /* 0x000fe20007810000 */
[-C--:B------:R-:W-:Y:S01]  /*79e0*/  FMUL.FTZ R77, R77, R9.reuse ;  /* 0x000000094d4d7220 */ /* 0x080fe20000410000 */
[----:B------:R-:W-:Y:S01]  /*79f0*/  MUFU.EX2 R15, R15 ;  /* 0x0000000f000f7308 */ /* 0x000fe20000000800 */
        /* <DEDUP_REMOVED lines=14> */
[----:B------:R-:W-:-:S01]  /*7ae0*/  FFMA.FTZ R169, R193, UR40, -R7 ;  /* 0x00000028c1a97c23 */ /* 0x000fc20008010807 */
[--C-:B------:R-:W-:Y:S01]  /*7af0*/  FFMA.FTZ R193, R197, UR40, -R7.reuse ;  /* 0x00000028c5c17c23 */ /* 0x100fe20008010807 */
[----:B------:R-:W-:-:S01]  /*7b00*/  FFMA.FTZ R197, R205, UR40, -R7 ;  /* 0x00000028cdc57c23 */ /* 0x000fc20008010807 */
[----:B------:R-:W-:Y:S01]  /*7b10*/  FMNMX.FTZ R4, R215, R4, !PT ;  /* 0x00000004d7047209 */ /* 0x000fe20007810000 */
[----:B------:R-:W-:Y:S01]  /*7b20*/  MUFU.EX2 R156, R156 ;  /* 0x0000009c009c7308 */ /* 0x000fe20000000800 */
[-C--:B------:R-:W-:Y:S01]  /*7b30*/  FMUL.FTZ R97, R97, R9.reuse ;  /* 0x0000000961617220 */ /* 0x080fe20000410000 */
[-C--:B------:R-:W-:Y:S01]  /*7b40*/  FMUL.FTZ R100, R100, R9.reuse ;  /* 0x0000000964647220 */ /* 0x080fe20000410000 */
[-C--:B------:R-:W-:Y:S01]  /*7b50*/  FMUL.FTZ R101, R101, R9.reuse ;  /* 0x0000000965657220 */ /* 0x080fe20000410000 */
[----:B0-----:R-:W0:Y:S01]  /*7b60*/  SHFL.BFLY PT, R185, R4, 0x2, 0x1f ;  /* 0x0c401f0004b97f89 */ /* 0x001e2200000e0000 */
        /* <DEDUP_REMOVED lines=22> */
[----:B------:R-:W-:Y:S01]  /*7cd0*/  FMUL.FTZ R141, R141, R9 ;  /* 0x000000098d8d7220 */ /* 0x000fe20000410000 */
[----:B0-----:R-:W-:Y:S01]  /*7ce0*/  FMNMX.FTZ R196, R4, R185, !PT ;  /* 0x000000b904c47209 */ /* 0x001fe20007810000 */
[----:B------:R-:W-:-:S01]  /*7cf0*/  FFMA.FTZ R185, R209, UR40, -R7 ;  /* 0x00000028d1b97c23 */ /* 0x000fc20008010807 */
[-C--:B------:R-:W-:Y:S01]  /*7d00*/  FMUL.FTZ R144, R144, R9.reuse ;  /* 0x0000000990907220 */ /* 0x080fe20000410000 */
[-C--:B------:R-:W-:Y:S01]  /*7d10*/  FMUL.FTZ R145, R145, R9.reuse ;  /* 0x0000000991917220 */ /* 0x080fe20000410000 */
[----:B------:R-:W-:Y:S01]  /*7d20*/  MUFU.EX2 R172, R172 ;  /* 0x000000ac00ac7308 */ /* 0x000fe20000000800 */
[----:B------:R-:W0:Y:S01]  /*7d30*/  SHFL.BFLY PT, R201, R196, 0x1, 0x1f ;  /* 0x0c201f00c4c97f89 */ /* 0x000e2200000e0000 */
[-C--:B------:R-:W-:Y:S01]  /*7d40*/  FMUL.FTZ R148, R148, R9.reuse ;  /* 0x0000000994947220 */ /* 0x080fe20000410000 */
[----:B------:R-:W-:-:S05]  /*7d50*/  FMUL.FTZ R149, R149, R9 ;  /* 0x0000000995957220 */ /* 0x000fca0000410000 */
[----:B------:R-:W-:Y:S08]  /*7d60*/  MUFU.EX2 R181, R181 ;  /* 0x000000b500b57308 */ /* 0x000ff00000000800 */
[----:B------:R-:W-:Y:S08]  /*7d70*/  MUFU.EX2 R160, R160 ;  /* 0x000000a000a07308 */ /* 0x000ff00000000800 */
[----:B------:R-:W-:Y:S01]  /*7d80*/  MUFU.EX2 R180, R180 ;  /* 0x000000b400b47308 */ /* 0x000fe20000000800 */
[----:B0-----:R-:W-:Y:S01]  /*7d90*/  FMNMX.FTZ R4, R196, R201, !PT ;  /* 0x000000c9c4047209 */ /* 0x001fe20007810000 */
[----:B------:R-:W-:-:S04]  /*7da0*/  FFMA.FTZ R201, R213, UR40, -R7 ;  /* 0x00000028d5c97c23 */ /* 0x000fc80008010807 */
[C---:B------:R-:W-:Y:S01]  /*7db0*/  FADD.FTZ R7, -R4.reuse, R11 ;  /* 0x0000000b04077221 */ /* 0x040fe20000010100 */
        /* <DEDUP_REMOVED lines=12> */
[----:B------:R-:W-:Y:S01]  /*7e80*/  FFMA.FTZ R167, R179, UR40, -R11 ;  /* 0x00000028b3a77c23 */ /* 0x000fe2000801080b */
[----:B----4-:R-:W-:-:S01]  /*7e90*/  FADD.FTZ R179, R13, R2 ;  /* 0x000000020db37221 */ /* 0x010fc20000010000 */
[----:B------:R-:W0:Y:S01]  /*7ea0*/  MUFU.EX2 R154, R154 ;  /* 0x0000009a009a7308 */ /* 0x000e220000000800 */
[----:B------:R-:W-:-:S01]  /*7eb0*/  FFMA.FTZ R200, R166, UR40, -R11 ;  /* 0x00000028a6c87c23 */ /* 0x000fc2000801080b */
[----:B------:R-:W-:Y:S01]  /*7ec0*/  FFMA.FTZ R162, R170, UR40, -R11 ;  /* 0x00000028aaa27c23 */ /* 0x000fe2000801080b */
[----:B---3--:R-:W-:-:S01]  /*7ed0*/  FADD.FTZ R2, R10, R179 ;  /* 0x000000b30a027221 */ /* 0x008fc20000010000 */
[----:B--2---:R-:W-:Y:S01]  /*7ee0*/  F2FP.SATFINITE.E4M3.F32.PACK_AB_MERGE_C R10, R21, R10, RZ ;  /* 0x0000000a150a723e */ /* 0x004fe200048070ff */
[----:B------:R-:W-:-:S01]  /*7ef0*/  FFMA.FTZ R163, R171, UR40, -R11 ;  /* 0x00000028aba37c23 */ /* 0x000fc2000801080b */
[----:B------:R-:W-:Y:S01]  /*7f00*/  FFMA.FTZ R170, R174, UR40, -R11 ;  /* 0x00000028aeaa7c23 */ /* 0x000fe2000801080b */
[----:B------:R-:W-:-:S01]  /*7f10*/  FADD.FTZ R21, R21, R2 ;  /* 0x0000000215157221 */ /* 0x000fc20000010000 */
[----:B------:R-:W2:Y:S01]  /*7f20*/  MUFU.EX2 R155, R155 ;  /* 0x0000009b009b7308 */ /* 0x000ea20000000800 */
[----:B------:R-:W-:-:S01]  /*7f30*/  FFMA.FTZ R171, R175, UR40, -R11 ;  /* 0x00000028afab7c23 */ /* 0x000fc2000801080b */
[----:B------:R-:W-:Y:S01]  /*7f40*/  FFMA.FTZ R166, R178, UR40, -R11 ;  /* 0x00000028b2a67c23 */ /* 0x000fe2000801080b */
[----:B-----5:R-:W-:-:S01]  /*7f50*/  FADD.FTZ R2, R8, R21 ;  /* 0x0000001508027221 */ /* 0x020fc20000010000 */
[--C-:B------:R-:W-:Y:S01]  /*7f60*/  FFMA.FTZ R175, R182, UR40, -R11.reuse ;  /* 0x00000028b6af7c23 */ /* 0x100fe2000801080b */
[----:B------:R-:W-:-:S01]  /*7f70*/  FFMA.FTZ R178, R183, UR40, -R11 ;  /* 0x00000028b7b27c23 */ /* 0x000fc2000801080b */
[--C-:B------:R-:W-:Y:S01]  /*7f80*/  FFMA.FTZ R174, R186, UR40, -R11.reuse ;  /* 0x00000028baae7c23 */ /* 0x100fe2000801080b */
[----:B------:R-:W-:-:S01]  /*7f90*/  FFMA.FTZ R187, R187, UR40, -R11 ;  /* 0x00000028bbbb7c23 */ /* 0x000fc2000801080b */
[----:B------:R-:W3:Y:S01]  /*7fa0*/  MUFU.EX2 R196, R196 ;  /* 0x000000c400c47308 */ /* 0x000ee20000000800 */
[----:B0-----:R-:W-:-:S01]  /*7fb0*/  FFMA.FTZ R0, R7, R0, R154 ;  /* 0x0000000007007223 */ /* 0x001fc2000001009a */
[--C-:B------:R-:W-:Y:S01]  /*7fc0*/  FFMA.FTZ R190, R190, UR40, -R11.reuse ;  /* 0x00000028bebe7c23 */ /* 0x100fe2000801080b */
[----:B------:R-:W-:-:S01]  /*7fd0*/  FFMA.FTZ R191, R191, UR40, -R11 ;  /* 0x00000028bfbf7c23 */ /* 0x000fc2000801080b */
[--C-:B------:R-:W-:Y:S01]  /*7fe0*/  FFMA.FTZ R194, R194, UR40, -R11.reuse ;  /* 0x00000028c2c27c23 */ /* 0x100fe2000801080b */
[----:B------:R-:W-:-:S01]  /*7ff0*/  FFMA.FTZ R195, R195, UR40, -R11 ;  /* 0x00000028c3c37c23 */ /* 0x000fc2000801080b */
[--C-:B------:R-:W-:Y:S01]  /*8000*/  FFMA.FTZ R198, R198, UR40, -R11.reuse ;  /* 0x00000028c6c67c23 */ /* 0x100fe2000801080b */
[----:B------:R-:W-:-:S01]  /*8010*/  FFMA.FTZ R199, R199, UR40, -R11 ;  /* 0x00000028c7c77c23 */ /* 0x000fc2000801080b */
[----:B------:R-:W0:Y:S01]  /*8020*/  MUFU.EX2 R205, R205 ;  /* 0x000000cd00cd7308 */ /* 0x000e220000000800 */
[----:B--2---:R-:W-:-:S01]  /*8030*/  FADD.FTZ R179, R155, R0 ;  /* 0x000000009bb37221 */ /* 0x004fc20000010000 */
[--C-:B------:R-:W-:Y:S01]  /*8040*/  FFMA.FTZ R202, R202, UR40, -R11.reuse ;  /* 0x00000028caca7c23 */ /* 0x100fe2000801080b */
[----:B------:R-:W-:-:S01]  /*8050*/  FFMA.FTZ R203, R203, UR40, -R11 ;  /* 0x00000028cbcb7c23 */ /* 0x000fc2000801080b */
[--C-:B------:R-:W-:Y:S01]  /*8060*/  FFMA.FTZ R206, R206, UR40, -R11.reuse ;  /* 0x00000028cece7c23 */ /* 0x100fe2000801080b */
[----:B------:R-:W-:-:S01]  /*8070*/  FFMA.FTZ R207, R207, UR40, -R11 ;  /* 0x00000028cfcf7c23 */ /* 0x000fc2000801080b */
[--C-:B------:R-:W-:Y:S01]  /*8080*/  FFMA.FTZ R210, R210, UR40, -R11.reuse ;  /* 0x00000028d2d27c23 */ /* 0x100fe2000801080b */
[----:B------:R-:W-:-:S01]  /*8090*/  FFMA.FTZ R211, R211, UR40, -R11 ;  /* 0x00000028d3d37c23 */ /* 0x000fc2000801080b */
[----:B------:R-:W2:Y:S01]  /*80a0*/  MUFU.EX2 R158, R158 ;  /* 0x0000009e009e7308 */ /* 0x000ea20000000800 */
[----:B---3--:R-:W-:-:S01]  /*80b0*/  FADD.FTZ R0, R196, R179 ;  /* 0x000000b3c4007221 */ /* 0x008fc20000010000 */
[----:B------:R-:W-:Y:S01]  /*80c0*/  FADD.FTZ R179, R15, R2 ;  /* 0x000000020fb37221 */ /* 0x000fe20000010000 */
[----:B------:R-:W-:-:S01]  /*80d0*/  FFMA.FTZ R214, R214, UR40, -R11 ;  /* 0x00000028d6d67c23 */ /* 0x000fc2000801080b */
[----:B------:R-:W-:Y:S01]  /*80e0*/  FFMA.FTZ R11, R215, UR40, -R11 ;  /* 0x00000028d70b7c23 */ /* 0x000fe2000801080b */
[----:B------:R-:W-:Y:S01]  /*80f0*/  FMUL.FTZ R26, R26, R7 ;  /* 0x000000071a1a7220 */ /* 0x000fe20000410000 */
[----:B------:R-:W-:Y:S01]  /*8100*/  FADD.FTZ R2, R12, R179 ;  /* 0x000000b30c027221 */ /* 0x000fe20000010000 */
[----:B------:R-:W-:Y:S01]  /*8110*/  F2FP.SATFINITE.E4M3.F32.PACK_AB_MERGE_C R12, R153, R12, RZ ;  /* 0x0000000c990c723e */ /* 0x000fe200048070ff */
[----:B------:R-:W3:Y:S01]  /*8120*/  MUFU.EX2 R159, R159 ;  /* 0x0000009f009f7308 */ /* 0x000ee20000000800 */
[----:B0-----:R-:W-:-:S01]  /*8130*/  FADD.FTZ R21, R205, R0 ;  /* 0x00000000cd157221 */ /* 0x001fc20000010000 */
[----:B------:R-:W-:Y:S01]  /*8140*/  FADD.FTZ R153, R153, R2 ;  /* 0x0000000299997221 */ /* 0x000fe20000010000 */
[----:B------:R-:W-:Y:S01]  /*8150*/  F2FP.SATFINITE.E4M3.F32.PACK_AB_MERGE_C R196, R205, R196, RZ ;  /* 0x000000c4cdc4723e */ /* 0x000fe200048070ff */
[-C--:B------:R-:W-:Y:S01]  /*8160*/  FMUL.FTZ R27, R27, R7.reuse ;  /* 0x000000071b1b7220 */ /* 0x080fe20000410000 */
[-C--:B------:R-:W-:Y:S01]  /*8170*/  FMUL.FTZ R30, R30, R7.reuse ;  /* 0x000000071e1e7220 */ /* 0x080fe20000410000 */
[----:B------:R-:W-:Y:S01]  /*8180*/  FADD.FTZ R2, R156, R153 ;  /* 0x000000999c027221 */ /* 0x000fe20000010000 */
[----:B------:R-:W-:Y:S01]  /*8190*/  FMUL.FTZ R31, R31, R7 ;  /* 0x000000071f1f7220 */ /* 0x000fe20000410000 */
[----:B------:R-:W0:Y:S01]  /*81a0*/  MUFU.EX2 R200, R200 ;  /* 0x000000c800c87308 */ /* 0x000e220000000800 */
        /* <DEDUP_REMOVED lines=8> */
[----:B---3--:R-:W-:-:S01]  /*8230*/  FADD.FTZ R21, R159, R0 ;  /* 0x000000009f157221 */ /* 0x008fc20000010000 */
[----:B------:R-:W-:Y:S01]  /*8240*/  FADD.FTZ R173, R173, R2 ;  /* 0x00000002adad7221 */ /* 0x000fe20000010000 */
[----:B------:R-:W-:Y:S01]  /*8250*/  F2FP.SATFINITE.E4M3.F32.PACK_AB_MERGE_C R156, R157, R156, R20 ;  /* 0x0000009c9d9c723e */ /* 0x000fe20004807014 */
[-C--:B------:R-:W-:Y:S01]  /*8260*/  FMUL.FTZ R39, R39, R7.reuse ;  /* 0x0000000727277220 */ /* 0x080fe20000410000 */
[-C--:B------:R-:W-:Y:S01]  /*8270*/  FMUL.FTZ R42, R42, R7.reuse ;  /* 0x000000072a2a7220 */ /* 0x080fe20000410000 */
[----:B------:R-:W-:Y:S01]  /*8280*/  FADD.FTZ R2, R14, R173 ;  /* 0x000000ad0e027221 */ /* 0x000fe20000010000 */
[----:B------:R-:W-:Y:S01]  /*8290*/  FMUL.FTZ R43, R43, R7 ;  /* 0x000000072b2b7220 */ /* 0x000fe20000410000 */
[----:B------:R-:W3:Y:S01]  /*82a0*/  MUFU.EX2 R162, R162 ;  /* 0x000000a200a27308 */ /* 0x000ee20000000800 */
[----:B0-----:R-:W-:-:S01]  /*82b0*/  FADD.FTZ R0, R200, R21 ;  /* 0x00000015c8007221 */ /* 0x001fc20000010000 */
[----:B------:R-:W-:Y:S01]  /*82c0*/  FADD.FTZ R153, R161, R2 ;  /* 0x00000002a1997221 */ /* 0x000fe20000010000 */
[-C--:B------:R-:W-:Y:S01]  /*82d0*/  FMUL.FTZ R46, R46, R7.reuse ;  /* 0x000000072e2e7220 */ /* 0x080fe20000410000 */
[-C--:B------:R-:W-:Y:S01]  /*82e0*/  FMUL.FTZ R47, R47, R7.reuse ;  /* 0x000000072f2f7220 */ /* 0x080fe20000410000 */
[----:B------:R-:W-:Y:S01]  /*82f0*/  FMUL.FTZ R50, R50, R7 ;  /* 0x0000000732327220 */ /* 0x000fe20000410000 */
[----:B------:R-:W-:Y:S01]  /*8300*/  FADD.FTZ R2, R172, R153 ;  /* 0x00000099ac027221 */ /* 0x000fe20000010000 */
[----:B------:R-:W-:Y:S01]  /*8310*/  F2FP.SATFINITE.E4M3.F32.PACK_AB_MERGE_C R172, R181, R172, RZ ;  /* 0x000000acb5ac723e */ /* 0x000fe200048070ff */
[----:B------:R-:W0:Y:S01]  /*8320*/  MUFU.EX2 R163, R163 ;  /* 0x000000a300a37308 */ /* 0x000e220000000800 */
        /* <DEDUP_REMOVED lines=60> */
[-C--:B------:R-:W-:Y:S01]  /*86f0*/  FMUL.FTZ R131, R131, R7.reuse ;  /* 0x0000000783837220 */ /* 0x080fe20000410000 */
[-C--:B------:R-:W-:Y:S01]  /*8700*/  FMUL.FTZ R134, R134, R7.reuse ;  /* 0x0000000786867220 */ /* 0x080fe20000410000 */
[----:B------:R-:W-:Y:S01]  /*8710*/  FMUL.FTZ R135, R135, R7 ;  /* 0x0000000787877220 */ /* 0x000fe20000410000 */
[----:B------:R-:W3:Y:S01]  /*8720*/  MUFU.EX2 R187, R187 ;  /* 0x000000bb00bb7308 */ /* 0x000ee20000000800 */
[----:B0-----:R-:W-:-:S01]  /*8730*/  FADD.FTZ R21, R178, R21 ;  /* 0x00000015b2157221 */ /* 0x001fc20000010000 */
[----:B------:R-:W-:Y:S01]  /*8740*/  F2FP.SATFINITE.E4M3.F32.PACK_AB_MERGE_C R175, R178, R175, RZ ;  /* 0x000000afb2af723e */ /* 0x000fe200048070ff */
[-C--:B------:R-:W-:Y:S01]  /*8750*/  FMUL.FTZ R138, R138, R7.reuse ;  /* 0x000000078a8a7220 */ /* 0x080fe20000410000 */
[-C--:B------:R-:W-:Y:S01]  /*8760*/  FMUL.FTZ R139, R139, R7.reuse ;  /* 0x000000078b8b7220 */ /* 0x080fe20000410000 */
[-C--:B------:R-:W-:Y:S01]  /*8770*/  FMUL.FTZ R142, R142, R7.reuse ;  /* 0x000000078e8e7220 */ /* 0x080fe20000410000 */
[-C--:B------:R-:W-:Y:S01]  /*8780*/  FMUL.FTZ R143, R143, R7.reuse ;  /* 0x000000078f8f7220 */ /* 0x080fe20000410000 */
        /* <DEDUP_REMOVED lines=12> */
[----:B------:R-:W-:-:S02]  /*8850*/  F2FP.SATFINITE.E4M3.F32.PACK_AB_MERGE_C R160, R165, R160, R180 ;  /* 0x000000a0a5a0723e */ /* 0x000fc400048070b4 */
[----:B------:R-:W-:-:S03]  /*8860*/  F2FP.SATFINITE.E4M3.F32.PACK_AB_MERGE_C R152, R13, R152, R10 ;  /* 0x000000980d98723e */ /* 0x000fc6000480700a */
[----:B------:R-:W3:Y:S01]  /*8870*/  MUFU.EX2 R164, R164 ;  /* 0x000000a400a47308 */ /* 0x000ee20000000800 */
[----:B0-----:R-:W-:-:S07]  /*8880*/  FADD.FTZ R2, R190, R153 ;  /* 0x00000099be027221 */ /* 0x001fce0000010000 */
[----:B------:R-:W0:Y:S01]  /*8890*/  MUFU.EX2 R194, R194 ;  /* 0x000000c200c27308 */ /* 0x000e220000000800 */
[----:B--2---:R-:W-:-:S01]  /*88a0*/  FADD.FTZ R153, R191, R2 ;  /* 0x00000002bf997221 */ /* 0x004fc20000010000 */
[----:B------:R-:W-:-:S06]  /*88b0*/  F2FP.SATFINITE.E4M3.F32.PACK_AB_MERGE_C R190, R191, R190, RZ ;  /* 0x000000bebfbe723e */ /* 0x000fcc00048070ff */
        /* <DEDUP_REMOVED lines=17> */
[----:B0-----:R-:W-:-:S01]  /*89d0*/  FADD.FTZ R153, R199, R2 ;  /* 0x00000002c7997221 */ /* 0x001fc20000010000 */
[----:B------:R-:W-:-:S04]  /*89e0*/  F2FP.SATFINITE.E4M3.F32.PACK_AB_MERGE_C R198, R199, R198, RZ ;  /* 0x000000c6c7c6723e */ /* 0x000fc800048070ff */
[----:B------:R-:W-:Y:S02]  /*89f0*/  F2FP.SATFINITE.E4M3.F32.PACK_AB_MERGE_C R163, R195, R194, R198 ;  /* 0x000000c2c3a3723e */ /* 0x000fe400048070c6 */
        /* <DEDUP_REMOVED lines=32> */
[----:B------:R-:W-:Y:S02]  /*8c00*/  F2FP.SATFINITE.E4M3.F32.PACK_AB_MERGE_C R153, R155, R154, R196 ;  /* 0x0000009a9b99723e */ /* 0x000fe400048070c4 */
[----:B------:R-:W-:Y:S02]  /*8c10*/  F2FP.SATFINITE.E4M3.F32.PACK_AB_MERGE_C R155, R159, R158, R200 ;  /* 0x0000009e9f9b723e */ /* 0x000fe400048070c8 */
[----:B------:R-:W-:Y:S02]  /*8c20*/  F2FP.SATFINITE.E4M3.F32.PACK_AB_MERGE_C R158, R161, R14, R172 ;  /* 0x0000000ea19e723e */ /* 0x000fe400048070ac */
[----:B------:R-:W-:Y:S01]  /*8c30*/  F2FP.SATFINITE.E4M3.F32.PACK_AB_MERGE_C R159, R167, R166, R175 ;  /* 0x000000a6a79f723e */ /* 0x000fe200048070af */
[C---:B0-----:R-:W-:Y:S01]  /*8c40*/  FADD.FTZ R2, R201.reuse, R2 ;  /* 0x00000002c9027221 */ /* 0x041fe20000010000 */
[----:B------:R-:W-:-:S02]  /*8c50*/  F2FP.SATFINITE.E4M3.F32.PACK_AB_MERGE_C R192, R201, R192, RZ ;  /* 0x000000c0c9c0723e */ /* 0x000fc400048070ff */
[----:B------:R-:W-:Y:S02]  /*8c60*/  F2FP.SATFINITE.E4M3.F32.PACK_AB_MERGE_C R154, R15, R8, R12 ;  /* 0x000000080f9a723e */ /* 0x000fe4000480700c */
[----:B------:R-:W-:Y:S02]  /*8c70*/  F2FP.SATFINITE.E4M3.F32.PACK_AB_MERGE_C R161, R187, R174, R190 ;  /* 0x000000aebba1723e */ /* 0x000fe400048070be */
[----:B------:R-:W-:Y:S01]  /*8c80*/  F2FP.SATFINITE.E4M3.F32.PACK_AB_MERGE_C R166, R185, R176, R192 ;  /* 0x000000b0b9a6723e */ /* 0x000fe200048070c0 */
[----:B--2---:R-:W-:-:S01]  /*8c90*/  FADD.FTZ R0, R11, R0 ;  /* 0x000000000b007221 */ /* 0x004fc20000010000 */
[----:B------:R-:W-:-:S04]  /*8ca0*/  F2FP.SATFINITE.E4M3.F32.PACK_AB_MERGE_C R214, R11, R214, RZ ;  /* 0x000000d60bd6723e */ /* 0x000fc800048070ff */
[----:B------:R-:W-:Y:S01]  /*8cb0*/  F2FP.SATFINITE.E4M3.F32.PACK_AB_MERGE_C R167, R211, R210, R214 ;  /* 0x000000d2d3a7723e */ /* 0x000fe200048070d6 */
[----:B------:R-:W-:Y:S06]  /*8cc0*/  @!P0 BRA `(.L_x_2428) ;  /* 0x0000000000048947 */ /* 0x000fec0003800000 */
[----:B------:R-:W-:Y:S01]  /*8cd0*/  BPT.TRAP 0x1 ;  /* 0x000000040000795c */ /* 0x000fe20000300000 */
.L_x_2428:
[----:B------:R0:W2:Y:S01]  /*8ce0*/  SYNCS.PHASECHK.TRANS64.TRYWAIT P1, [UR46+0x38850], R6 ;  /* 0x03885006ff0075a7 */ /* 0x0000a2000802016e */
[----:B------:R-:W-:Y:S05]  /*8cf0*/  @!P0 BRA `(.L_x_2429) ;  /* 0x0000000000048947 */ /* 0x000fea0003800000 */
[----:B------:R-:W-:Y:S01]  /*8d00*/  BPT.TRAP 0x1 ;  /* 0x000000040000795c */ /* 0x000fe20000300000 */
.L_x_2429:
[----:B------:R-:W-:Y:S01]  /*8d10*/  VIADD R7, R227, 0x8 ;  /* 0x00000008e3077836 */ /* 0x000fe20000000000 */
[----:B--2---:R-:W-:Y:S06]  /*8d20*/  @P1 BRA `(.L_x_2430) ;  /* 0x0000000000081947 */ /* 0x004fec0003800000 */
[----:B------:R-:W2:Y:S02]  /*8d30*/  SYNCS.PHASECHK.TRANS64.TRYWAIT P1, [UR46+0x38850], R6 ;  /* 0x03885006ff0075a7 */ /* 0x000ea4000802016e */
[----:B--2---:R-:W-:Y:S05]  /*8d40*/  @!P1 BRA `(.L_x_2431) ;  /* 0x000000a000189947 */ /* 0x004fea0003800000 */
.L_x_2430:
        /* <DEDUP_REMOVED lines=27> */
.L_x_2432:
[----:B------:R-:W-:Y:S01]  /*8f00*/  UIADD3 UR46, UR46, 0x38860, URZ ;  /* 0x000388602e2e7890 */ /* 0x000fe2000fffe03f */
[----:B------:R-:W-:Y:S01]  /*8f10*/  ISETP.LT.AND P1, PT, RZ, UR55, PT ;  /* 0x00000037ff007c0c */ /* 0x000fe2000bf21270 */
[----:B------:R-:W-:Y:S01]  /*8f20*/  UIADD3 UR55, UR55, -0x1, URZ ;  /* 0xffffffff37377890 */ /* 0x000fe2000fffe03f */
[----:B------:R-:W-:Y:S01]  /*8f30*/  IMAD.MOV.U32 R11, RZ, RZ, R4 ;  /* 0x000000ffff0b7224 */ /* 0x000fe200078e0004 */
[----:B------:R-:W-:Y:S01]  /*8f40*/  UPRMT UR46, UR47, 0x654, UR46 ;  /* 0x000006542f2e7896 */ /* 0x000fe2000800002e */
[----:B------:R-:W-:-:S08]  /*8f50*/  IMAD.MOV.U32 R7, RZ, RZ, R5 ;  /* 0x000000ffff077224 */ /* 0x000fd000078e0005 */
[----:B------:R-:W-:Y:S01]  /*8f60*/  SYNCS.ARRIVE.TRANS64.RED.A1T0 RZ, [UR46], RZ ;  /* 0x000000ffffff79a7 */ /* 0x000fe2000810042e */
[----:B------:R-:W-:Y:S05]  /*8f70*/  @P1 BRA `(.L_x_2433) ;  /* 0xffffffdc00781947 */ /* 0x000fea000383ffff */
.L_x_2422:
[----:B------:R-:W-:Y:S01]  /*8f80*/  ULDC.64 UR8, c[0x0][0x9a0] ;  /* 0x0002680000087ab9 */ /* 0x000fe20000000a00 */
[----:B-1----:R-:W-:Y:S01]  /*8f90*/  IMAD.MOV.U32 R8, RZ, RZ, 0x3f800000 ;  /* 0x3f800000ff087424 */ /* 0x002fe200078e00ff */
        /* <DEDUP_REMOVED lines=19> */
[----:B0-2---:R-:W-:-:S04]  /*90d0*/  IMAD.U32 R6, RZ, RZ, UR6 ;  /* 0x00000006ff067e24 */ /* 0x005fc8000f8e00ff */
[----:B------:R-:W-:-:S05]  /*90e0*/  IMAD.U32 R7, RZ, RZ, UR7 ;  /* 0x00000007ff077e24 */ /* 0x000fca000f8e00ff */
[----:B------:R0:W2:Y:S01]  /*90f0*/  @P0 LDG.E R8, desc[UR50][R6.64] ;  /* 0x0000003206080981 */ /* 0x0000a2000c1e1900 */
[----:B-1----:R-:W-:Y:S01]  /*9100*/  IMAD.MOV.U32 R3, RZ, RZ, RZ ;  /* 0x000000ffff037224 */ /* 0x002fe200078e00ff */
[----:B------:R-:W-:Y:S01]  /*9110*/  UIADD3 UR36, UR36, 0x1, URZ ;  /* 0x0000000124247890 */ /* 0x000fe2000fffe03f */
[----:B------:R-:W-:Y:S01]  /*9120*/  IMAD.U32 R20, RZ, RZ, UR40 ;  /* 0x00000028ff147e24 */ /* 0x000fe2000f8e00ff */
[----:B------:R-:W1:Y:S01]  /*9130*/  SHFL.BFLY PT, R9, R2, 0x2, 0x1f ;  /* 0x0c401f0002097f89 */ /* 0x000e6200000e0000 */
[----:B------:R-:W-:Y:S02]  /*9140*/  UIADD3 UR43, UR43, 0x1, URZ ;  /* 0x000000012b2b7890 */ /* 0x000fe4000fffe03f */
[----:B------:R-:W-:Y:S01]  /*9150*/  UISETP.NE.AND UP0, UPT, UR36, 0x2, UPT ;  /* 0x000000022400788c */ /* 0x000fe2000bf05270 */
[----:B------:R-:W3:Y:S01]  /*9160*/  SHFL.BFLY PT, R11, R0, 0x2, 0x1f ;  /* 0x0c401f00000b7f89 */ /* 0x000ee200000e0000 */
[----:B0-----:R-:W-:Y:S02]  /*9170*/  IMAD.U32 R6, RZ, RZ, UR40 ;  /* 0x00000028ff067e24 */ /* 0x001fe4000f8e00ff */
[----:B------:R-:W-:-:S02]  /*9180*/  USEL UR4, URZ, 0x1, UP0 ;  /* 0x000000013f047887 */ /* 0x000fc40008000000 */
[----:B------:R-:W-:Y:S02]  /*9190*/  USEL UR36, UR36, URZ, UP0 ;  /* 0x0000003f24247287 */ /* 0x000fe40008000000 */
[----:B------:R-:W-:Y:S01]  /*91a0*/  ULOP3.LUT UR42, UR42, UR4, URZ, 0x3c, !UPT ;  /* 0x000000042a2a7292 */ /* 0x000fe2000f8e3c3f */
[----:B-1----:R-:W-:Y:S01]  /*91b0*/  FADD.FTZ R9, R9, R2 ;  /* 0x0000000209097221 */ /* 0x002fe20000010000 */
[----:B------:R-:W-:Y:S02]  /*91c0*/  IMAD.MOV.U32 R2, RZ, RZ, -0x800000 ;  /* 0xff800000ff027424 */ /* 0x000fe400078e00ff */
[----:B---3--:R-:W-:Y:S02]  /*91d0*/  FADD.FTZ R11, R11, R0 ;  /* 0x000000000b0b7221 */ /* 0x008fe40000010000 */
[----:B------:R-:W0:Y:S01]  /*91e0*/  SHFL.BFLY PT, R10, R9, 0x1, 0x1f ;  /* 0x0c201f00090a7f89 */ /* 0x000e2200000e0000 */
[----:B------:R-:W-:-:S03]  /*91f0*/  IMAD.MOV.U32 R0, RZ, RZ, -0x800000 ;  /* 0xff800000ff007424 */ /* 0x000fc600078e00ff */
[----:B------:R-:W1:Y:S01]  /*9200*/  SHFL.BFLY PT, R12, R11, 0x1, 0x1f ;  /* 0x0c201f000b0c7f89 */ /* 0x000e6200000e0000 */
[----:B0-----:R-:W-:Y:S01]  /*9210*/  FADD.FTZ R13, R9, R10 ;  /* 0x0000000a090d7221 */ /* 0x001fe20000010000 */
[----:B------:R-:W-:Y:S02]  /*9220*/  IMAD.MOV.U32 R9, RZ, RZ, RZ ;  /* 0x000000ffff097224 */ /* 0x000fe400078e00ff */
[----:B-1----:R-:W-:Y:S02]  /*9230*/  FADD.FTZ R12, R11, R12 ;  /* 0x0000000c0b0c7221 */ /* 0x002fe40000010000 */
[C---:B------:R-:W-:Y:S01]  /*9240*/  FSETP.NE.FTZ.AND P0, PT, R13.reuse, RZ, PT ;  /* 0x000000ff0d00720b */ /* 0x040fe20003f15000 */
[----:B------:R-:W-:Y:S01]  /*9250*/  FMUL.FTZ R14, R13, 0.00390625 ;  /* 0x3b8000000d0e7820 */ /* 0x000fe20000410000 */
[----:B------:R-:W-:-:S04]  /*9260*/  FMUL.FTZ R10, R12, 0.00390625 ;  /* 0x3b8000000c0a7820 */ /* 0x000fc80000410000 */
[----:B------:R-:W-:Y:S02]  /*9270*/  FSETP.NE.FTZ.AND P1, PT, R14, RZ, PT ;  /* 0x000000ff0e00720b */ /* 0x000fe40003f35000 */
[----:B------:R-:W-:-:S05]  /*9280*/  FSETP.NE.FTZ.AND P2, PT, R10, RZ, PT ;  /* 0x000000ff0a00720b */ /* 0x000fca0003f55000 */
        /* <DEDUP_REMOVED lines=142> */
.L_x_2397:
        /* <DEDUP_REMOVED lines=75> */
[----:B------:R-:W-:Y:S01]  /*a020*/  F2FP.BF16.F32.PACK_AB R7, R140, R149 ;  /* 0x000000958c07723e */ /* 0x000fe200000010ff */
[----:B------:R-:W-:Y:S01]  /*a030*/  BAR.SYNC.DEFER_BLOCKING 0x1, 0x100 ;  /* 0x0044000000007b1d */ /* 0x000fe20000010000 */
[----:B------:R-:W-:-:S02]  /*a040*/  IADD3 R74, P0, R48, UR6, RZ ;  /* 0x00000006304a7c10 */ /* 0x000fc4000ff1e0ff */
[----:B------:R-:W-:Y:S02]  /*a050*/  F2FP.BF16.F32.PACK_AB R8, R132, R141 ;  /* 0x0000008d8408723e */ /* 0x000fe400000010ff */
[----:B------:R-:W-:Y:S01]  /*a060*/  F2FP.BF16.F32.PACK_AB R49, R84, R137 ;  /* 0x000000895431723e */ /* 0x000fe200000010ff */
[----:B------:R-:W-:Y:S01]  /*a070*/  IMAD.X R75, RZ, RZ, UR7, P0 ;  /* 0x00000007ff4b7e24 */ /* 0x000fe200080e06ff */
[----:B------:R-:W-:Y:S02]  /*a080*/  F2FP.BF16.F32.PACK_AB R5, R152, R155 ;  /* 0x0000009b9805723e */ /* 0x000fe400000010ff */
[----:B------:R-:W-:Y:S02]  /*a090*/  F2FP.BF16.F32.PACK_AB R6, R148, R153 ;  /* 0x000000999406723e */ /* 0x000fe400000010ff */
[----:B------:R0:W2:Y:S01]  /*a0a0*/  LDG.E.CONSTANT R74, desc[UR50][R74.64] ;  /* 0x000000324a4a7981 */ /* 0x0000a2000c1e9900 */
[----:B------:R-:W-:Y:S01]  /*a0b0*/  UMOV UR6, UR12 ;  /* 0x0000000c00067c82 */ /* 0x000fe20008000000 */
[----:B-1----:R-:W-:Y:S01]  /*a0c0*/  UMOV UR7, UR5 ;  /* 0x0000000500077c82 */ /* 0x002fe20008000000 */
[----:B------:R-:W-:Y:S01]  /*a0d0*/  LOP3.LUT P0, R48, R67, 0x3, RZ, 0xc0, !PT ;  /* 0x0000000343307812 */ /* 0x000fe2000780c0ff */
[----:B------:R-:W-:Y:S01]  /*a0e0*/  IMAD.WIDE R72, R221, R72, UR6 ;  /* 0x00000006dd487e25 */ /* 0x000fe2000f8e0248 */
[----:B------:R-:W-:-:S02]  /*a0f0*/  UIMAD UR5, UR10, UR8, URZ ;  /* 0x000000080a0572a4 */ /* 0x000fc4000f8e023f */
[----:B------:R-:W-:Y:S01]  /*a100*/  ISETP.EQ.OR P0, PT, R48, 0x3, !P0 ;  /* 0x000000033000780c */ /* 0x000fe20004702670 */
[----:B------:R-:W-:Y:S01]  /*a110*/  USHF.R.S32.HI UR13, URZ, 0x1f, UR38 ;  /* 0x0000001f3f0d7899 */ /* 0x000fe20008011426 */
[----:B------:R-:W-:Y:S01]  /*a120*/  IADD3 R67, P2, R72, 0xc020, RZ ;  /* 0x0000c02048437810 */ /* 0x000fe20007f5e0ff */
[----:B------:R-:W-:Y:S01]  /*a130*/  UIMAD UR5, UR39, UR9, UR5 ;  /* 0x00000009270572a4 */ /* 0x000fe2000f8e0205 */
[----:B------:R-:W-:Y:S02]  /*a140*/  SEL R133, R69, R68, P0 ;  /* 0x0000004445857207 */ /* 0x000fe40000000000 */
[----:B------:R-:W-:Y:S02]  /*a150*/  SEL R90, R68, R69, P0 ;  /* 0x00000045445a7207 */ /* 0x000fe40000000000 */
[----:B------:R-:W-:Y:S02]  /*a160*/  SEL R151, R70, R71, P0 ;  /* 0x0000004746977207 */ /* 0x000fe40000000000 */
[----:B------:R-:W-:-:S02]  /*a170*/  SEL R99, R71, R70, P0 ;  /* 0x0000004647637207 */ /* 0x000fc40000000000 */
[C---:B------:R-:W-:Y:S02]  /*a180*/  IADD3 R71, P4, R72.reuse, 0xc060, RZ ;  /* 0x0000c06048477810 */ /* 0x040fe40007f9e0ff */
[----:B------:R-:W-:Y:S02]  /*a190*/  IADD3 R69, P3, R72, 0xc040, RZ ;  /* 0x0000c04048457810 */ /* 0x000fe40007f7e0ff */
[----:B------:R-:W-:Y:S02]  /*a1a0*/  LOP3.LUT R66, R67, 0x380, RZ, 0xc0, !PT ;  /* 0x0000038043427812 */ /* 0x000fe400078ec0ff */
[----:B------:R-:W-:Y:S02]  /*a1b0*/  LOP3.LUT R70, R71, 0x380, RZ, 0xc0, !PT ;  /* 0x0000038047467812 */ /* 0x000fe400078ec0ff */
[----:B------:R-:W-:Y:S02]  /*a1c0*/  LOP3.LUT R68, R69, 0x380, RZ, 0xc0, !PT ;  /* 0x0000038045447812 */ /* 0x000fe400078ec0ff */
[----:B------:R-:W-:-:S02]  /*a1d0*/  SHF.R.U64 R66, R66, 0x3, RZ ;  /* 0x0000000342427819 */ /* 0x000fc400000012ff */
[----:B------:R-:W-:Y:S02]  /*a1e0*/  SHF.R.U64 R70, R70, 0x3, RZ ;  /* 0x0000000346467819 */ /* 0x000fe400000012ff */
[----:B------:R-:W-:Y:S02]  /*a1f0*/  SHF.R.U64 R68, R68, 0x3, RZ ;  /* 0x0000000344447819 */ /* 0x000fe400000012ff */
[----:B------:R-:W-:Y:S01]  /*a200*/  LOP3.LUT R66, R66, R67, RZ, 0x3c, !PT ;  /* 0x0000004342427212 */ /* 0x000fe200078e3cff */
[----:B------:R-:W-:Y:S01]  /*a210*/  IMAD.X R67, RZ, RZ, R73, P2 ;  /* 0x000000ffff437224 */ /* 0x000fe200010e0649 */
[----:B------:R-:W-:Y:S02]  /*a220*/  SEL R119, R15, R14, P0 ;  /* 0x0000000e0f777207 */ /* 0x000fe40000000000 */
[----:B------:R-:W-:Y:S02]  /*a230*/  SEL R80, R14, R15, P0 ;  /* 0x0000000f0e507207 */ /* 0x000fe40000000000 */
[----:B------:R-:W-:-:S02]  /*a240*/  IADD3 R14, P2, R72, 0x8000, RZ ;  /* 0x00008000480e7810 */ /* 0x000fc40007f5e0ff */
[----:B------:R-:W-:Y:S02]  /*a250*/  SEL R87, R40, R41, P0 ;  /* 0x0000002928577207 */ /* 0x000fe40000000000 */
[----:B------:R-:W-:Y:S01]  /*a260*/  SEL R77, R41, R40, P0 ;  /* 0x00000028294d7207 */ /* 0x000fe20000000000 */
[----:B------:R-:W-:Y:S01]  /*a270*/  IMAD R40, R217, 0x40, R16 ;  /* 0x00000040d9287824 */ /* 0x000fe200078e0210 */
[----:B------:R-:W-:Y:S01]  /*a280*/  SEL R141, R3, R4, P0 ;  /* 0x00000004038d7207 */ /* 0x000fe20000000000 */
[----:B------:R-:W-:Y:S01]  /*a290*/  IMAD.MOV.U32 R41, RZ, RZ, 0x2 ;  /* 0x00000002ff297424 */ /* 0x000fe200078e00ff */
[----:B------:R-:W-:Y:S02]  /*a2a0*/  SEL R96, R4, R3, P0 ;  /* 0x0000000304607207 */ /* 0x000fe40000000000 */
[----:B------:R-:W-:Y:S01]  /*a2b0*/  LOP3.LUT R70, R70, R71, RZ, 0x3c, !PT ;  /* 0x0000004746467212 */ /* 0x000fe200078e3cff */
[--C-:B------:R-:W-:Y:S01]  /*a2c0*/  IMAD.X R71, RZ, RZ, R73.reuse, P4 ;  /* 0x000000ffff477224 */ /* 0x100fe200020e0649 */
[----:B------:R-:W-:Y:S01]  /*a2d0*/  LOP3.LUT R68, R68, R69, RZ, 0x3c, !PT ;  /* 0x0000004544447212 */ /* 0x000fe200078e3cff */
[----:B------:R-:W-:Y:S01]  /*a2e0*/  IMAD.X R69, RZ, RZ, R73, P3 ;  /* 0x000000ffff457224 */ /* 0x000fe200018e0649 */
[----:B------:R-:W-:Y:S01]  /*a2f0*/  SEL R81, R24, R25, P0 ;  /* 0x0000001918517207 */ /* 0x000fe20000000000 */
[----:B------:R-:W-:Y:S01]  /*a300*/  IMAD.WIDE R40, R40, R41, UR6 ;  /* 0x0000000628287e25 */ /* 0x000fe2000f8e0229 */
[----:B0-----:R-:W-:Y:S01]  /*a310*/  SEL R75, R25, R24, P0 ;  /* 0x00000018194b7207 */ /* 0x001fe20000000000 */
[----:B------:R-:W-:Y:S01]  /*a320*/  UIMAD.WIDE.U32 UR6, UR39, UR8, URZ ;  /* 0x00000008270672a5 */ /* 0x000fe2000f8e003f */
[----:B------:R-:W-:-:S02]  /*a330*/  SEL R121, R21, R20, P0 ;  /* 0x0000001415797207 */ /* 0x000fc40000000000 */
[----:B------:R-:W-:Y:S01]  /*a340*/  SEL R82, R20, R21, P0 ;  /* 0x0000001514527207 */ /* 0x000fe20000000000 */
[----:B------:R-:W-:Y:S01]  /*a350*/  ULDC.64 UR8, c[0x0][0xb98] ;  /* 0x0002e60000087ab9 */ /* 0x000fe20000000a00 */
[----:B------:R-:W-:Y:S01]  /*a360*/  SEL R123, R29, R28, P0 ;  /* 0x0000001c1d7b7207 */ /* 0x000fe20000000000 */
[----:B------:R-:W-:Y:S01]  /*a370*/  UIADD3 UR7, UR7, UR5, URZ ;  /* 0x0000000507077290 */ /* 0x000fe2000fffe03f */
[----:B------:R-:W-:Y:S01]  /*a380*/  SEL R84, R28, R29, P0 ;  /* 0x0000001d1c547207 */ /* 0x000fe20000000000 */
[----:B------:R-:W-:Y:S01]  /*a390*/  UIMAD UR5, UR13, UR8, URZ ;  /* 0x000000080d0572a4 */ /* 0x000fe2000f8e023f */
[----:B------:R-:W-:Y:S01]  /*a3a0*/  SEL R171, R27, R26, P0 ;  /* 0x0000001a1bab7207 */ /* 0x000fe20000000000 */
[----:B------:R-:W-:Y:S01]  /*a3b0*/  UIMAD.WIDE.U32 UR6, UR38, UR8, UR6 ;  /* 0x00000008260672a5 */ /* 0x000fe2000f8e0006 */
[----:B------:R-:W-:Y:S01]  /*a3c0*/  SEL R113, R26, R27, P0 ;  /* 0x0000001b1a717207 */ /* 0x000fe20000000000 */
[----:B------:R-:W-:Y:S01]  /*a3d0*/  UIMAD UR5, UR38, UR9, UR5 ;  /* 0x00000009260572a4 */ /* 0x000fe2000f8e0205 */
[----:B------:R-:W-:-:S02]  /*a3e0*/  LOP3.LUT R3, R72, 0x380, RZ, 0xc0, !PT ;  /* 0x0000038048037812 */ /* 0x000fc400078ec0ff */
[----:B------:R-:W-:Y:S01]  /*a3f0*/  F2FP.BF16.F32.PACK_AB R48, R92, R145 ;  /* 0x000000915c30723e */ /* 0x000fe200000010ff */
[----:B------:R-:W-:Y:S01]  /*a400*/  ULDC.64 UR8, c[0x0][0xae8] ;  /* 0x0002ba0000087ab9 */ /* 0x000fe20000000a00 */
[----:B------:R-:W-:Y:S02]  /*a410*/  SEL R157, R55, R54, P0 ;  /* 0x00000036379d7207 */ /* 0x000fe40000000000 */
[----:B------:R-:W-:Y:S01]  /*a420*/  SEL R102, R54, R55, P0 ;  /* 0x0000003736667207 */ /* 0x000fe20000000000 */
[--C-:B------:R-:W-:Y:S01]  /*a430*/  IMAD.X R55, RZ, RZ, R73.reuse, P2 ;  /* 0x000000ffff377224 */ /* 0x100fe200010e0649 */
[C---:B------:R-:W-:Y:S02]  /*a440*/  IADD3 R28, P1, R72.reuse, 0xc000, RZ ;  /* 0x0000c000481c7810 */ /* 0x040fe40007f3e0ff */
[C---:B------:R-:W-:Y:S02]  /*a450*/  IADD3 R26, P6, R72.reuse, 0x8060, RZ ;  /* 0x00008060481a7810 */ /* 0x040fe40007fde0ff */
[C---:B------:R-:W-:Y:S01]  /*a460*/  IADD3 R24, P5, R72.reuse, 0x8040, RZ ;  /* 0x0000804048187810 */ /* 0x040fe20007fbe0ff */
[----:B------:R-:W-:Y:S01]  /*a470*/  IMAD.X R65, RZ, RZ, R73, P1 ;  /* 0x000000ffff417224 */ /* 0x000fe200008e0649 */
[----:B------:R-:W-:-:S02]  /*a480*/  IADD3 R20, P4, R72, 0x8020, RZ ;  /* 0x0000802048147810 */ /* 0x000fc40007f9e0ff */
[----:B------:R-:W-:Y:S02]  /*a490*/  IADD3 R4, P3, R72, 0x20, RZ ;  /* 0x0000002048047810 */ /* 0x000fe40007f7e0ff */
[----:B------:R-:W-:Y:S02]  /*a4a0*/  SEL R145, R7, R8, P0 ;  /* 0x0000000807917207 */ /* 0x000fe40000000000 */
[----:B------:R-:W-:Y:S01]  /*a4b0*/  SEL R94, R8, R7, P0 ;  /* 0x00000007085e7207 */ /* 0x000fe20000000000 */
[----:B------:R-:W-:Y:S01]  /*a4c0*/  IMAD.X R57, RZ, RZ, R73, P3 ;  /* 0x000000ffff397224 */ /* 0x000fe200018e0649 */
[----:B------:R-:W-:Y:S02]  /*a4d0*/  IADD3 R8, P2, R72, 0x60, RZ ;  /* 0x0000006048087810 */ /* 0x000fe40007f5e0ff */
        /* <DEDUP_REMOVED lines=23> */
[----:B------:R-:W-:Y:S01]  /*a650*/  IMAD.X R47, RZ, RZ, R73, P2 ;  /* 0x000000ffff2f7224 */ /* 0x000fe200010e0649 */
[----:B------:R-:W-:-:S02]  /*a660*/  IADD3 R12, P1, R72, 0x4060, RZ ;  /* 0x00004060480c7810 */ /* 0x000fc40007f3e0ff */
[C---:B------:R-:W-:Y:S02]  /*a670*/  IADD3 R10, P6, R72.reuse, 0x4040, RZ ;  /* 0x00004040480a7810 */ /* 0x040fe40007fde0ff */
[C---:B------:R-:W-:Y:S02]  /*a680*/  IADD3 R7, P5, R72.reuse, 0x4020, RZ ;  /* 0x0000402048077810 */ /* 0x040fe40007fbe0ff */
[C---:B------:R-:W-:Y:S02]  /*a690*/  IADD3 R6, P4, R72.reuse, 0x40, RZ ;  /* 0x0000004048067810 */ /* 0x040fe40007f9e0ff */
[----:B------:R-:W-:Y:S02]  /*a6a0*/  IADD3 R5, P3, R72, 0x4000, RZ ;  /* 0x0000400048057810 */ /* 0x000fe40007f7e0ff */
[----:B------:R-:W-:Y:S02]  /*a6b0*/  SEL R167, R35, R34, P0 ;  /* 0x0000002223a77207 */ /* 0x000fe40000000000 */
[----:B------:R-:W-:-:S02]  /*a6c0*/  SEL R109, R34, R35, P0 ;  /* 0x00000023226d7207 */ /* 0x000fc40000000000 */
[----:B------:R-:W-:Y:S02]  /*a6d0*/  LOP3.LUT R72, R3, R72, RZ, 0x3c, !PT ;  /* 0x0000004803487212 */ /* 0x000fe400078e3cff */
[----:B------:R-:W-:Y:S02]  /*a6e0*/  LOP3.LUT R11, R28, 0x380, RZ, 0xc0, !PT ;  /* 0x000003801c0b7812 */ /* 0x000fe400078ec0ff */
[----:B------:R-:W-:Y:S02]  /*a6f0*/  SHF.R.U64 R3, R9, 0x3, RZ ;  /* 0x0000000309037819 */ /* 0x000fe400000012ff */
[----:B------:R-:W-:Y:S02]  /*a700*/  IADD3 R35, P2, R40, 0x3000, RZ ;  /* 0x0000300028237810 */ /* 0x000fe40007f5e0ff */
[----:B------:R-:W-:Y:S02]  /*a710*/  SHF.R.U64 R11, R11, 0x3, RZ ;  /* 0x000000030b0b7819 */ /* 0x000fe400000012ff */
[----:B------:R-:W-:-:S02]  /*a720*/  LOP3.LUT R62, R3, R26, RZ, 0x3c, !PT ;  /* 0x0000001a033e7212 */ /* 0x000fc400078e3cff */
[----:B------:R-:W-:Y:S02]  /*a730*/  LOP3.LUT R34, R35, 0x380, RZ, 0xc0, !PT ;  /* 0x0000038023227812 */ /* 0x000fe400078ec0ff */
[----:B------:R-:W-:Y:S02]  /*a740*/  LOP3.LUT R3, R4, 0x380, RZ, 0xc0, !PT ;  /* 0x0000038004037812 */ /* 0x000fe400078ec0ff */
[----:B------:R-:W-:Y:S02]  /*a750*/  LOP3.LUT R64, R11, R28, RZ, 0x3c, !PT ;  /* 0x0000001c0b407212 */ /* 0x000fe400078e3cff */
[----:B------:R-:W-:Y:S02]  /*a760*/  SHF.R.U64 R34, R34, 0x3, RZ ;  /* 0x0000000322227819 */ /* 0x000fe400000012ff */
[----:B------:R-:W-:Y:S02]  /*a770*/  LOP3.LUT R11, R20, 0x380, RZ, 0xc0, !PT ;  /* 0x00000380140b7812 */ /* 0x000fe400078ec0ff */
[----:B------:R-:W-:-:S02]  /*a780*/  SHF.R.U64 R3, R3, 0x3, RZ ;  /* 0x0000000303037819 */ /* 0x000fc400000012ff */
[----:B------:R-:W-:Y:S02]  /*a790*/  LOP3.LUT R9, R14, 0x380, RZ, 0xc0, !PT ;  /* 0x000003800e097812 */ /* 0x000fe400078ec0ff */
[----:B------:R-:W-:Y:S01]  /*a7a0*/  LOP3.LUT R34, R34, R35, RZ, 0x3c, !PT ;  /* 0x0000002322227212 */ /* 0x000fe200078e3cff */
[----:B------:R-:W-:Y:S01]  /*a7b0*/  IMAD.X R35, RZ, RZ, R41, P2 ;  /* 0x000000ffff237224 */ /* 0x000fe200010e0629 */
[----:B------:R-:W-:Y:S02]  /*a7c0*/  SHF.R.U64 R11, R11, 0x3, RZ ;  /* 0x000000030b0b7819 */ /* 0x000fe400000012ff */
[----:B------:R-:W-:Y:S02]  /*a7d0*/  LOP3.LUT R56, R3, R4, RZ, 0x3c, !PT ;  /* 0x0000000403387212 */ /* 0x000fe400078e3cff */
[----:B------:R-:W-:Y:S02]  /*a7e0*/  SHF.R.U64 R9, R9, 0x3, RZ ;  /* 0x0000000309097819 */ /* 0x000fe400000012ff */
[----:B------:R-:W-:-:S02]  /*a7f0*/  LOP3.LUT R3, R6, 0x380, RZ, 0xc0, !PT ;  /* 0x0000038006037812 */ /* 0x000fc400078ec0ff */
[----:B------:R-:W-:Y:S02]  /*a800*/  IADD3 R21, P2, R40, 0x9000, RZ ;  /* 0x0000900028157810 */ /* 0x000fe40007f5e0ff */
[----:B------:R-:W-:Y:S02]  /*a810*/  LOP3.LUT R58, R11, R20, RZ, 0x3c, !PT ;  /* 0x000000140b3a7212 */ /* 0x000fe400078e3cff */
[----:B------:R-:W-:Y:S02]  /*a820*/  LOP3.LUT R54, R9, R14, RZ, 0x3c, !PT ;  /* 0x0000000e09367212 */ /* 0x000fe400078e3cff */
[----:B------:R-:W-:Y:S02]  /*a830*/  SHF.R.U64 R3, R3, 0x3, RZ ;  /* 0x0000000303037819 */ /* 0x000fe400000012ff */
[----:B------:R-:W-:Y:S02]  /*a840*/  LOP3.LUT R20, R21, 0x380, RZ, 0xc0, !PT ;  /* 0x0000038015147812 */ /* 0x000fe400078ec0ff */
[----:B------:R-:W-:-:S02]  /*a850*/  LOP3.LUT R9, R10, 0x380, RZ, 0xc0, !PT ;  /* 0x000003800a097812 */ /* 0x000fc400078ec0ff */
[----:B------:R-:W-:Y:S02]  /*a860*/  SEL R163, R43, R42, P0 ;  /* 0x0000002a2ba37207 */ /* 0x000fe40000000000 */
[----:B------:R-:W-:Y:S01]  /*a870*/  SEL R106, R42, R43, P0 ;  /* 0x0000002b2a6a7207 */ /* 0x000fe20000000000 */
[--C-:B------:R-:W-:Y:S01]  /*a880*/  IMAD.X R43, RZ, RZ, R73.reuse, P4 ;  /* 0x000000ffff2b7224 */ /* 0x100fe200020e0649 */
[----:B------:R-:W-:Y:S02]  /*a890*/  SEL R127, R45, R44, P0 ;  /* 0x0000002c2d7f7207 */ /* 0x000fe40000000000 */
[----:B------:R-:W-:Y:S01]  /*a8a0*/  SEL R86, R44, R45, P0 ;  /* 0x0000002d2c567207 */ /* 0x000fe20000000000 */
[----:B------:R-:W-:Y:S01]  /*a8b0*/  IMAD.X R45, RZ, RZ, R73, P3 ;  /* 0x000000ffff2d7224 */ /* 0x000fe200018e0649 */
[----:B------:R-:W-:Y:S02]  /*a8c0*/  LOP3.LUT R42, R3, R6, RZ, 0x3c, !PT ;  /* 0x00000006032a7212 */ /* 0x000fe400078e3cff */
[----:B------:R-:W-:-:S02]  /*a8d0*/  SHF.R.U64 R20, R20, 0x3, RZ ;  /* 0x0000000314147819 */ /* 0x000fc400000012ff */
[----:B------:R-:W-:Y:S02]  /*a8e0*/  SEL R125, R37, R36, P0 ;  /* 0x00000024257d7207 */ /* 0x000fe40000000000 */
[----:B------:R-:W-:Y:S02]  /*a8f0*/  SEL R85, R36, R37, P0 ;  /* 0x0000002524557207 */ /* 0x000fe40000000000 */
[----:B------:R-:W-:Y:S02]  /*a900*/  SHF.R.U64 R9, R9, 0x3, RZ ;  /* 0x0000000309097819 */ /* 0x000fe400000012ff */
[----:B------:R-:W-:Y:S02]  /*a910*/  LOP3.LUT R3, R8, 0x380, RZ, 0xc0, !PT ;  /* 0x0000038008037812 */ /* 0x000fe400078ec0ff */
[----:B------:R-:W-:Y:S02]  /*a920*/  IADD3 R37, P3, R40, 0x2000, RZ ;  /* 0x0000200028257810 */ /* 0x000fe40007f7e0ff */
[----:B------:R-:W-:-:S02]  /*a930*/  SEL R159, R51, R50, P0 ;  /* 0x00000032339f7207 */ /* 0x000fc40000000000 */
[----:B------:R-:W-:Y:S01]  /*a940*/  SEL R103, R50, R51, P0 ;  /* 0x0000003332677207 */ /* 0x000fe20000000000 */
[----:B------:R-:W-:Y:S01]  /*a950*/  IMAD.X R51, RZ, RZ, R73, P6 ;  /* 0x000000ffff337224 */ /* 0x000fe200030e0649 */
[----:B------:R-:W-:Y:S01]  /*a960*/  LOP3.LUT R20, R20, R21, RZ, 0x3c, !PT ;  /* 0x0000001514147212 */ /* 0x000fe200078e3cff */
[----:B------:R-:W-:Y:S01]  /*a970*/  IMAD.X R21, RZ, RZ, R41, P2 ;  /* 0x000000ffff157224 */ /* 0x000fe200010e0629 */
[----:B------:R-:W-:Y:S02]  /*a980*/  LOP3.LUT R50, R9, R10, RZ, 0x3c, !PT ;  /* 0x0000000a09327212 */ /* 0x000fe400078e3cff */
[----:B------:R-:W-:Y:S02]  /*a990*/  SHF.R.U64 R3, R3, 0x3, RZ ;  /* 0x0000000303037819 */ /* 0x000fe400000012ff */
[----:B------:R-:W-:Y:S02]  /*a9a0*/  LOP3.LUT R36, R37, 0x380, RZ, 0xc0, !PT ;  /* 0x0000038025247812 */ /* 0x000fe400078ec0ff */
[----:B------:R-:W-:-:S02]  /*a9b0*/  IADD3 R10, P2, R40, 0xf000, RZ ;  /* 0x0000f000280a7810 */ /* 0x000fc40007f5e0ff */
[----:B------:R-:W-:Y:S02]  /*a9c0*/  LOP3.LUT R46, R3, R8, RZ, 0x3c, !PT ;  /* 0x00000008032e7212 */ /* 0x000fe400078e3cff */
[----:B------:R-:W-:Y:S02]  /*a9d0*/  SHF.R.U64 R36, R36, 0x3, RZ ;  /* 0x0000000324247819 */ /* 0x000fe400000012ff */
[----:B------:R-:W-:Y:S02]  /*a9e0*/  LOP3.LUT R3, R10, 0x380, RZ, 0xc0, !PT ;  /* 0x000003800a037812 */ /* 0x000fe400078ec0ff */
[----:B------:R-:W-:Y:S02]  /*a9f0*/  LOP3.LUT R11, R12, 0x380, RZ, 0xc0, !PT ;  /* 0x000003800c0b7812 */ /* 0x000fe400078ec0ff */
[----:B------:R-:W-:Y:S01]  /*aa00*/  LOP3.LUT R36, R36, R37, RZ, 0x3c, !PT ;  /* 0x0000002524247212 */ /* 0x000fe200078e3cff */
[----:B------:R-:W-:Y:S01]  /*aa10*/  IMAD.X R37, RZ, RZ, R41, P3 ;  /* 0x000000ffff257224 */ /* 0x000fe200018e0629 */
[----:B------:R-:W-:-:S02]  /*aa20*/  SHF.R.U64 R3, R3, 0x3, RZ ;  /* 0x0000000303037819 */ /* 0x000fc400000012ff */
[----:B------:R-:W-:Y:S02]  /*aa30*/  IADD3 R15, P3, R40, 0x8000, RZ ;  /* 0x00008000280f7810 */ /* 0x000fe40007f7e0ff */
[----:B------:R-:W-:Y:S02]  /*aa40*/  SHF.R.U64 R11, R11, 0x3, RZ ;  /* 0x000000030b0b7819 */ /* 0x000fe400000012ff */
[----:B------:R-:W-:Y:S02]  /*aa50*/  SEL R129, R53, R52, P0 ;  /* 0x0000003435817207 */ /* 0x000fe40000000000 */
[----:B------:R-:W-:Y:S01]  /*aa60*/  SEL R88, R52, R53, P0 ;  /* 0x0000003534587207 */ /* 0x000fe20000000000 */
[----:B------:R-:W-:Y:S01]  /*aa70*/  IMAD.X R53, RZ, RZ, R73, P1 ;  /* 0x000000ffff357224 */ /* 0x000fe200008e0649 */
[----:B------:R-:W-:Y:S02]  /*aa80*/  LOP3.LUT R10, R3, R10, RZ, 0x3c, !PT ;  /* 0x0000000a030a7212 */ /* 0x000fe400078e3cff */
[----:B------:R-:W-:Y:S01]  /*aa90*/  LOP3.LUT R4, R7, 0x380, RZ, 0xc0, !PT ;  /* 0x0000038007047812 */ /* 0x000fe200078ec0ff */
[----:B------:R-:W0:Y:S01]  /*aaa0*/  LDC R3, c[0x0][0xbe8] ;  /* 0x0002fa00ff037b82 */ /* 0x000e220000000800 */
[----:B------:R-:W-:-:S02]  /*aab0*/  LOP3.LUT R14, R15, 0x380, RZ, 0xc0, !PT ;  /* 0x000003800f0e7812 */ /* 0x000fc400078ec0ff */
[----:B------:R-:W-:Y:S01]  /*aac0*/  LOP3.LUT R52, R11, R12, RZ, 0x3c, !PT ;  /* 0x0000000c0b347212 */ /* 0x000fe200078e3cff */
[----:B------:R-:W-:Y:S01]  /*aad0*/  IMAD.X R11, RZ, RZ, R41, P2 ;  /* 0x000000ffff0b7224 */ /* 0x000fe200010e0629 */
[----:B------:R-:W-:Y:S02]  /*aae0*/  SHF.R.U64 R4, R4, 0x3, RZ ;  /* 0x0000000304047819 */ /* 0x000fe400000012ff */
[----:B------:R-:W-:Y:S02]  /*aaf0*/  SHF.R.U64 R14, R14, 0x3, RZ ;  /* 0x000000030e0e7819 */ /* 0x000fe400000012ff */
[----:B------:R-:W-:Y:S02]  /*ab00*/  MOV R108, R52 ;  /* 0x00000034006c7202 */ /* 0x000fe40000000f00 */
[----:B------:R-:W-:Y:S02]  /*ab10*/  SEL R137, R136, R49, P0 ;  /* 0x0000003188897207 */ /* 0x000fe40000000000 */
[----:B------:R-:W-:Y:S01]  /*ab20*/  SEL R92, R49, R136, P0 ;  /* 0x00000088315c7207 */ /* 0x000fe20000000000 */
[----:B------:R-:W-:Y:S01]  /*ab30*/  IMAD.X R49, RZ, RZ, R73, P5 ;  /* 0x000000ffff317224 */ /* 0x000fe200028e0649 */
[----:B------:R-:W-:-:S02]  /*ab40*/  SEL R139, R93, R48, P0 ;  /* 0x000000305d8b7207 */ /* 0x000fc40000000000 */
[----:B------:R-:W-:Y:S02]  /*ab50*/  SEL R93, R48, R93, P0 ;  /* 0x0000005d305d7207 */ /* 0x000fe40000000000 */
[----:B------:R-:W-:Y:S02]  /*ab60*/  SEL R83, R32, R33, P0 ;  /* 0x0000002120537207 */ /* 0x000fe40000000000 */
[----:B------:R-:W-:Y:S02]  /*ab70*/  SEL R76, R33, R32, P0 ;  /* 0x00000020214c7207 */ /* 0x000fe40000000000 */
[----:B------:R-:W-:Y:S02]  /*ab80*/  LOP3.LUT R48, R4, R7, RZ, 0x3c, !PT ;  /* 0x0000000704307212 */ /* 0x000fe400078e3cff */
[----:B------:R-:W-:Y:S01]  /*ab90*/  LOP3.LUT R14, R14, R15, RZ, 0x3c, !PT ;  /* 0x0000000f0e0e7212 */ /* 0x000fe200078e3cff */
[----:B------:R-:W-:Y:S01]  /*aba0*/  IMAD.X R15, RZ, RZ, R41, P3 ;  /* 0x000000ffff0f7224 */ /* 0x000fe200018e0629 */
[----:B------:R-:W-:-:S02]  /*abb0*/  IADD3 R9, P3, R40, 0xe000, RZ ;  /* 0x0000e00028097810 */ /* 0x000fc40007f7e0ff */
[----:B------:R-:W-:Y:S02]  /*abc0*/  MOV R132, R46 ;  /* 0x0000002e00847202 */ /* 0x000fe40000000f00 */
[----:B------:R-:W-:Y:S02]  /*abd0*/  MOV R110, R50 ;  /* 0x00000032006e7202 */ /* 0x000fe40000000f00 */
[----:B------:R-:W-:Y:S02]  /*abe0*/  MOV R112, R48 ;  /* 0x0000003000707202 */ /* 0x000fe40000000f00 */
[----:B------:R-:W-:Y:S02]  /*abf0*/  LOP3.LUT R8, R9, 0x380, RZ, 0xc0, !PT ;  /* 0x0000038009087812 */ /* 0x000fe400078ec0ff */
[----:B------:R-:W-:Y:S02]  /*ac00*/  MOV R70, R70 ;  /* 0x0000004600467202 */ /* 0x000fe40000000f00 */
[----:B------:R-:W-:-:S02]  /*ac10*/  MOV R71, R54 ;  /* 0x0000003600477202 */ /* 0x000fc40000000f00 */
[----:B------:R-:W-:Y:S02]  /*ac20*/  SHF.R.U64 R8, R8, 0x3, RZ ;  /* 0x0000000308087819 */ /* 0x000fe400000012ff */
[----:B------:R-:W-:Y:S02]  /*ac30*/  LOP3.LUT R4, R5, 0x380, RZ, 0xc0, !PT ;  /* 0x0000038005047812 */ /* 0x000fe400078ec0ff */
[----:B--2---:R-:W-:Y:S01]  /*ac40*/  LOP3.LUT R53, R74, 0x2, RZ, 0x3c, !PT ;  /* 0x000000024a357812 */ /* 0x004fe200078e3cff */
[----:B------:R-:W-:Y:S01]  /*ac50*/  SHFL.IDX PT, R46, R81, R74, 0x1c1f ;  /* 0x001c1f4a512e7589 */ /* 0x000fe200000e0000 */
[----:B------:R-:W-:Y:S01]  /*ac60*/  LOP3.LUT R8, R8, R9, RZ, 0x3c, !PT ;  /* 0x0000000908087212 */ /* 0x000fe200078e3cff */
[----:B------:R-:W-:Y:S01]  /*ac70*/  IMAD.X R9, RZ, RZ, R41, P3 ;  /* 0x000000ffff097224 */ /* 0x000fe200018e0629 */
[----:B0-----:R-:W-:Y:S01]  /*ac80*/  ISETP.NE.AND P3, PT, R3, 0x1, PT ;  /* 0x000000010300780c */ /* 0x001fe20003f65270 */
[----:B------:R-:W0:Y:S01]  /*ac90*/  SHFL.IDX PT, R75, R75, R53, 0x1c1f ;  /* 0x001c1f354b4b7589 */ /* 0x000e2200000e0000 */
[----:B------:R-:W-:-:S02]  /*aca0*/  SHF.R.U64 R4, R4, 0x3, RZ ;  /* 0x0000000304047819 */ /* 0x000fc400000012ff */
[----:B------:R-:W-:Y:S01]  /*acb0*/  LOP3.LUT R13, R24, 0x380, RZ, 0xc0, !PT ;  /* 0x00000380180d7812 */ /* 0x000fe200078ec0ff */
[----:B------:R-:W-:Y:S01]  /*acc0*/  SHFL.IDX PT, R50, R83, R74, 0x1c1f ;  /* 0x001c1f4a53327589 */ /* 0x000fe200000e0000 */
[----:B------:R-:W-:Y:S02]  /*acd0*/  LOP3.LUT R44, R4, R5, RZ, 0x3c, !PT ;  /* 0x00000005042c7212 */ /* 0x000fe400078e3cff */
[----:B------:R-:W-:Y:S01]  /*ace0*/  SHF.R.U64 R13, R13, 0x3, RZ ;  /* 0x000000030d0d7819 */ /* 0x000fe200000012ff */
[----:B------:R-:W1:Y:S01]  /*acf0*/  SHFL.IDX PT, R49, R76, R53, 0x1c1f ;  /* 0x001c1f354c317589 */ /* 0x000e6200000e0000 */
[----:B------:R-:W-:Y:S02]  /*ad00*/  MOV R130, R44 ;  /* 0x0000002c00827202 */ /* 0x000fe40000000f00 */
[----:B------:R-:W-:Y:S01]  /*ad10*/  LOP3.LUT R60, R13, R24, RZ, 0x3c, !PT ;  /* 0x000000180d3c7212 */ /* 0x000fe200078e3cff */
[----:B------:R-:W-:Y:S01]  /*ad20*/  SHFL.IDX PT, R143, R143, R74, 0x1c1f ;  /* 0x001c1f4a8f8f7589 */ /* 0x000fe200000e0000 */
[----:B------:R-:W-:-:S02]  /*ad30*/  MOV R68, R68 ;  /* 0x0000004400447202 */ /* 0x000fc40000000f00 */
[----:B------:R-:W-:Y:S01]  /*ad40*/  MOV R69, R58 ;  /* 0x0000003a00457202 */ /* 0x000fe20000000f00 */
[----:B------:R-:W2:Y:S01]  /*ad50*/  SHFL.IDX PT, R52, R95, R53, 0x1c1f ;  /* 0x001c1f355f347589 */ /* 0x000ea200000e0000 */
[----:B------:R-:W-:Y:S02]  /*ad60*/  MOV R118, R56 ;  /* 0x0000003800767202 */ /* 0x000fe40000000f00 */
[----:B------:R-:W-:Y:S01]  /*ad70*/  MOV R66, R66 ;  /* 0x0000004200427202 */ /* 0x000fe20000000f00 */
[----:B------:R-:W-:Y:S01]  /*ad80*/  SHFL.IDX PT, R54, R87, R74, 0x1c1f ;  /* 0x001c1f4a57367589 */ /* 0x000fe200000e0000 */
[----:B------:R-:W-:Y:S02]  /*ad90*/  MOV R67, R60 ;  /* 0x0000003c00437202 */ /* 0x000fe40000000f00 */
[----:B------:R-:W-:Y:S01]  /*ada0*/  MOV R64, R64 ;  /* 0x0000004000407202 */ /* 0x000fe20000000f00 */
[----:B------:R-:W3:Y:S01]  /*adb0*/  SHFL.IDX PT, R77, R77, R53, 0x1c1f ;  /* 0x001c1f354d4d7589 */ /* 0x000ee200000e0000 */
[----:B0-----:R-:W-:-:S02]  /*adc0*/  SEL R44, R46, R75, P0 ;  /* 0x0000004b2e2c7207 */ /* 0x001fc40000000000 */
[----:B------:R-:W-:Y:S01]  /*add0*/  SEL R46, R75, R46, P0 ;  /* 0x0000002e4b2e7207 */ /* 0x000fe20000000000 */
[----:B------:R-:W-:Y:S01]  /*ade0*/  SHFL.IDX PT, R141, R141, R74, 0x1c1f ;  /* 0x001c1f4a8d8d7589 */ /* 0x000fe200000e0000 */
[----:B------:R-:W0:Y:S01]  /*adf0*/  @P3 LDC R75, c[0x0][0xbec] ;  /* 0x0002fb00ff4b3b82 */ /* 0x000e220000000800 */
[----:B------:R-:W-:Y:S02]  /*ae00*/  SEL R165, R39, R38, P0 ;  /* 0x0000002627a57207 */ /* 0x000fe40000000000 */
[----:B------:R-:W4:Y:S01]  /*ae10*/  SHFL.IDX PT, R96, R96, R53, 0x1c1f ;  /* 0x001c1f3560607589 */ /* 0x000f2200000e0000 */
[----:B-1----:R-:W-:Y:S02]  /*ae20*/  SEL R48, R50, R49, P0 ;  /* 0x0000003132307207 */ /* 0x002fe40000000000 */
[----:B------:R-:W-:Y:S01]  /*ae30*/  SEL R50, R49, R50, P0 ;  /* 0x0000003231327207 */ /* 0x000fe20000000000 */
[----:B------:R-:W-:Y:S01]  /*ae40*/  SHFL.IDX PT, R145, R145, R74, 0x1c1f ;  /* 0x001c1f4a91917589 */ /* 0x000fe200000e0000 */
[----:B------:R-:W-:-:S02]  /*ae50*/  SEL R107, R38, R39, P0 ;  /* 0x00000027266b7207 */ /* 0x000fc40000000000 */
[----:B------:R-:W-:Y:S01]  /*ae60*/  MOV R65, R62 ;  /* 0x0000003e00417202 */ /* 0x000fe20000000f00 */
[----:B------:R-:W1:Y:S01]  /*ae70*/  SHFL.IDX PT, R94, R94, R53, 0x1c1f ;  /* 0x001c1f355e5e7589 */ /* 0x000e6200000e0000 */
[----:B--2---:R-:W-:Y:S02]  /*ae80*/  SEL R49, R143, R52, P0 ;  /* 0x000000348f317207 */ /* 0x004fe40000000000 */
[----:B------:R-:W-:Y:S01]  /*ae90*/  SEL R51, R52, R143, P0 ;  /* 0x0000008f34337207 */ /* 0x000fe20000000000 */
[----:B------:R-:W-:Y:S01]  /*aea0*/  SHFL.IDX PT, R58, R115, R74, 0x1c1f ;  /* 0x001c1f4a733a7589 */ /* 0x000fe200000e0000 */
[----:B------:R-:W-:Y:S02]  /*aeb0*/  IADD3 R39, P4, R40, 0x1000, RZ ;  /* 0x0000100028277810 */ /* 0x000fe40007f9e0ff */
[----:B------:R-:W-:Y:S01]  /*aec0*/  SEL R135, R128, R91, P0 ;  /* 0x0000005b80877207 */ /* 0x000fe20000000000 */
[----:B------:R-:W2:Y:S01]  /*aed0*/  SHFL.IDX PT, R57, R78, R53, 0x1c1f ;  /* 0x001c1f354e397589 */ /* 0x000ea200000e0000 */
[----:B---3--:R-:W-:-:S02]  /*aee0*/  SEL R52, R54, R77, P0 ;  /* 0x0000004d36347207 */ /* 0x008fc40000000000 */
[----:B------:R-:W-:Y:S01]  /*aef0*/  SEL R54, R77, R54, P0 ;  /* 0x000000364d367207 */ /* 0x000fe20000000000 */
[----:B------:R-:W-:Y:S01]  /*af00*/  SHFL.IDX PT, R147, R147, R74, 0x1c1f ;  /* 0x001c1f4a93937589 */ /* 0x000fe200000e0000 */
[----:B------:R-:W3:Y:S01]  /*af10*/  @P3 LDC R77, c[0x0][0xbf0] ;  /* 0x0002fc00ff4d3b82 */ /* 0x000ee20000000800 */
[----:B------:R-:W-:Y:S02]  /*af20*/  LOP3.LUT R38, R39, 0x380, RZ, 0xc0, !PT ;  /* 0x0000038027267812 */ /* 0x000fe400078ec0ff */
[----:B------:R-:W0:Y:S01]  /*af30*/  SHFL.IDX PT, R60, R97, R53, 0x1c1f ;  /* 0x001c1f35613c7589 */ /* 0x000e2200000e0000 */
[----:B------:R-:W-:Y:S02]  /*af40*/  SEL R91, R91, R128, P0 ;  /* 0x000000805b5b7207 */ /* 0x000fe40000000000 */
[----:B------:R-:W-:Y:S01]  /*af50*/  SEL R169, R31, R30, P0 ;  /* 0x0000001e1fa97207 */ /* 0x000fe20000000000 */
[----:B------:R-:W-:Y:S01]  /*af60*/  SHFL.IDX PT, R117, R117, R74, 0x1c1f ;  /* 0x001c1f4a75757589 */ /* 0x000fe200000e0000 */
[----:B------:R-:W-:-:S02]  /*af70*/  SEL R111, R30, R31, P0 ;  /* 0x0000001f1e6f7207 */ /* 0x000fc40000000000 */
[----:B------:R-:W-:Y:S01]  /*af80*/  IADD3 R33, P1, R40, 0x4000, RZ ;  /* 0x0000400028217810 */ /* 0x000fe20007f3e0ff */
[----:B------:R-:W0:Y:S01]  /*af90*/  SHFL.IDX PT, R62, R79, R53, 0x1c1f ;  /* 0x001c1f354f3e7589 */ /* 0x000e2200000e0000 */
[----:B------:R-:W-:Y:S02]  /*afa0*/  SHF.R.U64 R38, R38, 0x3, RZ ;  /* 0x0000000326267819 */ /* 0x000fe400000012ff */
[----:B------:R-:W-:Y:S01]  /*afb0*/  MOV R105, R72 ;  /* 0x0000004800697202 */ /* 0x000fe20000000f00 */
[----:B------:R-:W-:Y:S01]  /*afc0*/  SHFL.IDX PT, R149, R149, R74, 0x1c1f ;  /* 0x001c1f4a95957589 */ /* 0x000fe200000e0000 */
[----:B------:R-:W-:Y:S02]  /*afd0*/  MOV R134, R42 ;  /* 0x0000002a00867202 */ /* 0x000fe40000000f00 */
[----:B------:R-:W-:Y:S01]  /*afe0*/  LOP3.LUT R32, R33, 0x380, RZ, 0xc0, !PT ;  /* 0x0000038021207812 */ /* 0x000fe200078ec0ff */
[----:B------:R-:W3:Y:S01]  /*aff0*/  SHFL.IDX PT, R98, R98, R53, 0x1c1f ;  /* 0x001c1f3562627589 */ /* 0x000ee200000e0000 */
[----:B------:R-:W-:Y:S01]  /*b000*/  LOP3.LUT R38, R38, R39, RZ, 0x3c, !PT ;  /* 0x0000002726267212 */ /* 0x000fe200078e3cff */
[----:B------:R-:W-:Y:S01]  /*b010*/  IMAD.X R39, RZ, RZ, R41, P4 ;  /* 0x000000ffff277224 */ /* 0x000fe200020e0629 */
[----:B----4-:R-:W-:Y:S01]  /*b020*/  SEL R45, R141, R96, P0 ;  /* 0x000000608d2d7207 */ /* 0x010fe20000000000 */
[----:B------:R-:W-:Y:S01]  /*b030*/  SHFL.IDX PT, R119, R119, R74, 0x1c1f ;  /* 0x001c1f4a77777589 */ /* 0x000fe200000e0000 */
[----:B------:R-:W-:-:S02]  /*b040*/  SEL R47, R96, R141, P0 ;  /* 0x0000008d602f7207 */ /* 0x000fc40000000000 */
[----:B-1----:R-:W-:Y:S01]  /*b050*/  SEL R55, R94, R145, P0 ;  /* 0x000000915e377207 */ /* 0x002fe20000000000 */
[----:B------:R-:W-:Y:S01]  /*b060*/  SHFL.IDX PT, R151, R151, R74, 0x1c1f ;  /* 0x001c1f4a97977589 */ /* 0x000fe200000e0000 */
[----:B------:R-:W-:Y:S02]  /*b070*/  IADD3 R27, P4, R40, 0x7000, RZ ;  /* 0x00007000281b7810 */ /* 0x000fe40007f9e0ff */
[----:B------:R-:W-:Y:S01]  /*b080*/  SHF.R.U64 R32, R32, 0x3, RZ ;  /* 0x0000000320207819 */ /* 0x000fe200000012ff */
[----:B------:R-:W1:Y:S01]  /*b090*/  SHFL.IDX PT, R80, R80, R53, 0x1c1f ;  /* 0x001c1f3550507589 */ /* 0x000e6200000e0000 */
[----:B------:R-:W-:Y:S02]  /*b0a0*/  LOP3.LUT R26, R27, 0x380, RZ, 0xc0, !PT ;  /* 0x000003801b1a7812 */ /* 0x000fe400078ec0ff */
[----:B------:R-:W-:Y:S01]  /*b0b0*/  LOP3.LUT R32, R32, R33, RZ, 0x3c, !PT ;  /* 0x0000002120207212 */ /* 0x000fe200078e3cff */
[----:B------:R-:W4:Y:S01]  /*b0c0*/  SHFL.IDX PT, R76, R99, R53, 0x1c1f ;  /* 0x001c1f35634c7589 */ /* 0x000f2200000e0000 */
[----:B------:R-:W-:Y:S01]  /*b0d0*/  IMAD.X R33, RZ, RZ, R41, P1 ;  /* 0x000000ffff217224 */ /* 0x000fe200008e0629 */
[----:B--2---:R-:W-:-:S02]  /*b0e0*/  SEL R56, R58, R57, P0 ;  /* 0x000000393a387207 */ /* 0x004fc40000000000 */
[----:B------:R-:W-:Y:S01]  /*b0f0*/  SHFL.IDX PT, R121, R121, R74, 0x1c1f ;  /* 0x001c1f4a79797589 */ /* 0x000fe200000e0000 */
[----:B------:R-:W-:Y:S02]  /*b100*/  IADD3 R25, P1, R40, 0xa000, RZ ;  /* 0x0000a00028197810 */ /* 0x000fe40007f3e0ff */
[----:B------:R-:W-:Y:S01]  /*b110*/  SEL R58, R57, R58, P0 ;  /* 0x0000003a393a7207 */ /* 0x000fe20000000000 */
[----:B------:R-:W-:Y:S01]  /*b120*/  SHFL.IDX PT, R153, R153, R74, 0x1c1f ;  /* 0x001c1f4a99997589 */ /* 0x000fe200000e0000 */
[----:B------:R-:W-:Y:S02]  /*b130*/  SHF.R.U64 R26, R26, 0x3, RZ ;  /* 0x000000031a1a7819 */ /* 0x000fe400000012ff */
[----:B0-----:R-:W-:Y:S01]  /*b140*/  SEL R57, R147, R60, P0 ;  /* 0x0000003c93397207 */ /* 0x001fe20000000000 */
[----:B------:R-:W0:Y:S01]  /*b150*/  SHFL.IDX PT, R82, R82, R53, 0x1c1f ;  /* 0x001c1f3552527589 */ /* 0x000e2200000e0000 */
[----:B------:R-:W-:Y:S02]  /*b160*/  SEL R59, R60, R147, P0 ;  /* 0x000000933c3b7207 */ /* 0x000fe40000000000 */
[----:B------:R-:W-:Y:S01]  /*b170*/  SEL R60, R117, R62, P0 ;  /* 0x0000003e753c7207 */ /* 0x000fe20000000000 */
[----:B------:R-:W2:Y:S01]  /*b180*/  SHFL.IDX PT, R100, R100, R53, 0x1c1f ;  /* 0x001c1f3564647589 */ /* 0x000ea200000e0000 */
[----:B------:R-:W-:-:S02]  /*b190*/  LOP3.LUT R24, R25, 0x380, RZ, 0xc0, !PT ;  /* 0x0000038019187812 */ /* 0x000fc400078ec0ff */
[----:B------:R-:W-:Y:S01]  /*b1a0*/  SEL R62, R62, R117, P0 ;  /* 0x000000753e3e7207 */ /* 0x000fe20000000000 */
[----:B------:R-:W-:Y:S01]  /*b1b0*/  SHFL.IDX PT, R123, R123, R74, 0x1c1f ;  /* 0x001c1f4a7b7b7589 */ /* 0x000fe200000e0000 */
[----:B---3--:R-:W-:Y:S02]  /*b1c0*/  SEL R61, R149, R98, P0 ;  /* 0x00000062953d7207 */ /* 0x008fe40000000000 */
[----:B------:R-:W-:Y:S01]  /*b1d0*/  SEL R63, R98, R149, P0 ;  /* 0x00000095623f7207 */ /* 0x000fe20000000000 */
[----:B------:R-:W-:Y:S01]  /*b1e0*/  SHFL.IDX PT, R155, R155, R74, 0x1c1f ;  /* 0x001c1f4a9b9b7589 */ /* 0x000fe200000e0000 */
[----:B------:R-:W-:Y:S01]  /*b1f0*/  LOP3.LUT R26, R26, R27, RZ, 0x3c, !PT ;  /* 0x0000001b1a1a7212 */ /* 0x000fe200078e3cff */
[----:B------:R-:W-:Y:S01]  /*b200*/  IMAD.X R27, RZ, RZ, R41, P4 ;  /* 0x000000ffff1b7224 */ /* 0x000fe200020e0629 */
[----:B------:R-:W-:Y:S01]  /*b210*/  IADD3 R7, P4, R40, 0xd000, RZ ;  /* 0x0000d00028077810 */ /* 0x000fe20007f9e0ff */
[----:B------:R-:W3:Y:S01]  /*b220*/  SHFL.IDX PT, R84, R84, R53, 0x1c1f ;  /* 0x001c1f3554547589 */ /* 0x000ee200000e0000 */
[----:B------:R-:W-:-:S02]  /*b230*/  SHF.R.U64 R24, R24, 0x3, RZ ;  /* 0x0000000318187819 */ /* 0x000fc400000012ff */
[----:B------:R-:W-:Y:S01]  /*b240*/  LOP3.LUT R6, R7, 0x380, RZ, 0xc0, !PT ;  /* 0x0000038007067812 */ /* 0x000fe200078ec0ff */
[----:B------:R-:W3:Y:S01]  /*b250*/  SHFL.IDX PT, R78, R101, R53, 0x1c1f ;  /* 0x001c1f35654e7589 */ /* 0x000ee200000e0000 */
[----:B------:R-:W-:Y:S01]  /*b260*/  LOP3.LUT R24, R24, R25, RZ, 0x3c, !PT ;  /* 0x0000001918187212 */ /* 0x000fe200078e3cff */
[----:B------:R-:W-:Y:S01]  /*b270*/  IMAD.X R25, RZ, RZ, R41, P1 ;  /* 0x000000ffff197224 */ /* 0x000fe200008e0629 */
[C---:B------:R-:W-:Y:S01]  /*b280*/  IADD3 R31, P6, R40.reuse, 0x5000, RZ ;  /* 0x00005000281f7810 */ /* 0x040fe20007fde0ff */
[----:B------:R-:W-:Y:S01]  /*b290*/  SHFL.IDX PT, R120, R127, R74, 0x1c1f ;  /* 0x001c1f4a7f787589 */ /* 0x000fe200000e0000 */
[----:B------:R-:W-:Y:S02]  /*b2a0*/  IADD3 R29, P5, R40, 0x6000, RZ ;  /* 0x00006000281d7810 */ /* 0x000fe40007fbe0ff */
[----:B------:R-:W-:Y:S01]  /*b2b0*/  SHF.R.U64 R6, R6, 0x3, RZ ;  /* 0x0000000306067819 */ /* 0x000fe200000012ff */
[----:B------:R-:W-:Y:S01]  /*b2c0*/  SHFL.IDX PT, R114, R129, R74, 0x1c1f ;  /* 0x001c1f4a81727589 */ /* 0x000fe200000e0000 */
[----:B------:R-:W-:-:S02]  /*b2d0*/  LOP3.LUT R30, R31, 0x380, RZ, 0xc0, !PT ;  /* 0x000003801f1e7812 */ /* 0x000fc400078ec0ff */
[----:B------:R-:W-:Y:S01]  /*b2e0*/  LOP3.LUT R28, R29, 0x380, RZ, 0xc0, !PT ;  /* 0x000003801d1c7812 */ /* 0x000fe200078ec0ff */
[----:B------:R-:W-:Y:S01]  /*b2f0*/  SHFL.IDX PT, R125, R125, R74, 0x1c1f ;  /* 0x001c1f4a7d7d7589 */ /* 0x000fe200000e0000 */
[----:B------:R-:W-:Y:S02]  /*b300*/  LOP3.LUT R6, R6, R7, RZ, 0x3c, !PT ;  /* 0x0000000706067212 */ /* 0x000fe400078e3cff */
[----:B------:R-:W-:Y:S01]  /*b310*/  LOP3.LUT R7, R40, 0x380, RZ, 0xc0, !PT ;  /* 0x0000038028077812 */ /* 0x000fe200078ec0ff */
[----:B------:R-:W-:Y:S01]  /*b320*/  SHFL.IDX PT, R81, R131, R74, 0x1c1f ;  /* 0x001c1f4a83517589 */ /* 0x000fe200000e0000 */
[----:B------:R-:W-:Y:S02]  /*b330*/  SHF.R.U64 R30, R30, 0x3, RZ ;  /* 0x000000031e1e7819 */ /* 0x000fe400000012ff */
[----:B------:R-:W-:Y:S01]  /*b340*/  SHF.R.U64 R28, R28, 0x3, RZ ;  /* 0x000000031c1c7819 */ /* 0x000fe200000012ff */
[----:B------:R-:W-:Y:S01]  /*b350*/  SHFL.IDX PT, R73, R133, R74, 0x1c1f ;  /* 0x001c1f4a85497589 */ /* 0x000fe200000e0000 */
[----:B------:R-:W-:-:S02]  /*b360*/  SHF.R.U64 R7, R7, 0x3, RZ ;  /* 0x0000000307077819 */ /* 0x000fc400000012ff */
[----:B------:R-:W-:Y:S01]  /*b370*/  LOP3.LUT R30, R30, R31, RZ, 0x3c, !PT ;  /* 0x0000001f1e1e7212 */ /* 0x000fe200078e3cff */
[----:B------:R-:W-:Y:S01]  /*b380*/  SHFL.IDX PT, R72, R135, R74, 0x1c1f ;  /* 0x001c1f4a87487589 */ /* 0x000fe200000e0000 */
[----:B------:R-:W-:Y:S01]  /*b390*/  LOP3.LUT R28, R28, R29, RZ, 0x3c, !PT ;  /* 0x0000001d1c1c7212 */ /* 0x000fe200078e3cff */
[--C-:B------:R-:W-:Y:S01]  /*b3a0*/  IMAD.X R31, RZ, RZ, R41.reuse, P6 ;  /* 0x000000ffff1f7224 */ /* 0x100fe200030e0629 */
[C---:B------:R-:W-:Y:S01]  /*b3b0*/  IADD3 R13, P6, R40.reuse, 0xb000, RZ ;  /* 0x0000b000280d7810 */ /* 0x040fe20007fde0ff */
[----:B------:R-:W-:Y:S01]  /*b3c0*/  SHFL.IDX PT, R43, R137, R74, 0x1c1f ;  /* 0x001c1f4a892b7589 */ /* 0x000fe200000e0000 */
[--C-:B------:R-:W-:Y:S01]  /*b3d0*/  IMAD.X R29, RZ, RZ, R41.reuse, P5 ;  /* 0x000000ffff1d7224 */ /* 0x100fe200028e0629 */
[----:B------:R-:W-:Y:S02]  /*b3e0*/  IADD3 R5, P5, R40, 0xc000, RZ ;  /* 0x0000c00028057810 */ /* 0x000fe40007fbe0ff */
[----:B------:R-:W-:Y:S01]  /*b3f0*/  SHFL.IDX PT, R42, R139, R74, 0x1c1f ;  /* 0x001c1f4a8b2a7589 */ /* 0x000fe200000e0000 */
[----:B------:R-:W-:Y:S01]  /*b400*/  LOP3.LUT R40, R7, R40, RZ, 0x3c, !PT ;  /* 0x0000002807287212 */ /* 0x000fe200078e3cff */
[----:B------:R-:W-:Y:S01]  /*b410*/  IMAD.X R7, RZ, RZ, R41, P4 ;  /* 0x000000ffff077224 */ /* 0x000fe200020e0629 */
[----:B------:R-:W-:Y:S01]  /*b420*/  LOP3.LUT R4, R5, 0x380, RZ, 0xc0, !PT ;  /* 0x0000038005047812 */ /* 0x000fe200078ec0ff */
[----:B------:R-:W-:Y:S01]  /*b430*/  SHFL.IDX PT, R157, R157, R74, 0x1c1f ;  /* 0x001c1f4a9d9d7589 */ /* 0x000fe200000e0000 */
[----:B------:R-:W-:-:S02]  /*b440*/  LOP3.LUT R12, R13, 0x380, RZ, 0xc0, !PT ;  /* 0x000003800d0c7812 */ /* 0x000fc400078ec0ff */
[----:B------:R-:W-:Y:S01]  /*b450*/  SHF.R.U64 R4, R4, 0x3, RZ ;  /* 0x0000000304047819 */ /* 0x000fe200000012ff */
[----:B------:R-:W-:Y:S01]  /*b460*/  SHFL.IDX PT, R159, R159, R74, 0x1c1f ;  /* 0x001c1f4a9f9f7589 */ /* 0x000fe200000e0000 */
[----:B------:R-:W-:Y:S02]  /*b470*/  SHF.R.U64 R12, R12, 0x3, RZ ;  /* 0x000000030c0c7819 */ /* 0x000fe400000012ff */
[----:B------:R-:W-:Y:S01]  /*b480*/  LOP3.LUT R4, R4, R5, RZ, 0x3c, !PT ;  /* 0x0000000504047212 */ /* 0x000fe200078e3cff */
[----:B------:R-:W-:Y:S01]  /*b490*/  SHFL.IDX PT, R161, R161, R74, 0x1c1f ;  /* 0x001c1f4aa1a17589 */ /* 0x000fe200000e0000 */
[--C-:B------:R-:W-:Y:S01]  /*b4a0*/  IMAD.X R5, RZ, RZ, R41.reuse, P5 ;  /* 0x000000ffff057224 */ /* 0x100fe200028e0629 */
[----:B------:R-:W-:Y:S01]  /*b4b0*/  LOP3.LUT R12, R12, R13, RZ, 0x3c, !PT ;  /* 0x0000000d0c0c7212 */ /* 0x000fe200078e3cff */
[----:B------:R-:W-:Y:S01]  /*b4c0*/  IMAD.X R13, RZ, RZ, R41, P6 ;  /* 0x000000ffff0d7224 */ /* 0x000fe200030e0629 */
[----:B------:R-:W-:Y:S04]  /*b4d0*/  SHFL.IDX PT, R116, R163, R74, 0x1c1f ;  /* 0x001c1f4aa3747589 */ /* 0x000fe800000e0000 */
[----:B------:R-:W-:Y:S04]  /*b4e0*/  SHFL.IDX PT, R115, R165, R74, 0x1c1f ;  /* 0x001c1f4aa5737589 */ /* 0x000fe800000e0000 */
[----:B------:R-:W-:Y:S04]  /*b4f0*/  SHFL.IDX PT, R87, R167, R74, 0x1c1f ;  /* 0x001c1f4aa7577589 */ /* 0x000fe800000e0000 */
[----:B------:R-:W-:Y:S04]  /*b500*/  SHFL.IDX PT, R83, R169, R74, 0x1c1f ;  /* 0x001c1f4aa9537589 */ /* 0x000fe800000e0000 */
[----:B------:R-:W-:Y:S04]  /*b510*/  SHFL.IDX PT, R171, R171, R74, 0x1c1f ;  /* 0x001c1f4aabab7589 */ /* 0x000fe800000e0000 */
[----:B------:R-:W-:Y:S04]  /*b520*/  SHFL.IDX PT, R127, R86, R53, 0x1c1f ;  /* 0x001c1f35567f7589 */ /* 0x000fe800000e0000 */
[----:B------:R-:W-:Y:S04]  /*b530*/  SHFL.IDX PT, R129, R88, R53, 0x1c1f ;  /* 0x001c1f3558817589 */ /* 0x000fe800000e0000 */
[----:B------:R-:W3:Y:S04]  /*b540*/  SHFL.IDX PT, R122, R85, R53, 0x1c1f ;  /* 0x001c1f35557a7589 */ /* 0x000ee800000e0000 */
[----:B------:R-:W-:Y:S04]  /*b550*/  SHFL.IDX PT, R74, R89, R53, 0x1c1f ;  /* 0x001c1f35594a7589 */ /* 0x000fe800000e0000 */
[----:B------:R-:W-:Y:S04]  /*b560*/  SHFL.IDX PT, R90, R90, R53, 0x1c1f ;  /* 0x001c1f355a5a7589 */ /* 0x000fe800000e0000 */
[----:B------:R-:W-:Y:S04]  /*b570*/  SHFL.IDX PT, R91, R91, R53, 0x1c1f ;  /* 0x001c1f355b5b7589 */ /* 0x000fe800000e0000 */
[----:B------:R-:W-:Y:S04]  /*b580*/  SHFL.IDX PT, R92, R92, R53, 0x1c1f ;  /* 0x001c1f355c5c7589 */ /* 0x000fe800000e0000 */
[----:B------:R-:W-:Y:S04]  /*b590*/  SHFL.IDX PT, R93, R93, R53, 0x1c1f ;  /* 0x001c1f355d5d7589 */ /* 0x000fe800000e0000 */
[----:B------:R-:W3:Y:S04]  /*b5a0*/  SHFL.IDX PT, R102, R102, R53, 0x1c1f ;  /* 0x001c1f3566667589 */ /* 0x000ee800000e0000 */
[----:B------:R-:W3:Y:S04]  /*b5b0*/  SHFL.IDX PT, R86, R103, R53, 0x1c1f ;  /* 0x001c1f3567567589 */ /* 0x000ee800000e0000 */
[----:B------:R-:W3:Y:S04]  /*b5c0*/  SHFL.IDX PT, R104, R104, R53, 0x1c1f ;  /* 0x001c1f3568687589 */ /* 0x000ee800000e0000 */
[----:B------:R-:W3:Y:S04]  /*b5d0*/  SHFL.IDX PT, R79, R106, R53, 0x1c1f ;  /* 0x001c1f356a4f7589 */ /* 0x000ee800000e0000 */
[----:B------:R-:W3:Y:S04]  /*b5e0*/  SHFL.IDX PT, R124, R107, R53, 0x1c1f ;  /* 0x001c1f356b7c7589 */ /* 0x000ee800000e0000 */
[----:B------:R-:W-:Y:S04]  /*b5f0*/  SHFL.IDX PT, R126, R109, R53, 0x1c1f ;  /* 0x001c1f356d7e7589 */ /* 0x000fe800000e0000 */
[----:B------:R-:W-:Y:S04]  /*b600*/  SHFL.IDX PT, R128, R111, R53, 0x1c1f ;  /* 0x001c1f356f807589 */ /* 0x000fe800000e0000 */
[----:B------:R1:W3:Y:S04]  /*b610*/  SHFL.IDX PT, R88, R113, R53, 0x1c1f ;  /* 0x001c1f3571587589 */ /* 0x0002e800000e0000 */
[----:B------:R4:W-:Y:S04]  /*b620*/  STSM.16.M88.4 [R105], R44 ;  /* 0x0000002c69007844 */ /* 0x0009e80000000200 */
[----:B------:R0:W-:Y:S01]  /*b630*/  STSM.16.M88.4 [R118], R48 ;  /* 0x0000003076007844 */ /* 0x0001e20000000200 */
[----:B-1----:R-:W-:Y:S01]  /*b640*/  SEL R53, R145, R94, P0 ;  /* 0x0000005e91357207 */ /* 0x002fe20000000000 */
[----:B------:R-:W-:-:S04]  /*b650*/  VIADD R94, R18, UR41 ;  /* 0x00000029125e7c36 */ /* 0x000fc80008000000 */
[----:B------:R-:W-:Y:S04]  /*b660*/  STSM.16.M88.4 [R134], R52 ;  /* 0x0000003486007844 */ /* 0x000fe80000000200 */
[----:B------:R1:W-:Y:S01]  /*b670*/  STSM.16.M88.4 [R132], R56 ;  /* 0x0000003884007844 */ /* 0x0003e20000000200 */
[----:B----4-:R-:W-:Y:S01]  /*b680*/  @P3 IMAD.HI.U32 R44, R94, R75, RZ ;  /* 0x0000004b5e2c3227 */ /* 0x010fe200078e00ff */
[----:B------:R-:W-:Y:S02]  /*b690*/  SEL R46, R80, R119, P0 ;  /* 0x00000077502e7207 */ /* 0x000fe40000000000 */
[----:B------:R-:W-:Y:S01]  /*b6a0*/  SEL R45, R151, R76, P0 ;  /* 0x0000004c972d7207 */ /* 0x000fe20000000000 */
[----:B------:R-:W-:Y:S01]  /*b6b0*/  IMAD.MOV.U32 R75, RZ, RZ, R94 ;  /* 0x000000ffff4b7224 */ /* 0x000fe200078e005e */
[----:B------:R-:W-:Y:S01]  /*b6c0*/  @P3 SHF.R.U32.HI R75, RZ, R77, R44 ;  /* 0x0000004dff4b3219 */ /* 0x000fe2000001162c */
[----:B------:R4:W-:Y:S01]  /*b6d0*/  STSM.16.M88.4 [R130], R60 ;  /* 0x0000003c82007844 */ /* 0x0009e20000000200 */
[----:B------:R-:W-:-:S02]  /*b6e0*/  SEL R44, R119, R80, P0 ;  /* 0x00000050772c7207 */ /* 0x000fc40000000000 */
[----:B------:R-:W-:Y:S02]  /*b6f0*/  SEL R47, R76, R151, P0 ;  /* 0x000000974c2f7207 */ /* 0x000fe40000000000 */
[----:B0-----:R-:W-:Y:S02]  /*b700*/  SEL R48, R121, R82, P0 ;  /* 0x0000005279307207 */ /* 0x001fe40000000000 */
[----:B------:R-:W-:Y:S01]  /*b710*/  SEL R50, R82, R121, P0 ;  /* 0x0000007952327207 */ /* 0x000fe20000000000 */
[----:B------:R0:W-:Y:S01]  /*b720*/  STSM.16.M88.4 [R112], R44 ;  /* 0x0000002c70007844 */ /* 0x0001e20000000200 */
[----:B--2---:R-:W-:Y:S01]  /*b730*/  SEL R49, R153, R100, P0 ;  /* 0x0000006499317207 */ /* 0x004fe20000000000 */
[----:B-1----:R-:W-:Y:S01]  /*b740*/  IMAD.MOV R56, RZ, RZ, -R75 ;  /* 0x000000ffff387224 */ /* 0x002fe200078e0a4b */
[----:B------:R-:W-:Y:S02]  /*b750*/  SEL R51, R100, R153, P0 ;  /* 0x0000009964337207 */ /* 0x000fe40000000000 */
[----:B---3--:R-:W-:-:S02]  /*b760*/  SEL R52, R123, R84, P0 ;  /* 0x000000547b347207 */ /* 0x008fc40000000000 */
[----:B------:R-:W-:Y:S01]  /*b770*/  SEL R54, R84, R123, P0 ;  /* 0x0000007b54367207 */ /* 0x000fe20000000000 */
[----:B------:R1:W-:Y:S01]  /*b780*/  STSM.16.M88.4 [R110], R48 ;  /* 0x000000306e007844 */ /* 0x0003e20000000200 */
[----:B------:R-:W-:Y:S01]  /*b790*/  SEL R53, R155, R78, P0 ;  /* 0x0000004e9b357207 */ /* 0x000fe20000000000 */
[----:B----4-:R-:W-:Y:S01]  /*b7a0*/  IMAD R61, R3, R56, R94 ;  /* 0x00000038033d7224 */ /* 0x010fe200078e025e */
[----:B------:R-:W-:Y:S02]  /*b7b0*/  SEL R55, R78, R155, P0 ;  /* 0x0000009b4e377207 */ /* 0x000fe40000000000 */
[----:B------:R-:W-:Y:S02]  /*b7c0*/  SEL R56, R125, R122, P0 ;  /* 0x0000007a7d387207 */ /* 0x000fe40000000000 */
[----:B------:R-:W-:Y:S01]  /*b7d0*/  SEL R58, R122, R125, P0 ;  /* 0x0000007d7a3a7207 */ /* 0x000fe20000000000 */
[----:B------:R2:W-:Y:S01]  /*b7e0*/  STSM.16.M88.4 [R108], R52 ;  /* 0x000000346c007844 */ /* 0x0005e20000000200 */
[----:B------:R-:W-:-:S02]  /*b7f0*/  SEL R57, R157, R102, P0 ;  /* 0x000000669d397207 */ /* 0x000fc40000000000 */
[----:B------:R-:W-:Y:S02]  /*b800*/  SEL R59, R102, R157, P0 ;  /* 0x0000009d663b7207 */ /* 0x000fe40000000000 */
[----:B0-----:R-:W-:Y:S02]  /*b810*/  SEL R44, R120, R127, P0 ;  /* 0x0000007f782c7207 */ /* 0x001fe40000000000 */
[----:B------:R-:W-:Y:S01]  /*b820*/  SEL R46, R127, R120, P0 ;  /* 0x000000787f2e7207 */ /* 0x000fe20000000000 */
[----:B------:R-:W-:Y:S01]  /*b830*/  STSM.16.M88.4 [R71], R56 ;  /* 0x0000003847007844 */ /* 0x000fe20000000200 */
[----:B-1----:R-:W-:Y:S01]  /*b840*/  SHF.R.S32.HI R49, RZ, 0x1f, R75 ;  /* 0x0000001fff317819 */ /* 0x002fe2000001144b */
[----:B------:R-:W-:Y:S01]  /*b850*/  VIADD R51, R220, UR41 ;  /* 0x00000029dc337c36 */ /* 0x000fe20008000000 */
[----:B------:R-:W-:Y:S02]  /*b860*/  IADD3 R48, P1, R75, UR6, RZ ;  /* 0x000000064b307c10 */ /* 0x000fe4000ff3e0ff */
[----:B------:R-:W-:-:S02]  /*b870*/  SHF.R.S32.HI R50, RZ, 0x1f, R61 ;  /* 0x0000001fff327819 */ /* 0x000fc4000001143d */
[----:B------:R-:W-:Y:S01]  /*b880*/  SEL R45, R159, R86, P0 ;  /* 0x000000569f2d7207 */ /* 0x000fe20000000000 */
[----:B--2---:R-:W-:Y:S01]  /*b890*/  IMAD.U32 R52, RZ, RZ, UR5 ;  /* 0x00000005ff347e24 */ /* 0x004fe2000f8e00ff */
[----:B------:R-:W-:Y:S01]  /*b8a0*/  SEL R47, R86, R159, P0 ;  /* 0x0000009f562f7207 */ /* 0x000fe20000000000 */
[----:B------:R-:W-:Y:S01]  /*b8b0*/  ULDC UR5, c[0x0][0xa88] ;  /* 0x0002a20000057ab9 */ /* 0x000fe20000000800 */
[----:B------:R-:W-:Y:S01]  /*b8c0*/  SEL R54, R129, R114, P0 ;  /* 0x0000007281367207 */ /* 0x000fe20000000000 */
[----:B------:R-:W-:Y:S01]  /*b8d0*/  IMAD R96, R3, UR5, RZ ;  /* 0x0000000503607c24 */ /* 0x000fe2000f8e02ff */
[----:B------:R-:W-:Y:S01]  /*b8e0*/  IADD3.X R49, R49, UR7, R52, P1, !PT ;  /* 0x0000000731317c10 */ /* 0x000fe20008ffe434 */
[----:B------:R-:W-:Y:S01]  /*b8f0*/  ULDC.64 UR6, c[0x0][0xb88] ;  /* 0x0002e20000067ab9 */ /* 0x000fe20000000a00 */
[----:B------:R0:W-:Y:S01]  /*b900*/  STSM.16.M88.4 [R69], R44 ;  /* 0x0000002c45007844 */ /* 0x0001e20000000200 */
[----:B------:R-:W-:Y:S01]  /*b910*/  IMAD R50, R50, UR6, RZ ;  /* 0x0000000632327c24 */ /* 0x000fe2000f8e02ff */
[----:B------:R-:W-:Y:S01]  /*b920*/  SEL R52, R114, R129, P0 ;  /* 0x0000008172347207 */ /* 0x000fe20000000000 */
[----:B------:R-:W-:Y:S01]  /*b930*/  IMAD.WIDE.U32 R48, R61, UR6, R48 ;  /* 0x000000063d307c25 */ /* 0x000fe2000f8e0030 */
[----:B------:R-:W-:-:S02]  /*b940*/  SEL R53, R161, R104, P0 ;  /* 0x00000068a1357207 */ /* 0x000fc40000000000 */
[----:B------:R-:W-:Y:S01]  /*b950*/  SEL R55, R104, R161, P0 ;  /* 0x000000a168377207 */ /* 0x000fe20000000000 */
[----:B------:R-:W-:Y:S01]  /*b960*/  IMAD R61, R61, UR7, R50 ;  /* 0x000000073d3d7c24 */ /* 0x000fe2000f8e0232 */
[----:B------:R-:W-:Y:S01]  /*b970*/  ULDC.64 UR6, c[0x0][0xb50] ;  /* 0x0002d40000067ab9 */ /* 0x000fe20000000a00 */
[----:B------:R-:W-:Y:S02]  /*b980*/  LOP3.LUT P1, RZ, R218, 0x3, RZ, 0xc0, !PT ;  /* 0x00000003daff7812 */ /* 0x000fe4000782c0ff */
[----:B------:R1:W-:Y:S01]  /*b990*/  STSM.16.M88.4 [R67], R52 ;  /* 0x0000003443007844 */ /* 0x0003e20000000200 */
[----:B------:R-:W-:Y:S02]  /*b9a0*/  SEL R50, R74, R81, P0 ;  /* 0x000000514a327207 */ /* 0x000fe40000000000 */
[----:B------:R-:W-:Y:S01]  /*b9b0*/  ISETP.GE.OR P2, PT, R51, R96, P1 ;  /* 0x000000603300720c */ /* 0x000fe20000f46670 */
[----:B0-----:R-:W-:Y:S01]  /*b9c0*/  IMAD.IADD R47, R49, 0x1, R61 ;  /* 0x00000001312f7824 */ /* 0x001fe200078e023d */
[----:B------:R-:W-:Y:S01]  /*b9d0*/  LEA R44, P4, R48, UR6, 0x2 ;  /* 0x00000006302c7c11 */ /* 0x000fe2000f8810ff */
[----:B------:R-:W-:Y:S01]  /*b9e0*/  VIADD R45, R51, 0x8 ;  /* 0x00000008332d7836 */ /* 0x000fe20000000000 */
[----:B------:R-:W-:-:S02]  /*b9f0*/  SEL R49, R116, R79, P0 ;  /* 0x0000004f74317207 */ /* 0x000fc40000000000 */
[----:B------:R-:W-:Y:S01]  /*ba00*/  LEA.HI.X R46, R48, UR7, R47, 0x2, P4 ;  /* 0x00000007302e7c11 */ /* 0x000fe2000a0f142f */
[----:B------:R-:W-:Y:S01]  /*ba10*/  SHFL.IDX PT, R94, R44, 0x1, 0x1c1f ;  /* 0x003c1f002c5e7f89 */ /* 0x000fe200000e0000 */
[----:B------:R-:W-:Y:S02]  /*ba20*/  SEL R48, R81, R74, P0 ;  /* 0x0000004a51307207 */ /* 0x000fe40000000000 */
[----:B------:R-:W-:Y:S01]  /*ba30*/  SEL R51, R79, R116, P0 ;  /* 0x000000744f337207 */ /* 0x000fe20000000000 */
[----:B------:R-:W-:Y:S01]  /*ba40*/  SHFL.IDX PT, R89, R46, RZ, 0x1c1f ;  /* 0x001c1fff2e597589 */ /* 0x000fe200000e0000 */
[----:B------:R-:W-:Y:S02]  /*ba50*/  ISETP.GE.OR P1, PT, R45, R96, P1 ;  /* 0x000000602d00720c */ /* 0x000fe40000f26670 */
[----:B-1----:R-:W-:Y:S01]  /*ba60*/  SEL R52, R73, R90, P0 ;  /* 0x0000005a49347207 */ /* 0x002fe20000000000 */
[----:B------:R-:W-:Y:S01]  /*ba70*/  SHFL.IDX PT, R95, R46, 0x1, 0x1c1f ;  /* 0x003c1f002e5f7f89 */ /* 0x000fe200000e0000 */
[----:B------:R-:W-:-:S02]  /*ba80*/  SEL R54, R90, R73, P0 ;  /* 0x000000495a367207 */ /* 0x000fc40000000000 */
[----:B------:R-:W-:Y:S01]  /*ba90*/  SEL R53, R115, R124, P0 ;  /* 0x0000007c73357207 */ /* 0x000fe20000000000 */
[----:B------:R-:W-:Y:S01]  /*baa0*/  STSM.16.M88.4 [R65], R48 ;  /* 0x0000003041007844 */ /* 0x000fe20000000200 */
[----:B------:R-:W-:Y:S02]  /*bab0*/  SEL R55, R124, R115, P0 ;  /* 0x000000737c377207 */ /* 0x000fe40000000000 */
[----:B------:R-:W-:Y:S02]  /*bac0*/  SEL R45, R171, R88, P0 ;  /* 0x00000058ab2d7207 */ /* 0x000fe40000000000 */
[----:B------:R-:W-:Y:S01]  /*bad0*/  SEL R47, R88, R171, P0 ;  /* 0x000000ab582f7207 */ /* 0x000fe20000000000 */
[----:B------:R-:W-:Y:S01]  /*bae0*/  STSM.16.M88.4 [R64], R52 ;  /* 0x0000003440007844 */ /* 0x000fe20000000200 */
[----:B------:R-:W-:Y:S02]  /*baf0*/  SEL R56, R72, R91, P0 ;  /* 0x0000005b48387207 */ /* 0x000fe40000000000 */
[----:B------:R-:W-:Y:S01]  /*bb00*/  SEL R58, R91, R72, P0 ;  /* 0x000000485b3a7207 */ /* 0x000fe20000000000 */
[----:B------:R0:W1:Y:S01]  /*bb10*/  SHFL.IDX PT, R88, R44, RZ, 0x1c1f ;  /* 0x001c1fff2c587589 */ /* 0x00006200000e0000 */
[----:B------:R-:W-:-:S02]  /*bb20*/  SEL R57, R87, R126, P0 ;  /* 0x0000007e57397207 */ /* 0x000fc40000000000 */
[----:B------:R-:W-:Y:S02]  /*bb30*/  SEL R59, R126, R87, P0 ;  /* 0x000000577e3b7207 */ /* 0x000fe40000000000 */
[----:B------:R-:W-:Y:S02]  /*bb40*/  SEL R81, R83, R128, P0 ;  /* 0x0000008053517207 */ /* 0x000fe40000000000 */
[----:B------:R-:W-:Y:S01]  /*bb50*/  SEL R80, R43, R92, P0 ;  /* 0x0000005c2b507207 */ /* 0x000fe20000000000 */
[----:B------:R2:W-:Y:S01]  /*bb60*/  STSM.16.M88.4 [R66], R56 ;  /* 0x0000003842007844 */ /* 0x0005e20000000200 */
[----:B------:R-:W-:Y:S02]  /*bb70*/  SEL R82, R92, R43, P0 ;  /* 0x0000002b5c527207 */ /* 0x000fe40000000000 */
[----:B------:R-:W-:Y:S02]  /*bb80*/  SEL R83, R128, R83, P0 ;  /* 0x0000005380537207 */ /* 0x000fe40000000000 */
[----:B0-----:R-:W-:-:S02]  /*bb90*/  SEL R44, R42, R93, P0 ;  /* 0x0000005d2a2c7207 */ /* 0x001fc40000000000 */
[----:B------:R-:W-:Y:S01]  /*bba0*/  SEL R46, R93, R42, P0 ;  /* 0x0000002a5d2e7207 */ /* 0x000fe20000000000 */
[----:B------:R-:W-:Y:S04]  /*bbb0*/  STSM.16.M88.4 [R68], R80 ;  /* 0x0000005044007844 */ /* 0x000fe80000000200 */
[----:B------:R-:W-:Y:S01]  /*bbc0*/  STSM.16.M88.4 [R70], R44 ;  /* 0x0000002c46007844 */ /* 0x000fe20000000200 */
[----:B------:R-:W-:Y:S01]  /*bbd0*/  BAR.SYNC.DEFER_BLOCKING 0x1, 0x100 ;  /* 0x0044000000007b1d */ /* 0x000fe20000010000 */
[----:B------:R-:W-:-:S05]  /*bbe0*/  UIMAD UR5, UR10, UR8, URZ ;  /* 0x000000080a0572a4 */ /* 0x000fca000f8e023f */
[----:B-1----:R-:W-:Y:S01]  /*bbf0*/  @!P2 ST.E desc[UR50][R88.64], R2 ;  /* 0x000000025800a985 */ /* 0x002fe2000c101932 */
[----:B------:R-:W-:Y:S01]  /*bc00*/  UIMAD.WIDE.U32 UR6, UR39, UR8, URZ ;  /* 0x00000008270672a5 */ /* 0x000fe2000f8e003f */
[----:B------:R-:W-:Y:S02]  /*bc10*/  ULDC.64 UR10, c[0x0][0xaf0] ;  /* 0x0002bc00000a7ab9 */ /* 0x000fe40000000a00 */
[----:B------:R0:W-:Y:S04]  /*bc20*/  @!P1 ST.E desc[UR50][R94.64], R0 ;  /* 0x000000005e009985 */ /* 0x0001e8000c101932 */
[----:B------:R1:W5:Y:S04]  /*bc30*/  LD.E.128 R52, desc[UR50][R30.64] ;  /* 0x000000321e347980 */ /* 0x000368000c101d00 */
[----:B--2---:R2:W5:Y:S01]  /*bc40*/  LD.E.128 R56, desc[UR50][R28.64] ;  /* 0x000000321c387980 */ /* 0x004562000c101d00 */
[----:B0-----:R-:W-:-:S03]  /*bc50*/  IMAD R0, R216, 0x20, R217 ;  /* 0x00000020d8007824 */ /* 0x001fc600078e02d9 */
[----:B------:R0:W5:Y:S01]  /*bc60*/  LD.E.128 R88, desc[UR50][R6.64] ;  /* 0x0000003206587980 */ /* 0x000162000c101d00 */
[----:B-1----:R-:W1:Y:S01]  /*bc70*/  @P3 LDC R31, c[0x0][0xbec] ;  /* 0x0002fb00ff1f3b82 */ /* 0x002e620000000800 */
[----:B------:R-:W-:Y:S02]  /*bc80*/  UIMAD UR5, UR39, UR9, UR5 ;  /* 0x00000009270572a4 */ /* 0x000fe4000f8e0205 */
[----:B------:R-:W-:Y:S01]  /*bc90*/  UIMAD UR8, UR13, UR10, URZ ;  /* 0x0000000a0d0872a4 */ /* 0x000fe2000f8e023f */
[----:B------:R-:W5:Y:S04]  /*bca0*/  LD.E.128 R60, desc[UR50][R38.64] ;  /* 0x00000032263c7980 */ /* 0x000f68000c101d00 */
[----:B--2---:R-:W2:Y:S01]  /*bcb0*/  @P3 LDC R29, c[0x0][0xbf0] ;  /* 0x0002fc00ff1d3b82 */ /* 0x004ea20000000800 */
[----:B0-----:R-:W-:Y:S01]  /*bcc0*/  VIADD R6, R0, UR41 ;  /* 0x0000002900067c36 */ /* 0x001fe20008000000 */
[----:B------:R-:W-:Y:S01]  /*bcd0*/  UIADD3 UR7, UR7, UR5, URZ ;  /* 0x0000000507077290 */ /* 0x000fe2000fffe03f */
[----:B------:R-:W5:Y:S01]  /*bce0*/  LD.E.128 R72, desc[UR50][R36.64] ;  /* 0x0000003224487980 */ /* 0x000f62000c101d00 */
[----:B------:R-:W-:Y:S01]  /*bcf0*/  UIMAD UR5, UR38, UR11, UR8 ;  /* 0x0000000b260572a4 */ /* 0x000fe2000f8e0208 */
[----:B------:R-:W-:Y:S01]  /*bd00*/  IMAD.MOV.U32 R7, RZ, RZ, R6 ;  /* 0x000000ffff077224 */ /* 0x000fe200078e0006 */
[----:B------:R-:W-:Y:S01]  /*bd10*/  UIMAD.WIDE.U32 UR38, UR38, UR10, UR6 ;  /* 0x0000000a262672a5 */ /* 0x000fe2000f8e0006 */
[----:B------:R0:W5:Y:S02]  /*bd20*/  LD.E.128 R92, desc[UR50][R4.64] ;  /* 0x00000032045c7980 */ /* 0x000164000c101d00 */
[----:B------:R-:W-:-:S02]  /*bd30*/  ULDC.64 UR6, c[0x0][0xae0] ;  /* 0x0002b80000067ab9 */ /* 0x000fc40000000a00 */
[----:B------:R-:W5:Y:S04]  /*bd40*/  LD.E.128 R48, desc[UR50][R34.64] ;  /* 0x0000003222307980 */ /* 0x000f68000c101d00 */
[----:B------:R-:W5:Y:S01]  /*bd50*/  LD.E.128 R76, desc[UR50][R32.64] ;  /* 0x00000032204c7980 */ /* 0x000f62000c101d00 */
[----:B-1----:R-:W-:Y:S01]  /*bd60*/  @P3 IMAD.HI.U32 R0, R6, R31, RZ ;  /* 0x0000001f06003227 */ /* 0x002fe200078e00ff */
[----:B------:R-:W-:Y:S02]  /*bd70*/  UIADD3 UR5, UR39, UR5, URZ ;  /* 0x0000000527057290 */ /* 0x000fe4000fffe03f */
[----:B------:R1:W5:Y:S04]  /*bd80*/  LD.E.128 R36, desc[UR50][R8.64] ;  /* 0x0000003208247980 */ /* 0x000368000c101d00 */
[----:B------:R-:W5:Y:S01]  /*bd90*/  LD.E.128 R40, desc[UR50][R40.64] ;  /* 0x0000003228287980 */ /* 0x000f62000c101d00 */
[----:B--2---:R-:W-:Y:S01]  /*bda0*/  @P3 SHF.R.U32.HI R7, RZ, R29, R0 ;  /* 0x0000001dff073219 */ /* 0x004fe20000011600 */
[----:B0-----:R-:W-:-:S02]  /*bdb0*/  IMAD.U32 R5, RZ, RZ, UR39 ;  /* 0x00000027ff057e24 */ /* 0x001fc4000f8e00ff */
[----:B------:R-:W-:Y:S01]  /*bdc0*/  IMAD.U32 R4, RZ, RZ, UR38 ;  /* 0x00000026ff047e24 */ /* 0x000fe2000f8e00ff */
[--C-:B------:R-:W-:Y:S01]  /*bdd0*/  SHF.R.S32.HI R0, RZ, 0x1f, R7.reuse ;  /* 0x0000001fff007819 */ /* 0x100fe20000011407 */
[----:B------:R-:W-:Y:S01]  /*bde0*/  IMAD.MOV R2, RZ, RZ, -R7 ;  /* 0x000000ffff027224 */ /* 0x000fe200078e0a07 */
[----:B------:R-:W5:Y:S01]  /*bdf0*/  LD.E.128 R44, desc[UR50][R26.64] ;  /* 0x000000321a2c7980 */ /* 0x000f62000c101d00 */
[----:B------:R-:W-:Y:S02]  /*be00*/  IMAD.U32 R5, RZ, RZ, UR5 ;  /* 0x00000005ff057e24 */ /* 0x000fe4000f8e00ff */
[----:B------:R-:W-:Y:S01]  /*be10*/  IMAD R0, R0, UR6, RZ ;  /* 0x0000000600007c24 */ /* 0x000fe2000f8e02ff */
[----:B------:R-:W5:Y:S01]  /*be20*/  LD.E.128 R84, desc[UR50][R14.64] ;  /* 0x000000320e547980 */ /* 0x000f62000c101d00 */
[----:B-1----:R-:W-:-:S03]  /*be30*/  IMAD R9, R3, R2, R6 ;  /* 0x0000000203097224 */ /* 0x002fc600078e0206 */
[----:B------:R-:W5:Y:S01]  /*be40*/  LD.E.128 R80, desc[UR50][R20.64] ;  /* 0x0000003214507980 */ /* 0x000f62000c101d00 */
[----:B------:R-:W-:-:S03]  /*be50*/  IMAD.WIDE.U32 R2, R7, UR6, R4 ;  /* 0x0000000607027c25 */ /* 0x000fc6000f8e0004 */
[----:B------:R-:W5:Y:S04]  /*be60*/  LD.E.128 R64, desc[UR50][R24.64] ;  /* 0x0000003218407980 */ /* 0x000f68000c101d00 */
[----:B------:R-:W5:Y:S04]  /*be70*/  LD.E.128 R68, desc[UR50][R12.64] ;  /* 0x000000320c447980 */ /* 0x000f68000c101d00 */
[----:B------:R0:W5:Y:S01]  /*be80*/  LD.E.128 R32, desc[UR50][R10.64] ;  /* 0x000000320a207980 */ /* 0x000162000c101d00 */
[----:B------:R-:W-:Y:S01]  /*be90*/  @!PT LDS RZ, [RZ] ;  /* 0x00000000fffff984 */ /* 0x000fe20000000800 */
[----:B------:R-:W-:Y:S01]  /*bea0*/  @!PT LDS RZ, [RZ] ;  /* 0x00000000fffff984 */ /* 0x000fe20000000800 */
[----:B------:R-:W-:Y:S01]  /*beb0*/  @!PT LDS RZ, [RZ] ;  /* 0x00000000fffff984 */ /* 0x000fe20000000800 */
[----:B------:R-:W-:Y:S01]  /*bec0*/  @!PT LDS RZ, [RZ] ;  /* 0x00000000fffff984 */ /* 0x000fe20000000800 */
[----:B------:R1:W-:Y:S06]  /*bed0*/  MEMBAR.ALL.CTA ;  /* 0x0000000000007992 */ /* 0x0003ec0000008000 */
[----:B-1----:R-:W1:Y:S01]  /*bee0*/  FENCE.VIEW.ASYNC.S ;  /* 0x00000000000073c6 */ /* 0x002e620000000000 */
[----:B0-----:R-:W-:Y:S01]  /*bef0*/  IMAD R11, R7, UR7, R0 ;  /* 0x00000007070b7c24 */ /* 0x001fe2000f8e0200 */
[----:B------:R-:W-:Y:S01]  /*bf00*/  SHF.R.S32.HI R0, RZ, 0x1f, R9 ;  /* 0x0000001fff007819 */ /* 0x000fe20000011409 */
[----:B------:R-:W-:Y:S01]  /*bf10*/  ULDC.64 UR6, c[0x0][0xad8] ;  /* 0x0002b60000067ab9 */ /* 0x000fe20000000a00 */
        /* <DEDUP_REMOVED lines=8> */
[----:B------:R-:W-:Y:S01]  /*bfa0*/  UPRMT UR5, URZ, 0x654, UR5 ;  /* 0x000006543f057896 */ /* 0x000fe20008000005 */
[----:B------:R-:W-:Y:S01]  /*bfb0*/  LEA R0, P3, R2, UR6, 0x1 ;  /* 0x0000000602007c11 */ /* 0x000fe2000f8608ff */
[----:B------:R-:W-:Y:S02]  /*bfc0*/  IMAD.IADD R3, R3, 0x1, R7 ;  /* 0x0000000103037824 */ /* 0x000fe400078e0207 */
[----:B------:R-:W-:-:S03]  /*bfd0*/  VIADD R5, R13, 0x20 ;  /* 0x000000200d057836 */ /* 0x000fc60000000000 */
[----:B------:R-:W-:Y:S02]  /*bfe0*/  LEA.HI.X R10, R2, UR7, R3, 0x1, P3 ;  /* 0x00000007020a7c11 */ /* 0x000fe400098f0c03 */
[-C--:B------:R-:W-:Y:S01]  /*bff0*/  ISETP.GE.AND P1, PT, R5, R96.reuse, PT ;  /* 0x000000600500720c */ /* 0x080fe20003f26270 */
[----:B------:R-:W-:Y:S01]  /*c000*/  VIADD R5, R13, 0x40 ;  /* 0x000000400d057836 */ /* 0x000fe20000000000 */
[----:B-1----:R0:W1:Y:S01]  /*c010*/  SHFL.IDX PT, R8, R0, RZ, 0x181f ;  /* 0x00181fff00087589 */ /* 0x00206200000e0000 */
[----:B------:R-:W-:Y:S01]  /*c020*/  SYNCS.ARRIVE.TRANS64.RED.A1T0 RZ, [UR5], RZ ;  /* 0x000000ffffff79a7 */ /* 0x000fe20008100405 */
[----:B------:R-:W-:Y:S02]  /*c030*/  BSSY B1, `(.L_x_2436) ;  /* 0x0000015000017945 */ /* 0x000fe40003800000 */
        /* <DEDUP_REMOVED lines=20> */
.L_x_2437:
[----:B------:R-:W-:Y:S05]  /*c180*/  BSYNC B1 ;  /* 0x0000000000017941 */ /* 0x000fea0003800000 */
.L_x_2436:
        /* <DEDUP_REMOVED lines=10> */
[-C--:B------:R-:W-:Y:S02]  /*c230*/  @!P3 LEA R4, P5, R22, R8.reuse, 0x1 ;  /* 0x000000081604b211 */ /* 0x080fe400078a08ff */
[-C--:B---3--:R-:W-:Y:S02]  /*c240*/  @!P4 LEA.HI.X R3, R16, R9.reuse, R225, 0x1, P6 ;  /* 0x000000091003c211 */ /* 0x088fe400030f0ce1 */
[-C--:B------:R-:W-:Y:S02]  /*c250*/  @!P2 LEA R6, P6, R19, R8.reuse, 0x1 ;  /* 0x000000081306a211 */ /* 0x080fe400078c08ff */
        /* <DEDUP_REMOVED lines=8> */
.L_x_2439:
[----:B------:R-:W-:Y:S05]  /*c2e0*/  BSYNC B1 ;  /* 0x0000000000017941 */ /* 0x000fea0003800000 */
.L_x_2438:
        /* <DEDUP_REMOVED lines=11> */
[-C--:B------:R-:W-:Y:S02]  /*c3a0*/  @!P1 LEA R6, P4, R19, R8.reuse, 0x1 ;  /* 0x0000000813069211 */ /* 0x080fe400078808ff */
[-C--:B----4-:R-:W-:Y:S02]  /*c3b0*/  @!P3 LEA.HI.X R3, R16, R9.reuse, R225, 0x1, P6 ;  /* 0x000000091003b211 */ /* 0x090fe400030f0ce1 */
        /* <DEDUP_REMOVED lines=8> */
.L_x_2441:
[----:B------:R-:W-:Y:S05]  /*c440*/  BSYNC B1 ;  /* 0x0000000000017941 */ /* 0x000fea0003800000 */
.L_x_2440:
[----:B-1----:R-:W-:Y:S01]  /*c450*/  VIADD R3, R13, 0x60 ;  /* 0x000000600d037836 */ /* 0x002fe20000000000 */
[----:B0-23--:R-:W0:Y:S04]  /*c460*/  SHFL.IDX PT, R10, R10, 0x3, 0x181f ;  /* 0x00781f000a0a7f89 */ /* 0x00de2800000e0000 */
[----:B------:R-:W-:Y:S01]  /*c470*/  ISETP.GE.AND P0, PT, R3, R96, PT ;  /* 0x000000600300720c */ /* 0x000fe20003f06270 */
[----:B------:R-:W1:-:S12]  /*c480*/  SHFL.IDX PT, R0, R0, 0x3, 0x181f ;  /* 0x00781f0000007f89 */ /* 0x000e5800000e0000 */
[----:B------:R-:W-:Y:S05]  /*c490*/  @P0 BRA `(.L_x_2442) ;  /* 0x0000000c00200947 */ /* 0x000fea0003800000 */
[----:B------:R-:W-:Y:S02]  /*c4a0*/  ULDC UR5, c[0x0][0xac8] ;  /* 0x0002b20000057ab9 */ /* 0x000fe40000000800 */
[----:B------:R-:W-:Y:S02]  /*c4b0*/  ISETP.GE.AND P3, PT, R16, UR5, PT ;  /* 0x0000000510007c0c */ /* 0x000fe4000bf66270 */
[----:B------:R-:W-:Y:S02]  /*c4c0*/  ISETP.GE.AND P4, PT, R22, UR5, PT ;  /* 0x0000000516007c0c */ /* 0x000fe4000bf86270 */
[----:B------:R-:W-:-:S09]  /*c4d0*/  ISETP.GE.AND P5, PT, R19, UR5, PT ;  /* 0x0000000513007c0c */ /* 0x000fd2000bfa6270 */
[-C--:B-1----:R-:W-:Y:S02]  /*c4e0*/  @!P3 LEA R2, P0, R16, R0.reuse, 0x1 ;  /* 0x000000001002b211 */ /* 0x082fe400078008ff */
[-C--:B------:R-:W-:Y:S02]  /*c4f0*/  @!P4 LEA R4, P1, R22, R0.reuse, 0x1 ;  /* 0x000000001604c211 */ /* 0x080fe400078208ff */
[C---:B------:R-:W-:Y:S02]  /*c500*/  @!P5 LEA R6, P2, R19.reuse, R0, 0x1 ;  /* 0x000000001306d211 */ /* 0x040fe400078408ff */
[-C--:B0-----:R-:W-:Y:S02]  /*c510*/  @!P3 LEA.HI.X R3, R16, R10.reuse, R225, 0x1, P0 ;  /* 0x0000000a1003b211 */ /* 0x081fe400000f0ce1 */
        /* <DEDUP_REMOVED lines=11> */
.L_x_2435:
        /* <DEDUP_REMOVED lines=50> */
.L_x_2444:
[----:B------:R-:W-:Y:S05]  /*c8f0*/  BSYNC B1 ;  /* 0x0000000000017941 */ /* 0x000fea0003800000 */
.L_x_2443:
        /* <DEDUP_REMOVED lines=11> */
[----:B-1----:R-:W-:-:S03]  /*c9b0*/  @P1 SHF.R.U32.HI R5, RZ, R11, R0 ;  /* 0x0000000bff051219 */ /* 0x002fc60000011600 */
[----:B------:R-:W-:Y:S01]  /*c9c0*/  UIMAD UR5, UR38, UR11, UR5 ;  /* 0x0000000b260572a4 */ /* 0x000fe2000f8e0205 */
[--C-:B------:R-:W-:Y:S01]  /*c9d0*/  SHF.R.S32.HI R0, RZ, 0x1f, R5.reuse ;  /* 0x0000001fff007819 */ /* 0x100fe20000011405 */
[----:B------:R-:W-:Y:S01]  /*c9e0*/  UIMAD.WIDE.U32 UR38, UR38, UR10, UR6 ;  /* 0x0000000a262672a5 */ /* 0x000fe2000f8e0006 */
[----:B------:R-:W-:Y:S02]  /*c9f0*/  IMAD.MOV R7, RZ, RZ, -R5 ;  /* 0x000000ffff077224 */ /* 0x000fe400078e0a05 */
[----:B------:R-:W-:Y:S01]  /*ca00*/  ULDC.64 UR6, c[0x0][0xae0] ;  /* 0x0002b80000067ab9 */ /* 0x000fe20000000a00 */
[----:B------:R-:W-:Y:S01]  /*ca10*/  UIADD3 UR5, UR39, UR5, URZ ;  /* 0x0000000527057290 */ /* 0x000fe2000fffe03f */
[----:B------:R-:W-:Y:S02]  /*ca20*/  IMAD R0, R0, UR6, RZ ;  /* 0x0000000600007c24 */ /* 0x000fe4000f8e02ff */
[----:B------:R-:W-:Y:S02]  /*ca30*/  IMAD R7, R8, R7, R6 ;  /* 0x0000000708077224 */ /* 0x000fe400078e0206 */
[----:B------:R-:W-:-:S02]  /*ca40*/  IMAD.U32 R3, RZ, RZ, UR39 ;  /* 0x00000027ff037e24 */ /* 0x000fc4000f8e00ff */
[----:B------:R-:W-:Y:S02]  /*ca50*/  IMAD.U32 R2, RZ, RZ, UR38 ;  /* 0x00000026ff027e24 */ /* 0x000fe4000f8e00ff */
[----:B------:R-:W-:Y:S01]  /*ca60*/  IMAD.U32 R3, RZ, RZ, UR5 ;  /* 0x00000005ff037e24 */ /* 0x000fe2000f8e00ff */
[----:B------:R-:W-:Y:S01]  /*ca70*/  ULDC UR5, c[0x0][0xa88] ;  /* 0x0002a20000057ab9 */ /* 0x000fe20000000800 */
[C---:B------:R-:W-:Y:S01]  /*ca80*/  IMAD R9, R5.reuse, UR7, R0 ;  /* 0x0000000705097c24 */ /* 0x040fe2000f8e0200 */
[----:B------:R-:W-:Y:S01]  /*ca90*/  SHF.R.S32.HI R0, RZ, 0x1f, R7 ;  /* 0x0000001fff007819 */ /* 0x000fe20000011407 */
[----:B------:R-:W-:Y:S01]  /*caa0*/  IMAD.WIDE.U32 R2, R5, UR6, R2 ;  /* 0x0000000605027c25 */ /* 0x000fe2000f8e0002 */
[----:B------:R-:W-:-:S03]  /*cab0*/  ULDC.64 UR6, c[0x0][0xad8] ;  /* 0x0002b60000067ab9 */ /* 0x000fc60000000a00 */
        /* <DEDUP_REMOVED lines=8> */
[----:B------:R-:W-:Y:S01]  /*cb40*/  VIADD R0, R6, 0x20 ;  /* 0x0000002006007836 */ /* 0x000fe20000000000 */
[----:B------:R-:W-:Y:S01]  /*cb50*/  LEA R4, P3, R2, UR6, 0x1 ;  /* 0x0000000602047c11 */ /* 0x000fe2000f8608ff */
[----:B------:R-:W-:-:S03]  /*cb60*/  IMAD.IADD R3, R3, 0x1, R5 ;  /* 0x0000000103037824 */ /* 0x000fc600078e0205 */
[-C--:B------:R-:W-:Y:S01]  /*cb70*/  ISETP.GE.AND P1, PT, R0, R9.reuse, PT ;  /* 0x000000090000720c */ /* 0x080fe20003f26270 */
[----:B------:R-:W-:Y:S01]  /*cb80*/  VIADD R0, R6, 0x40 ;  /* 0x0000004006007836 */ /* 0x000fe20000000000 */
[----:B------:R-:W-:Y:S02]  /*cb90*/  LEA.HI.X R5, R2, UR7, R3, 0x1, P3 ;  /* 0x0000000702057c11 */ /* 0x000fe400098f0c03 */
[----:B------:R0:W1:Y:S02]  /*cba0*/  SHFL.IDX PT, R2, R4, RZ, 0x181f ;  /* 0x00181fff04027589 */ /* 0x00006400000e0000 */
[----:B------:R-:W-:Y:S02]  /*cbb0*/  ISETP.GE.AND P0, PT, R0, R9, PT ;  /* 0x000000090000720c */ /* 0x000fe40003f06270 */
        /* <DEDUP_REMOVED lines=19> */
.L_x_2446:
[----:B------:R-:W-:Y:S05]  /*ccf0*/  BSYNC B1 ;  /* 0x0000000000017941 */ /* 0x000fea0003800000 */
.L_x_2445:
        /* <DEDUP_REMOVED lines=21> */
.L_x_2448:
[----:B------:R-:W-:Y:S05]  /*ce50*/  BSYNC B1 ;  /* 0x0000000000017941 */ /* 0x000fea0003800000 */
.L_x_2447:
        /* <DEDUP_REMOVED lines=21> */
.L_x_2450:
[----:B------:R-:W-:Y:S05]  /*cfb0*/  BSYNC B1 ;  /* 0x0000000000017941 */ /* 0x000fea0003800000 */
.L_x_2449:
[----:B---3--:R-:W-:Y:S01]  /*cfc0*/  VIADD R3, R6, 0x60 ;  /* 0x0000006006037836 */ /* 0x008fe20000000000 */
[----:B0-----:R0:W3:Y:S04]  /*cfd0*/  SHFL.IDX PT, R0, R5, 0x3, 0x181f ;  /* 0x00781f0005007f89 */ /* 0x0010e800000e0000 */
[----:B------:R-:W-:Y:S01]  /*cfe0*/  ISETP.GE.AND P0, PT, R3, R9, PT ;  /* 0x000000090300720c */ /* 0x000fe20003f06270 */
[----:B-1----:R0:W1:-:S12]  /*cff0*/  SHFL.IDX PT, R2, R4, 0x3, 0x181f ;  /* 0x00781f0004027f89 */ /* 0x00205800000e0000 */
[----:B0-----:R-:W-:Y:S05]  /*d000*/  @P0 BRA `(.L_x_2442) ;  /* 0x0000000000440947 */ /* 0x001fea0003800000 */
[----:B------:R-:W-:Y:S02]  /*d010*/  ULDC UR5, c[0x0][0xac8] ;  /* 0x0002b20000057ab9 */ /* 0x000fe40000000800 */
[----:B------:R-:W-:Y:S02]  /*d020*/  ISETP.GE.AND P3, PT, R16, UR5, PT ;  /* 0x0000000510007c0c */ /* 0x000fe4000bf66270 */
[----:B------:R-:W-:Y:S02]  /*d030*/  ISETP.GE.AND P2, PT, R22, UR5, PT ;  /* 0x0000000516007c0c */ /* 0x000fe4000bf46270 */
[----:B------:R-:W-:Y:S02]  /*d040*/  ISETP.GE.AND P1, PT, R19, UR5, PT ;  /* 0x0000000513007c0c */ /* 0x000fe4000bf26270 */
[----:B------:R-:W-:-:S07]  /*d050*/  ISETP.GE.AND P0, PT, R23, UR5, PT ;  /* 0x0000000517007c0c */ /* 0x000fce000bf06270 */
[-C--:B-12-4-:R-:W-:Y:S02]  /*d060*/  @!P3 LEA R4, P6, R16, R2.reuse, 0x1 ;  /* 0x000000021004b211 */ /* 0x096fe400078c08ff */
[-C--:B------:R-:W-:Y:S02]  /*d070*/  @!P2 LEA R6, P5, R22, R2.reuse, 0x1 ;  /* 0x000000021606a211 */ /* 0x080fe400078a08ff */
[----:B------:R-:W-:Y:S02]  /*d080*/  @!P1 LEA R8, P4, R19, R2, 0x1 ;  /* 0x0000000213089211 */ /* 0x000fe400078808ff */
[----:B---3--:R-:W-:Y:S02]  /*d090*/  @!P3 LEA.HI.X R5, R16, R0, R225, 0x1, P6 ;  /* 0x000000001005b211 */ /* 0x008fe400030f0ce1 */
        /* <DEDUP_REMOVED lines=8> */
.L_x_2442:
[----:B------:R-:W-:Y:S05]  /*d120*/  BSYNC B0 ;  /* 0x0000000000007941 */ /* 0x000fea0003800000 */
.L_x_2434:
[----:B------:R-:W-:Y:S02]  /*d130*/  ULDC UR5, c[0x0][0xc38] ;  /* 0x00030e0000057ab9 */ /* 0x000fe40000000800 */
[----:B------:R-:W-:-:S06]  /*d140*/  UISETP.GE.AND UP0, UPT, UR4, UR5, UPT ;  /* 0x000000050400728c */ /* 0x000fcc000bf06270 */
[----:B------:R-:W-:-:S13]  /*d150*/  PLOP3.LUT P0, PT, PT, PT, UP0, 0x80, 0x0 ;  /* 0x000000000000781c */ /* 0x000fda0003f0f008 */
[----:B------:R-:W-:Y:S05]  /*d160*/  @!P0 BRA `(.L_x_2451) ;  /* 0xffffff3800f48947 */ /* 0x000fea000383ffff */
[----:B------:R-:W-:Y:S05]  /*d170*/  EXIT ;  /* 0x000000000000794d */ /* 0x000fea0003800000 */
.L_x_2393:
        /* <DEDUP_REMOVED lines=19> */
[----:B------:R-:W-:Y:S01]  /*d2b0*/  IMAD.MOV.U32 R34, RZ, RZ, 0x40 ;  /* 0x00000040ff227424 */ /* 0x000fe200078e00ff */
[----:B------:R-:W-:Y:S01]  /*d2c0*/  MOV R18, 0x400 ;  /* 0x0000040000127802 */ /* 0x000fe20000000f00 */
[----:B------:R-:W-:Y:S01]  /*d2d0*/  ULDC.64 UR10, c[0x0][0x418] ;  /* 0x00010600000a7ab9 */ /* 0x000fe20000000a00 */
[----:B------:R-:W-:Y:S01]  /*d2e0*/  ULDC UR4, c[0x0][0x424] ;  /* 0x0001090000047ab9 */ /* 0x000fe20000000800 */
[----:B------:R-:W-:Y:S01]  /*d2f0*/  UISETP.NE.U32.AND UP0, UPT, UR10, URZ, UPT ;  /* 0x0000003f0a00728c */ /* 0x000fe2000bf05070 */
[----:B------:R-:W-:Y:S01]  /*d300*/  LEA R18, R33, R18, 0x18 ;  /* 0x0000001221127211 */ /* 0x000fe200078ec0ff */
[----:B------:R-:W-:Y:S01]  /*d310*/  IMAD.MOV.U32 R35, RZ, RZ, 0x20 ;  /* 0x00000020ff237424 */ /* 0x000fe200078e00ff */
[----:B------:R-:W-:Y:S01]  /*d320*/  ULDC UR39, c[0x0][0x288] ;  /* 0x0000a20000277ab9 */ /* 0x000fe20000000800 */
[----:B------:R-:W-:Y:S01]  /*d330*/  UISETP.NE.AND.EX UP0, UPT, UR11, URZ, UPT, UP0 ;  /* 0x0000003f0b00728c */ /* 0x000fe2000bf05300 */
[----:B------:R-:W-:Y:S01]  /*d340*/  IMAD.MOV.U32 R27, RZ, RZ, 0x1 ;  /* 0x00000001ff1b7424 */ /* 0x000fe200078e00ff */
[----:B------:R-:W-:Y:S01]  /*d350*/  ULDC UR38, c[0x0][0x448] ;  /* 0x0001120000267ab9 */ /* 0x000fe20000000800 */
[----:B------:R-:W-:Y:S01]  /*d360*/  IMAD.MOV.U32 R24, RZ, RZ, RZ ;  /* 0x000000ffff187224 */ /* 0x000fe200078e00ff */
[----:B------:R-:W-:-:S02]  /*d370*/  USEL UR4, UR4, 0x1, UP0 ;  /* 0x0000000104047887 */ /* 0x000fc40008000000 */
[----:B------:R-:W-:Y:S02]  /*d380*/  UIMAD UR38, UR38, UR39, URZ ;  /* 0x00000027262672a4 */ /* 0x000fe4000f8e023f */
[----:B------:R-:W-:Y:S02]  /*d390*/  UIMAD UR36, UR4, UR6, URZ ;  /* 0x00000006042472a4 */ /* 0x000fe4000f8e023f */
[----:B------:R-:W-:Y:S02]  /*d3a0*/  ULOP3.LUT UR45, UR37, 0x2, URZ, 0xfc, !UPT ;  /* 0x00000002252d7892 */ /* 0x000fe4000f8efc3f */
[----:B------:R-:W-:Y:S02]  /*d3b0*/  UIADD3 UR4, UR36, 0x7f, URZ ;  /* 0x0000007f24047890 */ /* 0x000fe4000fffe03f */
[----:B------:R-:W-:Y:S02]  /*d3c0*/  ULOP3.LUT UR46, UR37, 0x1, URZ, 0xfc, !UPT ;  /* 0x00000001252e7892 */ /* 0x000fe4000f8efc3f */
[----:B------:R-:W-:Y:S01]  /*d3d0*/  UIADD3 UR39, UR36, 0x80, -UR39 ;  /* 0x0000008024277890 */ /* 0x000fe2000fffe827 */
[----:B------:R-:W-:Y:S01]  /*d3e0*/  ULDC UR47, c[0x0][0xc] ;  /* 0x00000300002f7ab9 */ /* 0x000fe20000000800 */
[C---:B0-----:R-:W-:Y:S01]  /*d3f0*/  IMAD.SHL.U32 R5, R4.reuse, 0x10, RZ ;  /* 0x0000001004057824 */ /* 0x041fe200078e00ff */
[C---:B------:R-:W-:Y:S01]  /*d400*/  R2P PR, R4.reuse, 0x6 ;  /* 0x0000000604007804 */ /* 0x040fe20000000000 */
[C---:B------:R-:W-:Y:S01]  /*d410*/  IMAD.SHL.U32 R17, R4.reuse, 0x80, RZ ;  /* 0x0000008004117824 */ /* 0x040fe200078e00ff */
[----:B------:R-:W-:-:S02]  /*d420*/  LOP3.LUT R8, R4, 0x7f, RZ, 0xc0, !PT ;  /* 0x0000007f04087812 */ /* 0x000fc400078ec0ff */
[----:B------:R-:W-:Y:S02]  /*d430*/  LOP3.LUT R28, R5, 0x70, RZ, 0xc0, !PT ;  /* 0x00000070051c7812 */ /* 0x000fe400078ec0ff */
[----:B------:R-:W-:Y:S02]  /*d440*/  SHF.R.U32.HI R0, RZ, 0x5, R8 ;  /* 0x00000005ff007819 */ /* 0x000fe40000011608 */
[----:B------:R-:W-:Y:S02]  /*d450*/  LOP3.LUT R6, R28, 0x80, RZ, 0xfc, !PT ;  /* 0x000000801c067812 */ /* 0x000fe400078efcff */
[C---:B------:R-:W-:Y:S02]  /*d460*/  LOP3.LUT R7, R17.reuse, 0x400, RZ, 0xc0, !PT ;  /* 0x0000040011077812 */ /* 0x040fe400078ec0ff */
[----:B------:R-:W-:Y:S02]  /*d470*/  ISETP.GE.AND P4, PT, R6, UR7, PT ;  /* 0x0000000706007c0c */ /* 0x000fe4000bf86270 */
[----:B------:R-:W-:Y:S01]  /*d480*/  LOP3.LUT R3, R17, 0x380, RZ, 0xc0, !PT ;  /* 0x0000038011037812 */ /* 0x000fe200078ec0ff */
[----:B------:R-:W-:Y:S01]  /*d490*/  IMAD R7, R0, 0x800, R7 ;  /* 0x0000080000077824 */ /* 0x000fe200078e0207 */
[----:B------:R-:W-:-:S02]  /*d4a0*/  ISETP.GE.AND P3, PT, R6, UR7, PT ;  /* 0x0000000706007c0c */ /* 0x000fc4000bf66270 */
[----:B------:R-:W-:Y:S01]  /*d4b0*/  ISETP.GE.AND P0, PT, R6, UR8, PT ;  /* 0x0000000806007c0c */ /* 0x000fe2000bf06270 */
[----:B------:R-:W-:Y:S01]  /*d4c0*/  IMAD R0, R0, 0x10, R3 ;  /* 0x0000001000007824 */ /* 0x000fe200078e0203 */
[----:B------:R-:W-:Y:S01]  /*d4d0*/  LOP3.LUT R2, R3, 0x10, R4, 0xf8, !PT ;  /* 0x0000001003027812 */ /* 0x000fe200078ef804 */
[----:B------:R-:W-:Y:S01]  /*d4e0*/  IMAD.SHL.U32 R4, R4, 0x2, RZ ;  /* 0x0000000204047824 */ /* 0x000fe200078e00ff */
[----:B------:R-:W-:Y:S02]  /*d4f0*/  LOP3.LUT R3, R5, 0x3f0, RZ, 0xc0, !PT ;  /* 0x000003f005037812 */ /* 0x000fe400078ec0ff */
[----:B------:R-:W-:Y:S02]  /*d500*/  LOP3.LUT R0, R0, 0x70, R5, 0x78, !PT ;  /* 0x0000007000007812 */ /* 0x000fe400078e7805 */
[----:B------:R-:W-:Y:S02]  /*d510*/  @P4 LOP3.LUT R16, R16, 0x1, RZ, 0xfc, !PT ;  /* 0x0000000110104812 */ /* 0x000fe400078efcff */
[----:B------:R-:W-:Y:S01]  /*d520*/  LOP3.LUT R17, R0, 0xc00, R17, 0xf8, !PT ;  /* 0x00000c0000117812 */ /* 0x000fe200078ef811 */
[----:B------:R-:W-:Y:S01]  /*d530*/  IMAD.U32 R0, RZ, RZ, UR5 ;  /* 0x00000005ff007e24 */ /* 0x000fe2000f8e00ff */
[----:B------:R-:W-:Y:S01]  /*d540*/  LOP3.LUT R16, R16, 0xffffff7f, RZ, 0xc0, !PT ;  /* 0xffffff7f10107812 */ /* 0x000fe200078ec0ff */
[----:B------:R-:W-:Y:S01]  /*d550*/  USHF.R.S32.HI UR5, URZ, 0x1f, UR4 ;  /* 0x0000001f3f057899 */ /* 0x000fe20008011404 */
[----:B------:R-:W-:-:S02]  /*d560*/  SEL R34, R34, 0xffffffc0, !P2 ;  /* 0xffffffc022227807 */ /* 0x000fc40005000000 */
[----:B------:R-:W-:Y:S01]  /*d570*/  @P3 LOP3.LUT R16, R16, 0x80, RZ, 0xfc, !PT ;  /* 0x0000008010103812 */ /* 0x000fe200078efcff */
[----:B------:R0:W-:Y:S01]  /*d580*/  STL [R1+0x8], R0 ;  /* 0x0000080001007387 */ /* 0x0001e20000100800 */
[----:B------:R-:W-:Y:S01]  /*d590*/  LOP3.LUT R4, R3, 0x70, R4, 0x78, !PT ;  /* 0x0000007003047812 */ /* 0x000fe200078e7804 */
[----:B------:R-:W-:Y:S01]  /*d5a0*/  ULEA.HI UR5, UR5, UR4, URZ, 0x7 ;  /* 0x0000000405057291 */ /* 0x000fe2000f8f383f */
[----:B------:R-:W-:Y:S01]  /*d5b0*/  ISETP.GE.AND P2, PT, R28, UR7, PT ;  /* 0x000000071c007c0c */ /* 0x000fe2000bf46270 */
[----:B------:R1:W-:Y:S01]  /*d5c0*/  STL [R1+0xc], RZ ;  /* 0x00000cff01007387 */ /* 0x0003e20000100800 */
[----:B------:R-:W-:Y:S01]  /*d5d0*/  LOP3.LUT R16, R16, 0xfffffbff, RZ, 0xc0, !PT ;  /* 0xfffffbff10107812 */ /* 0x000fe200078ec0ff */
[----:B------:R-:W-:Y:S01]  /*d5e0*/  USHF.R.S32.HI UR40, URZ, 0x7, UR5 ;  /* 0x000000073f287899 */ /* 0x000fe20008011405 */
[--C-:B------:R-:W-:Y:S02]  /*d5f0*/  LOP3.LUT R2, R2, 0x70, R5.reuse, 0x78, !PT ;  /* 0x0000007002027812 */ /* 0x100fe400078e7805 */
[----:B------:R-:W-:-:S02]  /*d600*/  LOP3.LUT R37, R4, 0x400, R5, 0xf8, !PT ;  /* 0x0000040004257812 */ /* 0x000fc400078ef805 */
[----:B------:R-:W-:Y:S01]  /*d610*/  @P0 LOP3.LUT R16, R16, 0x400, RZ, 0xfc, !PT ;  /* 0x0000040010100812 */ /* 0x000fe200078efcff */
[----:B------:R-:W-:Y:S01]  /*d620*/  IMAD.IADD R26, R7, 0x1, R2 ;  /* 0x00000001071a7824 */ /* 0x000fe200078e0202 */
[----:B0-----:R-:W-:Y:S01]  /*d630*/  SHF.R.U32.HI R0, RZ, 0x3, R8 ;  /* 0x00000003ff007819 */ /* 0x001fe20000011608 */
[----:B------:R-:W-:Y:S01]  /*d640*/  IMAD.IADD R2, R18, 0x1, R37 ;  /* 0x0000000112027824 */ /* 0x000fe200078e0225 */
[----:B------:R-:W-:Y:S02]  /*d650*/  ISETP.GE.AND P0, PT, R28, UR7, PT ;  /* 0x000000071c007c0c */ /* 0x000fe4000bf06270 */
[----:B------:R-:W-:Y:S02]  /*d660*/  LOP3.LUT R16, R16, 0xfffffffd, RZ, 0xc0, !PT ;  /* 0xfffffffd10107812 */ /* 0x000fe400078ec0ff */
[----:B------:R-:W-:Y:S01]  /*d670*/  LOP3.LUT R0, R0, 0x70, R5, 0xf8, !PT ;  /* 0x0000007000007812 */ /* 0x000fe200078ef805 */
[----:B------:R-:W-:Y:S01]  /*d680*/  IMAD.IADD R0, R34, 0x1, R17 ;  /* 0x0000000122007824 */ /* 0x000fe200078e0211 */
[----:B------:R-:W-:Y:S01]  /*d690*/  @P2 LOP3.LUT R16, R16, 0x2, RZ, 0xfc, !PT ;  /* 0x0000000210102812 */ /* 0x000fe200078efcff */
[----:B------:R1:W-:Y:S01]  /*d6a0*/  STL [R1+0x4], R2 ;  /* 0x0000040201007387 */ /* 0x0003e20000100800 */
[----:B------:R-:W-:-:S02]  /*d6b0*/  SEL R35, R35, 0xffffffe0, !P1 ;  /* 0xffffffe023237807 */ /* 0x000fc40004800000 */
[----:B------:R-:W-:Y:S01]  /*d6c0*/  LOP3.LUT R16, R16, 0xfffffdff, RZ, 0xc0, !PT ;  /* 0xfffffdff10107812 */ /* 0x000fe200078ec0ff */
[----:B------:R1:W-:Y:S02]  /*d6d0*/  STL [R1], R0 ;  /* 0x0000000001007387 */ /* 0x0003e40000100800 */
[----:B------:R-:W-:Y:S01]  /*d6e0*/  IMAD.IADD R36, R34, 0x1, R35 ;  /* 0x0000000122247824 */ /* 0x000fe200078e0223 */
[----:B------:R-:W-:Y:S02]  /*d6f0*/  @P0 LOP3.LUT R16, R16, 0x200, RZ, 0xfc, !PT ;  /* 0x0000020010100812 */ /* 0x000fe400078efcff */
[----:B------:R-:W-:Y:S02]  /*d700*/  ISETP.GE.AND P0, PT, R28, UR8, PT ;  /* 0x000000081c007c0c */ /* 0x000fe4000bf06270 */
[----:B------:R-:W-:-:S11]  /*d710*/  LOP3.LUT R16, R16, 0xfffff7ff, RZ, 0xc0, !PT ;  /* 0xfffff7ff10107812 */ /* 0x000fd600078ec0ff */
[----:B-1----:R-:W-:-:S07]  /*d720*/  @P0 LOP3.LUT R16, R16, 0x800, RZ, 0xfc, !PT ;  /* 0x0000080010100812 */ /* 0x002fce00078efcff */
.L_x_2517:
[----:B--2---:R-:W2:Y:S01]  /*d730*/  LDL R0, [R1+0x8] ;  /* 0x0000080001007983 */ /* 0x004ea20000100800 */
        /* <DEDUP_REMOVED lines=13> */
[----:B------:R-:W-:Y:S05]  /*d810*/  @P0 BRA `(.L_x_2453) ;  /* 0x0000000000200947 */ /* 0x000fea0003800000 */
        /* <DEDUP_REMOVED lines=8> */
.L_x_2453:
[----:B------:R-:W-:Y:S01]  /*d8a0*/  ULDC UR8, c[0x0][0xc54] ;  /* 0x0003150000087ab9 */ /* 0x000fe20000000800 */
[----:B------:R-:W-:Y:S01]  /*d8b0*/  UMOV UR6, UR7 ;  /* 0x0000000700067c82 */ /* 0x000fe20008000000 */
[----:B------:R-:W-:-:S11]  /*d8c0*/  UISETP.NE.AND UP0, UPT, UR8, 0x1, UPT ;  /* 0x000000010800788c */ /* 0x000fd6000bf05270 */
[----:B------:R-:W-:Y:S02]  /*d8d0*/  @UP0 ULDC.64 UR10, c[0x0][0xc58] ;  /* 0x00031600000a0ab9 */ /* 0x000fe40000000a00 */
[----:B------:R-:W-:-:S04]  /*d8e0*/  UIMAD.WIDE.U32 UR4, UR7, UR10, URZ ;  /* 0x0000000a070472a5 */ /* 0x000fc8000f8e003f */
[----:B------:R-:W-:-:S04]  /*d8f0*/  @UP0 USHF.R.U32.HI UR6, URZ, UR11, UR5 ;  /* 0x0000000b3f060299 */ /* 0x000fc80008011605 */
[----:B------:R-:W-:-:S12]  /*d900*/  UIMAD UR4, UR6, UR8, URZ ;  /* 0x00000008060472a4 */ /* 0x000fd8000f8e023f */
.L_x_2454:
        /* <DEDUP_REMOVED lines=25> */
[----:B------:R-:W-:Y:S01]  /*daa0*/  UP2UR UR48, UPR, URZ, 0x4 ;  /* 0x000000043f307883 */ /* 0x000fe20008000000 */
[----:B------:R-:W-:Y:S01]  /*dab0*/  BSSY B7, `(.L_x_2455) ;  /* 0x00004af000077945 */ /* 0x000fe20003800000 */
[----:B------:R-:W-:-:S04]  /*dac0*/  USHF.L.U32 UR6, UR43, 0x7, URZ ;  /* 0x000000072b067899 */ /* 0x000fc8000800063f */
[----:B------:R-:W-:Y:S01]  /*dad0*/  UIADD3 UR6, UR6, 0x7f, URZ ;  /* 0x0000007f06067890 */ /* 0x000fe2000fffe03f */
[----:B------:R-:W-:Y:S01]  /*dae0*/  @UP2 ULDC UR4, c[0x0][0x44c] ;  /* 0x0001130000042ab9 */ /* 0x000fe20000000800 */
[----:B------:R-:W-:Y:S02]  /*daf0*/  @UP2 ULDC UR7, c[0x0][0x450] ;  /* 0x0001140000072ab9 */ /* 0x000fe40000000800 */
[----:B------:R-:W-:-:S04]  /*db00*/  UIMAD.WIDE.U32 UR4, UR6, UR4, URZ ;  /* 0x00000004060472a5 */ /* 0x000fc8000f8e003f */
[----:B------:R-:W-:-:S04]  /*db10*/  @UP2 USHF.R.U32.HI UR6, URZ, UR7, UR5 ;  /* 0x000000073f062299 */ /* 0x000fc80008011605 */
[----:B------:R-:W-:-:S04]  /*db20*/  UIADD3 UR6, UR39, UR6, URZ ;  /* 0x0000000627067290 */ /* 0x000fc8000fffe03f */
[----:B------:R-:W-:-:S04]  /*db30*/  USHF.R.S32.HI UR4, URZ, 0x1f, UR6 ;  /* 0x0000001f3f047899 */ /* 0x000fc80008011406 */
[----:B------:R-:W-:-:S04]  /*db40*/  ULEA.HI UR4, UR4, UR6, URZ, 0x7 ;  /* 0x0000000604047291 */ /* 0x000fc8000f8f383f */
[----:B------:R-:W-:-:S04]  /*db50*/  USHF.R.S32.HI UR4, URZ, 0x7, UR4 ;  /* 0x000000073f047899 */ /* 0x000fc80008011404 */
[----:B------:R-:W-:-:S04]  /*db60*/  UISETP.LT.AND UP0, UPT, UR40, UR4, UPT ;  /* 0x000000042800728c */ /* 0x000fc8000bf01270 */
[----:B------:R-:W-:-:S06]  /*db70*/  USEL UR44, UR40, UR4, UP0 ;  /* 0x00000004282c7287 */ /* 0x000fcc0008000000 */
[----:B------:R-:W-:-:S13]  /*db80*/  ISETP.LT.AND P0, PT, RZ, UR44, PT ;  /* 0x0000002cff007c0c */ /* 0x000fda000bf01270 */
[----:B0-----:R-:W-:Y:S05]  /*db90*/  @P0 BRA `(.L_x_2456) ;  /* 0x0000000000480947 */ /* 0x001fea0003800000 */
        /* <DEDUP_REMOVED lines=16> */
[----:B------:R0:W-:Y:S01]  /*dca0*/  STL [R1+0x8], R0 ;  /* 0x0000080001007387 */ /* 0x0001e20000100800 */
[----:B------:R-:W-:Y:S05]  /*dcb0*/  BRA `(.L_x_2457) ;  /* 0x0000004800387947 */ /* 0x000fea0003800000 */
.L_x_2456:
        /* <DEDUP_REMOVED lines=20> */
.L_x_2459:
[----:B------:R-:W-:Y:S05]  /*de00*/  BSYNC B6 ;  /* 0x0000000000067941 */ /* 0x000fea0003800000 */
.L_x_2458:
        /* <DEDUP_REMOVED lines=22> */
.L_x_2461:
[----:B------:R-:W-:Y:S05]  /*df70*/  BSYNC B6 ;  /* 0x0000000000067941 */ /* 0x000fea0003800000 */
.L_x_2460:
        /* <DEDUP_REMOVED lines=20> */
.L_x_2463:
[----:B------:R-:W-:Y:S05]  /*e0c0*/  BSYNC B6 ;  /* 0x0000000000067941 */ /* 0x000fea0003800000 */
.L_x_2462:
        /* <DEDUP_REMOVED lines=19> */
.L_x_2465:
[----:B------:R-:W-:Y:S05]  /*e200*/  BSYNC B6 ;  /* 0x0000000000067941 */ /* 0x000fea0003800000 */
.L_x_2464:
        /* <DEDUP_REMOVED lines=17> */
.L_x_2537:
[----:B------:R-:W1:Y:S01]  /*e320*/  S2R R0, SR_TID.X ;  /* 0x0000000000007919 */ /* 0x000e620000002100 */
[----:B0-----:R-:W-:Y:S02]  /*e330*/  ISETP.NE.AND P1, PT, R10, 0x1, PT ;  /* 0x000000010a00780c */ /* 0x001fe40003f25270 */
[----:B-----5:R-:W-:Y:S02]  /*e340*/  SHF.R.S32.HI R31, RZ, 0x1f, R29 ;  /* 0x0000001fff1f7819 */ /* 0x020fe4000001141d */
[----:B------:R-:W-:-:S09]  /*e350*/  LOP3.LUT R16, R16, 0xfffffff7, RZ, 0xc0, !PT ;  /* 0xfffffff710107812 */ /* 0x000fd200078ec0ff */
[----:B------:R-:W0:Y:S01]  /*e360*/  @P1 LDC R5, c[0x0][0x438] ;  /* 0x00010e00ff051b82 */ /* 0x000e220000000800 */
[----:B------:R-:W-:Y:S02]  /*e370*/  @P1 LOP3.LUT R16, R16, 0x8, RZ, 0xfc, !PT ;  /* 0x0000000810101812 */ /* 0x000fe400078efcff */
[C---:B-1----:R-:W-:Y:S01]  /*e380*/  LOP3.LUT R2, R0.reuse, 0x7f, RZ, 0xc0, !PT ;  /* 0x0000007f00027812 */ /* 0x042fe200078ec0ff */
[----:B------:R-:W-:-:S03]  /*e390*/  IMAD.SHL.U32 R0, R0, 0x10, RZ ;  /* 0x0000001000007824 */ /* 0x000fc600078e00ff */
[----:B------:R-:W-:-:S04]  /*e3a0*/  SHF.R.U32.HI R2, RZ, 0x3, R2 ;  /* 0x00000003ff027819 */ /* 0x000fc80000011602 */
[----:B------:R-:W-:-:S04]  /*e3b0*/  LOP3.LUT R0, R2, 0x70, R0, 0xf8, !PT ;  /* 0x0000007002007812 */ /* 0x000fc800078ef800 */
[----:B------:R-:W-:Y:S02]  /*e3c0*/  LOP3.LUT R3, R0, R8, RZ, 0xfc, !PT ;  /* 0x0000000800037212 */ /* 0x000fe400078efcff */
[----:B------:R-:W1:Y:S02]  /*e3d0*/  @P1 LDC R0, c[0x0][0x434] ;  /* 0x00010d00ff001b82 */ /* 0x000e640000000800 */
[C---:B------:R-:W-:Y:S01]  /*e3e0*/  ISETP.GE.AND P0, PT, R3.reuse, UR36, PT ;  /* 0x0000002403007c0c */ /* 0x040fe2000bf06270 */
[----:B------:R-:W-:-:S04]  /*e3f0*/  IMAD.IADD R9, R3, 0x1, R32 ;  /* 0x0000000103097824 */ /* 0x000fc800078e0220 */
[----:B------:R-:W-:-:S08]  /*e400*/  IMAD.MOV.U32 R6, RZ, RZ, R9 ;  /* 0x000000ffff067224 */ /* 0x000fd000078e0009 */
[----:B------:R-:W2:Y:S01]  /*e410*/  @!P0 LDC.64 R2, c[0x0][0x428] ;  /* 0x00010a00ff028b82 */ /* 0x000ea20000000a00 */
[----:B-1----:R-:W-:-:S05]  /*e420*/  @P1 IMAD.HI.U32 R0, R9, R0, RZ ;  /* 0x0000000009001227 */ /* 0x002fca00078e00ff */
[----:B0-----:R-:W-:Y:S02]  /*e430*/  @P1 SHF.R.U32.HI R6, RZ, R5, R0 ;  /* 0x00000005ff061219 */ /* 0x001fe40000011600 */
[----:B------:R-:W0:Y:S02]  /*e440*/  @!P0 LDC.64 R4, c[0x0][0x418] ;  /* 0x00010600ff048b82 */ /* 0x000e240000000a00 */
[----:B------:R-:W-:Y:S01]  /*e450*/  @!P0 SHF.R.S32.HI R7, RZ, 0x1f, R6 ;  /* 0x0000001fff078819 */ /* 0x000fe20000011406 */
[----:B--2---:R-:W-:-:S04]  /*e460*/  @!P0 IMAD R0, R31, R2, RZ ;  /* 0x000000021f008224 */ /* 0x004fc800078e02ff */
[C---:B------:R-:W-:Y:S02]  /*e470*/  @!P0 IMAD R11, R29.reuse, R3, R0 ;  /* 0x000000031d0b8224 */ /* 0x040fe400078e0200 */
[----:B------:R-:W-:-:S04]  /*e480*/  @!P0 IMAD.WIDE.U32 R2, R29, R2, R6 ;  /* 0x000000021d028225 */ /* 0x000fc800078e0006 */
[----:B------:R-:W-:Y:S02]  /*e490*/  @!P0 IMAD.IADD R0, R3, 0x1, R11 ;  /* 0x0000000103008824 */ /* 0x000fe400078e020b */
[----:B------:R-:W-:Y:S01]  /*e4a0*/  IMAD.U32 R3, RZ, RZ, UR45 ;  /* 0x0000002dff037e24 */ /* 0x000fe2000f8e00ff */
[----:B0-----:R-:W-:-:S04]  /*e4b0*/  @!P0 LEA R4, P1, R2, R4, 0x2 ;  /* 0x0000000402048211 */ /* 0x001fc800078210ff */
[----:B------:R-:W-:Y:S01]  /*e4c0*/  @!P0 LEA.HI.X R5, R2, R5, R0, 0x2, P1 ;  /* 0x0000000502058211 */ /* 0x000fe200008f1400 */
[----:B------:R-:W-:Y:S01]  /*e4d0*/  IMAD.MOV.U32 R0, RZ, RZ, RZ ;  /* 0x000000ffff007224 */ /* 0x000fe200078e00ff */
[----:B------:R-:W-:Y:S01]  /*e4e0*/  ISETP.NE.AND P2, PT, R3, 0x3, PT ;  /* 0x000000030300780c */ /* 0x000fe20003f45270 */
[----:B------:R-:W-:-:S04]  /*e4f0*/  IMAD.MOV R2, RZ, RZ, -R6 ;  /* 0x000000ffff027224 */ /* 0x000fc800078e0a06 */
[----:B------:R0:W5:Y:S01]  /*e500*/  @!P0 LDG.E R0, desc[UR50][R4.64] ;  /* 0x0000003204008981 */ /* 0x000162000c1e1900 */
[----:B------:R-:W-:-:S07]  /*e510*/  LOP3.LUT R16, R16, 0xfffffffb, RZ, 0xc0, !PT ;  /* 0xfffffffb10107812 */ /* 0x000fce00078ec0ff */
[----:B------:R-:W-:Y:S01]  /*e520*/  @P2 LOP3.LUT R16, R16, 0x4, RZ, 0xfc, !PT ;  /* 0x0000000410102812 */ /* 0x000fe200078efcff */
[----:B0-----:R-:W-:Y:S02]  /*e530*/  IMAD R4, R10, R2, R9 ;  /* 0x000000020a047224 */ /* 0x001fe400078e0209 */
[----:B------:R-:W-:-:S04]  /*e540*/  IMAD R2, RZ, RZ, -UR42 ;  /* 0x8000002aff027e24 */ /* 0x000fc8000f8e02ff */
[----:B------:R-:W-:-:S05]  /*e550*/  IMAD R23, R23, R2, UR41 ;  /* 0x0000002917177e24 */ /* 0x000fca000f8e0202 */
[----:B------:R-:W-:Y:S01]  /*e560*/  SHF.R.S32.HI R30, RZ, 0x1f, R23 ;  /* 0x0000001fff1e7819 */ /* 0x000fe20000011417 */
[----:B------:R-:W-:Y:S06]  /*e570*/  @!P2 BRA `(.L_x_2467) ;  /* 0x000000000004a947 */ /* 0x000fec0003800000 */
[----:B------:R-:W-:Y:S01]  /*e580*/  BPT.TRAP 0x1 ;  /* 0x000000040000795c */ /* 0x000fe20000300000 */
.L_x_2467:
[----:B------:R-:W-:Y:S01]  /*e590*/  IMAD R6, R24, 0x8, R18 ;  /* 0x0000000818067824 */ /* 0x000fe200078e0212 */
[----:B------:R-:W-:Y:S01]  /*e5a0*/  SHF.L.U32 R20, R27, 0x1f, RZ ;  /* 0x0000001f1b147819 */ /* 0x000fe200000006ff */
[----:B------:R-:W-:Y:S01]  /*e5b0*/  BSSY B0, `(.L_x_2468) ;  /* 0x0000004000007945 */ /* 0x000fe20003800000 */
[----:B------:R-:W-:Y:S02]  /*e5c0*/  SHF.R.S32.HI R10, RZ, 0x1f, R4 ;  /* 0x0000001fff0a7819 */ /* 0x000fe40000011404 */
[----:B------:R-:W0:Y:S02]  /*e5d0*/  SYNCS.PHASECHK.TRANS64.TRYWAIT P0, [R6+URZ+0x38880], R20 ;  /* 0x03888014060075a7 */ /* 0x000e24000800017f */
[----:B0-----:R-:W-:Y:S05]  /*e5e0*/  @!P0 BRA `(.L_x_2469) ;  /* 0x0000004800348947 */ /* 0x001fea0003800000 */
.L_x_2538:
[----:B------:R-:W-:Y:S05]  /*e5f0*/  BSYNC B0 ;  /* 0x0000000000007941 */ /* 0x000fea0003800000 */
.L_x_2468:
[----:B------:R-:W1:Y:S01]  /*e600*/  S2R R7, SR_TID.X ;  /* 0x0000000000077919 */ /* 0x000e620000002100 */
[----:B------:R-:W-:Y:S01]  /*e610*/  ULDC.64 UR4, c[0x0][0x328] ;  /* 0x0000ca0000047ab9 */ /* 0x000fe20000000a00 */
[----:B-----5:R-:W-:Y:S01]  /*e620*/  SHF.R.S32.HI R19, RZ, 0x1f, R0 ;  /* 0x0000001fff137819 */ /* 0x020fe20000011400 */
[----:B------:R-:W-:Y:S01]  /*e630*/  IMAD R3, R10, UR4, RZ ;  /* 0x000000040a037c24 */ /* 0x000fe2000f8e02ff */
[----:B------:R-:W-:Y:S01]  /*e640*/  ULDC.64 UR6, c[0x0][0x318] ;  /* 0x0000c60000067ab9 */ /* 0x000fe20000000a00 */
[----:B------:R-:W-:Y:S02]  /*e650*/  LOP3.LUT R16, R16, 0xffffffbf, RZ, 0xc0, !PT ;  /* 0xffffffbf10107812 */ /* 0x000fe400078ec0ff */
        /* <DEDUP_REMOVED lines=19> */
[----:B------:R-:W-:-:S13]  /*e790*/  ISETP.GE.AND P0, PT, R8, 0x1, PT ;  /* 0x000000010800780c */ /* 0x000fda0003f06270 */
[----:B------:R-:W-:Y:S01]  /*e7a0*/  @P0 LOP3.LUT R16, R16, 0x40, RZ, 0xfc, !PT ;  /* 0x0000004010100812 */ /* 0x000fe200078efcff */
[----:B------:R-:W-:Y:S06]  /*e7b0*/  BRA.DIV UR4, `(.L_x_2470) ;  /* 0x0000004604d47947 */ /* 0x000fec000b800000 */
[----:B------:R-:W1:Y:S01]  /*e7c0*/  SHFL.IDX PT, R2, R7, RZ, 0x181f ;  /* 0x00181fff07027589 */ /* 0x000e6200000e0000 */
[----:B------:R-:W-:Y:S01]  /*e7d0*/  LOP3.LUT P6, RZ, R16, 0x200, RZ, 0xc0, !PT ;  /* 0x0000020010ff7812 */ /* 0x000fe200078cc0ff */
[----:B------:R-:W-:Y:S01]  /*e7e0*/  IMAD.IADD R5, R18, 0x1, R5 ;  /* 0x0000000112057824 */ /* 0x000fe200078e0205 */
[----:B------:R-:W-:Y:S01]  /*e7f0*/  LOP3.LUT P2, RZ, R16, 0x80, RZ, 0xc0, !PT ;  /* 0x0000008010ff7812 */ /* 0x000fe2000784c0ff */
[----:B------:R-:W2:Y:S01]  /*e800*/  SHFL.IDX PT, R3, R9, RZ, 0x181f ;  /* 0x00181fff09037589 */ /* 0x000ea200000e0000 */
[----:B------:R-:W-:Y:S02]  /*e810*/  ISETP.GE.AND P1, PT, R8, 0x11, PT ;  /* 0x000000110800780c */ /* 0x000fe40003f26270 */
[----:B------:R-:W-:Y:S02]  /*e820*/  LOP3.LUT R16, R16, 0xffffffdf, RZ, 0xc0, !PT ;  /* 0xffffffdf10107812 */ /* 0x000fe400078ec0ff */
[C---:B------:R-:W-:Y:S02]  /*e830*/  ISETP.GE.AND P5, PT, R8.reuse, 0x31, PT ;  /* 0x000000310800780c */ /* 0x040fe40003fa6270 */
[----:B------:R-:W-:-:S02]  /*e840*/  ISETP.GE.AND P4, PT, R8, 0x41, PT ;  /* 0x000000410800780c */ /* 0x000fc40003f86270 */
[----:B------:R-:W-:-:S05]  /*e850*/  ISETP.GE.AND P3, PT, R8, 0x51, PT ;  /* 0x000000510800780c */ /* 0x000fca0003f66270 */
[----:B------:R-:W-:Y:S02]  /*e860*/  @P1 LOP3.LUT R16, R16, 0x20, RZ, 0xfc, !PT ;  /* 0x0000002010101812 */ /* 0x000fe400078efcff */
[----:B------:R-:W-:Y:S02]  /*e870*/  ISETP.GE.AND P1, PT, R8, 0x61, PT ;  /* 0x000000610800780c */ /* 0x000fe40003f26270 */
[----:B------:R-:W-:Y:S02]  /*e880*/  LOP3.LUT R16, R16, 0xffffffef, RZ, 0xc0, !PT ;  /* 0xffffffef10107812 */ /* 0x000fe400078ec0ff */
[----:B-1----:R-:W-:-:S05]  /*e890*/  IADD3 R2, P0, R28, R2, RZ ;  /* 0x000000021c027210 */ /* 0x002fca0007f1e0ff */
[----:B--2---:R-:W-:Y:S01]  /*e8a0*/  IMAD.X R3, RZ, RZ, R3, P0 ;  /* 0x000000ffff037224 */ /* 0x004fe200000e0603 */
[----:B------:R-:W-:-:S13]  /*e8b0*/  ISETP.LT.OR P0, PT, R8, 0x1, P6 ;  /* 0x000000010800780c */ /* 0x000fda0003701670 */
        /* <DEDUP_REMOVED lines=54> */
[----:B-1----:R1:W2:Y:S10]  /*ec20*/  SHFL.IDX PT, R2, R7, 0x7, 0x181f ;  /* 0x00f81f0007027f89 */ /* 0x0022b400000e0000 */
[----:B------:R-:W-:-:S02]  /*ec30*/  @P0 LOP3.LUT R16, R16, 0x10, RZ, 0xfc, !PT ;  /* 0x0000001010100812 */ /* 0x000fc400078efcff */
[----:B------:R-:W-:Y:S02]  /*ec40*/  ISETP.GE.AND P0, PT, R8, 0x71, PT ;  /* 0x000000710800780c */ /* 0x000fe40003f06270 */
[----:B------:R-:W-:-:S11]  /*ec50*/  LOP3.LUT R16, R16, 0xfffffeff, RZ, 0xc0, !PT ;  /* 0xfffffeff10107812 */ /* 0x000fd600078ec0ff */
[----:B-1-3--:R-:W-:-:S07]  /*ec60*/  @P0 LOP3.LUT R16, R16, 0x100, RZ, 0xfc, !PT ;  /* 0x0000010010100812 */ /* 0x00afce00078efcff */
.L_x_2556:
[----:B--2---:R-:W-:Y:S02]  /*ec70*/  IADD3 R2, P0, R28, R2, RZ ;  /* 0x000000021c027210 */ /* 0x004fe40007f1e0ff */
[C---:B------:R-:W-:Y:S02]  /*ec80*/  LOP3.LUT P6, RZ, R16.reuse, 0x200, RZ, 0xc0, !PT ;  /* 0x0000020010ff7812 */ /* 0x040fe400078cc0ff */
[----:B------:R-:W-:Y:S01]  /*ec90*/  LOP3.LUT P2, RZ, R16, 0x80, RZ, 0xc0, !PT ;  /* 0x0000008010ff7812 */ /* 0x000fe2000784c0ff */
        /* <DEDUP_REMOVED lines=10> */
.L_x_2471:
        /* <DEDUP_REMOVED lines=11> */
.L_x_2472:
[----:B------:R1:W-:Y:S01]  /*edf0*/  SYNCS.ARRIVE.TRANS64.A1T0 RZ, [R6+URZ+0x38870], RZ ;  /* 0x038870ff06ff79a7 */ /* 0x0003e2000810003f */
[----:B------:R-:W-:Y:S05]  /*ee00*/  @!P6 BRA `(.L_x_2473) ;  /* 0x000000000004e947 */ /* 0x000fea0003800000 */
[----:B------:R-:W-:Y:S01]  /*ee10*/  BPT.TRAP 0x1 ;  /* 0x000000040000795c */ /* 0x000fe20000300000 */
.L_x_2473:
[----:B------:R-:W2:Y:S01]  /*ee20*/  SYNCS.PHASECHK.TRANS64.TRYWAIT P0, [R6+URZ+0x38840], R20 ;  /* 0x03884014060075a7 */ /* 0x000ea2000800017f */
[----:B------:R-:W-:Y:S04]  /*ee30*/  BSSY B0, `(.L_x_2474) ;  /* 0x0000002000007945 */ /* 0x000fe80003800000 */
[----:B--2---:R-:W-:Y:S05]  /*ee40*/  @!P0 BRA `(.L_x_2475) ;  /* 0x0000004800f88947 */ /* 0x004fea0003800000 */
.L_x_2557:
[----:B------:R-:W-:Y:S05]  /*ee50*/  BSYNC B0 ;  /* 0x0000000000007941 */ /* 0x000fea0003800000 */
.L_x_2474:
        /* <DEDUP_REMOVED lines=20> */
[----:B------:R-:W3:Y:S01]  /*efa0*/  SHFL.IDX PT, R3, R4, RZ, 0x181f ;  /* 0x00181fff04037589 */ /* 0x000ee200000e0000 */
[----:B------:R-:W-:Y:S02]  /*efb0*/  P2R R9, PR, RZ, 0x10 ;  /* 0x00000010ff097803 */ /* 0x000fe40000000000 */
[C---:B------:R-:W-:Y:S01]  /*efc0*/  LOP3.LUT P4, RZ, R16.reuse, 0x40, RZ, 0xc0, !PT ;  /* 0x0000004010ff7812 */ /* 0x040fe2000788c0ff */
[----:B------:R-:W4:Y:S01]  /*efd0*/  SHFL.IDX PT, R2, R0, RZ, 0x181f ;  /* 0x00181fff00027589 */ /* 0x000f2200000e0000 */
[C---:B------:R-:W-:Y:S02]  /*efe0*/  LOP3.LUT P6, RZ, R16.reuse, 0x2, RZ, 0xc0, !PT ;  /* 0x0000000210ff7812 */ /* 0x040fe400078cc0ff */
[----:B------:R-:W-:Y:S01]  /*eff0*/  P2R R8, PR, RZ, 0x8 ;  /* 0x00000008ff087803 */ /* 0x000fe20000000000 */
[----:B------:R-:W5:Y:S01]  /*f000*/  SHFL.IDX PT, R14, R4, 0x1, 0x181f ;  /* 0x00381f00040e7f89 */ /* 0x000f6200000e0000 */
[----:B------:R-:W-:Y:S02]  /*f010*/  LOP3.LUT P3, RZ, R16, 0x20, RZ, 0xc0, !PT ;  /* 0x0000002010ff7812 */ /* 0x000fe4000786c0ff */
[----:B------:R-:W-:-:S02]  /*f020*/  P2R R7, PR, RZ, 0x2 ;  /* 0x00000002ff077803 */ /* 0x000fc40000000000 */
[----:B------:R-:W-:-:S03]  /*f030*/  LOP3.LUT P1, RZ, R16, 0x10, RZ, 0xc0, !PT ;  /* 0x0000001010ff7812 */ /* 0x000fc6000782c0ff */
[----:B---3--:R-:W-:-:S05]  /*f040*/  @P4 IADD3 R3, P0, R28, R3, RZ ;  /* 0x000000031c034210 */ /* 0x008fca0007f1e0ff */
[----:B----4-:R-:W-:-:S05]  /*f050*/  @P4 IMAD.X R2, RZ, RZ, R2, P0 ;  /* 0x000000ffff024224 */ /* 0x010fca00000e0602 */
[----:B------:R-:W-:-:S04]  /*f060*/  @P4 LOP3.LUT R3, R3, R2, RZ, 0x3c, !PT ;  /* 0x0000000203034212 */ /* 0x000fc800078e3cff */
[----:B------:R-:W-:-:S04]  /*f070*/  @P4 LOP3.LUT R2, R3, R2, RZ, 0x3c, !PT ;  /* 0x0000000203024212 */ /* 0x000fc800078e3cff */
[----:B------:R-:W-:-:S05]  /*f080*/  @P4 LOP3.LUT R3, R3, R2, RZ, 0x3c, !PT ;  /* 0x0000000203034212 */ /* 0x000fca00078e3cff */
[----:B------:R-:W-:Y:S04]  /*f090*/  @P4 LDGSTS.E.BYPASS.LTC128B.128 [R5+0x28400], desc[UR50][R2.64], !P6 ;  /* 0x2840000002054fae */ /* 0x000fe8000f101d72 */
[----:B------:R3:W-:Y:S01]  /*f0a0*/  @P4 LDGSTS.E.BYPASS.LTC128B.128 [R5+0x2c400], desc[UR50][R2.64+0x80], !P2 ;  /* 0x2c40008002054fae */ /* 0x0007e2000d101d72 */
[----:B------:R-:W-:Y:S02]  /*f0b0*/  ISETP.NE.AND P4, PT, R9, RZ, PT ;  /* 0x000000ff0900720c */ /* 0x000fe40003f85270 */
[C---:B-----5:R-:W-:Y:S02]  /*f0c0*/  @P3 IADD3 R9, P0, R28.reuse, R14, RZ ;  /* 0x0000000e1c093210 */ /* 0x060fe40007f1e0ff */
[----:B------:R-:W-:Y:S04]  /*f0d0*/  SHFL.IDX PT, R14, R4, 0x2, 0x181f ;  /* 0x00581f00040e7f89 */ /* 0x000fe800000e0000 */
[----:B---3--:R-:W3:Y:S02]  /*f0e0*/  SHFL.IDX PT, R2, R0, 0x1, 0x181f ;  /* 0x00381f0000027f89 */ /* 0x008ee400000e0000 */
[----:B---3--:R-:W-:Y:S01]  /*f0f0*/  @P3 IMAD.X R10, RZ, RZ, R2, P0 ;  /* 0x000000ffff0a3224 */ /* 0x008fe200000e0602 */
[----:B------:R-:W-:Y:S01]  /*f100*/  @P1 IADD3 R14, P0, R28, R14, RZ ;  /* 0x0000000e1c0e1210 */ /* 0x000fe20007f1e0ff */
[----:B------:R-:W-:-:S02]  /*f110*/  @P3 IMAD.MOV.U32 R2, RZ, RZ, R9 ;  /* 0x000000ffff023224 */ /* 0x000fc400078e0009 */
[----:B------:R-:W-:-:S05]  /*f120*/  @P3 IMAD.MOV.U32 R3, RZ, RZ, R10 ;  /* 0x000000ffff033224 */ /* 0x000fca00078e000a */
[----:B------:R-:W-:Y:S04]  /*f130*/  @P3 LDGSTS.E.BYPASS.LTC128B.128 [R5+0x28c00], desc[UR50][R2.64], !P6 ;  /* 0x28c0000002053fae */ /* 0x000fe8000f101d72 */
[----:B------:R3:W-:Y:S01]  /*f140*/  @P3 LDGSTS.E.BYPASS.LTC128B.128 [R5+0x2cc00], desc[UR50][R2.64+0x80], !P2 ;  /* 0x2cc0008002053fae */ /* 0x0007e2000d101d72 */
[----:B------:R-:W-:-:S03]  /*f150*/  ISETP.NE.AND P3, PT, R8, RZ, PT ;  /* 0x000000ff0800720c */ /* 0x000fc60003f65270 */
[----:B---3--:R-:W3:Y:S02]  /*f160*/  SHFL.IDX PT, R2, R0, 0x2, 0x181f ;  /* 0x00581f0000027f89 */ /* 0x008ee400000e0000 */
[----:B---3--:R-:W-:Y:S02]  /*f170*/  @P1 IMAD.X R9, RZ, RZ, R2, P0 ;  /* 0x000000ffff091224 */ /* 0x008fe400000e0602 */
[----:B------:R-:W-:Y:S02]  /*f180*/  @P1 IMAD.MOV.U32 R2, RZ, RZ, R14 ;  /* 0x000000ffff021224 */ /* 0x000fe400078e000e */
[----:B------:R-:W-:Y:S01]  /*f190*/  @P1 IMAD.MOV.U32 R3, RZ, RZ, R9 ;  /* 0x000000ffff031224 */ /* 0x000fe200078e0009 */
[----:B------:R-:W3:Y:S04]  /*f1a0*/  SHFL.IDX PT, R14, R4, 0x3, 0x181f ;  /* 0x00781f00040e7f89 */ /* 0x000ee800000e0000 */
[----:B------:R-:W-:Y:S04]  /*f1b0*/  @P1 LDGSTS.E.BYPASS.LTC128B.128 [R5+0x29400], desc[UR50][R2.64], !P6 ;  /* 0x2940000002051fae */ /* 0x000fe8000f101d72 */
[----:B------:R4:W-:Y:S01]  /*f1c0*/  @P1 LDGSTS.E.BYPASS.LTC128B.128 [R5+0x2d400], desc[UR50][R2.64+0x80], !P2 ;  /* 0x2d40008002051fae */ /* 0x0009e2000d101d72 */
[----:B------:R-:W-:-:S03]  /*f1d0*/  ISETP.NE.AND P1, PT, R7, RZ, PT ;  /* 0x000000ff0700720c */ /* 0x000fc60003f25270 */
[----:B----4-:R-:W4:Y:S01]  /*f1e0*/  SHFL.IDX PT, R2, R0, 0x3, 0x181f ;  /* 0x00781f0000027f89 */ /* 0x010f2200000e0000 */
[----:B---3--:R-:W-:-:S05]  /*f1f0*/  @P5 IADD3 R14, P0, R28, R14, RZ ;  /* 0x0000000e1c0e5210 */ /* 0x008fca0007f1e0ff */
[----:B----4-:R-:W-:Y:S02]  /*f200*/  @P5 IMAD.X R9, RZ, RZ, R2, P0 ;  /* 0x000000ffff095224 */ /* 0x010fe400000e0602 */
[----:B------:R-:W-:Y:S02]  /*f210*/  @P5 IMAD.MOV.U32 R2, RZ, RZ, R14 ;  /* 0x000000ffff025224 */ /* 0x000fe400078e000e */
[----:B------:R-:W-:Y:S01]  /*f220*/  @P5 IMAD.MOV.U32 R3, RZ, RZ, R9 ;  /* 0x000000ffff035224 */ /* 0x000fe200078e0009 */
[----:B------:R-:W3:Y:S04]  /*f230*/  SHFL.IDX PT, R14, R4, 0x4, 0x181f ;  /* 0x00981f00040e7f89 */ /* 0x000ee800000e0000 */
[----:B------:R-:W-:Y:S04]  /*f240*/  @P5 LDGSTS.E.BYPASS.LTC128B.128 [R5+0x29c00], desc[UR50][R2.64], !P6 ;  /* 0x29c0000002055fae */ /* 0x000fe8000f101d72 */
[----:B------:R4:W-:Y:S04]  /*f250*/  @P5 LDGSTS.E.BYPASS.LTC128B.128 [R5+0x2dc00], desc[UR50][R2.64+0x80], !P2 ;  /* 0x2dc0008002055fae */ /* 0x0009e8000d101d72 */
        /* <DEDUP_REMOVED lines=21> */
[----:B------:R3:W4:Y:S04]  /*f3b0*/  SHFL.IDX PT, R14, R4, 0x7, 0x181f ;  /* 0x00f81f00040e7f89 */ /* 0x00072800000e0000 */
[----:B------:R3:W-:Y:S04]  /*f3c0*/  @P1 LDGSTS.E.BYPASS.LTC128B.128 [R5+0x2b400], desc[UR50][R2.64], !P6 ;  /* 0x2b40000002051fae */ /* 0x0007e8000f101d72 */
[----:B------:R3:W-:Y:S04]  /*f3d0*/  @P1 LDGSTS.E.BYPASS.LTC128B.128 [R5+0x2f400], desc[UR50][R2.64+0x80], !P2 ;  /* 0x2f40008002051fae */ /* 0x0007e8000d101d72 */
[----:B------:R3:W0:Y:S02]  /*f3e0*/  SHFL.IDX PT, R7, R0, 0x7, 0x181f ;  /* 0x00f81f0000077f89 */ /* 0x00062400000e0000 */
.L_x_2575:
[C---:B------:R-:W-:Y:S02]  /*f3f0*/  LOP3.LUT P1, RZ, R16.reuse, 0x100, RZ, 0xc0, !PT ;  /* 0x0000010010ff7812 */ /* 0x040fe4000782c0ff */
[----:B------:R-:W-:-:S11]  /*f400*/  LOP3.LUT P3, RZ, R16, 0x2, RZ, 0xc0, !PT ;  /* 0x0000000210ff7812 */ /* 0x000fd6000786c0ff */
[----:B---34-:R-:W-:-:S05]  /*f410*/  @P1 IADD3 R2, P0, R28, R14, RZ ;  /* 0x0000000e1c021210 */ /* 0x018fca0007f1e0ff */
[----:B0-----:R-:W-:Y:S01]  /*f420*/  @P1 IMAD.X R3, RZ, RZ, R7, P0 ;  /* 0x000000ffff031224 */ /* 0x001fe200000e0607 */
[----:B------:R-:W-:-:S04]  /*f430*/  PLOP3.LUT P0, PT, PT, PT, PT, 0x80, 0x0 ;  /* 0x000000000000781c */ /* 0x000fc80003f0f070 */
[----:B------:R-:W-:Y:S01]  /*f440*/  @!PT LDS RZ, [RZ] ;  /* 0x00000000fffff984 */ /* 0x000fe20000000800 */
[----:B------:R-:W-:Y:S01]  /*f450*/  @!PT LDS RZ, [RZ] ;  /* 0x00000000fffff984 */ /* 0x000fe20000000800 */
[----:B------:R-:W-:Y:S01]  /*f460*/  @!PT LDS RZ, [RZ] ;  /* 0x00000000fffff984 */ /* 0x000fe20000000800 */
[----:B------:R0:W-:Y:S04]  /*f470*/  @P1 LDGSTS.E.BYPASS.LTC128B.128 [R5+0x2bc00], desc[UR50][R2.64], !P3 ;  /* 0x2bc0000002051fae */ /* 0x0001e8000d901d72 */
[----:B------:R0:W-:Y:S01]  /*f480*/  @P1 LDGSTS.E.BYPASS.LTC128B.128 [R5+0x2fc00], desc[UR50][R2.64+0x80], !P2 ;  /* 0x2fc0008002051fae */ /* 0x0001e2000d101d72 */
[----:B------:R-:W-:-:S04]  /*f490*/  NOP ;  /* 0x0000000000007918 */ /* 0x000fc80000000000 */
.L_x_2477:
        /* <DEDUP_REMOVED lines=11> */
.L_x_2478:
[----:B------:R-:W-:Y:S01]  /*f550*/  VIADD R0, R18, 0x20400 ;  /* 0x0002040012007836 */ /* 0x000fe20000000000 */
[----:B------:R3:W-:Y:S06]  /*f560*/  SYNCS.ARRIVE.TRANS64.A1T0 RZ, [R6+URZ+0x38830], RZ ;  /* 0x038830ff06ff79a7 */ /* 0x0007ec000810003f */
[----:B------:R-:W-:Y:S05]  /*f570*/  WARPSYNC.ALL ;  /* 0x0000000000007948 */ /* 0x000fea0003800000 */
[----:B------:R-:W-:Y:S01]  /*f580*/  BAR.SYNC.DEFER_BLOCKING 0x8, 0x180 ;  /* 0x0206000000007b1d */ /* 0x000fe20000010000 */
[----:B------:R-:W-:-:S05]  /*f590*/  LOP3.LUT P0, RZ, R0, 0x3ff, RZ, 0xc0, !PT ;  /* 0x000003ff00ff7812 */ /* 0x000fca000780c0ff */
[----:B------:R-:W-:Y:S08]  /*f5a0*/  BSSY B6, `(.L_x_2479) ;  /* 0x0000012000067945 */ /* 0x000ff00003800000 */
        /* <DEDUP_REMOVED lines=17> */
.L_x_2480:
[----:B------:R-:W-:Y:S05]  /*f6c0*/  BSYNC B6 ;  /* 0x0000000000067941 */ /* 0x000fea0003800000 */
.L_x_2479:
[----:B------:R4:W5:Y:S01]  /*f6d0*/  LDL R8, [R1+0x4] ;  /* 0x0000040001087983 */ /* 0x0009620000100800 */
[----:B------:R-:W-:Y:S01]  /*f6e0*/  UISETP.NE.AND UP0, UPT, UR48, URZ, UPT ;  /* 0x0000003f3000728c */ /* 0x000fe2000bf05270 */
[----:B0-----:R-:W-:Y:S01]  /*f6f0*/  IMAD.U32 R5, RZ, RZ, UR43 ;  /* 0x0000002bff057e24 */ /* 0x001fe2000f8e00ff */
[----:B------:R-:W0:Y:S01]  /*f700*/  S2R R2, SR_TID.X ;  /* 0x0000000000027919 */ /* 0x000e220000002100 */
[----:B------:R-:W-:Y:S01]  /*f710*/  R2UR UR6, R30 ;  /* 0x000000001e0672ca */ /* 0x000fe200000e0000 */
[----:B------:R-:W-:Y:S02]  /*f720*/  ULDC.64 UR8, c[0x0][0x2d8] ;  /* 0x0000b60000087ab9 */ /* 0x000fe40000000a00 */
[----:B------:R-:W-:Y:S02]  /*f730*/  PLOP3.LUT P0, PT, PT, PT, UP0, 0x80, 0x0 ;  /* 0x000000000000781c */ /* 0x000fe40003f0f008 */
[C---:B------:R-:W-:Y:S02]  /*f740*/  LOP3.LUT P4, RZ, R16.reuse, 0x800, RZ, 0xc0, !PT ;  /* 0x0000080010ff7812 */ /* 0x040fe4000788c0ff */
[----:B------:R-:W-:Y:S01]  /*f750*/  LOP3.LUT P5, RZ, R16, 0x400, RZ, 0xc0, !PT ;  /* 0x0000040010ff7812 */ /* 0x000fe200078ac0ff */
[----:B------:R-:W-:Y:S01]  /*f760*/  @UP0 ULDC UR4, c[0x0][0x44c] ;  /* 0x0001130000040ab9 */ /* 0x000fe20000000800 */
[C---:B0-----:R-:W-:Y:S01]  /*f770*/  LOP3.LUT R19, R2.reuse, 0x7f, RZ, 0xc0, !PT ;  /* 0x0000007f02137812 */ /* 0x041fe200078ec0ff */
[----:B------:R-:W-:-:S03]  /*f780*/  IMAD.SHL.U32 R2, R2, 0x10, RZ ;  /* 0x0000001002027824 */ /* 0x000fc600078e00ff */
[----:B------:R-:W-:-:S04]  /*f790*/  SHF.R.U32.HI R19, RZ, 0x3, R19 ;  /* 0x00000003ff137819 */ /* 0x000fc80000011613 */
[----:B------:R-:W-:-:S05]  /*f7a0*/  LOP3.LUT R2, R19, 0x70, R2, 0xf8, !PT ;  /* 0x0000007013027812 */ /* 0x000fca00078ef802 */
[----:B------:R-:W-:-:S04]  /*f7b0*/  IMAD R5, R5, 0x80, R2 ;  /* 0x0000008005057824 */ /* 0x000fc800078e0202 */
[----:B------:R-:W-:Y:S01]  /*f7c0*/  @P0 IMAD.HI.U32 R2, R5, UR4, RZ ;  /* 0x0000000405020c27 */ /* 0x000fe2000f8e00ff */
[----:B------:R-:W-:Y:S01]  /*f7d0*/  PLOP3.LUT P0, PT, PT, PT, UP0, 0x80, 0x0 ;  /* 0x000000000000781c */ /* 0x000fe20003f0f008 */
[----:B------:R-:W-:Y:S01]  /*f7e0*/  @UP0 ULDC UR4, c[0x0][0x450] ;  /* 0x0001140000040ab9 */ /* 0x000fe20000000800 */
[----:B------:R-:W-:Y:S01]  /*f7f0*/  R2UR UR7, R23 ;  /* 0x00000000170772ca */ /* 0x000fe200000e0000 */
[----:B------:R-:W-:Y:S01]  /*f800*/  IMAD.MOV.U32 R0, RZ, RZ, R5 ;  /* 0x000000ffff007224 */ /* 0x000fe200078e0005 */
[----:B------:R-:W-:-:S09]  /*f810*/  UIMAD UR6, UR6, UR8, URZ ;  /* 0x00000008060672a4 */ /* 0x000fd2000f8e023f */
[----:B------:R-:W-:Y:S02]  /*f820*/  @P0 SHF.R.U32.HI R0, RZ, UR4, R2 ;  /* 0x00000004ff000c19 */ /* 0x000fe40008011602 */
[----:B------:R-:W-:Y:S01]  /*f830*/  R2UR UR4, R23 ;  /* 0x00000000170472ca */ /* 0x000fe200000e0000 */
[----:B------:R-:W-:Y:S02]  /*f840*/  UIMAD UR7, UR7, UR9, UR6 ;  /* 0x00000009070772a4 */ /* 0x000fe4000f8e0206 */
[----:B------:R-:W-:Y:S01]  /*f850*/  USHF.R.S32.HI UR6, URZ, 0x1f, UR42 ;  /* 0x0000001f3f067899 */ /* 0x000fe2000801142a */
[----:B------:R-:W-:-:S09]  /*f860*/  SHF.R.S32.HI R2, RZ, 0x1f, R0 ;  /* 0x0000001fff027819 */ /* 0x000fd20000011400 */
[----:B------:R-:W-:-:S03]  /*f870*/  UIMAD.WIDE.U32 UR4, UR4, UR8, URZ ;  /* 0x00000008040472a5 */ /* 0x000fc6000f8e003f */
[----:B------:R-:W-:Y:S01]  /*f880*/  ULDC.64 UR8, c[0x0][0x2e0] ;  /* 0x0000b80000087ab9 */ /* 0x000fe20000000a00 */
[----:B------:R-:W-:Y:S02]  /*f890*/  UIADD3 UR5, UR5, UR7, URZ ;  /* 0x0000000705057290 */ /* 0x000fe4000fffe03f */
[----:B------:R-:W-:Y:S01]  /*f8a0*/  UIMAD UR6, UR6, UR8, URZ ;  /* 0x00000008060672a4 */ /* 0x000fe2000f8e023f */
[----:B------:R-:W0:Y:S01]  /*f8b0*/  S2R R19, SR_TID.X ;  /* 0x0000000000137919 */ /* 0x000e220000002100 */
[----:B------:R-:W-:Y:S02]  /*f8c0*/  UIMAD.WIDE.U32 UR4, UR42, UR8, UR4 ;  /* 0x000000082a0472a5 */ /* 0x000fe4000f8e0004 */
[----:B------:R-:W-:-:S03]  /*f8d0*/  UIMAD UR6, UR42, UR9, UR6 ;  /* 0x000000092a0672a4 */ /* 0x000fc6000f8e0206 */
[----:B------:R-:W-:Y:S01]  /*f8e0*/  ULDC.64 UR8, c[0x0][0x2d0] ;  /* 0x0000b40000087ab9 */ /* 0x000fe20000000a00 */
[----:B------:R-:W-:Y:S01]  /*f8f0*/  UIADD3 UR5, UR5, UR6, URZ ;  /* 0x0000000605057290 */ /* 0x000fe2000fffe03f */
[----:B------:R-:W-:Y:S02]  /*f900*/  IMAD R3, R2, UR8, RZ ;  /* 0x0000000802037c24 */ /* 0x000fe4000f8e02ff */
[----:B------:R-:W-:Y:S02]  /*f910*/  IMAD.U32 R9, RZ, RZ, UR8 ;  /* 0x00000008ff097e24 */ /* 0x000fe4000f8e00ff */
[C---:B------:R-:W-:Y:S02]  /*f920*/  IMAD R7, R0.reuse, UR9, R3 ;  /* 0x0000000900077c24 */ /* 0x040fe4000f8e0203 */
[----:B------:R-:W-:Y:S02]  /*f930*/  IMAD.MOV R4, RZ, RZ, -R0 ;  /* 0x000000ffff047224 */ /* 0x000fe400078e0a00 */
        /* <DEDUP_REMOVED lines=11> */
[----:B------:R-:W-:Y:S01]  /*f9f0*/  UMOV UR4, 0xffffffff ;  /* 0xffffffff00047882 */ /* 0x000fe20000000000 */
[----:B0-----:R-:W-:Y:S02]  /*fa00*/  LOP3.LUT R19, R19, 0x7f, RZ, 0xc0, !PT ;  /* 0x0000007f13137812 */ /* 0x001fe400078ec0ff */
[----:B------:R-:W-:Y:S02]  /*fa10*/  IADD3.X R5, R3, UR5, R5, P0, !PT ;  /* 0x0000000503057c10 */ /* 0x000fe400087fe405 */
[----:B------:R-:W-:Y:S01]  /*fa20*/  SHF.R.U32.HI R10, RZ, 0x3, R19 ;  /* 0x00000003ff0a7819 */ /* 0x000fe20000011613 */
[----:B----4-:R-:W-:Y:S06]  /*fa30*/  BRA.DIV UR4, `(.L_x_2481) ;  /* 0x0000004a04907947 */ /* 0x010fec000b800000 */
[----:B------:R-:W0:Y:S01]  /*fa40*/  SHFL.IDX PT, R14, R0, RZ, 0x181f ;  /* 0x00181fff000e7589 */ /* 0x000e2200000e0000 */
[----:B------:R-:W-:-:S03]  /*fa50*/  IMAD.U32 R4, RZ, RZ, UR43 ;  /* 0x0000002bff047e24 */ /* 0x000fc6000f8e00ff */
[----:B------:R-:W4:Y:S01]  /*fa60*/  SHFL.IDX PT, R2, R5, RZ, 0x181f ;  /* 0x00181fff05027589 */ /* 0x000f2200000e0000 */
[----:B------:R-:W-:-:S03]  /*fa70*/  IMAD R4, R4, 0x80, R10 ;  /* 0x0000008004047824 */ /* 0x000fc600078e020a */
[----:B-123--:R-:W-:Y:S01]  /*fa80*/  SHFL.IDX PT, R6, R5, 0x1, 0x181f ;  /* 0x00381f0005067f89 */ /* 0x00efe200000e0000 */
[C---:B------:R-:W-:Y:S01]  /*fa90*/  VIADD R7, R4.reuse, 0x10 ;  /* 0x0000001004077836 */ /* 0x040fe20000000000 */
[----:B------:R-:W-:-:S13]  /*faa0*/  ISETP.GE.AND P1, PT, R4, UR38, PT ;  /* 0x0000002604007c0c */ /* 0x000fda000bf26270 */
[----:B0-----:R-:W-:-:S05]  /*fab0*/  @!P1 IADD3 R14, P0, R28, R14, RZ ;  /* 0x0000000e1c0e9210 */ /* 0x001fca0007f1e0ff */
[----:B----4-:R-:W-:Y:S02]  /*fac0*/  @!P1 IMAD.X R3, RZ, RZ, R2, P0 ;  /* 0x000000ffff039224 */ /* 0x010fe400000e0602 */
[----:B------:R-:W-:Y:S02]  /*fad0*/  @!P1 IMAD.MOV.U32 R2, RZ, RZ, R14 ;  /* 0x000000ffff029224 */ /* 0x000fe400078e000e */
[----:B------:R-:W0:Y:S04]  /*fae0*/  SHFL.IDX PT, R14, R0, 0x1, 0x181f ;  /* 0x00381f00000e7f89 */ /* 0x000e2800000e0000 */
[----:B-----5:R-:W-:Y:S04]  /*faf0*/  @!P1 LDGSTS.E.BYPASS.LTC128B.128 [R8+0x20400], desc[UR50][R2.64], !P4 ;  /* 0x2040000002089fae */ /* 0x020fe8000e101d72 */
        /* <DEDUP_REMOVED lines=51> */
[----:B------:R-:W-:-:S03]  /*fe30*/  ISETP.GE.AND P1, PT, R7, UR38, PT ;  /* 0x0000002607007c0c */ /* 0x000fc6000bf26270 */
[----:B------:R-:W3:Y:S10]  /*fe40*/  SHFL.IDX PT, R5, R5, 0x7, 0x181f ;  /* 0x00f81f0005057f89 */ /* 0x000ef400000e0000 */
[----:B0-----:R-:W-:-:S05]  /*fe50*/  @!P1 IADD3 R14, P0, R28, R14, RZ ;  /* 0x0000000e1c0e9210 */ /* 0x001fca0007f1e0ff */
[----:B-1----:R-:W-:Y:S02]  /*fe60*/  @!P1 IMAD.X R7, RZ, RZ, R6, P0 ;  /* 0x000000ffff079224 */ /* 0x002fe400000e0606 */
[----:B--2---:R-:W-:Y:S02]  /*fe70*/  @!P1 IMAD.MOV.U32 R2, RZ, RZ, R14 ;  /* 0x000000ffff029224 */ /* 0x004fe400078e000e */
[----:B------:R-:W-:Y:S01]  /*fe80*/  @!P1 IMAD.MOV.U32 R3, RZ, RZ, R7 ;  /* 0x000000ffff039224 */ /* 0x000fe200078e0007 */
[----:B------:R0:W1:Y:S04]  /*fe90*/  SHFL.IDX PT, R14, R0, 0x7, 0x181f ;  /* 0x00f81f00000e7f89 */ /* 0x00006800000e0000 */
[----:B------:R0:W-:Y:S04]  /*fea0*/  @!P1 LDGSTS.E.BYPASS.LTC128B.128 [R8+0x23400], desc[UR50][R2.64], !P4 ;  /* 0x2340000002089fae */ /* 0x0001e8000e101d72 */
[----:B---3--:R0:W-:Y:S02]  /*feb0*/  @!P1 LDGSTS.E.BYPASS.LTC128B.128 [R8+0x27400], desc[UR50][R2.64+0x80], !P5 ;  /* 0x2740008002089fae */ /* 0x0081e4000e901d72 */
.L_x_2592:
[----:B------:R-:W-:-:S05]  /*fec0*/  VIADD R4, R4, 0x70 ;  /* 0x0000007004047836 */ /* 0x000fca0000000000 */
[----:B------:R-:W-:-:S13]  /*fed0*/  ISETP.GE.AND P0, PT, R4, UR38, PT ;  /* 0x0000002604007c0c */ /* 0x000fda000bf06270 */
[----:B01----:R-:W-:-:S05]  /*fee0*/  @!P0 IADD3 R2, P1, R28, R14, RZ ;  /* 0x0000000e1c028210 */ /* 0x003fca0007f3e0ff */
[----:B------:R-:W-:-:S05]  /*fef0*/  @!P0 IMAD.X R3, RZ, RZ, R5, P1 ;  /* 0x000000ffff038224 */ /* 0x000fca00008e0605 */
[----:B------:R-:W-:Y:S01]  /*ff00*/  @!PT LDS RZ, [RZ] ;  /* 0x00000000fffff984 */ /* 0x000fe20000000800 */
[----:B------:R-:W-:Y:S01]  /*ff10*/  @!PT LDS RZ, [RZ] ;  /* 0x00000000fffff984 */ /* 0x000fe20000000800 */
[----:B------:R-:W-:Y:S01]  /*ff20*/  @!PT LDS RZ, [RZ] ;  /* 0x00000000fffff984 */ /* 0x000fe20000000800 */
[----:B------:R0:W-:Y:S04]  /*ff30*/  @!P0 LDGSTS.E.BYPASS.LTC128B.128 [R8+0x23c00], desc[UR50][R2.64], !P4 ;  /* 0x23c0000002088fae */ /* 0x0001e8000e101d72 */
[----:B------:R0:W-:Y:S01]  /*ff40*/  @!P0 LDGSTS.E.BYPASS.LTC128B.128 [R8+0x27c00], desc[UR50][R2.64+0x80], !P5 ;  /* 0x27c0008002088fae */ /* 0x0001e2000e901d72 */
[----:B------:R-:W-:Y:S01]  /*ff50*/  PLOP3.LUT P0, PT, PT, PT, PT, 0x80, 0x0 ;  /* 0x000000000000781c */ /* 0x000fe20003f0f070 */
[----:B------:R-:W-:-:S12]  /*ff60*/  NOP ;  /* 0x0000000000007918 */ /* 0x000fd80000000000 */
.L_x_2482:
        /* <DEDUP_REMOVED lines=18> */
.L_x_2593:
[----:B------:R-:W-:Y:S05]  /*10090*/  BSYNC B0 ;  /* 0x0000000000007941 */ /* 0x000fea0003800000 */
.L_x_2483:
[----:B------:R-:W-:-:S06]  /*100a0*/  UISETP.GE.AND UP0, UPT, UR44, 0x2, UPT ;  /* 0x000000022c00788c */ /* 0x000fcc000bf06270 */
[----:B------:R-:W-:-:S13]  /*100b0*/  PLOP3.LUT P0, PT, PT, PT, UP0, 0x40, 0x0 ;  /* 0x000000000000781c */ /* 0x000fda0003f0e808 */
[----:B------:R-:W-:Y:S05]  /*100c0*/  @P0 BRA `(.L_x_2485) ;  /* 0x0000001800400947 */ /* 0x000fea0003800000 */
[----:B------:R-:W-:Y:S01]  /*100d0*/  UIADD3 UR4, UR44, -0x2, URZ ;  /* 0xfffffffe2c047890 */ /* 0x000fe2000fffe03f */
[----:B------:R-:W-:Y:S02]  /*100e0*/  IMAD.MOV.U32 R10, RZ, RZ, R27 ;  /* 0x000000ffff0a7224 */ /* 0x000fe400078e001b */
[----:B------:R-:W-:-:S03]  /*100f0*/  IMAD.MOV.U32 R9, RZ, RZ, R24 ;  /* 0x000000ffff097224 */ /* 0x000fc600078e0018 */
[----:B------:R-:W-:-:S07]  /*10100*/  IMAD.U32 R25, RZ, RZ, UR4 ;  /* 0x00000004ff197e24 */ /* 0x000fce000f8e00ff */
.L_x_2505:
[----:B-1----:R-:W1:Y:S01]  /*10110*/  LDC R2, c[0x0][0x430] ;  /* 0x00010c00ff027b82 */ /* 0x002e620000000800 */
[----:B------:R-:W2:Y:S01]  /*10120*/  S2R R0, SR_TID.X ;  /* 0x0000000000007919 */ /* 0x000ea20000002100 */
[----:B------:R-:W-:Y:S05]  /*10130*/  YIELD ;  /* 0x0000000000007946 */ /* 0x000fea0003800000 */
[----:B------:R-:W-:Y:S01]  /*10140*/  ULDC.64 UR4, c[0x0][0x428] ;  /* 0x00010a0000047ab9 */ /* 0x000fe20000000a00 */
[----:B------:R-:W-:Y:S01]  /*10150*/  VIADD R24, R9, 0x1 ;  /* 0x0000000109187836 */ /* 0x000fe20000000000 */
[----:B-1----:R-:W-:Y:S02]  /*10160*/  ISETP.NE.AND P0, PT, R2, 0x1, PT ;  /* 0x000000010200780c */ /* 0x002fe40003f05270 */
[----:B--2---:R-:W-:-:S11]  /*10170*/  LOP3.LUT R0, R0, 0x7f, RZ, 0xc0, !PT ;  /* 0x0000007f00007812 */ /* 0x004fd600078ec0ff */
[----:B0-----:R-:W1:Y:S01]  /*10180*/  @P0 LDC R5, c[0x0][0x434] ;  /* 0x00010d00ff050b82 */ /* 0x001e620000000800 */
[----:B------:R-:W-:-:S05]  /*10190*/  SHF.R.U32.HI R0, RZ, 0x3, R0 ;  /* 0x00000003ff007819 */ /* 0x000fca0000011600 */
[----:B0-----:R-:W-:Y:S02]  /*101a0*/  IMAD R3, R25, 0x80, R0 ;  /* 0x0000008019037824 */ /* 0x001fe400078e0200 */
[----:B------:R-:W0:Y:S03]  /*101b0*/  @P0 LDC R7, c[0x0][0x438] ;  /* 0x00010e00ff070b82 */ /* 0x000e260000000800 */
[----:B------:R-:W-:-:S05]  /*101c0*/  IADD3 R6, R28, R3, R32 ;  /* 0x000000031c067210 */ /* 0x000fca0007ffe020 */
[----:B------:R-:W-:Y:S02]  /*101d0*/  IMAD.MOV.U32 R0, RZ, RZ, R6 ;  /* 0x000000ffff007224 */ /* 0x000fe400078e0006 */
[----:B-1----:R-:W-:-:S05]  /*101e0*/  @P0 IMAD.HI.U32 R2, R6, R5, RZ ;  /* 0x0000000506020227 */ /* 0x002fca00078e00ff */
[----:B0-----:R-:W-:Y:S01]  /*101f0*/  @P0 SHF.R.U32.HI R0, RZ, R7, R2 ;  /* 0x00000007ff000219 */ /* 0x001fe20000011602 */
[----:B------:R-:W-:-:S03]  /*10200*/  IMAD R2, R31, UR4, RZ ;  /* 0x000000041f027c24 */ /* 0x000fc6000f8e02ff */
[----:B------:R-:W-:Y:S01]  /*10210*/  SHF.R.S32.HI R3, RZ, 0x1f, R0 ;  /* 0x0000001fff037819 */ /* 0x000fe20000011400 */
[----:B------:R-:W-:Y:S02]  /*10220*/  IMAD R5, R29, UR5, R2 ;  /* 0x000000051d057c24 */ /* 0x000fe4000f8e0202 */
[----:B------:R-:W-:-:S04]  /*10230*/  IMAD.MOV.U32 R2, RZ, RZ, R0 ;  /* 0x000000ffff027224 */ /* 0x000fc800078e0000 */
        /* <DEDUP_REMOVED lines=9> */
[C---:B------:R-:W-:Y:S02]  /*102d0*/  ISETP.NE.AND P0, PT, R24.reuse, 0x2, PT ;  /* 0x000000021800780c */ /* 0x040fe40003f05270 */
        /* <DEDUP_REMOVED lines=11> */
.L_x_2486:
[----:B------:R-:W-:Y:S01]  /*10390*/  IMAD R0, R24, 0x8, R18 ;  /* 0x0000000818007824 */ /* 0x000fe200078e0212 */
[----:B------:R-:W-:Y:S01]  /*103a0*/  SHF.L.U32 R21, R27, 0x1f, RZ ;  /* 0x0000001f1b157819 */ /* 0x000fe200000006ff */
[----:B------:R-:W-:Y:S01]  /*103b0*/  BSSY B0, `(.L_x_2487) ;  /* 0x0000004000007945 */ /* 0x000fe20003800000 */
[----:B------:R-:W-:Y:S02]  /*103c0*/  SHF.R.S32.HI R19, RZ, 0x1f, R6 ;  /* 0x0000001fff137819 */ /* 0x000fe40000011406 */
[----:B------:R-:W0:Y:S02]  /*103d0*/  SYNCS.PHASECHK.TRANS64.TRYWAIT P0, [R0+URZ+0x38880], R21 ;  /* 0x03888015000075a7 */ /* 0x000e24000800017f */
[----:B0-----:R-:W-:Y:S05]  /*103e0*/  @!P0 BRA `(.L_x_2488) ;  /* 0x0000004800b88947 */ /* 0x001fea0003800000 */
.L_x_2594:
[----:B------:R-:W-:Y:S05]  /*103f0*/  BSYNC B0 ;  /* 0x0000000000007941 */ /* 0x000fea0003800000 */
.L_x_2487:
[----:B------:R-:W-:Y:S01]  /*10400*/  ULDC.64 UR4, c[0x0][0x328] ;  /* 0x0000ca0000047ab9 */ /* 0x000fe20000000a00 */
[----:B------:R-:W-:Y:S01]  /*10410*/  ULDC.64 UR6, c[0x0][0x318] ;  /* 0x0000c60000067ab9 */ /* 0x000fe20000000a00 */
[----:B------:R-:W-:Y:S01]  /*10420*/  IMAD R4, R19, UR4, RZ ;  /* 0x0000000413047c24 */ /* 0x000fe2000f8e02ff */
[----:B------:R-:W-:Y:S01]  /*10430*/  LOP3.LUT P3, RZ, R16, 0x2, RZ, 0xc0, !PT ;  /* 0x0000000210ff7812 */ /* 0x000fe2000786c0ff */
[----:B------:R-:W-:Y:S01]  /*10440*/  IMAD.WIDE.U32 R2, R6, UR4, RZ ;  /* 0x0000000406027c25 */ /* 0x000fe2000f8e00ff */
[----:B------:R-:W-:-:S03]  /*10450*/  LOP3.LUT P2, RZ, R16, 0x1, RZ, 0xc0, !PT ;  /* 0x0000000110ff7812 */ /* 0x000fc6000784c0ff */
        /* <DEDUP_REMOVED lines=62> */
.L_x_2612:
        /* <DEDUP_REMOVED lines=9> */
.L_x_2490:
        /* <DEDUP_REMOVED lines=11> */
.L_x_2491:
[----:B------:R2:W-:Y:S01]  /*10980*/  SYNCS.ARRIVE.TRANS64.A1T0 RZ, [R0+URZ+0x38870], RZ ;  /* 0x038870ff00ff79a7 */ /* 0x0005e2000810003f */
[----:B------:R-:W-:Y:S05]  /*10990*/  @!P3 BRA `(.L_x_2492) ;  /* 0x000000000004b947 */ /* 0x000fea0003800000 */
[----:B------:R-:W-:Y:S01]  /*109a0*/  BPT.TRAP 0x1 ;  /* 0x000000040000795c */ /* 0x000fe20000300000 */
.L_x_2492:
[----:B------:R-:W3:Y:S01]  /*109b0*/  SYNCS.PHASECHK.TRANS64.TRYWAIT P0, [R0+URZ+0x38840], R21 ;  /* 0x03884015000075a7 */ /* 0x000ee2000800017f */
[----:B------:R-:W-:Y:S04]  /*109c0*/  BSSY B0, `(.L_x_2493) ;  /* 0x0000002000007945 */ /* 0x000fe80003800000 */
[----:B---3--:R-:W-:Y:S05]  /*109d0*/  @!P0 BRA `(.L_x_2494) ;  /* 0x0000004c00988947 */ /* 0x008fea0003800000 */
.L_x_2613:
[----:B------:R-:W-:Y:S05]  /*109e0*/  BSYNC B0 ;  /* 0x0000000000007941 */ /* 0x000fea0003800000 */
.L_x_2493:
[----:B------:R-:W-:Y:S01]  /*109f0*/  ULDC.64 UR4, c[0x0][0x300] ;  /* 0x0000c00000047ab9 */ /* 0x000fe20000000a00 */
[----:B------:R-:W-:Y:S01]  /*10a00*/  ULDC.64 UR6, c[0x0][0x2e8] ;  /* 0x0000ba0000067ab9 */ /* 0x000fe20000000a00 */
[----:B------:R-:W-:Y:S01]  /*10a10*/  IMAD R7, R19, UR4, RZ ;  /* 0x0000000413077c24 */ /* 0x000fe2000f8e02ff */
[----:B------:R-:W-:Y:S01]  /*10a20*/  LOP3.LUT P3, RZ, R16, 0x2, RZ, 0xc0, !PT ;  /* 0x0000000210ff7812 */ /* 0x000fe2000786c0ff */
        /* <DEDUP_REMOVED lines=18> */
[----:B------:R-:W5:Y:S01]  /*10b50*/  SHFL.IDX PT, R3, R5, RZ, 0x181f ;  /* 0x00181fff05037589 */ /* 0x000f6200000e0000 */
[----:B----4-:R-:W-:-:S03]  /*10b60*/  IADD3 R2, P0, R28, R14, RZ ;  /* 0x0000000e1c027210 */ /* 0x010fc60007f1e0ff */
[----:B------:R-:W4:Y:S02]  /*10b70*/  SHFL.IDX PT, R14, R6, 0x1, 0x181f ;  /* 0x00381f00060e7f89 */ /* 0x000f2400000e0000 */
[----:B-----5:R-:W-:-:S05]  /*10b80*/  IMAD.X R3, RZ, RZ, R3, P0 ;  /* 0x000000ffff037224 */ /* 0x020fca00000e0603 */
[----:B------:R-:W-:Y:S04]  /*10b90*/  LDGSTS.E.BYPASS.LTC128B.128 [R4+0x28400], desc[UR50][R2.64], !P3 ;  /* 0x2840000002047fae */ /* 0x000fe8000d901d72 */
[----:B------:R5:W-:Y:S04]  /*10ba0*/  LDGSTS.E.BYPASS.LTC128B.128 [R4+0x2c400], desc[UR50][R2.64+0x80], !P2 ;  /* 0x2c40008002047fae */ /* 0x000be8000d101d72 */
[----:B-----5:R-:W5:Y:S01]  /*10bb0*/  SHFL.IDX PT, R3, R5, 0x1, 0x181f ;  /* 0x00381f0005037f89 */ /* 0x020f6200000e0000 */
        /* <DEDUP_REMOVED lines=31> */
[----:B------:R4:W0:Y:S04]  /*10db0*/  SHFL.IDX PT, R14, R6, 0x7, 0x181f ;  /* 0x00f81f00060e7f89 */ /* 0x00082800000e0000 */
[----:B------:R-:W0:Y:S01]  /*10dc0*/  SHFL.IDX PT, R5, R5, 0x7, 0x181f ;  /* 0x00f81f0005057f89 */ /* 0x000e2200000e0000 */
[----:B-----5:R-:W-:-:S05]  /*10dd0*/  IMAD.X R3, RZ, RZ, R3, P0 ;  /* 0x000000ffff037224 */ /* 0x020fca00000e0603 */
[----:B------:R4:W-:Y:S04]  /*10de0*/  LDGSTS.E.BYPASS.LTC128B.128 [R4+0x2b400], desc[UR50][R2.64], !P3 ;  /* 0x2b40000002047fae */ /* 0x0009e8000d901d72 */
[----:B0-----:R4:W-:Y:S02]  /*10df0*/  LDGSTS.E.BYPASS.LTC128B.128 [R4+0x2f400], desc[UR50][R2.64+0x80], !P2 ;  /* 0x2f40008002047fae */ /* 0x0019e4000d101d72 */
.L_x_2631:
[----:B----4-:R-:W-:-:S05]  /*10e00*/  IADD3 R2, P0, R28, R14, RZ ;  /* 0x0000000e1c027210 */ /* 0x010fca0007f1e0ff */
        /* <DEDUP_REMOVED lines=8> */
.L_x_2496:
        /* <DEDUP_REMOVED lines=11> */
.L_x_2497:
[----:B------:R2:W-:Y:S02]  /*10f40*/  SYNCS.ARRIVE.TRANS64.A1T0 RZ, [R0+URZ+0x38830], RZ ;  /* 0x038830ff00ff79a7 */ /* 0x0005e4000810003f */
[----:B--23--:R-:W-:-:S05]  /*10f50*/  IMAD.U32 R0, RZ, RZ, UR46 ;  /* 0x0000002eff007e24 */ /* 0x00cfca000f8e00ff */
[----:B------:R-:W-:-:S13]  /*10f60*/  ISETP.NE.AND P0, PT, R0, 0x3, PT ;  /* 0x000000030000780c */ /* 0x000fda0003f05270 */
[----:B------:R-:W-:Y:S05]  /*10f70*/  @!P0 BRA `(.L_x_2498) ;  /* 0x0000000000048947 */ /* 0x000fea0003800000 */
[----:B------:R-:W-:Y:S01]  /*10f80*/  BPT.TRAP 0x1 ;  /* 0x000000040000795c */ /* 0x000fe20000300000 */
.L_x_2498:
[----:B------:R-:W-:Y:S01]  /*10f90*/  LOP3.LUT R3, R10, 0x1, RZ, 0x3c, !PT ;  /* 0x000000010a037812 */ /* 0x000fe200078e3cff */
[----:B------:R-:W-:Y:S01]  /*10fa0*/  IMAD R0, R9, 0x8, R18 ;  /* 0x0000000809007824 */ /* 0x000fe200078e0212 */
[----:B------:R-:W-:Y:S02]  /*10fb0*/  BSSY B0, `(.L_x_2499) ;  /* 0x0000004000007945 */ /* 0x000fe40003800000 */
[----:B------:R-:W-:-:S04]  /*10fc0*/  SHF.L.U32 R3, R3, 0x1f, RZ ;  /* 0x0000001f03037819 */ /* 0x000fc800000006ff */
[----:B------:R-:W0:Y:S02]  /*10fd0*/  SYNCS.PHASECHK.TRANS64.TRYWAIT P2, [R0+URZ+0x38870], R3 ;  /* 0x03887003000075a7 */ /* 0x000e24000804017f */
[----:B0-----:R-:W-:Y:S05]  /*10fe0*/  @!P2 BRA `(.L_x_2500) ;  /* 0x00000050004ca947 */ /* 0x001fea0003800000 */
.L_x_2632:
[----:B------:R-:W-:Y:S05]  /*10ff0*/  BSYNC B0 ;  /* 0x0000000000007941 */ /* 0x000fea0003800000 */
.L_x_2499:
[----:B------:R-:W-:-:S05]  /*11000*/  IMAD.U32 R2, RZ, RZ, UR45 ;  /* 0x0000002dff027e24 */ /* 0x000fca000f8e00ff */
[----:B------:R-:W-:-:S13]  /*11010*/  ISETP.NE.AND P2, PT, R2, 0x3, PT ;  /* 0x000000030200780c */ /* 0x000fda0003f45270 */
[----:B------:R-:W-:Y:S05]  /*11020*/  @!P2 BRA `(.L_x_2501) ;  /* 0x000000000004a947 */ /* 0x000fea0003800000 */
[----:B------:R-:W-:Y:S01]  /*11030*/  BPT.TRAP 0x1 ;  /* 0x000000040000795c */ /* 0x000fe20000300000 */
.L_x_2501:
[----:B0-----:R-:W-:Y:S01]  /*11040*/  SHF.L.U32 R3, R10, 0x1f, RZ ;  /* 0x0000001f0a037819 */ /* 0x001fe200000006ff */
[----:B------:R-:W-:-:S03]  /*11050*/  IMAD.SHL.U32 R2, R9, 0x8000, RZ ;  /* 0x0000800009027824 */ /* 0x000fc600078e00ff */
[----:B------:R-:W0:Y:S02]  /*11060*/  SYNCS.PHASECHK.TRANS64.TRYWAIT P2, [R0+URZ+0x38860], R3 ;  /* 0x03886003000075a7 */ /* 0x000e24000804017f */
[----:B0-----:R-:W-:Y:S05]  /*11070*/  @!P2 BRA `(.L_x_2502) ;  /* 0x00000050003ca947 */ /* 0x001fea0003800000 */
.L_x_2633:
[----:B------:R-:W2:Y:S01]  /*11080*/  LDL R12, [R1] ;  /* 0x00000000010c7983 */ /* 0x000ea20000100800 */
[----:B0-----:R-:W-:Y:S01]  /*11090*/  LOP3.LUT R3, R2, R17, RZ, 0xfc, !PT ;  /* 0x0000001102037212 */ /* 0x001fe200078efcff */
[----:B------:R-:W-:Y:S05]  /*110a0*/  WARPSYNC.ALL ;  /* 0x0000000000007948 */ /* 0x000fea0003800000 */
[----:B------:R-:W-:Y:S01]  /*110b0*/  IMAD.IADD R14, R18, 0x1, R3 ;  /* 0x00000001120e7824 */ /* 0x000fe200078e0203 */
[----:B------:R-:W-:Y:S01]  /*110c0*/  IADD3 R19, R22, R2, R26 ;  /* 0x0000000216137210 */ /* 0x000fe20007ffe01a */
[----:B------:R-:W-:-:S03]  /*110d0*/  IMAD.U32 R21, RZ, RZ, UR45 ;  /* 0x0000002dff157e24 */ /* 0x000fc6000f8e00ff */
[----:B------:R-:W1:Y:S02]  /*110e0*/  LDSM.16.MT88.4 R4, [R14+0x10400] ;  /* 0x010400000e04783b */ /* 0x000e640000004200 */
[----:B------:R-:W-:Y:S02]  /*110f0*/  ISETP.NE.AND P2, PT, R21, 0x3, PT ;  /* 0x000000031500780c */ /* 0x000fe40003f45270 */
[C-C-:B-1----:R-:W-:Y:S02]  /*11100*/  PRMT R8, R4.reuse, 0x6420, R5.reuse ;  /* 0x0000642004087816 */ /* 0x142fe40000000005 */
[----:B------:R-:W-:Y:S02]  /*11110*/  PRMT R9, R4, 0x7531, R5 ;  /* 0x0000753104097816 */ /* 0x000fe40000000005 */
[C-C-:B------:R-:W-:Y:S02]  /*11120*/  PRMT R10, R6.reuse, 0x6420, R7.reuse ;  /* 0x00006420060a7816 */ /* 0x140fe40000000007 */
[----:B------:R-:W-:-:S02]  /*11130*/  PRMT R11, R6, 0x7531, R7 ;  /* 0x00007531060b7816 */ /* 0x000fc40000000007 */
[----:B--2---:R-:W-:-:S05]  /*11140*/  IADD3 R3, R18, R12, R2 ;  /* 0x0000000c12037210 */ /* 0x004fca0007ffe002 */
        /* <DEDUP_REMOVED lines=126> */
.L_x_2503:
[----:B-1----:R1:W-:Y:S01]  /*11930*/  SYNCS.ARRIVE.TRANS64.A1T0 RZ, [R0+URZ+0x38850], RZ ;  /* 0x038850ff00ff79a7 */ /* 0x0023e2000810003f */
[----:B------:R-:W-:Y:S06]  /*11940*/  BAR.SYNC.DEFER_BLOCKING 0x2, 0x80 ;  /* 0x0082000000007b1d */ /* 0x000fec0000010000 */
[----:B------:R-:W-:Y:S05]  /*11950*/  @!P0 BRA `(.L_x_2504) ;  /* 0x0000000000048947 */ /* 0x000fea0003800000 */
[----:B------:R-:W-:Y:S01]  /*11960*/  BPT.TRAP 0x1 ;  /* 0x000000040000795c */ /* 0x000fe20000300000 */
.L_x_2504:
[----:B-1----:R-:W-:Y:S02]  /*11970*/  VIADD R0, R0, 0x38880 ;  /* 0x0003888000007836 */ /* 0x002fe40000000000 */
[----:B------:R-:W-:Y:S02]  /*11980*/  IMAD.MOV.U32 R10, RZ, RZ, R27 ;  /* 0x000000ffff0a7224 */ /* 0x000fe400078e001b */
[----:B------:R-:W-:Y:S01]  /*11990*/  IMAD.MOV.U32 R9, RZ, RZ, R24 ;  /* 0x000000ffff097224 */ /* 0x000fe200078e0018 */
[----:B------:R-:W-:-:S04]  /*119a0*/  PRMT R0, R33, 0x654, R0 ;  /* 0x0000065421007816 */ /* 0x000fc80000000000 */
[----:B------:R1:W-:Y:S01]  /*119b0*/  SYNCS.ARRIVE.TRANS64.RED.A1T0 RZ, [R0+URZ], RZ ;  /* 0x000000ff00ff79a7 */ /* 0x0003e2000810043f */
[----:B------:R-:W-:Y:S05]  /*119c0*/  @P1 BRA `(.L_x_2505) ;  /* 0xffffffe400d01947 */ /* 0x000fea000383ffff */
.L_x_2485:
[----:B-1----:R-:W1:Y:S01]  /*119d0*/  S2R R0, SR_TID.X ;  /* 0x0000000000007919 */ /* 0x002e620000002100 */
[----:B------:R-:W-:Y:S01]  /*119e0*/  BSSY B0, `(.L_x_2506) ;  /* 0x0000012000007945 */ /* 0x000fe20003800000 */
[----:B0-----:R-:W-:Y:S01]  /*119f0*/  IMAD.U32 R6, RZ, RZ, UR46 ;  /* 0x0000002eff067e24 */ /* 0x001fe2000f8e00ff */
[----:B-1----:R-:W-:-:S04]  /*11a00*/  LOP3.LUT R0, R0, 0x7f, RZ, 0xc0, !PT ;  /* 0x0000007f00007812 */ /* 0x002fc800078ec0ff */
        /* <DEDUP_REMOVED lines=14> */
[----:B------:R0:W-:Y:S02]  /*11af0*/  STL [R1+0x8], R0 ;  /* 0x0000080001007387 */ /* 0x0001e40000100800 */
.L_x_2507:
[----:B------:R-:W-:Y:S05]  /*11b00*/  BSYNC B0 ;  /* 0x0000000000007941 */ /* 0x000fea0003800000 */
.L_x_2506:
[----:B------:R-:W-:-:S13]  /*11b10*/  ISETP.NE.AND P1, PT, R6, 0x3, PT ;  /* 0x000000030600780c */ /* 0x000fda0003f25270 */
[----:B------:R-:W-:Y:S05]  /*11b20*/  @!P1 BRA `(.L_x_2508) ;  /* 0x0000000000049947 */ /* 0x000fea0003800000 */
[----:B------:R-:W-:Y:S01]  /*11b30*/  BPT.TRAP 0x1 ;  /* 0x000000040000795c */ /* 0x000fe20000300000 */
.L_x_2508:
[----:B------:R-:W-:Y:S01]  /*11b40*/  LOP3.LUT R3, R27, 0x1, RZ, 0x3c, !PT ;  /* 0x000000011b037812 */ /* 0x000fe200078e3cff */
[----:B------:R-:W-:Y:S01]  /*11b50*/  IMAD R2, R24, 0x8, R18 ;  /* 0x0000000818027824 */ /* 0x000fe200078e0212 */
[----:B------:R-:W-:Y:S02]  /*11b60*/  BSSY B0, `(.L_x_2509) ;  /* 0x0000004000007945 */ /* 0x000fe40003800000 */
[----:B------:R-:W-:-:S04]  /*11b70*/  SHF.L.U32 R3, R3, 0x1f, RZ ;  /* 0x0000001f03037819 */ /* 0x000fc800000006ff */
[----:B------:R-:W1:Y:S02]  /*11b80*/  SYNCS.PHASECHK.TRANS64.TRYWAIT P2, [R2+URZ+0x38870], R3 ;  /* 0x03887003020075a7 */ /* 0x000e64000804017f */
[----:B-1----:R-:W-:Y:S05]  /*11b90*/  @!P2 BRA `(.L_x_2510) ;  /* 0x000000440088a947 */ /* 0x002fea0003800000 */
.L_x_2634:
[----:B------:R-:W-:Y:S05]  /*11ba0*/  BSYNC B0 ;  /* 0x0000000000007941 */ /* 0x000fea0003800000 */
.L_x_2509:
[----:B0-----:R-:W-:-:S05]  /*11bb0*/  IMAD.U32 R0, RZ, RZ, UR45 ;  /* 0x0000002dff007e24 */ /* 0x001fca000f8e00ff */
[----:B------:R-:W-:-:S13]  /*11bc0*/  ISETP.NE.AND P2, PT, R0, 0x3, PT ;  /* 0x000000030000780c */ /* 0x000fda0003f45270 */
[----:B------:R-:W-:Y:S05]  /*11bd0*/  @!P2 BRA `(.L_x_2511) ;  /* 0x000000000004a947 */ /* 0x000fea0003800000 */
[----:B------:R-:W-:Y:S01]  /*11be0*/  BPT.TRAP 0x1 ;  /* 0x000000040000795c */ /* 0x000fe20000300000 */
.L_x_2511:
[----:B-1----:R-:W-:-:S04]  /*11bf0*/  SHF.L.U32 R3, R27, 0x1f, RZ ;  /* 0x0000001f1b037819 */ /* 0x002fc800000006ff */
[----:B------:R-:W0:Y:S02]  /*11c00*/  SYNCS.PHASECHK.TRANS64.TRYWAIT P2, [R2+URZ+0x38860], R3 ;  /* 0x03886003020075a7 */ /* 0x000e24000804017f */
[----:B0-----:R-:W-:Y:S05]  /*11c10*/  @!P2 BRA `(.L_x_2512) ;  /* 0x00000044007ca947 */ /* 0x001fea0003800000 */
.L_x_2635:
[----:B------:R-:W2:Y:S01]  /*11c20*/  LDL R0, [R1] ;  /* 0x0000000001007983 */ /* 0x000ea20000100800 */
[----:B------:R-:W-:Y:S01]  /*11c30*/  IMAD.SHL.U32 R19, R24, 0x8000, RZ ;  /* 0x0000800018137824 */ /* 0x000fe200078e00ff */
[----:B------:R-:W-:Y:S05]  /*11c40*/  WARPSYNC.ALL ;  /* 0x0000000000007948 */ /* 0x000fea0003800000 */
[----:B0-----:R-:W-:Y:S01]  /*11c50*/  LOP3.LUT R3, R19, R17, RZ, 0xfc, !PT ;  /* 0x0000001113037212 */ /* 0x001fe200078efcff */
[----:B------:R-:W-:Y:S01]  /*11c60*/  IMAD.U32 R23, RZ, RZ, UR45 ;  /* 0x0000002dff177e24 */ /* 0x000fe2000f8e00ff */
[----:B------:R-:W-:-:S03]  /*11c70*/  IADD3 R21, R26, R19, R35 ;  /* 0x000000131a157210 */ /* 0x000fc60007ffe023 */
[----:B------:R-:W-:Y:S01]  /*11c80*/  IMAD.IADD R10, R18, 0x1, R3 ;  /* 0x00000001120a7824 */ /* 0x000fe200078e0203 */
[----:B------:R-:W-:-:S05]  /*11c90*/  ISETP.NE.AND P2, PT, R23, 0x3, PT ;  /* 0x000000031700780c */ /* 0x000fca0003f45270 */
[----:B------:R-:W0:Y:S02]  /*11ca0*/  LDSM.16.MT88.4 R8, [R10+0x10400] ;  /* 0x010400000a08783b */ /* 0x000e240000004200 */
[C-C-:B0-----:R-:W-:Y:S02]  /*11cb0*/  PRMT R12, R8.reuse, 0x6420, R9.reuse ;  /* 0x00006420080c7816 */ /* 0x141fe40000000009 */
[----:B------:R-:W-:Y:S02]  /*11cc0*/  PRMT R13, R8, 0x7531, R9 ;  /* 0x00007531080d7816 */ /* 0x000fe40000000009 */
[C-C-:B------:R-:W-:Y:S02]  /*11cd0*/  PRMT R14, R10.reuse, 0x6420, R11.reuse ;  /* 0x000064200a0e7816 */ /* 0x140fe4000000000b */
[----:B------:R-:W-:Y:S02]  /*11ce0*/  PRMT R15, R10, 0x7531, R11 ;  /* 0x000075310a0f7816 */ /* 0x000fe4000000000b */
[----:B--2---:R-:W-:-:S02]  /*11cf0*/  IADD3 R3, R18, R0, R19 ;  /* 0x0000000012037210 */ /* 0x004fc40007ffe013 */
[----:B------:R-:W-:-:S03]  /*11d00*/  IADD3 R0, R22, R19, R26 ;  /* 0x0000001316007210 */ /* 0x000fc60007ffe01a */
        /* <DEDUP_REMOVED lines=9> */
[----:B------:R-:W-:Y:S02]  /*11da0*/  IMAD.IADD R20, R18, 0x1, R5 ;  /* 0x0000000112147824 */ /* 0x000fe400078e0205 */
[----:B------:R-:W-:Y:S04]  /*11db0*/  LDSM.16.MT88.4 R4, [R3+0x14400] ;  /* 0x014400000304783b */ /* 0x000fe80000004200 */
[----:B------:R-:W0:Y:S02]  /*11dc0*/  LDSM.16.MT88.4 R8, [R20+0x10400] ;  /* 0x010400001408783b */ /* 0x000e240000004200 */
[----:B0-----:R-:W-:-:S02]  /*11dd0*/  PRMT R12, R8, 0x6420, R9 ;  /* 0x00006420080c7816 */ /* 0x001fc40000000009 */
[----:B------:R-:W-:Y:S02]  /*11de0*/  PRMT R13, R8, 0x7531, R9 ;  /* 0x00007531080d7816 */ /* 0x000fe40000000009 */
[C-C-:B------:R-:W-:Y:S02]  /*11df0*/  PRMT R8, R4.reuse, 0x6420, R5.reuse ;  /* 0x0000642004087816 */ /* 0x140fe40000000005 */
[----:B------:R-:W-:Y:S01]  /*11e00*/  PRMT R9, R4, 0x7531, R5 ;  /* 0x0000753104097816 */ /* 0x000fe20000000005 */
[----:B------:R-:W-:Y:S01]  /*11e10*/  VIADD R4, R19, 0x1000 ;  /* 0x0000100013047836 */ /* 0x000fe20000000000 */
[C-C-:B------:R-:W-:Y:S02]  /*11e20*/  PRMT R14, R10.reuse, 0x6420, R11.reuse ;  /* 0x000064200a0e7816 */ /* 0x140fe4000000000b */
[----:B------:R-:W-:Y:S02]  /*11e30*/  PRMT R15, R10, 0x7531, R11 ;  /* 0x000075310a0f7816 */ /* 0x000fe4000000000b */
[----:B------:R-:W-:-:S02]  /*11e40*/  LOP3.LUT R5, R4, R17, RZ, 0xfc, !PT ;  /* 0x0000001104057212 */ /* 0x000fc400078efcff */
[C-C-:B------:R-:W-:Y:S01]  /*11e50*/  PRMT R10, R6.reuse, 0x6420, R7.reuse ;  /* 0x00006420060a7816 */ /* 0x140fe20000000007 */
[----:B------:R-:W-:Y:S01]  /*11e60*/  STSM.16.M88.4 [R0+0x4000], R12 ;  /* 0x0040000c00007844 */ /* 0x000fe20000000200 */
[----:B------:R-:W-:Y:S01]  /*11e70*/  PRMT R11, R6, 0x7531, R7 ;  /* 0x00007531060b7816 */ /* 0x000fe20000000007 */
[----:B------:R-:W-:-:S04]  /*11e80*/  IMAD.IADD R20, R18, 0x1, R5 ;  /* 0x0000000112147824 */ /* 0x000fc800078e0205 */
[----:B------:R0:W-:Y:S04]  /*11e90*/  STSM.16.M88.4 [R0+0x6000], R8 ;  /* 0x0060000800007844 */ /* 0x0001e80000000200 */
[----:B------:R-:W1:Y:S04]  /*11ea0*/  LDSM.16.MT88.4 R8, [R20+0x10400] ;  /* 0x010400001408783b */ /* 0x000e680000004200 */
[----:B------:R-:W2:Y:S01]  /*11eb0*/  LDSM.16.MT88.4 R4, [R3+0x11400] ;  /* 0x011400000304783b */ /* 0x000ea20000004200 */
[----:B0-----:R-:W-:Y:S01]  /*11ec0*/  IMAD.IADD R0, R22, 0x1, R21 ;  /* 0x0000000116007824 */ /* 0x001fe200078e0215 */
[----:B------:R-:W-:-:S02]  /*11ed0*/  IADD3 R21, R26, R19, R34 ;  /* 0x000000131a157210 */ /* 0x000fc40007ffe022 */
[C-C-:B-1----:R-:W-:Y:S02]  /*11ee0*/  PRMT R12, R8.reuse, 0x6420, R9.reuse ;  /* 0x00006420080c7816 */ /* 0x142fe40000000009 */
[----:B------:R-:W-:Y:S02]  /*11ef0*/  PRMT R13, R8, 0x7531, R9 ;  /* 0x00007531080d7816 */ /* 0x000fe40000000009 */
[C-C-:B--2---:R-:W-:Y:S02]  /*11f00*/  PRMT R8, R4.reuse, 0x6420, R5.reuse ;  /* 0x0000642004087816 */ /* 0x144fe40000000005 */
        /* <DEDUP_REMOVED lines=28> */
[----:B------:R-:W-:-:S05]  /*120d0*/  IADD3 R21, R26, R36, R19 ;  /* 0x000000241a157210 */ /* 0x000fca0007ffe013 */
        /* <DEDUP_REMOVED lines=31> */
[----:B0-----:R-:W-:Y:S01]  /*122d0*/  VIADD R0, R19, 0x7000 ;  /* 0x0000700013007836 */ /* 0x001fe20000000000 */
[----:B-1----:R-:W-:-:S02]  /*122e0*/  PRMT R12, R8, 0x6420, R9 ;  /* 0x00006420080c7816 */ /* 0x002fc40000000009 */
[----:B------:R-:W-:Y:S02]  /*122f0*/  PRMT R13, R8, 0x7531, R9 ;  /* 0x00007531080d7816 */ /* 0x000fe40000000009 */
[C-C-:B--2---:R-:W-:Y:S02]  /*12300*/  PRMT R8, R4.reuse, 0x6420, R5.reuse ;  /* 0x0000642004087816 */ /* 0x144fe40000000005 */
[----:B------:R-:W-:Y:S02]  /*12310*/  PRMT R9, R4, 0x7531, R5 ;  /* 0x0000753104097816 */ /* 0x000fe40000000005 */
[----:B------:R-:W-:Y:S02]  /*12320*/  LOP3.LUT R5, R0, R17, RZ, 0xfc, !PT ;  /* 0x0000001100057212 */ /* 0x000fe400078efcff */
[C-C-:B------:R-:W-:Y:S02]  /*12330*/  PRMT R14, R10.reuse, 0x6420, R11.reuse ;  /* 0x000064200a0e7816 */ /* 0x140fe4000000000b */
[----:B------:R-:W-:Y:S01]  /*12340*/  PRMT R15, R10, 0x7531, R11 ;  /* 0x000075310a0f7816 */ /* 0x000fe2000000000b */
[----:B------:R-:W-:Y:S01]  /*12350*/  IMAD.IADD R0, R18, 0x1, R5 ;  /* 0x0000000112007824 */ /* 0x000fe200078e0205 */
[----:B------:R-:W-:-:S02]  /*12360*/  PRMT R10, R6, 0x6420, R7 ;  /* 0x00006420060a7816 */ /* 0x000fc40000000007 */
[----:B------:R-:W-:Y:S01]  /*12370*/  PRMT R11, R6, 0x7531, R7 ;  /* 0x00007531060b7816 */ /* 0x000fe20000000007 */
[----:B------:R-:W-:Y:S04]  /*12380*/  STSM.16.M88.4 [R22], R12 ;  /* 0x0000000c16007844 */ /* 0x000fe80000000200 */
[----:B------:R-:W-:Y:S04]  /*12390*/  STSM.16.M88.4 [R22+0x2000], R8 ;  /* 0x0020000816007844 */ /* 0x000fe80000000200 */
[----:B------:R-:W0:Y:S04]  /*123a0*/  LDSM.16.MT88.4 R8, [R0+0x10400] ;  /* 0x010400000008783b */ /* 0x000e280000004200 */
        /* <DEDUP_REMOVED lines=19> */
.L_x_2513:
[----:B-1----:R1:W-:Y:S01]  /*124e0*/  SYNCS.ARRIVE.TRANS64.A1T0 RZ, [R2+URZ+0x38850], RZ ;  /* 0x038850ff02ff79a7 */ /* 0x0023e2000810003f */
[----:B------:R-:W-:Y:S06]  /*124f0*/  BAR.SYNC.DEFER_BLOCKING 0x2, 0x80 ;  /* 0x0082000000007b1d */ /* 0x000fec0000010000 */
[----:B------:R-:W-:Y:S05]  /*12500*/  @!P1 BRA `(.L_x_2514) ;  /* 0x0000000000049947 */ /* 0x000fea0003800000 */
[----:B------:R-:W-:Y:S01]  /*12510*/  BPT.TRAP 0x1 ;  /* 0x000000040000795c */ /* 0x000fe20000300000 */
.L_x_2514:
        /* <DEDUP_REMOVED lines=8> */
.L_x_2457:
[----:B------:R-:W-:Y:S05]  /*125a0*/  BSYNC B7 ;  /* 0x0000000000077941 */ /* 0x000fea0003800000 */
.L_x_2455:
[----:B-1----:R1:W5:Y:S01]  /*125b0*/  LDL R2, [R1+0x8] ;  /* 0x0000080001027983 */ /* 0x0023620000100800 */
[----:B------:R-:W-:-:S13]  /*125c0*/  LOP3.LUT P1, RZ, R16, 0x1000, RZ, 0xc0, !PT ;  /* 0x0000100010ff7812 */ /* 0x000fda000782c0ff */
[----:B-1----:R-:W-:Y:S05]  /*125d0*/  @!P1 BRA `(.L_x_2515) ;  /* 0x0000000000249947 */ /* 0x002fea0003800000 */
[----:B------:R-:W1:Y:S08]  /*125e0*/  S2UR UR4, SR_CgaCtaId ;  /* 0x00000000000479c3 */ /* 0x000e700000008800 */
[----:B------:R-:W-:Y:S01]  /*125f0*/  BAR.SYNC.DEFER_BLOCKING 0x5, 0x180 ;  /* 0x0146000000007b1d */ /* 0x000fe20000010000 */
[----:B------:R-:W-:Y:S01]  /*12600*/  MOV R18, 0x400 ;  /* 0x0000040000127802 */ /* 0x000fe20000000f00 */
[----:B-1----:R-:W-:-:S05]  /*12610*/  IMAD.U32 R33, RZ, RZ, UR4 ;  /* 0x00000004ff217e24 */ /* 0x002fca000f8e00ff */
[----:B------:R-:W-:-:S05]  /*12620*/  LEA R18, R33, R18, 0x18 ;  /* 0x0000001221127211 */ /* 0x000fca00078ec0ff */
[----:B-----5:R-:W1:Y:S04]  /*12630*/  LDS R2, [R18+0x388d0] ;  /* 0x0388d00012027984 */ /* 0x020e680000000800 */
[----:B-1----:R2:W-:Y:S01]  /*12640*/  STL [R1+0x8], R2 ;  /* 0x0000080201007387 */ /* 0x0025e20000100800 */
[----:B------:R-:W-:Y:S06]  /*12650*/  BAR.ARV 0x4, 0x180 ;  /* 0x0106000000007b1d */ /* 0x000fec0000002000 */
[----:B------:R-:W-:Y:S05]  /*12660*/  BRA `(.L_x_2516) ;  /* 0x0000000000207947 */ /* 0x000fea0003800000 */
.L_x_2515:
[----:B------:R-:W1:Y:S01]  /*12670*/  @!P0 S2R R33, SR_CgaCtaId ;  /* 0x0000000000218919 */ /* 0x000e620000008800 */
[----:B0-----:R-:W-:Y:S01]  /*12680*/  @!P0 MOV R0, 0x400 ;  /* 0x0000040000008802 */ /* 0x001fe20000000f00 */
[----:B------:R-:W-:Y:S03]  /*12690*/  BAR.SYNC.DEFER_BLOCKING 0x4, 0x180 ;  /* 0x0106000000007b1d */ /* 0x000fe60000010000 */
[----:B-1----:R-:W-:-:S03]  /*126a0*/  @!P0 LEA R18, R33, R0, 0x18 ;  /* 0x0000000021128211 */ /* 0x002fc600078ec0ff */
[----:B-----5:R-:W0:Y:S04]  /*126b0*/  SHFL.IDX PT, R0, R2, RZ, 0x1f ;  /* 0x00001fff02007589 */ /* 0x020e2800000e0000 */
[----:B------:R1:W-:Y:S04]  /*126c0*/  @!P0 STS [R18+0x388d0], R2 ;  /* 0x0388d00212008388 */ /* 0x0003e80000000800 */
[----:B0-----:R1:W-:Y:S01]  /*126d0*/  STL [R1+0x8], R0 ;  /* 0x0000080001007387 */ /* 0x0013e20000100800 */
[----:B------:R-:W-:Y:S06]  /*126e0*/  BAR.ARV 0x5, 0x180 ;  /* 0x0146000000007b1d */ /* 0x000fec0000002000 */
.L_x_2516:
[----:B01----:R-:W3:Y:S01]  /*126f0*/  LDL R0, [R1+0x8] ;  /* 0x0000080001007983 */ /* 0x003ee20000100800 */
[----:B------:R-:W-:Y:S02]  /*12700*/  ULDC UR4, c[0x0][0xc38] ;  /* 0x00030e0000047ab9 */ /* 0x000fe40000000800 */
[----:B---3--:R-:W-:-:S13]  /*12710*/  ISETP.GE.AND P0, PT, R0, UR4, PT ;  /* 0x0000000400007c0c */ /* 0x008fda000bf06270 */
[----:B------:R-:W-:Y:S05]  /*12720*/  @!P0 BRA `(.L_x_2517) ;  /* 0xffffffb000008947 */ /* 0x000fea000383ffff */
.L_x_2452:
[----:B------:R-:W3:Y:S01]  /*12730*/  LDL.LU R0, [R1+0xc] ;  /* 0x00000c0001007983 */ /* 0x000ee20000300800 */
[----:B------:R-:W-:Y:S01]  /*12740*/  BSSY B0, `(.L_x_2518) ;  /* 0x000000b000007945 */ /* 0x000fe20003800000 */
[----:B------:R-:W0:Y:S01]  /*12750*/  S2R R5, SR_CgaCtaId ;  /* 0x0000000000057919 */ /* 0x000e220000008800 */
[----:B---3--:R-:W-:-:S05]  /*12760*/  VIADD R0, R0, 0x1 ;  /* 0x0000000100007836 */ /* 0x008fca0000000000 */
[----:B--2---:R-:W-:-:S04]  /*12770*/  LEA.HI R2, R0, R0, RZ, 0x1 ;  /* 0x0000000000027211 */ /* 0x004fc800078f08ff */
[----:B------:R-:W-:Y:S02]  /*12780*/  LOP3.LUT R3, R2, 0xfffffffe, RZ, 0xc0, !PT ;  /* 0xfffffffe02037812 */ /* 0x000fe400078ec0ff */
[----:B------:R-:W-:-:S03]  /*12790*/  MOV R2, 0x400 ;  /* 0x0000040000027802 */ /* 0x000fc60000000f00 */
[----:B------:R-:W-:Y:S01]  /*127a0*/  IMAD.IADD R0, R0, 0x1, -R3 ;  /* 0x0000000100007824 */ /* 0x000fe200078e0a03 */
[----:B0-----:R-:W-:-:S04]  /*127b0*/  LEA R5, R5, R2, 0x18 ;  /* 0x0000000205057211 */ /* 0x001fc800078ec0ff */
[----:B------:R-:W-:-:S04]  /*127c0*/  SHF.L.U32 R0, R0, 0x1f, RZ ;  /* 0x0000001f00007819 */ /* 0x000fc800000006ff */
[----:B------:R-:W0:Y:S02]  /*127d0*/  SYNCS.PHASECHK.TRANS64.TRYWAIT P0, [R5+URZ+0x38820], R0 ;  /* 0x03882000050075a7 */ /* 0x000e24000800017f */
[----:B0-----:R-:W-:Y:S05]  /*127e0*/  @!P0 BRA `(.L_x_2519) ;  /* 0x00000038009c8947 */ /* 0x001fea0003800000 */
.L_x_2636:
[----:B------:R-:W-:Y:S05]  /*127f0*/  BSYNC B0 ;  /* 0x0000000000007941 */ /* 0x000fea0003800000 */
.L_x_2518:
[----:B------:R-:W-:-:S03]  /*12800*/  UMOV UR4, 0xffffffff ;  /* 0xffffffff00047882 */ /* 0x000fc60000000000 */
[----:B------:R-:W-:Y:S05]  /*12810*/  BRA.DIV UR4, `(.L_x_2520) ;  /* 0x0000003a04a47947 */ /* 0x000fea000b800000 */
[----:B0-----:R-:W0:Y:S02]  /*12820*/  S2R R0, SR_TID.X ;  /* 0x0000000000007919 */ /* 0x001e240000002100 */
[----:B0-----:R-:W-:-:S04]  /*12830*/  SHF.R.U32.HI R0, RZ, 0x5, R0 ;  /* 0x00000005ff007819 */ /* 0x001fc80000011600 */
[----:B------:R-:W-:-:S05]  /*12840*/  LOP3.LUT R0, R0, 0x3, RZ, 0xc0, !PT ;  /* 0x0000000300007812 */ /* 0x000fca00078ec0ff */
[----:B------:R0:W1:Y:S02]  /*12850*/  SHFL.IDX PT, R14, R0, RZ, 0x1f ;  /* 0x00001fff000e7589 */ /* 0x00006400000e0000 */
.L_x_2639:
[----:B-1----:R-:W-:Y:S01]  /*12860*/  ISETP.NE.AND P0, PT, R14, RZ, PT ;  /* 0x000000ff0e00720c */ /* 0x002fe20003f05270 */
[----:B------:R-:W-:-:S12]  /*12870*/  BSSY B0, `(.L_x_2521) ;  /* 0x000002c000007945 */ /* 0x000fd80003800000 */
[----:B------:R-:W-:Y:S05]  /*12880*/  @P0 BRA `(.L_x_2522) ;  /* 0x0000000000a80947 */ /* 0x000fea0003800000 */
[----:B------:R-:W-:-:S03]  /*12890*/  UMOV UR4, 0xffffffff ;  /* 0xffffffff00047882 */ /* 0x000fc60000000000 */
[----:B------:R-:W-:Y:S05]  /*128a0*/  BRA.DIV UR4, `(.L_x_2523) ;  /* 0x0000003a04b47947 */ /* 0x000fea000b800000 */
[----:B------:R-:W-:-:S13]  /*128b0*/  ELECT P6, URZ, PT ;  /* 0x00000000003f782f */ /* 0x000fda00038c0000 */
.L_x_2642:
[----:B------:R-:W-:Y:S05]  /*128c0*/  @!P6 BRA `(.L_x_2522) ;  /* 0x000000000098e947 */ /* 0x000fea0003800000 */
[----:B------:R-:W-:-:S06]  /*128d0*/  ULOP3.LUT UR4, UR37, 0x2, URZ, 0xfc, !UPT ;  /* 0x0000000225047892 */ /* 0x000fcc000f8efc3f */
[----:B0-----:R-:W-:-:S05]  /*128e0*/  IMAD.U32 R0, RZ, RZ, UR4 ;  /* 0x00000004ff007e24 */ /* 0x001fca000f8e00ff */
[----:B------:R-:W-:-:S13]  /*128f0*/  ISETP.NE.AND P0, PT, R0, 0x3, PT ;  /* 0x000000030000780c */ /* 0x000fda0003f05270 */
[----:B------:R-:W-:Y:S05]  /*12900*/  @!P0 BRA `(.L_x_2524) ;  /* 0x0000000000048947 */ /* 0x000fea0003800000 */
[----:B------:R-:W-:Y:S01]  /*12910*/  BPT.TRAP 0x1 ;  /* 0x000000040000795c */ /* 0x000fe20000300000 */
.L_x_2524:
[C---:B------:R-:W-:Y:S01]  /*12920*/  IMAD R3, R24.reuse, 0x8, R5 ;  /* 0x0000000818037824 */ /* 0x040fe200078e0205 */
[----:B------:R-:W-:Y:S01]  /*12930*/  SHF.L.U32 R2, R27, 0x1f, RZ ;  /* 0x0000001f1b027819 */ /* 0x000fe200000006ff */
[----:B------:R-:W-:-:S03]  /*12940*/  VIADD R24, R24, 0x1 ;  /* 0x0000000118187836 */ /* 0x000fc60000000000 */
[----:B------:R-:W0:Y:S02]  /*12950*/  SYNCS.PHASECHK.TRANS64.TRYWAIT P1, [R3+URZ+0x38840], R2 ;  /* 0x03884002030075a7 */ /* 0x000e24000802017f */
[----:B------:R-:W-:-:S04]  /*12960*/  ISETP.NE.AND P2, PT, R24, 0x2, PT ;  /* 0x000000021800780c */ /* 0x000fc80003f45270 */
[----:B------:R-:W-:Y:S01]  /*12970*/  SEL R0, RZ, 0x1, P2 ;  /* 0x00000001ff007807 */ /* 0x000fe20001000000 */
[----:B0-----:R-:W-:Y:S08]  /*12980*/  @!P1 BRA `(.L_x_2525) ;  /* 0x00000038009c9947 */ /* 0x001ff00003800000 */
.L_x_2643:
[----:B------:R-:W-:Y:S02]  /*12990*/  SEL R24, R24, RZ, P2 ;  /* 0x000000ff18187207 */ /* 0x000fe40001000000 */
[----:B------:R-:W-:Y:S01]  /*129a0*/  LOP3.LUT R0, R27, R0, RZ, 0x3c, !PT ;  /* 0x000000001b007212 */ /* 0x000fe200078e3cff */
[----:B------:R-:W-:Y:S06]  /*129b0*/  @!P0 BRA `(.L_x_2526) ;  /* 0x0000000000048947 */ /* 0x000fec0003800000 */
[----:B------:R-:W-:Y:S01]  /*129c0*/  BPT.TRAP 0x1 ;  /* 0x000000040000795c */ /* 0x000fe20000300000 */
.L_x_2526:
[----:B------:R-:W-:Y:S01]  /*129d0*/  IMAD R5, R24, 0x8, R5 ;  /* 0x0000000818057824 */ /* 0x000fe200078e0205 */
[----:B------:R-:W-:-:S04]  /*129e0*/  SHF.L.U32 R0, R0, 0x1f, RZ ;  /* 0x0000001f00007819 */ /* 0x000fc800000006ff */
[----:B------:R-:W1:Y:S02]  /*129f0*/  SYNCS.PHASECHK.TRANS64.TRYWAIT P1, [R5+URZ+0x38840], R0 ;  /* 0x03884000050075a7 */ /* 0x000e64000802017f */
[----:B-1----:R-:W-:Y:S05]  /*12a00*/  @!P1 BRA `(.L_x_2527) ;  /* 0x0000003800909947 */ /* 0x002fea0003800000 */
.L_x_2644:
[----:B------:R-:W-:Y:S05]  /*12a10*/  @!P0 BRA `(.L_x_2528) ;  /* 0x0000000000048947 */ /* 0x000fea0003800000 */
[----:B------:R-:W-:Y:S01]  /*12a20*/  BPT.TRAP 0x1 ;  /* 0x000000040000795c */ /* 0x000fe20000300000 */
.L_x_2528:
[----:B------:R-:W2:Y:S02]  /*12a30*/  SYNCS.PHASECHK.TRANS64.TRYWAIT P1, [R3+URZ+0x38860], R2 ;  /* 0x03886002030075a7 */ /* 0x000ea4000802017f */
[----:B--2---:R-:W-:Y:S05]  /*12a40*/  @!P1 BRA `(.L_x_2529) ;  /* 0x0000003800949947 */ /* 0x004fea0003800000 */
.L_x_2645:
[----:B------:R-:W-:Y:S05]  /*12a50*/  @!P0 BRA `(.L_x_2530) ;  /* 0x0000000000048947 */ /* 0x000fea0003800000 */
[----:B------:R-:W-:Y:S01]  /*12a60*/  BPT.TRAP 0x1 ;  /* 0x000000040000795c */ /* 0x000fe20000300000 */
.L_x_2530:
[----:B------:R-:W3:Y:S02]  /*12a70*/  SYNCS.PHASECHK.TRANS64.TRYWAIT P1, [R5+URZ+0x38860], R0 ;  /* 0x03886000050075a7 */ /* 0x000ee4000802017f */
[----:B---3--:R-:W-:Y:S05]  /*12a80*/  @!P1 BRA `(.L_x_2531) ;  /* 0x0000003800989947 */ /* 0x008fea0003800000 */
.L_x_2646:
[----:B------:R-:W-:Y:S05]  /*12a90*/  @!P0 BRA `(.L_x_2532) ;  /* 0x0000000000048947 */ /* 0x000fea0003800000 */
[----:B------:R-:W-:Y:S01]  /*12aa0*/  BPT.TRAP 0x1 ;  /* 0x000000040000795c */ /* 0x000fe20000300000 */
.L_x_2532:
[----:B------:R-:W4:Y:S02]  /*12ab0*/  SYNCS.PHASECHK.TRANS64.TRYWAIT P1, [R3+URZ+0x38880], R2 ;  /* 0x03888002030075a7 */ /* 0x000f24000802017f */
[----:B----4-:R-:W-:Y:S05]  /*12ac0*/  @!P1 BRA `(.L_x_2533) ;  /* 0x00000038009c9947 */ /* 0x010fea0003800000 */
.L_x_2647:
[----:B------:R-:W-:Y:S05]  /*12ad0*/  @!P0 BRA `(.L_x_2534) ;  /* 0x0000000000048947 */ /* 0x000fea0003800000 */
[----:B------:R-:W-:Y:S01]  /*12ae0*/  BPT.TRAP 0x1 ;  /* 0x000000040000795c */ /* 0x000fe20000300000 */
.L_x_2534:
[----:B------:R0:W0:Y:S02]  /*12af0*/  SYNCS.PHASECHK.TRANS64.TRYWAIT P0, [R5+URZ+0x38880], R0 ;  /* 0x03888000050075a7 */ /* 0x000024000800017f */
[----:B0-----:R-:W-:Y:S05]  /*12b00*/  @!P0 NANOSLEEP.SYNCS 0x989680 ;  /* 0x009896800000895d */ /* 0x001fea0003900000 */
[----:B------:R-:W0:Y:S02]  /*12b10*/  @!P0 SYNCS.PHASECHK.TRANS64 P0, [R5+URZ+0x38880], R0 ;  /* 0x03888000050085a7 */ /* 0x000e24000800007f */
[----:B0-----:R-:W-:Y:S05]  /*12b20*/  @!P0 BRA `(.L_x_2534) ;  /* 0xfffffffc00f08947 */ /* 0x001fea000383ffff */
.L_x_2522:
[----:B------:R-:W-:Y:S05]  /*12b30*/  BSYNC B0 ;  /* 0x0000000000007941 */ /* 0x000fea0003800000 */
.L_x_2521:
[----:B------:R-:W-:Y:S05]  /*12b40*/  EXIT ;  /* 0x000000000000794d */ /* 0x000fea0003800000 */
.L_x_2399:
[----:B0-----:R-:W-:-:S04]  /*12b50*/  IMAD.U32 R3, RZ, RZ, UR48 ;  /* 0x00000030ff037e24 */ /* 0x001fc8000f8e00ff */
[----:B------:R0:W1:Y:S03]  /*12b60*/  SYNCS.PHASECHK.TRANS64.TRYWAIT P0, [R3+URZ+0x38800], R0 ;  /* 0x03880000030075a7 */ /* 0x000066000800017f */
[----:B-1----:R-:W-:Y:S05]  /*12b70*/  @!P0 NANOSLEEP.SYNCS 0x989680 ;  /* 0x009896800000895d */ /* 0x002fea0003900000 */
[----:B------:R-:W1:Y:S02]  /*12b80*/  @!P0 SYNCS.PHASECHK.TRANS64 P0, [R3+URZ+0x38800], R0 ;  /* 0x03880000030085a7 */ /* 0x000e64000800007f */
[----:B-1----:R-:W-:Y:S05]  /*12b90*/  @!P0 BRA `(.L_x_2399) ;  /* 0xfffffffc00ec8947 */ /* 0x002fea000383ffff */
[----:B------:R-:W-:Y:S05]  /*12ba0*/  BRA `(.L_x_2535) ;  /* 0xfffffef000007947 */ /* 0x000fea000383ffff */
.L_x_2403:
[----:B-1----:R-:W-:-:S04]  /*12bb0*/  IMAD.U32 R0, RZ, RZ, UR53 ;  /* 0x00000035ff007e24 */ /* 0x002fc8000f8e00ff */
[----:B------:R1:W2:Y:S03]  /*12bc0*/  SYNCS.PHASECHK.TRANS64.TRYWAIT P1, [R0+URZ+0x38830], R7 ;  /* 0x03883007000075a7 */ /* 0x0002a6000802017f */
[----:B--2---:R-:W-:Y:S05]  /*12bd0*/  @!P1 NANOSLEEP.SYNCS 0x989680 ;  /* 0x009896800000995d */ /* 0x004fea0003900000 */
[----:B------:R-:W2:Y:S02]  /*12be0*/  @!P1 SYNCS.PHASECHK.TRANS64 P1, [R0+URZ+0x38830], R7 ;  /* 0x03883007000095a7 */ /* 0x000ea4000802007f */
[----:B--2---:R-:W-:Y:S05]  /*12bf0*/  @!P1 BRA `(.L_x_2403) ;  /* 0xfffffffc00ec9947 */ /* 0x004fea000383ffff */
[----:B------:R-:W-:Y:S05]  /*12c00*/  BRA `(.L_x_2402) ;  /* 0xfffffef000247947 */ /* 0x000fea000383ffff */
.L_x_2408:
[----:B-1----:R-:W-:-:S04]  /*12c10*/  IMAD.U32 R8, RZ, RZ, UR53 ;  /* 0x00000035ff087e24 */ /* 0x002fc8000f8e00ff */
[----:B------:R1:W2:Y:S03]  /*12c20*/  SYNCS.PHASECHK.TRANS64.TRYWAIT P1, [R8+URZ+0x38850], R7 ;  /* 0x03885007080075a7 */ /* 0x0002a6000802017f */
[----:B--2---:R-:W-:Y:S05]  /*12c30*/  @!P1 NANOSLEEP.SYNCS 0x989680 ;  /* 0x009896800000995d */ /* 0x004fea0003900000 */
[----:B------:R-:W2:Y:S02]  /*12c40*/  @!P1 SYNCS.PHASECHK.TRANS64 P1, [R8+URZ+0x38850], R7 ;  /* 0x03885007080095a7 */ /* 0x000ea4000802007f */
[----:B--2---:R-:W-:Y:S05]  /*12c50*/  @!P1 BRA `(.L_x_2408) ;  /* 0xfffffffc00ec9947 */ /* 0x004fea000383ffff */
[----:B------:R-:W-:Y:S05]  /*12c60*/  BRA `(.L_x_2407) ;  /* 0xffffff1000547947 */ /* 0x000fea000383ffff */
.L_x_2414:
[----:B0-----:R-:W-:Y:S02]  /*12c70*/  IMAD.U32 R3, RZ, RZ, UR52 ;  /* 0x00000034ff037e24 */ /* 0x001fe4000f8e00ff */
[----:B------:R-:W-:-:S04]  /*12c80*/  IMAD.U32 R4, RZ, RZ, UR56 ;  /* 0x00000038ff047e24 */ /* 0x000fc8000f8e00ff */
[----:B------:R0:W1:Y:S03]  /*12c90*/  SYNCS.PHASECHK.TRANS64.TRYWAIT P1, [R3+URZ+0x38830], R4 ;  /* 0x03883004030075a7 */ /* 0x000066000802017f */
[----:B-1----:R-:W-:Y:S05]  /*12ca0*/  @!P1 NANOSLEEP.SYNCS 0x989680 ;  /* 0x009896800000995d */ /* 0x002fea0003900000 */
[----:B------:R-:W1:Y:S02]  /*12cb0*/  @!P1 SYNCS.PHASECHK.TRANS64 P1, [R3+URZ+0x38830], R4 ;  /* 0x03883004030095a7 */ /* 0x000e64000802007f */
[----:B-1----:R-:W-:Y:S05]  /*12cc0*/  @!P1 BRA `(.L_x_2414) ;  /* 0xfffffffc00e89947 */ /* 0x002fea000383ffff */
[----:B------:R-:W-:Y:S05]  /*12cd0*/  BRA `(.L_x_2413) ;  /* 0xffffff1400687947 */ /* 0x000fea000383ffff */
.L_x_2419:
[----:B-1----:R-:W-:Y:S02]  /*12ce0*/  IMAD.U32 R7, RZ, RZ, UR52 ;  /* 0x00000034ff077e24 */ /* 0x002fe4000f8e00ff */
[----:B------:R-:W-:-:S04]  /*12cf0*/  IMAD.U32 R8, RZ, RZ, UR56 ;  /* 0x00000038ff087e24 */ /* 0x000fc8000f8e00ff */
[----:B------:R1:W2:Y:S03]  /*12d00*/  SYNCS.PHASECHK.TRANS64.TRYWAIT P1, [R7+URZ+0x38850], R8 ;  /* 0x03885008070075a7 */ /* 0x0002a6000802017f */
[----:B--2---:R-:W-:Y:S05]  /*12d10*/  @!P1 NANOSLEEP.SYNCS 0x989680 ;  /* 0x009896800000995d */ /* 0x004fea0003900000 */
[----:B------:R-:W2:Y:S02]  /*12d20*/  @!P1 SYNCS.PHASECHK.TRANS64 P1, [R7+URZ+0x38850], R8 ;  /* 0x03885008070095a7 */ /* 0x000ea4000802007f */
[----:B--2---:R-:W-:Y:S05]  /*12d30*/  @!P1 BRA `(.L_x_2419) ;  /* 0xfffffffc00e89947 */ /* 0x004fea000383ffff */
[----:B------:R-:W-:Y:S05]  /*12d40*/  BRA `(.L_x_2418) ;  /* 0xffffff3c00647947 */ /* 0x000fea000383ffff */
.L_x_2426:
[----:B-1----:R-:W-:-:S04]  /*12d50*/  IMAD.U32 R3, RZ, RZ, UR46 ;  /* 0x0000002eff037e24 */ /* 0x002fc8000f8e00ff */
[----:B------:R1:W2:Y:S03]  /*12d60*/  SYNCS.PHASECHK.TRANS64.TRYWAIT P1, [R3+URZ+0x38830], R6 ;  /* 0x03883006030075a7 */ /* 0x0002a6000802017f */
[----:B--2---:R-:W-:Y:S05]  /*12d70*/  @!P1 NANOSLEEP.SYNCS 0x989680 ;  /* 0x009896800000995d */ /* 0x004fea0003900000 */
[----:B------:R-:W2:Y:S02]  /*12d80*/  @!P1 SYNCS.PHASECHK.TRANS64 P1, [R3+URZ+0x38830], R6 ;  /* 0x03883006030095a7 */ /* 0x000ea4000802007f */
[----:B--2---:R-:W-:Y:S05]  /*12d90*/  @!P1 BRA `(.L_x_2426) ;  /* 0xfffffffc00ec9947 */ /* 0x004fea000383ffff */
[----:B------:R-:W-:Y:S05]  /*12da0*/  BRA `(.L_x_2425) ;  /* 0xffffff4000387947 */ /* 0x000fea000383ffff */
.L_x_2431:
[----:B--2---:R-:W-:-:S04]  /*12db0*/  IMAD.U32 R9, RZ, RZ, UR46 ;  /* 0x0000002eff097e24 */ /* 0x004fc8000f8e00ff */
[----:B------:R2:W3:Y:S03]  /*12dc0*/  SYNCS.PHASECHK.TRANS64.TRYWAIT P1, [R9+URZ+0x38850], R6 ;  /* 0x03885006090075a7 */ /* 0x0004e6000802017f */
[----:B---3--:R-:W-:Y:S05]  /*12dd0*/  @!P1 NANOSLEEP.SYNCS 0x989680 ;  /* 0x009896800000995d */ /* 0x008fea0003900000 */
[----:B------:R-:W3:Y:S02]  /*12de0*/  @!P1 SYNCS.PHASECHK.TRANS64 P1, [R9+URZ+0x38850], R6 ;  /* 0x03885006090095a7 */ /* 0x000ee4000802007f */
[----:B---3--:R-:W-:Y:S05]  /*12df0*/  @!P1 BRA `(.L_x_2431) ;  /* 0xfffffffc00ec9947 */ /* 0x008fea000383ffff */
[----:B------:R-:W-:Y:S05]  /*12e00*/  BRA `(.L_x_2430) ;  /* 0xffffff5c00d07947 */ /* 0x000fea000383ffff */
.L_x_2466:
        /* <DEDUP_REMOVED lines=10> */
.L_x_2536:
[----:B------:R-:W-:Y:S05]  /*12eb0*/  BRA `(.L_x_2537) ;  /* 0xffffffb400187947 */ /* 0x000fea000383ffff */
.L_x_2469:
[----:B0-----:R0:W1:Y:S02]  /*12ec0*/  SYNCS.PHASECHK.TRANS64.TRYWAIT P0, [R6+URZ+0x38880], R20 ;  /* 0x03888014060075a7 */ /* 0x001064000800017f */
[----:B-1----:R-:W-:Y:S05]  /*12ed0*/  @!P0 NANOSLEEP.SYNCS 0x989680 ;  /* 0x009896800000895d */ /* 0x002fea0003900000 */
[----:B------:R-:W1:Y:S02]  /*12ee0*/  @!P0 SYNCS.PHASECHK.TRANS64 P0, [R6+URZ+0x38880], R20 ;  /* 0x03888014060085a7 */ /* 0x000e64000800007f */
[----:B-1----:R-:W-:Y:S05]  /*12ef0*/  @!P0 BRA `(.L_x_2469) ;  /* 0xfffffffc00f08947 */ /* 0x002fea000383ffff */
[----:B------:R-:W-:Y:S05]  /*12f00*/  BRA `(.L_x_2538) ;  /* 0xffffffb400b87947 */ /* 0x000fea000383ffff */
.L_x_2470:
        /* <DEDUP_REMOVED lines=8> */
.L_x_2540:
[----:B------:R-:W-:Y:S05]  /*12f90*/  BSYNC B0 ;  /* 0x0000000000007941 */ /* 0x000fea0003800000 */
.L_x_2539:
[----:B------:R-:W-:Y:S01]  /*12fa0*/  IMAD.MOV.U32 R13, RZ, RZ, R7 ;  /* 0x000000ffff0d7224 */ /* 0x000fe200078e0007 */
[C---:B------:R-:W-:Y:S01]  /*12fb0*/  LOP3.LUT P2, RZ, R16.reuse, 0x200, RZ, 0xc0, !PT ;  /* 0x0000020010ff7812 */ /* 0x040fe2000784c0ff */
[----:B------:R-:W-:Y:S01]  /*12fc0*/  IMAD.MOV.U32 R12, RZ, RZ, RZ ;  /* 0x000000ffff0c7224 */ /* 0x000fe200078e00ff */
[C---:B------:R-:W-:Y:S01]  /*12fd0*/  LOP3.LUT P1, RZ, R16.reuse, 0x80, RZ, 0xc0, !PT ;  /* 0x0000008010ff7812 */ /* 0x040fe2000782c0ff */
        /* <DEDUP_REMOVED lines=10> */
.L_x_2541:
[----:B------:R-:W-:Y:S01]  /*13080*/  ISETP.GE.AND P3, PT, R8, 0x51, PT ;  /* 0x000000510800780c */ /* 0x000fe20003f66270 */
[----:B------:R-:W-:Y:S02]  /*13090*/  IMAD.MOV.U32 R13, RZ, RZ, R9 ;  /* 0x000000ffff0d7224 */ /* 0x000fe400078e0009 */
[----:B------:R-:W-:Y:S02]  /*130a0*/  IMAD.MOV.U32 R12, RZ, RZ, 0x1 ;  /* 0x00000001ff0c7424 */ /* 0x000fe400078e00ff */
[----:B------:R-:W-:-:S08]  /*130b0*/  IMAD.MOV.U32 R2, RZ, RZ, R14 ;  /* 0x000000ffff027224 */ /* 0x000fd000078e000e */
[----:B------:R-:W-:Y:S05]  /*130c0*/  WARPSYNC.COLLECTIVE R15, `(.L_x_2542) ;  /* 0x000000000f087348 */ /* 0x000fea0003c00000 */
[----:B------:R0:W1:Y:S02]  /*130d0*/  SHFL.IDX P6, R14, R13, R12, R11 ;  /* 0x0000000c0d0e7389 */ /* 0x00006400000c000b */
[----:B01----:R-:W-:Y:S01]  /*130e0*/  ENDCOLLECTIVE ;  /* 0x000000000000791b */ /* 0x003fe20003800000 */
.L_x_2542:
        /* <DEDUP_REMOVED lines=14> */
.L_x_2543:
[----:B------:R-:W-:Y:S02]  /*131d0*/  IMAD.MOV.U32 R13, RZ, RZ, R9 ;  /* 0x000000ffff0d7224 */ /* 0x000fe400078e0009 */
[----:B------:R-:W-:Y:S02]  /*131e0*/  IMAD.MOV.U32 R12, RZ, RZ, 0x2 ;  /* 0x00000002ff0c7424 */ /* 0x000fe400078e00ff */
[----:B------:R-:W-:-:S07]  /*131f0*/  IMAD.MOV.U32 R2, RZ, RZ, R14 ;  /* 0x000000ffff027224 */ /* 0x000fce00078e000e */
[----:B------:R-:W-:Y:S05]  /*13200*/  WARPSYNC.COLLECTIVE R15, `(.L_x_2544) ;  /* 0x000000000f087348 */ /* 0x000fea0003c00000 */
[----:B------:R0:W1:Y:S02]  /*13210*/  SHFL.IDX P6, R14, R13, R12, R11 ;  /* 0x0000000c0d0e7389 */ /* 0x00006400000c000b */
[----:B01----:R-:W-:Y:S01]  /*13220*/  ENDCOLLECTIVE ;  /* 0x000000000000791b */ /* 0x003fe20003800000 */
.L_x_2544:
        /* <DEDUP_REMOVED lines=14> */
.L_x_2545:
[----:B------:R-:W-:Y:S02]  /*13310*/  IMAD.MOV.U32 R13, RZ, RZ, R9 ;  /* 0x000000ffff0d7224 */ /* 0x000fe400078e0009 */
[----:B------:R-:W-:Y:S02]  /*13320*/  IMAD.MOV.U32 R12, RZ, RZ, 0x3 ;  /* 0x00000003ff0c7424 */ /* 0x000fe400078e00ff */
[----:B------:R-:W-:-:S07]  /*13330*/  IMAD.MOV.U32 R2, RZ, RZ, R14 ;  /* 0x000000ffff027224 */ /* 0x000fce00078e000e */
[----:B------:R-:W-:Y:S05]  /*13340*/  WARPSYNC.COLLECTIVE R15, `(.L_x_2546) ;  /* 0x000000000f087348 */ /* 0x000fea0003c00000 */
[----:B------:R0:W1:Y:S02]  /*13350*/  SHFL.IDX P6, R14, R13, R12, R11 ;  /* 0x0000000c0d0e7389 */ /* 0x00006400000c000b */
[----:B01----:R-:W-:Y:S01]  /*13360*/  ENDCOLLECTIVE ;  /* 0x000000000000791b */ /* 0x003fe20003800000 */
.L_x_2546:
        /* <DEDUP_REMOVED lines=14> */
.L_x_2547:
[----:B------:R-:W-:Y:S02]  /*13450*/  IMAD.MOV.U32 R13, RZ, RZ, R9 ;  /* 0x000000ffff0d7224 */ /* 0x000fe400078e0009 */
[----:B------:R-:W-:Y:S02]  /*13460*/  IMAD.MOV.U32 R12, RZ, RZ, 0x4 ;  /* 0x00000004ff0c7424 */ /* 0x000fe400078e00ff */
[----:B------:R-:W-:-:S07]  /*13470*/  IMAD.MOV.U32 R2, RZ, RZ, R14 ;  /* 0x000000ffff027224 */ /* 0x000fce00078e000e */
[----:B------:R-:W-:Y:S05]  /*13480*/  WARPSYNC.COLLECTIVE R15, `(.L_x_2548) ;  /* 0x000000000f087348 */ /* 0x000fea0003c00000 */
[----:B------:R0:W1:Y:S02]  /*13490*/  SHFL.IDX P6, R14, R13, R12, R11 ;  /* 0x0000000c0d0e7389 */ /* 0x00006400000c000b */
[----:B01----:R-:W-:Y:S01]  /*134a0*/  ENDCOLLECTIVE ;  /* 0x000000000000791b */ /* 0x003fe20003800000 */
.L_x_2548:
        /* <DEDUP_REMOVED lines=14> */
.L_x_2549:
[----:B------:R-:W-:Y:S02]  /*13590*/  IMAD.MOV.U32 R13, RZ, RZ, R9 ;  /* 0x000000ffff0d7224 */ /* 0x000fe400078e0009 */
[----:B------:R-:W-:Y:S02]  /*135a0*/  IMAD.MOV.U32 R12, RZ, RZ, 0x5 ;  /* 0x00000005ff0c7424 */ /* 0x000fe400078e00ff */
[----:B------:R-:W-:-:S07]  /*135b0*/  IMAD.MOV.U32 R2, RZ, RZ, R14 ;  /* 0x000000ffff027224 */ /* 0x000fce00078e000e */
[----:B------:R-:W-:Y:S05]  /*135c0*/  WARPSYNC.COLLECTIVE R15, `(.L_x_2550) ;  /* 0x000000000f087348 */ /* 0x000fea0003c00000 */
[----:B------:R0:W1:Y:S02]  /*135d0*/  SHFL.IDX P6, R14, R13, R12, R11 ;  /* 0x0000000c0d0e7389 */ /* 0x00006400000c000b */
[----:B01----:R-:W-:Y:S01]  /*135e0*/  ENDCOLLECTIVE ;  /* 0x000000000000791b */ /* 0x003fe20003800000 */
.L_x_2550:
        /* <DEDUP_REMOVED lines=14> */
.L_x_2551:
[----:B------:R-:W-:Y:S02]  /*136d0*/  IMAD.MOV.U32 R13, RZ, RZ, R9 ;  /* 0x000000ffff0d7224 */ /* 0x000fe400078e0009 */
[----:B------:R-:W-:Y:S02]  /*136e0*/  IMAD.MOV.U32 R12, RZ, RZ, 0x6 ;  /* 0x00000006ff0c7424 */ /* 0x000fe400078e00ff */
[----:B------:R-:W-:-:S07]  /*136f0*/  IMAD.MOV.U32 R2, RZ, RZ, R14 ;  /* 0x000000ffff027224 */ /* 0x000fce00078e000e */
[----:B------:R-:W-:Y:S05]  /*13700*/  WARPSYNC.COLLECTIVE R15, `(.L_x_2552) ;  /* 0x000000000f087348 */ /* 0x000fea0003c00000 */
[----:B------:R0:W1:Y:S02]  /*13710*/  SHFL.IDX P6, R14, R13, R12, R11 ;  /* 0x0000000c0d0e7389 */ /* 0x00006400000c000b */
[----:B01----:R-:W-:Y:S01]  /*13720*/  ENDCOLLECTIVE ;  /* 0x000000000000791b */ /* 0x003fe20003800000 */
.L_x_2552:
        /* <DEDUP_REMOVED lines=14> */
.L_x_2553:
[----:B------:R-:W-:Y:S02]  /*13810*/  IMAD.MOV.U32 R13, RZ, RZ, R9 ;  /* 0x000000ffff0d7224 */ /* 0x000fe400078e0009 */
[----:B------:R-:W-:Y:S02]  /*13820*/  IMAD.MOV.U32 R12, RZ, RZ, 0x7 ;  /* 0x00000007ff0c7424 */ /* 0x000fe400078e00ff */
[----:B------:R-:W-:-:S07]  /*13830*/  IMAD.MOV.U32 R2, RZ, RZ, R14 ;  /* 0x000000ffff027224 */ /* 0x000fce00078e000e */
[----:B------:R-:W-:Y:S05]  /*13840*/  WARPSYNC.COLLECTIVE R15, `(.L_x_2554) ;  /* 0x000000000f087348 */ /* 0x000fea0003c00000 */
[----:B------:R0:W1:Y:S02]  /*13850*/  SHFL.IDX P6, R14, R13, R12, R11 ;  /* 0x0000000c0d0e7389 */ /* 0x00006400000c000b */
[----:B01----:R-:W-:Y:S01]  /*13860*/  ENDCOLLECTIVE ;  /* 0x000000000000791b */ /* 0x003fe20003800000 */
.L_x_2554:
        /* <DEDUP_REMOVED lines=8> */
[C---:B------:R-:W-:Y:S01]  /*138f0*/  ISETP.LT.OR P0, PT, R8.reuse, 0x61, P1 ;  /* 0x000000610800780c */ /* 0x040fe20000f01670 */
[----:B------:R-:W-:Y:S01]  /*13900*/  IMAD.MOV.U32 R9, RZ, RZ, R14 ;  /* 0x000000ffff097224 */ /* 0x000fe200078e000e */
[----:B------:R-:W-:-:S13]  /*13910*/  ISETP.GE.AND P1, PT, R8, 0x11, PT ;  /* 0x000000110800780c */ /* 0x000fda0003f26270 */
[----:B0-----:R-:W-:Y:S05]  /*13920*/  WARPSYNC.COLLECTIVE R15, `(.L_x_2555) ;  /* 0x000000000f087348 */ /* 0x001fea0003c00000 */
[----:B------:R1:W2:Y:S02]  /*13930*/  SHFL.IDX P6, R14, R13, R12, R11 ;  /* 0x0000000c0d0e7389 */ /* 0x0002a400000c000b */
[----:B012---:R-:W-:Y:S01]  /*13940*/  ENDCOLLECTIVE ;  /* 0x000000000000791b */ /* 0x007fe20003800000 */
.L_x_2555:
[----:B------:R-:W-:Y:S01]  /*13950*/  @!PT LDS RZ, [RZ] ;  /* 0x00000000fffff984 */ /* 0x000fe20000000800 */
[----:B------:R-:W-:Y:S01]  /*13960*/  @!PT LDS RZ, [RZ] ;  /* 0x00000000fffff984 */ /* 0x000fe20000000800 */
[----:B------:R-:W-:Y:S01]  /*13970*/  @!PT LDS RZ, [RZ] ;  /* 0x00000000fffff984 */ /* 0x000fe20000000800 */
[----:B------:R0:W-:Y:S01]  /*13980*/  LDGSTS.E.BYPASS.LTC128B.128 [R5+0x17400], desc[UR50][R2.64+0x80], !P0 ;  /* 0x1740008002057fae */ /* 0x0001e2000c101d72 */
[----:B------:R-:W-:Y:S02]  /*13990*/  ISETP.GE.AND P0, PT, R8, 0x21, PT ;  /* 0x000000210800780c */ /* 0x000fe40003f06270 */
[----:B------:R-:W-:Y:S02]  /*139a0*/  @P1 LOP3.LUT R16, R16, 0x20, RZ, 0xfc, !PT ;  /* 0x0000002010101812 */ /* 0x000fe400078efcff */
[----:B------:R-:W-:Y:S02]  /*139b0*/  ISETP.GE.AND P1, PT, R8, 0x61, PT ;  /* 0x000000610800780c */ /* 0x000fe40003f26270 */
[----:B------:R-:W-:-:S07]  /*139c0*/  LOP3.LUT R16, R16, 0xffffffef, RZ, 0xc0, !PT ;  /* 0xffffffef10107812 */ /* 0x000fce00078ec0ff */
[----:B------:R-:W-:Y:S01]  /*139d0*/  @P0 LOP3.LUT R16, R16, 0x10, RZ, 0xfc, !PT ;  /* 0x0000001010100812 */ /* 0x000fe200078efcff */
[----:B0-----:R-:W-:Y:S01]  /*139e0*/  IMAD.MOV.U32 R2, RZ, RZ, R14 ;  /* 0x000000ffff027224 */ /* 0x001fe200078e000e */
[----:B------:R-:W-:Y:S02]  /*139f0*/  ISETP.GE.AND P0, PT, R8, 0x71, PT ;  /* 0x000000710800780c */ /* 0x000fe40003f06270 */
[----:B------:R-:W-:-:S11]  /*13a00*/  LOP3.LUT R16, R16, 0xfffffeff, RZ, 0xc0, !PT ;  /* 0xfffffeff10107812 */ /* 0x000fd600078ec0ff */
[----:B------:R-:W-:Y:S01]  /*13a10*/  @P0 LOP3.LUT R16, R16, 0x100, RZ, 0xfc, !PT ;  /* 0x0000010010100812 */ /* 0x000fe200078efcff */
[----:B------:R-:W-:Y:S06]  /*13a20*/  BRA `(.L_x_2556) ;  /* 0xffffffb000907947 */ /* 0x000fec000383ffff */
.L_x_2475:
[----:B--2---:R2:W3:Y:S02]  /*13a30*/  SYNCS.PHASECHK.TRANS64.TRYWAIT P0, [R6+URZ+0x38840], R20 ;  /* 0x03884014060075a7 */ /* 0x0044e4000800017f */
[----:B---3--:R-:W-:Y:S05]  /*13a40*/  @!P0 NANOSLEEP.SYNCS 0x989680 ;  /* 0x009896800000895d */ /* 0x008fea0003900000 */
[----:B------:R-:W3:Y:S02]  /*13a50*/  @!P0 SYNCS.PHASECHK.TRANS64 P0, [R6+URZ+0x38840], R20 ;  /* 0x03884014060085a7 */ /* 0x000ee4000800007f */
[----:B---3--:R-:W-:Y:S05]  /*13a60*/  @!P0 BRA `(.L_x_2475) ;  /* 0xfffffffc00f08947 */ /* 0x008fea000383ffff */
[----:B------:R-:W-:Y:S05]  /*13a70*/  BRA `(.L_x_2557) ;  /* 0xffffffb000f47947 */ /* 0x000fea000383ffff */
.L_x_2476:
[----:B------:R-:W-:Y:S01]  /*13a80*/  BSSY B0, `(.L_x_2558) ;  /* 0x0000008000007945 */ /* 0x000fe20003800000 */
[----:B------:R-:W-:Y:S02]  /*13a90*/  IMAD.MOV.U32 R13, RZ, RZ, R0 ;  /* 0x000000ffff0d7224 */ /* 0x000fe400078e0000 */
[----:B------:R-:W-:Y:S02]  /*13aa0*/  IMAD.MOV.U32 R12, RZ, RZ, RZ ;  /* 0x000000ffff0c7224 */ /* 0x000fe400078e00ff */
[----:B------:R-:W-:Y:S02]  /*13ab0*/  IMAD.MOV.U32 R11, RZ, RZ, 0x181f ;  /* 0x0000181fff0b7424 */ /* 0x000fe400078e00ff */
[----:B------:R-:W-:-:S07]  /*13ac0*/  IMAD.MOV.U32 R15, RZ, RZ, -0x1 ;  /* 0xffffffffff0f7424 */ /* 0x000fce00078e00ff */
[----:B012---:R-:W-:Y:S05]  /*13ad0*/  WARPSYNC.COLLECTIVE R15, `(.L_x_2559) ;  /* 0x000000000f087348 */ /* 0x007fea0003c00000 */
[----:B------:R3:W4:Y:S02]  /*13ae0*/  SHFL.IDX P6, R14, R13, R12, R11 ;  /* 0x0000000c0d0e7389 */ /* 0x00072400000c000b */
[----:B01234-:R-:W-:Y:S01]  /*13af0*/  ENDCOLLECTIVE ;  /* 0x000000000000791b */ /* 0x01ffe20003800000 */
.L_x_2559:
[----:B------:R-:W-:Y:S05]  /*13b00*/  BSYNC B0 ;  /* 0x0000000000007941 */ /* 0x000fea0003800000 */
.L_x_2558:
[----:B------:R-:W-:Y:S01]  /*13b10*/  IMAD.MOV.U32 R13, RZ, RZ, R4 ;  /* 0x000000ffff0d7224 */ /* 0x000fe200078e0004 */
[----:B------:R-:W-:Y:S01]  /*13b20*/  P2R R7, PR, RZ, 0x2 ;  /* 0x00000002ff077803 */ /* 0x000fe20000000000 */
[----:B------:R-:W-:Y:S01]  /*13b30*/  IMAD.MOV.U32 R12, RZ, RZ, RZ ;  /* 0x000000ffff0c7224 */ /* 0x000fe200078e00ff */
[----:B------:R-:W-:Y:S01]  /*13b40*/  LOP3.LUT P1, RZ, R16, 0x2, RZ, 0xc0, !PT ;  /* 0x0000000210ff7812 */ /* 0x000fe2000782c0ff */
[----:B------:R-:W-:Y:S02]  /*13b50*/  IMAD.MOV.U32 R11, RZ, RZ, 0x181f ;  /* 0x0000181fff0b7424 */ /* 0x000fe400078e00ff */
[----:B------:R-:W-:Y:S02]  /*13b60*/  IMAD.MOV.U32 R15, RZ, RZ, -0x1 ;  /* 0xffffffffff0f7424 */ /* 0x000fe400078e00ff */
[----:B------:R-:W-:-:S08]  /*13b70*/  IMAD.MOV.U32 R2, RZ, RZ, R14 ;  /* 0x000000ffff027224 */ /* 0x000fd000078e000e */
[----:B------:R-:W-:Y:S05]  /*13b80*/  WARPSYNC.COLLECTIVE R15, `(.L_x_2560) ;  /* 0x000000000f087348 */ /* 0x000fea0003c00000 */
[----:B------:R0:W1:Y:S02]  /*13b90*/  SHFL.IDX P6, R14, R13, R12, R11 ;  /* 0x0000000c0d0e7389 */ /* 0x00006400000c000b */
[----:B01----:R-:W-:Y:S01]  /*13ba0*/  ENDCOLLECTIVE ;  /* 0x000000000000791b */ /* 0x003fe20003800000 */
.L_x_2560:
[----:B------:R-:W-:Y:S02]  /*13bb0*/  IMAD.MOV.U32 R13, RZ, RZ, R0 ;  /* 0x000000ffff0d7224 */ /* 0x000fe400078e0000 */
[----:B------:R-:W-:Y:S01]  /*13bc0*/  IMAD.MOV.U32 R12, RZ, RZ, 0x1 ;  /* 0x00000001ff0c7424 */ /* 0x000fe200078e00ff */
[----:B------:R-:W-:Y:S01]  /*13bd0*/  LOP3.LUT P6, RZ, R16, 0x40, RZ, 0xc0, !PT ;  /* 0x0000004010ff7812 */ /* 0x000fe200078cc0ff */
[----:B------:R-:W-:-:S12]  /*13be0*/  IMAD.MOV.U32 R3, RZ, RZ, R14 ;  /* 0x000000ffff037224 */ /* 0x000fd800078e000e */
        /* <DEDUP_REMOVED lines=13> */
.L_x_2561:
[----:B------:R-:W-:Y:S02]  /*13cc0*/  IMAD.MOV.U32 R13, RZ, RZ, R4 ;  /* 0x000000ffff0d7224 */ /* 0x000fe400078e0004 */
[----:B------:R-:W-:-:S07]  /*13cd0*/  IMAD.MOV.U32 R2, RZ, RZ, R14 ;  /* 0x000000ffff027224 */ /* 0x000fce00078e000e */
[----:B------:R-:W-:Y:S05]  /*13ce0*/  WARPSYNC.COLLECTIVE R15, `(.L_x_2562) ;  /* 0x000000000f087348 */ /* 0x000fea0003c00000 */
[----:B------:R0:W1:Y:S02]  /*13cf0*/  SHFL.IDX P6, R14, R13, R12, R11 ;  /* 0x0000000c0d0e7389 */ /* 0x00006400000c000b */
[----:B01----:R-:W-:Y:S01]  /*13d00*/  ENDCOLLECTIVE ;  /* 0x000000000000791b */ /* 0x003fe20003800000 */
.L_x_2562:
[----:B------:R-:W-:Y:S02]  /*13d10*/  IMAD.MOV.U32 R13, RZ, RZ, R0 ;  /* 0x000000ffff0d7224 */ /* 0x000fe400078e0000 */
[----:B------:R-:W-:Y:S01]  /*13d20*/  IMAD.MOV.U32 R12, RZ, RZ, 0x2 ;  /* 0x00000002ff0c7424 */ /* 0x000fe200078e00ff */
[----:B------:R-:W-:-:S13]  /*13d30*/  LOP3.LUT P6, RZ, R16, 0x20, RZ, 0xc0, !PT ;  /* 0x0000002010ff7812 */ /* 0x000fda00078cc0ff */
[----:B------:R-:W-:-:S05]  /*13d40*/  @P6 IADD3 R9, P0, R28, R14, RZ ;  /* 0x0000000e1c096210 */ /* 0x000fca0007f1e0ff */
[----:B------:R-:W-:Y:S02]  /*13d50*/  @P6 IMAD.X R10, RZ, RZ, R2, P0 ;  /* 0x000000ffff0a6224 */ /* 0x000fe400000e0602 */
[----:B------:R-:W-:Y:S02]  /*13d60*/  @P6 IMAD.MOV.U32 R2, RZ, RZ, R9 ;  /* 0x000000ffff026224 */ /* 0x000fe400078e0009 */
[----:B------:R-:W-:-:S05]  /*13d70*/  @P6 IMAD.MOV.U32 R3, RZ, RZ, R10 ;  /* 0x000000ffff036224 */ /* 0x000fca00078e000a */
        /* <DEDUP_REMOVED lines=8> */
.L_x_2563:
[----:B------:R-:W-:Y:S02]  /*13e00*/  IMAD.MOV.U32 R13, RZ, RZ, R4 ;  /* 0x000000ffff0d7224 */ /* 0x000fe400078e0004 */
[----:B------:R-:W-:-:S07]  /*13e10*/  IMAD.MOV.U32 R2, RZ, RZ, R14 ;  /* 0x000000ffff027224 */ /* 0x000fce00078e000e */
[----:B------:R-:W-:Y:S05]  /*13e20*/  WARPSYNC.COLLECTIVE R15, `(.L_x_2564) ;  /* 0x000000000f087348 */ /* 0x000fea0003c00000 */
[----:B------:R0:W1:Y:S02]  /*13e30*/  SHFL.IDX P6, R14, R13, R12, R11 ;  /* 0x0000000c0d0e7389 */ /* 0x00006400000c000b */
[----:B01----:R-:W-:Y:S01]  /*13e40*/  ENDCOLLECTIVE ;  /* 0x000000000000791b */ /* 0x003fe20003800000 */
.L_x_2564:
        /* <DEDUP_REMOVED lines=15> */
.L_x_2565:
[----:B------:R-:W-:Y:S02]  /*13f40*/  IMAD.MOV.U32 R13, RZ, RZ, R4 ;  /* 0x000000ffff0d7224 */ /* 0x000fe400078e0004 */
[----:B------:R-:W-:-:S07]  /*13f50*/  IMAD.MOV.U32 R2, RZ, RZ, R14 ;  /* 0x000000ffff027224 */ /* 0x000fce00078e000e */
[----:B------:R-:W-:Y:S05]  /*13f60*/  WARPSYNC.COLLECTIVE R15, `(.L_x_2566) ;  /* 0x000000000f087348 */ /* 0x000fea0003c00000 */
[----:B------:R0:W1:Y:S02]  /*13f70*/  SHFL.IDX P6, R14, R13, R12, R11 ;  /* 0x0000000c0d0e7389 */ /* 0x00006400000c000b */
[----:B01----:R-:W-:Y:S01]  /*13f80*/  ENDCOLLECTIVE ;  /* 0x000000000000791b */ /* 0x003fe20003800000 */
.L_x_2566:
        /* <DEDUP_REMOVED lines=8> */
.L_x_2567:
[----:B------:R-:W-:-:S05]  /*14010*/  @P5 IMAD.MOV.U32 R3, RZ, RZ, R9 ;  /* 0x000000ffff035224 */ /* 0x000fca00078e0009 */
[----:B------:R-:W-:Y:S01]  /*14020*/  @!PT LDS RZ, [RZ] ;  /* 0x00000000fffff984 */ /* 0x000fe20000000800 */
[----:B------:R-:W-:Y:S01]  /*14030*/  @!PT LDS RZ, [RZ] ;  /* 0x00000000fffff984 */ /* 0x000fe20000000800 */
[----:B------:R-:W-:Y:S01]  /*14040*/  @!PT LDS RZ, [RZ] ;  /* 0x00000000fffff984 */ /* 0x000fe20000000800 */
[----:B------:R-:W-:Y:S01]  /*14050*/  @P5 LDGSTS.E.BYPASS.LTC128B.128 [R5+0x29c00], desc[UR50][R2.64], !P1 ;  /* 0x29c0000002055fae */ /* 0x000fe2000c901d72 */
[----:B------:R-:W-:-:S03]  /*14060*/  ISETP.NE.AND P1, PT, R7, RZ, PT ;  /* 0x000000ff0700720c */ /* 0x000fc60003f25270 */
[----:B------:R0:W-:Y:S01]  /*14070*/  @P5 LDGSTS.E.BYPASS.LTC128B.128 [R5+0x2dc00], desc[UR50][R2.64+0x80], !P2 ;  /* 0x2dc0008002055fae */ /* 0x0001e2000d101d72 */
[----:B------:R-:W-:Y:S01]  /*14080*/  LOP3.LUT P5, RZ, R16, 0x2, RZ, 0xc0, !PT ;  /* 0x0000000210ff7812 */ /* 0x000fe200078ac0ff */
[----:B------:R-:W-:Y:S02]  /*14090*/  IMAD.MOV.U32 R13, RZ, RZ, R4 ;  /* 0x000000ffff0d7224 */ /* 0x000fe400078e0004 */
[----:B0-----:R-:W-:-:S10]  /*140a0*/  IMAD.MOV.U32 R2, RZ, RZ, R14 ;  /* 0x000000ffff027224 */ /* 0x001fd400078e000e */
[----:B------:R-:W-:Y:S05]  /*140b0*/  WARPSYNC.COLLECTIVE R15, `(.L_x_2568) ;  /* 0x000000000f087348 */ /* 0x000fea0003c00000 */
[----:B------:R0:W1:Y:S02]  /*140c0*/  SHFL.IDX P6, R14, R13, R12, R11 ;  /* 0x0000000c0d0e7389 */ /* 0x00006400000c000b */
[----:B01----:R-:W-:Y:S01]  /*140d0*/  ENDCOLLECTIVE ;  /* 0x000000000000791b */ /* 0x003fe20003800000 */
.L_x_2568:
        /* <DEDUP_REMOVED lines=8> */
.L_x_2569:
        /* <DEDUP_REMOVED lines=11> */
.L_x_2570:
        /* <DEDUP_REMOVED lines=8> */
.L_x_2571:
        /* <DEDUP_REMOVED lines=11> */
.L_x_2572:
        /* <DEDUP_REMOVED lines=8> */
.L_x_2573:
        /* <DEDUP_REMOVED lines=11> */
.L_x_2574:
[----:B------:R-:W-:Y:S05]  /*14470*/  BRA `(.L_x_2575) ;  /* 0xffffffac00dc7947 */ /* 0x000fea000383ffff */
.L_x_2481:
[----:B------:R-:W-:Y:S02]  /*14480*/  IMAD.MOV.U32 R13, RZ, RZ, R5 ;  /* 0x000000ffff0d7224 */ /* 0x000fe400078e0005 */
[----:B------:R-:W-:Y:S02]  /*14490*/  IMAD.MOV.U32 R12, RZ, RZ, RZ ;  /* 0x000000ffff0c7224 */ /* 0x000fe400078e00ff */
[----:B------:R-:W-:Y:S02]  /*144a0*/  IMAD.MOV.U32 R11, RZ, RZ, 0x181f ;  /* 0x0000181fff0b7424 */ /* 0x000fe400078e00ff */
[----:B------:R-:W-:Y:S02]  /*144b0*/  IMAD.MOV.U32 R15, RZ, RZ, -0x1 ;  /* 0xffffffffff0f7424 */ /* 0x000fe400078e00ff */
[----:B------:R-:W-:-:S07]  /*144c0*/  IMAD.U32 R4, RZ, RZ, UR43 ;  /* 0x0000002bff047e24 */ /* 0x000fce000f8e00ff */
[----:B-123-5:R-:W-:Y:S05]  /*144d0*/  WARPSYNC.COLLECTIVE R15, `(.L_x_2576) ;  /* 0x000000000f087348 */ /* 0x02efea0003c00000 */
[----:B------:R0:W4:Y:S02]  /*144e0*/  SHFL.IDX P6, R14, R13, R12, R11 ;  /* 0x0000000c0d0e7389 */ /* 0x00012400000c000b */
[----:B012345:R-:W-:Y:S01]  /*144f0*/  ENDCOLLECTIVE ;  /* 0x000000000000791b */ /* 0x03ffe20003800000 */
.L_x_2576:
[----:B------:R-:W-:-:S04]  /*14500*/  IMAD R4, R4, 0x80, R10 ;  /* 0x0000008004047824 */ /* 0x000fc800078e020a */
[C---:B------:R-:W-:Y:S01]  /*14510*/  VIADD R6, R4.reuse, 0x10 ;  /* 0x0000001004067836 */ /* 0x040fe20000000000 */
[----:B------:R-:W-:Y:S01]  /*14520*/  ISETP.GE.AND P1, PT, R4, UR38, PT ;  /* 0x0000002604007c0c */ /* 0x000fe2000bf26270 */
[----:B------:R-:W-:Y:S02]  /*14530*/  IMAD.MOV.U32 R13, RZ, RZ, R0 ;  /* 0x000000ffff0d7224 */ /* 0x000fe400078e0000 */
[----:B------:R-:W-:-:S10]  /*14540*/  IMAD.MOV.U32 R2, RZ, RZ, R14 ;  /* 0x000000ffff027224 */ /* 0x000fd400078e000e */
[----:B------:R-:W-:Y:S05]  /*14550*/  WARPSYNC.COLLECTIVE R15, `(.L_x_2577) ;  /* 0x000000000f087348 */ /* 0x000fea0003c00000 */
[----:B------:R0:W1:Y:S02]  /*14560*/  SHFL.IDX P6, R14, R13, R12, R11 ;  /* 0x0000000c0d0e7389 */ /* 0x00006400000c000b */
[----:B01----:R-:W-:Y:S01]  /*14570*/  ENDCOLLECTIVE ;  /* 0x000000000000791b */ /* 0x003fe20003800000 */
.L_x_2577:
        /* <DEDUP_REMOVED lines=8> */
.L_x_2578:
        /* <DEDUP_REMOVED lines=11> */
.L_x_2579:
[----:B------:R-:W-:Y:S02]  /*146b0*/  IMAD.MOV.U32 R13, RZ, RZ, R5 ;  /* 0x000000ffff0d7224 */ /* 0x000fe400078e0005 */
[----:B------:R-:W-:Y:S01]  /*146c0*/  IMAD.MOV.U32 R12, RZ, RZ, 0x2 ;  /* 0x00000002ff0c7424 */ /* 0x000fe200078e00ff */
[----:B------:R-:W-:-:S05]  /*146d0*/  @!P1 IADD3 R14, P0, R28, R14, RZ ;  /* 0x0000000e1c0e9210 */ /* 0x000fca0007f1e0ff */
[----:B------:R-:W-:-:S08]  /*146e0*/  @!P1 IMAD.MOV.U32 R2, RZ, RZ, R14 ;  /* 0x000000ffff029224 */ /* 0x000fd000078e000e */
[----:B------:R-:W-:Y:S05]  /*146f0*/  WARPSYNC.COLLECTIVE R15, `(.L_x_2580) ;  /* 0x000000000f087348 */ /* 0x000fea0003c00000 */
[----:B------:R0:W1:Y:S02]  /*14700*/  SHFL.IDX P6, R14, R13, R12, R11 ;  /* 0x0000000c0d0e7389 */ /* 0x00006400000c000b */
[----:B01----:R-:W-:Y:S01]  /*14710*/  ENDCOLLECTIVE ;  /* 0x000000000000791b */ /* 0x003fe20003800000 */
.L_x_2580:
        /* <DEDUP_REMOVED lines=14> */
.L_x_2581:
[----:B------:R-:W-:Y:S02]  /*14800*/  IMAD.MOV.U32 R13, RZ, RZ, R5 ;  /* 0x000000ffff0d7224 */ /* 0x000fe400078e0005 */
[----:B------:R-:W-:Y:S01]  /*14810*/  IMAD.MOV.U32 R12, RZ, RZ, 0x3 ;  /* 0x00000003ff0c7424 */ /* 0x000fe200078e00ff */
[----:B------:R-:W-:-:S05]  /*14820*/  @!P1 IADD3 R14, P0, R28, R14, RZ ;  /* 0x0000000e1c0e9210 */ /* 0x000fca0007f1e0ff */
[----:B------:R-:W-:-:S08]  /*14830*/  @!P1 IMAD.MOV.U32 R2, RZ, RZ, R14 ;  /* 0x000000ffff029224 */ /* 0x000fd000078e000e */
[----:B------:R-:W-:Y:S05]  /*14840*/  WARPSYNC.COLLECTIVE R15, `(.L_x_2582) ;  /* 0x000000000f087348 */ /* 0x000fea0003c00000 */
[----:B------:R0:W1:Y:S02]  /*14850*/  SHFL.IDX P6, R14, R13, R12, R11 ;  /* 0x0000000c0d0e7389 */ /* 0x00006400000c000b */
[----:B01----:R-:W-:Y:S01]  /*14860*/  ENDCOLLECTIVE ;  /* 0x000000000000791b */ /* 0x003fe20003800000 */
.L_x_2582:
        /* <DEDUP_REMOVED lines=14> */
.L_x_2583:
[----:B------:R-:W-:Y:S02]  /*14950*/  IMAD.MOV.U32 R13, RZ, RZ, R5 ;  /* 0x000000ffff0d7224 */ /* 0x000fe400078e0005 */
[----:B------:R-:W-:Y:S01]  /*14960*/  IMAD.MOV.U32 R12, RZ, RZ, 0x4 ;  /* 0x00000004ff0c7424 */ /* 0x000fe200078e00ff */
[----:B------:R-:W-:-:S05]  /*14970*/  @!P1 IADD3 R14, P0, R28, R14, RZ ;  /* 0x0000000e1c0e9210 */ /* 0x000fca0007f1e0ff */
[----:B------:R-:W-:-:S08]  /*14980*/  @!P1 IMAD.MOV.U32 R2, RZ, RZ, R14 ;  /* 0x000000ffff029224 */ /* 0x000fd000078e000e */
[----:B------:R-:W-:Y:S05]  /*14990*/  WARPSYNC.COLLECTIVE R15, `(.L_x_2584) ;  /* 0x000000000f087348 */ /* 0x000fea0003c00000 */
[----:B------:R0:W1:Y:S02]  /*149a0*/  SHFL.IDX P6, R14, R13, R12, R11 ;  /* 0x0000000c0d0e7389 */ /* 0x00006400000c000b */
[----:B01----:R-:W-:Y:S01]  /*149b0*/  ENDCOLLECTIVE ;  /* 0x000000000000791b */ /* 0x003fe20003800000 */
.L_x_2584:
        /* <DEDUP_REMOVED lines=14> */
.L_x_2585:
[----:B------:R-:W-:Y:S02]  /*14aa0*/  IMAD.MOV.U32 R13, RZ, RZ, R5 ;  /* 0x000000ffff0d7224 */ /* 0x000fe400078e0005 */
[----:B------:R-:W-:Y:S01]  /*14ab0*/  IMAD.MOV.U32 R12, RZ, RZ, 0x5 ;  /* 0x00000005ff0c7424 */ /* 0x000fe200078e00ff */
[----:B------:R-:W-:-:S05]  /*14ac0*/  @!P1 IADD3 R14, P0, R28, R14, RZ ;  /* 0x0000000e1c0e9210 */ /* 0x000fca0007f1e0ff */
[----:B------:R-:W-:-:S08]  /*14ad0*/  @!P1 IMAD.MOV.U32 R2, RZ, RZ, R14 ;  /* 0x000000ffff029224 */ /* 0x000fd000078e000e */
[----:B------:R-:W-:Y:S05]  /*14ae0*/  WARPSYNC.COLLECTIVE R15, `(.L_x_2586) ;  /* 0x000000000f087348 */ /* 0x000fea0003c00000 */
[----:B------:R0:W1:Y:S02]  /*14af0*/  SHFL.IDX P6, R14, R13, R12, R11 ;  /* 0x0000000c0d0e7389 */ /* 0x00006400000c000b */
[----:B01----:R-:W-:Y:S01]  /*14b00*/  ENDCOLLECTIVE ;  /* 0x000000000000791b */ /* 0x003fe20003800000 */
.L_x_2586:
        /* <DEDUP_REMOVED lines=14> */
.L_x_2587:
[----:B------:R-:W-:Y:S02]  /*14bf0*/  IMAD.MOV.U32 R13, RZ, RZ, R5 ;  /* 0x000000ffff0d7224 */ /* 0x000fe400078e0005 */
[----:B------:R-:W-:Y:S01]  /*14c00*/  IMAD.MOV.U32 R12, RZ, RZ, 0x6 ;  /* 0x00000006ff0c7424 */ /* 0x000fe200078e00ff */
[----:B------:R-:W-:-:S05]  /*14c10*/  @!P1 IADD3 R14, P0, R28, R14, RZ ;  /* 0x0000000e1c0e9210 */ /* 0x000fca0007f1e0ff */
[----:B------:R-:W-:-:S08]  /*14c20*/  @!P1 IMAD.MOV.U32 R2, RZ, RZ, R14 ;  /* 0x000000ffff029224 */ /* 0x000fd000078e000e */
[----:B------:R-:W-:Y:S05]  /*14c30*/  WARPSYNC.COLLECTIVE R15, `(.L_x_2588) ;  /* 0x000000000f087348 */ /* 0x000fea0003c00000 */
[----:B------:R0:W1:Y:S02]  /*14c40*/  SHFL.IDX P6, R14, R13, R12, R11 ;  /* 0x0000000c0d0e7389 */ /* 0x00006400000c000b */
[----:B01----:R-:W-:Y:S01]  /*14c50*/  ENDCOLLECTIVE ;  /* 0x000000000000791b */ /* 0x003fe20003800000 */
.L_x_2588:
        /* <DEDUP_REMOVED lines=14> */
.L_x_2589:
[----:B------:R-:W-:Y:S02]  /*14d40*/  IMAD.MOV.U32 R13, RZ, RZ, R5 ;  /* 0x000000ffff0d7224 */ /* 0x000fe400078e0005 */
[----:B------:R-:W-:Y:S01]  /*14d50*/  IMAD.MOV.U32 R12, RZ, RZ, 0x7 ;  /* 0x00000007ff0c7424 */ /* 0x000fe200078e00ff */
[----:B------:R-:W-:-:S05]  /*14d60*/  @!P1 IADD3 R14, P0, R28, R14, RZ ;  /* 0x0000000e1c0e9210 */ /* 0x000fca0007f1e0ff */
[----:B------:R-:W-:-:S08]  /*14d70*/  @!P1 IMAD.MOV.U32 R2, RZ, RZ, R14 ;  /* 0x000000ffff029224 */ /* 0x000fd000078e000e */
[----:B------:R-:W-:Y:S05]  /*14d80*/  WARPSYNC.COLLECTIVE R15, `(.L_x_2590) ;  /* 0x000000000f087348 */ /* 0x000fea0003c00000 */
[----:B------:R0:W1:Y:S02]  /*14d90*/  SHFL.IDX P6, R14, R13, R12, R11 ;  /* 0x0000000c0d0e7389 */ /* 0x00006400000c000b */
[----:B01----:R-:W-:Y:S01]  /*14da0*/  ENDCOLLECTIVE ;  /* 0x000000000000791b */ /* 0x003fe20003800000 */
.L_x_2590:
        /* <DEDUP_REMOVED lines=12> */
.L_x_2591:
[----:B------:R-:W-:Y:S05]  /*14e70*/  BRA `(.L_x_2592) ;  /* 0xffffffb000107947 */ /* 0x000fea000383ffff */
.L_x_2484:
[----:B0-----:R0:W1:Y:S02]  /*14e80*/  SYNCS.PHASECHK.TRANS64.TRYWAIT P0, [R18+URZ+0x38820], R3 ;  /* 0x03882003120075a7 */ /* 0x001064000800017f */
[----:B-1----:R-:W-:Y:S05]  /*14e90*/  @!P0 NANOSLEEP.SYNCS 0x989680 ;  /* 0x009896800000895d */ /* 0x002fea0003900000 */
[----:B------:R-:W1:Y:S02]  /*14ea0*/  @!P0 SYNCS.PHASECHK.TRANS64 P0, [R18+URZ+0x38820], R3 ;  /* 0x03882003120085a7 */ /* 0x000e64000800007f */
[----:B-1----:R-:W-:Y:S05]  /*14eb0*/  @!P0 BRA `(.L_x_2484) ;  /* 0xfffffffc00f08947 */ /* 0x002fea000383ffff */
[----:B------:R-:W-:Y:S05]  /*14ec0*/  BRA `(.L_x_2593) ;  /* 0xffffffb000707947 */ /* 0x000fea000383ffff */
.L_x_2488:
[----:B0-----:R0:W1:Y:S02]  /*14ed0*/  SYNCS.PHASECHK.TRANS64.TRYWAIT P0, [R0+URZ+0x38880], R21 ;  /* 0x03888015000075a7 */ /* 0x001064000800017f */
[----:B-1----:R-:W-:Y:S05]  /*14ee0*/  @!P0 NANOSLEEP.SYNCS 0x989680 ;  /* 0x009896800000895d */ /* 0x002fea0003900000 */
[----:B------:R-:W1:Y:S02]  /*14ef0*/  @!P0 SYNCS.PHASECHK.TRANS64 P0, [R0+URZ+0x38880], R21 ;  /* 0x03888015000085a7 */ /* 0x000e64000800007f */
[----:B-1----:R-:W-:Y:S05]  /*14f00*/  @!P0 BRA `(.L_x_2488) ;  /* 0xfffffffc00f08947 */ /* 0x002fea000383ffff */
[----:B------:R-:W-:Y:S05]  /*14f10*/  BRA `(.L_x_2594) ;  /* 0xffffffb400347947 */ /* 0x000fea000383ffff */
.L_x_2489:
        /* <DEDUP_REMOVED lines=8> */
.L_x_2596:
[----:B------:R-:W-:Y:S05]  /*14fa0*/  BSYNC B0 ;  /* 0x0000000000007941 */ /* 0x000fea0003800000 */
.L_x_2595:
        /* <DEDUP_REMOVED lines=9> */
.L_x_2597:
[----:B------:R-:W-:Y:S02]  /*15040*/  IMAD.MOV.U32 R13, RZ, RZ, R7 ;  /* 0x000000ffff0d7224 */ /* 0x000fe400078e0007 */
[----:B------:R-:W-:Y:S02]  /*15050*/  IMAD.MOV.U32 R12, RZ, RZ, 0x1 ;  /* 0x00000001ff0c7424 */ /* 0x000fe400078e00ff */
[----:B------:R-:W-:-:S07]  /*15060*/  IMAD.MOV.U32 R2, RZ, RZ, R14 ;  /* 0x000000ffff027224 */ /* 0x000fce00078e000e */
[----:B------:R-:W-:Y:S05]  /*15070*/  WARPSYNC.COLLECTIVE R15, `(.L_x_2598) ;  /* 0x000000000f087348 */ /* 0x000fea0003c00000 */
[----:B------:R0:W1:Y:S02]  /*15080*/  SHFL.IDX P6, R14, R13, R12, R11 ;  /* 0x0000000c0d0e7389 */ /* 0x00006400000c000b */
[----:B01----:R-:W-:Y:S01]  /*15090*/  ENDCOLLECTIVE ;  /* 0x000000000000791b */ /* 0x003fe20003800000 */
.L_x_2598:
        /* <DEDUP_REMOVED lines=12> */
.L_x_2599:
[----:B------:R-:W-:Y:S02]  /*15160*/  IMAD.MOV.U32 R13, RZ, RZ, R7 ;  /* 0x000000ffff0d7224 */ /* 0x000fe400078e0007 */
[----:B------:R-:W-:Y:S02]  /*15170*/  IMAD.MOV.U32 R12, RZ, RZ, 0x2 ;  /* 0x00000002ff0c7424 */ /* 0x000fe400078e00ff */
[----:B------:R-:W-:-:S07]  /*15180*/  IMAD.MOV.U32 R2, RZ, RZ, R14 ;  /* 0x000000ffff027224 */ /* 0x000fce00078e000e */
[----:B------:R-:W-:Y:S05]  /*15190*/  WARPSYNC.COLLECTIVE R15, `(.L_x_2600) ;  /* 0x000000000f087348 */ /* 0x000fea0003c00000 */
[----:B------:R0:W1:Y:S02]  /*151a0*/  SHFL.IDX P6, R14, R13, R12, R11 ;  /* 0x0000000c0d0e7389 */ /* 0x00006400000c000b */
[----:B01----:R-:W-:Y:S01]  /*151b0*/  ENDCOLLECTIVE ;  /* 0x000000000000791b */ /* 0x003fe20003800000 */
.L_x_2600:
        /* <DEDUP_REMOVED lines=12> */
.L_x_2601:
[----:B------:R-:W-:Y:S02]  /*15280*/  IMAD.MOV.U32 R13, RZ, RZ, R7 ;  /* 0x000000ffff0d7224 */ /* 0x000fe400078e0007 */
[----:B------:R-:W-:Y:S02]  /*15290*/  IMAD.MOV.U32 R12, RZ, RZ, 0x3 ;  /* 0x00000003ff0c7424 */ /* 0x000fe400078e00ff */
[----:B------:R-:W-:-:S07]  /*152a0*/  IMAD.MOV.U32 R2, RZ, RZ, R14 ;  /* 0x000000ffff027224 */ /* 0x000fce00078e000e */
[----:B------:R-:W-:Y:S05]  /*152b0*/  WARPSYNC.COLLECTIVE R15, `(.L_x_2602) ;  /* 0x000000000f087348 */ /* 0x000fea0003c00000 */
[----:B------:R0:W1:Y:S02]  /*152c0*/  SHFL.IDX P6, R14, R13, R12, R11 ;  /* 0x0000000c0d0e7389 */ /* 0x00006400000c000b */
[----:B01----:R-:W-:Y:S01]  /*152d0*/  ENDCOLLECTIVE ;  /* 0x000000000000791b */ /* 0x003fe20003800000 */
.L_x_2602:
        /* <DEDUP_REMOVED lines=12> */
.L_x_2603:
[----:B------:R-:W-:Y:S02]  /*153a0*/  IMAD.MOV.U32 R13, RZ, RZ, R7 ;  /* 0x000000ffff0d7224 */ /* 0x000fe400078e0007 */
[----:B------:R-:W-:Y:S02]  /*153b0*/  IMAD.MOV.U32 R12, RZ, RZ, 0x4 ;  /* 0x00000004ff0c7424 */ /* 0x000fe400078e00ff */
[----:B------:R-:W-:-:S07]  /*153c0*/  IMAD.MOV.U32 R2, RZ, RZ, R14 ;  /* 0x000000ffff027224 */ /* 0x000fce00078e000e */
[----:B------:R-:W-:Y:S05]  /*153d0*/  WARPSYNC.COLLECTIVE R15, `(.L_x_2604) ;  /* 0x000000000f087348 */ /* 0x000fea0003c00000 */
[----:B------:R0:W1:Y:S02]  /*153e0*/  SHFL.IDX P6, R14, R13, R12, R11 ;  /* 0x0000000c0d0e7389 */ /* 0x00006400000c000b */
[----:B01----:R-:W-:Y:S01]  /*153f0*/  ENDCOLLECTIVE ;  /* 0x000000000000791b */ /* 0x003fe20003800000 */
.L_x_2604:
        /* <DEDUP_REMOVED lines=12> */
.L_x_2605:
[----:B------:R-:W-:Y:S02]  /*154c0*/  IMAD.MOV.U32 R13, RZ, RZ, R7 ;  /* 0x000000ffff0d7224 */ /* 0x000fe400078e0007 */
[----:B------:R-:W-:Y:S02]  /*154d0*/  IMAD.MOV.U32 R12, RZ, RZ, 0x5 ;  /* 0x00000005ff0c7424 */ /* 0x000fe400078e00ff */
[----:B------:R-:W-:-:S07]  /*154e0*/  IMAD.MOV.U32 R2, RZ, RZ, R14 ;  /* 0x000000ffff027224 */ /* 0x000fce00078e000e */
[----:B------:R-:W-:Y:S05]  /*154f0*/  WARPSYNC.COLLECTIVE R15, `(.L_x_2606) ;  /* 0x000000000f087348 */ /* 0x000fea0003c00000 */
[----:B------:R0:W1:Y:S02]  /*15500*/  SHFL.IDX P6, R14, R13, R12, R11 ;  /* 0x0000000c0d0e7389 */ /* 0x00006400000c000b */
[----:B01----:R-:W-:Y:S01]  /*15510*/  ENDCOLLECTIVE ;  /* 0x000000000000791b */ /* 0x003fe20003800000 */
.L_x_2606:
        /* <DEDUP_REMOVED lines=12> */
.L_x_2607:
[----:B------:R-:W-:Y:S02]  /*155e0*/  IMAD.MOV.U32 R13, RZ, RZ, R7 ;  /* 0x000000ffff0d7224 */ /* 0x000fe400078e0007 */
[----:B------:R-:W-:Y:S02]  /*155f0*/  IMAD.MOV.U32 R12, RZ, RZ, 0x6 ;  /* 0x00000006ff0c7424 */ /* 0x000fe400078e00ff */
[----:B------:R-:W-:-:S07]  /*15600*/  IMAD.MOV.U32 R2, RZ, RZ, R14 ;  /* 0x000000ffff027224 */ /* 0x000fce00078e000e */
[----:B------:R-:W-:Y:S05]  /*15610*/  WARPSYNC.COLLECTIVE R15, `(.L_x_2608) ;  /* 0x000000000f087348 */ /* 0x000fea0003c00000 */
[----:B------:R0:W1:Y:S02]  /*15620*/  SHFL.IDX P6, R14, R13, R12, R11 ;  /* 0x0000000c0d0e7389 */ /* 0x00006400000c000b */
[----:B01----:R-:W-:Y:S01]  /*15630*/  ENDCOLLECTIVE ;  /* 0x000000000000791b */ /* 0x003fe20003800000 */
.L_x_2608:
        /* <DEDUP_REMOVED lines=12> */
.L_x_2609:
[----:B------:R-:W-:Y:S02]  /*15700*/  IMAD.MOV.U32 R13, RZ, RZ, R7 ;  /* 0x000000ffff0d7224 */ /* 0x000fe400078e0007 */
[----:B------:R-:W-:Y:S02]  /*15710*/  IMAD.MOV.U32 R12, RZ, RZ, 0x7 ;  /* 0x00000007ff0c7424 */ /* 0x000fe400078e00ff */
[----:B------:R-:W-:-:S07]  /*15720*/  IMAD.MOV.U32 R2, RZ, RZ, R14 ;  /* 0x000000ffff027224 */ /* 0x000fce00078e000e */
[----:B------:R-:W-:Y:S05]  /*15730*/  WARPSYNC.COLLECTIVE R15, `(.L_x_2610) ;  /* 0x000000000f087348 */ /* 0x000fea0003c00000 */
[----:B------:R0:W1:Y:S02]  /*15740*/  SHFL.IDX P6, R14, R13, R12, R11 ;  /* 0x0000000c0d0e7389 */ /* 0x00006400000c000b */
[----:B01----:R-:W-:Y:S01]  /*15750*/  ENDCOLLECTIVE ;  /* 0x000000000000791b */ /* 0x003fe20003800000 */
.L_x_2610:
        /* <DEDUP_REMOVED lines=12> */
.L_x_2611:
[----:B------:R-:W-:Y:S01]  /*15820*/  IMAD.MOV.U32 R2, RZ, RZ, R14 ;  /* 0x000000ffff027224 */ /* 0x000fe200078e000e */
[----:B------:R-:W-:Y:S06]  /*15830*/  BRA `(.L_x_2612) ;  /* 0xffffffb000007947 */ /* 0x000fec000383ffff */
.L_x_2494:
[----:B---3--:R3:W4:Y:S02]  /*15840*/  SYNCS.PHASECHK.TRANS64.TRYWAIT P0, [R0+URZ+0x38840], R21 ;  /* 0x03884015000075a7 */ /* 0x008724000800017f */
[----:B----4-:R-:W-:Y:S05]  /*15850*/  @!P0 NANOSLEEP.SYNCS 0x989680 ;  /* 0x009896800000895d */ /* 0x010fea0003900000 */
[----:B------:R-:W4:Y:S02]  /*15860*/  @!P0 SYNCS.PHASECHK.TRANS64 P0, [R0+URZ+0x38840], R21 ;  /* 0x03884015000085a7 */ /* 0x000f24000800007f */
[----:B----4-:R-:W-:Y:S05]  /*15870*/  @!P0 BRA `(.L_x_2494) ;  /* 0xfffffffc00f08947 */ /* 0x010fea000383ffff */
[----:B------:R-:W-:Y:S05]  /*15880*/  BRA `(.L_x_2613) ;  /* 0xffffffb000547947 */ /* 0x000fea000383ffff */
.L_x_2495:
        /* <DEDUP_REMOVED lines=8> */
.L_x_2615:
[----:B------:R-:W-:Y:S05]  /*15910*/  BSYNC B0 ;  /* 0x0000000000007941 */ /* 0x000fea0003800000 */
.L_x_2614:
        /* <DEDUP_REMOVED lines=8> */
.L_x_2616:
[----:B------:R-:W-:Y:S02]  /*159a0*/  IMAD.MOV.U32 R13, RZ, RZ, R5 ;  /* 0x000000ffff0d7224 */ /* 0x000fe400078e0005 */
[----:B------:R-:W-:Y:S01]  /*159b0*/  IMAD.MOV.U32 R12, RZ, RZ, 0x1 ;  /* 0x00000001ff0c7424 */ /* 0x000fe200078e00ff */
[----:B------:R-:W-:-:S13]  /*159c0*/  IADD3 R2, P0, R28, R14, RZ ;  /* 0x0000000e1c027210 */ /* 0x000fda0007f1e0ff */
[----:B------:R-:W-:Y:S05]  /*159d0*/  WARPSYNC.COLLECTIVE R15, `(.L_x_2617) ;  /* 0x000000000f087348 */ /* 0x000fea0003c00000 */
[----:B------:R0:W1:Y:S02]  /*159e0*/  SHFL.IDX P6, R14, R13, R12, R11 ;  /* 0x0000000c0d0e7389 */ /* 0x00006400000c000b */
[----:B01----:R-:W-:Y:S01]  /*159f0*/  ENDCOLLECTIVE ;  /* 0x000000000000791b */ /* 0x003fe20003800000 */
.L_x_2617:
        /* <DEDUP_REMOVED lines=11> */
.L_x_2618:
[----:B------:R-:W-:Y:S02]  /*15ab0*/  IMAD.MOV.U32 R13, RZ, RZ, R5 ;  /* 0x000000ffff0d7224 */ /* 0x000fe400078e0005 */
[----:B------:R-:W-:Y:S01]  /*15ac0*/  IMAD.MOV.U32 R12, RZ, RZ, 0x2 ;  /* 0x00000002ff0c7424 */ /* 0x000fe200078e00ff */
[----:B------:R-:W-:-:S13]  /*15ad0*/  IADD3 R2, P0, R28, R14, RZ ;  /* 0x0000000e1c027210 */ /* 0x000fda0007f1e0ff */
[----:B------:R-:W-:Y:S05]  /*15ae0*/  WARPSYNC.COLLECTIVE R15, `(.L_x_2619) ;  /* 0x000000000f087348 */ /* 0x000fea0003c00000 */
[----:B------:R0:W1:Y:S02]  /*15af0*/  SHFL.IDX P6, R14, R13, R12, R11 ;  /* 0x0000000c0d0e7389 */ /* 0x00006400000c000b */
[----:B01----:R-:W-:Y:S01]  /*15b00*/  ENDCOLLECTIVE ;  /* 0x000000000000791b */ /* 0x003fe20003800000 */
.L_x_2619:
        /* <DEDUP_REMOVED lines=11> */
.L_x_2620:
[----:B------:R-:W-:Y:S02]  /*15bc0*/  IMAD.MOV.U32 R13, RZ, RZ, R5 ;  /* 0x000000ffff0d7224 */ /* 0x000fe400078e0005 */
[----:B------:R-:W-:Y:S01]  /*15bd0*/  IMAD.MOV.U32 R12, RZ, RZ, 0x3 ;  /* 0x00000003ff0c7424 */ /* 0x000fe200078e00ff */
[----:B------:R-:W-:-:S13]  /*15be0*/  IADD3 R2, P0, R28, R14, RZ ;  /* 0x0000000e1c027210 */ /* 0x000fda0007f1e0ff */
[----:B------:R-:W-:Y:S05]  /*15bf0*/  WARPSYNC.COLLECTIVE R15, `(.L_x_2621) ;  /* 0x000000000f087348 */ /* 0x000fea0003c00000 */
[----:B------:R0:W1:Y:S02]  /*15c00*/  SHFL.IDX P6, R14, R13, R12, R11 ;  /* 0x0000000c0d0e7389 */ /* 0x00006400000c000b */
[----:B01----:R-:W-:Y:S01]  /*15c10*/  ENDCOLLECTIVE ;  /* 0x000000000000791b */ /* 0x003fe20003800000 */
.L_x_2621:
        /* <DEDUP_REMOVED lines=11> */
.L_x_2622:
[----:B------:R-:W-:Y:S02]  /*15cd0*/  IMAD.MOV.U32 R13, RZ, RZ, R5 ;  /* 0x000000ffff0d7224 */ /* 0x000fe400078e0005 */
[----:B------:R-:W-:Y:S01]  /*15ce0*/  IMAD.MOV.U32 R12, RZ, RZ, 0x4 ;  /* 0x00000004ff0c7424 */ /* 0x000fe200078e00ff */
[----:B------:R-:W-:-:S13]  /*15cf0*/  IADD3 R2, P0, R28, R14, RZ ;  /* 0x0000000e1c027210 */ /* 0x000fda0007f1e0ff */
[----:B------:R-:W-:Y:S05]  /*15d00*/  WARPSYNC.COLLECTIVE R15, `(.L_x_2623) ;  /* 0x000000000f087348 */ /* 0x000fea0003c00000 */
[----:B------:R0:W1:Y:S02]  /*15d10*/  SHFL.IDX P6, R14, R13, R12, R11 ;  /* 0x0000000c0d0e7389 */ /* 0x00006400000c000b */
[----:B01----:R-:W-:Y:S01]  /*15d20*/  ENDCOLLECTIVE ;  /* 0x000000000000791b */ /* 0x003fe20003800000 */
.L_x_2623:
        /* <DEDUP_REMOVED lines=11> */
.L_x_2624:
[----:B------:R-:W-:Y:S02]  /*15de0*/  IMAD.MOV.U32 R13, RZ, RZ, R5 ;  /* 0x000000ffff0d7224 */ /* 0x000fe400078e0005 */
[----:B------:R-:W-:Y:S01]  /*15df0*/  IMAD.MOV.U32 R12, RZ, RZ, 0x5 ;  /* 0x00000005ff0c7424 */ /* 0x000fe200078e00ff */
[----:B------:R-:W-:-:S13]  /*15e00*/  IADD3 R2, P0, R28, R14, RZ ;  /* 0x0000000e1c027210 */ /* 0x000fda0007f1e0ff */
[----:B------:R-:W-:Y:S05]  /*15e10*/  WARPSYNC.COLLECTIVE R15, `(.L_x_2625) ;  /* 0x000000000f087348 */ /* 0x000fea0003c00000 */
[----:B------:R0:W1:Y:S02]  /*15e20*/  SHFL.IDX P6, R14, R13, R12, R11 ;  /* 0x0000000c0d0e7389 */ /* 0x00006400000c000b */
[----:B01----:R-:W-:Y:S01]  /*15e30*/  ENDCOLLECTIVE ;  /* 0x000000000000791b */ /* 0x003fe20003800000 */
.L_x_2625:
        /* <DEDUP_REMOVED lines=11> */
.L_x_2626:
[----:B------:R-:W-:Y:S02]  /*15ef0*/  IMAD.MOV.U32 R13, RZ, RZ, R5 ;  /* 0x000000ffff0d7224 */ /* 0x000fe400078e0005 */
[----:B------:R-:W-:Y:S01]  /*15f00*/  IMAD.MOV.U32 R12, RZ, RZ, 0x6 ;  /* 0x00000006ff0c7424 */ /* 0x000fe200078e00ff */
[----:B------:R-:W-:-:S13]  /*15f10*/  IADD3 R2, P0, R28, R14, RZ ;  /* 0x0000000e1c027210 */ /* 0x000fda0007f1e0ff */
[----:B------:R-:W-:Y:S05]  /*15f20*/  WARPSYNC.COLLECTIVE R15, `(.L_x_2627) ;  /* 0x000000000f087348 */ /* 0x000fea0003c00000 */
[----:B------:R0:W1:Y:S02]  /*15f30*/  SHFL.IDX P6, R14, R13, R12, R11 ;  /* 0x0000000c0d0e7389 */ /* 0x00006400000c000b */
[----:B01----:R-:W-:Y:S01]  /*15f40*/  ENDCOLLECTIVE ;  /* 0x000000000000791b */ /* 0x003fe20003800000 */
.L_x_2627:
        /* <DEDUP_REMOVED lines=11> */
.L_x_2628:
[----:B------:R-:W-:Y:S02]  /*16000*/  IMAD.MOV.U32 R13, RZ, RZ, R5 ;  /* 0x000000ffff0d7224 */ /* 0x000fe400078e0005 */
[----:B------:R-:W-:Y:S01]  /*16010*/  IMAD.MOV.U32 R12, RZ, RZ, 0x7 ;  /* 0x00000007ff0c7424 */ /* 0x000fe200078e00ff */
[----:B------:R-:W-:-:S13]  /*16020*/  IADD3 R2, P0, R28, R14, RZ ;  /* 0x0000000e1c027210 */ /* 0x000fda0007f1e0ff */
[----:B------:R-:W-:Y:S05]  /*16030*/  WARPSYNC.COLLECTIVE R15, `(.L_x_2629) ;  /* 0x000000000f087348 */ /* 0x000fea0003c00000 */
[----:B------:R0:W1:Y:S02]  /*16040*/  SHFL.IDX P6, R14, R13, R12, R11 ;  /* 0x0000000c0d0e7389 */ /* 0x00006400000c000b */
[----:B01----:R-:W-:Y:S01]  /*16050*/  ENDCOLLECTIVE ;  /* 0x000000000000791b */ /* 0x003fe20003800000 */
.L_x_2629:
        /* <DEDUP_REMOVED lines=11> */
.L_x_2630:
[----:B------:R-:W-:Y:S05]  /*16110*/  BRA `(.L_x_2631) ;  /* 0xffffffac00387947 */ /* 0x000fea000383ffff */
.L_x_2500:
[----:B0-----:R0:W2:Y:S02]  /*16120*/  SYNCS.PHASECHK.TRANS64.TRYWAIT P2, [R0+URZ+0x38870], R3 ;  /* 0x03887003000075a7 */ /* 0x0010a4000804017f */
[----:B--2---:R-:W-:Y:S05]  /*16130*/  @!P2 NANOSLEEP.SYNCS 0x989680 ;  /* 0x009896800000a95d */ /* 0x004fea0003900000 */
[----:B------:R-:W2:Y:S02]  /*16140*/  @!P2 SYNCS.PHASECHK.TRANS64 P2, [R0+URZ+0x38870], R3 ;  /* 0x038870030000a5a7 */ /* 0x000ea4000804007f */
[----:B--2---:R-:W-:Y:S05]  /*16150*/  @!P2 BRA `(.L_x_2500) ;  /* 0xfffffffc00f0a947 */ /* 0x004fea000383ffff */
[----:B------:R-:W-:Y:S05]  /*16160*/  BRA `(.L_x_2632) ;  /* 0xffffffac00a07947 */ /* 0x000fea000383ffff */
.L_x_2502:
[----:B0-----:R0:W2:Y:S02]  /*16170*/  SYNCS.PHASECHK.TRANS64.TRYWAIT P2, [R0+URZ+0x38860], R3 ;  /* 0x03886003000075a7 */ /* 0x0010a4000804017f */
[----:B--2---:R-:W-:Y:S05]  /*16180*/  @!P2 NANOSLEEP.SYNCS 0x989680 ;  /* 0x009896800000a95d */ /* 0x004fea0003900000 */
[----:B------:R-:W2:Y:S02]  /*16190*/  @!P2 SYNCS.PHASECHK.TRANS64 P2, [R0+URZ+0x38860], R3 ;  /* 0x038860030000a5a7 */ /* 0x000ea4000804007f */
[----:B--2---:R-:W-:Y:S05]  /*161a0*/  @!P2 BRA `(.L_x_2502) ;  /* 0xfffffffc00f0a947 */ /* 0x004fea000383ffff */
[----:B------:R-:W-:Y:S05]  /*161b0*/  BRA `(.L_x_2633) ;  /* 0xffffffac00b07947 */ /* 0x000fea000383ffff */
.L_x_2510:
[----:B-1----:R1:W2:Y:S02]  /*161c0*/  SYNCS.PHASECHK.TRANS64.TRYWAIT P2, [R2+URZ+0x38870], R3 ;  /* 0x03887003020075a7 */ /* 0x0022a4000804017f */
[----:B--2---:R-:W-:Y:S05]  /*161d0*/  @!P2 NANOSLEEP.SYNCS 0x989680 ;  /* 0x009896800000a95d */ /* 0x004fea0003900000 */
[----:B------:R-:W2:Y:S02]  /*161e0*/  @!P2 SYNCS.PHASECHK.TRANS64 P2, [R2+URZ+0x38870], R3 ;  /* 0x038870030200a5a7 */ /* 0x000ea4000804007f */
[----:B--2---:R-:W-:Y:S05]  /*161f0*/  @!P2 BRA `(.L_x_2510) ;  /* 0xfffffffc00f0a947 */ /* 0x004fea000383ffff */
[----:B------:R-:W-:Y:S05]  /*16200*/  BRA `(.L_x_2634) ;  /* 0xffffffb800647947 */ /* 0x000fea000383ffff */
.L_x_2512:
[----:B0-----:R0:W1:Y:S02]  /*16210*/  SYNCS.PHASECHK.TRANS64.TRYWAIT P2, [R2+URZ+0x38860], R3 ;  /* 0x03886003020075a7 */ /* 0x001064000804017f */
[----:B-1----:R-:W-:Y:S05]  /*16220*/  @!P2 NANOSLEEP.SYNCS 0x989680 ;  /* 0x009896800000a95d */ /* 0x002fea0003900000 */
[----:B------:R-:W1:Y:S02]  /*16230*/  @!P2 SYNCS.PHASECHK.TRANS64 P2, [R2+URZ+0x38860], R3 ;  /* 0x038860030200a5a7 */ /* 0x000e64000804007f */
[----:B-1----:R-:W-:Y:S05]  /*16240*/  @!P2 BRA `(.L_x_2512) ;  /* 0xfffffffc00f0a947 */ /* 0x002fea000383ffff */
[----:B------:R-:W-:Y:S05]  /*16250*/  BRA `(.L_x_2635) ;  /* 0xffffffb800707947 */ /* 0x000fea000383ffff */
.L_x_2519:
[----:B0-----:R0:W1:Y:S02]  /*16260*/  SYNCS.PHASECHK.TRANS64.TRYWAIT P0, [R5+URZ+0x38820], R0 ;  /* 0x03882000050075a7 */ /* 0x001064000800017f */
[----:B-1----:R-:W-:Y:S05]  /*16270*/  @!P0 NANOSLEEP.SYNCS 0x989680 ;  /* 0x009896800000895d */ /* 0x002fea0003900000 */
[----:B------:R-:W1:Y:S02]  /*16280*/  @!P0 SYNCS.PHASECHK.TRANS64 P0, [R5+URZ+0x38820], R0 ;  /* 0x03882000050085a7 */ /* 0x000e64000800007f */
[----:B-1----:R-:W-:Y:S05]  /*16290*/  @!P0 BRA `(.L_x_2519) ;  /* 0xfffffffc00f08947 */ /* 0x002fea000383ffff */
[----:B------:R-:W-:Y:S05]  /*162a0*/  BRA `(.L_x_2636) ;  /* 0xffffffc400507947 */ /* 0x000fea000383ffff */
.L_x_2520:
        /* <DEDUP_REMOVED lines=11> */
.L_x_2638:
[----:B------:R-:W-:Y:S05]  /*16360*/  BSYNC B0 ;  /* 0x0000000000007941 */ /* 0x000fea0003800000 */
.L_x_2637:
[----:B------:R-:W-:Y:S05]  /*16370*/  BRA `(.L_x_2639) ;  /* 0xffffffc400387947 */ /* 0x000fea000383ffff */
.L_x_2523:
[----:B------:R-:W-:Y:S01]  /*16380*/  BSSY B1, `(.L_x_2640) ;  /* 0x0000006000017945 */ /* 0x000fe20003800000 */
[----:B------:R-:W-:-:S07]  /*16390*/  IMAD.MOV.U32 R15, RZ, RZ, -0x1 ;  /* 0xffffffffff0f7424 */ /* 0x000fce00078e00ff */
[----:B0-----:R-:W-:Y:S05]  /*163a0*/  WARPSYNC.COLLECTIVE R15, `(.L_x_2641) ;  /* 0x000000000f0c7348 */ /* 0x001fea0003c00000 */
[----:B------:R-:W-:Y:S02]  /*163b0*/  ELECT P6, UR62, PT ;  /* 0x00000000003e782f */ /* 0x000fe400038c0000 */
[----:B------:R-:W-:Y:S01]  /*163c0*/  MOV R14, UR62 ;  /* 0x0000003e000e7c02 */ /* 0x000fe20008000f00 */
[----:B0-----:R-:W-:Y:S10]  /*163d0*/  ENDCOLLECTIVE ;  /* 0x000000000000791b */ /* 0x001ff40003800000 */
.L_x_2641:
[----:B------:R-:W-:Y:S05]  /*163e0*/  BSYNC B1 ;  /* 0x0000000000017941 */ /* 0x000fea0003800000 */
.L_x_2640:
[----:B------:R-:W-:Y:S05]  /*163f0*/  BRA `(.L_x_2642) ;  /* 0xffffffc400307947 */ /* 0x000fea000383ffff */
.L_x_2525:
[----:B0-----:R0:W1:Y:S02]  /*16400*/  SYNCS.PHASECHK.TRANS64.TRYWAIT P1, [R3+URZ+0x38840], R2 ;  /* 0x03884002030075a7 */ /* 0x001064000802017f */
[----:B-1----:R-:W-:Y:S05]  /*16410*/  @!P1 NANOSLEEP.SYNCS 0x989680 ;  /* 0x009896800000995d */ /* 0x002fea0003900000 */
[----:B------:R-:W1:Y:S02]  /*16420*/  @!P1 SYNCS.PHASECHK.TRANS64 P1, [R3+URZ+0x38840], R2 ;  /* 0x03884002030095a7 */ /* 0x000e64000802007f */
[----:B-1----:R-:W-:Y:S05]  /*16430*/  @!P1 BRA `(.L_x_2525) ;  /* 0xfffffffc00f09947 */ /* 0x002fea000383ffff */
[----:B------:R-:W-:Y:S05]  /*16440*/  BRA `(.L_x_2643) ;  /* 0xffffffc400507947 */ /* 0x000fea000383ffff */
.L_x_2527:
[----:B-1----:R1:W2:Y:S02]  /*16450*/  SYNCS.PHASECHK.TRANS64.TRYWAIT P1, [R5+URZ+0x38840], R0 ;  /* 0x03884000050075a7 */ /* 0x0022a4000802017f */
[----:B--2---:R-:W-:Y:S05]  /*16460*/  @!P1 NANOSLEEP.SYNCS 0x989680 ;  /* 0x009896800000995d */ /* 0x004fea0003900000 */
[----:B------:R-:W2:Y:S02]  /*16470*/  @!P1 SYNCS.PHASECHK.TRANS64 P1, [R5+URZ+0x38840], R0 ;  /* 0x03884000050095a7 */ /* 0x000ea4000802007f */
[----:B--2---:R-:W-:Y:S05]  /*16480*/  @!P1 BRA `(.L_x_2527) ;  /* 0xfffffffc00f09947 */ /* 0x004fea000383ffff */
[----:B------:R-:W-:Y:S05]  /*16490*/  BRA `(.L_x_2644) ;  /* 0xffffffc4005c7947 */ /* 0x000fea000383ffff */
.L_x_2529:
[----:B--2---:R2:W3:Y:S02]  /*164a0*/  SYNCS.PHASECHK.TRANS64.TRYWAIT P1, [R3+URZ+0x38860], R2 ;  /* 0x03886002030075a7 */ /* 0x0044e4000802017f */
[----:B---3--:R-:W-:Y:S05]  /*164b0*/  @!P1 NANOSLEEP.SYNCS 0x989680 ;  /* 0x009896800000995d */ /* 0x008fea0003900000 */
[----:B------:R-:W3:Y:S02]  /*164c0*/  @!P1 SYNCS.PHASECHK.TRANS64 P1, [R3+URZ+0x38860], R2 ;  /* 0x03886002030095a7 */ /* 0x000ee4000802007f */
[----:B---3--:R-:W-:Y:S05]  /*164d0*/  @!P1 BRA `(.L_x_2529) ;  /* 0xfffffffc00f09947 */ /* 0x008fea000383ffff */
[----:B------:R-:W-:Y:S05]  /*164e0*/  BRA `(.L_x_2645) ;  /* 0xffffffc400587947 */ /* 0x000fea000383ffff */
.L_x_2531:
[----:B---3--:R3:W4:Y:S02]  /*164f0*/  SYNCS.PHASECHK.TRANS64.TRYWAIT P1, [R5+URZ+0x38860], R0 ;  /* 0x03886000050075a7 */ /* 0x008724000802017f */
[----:B----4-:R-:W-:Y:S05]  /*16500*/  @!P1 NANOSLEEP.SYNCS 0x989680 ;  /* 0x009896800000995d */ /* 0x010fea0003900000 */
[----:B------:R-:W4:Y:S02]  /*16510*/  @!P1 SYNCS.PHASECHK.TRANS64 P1, [R5+URZ+0x38860], R0 ;  /* 0x03886000050095a7 */ /* 0x000f24000802007f */
[----:B----4-:R-:W-:Y:S05]  /*16520*/  @!P1 BRA `(.L_x_2531) ;  /* 0xfffffffc00f09947 */ /* 0x010fea000383ffff */
[----:B------:R-:W-:Y:S05]  /*16530*/  BRA `(.L_x_2646) ;  /* 0xffffffc400547947 */ /* 0x000fea000383ffff */
.L_x_2533:
[----:B----4-:R4:W0:Y:S02]  /*16540*/  SYNCS.PHASECHK.TRANS64.TRYWAIT P1, [R3+URZ+0x38880], R2 ;  /* 0x03888002030075a7 */ /* 0x010824000802017f */
[----:B0-----:R-:W-:Y:S05]  /*16550*/  @!P1 NANOSLEEP.SYNCS 0x989680 ;  /* 0x009896800000995d */ /* 0x001fea0003900000 */
[----:B------:R-:W0:Y:S02]  /*16560*/  @!P1 SYNCS.PHASECHK.TRANS64 P1, [R3+URZ+0x38880], R2 ;  /* 0x03888002030095a7 */ /* 0x000e24000802007f */
[----:B0-----:R-:W-:Y:S05]  /*16570*/  @!P1 BRA `(.L_x_2533) ;  /* 0xfffffffc00f09947 */ /* 0x001fea000383ffff */
[----:B------:R-:W-:Y:S05]  /*16580*/  BRA `(.L_x_2647) ;  /* 0xffffffc400507947 */ /* 0x000fea000383ffff */
.L_x_2648:
        /* <DEDUP_REMOVED lines=15> */
.L_x_15831:


//--------------------- .text._ZN7cutlass13device_kernelIN5flash11enable_sm90INS1_16FlashAttnFwdSm90INS1_25CollectiveMainloopFwdSm90ILi2EN4cute5tupleIJNS5_1CILi1EEES8_S8_EEENS6_IJNS7_ILi128EEESA_NS7_ILi256EEEEEELi256ENS_12float_e4m3_tEfNS_4arch4Sm90ELb1ELb0ELb0ELb1ELb1ELb0ELb0ELb1ELb0ELb1ELb0ELb0EEENS1_21CollectiveEpilogueFwdINS6_IJSA_SB_SA_EEES9_NS_10bfloat16_tESF_Li256ELb1ELb1ELb0ELb1EEENS1_36VarlenDynamicPersistentTileSchedulerILi128ELi128ELi256ELi128ELb0ELb1ELb1ELb1ELb1ELb1EEEEEEEEEvNT_6ParamsE --------------------------
	.section	.text._ZN7cutlass13device_kernelIN5flash11enable_sm90INS1_16FlashAttnFwdSm90INS1_25CollectiveMainloopFwdSm90ILi2EN4cute5tupleIJNS5_1CILi1EEES8_S8_EEENS6_IJNS7_ILi128EEESA_NS7_ILi256EEEEEELi256ENS_12float_e4m3_tEfNS_4arch4Sm90ELb1ELb0ELb0ELb1ELb1ELb0ELb0ELb1ELb0ELb1ELb0ELb0EEENS1_21CollectiveEpilogueFwdINS6_IJSA_SB_SA_EEES9_NS_10bfloat16_tESF_Li256ELb1ELb1ELb0ELb1EEENS1_36VarlenDynamicPersistentTileSchedulerILi128ELi128ELi256ELi128ELb0ELb1ELb1ELb1ELb1ELb1EEEEEEEEEvNT_6ParamsE,"ax",@progbits
	.align	128
.text._ZN7cutlass13device_kernelIN5flash11enable_sm90INS1_16FlashAttnFwdSm90INS1_25CollectiveMainloopFwdSm90ILi2EN4cute5tupleIJNS5_1CILi1EEES8_S8_EEENS6_IJNS7_ILi128EEESA_NS7_ILi256EEEEEELi256ENS_12float_e4m3_tEfNS_4arch4Sm90ELb1ELb0ELb0ELb1ELb1ELb0ELb0ELb1ELb0ELb1ELb0ELb0EEENS1_21CollectiveEpilogueFwdINS6_IJSA_SB_SA_EEES9_NS_10bfloat16_tESF_Li256ELb1ELb1ELb0ELb1EEENS1_36VarlenDynamicPersistentTileSchedulerILi128ELi128ELi256ELi128ELb0ELb1ELb1ELb1ELb1ELb1EEEEEEEEEvNT_6ParamsE:
        .type           _ZN7cutlass13device_kernelIN5flash11enable_sm90INS1_16FlashAttnFwdSm90INS1_25CollectiveMainloopFwdSm90ILi2EN4cute5tupleIJNS5_1CILi1EEES8_S8_EEENS6_IJNS7_ILi128EEESA_NS7_ILi256EEEEEELi256ENS_12float_e4m3_tEfNS_4arch4Sm90ELb1ELb0ELb0ELb1ELb1ELb0ELb0ELb1ELb0ELb1ELb0ELb0EEENS1_21CollectiveEpilogueFwdINS6_IJSA_SB_SA_EEES9_NS_10bfloat16_tESF_Li256ELb1ELb1ELb0ELb1EEENS1_36VarlenDynamicPersistentTileSchedulerILi128ELi128ELi256ELi128ELb0ELb1ELb1ELb1ELb1ELb1EEEEEEEEEvNT_6ParamsE,@function
        .size           _ZN7cutlass13device_kernelIN5flash11enable_sm90INS1_16FlashAttnFwdSm90INS1_25CollectiveMainloopFwdSm90ILi2EN4cute5tupleIJNS5_1CILi1EEES8_S8_EEENS6_IJNS7_ILi128EEESA_NS7_ILi256EEEEEELi256ENS_12float_e4m3_tEfNS_4arch4Sm90ELb1ELb0ELb0ELb1ELb1ELb0ELb0ELb1ELb0ELb1ELb0ELb0EEENS1_21CollectiveEpilogueFwdINS6_IJSA_SB_SA_EEES9_NS_10bfloat16_tESF_Li256ELb1ELb1ELb0ELb1EEENS1_36VarlenDynamicPersistentTileSchedulerILi128ELi128ELi256ELi128ELb0ELb1ELb1ELb1ELb1ELb1EEEEEEEEEvNT_6ParamsE,(.L_x_15832 - _ZN7cutlass13device_kernelIN5flash11enable_sm90INS1_16FlashAttnFwdSm90INS1_25CollectiveMainloopFwdSm90ILi2EN4cute5tupleIJNS5_1CILi1EEES8_S8_EEENS6_IJNS7_ILi128EEESA_NS7_ILi256EEEEEELi256ENS_12float_e4m3_tEfNS_4arch4Sm90ELb1ELb0ELb0ELb1ELb1ELb0ELb0ELb1ELb0ELb1ELb0ELb0EEENS1_21CollectiveEpilogueFwdINS6_IJSA_SB_SA_EEES9_NS_10bfloat16_tESF_Li256ELb1ELb1ELb0ELb1EEENS1_36VarlenDynamicPersistentTileSchedulerILi128ELi128ELi256ELi128ELb0ELb1ELb1ELb1ELb1ELb1EEEEEEEEEvNT_6ParamsE)
        .other          _ZN7cutlass13device_kernelIN5flash11enable_sm90INS1_16FlashAttnFwdSm90INS1_25CollectiveMainloopFwdSm90ILi2EN4cute5tupleIJNS5_1CILi1EEES8_S8_EEENS6_IJNS7_ILi128EEESA_NS7_ILi256EEEEEELi256ENS_12float_e4m3_tEfNS_4arch4Sm90ELb1ELb0ELb0ELb1ELb1ELb0ELb0ELb1ELb0ELb1ELb0ELb0EEENS1_21CollectiveEpilogueFwdINS6_IJSA_SB_SA_EEES9_NS_10bfloat16_tESF_Li256ELb1ELb1ELb0ELb1EEENS1_36VarlenDynamicPersistentTileSchedulerILi128ELi128ELi256ELi128ELb0ELb1ELb1ELb1ELb1ELb1EEEEEEEEEvNT_6ParamsE,@"STO_CUDA_ENTRY STV_DEFAULT"
_ZN7cutlass13device_kernelIN5flash11enable_sm90INS1_16FlashAttnFwdSm90INS1_25CollectiveMainloopFwdSm90ILi2EN4cute5tupleIJNS5_1CILi1EEES8_S8_EEENS6_IJNS7_ILi128EEESA_NS7_ILi256EEEEEELi256ENS_12float_e4m3_tEfNS_4arch4Sm90ELb1ELb0ELb0ELb1ELb1ELb0ELb0ELb1ELb0ELb1ELb0ELb0EEENS1_21CollectiveEpilogueFwdINS6_IJSA_SB_SA_EEES9_NS_10bfloat16_tESF_Li256ELb1ELb1ELb0ELb1EEENS1_36VarlenDynamicPersistentTileSchedulerILi128ELi128ELi256ELi128ELb0ELb1ELb1ELb1ELb1ELb1EEEEEEEEEvNT_6ParamsE:
        /* <DEDUP_REMOVED lines=45> */
.L_x_2649:
        /* <DEDUP_REMOVED lines=22> */
.L_x_2650:
        /* <DEDUP_REMOVED lines=18> */
.L_x_2651:
        /* <DEDUP_REMOVED lines=22> */
.L_x_2652:
        /* <DEDUP_REMOVED lines=24> */
.L_x_2653:
        /* <DEDUP_REMOVED lines=8> */
.L_x_2655:
        /* <DEDUP_REMOVED lines=66> */
[----:B------:R-:W-:Y:S01]  /*0cd0*/  SHF.R.S32.HI R217, RZ, 0x3, R3 ;  /* 0x00000003ffd97819 */ /* 0x000fe20000011403 */
[----:B------:R-:W-:Y:S01]  /*0ce0*/  IMAD.IADD R0, R219, 0x1, -R0 ;  /* 0x00000001db007824 */ /* 0x000fe200078e0a00 */
[----:B------:R-:W-:Y:S01]  /*0cf0*/  LOP3.LUT R3, R6, 0x7ffffffc, RZ, 0xc0, !PT ;  /* 0x7ffffffc06037812 */ /* 0x000fe200078ec0ff */
        /* <DEDUP_REMOVED lines=10> */
.L_x_2715:
[----:B------:R-:W-:Y:S01]  /*0da0*/  ULDC.64 UR8, c[0x0][0xc88] ;  /* 0x0003220000087ab9 */ /* 0x000fe20000000a00 */
[----:B------:R-:W-:Y:S01]  /*0db0*/  ULDC UR4, c[0x0][0x424] ;  /* 0x0001090000047ab9 */ /* 0x000fe20000000800 */
[----:B------:R-:W-:-:S03]  /*0dc0*/  UIMAD.WIDE UR6, UR6, 0x4, UR8 ;  /* 0x00000004060678a5 */ /* 0x000fc6000f8e0208 */
[----:B------:R-:W-:-:S03]  /*0dd0*/  ULDC.64 UR8, c[0x0][0xa18] ;  /* 0x0002860000087ab9 */ /* 0x000fc60000000a00 */
[----:B012---:R-:W-:Y:S02]  /*0de0*/  IMAD.U32 R2, RZ, RZ, UR6 ;  /* 0x00000006ff027e24 */ /* 0x007fe4000f8e00ff */
[----:B------:R-:W-:Y:S01]  /*0df0*/  IMAD.U32 R3, RZ, RZ, UR7 ;  /* 0x00000007ff037e24 */ /* 0x000fe2000f8e00ff */
[----:B------:R-:W-:-:S04]  /*0e00*/  ULDC.64 UR6, c[0x0][0xa28] ;  /* 0x00028a0000067ab9 */ /* 0x000fc80000000a00 */
[----:B------:R-:W2:Y:S01]  /*0e10*/  LDG.E R2, desc[UR52][R2.64] ;  /* 0x0000003402027981 */ /* 0x000ea2000c1e1900 */
[----:B------:R-:W-:Y:S02]  /*0e20*/  UISETP.NE.U32.AND UP0, UPT, UR6, URZ, UPT ;  /* 0x0000003f0600728c */ /* 0x000fe4000bf05070 */
[----:B------:R-:W-:Y:S02]  /*0e30*/  UISETP.NE.U32.AND UP1, UPT, UR8, URZ, UPT ;  /* 0x0000003f0800728c */ /* 0x000fe4000bf25070 */
[----:B------:R-:W-:Y:S02]  /*0e40*/  UISETP.NE.AND.EX UP0, UPT, UR7, URZ, UPT, UP0 ;  /* 0x0000003f0700728c */ /* 0x000fe4000bf05300 */
[----:B------:R-:W-:-:S04]  /*0e50*/  UISETP.NE.AND.EX UP1, UPT, UR9, URZ, UPT, UP1 ;  /* 0x0000003f0900728c */ /* 0x000fc8000bf25310 */
[----:B------:R-:W-:Y:S02]  /*0e60*/  PLOP3.LUT P0, PT, PT, PT, UP0, 0x80, 0x0 ;  /* 0x000000000000781c */ /* 0x000fe40003f0f008 */
[----:B------:R-:W-:Y:S02]  /*0e70*/  PLOP3.LUT P2, PT, PT, PT, UP1, 0x80, 0x0 ;  /* 0x000000000000781c */ /* 0x000fe40003f4f018 */
[----:B--2---:R-:W-:-:S13]  /*0e80*/  R2UR UR37, R2 ;  /* 0x00000000022572ca */ /* 0x004fda00000e0000 */
[----:B------:R-:W-:Y:S02]  /*0e90*/  USHF.R.S32.HI UR38, URZ, 0x1f, UR37 ;  /* 0x0000001f3f267899 */ /* 0x000fe40008011425 */
[----:B------:R-:W-:-:S04]  /*0ea0*/  @UP0 ULEA UR6, UP2, UR37, UR6, 0x2 ;  /* 0x0000000625060291 */ /* 0x000fc8000f84103f */
[----:B------:R-:W-:Y:S02]  /*0eb0*/  @UP0 ULEA.HI.X UR7, UR37, UR7, UR38, 0x2, UP2 ;  /* 0x0000000725070291 */ /* 0x000fe400090f1426 */
[----:B------:R-:W-:Y:S01]  /*0ec0*/  @UP1 ULEA UR8, UP0, UR37, UR8, 0x2 ;  /* 0x0000000825081291 */ /* 0x000fe2000f80103f */
[----:B------:R-:W-:-:S03]  /*0ed0*/  IMAD.U32 R2, RZ, RZ, UR6 ;  /* 0x00000006ff027e24 */ /* 0x000fc6000f8e00ff */
[----:B------:R-:W-:Y:S01]  /*0ee0*/  @UP1 ULEA.HI.X UR9, UR37, UR9, UR38, 0x2, UP0 ;  /* 0x0000000925091291 */ /* 0x000fe200080f1426 */
[----:B------:R-:W-:Y:S01]  /*0ef0*/  IMAD.U32 R3, RZ, RZ, UR7 ;  /* 0x00000007ff037e24 */ /* 0x000fe2000f8e00ff */
[----:B------:R-:W-:Y:S01]  /*0f00*/  ULDC.64 UR6, c[0x0][0x418] ;  /* 0x0001060000067ab9 */ /* 0x000fe20000000a00 */
[----:B------:R-:W-:-:S03]  /*0f10*/  IMAD.U32 R4, RZ, RZ, UR8 ;  /* 0x00000008ff047e24 */ /* 0x000fc6000f8e00ff */
[----:B------:R-:W-:Y:S01]  /*0f20*/  IMAD.U32 R5, RZ, RZ, UR9 ;  /* 0x00000009ff057e24 */ /* 0x000fe2000f8e00ff */
[----:B------:R-:W2:Y:S01]  /*0f30*/  @P0 LDG.E R2, desc[UR52][R2.64] ;  /* 0x0000003402020981 */ /* 0x000ea2000c1e1900 */
[----:B------:R-:W-:Y:S01]  /*0f40*/  UISETP.NE.U32.AND UP0, UPT, UR6, URZ, UPT ;  /* 0x0000003f0600728c */ /* 0x000fe2000bf05070 */
[----:B------:R-:W-:Y:S02]  /*0f50*/  ULDC.64 UR8, c[0x0][0xa20] ;  /* 0x0002880000087ab9 */ /* 0x000fe40000000a00 */
[----:B---3--:R-:W3:Y:S01]  /*0f60*/  @P2 LDG.E R4, desc[UR52][R4.64] ;  /* 0x0000003404042981 */ /* 0x008ee2000c1e1900 */
[----:B------:R-:W-:Y:S01]  /*0f70*/  UISETP.NE.AND.EX UP0, UPT, UR7, URZ, UPT, UP0 ;  /* 0x0000003f0700728c */ /* 0x000fe2000bf05300 */
[----:B------:R-:W-:Y:S01]  /*0f80*/  ISETP.NE.U32.AND P1, PT, RZ, UR8, PT ;  /* 0x00000008ff007c0c */ /* 0x000fe2000bf25070 */
[----:B------:R-:W-:Y:S01]  /*0f90*/  ULDC UR6, c[0x0][0x2f0] ;  /* 0x0000bc0000067ab9 */ /* 0x000fe20000000800 */
[----:B------:R-:W-:Y:S01]  /*0fa0*/  UMOV UR47, URZ ;  /* 0x0000003f002f7c82 */ /* 0x000fe20008000000 */
[----:B------:R-:W-:Y:S01]  /*0fb0*/  USEL UR4, UR4, 0x1, UP0 ;  /* 0x0000000104047887 */ /* 0x000fe20008000000 */
[----:B------:R-:W-:-:S03]  /*0fc0*/  ISETP.NE.AND.EX P1, PT, RZ, UR9, PT, P1 ;  /* 0x00000009ff007c0c */ /* 0x000fc6000bf25310 */
[----:B------:R-:W-:Y:S01]  /*0fd0*/  UIMAD UR4, UR4, UR6, URZ ;  /* 0x00000006040472a4 */ /* 0x000fe2000f8e023f */
[----:B--2---:R-:W-:Y:S02]  /*0fe0*/  @P0 R2UR UR47, R2 ;  /* 0x00000000022f02ca */ /* 0x004fe400000e0000 */
[----:B---3--:R-:W-:Y:S01]  /*0ff0*/  @P2 R2UR UR49, R4 ;  /* 0x00000000043122ca */ /* 0x008fe200000e0000 */
[----:B----4-:R-:W-:-:S14]  /*1000*/  @P2 BRA `(.L_x_2656) ;  /* 0x0000000000382947 */ /* 0x010fdc0003800000 */
        /* <DEDUP_REMOVED lines=14> */
.L_x_2656:
[----:B------:R-:W-:Y:S01]  /*10f0*/  UMOV UR39, UR46 ;  /* 0x0000002e00277c82 */ /* 0x000fe20008000000 */
[----:B------:R-:W-:Y:S05]  /*1100*/  @!P1 BRA `(.L_x_2657) ;  /* 0x00000000001c9947 */ /* 0x000fea0003800000 */
[----:B------:R-:W-:-:S04]  /*1110*/  ULEA UR4, UP0, UR37, UR8, 0x2 ;  /* 0x0000000825047291 */ /* 0x000fc8000f80103f */
[----:B------:R-:W-:Y:S02]  /*1120*/  ULEA.HI.X UR6, UR37, UR9, UR38, 0x2, UP0 ;  /* 0x0000000925067291 */ /* 0x000fe400080f1426 */
[----:B------:R-:W-:-:S04]  /*1130*/  IMAD.U32 R2, RZ, RZ, UR4 ;  /* 0x00000004ff027e24 */ /* 0x000fc8000f8e00ff */
[----:B------:R-:W-:-:S05]  /*1140*/  IMAD.U32 R3, RZ, RZ, UR6 ;  /* 0x00000006ff037e24 */ /* 0x000fca000f8e00ff */
[----:B------:R-:W2:Y:S02]  /*1150*/  LDG.E R2, desc[UR52][R2.64] ;  /* 0x0000003402027981 */ /* 0x000ea4000c1e1900 */
[----:B--2---:R-:W-:Y:S01]  /*1160*/  R2UR UR4, R2 ;  /* 0x00000000020472ca */ /* 0x004fe200000e0000 */
[----:B------:R-:W-:-:S14]  /*1170*/  BRA `(.L_x_2658) ;  /* 0x0000000000347947 */ /* 0x000fdc0003800000 */
.L_x_2657:
        /* <DEDUP_REMOVED lines=13> */
.L_x_2658:
        /* <DEDUP_REMOVED lines=13> */
[----:B------:R-:W-:Y:S02]  /*1320*/  @UP0 UIMAD UR10, UR38, UR16, URZ ;  /* 0x00000010260a02a4 */ /* 0x000fe4000f8e023f */
[----:B------:R-:W-:Y:S02]  /*1330*/  @UP1 UIMAD UR12, UR38, UR18, URZ ;  /* 0x00000012260c12a4 */ /* 0x000fe4000f8e023f */
[----:B------:R-:W-:Y:S02]  /*1340*/  @UP0 UIMAD UR17, UR37, UR17, UR10 ;  /* 0x00000011251102a4 */ /* 0x000fe4000f8e020a */
[----:B------:R-:W-:Y:S02]  /*1350*/  @UP1 UIMAD.WIDE.U32 UR10, UR37, UR18, URZ ;  /* 0x00000012250a12a5 */ /* 0x000fe4000f8e003f */
[----:B------:R-:W-:-:S02]  /*1360*/  @UP0 UIMAD.WIDE.U32 UR14, UR37, UR16, URZ ;  /* 0x00000010250e02a5 */ /* 0x000fc4000f8e003f */
[----:B------:R-:W-:Y:S02]  /*1370*/  @UP1 UIMAD UR18, UR37, UR19, UR12 ;  /* 0x00000013251212a4 */ /* 0x000fe4000f8e020c */
[----:B------:R-:W-:Y:S02]  /*1380*/  @UP1 USHF.R.S32.HI UR19, URZ, 0x1f, UR46 ;  /* 0x0000001f3f131899 */ /* 0x000fe4000801142e */
[----:B------:R-:W-:Y:S01]  /*1390*/  @UP0 USHF.R.S32.HI UR16, URZ, 0x1f, UR46 ;  /* 0x0000001f3f100899 */ /* 0x000fe2000801142e */
[----:B------:R-:W-:Y:S01]  /*13a0*/  @UP1 ULDC.64 UR12, c[0x0][0x9c0] ;  /* 0x00027000000c1ab9 */ /* 0x000fe20000000a00 */
[----:B------:R-:W-:Y:S02]  /*13b0*/  @UP0 UIADD3 UR15, UR15, UR17, URZ ;  /* 0x000000110f0f0290 */ /* 0x000fe4000fffe03f */
[----:B------:R-:W-:Y:S02]  /*13c0*/  @UP1 UIMAD UR17, UR19, UR12, URZ ;  /* 0x0000000c131112a4 */ /* 0x000fe4000f8e023f */
[----:B------:R-:W-:-:S02]  /*13d0*/  @UP0 UIMAD UR16, UR16, UR20, URZ ;  /* 0x00000014101002a4 */ /* 0x000fc4000f8e023f */
[----:B------:R-:W-:Y:S02]  /*13e0*/  @UP1 UIADD3 UR11, UR11, UR18, URZ ;  /* 0x000000120b0b1290 */ /* 0x000fe4000fffe03f */
[----:B------:R-:W-:Y:S02]  /*13f0*/  @UP1 UIMAD UR17, UR46, UR13, UR17 ;  /* 0x0000000d2e1112a4 */ /* 0x000fe4000f8e0211 */
[----:B------:R-:W-:Y:S02]  /*1400*/  @UP0 UIMAD UR16, UR46, UR21, UR16 ;  /* 0x000000152e1002a4 */ /* 0x000fe4000f8e0210 */
[----:B------:R-:W-:Y:S02]  /*1410*/  @UP0 UIMAD.WIDE.U32 UR14, UR46, UR20, UR14 ;  /* 0x000000142e0e02a5 */ /* 0x000fe4000f8e000e */
[----:B------:R-:W-:Y:S02]  /*1420*/  @UP1 UIMAD.WIDE.U32 UR12, UR46, UR12, UR10 ;  /* 0x0000000c2e0c12a5 */ /* 0x000fe4000f8e000a */
[----:B------:R-:W-:-:S02]  /*1430*/  @UP0 UIADD3 UR11, UR15, UR16, URZ ;  /* 0x000000100f0b0290 */ /* 0x000fc4000fffe03f */
[----:B------:R-:W-:Y:S02]  /*1440*/  @UP0 ULEA UR8, UP2, UR14, UR8, 0x2 ;  /* 0x000000080e080291 */ /* 0x000fe4000f84103f */
[----:B------:R-:W-:Y:S02]  /*1450*/  @UP1 UIADD3 UR10, UR13, UR17, URZ ;  /* 0x000000110d0a1290 */ /* 0x000fe4000fffe03f */
[----:B------:R-:W-:Y:S02]  /*1460*/  @UP1 ULEA UR6, UP3, UR12, UR6, 0x2 ;  /* 0x000000060c061291 */ /* 0x000fe4000f86103f */
[----:B------:R-:W-:Y:S01]  /*1470*/  @UP0 ULEA.HI.X UR9, UR14, UR9, UR11, 0x2, UP2 ;  /* 0x000000090e090291 */ /* 0x000fe200090f140b */
[----:B------:R-:W-:Y:S01]  /*1480*/  IMAD.U32 R2, RZ, RZ, UR8 ;  /* 0x00000008ff027e24 */ /* 0x000fe2000f8e00ff */
[----:B------:R-:W-:Y:S02]  /*1490*/  @UP1 ULEA.HI.X UR7, UR12, UR7, UR10, 0x2, UP3 ;  /* 0x000000070c071291 */ /* 0x000fe400098f140a */
[----:B------:R-:W-:Y:S01]  /*14a0*/  IMAD.U32 R4, RZ, RZ, UR6 ;  /* 0x00000006ff047e24 */ /* 0x000fe2000f8e00ff */
[----:B------:R-:W-:Y:S01]  /*14b0*/  USHF.L.U32 UR40, UR5, 0x7, URZ ;  /* 0x0000000705287899 */ /* 0x000fe2000800063f */
[----:B------:R-:W-:Y:S01]  /*14c0*/  IMAD.U32 R3, RZ, RZ, UR9 ;  /* 0x00000009ff037e24 */ /* 0x000fe2000f8e00ff */
[----:B------:R-:W-:Y:S01]  /*14d0*/  ULDC UR6, c[0x0][0x988] ;  /* 0x0002620000067ab9 */ /* 0x000fe20000000800 */
[----:B------:R-:W-:Y:S01]  /*14e0*/  IMAD.U32 R5, RZ, RZ, UR7 ;  /* 0x00000007ff057e24 */ /* 0x000fe2000f8e00ff */
[----:B------:R-:W-:-:S02]  /*14f0*/  ULDC UR5, c[0x0][0x448] ;  /* 0x0001120000057ab9 */ /* 0x000fc40000000800 */
[----:B------:R0:W2:Y:S04]  /*1500*/  @P0 LDG.E R7, desc[UR52][R2.64] ;  /* 0x0000003402070981 */ /* 0x0000a8000c1e1900 */
[----:B------:R1:W2:Y:S01]  /*1510*/  @P1 LDG.E R0, desc[UR52][R4.64] ;  /* 0x0000003404001981 */ /* 0x0002a2000c1e1900 */
[----:B------:R-:W-:Y:S01]  /*1520*/  UISETP.NE.AND UP4, UPT, UR5, 0x1, UPT ;  /* 0x000000010500788c */ /* 0x000fe2000bf85270 */
[----:B------:R-:W-:Y:S01]  /*1530*/  PLOP3.LUT P0, PT, PT, PT, PT, 0x80, 0x0 ;  /* 0x000000000000781c */ /* 0x000fe20003f0f070 */
[----:B------:R-:W-:Y:S01]  /*1540*/  UIADD3 UR47, -UR47, UR4, URZ ;  /* 0x000000042f2f7290 */ /* 0x000fe2000fffe13f */
[----:B------:R-:W-:Y:S01]  /*1550*/  CS2R R8, SRZ ;  /* 0x0000000000087805 */ /* 0x000fe2000001ff00 */
[----:B------:R-:W-:Y:S01]  /*1560*/  UP2UR UR50, UPR, URZ, 0x10 ;  /* 0x000000103f327883 */ /* 0x000fe20008000000 */
[----:B0-----:R-:W-:Y:S01]  /*1570*/  CS2R R2, SRZ ;  /* 0x0000000000027805 */ /* 0x001fe2000001ff00 */
[----:B------:R-:W-:Y:S01]  /*1580*/  UIADD3 UR7, UR47, 0x80, -UR49 ;  /* 0x000000802f077890 */ /* 0x000fe2000fffe831 */
[----:B------:R-:W-:-:S02]  /*1590*/  CS2R R26, SRZ ;  /* 0x00000000001a7805 */ /* 0x000fc4000001ff00 */
[----:B------:R-:W-:Y:S02]  /*15a0*/  CS2R R108, SRZ ;  /* 0x00000000006c7805 */ /* 0x000fe4000001ff00 */
[----:B------:R-:W-:Y:S01]  /*15b0*/  CS2R R144, SRZ ;  /* 0x0000000000907805 */ /* 0x000fe2000001ff00 */
[----:B------:R-:W-:Y:S01]  /*15c0*/  IMAD.MOV.U32 R150, RZ, RZ, RZ ;  /* 0x000000ffff967224 */ /* 0x000fe200078e00ff */
[----:B------:R-:W-:Y:S01]  /*15d0*/  @UP4 ULDC UR4, c[0x0][0x44c] ;  /* 0x0001130000044ab9 */ /* 0x000fe20000000800 */
[----:B------:R-:W-:Y:S01]  /*15e0*/  @UP4 ULDC UR8, c[0x0][0x450] ;  /* 0x0001140000084ab9 */ /* 0x000fe20000000800 */
        /* <DEDUP_REMOVED lines=54> */
[----:B-1----:R-:W-:Y:S02]  /*1950*/  CS2R R4, SRZ ;  /* 0x0000000000047805 */ /* 0x002fe4000001ff00 */
[----:B------:R-:W-:Y:S02]  /*1960*/  CS2R R160, SRZ ;  /* 0x0000000000a07805 */ /* 0x000fe4000001ff00 */
[----:B------:R-:W-:-:S02]  /*1970*/  CS2R R24, SRZ ;  /* 0x0000000000187805 */ /* 0x000fc4000001ff00 */
[----:B------:R-:W-:Y:S01]  /*1980*/  CS2R R162, SRZ ;  /* 0x0000000000a27805 */ /* 0x000fe2000001ff00 */
[----:B--2---:R-:W-:Y:S01]  /*1990*/  FMUL.FTZ R0, R7, R0 ;  /* 0x0000000007007220 */ /* 0x004fe20000410000 */
[----:B------:R-:W-:-:S03]  /*19a0*/  CS2R R6, SRZ ;  /* 0x0000000000067805 */ /* 0x000fc6000001ff00 */
[----:B------:R-:W-:Y:S01]  /*19b0*/  FMUL.FTZ R0, R0, UR6 ;  /* 0x0000000600007c20 */ /* 0x000fe20008410000 */
[----:B------:R-:W-:-:S04]  /*19c0*/  UIADD3 UR6, UR40, 0x7f, URZ ;  /* 0x0000007f28067890 */ /* 0x000fc8000fffe03f */
[----:B------:R-:W-:Y:S01]  /*19d0*/  UIMAD.WIDE.U32 UR4, UR6, UR4, URZ ;  /* 0x00000004060472a5 */ /* 0x000fe2000f8e003f */
[----:B------:R-:W-:Y:S01]  /*19e0*/  R2UR UR41, R0 ;  /* 0x00000000002972ca */ /* 0x000fe200000e0000 */
[----:B------:R-:W-:Y:S01]  /*19f0*/  UIADD3 UR4, UR47, 0x7f, URZ ;  /* 0x0000007f2f047890 */ /* 0x000fe2000fffe03f */
[----:B------:R-:W-:Y:S01]  /*1a00*/  IMAD.MOV.U32 R0, RZ, RZ, RZ ;  /* 0x000000ffff007224 */ /* 0x000fe200078e00ff */
        /* <DEDUP_REMOVED lines=44> */
.L_x_2660:
        /* <DEDUP_REMOVED lines=10> */
.L_x_2817:
[----:B0-----:R-:W-:Y:S01]  /*1d70*/  IMAD.U32 R0, RZ, RZ, UR45 ;  /* 0x0000002dff007e24 */ /* 0x001fe2000f8e00ff */
[----:B------:R-:W-:Y:S05]  /*1d80*/  WARPSYNC.ALL ;  /* 0x0000000000007948 */ /* 0x000fea0003800000 */
[----:B------:R0:W-:Y:S01]  /*1d90*/  BAR.SYNC.DEFER_BLOCKING R6, 0x100 ;  /* 0x000400060000751d */ /* 0x0001e20000010000 */
[----:B------:R-:W-:-:S13]  /*1da0*/  ISETP.NE.AND P0, PT, R0, 0x3, PT ;  /* 0x000000030000780c */ /* 0x000fda0003f05270 */
[----:B0-----:R-:W-:Y:S05]  /*1db0*/  @!P0 BRA `(.L_x_2662) ;  /* 0x0000000000048947 */ /* 0x001fea0003800000 */
[----:B------:R-:W-:Y:S01]  /*1dc0*/  BPT.TRAP 0x1 ;  /* 0x000000040000795c */ /* 0x000fe20000300000 */
.L_x_2662:
[----:B------:R-:W-:Y:S01]  /*1dd0*/  ULEA UR56, UR42, UR51, 0x3 ;  /* 0x000000332a387291 */ /* 0x000fe2000f8e183f */
[----:B------:R-:W-:-:S05]  /*1de0*/  IMAD.U32 R7, RZ, RZ, UR43 ;  /* 0x0000002bff077e24 */ /* 0x000fca000f8e00ff */
[----:B------:R-:W-:-:S04]  /*1df0*/  SHF.L.U32 R7, R7, 0x1f, RZ ;  /* 0x0000001f07077819 */ /* 0x000fc800000006ff */
[----:B------:R0:W1:Y:S01]  /*1e00*/  SYNCS.PHASECHK.TRANS64.TRYWAIT P1, [UR56+0x38830], R7 ;  /* 0x03883007ff0075a7 */ /* 0x0000620008020178 */
[----:B------:R-:W-:Y:S05]  /*1e10*/  @!P0 BRA `(.L_x_2663) ;  /* 0x0000000000048947 */ /* 0x000fea0003800000 */
[----:B------:R-:W-:Y:S01]  /*1e20*/  BPT.TRAP 0x1 ;  /* 0x000000040000795c */ /* 0x000fe20000300000 */
.L_x_2663:
[----:B-1----:R-:W-:Y:S05]  /*1e30*/  @P1 BRA `(.L_x_2664) ;  /* 0x0000000000081947 */ /* 0x002fea0003800000 */
[----:B------:R-:W1:Y:S02]  /*1e40*/  SYNCS.PHASECHK.TRANS64.TRYWAIT P1, [UR56+0x38830], R7 ;  /* 0x03883007ff0075a7 */ /* 0x000e640008020178 */
[----:B-1----:R-:W-:Y:S05]  /*1e50*/  @!P1 BRA `(.L_x_2665) ;  /* 0x00000128008c9947 */ /* 0x002fea0003800000 */
.L_x_2664:
        /* <DEDUP_REMOVED lines=66> */
.L_x_2666:
[----:B------:R-:W-:Y:S01]  /*2280*/  UISETP.NE.AND UP0, UPT, UR50, URZ, UPT ;  /* 0x0000003f3200728c */ /* 0x000fe2000bf05270 */
[----:B------:R-:W-:Y:S02]  /*2290*/  VIADD R0, R17, UR40 ;  /* 0x0000002811007c36 */ /* 0x000fe40008000000 */
[----:B------:R-:W-:-:S03]  /*22a0*/  IMAD.U32 R21, RZ, RZ, UR41 ;  /* 0x00000029ff157e24 */ /* 0x000fc6000f8e00ff */
        /* <DEDUP_REMOVED lines=8> */
[----:B------:R-:W2:Y:S02]  /*2330*/  SHFL.IDX PT, R4, R0, 0x1, 0x1c1f ;  /* 0x003c1f0000047f89 */ /* 0x000ea400000e0000 */
[----:B------:R-:W-:Y:S02]  /*2340*/  UIADD3 UR6, UR47, UR6, URZ ;  /* 0x000000062f067290 */ /* 0x000fe4000fffe03f */
[----:B------:R-:W3:Y:S04]  /*2350*/  SHFL.IDX PT, R0, R0, RZ, 0x1c1f ;  /* 0x001c1fff00007589 */ /* 0x000ee800000e0000 */
[----:B------:R-:W-:Y:S01]  /*2360*/  IMAD.U32 R5, RZ, RZ, UR6 ;  /* 0x00000006ff057e24 */ /* 0x000fe2000f8e00ff */
[----:B------:R-:W-:-:S03]  /*2370*/  UIADD3 UR6, UR56, 0x38840, URZ ;  /* 0x0003884038067890 */ /* 0x000fc6000fffe03f */
[----:B------:R-:W-:Y:S01]  /*2380*/  IMAD R2, R18, -0x2, R5 ;  /* 0xfffffffe12027824 */ /* 0x000fe200078e0205 */
[----:B------:R-:W-:Y:S01]  /*2390*/  UPRMT UR6, UR54, 0x654, UR6 ;  /* 0x0000065436067896 */ /* 0x000fe20008000006 */
[----:B------:R-:W-:-:S05]  /*23a0*/  IMAD.U32 R5, RZ, RZ, UR49 ;  /* 0x00000031ff057e24 */ /* 0x000fca000f8e00ff */
[----:B------:R-:W-:-:S03]  /*23b0*/  IADD3 R5, -R5, 0x1, R2 ;  /* 0x0000000105057810 */ /* 0x000fc60007ffe102 */
[----:B------:R-:W-:Y:S01]  /*23c0*/  SYNCS.ARRIVE.TRANS64.RED.A1T0 RZ, [UR6], RZ ;  /* 0x000000ffffff79a7 */ /* 0x000fe20008100406 */
[----:B--2---:R-:W-:-:S04]  /*23d0*/  VIADDMNMX R4, R4, R5, R2, PT ;  /* 0x0000000504047246 */ /* 0x004fc80003800102 */
        /* <DEDUP_REMOVED lines=93> */
[----:B------:R-:W-:Y:S02]  /*29b0*/  FMNMX.FTZ R4, R86, R15, !PT ;  /* 0x0000000f56047209 */ /* 0x000fe40007810000 */
[----:B---3--:R-:W-:Y:S02]  /*29c0*/  VIADDMNMX R5, R0, R5, R2, PT ;  /* 0x0000000500057246 */ /* 0x008fe40003800102 */
[----:B------:R-:W-:-:S02]  /*29d0*/  FMNMX.FTZ R8, R87, R4, !PT ;  /* 0x0000000457087209 */ /* 0x000fc40007810000 */
[C---:B------:R-:W-:Y:S02]  /*29e0*/  ISETP.GT.AND P2, PT, R5.reuse, 0x1, PT ;  /* 0x000000010500780c */ /* 0x040fe40003f44270 */
[----:B------:R-:W-:Y:S01]  /*29f0*/  ISETP.GT.AND P3, PT, R5, 0x8, PT ;  /* 0x000000080500780c */ /* 0x000fe20003f64270 */
[----:B------:R-:W2:Y:S01]  /*2a00*/  SHFL.BFLY PT, R15, R8, 0x2, 0x1f ;  /* 0x0c401f00080f7f89 */ /* 0x000ea200000e0000 */
[----:B------:R-:W-:Y:S02]  /*2a10*/  FSEL R42, R25, -INF , P2 ;  /* 0xff800000192a7808 */ /* 0x000fe40001000000 */
        /* <DEDUP_REMOVED lines=38> */
[----:B------:R-:W-:Y:S01]  /*2c80*/  IMAD.U32 R50, RZ, RZ, UR41 ;  /* 0x00000029ff327e24 */ /* 0x000fe2000f8e00ff */
[----:B------:R-:W-:Y:S01]  /*2c90*/  ISETP.GT.AND P1, PT, R5, 0x11, PT ;  /* 0x000000110500780c */ /* 0x000fe20003f24270 */
[----:B------:R-:W-:-:S01]  /*2ca0*/  FFMA.FTZ R153, R26, UR41, -R89 ;  /* 0x000000291a997c23 */ /* 0x000fc20008010859 */
[----:B------:R-:W-:Y:S01]  /*2cb0*/  FMNMX.FTZ R2, R39, R2, !PT ;  /* 0x0000000227027209 */ /* 0x000fe20007810000 */
[----:B------:R-:W-:-:S01]  /*2cc0*/  FFMA.FTZ R8, R27, UR41, -R89 ;  /* 0x000000291b087c23 */ /* 0x000fc20008010859 */
[----:B------:R-:W-:Y:S01]  /*2cd0*/  FSEL R33, R33, -INF , P1 ;  /* 0xff80000021217808 */ /* 0x000fe20000800000 */
[----:B------:R-:W-:-:S01]  /*2ce0*/  FFMA.FTZ R54, R54, UR41, -R89 ;  /* 0x0000002936367c23 */ /* 0x000fc20008010859 */
[----:B------:R-:W-:Y:S01]  /*2cf0*/  FMNMX.FTZ R2, R43, R2, !PT ;  /* 0x000000022b027209 */ /* 0x000fe20007810000 */
[----:B------:R-:W-:Y:S01]  /*2d00*/  MUFU.EX2 R153, R153 ;  /* 0x0000009900997308 */ /* 0x000fe20000000800 */
[----:B------:R-:W-:Y:S01]  /*2d10*/  ISETP.GT.AND P1, PT, R5, 0x19, PT ;  /* 0x000000190500780c */ /* 0x000fe20003f24270 */
[--C-:B------:R-:W-:Y:S01]  /*2d20*/  FFMA.FTZ R9, R9, UR41, -R89.reuse ;  /* 0x0000002909097c23 */ /* 0x100fe20008010859 */
[----:B------:R-:W-:Y:S01]  /*2d30*/  FMNMX.FTZ R15, R33, R2, !PT ;  /* 0x00000002210f7209 */ /* 0x000fe20007810000 */
[--C-:B------:R-:W-:Y:S01]  /*2d40*/  FFMA.FTZ R10, R10, UR41, -R89.reuse ;  /* 0x000000290a0a7c23 */ /* 0x100fe20008010859 */
[----:B------:R-:W-:Y:S01]  /*2d50*/  FSEL R37, R37, -INF , P1 ;  /* 0xff80000025257808 */ /* 0x000fe20000800000 */
[--C-:B------:R-:W-:Y:S01]  /*2d60*/  FFMA.FTZ R11, R11, UR41, -R89.reuse ;  /* 0x000000290b0b7c23 */ /* 0x100fe20008010859 */
        /* <DEDUP_REMOVED lines=17> */
[----:B------:R-:W2:Y:S01]  /*2e80*/  MUFU.EX2 R9, R9 ;  /* 0x0000000900097308 */ /* 0x000ea20000000800 */
        /* <DEDUP_REMOVED lines=17> */
[----:B------:R-:W-:Y:S01]  /*2fa0*/  FFMA.FTZ R87, R87, UR41, -R89 ;  /* 0x0000002957577c23 */ /* 0x000fe20008010859 */
[----:B------:R-:W-:-:S02]  /*2fb0*/  FMNMX.FTZ R13, R53, R20, !PT ;  /* 0x00000014350d7209 */ /* 0x000fc40007810000 */
[----:B------:R-:W-:Y:S02]  /*2fc0*/  FSEL R57, R57, -INF , P1 ;  /* 0xff80000039397808 */ /* 0x000fe40000800000 */
[----:B------:R-:W-:Y:S01]  /*2fd0*/  FMNMX.FTZ R14, R56, R13, !PT ;  /* 0x0000000d380e7209 */ /* 0x000fe20007810000 */
[----:B------:R-:W-:Y:S01]  /*2fe0*/  MUFU.EX2 R2, R2 ;  /* 0x0000000200027308 */ /* 0x000fe20000000800 */
[----:B------:R-:W-:Y:S02]  /*2ff0*/  ISETP.GT.AND P1, PT, R5, 0x49, PT ;  /* 0x000000490500780c */ /* 0x000fe40003f24270 */
[----:B------:R-:W-:Y:S01]  /*3000*/  FMNMX.FTZ R15, R57, R14, !PT ;  /* 0x0000000e390f7209 */ /* 0x000fe20007810000 */
[----:B------:R-:W-:-:S01]  /*3010*/  FFMA.FTZ R14, R47, UR41, -R89 ;  /* 0x000000292f0e7c23 */ /* 0x000fc20008010859 */
[----:B------:R-:W-:Y:S02]  /*3020*/  FSEL R61, R61, -INF , P1 ;  /* 0xff8000003d3d7808 */ /* 0x000fe40000800000 */
[----:B------:R-:W-:Y:S01]  /*3030*/  FMNMX.FTZ R20, R60, R15, !PT ;  /* 0x0000000f3c147209 */ /* 0x000fe20007810000 */
[----:B------:R3:W-:Y:S01]  /*3040*/  MUFU.EX2 R13, R21 ;  /* 0x00000015000d7308 */ /* 0x0007e20000000800 */
[----:B------:R-:W-:-:S02]  /*3050*/  ISETP.GT.AND P1, PT, R5, 0x51, PT ;  /* 0x000000510500780c */ /* 0x000fc40003f24270 */
[----:B------:R-:W-:Y:S02]  /*3060*/  FMNMX.FTZ R15, R61, R20, !PT ;  /* 0x000000143d0f7209 */ /* 0x000fe40007810000 */
[----:B------:R-:W-:Y:S02]  /*3070*/  FSEL R65, R65, -INF , P1 ;  /* 0xff80000041417808 */ /* 0x000fe40000800000 */
[----:B------:R-:W-:Y:S01]  /*3080*/  FMNMX.FTZ R20, R64, R15, !PT ;  /* 0x0000000f40147209 */ /* 0x000fe20007810000 */
[----:B------:R-:W-:Y:S01]  /*3090*/  MUFU.EX2 R11, R11 ;  /* 0x0000000b000b7308 */ /* 0x000fe20000000800 */
[----:B------:R-:W-:Y:S02]  /*30a0*/  ISETP.GT.AND P1, PT, R5, 0x59, PT ;  /* 0x000000590500780c */ /* 0x000fe40003f24270 */
[----:B------:R-:W-:Y:S01]  /*30b0*/  FMNMX.FTZ R15, R65, R20, !PT ;  /* 0x00000014410f7209 */ /* 0x000fe20007810000 */
[----:B------:R-:W-:-:S01]  /*30c0*/  FFMA.FTZ R20, R51, UR41, -R89 ;  /* 0x0000002933147c23 */ /* 0x000fc20008010859 */
[----:B------:R-:W-:-:S02]  /*30d0*/  ISETP.GT.AND P2, PT, R5, 0x60, PT ;  /* 0x000000600500780c */ /* 0x000fc40003f44270 */
[----:B------:R-:W-:Y:S01]  /*30e0*/  FSEL R69, R69, -INF , P1 ;  /* 0xff80000045457808 */ /* 0x000fe20000800000 */
[----:B------:R-:W-:Y:S01]  /*30f0*/  MUFU.EX2 R157, R157 ;  /* 0x0000009d009d7308 */ /* 0x000fe20000000800 */
[----:B------:R-:W-:Y:S02]  /*3100*/  FMNMX.FTZ R24, R68, R15, !PT ;  /* 0x0000000f44187209 */ /* 0x000fe40007810000 */
[----:B------:R-:W-:Y:S02]  /*3110*/  ISETP.GT.AND P1, PT, R5, 0x61, PT ;  /* 0x000000610500780c */ /* 0x000fe40003f24270 */
[----:B------:R-:W-:Y:S02]  /*3120*/  FSEL R72, R72, -INF , P2 ;  /* 0xff80000048487808 */ /* 0x000fe40001000000 */
[----:B------:R-:W-:Y:S01]  /*3130*/  FMNMX.FTZ R15, R69, R24, !PT ;  /* 0x00000018450f7209 */ /* 0x000fe20007810000 */
[----:B------:R-:W-:Y:S01]  /*3140*/  MUFU.EX2 R12, R12 ;  /* 0x0000000c000c7308 */ /* 0x000fe20000000800 */
[----:B------:R-:W-:-:S02]  /*3150*/  ISETP.GT.AND P2, PT, R5, 0x68, PT ;  /* 0x000000680500780c */ /* 0x000fc40003f44270 */
[----:B------:R-:W-:Y:S02]  /*3160*/  FSEL R73, R73, -INF , P1 ;  /* 0xff80000049497808 */ /* 0x000fe40000800000 */
[----:B------:R-:W-:Y:S02]  /*3170*/  FMNMX.FTZ R24, R72, R15, !PT ;  /* 0x0000000f48187209 */ /* 0x000fe40007810000 */
[----:B------:R-:W-:Y:S01]  /*3180*/  ISETP.GT.AND P1, PT, R5, 0x69, PT ;  /* 0x000000690500780c */ /* 0x000fe20003f24270 */
[----:B------:R-:W-:Y:S01]  /*3190*/  MUFU.EX2 R15, R54 ;  /* 0x00000036000f7308 */ /* 0x000fe20000000800 */
[----:B------:R-:W-:Y:S02]  /*31a0*/  FSEL R76, R76, -INF , P2 ;  /* 0xff8000004c4c7808 */ /* 0x000fe40001000000 */
[----:B---3--:R-:W-:Y:S02]  /*31b0*/  FMNMX.FTZ R21, R73, R24, !PT ;  /* 0x0000001849157209 */ /* 0x008fe40007810000 */
        /* <DEDUP_REMOVED lines=10> */
[----:B------:R-:W-:Y:S01]  /*3260*/  FMNMX.FTZ R24, R80, R21, !PT ;  /* 0x0000001550187209 */ /* 0x000fe20007810000 */
[--C-:B------:R-:W-:Y:S01]  /*3270*/  FFMA.FTZ R21, R62, UR41, -R89.reuse ;  /* 0x000000293e157c23 */ /* 0x100fe20008010859 */
[----:B------:R-:W-:Y:S01]  /*3280*/  ISETP.GT.AND P1, PT, R5, 0x79, PT ;  /* 0x000000790500780c */ /* 0x000fe20003f24270 */
[----:B------:R-:W-:Y:S01]  /*3290*/  MUFU.EX2 R20, R20 ;  /* 0x0000001400147308 */ /* 0x000fe20000000800 */
[----:B------:R-:W-:Y:S02]  /*32a0*/  FSEL R84, R84, -INF , P2 ;  /* 0xff80000054547808 */ /* 0x000fe40001000000 */
[----:B------:R-:W-:Y:S01]  /*32b0*/  FMNMX.FTZ R5, R81, R24, !PT ;  /* 0x0000001851057209 */ /* 0x000fe20007810000 */
[----:B------:R-:W-:-:S01]  /*32c0*/  FFMA.FTZ R24, R59, UR41, -R89 ;  /* 0x000000293b187c23 */ /* 0x000fc20008010859 */
[----:B------:R-:W-:-:S02]  /*32d0*/  FSEL R85, R85, -INF , P1 ;  /* 0xff80000055557808 */ /* 0x000fc40000800000 */
[----:B------:R-:W-:Y:S01]  /*32e0*/  FMNMX.FTZ R28, R84, R5, !PT ;  /* 0x00000005541c7209 */ /* 0x000fe20007810000 */
[----:B------:R-:W-:Y:S03]  /*32f0*/  MUFU.EX2 R26, R26 ;  /* 0x0000001a001a7308 */ /* 0x000fe60000000800 */
[----:B------:R-:W-:Y:S01]  /*3300*/  FMNMX.FTZ R5, R85, R28, !PT ;  /* 0x0000001c55057209 */ /* 0x000fe20007810000 */
[----:B------:R-:W-:-:S04]  /*3310*/  FFMA.FTZ R28, R67, UR41, -R89 ;  /* 0x00000029431c7c23 */ /* 0x000fc80008010859 */
[----:B------:R-:W3:Y:S01]  /*3320*/  SHFL.BFLY PT, R30, R5, 0x2, 0x1f ;  /* 0x0c401f00051e7f89 */ /* 0x000ee200000e0000 */
[----:B------:R-:W-:Y:S08]  /*3330*/  MUFU.EX2 R161, R161 ;  /* 0x000000a100a17308 */ /* 0x000ff00000000800 */
[----:B------:R-:W-:Y:S08]  /*3340*/  MUFU.EX2 R24, R24 ;  /* 0x0000001800187308 */ /* 0x000ff00000000800 */
[----:B------:R-:W-:Y:S01]  /*3350*/  MUFU.EX2 R21, R21 ;  /* 0x0000001500157308 */ /* 0x000fe20000000800 */
[----:B---3--:R-:W-:-:S07]  /*3360*/  FMNMX.FTZ R29, R5, R30, !PT ;  /* 0x0000001e051d7209 */ /* 0x008fce0007810000 */
[----:B------:R-:W-:Y:S01]  /*3370*/  MUFU.EX2 R32, R32 ;  /* 0x0000002000207308 */ /* 0x000fe20000000800 */
[----:B------:R-:W-:-:S01]  /*3380*/  FFMA.FTZ R30, R75, UR41, -R89 ;  /* 0x000000294b1e7c23 */ /* 0x000fc20008010859 */
[----:B------:R-:W3:Y:S06]  /*3390*/  SHFL.BFLY PT, R34, R29, 0x1, 0x1f ;  /* 0x0c201f001d227f89 */ /* 0x000eec00000e0000 */
[----:B------:R-:W-:Y:S08]  /*33a0*/  MUFU.EX2 R163, R163 ;  /* 0x000000a300a37308 */ /* 0x000ff00000000800 */
[----:B------:R-:W-:Y:S08]  /*33b0*/  MUFU.EX2 R28, R28 ;  /* 0x0000001c001c7308 */ /* 0x000ff00000000800 */
[----:B------:R-:W-:Y:S01]  /*33c0*/  MUFU.EX2 R25, R25 ;  /* 0x0000001900197308 */ /* 0x000fe20000000800 */
[----:B---3--:R-:W-:Y:S01]  /*33d0*/  FMNMX.FTZ R5, R29, R34, !PT ;  /* 0x000000221d057209 */ /* 0x008fe20007810000 */
[--C-:B------:R-:W-:Y:S01]  /*33e0*/  FFMA.FTZ R34, R83, UR41, -R89.reuse ;  /* 0x0000002953227c23 */ /* 0x100fe20008010859 */
[----:B------:R-:W-:-:S02]  /*33f0*/  FFMA.FTZ R29, R86, UR41, -R89 ;  /* 0x00000029561d7c23 */ /* 0x000fc40008010859 */
[C---:B------:R-:W-:Y:S01]  /*3400*/  FSETP.NEU.FTZ.AND P1, PT, R5.reuse, -INF , PT ;  /* 0xff8000000500780b */ /* 0x040fe20003f3d000 */
[----:B------:R-:W-:-:S02]  /*3410*/  FFMA.FTZ R47, R5, R50, -8 ;  /* 0xc1000000052f7423 */ /* 0x000fc40000010032 */
[----:B------:R-:W-:Y:S03]  /*3420*/  MUFU.EX2 R36, R36 ;  /* 0x0000002400247308 */ /* 0x000fe60000000800 */
[----:B------:R-:W-:Y:S02]  /*3430*/  FSEL R50, R47, RZ, P1 ;  /* 0x000000ff2f327208 */ /* 0x000fe40000800000 */
[----:B--2---:R-:W-:-:S03]  /*3440*/  F2FP.SATFINITE.E4M3.F32.PACK_AB_MERGE_C R47, R9, R0, RZ ;  /* 0x00000000092f723e */ /* 0x004fc600048070ff */
        /* <DEDUP_REMOVED lines=167> */
.L_x_2667:
[----:B------:R0:W1:Y:S01]  /*3ec0*/  SYNCS.PHASECHK.TRANS64.TRYWAIT P1, [UR56+0x38850], R7 ;  /* 0x03885007ff0075a7 */ /* 0x0000620008020178 */
[----:B------:R-:W-:Y:S05]  /*3ed0*/  @!P0 BRA `(.L_x_2668) ;  /* 0x0000000000048947 */ /* 0x000fea0003800000 */
[----:B------:R-:W-:Y:S01]  /*3ee0*/  BPT.TRAP 0x1 ;  /* 0x000000040000795c */ /* 0x000fe20000300000 */
.L_x_2668:
[----:B-1----:R-:W-:Y:S05]  /*3ef0*/  @P1 BRA `(.L_x_2669) ;  /* 0x0000000000081947 */ /* 0x002fea0003800000 */
[----:B------:R-:W1:Y:S02]  /*3f00*/  SYNCS.PHASECHK.TRANS64.TRYWAIT P1, [UR56+0x38850], R7 ;  /* 0x03885007ff0075a7 */ /* 0x000e640008020178 */
[----:B-1----:R-:W-:Y:S05]  /*3f10*/  @!P1 BRA `(.L_x_2670) ;  /* 0x0000010800749947 */ /* 0x002fea0003800000 */
.L_x_2669:
        /* <DEDUP_REMOVED lines=31> */
.L_x_2671:
[----:B------:R-:W-:Y:S01]  /*4110*/  UISETP.NE.AND UP0, UPT, UR50, URZ, UPT ;  /* 0x0000003f3200728c */ /* 0x000fe2000bf05270 */
[----:B------:R-:W-:Y:S01]  /*4120*/  UMOV UR10, UR40 ;  /* 0x00000028000a7c82 */ /* 0x000fe20008000000 */
[----:B------:R-:W-:Y:S02]  /*4130*/  UIADD3 UR56, UR56, 0x38860, URZ ;  /* 0x0003886038387890 */ /* 0x000fe4000fffe03f */
[----:B------:R-:W-:Y:S02]  /*4140*/  UIADD3 UR57, UR55, -0x2, URZ ;  /* 0xfffffffe37397890 */ /* 0x000fe4000fffe03f */
[----:B------:R-:W-:-:S05]  /*4150*/  UPRMT UR56, UR54, 0x654, UR56 ;  /* 0x0000065436387896 */ /* 0x000fca0008000038 */
[----:B------:R-:W-:Y:S01]  /*4160*/  @UP0 ULDC UR6, c[0x0][0x44c] ;  /* 0x0001130000060ab9 */ /* 0x000fe20000000800 */
[----:B------:R-:W-:Y:S01]  /*4170*/  @UP0 ULDC UR11, c[0x0][0x450] ;  /* 0x00011400000b0ab9 */ /* 0x000fe20000000800 */
[----:B------:R-:W-:Y:S02]  /*4180*/  UIMAD.WIDE.U32 UR6, UR40, UR6, URZ ;  /* 0x00000006280672a5 */ /* 0x000fe4000f8e003f */
[----:B------:R-:W-:Y:S02]  /*4190*/  SYNCS.ARRIVE.TRANS64.RED.A1T0 RZ, [UR56], RZ ;  /* 0x000000ffffff79a7 */ /* 0x000fe40008100438 */
[----:B------:R-:W-:-:S04]  /*41a0*/  @UP0 USHF.R.U32.HI UR10, URZ, UR11, UR7 ;  /* 0x0000000b3f0a0299 */ /* 0x000fc80008011607 */
[----:B------:R-:W-:-:S04]  /*41b0*/  UIADD3 UR6, UR10, UR47, -UR49 ;  /* 0x0000002f0a067290 */ /* 0x000fc8000fffe831 */
        /* <DEDUP_REMOVED lines=8> */
[----:B------:R-:W-:Y:S02]  /*4240*/  IMAD.MOV.U32 R6, RZ, RZ, R4 ;  /* 0x000000ffff067224 */ /* 0x000fe400078e0004 */
[----:B01----:R-:W-:-:S07]  /*4250*/  IMAD.MOV.U32 R7, RZ, RZ, R5 ;  /* 0x000000ffff077224 */ /* 0x003fce00078e0005 */
.L_x_2683:
[----:B------:R-:W-:-:S04]  /*4260*/  UIADD3 UR42, UR42, 0x1, URZ ;  /* 0x000000012a2a7890 */ /* 0x000fc8000fffe03f */
[----:B------:R-:W-:-:S04]  /*4270*/  UISETP.NE.AND UP0, UPT, UR42, 0x2, UPT ;  /* 0x000000022a00788c */ /* 0x000fc8000bf05270 */
[----:B------:R-:W-:Y:S02]  /*4280*/  USEL UR6, URZ, 0x1, UP0 ;  /* 0x000000013f067887 */ /* 0x000fe40008000000 */
[----:B------:R-:W-:Y:S02]  /*4290*/  USEL UR42, UR42, URZ, UP0 ;  /* 0x0000003f2a2a7287 */ /* 0x000fe40008000000 */
[----:B------:R-:W-:Y:S01]  /*42a0*/  ULOP3.LUT UR43, UR43, UR6, URZ, 0x3c, !UPT ;  /* 0x000000062b2b7292 */ /* 0x000fe2000f8e3c3f */
[----:B0-----:R-:W-:Y:S11]  /*42b0*/  @!P0 BRA `(.L_x_2673) ;  /* 0x0000000000048947 */ /* 0x001ff60003800000 */
[----:B------:R-:W-:Y:S01]  /*42c0*/  BPT.TRAP 0x1 ;  /* 0x000000040000795c */ /* 0x000fe20000300000 */
.L_x_2673:
        /* <DEDUP_REMOVED lines=11> */
.L_x_2674:
[----:B-1----:R-:W-:Y:S05]  /*4380*/  @P1 BRA `(.L_x_2675) ;  /* 0x00000000000c1947 */ /* 0x002fea0003800000 */
[----:B0-----:R-:W-:-:S04]  /*4390*/  IMAD.U32 R3, RZ, RZ, UR58 ;  /* 0x0000003aff037e24 */ /* 0x001fc8000f8e00ff */
[----:B------:R-:W0:Y:S02]  /*43a0*/  SYNCS.PHASECHK.TRANS64.TRYWAIT P1, [UR54+0x38830], R3 ;  /* 0x03883003ff0075a7 */ /* 0x000e240008020176 */
[----:B0-----:R-:W-:Y:S05]  /*43b0*/  @!P1 BRA `(.L_x_2676) ;  /* 0x0000010400649947 */ /* 0x001fea0003800000 */
.L_x_2675:
        /* <DEDUP_REMOVED lines=46> */
.L_x_2677:
[----:B------:R-:W-:Y:S01]  /*46a0*/  UISETP.NE.AND UP0, UPT, UR50, URZ, UPT ;  /* 0x0000003f3200728c */ /* 0x000fe2000bf05270 */
[----:B------:R-:W-:Y:S02]  /*46b0*/  VIADD R8, R17, UR40 ;  /* 0x0000002811087c36 */ /* 0x000fe40008000000 */
[----:B------:R-:W-:-:S03]  /*46c0*/  IMAD.MOV.U32 R9, RZ, RZ, -0x2 ;  /* 0xfffffffeff097424 */ /* 0x000fc600078e00ff */
        /* <DEDUP_REMOVED lines=8> */
[----:B------:R-:W1:Y:S04]  /*4750*/  SHFL.IDX PT, R5, R8, 0x1, 0x1c1f ;  /* 0x003c1f0008057f89 */ /* 0x000e6800000e0000 */
[----:B------:R-:W-:Y:S01]  /*4760*/  IMAD R4, R18, R9, UR6 ;  /* 0x0000000612047e24 */ /* 0x000fe2000f8e0209 */
[----:B------:R-:W-:Y:S01]  /*4770*/  UIADD3 UR6, UR54, 0x38840, URZ ;  /* 0x0003884036067890 */ /* 0x000fe2000fffe03f */
[----:B------:R-:W-:-:S03]  /*4780*/  IMAD.U32 R9, RZ, RZ, UR49 ;  /* 0x00000031ff097e24 */ /* 0x000fc6000f8e00ff */
[----:B------:R-:W-:Y:S02]  /*4790*/  UPRMT UR6, UR55, 0x654, UR6 ;  /* 0x0000065437067896 */ /* 0x000fe40008000006 */
[----:B------:R-:W-:-:S07]  /*47a0*/  IADD3 R4, -R9, UR47, R4 ;  /* 0x0000002f09047c10 */ /* 0x000fce000fffe104 */
[----:B------:R-:W-:Y:S01]  /*47b0*/  SYNCS.ARRIVE.TRANS64.RED.A1T0 RZ, [UR6], RZ ;  /* 0x000000ffffff79a7 */ /* 0x000fe20008100406 */
[----:B-1----:R-:W-:-:S05]  /*47c0*/  IMAD.IADD R5, R4, 0x1, R5 ;  /* 0x0000000104057824 */ /* 0x002fca00078e0205 */
        /* <DEDUP_REMOVED lines=100> */
[----:B-1----:R-:W-:Y:S01]  /*4e10*/  IMAD.IADD R5, R4, 0x1, R5 ;  /* 0x0000000104057824 */ /* 0x002fe200078e0205 */
[----:B--2---:R-:W-:Y:S01]  /*4e20*/  FMNMX.FTZ R4, R11, R12, !PT ;  /* 0x0000000c0b047209 */ /* 0x004fe20007810000 */
[----:B------:R-:W-:-:S03]  /*4e30*/  IMAD.U32 R11, RZ, RZ, UR41 ;  /* 0x00000029ff0b7e24 */ /* 0x000fc6000f8e00ff */
[C---:B------:R-:W-:Y:S02]  /*4e40*/  ISETP.GT.AND P6, PT, R5.reuse, RZ, PT ;  /* 0x000000ff0500720c */ /* 0x040fe40003fc4270 */
[----:B------:R-:W-:Y:S01]  /*4e50*/  ISETP.GT.AND P2, PT, R5, 0x8, PT ;  /* 0x000000080500780c */ /* 0x000fe20003f44270 */
[----:B------:R-:W-:-:S01]  /*4e60*/  FFMA.FTZ R8, R4, R11, -8 ;  /* 0xc100000004087423 */ /* 0x000fc2000001000b */
        /* <DEDUP_REMOVED lines=44> */
[----:B------:R-:W-:Y:S02]  /*5130*/  FMNMX.FTZ R12, R152, R7, !PT ;  /* 0x00000007980c7209 */ /* 0x000fe40007810000 */
[----:B------:R-:W-:-:S02]  /*5140*/  FSEL R165, R165, -INF , P1 ;  /* 0xff800000a5a57808 */ /* 0x000fc40000800000 */
[----:B------:R-:W-:Y:S02]  /*5150*/  FSEL R196, R196, -INF , P5 ;  /* 0xff800000c4c47808 */ /* 0x000fe40002800000 */
[----:B------:R-:W-:Y:S02]  /*5160*/  FSEL R197, R197, -INF , P6 ;  /* 0xff800000c5c57808 */ /* 0x000fe40003000000 */
[----:B------:R-:W-:Y:S02]  /*5170*/  FSEL R200, R200, -INF , P2 ;  /* 0xff800000c8c87808 */ /* 0x000fe40001000000 */
[----:B------:R-:W-:Y:S02]  /*5180*/  FSEL R201, R201, -INF , P3 ;  /* 0xff800000c9c97808 */ /* 0x000fe40001800000 */
[----:B------:R-:W-:Y:S02]  /*5190*/  FSEL R204, R204, -INF , P4 ;  /* 0xff800000cccc7808 */ /* 0x000fe40002000000 */
[----:B------:R-:W-:-:S02]  /*51a0*/  ISETP.GT.AND P1, PT, R5, 0x31, PT ;  /* 0x000000310500780c */ /* 0x000fc40003f24270 */
[C---:B------:R-:W-:Y:S02]  /*51b0*/  ISETP.GT.AND P5, PT, R5.reuse, 0x69, PT ;  /* 0x000000690500780c */ /* 0x040fe40003fa4270 */
[C---:B------:R-:W-:Y:S02]  /*51c0*/  ISETP.GT.AND P6, PT, R5.reuse, 0x70, PT ;  /* 0x000000700500780c */ /* 0x040fe40003fc4270 */
[C---:B------:R-:W-:Y:S02]  /*51d0*/  ISETP.GT.AND P2, PT, R5.reuse, 0x71, PT ;  /* 0x000000710500780c */ /* 0x040fe40003f44270 */
[C---:B------:R-:W-:Y:S02]  /*51e0*/  ISETP.GT.AND P3, PT, R5.reuse, 0x78, PT ;  /* 0x000000780500780c */ /* 0x040fe40003f64270 */
[----:B------:R-:W-:Y:S02]  /*51f0*/  ISETP.GT.AND P4, PT, R5, 0x79, PT ;  /* 0x000000790500780c */ /* 0x000fe40003f84270 */
[----:B------:R-:W-:-:S02]  /*5200*/  FMNMX.FTZ R5, R153, R12, !PT ;  /* 0x0000000c99057209 */ /* 0x000fc40007810000 */
[----:B------:R-:W-:Y:S02]  /*5210*/  FSEL R177, R177, -INF , P1 ;  /* 0xff800000b1b17808 */ /* 0x000fe40000800000 */
[----:B------:R-:W-:Y:S02]  /*5220*/  FMNMX.FTZ R12, R156, R5, !PT ;  /* 0x000000059c0c7209 */ /* 0x000fe40007810000 */
[----:B------:R-:W-:Y:S02]  /*5230*/  FSETP.NEU.FTZ.AND P1, PT, R4, -INF , PT ;  /* 0xff8000000400780b */ /* 0x000fe40003f3d000 */
[----:B------:R-:W-:Y:S02]  /*5240*/  FMNMX.FTZ R5, R157, R12, !PT ;  /* 0x0000000c9d057209 */ /* 0x000fe40007810000 */
[----:B------:R-:W-:Y:S02]  /*5250*/  FSEL R8, R8, RZ, P1 ;  /* 0x000000ff08087208 */ /* 0x000fe40000800000 */
[----:B------:R-:W-:-:S02]  /*5260*/  FMNMX.FTZ R20, R160, R5, !PT ;  /* 0x00000005a0147209 */ /* 0x000fc40007810000 */
        /* <DEDUP_REMOVED lines=402> */
.L_x_2678:
[----:B------:R-:W-:-:S04]  /*6b90*/  IMAD.U32 R6, RZ, RZ, UR58 ;  /* 0x0000003aff067e24 */ /* 0x000fc8000f8e00ff */
[----:B------:R1:W2:Y:S01]  /*6ba0*/  SYNCS.PHASECHK.TRANS64.TRYWAIT P1, [UR54+0x38850], R6 ;  /* 0x03885006ff0075a7 */ /* 0x0002a20008020176 */
[----:B------:R-:W-:Y:S05]  /*6bb0*/  @!P0 BRA `(.L_x_2679) ;  /* 0x0000000000048947 */ /* 0x000fea0003800000 */
[----:B------:R-:W-:Y:S01]  /*6bc0*/  BPT.TRAP 0x1 ;  /* 0x000000040000795c */ /* 0x000fe20000300000 */
.L_x_2679:
[----:B-1----:R-:W-:Y:S01]  /*6bd0*/  VIADD R6, R227, 0x8 ;  /* 0x00000008e3067836 */ /* 0x002fe20000000000 */
[----:B--2---:R-:W-:Y:S06]  /*6be0*/  @P1 BRA `(.L_x_2680) ;  /* 0x00000000000c1947 */ /* 0x004fec0003800000 */
[----:B------:R-:W-:-:S04]  /*6bf0*/  IMAD.U32 R7, RZ, RZ, UR58 ;  /* 0x0000003aff077e24 */ /* 0x000fc8000f8e00ff */
[----:B------:R-:W1:Y:S02]  /*6c00*/  SYNCS.PHASECHK.TRANS64.TRYWAIT P1, [UR54+0x38850], R7 ;  /* 0x03885007ff0075a7 */ /* 0x000e640008020176 */
[----:B-1----:R-:W-:Y:S05]  /*6c10*/  @!P1 BRA `(.L_x_2681) ;  /* 0x000000dc00689947 */ /* 0x002fea0003800000 */
.L_x_2680:
        /* <DEDUP_REMOVED lines=27> */
.L_x_2682:
        /* <DEDUP_REMOVED lines=9> */
.L_x_2672:
[----:B------:R-:W-:-:S13]  /*6e60*/  ISETP.LE.AND P1, PT, RZ, UR57, PT ;  /* 0x00000039ff007c0c */ /* 0x000fda000bf23270 */
[----:B------:R-:W-:Y:S05]  /*6e70*/  @!P1 BRA `(.L_x_2684) ;  /* 0x0000002000909947 */ /* 0x000fea0003800000 */
[----:B------:R-:W-:Y:S02]  /*6e80*/  IMAD.MOV.U32 R11, RZ, RZ, R4 ;  /* 0x000000ffff0b7224 */ /* 0x000fe400078e0004 */
[----:B01----:R-:W-:-:S07]  /*6e90*/  IMAD.MOV.U32 R7, RZ, RZ, R5 ;  /* 0x000000ffff077224 */ /* 0x003fce00078e0005 */
.L_x_2695:
[----:B------:R-:W-:-:S04]  /*6ea0*/  UIADD3 UR42, UR42, 0x1, URZ ;  /* 0x000000012a2a7890 */ /* 0x000fc8000fffe03f */
[----:B------:R-:W-:-:S04]  /*6eb0*/  UISETP.NE.AND UP0, UPT, UR42, 0x2, UPT ;  /* 0x000000022a00788c */ /* 0x000fc8000bf05270 */
[----:B------:R-:W-:Y:S02]  /*6ec0*/  USEL UR6, URZ, 0x1, UP0 ;  /* 0x000000013f067887 */ /* 0x000fe40008000000 */
[----:B------:R-:W-:Y:S02]  /*6ed0*/  USEL UR42, UR42, URZ, UP0 ;  /* 0x0000003f2a2a7287 */ /* 0x000fe40008000000 */
[----:B------:R-:W-:Y:S01]  /*6ee0*/  ULOP3.LUT UR43, UR43, UR6, URZ, 0x3c, !UPT ;  /* 0x000000062b2b7292 */ /* 0x000fe2000f8e3c3f */
[----:B012---:R-:W-:Y:S11]  /*6ef0*/  @!P0 BRA `(.L_x_2685) ;  /* 0x0000000000048947 */ /* 0x007ff60003800000 */
[----:B------:R-:W-:Y:S01]  /*6f00*/  BPT.TRAP 0x1 ;  /* 0x000000040000795c */ /* 0x000fe20000300000 */
.L_x_2685:
        /* <DEDUP_REMOVED lines=9> */
.L_x_2686:
[----:B-1----:R-:W-:Y:S05]  /*6fa0*/  @P1 BRA `(.L_x_2687) ;  /* 0x0000000000081947 */ /* 0x002fea0003800000 */
[----:B------:R-:W1:Y:S02]  /*6fb0*/  SYNCS.PHASECHK.TRANS64.TRYWAIT P1, [UR47+0x38830], R6 ;  /* 0x03883006ff0075a7 */ /* 0x000e64000802016f */
[----:B-1----:R-:W-:Y:S05]  /*6fc0*/  @!P1 BRA `(.L_x_2688) ;  /* 0x000000d800989947 */ /* 0x002fea0003800000 */
.L_x_2687:
        /* <DEDUP_REMOVED lines=46> */
.L_x_2689:
        /* <DEDUP_REMOVED lines=439> */
.L_x_2690:
[----:B------:R0:W2:Y:S01]  /*8e20*/  SYNCS.PHASECHK.TRANS64.TRYWAIT P1, [UR47+0x38850], R6 ;  /* 0x03885006ff0075a7 */ /* 0x0000a2000802016f */
[----:B------:R-:W-:Y:S05]  /*8e30*/  @!P0 BRA `(.L_x_2691) ;  /* 0x0000000000048947 */ /* 0x000fea0003800000 */
[----:B------:R-:W-:Y:S01]  /*8e40*/  BPT.TRAP 0x1 ;  /* 0x000000040000795c */ /* 0x000fe20000300000 */
.L_x_2691:
[----:B------:R-:W-:Y:S01]  /*8e50*/  VIADD R7, R227, 0x8 ;  /* 0x00000008e3077836 */ /* 0x000fe20000000000 */
[----:B--2---:R-:W-:Y:S06]  /*8e60*/  @P1 BRA `(.L_x_2692) ;  /* 0x0000000000081947 */ /* 0x004fec0003800000 */
[----:B------:R-:W2:Y:S02]  /*8e70*/  SYNCS.PHASECHK.TRANS64.TRYWAIT P1, [UR47+0x38850], R6 ;  /* 0x03885006ff0075a7 */ /* 0x000ea4000802016f */
[----:B--2---:R-:W-:Y:S05]  /*8e80*/  @!P1 BRA `(.L_x_2693) ;  /* 0x000000bc00009947 */ /* 0x004fea0003800000 */
.L_x_2692:
        /* <DEDUP_REMOVED lines=27> */
.L_x_2694:
        /* <DEDUP_REMOVED lines=8> */
.L_x_2684:
[----:B------:R-:W-:Y:S01]  /*90c0*/  ULDC.64 UR8, c[0x0][0x9a0] ;  /* 0x0002680000087ab9 */ /* 0x000fe20000000a00 */
[----:B--2---:R-:W-:Y:S01]  /*90d0*/  IMAD.MOV.U32 R9, RZ, RZ, 0x3f800000 ;  /* 0x3f800000ff097424 */ /* 0x004fe200078e00ff */
[----:B------:R-:W-:-:S04]  /*90e0*/  UISETP.NE.U32.AND UP0, UPT, UR8, URZ, UPT ;  /* 0x0000003f0800728c */ /* 0x000fc8000bf05070 */
[----:B------:R-:W-:-:S06]  /*90f0*/  UISETP.NE.AND.EX UP0, UPT, UR9, URZ, UPT, UP0 ;  /* 0x0000003f0900728c */ /* 0x000fcc000bf05300 */
        /* <DEDUP_REMOVED lines=14> */
[----:B0-----:R-:W-:-:S04]  /*91e0*/  IMAD.U32 R6, RZ, RZ, UR6 ;  /* 0x00000006ff067e24 */ /* 0x001fc8000f8e00ff */
[----:B-1----:R-:W-:Y:S01]  /*91f0*/  IMAD.U32 R7, RZ, RZ, UR7 ;  /* 0x00000007ff077e24 */ /* 0x002fe2000f8e00ff */
[----:B------:R0:W-:Y:S08]  /*9200*/  BAR.ARV R3, 0x100 ;  /* 0x000400030000751d */ /* 0x0001f00000002000 */
[----:B------:R-:W-:Y:S06]  /*9210*/  BAR.ARV 0x8, 0x180 ;  /* 0x0206000000007b1d */ /* 0x000fec0000002000 */
[----:B------:R1:W2:Y:S01]  /*9220*/  @P0 LDG.E R9, desc[UR52][R6.64] ;  /* 0x0000003406090981 */ /* 0x0002a2000c1e1900 */
[----:B------:R-:W-:Y:S01]  /*9230*/  IMAD.U32 R20, RZ, RZ, UR41 ;  /* 0x00000029ff147e24 */ /* 0x000fe2000f8e00ff */
[----:B------:R-:W-:-:S02]  /*9240*/  UIADD3 UR42, UR42, 0x1, URZ ;  /* 0x000000012a2a7890 */ /* 0x000fc4000fffe03f */
[----:B------:R-:W3:Y:S01]  /*9250*/  SHFL.BFLY PT, R11, R2, 0x2, 0x1f ;  /* 0x0c401f00020b7f89 */ /* 0x000ee200000e0000 */
[----:B------:R-:W-:Y:S02]  /*9260*/  UIADD3 UR44, UR44, 0x1, URZ ;  /* 0x000000012c2c7890 */ /* 0x000fe4000fffe03f */
[----:B------:R-:W-:Y:S01]  /*9270*/  UISETP.NE.AND UP0, UPT, UR42, 0x2, UPT ;  /* 0x000000022a00788c */ /* 0x000fe2000bf05270 */
[----:B------:R-:W4:Y:S01]  /*9280*/  SHFL.BFLY PT, R13, R0, 0x2, 0x1f ;  /* 0x0c401f00000d7f89 */ /* 0x000f2200000e0000 */
[----:B-1----:R-:W-:Y:S02]  /*9290*/  IMAD.MOV.U32 R6, RZ, RZ, RZ ;  /* 0x000000ffff067224 */ /* 0x002fe400078e00ff */
[----:B------:R-:W-:Y:S02]  /*92a0*/  USEL UR4, URZ, 0x1, UP0 ;  /* 0x000000013f047887 */ /* 0x000fe40008000000 */
[----:B------:R-:W-:Y:S02]  /*92b0*/  USEL UR42, UR42, URZ, UP0 ;  /* 0x0000003f2a2a7287 */ /* 0x000fe40008000000 */
[----:B------:R-:W-:Y:S01]  /*92c0*/  ULOP3.LUT UR43, UR43, UR4, URZ, 0x3c, !UPT ;  /* 0x000000042b2b7292 */ /* 0x000fe2000f8e3c3f */
[----:B---3--:R-:W-:Y:S01]  /*92d0*/  FADD.FTZ R11, R11, R2 ;  /* 0x000000020b0b7221 */ /* 0x008fe20000010000 */
[----:B------:R-:W-:-:S02]  /*92e0*/  IMAD.MOV.U32 R2, RZ, RZ, -0x800000 ;  /* 0xff800000ff027424 */ /* 0x000fc400078e00ff */
[----:B----4-:R-:W-:Y:S02]  /*92f0*/  FADD.FTZ R13, R13, R0 ;  /* 0x000000000d0d7221 */ /* 0x010fe40000010000 */
[----:B------:R-:W1:Y:S01]  /*9300*/  SHFL.BFLY PT, R8, R11, 0x1, 0x1f ;  /* 0x0c201f000b087f89 */ /* 0x000e6200000e0000 */
[----:B------:R-:W-:-:S03]  /*9310*/  IMAD.MOV.U32 R0, RZ, RZ, -0x800000 ;  /* 0xff800000ff007424 */ /* 0x000fc600078e00ff */
[----:B------:R-:W3:Y:S01]  /*9320*/  SHFL.BFLY PT, R10, R13, 0x1, 0x1f ;  /* 0x0c201f000d0a7f89 */ /* 0x000ee200000e0000 */
[----:B-1----:R-:W-:Y:S01]  /*9330*/  FADD.FTZ R8, R11, R8 ;  /* 0x000000080b087221 */ /* 0x002fe20000010000 */
[----:B------:R-:W-:Y:S02]  /*9340*/  IMAD.U32 R11, RZ, RZ, UR41 ;  /* 0x00000029ff0b7e24 */ /* 0x000fe4000f8e00ff */
[----:B---3--:R-:W-:Y:S02]  /*9350*/  FADD.FTZ R12, R13, R10 ;  /* 0x0000000a0d0c7221 */ /* 0x008fe40000010000 */
[C---:B------:R-:W-:Y:S01]  /*9360*/  FSETP.NE.FTZ.AND P0, PT, R8.reuse, RZ, PT ;  /* 0x000000ff0800720b */ /* 0x040fe20003f15000 */
[----:B0-----:R-:W-:Y:S01]  /*9370*/  FMUL.FTZ R3, R8, 0.00390625 ;  /* 0x3b80000008037820 */ /* 0x001fe20000410000 */
[----:B------:R-:W-:Y:S02]  /*9380*/  IMAD.MOV.U32 R10, RZ, RZ, RZ ;  /* 0x000000ffff0a7224 */ /* 0x000fe400078e00ff */
[----:B------:R-:W-:-:S02]  /*9390*/  FMUL.FTZ R14, R12, 0.00390625 ;  /* 0x3b8000000c0e7820 */ /* 0x000fc40000410000 */
[----:B------:R-:W-:-:S03]  /*93a0*/  FSETP.NE.FTZ.AND P1, PT, R3, RZ, PT ;  /* 0x000000ff0300720b */ /* 0x000fc60003f35000 */
[----:B------:R-:W-:-:S04]  /*93b0*/  FSETP.NE.FTZ.AND P2, PT, R14, RZ, PT ;  /* 0x000000ff0e00720b */ /* 0x000fc80003f55000 */
[----:B------:R0:W-:Y:S01]  /*93c0*/  @P0 MUFU.RCP R6, R8 ;  /* 0x0000000800060308 */ /* 0x0001e20000001000 */
[----:B------:R-:W-:-:S08]  /*93d0*/  FSETP.NE.FTZ.AND P0, PT, R12, RZ, PT ;  /* 0x000000ff0c00720b */ /* 0x000fd00003f15000 */
[----:B------:R-:W1:Y:S01]  /*93e0*/  @P2 MUFU.LG2 R7, R14 ;  /* 0x0000000e00072308 */ /* 0x000e620000000c00 */
[----:B------:R-:W-:Y:S01]  /*93f0*/  @P2 FMUL.FTZ R20, R20, 0.69314718246459960938 ;  /* 0x3f31721814142820 */ /* 0x000fe20000410000 */
[----:B0-----:R-:W-:-:S06]  /*9400*/  @P1 FMUL.FTZ R8, R11, 0.69314718246459960938 ;  /* 0x3f3172180b081820 */ /* 0x001fcc0000410000 */
[----:B------:R-:W0:Y:S08]  /*9410*/  @P1 MUFU.LG2 R3, R3 ;  /* 0x0000000300031308 */ /* 0x000e300000000c00 */
        /* <DEDUP_REMOVED lines=135> */
[----:B------:R-:W-:-:S07]  /*9c90*/  FMUL.FTZ R9, R151, R9 ;  /* 0x0000000997097220 */ /* 0x000fce0000410000 */
.L_x_2659:
        /* <DEDUP_REMOVED lines=24> */
[----:B------:R-:W-:Y:S01]  /*9e20*/  F2FP.BF16.F32.PACK_AB R45, R87, R62 ;  /* 0x0000003e572d723e */ /* 0x000fe200000010ff */
[----:B------:R-:W-:Y:S01]  /*9e30*/  UISETP.NE.U32.AND UP0, UPT, UR10, URZ, UPT ;  /* 0x0000003f0a00728c */ /* 0x000fe2000bf05070 */
[----:B------:R-:W-:Y:S02]  /*9e40*/  F2FP.BF16.F32.PACK_AB R32, R5, R32 ;  /* 0x000000200520723e */ /* 0x000fe400000010ff */
[----:B------:R-:W-:Y:S01]  /*9e50*/  F2FP.BF16.F32.PACK_AB R33, R6, R33 ;  /* 0x000000210621723e */ /* 0x000fe200000010ff */
[----:B------:R-:W-:Y:S01]  /*9e60*/  UISETP.NE.AND.EX UP0, UPT, UR11, URZ, UPT, UP0 ;  /* 0x0000003f0b00728c */ /* 0x000fe2000bf05300 */
[----:B------:R-:W-:-:S02]  /*9e70*/  F2FP.BF16.F32.PACK_AB R112, R77, R112 ;  /* 0x000000704d70723e */ /* 0x000fc400000010ff */
[----:B0-----:R-:W-:Y:S01]  /*9e80*/  LOP3.LUT P0, R21, R74, 0x3, RZ, 0xc0, !PT ;  /* 0x000000034a157812 */ /* 0x001fe2000780c0ff */
[----:B------:R-:W-:Y:S01]  /*9e90*/  ULDC.64 UR10, c[0x0][0xc00] ;  /* 0x00030000000a7ab9 */ /* 0x000fe20000000a00 */
[----:B------:R-:W-:Y:S01]  /*9ea0*/  F2FP.BF16.F32.PACK_AB R113, R76, R113 ;  /* 0x000000714c71723e */ /* 0x000fe200000010ff */
[----:B------:R-:W-:Y:S01]  /*9eb0*/  UIMAD.WIDE UR10, UR37, 0x4, UR10 ;  /* 0x00000004250a78a5 */ /* 0x000fe2000f8e020a */
[----:B------:R-:W-:Y:S02]  /*9ec0*/  ISETP.EQ.OR P0, PT, R21, 0x3, !P0 ;  /* 0x000000031500780c */ /* 0x000fe40004702670 */
[----:B------:R-:W-:Y:S02]  /*9ed0*/  F2FP.BF16.F32.PACK_AB R5, R158, R159 ;  /* 0x0000009f9e05723e */ /* 0x000fe400000010ff */
[----:B------:R-:W-:Y:S02]  /*9ee0*/  SEL R123, R55, R54, P0 ;  /* 0x00000036377b7207 */ /* 0x000fe40000000000 */
[----:B------:R-:W-:Y:S01]  /*9ef0*/  SEL R62, R54, R55, P0 ;  /* 0x00000037363e7207 */ /* 0x000fe20000000000 */
[----:B------:R-:W-:Y:S01]  /*9f00*/  IMAD.MOV.U32 R54, RZ, RZ, 0x2 ;  /* 0x00000002ff367424 */ /* 0x000fe200078e00ff */
[----:B------:R-:W-:-:S02]  /*9f10*/  F2FP.BF16.F32.PACK_AB R6, R156, R157 ;  /* 0x0000009d9c06723e */ /* 0x000fc400000010ff */
[----:B------:R-:W-:Y:S01]  /*9f20*/  F2FP.BF16.F32.PACK_AB R136, R101, R136 ;  /* 0x000000886588723e */ /* 0x000fe200000010ff */
[----:B------:R-:W-:Y:S01]  /*9f30*/  IMAD.WIDE R54, R221, R54, UR8 ;  /* 0x00000008dd367e25 */ /* 0x000fe2000f8e0236 */
        /* <DEDUP_REMOVED lines=8> */
[----:B------:R-:W-:Y:S02]  /*9fc0*/  F2FP.BF16.F32.PACK_AB R29, R29, R72 ;  /* 0x000000481d1d723e */ /* 0x000fe400000010ff */
        /* <DEDUP_REMOVED lines=14> */
[C---:B------:R-:W-:Y:S02]  /*a0b0*/  IADD3 R6, P2, R54.reuse, 0x20, RZ ;  /* 0x0000002036067810 */ /* 0x040fe40007f5e0ff */
[C---:B------:R-:W-:Y:S02]  /*a0c0*/  IADD3 R137, P3, R54.reuse, 0x40, RZ ;  /* 0x0000004036897810 */ /* 0x040fe40007f7e0ff */
[----:B------:R-:W-:Y:S02]  /*a0d0*/  IADD3 R139, P4, R54, 0x60, RZ ;  /* 0x00000060368b7810 */ /* 0x000fe40007f9e0ff */
[----:B------:R-:W-:Y:S02]  /*a0e0*/  F2FP.BF16.F32.PACK_AB R148, R148, R149 ;  /* 0x000000959494723e */ /* 0x000fe400000010ff */
[----:B------:R-:W-:Y:S02]  /*a0f0*/  F2FP.BF16.F32.PACK_AB R141, R140, R141 ;  /* 0x0000008d8c8d723e */ /* 0x000fe400000010ff */
[----:B------:R-:W-:-:S02]  /*a100*/  F2FP.BF16.F32.PACK_AB R13, R13, R56 ;  /* 0x000000380d0d723e */ /* 0x000fc400000010ff */
[----:B------:R-:W-:Y:S01]  /*a110*/  F2FP.BF16.F32.PACK_AB R12, R12, R57 ;  /* 0x000000390c0c723e */ /* 0x000fe200000010ff */
[----:B------:R-:W-:Y:S01]  /*a120*/  IMAD.X R57, RZ, RZ, R55, P3 ;  /* 0x000000ffff397224 */ /* 0x000fe200018e0637 */
        /* <DEDUP_REMOVED lines=10> */
[----:B------:R-:W-:-:S02]  /*a1d0*/  SEL R26, R28, R29, P0 ;  /* 0x0000001d1c1a7207 */ /* 0x000fc40000000000 */
[----:B------:R-:W-:Y:S02]  /*a1e0*/  F2FP.BF16.F32.PACK_AB R41, R8, R41 ;  /* 0x000000290829723e */ /* 0x000fe400000010ff */
[----:B------:R-:W-:Y:S02]  /*a1f0*/  F2FP.BF16.F32.PACK_AB R132, R132, R133 ;  /* 0x000000858484723e */ /* 0x000fe400000010ff */
[----:B------:R-:W-:Y:S02]  /*a200*/  F2FP.BF16.F32.PACK_AB R36, R36, R81 ;  /* 0x000000512424723e */ /* 0x000fe400000010ff */
[----:B------:R-:W-:Y:S02]  /*a210*/  F2FP.BF16.F32.PACK_AB R109, R109, R144 ;  /* 0x000000906d6d723e */ /* 0x000fe400000010ff */
[----:B------:R-:W-:Y:S02]  /*a220*/  F2FP.BF16.F32.PACK_AB R108, R108, R145 ;  /* 0x000000916c6c723e */ /* 0x000fe400000010ff */
        /* <DEDUP_REMOVED lines=26> */
[----:B------:R-:W-:-:S02]  /*a3d0*/  LOP3.LUT R3, R54, 0x380, RZ, 0xc0, !PT ;  /* 0x0000038036037812 */ /* 0x000fc400078ec0ff */
[----:B------:R-:W-:Y:S02]  /*a3e0*/  F2FP.BF16.F32.PACK_AB R37, R37, R80 ;  /* 0x000000502525723e */ /* 0x000fe400000010ff */
[----:B------:R-:W-:Y:S02]  /*a3f0*/  F2FP.BF16.F32.PACK_AB R86, R86, R63 ;  /* 0x0000003f5656723e */ /* 0x000fe400000010ff */
[----:B------:R-:W-:Y:S02]  /*a400*/  F2FP.BF16.F32.PACK_AB R110, R110, R51 ;  /* 0x000000336e6e723e */ /* 0x000fe400000010ff */
[----:B------:R-:W-:Y:S02]  /*a410*/  F2FP.BF16.F32.PACK_AB R43, R118, R43 ;  /* 0x0000002b762b723e */ /* 0x000fe400000010ff */
[----:B------:R-:W-:Y:S02]  /*a420*/  F2FP.BF16.F32.PACK_AB R42, R119, R42 ;  /* 0x0000002a772a723e */ /* 0x000fe400000010ff */
[----:B------:R-:W-:-:S02]  /*a430*/  F2FP.BF16.F32.PACK_AB R39, R126, R39 ;  /* 0x000000277e27723e */ /* 0x000fc400000010ff */
[----:B------:R-:W-:Y:S02]  /*a440*/  F2FP.BF16.F32.PACK_AB R38, R127, R38 ;  /* 0x000000267f26723e */ /* 0x000fe400000010ff */
[C---:B------:R-:W-:Y:S02]  /*a450*/  IADD3 R12, P5, R54.reuse, 0x4000, RZ ;  /* 0x00004000360c7810 */ /* 0x040fe40007fbe0ff */
[C---:B------:R-:W-:Y:S02]  /*a460*/  IADD3 R141, P6, R54.reuse, 0x4020, RZ ;  /* 0x00004020368d7810 */ /* 0x040fe40007fde0ff */
[C---:B------:R-:W-:Y:S02]  /*a470*/  IADD3 R143, P1, R54.reuse, 0x4040, RZ ;  /* 0x00004040368f7810 */ /* 0x040fe40007f3e0ff */
[C---:B------:R-:W-:Y:S02]  /*a480*/  IADD3 R145, P2, R54.reuse, 0x4060, RZ ;  /* 0x0000406036917810 */ /* 0x040fe40007f5e0ff */
[----:B------:R-:W-:-:S02]  /*a490*/  IADD3 R14, P3, R54, 0x8000, RZ ;  /* 0x00008000360e7810 */ /* 0x000fc40007f7e0ff */
[----:B------:R-:W-:Y:S02]  /*a4a0*/  IADD3 R147, P4, R54, 0x8020, RZ ;  /* 0x0000802036937810 */ /* 0x000fe40007f9e0ff */
[----:B------:R-:W-:Y:S02]  /*a4b0*/  F2FP.BF16.F32.PACK_AB R40, R7, R40 ;  /* 0x000000280728723e */ /* 0x000fe400000010ff */
[----:B------:R-:W-:Y:S01]  /*a4c0*/  F2FP.BF16.F32.PACK_AB R134, R134, R35 ;  /* 0x000000238686723e */ /* 0x000fe200000010ff */
[----:B------:R-:W-:Y:S01]  /*a4d0*/  IMAD.X R13, RZ, RZ, R55, P4 ;  /* 0x000000ffff0d7224 */ /* 0x000fe200020e0637 */
[----:B------:R-:W-:Y:S02]  /*a4e0*/  SEL R75, R32, R33, P0 ;  /* 0x00000021204b7207 */ /* 0x000fe40000000000 */
[----:B------:R-:W-:Y:S02]  /*a4f0*/  SEL R66, R33, R32, P0 ;  /* 0x0000002021427207 */ /* 0x000fe40000000000 */
[----:B------:R-:W-:-:S02]  /*a500*/  SEL R91, R109, R108, P0 ;  /* 0x0000006c6d5b7207 */ /* 0x000fc40000000000 */
[----:B------:R-:W-:Y:S02]  /*a510*/  SEL R35, R108, R109, P0 ;  /* 0x0000006d6c237207 */ /* 0x000fe40000000000 */
[----:B------:R-:W-:Y:S02]  /*a520*/  F2FP.BF16.F32.PACK_AB R150, R150, R27 ;  /* 0x0000001b9696723e */ /* 0x000fe400000010ff */
[----:B------:R-:W-:Y:S02]  /*a530*/  SEL R103, R128, R129, P0 ;  /* 0x0000008180677207 */ /* 0x000fe40000000000 */
[----:B------:R-:W-:Y:S02]  /*a540*/  SEL R33, R129, R128, P0 ;  /* 0x0000008081217207 */ /* 0x000fe40000000000 */
[----:B------:R-:W-:Y:S02]  /*a550*/  SEL R109, R132, R125, P0 ;  /* 0x0000007d846d7207 */ /* 0x000fe40000000000 */
[----:B------:R-:W-:-:S02]  /*a560*/  SEL R47, R125, R132, P0 ;  /* 0x000000847d2f7207 */ /* 0x000fc40000000000 */
[----:B------:R-:W-:Y:S02]  /*a570*/  SEL R115, R67, R8, P0 ;  /* 0x0000000843737207 */ /* 0x000fe40000000000 */
[----:B------:R-:W-:Y:S02]  /*a580*/  SEL R50, R8, R67, P0 ;  /* 0x0000004308327207 */ /* 0x000fe40000000000 */
[----:B------:R-:W-:Y:S02]  /*a590*/  SHF.R.U64 R3, R3, 0x3, RZ ;  /* 0x0000000303037819 */ /* 0x000fe400000012ff */
[----:B------:R-:W-:Y:S02]  /*a5a0*/  SEL R87, R37, R36, P0 ;  /* 0x0000002425577207 */ /* 0x000fe40000000000 */
[----:B------:R-:W-:Y:S01]  /*a5b0*/  SEL R27, R36, R37, P0 ;  /* 0x00000025241b7207 */ /* 0x000fe20000000000 */
[----:B------:R-:W-:Y:S01]  /*a5c0*/  IMAD.X R37, RZ, RZ, R55, P3 ;  /* 0x000000ffff257224 */ /* 0x000fe200018e0637 */
[----:B------:R-:W-:-:S02]  /*a5d0*/  SEL R119, R86, R45, P0 ;  /* 0x0000002d56777207 */ /* 0x000fc40000000000 */
[----:B------:R-:W-:Y:S01]  /*a5e0*/  SEL R51, R45, R86, P0 ;  /* 0x000000562d337207 */ /* 0x000fe20000000000 */
[--C-:B------:R-:W-:Y:S01]  /*a5f0*/  IMAD.X R45, RZ, RZ, R55.reuse, P6 ;  /* 0x000000ffff2d7224 */ /* 0x100fe200030e0637 */
        /* <DEDUP_REMOVED lines=11> */
[----:B------:R-:W-:Y:S02]  /*a6b0*/  F2FP.BF16.F32.PACK_AB R152, R152, R153 ;  /* 0x000000999898723e */ /* 0x000fe400000010ff */
[----:B------:R-:W-:Y:S02]  /*a6c0*/  SEL R77, R40, R41, P0 ;  /* 0x00000029284d7207 */ /* 0x000fe40000000000 */
[----:B------:R-:W-:-:S02]  /*a6d0*/  SEL R63, R41, R40, P0 ;  /* 0x00000028293f7207 */ /* 0x000fc40000000000 */
[C---:B------:R-:W-:Y:S02]  /*a6e0*/  IADD3 R149, P5, R54.reuse, 0x8040, RZ ;  /* 0x0000804036957810 */ /* 0x040fe40007fbe0ff */
[C---:B------:R-:W-:Y:S02]  /*a6f0*/  IADD3 R151, P6, R54.reuse, 0x8060, RZ ;  /* 0x0000806036977810 */ /* 0x040fe40007fde0ff */
[C---:B------:R-:W-:Y:S01]  /*a700*/  IADD3 R40, P1, R54.reuse, 0xc000, RZ ;  /* 0x0000c00036287810 */ /* 0x040fe20007f3e0ff */
[--C-:B------:R-:W-:Y:S01]  /*a710*/  IMAD.X R15, RZ, RZ, R55.reuse, P5 ;  /* 0x000000ffff0f7224 */ /* 0x100fe200028e0637 */
[C---:B------:R-:W-:Y:S02]  /*a720*/  IADD3 R153, P2, R54.reuse, 0xc020, RZ ;  /* 0x0000c02036997810 */ /* 0x040fe40007f5e0ff */
[C---:B------:R-:W-:Y:S02]  /*a730*/  IADD3 R155, P3, R54.reuse, 0xc040, RZ ;  /* 0x0000c040369b7810 */ /* 0x040fe40007f7e0ff */
[----:B------:R-:W-:Y:S01]  /*a740*/  IADD3 R157, P4, R54, 0xc060, RZ ;  /* 0x0000c060369d7810 */ /* 0x000fe20007f9e0ff */
[----:B------:R-:W-:Y:S01]  /*a750*/  IMAD.X R41, RZ, RZ, R55, P2 ;  /* 0x000000ffff297224 */ /* 0x000fe200010e0637 */
[----:B------:R-:W-:-:S02]  /*a760*/  LOP3.LUT R54, R3, R54, RZ, 0x3c, !PT ;  /* 0x0000003603367212 */ /* 0x000fc400078e3cff */
[----:B------:R-:W-:Y:S01]  /*a770*/  SHF.R.U64 R3, R4, 0x3, RZ ;  /* 0x0000000304037819 */ /* 0x000fe200000012ff */
[----:B------:R-:W-:Y:S01]  /*a780*/  IMAD.X R5, RZ, RZ, R55, P4 ;  /* 0x000000ffff057224 */ /* 0x000fe200020e0637 */
[----:B------:R-:W-:Y:S02]  /*a790*/  LOP3.LUT R8, R137, 0x380, RZ, 0xc0, !PT ;  /* 0x0000038089087812 */ /* 0x000fe400078ec0ff */
[----:B------:R-:W-:Y:S02]  /*a7a0*/  F2FP.BF16.F32.PACK_AB R11, R11, R48 ;  /* 0x000000300b0b723e */ /* 0x000fe400000010ff */
[----:B------:R-:W-:Y:S02]  /*a7b0*/  LOP3.LUT R60, R3, R6, RZ, 0x3c, !PT ;  /* 0x00000006033c7212 */ /* 0x000fe400078e3cff */
[----:B------:R-:W-:Y:S02]  /*a7c0*/  LOP3.LUT R3, R12, 0x380, RZ, 0xc0, !PT ;  /* 0x000003800c037812 */ /* 0x000fe400078ec0ff */
[----:B------:R-:W-:-:S02]  /*a7d0*/  SHF.R.U64 R4, R8, 0x3, RZ ;  /* 0x0000000308047819 */ /* 0x000fc400000012ff */
[----:B------:R-:W-:Y:S02]  /*a7e0*/  SEL R79, R11, R10, P0 ;  /* 0x0000000a0b4f7207 */ /* 0x000fe40000000000 */
[----:B------:R-:W-:Y:S01]  /*a7f0*/  SEL R21, R10, R11, P0 ;  /* 0x0000000b0a157207 */ /* 0x000fe20000000000 */
[----:B------:R-:W-:Y:S01]  /*a800*/  IMAD.X R11, RZ, RZ, R55, P6 ;  /* 0x000000ffff0b7224 */ /* 0x000fe200030e0637 */
[----:B------:R-:W-:Y:S02]  /*a810*/  LOP3.LUT R10, R139, 0x380, RZ, 0xc0, !PT ;  /* 0x000003808b0a7812 */ /* 0x000fe400078ec0ff */
[----:B------:R-:W-:Y:S02]  /*a820*/  SHF.R.U64 R3, R3, 0x3, RZ ;  /* 0x0000000303037819 */ /* 0x000fe400000012ff */
[----:B------:R-:W-:Y:S02]  /*a830*/  LOP3.LUT R56, R4, R137, RZ, 0x3c, !PT ;  /* 0x0000008904387212 */ /* 0x000fe400078e3cff */
[----:B------:R-:W-:-:S02]  /*a840*/  LOP3.LUT R4, R141, 0x380, RZ, 0xc0, !PT ;  /* 0x000003808d047812 */ /* 0x000fc400078ec0ff */
[----:B------:R-:W-:Y:S02]  /*a850*/  LOP3.LUT R6, R143, 0x380, RZ, 0xc0, !PT ;  /* 0x000003808f067812 */ /* 0x000fe400078ec0ff */
[----:B------:R-:W-:Y:S02]  /*a860*/  F2FP.BF16.F32.PACK_AB R121, R84, R121 ;  /* 0x000000795479723e */ /* 0x000fe400000010ff */
[----:B------:R-:W-:Y:S02]  /*a870*/  F2FP.BF16.F32.PACK_AB R59, R94, R59 ;  /* 0x0000003b5e3b723e */ /* 0x000fe400000010ff */
[----:B------:R-:W-:Y:S02]  /*a880*/  SHF.R.U64 R8, R10, 0x3, RZ ;  /* 0x000000030a087819 */ /* 0x000fe400000012ff */
[----:B------:R-:W-:Y:S01]  /*a890*/  LOP3.LUT R48, R3, R12, RZ, 0x3c, !PT ;  /* 0x0000000c03307212 */ /* 0x000fe200078e3cff */
[----:B--2---:R-:W-:Y:S01]  /*a8a0*/  SHFL.IDX PT, R75, R75, R20, 0x1c1f ;  /* 0x001c1f144b4b7589 */ /* 0x004fe200000e0000 */
[----:B------:R-:W-:-:S02]  /*a8b0*/  LOP3.LUT R3, R14, 0x380, RZ, 0xc0, !PT ;  /* 0x000003800e037812 */ /* 0x000fc400078ec0ff */
[----:B------:R-:W-:Y:S01]  /*a8c0*/  SHF.R.U64 R4, R4, 0x3, RZ ;  /* 0x0000000304047819 */ /* 0x000fe200000012ff */
[----:B------:R-:W-:Y:S01]  /*a8d0*/  SHFL.IDX PT, R113, R113, R20, 0x1c1f ;  /* 0x001c1f1471717589 */ /* 0x000fe200000e0000 */
[----:B------:R-:W-:Y:S02]  /*a8e0*/  SHF.R.U64 R6, R6, 0x3, RZ ;  /* 0x0000000306067819 */ /* 0x000fe400000012ff */
[----:B------:R-:W-:Y:S01]  /*a8f0*/  SEL R101, R120, R121, P0 ;  /* 0x0000007978657207 */ /* 0x000fe20000000000 */
[----:B------:R-:W-:Y:S01]  /*a900*/  SHFL.IDX PT, R117, R117, R20, 0x1c1f ;  /* 0x001c1f1475757589 */ /* 0x000fe200000e0000 */
[----:B------:R-:W-:Y:S02]  /*a910*/  SEL R32, R121, R120, P0 ;  /* 0x0000007879207207 */ /* 0x000fe40000000000 */
[----:B------:R-:W-:Y:S01]  /*a920*/  SEL R121, R59, R44, P0 ;  /* 0x0000002c3b797207 */ /* 0x000fe20000000000 */
[----:B------:R-:W-:Y:S01]  /*a930*/  SHFL.IDX PT, R73, R73, R20, 0x1c1f ;  /* 0x001c1f1449497589 */ /* 0x000fe200000e0000 */
[----:B------:R-:W-:-:S02]  /*a940*/  LOP3.LUT R52, R8, R139, RZ, 0x3c, !PT ;  /* 0x0000008b08347212 */ /* 0x000fc400078e3cff */
[----:B------:R-:W-:Y:S01]  /*a950*/  SEL R59, R44, R59, P0 ;  /* 0x0000003b2c3b7207 */ /* 0x000fe20000000000 */
[----:B------:R-:W-:Y:S01]  /*a960*/  SHFL.IDX PT, R77, R77, R20, 0x1c1f ;  /* 0x001c1f144d4d7589 */ /* 0x000fe200000e0000 */
[----:B------:R-:W-:Y:S02]  /*a970*/  LOP3.LUT R8, R145, 0x380, RZ, 0xc0, !PT ;  /* 0x0000038091087812 */ /* 0x000fe400078ec0ff */
[----:B------:R-:W-:Y:S01]  /*a980*/  SHF.R.U64 R3, R3, 0x3, RZ ;  /* 0x0000000303037819 */ /* 0x000fe200000012ff */
[----:B------:R-:W-:Y:S01]  /*a990*/  SHFL.IDX PT, R79, R79, R20, 0x1c1f ;  /* 0x001c1f144f4f7589 */ /* 0x000fe200000e0000 */
[----:B------:R-:W-:Y:S02]  /*a9a0*/  LOP3.LUT R44, R4, R141, RZ, 0x3c, !PT ;  /* 0x0000008d042c7212 */ /* 0x000fe400078e3cff */
[----:B------:R-:W-:Y:S01]  /*a9b0*/  LOP3.LUT R42, R6, R143, RZ, 0x3c, !PT ;  /* 0x0000008f062a7212 */ /* 0x000fe200078e3cff */
[----:B------:R-:W-:Y:S01]  /*a9c0*/  SHFL.IDX PT, R81, R81, R20, 0x1c1f ;  /* 0x001c1f1451517589 */ /* 0x000fe200000e0000 */
[----:B------:R-:W-:-:S02]  /*a9d0*/  LOP3.LUT R4, R147, 0x380, RZ, 0xc0, !PT ;  /* 0x0000038093047812 */ /* 0x000fc400078ec0ff */
[----:B------:R-:W-:Y:S01]  /*a9e0*/  LOP3.LUT R6, R149, 0x380, RZ, 0xc0, !PT ;  /* 0x0000038095067812 */ /* 0x000fe200078ec0ff */
[----:B------:R-:W-:Y:S01]  /*a9f0*/  SHFL.IDX PT, R83, R83, R20, 0x1c1f ;  /* 0x001c1f1453537589 */ /* 0x000fe200000e0000 */
[----:B------:R-:W-:Y:S02]  /*aa00*/  SHF.R.U64 R8, R8, 0x3, RZ ;  /* 0x0000000308087819 */ /* 0x000fe400000012ff */
[----:B------:R-:W-:Y:S01]  /*aa10*/  LOP3.LUT R36, R3, R14, RZ, 0x3c, !PT ;  /* 0x0000000e03247212 */ /* 0x000fe200078e3cff */
[----:B------:R-:W-:Y:S01]  /*aa20*/  SHFL.IDX PT, R85, R85, R20, 0x1c1f ;  /* 0x001c1f1455557589 */ /* 0x000fe200000e0000 */
[----:B------:R-:W-:Y:S02]  /*aa30*/  SHF.R.U64 R4, R4, 0x3, RZ ;  /* 0x0000000304047819 */ /* 0x000fe400000012ff */
[----:B------:R-:W-:Y:S01]  /*aa40*/  SHF.R.U64 R6, R6, 0x3, RZ ;  /* 0x0000000306067819 */ /* 0x000fe200000012ff */
[----:B------:R-:W-:Y:S01]  /*aa50*/  SHFL.IDX PT, R87, R87, R20, 0x1c1f ;  /* 0x001c1f1457577589 */ /* 0x000fe200000e0000 */
[----:B------:R-:W-:-:S02]  /*aa60*/  MOV R92, R52 ;  /* 0x00000034005c7202 */ /* 0x000fc40000000f00 */
[----:B------:R-:W-:Y:S01]  /*aa70*/  LOP3.LUT R38, R8, R145, RZ, 0x3c, !PT ;  /* 0x0000009108267212 */ /* 0x000fe200078e3cff */
[----:B------:R-:W-:Y:S01]  /*aa80*/  SHFL.IDX PT, R89, R89, R20, 0x1c1f ;  /* 0x001c1f1459597589 */ /* 0x000fe200000e0000 */
[----:B------:R-:W-:Y:S02]  /*aa90*/  MOV R53, R36 ;  /* 0x0000002400357202 */ /* 0x000fe40000000f00 */
[----:B------:R-:W-:Y:S01]  /*aaa0*/  SEL R107, R7, R152, P0 ;  /* 0x00000098076b7207 */ /* 0x000fe20000000000 */
[----:B------:R-:W-:Y:S01]  /*aab0*/  SHFL.IDX PT, R95, R95, R20, 0x1c1f ;  /* 0x001c1f145f5f7589 */ /* 0x000fe200000e0000 */
[----:B------:R-:W-:Y:S01]  /*aac0*/  SEL R72, R152, R7, P0 ;  /* 0x0000000798487207 */ /* 0x000fe20000000000 */
[----:B------:R-:W-:Y:S01]  /*aad0*/  IMAD.X R7, RZ, RZ, R55, P3 ;  /* 0x000000ffff077224 */ /* 0x000fe200018e0637 */
[----:B------:R-:W-:Y:S01]  /*aae0*/  LOP3.LUT R8, R151, 0x380, RZ, 0xc0, !PT ;  /* 0x0000038097087812 */ /* 0x000fe200078ec0ff */
[----:B------:R-:W-:Y:S01]  /*aaf0*/  SHFL.IDX PT, R93, R93, R20, 0x1c1f ;  /* 0x001c1f145d5d7589 */ /* 0x000fe200000e0000 */
[----:B------:R-:W-:-:S02]  /*ab00*/  LOP3.LUT R37, R20, 0x2, RZ, 0x3c, !PT ;  /* 0x0000000214257812 */ /* 0x000fc400078e3cff */
[----:B------:R-:W-:Y:S01]  /*ab10*/  LOP3.LUT R12, R4, R147, RZ, 0x3c, !PT ;  /* 0x00000093040c7212 */ /* 0x000fe200078e3cff */
[----:B------:R-:W-:Y:S01]  /*ab20*/  SHFL.IDX PT, R107, R107, R20, 0x1c1f ;  /* 0x001c1f146b6b7589 */ /* 0x000fe200000e0000 */
[----:B------:R-:W-:Y:S02]  /*ab30*/  LOP3.LUT R14, R6, R149, RZ, 0x3c, !PT ;  /* 0x00000095060e7212 */ /* 0x000fe400078e3cff */
[----:B------:R-:W-:Y:S01]  /*ab40*/  LOP3.LUT R3, R40, 0x380, RZ, 0xc0, !PT ;  /* 0x0000038028037812 */ /* 0x000fe200078ec0ff */
[----:B------:R-:W0:Y:S01]  /*ab50*/  SHFL.IDX PT, R66, R66, R37, 0x1c1f ;  /* 0x001c1f2542427589 */ /* 0x000e2200000e0000 */
[----:B------:R-:W-:Y:S02]  /*ab60*/  LOP3.LUT R4, R153, 0x380, RZ, 0xc0, !PT ;  /* 0x0000038099047812 */ /* 0x000fe400078ec0ff */
[----:B------:R-:W-:Y:S01]  /*ab70*/  LOP3.LUT R6, R155, 0x380, RZ, 0xc0, !PT ;  /* 0x000003809b067812 */ /* 0x000fe200078ec0ff */
[----:B------:R-:W1:Y:S01]  /*ab80*/  SHFL.IDX PT, R72, R72, R37, 0x1c1f ;  /* 0x001c1f2548487589 */ /* 0x000e6200000e0000 */
[----:B------:R-:W-:-:S02]  /*ab90*/  SHF.R.U64 R8, R8, 0x3, RZ ;  /* 0x0000000308087819 */ /* 0x000fc400000012ff */
[----:B------:R-:W-:Y:S01]  /*aba0*/  SHF.R.U64 R3, R3, 0x3, RZ ;  /* 0x0000000303037819 */ /* 0x000fe200000012ff */
[----:B------:R-:W2:Y:S01]  /*abb0*/  SHFL.IDX PT, R74, R74, R37, 0x1c1f ;  /* 0x001c1f254a4a7589 */ /* 0x000ea200000e0000 */
[----:B------:R-:W-:Y:S02]  /*abc0*/  SHF.R.U64 R4, R4, 0x3, RZ ;  /* 0x0000000304047819 */ /* 0x000fe400000012ff */
[----:B------:R-:W-:Y:S01]  /*abd0*/  SHF.R.U64 R6, R6, 0x3, RZ ;  /* 0x0000000306067819 */ /* 0x000fe200000012ff */
[----:B------:R-:W3:Y:S01]  /*abe0*/  SHFL.IDX PT, R76, R76, R37, 0x1c1f ;  /* 0x001c1f254c4c7589 */ /* 0x000ee200000e0000 */
[----:B------:R-:W-:Y:S02]  /*abf0*/  LOP3.LUT R10, R8, R151, RZ, 0x3c, !PT ;  /* 0x00000097080a7212 */ /* 0x000fe400078e3cff */
[----:B------:R-:W-:Y:S01]  /*ac00*/  LOP3.LUT R8, R3, R40, RZ, 0x3c, !PT ;  /* 0x0000002803087212 */ /* 0x000fe200078e3cff */
[----:B------:R-:W-:Y:S01]  /*ac10*/  SHFL.IDX PT, R97, R97, R20, 0x1c1f ;  /* 0x001c1f1461617589 */ /* 0x000fe200000e0000 */
[----:B------:R-:W-:-:S02]  /*ac20*/  LOP3.LUT R40, R4, R153, RZ, 0x3c, !PT ;  /* 0x0000009904287212 */ /* 0x000fc400078e3cff */
[----:B------:R-:W-:Y:S01]  /*ac30*/  LOP3.LUT R6, R6, R155, RZ, 0x3c, !PT ;  /* 0x0000009b06067212 */ /* 0x000fe200078e3cff */
[----:B------:R-:W-:Y:S01]  /*ac40*/  SHFL.IDX PT, R101, R101, R20, 0x1c1f ;  /* 0x001c1f1465657589 */ /* 0x000fe200000e0000 */
[----:B------:R-:W-:Y:S02]  /*ac50*/  LOP3.LUT R78, R157, 0x380, RZ, 0xc0, !PT ;  /* 0x000003809d4e7812 */ /* 0x000fe400078ec0ff */
[----:B------:R-:W-:Y:S01]  /*ac60*/  SEL R131, R134, R135, P0 ;  /* 0x0000008786837207 */ /* 0x000fe20000000000 */
[----:B------:R-:W-:Y:S01]  /*ac70*/  SHFL.IDX PT, R103, R103, R20, 0x1c1f ;  /* 0x001c1f1467677589 */ /* 0x000fe200000e0000 */
[----:B------:R-:W-:Y:S02]  /*ac80*/  SEL R68, R135, R134, P0 ;  /* 0x0000008687447207 */ /* 0x000fe40000000000 */
[----:B------:R-:W-:Y:S01]  /*ac90*/  SEL R135, R150, R9, P0 ;  /* 0x0000000996877207 */ /* 0x000fe20000000000 */
[----:B------:R-:W-:Y:S01]  /*aca0*/  SHFL.IDX PT, R99, R99, R20, 0x1c1f ;  /* 0x001c1f1463637589 */ /* 0x000fe200000e0000 */
[----:B------:R-:W-:-:S02]  /*acb0*/  MOV R40, R40 ;  /* 0x0000002800287202 */ /* 0x000fc40000000f00 */
[----:B------:R-:W-:Y:S01]  /*acc0*/  MOV R96, R60 ;  /* 0x0000003c00607202 */ /* 0x000fe20000000f00 */
[----:B------:R-:W-:Y:S01]  /*acd0*/  SHFL.IDX PT, R91, R91, R20, 0x1c1f ;  /* 0x001c1f145b5b7589 */ /* 0x000fe200000e0000 */
[----:B------:R-:W-:Y:S02]  /*ace0*/  MOV R41, R6 ;  /* 0x0000000600297202 */ /* 0x000fe40000000f00 */
[----:B------:R-:W-:Y:S01]  /*acf0*/  SHF.R.U64 R78, R78, 0x3, RZ ;  /* 0x000000034e4e7819 */ /* 0x000fe200000012ff */
[----:B------:R-:W4:Y:S01]  /*ad00*/  SHFL.IDX PT, R6, R69, R37, 0x1c1f ;  /* 0x001c1f2545067589 */ /* 0x000f2200000e0000 */
[----:B------:R-:W-:Y:S02]  /*ad10*/  MOV R61, R44 ;  /* 0x0000002c003d7202 */ /* 0x000fe40000000f00 */
[----:B------:R-:W-:Y:S01]  /*ad20*/  MOV R45, R14 ;  /* 0x0000000e002d7202 */ /* 0x000fe20000000f00 */
[----:B------:R-:W-:Y:S01]  /*ad30*/  SHFL.IDX PT, R105, R105, R20, 0x1c1f ;  /* 0x001c1f1469697589 */ /* 0x000fe200000e0000 */
[----:B------:R-:W-:Y:S01]  /*ad40*/  SEL R71, R9, R150, P0 ;  /* 0x0000009609477207 */ /* 0x000fe20000000000 */
[----:B------:R-:W-:Y:S01]  /*ad50*/  IMAD.X R9, RZ, RZ, R55, P1 ;  /* 0x000000ffff097224 */ /* 0x000fe200008e0637 */
[----:B------:R-:W-:Y:S01]  /*ad60*/  LOP3.LUT R4, R78, R157, RZ, 0x3c, !PT ;  /* 0x0000009d4e047212 */ /* 0x000fe200078e3cff */
[----:B------:R-:W4:Y:S01]  /*ad70*/  SHFL.IDX PT, R14, R63, R37, 0x1c1f ;  /* 0x001c1f253f0e7589 */ /* 0x000f2200000e0000 */
[----:B------:R-:W-:-:S02]  /*ad80*/  MOV R98, R54 ;  /* 0x0000003600627202 */ /* 0x000fc40000000f00 */
[----:B------:R-:W-:Y:S01]  /*ad90*/  MOV R55, R38 ;  /* 0x0000002600377202 */ /* 0x000fe20000000f00 */
[----:B------:R-:W-:Y:S01]  /*ada0*/  SHFL.IDX PT, R109, R109, R20, 0x1c1f ;  /* 0x001c1f146d6d7589 */ /* 0x000fe200000e0000 */
[----:B------:R-:W-:Y:S02]  /*adb0*/  MOV R90, R48 ;  /* 0x00000030005a7202 */ /* 0x000fe40000000f00 */
[----:B------:R-:W-:Y:S01]  /*adc0*/  MOV R94, R56 ;  /* 0x00000038005e7202 */ /* 0x000fe20000000f00 */
[----:B------:R-:W-:Y:S01]  /*add0*/  SHFL.IDX PT, R111, R111, R20, 0x1c1f ;  /* 0x001c1f146f6f7589 */ /* 0x000fe200000e0000 */
[----:B------:R-:W-:Y:S02]  /*ade0*/  MOV R57, R42 ;  /* 0x0000002a00397202 */ /* 0x000fe40000000f00 */
[----:B------:R-:W-:Y:S01]  /*adf0*/  MOV R43, R10 ;  /* 0x0000000a002b7202 */ /* 0x000fe20000000f00 */
[----:B------:R-:W-:Y:S01]  /*ae00*/  SHFL.IDX PT, R115, R115, R20, 0x1c1f ;  /* 0x001c1f1473737589 */ /* 0x000fe200000e0000 */
[----:B------:R-:W-:-:S02]  /*ae10*/  MOV R3, R8 ;  /* 0x0000000800037202 */ /* 0x000fc40000000f00 */
[----:B------:R-:W-:Y:S01]  /*ae20*/  MOV R49, R12 ;  /* 0x0000000c00317202 */ /* 0x000fe20000000f00 */
[----:B------:R-:W-:Y:S01]  /*ae30*/  SHFL.IDX PT, R119, R119, R20, 0x1c1f ;  /* 0x001c1f1477777589 */ /* 0x000fe200000e0000 */
[----:B0-----:R-:W-:Y:S02]  /*ae40*/  SEL R8, R75, R66, P0 ;  /* 0x000000424b087207 */ /* 0x001fe40000000000 */
[----:B------:R-:W-:Y:S01]  /*ae50*/  SEL R10, R66, R75, P0 ;  /* 0x0000004b420a7207 */ /* 0x000fe20000000000 */
[----:B------:R-:W-:Y:S01]  /*ae60*/  SHFL.IDX PT, R121, R121, R20, 0x1c1f ;  /* 0x001c1f1479797589 */ /* 0x000fe200000e0000 */
[----:B-1----:R-:W-:Y:S02]  /*ae70*/  SEL R13, R107, R72, P0 ;  /* 0x000000486b0d7207 */ /* 0x002fe40000000000 */
[----:B------:R-:W-:Y:S01]  /*ae80*/  SEL R15, R72, R107, P0 ;  /* 0x0000006b480f7207 */ /* 0x000fe20000000000 */
[----:B------:R-:W-:Y:S01]  /*ae90*/  SHFL.IDX PT, R123, R123, R20, 0x1c1f ;  /* 0x001c1f147b7b7589 */ /* 0x000fe200000e0000 */
[----:B--2---:R-:W-:-:S02]  /*aea0*/  SEL R9, R113, R74, P0 ;  /* 0x0000004a71097207 */ /* 0x004fc40000000000 */
[----:B------:R-:W-:Y:S01]  /*aeb0*/  SEL R11, R74, R113, P0 ;  /* 0x000000714a0b7207 */ /* 0x000fe20000000000 */
[----:B------:R-:W-:Y:S01]  /*aec0*/  SHFL.IDX PT, R125, R125, R20, 0x1c1f ;  /* 0x001c1f147d7d7589 */ /* 0x000fe200000e0000 */
[----:B------:R-:W-:Y:S02]  /*aed0*/  MOV R42, R4 ;  /* 0x00000004002a7202 */ /* 0x000fe40000000f00 */
[----:B---3--:R-:W-:Y:S01]  /*aee0*/  SEL R5, R117, R76, P0 ;  /* 0x0000004c75057207 */ /* 0x008fe20000000000 */
[----:B------:R-:W-:Y:S01]  /*aef0*/  SHFL.IDX PT, R127, R127, R20, 0x1c1f ;  /* 0x001c1f147f7f7589 */ /* 0x000fe200000e0000 */
[----:B------:R-:W-:Y:S02]  /*af00*/  SEL R7, R76, R117, P0 ;  /* 0x000000754c077207 */ /* 0x000fe40000000000 */
[----:B----4-:R-:W-:Y:S01]  /*af10*/  SEL R4, R73, R6, P0 ;  /* 0x0000000649047207 */ /* 0x010fe20000000000 */
[----:B------:R-:W-:Y:S01]  /*af20*/  SHFL.IDX PT, R129, R129, R20, 0x1c1f ;  /* 0x001c1f1481817589 */ /* 0x000fe200000e0000 */
[----:B------:R-:W-:-:S02]  /*af30*/  SEL R6, R6, R73, P0 ;  /* 0x0000004906067207 */ /* 0x000fc40000000000 */
[----:B------:R-:W-:Y:S01]  /*af40*/  SEL R12, R77, R14, P0 ;  /* 0x0000000e4d0c7207 */ /* 0x000fe20000000000 */
[----:B------:R-:W-:Y:S01]  /*af50*/  SHFL.IDX PT, R131, R131, R20, 0x1c1f ;  /* 0x001c1f1483837589 */ /* 0x000fe200000e0000 */
[----:B------:R-:W-:Y:S02]  /*af60*/  SEL R14, R14, R77, P0 ;  /* 0x0000004d0e0e7207 */ /* 0x000fe40000000000 */
[----:B------:R-:W-:Y:S01]  /*af70*/  PLOP3.LUT P2, PT, PT, PT, UP0, 0x80, 0x0 ;  /* 0x000000000000781c */ /* 0x000fe20003f4f008 */
[----:B------:R-:W-:Y:S04]  /*af80*/  SHFL.IDX PT, R133, R133, R20, 0x1c1f ;  /* 0x001c1f1485857589 */ /* 0x000fe800000e0000 */
[----:B------:R-:W-:Y:S04]  /*af90*/  SHFL.IDX PT, R135, R135, R20, 0x1c1f ;  /* 0x001c1f1487877589 */ /* 0x000fe800000e0000 */
[----:B------:R-:W0:Y:S04]  /*afa0*/  SHFL.IDX PT, R20, R21, R37, 0x1c1f ;  /* 0x001c1f2515147589 */ /* 0x000e2800000e0000 */
[----:B------:R-:W1:Y:S04]  /*afb0*/  SHFL.IDX PT, R58, R58, R37, 0x1c1f ;  /* 0x001c1f253a3a7589 */ /* 0x000e6800000e0000 */
[----:B------:R0:W2:Y:S04]  /*afc0*/  SHFL.IDX PT, R36, R24, R37, 0x1c1f ;  /* 0x001c1f2518247589 */ /* 0x0000a800000e0000 */
[----:B------:R-:W3:Y:S01]  /*afd0*/  SHFL.IDX PT, R78, R47, R37, 0x1c1f ;  /* 0x001c1f252f4e7589 */ /* 0x000ee200000e0000 */
[----:B------:R-:W-:Y:S06]  /*afe0*/  BAR.SYNC.DEFER_BLOCKING 0x1, 0x100 ;  /* 0x0044000000007b1d */ /* 0x000fec0000010000 */
[----:B------:R1:W-:Y:S01]  /*aff0*/  SHFL.IDX PT, R38, R25, R37, 0x1c1f ;  /* 0x001c1f2519267589 */ /* 0x0003e200000e0000 */
[----:B0-----:R-:W-:-:S03]  /*b000*/  SEL R24, R79, R20, P0 ;  /* 0x000000144f187207 */ /* 0x001fc60000000000 */
[----:B------:R-:W-:Y:S04]  /*b010*/  SHFL.IDX PT, R46, R46, R37, 0x1c1f ;  /* 0x001c1f252e2e7589 */ /* 0x000fe800000e0000 */
[----:B------:R0:W-:Y:S01]  /*b020*/  SHFL.IDX PT, R44, R26, R37, 0x1c1f ;  /* 0x001c1f251a2c7589 */ /* 0x0001e200000e0000 */
[----:B-1----:R-:W-:-:S03]  /*b030*/  SEL R25, R105, R58, P0 ;  /* 0x0000003a69197207 */ /* 0x002fc60000000000 */
[----:B------:R-:W-:Y:S04]  /*b040*/  SHFL.IDX PT, R50, R50, R37, 0x1c1f ;  /* 0x001c1f2532327589 */ /* 0x000fe800000e0000 */
[----:B------:R1:W-:Y:S01]  /*b050*/  SHFL.IDX PT, R48, R27, R37, 0x1c1f ;  /* 0x001c1f251b307589 */ /* 0x0003e200000e0000 */
[----:B0-----:R-:W-:-:S03]  /*b060*/  SEL R26, R20, R79, P0 ;  /* 0x0000004f141a7207 */ /* 0x001fc60000000000 */
[----:B------:R-:W-:Y:S04]  /*b070*/  SHFL.IDX PT, R80, R51, R37, 0x1c1f ;  /* 0x001c1f2533507589 */ /* 0x000fe800000e0000 */
[----:B------:R2:W-:Y:S01]  /*b080*/  SHFL.IDX PT, R52, R28, R37, 0x1c1f ;  /* 0x001c1f251c347589 */ /* 0x0005e200000e0000 */
[----:B-1----:R-:W-:-:S03]  /*b090*/  SEL R27, R58, R105, P0 ;  /* 0x000000693a1b7207 */ /* 0x002fc60000000000 */
[----:B------:R-:W-:Y:S04]  /*b0a0*/  SHFL.IDX PT, R82, R59, R37, 0x1c1f ;  /* 0x001c1f253b527589 */ /* 0x000fe800000e0000 */
[----:B------:R3:W0:Y:S01]  /*b0b0*/  SHFL.IDX PT, R54, R29, R37, 0x1c1f ;  /* 0x001c1f251d367589 */ /* 0x00062200000e0000 */
[----:B--2---:R-:W-:-:S03]  /*b0c0*/  SEL R28, R81, R36, P0 ;  /* 0x00000024511c7207 */ /* 0x004fc60000000000 */
[----:B------:R-:W1:Y:S04]  /*b0d0*/  SHFL.IDX PT, R62, R62, R37, 0x1c1f ;  /* 0x001c1f253e3e7589 */ /* 0x000e6800000e0000 */
[----:B------:R2:W-:Y:S01]  /*b0e0*/  SHFL.IDX PT, R56, R30, R37, 0x1c1f ;  /* 0x001c1f251e387589 */ /* 0x0005e200000e0000 */
[----:B---3--:R-:W-:-:S03]  /*b0f0*/  SEL R29, R109, R78, P0 ;  /* 0x0000004e6d1d7207 */ /* 0x008fc60000000000 */
[----:B------:R-:W-:Y:S04]  /*b100*/  SHFL.IDX PT, R64, R64, R37, 0x1c1f ;  /* 0x001c1f2540407589 */ /* 0x000fe800000e0000 */
[----:B------:R3:W-:Y:S01]  /*b110*/  SHFL.IDX PT, R60, R31, R37, 0x1c1f ;  /* 0x001c1f251f3c7589 */ /* 0x0007e200000e0000 */
[----:B--2---:R-:W-:-:S03]  /*b120*/  SEL R30, R36, R81, P0 ;  /* 0x00000051241e7207 */ /* 0x004fc60000000000 */
[----:B------:R2:W-:Y:S04]  /*b130*/  SHFL.IDX PT, R66, R32, R37, 0x1c1f ;  /* 0x001c1f2520427589 */ /* 0x0005e800000e0000 */
[----:B------:R-:W-:Y:S01]  /*b140*/  SHFL.IDX PT, R84, R65, R37, 0x1c1f ;  /* 0x001c1f2541547589 */ /* 0x000fe200000e0000 */
[----:B0-----:R-:W-:Y:S02]  /*b150*/  SEL R36, R95, R54, P0 ;  /* 0x000000365f247207 */ /* 0x001fe40000000000 */
[----:B---3--:R-:W-:Y:S01]  /*b160*/  SEL R31, R78, R109, P0 ;  /* 0x0000006d4e1f7207 */ /* 0x008fe20000000000 */
[----:B------:R0:W-:Y:S01]  /*b170*/  SHFL.IDX PT, R72, R33, R37, 0x1c1f ;  /* 0x001c1f2521487589 */ /* 0x0001e200000e0000 */
[----:B-1----:R-:W-:Y:S02]  /*b180*/  SEL R39, R62, R123, P0 ;  /* 0x0000007b3e277207 */ /* 0x002fe40000000000 */
[----:B--2---:R-:W-:Y:S01]  /*b190*/  SEL R32, R89, R52, P0 ;  /* 0x0000003459207207 */ /* 0x004fe20000000000 */
[----:B------:R-:W1:Y:S04]  /*b1a0*/  SHFL.IDX PT, R86, R67, R37, 0x1c1f ;  /* 0x001c1f2543567589 */ /* 0x000e6800000e0000 */
[----:B------:R2:W-:Y:S01]  /*b1b0*/  SHFL.IDX PT, R74, R34, R37, 0x1c1f ;  /* 0x001c1f25224a7589 */ /* 0x0005e200000e0000 */
[----:B0-----:R-:W-:-:S03]  /*b1c0*/  SEL R33, R121, R82, P0 ;  /* 0x0000005279217207 */ /* 0x001fc60000000000 */
[----:B------:R-:W-:Y:S04]  /*b1d0*/  SHFL.IDX PT, R68, R68, R37, 0x1c1f ;  /* 0x001c1f2544447589 */ /* 0x000fe800000e0000 */
[----:B------:R-:W0:Y:S01]  /*b1e0*/  SHFL.IDX PT, R70, R70, R37, 0x1c1f ;  /* 0x001c1f2546467589 */ /* 0x000e2200000e0000 */
[----:B--2---:R-:W-:-:S03]  /*b1f0*/  SEL R34, R52, R89, P0 ;  /* 0x0000005934227207 */ /* 0x004fc60000000000 */
[----:B------:R2:W-:Y:S04]  /*b200*/  SHFL.IDX PT, R76, R35, R37, 0x1c1f ;  /* 0x001c1f25234c7589 */ /* 0x0005e800000e0000 */
[----:B------:R3:W4:Y:S04]  /*b210*/  SHFL.IDX PT, R88, R71, R37, 0x1c1f ;  /* 0x001c1f2547587589 */ /* 0x00072800000e0000 */
[----:B------:R0:W-:Y:S01]  /*b220*/  STSM.16.M88.4 [R98], R4 ;  /* 0x0000000462007844 */ /* 0x0001e20000000200 */
[----:B-1----:R-:W-:Y:S02]  /*b230*/  SEL R65, R129, R86, P0 ;  /* 0x0000005681417207 */ /* 0x002fe40000000000 */
[----:B--2---:R-:W-:Y:S01]  /*b240*/  SEL R35, R82, R121, P0 ;  /* 0x0000007952237207 */ /* 0x004fe20000000000 */
[----:B------:R1:W-:Y:S01]  /*b250*/  STSM.16.M88.4 [R96], R8 ;  /* 0x0000000860007844 */ /* 0x0003e20000000200 */
[----:B------:R-:W-:-:S02]  /*b260*/  SEL R67, R86, R129, P0 ;  /* 0x0000008156437207 */ /* 0x000fc40000000000 */
[----:B---3--:R-:W-:Y:S01]  /*b270*/  SEL R37, R123, R62, P0 ;  /* 0x0000003e7b257207 */ /* 0x008fe20000000000 */
[----:B------:R2:W-:Y:S04]  /*b280*/  STSM.16.M88.4 [R94], R12 ;  /* 0x0000000c5e007844 */ /* 0x0005e80000000200 */
[----:B------:R4:W-:Y:S01]  /*b290*/  STSM.16.M88.4 [R92], R24 ;  /* 0x000000185c007844 */ /* 0x0009e20000000200 */
[----:B0-----:R-:W-:Y:S02]  /*b2a0*/  SEL R73, R133, R70, P0 ;  /* 0x0000004685497207 */ /* 0x001fe40000000000 */
[----:B------:R-:W-:Y:S01]  /*b2b0*/  SEL R75, R70, R133, P0 ;  /* 0x00000085464b7207 */ /* 0x000fe20000000000 */
[----:B------:R-:W-:Y:S01]  /*b2c0*/  STSM.16.M88.4 [R90], R28 ;  /* 0x0000001c5a007844 */ /* 0x000fe20000000200 */
[----:B------:R-:W-:-:S02]  /*b2d0*/  SEL R4, R83, R38, P0 ;  /* 0x0000002653047207 */ /* 0x000fc40000000000 */
[----:B------:R-:W-:Y:S02]  /*b2e0*/  SEL R6, R38, R83, P0 ;  /* 0x0000005326067207 */ /* 0x000fe40000000000 */
[----:B------:R-:W-:Y:S02]  /*b2f0*/  SEL R5, R111, R46, P0 ;  /* 0x0000002e6f057207 */ /* 0x000fe40000000000 */
[----:B------:R-:W-:Y:S02]  /*b300*/  SEL R7, R46, R111, P0 ;  /* 0x0000006f2e077207 */ /* 0x000fe40000000000 */
[----:B-1----:R-:W-:Y:S02]  /*b310*/  SEL R8, R85, R44, P0 ;  /* 0x0000002c55087207 */ /* 0x002fe40000000000 */
[----:B------:R-:W-:Y:S01]  /*b320*/  SEL R10, R44, R85, P0 ;  /* 0x000000552c0a7207 */ /* 0x000fe20000000000 */
[----:B------:R0:W-:Y:S01]  /*b330*/  STSM.16.M88.4 [R61], R4 ;  /* 0x000000043d007844 */ /* 0x0001e20000000200 */
[----:B------:R-:W-:-:S02]  /*b340*/  SEL R9, R115, R50, P0 ;  /* 0x0000003273097207 */ /* 0x000fc40000000000 */
[----:B------:R-:W-:Y:S02]  /*b350*/  SEL R11, R50, R115, P0 ;  /* 0x00000073320b7207 */ /* 0x000fe40000000000 */
[----:B--2---:R-:W-:Y:S02]  /*b360*/  SEL R12, R87, R48, P0 ;  /* 0x00000030570c7207 */ /* 0x004fe40000000000 */
[----:B------:R-:W-:Y:S01]  /*b370*/  SEL R14, R48, R87, P0 ;  /* 0x00000057300e7207 */ /* 0x000fe20000000000 */
[----:B------:R1:W-:Y:S01]  /*b380*/  STSM.16.M88.4 [R57], R8 ;  /* 0x0000000839007844 */ /* 0x0003e20000000200 */
[----:B------:R-:W-:Y:S02]  /*b390*/  SEL R13, R119, R80, P0 ;  /* 0x00000050770d7207 */ /* 0x000fe40000000000 */
[----:B------:R-:W-:Y:S02]  /*b3a0*/  SEL R15, R80, R119, P0 ;  /* 0x00000077500f7207 */ /* 0x000fe40000000000 */
[----:B------:R-:W-:-:S02]  /*b3b0*/  SEL R38, R54, R95, P0 ;  /* 0x0000005f36267207 */ /* 0x000fc40000000000 */
[----:B----4-:R-:W-:Y:S01]  /*b3c0*/  SEL R25, R135, R88, P0 ;  /* 0x0000005887197207 */ /* 0x010fe20000000000 */
[----:B------:R2:W-:Y:S01]  /*b3d0*/  STSM.16.M88.4 [R55], R12 ;  /* 0x0000000c37007844 */ /* 0x0005e20000000200 */
[----:B0-----:R-:W-:Y:S02]  /*b3e0*/  SEL R4, R93, R56, P0 ;  /* 0x000000385d047207 */ /* 0x001fe40000000000 */
        /* <DEDUP_REMOVED lines=12> */
[----:B------:R-:W-:Y:S01]  /*b4b0*/  STSM.16.M88.4 [R43], R8 ;  /* 0x000000082b007844 */ /* 0x000fe20000000200 */
[----:B--2---:R-:W-:-:S02]  /*b4c0*/  SEL R12, R103, R72, P0 ;  /* 0x00000048670c7207 */ /* 0x004fc40000000000 */
[----:B------:R-:W-:Y:S01]  /*b4d0*/  SEL R14, R72, R103, P0 ;  /* 0x00000067480e7207 */ /* 0x000fe20000000000 */
[----:B------:R1:W-:Y:S01]  /*b4e0*/  STSM.16.M88.4 [R3], R64 ;  /* 0x0000004003007844 */ /* 0x0003e20000000200 */
[----:B------:R-:W-:Y:S02]  /*b4f0*/  SEL R13, R131, R68, P0 ;  /* 0x00000044830d7207 */ /* 0x000fe40000000000 */
[----:B------:R-:W-:Y:S01]  /*b500*/  SEL R15, R68, R131, P0 ;  /* 0x00000083440f7207 */ /* 0x000fe20000000000 */
[----:B0-----:R-:W-:Y:S01]  /*b510*/  IMAD.U32 R4, RZ, RZ, UR10 ;  /* 0x0000000aff047e24 */ /* 0x001fe2000f8e00ff */
        /* <DEDUP_REMOVED lines=9> */
[----:B------:R-:W-:Y:S01]  /*b5b0*/  UISETP.NE.U32.AND UP1, UPT, UR10, URZ, UPT ;  /* 0x0000003f0a00728c */ /* 0x000fe2000bf25070 */
[----:B------:R-:W2:Y:S03]  /*b5c0*/  LDC R76, c[0x0][0xbe8] ;  /* 0x0002fa00ff4c7b82 */ /* 0x000ea60000000800 */
[----:B------:R0:W-:Y:S05]  /*b5d0*/  STSM.16.M88.4 [R42], R24 ;  /* 0x000000182a007844 */ /* 0x0001ea0000000200 */
[----:B------:R-:W-:Y:S01]  /*b5e0*/  BAR.SYNC.DEFER_BLOCKING 0x1, 0x100 ;  /* 0x0044000000007b1d */ /* 0x000fe20000010000 */
[----:B------:R-:W-:-:S06]  /*b5f0*/  UISETP.NE.AND.EX UP1, UPT, UR11, URZ, UPT, UP1 ;  /* 0x0000003f0b00728c */ /* 0x000fcc000bf25310 */
[----:B------:R-:W-:-:S05]  /*b600*/  PLOP3.LUT P0, PT, PT, PT, UP1, 0x80, 0x0 ;  /* 0x000000000000781c */ /* 0x000fca0003f0f018 */
[----:B------:R-:W-:Y:S02]  /*b610*/  @UP1 ULDC.64 UR10, c[0x0][0xc08] ;  /* 0x00030200000a1ab9 */ /* 0x000fe40000000a00 */
[----:B------:R-:W-:Y:S01]  /*b620*/  @UP1 UIMAD.WIDE UR10, UR37, 0x4, UR10 ;  /* 0x00000004250a18a5 */ /* 0x000fe2000f8e020a */
[----:B------:R-:W-:Y:S02]  /*b630*/  ULDC UR12, c[0x0][0xa88] ;  /* 0x0002a200000c7ab9 */ /* 0x000fe40000000800 */
[----:B-1----:R-:W-:-:S03]  /*b640*/  IMAD.U32 R3, RZ, RZ, UR12 ;  /* 0x0000000cff037e24 */ /* 0x002fc6000f8e00ff */
[----:B------:R-:W-:Y:S02]  /*b650*/  IMAD.U32 R10, RZ, RZ, UR10 ;  /* 0x0000000aff0a7e24 */ /* 0x000fe4000f8e00ff */
[----:B------:R-:W-:Y:S01]  /*b660*/  IMAD.U32 R11, RZ, RZ, UR11 ;  /* 0x0000000bff0b7e24 */ /* 0x000fe2000f8e00ff */
[----:B------:R-:W3:Y:S01]  /*b670*/  @P2 LDG.E R6, desc[UR52][R4.64] ;  /* 0x0000003404062981 */ /* 0x000ee2000c1e1900 */
[----:B--2---:R-:W-:Y:S01]  /*b680*/  ISETP.NE.AND P1, PT, R76, 0x1, PT ;  /* 0x000000014c00780c */ /* 0x004fe20003f25270 */
[----:B------:R-:W-:Y:S01]  /*b690*/  UMOV UR4, URZ ;  /* 0x0000003f00047c82 */ /* 0x000fe20008000000 */
[----:B------:R-:W-:Y:S01]  /*b6a0*/  VIADD R8, R17, UR40 ;  /* 0x0000002811087c36 */ /* 0x000fe20008000000 */
[----:B------:R0:W5:Y:S10]  /*b6b0*/  @P0 LDG.E R3, desc[UR52][R10.64] ;  /* 0x000000340a030981 */ /* 0x000174000c1e1900 */
[----:B------:R-:W1:Y:S08]  /*b6c0*/  @P1 LDC R7, c[0x0][0xbec] ;  /* 0x0002fb00ff071b82 */ /* 0x000e700000000800 */
[----:B------:R-:W2:Y:S01]  /*b6d0*/  @P1 LDC R9, c[0x0][0xbf0] ;  /* 0x0002fc00ff091b82 */ /* 0x000ea20000000800 */
[----:B---3--:R-:W-:Y:S01]  /*b6e0*/  @P2 R2UR UR4, R6 ;  /* 0x00000000060422ca */ /* 0x008fe200000e0000 */
[----:B012---:R-:W-:-:S14]  /*b6f0*/  @P0 BRA `(.L_x_2698) ;  /* 0x0000000000100947 */ /* 0x007fdc0003800000 */
[----:B------:R-:W-:Y:S05]  /*b700*/  @!P2 BRA `(.L_x_2698) ;  /* 0x00000000000ca947 */ /* 0x000fea0003800000 */
[----:B------:R-:W2:Y:S04]  /*b710*/  LDG.E R6, desc[UR52][R4.64] ;  /* 0x0000003404067981 */ /* 0x000ea8000c1e1900 */
[----:B-----5:R-:W2:Y:S02]  /*b720*/  LDG.E R3, desc[UR52][R4.64+0x4] ;  /* 0x0000043404037981 */ /* 0x020ea4000c1e1900 */
[----:B--2---:R-:W-:-:S07]  /*b730*/  IMAD.IADD R3, R3, 0x1, -R6 ;  /* 0x0000000103037824 */ /* 0x004fce00078e0a06 */
.L_x_2698:
[----:B------:R-:W-:Y:S01]  /*b740*/  USHF.R.S32.HI UR15, URZ, 0x1f, UR39 ;  /* 0x0000001f3f0f7899 */ /* 0x000fe20008011427 */
[----:B------:R-:W-:Y:S01]  /*b750*/  @P1 IMAD.HI.U32 R4, R8, R7, RZ ;  /* 0x0000000708041227 */ /* 0x000fe200078e00ff */
[----:B------:R-:W-:Y:S01]  /*b760*/  ULDC.64 UR16, c[0x0][0xb90] ;  /* 0x0002e40000107ab9 */ /* 0x000fe20000000a00 */
[----:B------:R-:W-:Y:S01]  /*b770*/  USHF.R.S32.HI UR11, URZ, 0x1f, UR4 ;  /* 0x0000001f3f0b7899 */ /* 0x000fe20008011404 */
[----:B------:R-:W0:Y:S01]  /*b780*/  @P1 LDC R77, c[0x0][0xbf0] ;  /* 0x0002fc00ff4d1b82 */ /* 0x000e220000000800 */
[----:B------:R-:W-:Y:S01]  /*b790*/  UIMAD UR14, UR15, UR16, URZ ;  /* 0x000000100f0e72a4 */ /* 0x000fe2000f8e023f */
[----:B------:R-:W-:Y:S01]  /*b7a0*/  IMAD.MOV.U32 R6, RZ, RZ, R8 ;  /* 0x000000ffff067224 */ /* 0x000fe200078e0008 */
[----:B------:R-:W-:Y:S01]  /*b7b0*/  @P1 SHF.R.U32.HI R6, RZ, R9, R4 ;  /* 0x00000009ff061219 */ /* 0x000fe20000011604 */
[----:B------:R-:W-:Y:S01]  /*b7c0*/  UMOV UR10, UR4 ;  /* 0x00000004000a7c82 */ /* 0x000fe20008000000 */
[----:B------:R-:W-:Y:S01]  /*b7d0*/  USEL UR38, UR38, URZ, !UP0 ;  /* 0x0000003f26267287 */ /* 0x000fe2000c000000 */
[----:B------:R-:W-:Y:S01]  /*b7e0*/  IMAD R4, R217, 0x40, R16 ;  /* 0x00000040d9047824 */ /* 0x000fe200078e0210 */
[----:B------:R-:W-:Y:S01]  /*b7f0*/  UIMAD.WIDE.U32 UR12, UR39, UR16, UR10 ;  /* 0x00000010270c72a5 */ /* 0x000fe2000f8e000a */
[----:B------:R-:W-:Y:S01]  /*b800*/  IMAD.MOV R9, RZ, RZ, -R6 ;  /* 0x000000ffff097224 */ /* 0x000fe200078e0a06 */
[----:B------:R-:W-:Y:S01]  /*b810*/  UIMAD UR14, UR39, UR17, UR14 ;  /* 0x00000011270e72a4 */ /* 0x000fe2000f8e020e */
[----:B------:R-:W-:Y:S01]  /*b820*/  IMAD.MOV.U32 R5, RZ, RZ, 0x2 ;  /* 0x00000002ff057424 */ /* 0x000fe200078e00ff */
[----:B------:R-:W-:Y:S01]  /*b830*/  USEL UR37, UR37, URZ, !UP0 ;  /* 0x0000003f25257287 */ /* 0x000fe2000c000000 */
[----:B------:R-:W-:Y:S01]  /*b840*/  IMAD R9, R76, R9, R8 ;  /* 0x000000094c097224 */ /* 0x000fe200078e0208 */
[----:B------:R-:W-:Y:S01]  /*b850*/  ULDC.64 UR16, c[0x0][0xb98] ;  /* 0x0002e60000107ab9 */ /* 0x000fe20000000a00 */
[----:B------:R-:W-:Y:S01]  /*b860*/  UIADD3 UR13, UR13, UR14, URZ ;  /* 0x0000000e0d0d7290 */ /* 0x000fe2000fffe03f */
[----:B------:R-:W-:Y:S01]  /*b870*/  SHF.R.S32.HI R8, RZ, 0x1f, R6 ;  /* 0x0000001fff087819 */ /* 0x000fe20000011406 */
[----:B------:R-:W-:Y:S01]  /*b880*/  UIMAD UR10, UR38, UR16, URZ ;  /* 0x00000010260a72a4 */ /* 0x000fe2000f8e023f */
[----:B------:R-:W-:Y:S01]  /*b890*/  SHF.R.S32.HI R7, RZ, 0x1f, R9 ;  /* 0x0000001fff077819 */ /* 0x000fe20000011409 */
[----:B------:R-:W-:Y:S01]  /*b8a0*/  UIMAD.WIDE.U32 UR12, UR37, UR16, UR12 ;  /* 0x00000010250c72a5 */ /* 0x000fe2000f8e000c */
[----:B------:R-:W-:Y:S01]  /*b8b0*/  IMAD.WIDE R4, R4, R5, UR8 ;  /* 0x0000000804047e25 */ /* 0x000fe2000f8e0205 */
[----:B------:R-:W-:Y:S01]  /*b8c0*/  UIMAD UR10, UR37, UR17, UR10 ;  /* 0x00000011250a72a4 */ /* 0x000fe2000f8e020a */
[----:B------:R-:W-:-:S02]  /*b8d0*/  ULDC.64 UR8, c[0x0][0xb88] ;  /* 0x0002e20000087ab9 */ /* 0x000fc40000000a00 */
[----:B-----5:R-:W-:Y:S01]  /*b8e0*/  IMAD R81, R3, R76, RZ ;  /* 0x0000004c03517224 */ /* 0x020fe200078e02ff */
[----:B------:R-:W-:Y:S01]  /*b8f0*/  IADD3 R6, P0, R6, UR12, RZ ;  /* 0x0000000c06067c10 */ /* 0x000fe2000ff1e0ff */
[----:B------:R-:W-:Y:S01]  /*b900*/  IMAD R10, R7, UR8, RZ ;  /* 0x00000008070a7c24 */ /* 0x000fe2000f8e02ff */
[C---:B------:R-:W-:Y:S01]  /*b910*/  IADD3 R53, P3, R4.reuse, 0x4000, RZ ;  /* 0x0000400004357810 */ /* 0x040fe20007f7e0ff */
[----:B------:R-:W-:Y:S01]  /*b920*/  IMAD.U32 R11, RZ, RZ, UR10 ;  /* 0x0000000aff0b7e24 */ /* 0x000fe2000f8e00ff */
[----:B------:R-:W-:Y:S01]  /*b930*/  IADD3 R29, P2, R4, 0x5000, RZ ;  /* 0x00005000041d7810 */ /* 0x000fe20007f5e0ff */
[----:B------:R-:W-:Y:S01]  /*b940*/  IMAD R15, R9, UR9, R10 ;  /* 0x00000009090f7c24 */ /* 0x000fe2000f8e020a */
[----:B------:R-:W-:Y:S01]  /*b950*/  LOP3.LUT R52, R53, 0x380, RZ, 0xc0, !PT ;  /* 0x0000038035347812 */ /* 0x000fe200078ec0ff */
[----:B------:R-:W-:Y:S01]  /*b960*/  VIADD R26, R220, UR40 ;  /* 0x00000028dc1a7c36 */ /* 0x000fe20008000000 */
[----:B------:R-:W-:Y:S01]  /*b970*/  IADD3.X R7, R8, UR13, R11, P0, !PT ;  /* 0x0000000d08077c10 */ /* 0x000fe200087fe40b */
[----:B------:R-:W-:Y:S01]  /*b980*/  ULDC.64 UR12, c[0x0][0xaa0] ;  /* 0x0002a800000c7ab9 */ /* 0x000fe20000000a00 */
[----:B------:R-:W-:-:S02]  /*b990*/  IADD3 R11, P5, R4, 0x1000, RZ ;  /* 0x00001000040b7810 */ /* 0x000fc40007fbe0ff */
[----:B------:R-:W-:Y:S01]  /*b9a0*/  SHF.R.U64 R52, R52, 0x3, RZ ;  /* 0x0000000334347819 */ /* 0x000fe200000012ff */
[----:B------:R-:W-:Y:S01]  /*b9b0*/  IMAD.WIDE.U32 R6, R9, UR8, R6 ;  /* 0x0000000809067c25 */ /* 0x000fe2000f8e0006 */
[----:B------:R-:W-:Y:S01]  /*b9c0*/  LOP3.LUT R8, R11, 0x380, RZ, 0xc0, !PT ;  /* 0x000003800b087812 */ /* 0x000fe200078ec0ff */
[----:B------:R-:W-:Y:S01]  /*b9d0*/  ULDC.64 UR8, c[0x0][0xb50] ;  /* 0x0002d40000087ab9 */ /* 0x000fe20000000a00 */
[----:B------:R-:W-:Y:S01]  /*b9e0*/  LOP3.LUT R52, R52, R53, RZ, 0x3c, !PT ;  /* 0x0000003534347212 */ /* 0x000fe200078e3cff */
[----:B------:R-:W-:Y:S01]  /*b9f0*/  IMAD.IADD R7, R7, 0x1, R15 ;  /* 0x0000000107077824 */ /* 0x000fe200078e020f */
[----:B------:R-:W-:Y:S01]  /*ba00*/  SHF.R.U64 R8, R8, 0x3, RZ ;  /* 0x0000000308087819 */ /* 0x000fe200000012ff */
[--C-:B------:R-:W-:Y:S01]  /*ba10*/  IMAD.X R53, RZ, RZ, R5.reuse, P3 ;  /* 0x000000ffff357224 */ /* 0x100fe200018e0605 */
[----:B------:R-:W-:Y:S01]  /*ba20*/  LEA R14, P0, R6, UR8, 0x2 ;  /* 0x00000008060e7c11 */ /* 0x000fe2000f8010ff */
[----:B------:R-:W-:Y:S01]  /*ba30*/  IMAD.X R9, RZ, RZ, R5, P5 ;  /* 0x000000ffff097224 */ /* 0x000fe200028e0605 */
[----:B------:R-:W-:-:S02]  /*ba40*/  LOP3.LUT R8, R8, R11, RZ, 0x3c, !PT ;  /* 0x0000000b08087212 */ /* 0x000fc400078e3cff */
[----:B------:R-:W-:Y:S01]  /*ba50*/  LEA.HI.X R11, R6, UR9, R7, 0x2, P0 ;  /* 0x00000009060b7c11 */ /* 0x000fe200080f1407 */
[----:B------:R-:W-:Y:S01]  /*ba60*/  SHFL.IDX PT, R20, R14, RZ, 0x1c1f ;  /* 0x001c1fff0e147589 */ /* 0x000fe200000e0000 */
[----:B------:R-:W-:Y:S01]  /*ba70*/  IADD3 R25, P0, R4, 0x3000, RZ ;  /* 0x0000300004197810 */ /* 0x000fe20007f1e0ff */
[----:B------:R-:W-:Y:S01]  /*ba80*/  VIADD R6, R26, 0x8 ;  /* 0x000000081a067836 */ /* 0x000fe20000000000 */
[----:B------:R-:W-:Y:S01]  /*ba90*/  IADD3 R45, P3, R4, 0xa000, RZ ;  /* 0x0000a000042d7810 */ /* 0x000fe20007f7e0ff */
[----:B------:R-:W1:Y:S01]  /*baa0*/  SHFL.IDX PT, R21, R11, RZ, 0x1c1f ;  /* 0x001c1fff0b157589 */ /* 0x000e6200000e0000 */
[----:B------:R-:W-:Y:S02]  /*bab0*/  LOP3.LUT R24, R25, 0x380, RZ, 0xc0, !PT ;  /* 0x0000038019187812 */ /* 0x000fe400078ec0ff */
[----:B------:R-:W-:Y:S01]  /*bac0*/  LOP3.LUT R44, R45, 0x380, RZ, 0xc0, !PT ;  /* 0x000003802d2c7812 */ /* 0x000fe200078ec0ff */
[----:B------:R-:W-:Y:S01]  /*bad0*/  SHFL.IDX PT, R42, R14, 0x1, 0x1c1f ;  /* 0x003c1f000e2a7f89 */ /* 0x000fe200000e0000 */
[----:B------:R-:W-:-:S02]  /*bae0*/  LOP3.LUT R28, R29, 0x380, RZ, 0xc0, !PT ;  /* 0x000003801d1c7812 */ /* 0x000fc400078ec0ff */
[----:B------:R-:W-:Y:S01]  /*baf0*/  SHF.R.U64 R24, R24, 0x3, RZ ;  /* 0x0000000318187819 */ /* 0x000fe200000012ff */
[----:B------:R-:W2:Y:S01]  /*bb00*/  SHFL.IDX PT, R43, R11, 0x1, 0x1c1f ;  /* 0x003c1f000b2b7f89 */ /* 0x000ea200000e0000 */
[----:B------:R-:W-:Y:S02]  /*bb10*/  SHF.R.U64 R44, R44, 0x3, RZ ;  /* 0x000000032c2c7819 */ /* 0x000fe400000012ff */
[----:B------:R-:W-:Y:S02]  /*bb20*/  SHF.R.U64 R28, R28, 0x3, RZ ;  /* 0x000000031c1c7819 */ /* 0x000fe400000012ff */
[----:B------:R-:W-:Y:S01]  /*bb30*/  LOP3.LUT R24, R24, R25, RZ, 0x3c, !PT ;  /* 0x0000001918187212 */ /* 0x000fe200078e3cff */
[--C-:B------:R-:W-:Y:S01]  /*bb40*/  IMAD.X R25, RZ, RZ, R5.reuse, P0 ;  /* 0x000000ffff197224 */ /* 0x100fe200000e0605 */
[----:B------:R-:W-:Y:S02]  /*bb50*/  IADD3 R57, P0, R4, 0x9000, RZ ;  /* 0x0000900004397810 */ /* 0x000fe40007f1e0ff */
[----:B------:R-:W-:Y:S01]  /*bb60*/  LOP3.LUT R44, R44, R45, RZ, 0x3c, !PT ;  /* 0x0000002d2c2c7212 */ /* 0x000fe200078e3cff */
[--C-:B------:R-:W-:Y:S01]  /*bb70*/  IMAD.X R45, RZ, RZ, R5.reuse, P3 ;  /* 0x000000ffff2d7224 */ /* 0x100fe200018e0605 */
[----:B------:R-:W-:Y:S01]  /*bb80*/  LOP3.LUT R28, R28, R29, RZ, 0x3c, !PT ;  /* 0x0000001d1c1c7212 */ /* 0x000fe200078e3cff */
[----:B------:R-:W-:Y:S01]  /*bb90*/  IMAD.X R29, RZ, RZ, R5, P2 ;  /* 0x000000ffff1d7224 */ /* 0x000fe200010e0605 */
[----:B------:R-:W-:-:S02]  /*bba0*/  IADD3 R10, P3, R4, 0xf000, RZ ;  /* 0x0000f000040a7810 */ /* 0x000fc40007f7e0ff */
[----:B------:R-:W-:Y:S02]  /*bbb0*/  LOP3.LUT R56, R57, 0x380, RZ, 0xc0, !PT ;  /* 0x0000038039387812 */ /* 0x000fe400078ec0ff */
[C---:B------:R-:W-:Y:S02]  /*bbc0*/  IADD3 R41, P2, R4.reuse, 0xb000, RZ ;  /* 0x0000b00004297810 */ /* 0x040fe40007f5e0ff */
[----:B------:R-:W-:Y:S01]  /*bbd0*/  IADD3 R13, P4, R4, 0x2000, RZ ;  /* 0x00002000040d7810 */ /* 0x000fe20007f9e0ff */
[----:B------:R-:W-:Y:S01]  /*bbe0*/  UIMAD UR10, UR11, UR12, URZ ;  /* 0x0000000c0b0a72a4 */ /* 0x000fe2000f8e023f */
[----:B------:R-:W-:Y:S02]  /*bbf0*/  LOP3.LUT R3, R10, 0x380, RZ, 0xc0, !PT ;  /* 0x000003800a037812 */ /* 0x000fe400078ec0ff */
[C---:B------:R-:W-:Y:S02]  /*bc00*/  IADD3 R33, P6, R4.reuse, 0x6000, RZ ;  /* 0x0000600004217810 */ /* 0x040fe40007fde0ff */
[----:B------:R-:W-:Y:S01]  /*bc10*/  IADD3 R37, P5, R4, 0x7000, RZ ;  /* 0x0000700004257810 */ /* 0x000fe20007fbe0ff */
[----:B------:R-:W-:Y:S01]  /*bc20*/  UIMAD.WIDE.U32 UR8, UR4, UR12, URZ ;  /* 0x0000000c040872a5 */ /* 0x000fe2000f8e003f */
[----:B------:R-:W-:Y:S01]  /*bc30*/  SHF.R.U64 R56, R56, 0x3, RZ ;  /* 0x0000000338387819 */ /* 0x000fe200000012ff */
[----:B------:R-:W-:Y:S01]  /*bc40*/  IMAD.X R49, RZ, RZ, R5, P3 ;  /* 0x000000ffff317224 */ /* 0x000fe200018e0605 */
[----:B------:R-:W-:-:S02]  /*bc50*/  LOP3.LUT R40, R41, 0x380, RZ, 0xc0, !PT ;  /* 0x0000038029287812 */ /* 0x000fc400078ec0ff */
[----:B------:R-:W-:Y:S02]  /*bc60*/  SHF.R.U64 R3, R3, 0x3, RZ ;  /* 0x0000000303037819 */ /* 0x000fe400000012ff */
[----:B------:R-:W-:Y:S01]  /*bc70*/  LOP3.LUT R56, R56, R57, RZ, 0x3c, !PT ;  /* 0x0000003938387212 */ /* 0x000fe200078e3cff */
[--C-:B------:R-:W-:Y:S01]  /*bc80*/  IMAD.X R57, RZ, RZ, R5.reuse, P0 ;  /* 0x000000ffff397224 */ /* 0x100fe200000e0605 */
[----:B------:R-:W-:Y:S02]  /*bc90*/  SHF.R.U64 R40, R40, 0x3, RZ ;  /* 0x0000000328287819 */ /* 0x000fe400000012ff */
[----:B------:R-:W-:Y:S02]  /*bca0*/  LOP3.LUT P0, RZ, R218, 0x3, RZ, 0xc0, !PT ;  /* 0x00000003daff7812 */ /* 0x000fe4000780c0ff */
[----:B------:R-:W-:Y:S02]  /*bcb0*/  LOP3.LUT R12, R13, 0x380, RZ, 0xc0, !PT ;  /* 0x000003800d0c7812 */ /* 0x000fe400078ec0ff */
[----:B------:R-:W-:Y:S01]  /*bcc0*/  LOP3.LUT R40, R40, R41, RZ, 0x3c, !PT ;  /* 0x0000002928287212 */ /* 0x000fe200078e3cff */
[----:B------:R-:W-:Y:S01]  /*bcd0*/  IMAD.X R41, RZ, RZ, R5, P2 ;  /* 0x000000ffff297224 */ /* 0x000fe200010e0605 */
[----:B------:R-:W-:-:S02]  /*bce0*/  LOP3.LUT R48, R3, R10, RZ, 0x3c, !PT ;  /* 0x0000000a03307212 */ /* 0x000fc400078e3cff */
[----:B------:R-:W3:Y:S01]  /*bcf0*/  @P1 LDC R3, c[0x0][0xbec] ;  /* 0x0002fb00ff031b82 */ /* 0x000ee20000000800 */
[-C--:B------:R-:W-:Y:S02]  /*bd00*/  ISETP.GE.OR P2, PT, R26, R81.reuse, P0 ;  /* 0x000000511a00720c */ /* 0x080fe40000746670 */
[----:B------:R-:W-:Y:S02]  /*bd10*/  SHF.R.U64 R12, R12, 0x3, RZ ;  /* 0x000000030c0c7819 */ /* 0x000fe400000012ff */
[----:B------:R-:W-:Y:S02]  /*bd20*/  ISETP.GE.OR P0, PT, R6, R81, P0 ;  /* 0x000000510600720c */ /* 0x000fe40000706670 */
[----:B------:R-:W-:Y:S01]  /*bd30*/  LOP3.LUT R12, R12, R13, RZ, 0x3c, !PT ;  /* 0x0000000d0c0c7212 */ /* 0x000fe200078e3cff */
[----:B------:R-:W-:Y:S01]  /*bd40*/  IMAD.X R13, RZ, RZ, R5, P4 ;  /* 0x000000ffff0d7224 */ /* 0x000fe200020e0605 */
[----:B------:R-:W-:Y:S01]  /*bd50*/  IADD3 R65, P4, R4, 0x8000, RZ ;  /* 0x0000800004417810 */ /* 0x000fe20007f9e0ff */
[----:B------:R-:W-:Y:S01]  /*bd60*/  UIMAD UR10, UR4, UR13, UR10 ;  /* 0x0000000d040a72a4 */ /* 0x000fe2000f8e020a */
[----:B------:R-:W-:-:S02]  /*bd70*/  LOP3.LUT R32, R33, 0x380, RZ, 0xc0, !PT ;  /* 0x0000038021207812 */ /* 0x000fc400078ec0ff */
[----:B------:R-:W-:Y:S01]  /*bd80*/  LOP3.LUT R36, R37, 0x380, RZ, 0xc0, !PT ;  /* 0x0000038025247812 */ /* 0x000fe200078ec0ff */
[----:B-1----:R-:W-:Y:S01]  /*bd90*/  @!P2 ST.E desc[UR52][R20.64], R2 ;  /* 0x000000021400a985 */ /* 0x002fe2000c101934 */
[----:B------:R-:W-:Y:S01]  /*bda0*/  LOP3.LUT R64, R65, 0x380, RZ, 0xc0, !PT ;  /* 0x0000038041407812 */ /* 0x000fe200078ec0ff */
[----:B------:R-:W-:Y:S01]  /*bdb0*/  ULDC.64 UR12, c[0x0][0xae8] ;  /* 0x0002ba00000c7ab9 */ /* 0x000fe20000000a00 */
[----:B------:R-:W-:Y:S01]  /*bdc0*/  SHF.R.U64 R32, R32, 0x3, RZ ;  /* 0x0000000320207819 */ /* 0x000fe200000012ff */
[----:B--2---:R1:W-:Y:S01]  /*bdd0*/  @!P0 ST.E desc[UR52][R42.64], R0 ;  /* 0x000000002a008985 */ /* 0x0043e2000c101934 */
[----:B------:R-:W-:Y:S01]  /*bde0*/  SHF.R.U64 R36, R36, 0x3, RZ ;  /* 0x0000000324247819 */ /* 0x000fe200000012ff */
[----:B------:R-:W-:Y:S01]  /*bdf0*/  UIADD3 UR9, UR9, UR10, URZ ;  /* 0x0000000a09097290 */ /* 0x000fe2000fffe03f */
[----:B------:R-:W-:Y:S01]  /*be00*/  SHF.R.U64 R64, R64, 0x3, RZ ;  /* 0x0000000340407819 */ /* 0x000fe200000012ff */
[----:B------:R-:W-:Y:S01]  /*be10*/  UIMAD UR4, UR15, UR12, URZ ;  /* 0x0000000c0f0472a4 */ /* 0x000fe2000f8e023f */
[----:B------:R-:W-:Y:S01]  /*be20*/  LOP3.LUT R32, R32, R33, RZ, 0x3c, !PT ;  /* 0x0000002120207212 */ /* 0x000fe200078e3cff */
[--C-:B------:R-:W-:Y:S01]  /*be30*/  IMAD.X R33, RZ, RZ, R5.reuse, P6 ;  /* 0x000000ffff217224 */ /* 0x100fe200030e0605 */
[----:B------:R-:W-:Y:S01]  /*be40*/  LOP3.LUT R36, R36, R37, RZ, 0x3c, !PT ;  /* 0x0000002524247212 */ /* 0x000fe200078e3cff */
[--C-:B------:R-:W-:Y:S01]  /*be50*/  IMAD.X R37, RZ, RZ, R5.reuse, P5 ;  /* 0x000000ffff257224 */ /* 0x100fe200028e0605 */
[----:B------:R-:W-:Y:S01]  /*be60*/  LOP3.LUT R64, R64, R65, RZ, 0x3c, !PT ;  /* 0x0000004140407212 */ /* 0x000fe200078e3cff */
[----:B------:R-:W-:Y:S01]  /*be70*/  IMAD.X R65, RZ, RZ, R5, P4 ;  /* 0x000000ffff417224 */ /* 0x000fe200020e0605 */
[----:B------:R-:W-:Y:S01]  /*be80*/  LOP3.LUT R7, R4, 0x380, RZ, 0xc0, !PT ;  /* 0x0000038004077812 */ /* 0x000fe200078ec0ff */
[----:B-1----:R-:W-:Y:S01]  /*be90*/  IMAD R0, R216, 0x20, R217 ;  /* 0x00000020d8007824 */ /* 0x002fe200078e02d9 */
[----:B------:R-:W-:Y:S01]  /*bea0*/  UIMAD UR4, UR39, UR13, UR4 ;  /* 0x0000000d270472a4 */ /* 0x000fe2000f8e0204 */
[----:B------:R-:W-:Y:S01]  /*beb0*/  IADD3 R73, P6, R4, 0xc000, RZ ;  /* 0x0000c00004497810 */ /* 0x000fe20007fde0ff */
[----:B------:R-:W-:Y:S01]  /*bec0*/  UIMAD.WIDE.U32 UR8, UR39, UR12, UR8 ;  /* 0x0000000c270872a5 */ /* 0x000fe2000f8e0008 */
[----:B------:R-:W-:Y:S01]  /*bed0*/  VIADD R20, R0, UR40 ;  /* 0x0000002800147c36 */ /* 0x000fe20008000000 */
[C---:B------:R-:W-:Y:S01]  /*bee0*/  IADD3 R69, P5, R4.reuse, 0xd000, RZ ;  /* 0x0000d00004457810 */ /* 0x040fe20007fbe0ff */
[----:B------:R-:W-:Y:S01]  /*bef0*/  ULDC.64 UR10, c[0x0][0xaf0] ;  /* 0x0002bc00000a7ab9 */ /* 0x000fe20000000a00 */
[----:B------:R-:W-:Y:S01]  /*bf00*/  IADD3 R61, P4, R4, 0xe000, RZ ;  /* 0x0000e000043d7810 */ /* 0x000fe20007f9e0ff */
[----:B---3--:R-:W-:Y:S01]  /*bf10*/  @P1 IMAD.HI.U32 R0, R20, R3, RZ ;  /* 0x0000000314001227 */ /* 0x008fe200078e00ff */
[----:B------:R-:W-:Y:S01]  /*bf20*/  UIADD3 UR9, UR9, UR4, URZ ;  /* 0x0000000409097290 */ /* 0x000fe2000fffe03f */
[----:B------:R-:W-:Y:S01]  /*bf30*/  LOP3.LUT R72, R73, 0x380, RZ, 0xc0, !PT ;  /* 0x0000038049487812 */ /* 0x000fe200078ec0ff */
[----:B------:R-:W-:Y:S01]  /*bf40*/  UIMAD UR4, UR38, UR10, URZ ;  /* 0x0000000a260472a4 */ /* 0x000fe2000f8e023f */
[----:B------:R-:W-:Y:S01]  /*bf50*/  LOP3.LUT R68, R69, 0x380, RZ, 0xc0, !PT ;  /* 0x0000038045447812 */ /* 0x000fe200078ec0ff */
[----:B------:R-:W5:Y:S01]  /*bf60*/  LD.E.128 R8, desc[UR52][R8.64] ;  /* 0x0000003408087980 */ /* 0x000f62000c101d00 */
[----:B------:R-:W-:Y:S01]  /*bf70*/  LOP3.LUT R60, R61, 0x380, RZ, 0xc0, !PT ;  /* 0x000003803d3c7812 */ /* 0x000fe200078ec0ff */
[----:B------:R-:W-:Y:S01]  /*bf80*/  IMAD.MOV.U32 R21, RZ, RZ, R20 ;  /* 0x000000ffff157224 */ /* 0x000fe200078e0014 */
[----:B0-----:R-:W-:Y:S01]  /*bf90*/  @P1 SHF.R.U32.HI R21, RZ, R77, R0 ;  /* 0x0000004dff151219 */ /* 0x001fe20000011600 */
[----:B------:R-:W-:Y:S01]  /*bfa0*/  UIMAD UR4, UR37, UR11, UR4 ;  /* 0x0000000b250472a4 */ /* 0x000fe2000f8e0204 */
[----:B------:R-:W-:Y:S01]  /*bfb0*/  SHF.R.U64 R72, R72, 0x3, RZ ;  /* 0x0000000348487819 */ /* 0x000fe200000012ff */
[----:B------:R-:W-:Y:S01]  /*bfc0*/  UIMAD.WIDE.U32 UR8, UR37, UR10, UR8 ;  /* 0x0000000a250872a5 */ /* 0x000fe2000f8e0008 */
[----:B------:R-:W-:Y:S01]  /*bfd0*/  SHF.R.U64 R68, R68, 0x3, RZ ;  /* 0x0000000344447819 */ /* 0x000fe200000012ff */
[----:B------:R-:W5:Y:S01]  /*bfe0*/  LD.E.128 R12, desc[UR52][R12.64] ;  /* 0x000000340c0c7980 */ /* 0x000f62000c101d00 */
[----:B------:R-:W-:-:S02]  /*bff0*/  SHF.R.U64 R60, R60, 0x3, RZ ;  /* 0x000000033c3c7819 */ /* 0x000fc400000012ff */
        /* <DEDUP_REMOVED lines=12> */
[----:B------:R-:W-:Y:S01]  /*c0c0*/  IMAD R77, R76, R77, R20 ;  /* 0x0000004d4c4d7224 */ /* 0x000fe200078e0214 */
[----:B------:R-:W5:Y:S01]  /*c0d0*/  LD.E.128 R24, desc[UR52][R24.64] ;  /* 0x0000003418187980 */ /* 0x000f62000c101d00 */
[----:B------:R-:W-:-:S02]  /*c0e0*/  IMAD R0, R0, UR10, RZ ;  /* 0x0000000a00007c24 */ /* 0x000fc4000f8e02ff */
        /* <DEDUP_REMOVED lines=32> */
[C---:B------:R-:W-:Y:S01]  /*c2f0*/  ISETP.GE.AND P2, PT, R84.reuse, R81, PT ;  /* 0x000000515400720c */ /* 0x040fe20003f46270 */
[----:B------:R-:W-:Y:S02]  /*c300*/  ULDC.64 UR8, c[0x0][0xa80] ;  /* 0x0002a00000087ab9 */ /* 0x000fe40000000a00 */
[----:B------:R-:W-:Y:S01]  /*c310*/  VIADD R0, R84, 0x20 ;  /* 0x0000002054007836 */ /* 0x000fe20000000000 */
[----:B------:R-:W-:Y:S01]  /*c320*/  LEA R80, P3, R2, UR8, 0x1 ;  /* 0x0000000802507c11 */ /* 0x000fe2000f8608ff */
[----:B------:R-:W-:Y:S01]  /*c330*/  IMAD.IADD R3, R3, 0x1, R21 ;  /* 0x0000000103037824 */ /* 0x000fe200078e0215 */
[----:B------:R-:W-:-:S02]  /*c340*/  UPRMT UR7, URZ, 0x654, UR7 ;  /* 0x000006543f077896 */ /* 0x000fc40008000007 */
[-C--:B------:R-:W-:Y:S01]  /*c350*/  ISETP.GE.AND P1, PT, R0, R81.reuse, PT ;  /* 0x000000510000720c */ /* 0x080fe20003f26270 */
[----:B------:R-:W-:Y:S01]  /*c360*/  VIADD R0, R84, 0x40 ;  /* 0x0000004054007836 */ /* 0x000fe20000000000 */
[----:B------:R-:W-:Y:S01]  /*c370*/  LEA.HI.X R82, R2, UR9, R3, 0x1, P3 ;  /* 0x0000000902527c11 */ /* 0x000fe200098f0c03 */
[----:B0-----:R0:W1:Y:S01]  /*c380*/  SHFL.IDX PT, R78, R80, RZ, 0x181f ;  /* 0x00181fff504e7589 */ /* 0x00106200000e0000 */
        /* <DEDUP_REMOVED lines=22> */
.L_x_2700:
[----:B------:R-:W-:Y:S05]  /*c4f0*/  BSYNC B1 ;  /* 0x0000000000017941 */ /* 0x000fea0003800000 */
.L_x_2699:
[----:B--2---:R2:W4:Y:S01]  /*c500*/  SHFL.IDX PT, R0, R82, 0x1, 0x181f ;  /* 0x00381f0052007f89 */ /* 0x00452200000e0000 */
        /* <DEDUP_REMOVED lines=8> */
[-C--:B---3--:R-:W-:Y:S02]  /*c590*/  @!P4 LEA R2, P6, R16, R20.reuse, 0x1 ;  /* 0x000000141002c211 */ /* 0x088fe400078c08ff */
[----:B-----5:R-:W-:Y:S02]  /*c5a0*/  @!P3 LEA R4, P5, R22, R20, 0x1 ;  /* 0x000000141604b211 */ /* 0x020fe400078a08ff */
        /* <DEDUP_REMOVED lines=10> */
.L_x_2702:
[----:B------:R-:W-:Y:S05]  /*c650*/  BSYNC B1 ;  /* 0x0000000000017941 */ /* 0x000fea0003800000 */
.L_x_2701:
        /* <DEDUP_REMOVED lines=10> */
[-C--:B------:R-:W-:Y:S02]  /*c700*/  @!P2 LEA R4, P5, R22, R8.reuse, 0x1 ;  /* 0x000000081604a211 */ /* 0x080fe400078a08ff */
        /* <DEDUP_REMOVED lines=10> */
.L_x_2704:
[----:B------:R-:W-:Y:S05]  /*c7b0*/  BSYNC B1 ;  /* 0x0000000000017941 */ /* 0x000fea0003800000 */
.L_x_2703:
[----:B0-----:R-:W-:Y:S01]  /*c7c0*/  VIADD R0, R84, 0x60 ;  /* 0x0000006054007836 */ /* 0x001fe20000000000 */
[----:B--2-4-:R-:W4:Y:S04]  /*c7d0*/  SHFL.IDX PT, R82, R82, 0x3, 0x181f ;  /* 0x00781f0052527f89 */ /* 0x014f2800000e0000 */
[----:B------:R-:W-:Y:S01]  /*c7e0*/  ISETP.GE.AND P0, PT, R0, R81, PT ;  /* 0x000000510000720c */ /* 0x000fe20003f06270 */
[----:B------:R-:W0:-:S12]  /*c7f0*/  SHFL.IDX PT, R80, R80, 0x3, 0x181f ;  /* 0x00781f0050507f89 */ /* 0x000e1800000e0000 */
[----:B------:R-:W-:Y:S05]  /*c800*/  @P0 BRA `(.L_x_2705) ;  /* 0x0000000c00a80947 */ /* 0x000fea0003800000 */
[----:B------:R-:W-:Y:S02]  /*c810*/  ULDC UR4, c[0x0][0xac8] ;  /* 0x0002b20000047ab9 */ /* 0x000fe40000000800 */
[----:B------:R-:W-:Y:S02]  /*c820*/  ISETP.GE.AND P3, PT, R16, UR4, PT ;  /* 0x0000000410007c0c */ /* 0x000fe4000bf66270 */
[----:B------:R-:W-:Y:S02]  /*c830*/  ISETP.GE.AND P4, PT, R22, UR4, PT ;  /* 0x0000000416007c0c */ /* 0x000fe4000bf86270 */
[----:B------:R-:W-:-:S09]  /*c840*/  ISETP.GE.AND P5, PT, R19, UR4, PT ;  /* 0x0000000413007c0c */ /* 0x000fd2000bfa6270 */
[-C--:B0-----:R-:W-:Y:S02]  /*c850*/  @!P3 LEA R2, P0, R16, R80.reuse, 0x1 ;  /* 0x000000501002b211 */ /* 0x081fe400078008ff */
[-C--:B------:R-:W-:Y:S02]  /*c860*/  @!P4 LEA R4, P1, R22, R80.reuse, 0x1 ;  /* 0x000000501604c211 */ /* 0x080fe400078208ff */
[C---:B------:R-:W-:Y:S02]  /*c870*/  @!P5 LEA R6, P2, R19.reuse, R80, 0x1 ;  /* 0x000000501306d211 */ /* 0x040fe400078408ff */
[-C--:B----4-:R-:W-:Y:S02]  /*c880*/  @!P3 LEA.HI.X R3, R16, R82.reuse, R225, 0x1, P0 ;  /* 0x000000521003b211 */ /* 0x090fe400000f0ce1 */
        /* <DEDUP_REMOVED lines=11> */
.L_x_2697:
[----:B------:R-:W-:Y:S01]  /*c940*/  ULDC.64 UR8, c[0x0][0xc00] ;  /* 0x0003000000087ab9 */ /* 0x000fe20000000a00 */
[----:B------:R-:W0:Y:S01]  /*c950*/  LDC R11, c[0x0][0xbe8] ;  /* 0x0002fa00ff0b7b82 */ /* 0x000e220000000800 */
[----:B------:R-:W-:Y:S02]  /*c960*/  UISETP.NE.U32.AND UP0, UPT, UR8, URZ, UPT ;  /* 0x0000003f0800728c */ /* 0x000fe4000bf05070 */
[----:B------:R-:W-:Y:S02]  /*c970*/  ULEA UR4, UP1, UR37, UR8, 0x2 ;  /* 0x0000000825047291 */ /* 0x000fe4000f82103f */
[----:B------:R-:W-:Y:S02]  /*c980*/  UISETP.NE.AND.EX UP0, UPT, UR9, URZ, UPT, UP0 ;  /* 0x0000003f0900728c */ /* 0x000fe4000bf05300 */
[----:B------:R-:W-:Y:S02]  /*c990*/  ULEA.HI.X UR7, UR37, UR9, UR38, 0x2, UP1 ;  /* 0x0000000925077291 */ /* 0x000fe400088f1426 */
[----:B------:R-:W-:Y:S01]  /*c9a0*/  IMAD.U32 R2, RZ, RZ, UR4 ;  /* 0x00000004ff027e24 */ /* 0x000fe2000f8e00ff */
[----:B------:R-:W-:Y:S01]  /*c9b0*/  ULDC.64 UR8, c[0x0][0xc08] ;  /* 0x0003020000087ab9 */ /* 0x000fe20000000a00 */
[----:B------:R-:W-:Y:S01]  /*c9c0*/  PLOP3.LUT P2, PT, PT, PT, UP0, 0x80, 0x0 ;  /* 0x000000000000781c */ /* 0x000fe20003f4f008 */
[----:B------:R-:W-:Y:S01]  /*c9d0*/  UISETP.NE.U32.AND UP1, UPT, UR8, URZ, UPT ;  /* 0x0000003f0800728c */ /* 0x000fe2000bf25070 */
[----:B------:R-:W-:-:S03]  /*c9e0*/  IMAD.U32 R3, RZ, RZ, UR7 ;  /* 0x00000007ff037e24 */ /* 0x000fc6000f8e00ff */
[----:B------:R-:W-:-:S08]  /*c9f0*/  UISETP.NE.AND.EX UP1, UPT, UR9, URZ, UPT, UP1 ;  /* 0x0000003f0900728c */ /* 0x000fd0000bf25310 */
[----:B------:R-:W2:Y:S01]  /*ca00*/  @P2 LDG.E R6, desc[UR52][R2.64] ;  /* 0x0000003402062981 */ /* 0x000ea2000c1e1900 */
[----:B------:R-:W-:Y:S01]  /*ca10*/  PLOP3.LUT P3, PT, PT, PT, UP1, 0x80, 0x0 ;  /* 0x000000000000781c */ /* 0x000fe20003f6f018 */
[----:B------:R-:W-:Y:S01]  /*ca20*/  ULDC UR4, c[0x0][0xa88] ;  /* 0x0002a20000047ab9 */ /* 0x000fe20000000800 */
[----:B------:R-:W-:Y:S01]  /*ca30*/  @UP1 ULDC.64 UR8, c[0x0][0xc08] ;  /* 0x0003020000081ab9 */ /* 0x000fe20000000a00 */
[----:B------:R-:W-:Y:S01]  /*ca40*/  IMAD.U32 R0, RZ, RZ, UR4 ;  /* 0x00000004ff007e24 */ /* 0x000fe2000f8e00ff */
        /* <DEDUP_REMOVED lines=16> */
.L_x_2706:
[----:B------:R-:W-:Y:S01]  /*cb50*/  USEL UR37, UR37, URZ, !UP0 ;  /* 0x0000003f25257287 */ /* 0x000fe2000c000000 */
[----:B------:R-:W-:Y:S01]  /*cb60*/  BSSY B1, `(.L_x_2707) ;  /* 0x000002c000017945 */ /* 0x000fe20003800000 */
[----:B------:R-:W-:-:S03]  /*cb70*/  USEL UR38, UR38, URZ, !UP0 ;  /* 0x0000003f26267287 */ /* 0x000fc6000c000000 */
[----:B------:R-:W-:Y:S09]  /*cb80*/  @P1 BRA `(.L_x_2708) ;  /* 0x0000000000a41947 */ /* 0x000ff20003800000 */
        /* <DEDUP_REMOVED lines=25> */
[----:B------:R-:W-:-:S03]  /*cd20*/  IMAD.U32 R6, RZ, RZ, UR7 ;  /* 0x00000007ff067e24 */ /* 0x000fc6000f8e00ff */
[--C-:B------:R-:W-:Y:S01]  /*cd30*/  SHF.R.S32.HI R3, RZ, 0x1f, R2.reuse ;  /* 0x0000001fff037819 */ /* 0x100fe20000011402 */
[----:B------:R-:W-:Y:S01]  /*cd40*/  IMAD.MOV R5, RZ, RZ, -R2 ;  /* 0x000000ffff057224 */ /* 0x000fe200078e0a02 */
[----:B------:R-:W-:-:S03]  /*cd50*/  IADD3 R2, P1, R2, UR8, RZ ;  /* 0x0000000802027c10 */ /* 0x000fc6000ff3e0ff */
[----:B------:R-:W-:Y:S01]  /*cd60*/  IMAD R5, R7, R5, R4 ;  /* 0x0000000507057224 */ /* 0x000fe200078e0204 */
[----:B------:R-:W-:Y:S01]  /*cd70*/  IADD3.X R3, R3, UR9, R6, P1, !PT ;  /* 0x0000000903037c10 */ /* 0x000fe20008ffe406 */
[----:B------:R-:W-:-:S03]  /*cd80*/  ULDC.64 UR8, c[0x0][0xb50] ;  /* 0x0002d40000087ab9 */ /* 0x000fc60000000a00 */
[----:B------:R-:W-:Y:S01]  /*cd90*/  SHF.R.S32.HI R4, RZ, 0x1f, R5 ;  /* 0x0000001fff047819 */ /* 0x000fe20000011405 */
[----:B------:R-:W-:-:S04]  /*cda0*/  IMAD.WIDE.U32 R2, R5, UR12, R2 ;  /* 0x0000000c05027c25 */ /* 0x000fc8000f8e0002 */
[----:B------:R-:W-:-:S04]  /*cdb0*/  IMAD R4, R4, UR12, RZ ;  /* 0x0000000c04047c24 */ /* 0x000fc8000f8e02ff */
[----:B------:R-:W-:Y:S01]  /*cdc0*/  IMAD R7, R5, UR13, R4 ;  /* 0x0000000d05077c24 */ /* 0x000fe2000f8e0204 */
[----:B------:R-:W-:-:S03]  /*cdd0*/  LEA R4, P1, R2, UR8, 0x2 ;  /* 0x0000000802047c11 */ /* 0x000fc6000f8210ff */
[----:B------:R-:W-:-:S05]  /*cde0*/  IMAD.IADD R3, R3, 0x1, R7 ;  /* 0x0000000103037824 */ /* 0x000fca00078e0207 */
[----:B------:R-:W-:Y:S01]  /*cdf0*/  LEA.HI.X R5, R2, UR9, R3, 0x2, P1 ;  /* 0x0000000902057c11 */ /* 0x000fe200088f1403 */
[----:B------:R-:W-:-:S05]  /*ce00*/  IMAD.MOV.U32 R3, RZ, RZ, -0x800000 ;  /* 0xff800000ff037424 */ /* 0x000fca00078e00ff */
[----:B------:R0:W-:Y:S02]  /*ce10*/  STG.E desc[UR52][R4.64], R3 ;  /* 0x0000000304007986 */ /* 0x0001e4000c101934 */
.L_x_2708:
[----:B------:R-:W-:Y:S05]  /*ce20*/  BSYNC B1 ;  /* 0x0000000000017941 */ /* 0x000fea0003800000 */
.L_x_2707:
[----:B0-----:R-:W0:Y:S01]  /*ce30*/  @P0 LDC R3, c[0x0][0xbf0] ;  /* 0x0002fc00ff030b82 */ /* 0x001e220000000800 */
[----:B------:R-:W-:Y:S01]  /*ce40*/  ULDC.64 UR12, c[0x0][0xaa0] ;  /* 0x0002a800000c7ab9 */ /* 0x000fe20000000a00 */
[----:B------:R-:W-:Y:S01]  /*ce50*/  IMAD R2, R216, 0x20, R217 ;  /* 0x00000020d8027824 */ /* 0x000fe200078e02d9 */
        /* <DEDUP_REMOVED lines=15> */
[----:B0-----:R-:W-:Y:S01]  /*cf50*/  @P0 SHF.R.U32.HI R5, RZ, R3, R2 ;  /* 0x00000003ff050219 */ /* 0x001fe20000011602 */
        /* <DEDUP_REMOVED lines=11> */
[----:B------:R-:W-:Y:S02]  /*d010*/  IMAD.U32 R3, RZ, RZ, UR4 ;  /* 0x00000004ff037e24 */ /* 0x000fe4000f8e00ff */
[C---:B------:R-:W-:Y:S01]  /*d020*/  IMAD R9, R5.reuse, UR11, R4 ;  /* 0x0000000b05097c24 */ /* 0x040fe2000f8e0204 */
[----:B------:R-:W-:Y:S01]  /*d030*/  SHF.R.S32.HI R4, RZ, 0x1f, R7 ;  /* 0x0000001fff047819 */ /* 0x000fe20000011407 */
[----:B------:R-:W-:-:S04]  /*d040*/  IMAD.WIDE.U32 R2, R5, UR10, R2 ;  /* 0x0000000a05027c25 */ /* 0x000fc8000f8e0002 */
        /* <DEDUP_REMOVED lines=35> */
.L_x_2710:
[----:B------:R-:W-:Y:S05]  /*d280*/  BSYNC B1 ;  /* 0x0000000000017941 */ /* 0x000fea0003800000 */
.L_x_2709:
        /* <DEDUP_REMOVED lines=21> */
.L_x_2712:
[----:B------:R-:W-:Y:S05]  /*d3e0*/  BSYNC B1 ;  /* 0x0000000000017941 */ /* 0x000fea0003800000 */
.L_x_2711:
        /* <DEDUP_REMOVED lines=21> */
.L_x_2714:
[----:B------:R-:W-:Y:S05]  /*d540*/  BSYNC B1 ;  /* 0x0000000000017941 */ /* 0x000fea0003800000 */
.L_x_2713:
[----:B0-----:R-:W-:Y:S01]  /*d550*/  VIADD R0, R6, 0x60 ;  /* 0x0000006006007836 */ /* 0x001fe20000000000 */
[----:B--2-4-:R-:W0:Y:S04]  /*d560*/  SHFL.IDX PT, R5, R5, 0x3, 0x181f ;  /* 0x00781f0005057f89 */ /* 0x014e2800000e0000 */
[----:B------:R-:W-:Y:S01]  /*d570*/  ISETP.GE.AND P0, PT, R0, R11, PT ;  /* 0x0000000b0000720c */ /* 0x000fe20003f06270 */
[----:B-1-3--:R1:W2:-:S12]  /*d580*/  SHFL.IDX PT, R2, R4, 0x3, 0x181f ;  /* 0x00781f0004027f89 */ /* 0x00a29800000e0000 */
[----:B-1----:R-:W-:Y:S05]  /*d590*/  @P0 BRA `(.L_x_2705) ;  /* 0x0000000000440947 */ /* 0x002fea0003800000 */
[----:B------:R-:W-:Y:S02]  /*d5a0*/  ULDC UR4, c[0x0][0xac8] ;  /* 0x0002b20000047ab9 */ /* 0x000fe40000000800 */
[----:B------:R-:W-:Y:S02]  /*d5b0*/  ISETP.GE.AND P3, PT, R16, UR4, PT ;  /* 0x0000000410007c0c */ /* 0x000fe4000bf66270 */
[----:B------:R-:W-:Y:S02]  /*d5c0*/  ISETP.GE.AND P2, PT, R22, UR4, PT ;  /* 0x0000000416007c0c */ /* 0x000fe4000bf46270 */
[----:B------:R-:W-:Y:S02]  /*d5d0*/  ISETP.GE.AND P1, PT, R19, UR4, PT ;  /* 0x0000000413007c0c */ /* 0x000fe4000bf26270 */
[----:B------:R-:W-:-:S07]  /*d5e0*/  ISETP.GE.AND P0, PT, R23, UR4, PT ;  /* 0x0000000417007c0c */ /* 0x000fce000bf06270 */
[-C--:B--2---:R-:W-:Y:S02]  /*d5f0*/  @!P3 LEA R6, P6, R16, R2.reuse, 0x1 ;  /* 0x000000021006b211 */ /* 0x084fe400078c08ff */
[-C--:B------:R-:W-:Y:S02]  /*d600*/  @!P2 LEA R8, P5, R22, R2.reuse, 0x1 ;  /* 0x000000021608a211 */ /* 0x080fe400078a08ff */
[-C--:B------:R-:W-:Y:S02]  /*d610*/  @!P1 LEA R10, P4, R19, R2.reuse, 0x1 ;  /* 0x00000002130a9211 */ /* 0x080fe400078808ff */
[-C--:B0-----:R-:W-:Y:S02]  /*d620*/  @!P3 LEA.HI.X R7, R16, R5.reuse, R225, 0x1, P6 ;  /* 0x000000051007b211 */ /* 0x081fe400030f0ce1 */
        /* <DEDUP_REMOVED lines=8> */
.L_x_2705:
[----:B------:R-:W-:Y:S05]  /*d6b0*/  BSYNC B0 ;  /* 0x0000000000007941 */ /* 0x000fea0003800000 */
.L_x_2696:
[----:B------:R-:W-:Y:S02]  /*d6c0*/  ULDC UR4, c[0x0][0xc3c] ;  /* 0x00030f0000047ab9 */ /* 0x000fe40000000800 */
[----:B------:R-:W-:-:S06]  /*d6d0*/  UISETP.GE.AND UP0, UPT, UR6, UR4, UPT ;  /* 0x000000040600728c */ /* 0x000fcc000bf06270 */
[----:B------:R-:W-:-:S13]  /*d6e0*/  PLOP3.LUT P0, PT, PT, PT, UP0, 0x80, 0x0 ;  /* 0x000000000000781c */ /* 0x000fda0003f0f008 */
[----:B------:R-:W-:Y:S05]  /*d6f0*/  @!P0 BRA `(.L_x_2715) ;  /* 0xffffff3400a88947 */ /* 0x000fea000383ffff */
[----:B------:R-:W-:Y:S05]  /*d700*/  EXIT ;  /* 0x000000000000794d */ /* 0x000fea0003800000 */
.L_x_2654:
        /* <DEDUP_REMOVED lines=55> */
.L_x_2721:
        /* <DEDUP_REMOVED lines=12> */
.L_x_2720:
[----:B------:R-:W-:Y:S05]  /*db40*/  BSYNC B0 ;  /* 0x0000000000007941 */ /* 0x000fea0003800000 */
.L_x_2719:
        /* <DEDUP_REMOVED lines=21> */
.L_x_2717:
[----:B------:R-:W-:-:S04]  /*dca0*/  IMAD.IADD R13, R4, 0x1, -R3 ;  /* 0x00000001040d7824 */ /* 0x000fc800078e0a03 */
[----:B------:R-:W-:-:S05]  /*dcb0*/  IMAD R2, R8, R9, R13 ;  /* 0x0000000908027224 */ /* 0x000fca00078e020d */
[----:B------:R-:W-:-:S13]  /*dcc0*/  ISETP.GT.AND P0, PT, R2, R7, PT ;  /* 0x000000070200720c */ /* 0x000fda0003f04270 */
[----:B------:R-:W-:Y:S02]  /*dcd0*/  VOTEU.ANY UR7, UPT, !P0 ;  /* 0x0000000000077886 */ /* 0x000fe400040e0100 */
[----:B------:R-:W-:-:S04]  /*dce0*/  UPOPC UR6, UR7 ;  /* 0x00000007000672bf */ /* 0x000fc80008000000 */
[----:B------:R-:W-:-:S03]  /*dcf0*/  UIADD3 UR40, UR6, UR4, URZ ;  /* 0x0000000406287290 */ /* 0x000fc6000fffe03f */
[----:B------:R-:W-:Y:S02]  /*dd00*/  ULDC.64 UR4, c[0x0][0xc90] ;  /* 0x0003240000047ab9 */ /* 0x000fe40000000a00 */
[----:B------:R-:W-:-:S06]  /*dd10*/  UIMAD.WIDE UR4, UR40, 0x4, UR4 ;  /* 0x00000004280478a5 */ /* 0x000fcc000f8e0204 */
[----:B------:R-:W-:Y:S02]  /*dd20*/  IMAD.U32 R2, RZ, RZ, UR4 ;  /* 0x00000004ff027e24 */ /* 0x000fe4000f8e00ff */
[----:B------:R-:W-:-:S05]  /*dd30*/  IMAD.U32 R3, RZ, RZ, UR5 ;  /* 0x00000005ff037e24 */ /* 0x000fca000f8e00ff */
[----:B------:R-:W2:Y:S01]  /*dd40*/  LDG.E R6, desc[UR52][R2.64] ;  /* 0x0000003402067981 */ /* 0x000ea2000c1e1900 */
[----:B------:R-:W-:Y:S01]  /*dd50*/  IMAD.U32 R15, RZ, RZ, UR6 ;  /* 0x00000006ff0f7e24 */ /* 0x000fe2000f8e00ff */
[----:B------:R-:W-:-:S04]  /*dd60*/  ISETP.NE.AND P0, PT, RZ, UR7, PT ;  /* 0x00000007ff007c0c */ /* 0x000fc8000bf05270 */
        /* <DEDUP_REMOVED lines=8> */
[----:B------:R-:W-:-:S06]  /*ddf0*/  UIADD3 UR4, UR6, -0x1, URZ ;  /* 0xffffffff06047890 */ /* 0x000fcc000fffe03f */
[----:B0-----:R-:W-:-:S05]  /*de00*/  IMAD.U32 R11, RZ, RZ, UR4 ;  /* 0x00000004ff0b7e24 */ /* 0x001fca000f8e00ff */
[----:B------:R2:W3:Y:S02]  /*de10*/  SHFL.IDX PT, R16, R8, R11, 0x1f ;  /* 0x00001f0b08107589 */ /* 0x0004e400000e0000 */
.L_x_2722:
[----:B-1----:R-:W-:Y:S02]  /*de20*/  IMAD.MOV R2, RZ, RZ, -R3 ;  /* 0x000000ffff027224 */ /* 0x002fe400078e0a03 */
[----:B---3--:R-:W-:Y:S02]  /*de30*/  IMAD R16, R16, R9, R13 ;  /* 0x0000000910107224 */ /* 0x008fe400078e020d */
[----:B------:R-:W-:Y:S01]  /*de40*/  IMAD.MOV.U32 R13, RZ, RZ, R2 ;  /* 0x000000ffff0d7224 */ /* 0x000fe200078e0002 */
[----:B------:R-:W-:Y:S01]  /*de50*/  IABS R2, R4 ;  /* 0x0000000400027213 */ /* 0x000fe20000000000 */
[----:B0-2---:R-:W-:Y:S02]  /*de60*/  IMAD.IADD R11, R7, 0x1, -R16 ;  /* 0x00000001070b7824 */ /* 0x005fe400078e0a10 */
        /* <DEDUP_REMOVED lines=23> */
[----:B------:R-:W-:Y:S02]  /*dfe0*/  VIADDMNMX R15, R3, R9, R6, PT ;  /* 0x00000009030f7246 */ /* 0x000fe40003800106 */
[----:B------:R-:W-:Y:S02]  /*dff0*/  IABS R9, R4 ;  /* 0x0000000400097213 */ /* 0x000fe40000000000 */
[-C--:B------:R-:W-:Y:S01]  /*e000*/  IABS R8, R15.reuse ;  /* 0x0000000f00087213 */ /* 0x080fe20000000000 */
[----:B------:R-:W-:Y:S01]  /*e010*/  IMAD.MOV R18, RZ, RZ, -R15 ;  /* 0x000000ffff127224 */ /* 0x000fe200078e0a0f */
[----:B------:R-:W-:Y:S02]  /*e020*/  IABS R10, R15 ;  /* 0x0000000f000a7213 */ /* 0x000fe40000000000 */
[----:B------:R-:W0:Y:S08]  /*e030*/  I2F.RP R6, R8 ;  /* 0x0000000800067306 */ /* 0x000e300000209400 */
[----:B0-----:R-:W0:Y:S02]  /*e040*/  MUFU.RCP R6, R6 ;  /* 0x0000000600067308 */ /* 0x001e240000001000 */
[----:B0-----:R-:W-:-:S06]  /*e050*/  VIADD R3, R6, 0xffffffe ;  /* 0x0ffffffe06037836 */ /* 0x001fcc0000000000 */
[----:B------:R-:W0:Y:S02]  /*e060*/  F2I.FTZ.U32.TRUNC.NTZ R3, R3 ;  /* 0x0000000300037305 */ /* 0x000e24000021f000 */
[----:B0-----:R-:W-:-:S04]  /*e070*/  IMAD.MOV R2, RZ, RZ, -R3 ;  /* 0x000000ffff027224 */ /* 0x001fc800078e0a03 */
[----:B------:R-:W-:Y:S02]  /*e080*/  IMAD.MOV.U32 R7, RZ, RZ, R2 ;  /* 0x000000ffff077224 */ /* 0x000fe400078e0002 */
[----:B------:R-:W-:Y:S02]  /*e090*/  IMAD.MOV.U32 R2, RZ, RZ, RZ ;  /* 0x000000ffff027224 */ /* 0x000fe400078e00ff */
        /* <DEDUP_REMOVED lines=13> */
[----:B------:R-:W-:-:S06]  /*e170*/  @P0 VIADD R2, R2, 0x1 ;  /* 0x0000000102020836 */ /* 0x000fcc0000000000 */
[----:B------:R-:W-:Y:S01]  /*e180*/  @!P2 IMAD.MOV R2, RZ, RZ, -R2 ;  /* 0x000000ffff02a224 */ /* 0x000fe200078e0a02 */
[----:B------:R-:W-:-:S04]  /*e190*/  @!P1 LOP3.LUT R2, RZ, R15, RZ, 0x33, !PT ;  /* 0x0000000fff029212 */ /* 0x000fc800078e33ff */
[----:B------:R-:W-:Y:S01]  /*e1a0*/  LOP3.LUT R17, RZ, R2, RZ, 0x33, !PT ;  /* 0x00000002ff117212 */ /* 0x000fe200078e33ff */
[----:B------:R-:W-:-:S04]  /*e1b0*/  IMAD R18, R2, R18, R3 ;  /* 0x0000001202127224 */ /* 0x000fc800078e0203 */
[----:B------:R-:W-:Y:S01]  /*e1c0*/  IMAD.IADD R17, R0, 0x1, R17 ;  /* 0x0000000100117824 */ /* 0x000fe200078e0211 */
[----:B------:R-:W-:Y:S06]  /*e1d0*/  BRA `(.L_x_2723) ;  /* 0x0000000000107947 */ /* 0x000fec0003800000 */
.L_x_2718:
[----:B------:R-:W-:Y:S01]  /*e1e0*/  IMAD.MOV.U32 R16, RZ, RZ, R7 ;  /* 0x000000ffff107224 */ /* 0x000fe200078e0007 */
[----:B------:R-:W-:Y:S01]  /*e1f0*/  ULDC UR40, c[0x0][0xc3c] ;  /* 0x00030f0000287ab9 */ /* 0x000fe20000000800 */
[----:B------:R-:W-:Y:S02]  /*e200*/  IMAD.MOV.U32 R17, RZ, RZ, RZ ;  /* 0x000000ffff117224 */ /* 0x000fe400078e00ff */
[----:B------:R-:W-:-:S07]  /*e210*/  IMAD.MOV.U32 R18, RZ, RZ, RZ ;  /* 0x000000ffff127224 */ /* 0x000fce00078e00ff */
.L_x_2723:
[----:B------:R-:W-:Y:S01]  /*e220*/  ISETP.NE.AND P0, PT, R5, RZ, PT ;  /* 0x000000ff0500720c */ /* 0x000fe20003f05270 */
[----:B------:R-:W-:-:S12]  /*e230*/  IMAD.U32 R19, RZ, RZ, UR40 ;  /* 0x00000028ff137e24 */ /* 0x000fd8000f8e00ff */
[----:B------:R-:W0:Y:S01]  /*e240*/  @!P0 S2R R3, SR_CgaCtaId ;  /* 0x0000000000038919 */ /* 0x000e220000008800 */
[----:B------:R-:W-:-:S04]  /*e250*/  @!P0 MOV R0, 0x400 ;  /* 0x0000040000008802 */ /* 0x000fc80000000f00 */
[----:B0-----:R-:W-:-:S05]  /*e260*/  @!P0 LEA R0, R3, R0, 0x18 ;  /* 0x0000000003008211 */ /* 0x001fca00078ec0ff */
[----:B------:R0:W-:Y:S01]  /*e270*/  @!P0 STS.128 [R0+0x388d0], R16 ;  /* 0x0388d01000008388 */ /* 0x0001e20000000c00 */
[----:B------:R-:W-:Y:S06]  /*e280*/  BAR.ARV 0x5, 0x180 ;  /* 0x0146000000007b1d */ /* 0x000fec0000002000 */
.L_x_2716:
        /* <DEDUP_REMOVED lines=8> */
[----:B------:R-:W2:Y:S01]  /*e310*/  S2UR UR4, SR_CgaCtaId ;  /* 0x00000000000479c3 */ /* 0x000ea20000008800 */
        /* <DEDUP_REMOVED lines=8> */
[----:B--2---:R-:W-:-:S02]  /*e3a0*/  IMAD.U32 R33, RZ, RZ, UR4 ;  /* 0x00000004ff217e24 */ /* 0x004fc4000f8e00ff */
[C---:B-1----:R-:W-:Y:S01]  /*e3b0*/  IMAD.SHL.U32 R22, R8.reuse, 0x80, RZ ;  /* 0x0000008008167824 */ /* 0x042fe200078e00ff */
[C---:B------:R-:W-:Y:S01]  /*e3c0*/  LOP3.LUT R6, R8.reuse, 0x7f, RZ, 0xc0, !PT ;  /* 0x0000007f08067812 */ /* 0x040fe200078ec0ff */
        /* <DEDUP_REMOVED lines=29> */
.L_x_2799:
[----:B------:R-:W-:Y:S01]  /*e5a0*/  ULDC.64 UR4, c[0x0][0xc88] ;  /* 0x0003220000047ab9 */ /* 0x000fe20000000a00 */
[----:B------:R-:W-:Y:S01]  /*e5b0*/  ULDC.64 UR6, c[0x0][0xa18] ;  /* 0x0002860000067ab9 */ /* 0x000fe20000000a00 */
[----:B------:R-:W-:Y:S01]  /*e5c0*/  UIMAD.WIDE UR4, UR40, 0x4, UR4 ;  /* 0x00000004280478a5 */ /* 0x000fe2000f8e0204 */
[----:B------:R-:W-:-:S05]  /*e5d0*/  ULDC.64 UR8, c[0x0][0xa00] ;  /* 0x0002800000087ab9 */ /* 0x000fca0000000a00 */
[----:B-1-3--:R-:W-:Y:S02]  /*e5e0*/  IMAD.U32 R2, RZ, RZ, UR4 ;  /* 0x00000004ff027e24 */ /* 0x00afe4000f8e00ff */
        /* <DEDUP_REMOVED lines=44> */
.L_x_2725:
        /* <DEDUP_REMOVED lines=21> */
.L_x_2726:
        /* <DEDUP_REMOVED lines=11> */
.L_x_2727:
[----:B------:R-:W-:Y:S01]  /*eab0*/  R2UR UR6, R17 ;  /* 0x00000000110672ca */ /* 0x000fe200000e0000 */
[----:B------:R-:W-:Y:S01]  /*eac0*/  ULDC UR4, c[0x0][0x448] ;  /* 0x0001120000047ab9 */ /* 0x000fe20000000800 */
[----:B------:R-:W-:Y:S01]  /*ead0*/  UIADD3 UR38, -UR37, UR38, URZ ;  /* 0x0000002625267290 */ /* 0x000fe2000fffe13f */
[----:B------:R-:W-:Y:S01]  /*eae0*/  BSSY B7, `(.L_x_2728) ;  /* 0x00004d8000077945 */ /* 0x000fe20003800000 */
[----:B------:R-:W-:Y:S02]  /*eaf0*/  UISETP.NE.AND UP0, UPT, UR4, 0x1, UPT ;  /* 0x000000010400788c */ /* 0x000fe4000bf05270 */
[----:B------:R-:W-:Y:S02]  /*eb00*/  UIADD3 UR7, UR38, 0x80, -UR41 ;  /* 0x0000008026077890 */ /* 0x000fe4000fffe829 */
[----:B------:R-:W-:-:S05]  /*eb10*/  UP2UR UR49, UPR, URZ, 0x1 ;  /* 0x000000013f317883 */ /* 0x000fca0008000000 */
[----:B------:R-:W-:Y:S02]  /*eb20*/  USHF.L.U32 UR6, UR6, 0x7, URZ ;  /* 0x0000000706067899 */ /* 0x000fe4000800063f */
[----:B------:R-:W-:Y:S01]  /*eb30*/  @UP0 ULDC UR4, c[0x0][0x44c] ;  /* 0x0001130000040ab9 */ /* 0x000fe20000000800 */
[----:B------:R-:W-:Y:S01]  /*eb40*/  @UP0 ULDC UR8, c[0x0][0x450] ;  /* 0x0001140000080ab9 */ /* 0x000fe20000000800 */
[----:B------:R-:W-:-:S04]  /*eb50*/  UIADD3 UR6, UR6, 0x7f, URZ ;  /* 0x0000007f06067890 */ /* 0x000fc8000fffe03f */
[----:B------:R-:W-:Y:S02]  /*eb60*/  UIMAD.WIDE.U32 UR4, UR6, UR4, URZ ;  /* 0x00000004060472a5 */ /* 0x000fe4000f8e003f */
[----:B------:R-:W-:Y:S02]  /*eb70*/  UIADD3 UR4, UR38, 0x7f, URZ ;  /* 0x0000007f26047890 */ /* 0x000fe4000fffe03f */
        /* <DEDUP_REMOVED lines=9> */
[----:B------:R-:W-:-:S06]  /*ec10*/  USEL UR42, UR5, UR7, UP0 ;  /* 0x00000007052a7287 */ /* 0x000fcc0008000000 */
[----:B------:R-:W-:-:S13]  /*ec20*/  ISETP.LT.AND P0, PT, RZ, UR42, PT ;  /* 0x0000002aff007c0c */ /* 0x000fda000bf01270 */
        /* <DEDUP_REMOVED lines=18> */
.L_x_2729:
        /* <DEDUP_REMOVED lines=20> */
.L_x_2732:
[----:B------:R-:W-:Y:S05]  /*ee90*/  BSYNC B6 ;  /* 0x0000000000067941 */ /* 0x000fea0003800000 */
.L_x_2731:
        /* <DEDUP_REMOVED lines=22> */
.L_x_2734:
[----:B------:R-:W-:Y:S05]  /*f000*/  BSYNC B6 ;  /* 0x0000000000067941 */ /* 0x000fea0003800000 */
.L_x_2733:
        /* <DEDUP_REMOVED lines=20> */
.L_x_2736:
[----:B------:R-:W-:Y:S05]  /*f150*/  BSYNC B6 ;  /* 0x0000000000067941 */ /* 0x000fea0003800000 */
.L_x_2735:
        /* <DEDUP_REMOVED lines=19> */
.L_x_2738:
[----:B------:R-:W-:Y:S05]  /*f290*/  BSYNC B6 ;  /* 0x0000000000067941 */ /* 0x000fea0003800000 */
.L_x_2737:
        /* <DEDUP_REMOVED lines=56> */
.L_x_2819:
[----:B------:R-:W-:Y:S01]  /*f620*/  SHF.R.S32.HI R31, RZ, 0x1f, R18 ;  /* 0x0000001fff1f7819 */ /* 0x000fe20000011412 */
[----:B------:R-:W-:Y:S06]  /*f630*/  @!P2 BRA `(.L_x_2740) ;  /* 0x000000000004a947 */ /* 0x000fec0003800000 */
[----:B------:R-:W-:Y:S01]  /*f640*/  BPT.TRAP 0x1 ;  /* 0x000000040000795c */ /* 0x000fe20000300000 */
.L_x_2740:
[----:B------:R-:W-:Y:S01]  /*f650*/  IMAD R6, R25, 0x8, R23 ;  /* 0x0000000819067824 */ /* 0x000fe200078e0217 */
[----:B------:R-:W-:Y:S01]  /*f660*/  SHF.L.U32 R2, R29, 0x1f, RZ ;  /* 0x0000001f1d027819 */ /* 0x000fe200000006ff */
[----:B------:R-:W-:Y:S01]  /*f670*/  BSSY B0, `(.L_x_2741) ;  /* 0x0000005000007945 */ /* 0x000fe20003800000 */
[----:B------:R-:W-:Y:S02]  /*f680*/  SHF.R.S32.HI R20, RZ, 0x1f, R0 ;  /* 0x0000001fff147819 */ /* 0x000fe40000011400 */
[----:B------:R-:W0:Y:S01]  /*f690*/  SYNCS.PHASECHK.TRANS64.TRYWAIT P0, [R6+URZ+0x38880], R2 ;  /* 0x03888002060075a7 */ /* 0x000e22000800017f */
[----:B------:R1:W-:Y:S02]  /*f6a0*/  STL [R1+0x8], R2 ;  /* 0x0000080201007387 */ /* 0x0003e40000100800 */
[----:B01----:R-:W-:Y:S05]  /*f6b0*/  @!P0 BRA `(.L_x_2742) ;  /* 0x0000005400388947 */ /* 0x003fea0003800000 */
.L_x_2820:
[----:B------:R-:W-:Y:S05]  /*f6c0*/  BSYNC B0 ;  /* 0x0000000000007941 */ /* 0x000fea0003800000 */
.L_x_2741:
        /* <DEDUP_REMOVED lines=105> */
.L_x_2838:
        /* <DEDUP_REMOVED lines=11> */
.L_x_2744:
        /* <DEDUP_REMOVED lines=11> */
.L_x_2745:
[----:B------:R0:W-:Y:S01]  /*fec0*/  SYNCS.ARRIVE.TRANS64.A1T0 RZ, [R6+URZ+0x38870], RZ ;  /* 0x038870ff06ff79a7 */ /* 0x0001e2000810003f */
[----:B------:R-:W-:Y:S05]  /*fed0*/  @!P6 BRA `(.L_x_2746) ;  /* 0x000000000004e947 */ /* 0x000fea0003800000 */
[----:B------:R-:W-:Y:S01]  /*fee0*/  BPT.TRAP 0x1 ;  /* 0x000000040000795c */ /* 0x000fe20000300000 */
.L_x_2746:
[----:B------:R-:W2:Y:S01]  /*fef0*/  LDL R2, [R1+0x8] ;  /* 0x0000080001027983 */ /* 0x000ea20000100800 */
[----:B------:R-:W-:Y:S01]  /*ff00*/  BSSY B0, `(.L_x_2747) ;  /* 0x0000003000007945 */ /* 0x000fe20003800000 */
[----:B--2---:R-:W1:Y:S03]  /*ff10*/  SYNCS.PHASECHK.TRANS64.TRYWAIT P0, [R6+URZ+0x38840], R2 ;  /* 0x03884002060075a7 */ /* 0x004e66000800017f */
[----:B-1----:R-:W-:Y:S05]  /*ff20*/  @!P0 BRA `(.L_x_2748) ;  /* 0x0000005800088947 */ /* 0x002fea0003800000 */
.L_x_2839:
[----:B------:R-:W-:Y:S05]  /*ff30*/  BSYNC B0 ;  /* 0x0000000000007941 */ /* 0x000fea0003800000 */
.L_x_2747:
        /* <DEDUP_REMOVED lines=100> */
.L_x_2857:
        /* <DEDUP_REMOVED lines=11> */
.L_x_2750:
        /* <DEDUP_REMOVED lines=11> */
.L_x_2751:
        /* <DEDUP_REMOVED lines=34> */
.L_x_2753:
[----:B------:R-:W-:Y:S05]  /*10900*/  BSYNC B6 ;  /* 0x0000000000067941 */ /* 0x000fea0003800000 */
.L_x_2752:
[----:B------:R3:W5:Y:S01]  /*10910*/  LDL R8, [R1+0x4] ;  /* 0x0000040001087983 */ /* 0x0007620000100800 */
[----:B------:R-:W-:Y:S01]  /*10920*/  R2UR UR6, R31 ;  /* 0x000000001f0672ca */ /* 0x000fe200000e0000 */
[----:B------:R-:W-:Y:S01]  /*10930*/  UISETP.NE.AND UP0, UPT, UR49, URZ, UPT ;  /* 0x0000003f3100728c */ /* 0x000fe2000bf05270 */
[C---:B------:R-:W-:Y:S01]  /*10940*/  R2UR UR10, R18.reuse ;  /* 0x00000000120a72ca */ /* 0x040fe200000e0000 */
[----:B-1----:R-:W1:Y:S01]  /*10950*/  S2R R2, SR_TID.X ;  /* 0x0000000000027919 */ /* 0x002e620000002100 */
[----:B------:R-:W-:Y:S01]  /*10960*/  R2UR UR7, R18 ;  /* 0x00000000120772ca */ /* 0x000fe200000e0000 */
[----:B------:R-:W-:Y:S01]  /*10970*/  ULDC.64 UR8, c[0x0][0x2d8] ;  /* 0x0000b60000087ab9 */ /* 0x000fe20000000a00 */
[----:B------:R-:W4:Y:S01]  /*10980*/  LDC R4, c[0x0][0x448] ;  /* 0x00011200ff047b82 */ /* 0x000f220000000800 */
[----:B------:R-:W-:Y:S01]  /*10990*/  PLOP3.LUT P0, PT, PT, PT, UP0, 0x80, 0x0 ;  /* 0x000000000000781c */ /* 0x000fe20003f0f008 */
[----:B------:R-:W-:Y:S01]  /*109a0*/  UMOV UR4, UR38 ;  /* 0x0000002600047c82 */ /* 0x000fe20008000000 */
[----:B------:R-:W-:Y:S01]  /*109b0*/  PLOP3.LUT P1, PT, PT, PT, UP0, 0x80, 0x0 ;  /* 0x000000000000781c */ /* 0x000fe20003f2f008 */
[----:B------:R-:W-:-:S03]  /*109c0*/  UMOV UR5, UR45 ;  /* 0x0000002d00057c82 */ /* 0x000fc60008000000 */
[----:B------:R-:W-:-:S04]  /*109d0*/  UIMAD UR6, UR6, UR8, URZ ;  /* 0x00000008060672a4 */ /* 0x000fc8000f8e023f */
[----:B------:R-:W-:Y:S02]  /*109e0*/  UIMAD UR6, UR10, UR9, UR6 ;  /* 0x000000090a0672a4 */ /* 0x000fe4000f8e0206 */
[----:B------:R-:W-:Y:S01]  /*109f0*/  UIMAD.WIDE.U32 UR4, UR7, UR8, UR4 ;  /* 0x00000008070472a5 */ /* 0x000fe2000f8e0004 */
[----:B------:R-:W-:Y:S02]  /*10a00*/  @UP0 ULDC UR10, c[0x0][0x44c] ;  /* 0x00011300000a0ab9 */ /* 0x000fe40000000800 */
[----:B------:R-:W-:Y:S01]  /*10a10*/  ULDC.64 UR8, c[0x0][0x2e0] ;  /* 0x0000b80000087ab9 */ /* 0x000fe20000000a00 */
[C---:B-1----:R-:W-:Y:S01]  /*10a20*/  LOP3.LUT R19, R2.reuse, 0x7f, RZ, 0xc0, !PT ;  /* 0x0000007f02137812 */ /* 0x042fe200078ec0ff */
[----:B------:R-:W-:Y:S01]  /*10a30*/  IMAD.SHL.U32 R2, R2, 0x10, RZ ;  /* 0x0000001002027824 */ /* 0x000fe200078e00ff */
[----:B------:R-:W-:Y:S02]  /*10a40*/  UIADD3 UR5, UR5, UR6, URZ ;  /* 0x0000000605057290 */ /* 0x000fe4000fffe03f */
[----:B------:R-:W-:Y:S01]  /*10a50*/  SHF.R.U32.HI R19, RZ, 0x3, R19 ;  /* 0x00000003ff137819 */ /* 0x000fe20000011613 */
[----:B------:R-:W-:Y:S01]  /*10a60*/  @UP0 ULDC UR6, c[0x0][0x450] ;  /* 0x0001140000060ab9 */ /* 0x000fe20000000800 */
[----:B------:R-:W-:-:S02]  /*10a70*/  UIMAD UR7, UR44, UR8, URZ ;  /* 0x000000082c0772a4 */ /* 0x000fc4000f8e023f */
[----:B------:R-:W-:-:S05]  /*10a80*/  LOP3.LUT R2, R19, 0x70, R2, 0xf8, !PT ;  /* 0x0000007013027812 */ /* 0x000fca00078ef802 */
[----:B------:R-:W-:-:S04]  /*10a90*/  IMAD R7, R17, 0x80, R2 ;  /* 0x0000008011077824 */ /* 0x000fc800078e0202 */
[----:B------:R-:W-:-:S04]  /*10aa0*/  @P0 IMAD.HI.U32 R0, R7, UR10, RZ ;  /* 0x0000000a07000c27 */ /* 0x000fc8000f8e00ff */
[----:B------:R-:W-:Y:S01]  /*10ab0*/  IMAD.MOV.U32 R2, RZ, RZ, R7 ;  /* 0x000000ffff027224 */ /* 0x000fe200078e0007 */
[----:B------:R-:W-:Y:S01]  /*10ac0*/  @P1 SHF.R.U32.HI R2, RZ, UR6, R0 ;  /* 0x00000006ff021c19 */ /* 0x000fe20008011600 */
[----:B------:R-:W-:Y:S02]  /*10ad0*/  UIMAD UR7, UR43, UR9, UR7 ;  /* 0x000000092b0772a4 */ /* 0x000fe4000f8e0207 */
[----:B------:R-:W-:Y:S01]  /*10ae0*/  UIMAD.WIDE.U32 UR4, UR43, UR8, UR4 ;  /* 0x000000082b0472a5 */ /* 0x000fe2000f8e0004 */
[----:B------:R-:W-:Y:S02]  /*10af0*/  SHF.R.S32.HI R0, RZ, 0x1f, R2 ;  /* 0x0000001fff007819 */ /* 0x000fe40000011402 */
[----:B------:R-:W-:Y:S01]  /*10b00*/  ULDC.64 UR8, c[0x0][0x2d0] ;  /* 0x0000b40000087ab9 */ /* 0x000fe20000000a00 */
[----:B------:R-:W-:Y:S01]  /*10b10*/  UIADD3 UR5, UR5, UR7, URZ ;  /* 0x0000000705057290 */ /* 0x000fe2000fffe03f */
[----:B------:R-:W-:Y:S02]  /*10b20*/  IMAD.U32 R3, RZ, RZ, UR8 ;  /* 0x00000008ff037e24 */ /* 0x000fe4000f8e00ff */
[----:B------:R-:W-:-:S02]  /*10b30*/  IMAD R5, R0, UR8, RZ ;  /* 0x0000000800057c24 */ /* 0x000fc4000f8e02ff */
[----:B------:R-:W-:Y:S02]  /*10b40*/  IMAD.MOV R0, RZ, RZ, -R2 ;  /* 0x000000ffff007224 */ /* 0x000fe400078e0a02 */
[C---:B------:R-:W-:Y:S02]  /*10b50*/  IMAD R5, R2.reuse, UR9, R5 ;  /* 0x0000000902057c24 */ /* 0x040fe4000f8e0205 */
[----:B------:R-:W-:Y:S01]  /*10b60*/  IMAD.WIDE.U32 R2, R2, R3, UR4 ;  /* 0x0000000402027e25 */ /* 0x000fe2000f8e0003 */
[----:B------:R-:W-:-:S03]  /*10b70*/  ULDC.64 UR4, c[0x0][0x2c8] ;  /* 0x0000b20000047ab9 */ /* 0x000fc60000000a00 */
[----:B----4-:R-:W-:Y:S02]  /*10b80*/  IMAD R0, R4, R0, R7 ;  /* 0x0000000004007224 */ /* 0x010fe400078e0207 */
[----:B------:R-:W-:-:S03]  /*10b90*/  IMAD.IADD R3, R3, 0x1, R5 ;  /* 0x0000000103037824 */ /* 0x000fc600078e0205 */
[----:B------:R-:W-:Y:S01]  /*10ba0*/  SHF.R.S32.HI R5, RZ, 0x1f, R0 ;  /* 0x0000001fff057819 */ /* 0x000fe20000011400 */
[----:B------:R-:W-:-:S04]  /*10bb0*/  IMAD.WIDE.U32 R2, R0, UR4, R2 ;  /* 0x0000000400027c25 */ /* 0x000fc8000f8e0002 */
[----:B------:R-:W-:Y:S01]  /*10bc0*/  IMAD R5, R5, UR4, RZ ;  /* 0x0000000405057c24 */ /* 0x000fe2000f8e02ff */
[----:B0-2---:R-:W-:-:S03]  /*10bd0*/  LOP3.LUT R6, R28, 0x80, RZ, 0xfc, !PT ;  /* 0x000000801c067812 */ /* 0x005fc600078efcff */
[----:B------:R-:W-:Y:S01]  /*10be0*/  IMAD R5, R0, UR5, R5 ;  /* 0x0000000500057c24 */ /* 0x000fe2000f8e0205 */
[----:B------:R-:W-:Y:S02]  /*10bf0*/  ULDC.64 UR4, c[0x0][0x280] ;  /* 0x0000a00000047ab9 */ /* 0x000fe40000000a00 */
[----:B------:R-:W-:Y:S01]  /*10c00*/  IADD3 R0, P0, R2, UR4, RZ ;  /* 0x0000000402007c10 */ /* 0x000fe2000ff1e0ff */
[----:B------:R-:W-:Y:S02]  /*10c10*/  ULDC UR4, c[0x0][0x2b8] ;  /* 0x0000ae0000047ab9 */ /* 0x000fe40000000800 */
[----:B------:R-:W-:Y:S02]  /*10c20*/  ISETP.GE.AND P1, PT, R6, UR4, PT ;  /* 0x0000000406007c0c */ /* 0x000fe4000bf26270 */
[----:B------:R-:W0:Y:S01]  /*10c30*/  S2R R6, SR_TID.X ;  /* 0x0000000000067919 */ /* 0x000e220000002100 */
        /* <DEDUP_REMOVED lines=8> */
[----:B------:R-:W-:Y:S01]  /*10cc0*/  IMAD R17, R17, 0x80, R9 ;  /* 0x0000008011117824 */ /* 0x000fe200078e0209 */
        /* <DEDUP_REMOVED lines=9> */
[----:B------:R-:W-:-:S03]  /*10d60*/  ISETP.GE.AND P2, PT, R7, R4, PT ;  /* 0x000000040700720c */ /* 0x000fc60003f46270 */
[----:B0-----:R-:W0:Y:S10]  /*10d70*/  SHFL.IDX PT, R2, R5, 0x1, 0x181f ;  /* 0x00381f0005027f89 */ /* 0x001e3400000e0000 */
[----:B--2---:R-:W-:-:S05]  /*10d80*/  @!P2 IADD3 R14, P3, R28, R14, RZ ;  /* 0x0000000e1c0ea210 */ /* 0x004fca0007f7e0ff */
[----:B0-----:R-:W-:Y:S02]  /*10d90*/  @!P2 IMAD.X R7, RZ, RZ, R2, P3 ;  /* 0x000000ffff07a224 */ /* 0x001fe400018e0602 */
[----:B------:R-:W-:Y:S02]  /*10da0*/  @!P2 IMAD.MOV.U32 R2, RZ, RZ, R14 ;  /* 0x000000ffff02a224 */ /* 0x000fe400078e000e */
[----:B------:R-:W-:Y:S01]  /*10db0*/  @!P2 IMAD.MOV.U32 R3, RZ, RZ, R7 ;  /* 0x000000ffff03a224 */ /* 0x000fe200078e0007 */
[----:B------:R-:W0:Y:S01]  /*10dc0*/  SHFL.IDX PT, R14, R0, 0x2, 0x181f ;  /* 0x00581f00000e7f89 */ /* 0x000e2200000e0000 */
[----:B------:R-:W-:-:S03]  /*10dd0*/  VIADD R7, R17, 0x20 ;  /* 0x0000002011077836 */ /* 0x000fc60000000000 */
[----:B------:R-:W-:Y:S04]  /*10de0*/  @!P2 LDGSTS.E.BYPASS.LTC128B.128 [R8+0x20c00], desc[UR52][R2.64], !P0 ;  /* 0x20c000000208afae */ /* 0x000fe8000c101d74 */
[----:B------:R1:W-:Y:S01]  /*10df0*/  @!P2 LDGSTS.E.BYPASS.LTC128B.128 [R8+0x24c00], desc[UR52][R2.64+0x80], !P1 ;  /* 0x24c000800208afae */ /* 0x0003e2000c901d74 */
[----:B------:R-:W-:-:S03]  /*10e00*/  ISETP.GE.AND P2, PT, R7, R4, PT ;  /* 0x000000040700720c */ /* 0x000fc60003f46270 */
[----:B-1----:R-:W1:Y:S10]  /*10e10*/  SHFL.IDX PT, R2, R5, 0x2, 0x181f ;  /* 0x00581f0005027f89 */ /* 0x002e7400000e0000 */
[----:B0-----:R-:W-:-:S05]  /*10e20*/  @!P2 IADD3 R14, P3, R28, R14, RZ ;  /* 0x0000000e1c0ea210 */ /* 0x001fca0007f7e0ff */
[----:B-1----:R-:W-:Y:S02]  /*10e30*/  @!P2 IMAD.X R7, RZ, RZ, R2, P3 ;  /* 0x000000ffff07a224 */ /* 0x002fe400018e0602 */
        /* <DEDUP_REMOVED lines=46> */
.L_x_2874:
        /* <DEDUP_REMOVED lines=11> */
.L_x_2756:
[----:B------:R-:W-:Y:S05]  /*111d0*/  BSYNC B0 ;  /* 0x0000000000007941 */ /* 0x000fea0003800000 */
.L_x_2755:
[----:B------:R-:W-:Y:S01]  /*111e0*/  NOP ;  /* 0x0000000000007918 */ /* 0x000fe20000000000 */
[----:B------:R-:W-:-:S13]  /*111f0*/  PLOP3.LUT P0, PT, PT, PT, PT, 0x80, 0x0 ;  /* 0x000000000000781c */ /* 0x000fda0003f0f070 */
.L_x_2757:
        /* <DEDUP_REMOVED lines=18> */
.L_x_2875:
[----:B------:R-:W-:Y:S05]  /*11320*/  BSYNC B0 ;  /* 0x0000000000007941 */ /* 0x000fea0003800000 */
.L_x_2758:
[----:B------:R-:W-:-:S06]  /*11330*/  UISETP.GE.AND UP0, UPT, UR42, 0x2, UPT ;  /* 0x000000022a00788c */ /* 0x000fcc000bf06270 */
[----:B------:R-:W-:-:S13]  /*11340*/  PLOP3.LUT P0, PT, PT, PT, UP0, 0x80, 0x0 ;  /* 0x000000000000781c */ /* 0x000fda0003f0f008 */
[----:B------:R-:W-:Y:S05]  /*11350*/  @!P0 BRA `(.L_x_2760) ;  /* 0x0000001800508947 */ /* 0x000fea0003800000 */
[----:B------:R-:W-:Y:S01]  /*11360*/  UIADD3 UR4, UR42, -0x2, URZ ;  /* 0xfffffffe2a047890 */ /* 0x000fe2000fffe03f */
[----:B------:R-:W-:Y:S02]  /*11370*/  IMAD.MOV.U32 R10, RZ, RZ, R29 ;  /* 0x000000ffff0a7224 */ /* 0x000fe400078e001d */
[----:B------:R-:W-:-:S03]  /*11380*/  IMAD.MOV.U32 R9, RZ, RZ, R25 ;  /* 0x000000ffff097224 */ /* 0x000fc600078e0019 */
[----:B------:R-:W-:-:S07]  /*11390*/  IMAD.U32 R21, RZ, RZ, UR4 ;  /* 0x00000004ff157e24 */ /* 0x000fce000f8e00ff */
.L_x_2780:
        /* <DEDUP_REMOVED lines=39> */
.L_x_2761:
[----:B------:R-:W-:Y:S01]  /*11610*/  IMAD R0, R25, 0x8, R23 ;  /* 0x0000000819007824 */ /* 0x000fe200078e0217 */
[----:B------:R-:W-:Y:S01]  /*11620*/  SHF.L.U32 R20, R29, 0x1f, RZ ;  /* 0x0000001f1d147819 */ /* 0x000fe200000006ff */
[----:B------:R-:W-:Y:S01]  /*11630*/  BSSY B0, `(.L_x_2762) ;  /* 0x0000004000007945 */ /* 0x000fe20003800000 */
[----:B------:R-:W-:Y:S02]  /*11640*/  SHF.R.S32.HI R17, RZ, 0x1f, R6 ;  /* 0x0000001fff117819 */ /* 0x000fe40000011406 */
[----:B------:R-:W0:Y:S02]  /*11650*/  SYNCS.PHASECHK.TRANS64.TRYWAIT P0, [R0+URZ+0x38880], R20 ;  /* 0x03888014000075a7 */ /* 0x000e24000800017f */
[----:B0-----:R-:W-:Y:S05]  /*11660*/  @!P0 BRA `(.L_x_2763) ;  /* 0x0000005400a88947 */ /* 0x001fea0003800000 */
.L_x_2876:
[----:B------:R-:W-:Y:S05]  /*11670*/  BSYNC B0 ;  /* 0x0000000000007941 */ /* 0x000fea0003800000 */
.L_x_2762:
        /* <DEDUP_REMOVED lines=70> */
.L_x_2894:
        /* <DEDUP_REMOVED lines=9> */
.L_x_2765:
        /* <DEDUP_REMOVED lines=11> */
.L_x_2766:
[----:B------:R3:W-:Y:S01]  /*11c20*/  SYNCS.ARRIVE.TRANS64.A1T0 RZ, [R0+URZ+0x38870], RZ ;  /* 0x038870ff00ff79a7 */ /* 0x0007e2000810003f */
[----:B------:R-:W-:Y:S05]  /*11c30*/  @!P3 BRA `(.L_x_2767) ;  /* 0x000000000004b947 */ /* 0x000fea0003800000 */
[----:B------:R-:W-:Y:S01]  /*11c40*/  BPT.TRAP 0x1 ;  /* 0x000000040000795c */ /* 0x000fe20000300000 */
.L_x_2767:
[----:B------:R-:W4:Y:S01]  /*11c50*/  SYNCS.PHASECHK.TRANS64.TRYWAIT P0, [R0+URZ+0x38840], R20 ;  /* 0x03884014000075a7 */ /* 0x000f22000800017f */
[----:B------:R-:W-:Y:S04]  /*11c60*/  BSSY B0, `(.L_x_2768) ;  /* 0x0000002000007945 */ /* 0x000fe80003800000 */
[----:B----4-:R-:W-:Y:S05]  /*11c70*/  @!P0 BRA `(.L_x_2769) ;  /* 0x0000005800808947 */ /* 0x010fea0003800000 */
.L_x_2895:
[----:B------:R-:W-:Y:S05]  /*11c80*/  BSYNC B0 ;  /* 0x0000000000007941 */ /* 0x000fea0003800000 */
.L_x_2768:
        /* <DEDUP_REMOVED lines=68> */
.L_x_2913:
        /* <DEDUP_REMOVED lines=9> */
.L_x_2771:
        /* <DEDUP_REMOVED lines=11> */
.L_x_2772:
[----:B------:R3:W-:Y:S02]  /*12210*/  SYNCS.ARRIVE.TRANS64.A1T0 RZ, [R0+URZ+0x38830], RZ ;  /* 0x038830ff00ff79a7 */ /* 0x0007e4000810003f */
[----:B---34-:R-:W-:-:S05]  /*12220*/  IMAD.U32 R0, RZ, RZ, UR47 ;  /* 0x0000002fff007e24 */ /* 0x018fca000f8e00ff */
[----:B------:R-:W-:-:S13]  /*12230*/  ISETP.NE.AND P0, PT, R0, 0x3, PT ;  /* 0x000000030000780c */ /* 0x000fda0003f05270 */
[----:B------:R-:W-:Y:S05]  /*12240*/  @!P0 BRA `(.L_x_2773) ;  /* 0x0000000000048947 */ /* 0x000fea0003800000 */
[----:B------:R-:W-:Y:S01]  /*12250*/  BPT.TRAP 0x1 ;  /* 0x000000040000795c */ /* 0x000fe20000300000 */
.L_x_2773:
[----:B------:R-:W-:Y:S01]  /*12260*/  LOP3.LUT R3, R10, 0x1, RZ, 0x3c, !PT ;  /* 0x000000010a037812 */ /* 0x000fe200078e3cff */
[----:B------:R-:W-:Y:S01]  /*12270*/  IMAD R0, R9, 0x8, R23 ;  /* 0x0000000809007824 */ /* 0x000fe200078e0217 */
[----:B------:R-:W-:Y:S02]  /*12280*/  BSSY B0, `(.L_x_2774) ;  /* 0x0000004000007945 */ /* 0x000fe40003800000 */
[----:B------:R-:W-:-:S04]  /*12290*/  SHF.L.U32 R3, R3, 0x1f, RZ ;  /* 0x0000001f03037819 */ /* 0x000fc800000006ff */
[----:B------:R-:W0:Y:S02]  /*122a0*/  SYNCS.PHASECHK.TRANS64.TRYWAIT P2, [R0+URZ+0x38870], R3 ;  /* 0x03887003000075a7 */ /* 0x000e24000804017f */
[----:B0-----:R-:W-:Y:S05]  /*122b0*/  @!P2 BRA `(.L_x_2775) ;  /* 0x0000005c0048a947 */ /* 0x001fea0003800000 */
.L_x_2914:
[----:B------:R-:W-:Y:S05]  /*122c0*/  BSYNC B0 ;  /* 0x0000000000007941 */ /* 0x000fea0003800000 */
.L_x_2774:
[----:B------:R-:W-:-:S05]  /*122d0*/  IMAD.U32 R2, RZ, RZ, UR46 ;  /* 0x0000002eff027e24 */ /* 0x000fca000f8e00ff */
[----:B------:R-:W-:-:S13]  /*122e0*/  ISETP.NE.AND P2, PT, R2, 0x3, PT ;  /* 0x000000030200780c */ /* 0x000fda0003f45270 */
[----:B------:R-:W-:Y:S05]  /*122f0*/  @!P2 BRA `(.L_x_2776) ;  /* 0x000000000004a947 */ /* 0x000fea0003800000 */
[----:B------:R-:W-:Y:S01]  /*12300*/  BPT.TRAP 0x1 ;  /* 0x000000040000795c */ /* 0x000fe20000300000 */
.L_x_2776:
[----:B0-----:R-:W-:Y:S01]  /*12310*/  SHF.L.U32 R3, R10, 0x1f, RZ ;  /* 0x0000001f0a037819 */ /* 0x001fe200000006ff */
[----:B------:R-:W-:-:S03]  /*12320*/  IMAD.SHL.U32 R2, R9, 0x8000, RZ ;  /* 0x0000800009027824 */ /* 0x000fc600078e00ff */
[----:B------:R-:W0:Y:S02]  /*12330*/  SYNCS.PHASECHK.TRANS64.TRYWAIT P2, [R0+URZ+0x38860], R3 ;  /* 0x03886003000075a7 */ /* 0x000e24000804017f */
[----:B0-----:R-:W-:Y:S05]  /*12340*/  @!P2 BRA `(.L_x_2777) ;  /* 0x0000005c0038a947 */ /* 0x001fea0003800000 */
.L_x_2915:
        /* <DEDUP_REMOVED lines=139> */
.L_x_2778:
[----:B-1----:R1:W-:Y:S01]  /*12c00*/  SYNCS.ARRIVE.TRANS64.A1T0 RZ, [R0+URZ+0x38850], RZ ;  /* 0x038850ff00ff79a7 */ /* 0x0023e2000810003f */
[----:B------:R-:W-:Y:S06]  /*12c10*/  BAR.SYNC.DEFER_BLOCKING 0x2, 0x80 ;  /* 0x0082000000007b1d */ /* 0x000fec0000010000 */
[----:B------:R-:W-:Y:S05]  /*12c20*/  @!P0 BRA `(.L_x_2779) ;  /* 0x0000000000048947 */ /* 0x000fea0003800000 */
[----:B------:R-:W-:Y:S01]  /*12c30*/  BPT.TRAP 0x1 ;  /* 0x000000040000795c */ /* 0x000fe20000300000 */
.L_x_2779:
[----:B-1----:R-:W-:Y:S02]  /*12c40*/  VIADD R0, R0, 0x38880 ;  /* 0x0003888000007836 */ /* 0x002fe40000000000 */
[----:B------:R-:W-:Y:S02]  /*12c50*/  IMAD.MOV.U32 R10, RZ, RZ, R29 ;  /* 0x000000ffff0a7224 */ /* 0x000fe400078e001d */
[----:B------:R-:W-:Y:S01]  /*12c60*/  IMAD.MOV.U32 R9, RZ, RZ, R25 ;  /* 0x000000ffff097224 */ /* 0x000fe200078e0019 */
[----:B------:R-:W-:-:S04]  /*12c70*/  PRMT R0, R33, 0x654, R0 ;  /* 0x0000065421007816 */ /* 0x000fc80000000000 */
[----:B------:R1:W-:Y:S01]  /*12c80*/  SYNCS.ARRIVE.TRANS64.RED.A1T0 RZ, [R0+URZ], RZ ;  /* 0x000000ff00ff79a7 */ /* 0x0003e2000810043f */
[----:B------:R-:W-:Y:S05]  /*12c90*/  @P1 BRA `(.L_x_2780) ;  /* 0xffffffe400c01947 */ /* 0x000fea000383ffff */
.L_x_2760:
        /* <DEDUP_REMOVED lines=19> */
.L_x_2782:
[----:B------:R-:W-:Y:S05]  /*12dd0*/  BSYNC B0 ;  /* 0x0000000000007941 */ /* 0x000fea0003800000 */
.L_x_2781:
[----:B------:R-:W-:Y:S05]  /*12de0*/  @!P0 BRA `(.L_x_2783) ;  /* 0x0000000000048947 */ /* 0x000fea0003800000 */
[----:B------:R-:W-:Y:S01]  /*12df0*/  BPT.TRAP 0x1 ;  /* 0x000000040000795c */ /* 0x000fe20000300000 */
.L_x_2783:
[----:B------:R-:W-:Y:S01]  /*12e00*/  LOP3.LUT R3, R29, 0x1, RZ, 0x3c, !PT ;  /* 0x000000011d037812 */ /* 0x000fe200078e3cff */
[----:B------:R-:W-:Y:S01]  /*12e10*/  IMAD R2, R25, 0x8, R23 ;  /* 0x0000000819027824 */ /* 0x000fe200078e0217 */
[----:B------:R-:W-:Y:S02]  /*12e20*/  BSSY B0, `(.L_x_2784) ;  /* 0x0000004000007945 */ /* 0x000fe40003800000 */
[----:B------:R-:W-:-:S04]  /*12e30*/  SHF.L.U32 R3, R3, 0x1f, RZ ;  /* 0x0000001f03037819 */ /* 0x000fc800000006ff */
[----:B------:R-:W0:Y:S02]  /*12e40*/  SYNCS.PHASECHK.TRANS64.TRYWAIT P1, [R2+URZ+0x38870], R3 ;  /* 0x03887003020075a7 */ /* 0x000e24000802017f */
[----:B0-----:R-:W-:Y:S05]  /*12e50*/  @!P1 BRA `(.L_x_2785) ;  /* 0x0000005000889947 */ /* 0x001fea0003800000 */
.L_x_2916:
[----:B------:R-:W-:Y:S05]  /*12e60*/  BSYNC B0 ;  /* 0x0000000000007941 */ /* 0x000fea0003800000 */
.L_x_2784:
[----:B------:R-:W-:-:S05]  /*12e70*/  IMAD.U32 R0, RZ, RZ, UR46 ;  /* 0x0000002eff007e24 */ /* 0x000fca000f8e00ff */
[----:B------:R-:W-:-:S13]  /*12e80*/  ISETP.NE.AND P1, PT, R0, 0x3, PT ;  /* 0x000000030000780c */ /* 0x000fda0003f25270 */
[----:B------:R-:W-:Y:S05]  /*12e90*/  @!P1 BRA `(.L_x_2786) ;  /* 0x0000000000049947 */ /* 0x000fea0003800000 */
[----:B------:R-:W-:Y:S01]  /*12ea0*/  BPT.TRAP 0x1 ;  /* 0x000000040000795c */ /* 0x000fe20000300000 */
.L_x_2786:
[----:B0-----:R-:W-:-:S04]  /*12eb0*/  SHF.L.U32 R3, R29, 0x1f, RZ ;  /* 0x0000001f1d037819 */ /* 0x001fc800000006ff */
[----:B------:R-:W0:Y:S02]  /*12ec0*/  SYNCS.PHASECHK.TRANS64.TRYWAIT P1, [R2+URZ+0x38860], R3 ;  /* 0x03886003020075a7 */ /* 0x000e24000802017f */
[----:B0-----:R-:W-:Y:S05]  /*12ed0*/  @!P1 BRA `(.L_x_2787) ;  /* 0x00000050007c9947 */ /* 0x001fea0003800000 */
.L_x_2917:
        /* <DEDUP_REMOVED lines=140> */
.L_x_2788:
[----:B-1----:R1:W-:Y:S01]  /*137a0*/  SYNCS.ARRIVE.TRANS64.A1T0 RZ, [R2+URZ+0x38850], RZ ;  /* 0x038850ff02ff79a7 */ /* 0x0023e2000810003f */
[----:B------:R-:W-:Y:S06]  /*137b0*/  BAR.SYNC.DEFER_BLOCKING 0x2, 0x80 ;  /* 0x0082000000007b1d */ /* 0x000fec0000010000 */
[----:B------:R-:W-:Y:S05]  /*137c0*/  @!P0 BRA `(.L_x_2789) ;  /* 0x0000000000048947 */ /* 0x000fea0003800000 */
[----:B------:R-:W-:Y:S01]  /*137d0*/  BPT.TRAP 0x1 ;  /* 0x000000040000795c */ /* 0x000fe20000300000 */
.L_x_2789:
        /* <DEDUP_REMOVED lines=8> */
.L_x_2730:
[----:B------:R-:W-:Y:S05]  /*13860*/  BSYNC B7 ;  /* 0x0000000000077941 */ /* 0x000fea0003800000 */
.L_x_2728:
        /* <DEDUP_REMOVED lines=11> */
.L_x_2790:
[----:B------:R-:W2:Y:S01]  /*13920*/  S2R R0, SR_TID.X ;  /* 0x0000000000007919 */ /* 0x000ea20000002100 */
[----:B------:R-:W-:Y:S01]  /*13930*/  ULDC UR4, c[0x0][0xc3c] ;  /* 0x00030f0000047ab9 */ /* 0x000fe20000000800 */
[----:B------:R-:W-:Y:S01]  /*13940*/  IMAD.MOV.U32 R17, RZ, RZ, RZ ;  /* 0x000000ffff117224 */ /* 0x000fe200078e00ff */
[----:B--2---:R-:W-:-:S04]  /*13950*/  LOP3.LUT R6, R0, 0x1f, RZ, 0xc0, !PT ;  /* 0x0000001f00067812 */ /* 0x004fc800078ec0ff */
[C---:B------:R-:W-:Y:S01]  /*13960*/  ISETP.NE.AND P0, PT, R6.reuse, 0x1f, PT ;  /* 0x0000001f0600780c */ /* 0x040fe20003f05270 */
[----:B------:R-:W-:-:S05]  /*13970*/  VIADD R5, R6, UR40 ;  /* 0x0000002806057c36 */ /* 0x000fca0008000000 */
[----:B------:R-:W-:Y:S01]  /*13980*/  ISETP.GE.OR P1, PT, R5, UR4, !P0 ;  /* 0x0000000405007c0c */ /* 0x000fe2000c726670 */
[----:B------:R-:W-:-:S12]  /*13990*/  ULDC UR4, c[0x0][0xc3c] ;  /* 0x00030f0000047ab9 */ /* 0x000fd80000000800 */
[----:B-1----:R-:W1:Y:S02]  /*139a0*/  @!P1 LDC.64 R2, c[0x0][0xc80] ;  /* 0x00032000ff029b82 */ /* 0x002e640000000a00 */
[----:B-1----:R-:W-:-:S05]  /*139b0*/  @!P1 IMAD.WIDE R2, R5, 0x4, R2 ;  /* 0x0000000405029825 */ /* 0x002fca00078e0202 */
[----:B------:R-:W2:Y:S01]  /*139c0*/  @!P1 LDG.E R17, desc[UR52][R2.64] ;  /* 0x0000003402119981 */ /* 0x000ea2000c1e1900 */
[C---:B------:R-:W-:Y:S02]  /*139d0*/  ISETP.NE.AND P1, PT, R6.reuse, RZ, PT ;  /* 0x000000ff0600720c */ /* 0x040fe40003f25270 */
[C---:B------:R-:W-:Y:S02]  /*139e0*/  ISETP.GE.U32.AND P2, PT, R6.reuse, 0x2, PT ;  /* 0x000000020600780c */ /* 0x040fe40003f46070 */
[C---:B------:R-:W-:Y:S02]  /*139f0*/  ISETP.GE.U32.AND P3, PT, R6.reuse, 0x4, PT ;  /* 0x000000040600780c */ /* 0x040fe40003f66070 */
[C---:B------:R-:W-:Y:S02]  /*13a00*/  ISETP.GE.U32.AND P4, PT, R6.reuse, 0x8, PT ;  /* 0x000000080600780c */ /* 0x040fe40003f86070 */
[----:B------:R-:W-:Y:S01]  /*13a10*/  ISETP.GE.U32.AND P5, PT, R6, 0x10, PT ;  /* 0x000000100600780c */ /* 0x000fe20003fa6070 */
[----:B--2---:R-:W1:Y:S02]  /*13a20*/  SHFL.UP PT, R0, R17, 0x1, RZ ;  /* 0x0420000011007989 */ /* 0x004e6400000e00ff */
[----:B-1----:R-:W-:-:S05]  /*13a30*/  SEL R0, R0, RZ, P1 ;  /* 0x000000ff00007207 */ /* 0x002fca0000800000 */
[----:B------:R-:W-:-:S05]  /*13a40*/  IMAD.IADD R0, R17, 0x1, R0 ;  /* 0x0000000111007824 */ /* 0x000fca00078e0200 */
[----:B------:R-:W1:Y:S02]  /*13a50*/  SHFL.UP PT, R4, R0, 0x2, RZ ;  /* 0x0440000000047989 */ /* 0x000e6400000e00ff */
[----:B-1----:R-:W-:-:S05]  /*13a60*/  SEL R5, R4, RZ, P2 ;  /* 0x000000ff04057207 */ /* 0x002fca0001000000 */
[----:B------:R-:W-:-:S05]  /*13a70*/  IMAD.IADD R5, R0, 0x1, R5 ;  /* 0x0000000100057824 */ /* 0x000fca00078e0205 */
[----:B------:R-:W1:Y:S02]  /*13a80*/  SHFL.UP PT, R4, R5, 0x4, RZ ;  /* 0x0480000005047989 */ /* 0x000e6400000e00ff */
[----:B-1----:R-:W-:-:S05]  /*13a90*/  SEL R4, R4, RZ, P3 ;  /* 0x000000ff04047207 */ /* 0x002fca0001800000 */
[----:B------:R-:W-:Y:S02]  /*13aa0*/  IMAD.IADD R4, R5, 0x1, R4 ;  /* 0x0000000105047824 */ /* 0x000fe400078e0204 */
[----:B------:R-:W-:Y:S04]  /*13ab0*/  SHFL.IDX PT, R5, R16, RZ, 0x1f ;  /* 0x00001fff10057589 */ /* 0x000fe800000e0000 */
[----:B------:R-:W1:Y:S02]  /*13ac0*/  SHFL.UP PT, R2, R4, 0x8, RZ ;  /* 0x0500000004027989 */ /* 0x000e6400000e00ff */
[----:B-1----:R-:W-:Y:S02]  /*13ad0*/  SEL R3, R2, RZ, P4 ;  /* 0x000000ff02037207 */ /* 0x002fe40002000000 */
[----:B------:R-:W-:Y:S03]  /*13ae0*/  SHFL.IDX PT, R2, R16, 0x1, 0x1f ;  /* 0x00201f0010027f89 */ /* 0x000fe600000e0000 */
[----:B------:R-:W-:-:S05]  /*13af0*/  IMAD.IADD R3, R4, 0x1, R3 ;  /* 0x0000000104037824 */ /* 0x000fca00078e0203 */
[----:B------:R-:W1:Y:S02]  /*13b00*/  SHFL.UP PT, R0, R3, 0x10, RZ ;  /* 0x0600000003007989 */ /* 0x000e6400000e00ff */
[----:B-1----:R-:W-:-:S05]  /*13b10*/  SEL R0, R0, RZ, P5 ;  /* 0x000000ff00007207 */ /* 0x002fca0002800000 */
[----:B------:R-:W-:Y:S02]  /*13b20*/  IMAD.IADD R7, R3, 0x1, R0 ;  /* 0x0000000103077824 */ /* 0x000fe400078e0200 */
[----:B------:R-:W1:Y:S03]  /*13b30*/  LDC R0, c[0x0][0xc38] ;  /* 0x00030e00ff007b82 */ /* 0x000e660000000800 */
[----:B0-----:R-:W1:Y:S02]  /*13b40*/  SHFL.IDX PT, R9, R7, 0x1f, 0x1f ;  /* 0x03e01f0007097f89 */ /* 0x001e6400000e0000 */
[----:B-1----:R-:W-:-:S04]  /*13b50*/  IMAD R9, R9, R0, RZ ;  /* 0x0000000009097224 */ /* 0x002fc800078e02ff */
[----:B------:R-:W-:-:S05]  /*13b60*/  IMAD.IADD R4, R2, 0x1, R9 ;  /* 0x0000000102047824 */ /* 0x000fca00078e0209 */
[----:B------:R-:W-:-:S13]  /*13b70*/  ISETP.GT.AND P6, PT, R4, R5, PT ;  /* 0x000000050400720c */ /* 0x000fda0003fc4270 */
[----:B------:R-:W-:Y:S05]  /*13b80*/  @P6 BRA `(.L_x_2792) ;  /* 0x0000000000946947 */ /* 0x000fea0003800000 */
.L_x_2796:
[----:B------:R-:W-:-:S04]  /*13b90*/  UIADD3 UR40, UR40, 0x1f, URZ ;  /* 0x0000001f28287890 */ /* 0x000fc8000fffe03f */
[----:B------:R-:W-:-:S06]  /*13ba0*/  UISETP.GE.AND UP0, UPT, UR40, UR4, UPT ;  /* 0x000000042800728c */ /* 0x000fcc000bf06270 */
[----:B------:R-:W-:-:S13]  /*13bb0*/  PLOP3.LUT P6, PT, PT, PT, UP0, 0x40, 0x0 ;  /* 0x000000000000781c */ /* 0x000fda0003fce808 */
[----:B------:R-:W-:Y:S05]  /*13bc0*/  @!P6 BRA `(.L_x_2793) ;  /* 0x0000000400c8e947 */ /* 0x000fea0003800000 */
[----:B------:R-:W0:Y:S01]  /*13bd0*/  S2R R0, SR_TID.X ;  /* 0x0000000000007919 */ /* 0x000e220000002100 */
[----:B------:R-:W-:Y:S01]  /*13be0*/  BSSY B0, `(.L_x_2794) ;  /* 0x0000009000007945 */ /* 0x000fe20003800000 */
[----:B------:R-:W-:Y:S01]  /*13bf0*/  IMAD.MOV.U32 R17, RZ, RZ, RZ ;  /* 0x000000ffff117224 */ /* 0x000fe200078e00ff */
[----:B0-----:R-:W-:-:S05]  /*13c00*/  LOP3.LUT R0, R0, 0x1f, RZ, 0xc0, !PT ;  /* 0x0000001f00007812 */ /* 0x001fca00078ec0ff */
[----:B------:R-:W-:-:S05]  /*13c10*/  VIADD R7, R0, UR40 ;  /* 0x0000002800077c36 */ /* 0x000fca0008000000 */
[----:B------:R-:W-:-:S13]  /*13c20*/  ISETP.GE.OR P6, PT, R7, UR4, !P0 ;  /* 0x0000000407007c0c */ /* 0x000fda000c7c6670 */
[----:B------:R-:W-:Y:S05]  /*13c30*/  @P6 BRA `(.L_x_2795) ;  /* 0x00000000000c6947 */ /* 0x000fea0003800000 */
[----:B------:R-:W0:Y:S02]  /*13c40*/  LDC.64 R2, c[0x0][0xc80] ;  /* 0x00032000ff027b82 */ /* 0x000e240000000a00 */
[----:B0-----:R-:W-:-:S05]  /*13c50*/  IMAD.WIDE R2, R7, 0x4, R2 ;  /* 0x0000000407027825 */ /* 0x001fca00078e0202 */
[----:B------:R0:W5:Y:S02]  /*13c60*/  LDG.E R17, desc[UR52][R2.64] ;  /* 0x0000003402117981 */ /* 0x000164000c1e1900 */
.L_x_2795:
[----:B------:R-:W-:Y:S05]  /*13c70*/  BSYNC B0 ;  /* 0x0000000000007941 */ /* 0x000fea0003800000 */
.L_x_2794:
[----:B-----5:R-:W1:Y:S02]  /*13c80*/  SHFL.UP PT, R0, R17, 0x1, RZ ;  /* 0x0420000011007989 */ /* 0x020e6400000e00ff */
[----:B-1----:R-:W-:-:S05]  /*13c90*/  SEL R0, R0, RZ, P1 ;  /* 0x000000ff00007207 */ /* 0x002fca0000800000 */
[----:B------:R-:W-:-:S05]  /*13ca0*/  IMAD.IADD R0, R17, 0x1, R0 ;  /* 0x0000000111007824 */ /* 0x000fca00078e0200 */
[----:B0-----:R-:W0:Y:S02]  /*13cb0*/  SHFL.UP PT, R2, R0, 0x2, RZ ;  /* 0x0440000000027989 */ /* 0x001e2400000e00ff */
[----:B0-----:R-:W-:-:S05]  /*13cc0*/  SEL R3, R2, RZ, P2 ;  /* 0x000000ff02037207 */ /* 0x001fca0001000000 */
[----:B------:R-:W-:Y:S02]  /*13cd0*/  IMAD.IADD R3, R0, 0x1, R3 ;  /* 0x0000000100037824 */ /* 0x000fe400078e0203 */
[----:B------:R-:W0:Y:S03]  /*13ce0*/  LDC R0, c[0x0][0xc38] ;  /* 0x00030e00ff007b82 */ /* 0x000e260000000800 */
[----:B------:R-:W1:Y:S02]  /*13cf0*/  SHFL.UP PT, R2, R3, 0x4, RZ ;  /* 0x0480000003027989 */ /* 0x000e6400000e00ff */
[----:B-1----:R-:W-:-:S05]  /*13d00*/  SEL R2, R2, RZ, P3 ;  /* 0x000000ff02027207 */ /* 0x002fca0001800000 */
[----:B------:R-:W-:-:S05]  /*13d10*/  IMAD.IADD R2, R3, 0x1, R2 ;  /* 0x0000000103027824 */ /* 0x000fca00078e0202 */
[----:B------:R-:W1:Y:S02]  /*13d20*/  SHFL.UP PT, R6, R2, 0x8, RZ ;  /* 0x0500000002067989 */ /* 0x000e6400000e00ff */
[----:B-1----:R-:W-:-:S05]  /*13d30*/  SEL R7, R6, RZ, P4 ;  /* 0x000000ff06077207 */ /* 0x002fca0002000000 */
[----:B------:R-:W-:-:S05]  /*13d40*/  IMAD.IADD R7, R2, 0x1, R7 ;  /* 0x0000000102077824 */ /* 0x000fca00078e0207 */
[----:B------:R-:W1:Y:S02]  /*13d50*/  SHFL.UP PT, R6, R7, 0x10, RZ ;  /* 0x0600000007067989 */ /* 0x000e6400000e00ff */
[----:B-1----:R-:W-:-:S05]  /*13d60*/  SEL R6, R6, RZ, P5 ;  /* 0x000000ff06067207 */ /* 0x002fca0002800000 */
[----:B------:R-:W-:-:S05]  /*13d70*/  IMAD.IADD R6, R7, 0x1, R6 ;  /* 0x0000000107067824 */ /* 0x000fca00078e0206 */
[----:B------:R-:W0:Y:S02]  /*13d80*/  SHFL.IDX PT, R9, R6, 0x1f, 0x1f ;  /* 0x03e01f0006097f89 */ /* 0x000e2400000e0000 */
[----:B0-----:R-:W-:-:S04]  /*13d90*/  IMAD R9, R9, R0, RZ ;  /* 0x0000000009097224 */ /* 0x001fc800078e02ff */
[----:B------:R-:W-:-:S05]  /*13da0*/  IMAD.IADD R4, R9, 0x1, R4 ;  /* 0x0000000109047824 */ /* 0x000fca00078e0204 */
[----:B------:R-:W-:-:S13]  /*13db0*/  ISETP.GT.AND P6, PT, R4, R5, PT ;  /* 0x000000050400720c */ /* 0x000fda0003fc4270 */
[----:B------:R-:W-:Y:S05]  /*13dc0*/  @!P6 BRA `(.L_x_2796) ;  /* 0xfffffffc0070e947 */ /* 0x000fea000383ffff */
[----:B------:R-:W-:-:S07]  /*13dd0*/  IMAD.MOV.U32 R7, RZ, RZ, R6 ;  /* 0x000000ffff077224 */ /* 0x000fce00078e0006 */
.L_x_2792:
[----:B------:R-:W-:Y:S01]  /*13de0*/  IMAD.IADD R9, R4, 0x1, -R9 ;  /* 0x0000000104097824 */ /* 0x000fe200078e0a09 */
[----:B------:R-:W-:-:S03]  /*13df0*/  ULDC.64 UR4, c[0x0][0xc90] ;  /* 0x0003240000047ab9 */ /* 0x000fc60000000a00 */
[----:B------:R-:W-:-:S05]  /*13e00*/  IMAD R2, R7, R0, R9 ;  /* 0x0000000007027224 */ /* 0x000fca00078e0209 */
[----:B------:R-:W-:-:S13]  /*13e10*/  ISETP.GT.AND P0, PT, R2, R5, PT ;  /* 0x000000050200720c */ /* 0x000fda0003f04270 */
[----:B------:R-:W-:Y:S02]  /*13e20*/  VOTEU.ANY UR7, UPT, !P0 ;  /* 0x0000000000077886 */ /* 0x000fe400040e0100 */
[----:B------:R-:W-:-:S04]  /*13e30*/  UPOPC UR6, UR7 ;  /* 0x00000007000672bf */ /* 0x000fc80008000000 */
[----:B------:R-:W-:-:S04]  /*13e40*/  UIADD3 UR40, UR6, UR40, URZ ;  /* 0x0000002806287290 */ /* 0x000fc8000fffe03f */
[----:B------:R-:W-:-:S06]  /*13e50*/  UIMAD.WIDE UR4, UR40, 0x4, UR4 ;  /* 0x00000004280478a5 */ /* 0x000fcc000f8e0204 */
[----:B------:R-:W-:Y:S02]  /*13e60*/  IMAD.U32 R2, RZ, RZ, UR4 ;  /* 0x00000004ff027e24 */ /* 0x000fe4000f8e00ff */
[----:B------:R-:W-:-:S05]  /*13e70*/  IMAD.U32 R3, RZ, RZ, UR5 ;  /* 0x00000005ff037e24 */ /* 0x000fca000f8e00ff */
[----:B------:R-:W2:Y:S01]  /*13e80*/  LDG.E R6, desc[UR52][R2.64] ;  /* 0x0000003402067981 */ /* 0x000ea2000c1e1900 */
[----:B------:R-:W-:Y:S01]  /*13e90*/  IMAD.U32 R12, RZ, RZ, UR6 ;  /* 0x00000006ff0c7e24 */ /* 0x000fe2000f8e00ff */
[----:B------:R-:W-:Y:S01]  /*13ea0*/  ISETP.NE.AND P0, PT, RZ, UR7, PT ;  /* 0x00000007ff007c0c */ /* 0x000fe2000bf05270 */
[----:B------:R-:W-:-:S03]  /*13eb0*/  IMAD.MOV.U32 R16, RZ, RZ, RZ ;  /* 0x000000ffff107224 */ /* 0x000fc600078e00ff */
[----:B------:R-:W2:Y:S02]  /*13ec0*/  SHFL.IDX PT, R17, R17, R12, 0x1f ;  /* 0x00001f0c11117589 */ /* 0x000ea400000e0000 */
[----:B--2---:R-:W-:-:S05]  /*13ed0*/  IMAD R4, R17, R6, RZ ;  /* 0x0000000611047224 */ /* 0x004fca00078e02ff */
[----:B------:R-:W-:-:S04]  /*13ee0*/  IABS R8, R4 ;  /* 0x0000000400087213 */ /* 0x000fc80000000000 */
[----:B------:R-:W0:Y:S08]  /*13ef0*/  I2F.RP R10, R8 ;  /* 0x00000008000a7306 */ /* 0x000e300000209400 */
[----:B0-----:R-:W0:Y:S02]  /*13f00*/  MUFU.RCP R10, R10 ;  /* 0x0000000a000a7308 */ /* 0x001e240000001000 */
[----:B0-----:R-:W-:-:S06]  /*13f10*/  VIADD R11, R10, 0xffffffe ;  /* 0x0ffffffe0a0b7836 */ /* 0x001fcc0000000000 */
[----:B------:R-:W0:Y:S02]  /*13f20*/  F2I.FTZ.U32.TRUNC.NTZ R3, R11 ;  /* 0x0000000b00037305 */ /* 0x000e24000021f000 */
[----:B0-----:R-:W-:Y:S01]  /*13f30*/  IMAD.MOV R13, RZ, RZ, -R3 ;  /* 0x000000ffff0d7224 */ /* 0x001fe200078e0a03 */
[----:B------:R-:W-:Y:S06]  /*13f40*/  @!P0 BRA `(.L_x_2797) ;  /* 0x00000000000c8947 */ /* 0x000fec0003800000 */
[----:B------:R-:W-:-:S06]  /*13f50*/  UIADD3 UR4, UR6, -0x1, URZ ;  /* 0xffffffff06047890 */ /* 0x000fcc000fffe03f */
[----:B------:R-:W-:-:S06]  /*13f60*/  IMAD.U32 R16, RZ, RZ, UR4 ;  /* 0x00000004ff107e24 */ /* 0x000fcc000f8e00ff */
[----:B------:R0:W1:Y:S02]  /*13f70*/  SHFL.IDX PT, R16, R7, R16, 0x1f ;  /* 0x00001f1007107589 */ /* 0x00006400000e0000 */
.L_x_2797:
[----:B-1----:R-:W-:Y:S02]  /*13f80*/  IMAD R16, R16, R0, R9 ;  /* 0x0000000010107224 */ /* 0x002fe400078e0209 */
[----:B0-----:R-:W-:Y:S02]  /*13f90*/  IMAD R7, R13, R8, RZ ;  /* 0x000000080d077224 */ /* 0x001fe400078e02ff */
[----:B------:R-:W-:Y:S02]  /*13fa0*/  IMAD.MOV.U32 R2, RZ, RZ, RZ ;  /* 0x000000ffff027224 */ /* 0x000fe400078e00ff */
[----:B------:R-:W-:Y:S02]  /*13fb0*/  IMAD.IADD R5, R5, 0x1, -R16 ;  /* 0x0000000105057824 */ /* 0x000fe400078e0a10 */
        /* <DEDUP_REMOVED lines=24> */
[----:B0-----:R-:W-:Y:S01]  /*14140*/  VIADD R2, R8, 0xffffffe ;  /* 0x0ffffffe08027836 */ /* 0x001fe20000000000 */
[----:B------:R-:W-:-:S05]  /*14150*/  IABS R8, R4 ;  /* 0x0000000400087213 */ /* 0x000fca0000000000 */
        /* <DEDUP_REMOVED lines=19> */
[----:B------:R-:W-:Y:S01]  /*14290*/  @!P1 LOP3.LUT R3, RZ, R0, RZ, 0x33, !PT ;  /* 0x00000000ff039212 */ /* 0x000fe200078e33ff */
[----:B------:R-:W-:-:S04]  /*142a0*/  IMAD.MOV R0, RZ, RZ, -R0 ;  /* 0x000000ffff007224 */ /* 0x000fc800078e0a00 */
[----:B------:R-:W-:Y:S01]  /*142b0*/  IMAD R18, R3, R0, R4 ;  /* 0x0000000003127224 */ /* 0x000fe200078e0204 */
[----:B------:R-:W-:-:S05]  /*142c0*/  LOP3.LUT R0, RZ, R3, RZ, 0x33, !PT ;  /* 0x00000003ff007212 */ /* 0x000fca00078e33ff */
[----:B------:R-:W-:Y:S01]  /*142d0*/  IMAD.IADD R17, R17, 0x1, R0 ;  /* 0x0000000111117824 */ /* 0x000fe200078e0200 */
[----:B------:R-:W-:Y:S06]  /*142e0*/  BRA `(.L_x_2798) ;  /* 0x0000000000107947 */ /* 0x000fec0003800000 */
.L_x_2793:
[----:B------:R-:W-:Y:S01]  /*142f0*/  IMAD.MOV.U32 R16, RZ, RZ, R5 ;  /* 0x000000ffff107224 */ /* 0x000fe200078e0005 */
[----:B------:R-:W-:Y:S01]  /*14300*/  ULDC UR40, c[0x0][0xc3c] ;  /* 0x00030f0000287ab9 */ /* 0x000fe20000000800 */
[----:B------:R-:W-:Y:S02]  /*14310*/  IMAD.MOV.U32 R17, RZ, RZ, RZ ;  /* 0x000000ffff117224 */ /* 0x000fe400078e00ff */
[----:B------:R-:W-:-:S07]  /*14320*/  IMAD.MOV.U32 R18, RZ, RZ, RZ ;  /* 0x000000ffff127224 */ /* 0x000fce00078e00ff */
.L_x_2798:
[----:B------:R-:W0:Y:S01]  /*14330*/  S2R R0, SR_TID.X ;  /* 0x0000000000007919 */ /* 0x000e220000002100 */
[----:B------:R-:W-:Y:S01]  /*14340*/  IMAD.U32 R19, RZ, RZ, UR40 ;  /* 0x00000028ff137e24 */ /* 0x000fe2000f8e00ff */
[----:B------:R-:W-:Y:S01]  /*14350*/  BAR.SYNC.DEFER_BLOCKING 0x4, 0x180 ;  /* 0x0106000000007b1d */ /* 0x000fe20000010000 */
[----:B0-----:R-:W-:-:S04]  /*14360*/  LOP3.LUT R0, R0, 0x1f, RZ, 0xc0, !PT ;  /* 0x0000001f00007812 */ /* 0x001fc800078ec0ff */
[----:B------:R-:W-:-:S13]  /*14370*/  ISETP.NE.AND P0, PT, R0, RZ, PT ;  /* 0x000000ff0000720c */ /* 0x000fda0003f05270 */
[----:B------:R-:W0:Y:S01]  /*14380*/  @!P0 S2R R33, SR_CgaCtaId ;  /* 0x0000000000218919 */ /* 0x000e220000008800 */
[----:B------:R-:W-:-:S04]  /*14390*/  @!P0 MOV R0, 0x400 ;  /* 0x0000040000008802 */ /* 0x000fc80000000f00 */
[----:B0-----:R-:W-:-:S05]  /*143a0*/  @!P0 LEA R23, R33, R0, 0x18 ;  /* 0x0000000021178211 */ /* 0x001fca00078ec0ff */
[----:B------:R2:W-:Y:S01]  /*143b0*/  @!P0 STS.128 [R23+0x388d0], R16 ;  /* 0x0388d01017008388 */ /* 0x0005e20000000c00 */
[----:B------:R-:W-:Y:S06]  /*143c0*/  BAR.ARV 0x5, 0x180 ;  /* 0x0146000000007b1d */ /* 0x000fec0000002000 */
.L_x_2791:
[----:B------:R-:W-:Y:S02]  /*143d0*/  ULDC UR4, c[0x0][0xc3c] ;  /* 0x00030f0000047ab9 */ /* 0x000fe40000000800 */
[----:B------:R-:W-:-:S06]  /*143e0*/  UISETP.GE.AND UP0, UPT, UR40, UR4, UPT ;  /* 0x000000042800728c */ /* 0x000fcc000bf06270 */
[----:B------:R-:W-:-:S13]  /*143f0*/  PLOP3.LUT P0, PT, PT, PT, UP0, 0x80, 0x0 ;  /* 0x000000000000781c */ /* 0x000fda0003f0f008 */
[----:B------:R-:W-:Y:S05]  /*14400*/  @!P0 BRA `(.L_x_2799) ;  /* 0xffffffa000648947 */ /* 0x000fea000383ffff */
.L_x_2724:
        /* <DEDUP_REMOVED lines=12> */
.L_x_2918:
[----:B------:R-:W-:Y:S05]  /*144d0*/  BSYNC B0 ;  /* 0x0000000000007941 */ /* 0x000fea0003800000 */
.L_x_2800:
[----:B------:R-:W-:-:S03]  /*144e0*/  UMOV UR4, 0xffffffff ;  /* 0xffffffff00047882 */ /* 0x000fc60000000000 */
[----:B------:R-:W-:Y:S05]  /*144f0*/  BRA.DIV UR4, `(.L_x_2802) ;  /* 0x0000003e041c7947 */ /* 0x000fea000b800000 */
[----:B0-----:R-:W0:Y:S02]  /*14500*/  S2R R0, SR_TID.X ;  /* 0x0000000000007919 */ /* 0x001e240000002100 */
[----:B0-----:R-:W-:-:S04]  /*14510*/  SHF.R.U32.HI R0, RZ, 0x5, R0 ;  /* 0x00000005ff007819 */ /* 0x001fc80000011600 */
[----:B------:R-:W-:-:S05]  /*14520*/  LOP3.LUT R0, R0, 0x3, RZ, 0xc0, !PT ;  /* 0x0000000300007812 */ /* 0x000fca00078ec0ff */
[----:B------:R0:W1:Y:S02]  /*14530*/  SHFL.IDX PT, R14, R0, RZ, 0x1f ;  /* 0x00001fff000e7589 */ /* 0x00006400000e0000 */
.L_x_2921:
[----:B-1----:R-:W-:Y:S01]  /*14540*/  ISETP.NE.AND P0, PT, R14, RZ, PT ;  /* 0x000000ff0e00720c */ /* 0x002fe20003f05270 */
[----:B------:R-:W-:-:S12]  /*14550*/  BSSY B0, `(.L_x_2803) ;  /* 0x000002c000007945 */ /* 0x000fd80003800000 */
[----:B------:R-:W-:Y:S05]  /*14560*/  @P0 BRA `(.L_x_2804) ;  /* 0x0000000000a80947 */ /* 0x000fea0003800000 */
[----:B------:R-:W-:-:S03]  /*14570*/  UMOV UR4, 0xffffffff ;  /* 0xffffffff00047882 */ /* 0x000fc60000000000 */
[----:B------:R-:W-:Y:S05]  /*14580*/  BRA.DIV UR4, `(.L_x_2805) ;  /* 0x0000003e042c7947 */ /* 0x000fea000b800000 */
[----:B------:R-:W-:-:S13]  /*14590*/  ELECT P6, URZ, PT ;  /* 0x00000000003f782f */ /* 0x000fda00038c0000 */
.L_x_2924:
[----:B------:R-:W-:Y:S05]  /*145a0*/  @!P6 BRA `(.L_x_2804) ;  /* 0x000000000098e947 */ /* 0x000fea0003800000 */
[----:B------:R-:W-:-:S06]  /*145b0*/  ULOP3.LUT UR4, UR36, 0x2, URZ, 0xfc, !UPT ;  /* 0x0000000224047892 */ /* 0x000fcc000f8efc3f */
[----:B0-----:R-:W-:-:S05]  /*145c0*/  IMAD.U32 R0, RZ, RZ, UR4 ;  /* 0x00000004ff007e24 */ /* 0x001fca000f8e00ff */
[----:B------:R-:W-:-:S13]  /*145d0*/  ISETP.NE.AND P0, PT, R0, 0x3, PT ;  /* 0x000000030000780c */ /* 0x000fda0003f05270 */
[----:B------:R-:W-:Y:S05]  /*145e0*/  @!P0 BRA `(.L_x_2806) ;  /* 0x0000000000048947 */ /* 0x000fea0003800000 */
[----:B------:R-:W-:Y:S01]  /*145f0*/  BPT.TRAP 0x1 ;  /* 0x000000040000795c */ /* 0x000fe20000300000 */
.L_x_2806:
[----:B------:R-:W-:Y:S01]  /*14600*/  IMAD R3, R25, 0x8, R5 ;  /* 0x0000000819037824 */ /* 0x000fe200078e0205 */
[----:B------:R-:W-:Y:S01]  /*14610*/  SHF.L.U32 R2, R29, 0x1f, RZ ;  /* 0x0000001f1d027819 */ /* 0x000fe200000006ff */
[----:B------:R-:W-:-:S03]  /*14620*/  VIADD R25, R25, 0x1 ;  /* 0x0000000119197836 */ /* 0x000fc60000000000 */
[----:B------:R-:W0:Y:S02]  /*14630*/  SYNCS.PHASECHK.TRANS64.TRYWAIT P1, [R3+URZ+0x38840], R2 ;  /* 0x03884002030075a7 */ /* 0x000e24000802017f */
[----:B------:R-:W-:-:S04]  /*14640*/  ISETP.NE.AND P2, PT, R25, 0x2, PT ;  /* 0x000000021900780c */ /* 0x000fc80003f45270 */
[----:B------:R-:W-:Y:S01]  /*14650*/  SEL R0, RZ, 0x1, P2 ;  /* 0x00000001ff007807 */ /* 0x000fe20001000000 */
[----:B0-----:R-:W-:Y:S08]  /*14660*/  @!P1 BRA `(.L_x_2807) ;  /* 0x0000003c00149947 */ /* 0x001ff00003800000 */
.L_x_2925:
[----:B------:R-:W-:Y:S02]  /*14670*/  SEL R25, R25, RZ, P2 ;  /* 0x000000ff19197207 */ /* 0x000fe40001000000 */
[----:B------:R-:W-:Y:S01]  /*14680*/  LOP3.LUT R0, R29, R0, RZ, 0x3c, !PT ;  /* 0x000000001d007212 */ /* 0x000fe200078e3cff */
[----:B------:R-:W-:Y:S06]  /*14690*/  @!P0 BRA `(.L_x_2808) ;  /* 0x0000000000048947 */ /* 0x000fec0003800000 */
[----:B------:R-:W-:Y:S01]  /*146a0*/  BPT.TRAP 0x1 ;  /* 0x000000040000795c */ /* 0x000fe20000300000 */
.L_x_2808:
[----:B------:R-:W-:Y:S01]  /*146b0*/  IMAD R25, R25, 0x8, R5 ;  /* 0x0000000819197824 */ /* 0x000fe200078e0205 */
[----:B------:R-:W-:-:S04]  /*146c0*/  SHF.L.U32 R0, R0, 0x1f, RZ ;  /* 0x0000001f00007819 */ /* 0x000fc800000006ff */
[----:B------:R-:W1:Y:S02]  /*146d0*/  SYNCS.PHASECHK.TRANS64.TRYWAIT P1, [R25+URZ+0x38840], R0 ;  /* 0x03884000190075a7 */ /* 0x000e64000802017f */
[----:B-1----:R-:W-:Y:S05]  /*146e0*/  @!P1 BRA `(.L_x_2809) ;  /* 0x0000003c00089947 */ /* 0x002fea0003800000 */
.L_x_2926:
[----:B------:R-:W-:Y:S05]  /*146f0*/  @!P0 BRA `(.L_x_2810) ;  /* 0x0000000000048947 */ /* 0x000fea0003800000 */
[----:B------:R-:W-:Y:S01]  /*14700*/  BPT.TRAP 0x1 ;  /* 0x000000040000795c */ /* 0x000fe20000300000 */
.L_x_2810:
[----:B------:R-:W3:Y:S02]  /*14710*/  SYNCS.PHASECHK.TRANS64.TRYWAIT P1, [R3+URZ+0x38860], R2 ;  /* 0x03886002030075a7 */ /* 0x000ee4000802017f */
[----:B---3--:R-:W-:Y:S05]  /*14720*/  @!P1 BRA `(.L_x_2811) ;  /* 0x0000003c000c9947 */ /* 0x008fea0003800000 */
.L_x_2927:
[----:B------:R-:W-:Y:S05]  /*14730*/  @!P0 BRA `(.L_x_2812) ;  /* 0x0000000000048947 */ /* 0x000fea0003800000 */
[----:B------:R-:W-:Y:S01]  /*14740*/  BPT.TRAP 0x1 ;  /* 0x000000040000795c */ /* 0x000fe20000300000 */
.L_x_2812:
[----:B------:R-:W4:Y:S02]  /*14750*/  SYNCS.PHASECHK.TRANS64.TRYWAIT P1, [R25+URZ+0x38860], R0 ;  /* 0x03886000190075a7 */ /* 0x000f24000802017f */
[----:B----4-:R-:W-:Y:S05]  /*14760*/  @!P1 BRA `(.L_x_2813) ;  /* 0x0000003c00109947 */ /* 0x010fea0003800000 */
.L_x_2928:
[----:B------:R-:W-:Y:S05]  /*14770*/  @!P0 BRA `(.L_x_2814) ;  /* 0x0000000000048947 */ /* 0x000fea0003800000 */
[----:B------:R-:W-:Y:S01]  /*14780*/  BPT.TRAP 0x1 ;  /* 0x000000040000795c */ /* 0x000fe20000300000 */
.L_x_2814:
[----:B------:R-:W5:Y:S02]  /*14790*/  SYNCS.PHASECHK.TRANS64.TRYWAIT P1, [R3+URZ+0x38880], R2 ;  /* 0x03888002030075a7 */ /* 0x000f64000802017f */
[----:B-----5:R-:W-:Y:S05]  /*147a0*/  @!P1 BRA `(.L_x_2815) ;  /* 0x0000003c00149947 */ /* 0x020fea0003800000 */
.L_x_2929:
[----:B------:R-:W-:Y:S05]  /*147b0*/  @!P0 BRA `(.L_x_2816) ;  /* 0x0000000000048947 */ /* 0x000fea0003800000 */
[----:B------:R-:W-:Y:S01]  /*147c0*/  BPT.TRAP 0x1 ;  /* 0x000000040000795c */ /* 0x000fe20000300000 */
.L_x_2816:
[----:B------:R0:W0:Y:S02]  /*147d0*/  SYNCS.PHASECHK.TRANS64.TRYWAIT P0, [R25+URZ+0x38880], R0 ;  /* 0x03888000190075a7 */ /* 0x000024000800017f */
[----:B0-----:R-:W-:Y:S05]  /*147e0*/  @!P0 NANOSLEEP.SYNCS 0x989680 ;  /* 0x009896800000895d */ /* 0x001fea0003900000 */
[----:B------:R-:W0:Y:S02]  /*147f0*/  @!P0 SYNCS.PHASECHK.TRANS64 P0, [R25+URZ+0x38880], R0 ;  /* 0x03888000190085a7 */ /* 0x000e24000800007f */
[----:B0-----:R-:W-:Y:S05]  /*14800*/  @!P0 BRA `(.L_x_2816) ;  /* 0xfffffffc00f08947 */ /* 0x001fea000383ffff */
.L_x_2804:
[----:B------:R-:W-:Y:S05]  /*14810*/  BSYNC B0 ;  /* 0x0000000000007941 */ /* 0x000fea0003800000 */
.L_x_2803:
[----:B------:R-:W-:Y:S05]  /*14820*/  EXIT ;  /* 0x000000000000794d */ /* 0x000fea0003800000 */
.L_x_2661:
[----:B0-----:R-:W-:-:S04]  /*14830*/  IMAD.U32 R3, RZ, RZ, UR51 ;  /* 0x00000033ff037e24 */ /* 0x001fc8000f8e00ff */
[----:B------:R0:W1:Y:S03]  /*14840*/  SYNCS.PHASECHK.TRANS64.TRYWAIT P0, [R3+URZ+0x38800], R0 ;  /* 0x03880000030075a7 */ /* 0x000066000800017f */
[----:B-1----:R-:W-:Y:S05]  /*14850*/  @!P0 NANOSLEEP.SYNCS 0x989680 ;  /* 0x009896800000895d */ /* 0x002fea0003900000 */
[----:B------:R-:W1:Y:S02]  /*14860*/  @!P0 SYNCS.PHASECHK.TRANS64 P0, [R3+URZ+0x38800], R0 ;  /* 0x03880000030085a7 */ /* 0x000e64000800007f */
[----:B-1----:R-:W-:Y:S05]  /*14870*/  @!P0 BRA `(.L_x_2661) ;  /* 0xfffffffc00ec8947 */ /* 0x002fea000383ffff */
[----:B------:R-:W-:Y:S05]  /*14880*/  BRA `(.L_x_2817) ;  /* 0xfffffed400387947 */ /* 0x000fea000383ffff */
.L_x_2665:
[----:B-1----:R-:W-:-:S04]  /*14890*/  IMAD.U32 R0, RZ, RZ, UR56 ;  /* 0x00000038ff007e24 */ /* 0x002fc8000f8e00ff */
[----:B------:R1:W2:Y:S03]  /*148a0*/  SYNCS.PHASECHK.TRANS64.TRYWAIT P1, [R0+URZ+0x38830], R7 ;  /* 0x03883007000075a7 */ /* 0x0002a6000802017f */
[----:B--2---:R-:W-:Y:S05]  /*148b0*/  @!P1 NANOSLEEP.SYNCS 0x989680 ;  /* 0x009896800000995d */ /* 0x004fea0003900000 */
[----:B------:R-:W2:Y:S02]  /*148c0*/  @!P1 SYNCS.PHASECHK.TRANS64 P1, [R0+URZ+0x38830], R7 ;  /* 0x03883007000095a7 */ /* 0x000ea4000802007f */
[----:B--2---:R-:W-:Y:S05]  /*148d0*/  @!P1 BRA `(.L_x_2665) ;  /* 0xfffffffc00ec9947 */ /* 0x004fea000383ffff */
[----:B------:R-:W-:Y:S05]  /*148e0*/  BRA `(.L_x_2664) ;  /* 0xfffffed4005c7947 */ /* 0x000fea000383ffff */
.L_x_2670:
[----:B-1----:R-:W-:-:S04]  /*148f0*/  IMAD.U32 R8, RZ, RZ, UR56 ;  /* 0x00000038ff087e24 */ /* 0x002fc8000f8e00ff */
[----:B------:R1:W2:Y:S03]  /*14900*/  SYNCS.PHASECHK.TRANS64.TRYWAIT P1, [R8+URZ+0x38850], R7 ;  /* 0x03885007080075a7 */ /* 0x0002a6000802017f */
[----:B--2---:R-:W-:Y:S05]  /*14910*/  @!P1 NANOSLEEP.SYNCS 0x989680 ;  /* 0x009896800000995d */ /* 0x004fea0003900000 */
[----:B------:R-:W2:Y:S02]  /*14920*/  @!P1 SYNCS.PHASECHK.TRANS64 P1, [R8+URZ+0x38850], R7 ;  /* 0x03885007080095a7 */ /* 0x000ea4000802007f */
[----:B--2---:R-:W-:Y:S05]  /*14930*/  @!P1 BRA `(.L_x_2670) ;  /* 0xfffffffc00ec9947 */ /* 0x004fea000383ffff */
[----:B------:R-:W-:Y:S05]  /*14940*/  BRA `(.L_x_2669) ;  /* 0xfffffef400747947 */ /* 0x000fea000383ffff */
.L_x_2676:
[----:B0-----:R-:W-:Y:S02]  /*14950*/  IMAD.U32 R3, RZ, RZ, UR54 ;  /* 0x00000036ff037e24 */ /* 0x001fe4000f8e00ff */
[----:B------:R-:W-:-:S04]  /*14960*/  IMAD.U32 R4, RZ, RZ, UR58 ;  /* 0x0000003aff047e24 */ /* 0x000fc8000f8e00ff */
[----:B------:R0:W1:Y:S03]  /*14970*/  SYNCS.PHASECHK.TRANS64.TRYWAIT P1, [R3+URZ+0x38830], R4 ;  /* 0x03883004030075a7 */ /* 0x000066000802017f */
[----:B-1----:R-:W-:Y:S05]  /*14980*/  @!P1 NANOSLEEP.SYNCS 0x989680 ;  /* 0x009896800000995d */ /* 0x002fea0003900000 */
[----:B------:R-:W1:Y:S02]  /*14990*/  @!P1 SYNCS.PHASECHK.TRANS64 P1, [R3+URZ+0x38830], R4 ;  /* 0x03883004030095a7 */ /* 0x000e64000802007f */
[----:B-1----:R-:W-:Y:S05]  /*149a0*/  @!P1 BRA `(.L_x_2676) ;  /* 0xfffffffc00e89947 */ /* 0x002fea000383ffff */
[----:B------:R-:W-:Y:S05]  /*149b0*/  BRA `(.L_x_2675) ;  /* 0xfffffef800807947 */ /* 0x000fea000383ffff */
.L_x_2681:
[----:B-1----:R-:W-:Y:S02]  /*149c0*/  IMAD.U32 R7, RZ, RZ, UR54 ;  /* 0x00000036ff077e24 */ /* 0x002fe4000f8e00ff */
[----:B------:R-:W-:-:S04]  /*149d0*/  IMAD.U32 R8, RZ, RZ, UR58 ;  /* 0x0000003aff087e24 */ /* 0x000fc8000f8e00ff */
[----:B------:R1:W2:Y:S03]  /*149e0*/  SYNCS.PHASECHK.TRANS64.TRYWAIT P1, [R7+URZ+0x38850], R8 ;  /* 0x03885008070075a7 */ /* 0x0002a6000802017f */
[----:B--2---:R-:W-:Y:S05]  /*149f0*/  @!P1 NANOSLEEP.SYNCS 0x989680 ;  /* 0x009896800000995d */ /* 0x004fea0003900000 */
[----:B------:R-:W2:Y:S02]  /*14a00*/  @!P1 SYNCS.PHASECHK.TRANS64 P1, [R7+URZ+0x38850], R8 ;  /* 0x03885008070095a7 */ /* 0x000ea4000802007f */
[----:B--2---:R-:W-:Y:S05]  /*14a10*/  @!P1 BRA `(.L_x_2681) ;  /* 0xfffffffc00e89947 */ /* 0x004fea000383ffff */
[----:B------:R-:W-:Y:S05]  /*14a20*/  BRA `(.L_x_2680) ;  /* 0xffffff20007c7947 */ /* 0x000fea000383ffff */
.L_x_2688:
[----:B-1----:R-:W-:-:S04]  /*14a30*/  IMAD.U32 R3, RZ, RZ, UR47 ;  /* 0x0000002fff037e24 */ /* 0x002fc8000f8e00ff */
[----:B------:R1:W2:Y:S03]  /*14a40*/  SYNCS.PHASECHK.TRANS64.TRYWAIT P1, [R3+URZ+0x38830], R6 ;  /* 0x03883006030075a7 */ /* 0x0002a6000802017f */
[----:B--2---:R-:W-:Y:S05]  /*14a50*/  @!P1 NANOSLEEP.SYNCS 0x989680 ;  /* 0x009896800000995d */ /* 0x004fea0003900000 */
[----:B------:R-:W2:Y:S02]  /*14a60*/  @!P1 SYNCS.PHASECHK.TRANS64 P1, [R3+URZ+0x38830], R6 ;  /* 0x03883006030095a7 */ /* 0x000ea4000802007f */
[----:B--2---:R-:W-:Y:S05]  /*14a70*/  @!P1 BRA `(.L_x_2688) ;  /* 0xfffffffc00ec9947 */ /* 0x004fea000383ffff */
[----:B------:R-:W-:Y:S05]  /*14a80*/  BRA `(.L_x_2687) ;  /* 0xffffff2400507947 */ /* 0x000fea000383ffff */
.L_x_2693:
[----:B--2---:R-:W-:-:S04]  /*14a90*/  IMAD.U32 R9, RZ, RZ, UR47 ;  /* 0x0000002fff097e24 */ /* 0x004fc8000f8e00ff */
[----:B------:R2:W3:Y:S03]  /*14aa0*/  SYNCS.PHASECHK.TRANS64.TRYWAIT P1, [R9+URZ+0x38850], R6 ;  /* 0x03885006090075a7 */ /* 0x0004e6000802017f */
[----:B---3--:R-:W-:Y:S05]  /*14ab0*/  @!P1 NANOSLEEP.SYNCS 0x989680 ;  /* 0x009896800000995d */ /* 0x008fea0003900000 */
[----:B------:R-:W3:Y:S02]  /*14ac0*/  @!P1 SYNCS.PHASECHK.TRANS64 P1, [R9+URZ+0x38850], R6 ;  /* 0x03885006090095a7 */ /* 0x000ee4000802007f */
[----:B---3--:R-:W-:Y:S05]  /*14ad0*/  @!P1 BRA `(.L_x_2693) ;  /* 0xfffffffc00ec9947 */ /* 0x008fea000383ffff */
[----:B------:R-:W-:Y:S05]  /*14ae0*/  BRA `(.L_x_2692) ;  /* 0xffffff4000e87947 */ /* 0x000fea000383ffff */
.L_x_2739:
        /* <DEDUP_REMOVED lines=10> */
.L_x_2818:
[----:B------:R-:W-:Y:S05]  /*14b90*/  BRA `(.L_x_2819) ;  /* 0xffffffa800a07947 */ /* 0x000fea000383ffff */
.L_x_2742:
[----:B0-----:R-:W2:Y:S02]  /*14ba0*/  LDL R2, [R1+0x8] ;  /* 0x0000080001027983 */ /* 0x001ea40000100800 */
[----:B--2---:R0:W1:Y:S02]  /*14bb0*/  SYNCS.PHASECHK.TRANS64.TRYWAIT P0, [R6+URZ+0x38880], R2 ;  /* 0x03888002060075a7 */ /* 0x004064000800017f */
[----:B-1----:R-:W-:Y:S05]  /*14bc0*/  @!P0 NANOSLEEP.SYNCS 0x989680 ;  /* 0x009896800000895d */ /* 0x002fea0003900000 */
[----:B------:R-:W1:Y:S02]  /*14bd0*/  @!P0 SYNCS.PHASECHK.TRANS64 P0, [R6+URZ+0x38880], R2 ;  /* 0x03888002060085a7 */ /* 0x000e64000800007f */
[----:B-1----:R-:W-:Y:S05]  /*14be0*/  @!P0 BRA `(.L_x_2742) ;  /* 0xfffffffc00ec8947 */ /* 0x002fea000383ffff */
[----:B------:R-:W-:Y:S05]  /*14bf0*/  BRA `(.L_x_2820) ;  /* 0xffffffa800b07947 */ /* 0x000fea000383ffff */
.L_x_2743:
        /* <DEDUP_REMOVED lines=8> */
.L_x_2822:
[----:B------:R-:W-:Y:S05]  /*14c80*/  BSYNC B0 ;  /* 0x0000000000007941 */ /* 0x000fea0003800000 */
.L_x_2821:
        /* <DEDUP_REMOVED lines=14> */
.L_x_2823:
        /* <DEDUP_REMOVED lines=16> */
.L_x_2824:
        /* <DEDUP_REMOVED lines=11> */
.L_x_2825:
[----:B------:R-:W-:Y:S02]  /*14f20*/  IMAD.MOV.U32 R13, RZ, RZ, R9 ;  /* 0x000000ffff0d7224 */ /* 0x000fe400078e0009 */
[----:B------:R-:W-:Y:S02]  /*14f30*/  IMAD.MOV.U32 R12, RZ, RZ, 0x2 ;  /* 0x00000002ff0c7424 */ /* 0x000fe400078e00ff */
[----:B------:R-:W-:-:S07]  /*14f40*/  IMAD.MOV.U32 R2, RZ, RZ, R14 ;  /* 0x000000ffff027224 */ /* 0x000fce00078e000e */
[----:B------:R-:W-:Y:S05]  /*14f50*/  WARPSYNC.COLLECTIVE R15, `(.L_x_2826) ;  /* 0x000000000f087348 */ /* 0x000fea0003c00000 */
[----:B------:R0:W1:Y:S02]  /*14f60*/  SHFL.IDX P6, R14, R13, R12, R11 ;  /* 0x0000000c0d0e7389 */ /* 0x00006400000c000b */
[----:B01----:R-:W-:Y:S01]  /*14f70*/  ENDCOLLECTIVE ;  /* 0x000000000000791b */ /* 0x003fe20003800000 */
.L_x_2826:
        /* <DEDUP_REMOVED lines=14> */
.L_x_2827:
[----:B------:R-:W-:Y:S02]  /*15060*/  IMAD.MOV.U32 R13, RZ, RZ, R9 ;  /* 0x000000ffff0d7224 */ /* 0x000fe400078e0009 */
[----:B------:R-:W-:Y:S02]  /*15070*/  IMAD.MOV.U32 R12, RZ, RZ, 0x3 ;  /* 0x00000003ff0c7424 */ /* 0x000fe400078e00ff */
[----:B------:R-:W-:-:S07]  /*15080*/  IMAD.MOV.U32 R2, RZ, RZ, R14 ;  /* 0x000000ffff027224 */ /* 0x000fce00078e000e */
[----:B------:R-:W-:Y:S05]  /*15090*/  WARPSYNC.COLLECTIVE R15, `(.L_x_2828) ;  /* 0x000000000f087348 */ /* 0x000fea0003c00000 */
[----:B------:R0:W1:Y:S02]  /*150a0*/  SHFL.IDX P6, R14, R13, R12, R11 ;  /* 0x0000000c0d0e7389 */ /* 0x00006400000c000b */
[----:B01----:R-:W-:Y:S01]  /*150b0*/  ENDCOLLECTIVE ;  /* 0x000000000000791b */ /* 0x003fe20003800000 */
.L_x_2828:
        /* <DEDUP_REMOVED lines=14> */
.L_x_2829:
[----:B------:R-:W-:Y:S02]  /*151a0*/  IMAD.MOV.U32 R13, RZ, RZ, R9 ;  /* 0x000000ffff0d7224 */ /* 0x000fe400078e0009 */
[----:B------:R-:W-:Y:S02]  /*151b0*/  IMAD.MOV.U32 R12, RZ, RZ, 0x4 ;  /* 0x00000004ff0c7424 */ /* 0x000fe400078e00ff */
[----:B------:R-:W-:-:S07]  /*151c0*/  IMAD.MOV.U32 R2, RZ, RZ, R14 ;  /* 0x000000ffff027224 */ /* 0x000fce00078e000e */
[----:B------:R-:W-:Y:S05]  /*151d0*/  WARPSYNC.COLLECTIVE R15, `(.L_x_2830) ;  /* 0x000000000f087348 */ /* 0x000fea0003c00000 */
[----:B------:R0:W1:Y:S02]  /*151e0*/  SHFL.IDX P6, R14, R13, R12, R11 ;  /* 0x0000000c0d0e7389 */ /* 0x00006400000c000b */
[----:B01----:R-:W-:Y:S01]  /*151f0*/  ENDCOLLECTIVE ;  /* 0x000000000000791b */ /* 0x003fe20003800000 */
.L_x_2830:
        /* <DEDUP_REMOVED lines=14> */
.L_x_2831:
[----:B------:R-:W-:Y:S02]  /*152e0*/  IMAD.MOV.U32 R13, RZ, RZ, R9 ;  /* 0x000000ffff0d7224 */ /* 0x000fe400078e0009 */
[----:B------:R-:W-:Y:S02]  /*152f0*/  IMAD.MOV.U32 R12, RZ, RZ, 0x5 ;  /* 0x00000005ff0c7424 */ /* 0x000fe400078e00ff */
[----:B------:R-:W-:-:S07]  /*15300*/  IMAD.MOV.U32 R2, RZ, RZ, R14 ;  /* 0x000000ffff027224 */ /* 0x000fce00078e000e */
[----:B------:R-:W-:Y:S05]  /*15310*/  WARPSYNC.COLLECTIVE R15, `(.L_x_2832) ;  /* 0x000000000f087348 */ /* 0x000fea0003c00000 */
[----:B------:R0:W1:Y:S02]  /*15320*/  SHFL.IDX P6, R14, R13, R12, R11 ;  /* 0x0000000c0d0e7389 */ /* 0x00006400000c000b */
[----:B01----:R-:W-:Y:S01]  /*15330*/  ENDCOLLECTIVE ;  /* 0x000000000000791b */ /* 0x003fe20003800000 */
.L_x_2832:
        /* <DEDUP_REMOVED lines=14> */
.L_x_2833:
[----:B------:R-:W-:Y:S02]  /*15420*/  IMAD.MOV.U32 R13, RZ, RZ, R9 ;  /* 0x000000ffff0d7224 */ /* 0x000fe400078e0009 */
[----:B------:R-:W-:Y:S02]  /*15430*/  IMAD.MOV.U32 R12, RZ, RZ, 0x6 ;  /* 0x00000006ff0c7424 */ /* 0x000fe400078e00ff */
[----:B------:R-:W-:-:S07]  /*15440*/  IMAD.MOV.U32 R2, RZ, RZ, R14 ;  /* 0x000000ffff027224 */ /* 0x000fce00078e000e */
[----:B------:R-:W-:Y:S05]  /*15450*/  WARPSYNC.COLLECTIVE R15, `(.L_x_2834) ;  /* 0x000000000f087348 */ /* 0x000fea0003c00000 */
[----:B------:R0:W1:Y:S02]  /*15460*/  SHFL.IDX P6, R14, R13, R12, R11 ;  /* 0x0000000c0d0e7389 */ /* 0x00006400000c000b */
[----:B01----:R-:W-:Y:S01]  /*15470*/  ENDCOLLECTIVE ;  /* 0x000000000000791b */ /* 0x003fe20003800000 */
.L_x_2834:
        /* <DEDUP_REMOVED lines=14> */
.L_x_2835:
[----:B------:R-:W-:Y:S02]  /*15560*/  IMAD.MOV.U32 R13, RZ, RZ, R9 ;  /* 0x000000ffff0d7224 */ /* 0x000fe400078e0009 */
[----:B------:R-:W-:Y:S02]  /*15570*/  IMAD.MOV.U32 R12, RZ, RZ, 0x7 ;  /* 0x00000007ff0c7424 */ /* 0x000fe400078e00ff */
[----:B------:R-:W-:-:S07]  /*15580*/  IMAD.MOV.U32 R2, RZ, RZ, R14 ;  /* 0x000000ffff027224 */ /* 0x000fce00078e000e */
[----:B------:R-:W-:Y:S05]  /*15590*/  WARPSYNC.COLLECTIVE R15, `(.L_x_2836) ;  /* 0x000000000f087348 */ /* 0x000fea0003c00000 */
[----:B------:R0:W1:Y:S02]  /*155a0*/  SHFL.IDX P6, R14, R13, R12, R11 ;  /* 0x0000000c0d0e7389 */ /* 0x00006400000c000b */
[----:B01----:R-:W-:Y:S01]  /*155b0*/  ENDCOLLECTIVE ;  /* 0x000000000000791b */ /* 0x003fe20003800000 */
.L_x_2836:
        /* <DEDUP_REMOVED lines=13> */
.L_x_2837:
        /* <DEDUP_REMOVED lines=12> */
.L_x_2748:
[----:B-1----:R-:W2:Y:S02]  /*15750*/  LDL R2, [R1+0x8] ;  /* 0x0000080001027983 */ /* 0x002ea40000100800 */
[----:B--2---:R1:W2:Y:S02]  /*15760*/  SYNCS.PHASECHK.TRANS64.TRYWAIT P0, [R6+URZ+0x38840], R2 ;  /* 0x03884002060075a7 */ /* 0x0042a4000800017f */
[----:B--2---:R-:W-:Y:S05]  /*15770*/  @!P0 NANOSLEEP.SYNCS 0x989680 ;  /* 0x009896800000895d */ /* 0x004fea0003900000 */
[----:B------:R-:W2:Y:S02]  /*15780*/  @!P0 SYNCS.PHASECHK.TRANS64 P0, [R6+URZ+0x38840], R2 ;  /* 0x03884002060085a7 */ /* 0x000ea4000800007f */
[----:B--2---:R-:W-:Y:S05]  /*15790*/  @!P0 BRA `(.L_x_2748) ;  /* 0xfffffffc00ec8947 */ /* 0x004fea000383ffff */
[----:B------:R-:W-:Y:S05]  /*157a0*/  BRA `(.L_x_2839) ;  /* 0xffffffa400e07947 */ /* 0x000fea000383ffff */
.L_x_2749:
        /* <DEDUP_REMOVED lines=8> */
.L_x_2841:
[----:B------:R-:W-:Y:S05]  /*15830*/  BSYNC B0 ;  /* 0x0000000000007941 */ /* 0x000fea0003800000 */
.L_x_2840:
        /* <DEDUP_REMOVED lines=8> */
.L_x_2842:
        /* <DEDUP_REMOVED lines=18> */
.L_x_2843:
[----:B------:R-:W-:Y:S02]  /*159e0*/  IMAD.MOV.U32 R13, RZ, RZ, R4 ;  /* 0x000000ffff0d7224 */ /* 0x000fe400078e0004 */
[----:B------:R-:W-:-:S07]  /*159f0*/  IMAD.MOV.U32 R2, RZ, RZ, R14 ;  /* 0x000000ffff027224 */ /* 0x000fce00078e000e */
[----:B------:R-:W-:Y:S05]  /*15a00*/  WARPSYNC.COLLECTIVE R15, `(.L_x_2844) ;  /* 0x000000000f087348 */ /* 0x000fea0003c00000 */
[----:B------:R0:W1:Y:S02]  /*15a10*/  SHFL.IDX P6, R14, R13, R12, R11 ;  /* 0x0000000c0d0e7389 */ /* 0x00006400000c000b */
[----:B01----:R-:W-:Y:S01]  /*15a20*/  ENDCOLLECTIVE ;  /* 0x000000000000791b */ /* 0x003fe20003800000 */
.L_x_2844:
        /* <DEDUP_REMOVED lines=18> */
.L_x_2845:
[----:B------:R-:W-:Y:S02]  /*15b50*/  IMAD.MOV.U32 R13, RZ, RZ, R4 ;  /* 0x000000ffff0d7224 */ /* 0x000fe400078e0004 */
[----:B------:R-:W-:-:S07]  /*15b60*/  IMAD.MOV.U32 R2, RZ, RZ, R14 ;  /* 0x000000ffff027224 */ /* 0x000fce00078e000e */
[----:B------:R-:W-:Y:S05]  /*15b70*/  WARPSYNC.COLLECTIVE R15, `(.L_x_2846) ;  /* 0x000000000f087348 */ /* 0x000fea0003c00000 */
[----:B------:R0:W1:Y:S02]  /*15b80*/  SHFL.IDX P6, R14, R13, R12, R11 ;  /* 0x0000000c0d0e7389 */ /* 0x00006400000c000b */
[----:B01----:R-:W-:Y:S01]  /*15b90*/  ENDCOLLECTIVE ;  /* 0x000000000000791b */ /* 0x003fe20003800000 */
.L_x_2846:
        /* <DEDUP_REMOVED lines=18> */
.L_x_2847:
[----:B------:R-:W-:Y:S02]  /*15cc0*/  IMAD.MOV.U32 R13, RZ, RZ, R4 ;  /* 0x000000ffff0d7224 */ /* 0x000fe400078e0004 */
[----:B------:R-:W-:-:S07]  /*15cd0*/  IMAD.MOV.U32 R2, RZ, RZ, R14 ;  /* 0x000000ffff027224 */ /* 0x000fce00078e000e */
[----:B------:R-:W-:Y:S05]  /*15ce0*/  WARPSYNC.COLLECTIVE R15, `(.L_x_2848) ;  /* 0x000000000f087348 */ /* 0x000fea0003c00000 */
[----:B------:R0:W1:Y:S02]  /*15cf0*/  SHFL.IDX P6, R14, R13, R12, R11 ;  /* 0x0000000c0d0e7389 */ /* 0x00006400000c000b */
[----:B01----:R-:W-:Y:S01]  /*15d00*/  ENDCOLLECTIVE ;  /* 0x000000000000791b */ /* 0x003fe20003800000 */
.L_x_2848:
        /* <DEDUP_REMOVED lines=16> */
.L_x_2849:
        /* <DEDUP_REMOVED lines=10> */
.L_x_2850:
[----:B------:R-:W-:Y:S02]  /*15eb0*/  IMAD.MOV.U32 R13, RZ, RZ, R0 ;  /* 0x000000ffff0d7224 */ /* 0x000fe400078e0000 */
[----:B------:R-:W-:Y:S02]  /*15ec0*/  IMAD.MOV.U32 R12, RZ, RZ, 0x5 ;  /* 0x00000005ff0c7424 */ /* 0x000fe400078e00ff */
[----:B------:R-:W-:-:S07]  /*15ed0*/  IMAD.MOV.U32 R3, RZ, RZ, R14 ;  /* 0x000000ffff037224 */ /* 0x000fce00078e000e */
[----:B------:R-:W-:Y:S05]  /*15ee0*/  WARPSYNC.COLLECTIVE R15, `(.L_x_2851) ;  /* 0x000000000f087348 */ /* 0x000fea0003c00000 */
[----:B------:R0:W1:Y:S02]  /*15ef0*/  SHFL.IDX P6, R14, R13, R12, R11 ;  /* 0x0000000c0d0e7389 */ /* 0x00006400000c000b */
[----:B01----:R-:W-:Y:S01]  /*15f00*/  ENDCOLLECTIVE ;  /* 0x000000000000791b */ /* 0x003fe20003800000 */
.L_x_2851:
        /* <DEDUP_REMOVED lines=15> */
.L_x_2852:
[----:B------:R-:W-:Y:S02]  /*16000*/  IMAD.MOV.U32 R13, RZ, RZ, R0 ;  /* 0x000000ffff0d7224 */ /* 0x000fe400078e0000 */
[----:B------:R-:W-:Y:S02]  /*16010*/  IMAD.MOV.U32 R12, RZ, RZ, 0x6 ;  /* 0x00000006ff0c7424 */ /* 0x000fe400078e00ff */
[----:B------:R-:W-:-:S07]  /*16020*/  IMAD.MOV.U32 R3, RZ, RZ, R14 ;  /* 0x000000ffff037224 */ /* 0x000fce00078e000e */
[----:B------:R-:W-:Y:S05]  /*16030*/  WARPSYNC.COLLECTIVE R15, `(.L_x_2853) ;  /* 0x000000000f087348 */ /* 0x000fea0003c00000 */
[----:B------:R0:W1:Y:S02]  /*16040*/  SHFL.IDX P6, R14, R13, R12, R11 ;  /* 0x0000000c0d0e7389 */ /* 0x00006400000c000b */
[----:B01----:R-:W-:Y:S01]  /*16050*/  ENDCOLLECTIVE ;  /* 0x000000000000791b */ /* 0x003fe20003800000 */
.L_x_2853:
        /* <DEDUP_REMOVED lines=15> */
.L_x_2854:
[----:B------:R-:W-:Y:S02]  /*16150*/  IMAD.MOV.U32 R13, RZ, RZ, R0 ;  /* 0x000000ffff0d7224 */ /* 0x000fe400078e0000 */
[----:B------:R-:W-:Y:S02]  /*16160*/  IMAD.MOV.U32 R12, RZ, RZ, 0x7 ;  /* 0x00000007ff0c7424 */ /* 0x000fe400078e00ff */
[----:B------:R-:W-:-:S07]  /*16170*/  IMAD.MOV.U32 R3, RZ, RZ, R14 ;  /* 0x000000ffff037224 */ /* 0x000fce00078e000e */
[----:B------:R-:W-:Y:S05]  /*16180*/  WARPSYNC.COLLECTIVE R15, `(.L_x_2855) ;  /* 0x000000000f087348 */ /* 0x000fea0003c00000 */
[----:B------:R0:W1:Y:S02]  /*16190*/  SHFL.IDX P6, R14, R13, R12, R11 ;  /* 0x0000000c0d0e7389 */ /* 0x00006400000c000b */
[----:B01----:R-:W-:Y:S01]  /*161a0*/  ENDCOLLECTIVE ;  /* 0x000000000000791b */ /* 0x003fe20003800000 */
.L_x_2855:
        /* <DEDUP_REMOVED lines=15> */
.L_x_2856:
[----:B------:R-:W-:Y:S05]  /*162a0*/  BRA `(.L_x_2857) ;  /* 0xffffffa000b47947 */ /* 0x000fea000383ffff */
.L_x_2754:
[----:B------:R-:W-:Y:S02]  /*162b0*/  IMAD.MOV.U32 R13, RZ, RZ, R5 ;  /* 0x000000ffff0d7224 */ /* 0x000fe400078e0005 */
[----:B------:R-:W-:Y:S02]  /*162c0*/  IMAD.MOV.U32 R12, RZ, RZ, RZ ;  /* 0x000000ffff0c7224 */ /* 0x000fe400078e00ff */
[----:B------:R-:W-:Y:S02]  /*162d0*/  IMAD.MOV.U32 R11, RZ, RZ, 0x181f ;  /* 0x0000181fff0b7424 */ /* 0x000fe400078e00ff */
[----:B------:R-:W-:Y:S02]  /*162e0*/  IMAD.MOV.U32 R15, RZ, RZ, -0x1 ;  /* 0xffffffffff0f7424 */ /* 0x000fe400078e00ff */
[----:B------:R-:W-:Y:S02]  /*162f0*/  IMAD R4, R4, UR41, RZ ;  /* 0x0000002904047c24 */ /* 0x000fe4000f8e02ff */
[----:B------:R-:W-:-:S07]  /*16300*/  IMAD R17, R17, 0x80, R9 ;  /* 0x0000008011117824 */ /* 0x000fce00078e0209 */
[----:B-----5:R-:W-:Y:S05]  /*16310*/  WARPSYNC.COLLECTIVE R15, `(.L_x_2858) ;  /* 0x000000000f087348 */ /* 0x020fea0003c00000 */
[----:B------:R0:W1:Y:S02]  /*16320*/  SHFL.IDX P6, R14, R13, R12, R11 ;  /* 0x0000000c0d0e7389 */ /* 0x00006400000c000b */
[----:B01---5:R-:W-:Y:S01]  /*16330*/  ENDCOLLECTIVE ;  /* 0x000000000000791b */ /* 0x023fe20003800000 */
.L_x_2858:
[C---:B------:R-:W-:Y:S01]  /*16340*/  VIADD R7, R17.reuse, 0x10 ;  /* 0x0000001011077836 */ /* 0x040fe20000000000 */
[----:B------:R-:W-:Y:S01]  /*16350*/  ISETP.GE.AND P2, PT, R17, R4, PT ;  /* 0x000000041100720c */ /* 0x000fe20003f46270 */
[----:B------:R-:W-:Y:S02]  /*16360*/  IMAD.MOV.U32 R13, RZ, RZ, R0 ;  /* 0x000000ffff0d7224 */ /* 0x000fe400078e0000 */
[----:B------:R-:W-:-:S10]  /*16370*/  IMAD.MOV.U32 R2, RZ, RZ, R14 ;  /* 0x000000ffff027224 */ /* 0x000fd400078e000e */
[----:B------:R-:W-:Y:S05]  /*16380*/  WARPSYNC.COLLECTIVE R15, `(.L_x_2859) ;  /* 0x000000000f087348 */ /* 0x000fea0003c00000 */
[----:B------:R0:W1:Y:S02]  /*16390*/  SHFL.IDX P6, R14, R13, R12, R11 ;  /* 0x0000000c0d0e7389 */ /* 0x00006400000c000b */
[----:B01----:R-:W-:Y:S01]  /*163a0*/  ENDCOLLECTIVE ;  /* 0x000000000000791b */ /* 0x003fe20003800000 */
.L_x_2859:
[----:B------:R-:W-:Y:S02]  /*163b0*/  IMAD.MOV.U32 R13, RZ, RZ, R5 ;  /* 0x000000ffff0d7224 */ /* 0x000fe400078e0005 */
[----:B------:R-:W-:Y:S02]  /*163c0*/  IMAD.MOV.U32 R12, RZ, RZ, 0x1 ;  /* 0x00000001ff0c7424 */ /* 0x000fe400078e00ff */
[----:B------:R-:W-:-:S07]  /*163d0*/  IMAD.MOV.U32 R3, RZ, RZ, R14 ;  /* 0x000000ffff037224 */ /* 0x000fce00078e000e */
[----:B------:R-:W-:Y:S05]  /*163e0*/  WARPSYNC.COLLECTIVE R15, `(.L_x_2860) ;  /* 0x000000000f087348 */ /* 0x000fea0003c00000 */
[----:B------:R0:W1:Y:S02]  /*163f0*/  SHFL.IDX P6, R14, R13, R12, R11 ;  /* 0x0000000c0d0e7389 */ /* 0x00006400000c000b */
[----:B01----:R-:W-:Y:S01]  /*16400*/  ENDCOLLECTIVE ;  /* 0x000000000000791b */ /* 0x003fe20003800000 */
.L_x_2860:
        /* <DEDUP_REMOVED lines=14> */
.L_x_2861:
        /* <DEDUP_REMOVED lines=8> */
.L_x_2862:
[----:B------:R-:W-:Y:S02]  /*16570*/  @!P2 IMAD.MOV.U32 R3, RZ, RZ, R7 ;  /* 0x000000ffff03a224 */ /* 0x000fe400078e0007 */
[----:B------:R-:W-:-:S03]  /*16580*/  VIADD R7, R17, 0x20 ;  /* 0x0000002011077836 */ /* 0x000fc60000000000 */
        /* <DEDUP_REMOVED lines=11> */
.L_x_2863:
        /* <DEDUP_REMOVED lines=8> */
.L_x_2864:
        /* <DEDUP_REMOVED lines=13> */
.L_x_2865:
        /* <DEDUP_REMOVED lines=8> */
.L_x_2866:
        /* <DEDUP_REMOVED lines=13> */
.L_x_2867:
        /* <DEDUP_REMOVED lines=8> */
.L_x_2868:
        /* <DEDUP_REMOVED lines=13> */
.L_x_2869:
        /* <DEDUP_REMOVED lines=8> */
.L_x_2870:
        /* <DEDUP_REMOVED lines=13> */
.L_x_2871:
        /* <DEDUP_REMOVED lines=8> */
.L_x_2872:
        /* <DEDUP_REMOVED lines=11> */
.L_x_2873:
[----:B------:R-:W-:Y:S05]  /*16cb0*/  BRA `(.L_x_2874) ;  /* 0xffffffa400187947 */ /* 0x000fea000383ffff */
.L_x_2759:
[----:B0-----:R0:W1:Y:S02]  /*16cc0*/  SYNCS.PHASECHK.TRANS64.TRYWAIT P0, [R23+URZ+0x38820], R0 ;  /* 0x03882000170075a7 */ /* 0x001064000800017f */
[----:B-1----:R-:W-:Y:S05]  /*16cd0*/  @!P0 NANOSLEEP.SYNCS 0x989680 ;  /* 0x009896800000895d */ /* 0x002fea0003900000 */
[----:B------:R-:W1:Y:S02]  /*16ce0*/  @!P0 SYNCS.PHASECHK.TRANS64 P0, [R23+URZ+0x38820], R0 ;  /* 0x03882000170085a7 */ /* 0x000e64000800007f */
[----:B-1----:R-:W-:Y:S05]  /*16cf0*/  @!P0 BRA `(.L_x_2759) ;  /* 0xfffffffc00f08947 */ /* 0x002fea000383ffff */
[----:B------:R-:W-:Y:S05]  /*16d00*/  BRA `(.L_x_2875) ;  /* 0xffffffa400847947 */ /* 0x000fea000383ffff */
.L_x_2763:
[----:B0-----:R0:W1:Y:S02]  /*16d10*/  SYNCS.PHASECHK.TRANS64.TRYWAIT P0, [R0+URZ+0x38880], R20 ;  /* 0x03888014000075a7 */ /* 0x001064000800017f */
[----:B-1----:R-:W-:Y:S05]  /*16d20*/  @!P0 NANOSLEEP.SYNCS 0x989680 ;  /* 0x009896800000895d */ /* 0x002fea0003900000 */
[----:B------:R-:W1:Y:S02]  /*16d30*/  @!P0 SYNCS.PHASECHK.TRANS64 P0, [R0+URZ+0x38880], R20 ;  /* 0x03888014000085a7 */ /* 0x000e64000800007f */
[----:B-1----:R-:W-:Y:S05]  /*16d40*/  @!P0 BRA `(.L_x_2763) ;  /* 0xfffffffc00f08947 */ /* 0x002fea000383ffff */
[----:B------:R-:W-:Y:S05]  /*16d50*/  BRA `(.L_x_2876) ;  /* 0xffffffa800447947 */ /* 0x000fea000383ffff */
.L_x_2764:
        /* <DEDUP_REMOVED lines=8> */
.L_x_2878:
[----:B------:R-:W-:Y:S05]  /*16de0*/  BSYNC B0 ;  /* 0x0000000000007941 */ /* 0x000fea0003800000 */
.L_x_2877:
        /* <DEDUP_REMOVED lines=9> */
.L_x_2879:
[----:B------:R-:W-:Y:S02]  /*16e80*/  IMAD.MOV.U32 R13, RZ, RZ, R7 ;  /* 0x000000ffff0d7224 */ /* 0x000fe400078e0007 */
[----:B------:R-:W-:Y:S02]  /*16e90*/  IMAD.MOV.U32 R12, RZ, RZ, 0x1 ;  /* 0x00000001ff0c7424 */ /* 0x000fe400078e00ff */
[----:B------:R-:W-:-:S07]  /*16ea0*/  IMAD.MOV.U32 R2, RZ, RZ, R14 ;  /* 0x000000ffff027224 */ /* 0x000fce00078e000e */
[----:B------:R-:W-:Y:S05]  /*16eb0*/  WARPSYNC.COLLECTIVE R15, `(.L_x_2880) ;  /* 0x000000000f087348 */ /* 0x000fea0003c00000 */
[----:B------:R0:W1:Y:S02]  /*16ec0*/  SHFL.IDX P6, R14, R13, R12, R11 ;  /* 0x0000000c0d0e7389 */ /* 0x00006400000c000b */
[----:B01----:R-:W-:Y:S01]  /*16ed0*/  ENDCOLLECTIVE ;  /* 0x000000000000791b */ /* 0x003fe20003800000 */
.L_x_2880:
        /* <DEDUP_REMOVED lines=12> */
.L_x_2881:
[----:B------:R-:W-:Y:S02]  /*16fa0*/  IMAD.MOV.U32 R13, RZ, RZ, R7 ;  /* 0x000000ffff0d7224 */ /* 0x000fe400078e0007 */
[----:B------:R-:W-:Y:S02]  /*16fb0*/  IMAD.MOV.U32 R12, RZ, RZ, 0x2 ;  /* 0x00000002ff0c7424 */ /* 0x000fe400078e00ff */
[----:B------:R-:W-:-:S07]  /*16fc0*/  IMAD.MOV.U32 R2, RZ, RZ, R14 ;  /* 0x000000ffff027224 */ /* 0x000fce00078e000e */
[----:B------:R-:W-:Y:S05]  /*16fd0*/  WARPSYNC.COLLECTIVE R15, `(.L_x_2882) ;  /* 0x000000000f087348 */ /* 0x000fea0003c00000 */
[----:B------:R0:W1:Y:S02]  /*16fe0*/  SHFL.IDX P6, R14, R13, R12, R11 ;  /* 0x0000000c0d0e7389 */ /* 0x00006400000c000b */
[----:B01----:R-:W-:Y:S01]  /*16ff0*/  ENDCOLLECTIVE ;  /* 0x000000000000791b */ /* 0x003fe20003800000 */
.L_x_2882:
        /* <DEDUP_REMOVED lines=12> */
.L_x_2883:
[----:B------:R-:W-:Y:S02]  /*170c0*/  IMAD.MOV.U32 R13, RZ, RZ, R7 ;  /* 0x000000ffff0d7224 */ /* 0x000fe400078e0007 */
[----:B------:R-:W-:Y:S02]  /*170d0*/  IMAD.MOV.U32 R12, RZ, RZ, 0x3 ;  /* 0x00000003ff0c7424 */ /* 0x000fe400078e00ff */
[----:B------:R-:W-:-:S07]  /*170e0*/  IMAD.MOV.U32 R2, RZ, RZ, R14 ;  /* 0x000000ffff027224 */ /* 0x000fce00078e000e */
[----:B------:R-:W-:Y:S05]  /*170f0*/  WARPSYNC.COLLECTIVE R15, `(.L_x_2884) ;  /* 0x000000000f087348 */ /* 0x000fea0003c00000 */
[----:B------:R0:W1:Y:S02]  /*17100*/  SHFL.IDX P6, R14, R13, R12, R11 ;  /* 0x0000000c0d0e7389 */ /* 0x00006400000c000b */
[----:B01----:R-:W-:Y:S01]  /*17110*/  ENDCOLLECTIVE ;  /* 0x000000000000791b */ /* 0x003fe20003800000 */
.L_x_2884:
        /* <DEDUP_REMOVED lines=12> */
.L_x_2885:
[----:B------:R-:W-:Y:S02]  /*171e0*/  IMAD.MOV.U32 R13, RZ, RZ, R7 ;  /* 0x000000ffff0d7224 */ /* 0x000fe400078e0007 */
[----:B------:R-:W-:Y:S02]  /*171f0*/  IMAD.MOV.U32 R12, RZ, RZ, 0x4 ;  /* 0x00000004ff0c7424 */ /* 0x000fe400078e00ff */
[----:B------:R-:W-:-:S07]  /*17200*/  IMAD.MOV.U32 R2, RZ, RZ, R14 ;  /* 0x000000ffff027224 */ /* 0x000fce00078e000e */
[----:B------:R-:W-:Y:S05]  /*17210*/  WARPSYNC.COLLECTIVE R15, `(.L_x_2886) ;  /* 0x000000000f087348 */ /* 0x000fea0003c00000 */
[----:B------:R0:W1:Y:S02]  /*17220*/  SHFL.IDX P6, R14, R13, R12, R11 ;  /* 0x0000000c0d0e7389 */ /* 0x00006400000c000b */
[----:B01----:R-:W-:Y:S01]  /*17230*/  ENDCOLLECTIVE ;  /* 0x000000000000791b */ /* 0x003fe20003800000 */
.L_x_2886:
        /* <DEDUP_REMOVED lines=12> */
.L_x_2887:
[----:B------:R-:W-:Y:S02]  /*17300*/  IMAD.MOV.U32 R13, RZ, RZ, R7 ;  /* 0x000000ffff0d7224 */ /* 0x000fe400078e0007 */
[----:B------:R-:W-:Y:S02]  /*17310*/  IMAD.MOV.U32 R12, RZ, RZ, 0x5 ;  /* 0x00000005ff0c7424 */ /* 0x000fe400078e00ff */
[----:B------:R-:W-:-:S07]  /*17320*/  IMAD.MOV.U32 R2, RZ, RZ, R14 ;  /* 0x000000ffff027224 */ /* 0x000fce00078e000e */
[----:B------:R-:W-:Y:S05]  /*17330*/  WARPSYNC.COLLECTIVE R15, `(.L_x_2888) ;  /* 0x000000000f087348 */ /* 0x000fea0003c00000 */
[----:B------:R0:W1:Y:S02]  /*17340*/  SHFL.IDX P6, R14, R13, R12, R11 ;  /* 0x0000000c0d0e7389 */ /* 0x00006400000c000b */
[----:B01----:R-:W-:Y:S01]  /*17350*/  ENDCOLLECTIVE ;  /* 0x000000000000791b */ /* 0x003fe20003800000 */
.L_x_2888:
        /* <DEDUP_REMOVED lines=12> */
.L_x_2889:
[----:B------:R-:W-:Y:S02]  /*17420*/  IMAD.MOV.U32 R13, RZ, RZ, R7 ;  /* 0x000000ffff0d7224 */ /* 0x000fe400078e0007 */
[----:B------:R-:W-:Y:S02]  /*17430*/  IMAD.MOV.U32 R12, RZ, RZ, 0x6 ;  /* 0x00000006ff0c7424 */ /* 0x000fe400078e00ff */
[----:B------:R-:W-:-:S07]  /*17440*/  IMAD.MOV.U32 R2, RZ, RZ, R14 ;  /* 0x000000ffff027224 */ /* 0x000fce00078e000e */
[----:B------:R-:W-:Y:S05]  /*17450*/  WARPSYNC.COLLECTIVE R15, `(.L_x_2890) ;  /* 0x000000000f087348 */ /* 0x000fea0003c00000 */
[----:B------:R0:W1:Y:S02]  /*17460*/  SHFL.IDX P6, R14, R13, R12, R11 ;  /* 0x0000000c0d0e7389 */ /* 0x00006400000c000b */
[----:B01----:R-:W-:Y:S01]  /*17470*/  ENDCOLLECTIVE ;  /* 0x000000000000791b */ /* 0x003fe20003800000 */
.L_x_2890:
        /* <DEDUP_REMOVED lines=12> */
.L_x_2891:
[----:B------:R-:W-:Y:S02]  /*17540*/  IMAD.MOV.U32 R13, RZ, RZ, R7 ;  /* 0x000000ffff0d7224 */ /* 0x000fe400078e0007 */
[----:B------:R-:W-:Y:S02]  /*17550*/  IMAD.MOV.U32 R12, RZ, RZ, 0x7 ;  /* 0x00000007ff0c7424 */ /* 0x000fe400078e00ff */
[----:B------:R-:W-:-:S07]  /*17560*/  IMAD.MOV.U32 R2, RZ, RZ, R14 ;  /* 0x000000ffff027224 */ /* 0x000fce00078e000e */
[----:B------:R-:W-:Y:S05]  /*17570*/  WARPSYNC.COLLECTIVE R15, `(.L_x_2892) ;  /* 0x000000000f087348 */ /* 0x000fea0003c00000 */
[----:B------:R0:W1:Y:S02]  /*17580*/  SHFL.IDX P6, R14, R13, R12, R11 ;  /* 0x0000000c0d0e7389 */ /* 0x00006400000c000b */
[----:B01----:R-:W-:Y:S01]  /*17590*/  ENDCOLLECTIVE ;  /* 0x000000000000791b */ /* 0x003fe20003800000 */
.L_x_2892:
        /* <DEDUP_REMOVED lines=12> */
.L_x_2893:
[----:B------:R-:W-:Y:S01]  /*17660*/  IMAD.MOV.U32 R2, RZ, RZ, R14 ;  /* 0x000000ffff027224 */ /* 0x000fe200078e000e */
[----:B------:R-:W-:Y:S06]  /*17670*/  BRA `(.L_x_2894) ;  /* 0xffffffa400187947 */ /* 0x000fec000383ffff */
.L_x_2769:
[----:B----4-:R4:W0:Y:S02]  /*17680*/  SYNCS.PHASECHK.TRANS64.TRYWAIT P0, [R0+URZ+0x38840], R20 ;  /* 0x03884014000075a7 */ /* 0x010824000800017f */
[----:B0-----:R-:W-:Y:S05]  /*17690*/  @!P0 NANOSLEEP.SYNCS 0x989680 ;  /* 0x009896800000895d */ /* 0x001fea0003900000 */
[----:B------:R-:W0:Y:S02]  /*176a0*/  @!P0 SYNCS.PHASECHK.TRANS64 P0, [R0+URZ+0x38840], R20 ;  /* 0x03884014000085a7 */ /* 0x000e24000800007f */
[----:B0-----:R-:W-:Y:S05]  /*176b0*/  @!P0 BRA `(.L_x_2769) ;  /* 0xfffffffc00f08947 */ /* 0x001fea000383ffff */
[----:B------:R-:W-:Y:S05]  /*176c0*/  BRA `(.L_x_2895) ;  /* 0xffffffa4006c7947 */ /* 0x000fea000383ffff */
.L_x_2770:
        /* <DEDUP_REMOVED lines=8> */
.L_x_2897:
[----:B------:R-:W-:Y:S05]  /*17750*/  BSYNC B0 ;  /* 0x0000000000007941 */ /* 0x000fea0003800000 */
.L_x_2896:
        /* <DEDUP_REMOVED lines=8> */
.L_x_2898:
[----:B------:R-:W-:Y:S02]  /*177e0*/  IMAD.MOV.U32 R13, RZ, RZ, R5 ;  /* 0x000000ffff0d7224 */ /* 0x000fe400078e0005 */
[----:B------:R-:W-:Y:S02]  /*177f0*/  IMAD.MOV.U32 R12, RZ, RZ, 0x1 ;  /* 0x00000001ff0c7424 */ /* 0x000fe400078e00ff */
[----:B------:R-:W-:-:S07]  /*17800*/  IMAD.MOV.U32 R2, RZ, RZ, R14 ;  /* 0x000000ffff027224 */ /* 0x000fce00078e000e */
[----:B------:R-:W-:Y:S05]  /*17810*/  WARPSYNC.COLLECTIVE R15, `(.L_x_2899) ;  /* 0x000000000f087348 */ /* 0x000fea0003c00000 */
[----:B------:R0:W1:Y:S02]  /*17820*/  SHFL.IDX P6, R14, R13, R12, R11 ;  /* 0x0000000c0d0e7389 */ /* 0x00006400000c000b */
[----:B01----:R-:W-:Y:S01]  /*17830*/  ENDCOLLECTIVE ;  /* 0x000000000000791b */ /* 0x003fe20003800000 */
.L_x_2899:
        /* <DEDUP_REMOVED lines=12> */
.L_x_2900:
[----:B------:R-:W-:Y:S02]  /*17900*/  IMAD.MOV.U32 R13, RZ, RZ, R5 ;  /* 0x000000ffff0d7224 */ /* 0x000fe400078e0005 */
[----:B------:R-:W-:Y:S02]  /*17910*/  IMAD.MOV.U32 R12, RZ, RZ, 0x2 ;  /* 0x00000002ff0c7424 */ /* 0x000fe400078e00ff */
[----:B------:R-:W-:-:S07]  /*17920*/  IMAD.MOV.U32 R2, RZ, RZ, R14 ;  /* 0x000000ffff027224 */ /* 0x000fce00078e000e */
[----:B------:R-:W-:Y:S05]  /*17930*/  WARPSYNC.COLLECTIVE R15, `(.L_x_2901) ;  /* 0x000000000f087348 */ /* 0x000fea0003c00000 */
[----:B------:R0:W1:Y:S02]  /*17940*/  SHFL.IDX P6, R14, R13, R12, R11 ;  /* 0x0000000c0d0e7389 */ /* 0x00006400000c000b */
[----:B01----:R-:W-:Y:S01]  /*17950*/  ENDCOLLECTIVE ;  /* 0x000000000000791b */ /* 0x003fe20003800000 */
.L_x_2901:
        /* <DEDUP_REMOVED lines=12> */
.L_x_2902:
[----:B------:R-:W-:Y:S02]  /*17a20*/  IMAD.MOV.U32 R13, RZ, RZ, R5 ;  /* 0x000000ffff0d7224 */ /* 0x000fe400078e0005 */
[----:B------:R-:W-:Y:S02]  /*17a30*/  IMAD.MOV.U32 R12, RZ, RZ, 0x3 ;  /* 0x00000003ff0c7424 */ /* 0x000fe400078e00ff */
[----:B------:R-:W-:-:S07]  /*17a40*/  IMAD.MOV.U32 R2, RZ, RZ, R14 ;  /* 0x000000ffff027224 */ /* 0x000fce00078e000e */
[----:B------:R-:W-:Y:S05]  /*17a50*/  WARPSYNC.COLLECTIVE R15, `(.L_x_2903) ;  /* 0x000000000f087348 */ /* 0x000fea0003c00000 */
[----:B------:R0:W1:Y:S02]  /*17a60*/  SHFL.IDX P6, R14, R13, R12, R11 ;  /* 0x0000000c0d0e7389 */ /* 0x00006400000c000b */
[----:B01----:R-:W-:Y:S01]  /*17a70*/  ENDCOLLECTIVE ;  /* 0x000000000000791b */ /* 0x003fe20003800000 */
.L_x_2903:
        /* <DEDUP_REMOVED lines=12> */
.L_x_2904:
[----:B------:R-:W-:Y:S02]  /*17b40*/  IMAD.MOV.U32 R13, RZ, RZ, R5 ;  /* 0x000000ffff0d7224 */ /* 0x000fe400078e0005 */
[----:B------:R-:W-:Y:S02]  /*17b50*/  IMAD.MOV.U32 R12, RZ, RZ, 0x4 ;  /* 0x00000004ff0c7424 */ /* 0x000fe400078e00ff */
[----:B------:R-:W-:-:S07]  /*17b60*/  IMAD.MOV.U32 R2, RZ, RZ, R14 ;  /* 0x000000ffff027224 */ /* 0x000fce00078e000e */
[----:B------:R-:W-:Y:S05]  /*17b70*/  WARPSYNC.COLLECTIVE R15, `(.L_x_2905) ;  /* 0x000000000f087348 */ /* 0x000fea0003c00000 */
[----:B------:R0:W1:Y:S02]  /*17b80*/  SHFL.IDX P6, R14, R13, R12, R11 ;  /* 0x0000000c0d0e7389 */ /* 0x00006400000c000b */
[----:B01----:R-:W-:Y:S01]  /*17b90*/  ENDCOLLECTIVE ;  /* 0x000000000000791b */ /* 0x003fe20003800000 */
.L_x_2905:
        /* <DEDUP_REMOVED lines=12> */
.L_x_2906:
[----:B------:R-:W-:Y:S02]  /*17c60*/  IMAD.MOV.U32 R13, RZ, RZ, R5 ;  /* 0x000000ffff0d7224 */ /* 0x000fe400078e0005 */
[----:B------:R-:W-:Y:S02]  /*17c70*/  IMAD.MOV.U32 R12, RZ, RZ, 0x5 ;  /* 0x00000005ff0c7424 */ /* 0x000fe400078e00ff */
[----:B------:R-:W-:-:S07]  /*17c80*/  IMAD.MOV.U32 R2, RZ, RZ, R14 ;  /* 0x000000ffff027224 */ /* 0x000fce00078e000e */
[----:B------:R-:W-:Y:S05]  /*17c90*/  WARPSYNC.COLLECTIVE R15, `(.L_x_2907) ;  /* 0x000000000f087348 */ /* 0x000fea0003c00000 */
[----:B------:R0:W1:Y:S02]  /*17ca0*/  SHFL.IDX P6, R14, R13, R12, R11 ;  /* 0x0000000c0d0e7389 */ /* 0x00006400000c000b */
[----:B01----:R-:W-:Y:S01]  /*17cb0*/  ENDCOLLECTIVE ;  /* 0x000000000000791b */ /* 0x003fe20003800000 */
.L_x_2907:
        /* <DEDUP_REMOVED lines=12> */
.L_x_2908:
[----:B------:R-:W-:Y:S02]  /*17d80*/  IMAD.MOV.U32 R13, RZ, RZ, R5 ;  /* 0x000000ffff0d7224 */ /* 0x000fe400078e0005 */
[----:B------:R-:W-:Y:S02]  /*17d90*/  IMAD.MOV.U32 R12, RZ, RZ, 0x6 ;  /* 0x00000006ff0c7424 */ /* 0x000fe400078e00ff */
[----:B------:R-:W-:-:S07]  /*17da0*/  IMAD.MOV.U32 R2, RZ, RZ, R14 ;  /* 0x000000ffff027224 */ /* 0x000fce00078e000e */
[----:B------:R-:W-:Y:S05]  /*17db0*/  WARPSYNC.COLLECTIVE R15, `(.L_x_2909) ;  /* 0x000000000f087348 */ /* 0x000fea0003c00000 */
[----:B------:R0:W1:Y:S02]  /*17dc0*/  SHFL.IDX P6, R14, R13, R12, R11 ;  /* 0x0000000c0d0e7389 */ /* 0x00006400000c000b */
[----:B01----:R-:W-:Y:S01]  /*17dd0*/  ENDCOLLECTIVE ;  /* 0x000000000000791b */ /* 0x003fe20003800000 */
.L_x_2909:
        /* <DEDUP_REMOVED lines=12> */
.L_x_2910:
[----:B------:R-:W-:Y:S02]  /*17ea0*/  IMAD.MOV.U32 R13, RZ, RZ, R5 ;  /* 0x000000ffff0d7224 */ /* 0x000fe400078e0005 */
[----:B------:R-:W-:Y:S02]  /*17eb0*/  IMAD.MOV.U32 R12, RZ, RZ, 0x7 ;  /* 0x00000007ff0c7424 */ /* 0x000fe400078e00ff */
[----:B------:R-:W-:-:S07]  /*17ec0*/  IMAD.MOV.U32 R2, RZ, RZ, R14 ;  /* 0x000000ffff027224 */ /* 0x000fce00078e000e */
[----:B------:R-:W-:Y:S05]  /*17ed0*/  WARPSYNC.COLLECTIVE R15, `(.L_x_2911) ;  /* 0x000000000f087348 */ /* 0x000fea0003c00000 */
[----:B------:R0:W1:Y:S02]  /*17ee0*/  SHFL.IDX P6, R14, R13, R12, R11 ;  /* 0x0000000c0d0e7389 */ /* 0x00006400000c000b */
[----:B01----:R-:W-:Y:S01]  /*17ef0*/  ENDCOLLECTIVE ;  /* 0x000000000000791b */ /* 0x003fe20003800000 */
.L_x_2911:
        /* <DEDUP_REMOVED lines=12> */
.L_x_2912:
[----:B------:R-:W-:Y:S01]  /*17fc0*/  IMAD.MOV.U32 R2, RZ, RZ, R14 ;  /* 0x000000ffff027224 */ /* 0x000fe200078e000e */
[----:B------:R-:W-:Y:S06]  /*17fd0*/  BRA `(.L_x_2913) ;  /* 0xffffffa0003c7947 */ /* 0x000fec000383ffff */
.L_x_2775:
[----:B0-----:R0:W3:Y:S02]  /*17fe0*/  SYNCS.PHASECHK.TRANS64.TRYWAIT P2, [R0+URZ+0x38870], R3 ;  /* 0x03887003000075a7 */ /* 0x0010e4000804017f */
[----:B---3--:R-:W-:Y:S05]  /*17ff0*/  @!P2 NANOSLEEP.SYNCS 0x989680 ;  /* 0x009896800000a95d */ /* 0x008fea0003900000 */
[----:B------:R-:W3:Y:S02]  /*18000*/  @!P2 SYNCS.PHASECHK.TRANS64 P2, [R0+URZ+0x38870], R3 ;  /* 0x038870030000a5a7 */ /* 0x000ee4000804007f */
[----:B---3--:R-:W-:Y:S05]  /*18010*/  @!P2 BRA `(.L_x_2775) ;  /* 0xfffffffc00f0a947 */ /* 0x008fea000383ffff */
[----:B------:R-:W-:Y:S05]  /*18020*/  BRA `(.L_x_2914) ;  /* 0xffffffa000a47947 */ /* 0x000fea000383ffff */
.L_x_2777:
[----:B0-----:R0:W3:Y:S02]  /*18030*/  SYNCS.PHASECHK.TRANS64.TRYWAIT P2, [R0+URZ+0x38860], R3 ;  /* 0x03886003000075a7 */ /* 0x0010e4000804017f */
[----:B---3--:R-:W-:Y:S05]  /*18040*/  @!P2 NANOSLEEP.SYNCS 0x989680 ;  /* 0x009896800000a95d */ /* 0x008fea0003900000 */
[----:B------:R-:W3:Y:S02]  /*18050*/  @!P2 SYNCS.PHASECHK.TRANS64 P2, [R0+URZ+0x38860], R3 ;  /* 0x038860030000a5a7 */ /* 0x000ee4000804007f */
[----:B---3--:R-:W-:Y:S05]  /*18060*/  @!P2 BRA `(.L_x_2777) ;  /* 0xfffffffc00f0a947 */ /* 0x008fea000383ffff */
[----:B------:R-:W-:Y:S05]  /*18070*/  BRA `(.L_x_2915) ;  /* 0xffffffa000b47947 */ /* 0x000fea000383ffff */
.L_x_2785:
[----:B0-----:R0:W1:Y:S02]  /*18080*/  SYNCS.PHASECHK.TRANS64.TRYWAIT P1, [R2+URZ+0x38870], R3 ;  /* 0x03887003020075a7 */ /* 0x001064000802017f */
[----:B-1----:R-:W-:Y:S05]  /*18090*/  @!P1 NANOSLEEP.SYNCS 0x989680 ;  /* 0x009896800000995d */ /* 0x002fea0003900000 */
[----:B------:R-:W1:Y:S02]  /*180a0*/  @!P1 SYNCS.PHASECHK.TRANS64 P1, [R2+URZ+0x38870], R3 ;  /* 0x03887003020095a7 */ /* 0x000e64000802007f */
[----:B-1----:R-:W-:Y:S05]  /*180b0*/  @!P1 BRA `(.L_x_2785) ;  /* 0xfffffffc00f09947 */ /* 0x002fea000383ffff */
[----:B------:R-:W-:Y:S05]  /*180c0*/  BRA `(.L_x_2916) ;  /* 0xffffffac00647947 */ /* 0x000fea000383ffff */
.L_x_2787:
[----:B0-----:R0:W1:Y:S02]  /*180d0*/  SYNCS.PHASECHK.TRANS64.TRYWAIT P1, [R2+URZ+0x38860], R3 ;  /* 0x03886003020075a7 */ /* 0x001064000802017f */
[----:B-1----:R-:W-:Y:S05]  /*180e0*/  @!P1 NANOSLEEP.SYNCS 0x989680 ;  /* 0x009896800000995d */ /* 0x002fea0003900000 */
[----:B------:R-:W1:Y:S02]  /*180f0*/  @!P1 SYNCS.PHASECHK.TRANS64 P1, [R2+URZ+0x38860], R3 ;  /* 0x03886003020095a7 */ /* 0x000e64000802007f */
[----:B-1----:R-:W-:Y:S05]  /*18100*/  @!P1 BRA `(.L_x_2787) ;  /* 0xfffffffc00f09947 */ /* 0x002fea000383ffff */
[----:B------:R-:W-:Y:S05]  /*18110*/  BRA `(.L_x_2917) ;  /* 0xffffffac00707947 */ /* 0x000fea000383ffff */
.L_x_2801:
[----:B0-----:R0:W1:Y:S02]  /*18120*/  SYNCS.PHASECHK.TRANS64.TRYWAIT P0, [R5+URZ+0x38820], R0 ;  /* 0x03882000050075a7 */ /* 0x001064000800017f */
[----:B-1----:R-:W-:Y:S05]  /*18130*/  @!P0 NANOSLEEP.SYNCS 0x989680 ;  /* 0x009896800000895d */ /* 0x002fea0003900000 */
[----:B------:R-:W1:Y:S02]  /*18140*/  @!P0 SYNCS.PHASECHK.TRANS64 P0, [R5+URZ+0x38820], R0 ;  /* 0x03882000050085a7 */ /* 0x000e64000800007f */
[----:B-1----:R-:W-:Y:S05]  /*18150*/  @!P0 BRA `(.L_x_2801) ;  /* 0xfffffffc00f08947 */ /* 0x002fea000383ffff */
[----:B------:R-:W-:Y:S05]  /*18160*/  BRA `(.L_x_2918) ;  /* 0xffffffc000d87947 */ /* 0x000fea000383ffff */
.L_x_2802:
        /* <DEDUP_REMOVED lines=8> */
[----:B0-2---:R-:W-:Y:S05]  /*181f0*/  WARPSYNC.COLLECTIVE R15, `(.L_x_2920) ;  /* 0x000000000f087348 */ /* 0x005fea0003c00000 */
[----:B------:R1:W3:Y:S02]  /*18200*/  SHFL.IDX P6, R14, R13, R12, R11 ;  /* 0x0000000c0d0e7389 */ /* 0x0002e400000c000b */
[----:B0123--:R-:W-:Y:S01]  /*18210*/  ENDCOLLECTIVE ;  /* 0x000000000000791b */ /* 0x00ffe20003800000 */
.L_x_2920:
[----:B------:R-:W-:Y:S05]  /*18220*/  BSYNC B0 ;  /* 0x0000000000007941 */ /* 0x000fea0003800000 */
.L_x_2919:
[----:B------:R-:W-:Y:S05]  /*18230*/  BRA `(.L_x_2921) ;  /* 0xffffffc000c07947 */ /* 0x000fea000383ffff */
.L_x_2805:
[----:B------:R-:W-:Y:S01]  /*18240*/  BSSY B1, `(.L_x_2922) ;  /* 0x0000006000017945 */ /* 0x000fe20003800000 */
[----:B------:R-:W-:-:S07]  /*18250*/  IMAD.MOV.U32 R15, RZ, RZ, -0x1 ;  /* 0xffffffffff0f7424 */ /* 0x000fce00078e00ff */
[----:B0-2---:R-:W-:Y:S05]  /*18260*/  WARPSYNC.COLLECTIVE R15, `(.L_x_2923) ;  /* 0x000000000f0c7348 */ /* 0x005fea0003c00000 */
[----:B------:R-:W-:Y:S02]  /*18270*/  ELECT P6, UR62, PT ;  /* 0x00000000003e782f */ /* 0x000fe400038c0000 */
[----:B------:R-:W-:Y:S01]  /*18280*/  MOV R14, UR62 ;  /* 0x0000003e000e7c02 */ /* 0x000fe20008000f00 */
[----:B0-2---:R-:W-:Y:S10]  /*18290*/  ENDCOLLECTIVE ;  /* 0x000000000000791b */ /* 0x005ff40003800000 */
.L_x_2923:
[----:B------:R-:W-:Y:S05]  /*182a0*/  BSYNC B1 ;  /* 0x0000000000017941 */ /* 0x000fea0003800000 */
.L_x_2922:
[----:B------:R-:W-:Y:S05]  /*182b0*/  BRA `(.L_x_2924) ;  /* 0xffffffc000b87947 */ /* 0x000fea000383ffff */
.L_x_2807:
[----:B0-----:R0:W1:Y:S02]  /*182c0*/  SYNCS.PHASECHK.TRANS64.TRYWAIT P1, [R3+URZ+0x38840], R2 ;  /* 0x03884002030075a7 */ /* 0x001064000802017f */
[----:B-1----:R-:W-:Y:S05]  /*182d0*/  @!P1 NANOSLEEP.SYNCS 0x989680 ;  /* 0x009896800000995d */ /* 0x002fea0003900000 */
[----:B------:R-:W1:Y:S02]  /*182e0*/  @!P1 SYNCS.PHASECHK.TRANS64 P1, [R3+URZ+0x38840], R2 ;  /* 0x03884002030095a7 */ /* 0x000e64000802007f */
[----:B-1----:R-:W-:Y:S05]  /*182f0*/  @!P1 BRA `(.L_x_2807) ;  /* 0xfffffffc00f09947 */ /* 0x002fea000383ffff */
[----:B------:R-:W-:Y:S05]  /*18300*/  BRA `(.L_x_2925) ;  /* 0xffffffc000d87947 */ /* 0x000fea000383ffff */
.L_x_2809:
[----:B-1----:R1:W3:Y:S02]  /*18310*/  SYNCS.PHASECHK.TRANS64.TRYWAIT P1, [R25+URZ+0x38840], R0 ;  /* 0x03884000190075a7 */ /* 0x0022e4000802017f */
[----:B---3--:R-:W-:Y:S05]  /*18320*/  @!P1 NANOSLEEP.SYNCS 0x989680 ;  /* 0x009896800000995d */ /* 0x008fea0003900000 */
[----:B------:R-:W3:Y:S02]  /*18330*/  @!P1 SYNCS.PHASECHK.TRANS64 P1, [R25+URZ+0x38840], R0 ;  /* 0x03884000190095a7 */ /* 0x000ee4000802007f */
[----:B---3--:R-:W-:Y:S05]  /*18340*/  @!P1 BRA `(.L_x_2809) ;  /* 0xfffffffc00f09947 */ /* 0x008fea000383ffff */
[----:B------:R-:W-:Y:S05]  /*18350*/  BRA `(.L_x_2926) ;  /* 0xffffffc000e47947 */ /* 0x000fea000383ffff */
.L_x_2811:
[----:B---3--:R3:W4:Y:S02]  /*18360*/  SYNCS.PHASECHK.TRANS64.TRYWAIT P1, [R3+URZ+0x38860], R2 ;  /* 0x03886002030075a7 */ /* 0x008724000802017f */
[----:B----4-:R-:W-:Y:S05]  /*18370*/  @!P1 NANOSLEEP.SYNCS 0x989680 ;  /* 0x009896800000995d */ /* 0x010fea0003900000 */
[----:B------:R-:W4:Y:S02]  /*18380*/  @!P1 SYNCS.PHASECHK.TRANS64 P1, [R3+URZ+0x38860], R2 ;  /* 0x03886002030095a7 */ /* 0x000f24000802007f */
[----:B----4-:R-:W-:Y:S05]  /*18390*/  @!P1 BRA `(.L_x_2811) ;  /* 0xfffffffc00f09947 */ /* 0x010fea000383ffff */
[----:B------:R-:W-:Y:S05]  /*183a0*/  BRA `(.L_x_2927) ;  /* 0xffffffc000e07947 */ /* 0x000fea000383ffff */
.L_x_2813:
[----:B----4-:R4:W0:Y:S02]  /*183b0*/  SYNCS.PHASECHK.TRANS64.TRYWAIT P1, [R25+URZ+0x38860], R0 ;  /* 0x03886000190075a7 */ /* 0x010824000802017f */
[----:B0-----:R-:W-:Y:S05]  /*183c0*/  @!P1 NANOSLEEP.SYNCS 0x989680 ;  /* 0x009896800000995d */ /* 0x001fea0003900000 */
[----:B------:R-:W0:Y:S02]  /*183d0*/  @!P1 SYNCS.PHASECHK.TRANS64 P1, [R25+URZ+0x38860], R0 ;  /* 0x03886000190095a7 */ /* 0x000e24000802007f */
[----:B0-----:R-:W-:Y:S05]  /*183e0*/  @!P1 BRA `(.L_x_2813) ;  /* 0xfffffffc00f09947 */ /* 0x001fea000383ffff */
[----:B------:R-:W-:Y:S05]  /*183f0*/  BRA `(.L_x_2928) ;  /* 0xffffffc000dc7947 */ /* 0x000fea000383ffff */
.L_x_2815:
[----:B------:R0:W0:Y:S02]  /*18400*/  SYNCS.PHASECHK.TRANS64.TRYWAIT P1, [R3+URZ+0x38880], R2 ;  /* 0x03888002030075a7 */ /* 0x000024000802017f */
[----:B0-----:R-:W-:Y:S05]  /*18410*/  @!P1 NANOSLEEP.SYNCS 0x989680 ;  /* 0x009896800000995d */ /* 0x001fea0003900000 */
[----:B------:R-:W0:Y:S02]  /*18420*/  @!P1 SYNCS.PHASECHK.TRANS64 P1, [R3+URZ+0x38880], R2 ;  /* 0x03888002030095a7 */ /* 0x000e24000802007f */
[----:B0-----:R-:W-:Y:S05]  /*18430*/  @!P1 BRA `(.L_x_2815) ;  /* 0xfffffffc00f09947 */ /* 0x001fea000383ffff */
[----:B------:R-:W-:Y:S05]  /*18440*/  BRA `(.L_x_2929) ;  /* 0xffffffc000d87947 */ /* 0x000fea000383ffff */
.L_x_2930:
        /* <DEDUP_REMOVED lines=11> */
.L_x_15832:


//--------------------- .text._ZN7cutlass13device_kernelIN5flash11enable_sm90INS1_16FlashAttnFwdSm90INS1_25CollectiveMainloopFwdSm90ILi2EN4cute5tupleIJNS5_1CILi1EEES8_S8_EEENS6_IJNS7_ILi128EEESA_NS7_ILi256EEEEEELi256ENS_12float_e4m3_tEfNS_4arch4Sm90ELb1ELb0ELb0ELb1ELb1ELb1ELb0ELb1ELb0ELb1ELb0ELb0EEENS1_21CollectiveEpilogueFwdINS6_IJSA_SB_SA_EEES9_NS_10bfloat16_tESF_Li256ELb1ELb1ELb0ELb1EEENS1_36VarlenDynamicPersistentTileSchedulerILi128ELi128ELi256ELi128ELb0ELb1ELb1ELb1ELb1ELb1EEEEEEEEEvNT_6ParamsE --------------------------
	.section	.text._ZN7cutlass13device_kernelIN5flash11enable_sm90INS1_16FlashAttnFwdSm90INS1_25CollectiveMainloopFwdSm90ILi2EN4cute5tupleIJNS5_1CILi1EEES8_S8_EEENS6_IJNS7_ILi128EEESA_NS7_ILi256EEEEEELi256ENS_12float_e4m3_tEfNS_4arch4Sm90ELb1ELb0ELb0ELb1ELb1ELb1ELb0ELb1ELb0ELb1ELb0ELb0EEENS1_21CollectiveEpilogueFwdINS6_IJSA_SB_SA_EEES9_NS_10bfloat16_tESF_Li256ELb1ELb1ELb0ELb1EEENS1_36VarlenDynamicPersistentTileSchedulerILi128ELi128ELi256ELi128ELb0ELb1ELb1ELb1ELb1ELb1EEEEEEEEEvNT_6ParamsE,"ax",@progbits
	.align	128
.text._ZN7cutlass13device_kernelIN5flash11enable_sm90INS1_16FlashAttnFwdSm90INS1_25CollectiveMainloopFwdSm90ILi2EN4cute5tupleIJNS5_1CILi1EEES8_S8_EEENS6_IJNS7_ILi128EEESA_NS7_ILi256EEEEEELi256ENS_12float_e4m3_tEfNS_4arch4Sm90ELb1ELb0ELb0ELb1ELb1ELb1ELb0ELb1ELb0ELb1ELb0ELb0EEENS1_21CollectiveEpilogueFwdINS6_IJSA_SB_SA_EEES9_NS_10bfloat16_tESF_Li256ELb1ELb1ELb0ELb1EEENS1_36VarlenDynamicPersistentTileSchedulerILi128ELi128ELi256ELi128ELb0ELb1ELb1ELb1ELb1ELb1EEEEEEEEEvNT_6ParamsE:
        .type           _ZN7cutlass13device_kernelIN5flash11enable_sm90INS1_16FlashAttnFwdSm90INS1_25CollectiveMainloopFwdSm90ILi2EN4cute5tupleIJNS5_1CILi1EEES8_S8_EEENS6_IJNS7_ILi128EEESA_NS7_ILi256EEEEEELi256ENS_12float_e4m3_tEfNS_4arch4Sm90ELb1ELb0ELb0ELb1ELb1ELb1ELb0ELb1ELb0ELb1ELb0ELb0EEENS1_21CollectiveEpilogueFwdINS6_IJSA_SB_SA_EEES9_NS_10bfloat16_tESF_Li256ELb1ELb1ELb0ELb1EEENS1_36VarlenDynamicPersistentTileSchedulerILi128ELi128ELi256ELi128ELb0ELb1ELb1ELb1ELb1ELb1EEEEEEEEEvNT_6ParamsE,@function
        .size           _ZN7cutlass13device_kernelIN5flash11enable_sm90INS1_16FlashAttnFwdSm90INS1_25CollectiveMainloopFwdSm90ILi2EN4cute5tupleIJNS5_1CILi1EEES8_S8_EEENS6_IJNS7_ILi128EEESA_NS7_ILi256EEEEEELi256ENS_12float_e4m3_tEfNS_4arch4Sm90ELb1ELb0ELb0ELb1ELb1ELb1ELb0ELb1ELb0ELb1ELb0ELb0EEENS1_21CollectiveEpilogueFwdINS6_IJSA_SB_SA_EEES9_NS_10bfloat16_tESF_Li256ELb1ELb1ELb0ELb1EEENS1_36VarlenDynamicPersistentTileSchedulerILi128ELi128ELi256ELi128ELb0ELb1ELb1ELb1ELb1ELb1EEEEEEEEEvNT_6ParamsE,(.L_x_15833 - _ZN7cutlass13device_kernelIN5flash11enable_sm90INS1_16FlashAttnFwdSm90INS1_25CollectiveMainloopFwdSm90ILi2EN4cute5tupleIJNS5_1CILi1EEES8_S8_EEENS6_IJNS7_ILi128EEESA_NS7_ILi256EEEEEELi256ENS_12float_e4m3_tEfNS_4arch4Sm90ELb1ELb0ELb0ELb1ELb1ELb1ELb0ELb1ELb0ELb1ELb0ELb0EEENS1_21CollectiveEpilogueFwdINS6_IJSA_SB_SA_EEES9_NS_10bfloat16_tESF_Li256ELb1ELb1ELb0ELb1EEENS1_36VarlenDynamicPersistentTileSchedulerILi128ELi128ELi256ELi128ELb0ELb1ELb1ELb1ELb1ELb1EEEEEEEEEvNT_6ParamsE)
        .other          _ZN7cutlass13device_kernelIN5flash11enable_sm90INS1_16FlashAttnFwdSm90INS1_25CollectiveMainloopFwdSm90ILi2EN4cute5tupleIJNS5_1CILi1EEES8_S8_EEENS6_IJNS7_ILi128EEESA_NS7_ILi256EEEEEELi256ENS_12float_e4m3_tEfNS_4arch4Sm90ELb1ELb0ELb0ELb1ELb1ELb1ELb0ELb1ELb0ELb1ELb0ELb0EEENS1_21CollectiveEpilogueFwdINS6_IJSA_SB_SA_EEES9_NS_10bfloat16_tESF_Li256ELb1ELb1ELb0ELb1EEENS1_36VarlenDynamicPersistentTileSchedulerILi128ELi128ELi256ELi128ELb0ELb1ELb1ELb1ELb1ELb1EEEEEEEEEvNT_6ParamsE,@"STO_CUDA_ENTRY STV_DEFAULT"
_ZN7cutlass13device_kernelIN5flash11enable_sm90INS1_16FlashAttnFwdSm90INS1_25CollectiveMainloopFwdSm90ILi2EN4cute5tupleIJNS5_1CILi1EEES8_S8_EEENS6_IJNS7_ILi128EEESA_NS7_ILi256EEEEEELi256ENS_12float_e4m3_tEfNS_4arch4Sm90ELb1ELb0ELb0ELb1ELb1ELb1ELb0ELb1ELb0ELb1ELb0ELb0EEENS1_21CollectiveEpilogueFwdINS6_IJSA_SB_SA_EEES9_NS_10bfloat16_tESF_Li256ELb1ELb1ELb0ELb1EEENS1_36VarlenDynamicPersistentTileSchedulerILi128ELi128ELi256ELi128ELb0ELb1ELb1ELb1ELb1ELb1EEEEEEEEEvNT_6ParamsE:
        /* <DEDUP_REMOVED lines=18> */
.L_x_2932:
[----:B------:R-:W-:Y:S05]  /*0120*/  BSYNC B0 ;  /* 0x0000000000007941 */ /* 0x000fea0003800000 */
.L_x_2931:
        /* <DEDUP_REMOVED lines=41> */
.L_x_2933:
        /* <DEDUP_REMOVED lines=22> */
.L_x_2934:
        /* <DEDUP_REMOVED lines=18> */
.L_x_2935:
        /* <DEDUP_REMOVED lines=22> */
.L_x_2936:
        /* <DEDUP_REMOVED lines=23> */
.L_x_2937:
        /* <DEDUP_REMOVED lines=10> */
.L_x_2940:
[----:B------:R-:W-:-:S08]  /*09b0*/  NOP ;  /* 0x0000000000007918 */ /* 0x000fd00000000000 */
[----:B------:R-:W1:Y:S02]  /*09c0*/  USETMAXREG.TRY_ALLOC.CTAPOOL UP0, 0xe8 ;  /* 0x000000e8000079c8 */ /* 0x000e640008000600 */
[----:B-1----:R-:W-:-:S13]  /*09d0*/  PLOP3.LUT P0, PT, PT, PT, UP0, 0x80, 0x0 ;  /* 0x000000000000781c */ /* 0x002fda0003f0f008 */
[----:B------:R-:W-:Y:S05]  /*09e0*/  @!P0 BRA `(.L_x_2940) ;  /* 0xfffffffc00f08947 */ /* 0x000fea000383ffff */
[----:B------:R-:W2:Y:S01]  /*09f0*/  LDL.LU R0, [R1] ;  /* 0x0000000001007983 */ /* 0x000ea20000300800 */
[----:B------:R-:W1:Y:S01]  /*0a00*/  S2R R2, SR_TID.X ;  /* 0x0000000000027919 */ /* 0x000e620000002100 */
[----:B------:R-:W3:Y:S01]  /*0a10*/  S2UR UR38, SR_CgaCtaId ;  /* 0x00000000002679c3 */ /* 0x000ee20000008800 */
[----:B------:R-:W-:Y:S01]  /*0a20*/  UMOV UR4, 0x400 ;  /* 0x0000040000047882 */ /* 0x000fe20000000000 */
[----:B-1----:R-:W-:-:S06]  /*0a30*/  SHF.R.U32.HI R2, RZ, 0x7, R2 ;  /* 0x00000007ff027819 */ /* 0x002fcc0000011602 */
[----:B------:R-:W-:Y:S06]  /*0a40*/  BAR.ARV 0x8, 0x180 ;  /* 0x0206000000007b1d */ /* 0x000fec0000002000 */
[----:B------:R-:W-:-:S13]  /*0a50*/  ISETP.NE.AND P0, PT, R2, 0x1, PT ;  /* 0x000000010200780c */ /* 0x000fda0003f05270 */
[----:B------:R-:W-:Y:S08]  /*0a60*/  @!P0 BAR.ARV 0x9, 0x100 ;  /* 0x0244000000008b1d */ /* 0x000ff00000002000 */
[----:B------:R-:W-:Y:S01]  /*0a70*/  BAR.SYNC.DEFER_BLOCKING 0x5, 0x180 ;  /* 0x0146000000007b1d */ /* 0x000fe20000010000 */
[----:B---3--:R-:W-:-:S06]  /*0a80*/  ULEA UR4, UR38, UR4, 0x18 ;  /* 0x0000000426047291 */ /* 0x008fcc000f8ec03f */
[----:B------:R-:W-:Y:S01]  /*0a90*/  IMAD.U32 R22, RZ, RZ, UR4 ;  /* 0x00000004ff167e24 */ /* 0x000fe2000f8e00ff */
[----:B------:R-:W-:-:S04]  /*0aa0*/  ULDC UR4, c[0x0][0xc3c] ;  /* 0x00030f0000047ab9 */ /* 0x000fc80000000800 */
[----:B------:R-:W1:Y:S01]  /*0ab0*/  LDS.128 R216, [R22+0x388d0] ;  /* 0x0388d00016d87984 */ /* 0x000e620000000c00 */
[----:B------:R-:W-:Y:S06]  /*0ac0*/  BAR.ARV 0x4, 0x180 ;  /* 0x0106000000007b1d */ /* 0x000fec0000002000 */
[----:B--2---:R-:W-:-:S04]  /*0ad0*/  LOP3.LUT R0, R0, 0xffffffef, RZ, 0xc0, !PT ;  /* 0xffffffef00007812 */ /* 0x004fc800078ec0ff */
[----:B------:R-:W-:-:S05]  /*0ae0*/  @P0 LOP3.LUT R0, R0, 0x10, RZ, 0xfc, !PT ;  /* 0x0000001000000812 */ /* 0x000fca00078efcff */
[----:B------:R2:W-:Y:S01]  /*0af0*/  STL [R1], R0 ;  /* 0x0000000001007387 */ /* 0x0005e20000100800 */
[----:B-1----:R-:W-:-:S13]  /*0b00*/  ISETP.GE.AND P0, PT, R219, UR4, PT ;  /* 0x00000004db007c0c */ /* 0x002fda000bf06270 */
[----:B--2---:R-:W-:Y:S05]  /*0b10*/  @P0 BRA `(.L_x_2941) ;  /* 0x000002a400e00947 */ /* 0x004fea0003800000 */
[----:B------:R-:W2:Y:S01]  /*0b20*/  LDL R2, [R1+0x54] ;  /* 0x0000540001027983 */ /* 0x000ea20000100800 */
[----:B------:R-:W-:Y:S01]  /*0b30*/  R2UR UR4, R22 ;  /* 0x00000000160472ca */ /* 0x000fe200000e0000 */
[----:B------:R-:W-:Y:S01]  /*0b40*/  IMAD.MOV.U32 R224, RZ, RZ, RZ ;  /* 0x000000ffffe07224 */ /* 0x000fe200078e00ff */
[----:B------:R-:W-:Y:S01]  /*0b50*/  MOV R23, RZ ;  /* 0x000000ff00177202 */ /* 0x000fe20000000f00 */
[----:B------:R-:W1:Y:S01]  /*0b60*/  S2R R0, SR_TID.X ;  /* 0x0000000000007919 */ /* 0x000e620000002100 */
[----:B------:R-:W-:-:S09]  /*0b70*/  CS2R R222, SRZ ;  /* 0x0000000000de7805 */ /* 0x000fd2000001ff00 */
[----:B------:R-:W-:Y:S01]  /*0b80*/  UIADD3 UR4, UR4, 0x20400, URZ ;  /* 0x0002040004047890 */ /* 0x000fe2000fffe03f */
[----:B-1----:R-:W-:-:S05]  /*0b90*/  VIADD R9, R0, 0xffffff80 ;  /* 0xffffff8000097836 */ /* 0x002fca0000000000 */
[----:B------:R-:W-:-:S04]  /*0ba0*/  SHF.R.S32.HI R0, RZ, 0x1f, R9 ;  /* 0x0000001fff007819 */ /* 0x000fc80000011409 */
[CC--:B------:R-:W-:Y:S02]  /*0bb0*/  LEA.HI R4, R0.reuse, R9.reuse, RZ, 0x4 ;  /* 0x0000000900047211 */ /* 0x0c0fe400078f20ff */
[----:B------:R-:W-:Y:S02]  /*0bc0*/  LEA.HI R5, R0, R9, RZ, 0x5 ;  /* 0x0000000900057211 */ /* 0x000fe400078f28ff */
[----:B------:R-:W-:-:S03]  /*0bd0*/  SHF.R.S32.HI R7, RZ, 0x4, R4 ;  /* 0x00000004ff077819 */ /* 0x000fc60000011404 */
[----:B------:R-:W-:Y:S01]  /*0be0*/  IMAD.SHL.U32 R6, R5, 0x20, RZ ;  /* 0x0000002005067824 */ /* 0x000fe200078e00ff */
[C---:B------:R-:W-:Y:S02]  /*0bf0*/  LOP3.LUT R5, R4.reuse, 0x3fffff0, RZ, 0xc0, !PT ;  /* 0x03fffff004057812 */ /* 0x040fe400078ec0ff */
[----:B------:R-:W-:Y:S02]  /*0c00*/  LEA.HI R4, R4, R7, RZ, 0x1 ;  /* 0x0000000704047211 */ /* 0x000fe400078f08ff */
[----:B------:R-:W-:Y:S01]  /*0c10*/  LOP3.LUT R6, R6, 0xfffffc00, RZ, 0xc0, !PT ;  /* 0xfffffc0006067812 */ /* 0x000fe200078ec0ff */
[----:B------:R-:W-:Y:S01]  /*0c20*/  IMAD.IADD R5, R9, 0x1, -R5 ;  /* 0x0000000109057824 */ /* 0x000fe200078e0a05 */
[----:B------:R-:W-:-:S03]  /*0c30*/  LOP3.LUT R4, R4, 0x1ffffffe, RZ, 0xc0, !PT ;  /* 0x1ffffffe04047812 */ /* 0x000fc600078ec0ff */
[----:B------:R-:W-:Y:S02]  /*0c40*/  IMAD R6, R5, 0x40, R6 ;  /* 0x0000004005067824 */ /* 0x000fe400078e0206 */
[----:B------:R-:W-:Y:S01]  /*0c50*/  IMAD.IADD R7, R7, 0x1, -R4 ;  /* 0x0000000107077824 */ /* 0x000fe200078e0a04 */
[----:B------:R-:W-:-:S04]  /*0c60*/  LEA.HI R4, R0, R9, RZ, 0x6 ;  /* 0x0000000900047211 */ /* 0x000fc800078f30ff */
[----:B------:R-:W-:Y:S01]  /*0c70*/  LEA R6, R7, R6, 0x3 ;  /* 0x0000000607067211 */ /* 0x000fe200078e18ff */
[----:B------:R-:W-:-:S04]  /*0c80*/  IMAD.SHL.U32 R4, R4, 0x10, RZ ;  /* 0x0000001004047824 */ /* 0x000fc800078e00ff */
[----:B------:R1:W-:Y:S01]  /*0c90*/  STL [R1+0x4c], R6 ;  /* 0x00004c0601007387 */ /* 0x0003e20000100800 */
[----:B------:R-:W-:Y:S02]  /*0ca0*/  LOP3.LUT R13, R4, 0xfffffc00, RZ, 0xc0, !PT ;  /* 0xfffffc00040d7812 */ /* 0x000fe400078ec0ff */
[----:B--2---:R-:W-:Y:S02]  /*0cb0*/  R2UR UR5, R2 ;  /* 0x00000000020572ca */ /* 0x004fe400000e0000 */
[----:B------:R-:W-:-:S04]  /*0cc0*/  LEA.HI R2, R0, R9, RZ, 0x7 ;  /* 0x0000000900027211 */ /* 0x000fc800078f38ff */
[----:B0-----:R-:W-:-:S04]  /*0cd0*/  SHF.R.S32.HI R3, RZ, 0x7, R2 ;  /* 0x00000007ff037819 */ /* 0x001fc80000011402 */
[C---:B------:R-:W-:Y:S02]  /*0ce0*/  LEA.HI R8, R2.reuse, R3, RZ, 0x1 ;  /* 0x0000000302087211 */ /* 0x040fe400078f08ff */
[----:B------:R-:W-:Y:S01]  /*0cf0*/  LOP3.LUT R2, R2, 0xffffff80, RZ, 0xc0, !PT ;  /* 0xffffff8002027812 */ /* 0x000fe200078ec0ff */
[----:B------:R-:W-:Y:S01]  /*0d00*/  ULOP3.LUT UR60, UR5, 0x1, URZ, 0xfc, !UPT ;  /* 0x00000001053c7892 */ /* 0x000fe2000f8efc3f */
[----:B------:R-:W-:-:S03]  /*0d10*/  LOP3.LUT R8, R8, 0x3fffffe, RZ, 0xc0, !PT ;  /* 0x03fffffe08087812 */ /* 0x000fc600078ec0ff */
[----:B------:R-:W-:Y:S01]  /*0d20*/  IMAD.IADD R2, R9, 0x1, -R2 ;  /* 0x0000000109027824 */ /* 0x000fe200078e0a02 */
[----:B------:R-:W-:Y:S02]  /*0d30*/  IADD3 R8, R3, -R8, RZ ;  /* 0x8000000803087210 */ /* 0x000fe40007ffe0ff */
[CC--:B------:R-:W-:Y:S02]  /*0d40*/  LEA.HI R3, R0.reuse, R9.reuse, RZ, 0x3 ;  /* 0x0000000900037211 */ /* 0x0c0fe400078f18ff */
[----:B------:R-:W-:Y:S02]  /*0d50*/  LEA.HI R0, R0, R9, RZ, 0x2 ;  /* 0x0000000900007211 */ /* 0x000fe400078f10ff */
[----:B------:R-:W-:Y:S02]  /*0d60*/  SHF.R.S32.HI R221, RZ, 0x3, R3 ;  /* 0x00000003ffdd7819 */ /* 0x000fe40000011403 */
[----:B------:R-:W-:Y:S02]  /*0d70*/  LOP3.LUT R0, R0, 0xfffffffc, RZ, 0xc0, !PT ;  /* 0xfffffffc00007812 */ /* 0x000fe400078ec0ff */
[----:B------:R-:W-:Y:S01]  /*0d80*/  LOP3.LUT R3, R3, 0xfffffff8, RZ, 0xc0, !PT ;  /* 0xfffffff803037812 */ /* 0x000fe200078ec0ff */
[----:B------:R-:W-:Y:S01]  /*0d90*/  IMAD.SHL.U32 R225, R221, 0x80, RZ ;  /* 0x00000080dde17824 */ /* 0x000fe200078e00ff */
[----:B------:R-:W-:Y:S01]  /*0da0*/  SHF.R.S32.HI R5, RZ, 0x1f, R2 ;  /* 0x0000001fff057819 */ /* 0x000fe20000011402 */
[----:B------:R-:W-:-:S02]  /*0db0*/  IMAD.IADD R11, R9, 0x1, -R0 ;  /* 0x00000001090b7824 */ /* 0x000fc400078e0a00 */
[----:B------:R-:W-:Y:S01]  /*0dc0*/  IMAD.IADD R15, R9, 0x1, -R3 ;  /* 0x00000001090f7824 */ /* 0x000fe200078e0a03 */
[----:B------:R-:W-:Y:S02]  /*0dd0*/  LEA.HI R4, R5, R2, RZ, 0x2 ;  /* 0x0000000205047211 */ /* 0x000fe400078f10ff */
[----:B------:R-:W-:Y:S01]  /*0de0*/  LEA.HI R0, R11, R11, RZ, 0x1 ;  /* 0x0000000b0b007211 */ /* 0x000fe200078f08ff */
[----:B------:R-:W-:Y:S01]  /*0df0*/  IMAD.SHL.U32 R16, R15, 0x10, RZ ;  /* 0x000000100f107824 */ /* 0x000fe200078e00ff */
[----:B------:R-:W-:Y:S02]  /*0e00*/  LOP3.LUT R225, R225, 0x380, RZ, 0xc0, !PT ;  /* 0x00000380e1e17812 */ /* 0x000fe400078ec0ff */
[----:B------:R-:W-:Y:S02]  /*0e10*/  LOP3.LUT R12, R0, 0x1ffffffe, RZ, 0xc0, !PT ;  /* 0x1ffffffe000c7812 */ /* 0x000fe400078ec0ff */
[--C-:B------:R-:W-:Y:S02]  /*0e20*/  SHF.R.S32.HI R9, RZ, 0x2, R4.reuse ;  /* 0x00000002ff097819 */ /* 0x100fe40000011404 */
[----:B------:R-:W-:Y:S01]  /*0e30*/  SHF.R.S32.HI R10, RZ, 0x1f, R4 ;  /* 0x0000001fff0a7819 */ /* 0x000fe20000011404 */
[----:B------:R-:W-:Y:S01]  /*0e40*/  IMAD.IADD R12, R11, 0x1, -R12 ;  /* 0x000000010b0c7824 */ /* 0x000fe200078e0a0c */
[----:B------:R-:W-:Y:S01]  /*0e50*/  LOP3.LUT R0, R225, 0x70, R16, 0xf8, !PT ;  /* 0x00000070e1007812 */ /* 0x000fe200078ef810 */
[----:B------:R-:W-:Y:S01]  /*0e60*/  VIADD R11, R221, 0x60 ;  /* 0x00000060dd0b7836 */ /* 0x000fe20000000000 */
[----:B------:R-:W-:-:S02]  /*0e70*/  SHF.R.U32.HI R3, RZ, 0x3, R225 ;  /* 0x00000003ff037819 */ /* 0x000fc400000116e1 */
[----:B------:R-:W-:Y:S02]  /*0e80*/  LEA.HI R10, R10, R9, RZ, 0x3 ;  /* 0x000000090a0a7211 */ /* 0x000fe400078f18ff */
[----:B------:R-:W-:Y:S01]  /*0e90*/  LOP3.LUT R7, R4, 0x7ffffffc, RZ, 0xc0, !PT ;  /* 0x7ffffffc04077812 */ /* 0x000fe200078ec0ff */
[----:B------:R-:W-:Y:S01]  /*0ea0*/  VIADD R4, R221, 0x40 ;  /* 0x00000040dd047836 */ /* 0x000fe20000000000 */
[----:B------:R-:W-:Y:S01]  /*0eb0*/  LOP3.LUT R3, R13, R0, R3, 0xf6, !PT ;  /* 0x000000000d037212 */ /* 0x000fe200078ef603 */
[----:B------:R-:W-:Y:S01]  /*0ec0*/  VIADD R0, R221, 0x20 ;  /* 0x00000020dd007836 */ /* 0x000fe20000000000 */
[----:B------:R-:W-:Y:S01]  /*0ed0*/  LEA.HI R5, R5, R2, RZ, 0x5 ;  /* 0x0000000205057211 */ /* 0x000fe200078f28ff */
[----:B------:R-:W-:Y:S01]  /*0ee0*/  IMAD.IADD R2, R2, 0x1, -R7 ;  /* 0x0000000102027824 */ /* 0x000fe200078e0a07 */
[----:B------:R-:W-:Y:S02]  /*0ef0*/  LOP3.LUT R10, R10, 0xfffffff8, RZ, 0xc0, !PT ;  /* 0xfffffff80a0a7812 */ /* 0x000fe400078ec0ff */
[----:B------:R-:W-:-:S02]  /*0f00*/  SHF.R.S32.HI R7, RZ, 0x1f, R0 ;  /* 0x0000001fff077819 */ /* 0x000fc40000011400 */
[----:B------:R0:W-:Y:S01]  /*0f10*/  STL [R1+0x30], R2 ;  /* 0x0000300201007387 */ /* 0x0001e20000100800 */
[----:B------:R-:W-:Y:S01]  /*0f20*/  IMAD.IADD R10, R9, 0x1, -R10 ;  /* 0x00000001090a7824 */ /* 0x000fe200078e0a0a */
[----:B------:R-:W-:Y:S02]  /*0f30*/  SHF.R.S32.HI R9, RZ, 0x1f, R4 ;  /* 0x0000001fff097819 */ /* 0x000fe40000011404 */
[----:B------:R-:W-:Y:S02]  /*0f40*/  SHF.R.S32.HI R14, RZ, 0x1f, R11 ;  /* 0x0000001fff0e7819 */ /* 0x000fe4000001140b */
[----:B------:R-:W-:Y:S02]  /*0f50*/  SHF.R.S32.HI R5, RZ, 0x5, R5 ;  /* 0x00000005ff057819 */ /* 0x000fe40000011405 */
[----:B-1----:R-:W-:Y:S02]  /*0f60*/  LEA.HI R6, R9, R4, RZ, 0x3 ;  /* 0x0000000409067211 */ /* 0x002fe400078f18ff */
[----:B0-----:R-:W-:Y:S01]  /*0f70*/  LEA.HI R2, R7, R0, RZ, 0x3 ;  /* 0x0000000007027211 */ /* 0x001fe200078f18ff */
[----:B------:R-:W-:Y:S01]  /*0f80*/  IMAD.SHL.U32 R0, R0, 0x80, RZ ;  /* 0x0000008000007824 */ /* 0x000fe200078e00ff */
[----:B------:R-:W-:Y:S01]  /*0f90*/  LEA.HI R14, R14, R11, RZ, 0x3 ;  /* 0x0000000b0e0e7211 */ /* 0x000fe200078f18ff */
[----:B------:R-:W-:Y:S01]  /*0fa0*/  IMAD.SHL.U32 R11, R11, 0x80, RZ ;  /* 0x000000800b0b7824 */ /* 0x000fe200078e00ff */
[----:B------:R-:W-:Y:S01]  /*0fb0*/  SHF.L.U32 R4, R4, 0x7, RZ ;  /* 0x0000000704047819 */ /* 0x000fe200000006ff */
[----:B------:R-:W-:Y:S01]  /*0fc0*/  IMAD.SHL.U32 R2, R2, 0x80, RZ ;  /* 0x0000008002027824 */ /* 0x000fe200078e00ff */
[----:B------:R-:W-:Y:S01]  /*0fd0*/  LOP3.LUT R7, R0, 0x380, RZ, 0xc0, !PT ;  /* 0x0000038000077812 */ /* 0x000fe200078ec0ff */
[----:B------:R-:W-:Y:S01]  /*0fe0*/  IMAD R5, R5, 0x10, R10 ;  /* 0x0000001005057824 */ /* 0x000fe200078e020a */
[----:B------:R-:W-:Y:S01]  /*0ff0*/  LOP3.LUT R11, R11, 0x380, RZ, 0xc0, !PT ;  /* 0x000003800b0b7812 */ /* 0x000fe200078ec0ff */
[----:B------:R-:W-:Y:S01]  /*1000*/  IMAD.SHL.U32 R6, R6, 0x80, RZ ;  /* 0x0000008006067824 */ /* 0x000fe200078e00ff */
[----:B------:R-:W-:Y:S01]  /*1010*/  SHF.R.U32.HI R0, RZ, 0x3, R7 ;  /* 0x00000003ff007819 */ /* 0x000fe20000011607 */
[----:B------:R-:W-:Y:S01]  /*1020*/  IMAD.SHL.U32 R14, R14, 0x80, RZ ;  /* 0x000000800e0e7824 */ /* 0x000fe200078e00ff */
[----:B------:R-:W-:Y:S01]  /*1030*/  LOP3.LUT R13, R7, 0x70, R16, 0xf8, !PT ;  /* 0x00000070070d7812 */ /* 0x000fe200078ef810 */
[----:B------:R-:W-:Y:S01]  /*1040*/  IMAD R5, R8, 0x40, R5 ;  /* 0x0000004008057824 */ /* 0x000fe200078e0205 */
[----:B------:R-:W-:-:S02]  /*1050*/  LOP3.LUT R20, R2, 0xfffffc00, RZ, 0xc0, !PT ;  /* 0xfffffc0002147812 */ /* 0x000fc400078ec0ff */
[----:B------:R-:W-:Y:S02]  /*1060*/  LOP3.LUT R19, R6, 0xfffffc00, RZ, 0xc0, !PT ;  /* 0xfffffc0006137812 */ /* 0x000fe400078ec0ff */
[----:B------:R-:W-:Y:S01]  /*1070*/  LOP3.LUT R18, R14, 0xfffffc00, RZ, 0xc0, !PT ;  /* 0xfffffc000e127812 */ /* 0x000fe200078ec0ff */
[----:B------:R-:W-:Y:S01]  /*1080*/  STL [R1+0x24], R20 ;  /* 0x0000241401007387 */ /* 0x000fe20000100800 */
[----:B------:R-:W-:Y:S01]  /*1090*/  LOP3.LUT R13, R20, R13, R0, 0xf6, !PT ;  /* 0x0000000d140d7212 */ /* 0x000fe200078ef600 */
[----:B------:R-:W-:Y:S01]  /*10a0*/  IMAD R0, R12, 0x8, R5 ;  /* 0x000000080c007824 */ /* 0x000fe200078e0205 */
[----:B------:R-:W-:Y:S01]  /*10b0*/  LOP3.LUT R9, R4, 0x380, RZ, 0xc0, !PT ;  /* 0x0000038004097812 */ /* 0x000fe200078ec0ff */
[----:B------:R-:W-:Y:S01]  /*10c0*/  STL [R1+0x20], R19 ;  /* 0x0000201301007387 */ /* 0x000fe20000100800 */
[----:B------:R-:W-:Y:S02]  /*10d0*/  SHF.R.U32.HI R7, RZ, 0x3, R11 ;  /* 0x00000003ff077819 */ /* 0x000fe4000001160b */
[----:B------:R-:W-:Y:S01]  /*10e0*/  LOP3.LUT R2, R11, 0x70, R16, 0xf8, !PT ;  /* 0x000000700b027812 */ /* 0x000fe200078ef810 */
[----:B------:R0:W-:Y:S01]  /*10f0*/  STL [R1+0x1c], R18 ;  /* 0x00001c1201007387 */ /* 0x0001e20000100800 */
[----:B------:R-:W-:-:S02]  /*1100*/  SHF.R.U32.HI R4, RZ, 0x3, R9 ;  /* 0x00000003ff047819 */ /* 0x000fc40000011609 */
[----:B------:R-:W-:Y:S01]  /*1110*/  LOP3.LUT R7, R18, R2, R7, 0xf6, !PT ;  /* 0x0000000212077212 */ /* 0x000fe200078ef607 */
[----:B------:R1:W-:Y:S01]  /*1120*/  STL [R1+0x2c], R0 ;  /* 0x00002c0001007387 */ /* 0x0003e20000100800 */
[--C-:B------:R-:W-:Y:S01]  /*1130*/  LOP3.LUT R9, R9, 0x70, R16.reuse, 0xf8, !PT ;  /* 0x0000007009097812 */ /* 0x100fe200078ef810 */
[----:B------:R-:W-:Y:S01]  /*1140*/  IMAD.U32 R2, RZ, RZ, UR4 ;  /* 0x00000004ff027e24 */ /* 0x000fe2000f8e00ff */
[----:B------:R-:W-:Y:S01]  /*1150*/  SHF.R.S32.HI R17, RZ, 0x1f, R16 ;  /* 0x0000001fff117819 */ /* 0x000fe20000011410 */
[----:B------:R-:W-:Y:S01]  /*1160*/  STL [R1+0x3c], RZ ;  /* 0x00003cff01007387 */ /* 0x000fe20000100800 */
[----:B------:R-:W-:Y:S01]  /*1170*/  LOP3.LUT R9, R19, R9, R4, 0xf6, !PT ;  /* 0x0000000913097212 */ /* 0x000fe200078ef604 */
[----:B0-----:R-:W-:Y:S02]  /*1180*/  VIADD R18, R16, 0x80 ;  /* 0x0000008010127836 */ /* 0x001fe40000000000 */
[----:B------:R0:W-:Y:S01]  /*1190*/  STL [R1+0x50], R2 ;  /* 0x0000500201007387 */ /* 0x0001e20000100800 */
[----:B------:R-:W-:-:S02]  /*11a0*/  IMAD.SHL.U32 R19, R15, 0x8, RZ ;  /* 0x000000080f137824 */ /* 0x000fc400078e00ff */
[C---:B-1----:R-:W-:Y:S01]  /*11b0*/  IMAD.IADD R0, R22.reuse, 0x1, R3 ;  /* 0x0000000116007824 */ /* 0x042fe200078e0203 */
[----:B------:R-:W-:Y:S01]  /*11c0*/  SHF.R.S32.HI R220, RZ, 0x1f, R18 ;  /* 0x0000001fffdc7819 */ /* 0x000fe20000011412 */
[C---:B------:R-:W-:Y:S02]  /*11d0*/  IMAD.IADD R3, R22.reuse, 0x1, R13 ;  /* 0x0000000116037824 */ /* 0x040fe400078e020d */
[----:B------:R-:W-:Y:S01]  /*11e0*/  VIADD R19, R19, 0x40 ;  /* 0x0000004013137836 */ /* 0x000fe20000000000 */
[----:B------:R1:W-:Y:S01]  /*11f0*/  STL [R1+0x28], R0 ;  /* 0x0000280001007387 */ /* 0x0003e20000100800 */
[----:B0-----:R-:W-:-:S03]  /*1200*/  IADD3 R2, R22, R9, RZ ;  /* 0x0000000916027210 */ /* 0x001fc60007ffe0ff */
[----:B------:R0:W-:Y:S01]  /*1210*/  STL [R1+0x48], R3 ;  /* 0x0000480301007387 */ /* 0x0001e20000100800 */
[----:B-1----:R-:W-:-:S05]  /*1220*/  IMAD.IADD R0, R22, 0x1, R7 ;  /* 0x0000000116007824 */ /* 0x002fca00078e0207 */
[----:B------:R0:W-:Y:S04]  /*1230*/  STL [R1+0x40], R0 ;  /* 0x0000400001007387 */ /* 0x0001e80000100800 */
[----:B------:R0:W-:Y:S02]  /*1240*/  STL [R1+0x44], R2 ;  /* 0x0000440201007387 */ /* 0x0001e40000100800 */
.L_x_3162:
[----:B0-----:R-:W0:Y:S02]  /*1250*/  LDC.64 R2, c[0x0][0xc88] ;  /* 0x00032200ff027b82 */ /* 0x001e240000000a00 */
[----:B0-----:R-:W-:-:S05]  /*1260*/  IMAD.WIDE R2, R219, 0x4, R2 ;  /* 0x00000004db027825 */ /* 0x001fca00078e0202 */
[----:B--23--:R-:W2:Y:S01]  /*1270*/  LDG.E R10, desc[UR36][R2.64] ;  /* 0x00000024020a7981 */ /* 0x00cea2000c1e1900 */
[----:B------:R-:W-:Y:S05]  /*1280*/  YIELD ;  /* 0x0000000000007946 */ /* 0x000fea0003800000 */
[----:B------:R-:W-:Y:S01]  /*1290*/  ULDC.64 UR4, c[0x0][0xa28] ;  /* 0x00028a0000047ab9 */ /* 0x000fe20000000a00 */
[----:B------:R-:W-:Y:S01]  /*12a0*/  ULDC.64 UR8, c[0x0][0xa18] ;  /* 0x0002860000087ab9 */ /* 0x000fe20000000a00 */
[----:B------:R-:W-:Y:S01]  /*12b0*/  ISETP.NE.U32.AND P1, PT, RZ, UR4, PT ;  /* 0x00000004ff007c0c */ /* 0x000fe2000bf25070 */
[----:B------:R-:W-:Y:S01]  /*12c0*/  ULDC.64 UR6, c[0x0][0xa08] ;  /* 0x0002820000067ab9 */ /* 0x000fe20000000a00 */
[----:B------:R-:W-:Y:S01]  /*12d0*/  IMAD.MOV.U32 R28, RZ, RZ, RZ ;  /* 0x000000ffff1c7224 */ /* 0x000fe200078e00ff */
[----:B------:R-:W-:-:S02]  /*12e0*/  ISETP.NE.U32.AND P0, PT, RZ, UR6, PT ;  /* 0x00000006ff007c0c */ /* 0x000fc4000bf05070 */
[----:B------:R-:W-:Y:S02]  /*12f0*/  ISETP.NE.AND.EX P1, PT, RZ, UR5, PT, P1 ;  /* 0x00000005ff007c0c */ /* 0x000fe4000bf25310 */
[----:B------:R-:W-:Y:S02]  /*1300*/  ISETP.NE.AND.EX P0, PT, RZ, UR7, PT, P0 ;  /* 0x00000007ff007c0c */ /* 0x000fe4000bf05300 */
[----:B--2---:R-:W-:Y:S01]  /*1310*/  SHF.R.S32.HI R0, RZ, 0x1f, R10 ;  /* 0x0000001fff007819 */ /* 0x004fe2000001140a */
[----:B------:R-:W-:Y:S08]  /*1320*/  STL [R1+0x18], R10 ;  /* 0x0000180a01007387 */ /* 0x000ff00000100800 */
[C---:B----4-:R-:W-:Y:S01]  /*1330*/  @P1 LEA R4, P2, R10.reuse, UR4, 0x2 ;  /* 0x000000040a041c11 */ /* 0x050fe2000f8410ff */
        /* <DEDUP_REMOVED lines=25> */
[----:B------:R-:W-:Y:S01]  /*14d0*/  IMAD.U32 R2, RZ, RZ, UR5 ;  /* 0x00000005ff027e24 */ /* 0x000fe2000f8e00ff */
[----:B------:R-:W-:Y:S01]  /*14e0*/  MOV R27, UR4 ;  /* 0x00000004001b7c02 */ /* 0x000fe20008000f00 */
[----:B0-----:R-:W-:Y:S06]  /*14f0*/  @P2 BRA `(.L_x_2942) ;  /* 0x0000000000242947 */ /* 0x001fec0003800000 */
        /* <DEDUP_REMOVED lines=9> */
.L_x_2942:
[----:B------:R-:W-:Y:S01]  /*1590*/  ULDC.64 UR4, c[0x0][0xa20] ;  /* 0x0002880000047ab9 */ /* 0x000fe20000000a00 */
[----:B------:R0:W-:Y:S01]  /*15a0*/  STL [R1+0x34], R218 ;  /* 0x000034da01007387 */ /* 0x0001e20000100800 */
[----:B------:R-:W-:-:S04]  /*15b0*/  ISETP.NE.U32.AND P1, PT, RZ, UR4, PT ;  /* 0x00000004ff007c0c */ /* 0x000fc8000bf25070 */
[----:B------:R-:W-:-:S13]  /*15c0*/  ISETP.NE.AND.EX P1, PT, RZ, UR5, PT, P1 ;  /* 0x00000005ff007c0c */ /* 0x000fda000bf25310 */
[----:B0-----:R-:W-:Y:S05]  /*15d0*/  @!P1 BRA `(.L_x_2943) ;  /* 0x0000000000109947 */ /* 0x001fea0003800000 */
[----:B------:R-:W-:-:S04]  /*15e0*/  IADD3 R4, P0, R29, UR4, RZ ;  /* 0x000000041d047c10 */ /* 0x000fc8000ff1e0ff */
[----:B------:R-:W-:-:S05]  /*15f0*/  IADD3.X R5, R30, UR5, RZ, P0, !PT ;  /* 0x000000051e057c10 */ /* 0x000fca00087fe4ff */
[----:B------:R0:W5:Y:S01]  /*1600*/  LDG.E R27, desc[UR36][R4.64] ;  /* 0x00000024041b7981 */ /* 0x000162000c1e1900 */
[----:B------:R-:W-:Y:S05]  /*1610*/  BRA `(.L_x_2944) ;  /* 0x0000000000107947 */ /* 0x000fea0003800000 */
.L_x_2943:
[----:B------:R-:W-:Y:S05]  /*1620*/  @!P0 BRA `(.L_x_2944) ;  /* 0x00000000000c8947 */ /* 0x000fea0003800000 */
[----:B------:R-:W2:Y:S04]  /*1630*/  LDG.E R4, desc[UR36][R8.64] ;  /* 0x0000002408047981 */ /* 0x000ea8000c1e1900 */
[----:B------:R-:W2:Y:S02]  /*1640*/  LDG.E R27, desc[UR36][R8.64+0x4] ;  /* 0x00000424081b7981 */ /* 0x000ea4000c1e1900 */
[----:B--2---:R-:W-:-:S07]  /*1650*/  IMAD.IADD R27, R27, 0x1, -R4 ;  /* 0x000000011b1b7824 */ /* 0x004fce00078e0a04 */
.L_x_2944:
[----:B------:R-:W-:Y:S01]  /*1660*/  ULDC.64 UR4, c[0x0][0xa10] ;  /* 0x0002840000047ab9 */ /* 0x000fe20000000a00 */
[----:B------:R-:W1:Y:S01]  /*1670*/  LDC R9, c[0x0][0x448] ;  /* 0x00011200ff097b82 */ /* 0x000e620000000800 */
[----:B------:R-:W-:-:S04]  /*1680*/  ISETP.NE.U32.AND P0, PT, RZ, UR4, PT ;  /* 0x00000004ff007c0c */ /* 0x000fc8000bf05070 */
[----:B------:R-:W-:Y:S01]  /*1690*/  ISETP.NE.AND.EX P0, PT, RZ, UR5, PT, P0 ;  /* 0x00000005ff007c0c */ /* 0x000fe2000bf05300 */
[----:B------:R-:W-:-:S12]  /*16a0*/  ULDC.64 UR4, c[0x0][0xa30] ;  /* 0x00028c0000047ab9 */ /* 0x000fd80000000a00 */
[----:B0-----:R-:W0:Y:S02]  /*16b0*/  @P0 LDC.64 R4, c[0x0][0xa10] ;  /* 0x00028400ff040b82 */ /* 0x001e240000000a00 */
[----:B0-----:R-:W-:-:S05]  /*16c0*/  @P0 IMAD.WIDE R4, R24, 0x4, R4 ;  /* 0x0000000418040825 */ /* 0x001fca00078e0204 */
[----:B------:R-:W2:Y:S04]  /*16d0*/  @P0 LDG.E R3, desc[UR36][R4.64] ;  /* 0x0000002404030981 */ /* 0x000ea8000c1e1900 */
[----:B------:R0:W2:Y:S01]  /*16e0*/  @P0 LDG.E R8, desc[UR36][R4.64+0x4] ;  /* 0x0000042404080981 */ /* 0x0000a2000c1e1900 */
[----:B------:R-:W-:Y:S01]  /*16f0*/  ISETP.NE.U32.AND P1, PT, RZ, UR4, PT ;  /* 0x00000004ff007c0c */ /* 0x000fe2000bf25070 */
[----:B-----5:R-:W-:-:S03]  /*1700*/  IMAD.MOV.U32 R97, RZ, RZ, R27 ;  /* 0x000000ffff617224 */ /* 0x020fc600078e001b */
[----:B------:R-:W-:-:S13]  /*1710*/  ISETP.NE.AND.EX P1, PT, RZ, UR5, PT, P1 ;  /* 0x00000005ff007c0c */ /* 0x000fda000bf25310 */
[----:B------:R-:W-:-:S04]  /*1720*/  @P1 IADD3 R6, P2, R29, UR4, RZ ;  /* 0x000000041d061c10 */ /* 0x000fc8000ff5e0ff */
[----:B------:R-:W-:-:S05]  /*1730*/  @P1 IADD3.X R7, R30, UR5, RZ, P2, !PT ;  /* 0x000000051e071c10 */ /* 0x000fca00097fe4ff */
[----:B------:R3:W5:Y:S01]  /*1740*/  @P1 LDG.E R97, desc[UR36][R6.64] ;  /* 0x0000002406611981 */ /* 0x000762000c1e1900 */
[----:B-1----:R-:W-:Y:S01]  /*1750*/  ISETP.NE.AND P1, PT, R9, 0x1, PT ;  /* 0x000000010900780c */ /* 0x002fe20003f25270 */
[----:B------:R-:W-:-:S04]  /*1760*/  IMAD.SHL.U32 R10, R217, 0x80, RZ ;  /* 0x00000080d90a7824 */ /* 0x000fc800078e00ff */
[----:B0-----:R-:W-:Y:S01]  /*1770*/  VIADD R4, R10, 0x7f ;  /* 0x0000007f0a047836 */ /* 0x001fe20000000000 */
[----:B------:R3:W-:Y:S07]  /*1780*/  STL [R1+0x10], R10 ;  /* 0x0000100a01007387 */ /* 0x0007ee0000100800 */
[----:B------:R-:W0:Y:S08]  /*1790*/  @P1 LDC R9, c[0x0][0x44c] ;  /* 0x00011300ff091b82 */ /* 0x000e300000000800 */
[----:B------:R-:W1:Y:S01]  /*17a0*/  @P1 LDC R5, c[0x0][0x450] ;  /* 0x00011400ff051b82 */ /* 0x000e620000000800 */
[----:B--2---:R-:W-:-:S02]  /*17b0*/  @P0 IMAD.IADD R2, R8, 0x1, -R3 ;  /* 0x0000000108020824 */ /* 0x004fc400078e0a03 */
[----:B------:R-:W-:Y:S02]  /*17c0*/  IMAD.IADD R8, R27, 0x1, -R0 ;  /* 0x000000011b087824 */ /* 0x000fe400078e0a00 */
[----:B0-----:R-:W-:-:S03]  /*17d0*/  @P1 IMAD.HI.U32 R0, R4, R9, RZ ;  /* 0x0000000904001227 */ /* 0x001fc600078e00ff */
[----:B------:R-:W-:Y:S01]  /*17e0*/  IADD3 R217, R8, R2, RZ ;  /* 0x0000000208d97210 */ /* 0x000fe20007ffe0ff */
[----:B------:R-:W-:Y:S01]  /*17f0*/  IMAD.MOV R25, RZ, RZ, -R8 ;  /* 0x000000ffff197224 */ /* 0x000fe200078e0a08 */
[----:B-1----:R-:W-:Y:S02]  /*1800*/  @P1 SHF.R.U32.HI R4, RZ, R5, R0 ;  /* 0x00000005ff041219 */ /* 0x002fe40000011600 */
[C---:B------:R-:W-:Y:S01]  /*1810*/  IADD3 R99, R217.reuse, 0x80, -R216 ;  /* 0x00000080d9637810 */ /* 0x040fe20007ffe8d8 */
[----:B------:R-:W-:Y:S01]  /*1820*/  VIADD R0, R217, 0x7f ;  /* 0x0000007fd9007836 */ /* 0x000fe20000000000 */
[----:B------:R-:W-:-:S03]  /*1830*/  VIMNMX R25, RZ, R25, !PT ;  /* 0x00000019ff197248 */ /* 0x000fc60007fe0100 */
[----:B------:R-:W-:Y:S01]  /*1840*/  IMAD.IADD R4, R99, 0x1, R4 ;  /* 0x0000000163047824 */ /* 0x000fe200078e0204 */
[----:B------:R-:W-:-:S04]  /*1850*/  SHF.R.S32.HI R3, RZ, 0x1f, R0 ;  /* 0x0000001fff037819 */ /* 0x000fc80000011400 */
[----:B------:R-:W-:Y:S02]  /*1860*/  SHF.R.S32.HI R5, RZ, 0x1f, R4 ;  /* 0x0000001fff057819 */ /* 0x000fe40000011404 */
[----:B------:R-:W-:Y:S02]  /*1870*/  LEA.HI R3, R3, R0, RZ, 0x7 ;  /* 0x0000000003037211 */ /* 0x000fe400078f38ff */
[----:B------:R-:W-:Y:S02]  /*1880*/  LEA.HI R5, R5, R4, RZ, 0x7 ;  /* 0x0000000405057211 */ /* 0x000fe400078f38ff */
[----:B------:R-:W-:Y:S02]  /*1890*/  SHF.R.S32.HI R168, RZ, 0x7, R3 ;  /* 0x00000007ffa87819 */ /* 0x000fe40000011403 */
[----:B------:R-:W-:-:S04]  /*18a0*/  SHF.R.S32.HI R5, RZ, 0x7, R5 ;  /* 0x00000007ff057819 */ /* 0x000fc80000011405 */
[----:B------:R-:W-:-:S05]  /*18b0*/  VIMNMX R5, R168, R5, PT ;  /* 0x00000005a8057248 */ /* 0x000fca0003fe0100 */
[----:B------:R-:W-:-:S05]  /*18c0*/  IMAD R5, R5, 0x80, -R8 ;  /* 0x0000008005057824 */ /* 0x000fca00078e0a08 */
[----:B------:R-:W-:-:S04]  /*18d0*/  VIMNMX R0, R5, R2, PT ;  /* 0x0000000205007248 */ /* 0x000fc80003fe0100 */
        /* <DEDUP_REMOVED lines=9> */
[----:B---3--:R-:W-:Y:S05]  /*1970*/  @!P1 BRA `(.L_x_2945) ;  /* 0x000000a800789947 */ /* 0x008fea0003800000 */
        /* <DEDUP_REMOVED lines=11> */
[----:B------:R-:W-:Y:S01]  /*1a30*/  IMAD.U32 R10, RZ, RZ, UR6 ;  /* 0x00000006ff0a7e24 */ /* 0x000fe2000f8e00ff */
[----:B------:R-:W-:Y:S01]  /*1a40*/  MOV R13, RZ ;  /* 0x000000ff000d7202 */ /* 0x000fe20000000f00 */
[----:B------:R-:W-:Y:S02]  /*1a50*/  IMAD.U32 R6, RZ, RZ, UR4 ;  /* 0x00000004ff067e24 */ /* 0x000fe4000f8e00ff */
[----:B------:R-:W-:-:S02]  /*1a60*/  IMAD.U32 R7, RZ, RZ, UR5 ;  /* 0x00000005ff077e24 */ /* 0x000fc4000f8e00ff */
[----:B------:R-:W-:Y:S02]  /*1a70*/  IMAD.U32 R11, RZ, RZ, UR7 ;  /* 0x00000007ff0b7e24 */ /* 0x000fe4000f8e00ff */
[----:B------:R-:W-:Y:S02]  /*1a80*/  IMAD.MOV.U32 R8, RZ, RZ, 0x70 ;  /* 0x00000070ff087424 */ /* 0x000fe400078e00ff */
[----:B0-----:R-:W-:-:S07]  /*1a90*/  IMAD.MOV.U32 R12, RZ, RZ, 0x1 ;  /* 0x00000001ff0c7424 */ /* 0x001fce00078e00ff */
[----:B------:R-:W-:-:S07]  /*1aa0*/  LEPC R20, `(.L_x_2947) ;  /* 0x000000001014794e */ /* 0x000fce0000000000 */
[----:B-1---5:R-:W-:Y:S05]  /*1ab0*/  CALL.ABS.NOINC R14 ;  /* 0x000000000e007343 */ /* 0x022fea0003c00000 */
.L_x_2947:
[----:B------:R-:W-:Y:S05]  /*1ac0*/  BSYNC B6 ;  /* 0x0000000000067941 */ /* 0x000fea0003800000 */
.L_x_2946:
[----:B------:R-:W-:Y:S01]  /*1ad0*/  VIADD R0, R22, 0x10400 ;  /* 0x0001040016007836 */ /* 0x000fe20000000000 */
[----:B------:R-:W-:Y:S04]  /*1ae0*/  BSSY B6, `(.L_x_2948) ;  /* 0x0000013000067945 */ /* 0x000fe80003800000 */
        /* <DEDUP_REMOVED lines=10> */
[----:B------:R-:W-:Y:S01]  /*1b90*/  MOV R8, 0x70 ;  /* 0x0000007000087802 */ /* 0x000fe20000000f00 */
[----:B------:R-:W-:Y:S02]  /*1ba0*/  IMAD.U32 R6, RZ, RZ, UR4 ;  /* 0x00000004ff067e24 */ /* 0x000fe4000f8e00ff */
[----:B------:R-:W-:-:S02]  /*1bb0*/  IMAD.U32 R7, RZ, RZ, UR5 ;  /* 0x00000005ff077e24 */ /* 0x000fc4000f8e00ff */
[----:B------:R-:W-:Y:S02]  /*1bc0*/  IMAD.U32 R11, RZ, RZ, UR7 ;  /* 0x00000007ff0b7e24 */ /* 0x000fe4000f8e00ff */
[----:B------:R-:W-:Y:S02]  /*1bd0*/  IMAD.MOV.U32 R12, RZ, RZ, 0x1 ;  /* 0x00000001ff0c7424 */ /* 0x000fe400078e00ff */
[----:B0-----:R-:W-:-:S07]  /*1be0*/  IMAD.MOV.U32 R13, RZ, RZ, RZ ;  /* 0x000000ffff0d7224 */ /* 0x001fce00078e00ff */
[----:B------:R-:W-:-:S07]  /*1bf0*/  LEPC R20, `(.L_x_2949) ;  /* 0x000000001014794e */ /* 0x000fce0000000000 */
[----:B-1---5:R-:W-:Y:S05]  /*1c00*/  CALL.ABS.NOINC R14 ;  /* 0x000000000e007343 */ /* 0x022fea0003c00000 */
.L_x_2949:
[----:B------:R-:W-:Y:S05]  /*1c10*/  BSYNC B6 ;  /* 0x0000000000067941 */ /* 0x000fea0003800000 */
.L_x_2948:
[----:B------:R-:W-:Y:S01]  /*1c20*/  ULDC.64 UR4, c[0x0][0x9f8] ;  /* 0x00027e0000047ab9 */ /* 0x000fe20000000a00 */
[----:B------:R-:W2:Y:S01]  /*1c30*/  LDL R21, [R1+0x1c] ;  /* 0x00001c0001157983 */ /* 0x000ea20000100800 */
[----:B------:R-:W-:Y:S01]  /*1c40*/  ISETP.NE.U32.AND P0, PT, RZ, UR4, PT ;  /* 0x00000004ff007c0c */ /* 0x000fe2000bf05070 */
[----:B------:R-:W0:Y:S01]  /*1c50*/  LDC R37, c[0x0][0x3f4] ;  /* 0x0000fd00ff257b82 */ /* 0x000e220000000800 */
[----:B------:R-:W1:Y:S02]  /*1c60*/  S2R R20, SR_TID.X ;  /* 0x0000000000147919 */ /* 0x000e640000002100 */
[----:B------:R-:W-:-:S05]  /*1c70*/  ISETP.NE.AND.EX P0, PT, RZ, UR5, PT, P0 ;  /* 0x00000005ff007c0c */ /* 0x000fca000bf05300 */
[----:B------:R-:W3:Y:S08]  /*1c80*/  LDC.64 R32, c[0x0][0x3f8] ;  /* 0x0000fe00ff207b82 */ /* 0x000ef00000000a00 */
[----:B------:R-:W-:Y:S01]  /*1c90*/  @P0 IADD3 R6, P1, R29, UR4, RZ ;  /* 0x000000041d060c10 */ /* 0x000fe2000ff3e0ff */
[----:B------:R-:W4:Y:S01]  /*1ca0*/  LDC.64 R12, c[0x0][0x408] ;  /* 0x00010200ff0c7b82 */ /* 0x000f220000000a00 */
[----:B------:R-:W2:Y:S02]  /*1cb0*/  LDL R29, [R1+0x20] ;  /* 0x00002000011d7983 */ /* 0x000ea40000100800 */
[----:B------:R-:W-:-:S02]  /*1cc0*/  @P0 IADD3.X R7, R30, UR5, RZ, P1, !PT ;  /* 0x000000051e070c10 */ /* 0x000fc40008ffe4ff */
[----:B------:R-:W2:Y:S04]  /*1cd0*/  LDL R30, [R1+0x24] ;  /* 0x00002400011e7983 */ /* 0x000ea80000100800 */
[----:B------:R4:W2:Y:S01]  /*1ce0*/  @P0 LDG.E R24, desc[UR36][R6.64] ;  /* 0x0000002406180981 */ /* 0x0008a2000c1e1900 */
[----:B-1----:R-:W-:-:S05]  /*1cf0*/  VIADD R34, R20, 0xffffff80 ;  /* 0xffffff8014227836 */ /* 0x002fca0000000000 */
[----:B------:R-:W-:-:S04]  /*1d00*/  SHF.R.S32.HI R35, RZ, 0x1f, R34 ;  /* 0x0000001fff237819 */ /* 0x000fc80000011422 */
[----:B------:R-:W-:-:S04]  /*1d10*/  LEA.HI R35, R35, R34, RZ, 0x3 ;  /* 0x0000002223237211 */ /* 0x000fc800078f18ff */
[----:B------:R-:W-:Y:S02]  /*1d20*/  LOP3.LUT R35, R35, 0xfffffff8, RZ, 0xc0, !PT ;  /* 0xfffffff823237812 */ /* 0x000fe400078ec0ff */
[----:B------:R-:W-:-:S03]  /*1d30*/  SHF.R.S32.HI R3, RZ, 0x1f, R221 ;  /* 0x0000001fff037819 */ /* 0x000fc600000114dd */
[----:B------:R-:W-:Y:S01]  /*1d40*/  IMAD.IADD R35, R34, 0x1, -R35 ;  /* 0x0000000122237824 */ /* 0x000fe200078e0a23 */
[C---:B0-----:R-:W-:Y:S01]  /*1d50*/  ISETP.GE.AND P0, PT, R16.reuse, R37, PT ;  /* 0x000000251000720c */ /* 0x041fe20003f06270 */
[----:B---3--:R-:W-:Y:S02]  /*1d60*/  IMAD R0, R3, R32, RZ ;  /* 0x0000002003007224 */ /* 0x008fe400078e02ff */
[----:B------:R-:W-:Y:S02]  /*1d70*/  IMAD.SHL.U32 R84, R35, 0x8, RZ ;  /* 0x0000000823547824 */ /* 0x000fe400078e00ff */
[----:B----4-:R-:W-:Y:S01]  /*1d80*/  IMAD R4, R3, R12, RZ ;  /* 0x0000000c03047224 */ /* 0x010fe200078e02ff */
[----:B------:R-:W-:Y:S02]  /*1d90*/  SEL R3, R37, RZ, P0 ;  /* 0x000000ff25037207 */ /* 0x000fe40000000000 */
[----:B------:R-:W-:Y:S02]  /*1da0*/  SHF.R.S32.HI R85, RZ, 0x1f, R84 ;  /* 0x0000001fff557819 */ /* 0x000fe40000011454 */
[----:B------:R-:W-:Y:S01]  /*1db0*/  IADD3 R3, R16, R3, RZ ;  /* 0x0000000310037210 */ /* 0x000fe20007ffe0ff */
[C---:B------:R-:W-:Y:S01]  /*1dc0*/  IMAD R89, R221.reuse, R33, R0 ;  /* 0x00000021dd597224 */ /* 0x040fe200078e0200 */
[----:B------:R-:W-:Y:S01]  /*1dd0*/  SHF.R.S32.HI R31, RZ, 0x1f, R34 ;  /* 0x0000001fff1f7819 */ /* 0x000fe20000011422 */
[----:B------:R-:W-:Y:S01]  /*1de0*/  IMAD.WIDE.U32 R6, R221, R32, R84 ;  /* 0x00000020dd067225 */ /* 0x000fe200078e0054 */
[----:B------:R-:W-:-:S02]  /*1df0*/  SHF.R.S32.HI R0, RZ, 0x1f, R3 ;  /* 0x0000001fff007819 */ /* 0x000fc40000011403 */
[----:B------:R-:W-:Y:S01]  /*1e00*/  LEA.HI R31, R31, R34, RZ, 0x6 ;  /* 0x000000221f1f7211 */ /* 0x000fe200078f30ff */
[----:B------:R-:W-:Y:S01]  /*1e10*/  IMAD.MOV.U32 R88, RZ, RZ, R6 ;  /* 0x000000ffff587224 */ /* 0x000fe200078e0006 */
[CC--:B------:R-:W-:Y:S01]  /*1e20*/  LEA.HI R6, R0.reuse, R3.reuse, RZ, 0x7 ;  /* 0x0000000300067211 */ /* 0x0c0fe200078f38ff */
[----:B------:R-:W-:Y:S01]  /*1e30*/  IMAD.WIDE.U32 R10, R221, R32, R16 ;  /* 0x00000020dd0a7225 */ /* 0x000fe200078e0010 */
[----:B------:R-:W-:-:S03]  /*1e40*/  LEA.HI R39, R0, R3, RZ, 0x4 ;  /* 0x0000000300277211 */ /* 0x000fc600078f20ff */
[----:B------:R-:W-:Y:S02]  /*1e50*/  IMAD.IADD R87, R89, 0x1, R11 ;  /* 0x0000000159577824 */ /* 0x000fe400078e020b */
[----:B------:R-:W-:Y:S01]  /*1e60*/  IMAD.SHL.U32 R31, R31, 0x10, RZ ;  /* 0x000000101f1f7824 */ /* 0x000fe200078e00ff */
[----:B------:R-:W-:Y:S01]  /*1e70*/  SHF.R.U32.HI R112, RZ, 0x3, R225 ;  /* 0x00000003ff707819 */ /* 0x000fe200000116e1 */
[----:B------:R-:W-:-:S04]  /*1e80*/  IMAD.WIDE.U32 R8, R221, R12, R84 ;  /* 0x0000000cdd087225 */ /* 0x000fc800078e0054 */
[----:B------:R-:W-:Y:S01]  /*1e90*/  IMAD.IADD R89, R7, 0x1, R89 ;  /* 0x0000000107597824 */ /* 0x000fe200078e0259 */
[----:B------:R-:W-:Y:S01]  /*1ea0*/  LOP3.LUT R7, R225, 0x70, R39, 0xf8, !PT ;  /* 0x00000070e1077812 */ /* 0x000fe200078ef827 */
[----:B------:R-:W-:Y:S01]  /*1eb0*/  IMAD.SHL.U32 R6, R6, 0x80, RZ ;  /* 0x0000008006067824 */ /* 0x000fe200078e00ff */
[----:B------:R-:W-:Y:S01]  /*1ec0*/  LOP3.LUT R31, R31, 0xfffffc00, RZ, 0xc0, !PT ;  /* 0xfffffc001f1f7812 */ /* 0x000fe200078ec0ff */
[----:B------:R-:W-:Y:S01]  /*1ed0*/  IMAD.MOV.U32 R92, RZ, RZ, R8 ;  /* 0x000000ffff5c7224 */ /* 0x000fe200078e0008 */
[----:B------:R-:W-:Y:S02]  /*1ee0*/  LOP3.LUT R7, R7, R112, RZ, 0x3c, !PT ;  /* 0x0000007007077212 */ /* 0x000fe400078e3cff */
[----:B------:R-:W-:-:S04]  /*1ef0*/  LOP3.LUT R8, R6, 0xffffc000, RZ, 0xc0, !PT ;  /* 0xffffc00006087812 */ /* 0x000fc800078ec0ff */
[----:B------:R-:W-:Y:S02]  /*1f00*/  IADD3 R94, R7, R8, R31 ;  /* 0x00000008075e7210 */ /* 0x000fe40007ffe01f */
[----:B------:R-:W0:Y:S01]  /*1f10*/  S2R R31, SR_TID.X ;  /* 0x00000000001f7919 */ /* 0x000e220000002100 */
[C---:B------:R-:W-:Y:S02]  /*1f20*/  VIADD R102, R221.reuse, 0x20 ;  /* 0x00000020dd667836 */ /* 0x040fe40000000000 */
[C---:B------:R-:W-:Y:S02]  /*1f30*/  IMAD R93, R221.reuse, R13, R4 ;  /* 0x0000000ddd5d7224 */ /* 0x040fe400078e0204 */
[C---:B------:R-:W-:Y:S02]  /*1f40*/  VIADD R100, R221.reuse, 0x60 ;  /* 0x00000060dd647836 */ /* 0x040fe40000000000 */
[----:B------:R-:W-:Y:S01]  /*1f50*/  IMAD.SHL.U32 R4, R102, 0x80, RZ ;  /* 0x0000008066047824 */ /* 0x000fe200078e00ff */
[----:B------:R-:W-:Y:S01]  /*1f60*/  IADD3 R101, R221, 0x40, RZ ;  /* 0x00000040dd657810 */ /* 0x000fe20007ffe0ff */
[----:B------:R-:W-:-:S03]  /*1f70*/  IMAD.SHL.U32 R0, R100, 0x80, RZ ;  /* 0x0000008064007824 */ /* 0x000fc600078e00ff */
[----:B------:R-:W-:Y:S01]  /*1f80*/  LOP3.LUT R4, R4, 0x380, RZ, 0xc0, !PT ;  /* 0x0000038004047812 */ /* 0x000fe200078ec0ff */
[----:B------:R-:W-:Y:S01]  /*1f90*/  IMAD.SHL.U32 R3, R101, 0x80, RZ ;  /* 0x0000008065037824 */ /* 0x000fe200078e00ff */
[----:B0-----:R-:W-:-:S04]  /*1fa0*/  SHF.R.U32.HI R36, RZ, 0x7, R31 ;  /* 0x00000007ff247819 */ /* 0x001fc8000001161f */
[----:B------:R-:W-:Y:S01]  /*1fb0*/  ISETP.NE.AND P6, PT, R36, 0x1, PT ;  /* 0x000000012400780c */ /* 0x000fe20003fc5270 */
[----:B------:R-:W-:Y:S01]  /*1fc0*/  IMAD.MOV.U32 R86, RZ, RZ, R10 ;  /* 0x000000ffff567224 */ /* 0x000fe200078e000a */
[----:B------:R-:W-:Y:S01]  /*1fd0*/  LOP3.LUT R0, R0, 0x380, RZ, 0xc0, !PT ;  /* 0x0000038000007812 */ /* 0x000fe200078ec0ff */
[----:B------:R-:W-:Y:S01]  /*1fe0*/  IMAD.IADD R5, R28, 0x1, R27 ;  /* 0x000000011c057824 */ /* 0x000fe200078e021b */
[----:B------:R-:W-:Y:S01]  /*1ff0*/  SHF.R.U32.HI R111, RZ, 0x3, R4 ;  /* 0x00000003ff6f7819 */ /* 0x000fe20000011604 */
[----:B------:R-:W-:Y:S01]  /*2000*/  IMAD.WIDE.U32 R14, R221, R12, R16 ;  /* 0x0000000cdd0e7225 */ /* 0x000fe200078e0010 */
[----:B------:R-:W-:-:S07]  /*2010*/  LOP3.LUT R10, R4, 0x70, R39, 0xf8, !PT ;  /* 0x00000070040a7812 */ /* 0x000fce00078ef827 */
[----:B------:R-:W-:Y:S05]  /*2020*/  @!P6 WARPSYNC.ALL ;  /* 0x000000000000e948 */ /* 0x000fea0003800000 */
[----:B-----5:R-:W-:Y:S02]  /*2030*/  SHF.R.S32.HI R27, RZ, 0x1f, R97 ;  /* 0x0000001fff1b7819 */ /* 0x020fe40000011461 */
[----:B------:R-:W-:Y:S01]  /*2040*/  LOP3.LUT R3, R3, 0x380, RZ, 0xc0, !PT ;  /* 0x0000038003037812 */ /* 0x000fe200078ec0ff */
[----:B------:R-:W-:Y:S01]  /*2050*/  IMAD.IADD R15, R93, 0x1, R15 ;  /* 0x000000015d0f7824 */ /* 0x000fe200078e020f */
[----:B------:R-:W-:Y:S02]  /*2060*/  SHF.R.U32.HI R103, RZ, 0x3, R0 ;  /* 0x00000003ff677819 */ /* 0x000fe40000011600 */
[----:B------:R-:W-:-:S02]  /*2070*/  LOP3.LUT R20, R0, 0x70, R39, 0xf8, !PT ;  /* 0x0000007000147812 */ /* 0x000fc400078ef827 */
[----:B------:R-:W-:Y:S01]  /*2080*/  LOP3.LUT R83, R10, R111, RZ, 0x3c, !PT ;  /* 0x0000006f0a537212 */ /* 0x000fe200078e3cff */
[----:B------:R-:W-:Y:S01]  /*2090*/  IMAD.IADD R93, R9, 0x1, R93 ;  /* 0x00000001095d7824 */ /* 0x000fe200078e025d */
[----:B------:R-:W-:Y:S01]  /*20a0*/  SHF.R.U32.HI R104, RZ, 0x3, R3 ;  /* 0x00000003ff687819 */ /* 0x000fe20000011603 */
[-C--:B------:R-:W-:Y:S01]  /*20b0*/  IMAD R28, R27, R32.reuse, RZ ;  /* 0x000000201b1c7224 */ /* 0x080fe200078e02ff */
[----:B------:R-:W-:Y:S01]  /*20c0*/  LOP3.LUT R9, R3, 0x70, R39, 0xf8, !PT ;  /* 0x0000007003097812 */ /* 0x000fe200078ef827 */
[----:B------:R-:W-:Y:S01]  /*20d0*/  IMAD.WIDE.U32 R86, R97, R32, R86 ;  /* 0x0000002061567225 */ /* 0x000fe200078e0056 */
[----:B------:R-:W-:Y:S01]  /*20e0*/  LOP3.LUT R11, R20, R103, RZ, 0x3c, !PT ;  /* 0x00000067140b7212 */ /* 0x000fe200078e3cff */
[----:B------:R-:W-:Y:S01]  /*20f0*/  ULDC UR4, c[0x0][0x2f4] ;  /* 0x0000bd0000047ab9 */ /* 0x000fe20000000800 */
[----:B------:R-:W-:Y:S01]  /*2100*/  LOP3.LUT R9, R9, R104, RZ, 0x3c, !PT ;  /* 0x0000006809097212 */ /* 0x000fe200078e3cff */
[C---:B------:R-:W-:Y:S01]  /*2110*/  IMAD R41, R97.reuse, R33, R28 ;  /* 0x0000002161297224 */ /* 0x040fe200078e021c */
[----:B------:R-:W-:Y:S01]  /*2120*/  SHF.R.S32.HI R38, RZ, 0x4, R39 ;  /* 0x00000004ff267819 */ /* 0x000fe20000011427 */
[----:B------:R-:W-:Y:S01]  /*2130*/  IMAD.WIDE.U32 R88, R97, R32, R88 ;  /* 0x0000002061587225 */ /* 0x000fe200078e0058 */
[----:B------:R-:W-:-:S02]  /*2140*/  ISETP.GE.AND P2, PT, R18, UR4, PT ;  /* 0x0000000412007c0c */ /* 0x000fc4000bf46270 */
[----:B------:R-:W-:Y:S01]  /*2150*/  LOP3.LUT R39, R39, 0xfffffff0, RZ, 0xc0, !PT ;  /* 0xfffffff027277812 */ /* 0x000fe200078ec0ff */
[----:B------:R-:W-:Y:S01]  /*2160*/  IMAD.WIDE.U32 R90, R97, R12, R14 ;  /* 0x0000000c615a7225 */ /* 0x000fe200078e000e */
[----:B------:R-:W-:-:S03]  /*2170*/  SHF.L.U64.HI R10, R32, 0x7, R33 ;  /* 0x00000007200a7819 */ /* 0x000fc60000010221 */
[----:B------:R-:W-:Y:S01]  /*2180*/  IMAD.WIDE.U32 R92, R97, R12, R92 ;  /* 0x0000000c615c7225 */ /* 0x000fe200078e005c */
[----:B------:R-:W-:-:S03]  /*2190*/  SHF.L.U64.HI R28, R12, 0x5, R13 ;  /* 0x000000050c1c7819 */ /* 0x000fc6000001020d */
[----:B------:R-:W-:Y:S01]  /*21a0*/  VIADD R98, R36, 0x8 ;  /* 0x0000000824627836 */ /* 0x000fe20000000000 */
[----:B------:R-:W-:Y:S01]  /*21b0*/  IADD3 R36, R41, R87, RZ ;  /* 0x0000005729247210 */ /* 0x000fe20007ffe0ff */
[----:B------:R-:W-:Y:S01]  /*21c0*/  IMAD.SHL.U32 R20, R32, 0x20, RZ ;  /* 0x0000002020147824 */ /* 0x000fe200078e00ff */
[----:B------:R-:W-:Y:S01]  /*21d0*/  SHF.R.S32.HI R34, RZ, 0x1f, R218 ;  /* 0x0000001fff227819 */ /* 0x000fe200000114da */
[----:B------:R-:W-:Y:S01]  /*21e0*/  IMAD.SHL.U32 R96, R37, 0x2, RZ ;  /* 0x0000000225607824 */ /* 0x000fe200078e00ff */
[----:B------:R-:W-:Y:S01]  /*21f0*/  ISETP.GE.AND P1, PT, R16, UR4, PT ;  /* 0x0000000410007c0c */ /* 0x000fe2000bf26270 */
[----:B------:R-:W-:Y:S01]  /*2200*/  IMAD.SHL.U32 R31, R12, 0x20, RZ ;  /* 0x000000200c1f7824 */ /* 0x000fe200078e00ff */
[----:B------:R-:W-:Y:S01]  /*2210*/  P2R R81, PR, RZ, 0x4 ;  /* 0x00000004ff517803 */ /* 0x000fe20000000000 */
[----:B------:R-:W-:Y:S01]  /*2220*/  IMAD R35, R35, 0x20, R221 ;  /* 0x0000002023237824 */ /* 0x000fe200078e02dd */
[----:B------:R-:W-:Y:S01]  /*2230*/  SHF.R.S32.HI R43, RZ, 0x1f, R39 ;  /* 0x0000001fff2b7819 */ /* 0x000fe20000011427 */
[----:B------:R-:W-:Y:S01]  /*2240*/  IMAD.IADD R41, R89, 0x1, R41 ;  /* 0x0000000159297824 */ /* 0x000fe200078e0229 */
[----:B--2---:R-:W-:-:S02]  /*2250*/  IADD3 R7, R11, R8, R21 ;  /* 0x000000080b077210 */ /* 0x004fc40007ffe015 */
[----:B------:R-:W-:Y:S02]  /*2260*/  SHF.L.U32 R21, R32, 0x6, RZ ;  /* 0x0000000620157819 */ /* 0x000fe400000006ff */
[----:B------:R-:W-:Y:S01]  /*2270*/  IADD3 R83, R83, R8, R30 ;  /* 0x0000000853537210 */ /* 0x000fe20007ffe01e */
[----:B------:R-:W-:Y:S01]  /*2280*/  IMAD R30, R27, R12, RZ ;  /* 0x0000000c1b1e7224 */ /* 0x000fe200078e02ff */
[----:B------:R-:W-:-:S03]  /*2290*/  IADD3 R6, R9, R8, R29 ;  /* 0x0000000809067210 */ /* 0x000fc60007ffe01d */
[----:B------:R-:W-:Y:S01]  /*22a0*/  IMAD R11, R97, R13, R30 ;  /* 0x0000000d610b7224 */ /* 0x000fe200078e021e */
[C-C-:B------:R-:W-:Y:S01]  /*22b0*/  SHF.L.U64.HI R8, R32.reuse, 0x5, R33.reuse ;  /* 0x0000000520087819 */ /* 0x140fe20000010221 */
[C---:B------:R-:W-:Y:S01]  /*22c0*/  IMAD.SHL.U32 R27, R32.reuse, 0x80, RZ ;  /* 0x00000080201b7824 */ /* 0x040fe200078e00ff */
[----:B------:R-:W-:Y:S01]  /*22d0*/  SHF.L.U64.HI R9, R32, 0x6, R33 ;  /* 0x0000000620097819 */ /* 0x000fe20000010221 */
[C---:B------:R-:W-:Y:S01]  /*22e0*/  IMAD.SHL.U32 R32, R12.reuse, 0x40, RZ ;  /* 0x000000400c207824 */ /* 0x040fe200078e00ff */
[C-C-:B------:R-:W-:Y:S01]  /*22f0*/  SHF.L.U64.HI R29, R12.reuse, 0x6, R13.reuse ;  /* 0x000000060c1d7819 */ /* 0x140fe2000001020d */
[C---:B------:R-:W-:Y:S01]  /*2300*/  IMAD.SHL.U32 R33, R12.reuse, 0x80, RZ ;  /* 0x000000800c217824 */ /* 0x040fe200078e00ff */
[----:B------:R-:W-:Y:S01]  /*2310*/  SHF.L.U64.HI R30, R12, 0x7, R13 ;  /* 0x000000070c1e7819 */ /* 0x000fe2000001020d */
[----:B------:R-:W-:Y:S01]  /*2320*/  IMAD.IADD R37, R11, 0x1, R91 ;  /* 0x000000010b257824 */ /* 0x000fe200078e025b */
[----:B------:R-:W-:Y:S01]  /*2330*/  SHF.R.S32.HI R40, RZ, 0x1f, R24 ;  /* 0x0000001fff287819 */ /* 0x000fe20000011418 */
[----:B------:R-:W-:Y:S01]  /*2340*/  IMAD.IADD R42, R93, 0x1, R11 ;  /* 0x000000015d2a7824 */ /* 0x000fe200078e020b */
[----:B------:R-:W-:Y:S06]  /*2350*/  @!P6 BAR.SYNC.DEFER_BLOCKING 0x9, 0x100 ;  /* 0x024400000000eb1d */ /* 0x000fec0000010000 */
.L_x_3045:
[----:B------:R-:W0:Y:S01]  /*2360*/  LDC R106, c[0x0][0x430] ;  /* 0x00010c00ff6a7b82 */ /* 0x000e220000000800 */
[----:B------:R-:W-:Y:S01]  /*2370*/  VIADD R26, R26, 0xffffffff ;  /* 0xffffffff1a1a7836 */ /* 0x000fe20000000000 */
[----:B-1-34-:R-:W1:Y:S01]  /*2380*/  S2R R44, SR_TID.X ;  /* 0x00000000002c7919 */ /* 0x01ae620000002100 */
[----:B------:R-:W-:Y:S02]  /*2390*/  IMAD.MOV.U32 R105, RZ, RZ, RZ ;  /* 0x000000ffff697224 */ /* 0x000fe400078e00ff */
[----:B------:R-:W-:-:S03]  /*23a0*/  IMAD R11, R26, 0x80, R35 ;  /* 0x000000801a0b7824 */ /* 0x000fc600078e0223 */
[----:B------:R-:W2:Y:S01]  /*23b0*/  LDC R114, c[0x0][0x3f4] ;  /* 0x0000fd00ff727b82 */ /* 0x000ea20000000800 */
[----:B------:R-:W-:Y:S01]  /*23c0*/  IMAD.IADD R45, R5, 0x1, R11 ;  /* 0x00000001052d7824 */ /* 0x000fe200078e020b */
[----:B------:R-:W-:-:S03]  /*23d0*/  ISETP.GE.AND P2, PT, R11, R2, PT ;  /* 0x000000020b00720c */ /* 0x000fc60003f46270 */
[----:B------:R-:W-:Y:S01]  /*23e0*/  IMAD.MOV.U32 R11, RZ, RZ, R45 ;  /* 0x000000ffff0b7224 */ /* 0x000fe200078e002d */
[----:B------:R-:W-:Y:S02]  /*23f0*/  ISETP.GT.OR P2, PT, R35, 0x7f, P2 ;  /* 0x0000007f2300780c */ /* 0x000fe40001744670 */
[----:B0-----:R-:W-:-:S11]  /*2400*/  ISETP.NE.AND P3, PT, R106, 0x1, PT ;  /* 0x000000016a00780c */ /* 0x001fd60003f65270 */
[----:B------:R-:W0:Y:S01]  /*2410*/  @!P2 LDC.64 R14, c[0x0][0x428] ;  /* 0x00010a00ff0eab82 */ /* 0x000e220000000a00 */
[----:B-1----:R-:W-:-:S07]  /*2420*/  VIADD R48, R44, 0xffffff80 ;  /* 0xffffff802c307836 */ /* 0x002fce0000000000 */
[----:B------:R-:W1:Y:S08]  /*2430*/  @!P2 LDC.64 R46, c[0x0][0x418] ;  /* 0x00010600ff2eab82 */ /* 0x000e700000000a00 */
[----:B------:R-:W3:Y:S08]  /*2440*/  @P3 LDC R12, c[0x0][0x434] ;  /* 0x00010d00ff0c3b82 */ /* 0x000ef00000000800 */
[----:B------:R-:W4:Y:S01]  /*2450*/  @P3 LDC R13, c[0x0][0x438] ;  /* 0x00010e00ff0d3b82 */ /* 0x000f220000000800 */
[----:B---3--:R-:W-:-:S05]  /*2460*/  @P3 IMAD.HI.U32 R12, R45, R12, RZ ;  /* 0x0000000c2d0c3227 */ /* 0x008fca00078e00ff */
[----:B----4-:R-:W-:Y:S01]  /*2470*/  @P3 SHF.R.U32.HI R11, RZ, R13, R12 ;  /* 0x0000000dff0b3219 */ /* 0x010fe2000001160c */
[----:B0-----:R-:W-:-:S03]  /*2480*/  @!P2 IMAD R12, R40, R14, RZ ;  /* 0x0000000e280ca224 */ /* 0x001fc600078e02ff */
[----:B------:R-:W-:Y:S01]  /*2490*/  @!P2 SHF.R.S32.HI R13, RZ, 0x1f, R11 ;  /* 0x0000001fff0da819 */ /* 0x000fe2000001140b */
[----:B------:R-:W-:Y:S01]  /*24a0*/  @!P2 IMAD R15, R24, R15, R12 ;  /* 0x0000000f180fa224 */ /* 0x000fe200078e020c */
[----:B------:R-:W-:Y:S02]  /*24b0*/  @!P2 MOV R12, R11 ;  /* 0x0000000b000ca202 */ /* 0x000fe40000000f00 */
[----:B------:R-:W-:-:S03]  /*24c0*/  SHF.R.S32.HI R44, RZ, 0x1f, R48 ;  /* 0x0000001fff2c7819 */ /* 0x000fc60000011430 */
[----:B------:R-:W-:Y:S01]  /*24d0*/  @!P2 IMAD.WIDE.U32 R12, R24, R14, R12 ;  /* 0x0000000e180ca225 */ /* 0x000fe200078e000c */
[----:B------:R-:W-:-:S03]  /*24e0*/  LEA.HI R44, R44, R48, RZ, 0x6 ;  /* 0x000000302c2c7211 */ /* 0x000fc600078f30ff */
[----:B------:R-:W-:Y:S01]  /*24f0*/  @!P2 IMAD.IADD R13, R13, 0x1, R15 ;  /* 0x000000010d0da824 */ /* 0x000fe200078e020f */
[----:B-1----:R-:W-:Y:S01]  /*2500*/  @!P2 LEA R14, P3, R12, R46, 0x2 ;  /* 0x0000002e0c0ea211 */ /* 0x002fe200078610ff */
[----:B------:R-:W-:-:S03]  /*2510*/  IMAD.SHL.U32 R44, R44, 0x10, RZ ;  /* 0x000000102c2c7824 */ /* 0x000fc600078e00ff */
[----:B------:R-:W-:Y:S02]  /*2520*/  @!P2 LEA.HI.X R15, R12, R47, R13, 0x2, P3 ;  /* 0x0000002f0c0fa211 */ /* 0x000fe400018f140d */
[----:B------:R-:W-:-:S03]  /*2530*/  LOP3.LUT R44, R44, 0xfffffc00, RZ, 0xc0, !PT ;  /* 0xfffffc002c2c7812 */ /* 0x000fc600078ec0ff */
[----:B------:R0:W5:Y:S01]  /*2540*/  @!P2 LDG.E R105, desc[UR36][R14.64] ;  /* 0x000000240e69a981 */ /* 0x000162000c1e1900 */
[----:B--2---:R-:W-:Y:S01]  /*2550*/  ISETP.GE.AND P2, PT, R114, 0x1, PT ;  /* 0x000000017200780c */ /* 0x004fe20003f46270 */
[----:B------:R-:W-:Y:S01]  /*2560*/  IMAD.MOV R11, RZ, RZ, -R11 ;  /* 0x000000ffff0b7224 */ /* 0x000fe200078e0a0b */
[----:B------:R-:W-:Y:S01]  /*2570*/  LOP3.LUT R13, R225, 0x70, R16, 0xf8, !PT ;  /* 0x00000070e10d7812 */ /* 0x000fe200078ef810 */
[----:B------:R-:W-:Y:S05]  /*2580*/  YIELD ;  /* 0x0000000000007946 */ /* 0x000fea0003800000 */
[----:B------:R-:W-:Y:S01]  /*2590*/  LOP3.LUT R12, R44, R13, R112, 0xf6, !PT ;  /* 0x0000000d2c0c7212 */ /* 0x000fe200078ef670 */
[----:B------:R-:W-:Y:S01]  /*25a0*/  BSSY B0, `(.L_x_2950) ;  /* 0x000095d000007945 */ /* 0x000fe20003800000 */
[----:B------:R-:W-:Y:S01]  /*25b0*/  ISETP.GT.AND P3, PT, R26, R25, PT ;  /* 0x000000191a00720c */ /* 0x000fe20003f64270 */
[----:B------:R-:W-:-:S02]  /*25c0*/  IMAD R106, R106, R11, R45 ;  /* 0x0000000b6a6a7224 */ /* 0x000fc400078e022d */
        /* <DEDUP_REMOVED lines=15> */
[----:B------:R-:W-:Y:S01]  /*26c0*/  IMAD R14, R108, UR4, RZ ;  /* 0x000000046c0e7c24 */ /* 0x000fe2000f8e02ff */
[----:B------:R-:W-:Y:S01]  /*26d0*/  IADD3 R13, R13, R11, RZ ;  /* 0x0000000b0d0d7210 */ /* 0x000fe20007ffe0ff */
[----:B------:R-:W-:Y:S02]  /*26e0*/  IMAD R109, R26, -0x80, R2 ;  /* 0xffffff801a6d7824 */ /* 0x000fe400078e0202 */
[C---:B------:R-:W-:Y:S01]  /*26f0*/  IMAD R11, R105.reuse, UR5, R14 ;  /* 0x00000005690b7c24 */ /* 0x040fe2000f8e020e */
[----:B------:R-:W-:Y:S01]  /*2700*/  SHF.R.S32.HI R14, RZ, 0x1f, R26 ;  /* 0x0000001fff0e7819 */ /* 0x000fe2000001141a */
[----:B------:R-:W-:Y:S01]  /*2710*/  IMAD.WIDE.U32 R12, R105, UR4, R12 ;  /* 0x00000004690c7c25 */ /* 0x000fe2000f8e000c */
[----:B------:R-:W-:Y:S01]  /*2720*/  ULDC.64 UR4, c[0x0][0x308] ;  /* 0x0000c20000047ab9 */ /* 0x000fe20000000a00 */
[----:B------:R-:W-:Y:S02]  /*2730*/  VIMNMX R109, R109, 0x80, PT ;  /* 0x000000806d6d7848 */ /* 0x000fe40003fe0100 */
[----:B------:R-:W-:-:S02]  /*2740*/  IMAD.IADD R13, R13, 0x1, R11 ;  /* 0x000000010d0d7824 */ /* 0x000fc400078e020b */
[----:B------:R-:W-:Y:S02]  /*2750*/  IMAD R11, R34, UR4, RZ ;  /* 0x00000004220b7c24 */ /* 0x000fe4000f8e02ff */
[----:B------:R-:W-:-:S04]  /*2760*/  IMAD.WIDE.U32 R116, R218, UR4, R12 ;  /* 0x00000004da747c25 */ /* 0x000fc8000f8e000c */
[----:B------:R-:W-:Y:S01]  /*2770*/  IMAD R11, R218, UR5, R11 ;  /* 0x00000005da0b7c24 */ /* 0x000fe2000f8e020b */
[----:B------:R-:W-:Y:S01]  /*2780*/  ULDC.64 UR4, c[0x0][0x2e8] ;  /* 0x0000ba0000047ab9 */ /* 0x000fe20000000a00 */
[----:B------:R-:W-:Y:S01]  /*2790*/  IMAD R45, R14, R27, R15 ;  /* 0x0000001b0e2d7224 */ /* 0x000fe200078e020f */
        /* <DEDUP_REMOVED lines=33> */
.L_x_2954:
[----:B------:R-:W-:Y:S05]  /*29b0*/  BSYNC B1 ;  /* 0x0000000000017941 */ /* 0x000fea0003800000 */
.L_x_2953:
[----:B------:R-:W-:Y:S01]  /*29c0*/  ISETP.GE.AND P2, PT, R102, R109, PT ;  /* 0x0000006d6600720c */ /* 0x000fe20003f46270 */
[----:B------:R-:W-:Y:S01]  /*29d0*/  BSSY B1, `(.L_x_2955) ;  /* 0x0000023000017945 */ /* 0x000fe20003800000 */
[----:B------:R-:W-:Y:S02]  /*29e0*/  CS2R R64, SRZ ;  /* 0x0000000000407805 */ /* 0x000fe4000001ff00 */
[----:B------:R-:W-:Y:S02]  /*29f0*/  CS2R R62, SRZ ;  /* 0x00000000003e7805 */ /* 0x000fe4000001ff00 */
[----:B0-----:R-:W-:Y:S02]  /*2a00*/  CS2R R44, SRZ ;  /* 0x00000000002c7805 */ /* 0x001fe4000001ff00 */
[----:B------:R-:W-:Y:S02]  /*2a10*/  CS2R R52, SRZ ;  /* 0x0000000000347805 */ /* 0x000fe4000001ff00 */
[----:B------:R-:W-:-:S02]  /*2a20*/  CS2R R56, SRZ ;  /* 0x0000000000387805 */ /* 0x000fc4000001ff00 */
[----:B------:R-:W-:Y:S02]  /*2a30*/  CS2R R54, SRZ ;  /* 0x0000000000367805 */ /* 0x000fe4000001ff00 */
[----:B------:R-:W-:Y:S02]  /*2a40*/  CS2R R58, SRZ ;  /* 0x00000000003a7805 */ /* 0x000fe4000001ff00 */
[----:B------:R-:W-:Y:S02]  /*2a50*/  CS2R R48, SRZ ;  /* 0x0000000000307805 */ /* 0x000fe4000001ff00 */
[----:B------:R-:W-:Y:S02]  /*2a60*/  CS2R R46, SRZ ;  /* 0x00000000002e7805 */ /* 0x000fe4000001ff00 */
[----:B------:R-:W-:Y:S01]  /*2a70*/  CS2R R50, SRZ ;  /* 0x0000000000327805 */ /* 0x000fe2000001ff00 */
[----:B-----5:R-:W-:Y:S01]  /*2a80*/  IMAD.MOV.U32 R122, RZ, RZ, R68 ;  /* 0x000000ffff7a7224 */ /* 0x020fe200078e0044 */
[----:B------:R-:W-:Y:S01]  /*2a90*/  CS2R R66, SRZ ;  /* 0x0000000000427805 */ /* 0x000fe2000001ff00 */
[----:B------:R-:W-:Y:S01]  /*2aa0*/  IMAD.MOV.U32 R130, RZ, RZ, R72 ;  /* 0x000000ffff827224 */ /* 0x000fe200078e0048 */
        /* <DEDUP_REMOVED lines=21> */
.L_x_2956:
[----:B------:R-:W-:Y:S05]  /*2c00*/  BSYNC B1 ;  /* 0x0000000000017941 */ /* 0x000fea0003800000 */
.L_x_2955:
[----:B------:R-:W-:Y:S01]  /*2c10*/  ISETP.GE.AND P3, PT, R101, R109, PT ;  /* 0x0000006d6500720c */ /* 0x000fe20003f66270 */
[----:B------:R-:W-:-:S12]  /*2c20*/  BSSY B1, `(.L_x_2957) ;  /* 0x0000016000017945 */ /* 0x000fd80003800000 */
        /* <DEDUP_REMOVED lines=21> */
.L_x_2958:
[----:B------:R-:W-:Y:S05]  /*2d80*/  BSYNC B1 ;  /* 0x0000000000017941 */ /* 0x000fea0003800000 */
.L_x_2957:
[----:B------:R-:W-:Y:S01]  /*2d90*/  ISETP.GE.AND P4, PT, R100, R109, PT ;  /* 0x0000006d6400720c */ /* 0x000fe20003f86270 */
[----:B------:R-:W-:-:S12]  /*2da0*/  BSSY B1, `(.L_x_2959) ;  /* 0x000001c000017945 */ /* 0x000fd80003800000 */
[----:B------:R-:W-:Y:S05]  /*2db0*/  @P4 BRA `(.L_x_2960) ;  /* 0x0000000000684947 */ /* 0x000fea0003800000 */
[----:B------:R-:W2:Y:S01]  /*2dc0*/  LDC.64 R44, c[0x0][0x3f8] ;  /* 0x0000fe00ff2c7b82 */ /* 0x000ea20000000a00 */
[----:B------:R-:W-:Y:S01]  /*2dd0*/  IMAD.MOV.U32 R13, RZ, RZ, R11 ;  /* 0x000000ffff0d7224 */ /* 0x000fe200078e000b */
[----:B------:R-:W-:Y:S01]  /*2de0*/  ULDC.64 UR4, c[0x0][0x3e8] ;  /* 0x0000fa0000047ab9 */ /* 0x000fe20000000a00 */
[----:B------:R-:W-:Y:S02]  /*2df0*/  MOV R15, R115 ;  /* 0x00000073000f7202 */ /* 0x000fe40000000f00 */
[----:B------:R-:W-:Y:S02]  /*2e00*/  CS2R R48, SRZ ;  /* 0x0000000000307805 */ /* 0x000fe4000001ff00 */
[----:B------:R-:W-:Y:S01]  /*2e10*/  CS2R R50, SRZ ;  /* 0x0000000000327805 */ /* 0x000fe2000001ff00 */
[----:B--2---:R-:W-:-:S04]  /*2e20*/  IMAD.WIDE.U32 R12, R44, 0x60, R12 ;  /* 0x000000602c0c7825 */ /* 0x004fc800078e000c */
[----:B------:R-:W-:Y:S01]  /*2e30*/  IMAD R45, R45, 0x60, RZ ;  /* 0x000000602d2d7824 */ /* 0x000fe200078e02ff */
[----:B------:R-:W-:-:S03]  /*2e40*/  IADD3 R12, P5, P6, R88, UR4, R12 ;  /* 0x00000004580c7c10 */ /* 0x000fc6000febe00c */
[----:B------:R-:W-:-:S05]  /*2e50*/  IMAD.IADD R44, R13, 0x1, R45 ;  /* 0x000000010d2c7824 */ /* 0x000fca00078e022d */
[----:B------:R-:W-:Y:S01]  /*2e60*/  IADD3.X R13, R41, UR5, R44, P5, P6 ;  /* 0x00000005290d7c10 */ /* 0x000fe2000afec42c */
[----:B------:R-:W-:Y:S01]  /*2e70*/  ULDC.64 UR4, c[0x0][0x400] ;  /* 0x0001000000047ab9 */ /* 0x000fe20000000a00 */
[----:B------:R-:W2:Y:S02]  /*2e80*/  LDC.64 R44, c[0x0][0x408] ;  /* 0x00010200ff2c7b82 */ /* 0x000ea40000000a00 */
        /* <DEDUP_REMOVED lines=13> */
.L_x_2960:
[----:B------:R-:W-:Y:S05]  /*2f60*/  BSYNC B1 ;  /* 0x0000000000017941 */ /* 0x000fea0003800000 */
.L_x_2959:
[----:B------:R-:W-:Y:S01]  /*2f70*/  UISETP.NE.AND UP0, UPT, UR60, 0x3, UPT ;  /* 0x000000033c00788c */ /* 0x000fe2000bf05270 */
[----:B------:R-:W-:Y:S01]  /*2f80*/  IMAD.MOV.U32 R129, RZ, RZ, R70 ;  /* 0x000000ffff817224 */ /* 0x000fe200078e0046 */
[----:B-----5:R-:W-:Y:S01]  /*2f90*/  MOV R120, R52 ;  /* 0x0000003400787202 */ /* 0x020fe20000000f00 */
[----:B------:R-:W-:Y:S02]  /*2fa0*/  IMAD.MOV.U32 R137, RZ, RZ, R74 ;  /* 0x000000ffff897224 */ /* 0x000fe400078e004a */
[----:B------:R-:W-:Y:S01]  /*2fb0*/  IMAD.MOV.U32 R125, RZ, RZ, R60 ;  /* 0x000000ffff7d7224 */ /* 0x000fe200078e003c */
[----:B------:R-:W-:Y:S01]  /*2fc0*/  PLOP3.LUT P5, PT, PT, PT, UP0, 0x80, 0x0 ;  /* 0x000000000000781c */ /* 0x000fe20003faf008 */
[----:B------:R-:W-:Y:S02]  /*2fd0*/  IMAD.MOV.U32 R127, RZ, RZ, R64 ;  /* 0x000000ffff7f7224 */ /* 0x000fe400078e0040 */
[----:B------:R-:W-:Y:S02]  /*2fe0*/  IMAD.MOV.U32 R126, RZ, RZ, R62 ;  /* 0x000000ffff7e7224 */ /* 0x000fe400078e003e */
[----:B------:R-:W-:-:S02]  /*2ff0*/  IMAD.MOV.U32 R128, RZ, RZ, R66 ;  /* 0x000000ffff807224 */ /* 0x000fc400078e0042 */
[----:B------:R-:W-:Y:S02]  /*3000*/  IMAD.MOV.U32 R123, RZ, RZ, R56 ;  /* 0x000000ffff7b7224 */ /* 0x000fe400078e0038 */
[----:B------:R-:W-:Y:S02]  /*3010*/  IMAD.MOV.U32 R121, RZ, RZ, R54 ;  /* 0x000000ffff797224 */ /* 0x000fe400078e0036 */
[----:B------:R-:W-:Y:S02]  /*3020*/  IMAD.MOV.U32 R124, RZ, RZ, R58 ;  /* 0x000000ffff7c7224 */ /* 0x000fe400078e003a */
[----:B------:R-:W-:Y:S02]  /*3030*/  IMAD.MOV.U32 R117, RZ, RZ, R44 ;  /* 0x000000ffff757224 */ /* 0x000fe400078e002c */
[----:B------:R-:W-:Y:S02]  /*3040*/  IMAD.MOV.U32 R118, RZ, RZ, R48 ;  /* 0x000000ffff767224 */ /* 0x000fe400078e0030 */
[----:B01----:R-:W-:-:S02]  /*3050*/  IMAD.MOV.U32 R78, RZ, RZ, R46 ;  /* 0x000000ffff4e7224 */ /* 0x003fc400078e002e */
[----:B------:R-:W-:Y:S01]  /*3060*/  IMAD.MOV.U32 R119, RZ, RZ, R50 ;  /* 0x000000ffff777224 */ /* 0x000fe200078e0032 */
[----:B------:R-:W-:Y:S06]  /*3070*/  @!P5 BRA `(.L_x_2961) ;  /* 0x000000000004d947 */ /* 0x000fec0003800000 */
[----:B------:R-:W-:Y:S01]  /*3080*/  BPT.TRAP 0x1 ;  /* 0x000000040000795c */ /* 0x000fe20000300000 */
.L_x_2961:
[----:B------:R-:W-:Y:S01]  /*3090*/  LEA R80, R23, R22, 0x3 ;  /* 0x0000001617507211 */ /* 0x000fe200078e18ff */
[----:B------:R-:W-:Y:S01]  /*30a0*/  BSSY B1, `(.L_x_2962) ;  /* 0x0000004000017945 */ /* 0x000fe20003800000 */
[----:B------:R-:W-:-:S04]  /*30b0*/  SHF.L.U32 R110, R224, 0x1f, RZ ;  /* 0x0000001fe06e7819 */ /* 0x000fc800000006ff */
[----:B------:R-:W0:Y:S02]  /*30c0*/  SYNCS.PHASECHK.TRANS64.TRYWAIT P6, [R80+URZ+0x38890], R110 ;  /* 0x0388906e500075a7 */ /* 0x000e2400080c017f */
[----:B0-----:R-:W-:Y:S05]  /*30d0*/  @!P6 BRA `(.L_x_2963) ;  /* 0x000002800078e947 */ /* 0x001fea0003800000 */
.L_x_3301:
[----:B------:R-:W-:Y:S05]  /*30e0*/  BSYNC B1 ;  /* 0x0000000000017941 */ /* 0x000fea0003800000 */
.L_x_2962:
[----:B------:R-:W-:-:S03]  /*30f0*/  UMOV UR4, 0xffffffff ;  /* 0xffffffff00047882 */ /* 0x000fc60000000000 */
[----:B------:R-:W-:Y:S05]  /*3100*/  BRA.DIV UR4, `(.L_x_2964) ;  /* 0x0000028204807947 */ /* 0x000fea000b800000 */
[----:B------:R1:W3:Y:S04]  /*3110*/  SHFL.IDX PT, R79, R116, RZ, 0x181f ;  /* 0x00181fff744f7589 */ /* 0x0002e800000e0000 */
[----:B------:R1:W4:Y:S02]  /*3120*/  SHFL.IDX PT, R115, R113, RZ, 0x181f ;  /* 0x00181fff71737589 */ /* 0x00032400000e0000 */
.L_x_3305:
        /* <DEDUP_REMOVED lines=8> */
[----:B---3--:R-:W-:Y:S01]  /*31b0*/  IMAD.X R77, R79, 0x1, R17, P6 ;  /* 0x000000014f4d7824 */ /* 0x008fe200030e0611 */
[----:B------:R-:W-:-:S13]  /*31c0*/  ISETP.GE.AND P6, PT, R84, R114, PT ;  /* 0x000000725400720c */ /* 0x000fda0003fc6270 */
[----:B--2---:R-:W-:Y:S05]  /*31d0*/  @P6 BRA `(.L_x_2970) ;  /* 0x0000000400ac6947 */ /* 0x004fea0003800000 */
[--C-:B------:R-:W-:Y:S02]  /*31e0*/  SHF.R.U32.HI R133, RZ, 0x8, R73.reuse ;  /* 0x00000008ff857819 */ /* 0x100fe40000011649 */
[----:B------:R-:W-:Y:S02]  /*31f0*/  LOP3.LUT R11, R73, 0xff, RZ, 0xc0, !PT ;  /* 0x000000ff490b7812 */ /* 0x000fe400078ec0ff */
[----:B------:R-:W-:Y:S02]  /*3200*/  SHF.R.U32.HI R74, RZ, 0x18, R73 ;  /* 0x00000018ff4a7819 */ /* 0x000fe40000011649 */
[----:B------:R-:W-:Y:S02]  /*3210*/  SHF.R.U32.HI R131, RZ, 0x8, R75 ;  /* 0x00000008ff837819 */ /* 0x000fe4000001164b */
[----:B------:R-:W-:Y:S02]  /*3220*/  SHF.R.U32.HI R135, RZ, 0x10, R73 ;  /* 0x00000010ff877819 */ /* 0x000fe40000011649 */
[----:B------:R-:W-:-:S02]  /*3230*/  LOP3.LUT R72, R75, 0xff, RZ, 0xc0, !PT ;  /* 0x000000ff4b487812 */ /* 0x000fc400078ec0ff */
[----:B------:R-:W-:Y:S02]  /*3240*/  SHF.R.U32.HI R73, RZ, 0x18, R75 ;  /* 0x00000018ff497819 */ /* 0x000fe4000001164b */
[----:B------:R-:W-:Y:S01]  /*3250*/  PRMT R74, R74, 0x654, R11 ;  /* 0x000006544a4a7816 */ /* 0x000fe2000000000b */
[----:B------:R-:W-:Y:S01]  /*3260*/  IMAD.SHL.U32 R11, R133, 0x100, RZ ;  /* 0x00000100850b7824 */ /* 0x000fe200078e00ff */
[----:B------:R-:W-:Y:S01]  /*3270*/  SHF.R.U32.HI R134, RZ, 0x10, R75 ;  /* 0x00000010ff867819 */ /* 0x000fe2000001164b */
[----:B------:R-:W-:Y:S01]  /*3280*/  IMAD.SHL.U32 R75, R131, 0x100, RZ ;  /* 0x00000100834b7824 */ /* 0x000fe200078e00ff */
[----:B------:R-:W-:Y:S01]  /*3290*/  PRMT R132, R73, 0x654, R72 ;  /* 0x0000065449847816 */ /* 0x000fe20000000048 */
[----:B0-----:R-:W-:Y:S01]  /*32a0*/  IMAD.MOV.U32 R72, RZ, RZ, R12 ;  /* 0x000000ffff487224 */ /* 0x001fe200078e000c */
        /* <DEDUP_REMOVED lines=36> */
[----:B------:R-:W-:Y:S02]  /*34f0*/  HADD2.F32 R13, -RZ, R72.H0_H0 ;  /* 0x20000048ff0d7230 */ /* 0x000fe40000004100 */
[----:B------:R-:W-:Y:S01]  /*3500*/  FMUL.FTZ R136, R74, R133 ;  /* 0x000000854a887220 */ /* 0x000fe20000410000 */
[----:B------:R-:W-:-:S02]  /*3510*/  HADD2.F32 R75, -RZ, R130.H1_H1 ;  /* 0x30000082ff4b7230 */ /* 0x000fc40000004100 */
[----:B------:R-:W-:Y:S02]  /*3520*/  HADD2.F32 R72, -RZ, R72.H1_H1 ;  /* 0x30000048ff487230 */ /* 0x000fe40000004100 */
[-C--:B------:R-:W-:Y:S01]  /*3530*/  FMUL.FTZ R133, R13, R132.reuse ;  /* 0x000000840d857220 */ /* 0x080fe20000410000 */
[----:B------:R-:W-:Y:S02]  /*3540*/  HADD2.F32 R130, -RZ, R130.H0_H0 ;  /* 0x20000082ff827230 */ /* 0x000fe40000004100 */
[-C--:B------:R-:W-:Y:S01]  /*3550*/  FFMA.FTZ R74, R74, R75.reuse, R137 ;  /* 0x0000004b4a4a7223 */ /* 0x080fe20000010089 */
[----:B------:R-:W-:Y:S01]  /*3560*/  FFMA.FTZ R73, R73, R75, -R136 ;  /* 0x0000004b49497223 */ /* 0x000fe20000010888 */
[C---:B------:R-:W-:Y:S01]  /*3570*/  FMUL.FTZ R134, R72.reuse, R132 ;  /* 0x0000008448867220 */ /* 0x040fe20000410000 */
[----:B------:R-:W-:Y:S01]  /*3580*/  F2FP.F16.E4M3.UNPACK_B R132, R135.H1 ;  /* 0x00000087ff84723e */ /* 0x000fe200030006ff */
[-C--:B------:R-:W-:Y:S01]  /*3590*/  FFMA.FTZ R137, R72, R130.reuse, R133 ;  /* 0x0000008248897223 */ /* 0x080fe20000010085 */
[----:B------:R-:W-:Y:S01]  /*35a0*/  F2FP.F16.E4M3.UNPACK_B R72, R15.H1 ;  /* 0x0000000fff48723e */ /* 0x000fe200030006ff */
[----:B------:R-:W-:Y:S01]  /*35b0*/  FFMA.FTZ R136, R13, R130, -R134 ;  /* 0x000000820d887223 */ /* 0x000fe20000010886 */
[----:B------:R-:W-:Y:S01]  /*35c0*/  F2FP.SATFINITE.E4M3.F32.PACK_AB_MERGE_C R140, R74, R73, RZ ;  /* 0x000000494a8c723e */ /* 0x000fe200048070ff */
[----:B------:R-:W-:Y:S01]  /*35d0*/  HADD2.F32 R134, -RZ, R132.H1_H1 ;  /* 0x30000084ff867230 */ /* 0x000fe20000004100 */
[----:B------:R-:W-:Y:S01]  /*35e0*/  F2FP.F16.E4M3.UNPACK_B R75, R131.H1 ;  /* 0x00000083ff4b723e */ /* 0x000fe200030006ff */
[--C-:B------:R-:W-:Y:S01]  /*35f0*/  HADD2.F32 R74, -RZ, R72.reuse.H1_H1 ;  /* 0x30000048ff4a7230 */ /* 0x100fe20000004100 */
        /* <DEDUP_REMOVED lines=22> */
[----:B------:R-:W-:Y:S01]  /*3760*/  HADD2.F32 R15, -RZ, R15.H1_H1 ;  /* 0x3000000fff0f7230 */ /* 0x000fe20000004100 */
[----:B------:R-:W-:Y:S01]  /*3770*/  F2FP.SATFINITE.E4M3.F32.PACK_AB_MERGE_C R133, R133, R134, RZ ;  /* 0x000000868585723e */ /* 0x000fe200048070ff */
        /* <DEDUP_REMOVED lines=17> */
.L_x_2970:
[----:B------:R-:W-:Y:S05]  /*3890*/  BSYNC B3 ;  /* 0x0000000000037941 */ /* 0x000fea0003800000 */
.L_x_2969:
[----:B0-----:R0:W-:Y:S02]  /*38a0*/  ST.E.128 desc[UR36][R76.64], R12 ;  /* 0x0000000c4c007985 */ /* 0x0011e4000c101d24 */
.L_x_2968:
[----:B------:R-:W-:Y:S05]  /*38b0*/  BSYNC B2 ;  /* 0x0000000000027941 */ /* 0x000fea0003800000 */
.L_x_2967:
[----:B------:R-:W-:-:S13]  /*38c0*/  ISETP.NE.AND P6, PT, R81, RZ, PT ;  /* 0x000000ff5100720c */ /* 0x000fda0003fc5270 */
[----:B------:R-:W-:Y:S05]  /*38d0*/  @P6 BRA `(.L_x_2966) ;  /* 0x0000000400cc6947 */ /* 0x000fea0003800000 */
[----:B0-2---:R0:W2:Y:S01]  /*38e0*/  LDS.128 R12, [R95+0x2c400] ;  /* 0x02c400005f0c7984 */ /* 0x0050a20000000c00 */
[----:B----4-:R-:W-:Y:S01]  /*38f0*/  IADD3 R72, P6, R18, R115, RZ ;  /* 0x0000007312487210 */ /* 0x010fe20007fde0ff */
[----:B------:R-:W-:Y:S04]  /*3900*/  BSSY B2, `(.L_x_2971) ;  /* 0x000006f000027945 */ /* 0x000fe80003800000 */
[----:B---3--:R-:W-:Y:S01]  /*3910*/  IMAD.X R73, R79, 0x1, R220, P6 ;  /* 0x000000014f497824 */ /* 0x008fe200030e06dc */
[----:B------:R-:W-:-:S13]  /*3920*/  ISETP.GE.AND P6, PT, R19, R114, PT ;  /* 0x000000721300720c */ /* 0x000fda0003fc6270 */
[----:B0-----:R-:W-:Y:S05]  /*3930*/  @P6 BRA `(.L_x_2972) ;  /* 0x0000000400ac6947 */ /* 0x001fea0003800000 */
[----:B------:R-:W-:Y:S02]  /*3940*/  SHF.R.U32.HI R74, RZ, 0x8, R71 ;  /* 0x00000008ff4a7819 */ /* 0x000fe40000011647 */
[--C-:B------:R-:W-:Y:S02]  /*3950*/  SHF.R.U32.HI R130, RZ, 0x18, R69.reuse ;  /* 0x00000018ff827819 */ /* 0x100fe40000011645 */
[----:B------:R-:W-:Y:S01]  /*3960*/  LOP3.LUT R11, R69, 0xff, RZ, 0xc0, !PT ;  /* 0x000000ff450b7812 */ /* 0x000fe200078ec0ff */
[----:B------:R-:W-:Y:S01]  /*3970*/  IMAD.SHL.U32 R74, R74, 0x100, RZ ;  /* 0x000001004a4a7824 */ /* 0x000fe200078e00ff */
[--C-:B------:R-:W-:Y:S02]  /*3980*/  SHF.R.U32.HI R70, RZ, 0x8, R69.reuse ;  /* 0x00000008ff467819 */ /* 0x100fe40000011645 */
[----:B------:R-:W-:Y:S02]  /*3990*/  SHF.R.U32.HI R76, RZ, 0x10, R69 ;  /* 0x00000010ff4c7819 */ /* 0x000fe40000011645 */
[----:B------:R-:W-:-:S02]  /*39a0*/  SHF.R.U32.HI R69, RZ, 0x18, R71 ;  /* 0x00000018ff457819 */ /* 0x000fc40000011647 */
[----:B------:R-:W-:Y:S02]  /*39b0*/  LOP3.LUT R68, R71, 0xff, RZ, 0xc0, !PT ;  /* 0x000000ff47447812 */ /* 0x000fe400078ec0ff */
[----:B------:R-:W-:Y:S02]  /*39c0*/  SHF.R.U32.HI R75, RZ, 0x10, R71 ;  /* 0x00000010ff4b7819 */ /* 0x000fe40000011647 */
[----:B------:R-:W-:Y:S01]  /*39d0*/  PRMT R69, R69, 0x654, R68 ;  /* 0x0000065445457816 */ /* 0x000fe20000000044 */
[----:B--2---:R-:W-:Y:S01]  /*39e0*/  IMAD.MOV.U32 R68, RZ, RZ, R12 ;  /* 0x000000ffff447224 */ /* 0x004fe200078e000c */
[----:B------:R-:W-:Y:S01]  /*39f0*/  PRMT R11, R130, 0x654, R11 ;  /* 0x00000654820b7816 */ /* 0x000fe2000000000b */
[----:B------:R-:W-:Y:S01]  /*3a00*/  IMAD.U32 R75, R75, 0x10000, RZ ;  /* 0x000100004b4b7824 */ /* 0x000fe200078e00ff */
[----:B------:R-:W-:Y:S02]  /*3a10*/  SHF.L.U32 R70, R70, 0x8, RZ ;  /* 0x0000000846467819 */ /* 0x000fe400000006ff */
[----:B------:R-:W-:Y:S01]  /*3a20*/  LOP3.LUT R12, R69, 0xff00, R74, 0xf8, !PT ;  /* 0x0000ff00450c7812 */ /* 0x000fe200078ef84a */
[----:B------:R-:W-:Y:S01]  /*3a30*/  IMAD.U32 R69, R76, 0x10000, RZ ;  /* 0x000100004c457824 */ /* 0x000fe200078e00ff */
[----:B------:R-:W-:-:S02]  /*3a40*/  LOP3.LUT R70, R11, 0xff00, R70, 0xf8, !PT ;  /* 0x0000ff000b467812 */ /* 0x000fc400078ef846 */
[----:B------:R-:W-:Y:S02]  /*3a50*/  F2FP.F16.E4M3.UNPACK_B R71, R129.H1 ;  /* 0x00000081ff47723e */ /* 0x000fe400030006ff */
[-C--:B------:R-:W-:Y:S02]  /*3a60*/  F2FP.F16.E4M3.UNPACK_B R11, R13.reuse ;  /* 0x0000000dff0b723e */ /* 0x080fe400020006ff */
[----:B------:R-:W-:Y:S01]  /*3a70*/  LOP3.LUT R74, R70, 0xff0000, R69, 0xf8, !PT ;  /* 0x00ff0000464a7812 */ /* 0x000fe200078ef845 */
[--C-:B------:R-:W-:Y:S01]  /*3a80*/  HADD2.F32 R76, -RZ, R71.reuse.H1_H1 ;  /* 0x30000047ff4c7230 */ /* 0x100fe20000004100 */
[----:B------:R-:W-:Y:S01]  /*3a90*/  LOP3.LUT R77, R12, 0xff0000, R75, 0xf8, !PT ;  /* 0x00ff00000c4d7812 */ /* 0x000fe200078ef84b */
[----:B------:R-:W-:Y:S01]  /*3aa0*/  HADD2.F32 R75, -RZ, R71.H0_H0 ;  /* 0x20000047ff4b7230 */ /* 0x000fe20000004100 */
[----:B------:R-:W-:Y:S01]  /*3ab0*/  F2FP.F16.E4M3.UNPACK_B R70, R122.H1 ;  /* 0x0000007aff46723e */ /* 0x000fe200030006ff */
[--C-:B------:R-:W-:Y:S01]  /*3ac0*/  HADD2.F32 R12, -RZ, R11.reuse.H1_H1 ;  /* 0x3000000bff0c7230 */ /* 0x100fe20000004100 */
[----:B------:R-:W-:Y:S01]  /*3ad0*/  F2FP.F16.E4M3.UNPACK_B R13, R13.H1 ;  /* 0x0000000dff0d723e */ /* 0x000fe200030006ff */
[----:B------:R-:W-:Y:S01]  /*3ae0*/  HADD2.F32 R11, -RZ, R11.H0_H0 ;  /* 0x2000000bff0b7230 */ /* 0x000fe20000004100 */
[----:B------:R-:W-:Y:S01]  /*3af0*/  F2FP.F16.E4M3.UNPACK_B R129, R129 ;  /* 0x00000081ff81723e */ /* 0x000fe200020006ff */
[----:B------:R-:W-:-:S02]  /*3b00*/  HADD2.F32 R71, -RZ, R70.H0_H0 ;  /* 0x20000046ff477230 */ /* 0x000fc40000004100 */
[CC--:B------:R-:W-:Y:S01]  /*3b10*/  FMUL.FTZ R130, R12.reuse, R75.reuse ;  /* 0x0000004b0c827220 */ /* 0x0c0fe20000410000 */
[--C-:B------:R-:W-:Y:S02]  /*3b20*/  HADD2.F32 R69, -RZ, R13.reuse.H1_H1 ;  /* 0x3000000dff457230 */ /* 0x100fe40000004100 */
[C---:B------:R-:W-:Y:S01]  /*3b30*/  FMUL.FTZ R75, R11.reuse, R75 ;  /* 0x0000004b0b4b7220 */ /* 0x040fe20000410000 */
        /* <DEDUP_REMOVED lines=21> */
[-C--:B------:R-:W-:Y:S01]  /*3c90*/  FMUL.FTZ R75, R13, R129.reuse ;  /* 0x000000810d4b7220 */ /* 0x080fe20000410000 */
[----:B------:R-:W-:Y:S02]  /*3ca0*/  HADD2.F32 R122, -RZ, R122.H0_H0 ;  /* 0x2000007aff7a7230 */ /* 0x000fe40000004100 */
[----:B------:R-:W-:Y:S01]  /*3cb0*/  FMUL.FTZ R76, R68, R129 ;  /* 0x00000081444c7220 */ /* 0x000fe20000410000 */
[-C--:B------:R-:W-:Y:S01]  /*3cc0*/  FFMA.FTZ R130, R69, R71.reuse, -R130 ;  /* 0x0000004745827223 */ /* 0x080fe20000010882 */
[----:B------:R-:W-:Y:S02]  /*3cd0*/  FFMA.FTZ R79, R70, R71, R79 ;  /* 0x00000047464f7223 */ /* 0x000fe4000001004f */
[-C--:B------:R-:W-:Y:S01]  /*3ce0*/  FFMA.FTZ R129, R13, R122.reuse, -R76 ;  /* 0x0000007a0d817223 */ /* 0x080fe2000001084c */
[----:B------:R-:W-:Y:S01]  /*3cf0*/  FFMA.FTZ R122, R68, R122, R75 ;  /* 0x0000007a447a7223 */ /* 0x000fe2000001004b */
[----:B------:R-:W-:-:S02]  /*3d00*/  F2FP.F16.E4M3.UNPACK_B R68, R15.H1 ;  /* 0x0000000fff44723e */ /* 0x000fc400030006ff */
[-C--:B------:R-:W-:Y:S02]  /*3d10*/  F2FP.F16.E4M3.UNPACK_B R76, R77.reuse.H1 ;  /* 0x0000004dff4c723e */ /* 0x080fe400030006ff */
[----:B------:R-:W-:Y:S01]  /*3d20*/  F2FP.F16.E4M3.UNPACK_B R71, R74.H1 ;  /* 0x0000004aff47723e */ /* 0x000fe200030006ff */
[----:B------:R-:W-:Y:S01]  /*3d30*/  HADD2.F32 R70, -RZ, R68.H1_H1 ;  /* 0x30000044ff467230 */ /* 0x000fe20000004100 */
[----:B------:R-:W-:Y:S01]  /*3d40*/  F2FP.F16.E4M3.UNPACK_B R13, R14.H1 ;  /* 0x0000000eff0d723e */ /* 0x000fe200030006ff */
[----:B------:R-:W-:Y:S01]  /*3d50*/  HADD2.F32 R115, -RZ, R76.H1_H1 ;  /* 0x3000004cff737230 */ /* 0x000fe20000004100 */
[----:B------:R-:W-:Y:S01]  /*3d60*/  F2FP.F16.E4M3.UNPACK_B R77, R77 ;  /* 0x0000004dff4d723e */ /* 0x000fe200020006ff */
[----:B------:R-:W-:Y:S01]  /*3d70*/  HADD2.F32 R69, -RZ, R68.H0_H0 ;  /* 0x20000044ff457230 */ /* 0x000fe20000004100 */
[----:B------:R-:W-:Y:S01]  /*3d80*/  F2FP.SATFINITE.E4M3.F32.PACK_AB_MERGE_C R133, R79, R130, RZ ;  /* 0x000000824f85723e */ /* 0x000fe200048070ff */
        /* <DEDUP_REMOVED lines=38> */
.L_x_2972:
[----:B------:R-:W-:Y:S05]  /*3ff0*/  BSYNC B2 ;  /* 0x0000000000027941 */ /* 0x000fea0003800000 */
.L_x_2971:
[----:B--2---:R0:W-:Y:S02]  /*4000*/  ST.E.128 desc[UR36][R72.64], R12 ;  /* 0x0000000c48007985 */ /* 0x0041e4000c101d24 */
.L_x_2966:
[----:B------:R-:W-:Y:S05]  /*4010*/  BSYNC B1 ;  /* 0x0000000000017941 */ /* 0x000fea0003800000 */
.L_x_2965:
[----:B------:R-:W-:-:S03]  /*4020*/  UMOV UR4, 0xffffffff ;  /* 0xffffffff00047882 */ /* 0x000fc60000000000 */
[----:B------:R-:W-:Y:S05]  /*4030*/  BRA.DIV UR4, `(.L_x_2973) ;  /* 0x0000027604007947 */ /* 0x000fea000b800000 */
[----:B------:R1:W1:Y:S04]  /*4040*/  SHFL.IDX PT, R71, R116, 0x1, 0x181f ;  /* 0x00381f0074477f89 */ /* 0x00026800000e0000 */
[----:B0-----:R0:W0:Y:S02]  /*4050*/  SHFL.IDX PT, R73, R113, 0x1, 0x181f ;  /* 0x00381f0071497f89 */ /* 0x00102400000e0000 */
.L_x_3309:
[----:B------:R-:W-:Y:S04]  /*4060*/  BSSY B1, `(.L_x_2974) ;  /* 0x00000ee000017945 */ /* 0x000fe80003800000 */
[----:B------:R-:W-:Y:S05]  /*4070*/  @P2 BRA `(.L_x_2975) ;  /* 0x0000000c00b02947 */ /* 0x000fea0003800000 */
[----:B------:R-:W-:Y:S04]  /*4080*/  BSSY B2, `(.L_x_2976) ;  /* 0x0000074000027945 */ /* 0x000fe80003800000 */
[----:B------:R-:W-:Y:S05]  /*4090*/  @P1 BRA `(.L_x_2977) ;  /* 0x0000000400c81947 */ /* 0x000fea0003800000 */
[----:B--2---:R2:W2:Y:S01]  /*40a0*/  LDS.128 R12, [R95+0x29400] ;  /* 0x029400005f0c7984 */ /* 0x0044a20000000c00 */
[----:B0-----:R-:W-:Y:S01]  /*40b0*/  IADD3 R68, P2, R16, R73, RZ ;  /* 0x0000004910447210 */ /* 0x001fe20007f5e0ff */
[----:B------:R-:W-:Y:S04]  /*40c0*/  BSSY B3, `(.L_x_2978) ;  /* 0x000006e000037945 */ /* 0x000fe80003800000 */
[----:B-1----:R-:W-:Y:S01]  /*40d0*/  IMAD.X R69, R71, 0x1, R17, P2 ;  /* 0x0000000147457824 */ /* 0x002fe200010e0611 */
[----:B------:R-:W-:-:S13]  /*40e0*/  ISETP.GE.AND P2, PT, R84, R114, PT ;  /* 0x000000725400720c */ /* 0x000fda0003f46270 */
[----:B------:R-:W-:Y:S05]  /*40f0*/  @P2 BRA `(.L_x_2979) ;  /* 0x0000000400a82947 */ /* 0x000fea0003800000 */
[--C-:B------:R-:W-:Y:S02]  /*4100*/  SHF.R.U32.HI R74, RZ, 0x18, R65.reuse ;  /* 0x00000018ff4a7819 */ /* 0x100fe40000011641 */
[----:B------:R-:W-:Y:S02]  /*4110*/  LOP3.LUT R11, R65, 0xff, RZ, 0xc0, !PT ;  /* 0x000000ff410b7812 */ /* 0x000fe400078ec0ff */
[--C-:B------:R-:W-:Y:S02]  /*4120*/  SHF.R.U32.HI R72, RZ, 0x8, R65.reuse ;  /* 0x00000008ff487819 */ /* 0x100fe40000011641 */
[----:B------:R-:W-:Y:S02]  /*4130*/  SHF.R.U32.HI R70, RZ, 0x10, R65 ;  /* 0x00000010ff467819 */ /* 0x000fe40000011641 */
[----:B------:R-:W-:Y:S02]  /*4140*/  SHF.R.U32.HI R65, RZ, 0x18, R67 ;  /* 0x00000018ff417819 */ /* 0x000fe40000011643 */
[----:B------:R-:W-:-:S02]  /*4150*/  LOP3.LUT R64, R67, 0xff, RZ, 0xc0, !PT ;  /* 0x000000ff43407812 */ /* 0x000fc400078ec0ff */
[--C-:B------:R-:W-:Y:S02]  /*4160*/  SHF.R.U32.HI R66, RZ, 0x8, R67.reuse ;  /* 0x00000008ff427819 */ /* 0x100fe40000011643 */
[----:B------:R-:W-:Y:S01]  /*4170*/  PRMT R65, R65, 0x654, R64 ;  /* 0x0000065441417816 */ /* 0x000fe20000000040 */
[----:B------:R-:W-:Y:S01]  /*4180*/  IMAD.SHL.U32 R64, R72, 0x100, RZ ;  /* 0x0000010048407824 */ /* 0x000fe200078e00ff */
[----:B------:R-:W-:Y:S01]  /*4190*/  SHF.R.U32.HI R75, RZ, 0x10, R67 ;  /* 0x00000010ff4b7819 */ /* 0x000fe20000011643 */
[----:B------:R-:W-:Y:S01]  /*41a0*/  IMAD.SHL.U32 R66, R66, 0x100, RZ ;  /* 0x0000010042427824 */ /* 0x000fe200078e00ff */
[----:B------:R-:W-:Y:S02]  /*41b0*/  PRMT R11, R74, 0x654, R11 ;  /* 0x000006544a0b7816 */ /* 0x000fe4000000000b */
[----:B------:R-:W-:Y:S01]  /*41c0*/  F2FP.F16.E4M3.UNPACK_B R67, R128.H1 ;  /* 0x00000080ff43723e */ /* 0x000fe200030006ff */
[----:B------:R-:W-:Y:S01]  /*41d0*/  IMAD.U32 R75, R75, 0x10000, RZ ;  /* 0x000100004b4b7824 */ /* 0x000fe200078e00ff */
[----:B------:R-:W-:-:S02]  /*41e0*/  LOP3.LUT R64, R11, 0xff00, R64, 0xf8, !PT ;  /* 0x0000ff000b407812 */ /* 0x000fc400078ef840 */
[----:B------:R-:W-:Y:S01]  /*41f0*/  LOP3.LUT R66, R65, 0xff00, R66, 0xf8, !PT ;  /* 0x0000ff0041427812 */ /* 0x000fe200078ef842 */
[--C-:B------:R-:W-:Y:S01]  /*4200*/  HADD2.F32 R72, -RZ, R67.reuse.H0_H0 ;  /* 0x20000043ff487230 */ /* 0x100fe20000004100 */
[----:B------:R-:W-:Y:S01]  /*4210*/  SHF.L.U32 R65, R70, 0x10, RZ ;  /* 0x0000001046417819 */ /* 0x000fe200000006ff */
[----:B------:R-:W-:Y:S01]  /*4220*/  HADD2.F32 R74, -RZ, R67.H1_H1 ;  /* 0x30000043ff4a7230 */ /* 0x000fe20000004100 */
[-C--:B--2---:R-:W-:Y:S02]  /*4230*/  F2FP.F16.E4M3.UNPACK_B R11, R13.reuse ;  /* 0x0000000dff0b723e */ /* 0x084fe400020006ff */
[----:B------:R-:W-:Y:S02]  /*4240*/  F2FP.F16.E4M3.UNPACK_B R13, R13.H1 ;  /* 0x0000000dff0d723e */ /* 0x000fe400030006ff */
[----:B------:R-:W-:Y:S01]  /*4250*/  LOP3.LUT R70, R64, 0xff0000, R65, 0xf8, !PT ;  /* 0x00ff000040467812 */ /* 0x000fe200078ef841 */
[--C-:B------:R-:W-:Y:S01]  /*4260*/  HADD2.F32 R64, -RZ, R11.reuse.H1_H1 ;  /* 0x3000000bff407230 */ /* 0x100fe20000004100 */
[----:B------:R-:W-:Y:S01]  /*4270*/  LOP3.LUT R75, R66, 0xff0000, R75, 0xf8, !PT ;  /* 0x00ff0000424b7812 */ /* 0x000fe200078ef84b */
[----:B------:R-:W-:Y:S01]  /*4280*/  HADD2.F32 R11, -RZ, R11.H0_H0 ;  /* 0x2000000bff0b7230 */ /* 0x000fe20000004100 */
[----:B------:R-:W-:Y:S01]  /*4290*/  F2FP.F16.E4M3.UNPACK_B R66, R127.H1 ;  /* 0x0000007fff42723e */ /* 0x000fe200030006ff */
[----:B------:R-:W-:-:S02]  /*42a0*/  HADD2.F32 R65, -RZ, R13.H1_H1 ;  /* 0x3000000dff417230 */ /* 0x000fc40000004100 */
[CC--:B------:R-:W-:Y:S01]  /*42b0*/  FMUL.FTZ R76, R64.reuse, R72.reuse ;  /* 0x00000048404c7220 */ /* 0x0c0fe20000410000 */
[----:B------:R-:W-:Y:S02]  /*42c0*/  HADD2.F32 R13, -RZ, R13.H0_H0 ;  /* 0x2000000dff0d7230 */ /* 0x000fe40000004100 */
[----:B------:R-:W-:Y:S01]  /*42d0*/  FMUL.FTZ R77, R11, R72 ;  /* 0x000000480b4d7220 */ /* 0x000fe20000410000 */
[--C-:B------:R-:W-:Y:S02]  /*42e0*/  HADD2.F32 R67, -RZ, R66.reuse.H0_H0 ;  /* 0x20000042ff437230 */ /* 0x100fe40000004100 */
[-C--:B------:R-:W-:Y:S01]  /*42f0*/  FMUL.FTZ R72, R65, R74.reuse ;  /* 0x0000004a41487220 */ /* 0x080fe20000410000 */
[----:B------:R-:W-:Y:S02]  /*4300*/  HADD2.F32 R66, -RZ, R66.H1_H1 ;  /* 0x30000042ff427230 */ /* 0x000fe40000004100 */
[----:B------:R-:W-:Y:S01]  /*4310*/  FMUL.FTZ R74, R13, R74 ;  /* 0x0000004a0d4a7220 */ /* 0x000fe20000410000 */
[----:B------:R-:W-:Y:S01]  /*4320*/  F2FP.F16.E4M3.UNPACK_B R128, R128 ;  /* 0x00000080ff80723e */ /* 0x000fe200020006ff */
[-C--:B------:R-:W-:Y:S01]  /*4330*/  FFMA.FTZ R11, R11, R67.reuse, -R76 ;  /* 0x000000430b0b7223 */ /* 0x080fe2000001084c */
[----:B------:R-:W-:Y:S01]  /*4340*/  FFMA.FTZ R130, R64, R67, R77 ;  /* 0x0000004340827223 */ /* 0x000fe2000001004d */
[----:B------:R-:W-:Y:S01]  /*4350*/  FFMA.FTZ R76, R13, R66, -R72 ;  /* 0x000000420d4c7223 */ /* 0x000fe20000010848 */
[----:B------:R-:W-:Y:S01]  /*4360*/  F2FP.F16.E4M3.UNPACK_B R13, R12.H1 ;  /* 0x0000000cff0d723e */ /* 0x000fe200030006ff */
[----:B---3--:R-:W-:Y:S01]  /*4370*/  FFMA.FTZ R79, R65, R66, R74 ;  /* 0x00000042414f7223 */ /* 0x008fe2000001004a */
[----:B------:R-:W-:Y:S01]  /*4380*/  F2FP.F16.E4M3.UNPACK_B R12, R12 ;  /* 0x0000000cff0c723e */ /* 0x000fe200020006ff */
[----:B------:R-:W-:Y:S01]  /*4390*/  HADD2.F32 R67, -RZ, R128.H1_H1 ;  /* 0x30000080ff437230 */ /* 0x000fe20000004100 */
[----:B------:R-:W-:Y:S01]  /*43a0*/  F2FP.F16.E4M3.UNPACK_B R127, R127 ;  /* 0x0000007fff7f723e */ /* 0x000fe200020006ff */
[--C-:B------:R-:W-:Y:S01]  /*43b0*/  HADD2.F32 R64, -RZ, R13.reuse.H0_H0 ;  /* 0x2000000dff407230 */ /* 0x100fe20000004100 */
[----:B------:R-:W-:Y:S01]  /*43c0*/  F2FP.SATFINITE.E4M3.F32.PACK_AB_MERGE_C R129, R79, R76, RZ ;  /* 0x0000004c4f81723e */ /* 0x000fe200048070ff */
[----:B------:R-:W-:-:S02]  /*43d0*/  HADD2.F32 R65, -RZ, R13.H1_H1 ;  /* 0x3000000dff417230 */ /* 0x000fc40000004100 */
[----:B------:R-:W-:Y:S02]  /*43e0*/  HADD2.F32 R13, -RZ, R12.H0_H0 ;  /* 0x2000000cff0d7230 */ /* 0x000fe40000004100 */
[-C--:B------:R-:W-:Y:S01]  /*43f0*/  FMUL.FTZ R74, R64, R67.reuse ;  /* 0x00000043404a7220 */ /* 0x080fe20000410000 */
[----:B------:R-:W-:Y:S02]  /*4400*/  HADD2.F32 R128, -RZ, R128.H0_H0 ;  /* 0x20000080ff807230 */ /* 0x000fe40000004100 */
[----:B------:R-:W-:Y:S01]  /*4410*/  FMUL.FTZ R77, R65, R67 ;  /* 0x00000043414d7220 */ /* 0x000fe20000410000 */
[----:B------:R-:W-:Y:S02]  /*4420*/  HADD2.F32 R12, -RZ, R12.H1_H1 ;  /* 0x3000000cff0c7230 */ /* 0x000fe40000004100 */
[--C-:B------:R-:W-:Y:S02]  /*4430*/  HADD2.F32 R66, -RZ, R127.reuse.H1_H1 ;  /* 0x3000007fff427230 */ /* 0x100fe40000004100 */
[----:B------:R-:W-:Y:S01]  /*4440*/  FMUL.FTZ R67, R13, R128 ;  /* 0x000000800d437220 */ /* 0x000fe20000410000 */
[----:B------:R-:W-:-:S02]  /*4450*/  HADD2.F32 R127, -RZ, R127.H0_H0 ;  /* 0x2000007fff7f7230 */ /* 0x000fc40000004100 */
[----:B------:R-:W-:Y:S01]  /*4460*/  FMUL.FTZ R72, R12, R128 ;  /* 0x000000800c487220 */ /* 0x000fe20000410000 */
[-C--:B------:R-:W-:Y:S01]  /*4470*/  FFMA.FTZ R64, R64, R66.reuse, -R77 ;  /* 0x0000004240407223 */ /* 0x080fe2000001084d */
[----:B------:R-:W-:Y:S02]  /*4480*/  FFMA.FTZ R65, R65, R66, R74 ;  /* 0x0000004241417223 */ /* 0x000fe4000001004a */
[----:B------:R-:W-:Y:S01]  /*4490*/  FFMA.FTZ R77, R13, R127, -R72 ;  /* 0x0000007f0d4d7223 */ /* 0x000fe20000010848 */
[----:B------:R-:W-:Y:S01]  /*44a0*/  F2FP.F16.E4M3.UNPACK_B R13, R15.H1 ;  /* 0x0000000fff0d723e */ /* 0x000fe200030006ff */
[----:B------:R-:W-:Y:S01]  /*44b0*/  FFMA.FTZ R122, R12, R127, R67 ;  /* 0x0000007f0c7a7223 */ /* 0x000fe20000010043 */
        /* <DEDUP_REMOVED lines=25> */
[----:B----4-:R-:W-:Y:S01]  /*4650*/  FFMA.FTZ R115, R65, R67, R128 ;  /* 0x0000004341737223 */ /* 0x010fe20000010080 */
        /* <DEDUP_REMOVED lines=8> */
[C---:B------:R-:W-:Y:S01]  /*46e0*/  FMUL.FTZ R72, R13.reuse, R72 ;  /* 0x000000480d487220 */ /* 0x040fe20000410000 */
[----:B------:R-:W-:Y:S02]  /*46f0*/  HADD2.F32 R65, -RZ, R70.H0_H0 ;  /* 0x20000046ff417230 */ /* 0x000fe40000004100 */
[-C--:B------:R-:W-:Y:S01]  /*4700*/  FMUL.FTZ R67, R14, R75.reuse ;  /* 0x0000004b0e437220 */ /* 0x080fe20000410000 */
[C---:B------:R-:W-:Y:S01]  /*4710*/  FMUL.FTZ R75, R12.reuse, R75 ;  /* 0x0000004b0c4b7220 */ /* 0x040fe20000410000 */
        /* <DEDUP_REMOVED lines=8> */
.L_x_2979:
[----:B------:R-:W-:Y:S05]  /*47a0*/  BSYNC B3 ;  /* 0x0000000000037941 */ /* 0x000fea0003800000 */
.L_x_2978:
[----:B--2---:R0:W-:Y:S02]  /*47b0*/  ST.E.128 desc[UR36][R68.64], R12 ;  /* 0x0000000c44007985 */ /* 0x0041e4000c101d24 */
.L_x_2977:
[----:B------:R-:W-:Y:S05]  /*47c0*/  BSYNC B2 ;  /* 0x0000000000027941 */ /* 0x000fea0003800000 */
.L_x_2976:
[----:B------:R-:W-:-:S13]  /*47d0*/  ISETP.NE.AND P2, PT, R81, RZ, PT ;  /* 0x000000ff5100720c */ /* 0x000fda0003f45270 */
[----:B------:R-:W-:Y:S05]  /*47e0*/  @P2 BRA `(.L_x_2975) ;  /* 0x0000000400d42947 */ /* 0x000fea0003800000 */
[----:B0-2---:R0:W2:Y:S01]  /*47f0*/  LDS.128 R12, [R95+0x2d400] ;  /* 0x02d400005f0c7984 */ /* 0x0050a20000000c00 */
[----:B------:R-:W-:Y:S01]  /*4800*/  IADD3 R64, P2, R18, R73, RZ ;  /* 0x0000004912407210 */ /* 0x000fe20007f5e0ff */
[----:B------:R-:W-:Y:S04]  /*4810*/  BSSY B2, `(.L_x_2980) ;  /* 0x0000071000027945 */ /* 0x000fe80003800000 */
[----:B-1----:R-:W-:Y:S01]  /*4820*/  IMAD.X R65, R71, 0x1, R220, P2 ;  /* 0x0000000147417824 */ /* 0x002fe200010e06dc */
        /* <DEDUP_REMOVED lines=12> */
[----:B------:R-:W-:Y:S01]  /*48f0*/  PRMT R63, R63, 0x654, R62 ;  /* 0x000006543f3f7816 */ /* 0x000fe2000000003e */
[----:B------:R-:W-:Y:S01]  /*4900*/  IMAD.SHL.U32 R62, R66, 0x100, RZ ;  /* 0x00000100423e7824 */ /* 0x000fe200078e00ff */
[----:B------:R-:W-:Y:S01]  /*4910*/  SHF.R.U32.HI R69, RZ, 0x10, R61 ;  /* 0x00000010ff457819 */ /* 0x000fe2000001163d */
[----:B------:R-:W-:Y:S01]  /*4920*/  IMAD.MOV.U32 R61, RZ, RZ, R15 ;  /* 0x000000ffff3d7224 */ /* 0x000fe200078e000f */
[----:B------:R-:W-:Y:S02]  /*4930*/  LOP3.LUT R15, R14, 0xff00, R11, 0xf8, !PT ;  /* 0x0000ff000e0f7812 */ /* 0x000fe400078ef80b */
[----:B------:R-:W-:Y:S01]  /*4940*/  LOP3.LUT R67, R63, 0xff00, R62, 0xf8, !PT ;  /* 0x0000ff003f437812 */ /* 0x000fe200078ef83e */
[----:B------:R-:W-:Y:S01]  /*4950*/  IMAD.U32 R14, R69, 0x10000, RZ ;  /* 0x00010000450e7824 */ /* 0x000fe200078e00ff */
[----:B------:R-:W-:-:S02]  /*4960*/  SHF.L.U32 R62, R68, 0x10, RZ ;  /* 0x00000010443e7819 */ /* 0x000fc400000006ff */
        /* <DEDUP_REMOVED lines=91> */
.L_x_2981:
[----:B------:R-:W-:Y:S05]  /*4f20*/  BSYNC B2 ;  /* 0x0000000000027941 */ /* 0x000fea0003800000 */
.L_x_2980:
[----:B--2---:R0:W-:Y:S02]  /*4f30*/  ST.E.128 desc[UR36][R64.64], R12 ;  /* 0x0000000c40007985 */ /* 0x0041e4000c101d24 */
.L_x_2975:
[----:B------:R-:W-:Y:S05]  /*4f40*/  BSYNC B1 ;  /* 0x0000000000017941 */ /* 0x000fea0003800000 */
.L_x_2974:
[----:B------:R-:W-:-:S03]  /*4f50*/  UMOV UR4, 0xffffffff ;  /* 0xffffffff00047882 */ /* 0x000fc60000000000 */
[----:B------:R-:W-:Y:S05]  /*4f60*/  BRA.DIV UR4, `(.L_x_2982) ;  /* 0x0000026604807947 */ /* 0x000fea000b800000 */
[----:B------:R1:W1:Y:S04]  /*4f70*/  SHFL.IDX PT, R63, R116, 0x2, 0x181f ;  /* 0x00581f00743f7f89 */ /* 0x00026800000e0000 */
[----:B0-----:R0:W0:Y:S02]  /*4f80*/  SHFL.IDX PT, R65, R113, 0x2, 0x181f ;  /* 0x00581f0071417f89 */ /* 0x00102400000e0000 */
.L_x_3313:
        /* <DEDUP_REMOVED lines=74> */
[----:B------:R-:W-:Y:S01]  /*5430*/  F2FP.F16.E4M3.UNPACK_B R15, R62.H1 ;  /* 0x0000003eff0f723e */ /* 0x000fe200030006ff */
[--C-:B------:R-:W-:Y:S01]  /*5440*/  HADD2.F32 R14, -RZ, R12.reuse.H1_H1 ;  /* 0x3000000cff0e7230 */ /* 0x100fe20000004100 */
[----:B------:R-:W-:Y:S01]  /*5450*/  F2FP.F16.E4M3.UNPACK_B R11, R56.H1 ;  /* 0x00000038ff0b723e */ /* 0x000fe200030006ff */
[----:B------:R-:W-:Y:S01]  /*5460*/  HADD2.F32 R66, -RZ, R59.H1_H1 ;  /* 0x3000003bff427230 */ /* 0x000fe20000004100 */
[----:B------:R-:W-:Y:S01]  /*5470*/  F2FP.F16.E4M3.UNPACK_B R67, R67 ;  /* 0x00000043ff43723e */ /* 0x000fe200020006ff */
[----:B------:R-:W-:Y:S01]  /*5480*/  HADD2.F32 R13, -RZ, R12.H0_H0 ;  /* 0x2000000cff0d7230 */ /* 0x000fe20000004100 */
[----:B------:R-:W-:Y:S01]  /*5490*/  F2FP.SATFINITE.E4M3.F32.PACK_AB_MERGE_C R74, R69, R64, RZ ;  /* 0x00000040454a723e */ /* 0x000fe200048070ff */
        /* <DEDUP_REMOVED lines=38> */
.L_x_2988:
[----:B------:R-:W-:Y:S05]  /*5700*/  BSYNC B3 ;  /* 0x0000000000037941 */ /* 0x000fea0003800000 */
.L_x_2987:
[----:B--2---:R0:W-:Y:S02]  /*5710*/  ST.E.128 desc[UR36][R60.64], R12 ;  /* 0x0000000c3c007985 */ /* 0x0041e4000c101d24 */
.L_x_2986:
[----:B------:R-:W-:Y:S05]  /*5720*/  BSYNC B2 ;  /* 0x0000000000027941 */ /* 0x000fea0003800000 */
.L_x_2985:
        /* <DEDUP_REMOVED lines=8> */
[----:B------:R-:W-:Y:S01]  /*57b0*/  SHF.R.U32.HI R58, RZ, 0x8, R55 ;  /* 0x00000008ff3a7819 */ /* 0x000fe20000011637 */
[----:B--2---:R-:W-:Y:S01]  /*57c0*/  IMAD.MOV.U32 R52, RZ, RZ, R14 ;  /* 0x000000ffff347224 */ /* 0x004fe200078e000e */
[----:B------:R-:W-:Y:S02]  /*57d0*/  SHF.R.U32.HI R62, RZ, 0x8, R53 ;  /* 0x00000008ff3e7819 */ /* 0x000fe40000011635 */
[----:B------:R-:W-:Y:S02]  /*57e0*/  SHF.R.U32.HI R61, RZ, 0x18, R55 ;  /* 0x00000018ff3d7819 */ /* 0x000fe40000011637 */
[----:B------:R-:W-:Y:S01]  /*57f0*/  LOP3.LUT R54, R55, 0xff, RZ, 0xc0, !PT ;  /* 0x000000ff37367812 */ /* 0x000fe200078ec0ff */
[----:B------:R-:W-:Y:S01]  /*5800*/  IMAD.SHL.U32 R14, R62, 0x100, RZ ;  /* 0x000001003e0e7824 */ /* 0x000fe200078e00ff */
[----:B------:R-:W-:Y:S02]  /*5810*/  SHF.R.U32.HI R64, RZ, 0x18, R53 ;  /* 0x00000018ff407819 */ /* 0x000fe40000011635 */
[----:B------:R-:W-:-:S02]  /*5820*/  LOP3.LUT R11, R53, 0xff, RZ, 0xc0, !PT ;  /* 0x000000ff350b7812 */ /* 0x000fc400078ec0ff */
[----:B------:R-:W-:Y:S01]  /*5830*/  SHF.R.U32.HI R60, RZ, 0x10, R53 ;  /* 0x00000010ff3c7819 */ /* 0x000fe20000011635 */
[----:B------:R-:W-:Y:S01]  /*5840*/  IMAD.MOV.U32 R53, RZ, RZ, R15 ;  /* 0x000000ffff357224 */ /* 0x000fe200078e000f */
[----:B------:R-:W-:Y:S01]  /*5850*/  PRMT R54, R61, 0x654, R54 ;  /* 0x000006543d367816 */ /* 0x000fe20000000036 */
[----:B------:R-:W-:Y:S01]  /*5860*/  IMAD.SHL.U32 R15, R58, 0x100, RZ ;  /* 0x000001003a0f7824 */ /* 0x000fe200078e00ff */
[----:B------:R-:W-:Y:S02]  /*5870*/  SHF.R.U32.HI R59, RZ, 0x10, R55 ;  /* 0x00000010ff3b7819 */ /* 0x000fe40000011637 */
[----:B------:R-:W-:Y:S02]  /*5880*/  PRMT R11, R64, 0x654, R11 ;  /* 0x00000654400b7816 */ /* 0x000fe4000000000b */
[----:B------:R-:W-:Y:S01]  /*5890*/  LOP3.LUT R54, R54, 0xff00, R15, 0xf8, !PT ;  /* 0x0000ff0036367812 */ /* 0x000fe200078ef80f */
[----:B------:R-:W-:Y:S01]  /*58a0*/  IMAD.U32 R15, R60, 0x10000, RZ ;  /* 0x000100003c0f7824 */ /* 0x000fe200078e00ff */
[----:B------:R-:W-:-:S02]  /*58b0*/  LOP3.LUT R14, R11, 0xff00, R14, 0xf8, !PT ;  /* 0x0000ff000b0e7812 */ /* 0x000fc400078ef80e */
[----:B------:R-:W-:Y:S02]  /*58c0*/  SHF.L.U32 R59, R59, 0x10, RZ ;  /* 0x000000103b3b7819 */ /* 0x000fe400000006ff */
[----:B------:R-:W-:Y:S02]  /*58d0*/  F2FP.F16.E4M3.UNPACK_B R55, R121.H1 ;  /* 0x00000079ff37723e */ /* 0x000fe400030006ff */
        /* <DEDUP_REMOVED lines=90> */
.L_x_2990:
[----:B------:R-:W-:Y:S05]  /*5e80*/  BSYNC B2 ;  /* 0x0000000000027941 */ /* 0x000fea0003800000 */
.L_x_2989:
[----:B--2---:R0:W-:Y:S02]  /*5e90*/  ST.E.128 desc[UR36][R56.64], R12 ;  /* 0x0000000c38007985 */ /* 0x0041e4000c101d24 */
.L_x_2984:
[----:B------:R-:W-:Y:S05]  /*5ea0*/  BSYNC B1 ;  /* 0x0000000000017941 */ /* 0x000fea0003800000 */
.L_x_2983:
[----:B------:R-:W-:-:S03]  /*5eb0*/  UMOV UR4, 0xffffffff ;  /* 0xffffffff00047882 */ /* 0x000fc60000000000 */
[----:B------:R-:W-:Y:S05]  /*5ec0*/  BRA.DIV UR4, `(.L_x_2991) ;  /* 0x0000025604f47947 */ /* 0x000fea000b800000 */
[----:B------:R2:W2:Y:S04]  /*5ed0*/  SHFL.IDX PT, R53, R116, 0x3, 0x181f ;  /* 0x00781f0074357f89 */ /* 0x0004a800000e0000 */
[----:B01----:R-:W0:Y:S02]  /*5ee0*/  SHFL.IDX PT, R113, R113, 0x3, 0x181f ;  /* 0x00781f0071717f89 */ /* 0x003e2400000e0000 */
.L_x_3317:
[----:B------:R-:W-:Y:S05]  /*5ef0*/  @P4 BRA `(.L_x_2992) ;  /* 0x0000005c001c4947 */ /* 0x000fea0003800000 */
[----:B------:R-:W-:Y:S04]  /*5f00*/  BSSY B1, `(.L_x_2993) ;  /* 0x0000077000017945 */ /* 0x000fe80003800000 */
[----:B------:R-:W-:Y:S05]  /*5f10*/  @P1 BRA `(.L_x_2994) ;  /* 0x0000000400d41947 */ /* 0x000fea0003800000 */
[----:B--2---:R1:W2:Y:S01]  /*5f20*/  LDS.128 R12, [R95+0x2b400] ;  /* 0x02b400005f0c7984 */ /* 0x0042a20000000c00 */
[----:B0-----:R-:W-:Y:S01]  /*5f30*/  IADD3 R54, P2, R16, R113, RZ ;  /* 0x0000007110367210 */ /* 0x001fe20007f5e0ff */
[----:B------:R-:W-:Y:S04]  /*5f40*/  BSSY B2, `(.L_x_2995) ;  /* 0x0000071000027945 */ /* 0x000fe80003800000 */
[----:B------:R-:W-:Y:S01]  /*5f50*/  IMAD.X R55, R53, 0x1, R17, P2 ;  /* 0x0000000135377824 */ /* 0x000fe200010e0611 */
[----:B------:R-:W-:-:S13]  /*5f60*/  ISETP.GE.AND P2, PT, R84, R114, PT ;  /* 0x000000725400720c */ /* 0x000fda0003f46270 */
[----:B-1----:R-:W-:Y:S05]  /*5f70*/  @P2 BRA `(.L_x_2996) ;  /* 0x0000000400b42947 */ /* 0x002fea0003800000 */
        /* <DEDUP_REMOVED lines=109> */
.L_x_2996:
[----:B------:R-:W-:Y:S05]  /*6650*/  BSYNC B2 ;  /* 0x0000000000027941 */ /* 0x000fea0003800000 */
.L_x_2995:
[----:B--2---:R1:W-:Y:S02]  /*6660*/  ST.E.128 desc[UR36][R54.64], R12 ;  /* 0x0000000c36007985 */ /* 0x0043e4000c101d24 */
.L_x_2994:
[----:B------:R-:W-:Y:S05]  /*6670*/  BSYNC B1 ;  /* 0x0000000000017941 */ /* 0x000fea0003800000 */
.L_x_2993:
[----:B------:R-:W-:-:S13]  /*6680*/  ISETP.NE.AND P2, PT, R81, RZ, PT ;  /* 0x000000ff5100720c */ /* 0x000fda0003f45270 */
[----:B------:R-:W-:Y:S05]  /*6690*/  @P2 BRA `(.L_x_2992) ;  /* 0x0000005400342947 */ /* 0x000fea0003800000 */
[----:B-12---:R1:W2:Y:S01]  /*66a0*/  LDS.128 R12, [R95+0x2f400] ;  /* 0x02f400005f0c7984 */ /* 0x0062a20000000c00 */
[----:B0-----:R-:W-:Y:S01]  /*66b0*/  IADD3 R48, P2, R18, R113, RZ ;  /* 0x0000007112307210 */ /* 0x001fe20007f5e0ff */
[----:B------:R-:W-:Y:S04]  /*66c0*/  BSSY B1, `(.L_x_2997) ;  /* 0x000006f000017945 */ /* 0x000fe80003800000 */
[----:B------:R-:W-:Y:S01]  /*66d0*/  IMAD.X R49, R53, 0x1, R220, P2 ;  /* 0x0000000135317824 */ /* 0x000fe200010e06dc */
[----:B------:R-:W-:-:S13]  /*66e0*/  ISETP.GE.AND P2, PT, R19, R114, PT ;  /* 0x000000721300720c */ /* 0x000fda0003f46270 */
[----:B-1----:R-:W-:Y:S05]  /*66f0*/  @P2 BRA `(.L_x_2998) ;  /* 0x0000000400ac2947 */ /* 0x002fea0003800000 */
[--C-:B------:R-:W-:Y:S01]  /*6700*/  SHF.R.U32.HI R51, RZ, 0x8, R45.reuse ;  /* 0x00000008ff337819 */ /* 0x100fe2000001162d */
[----:B--2---:R-:W-:Y:S01]  /*6710*/  IMAD.MOV.U32 R44, RZ, RZ, R14 ;  /* 0x000000ffff2c7224 */ /* 0x004fe200078e000e */
[----:B------:R-:W-:Y:S02]  /*6720*/  LOP3.LUT R11, R45, 0xff, RZ, 0xc0, !PT ;  /* 0x000000ff2d0b7812 */ /* 0x000fe400078ec0ff */
[----:B------:R-:W-:Y:S02]  /*6730*/  SHF.R.U32.HI R52, RZ, 0x18, R45 ;  /* 0x00000018ff347819 */ /* 0x000fe4000001162d */
[----:B------:R-:W-:Y:S02]  /*6740*/  SHF.R.U32.HI R46, RZ, 0x8, R47 ;  /* 0x00000008ff2e7819 */ /* 0x000fe4000001162f */
[----:B------:R-:W-:Y:S01]  /*6750*/  PRMT R14, R52, 0x654, R11 ;  /* 0x00000654340e7816 */ /* 0x000fe2000000000b */
[----:B------:R-:W-:Y:S01]  /*6760*/  IMAD.SHL.U32 R11, R51, 0x100, RZ ;  /* 0x00000100330b7824 */ /* 0x000fe200078e00ff */
[----:B------:R-:W-:Y:S01]  /*6770*/  SHF.R.U32.HI R50, RZ, 0x10, R47 ;  /* 0x00000010ff327819 */ /* 0x000fe2000001162f */
[----:B------:R-:W-:Y:S01]  /*6780*/  IMAD.SHL.U32 R46, R46, 0x100, RZ ;  /* 0x000001002e2e7824 */ /* 0x000fe200078e00ff */
[----:B------:R-:W-:Y:S01]  /*6790*/  SHF.R.U32.HI R53, RZ, 0x10, R45 ;  /* 0x00000010ff357819 */ /* 0x000fe2000001162d */
[----:B------:R-:W-:Y:S01]  /*67a0*/  IMAD.MOV.U32 R45, RZ, RZ, R15 ;  /* 0x000000ffff2d7224 */ /* 0x000fe200078e000f */
[----:B------:R-:W-:-:S02]  /*67b0*/  LOP3.LUT R47, R47, 0xff0000ff, RZ, 0xc0, !PT ;  /* 0xff0000ff2f2f7812 */ /* 0x000fc400078ec0ff */
[----:B------:R-:W-:Y:S01]  /*67c0*/  LOP3.LUT R15, R14, 0xff00, R11, 0xf8, !PT ;  /* 0x0000ff000e0f7812 */ /* 0x000fe200078ef80b */
[----:B------:R-:W-:Y:S01]  /*67d0*/  IMAD.U32 R14, R53, 0x10000, RZ ;  /* 0x00010000350e7824 */ /* 0x000fe200078e00ff */
[----:B------:R-:W-:Y:S02]  /*67e0*/  LOP3.LUT R51, R47, 0xff00, R46, 0xf8, !PT ;  /* 0x0000ff002f337812 */ /* 0x000fe400078ef82e */
        /* <DEDUP_REMOVED lines=92> */
.L_x_2998:
[----:B------:R-:W-:Y:S05]  /*6db0*/  BSYNC B1 ;  /* 0x0000000000017941 */ /* 0x000fea0003800000 */
.L_x_2997:
[----:B--2---:R0:W-:Y:S01]  /*6dc0*/  ST.E.128 desc[UR36][R48.64], R12 ;  /* 0x0000000c30007985 */ /* 0x0041e2000c101d24 */
[----:B------:R-:W-:Y:S05]  /*6dd0*/  BRA `(.L_x_2992) ;  /* 0x0000004c00647947 */ /* 0x000fea0003800000 */
.L_x_2952:
[----:B------:R-:W-:Y:S02]  /*6de0*/  ISETP.GE.AND P5, PT, R221, R109, PT ;  /* 0x0000006ddd00720c */ /* 0x000fe40003fa6270 */
[----:B------:R-:W-:Y:S02]  /*6df0*/  CS2R R50, SRZ ;  /* 0x0000000000327805 */ /* 0x000fe4000001ff00 */
[----:B------:R-:W-:Y:S02]  /*6e00*/  P2R R49, PR, RZ, 0x1 ;  /* 0x00000001ff317803 */ /* 0x000fe40000000000 */
[----:B------:R-:W-:-:S13]  /*6e10*/  ISETP.GE.OR P5, PT, R16, R114, P5 ;  /* 0x000000721000720c */ /* 0x000fda0002fa6670 */
        /* <DEDUP_REMOVED lines=9> */
[----:B------:R-:W2:Y:S08]  /*6eb0*/  @!P2 LDC.64 R76, c[0x0][0x3e8] ;  /* 0x0000fa00ff4cab82 */ /* 0x000eb00000000a00 */
[----:B------:R-:W3:Y:S01]  /*6ec0*/  @!P2 LDC.64 R78, c[0x0][0x400] ;  /* 0x00010000ff4eab82 */ /* 0x000ee20000000a00 */
[----:B0-----:R-:W-:-:S04]  /*6ed0*/  @!P2 IMAD.WIDE.U32 R44, R46, 0x60, R12 ;  /* 0x000000602e2ca825 */ /* 0x001fc800078e000c */
[----:B------:R-:W-:-:S04]  /*6ee0*/  @!P2 IMAD R47, R47, 0x60, RZ ;  /* 0x000000602f2fa824 */ /* 0x000fc800078e02ff */
[----:B------:R-:W-:Y:S01]  /*6ef0*/  @!P2 IMAD.IADD R47, R45, 0x1, R47 ;  /* 0x000000012d2fa824 */ /* 0x000fe200078e022f */
[----:B--2---:R-:W-:-:S04]  /*6f00*/  @!P2 IADD3 R76, P3, P4, R86, R76, R44 ;  /* 0x0000004c564ca210 */ /* 0x004fc80007c7e02c */
[----:B------:R-:W-:Y:S02]  /*6f10*/  @!P2 IADD3.X R77, R36, R77, R47, P3, P4 ;  /* 0x0000004d244da210 */ /* 0x000fe40001fe842f */
[----:B------:R-:W0:Y:S02]  /*6f20*/  @!P2 LDC.64 R46, c[0x0][0x408] ;  /* 0x00010200ff2eab82 */ /* 0x000e240000000a00 */
[----:B0-----:R-:W-:-:S04]  /*6f30*/  @!P2 IMAD.WIDE.U32 R44, R46, 0x60, R14 ;  /* 0x000000602e2ca825 */ /* 0x001fc800078e000e */
[----:B------:R-:W-:Y:S01]  /*6f40*/  @!P2 IMAD R47, R47, 0x60, RZ ;  /* 0x000000602f2fa824 */ /* 0x000fe200078e02ff */
[----:B---3--:R-:W-:-:S03]  /*6f50*/  @!P2 IADD3 R78, P3, P4, R90, R78, R44 ;  /* 0x0000004e5a4ea210 */ /* 0x008fc60007c7e02c */
[----:B------:R-:W-:-:S05]  /*6f60*/  @!P2 IMAD.IADD R46, R45, 0x1, R47 ;  /* 0x000000012d2ea824 */ /* 0x000fca00078e022f */
        /* <DEDUP_REMOVED lines=8> */
[----:B------:R-:W-:-:S03]  /*6ff0*/  ISETP.GE.AND P3, PT, R101, R109, PT ;  /* 0x0000006d6500720c */ /* 0x000fc60003f66270 */
[----:B------:R-:W1:Y:S01]  /*7000*/  @!P4 LDC.64 R62, c[0x0][0x400] ;  /* 0x00010000ff3ecb82 */ /* 0x000e620000000a00 */
        /* <DEDUP_REMOVED lines=8> */
[----:B------:R-:W-:-:S03]  /*7090*/  ISETP.NE.AND P0, PT, R49, RZ, PT ;  /* 0x000000ff3100720c */ /* 0x000fc60003f05270 */
[----:B------:R-:W-:Y:S01]  /*70a0*/  @!P4 IMAD.X R61, R48, 0x1, R61, P6 ;  /* 0x00000001303dc824 */ /* 0x000fe200030e063d */
[----:B-1----:R-:W-:Y:S02]  /*70b0*/  @!P4 IADD3 R62, P6, R11, R62, RZ ;  /* 0x0000003e0b3ec210 */ /* 0x002fe40007fde0ff */
[----:B------:R-:W-:-:S03]  /*70c0*/  CS2R R48, SRZ ;  /* 0x0000000000307805 */ /* 0x000fc6000001ff00 */
[----:B------:R-:W-:Y:S02]  /*70d0*/  @!P4 IMAD.X R63, R46, 0x1, R63, P6 ;  /* 0x000000012e3fc824 */ /* 0x000fe400030e063f */
[----:B------:R-:W0:Y:S01]  /*70e0*/  @!P3 LDC.64 R46, c[0x0][0x3e8] ;  /* 0x0000fa00ff2ebb82 */ /* 0x000e220000000a00 */
[----:B------:R1:W2:Y:S01]  /*70f0*/  @!P5 LDG.E.128 R48, desc[UR36][R54.64] ;  /* 0x000000243630d981 */ /* 0x0002a2000c1e1d00 */
[----:B0-----:R-:W-:-:S04]  /*7100*/  @!P3 IADD3 R14, P6, R15, R46, RZ ;  /* 0x0000002e0f0eb210 */ /* 0x001fc80007fde0ff */
[----:B------:R-:W-:Y:S02]  /*7110*/  @!P3 IADD3.X R15, R12, R47, RZ, P6, !PT ;  /* 0x0000002f0c0fb210 */ /* 0x000fe400037fe4ff */
[----:B------:R-:W0:Y:S01]  /*7120*/  @!P3 LDC.64 R46, c[0x0][0x400] ;  /* 0x00010000ff2ebb82 */ /* 0x000e220000000a00 */
[----:B-1----:R-:W-:Y:S02]  /*7130*/  CS2R R54, SRZ ;  /* 0x0000000000367805 */ /* 0x002fe4000001ff00 */
[----:B------:R-:W-:Y:S02]  /*7140*/  CS2R R58, SRZ ;  /* 0x00000000003a7805 */ /* 0x000fe4000001ff00 */
[----:B------:R-:W-:Y:S02]  /*7150*/  CS2R R56, SRZ ;  /* 0x0000000000387805 */ /* 0x000fe4000001ff00 */
[----:B------:R-:W-:Y:S02]  /*7160*/  CS2R R66, SRZ ;  /* 0x0000000000427805 */ /* 0x000fe4000001ff00 */
[----:B------:R-:W-:-:S02]  /*7170*/  CS2R R64, SRZ ;  /* 0x0000000000407805 */ /* 0x000fc4000001ff00 */
[----:B------:R-:W-:Y:S02]  /*7180*/  CS2R R70, SRZ ;  /* 0x0000000000467805 */ /* 0x000fe4000001ff00 */
[----:B------:R-:W-:Y:S02]  /*7190*/  CS2R R68, SRZ ;  /* 0x0000000000447805 */ /* 0x000fe4000001ff00 */
[----:B------:R-:W-:Y:S01]  /*71a0*/  CS2R R74, SRZ ;  /* 0x00000000004a7805 */ /* 0x000fe2000001ff00 */
[----:B------:R1:W3:Y:S01]  /*71b0*/  @!P4 LDG.E.128 R56, desc[UR36][R62.64] ;  /* 0x000000243e38c981 */ /* 0x0002e2000c1e1d00 */
[----:B------:R-:W-:-:S03]  /*71c0*/  CS2R R72, SRZ ;  /* 0x0000000000487805 */ /* 0x000fc6000001ff00 */
[----:B------:R-:W4:Y:S04]  /*71d0*/  @!P2 LDG.E.128 R68, desc[UR36][R76.64] ;  /* 0x000000244c44a981 */ /* 0x000f28000c1e1d00 */
[----:B------:R-:W5:Y:S01]  /*71e0*/  @!P2 LDG.E.128 R72, desc[UR36][R78.64] ;  /* 0x000000244e48a981 */ /* 0x000f62000c1e1d00 */
[----:B0-----:R-:W-:-:S05]  /*71f0*/  @!P3 IADD3 R12, P6, R13, R46, RZ ;  /* 0x0000002e0d0cb210 */ /* 0x001fca0007fde0ff */
[----:B------:R-:W-:Y:S01]  /*7200*/  @!P3 IMAD.X R13, R44, 0x1, R47, P6 ;  /* 0x000000012c0db824 */ /* 0x000fe200030e062f */
[----:B------:R-:W-:Y:S02]  /*7210*/  CS2R R46, SRZ ;  /* 0x00000000002e7805 */ /* 0x000fe4000001ff00 */
[----:B------:R-:W-:Y:S02]  /*7220*/  CS2R R44, SRZ ;  /* 0x00000000002c7805 */ /* 0x000fe4000001ff00 */
[----:B-1----:R-:W-:Y:S01]  /*7230*/  CS2R R62, SRZ ;  /* 0x00000000003e7805 */ /* 0x002fe2000001ff00 */
[----:B------:R-:W5:Y:S04]  /*7240*/  @!P3 LDG.E.128 R64, desc[UR36][R12.64] ;  /* 0x000000240c40b981 */ /* 0x000f68000c1e1d00 */
[----:B------:R0:W5:Y:S02]  /*7250*/  @!P5 LDG.E.128 R44, desc[UR36][R52.64] ;  /* 0x00000024342cd981 */ /* 0x000164000c1e1d00 */
[----:B0-----:R-:W-:-:S06]  /*7260*/  CS2R R52, SRZ ;  /* 0x0000000000347805 */ /* 0x001fcc000001ff00 */
[----:B------:R0:W5:Y:S02]  /*7270*/  @!P4 LDG.E.128 R52, desc[UR36][R60.64] ;  /* 0x000000243c34c981 */ /* 0x000164000c1e1d00 */
[----:B0-----:R-:W-:-:S06]  /*7280*/  CS2R R60, SRZ ;  /* 0x00000000003c7805 */ /* 0x001fcc000001ff00 */
[----:B------:R-:W5:Y:S01]  /*7290*/  @!P3 LDG.E.128 R60, desc[UR36][R14.64] ;  /* 0x000000240e3cb981 */ /* 0x000f62000c1e1d00 */
[----:B------:R-:W-:-:S06]  /*72a0*/  UISETP.NE.AND UP0, UPT, UR60, 0x3, UPT ;  /* 0x000000033c00788c */ /* 0x000fcc000bf05270 */
[----:B------:R-:W-:Y:S02]  /*72b0*/  PLOP3.LUT P5, PT, PT, PT, UP0, 0x80, 0x0 ;  /* 0x000000000000781c */ /* 0x000fe40003faf008 */
[----:B------:R-:W-:Y:S01]  /*72c0*/  ISETP.GE.AND P2, PT, R16, R114, PT ;  /* 0x000000721000720c */ /* 0x000fe20003f46270 */
[----:B--2---:R-:W-:Y:S02]  /*72d0*/  IMAD.MOV.U32 R134, RZ, RZ, R50 ;  /* 0x000000ffff867224 */ /* 0x004fe400078e0032 */
[----:B------:R-:W-:Y:S01]  /*72e0*/  IMAD.MOV.U32 R136, RZ, RZ, R48 ;  /* 0x000000ffff887224 */ /* 0x000fe200078e0030 */
[----:B---3--:R-:W-:Y:S01]  /*72f0*/  MOV R129, R58 ;  /* 0x0000003a00817202 */ /* 0x008fe20000000f00 */
[----:B------:R-:W-:Y:S02]  /*7300*/  IMAD.MOV.U32 R132, RZ, RZ, R56 ;  /* 0x000000ffff847224 */ /* 0x000fe400078e0038 */
[----:B----4-:R-:W-:Y:S02]  /*7310*/  IMAD.MOV.U32 R117, RZ, RZ, R70 ;  /* 0x000000ffff757224 */ /* 0x010fe400078e0046 */
[----:B------:R-:W-:Y:S01]  /*7320*/  IMAD.MOV.U32 R119, RZ, RZ, R68 ;  /* 0x000000ffff777224 */ /* 0x000fe200078e0044 */
[----:B-----5:R-:W-:Y:S01]  /*7330*/  MOV R121, R74 ;  /* 0x0000004a00797202 */ /* 0x020fe20000000f00 */
[----:B------:R-:W-:-:S02]  /*7340*/  IMAD.MOV.U32 R122, RZ, RZ, R72 ;  /* 0x000000ffff7a7224 */ /* 0x000fc400078e0048 */
[----:B------:R-:W-:Y:S02]  /*7350*/  IMAD.MOV.U32 R127, RZ, RZ, R66 ;  /* 0x000000ffff7f7224 */ /* 0x000fe400078e0042 */
[----:B------:R-:W-:Y:S02]  /*7360*/  IMAD.MOV.U32 R128, RZ, RZ, R64 ;  /* 0x000000ffff807224 */ /* 0x000fe400078e0040 */
[----:B------:R-:W-:Y:S02]  /*7370*/  IMAD.MOV.U32 R133, RZ, RZ, R46 ;  /* 0x000000ffff857224 */ /* 0x000fe400078e002e */
[----:B------:R-:W-:Y:S02]  /*7380*/  IMAD.MOV.U32 R135, RZ, RZ, R44 ;  /* 0x000000ffff877224 */ /* 0x000fe400078e002c */
[----:B------:R-:W-:Y:S02]  /*7390*/  IMAD.MOV.U32 R130, RZ, RZ, R54 ;  /* 0x000000ffff827224 */ /* 0x000fe400078e0036 */
[----:B------:R-:W-:-:S02]  /*73a0*/  IMAD.MOV.U32 R131, RZ, RZ, R52 ;  /* 0x000000ffff837224 */ /* 0x000fc400078e0034 */
[----:B------:R-:W-:Y:S02]  /*73b0*/  IMAD.MOV.U32 R124, RZ, RZ, R62 ;  /* 0x000000ffff7c7224 */ /* 0x000fe400078e003e */
[----:B------:R-:W-:Y:S01]  /*73c0*/  IMAD.MOV.U32 R126, RZ, RZ, R60 ;  /* 0x000000ffff7e7224 */ /* 0x000fe200078e003c */
[----:B------:R-:W-:Y:S06]  /*73d0*/  @!P5 BRA `(.L_x_2999) ;  /* 0x000000000004d947 */ /* 0x000fec0003800000 */
[----:B------:R-:W-:Y:S01]  /*73e0*/  BPT.TRAP 0x1 ;  /* 0x000000040000795c */ /* 0x000fe20000300000 */
.L_x_2999:
[----:B------:R-:W-:Y:S01]  /*73f0*/  IMAD R80, R23, 0x8, R22 ;  /* 0x0000000817507824 */ /* 0x000fe200078e0216 */
[----:B------:R-:W-:Y:S01]  /*7400*/  SHF.L.U32 R110, R224, 0x1f, RZ ;  /* 0x0000001fe06e7819 */ /* 0x000fe200000006ff */
[----:B------:R-:W0:Y:S01]  /*7410*/  LDC R123, c[0x0][0x2f4] ;  /* 0x0000bd00ff7b7b82 */ /* 0x000e220000000800 */
[----:B------:R-:W-:Y:S02]  /*7420*/  BSSY B1, `(.L_x_3000) ;  /* 0x0000003000017945 */ /* 0x000fe40003800000 */
[----:B------:R-:W1:Y:S02]  /*7430*/  SYNCS.PHASECHK.TRANS64.TRYWAIT P3, [R80+URZ+0x38890], R110 ;  /* 0x0388906e500075a7 */ /* 0x000e64000806017f */
[----:B-1----:R-:W-:Y:S05]  /*7440*/  @!P3 BRA `(.L_x_3001) ;  /* 0x0000024000e0b947 */ /* 0x002fea0003800000 */
.L_x_3318:
[----:B------:R-:W-:Y:S05]  /*7450*/  BSYNC B1 ;  /* 0x0000000000017941 */ /* 0x000fea0003800000 */
.L_x_3000:
[----:B------:R-:W-:Y:S01]  /*7460*/  UMOV UR4, 0xffffffff ;  /* 0xffffffff00047882 */ /* 0x000fe20000000000 */
[----:B0-----:R-:W-:Y:S02]  /*7470*/  IMAD.IADD R125, R123, 0x1, -R96 ;  /* 0x000000017b7d7824 */ /* 0x001fe400078e0a60 */
[----:B------:R-:W-:Y:S05]  /*7480*/  BRA.DIV UR4, `(.L_x_3002) ;  /* 0x0000024204e47947 */ /* 0x000fea000b800000 */
[----:B------:R0:W2:Y:S04]  /*7490*/  SHFL.IDX PT, R118, R116, RZ, 0x181f ;  /* 0x00181fff74767589 */ /* 0x0000a800000e0000 */
[----:B------:R0:W3:Y:S02]  /*74a0*/  SHFL.IDX PT, R120, R113, RZ, 0x181f ;  /* 0x00181fff71787589 */ /* 0x0000e400000e0000 */
.L_x_3322:
[----:B------:R-:W-:Y:S01]  /*74b0*/  ISETP.GE.OR P3, PT, R221, R109, P1 ;  /* 0x0000006ddd00720c */ /* 0x000fe20000f66670 */
[----:B------:R-:W-:-:S12]  /*74c0*/  BSSY B1, `(.L_x_3003) ;  /* 0x00000fe000017945 */ /* 0x000fd80003800000 */
[----:B------:R-:W-:Y:S05]  /*74d0*/  @P3 BRA `(.L_x_3004) ;  /* 0x0000000c00f03947 */ /* 0x000fea0003800000 */
[----:B------:R-:W4:Y:S01]  /*74e0*/  S2R R14, SR_TID.X ;  /* 0x00000000000e7919 */ /* 0x000f220000002100 */
[----:B------:R-:W-:Y:S01]  /*74f0*/  SEL R11, R96, R125, !P0 ;  /* 0x0000007d600b7207 */ /* 0x000fe20004000000 */
[----:B------:R-:W-:Y:S01]  /*7500*/  BSSY B2, `(.L_x_3005) ;  /* 0x00000f4000027945 */ /* 0x000fe20003800000 */
[----:B---3--:R-:W-:Y:S02]  /*7510*/  IADD3 R114, P3, R39, R120, RZ ;  /* 0x0000007827727210 */ /* 0x008fe40007f7e0ff */
[----:B------:R-:W-:-:S03]  /*7520*/  SHF.R.S32.HI R12, RZ, 0x1f, R11 ;  /* 0x0000001fff0c7819 */ /* 0x000fc6000001140b */
[----:B--2---:R-:W-:Y:S01]  /*7530*/  IMAD.X R115, R118, 0x1, R43, P3 ;  /* 0x0000000176737824 */ /* 0x004fe200018e062b */
        /* <DEDUP_REMOVED lines=8> */
[----:B------:R-:W-:Y:S01]  /*75c0*/  LOP3.LUT R12, R12, 0xffffc000, RZ, 0xc0, !PT ;  /* 0xffffc0000c0c7812 */ /* 0x000fe200078ec0ff */
[----:B----4-:R-:W-:-:S05]  /*75d0*/  VIADD R15, R14, 0xffffff80 ;  /* 0xffffff800e0f7836 */ /* 0x010fca0000000000 */
[----:B------:R-:W-:-:S04]  /*75e0*/  SHF.R.S32.HI R14, RZ, 0x1f, R15 ;  /* 0x0000001fff0e7819 */ /* 0x000fc8000001140f */
[----:B------:R-:W-:-:S05]  /*75f0*/  LEA.HI R14, R14, R15, RZ, 0x6 ;  /* 0x0000000f0e0e7211 */ /* 0x000fca00078f30ff */
[----:B------:R-:W-:-:S05]  /*7600*/  IMAD.SHL.U32 R14, R14, 0x10, RZ ;  /* 0x000000100e0e7824 */ /* 0x000fca00078e00ff */
        /* <DEDUP_REMOVED lines=9> */
[----:B------:R-:W-:Y:S01]  /*76a0*/  SHF.R.U32.HI R149, RZ, 0x18, R45 ;  /* 0x00000018ff957819 */ /* 0x000fe2000001162d */
[----:B--2---:R-:W-:Y:S01]  /*76b0*/  IMAD.MOV.U32 R44, RZ, RZ, R13 ;  /* 0x000000ffff2c7224 */ /* 0x004fe200078e000d */
[----:B------:R-:W-:Y:S01]  /*76c0*/  LOP3.LUT R48, R45, 0xff, RZ, 0xc0, !PT ;  /* 0x000000ff2d307812 */ /* 0x000fe200078ec0ff */
[----:B------:R-:W-:Y:S01]  /*76d0*/  IMAD.MOV.U32 R46, RZ, RZ, R14 ;  /* 0x000000ffff2e7224 */ /* 0x000fe200078e000e */
[--C-:B------:R-:W-:Y:S02]  /*76e0*/  SHF.R.U32.HI R147, RZ, 0x8, R45.reuse ;  /* 0x00000008ff937819 */ /* 0x100fe4000001162d */
[----:B------:R-:W-:Y:S02]  /*76f0*/  SHF.R.U32.HI R145, RZ, 0x10, R45 ;  /* 0x00000010ff917819 */ /* 0x000fe4000001162d */
[----:B------:R-:W-:Y:S02]  /*7700*/  SHF.R.U32.HI R137, RZ, 0x8, R51 ;  /* 0x00000008ff897819 */ /* 0x000fe40000011633 */
[----:B------:R-:W-:Y:S01]  /*7710*/  SHF.R.U32.HI R143, RZ, 0x8, R47 ;  /* 0x00000008ff8f7819 */ /* 0x000fe2000001162f */
[----:B------:R-:W-:Y:S01]  /*7720*/  IMAD.U32 R14, R145, 0x10000, RZ ;  /* 0x00010000910e7824 */ /* 0x000fe200078e00ff */
[----:B------:R-:W-:-:S02]  /*7730*/  PRMT R48, R149, 0x654, R48 ;  /* 0x0000065495307816 */ /* 0x000fc40000000030 */
[----:B------:R-:W-:Y:S02]  /*7740*/  SHF.L.U32 R13, R147, 0x8, RZ ;  /* 0x00000008930d7819 */ /* 0x000fe400000006ff */
[----:B------:R-:W-:Y:S02]  /*7750*/  SHF.R.U32.HI R139, RZ, 0x18, R51 ;  /* 0x00000018ff8b7819 */ /* 0x000fe40000011633 */
[----:B------:R-:W-:Y:S02]  /*7760*/  LOP3.LUT R50, R51, 0xff, RZ, 0xc0, !PT ;  /* 0x000000ff33327812 */ /* 0x000fe400078ec0ff */
[--C-:B------:R-:W-:Y:S02]  /*7770*/  SHF.R.U32.HI R146, RZ, 0x18, R47.reuse ;  /* 0x00000018ff927819 */ /* 0x100fe4000001162f */
[----:B------:R-:W-:Y:S02]  /*7780*/  LOP3.LUT R45, R47, 0xff, RZ, 0xc0, !PT ;  /* 0x000000ff2f2d7812 */ /* 0x000fe400078ec0ff */
[----:B------:R-:W-:-:S02]  /*7790*/  SHF.R.U32.HI R141, RZ, 0x10, R47 ;  /* 0x00000010ff8d7819 */ /* 0x000fc4000001162f */
[--C-:B------:R-:W-:Y:S02]  /*77a0*/  SHF.R.U32.HI R140, RZ, 0x18, R49.reuse ;  /* 0x00000018ff8c7819 */ /* 0x100fe40000011631 */
[----:B------:R-:W-:Y:S02]  /*77b0*/  LOP3.LUT R47, R49, 0xff, RZ, 0xc0, !PT ;  /* 0x000000ff312f7812 */ /* 0x000fe400078ec0ff */
[--C-:B------:R-:W-:Y:S02]  /*77c0*/  SHF.R.U32.HI R138, RZ, 0x8, R49.reuse ;  /* 0x00000008ff8a7819 */ /* 0x100fe40000011631 */
[----:B------:R-:W-:Y:S01]  /*77d0*/  SHF.R.U32.HI R142, RZ, 0x10, R49 ;  /* 0x00000010ff8e7819 */ /* 0x000fe20000011631 */
[----:B------:R-:W-:Y:S01]  /*77e0*/  IMAD.MOV.U32 R49, RZ, RZ, R12 ;  /* 0x000000ffff317224 */ /* 0x000fe200078e000c */
[----:B------:R-:W-:Y:S01]  /*77f0*/  SHF.R.U32.HI R144, RZ, 0x10, R51 ;  /* 0x00000010ff907819 */ /* 0x000fe20000011633 */
[----:B------:R-:W-:Y:S01]  /*7800*/  IMAD.SHL.U32 R51, R137, 0x100, RZ ;  /* 0x0000010089337824 */ /* 0x000fe200078e00ff */
[----:B------:R-:W-:Y:S01]  /*7810*/  LOP3.LUT R13, R48, 0xff00, R13, 0xf8, !PT ;  /* 0x0000ff00300d7812 */ /* 0x000fe200078ef80d */
[----:B------:R-:W-:Y:S01]  /*7820*/  IMAD.SHL.U32 R12, R143, 0x100, RZ ;  /* 0x000001008f0c7824 */ /* 0x000fe200078e00ff */
[----:B------:R-:W-:Y:S01]  /*7830*/  PRMT R50, R139, 0x654, R50 ;  /* 0x000006548b327816 */ /* 0x000fe20000000032 */
[----:B------:R-:W-:Y:S01]  /*7840*/  IMAD.SHL.U32 R48, R138, 0x100, RZ ;  /* 0x000001008a307824 */ /* 0x000fe200078e00ff */
[----:B------:R-:W-:Y:S01]  /*7850*/  PRMT R45, R146, 0x654, R45 ;  /* 0x00000654922d7816 */ /* 0x000fe2000000002d */
[----:B------:R-:W-:Y:S01]  /*7860*/  IMAD.U32 R144, R144, 0x10000, RZ ;  /* 0x0001000090907824 */ /* 0x000fe200078e00ff */
[----:B------:R-:W-:Y:S01]  /*7870*/  LOP3.LUT R14, R13, 0xff0000, R14, 0xf8, !PT ;  /* 0x00ff00000d0e7812 */ /* 0x000fe200078ef80e */
[----:B------:R-:W-:Y:S01]  /*7880*/  IMAD.U32 R13, R141, 0x10000, RZ ;  /* 0x000100008d0d7824 */ /* 0x000fe200078e00ff */
[----:B------:R-:W-:Y:S01]  /*7890*/  PRMT R47, R140, 0x654, R47 ;  /* 0x000006548c2f7816 */ /* 0x000fe2000000002f */
[----:B------:R-:W-:Y:S01]  /*78a0*/  IMAD.U32 R142, R142, 0x10000, RZ ;  /* 0x000100008e8e7824 */ /* 0x000fe200078e00ff */
[----:B------:R-:W-:-:S02]  /*78b0*/  LOP3.LUT R139, R50, 0xff00, R51, 0xf8, !PT ;  /* 0x0000ff00328b7812 */ /* 0x000fc400078ef833 */
[----:B------:R-:W-:Y:S02]  /*78c0*/  LOP3.LUT R12, R45, 0xff00, R12, 0xf8, !PT ;  /* 0x0000ff002d0c7812 */ /* 0x000fe400078ef80c */
[----:B------:R-:W-:Y:S02]  /*78d0*/  F2FP.F16.E4M3.UNPACK_B R140, R136.H1 ;  /* 0x00000088ff8c723e */ /* 0x000fe400030006ff */
        /* <DEDUP_REMOVED lines=11> */
[--C-:B------:R-:W-:Y:S02]  /*7990*/  HADD2.F32 R138, -RZ, R137.reuse.H0_H0 ;  /* 0x20000089ff8a7230 */ /* 0x100fe40000004100 */
[----:B------:R-:W-:Y:S01]  /*79a0*/  FMUL.FTZ R141, R47, R12 ;  /* 0x0000000c2f8d7220 */ /* 0x000fe20000410000 */
[----:B------:R-:W-:Y:S01]  /*79b0*/  LOP3.LUT R12, R139, 0xff0000, R144, 0xf8, !PT ;  /* 0x00ff00008b0c7812 */ /* 0x000fe200078ef890 */
[----:B------:R-:W-:Y:S01]  /*79c0*/  HADD2.F32 R139, -RZ, R137.H1_H1 ;  /* 0x30000089ff8b7230 */ /* 0x000fe20000004100 */
[----:B------:R-:W-:Y:S01]  /*79d0*/  F2FP.F16.E4M3.UNPACK_B R140, R136 ;  /* 0x00000088ff8c723e */ /* 0x000fe200020006ff */
[-C--:B------:R-:W-:Y:S01]  /*79e0*/  FFMA.FTZ R47, R47, R138.reuse, -R146 ;  /* 0x0000008a2f2f7223 */ /* 0x080fe20000010892 */
[----:B------:R-:W-:Y:S01]  /*79f0*/  FFMA.FTZ R48, R48, R138, R141 ;  /* 0x0000008a30307223 */ /* 0x000fe2000001008d */
[----:B------:R-:W-:Y:S01]  /*7a00*/  HADD2.F32 R137, -RZ, R51.H1_H1 ;  /* 0x30000033ff897230 */ /* 0x000fe20000004100 */
[----:B------:R-:W-:Y:S01]  /*7a10*/  F2FP.F16.E4M3.UNPACK_B R138, R135 ;  /* 0x00000087ff8a723e */ /* 0x000fe200020006ff */
[----:B------:R-:W-:Y:S01]  /*7a20*/  HADD2.F32 R50, -RZ, R50.H1_H1 ;  /* 0x30000032ff327230 */ /* 0x000fe20000004100 */
[----:B------:R-:W-:Y:S01]  /*7a30*/  F2FP.F16.E4M3.UNPACK_B R76, R76 ;  /* 0x0000004cff4c723e */ /* 0x000fe200020006ff */
[----:B------:R-:W-:Y:S01]  /*7a40*/  HADD2.F32 R141, -RZ, R140.H0_H0 ;  /* 0x2000008cff8d7230 */ /* 0x000fe20000004100 */
[----:B------:R-:W-:Y:S01]  /*7a50*/  F2FP.F16.E4M3.UNPACK_B R135, R49 ;  /* 0x00000031ff87723e */ /* 0x000fe200020006ff */
[-C--:B------:R-:W-:Y:S01]  /*7a60*/  FMUL.FTZ R49, R137, R142.reuse ;  /* 0x0000008e89317220 */ /* 0x080fe20000410000 */
[----:B------:R-:W-:Y:S01]  /*7a70*/  FMUL.FTZ R142, R50, R142 ;  /* 0x0000008e328e7220 */ /* 0x000fe20000410000 */
[----:B------:R-:W-:-:S02]  /*7a80*/  HADD2.F32 R136, -RZ, R76.H0_H0 ;  /* 0x2000004cff887230 */ /* 0x000fc40000004100 */
[----:B------:R-:W-:Y:S02]  /*7a90*/  HADD2.F32 R51, -RZ, R135.H0_H0 ;  /* 0x20000087ff337230 */ /* 0x000fe40000004100 */
[-C--:B------:R-:W-:Y:S01]  /*7aa0*/  FFMA.FTZ R50, R50, R139.reuse, -R49 ;  /* 0x0000008b32327223 */ /* 0x080fe20000010831 */
[----:B------:R-:W-:Y:S01]  /*7ab0*/  FFMA.FTZ R49, R137, R139, R142 ;  /* 0x0000008b89317223 */ /* 0x000fe2000001008e */
[----:B------:R-:W-:Y:S02]  /*7ac0*/  HADD2.F32 R139, -RZ, R138.H0_H0 ;  /* 0x2000008aff8b7230 */ /* 0x000fe40000004100 */
[-C--:B------:R-:W-:Y:S01]  /*7ad0*/  FMUL.FTZ R142, R136, R141.reuse ;  /* 0x0000008d888e7220 */ /* 0x080fe20000410000 */
[----:B------:R-:W-:Y:S01]  /*7ae0*/  FMUL.FTZ R141, R51, R141 ;  /* 0x0000008d338d7220 */ /* 0x000fe20000410000 */
[----:B------:R-:W-:Y:S01]  /*7af0*/  HADD2.F32 R140, -RZ, R140.H1_H1 ;  /* 0x3000008cff8c7230 */ /* 0x000fe20000004100 */
[----:B------:R-:W-:Y:S01]  /*7b00*/  F2FP.SATFINITE.E4M3.F32.PACK_AB_MERGE_C R47, R50, R47, RZ ;  /* 0x0000002f322f723e */ /* 0x000fe200048070ff */
[----:B------:R-:W-:-:S02]  /*7b10*/  HADD2.F32 R137, -RZ, R76.H1_H1 ;  /* 0x3000004cff897230 */ /* 0x000fc40000004100 */
[-C--:B------:R-:W-:Y:S01]  /*7b20*/  FFMA.FTZ R76, R136, R139.reuse, R141 ;  /* 0x0000008b884c7223 */ /* 0x080fe2000001008d */
[----:B------:R-:W-:Y:S01]  /*7b30*/  FFMA.FTZ R51, R51, R139, -R142 ;  /* 0x0000008b33337223 */ /* 0x000fe2000001088e */
[----:B------:R-:W-:Y:S01]  /*7b40*/  HADD2.F32 R135, -RZ, R135.H1_H1 ;  /* 0x30000087ff877230 */ /* 0x000fe20000004100 */
[----:B------:R-:W-:Y:S01]  /*7b50*/  F2FP.F16.E4M3.UNPACK_B R141, R134.H1 ;  /* 0x00000086ff8d723e */ /* 0x000fe200030006ff */
[----:B------:R-:W-:Y:S02]  /*7b60*/  HADD2.F32 R136, -RZ, R138.H1_H1 ;  /* 0x3000008aff887230 */ /* 0x000fe40000004100 */
[----:B------:R-:W-:Y:S01]  /*7b70*/  FMUL.FTZ R142, R137, R140 ;  /* 0x0000008c898e7220 */ /* 0x000fe20000410000 */
[----:B------:R-:W-:Y:S01]  /*7b80*/  F2FP.F16.E4M3.UNPACK_B R138, R78.H1 ;  /* 0x0000004eff8a723e */ /* 0x000fe200030006ff */
[C---:B------:R-:W-:Y:S01]  /*7b90*/  FMUL.FTZ R146, R135.reuse, R140 ;  /* 0x0000008c87927220 */ /* 0x040fe20000410000 */
[----:B------:R-:W-:Y:S01]  /*7ba0*/  F2FP.F16.E4M3.UNPACK_B R140, R133.H1 ;  /* 0x00000085ff8c723e */ /* 0x000fe200030006ff */
[----:B------:R-:W-:Y:S01]  /*7bb0*/  FFMA.FTZ R144, R135, R136, -R142 ;  /* 0x0000008887907223 */ /* 0x000fe2000001088e */
[----:B------:R-:W-:Y:S01]  /*7bc0*/  F2FP.F16.E4M3.UNPACK_B R135, R46.H1 ;  /* 0x0000002eff87723e */ /* 0x000fe200030006ff */
[----:B------:R-:W-:-:S02]  /*7bd0*/  HADD2.F32 R142, -RZ, R141.H0_H0 ;  /* 0x2000008dff8e7230 */ /* 0x000fc40000004100 */
[----:B------:R-:W-:Y:S01]  /*7be0*/  FFMA.FTZ R143, R137, R136, R146 ;  /* 0x00000088898f7223 */ /* 0x000fe20000010092 */
[----:B------:R-:W-:Y:S01]  /*7bf0*/  HADD2.F32 R139, -RZ, R138.H0_H0 ;  /* 0x2000008aff8b7230 */ /* 0x000fe20000004100 */
[----:B------:R-:W-:Y:S01]  /*7c00*/  F2FP.F16.E4M3.UNPACK_B R46, R46 ;  /* 0x0000002eff2e723e */ /* 0x000fe200020006ff */
[----:B------:R-:W-:Y:S01]  /*7c10*/  HADD2.F32 R136, -RZ, R135.H0_H0 ;  /* 0x20000087ff887230 */ /* 0x000fe20000004100 */
[----:B------:R-:W-:Y:S01]  /*7c20*/  F2FP.SATFINITE.E4M3.F32.PACK_AB_MERGE_C R48, R49, R48, RZ ;  /* 0x000000303130723e */ /* 0x000fe200048070ff */
[----:B------:R-:W-:Y:S02]  /*7c30*/  HADD2.F32 R137, -RZ, R140.H0_H0 ;  /* 0x2000008cff897230 */ /* 0x000fe40000004100 */
[-C--:B------:R-:W-:Y:S01]  /*7c40*/  FMUL.FTZ R145, R139, R142.reuse ;  /* 0x0000008e8b917220 */ /* 0x080fe20000410000 */
[----:B------:R-:W-:Y:S02]  /*7c50*/  HADD2.F32 R141, -RZ, R141.H1_H1 ;  /* 0x3000008dff8d7230 */ /* 0x000fe40000004100 */
[----:B------:R-:W-:Y:S01]  /*7c60*/  FMUL.FTZ R142, R136, R142 ;  /* 0x0000008e888e7220 */ /* 0x000fe20000410000 */
[----:B------:R-:W-:-:S02]  /*7c70*/  HADD2.F32 R138, -RZ, R138.H1_H1 ;  /* 0x3000008aff8a7230 */ /* 0x000fc40000004100 */
[----:B------:R-:W-:Y:S01]  /*7c80*/  FFMA.FTZ R145, R136, R137, -R145 ;  /* 0x0000008988917223 */ /* 0x000fe20000010891 */
[----:B------:R-:W-:Y:S01]  /*7c90*/  HADD2.F32 R135, -RZ, R135.H1_H1 ;  /* 0x30000087ff877230 */ /* 0x000fe20000004100 */
[----:B------:R-:W-:Y:S01]  /*7ca0*/  F2FP.F16.E4M3.UNPACK_B R136, R134 ;  /* 0x00000086ff88723e */ /* 0x000fe200020006ff */
[----:B------:R-:W-:Y:S02]  /*7cb0*/  HADD2.F32 R140, -RZ, R140.H1_H1 ;  /* 0x3000008cff8c7230 */ /* 0x000fe40000004100 */
[-C--:B------:R-:W-:Y:S01]  /*7cc0*/  FMUL.FTZ R146, R138, R141.reuse ;  /* 0x0000008d8a927220 */ /* 0x080fe20000410000 */
[----:B------:R-:W-:Y:S01]  /*7cd0*/  F2FP.F16.E4M3.UNPACK_B R134, R78 ;  /* 0x0000004eff86723e */ /* 0x000fe200020006ff */
[----:B------:R-:W-:Y:S01]  /*7ce0*/  FMUL.FTZ R141, R135, R141 ;  /* 0x0000008d878d7220 */ /* 0x000fe20000410000 */
[----:B------:R-:W-:Y:S01]  /*7cf0*/  FFMA.FTZ R142, R139, R137, R142 ;  /* 0x000000898b8e7223 */ /* 0x000fe2000001008e */
[----:B------:R-:W-:Y:S01]  /*7d00*/  FFMA.FTZ R146, R135, R140, -R146 ;  /* 0x0000008c87927223 */ /* 0x000fe20000010892 */
[----:B------:R-:W-:Y:S01]  /*7d10*/  F2FP.F16.E4M3.UNPACK_B R135, R133 ;  /* 0x00000085ff87723e */ /* 0x000fe200020006ff */
[----:B------:R-:W-:-:S02]  /*7d20*/  HADD2.F32 R137, -RZ, R136.H0_H0 ;  /* 0x20000088ff897230 */ /* 0x000fc40000004100 */
[----:B------:R-:W-:Y:S01]  /*7d30*/  FFMA.FTZ R147, R138, R140, R141 ;  /* 0x0000008c8a937223 */ /* 0x000fe2000001008d */
[----:B------:R-:W-:Y:S01]  /*7d40*/  HADD2.F32 R78, -RZ, R46.H0_H0 ;  /* 0x2000002eff4e7230 */ /* 0x000fe20000004100 */
[----:B------:R-:W-:Y:S01]  /*7d50*/  F2FP.SATFINITE.E4M3.F32.PACK_AB_MERGE_C R47, R144, R51, R47 ;  /* 0x00000033902f723e */ /* 0x000fe2000480702f */
[----:B------:R-:W-:Y:S01]  /*7d60*/  HADD2.F32 R133, -RZ, R134.H0_H0 ;  /* 0x20000086ff857230 */ /* 0x000fe20000004100 */
[----:B------:R-:W-:Y:S01]  /*7d70*/  F2FP.F16.E4M3.UNPACK_B R50, R77 ;  /* 0x0000004dff32723e */ /* 0x000fe200020006ff */
[----:B------:R-:W-:Y:S02]  /*7d80*/  HADD2.F32 R139, -RZ, R136.H1_H1 ;  /* 0x30000088ff8b7230 */ /* 0x000fe40000004100 */
[-C--:B------:R-:W-:Y:S01]  /*7d90*/  FMUL.FTZ R138, R78, R137.reuse ;  /* 0x000000894e8a7220 */ /* 0x080fe20000410000 */
[----:B------:R-:W-:Y:S02]  /*7da0*/  HADD2.F32 R134, -RZ, R134.H1_H1 ;  /* 0x30000086ff867230 */ /* 0x000fe40000004100 */
[----:B------:R-:W-:Y:S01]  /*7db0*/  FMUL.FTZ R141, R133, R137 ;  /* 0x00000089858d7220 */ /* 0x000fe20000410000 */
[----:B------:R-:W-:Y:S01]  /*7dc0*/  HADD2.F32 R46, -RZ, R46.H1_H1 ;  /* 0x3000002eff2e7230 */ /* 0x000fe20000004100 */
[----:B------:R-:W-:Y:S01]  /*7dd0*/  F2FP.F16.E4M3.UNPACK_B R51, R45 ;  /* 0x0000002dff33723e */ /* 0x000fe200020006ff */
[----:B------:R-:W-:-:S02]  /*7de0*/  HADD2.F32 R136, -RZ, R135.H0_H0 ;  /* 0x20000087ff887230 */ /* 0x000fc40000004100 */
[-C--:B------:R-:W-:Y:S01]  /*7df0*/  FMUL.FTZ R137, R134, R139.reuse ;  /* 0x0000008b86897220 */ /* 0x080fe20000410000 */
[----:B------:R-:W-:Y:S02]  /*7e00*/  HADD2.F32 R135, -RZ, R135.H1_H1 ;  /* 0x30000087ff877230 */ /* 0x000fe40000004100 */
[----:B------:R-:W-:Y:S01]  /*7e10*/  FMUL.FTZ R139, R46, R139 ;  /* 0x0000008b2e8b7220 */ /* 0x000fe20000410000 */
[----:B------:R-:W-:Y:S01]  /*7e20*/  F2FP.F16.E4M3.UNPACK_B R49, R44 ;  /* 0x0000002cff31723e */ /* 0x000fe200020006ff */
[-C--:B------:R-:W-:Y:S01]  /*7e30*/  FFMA.FTZ R141, R78, R136.reuse, -R141 ;  /* 0x000000884e8d7223 */ /* 0x080fe2000001088d */
[----:B------:R-:W-:Y:S01]  /*7e40*/  FFMA.FTZ R78, R133, R136, R138 ;  /* 0x00000088854e7223 */ /* 0x000fe2000001008a */
[-C--:B------:R-:W-:Y:S01]  /*7e50*/  FFMA.FTZ R46, R46, R135.reuse, -R137 ;  /* 0x000000872e2e7223 */ /* 0x080fe20000010889 */
[----:B------:R-:W-:Y:S01]  /*7e60*/  FFMA.FTZ R139, R134, R135, R139 ;  /* 0x00000087868b7223 */ /* 0x000fe2000001008b */
[----:B------:R-:W-:Y:S01]  /*7e70*/  F2FP.SATFINITE.E4M3.F32.PACK_AB_MERGE_C R76, R143, R76, R48 ;  /* 0x0000004c8f4c723e */ /* 0x000fe20004807030 */
[--C-:B------:R-:W-:Y:S01]  /*7e80*/  HADD2.F32 R133, -RZ, R50.reuse.H0_H0 ;  /* 0x20000032ff857230 */ /* 0x100fe20000004100 */
[----:B------:R-:W-:Y:S01]  /*7e90*/  F2FP.SATFINITE.E4M3.F32.PACK_AB_MERGE_C R142, R147, R142, RZ ;  /* 0x0000008e938e723e */ /* 0x000fe200048070ff */
[----:B------:R-:W-:Y:S01]  /*7ea0*/  HADD2.F32 R137, -RZ, R51.H0_H0 ;  /* 0x20000033ff897230 */ /* 0x000fe20000004100 */
[----:B------:R-:W-:Y:S01]  /*7eb0*/  F2FP.F16.E4M3.UNPACK_B R135, R14 ;  /* 0x0000000eff87723e */ /* 0x000fe200020006ff */
[----:B------:R-:W-:Y:S01]  /*7ec0*/  HADD2.F32 R48, -RZ, R49.H0_H0 ;  /* 0x20000031ff307230 */ /* 0x000fe20000004100 */
[----:B------:R-:W-:Y:S01]  /*7ed0*/  F2FP.SATFINITE.E4M3.F32.PACK_AB_MERGE_C R78, R139, R78, R142 ;  /* 0x0000004e8b4e723e */ /* 0x000fe2000480708e */
[----:B------:R-:W-:-:S02]  /*7ee0*/  HADD2.F32 R134, -RZ, R50.H1_H1 ;  /* 0x30000032ff867230 */ /* 0x000fc40000004100 */
[CC--:B------:R-:W-:Y:S01]  /*7ef0*/  FMUL.FTZ R139, R133.reuse, R137.reuse ;  /* 0x00000089858b7220 */ /* 0x0c0fe20000410000 */
[----:B------:R-:W-:Y:S02]  /*7f00*/  HADD2.F32 R136, -RZ, R135.H0_H0 ;  /* 0x20000087ff887230 */ /* 0x000fe40000004100 */
[C---:B------:R-:W-:Y:S01]  /*7f10*/  FMUL.FTZ R50, R48.reuse, R137 ;  /* 0x0000008930327220 */ /* 0x040fe20000410000 */
[----:B------:R-:W-:Y:S01]  /*7f20*/  HADD2.F32 R137, -RZ, R51.H1_H1 ;  /* 0x30000033ff897230 */ /* 0x000fe20000004100 */
[----:B------:R-:W-:Y:S01]  /*7f30*/  F2FP.F16.E4M3.UNPACK_B R77, R77.H1 ;  /* 0x0000004dff4d723e */ /* 0x000fe200030006ff */
[----:B------:R-:W-:Y:S02]  /*7f40*/  HADD2.F32 R51, -RZ, R49.H1_H1 ;  /* 0x30000031ff337230 */ /* 0x000fe40000004100 */
[-C--:B------:R-:W-:Y:S01]  /*7f50*/  FFMA.FTZ R48, R48, R136.reuse, -R139 ;  /* 0x0000008830307223 */ /* 0x080fe2000001088b */
[----:B------:R-:W-:Y:S01]  /*7f60*/  FFMA.FTZ R49, R133, R136, R50 ;  /* 0x0000008885317223 */ /* 0x000fe20000010032 */
[----:B------:R-:W-:-:S02]  /*7f70*/  HADD2.F32 R135, -RZ, R135.H1_H1 ;  /* 0x30000087ff877230 */ /* 0x000fc40000004100 */
[CC--:B------:R-:W-:Y:S01]  /*7f80*/  FMUL.FTZ R136, R134.reuse, R137.reuse ;  /* 0x0000008986887220 */ /* 0x0c0fe20000410000 */
[C---:B------:R-:W-:Y:S01]  /*7f90*/  FMUL.FTZ R137, R51.reuse, R137 ;  /* 0x0000008933897220 */ /* 0x040fe20000410000 */
[----:B------:R-:W-:Y:S01]  /*7fa0*/  F2FP.F16.E4M3.UNPACK_B R50, R44.H1 ;  /* 0x0000002cff32723e */ /* 0x000fe200030006ff */
[--C-:B------:R-:W-:Y:S02]  /*7fb0*/  HADD2.F32 R133, -RZ, R77.reuse.H0_H0 ;  /* 0x2000004dff857230 */ /* 0x100fe40000004100 */
[----:B------:R-:W-:Y:S01]  /*7fc0*/  FFMA.FTZ R51, R51, R135, -R136 ;  /* 0x0000008733337223 */ /* 0x000fe20000010888 */
[----:B------:R-:W-:Y:S01]  /*7fd0*/  F2FP.F16.E4M3.UNPACK_B R136, R45.H1 ;  /* 0x0000002dff88723e */ /* 0x000fe200030006ff */
[----:B------:R-:W-:Y:S01]  /*7fe0*/  HADD2.F32 R77, -RZ, R77.H1_H1 ;  /* 0x3000004dff4d7230 */ /* 0x000fe20000004100 */
[----:B------:R-:W-:Y:S01]  /*7ff0*/  F2FP.F16.E4M3.UNPACK_B R14, R14.H1 ;  /* 0x0000000eff0e723e */ /* 0x000fe200030006ff */
[----:B------:R-:W-:Y:S02]  /*8000*/  HADD2.F32 R45, -RZ, R50.H0_H0 ;  /* 0x20000032ff2d7230 */ /* 0x000fe40000004100 */
[----:B------:R-:W-:Y:S01]  /*8010*/  FFMA.FTZ R44, R134, R135, R137 ;  /* 0x00000087862c7223 */ /* 0x000fe20000010089 */
[--C-:B------:R-:W-:Y:S01]  /*8020*/  HADD2.F32 R138, -RZ, R136.reuse.H0_H0 ;  /* 0x20000088ff8a7230 */ /* 0x100fe20000004100 */
[----:B------:R-:W-:Y:S01]  /*8030*/  F2FP.SATFINITE.E4M3.F32.PACK_AB_MERGE_C R145, R146, R145, RZ ;  /* 0x000000919291723e */ /* 0x000fe200048070ff */
[----:B------:R-:W-:-:S02]  /*8040*/  HADD2.F32 R136, -RZ, R136.H1_H1 ;  /* 0x30000088ff887230 */ /* 0x000fc40000004100 */
[----:B------:R-:W-:Y:S02]  /*8050*/  HADD2.F32 R134, -RZ, R14.H0_H0 ;  /* 0x2000000eff867230 */ /* 0x000fe40000004100 */
[-C--:B------:R-:W-:Y:S01]  /*8060*/  FMUL.FTZ R140, R133, R138.reuse ;  /* 0x0000008a858c7220 */ /* 0x080fe20000410000 */
[----:B------:R-:W-:Y:S01]  /*8070*/  FMUL.FTZ R138, R45, R138 ;  /* 0x0000008a2d8a7220 */ /* 0x000fe20000410000 */
[----:B------:R-:W-:Y:S02]  /*8080*/  HADD2.F32 R50, -RZ, R50.H1_H1 ;  /* 0x30000032ff327230 */ /* 0x000fe40000004100 */
[----:B------:R-:W-:Y:S01]  /*8090*/  FMUL.FTZ R137, R77, R136 ;  /* 0x000000884d897220 */ /* 0x000fe20000410000 */
[----:B------:R-:W-:Y:S02]  /*80a0*/  HADD2.F32 R135, -RZ, R14.H1_H1 ;  /* 0x3000000eff877230 */ /* 0x000fe40000004100 */
[----:B------:R-:W-:Y:S01]  /*80b0*/  FFMA.FTZ R142, R133, R134, R138 ;  /* 0x00000086858e7223 */ /* 0x000fe2000001008a */
[----:B------:R-:W-:Y:S01]  /*80c0*/  F2FP.F16.E4M3.UNPACK_B R133, R79 ;  /* 0x0000004fff85723e */ /* 0x000fe200020006ff */
[C---:B------:R-:W-:Y:S01]  /*80d0*/  FMUL.FTZ R136, R50.reuse, R136 ;  /* 0x0000008832887220 */ /* 0x040fe20000410000 */
[----:B------:R-:W-:Y:S01]  /*80e0*/  F2FP.F16.E4M3.UNPACK_B R14, R15 ;  /* 0x0000000fff0e723e */ /* 0x000fe200020006ff */
[----:B------:R-:W-:Y:S01]  /*80f0*/  FFMA.FTZ R144, R50, R135, -R137 ;  /* 0x0000008732907223 */ /* 0x000fe20000010889 */
[----:B------:R-:W-:Y:S01]  /*8100*/  F2FP.F16.E4M3.UNPACK_B R79, R79.H1 ;  /* 0x0000004fff4f723e */ /* 0x000fe200030006ff */
[----:B------:R-:W-:Y:S01]  /*8110*/  FFMA.FTZ R143, R77, R135, R136 ;  /* 0x000000874d8f7223 */ /* 0x000fe20000010088 */
[-C--:B------:R-:W-:Y:S01]  /*8120*/  F2FP.F16.E4M3.UNPACK_B R138, R12.reuse.H1 ;  /* 0x0000000cff8a723e */ /* 0x080fe200030006ff */
[--C-:B------:R-:W-:Y:S01]  /*8130*/  HADD2.F32 R77, -RZ, R133.reuse.H0_H0 ;  /* 0x20000085ff4d7230 */ /* 0x100fe20000004100 */
[----:B------:R-:W-:Y:S01]  /*8140*/  F2FP.F16.E4M3.UNPACK_B R15, R15.H1 ;  /* 0x0000000fff0f723e */ /* 0x000fe200030006ff */
[----:B------:R-:W-:Y:S01]  /*8150*/  HADD2.F32 R133, -RZ, R133.H1_H1 ;  /* 0x30000085ff857230 */ /* 0x000fe20000004100 */
[----:B------:R-:W-:Y:S01]  /*8160*/  F2FP.F16.E4M3.UNPACK_B R137, R12 ;  /* 0x0000000cff89723e */ /* 0x000fe200020006ff */
[----:B------:R-:W-:Y:S01]  /*8170*/  HADD2.F32 R12, -RZ, R79.H0_H0 ;  /* 0x2000004fff0c7230 */ /* 0x000fe20000004100 */
[----:B------:R-:W-:Y:S01]  /*8180*/  F2FP.SATFINITE.E4M3.F32.PACK_AB_MERGE_C R46, R46, R141, R145 ;  /* 0x0000008d2e2e723e */ /* 0x000fe20004807091 */
[----:B------:R-:W-:Y:S01]  /*8190*/  FFMA.FTZ R141, R45, R134, -R140 ;  /* 0x000000862d8d7223 */ /* 0x000fe2000001088c */
        /* <DEDUP_REMOVED lines=14> */
[----:B------:R-:W-:Y:S01]  /*8280*/  FFMA.FTZ R139, R12, R135, R139 ;  /* 0x000000870c8b7223 */ /* 0x000fe2000001008b */
[----:B------:R-:W-:Y:S02]  /*8290*/  HADD2.F32 R138, -RZ, R138.H1_H1 ;  /* 0x3000008aff8a7230 */ /* 0x000fe40000004100 */
[-C--:B------:R-:W-:Y:S01]  /*82a0*/  FFMA.FTZ R146, R45, R136.reuse, -R146 ;  /* 0x000000882d927223 */ /* 0x080fe20000010892 */
[----:B------:R-:W-:Y:S02]  /*82b0*/  HADD2.F32 R15, -RZ, R15.H1_H1 ;  /* 0x3000000fff0f7230 */ /* 0x000fe40000004100 */
[----:B------:R-:W-:Y:S01]  /*82c0*/  FFMA.FTZ R140, R77, R136, R140 ;  /* 0x000000884d8c7223 */ /* 0x000fe2000001008c */
[----:B------:R-:W-:Y:S02]  /*82d0*/  HADD2.F32 R137, -RZ, R137.H1_H1 ;  /* 0x30000089ff897230 */ /* 0x000fe40000004100 */
[----:B------:R-:W-:Y:S01]  /*82e0*/  FMUL.FTZ R136, R79, R138 ;  /* 0x0000008a4f887220 */ /* 0x000fe20000410000 */
[----:B------:R-:W-:-:S02]  /*82f0*/  HADD2.F32 R12, -RZ, R13.H1_H1 ;  /* 0x3000000dff0c7230 */ /* 0x000fc40000004100 */
[----:B------:R-:W-:Y:S01]  /*8300*/  FMUL.FTZ R138, R15, R138 ;  /* 0x0000008a0f8a7220 */ /* 0x000fe20000410000 */
[----:B------:R-:W-:Y:S02]  /*8310*/  HADD2.F32 R14, -RZ, R14.H1_H1 ;  /* 0x3000000eff0e7230 */ /* 0x000fe40000004100 */
[----:B------:R-:W-:Y:S01]  /*8320*/  FFMA.FTZ R145, R50, R135, -R145 ;  /* 0x0000008732917223 */ /* 0x000fe20000010891 */
[----:B------:R-:W-:Y:S02]  /*8330*/  HADD2.F32 R134, -RZ, R134.H1_H1 ;  /* 0x30000086ff867230 */ /* 0x000fe40000004100 */
[-C--:B------:R-:W-:Y:S01]  /*8340*/  FMUL.FTZ R13, R133, R137.reuse ;  /* 0x00000089850d7220 */ /* 0x080fe20000410000 */
[-C--:B------:R-:W-:Y:S01]  /*8350*/  FFMA.FTZ R136, R15, R12.reuse, -R136 ;  /* 0x0000000c0f887223 */ /* 0x080fe20000010888 */
[C---:B------:R-:W-:Y:S01]  /*8360*/  FMUL.FTZ R50, R14.reuse, R137 ;  /* 0x000000890e327220 */ /* 0x040fe20000410000 */
[----:B------:R-:W-:Y:S01]  /*8370*/  FFMA.FTZ R138, R79, R12, R138 ;  /* 0x0000000c4f8a7223 */ /* 0x000fe2000001008a */
[----:B------:R-:W-:Y:S01]  /*8380*/  FFMA.FTZ R13, R14, R134, -R13 ;  /* 0x000000860e0d7223 */ /* 0x000fe2000001080d */
[----:B------:R-:W-:Y:S01]  /*8390*/  F2FP.SATFINITE.E4M3.F32.PACK_AB_MERGE_C R48, R51, R48, R141 ;  /* 0x000000303330723e */ /* 0x000fe2000480708d */
[----:B------:R-:W-:Y:S01]  /*83a0*/  FFMA.FTZ R133, R133, R134, R50 ;  /* 0x0000008685857223 */ /* 0x000fe20000010032 */
[----:B------:R-:W-:Y:S01]  /*83b0*/  F2FP.SATFINITE.E4M3.F32.PACK_AB_MERGE_C R136, R136, R145, RZ ;  /* 0x000000918888723e */ /* 0x000fe200048070ff */
[----:B------:R-:W-:Y:S01]  /*83c0*/  IMAD.MOV.U32 R14, RZ, RZ, R46 ;  /* 0x000000ffff0e7224 */ /* 0x000fe200078e002e */
[----:B------:R-:W-:-:S02]  /*83d0*/  F2FP.SATFINITE.E4M3.F32.PACK_AB_MERGE_C R142, R143, R142, RZ ;  /* 0x0000008e8f8e723e */ /* 0x000fc400048070ff */
[----:B------:R-:W-:Y:S02]  /*83e0*/  F2FP.SATFINITE.E4M3.F32.PACK_AB_MERGE_C R138, R138, R139, RZ ;  /* 0x0000008b8a8a723e */ /* 0x000fe400048070ff */
[----:B------:R-:W-:Y:S01]  /*83f0*/  F2FP.SATFINITE.E4M3.F32.PACK_AB_MERGE_C R15, R13, R146, R136 ;  /* 0x000000920d0f723e */ /* 0x000fe20004807088 */
[----:B------:R-:W-:Y:S01]  /*8400*/  IMAD.MOV.U32 R13, RZ, RZ, R48 ;  /* 0x000000ffff0d7224 */ /* 0x000fe200078e0030 */
[----:B------:R-:W-:Y:S02]  /*8410*/  F2FP.SATFINITE.E4M3.F32.PACK_AB_MERGE_C R77, R44, R49, R142 ;  /* 0x000000312c4d723e */ /* 0x000fe4000480708e */
[----:B------:R-:W-:Y:S02]  /*8420*/  F2FP.SATFINITE.E4M3.F32.PACK_AB_MERGE_C R79, R133, R140, R138 ;  /* 0x0000008c854f723e */ /* 0x000fe4000480708a */
[----:B------:R-:W-:-:S07]  /*8430*/  MOV R12, R47 ;  /* 0x0000002f000c7202 */ /* 0x000fce0000000f00 */
.L_x_3006:
[----:B------:R-:W-:Y:S05]  /*8440*/  BSYNC B2 ;  /* 0x0000000000027941 */ /* 0x000fea0003800000 */
.L_x_3005:
[----:B------:R-:W-:Y:S01]  /*8450*/  ISETP.GE.AND P3, PT, R11, R123, PT ;  /* 0x0000007b0b00720c */ /* 0x000fe20003f66270 */
[----:B--2---:R4:W-:-:S12]  /*8460*/  ST.E.128 desc[UR36][R114.64], R12 ;  /* 0x0000000c72007985 */ /* 0x0049d8000c101d24 */
[----:B------:R-:W-:-:S04]  /*8470*/  @!P3 IADD3 R44, P4, R120, R11, RZ ;  /* 0x0000000b782cb210 */ /* 0x000fc80007f9e0ff */
[----:B------:R-:W-:-:S05]  /*8480*/  @!P3 LEA.HI.X.SX32 R45, R11, R118, 0x1, P4 ;  /* 0x000000760b2db211 */ /* 0x000fca00020f0eff */
[----:B---3--:R4:W-:Y:S04]  /*8490*/  @!P3 ST.E.128 desc[UR36][R44.64], R76 ;  /* 0x0000004c2c00b985 */ /* 0x0089e8000c101d24 */
.L_x_3004:
[----:B------:R-:W-:Y:S05]  /*84a0*/  BSYNC B1 ;  /* 0x0000000000017941 */ /* 0x000fea0003800000 */
.L_x_3003:
[----:B------:R-:W-:-:S03]  /*84b0*/  UMOV UR4, 0xffffffff ;  /* 0xffffffff00047882 */ /* 0x000fc60000000000 */
[----:B------:R-:W-:Y:S05]  /*84c0*/  BRA.DIV UR4, `(.L_x_3007) ;  /* 0x0000023604207947 */ /* 0x000fea000b800000 */
[----:B----4-:R4:W0:Y:S04]  /*84d0*/  SHFL.IDX PT, R76, R116, 0x1, 0x181f ;  /* 0x00381f00744c7f89 */ /* 0x01082800000e0000 */
[----:B------:R4:W0:Y:S02]  /*84e0*/  SHFL.IDX PT, R50, R113, 0x1, 0x181f ;  /* 0x00381f0071327f89 */ /* 0x00082400000e0000 */
.L_x_3326:
[----:B------:R-:W-:Y:S01]  /*84f0*/  ISETP.GE.OR P3, PT, R102, R109, P1 ;  /* 0x0000006d6600720c */ /* 0x000fe20000f66670 */
[----:B------:R-:W-:-:S12]  /*8500*/  BSSY B1, `(.L_x_3008) ;  /* 0x00000fc000017945 */ /* 0x000fd80003800000 */
[----:B------:R-:W-:Y:S05]  /*8510*/  @P3 BRA `(.L_x_3009) ;  /* 0x0000000c00e83947 */ /* 0x000fea0003800000 */
[----:B------:R-:W5:Y:S01]  /*8520*/  LDL R14, [R1+0x24] ;  /* 0x00002400010e7983 */ /* 0x000f620000100800 */
[----:B------:R-:W-:Y:S01]  /*8530*/  SEL R11, R96, R125, !P0 ;  /* 0x0000007d600b7207 */ /* 0x000fe20004000000 */
[----:B------:R-:W-:Y:S01]  /*8540*/  BSSY B2, `(.L_x_3010) ;  /* 0x00000f2000027945 */ /* 0x000fe20003800000 */
[----:B0-----:R-:W-:Y:S02]  /*8550*/  IADD3 R48, P3, R39, R50, RZ ;  /* 0x0000003227307210 */ /* 0x001fe40007f7e0ff */
[----:B------:R-:W-:-:S03]  /*8560*/  SHF.R.S32.HI R12, RZ, 0x1f, R11 ;  /* 0x0000001fff0c7819 */ /* 0x000fc6000001140b */
[----:B------:R-:W-:Y:S01]  /*8570*/  IMAD.X R49, R76, 0x1, R43, P3 ;  /* 0x000000014c317824 */ /* 0x000fe200018e062b */
[----:B------:R-:W-:-:S04]  /*8580*/  LEA.HI R11, R12, R11, RZ, 0x5 ;  /* 0x0000000b0c0b7211 */ /* 0x000fc800078f28ff */
        /* <DEDUP_REMOVED lines=9> */
[----:B------:R-:W-:-:S04]  /*8620*/  IMAD R13, R23, 0x8000, R83 ;  /* 0x00008000170d7824 */ /* 0x000fc800078e0253 */
[----:B------:R-:W-:Y:S01]  /*8630*/  IMAD R15, R23, 0x8000, R12 ;  /* 0x00008000170f7824 */ /* 0x000fe200078e020c */
[----:B------:R-:W-:-:S03]  /*8640*/  IADD3 R13, R22, R13, RZ ;  /* 0x0000000d160d7210 */ /* 0x000fc60007ffe0ff */
[----:B------:R-:W-:-:S03]  /*8650*/  IMAD.IADD R44, R22, 0x1, R15 ;  /* 0x00000001162c7824 */ /* 0x000fc600078e020f */
[----:B------:R-:W0:Y:S04]  /*8660*/  LDS.128 R12, [R13+0x28400] ;  /* 0x028400000d0c7984 */ /* 0x000e280000000c00 */
[----:B------:R-:W0:Y:S01]  /*8670*/  LDS.128 R44, [R44+0x28400] ;  /* 0x028400002c2c7984 */ /* 0x000e220000000c00 */
[----:B------:R-:W-:Y:S05]  /*8680*/  @P2 BRA `(.L_x_3011) ;  /* 0x0000000c00742947 */ /* 0x000fea0003800000 */
[--C-:B------:R-:W-:Y:S01]  /*8690*/  SHF.R.U32.HI R136, RZ, 0x8, R53.reuse ;  /* 0x00000008ff887819 */ /* 0x100fe20000011635 */
[----:B0-----:R-:W-:Y:S01]  /*86a0*/  IMAD.MOV.U32 R52, RZ, RZ, R46 ;  /* 0x000000ffff347224 */ /* 0x001fe200078e002e */
[--C-:B------:R-:W-:Y:S01]  /*86b0*/  SHF.R.U32.HI R137, RZ, 0x10, R53.reuse ;  /* 0x00000010ff897819 */ /* 0x100fe20000011635 */
[----:B------:R-:W-:Y:S01]  /*86c0*/  IMAD.MOV.U32 R58, RZ, RZ, R44 ;  /* 0x000000ffff3a7224 */ /* 0x000fe200078e002c */
[----:B------:R-:W-:Y:S01]  /*86d0*/  LOP3.LUT R54, R53, 0xff, RZ, 0xc0, !PT ;  /* 0x000000ff35367812 */ /* 0x000fe200078ec0ff */
[----:B------:R-:W-:Y:S01]  /*86e0*/  IMAD.MOV.U32 R51, RZ, RZ, R14 ;  /* 0x000000ffff337224 */ /* 0x000fe200078e000e */
[----:B------:R-:W-:Y:S01]  /*86f0*/  SHF.R.U32.HI R53, RZ, 0x18, R53 ;  /* 0x00000018ff357819 */ /* 0x000fe20000011635 */
[----:B------:R-:W-:Y:S01]  /*8700*/  IMAD.U32 R44, R137, 0x10000, RZ ;  /* 0x00010000892c7824 */ /* 0x000fe200078e00ff */
[--C-:B------:R-:W-:Y:S02]  /*8710*/  SHF.R.U32.HI R135, RZ, 0x10, R55.reuse ;  /* 0x00000010ff877819 */ /* 0x100fe40000011637 */
[----:B------:R-:W-:-:S02]  /*8720*/  SHF.R.U32.HI R134, RZ, 0x8, R55 ;  /* 0x00000008ff867819 */ /* 0x000fc40000011637 */
[----:B------:R-:W-:Y:S02]  /*8730*/  LOP3.LUT R56, R55, 0xff, RZ, 0xc0, !PT ;  /* 0x000000ff37387812 */ /* 0x000fe400078ec0ff */
[----:B------:R-:W-:Y:S01]  /*8740*/  SHF.R.U32.HI R133, RZ, 0x18, R55 ;  /* 0x00000018ff857819 */ /* 0x000fe20000011637 */
[----:B------:R-:W-:Y:S01]  /*8750*/  IMAD.MOV.U32 R55, RZ, RZ, R12 ;  /* 0x000000ffff377224 */ /* 0x000fe200078e000c */
[----:B------:R-:W-:Y:S01]  /*8760*/  PRMT R53, R53, 0x654, R54 ;  /* 0x0000065435357816 */ /* 0x000fe20000000036 */
[----:B------:R-:W-:Y:S01]  /*8770*/  IMAD.SHL.U32 R12, R136, 0x100, RZ ;  /* 0x00000100880c7824 */ /* 0x000fe200078e00ff */
[--C-:B------:R-:W-:Y:S02]  /*8780*/  SHF.R.U32.HI R79, RZ, 0x8, R59.reuse ;  /* 0x00000008ff4f7819 */ /* 0x100fe4000001163b */
[--C-:B------:R-:W-:Y:S02]  /*8790*/  SHF.R.U32.HI R114, RZ, 0x10, R59.reuse ;  /* 0x00000010ff727819 */ /* 0x100fe4000001163b */
[----:B------:R-:W-:Y:S01]  /*87a0*/  LOP3.LUT R78, R59, 0xff, RZ, 0xc0, !PT ;  /* 0x000000ff3b4e7812 */ /* 0x000fe200078ec0ff */
[----:B------:R-:W-:Y:S01]  /*87b0*/  IMAD.SHL.U32 R46, R79, 0x100, RZ ;  /* 0x000001004f2e7824 */ /* 0x000fe200078e00ff */
[----:B------:R-:W-:-:S02]  /*87c0*/  SHF.R.U32.HI R59, RZ, 0x18, R59 ;  /* 0x00000018ff3b7819 */ /* 0x000fc4000001163b */
[----:B------:R-:W-:Y:S01]  /*87d0*/  LOP3.LUT R53, R53, 0xff00, R12, 0xf8, !PT ;  /* 0x0000ff0035357812 */ /* 0x000fe200078ef80c */
[----:B------:R-:W-:Y:S01]  /*87e0*/  IMAD.SHL.U32 R12, R134, 0x100, RZ ;  /* 0x00000100860c7824 */ /* 0x000fe200078e00ff */
[--C-:B---3--:R-:W-:Y:S02]  /*87f0*/  SHF.R.U32.HI R120, RZ, 0x10, R57.reuse ;  /* 0x00000010ff787819 */ /* 0x108fe40000011639 */
[--C-:B------:R-:W-:Y:S02]  /*8800*/  SHF.R.U32.HI R115, RZ, 0x8, R57.reuse ;  /* 0x00000008ff737819 */ /* 0x100fe40000011639 */
[----:B------:R-:W-:Y:S02]  /*8810*/  LOP3.LUT R77, R57, 0xff, RZ, 0xc0, !PT ;  /* 0x000000ff394d7812 */ /* 0x000fe400078ec0ff */
[----:B--2---:R-:W-:Y:S02]  /*8820*/  SHF.R.U32.HI R118, RZ, 0x18, R57 ;  /* 0x00000018ff767819 */ /* 0x004fe40000011639 */
[----:B------:R-:W-:-:S02]  /*8830*/  PRMT R57, R133, 0x654, R56 ;  /* 0x0000065485397816 */ /* 0x000fc40000000038 */
[----:B------:R-:W-:Y:S01]  /*8840*/  PRMT R59, R59, 0x654, R78 ;  /* 0x000006543b3b7816 */ /* 0x000fe2000000004e */
[----:B------:R-:W-:Y:S01]  /*8850*/  IMAD.U32 R78, R114, 0x10000, RZ ;  /* 0x00010000724e7824 */ /* 0x000fe200078e00ff */
[----:B------:R-:W-:Y:S01]  /*8860*/  LOP3.LUT R57, R57, 0xff00, R12, 0xf8, !PT ;  /* 0x0000ff0039397812 */ /* 0x000fe200078ef80c */
[----:B------:R-:W-:Y:S01]  /*8870*/  IMAD.U32 R12, R135, 0x10000, RZ ;  /* 0x00010000870c7824 */ /* 0x000fe200078e00ff */
[----:B------:R-:W-:Y:S01]  /*8880*/  LOP3.LUT R133, R59, 0xff00, R46, 0xf8, !PT ;  /* 0x0000ff003b857812 */ /* 0x000fe200078ef82e */
[----:B------:R-:W-:Y:S01]  /*8890*/  IMAD.U32 R46, R120, 0x10000, RZ ;  /* 0x00010000782e7824 */ /* 0x000fe200078e00ff */
[----:B------:R-:W-:Y:S02]  /*88a0*/  PRMT R77, R118, 0x654, R77 ;  /* 0x00000654764d7816 */ /* 0x000fe4000000004d */
[----:B------:R-:W-:Y:S02]  /*88b0*/  SHF.L.U32 R14, R115, 0x8, RZ ;  /* 0x00000008730e7819 */ /* 0x000fe400000006ff */
[----:B------:R-:W-:-:S02]  /*88c0*/  F2FP.F16.E4M3.UNPACK_B R79, R132.H1 ;  /* 0x00000084ff4f723e */ /* 0x000fc400030006ff */
        /* <DEDUP_REMOVED lines=9> */
[C---:B------:R-:W-:Y:S01]  /*8960*/  FMUL.FTZ R114, R54.reuse, R14 ;  /* 0x0000000e36727220 */ /* 0x040fe20000410000 */
        /* <DEDUP_REMOVED lines=18> */
[----:B------:R-:W-:Y:S02]  /*8a90*/  HADD2.F32 R59, -RZ, R58.H0_H0 ;  /* 0x2000003aff3b7230 */ /* 0x000fe40000004100 */
        /* <DEDUP_REMOVED lines=33> */
[----:B------:R-:W-:Y:S01]  /*8cb0*/  F2FP.F16.E4M3.UNPACK_B R130, R130 ;  /* 0x00000082ff82723e */ /* 0x000fe200020006ff */
[----:B------:R-:W-:Y:S01]  /*8cc0*/  FMUL.FTZ R136, R55, R114 ;  /* 0x0000007237887220 */ /* 0x000fe20000410000 */
[----:B------:R-:W-:Y:S01]  /*8cd0*/  FFMA.FTZ R114, R59, R58, R78 ;  /* 0x0000003a3b727223 */ /* 0x000fe2000001004e */
[----:B------:R-:W-:Y:S01]  /*8ce0*/  FFMA.FTZ R132, R55, R56, -R132 ;  /* 0x0000003837847223 */ /* 0x000fe20000010884 */
[----:B------:R-:W-:Y:S01]  /*8cf0*/  F2FP.F16.E4M3.UNPACK_B R55, R52 ;  /* 0x00000034ff37723e */ /* 0x000fe200020006ff */
[----:B------:R-:W-:Y:S01]  /*8d00*/  FFMA.FTZ R133, R57, R56, R136 ;  /* 0x0000003839857223 */ /* 0x000fe20000010088 */
[----:B------:R-:W-:Y:S01]  /*8d10*/  HADD2.F32 R59, -RZ, R129.H0_H0 ;  /* 0x20000081ff3b7230 */ /* 0x000fe20000004100 */
[----:B------:R-:W-:Y:S01]  /*8d20*/  F2FP.SATFINITE.E4M3.F32.PACK_AB_MERGE_C R53, R134, R53, RZ ;  /* 0x000000358635723e */ /* 0x000fe200048070ff */
[----:B------:R-:W-:Y:S01]  /*8d30*/  HADD2.F32 R52, -RZ, R51.H0_H0 ;  /* 0x20000033ff347230 */ /* 0x000fe20000004100 */
[----:B------:R-:W-:Y:S01]  /*8d40*/  F2FP.SATFINITE.E4M3.F32.PACK_AB_MERGE_C R135, R135, R54, RZ ;  /* 0x000000368787723e */ /* 0x000fe200048070ff */
[----:B------:R-:W-:Y:S01]  /*8d50*/  HADD2.F32 R56, -RZ, R55.H0_H0 ;  /* 0x20000037ff387230 */ /* 0x000fe20000004100 */
[----:B------:R-:W-:Y:S01]  /*8d60*/  F2FP.SATFINITE.E4M3.F32.PACK_AB_MERGE_C R54, R118, R79, R53 ;  /* 0x0000004f7636723e */ /* 0x000fe20004807035 */
[----:B------:R-:W-:Y:S01]  /*8d70*/  HADD2.F32 R58, -RZ, R129.H1_H1 ;  /* 0x30000081ff3a7230 */ /* 0x000fe20000004100 */
[----:B------:R-:W-:Y:S01]  /*8d80*/  F2FP.F16.E4M3.UNPACK_B R79, R46 ;  /* 0x0000002eff4f723e */ /* 0x000fe200020006ff */
[----:B------:R-:W-:-:S02]  /*8d90*/  HADD2.F32 R55, -RZ, R55.H1_H1 ;  /* 0x30000037ff377230 */ /* 0x000fc40000004100 */
[-C--:B------:R-:W-:Y:S01]  /*8da0*/  FMUL.FTZ R77, R56, R59.reuse ;  /* 0x0000003b384d7220 */ /* 0x080fe20000410000 */
[--C-:B------:R-:W-:Y:S02]  /*8db0*/  HADD2.F32 R57, -RZ, R130.reuse.H0_H0 ;  /* 0x20000082ff397230 */ /* 0x100fe40000004100 */
[C---:B------:R-:W-:Y:S01]  /*8dc0*/  FMUL.FTZ R59, R52.reuse, R59 ;  /* 0x0000003b343b7220 */ /* 0x040fe20000410000 */
[----:B------:R-:W-:Y:S02]  /*8dd0*/  HADD2.F32 R51, -RZ, R51.H1_H1 ;  /* 0x30000033ff337230 */ /* 0x000fe40000004100 */
[-C--:B------:R-:W-:Y:S01]  /*8de0*/  FMUL.FTZ R78, R55, R58.reuse ;  /* 0x0000003a374e7220 */ /* 0x080fe20000410000 */
[----:B------:R-:W-:Y:S02]  /*8df0*/  HADD2.F32 R130, -RZ, R130.H1_H1 ;  /* 0x30000082ff827230 */ /* 0x000fe40000004100 */
[-C--:B------:R-:W-:Y:S01]  /*8e00*/  FFMA.FTZ R52, R52, R57.reuse, -R77 ;  /* 0x0000003934347223 */ /* 0x080fe2000001084d */
[----:B------:R-:W-:Y:S01]  /*8e10*/  FFMA.FTZ R59, R56, R57, R59 ;  /* 0x00000039383b7223 */ /* 0x000fe2000001003b */
[C---:B------:R-:W-:Y:S01]  /*8e20*/  FMUL.FTZ R58, R51.reuse, R58 ;  /* 0x0000003a333a7220 */ /* 0x040fe20000410000 */
[----:B------:R-:W-:Y:S01]  /*8e30*/  F2FP.F16.E4M3.UNPACK_B R57, R45 ;  /* 0x0000002dff39723e */ /* 0x000fe200020006ff */
[-C--:B------:R-:W-:Y:S01]  /*8e40*/  FFMA.FTZ R51, R51, R130.reuse, -R78 ;  /* 0x0000008233337223 */ /* 0x080fe2000001084e */
[----:B------:R-:W-:Y:S01]  /*8e50*/  F2FP.F16.E4M3.UNPACK_B R56, R13 ;  /* 0x0000000dff38723e */ /* 0x000fe200020006ff */
[----:B------:R-:W-:Y:S01]  /*8e60*/  FFMA.FTZ R130, R55, R130, R58 ;  /* 0x0000008237827223 */ /* 0x000fe2000001003a */
[----:B------:R-:W-:Y:S01]  /*8e70*/  F2FP.SATFINITE.E4M3.F32.PACK_AB_MERGE_C R133, R133, R114, RZ ;  /* 0x000000728585723e */ /* 0x000fe200048070ff */
[----:B------:R-:W-:Y:S01]  /*8e80*/  HADD2.F32 R58, -RZ, R57.H0_H0 ;  /* 0x20000039ff3a7230 */ /* 0x000fe20000004100 */
[----:B------:R-:W-:Y:S01]  /*8e90*/  F2FP.F16.E4M3.UNPACK_B R77, R44 ;  /* 0x0000002cff4d723e */ /* 0x000fe200020006ff */
[----:B------:R-:W-:Y:S01]  /*8ea0*/  HADD2.F32 R114, -RZ, R79.H0_H0 ;  /* 0x2000004fff727230 */ /* 0x000fe20000004100 */
[----:B------:R-:W-:Y:S01]  /*8eb0*/  F2FP.SATFINITE.E4M3.F32.PACK_AB_MERGE_C R131, R132, R131, RZ ;  /* 0x000000838483723e */ /* 0x000fe200048070ff */
[----:B------:R-:W-:Y:S01]  /*8ec0*/  HADD2.F32 R55, -RZ, R56.H0_H0 ;  /* 0x20000038ff377230 */ /* 0x000fe20000004100 */
[----:B------:R-:W-:Y:S01]  /*8ed0*/  F2FP.SATFINITE.E4M3.F32.PACK_AB_MERGE_C R53, R120, R115, R135 ;  /* 0x000000737835723e */ /* 0x000fe20004807087 */
[----:B------:R-:W-:Y:S01]  /*8ee0*/  HADD2.F32 R78, -RZ, R77.H0_H0 ;  /* 0x2000004dff4e7230 */ /* 0x000fe20000004100 */
[----:B------:R-:W-:Y:S01]  /*8ef0*/  F2FP.SATFINITE.E4M3.F32.PACK_AB_MERGE_C R52, R51, R52, R131 ;  /* 0x000000343334723e */ /* 0x000fe20004807083 */
[-C--:B------:R-:W-:Y:S01]  /*8f00*/  FMUL.FTZ R118, R58, R114.reuse ;  /* 0x000000723a767220 */ /* 0x080fe20000410000 */
[----:B------:R-:W-:Y:S01]  /*8f10*/  F2FP.SATFINITE.E4M3.F32.PACK_AB_MERGE_C R51, R130, R59, R133 ;  /* 0x0000003b8233723e */ /* 0x000fe20004807085 */
[----:B------:R-:W-:Y:S01]  /*8f20*/  FMUL.FTZ R115, R55, R114 ;  /* 0x0000007237737220 */ /* 0x000fe20000410000 */
[----:B------:R-:W-:-:S02]  /*8f30*/  HADD2.F32 R59, -RZ, R57.H1_H1 ;  /* 0x30000039ff3b7230 */ /* 0x000fc40000004100 */
[-C--:B------:R-:W-:Y:S01]  /*8f40*/  FFMA.FTZ R55, R55, R78.reuse, -R118 ;  /* 0x0000004e37377223 */ /* 0x080fe20000010876 */
[----:B------:R-:W-:Y:S01]  /*8f50*/  HADD2.F32 R114, -RZ, R79.H1_H1 ;  /* 0x3000004fff727230 */ /* 0x000fe20000004100 */
[----:B------:R-:W-:Y:S01]  /*8f60*/  F2FP.F16.E4M3.UNPACK_B R13, R13.H1 ;  /* 0x0000000dff0d723e */ /* 0x000fe200030006ff */
        /* <DEDUP_REMOVED lines=9> */
[----:B------:R-:W-:Y:S01]  /*9000*/  FFMA.FTZ R129, R59, R78, R114 ;  /* 0x0000004e3b817223 */ /* 0x000fe20000010072 */
[----:B------:R-:W-:Y:S01]  /*9010*/  HADD2.F32 R46, -RZ, R58.H0_H0 ;  /* 0x2000003aff2e7230 */ /* 0x000fe20000004100 */
[----:B------:R-:W-:Y:S01]  /*9020*/  F2FP.F16.E4M3.UNPACK_B R79, R14.H1 ;  /* 0x0000000eff4f723e */ /* 0x000fe200030006ff */
[----:B------:R-:W-:-:S02]  /*9030*/  HADD2.F32 R45, -RZ, R13.H0_H0 ;  /* 0x2000000dff2d7230 */ /* 0x000fc40000004100 */
[--C-:B------:R-:W-:Y:S02]  /*9040*/  HADD2.F32 R59, -RZ, R57.reuse.H0_H0 ;  /* 0x20000039ff3b7230 */ /* 0x100fe40000004100 */
[----:B------:R-:W-:Y:S02]  /*9050*/  HADD2.F32 R58, -RZ, R58.H1_H1 ;  /* 0x3000003aff3a7230 */ /* 0x000fe40000004100 */
[----:B------:R-:W-:Y:S02]  /*9060*/  HADD2.F32 R77, -RZ, R57.H1_H1 ;  /* 0x30000039ff4d7230 */ /* 0x000fe40000004100 */
[-C--:B------:R-:W-:Y:S01]  /*9070*/  FMUL.FTZ R78, R46, R59.reuse ;  /* 0x0000003b2e4e7220 */ /* 0x080fe20000410000 */
[----:B------:R-:W-:Y:S02]  /*9080*/  HADD2.F32 R57, -RZ, R44.H0_H0 ;  /* 0x2000002cff397230 */ /* 0x000fe40000004100 */
[----:B------:R-:W-:Y:S01]  /*9090*/  FMUL.FTZ R59, R45, R59 ;  /* 0x0000003b2d3b7220 */ /* 0x000fe20000410000 */
[----:B------:R-:W-:-:S02]  /*90a0*/  HADD2.F32 R13, -RZ, R13.H1_H1 ;  /* 0x3000000dff0d7230 */ /* 0x000fc40000004100 */
[----:B------:R-:W-:Y:S01]  /*90b0*/  FMUL.FTZ R114, R58, R77 ;  /* 0x0000004d3a727220 */ /* 0x000fe20000410000 */
[----:B------:R-:W-:Y:S02]  /*90c0*/  HADD2.F32 R44, -RZ, R44.H1_H1 ;  /* 0x3000002cff2c7230 */ /* 0x000fe40000004100 */
[----:B------:R-:W-:Y:S01]  /*90d0*/  FFMA.FTZ R130, R46, R57, R59 ;  /* 0x000000392e827223 */ /* 0x000fe2000001003b */
[----:B------:R-:W-:Y:S01]  /*90e0*/  F2FP.F16.E4M3.UNPACK_B R46, R47 ;  /* 0x0000002fff2e723e */ /* 0x000fe200020006ff */
[C---:B------:R-:W-:Y:S01]  /*90f0*/  FMUL.FTZ R77, R13.reuse, R77 ;  /* 0x0000004d0d4d7220 */ /* 0x040fe20000410000 */
[----:B------:R-:W-:Y:S01]  /*9100*/  F2FP.F16.E4M3.UNPACK_B R47, R47.H1 ;  /* 0x0000002fff2f723e */ /* 0x000fe200030006ff */
[-C--:B------:R-:W-:Y:S01]  /*9110*/  FFMA.FTZ R131, R13, R44.reuse, -R114 ;  /* 0x0000002c0d837223 */ /* 0x080fe20000010872 */
[----:B------:R-:W-:Y:S01]  /*9120*/  F2FP.F16.E4M3.UNPACK_B R13, R15 ;  /* 0x0000000fff0d723e */ /* 0x000fe200020006ff */
[----:B------:R-:W-:Y:S01]  /*9130*/  FFMA.FTZ R120, R45, R57, -R78 ;  /* 0x000000392d787223 */ /* 0x000fe2000001084e */
[----:B------:R-:W-:Y:S01]  /*9140*/  F2FP.F16.E4M3.UNPACK_B R15, R15.H1 ;  /* 0x0000000fff0f723e */ /* 0x000fe200030006ff */
[----:B------:R-:W-:Y:S01]  /*9150*/  FFMA.FTZ R133, R58, R44, R77 ;  /* 0x0000002c3a857223 */ /* 0x000fe2000001004d */
        /* <DEDUP_REMOVED lines=12> */
[C---:B------:R-:W-:Y:S01]  /*9220*/  FMUL.FTZ R115, R45.reuse, R115 ;  /* 0x000000732d737220 */ /* 0x040fe20000410000 */
[----:B------:R-:W-:Y:S02]  /*9230*/  HADD2.F32 R44, -RZ, R13.H0_H0 ;  /* 0x2000000dff2c7230 */ /* 0x000fe40000004100 */
[-C--:B------:R-:W-:Y:S01]  /*9240*/  FFMA.FTZ R132, R45, R77.reuse, -R132 ;  /* 0x0000004d2d847223 */ /* 0x080fe20000010884 */
[----:B------:R-:W-:Y:S02]  /*9250*/  HADD2.F32 R59, -RZ, R14.H0_H0 ;  /* 0x2000000eff3b7230 */ /* 0x000fe40000004100 */
[----:B------:R-:W-:Y:S01]  /*9260*/  FFMA.FTZ R115, R12, R77, R115 ;  /* 0x0000004d0c737223 */ /* 0x000fe20000010073 */
        /* <DEDUP_REMOVED lines=11> */
[----:B------:R-:W-:Y:S01]  /*9320*/  HADD2.F32 R78, -RZ, R78.H1_H1 ;  /* 0x3000004eff4e7230 */ /* 0x000fe20000004100 */
[----:B------:R-:W-:Y:S01]  /*9330*/  F2FP.SATFINITE.E4M3.F32.PACK_AB_MERGE_C R56, R129, R56, R130 ;  /* 0x000000388138723e */ /* 0x000fe20004807082 */
[----:B------:R-:W-:Y:S02]  /*9340*/  HADD2.F32 R58, -RZ, R58.H1_H1 ;  /* 0x3000003aff3a7230 */ /* 0x000fe40000004100 */
        /* <DEDUP_REMOVED lines=11> */
[----:B------:R-:W-:Y:S01]  /*9400*/  F2FP.SATFINITE.E4M3.F32.PACK_AB_MERGE_C R115, R134, R115, RZ ;  /* 0x000000738673723e */ /* 0x000fe200048070ff */
[----:B------:R-:W-:Y:S01]  /*9410*/  IMAD.MOV.U32 R46, RZ, RZ, R51 ;  /* 0x000000ffff2e7224 */ /* 0x000fe200078e0033 */
[----:B------:R-:W-:Y:S01]  /*9420*/  F2FP.SATFINITE.E4M3.F32.PACK_AB_MERGE_C R15, R12, R135, R15 ;  /* 0x000000870c0f723e */ /* 0x000fe2000480700f */
[----:B------:R-:W-:Y:S01]  /*9430*/  IMAD.MOV.U32 R12, RZ, RZ, R54 ;  /* 0x000000ffff0c7224 */ /* 0x000fe200078e0036 */
[----:B------:R-:W-:-:S02]  /*9440*/  F2FP.SATFINITE.E4M3.F32.PACK_AB_MERGE_C R47, R45, R114, R115 ;  /* 0x000000722d2f723e */ /* 0x000fc40004807073 */
[----:B------:R-:W-:-:S07]  /*9450*/  MOV R45, R56 ;  /* 0x00000038002d7202 */ /* 0x000fce0000000f00 */
.L_x_3011:
[----:B------:R-:W-:Y:S05]  /*9460*/  BSYNC B2 ;  /* 0x0000000000027941 */ /* 0x000fea0003800000 */
.L_x_3010:
[----:B------:R-:W-:Y:S01]  /*9470*/  ISETP.GE.AND P3, PT, R11, R123, PT ;  /* 0x0000007b0b00720c */ /* 0x000fe20003f66270 */
[----:B0-----:R0:W-:-:S12]  /*9480*/  ST.E.128 desc[UR36][R48.64], R12 ;  /* 0x0000000c30007985 */ /* 0x0011d8000c101d24 */
[----:B------:R-:W-:-:S04]  /*9490*/  @!P3 IADD3 R50, P4, R11, R50, RZ ;  /* 0x000000320b32b210 */ /* 0x000fc80007f9e0ff */
[----:B------:R-:W-:-:S05]  /*94a0*/  @!P3 LEA.HI.X.SX32 R51, R11, R76, 0x1, P4 ;  /* 0x0000004c0b33b211 */ /* 0x000fca00020f0eff */
[----:B------:R0:W-:Y:S04]  /*94b0*/  @!P3 ST.E.128 desc[UR36][R50.64], R44 ;  /* 0x0000002c3200b985 */ /* 0x0001e8000c101d24 */
.L_x_3009:
[----:B------:R-:W-:Y:S05]  /*94c0*/  BSYNC B1 ;  /* 0x0000000000017941 */ /* 0x000fea0003800000 */
.L_x_3008:
[----:B------:R-:W-:-:S03]  /*94d0*/  UMOV UR4, 0xffffffff ;  /* 0xffffffff00047882 */ /* 0x000fc60000000000 */
[----:B------:R-:W-:Y:S05]  /*94e0*/  BRA.DIV UR4, `(.L_x_3012) ;  /* 0x0000022604647947 */ /* 0x000fea000b800000 */
[----:B0-----:R0:W0:Y:S04]  /*94f0*/  SHFL.IDX PT, R50, R116, 0x2, 0x181f ;  /* 0x00581f0074327f89 */ /* 0x00102800000e0000 */
[----:B------:R0:W0:Y:S02]  /*9500*/  SHFL.IDX PT, R52, R113, 0x2, 0x181f ;  /* 0x00581f0071347f89 */ /* 0x00002400000e0000 */
.L_x_3330:
        /* <DEDUP_REMOVED lines=34> */
[----:B------:R-:W-:Y:S01]  /*9730*/  SHF.R.U32.HI R60, RZ, 0x18, R67 ;  /* 0x00000018ff3c7819 */ /* 0x000fe20000011643 */
[----:B------:R-:W-:Y:S01]  /*9740*/  IMAD.MOV.U32 R53, RZ, RZ, R46 ;  /* 0x000000ffff357224 */ /* 0x000fe200078e002e */
[----:B------:R-:W-:-:S02]  /*9750*/  LOP3.LUT R59, R67, 0xff, RZ, 0xc0, !PT ;  /* 0x000000ff433b7812 */ /* 0x000fc400078ec0ff */
[----:B------:R-:W-:Y:S02]  /*9760*/  SHF.R.U32.HI R76, RZ, 0x10, R61 ;  /* 0x00000010ff4c7819 */ /* 0x000fe4000001163d */
[----:B------:R-:W-:Y:S02]  /*9770*/  PRMT R55, R114, 0x654, R55 ;  /* 0x0000065472377816 */ /* 0x000fe40000000037 */
[----:B------:R-:W-:Y:S02]  /*9780*/  SHF.R.U32.HI R79, RZ, 0x18, R63 ;  /* 0x00000018ff4f7819 */ /* 0x000fe4000001163f */
[----:B------:R-:W-:Y:S02]  /*9790*/  LOP3.LUT R56, R63, 0xff, RZ, 0xc0, !PT ;  /* 0x000000ff3f387812 */ /* 0x000fe400078ec0ff */
[----:B------:R-:W-:Y:S02]  /*97a0*/  SHF.R.U32.HI R77, RZ, 0x18, R65 ;  /* 0x00000018ff4d7819 */ /* 0x000fe40000011641 */
[----:B------:R-:W-:-:S02]  /*97b0*/  LOP3.LUT R58, R65, 0xff, RZ, 0xc0, !PT ;  /* 0x000000ff413a7812 */ /* 0x000fc400078ec0ff */
[----:B------:R-:W-:Y:S02]  /*97c0*/  SHF.R.U32.HI R61, RZ, 0x8, R65 ;  /* 0x00000008ff3d7819 */ /* 0x000fe40000011641 */
[----:B------:R-:W-:Y:S01]  /*97d0*/  PRMT R14, R60, 0x654, R59 ;  /* 0x000006543c0e7816 */ /* 0x000fe2000000003b */
[----:B------:R-:W-:Y:S01]  /*97e0*/  IMAD.SHL.U32 R59, R64, 0x100, RZ ;  /* 0x00000100403b7824 */ /* 0x000fe200078e00ff */
[----:B------:R-:W-:Y:S02]  /*97f0*/  SHF.R.U32.HI R62, RZ, 0x10, R63 ;  /* 0x00000010ff3e7819 */ /* 0x000fe4000001163f */
[----:B------:R-:W-:Y:S01]  /*9800*/  LOP3.LUT R12, R55, 0xff00, R12, 0xf8, !PT ;  /* 0x0000ff00370c7812 */ /* 0x000fe200078ef80c */
[----:B------:R-:W-:Y:S01]  /*9810*/  IMAD.U32 R55, R76, 0x10000, RZ ;  /* 0x000100004c377824 */ /* 0x000fe200078e00ff */
[----:B------:R-:W-:Y:S02]  /*9820*/  SHF.R.U32.HI R63, RZ, 0x8, R67 ;  /* 0x00000008ff3f7819 */ /* 0x000fe40000011643 */
[----:B------:R-:W-:-:S02]  /*9830*/  PRMT R56, R79, 0x654, R56 ;  /* 0x000006544f387816 */ /* 0x000fc40000000038 */
[----:B------:R-:W-:Y:S01]  /*9840*/  PRMT R58, R77, 0x654, R58 ;  /* 0x000006544d3a7816 */ /* 0x000fe2000000003a */
[----:B------:R-:W-:Y:S01]  /*9850*/  IMAD.SHL.U32 R63, R63, 0x100, RZ ;  /* 0x000001003f3f7824 */ /* 0x000fe200078e00ff */
[----:B------:R-:W-:Y:S02]  /*9860*/  SHF.L.U32 R61, R61, 0x8, RZ ;  /* 0x000000083d3d7819 */ /* 0x000fe400000006ff */
[----:B------:R-:W-:Y:S01]  /*9870*/  LOP3.LUT R56, R56, 0xff00, R59, 0xf8, !PT ;  /* 0x0000ff0038387812 */ /* 0x000fe200078ef83b */
[----:B------:R-:W-:Y:S01]  /*9880*/  IMAD.U32 R59, R62, 0x10000, RZ ;  /* 0x000100003e3b7824 */ /* 0x000fe200078e00ff */
[----:B------:R-:W-:Y:S02]  /*9890*/  LOP3.LUT R44, R12, 0xff0000, R55, 0xf8, !PT ;  /* 0x00ff00000c2c7812 */ /* 0x000fe400078ef837 */
[----:B------:R-:W-:Y:S02]  /*98a0*/  LOP3.LUT R46, R58, 0xff00, R61, 0xf8, !PT ;  /* 0x0000ff003a2e7812 */ /* 0x000fe400078ef83d */
[----:B------:R-:W-:-:S02]  /*98b0*/  F2FP.F16.E4M3.UNPACK_B R62, R128.H1 ;  /* 0x00000080ff3e723e */ /* 0x000fc400030006ff */
        /* <DEDUP_REMOVED lines=13> */
[----:B------:R-:W-:Y:S01]  /*9990*/  FMUL.FTZ R67, R59, R14 ;  /* 0x0000000e3b437220 */ /* 0x000fe20000410000 */
[----:B------:R-:W-:Y:S01]  /*99a0*/  HADD2.F32 R62, -RZ, R62.H1_H1 ;  /* 0x3000003eff3e7230 */ /* 0x000fe20000004100 */
[----:B------:R-:W-:Y:S01]  /*99b0*/  F2FP.F16.E4M3.UNPACK_B R128, R128 ;  /* 0x00000080ff80723e */ /* 0x000fe200020006ff */
[----:B------:R-:W-:Y:S02]  /*99c0*/  IMAD.U32 R65, R65, 0x10000, RZ ;  /* 0x0001000041417824 */ /* 0x000fe400078e00ff */
[-C--:B------:R-:W-:Y:S01]  /*99d0*/  FFMA.FTZ R66, R59, R61.reuse, R66 ;  /* 0x0000003d3b427223 */ /* 0x080fe20000010042 */
[----:B------:R-:W-:Y:S01]  /*99e0*/  FFMA.FTZ R67, R56, R61, -R67 ;  /* 0x0000003d38437223 */ /* 0x000fe20000010843 */
        /* <DEDUP_REMOVED lines=9> */
[----:B------:R-:W-:Y:S01]  /*9a80*/  FMUL.FTZ R62, R56, R62 ;  /* 0x0000003e383e7220 */ /* 0x000fe20000410000 */
[----:B------:R-:W-:Y:S01]  /*9a90*/  HADD2.F32 R58, -RZ, R57.H0_H0 ;  /* 0x20000039ff3a7230 */ /* 0x000fe20000004100 */
[----:B------:R-:W-:Y:S01]  /*9aa0*/  LOP3.LUT R14, R64, 0xff0000, R65, 0xf8, !PT ;  /* 0x00ff0000400e7812 */ /* 0x000fe200078ef841 */
[----:B------:R-:W-:Y:S02]  /*9ab0*/  HADD2.F32 R55, -RZ, R54.H0_H0 ;  /* 0x20000036ff377230 */ /* 0x000fe40000004100 */
[-C--:B------:R-:W-:Y:S01]  /*9ac0*/  FFMA.FTZ R64, R56, R60.reuse, -R63 ;  /* 0x0000003c38407223 */ /* 0x080fe2000001083f */
        /* <DEDUP_REMOVED lines=34> */
[----:B------:R-:W-:Y:S02]  /*9cf0*/  HADD2.F32 R58, -RZ, R127.H0_H0 ;  /* 0x2000007fff3a7230 */ /* 0x000fe40000004100 */
[----:B------:R-:W-:Y:S01]  /*9d00*/  FFMA.FTZ R114, R54, R59, -R55 ;  /* 0x0000003b36727223 */ /* 0x000fe20000010837 */
[----:B------:R-:W-:Y:S01]  /*9d10*/  F2FP.F16.E4M3.UNPACK_B R54, R53 ;  /* 0x00000035ff36723e */ /* 0x000fe200020006ff */
[----:B------:R-:W-:Y:S01]  /*9d20*/  HADD2.F32 R53, -RZ, R51.H0_H0 ;  /* 0x20000033ff357230 */ /* 0x000fe20000004100 */
[----:B------:R-:W-:Y:S01]  /*9d30*/  F2FP.F16.E4M3.UNPACK_B R124, R124 ;  /* 0x0000007cff7c723e */ /* 0x000fe200020006ff */
[----:B--2---:R-:W-:Y:S01]  /*9d40*/  FFMA.FTZ R118, R56, R59, R61 ;  /* 0x0000003b38767223 */ /* 0x004fe2000001003d */
[----:B------:R-:W-:Y:S01]  /*9d50*/  HADD2.F32 R127, -RZ, R127.H1_H1 ;  /* 0x3000007fff7f7230 */ /* 0x000fe20000004100 */
[----:B------:R-:W-:Y:S01]  /*9d60*/  F2FP.F16.E4M3.UNPACK_B R61, R46 ;  /* 0x0000002eff3d723e */ /* 0x000fe200020006ff */
[----:B------:R-:W-:Y:S01]  /*9d70*/  HADD2.F32 R55, -RZ, R54.H0_H0 ;  /* 0x20000036ff377230 */ /* 0x000fe20000004100 */
[----:B------:R-:W-:Y:S01]  /*9d80*/  F2FP.SATFINITE.E4M3.F32.PACK_AB_MERGE_C R79, R114, R79, RZ ;  /* 0x0000004f724f723e */ /* 0x000fe200048070ff */
[----:B------:R-:W-:Y:S01]  /*9d90*/  HADD2.F32 R56, -RZ, R124.H0_H0 ;  /* 0x2000007cff387230 */ /* 0x000fe20000004100 */
[----:B------:R-:W-:Y:S01]  /*9da0*/  F2FP.SATFINITE.E4M3.F32.PACK_AB_MERGE_C R115, R118, R115, RZ ;  /* 0x000000737673723e */ /* 0x000fe200048070ff */
[----:B------:R-:W-:-:S02]  /*9db0*/  HADD2.F32 R54, -RZ, R54.H1_H1 ;  /* 0x30000036ff367230 */ /* 0x000fc40000004100 */
[-C--:B------:R-:W-:Y:S01]  /*9dc0*/  FMUL.FTZ R60, R55, R58.reuse ;  /* 0x0000003a373c7220 */ /* 0x080fe20000410000 */
[C---:B------:R-:W-:Y:S01]  /*9dd0*/  FMUL.FTZ R58, R53.reuse, R58 ;  /* 0x0000003a353a7220 */ /* 0x040fe20000410000 */
[----:B------:R-:W-:Y:S02]  /*9de0*/  HADD2.F32 R51, -RZ, R51.H1_H1 ;  /* 0x30000033ff337230 */ /* 0x000fe40000004100 */
[-C--:B------:R-:W-:Y:S01]  /*9df0*/  FFMA.FTZ R53, R53, R56.reuse, -R60 ;  /* 0x0000003835357223 */ /* 0x080fe2000001083c */
[----:B------:R-:W-:Y:S01]  /*9e00*/  FFMA.FTZ R76, R55, R56, R58 ;  /* 0x00000038374c7223 */ /* 0x000fe2000001003a */
[----:B------:R-:W-:Y:S01]  /*9e10*/  F2FP.F16.E4M3.UNPACK_B R58, R45 ;  /* 0x0000002dff3a723e */ /* 0x000fe200020006ff */
[----:B------:R-:W-:Y:S01]  /*9e20*/  HADD2.F32 R124, -RZ, R124.H1_H1 ;  /* 0x3000007cff7c7230 */ /* 0x000fe20000004100 */
[----:B------:R-:W-:Y:S01]  /*9e30*/  F2FP.F16.E4M3.UNPACK_B R56, R13 ;  /* 0x0000000dff38723e */ /* 0x000fe200020006ff */
[-C--:B------:R-:W-:Y:S01]  /*9e40*/  FMUL.FTZ R78, R54, R127.reuse ;  /* 0x0000007f364e7220 */ /* 0x080fe20000410000 */
[----:B------:R-:W-:Y:S01]  /*9e50*/  FMUL.FTZ R127, R51, R127 ;  /* 0x0000007f337f7220 */ /* 0x000fe20000410000 */
[----:B------:R-:W-:Y:S01]  /*9e60*/  F2FP.SATFINITE.E4M3.F32.PACK_AB_MERGE_C R55, R64, R67, RZ ;  /* 0x000000434037723e */ /* 0x000fe200048070ff */
[----:B------:R-:W-:Y:S01]  /*9e70*/  HADD2.F32 R59, -RZ, R58.H0_H0 ;  /* 0x2000003aff3b7230 */ /* 0x000fe20000004100 */
[----:B------:R-:W-:Y:S01]  /*9e80*/  F2FP.F16.E4M3.UNPACK_B R60, R44 ;  /* 0x0000002cff3c723e */ /* 0x000fe200020006ff */
[----:B------:R-:W-:-:S02]  /*9e90*/  HADD2.F32 R64, -RZ, R61.H0_H0 ;  /* 0x2000003dff407230 */ /* 0x000fc40000004100 */
[-C--:B------:R-:W-:Y:S01]  /*9ea0*/  FFMA.FTZ R78, R51, R124.reuse, -R78 ;  /* 0x0000007c334e7223 */ /* 0x080fe2000001084e */
[----:B------:R-:W-:Y:S02]  /*9eb0*/  HADD2.F32 R57, -RZ, R56.H0_H0 ;  /* 0x20000038ff397230 */ /* 0x000fe40000004100 */
[----:B------:R-:W-:Y:S01]  /*9ec0*/  FFMA.FTZ R51, R54, R124, R127 ;  /* 0x0000007c36337223 */ /* 0x000fe2000001007f */
[----:B------:R-:W-:Y:S01]  /*9ed0*/  F2FP.SATFINITE.E4M3.F32.PACK_AB_MERGE_C R54, R77, R66, RZ ;  /* 0x000000424d36723e */ /* 0x000fe200048070ff */
[----:B------:R-:W-:Y:S01]  /*9ee0*/  FMUL.FTZ R66, R59, R64 ;  /* 0x000000403b427220 */ /* 0x000fe20000410000 */
[----:B------:R-:W-:Y:S01]  /*9ef0*/  F2FP.SATFINITE.E4M3.F32.PACK_AB_MERGE_C R55, R65, R62, R55 ;  /* 0x0000003e4137723e */ /* 0x000fe20004807037 */
[----:B------:R-:W-:Y:S02]  /*9f00*/  HADD2.F32 R62, -RZ, R60.H0_H0 ;  /* 0x2000003cff3e7230 */ /* 0x000fe40000004100 */
[----:B------:R-:W-:Y:S01]  /*9f10*/  FMUL.FTZ R64, R57, R64 ;  /* 0x0000004039407220 */ /* 0x000fe20000410000 */
[----:B------:R-:W-:Y:S01]  /*9f20*/  HADD2.F32 R58, -RZ, R58.H1_H1 ;  /* 0x3000003aff3a7230 */ /* 0x000fe20000004100 */
[----:B------:R-:W-:Y:S01]  /*9f30*/  F2FP.SATFINITE.E4M3.F32.PACK_AB_MERGE_C R54, R128, R63, R54 ;  /* 0x0000003f8036723e */ /* 0x000fe20004807036 */
[----:B------:R-:W-:-:S02]  /*9f40*/  HADD2.F32 R61, -RZ, R61.H1_H1 ;  /* 0x3000003dff3d7230 */ /* 0x000fc40000004100 */
[-C--:B------:R-:W-:Y:S01]  /*9f50*/  FFMA.FTZ R64, R59, R62.reuse, R64 ;  /* 0x0000003e3b407223 */ /* 0x080fe20000010040 */
[----:B------:R-:W-:Y:S02]  /*9f60*/  HADD2.F32 R56, -RZ, R56.H1_H1 ;  /* 0x30000038ff387230 */ /* 0x000fe40000004100 */
[----:B------:R-:W-:Y:S01]  /*9f70*/  FFMA.FTZ R66, R57, R62, -R66 ;  /* 0x0000003e39427223 */ /* 0x000fe20000010842 */
[----:B------:R-:W-:Y:S02]  /*9f80*/  HADD2.F32 R59, -RZ, R60.H1_H1 ;  /* 0x3000003cff3b7230 */ /* 0x000fe40000004100 */
[----:B------:R-:W-:Y:S01]  /*9f90*/  FMUL.FTZ R63, R58, R61 ;  /* 0x0000003d3a3f7220 */ /* 0x000fe20000410000 */
[----:B------:R-:W-:Y:S01]  /*9fa0*/  F2FP.F16.E4M3.UNPACK_B R13, R13.H1 ;  /* 0x0000000dff0d723e */ /* 0x000fe200030006ff */
[C---:B------:R-:W-:Y:S01]  /*9fb0*/  FMUL.FTZ R61, R56.reuse, R61 ;  /* 0x0000003d383d7220 */ /* 0x040fe20000410000 */
[----:B------:R-:W-:Y:S01]  /*9fc0*/  F2FP.F16.E4M3.UNPACK_B R57, R45.H1 ;  /* 0x0000002dff39723e */ /* 0x000fe200030006ff */
[-C--:B------:R-:W-:Y:S01]  /*9fd0*/  FFMA.FTZ R65, R56, R59.reuse, -R63 ;  /* 0x0000003b38417223 */ /* 0x080fe2000001083f */
[----:B------:R-:W-:Y:S01]  /*9fe0*/  F2FP.F16.E4M3.UNPACK_B R56, R46.H1 ;  /* 0x0000002eff38723e */ /* 0x000fe200030006ff */
[----:B------:R-:W-:Y:S01]  /*9ff0*/  FFMA.FTZ R67, R58, R59, R61 ;  /* 0x0000003b3a437223 */ /* 0x000fe2000001003d */
[----:B------:R-:W-:Y:S01]  /*a000*/  HADD2.F32 R45, -RZ, R13.H0_H0 ;  /* 0x2000000dff2d7230 */ /* 0x000fe20000004100 */
[----:B------:R-:W-:Y:S01]  /*a010*/  F2FP.F16.E4M3.UNPACK_B R44, R44.H1 ;  /* 0x0000002cff2c723e */ /* 0x000fe200030006ff */
[--C-:B------:R-:W-:Y:S01]  /*a020*/  HADD2.F32 R46, -RZ, R57.reuse.H0_H0 ;  /* 0x20000039ff2e7230 */ /* 0x100fe20000004100 */
[----:B------:R-:W-:Y:S01]  /*a030*/  F2FP.SATFINITE.E4M3.F32.PACK_AB_MERGE_C R53, R78, R53, R79 ;  /* 0x000000354e35723e */ /* 0x000fe2000480704f */
[--C-:B------:R-:W-:Y:S01]  /*a040*/  HADD2.F32 R58, -RZ, R56.reuse.H0_H0 ;  /* 0x20000038ff3a7230 */ /* 0x100fe20000004100 */
[----:B------:R-:W-:Y:S01]  /*a050*/  F2FP.SATFINITE.E4M3.F32.PACK_AB_MERGE_C R51, R51, R76, R115 ;  /* 0x0000004c3333723e */ /* 0x000fe20004807073 */
[----:B------:R-:W-:Y:S01]  /*a060*/  HADD2.F32 R57, -RZ, R57.H1_H1 ;  /* 0x30000039ff397230 */ /* 0x000fe20000004100 */
[----:B------:R-:W-:Y:S01]  /*a070*/  F2FP.F16.E4M3.UNPACK_B R61, R14.H1 ;  /* 0x0000000eff3d723e */ /* 0x000fe200030006ff */
[----:B------:R-:W-:-:S02]  /*a080*/  HADD2.F32 R60, -RZ, R56.H1_H1 ;  /* 0x30000038ff3c7230 */ /* 0x000fc40000004100 */
[CC--:B------:R-:W-:Y:S01]  /*a090*/  FMUL.FTZ R62, R46.reuse, R58.reuse ;  /* 0x0000003a2e3e7220 */ /* 0x0c0fe20000410000 */
[----:B------:R-:W-:Y:S02]  /*a0a0*/  HADD2.F32 R13, -RZ, R13.H1_H1 ;  /* 0x3000000dff0d7230 */ /* 0x000fe40000004100 */
[----:B------:R-:W-:Y:S01]  /*a0b0*/  FMUL.FTZ R59, R45, R58 ;  /* 0x0000003a2d3b7220 */ /* 0x000fe20000410000 */
[--C-:B------:R-:W-:Y:S02]  /*a0c0*/  HADD2.F32 R56, -RZ, R44.reuse.H0_H0 ;  /* 0x2000002cff387230 */ /* 0x100fe40000004100 */
[-C--:B------:R-:W-:Y:S01]  /*a0d0*/  FMUL.FTZ R58, R57, R60.reuse ;  /* 0x0000003c393a7220 */ /* 0x080fe20000410000 */
[----:B------:R-:W-:Y:S02]  /*a0e0*/  HADD2.F32 R44, -RZ, R44.H1_H1 ;  /* 0x3000002cff2c7230 */ /* 0x000fe40000004100 */
[----:B------:R-:W-:Y:S01]  /*a0f0*/  FMUL.FTZ R60, R13, R60 ;  /* 0x0000003c0d3c7220 */ /* 0x000fe20000410000 */
[----:B------:R-:W-:Y:S01]  /*a100*/  FFMA.FTZ R77, R46, R56, R59 ;  /* 0x000000382e4d7223 */ /* 0x000fe2000001003b */
[----:B------:R-:W-:-:S02]  /*a110*/  F2FP.F16.E4M3.UNPACK_B R46, R47 ;  /* 0x0000002fff2e723e */ /* 0x000fc400020006ff */
[----:B------:R-:W-:Y:S01]  /*a120*/  FFMA.FTZ R78, R57, R44, R60 ;  /* 0x0000002c394e7223 */ /* 0x000fe2000001003c */
[----:B------:R-:W-:Y:S01]  /*a130*/  F2FP.F16.E4M3.UNPACK_B R60, R14 ;  /* 0x0000000eff3c723e */ /* 0x000fe200020006ff */
[----:B------:R-:W-:Y:S01]  /*a140*/  FFMA.FTZ R79, R13, R44, -R58 ;  /* 0x0000002c0d4f7223 */ /* 0x000fe2000001083a */
[-C--:B------:R-:W-:Y:S01]  /*a150*/  F2FP.F16.E4M3.UNPACK_B R13, R15.reuse ;  /* 0x0000000fff0d723e */ /* 0x080fe200020006ff */
[----:B------:R-:W-:Y:S01]  /*a160*/  FFMA.FTZ R76, R45, R56, -R62 ;  /* 0x000000382d4c7223 */ /* 0x000fe2000001083e */
[----:B------:R-:W-:Y:S01]  /*a170*/  F2FP.F16.E4M3.UNPACK_B R15, R15.H1 ;  /* 0x0000000fff0f723e */ /* 0x000fe200030006ff */
[----:B------:R-:W-:Y:S01]  /*a180*/  HADD2.F32 R56, -RZ, R46.H0_H0 ;  /* 0x2000002eff387230 */ /* 0x000fe20000004100 */
[-C--:B------:R-:W-:Y:S01]  /*a190*/  F2FP.F16.E4M3.UNPACK_B R14, R12.reuse ;  /* 0x0000000cff0e723e */ /* 0x080fe200020006ff */
[----:B------:R-:W-:Y:S01]  /*a1a0*/  HADD2.F32 R63, -RZ, R60.H0_H0 ;  /* 0x2000003cff3f7230 */ /* 0x000fe20000004100 */
[----:B------:R-:W-:Y:S01]  /*a1b0*/  F2FP.F16.E4M3.UNPACK_B R47, R47.H1 ;  /* 0x0000002fff2f723e */ /* 0x000fe200030006ff */
[----:B------:R-:W-:Y:S01]  /*a1c0*/  HADD2.F32 R44, -RZ, R13.H0_H0 ;  /* 0x2000000dff2c7230 */ /* 0x000fe20000004100 */
[----:B------:R-:W-:Y:S01]  /*a1d0*/  F2FP.F16.E4M3.UNPACK_B R57, R12.H1 ;  /* 0x0000000cff39723e */ /* 0x000fe200030006ff */
[----:B------:R-:W-:-:S02]  /*a1e0*/  HADD2.F32 R45, -RZ, R15.H0_H0 ;  /* 0x2000000fff2d7230 */ /* 0x000fc40000004100 */
[-C--:B------:R-:W-:Y:S01]  /*a1f0*/  FMUL.FTZ R115, R56, R63.reuse ;  /* 0x0000003f38737220 */ /* 0x080fe20000410000 */
[----:B------:R-:W-:Y:S02]  /*a200*/  HADD2.F32 R62, -RZ, R61.H0_H0 ;  /* 0x2000003dff3e7230 */ /* 0x000fe40000004100 */
[C---:B------:R-:W-:Y:S01]  /*a210*/  FMUL.FTZ R63, R44.reuse, R63 ;  /* 0x0000003f2c3f7220 */ /* 0x040fe20000410000 */
[----:B------:R-:W-:Y:S01]  /*a220*/  HADD2.F32 R59, -RZ, R14.H0_H0 ;  /* 0x2000000eff3b7230 */ /* 0x000fe20000004100 */
[----:B------:R-:W-:Y:S01]  /*a230*/  F2FP.SATFINITE.E4M3.F32.PACK_AB_MERGE_C R76, R79, R76, RZ ;  /* 0x0000004c4f4c723e */ /* 0x000fe200048070ff */
[----:B------:R-:W-:Y:S02]  /*a240*/  HADD2.F32 R12, -RZ, R47.H0_H0 ;  /* 0x2000002fff0c7230 */ /* 0x000fe40000004100 */
[----:B------:R-:W-:Y:S01]  /*a250*/  FMUL.FTZ R127, R45, R62 ;  /* 0x0000003e2d7f7220 */ /* 0x000fe20000410000 */
[----:B------:R-:W-:Y:S02]  /*a260*/  HADD2.F32 R58, -RZ, R57.H0_H0 ;  /* 0x20000039ff3a7230 */ /* 0x000fe40000004100 */
[----:B------:R-:W-:Y:S01]  /*a270*/  FFMA.FTZ R115, R44, R59, -R115 ;  /* 0x0000003b2c737223 */ /* 0x000fe20000010873 */
[----:B------:R-:W-:-:S02]  /*a280*/  HADD2.F32 R47, -RZ, R47.H1_H1 ;  /* 0x3000002fff2f7230 */ /* 0x000fc40000004100 */
[C---:B------:R-:W-:Y:S01]  /*a290*/  FMUL.FTZ R114, R12.reuse, R62 ;  /* 0x0000003e0c727220 */ /* 0x040fe20000410000 */
[----:B------:R-:W-:Y:S02]  /*a2a0*/  HADD2.F32 R44, -RZ, R61.H1_H1 ;  /* 0x3000003dff2c7230 */ /* 0x000fe40000004100 */
[-C--:B------:R-:W-:Y:S01]  /*a2b0*/  FFMA.FTZ R127, R12, R58.reuse, R127 ;  /* 0x0000003a0c7f7223 */ /* 0x080fe2000001007f */
[----:B------:R-:W-:Y:S02]  /*a2c0*/  HADD2.F32 R15, -RZ, R15.H1_H1 ;  /* 0x3000000fff0f7230 */ /* 0x000fe40000004100 */
[----:B------:R-:W-:Y:S01]  /*a2d0*/  FFMA.FTZ R63, R56, R59, R63 ;  /* 0x0000003b383f7223 */ /* 0x000fe2000001003f */
[----:B------:R-:W-:Y:S02]  /*a2e0*/  HADD2.F32 R46, -RZ, R46.H1_H1 ;  /* 0x3000002eff2e7230 */ /* 0x000fe40000004100 */
[----:B------:R-:W-:Y:S01]  /*a2f0*/  FFMA.FTZ R114, R45, R58, -R114 ;  /* 0x0000003a2d727223 */ /* 0x000fe20000010872 */
[----:B------:R-:W-:-:S02]  /*a300*/  HADD2.F32 R60, -RZ, R60.H1_H1 ;  /* 0x3000003cff3c7230 */ /* 0x000fc40000004100 */
[-C--:B------:R-:W-:Y:S01]  /*a310*/  FMUL.FTZ R56, R47, R44.reuse ;  /* 0x0000002c2f387220 */ /* 0x080fe20000410000 */
[----:B------:R-:W-:Y:S02]  /*a320*/  HADD2.F32 R13, -RZ, R13.H1_H1 ;  /* 0x3000000dff0d7230 */ /* 0x000fe40000004100 */
[----:B------:R-:W-:Y:S01]  /*a330*/  FMUL.FTZ R58, R15, R44 ;  /* 0x0000002c0f3a7220 */ /* 0x000fe20000410000 */
[----:B------:R-:W-:Y:S02]  /*a340*/  HADD2.F32 R12, -RZ, R57.H1_H1 ;  /* 0x30000039ff0c7230 */ /* 0x000fe40000004100 */
[-C--:B------:R-:W-:Y:S01]  /*a350*/  FMUL.FTZ R44, R46, R60.reuse ;  /* 0x0000003c2e2c7220 */ /* 0x080fe20000410000 */
[----:B------:R-:W-:Y:S02]  /*a360*/  HADD2.F32 R14, -RZ, R14.H1_H1 ;  /* 0x3000000eff0e7230 */ /* 0x000fe40000004100 */
[----:B------:R-:W-:Y:S01]  /*a370*/  FMUL.FTZ R45, R13, R60 ;  /* 0x0000003c0d2d7220 */ /* 0x000fe20000410000 */
[----:B------:R-:W-:Y:S01]  /*a380*/  F2FP.SATFINITE.E4M3.F32.PACK_AB_MERGE_C R77, R78, R77, RZ ;  /* 0x0000004d4e4d723e */ /* 0x000fe200048070ff */
        /* <DEDUP_REMOVED lines=11> */
[----:B------:R-:W-:Y:S02]  /*a440*/  F2FP.SATFINITE.E4M3.F32.PACK_AB_MERGE_C R47, R14, R63, R58 ;  /* 0x0000003f0e2f723e */ /* 0x000fe4000480703a */
[----:B------:R-:W-:Y:S02]  /*a450*/  F2FP.SATFINITE.E4M3.F32.PACK_AB_MERGE_C R45, R67, R64, R77 ;  /* 0x00000040432d723e */ /* 0x000fe4000480704d */
[----:B------:R-:W-:-:S07]  /*a460*/  MOV R14, R53 ;  /* 0x00000035000e7202 */ /* 0x000fce0000000f00 */
.L_x_3016:
[----:B------:R-:W-:Y:S05]  /*a470*/  BSYNC B2 ;  /* 0x0000000000027941 */ /* 0x000fea0003800000 */
.L_x_3015:
[----:B------:R-:W-:Y:S01]  /*a480*/  ISETP.GE.AND P3, PT, R11, R123, PT ;  /* 0x0000007b0b00720c */ /* 0x000fe20003f66270 */
[----:B0-----:R0:W-:-:S12]  /*a490*/  ST.E.128 desc[UR36][R48.64], R12 ;  /* 0x0000000c30007985 */ /* 0x0011d8000c101d24 */
[----:B------:R-:W-:-:S04]  /*a4a0*/  @!P3 IADD3 R52, P4, R11, R52, RZ ;  /* 0x000000340b34b210 */ /* 0x000fc80007f9e0ff */
[----:B------:R-:W-:-:S05]  /*a4b0*/  @!P3 LEA.HI.X.SX32 R53, R11, R50, 0x1, P4 ;  /* 0x000000320b35b211 */ /* 0x000fca00020f0eff */
[----:B------:R0:W-:Y:S04]  /*a4c0*/  @!P3 ST.E.128 desc[UR36][R52.64], R44 ;  /* 0x0000002c3400b985 */ /* 0x0001e8000c101d24 */
.L_x_3014:
[----:B------:R-:W-:Y:S05]  /*a4d0*/  BSYNC B1 ;  /* 0x0000000000017941 */ /* 0x000fea0003800000 */
.L_x_3013:
[----:B------:R-:W-:-:S03]  /*a4e0*/  UMOV UR4, 0xffffffff ;  /* 0xffffffff00047882 */ /* 0x000fc60000000000 */
[----:B------:R-:W-:Y:S05]  /*a4f0*/  BRA.DIV UR4, `(.L_x_3017) ;  /* 0x0000021604ac7947 */ /* 0x000fea000b800000 */
[----:B0---4-:R-:W0:Y:S04]  /*a500*/  SHFL.IDX PT, R116, R116, 0x3, 0x181f ;  /* 0x00781f0074747f89 */ /* 0x011e2800000e0000 */
[----:B------:R4:W0:Y:S02]  /*a510*/  SHFL.IDX PT, R48, R113, 0x3, 0x181f ;  /* 0x00781f0071307f89 */ /* 0x00082400000e0000 */
.L_x_3334:
[----:B------:R-:W-:-:S13]  /*a520*/  ISETP.GE.OR P3, PT, R100, R109, P1 ;  /* 0x0000006d6400720c */ /* 0x000fda0000f66670 */
        /* <DEDUP_REMOVED lines=26> */
[----:B------:R-:W-:Y:S01]  /*a6d0*/  LOP3.LUT R52, R69, 0xff, RZ, 0xc0, !PT ;  /* 0x000000ff45347812 */ /* 0x000fe200078ec0ff */
[----:B------:R-:W-:Y:S01]  /*a6e0*/  IMAD.MOV.U32 R55, RZ, RZ, R44 ;  /* 0x000000ffff377224 */ /* 0x000fe200078e002c */
[----:B------:R-:W-:Y:S01]  /*a6f0*/  SHF.R.U32.HI R53, RZ, 0x18, R69 ;  /* 0x00000018ff357819 */ /* 0x000fe20000011645 */
[----:B------:R-:W-:Y:S01]  /*a700*/  IMAD.SHL.U32 R12, R58, 0x100, RZ ;  /* 0x000001003a0c7824 */ /* 0x000fe200078e00ff */
[----:B------:R-:W-:Y:S01]  /*a710*/  SHF.R.U32.HI R65, RZ, 0x8, R71 ;  /* 0x00000008ff417819 */ /* 0x000fe20000011647 */
[----:B------:R-:W-:Y:S01]  /*a720*/  IMAD.MOV.U32 R58, RZ, RZ, R46 ;  /* 0x000000ffff3a7224 */ /* 0x000fe200078e002e */
[----:B------:R-:W-:Y:S01]  /*a730*/  PRMT R53, R53, 0x654, R52 ;  /* 0x0000065435357816 */ /* 0x000fe20000000034 */
        /* <DEDUP_REMOVED lines=25> */
[----:B------:R-:W-:-:S02]  /*a8d0*/  SHF.R.U32.HI R66, RZ, 0x10, R73 ;  /* 0x00000010ff427819 */ /* 0x000fc40000011649 */
[----:B------:R-:W-:Y:S02]  /*a8e0*/  SHF.R.U32.HI R62, RZ, 0x10, R75 ;  /* 0x00000010ff3e7819 */ /* 0x000fe4000001164b */
[----:B------:R-:W-:Y:S01]  /*a8f0*/  LOP3.LUT R44, R53, 0xff0000, R44, 0xf8, !PT ;  /* 0x00ff0000352c7812 */ /* 0x000fe200078ef82c */
[----:B------:R-:W-:Y:S01]  /*a900*/  HADD2.F32 R53, -RZ, R52.H0_H0 ;  /* 0x20000034ff357230 */ /* 0x000fe20000004100 */
[----:B------:R-:W-:Y:S01]  /*a910*/  F2FP.F16.E4M3.UNPACK_B R59, R119.H1 ;  /* 0x00000077ff3b723e */ /* 0x000fe200030006ff */
[----:B------:R-:W-:Y:S01]  /*a920*/  IMAD.U32 R46, R66, 0x10000, RZ ;  /* 0x00010000422e7824 */ /* 0x000fe200078e00ff */
[----:B------:R-:W-:Y:S01]  /*a930*/  LOP3.LUT R12, R57, 0xff0000, R12, 0xf8, !PT ;  /* 0x00ff0000390c7812 */ /* 0x000fe200078ef80c */
[----:B------:R-:W-:Y:S02]  /*a940*/  HADD2.F32 R57, -RZ, R56.H0_H0 ;  /* 0x20000038ff397230 */ /* 0x000fe40000004100 */
[----:B------:R-:W-:Y:S01]  /*a950*/  FMUL.FTZ R66, R53, R14 ;  /* 0x0000000e35427220 */ /* 0x000fe20000410000 */
[----:B------:R-:W-:Y:S01]  /*a960*/  IMAD.U32 R62, R62, 0x10000, RZ ;  /* 0x000100003e3e7824 */ /* 0x000fe200078e00ff */
[----:B------:R-:W-:Y:S01]  /*a970*/  F2FP.F16.E4M3.UNPACK_B R122, R122 ;  /* 0x0000007aff7a723e */ /* 0x000fe200020006ff */
[----:B------:R-:W-:-:S02]  /*a980*/  HADD2.F32 R60, -RZ, R59.H0_H0 ;  /* 0x2000003bff3c7230 */ /* 0x000fc40000004100 */
[----:B------:R-:W-:Y:S01]  /*a990*/  FMUL.FTZ R64, R57, R14 ;  /* 0x0000000e39407220 */ /* 0x000fe20000410000 */
[----:B------:R-:W-:Y:S02]  /*a9a0*/  F2FP.F16.E4M3.UNPACK_B R55, R55 ;  /* 0x00000037ff37723e */ /* 0x000fe400020006ff */
        /* <DEDUP_REMOVED lines=34> */
[----:B------:R-:W-:Y:S02]  /*abd0*/  HADD2.F32 R56, -RZ, R53.H0_H0 ;  /* 0x20000035ff387230 */ /* 0x000fe40000004100 */
[----:B------:R-:W-:Y:S01]  /*abe0*/  FFMA.FTZ R122, R55, R52, R122 ;  /* 0x00000034377a7223 */ /* 0x000fe2000001007a */
[----:B------:R-:W-:Y:S01]  /*abf0*/  HADD2.F32 R52, -RZ, R49.H0_H0 ;  /* 0x20000031ff347230 */ /* 0x000fe20000004100 */
[----:B------:R-:W-:Y:S01]  /*ac00*/  F2FP.F16.E4M3.UNPACK_B R121, R121 ;  /* 0x00000079ff79723e */ /* 0x000fe200020006ff */
[----:B------:R-:W-:-:S02]  /*ac10*/  HADD2.F32 R60, -RZ, R59.H1_H1 ;  /* 0x3000003bff3c7230 */ /* 0x000fc40000004100 */
[-C--:B------:R-:W-:Y:S01]  /*ac20*/  FMUL.FTZ R59, R56, R61.reuse ;  /* 0x0000003d383b7220 */ /* 0x080fe20000410000 */
[----:B------:R-:W-:Y:S02]  /*ac30*/  HADD2.F32 R55, -RZ, R57.H0_H0 ;  /* 0x20000039ff377230 */ /* 0x000fe40000004100 */
[C---:B------:R-:W-:Y:S01]  /*ac40*/  FMUL.FTZ R71, R52.reuse, R61 ;  /* 0x0000003d34477220 */ /* 0x040fe20000410000 */
[----:B------:R-:W-:Y:S01]  /*ac50*/  HADD2.F32 R53, -RZ, R53.H1_H1 ;  /* 0x30000035ff357230 */ /* 0x000fe20000004100 */
[----:B------:R-:W-:Y:S01]  /*ac60*/  F2FP.F16.E4M3.UNPACK_B R58, R58 ;  /* 0x0000003aff3a723e */ /* 0x000fe200020006ff */
        /* <DEDUP_REMOVED lines=19> */
[----:B------:R-:W-:Y:S01]  /*ada0*/  HADD2.F32 R53, -RZ, R117.H0_H0 ;  /* 0x20000075ff357230 */ /* 0x000fe20000004100 */
[----:B------:R-:W-:Y:S01]  /*adb0*/  F2FP.SATFINITE.E4M3.F32.PACK_AB_MERGE_C R64, R67, R64, RZ ;  /* 0x000000404340723e */ /* 0x000fe200048070ff */
[----:B------:R-:W-:-:S02]  /*adc0*/  HADD2.F32 R54, -RZ, R54.H1_H1 ;  /* 0x30000036ff367230 */ /* 0x000fc40000004100 */
[----:B------:R-:W-:Y:S01]  /*add0*/  FMUL.FTZ R59, R58, R121 ;  /* 0x000000793a3b7220 */ /* 0x000fe20000410000 */
[----:B------:R-:W-:Y:S02]  /*ade0*/  HADD2.F32 R117, -RZ, R117.H1_H1 ;  /* 0x30000075ff757230 */ /* 0x000fe40000004100 */
[-C--:B------:R-:W-:Y:S01]  /*adf0*/  FFMA.FTZ R57, R49, R53.reuse, -R56 ;  /* 0x0000003531397223 */ /* 0x080fe20000010838 */
[----:B------:R-:W-:Y:S01]  /*ae00*/  FFMA.FTZ R60, R52, R53, R55 ;  /* 0x00000035343c7223 */ /* 0x000fe20000010037 */
[----:B------:R-:W-:Y:S01]  /*ae10*/  F2FP.F16.E4M3.UNPACK_B R53, R45 ;  /* 0x0000002dff35723e */ /* 0x000fe200020006ff */
[C---:B------:R-:W-:Y:S01]  /*ae20*/  FMUL.FTZ R121, R54.reuse, R121 ;  /* 0x0000007936797220 */ /* 0x040fe20000410000 */
[----:B------:R-:W-:Y:S01]  /*ae30*/  FFMA.FTZ R52, R54, R117, -R59 ;  /* 0x0000007536347223 */ /* 0x000fe2000001083b */
[----:B------:R-:W-:Y:S02]  /*ae40*/  F2FP.F16.E4M3.UNPACK_B R56, R46 ;  /* 0x0000002eff38723e */ /* 0x000fe400020006ff */
[----:B------:R-:W-:Y:S01]  /*ae50*/  F2FP.F16.E4M3.UNPACK_B R49, R13 ;  /* 0x0000000dff31723e */ /* 0x000fe200020006ff */
[----:B------:R-:W-:Y:S01]  /*ae60*/  HADD2.F32 R54, -RZ, R53.H0_H0 ;  /* 0x20000035ff367230 */ /* 0x000fe20000004100 */
[----:B------:R-:W-:Y:S01]  /*ae70*/  F2FP.F16.E4M3.UNPACK_B R55, R44 ;  /* 0x0000002cff37723e */ /* 0x000fe200020006ff */
[----:B------:R-:W-:Y:S01]  /*ae80*/  HADD2.F32 R59, -RZ, R56.H0_H0 ;  /* 0x20000038ff3b7230 */ /* 0x000fe20000004100 */
[----:B------:R-:W-:Y:S01]  /*ae90*/  F2FP.SATFINITE.E4M3.F32.PACK_AB_MERGE_C R71, R52, R57, R61 ;  /* 0x000000393447723e */ /* 0x000fe2000480703d */
[----:B------:R-:W-:-:S02]  /*aea0*/  HADD2.F32 R52, -RZ, R49.H0_H0 ;  /* 0x20000031ff347230 */ /* 0x000fc40000004100 */
[----:B------:R-:W-:Y:S01]  /*aeb0*/  FFMA.FTZ R121, R58, R117, R121 ;  /* 0x000000753a797223 */ /* 0x000fe20000010079 */
[----:B------:R-:W-:Y:S02]  /*aec0*/  HADD2.F32 R57, -RZ, R55.H0_H0 ;  /* 0x20000037ff397230 */ /* 0x000fe40000004100 */
[-C--:B------:R-:W-:Y:S01]  /*aed0*/  FMUL.FTZ R61, R54, R59.reuse ;  /* 0x0000003b363d7220 */ /* 0x080fe20000410000 */
[----:B------:R-:W-:Y:S02]  /*aee0*/  HADD2.F32 R53, -RZ, R53.H1_H1 ;  /* 0x30000035ff357230 */ /* 0x000fe40000004100 */
[----:B------:R-:W-:Y:S01]  /*aef0*/  FMUL.FTZ R59, R52, R59 ;  /* 0x0000003b343b7220 */ /* 0x000fe20000410000 */
[----:B------:R-:W-:Y:S01]  /*af00*/  HADD2.F32 R56, -RZ, R56.H1_H1 ;  /* 0x30000038ff387230 */ /* 0x000fe20000004100 */
[----:B------:R-:W-:Y:S01]  /*af10*/  F2FP.SATFINITE.E4M3.F32.PACK_AB_MERGE_C R121, R121, R60, R70 ;  /* 0x0000003c7979723e */ /* 0x000fe20004807046 */
[----:B------:R-:W-:Y:S02]  /*af20*/  HADD2.F32 R49, -RZ, R49.H1_H1 ;  /* 0x30000031ff317230 */ /* 0x000fe40000004100 */
[----:B------:R-:W-:Y:S01]  /*af30*/  FFMA.FTZ R59, R54, R57, R59 ;  /* 0x00000039363b7223 */ /* 0x000fe2000001003b */
[----:B------:R-:W-:-:S02]  /*af40*/  HADD2.F32 R54, -RZ, R55.H1_H1 ;  /* 0x30000037ff367230 */ /* 0x000fc40000004100 */
[-C--:B------:R-:W-:Y:S01]  /*af50*/  FMUL.FTZ R58, R53, R56.reuse ;  /* 0x00000038353a7220 */ /* 0x080fe20000410000 */
[----:B------:R-:W-:Y:S01]  /*af60*/  FFMA.FTZ R61, R52, R57, -R61 ;  /* 0x00000039343d7223 */ /* 0x000fe2000001083d */
[C---:B------:R-:W-:Y:S01]  /*af70*/  FMUL.FTZ R56, R49.reuse, R56 ;  /* 0x0000003831387220 */ /* 0x040fe20000410000 */
[----:B------:R-:W-:Y:S01]  /*af80*/  F2FP.F16.E4M3.UNPACK_B R52, R45.H1 ;  /* 0x0000002dff34723e */ /* 0x000fe200030006ff */
[----:B------:R-:W-:Y:S01]  /*af90*/  FFMA.FTZ R60, R49, R54, -R58 ;  /* 0x00000036313c7223 */ /* 0x000fe2000001083a */
[----:B------:R-:W-:Y:S02]  /*afa0*/  F2FP.F16.E4M3.UNPACK_B R49, R46.H1 ;  /* 0x0000002eff31723e */ /* 0x000fe400030006ff */
[----:B------:R-:W-:Y:S01]  /*afb0*/  F2FP.F16.E4M3.UNPACK_B R13, R13.H1 ;  /* 0x0000000dff0d723e */ /* 0x000fe200030006ff */
[--C-:B------:R-:W-:Y:S01]  /*afc0*/  HADD2.F32 R46, -RZ, R52.reuse.H0_H0 ;  /* 0x20000034ff2e7230 */ /* 0x100fe20000004100 */
[----:B------:R-:W-:Y:S01]  /*afd0*/  F2FP.SATFINITE.E4M3.F32.PACK_AB_MERGE_C R66, R69, R66, RZ ;  /* 0x000000424542723e */ /* 0x000fe200048070ff */
[----:B------:R-:W-:Y:S01]  /*afe0*/  HADD2.F32 R52, -RZ, R52.H1_H1 ;  /* 0x30000034ff347230 */ /* 0x000fe20000004100 */
[----:B------:R-:W-:Y:S01]  /*aff0*/  F2FP.SATFINITE.E4M3.F32.PACK_AB_MERGE_C R69, R65, R62, R64 ;  /* 0x0000003e4145723e */ /* 0x000fe20004807040 */
[----:B------:R-:W-:Y:S01]  /*b000*/  FFMA.FTZ R62, R53, R54, R56 ;  /* 0x00000036353e7223 */ /* 0x000fe20000010038 */
[----:B------:R-:W-:Y:S01]  /*b010*/  F2FP.F16.E4M3.UNPACK_B R44, R44.H1 ;  /* 0x0000002cff2c723e */ /* 0x000fe200030006ff */
[----:B------:R-:W-:Y:S01]  /*b020*/  HADD2.F32 R53, -RZ, R49.H0_H0 ;  /* 0x20000031ff357230 */ /* 0x000fe20000004100 */
[----:B------:R-:W-:Y:S01]  /*b030*/  F2FP.SATFINITE.E4M3.F32.PACK_AB_MERGE_C R122, R122, R63, R66 ;  /* 0x0000003f7a7a723e */ /* 0x000fe20004807042 */
[----:B------:R-:W-:Y:S01]  /*b040*/  HADD2.F32 R45, -RZ, R13.H0_H0 ;  /* 0x2000000dff2d7230 */ /* 0x000fe20000004100 */
        /* <DEDUP_REMOVED lines=64> */
.L_x_3019:
[----:B------:R-:W-:Y:S05]  /*b450*/  BSYNC B1 ;  /* 0x0000000000017941 */ /* 0x000fea0003800000 */
.L_x_3018:
[----:B0-----:R0:W-:Y:S01]  /*b460*/  ST.E.128 desc[UR36][R50.64], R12 ;  /* 0x0000000c32007985 */ /* 0x0011e2000c101d24 */
[----:B------:R-:W-:-:S13]  /*b470*/  ISETP.GE.AND P2, PT, R11, R123, PT ;  /* 0x0000007b0b00720c */ /* 0x000fda0003f46270 */
[----:B------:R-:W-:Y:S05]  /*b480*/  @P2 BRA `(.L_x_2992) ;  /* 0x0000000400b82947 */ /* 0x000fea0003800000 */
[----:B------:R-:W-:-:S04]  /*b490*/  IADD3 R48, P2, R11, R48, RZ ;  /* 0x000000300b307210 */ /* 0x000fc80007f5e0ff */
[----:B------:R-:W-:-:S05]  /*b4a0*/  LEA.HI.X.SX32 R49, R11, R116, 0x1, P2 ;  /* 0x000000740b317211 */ /* 0x000fca00010f0eff */
[----:B------:R0:W-:Y:S01]  /*b4b0*/  ST.E.128 desc[UR36][R48.64], R44 ;  /* 0x0000002c30007985 */ /* 0x0001e2000c101d24 */
[----:B------:R-:W-:Y:S05]  /*b4c0*/  BRA `(.L_x_2992) ;  /* 0x0000000400a87947 */ /* 0x000fea0003800000 */
.L_x_2951:
[----:B------:R-:W-:-:S06]  /*b4d0*/  UISETP.NE.AND UP0, UPT, UR60, 0x3, UPT ;  /* 0x000000033c00788c */ /* 0x000fcc000bf05270 */
[----:B------:R-:W-:-:S13]  /*b4e0*/  PLOP3.LUT P5, PT, PT, PT, UP0, 0x80, 0x0 ;  /* 0x000000000000781c */ /* 0x000fda0003faf008 */
[----:B------:R-:W-:Y:S05]  /*b4f0*/  @!P5 BRA `(.L_x_3020) ;  /* 0x000000000004d947 */ /* 0x000fea0003800000 */
[----:B------:R-:W-:Y:S01]  /*b500*/  BPT.TRAP 0x1 ;  /* 0x000000040000795c */ /* 0x000fe20000300000 */
.L_x_3020:
[----:B------:R-:W-:Y:S01]  /*b510*/  IMAD R80, R23, 0x8, R22 ;  /* 0x0000000817507824 */ /* 0x000fe200078e0216 */
[----:B------:R-:W-:Y:S01]  /*b520*/  SHF.L.U32 R110, R224, 0x1f, RZ ;  /* 0x0000001fe06e7819 */ /* 0x000fe200000006ff */
[----:B------:R-:W-:Y:S01]  /*b530*/  BSSY B1, `(.L_x_3021) ;  /* 0x0000004000017945 */ /* 0x000fe20003800000 */
[----:B------:R-:W-:Y:S02]  /*b540*/  SHF.R.S32.HI R107, RZ, 0x1f, R106 ;  /* 0x0000001fff6b7819 */ /* 0x000fe4000001146a */
[----:B------:R-:W0:Y:S02]  /*b550*/  SYNCS.PHASECHK.TRANS64.TRYWAIT P2, [R80+URZ+0x38890], R110 ;  /* 0x0388906e500075a7 */ /* 0x000e24000804017f */
[----:B0-----:R-:W-:Y:S05]  /*b560*/  @!P2 BRA `(.L_x_3022) ;  /* 0x0000020400dca947 */ /* 0x001fea0003800000 */
.L_x_3335:
[----:B------:R-:W-:Y:S05]  /*b570*/  BSYNC B1 ;  /* 0x0000000000017941 */ /* 0x000fea0003800000 */
.L_x_3021:
        /* <DEDUP_REMOVED lines=19> */
[----:B------:R-:W-:Y:S01]  /*b6b0*/  IADD3 R44, P2, R12, UR6, RZ ;  /* 0x000000060c2c7c10 */ /* 0x000fe2000ff5e0ff */
[----:B------:R-:W-:-:S03]  /*b6c0*/  IMAD.IADD R47, R109, 0x1, -R221 ;  /* 0x000000016d2f7824 */ /* 0x000fc600078e0add */
[----:B------:R-:W-:Y:S02]  /*b6d0*/  IADD3.X R46, R13, UR7, R11, P2, !PT ;  /* 0x000000070d2e7c10 */ /* 0x000fe400097fe40b */
[----:B------:R-:W-:Y:S01]  /*b6e0*/  ISETP.GE.AND P2, PT, R47, 0x1, PT ;  /* 0x000000012f00780c */ /* 0x000fe20003f46270 */
[----:B------:R-:W-:-:S12]  /*b6f0*/  BRA.DIV UR4, `(.L_x_3023) ;  /* 0x00000206048c7947 */ /* 0x000fd8000b800000 */
[----:B------:R1:W2:Y:S04]  /*b700*/  SHFL.IDX PT, R45, R46, RZ, 0x181f ;  /* 0x00181fff2e2d7589 */ /* 0x0002a800000e0000 */
[----:B------:R1:W3:Y:S02]  /*b710*/  SHFL.IDX PT, R14, R44, RZ, 0x181f ;  /* 0x00181fff2c0e7589 */ /* 0x0002e400000e0000 */
.L_x_3339:
        /* <DEDUP_REMOVED lines=13> */
.L_x_3025:
[----:B------:R-:W-:Y:S05]  /*b7f0*/  BSYNC B1 ;  /* 0x0000000000017941 */ /* 0x000fea0003800000 */
.L_x_3024:
[----:B------:R-:W-:-:S03]  /*b800*/  UMOV UR4, 0xffffffff ;  /* 0xffffffff00047882 */ /* 0x000fc60000000000 */
[----:B------:R-:W-:Y:S05]  /*b810*/  BRA.DIV UR4, `(.L_x_3026) ;  /* 0x00000206048c7947 */ /* 0x000fea000b800000 */
[----:B--2---:R2:W0:Y:S04]  /*b820*/  SHFL.IDX PT, R45, R46, 0x1, 0x181f ;  /* 0x00381f002e2d7f89 */ /* 0x00442800000e0000 */
[----:B---34-:R2:W3:Y:S02]  /*b830*/  SHFL.IDX PT, R14, R44, 0x1, 0x181f ;  /* 0x00381f002c0e7f89 */ /* 0x0184e400000e0000 */
.L_x_3343:
        /* <DEDUP_REMOVED lines=14> */
.L_x_3028:
[----:B------:R-:W-:Y:S05]  /*b920*/  BSYNC B1 ;  /* 0x0000000000017941 */ /* 0x000fea0003800000 */
.L_x_3027:
[----:B------:R-:W-:-:S03]  /*b930*/  UMOV UR4, 0xffffffff ;  /* 0xffffffff00047882 */ /* 0x000fc60000000000 */
[----:B------:R-:W-:Y:S05]  /*b940*/  BRA.DIV UR4, `(.L_x_3029) ;  /* 0x0000020604887947 */ /* 0x000fea000b800000 */
[----:B0-----:R0:W0:Y:S04]  /*b950*/  SHFL.IDX PT, R45, R46, 0x2, 0x181f ;  /* 0x00581f002e2d7f89 */ /* 0x00102800000e0000 */
[----:B---34-:R3:W4:Y:S02]  /*b960*/  SHFL.IDX PT, R14, R44, 0x2, 0x181f ;  /* 0x00581f002c0e7f89 */ /* 0x01872400000e0000 */
.L_x_3347:
        /* <DEDUP_REMOVED lines=14> */
.L_x_3031:
[----:B------:R-:W-:Y:S05]  /*ba50*/  BSYNC B1 ;  /* 0x0000000000017941 */ /* 0x000fea0003800000 */
.L_x_3030:
[----:B------:R-:W-:-:S03]  /*ba60*/  UMOV UR4, 0xffffffff ;  /* 0xffffffff00047882 */ /* 0x000fc60000000000 */
[----:B------:R-:W-:Y:S05]  /*ba70*/  BRA.DIV UR4, `(.L_x_3032) ;  /* 0x0000020604847947 */ /* 0x000fea000b800000 */
[----:B0-----:R0:W0:Y:S04]  /*ba80*/  SHFL.IDX PT, R45, R46, 0x3, 0x181f ;  /* 0x00781f002e2d7f89 */ /* 0x00102800000e0000 */
[----:B----4-:R4:W0:Y:S02]  /*ba90*/  SHFL.IDX PT, R14, R44, 0x3, 0x181f ;  /* 0x00781f002c0e7f89 */ /* 0x01082400000e0000 */
.L_x_3351:
[----:B------:R-:W-:-:S13]  /*baa0*/  ISETP.GE.AND P2, PT, R47, 0x61, PT ;  /* 0x000000612f00780c */ /* 0x000fda0003f46270 */
[----:B------:R-:W-:Y:S05]  /*bab0*/  @!P2 BRA `(.L_x_2992) ;  /* 0x00000000002ca947 */ /* 0x000fea0003800000 */
[----:B------:R-:W-:Y:S02]  /*bac0*/  ULDC UR4, c[0x0][0x2f4] ;  /* 0x0000bd0000047ab9 */ /* 0x000fe40000000800 */
[----:B------:R-:W-:-:S13]  /*bad0*/  ISETP.GE.AND P2, PT, R16, UR4, PT ;  /* 0x0000000410007c0c */ /* 0x000fda000bf46270 */
[----:B012---:R-:W-:-:S05]  /*bae0*/  @!P2 IADD3 R46, P3, R16, R14, RZ ;  /* 0x0000000e102ea210 */ /* 0x007fca0007f7e0ff */
[----:B------:R-:W-:Y:S01]  /*baf0*/  @!P2 IMAD.X R47, R45, 0x1, R17, P3 ;  /* 0x000000012d2fa824 */ /* 0x000fe200018e0611 */
[----:B------:R-:W-:-:S13]  /*bb00*/  ISETP.GE.AND P3, PT, R18, UR4, PT ;  /* 0x0000000412007c0c */ /* 0x000fda000bf66270 */
[----:B---34-:R-:W-:Y:S02]  /*bb10*/  @!P3 IADD3 R44, P4, R18, R14, RZ ;  /* 0x0000000e122cb210 */ /* 0x018fe40007f9e0ff */
[----:B------:R-:W0:Y:S03]  /*bb20*/  @!P2 LDS.128 R12, [R95+0x2b400] ;  /* 0x02b400005f0ca984 */ /* 0x000e260000000c00 */
[----:B------:R-:W-:Y:S01]  /*bb30*/  @!P3 IMAD.X R45, R45, 0x1, R220, P4 ;  /* 0x000000012d2db824 */ /* 0x000fe200020e06dc */
[----:B0-----:R-:W-:Y:S04]  /*bb40*/  @!P2 ST.E.128 desc[UR36][R46.64], R12 ;  /* 0x0000000c2e00a985 */ /* 0x001fe8000c101d24 */
[----:B------:R-:W0:Y:S04]  /*bb50*/  @!P3 LDS.128 R12, [R95+0x2f400] ;  /* 0x02f400005f0cb984 */ /* 0x000e280000000c00 */
[----:B0-----:R0:W-:Y:S02]  /*bb60*/  @!P3 ST.E.128 desc[UR36][R44.64], R12 ;  /* 0x0000000c2c00b985 */ /* 0x0011e4000c101d24 */
.L_x_2992:
[----:B------:R-:W-:Y:S05]  /*bb70*/  BSYNC B0 ;  /* 0x0000000000007941 */ /* 0x000fea0003800000 */
.L_x_2950:
        /* <DEDUP_REMOVED lines=16> */
.L_x_3034:
[----:B------:R-:W-:Y:S05]  /*bc80*/  BSYNC B0 ;  /* 0x0000000000007941 */ /* 0x000fea0003800000 */
.L_x_3033:
[----:B------:R-:W5:Y:S01]  /*bc90*/  SYNCS.PHASECHK.TRANS64.TRYWAIT P3, [R80+URZ+0x388b0], R110 ;  /* 0x0388b06e500075a7 */ /* 0x000f62000806017f */
[----:B------:R-:W-:Y:S01]  /*bca0*/  ULDC UR39, c[0x0][0x2f4] ;  /* 0x0000bd0000277ab9 */ /* 0x000fe20000000800 */
[----:B------:R-:W-:Y:S04]  /*bcb0*/  BSSY B0, `(.L_x_3035) ;  /* 0x0000002000007945 */ /* 0x000fe80003800000 */
[----:B-----5:R-:W-:Y:S05]  /*bcc0*/  @!P3 BRA `(.L_x_3036) ;  /* 0x000002040038b947 */ /* 0x020fea0003800000 */
.L_x_3352:
[----:B------:R-:W-:Y:S05]  /*bcd0*/  BSYNC B0 ;  /* 0x0000000000007941 */ /* 0x000fea0003800000 */
.L_x_3035:
        /* <DEDUP_REMOVED lines=10> */
[C---:B-1----:R-:W-:Y:S02]  /*bd80*/  IMAD R11, R105.reuse, UR5, R108 ;  /* 0x00000005690b7c24 */ /* 0x042fe4000f8e026c */
[----:B------:R-:W-:Y:S01]  /*bd90*/  IMAD.WIDE.U32 R12, R105, UR4, R12 ;  /* 0x00000004690c7c25 */ /* 0x000fe2000f8e000c */
[----:B------:R-:W-:-:S03]  /*bda0*/  ULDC.64 UR4, c[0x0][0x330] ;  /* 0x0000cc0000047ab9 */ /* 0x000fc60000000a00 */
[----:B------:R-:W-:Y:S02]  /*bdb0*/  IMAD.IADD R13, R13, 0x1, R11 ;  /* 0x000000010d0d7824 */ /* 0x000fe400078e020b */
[----:B------:R-:W-:Y:S02]  /*bdc0*/  IMAD R11, R34, UR4, RZ ;  /* 0x00000004220b7c24 */ /* 0x000fe4000f8e02ff */
[----:B------:R-:W-:-:S04]  /*bdd0*/  IMAD.WIDE.U32 R12, R218, UR4, R12 ;  /* 0x00000004da0c7c25 */ /* 0x000fc8000f8e000c */
[----:B------:R-:W-:Y:S01]  /*bde0*/  IMAD R11, R218, UR5, R11 ;  /* 0x00000005da0b7c24 */ /* 0x000fe2000f8e020b */
[----:B------:R-:W-:-:S04]  /*bdf0*/  IADD3 R48, P3, R12, UR6, RZ ;  /* 0x000000060c307c10 */ /* 0x000fc8000ff7e0ff */
[----:B------:R-:W-:Y:S01]  /*be00*/  IADD3.X R11, R13, UR7, R11, P3, !PT ;  /* 0x000000070d0b7c10 */ /* 0x000fe20009ffe40b */
[----:B------:R0:W1:Y:S01]  /*be10*/  SHFL.IDX PT, R47, R48, RZ, 0x181f ;  /* 0x00181fff302f7589 */ /* 0x00006200000e0000 */
[----:B------:R-:W-:-:S03]  /*be20*/  ISETP.GE.AND P3, PT, R109, 0x1, PT ;  /* 0x000000016d00780c */ /* 0x000fc60003f66270 */
[----:B------:R0:W2:Y:S10]  /*be30*/  SHFL.IDX PT, R13, R11, RZ, 0x181f ;  /* 0x00181fff0b0d7589 */ /* 0x0000b400000e0000 */
[----:B0-----:R-:W-:Y:S05]  /*be40*/  @!P3 BRA `(.L_x_3038) ;  /* 0x000000000028b947 */ /* 0x001fea0003800000 */
[----:B------:R-:W-:-:S13]  /*be50*/  ISETP.GE.AND P3, PT, R16, UR39, PT ;  /* 0x0000002710007c0c */ /* 0x000fda000bf66270 */
[----:B-1-34-:R-:W-:-:S05]  /*be60*/  @!P3 IADD3 R44, P4, R16, R47, RZ ;  /* 0x0000002f102cb210 */ /* 0x01afca0007f9e0ff */
[----:B--2---:R-:W-:Y:S01]  /*be70*/  @!P3 IMAD.X R45, R13, 0x1, R17, P4 ;  /* 0x000000010d2db824 */ /* 0x004fe200020e0611 */
[----:B------:R-:W-:-:S13]  /*be80*/  ISETP.GE.AND P4, PT, R18, UR39, PT ;  /* 0x0000002712007c0c */ /* 0x000fda000bf86270 */
[----:B------:R-:W-:-:S05]  /*be90*/  @!P4 IADD3 R46, P5, R18, R47, RZ ;  /* 0x0000002f122ec210 */ /* 0x000fca0007fbe0ff */
[----:B------:R-:W-:Y:S02]  /*bea0*/  @!P4 IMAD.X R47, R13, 0x1, R220, P5 ;  /* 0x000000010d2fc824 */ /* 0x000fe400028e06dc */
[----:B------:R-:W0:Y:S04]  /*beb0*/  @!P3 LDS.128 R12, [R95+0x10400] ;  /* 0x010400005f0cb984 */ /* 0x000e280000000c00 */
[----:B0-----:R-:W-:Y:S04]  /*bec0*/  @!P3 ST.E.128 desc[UR36][R44.64], R12 ;  /* 0x0000000c2c00b985 */ /* 0x001fe8000c101d24 */
[----:B------:R-:W0:Y:S04]  /*bed0*/  @!P4 LDS.128 R12, [R95+0x14400] ;  /* 0x014400005f0cc984 */ /* 0x000e280000000c00 */
[----:B0-----:R0:W-:Y:S02]  /*bee0*/  @!P4 ST.E.128 desc[UR36][R46.64], R12 ;  /* 0x0000000c2e00c985 */ /* 0x0011e4000c101d24 */
.L_x_3038:
[----:B------:R-:W-:Y:S05]  /*bef0*/  BSYNC B0 ;  /* 0x0000000000007941 */ /* 0x000fea0003800000 */
.L_x_3037:
[----:B------:R-:W-:Y:S01]  /*bf00*/  ISETP.GE.AND P3, PT, R109, 0x21, PT ;  /* 0x000000216d00780c */ /* 0x000fe20003f66270 */
[----:B0-2---:R0:W2:Y:S01]  /*bf10*/  SHFL.IDX PT, R13, R11, 0x1, 0x181f ;  /* 0x00381f000b0d7f89 */ /* 0x0050a200000e0000 */
[----:B------:R-:W-:Y:S03]  /*bf20*/  BSSY B0, `(.L_x_3039) ;  /* 0x000000d000007945 */ /* 0x000fe60003800000 */
[----:B-1----:R0:W1:Y:S08]  /*bf30*/  SHFL.IDX PT, R47, R48, 0x1, 0x181f ;  /* 0x00381f00302f7f89 */ /* 0x00207000000e0000 */
        /* <DEDUP_REMOVED lines=11> */
.L_x_3040:
[----:B------:R-:W-:Y:S05]  /*bff0*/  BSYNC B0 ;  /* 0x0000000000007941 */ /* 0x000fea0003800000 */
.L_x_3039:
        /* <DEDUP_REMOVED lines=15> */
.L_x_3042:
[----:B------:R-:W-:Y:S05]  /*c0f0*/  BSYNC B0 ;  /* 0x0000000000007941 */ /* 0x000fea0003800000 */
.L_x_3041:
[----:B------:R-:W-:Y:S01]  /*c100*/  ISETP.GE.AND P3, PT, R109, 0x61, PT ;  /* 0x000000616d00780c */ /* 0x000fe20003f66270 */
[----:B------:R-:W2:Y:S01]  /*c110*/  SHFL.IDX PT, R11, R11, 0x3, 0x181f ;  /* 0x00781f000b0b7f89 */ /* 0x000ea200000e0000 */
[----:B------:R-:W-:Y:S03]  /*c120*/  BSSY B0, `(.L_x_3043) ;  /* 0x000000d000007945 */ /* 0x000fe60003800000 */
[----:B01----:R0:W1:Y:S08]  /*c130*/  SHFL.IDX PT, R47, R48, 0x3, 0x181f ;  /* 0x00781f00302f7f89 */ /* 0x00307000000e0000 */
[----:B0-----:R-:W-:Y:S05]  /*c140*/  @!P3 BRA `(.L_x_3044) ;  /* 0x000000000028b947 */ /* 0x001fea0003800000 */
[----:B------:R-:W-:-:S13]  /*c150*/  ISETP.GE.AND P3, PT, R16, UR39, PT ;  /* 0x0000002710007c0c */ /* 0x000fda000bf66270 */
[----:B--2---:R-:W0:Y:S01]  /*c160*/  @!P3 LDS.128 R12, [R95+0x13400] ;  /* 0x013400005f0cb984 */ /* 0x004e220000000c00 */
[----:B-1-34-:R-:W-:-:S05]  /*c170*/  @!P3 IADD3 R44, P4, R16, R47, RZ ;  /* 0x0000002f102cb210 */ /* 0x01afca0007f9e0ff */
[----:B------:R-:W-:Y:S01]  /*c180*/  @!P3 IMAD.X R45, R11, 0x1, R17, P4 ;  /* 0x000000010b2db824 */ /* 0x000fe200020e0611 */
[----:B------:R-:W-:-:S13]  /*c190*/  ISETP.GE.AND P4, PT, R18, UR39, PT ;  /* 0x0000002712007c0c */ /* 0x000fda000bf86270 */
[----:B------:R-:W-:-:S04]  /*c1a0*/  @!P4 IADD3 R46, P5, R18, R47, RZ ;  /* 0x0000002f122ec210 */ /* 0x000fc80007fbe0ff */
[----:B------:R-:W-:Y:S01]  /*c1b0*/  @!P4 IADD3.X R47, R11, R220, RZ, P5, !PT ;  /* 0x000000dc0b2fc210 */ /* 0x000fe20002ffe4ff */
[----:B0-----:R-:W-:Y:S04]  /*c1c0*/  @!P3 ST.E.128 desc[UR36][R44.64], R12 ;  /* 0x0000000c2c00b985 */ /* 0x001fe8000c101d24 */
[----:B------:R-:W0:Y:S04]  /*c1d0*/  @!P4 LDS.128 R12, [R95+0x17400] ;  /* 0x017400005f0cc984 */ /* 0x000e280000000c00 */
[----:B0-----:R0:W-:Y:S02]  /*c1e0*/  @!P4 ST.E.128 desc[UR36][R46.64], R12 ;  /* 0x0000000c2e00c985 */ /* 0x0011e4000c101d24 */
.L_x_3044:
[----:B------:R-:W-:Y:S05]  /*c1f0*/  BSYNC B0 ;  /* 0x0000000000007941 */ /* 0x000fea0003800000 */
.L_x_3043:
[----:B------:R-:W-:Y:S01]  /*c200*/  @!PT LDS RZ, [RZ] ;  /* 0x00000000fffff984 */ /* 0x000fe20000000800 */
[----:B------:R-:W-:Y:S01]  /*c210*/  @!PT LDS RZ, [RZ] ;  /* 0x00000000fffff984 */ /* 0x000fe20000000800 */
[----:B------:R-:W-:Y:S01]  /*c220*/  @!PT LDS RZ, [RZ] ;  /* 0x00000000fffff984 */ /* 0x000fe20000000800 */
[----:B------:R-:W-:Y:S01]  /*c230*/  @!PT LDS RZ, [RZ] ;  /* 0x00000000fffff984 */ /* 0x000fe20000000800 */
[----:B------:R5:W-:Y:S06]  /*c240*/  MEMBAR.ALL.CTA ;  /* 0x0000000000007992 */ /* 0x000bec0000008000 */
[----:B-----5:R-:W5:Y:S01]  /*c250*/  FENCE.VIEW.ASYNC.S ;  /* 0x00000000000073c6 */ /* 0x020f620000000000 */
[----:B------:R-:W-:Y:S01]  /*c260*/  @!P2 VIADD R80, R80, 0x388c0 ;  /* 0x000388c05050a836 */ /* 0x000fe20000000000 */
[----:B-----5:R0:W-:Y:S01]  /*c270*/  BAR.SYNC.DEFER_BLOCKING R98, 0x80 ;  /* 0x000200620000751d */ /* 0x0201e20000010000 */
[----:B------:R-:W-:Y:S01]  /*c280*/  ISETP.NE.AND P3, PT, R82, RZ, PT ;  /* 0x000000ff5200720c */ /* 0x000fe20003f65270 */
[----:B------:R-:W-:-:S02]  /*c290*/  VIADD R23, R23, 0x1 ;  /* 0x0000000117177836 */ /* 0x000fc40000000000 */
[----:B------:R-:W-:-:S04]  /*c2a0*/  @!P2 PRMT R80, RZ, 0x654, R80 ;  /* 0x00000654ff50a816 */ /* 0x000fc80000000050 */
[----:B------:R0:W-:Y:S01]  /*c2b0*/  @!P2 SYNCS.ARRIVE.TRANS64.RED.A1T0 RZ, [R80+URZ], RZ ;  /* 0x000000ff50ffa9a7 */ /* 0x0001e2000810043f */
[----:B------:R-:W-:-:S04]  /*c2c0*/  ISETP.NE.AND P2, PT, R23, 0x2, PT ;  /* 0x000000021700780c */ /* 0x000fc80003f45270 */
[----:B--2---:R-:W-:Y:S02]  /*c2d0*/  SEL R11, RZ, 0x1, P2 ;  /* 0x00000001ff0b7807 */ /* 0x004fe40001000000 */
[----:B------:R-:W-:Y:S02]  /*c2e0*/  SEL R23, R23, RZ, P2 ;  /* 0x000000ff17177207 */ /* 0x000fe40001000000 */
[----:B------:R-:W-:Y:S01]  /*c2f0*/  LOP3.LUT R224, R224, R11, RZ, 0x3c, !PT ;  /* 0x0000000be0e07212 */ /* 0x000fe200078e3cff */
[----:B0-----:R-:W-:Y:S06]  /*c300*/  @P3 BRA `(.L_x_3045) ;  /* 0xffffff6000143947 */ /* 0x001fec000383ffff */
[----:B------:R-:W0:Y:S01]  /*c310*/  S2R R12, SR_TID.X ;  /* 0x00000000000c7919 */ /* 0x000e220000002100 */
[----:B------:R-:W-:Y:S02]  /*c320*/  PLOP3.LUT P0, PT, PT, PT, PT, 0x8, 0x0 ;  /* 0x000000000000781c */ /* 0x000fe40003f0e170 */
[----:B0-----:R-:W-:-:S04]  /*c330*/  SHF.R.U32.HI R12, RZ, 0x7, R12 ;  /* 0x00000007ff0c7819 */ /* 0x001fc8000001160c */
[----:B------:R-:W-:-:S13]  /*c340*/  ISETP.NE.AND P3, PT, R12, 0x1, PT ;  /* 0x000000010c00780c */ /* 0x000fda0003f65270 */
[----:B------:R-:W-:Y:S06]  /*c350*/  @!P3 BAR.ARV 0x9, 0x100 ;  /* 0x024400000000bb1d */ /* 0x000fec0000002000 */
.L_x_2945:
[----:B------:R-:W-:Y:S05]  /*c360*/  @P0 BRA `(.L_x_3046) ;  /* 0x00000000000c0947 */ /* 0x000fea0003800000 */
[----:B------:R-:W0:Y:S01]  /*c370*/  FENCE.VIEW.ASYNC.G ;  /* 0x00000000000073c6 */ /* 0x000e220000000100 */
[----:B------:R-:W-:Y:S05]  /*c380*/  WARPSYNC.ALL ;  /* 0x0000000000007948 */ /* 0x000fea0003800000 */
[----:B0-----:R-:W-:Y:S06]  /*c390*/  BAR.ARV 0xc, 0x180 ;  /* 0x0306000000007b1d */ /* 0x001fec0000002000 */
.L_x_3046:
[----:B------:R-:W2:Y:S01]  /*c3a0*/  LDL R0, [R1+0x38] ;  /* 0x0000380001007983 */ /* 0x000ea20000100800 */
[----:B------:R-:W-:Y:S01]  /*c3b0*/  ULDC.64 UR6, c[0x0][0x998] ;  /* 0x0002660000067ab9 */ /* 0x000fe20000000a00 */
[----:B------:R-:W-:Y:S02]  /*c3c0*/  ULDC.64 UR4, c[0x0][0x990] ;  /* 0x0002640000047ab9 */ /* 0x000fe40000000a00 */
[----:B------:R-:W3:Y:S01]  /*c3d0*/  LDL R3, [R1+0x18] ;  /* 0x0000180001037983 */ /* 0x000ee20000100800 */
[----:B------:R-:W-:Y:S02]  /*c3e0*/  ISETP.NE.U32.AND P1, PT, RZ, UR6, PT ;  /* 0x00000006ff007c0c */ /* 0x000fe4000bf25070 */
[----:B------:R-:W-:Y:S01]  /*c3f0*/  ISETP.NE.U32.AND P0, PT, RZ, UR4, PT ;  /* 0x00000004ff007c0c */ /* 0x000fe2000bf05070 */
[----:B------:R-:W4:Y:S01]  /*c400*/  LDL R14, [R1+0x10] ;  /* 0x00001000010e7983 */ /* 0x000f220000100800 */
[----:B------:R-:W-:Y:S02]  /*c410*/  ISETP.NE.AND.EX P1, PT, RZ, UR7, PT, P1 ;  /* 0x00000007ff007c0c */ /* 0x000fe4000bf25310 */
[----:B------:R-:W-:-:S11]  /*c420*/  ISETP.NE.AND.EX P0, PT, RZ, UR5, PT, P0 ;  /* 0x00000005ff007c0c */ /* 0x000fd6000bf05300 */
[----:B------:R-:W2:Y:S08]  /*c430*/  @P1 LDC.64 R8, c[0x0][0x9b8] ;  /* 0x00026e00ff081b82 */ /* 0x000eb00000000a00 */
[----:B------:R-:W0:Y:S08]  /*c440*/  @P0 LDC.64 R6, c[0x0][0x9a8] ;  /* 0x00026a00ff060b82 */ /* 0x000e300000000a00 */
[----:B------:R-:W1:Y:S08]  /*c450*/  @P1 LDC.64 R10, c[0x0][0x9c0] ;  /* 0x00027000ff0a1b82 */ /* 0x000e700000000a00 */
[----:B------:R-:W1:Y:S01]  /*c460*/  @P0 LDC.64 R12, c[0x0][0x9b0] ;  /* 0x00026c00ff0c0b82 */ /* 0x000e620000000a00 */
[----:B------:R-:W-:Y:S01]  /*c470*/  @P1 SHF.R.S32.HI R15, RZ, 0x1f, R218 ;  /* 0x0000001fff0f1819 */ /* 0x000fe200000114da */
[----:B--2---:R-:W-:-:S02]  /*c480*/  @P1 IMAD R2, R0, R8, RZ ;  /* 0x0000000800021224 */ /* 0x004fc400078e02ff */
[----:B0-----:R-:W-:Y:S02]  /*c490*/  @P0 IMAD R0, R0, R6, RZ ;  /* 0x0000000600000224 */ /* 0x001fe400078e02ff */
[C---:B---3--:R-:W-:Y:S02]  /*c4a0*/  @P1 IMAD R9, R3.reuse, R9, R2 ;  /* 0x0000000903091224 */ /* 0x048fe400078e0202 */
[----:B------:R-:W-:-:S04]  /*c4b0*/  @P1 IMAD.WIDE.U32 R4, R3, R8, RZ ;  /* 0x0000000803041225 */ /* 0x000fc800078e00ff */
[----:B------:R-:W-:Y:S01]  /*c4c0*/  @P1 IMAD.IADD R5, R5, 0x1, R9 ;  /* 0x0000000105051824 */ /* 0x000fe200078e0209 */
[----:B------:R-:W-:Y:S01]  /*c4d0*/  @P0 SHF.R.S32.HI R9, RZ, 0x1f, R218 ;  /* 0x0000001fff090819 */ /* 0x000fe200000114da */
[C---:B------:R-:W-:Y:S02]  /*c4e0*/  @P0 IMAD R7, R3.reuse, R7, R0 ;  /* 0x0000000703070224 */ /* 0x040fe400078e0200 */
[----:B------:R-:W-:-:S04]  /*c4f0*/  @P0 IMAD.WIDE.U32 R2, R3, R6, RZ ;  /* 0x0000000603020225 */ /* 0x000fc800078e00ff */
[----:B-1----:R-:W-:Y:S02]  /*c500*/  @P1 IMAD R6, R15, R10, RZ ;  /* 0x0000000a0f061224 */ /* 0x002fe400078e02ff */
[----:B------:R-:W-:Y:S02]  /*c510*/  @P0 IMAD.IADD R3, R3, 0x1, R7 ;  /* 0x0000000103030824 */ /* 0x000fe400078e0207 */
[----:B------:R-:W-:Y:S02]  /*c520*/  @P0 IMAD R0, R9, R12, RZ ;  /* 0x0000000c09000224 */ /* 0x000fe400078e02ff */
[C---:B------:R-:W-:Y:S02]  /*c530*/  @P1 IMAD R11, R218.reuse, R11, R6 ;  /* 0x0000000bda0b1224 */ /* 0x040fe400078e0206 */
[----:B------:R-:W-:-:S04]  /*c540*/  @P1 IMAD.WIDE.U32 R6, R218, R10, R4 ;  /* 0x0000000ada061225 */ /* 0x000fc800078e0004 */
[C---:B------:R-:W-:Y:S02]  /*c550*/  @P0 IMAD R9, R218.reuse, R13, R0 ;  /* 0x0000000dda090224 */ /* 0x040fe400078e0200 */
[----:B------:R-:W-:Y:S01]  /*c560*/  @P0 IMAD.WIDE.U32 R2, R218, R12, R2 ;  /* 0x0000000cda020225 */ /* 0x000fe200078e0002 */
[----:B------:R-:W-:-:S03]  /*c570*/  @P1 LEA R8, P3, R6, UR6, 0x2 ;  /* 0x0000000606081c11 */ /* 0x000fc6000f8610ff */
[----:B------:R-:W-:Y:S01]  /*c580*/  @P1 IMAD.IADD R5, R7, 0x1, R11 ;  /* 0x0000000107051824 */ /* 0x000fe200078e020b */
[----:B------:R-:W-:Y:S01]  /*c590*/  @P0 LEA R4, P2, R2, UR4, 0x2 ;  /* 0x0000000402040c11 */ /* 0x000fe2000f8410ff */
[----:B------:R-:W-:Y:S01]  /*c5a0*/  @P0 IMAD.IADD R3, R3, 0x1, R9 ;  /* 0x0000000103030824 */ /* 0x000fe200078e0209 */
[----:B------:R-:W-:Y:S02]  /*c5b0*/  ULDC UR4, c[0x0][0x988] ;  /* 0x0002620000047ab9 */ /* 0x000fe40000000800 */
[----:B------:R-:W-:Y:S01]  /*c5c0*/  @P1 LEA.HI.X R9, R6, UR7, R5, 0x2, P3 ;  /* 0x0000000706091c11 */ /* 0x000fe200098f1405 */
[----:B------:R-:W-:Y:S01]  /*c5d0*/  IMAD.MOV.U32 R0, RZ, RZ, 0x3f800000 ;  /* 0x3f800000ff007424 */ /* 0x000fe200078e00ff */
[----:B------:R-:W-:Y:S02]  /*c5e0*/  @P0 LEA.HI.X R5, R2, UR5, R3, 0x2, P2 ;  /* 0x0000000502050c11 */ /* 0x000fe400090f1403 */
[----:B------:R-:W-:Y:S01]  /*c5f0*/  MOV R3, 0x3f800000 ;  /* 0x3f80000000037802 */ /* 0x000fe20000000f00 */
[----:B------:R-:W0:Y:S02]  /*c600*/  LDC R2, c[0x0][0x448] ;  /* 0x00011200ff027b82 */ /* 0x000e240000000800 */
[----:B------:R1:W2:Y:S04]  /*c610*/  @P1 LDG.E R0, desc[UR36][R8.64] ;  /* 0x0000002408001981 */ /* 0x0002a8000c1e1900 */
[----:B------:R3:W2:Y:S01]  /*c620*/  @P0 LDG.E R3, desc[UR36][R4.64] ;  /* 0x0000002404030981 */ /* 0x0006a2000c1e1900 */
[----:B0-----:R-:W-:-:S13]  /*c630*/  ISETP.NE.AND P0, PT, R2, 0x1, PT ;  /* 0x000000010200780c */ /* 0x001fda0003f05270 */
[----:B------:R-:W0:Y:S08]  /*c640*/  @P0 LDC R7, c[0x0][0x44c] ;  /* 0x00011300ff070b82 */ /* 0x000e300000000800 */
[----:B------:R-:W1:Y:S01]  /*c650*/  @P0 LDC R6, c[0x0][0x450] ;  /* 0x00011400ff060b82 */ /* 0x000e620000000800 */
[----:B----4-:R-:W-:-:S04]  /*c660*/  VIADD R2, R14, 0x7f ;  /* 0x0000007f0e027836 */ /* 0x010fc80000000000 */
[----:B0-----:R-:W-:-:S05]  /*c670*/  @P0 IMAD.HI.U32 R7, R2, R7, RZ ;  /* 0x0000000702070227 */ /* 0x001fca00078e00ff */
[----:B-1----:R-:W-:-:S05]  /*c680*/  @P0 SHF.R.U32.HI R2, RZ, R6, R7 ;  /* 0x00000006ff020219 */ /* 0x002fca0000011607 */
[----:B------:R-:W-:-:S05]  /*c690*/  IMAD.IADD R2, R99, 0x1, R2 ;  /* 0x0000000163027824 */ /* 0x000fca00078e0202 */
[----:B------:R-:W-:-:S04]  /*c6a0*/  SHF.R.S32.HI R7, RZ, 0x1f, R2 ;  /* 0x0000001fff077819 */ /* 0x000fc80000011402 */
[----:B------:R-:W-:-:S04]  /*c6b0*/  LEA.HI R7, R7, R2, RZ, 0x7 ;  /* 0x0000000207077211 */ /* 0x000fc800078f38ff */
[----:B------:R-:W-:-:S04]  /*c6c0*/  SHF.R.S32.HI R7, RZ, 0x7, R7 ;  /* 0x00000007ff077819 */ /* 0x000fc80000011407 */
[----:B------:R-:W-:-:S04]  /*c6d0*/  VIMNMX R168, R168, R7, PT ;  /* 0x00000007a8a87248 */ /* 0x000fc80003fe0100 */
[----:B------:R-:W-:Y:S02]  /*c6e0*/  ISETP.GE.AND P1, PT, R168, 0x1, PT ;  /* 0x00000001a800780c */ /* 0x000fe40003f26270 */
[----:B------:R-:W-:Y:S02]  /*c6f0*/  CS2R R20, SRZ ;  /* 0x0000000000147805 */ /* 0x000fe4000001ff00 */
[----:B------:R-:W-:Y:S02]  /*c700*/  PLOP3.LUT P0, PT, PT, PT, PT, 0x80, 0x0 ;  /* 0x000000000000781c */ /* 0x000fe40003f0f070 */
        /* <DEDUP_REMOVED lines=62> */
[----:B---3--:R-:W-:Y:S02]  /*caf0*/  CS2R R4, SRZ ;  /* 0x0000000000047805 */ /* 0x008fe4000001ff00 */
[----:B------:R-:W-:Y:S02]  /*cb00*/  CS2R R30, SRZ ;  /* 0x00000000001e7805 */ /* 0x000fe4000001ff00 */
[----:B------:R-:W-:Y:S02]  /*cb10*/  CS2R R108, SRZ ;  /* 0x00000000006c7805 */ /* 0x000fe4000001ff00 */
[----:B------:R-:W-:Y:S01]  /*cb20*/  CS2R R24, SRZ ;  /* 0x0000000000187805 */ /* 0x000fe2000001ff00 */
[----:B--2---:R-:W-:Y:S01]  /*cb30*/  FMUL.FTZ R0, R3, R0 ;  /* 0x0000000003007220 */ /* 0x004fe20000410000 */
[----:B------:R-:W-:-:S03]  /*cb40*/  MOV R3, RZ ;  /* 0x000000ff00037202 */ /* 0x000fc60000000f00 */
        /* <DEDUP_REMOVED lines=10> */
.L_x_3355:
[----:B------:R-:W2:Y:S02]  /*cbf0*/  LDL R0, [R1+0x50] ;  /* 0x0000500001007983 */ /* 0x000ea40000100800 */
[----:B--2---:R-:W-:Y:S02]  /*cc00*/  R2UR UR4, R0 ;  /* 0x00000000000472ca */ /* 0x004fe400000e0000 */
[----:B-1----:R-:W-:-:S04]  /*cc10*/  LEA.HI R0, R14, R14, RZ, 0x1 ;  /* 0x0000000e0e007211 */ /* 0x002fc800078f08ff */
[----:B------:R-:W-:-:S05]  /*cc20*/  LOP3.LUT R3, R0, 0x1e, RZ, 0xc0, !PT ;  /* 0x0000001e00037812 */ /* 0x000fca00078ec0ff */
[----:B------:R-:W-:Y:S02]  /*cc30*/  IMAD.IADD R3, R14, 0x1, -R3 ;  /* 0x000000010e037824 */ /* 0x000fe400078e0a03 */
[----:B------:R-:W-:-:S03]  /*cc40*/  IMAD.U32 R0, RZ, RZ, UR4 ;  /* 0x00000004ff007e24 */ /* 0x000fc6000f8e00ff */
[----:B------:R-:W-:Y:S02]  /*cc50*/  LEA R3, R3, UR4, 0xd ;  /* 0x0000000403037c11 */ /* 0x000fe4000f8e68ff */
        /* <DEDUP_REMOVED lines=18> */
[----:B01----:R-:W-:-:S07]  /*cd80*/  IMAD.MOV.U32 R13, RZ, RZ, RZ ;  /* 0x000000ffff0d7224 */ /* 0x003fce00078e00ff */
[----:B------:R-:W-:-:S07]  /*cd90*/  LEPC R20, `(.L_x_3049) ;  /* 0x000000001014794e */ /* 0x000fce0000000000 */
[----:B--2--5:R-:W-:Y:S05]  /*cda0*/  CALL.ABS.NOINC R14 ;  /* 0x000000000e007343 */ /* 0x024fea0003c00000 */
.L_x_3049:
        /* <DEDUP_REMOVED lines=13> */
.L_x_3053:
[----:B--2---:R2:W3:Y:S02]  /*ce80*/  SYNCS.PHASECHK.TRANS64.TRYWAIT P0, [R22+URZ+0x38800], R3 ;  /* 0x03880003160075a7 */ /* 0x0044e4000800017f */
[----:B---3--:R-:W-:Y:S05]  /*ce90*/  @!P0 NANOSLEEP.SYNCS 0x989680 ;  /* 0x009896800000895d */ /* 0x008fea0003900000 */
[----:B------:R-:W3:Y:S02]  /*cea0*/  @!P0 SYNCS.PHASECHK.TRANS64 P0, [R22+URZ+0x38800], R3 ;  /* 0x03880003160085a7 */ /* 0x000ee4000800007f */
[----:B---3--:R-:W-:Y:S05]  /*ceb0*/  @!P0 BRA `(.L_x_3053) ;  /* 0xfffffffc00f08947 */ /* 0x008fea000383ffff */
.L_x_3052:
[----:B------:R-:W-:Y:S05]  /*cec0*/  BSYNC B0 ;  /* 0x0000000000007941 */ /* 0x000fea0003800000 */
.L_x_3051:
[----:B------:R-:W-:Y:S05]  /*ced0*/  BRA `(.L_x_3054) ;  /* 0x0000009800107947 */ /* 0x000fea0003800000 */
.L_x_3050:
[----:B------:R-:W-:Y:S01]  /*cee0*/  ISETP.NE.AND P0, PT, R24, RZ, PT ;  /* 0x000000ff1800720c */ /* 0x000fe20003f05270 */
[----:B------:R-:W-:Y:S01]  /*cef0*/  ULDC.64 UR4, c[0x0][0x3f8] ;  /* 0x0000fe0000047ab9 */ /* 0x000fe20000000a00 */
[----:B-----5:R-:W-:Y:S01]  /*cf00*/  SHF.R.S32.HI R0, RZ, 0x1f, R97 ;  /* 0x0000001fff007819 */ /* 0x020fe20000011461 */
[----:B------:R-:W-:Y:S01]  /*cf10*/  ULDC.64 UR6, c[0x0][0x408] ;  /* 0x0001020000067ab9 */ /* 0x000fe20000000a00 */
[----:B------:R-:W-:-:S04]  /*cf20*/  IMAD.WIDE.U32 R24, R97, UR4, RZ ;  /* 0x0000000461187c25 */ /* 0x000fc8000f8e00ff */
[C---:B------:R-:W-:Y:S02]  /*cf30*/  IMAD R4, R0.reuse, UR4, RZ ;  /* 0x0000000400047c24 */ /* 0x040fe4000f8e02ff */
[----:B------:R-:W-:Y:S02]  /*cf40*/  IMAD R0, R0, UR6, RZ ;  /* 0x0000000600007c24 */ /* 0x000fe4000f8e02ff */
[C---:B------:R-:W-:Y:S02]  /*cf50*/  IMAD R29, R97.reuse, UR5, R4 ;  /* 0x00000005611d7c24 */ /* 0x040fe4000f8e0204 */
[C---:B------:R-:W-:Y:S02]  /*cf60*/  IMAD R31, R97.reuse, UR7, R0 ;  /* 0x00000007611f7c24 */ /* 0x040fe4000f8e0200 */
[----:B------:R-:W-:-:S04]  /*cf70*/  IMAD.WIDE.U32 R26, R97, UR6, RZ ;  /* 0x00000006611a7c25 */ /* 0x000fc8000f8e00ff */
[----:B------:R-:W-:Y:S02]  /*cf80*/  IMAD.IADD R29, R29, 0x1, R25 ;  /* 0x000000011d1d7824 */ /* 0x000fe400078e0219 */
[----:B------:R-:W-:Y:S01]  /*cf90*/  IMAD.IADD R31, R31, 0x1, R27 ;  /* 0x000000011f1f7824 */ /* 0x000fe200078e021b */
[----:B------:R-:W-:Y:S06]  /*cfa0*/  @!P0 BRA `(.L_x_3055) ;  /* 0x0000000000408947 */ /* 0x000fec0003800000 */
[----:B------:R-:W-:Y:S01]  /*cfb0*/  MOV R0, 0x0 ;  /* 0x0000000000007802 */ /* 0x000fe20000000f00 */
[----:B------:R-:W-:Y:S01]  /*cfc0*/  ULDC.64 UR4, c[0x4][0x1b0] ;  /* 0x01006c0000047ab9 */ /* 0x000fe20000000a00 */
[----:B------:R-:W-:Y:S01]  /*cfd0*/  ULDC.64 UR6, c[0x4][0x1b8] ;  /* 0x01006e0000067ab9 */ /* 0x000fe20000000a00 */
[----:B------:R-:W-:Y:S01]  /*cfe0*/  MOV R4, UR4 ;  /* 0x0000000400047c02 */ /* 0x000fe20008000f00 */
[----:B------:R1:W2:Y:S01]  /*cff0*/  LDC.64 R14, c[0x4][R0] ;  /* 0x01000000000e7b82 */ /* 0x0002a20000000a00 */
[----:B------:R-:W-:Y:S01]  /*d000*/  IMAD.U32 R5, RZ, RZ, UR5 ;  /* 0x00000005ff057e24 */ /* 0x000fe2000f8e00ff */
[----:B------:R-:W-:Y:S01]  /*d010*/  ULDC.64 UR4, c[0x4][0x120] ;  /* 0x0100480000047ab9 */ /* 0x000fe20000000a00 */
[----:B------:R-:W-:Y:S01]  /*d020*/  IMAD.U32 R6, RZ, RZ, UR6 ;  /* 0x00000006ff067e24 */ /* 0x000fe2000f8e00ff */
[----:B0-----:R-:W-:Y:S01]  /*d030*/  MOV R13, RZ ;  /* 0x000000ff000d7202 */ /* 0x001fe20000000f00 */
[----:B------:R-:W-:Y:S02]  /*d040*/  IMAD.U32 R7, RZ, RZ, UR7 ;  /* 0x00000007ff077e24 */ /* 0x000fe4000f8e00ff */
[----:B------:R-:W-:-:S02]  /*d050*/  IMAD.U32 R10, RZ, RZ, UR4 ;  /* 0x00000004ff0a7e24 */ /* 0x000fc4000f8e00ff */
[----:B------:R-:W-:Y:S02]  /*d060*/  IMAD.U32 R11, RZ, RZ, UR5 ;  /* 0x00000005ff0b7e24 */ /* 0x000fe4000f8e00ff */
[----:B------:R-:W-:Y:S02]  /*d070*/  IMAD.MOV.U32 R8, RZ, RZ, 0x70 ;  /* 0x00000070ff087424 */ /* 0x000fe400078e00ff */
[----:B-1----:R-:W-:-:S07]  /*d080*/  IMAD.MOV.U32 R12, RZ, RZ, 0x1 ;  /* 0x00000001ff0c7424 */ /* 0x002fce00078e00ff */
[----:B------:R-:W-:-:S07]  /*d090*/  LEPC R20, `(.L_x_3055) ;  /* 0x000000001014794e */ /* 0x000fce0000000000 */
[----:B--2---:R-:W-:Y:S05]  /*d0a0*/  CALL.ABS.NOINC R14 ;  /* 0x000000000e007343 */ /* 0x004fea0003c00000 */
.L_x_3055:
[----:B------:R-:W2:Y:S01]  /*d0b0*/  LDL R60, [R1+0x10] ;  /* 0x00001000013c7983 */ /* 0x000ea20000100800 */
[----:B------:R-:W-:Y:S01]  /*d0c0*/  ULDC.U8 UR4, c[0x0][0x410] ;  /* 0x0001040000047ab9 */ /* 0x000fe20000000000 */
[----:B------:R-:W1:Y:S01]  /*d0d0*/  S2R R20, SR_TID.X ;  /* 0x0000000000147919 */ /* 0x000e620000002100 */
[----:B------:R-:W-:Y:S01]  /*d0e0*/  ISETP.NE.AND P0, PT, RZ, UR4, PT ;  /* 0x00000004ff007c0c */ /* 0x000fe2000bf05270 */
[----:B------:R-:W-:Y:S01]  /*d0f0*/  BSSY B0, `(.L_x_3056) ;  /* 0x000095a000007945 */ /* 0x000fe20003800000 */
[C---:B------:R-:W-:Y:S02]  /*d100*/  VIADD R55, R221.reuse, 0x40 ;  /* 0x00000040dd377836 */ /* 0x040fe40000000000 */
[C---:B------:R-:W-:Y:S02]  /*d110*/  VIADD R56, R221.reuse, 0x60 ;  /* 0x00000060dd387836 */ /* 0x040fe40000000000 */
[----:B------:R-:W-:Y:S02]  /*d120*/  VIADD R57, R221, 0x20 ;  /* 0x00000020dd397836 */ /* 0x000fe40000000000 */
[----:B-1----:R-:W-:-:S05]  /*d130*/  VIADD R21, R20, 0xffffff80 ;  /* 0xffffff8014157836 */ /* 0x002fca0000000000 */
[----:B------:R-:W-:-:S04]  /*d140*/  SHF.R.S32.HI R20, RZ, 0x1f, R21 ;  /* 0x0000001fff147819 */ /* 0x000fc80000011415 */
[----:B------:R-:W-:-:S04]  /*d150*/  LEA.HI R20, R20, R21, RZ, 0x3 ;  /* 0x0000001514147211 */ /* 0x000fc800078f18ff */
[----:B------:R-:W-:-:S05]  /*d160*/  LOP3.LUT R20, R20, 0xfffffff8, RZ, 0xc0, !PT ;  /* 0xfffffff814147812 */ /* 0x000fca00078ec0ff */
[----:B------:R-:W-:Y:S02]  /*d170*/  IMAD.IADD R20, R21, 0x1, -R20 ;  /* 0x0000000115147824 */ /* 0x000fe400078e0a14 */
[----:B--2---:R-:W-:-:S04]  /*d180*/  IMAD.IADD R59, R221, 0x1, R60 ;  /* 0x00000001dd3b7824 */ /* 0x004fc800078e023c */
[----:B------:R-:W-:Y:S01]  /*d190*/  IMAD R3, R20, 0x20, R59 ;  /* 0x0000002014037824 */ /* 0x000fe200078e023b */
[----:B------:R-:W-:Y:S06]  /*d1a0*/  @!P0 BRA `(.L_x_3057) ;  /* 0x0000004800748947 */ /* 0x000fec0003800000 */
[----:B------:R-:W1:Y:S01]  /*d1b0*/  LDC R21, c[0x0][0x448] ;  /* 0x00011200ff157b82 */ /* 0x000e620000000800 */
[----:B------:R-:W-:Y:S01]  /*d1c0*/  MOV R8, R24 ;  /* 0x0000001800087202 */ /* 0x000fe20000000f00 */
[----:B------:R-:W-:Y:S01]  /*d1d0*/  ULDC.64 UR4, c[0x0][0x3f8] ;  /* 0x0000fe0000047ab9 */ /* 0x000fe20000000a00 */
[----:B------:R-:W-:Y:S01]  /*d1e0*/  IMAD.MOV.U32 R9, RZ, RZ, R29 ;  /* 0x000000ffff097224 */ /* 0x000fe200078e001d */
[----:B------:R-:W-:Y:S01]  /*d1f0*/  ULDC.64 UR6, c[0x0][0x408] ;  /* 0x0001020000067ab9 */ /* 0x000fe20000000a00 */
[----:B------:R-:W-:Y:S01]  /*d200*/  IMAD.MOV.U32 R10, RZ, RZ, R26 ;  /* 0x000000ffff0a7224 */ /* 0x000fe200078e001a */
[----:B------:R-:W-:Y:S01]  /*d210*/  SHF.R.S32.HI R52, RZ, 0x1f, R19 ;  /* 0x0000001fff347819 */ /* 0x000fe20000011413 */
[----:B------:R-:W-:Y:S02]  /*d220*/  IMAD.MOV.U32 R11, RZ, RZ, R31 ;  /* 0x000000ffff0b7224 */ /* 0x000fe400078e001f */
[----:B------:R-:W-:-:S05]  /*d230*/  IMAD.SHL.U32 R49, R20, 0x8, RZ ;  /* 0x0000000814317824 */ /* 0x000fca00078e00ff */
[----:B------:R-:W-:Y:S02]  /*d240*/  SHF.R.S32.HI R58, RZ, 0x1f, R49 ;  /* 0x0000001fff3a7819 */ /* 0x000fe40000011431 */
[----:B-1----:R-:W-:-:S13]  /*d250*/  ISETP.NE.AND P0, PT, R21, 0x1, PT ;  /* 0x000000011500780c */ /* 0x002fda0003f05270 */
[----:B------:R-:W1:Y:S08]  /*d260*/  @P0 LDC R0, c[0x0][0x44c] ;  /* 0x00011300ff000b82 */ /* 0x000e700000000800 */
[----:B------:R-:W2:Y:S01]  /*d270*/  @P0 LDC R5, c[0x0][0x450] ;  /* 0x00011400ff050b82 */ /* 0x000ea20000000800 */
[----:B-1----:R-:W-:-:S05]  /*d280*/  @P0 IMAD.HI.U32 R0, R3, R0, RZ ;  /* 0x0000000003000227 */ /* 0x002fca00078e00ff */
[----:B--2---:R-:W-:-:S04]  /*d290*/  @P0 SHF.R.U32.HI R3, RZ, R5, R0 ;  /* 0x00000005ff030219 */ /* 0x004fc80000011600 */
[----:B------:R-:W-:Y:S01]  /*d2a0*/  SHF.R.S32.HI R0, RZ, 0x1f, R3 ;  /* 0x0000001fff007819 */ /* 0x000fe20000011403 */
[----:B------:R-:W-:-:S04]  /*d2b0*/  IMAD.WIDE.U32 R8, R3, UR4, R8 ;  /* 0x0000000403087c25 */ /* 0x000fc8000f8e0008 */
[C---:B------:R-:W-:Y:S02]  /*d2c0*/  IMAD R4, R0.reuse, UR4, RZ ;  /* 0x0000000400047c24 */ /* 0x040fe4000f8e02ff */
[----:B------:R-:W-:Y:S02]  /*d2d0*/  IMAD R0, R0, UR6, RZ ;  /* 0x0000000600007c24 */ /* 0x000fe4000f8e02ff */
[----:B------:R-:W-:-:S04]  /*d2e0*/  IMAD.WIDE.U32 R10, R3, UR6, R10 ;  /* 0x00000006030a7c25 */ /* 0x000fc8000f8e000a */
[C---:B0-----:R-:W-:Y:S01]  /*d2f0*/  IMAD R13, R3.reuse, UR5, R4 ;  /* 0x00000005030d7c24 */ /* 0x041fe2000f8e0204 */
[----:B------:R-:W-:Y:S01]  /*d300*/  ULDC.64 UR4, c[0x0][0x3e8] ;  /* 0x0000fa0000047ab9 */ /* 0x000fe20000000a00 */
[----:B------:R-:W-:Y:S01]  /*d310*/  IMAD R3, R3, UR7, R0 ;  /* 0x0000000703037c24 */ /* 0x000fe2000f8e0200 */
[----:B------:R-:W-:Y:S01]  /*d320*/  ULDC.64 UR6, c[0x0][0x400] ;  /* 0x0001000000067ab9 */ /* 0x000fe20000000a00 */
[----:B------:R-:W-:Y:S01]  /*d330*/  IADD3 R5, P0, R8, UR4, RZ ;  /* 0x0000000408057c10 */ /* 0x000fe2000ff1e0ff */
[----:B------:R-:W-:Y:S01]  /*d340*/  UMOV UR4, 0xffffffff ;  /* 0xffffffff00047882 */ /* 0x000fe20000000000 */
[----:B------:R-:W-:Y:S02]  /*d350*/  IADD3 R7, P1, R10, UR6, RZ ;  /* 0x000000060a077c10 */ /* 0x000fe4000ff3e0ff */
[----:B------:R-:W-:Y:S02]  /*d360*/  IADD3.X R6, R9, UR5, R13, P0, !PT ;  /* 0x0000000509067c10 */ /* 0x000fe400087fe40d */
[----:B------:R-:W-:Y:S01]  /*d370*/  IADD3.X R8, R11, UR7, R3, P1, !PT ;  /* 0x000000070b087c10 */ /* 0x000fe20008ffe403 */
[----:B------:R-:W-:Y:S08]  /*d380*/  BRA.DIV UR4, `(.L_x_3058) ;  /* 0x000001ee04c07947 */ /* 0x000ff0000b800000 */
[----:B------:R0:W1:Y:S04]  /*d390*/  SHFL.IDX PT, R0, R6, RZ, 0x181f ;  /* 0x00181fff06007589 */ /* 0x00006800000e0000 */
[----:B------:R0:W2:Y:S04]  /*d3a0*/  SHFL.IDX PT, R4, R5, RZ, 0x181f ;  /* 0x00181fff05047589 */ /* 0x0000a800000e0000 */
[----:B------:R0:W3:Y:S04]  /*d3b0*/  SHFL.IDX PT, R3, R8, RZ, 0x181f ;  /* 0x00181fff08037589 */ /* 0x0000e800000e0000 */
[----:B------:R0:W4:Y:S02]  /*d3c0*/  SHFL.IDX PT, R14, R7, RZ, 0x181f ;  /* 0x00181fff070e7589 */ /* 0x00012400000e0000 */
.L_x_3361:
        /* <DEDUP_REMOVED lines=15> */
[C---:B----4-:R-:W-:Y:S01]  /*d4c0*/  @!P3 IADD3 R12, P1, R49.reuse, R14, RZ ;  /* 0x0000000e310cb210 */ /* 0x050fe20007f3e0ff */
[C---:B-1----:R-:W-:Y:S01]  /*d4d0*/  @!P4 IMAD.X R25, R0.reuse, 0x1, R52, P0 ;  /* 0x000000010019c824 */ /* 0x042fe200000e0634 */
[----:B------:R-:W-:Y:S02]  /*d4e0*/  @!P3 IADD3 R10, P0, R49, R4, RZ ;  /* 0x00000004310ab210 */ /* 0x000fe40007f1e0ff */
[----:B------:R-:W-:Y:S02]  /*d4f0*/  @!P4 IADD3 R14, P2, R19, R14, RZ ;  /* 0x0000000e130ec210 */ /* 0x000fe40007f5e0ff */
[----:B------:R-:W-:Y:S01]  /*d500*/  CS2R R26, SRZ ;  /* 0x00000000001a7805 */ /* 0x000fe2000001ff00 */
[C-C-:B---3--:R-:W-:Y:S01]  /*d510*/  @!P3 IMAD.X R13, R3.reuse, 0x1, R58.reuse, P1 ;  /* 0x00000001030db824 */ /* 0x148fe200008e063a */
[----:B------:R1:W5:Y:S01]  /*d520*/  @!P4 LD.E.64 R20, desc[UR36][R24.64] ;  /* 0x000000241814c980 */ /* 0x000362000c101b00 */
[----:B------:R-:W-:Y:S01]  /*d530*/  @!P3 IMAD.X R11, R0, 0x1, R58, P0 ;  /* 0x00000001000bb824 */ /* 0x000fe200000e063a */
[----:B------:R-:W-:-:S02]  /*d540*/  @!P4 IADD3.X R15, R3, R52, RZ, P2, !PT ;  /* 0x00000034030fc210 */ /* 0x000fc400017fe4ff */
[----:B------:R1:W5:Y:S04]  /*d550*/  @!P3 LD.E.64 R46, desc[UR36][R12.64] ;  /* 0x000000240c2eb980 */ /* 0x000368000c101b00 */
[----:B------:R1:W5:Y:S04]  /*d560*/  @!P3 LD.E.64 R44, desc[UR36][R10.64] ;  /* 0x000000240a2cb980 */ /* 0x000368000c101b00 */
[----:B------:R1:W5:Y:S02]  /*d570*/  @!P4 LD.E.64 R26, desc[UR36][R14.64] ;  /* 0x000000240e1ac980 */ /* 0x000364000c101b00 */
.L_x_3060:
[----:B------:R-:W-:Y:S05]  /*d580*/  BSYNC B1 ;  /* 0x0000000000017941 */ /* 0x000fea0003800000 */
.L_x_3059:
[----:B------:R-:W-:Y:S01]  /*d590*/  UMOV UR4, 0xffffffff ;  /* 0xffffffff00047882 */ /* 0x000fe20000000000 */
[----:B-1----:R-:W-:Y:S02]  /*d5a0*/  CS2R R24, SRZ ;  /* 0x0000000000187805 */ /* 0x002fe4000001ff00 */
[----:B------:R-:W-:Y:S05]  /*d5b0*/  BRA.DIV UR4, `(.L_x_3061) ;  /* 0x000001ee04a47947 */ /* 0x000fea000b800000 */
[----:B------:R1:W0:Y:S04]  /*d5c0*/  SHFL.IDX PT, R0, R6, 0x1, 0x181f ;  /* 0x00381f0006007f89 */ /* 0x00022800000e0000 */
[----:B--2---:R1:W2:Y:S04]  /*d5d0*/  SHFL.IDX PT, R4, R5, 0x1, 0x181f ;  /* 0x00381f0005047f89 */ /* 0x0042a800000e0000 */
[----:B---3--:R1:W3:Y:S04]  /*d5e0*/  SHFL.IDX PT, R3, R8, 0x1, 0x181f ;  /* 0x00381f0008037f89 */ /* 0x0082e800000e0000 */
[----:B----4-:R1:W4:Y:S02]  /*d5f0*/  SHFL.IDX PT, R14, R7, 0x1, 0x181f ;  /* 0x00381f00070e7f89 */ /* 0x01032400000e0000 */
.L_x_3367:
        /* <DEDUP_REMOVED lines=16> */
[C---:B0-----:R-:W-:Y:S01]  /*d700*/  @!P4 IMAD.X R31, R0.reuse, 0x1, R52, P0 ;  /* 0x00000001001fc824 */ /* 0x041fe200000e0634 */
        /* <DEDUP_REMOVED lines=9> */
.L_x_3063:
[----:B------:R-:W-:Y:S05]  /*d7a0*/  BSYNC B1 ;  /* 0x0000000000017941 */ /* 0x000fea0003800000 */
.L_x_3062:
[----:B------:R-:W-:-:S03]  /*d7b0*/  UMOV UR4, 0xffffffff ;  /* 0xffffffff00047882 */ /* 0x000fc60000000000 */
[----:B------:R-:W-:Y:S05]  /*d7c0*/  BRA.DIV UR4, `(.L_x_3064) ;  /* 0x000001ee04907947 */ /* 0x000fea000b800000 */
[----:B0-----:R0:W0:Y:S04]  /*d7d0*/  SHFL.IDX PT, R0, R6, 0x2, 0x181f ;  /* 0x00581f0006007f89 */ /* 0x00102800000e0000 */
[----:B--2---:R2:W0:Y:S04]  /*d7e0*/  SHFL.IDX PT, R4, R5, 0x2, 0x181f ;  /* 0x00581f0005047f89 */ /* 0x00442800000e0000 */
[----:B---3--:R2:W3:Y:S04]  /*d7f0*/  SHFL.IDX PT, R3, R8, 0x2, 0x181f ;  /* 0x00581f0008037f89 */ /* 0x0084e800000e0000 */
[----:B----4-:R2:W4:Y:S02]  /*d800*/  SHFL.IDX PT, R14, R7, 0x2, 0x181f ;  /* 0x00581f00070e7f89 */ /* 0x01052400000e0000 */
.L_x_3373:
        /* <DEDUP_REMOVED lines=13> */
[----:B------:R-:W-:Y:S02]  /*d8e0*/  CS2R R42, SRZ ;  /* 0x00000000002a7805 */ /* 0x000fe4000001ff00 */
[----:B------:R-:W-:-:S05]  /*d8f0*/  CS2R R32, SRZ ;  /* 0x0000000000207805 */ /* 0x000fca000001ff00 */
[----:B0-----:R-:W-:-:S04]  /*d900*/  @!P4 IADD3 R34, P0, R19, R4, RZ ;  /* 0x000000041322c210 */ /* 0x001fc80007f1e0ff */
[-C--:B----4-:R-:W-:Y:S02]  /*d910*/  @!P3 IADD3 R12, P1, R49, R14.reuse, RZ ;  /* 0x0000000e310cb210 */ /* 0x090fe40007f3e0ff */
[----:B------:R-:W-:Y:S01]  /*d920*/  @!P4 IADD3 R14, P2, R19, R14, RZ ;  /* 0x0000000e130ec210 */ /* 0x000fe20007f5e0ff */
[C---:B------:R-:W-:Y:S01]  /*d930*/  @!P4 IMAD.X R35, R0.reuse, 0x1, R52, P0 ;  /* 0x000000010023c824 */ /* 0x040fe200000e0634 */
[----:B------:R-:W-:Y:S01]  /*d940*/  @!P3 IADD3 R10, P0, R49, R4, RZ ;  /* 0x00000004310ab210 */ /* 0x000fe20007f1e0ff */
[C---:B---3--:R-:W-:Y:S02]  /*d950*/  @!P3 IMAD.X R13, R3.reuse, 0x1, R58, P1 ;  /* 0x00000001030db824 */ /* 0x048fe400008e063a */
[----:B------:R-:W-:Y:S01]  /*d960*/  @!P4 IMAD.X R15, R3, 0x1, R52, P2 ;  /* 0x00000001030fc824 */ /* 0x000fe200010e0634 */
[----:B------:R-:W-:Y:S01]  /*d970*/  @!P3 IADD3.X R11, R0, R58, RZ, P0, !PT ;  /* 0x0000003a000bb210 */ /* 0x000fe200007fe4ff */
[----:B------:R0:W5:Y:S04]  /*d980*/  @!P4 LD.E.64 R30, desc[UR36][R34.64] ;  /* 0x00000024221ec980 */ /* 0x000168000c101b00 */
[----:B------:R0:W5:Y:S04]  /*d990*/  @!P3 LD.E.64 R40, desc[UR36][R10.64] ;  /* 0x000000240a28b980 */ /* 0x000168000c101b00 */
[----:B------:R0:W5:Y:S04]  /*d9a0*/  @!P3 LD.E.64 R42, desc[UR36][R12.64] ;  /* 0x000000240c2ab980 */ /* 0x000168000c101b00 */
[----:B------:R0:W5:Y:S02]  /*d9b0*/  @!P4 LD.E.64 R32, desc[UR36][R14.64] ;  /* 0x000000240e20c980 */ /* 0x000164000c101b00 */
.L_x_3066:
[----:B------:R-:W-:Y:S05]  /*d9c0*/  BSYNC B1 ;  /* 0x0000000000017941 */ /* 0x000fea0003800000 */
.L_x_3065:
[----:B------:R-:W-:Y:S01]  /*d9d0*/  UMOV UR4, 0xffffffff ;  /* 0xffffffff00047882 */ /* 0x000fe20000000000 */
[----:B0-----:R-:W-:Y:S02]  /*d9e0*/  CS2R R34, SRZ ;  /* 0x0000000000227805 */ /* 0x001fe4000001ff00 */
[----:B------:R-:W-:Y:S05]  /*d9f0*/  BRA.DIV UR4, `(.L_x_3067) ;  /* 0x000001ee04747947 */ /* 0x000fea000b800000 */
[----:B------:R0:W0:Y:S04]  /*da00*/  SHFL.IDX PT, R0, R6, 0x3, 0x181f ;  /* 0x00781f0006007f89 */ /* 0x00002800000e0000 */
[----:B------:R0:W0:Y:S04]  /*da10*/  SHFL.IDX PT, R4, R5, 0x3, 0x181f ;  /* 0x00781f0005047f89 */ /* 0x00002800000e0000 */
[----:B---3--:R3:W0:Y:S04]  /*da20*/  SHFL.IDX PT, R3, R8, 0x3, 0x181f ;  /* 0x00781f0008037f89 */ /* 0x00862800000e0000 */
[----:B----4-:R3:W4:Y:S02]  /*da30*/  SHFL.IDX PT, R14, R7, 0x3, 0x181f ;  /* 0x00781f00070e7f89 */ /* 0x01072400000e0000 */
.L_x_3379:
[----:B01----:R-:W4:Y:S01]  /*da40*/  LDL R6, [R1+0x3c] ;  /* 0x00003c0001067983 */ /* 0x003f220000100800 */
[----:B------:R-:W-:Y:S01]  /*da50*/  VIADD R59, R59, 0x60 ;  /* 0x000000603b3b7836 */ /* 0x000fe20000000000 */
[----:B------:R-:W-:Y:S01]  /*da60*/  BSSY B1, `(.L_x_3068) ;  /* 0x000001d000017945 */ /* 0x000fe20003800000 */
[----:B------:R-:W-:Y:S02]  /*da70*/  CS2R R10, SRZ ;  /* 0x00000000000a7805 */ /* 0x000fe4000001ff00 */
[----:B--23--:R-:W-:Y:S02]  /*da80*/  CS2R R8, SRZ ;  /* 0x0000000000087805 */ /* 0x00cfe4000001ff00 */
[----:B------:R-:W-:Y:S02]  /*da90*/  CS2R R12, SRZ ;  /* 0x00000000000c7805 */ /* 0x000fe4000001ff00 */
[----:B------:R-:W-:Y:S02]  /*daa0*/  ISETP.GE.AND P0, PT, R59, R48, PT ;  /* 0x000000303b00720c */ /* 0x000fe40003f06270 */
[----:B----4-:R-:W-:-:S04]  /*dab0*/  LEA.HI R5, R6, R6, RZ, 0x1 ;  /* 0x0000000606057211 */ /* 0x010fc800078f08ff */
        /* <DEDUP_REMOVED lines=9> */
[----:B------:R-:W-:Y:S02]  /*db50*/  CS2R R12, SRZ ;  /* 0x00000000000c7805 */ /* 0x000fe4000001ff00 */
[----:B------:R-:W-:-:S05]  /*db60*/  CS2R R8, SRZ ;  /* 0x0000000000087805 */ /* 0x000fca000001ff00 */
[----:B------:R-:W-:-:S04]  /*db70*/  @!P5 IADD3 R50, P2, R19, R4, RZ ;  /* 0x000000041332d210 */ /* 0x000fc80007f5e0ff */
[C---:B------:R-:W-:Y:S02]  /*db80*/  @!P4 IADD3 R4, P0, R49.reuse, R4, RZ ;  /* 0x000000043104c210 */ /* 0x040fe40007f1e0ff */
[-C--:B------:R-:W-:Y:S01]  /*db90*/  @!P4 IADD3 R6, P1, R49, R14.reuse, RZ ;  /* 0x0000000e3106c210 */ /* 0x080fe20007f3e0ff */
[C---:B------:R-:W-:Y:S01]  /*dba0*/  @!P5 IMAD.X R51, R0.reuse, 0x1, R52, P2 ;  /* 0x000000010033d824 */ /* 0x040fe200010e0634 */
[----:B------:R-:W-:Y:S01]  /*dbb0*/  @!P5 IADD3 R14, P3, R19, R14, RZ ;  /* 0x0000000e130ed210 */ /* 0x000fe20007f7e0ff */
[--C-:B------:R-:W-:Y:S02]  /*dbc0*/  @!P4 IMAD.X R5, R0, 0x1, R58.reuse, P0 ;  /* 0x000000010005c824 */ /* 0x100fe400000e063a */
[C---:B------:R-:W-:Y:S01]  /*dbd0*/  @!P4 IMAD.X R7, R3.reuse, 0x1, R58, P1 ;  /* 0x000000010307c824 */ /* 0x040fe200008e063a */
[----:B------:R-:W-:Y:S01]  /*dbe0*/  @!P5 IADD3.X R15, R3, R52, RZ, P3, !PT ;  /* 0x00000034030fd210 */ /* 0x000fe20001ffe4ff */
[----:B------:R0:W5:Y:S04]  /*dbf0*/  @!P5 LD.E.64 R34, desc[UR36][R50.64] ;  /* 0x000000243222d980 */ /* 0x000168000c101b00 */
[----:B------:R0:W5:Y:S04]  /*dc00*/  @!P4 LD.E.64 R10, desc[UR36][R4.64] ;  /* 0x00000024040ac980 */ /* 0x000168000c101b00 */
[----:B------:R0:W5:Y:S04]  /*dc10*/  @!P4 LD.E.64 R12, desc[UR36][R6.64] ;  /* 0x00000024060cc980 */ /* 0x000168000c101b00 */
[----:B------:R0:W5:Y:S02]  /*dc20*/  @!P5 LD.E.64 R8, desc[UR36][R14.64] ;  /* 0x000000240e08d980 */ /* 0x000164000c101b00 */
.L_x_3069:
[----:B------:R-:W-:Y:S05]  /*dc30*/  BSYNC B1 ;  /* 0x0000000000017941 */ /* 0x000fea0003800000 */
.L_x_3068:
[----:B------:R-:W1:Y:S01]  /*dc40*/  SYNCS.PHASECHK.TRANS64.TRYWAIT P0, [R22+URZ+0x38800], R53 ;  /* 0x03880035160075a7 */ /* 0x000e62000800017f */
[----:B------:R-:W-:Y:S01]  /*dc50*/  VIADDMNMX R0, R48, -R60, 0x80, PT ;  /* 0x0000008030007446 */ /* 0x000fe2000380093c */
[----:B------:R-:W-:Y:S03]  /*dc60*/  BSSY B1, `(.L_x_3070) ;  /* 0x0000003000017945 */ /* 0x000fe60003800000 */
[----:B------:R-:W-:Y:S01]  /*dc70*/  ISETP.GE.AND P1, PT, R221, R0, PT ;  /* 0x00000000dd00720c */ /* 0x000fe20003f26270 */
[----:B-1----:R-:W-:-:S12]  /*dc80*/  @!P0 BRA `(.L_x_3071) ;  /* 0x000001ec00408947 */ /* 0x002fd80003800000 */
.L_x_3380:
[----:B------:R-:W-:Y:S05]  /*dc90*/  BSYNC B1 ;  /* 0x0000000000017941 */ /* 0x000fea0003800000 */
.L_x_3070:
[----:B------:R-:W-:Y:S04]  /*dca0*/  BSSY B1, `(.L_x_3072) ;  /* 0x00000fa000017945 */ /* 0x000fe80003800000 */
[----:B------:R-:W-:Y:S05]  /*dcb0*/  @P1 BRA `(.L_x_3073) ;  /* 0x0000000c00e01947 */ /* 0x000fea0003800000 */
[----:B------:R2:W5:Y:S01]  /*dcc0*/  LDL R66, [R1+0x28] ;  /* 0x0000280001427983 */ /* 0x0005620000100800 */
[----:B0-----:R-:W0:Y:S01]  /*dcd0*/  LDC R4, c[0x0][0x3f4] ;  /* 0x0000fd00ff047b82 */ /* 0x001e220000000800 */
[----:B------:R-:W-:Y:S01]  /*dce0*/  BSSY B2, `(.L_x_3074) ;  /* 0x000007a000027945 */ /* 0x000fe20003800000 */
[-C--:B0-----:R-:W-:Y:S02]  /*dcf0*/  ISETP.GE.AND P0, PT, R49, R4.reuse, PT ;  /* 0x000000043100720c */ /* 0x081fe40003f06270 */
[----:B------:R-:W-:-:S11]  /*dd00*/  ISETP.GE.AND P1, PT, R19, R4, PT ;  /* 0x000000041300720c */ /* 0x000fd60003f26270 */
[----:B--2---:R-:W-:Y:S05]  /*dd10*/  @P0 BRA `(.L_x_3075) ;  /* 0x0000000400d80947 */ /* 0x004fea0003800000 */
[----:B-----5:R-:W0:Y:S01]  /*dd20*/  LDS.128 R4, [R66+0x20400] ;  /* 0x0204000042047984 */ /* 0x020e220000000c00 */
[----:B------:R-:W-:Y:S02]  /*dd30*/  SHF.R.U32.HI R14, RZ, 0x8, R44 ;  /* 0x00000008ff0e7819 */ /* 0x000fe4000001162c */
[----:B------:R-:W-:Y:S02]  /*dd40*/  LOP3.LUT R3, R44, 0xff, RZ, 0xc0, !PT ;  /* 0x000000ff2c037812 */ /* 0x000fe400078ec0ff */
[----:B------:R-:W-:Y:S02]  /*dd50*/  LOP3.LUT R14, R14, 0xff, RZ, 0xc0, !PT ;  /* 0x000000ff0e0e7812 */ /* 0x000fe400078ec0ff */
[----:B------:R-:W-:Y:S02]  /*dd60*/  SHF.R.U32.HI R48, RZ, 0x8, R45 ;  /* 0x00000008ff307819 */ /* 0x000fe4000001162d */
[----:B-1----:R-:W-:Y:S02]  /*dd70*/  SHF.R.U32.HI R53, RZ, 0x8, R47 ;  /* 0x00000008ff357819 */ /* 0x002fe4000001162f */
        /* <DEDUP_REMOVED lines=112> */
.L_x_3075:
[----:B------:R-:W-:Y:S05]  /*e480*/  BSYNC B2 ;  /* 0x0000000000027941 */ /* 0x000fea0003800000 */
.L_x_3074:
[----:B------:R-:W-:Y:S05]  /*e490*/  @P1 BRA `(.L_x_3073) ;  /* 0x0000000400e81947 */ /* 0x000fea0003800000 */
[----:B0----5:R-:W0:Y:S01]  /*e4a0*/  LDS.128 R4, [R66+0x24400] ;  /* 0x0244000042047984 */ /* 0x021e220000000c00 */
[----:B------:R-:W-:Y:S02]  /*e4b0*/  SHF.R.U32.HI R15, RZ, 0x8, R21 ;  /* 0x00000008ff0f7819 */ /* 0x000fe40000011615 */
        /* <DEDUP_REMOVED lines=12> */
[----:B------:R-:W-:Y:S02]  /*e580*/  LOP3.LUT R14, R20, 0xff, RZ, 0xc0, !PT ;  /* 0x000000ff140e7812 */ /* 0x000fe400078ec0ff */
        /* <DEDUP_REMOVED lines=29> */
[----:B-1----:R-:W-:Y:S01]  /*e760*/  FMUL.FTZ R53, R14, R27 ;  /* 0x0000001b0e357220 */ /* 0x002fe20000410000 */
        /* <DEDUP_REMOVED lines=77> */
.L_x_3073:
[----:B------:R-:W-:Y:S05]  /*ec40*/  BSYNC B1 ;  /* 0x0000000000017941 */ /* 0x000fea0003800000 */
.L_x_3072:
[----:B------:R-:W-:Y:S01]  /*ec50*/  ISETP.GE.AND P0, PT, R57, R0, PT ;  /* 0x000000003900720c */ /* 0x000fe20003f06270 */
[----:B------:R-:W-:-:S12]  /*ec60*/  BSSY B1, `(.L_x_3076) ;  /* 0x00000fa000017945 */ /* 0x000fd80003800000 */
[----:B------:R-:W-:Y:S05]  /*ec70*/  @P0 BRA `(.L_x_3077) ;  /* 0x0000000c00e00947 */ /* 0x000fea0003800000 */
[----:B-1----:R1:W5:Y:S01]  /*ec80*/  LDL R53, [R1+0x28] ;  /* 0x0000280001357983 */ /* 0x0023620000100800 */
[----:B0-2---:R-:W0:Y:S01]  /*ec90*/  LDC R4, c[0x0][0x3f4] ;  /* 0x0000fd00ff047b82 */ /* 0x005e220000000800 */
[----:B------:R-:W-:Y:S01]  /*eca0*/  BSSY B2, `(.L_x_3078) ;  /* 0x000007e000027945 */ /* 0x000fe20003800000 */
[-C--:B0-----:R-:W-:Y:S02]  /*ecb0*/  ISETP.GE.AND P0, PT, R49, R4.reuse, PT ;  /* 0x000000043100720c */ /* 0x081fe40003f06270 */
[----:B------:R-:W-:-:S11]  /*ecc0*/  ISETP.GE.AND P1, PT, R19, R4, PT ;  /* 0x000000041300720c */ /* 0x000fd60003f26270 */
[----:B-1----:R-:W-:Y:S05]  /*ecd0*/  @P0 BRA `(.L_x_3079) ;  /* 0x0000000400e80947 */ /* 0x002fea0003800000 */
[----:B-----5:R-:W0:Y:S01]  /*ece0*/  LDS.128 R4, [R53+0x21400] ;  /* 0x0214000035047984 */ /* 0x020e220000000c00 */
[----:B------:R-:W-:Y:S02]  /*ecf0*/  SHF.R.U32.HI R3, RZ, 0x8, R36 ;  /* 0x00000008ff037819 */ /* 0x000fe40000011624 */
[----:B------:R-:W-:Y:S02]  /*ed00*/  SHF.R.U32.HI R15, RZ, 0x8, R37 ;  /* 0x00000008ff0f7819 */ /* 0x000fe40000011625 */
[----:B------:R-:W-:Y:S02]  /*ed10*/  SHF.R.U32.HI R44, RZ, 0x8, R39 ;  /* 0x00000008ff2c7819 */ /* 0x000fe40000011627 */
[----:B------:R-:W-:Y:S02]  /*ed20*/  LOP3.LUT R14, R36, 0xff, RZ, 0xc0, !PT ;  /* 0x000000ff240e7812 */ /* 0x000fe400078ec0ff */
        /* <DEDUP_REMOVED lines=38> */
[CC--:B------:R-:W-:Y:S01]  /*ef90*/  FMUL.FTZ R46, R14.reuse, R44.reuse ;  /* 0x0000002c0e2e7220 */ /* 0x0c0fe20000410000 */
        /* <DEDUP_REMOVED lines=78> */
.L_x_3079:
[----:B------:R-:W-:Y:S05]  /*f480*/  BSYNC B2 ;  /* 0x0000000000027941 */ /* 0x000fea0003800000 */
.L_x_3078:
[----:B------:R-:W-:Y:S05]  /*f490*/  @P1 BRA `(.L_x_3077) ;  /* 0x0000000400d81947 */ /* 0x000fea0003800000 */
[----:B0----5:R-:W0:Y:S01]  /*f4a0*/  LDS.128 R4, [R53+0x25400] ;  /* 0x0254000035047984 */ /* 0x021e220000000c00 */
[----:B------:R-:W-:Y:S02]  /*f4b0*/  SHF.R.U32.HI R14, RZ, 0x8, R24 ;  /* 0x00000008ff0e7819 */ /* 0x000fe40000011618 */
        /* <DEDUP_REMOVED lines=24> */
[----:B0-----:R-:W-:-:S02]  /*f640*/  F2FP.F16.E4M3.UNPACK_B R3, R6.H1 ;  /* 0x00000006ff03723e */ /* 0x001fc400030006ff */
[--C-:B------:R-:W-:Y:S02]  /*f650*/  LOP3.LUT R27, R27, 0xff0000, R28.reuse, 0xf8, !PT ;  /* 0x00ff00001b1b7812 */ /* 0x100fe400078ef81c */
[----:B------:R-:W-:Y:S01]  /*f660*/  F2FP.F16.E4M3.UNPACK_B R29, R37 ;  /* 0x00000025ff1d723e */ /* 0x000fe200020006ff */
[----:B------:R-:W-:Y:S01]  /*f670*/  HADD2.F32 R14, -RZ, R3.H1_H1 ;  /* 0x30000003ff0e7230 */ /* 0x000fe20000004100 */
[----:B------:R-:W-:Y:S02]  /*f680*/  F2FP.F16.E4M3.UNPACK_B R26, R25 ;  /* 0x00000019ff1a723e */ /* 0x000fe400020006ff */
[----:B------:R-:W-:Y:S01]  /*f690*/  LOP3.LUT R28, R27, 0xff000000, R28, 0xf8, !PT ;  /* 0xff0000001b1c7812 */ /* 0x000fe200078ef81c */
        /* <DEDUP_REMOVED lines=86> */
.L_x_3077:
[----:B------:R-:W-:Y:S05]  /*fc00*/  BSYNC B1 ;  /* 0x0000000000017941 */ /* 0x000fea0003800000 */
.L_x_3076:
[----:B------:R-:W-:Y:S01]  /*fc10*/  ISETP.GE.AND P0, PT, R55, R0, PT ;  /* 0x000000003700720c */ /* 0x000fe20003f06270 */
[----:B------:R-:W-:-:S12]  /*fc20*/  BSSY B1, `(.L_x_3080) ;  /* 0x00000fa000017945 */ /* 0x000fd80003800000 */
[----:B------:R-:W-:Y:S05]  /*fc30*/  @P0 BRA `(.L_x_3081) ;  /* 0x0000000c00e00947 */ /* 0x000fea0003800000 */
[----:B-----5:R4:W5:Y:S01]  /*fc40*/  LDL R45, [R1+0x28] ;  /* 0x00002800012d7983 */ /* 0x0209620000100800 */
[----:B0-23--:R-:W0:Y:S01]  /*fc50*/  LDC R4, c[0x0][0x3f4] ;  /* 0x0000fd00ff047b82 */ /* 0x00de220000000800 */
[----:B------:R-:W-:Y:S01]  /*fc60*/  BSSY B2, `(.L_x_3082) ;  /* 0x000007a000027945 */ /* 0x000fe20003800000 */
[-C--:B0-----:R-:W-:Y:S02]  /*fc70*/  ISETP.GE.AND P0, PT, R49, R4.reuse, PT ;  /* 0x000000043100720c */ /* 0x081fe40003f06270 */
[----:B------:R-:W-:-:S11]  /*fc80*/  ISETP.GE.AND P1, PT, R19, R4, PT ;  /* 0x000000041300720c */ /* 0x000fd60003f26270 */
[----:B----4-:R-:W-:Y:S05]  /*fc90*/  @P0 BRA `(.L_x_3083) ;  /* 0x0000000400d80947 */ /* 0x010fea0003800000 */
[----:B-----5:R-:W0:Y:S01]  /*fca0*/  LDS.128 R4, [R45+0x22400] ;  /* 0x022400002d047984 */ /* 0x020e220000000c00 */
[----:B------:R-:W-:Y:S02]  /*fcb0*/  SHF.R.U32.HI R14, RZ, 0x8, R40 ;  /* 0x00000008ff0e7819 */ /* 0x000fe40000011628 */
        /* <DEDUP_REMOVED lines=116> */
.L_x_3083:
[----:B------:R-:W-:Y:S05]  /*10400*/  BSYNC B2 ;  /* 0x0000000000027941 */ /* 0x000fea0003800000 */
.L_x_3082:
[----:B------:R-:W-:Y:S05]  /*10410*/  @P1 BRA `(.L_x_3081) ;  /* 0x0000000400e81947 */ /* 0x000fea0003800000 */
[----:B0----5:R-:W0:Y:S01]  /*10420*/  LDS.128 R4, [R45+0x26400] ;  /* 0x026400002d047984 */ /* 0x021e220000000c00 */
        /* <DEDUP_REMOVED lines=121> */
.L_x_3081:
[----:B------:R-:W-:Y:S05]  /*10bc0*/  BSYNC B1 ;  /* 0x0000000000017941 */ /* 0x000fea0003800000 */
.L_x_3080:
[----:B------:R-:W-:-:S13]  /*10bd0*/  ISETP.GE.AND P0, PT, R56, R0, PT ;  /* 0x000000003800720c */ /* 0x000fda0003f06270 */
[----:B------:R-:W-:Y:S05]  /*10be0*/  @P0 BRA `(.L_x_3084) ;  /* 0x0000005800a80947 */ /* 0x000fea0003800000 */
[----:B-----5:R0:W5:Y:S01]  /*10bf0*/  LDL R33, [R1+0x28] ;  /* 0x0000280001217983 */ /* 0x0201620000100800 */
[----:B------:R-:W1:Y:S01]  /*10c00*/  LDC R0, c[0x0][0x3f4] ;  /* 0x0000fd00ff007b82 */ /* 0x000e620000000800 */
[----:B------:R-:W-:Y:S01]  /*10c10*/  BSSY B1, `(.L_x_3085) ;  /* 0x000007e000017945 */ /* 0x000fe20003800000 */
[-C--:B-1----:R-:W-:Y:S02]  /*10c20*/  ISETP.GE.AND P0, PT, R49, R0.reuse, PT ;  /* 0x000000003100720c */ /* 0x082fe40003f06270 */
[----:B------:R-:W-:-:S11]  /*10c30*/  ISETP.GE.AND P1, PT, R19, R0, PT ;  /* 0x000000001300720c */ /* 0x000fd60003f26270 */
[----:B0-----:R-:W-:Y:S05]  /*10c40*/  @P0 BRA `(.L_x_3086) ;  /* 0x0000000400e80947 */ /* 0x001fea0003800000 */
[----:B--2345:R-:W0:Y:S01]  /*10c50*/  LDS.128 R4, [R33+0x23400] ;  /* 0x0234000021047984 */ /* 0x03ce220000000c00 */
[----:B------:R-:W-:Y:S02]  /*10c60*/  SHF.R.U32.HI R14, RZ, 0x8, R11 ;  /* 0x00000008ff0e7819 */ /* 0x000fe4000001160b */
        /* <DEDUP_REMOVED lines=84> */
[----:B------:R-:W-:Y:S01]  /*111b0*/  HADD2.F32 R3, -RZ, R0.H1_H1 ;  /* 0x30000000ff037230 */ /* 0x000fe20000004100 */
[----:B------:R-:W-:Y:S01]  /*111c0*/  F2FP.SATFINITE.E4M3.F32.PACK_AB_MERGE_C R28, R28, R29, RZ ;  /* 0x0000001d1c1c723e */ /* 0x000fe200048070ff */
[----:B------:R-:W-:Y:S02]  /*111d0*/  HADD2.F32 R10, -RZ, R10.H0_H0 ;  /* 0x2000000aff0a7230 */ /* 0x000fe40000004100 */
[-C--:B------:R-:W-:Y:S01]  /*111e0*/  FMUL.FTZ R21, R5, R11.reuse ;  /* 0x0000000b05157220 */ /* 0x080fe20000410000 */
[----:B------:R-:W-:Y:S02]  /*111f0*/  HADD2.F32 R4, -RZ, R4.H0_H0 ;  /* 0x20000004ff047230 */ /* 0x000fe40000004100 */
[C---:B------:R-:W-:Y:S01]  /*11200*/  FMUL.FTZ R5, R3.reuse, R12 ;  /* 0x0000000c03057220 */ /* 0x040fe20000410000 */
[----:B------:R-:W-:Y:S02]  /*11210*/  HADD2.F32 R0, -RZ, R0.H0_H0 ;  /* 0x20000000ff007230 */ /* 0x000fe40000004100 */
[----:B------:R-:W-:Y:S01]  /*11220*/  FMUL.FTZ R3, R3, R10 ;  /* 0x0000000a03037220 */ /* 0x000fe20000410000 */
[----:B------:R-:W-:Y:S01]  /*11230*/  F2FP.SATFINITE.E4M3.F32.PACK_AB_MERGE_C R31, R31, R32, RZ ;  /* 0x000000201f1f723e */ /* 0x000fe200048070ff */
[C---:B------:R-:W-:Y:S01]  /*11240*/  FFMA.FTZ R20, R4.reuse, R11, -R13 ;  /* 0x0000000b04147223 */ /* 0x040fe2000001080d */
[----:B------:R-:W-:Y:S01]  /*11250*/  FFMA.FTZ R21, R4, R15, R21 ;  /* 0x0000000f04157223 */ /* 0x000fe20000010015 */
[C---:B------:R-:W-:Y:S01]  /*11260*/  FFMA.FTZ R13, R0.reuse, R10, -R5 ;  /* 0x0000000a000d7223 */ /* 0x040fe20000010805 */
[----:B------:R-:W-:Y:S01]  /*11270*/  FFMA.FTZ R12, R0, R12, R3 ;  /* 0x0000000c000c7223 */ /* 0x000fe20000010003 */
[----:B------:R-:W-:-:S02]  /*11280*/  HADD2.F32 R4, -RZ, R14.H1_H1 ;  /* 0x3000000eff047230 */ /* 0x000fc40000004100 */
[--C-:B------:R-:W-:Y:S01]  /*11290*/  HADD2.F32 R3, -RZ, R7.reuse.H1_H1 ;  /* 0x30000007ff037230 */ /* 0x100fe20000004100 */
[----:B------:R-:W-:Y:S01]  /*112a0*/  F2FP.SATFINITE.E4M3.F32.PACK_AB_MERGE_C R20, R21, R20, RZ ;  /* 0x000000141514723e */ /* 0x000fe200048070ff */
[--C-:B------:R-:W-:Y:S02]  /*112b0*/  HADD2.F32 R10, -RZ, R24.reuse.H1_H1 ;  /* 0x30000018ff0a7230 */ /* 0x100fe40000004100 */
[----:B------:R-:W-:Y:S02]  /*112c0*/  HADD2.F32 R11, -RZ, R24.H0_H0 ;  /* 0x20000018ff0b7230 */ /* 0x000fe40000004100 */
[C---:B------:R-:W-:Y:S01]  /*112d0*/  FMUL.FTZ R15, R3.reuse, R4 ;  /* 0x00000004030f7220 */ /* 0x040fe20000410000 */
[----:B------:R-:W-:Y:S01]  /*112e0*/  HADD2.F32 R0, -RZ, R6.H1_H1 ;  /* 0x30000006ff007230 */ /* 0x000fe20000004100 */
[----:B------:R-:W-:Y:S01]  /*112f0*/  F2FP.SATFINITE.E4M3.F32.PACK_AB_MERGE_C R12, R12, R13, R20 ;  /* 0x0000000d0c0c723e */ /* 0x000fe20004807014 */
        /* <DEDUP_REMOVED lines=9> */
[----:B------:R-:W-:-:S03]  /*11390*/  FFMA.FTZ R0, R6, R11, R0 ;  /* 0x0000000b06007223 */ /* 0x000fc60000010000 */
[----:B------:R-:W-:Y:S02]  /*113a0*/  F2FP.SATFINITE.E4M3.F32.PACK_AB_MERGE_C R4, R15, R14, RZ ;  /* 0x0000000e0f04723e */ /* 0x000fe400048070ff */
[----:B------:R-:W-:Y:S02]  /*113b0*/  F2FP.SATFINITE.E4M3.F32.PACK_AB_MERGE_C R14, R26, R27, R28 ;  /* 0x0000001b1a0e723e */ /* 0x000fe4000480701c */
[----:B------:R-:W-:Y:S02]  /*113c0*/  F2FP.SATFINITE.E4M3.F32.PACK_AB_MERGE_C R15, R30, R25, R31 ;  /* 0x000000191e0f723e */ /* 0x000fe4000480701f */
[----:B------:R-:W-:-:S05]  /*113d0*/  F2FP.SATFINITE.E4M3.F32.PACK_AB_MERGE_C R13, R0, R3, R4 ;  /* 0x00000003000d723e */ /* 0x000fca0004807004 */
[----:B------:R0:W-:Y:S02]  /*113e0*/  STS.128 [R33+0x23400], R12 ;  /* 0x0234000c21007388 */ /* 0x0001e40000000c00 */
.L_x_3086:
[----:B------:R-:W-:Y:S05]  /*113f0*/  BSYNC B1 ;  /* 0x0000000000017941 */ /* 0x000fea0003800000 */
.L_x_3085:
[----:B------:R-:W-:Y:S05]  /*11400*/  @P1 BRA `(.L_x_3084) ;  /* 0x0000005000a01947 */ /* 0x000fea0003800000 */
[----:B--2345:R-:W1:Y:S01]  /*11410*/  LDS.128 R4, [R33+0x27400] ;  /* 0x0274000021047984 */ /* 0x03ce620000000c00 */
[----:B------:R-:W-:Y:S02]  /*11420*/  SHF.R.U32.HI R11, RZ, 0x8, R35 ;  /* 0x00000008ff0b7819 */ /* 0x000fe40000011623 */
[----:B------:R-:W-:Y:S02]  /*11430*/  LOP3.LUT R10, R35, 0xff, RZ, 0xc0, !PT ;  /* 0x000000ff230a7812 */ /* 0x000fe400078ec0ff */
[----:B------:R-:W-:Y:S02]  /*11440*/  LOP3.LUT R11, R11, 0xff, RZ, 0xc0, !PT ;  /* 0x000000ff0b0b7812 */ /* 0x000fe400078ec0ff */
[----:B------:R-:W-:Y:S02]  /*11450*/  SHF.R.U32.HI R3, RZ, 0x8, R34 ;  /* 0x00000008ff037819 */ /* 0x000fe40000011622 */
[----:B0-----:R-:W-:Y:S02]  /*11460*/  SHF.R.U32.HI R15, RZ, 0x8, R9 ;  /* 0x00000008ff0f7819 */ /* 0x001fe40000011609 */
[----:B------:R-:W-:-:S02]  /*11470*/  PRMT R10, R11, 0x7604, R10 ;  /* 0x000076040b0a7816 */ /* 0x000fc4000000000a */
[----:B------:R-:W-:Y:S02]  /*11480*/  LOP3.LUT R0, R34, 0xff, RZ, 0xc0, !PT ;  /* 0x000000ff22007812 */ /* 0x000fe400078ec0ff */
[----:B------:R-:W-:Y:S02]  /*11490*/  LOP3.LUT R3, R3, 0xff, RZ, 0xc0, !PT ;  /* 0x000000ff03037812 */ /* 0x000fe400078ec0ff */
[----:B------:R-:W-:Y:S02]  /*114a0*/  SHF.R.U32.HI R20, RZ, 0x10, R35 ;  /* 0x00000010ff147819 */ /* 0x000fe40000011623 */
[----:B------:R-:W-:Y:S02]  /*114b0*/  SHF.R.U32.HI R11, RZ, 0x8, R8 ;  /* 0x00000008ff0b7819 */ /* 0x000fe40000011608 */
[----:B------:R-:W-:Y:S02]  /*114c0*/  LOP3.LUT R12, R9, 0xff, RZ, 0xc0, !PT ;  /* 0x000000ff090c7812 */ /* 0x000fe400078ec0ff */
[----:B------:R-:W-:-:S02]  /*114d0*/  LOP3.LUT R15, R15, 0xff, RZ, 0xc0, !PT ;  /* 0x000000ff0f0f7812 */ /* 0x000fc400078ec0ff */
[----:B------:R-:W-:Y:S02]  /*114e0*/  SHF.R.U32.HI R14, RZ, 0x10, R9 ;  /* 0x00000010ff0e7819 */ /* 0x000fe40000011609 */
[----:B------:R-:W-:Y:S02]  /*114f0*/  PRMT R3, R3, 0x7604, R0 ;  /* 0x0000760403037816 */ /* 0x000fe40000000000 */
[----:B------:R-:W-:Y:S01]  /*11500*/  LOP3.LUT R13, R11, 0xff, RZ, 0xc0, !PT ;  /* 0x000000ff0b0d7812 */ /* 0x000fe200078ec0ff */
[----:B------:R-:W-:Y:S01]  /*11510*/  IMAD.U32 R11, R20, 0x10000, RZ ;  /* 0x00010000140b7824 */ /* 0x000fe200078e00ff */
[----:B------:R-:W-:Y:S02]  /*11520*/  PRMT R12, R15, 0x7604, R12 ;  /* 0x000076040f0c7816 */ /* 0x000fe4000000000c */
        /* <DEDUP_REMOVED lines=10> */
[----:B-1----:R-:W-:Y:S02]  /*115d0*/  F2FP.F16.E4M3.UNPACK_B R0, R6.H1 ;  /* 0x00000006ff00723e */ /* 0x002fe400030006ff */
        /* <DEDUP_REMOVED lines=65> */
[----:B------:R-:W-:Y:S01]  /*119f0*/  HADD2.F32 R3, -RZ, R7.H1_H1 ;  /* 0x30000007ff037230 */ /* 0x000fe20000004100 */
[----:B------:R-:W-:Y:S01]  /*11a00*/  F2FP.SATFINITE.E4M3.F32.PACK_AB_MERGE_C R11, R14, R11, RZ ;  /* 0x0000000b0e0b723e */ /* 0x000fe200048070ff */
        /* <DEDUP_REMOVED lines=21> */
[----:B------:R0:W-:Y:S01]  /*11b60*/  STS.128 [R33+0x27400], R4 ;  /* 0x0274000421007388 */ /* 0x0001e20000000c00 */
[----:B------:R-:W-:Y:S05]  /*11b70*/  BRA `(.L_x_3084) ;  /* 0x0000004800c47947 */ /* 0x000fea0003800000 */
.L_x_3057:
[----:B------:R-:W1:Y:S01]  /*11b80*/  LDC R9, c[0x0][0x448] ;  /* 0x00011200ff097b82 */ /* 0x000e620000000800 */
[----:B------:R-:W-:Y:S01]  /*11b90*/  IMAD.MOV.U32 R25, RZ, RZ, R29 ;  /* 0x000000ffff197224 */ /* 0x000fe200078e001d */
[----:B------:R-:W-:Y:S01]  /*11ba0*/  ULDC.64 UR4, c[0x0][0x3f8] ;  /* 0x0000fe0000047ab9 */ /* 0x000fe20000000a00 */
[----:B------:R-:W-:Y:S01]  /*11bb0*/  IMAD.MOV.U32 R27, RZ, RZ, R31 ;  /* 0x000000ffff1b7224 */ /* 0x000fe200078e001f */
[----:B------:R-:W-:Y:S01]  /*11bc0*/  ULDC.64 UR6, c[0x0][0x408] ;  /* 0x0001020000067ab9 */ /* 0x000fe20000000a00 */
[----:B------:R-:W-:Y:S01]  /*11bd0*/  ULDC.64 UR8, c[0x0][0x400] ;  /* 0x0001000000087ab9 */ /* 0x000fe20000000a00 */
[----:B-1----:R-:W-:-:S13]  /*11be0*/  ISETP.NE.AND P0, PT, R9, 0x1, PT ;  /* 0x000000010900780c */ /* 0x002fda0003f05270 */
[----:B------:R-:W1:Y:S08]  /*11bf0*/  @P0 LDC R0, c[0x0][0x44c] ;  /* 0x00011300ff000b82 */ /* 0x000e700000000800 */
[----:B------:R-:W2:Y:S01]  /*11c00*/  @P0 LDC R5, c[0x0][0x450] ;  /* 0x00011400ff050b82 */ /* 0x000ea20000000800 */
[----:B-1----:R-:W-:-:S05]  /*11c10*/  @P0 IMAD.HI.U32 R0, R3, R0, RZ ;  /* 0x0000000003000227 */ /* 0x002fca00078e00ff */
[----:B--2---:R-:W-:-:S04]  /*11c20*/  @P0 SHF.R.U32.HI R3, RZ, R5, R0 ;  /* 0x00000005ff030219 */ /* 0x004fc80000011600 */
        /* <DEDUP_REMOVED lines=14> */
[----:B------:R-:W1:Y:S01]  /*11d10*/  LDC R61, c[0x0][0x3f4] ;  /* 0x0000fd00ff3d7b82 */ /* 0x000e620000000800 */
[----:B------:R-:W2:Y:S01]  /*11d20*/  SHFL.IDX PT, R5, R43, RZ, 0x181f ;  /* 0x00181fff2b057589 */ /* 0x000ea200000e0000 */
[----:B------:R-:W-:-:S03]  /*11d30*/  IMAD R52, R216, R9, RZ ;  /* 0x00000009d8347224 */ /* 0x000fc600078e02ff */
[----:B------:R-:W3:Y:S04]  /*11d40*/  SHFL.IDX PT, R14, R42, RZ, 0x181f ;  /* 0x00181fff2a0e7589 */ /* 0x000ee800000e0000 */
[----:B------:R-:W4:Y:S04]  /*11d50*/  SHFL.IDX PT, R3, R10, RZ, 0x181f ;  /* 0x00181fff0a037589 */ /* 0x000f2800000e0000 */
[----:B------:R-:W5:Y:S01]  /*11d60*/  SHFL.IDX PT, R7, R53, RZ, 0x181f ;  /* 0x00181fff35077589 */ /* 0x000f6200000e0000 */
[----:B-1----:R-:W-:-:S04]  /*11d70*/  ISETP.GE.AND P0, PT, R16, R61, PT ;  /* 0x0000003d1000720c */ /* 0x002fc80003f06270 */
[----:B------:R-:W-:-:S13]  /*11d80*/  ISETP.GE.OR P1, PT, R59, R52, P0 ;  /* 0x000000343b00720c */ /* 0x000fda0000726670 */
[C---:B--2---:R-:W-:Y:S02]  /*11d90*/  @!P1 IADD3 R0, P2, R16.reuse, R5, RZ ;  /* 0x0000000510009210 */ /* 0x044fe40007f5e0ff */
[----:B---3--:R-:W-:-:S03]  /*11da0*/  @!P1 IADD3 R14, P3, R16, R14, RZ ;  /* 0x0000000e100e9210 */ /* 0x008fc60007f7e0ff */
[--C-:B----4-:R-:W-:Y:S02]  /*11db0*/  @!P1 IMAD.X R5, R3, 0x1, R17.reuse, P2 ;  /* 0x0000000103059824 */ /* 0x110fe400010e0611 */
[----:B-----5:R-:W-:Y:S02]  /*11dc0*/  @!P1 IMAD.X R3, R7, 0x1, R17, P3 ;  /* 0x0000000107039824 */ /* 0x020fe400018e0611 */
        /* <DEDUP_REMOVED lines=8> */
[----:B------:R1:W4:Y:S01]  /*11e50*/  SHFL.IDX PT, R3, R10, 0x1, 0x181f ;  /* 0x00381f000a037f89 */ /* 0x00032200000e0000 */
[----:B------:R-:W-:-:S03]  /*11e60*/  CS2R R20, SRZ ;  /* 0x0000000000147805 */ /* 0x000fc6000001ff00 */
[----:B------:R1:W0:Y:S04]  /*11e70*/  SHFL.IDX PT, R9, R43, 0x1, 0x181f ;  /* 0x00381f002b097f89 */ /* 0x00022800000e0000 */
[----:B------:R1:W0:Y:S04]  /*11e80*/  SHFL.IDX PT, R25, R53, 0x1, 0x181f ;  /* 0x00381f0035197f89 */ /* 0x00022800000e0000 */
[----:B------:R1:W0:Y:S01]  /*11e90*/  SHFL.IDX PT, R14, R42, 0x1, 0x181f ;  /* 0x00381f002a0e7f89 */ /* 0x00022200000e0000 */
[----:B--2---:R-:W-:Y:S01]  /*11ea0*/  @!P1 MOV R32, R4 ;  /* 0x0000000400209202 */ /* 0x004fe20000000f00 */
[----:B------:R-:W-:Y:S01]  /*11eb0*/  @!P1 IMAD.MOV.U32 R33, RZ, RZ, R5 ;  /* 0x000000ffff219224 */ /* 0x000fe200078e0005 */
[----:B------:R-:W-:Y:S01]  /*11ec0*/  CS2R R4, SRZ ;  /* 0x0000000000047805 */ /* 0x000fe2000001ff00 */
[----:B------:R-:W-:-:S02]  /*11ed0*/  @!P1 IMAD.MOV.U32 R28, RZ, RZ, R6 ;  /* 0x000000ffff1c9224 */ /* 0x000fc400078e0006 */
[----:B------:R-:W-:Y:S02]  /*11ee0*/  @!P1 IMAD.MOV.U32 R29, RZ, RZ, R7 ;  /* 0x000000ffff1d9224 */ /* 0x000fe400078e0007 */
[----:B---3--:R-:W-:Y:S02]  /*11ef0*/  @!P1 IMAD.MOV.U32 R30, RZ, RZ, R36 ;  /* 0x000000ffff1e9224 */ /* 0x008fe400078e0024 */
[----:B------:R-:W-:Y:S02]  /*11f00*/  @!P1 IMAD.MOV.U32 R31, RZ, RZ, R37 ;  /* 0x000000ffff1f9224 */ /* 0x000fe400078e0025 */
[----:B------:R-:W-:Y:S02]  /*11f10*/  @!P1 IMAD.MOV.U32 R20, RZ, RZ, R38 ;  /* 0x000000ffff149224 */ /* 0x000fe400078e0026 */
[----:B01--4-:R-:W-:-:S07]  /*11f20*/  @!P1 IMAD.MOV.U32 R21, RZ, RZ, R39 ;  /* 0x000000ffff159224 */ /* 0x013fce00078e0027 */
.L_x_3390:
[----:B------:R-:W-:Y:S01]  /*11f30*/  IADD3 R7, R59, 0x20, RZ ;  /* 0x000000203b077810 */ /* 0x000fe20007ffe0ff */
[----:B------:R-:W-:Y:S01]  /*11f40*/  BSSY B1, `(.L_x_3088) ;  /* 0x0000010000017945 */ /* 0x000fe20003800000 */
[----:B------:R-:W-:Y:S02]  /*11f50*/  CS2R R44, SRZ ;  /* 0x00000000002c7805 */ /* 0x000fe4000001ff00 */
[----:B------:R-:W-:Y:S02]  /*11f60*/  CS2R R46, SRZ ;  /* 0x00000000002e7805 */ /* 0x000fe4000001ff00 */
[----:B------:R-:W-:Y:S02]  /*11f70*/  ISETP.GE.AND P1, PT, R7, R52, PT ;  /* 0x000000340700720c */ /* 0x000fe40003f26270 */
[----:B------:R-:W-:-:S11]  /*11f80*/  CS2R R6, SRZ ;  /* 0x0000000000067805 */ /* 0x000fd6000001ff00 */
        /* <DEDUP_REMOVED lines=11> */
.L_x_3089:
[----:B------:R-:W-:Y:S05]  /*12040*/  BSYNC B1 ;  /* 0x0000000000017941 */ /* 0x000fea0003800000 */
.L_x_3088:
[----:B------:R-:W-:-:S03]  /*12050*/  UMOV UR4, 0xffffffff ;  /* 0xffffffff00047882 */ /* 0x000fc60000000000 */
[----:B------:R-:W-:Y:S05]  /*12060*/  BRA.DIV UR4, `(.L_x_3090) ;  /* 0x000001ae04847947 */ /* 0x000fea000b800000 */
[----:B------:R-:W0:Y:S01]  /*12070*/  SHFL.IDX PT, R9, R43, 0x2, 0x181f ;  /* 0x00581f002b097f89 */ /* 0x000e2200000e0000 */
[----:B------:R-:W-:-:S03]  /*12080*/  VIADD R11, R59, 0x40 ;  /* 0x000000403b0b7836 */ /* 0x000fc60000000000 */
[----:B------:R-:W1:Y:S02]  /*12090*/  SHFL.IDX PT, R14, R42, 0x2, 0x181f ;  /* 0x00581f002a0e7f89 */ /* 0x000e6400000e0000 */
[----:B------:R-:W-:Y:S02]  /*120a0*/  ISETP.GE.OR P1, PT, R11, R52, P0 ;  /* 0x000000340b00720c */ /* 0x000fe40000726670 */
[----:B------:R-:W2:Y:S04]  /*120b0*/  SHFL.IDX PT, R3, R10, 0x2, 0x181f ;  /* 0x00581f000a037f89 */ /* 0x000ea800000e0000 */
[----:B------:R-:W3:Y:S07]  /*120c0*/  SHFL.IDX PT, R25, R53, 0x2, 0x181f ;  /* 0x00581f0035197f89 */ /* 0x000eee00000e0000 */
[----:B0-----:R-:W-:-:S02]  /*120d0*/  @!P1 IADD3 R0, P2, R16, R9, RZ ;  /* 0x0000000910009210 */ /* 0x001fc40007f5e0ff */
[----:B-1----:R-:W-:-:S03]  /*120e0*/  @!P1 IADD3 R14, P3, R16, R14, RZ ;  /* 0x0000000e100e9210 */ /* 0x002fc60007f7e0ff */
[----:B------:R-:W-:Y:S02]  /*120f0*/  @!P1 IMAD.MOV.U32 R8, RZ, RZ, R0 ;  /* 0x000000ffff089224 */ /* 0x000fe400078e0000 */
[--C-:B--2---:R-:W-:Y:S02]  /*12100*/  @!P1 IMAD.X R9, R3, 0x1, R17.reuse, P2 ;  /* 0x0000000103099824 */ /* 0x104fe400010e0611 */
[----:B---3--:R-:W-:Y:S02]  /*12110*/  @!P1 IMAD.X R3, R25, 0x1, R17, P3 ;  /* 0x0000000119039824 */ /* 0x008fe400018e0611 */
[----:B------:R-:W-:Y:S01]  /*12120*/  @!P1 IMAD.MOV.U32 R48, RZ, RZ, R14 ;  /* 0x000000ffff309224 */ /* 0x000fe200078e000e */
[----:B------:R0:W2:Y:S02]  /*12130*/  @!P1 LD.E.128 R24, desc[UR36][R8.64] ;  /* 0x0000002408189980 */ /* 0x0000a4000c101d00 */
[----:B------:R-:W-:-:S06]  /*12140*/  @!P1 MOV R49, R3 ;  /* 0x0000000300319202 */ /* 0x000fcc0000000f00 */
        /* <DEDUP_REMOVED lines=8> */
[----:B------:R0:W0:Y:S04]  /*121d0*/  SHFL.IDX PT, R14, R42, 0x3, 0x181f ;  /* 0x00781f002a0e7f89 */ /* 0x00002800000e0000 */
[----:B------:R-:W0:Y:S01]  /*121e0*/  SHFL.IDX PT, R53, R53, 0x3, 0x181f ;  /* 0x00781f0035357f89 */ /* 0x000e2200000e0000 */
[----:B--2---:R-:W-:-:S02]  /*121f0*/  @!P1 IMAD.MOV.U32 R34, RZ, RZ, R24 ;  /* 0x000000ffff229224 */ /* 0x004fc400078e0018 */
[----:B------:R-:W-:Y:S02]  /*12200*/  @!P1 IMAD.MOV.U32 R35, RZ, RZ, R25 ;  /* 0x000000ffff239224 */ /* 0x000fe400078e0019 */
[----:B------:R-:W-:Y:S02]  /*12210*/  @!P1 IMAD.MOV.U32 R36, RZ, RZ, R26 ;  /* 0x000000ffff249224 */ /* 0x000fe400078e001a */
[----:B------:R-:W-:Y:S02]  /*12220*/  @!P1 IMAD.MOV.U32 R37, RZ, RZ, R27 ;  /* 0x000000ffff259224 */ /* 0x000fe400078e001b */
[----:B---3--:R-:W-:Y:S01]  /*12230*/  @!P1 IMAD.MOV.U32 R38, RZ, RZ, R48 ;  /* 0x000000ffff269224 */ /* 0x008fe200078e0030 */
[----:B------:R-:W-:Y:S01]  /*12240*/  @!P1 MOV R41, R51 ;  /* 0x0000003300299202 */ /* 0x000fe20000000f00 */
[----:B------:R-:W-:Y:S02]  /*12250*/  @!P1 IMAD.MOV.U32 R39, RZ, RZ, R49 ;  /* 0x000000ffff279224 */ /* 0x000fe400078e0031 */
[----:B01--4-:R-:W-:-:S07]  /*12260*/  @!P1 IMAD.MOV.U32 R40, RZ, RZ, R50 ;  /* 0x000000ffff289224 */ /* 0x013fce00078e0032 */
.L_x_3400:
[----:B------:R-:W2:Y:S01]  /*12270*/  LDL R10, [R1+0x3c] ;  /* 0x00003c00010a7983 */ /* 0x000ea20000100800 */
[----:B------:R-:W-:Y:S01]  /*12280*/  VIADD R59, R59, 0x60 ;  /* 0x000000603b3b7836 */ /* 0x000fe20000000000 */
[----:B------:R-:W-:Y:S01]  /*12290*/  BSSY B1, `(.L_x_3091) ;  /* 0x0000014000017945 */ /* 0x000fe20003800000 */
[----:B------:R-:W-:Y:S02]  /*122a0*/  CS2R R24, SRZ ;  /* 0x0000000000187805 */ /* 0x000fe4000001ff00 */
[----:B------:R-:W-:Y:S02]  /*122b0*/  CS2R R26, SRZ ;  /* 0x00000000001a7805 */ /* 0x000fe4000001ff00 */
[----:B------:R-:W-:Y:S02]  /*122c0*/  ISETP.GE.AND P1, PT, R59, R52, PT ;  /* 0x000000343b00720c */ /* 0x000fe40003f26270 */
[----:B--2---:R-:W-:-:S04]  /*122d0*/  LEA.HI R0, R10, R10, RZ, 0x1 ;  /* 0x0000000a0a007211 */ /* 0x004fc800078f08ff */
[----:B------:R-:W-:-:S05]  /*122e0*/  LOP3.LUT R0, R0, 0xfffffffe, RZ, 0xc0, !PT ;  /* 0xfffffffe00007812 */ /* 0x000fca00078ec0ff */
[----:B------:R-:W-:Y:S01]  /*122f0*/  IMAD.IADD R0, R10, 0x1, -R0 ;  /* 0x000000010a007824 */ /* 0x000fe200078e0a00 */
[----:B------:R-:W-:-:S04]  /*12300*/  CS2R R10, SRZ ;  /* 0x00000000000a7805 */ /* 0x000fc8000001ff00 */
        /* <DEDUP_REMOVED lines=12> */
.L_x_3092:
[----:B------:R-:W-:Y:S05]  /*123d0*/  BSYNC B1 ;  /* 0x0000000000017941 */ /* 0x000fea0003800000 */
.L_x_3091:
[----:B------:R-:W2:Y:S01]  /*123e0*/  LDL R0, [R1+0x10] ;  /* 0x0000100001007983 */ /* 0x000ea20000100800 */
[----:B------:R-:W0:Y:S01]  /*123f0*/  SYNCS.PHASECHK.TRANS64.TRYWAIT P4, [R22+URZ+0x38800], R13 ;  /* 0x0388000d160075a7 */ /* 0x000e22000808017f */
[----:B------:R-:W-:Y:S01]  /*12400*/  BSSY B1, `(.L_x_3093) ;  /* 0x0000007000017945 */ /* 0x000fe20003800000 */
[----:B--2---:R-:W-:-:S04]  /*12410*/  VIADDMNMX R52, R52, -R0, 0x80, PT ;  /* 0x0000008034347446 */ /* 0x004fc80003800900 */
[-C--:B------:R-:W-:Y:S02]  /*12420*/  ISETP.GE.OR P3, PT, R221, R52.reuse, P0 ;  /* 0x00000034dd00720c */ /* 0x080fe40000766670 */
[-C--:B------:R-:W-:Y:S02]  /*12430*/  ISETP.GE.OR P2, PT, R57, R52.reuse, P0 ;  /* 0x000000343900720c */ /* 0x080fe40000746670 */
[-C--:B------:R-:W-:Y:S02]  /*12440*/  ISETP.GE.OR P1, PT, R55, R52.reuse, P0 ;  /* 0x000000343700720c */ /* 0x080fe40000726670 */
[----:B------:R-:W-:Y:S01]  /*12450*/  ISETP.GE.OR P0, PT, R56, R52, P0 ;  /* 0x000000343800720c */ /* 0x000fe20000706670 */
[----:B0-----:R-:W-:-:S12]  /*12460*/  @!P4 BRA `(.L_x_3094) ;  /* 0x000001ac00a4c947 */ /* 0x001fd80003800000 */
.L_x_3401:
[----:B------:R-:W-:Y:S05]  /*12470*/  BSYNC B1 ;  /* 0x0000000000017941 */ /* 0x000fea0003800000 */
.L_x_3093:
[----:B------:R-:W-:Y:S04]  /*12480*/  BSSY B1, `(.L_x_3095) ;  /* 0x000010e000017945 */ /* 0x000fe80003800000 */
[----:B------:R-:W-:Y:S05]  /*12490*/  @P3 BRA `(.L_x_3096) ;  /* 0x0000001000303947 */ /* 0x000fea0003800000 */
[----:B------:R-:W2:Y:S01]  /*124a0*/  LDL R78, [R1+0x28] ;  /* 0x00002800014e7983 */ /* 0x000ea20000100800 */
[----:B------:R-:W-:Y:S01]  /*124b0*/  LOP3.LUT R14, R32, 0xff, RZ, 0xc0, !PT ;  /* 0x000000ff200e7812 */ /* 0x000fe200078ec0ff */
[----:B------:R-:W1:Y:S01]  /*124c0*/  S2R R0, SR_TID.X ;  /* 0x0000000000007919 */ /* 0x000e620000002100 */
[----:B------:R-:W3:Y:S01]  /*124d0*/  S2R R49, SR_TID.X ;  /* 0x0000000000317919 */ /* 0x000ee20000002100 */
[----:B-1----:R-:W-:-:S05]  /*124e0*/  VIADD R3, R0, 0xffffff80 ;  /* 0xffffff8000037836 */ /* 0x002fca0000000000 */
[----:B------:R-:W-:-:S04]  /*124f0*/  SHF.R.S32.HI R0, RZ, 0x1f, R3 ;  /* 0x0000001fff007819 */ /* 0x000fc80000011403 */
[----:B------:R-:W-:-:S04]  /*12500*/  LEA.HI R0, R0, R3, RZ, 0x3 ;  /* 0x0000000300007211 */ /* 0x000fc800078f18ff */
[----:B------:R-:W-:-:S05]  /*12510*/  LOP3.LUT R0, R0, 0xfffffff8, RZ, 0xc0, !PT ;  /* 0xfffffff800007812 */ /* 0x000fca00078ec0ff */
[----:B------:R-:W-:Y:S01]  /*12520*/  IMAD.IADD R0, R3, 0x1, -R0 ;  /* 0x0000000103007824 */ /* 0x000fe200078e0a00 */
[----:B------:R-:W-:Y:S01]  /*12530*/  SHF.R.U32.HI R3, RZ, 0x8, R32 ;  /* 0x00000008ff037819 */ /* 0x000fe20000011620 */
[----:B---3--:R-:W-:-:S03]  /*12540*/  VIADD R50, R49, 0xffffff80 ;  /* 0xffffff8031327836 */ /* 0x008fc60000000000 */
[----:B------:R-:W-:Y:S02]  /*12550*/  LEA.HI R0, R61, R0, RZ, 0x1c ;  /* 0x000000003d007211 */ /* 0x000fe400078fe0ff */
[----:B0-----:R-:W-:Y:S02]  /*12560*/  LOP3.LUT R13, R3, 0xff, RZ, 0xc0, !PT ;  /* 0x000000ff030d7812 */ /* 0x001fe400078ec0ff */
[----:B------:R-:W-:Y:S01]  /*12570*/  SHF.R.S32.HI R3, RZ, 0x1f, R0 ;  /* 0x0000001fff037819 */ /* 0x000fe20000011400 */
[----:B------:R-:W-:Y:S01]  /*12580*/  IMAD.SHL.U32 R12, R0, 0x10, RZ ;  /* 0x00000010000c7824 */ /* 0x000fe200078e00ff */
[----:B------:R-:W-:Y:S02]  /*12590*/  SHF.R.S32.HI R49, RZ, 0x1f, R50 ;  /* 0x0000001fff317819 */ /* 0x000fe40000011432 */
[----:B------:R-:W-:Y:S02]  /*125a0*/  SHF.R.U32.HI R15, RZ, 0x8, R33 ;  /* 0x00000008ff0f7819 */ /* 0x000fe40000011621 */
[----:B------:R-:W-:-:S02]  /*125b0*/  SHF.R.U32.HI R43, RZ, 0x3, R225 ;  /* 0x00000003ff2b7819 */ /* 0x000fc400000116e1 */
[----:B------:R-:W-:Y:S02]  /*125c0*/  LOP3.LUT R12, R225, 0x70, R12, 0xf8, !PT ;  /* 0x00000070e10c7812 */ /* 0x000fe400078ef80c */
[----:B------:R-:W-:Y:S02]  /*125d0*/  LEA.HI R3, R3, R0, RZ, 0x3 ;  /* 0x0000000003037211 */ /* 0x000fe400078f18ff */
[----:B------:R-:W-:Y:S02]  /*125e0*/  LEA.HI R49, R49, R50, RZ, 0x6 ;  /* 0x0000003231317211 */ /* 0x000fe400078f30ff */
[----:B------:R-:W-:Y:S02]  /*125f0*/  SHF.R.U32.HI R0, RZ, 0x8, R28 ;  /* 0x00000008ff007819 */ /* 0x000fe4000001161c */
[----:B------:R-:W-:Y:S01]  /*12600*/  LOP3.LUT R48, R33, 0xff, RZ, 0xc0, !PT ;  /* 0x000000ff21307812 */ /* 0x000fe200078ec0ff */
[----:B------:R-:W-:Y:S01]  /*12610*/  IMAD.SHL.U32 R49, R49, 0x10, RZ ;  /* 0x0000001031317824 */ /* 0x000fe200078e00ff */
[----:B------:R-:W-:-:S02]  /*12620*/  LOP3.LUT R15, R15, 0xff, RZ, 0xc0, !PT ;  /* 0x000000ff0f0f7812 */ /* 0x000fc400078ec0ff */
[----:B------:R-:W-:Y:S02]  /*12630*/  PRMT R42, R13, 0x7604, R14 ;  /* 0x000076040d2a7816 */ /* 0x000fe4000000000e */
[----:B------:R-:W-:Y:S02]  /*12640*/  LOP3.LUT R12, R12, R43, RZ, 0x3c, !PT ;  /* 0x0000002b0c0c7212 */ /* 0x000fe400078e3cff */
[----:B------:R-:W-:Y:S02]  /*12650*/  LOP3.LUT R13, R28, 0xff, RZ, 0xc0, !PT ;  /* 0x000000ff1c0d7812 */ /* 0x000fe400078ec0ff */
[----:B------:R-:W-:Y:S02]  /*12660*/  SHF.R.U32.HI R43, RZ, 0x8, R30 ;  /* 0x00000008ff2b7819 */ /* 0x000fe4000001161e */
[----:B------:R-:W-:Y:S02]  /*12670*/  LOP3.LUT R0, R0, 0xff, RZ, 0xc0, !PT ;  /* 0x000000ff00007812 */ /* 0x000fe400078ec0ff */
[----:B------:R-:W-:-:S02]  /*12680*/  SHF.L.U32 R3, R3, 0xb, RZ ;  /* 0x0000000b03037819 */ /* 0x000fc400000006ff */
[----:B------:R-:W-:Y:S02]  /*12690*/  PRMT R52, R15, 0x7604, R48 ;  /* 0x000076040f347816 */ /* 0x000fe40000000030 */
[----:B------:R-:W-:Y:S02]  /*126a0*/  LOP3.LUT R48, R30, 0xff, RZ, 0xc0, !PT ;  /* 0x000000ff1e307812 */ /* 0x000fe400078ec0ff */
[----:B------:R-:W-:Y:S02]  /*126b0*/  LOP3.LUT R43, R43, 0xff, RZ, 0xc0, !PT ;  /* 0x000000ff2b2b7812 */ /* 0x000fe400078ec0ff */
[----:B------:R-:W-:Y:S02]  /*126c0*/  PRMT R58, R0, 0x7604, R13 ;  /* 0x00007604003a7816 */ /* 0x000fe4000000000d */
[----:B------:R-:W-:Y:S02]  /*126d0*/  LOP3.LUT R3, R3, 0xffffc000, RZ, 0xc0, !PT ;  /* 0xffffc00003037812 */ /* 0x000fe400078ec0ff */
[----:B------:R-:W-:-:S02]  /*126e0*/  LOP3.LUT R49, R49, 0xfffffc00, RZ, 0xc0, !PT ;  /* 0xfffffc0031317812 */ /* 0x000fc400078ec0ff */
[----:B------:R-:W-:Y:S02]  /*126f0*/  SHF.R.U32.HI R0, RZ, 0x8, R31 ;  /* 0x00000008ff007819 */ /* 0x000fe4000001161f */
[----:B------:R-:W-:Y:S02]  /*12700*/  SHF.R.U32.HI R14, RZ, 0x8, R29 ;  /* 0x00000008ff0e7819 */ /* 0x000fe4000001161d */
[----:B------:R-:W-:Y:S02]  /*12710*/  PRMT R65, R43, 0x7604, R48 ;  /* 0x000076042b417816 */ /* 0x000fe40000000030 */
[----:B------:R-:W-:Y:S02]  /*12720*/  IADD3 R3, R12, R3, R49 ;  /* 0x000000030c037210 */ /* 0x000fe40007ffe031 */
[----:B------:R-:W-:Y:S02]  /*12730*/  LOP3.LUT R43, R31, 0xff, RZ, 0xc0, !PT ;  /* 0x000000ff1f2b7812 */ /* 0x000fe400078ec0ff */
[----:B------:R-:W-:-:S02]  /*12740*/  SHF.R.U32.HI R48, RZ, 0x8, R20 ;  /* 0x00000008ff307819 */ /* 0x000fc40000011614 */
[----:B------:R-:W-:Y:S02]  /*12750*/  SHF.R.U32.HI R50, RZ, 0x8, R21 ;  /* 0x00000008ff327819 */ /* 0x000fe40000011615 */
[----:B------:R-:W-:Y:S02]  /*12760*/  LOP3.LUT R0, R0, 0xff, RZ, 0xc0, !PT ;  /* 0x000000ff00007812 */ /* 0x000fe400078ec0ff */
[----:B------:R-:W-:Y:S02]  /*12770*/  LOP3.LUT R15, R29, 0xff, RZ, 0xc0, !PT ;  /* 0x000000ff1d0f7812 */ /* 0x000fe400078ec0ff */
[----:B------:R-:W-:Y:S02]  /*12780*/  LOP3.LUT R14, R14, 0xff, RZ, 0xc0, !PT ;  /* 0x000000ff0e0e7812 */ /* 0x000fe400078ec0ff */
[----:B------:R-:W-:Y:S02]  /*12790*/  LOP3.LUT R49, R20, 0xff, RZ, 0xc0, !PT ;  /* 0x000000ff14317812 */ /* 0x000fe400078ec0ff */
[----:B------:R-:W-:-:S02]  /*127a0*/  LOP3.LUT R48, R48, 0xff, RZ, 0xc0, !PT ;  /* 0x000000ff30307812 */ /* 0x000fc400078ec0ff */
[----:B------:R-:W-:Y:S02]  /*127b0*/  LOP3.LUT R51, R21, 0xff, RZ, 0xc0, !PT ;  /* 0x000000ff15337812 */ /* 0x000fe400078ec0ff */
[----:B------:R-:W-:Y:S02]  /*127c0*/  LOP3.LUT R50, R50, 0xff, RZ, 0xc0, !PT ;  /* 0x000000ff32327812 */ /* 0x000fe400078ec0ff */
[----:B------:R-:W-:Y:S01]  /*127d0*/  PRMT R67, R0, 0x7604, R43 ;  /* 0x0000760400437816 */ /* 0x000fe2000000002b */
[----:B------:R-:W-:Y:S01]  /*127e0*/  IMAD.IADD R0, R22, 0x1, R3 ;  /* 0x0000000116007824 */ /* 0x000fe200078e0203 */
[----:B------:R-:W-:Y:S02]  /*127f0*/  PRMT R60, R14, 0x7604, R15 ;  /* 0x000076040e3c7816 */ /* 0x000fe4000000000f */
[----:B------:R-:W-:Y:S02]  /*12800*/  PRMT R69, R48, 0x7604, R49 ;  /* 0x0000760430457816 */ /* 0x000fe40000000031 */
[----:B------:R-:W-:-:S02]  /*12810*/  PRMT R62, R50, 0x7604, R51 ;  /* 0x00007604323e7816 */ /* 0x000fc40000000033 */
[----:B------:R-:W0:Y:S01]  /*12820*/  LDS.128 R48, [R0+0x20400] ;  /* 0x0204000000307984 */ /* 0x000e220000000c00 */
[----:B------:R-:W-:Y:S02]  /*12830*/  SHF.R.U32.HI R43, RZ, 0x10, R33 ;  /* 0x00000010ff2b7819 */ /* 0x000fe40000011621 */
[----:B------:R-:W-:Y:S02]  /*12840*/  SHF.R.U32.HI R59, RZ, 0x10, R29 ;  /* 0x00000010ff3b7819 */ /* 0x000fe4000001161d */
[----:B------:R-:W-:Y:S02]  /*12850*/  SHF.R.U32.HI R3, RZ, 0x10, R32 ;  /* 0x00000010ff037819 */ /* 0x000fe40000011620 */
[----:B------:R-:W-:Y:S02]  /*12860*/  LOP3.LUT R43, R43, 0xff, RZ, 0xc0, !PT ;  /* 0x000000ff2b2b7812 */ /* 0x000fe400078ec0ff */
[----:B------:R-:W-:Y:S02]  /*12870*/  LOP3.LUT R59, R59, 0xff, RZ, 0xc0, !PT ;  /* 0x000000ff3b3b7812 */ /* 0x000fe400078ec0ff */
[----:B------:R-:W-:-:S02]  /*12880*/  LOP3.LUT R3, R3, 0xff, RZ, 0xc0, !PT ;  /* 0x000000ff03037812 */ /* 0x000fc400078ec0ff */
[----:B------:R-:W-:Y:S02]  /*12890*/  PRMT R43, R43, 0x7054, R52 ;  /* 0x000070542b2b7816 */ /* 0x000fe40000000034 */
[----:B------:R-:W-:Y:S02]  /*128a0*/  SHF.R.U32.HI R52, RZ, 0x10, R31 ;  /* 0x00000010ff347819 */ /* 0x000fe4000001161f */
[----:B------:R-:W-:Y:S02]  /*128b0*/  PRMT R63, R59, 0x7054, R60 ;  /* 0x000070543b3f7816 */ /* 0x000fe4000000003c */
[----:B------:R-:W-:Y:S02]  /*128c0*/  PRMT R3, R3, 0x7054, R42 ;  /* 0x0000705403037816 */ /* 0x000fe4000000002a */
[----:B------:R-:W-:Y:S02]  /*128d0*/  SHF.R.U32.HI R59, RZ, 0x10, R21 ;  /* 0x00000010ff3b7819 */ /* 0x000fe40000011615 */
[----:B------:R-:W-:-:S02]  /*128e0*/  SHF.R.U32.HI R42, RZ, 0x10, R30 ;  /* 0x00000010ff2a7819 */ /* 0x000fc4000001161e */
[----:B------:R-:W-:Y:S02]  /*128f0*/  LOP3.LUT R52, R52, 0xff, RZ, 0xc0, !PT ;  /* 0x000000ff34347812 */ /* 0x000fe400078ec0ff */
[----:B------:R-:W-:Y:S02]  /*12900*/  SHF.R.U32.HI R53, RZ, 0x10, R28 ;  /* 0x00000010ff357819 */ /* 0x000fe4000001161c */
[----:B------:R-:W-:Y:S02]  /*12910*/  LOP3.LUT R59, R59, 0xff, RZ, 0xc0, !PT ;  /* 0x000000ff3b3b7812 */ /* 0x000fe400078ec0ff */
[----:B------:R-:W-:Y:S02]  /*12920*/  LOP3.LUT R42, R42, 0xff, RZ, 0xc0, !PT ;  /* 0x000000ff2a2a7812 */ /* 0x000fe400078ec0ff */
[----:B------:R-:W-:Y:S02]  /*12930*/  PRMT R67, R52, 0x7054, R67 ;  /* 0x0000705434437816 */ /* 0x000fe40000000043 */
[----:B------:R-:W-:-:S02]  /*12940*/  LOP3.LUT R53, R53, 0xff, RZ, 0xc0, !PT ;  /* 0x000000ff35357812 */ /* 0x000fc400078ec0ff */
[----:B------:R-:W-:Y:S02]  /*12950*/  PRMT R71, R59, 0x7054, R62 ;  /* 0x000070543b477816 */ /* 0x000fe4000000003e */
[----:B------:R-:W-:Y:S02]  /*12960*/  PRMT R65, R42, 0x7054, R65 ;  /* 0x000070542a417816 */ /* 0x000fe40000000041 */
[----:B------:R-:W-:Y:S02]  /*12970*/  LOP3.LUT R67, R67, 0xff000000, R31, 0xf8, !PT ;  /* 0xff00000043437812 */ /* 0x000fe400078ef81f */
[----:B------:R-:W-:Y:S02]  /*12980*/  LOP3.LUT R60, R43, 0xff000000, R33, 0xf8, !PT ;  /* 0xff0000002b3c7812 */ /* 0x000fe400078ef821 */
[----:B------:R-:W-:Y:S02]  /*12990*/  PRMT R53, R53, 0x7054, R58 ;  /* 0x0000705435357816 */ /* 0x000fe4000000003a */
[----:B------:R-:W-:-:S02]  /*129a0*/  LOP3.LUT R70, R71, 0xff000000, R21, 0xf8, !PT ;  /* 0xff00000047467812 */ /* 0x000fc400078ef815 */
[----:B------:R-:W-:Y:S02]  /*129b0*/  SHF.R.U32.HI R58, RZ, 0x10, R20 ;  /* 0x00000010ff3a7819 */ /* 0x000fe40000011614 */
[----:B------:R-:W-:Y:S02]  /*129c0*/  LOP3.LUT R66, R65, 0xff000000, R30, 0xf8, !PT ;  /* 0xff00000041427812 */ /* 0x000fe400078ef81e */
[----:B------:R-:W-:Y:S02]  /*129d0*/  F2FP.F16.E4M3.UNPACK_B R65, R67 ;  /* 0x00000043ff41723e */ /* 0x000fe400020006ff */
[----:B------:R-:W-:Y:S02]  /*129e0*/  F2FP.F16.E4M3.UNPACK_B R62, R60 ;  /* 0x0000003cff3e723e */ /* 0x000fe400020006ff */
[----:B------:R-:W-:Y:S01]  /*129f0*/  LOP3.LUT R58, R58, 0xff, RZ, 0xc0, !PT ;  /* 0x000000ff3a3a7812 */ /* 0x000fe200078ec0ff */
[----:B------:R-:W-:Y:S01]  /*12a00*/  HADD2.F32 R68, -RZ, R65.H0_H0 ;  /* 0x20000041ff447230 */ /* 0x000fe20000004100 */
[----:B------:R-:W-:-:S02]  /*12a10*/  LOP3.LUT R59, R3, 0xff000000, R32, 0xf8, !PT ;  /* 0xff000000033b7812 */ /* 0x000fc400078ef820 */
[----:B------:R-:W-:Y:S02]  /*12a20*/  PRMT R69, R58, 0x7054, R69 ;  /* 0x000070543a457816 */ /* 0x000fe40000000045 */
[----:B------:R-:W-:Y:S02]  /*12a30*/  F2FP.F16.E4M3.UNPACK_B R67, R67.H1 ;  /* 0x00000043ff43723e */ /* 0x000fe400030006ff */
[----:B------:R-:W-:Y:S02]  /*12a40*/  LOP3.LUT R64, R63, 0xff000000, R29, 0xf8, !PT ;  /* 0xff0000003f407812 */ /* 0x000fe400078ef81d */
[----:B------:R-:W-:Y:S02]  /*12a50*/  F2FP.F16.E4M3.UNPACK_B R60, R60.H1 ;  /* 0x0000003cff3c723e */ /* 0x000fe400030006ff */
[----:B------:R-:W-:Y:S02]  /*12a60*/  LOP3.LUT R28, R53, 0xff000000, R28, 0xf8, !PT ;  /* 0xff000000351c7812 */ /* 0x000fe400078ef81c */
[----:B0-----:R-:W-:-:S02]  /*12a70*/  F2FP.F16.E4M3.UNPACK_B R53, R51 ;  /* 0x00000033ff35723e */ /* 0x001fc400020006ff */
[----:B------:R-:W-:Y:S01]  /*12a80*/  F2FP.F16.E4M3.UNPACK_B R58, R51.H1 ;  /* 0x00000033ff3a723e */ /* 0x000fe200030006ff */
[----:B------:R-:W-:Y:S01]  /*12a90*/  HADD2.F32 R71, -RZ, R67.H0_H0 ;  /* 0x20000043ff477230 */ /* 0x000fe20000004100 */
[----:B------:R-:W-:Y:S01]  /*12aa0*/  LOP3.LUT R20, R69, 0xff000000, R20, 0xf8, !PT ;  /* 0xff00000045147812 */ /* 0x000fe200078ef814 */
[----:B------:R-:W-:Y:S01]  /*12ab0*/  HADD2.F32 R69, -RZ, R65.H1_H1 ;  /* 0x30000041ff457230 */ /* 0x000fe20000004100 */
[-C--:B------:R-:W-:Y:S02]  /*12ac0*/  F2FP.F16.E4M3.UNPACK_B R51, R50.reuse ;  /* 0x00000032ff33723e */ /* 0x080fe400020006ff */
[----:B------:R-:W-:Y:S01]  /*12ad0*/  F2FP.F16.E4M3.UNPACK_B R52, R50.H1 ;  /* 0x00000032ff34723e */ /* 0x000fe200030006ff */
[--C-:B------:R-:W-:Y:S02]  /*12ae0*/  HADD2.F32 R65, -RZ, R60.reuse.H0_H0 ;  /* 0x2000003cff417230 */ /* 0x100fe40000004100 */
[----:B------:R-:W-:Y:S01]  /*12af0*/  HADD2.F32 R60, -RZ, R60.H1_H1 ;  /* 0x3000003cff3c7230 */ /* 0x000fe20000004100 */
[----:B--2---:R-:W0:Y:S02]  /*12b00*/  LDS.128 R12, [R78+0x20400] ;  /* 0x020400004e0c7984 */ /* 0x004e240000000c00 */
[----:B0-----:R-:W-:-:S02]  /*12b10*/  F2FP.F16.E4M3.UNPACK_B R33, R15 ;  /* 0x0000000fff21723e */ /* 0x001fc400020006ff */
[----:B------:R-:W-:Y:S02]  /*12b20*/  F2FP.F16.E4M3.UNPACK_B R42, R15.H1 ;  /* 0x0000000fff2a723e */ /* 0x000fe400030006ff */
[-C--:B------:R-:W-:Y:S02]  /*12b30*/  F2FP.F16.E4M3.UNPACK_B R15, R12.reuse ;  /* 0x0000000cff0f723e */ /* 0x080fe400020006ff */
[----:B------:R-:W-:Y:S02]  /*12b40*/  F2FP.F16.E4M3.UNPACK_B R21, R12.H1 ;  /* 0x0000000cff15723e */ /* 0x000fe400030006ff */
[----:B------:R-:W-:Y:S02]  /*12b50*/  F2FP.F16.E4M3.UNPACK_B R12, R49 ;  /* 0x00000031ff0c723e */ /* 0x000fe400020006ff */
[-C--:B------:R-:W-:Y:S02]  /*12b60*/  F2FP.F16.E4M3.UNPACK_B R30, R13.reuse ;  /* 0x0000000dff1e723e */ /* 0x080fe400020006ff */
[----:B------:R-:W-:Y:S01]  /*12b70*/  F2FP.F16.E4M3.UNPACK_B R31, R13.H1 ;  /* 0x0000000dff1f723e */ /* 0x000fe200030006ff */
[----:B------:R-:W-:Y:S01]  /*12b80*/  HADD2.F32 R13, -RZ, R12.H0_H0 ;  /* 0x2000000cff0d7230 */ /* 0x000fe20000004100 */
[----:B------:R-:W-:-:S02]  /*12b90*/  F2FP.F16.E4M3.UNPACK_B R3, R14 ;  /* 0x0000000eff03723e */ /* 0x000fc400020006ff */
[----:B------:R-:W-:Y:S01]  /*12ba0*/  F2FP.F16.E4M3.UNPACK_B R32, R14.H1 ;  /* 0x0000000eff20723e */ /* 0x000fe200030006ff */
[----:B------:R-:W-:Y:S01]  /*12bb0*/  HADD2.F32 R14, -RZ, R62.H0_H0 ;  /* 0x2000003eff0e7230 */ /* 0x000fe20000004100 */
[----:B------:R-:W-:Y:S01]  /*12bc0*/  F2FP.F16.E4M3.UNPACK_B R49, R49.H1 ;  /* 0x00000031ff31723e */ /* 0x000fe200030006ff */
[----:B------:R-:W-:Y:S02]  /*12bd0*/  HADD2.F32 R29, -RZ, R30.H0_H0 ;  /* 0x2000001eff1d7230 */ /* 0x000fe40000004100 */
[C---:B------:R-:W-:Y:S01]  /*12be0*/  FMUL.FTZ R72, R13.reuse, R68 ;  /* 0x000000440d487220 */ /* 0x040fe20000410000 */
[-C--:B------:R-:W-:Y:S01]  /*12bf0*/  FMUL.FTZ R63, R13, R14.reuse ;  /* 0x0000000e0d3f7220 */ /* 0x080fe20000410000 */
[----:B------:R-:W-:Y:S02]  /*12c00*/  HADD2.F32 R50, -RZ, R49.H0_H0 ;  /* 0x20000031ff327230 */ /* 0x000fe40000004100 */
[----:B------:R-:W-:Y:S01]  /*12c10*/  FFMA.FTZ R13, R29, R14, -R72 ;  /* 0x0000000e1d0d7223 */ /* 0x000fe20000010848 */
[----:B------:R-:W-:-:S02]  /*12c20*/  HADD2.F32 R12, -RZ, R12.H1_H1 ;  /* 0x3000000cff0c7230 */ /* 0x000fc40000004100 */
[----:B------:R-:W-:Y:S01]  /*12c30*/  FFMA.FTZ R29, R29, R68, R63 ;  /* 0x000000441d1d7223 */ /* 0x000fe2000001003f */
[----:B------:R-:W-:Y:S02]  /*12c40*/  HADD2.F32 R63, -RZ, R62.H1_H1 ;  /* 0x3000003eff3f7230 */ /* 0x000fe40000004100 */
[C---:B------:R-:W-:Y:S01]  /*12c50*/  FMUL.FTZ R75, R50.reuse, R71 ;  /* 0x00000047324b7220 */ /* 0x040fe20000410000 */
[----:B------:R-:W-:Y:S02]  /*12c60*/  HADD2.F32 R14, -RZ, R31.H0_H0 ;  /* 0x2000001fff0e7230 */ /* 0x000fe40000004100 */
[----:B------:R-:W-:Y:S01]  /*12c70*/  FMUL.FTZ R50, R50, R65 ;  /* 0x0000004132327220 */ /* 0x000fe20000410000 */
[----:B------:R-:W-:Y:S02]  /*12c80*/  HADD2.F32 R30, -RZ, R30.H1_H1 ;  /* 0x3000001eff1e7230 */ /* 0x000fe40000004100 */
[C---:B------:R-:W-:Y:S01]  /*12c90*/  FMUL.FTZ R62, R12.reuse, R63 ;  /* 0x0000003f0c3e7220 */ /* 0x040fe20000410000 */
[----:B------:R-:W-:Y:S01]  /*12ca0*/  FMUL.FTZ R73, R12, R69 ;  /* 0x000000450c497220 */ /* 0x000fe20000410000 */
[C---:B------:R-:W-:Y:S01]  /*12cb0*/  FFMA.FTZ R75, R14.reuse, R65, -R75 ;  /* 0x000000410e4b7223 */ /* 0x040fe2000001084b */
[----:B------:R-:W-:Y:S01]  /*12cc0*/  FFMA.FTZ R71, R14, R71, R50 ;  /* 0x000000470e477223 */ /* 0x000fe20000010032 */
[----:B------:R-:W-:-:S02]  /*12cd0*/  F2FP.F16.E4M3.UNPACK_B R65, R70 ;  /* 0x00000046ff41723e */ /* 0x000fc400020006ff */
[----:B------:R-:W-:Y:S01]  /*12ce0*/  F2FP.F16.E4M3.UNPACK_B R50, R64 ;  /* 0x00000040ff32723e */ /* 0x000fe200020006ff */
[C---:B------:R-:W-:Y:S01]  /*12cf0*/  FFMA.FTZ R68, R30.reuse, R69, R62 ;  /* 0x000000451e447223 */ /* 0x040fe2000001003e */
[----:B------:R-:W-:Y:S01]  /*12d00*/  FFMA.FTZ R12, R30, R63, -R73 ;  /* 0x0000003f1e0c7223 */ /* 0x000fe20000010849 */
[----:B------:R-:W-:Y:S02]  /*12d10*/  HADD2.F32 R62, -RZ, R67.H1_H1 ;  /* 0x30000043ff3e7230 */ /* 0x000fe40000004100 */
[----:B------:R-:W-:Y:S02]  /*12d20*/  HADD2.F32 R49, -RZ, R49.H1_H1 ;  /* 0x30000031ff317230 */ /* 0x000fe40000004100 */
[----:B------:R-:W-:Y:S02]  /*12d30*/  HADD2.F32 R67, -RZ, R65.H0_H0 ;  /* 0x20000041ff437230 */ /* 0x000fe40000004100 */
[----:B------:R-:W-:Y:S02]  /*12d40*/  HADD2.F32 R30, -RZ, R53.H0_H0 ;  /* 0x20000035ff1e7230 */ /* 0x000fe40000004100 */
[----:B------:R-:W-:-:S02]  /*12d50*/  HADD2.F32 R63, -RZ, R50.H0_H0 ;  /* 0x20000032ff3f7230 */ /* 0x000fc40000004100 */
[C---:B------:R-:W-:Y:S01]  /*12d60*/  FMUL.FTZ R72, R49.reuse, R62 ;  /* 0x0000003e31487220 */ /* 0x040fe20000410000 */
[----:B------:R-:W-:Y:S02]  /*12d70*/  HADD2.F32 R31, -RZ, R31.H1_H1 ;  /* 0x3000001fff1f7230 */ /* 0x000fe40000004100 */
[C---:B------:R-:W-:Y:S01]  /*12d80*/  FMUL.FTZ R69, R30.reuse, R67 ;  /* 0x000000431e457220 */ /* 0x040fe20000410000 */
[----:B------:R-:W-:Y:S02]  /*12d90*/  HADD2.F32 R14, -RZ, R33.H0_H0 ;  /* 0x20000021ff0e7230 */ /* 0x000fe40000004100 */
[----:B------:R-:W-:Y:S01]  /*12da0*/  FMUL.FTZ R49, R49, R60 ;  /* 0x0000003c31317220 */ /* 0x000fe20000410000 */
[----:B------:R-:W-:Y:S01]  /*12db0*/  FMUL.FTZ R30, R30, R63 ;  /* 0x0000003f1e1e7220 */ /* 0x000fe20000410000 */
[----:B------:R-:W-:Y:S01]  /*12dc0*/  F2FP.F16.E4M3.UNPACK_B R70, R70.H1 ;  /* 0x00000046ff46723e */ /* 0x000fe200030006ff */
[C---:B------:R-:W-:Y:S01]  /*12dd0*/  FFMA.FTZ R72, R31.reuse, R60, -R72 ;  /* 0x0000003c1f487223 */ /* 0x040fe20000010848 */
[----:B------:R-:W-:Y:S01]  /*12de0*/  FFMA.FTZ R62, R31, R62, R49 ;  /* 0x0000003e1f3e7223 */ /* 0x000fe20000010031 */
[----:B------:R-:W-:Y:S01]  /*12df0*/  FFMA.FTZ R67, R14, R67, R30 ;  /* 0x000000430e437223 */ /* 0x000fe2000001001e */
[----:B------:R-:W-:Y:S01]  /*12e00*/  HADD2.F32 R60, -RZ, R65.H1_H1 ;  /* 0x30000041ff3c7230 */ /* 0x000fe20000004100 */
[----:B------:R-:W-:Y:S01]  /*12e10*/  F2FP.F16.E4M3.UNPACK_B R64, R64.H1 ;  /* 0x00000040ff40723e */ /* 0x000fe200030006ff */
[----:B------:R-:W-:-:S02]  /*12e20*/  HADD2.F32 R53, -RZ, R53.H1_H1 ;  /* 0x30000035ff357230 */ /* 0x000fc40000004100 */
[----:B------:R-:W-:Y:S02]  /*12e30*/  HADD2.F32 R49, -RZ, R70.H0_H0 ;  /* 0x20000046ff317230 */ /* 0x000fe40000004100 */
[----:B------:R-:W-:Y:S02]  /*12e40*/  HADD2.F32 R30, -RZ, R58.H0_H0 ;  /* 0x2000003aff1e7230 */ /* 0x000fe40000004100 */
[----:B------:R-:W-:Y:S01]  /*12e50*/  FFMA.FTZ R69, R14, R63, -R69 ;  /* 0x0000003f0e457223 */ /* 0x000fe20000010845 */
[----:B------:R-:W-:Y:S02]  /*12e60*/  HADD2.F32 R50, -RZ, R50.H1_H1 ;  /* 0x30000032ff327230 */ /* 0x000fe40000004100 */
[----:B------:R-:W-:Y:S01]  /*12e70*/  FMUL.FTZ R74, R53, R60 ;  /* 0x0000003c354a7220 */ /* 0x000fe20000410000 */
[----:B------:R-:W-:Y:S02]  /*12e80*/  HADD2.F32 R33, -RZ, R33.H1_H1 ;  /* 0x30000021ff217230 */ /* 0x000fe40000004100 */
[----:B------:R-:W-:Y:S01]  /*12e90*/  FMUL.FTZ R63, R30, R49 ;  /* 0x000000311e3f7220 */ /* 0x000fe20000410000 */
[----:B------:R-:W-:-:S02]  /*12ea0*/  HADD2.F32 R31, -RZ, R64.H0_H0 ;  /* 0x20000040ff1f7230 */ /* 0x000fc40000004100 */
[----:B------:R-:W-:Y:S01]  /*12eb0*/  HADD2.F32 R14, -RZ, R42.H0_H0 ;  /* 0x2000002aff0e7230 */ /* 0x000fe20000004100 */
[----:B------:R-:W-:Y:S01]  /*12ec0*/  F2FP.F16.E4M3.UNPACK_B R43, R48 ;  /* 0x00000030ff2b723e */ /* 0x000fe200020006ff */
[-C--:B------:R-:W-:Y:S01]  /*12ed0*/  FMUL.FTZ R53, R53, R50.reuse ;  /* 0x0000003235357220 */ /* 0x080fe20000410000 */
[C---:B------:R-:W-:Y:S01]  /*12ee0*/  FFMA.FTZ R74, R33.reuse, R50, -R74 ;  /* 0x00000032214a7223 */ /* 0x040fe2000001084a */
[----:B------:R-:W-:Y:S01]  /*12ef0*/  F2FP.F16.E4M3.UNPACK_B R48, R48.H1 ;  /* 0x00000030ff30723e */ /* 0x000fe200030006ff */
[-C--:B------:R-:W-:Y:S01]  /*12f00*/  FMUL.FTZ R30, R30, R31.reuse ;  /* 0x0000001f1e1e7220 */ /* 0x080fe20000410000 */
[C---:B------:R-:W-:Y:S01]  /*12f10*/  FFMA.FTZ R73, R14.reuse, R31, -R63 ;  /* 0x0000001f0e497223 */ /* 0x040fe2000001083f */
[----:B------:R-:W-:Y:S02]  /*12f20*/  F2FP.F16.E4M3.UNPACK_B R50, R66.H1 ;  /* 0x00000042ff32723e */ /* 0x000fe400030006ff */
[----:B------:R-:W-:Y:S01]  /*12f30*/  F2FP.F16.E4M3.UNPACK_B R31, R59.H1 ;  /* 0x0000003bff1f723e */ /* 0x000fe200030006ff */
[----:B------:R-:W-:Y:S01]  /*12f40*/  FFMA.FTZ R76, R33, R60, R53 ;  /* 0x0000003c214c7223 */ /* 0x000fe20000010035 */
[----:B------:R-:W-:Y:S01]  /*12f50*/  FFMA.FTZ R77, R14, R49, R30 ;  /* 0x000000310e4d7223 */ /* 0x000fe2000001001e */
[----:B------:R-:W-:-:S02]  /*12f60*/  HADD2.F32 R53, -RZ, R50.H0_H0 ;  /* 0x20000032ff357230 */ /* 0x000fc40000004100 */
[----:B------:R-:W-:Y:S02]  /*12f70*/  HADD2.F32 R30, -RZ, R48.H0_H0 ;  /* 0x20000030ff1e7230 */ /* 0x000fe40000004100 */
[----:B------:R-:W-:Y:S02]  /*12f80*/  HADD2.F32 R63, -RZ, R70.H1_H1 ;  /* 0x30000046ff3f7230 */ /* 0x000fe40000004100 */
[----:B------:R-:W-:Y:S02]  /*12f90*/  HADD2.F32 R58, -RZ, R58.H1_H1 ;  /* 0x3000003aff3a7230 */ /* 0x000fe40000004100 */
[----:B------:R-:W-:Y:S02]  /*12fa0*/  HADD2.F32 R33, -RZ, R31.H0_H0 ;  /* 0x2000001fff217230 */ /* 0x000fe40000004100 */
[----:B------:R-:W-:Y:S01]  /*12fb0*/  FMUL.FTZ R65, R30, R53 ;  /* 0x000000351e417220 */ /* 0x000fe20000410000 */
[----:B------:R-:W-:Y:S02]  /*12fc0*/  HADD2.F32 R49, -RZ, R64.H1_H1 ;  /* 0x30000040ff317230 */ /* 0x000fe40000004100 */
[----:B------:R-:W-:Y:S01]  /*12fd0*/  FMUL.FTZ R79, R58, R63 ;  /* 0x0000003f3a4f7220 */ /* 0x000fe20000410000 */
[----:B------:R-:W-:-:S02]  /*12fe0*/  HADD2.F32 R42, -RZ, R42.H1_H1 ;  /* 0x3000002aff2a7230 */ /* 0x000fc40000004100 */
[----:B------:R-:W-:Y:S01]  /*12ff0*/  FMUL.FTZ R30, R30, R33 ;  /* 0x000000211e1e7220 */ /* 0x000fe20000410000 */
[----:B------:R-:W-:Y:S02]  /*13000*/  HADD2.F32 R14, -RZ, R21.H0_H0 ;  /* 0x20000015ff0e7230 */ /* 0x000fe40000004100 */
[----:B------:R-:W-:Y:S02]  /*13010*/  HADD2.F32 R50, -RZ, R50.H1_H1 ;  /* 0x30000032ff327230 */ /* 0x000fe40000004100 */
[----:B------:R-:W-:Y:S02]  /*13020*/  HADD2.F32 R48, -RZ, R48.H1_H1 ;  /* 0x30000030ff307230 */ /* 0x000fe40000004100 */
[----:B------:R-:W-:Y:S02]  /*13030*/  HADD2.F32 R31, -RZ, R31.H1_H1 ;  /* 0x3000001fff1f7230 */ /* 0x000fe40000004100 */
[-C--:B------:R-:W-:Y:S01]  /*13040*/  FMUL.FTZ R58, R58, R49.reuse ;  /* 0x000000313a3a7220 */ /* 0x080fe20000410000 */
[----:B------:R-:W-:Y:S01]  /*13050*/  FFMA.FTZ R64, R42, R49, -R79 ;  /* 0x000000312a407223 */ /* 0x000fe2000001084f */
[C---:B------:R-:W-:Y:S01]  /*13060*/  FFMA.FTZ R65, R14.reuse, R33, -R65 ;  /* 0x000000210e417223 */ /* 0x040fe20000010841 */
[----:B------:R-:W-:Y:S01]  /*13070*/  FFMA.FTZ R53, R14, R53, R30 ;  /* 0x000000350e357223 */ /* 0x000fe2000001001e */
[----:B------:R-:W-:Y:S01]  /*13080*/  HADD2.F32 R21, -RZ, R21.H1_H1 ;  /* 0x30000015ff157230 */ /* 0x000fe20000004100 */
[----:B------:R-:W-:Y:S01]  /*13090*/  F2FP.F16.E4M3.UNPACK_B R66, R66 ;  /* 0x00000042ff42723e */ /* 0x000fe200020006ff */
[C---:B------:R-:W-:Y:S01]  /*130a0*/  FMUL.FTZ R14, R48.reuse, R50 ;  /* 0x00000032300e7220 */ /* 0x040fe20000410000 */
[----:B------:R-:W-:Y:S01]  /*130b0*/  F2FP.F16.E4M3.UNPACK_B R59, R59 ;  /* 0x0000003bff3b723e */ /* 0x000fe200020006ff */
[----:B------:R-:W-:Y:S01]  /*130c0*/  FMUL.FTZ R49, R48, R31 ;  /* 0x0000001f30317220 */ /* 0x000fe20000410000 */
[----:B------:R-:W-:Y:S01]  /*130d0*/  FFMA.FTZ R70, R42, R63, R58 ;  /* 0x0000003f2a467223 */ /* 0x000fe2000001003a */
[----:B------:R-:W-:Y:S01]  /*130e0*/  FFMA.FTZ R58, R21, R31, -R14 ;  /* 0x0000001f153a7223 */ /* 0x000fe2000001080e */
[----:B------:R-:W-:-:S02]  /*130f0*/  HADD2.F32 R33, -RZ, R66.H0_H0 ;  /* 0x20000042ff217230 */ /* 0x000fc40000004100 */
[----:B------:R-:W-:Y:S01]  /*13100*/  FFMA.FTZ R60, R21, R50, R49 ;  /* 0x00000032153c7223 */ /* 0x000fe20000010031 */
[----:B------:R-:W-:Y:S02]  /*13110*/  HADD2.F32 R30, -RZ, R43.H0_H0 ;  /* 0x2000002bff1e7230 */ /* 0x000fe40000004100 */
[----:B------:R-:W-:Y:S02]  /*13120*/  HADD2.F32 R21, -RZ, R59.H0_H0 ;  /* 0x2000003bff157230 */ /* 0x000fe40000004100 */
[----:B------:R-:W-:Y:S02]  /*13130*/  HADD2.F32 R14, -RZ, R15.H0_H0 ;  /* 0x2000000fff0e7230 */ /* 0x000fe40000004100 */
[C---:B------:R-:W-:Y:S01]  /*13140*/  FMUL.FTZ R31, R30.reuse, R33 ;  /* 0x000000211e1f7220 */ /* 0x040fe20000410000 */
[----:B------:R-:W-:Y:S02]  /*13150*/  HADD2.F32 R66, -RZ, R66.H1_H1 ;  /* 0x30000042ff427230 */ /* 0x000fe40000004100 */
[----:B------:R-:W-:Y:S01]  /*13160*/  FMUL.FTZ R49, R30, R21 ;  /* 0x000000151e317220 */ /* 0x000fe20000410000 */
[----:B------:R-:W-:-:S02]  /*13170*/  HADD2.F32 R43, -RZ, R43.H1_H1 ;  /* 0x3000002bff2b7230 */ /* 0x000fc40000004100 */
[----:B------:R-:W-:Y:S02]  /*13180*/  HADD2.F32 R30, -RZ, R59.H1_H1 ;  /* 0x3000003bff1e7230 */ /* 0x000fe40000004100 */
[C---:B------:R-:W-:Y:S01]  /*13190*/  FFMA.FTZ R48, R14.reuse, R21, -R31 ;  /* 0x000000150e307223 */ /* 0x040fe2000001081f */
[----:B------:R-:W-:Y:S01]  /*131a0*/  HADD2.F32 R15, -RZ, R15.H1_H1 ;  /* 0x3000000fff0f7230 */ /* 0x000fe20000004100 */
[----:B------:R-:W-:Y:S01]  /*131b0*/  F2FP.F16.E4M3.UNPACK_B R42, R20.H1 ;  /* 0x00000014ff2a723e */ /* 0x000fe200030006ff */
[C---:B------:R-:W-:Y:S01]  /*131c0*/  FMUL.FTZ R50, R43.reuse, R66 ;  /* 0x000000422b327220 */ /* 0x040fe20000410000 */
[----:B------:R-:W-:Y:S01]  /*131d0*/  FFMA.FTZ R49, R14, R33, R49 ;  /* 0x000000210e317223 */ /* 0x000fe20000010031 */
[----:B------:R-:W-:Y:S01]  /*131e0*/  F2FP.F16.E4M3.UNPACK_B R14, R28.H1 ;  /* 0x0000001cff0e723e */ /* 0x000fe200030006ff */
[-C--:B------:R-:W-:Y:S01]  /*131f0*/  FMUL.FTZ R31, R43, R30.reuse ;  /* 0x0000001e2b1f7220 */ /* 0x080fe20000410000 */
[----:B------:R-:W-:Y:S01]  /*13200*/  FFMA.FTZ R43, R15, R30, -R50 ;  /* 0x0000001e0f2b7223 */ /* 0x000fe20000010832 */
[----:B------:R-:W-:-:S02]  /*13210*/  HADD2.F32 R30, -RZ, R42.H0_H0 ;  /* 0x2000002aff1e7230 */ /* 0x000fc40000004100 */
[----:B------:R-:W-:Y:S02]  /*13220*/  HADD2.F32 R21, -RZ, R52.H0_H0 ;  /* 0x20000034ff157230 */ /* 0x000fe40000004100 */
[----:B------:R-:W-:Y:S01]  /*13230*/  FFMA.FTZ R66, R15, R66, R31 ;  /* 0x000000420f427223 */ /* 0x000fe2000001001f */
[--C-:B------:R-:W-:Y:S02]  /*13240*/  HADD2.F32 R15, -RZ, R14.reuse.H0_H0 ;  /* 0x2000000eff0f7230 */ /* 0x100fe40000004100 */
[----:B------:R-:W-:Y:S02]  /*13250*/  HADD2.F32 R31, -RZ, R14.H1_H1 ;  /* 0x3000000eff1f7230 */ /* 0x000fe40000004100 */
[C---:B------:R-:W-:Y:S01]  /*13260*/  FMUL.FTZ R59, R21.reuse, R30 ;  /* 0x0000001e153b7220 */ /* 0x040fe20000410000 */
[----:B------:R-:W-:Y:S02]  /*13270*/  HADD2.F32 R14, -RZ, R32.H0_H0 ;  /* 0x20000020ff0e7230 */ /* 0x000fe40000004100 */
[----:B------:R-:W-:Y:S01]  /*13280*/  FMUL.FTZ R21, R21, R15 ;  /* 0x0000000f15157220 */ /* 0x000fe20000410000 */
[----:B------:R-:W-:-:S02]  /*13290*/  HADD2.F32 R33, -RZ, R42.H1_H1 ;  /* 0x3000002aff217230 */ /* 0x000fc40000004100 */
[----:B------:R-:W-:Y:S02]  /*132a0*/  HADD2.F32 R52, -RZ, R52.H1_H1 ;  /* 0x30000034ff347230 */ /* 0x000fe40000004100 */
[C---:B------:R-:W-:Y:S01]  /*132b0*/  FFMA.FTZ R59, R14.reuse, R15, -R59 ;  /* 0x0000000f0e3b7223 */ /* 0x040fe2000001083b */
[----:B------:R-:W-:Y:S01]  /*132c0*/  HADD2.F32 R32, -RZ, R32.H1_H1 ;  /* 0x30000020ff207230 */ /* 0x000fe20000004100 */
[----:B------:R-:W-:Y:S01]  /*132d0*/  F2FP.F16.E4M3.UNPACK_B R28, R28 ;  /* 0x0000001cff1c723e */ /* 0x000fe200020006ff */
[----:B------:R-:W-:Y:S01]  /*132e0*/  FFMA.FTZ R50, R14, R30, R21 ;  /* 0x0000001e0e327223 */ /* 0x000fe20000010015 */
[C---:B------:R-:W-:Y:S01]  /*132f0*/  FMUL.FTZ R15, R52.reuse, R33 ;  /* 0x00000021340f7220 */ /* 0x040fe20000410000 */
[----:B------:R-:W-:Y:S01]  /*13300*/  F2FP.F16.E4M3.UNPACK_B R14, R20 ;  /* 0x00000014ff0e723e */ /* 0x000fe200020006ff */
[-C--:B------:R-:W-:Y:S01]  /*13310*/  FMUL.FTZ R42, R52, R31.reuse ;  /* 0x0000001f342a7220 */ /* 0x080fe20000410000 */
[----:B------:R-:W-:Y:S02]  /*13320*/  HADD2.F32 R20, -RZ, R28.H0_H0 ;  /* 0x2000001cff147230 */ /* 0x000fe40000004100 */
[----:B------:R-:W-:Y:S01]  /*13330*/  FFMA.FTZ R52, R32, R31, -R15 ;  /* 0x0000001f20347223 */ /* 0x000fe2000001080f */
[----:B------:R-:W-:-:S02]  /*13340*/  HADD2.F32 R15, -RZ, R51.H0_H0 ;  /* 0x20000033ff0f7230 */ /* 0x000fc40000004100 */
[--C-:B------:R-:W-:Y:S02]  /*13350*/  HADD2.F32 R21, -RZ, R14.reuse.H0_H0 ;  /* 0x2000000eff157230 */ /* 0x100fe40000004100 */
[----:B------:R-:W-:Y:S02]  /*13360*/  HADD2.F32 R30, -RZ, R14.H1_H1 ;  /* 0x3000000eff1e7230 */ /* 0x000fe40000004100 */
[----:B------:R-:W-:Y:S02]  /*13370*/  HADD2.F32 R51, -RZ, R51.H1_H1 ;  /* 0x30000033ff337230 */ /* 0x000fe40000004100 */
[----:B------:R-:W-:Y:S02]  /*13380*/  HADD2.F32 R28, -RZ, R28.H1_H1 ;  /* 0x3000001cff1c7230 */ /* 0x000fe40000004100 */
[----:B------:R-:W-:Y:S01]  /*13390*/  FFMA.FTZ R33, R32, R33, R42 ;  /* 0x0000002120217223 */ /* 0x000fe2000001002a */
[--C-:B------:R-:W-:Y:S02]  /*133a0*/  HADD2.F32 R14, -RZ, R3.reuse.H0_H0 ;  /* 0x20000003ff0e7230 */ /* 0x100fe40000004100 */
[----:B------:R-:W-:Y:S01]  /*133b0*/  FMUL.FTZ R32, R15, R20 ;  /* 0x000000140f207220 */ /* 0x000fe20000410000 */
[----:B------:R-:W-:-:S02]  /*133c0*/  HADD2.F32 R3, -RZ, R3.H1_H1 ;  /* 0x30000003ff037230 */ /* 0x000fc40000004100 */
[-C--:B------:R-:W-:Y:S01]  /*133d0*/  FMUL.FTZ R31, R15, R21.reuse ;  /* 0x000000150f1f7220 */ /* 0x080fe20000410000 */
[C---:B------:R-:W-:Y:S01]  /*133e0*/  FMUL.FTZ R42, R51.reuse, R30 ;  /* 0x0000001e332a7220 */ /* 0x040fe20000410000 */
[----:B------:R-:W-:Y:S01]  /*133f0*/  FMUL.FTZ R51, R51, R28 ;  /* 0x0000001c33337220 */ /* 0x000fe20000410000 */
[C---:B------:R-:W-:Y:S01]  /*13400*/  FFMA.FTZ R32, R14.reuse, R21, R32 ;  /* 0x000000150e207223 */ /* 0x040fe20000010020 */
[----:B------:R-:W-:Y:S01]  /*13410*/  FFMA.FTZ R20, R14, R20, -R31 ;  /* 0x000000140e147223 */ /* 0x000fe2000001081f */
[C---:B------:R-:W-:Y:S01]  /*13420*/  FFMA.FTZ R21, R3.reuse, R28, -R42 ;  /* 0x0000001c03157223 */ /* 0x040fe2000001082a */
[----:B------:R-:W-:Y:S01]  /*13430*/  F2FP.SATFINITE.E4M3.F32.PACK_AB_MERGE_C R72, R72, R75, RZ ;  /* 0x0000004b4848723e */ /* 0x000fe200048070ff */
[----:B------:R-:W-:Y:S01]  /*13440*/  FFMA.FTZ R51, R3, R30, R51 ;  /* 0x0000001e03337223 */ /* 0x000fe20000010033 */
[----:B------:R-:W-:Y:S02]  /*13450*/  F2FP.SATFINITE.E4M3.F32.PACK_AB_MERGE_C R15, R64, R73, RZ ;  /* 0x00000049400f723e */ /* 0x000fe400048070ff */
        /* <DEDUP_REMOVED lines=11> */
[----:B------:R-:W-:Y:S02]  /*13510*/  F2FP.SATFINITE.E4M3.F32.PACK_AB_MERGE_C R31, R76, R67, R31 ;  /* 0x000000434c1f723e */ /* 0x000fe4000480701f */
[----:B------:R-:W-:-:S02]  /*13520*/  F2FP.SATFINITE.E4M3.F32.PACK_AB_MERGE_C R28, R66, R49, R28 ;  /* 0x00000031421c723e */ /* 0x000fc4000480701c */
[----:B------:R-:W-:Y:S01]  /*13530*/  F2FP.SATFINITE.E4M3.F32.PACK_AB_MERGE_C R30, R51, R32, R30 ;  /* 0x00000020331e723e */ /* 0x000fe2000480701e */
[----:B------:R1:W-:Y:S04]  /*13540*/  STS.128 [R78+0x20400], R12 ;  /* 0x0204000c4e007388 */ /* 0x0003e80000000c00 */
[----:B------:R1:W-:Y:S02]  /*13550*/  STS.128 [R0+0x20400], R28 ;  /* 0x0204001c00007388 */ /* 0x0003e40000000c00 */
.L_x_3096:
[----:B------:R-:W-:Y:S05]  /*13560*/  BSYNC B1 ;  /* 0x0000000000017941 */ /* 0x000fea0003800000 */
.L_x_3095:
[----:B------:R-:W-:Y:S04]  /*13570*/  BSSY B1, `(.L_x_3097) ;  /* 0x0000103000017945 */ /* 0x000fe80003800000 */
[----:B------:R-:W-:Y:S05]  /*13580*/  @P2 BRA `(.L_x_3098) ;  /* 0x0000001000042947 */ /* 0x000fea0003800000 */
[----:B-1----:R-:W2:Y:S04]  /*13590*/  LDL R28, [R1+0x24] ;  /* 0x00002400011c7983 */ /* 0x002ea80000100800 */
[----:B------:R-:W3:Y:S01]  /*135a0*/  LDL R70, [R1+0x48] ;  /* 0x0000480001467983 */ /* 0x000ee20000100800 */
[----:B------:R-:W0:Y:S01]  /*135b0*/  S2R R12, SR_TID.X ;  /* 0x00000000000c7919 */ /* 0x000e220000002100 */
[----:B-----5:R-:W-:Y:S02]  /*135c0*/  SHF.R.U32.HI R3, RZ, 0x8, R44 ;  /* 0x00000008ff037819 */ /* 0x020fe4000001162c */
[----:B------:R-:W-:Y:S02]  /*135d0*/  LOP3.LUT R0, R44, 0xff, RZ, 0xc0, !PT ;  /* 0x000000ff2c007812 */ /* 0x000fe400078ec0ff */
[----:B------:R-:W-:-:S02]  /*135e0*/  LOP3.LUT R3, R3, 0xff, RZ, 0xc0, !PT ;  /* 0x000000ff03037812 */ /* 0x000fc400078ec0ff */
[----:B------:R-:W-:Y:S02]  /*135f0*/  SHF.R.U32.HI R14, RZ, 0x8, R45 ;  /* 0x00000008ff0e7819 */ /* 0x000fe4000001162d */
[----:B------:R-:W-:Y:S01]  /*13600*/  PRMT R21, R3, 0x7604, R0 ;  /* 0x0000760403157816 */ /* 0x000fe20000000000 */
[----:B0-----:R-:W-:-:S05]  /*13610*/  VIADD R13, R12, 0xffffff80 ;  /* 0xffffff800c0d7836 */ /* 0x001fca0000000000 */
[----:B------:R-:W-:-:S04]  /*13620*/  SHF.R.S32.HI R15, RZ, 0x1f, R13 ;  /* 0x0000001fff0f7819 */ /* 0x000fc8000001140d */
[----:B------:R-:W-:-:S04]  /*13630*/  LEA.HI R15, R15, R13, RZ, 0x3 ;  /* 0x0000000d0f0f7211 */ /* 0x000fc800078f18ff */
[----:B------:R-:W-:-:S05]  /*13640*/  LOP3.LUT R15, R15, 0xfffffff8, RZ, 0xc0, !PT ;  /* 0xfffffff80f0f7812 */ /* 0x000fca00078ec0ff */
[----:B------:R-:W-:Y:S01]  /*13650*/  IMAD.IADD R15, R13, 0x1, -R15 ;  /* 0x000000010d0f7824 */ /* 0x000fe200078e0a0f */
[----:B------:R-:W-:Y:S02]  /*13660*/  SHF.R.U32.HI R13, RZ, 0x8, R46 ;  /* 0x00000008ff0d7819 */ /* 0x000fe4000001162e */
[----:B------:R-:W-:Y:S02]  /*13670*/  LOP3.LUT R12, R45, 0xff, RZ, 0xc0, !PT ;  /* 0x000000ff2d0c7812 */ /* 0x000fe400078ec0ff */
[----:B------:R-:W-:Y:S02]  /*13680*/  LOP3.LUT R3, R14, 0xff, RZ, 0xc0, !PT ;  /* 0x000000ff0e037812 */ /* 0x000fe400078ec0ff */
[----:B------:R-:W-:Y:S01]  /*13690*/  LEA.HI R14, R61, R15, RZ, 0x1c ;  /* 0x0000000f3d0e7211 */ /* 0x000fe200078fe0ff */
[----:B------:R-:W-:Y:S01]  /*136a0*/  IMAD.SHL.U32 R57, R57, 0x80, RZ ;  /* 0x0000008039397824 */ /* 0x000fe200078e00ff */
[----:B------:R-:W-:Y:S02]  /*136b0*/  LOP3.LUT R0, R46, 0xff, RZ, 0xc0, !PT ;  /* 0x000000ff2e007812 */ /* 0x000fe400078ec0ff */
[----:B------:R-:W-:-:S02]  /*136c0*/  LOP3.LUT R13, R13, 0xff, RZ, 0xc0, !PT ;  /* 0x000000ff0d0d7812 */ /* 0x000fc400078ec0ff */
[----:B------:R-:W-:Y:S02]  /*136d0*/  PRMT R20, R3, 0x7604, R12 ;  /* 0x0000760403147816 */ /* 0x000fe4000000000c */
[----:B------:R-:W-:Y:S02]  /*136e0*/  SHF.R.S32.HI R3, RZ, 0x1f, R14 ;  /* 0x0000001fff037819 */ /* 0x000fe4000001140e */
[----:B------:R-:W-:Y:S01]  /*136f0*/  PRMT R33, R13, 0x7604, R0 ;  /* 0x000076040d217816 */ /* 0x000fe20000000000 */
[----:B------:R-:W-:Y:S01]  /*13700*/  IMAD.SHL.U32 R0, R14, 0x10, RZ ;  /* 0x000000100e007824 */ /* 0x000fe200078e00ff */
[----:B------:R-:W-:Y:S02]  /*13710*/  LOP3.LUT R57, R57, 0x380, RZ, 0xc0, !PT ;  /* 0x0000038039397812 */ /* 0x000fe400078ec0ff */
[----:B------:R-:W-:Y:S02]  /*13720*/  LEA.HI R15, R3, R14, RZ, 0x3 ;  /* 0x0000000e030f7211 */ /* 0x000fe400078f18ff */
[----:B------:R-:W-:-:S02]  /*13730*/  SHF.R.U32.HI R12, RZ, 0x8, R47 ;  /* 0x00000008ff0c7819 */ /* 0x000fc4000001162f */
[----:B------:R-:W-:Y:S02]  /*13740*/  LOP3.LUT R0, R57, 0x70, R0, 0xf8, !PT ;  /* 0x0000007039007812 */ /* 0x000fe400078ef800 */
[----:B------:R-:W-:Y:S02]  /*13750*/  SHF.R.U32.HI R57, RZ, 0x3, R57 ;  /* 0x00000003ff397819 */ /* 0x000fe40000011639 */
[----:B------:R-:W-:Y:S02]  /*13760*/  SHF.L.U32 R15, R15, 0xb, RZ ;  /* 0x0000000b0f0f7819 */ /* 0x000fe400000006ff */
[----:B------:R-:W-:Y:S02]  /*13770*/  LOP3.LUT R3, R47, 0xff, RZ, 0xc0, !PT ;  /* 0x000000ff2f037812 */ /* 0x000fe400078ec0ff */
[----:B------:R-:W-:Y:S02]  /*13780*/  LOP3.LUT R12, R12, 0xff, RZ, 0xc0, !PT ;  /* 0x000000ff0c0c7812 */ /* 0x000fe400078ec0ff */
[----:B------:R-:W-:-:S02]  /*13790*/  LOP3.LUT R0, R0, R57, RZ, 0x3c, !PT ;  /* 0x0000003900007212 */ /* 0x000fc400078e3cff */
[----:B------:R-:W-:Y:S02]  /*137a0*/  LOP3.LUT R29, R15, 0xffffc000, RZ, 0xc0, !PT ;  /* 0xffffc0000f1d7812 */ /* 0x000fe400078ec0ff */
[----:B------:R-:W-:Y:S02]  /*137b0*/  PRMT R32, R12, 0x7604, R3 ;  /* 0x000076040c207816 */ /* 0x000fe40000000003 */
[----:B------:R-:W-:Y:S02]  /*137c0*/  SHF.R.U32.HI R14, RZ, 0x8, R4 ;  /* 0x00000008ff0e7819 */ /* 0x000fe40000011604 */
[----:B------:R-:W-:Y:S02]  /*137d0*/  LOP3.LUT R13, R4, 0xff, RZ, 0xc0, !PT ;  /* 0x000000ff040d7812 */ /* 0x000fe400078ec0ff */
[----:B------:R-:W-:-:S04]  /*137e0*/  LOP3.LUT R14, R14, 0xff, RZ, 0xc0, !PT ;  /* 0x000000ff0e0e7812 */ /* 0x000fc800078ec0ff */
[----:B------:R-:W-:Y:S02]  /*137f0*/  PRMT R49, R14, 0x7604, R13 ;  /* 0x000076040e317816 */ /* 0x000fe4000000000d */
[----:B------:R-:W-:Y:S02]  /*13800*/  SHF.R.U32.HI R51, RZ, 0x8, R7 ;  /* 0x00000008ff337819 */ /* 0x000fe40000011607 */
[----:B------:R-:W-:Y:S02]  /*13810*/  LOP3.LUT R50, R7, 0xff, RZ, 0xc0, !PT ;  /* 0x000000ff07327812 */ /* 0x000fe400078ec0ff */
[----:B------:R-:W-:Y:S02]  /*13820*/  LOP3.LUT R51, R51, 0xff, RZ, 0xc0, !PT ;  /* 0x000000ff33337812 */ /* 0x000fe400078ec0ff */
[----:B------:R-:W-:Y:S02]  /*13830*/  LOP3.LUT R42, R5, 0xff, RZ, 0xc0, !PT ;  /* 0x000000ff052a7812 */ /* 0x000fe400078ec0ff */
[----:B------:R-:W-:-:S02]  /*13840*/  PRMT R50, R51, 0x7604, R50 ;  /* 0x0000760433327816 */ /* 0x000fc40000000032 */
[----:B------:R-:W-:Y:S02]  /*13850*/  SHF.R.U32.HI R51, RZ, 0x10, R5 ;  /* 0x00000010ff337819 */ /* 0x000fe40000011605 */
[----:B------:R-:W-:Y:S02]  /*13860*/  SHF.R.U32.HI R48, RZ, 0x8, R6 ;  /* 0x00000008ff307819 */ /* 0x000fe40000011606 */
[----:B------:R-:W-:Y:S01]  /*13870*/  SHF.R.U32.HI R59, RZ, 0x10, R7 ;  /* 0x00000010ff3b7819 */ /* 0x000fe20000011607 */
[----:B------:R-:W-:Y:S01]  /*13880*/  IMAD.U32 R51, R51, 0x10000, RZ ;  /* 0x0001000033337824 */ /* 0x000fe200078e00ff */
[----:B------:R-:W-:Y:S02]  /*13890*/  LOP3.LUT R43, R6, 0xff, RZ, 0xc0, !PT ;  /* 0x000000ff062b7812 */ /* 0x000fe400078ec0ff */
[----:B------:R-:W-:Y:S01]  /*138a0*/  LOP3.LUT R48, R48, 0xff, RZ, 0xc0, !PT ;  /* 0x000000ff30307812 */ /* 0x000fe200078ec0ff */
[----:B------:R-:W-:-:S03]  /*138b0*/  IMAD.U32 R59, R59, 0x10000, RZ ;  /* 0x000100003b3b7824 */ /* 0x000fc600078e00ff */
[----:B------:R-:W-:Y:S02]  /*138c0*/  PRMT R57, R48, 0x7604, R43 ;  /* 0x0000760430397816 */ /* 0x000fe4000000002b */
[----:B------:R-:W-:Y:S02]  /*138d0*/  SHF.R.U32.HI R43, RZ, 0x10, R47 ;  /* 0x00000010ff2b7819 */ /* 0x000fe4000001162f */
[----:B------:R-:W-:Y:S02]  /*138e0*/  LOP3.LUT R63, R50, 0xff0000, R59, 0xf8, !PT ;  /* 0x00ff0000323f7812 */ /* 0x000fe400078ef83b */
[----:B------:R-:W-:Y:S02]  /*138f0*/  LOP3.LUT R57, R57, 0xff0000, R6, 0xf8, !PT ;  /* 0x00ff000039397812 */ /* 0x000fe400078ef806 */
[----:B------:R-:W-:Y:S01]  /*13900*/  LOP3.LUT R33, R33, 0xff0000, R46, 0xf8, !PT ;  /* 0x00ff000021217812 */ /* 0x000fe200078ef82e */
[----:B------:R-:W-:Y:S01]  /*13910*/  IMAD.U32 R43, R43, 0x10000, RZ ;  /* 0x000100002b2b7824 */ /* 0x000fe200078e00ff */
[----:B------:R-:W-:-:S02]  /*13920*/  LOP3.LUT R59, R57, 0xff000000, R6, 0xf8, !PT ;  /* 0xff000000393b7812 */ /* 0x000fc400078ef806 */
[----:B------:R-:W-:Y:S02]  /*13930*/  LOP3.LUT R63, R63, 0xff000000, R7, 0xf8, !PT ;  /* 0xff0000003f3f7812 */ /* 0x000fe400078ef807 */
[----:B------:R-:W-:Y:S02]  /*13940*/  LOP3.LUT R43, R32, 0xff0000, R43, 0xf8, !PT ;  /* 0x00ff0000202b7812 */ /* 0x000fe400078ef82b */
[----:B------:R-:W-:-:S04]  /*13950*/  LOP3.LUT R21, R21, 0xff0000, R44, 0xf8, !PT ;  /* 0x00ff000015157812 */ /* 0x000fc800078ef82c */
[----:B------:R-:W-:Y:S02]  /*13960*/  LOP3.LUT R48, R21, 0xff000000, R44, 0xf8, !PT ;  /* 0xff00000015307812 */ /* 0x000fe400078ef82c */
[----:B--2---:R-:W-:Y:S02]  /*13970*/  IADD3 R3, R0, R29, R28 ;  /* 0x0000001d00037210 */ /* 0x004fe40007ffe01c */
[----:B------:R-:W-:Y:S01]  /*13980*/  SHF.R.U32.HI R28, RZ, 0x8, R5 ;  /* 0x00000008ff1c7819 */ /* 0x000fe20000011605 */
[----:B---3--:R-:W0:Y:S02]  /*13990*/  LDS.128 R12, [R70+0x20400] ;  /* 0x02040000460c7984 */ /* 0x008e240000000c00 */
[----:B------:R-:W-:Y:S01]  /*139a0*/  IMAD.IADD R0, R22, 0x1, R3 ;  /* 0x0000000116007824 */ /* 0x000fe200078e0203 */
[----:B------:R-:W-:-:S04]  /*139b0*/  LOP3.LUT R3, R28, 0xff, RZ, 0xc0, !PT ;  /* 0x000000ff1c037812 */ /* 0x000fc800078ec0ff */
[----:B------:R-:W1:Y:S01]  /*139c0*/  LDS.128 R28, [R0+0x20400] ;  /* 0x02040000001c7984 */ /* 0x000e620000000c00 */
[----:B------:R-:W-:Y:S02]  /*139d0*/  PRMT R42, R3, 0x7604, R42 ;  /* 0x00007604032a7816 */ /* 0x000fe4000000002a */
[----:B------:R-:W-:-:S05]  /*139e0*/  SHF.R.U32.HI R3, RZ, 0x10, R45 ;  /* 0x00000010ff037819 */ /* 0x000fca000001162d */
[----:B------:R-:W-:Y:S01]  /*139f0*/  IMAD.U32 R3, R3, 0x10000, RZ ;  /* 0x0001000003037824 */ /* 0x000fe200078e00ff */
[----:B------:R-:W-:-:S04]  /*13a00*/  LOP3.LUT R53, R42, 0xff0000, R51, 0xf8, !PT ;  /* 0x00ff00002a357812 */ /* 0x000fc800078ef833 */
[----:B------:R-:W-:Y:S02]  /*13a10*/  LOP3.LUT R3, R20, 0xff0000, R3, 0xf8, !PT ;  /* 0x00ff000014037812 */ /* 0x000fe400078ef803 */
[----:B------:R-:W-:Y:S02]  /*13a20*/  LOP3.LUT R53, R53, 0xff000000, R5, 0xf8, !PT ;  /* 0xff00000035357812 */ /* 0x000fe400078ef805 */
[----:B------:R-:W-:Y:S02]  /*13a30*/  LOP3.LUT R45, R3, 0xff000000, R45, 0xf8, !PT ;  /* 0xff000000032d7812 */ /* 0x000fe400078ef82d */
[----:B------:R-:W-:Y:S02]  /*13a40*/  LOP3.LUT R3, R49, 0xff0000, R4, 0xf8, !PT ;  /* 0x00ff000031037812 */ /* 0x000fe400078ef804 */
[----:B------:R-:W-:Y:S02]  /*13a50*/  LOP3.LUT R49, R33, 0xff000000, R46, 0xf8, !PT ;  /* 0xff00000021317812 */ /* 0x000fe400078ef82e */
[----:B------:R-:W-:-:S02]  /*13a60*/  F2FP.F16.E4M3.UNPACK_B R57, R53 ;  /* 0x00000035ff39723e */ /* 0x000fc400020006ff */
[----:B------:R-:W-:Y:S02]  /*13a70*/  F2FP.F16.E4M3.UNPACK_B R46, R45 ;  /* 0x0000002dff2e723e */ /* 0x000fe400020006ff */
[----:B------:R-:W-:Y:S01]  /*13a80*/  LOP3.LUT R52, R3, 0xff000000, R4, 0xf8, !PT ;  /* 0xff00000003347812 */ /* 0x000fe200078ef804 */
[----:B------:R-:W-:Y:S02]  /*13a90*/  HADD2.F32 R58, -RZ, R57.H0_H0 ;  /* 0x20000039ff3a7230 */ /* 0x000fe40000004100 */
[----:B------:R-:W-:Y:S01]  /*13aa0*/  HADD2.F32 R50, -RZ, R46.H0_H0 ;  /* 0x2000002eff327230 */ /* 0x000fe20000004100 */
[----:B0-----:R-:W-:Y:S02]  /*13ab0*/  F2FP.F16.E4M3.UNPACK_B R4, R13 ;  /* 0x0000000dff04723e */ /* 0x001fe400020006ff */
[----:B-1----:R-:W-:Y:S02]  /*13ac0*/  F2FP.F16.E4M3.UNPACK_B R7, R29 ;  /* 0x0000001dff07723e */ /* 0x002fe400020006ff */
[----:B------:R-:W-:-:S03]  /*13ad0*/  F2FP.F16.E4M3.UNPACK_B R6, R13.H1 ;  /* 0x0000000dff06723e */ /* 0x000fc600030006ff */
[----:B------:R-:W-:Y:S01]  /*13ae0*/  HADD2.F32 R5, -RZ, R7.H0_H0 ;  /* 0x20000007ff057230 */ /* 0x000fe20000004100 */
[----:B------:R-:W-:Y:S01]  /*13af0*/  LOP3.LUT R51, R43, 0xff000000, R47, 0xf8, !PT ;  /* 0xff0000002b337812 */ /* 0x000fe200078ef82f */
[----:B------:R-:W-:Y:S01]  /*13b00*/  HADD2.F32 R13, -RZ, R4.H0_H0 ;  /* 0x20000004ff0d7230 */ /* 0x000fe20000004100 */
[-C--:B------:R-:W-:Y:S02]  /*13b10*/  F2FP.F16.E4M3.UNPACK_B R43, R31.reuse ;  /* 0x0000001fff2b723e */ /* 0x080fe400020006ff */
[----:B------:R-:W-:Y:S01]  /*13b20*/  F2FP.F16.E4M3.UNPACK_B R44, R31.H1 ;  /* 0x0000001fff2c723e */ /* 0x000fe200030006ff */
[C---:B------:R-:W-:Y:S01]  /*13b30*/  FMUL.FTZ R60, R5.reuse, R58 ;  /* 0x0000003a053c7220 */ /* 0x040fe20000410000 */
[----:B------:R-:W-:Y:S01]  /*13b40*/  F2FP.F16.E4M3.UNPACK_B R32, R29.H1 ;  /* 0x0000001dff20723e */ /* 0x000fe200030006ff */
[-C--:B------:R-:W-:Y:S01]  /*13b50*/  FMUL.FTZ R31, R5, R50.reuse ;  /* 0x00000032051f7220 */ /* 0x080fe20000410000 */
[----:B------:R-:W-:Y:S01]  /*13b60*/  F2FP.F16.E4M3.UNPACK_B R53, R53.H1 ;  /* 0x00000035ff35723e */ /* 0x000fe200030006ff */
[C---:B------:R-:W-:Y:S01]  /*13b70*/  FFMA.FTZ R5, R13.reuse, R50, -R60 ;  /* 0x000000320d057223 */ /* 0x040fe2000001083c */
[----:B------:R-:W-:Y:S01]  /*13b80*/  F2FP.F16.E4M3.UNPACK_B R45, R45.H1 ;  /* 0x0000002dff2d723e */ /* 0x000fe200030006ff */
[----:B------:R-:W-:Y:S01]  /*13b90*/  FFMA.FTZ R13, R13, R58, R31 ;  /* 0x0000003a0d0d7223 */ /* 0x000fe2000001001f */
[----:B------:R-:W-:-:S02]  /*13ba0*/  HADD2.F32 R31, -RZ, R32.H0_H0 ;  /* 0x20000020ff1f7230 */ /* 0x000fc40000004100 */
[----:B------:R-:W-:Y:S01]  /*13bb0*/  HADD2.F32 R50, -RZ, R53.H0_H0 ;  /* 0x20000035ff327230 */ /* 0x000fe20000004100 */
[-C--:B------:R-:W-:Y:S01]  /*13bc0*/  F2FP.F16.E4M3.UNPACK_B R33, R30.reuse ;  /* 0x0000001eff21723e */ /* 0x080fe200020006ff */
[----:B------:R-:W-:Y:S01]  /*13bd0*/  HADD2.F32 R47, -RZ, R46.H1_H1 ;  /* 0x3000002eff2f7230 */ /* 0x000fe20000004100 */
[----:B------:R-:W-:Y:S01]  /*13be0*/  F2FP.F16.E4M3.UNPACK_B R42, R30.H1 ;  /* 0x0000001eff2a723e */ /* 0x000fe200030006ff */
[----:B------:R-:W-:Y:S02]  /*13bf0*/  HADD2.F32 R57, -RZ, R57.H1_H1 ;  /* 0x30000039ff397230 */ /* 0x000fe40000004100 */
[----:B------:R-:W-:Y:S02]  /*13c00*/  HADD2.F32 R30, -RZ, R7.H1_H1 ;  /* 0x30000007ff1e7230 */ /* 0x000fe40000004100 */
[----:B------:R-:W-:Y:S01]  /*13c10*/  FMUL.FTZ R62, R31, R50 ;  /* 0x000000321f3e7220 */ /* 0x000fe20000410000 */
[----:B------:R-:W-:Y:S02]  /*13c20*/  HADD2.F32 R46, -RZ, R45.H0_H0 ;  /* 0x2000002dff2e7230 */ /* 0x000fe40000004100 */
[----:B------:R-:W-:-:S02]  /*13c30*/  HADD2.F32 R7, -RZ, R6.H0_H0 ;  /* 0x20000006ff077230 */ /* 0x000fc40000004100 */
[C---:B------:R-:W-:Y:S01]  /*13c40*/  FMUL.FTZ R65, R30.reuse, R57 ;  /* 0x000000391e417220 */ /* 0x040fe20000410000 */
[----:B------:R-:W-:Y:S02]  /*13c50*/  HADD2.F32 R4, -RZ, R4.H1_H1 ;  /* 0x30000004ff047230 */ /* 0x000fe40000004100 */
[----:B------:R-:W-:Y:S01]  /*13c60*/  FMUL.FTZ R30, R30, R47 ;  /* 0x0000002f1e1e7220 */ /* 0x000fe20000410000 */
[-C--:B------:R-:W-:Y:S01]  /*13c70*/  FMUL.FTZ R31, R31, R46.reuse ;  /* 0x0000002e1f1f7220 */ /* 0x080fe20000410000 */
[C---:B------:R-:W-:Y:S01]  /*13c80*/  FFMA.FTZ R62, R7.reuse, R46, -R62 ;  /* 0x0000002e073e7223 */ /* 0x040fe2000001083e */
[----:B------:R-:W-:Y:S01]  /*13c90*/  F2FP.F16.E4M3.UNPACK_B R46, R63 ;  /* 0x0000003fff2e723e */ /* 0x000fe200020006ff */
[C---:B------:R-:W-:Y:S01]  /*13ca0*/  FFMA.FTZ R60, R4.reuse, R57, R30 ;  /* 0x00000039043c7223 */ /* 0x040fe2000001001e */
[----:B------:R-:W-:Y:S01]  /*13cb0*/  F2FP.F16.E4M3.UNPACK_B R20, R15 ;  /* 0x0000000fff14723e */ /* 0x000fe200020006ff */
[----:B------:R-:W-:Y:S01]  /*13cc0*/  FFMA.FTZ R58, R4, R47, -R65 ;  /* 0x0000002f043a7223 */ /* 0x000fe20000010841 */
        /* <DEDUP_REMOVED lines=12> */
[----:B------:R-:W-:Y:S01]  /*13d90*/  HADD2.F32 R4, -RZ, R20.H0_H0 ;  /* 0x20000014ff047230 */ /* 0x000fe20000004100 */
[----:B------:R-:W-:Y:S01]  /*13da0*/  F2FP.F16.E4M3.UNPACK_B R63, R63.H1 ;  /* 0x0000003fff3f723e */ /* 0x000fe200030006ff */
[----:B------:R-:W-:Y:S01]  /*13db0*/  HADD2.F32 R46, -RZ, R46.H1_H1 ;  /* 0x3000002eff2e7230 */ /* 0x000fe20000004100 */
[----:B------:R-:W-:Y:S01]  /*13dc0*/  F2FP.F16.E4M3.UNPACK_B R51, R51.H1 ;  /* 0x00000033ff33723e */ /* 0x000fe200030006ff */
[----:B------:R-:W-:Y:S02]  /*13dd0*/  HADD2.F32 R43, -RZ, R43.H1_H1 ;  /* 0x3000002bff2b7230 */ /* 0x000fe40000004100 */
[----:B------:R-:W-:Y:S01]  /*13de0*/  HADD2.F32 R30, -RZ, R30.H1_H1 ;  /* 0x3000001eff1e7230 */ /* 0x000fe20000004100 */
[----:B------:R-:W-:Y:S01]  /*13df0*/  F2FP.F16.E4M3.UNPACK_B R21, R15.H1 ;  /* 0x0000000fff15723e */ /* 0x000fe200030006ff */
[----:B------:R-:W-:Y:S01]  /*13e00*/  FMUL.FTZ R64, R7, R31 ;  /* 0x0000001f07407220 */ /* 0x000fe20000410000 */
[C---:B------:R-:W-:Y:S01]  /*13e10*/  FFMA.FTZ R57, R6.reuse, R45, -R57 ;  /* 0x0000002d06397223 */ /* 0x040fe20000010839 */
[----:B------:R-:W-:Y:S01]  /*13e20*/  FFMA.FTZ R53, R6, R53, R32 ;  /* 0x0000003506357223 */ /* 0x000fe20000010020 */
[----:B------:R-:W-:Y:S01]  /*13e30*/  FFMA.FTZ R65, R4, R31, -R65 ;  /* 0x0000001f04417223 */ /* 0x000fe20000010841 */
[----:B------:R-:W-:-:S02]  /*13e40*/  HADD2.F32 R20, -RZ, R20.H1_H1 ;  /* 0x30000014ff147230 */ /* 0x000fc40000004100 */
[C---:B------:R-:W-:Y:S01]  /*13e50*/  FMUL.FTZ R45, R43.reuse, R46 ;  /* 0x0000002e2b2d7220 */ /* 0x040fe20000410000 */
[----:B------:R-:W-:Y:S02]  /*13e60*/  HADD2.F32 R31, -RZ, R63.H0_H0 ;  /* 0x2000003fff1f7230 */ /* 0x000fe40000004100 */
[----:B------:R-:W-:Y:S01]  /*13e70*/  FMUL.FTZ R43, R43, R30 ;  /* 0x0000001e2b2b7220 */ /* 0x000fe20000410000 */
[----:B------:R-:W-:Y:S02]  /*13e80*/  HADD2.F32 R6, -RZ, R44.H0_H0 ;  /* 0x2000002cff067230 */ /* 0x000fe40000004100 */
[----:B------:R-:W-:Y:S02]  /*13e90*/  HADD2.F32 R7, -RZ, R51.H0_H0 ;  /* 0x20000033ff077230 */ /* 0x000fe40000004100 */
[----:B------:R-:W-:Y:S01]  /*13ea0*/  FFMA.FTZ R64, R4, R47, R64 ;  /* 0x0000002f04407223 */ /* 0x000fe20000010040 */
[----:B------:R-:W-:Y:S01]  /*13eb0*/  HADD2.F32 R4, -RZ, R21.H0_H0 ;  /* 0x20000015ff047230 */ /* 0x000fe20000004100 */
[----:B------:R-:W-:Y:S01]  /*13ec0*/  F2FP.F16.E4M3.UNPACK_B R29, R28 ;  /* 0x0000001cff1d723e */ /* 0x000fe200020006ff */
[----:B------:R-:W-:Y:S01]  /*13ed0*/  FMUL.FTZ R47, R6, R31 ;  /* 0x0000001f062f7220 */ /* 0x000fe20000410000 */
[C---:B------:R-:W-:Y:S01]  /*13ee0*/  FFMA.FTZ R66, R20.reuse, R30, -R45 ;  /* 0x0000001e14427223 */ /* 0x040fe2000001082d */
[----:B------:R-:W-:Y:S01]  /*13ef0*/  FFMA.FTZ R67, R20, R46, R43 ;  /* 0x0000002e14437223 */ /* 0x000fe2000001002b */
[----:B------:R-:W-:Y:S01]  /*13f00*/  F2FP.F16.E4M3.UNPACK_B R28, R28.H1 ;  /* 0x0000001cff1c723e */ /* 0x000fe200030006ff */
[-C--:B------:R-:W-:Y:S01]  /*13f10*/  FMUL.FTZ R6, R6, R7.reuse ;  /* 0x0000000706067220 */ /* 0x080fe20000410000 */
[----:B------:R-:W-:Y:S01]  /*13f20*/  F2FP.F16.E4M3.UNPACK_B R20, R52.H1 ;  /* 0x00000034ff14723e */ /* 0x000fe200030006ff */
[C---:B------:R-:W-:Y:S01]  /*13f30*/  FFMA.FTZ R46, R4.reuse, R7, -R47 ;  /* 0x00000007042e7223 */ /* 0x040fe2000001082f */
[-C--:B------:R-:W-:Y:S01]  /*13f40*/  F2FP.F16.E4M3.UNPACK_B R3, R12.reuse ;  /* 0x0000000cff03723e */ /* 0x080fe200020006ff */
[----:B------:R-:W-:Y:S01]  /*13f50*/  FFMA.FTZ R68, R4, R31, R6 ;  /* 0x0000001f04447223 */ /* 0x000fe20000010006 */
[----:B------:R-:W-:Y:S01]  /*13f60*/  F2FP.F16.E4M3.UNPACK_B R12, R12.H1 ;  /* 0x0000000cff0c723e */ /* 0x000fe200030006ff */
[----:B------:R-:W-:Y:S01]  /*13f70*/  HADD2.F32 R43, -RZ, R20.H0_H0 ;  /* 0x20000014ff2b7230 */ /* 0x000fe20000004100 */
[----:B------:R-:W-:Y:S01]  /*13f80*/  F2FP.F16.E4M3.UNPACK_B R7, R48.H1 ;  /* 0x00000030ff07723e */ /* 0x000fe200030006ff */
[----:B------:R-:W-:-:S02]  /*13f90*/  HADD2.F32 R6, -RZ, R28.H0_H0 ;  /* 0x2000001cff067230 */ /* 0x000fc40000004100 */
[----:B------:R-:W-:Y:S02]  /*13fa0*/  HADD2.F32 R63, -RZ, R63.H1_H1 ;  /* 0x3000003fff3f7230 */ /* 0x000fe40000004100 */
[----:B------:R-:W-:Y:S02]  /*13fb0*/  HADD2.F32 R44, -RZ, R44.H1_H1 ;  /* 0x3000002cff2c7230 */ /* 0x000fe40000004100 */
[----:B------:R-:W-:Y:S01]  /*13fc0*/  FMUL.FTZ R45, R6, R43 ;  /* 0x0000002b062d7220 */ /* 0x000fe20000410000 */
[----:B------:R-:W-:Y:S02]  /*13fd0*/  HADD2.F32 R31, -RZ, R7.H0_H0 ;  /* 0x20000007ff1f7230 */ /* 0x000fe40000004100 */
[----:B------:R-:W-:Y:S02]  /*13fe0*/  HADD2.F32 R4, -RZ, R12.H0_H0 ;  /* 0x2000000cff047230 */ /* 0x000fe40000004100 */
[----:B------:R-:W-:Y:S01]  /*13ff0*/  FMUL.FTZ R30, R44, R63 ;  /* 0x0000003f2c1e7220 */ /* 0x000fe20000410000 */
[----:B------:R-:W-:-:S02]  /*14000*/  HADD2.F32 R51, -RZ, R51.H1_H1 ;  /* 0x30000033ff337230 */ /* 0x000fc40000004100 */
[-C--:B------:R-:W-:Y:S01]  /*14010*/  FMUL.FTZ R6, R6, R31.reuse ;  /* 0x0000001f06067220 */ /* 0x080fe20000410000 */
[----:B------:R-:W-:Y:S02]  /*14020*/  HADD2.F32 R21, -RZ, R21.H1_H1 ;  /* 0x30000015ff157230 */ /* 0x000fe40000004100 */
[----:B------:R-:W-:Y:S01]  /*14030*/  FFMA.FTZ R45, R4, R31, -R45 ;  /* 0x0000001f042d7223 */ /* 0x000fe2000001082d */
[----:B------:R-:W-:Y:S02]  /*14040*/  HADD2.F32 R31, -RZ, R20.H1_H1 ;  /* 0x30000014ff1f7230 */ /* 0x000fe40000004100 */
[----:B------:R-:W-:Y:S02]  /*14050*/  HADD2.F32 R28, -RZ, R28.H1_H1 ;  /* 0x3000001cff1c7230 */ /* 0x000fe40000004100 */
[CC--:B------:R-:W-:Y:S01]  /*14060*/  FFMA.FTZ R69, R21.reuse, R51.reuse, -R30 ;  /* 0x0000003315457223 */ /* 0x0c0fe2000001081e */
[----:B------:R-:W-:Y:S02]  /*14070*/  HADD2.F32 R7, -RZ, R7.H1_H1 ;  /* 0x30000007ff077230 */ /* 0x000fe40000004100 */
[----:B------:R-:W-:Y:S01]  /*14080*/  FMUL.FTZ R44, R44, R51 ;  /* 0x000000332c2c7220 */ /* 0x000fe20000410000 */
[----:B------:R-:W-:Y:S01]  /*14090*/  FFMA.FTZ R30, R4, R43, R6 ;  /* 0x0000002b041e7223 */ /* 0x000fe20000010006 */
[----:B------:R-:W-:Y:S01]  /*140a0*/  F2FP.F16.E4M3.UNPACK_B R52, R52 ;  /* 0x00000034ff34723e */ /* 0x000fe200020006ff */
[----:B------:R-:W-:Y:S01]  /*140b0*/  HADD2.F32 R12, -RZ, R12.H1_H1 ;  /* 0x3000000cff0c7230 */ /* 0x000fe20000004100 */
[----:B------:R-:W-:Y:S01]  /*140c0*/  F2FP.F16.E4M3.UNPACK_B R48, R48 ;  /* 0x00000030ff30723e */ /* 0x000fe200020006ff */
[C---:B------:R-:W-:Y:S01]  /*140d0*/  FMUL.FTZ R43, R28.reuse, R31 ;  /* 0x0000001f1c2b7220 */ /* 0x040fe20000410000 */
[----:B------:R-:W-:Y:S01]  /*140e0*/  FFMA.FTZ R63, R21, R63, R44 ;  /* 0x0000003f153f7223 */ /* 0x000fe2000001002c */
[----:B------:R-:W-:Y:S01]  /*140f0*/  FMUL.FTZ R4, R28, R7 ;  /* 0x000000071c047220 */ /* 0x000fe20000410000 */
[----:B------:R-:W-:-:S02]  /*14100*/  HADD2.F32 R21, -RZ, R52.H0_H0 ;  /* 0x20000034ff157230 */ /* 0x000fc40000004100 */
[C---:B------:R-:W-:Y:S01]  /*14110*/  FFMA.FTZ R28, R12.reuse, R7, -R43 ;  /* 0x000000070c1c7223 */ /* 0x040fe2000001082b */
[--C-:B------:R-:W-:Y:S02]  /*14120*/  HADD2.F32 R6, -RZ, R29.reuse.H0_H0 ;  /* 0x2000001dff067230 */ /* 0x100fe40000004100 */
[----:B------:R-:W-:Y:S02]  /*14130*/  HADD2.F32 R7, -RZ, R48.H0_H0 ;  /* 0x20000030ff077230 */ /* 0x000fe40000004100 */
[----:B------:R-:W-:Y:S02]  /*14140*/  HADD2.F32 R52, -RZ, R52.H1_H1 ;  /* 0x30000034ff347230 */ /* 0x000fe40000004100 */
[----:B------:R-:W-:Y:S02]  /*14150*/  HADD2.F32 R29, -RZ, R29.H1_H1 ;  /* 0x3000001dff1d7230 */ /* 0x000fe40000004100 */
[----:B------:R-:W-:Y:S01]  /*14160*/  FFMA.FTZ R47, R12, R31, R4 ;  /* 0x0000001f0c2f7223 */ /* 0x000fe20000010004 */
[----:B------:R-:W-:-:S02]  /*14170*/  HADD2.F32 R4, -RZ, R3.H0_H0 ;  /* 0x20000003ff047230 */ /* 0x000fc40000004100 */
[----:B------:R-:W-:Y:S02]  /*14180*/  HADD2.F32 R48, -RZ, R48.H1_H1 ;  /* 0x30000030ff307230 */ /* 0x000fe40000004100 */
[C---:B------:R-:W-:Y:S01]  /*14190*/  FMUL.FTZ R31, R6.reuse, R21 ;  /* 0x00000015061f7220 */ /* 0x040fe20000410000 */
[----:B------:R-:W-:Y:S02]  /*141a0*/  HADD2.F32 R3, -RZ, R3.H1_H1 ;  /* 0x30000003ff037230 */ /* 0x000fe40000004100 */
[----:B------:R-:W-:Y:S01]  /*141b0*/  FMUL.FTZ R43, R6, R7 ;  /* 0x00000007062b7220 */ /* 0x000fe20000410000 */
[----:B------:R-:W-:Y:S01]  /*141c0*/  F2FP.F16.E4M3.UNPACK_B R12, R59.H1 ;  /* 0x0000003bff0c723e */ /* 0x000fe200030006ff */
[C---:B------:R-:W-:Y:S01]  /*141d0*/  FMUL.FTZ R20, R29.reuse, R52 ;  /* 0x000000341d147220 */ /* 0x040fe20000410000 */
[----:B------:R-:W-:Y:S01]  /*141e0*/  F2FP.F16.E4M3.UNPACK_B R15, R14 ;  /* 0x0000000eff0f723e */ /* 0x000fe200020006ff */
[----:B------:R-:W-:Y:S01]  /*141f0*/  FMUL.FTZ R29, R29, R48 ;  /* 0x000000301d1d7220 */ /* 0x000fe20000410000 */
[----:B------:R-:W-:Y:S01]  /*14200*/  F2FP.F16.E4M3.UNPACK_B R14, R14.H1 ;  /* 0x0000000eff0e723e */ /* 0x000fe200030006ff */
[C---:B------:R-:W-:Y:S01]  /*14210*/  FFMA.FTZ R31, R4.reuse, R7, -R31 ;  /* 0x00000007041f7223 */ /* 0x040fe2000001081f */
[----:B------:R-:W-:Y:S01]  /*14220*/  FFMA.FTZ R43, R4, R21, R43 ;  /* 0x00000015042b7223 */ /* 0x000fe2000001002b */
[----:B------:R-:W-:Y:S01]  /*14230*/  F2FP.F16.E4M3.UNPACK_B R6, R49.H1 ;  /* 0x00000031ff06723e */ /* 0x000fe200030006ff */
[----:B------:R-:W-:Y:S01]  /*14240*/  FFMA.FTZ R48, R3, R48, -R20 ;  /* 0x0000003003307223 */ /* 0x000fe20000010814 */
[----:B------:R-:W-:-:S02]  /*14250*/  HADD2.F32 R20, -RZ, R12.H0_H0 ;  /* 0x2000000cff147230 */ /* 0x000fc40000004100 */
[----:B------:R-:W-:Y:S02]  /*14260*/  HADD2.F32 R4, -RZ, R42.H0_H0 ;  /* 0x2000002aff047230 */ /* 0x000fe40000004100 */
[----:B------:R-:W-:Y:S01]  /*14270*/  FFMA.FTZ R52, R3, R52, R29 ;  /* 0x0000003403347223 */ /* 0x000fe2000001001d */
[--C-:B------:R-:W-:Y:S02]  /*14280*/  HADD2.F32 R7, -RZ, R6.reuse.H0_H0 ;  /* 0x20000006ff077230 */ /* 0x100fe40000004100 */
[----:B------:R-:W-:Y:S02]  /*14290*/  HADD2.F32 R21, -RZ, R6.H1_H1 ;  /* 0x30000006ff157230 */ /* 0x000fe40000004100 */
[----:B------:R-:W-:Y:S01]  /*142a0*/  FMUL.FTZ R6, R4, R20 ;  /* 0x0000001404067220 */ /* 0x000fe20000410000 */
[----:B------:R-:W-:Y:S02]  /*142b0*/  HADD2.F32 R3, -RZ, R14.H0_H0 ;  /* 0x2000000eff037230 */ /* 0x000fe40000004100 */
[----:B------:R-:W-:-:S02]  /*142c0*/  HADD2.F32 R29, -RZ, R12.H1_H1 ;  /* 0x3000000cff1d7230 */ /* 0x000fc40000004100 */
[----:B------:R-:W-:Y:S02]  /*142d0*/  HADD2.F32 R42, -RZ, R42.H1_H1 ;  /* 0x3000002aff2a7230 */ /* 0x000fe40000004100 */
[-C--:B------:R-:W-:Y:S01]  /*142e0*/  FMUL.FTZ R4, R4, R7.reuse ;  /* 0x0000000704047220 */ /* 0x080fe20000410000 */
[C---:B------:R-:W-:Y:S01]  /*142f0*/  FFMA.FTZ R44, R3.reuse, R7, -R6 ;  /* 0x00000007032c7223 */ /* 0x040fe20000010806 */
[----:B------:R-:W-:Y:S01]  /*14300*/  HADD2.F32 R14, -RZ, R14.H1_H1 ;  /* 0x3000000eff0e7230 */ /* 0x000fe20000004100 */
[----:B------:R-:W-:Y:S01]  /*14310*/  F2FP.F16.E4M3.UNPACK_B R59, R59 ;  /* 0x0000003bff3b723e */ /* 0x000fe200020006ff */
[C---:B------:R-:W-:Y:S01]  /*14320*/  FMUL.FTZ R7, R42.reuse, R29 ;  /* 0x0000001d2a077220 */ /* 0x040fe20000410000 */
[----:B------:R-:W-:Y:S01]  /*14330*/  F2FP.F16.E4M3.UNPACK_B R49, R49 ;  /* 0x00000031ff31723e */ /* 0x000fe200020006ff */
[-C--:B------:R-:W-:Y:S01]  /*14340*/  FMUL.FTZ R6, R42, R21.reuse ;  /* 0x000000152a067220 */ /* 0x080fe20000410000 */
[----:B------:R-:W-:Y:S01]  /*14350*/  FFMA.FTZ R42, R3, R20, R4 ;  /* 0x00000014032a7223 */ /* 0x000fe20000010004 */
[----:B------:R-:W-:Y:S01]  /*14360*/  FFMA.FTZ R51, R14, R21, -R7 ;  /* 0x000000150e337223 */ /* 0x000fe20000010807 */
[----:B------:R-:W-:-:S02]  /*14370*/  HADD2.F32 R7, -RZ, R59.H0_H0 ;  /* 0x2000003bff077230 */ /* 0x000fc40000004100 */
[----:B------:R-:W-:Y:S01]  /*14380*/  FFMA.FTZ R29, R14, R29, R6 ;  /* 0x0000001d0e1d7223 */ /* 0x000fe20000010006 */
[----:B------:R-:W-:Y:S02]  /*14390*/  HADD2.F32 R4, -RZ, R33.H0_H0 ;  /* 0x20000021ff047230 */ /* 0x000fe40000004100 */
[----:B------:R-:W-:Y:S02]  /*143a0*/  HADD2.F32 R6, -RZ, R49.H0_H0 ;  /* 0x20000031ff067230 */ /* 0x000fe40000004100 */
[----:B------:R-:W-:Y:S02]  /*143b0*/  HADD2.F32 R14, -RZ, R59.H1_H1 ;  /* 0x3000003bff0e7230 */ /* 0x000fe40000004100 */
[----:B------:R-:W-:Y:S02]  /*143c0*/  HADD2.F32 R33, -RZ, R33.H1_H1 ;  /* 0x30000021ff217230 */ /* 0x000fe40000004100 */
[----:B------:R-:W-:Y:S02]  /*143d0*/  HADD2.F32 R12, -RZ, R49.H1_H1 ;  /* 0x30000031ff0c7230 */ /* 0x000fe40000004100 */
[----:B------:R-:W-:Y:S01]  /*143e0*/  FMUL.FTZ R20, R4, R7 ;  /* 0x0000000704147220 */ /* 0x000fe20000410000 */
[----:B------:R-:W-:-:S02]  /*143f0*/  HADD2.F32 R3, -RZ, R15.H0_H0 ;  /* 0x2000000fff037230 */ /* 0x000fc40000004100 */
        /* <DEDUP_REMOVED lines=15> */
[----:B------:R-:W-:-:S02]  /*144f0*/  F2FP.SATFINITE.E4M3.F32.PACK_AB_MERGE_C R29, R29, R42, RZ ;  /* 0x0000002a1d1d723e */ /* 0x000fc400048070ff */
[----:B------:R-:W-:Y:S02]  /*14500*/  F2FP.SATFINITE.E4M3.F32.PACK_AB_MERGE_C R5, R58, R5, R57 ;  /* 0x000000053a05723e */ /* 0x000fe40004807039 */
[----:B------:R-:W-:Y:S02]  /*14510*/  F2FP.SATFINITE.E4M3.F32.PACK_AB_MERGE_C R7, R66, R65, R7 ;  /* 0x000000414207723e */ /* 0x000fe40004807007 */
[----:B------:R-:W-:Y:S02]  /*14520*/  F2FP.SATFINITE.E4M3.F32.PACK_AB_MERGE_C R4, R48, R31, R4 ;  /* 0x0000001f3004723e */ /* 0x000fe40004807004 */
[----:B------:R-:W-:Y:S02]  /*14530*/  F2FP.SATFINITE.E4M3.F32.PACK_AB_MERGE_C R6, R21, R6, R44 ;  /* 0x000000061506723e */ /* 0x000fe4000480702c */
[----:B------:R-:W-:Y:S02]  /*14540*/  F2FP.SATFINITE.E4M3.F32.PACK_AB_MERGE_C R13, R60, R13, R50 ;  /* 0x0000000d3c0d723e */ /* 0x000fe40004807032 */
[----:B------:R-:W-:-:S02]  /*14550*/  F2FP.SATFINITE.E4M3.F32.PACK_AB_MERGE_C R15, R67, R64, R15 ;  /* 0x00000040430f723e */ /* 0x000fc4000480700f */
[----:B------:R-:W-:Y:S02]  /*14560*/  F2FP.SATFINITE.E4M3.F32.PACK_AB_MERGE_C R12, R52, R43, R12 ;  /* 0x0000002b340c723e */ /* 0x000fe4000480700c */
[----:B------:R-:W-:Y:S01]  /*14570*/  F2FP.SATFINITE.E4M3.F32.PACK_AB_MERGE_C R14, R14, R3, R29 ;  /* 0x000000030e0e723e */ /* 0x000fe2000480701d */
[----:B------:R2:W-:Y:S04]  /*14580*/  STS.128 [R70+0x20400], R4 ;  /* 0x0204000446007388 */ /* 0x0005e80000000c00 */
[----:B------:R2:W-:Y:S02]  /*14590*/  STS.128 [R0+0x20400], R12 ;  /* 0x0204000c00007388 */ /* 0x0005e40000000c00 */
.L_x_3098:
[----:B------:R-:W-:Y:S05]  /*145a0*/  BSYNC B1 ;  /* 0x0000000000017941 */ /* 0x000fea0003800000 */
.L_x_3097:
[----:B------:R-:W-:Y:S04]  /*145b0*/  BSSY B1, `(.L_x_3099) ;  /* 0x000010b000017945 */ /* 0x000fe80003800000 */
[----:B------:R-:W-:Y:S05]  /*145c0*/  @P1 BRA `(.L_x_3100) ;  /* 0x0000001000241947 */ /* 0x000fea0003800000 */
[----:B-12---:R-:W2:Y:S01]  /*145d0*/  LDL R15, [R1+0x20] ;  /* 0x00002000010f7983 */ /* 0x006ea20000100800 */
[----:B------:R-:W-:-:S03]  /*145e0*/  SHF.L.U32 R55, R55, 0x7, RZ ;  /* 0x0000000737377819 */ /* 0x000fc600000006ff */
[----:B------:R-:W3:Y:S01]  /*145f0*/  LDL R63, [R1+0x44] ;  /* 0x00004400013f7983 */ /* 0x000ee20000100800 */
[----:B------:R-:W1:Y:S01]  /*14600*/  S2R R0, SR_TID.X ;  /* 0x0000000000007919 */ /* 0x000e620000002100 */
[----:B-----5:R-:W-:Y:S01]  /*14610*/  LOP3.LUT R4, R34, 0xff, RZ, 0xc0, !PT ;  /* 0x000000ff22047812 */ /* 0x020fe200078ec0ff */
[----:B-1----:R-:W-:-:S05]  /*14620*/  VIADD R3, R0, 0xffffff80 ;  /* 0xffffff8000037836 */ /* 0x002fca0000000000 */
[----:B------:R-:W-:-:S04]  /*14630*/  SHF.R.S32.HI R0, RZ, 0x1f, R3 ;  /* 0x0000001fff007819 */ /* 0x000fc80000011403 */
[----:B------:R-:W-:-:S04]  /*14640*/  LEA.HI R0, R0, R3, RZ, 0x3 ;  /* 0x0000000300007211 */ /* 0x000fc800078f18ff */
[----:B------:R-:W-:-:S05]  /*14650*/  LOP3.LUT R0, R0, 0xfffffff8, RZ, 0xc0, !PT ;  /* 0xfffffff800007812 */ /* 0x000fca00078ec0ff */
[----:B------:R-:W-:-:S05]  /*14660*/  IMAD.IADD R0, R3, 0x1, -R0 ;  /* 0x0000000103007824 */ /* 0x000fca00078e0a00 */
[----:B------:R-:W-:Y:S02]  /*14670*/  LEA.HI R7, R61, R0, RZ, 0x1c ;  /* 0x000000003d077211 */ /* 0x000fe400078fe0ff */
[----:B------:R-:W-:Y:S02]  /*14680*/  SHF.R.U32.HI R0, RZ, 0x8, R34 ;  /* 0x00000008ff007819 */ /* 0x000fe40000011622 */
[----:B------:R-:W-:Y:S01]  /*14690*/  SHF.R.S32.HI R14, RZ, 0x1f, R7 ;  /* 0x0000001fff0e7819 */ /* 0x000fe20000011407 */
[----:B------:R-:W-:Y:S01]  /*146a0*/  IMAD.SHL.U32 R12, R7, 0x10, RZ ;  /* 0x00000010070c7824 */ /* 0x000fe200078e00ff */
[----:B------:R-:W-:Y:S02]  /*146b0*/  LOP3.LUT R3, R0, 0xff, RZ, 0xc0, !PT ;  /* 0x000000ff00037812 */ /* 0x000fe400078ec0ff */
[----:B------:R-:W-:Y:S02]  /*146c0*/  LEA.HI R14, R14, R7, RZ, 0x3 ;  /* 0x000000070e0e7211 */ /* 0x000fe400078f18ff */
[----:B------:R-:W-:-:S02]  /*146d0*/  LOP3.LUT R55, R55, 0x380, RZ, 0xc0, !PT ;  /* 0x0000038037377812 */ /* 0x000fc400078ec0ff */
[----:B------:R-:W-:Y:S01]  /*146e0*/  PRMT R20, R3, 0x7604, R4 ;  /* 0x0000760403147816 */ /* 0x000fe20000000004 */
[----:B------:R-:W-:Y:S01]  /*146f0*/  IMAD.SHL.U32 R14, R14, 0x800, RZ ;  /* 0x000008000e0e7824 */ /* 0x000fe200078e00ff */
[----:B------:R-:W-:Y:S02]  /*14700*/  LOP3.LUT R0, R55, 0x70, R12, 0xf8, !PT ;  /* 0x0000007037007812 */ /* 0x000fe400078ef80c */
[----:B------:R-:W-:Y:S02]  /*14710*/  SHF.R.U32.HI R3, RZ, 0x8, R36 ;  /* 0x00000008ff037819 */ /* 0x000fe40000011624 */
[----:B------:R-:W-:Y:S02]  /*14720*/  SHF.R.U32.HI R55, RZ, 0x3, R55 ;  /* 0x00000003ff377819 */ /* 0x000fe40000011637 */
[----:B------:R-:W-:Y:S02]  /*14730*/  LOP3.LUT R4, R36, 0xff, RZ, 0xc0, !PT ;  /* 0x000000ff24047812 */ /* 0x000fe400078ec0ff */
[----:B------:R-:W-:-:S02]  /*14740*/  LOP3.LUT R3, R3, 0xff, RZ, 0xc0, !PT ;  /* 0x000000ff03037812 */ /* 0x000fc400078ec0ff */
[----:B------:R-:W-:Y:S02]  /*14750*/  LOP3.LUT R0, R0, R55, RZ, 0x3c, !PT ;  /* 0x0000003700007212 */ /* 0x000fe400078e3cff */
[----:B------:R-:W-:Y:S02]  /*14760*/  SHF.R.U32.HI R7, RZ, 0x8, R38 ;  /* 0x00000008ff077819 */ /* 0x000fe40000011626 */
[----:B0-----:R-:W-:Y:S02]  /*14770*/  LOP3.LUT R13, R14, 0xffffc000, RZ, 0xc0, !PT ;  /* 0xffffc0000e0d7812 */ /* 0x001fe400078ec0ff */
[----:B------:R-:W-:Y:S02]  /*14780*/  PRMT R30, R3, 0x7604, R4 ;  /* 0x00007604031e7816 */ /* 0x000fe40000000004 */
[----:B------:R-:W-:Y:S02]  /*14790*/  SHF.R.U32.HI R5, RZ, 0x8, R35 ;  /* 0x00000008ff057819 */ /* 0x000fe40000011623 */
[----:B------:R-:W-:-:S02]  /*147a0*/  LOP3.LUT R12, R38, 0xff, RZ, 0xc0, !PT ;  /* 0x000000ff260c7812 */ /* 0x000fc400078ec0ff */
[----:B------:R-:W-:Y:S02]  /*147b0*/  LOP3.LUT R7, R7, 0xff, RZ, 0xc0, !PT ;  /* 0x000000ff07077812 */ /* 0x000fe400078ec0ff */
[----:B------:R-:W-:Y:S02]  /*147c0*/  LOP3.LUT R6, R35, 0xff, RZ, 0xc0, !PT ;  /* 0x000000ff23067812 */ /* 0x000fe400078ec0ff */
[----:B------:R-:W-:Y:S02]  /*147d0*/  LOP3.LUT R5, R5, 0xff, RZ, 0xc0, !PT ;  /* 0x000000ff05057812 */ /* 0x000fe400078ec0ff */
[----:B------:R-:W-:Y:S02]  /*147e0*/  PRMT R33, R7, 0x7604, R12 ;  /* 0x0000760407217816 */ /* 0x000fe4000000000c */
[----:B------:R-:W-:Y:S02]  /*147f0*/  SHF.R.U32.HI R12, RZ, 0x8, R40 ;  /* 0x00000008ff0c7819 */ /* 0x000fe40000011628 */
[----:B------:R-:W-:-:S02]  /*14800*/  SHF.R.U32.HI R14, RZ, 0x8, R41 ;  /* 0x00000008ff0e7819 */ /* 0x000fc40000011629 */
[----:B------:R-:W-:Y:S02]  /*14810*/  PRMT R28, R5, 0x7604, R6 ;  /* 0x00007604051c7816 */ /* 0x000fe40000000006 */
[----:B------:R-:W-:Y:S02]  /*14820*/  SHF.R.U32.HI R5, RZ, 0x8, R37 ;  /* 0x00000008ff057819 */ /* 0x000fe40000011625 */
[----:B------:R-:W-:Y:S02]  /*14830*/  LOP3.LUT R12, R12, 0xff, RZ, 0xc0, !PT ;  /* 0x000000ff0c0c7812 */ /* 0x000fe400078ec0ff */
[----:B------:R-:W-:Y:S02]  /*14840*/  LOP3.LUT R14, R14, 0xff, RZ, 0xc0, !PT ;  /* 0x000000ff0e0e7812 */ /* 0x000fe400078ec0ff */
[----:B------:R-:W-:Y:S02]  /*14850*/  LOP3.LUT R21, R41, 0xff, RZ, 0xc0, !PT ;  /* 0x000000ff29157812 */ /* 0x000fe400078ec0ff */
[----:B------:R-:W-:-:S02]  /*14860*/  LOP3.LUT R6, R37, 0xff, RZ, 0xc0, !PT ;  /* 0x000000ff25067812 */ /* 0x000fc400078ec0ff */
[----:B------:R-:W-:Y:S02]  /*14870*/  LOP3.LUT R5, R5, 0xff, RZ, 0xc0, !PT ;  /* 0x000000ff05057812 */ /* 0x000fe400078ec0ff */
[----:B------:R-:W-:Y:S02]  /*14880*/  PRMT R49, R14, 0x7604, R21 ;  /* 0x000076040e317816 */ /* 0x000fe40000000015 */
[----:B------:R-:W-:Y:S02]  /*14890*/  PRMT R32, R5, 0x7604, R6 ;  /* 0x0000760405207816 */ /* 0x000fe40000000006 */
[----:B------:R-:W-:Y:S02]  /*148a0*/  SHF.R.U32.HI R21, RZ, 0x10, R35 ;  /* 0x00000010ff157819 */ /* 0x000fe40000011623 */
[----:B------:R-:W-:Y:S02]  /*148b0*/  SHF.R.U32.HI R29, RZ, 0x10, R36 ;  /* 0x00000010ff1d7819 */ /* 0x000fe40000011624 */
[----:B------:R-:W-:-:S02]  /*148c0*/  LOP3.LUT R21, R21, 0xff, RZ, 0xc0, !PT ;  /* 0x000000ff15157812 */ /* 0x000fc400078ec0ff */
[----:B------:R-:W-:Y:S02]  /*148d0*/  SHF.R.U32.HI R31, RZ, 0x10, R37 ;  /* 0x00000010ff1f7819 */ /* 0x000fe40000011625 */
[----:B------:R-:W-:Y:S02]  /*148e0*/  PRMT R21, R21, 0x7054, R28 ;  /* 0x0000705415157816 */ /* 0x000fe4000000001c */
[----:B------:R-:W-:Y:S02]  /*148f0*/  SHF.R.U32.HI R28, RZ, 0x10, R39 ;  /* 0x00000010ff1c7819 */ /* 0x000fe40000011627 */
[----:B------:R-:W-:Y:S02]  /*14900*/  LOP3.LUT R29, R29, 0xff, RZ, 0xc0, !PT ;  /* 0x000000ff1d1d7812 */ /* 0x000fe400078ec0ff */
[----:B------:R-:W-:Y:S02]  /*14910*/  LOP3.LUT R31, R31, 0xff, RZ, 0xc0, !PT ;  /* 0x000000ff1f1f7812 */ /* 0x000fe400078ec0ff */
[----:B------:R-:W-:-:S02]  /*14920*/  LOP3.LUT R28, R28, 0xff, RZ, 0xc0, !PT ;  /* 0x000000ff1c1c7812 */ /* 0x000fc400078ec0ff */
[----:B------:R-:W-:Y:S02]  /*14930*/  PRMT R29, R29, 0x7054, R30 ;  /* 0x000070541d1d7816 */ /* 0x000fe4000000001e */
[----:B------:R-:W-:Y:S02]  /*14940*/  SHF.R.U32.HI R30, RZ, 0x10, R40 ;  /* 0x00000010ff1e7819 */ /* 0x000fe40000011628 */
[----:B------:R-:W-:Y:S02]  /*14950*/  PRMT R31, R31, 0x7054, R32 ;  /* 0x000070541f1f7816 */ /* 0x000fe40000000020 */
[----:B------:R-:W-:Y:S02]  /*14960*/  SHF.R.U32.HI R32, RZ, 0x10, R41 ;  /* 0x00000010ff207819 */ /* 0x000fe40000011629 */
[----:B------:R-:W-:Y:S02]  /*14970*/  LOP3.LUT R30, R30, 0xff, RZ, 0xc0, !PT ;  /* 0x000000ff1e1e7812 */ /* 0x000fe400078ec0ff */
[----:B------:R-:W-:-:S02]  /*14980*/  LOP3.LUT R35, R21, 0xff000000, R35, 0xf8, !PT ;  /* 0xff00000015237812 */ /* 0x000fc400078ef823 */
[----:B------:R-:W-:-:S04]  /*14990*/  LOP3.LUT R32, R32, 0xff, RZ, 0xc0, !PT ;  /* 0x000000ff20207812 */ /* 0x000fc800078ec0ff */
[----:B------:R-:W-:Y:S02]  /*149a0*/  PRMT R49, R32, 0x7054, R49 ;  /* 0x0000705420317816 */ /* 0x000fe40000000031 */
[----:B------:R-:W-:Y:S02]  /*149b0*/  LOP3.LUT R44, R31, 0xff000000, R37, 0xf8, !PT ;  /* 0xff0000001f2c7812 */ /* 0x000fe400078ef825 */
[----:B------:R-:W-:Y:S02]  /*149c0*/  LOP3.LUT R49, R49, 0xff000000, R41, 0xf8, !PT ;  /* 0xff00000031317812 */ /* 0x000fe400078ef829 */
[----:B--2---:R-:W-:Y:S02]  /*149d0*/  IADD3 R3, R0, R13, R15 ;  /* 0x0000000d00037210 */ /* 0x004fe40007ffe00f */
[----:B------:R-:W-:Y:S02]  /*149e0*/  SHF.R.U32.HI R0, RZ, 0x8, R39 ;  /* 0x00000008ff007819 */ /* 0x000fe40000011627 */
[----:B------:R-:W-:Y:S01]  /*149f0*/  LOP3.LUT R13, R39, 0xff, RZ, 0xc0, !PT ;  /* 0x000000ff270d7812 */ /* 0x000fe200078ec0ff */
[----:B---3--:R-:W0:Y:S01]  /*14a00*/  LDS.128 R4, [R63+0x20400] ;  /* 0x020400003f047984 */ /* 0x008e220000000c00 */
[----:B------:R-:W-:-:S02]  /*14a10*/  LOP3.LUT R0, R0, 0xff, RZ, 0xc0, !PT ;  /* 0x000000ff00007812 */ /* 0x000fc400078ec0ff */
[----:B------:R-:W-:Y:S02]  /*14a20*/  LOP3.LUT R15, R40, 0xff, RZ, 0xc0, !PT ;  /* 0x000000ff280f7812 */ /* 0x000fe400078ec0ff */
[----:B------:R-:W-:Y:S01]  /*14a30*/  PRMT R43, R0, 0x7604, R13 ;  /* 0x00007604002b7816 */ /* 0x000fe2000000000d */
[----:B------:R-:W-:Y:S01]  /*14a40*/  IMAD.IADD R0, R22, 0x1, R3 ;  /* 0x0000000116007824 */ /* 0x000fe200078e0203 */
[----:B------:R-:W-:-:S04]  /*14a50*/  PRMT R47, R12, 0x7604, R15 ;  /* 0x000076040c2f7816 */ /* 0x000fc8000000000f */
[----:B------:R-:W1:Y:S01]  /*14a60*/  LDS.128 R12, [R0+0x20400] ;  /* 0x02040000000c7984 */ /* 0x000e620000000c00 */
[----:B------:R-:W-:-:S04]  /*14a70*/  SHF.R.U32.HI R3, RZ, 0x10, R34 ;  /* 0x00000010ff037819 */ /* 0x000fc80000011622 */
[----:B------:R-:W-:Y:S02]  /*14a80*/  LOP3.LUT R3, R3, 0xff, RZ, 0xc0, !PT ;  /* 0x000000ff03037812 */ /* 0x000fe400078ec0ff */
[----:B------:R-:W-:Y:S02]  /*14a90*/  PRMT R45, R28, 0x7054, R43 ;  /* 0x000070541c2d7816 */ /* 0x000fe4000000002b */
[----:B------:R-:W-:Y:S02]  /*14aa0*/  PRMT R3, R3, 0x7054, R20 ;  /* 0x0000705403037816 */ /* 0x000fe40000000014 */
[----:B------:R-:W-:Y:S02]  /*14ab0*/  SHF.R.U32.HI R20, RZ, 0x10, R38 ;  /* 0x00000010ff147819 */ /* 0x000fe40000011626 */
[----:B------:R-:W-:Y:S02]  /*14ac0*/  LOP3.LUT R45, R45, 0xff000000, R39, 0xf8, !PT ;  /* 0xff0000002d2d7812 */ /* 0x000fe400078ef827 */
[----:B------:R-:W-:-:S02]  /*14ad0*/  LOP3.LUT R20, R20, 0xff, RZ, 0xc0, !PT ;  /* 0x000000ff14147812 */ /* 0x000fc400078ec0ff */
[----:B------:R-:W-:Y:S02]  /*14ae0*/  PRMT R47, R30, 0x7054, R47 ;  /* 0x000070541e2f7816 */ /* 0x000fe4000000002f */
[----:B------:R-:W-:Y:S02]  /*14af0*/  LOP3.LUT R43, R29, 0xff000000, R36, 0xf8, !PT ;  /* 0xff0000001d2b7812 */ /* 0x000fe400078ef824 */
[----:B------:R-:W-:Y:S02]  /*14b00*/  F2FP.F16.E4M3.UNPACK_B R36, R35 ;  /* 0x00000023ff24723e */ /* 0x000fe400020006ff */
[----:B------:R-:W-:Y:S02]  /*14b10*/  F2FP.F16.E4M3.UNPACK_B R39, R45 ;  /* 0x0000002dff27723e */ /* 0x000fe400020006ff */
[----:B------:R-:W-:Y:S01]  /*14b20*/  PRMT R33, R20, 0x7054, R33 ;  /* 0x0000705414217816 */ /* 0x000fe20000000021 */
[----:B------:R-:W-:Y:S01]  /*14b30*/  HADD2.F32 R37, -RZ, R36.H0_H0 ;  /* 0x20000024ff257230 */ /* 0x000fe20000004100 */
[----:B0-----:R-:W-:Y:S01]  /*14b40*/  F2FP.F16.E4M3.UNPACK_B R20, R5 ;  /* 0x00000005ff14723e */ /* 0x001fe200020006ff */
[----:B------:R-:W-:Y:S01]  /*14b50*/  HADD2.F32 R41, -RZ, R39.H0_H0 ;  /* 0x20000027ff297230 */ /* 0x000fe20000004100 */
[----:B------:R-:W-:-:S02]  /*14b60*/  F2FP.F16.E4M3.UNPACK_B R28, R7 ;  /* 0x00000007ff1c723e */ /* 0x000fc400020006ff */
[----:B------:R-:W-:Y:S02]  /*14b70*/  F2FP.F16.E4M3.UNPACK_B R29, R7.H1 ;  /* 0x00000007ff1d723e */ /* 0x000fe400030006ff */
[----:B-1----:R-:W-:Y:S02]  /*14b80*/  F2FP.F16.E4M3.UNPACK_B R30, R13 ;  /* 0x0000000dff1e723e */ /* 0x002fe400020006ff */
[----:B------:R-:W-:-:S03]  /*14b90*/  F2FP.F16.E4M3.UNPACK_B R7, R6 ;  /* 0x00000006ff07723e */ /* 0x000fc600020006ff */
[----:B------:R-:W-:Y:S01]  /*14ba0*/  HADD2.F32 R32, -RZ, R30.H0_H0 ;  /* 0x2000001eff207230 */ /* 0x000fe20000004100 */
[----:B------:R-:W-:Y:S01]  /*14bb0*/  F2FP.F16.E4M3.UNPACK_B R21, R6.H1 ;  /* 0x00000006ff15723e */ /* 0x000fe200030006ff */
[----:B------:R-:W-:Y:S01]  /*14bc0*/  HADD2.F32 R6, -RZ, R20.H0_H0 ;  /* 0x20000014ff067230 */ /* 0x000fe20000004100 */
[----:B------:R-:W-:Y:S02]  /*14bd0*/  LOP3.LUT R40, R47, 0xff000000, R40, 0xf8, !PT ;  /* 0xff0000002f287812 */ /* 0x000fe400078ef828 */
[C---:B------:R-:W-:Y:S01]  /*14be0*/  FMUL.FTZ R48, R32.reuse, R37 ;  /* 0x0000002520307220 */ /* 0x040fe20000410000 */
[----:B------:R-:W-:Y:S01]  /*14bf0*/  FMUL.FTZ R47, R32, R41 ;  /* 0x00000029202f7220 */ /* 0x000fe20000410000 */
[----:B------:R-:W-:Y:S01]  /*14c00*/  F2FP.F16.E4M3.UNPACK_B R31, R13.H1 ;  /* 0x0000000dff1f723e */ /* 0x000fe200030006ff */
[----:B------:R-:W-:Y:S02]  /*14c10*/  HADD2.F32 R30, -RZ, R30.H1_H1 ;  /* 0x3000001eff1e7230 */ /* 0x000fe40000004100 */
[C---:B------:R-:W-:Y:S01]  /*14c20*/  FFMA.FTZ R48, R6.reuse, R41, R48 ;  /* 0x0000002906307223 */ /* 0x040fe20000010030 */
[----:B------:R-:W-:Y:S01]  /*14c30*/  F2FP.F16.E4M3.UNPACK_B R45, R45.H1 ;  /* 0x0000002dff2d723e */ /* 0x000fe200030006ff */
[----:B------:R-:W-:Y:S01]  /*14c40*/  FFMA.FTZ R46, R6, R37, -R47 ;  /* 0x00000025062e7223 */ /* 0x000fe2000001082f */
[----:B------:R-:W-:Y:S01]  /*14c50*/  HADD2.F32 R41, -RZ, R39.H1_H1 ;  /* 0x30000027ff297230 */ /* 0x000fe20000004100 */
[----:B------:R-:W-:Y:S01]  /*14c60*/  F2FP.F16.E4M3.UNPACK_B R35, R35.H1 ;  /* 0x00000023ff23723e */ /* 0x000fe200030006ff */
[----:B------:R-:W-:Y:S01]  /*14c70*/  HADD2.F32 R37, -RZ, R36.H1_H1 ;  /* 0x30000024ff257230 */ /* 0x000fe20000004100 */
[----:B------:R-:W-:-:S02]  /*14c80*/  LOP3.LUT R42, R3, 0xff000000, R34, 0xf8, !PT ;  /* 0xff000000032a7812 */ /* 0x000fc400078ef822 */
[----:B------:R-:W-:Y:S02]  /*14c90*/  LOP3.LUT R38, R33, 0xff000000, R38, 0xf8, !PT ;  /* 0xff00000021267812 */ /* 0x000fe400078ef826 */
[-C--:B------:R-:W-:Y:S02]  /*14ca0*/  F2FP.F16.E4M3.UNPACK_B R33, R15.reuse ;  /* 0x0000000fff21723e */ /* 0x080fe400020006ff */
[----:B------:R-:W-:Y:S01]  /*14cb0*/  F2FP.F16.E4M3.UNPACK_B R34, R15.H1 ;  /* 0x0000000fff22723e */ /* 0x000fe200030006ff */
[----:B------:R-:W-:Y:S01]  /*14cc0*/  HADD2.F32 R20, -RZ, R20.H1_H1 ;  /* 0x30000014ff147230 */ /* 0x000fe20000004100 */
[-C--:B------:R-:W-:Y:S01]  /*14cd0*/  F2FP.F16.E4M3.UNPACK_B R15, R14.reuse ;  /* 0x0000000eff0f723e */ /* 0x080fe200020006ff */
[----:B------:R-:W-:Y:S01]  /*14ce0*/  HADD2.F32 R47, -RZ, R45.H0_H0 ;  /* 0x2000002dff2f7230 */ /* 0x000fe20000004100 */
[----:B------:R-:W-:Y:S01]  /*14cf0*/  F2FP.F16.E4M3.UNPACK_B R32, R14.H1 ;  /* 0x0000000eff20723e */ /* 0x000fe200030006ff */
[----:B------:R-:W-:Y:S01]  /*14d00*/  HADD2.F32 R14, -RZ, R31.H0_H0 ;  /* 0x2000001fff0e7230 */ /* 0x000fe20000004100 */
[----:B------:R-:W-:Y:S01]  /*14d10*/  F2FP.F16.E4M3.UNPACK_B R5, R5.H1 ;  /* 0x00000005ff05723e */ /* 0x000fe200030006ff */
[----:B------:R-:W-:-:S02]  /*14d20*/  HADD2.F32 R39, -RZ, R35.H0_H0 ;  /* 0x20000023ff277230 */ /* 0x000fc40000004100 */
[C---:B------:R-:W-:Y:S01]  /*14d30*/  FMUL.FTZ R51, R30.reuse, R41 ;  /* 0x000000291e337220 */ /* 0x040fe20000410000 */
[----:B------:R-:W-:Y:S01]  /*14d40*/  FMUL.FTZ R30, R30, R37 ;  /* 0x000000251e1e7220 */ /* 0x000fe20000410000 */
[----:B------:R-:W-:Y:S01]  /*14d50*/  FMUL.FTZ R53, R14, R47 ;  /* 0x0000002f0e357220 */ /* 0x000fe20000410000 */
[----:B------:R-:W-:Y:S02]  /*14d60*/  HADD2.F32 R6, -RZ, R5.H0_H0 ;  /* 0x20000005ff067230 */ /* 0x000fe40000004100 */
[----:B------:R-:W-:Y:S01]  /*14d70*/  FFMA.FTZ R51, R20, R37, -R51 ;  /* 0x0000002514337223 */ /* 0x000fe20000010833 */
[----:B------:R-:W-:Y:S01]  /*14d80*/  FMUL.FTZ R14, R14, R39 ;  /* 0x000000270e0e7220 */ /* 0x000fe20000410000 */
[----:B------:R-:W-:Y:S01]  /*14d90*/  FFMA.FTZ R41, R20, R41, R30 ;  /* 0x0000002914297223 */ /* 0x000fe2000001001e */
[----:B------:R-:W-:Y:S02]  /*14da0*/  F2FP.F16.E4M3.UNPACK_B R37, R49 ;  /* 0x00000031ff25723e */ /* 0x000fe400020006ff */
[----:B------:R-:W-:Y:S01]  /*14db0*/  F2FP.F16.E4M3.UNPACK_B R30, R44 ;  /* 0x0000002cff1e723e */ /* 0x000fe200020006ff */
[C---:B------:R-:W-:Y:S01]  /*14dc0*/  FFMA.FTZ R53, R6.reuse, R39, -R53 ;  /* 0x0000002706357223 */ /* 0x040fe20000010835 */
[----:B------:R-:W-:Y:S01]  /*14dd0*/  FFMA.FTZ R47, R6, R47, R14 ;  /* 0x0000002f062f7223 */ /* 0x000fe2000001000e */
[----:B------:R-:W-:-:S02]  /*14de0*/  HADD2.F32 R20, -RZ, R35.H1_H1 ;  /* 0x30000023ff147230 */ /* 0x000fc40000004100 */
[----:B------:R-:W-:Y:S02]  /*14df0*/  HADD2.F32 R39, -RZ, R37.H0_H0 ;  /* 0x20000025ff277230 */ /* 0x000fe40000004100 */
[----:B------:R-:W-:Y:S02]  /*14e00*/  HADD2.F32 R14, -RZ, R33.H0_H0 ;  /* 0x20000021ff0e7230 */ /* 0x000fe40000004100 */
[----:B------:R-:W-:Y:S02]  /*14e10*/  HADD2.F32 R36, -RZ, R45.H1_H1 ;  /* 0x3000002dff247230 */ /* 0x000fe40000004100 */
[----:B------:R-:W-:Y:S02]  /*14e20*/  HADD2.F32 R31, -RZ, R31.H1_H1 ;  /* 0x3000001fff1f7230 */ /* 0x000fe40000004100 */
[----:B------:R-:W-:Y:S02]  /*14e30*/  HADD2.F32 R35, -RZ, R30.H0_H0 ;  /* 0x2000001eff237230 */ /* 0x000fe40000004100 */
[----:B------:R-:W-:Y:S01]  /*14e40*/  FMUL.FTZ R45, R14, R39 ;  /* 0x000000270e2d7220 */ /* 0x000fe20000410000 */
[----:B------:R-:W-:-:S02]  /*14e50*/  HADD2.F32 R5, -RZ, R5.H1_H1 ;  /* 0x30000005ff057230 */ /* 0x000fc40000004100 */
[C---:B------:R-:W-:Y:S01]  /*14e60*/  FMUL.FTZ R50, R31.reuse, R36 ;  /* 0x000000241f327220 */ /* 0x040fe20000410000 */
[----:B------:R-:W-:Y:S02]  /*14e70*/  HADD2.F32 R6, -RZ, R28.H0_H0 ;  /* 0x2000001cff067230 */ /* 0x000fe40000004100 */
[----:B------:R-:W-:Y:S01]  /*14e80*/  FMUL.FTZ R14, R14, R35 ;  /* 0x000000230e0e7220 */ /* 0x000fe20000410000 */
[----:B------:R-:W-:Y:S01]  /*14e90*/  F2FP.F16.E4M3.UNPACK_B R49, R49.H1 ;  /* 0x00000031ff31723e */ /* 0x000fe200030006ff */
[-C--:B------:R-:W-:Y:S01]  /*14ea0*/  FMUL.FTZ R31, R31, R20.reuse ;  /* 0x000000141f1f7220 */ /* 0x080fe20000410000 */
[----:B------:R-:W-:Y:S01]  /*14eb0*/  FFMA.FTZ R50, R5, R20, -R50 ;  /* 0x0000001405327223 */ /* 0x000fe20000010832 */
[C---:B------:R-:W-:Y:S01]  /*14ec0*/  FFMA.FTZ R45, R6.reuse, R35, -R45 ;  /* 0x00000023062d7223 */ /* 0x040fe2000001082d */
[----:B------:R-:W-:Y:S01]  /*14ed0*/  FFMA.FTZ R52, R6, R39, R14 ;  /* 0x0000002706347223 */ /* 0x000fe2000001000e */
[----:B------:R-:W-:Y:S01]  /*14ee0*/  F2FP.F16.E4M3.UNPACK_B R44, R44.H1 ;  /* 0x0000002cff2c723e */ /* 0x000fe200030006ff */
[----:B------:R-:W-:-:S02]  /*14ef0*/  HADD2.F32 R20, -RZ, R49.H0_H0 ;  /* 0x20000031ff147230 */ /* 0x000fc40000004100 */
[----:B------:R-:W-:Y:S02]  /*14f00*/  HADD2.F32 R6, -RZ, R34.H0_H0 ;  /* 0x20000022ff067230 */ /* 0x000fe40000004100 */
[----:B------:R-:W-:Y:S01]  /*14f10*/  FFMA.FTZ R36, R5, R36, R31 ;  /* 0x0000002405247223 */ /* 0x000fe2000001001f */
[----:B------:R-:W-:Y:S02]  /*14f20*/  HADD2.F32 R30, -RZ, R30.H1_H1 ;  /* 0x3000001eff1e7230 */ /* 0x000fe40000004100 */
[----:B------:R-:W-:Y:S02]  /*14f30*/  HADD2.F32 R37, -RZ, R37.H1_H1 ;  /* 0x30000025ff257230 */ /* 0x000fe40000004100 */
[----:B------:R-:W-:Y:S02]  /*14f40*/  HADD2.F32 R33, -RZ, R33.H1_H1 ;  /* 0x30000021ff217230 */ /* 0x000fe40000004100 */
[----:B------:R-:W-:Y:S01]  /*14f50*/  FMUL.FTZ R62, R6, R20 ;  /* 0x00000014063e7220 */ /* 0x000fe20000410000 */
[----:B------:R-:W-:-:S02]  /*14f60*/  HADD2.F32 R14, -RZ, R44.H0_H0 ;  /* 0x2000002cff0e7230 */ /* 0x000fc40000004100 */
[----:B------:R-:W-:Y:S02]  /*14f70*/  HADD2.F32 R5, -RZ, R29.H0_H0 ;  /* 0x2000001dff057230 */ /* 0x000fe40000004100 */
[CC--:B------:R-:W-:Y:S01]  /*14f80*/  FMUL.FTZ R31, R33.reuse, R37.reuse ;  /* 0x00000025211f7220 */ /* 0x0c0fe20000410000 */
[----:B------:R-:W-:Y:S02]  /*14f90*/  HADD2.F32 R28, -RZ, R28.H1_H1 ;  /* 0x3000001cff1c7230 */ /* 0x000fe40000004100 */
[----:B------:R-:W-:Y:S01]  /*14fa0*/  FMUL.FTZ R60, R33, R30 ;  /* 0x0000001e213c7220 */ /* 0x000fe20000410000 */
[----:B------:R-:W-:Y:S01]  /*14fb0*/  F2FP.F16.E4M3.UNPACK_B R13, R12 ;  /* 0x0000000cff0d723e */ /* 0x000fe200020006ff */
[-C--:B------:R-:W-:Y:S01]  /*14fc0*/  FMUL.FTZ R33, R6, R14.reuse ;  /* 0x0000000e06217220 */ /* 0x080fe20000410000 */
[C---:B------:R-:W-:Y:S01]  /*14fd0*/  FFMA.FTZ R62, R5.reuse, R14, -R62 ;  /* 0x0000000e053e7223 */ /* 0x040fe2000001083e */
[----:B------:R-:W-:Y:S02]  /*14fe0*/  F2FP.F16.E4M3.UNPACK_B R12, R12.H1 ;  /* 0x0000000cff0c723e */ /* 0x000fe400030006ff */
[----:B------:R-:W-:Y:S01]  /*14ff0*/  F2FP.F16.E4M3.UNPACK_B R14, R42.H1 ;  /* 0x0000002aff0e723e */ /* 0x000fe200030006ff */
[C---:B------:R-:W-:Y:S01]  /*15000*/  FFMA.FTZ R58, R28.reuse, R30, -R31 ;  /* 0x0000001e1c3a7223 */ /* 0x040fe2000001081f */
[----:B------:R-:W-:Y:S01]  /*15010*/  FFMA.FTZ R55, R28, R37, R60 ;  /* 0x000000251c377223 */ /* 0x000fe2000001003c */
[----:B------:R-:W-:Y:S01]  /*15020*/  HADD2.F32 R44, -RZ, R44.H1_H1 ;  /* 0x3000002cff2c7230 */ /* 0x000fe20000004100 */
[----:B------:R-:W-:Y:S01]  /*15030*/  F2FP.F16.E4M3.UNPACK_B R3, R4 ;  /* 0x00000004ff03723e */ /* 0x000fe200020006ff */
[----:B------:R-:W-:Y:S01]  /*15040*/  HADD2.F32 R49, -RZ, R49.H1_H1 ;  /* 0x30000031ff317230 */ /* 0x000fe20000004100 */
[----:B------:R-:W-:Y:S01]  /*15050*/  F2FP.F16.E4M3.UNPACK_B R28, R38.H1 ;  /* 0x00000026ff1c723e */ /* 0x000fe200030006ff */
[----:B------:R-:W-:Y:S01]  /*15060*/  HADD2.F32 R34, -RZ, R34.H1_H1 ;  /* 0x30000022ff227230 */ /* 0x000fe20000004100 */
[----:B------:R-:W-:Y:S01]  /*15070*/  F2FP.F16.E4M3.UNPACK_B R4, R4.H1 ;  /* 0x00000004ff04723e */ /* 0x000fe200030006ff */
[----:B------:R-:W-:Y:S01]  /*15080*/  FFMA.FTZ R57, R5, R20, R33 ;  /* 0x0000001405397223 */ /* 0x000fe20000010021 */
[----:B------:R-:W-:-:S02]  /*15090*/  HADD2.F32 R6, -RZ, R12.H0_H0 ;  /* 0x2000000cff067230 */ /* 0x000fc40000004100 */
[----:B------:R-:W-:Y:S02]  /*150a0*/  HADD2.F32 R20, -RZ, R14.H0_H0 ;  /* 0x2000000eff147230 */ /* 0x000fe40000004100 */
[CC--:B------:R-:W-:Y:S01]  /*150b0*/  FMUL.FTZ R60, R34.reuse, R49.reuse ;  /* 0x00000031223c7220 */ /* 0x0c0fe20000410000 */
[----:B------:R-:W-:Y:S02]  /*150c0*/  HADD2.F32 R29, -RZ, R29.H1_H1 ;  /* 0x3000001dff1d7230 */ /* 0x000fe40000004100 */
[----:B------:R-:W-:Y:S01]  /*150d0*/  FMUL.FTZ R64, R34, R44 ;  /* 0x0000002c22407220 */ /* 0x000fe20000410000 */
[----:B------:R-:W-:Y:S02]  /*150e0*/  HADD2.F32 R30, -RZ, R28.H0_H0 ;  /* 0x2000001cff1e7230 */ /* 0x000fe40000004100 */
[----:B------:R-:W-:Y:S01]  /*150f0*/  FMUL.FTZ R31, R6, R20 ;  /* 0x00000014061f7220 */ /* 0x000fe20000410000 */
[----:B------:R-:W-:Y:S02]  /*15100*/  HADD2.F32 R5, -RZ, R4.H0_H0 ;  /* 0x20000004ff057230 */ /* 0x000fe40000004100 */
[C---:B------:R-:W-:Y:S01]  /*15110*/  FFMA.FTZ R59, R29.reuse, R44, -R60 ;  /* 0x0000002c1d3b7223 */ /* 0x040fe2000001083c */
[----:B------:R-:W-:Y:S01]  /*15120*/  FFMA.FTZ R64, R29, R49, R64 ;  /* 0x000000311d407223 */ /* 0x000fe20000010040 */
[----:B------:R-:W-:-:S02]  /*15130*/  HADD2.F32 R12, -RZ, R12.H1_H1 ;  /* 0x3000000cff0c7230 */ /* 0x000fc40000004100 */
[-C--:B------:R-:W-:Y:S01]  /*15140*/  FMUL.FTZ R34, R6, R30.reuse ;  /* 0x0000001e06227220 */ /* 0x080fe20000410000 */
[----:B------:R-:W-:Y:S02]  /*15150*/  HADD2.F32 R29, -RZ, R14.H1_H1 ;  /* 0x3000000eff1d7230 */ /* 0x000fe40000004100 */
[C---:B------:R-:W-:Y:S01]  /*15160*/  FFMA.FTZ R30, R5.reuse, R30, R31 ;  /* 0x0000001e051e7223 */ /* 0x040fe2000001001f */
[----:B------:R-:W-:Y:S01]  /*15170*/  HADD2.F32 R31, -RZ, R28.H1_H1 ;  /* 0x3000001cff1f7230 */ /* 0x000fe20000004100 */
[----:B------:R-:W-:Y:S01]  /*15180*/  F2FP.F16.E4M3.UNPACK_B R38, R38 ;  /* 0x00000026ff26723e */ /* 0x000fe200020006ff */
[----:B------:R-:W-:Y:S01]  /*15190*/  HADD2.F32 R4, -RZ, R4.H1_H1 ;  /* 0x30000004ff047230 */ /* 0x000fe20000004100 */
[----:B------:R-:W-:Y:S01]  /*151a0*/  F2FP.F16.E4M3.UNPACK_B R42, R42 ;  /* 0x0000002aff2a723e */ /* 0x000fe200020006ff */
[C---:B------:R-:W-:Y:S01]  /*151b0*/  FMUL.FTZ R6, R12.reuse, R29 ;  /* 0x0000001d0c067220 */ /* 0x040fe20000410000 */
[----:B------:R-:W-:Y:S01]  /*151c0*/  FFMA.FTZ R34, R5, R20, -R34 ;  /* 0x0000001405227223 */ /* 0x000fe20000010822 */
[----:B------:R-:W-:Y:S01]  /*151d0*/  FMUL.FTZ R33, R12, R31 ;  /* 0x0000001f0c217220 */ /* 0x000fe20000410000 */
[----:B------:R-:W-:-:S02]  /*151e0*/  HADD2.F32 R12, -RZ, R38.H0_H0 ;  /* 0x20000026ff0c7230 */ /* 0x000fc40000004100 */
[C---:B------:R-:W-:Y:S01]  /*151f0*/  FFMA.FTZ R35, R4.reuse, R31, R6 ;  /* 0x0000001f04237223 */ /* 0x040fe20000010006 */
[----:B------:R-:W-:Y:S02]  /*15200*/  HADD2.F32 R5, -RZ, R13.H0_H0 ;  /* 0x2000000dff057230 */ /* 0x000fe40000004100 */
[----:B------:R-:W-:Y:S02]  /*15210*/  HADD2.F32 R6, -RZ, R42.H0_H0 ;  /* 0x2000002aff067230 */ /* 0x000fe40000004100 */
[----:B------:R-:W-:Y:S01]  /*15220*/  FFMA.FTZ R33, R4, R29, -R33 ;  /* 0x0000001d04217223 */ /* 0x000fe20000010821 */
[----:B------:R-:W-:Y:S02]  /*15230*/  HADD2.F32 R4, -RZ, R3.H0_H0 ;  /* 0x20000003ff047230 */ /* 0x000fe40000004100 */
[C---:B------:R-:W-:Y:S01]  /*15240*/  FMUL.FTZ R29, R5.reuse, R12 ;  /* 0x0000000c051d7220 */ /* 0x040fe20000410000 */
[----:B------:R-:W-:Y:S02]  /*15250*/  HADD2.F32 R38, -RZ, R38.H1_H1 ;  /* 0x30000026ff267230 */ /* 0x000fe40000004100 */
[----:B------:R-:W-:Y:S01]  /*15260*/  FMUL.FTZ R5, R5, R6 ;  /* 0x0000000605057220 */ /* 0x000fe20000410000 */
[----:B------:R-:W-:Y:S01]  /*15270*/  HADD2.F32 R13, -RZ, R13.H1_H1 ;  /* 0x3000000dff0d7230 */ /* 0x000fe20000004100 */
[----:B------:R-:W-:Y:S01]  /*15280*/  F2FP.F16.E4M3.UNPACK_B R14, R40.H1 ;  /* 0x00000028ff0e723e */ /* 0x000fe200030006ff */
[----:B------:R-:W-:-:S02]  /*15290*/  HADD2.F32 R42, -RZ, R42.H1_H1 ;  /* 0x3000002aff2a7230 */ /* 0x000fc40000004100 */
[C---:B------:R-:W-:Y:S01]  /*152a0*/  FFMA.FTZ R29, R4.reuse, R6, -R29 ;  /* 0x00000006041d7223 */ /* 0x040fe2000001081d */
[----:B------:R-:W-:Y:S02]  /*152b0*/  HADD2.F32 R3, -RZ, R3.H1_H1 ;  /* 0x30000003ff037230 */ /* 0x000fe40000004100 */
[C---:B------:R-:W-:Y:S01]  /*152c0*/  FMUL.FTZ R6, R13.reuse, R38 ;  /* 0x000000260d067220 */ /* 0x040fe20000410000 */
[----:B------:R-:W-:Y:S01]  /*152d0*/  FFMA.FTZ R20, R4, R12, R5 ;  /* 0x0000000c04147223 */ /* 0x000fe20000010005 */
[----:B------:R-:W-:Y:S01]  /*152e0*/  F2FP.F16.E4M3.UNPACK_B R5, R43.H1 ;  /* 0x0000002bff05723e */ /* 0x000fe200030006ff */
        /* <DEDUP_REMOVED lines=9> */
[----:B------:R-:W-:Y:S02]  /*15380*/  HADD2.F32 R32, -RZ, R32.H1_H1 ;  /* 0x30000020ff207230 */ /* 0x000fe40000004100 */
[-C--:B------:R-:W-:Y:S01]  /*15390*/  FMUL.FTZ R4, R4, R6.reuse ;  /* 0x0000000604047220 */ /* 0x080fe20000410000 */
[----:B------:R-:W-:Y:S02]  /*153a0*/  HADD2.F32 R5, -RZ, R5.H1_H1 ;  /* 0x30000005ff057230 */ /* 0x000fe40000004100 */
        /* <DEDUP_REMOVED lines=9> */
[--C-:B------:R-:W-:Y:S02]  /*15440*/  HADD2.F32 R12, -RZ, R40.reuse.H0_H0 ;  /* 0x20000028ff0c7230 */ /* 0x100fe40000004100 */
[--C-:B------:R-:W-:Y:S02]  /*15450*/  HADD2.F32 R4, -RZ, R15.reuse.H0_H0 ;  /* 0x2000000fff047230 */ /* 0x100fe40000004100 */
[----:B------:R-:W-:Y:S02]  /*15460*/  HADD2.F32 R40, -RZ, R40.H1_H1 ;  /* 0x30000028ff287230 */ /* 0x000fe40000004100 */
[----:B------:R-:W-:Y:S02]  /*15470*/  HADD2.F32 R15, -RZ, R15.H1_H1 ;  /* 0x3000000fff0f7230 */ /* 0x000fe40000004100 */
[----:B------:R-:W-:Y:S02]  /*15480*/  HADD2.F32 R6, -RZ, R43.H1_H1 ;  /* 0x3000002bff067230 */ /* 0x000fe40000004100 */
[----:B------:R-:W-:Y:S01]  /*15490*/  FFMA.FTZ R39, R21, R14, R13 ;  /* 0x0000000e15277223 */ /* 0x000fe2000001000d */
[----:B------:R-:W-:-:S02]  /*154a0*/  HADD2.F32 R3, -RZ, R7.H0_H0 ;  /* 0x20000007ff037230 */ /* 0x000fc40000004100 */
[C---:B------:R-:W-:Y:S01]  /*154b0*/  FMUL.FTZ R14, R4.reuse, R12 ;  /* 0x0000000c040e7220 */ /* 0x040fe20000410000 */
[-C--:B------:R-:W-:Y:S01]  /*154c0*/  FMUL.FTZ R13, R4, R5.reuse ;  /* 0x00000005040d7220 */ /* 0x080fe20000410000 */
        /* <DEDUP_REMOVED lines=13> */
[----:B------:R-:W-:-:S02]  /*155a0*/  F2FP.SATFINITE.E4M3.F32.PACK_AB_MERGE_C R12, R35, R30, RZ ;  /* 0x0000001e230c723e */ /* 0x000fc400048070ff */
[----:B------:R-:W-:Y:S02]  /*155b0*/  F2FP.SATFINITE.E4M3.F32.PACK_AB_MERGE_C R32, R39, R32, RZ ;  /* 0x000000202720723e */ /* 0x000fe400048070ff */
[----:B------:R-:W-:Y:S02]  /*155c0*/  F2FP.SATFINITE.E4M3.F32.PACK_AB_MERGE_C R5, R51, R46, R5 ;  /* 0x0000002e3305723e */ /* 0x000fe40004807005 */
[----:B------:R-:W-:Y:S02]  /*155d0*/  F2FP.SATFINITE.E4M3.F32.PACK_AB_MERGE_C R7, R58, R45, R7 ;  /* 0x0000002d3a07723e */ /* 0x000fe40004807007 */
[----:B------:R-:W-:Y:S02]  /*155e0*/  F2FP.SATFINITE.E4M3.F32.PACK_AB_MERGE_C R4, R42, R29, R4 ;  /* 0x0000001d2a04723e */ /* 0x000fe40004807004 */
[----:B------:R-:W-:Y:S02]  /*155f0*/  F2FP.SATFINITE.E4M3.F32.PACK_AB_MERGE_C R6, R21, R14, R6 ;  /* 0x0000000e1506723e */ /* 0x000fe40004807006 */
[----:B------:R-:W-:-:S02]  /*15600*/  F2FP.SATFINITE.E4M3.F32.PACK_AB_MERGE_C R13, R41, R48, R13 ;  /* 0x00000030290d723e */ /* 0x000fc4000480700d */
[----:B------:R-:W-:Y:S02]  /*15610*/  F2FP.SATFINITE.E4M3.F32.PACK_AB_MERGE_C R15, R55, R52, R15 ;  /* 0x00000034370f723e */ /* 0x000fe4000480700f */
[----:B------:R-:W-:Y:S02]  /*15620*/  F2FP.SATFINITE.E4M3.F32.PACK_AB_MERGE_C R12, R31, R20, R12 ;  /* 0x000000141f0c723e */ /* 0x000fe4000480700c */
[----:B------:R-:W-:Y:S01]  /*15630*/  F2FP.SATFINITE.E4M3.F32.PACK_AB_MERGE_C R14, R40, R3, R32 ;  /* 0x00000003280e723e */ /* 0x000fe20004807020 */
[----:B------:R3:W-:Y:S04]  /*15640*/  STS.128 [R63+0x20400], R4 ;  /* 0x020400043f007388 */ /* 0x0007e80000000c00 */
[----:B------:R3:W-:Y:S02]  /*15650*/  STS.128 [R0+0x20400], R12 ;  /* 0x0204000c00007388 */ /* 0x0007e40000000c00 */
.L_x_3100:
[----:B------:R-:W-:Y:S05]  /*15660*/  BSYNC B1 ;  /* 0x0000000000017941 */ /* 0x000fea0003800000 */
.L_x_3099:
[----:B------:R-:W-:Y:S05]  /*15670*/  @P0 BRA `(.L_x_3084) ;  /* 0x0000001000040947 */ /* 0x000fea0003800000 */
[----:B-1----:R-:W4:Y:S04]  /*15680*/  LDL R30, [R1+0x1c] ;  /* 0x00001c00011e7983 */ /* 0x002f280000100800 */
[----:B------:R-:W4:Y:S01]  /*15690*/  LDL R51, [R1+0x40] ;  /* 0x0000400001337983 */ /* 0x000f220000100800 */
[----:B--23-5:R-:W1:Y:S01]  /*156a0*/  S2R R4, SR_TID.X ;  /* 0x0000000000047919 */ /* 0x02ce620000002100 */
[----:B------:R-:W-:Y:S02]  /*156b0*/  SHF.R.U32.HI R3, RZ, 0x8, R24 ;  /* 0x00000008ff037819 */ /* 0x000fe40000011618 */
[----:B------:R-:W-:Y:S02]  /*156c0*/  LOP3.LUT R0, R24, 0xff, RZ, 0xc0, !PT ;  /* 0x000000ff18007812 */ /* 0x000fe400078ec0ff */
[----:B------:R-:W-:-:S02]  /*156d0*/  LOP3.LUT R3, R3, 0xff, RZ, 0xc0, !PT ;  /* 0x000000ff03037812 */ /* 0x000fc400078ec0ff */
[----:B------:R-:W-:Y:S02]  /*156e0*/  SHF.R.U32.HI R6, RZ, 0x8, R25 ;  /* 0x00000008ff067819 */ /* 0x000fe40000011619 */
[----:B------:R-:W-:Y:S01]  /*156f0*/  PRMT R21, R3, 0x7604, R0 ;  /* 0x0000760403157816 */ /* 0x000fe20000000000 */
[----:B-1----:R-:W-:-:S05]  /*15700*/  VIADD R5, R4, 0xffffff80 ;  /* 0xffffff8004057836 */ /* 0x002fca0000000000 */
[----:B------:R-:W-:-:S04]  /*15710*/  SHF.R.S32.HI R7, RZ, 0x1f, R5 ;  /* 0x0000001fff077819 */ /* 0x000fc80000011405 */
[----:B------:R-:W-:-:S04]  /*15720*/  LEA.HI R7, R7, R5, RZ, 0x3 ;  /* 0x0000000507077211 */ /* 0x000fc800078f18ff */
[----:B------:R-:W-:-:S05]  /*15730*/  LOP3.LUT R7, R7, 0xfffffff8, RZ, 0xc0, !PT ;  /* 0xfffffff807077812 */ /* 0x000fca00078ec0ff */
[----:B------:R-:W-:Y:S01]  /*15740*/  IMAD.IADD R7, R5, 0x1, -R7 ;  /* 0x0000000105077824 */ /* 0x000fe200078e0a07 */
[----:B------:R-:W-:Y:S01]  /*15750*/  SHF.R.U32.HI R5, RZ, 0x8, R26 ;  /* 0x00000008ff057819 */ /* 0x000fe2000001161a */
[----:B------:R-:W-:Y:S01]  /*15760*/  IMAD.SHL.U32 R56, R56, 0x80, RZ ;  /* 0x0000008038387824 */ /* 0x000fe200078e00ff */
[----:B------:R-:W-:Y:S02]  /*15770*/  LOP3.LUT R0, R26, 0xff, RZ, 0xc0, !PT ;  /* 0x000000ff1a007812 */ /* 0x000fe400078ec0ff */
[----:B------:R-:W-:Y:S02]  /*15780*/  LEA.HI R61, R61, R7, RZ, 0x1c ;  /* 0x000000073d3d7211 */ /* 0x000fe400078fe0ff */
[----:B------:R-:W-:Y:S02]  /*15790*/  LOP3.LUT R5, R5, 0xff, RZ, 0xc0, !PT ;  /* 0x000000ff05057812 */ /* 0x000fe400078ec0ff */
[----:B------:R-:W-:Y:S02]  /*157a0*/  LOP3.LUT R3, R6, 0xff, RZ, 0xc0, !PT ;  /* 0x000000ff06037812 */ /* 0x000fe400078ec0ff */
[----:B------:R-:W-:-:S02]  /*157b0*/  SHF.R.S32.HI R6, RZ, 0x1f, R61 ;  /* 0x0000001fff067819 */ /* 0x000fc4000001143d */
[----:B------:R-:W-:Y:S01]  /*157c0*/  PRMT R29, R5, 0x7604, R0 ;  /* 0x00007604051d7816 */ /* 0x000fe20000000000 */
[----:B------:R-:W-:Y:S01]  /*157d0*/  IMAD.SHL.U32 R0, R61, 0x10, RZ ;  /* 0x000000103d007824 */ /* 0x000fe200078e00ff */
[----:B------:R-:W-:Y:S02]  /*157e0*/  LOP3.LUT R4, R25, 0xff, RZ, 0xc0, !PT ;  /* 0x000000ff19047812 */ /* 0x000fe400078ec0ff */
[----:B0-----:R-:W-:Y:S02]  /*157f0*/  LOP3.LUT R13, R56, 0x380, RZ, 0xc0, !PT ;  /* 0x00000380380d7812 */ /* 0x001fe400078ec0ff */
[----:B------:R-:W-:Y:S02]  /*15800*/  LEA.HI R7, R6, R61, RZ, 0x3 ;  /* 0x0000003d06077211 */ /* 0x000fe400078f18ff */
[----:B------:R-:W-:Y:S02]  /*15810*/  PRMT R20, R3, 0x7604, R4 ;  /* 0x0000760403147816 */ /* 0x000fe40000000004 */
        /* <DEDUP_REMOVED lines=11> */
[----:B------:R-:W-:Y:S02]  /*158d0*/  LOP3.LUT R6, R6, 0xff, RZ, 0xc0, !PT ;  /* 0x000000ff06067812 */ /* 0x000fe400078ec0ff */
[----:B------:R-:W-:-:S02]  /*158e0*/  SHF.R.U32.HI R4, RZ, 0x8, R9 ;  /* 0x00000008ff047819 */ /* 0x000fc40000011609 */
[----:B------:R-:W-:Y:S02]  /*158f0*/  PRMT R35, R6, 0x7604, R5 ;  /* 0x0000760406237816 */ /* 0x000fe40000000005 */
[----:B------:R-:W-:Y:S02]  /*15900*/  SHF.R.U32.HI R32, RZ, 0x8, R10 ;  /* 0x00000008ff207819 */ /* 0x000fe4000001160a */
[----:B------:R-:W-:Y:S02]  /*15910*/  LOP3.LUT R31, R10, 0xff, RZ, 0xc0, !PT ;  /* 0x000000ff0a1f7812 */ /* 0x000fe400078ec0ff */
[----:B------:R-:W-:Y:S02]  /*15920*/  LOP3.LUT R32, R32, 0xff, RZ, 0xc0, !PT ;  /* 0x000000ff20207812 */ /* 0x000fe400078ec0ff */
[----:B------:R-:W-:Y:S02]  /*15930*/  SHF.R.U32.HI R34, RZ, 0x8, R11 ;  /* 0x00000008ff227819 */ /* 0x000fe4000001160b */
[----:B------:R-:W-:-:S02]  /*15940*/  PRMT R39, R32, 0x7604, R31 ;  /* 0x0000760420277816 */ /* 0x000fc4000000001f */
[----:B------:R-:W-:Y:S02]  /*15950*/  SHF.R.U32.HI R31, RZ, 0x10, R27 ;  /* 0x00000010ff1f7819 */ /* 0x000fe4000001161b */
[----:B------:R-:W-:Y:S02]  /*15960*/  SHF.R.U32.HI R37, RZ, 0x10, R9 ;  /* 0x00000010ff257819 */ /* 0x000fe40000011609 */
[----:B------:R-:W-:Y:S01]  /*15970*/  LOP3.LUT R33, R11, 0xff, RZ, 0xc0, !PT ;  /* 0x000000ff0b217812 */ /* 0x000fe200078ec0ff */
[----:B------:R-:W-:Y:S01]  /*15980*/  IMAD.U32 R31, R31, 0x10000, RZ ;  /* 0x000100001f1f7824 */ /* 0x000fe200078e00ff */
[----:B------:R-:W-:Y:S01]  /*15990*/  LOP3.LUT R34, R34, 0xff, RZ, 0xc0, !PT ;  /* 0x000000ff22227812 */ /* 0x000fe200078ec0ff */
[----:B------:R-:W-:Y:S01]  /*159a0*/  IMAD.U32 R37, R37, 0x10000, RZ ;  /* 0x0001000025257824 */ /* 0x000fe200078e00ff */
[----:B------:R-:W-:Y:S02]  /*159b0*/  SHF.R.U32.HI R41, RZ, 0x10, R11 ;  /* 0x00000010ff297819 */ /* 0x000fe4000001160b */
[----:B------:R-:W-:-:S02]  /*159c0*/  PRMT R34, R34, 0x7604, R33 ;  /* 0x0000760422227816 */ /* 0x000fc40000000021 */
[----:B------:R-:W-:Y:S02]  /*159d0*/  LOP3.LUT R33, R28, 0xff0000, R31, 0xf8, !PT ;  /* 0x00ff00001c217812 */ /* 0x000fe400078ef81f */
[----:B------:R-:W-:Y:S01]  /*159e0*/  LOP3.LUT R31, R29, 0xff0000, R26, 0xf8, !PT ;  /* 0x00ff00001d1f7812 */ /* 0x000fe200078ef81a */
[----:B------:R-:W-:Y:S01]  /*159f0*/  IMAD.U32 R41, R41, 0x10000, RZ ;  /* 0x0001000029297824 */ /* 0x000fe200078e00ff */
[----:B------:R-:W-:Y:S02]  /*15a00*/  LOP3.LUT R35, R35, 0xff0000, R8, 0xf8, !PT ;  /* 0x00ff000023237812 */ /* 0x000fe400078ef808 */
[----:B------:R-:W-:Y:S02]  /*15a10*/  LOP3.LUT R21, R21, 0xff0000, R24, 0xf8, !PT ;  /* 0x00ff000015157812 */ /* 0x000fe400078ef818 */
[----:B------:R-:W-:Y:S02]  /*15a20*/  LOP3.LUT R41, R34, 0xff0000, R41, 0xf8, !PT ;  /* 0x00ff000022297812 */ /* 0x000fe400078ef829 */
[----:B------:R-:W-:-:S02]  /*15a30*/  LOP3.LUT R35, R35, 0xff000000, R8, 0xf8, !PT ;  /* 0xff00000023237812 */ /* 0x000fc400078ef808 */
[----:B------:R-:W-:Y:S02]  /*15a40*/  LOP3.LUT R28, R21, 0xff000000, R24, 0xf8, !PT ;  /* 0xff000000151c7812 */ /* 0x000fe400078ef818 */
[----:B------:R-:W-:Y:S02]  /*15a50*/  LOP3.LUT R32, R31, 0xff000000, R26, 0xf8, !PT ;  /* 0xff0000001f207812 */ /* 0x000fe400078ef81a */
[--C-:B------:R-:W-:Y:S02]  /*15a60*/  LOP3.LUT R39, R39, 0xff0000, R10.reuse, 0xf8, !PT ;  /* 0x00ff000027277812 */ /* 0x100fe400078ef80a */
[----:B------:R-:W-:Y:S02]  /*15a70*/  LOP3.LUT R33, R33, 0xff000000, R27, 0xf8, !PT ;  /* 0xff00000021217812 */ /* 0x000fe400078ef81b */
[----:B------:R-:W-:Y:S02]  /*15a80*/  LOP3.LUT R38, R39, 0xff000000, R10, 0xf8, !PT ;  /* 0xff00000027267812 */ /* 0x000fe400078ef80a */
[----:B------:R-:W-:-:S02]  /*15a90*/  LOP3.LUT R40, R41, 0xff000000, R11, 0xf8, !PT ;  /* 0xff00000029287812 */ /* 0x000fc400078ef80b */
[----:B----4-:R-:W-:Y:S01]  /*15aa0*/  IADD3 R3, R0, R7, R30 ;  /* 0x0000000700037210 */ /* 0x010fe20007ffe01e */
[----:B------:R-:W0:Y:S04]  /*15ab0*/  LDS.128 R12, [R51+0x20400] ;  /* 0x02040000330c7984 */ /* 0x000e280000000c00 */
[----:B------:R-:W-:Y:S01]  /*15ac0*/  IMAD.IADD R0, R22, 0x1, R3 ;  /* 0x0000000116007824 */ /* 0x000fe200078e0203 */
[----:B------:R-:W-:-:S04]  /*15ad0*/  LOP3.LUT R3, R4, 0xff, RZ, 0xc0, !PT ;  /* 0x000000ff04037812 */ /* 0x000fc800078ec0ff */
[----:B------:R-:W1:Y:S01]  /*15ae0*/  LDS.128 R4, [R0+0x20400] ;  /* 0x0204000000047984 */ /* 0x000e620000000c00 */
[----:B------:R-:W-:-:S04]  /*15af0*/  LOP3.LUT R30, R9, 0xff, RZ, 0xc0, !PT ;  /* 0x000000ff091e7812 */ /* 0x000fc800078ec0ff */
[----:B------:R-:W-:Y:S02]  /*15b00*/  PRMT R30, R3, 0x7604, R30 ;  /* 0x00007604031e7816 */ /* 0x000fe4000000001e */
[----:B------:R-:W-:-:S05]  /*15b10*/  SHF.R.U32.HI R3, RZ, 0x10, R25 ;  /* 0x00000010ff037819 */ /* 0x000fca0000011619 */
[----:B------:R-:W-:Y:S01]  /*15b20*/  IMAD.U32 R3, R3, 0x10000, RZ ;  /* 0x0001000003037824 */ /* 0x000fe200078e00ff */
[----:B------:R-:W-:-:S04]  /*15b30*/  LOP3.LUT R37, R30, 0xff0000, R37, 0xf8, !PT ;  /* 0x00ff00001e257812 */ /* 0x000fc800078ef825 */
[----:B------:R-:W-:-:S04]  /*15b40*/  LOP3.LUT R3, R20, 0xff0000, R3, 0xf8, !PT ;  /* 0x00ff000014037812 */ /* 0x000fc800078ef803 */
[----:B------:R-:W-:Y:S02]  /*15b50*/  LOP3.LUT R29, R3, 0xff000000, R25, 0xf8, !PT ;  /* 0xff000000031d7812 */ /* 0x000fe400078ef819 */
[----:B------:R-:W-:Y:S02]  /*15b60*/  LOP3.LUT R37, R37, 0xff000000, R9, 0xf8, !PT ;  /* 0xff00000025257812 */ /* 0x000fe400078ef809 */
[----:B------:R-:W-:Y:S02]  /*15b70*/  F2FP.F16.E4M3.UNPACK_B R30, R29 ;  /* 0x0000001dff1e723e */ /* 0x000fe400020006ff */
[----:B------:R-:W-:-:S03]  /*15b80*/  F2FP.F16.E4M3.UNPACK_B R34, R37 ;  /* 0x00000025ff22723e */ /* 0x000fc600020006ff */
[----:B------:R-:W-:Y:S01]  /*15b90*/  HADD2.F32 R31, -RZ, R30.H0_H0 ;  /* 0x2000001eff1f7230 */ /* 0x000fe20000004100 */
[----:B0-----:R-:W-:Y:S02]  /*15ba0*/  F2FP.F16.E4M3.UNPACK_B R8, R13 ;  /* 0x0000000dff08723e */ /* 0x001fe400020006ff */
[----:B-1----:R-:W-:Y:S01]  /*15bb0*/  F2FP.F16.E4M3.UNPACK_B R20, R5 ;  /* 0x00000005ff14723e */ /* 0x002fe200020006ff */
[----:B------:R-:W-:-:S04]  /*15bc0*/  HADD2.F32 R36, -RZ, R34.H0_H0 ;  /* 0x20000022ff247230 */ /* 0x000fc80000004100 */
[----:B------:R-:W-:Y:S02]  /*15bd0*/  HADD2.F32 R24, -RZ, R20.H0_H0 ;  /* 0x20000014ff187230 */ /* 0x000fe40000004100 */
[----:B------:R-:W-:Y:S01]  /*15be0*/  HADD2.F32 R9, -RZ, R8.H0_H0 ;  /* 0x20000008ff097230 */ /* 0x000fe20000004100 */
[----:B------:R-:W-:Y:S02]  /*15bf0*/  F2FP.F16.E4M3.UNPACK_B R21, R5.H1 ;  /* 0x00000005ff15723e */ /* 0x000fe400030006ff */
[----:B------:R-:W-:Y:S01]  /*15c00*/  FMUL.FTZ R39, R24, R31 ;  /* 0x0000001f18277220 */ /* 0x000fe20000410000 */
[-C--:B------:R-:W-:Y:S02]  /*15c10*/  F2FP.F16.E4M3.UNPACK_B R26, R7.reuse ;  /* 0x00000007ff1a723e */ /* 0x080fe400020006ff */
[----:B------:R-:W-:Y:S02]  /*15c20*/  F2FP.F16.E4M3.UNPACK_B R27, R7.H1 ;  /* 0x00000007ff1b723e */ /* 0x000fe400030006ff */
[----:B------:R-:W-:-:S02]  /*15c30*/  F2FP.F16.E4M3.UNPACK_B R5, R4 ;  /* 0x00000004ff05723e */ /* 0x000fc400020006ff */
[----:B------:R-:W-:Y:S01]  /*15c40*/  F2FP.F16.E4M3.UNPACK_B R7, R4.H1 ;  /* 0x00000004ff07723e */ /* 0x000fe200030006ff */
[-C--:B------:R-:W-:Y:S01]  /*15c50*/  FMUL.FTZ R4, R24, R36.reuse ;  /* 0x0000002418047220 */ /* 0x080fe20000410000 */
[----:B------:R-:W-:Y:S01]  /*15c60*/  F2FP.F16.E4M3.UNPACK_B R37, R37.H1 ;  /* 0x00000025ff25723e */ /* 0x000fe200030006ff */
[C---:B------:R-:W-:Y:S01]  /*15c70*/  FFMA.FTZ R36, R9.reuse, R36, R39 ;  /* 0x0000002409247223 */ /* 0x040fe20000010027 */
[----:B------:R-:W-:Y:S01]  /*15c80*/  F2FP.F16.E4M3.UNPACK_B R29, R29.H1 ;  /* 0x0000001dff1d723e */ /* 0x000fe200030006ff */
[----:B------:R-:W-:Y:S02]  /*15c90*/  HADD2.F32 R39, -RZ, R34.H1_H1 ;  /* 0x30000022ff277230 */ /* 0x000fe40000004100 */
[----:B------:R-:W-:Y:S01]  /*15ca0*/  HADD2.F32 R20, -RZ, R20.H1_H1 ;  /* 0x30000014ff147230 */ /* 0x000fe20000004100 */
[-C--:B------:R-:W-:Y:S01]  /*15cb0*/  F2FP.F16.E4M3.UNPACK_B R24, R6.reuse ;  /* 0x00000006ff18723e */ /* 0x080fe200020006ff */
[----:B------:R-:W-:Y:S01]  /*15cc0*/  FFMA.FTZ R42, R9, R31, -R4 ;  /* 0x0000001f092a7223 */ /* 0x000fe20000010804 */
[----:B------:R-:W-:Y:S01]  /*15cd0*/  F2FP.F16.E4M3.UNPACK_B R25, R6.H1 ;  /* 0x00000006ff19723e */ /* 0x000fe200030006ff */
[----:B------:R-:W-:Y:S01]  /*15ce0*/  HADD2.F32 R41, -RZ, R37.H0_H0 ;  /* 0x20000025ff297230 */ /* 0x000fe20000004100 */
[----:B------:R-:W-:Y:S01]  /*15cf0*/  F2FP.F16.E4M3.UNPACK_B R13, R13.H1 ;  /* 0x0000000dff0d723e */ /* 0x000fe200030006ff */
[----:B------:R-:W-:-:S02]  /*15d00*/  HADD2.F32 R6, -RZ, R21.H0_H0 ;  /* 0x20000015ff067230 */ /* 0x000fc40000004100 */
[----:B------:R-:W-:Y:S01]  /*15d10*/  FMUL.FTZ R43, R20, R39 ;  /* 0x00000027142b7220 */ /* 0x000fe20000410000 */
[----:B------:R-:W-:Y:S02]  /*15d20*/  HADD2.F32 R9, -RZ, R30.H1_H1 ;  /* 0x3000001eff097230 */ /* 0x000fe40000004100 */
[----:B------:R-:W-:Y:S02]  /*15d30*/  HADD2.F32 R8, -RZ, R8.H1_H1 ;  /* 0x30000008ff087230 */ /* 0x000fe40000004100 */
[----:B------:R-:W-:Y:S02]  /*15d40*/  HADD2.F32 R31, -RZ, R29.H0_H0 ;  /* 0x2000001dff1f7230 */ /* 0x000fe40000004100 */
[----:B------:R-:W-:Y:S01]  /*15d50*/  FMUL.FTZ R45, R6, R41 ;  /* 0x00000029062d7220 */ /* 0x000fe20000410000 */
[----:B------:R-:W-:Y:S02]  /*15d60*/  HADD2.F32 R4, -RZ, R13.H0_H0 ;  /* 0x2000000dff047230 */ /* 0x000fe40000004100 */
[-C--:B------:R-:W-:Y:S01]  /*15d70*/  FMUL.FTZ R20, R20, R9.reuse ;  /* 0x0000000914147220 */ /* 0x080fe20000410000 */
[----:B------:R-:W-:Y:S01]  /*15d80*/  FFMA.FTZ R43, R8, R9, -R43 ;  /* 0x00000009082b7223 */ /* 0x000fe2000001082b */
[----:B------:R-:W-:Y:S01]  /*15d90*/  FMUL.FTZ R6, R6, R31 ;  /* 0x0000001f06067220 */ /* 0x000fe20000410000 */
[----:B------:R-:W-:-:S02]  /*15da0*/  F2FP.F16.E4M3.UNPACK_B R30, R40 ;  /* 0x00000028ff1e723e */ /* 0x000fc400020006ff */
[----:B------:R-:W-:Y:S01]  /*15db0*/  F2FP.F16.E4M3.UNPACK_B R9, R33 ;  /* 0x00000021ff09723e */ /* 0x000fe200020006ff */
[----:B------:R-:W-:Y:S01]  /*15dc0*/  FFMA.FTZ R39, R8, R39, R20 ;  /* 0x0000002708277223 */ /* 0x000fe20000010014 */
[C---:B------:R-:W-:Y:S01]  /*15dd0*/  FFMA.FTZ R45, R4.reuse, R31, -R45 ;  /* 0x0000001f042d7223 */ /* 0x040fe2000001082d */
[----:B------:R-:W-:Y:S01]  /*15de0*/  FFMA.FTZ R41, R4, R41, R6 ;  /* 0x0000002904297223 */ /* 0x000fe20000010006 */
[----:B------:R-:W-:Y:S01]  /*15df0*/  F2FP.F16.E4M3.UNPACK_B R11, R15 ;  /* 0x0000000fff0b723e */ /* 0x000fe200020006ff */
[----:B------:R-:W-:Y:S02]  /*15e00*/  HADD2.F32 R8, -RZ, R29.H1_H1 ;  /* 0x3000001dff087230 */ /* 0x000fe40000004100 */
[----:B------:R-:W-:Y:S02]  /*15e10*/  HADD2.F32 R20, -RZ, R37.H1_H1 ;  /* 0x30000025ff147230 */ /* 0x000fe40000004100 */
[----:B------:R-:W-:Y:S02]  /*15e20*/  HADD2.F32 R21, -RZ, R21.H1_H1 ;  /* 0x30000015ff157230 */ /* 0x000fe40000004100 */
[----:B------:R-:W-:-:S02]  /*15e30*/  HADD2.F32 R31, -RZ, R30.H0_H0 ;  /* 0x2000001eff1f7230 */ /* 0x000fc40000004100 */
[----:B------:R-:W-:Y:S02]  /*15e40*/  HADD2.F32 R6, -RZ, R26.H0_H0 ;  /* 0x2000001aff067230 */ /* 0x000fe40000004100 */
[----:B------:R-:W-:Y:S02]  /*15e50*/  HADD2.F32 R29, -RZ, R9.H0_H0 ;  /* 0x20000009ff1d7230 */ /* 0x000fe40000004100 */
[C---:B------:R-:W-:Y:S01]  /*15e60*/  FMUL.FTZ R34, R21.reuse, R20 ;  /* 0x0000001415227220 */ /* 0x040fe20000410000 */
[----:B------:R-:W-:Y:S02]  /*15e70*/  HADD2.F32 R13, -RZ, R13.H1_H1 ;  /* 0x3000000dff0d7230 */ /* 0x000fe40000004100 */
[C---:B------:R-:W-:Y:S01]  /*15e80*/  FMUL.FTZ R37, R6.reuse, R31 ;  /* 0x0000001f06257220 */ /* 0x040fe20000410000 */
[----:B------:R-:W-:Y:S02]  /*15e90*/  HADD2.F32 R4, -RZ, R11.H0_H0 ;  /* 0x2000000bff047230 */ /* 0x000fe40000004100 */
[----:B------:R-:W-:Y:S01]  /*15ea0*/  FMUL.FTZ R21, R21, R8 ;  /* 0x0000000815157220 */ /* 0x000fe20000410000 */
[----:B------:R-:W-:Y:S01]  /*15eb0*/  FMUL.FTZ R6, R6, R29 ;  /* 0x0000001d06067220 */ /* 0x000fe20000410000 */
[----:B------:R-:W-:Y:S01]  /*15ec0*/  F2FP.F16.E4M3.UNPACK_B R40, R40.H1 ;  /* 0x00000028ff28723e */ /* 0x000fe200030006ff */
[----:B------:R-:W-:Y:S01]  /*15ed0*/  HADD2.F32 R9, -RZ, R9.H1_H1 ;  /* 0x30000009ff097230 */ /* 0x000fe20000004100 */
[----:B------:R-:W-:Y:S01]  /*15ee0*/  F2FP.F16.E4M3.UNPACK_B R33, R33.H1 ;  /* 0x00000021ff21723e */ /* 0x000fe200030006ff */
[----:B------:R-:W-:-:S02]  /*15ef0*/  HADD2.F32 R30, -RZ, R30.H1_H1 ;  /* 0x3000001eff1e7230 */ /* 0x000fc40000004100 */
[----:B------:R-:W-:Y:S02]  /*15f00*/  HADD2.F32 R26, -RZ, R26.H1_H1 ;  /* 0x3000001aff1a7230 */ /* 0x000fe40000004100 */
[C---:B------:R-:W-:Y:S01]  /*15f10*/  FFMA.FTZ R44, R13.reuse, R20, R21 ;  /* 0x000000140d2c7223 */ /* 0x040fe20000010015 */
[C---:B------:R-:W-:Y:S01]  /*15f20*/  FFMA.FTZ R46, R4.reuse, R31, R6 ;  /* 0x0000001f042e7223 */ /* 0x040fe20000010006 */
[----:B------:R-:W-:Y:S01]  /*15f30*/  F2FP.F16.E4M3.UNPACK_B R15, R15.H1 ;  /* 0x0000000fff0f723e */ /* 0x000fe200030006ff */
[----:B------:R-:W-:Y:S01]  /*15f40*/  FFMA.FTZ R34, R13, R8, -R34 ;  /* 0x000000080d227223 */ /* 0x000fe20000010822 */
[----:B------:R-:W-:Y:S01]  /*15f50*/  FFMA.FTZ R37, R4, R29, -R37 ;  /* 0x0000001d04257223 */ /* 0x000fe20000010825 */
[----:B------:R-:W-:Y:S02]  /*15f60*/  HADD2.F32 R11, -RZ, R11.H1_H1 ;  /* 0x3000000bff0b7230 */ /* 0x000fe40000004100 */
[----:B------:R-:W-:Y:S01]  /*15f70*/  FMUL.FTZ R8, R26, R30 ;  /* 0x0000001e1a087220 */ /* 0x000fe20000410000 */
[----:B------:R-:W-:-:S02]  /*15f80*/  HADD2.F32 R21, -RZ, R40.H0_H0 ;  /* 0x20000028ff157230 */ /* 0x000fc40000004100 */
[-C--:B------:R-:W-:Y:S01]  /*15f90*/  FMUL.FTZ R29, R26, R9.reuse ;  /* 0x000000091a1d7220 */ /* 0x080fe20000410000 */
[----:B------:R-:W-:Y:S02]  /*15fa0*/  HADD2.F32 R6, -RZ, R27.H0_H0 ;  /* 0x2000001bff067230 */ /* 0x000fe40000004100 */
[----:B------:R-:W-:Y:S02]  /*15fb0*/  HADD2.F32 R13, -RZ, R33.H0_H0 ;  /* 0x20000021ff0d7230 */ /* 0x000fe40000004100 */
[C---:B------:R-:W-:Y:S01]  /*15fc0*/  FFMA.FTZ R48, R11.reuse, R9, -R8 ;  /* 0x000000090b307223 */ /* 0x040fe20000010808 */
[----:B------:R-:W-:Y:S02]  /*15fd0*/  HADD2.F32 R4, -RZ, R15.H0_H0 ;  /* 0x2000000fff047230 */ /* 0x000fe40000004100 */
[C---:B------:R-:W-:Y:S01]  /*15fe0*/  FMUL.FTZ R31, R6.reuse, R21 ;  /* 0x00000015061f7220 */ /* 0x040fe20000410000 */
[----:B------:R-:W-:Y:S01]  /*15ff0*/  FFMA.FTZ R47, R11, R30, R29 ;  /* 0x0000001e0b2f7223 */ /* 0x000fe2000001001d */
[----:B------:R-:W-:Y:S01]  /*16000*/  FMUL.FTZ R6, R6, R13 ;  /* 0x0000000d06067220 */ /* 0x000fe20000410000 */
[----:B------:R-:W-:-:S02]  /*16010*/  F2FP.F16.E4M3.UNPACK_B R11, R35.H1 ;  /* 0x00000023ff0b723e */ /* 0x000fc400030006ff */
[----:B------:R-:W-:Y:S01]  /*16020*/  F2FP.F16.E4M3.UNPACK_B R8, R28.H1 ;  /* 0x0000001cff08723e */ /* 0x000fe200030006ff */
[C---:B------:R-:W-:Y:S01]  /*16030*/  FFMA.FTZ R49, R4.reuse, R13, -R31 ;  /* 0x0000000d04317223 */ /* 0x040fe2000001081f */
[-C--:B------:R-:W-:Y:S01]  /*16040*/  F2FP.F16.E4M3.UNPACK_B R3, R12.reuse ;  /* 0x0000000cff03723e */ /* 0x080fe200020006ff */
[----:B------:R-:W-:Y:S01]  /*16050*/  FFMA.FTZ R50, R4, R21, R6 ;  /* 0x0000001504327223 */ /* 0x000fe20000010006 */
[----:B------:R-:W-:Y:S01]  /*16060*/  F2FP.F16.E4M3.UNPACK_B R12, R12.H1 ;  /* 0x0000000cff0c723e */ /* 0x000fe200030006ff */
[----:B------:R-:W-:Y:S02]  /*16070*/  HADD2.F32 R40, -RZ, R40.H1_H1 ;  /* 0x30000028ff287230 */ /* 0x000fe40000004100 */
[----:B------:R-:W-:Y:S02]  /*16080*/  HADD2.F32 R27, -RZ, R27.H1_H1 ;  /* 0x3000001bff1b7230 */ /* 0x000fe40000004100 */
[----:B------:R-:W-:Y:S02]  /*16090*/  HADD2.F32 R13, -RZ, R11.H0_H0 ;  /* 0x2000000bff0d7230 */ /* 0x000fe40000004100 */
[----:B------:R-:W-:-:S02]  /*160a0*/  HADD2.F32 R6, -RZ, R7.H0_H0 ;  /* 0x20000007ff067230 */ /* 0x000fc40000004100 */
[----:B------:R-:W-:Y:S02]  /*160b0*/  HADD2.F32 R9, -RZ, R8.H0_H0 ;  /* 0x20000008ff097230 */ /* 0x000fe40000004100 */
[----:B------:R-:W-:Y:S01]  /*160c0*/  FMUL.FTZ R26, R27, R40 ;  /* 0x000000281b1a7220 */ /* 0x000fe20000410000 */
[----:B------:R-:W-:Y:S02]  /*160d0*/  HADD2.F32 R20, -RZ, R33.H1_H1 ;  /* 0x30000021ff147230 */ /* 0x000fe40000004100 */
[C---:B------:R-:W-:Y:S01]  /*160e0*/  FMUL.FTZ R21, R6.reuse, R13 ;  /* 0x0000000d06157220 */ /* 0x040fe20000410000 */
[----:B------:R-:W-:Y:S02]  /*160f0*/  HADD2.F32 R15, -RZ, R15.H1_H1 ;  /* 0x3000000fff0f7230 */ /* 0x000fe40000004100 */
[----:B------:R-:W-:Y:S01]  /*16100*/  FMUL.FTZ R6, R6, R9 ;  /* 0x0000000906067220 */ /* 0x000fe20000410000 */
[----:B------:R-:W-:Y:S01]  /*16110*/  HADD2.F32 R4, -RZ, R12.H0_H0 ;  /* 0x2000000cff047230 */ /* 0x000fe20000004100 */
[----:B------:R-:W-:Y:S01]  /*16120*/  F2FP.F16.E4M3.UNPACK_B R35, R35 ;  /* 0x00000023ff23723e */ /* 0x000fe200020006ff */
[----:B------:R-:W-:-:S02]  /*16130*/  HADD2.F32 R7, -RZ, R7.H1_H1 ;  /* 0x30000007ff077230 */ /* 0x000fc40000004100 */
[----:B------:R-:W-:Y:S02]  /*16140*/  HADD2.F32 R8, -RZ, R8.H1_H1 ;  /* 0x30000008ff087230 */ /* 0x000fe40000004100 */
[-C--:B------:R-:W-:Y:S01]  /*16150*/  FFMA.FTZ R52, R15, R20.reuse, -R26 ;  /* 0x000000140f347223 */ /* 0x080fe2000001081a */
[----:B------:R-:W-:Y:S01]  /*16160*/  FMUL.FTZ R27, R27, R20 ;  /* 0x000000141b1b7220 */ /* 0x000fe20000410000 */
[C---:B------:R-:W-:Y:S01]  /*16170*/  FFMA.FTZ R21, R4.reuse, R9, -R21 ;  /* 0x0000000904157223 */ /* 0x040fe20000010815 */
[----:B------:R-:W-:Y:S01]  /*16180*/  FFMA.FTZ R26, R4, R13, R6 ;  /* 0x0000000d041a7223 */ /* 0x000fe20000010006 */
[----:B------:R-:W-:Y:S01]  /*16190*/  HADD2.F32 R11, -RZ, R11.H1_H1 ;  /* 0x3000000bff0b7230 */ /* 0x000fe20000004100 */
[----:B------:R-:W-:Y:S01]  /*161a0*/  F2FP.F16.E4M3.UNPACK_B R28, R28 ;  /* 0x0000001cff1c723e */ /* 0x000fe200020006ff */
[----:B------:R-:W-:Y:S02]  /*161b0*/  HADD2.F32 R12, -RZ, R12.H1_H1 ;  /* 0x3000000cff0c7230 */ /* 0x000fe40000004100 */
[----:B------:R-:W-:Y:S01]  /*161c0*/  FMUL.FTZ R4, R7, R8 ;  /* 0x0000000807047220 */ /* 0x000fe20000410000 */
[----:B------:R-:W-:-:S02]  /*161d0*/  HADD2.F32 R9, -RZ, R35.H0_H0 ;  /* 0x20000023ff097230 */ /* 0x000fc40000004100 */
[----:B------:R-:W-:Y:S02]  /*161e0*/  HADD2.F32 R6, -RZ, R5.H0_H0 ;  /* 0x20000005ff067230 */ /* 0x000fe40000004100 */
[----:B------:R-:W-:Y:S01]  /*161f0*/  FFMA.FTZ R33, R15, R40, R27 ;  /* 0x000000280f217223 */ /* 0x000fe2000001001b */
[-C--:B------:R-:W-:Y:S01]  /*16200*/  FMUL.FTZ R13, R7, R11.reuse ;  /* 0x0000000b070d7220 */ /* 0x080fe20000410000 */
[----:B------:R-:W-:Y:S01]  /*16210*/  FFMA.FTZ R27, R12, R11, R4 ;  /* 0x0000000b0c1b7223 */ /* 0x000fe20000010004 */
[----:B------:R-:W-:Y:S02]  /*16220*/  HADD2.F32 R7, -RZ, R28.H0_H0 ;  /* 0x2000001cff077230 */ /* 0x000fe40000004100 */
[----:B------:R-:W-:Y:S01]  /*16230*/  FMUL.FTZ R11, R6, R9 ;  /* 0x00000009060b7220 */ /* 0x000fe20000410000 */
[----:B------:R-:W-:Y:S02]  /*16240*/  HADD2.F32 R4, -RZ, R3.H0_H0 ;  /* 0x20000003ff047230 */ /* 0x000fe40000004100 */
[----:B------:R-:W-:Y:S01]  /*16250*/  FFMA.FTZ R30, R12, R8, -R13 ;  /* 0x000000080c1e7223 */ /* 0x000fe2000001080d */
[----:B------:R-:W-:-:S02]  /*16260*/  HADD2.F32 R8, -RZ, R35.H1_H1 ;  /* 0x30000023ff087230 */ /* 0x000fc40000004100 */
[-C--:B------:R-:W-:Y:S01]  /*16270*/  FMUL.FTZ R13, R6, R7.reuse ;  /* 0x00000007060d7220 */ /* 0x080fe20000410000 */
[----:B------:R-:W-:Y:S02]  /*16280*/  HADD2.F32 R5, -RZ, R5.H1_H1 ;  /* 0x30000005ff057230 */ /* 0x000fe40000004100 */
[C---:B------:R-:W-:Y:S01]  /*16290*/  FFMA.FTZ R12, R4.reuse, R7, -R11 ;  /* 0x00000007040c7223 */ /* 0x040fe2000001080b */
[----:B------:R-:W-:Y:S01]  /*162a0*/  HADD2.F32 R28, -RZ, R28.H1_H1 ;  /* 0x3000001cff1c7230 */ /* 0x000fe20000004100 */
[----:B------:R-:W-:Y:S01]  /*162b0*/  F2FP.F16.E4M3.UNPACK_B R7, R38.H1 ;  /* 0x00000026ff07723e */ /* 0x000fe200030006ff */
[----:B------:R-:W-:Y:S01]  /*162c0*/  HADD2.F32 R3, -RZ, R3.H1_H1 ;  /* 0x30000003ff037230 */ /* 0x000fe20000004100 */
[----:B------:R-:W-:Y:S01]  /*162d0*/  F2FP.F16.E4M3.UNPACK_B R10, R14 ;  /* 0x0000000eff0a723e */ /* 0x000fe200020006ff */
[C---:B------:R-:W-:Y:S01]  /*162e0*/  FMUL.FTZ R20, R5.reuse, R8 ;  /* 0x0000000805147220 */ /* 0x040fe20000410000 */
[----:B------:R-:W-:Y:S01]  /*162f0*/  F2FP.F16.E4M3.UNPACK_B R14, R14.H1 ;  /* 0x0000000eff0e723e */ /* 0x000fe200030006ff */
[----:B------:R-:W-:Y:S01]  /*16300*/  FFMA.FTZ R13, R4, R9, R13 ;  /* 0x00000009040d7223 */ /* 0x000fe2000001000d */
[----:B------:R-:W-:Y:S01]  /*16310*/  F2FP.F16.E4M3.UNPACK_B R6, R32.H1 ;  /* 0x00000020ff06723e */ /* 0x000fe200030006ff */
[----:B------:R-:W-:Y:S01]  /*16320*/  FMUL.FTZ R5, R5, R28 ;  /* 0x0000001c05057220 */ /* 0x000fe20000410000 */
[----:B------:R-:W-:-:S02]  /*16330*/  HADD2.F32 R9, -RZ, R7.H0_H0 ;  /* 0x20000007ff097230 */ /* 0x000fc40000004100 */
[----:B------:R-:W-:Y:S02]  /*16340*/  HADD2.F32 R4, -RZ, R25.H0_H0 ;  /* 0x20000019ff047230 */ /* 0x000fe40000004100 */
[C---:B------:R-:W-:Y:S01]  /*16350*/  FFMA.FTZ R15, R3.reuse, R28, -R20 ;  /* 0x0000001c030f7223 */ /* 0x040fe20000010814 */
[----:B------:R-:W-:Y:S01]  /*16360*/  FFMA.FTZ R8, R3, R8, R5 ;  /* 0x0000000803087223 */ /* 0x000fe20000010005 */
[----:B------:R-:W-:Y:S02]  /*16370*/  HADD2.F32 R5, -RZ, R6.H0_H0 ;  /* 0x20000006ff057230 */ /* 0x000fe40000004100 */
[----:B------:R-:W-:Y:S02]  /*16380*/  HADD2.F32 R3, -RZ, R14.H0_H0 ;  /* 0x2000000eff037230 */ /* 0x000fe40000004100 */
[----:B------:R-:W-:Y:S01]  /*16390*/  FMUL.FTZ R20, R4, R9 ;  /* 0x0000000904147220 */ /* 0x000fe20000410000 */
[----:B------:R-:W-:Y:S02]  /*163a0*/  HADD2.F32 R7, -RZ, R7.H1_H1 ;  /* 0x30000007ff077230 */ /* 0x000fe40000004100 */
[----:B------:R-:W-:-:S02]  /*163b0*/  HADD2.F32 R25, -RZ, R25.H1_H1 ;  /* 0x30000019ff197230 */ /* 0x000fc40000004100 */
[----:B------:R-:W-:Y:S02]  /*163c0*/  HADD2.F32 R6, -RZ, R6.H1_H1 ;  /* 0x30000006ff067230 */ /* 0x000fe40000004100 */
[-C--:B------:R-:W-:Y:S01]  /*163d0*/  FMUL.FTZ R4, R4, R5.reuse ;  /* 0x0000000504047220 */ /* 0x080fe20000410000 */
[----:B------:R-:W-:Y:S01]  /*163e0*/  FFMA.FTZ R20, R3, R5, -R20 ;  /* 0x0000000503147223 */ /* 0x000fe20000010814 */
[----:B------:R-:W-:Y:S02]  /*163f0*/  HADD2.F32 R14, -RZ, R14.H1_H1 ;  /* 0x3000000eff0e7230 */ /* 0x000fe40000004100 */
[C---:B------:R-:W-:Y:S01]  /*16400*/  FMUL.FTZ R5, R25.reuse, R7 ;  /* 0x0000000719057220 */ /* 0x040fe20000410000 */
[----:B------:R-:W-:Y:S01]  /*16410*/  F2FP.F16.E4M3.UNPACK_B R38, R38 ;  /* 0x00000026ff26723e */ /* 0x000fe200020006ff */
[----:B------:R-:W-:Y:S01]  /*16420*/  FMUL.FTZ R40, R25, R6 ;  /* 0x0000000619287220 */ /* 0x000fe20000410000 */
[----:B------:R-:W-:Y:S01]  /*16430*/  F2FP.F16.E4M3.UNPACK_B R32, R32 ;  /* 0x00000020ff20723e */ /* 0x000fe200020006ff */
        /* <DEDUP_REMOVED lines=37> */
.L_x_3084:
[----:B------:R-:W-:Y:S05]  /*16690*/  BSYNC B0 ;  /* 0x0000000000007941 */ /* 0x000fea0003800000 */
.L_x_3056:
        /* <DEDUP_REMOVED lines=8> */
.L_x_3054:
[----:B--234-:R-:W2:Y:S01]  /*16720*/  S2R R0, SR_TID.X ;  /* 0x0000000000007919 */ /* 0x01cea20000002100 */
[----:B------:R-:W-:Y:S05]  /*16730*/  WARPSYNC.ALL ;  /* 0x0000000000007948 */ /* 0x000fea0003800000 */
[----:B--2---:R-:W-:-:S05]  /*16740*/  SHF.R.U32.HI R0, RZ, 0x7, R0 ;  /* 0x00000007ff007819 */ /* 0x004fca0000011600 */
[----:B0----5:R-:W-:Y:S02]  /*16750*/  VIADD R7, R0, 0x8 ;  /* 0x0000000800077836 */ /* 0x021fe40000000000 */
[----:B------:R-:W-:-:S03]  /*16760*/  IMAD.U32 R0, RZ, RZ, UR60 ;  /* 0x0000003cff007e24 */ /* 0x000fc6000f8e00ff */
[----:B------:R0:W-:Y:S02]  /*16770*/  BAR.SYNC.DEFER_BLOCKING R7, 0x100 ;  /* 0x000400070000751d */ /* 0x0001e40000010000 */
[----:B------:R-:W-:-:S13]  /*16780*/  ISETP.NE.AND P0, PT, R0, 0x3, PT ;  /* 0x000000030000780c */ /* 0x000fda0003f05270 */
[----:B0-----:R-:W-:Y:S05]  /*16790*/  @!P0 BRA `(.L_x_3101) ;  /* 0x0000000000048947 */ /* 0x001fea0003800000 */
[----:B------:R-:W-:Y:S01]  /*167a0*/  BPT.TRAP 0x1 ;  /* 0x000000040000795c */ /* 0x000fe20000300000 */
.L_x_3101:
[----:B------:R-:W-:Y:S02]  /*167b0*/  LEA R6, R222, R22, 0x3 ;  /* 0x00000016de067211 */ /* 0x000fe400078e18ff */
[----:B------:R-:W-:-:S04]  /*167c0*/  SHF.L.U32 R9, R223, 0x1f, RZ ;  /* 0x0000001fdf097819 */ /* 0x000fc800000006ff */
[----:B------:R0:W2:Y:S01]  /*167d0*/  SYNCS.PHASECHK.TRANS64.TRYWAIT P1, [R6+URZ+0x38830], R9 ;  /* 0x03883009060075a7 */ /* 0x0000a2000802017f */
[----:B------:R-:W-:Y:S05]  /*167e0*/  @!P0 BRA `(.L_x_3102) ;  /* 0x0000000000048947 */ /* 0x000fea0003800000 */
[----:B------:R-:W-:Y:S01]  /*167f0*/  BPT.TRAP 0x1 ;  /* 0x000000040000795c */ /* 0x000fe20000300000 */
.L_x_3102:
[----:B--2---:R-:W-:Y:S05]  /*16800*/  @P1 BRA `(.L_x_3103) ;  /* 0x0000000000081947 */ /* 0x004fea0003800000 */
[----:B------:R-:W2:Y:S02]  /*16810*/  SYNCS.PHASECHK.TRANS64.TRYWAIT P1, [R6+URZ+0x38830], R9 ;  /* 0x03883009060075a7 */ /* 0x000ea4000802017f */
[----:B--2---:R-:W-:Y:S05]  /*16820*/  @!P1 BRA `(.L_x_3104) ;  /* 0x0000016800c89947 */ /* 0x004fea0003800000 */
.L_x_3103:
        /* <DEDUP_REMOVED lines=26> */
[----:B------:R-:W-:Y:S01]  /*169d0*/  UIADD3 UR48, UR5, 0x402, URZ ;  /* 0x0000040205307890 */ /* 0x000fe2000fffe03f */
[----:B------:R4:W-:Y:S01]  /*169e0*/  STL.64 [R1+0x8], R12 ;  /* 0x0000080c01007387 */ /* 0x0009e20000100a00 */
[----:B------:R-:W-:Y:S01]  /*169f0*/  LEA R4, R222, UR61, 0xb ;  /* 0x0000003dde047c11 */ /* 0x000fe2000f8e58ff */
[----:B------:R-:W-:Y:S02]  /*16a00*/  UIADD3 UR44, UR5, 0x404, URZ ;  /* 0x00000404052c7890 */ /* 0x000fe4000fffe03f */
[----:B------:R-:W-:Y:S01]  /*16a10*/  UIADD3 UR40, UR5, 0x406, URZ ;  /* 0x0000040605287890 */ /* 0x000fe2000fffe03f */
[C---:B------:R-:W-:Y:S01]  /*16a20*/  R2UR UR10, R4.reuse ;  /* 0x00000000040a72ca */ /* 0x040fe200000e0000 */
[----:B------:R-:W-:Y:S01]  /*16a30*/  VIADD R10, R4, 0x2 ;  /* 0x00000002040a7836 */ /* 0x000fe20000000000 */
[----:B------:R-:W-:Y:S01]  /*16a40*/  UMOV UR41, 0x40000040 ;  /* 0x4000004000297882 */ /* 0x000fe20000000000 */
[----:B---3--:R-:W-:-:S10]  /*16a50*/  SHF.R.U32.HI R0, RZ, 0x7, R0 ;  /* 0x00000007ff007819 */ /* 0x008fd40000011600 */
[----:B------:R-:W-:Y:S01]  /*16a60*/  QGMMA.64x128x32.F32.E4M3.E4M3 R24, gdesc[UR8], RZ, !UPT, gsb0 ;  /* 0x01e00000081879f3 */ /* 0x000fe2000c0008ff */
[----:B------:R-:W-:Y:S01]  /*16a70*/  R2UR UR10, R10 ;  /* 0x000000000a0a72ca */ /* 0x000fe200000e0000 */
[----:B------:R-:W-:Y:S01]  /*16a80*/  UMOV UR8, UR4 ;  /* 0x0000000400087c82 */ /* 0x000fe20008000000 */
[----:B------:R-:W-:Y:S01]  /*16a90*/  R2UR UR11, R11 ;  /* 0x000000000b0b72ca */ /* 0x000fe200000e0000 */
[----:B------:R-:W-:Y:S01]  /*16aa0*/  UMOV UR9, 0x40000040 ;  /* 0x4000004000097882 */ /* 0x000fe20000000000 */
[----:B------:R-:W-:Y:S01]  /*16ab0*/  IMAD.MOV.U32 R11, RZ, RZ, 0x40000040 ;  /* 0x40000040ff0b7424 */ /* 0x000fe200078e00ff */
[----:B------:R-:W-:Y:S01]  /*16ac0*/  IADD3 R10, R4, 0x4, RZ ;  /* 0x00000004040a7810 */ /* 0x000fe20007ffe0ff */
[----:B------:R-:W-:Y:S01]  /*16ad0*/  UIADD3 UR4, UR5, 0x4, URZ ;  /* 0x0000000405047890 */ /* 0x000fe2000fffe03f */
[----:B------:R-:W-:Y:S02]  /*16ae0*/  IMAD.U32 R228, RZ, RZ, UR8 ;  /* 0x00000008ffe47e24 */ /* 0x000fe4000f8e00ff */
[----:B------:R-:W-:Y:S01]  /*16af0*/  IMAD.U32 R229, RZ, RZ, UR9 ;  /* 0x00000009ffe57e24 */ /* 0x000fe2000f8e00ff */
[----:B------:R-:W-:-:S02]  /*16b00*/  WARPGROUP.DEPBAR.LE gsb0, 0x0 ;  /* 0x00008000000079c5 */ /* 0x000fc40000010000 */
[----:B------:R-:W-:-:S06]  /*16b10*/  WARPGROUP.ARRIVE ;  /* 0x00000000000079c5 */ /* 0x000fcc0000000000 */
[----:B------:R-:W-:Y:S01]  /*16b20*/  QGMMA.64x128x32.F32.E4M3.E4M3 R24, gdesc[UR8], R24, gsb0 ;  /* 0x01e00000081879f3 */ /* 0x000fe20008000818 */
        /* <DEDUP_REMOVED lines=12> */
[----:B------:R-:W-:Y:S02]  /*16bf0*/  R2UR UR54, R10 ;  /* 0x000000000a3672ca */ /* 0x000fe400000e0000 */
[----:B------:R-:W-:Y:S01]  /*16c00*/  R2UR UR55, R11 ;  /* 0x000000000b3772ca */ /* 0x000fe200000e0000 */
[----:B------:R-:W-:Y:S01]  /*16c10*/  IMAD.MOV.U32 R11, RZ, RZ, 0x40000040 ;  /* 0x40000040ff0b7424 */ /* 0x000fe200078e00ff */
[----:B------:R-:W-:-:S04]  /*16c20*/  IADD3 R10, R4, 0x402, RZ ;  /* 0x00000402040a7810 */ /* 0x000fc80007ffe0ff */
[----:B------:R-:W-:Y:S01]  /*16c30*/  R2UR UR50, R10 ;  /* 0x000000000a3272ca */ /* 0x000fe200000e0000 */
[C---:B------:R-:W-:Y:S01]  /*16c40*/  VIADD R10, R4.reuse, 0x404 ;  /* 0x00000404040a7836 */ /* 0x040fe20000000000 */
[----:B------:R-:W-:Y:S01]  /*16c50*/  R2UR UR51, R11 ;  /* 0x000000000b3372ca */ /* 0x000fe200000e0000 */
[----:B------:R-:W-:Y:S02]  /*16c60*/  IMAD.MOV.U32 R11, RZ, RZ, 0x40000040 ;  /* 0x40000040ff0b7424 */ /* 0x000fe400078e00ff */
[----:B------:R-:W-:Y:S01]  /*16c70*/  VIADD R4, R4, 0x406 ;  /* 0x0000040604047836 */ /* 0x000fe20000000000 */
[----:B------:R-:W-:Y:S02]  /*16c80*/  R2UR UR46, R10 ;  /* 0x000000000a2e72ca */ /* 0x000fe400000e0000 */
[----:B------:R-:W-:Y:S02]  /*16c90*/  R2UR UR47, R11 ;  /* 0x000000000b2f72ca */ /* 0x000fe400000e0000 */
[----:B------:R-:W-:-:S02]  /*16ca0*/  R2UR UR42, R4 ;  /* 0x00000000042a72ca */ /* 0x000fc400000e0000 */
        /* <DEDUP_REMOVED lines=23> */
.L_x_3105:
[----:B-1----:R-:W3:Y:S01]  /*16e20*/  LDL.LU R3, [R1] ;  /* 0x0000000001037983 */ /* 0x002ee20000300800 */
[----:B------:R-:W1:Y:S03]  /*16e30*/  LDC R219, c[0x0][0x448] ;  /* 0x00011200ffdb7b82 */ /* 0x000e660000000800 */
[----:B------:R-:W5:Y:S04]  /*16e40*/  LDL R5, [R1+0x10] ;  /* 0x0000100001057983 */ /* 0x000f680000100800 */
[----:B------:R-:W5:Y:S04]  /*16e50*/  LDL R0, [R1+0x2c] ;  /* 0x00002c0001007983 */ /* 0x000f680000100800 */
[----:B------:R-:W2:Y:S01]  /*16e60*/  LDL R8, [R1+0x30] ;  /* 0x0000300001087983 */ /* 0x000ea20000100800 */
[----:B-1----:R-:W-:-:S13]  /*16e70*/  ISETP.NE.AND P1, PT, R219, 0x1, PT ;  /* 0x00000001db00780c */ /* 0x002fda0003f25270 */
[----:B------:R-:W1:Y:S01]  /*16e80*/  @P1 LDC R4, c[0x0][0x450] ;  /* 0x00011400ff041b82 */ /* 0x000e620000000800 */
[----:B---3--:R-:W-:-:S04]  /*16e90*/  LOP3.LUT R3, R3, 0xfffffff7, RZ, 0xc0, !PT ;  /* 0xfffffff703037812 */ /* 0x008fc800078ec0ff */
[----:B------:R-:W-:Y:S01]  /*16ea0*/  @P1 LOP3.LUT R3, R3, 0x8, RZ, 0xfc, !PT ;  /* 0x0000000803031812 */ /* 0x000fe200078efcff */
[----:B-----5:R-:W-:-:S04]  /*16eb0*/  IMAD.IADD R0, R0, 0x1, R5 ;  /* 0x0000000100007824 */ /* 0x020fc800078e0205 */
[----:B------:R3:W-:Y:S01]  /*16ec0*/  STL [R1], R3 ;  /* 0x0000000301007387 */ /* 0x0007e20000100800 */
[----:B------:R-:W-:Y:S01]  /*16ed0*/  IMAD.MOV.U32 R5, RZ, RZ, -0x80 ;  /* 0xffffff80ff057424 */ /* 0x000fe200078e00ff */
[----:B---3--:R-:W3:Y:S02]  /*16ee0*/  @P1 LDC R3, c[0x0][0x44c] ;  /* 0x00011300ff031b82 */ /* 0x008ee40000000800 */
[----:B---3--:R-:W-:-:S05]  /*16ef0*/  @P1 IMAD.HI.U32 R3, R0, R3, RZ ;  /* 0x0000000300031227 */ /* 0x008fca00078e00ff */
[----:B-1----:R-:W-:Y:S01]  /*16f00*/  @P1 SHF.R.U32.HI R0, RZ, R4, R3 ;  /* 0x00000004ff001219 */ /* 0x002fe20000011603 */
[----:B------:R-:W-:-:S04]  /*16f10*/  IMAD R4, R168, R5, 0x80 ;  /* 0x00000080a8047424 */ /* 0x000fc800078e0205 */
[----:B------:R-:W1:Y:S01]  /*16f20*/  SHFL.IDX PT, R3, R0, 0x1, 0x1c1f ;  /* 0x003c1f0000037f89 */ /* 0x000e6200000e0000 */
[----:B------:R-:W-:-:S05]  /*16f30*/  IADD3 R4, R217, R4, RZ ;  /* 0x00000004d9047210 */ /* 0x000fca0007ffe0ff */
[----:B--2---:R-:W-:-:S05]  /*16f40*/  IMAD R89, R8, -0x2, R4 ;  /* 0xfffffffe08597824 */ /* 0x004fca00078e0204 */
[----:B------:R-:W-:-:S04]  /*16f50*/  IADD3 R4, -R216, 0x1, R89 ;  /* 0x00000001d8047810 */ /* 0x000fc80007ffe159 */
[----:B-1----:R-:W-:-:S04]  /*16f60*/  VIADDMNMX R8, R3, R4, R89, PT ;  /* 0x0000000403087246 */ /* 0x002fc80003800159 */
[C---:B------:R-:W-:Y:S02]  /*16f70*/  ISETP.GT.AND P1, PT, R8.reuse, RZ, PT ;  /* 0x000000ff0800720c */ /* 0x040fe40003f24270 */
[C---:B------:R-:W-:Y:S02]  /*16f80*/  ISETP.GT.AND P2, PT, R8.reuse, 0x1, PT ;  /* 0x000000010800780c */ /* 0x040fe40003f44270 */
[----:B------:R-:W-:Y:S02]  /*16f90*/  ISETP.GT.AND P3, PT, R8, 0x8, PT ;  /* 0x000000080800780c */ /* 0x000fe40003f64270 */
[----:B------:R-:W-:Y:S02]  /*16fa0*/  FSEL R26, R26, -INF , P1 ;  /* 0xff8000001a1a7808 */ /* 0x000fe40000800000 */
[----:B----4-:R-:W-:Y:S02]  /*16fb0*/  FSEL R12, R27, -INF , P2 ;  /* 0xff8000001b0c7808 */ /* 0x010fe40001000000 */
        /* <DEDUP_REMOVED lines=85> */
[----:B------:R-:W-:Y:S01]  /*17510*/  FSEL R35, R86, -INF , P2 ;  /* 0xff80000056237808 */ /* 0x000fe20001000000 */
[----:B------:R-:W-:Y:S01]  /*17520*/  SHFL.IDX PT, R8, R0, RZ, 0x1c1f ;  /* 0x001c1fff00087589 */ /* 0x000fe200000e0000 */
[----:B------:R-:W-:Y:S02]  /*17530*/  FMNMX.FTZ R34, R83, R34, !PT ;  /* 0x0000002253227209 */ /* 0x000fe40007810000 */
[----:B------:R-:W-:Y:S02]  /*17540*/  FSEL R87, R87, -INF , P1 ;  /* 0xff80000057577808 */ /* 0x000fe40000800000 */
[----:B------:R-:W-:-:S04]  /*17550*/  FMNMX.FTZ R34, R35, R34, !PT ;  /* 0x0000002223227209 */ /* 0x000fc80007810000 */
[----:B------:R-:W-:-:S05]  /*17560*/  FMNMX.FTZ R34, R87, R34, !PT ;  /* 0x0000002257227209 */ /* 0x000fca0007810000 */
[----:B------:R-:W1:Y:S02]  /*17570*/  SHFL.BFLY PT, R43, R34, 0x2, 0x1f ;  /* 0x0c401f00222b7f89 */ /* 0x000e6400000e0000 */
[----:B-1----:R-:W-:Y:S02]  /*17580*/  FMNMX.FTZ R47, R34, R43, !PT ;  /* 0x0000002b222f7209 */ /* 0x002fe40007810000 */
[----:B------:R-:W-:-:S03]  /*17590*/  VIADDMNMX R34, R8, R4, R89, PT ;  /* 0x0000000408227246 */ /* 0x000fc60003800159 */
[----:B------:R-:W1:Y:S01]  /*175a0*/  SHFL.BFLY PT, R54, R47, 0x1, 0x1f ;  /* 0x0c201f002f367f89 */ /* 0x000e6200000e0000 */
[C---:B------:R-:W-:Y:S02]  /*175b0*/  ISETP.GT.AND P2, PT, R34.reuse, 0x1, PT ;  /* 0x000000012200780c */ /* 0x040fe40003f44270 */
[----:B------:R-:W-:Y:S02]  /*175c0*/  ISETP.GT.AND P3, PT, R34, 0x8, PT ;  /* 0x000000082200780c */ /* 0x000fe40003f64270 */
[----:B------:R-:W-:Y:S02]  /*175d0*/  FSEL R91, R25, -INF , P2 ;  /* 0xff800000195b7808 */ /* 0x000fe40001000000 */
[----:B------:R-:W-:Y:S02]  /*175e0*/  FSEL R89, R28, -INF , P3 ;  /* 0xff8000001c597808 */ /* 0x000fe40001800000 */
[----:B------:R-:W-:-:S04]  /*175f0*/  ISETP.GT.AND P2, PT, R34, 0x10, PT ;  /* 0x000000102200780c */ /* 0x000fc80003f44270 */
[----:B------:R-:W-:Y:S02]  /*17600*/  FSEL R93, R32, -INF , P2 ;  /* 0xff800000205d7808 */ /* 0x000fe40001000000 */
[----:B------:R-:W-:-:S04]  /*17610*/  ISETP.GT.AND P2, PT, R34, 0x18, PT ;  /* 0x000000182200780c */ /* 0x000fc80003f44270 */
[----:B------:R-:W-:Y:S02]  /*17620*/  FSEL R95, R36, -INF , P2 ;  /* 0xff800000245f7808 */ /* 0x000fe40001000000 */
[----:B------:R-:W-:Y:S02]  /*17630*/  ISETP.GT.AND P2, PT, R34, 0x20, PT ;  /* 0x000000202200780c */ /* 0x000fe40003f44270 */
[----:B-1----:R-:W-:Y:S02]  /*17640*/  FMNMX.FTZ R0, R47, R54, !PT ;  /* 0x000000362f007209 */ /* 0x002fe40007810000 */
[----:B------:R-:W-:Y:S02]  /*17650*/  FSEL R97, R40, -INF , P2 ;  /* 0xff80000028617808 */ /* 0x000fe40001000000 */
[----:B------:R-:W-:Y:S01]  /*17660*/  FSETP.NEU.FTZ.AND P1, PT, R0, -INF , PT ;  /* 0xff8000000000780b */ /* 0x000fe20003f3d000 */
[----:B------:R-:W-:-:S01]  /*17670*/  FFMA.FTZ R43, R2, R0, -8 ;  /* 0xc1000000022b7423 */ /* 0x000fc20000010000 */
[----:B------:R-:W-:-:S04]  /*17680*/  ISETP.GT.AND P2, PT, R34, 0x28, PT ;  /* 0x000000282200780c */ /* 0x000fc80003f44270 */
[----:B------:R-:W-:Y:S02]  /*17690*/  FSEL R43, R43, RZ, P1 ;  /* 0x000000ff2b2b7208 */ /* 0x000fe40000800000 */
[----:B------:R-:W-:Y:S02]  /*176a0*/  ISETP.GT.AND P1, PT, R34, RZ, PT ;  /* 0x000000ff2200720c */ /* 0x000fe40003f24270 */
[----:B------:R-:W-:Y:S01]  /*176b0*/  FSEL R99, R44, -INF , P2 ;  /* 0xff8000002c637808 */ /* 0x000fe20001000000 */
[----:B------:R-:W-:-:S01]  /*176c0*/  FFMA.FTZ R12, R2, R12, -R43 ;  /* 0x0000000c020c7223 */ /* 0x000fc2000001082b */
[--C-:B------:R-:W-:Y:S01]  /*176d0*/  FFMA.FTZ R4, R2, R30, -R43.reuse ;  /* 0x0000001e02047223 */ /* 0x100fe2000001082b */
[----:B------:R-:W-:Y:S01]  /*176e0*/  FSEL R30, R24, -INF , P1 ;  /* 0xff800000181e7808 */ /* 0x000fe20000800000 */
[--C-:B------:R-:W-:Y:S01]  /*176f0*/  FFMA.FTZ R25, R2, R14, -R43.reuse ;  /* 0x0000000e02197223 */ /* 0x100fe2000001082b */
[----:B------:R1:W-:Y:S01]  /*17700*/  MUFU.EX2 R8, R12 ;  /* 0x0000000c00087308 */ /* 0x0003e20000000800 */
[----:B------:R-:W-:Y:S01]  /*17710*/  ISETP.GT.AND P1, PT, R34, 0x9, PT ;  /* 0x000000092200780c */ /* 0x000fe20003f24270 */
[--C-:B------:R-:W-:Y:S01]  /*17720*/  FFMA.FTZ R155, R2, R20, -R43.reuse ;  /* 0x00000014029b7223 */ /* 0x100fe2000001082b */
[----:B------:R-:W-:Y:S01]  /*17730*/  ISETP.GT.AND P2, PT, R34, 0x30, PT ;  /* 0x000000302200780c */ /* 0x000fe20003f44270 */
[C-C-:B------:R-:W-:Y:S01]  /*17740*/  FFMA.FTZ R153, R2.reuse, R26, -R43.reuse ;  /* 0x0000001a02997223 */ /* 0x140fe2000001082b */
[----:B------:R-:W-:Y:S01]  /*17750*/  FSEL R47, R29, -INF , P1 ;  /* 0xff8000001d2f7808 */ /* 0x000fe20000800000 */
[--C-:B------:R-:W-:Y:S01]  /*17760*/  FFMA.FTZ R36, R2, R51, -R43.reuse ;  /* 0x0000003302247223 */ /* 0x100fe2000001082b */
[----:B------:R-:W-:Y:S01]  /*17770*/  ISETP.GT.AND P1, PT, R34, 0x11, PT ;  /* 0x000000112200780c */ /* 0x000fe20003f24270 */
[--C-:B------:R-:W-:Y:S01]  /*17780*/  FFMA.FTZ R38, R2, R38, -R43.reuse ;  /* 0x0000002602267223 */ /* 0x100fe2000001082b */
[----:B-1----:R-:W-:Y:S01]  /*17790*/  FMNMX.FTZ R12, R30, R91, !PT ;  /* 0x0000005b1e0c7209 */ /* 0x002fe20007810000 */
[C-C-:B------:R-:W-:Y:S01]  /*177a0*/  FFMA.FTZ R161, R2.reuse, R21, -R43.reuse ;  /* 0x0000001502a17223 */ /* 0x140fe2000001082b */
[----:B------:R-:W-:Y:S01]  /*177b0*/  FSEL R33, R33, -INF , P1 ;  /* 0xff80000021217808 */ /* 0x000fe20000800000 */
[C-C-:B------:R-:W-:Y:S01]  /*177c0*/  FFMA.FTZ R40, R2.reuse, R59, -R43.reuse ;  /* 0x0000003b02287223 */ /* 0x140fe2000001082b */
[----:B------:R-:W-:Y:S01]  /*177d0*/  FMNMX.FTZ R12, R89, R12, !PT ;  /* 0x0000000c590c7209 */ /* 0x000fe20007810000 */
[--C-:B------:R-:W-:Y:S01]  /*177e0*/  FFMA.FTZ R163, R2, R5, -R43.reuse ;  /* 0x0000000502a37223 */ /* 0x100fe2000001082b */
[----:B------:R-:W-:Y:S01]  /*177f0*/  ISETP.GT.AND P1, PT, R34, 0x19, PT ;  /* 0x000000192200780c */ /* 0x000fe20003f24270 */
[C-C-:B------:R-:W-:Y:S01]  /*17800*/  FFMA.FTZ R5, R2.reuse, R11, -R43.reuse ;  /* 0x0000000b02057223 */ /* 0x140fe2000001082b */
[----:B------:R-:W-:Y:S01]  /*17810*/  FMNMX.FTZ R12, R47, R12, !PT ;  /* 0x0000000c2f0c7209 */ /* 0x000fe20007810000 */
[C-C-:B------:R-:W-:Y:S01]  /*17820*/  FFMA.FTZ R11, R2.reuse, R15, -R43.reuse ;  /* 0x0000000f020b7223 */ /* 0x140fe2000001082b */
[----:B------:R-:W-:Y:S01]  /*17830*/  FSEL R37, R37, -INF , P1 ;  /* 0xff80000025257808 */ /* 0x000fe20000800000 */
[----:B------:R-:W1:Y:S01]  /*17840*/  MUFU.EX2 R153, R153 ;  /* 0x0000009900997308 */ /* 0x000e620000000800 */
[----:B------:R-:W-:Y:S01]  /*17850*/  FMNMX.FTZ R12, R93, R12, !PT ;  /* 0x0000000c5d0c7209 */ /* 0x000fe20007810000 */
[--C-:B------:R-:W-:Y:S01]  /*17860*/  FFMA.FTZ R159, R2, R50, -R43.reuse ;  /* 0x00000032029f7223 */ /* 0x100fe2000001082b */
[----:B------:R-:W-:Y:S01]  /*17870*/  ISETP.GT.AND P1, PT, R34, 0x21, PT ;  /* 0x000000212200780c */ /* 0x000fe20003f24270 */
[C-C-:B------:R-:W-:Y:S01]  /*17880*/  FFMA.FTZ R167, R2.reuse, R31, -R43.reuse ;  /* 0x0000001f02a77223 */ /* 0x140fe2000001082b */
[----:B------:R-:W-:Y:S01]  /*17890*/  FMNMX.FTZ R14, R33, R12, !PT ;  /* 0x0000000c210e7209 */ /* 0x000fe20007810000 */
[C-C-:B------:R-:W-:Y:S01]  /*178a0*/  FFMA.FTZ R27, R2.reuse, R27, -R43.reuse ;  /* 0x0000001b021b7223 */ /* 0x140fe2000001082b */
[----:B------:R-:W-:Y:S01]  /*178b0*/  FSEL R41, R41, -INF , P1 ;  /* 0xff80000029297808 */ /* 0x000fe20000800000 */
[----:B------:R-:W2:Y:S01]  /*178c0*/  MUFU.EX2 R4, R4 ;  /* 0x0000000400047308 */ /* 0x000ea20000000800 */
[----:B------:R-:W-:Y:S01]  /*178d0*/  FMNMX.FTZ R14, R95, R14, !PT ;  /* 0x0000000e5f0e7209 */ /* 0x000fe20007810000 */
[--C-:B------:R-:W-:Y:S01]  /*178e0*/  FFMA.FTZ R157, R2, R42, -R43.reuse ;  /* 0x0000002a029d7223 */ /* 0x100fe2000001082b */
[----:B------:R-:W-:Y:S01]  /*178f0*/  ISETP.GT.AND P1, PT, R34, 0x29, PT ;  /* 0x000000292200780c */ /* 0x000fe20003f24270 */
[C-C-:B------:R-:W-:Y:S01]  /*17900*/  FFMA.FTZ R46, R2.reuse, R46, -R43.reuse ;  /* 0x0000002e022e7223 */ /* 0x140fe2000001082b */
[----:B------:R-:W-:Y:S01]  /*17910*/  FMNMX.FTZ R20, R37, R14, !PT ;  /* 0x0000000e25147209 */ /* 0x000fe20007810000 */
[C-C-:B------:R-:W-:Y:S01]  /*17920*/  FFMA.FTZ R165, R2.reuse, R13, -R43.reuse ;  /* 0x0000000d02a57223 */ /* 0x140fe2000001082b */
[----:B------:R-:W-:Y:S01]  /*17930*/  FSEL R45, R45, -INF , P1 ;  /* 0xff8000002d2d7808 */ /* 0x000fe20000800000 */
[----:B------:R3:W-:Y:S01]  /*17940*/  MUFU.EX2 R14, R38 ;  /* 0x00000026000e7308 */ /* 0x0007e20000000800 */
[----:B------:R-:W-:Y:S01]  /*17950*/  FMNMX.FTZ R20, R97, R20, !PT ;  /* 0x0000001461147209 */ /* 0x000fe20007810000 */
[--C-:B------:R-:W-:Y:S01]  /*17960*/  FFMA.FTZ R90, R2, R90, -R43.reuse ;  /* 0x0000005a025a7223 */ /* 0x100fe2000001082b */
[----:B------:R-:W-:Y:S01]  /*17970*/  ISETP.GT.AND P1, PT, R34, 0x31, PT ;  /* 0x000000312200780c */ /* 0x000fe20003f24270 */
[C-C-:B------:R-:W-:Y:S01]  /*17980*/  FFMA.FTZ R29, R2.reuse, R92, -R43.reuse ;  /* 0x0000005c021d7223 */ /* 0x140fe2000001082b */
[----:B------:R-:W-:Y:S01]  /*17990*/  FMNMX.FTZ R20, R41, R20, !PT ;  /* 0x0000001429147209 */ /* 0x000fe20007810000 */
[--C-:B------:R-:W-:Y:S01]  /*179a0*/  FFMA.FTZ R59, R2, R63, -R43.reuse ;  /* 0x0000003f023b7223 */ /* 0x100fe2000001082b */
[----:B------:R-:W-:Y:S01]  /*179b0*/  FSEL R101, R48, -INF , P2 ;  /* 0xff80000030657808 */ /* 0x000fe20001000000 */
[----:B------:R-:W4:Y:S01]  /*179c0*/  MUFU.EX2 R25, R25 ;  /* 0x0000001900197308 */ /* 0x000f220000000800 */
[----:B------:R-:W-:Y:S01]  /*179d0*/  FMNMX.FTZ R20, R99, R20, !PT ;  /* 0x0000001463147209 */ /* 0x000fe20007810000 */
[--C-:B---3--:R-:W-:Y:S01]  /*179e0*/  FFMA.FTZ R38, R2, R39, -R43.reuse ;  /* 0x0000002702267223 */ /* 0x108fe2000001082b */
[----:B------:R-:W-:Y:S01]  /*179f0*/  ISETP.GT.AND P2, PT, R34, 0x38, PT ;  /* 0x000000382200780c */ /* 0x000fe20003f44270 */
[C-C-:B------:R-:W-:Y:S01]  /*17a00*/  FFMA.FTZ R39, R2.reuse, R55, -R43.reuse ;  /* 0x0000003702277223 */ /* 0x140fe2000001082b */
[----:B------:R-:W-:Y:S01]  /*17a10*/  FMNMX.FTZ R20, R45, R20, !PT ;  /* 0x000000142d147209 */ /* 0x000fe20007810000 */
[C-C-:B------:R-:W-:Y:S01]  /*17a20*/  FFMA.FTZ R42, R2.reuse, R71, -R43.reuse ;  /* 0x00000047022a7223 */ /* 0x140fe2000001082b */
[----:B------:R-:W-:Y:S01]  /*17a30*/  FSEL R49, R49, -INF , P1 ;  /* 0xff80000031317808 */ /* 0x000fe20000800000 */
[----:B------:R-:W3:Y:S01]  /*17a40*/  MUFU.EX2 R155, R155 ;  /* 0x0000009b009b7308 */ /* 0x000ee20000000800 */
[----:B------:R-:W-:Y:S01]  /*17a50*/  FMNMX.FTZ R20, R101, R20, !PT ;  /* 0x0000001465147209 */ /* 0x000fe20007810000 */
[--C-:B------:R-:W-:Y:S01]  /*17a60*/  FFMA.FTZ R44, R2, R79, -R43.reuse ;  /* 0x0000004f022c7223 */ /* 0x100fe2000001082b */
[----:B------:R-:W-:Y:S01]  /*17a70*/  ISETP.GT.AND P1, PT, R34, 0x39, PT ;  /* 0x000000392200780c */ /* 0x000fe20003f24270 */
[--C-:B------:R-:W-:Y:S01]  /*17a80*/  FFMA.FTZ R83, R2, R83, -R43.reuse ;  /* 0x0000005302537223 */ /* 0x100fe2000001082b */
[----:B------:R-:W-:Y:S01]  /*17a90*/  FSEL R103, R52, -INF , P2 ;  /* 0xff80000034677808 */ /* 0x000fe20001000000 */
[----:B------:R-:W-:Y:S01]  /*17aa0*/  FFMA.FTZ R13, R2, R35, -R43 ;  /* 0x00000023020d7223 */ /* 0x000fe2000001082b */
[----:B------:R-:W-:Y:S01]  /*17ab0*/  FMNMX.FTZ R24, R49, R20, !PT ;  /* 0x0000001431187209 */ /* 0x000fe20007810000 */
[----:B------:R5:W0:Y:S01]  /*17ac0*/  MUFU.EX2 R12, R27 ;  /* 0x0000001b000c7308 */ /* 0x000a220000000800 */
[----:B------:R-:W-:-:S02]  /*17ad0*/  ISETP.GT.AND P2, PT, R34, 0x40, PT ;  /* 0x000000402200780c */ /* 0x000fc40003f44270 */
[----:B------:R-:W-:Y:S02]  /*17ae0*/  FSEL R53, R53, -INF , P1 ;  /* 0xff80000035357808 */ /* 0x000fe40000800000 */
[----:B------:R-:W-:Y:S02]  /*17af0*/  FMNMX.FTZ R24, R103, R24, !PT ;  /* 0x0000001867187209 */ /* 0x000fe40007810000 */
[----:B------:R-:W-:Y:S01]  /*17b00*/  ISETP.GT.AND P1, PT, R34, 0x41, PT ;  /* 0x000000412200780c */ /* 0x000fe20003f24270 */
[----:B------:R-:W-:Y:S01]  /*17b10*/  MUFU.EX2 R157, R157 ;  /* 0x0000009d009d7308 */ /* 0x000fe20000000800 */
[----:B------:R-:W-:Y:S01]  /*17b20*/  FSEL R105, R56, -INF , P2 ;  /* 0xff80000038697808 */ /* 0x000fe20001000000 */
[----:B-----5:R-:W-:Y:S01]  /*17b30*/  FFMA.FTZ R27, R2, R88, -R43 ;  /* 0x00000058021b7223 */ /* 0x020fe2000001082b */
[----:B------:R-:W-:Y:S02]  /*17b40*/  FMNMX.FTZ R26, R53, R24, !PT ;  /* 0x00000018351a7209 */ /* 0x000fe40007810000 */
[----:B------:R-:W-:-:S02]  /*17b50*/  ISETP.GT.AND P2, PT, R34, 0x48, PT ;  /* 0x000000482200780c */ /* 0x000fc40003f44270 */
[----:B------:R-:W-:Y:S01]  /*17b60*/  FSEL R57, R57, -INF , P1 ;  /* 0xff80000039397808 */ /* 0x000fe20000800000 */
[----:B------:R-:W-:Y:S01]  /*17b70*/  MUFU.EX2 R27, R27 ;  /* 0x0000001b001b7308 */ /* 0x000fe20000000800 */
[----:B------:R-:W-:Y:S02]  /*17b80*/  FMNMX.FTZ R26, R105, R26, !PT ;  /* 0x0000001a691a7209 */ /* 0x000fe40007810000 */
[----:B------:R-:W-:Y:S02]  /*17b90*/  ISETP.GT.AND P1, PT, R34, 0x49, PT ;  /* 0x000000492200780c */ /* 0x000fe40003f24270 */
[----:B------:R-:W-:Y:S02]  /*17ba0*/  FSEL R107, R60, -INF , P2 ;  /* 0xff8000003c6b7808 */ /* 0x000fe40001000000 */
[----:B------:R-:W-:Y:S01]  /*17bb0*/  FMNMX.FTZ R26, R57, R26, !PT ;  /* 0x0000001a391a7209 */ /* 0x000fe20007810000 */
[----:B------:R5:W-:Y:S01]  /*17bc0*/  MUFU.EX2 R24, R46 ;  /* 0x0000002e00187308 */ /* 0x000be20000000800 */
        /* <DEDUP_REMOVED lines=20> */
[----:B------:R5:W-:Y:S01]  /*17d10*/  MUFU.EX2 R26, R36 ;  /* 0x00000024001a7308 */ /* 0x000be20000000800 */
[----:B------:R-:W-:Y:S02]  /*17d20*/  FSEL R51, R72, -INF , P2 ;  /* 0xff80000048337808 */ /* 0x000fe40001000000 */
[----:B------:R-:W-:Y:S02]  /*17d30*/  FMNMX.FTZ R32, R69, R28, !PT ;  /* 0x0000001c45207209 */ /* 0x000fe40007810000 */
[----:B------:R-:W-:-:S02]  /*17d40*/  ISETP.GT.AND P2, PT, R34, 0x68, PT ;  /* 0x000000682200780c */ /* 0x000fc40003f44270 */
[----:B------:R-:W-:Y:S01]  /*17d50*/  FSEL R73, R73, -INF , P1 ;  /* 0xff80000049497808 */ /* 0x000fe20000800000 */
[----:B------:R1:W-:Y:S01]  /*17d60*/  MUFU.EX2 R28, R38 ;  /* 0x00000026001c7308 */ /* 0x0003e20000000800 */
[----:B------:R-:W-:Y:S01]  /*17d70*/  FMNMX.FTZ R32, R51, R32, !PT ;  /* 0x0000002033207209 */ /* 0x000fe20007810000 */
[----:B-----5:R-:W-:Y:S01]  /*17d80*/  FFMA.FTZ R36, R2, R3, -R43 ;  /* 0x0000000302247223 */ /* 0x020fe2000001082b */
        /* <DEDUP_REMOVED lines=19> */
[----:B------:R-:W-:-:S02]  /*17ec0*/  FSEL R85, R85, -INF , P1 ;  /* 0xff80000055557808 */ /* 0x000fc40000800000 */
[----:B------:R-:W-:-:S04]  /*17ed0*/  FMNMX.FTZ R34, R21, R34, !PT ;  /* 0x0000002215227209 */ /* 0x000fc80007810000 */
[----:B------:R-:W-:Y:S01]  /*17ee0*/  FMNMX.FTZ R3, R85, R34, !PT ;  /* 0x0000002255037209 */ /* 0x000fe20007810000 */
[----:B------:R5:W-:Y:S01]  /*17ef0*/  MUFU.EX2 R32, R40 ;  /* 0x0000002800207308 */ /* 0x000be20000000800 */
[----:B------:R-:W-:-:S03]  /*17f00*/  FFMA.FTZ R34, R2, R67, -R43 ;  /* 0x0000004302227223 */ /* 0x000fc6000001082b */
[----:B-1----:R-:W5:Y:S04]  /*17f10*/  SHFL.BFLY PT, R38, R3, 0x2, 0x1f ;  /* 0x0c401f0003267f89 */ /* 0x002f6800000e0000 */
[----:B------:R-:W-:Y:S08]  /*17f20*/  MUFU.EX2 R163, R163 ;  /* 0x000000a300a37308 */ /* 0x000ff00000000800 */
[----:B------:R-:W-:Y:S08]  /*17f30*/  MUFU.EX2 R34, R34 ;  /* 0x0000002200227308 */ /* 0x000ff00000000800 */
[----:B------:R-:W-:Y:S01]  /*17f40*/  MUFU.EX2 R5, R5 ;  /* 0x0000000500057308 */ /* 0x000fe20000000800 */
[----:B-----5:R-:W-:Y:S01]  /*17f50*/  FMNMX.FTZ R40, R3, R38, !PT ;  /* 0x0000002603287209 */ /* 0x020fe20007810000 */
[----:B------:R-:W-:-:S06]  /*17f60*/  FFMA.FTZ R38, R2, R75, -R43 ;  /* 0x0000004b02267223 */ /* 0x000fcc000001082b */
[----:B------:R-:W-:Y:S01]  /*17f70*/  MUFU.EX2 R42, R42 ;  /* 0x0000002a002a7308 */ /* 0x000fe20000000800 */
[----:B------:R-:W1:Y:S07]  /*17f80*/  SHFL.BFLY PT, R3, R40, 0x1, 0x1f ;  /* 0x0c201f0028037f89 */ /* 0x000e6e00000e0000 */
[----:B------:R-:W-:Y:S08]  /*17f90*/  MUFU.EX2 R165, R165 ;  /* 0x000000a500a57308 */ /* 0x000ff00000000800 */
[----:B------:R-:W-:Y:S08]  /*17fa0*/  MUFU.EX2 R38, R38 ;  /* 0x0000002600267308 */ /* 0x000ff00000000800 */
[----:B------:R-:W-:Y:S01]  /*17fb0*/  MUFU.EX2 R11, R11 ;  /* 0x0000000b000b7308 */ /* 0x000fe20000000800 */
[----:B-1----:R-:W-:-:S04]  /*17fc0*/  FMNMX.FTZ R3, R40, R3, !PT ;  /* 0x0000000328037209 */ /* 0x002fc80007810000 */
[----:B------:R-:W-:Y:S01]  /*17fd0*/  FSETP.NEU.FTZ.AND P1, PT, R3, -INF , PT ;  /* 0xff8000000300780b */ /* 0x000fe20003f3d000 */
[----:B------:R-:W-:-:S02]  /*17fe0*/  FFMA.FTZ R15, R2, R3, -8 ;  /* 0xc1000000020f7423 */ /* 0x000fc40000010003 */
[----:B------:R-:W-:Y:S03]  /*17ff0*/  MUFU.EX2 R44, R44 ;  /* 0x0000002c002c7308 */ /* 0x000fe60000000800 */
[----:B------:R-:W-:-:S05]  /*18000*/  FSEL R48, R15, RZ, P1 ;  /* 0x000000ff0f307208 */ /* 0x000fca0000800000 */
[C-C-:B------:R-:W-:Y:S01]  /*18010*/  FFMA.FTZ R152, R2.reuse, R30, -R48.reuse ;  /* 0x0000001e02987223 */ /* 0x140fe20000010830 */
[----:B------:R-:W-:-:S01]  /*18020*/  FFMA.FTZ R15, R2, R91, -R48 ;  /* 0x0000005b020f7223 */ /* 0x000fc20000010830 */
[C-C-:B------:R-:W-:Y:S01]  /*18030*/  FFMA.FTZ R89, R2.reuse, R89, -R48.reuse ;  /* 0x0000005902597223 */ /* 0x140fe20000010830 */
[----:B------:R-:W-:-:S01]  /*18040*/  FFMA.FTZ R47, R2, R47, -R48 ;  /* 0x0000002f022f7223 */ /* 0x000fc20000010830 */
[C-C-:B------:R-:W-:Y:S01]  /*18050*/  FFMA.FTZ R154, R2.reuse, R93, -R48.reuse ;  /* 0x0000005d029a7223 */ /* 0x140fe20000010830 */
[----:B------:R-:W-:-:S01]  /*18060*/  FFMA.FTZ R31, R2, R33, -R48 ;  /* 0x00000021021f7223 */ /* 0x000fc20000010830 */
[----:B------:R-:W-:Y:S01]  /*18070*/  MUFU.EX2 R152, R152 ;  /* 0x0000009800987308 */ /* 0x000fe20000000800 */
[----:B------:R-:W-:-:S01]  /*18080*/  FFMA.FTZ R95, R2, R95, -R48 ;  /* 0x0000005f025f7223 */ /* 0x000fc20000010830 */
[----:B------:R-:W-:Y:S01]  /*18090*/  FFMA.FTZ R33, R2, R41, -R48 ;  /* 0x0000002902217223 */ /* 0x000fe20000010830 */
[----:B------:R-:W-:-:S01]  /*180a0*/  FADD.FTZ R41, R153, R8 ;  /* 0x0000000899297221 */ /* 0x000fc20000010000 */
[C-C-:B------:R-:W-:Y:S01]  /*180b0*/  FFMA.FTZ R37, R2.reuse, R37, -R48.reuse ;  /* 0x0000002502257223 */ /* 0x140fe20000010830 */
[----:B------:R-:W-:-:S01]  /*180c0*/  FFMA.FTZ R156, R2, R97, -R48 ;  /* 0x00000061029c7223 */ /* 0x000fc20000010830 */
[----:B------:R-:W-:Y:S01]  /*180d0*/  FFMA.FTZ R99, R2, R99, -R48 ;  /* 0x0000006302637223 */ /* 0x000fe20000010830 */
[----:B--2---:R-:W-:-:S01]  /*180e0*/  FADD.FTZ R60, R4, R41 ;  /* 0x00000029043c7221 */ /* 0x004fc20000010000 */
[----:B------:R-:W1:Y:S01]  /*180f0*/  MUFU.EX2 R15, R15 ;  /* 0x0000000f000f7308 */ /* 0x000e620000000800 */
[----:B------:R-:W-:-:S01]  /*18100*/  FFMA.FTZ R45, R2, R45, -R48 ;  /* 0x0000002d022d7223 */ /* 0x000fc20000010830 */
[----:B------:R-:W-:Y:S01]  /*18110*/  FFMA.FTZ R158, R2, R101, -R48 ;  /* 0x00000065029e7223 */ /* 0x000fe20000010830 */
[----:B----4-:R-:W-:-:S01]  /*18120*/  FADD.FTZ R60, R25, R60 ;  /* 0x0000003c193c7221 */ /* 0x010fc20000010000 */
[C-C-:B------:R-:W-:Y:S01]  /*18130*/  FFMA.FTZ R35, R2.reuse, R49, -R48.reuse ;  /* 0x0000003102237223 */ /* 0x140fe20000010830 */
[----:B------:R-:W-:-:S01]  /*18140*/  FFMA.FTZ R103, R2, R103, -R48 ;  /* 0x0000006702677223 */ /* 0x000fc20000010830 */
[----:B------:R-:W-:Y:S01]  /*18150*/  FFMA.FTZ R53, R2, R53, -R48 ;  /* 0x0000003502357223 */ /* 0x000fe20000010830 */
[----:B---3--:R-:W-:-:S01]  /*18160*/  FADD.FTZ R43, R155, R60 ;  /* 0x0000003c9b2b7221 */ /* 0x008fc20000010000 */
[----:B------:R-:W2:Y:S01]  /*18170*/  MUFU.EX2 R89, R89 ;  /* 0x0000005900597308 */ /* 0x000ea20000000800 */
[----:B------:R-:W-:-:S01]  /*18180*/  FFMA.FTZ R160, R2, R105, -R48 ;  /* 0x0000006902a07223 */ /* 0x000fc20000010830 */
[----:B------:R-:W-:Y:S01]  /*18190*/  FFMA.FTZ R107, R2, R107, -R48 ;  /* 0x0000006b026b7223 */ /* 0x000fe20000010830 */
[----:B0-----:R-:W-:-:S01]  /*181a0*/  FADD.FTZ R43, R12, R43 ;  /* 0x0000002b0c2b7221 */ /* 0x001fc20000010000 */
[C-C-:B------:R-:W-:Y:S01]  /*181b0*/  FFMA.FTZ R61, R2.reuse, R61, -R48.reuse ;  /* 0x0000003d023d7223 */ /* 0x140fe20000010830 */
[----:B------:R-:W-:-:S01]  /*181c0*/  FFMA.FTZ R109, R2, R109, -R48 ;  /* 0x0000006d026d7223 */ /* 0x000fc20000010830 */
[----:B------:R-:W-:Y:S01]  /*181d0*/  FFMA.FTZ R65, R2, R65, -R48 ;  /* 0x0000004102417223 */ /* 0x000fe20000010830 */
[----:B------:R-:W-:-:S01]  /*181e0*/  FADD.FTZ R60, R14, R43 ;  /* 0x0000002b0e3c7221 */ /* 0x000fc20000010000 */
[----:B------:R-:W0:Y:S01]  /*181f0*/  MUFU.EX2 R50, R47 ;  /* 0x0000002f00327308 */ /* 0x000e220000000800 */
[----:B-1----:R-:W-:-:S01]  /*18200*/  FADD.FTZ R30, R152, R15 ;  /* 0x0000000f981e7221 */ /* 0x002fc20000010000 */
[----:B------:R-:W-:Y:S01]  /*18210*/  FFMA.FTZ R111, R2, R111, -R48 ;  /* 0x0000006f026f7223 */ /* 0x000fe20000010830 */
[----:B------:R-:W-:-:S01]  /*18220*/  FADD.FTZ R60, R27, R60 ;  /* 0x0000003c1b3c7221 */ /* 0x000fc20000010000 */
[C-C-:B------:R-:W-:Y:S01]  /*18230*/  FFMA.FTZ R69, R2.reuse, R69, -R48.reuse ;  /* 0x0000004502457223 */ /* 0x140fe20000010830 */
[----:B------:R-:W-:-:S01]  /*18240*/  FFMA.FTZ R51, R2, R51, -R48 ;  /* 0x0000003302337223 */ /* 0x000fc20000010830 */
[----:B------:R-:W-:Y:S01]  /*18250*/  FFMA.FTZ R73, R2, R73, -R48 ;  /* 0x0000004902497223 */ /* 0x000fe20000010830 */
[----:B------:R-:W-:-:S01]  /*18260*/  FADD.FTZ R43, R157, R60 ;  /* 0x0000003c9d2b7221 */ /* 0x000fc20000010000 */
[----:B------:R-:W1:Y:S01]  /*18270*/  MUFU.EX2 R154, R154 ;  /* 0x0000009a009a7308 */ /* 0x000e620000000800 */
[----:B--2---:R-:W-:-:S01]  /*18280*/  FADD.FTZ R41, R89, R30 ;  /* 0x0000001e59297221 */ /* 0x004fc20000010000 */
[----:B------:R-:W-:Y:S01]  /*18290*/  FFMA.FTZ R113, R2, R113, -R48 ;  /* 0x0000007102717223 */ /* 0x000fe20000010830 */
[----:B------:R-:W-:-:S01]  /*182a0*/  FADD.FTZ R43, R20, R43 ;  /* 0x0000002b142b7221 */ /* 0x000fc20000010000 */
[C-C-:B------:R-:W-:Y:S01]  /*182b0*/  FFMA.FTZ R77, R2.reuse, R77, -R48.reuse ;  /* 0x0000004d024d7223 */ /* 0x140fe20000010830 */
[----:B------:R-:W-:-:S01]  /*182c0*/  FFMA.FTZ R55, R2, R55, -R48 ;  /* 0x0000003702377223 */ /* 0x000fc20000010830 */
[----:B------:R-:W-:Y:S01]  /*182d0*/  FFMA.FTZ R81, R2, R81, -R48 ;  /* 0x0000005102517223 */ /* 0x000fe20000010830 */
[----:B------:R-:W-:-:S01]  /*182e0*/  FADD.FTZ R62, R24, R43 ;  /* 0x0000002b183e7221 */ /* 0x000fc20000010000 */
[----:B------:R-:W2:Y:S01]  /*182f0*/  MUFU.EX2 R31, R31 ;  /* 0x0000001f001f7308 */ /* 0x000ea20000000800 */
[----:B0-----:R-:W-:-:S01]  /*18300*/  FADD.FTZ R41, R50, R41 ;  /* 0x0000002932297221 */ /* 0x001fc20000010000 */
[----:B------:R-:W-:Y:S01]  /*18310*/  FFMA.FTZ R21, R2, R21, -R48 ;  /* 0x0000001502157223 */ /* 0x000fe20000010830 */
[----:B------:R-:W-:-:S01]  /*18320*/  FADD.FTZ R62, R29, R62 ;  /* 0x0000003e1d3e7221 */ /* 0x000fc20000010000 */
[----:B------:R-:W-:-:S02]  /*18330*/  F2FP.SATFINITE.E4M3.F32.PACK_AB_MERGE_C R50, R50, R89, RZ ;  /* 0x000000593232723e */ /* 0x000fc400048070ff */
[----:B------:R-:W-:Y:S01]  /*18340*/  F2FP.SATFINITE.E4M3.F32.PACK_AB_MERGE_C R24, R29, R24, RZ ;  /* 0x000000181d18723e */ /* 0x000fe200048070ff */
[----:B------:R-:W-:Y:S01]  /*18350*/  FADD.FTZ R43, R159, R62 ;  /* 0x0000003e9f2b7221 */ /* 0x000fe20000010000 */
[----:B------:R-:W0:Y:S01]  /*18360*/  MUFU.EX2 R95, R95 ;  /* 0x0000005f005f7308 */ /* 0x000e220000000800 */
[----:B-1----:R-:W-:-:S01]  /*18370*/  FADD.FTZ R30, R154, R41 ;  /* 0x000000299a1e7221 */ /* 0x002fc20000010000 */
[----:B------:R-:W-:Y:S01]  /*18380*/  F2FP.SATFINITE.E4M3.F32.PACK_AB_MERGE_C R152, R15, R152, R50 ;  /* 0x000000980f98723e */ /* 0x000fe20004807032 */
[----:B------:R-:W-:-:S01]  /*18390*/  FADD.FTZ R43, R26, R43 ;  /* 0x0000002b1a2b7221 */ /* 0x000fc20000010000 */
[----:B------:R-:W-:-:S03]  /*183a0*/  F2FP.SATFINITE.E4M3.F32.PACK_AB_MERGE_C R157, R20, R157, R24 ;  /* 0x0000009d149d723e */ /* 0x000fc60004807018 */
[----:B------:R-:W-:Y:S01]  /*183b0*/  FADD.FTZ R62, R28, R43 ;  /* 0x0000002b1c3e7221 */ /* 0x000fe20000010000 */
[----:B------:R1:W3:Y:S01]  /*183c0*/  MUFU.EX2 R52, R37 ;  /* 0x0000002500347308 */ /* 0x0002e20000000800 */
[----:B--2---:R-:W-:-:S01]  /*183d0*/  FADD.FTZ R30, R31, R30 ;  /* 0x0000001e1f1e7221 */ /* 0x004fc20000010000 */
[C---:B------:R-:W-:Y:S01]  /*183e0*/  F2FP.SATFINITE.E4M3.F32.PACK_AB_MERGE_C R28, R39.reuse, R28, RZ ;  /* 0x0000001c271c723e */ /* 0x040fe200048070ff */
[----:B------:R-:W-:-:S03]  /*183f0*/  FADD.FTZ R62, R39, R62 ;  /* 0x0000003e273e7221 */ /* 0x000fc60000010000 */
[----:B------:R-:W-:Y:S01]  /*18400*/  F2FP.SATFINITE.E4M3.F32.PACK_AB_MERGE_C R159, R26, R159, R28 ;  /* 0x0000009f1a9f723e */ /* 0x000fe2000480701c */
[----:B------:R-:W-:-:S01]  /*18410*/  FADD.FTZ R43, R161, R62 ;  /* 0x0000003ea12b7221 */ /* 0x000fc20000010000 */
[----:B------:R-:W2:Y:S01]  /*18420*/  MUFU.EX2 R156, R156 ;  /* 0x0000009c009c7308 */ /* 0x000ea20000000800 */
[----:B0-----:R-:W-:-:S01]  /*18430*/  FADD.FTZ R41, R95, R30 ;  /* 0x0000001e5f297221 */ /* 0x001fc20000010000 */
[----:B-1----:R-:W-:Y:S01]  /*18440*/  FFMA.FTZ R37, R2, R57, -R48 ;  /* 0x0000003902257223 */ /* 0x002fe20000010830 */
[----:B------:R-:W-:-:S01]  /*18450*/  FADD.FTZ R43, R32, R43 ;  /* 0x0000002b202b7221 */ /* 0x000fc20000010000 */
[----:B------:R-:W-:-:S03]  /*18460*/  FFMA.FTZ R48, R2, R85, -R48 ;  /* 0x0000005502307223 */ /* 0x000fc60000010830 */
[----:B------:R-:W-:Y:S01]  /*18470*/  FADD.FTZ R64, R36, R43 ;  /* 0x0000002b24407221 */ /* 0x000fe20000010000 */
[----:B------:R-:W0:Y:S01]  /*18480*/  MUFU.EX2 R33, R33 ;  /* 0x0000002100217308 */ /* 0x000e220000000800 */
[----:B---3--:R-:W-:-:S01]  /*18490*/  FADD.FTZ R41, R52, R41 ;  /* 0x0000002934297221 */ /* 0x008fc20000010000 */
[----:B------:R-:W-:Y:S01]  /*184a0*/  F2FP.SATFINITE.E4M3.F32.PACK_AB_MERGE_C R52, R52, R95, RZ ;  /* 0x0000005f3434723e */ /* 0x000fe200048070ff */
[----:B------:R-:W-:-:S01]  /*184b0*/  FADD.FTZ R64, R59, R64 ;  /* 0x000000403b407221 */ /* 0x000fc20000010000 */
[----:B------:R-:W-:Y:S02]  /*184c0*/  F2FP.SATFINITE.E4M3.F32.PACK_AB_MERGE_C R36, R59, R36, RZ ;  /* 0x000000243b24723e */ /* 0x000fe400048070ff */
[----:B------:R-:W-:Y:S01]  /*184d0*/  F2FP.SATFINITE.E4M3.F32.PACK_AB_MERGE_C R154, R31, R154, R52 ;  /* 0x0000009a1f9a723e */ /* 0x000fe20004807034 */
[----:B------:R-:W-:Y:S01]  /*184e0*/  FADD.FTZ R43, R163, R64 ;  /* 0x00000040a32b7221 */ /* 0x000fe20000010000 */
[----:B------:R-:W1:Y:S01]  /*184f0*/  MUFU.EX2 R99, R99 ;  /* 0x0000006300637308 */ /* 0x000e620000000800 */
[----:B--2---:R-:W-:-:S01]  /*18500*/  FADD.FTZ R30, R156, R41 ;  /* 0x000000299c1e7221 */ /* 0x004fc20000010000 */
[----:B------:R-:W-:Y:S01]  /*18510*/  F2FP.SATFINITE.E4M3.F32.PACK_AB_MERGE_C R161, R32, R161, R36 ;  /* 0x000000a120a1723e */ /* 0x000fe20004807024 */
[----:B------:R-:W-:-:S01]  /*18520*/  FADD.FTZ R64, R34, R43 ;  /* 0x0000002b22407221 */ /* 0x000fc20000010000 */
[----:B------:R-:W-:-:S04]  /*18530*/  F2FP.SATFINITE.E4M3.F32.PACK_AB_MERGE_C R43, R25, R4, RZ ;  /* 0x00000004192b723e */ /* 0x000fc800048070ff */
        /* <DEDUP_REMOVED lines=14> */
[----:B--2---:R-:W-:-:S01]  /*18620*/  FADD.FTZ R41, R103, R30 ;  /* 0x0000001e67297221 */ /* 0x004fc20000010000 */
[----:B------:R-:W-:-:S06]  /*18630*/  VIADD R30, R6, 0x38840 ;  /* 0x00038840061e7836 */ /* 0x000fcc0000000000 */
[----:B------:R-:W2:Y:S01]  /*18640*/  MUFU.EX2 R37, R37 ;  /* 0x0000002500257308 */ /* 0x000ea20000000800 */
[----:B0-----:R-:W-:-:S01]  /*18650*/  FADD.FTZ R41, R56, R41 ;  /* 0x0000002938297221 */ /* 0x001fc20000010000 */
[----:B------:R-:W-:-:S04]  /*18660*/  F2FP.SATFINITE.E4M3.F32.PACK_AB_MERGE_C R56, R56, R103, RZ ;  /* 0x000000673838723e */ /* 0x000fc800048070ff */
[----:B------:R-:W-:Y:S02]  /*18670*/  F2FP.SATFINITE.E4M3.F32.PACK_AB_MERGE_C R158, R35, R158, R56 ;  /* 0x0000009e239e723e */ /* 0x000fe40004807038 */
[----:B------:R-:W0:Y:S01]  /*18680*/  MUFU.EX2 R107, R107 ;  /* 0x0000006b006b7308 */ /* 0x000e220000000800 */
[----:B-1----:R-:W-:-:S01]  /*18690*/  FADD.FTZ R62, R160, R41 ;  /* 0x00000029a03e7221 */ /* 0x002fc20000010000 */
[----:B------:R-:W-:-:S05]  /*186a0*/  IMAD.U32 R41, RZ, RZ, UR38 ;  /* 0x00000026ff297e24 */ /* 0x000fca000f8e00ff */
[----:B------:R-:W-:Y:S01]  /*186b0*/  PRMT R30, R41, 0x654, R30 ;  /* 0x00000654291e7816 */ /* 0x000fe2000000001e */
[----:B------:R-:W1:Y:S01]  /*186c0*/  MUFU.EX2 R58, R61 ;  /* 0x0000003d003a7308 */ /* 0x000e620000000800 */
[----:B--2---:R-:W-:-:S02]  /*186d0*/  FADD.FTZ R62, R37, R62 ;  /* 0x0000003e253e7221 */ /* 0x004fc40000010000 */
[----:B------:R1:W-:Y:S05]  /*186e0*/  SYNCS.ARRIVE.TRANS64.RED.A1T0 RZ, [R30+URZ], RZ ;  /* 0x000000ff1eff79a7 */ /* 0x0003ea000810043f */
[----:B------:R-:W2:Y:S01]  /*186f0*/  MUFU.EX2 R109, R109 ;  /* 0x0000006d006d7308 */ /* 0x000ea20000000800 */
[----:B0-----:R-:W-:-:S07]  /*18700*/  FADD.FTZ R41, R107, R62 ;  /* 0x0000003e6b297221 */ /* 0x001fce0000010000 */
[----:B------:R-:W0:Y:S01]  /*18710*/  MUFU.EX2 R162, R65 ;  /* 0x0000004100a27308 */ /* 0x000e220000000800 */
[----:B-1----:R-:W-:-:S01]  /*18720*/  FADD.FTZ R30, R58, R41 ;  /* 0x000000293a1e7221 */ /* 0x002fc20000010000 */
[----:B------:R-:W-:-:S04]  /*18730*/  F2FP.SATFINITE.E4M3.F32.PACK_AB_MERGE_C R58, R58, R107, RZ ;  /* 0x0000006b3a3a723e */ /* 0x000fc800048070ff */
[----:B------:R-:W-:Y:S02]  /*18740*/  F2FP.SATFINITE.E4M3.F32.PACK_AB_MERGE_C R160, R37, R160, R58 ;  /* 0x000000a025a0723e */ /* 0x000fe4000480703a */
[----:B------:R-:W1:Y:S01]  /*18750*/  MUFU.EX2 R111, R111 ;  /* 0x0000006f006f7308 */ /* 0x000e620000000800 */
[----:B--2---:R-:W-:-:S07]  /*18760*/  FADD.FTZ R41, R109, R30 ;  /* 0x0000001e6d297221 */ /* 0x004fce0000010000 */
[----:B------:R-:W2:Y:S01]  /*18770*/  MUFU.EX2 R60, R69 ;  /* 0x00000045003c7308 */ /* 0x000ea20000000800 */
[----:B0-----:R-:W-:-:S01]  /*18780*/  FADD.FTZ R30, R162, R41 ;  /* 0x00000029a21e7221 */ /* 0x001fc20000010000 */
[----:B------:R-:W-:-:S06]  /*18790*/  FADD.FTZ R41, R5, R64 ;  /* 0x0000004005297221 */ /* 0x000fcc0000010000 */
[----:B------:R-:W0:Y:S01]  /*187a0*/  MUFU.EX2 R51, R51 ;  /* 0x0000003300337308 */ /* 0x000e220000000800 */
[----:B-1----:R-:W-:-:S01]  /*187b0*/  FADD.FTZ R25, R111, R30 ;  /* 0x0000001e6f197221 */ /* 0x002fc20000010000 */
[C---:B------:R-:W-:Y:S01]  /*187c0*/  FADD.FTZ R30, R42.reuse, R41 ;  /* 0x000000292a1e7221 */ /* 0x040fe20000010000 */
[----:B------:R-:W-:Y:S02]  /*187d0*/  F2FP.SATFINITE.E4M3.F32.PACK_AB_MERGE_C R41, R27, R14, RZ ;  /* 0x0000000e1b29723e */ /* 0x000fe400048070ff */
[----:B------:R-:W-:Y:S01]  /*187e0*/  F2FP.SATFINITE.E4M3.F32.PACK_AB_MERGE_C R42, R42, R5, RZ ;  /* 0x000000052a2a723e */ /* 0x000fe200048070ff */
[----:B------:R-:W-:-:S01]  /*187f0*/  FADD.FTZ R27, R165, R30 ;  /* 0x0000001ea51b7221 */ /* 0x000fc20000010000 */
[----:B------:R-:W-:Y:S01]  /*18800*/  F2FP.SATFINITE.E4M3.F32.PACK_AB_MERGE_C R155, R12, R155, R41 ;  /* 0x0000009b0c9b723e */ /* 0x000fe20004807029 */
[----:B------:R-:W1:Y:S01]  /*18810*/  MUFU.EX2 R164, R73 ;  /* 0x0000004900a47308 */ /* 0x000e620000000800 */
[----:B--2---:R-:W-:-:S01]  /*18820*/  FADD.FTZ R4, R60, R25 ;  /* 0x000000193c047221 */ /* 0x004fc20000010000 */
[----:B------:R-:W-:Y:S01]  /*18830*/  FADD.FTZ R14, R38, R27 ;  /* 0x0000001b260e7221 */ /* 0x000fe20000010000 */
[----:B------:R-:W-:-:S02]  /*18840*/  F2FP.SATFINITE.E4M3.F32.PACK_AB_MERGE_C R60, R60, R111, RZ ;  /* 0x0000006f3c3c723e */ /* 0x000fc400048070ff */
[----:B------:R-:W-:Y:S01]  /*18850*/  F2FP.SATFINITE.E4M3.F32.PACK_AB_MERGE_C R163, R34, R163, R42 ;  /* 0x000000a322a3723e */ /* 0x000fe2000480702a */
[----:B------:R-:W-:-:S01]  /*18860*/  FADD.FTZ R27, R11, R14 ;  /* 0x0000000e0b1b7221 */ /* 0x000fc20000010000 */
[----:B------:R-:W-:Y:S01]  /*18870*/  F2FP.SATFINITE.E4M3.F32.PACK_AB_MERGE_C R11, R44, R11, RZ ;  /* 0x0000000b2c0b723e */ /* 0x000fe200048070ff */
[----:B------:R-:W2:Y:S01]  /*18880*/  MUFU.EX2 R113, R113 ;  /* 0x0000007100717308 */ /* 0x000ea20000000800 */
[----:B0-----:R-:W-:-:S01]  /*18890*/  FADD.FTZ R25, R51, R4 ;  /* 0x0000000433197221 */ /* 0x001fc20000010000 */
[----:B------:R-:W-:Y:S01]  /*188a0*/  FADD.FTZ R14, R44, R27 ;  /* 0x0000001b2c0e7221 */ /* 0x000fe20000010000 */
[----:B------:R-:W-:Y:S02]  /*188b0*/  F2FP.SATFINITE.E4M3.F32.PACK_AB_MERGE_C R162, R162, R109, R60 ;  /* 0x0000006da2a2723e */ /* 0x000fe4000480703c */
[----:B------:R-:W-:-:S03]  /*188c0*/  F2FP.SATFINITE.E4M3.F32.PACK_AB_MERGE_C R165, R38, R165, R11 ;  /* 0x000000a526a5723e */ /* 0x000fc6000480700b */
[----:B------:R-:W0:Y:S01]  /*188d0*/  MUFU.EX2 R62, R77 ;  /* 0x0000004d003e7308 */ /* 0x000e220000000800 */
[----:B-1----:R-:W-:-:S07]  /*188e0*/  FADD.FTZ R4, R164, R25 ;  /* 0x00000019a4047221 */ /* 0x002fce0000010000 */
        /* <DEDUP_REMOVED lines=26> */
.L_x_3106:
[----:B------:R0:W1:Y:S01]  /*18a90*/  SYNCS.PHASECHK.TRANS64.TRYWAIT P1, [R6+URZ+0x38850], R9 ;  /* 0x03885009060075a7 */ /* 0x000062000802017f */
[----:B------:R-:W-:Y:S05]  /*18aa0*/  @!P0 BRA `(.L_x_3107) ;  /* 0x0000000000048947 */ /* 0x000fea0003800000 */
[----:B------:R-:W-:Y:S01]  /*18ab0*/  BPT.TRAP 0x1 ;  /* 0x000000040000795c */ /* 0x000fe20000300000 */
.L_x_3107:
[----:B------:R-:W-:Y:S04]  /*18ac0*/  BSSY B0, `(.L_x_3108) ;  /* 0x0000004000007945 */ /* 0x000fe80003800000 */
[----:B-1----:R-:W-:Y:S05]  /*18ad0*/  @P1 BRA `(.L_x_3109) ;  /* 0x0000000000081947 */ /* 0x002fea0003800000 */
[----:B------:R-:W1:Y:S02]  /*18ae0*/  SYNCS.PHASECHK.TRANS64.TRYWAIT P1, [R6+URZ+0x38850], R9 ;  /* 0x03885009060075a7 */ /* 0x000e64000802017f */
[----:B-1----:R-:W-:Y:S05]  /*18af0*/  @!P1 BRA `(.L_x_3110) ;  /* 0x0000014800289947 */ /* 0x002fea0003800000 */
.L_x_3109:
[----:B------:R-:W-:Y:S05]  /*18b00*/  BSYNC B0 ;  /* 0x0000000000007941 */ /* 0x000fea0003800000 */
.L_x_3108:
[----:B------:R-:W-:Y:S05]  /*18b10*/  WARPSYNC.ALL ;  /* 0x0000000000007948 */ /* 0x000fea0003800000 */
[----:B------:R-:W-:Y:S01]  /*18b20*/  R2UR UR4, R22 ;  /* 0x00000000160472ca */ /* 0x000fe200000e0000 */
[----:B------:R2:W-:Y:S01]  /*18b30*/  BAR.SYNC.DEFER_BLOCKING R7, 0x100 ;  /* 0x000400070000751d */ /* 0x0005e20000010000 */
[----:B01----:R-:W-:Y:S02]  /*18b40*/  IMAD.MOV.U32 R9, RZ, RZ, 0x40000040 ;  /* 0x40000040ff097424 */ /* 0x003fe400078e00ff */
[----:B------:R-:W-:-:S03]  /*18b50*/  IMAD.MOV.U32 R13, RZ, RZ, 0x40000040 ;  /* 0x40000040ff0d7424 */ /* 0x000fc600078e00ff */
[----:B------:R-:W-:Y:S01]  /*18b60*/  R2UR UR7, R9 ;  /* 0x00000000090772ca */ /* 0x000fe200000e0000 */
[----:B------:R-:W-:-:S05]  /*18b70*/  IMAD.MOV.U32 R9, RZ, RZ, 0x40000040 ;  /* 0x40000040ff097424 */ /* 0x000fca00078e00ff */
        /* <DEDUP_REMOVED lines=9> */
[----:B------:R-:W-:Y:S01]  /*18c10*/  R2UR UR6, R12 ;  /* 0x000000000c0672ca */ /* 0x000fe200000e0000 */
[C---:B------:R-:W-:Y:S01]  /*18c20*/  VIADD R12, R8.reuse, 0x4 ;  /* 0x00000004080c7836 */ /* 0x040fe20000000000 */
[----:B------:R-:W-:Y:S01]  /*18c30*/  R2UR UR7, R13 ;  /* 0x000000000d0772ca */ /* 0x000fe200000e0000 */
[----:B------:R-:W-:Y:S01]  /*18c40*/  IMAD.MOV.U32 R13, RZ, RZ, 0x40000040 ;  /* 0x40000040ff0d7424 */ /* 0x000fe200078e00ff */
[----:B------:R-:W-:Y:S01]  /*18c50*/  IADD3 R8, R8, 0x6, RZ ;  /* 0x0000000608087810 */ /* 0x000fe20007ffe0ff */
[----:B------:R-:W-:Y:S02]  /*18c60*/  WARPGROUP.DEPBAR.LE gsb0, 0x0 ;  /* 0x00008000000079c5 */ /* 0x000fe40000010000 */
[----:B------:R-:W-:-:S15]  /*18c70*/  WARPGROUP.ARRIVE ;  /* 0x00000000000079c5 */ /* 0x000fde0000000000 */
[----:B------:R-:W-:-:S05]  /*18c80*/  NOP ;  /* 0x0000000000007918 */ /* 0x000fca0000000000 */
        /* <DEDUP_REMOVED lines=16> */
.L_x_3111:
[----:B------:R-:W2:Y:S01]  /*18d90*/  LDL R7, [R1+0x10] ;  /* 0x0000100001077983 */ /* 0x000ea20000100800 */
[----:B------:R-:W-:Y:S01]  /*18da0*/  ISETP.NE.AND P1, PT, R219, 0x1, PT ;  /* 0x00000001db00780c */ /* 0x000fe20003f25270 */
[----:B------:R-:W-:-:S12]  /*18db0*/  VIADD R6, R6, 0x38860 ;  /* 0x0003886006067836 */ /* 0x000fd80000000000 */
[----:B------:R-:W2:Y:S08]  /*18dc0*/  @P1 LDC R8, c[0x0][0x44c] ;  /* 0x00011300ff081b82 */ /* 0x000eb00000000800 */
[----:B------:R-:W0:Y:S01]  /*18dd0*/  @P1 LDC R9, c[0x0][0x450] ;  /* 0x00011400ff091b82 */ /* 0x000e220000000800 */
[----:B--2---:R-:W-:-:S05]  /*18de0*/  @P1 IMAD.HI.U32 R8, R7, R8, RZ ;  /* 0x0000000807081227 */ /* 0x004fca00078e00ff */
[----:B0-----:R-:W-:Y:S01]  /*18df0*/  @P1 SHF.R.U32.HI R7, RZ, R9, R8 ;  /* 0x00000009ff071219 */ /* 0x001fe20000011608 */
[----:B------:R-:W-:-:S03]  /*18e00*/  IMAD.U32 R9, RZ, RZ, UR38 ;  /* 0x00000026ff097e24 */ /* 0x000fc6000f8e00ff */
[----:B------:R-:W-:Y:S02]  /*18e10*/  IADD3 R7, R7, R217, -R216 ;  /* 0x000000d907077210 */ /* 0x000fe40007ffe8d8 */
[----:B------:R-:W-:Y:S02]  /*18e20*/  PRMT R6, R9, 0x654, R6 ;  /* 0x0000065409067816 */ /* 0x000fe40000000006 */
[----:B------:R-:W-:Y:S02]  /*18e30*/  SHF.R.S32.HI R8, RZ, 0x1f, R7 ;  /* 0x0000001fff087819 */ /* 0x000fe40000011407 */
[----:B------:R0:W-:Y:S02]  /*18e40*/  SYNCS.ARRIVE.TRANS64.RED.A1T0 RZ, [R6+URZ], RZ ;  /* 0x000000ff06ff79a7 */ /* 0x0001e4000810043f */
[----:B------:R-:W-:-:S04]  /*18e50*/  LEA.HI R8, R8, R7, RZ, 0x7 ;  /* 0x0000000708087211 */ /* 0x000fc800078f38ff */
[----:B------:R-:W-:Y:S01]  /*18e60*/  SHF.R.S32.HI R8, RZ, 0x7, R8 ;  /* 0x00000007ff087819 */ /* 0x000fe20000011408 */
[----:B0-----:R-:W-:-:S03]  /*18e70*/  VIADD R6, R168, 0xfffffffe ;  /* 0xfffffffea8067836 */ /* 0x001fc60000000000 */
[----:B------:R-:W-:-:S04]  /*18e80*/  VIMNMX R20, RZ, R8, !PT ;  /* 0x00000008ff147248 */ /* 0x000fc80007fe0100 */
[----:B------:R-:W-:-:S13]  /*18e90*/  ISETP.GE.AND P1, PT, R6, R20, PT ;  /* 0x000000140600720c */ /* 0x000fda0003f26270 */
[----:B------:R-:W-:Y:S05]  /*18ea0*/  @!P1 BRA `(.L_x_3112) ;  /* 0x0000002c00b49947 */ /* 0x000fea0003800000 */
[----:B------:R-:W-:Y:S02]  /*18eb0*/  IMAD.MOV.U32 R12, RZ, RZ, R0 ;  /* 0x000000ffff0c7224 */ /* 0x000fe400078e0000 */
[----:B------:R-:W-:-:S07]  /*18ec0*/  IMAD.MOV.U32 R11, RZ, RZ, R3 ;  /* 0x000000ffff0b7224 */ /* 0x000fce00078e0003 */
.L_x_3124:
[----:B------:R-:W-:Y:S01]  /*18ed0*/  VIADD R222, R222, 0x1 ;  /* 0x00000001dede7836 */ /* 0x000fe20000000000 */
[----:B------:R-:W-:Y:S05]  /*18ee0*/  YIELD ;  /* 0x0000000000007946 */ /* 0x000fea0003800000 */
[----:B------:R-:W-:-:S04]  /*18ef0*/  ISETP.NE.AND P1, PT, R222, 0x2, PT ;  /* 0x00000002de00780c */ /* 0x000fc80003f25270 */
[----:B------:R-:W-:Y:S02]  /*18f00*/  SEL R0, RZ, 0x1, P1 ;  /* 0x00000001ff007807 */ /* 0x000fe40000800000 */
[----:B------:R-:W-:Y:S02]  /*18f10*/  SEL R9, R222, RZ, P1 ;  /* 0x000000ffde097207 */ /* 0x000fe40000800000 */
[----:B------:R-:W-:Y:S02]  /*18f20*/  LOP3.LUT R223, R223, R0, RZ, 0x3c, !PT ;  /* 0x00000000dfdf7212 */ /* 0x000fe400078e3cff */
[----:B------:R-:W-:Y:S01]  /*18f30*/  MOV R222, R9 ;  /* 0x0000000900de7202 */ /* 0x000fe20000000f00 */
[----:B0-2---:R-:W-:Y:S06]  /*18f40*/  @!P0 BRA `(.L_x_3113) ;  /* 0x0000000000048947 */ /* 0x005fec0003800000 */
[----:B------:R-:W-:Y:S01]  /*18f50*/  BPT.TRAP 0x1 ;  /* 0x000000040000795c */ /* 0x000fe20000300000 */
.L_x_3113:
[----:B------:R-:W-:Y:S01]  /*18f60*/  IMAD R7, R222, 0x8, R22 ;  /* 0x00000008de077824 */ /* 0x000fe200078e0216 */
[----:B------:R-:W-:-:S04]  /*18f70*/  SHF.L.U32 R8, R223, 0x1f, RZ ;  /* 0x0000001fdf087819 */ /* 0x000fc800000006ff */
[----:B------:R0:W1:Y:S01]  /*18f80*/  SYNCS.PHASECHK.TRANS64.TRYWAIT P1, [R7+URZ+0x38830], R8 ;  /* 0x03883008070075a7 */ /* 0x000062000802017f */
[----:B------:R-:W-:Y:S05]  /*18f90*/  @!P0 BRA `(.L_x_3114) ;  /* 0x0000000000048947 */ /* 0x000fea0003800000 */
[----:B------:R-:W-:Y:S01]  /*18fa0*/  BPT.TRAP 0x1 ;  /* 0x000000040000795c */ /* 0x000fe20000300000 */
.L_x_3114:
[----:B------:R-:W-:Y:S01]  /*18fb0*/  LEA R14, R9, UR61, 0xb ;  /* 0x0000003d090e7c11 */ /* 0x000fe2000f8e58ff */
[----:B------:R-:W-:-:S04]  /*18fc0*/  IMAD.MOV.U32 R15, RZ, RZ, 0x40000040 ;  /* 0x40000040ff0f7424 */ /* 0x000fc800078e00ff */
[C---:B------:R-:W-:Y:S02]  /*18fd0*/  VIADD R152, R14.reuse, 0x2 ;  /* 0x000000020e987836 */ /* 0x040fe40000000000 */
[----:B------:R-:W-:Y:S01]  /*18fe0*/  VIADD R0, R14, 0x4 ;  /* 0x000000040e007836 */ /* 0x000fe20000000000 */
[----:B-1----:R-:W-:Y:S06]  /*18ff0*/  @P1 BRA `(.L_x_3115) ;  /* 0x0000000000081947 */ /* 0x002fec0003800000 */
[----:B------:R-:W1:Y:S02]  /*19000*/  SYNCS.PHASECHK.TRANS64.TRYWAIT P1, [R7+URZ+0x38830], R8 ;  /* 0x03883008070075a7 */ /* 0x000e64000802017f */
[----:B-1----:R-:W-:Y:S05]  /*19010*/  @!P1 BRA `(.L_x_3116) ;  /* 0x0000014000f49947 */ /* 0x002fea0003800000 */
.L_x_3115:
[----:B------:R-:W2:Y:S01]  /*19020*/  LDL.64 R158, [R1+0x8] ;  /* 0x00000800019e7983 */ /* 0x000ea20000100a00 */
[----:B------:R-:W-:Y:S05]  /*19030*/  WARPSYNC.ALL ;  /* 0x0000000000007948 */ /* 0x000fea0003800000 */
[----:B------:R-:W-:Y:S01]  /*19040*/  R2UR UR6, R152 ;  /* 0x00000000980672ca */ /* 0x000fe200000e0000 */
[C---:B------:R-:W-:Y:S01]  /*19050*/  VIADD R154, R14.reuse, 0x6 ;  /* 0x000000060e9a7836 */ /* 0x040fe20000000000 */
[----:B------:R-:W-:Y:S01]  /*19060*/  R2UR UR10, R14 ;  /* 0x000000000e0a72ca */ /* 0x000fe200000e0000 */
[----:B------:R-:W-:Y:S01]  /*19070*/  IMAD.MOV.U32 R152, RZ, RZ, R0 ;  /* 0x000000ffff987224 */ /* 0x000fe200078e0000 */
[----:B------:R-:W-:Y:S01]  /*19080*/  R2UR UR11, R15 ;  /* 0x000000000f0b72ca */ /* 0x000fe200000e0000 */
[----:B------:R-:W-:Y:S01]  /*19090*/  IMAD.MOV.U32 R153, RZ, RZ, 0x40000040 ;  /* 0x40000040ff997424 */ /* 0x000fe200078e00ff */
[----:B------:R-:W-:Y:S01]  /*190a0*/  R2UR UR18, R154 ;  /* 0x000000009a1272ca */ /* 0x000fe200000e0000 */
[----:B------:R-:W-:Y:S01]  /*190b0*/  IMAD.MOV.U32 R155, RZ, RZ, 0x40000040 ;  /* 0x40000040ff9b7424 */ /* 0x000fe200078e00ff */
[----:B------:R-:W-:Y:S01]  /*190c0*/  R2UR UR14, R152 ;  /* 0x00000000980e72ca */ /* 0x000fe200000e0000 */
[C---:B------:R-:W-:Y:S01]  /*190d0*/  VIADD R154, R14.reuse, 0x402 ;  /* 0x000004020e9a7836 */ /* 0x040fe20000000000 */
[C---:B------:R-:W-:Y:S01]  /*190e0*/  IADD3 R152, R14.reuse, 0x400, RZ ;  /* 0x000004000e987810 */ /* 0x040fe20007ffe0ff */
[----:B------:R-:W-:Y:S01]  /*190f0*/  VIADD R156, R14, 0x404 ;  /* 0x000004040e9c7836 */ /* 0x000fe20000000000 */
[C---:B------:R-:W-:Y:S01]  /*19100*/  R2UR UR7, R153.reuse ;  /* 0x00000000990772ca */ /* 0x040fe200000e0000 */
[----:B------:R-:W-:Y:S01]  /*19110*/  IMAD.MOV.U32 R157, RZ, RZ, 0x40000040 ;  /* 0x40000040ff9d7424 */ /* 0x000fe200078e00ff */
        /* <DEDUP_REMOVED lines=25> */
[----:B------:R-:W3:Y:S01]  /*192b0*/  S2R R3, SR_TID.X ;  /* 0x0000000000037919 */ /* 0x000ee20000002100 */
[----:B------:R-:W-:-:S02]  /*192c0*/  R2UR UR35, R15 ;  /* 0x000000000f2372ca */ /* 0x000fc400000e0000 */
[----:B---3--:R-:W-:-:S04]  /*192d0*/  SHF.R.U32.HI R0, RZ, 0x7, R3 ;  /* 0x00000007ff007819 */ /* 0x008fc80000011603 */
[----:B------:R-:W-:Y:S02]  /*192e0*/  IADD3 R10, -R0, 0xb, RZ ;  /* 0x0000000b000a7810 */ /* 0x000fe40007ffe1ff */
[----:B--2---:R-:W-:Y:S02]  /*192f0*/  R2UR UR8, R158 ;  /* 0x000000009e0872ca */ /* 0x004fe400000e0000 */
[----:B------:R-:W-:Y:S02]  /*19300*/  R2UR UR9, R159 ;  /* 0x000000009f0972ca */ /* 0x000fe400000e0000 */
[----:B------:R-:W-:-:S11]  /*19310*/  WARPGROUP.ARRIVE ;  /* 0x00000000000079c5 */ /* 0x000fd60000000000 */
[----:B------:R-:W-:Y:S03]  /*19320*/  QGMMA.64x128x32.F32.E4M3.E4M3 R152, gdesc[UR8], RZ, !UPT, gsb0 ;  /* 0x01e00000089879f3 */ /* 0x000fe6000c0008ff */
        /* <DEDUP_REMOVED lines=25> */
.L_x_3117:
[----:B------:R-:W3:Y:S04]  /*194c0*/  LDL R15, [R1+0x10] ;  /* 0x00001000010f7983 */ /* 0x000ee80000100800 */
[----:B------:R-:W3:Y:S04]  /*194d0*/  LDL R0, [R1+0x2c] ;  /* 0x00002c0001007983 */ /* 0x000ee80000100800 */
[----:B------:R-:W4:Y:S01]  /*194e0*/  LDL R14, [R1+0x30] ;  /* 0x00003000010e7983 */ /* 0x000f220000100800 */
[----:B------:R-:W-:-:S03]  /*194f0*/  ISETP.NE.AND P1, PT, R219, 0x1, PT ;  /* 0x00000001db00780c */ /* 0x000fc60003f25270 */
[----:B------:R-:W5:Y:S10]  /*19500*/  LDL.LU R21, [R1] ;  /* 0x0000000001157983 */ /* 0x000f740000300800 */
[----:B------:R-:W0:Y:S08]  /*19510*/  @P1 LDC R13, c[0x0][0x44c] ;  /* 0x00011300ff0d1b82 */ /* 0x000e300000000800 */
[----:B------:R-:W1:Y:S01]  /*19520*/  @P1 LDC R3, c[0x0][0x450] ;  /* 0x00011400ff031b82 */ /* 0x000e620000000800 */
[----:B---3--:R-:W-:-:S04]  /*19530*/  IMAD.IADD R0, R0, 0x1, R15 ;  /* 0x0000000100007824 */ /* 0x008fc800078e020f */
[----:B0-----:R-:W-:Y:S01]  /*19540*/  @P1 IMAD.HI.U32 R13, R0, R13, RZ ;  /* 0x0000000d000d1227 */ /* 0x001fe200078e00ff */
[----:B-----5:R-:W-:-:S04]  /*19550*/  LOP3.LUT R21, R21, 0xfffffeff, RZ, 0xc0, !PT ;  /* 0xfffffeff15157812 */ /* 0x020fc800078ec0ff */
[----:B-1----:R-:W-:Y:S02]  /*19560*/  @P1 SHF.R.U32.HI R0, RZ, R3, R13 ;  /* 0x00000003ff001219 */ /* 0x002fe4000001160d */
[----:B------:R-:W-:Y:S02]  /*19570*/  MOV R13, 0xffffff80 ;  /* 0xffffff80000d7802 */ /* 0x000fe40000000f00 */
[----:B------:R-:W-:Y:S01]  /*19580*/  @P0 LOP3.LUT R21, R21, 0x100, RZ, 0xfc, !PT ;  /* 0x0000010015150812 */ /* 0x000fe200078efcff */
[----:B------:R-:W0:Y:S02]  /*19590*/  SHFL.IDX PT, R3, R0, RZ, 0x1c1f ;  /* 0x001c1fff00037589 */ /* 0x000e2400000e0000 */
[----:B------:R-:W-:Y:S01]  /*195a0*/  IMAD R13, R6, R13, 0x1 ;  /* 0x00000001060d7424 */ /* 0x000fe200078e020d */
[----:B------:R-:W-:Y:S01]  /*195b0*/  LOP3.LUT R21, R21, 0xfffffdff, RZ, 0xc0, !PT ;  /* 0xfffffdff15157812 */ /* 0x000fe200078ec0ff */
[----:B------:R-:W1:Y:S02]  /*195c0*/  SHFL.IDX PT, R0, R0, 0x1, 0x1c1f ;  /* 0x003c1f0000007f89 */ /* 0x000e6400000e0000 */
[----:B----4-:R-:W-:-:S05]  /*195d0*/  IMAD R13, R14, -0x2, R13 ;  /* 0xfffffffe0e0d7824 */ /* 0x010fca00078e020d */
[----:B------:R-:W-:-:S05]  /*195e0*/  IADD3 R13, -R216, R13, R217 ;  /* 0x0000000dd80d7210 */ /* 0x000fca0007ffe1d9 */
[C---:B0-----:R-:W-:Y:S02]  /*195f0*/  IMAD.IADD R3, R13.reuse, 0x1, R3 ;  /* 0x000000010d037824 */ /* 0x041fe400078e0203 */
[----:B-1----:R-:W-:-:S03]  /*19600*/  IMAD.IADD R0, R13, 0x1, R0 ;  /* 0x000000010d007824 */ /* 0x002fc600078e0200 */
[C---:B------:R-:W-:Y:S02]  /*19610*/  ISETP.GT.AND P4, PT, R3.reuse, RZ, PT ;  /* 0x000000ff0300720c */ /* 0x040fe40003f84270 */
[C---:B------:R-:W-:Y:S02]  /*19620*/  ISETP.GT.AND P3, PT, R3.reuse, 0x1, PT ;  /* 0x000000010300780c */ /* 0x040fe40003f64270 */
[----:B------:R-:W-:Y:S02]  /*19630*/  ISETP.GT.AND P6, PT, R0, RZ, PT ;  /* 0x000000ff0000720c */ /* 0x000fe40003fc4270 */
[----:B------:R-:W-:Y:S02]  /*19640*/  ISETP.GT.AND P2, PT, R3, 0x8, PT ;  /* 0x000000080300780c */ /* 0x000fe40003f44270 */
[----:B------:R-:W-:Y:S02]  /*19650*/  FSEL R154, R154, -INF , P6 ;  /* 0xff8000009a9a7808 */ /* 0x000fe40003000000 */
[----:B------:R-:W-:-:S02]  /*19660*/  ISETP.GT.AND P6, PT, R0, 0x1, PT ;  /* 0x000000010000780c */ /* 0x000fc40003fc4270 */
[----:B------:R-:W-:Y:S02]  /*19670*/  ISETP.GT.AND P1, PT, R3, 0x9, PT ;  /* 0x000000090300780c */ /* 0x000fe40003f24270 */
[----:B------:R-:W-:Y:S02]  /*19680*/  FSEL R155, R155, -INF , P6 ;  /* 0xff8000009b9b7808 */ /* 0x000fe40003000000 */
[----:B------:R-:W-:Y:S02]  /*19690*/  ISETP.GT.AND P6, PT, R0, 0x8, PT ;  /* 0x000000080000780c */ /* 0x000fe40003fc4270 */
[----:B------:R-:W-:Y:S02]  /*196a0*/  FSEL R152, R152, -INF , P4 ;  /* 0xff80000098987808 */ /* 0x000fe40002000000 */
[----:B------:R-:W-:Y:S02]  /*196b0*/  FSEL R158, R158, -INF , P6 ;  /* 0xff8000009e9e7808 */ /* 0x000fe40003000000 */
[----:B------:R-:W-:-:S02]  /*196c0*/  ISETP.GT.AND P6, PT, R0, 0x9, PT ;  /* 0x000000090000780c */ /* 0x000fc40003fc4270 */
[----:B------:R-:W-:Y:S02]  /*196d0*/  FSEL R13, R153, -INF , P3 ;  /* 0xff800000990d7808 */ /* 0x000fe40001800000 */
        /* <DEDUP_REMOVED lines=8> */
[----:B------:R-:W-:Y:S02]  /*19760*/  ISETP.GT.AND P4, PT, R3, 0x10, PT ;  /* 0x000000100300780c */ /* 0x000fe40003f84270 */
[----:B------:R-:W-:Y:S02]  /*19770*/  FSEL R166, R166, -INF , P6 ;  /* 0xff800000a6a67808 */ /* 0x000fe40003000000 */
[----:B------:R-:W-:-:S02]  /*19780*/  ISETP.GT.AND P6, PT, R0, 0x19, PT ;  /* 0x000000190000780c */ /* 0x000fc40003fc4270 */
[----:B------:R-:W-:Y:S02]  /*19790*/  ISETP.GT.AND P3, PT, R3, 0x11, PT ;  /* 0x000000110300780c */ /* 0x000fe40003f64270 */
        /* <DEDUP_REMOVED lines=71> */
[----:B------:R-:W-:Y:S02]  /*19c10*/  FMNMX.FTZ R0, R154, R12, !PT ;  /* 0x0000000c9a007209 */ /* 0x000fe40007810000 */
[----:B------:R-:W-:Y:S02]  /*19c20*/  FSEL R215, R215, -INF , P6 ;  /* 0xff800000d7d77808 */ /* 0x000fe40003000000 */
[----:B------:R-:W-:Y:S02]  /*19c30*/  FMNMX.FTZ R0, R155, R0, !PT ;  /* 0x000000009b007209 */ /* 0x000fe40007810000 */
[C---:B------:R-:W-:Y:S02]  /*19c40*/  ISETP.GT.AND P4, PT, R3.reuse, 0x40, PT ;  /* 0x000000400300780c */ /* 0x040fe40003f84270 */
[----:B------:R-:W-:Y:S02]  /*19c50*/  FMNMX.FTZ R0, R158, R0, !PT ;  /* 0x000000009e007209 */ /* 0x000fe40007810000 */
[----:B------:R-:W-:-:S02]  /*19c60*/  ISETP.GT.AND P3, PT, R3, 0x41, PT ;  /* 0x000000410300780c */ /* 0x000fc40003f64270 */
[----:B------:R-:W-:Y:S02]  /*19c70*/  FMNMX.FTZ R0, R159, R0, !PT ;  /* 0x000000009f007209 */ /* 0x000fe40007810000 */
[C---:B------:R-:W-:Y:S02]  /*19c80*/  ISETP.GT.AND P2, PT, R3.reuse, 0x48, PT ;  /* 0x000000480300780c */ /* 0x040fe40003f44270 */
[----:B------:R-:W-:Y:S02]  /*19c90*/  FMNMX.FTZ R0, R162, R0, !PT ;  /* 0x00000000a2007209 */ /* 0x000fe40007810000 */
[----:B------:R-:W-:Y:S02]  /*19ca0*/  ISETP.GT.AND P1, PT, R3, 0x49, PT ;  /* 0x000000490300780c */ /* 0x000fe40003f24270 */
[----:B------:R-:W-:Y:S02]  /*19cb0*/  FMNMX.FTZ R0, R163, R0, !PT ;  /* 0x00000000a3007209 */ /* 0x000fe40007810000 */
        /* <DEDUP_REMOVED lines=8> */
[C---:B------:R-:W-:Y:S02]  /*19d40*/  ISETP.GT.AND P4, PT, R3.reuse, 0x50, PT ;  /* 0x000000500300780c */ /* 0x040fe40003f84270 */
[----:B------:R-:W-:Y:S02]  /*19d50*/  FMNMX.FTZ R0, R174, R0, !PT ;  /* 0x00000000ae007209 */ /* 0x000fe40007810000 */
[----:B------:R-:W-:Y:S02]  /*19d60*/  ISETP.GT.AND P3, PT, R3, 0x51, PT ;  /* 0x000000510300780c */ /* 0x000fe40003f64270 */
[----:B------:R-:W-:Y:S02]  /*19d70*/  FMNMX.FTZ R0, R175, R0, !PT ;  /* 0x00000000af007209 */ /* 0x000fe40007810000 */
[----:B------:R-:W-:-:S02]  /*19d80*/  ISETP.GT.AND P2, PT, R3, 0x58, PT ;  /* 0x000000580300780c */ /* 0x000fc40003f44270 */
[----:B------:R-:W-:Y:S02]  /*19d90*/  FMNMX.FTZ R0, R178, R0, !PT ;  /* 0x00000000b2007209 */ /* 0x000fe40007810000 */
[----:B------:R-:W-:Y:S02]  /*19da0*/  ISETP.GT.AND P1, PT, R3, 0x59, PT ;  /* 0x000000590300780c */ /* 0x000fe40003f24270 */
[----:B------:R-:W-:Y:S02]  /*19db0*/  FMNMX.FTZ R0, R179, R0, !PT ;  /* 0x00000000b3007209 */ /* 0x000fe40007810000 */
[----:B------:R-:W-:Y:S02]  /*19dc0*/  FSEL R192, R192, -INF , P4 ;  /* 0xff800000c0c07808 */ /* 0x000fe40002000000 */
[----:B------:R-:W-:Y:S02]  /*19dd0*/  FMNMX.FTZ R0, R182, R0, !PT ;  /* 0x00000000b6007209 */ /* 0x000fe40007810000 */
[----:B------:R-:W-:-:S02]  /*19de0*/  FSEL R193, R193, -INF , P3 ;  /* 0xff800000c1c17808 */ /* 0x000fc40001800000 */
[----:B------:R-:W-:Y:S02]  /*19df0*/  FMNMX.FTZ R0, R183, R0, !PT ;  /* 0x00000000b7007209 */ /* 0x000fe40007810000 */
[----:B------:R-:W-:Y:S02]  /*19e00*/  @P0 LOP3.LUT R21, R21, 0x200, RZ, 0xfc, !PT ;  /* 0x0000020015150812 */ /* 0x000fe400078efcff */
[----:B------:R-:W-:Y:S02]  /*19e10*/  FMNMX.FTZ R0, R186, R0, !PT ;  /* 0x00000000ba007209 */ /* 0x000fe40007810000 */
[----:B------:R-:W-:Y:S01]  /*19e20*/  FSEL R196, R196, -INF , P2 ;  /* 0xff800000c4c47808 */ /* 0x000fe20001000000 */
[----:B------:R-:W-:Y:S01]  /*19e30*/  STL [R1], R21 ;  /* 0x0000001501007387 */ /* 0x000fe20000100800 */
[----:B------:R-:W-:Y:S02]  /*19e40*/  FMNMX.FTZ R0, R187, R0, !PT ;  /* 0x00000000bb007209 */ /* 0x000fe40007810000 */
[----:B------:R-:W-:-:S02]  /*19e50*/  FSEL R197, R197, -INF , P1 ;  /* 0xff800000c5c57808 */ /* 0x000fc40000800000 */
[----:B------:R-:W-:Y:S02]  /*19e60*/  FMNMX.FTZ R0, R190, R0, !PT ;  /* 0x00000000be007209 */ /* 0x000fe40007810000 */
[----:B------:R-:W-:Y:S02]  /*19e70*/  ISETP.GT.AND P5, PT, R3, 0x69, PT ;  /* 0x000000690300780c */ /* 0x000fe40003fa4270 */
        /* <DEDUP_REMOVED lines=9> */
[----:B------:R-:W-:-:S02]  /*19f10*/  ISETP.GT.AND P0, PT, R3, 0x60, PT ;  /* 0x000000600300780c */ /* 0x000fc40003f04270 */
[----:B------:R-:W-:Y:S02]  /*19f20*/  FMNMX.FTZ R0, R202, R0, !PT ;  /* 0x00000000ca007209 */ /* 0x000fe40007810000 */
[----:B------:R-:W-:Y:S02]  /*19f30*/  FSEL R200, R200, -INF , P0 ;  /* 0xff800000c8c87808 */ /* 0x000fe40000000000 */
[----:B------:R-:W-:Y:S02]  /*19f40*/  FMNMX.FTZ R0, R203, R0, !PT ;  /* 0x00000000cb007209 */ /* 0x000fe40007810000 */
[----:B------:R-:W-:Y:S02]  /*19f50*/  LOP3.LUT P0, RZ, R21, 0x200, RZ, 0xc0, !PT ;  /* 0x0000020015ff7812 */ /* 0x000fe4000780c0ff */
        /* <DEDUP_REMOVED lines=12> */
[----:B------:R-:W-:Y:S01]  /*1a020*/  LOP3.LUT P0, RZ, R21, 0x100, RZ, 0xc0, !PT ;  /* 0x0000010015ff7812 */ /* 0x000fe2000780c0ff */
[----:B------:R-:W0:Y:S02]  /*1a030*/  SHFL.BFLY PT, R14, R0, 0x2, 0x1f ;  /* 0x0c401f00000e7f89 */ /* 0x000e2400000e0000 */
[----:B0-----:R-:W-:-:S05]  /*1a040*/  FMNMX.FTZ R0, R0, R14, !PT ;  /* 0x0000000e00007209 */ /* 0x001fca0007810000 */
[----:B------:R-:W0:Y:S02]  /*1a050*/  SHFL.BFLY PT, R14, R0, 0x1, 0x1f ;  /* 0x0c201f00000e7f89 */ /* 0x000e2400000e0000 */
[----:B0-----:R-:W-:-:S04]  /*1a060*/  FMNMX.FTZ R0, R0, R14, !PT ;  /* 0x0000000e00007209 */ /* 0x001fc80007810000 */
[----:B------:R-:W-:Y:S01]  /*1a070*/  FSETP.NEU.FTZ.AND P6, PT, R0, -INF , PT ;  /* 0xff8000000000780b */ /* 0x000fe20003fdd000 */
[----:B------:R-:W-:-:S03]  /*1a080*/  FFMA.FTZ R15, R2, R0, -8 ;  /* 0xc1000000020f7423 */ /* 0x000fc60000010000 */
[----:B------:R-:W-:Y:S02]  /*1a090*/  FSEL R14, R0, RZ, P6 ;  /* 0x000000ff000e7208 */ /* 0x000fe40003000000 */
[----:B------:R-:W-:Y:S02]  /*1a0a0*/  FSEL R15, R15, RZ, P6 ;  /* 0x000000ff0f0f7208 */ /* 0x000fe40003000000 */
[----:B------:R-:W-:Y:S01]  /*1a0b0*/  ISETP.GT.AND P6, PT, R3, 0x68, PT ;  /* 0x000000680300780c */ /* 0x000fe20003fc4270 */
[----:B------:R-:W-:-:S01]  /*1a0c0*/  FADD.FTZ R12, -R14, R12 ;  /* 0x0000000c0e0c7221 */ /* 0x000fc20000010100 */
[----:B------:R-:W-:Y:S01]  /*1a0d0*/  FMNMX.FTZ R3, R152, R11, !PT ;  /* 0x0000000b98037209 */ /* 0x000fe20007810000 */
[----:B------:R-:W-:-:S01]  /*1a0e0*/  FFMA.FTZ R154, R2, R154, -R15 ;  /* 0x0000009a029a7223 */ /* 0x000fc2000001080f */
[----:B------:R-:W-:Y:S01]  /*1a0f0*/  FSEL R204, R204, -INF , P6 ;  /* 0xff800000cccc7808 */ /* 0x000fe20003000000 */
[----:B------:R-:W-:-:S01]  /*1a100*/  FFMA.FTZ R158, R2, R158, -R15 ;  /* 0x0000009e029e7223 */ /* 0x000fc2000001080f */
[----:B------:R-:W-:Y:S01]  /*1a110*/  FMNMX.FTZ R3, R13, R3, !PT ;  /* 0x000000030d037209 */ /* 0x000fe20007810000 */
[----:B------:R-:W-:-:S01]  /*1a120*/  FFMA.FTZ R159, R2, R159, -R15 ;  /* 0x0000009f029f7223 */ /* 0x000fc2000001080f */
[C---:B------:R-:W-:Y:S01]  /*1a130*/  FMUL.FTZ R12, R2.reuse, R12 ;  /* 0x0000000c020c7220 */ /* 0x040fe20000410000 */
        /* <DEDUP_REMOVED lines=8> */
[--C-:B------:R-:W-:Y:S01]  /*1a1c0*/  FFMA.FTZ R170, R2, R170, -R15.reuse ;  /* 0x000000aa02aa7223 */ /* 0x100fe2000001080f */
[----:B------:R-:W-:Y:S01]  /*1a1d0*/  FMNMX.FTZ R3, R160, R3, !PT ;  /* 0x00000003a0037209 */ /* 0x000fe20007810000 */
[----:B------:R-:W0:Y:S01]  /*1a1e0*/  MUFU.EX2 R12, R12 ;  /* 0x0000000c000c7308 */ /* 0x000e220000000800 */
[----:B------:R-:W-:-:S01]  /*1a1f0*/  FFMA.FTZ R171, R2, R171, -R15 ;  /* 0x000000ab02ab7223 */ /* 0x000fc2000001080f */
[C-C-:B------:R-:W-:Y:S01]  /*1a200*/  FFMA.FTZ R174, R2.reuse, R174, -R15.reuse ;  /* 0x000000ae02ae7223 */ /* 0x140fe2000001080f */
[----:B------:R-:W-:Y:S01]  /*1a210*/  FMNMX.FTZ R3, R161, R3, !PT ;  /* 0x00000003a1037209 */ /* 0x000fe20007810000 */
[C-C-:B------:R-:W-:Y:S01]  /*1a220*/  FFMA.FTZ R175, R2.reuse, R175, -R15.reuse ;  /* 0x000000af02af7223 */ /* 0x140fe2000001080f */
[----:B------:R-:W-:-:S01]  /*1a230*/  FFMA.FTZ R178, R2, R178, -R15 ;  /* 0x000000b202b27223 */ /* 0x000fc2000001080f */
[--C-:B------:R-:W-:Y:S01]  /*1a240*/  FFMA.FTZ R179, R2, R179, -R15.reuse ;  /* 0x000000b302b37223 */ /* 0x100fe2000001080f */
[----:B------:R-:W-:Y:S01]  /*1a250*/  FMNMX.FTZ R3, R164, R3, !PT ;  /* 0x00000003a4037209 */ /* 0x000fe20007810000 */
[----:B------:R-:W-:Y:S01]  /*1a260*/  MUFU.EX2 R158, R158 ;  /* 0x0000009e009e7308 */ /* 0x000fe20000000800 */
[----:B------:R-:W-:-:S01]  /*1a270*/  FFMA.FTZ R182, R2, R182, -R15 ;  /* 0x000000b602b67223 */ /* 0x000fc2000001080f */
[C-C-:B------:R-:W-:Y:S01]  /*1a280*/  FFMA.FTZ R183, R2.reuse, R183, -R15.reuse ;  /* 0x000000b702b77223 */ /* 0x140fe2000001080f */
[----:B------:R-:W-:Y:S01]  /*1a290*/  FMNMX.FTZ R3, R165, R3, !PT ;  /* 0x00000003a5037209 */ /* 0x000fe20007810000 */
[C-C-:B------:R-:W-:Y:S01]  /*1a2a0*/  FFMA.FTZ R186, R2.reuse, R186, -R15.reuse ;  /* 0x000000ba02ba7223 */ /* 0x140fe2000001080f */
[----:B------:R-:W-:-:S01]  /*1a2b0*/  FFMA.FTZ R187, R2, R187, -R15 ;  /* 0x000000bb02bb7223 */ /* 0x000fc2000001080f */
[----:B------:R-:W-:Y:S01]  /*1a2c0*/  FFMA.FTZ R190, R2, R190, -R15 ;  /* 0x000000be02be7223 */ /* 0x000fe2000001080f */
[----:B------:R-:W-:Y:S01]  /*1a2d0*/  FMNMX.FTZ R3, R168, R3, !PT ;  /* 0x00000003a8037209 */ /* 0x000fe20007810000 */
[----:B------:R-:W1:Y:S01]  /*1a2e0*/  MUFU.EX2 R159, R159 ;  /* 0x0000009f009f7308 */ /* 0x000e620000000800 */
[----:B0-----:R-:W-:-:S01]  /*1a2f0*/  FFMA.FTZ R4, R12, R4, R154 ;  /* 0x000000040c047223 */ /* 0x001fc2000001009a */
        /* <DEDUP_REMOVED lines=15> */
[----:B-1----:R-:W-:Y:S01]  /*1a3f0*/  F2FP.SATFINITE.E4M3.F32.PACK_AB_MERGE_C R153, R159, R158, RZ ;  /* 0x0000009e9f99723e */ /* 0x002fe200048070ff */
[C-C-:B------:R-:W-:Y:S01]  /*1a400*/  FFMA.FTZ R210, R2.reuse, R210, -R15.reuse ;  /* 0x000000d202d27223 */ /* 0x140fe2000001080f */
[----:B------:R-:W-:Y:S01]  /*1a410*/  FMNMX.FTZ R3, R177, R3, !PT ;  /* 0x00000003b1037209 */ /* 0x000fe20007810000 */
[C-C-:B------:R-:W-:Y:S01]  /*1a420*/  FFMA.FTZ R211, R2.reuse, R211, -R15.reuse ;  /* 0x000000d302d37223 */ /* 0x140fe2000001080f */
[----:B------:R-:W-:-:S01]  /*1a430*/  FFMA.FTZ R214, R2, R214, -R15 ;  /* 0x000000d602d67223 */ /* 0x000fc2000001080f */
[----:B------:R-:W-:Y:S01]  /*1a440*/  FFMA.FTZ R15, R2, R215, -R15 ;  /* 0x000000d7020f7223 */ /* 0x000fe2000001080f */
[----:B------:R-:W-:Y:S01]  /*1a450*/  FMNMX.FTZ R3, R180, R3, !PT ;  /* 0x00000003b4037209 */ /* 0x000fe20007810000 */
[----:B------:R-:W-:Y:S01]  /*1a460*/  MUFU.EX2 R163, R163 ;  /* 0x000000a300a37308 */ /* 0x000fe20000000800 */
[----:B0-----:R-:W-:-:S01]  /*1a470*/  FADD.FTZ R4, R155, R4 ;  /* 0x000000049b047221 */ /* 0x001fc20000010000 */
[----:B------:R-:W-:Y:S01]  /*1a480*/  F2FP.SATFINITE.E4M3.F32.PACK_AB_MERGE_C R153, R155, R154, R153 ;  /* 0x0000009a9b99723e */ /* 0x000fe20004807099 */
[----:B------:R-:W-:Y:S01]  /*1a490*/  FMUL.FTZ R26, R26, R12 ;  /* 0x0000000c1a1a7220 */ /* 0x000fe20000410000 */
[----:B------:R-:W-:Y:S01]  /*1a4a0*/  FMNMX.FTZ R3, R181, R3, !PT ;  /* 0x00000003b5037209 */ /* 0x000fe20007810000 */
[----:B------:R-:W-:-:S01]  /*1a4b0*/  FADD.FTZ R4, R158, R4 ;  /* 0x000000049e047221 */ /* 0x000fc20000010000 */
[-C--:B------:R-:W-:Y:S01]  /*1a4c0*/  FMUL.FTZ R27, R27, R12.reuse ;  /* 0x0000000c1b1b7220 */ /* 0x080fe20000410000 */
[----:B------:R-:W-:Y:S01]  /*1a4d0*/  FMUL.FTZ R30, R30, R12 ;  /* 0x0000000c1e1e7220 */ /* 0x000fe20000410000 */
[----:B------:R-:W-:Y:S01]  /*1a4e0*/  FMNMX.FTZ R3, R184, R3, !PT ;  /* 0x00000003b8037209 */ /* 0x000fe20007810000 */
[----:B------:R-:W-:-:S01]  /*1a4f0*/  FADD.FTZ R4, R159, R4 ;  /* 0x000000049f047221 */ /* 0x000fc20000010000 */
[----:B------:R-:W-:Y:S01]  /*1a500*/  MUFU.EX2 R166, R166 ;  /* 0x000000a600a67308 */ /* 0x000fe20000000800 */
[-C--:B------:R-:W-:Y:S01]  /*1a510*/  FMUL.FTZ R31, R31, R12.reuse ;  /* 0x0000000c1f1f7220 */ /* 0x080fe20000410000 */
[----:B------:R-:W-:Y:S01]  /*1a520*/  FMNMX.FTZ R3, R185, R3, !PT ;  /* 0x00000003b9037209 */ /* 0x000fe20007810000 */
[-C--:B------:R-:W-:Y:S01]  /*1a530*/  FMUL.FTZ R34, R34, R12.reuse ;  /* 0x0000000c22227220 */ /* 0x080fe20000410000 */
[-C--:B------:R-:W-:Y:S01]  /*1a540*/  FMUL.FTZ R35, R35, R12.reuse ;  /* 0x0000000c23237220 */ /* 0x080fe20000410000 */
[-C--:B------:R-:W-:Y:S01]  /*1a550*/  FMUL.FTZ R38, R38, R12.reuse ;  /* 0x0000000c26267220 */ /* 0x080fe20000410000 */
[----:B------:R-:W-:Y:S01]  /*1a560*/  FMNMX.FTZ R3, R188, R3, !PT ;  /* 0x00000003bc037209 */ /* 0x000fe20007810000 */
[-C--:B------:R-:W-:Y:S01]  /*1a570*/  FMUL.FTZ R39, R39, R12.reuse ;  /* 0x0000000c27277220 */ /* 0x080fe20000410000 */
        /* <DEDUP_REMOVED lines=79> */
[----:B0-----:R-:W-:Y:S01]  /*1aa70*/  FMNMX.FTZ R3, R3, R14, !PT ;  /* 0x0000000e03037209 */ /* 0x001fe20007810000 */
[----:B------:R-:W-:Y:S01]  /*1aa80*/  MUFU.EX2 R187, R187 ;  /* 0x000000bb00bb7308 */ /* 0x000fe20000000800 */
[----:B------:R-:W-:-:S03]  /*1aa90*/  FMUL.FTZ R151, R151, R12 ;  /* 0x0000000c97977220 */ /* 0x000fc60000410000 */
[----:B------:R-:W0:Y:S04]  /*1aaa0*/  SHFL.BFLY PT, R14, R3, 0x1, 0x1f ;  /* 0x0c201f00030e7f89 */ /* 0x000e2800000e0000 */
[----:B------:R-:W-:Y:S08]  /*1aab0*/  MUFU.EX2 R190, R190 ;  /* 0x000000be00be7308 */ /* 0x000ff00000000800 */
[----:B------:R-:W-:Y:S08]  /*1aac0*/  MUFU.EX2 R191, R191 ;  /* 0x000000bf00bf7308 */ /* 0x000ff00000000800 */
[----:B------:R-:W-:Y:S01]  /*1aad0*/  MUFU.EX2 R194, R194 ;  /* 0x000000c200c27308 */ /* 0x000fe20000000800 */
[----:B0-----:R-:W-:-:S04]  /*1aae0*/  FMNMX.FTZ R3, R3, R14, !PT ;  /* 0x0000000e03037209 */ /* 0x001fc80007810000 */
[----:B------:R-:W-:Y:S01]  /*1aaf0*/  FSETP.NEU.FTZ.AND P1, PT, R3, -INF , PT ;  /* 0xff8000000300780b */ /* 0x000fe20003f3d000 */
[----:B------:R-:W-:-:S02]  /*1ab00*/  FFMA.FTZ R21, R2, R3, -8 ;  /* 0xc100000002157423 */ /* 0x000fc40000010003 */
[----:B------:R-:W-:Y:S01]  /*1ab10*/  MUFU.EX2 R195, R195 ;  /* 0x000000c300c37308 */ /* 0x000fe20000000800 */
[----:B------:R-:W-:Y:S02]  /*1ab20*/  FSEL R14, R3, RZ, P1 ;  /* 0x000000ff030e7208 */ /* 0x000fe40000800000 */
[----:B------:R-:W-:-:S03]  /*1ab30*/  FSEL R21, R21, RZ, P1 ;  /* 0x000000ff15157208 */ /* 0x000fc60000800000 */
[----:B------:R-:W-:Y:S02]  /*1ab40*/  FADD.FTZ R11, -R14, R11 ;  /* 0x0000000b0e0b7221 */ /* 0x000fe40000010100 */
[----:B------:R-:W-:Y:S01]  /*1ab50*/  MUFU.EX2 R198, R198 ;  /* 0x000000c600c67308 */ /* 0x000fe20000000800 */
[----:B------:R-:W-:-:S01]  /*1ab60*/  FFMA.FTZ R152, R2, R152, -R21 ;  /* 0x0000009802987223 */ /* 0x000fc20000010815 */
[C-C-:B------:R-:W-:Y:S01]  /*1ab70*/  FFMA.FTZ R13, R2.reuse, R13, -R21.reuse ;  /* 0x0000000d020d7223 */ /* 0x140fe20000010815 */
[C---:B------:R-:W-:Y:S01]  /*1ab80*/  FMUL.FTZ R11, R2.reuse, R11 ;  /* 0x0000000b020b7220 */ /* 0x040fe20000410000 */
[C-C-:B------:R-:W-:Y:S01]  /*1ab90*/  FFMA.FTZ R14, R2.reuse, R156, -R21.reuse ;  /* 0x0000009c020e7223 */ /* 0x140fe20000010815 */
[----:B------:R-:W-:-:S01]  /*1aba0*/  FFMA.FTZ R156, R2, R157, -R21 ;  /* 0x0000009d029c7223 */ /* 0x000fc20000010815 */
[C-C-:B------:R-:W-:Y:S01]  /*1abb0*/  FFMA.FTZ R154, R2.reuse, R160, -R21.reuse ;  /* 0x000000a0029a7223 */ /* 0x140fe20000010815 */
[----:B------:R-:W-:-:S01]  /*1abc0*/  FFMA.FTZ R155, R2, R161, -R21 ;  /* 0x000000a1029b7223 */ /* 0x000fc20000010815 */
[----:B------:R-:W-:Y:S01]  /*1abd0*/  MUFU.EX2 R152, R152 ;  /* 0x0000009800987308 */ /* 0x000fe20000000800 */
[----:B------:R-:W-:-:S01]  /*1abe0*/  FFMA.FTZ R159, R2, R164, -R21 ;  /* 0x000000a4029f7223 */ /* 0x000fc20000010815 */
[C-C-:B------:R-:W-:Y:S01]  /*1abf0*/  FFMA.FTZ R161, R2.reuse, R165, -R21.reuse ;  /* 0x000000a502a17223 */ /* 0x140fe20000010815 */
[----:B------:R-:W-:-:S01]  /*1ac00*/  FFMA.FTZ R165, R2, R172, -R21 ;  /* 0x000000ac02a57223 */ /* 0x000fc20000010815 */
[----:B------:R-:W-:-:S02]  /*1ac10*/  IMAD.U32 R172, RZ, RZ, UR38 ;  /* 0x00000026ffac7e24 */ /* 0x000fc4000f8e00ff */
[----:B------:R-:W-:-:S01]  /*1ac20*/  FFMA.FTZ R157, R2, R168, -R21 ;  /* 0x000000a8029d7223 */ /* 0x000fc20000010815 */
[C-C-:B------:R-:W-:Y:S01]  /*1ac30*/  FFMA.FTZ R158, R2.reuse, R169, -R21.reuse ;  /* 0x000000a9029e7223 */ /* 0x140fe20000010815 */
[----:B------:R-:W-:-:S01]  /*1ac40*/  FFMA.FTZ R168, R2, R173, -R21 ;  /* 0x000000ad02a87223 */ /* 0x000fc20000010815 */
[----:B------:R-:W0:Y:S01]  /*1ac50*/  MUFU.EX2 R11, R11 ;  /* 0x0000000b000b7308 */ /* 0x000e220000000800 */
[----:B------:R-:W-:-:S01]  /*1ac60*/  FFMA.FTZ R160, R2, R176, -R21 ;  /* 0x000000b002a07223 */ /* 0x000fc20000010815 */
[C-C-:B------:R-:W-:Y:S01]  /*1ac70*/  FFMA.FTZ R164, R2.reuse, R177, -R21.reuse ;  /* 0x000000b102a47223 */ /* 0x140fe20000010815 */
[----:B------:R-:W-:-:S01]  /*1ac80*/  FFMA.FTZ R169, R2, R180, -R21 ;  /* 0x000000b402a97223 */ /* 0x000fc20000010815 */
[C-C-:B------:R-:W-:Y:S01]  /*1ac90*/  FFMA.FTZ R181, R2.reuse, R181, -R21.reuse ;  /* 0x000000b502b57223 */ /* 0x140fe20000010815 */
[----:B------:R-:W-:-:S01]  /*1aca0*/  FFMA.FTZ R184, R2, R184, -R21 ;  /* 0x000000b802b87223 */ /* 0x000fc20000010815 */
[C-C-:B------:R-:W-:Y:S01]  /*1acb0*/  FFMA.FTZ R185, R2.reuse, R185, -R21.reuse ;  /* 0x000000b902b97223 */ /* 0x140fe20000010815 */
[----:B------:R-:W-:-:S01]  /*1acc0*/  FFMA.FTZ R188, R2, R188, -R21 ;  /* 0x000000bc02bc7223 */ /* 0x000fc20000010815 */
[----:B------:R-:W1:Y:S01]  /*1acd0*/  MUFU.EX2 R13, R13 ;  /* 0x0000000d000d7308 */ /* 0x000e620000000800 */
[----:B------:R-:W-:-:S01]  /*1ace0*/  FFMA.FTZ R189, R2, R189, -R21 ;  /* 0x000000bd02bd7223 */ /* 0x000fc20000010815 */
[C-C-:B------:R-:W-:Y:S01]  /*1acf0*/  FFMA.FTZ R192, R2.reuse, R192, -R21.reuse ;  /* 0x000000c002c07223 */ /* 0x140fe20000010815 */
[----:B------:R-:W-:-:S01]  /*1ad00*/  FFMA.FTZ R193, R2, R193, -R21 ;  /* 0x000000c102c17223 */ /* 0x000fc20000010815 */
[C-C-:B------:R-:W-:Y:S01]  /*1ad10*/  FFMA.FTZ R196, R2.reuse, R196, -R21.reuse ;  /* 0x000000c402c47223 */ /* 0x140fe20000010815 */
[----:B------:R-:W-:-:S01]  /*1ad20*/  FFMA.FTZ R197, R2, R197, -R21 ;  /* 0x000000c502c57223 */ /* 0x000fc20000010815 */
[C-C-:B------:R-:W-:Y:S01]  /*1ad30*/  FFMA.FTZ R200, R2.reuse, R200, -R21.reuse ;  /* 0x000000c802c87223 */ /* 0x140fe20000010815 */
[----:B------:R-:W-:-:S01]  /*1ad40*/  FFMA.FTZ R201, R2, R201, -R21 ;  /* 0x000000c902c97223 */ /* 0x000fc20000010815 */
[----:B------:R-:W3:Y:S01]  /*1ad50*/  MUFU.EX2 R14, R14 ;  /* 0x0000000e000e7308 */ /* 0x000ee20000000800 */
[----:B0-----:R-:W-:-:S01]  /*1ad60*/  FFMA.FTZ R5, R11, R5, R152 ;  /* 0x000000050b057223 */ /* 0x001fc20000010098 */
[C-C-:B------:R-:W-:Y:S01]  /*1ad70*/  FFMA.FTZ R204, R2.reuse, R204, -R21.reuse ;  /* 0x000000cc02cc7223 */ /* 0x140fe20000010815 */
[----:B------:R-:W-:-:S01]  /*1ad80*/  FFMA.FTZ R205, R2, R205, -R21 ;  /* 0x000000cd02cd7223 */ /* 0x000fc20000010815 */
[C-C-:B------:R-:W-:Y:S01]  /*1ad90*/  FFMA.FTZ R208, R2.reuse, R208, -R21.reuse ;  /* 0x000000d002d07223 */ /* 0x140fe20000010815 */
[----:B------:R-:W-:-:S01]  /*1ada0*/  FFMA.FTZ R209, R2, R209, -R21 ;  /* 0x000000d102d17223 */ /* 0x000fc20000010815 */
[C-C-:B------:R-:W-:Y:S01]  /*1adb0*/  FFMA.FTZ R212, R2.reuse, R212, -R21.reuse ;  /* 0x000000d402d47223 */ /* 0x140fe20000010815 */
[----:B------:R-:W-:-:S01]  /*1adc0*/  FFMA.FTZ R21, R2, R213, -R21 ;  /* 0x000000d502157223 */ /* 0x000fc20000010815 */
[----:B------:R-:W0:Y:S01]  /*1add0*/  MUFU.EX2 R156, R156 ;  /* 0x0000009c009c7308 */ /* 0x000e220000000800 */
        /* <DEDUP_REMOVED lines=16> */
[C---:B0-----:R-:W-:Y:S01]  /*1aee0*/  F2FP.SATFINITE.E4M3.F32.PACK_AB_MERGE_C R14, R156.reuse, R14, RZ ;  /* 0x0000000e9c0e723e */ /* 0x041fe200048070ff */
[----:B------:R-:W-:Y:S01]  /*1aef0*/  FADD.FTZ R156, R156, R5 ;  /* 0x000000059c9c7221 */ /* 0x000fe20000010000 */
[----:B------:R-:W-:-:S02]  /*1af00*/  VIADD R5, R7, 0x38840 ;  /* 0x0003884007057836 */ /* 0x000fc40000000000 */
[-C--:B------:R-:W-:Y:S01]  /*1af10*/  FMUL.FTZ R48, R48, R11.reuse ;  /* 0x0000000b30307220 */ /* 0x080fe20000410000 */
[----:B------:R-:W-:Y:S01]  /*1af20*/  F2FP.SATFINITE.E4M3.F32.PACK_AB_MERGE_C R152, R13, R152, R14 ;  /* 0x000000980d98723e */ /* 0x000fe2000480700e */
[-C--:B------:R-:W-:Y:S01]  /*1af30*/  FMUL.FTZ R49, R49, R11.reuse ;  /* 0x0000000b31317220 */ /* 0x080fe20000410000 */
[-C--:B------:R-:W-:Y:S01]  /*1af40*/  FMUL.FTZ R52, R52, R11.reuse ;  /* 0x0000000b34347220 */ /* 0x080fe20000410000 */
[----:B------:R-:W0:Y:S01]  /*1af50*/  MUFU.EX2 R159, R159 ;  /* 0x0000009f009f7308 */ /* 0x000e220000000800 */
[----:B------:R-:W-:Y:S01]  /*1af60*/  PRMT R5, R172, 0x654, R5 ;  /* 0x00000654ac057816 */ /* 0x000fe20000000005 */
[----:B-1----:R-:W-:Y:S01]  /*1af70*/  FADD.FTZ R156, R154, R156 ;  /* 0x0000009c9a9c7221 */ /* 0x002fe20000010000 */
[-C--:B------:R-:W-:Y:S01]  /*1af80*/  FMUL.FTZ R53, R53, R11.reuse ;  /* 0x0000000b35357220 */ /* 0x080fe20000410000 */
[-C--:B------:R-:W-:Y:S01]  /*1af90*/  FMUL.FTZ R56, R56, R11.reuse ;  /* 0x0000000b38387220 */ /* 0x080fe20000410000 */
[----:B------:R1:W-:Y:S01]  /*1afa0*/  SYNCS.ARRIVE.TRANS64.RED.A1T0 RZ, [R5+URZ], RZ ;  /* 0x000000ff05ff79a7 */ /* 0x0003e2000810043f */
[-C--:B------:R-:W-:Y:S01]  /*1afb0*/  FMUL.FTZ R57, R57, R11.reuse ;  /* 0x0000000b39397220 */ /* 0x080fe20000410000 */
[-C--:B------:R-:W-:Y:S01]  /*1afc0*/  FMUL.FTZ R60, R60, R11.reuse ;  /* 0x0000000b3c3c7220 */ /* 0x080fe20000410000 */
[----:B------:R-:W4:Y:S01]  /*1afd0*/  MUFU.EX2 R161, R161 ;  /* 0x000000a100a17308 */ /* 0x000f220000000800 */
[-C--:B------:R-:W-:Y:S01]  /*1afe0*/  FMUL.FTZ R61, R61, R11.reuse ;  /* 0x0000000b3d3d7220 */ /* 0x080fe20000410000 */
[-C--:B------:R-:W-:Y:S01]  /*1aff0*/  FMUL.FTZ R64, R64, R11.reuse ;  /* 0x0000000b40407220 */ /* 0x080fe20000410000 */
[-C--:B------:R-:W-:Y:S01]  /*1b000*/  FMUL.FTZ R65, R65, R11.reuse ;  /* 0x0000000b41417220 */ /* 0x080fe20000410000 */
[----:B------:R-:W-:Y:S01]  /*1b010*/  FMUL.FTZ R68, R68, R11 ;  /* 0x0000000b44447220 */ /* 0x000fe20000410000 */
[----:B-1----:R-:W-:-:S01]  /*1b020*/  FADD.FTZ R5, R162, R4 ;  /* 0x00000004a2057221 */ /* 0x002fc20000010000 */
[----:B---3--:R-:W-:Y:S01]  /*1b030*/  FADD.FTZ R4, R155, R156 ;  /* 0x0000009c9b047221 */ /* 0x008fe20000010000 */
[----:B------:R-:W-:Y:S01]  /*1b040*/  FMUL.FTZ R69, R69, R11 ;  /* 0x0000000b45457220 */ /* 0x000fe20000410000 */
[----:B------:R-:W1:Y:S01]  /*1b050*/  MUFU.EX2 R157, R157 ;  /* 0x0000009d009d7308 */ /* 0x000e620000000800 */
[----:B------:R-:W-:-:S01]  /*1b060*/  FADD.FTZ R5, R163, R5 ;  /* 0x00000005a3057221 */ /* 0x000fc20000010000 */
[----:B0-----:R-:W-:Y:S01]  /*1b070*/  FADD.FTZ R4, R159, R4 ;  /* 0x000000049f047221 */ /* 0x001fe20000010000 */
[-C--:B------:R-:W-:Y:S01]  /*1b080*/  FMUL.FTZ R72, R72, R11.reuse ;  /* 0x0000000b48487220 */ /* 0x080fe20000410000 */
[----:B------:R-:W-:Y:S01]  /*1b090*/  FMUL.FTZ R73, R73, R11 ;  /* 0x0000000b49497220 */ /* 0x000fe20000410000 */
[----:B------:R-:W-:-:S01]  /*1b0a0*/  FADD.FTZ R5, R166, R5 ;  /* 0x00000005a6057221 */ /* 0x000fc20000010000 */
[----:B------:R-:W-:Y:S01]  /*1b0b0*/  F2FP.SATFINITE.E4M3.F32.PACK_AB_MERGE_C R166, R167, R166, RZ ;  /* 0x000000a6a7a6723e */ /* 0x000fe200048070ff */
[----:B------:R-:W-:Y:S01]  /*1b0c0*/  FMUL.FTZ R76, R76, R11 ;  /* 0x0000000b4c4c7220 */ /* 0x000fe20000410000 */
[----:B------:R-:W0:Y:S01]  /*1b0d0*/  MUFU.EX2 R158, R158 ;  /* 0x0000009e009e7308 */ /* 0x000e220000000800 */
[----:B----4-:R-:W-:-:S01]  /*1b0e0*/  FADD.FTZ R4, R161, R4 ;  /* 0x00000004a1047221 */ /* 0x010fc20000010000 */
[----:B------:R-:W-:Y:S01]  /*1b0f0*/  FADD.FTZ R5, R167, R5 ;  /* 0x00000005a7057221 */ /* 0x000fe20000010000 */
[----:B------:R-:W-:Y:S01]  /*1b100*/  F2FP.SATFINITE.E4M3.F32.PACK_AB_MERGE_C R159, R161, R159, RZ ;  /* 0x0000009fa19f723e */ /* 0x000fe200048070ff */
[----:B------:R-:W-:Y:S01]  /*1b110*/  FMUL.FTZ R77, R77, R11 ;  /* 0x0000000b4d4d7220 */ /* 0x000fe20000410000 */
[----:B------:R-:W-:Y:S01]  /*1b120*/  F2FP.SATFINITE.E4M3.F32.PACK_AB_MERGE_C R161, R191, R190, RZ ;  /* 0x000000bebfa1723e */ /* 0x000fe200048070ff */
[----:B------:R-:W-:Y:S01]  /*1b130*/  FADD.FTZ R5, R170, R5 ;  /* 0x00000005aa057221 */ /* 0x000fe20000010000 */
[----:B------:R-:W-:Y:S01]  /*1b140*/  F2FP.SATFINITE.E4M3.F32.PACK_AB_MERGE_C R154, R155, R154, R159 ;  /* 0x0000009a9b9a723e */ /* 0x000fe2000480709f */
[----:B------:R-:W3:Y:S01]  /*1b150*/  MUFU.EX2 R165, R165 ;  /* 0x000000a500a57308 */ /* 0x000ee20000000800 */
[----:B-1----:R-:W-:-:S01]  /*1b160*/  FADD.FTZ R4, R157, R4 ;  /* 0x000000049d047221 */ /* 0x002fc20000010000 */
[----:B------:R-:W-:Y:S01]  /*1b170*/  FADD.FTZ R5, R171, R5 ;  /* 0x00000005ab057221 */ /* 0x000fe20000010000 */
[----:B------:R-:W-:Y:S01]  /*1b180*/  F2FP.SATFINITE.E4M3.F32.PACK_AB_MERGE_C R155, R163, R162, R166 ;  /* 0x000000a2a39b723e */ /* 0x000fe200048070a6 */
[----:B------:R-:W-:Y:S01]  /*1b190*/  FMUL.FTZ R80, R80, R11 ;  /* 0x0000000b50507220 */ /* 0x000fe20000410000 */
[----:B------:R-:W-:Y:S01]  /*1b1a0*/  F2FP.SATFINITE.E4M3.F32.PACK_AB_MERGE_C R161, R187, R186, R161 ;  /* 0x000000babba1723e */ /* 0x000fe200048070a1 */
[----:B------:R-:W-:Y:S01]  /*1b1b0*/  FADD.FTZ R5, R174, R5 ;  /* 0x00000005ae057221 */ /* 0x000fe20000010000 */
[----:B------:R-:W-:Y:S01]  /*1b1c0*/  F2FP.SATFINITE.E4M3.F32.PACK_AB_MERGE_C R174, R175, R174, RZ ;  /* 0x000000aeafae723e */ /* 0x000fe200048070ff */
[----:B------:R-:W1:Y:S01]  /*1b1d0*/  MUFU.EX2 R168, R168 ;  /* 0x000000a800a87308 */ /* 0x000e620000000800 */
[----:B0-----:R-:W-:-:S01]  /*1b1e0*/  FADD.FTZ R4, R158, R4 ;  /* 0x000000049e047221 */ /* 0x001fc20000010000 */
[----:B------:R-:W-:Y:S01]  /*1b1f0*/  FADD.FTZ R5, R175, R5 ;  /* 0x00000005af057221 */ /* 0x000fe20000010000 */
[-C--:B------:R-:W-:Y:S01]  /*1b200*/  FMUL.FTZ R81, R81, R11.reuse ;  /* 0x0000000b51517220 */ /* 0x080fe20000410000 */
[-C--:B------:R-:W-:Y:S01]  /*1b210*/  FMUL.FTZ R84, R84, R11.reuse ;  /* 0x0000000b54547220 */ /* 0x080fe20000410000 */
[-C--:B------:R-:W-:Y:S01]  /*1b220*/  FMUL.FTZ R85, R85, R11.reuse ;  /* 0x0000000b55557220 */ /* 0x080fe20000410000 */
[----:B------:R-:W-:Y:S01]  /*1b230*/  FADD.FTZ R5, R178, R5 ;  /* 0x00000005b2057221 */ /* 0x000fe20000010000 */
[----:B------:R-:W-:Y:S01]  /*1b240*/  FMUL.FTZ R88, R88, R11 ;  /* 0x0000000b58587220 */ /* 0x000fe20000410000 */
[----:B------:R-:W0:Y:S01]  /*1b250*/  MUFU.EX2 R160, R160 ;  /* 0x000000a000a07308 */ /* 0x000e220000000800 */
        /* <DEDUP_REMOVED lines=10> */
[----:B------:R-:W-:Y:S01]  /*1b300*/  F2FP.SATFINITE.E4M3.F32.PACK_AB_MERGE_C R156, R168, R165, RZ ;  /* 0x000000a5a89c723e */ /* 0x000fe200048070ff */
[----:B------:R-:W-:Y:S01]  /*1b310*/  FMUL.FTZ R96, R96, R11 ;  /* 0x0000000b60607220 */ /* 0x000fe20000410000 */
[----:B------:R-:W-:Y:S01]  /*1b320*/  F2FP.SATFINITE.E4M3.F32.PACK_AB_MERGE_C R159, R179, R178, R182 ;  /* 0x000000b2b39f723e */ /* 0x000fe200048070b6 */
[----:B------:R-:W-:Y:S01]  /*1b330*/  FADD.FTZ R5, R186, R5 ;  /* 0x00000005ba057221 */ /* 0x000fe20000010000 */
[----:B------:R-:W-:Y:S01]  /*1b340*/  F2FP.SATFINITE.E4M3.F32.PACK_AB_MERGE_C R156, R158, R157, R156 ;  /* 0x0000009d9e9c723e */ /* 0x000fe2000480709c */
[----:B------:R-:W1:Y:S01]  /*1b350*/  MUFU.EX2 R169, R169 ;  /* 0x000000a900a97308 */ /* 0x000e620000000800 */
[----:B0-----:R-:W-:-:S01]  /*1b360*/  FADD.FTZ R4, R160, R4 ;  /* 0x00000004a0047221 */ /* 0x001fc20000010000 */
[----:B------:R-:W-:Y:S01]  /*1b370*/  FADD.FTZ R5, R187, R5 ;  /* 0x00000005bb057221 */ /* 0x000fe20000010000 */
[----:B------:R-:W-:Y:S01]  /*1b380*/  F2FP.SATFINITE.E4M3.F32.PACK_AB_MERGE_C R157, R171, R170, R174 ;  /* 0x000000aaab9d723e */ /* 0x000fe200048070ae */
        /* <DEDUP_REMOVED lines=13> */
[----:B-1----:R-:W-:-:S01]  /*1b460*/  FADD.FTZ R4, R169, R4 ;  /* 0x00000004a9047221 */ /* 0x002fc20000010000 */
[----:B------:R-:W-:Y:S01]  /*1b470*/  FADD.FTZ R5, R195, R5 ;  /* 0x00000005c3057221 */ /* 0x000fe20000010000 */
[-C--:B------:R-:W-:Y:S01]  /*1b480*/  FMUL.FTZ R112, R112, R11.reuse ;  /* 0x0000000b70707220 */ /* 0x080fe20000410000 */
[-C--:B------:R-:W-:Y:S01]  /*1b490*/  FMUL.FTZ R113, R113, R11.reuse ;  /* 0x0000000b71717220 */ /* 0x080fe20000410000 */
[-C--:B------:R-:W-:Y:S01]  /*1b4a0*/  FMUL.FTZ R116, R116, R11.reuse ;  /* 0x0000000b74747220 */ /* 0x080fe20000410000 */
[----:B------:R-:W-:Y:S01]  /*1b4b0*/  FADD.FTZ R5, R198, R5 ;  /* 0x00000005c6057221 */ /* 0x000fe20000010000 */
[----:B------:R-:W-:Y:S01]  /*1b4c0*/  FMUL.FTZ R117, R117, R11 ;  /* 0x0000000b75757220 */ /* 0x000fe20000410000 */
[----:B------:R-:W1:Y:S01]  /*1b4d0*/  MUFU.EX2 R185, R185 ;  /* 0x000000b900b97308 */ /* 0x000e620000000800 */
[----:B0-----:R-:W-:-:S01]  /*1b4e0*/  FADD.FTZ R4, R181, R4 ;  /* 0x00000004b5047221 */ /* 0x001fc20000010000 */
[----:B------:R-:W-:Y:S01]  /*1b4f0*/  F2FP.SATFINITE.E4M3.F32.PACK_AB_MERGE_C R169, R181, R169, RZ ;  /* 0x000000a9b5a9723e */ /* 0x000fe200048070ff */
[-C--:B------:R-:W-:Y:S01]  /*1b500*/  FMUL.FTZ R120, R120, R11.reuse ;  /* 0x0000000b78787220 */ /* 0x080fe20000410000 */
[-C--:B------:R-:W-:Y:S01]  /*1b510*/  FMUL.FTZ R121, R121, R11.reuse ;  /* 0x0000000b79797220 */ /* 0x080fe20000410000 */
[-C--:B------:R-:W-:Y:S01]  /*1b520*/  FMUL.FTZ R124, R124, R11.reuse ;  /* 0x0000000b7c7c7220 */ /* 0x080fe20000410000 */
[----:B------:R-:W-:Y:S01]  /*1b530*/  F2FP.SATFINITE.E4M3.F32.PACK_AB_MERGE_C R158, R164, R160, R169 ;  /* 0x000000a0a49e723e */ /* 0x000fe200048070a9 */
        /* <DEDUP_REMOVED lines=18> */
[----:B0-----:R-:W-:-:S07]  /*1b660*/  FADD.FTZ R4, R188, R4 ;  /* 0x00000004bc047221 */ /* 0x001fce0000010000 */
[----:B------:R-:W0:Y:S01]  /*1b670*/  MUFU.EX2 R193, R193 ;  /* 0x000000c100c17308 */ /* 0x000e220000000800 */
[----:B---3--:R-:W-:-:S01]  /*1b680*/  FADD.FTZ R4, R189, R4 ;  /* 0x00000004bd047221 */ /* 0x008fc20000010000 */
[----:B------:R-:W-:-:S04]  /*1b690*/  F2FP.SATFINITE.E4M3.F32.PACK_AB_MERGE_C R188, R189, R188, RZ ;  /* 0x000000bcbdbc723e */ /* 0x000fc800048070ff */
[----:B------:R-:W-:Y:S02]  /*1b6a0*/  F2FP.SATFINITE.E4M3.F32.PACK_AB_MERGE_C R160, R185, R184, R188 ;  /* 0x000000b8b9a0723e */ /* 0x000fe400048070bc */
[----:B------:R-:W3:Y:S01]  /*1b6b0*/  MUFU.EX2 R196, R196 ;  /* 0x000000c400c47308 */ /* 0x000ee20000000800 */
[----:B-1----:R-:W-:-:S07]  /*1b6c0*/  FADD.FTZ R4, R192, R4 ;  /* 0x00000004c0047221 */ /* 0x002fce0000010000 */
[----:B------:R-:W1:Y:S01]  /*1b6d0*/  MUFU.EX2 R197, R197 ;  /* 0x000000c500c57308 */ /* 0x000e620000000800 */
[----:B0-----:R-:W-:-:S07]  /*1b6e0*/  FADD.FTZ R4, R193, R4 ;  /* 0x00000004c1047221 */ /* 0x001fce0000010000 */
[----:B------:R-:W0:Y:S01]  /*1b6f0*/  MUFU.EX2 R199, R199 ;  /* 0x000000c700c77308 */ /* 0x000e220000000800 */
[----:B---3--:R-:W-:-:S07]  /*1b700*/  FADD.FTZ R4, R196, R4 ;  /* 0x00000004c4047221 */ /* 0x008fce0000010000 */
[----:B------:R-:W3:Y:S01]  /*1b710*/  MUFU.EX2 R200, R200 ;  /* 0x000000c800c87308 */ /* 0x000ee20000000800 */
[----:B-1----:R-:W-:-:S01]  /*1b720*/  FADD.FTZ R4, R197, R4 ;  /* 0x00000004c5047221 */ /* 0x002fc20000010000 */
[----:B------:R-:W-:-:S04]  /*1b730*/  F2FP.SATFINITE.E4M3.F32.PACK_AB_MERGE_C R196, R197, R196, RZ ;  /* 0x000000c4c5c4723e */ /* 0x000fc800048070ff */
[----:B------:R-:W-:Y:S02]  /*1b740*/  F2FP.SATFINITE.E4M3.F32.PACK_AB_MERGE_C R162, R193, R192, R196 ;  /* 0x000000c0c1a2723e */ /* 0x000fe400048070c4 */
[----:B------:R-:W1:Y:S01]  /*1b750*/  MUFU.EX2 R202, R202 ;  /* 0x000000ca00ca7308 */ /* 0x000e620000000800 */
[----:B0-----:R-:W-:-:S01]  /*1b760*/  FADD.FTZ R5, R199, R5 ;  /* 0x00000005c7057221 */ /* 0x001fc20000010000 */
[----:B------:R-:W-:-:S04]  /*1b770*/  F2FP.SATFINITE.E4M3.F32.PACK_AB_MERGE_C R198, R199, R198, RZ ;  /* 0x000000c6c7c6723e */ /* 0x000fc800048070ff */
[----:B------:R-:W-:Y:S02]  /*1b780*/  F2FP.SATFINITE.E4M3.F32.PACK_AB_MERGE_C R163, R195, R194, R198 ;  /* 0x000000c2c3a3723e */ /* 0x000fe400048070c6 */
[----:B------:R-:W0:Y:S01]  /*1b790*/  MUFU.EX2 R201, R201 ;  /* 0x000000c900c97308 */ /* 0x000e220000000800 */
[----:B---3--:R-:W-:-:S07]  /*1b7a0*/  FADD.FTZ R4, R200, R4 ;  /* 0x00000004c8047221 */ /* 0x008fce0000010000 */
[----:B------:R-:W3:Y:S01]  /*1b7b0*/  MUFU.EX2 R203, R203 ;  /* 0x000000cb00cb7308 */ /* 0x000ee20000000800 */
[----:B-1----:R-:W-:-:S07]  /*1b7c0*/  FADD.FTZ R165, R202, R5 ;  /* 0x00000005caa57221 */ /* 0x002fce0000010000 */
[----:B------:R-:W1:Y:S01]  /*1b7d0*/  MUFU.EX2 R206, R206 ;  /* 0x000000ce00ce7308 */ /* 0x000e620000000800 */
[----:B0-----:R-:W-:-:S07]  /*1b7e0*/  FADD.FTZ R5, R201, R4 ;  /* 0x00000004c9057221 */ /* 0x001fce0000010000 */
[----:B------:R-:W0:Y:S01]  /*1b7f0*/  MUFU.EX2 R207, R207 ;  /* 0x000000cf00cf7308 */ /* 0x000e220000000800 */
[----:B---3--:R-:W-:-:S07]  /*1b800*/  FADD.FTZ R4, R203, R165 ;  /* 0x000000a5cb047221 */ /* 0x008fce0000010000 */
[----:B------:R-:W3:Y:S01]  /*1b810*/  MUFU.EX2 R204, R204 ;  /* 0x000000cc00cc7308 */ /* 0x000ee20000000800 */
[----:B-1----:R-:W-:-:S07]  /*1b820*/  FADD.FTZ R4, R206, R4 ;  /* 0x00000004ce047221 */ /* 0x002fce0000010000 */
[----:B------:R-:W1:Y:S01]  /*1b830*/  MUFU.EX2 R210, R210 ;  /* 0x000000d200d27308 */ /* 0x000e620000000800 */
[----:B0-----:R-:W-:-:S01]  /*1b840*/  FADD.FTZ R4, R207, R4 ;  /* 0x00000004cf047221 */ /* 0x001fc20000010000 */
[----:B------:R-:W-:-:S06]  /*1b850*/  F2FP.SATFINITE.E4M3.F32.PACK_AB_MERGE_C R206, R207, R206, RZ ;  /* 0x000000cecfce723e */ /* 0x000fcc00048070ff */
[----:B------:R-:W0:Y:S01]  /*1b860*/  MUFU.EX2 R205, R205 ;  /* 0x000000cd00cd7308 */ /* 0x000e220000000800 */
[----:B---3--:R-:W-:-:S07]  /*1b870*/  FADD.FTZ R5, R204, R5 ;  /* 0x00000005cc057221 */ /* 0x008fce0000010000 */
[----:B------:R-:W3:Y:S01]  /*1b880*/  MUFU.EX2 R211, R211 ;  /* 0x000000d300d37308 */ /* 0x000ee20000000800 */
[----:B-1----:R-:W-:-:S07]  /*1b890*/  FADD.FTZ R4, R210, R4 ;  /* 0x00000004d2047221 */ /* 0x002fce0000010000 */
[----:B------:R-:W1:Y:S01]  /*1b8a0*/  MUFU.EX2 R208, R208 ;  /* 0x000000d000d07308 */ /* 0x000e620000000800 */
[----:B0-----:R-:W-:-:S01]  /*1b8b0*/  FADD.FTZ R5, R205, R5 ;  /* 0x00000005cd057221 */ /* 0x001fc20000010000 */
[----:B------:R-:W-:-:S04]  /*1b8c0*/  F2FP.SATFINITE.E4M3.F32.PACK_AB_MERGE_C R165, R205, R204, RZ ;  /* 0x000000cccda5723e */ /* 0x000fc800048070ff */
[----:B------:R-:W-:Y:S02]  /*1b8d0*/  F2FP.SATFINITE.E4M3.F32.PACK_AB_MERGE_C R164, R201, R200, R165 ;  /* 0x000000c8c9a4723e */ /* 0x000fe400048070a5 */
[----:B------:R-:W0:Y:S01]  /*1b8e0*/  MUFU.EX2 R214, R214 ;  /* 0x000000d600d67308 */ /* 0x000e220000000800 */
[----:B---3--:R-:W-:-:S01]  /*1b8f0*/  FADD.FTZ R4, R211, R4 ;  /* 0x00000004d3047221 */ /* 0x008fc20000010000 */
[----:B------:R-:W-:-:S06]  /*1b900*/  F2FP.SATFINITE.E4M3.F32.PACK_AB_MERGE_C R165, R203, R202, R206 ;  /* 0x000000cacba5723e */ /* 0x000fcc00048070ce */
[----:B------:R-:W3:Y:S01]  /*1b910*/  MUFU.EX2 R209, R209 ;  /* 0x000000d100d17308 */ /* 0x000ee20000000800 */
[----:B-1----:R-:W-:-:S07]  /*1b920*/  FADD.FTZ R5, R208, R5 ;  /* 0x00000005d0057221 */ /* 0x002fce0000010000 */
[----:B------:R-:W1:Y:S01]  /*1b930*/  MUFU.EX2 R15, R15 ;  /* 0x0000000f000f7308 */ /* 0x000e620000000800 */
[----:B0-----:R-:W-:-:S07]  /*1b940*/  FADD.FTZ R4, R214, R4 ;  /* 0x00000004d6047221 */ /* 0x001fce0000010000 */
[----:B------:R-:W0:Y:S01]  /*1b950*/  MUFU.EX2 R212, R212 ;  /* 0x000000d400d47308 */ /* 0x000e220000000800 */
[----:B---3--:R-:W-:-:S07]  /*1b960*/  FADD.FTZ R5, R209, R5 ;  /* 0x00000005d1057221 */ /* 0x008fce0000010000 */
[----:B------:R-:W3:Y:S01]  /*1b970*/  MUFU.EX2 R21, R21 ;  /* 0x0000001500157308 */ /* 0x000ee20000000800 */
[C---:B-1----:R-:W-:Y:S01]  /*1b980*/  F2FP.SATFINITE.E4M3.F32.PACK_AB_MERGE_C R167, R15.reuse, R214, RZ ;  /* 0x000000d60fa7723e */ /* 0x042fe200048070ff */
[----:B------:R-:W-:-:S03]  /*1b990*/  FADD.FTZ R4, R15, R4 ;  /* 0x000000040f047221 */ /* 0x000fc60000010000 */
[----:B------:R-:W-:Y:S01]  /*1b9a0*/  F2FP.SATFINITE.E4M3.F32.PACK_AB_MERGE_C R167, R211, R210, R167 ;  /* 0x000000d2d3a7723e */ /* 0x000fe200048070a7 */
[----:B0-----:R-:W-:-:S01]  /*1b9b0*/  FADD.FTZ R5, R212, R5 ;  /* 0x00000005d4057221 */ /* 0x001fc20000010000 */
[----:B---3--:R-:W-:-:S03]  /*1b9c0*/  F2FP.SATFINITE.E4M3.F32.PACK_AB_MERGE_C R15, R21, R212, RZ ;  /* 0x000000d4150f723e */ /* 0x008fc600048070ff */
[----:B------:R-:W-:Y:S01]  /*1b9d0*/  FADD.FTZ R5, R21, R5 ;  /* 0x0000000515057221 */ /* 0x000fe20000010000 */
[----:B------:R-:W-:Y:S01]  /*1b9e0*/  F2FP.SATFINITE.E4M3.F32.PACK_AB_MERGE_C R166, R209, R208, R15 ;  /* 0x000000d0d1a6723e */ /* 0x000fe2000480700f */
[----:B------:R-:W-:Y:S06]  /*1b9f0*/  @!P0 BRA `(.L_x_3118) ;  /* 0x0000000000048947 */ /* 0x000fec0003800000 */
[----:B------:R-:W-:Y:S01]  /*1ba00*/  BPT.TRAP 0x1 ;  /* 0x000000040000795c */ /* 0x000fe20000300000 */
.L_x_3118:
[----:B------:R0:W1:Y:S01]  /*1ba10*/  SYNCS.PHASECHK.TRANS64.TRYWAIT P1, [R7+URZ+0x38850], R8 ;  /* 0x03885008070075a7 */ /* 0x000062000802017f */
[----:B------:R-:W-:Y:S05]  /*1ba20*/  @!P0 BRA `(.L_x_3119) ;  /* 0x0000000000048947 */ /* 0x000fea0003800000 */
[----:B------:R-:W-:Y:S01]  /*1ba30*/  BPT.TRAP 0x1 ;  /* 0x000000040000795c */ /* 0x000fe20000300000 */
.L_x_3119:
[----:B------:R-:W-:Y:S01]  /*1ba40*/  BSSY B0, `(.L_x_3120) ;  /* 0x0000006000007945 */ /* 0x000fe20003800000 */
[----:B------:R-:W-:Y:S01]  /*1ba50*/  LEA R12, R9, UR42, 0xb ;  /* 0x0000002a090c7c11 */ /* 0x000fe2000f8e58ff */
[----:B------:R-:W-:Y:S02]  /*1ba60*/  IMAD.MOV.U32 R13, RZ, RZ, 0x40000040 ;  /* 0x40000040ff0d7424 */ /* 0x000fe400078e00ff */
[----:B-1----:R-:W-:Y:S05]  /*1ba70*/  @P1 BRA `(.L_x_3121) ;  /* 0x0000000000081947 */ /* 0x002fea0003800000 */
[----:B------:R-:W1:Y:S02]  /*1ba80*/  SYNCS.PHASECHK.TRANS64.TRYWAIT P1, [R7+URZ+0x38850], R8 ;  /* 0x03885008070075a7 */ /* 0x000e64000802017f */
[----:B-1----:R-:W-:Y:S05]  /*1ba90*/  @!P1 BRA `(.L_x_3122) ;  /* 0x0000011800689947 */ /* 0x002fea0003800000 */
.L_x_3121:
[----:B------:R-:W-:Y:S05]  /*1baa0*/  BSYNC B0 ;  /* 0x0000000000007941 */ /* 0x000fea0003800000 */
.L_x_3120:
[----:B------:R-:W3:Y:S01]  /*1bab0*/  S2R R11, SR_TID.X ;  /* 0x00000000000b7919 */ /* 0x000ee20000002100 */
[----:B------:R-:W-:Y:S05]  /*1bac0*/  WARPSYNC.ALL ;  /* 0x0000000000007948 */ /* 0x000fea0003800000 */
[C---:B------:R-:W-:Y:S01]  /*1bad0*/  R2UR UR6, R12.reuse ;  /* 0x000000000c0672ca */ /* 0x040fe200000e0000 */
[----:B01----:R-:W-:Y:S01]  /*1bae0*/  VIADD R8, R12, 0x2 ;  /* 0x000000020c087836 */ /* 0x003fe20000000000 */
[----:B------:R-:W-:Y:S01]  /*1baf0*/  R2UR UR7, R13 ;  /* 0x000000000d0772ca */ /* 0x000fe200000e0000 */
[----:B------:R-:W-:Y:S01]  /*1bb00*/  IMAD.MOV.U32 R13, RZ, RZ, 0x40000040 ;  /* 0x40000040ff0d7424 */ /* 0x000fe200078e00ff */
[----:B------:R-:W-:-:S02]  /*1bb10*/  MOV R9, 0x40000040 ;  /* 0x4000004000097802 */ /* 0x000fc40000000f00 */
[----:B---3--:R-:W-:-:S05]  /*1bb20*/  SHF.R.U32.HI R11, RZ, 0x7, R11 ;  /* 0x00000007ff0b7819 */ /* 0x008fca000001160b */
[----:B------:R-:W-:-:S05]  /*1bb30*/  VIADD R11, R11, 0x8 ;  /* 0x000000080b0b7836 */ /* 0x000fca0000000000 */
        /* <DEDUP_REMOVED lines=27> */
.L_x_3123:
[C---:B------:R-:W-:Y:S01]  /*1bcf0*/  ISETP.GT.AND P1, PT, R6.reuse, R20, PT ;  /* 0x000000140600720c */ /* 0x040fe20003f24270 */
[----:B------:R-:W-:Y:S01]  /*1bd00*/  VIADD R7, R7, 0x38860 ;  /* 0x0003886007077836 */ /* 0x000fe20000000000 */
[----:B------:R-:W-:Y:S01]  /*1bd10*/  MOV R12, R0 ;  /* 0x00000000000c7202 */ /* 0x000fe20000000f00 */
[----:B------:R-:W-:Y:S02]  /*1bd20*/  IMAD.U32 R8, RZ, RZ, UR38 ;  /* 0x00000026ff087e24 */ /* 0x000fe4000f8e00ff */
[----:B------:R-:W-:Y:S02]  /*1bd30*/  VIADD R6, R6, 0xffffffff ;  /* 0xffffffff06067836 */ /* 0x000fe40000000000 */
[----:B------:R-:W-:Y:S01]  /*1bd40*/  IMAD.MOV.U32 R11, RZ, RZ, R3 ;  /* 0x000000ffff0b7224 */ /* 0x000fe200078e0003 */
[----:B------:R-:W-:-:S04]  /*1bd50*/  PRMT R7, R8, 0x654, R7 ;  /* 0x0000065408077816 */ /* 0x000fc80000000007 */
[----:B------:R0:W-:Y:S01]  /*1bd60*/  SYNCS.ARRIVE.TRANS64.RED.A1T0 RZ, [R7+URZ], RZ ;  /* 0x000000ff07ff79a7 */ /* 0x0001e2000810043f */
[----:B------:R-:W-:Y:S05]  /*1bd70*/  @P1 BRA `(.L_x_3124) ;  /* 0xffffffd000541947 */ /* 0x000fea000383ffff */
.L_x_3112:
[----:B------:R-:W-:-:S13]  /*1bd80*/  ISETP.GE.AND P1, PT, R6, RZ, PT ;  /* 0x000000ff0600720c */ /* 0x000fda0003f26270 */
[----:B------:R-:W-:Y:S05]  /*1bd90*/  @!P1 BRA `(.L_x_3125) ;  /* 0x0000002400389947 */ /* 0x000fea0003800000 */
[----:B------:R-:W-:Y:S02]  /*1bda0*/  IMAD.MOV.U32 R11, RZ, RZ, R0 ;  /* 0x000000ffff0b7224 */ /* 0x000fe400078e0000 */
[----:B------:R-:W-:-:S07]  /*1bdb0*/  IMAD.MOV.U32 R12, RZ, RZ, R3 ;  /* 0x000000ffff0c7224 */ /* 0x000fce00078e0003 */
.L_x_3137:
[----:B------:R-:W-:Y:S01]  /*1bdc0*/  VIADD R222, R222, 0x1 ;  /* 0x00000001dede7836 */ /* 0x000fe20000000000 */
[----:B------:R-:W-:Y:S05]  /*1bdd0*/  YIELD ;  /* 0x0000000000007946 */ /* 0x000fea0003800000 */
[----:B------:R-:W-:-:S04]  /*1bde0*/  ISETP.NE.AND P1, PT, R222, 0x2, PT ;  /* 0x00000002de00780c */ /* 0x000fc80003f25270 */
[----:B------:R-:W-:Y:S02]  /*1bdf0*/  SEL R9, R222, RZ, P1 ;  /* 0x000000ffde097207 */ /* 0x000fe40000800000 */
[----:B------:R-:W-:-:S03]  /*1be00*/  SEL R0, RZ, 0x1, P1 ;  /* 0x00000001ff007807 */ /* 0x000fc60000800000 */
[----:B------:R-:W-:Y:S01]  /*1be10*/  IMAD.MOV.U32 R222, RZ, RZ, R9 ;  /* 0x000000ffffde7224 */ /* 0x000fe200078e0009 */
[----:B------:R-:W-:Y:S01]  /*1be20*/  LOP3.LUT R223, R223, R0, RZ, 0x3c, !PT ;  /* 0x00000000dfdf7212 */ /* 0x000fe200078e3cff */
[----:B-1----:R-:W-:Y:S06]  /*1be30*/  @!P0 BRA `(.L_x_3126) ;  /* 0x0000000000048947 */ /* 0x002fec0003800000 */
[----:B------:R-:W-:Y:S01]  /*1be40*/  BPT.TRAP 0x1 ;  /* 0x000000040000795c */ /* 0x000fe20000300000 */
.L_x_3126:
[----:B0-----:R-:W-:Y:S01]  /*1be50*/  IMAD R7, R222, 0x8, R22 ;  /* 0x00000008de077824 */ /* 0x001fe200078e0216 */
[----:B------:R-:W-:-:S04]  /*1be60*/  SHF.L.U32 R8, R223, 0x1f, RZ ;  /* 0x0000001fdf087819 */ /* 0x000fc800000006ff */
[----:B------:R0:W1:Y:S01]  /*1be70*/  SYNCS.PHASECHK.TRANS64.TRYWAIT P1, [R7+URZ+0x38830], R8 ;  /* 0x03883008070075a7 */ /* 0x000062000802017f */
[----:B------:R-:W-:Y:S05]  /*1be80*/  @!P0 BRA `(.L_x_3127) ;  /* 0x0000000000048947 */ /* 0x000fea0003800000 */
[----:B------:R-:W-:Y:S01]  /*1be90*/  BPT.TRAP 0x1 ;  /* 0x000000040000795c */ /* 0x000fe20000300000 */
.L_x_3127:
[----:B------:R-:W-:Y:S01]  /*1bea0*/  LEA R14, R9, UR61, 0xb ;  /* 0x0000003d090e7c11 */ /* 0x000fe2000f8e58ff */
[----:B------:R-:W-:-:S03]  /*1beb0*/  IMAD.MOV.U32 R15, RZ, RZ, 0x40000040 ;  /* 0x40000040ff0f7424 */ /* 0x000fc600078e00ff */
[C---:B------:R-:W-:Y:S01]  /*1bec0*/  IADD3 R0, R14.reuse, 0x4, RZ ;  /* 0x000000040e007810 */ /* 0x040fe20007ffe0ff */
[----:B------:R-:W-:Y:S01]  /*1bed0*/  VIADD R20, R14, 0x2 ;  /* 0x000000020e147836 */ /* 0x000fe20000000000 */
[----:B-1----:R-:W-:Y:S06]  /*1bee0*/  @P1 BRA `(.L_x_3128) ;  /* 0x0000000000081947 */ /* 0x002fec0003800000 */
[----:B------:R-:W1:Y:S02]  /*1bef0*/  SYNCS.PHASECHK.TRANS64.TRYWAIT P1, [R7+URZ+0x38830], R8 ;  /* 0x03883008070075a7 */ /* 0x000e64000802017f */
[----:B-1----:R-:W-:Y:S05]  /*1bf00*/  @!P1 BRA `(.L_x_3129) ;  /* 0x0000011400609947 */ /* 0x002fea0003800000 */
.L_x_3128:
[----:B------:R-:W3:Y:S01]  /*1bf10*/  LDL.64 R156, [R1+0x8] ;  /* 0x00000800019c7983 */ /* 0x000ee20000100a00 */
[C---:B------:R-:W-:Y:S01]  /*1bf20*/  VIADD R152, R14.reuse, 0x6 ;  /* 0x000000060e987836 */ /* 0x040fe20000000000 */
[----:B------:R-:W-:Y:S05]  /*1bf30*/  WARPSYNC.ALL ;  /* 0x0000000000007948 */ /* 0x000fea0003800000 */
[----:B------:R-:W-:Y:S01]  /*1bf40*/  R2UR UR10, R14 ;  /* 0x000000000e0a72ca */ /* 0x000fe200000e0000 */
[----:B------:R-:W-:Y:S01]  /*1bf50*/  IMAD.MOV.U32 R153, RZ, RZ, 0x40000040 ;  /* 0x40000040ff997424 */ /* 0x000fe200078e00ff */
[----:B------:R-:W-:Y:S01]  /*1bf60*/  R2UR UR11, R15 ;  /* 0x000000000f0b72ca */ /* 0x000fe200000e0000 */
[----:B------:R-:W-:Y:S01]  /*1bf70*/  IMAD.MOV.U32 R155, RZ, RZ, 0x40000040 ;  /* 0x40000040ff9b7424 */ /* 0x000fe200078e00ff */
[----:B------:R-:W-:Y:S01]  /*1bf80*/  R2UR UR18, R152 ;  /* 0x00000000981272ca */ /* 0x000fe200000e0000 */
[C---:B------:R-:W-:Y:S01]  /*1bf90*/  VIADD R152, R14.reuse, 0x402 ;  /* 0x000004020e987836 */ /* 0x040fe20000000000 */
[----:B------:R-:W-:Y:S01]  /*1bfa0*/  IADD3 R154, R14, 0x404, RZ ;  /* 0x000004040e9a7810 */ /* 0x000fe20007ffe0ff */
[----:B------:R-:W-:Y:S01]  /*1bfb0*/  IMAD.MOV.U32 R21, RZ, RZ, 0x40000040 ;  /* 0x40000040ff157424 */ /* 0x000fe200078e00ff */
[C---:B------:R-:W-:Y:S01]  /*1bfc0*/  R2UR UR19, R153.reuse ;  /* 0x00000000991372ca */ /* 0x040fe200000e0000 */
        /* <DEDUP_REMOVED lines=10> */
[----:B------:R-:W-:Y:S01]  /*1c070*/  IMAD.MOV.U32 R20, RZ, RZ, R0 ;  /* 0x000000ffff147224 */ /* 0x000fe200078e0000 */
        /* <DEDUP_REMOVED lines=17> */
[----:B------:R-:W4:Y:S01]  /*1c190*/  S2R R3, SR_TID.X ;  /* 0x0000000000037919 */ /* 0x000f220000002100 */
[----:B------:R-:W-:-:S02]  /*1c1a0*/  R2UR UR34, R14 ;  /* 0x000000000e2272ca */ /* 0x000fc400000e0000 */
[----:B------:R-:W-:Y:S02]  /*1c1b0*/  R2UR UR35, R15 ;  /* 0x000000000f2372ca */ /* 0x000fe400000e0000 */
[----:B----4-:R-:W-:-:S04]  /*1c1c0*/  SHF.R.U32.HI R3, RZ, 0x7, R3 ;  /* 0x00000007ff037819 */ /* 0x010fc80000011603 */
[----:B--2---:R-:W-:Y:S02]  /*1c1d0*/  IADD3 R10, -R3, 0xb, RZ ;  /* 0x0000000b030a7810 */ /* 0x004fe40007ffe1ff */
[----:B---3--:R-:W-:Y:S02]  /*1c1e0*/  R2UR UR8, R156 ;  /* 0x000000009c0872ca */ /* 0x008fe400000e0000 */
        /* <DEDUP_REMOVED lines=28> */
.L_x_3130:
[----:B------:R-:W-:Y:S01]  /*1c3b0*/  FMNMX.FTZ R0, R152, R12, !PT ;  /* 0x0000000c98007209 */ /* 0x000fe20007810000 */
[----:B------:R-:W-:-:S03]  /*1c3c0*/  IMAD.U32 R20, RZ, RZ, UR38 ;  /* 0x00000026ff147e24 */ /* 0x000fc6000f8e00ff */
        /* <DEDUP_REMOVED lines=31> */
[----:B------:R-:W3:Y:S02]  /*1c5c0*/  SHFL.BFLY PT, R3, R0, 0x2, 0x1f ;  /* 0x0c401f0000037f89 */ /* 0x000ee400000e0000 */
[----:B---3--:R-:W-:-:S05]  /*1c5d0*/  FMNMX.FTZ R3, R0, R3, !PT ;  /* 0x0000000300037209 */ /* 0x008fca0007810000 */
[----:B------:R-:W3:Y:S02]  /*1c5e0*/  SHFL.BFLY PT, R0, R3, 0x1, 0x1f ;  /* 0x0c201f0003007f89 */ /* 0x000ee400000e0000 */
[----:B---3--:R-:W-:-:S05]  /*1c5f0*/  FMNMX.FTZ R3, R3, R0, !PT ;  /* 0x0000000003037209 */ /* 0x008fca0007810000 */
[----:B------:R-:W-:Y:S01]  /*1c600*/  FADD.FTZ R0, -R3, R12 ;  /* 0x0000000c03007221 */ /* 0x000fe20000010100 */
[----:B------:R-:W-:-:S03]  /*1c610*/  FFMA.FTZ R13, R2, R3, -8 ;  /* 0xc1000000020d7423 */ /* 0x000fc60000010003 */
[C---:B------:R-:W-:Y:S01]  /*1c620*/  FMUL.FTZ R0, R2.reuse, R0 ;  /* 0x0000000002007220 */ /* 0x040fe20000410000 */
        /* <DEDUP_REMOVED lines=12> */
[----:B---3--:R-:W-:Y:S01]  /*1c6f0*/  FMNMX.FTZ R0, R154, R11, !PT ;  /* 0x0000000b9a007209 */ /* 0x008fe20007810000 */
[C-C-:B------:R-:W-:Y:S01]  /*1c700*/  FFMA.FTZ R172, R2.reuse, R172, -R13.reuse ;  /* 0x000000ac02ac7223 */ /* 0x140fe2000001080d */
[----:B------:R-:W-:-:S01]  /*1c710*/  FFMA.FTZ R173, R2, R173, -R13 ;  /* 0x000000ad02ad7223 */ /* 0x000fc2000001080d */
[C-C-:B------:R-:W-:Y:S01]  /*1c720*/  FFMA.FTZ R176, R2.reuse, R176, -R13.reuse ;  /* 0x000000b002b07223 */ /* 0x140fe2000001080d */
[----:B------:R-:W-:Y:S01]  /*1c730*/  FMNMX.FTZ R0, R155, R0, !PT ;  /* 0x000000009b007209 */ /* 0x000fe20007810000 */
[C-C-:B------:R-:W-:Y:S01]  /*1c740*/  FFMA.FTZ R177, R2.reuse, R177, -R13.reuse ;  /* 0x000000b102b17223 */ /* 0x140fe2000001080d */
[----:B------:R-:W-:-:S01]  /*1c750*/  FFMA.FTZ R180, R2, R180, -R13 ;  /* 0x000000b402b47223 */ /* 0x000fc2000001080d */
[----:B------:R-:W3:Y:S01]  /*1c760*/  MUFU.EX2 R153, R153 ;  /* 0x0000009900997308 */ /* 0x000ee20000000800 */
[----:B------:R-:W-:Y:S01]  /*1c770*/  FMNMX.FTZ R0, R158, R0, !PT ;  /* 0x000000009e007209 */ /* 0x000fe20007810000 */
[C-C-:B------:R-:W-:Y:S01]  /*1c780*/  FFMA.FTZ R181, R2.reuse, R181, -R13.reuse ;  /* 0x000000b502b57223 */ /* 0x140fe2000001080d */
[----:B------:R-:W-:-:S01]  /*1c790*/  FFMA.FTZ R184, R2, R184, -R13 ;  /* 0x000000b802b87223 */ /* 0x000fc2000001080d */
[C-C-:B------:R-:W-:Y:S01]  /*1c7a0*/  FFMA.FTZ R185, R2.reuse, R185, -R13.reuse ;  /* 0x000000b902b97223 */ /* 0x140fe2000001080d */
[----:B------:R-:W-:Y:S01]  /*1c7b0*/  FMNMX.FTZ R0, R159, R0, !PT ;  /* 0x000000009f007209 */ /* 0x000fe20007810000 */
[C-C-:B------:R-:W-:Y:S01]  /*1c7c0*/  FFMA.FTZ R188, R2.reuse, R188, -R13.reuse ;  /* 0x000000bc02bc7223 */ /* 0x140fe2000001080d */
[----:B------:R-:W-:-:S01]  /*1c7d0*/  FFMA.FTZ R189, R2, R189, -R13 ;  /* 0x000000bd02bd7223 */ /* 0x000fc2000001080d */
[----:B------:R-:W5:Y:S01]  /*1c7e0*/  MUFU.EX2 R156, R156 ;  /* 0x0000009c009c7308 */ /* 0x000f620000000800 */
[----:B------:R-:W-:Y:S01]  /*1c7f0*/  FMNMX.FTZ R0, R162, R0, !PT ;  /* 0x00000000a2007209 */ /* 0x000fe20007810000 */
[----:B----4-:R-:W-:Y:S01]  /*1c800*/  FFMA.FTZ R5, R12, R5, R152 ;  /* 0x000000050c057223 */ /* 0x010fe20000010098 */
[----:B------:R-:W-:-:S01]  /*1c810*/  FFMA.FTZ R192, R2, R192, -R13 ;  /* 0x000000c002c07223 */ /* 0x000fc2000001080d */
[C-C-:B------:R-:W-:Y:S01]  /*1c820*/  FFMA.FTZ R193, R2.reuse, R193, -R13.reuse ;  /* 0x000000c102c17223 */ /* 0x140fe2000001080d */
[----:B------:R-:W-:Y:S01]  /*1c830*/  FMNMX.FTZ R0, R163, R0, !PT ;  /* 0x00000000a3007209 */ /* 0x000fe20007810000 */
[C-C-:B------:R-:W-:Y:S01]  /*1c840*/  FFMA.FTZ R196, R2.reuse, R196, -R13.reuse ;  /* 0x000000c402c47223 */ /* 0x140fe2000001080d */
[----:B------:R-:W-:-:S01]  /*1c850*/  FFMA.FTZ R197, R2, R197, -R13 ;  /* 0x000000c502c57223 */ /* 0x000fc2000001080d */
[----:B------:R-:W4:Y:S01]  /*1c860*/  MUFU.EX2 R157, R157 ;  /* 0x0000009d009d7308 */ /* 0x000f220000000800 */
[----:B------:R-:W-:Y:S01]  /*1c870*/  FMNMX.FTZ R0, R166, R0, !PT ;  /* 0x00000000a6007209 */ /* 0x000fe20007810000 */
[----:B---3--:R-:W-:Y:S01]  /*1c880*/  FADD.FTZ R5, R153, R5 ;  /* 0x0000000599057221 */ /* 0x008fe20000010000 */
[----:B------:R-:W-:-:S01]  /*1c890*/  FFMA.FTZ R200, R2, R200, -R13 ;  /* 0x000000c802c87223 */ /* 0x000fc2000001080d */
[C-C-:B------:R-:W-:Y:S01]  /*1c8a0*/  FFMA.FTZ R201, R2.reuse, R201, -R13.reuse ;  /* 0x000000c902c97223 */ /* 0x140fe2000001080d */
[----:B------:R-:W-:Y:S01]  /*1c8b0*/  FMNMX.FTZ R0, R167, R0, !PT ;  /* 0x00000000a7007209 */ /* 0x000fe20007810000 */
[C-C-:B------:R-:W-:Y:S01]  /*1c8c0*/  FFMA.FTZ R204, R2.reuse, R204, -R13.reuse ;  /* 0x000000cc02cc7223 */ /* 0x140fe2000001080d */
[----:B------:R-:W-:-:S01]  /*1c8d0*/  FFMA.FTZ R205, R2, R205, -R13 ;  /* 0x000000cd02cd7223 */ /* 0x000fc2000001080d */
[----:B------:R-:W3:Y:S01]  /*1c8e0*/  MUFU.EX2 R160, R160 ;  /* 0x000000a000a07308 */ /* 0x000ee20000000800 */
[----:B------:R-:W-:Y:S01]  /*1c8f0*/  FMNMX.FTZ R0, R170, R0, !PT ;  /* 0x00000000aa007209 */ /* 0x000fe20007810000 */
[----:B-----5:R-:W-:Y:S01]  /*1c900*/  FADD.FTZ R5, R156, R5 ;  /* 0x000000059c057221 */ /* 0x020fe20000010000 */
[----:B------:R-:W-:-:S01]  /*1c910*/  FFMA.FTZ R208, R2, R208, -R13 ;  /* 0x000000d002d07223 */ /* 0x000fc2000001080d */
[C-C-:B------:R-:W-:Y:S01]  /*1c920*/  FFMA.FTZ R209, R2.reuse, R209, -R13.reuse ;  /* 0x000000d102d17223 */ /* 0x140fe2000001080d */
[----:B------:R-:W-:Y:S01]  /*1c930*/  FMNMX.FTZ R0, R171, R0, !PT ;  /* 0x00000000ab007209 */ /* 0x000fe20007810000 */
[C-C-:B------:R-:W-:Y:S01]  /*1c940*/  FFMA.FTZ R212, R2.reuse, R212, -R13.reuse ;  /* 0x000000d402d47223 */ /* 0x140fe2000001080d */
[----:B------:R-:W-:-:S01]  /*1c950*/  FFMA.FTZ R13, R2, R213, -R13 ;  /* 0x000000d5020d7223 */ /* 0x000fc2000001080d */
[----:B------:R-:W5:Y:S01]  /*1c960*/  MUFU.EX2 R161, R161 ;  /* 0x000000a100a17308 */ /* 0x000f620000000800 */
[----:B------:R-:W-:Y:S01]  /*1c970*/  FMNMX.FTZ R0, R174, R0, !PT ;  /* 0x00000000ae007209 */ /* 0x000fe20007810000 */
[C---:B----4-:R-:W-:Y:S01]  /*1c980*/  FADD.FTZ R5, R157.reuse, R5 ;  /* 0x000000059d057221 */ /* 0x050fe20000010000 */
[----:B------:R-:W-:Y:S01]  /*1c990*/  F2FP.SATFINITE.E4M3.F32.PACK_AB_MERGE_C R156, R157, R156, RZ ;  /* 0x0000009c9d9c723e */ /* 0x000fe200048070ff */
[----:B------:R-:W-:Y:S01]  /*1c9a0*/  FMUL.FTZ R24, R24, R12 ;  /* 0x0000000c18187220 */ /* 0x000fe20000410000 */
[----:B------:R-:W-:Y:S01]  /*1c9b0*/  FMNMX.FTZ R0, R175, R0, !PT ;  /* 0x00000000af007209 */ /* 0x000fe20007810000 */
[----:B------:R-:W-:Y:S01]  /*1c9c0*/  FMUL.FTZ R25, R25, R12 ;  /* 0x0000000c19197220 */ /* 0x000fe20000410000 */
[----:B------:R-:W-:Y:S01]  /*1c9d0*/  F2FP.SATFINITE.E4M3.F32.PACK_AB_MERGE_C R152, R153, R152, R156 ;  /* 0x000000989998723e */ /* 0x000fe2000480709c */
[----:B------:R-:W4:Y:S01]  /*1c9e0*/  MUFU.EX2 R164, R164 ;  /* 0x000000a400a47308 */ /* 0x000f220000000800 */
[----:B------:R-:W-:Y:S01]  /*1c9f0*/  FMNMX.FTZ R0, R178, R0, !PT ;  /* 0x00000000b2007209 */ /* 0x000fe20007810000 */
[----:B---3--:R-:W-:Y:S01]  /*1ca00*/  FADD.FTZ R5, R160, R5 ;  /* 0x00000005a0057221 */ /* 0x008fe20000010000 */
[-C--:B------:R-:W-:Y:S01]  /*1ca10*/  FMUL.FTZ R28, R28, R12.reuse ;  /* 0x0000000c1c1c7220 */ /* 0x080fe20000410000 */
[----:B------:R-:W-:Y:S01]  /*1ca20*/  FMUL.FTZ R29, R29, R12 ;  /* 0x0000000c1d1d7220 */ /* 0x000fe20000410000 */
[----:B------:R-:W-:Y:S01]  /*1ca30*/  FMNMX.FTZ R0, R179, R0, !PT ;  /* 0x00000000b3007209 */ /* 0x000fe20007810000 */
[-C--:B------:R-:W-:Y:S01]  /*1ca40*/  FMUL.FTZ R32, R32, R12.reuse ;  /* 0x0000000c20207220 */ /* 0x080fe20000410000 */
[----:B------:R-:W-:Y:S01]  /*1ca50*/  FMUL.FTZ R33, R33, R12 ;  /* 0x0000000c21217220 */ /* 0x000fe20000410000 */
[----:B------:R-:W3:Y:S01]  /*1ca60*/  MUFU.EX2 R165, R165 ;  /* 0x000000a500a57308 */ /* 0x000ee20000000800 */
[----:B------:R-:W-:Y:S01]  /*1ca70*/  FMNMX.FTZ R0, R182, R0, !PT ;  /* 0x00000000b6007209 */ /* 0x000fe20007810000 */
[----:B-----5:R-:W-:Y:S01]  /*1ca80*/  FADD.FTZ R5, R161, R5 ;  /* 0x00000005a1057221 */ /* 0x020fe20000010000 */
[-C--:B------:R-:W-:Y:S01]  /*1ca90*/  FMUL.FTZ R36, R36, R12.reuse ;  /* 0x0000000c24247220 */ /* 0x080fe20000410000 */
[----:B------:R-:W-:Y:S01]  /*1caa0*/  FMUL.FTZ R37, R37, R12 ;  /* 0x0000000c25257220 */ /* 0x000fe20000410000 */
[----:B------:R-:W-:Y:S01]  /*1cab0*/  FMNMX.FTZ R0, R183, R0, !PT ;  /* 0x00000000b7007209 */ /* 0x000fe20007810000 */
[-C--:B------:R-:W-:Y:S01]  /*1cac0*/  FMUL.FTZ R40, R40, R12.reuse ;  /* 0x0000000c28287220 */ /* 0x080fe20000410000 */
[----:B------:R-:W-:Y:S01]  /*1cad0*/  FMUL.FTZ R41, R41, R12 ;  /* 0x0000000c29297220 */ /* 0x000fe20000410000 */
[----:B------:R-:W5:Y:S01]  /*1cae0*/  MUFU.EX2 R168, R168 ;  /* 0x000000a800a87308 */ /* 0x000f620000000800 */
[----:B------:R-:W-:Y:S01]  /*1caf0*/  FMNMX.FTZ R0, R186, R0, !PT ;  /* 0x00000000ba007209 */ /* 0x000fe20007810000 */
[----:B----4-:R-:W-:Y:S01]  /*1cb00*/  FADD.FTZ R5, R164, R5 ;  /* 0x00000005a4057221 */ /* 0x010fe20000010000 */
[-C--:B------:R-:W-:Y:S01]  /*1cb10*/  FMUL.FTZ R44, R44, R12.reuse ;  /* 0x0000000c2c2c7220 */ /* 0x080fe20000410000 */
[----:B------:R-:W-:Y:S01]  /*1cb20*/  FMUL.FTZ R45, R45, R12 ;  /* 0x0000000c2d2d7220 */ /* 0x000fe20000410000 */
[----:B------:R-:W-:Y:S01]  /*1cb30*/  FMNMX.FTZ R0, R187, R0, !PT ;  /* 0x00000000bb007209 */ /* 0x000fe20007810000 */
[-C--:B------:R-:W-:Y:S01]  /*1cb40*/  FMUL.FTZ R48, R48, R12.reuse ;  /* 0x0000000c30307220 */ /* 0x080fe20000410000 */
[----:B------:R-:W-:Y:S01]  /*1cb50*/  FMUL.FTZ R49, R49, R12 ;  /* 0x0000000c31317220 */ /* 0x000fe20000410000 */
[----:B------:R-:W4:Y:S01]  /*1cb60*/  MUFU.EX2 R169, R169 ;  /* 0x000000a900a97308 */ /* 0x000f220000000800 */
[----:B------:R-:W-:Y:S01]  /*1cb70*/  FMNMX.FTZ R0, R190, R0, !PT ;  /* 0x00000000be007209 */ /* 0x000fe20007810000 */
[C---:B---3--:R-:W-:Y:S01]  /*1cb80*/  FADD.FTZ R5, R165.reuse, R5 ;  /* 0x00000005a5057221 */ /* 0x048fe20000010000 */
[----:B------:R-:W-:Y:S01]  /*1cb90*/  F2FP.SATFINITE.E4M3.F32.PACK_AB_MERGE_C R164, R165, R164, RZ ;  /* 0x000000a4a5a4723e */ /* 0x000fe200048070ff */
[----:B------:R-:W-:Y:S01]  /*1cba0*/  FMUL.FTZ R52, R52, R12 ;  /* 0x0000000c34347220 */ /* 0x000fe20000410000 */
[----:B------:R-:W-:Y:S01]  /*1cbb0*/  FMNMX.FTZ R0, R191, R0, !PT ;  /* 0x00000000bf007209 */ /* 0x000fe20007810000 */
[-C--:B------:R-:W-:Y:S01]  /*1cbc0*/  FMUL.FTZ R53, R53, R12.reuse ;  /* 0x0000000c35357220 */ /* 0x080fe20000410000 */
[----:B------:R-:W-:Y:S01]  /*1cbd0*/  FMUL.FTZ R56, R56, R12 ;  /* 0x0000000c38387220 */ /* 0x000fe20000410000 */
[----:B------:R-:W-:Y:S01]  /*1cbe0*/  MUFU.EX2 R172, R172 ;  /* 0x000000ac00ac7308 */ /* 0x000fe20000000800 */
[----:B------:R-:W-:Y:S01]  /*1cbf0*/  FMNMX.FTZ R0, R194, R0, !PT ;  /* 0x00000000c2007209 */ /* 0x000fe20007810000 */
[----:B-----5:R-:W-:Y:S01]  /*1cc00*/  FADD.FTZ R5, R168, R5 ;  /* 0x00000005a8057221 */ /* 0x020fe20000010000 */
[-C--:B------:R-:W-:Y:S01]  /*1cc10*/  FMUL.FTZ R57, R57, R12.reuse ;  /* 0x0000000c39397220 */ /* 0x080fe20000410000 */
[----:B------:R-:W-:Y:S01]  /*1cc20*/  FMUL.FTZ R60, R60, R12 ;  /* 0x0000000c3c3c7220 */ /* 0x000fe20000410000 */
[----:B------:R-:W-:Y:S01]  /*1cc30*/  FMNMX.FTZ R0, R195, R0, !PT ;  /* 0x00000000c3007209 */ /* 0x000fe20007810000 */
[-C--:B------:R-:W-:Y:S01]  /*1cc40*/  FMUL.FTZ R61, R61, R12.reuse ;  /* 0x0000000c3d3d7220 */ /* 0x080fe20000410000 */
[----:B------:R-:W-:Y:S01]  /*1cc50*/  FMUL.FTZ R64, R64, R12 ;  /* 0x0000000c40407220 */ /* 0x000fe20000410000 */
[----:B------:R-:W3:Y:S01]  /*1cc60*/  MUFU.EX2 R173, R173 ;  /* 0x000000ad00ad7308 */ /* 0x000ee20000000800 */
[----:B------:R-:W-:Y:S01]  /*1cc70*/  FMNMX.FTZ R0, R198, R0, !PT ;  /* 0x00000000c6007209 */ /* 0x000fe20007810000 */
[----:B----4-:R-:W-:Y:S01]  /*1cc80*/  FADD.FTZ R5, R169, R5 ;  /* 0x00000005a9057221 */ /* 0x010fe20000010000 */
[-C--:B------:R-:W-:Y:S01]  /*1cc90*/  FMUL.FTZ R65, R65, R12.reuse ;  /* 0x0000000c41417220 */ /* 0x080fe20000410000 */
[----:B------:R-:W-:Y:S01]  /*1cca0*/  FMUL.FTZ R68, R68, R12 ;  /* 0x0000000c44447220 */ /* 0x000fe20000410000 */
[----:B------:R-:W-:Y:S01]  /*1ccb0*/  FMNMX.FTZ R0, R199, R0, !PT ;  /* 0x00000000c7007209 */ /* 0x000fe20007810000 */
[-C--:B------:R-:W-:Y:S01]  /*1ccc0*/  FMUL.FTZ R69, R69, R12.reuse ;  /* 0x0000000c45457220 */ /* 0x080fe20000410000 */
[----:B------:R-:W-:Y:S01]  /*1ccd0*/  FMUL.FTZ R72, R72, R12 ;  /* 0x0000000c48487220 */ /* 0x000fe20000410000 */
[----:B------:R-:W-:Y:S01]  /*1cce0*/  MUFU.EX2 R176, R176 ;  /* 0x000000b000b07308 */ /* 0x000fe20000000800 */
[----:B------:R-:W-:Y:S01]  /*1ccf0*/  FMNMX.FTZ R0, R202, R0, !PT ;  /* 0x00000000ca007209 */ /* 0x000fe20007810000 */
[-C--:B------:R-:W-:Y:S01]  /*1cd00*/  FMUL.FTZ R73, R73, R12.reuse ;  /* 0x0000000c49497220 */ /* 0x080fe20000410000 */
[-C--:B------:R-:W-:Y:S01]  /*1cd10*/  FMUL.FTZ R76, R76, R12.reuse ;  /* 0x0000000c4c4c7220 */ /* 0x080fe20000410000 */
[----:B------:R-:W-:Y:S01]  /*1cd20*/  FMUL.FTZ R77, R77, R12 ;  /* 0x0000000c4d4d7220 */ /* 0x000fe20000410000 */
[----:B------:R-:W-:Y:S01]  /*1cd30*/  FMNMX.FTZ R0, R203, R0, !PT ;  /* 0x00000000cb007209 */ /* 0x000fe20007810000 */
[-C--:B------:R-:W-:Y:S01]  /*1cd40*/  FMUL.FTZ R80, R80, R12.reuse ;  /* 0x0000000c50507220 */ /* 0x080fe20000410000 */
[----:B------:R-:W-:Y:S01]  /*1cd50*/  FMUL.FTZ R81, R81, R12 ;  /* 0x0000000c51517220 */ /* 0x000fe20000410000 */
[----:B------:R-:W-:Y:S01]  /*1cd60*/  MUFU.EX2 R177, R177 ;  /* 0x000000b100b17308 */ /* 0x000fe20000000800 */
[----:B------:R-:W-:Y:S01]  /*1cd70*/  FMNMX.FTZ R0, R206, R0, !PT ;  /* 0x00000000ce007209 */ /* 0x000fe20007810000 */
[----:B------:R-:W-:Y:S01]  /*1cd80*/  FMUL.FTZ R84, R84, R12 ;  /* 0x0000000c54547220 */ /* 0x000fe20000410000 */
[----:B---3--:R-:W-:Y:S01]  /*1cd90*/  F2FP.SATFINITE.E4M3.F32.PACK_AB_MERGE_C R156, R173, R172, RZ ;  /* 0x000000acad9c723e */ /* 0x008fe200048070ff */
        /* <DEDUP_REMOVED lines=21> */
[-C--:B------:R-:W-:Y:S01]  /*1cef0*/  FMUL.FTZ R112, R112, R12.reuse ;  /* 0x0000000c70707220 */ /* 0x080fe20000410000 */
[----:B------:R-:W3:Y:S01]  /*1cf00*/  SHFL.BFLY PT, R14, R0, 0x2, 0x1f ;  /* 0x0c401f00000e7f89 */ /* 0x000ee200000e0000 */
        /* <DEDUP_REMOVED lines=22> */
[----:B------:R-:W-:-:S02]  /*1d070*/  F2FP.SATFINITE.E4M3.F32.PACK_AB_MERGE_C R156, R169, R168, R156 ;  /* 0x000000a8a99c723e */ /* 0x000fc4000480709c */
[----:B---3--:R-:W-:-:S05]  /*1d080*/  FMNMX.FTZ R0, R0, R14, !PT ;  /* 0x0000000e00007209 */ /* 0x008fca0007810000 */
[----:B------:R-:W3:Y:S01]  /*1d090*/  SHFL.BFLY PT, R14, R0, 0x1, 0x1f ;  /* 0x0c201f00000e7f89 */ /* 0x000ee200000e0000 */
[----:B------:R-:W-:Y:S08]  /*1d0a0*/  MUFU.EX2 R192, R192 ;  /* 0x000000c000c07308 */ /* 0x000ff00000000800 */
[----:B------:R-:W-:Y:S08]  /*1d0b0*/  MUFU.EX2 R193, R193 ;  /* 0x000000c100c17308 */ /* 0x000ff00000000800 */
[----:B------:R-:W-:Y:S01]  /*1d0c0*/  MUFU.EX2 R196, R196 ;  /* 0x000000c400c47308 */ /* 0x000fe20000000800 */
[----:B---3--:R-:W-:Y:S01]  /*1d0d0*/  FMNMX.FTZ R0, R0, R14, !PT ;  /* 0x0000000e00007209 */ /* 0x008fe20007810000 */
[----:B------:R-:W-:-:S06]  /*1d0e0*/  VIADD R14, R7, 0x38840 ;  /* 0x00038840070e7836 */ /* 0x000fcc0000000000 */
[----:B------:R-:W-:Y:S01]  /*1d0f0*/  MUFU.EX2 R197, R197 ;  /* 0x000000c500c57308 */ /* 0x000fe20000000800 */
[----:B------:R-:W-:-:S01]  /*1d100*/  FFMA.FTZ R15, R2, R0, -8 ;  /* 0xc1000000020f7423 */ /* 0x000fc20000010000 */
[----:B------:R-:W-:Y:S01]  /*1d110*/  FADD.FTZ R11, -R0, R11 ;  /* 0x0000000b000b7221 */ /* 0x000fe20000010100 */
[----:B------:R-:W-:Y:S02]  /*1d120*/  PRMT R14, R20, 0x654, R14 ;  /* 0x00000654140e7816 */ /* 0x000fe4000000000e */
        /* <DEDUP_REMOVED lines=15> */
[----:B------:R-:W-:-:S01]  /*1d220*/  FFMA.FTZ R178, R2, R178, -R15 ;  /* 0x000000b202b27223 */ /* 0x000fc2000001080f */
[C-C-:B------:R-:W-:Y:S01]  /*1d230*/  FFMA.FTZ R179, R2.reuse, R179, -R15.reuse ;  /* 0x000000b302b37223 */ /* 0x140fe2000001080f */
[----:B------:R-:W-:-:S01]  /*1d240*/  FFMA.FTZ R182, R2, R182, -R15 ;  /* 0x000000b602b67223 */ /* 0x000fc2000001080f */
[----:B------:R4:W-:Y:S01]  /*1d250*/  SYNCS.ARRIVE.TRANS64.RED.A1T0 RZ, [R14+URZ], RZ ;  /* 0x000000ff0eff79a7 */ /* 0x0009e2000810043f */
[----:B------:R-:W-:-:S01]  /*1d260*/  FFMA.FTZ R183, R2, R183, -R15 ;  /* 0x000000b702b77223 */ /* 0x000fc2000001080f */
[C-C-:B------:R-:W-:Y:S01]  /*1d270*/  FFMA.FTZ R186, R2.reuse, R186, -R15.reuse ;  /* 0x000000ba02ba7223 */ /* 0x140fe2000001080f */
[----:B------:R-:W-:-:S01]  /*1d280*/  FFMA.FTZ R187, R2, R187, -R15 ;  /* 0x000000bb02bb7223 */ /* 0x000fc2000001080f */
[----:B------:R-:W5:Y:S01]  /*1d290*/  MUFU.EX2 R155, R155 ;  /* 0x0000009b009b7308 */ /* 0x000f620000000800 */
[----:B------:R-:W-:-:S01]  /*1d2a0*/  FFMA.FTZ R190, R2, R190, -R15 ;  /* 0x000000be02be7223 */ /* 0x000fc2000001080f */
[C-C-:B------:R-:W-:Y:S01]  /*1d2b0*/  FFMA.FTZ R191, R2.reuse, R191, -R15.reuse ;  /* 0x000000bf02bf7223 */ /* 0x140fe2000001080f */
[----:B------:R-:W-:-:S01]  /*1d2c0*/  FFMA.FTZ R194, R2, R194, -R15 ;  /* 0x000000c202c27223 */ /* 0x000fc2000001080f */
[----:B----4-:R-:W-:Y:S01]  /*1d2d0*/  FADD.FTZ R14, R172, R5 ;  /* 0x00000005ac0e7221 */ /* 0x010fe20000010000 */
[----:B------:R-:W-:-:S01]  /*1d2e0*/  FFMA.FTZ R195, R2, R195, -R15 ;  /* 0x000000c302c37223 */ /* 0x000fc2000001080f */
[C-C-:B------:R-:W-:Y:S01]  /*1d2f0*/  FFMA.FTZ R198, R2.reuse, R198, -R15.reuse ;  /* 0x000000c602c67223 */ /* 0x140fe2000001080f */
[----:B------:R-:W-:-:S01]  /*1d300*/  FFMA.FTZ R199, R2, R199, -R15 ;  /* 0x000000c702c77223 */ /* 0x000fc2000001080f */
[----:B------:R-:W4:Y:S01]  /*1d310*/  MUFU.EX2 R158, R158 ;  /* 0x0000009e009e7308 */ /* 0x000f220000000800 */
[----:B---3--:R-:W-:-:S01]  /*1d320*/  FFMA.FTZ R4, R11, R4, R154 ;  /* 0x000000040b047223 */ /* 0x008fc2000001009a */
[C-C-:B------:R-:W-:Y:S01]  /*1d330*/  FFMA.FTZ R202, R2.reuse, R202, -R15.reuse ;  /* 0x000000ca02ca7223 */ /* 0x140fe2000001080f */
[----:B------:R-:W-:-:S01]  /*1d340*/  FFMA.FTZ R203, R2, R203, -R15 ;  /* 0x000000cb02cb7223 */ /* 0x000fc2000001080f */
[C-C-:B------:R-:W-:Y:S01]  /*1d350*/  FFMA.FTZ R206, R2.reuse, R206, -R15.reuse ;  /* 0x000000ce02ce7223 */ /* 0x140fe2000001080f */
[----:B------:R-:W-:-:S01]  /*1d360*/  FFMA.FTZ R207, R2, R207, -R15 ;  /* 0x000000cf02cf7223 */ /* 0x000fc2000001080f */
[C-C-:B------:R-:W-:Y:S01]  /*1d370*/  FFMA.FTZ R210, R2.reuse, R210, -R15.reuse ;  /* 0x000000d202d27223 */ /* 0x140fe2000001080f */
[----:B------:R-:W-:-:S01]  /*1d380*/  FFMA.FTZ R211, R2, R211, -R15 ;  /* 0x000000d302d37223 */ /* 0x000fc2000001080f */
[----:B------:R-:W3:Y:S01]  /*1d390*/  MUFU.EX2 R159, R159 ;  /* 0x0000009f009f7308 */ /* 0x000ee20000000800 */
[----:B-----5:R-:W-:-:S01]  /*1d3a0*/  FADD.FTZ R4, R155, R4 ;  /* 0x000000049b047221 */ /* 0x020fc20000010000 */
[C-C-:B------:R-:W-:Y:S01]  /*1d3b0*/  FFMA.FTZ R214, R2.reuse, R214, -R15.reuse ;  /* 0x000000d602d67223 */ /* 0x140fe2000001080f */
[----:B------:R-:W-:-:S01]  /*1d3c0*/  FFMA.FTZ R15, R2, R215, -R15 ;  /* 0x000000d7020f7223 */ /* 0x000fc2000001080f */
        /* <DEDUP_REMOVED lines=14> */
[----:B------:R-:W-:Y:S01]  /*1d4b0*/  F2FP.SATFINITE.E4M3.F32.PACK_AB_MERGE_C R153, R159, R158, RZ ;  /* 0x0000009e9f99723e */ /* 0x000fe200048070ff */
[-C--:B------:R-:W-:Y:S01]  /*1d4c0*/  FMUL.FTZ R46, R46, R11.reuse ;  /* 0x0000000b2e2e7220 */ /* 0x080fe20000410000 */
[----:B------:R-:W-:Y:S01]  /*1d4d0*/  F2FP.SATFINITE.E4M3.F32.PACK_AB_MERGE_C R158, R181, R180, RZ ;  /* 0x000000b4b59e723e */ /* 0x000fe200048070ff */
[-C--:B------:R-:W-:Y:S01]  /*1d4e0*/  FMUL.FTZ R47, R47, R11.reuse ;  /* 0x0000000b2f2f7220 */ /* 0x080fe20000410000 */
[----:B------:R-:W-:Y:S01]  /*1d4f0*/  F2FP.SATFINITE.E4M3.F32.PACK_AB_MERGE_C R153, R155, R154, R153 ;  /* 0x0000009a9b99723e */ /* 0x000fe20004807099 */
        /* <DEDUP_REMOVED lines=27> */
[----:B------:R-:W-:Y:S01]  /*1d6b0*/  F2FP.SATFINITE.E4M3.F32.PACK_AB_MERGE_C R166, R167, R166, RZ ;  /* 0x000000a6a7a6723e */ /* 0x000fe200048070ff */
[-C--:B------:R-:W-:Y:S01]  /*1d6c0*/  FMUL.FTZ R86, R86, R11.reuse ;  /* 0x0000000b56567220 */ /* 0x080fe20000410000 */
[-C--:B------:R-:W-:Y:S01]  /*1d6d0*/  FMUL.FTZ R87, R87, R11.reuse ;  /* 0x0000000b57577220 */ /* 0x080fe20000410000 */
[-C--:B------:R-:W-:Y:S01]  /*1d6e0*/  FMUL.FTZ R90, R90, R11.reuse ;  /* 0x0000000b5a5a7220 */ /* 0x080fe20000410000 */
[----:B------:R-:W-:Y:S01]  /*1d6f0*/  F2FP.SATFINITE.E4M3.F32.PACK_AB_MERGE_C R155, R163, R162, R166 ;  /* 0x000000a2a39b723e */ /* 0x000fe200048070a6 */
        /* <DEDUP_REMOVED lines=18> */
[----:B-----5:R-:W-:-:S01]  /*1d820*/  FADD.FTZ R5, R174, R5 ;  /* 0x00000005ae057221 */ /* 0x020fc20000010000 */
[----:B------:R-:W-:Y:S01]  /*1d830*/  FADD.FTZ R4, R177, R4 ;  /* 0x00000004b1047221 */ /* 0x000fe20000010000 */
[-C--:B------:R-:W-:Y:S01]  /*1d840*/  FMUL.FTZ R114, R114, R11.reuse ;  /* 0x0000000b72727220 */ /* 0x080fe20000410000 */
[-C--:B------:R-:W-:Y:S01]  /*1d850*/  FMUL.FTZ R115, R115, R11.reuse ;  /* 0x0000000b73737220 */ /* 0x080fe20000410000 */
[-C--:B------:R-:W-:Y:S01]  /*1d860*/  FMUL.FTZ R118, R118, R11.reuse ;  /* 0x0000000b76767220 */ /* 0x080fe20000410000 */
[----:B------:R-:W-:Y:S01]  /*1d870*/  FADD.FTZ R4, R180, R4 ;  /* 0x00000004b4047221 */ /* 0x000fe20000010000 */
[----:B------:R-:W-:Y:S01]  /*1d880*/  FMUL.FTZ R119, R119, R11 ;  /* 0x0000000b77777220 */ /* 0x000fe20000410000 */
[----:B------:R-:W5:Y:S01]  /*1d890*/  MUFU.EX2 R179, R179 ;  /* 0x000000b300b37308 */ /* 0x000f620000000800 */
[----:B----4-:R-:W-:-:S01]  /*1d8a0*/  FADD.FTZ R5, R175, R5 ;  /* 0x00000005af057221 */ /* 0x010fc20000010000 */
[----:B------:R-:W-:Y:S01]  /*1d8b0*/  FADD.FTZ R4, R181, R4 ;  /* 0x00000004b5047221 */ /* 0x000fe20000010000 */
[----:B------:R-:W-:Y:S01]  /*1d8c0*/  F2FP.SATFINITE.E4M3.F32.PACK_AB_MERGE_C R157, R175, R174, RZ ;  /* 0x000000aeaf9d723e */ /* 0x000fe200048070ff */
[-C--:B------:R-:W-:Y:S01]  /*1d8d0*/  FMUL.FTZ R122, R122, R11.reuse ;  /* 0x0000000b7a7a7220 */ /* 0x080fe20000410000 */
[-C--:B------:R-:W-:Y:S01]  /*1d8e0*/  FMUL.FTZ R123, R123, R11.reuse ;  /* 0x0000000b7b7b7220 */ /* 0x080fe20000410000 */
[----:B------:R-:W-:Y:S01]  /*1d8f0*/  FADD.FTZ R4, R184, R4 ;  /* 0x00000004b8047221 */ /* 0x000fe20000010000 */
[----:B------:R-:W-:Y:S01]  /*1d900*/  FMUL.FTZ R126, R126, R11 ;  /* 0x0000000b7e7e7220 */ /* 0x000fe20000410000 */
[----:B------:R-:W4:Y:S01]  /*1d910*/  MUFU.EX2 R182, R182 ;  /* 0x000000b600b67308 */ /* 0x000f220000000800 */
        /* <DEDUP_REMOVED lines=18> */
[-C--:B------:R-:W-:Y:S01]  /*1da40*/  FMUL.FTZ R142, R142, R11.reuse ;  /* 0x0000000b8e8e7220 */ /* 0x080fe20000410000 */
[-C--:B------:R-:W-:Y:S01]  /*1da50*/  FMUL.FTZ R143, R143, R11.reuse ;  /* 0x0000000b8f8f7220 */ /* 0x080fe20000410000 */
[----:B------:R-:W-:Y:S01]  /*1da60*/  FMUL.FTZ R146, R146, R11 ;  /* 0x0000000b92927220 */ /* 0x000fe20000410000 */
[----:B------:R-:W-:Y:S01]  /*1da70*/  FADD.FTZ R4, R196, R4 ;  /* 0x00000004c4047221 */ /* 0x000fe20000010000 */
[----:B------:R-:W-:Y:S01]  /*1da80*/  F2FP.SATFINITE.E4M3.F32.PACK_AB_MERGE_C R196, R197, R196, RZ ;  /* 0x000000c4c5c4723e */ /* 0x000fe200048070ff */
[----:B------:R-:W4:Y:S01]  /*1da90*/  MUFU.EX2 R187, R187 ;  /* 0x000000bb00bb7308 */ /* 0x000f220000000800 */
[----:B---3--:R-:W-:-:S01]  /*1daa0*/  FADD.FTZ R5, R183, R5 ;  /* 0x00000005b7057221 */ /* 0x008fc20000010000 */
[----:B------:R-:W-:Y:S01]  /*1dab0*/  FADD.FTZ R4, R197, R4 ;  /* 0x00000004c5047221 */ /* 0x000fe20000010000 */
[----:B------:R-:W-:Y:S01]  /*1dac0*/  F2FP.SATFINITE.E4M3.F32.PACK_AB_MERGE_C R159, R183, R182, RZ ;  /* 0x000000b6b79f723e */ /* 0x000fe200048070ff */
[-C--:B------:R-:W-:Y:S01]  /*1dad0*/  FMUL.FTZ R147, R147, R11.reuse ;  /* 0x0000000b93937220 */ /* 0x080fe20000410000 */
[-C--:B------:R-:W-:Y:S01]  /*1dae0*/  FMUL.FTZ R150, R150, R11.reuse ;  /* 0x0000000b96967220 */ /* 0x080fe20000410000 */
[----:B------:R-:W-:Y:S01]  /*1daf0*/  FMUL.FTZ R151, R151, R11 ;  /* 0x0000000b97977220 */ /* 0x000fe20000410000 */
[----:B------:R-:W-:Y:S01]  /*1db00*/  F2FP.SATFINITE.E4M3.F32.PACK_AB_MERGE_C R157, R171, R170, R157 ;  /* 0x000000aaab9d723e */ /* 0x000fe2000480709d */
[----:B------:R-:W3:Y:S01]  /*1db10*/  MUFU.EX2 R190, R190 ;  /* 0x000000be00be7308 */ /* 0x000ee20000000800 */
[----:B-----5:R-:W-:-:S01]  /*1db20*/  FADD.FTZ R5, R186, R5 ;  /* 0x00000005ba057221 */ /* 0x020fc20000010000 */
[----:B------:R-:W-:-:S02]  /*1db30*/  F2FP.SATFINITE.E4M3.F32.PACK_AB_MERGE_C R158, R177, R176, R158 ;  /* 0x000000b0b19e723e */ /* 0x000fc4000480709e */
[----:B------:R-:W-:Y:S02]  /*1db40*/  F2FP.SATFINITE.E4M3.F32.PACK_AB_MERGE_C R159, R179, R178, R159 ;  /* 0x000000b2b39f723e */ /* 0x000fe4000480709f */
[----:B------:R-:W-:Y:S02]  /*1db50*/  F2FP.SATFINITE.E4M3.F32.PACK_AB_MERGE_C R160, R185, R184, R188 ;  /* 0x000000b8b9a0723e */ /* 0x000fe400048070bc */
[----:B------:R-:W5:Y:S01]  /*1db60*/  MUFU.EX2 R191, R191 ;  /* 0x000000bf00bf7308 */ /* 0x000f620000000800 */
[----:B----4-:R-:W-:-:S01]  /*1db70*/  FADD.FTZ R5, R187, R5 ;  /* 0x00000005bb057221 */ /* 0x010fc20000010000 */
[----:B------:R-:W-:-:S06]  /*1db80*/  F2FP.SATFINITE.E4M3.F32.PACK_AB_MERGE_C R162, R193, R192, R196 ;  /* 0x000000c0c1a2723e */ /* 0x000fcc00048070c4 */
[----:B------:R-:W4:Y:S01]  /*1db90*/  MUFU.EX2 R194, R194 ;  /* 0x000000c200c27308 */ /* 0x000f220000000800 */
[----:B---3--:R-:W-:-:S07]  /*1dba0*/  FADD.FTZ R5, R190, R5 ;  /* 0x00000005be057221 */ /* 0x008fce0000010000 */
[----:B------:R-:W3:Y:S01]  /*1dbb0*/  MUFU.EX2 R195, R195 ;  /* 0x000000c300c37308 */ /* 0x000ee20000000800 */
[----:B-----5:R-:W-:-:S01]  /*1dbc0*/  FADD.FTZ R5, R191, R5 ;  /* 0x00000005bf057221 */ /* 0x020fc20000010000 */
[----:B------:R-:W-:-:S04]  /*1dbd0*/  F2FP.SATFINITE.E4M3.F32.PACK_AB_MERGE_C R190, R191, R190, RZ ;  /* 0x000000bebfbe723e */ /* 0x000fc800048070ff */
[----:B------:R-:W-:Y:S02]  /*1dbe0*/  F2FP.SATFINITE.E4M3.F32.PACK_AB_MERGE_C R161, R187, R186, R190 ;  /* 0x000000babba1723e */ /* 0x000fe400048070be */
[----:B------:R-:W5:Y:S01]  /*1dbf0*/  MUFU.EX2 R198, R198 ;  /* 0x000000c600c67308 */ /* 0x000f620000000800 */
[----:B----4-:R-:W-:-:S07]  /*1dc00*/  FADD.FTZ R5, R194, R5 ;  /* 0x00000005c2057221 */ /* 0x010fce0000010000 */
[----:B------:R-:W4:Y:S01]  /*1dc10*/  MUFU.EX2 R200, R200 ;  /* 0x000000c800c87308 */ /* 0x000f220000000800 */
[----:B---3--:R-:W-:-:S07]  /*1dc20*/  FADD.FTZ R5, R195, R5 ;  /* 0x00000005c3057221 */ /* 0x008fce0000010000 */
[----:B------:R-:W3:Y:S01]  /*1dc30*/  MUFU.EX2 R199, R199 ;  /* 0x000000c700c77308 */ /* 0x000ee20000000800 */
[----:B-----5:R-:W-:-:S07]  /*1dc40*/  FADD.FTZ R5, R198, R5 ;  /* 0x00000005c6057221 */ /* 0x020fce0000010000 */
[----:B------:R-:W5:Y:S01]  /*1dc50*/  MUFU.EX2 R201, R201 ;  /* 0x000000c900c97308 */ /* 0x000f620000000800 */
[----:B----4-:R-:W-:-:S07]  /*1dc60*/  FADD.FTZ R4, R200, R4 ;  /* 0x00000004c8047221 */ /* 0x010fce0000010000 */
[----:B------:R-:W4:Y:S01]  /*1dc70*/  MUFU.EX2 R202, R202 ;  /* 0x000000ca00ca7308 */ /* 0x000f220000000800 */
[----:B---3--:R-:W-:-:S01]  /*1dc80*/  FADD.FTZ R5, R199, R5 ;  /* 0x00000005c7057221 */ /* 0x008fc20000010000 */
[----:B------:R-:W-:-:S04]  /*1dc90*/  F2FP.SATFINITE.E4M3.F32.PACK_AB_MERGE_C R198, R199, R198, RZ ;  /* 0x000000c6c7c6723e */ /* 0x000fc800048070ff */
[----:B------:R-:W-:Y:S02]  /*1dca0*/  F2FP.SATFINITE.E4M3.F32.PACK_AB_MERGE_C R163, R195, R194, R198 ;  /* 0x000000c2c3a3723e */ /* 0x000fe400048070c6 */
[----:B------:R-:W3:Y:S01]  /*1dcb0*/  MUFU.EX2 R204, R204 ;  /* 0x000000cc00cc7308 */ /* 0x000ee20000000800 */
[----:B-----5:R-:W-:-:S07]  /*1dcc0*/  FADD.FTZ R4, R201, R4 ;  /* 0x00000004c9047221 */ /* 0x020fce0000010000 */
[----:B------:R-:W5:Y:S01]  /*1dcd0*/  MUFU.EX2 R203, R203 ;  /* 0x000000cb00cb7308 */ /* 0x000f620000000800 */
[----:B----4-:R-:W-:-:S07]  /*1dce0*/  FADD.FTZ R5, R202, R5 ;  /* 0x00000005ca057221 */ /* 0x010fce0000010000 */
[----:B------:R-:W4:Y:S01]  /*1dcf0*/  MUFU.EX2 R205, R205 ;  /* 0x000000cd00cd7308 */ /* 0x000f220000000800 */
[----:B---3--:R-:W-:-:S07]  /*1dd00*/  FADD.FTZ R4, R204, R4 ;  /* 0x00000004cc047221 */ /* 0x008fce0000010000 */
[----:B------:R-:W3:Y:S01]  /*1dd10*/  MUFU.EX2 R206, R206 ;  /* 0x000000ce00ce7308 */ /* 0x000ee20000000800 */
[----:B-----5:R-:W-:-:S07]  /*1dd20*/  FADD.FTZ R5, R203, R5 ;  /* 0x00000005cb057221 */ /* 0x020fce0000010000 */
[----:B------:R-:W5:Y:S01]  /*1dd30*/  MUFU.EX2 R208, R208 ;  /* 0x000000d000d07308 */ /* 0x000f620000000800 */
[----:B----4-:R-:W-:-:S01]  /*1dd40*/  FADD.FTZ R4, R205, R4 ;  /* 0x00000004cd047221 */ /* 0x010fc20000010000 */
[----:B------:R-:W-:-:S04]  /*1dd50*/  F2FP.SATFINITE.E4M3.F32.PACK_AB_MERGE_C R204, R205, R204, RZ ;  /* 0x000000cccdcc723e */ /* 0x000fc800048070ff */
[----:B------:R-:W-:Y:S02]  /*1dd60*/  F2FP.SATFINITE.E4M3.F32.PACK_AB_MERGE_C R164, R201, R200, R204 ;  /* 0x000000c8c9a4723e */ /* 0x000fe400048070cc */
        /* <DEDUP_REMOVED lines=13> */
[----:B----4-:R-:W-:-:S07]  /*1de40*/  FADD.FTZ R14, R212, R4 ;  /* 0x00000004d40e7221 */ /* 0x010fce0000010000 */
[----:B------:R-:W4:Y:S01]  /*1de50*/  MUFU.EX2 R214, R214 ;  /* 0x000000d600d67308 */ /* 0x000f220000000800 */
[----:B---3--:R-:W-:-:S07]  /*1de60*/  FADD.FTZ R4, R211, R5 ;  /* 0x00000005d3047221 */ /* 0x008fce0000010000 */
[----:B------:R-:W3:Y:S01]  /*1de70*/  MUFU.EX2 R15, R15 ;  /* 0x0000000f000f7308 */ /* 0x000ee20000000800 */
[----:B-----5:R-:W-:-:S01]  /*1de80*/  FADD.FTZ R5, R13, R14 ;  /* 0x0000000e0d057221 */ /* 0x020fc20000010000 */
[----:B------:R-:W-:-:S04]  /*1de90*/  F2FP.SATFINITE.E4M3.F32.PACK_AB_MERGE_C R13, R13, R212, RZ ;  /* 0x000000d40d0d723e */ /* 0x000fc800048070ff */
[----:B------:R-:W-:Y:S01]  /*1dea0*/  F2FP.SATFINITE.E4M3.F32.PACK_AB_MERGE_C R166, R209, R208, R13 ;  /* 0x000000d0d1a6723e */ /* 0x000fe2000480700d */
[----:B----4-:R-:W-:-:S01]  /*1deb0*/  FADD.FTZ R4, R214, R4 ;  /* 0x00000004d6047221 */ /* 0x010fc20000010000 */
[----:B---3--:R-:W-:-:S03]  /*1dec0*/  F2FP.SATFINITE.E4M3.F32.PACK_AB_MERGE_C R167, R15, R214, RZ ;  /* 0x000000d60fa7723e */ /* 0x008fc600048070ff */
[----:B------:R-:W-:Y:S01]  /*1ded0*/  FADD.FTZ R4, R15, R4 ;  /* 0x000000040f047221 */ /* 0x000fe20000010000 */
[----:B------:R-:W-:Y:S01]  /*1dee0*/  F2FP.SATFINITE.E4M3.F32.PACK_AB_MERGE_C R167, R211, R210, R167 ;  /* 0x000000d2d3a7723e */ /* 0x000fe200048070a7 */
[----:B------:R-:W-:Y:S06]  /*1def0*/  @!P0 BRA `(.L_x_3131) ;  /* 0x0000000000048947 */ /* 0x000fec0003800000 */
[----:B------:R-:W-:Y:S01]  /*1df00*/  BPT.TRAP 0x1 ;  /* 0x000000040000795c */ /* 0x000fe20000300000 */
.L_x_3131:
[----:B------:R3:W4:Y:S01]  /*1df10*/  SYNCS.PHASECHK.TRANS64.TRYWAIT P1, [R7+URZ+0x38850], R8 ;  /* 0x03885008070075a7 */ /* 0x000722000802017f */
[----:B------:R-:W-:Y:S05]  /*1df20*/  @!P0 BRA `(.L_x_3132) ;  /* 0x0000000000048947 */ /* 0x000fea0003800000 */
[----:B------:R-:W-:Y:S01]  /*1df30*/  BPT.TRAP 0x1 ;  /* 0x000000040000795c */ /* 0x000fe20000300000 */
.L_x_3132:
[----:B------:R-:W-:Y:S01]  /*1df40*/  BSSY B0, `(.L_x_3133) ;  /* 0x0000006000007945 */ /* 0x000fe20003800000 */
[----:B------:R-:W-:Y:S01]  /*1df50*/  LEA R12, R9, UR42, 0xb ;  /* 0x0000002a090c7c11 */ /* 0x000fe2000f8e58ff */
[----:B------:R-:W-:Y:S02]  /*1df60*/  IMAD.MOV.U32 R13, RZ, RZ, 0x40000040 ;  /* 0x40000040ff0d7424 */ /* 0x000fe400078e00ff */
[----:B----4-:R-:W-:Y:S05]  /*1df70*/  @P1 BRA `(.L_x_3134) ;  /* 0x0000000000081947 */ /* 0x010fea0003800000 */
[----:B------:R-:W4:Y:S02]  /*1df80*/  SYNCS.PHASECHK.TRANS64.TRYWAIT P1, [R7+URZ+0x38850], R8 ;  /* 0x03885008070075a7 */ /* 0x000f24000802017f */
[----:B----4-:R-:W-:Y:S05]  /*1df90*/  @!P1 BRA `(.L_x_3135) ;  /* 0x000000f400509947 */ /* 0x010fea0003800000 */
.L_x_3134:
[----:B------:R-:W-:Y:S05]  /*1dfa0*/  BSYNC B0 ;  /* 0x0000000000007941 */ /* 0x000fea0003800000 */
.L_x_3133:
[----:B------:R-:W5:Y:S01]  /*1dfb0*/  S2R R11, SR_TID.X ;  /* 0x00000000000b7919 */ /* 0x000f620000002100 */
[----:B------:R-:W-:Y:S05]  /*1dfc0*/  WARPSYNC.ALL ;  /* 0x0000000000007948 */ /* 0x000fea0003800000 */
[C---:B------:R-:W-:Y:S01]  /*1dfd0*/  R2UR UR6, R12.reuse ;  /* 0x000000000c0672ca */ /* 0x040fe200000e0000 */
[----:B------:R-:W-:Y:S01]  /*1dfe0*/  IMAD.MOV.U32 R9, RZ, RZ, 0x40000040 ;  /* 0x40000040ff097424 */ /* 0x000fe200078e00ff */
[----:B------:R-:W-:Y:S01]  /*1dff0*/  R2UR UR7, R13 ;  /* 0x000000000d0772ca */ /* 0x000fe200000e0000 */
[----:B------:R-:W-:Y:S01]  /*1e000*/  IMAD.MOV.U32 R13, RZ, RZ, 0x40000040 ;  /* 0x40000040ff0d7424 */ /* 0x000fe200078e00ff */
[----:B01-34-:R-:W-:-:S02]  /*1e010*/  IADD3 R8, R12, 0x2, RZ ;  /* 0x000000020c087810 */ /* 0x01bfc40007ffe0ff */
[----:B-----5:R-:W-:-:S05]  /*1e020*/  SHF.R.U32.HI R11, RZ, 0x7, R11 ;  /* 0x00000007ff0b7819 */ /* 0x020fca000001160b */
        /* <DEDUP_REMOVED lines=28> */
.L_x_3136:
[C---:B------:R-:W-:Y:S01]  /*1e1f0*/  ISETP.GT.AND P1, PT, R6.reuse, RZ, PT ;  /* 0x000000ff0600720c */ /* 0x040fe20003f24270 */
[----:B------:R-:W-:Y:S01]  /*1e200*/  VIADD R7, R7, 0x38860 ;  /* 0x0003886007077836 */ /* 0x000fe20000000000 */
[----:B------:R-:W-:Y:S01]  /*1e210*/  IADD3 R6, R6, -0x1, RZ ;  /* 0xffffffff06067810 */ /* 0x000fe20007ffe0ff */
[----:B------:R-:W-:Y:S02]  /*1e220*/  IMAD.U32 R8, RZ, RZ, UR38 ;  /* 0x00000026ff087e24 */ /* 0x000fe4000f8e00ff */
[----:B------:R-:W-:Y:S02]  /*1e230*/  IMAD.MOV.U32 R11, RZ, RZ, R0 ;  /* 0x000000ffff0b7224 */ /* 0x000fe400078e0000 */
[----:B------:R-:W-:Y:S01]  /*1e240*/  IMAD.MOV.U32 R12, RZ, RZ, R3 ;  /* 0x000000ffff0c7224 */ /* 0x000fe200078e0003 */
[----:B------:R-:W-:-:S04]  /*1e250*/  PRMT R7, R8, 0x654, R7 ;  /* 0x0000065408077816 */ /* 0x000fc80000000007 */
[----:B------:R1:W-:Y:S01]  /*1e260*/  SYNCS.ARRIVE.TRANS64.RED.A1T0 RZ, [R7+URZ], RZ ;  /* 0x000000ff07ff79a7 */ /* 0x0003e2000810043f */
[----:B------:R-:W-:Y:S05]  /*1e270*/  @P1 BRA `(.L_x_3137) ;  /* 0xffffffd800d01947 */ /* 0x000fea000383ffff */
.L_x_3125:
[----:B------:R-:W3:Y:S04]  /*1e280*/  LDL R8, [R1+0x38] ;  /* 0x0000380001087983 */ /* 0x000ee80000100800 */
[----:B------:R-:W4:Y:S01]  /*1e290*/  LDL R9, [R1+0x18] ;  /* 0x0000180001097983 */ /* 0x000f220000100800 */
[----:B------:R-:W-:Y:S05]  /*1e2a0*/  WARPSYNC.ALL ;  /* 0x0000000000007948 */ /* 0x000fea0003800000 */
[----:B------:R-:W-:Y:S01]  /*1e2b0*/  ULDC.64 UR4, c[0x0][0x9a0] ;  /* 0x0002680000047ab9 */ /* 0x000fe20000000a00 */
[----:B------:R-:W5:Y:S01]  /*1e2c0*/  LDL.LU R22, [R1+0x3c] ;  /* 0x00003c0001167983 */ /* 0x000f620000300800 */
[----:B------:R2:W-:Y:S08]  /*1e2d0*/  BAR.ARV R10, 0x100 ;  /* 0x0004000a0000751d */ /* 0x0005f00000002000 */
[----:B------:R-:W-:Y:S06]  /*1e2e0*/  BAR.ARV 0x8, 0x180 ;  /* 0x0206000000007b1d */ /* 0x000fec0000002000 */
[----:B------:R-:W-:-:S04]  /*1e2f0*/  ISETP.NE.U32.AND P0, PT, RZ, UR4, PT ;  /* 0x00000004ff007c0c */ /* 0x000fc8000bf05070 */
[----:B------:R-:W-:-:S13]  /*1e300*/  ISETP.NE.AND.EX P0, PT, RZ, UR5, PT, P0 ;  /* 0x00000005ff007c0c */ /* 0x000fda000bf05300 */
[----:B------:R-:W3:Y:S01]  /*1e310*/  @P0 LDC.64 R12, c[0x0][0x9c8] ;  /* 0x00027200ff0c0b82 */ /* 0x000ee20000000a00 */
[----:B------:R-:W-:-:S07]  /*1e320*/  @P0 SHF.R.S32.HI R15, RZ, 0x1f, R218 ;  /* 0x0000001fff0f0819 */ /* 0x000fce00000114da */
[----:B01----:R-:W0:Y:S01]  /*1e330*/  @P0 LDC.64 R6, c[0x0][0x9d0] ;  /* 0x00027400ff060b82 */ /* 0x003e220000000a00 */
[----:B---3--:R-:W-:-:S04]  /*1e340*/  @P0 IMAD R8, R8, R12, RZ ;  /* 0x0000000c08080224 */ /* 0x008fc800078e02ff */
[C---:B----4-:R-:W-:Y:S02]  /*1e350*/  @P0 IMAD R11, R9.reuse, R13, R8 ;  /* 0x0000000d090b0224 */ /* 0x050fe400078e0208 */
[----:B------:R-:W-:-:S04]  /*1e360*/  @P0 IMAD.WIDE.U32 R8, R9, R12, RZ ;  /* 0x0000000c09080225 */ /* 0x000fc800078e00ff */
[-C--:B0-----:R-:W-:Y:S02]  /*1e370*/  @P0 IMAD R12, R15, R6.reuse, RZ ;  /* 0x000000060f0c0224 */ /* 0x081fe400078e02ff */
        /* <DEDUP_REMOVED lines=9> */
[----:B------:R-:W4:Y:S01]  /*1e410*/  SHFL.BFLY PT, R11, R4, 0x2, 0x1f ;  /* 0x0c401f00040b7f89 */ /* 0x000f2200000e0000 */
[----:B-1----:R-:W-:Y:S01]  /*1e420*/  FADD.FTZ R6, R6, R5 ;  /* 0x0000000506067221 */ /* 0x002fe20000010000 */
[----:B----4-:R-:W-:-:S04]  /*1e430*/  FADD.FTZ R12, R11, R4 ;  /* 0x000000040b0c7221 */ /* 0x010fc80000010000 */
[----:B------:R-:W1:Y:S04]  /*1e440*/  SHFL.BFLY PT, R11, R6, 0x1, 0x1f ;  /* 0x0c201f00060b7f89 */ /* 0x000e6800000e0000 */
[----:B------:R-:W4:Y:S01]  /*1e450*/  SHFL.BFLY PT, R13, R12, 0x1, 0x1f ;  /* 0x0c201f000c0d7f89 */ /* 0x000f2200000e0000 */
[----:B0-----:R-:W-:Y:S02]  /*1e460*/  IMAD.MOV.U32 R8, RZ, RZ, RZ ;  /* 0x000000ffff087224 */ /* 0x001fe400078e00ff */
[----:B-1----:R-:W-:Y:S01]  /*1e470*/  FADD.FTZ R11, R6, R11 ;  /* 0x0000000b060b7221 */ /* 0x002fe20000010000 */
[----:B----4-:R-:W-:-:S04]  /*1e480*/  FADD.FTZ R13, R12, R13 ;  /* 0x0000000d0c0d7221 */ /* 0x010fc80000010000 */
[----:B------:R-:W-:Y:S01]  /*1e490*/  FSETP.NE.FTZ.AND P0, PT, R11, RZ, PT ;  /* 0x000000ff0b00720b */ /* 0x000fe20003f15000 */
[----:B------:R-:W-:Y:S01]  /*1e4a0*/  FMUL.FTZ R9, R13, 0.00390625 ;  /* 0x3b8000000d097820 */ /* 0x000fe20000410000 */
[----:B------:R-:W-:-:S04]  /*1e4b0*/  FMUL.FTZ R14, R11, 0.00390625 ;  /* 0x3b8000000b0e7820 */ /* 0x000fc80000410000 */
[----:B------:R-:W-:Y:S02]  /*1e4c0*/  FSETP.NE.FTZ.AND P2, PT, R9, RZ, PT ;  /* 0x000000ff0900720b */ /* 0x000fe40003f55000 */
[----:B------:R-:W-:-:S05]  /*1e4d0*/  FSETP.NE.FTZ.AND P1, PT, R14, RZ, PT ;  /* 0x000000ff0e00720b */ /* 0x000fca0003f35000 */
[----:B------:R-:W-:Y:S01]  /*1e4e0*/  @P0 MUFU.RCP R8, R11 ;  /* 0x0000000b00080308 */ /* 0x000fe20000001000 */
[----:B------:R-:W-:Y:S01]  /*1e4f0*/  FSETP.NE.FTZ.AND P0, PT, R13, RZ, PT ;  /* 0x000000ff0d00720b */ /* 0x000fe20003f15000 */
[----:B------:R-:W-:-:S06]  /*1e500*/  IMAD.MOV.U32 R6, RZ, RZ, RZ ;  /* 0x000000ffff067224 */ /* 0x000fcc00078e00ff */
[----:B------:R-:W0:Y:S01]  /*1e510*/  @P2 MUFU.LG2 R9, R9 ;  /* 0x0000000900092308 */ /* 0x000e220000000c00 */
[----:B-----5:R-:W-:-:S07]  /*1e520*/  VIADD R22, R22, 0x1 ;  /* 0x0000000116167836 */ /* 0x020fce0000000000 */
[----:B------:R-:W-:Y:S08]  /*1e530*/  @P0 MUFU.RCP R6, R13 ;  /* 0x0000000d00060308 */ /* 0x000ff00000001000 */
[----:B------:R-:W1:Y:S01]  /*1e540*/  @P1 MUFU.LG2 R5, R14 ;  /* 0x0000000e00051308 */ /* 0x000e620000000c00 */
[----:B------:R4:W-:Y:S01]  /*1e550*/  STL [R1+0x3c], R22 ;  /* 0x00003c1601007387 */ /* 0x0009e20000100800 */
[C---:B------:R-:W-:Y:S01]  /*1e560*/  @P2 FMUL.FTZ R12, R2.reuse, 0.69314718246459960938 ;  /* 0x3f317218020c2820 */ /* 0x040fe20000410000 */
[----:B0-----:R-:W-:Y:S01]  /*1e570*/  @P2 FMUL.FTZ R9, R9, 0.69314718246459960938 ;  /* 0x3f31721809092820 */ /* 0x001fe20000410000 */
[----:B------:R-:W-:Y:S01]  /*1e580*/  @P1 FMUL.FTZ R4, R2, 0.69314718246459960938 ;  /* 0x3f31721802041820 */ /* 0x000fe20000410000 */
[----:B------:R-:W-:Y:S01]  /*1e590*/  IADD3 R222, R222, 0x1, RZ ;  /* 0x00000001dede7810 */ /* 0x000fe20007ffe0ff */
[----:B------:R-:W-:-:S02]  /*1e5a0*/  IMAD.MOV.U32 R21, RZ, RZ, -0x800000 ;  /* 0xff800000ff157424 */ /* 0x000fc400078e00ff */
[----:B------:R-:W-:Y:S01]  /*1e5b0*/  @P2 FFMA.FTZ R21, R12, R0, R9 ;  /* 0x000000000c152223 */ /* 0x000fe20000010009 */
[----:B------:R-:W-:Y:S01]  /*1e5c0*/  ISETP.NE.AND P3, PT, R222, 0x2, PT ;  /* 0x00000002de00780c */ /* 0x000fe20003f65270 */
[----:B------:R-:W-:Y:S02]  /*1e5d0*/  IMAD.MOV.U32 R20, RZ, RZ, -0x800000 ;  /* 0xff800000ff147424 */ /* 0x000fe400078e00ff */
[----:B-1----:R-:W-:Y:S01]  /*1e5e0*/  @P1 FMUL.FTZ R5, R5, 0.69314718246459960938 ;  /* 0x3f31721805051820 */ /* 0x002fe20000410000 */
[----:B--2---:R-:W-:-:S03]  /*1e5f0*/  SEL R10, RZ, 0x1, P3 ;  /* 0x00000001ff0a7807 */ /* 0x004fc60001800000 */
[----:B------:R-:W-:Y:S01]  /*1e600*/  @P1 FFMA.FTZ R20, R4, R3, R5 ;  /* 0x0000000304141223 */ /* 0x000fe20000010005 */
[----:B------:R-:W-:Y:S02]  /*1e610*/  LOP3.LUT R223, R223, R10, RZ, 0x3c, !PT ;  /* 0x0000000adfdf7212 */ /* 0x000fe400078e3cff */
[----:B------:R-:W-:Y:S02]  /*1e620*/  PLOP3.LUT P0, PT, PT, PT, PT, 0x8, 0x0 ;  /* 0x000000000000781c */ /* 0x000fe40003f0e170 */
[----:B------:R-:W-:Y:S01]  /*1e630*/  SEL R222, R222, RZ, P3 ;  /* 0x000000ffdede7207 */ /* 0x000fe20001800000 */
[-C--:B---3--:R-:W-:Y:S01]  /*1e640*/  FMUL.FTZ R2, R8, R7.reuse ;  /* 0x0000000708027220 */ /* 0x088fe20000410000 */
[----:B------:R-:W-:-:S03]  /*1e650*/  FMUL.FTZ R0, R6, R7 ;  /* 0x0000000706007220 */ /* 0x000fc60000410000 */
[-C--:B------:R-:W-:Y:S01]  /*1e660*/  FMUL.FTZ R15, R76, R2.reuse ;  /* 0x000000024c0f7220 */ /* 0x080fe20000410000 */
[-C--:B------:R-:W-:Y:S01]  /*1e670*/  FMUL.FTZ R76, R125, R2.reuse ;  /* 0x000000027d4c7220 */ /* 0x080fe20000410000 */
        /* <DEDUP_REMOVED lines=8> */
[-C--:B------:R-:W-:Y:S01]  /*1e700*/  FMUL.FTZ R38, R39, R0.reuse ;  /* 0x0000000027267220 */ /* 0x080fe20000410000 */
        /* <DEDUP_REMOVED lines=116> */
[----:B----4-:R-:W-:-:S07]  /*1ee50*/  FMUL.FTZ R132, R151, R0 ;  /* 0x0000000097847220 */ /* 0x010fce0000410000 */
.L_x_3047:
        /* <DEDUP_REMOVED lines=16> */
[----:B------:R-:W-:-:S02]  /*1ef60*/  F2FP.BF16.F32.PACK_AB R32, R13, R64 ;  /* 0x000000400d20723e */ /* 0x000fc400000010ff */
[----:B------:R-:W1:Y:S01]  /*1ef70*/  S2R R13, SR_SWINHI ;  /* 0x00000000000d7919 */ /* 0x000e620000002f00 */
[----:B------:R-:W-:Y:S02]  /*1ef80*/  F2FP.BF16.F32.PACK_AB R120, R77, R120 ;  /* 0x000000784d78723e */ /* 0x000fe400000010ff */
[----:B------:R-:W-:Y:S02]  /*1ef90*/  F2FP.BF16.F32.PACK_AB R121, R76, R121 ;  /* 0x000000794c79723e */ /* 0x000fe400000010ff */
[----:B------:R-:W-:Y:S02]  /*1efa0*/  F2FP.BF16.F32.PACK_AB R30, R30, R109 ;  /* 0x0000006d1e1e723e */ /* 0x000fe400000010ff */
[----:B------:R-:W-:Y:S02]  /*1efb0*/  F2FP.BF16.F32.PACK_AB R109, R54, R51 ;  /* 0x00000033366d723e */ /* 0x000fe400000010ff */
[----:B------:R-:W-:Y:S01]  /*1efc0*/  F2FP.BF16.F32.PACK_AB R58, R55, R58 ;  /* 0x0000003a373a723e */ /* 0x000fe200000010ff */
[----:B0-----:R-:W-:-:S05]  /*1efd0*/  IMAD.SHL.U32 R0, R148, 0x4, RZ ;  /* 0x0000000494007824 */ /* 0x001fca00078e00ff */
[----:B------:R-:W-:Y:S02]  /*1efe0*/  LOP3.LUT R0, R0, 0xc, RZ, 0xc0, !PT ;  /* 0x0000000c00007812 */ /* 0x000fe400078ec0ff */
[----:B------:R-:W-:Y:S02]  /*1eff0*/  MOV R76, R22 ;  /* 0x00000016004c7202 */ /* 0x000fe40000000f00 */
[----:B-1----:R-:W-:Y:S02]  /*1f000*/  MOV R77, R13 ;  /* 0x0000000d004d7202 */ /* 0x002fe40000000f00 */
[----:B------:R-:W-:-:S05]  /*1f010*/  IADD3 R26, P0, R0, UR4, RZ ;  /* 0x00000004001a7c10 */ /* 0x000fca000ff1e0ff */
[----:B------:R-:W-:Y:S01]  /*1f020*/  IMAD.X R27, RZ, RZ, UR5, P0 ;  /* 0x00000005ff1b7e24 */ /* 0x000fe200080e06ff */
[----:B------:R-:W-:Y:S02]  /*1f030*/  F2FP.BF16.F32.PACK_AB R34, R117, R34 ;  /* 0x000000227522723e */ /* 0x000fe400000010ff */
[----:B------:R-:W-:Y:S02]  /*1f040*/  F2FP.BF16.F32.PACK_AB R103, R38, R35 ;  /* 0x000000232667723e */ /* 0x000fe400000010ff */
[----:B------:R0:W5:Y:S01]  /*1f050*/  LDG.E.CONSTANT R0, desc[UR36][R26.64] ;  /* 0x000000241a007981 */ /* 0x000162000c1e9900 */
[----:B------:R-:W-:Y:S02]  /*1f060*/  F2FP.BF16.F32.PACK_AB R3, R3, R24 ;  /* 0x000000180303723e */ /* 0x000fe400000010ff */
[----:B------:R-:W-:Y:S02]  /*1f070*/  F2FP.BF16.F32.PACK_AB R117, R86, R83 ;  /* 0x000000535675723e */ /* 0x000fe400000010ff */
[----:B------:R-:W-:-:S02]  /*1f080*/  F2FP.BF16.F32.PACK_AB R38, R87, R90 ;  /* 0x0000005a5726723e */ /* 0x000fc400000010ff */
[----:B------:R-:W-:Y:S02]  /*1f090*/  F2FP.BF16.F32.PACK_AB R64, R85, R128 ;  /* 0x000000805540723e */ /* 0x000fe400000010ff */
[----:B------:R-:W-:Y:S02]  /*1f0a0*/  F2FP.BF16.F32.PACK_AB R24, R10, R49 ;  /* 0x000000310a18723e */ /* 0x000fe400000010ff */
[----:B0-----:R-:W-:Y:S02]  /*1f0b0*/  F2FP.BF16.F32.PACK_AB R26, R79, R82 ;  /* 0x000000524f1a723e */ /* 0x001fe400000010ff */
        /* <DEDUP_REMOVED lines=26> */
[----:B------:R-:W-:Y:S01]  /*1f260*/  LOP3.LUT P0, R13, R148, 0x3, RZ, 0xc0, !PT ;  /* 0x00000003940d7812 */ /* 0x000fe2000780c0ff */
[----:B------:R-:W-:-:S03]  /*1f270*/  UMOV UR4, 0xffffffff ;  /* 0xffffffff00047882 */ /* 0x000fc60000000000 */
[----:B------:R-:W-:Y:S02]  /*1f280*/  ISETP.EQ.OR P0, PT, R13, 0x3, !P0 ;  /* 0x000000030d00780c */ /* 0x000fe40004702670 */
        /* <DEDUP_REMOVED lines=23> */
[----:B------:R-:W-:Y:S01]  /*1f400*/  SEL R3, R134, R3, P0 ;  /* 0x0000000386037207 */ /* 0x000fe20000000000 */
        /* <DEDUP_REMOVED lines=25> */
[----:B------:R-:W-:Y:S02]  /*1f5a0*/  IADD3 R61, P2, R54, 0x8020, RZ ;  /* 0x00008020363d7810 */ /* 0x000fe40007f5e0ff */
[----:B------:R-:W-:Y:S01]  /*1f5b0*/  LOP3.LUT R74, R74, R75, RZ, 0x3c, !PT ;  /* 0x0000004b4a4a7212 */ /* 0x000fe200078e3cff */
[----:B------:R-:W-:Y:S01]  /*1f5c0*/  IMAD.X R75, RZ, RZ, R55, P4 ;  /* 0x000000ffff4b7224 */ /* 0x000fe200020e0637 */
        /* <DEDUP_REMOVED lines=16> */
[----:B------:R-:W-:Y:S01]  /*1f6d0*/  IMAD.X R61, RZ, RZ, R55, P2 ;  /* 0x000000ffff3d7224 */ /* 0x000fe200010e0637 */
[----:B------:R-:W-:-:S02]  /*1f6e0*/  LOP3.LUT R52, R52, R53, RZ, 0x3c, !PT ;  /* 0x0000003534347212 */ /* 0x000fc400078e3cff */
[----:B------:R-:W-:Y:S01]  /*1f6f0*/  LOP3.LUT R48, R48, R49, RZ, 0x3c, !PT ;  /* 0x0000003130307212 */ /* 0x000fe200078e3cff */
[--C-:B------:R-:W-:Y:S01]  /*1f700*/  IMAD.X R49, RZ, RZ, R55.reuse, P5 ;  /* 0x000000ffff317224 */ /* 0x100fe200028e0637 */
[----:B------:R-:W-:Y:S02]  /*1f710*/  IADD3.X R53, RZ, R55, RZ, P1, !PT ;  /* 0x00000037ff357210 */ /* 0x000fe40000ffe4ff */
[C---:B------:R-:W-:Y:S02]  /*1f720*/  IADD3 R45, P3, R54.reuse, 0x4020, RZ ;  /* 0x00004020362d7810 */ /* 0x040fe40007f7e0ff */
[----:B------:R-:W-:Y:S02]  /*1f730*/  IADD3 R43, P2, R54, 0x4000, RZ ;  /* 0x00004000362b7810 */ /* 0x000fe40007f5e0ff */
[----:B------:R-:W-:Y:S01]  /*1f740*/  LOP3.LUT R46, R46, R47, RZ, 0x3c, !PT ;  /* 0x0000002f2e2e7212 */ /* 0x000fe200078e3cff */
[----:B------:R-:W-:Y:S01]  /*1f750*/  IMAD.X R47, RZ, RZ, R55, P4 ;  /* 0x000000ffff2f7224 */ /* 0x000fe200020e0637 */
[----:B------:R-:W-:-:S02]  /*1f760*/  IADD3 R37, P1, R54, 0x60, RZ ;  /* 0x0000006036257810 */ /* 0x000fc40007f3e0ff */
[C---:B------:R-:W-:Y:S02]  /*1f770*/  IADD3 R29, P5, R54.reuse, 0x40, RZ ;  /* 0x00000040361d7810 */ /* 0x040fe40007fbe0ff */
[----:B------:R-:W-:Y:S02]  /*1f780*/  IADD3 R25, P4, R54, 0x20, RZ ;  /* 0x0000002036197810 */ /* 0x000fe40007f9e0ff */
[----:B------:R-:W-:Y:S02]  /*1f790*/  LOP3.LUT R44, R45, 0x380, RZ, 0xc0, !PT ;  /* 0x000003802d2c7812 */ /* 0x000fe400078ec0ff */
[----:B------:R-:W-:Y:S02]  /*1f7a0*/  LOP3.LUT R42, R43, 0x380, RZ, 0xc0, !PT ;  /* 0x000003802b2a7812 */ /* 0x000fe400078ec0ff */
[----:B------:R-:W-:Y:S02]  /*1f7b0*/  LOP3.LUT R36, R37, 0x380, RZ, 0xc0, !PT ;  /* 0x0000038025247812 */ /* 0x000fe400078ec0ff */
[----:B------:R-:W-:-:S02]  /*1f7c0*/  LOP3.LUT R28, R29, 0x380, RZ, 0xc0, !PT ;  /* 0x000003801d1c7812 */ /* 0x000fc400078ec0ff */
[----:B------:R-:W-:Y:S02]  /*1f7d0*/  LOP3.LUT R15, R54, 0x380, RZ, 0xc0, !PT ;  /* 0x00000380360f7812 */ /* 0x000fe400078ec0ff */
[----:B------:R-:W-:Y:S02]  /*1f7e0*/  LOP3.LUT R14, R25, 0x380, RZ, 0xc0, !PT ;  /* 0x00000380190e7812 */ /* 0x000fe400078ec0ff */
[----:B------:R-:W-:Y:S02]  /*1f7f0*/  SHF.R.U64 R44, R44, 0x3, RZ ;  /* 0x000000032c2c7819 */ /* 0x000fe400000012ff */
[----:B------:R-:W-:Y:S02]  /*1f800*/  SHF.R.U64 R42, R42, 0x3, RZ ;  /* 0x000000032a2a7819 */ /* 0x000fe400000012ff */
[----:B------:R-:W-:Y:S02]  /*1f810*/  SHF.R.U64 R36, R36, 0x3, RZ ;  /* 0x0000000324247819 */ /* 0x000fe400000012ff */
[----:B------:R-:W-:-:S02]  /*1f820*/  SHF.R.U64 R28, R28, 0x3, RZ ;  /* 0x000000031c1c7819 */ /* 0x000fc400000012ff */
[----:B------:R-:W-:Y:S02]  /*1f830*/  SHF.R.U64 R15, R15, 0x3, RZ ;  /* 0x000000030f0f7819 */ /* 0x000fe400000012ff */
[----:B------:R-:W-:Y:S01]  /*1f840*/  SHF.R.U64 R14, R14, 0x3, RZ ;  /* 0x000000030e0e7819 */ /* 0x000fe200000012ff */
[----:B---3--:R-:W-:Y:S01]  /*1f850*/  IMAD.MOV.U32 R140, RZ, RZ, R97 ;  /* 0x000000ffff8c7224 */ /* 0x008fe200078e0061 */
        /* <DEDUP_REMOVED lines=10> */
[----:B----4-:R-:W-:-:S02]  /*1f900*/  MOV R142, R2 ;  /* 0x00000002008e7202 */ /* 0x010fc40000000f00 */
[----:B------:R-:W-:Y:S02]  /*1f910*/  LOP3.LUT R14, R14, R25, RZ, 0x3c, !PT ;  /* 0x000000190e0e7212 */ /* 0x000fe400078e3cff */
[----:B------:R-:W-:Y:S02]  /*1f920*/  MOV R81, R86 ;  /* 0x0000005600517202 */ /* 0x000fe40000000f00 */
[----:B------:R-:W-:Y:S02]  /*1f930*/  F2FP.BF16.F32.PACK_AB R2, R143, R146 ;  /* 0x000000928f02723e */ /* 0x000fe400000010ff */
        /* <DEDUP_REMOVED lines=15> */
[C---:B------:R-:W-:Y:S02]  /*1fa30*/  SHF.L.U32 R87, R140.reuse, 0x2, RZ ;  /* 0x000000028c577819 */ /* 0x040fe400000006ff */
[----:B------:R-:W-:Y:S01]  /*1fa40*/  SHF.L.U64.HI R98, R140, 0x2, R142 ;  /* 0x000000028c627819 */ /* 0x000fe2000001028e */
[----:B------:R-:W-:Y:S06]  /*1fa50*/  BRA.DIV UR4, `(.L_x_3140) ;  /* 0x000000da04b47947 */ /* 0x000fec000b800000 */
        /* <DEDUP_REMOVED lines=8> */
[----:B------:R-:W-:Y:S01]  /*1fae0*/  SEL R6, R41, R40, P0 ;  /* 0x0000002829067207 */ /* 0x000fe20000000000 */
[----:B-----5:R-:W-:Y:S01]  /*1faf0*/  SHFL.IDX PT, R35, R35, R0, 0x1c1f ;  /* 0x001c1f0023237589 */ /* 0x020fe200000e0000 */
[----:B------:R-:W-:Y:S02]  /*1fb00*/  SEL R32, R65, R32, P0 ;  /* 0x0000002041207207 */ /* 0x000fe40000000000 */
[----:B------:R-:W-:Y:S02]  /*1fb10*/  SEL R37, R80, R51, P0 ;  /* 0x0000003350257207 */ /* 0x000fe40000000000 */
[----:B------:R-:W-:-:S02]  /*1fb20*/  SEL R42, R51, R80, P0 ;  /* 0x00000050332a7207 */ /* 0x000fc40000000000 */
[----:B------:R-:W-:Y:S02]  /*1fb30*/  SEL R39, R88, R59, P0 ;  /* 0x0000003b58277207 */ /* 0x000fe40000000000 */
[----:B------:R-:W-:Y:S01]  /*1fb40*/  SEL R44, R59, R88, P0 ;  /* 0x000000583b2c7207 */ /* 0x000fe20000000000 */
[----:B------:R-:W-:Y:S01]  /*1fb50*/  SHFL.IDX PT, R37, R37, R0, 0x1c1f ;  /* 0x001c1f0025257589 */ /* 0x000fe200000e0000 */
[----:B------:R-:W-:Y:S02]  /*1fb60*/  SEL R61, R50, R109, P0 ;  /* 0x0000006d323d7207 */ /* 0x000fe40000000000 */
[----:B------:R-:W-:Y:S01]  /*1fb70*/  SEL R84, R109, R50, P0 ;  /* 0x000000326d547207 */ /* 0x000fe20000000000 */
[----:B------:R-:W-:Y:S01]  /*1fb80*/  SHFL.IDX PT, R46, R39, R0, 0x1c1f ;  /* 0x001c1f00272e7589 */ /* 0x000fe200000e0000 */
[----:B------:R-:W-:Y:S02]  /*1fb90*/  LOP3.LUT R9, R0, 0x2, RZ, 0x3c, !PT ;  /* 0x0000000200097812 */ /* 0x000fe400078e3cff */
[----:B------:R-:W-:Y:S01]  /*1fba0*/  SEL R31, R56, R57, P0 ;  /* 0x00000039381f7207 */ /* 0x000fe20000000000 */
[----:B------:R-:W-:Y:S01]  /*1fbb0*/  SHFL.IDX PT, R61, R61, R0, 0x1c1f ;  /* 0x001c1f003d3d7589 */ /* 0x000fe200000e0000 */
[----:B------:R-:W-:-:S02]  /*1fbc0*/  SEL R41, R8, R149, P0 ;  /* 0x0000009508297207 */ /* 0x000fc40000000000 */
[----:B------:R-:W-:Y:S01]  /*1fbd0*/  SEL R48, R149, R8, P0 ;  /* 0x0000000895307207 */ /* 0x000fe20000000000 */
[----:B------:R-:W0:Y:S01]  /*1fbe0*/  SHFL.IDX PT, R40, R36, R9, 0x1c1f ;  /* 0x001c1f0924287589 */ /* 0x000e2200000e0000 */
        /* <DEDUP_REMOVED lines=56> */
[----:B------:R-:W2:Y:S01]  /*1ff70*/  SHFL.IDX PT, R26, R27, R0, 0x1c1f ;  /* 0x001c1f001b1a7589 */ /* 0x000ea200000e0000 */
[----:B------:R-:W-:Y:S02]  /*1ff80*/  SEL R106, R125, R38, P0 ;  /* 0x000000267d6a7207 */ /* 0x000fe40000000000 */
[----:B------:R-:W-:Y:S01]  /*1ff90*/  SEL R110, R110, R133, P0 ;  /* 0x000000856e6e7207 */ /* 0x000fe20000000000 */
[----:B------:R-:W3:Y:S01]  /*1ffa0*/  SHFL.IDX PT, R38, R33, R0, 0x1c1f ;  /* 0x001c1f0021267589 */ /* 0x000ee200000e0000 */
[----:B------:R-:W-:-:S02]  /*1ffb0*/  SEL R114, R123, R114, P0 ;  /* 0x000000727b727207 */ /* 0x000fc40000000000 */
[----:B------:R-:W-:Y:S01]  /*1ffc0*/  SEL R75, R2, R147, P0 ;  /* 0x00000093024b7207 */ /* 0x000fe20000000000 */
[----:B------:R2:W4:Y:S01]  /*1ffd0*/  SHFL.IDX PT, R27, R24, R9, 0x1c1f ;  /* 0x001c1f09181b7589 */ /* 0x00052200000e0000 */
[----:B------:R-:W-:Y:S02]  /*1ffe0*/  SEL R2, R147, R2, P0 ;  /* 0x0000000293027207 */ /* 0x000fe40000000000 */
[----:B0-----:R-:W-:Y:S01]  /*1fff0*/  SEL R12, R35, R40, P0 ;  /* 0x00000028230c7207 */ /* 0x001fe20000000000 */
[----:B------:R-:W0:Y:S01]  /*20000*/  SHFL.IDX PT, R33, R44, R9, 0x1c1f ;  /* 0x001c1f092c217589 */ /* 0x000e2200000e0000 */
[----:B------:R-:W-:Y:S02]  /*20010*/  SEL R14, R40, R35, P0 ;  /* 0x00000023280e7207 */ /* 0x000fe40000000000 */
[----:B-1----:R-:W-:Y:S01]  /*20020*/  SEL R4, R7, R8, P0 ;  /* 0x0000000807047207 */ /* 0x002fe20000000000 */
[----:B------:R-:W-:Y:S01]  /*20030*/  SHFL.IDX PT, R70, R51, R0, 0x1c1f ;  /* 0x001c1f0033467589 */ /* 0x000fe200000e0000 */
[----:B------:R-:W-:-:S02]  /*20040*/  SEL R6, R8, R7, P0 ;  /* 0x0000000708067207 */ /* 0x000fc40000000000 */
[----:B------:R-:W-:Y:S01]  /*20050*/  SEL R40, R37, R42, P0 ;  /* 0x0000002a25287207 */ /* 0x000fe20000000000 */
[----:B------:R-:W-:Y:S01]  /*20060*/  SHFL.IDX PT, R65, R65, R0, 0x1c1f ;  /* 0x001c1f0041417589 */ /* 0x000fe200000e0000 */
[----:B------:R-:W-:Y:S02]  /*20070*/  SEL R48, R50, R39, P0 ;  /* 0x0000002732307207 */ /* 0x000fe40000000000 */
[----:B------:R-:W-:Y:S01]  /*20080*/  SEL R8, R10, R5, P0 ;  /* 0x000000050a087207 */ /* 0x000fe20000000000 */
[----:B------:R-:W-:Y:S01]  /*20090*/  SHFL.IDX PT, R69, R69, R0, 0x1c1f ;  /* 0x001c1f0045457589 */ /* 0x000fe200000e0000 */
[----:B--2---:R-:W-:Y:S02]  /*200a0*/  SEL R24, R26, R25, P0 ;  /* 0x000000191a187207 */ /* 0x004fe40000000000 */
[----:B------:R-:W-:Y:S01]  /*200b0*/  SEL R32, R34, R29, P0 ;  /* 0x0000001d22207207 */ /* 0x000fe20000000000 */
[----:B------:R-:W1:Y:S01]  /*200c0*/  SHFL.IDX PT, R41, R52, R9, 0x1c1f ;  /* 0x001c1f0934297589 */ /* 0x000e6200000e0000 */
[----:B---3--:R-:W-:-:S02]  /*200d0*/  SEL R36, R38, R31, P0 ;  /* 0x0000001f26247207 */ /* 0x008fc40000000000 */
[----:B------:R-:W-:Y:S01]  /*200e0*/  SEL R42, R42, R37, P0 ;  /* 0x000000252a2a7207 */ /* 0x000fe20000000000 */
[----:B------:R-:W2:Y:S01]  /*200f0*/  SHFL.IDX PT, R43, R60, R9, 0x1c1f ;  /* 0x001c1f093c2b7589 */ /* 0x000ea200000e0000 */
[----:B----4-:R-:W-:Y:S02]  /*20100*/  SEL R28, R30, R27, P0 ;  /* 0x0000001b1e1c7207 */ /* 0x010fe40000000000 */
[----:B------:R-:W-:Y:S01]  /*20110*/  SEL R50, R39, R50, P0 ;  /* 0x0000003227327207 */ /* 0x000fe20000000000 */
[----:B------:R-:W3:Y:S01]  /*20120*/  SHFL.IDX PT, R45, R64, R9, 0x1c1f ;  /* 0x001c1f09402d7589 */ /* 0x000ee200000e0000 */
[----:B0-----:R-:W-:Y:S02]  /*20130*/  SEL R44, R46, R33, P0 ;  /* 0x000000212e2c7207 */ /* 0x001fe40000000000 */
[----:B------:R-:W-:Y:S01]  /*20140*/  SEL R72, R74, R49, P0 ;  /* 0x000000314a487207 */ /* 0x000fe20000000000 */
[----:B------:R-:W0:Y:S01]  /*20150*/  SHFL.IDX PT, R47, R68, R9, 0x1c1f ;  /* 0x001c1f09442f7589 */ /* 0x000e2200000e0000 */
[----:B------:R-:W-:-:S02]  /*20160*/  SEL R10, R5, R10, P0 ;  /* 0x0000000a050a7207 */ /* 0x000fc40000000000 */
[----:B------:R-:W-:Y:S01]  /*20170*/  SEL R26, R25, R26, P0 ;  /* 0x0000001a191a7207 */ /* 0x000fe20000000000 */
[----:B------:R-:W4:Y:S01]  /*20180*/  SHFL.IDX PT, R88, R88, R9, 0x1c1f ;  /* 0x001c1f0958587589 */ /* 0x000f2200000e0000 */
[----:B------:R-:W-:Y:S02]  /*20190*/  SEL R30, R27, R30, P0 ;  /* 0x0000001e1b1e7207 */ /* 0x000fe40000000000 */
[----:B------:R-:W-:Y:S01]  /*201a0*/  SEL R34, R29, R34, P0 ;  /* 0x000000221d227207 */ /* 0x000fe20000000000 */
[----:B------:R-:W4:Y:S01]  /*201b0*/  SHFL.IDX PT, R102, R102, R9, 0x1c1f ;  /* 0x001c1f0966667589 */ /* 0x000f2200000e0000 */
[----:B------:R-:W-:Y:S02]  /*201c0*/  SEL R38, R31, R38, P0 ;  /* 0x000000261f267207 */ /* 0x000fe40000000000 */
[----:B------:R-:W-:Y:S01]  /*201d0*/  SEL R46, R33, R46, P0 ;  /* 0x0000002e212e7207 */ /* 0x000fe20000000000 */
[----:B------:R-:W-:Y:S01]  /*201e0*/  SHFL.IDX PT, R55, R55, R0, 0x1c1f ;  /* 0x001c1f0037377589 */ /* 0x000fe200000e0000 */
[----:B-1----:R-:W-:-:S02]  /*201f0*/  SEL R52, R54, R41, P0 ;  /* 0x0000002936347207 */ /* 0x002fc40000000000 */
[----:B------:R-:W-:Y:S01]  /*20200*/  SEL R74, R49, R74, P0 ;  /* 0x0000004a314a7207 */ /* 0x000fe20000000000 */
[----:B------:R-:W-:Y:S01]  /*20210*/  SHFL.IDX PT, R57, R57, R0, 0x1c1f ;  /* 0x001c1f0039397589 */ /* 0x000fe200000e0000 */
[----:B--2---:R-:W-:Y:S02]  /*20220*/  SEL R60, R62, R43, P0 ;  /* 0x0000002b3e3c7207 */ /* 0x004fe40000000000 */
[----:B------:R-:W-:Y:S01]  /*20230*/  SEL R54, R41, R54, P0 ;  /* 0x0000003629367207 */ /* 0x000fe20000000000 */
[----:B------:R-:W-:Y:S01]  /*20240*/  SHFL.IDX PT, R59, R59, R0, 0x1c1f ;  /* 0x001c1f003b3b7589 */ /* 0x000fe200000e0000 */
[----:B---3--:R-:W-:Y:S02]  /*20250*/  SEL R64, R66, R45, P0 ;  /* 0x0000002d42407207 */ /* 0x008fe40000000000 */
[----:B------:R-:W-:Y:S01]  /*20260*/  SEL R62, R43, R62, P0 ;  /* 0x0000003e2b3e7207 */ /* 0x000fe20000000000 */
[----:B------:R-:W-:Y:S01]  /*20270*/  SHFL.IDX PT, R63, R63, R0, 0x1c1f ;  /* 0x001c1f003f3f7589 */ /* 0x000fe200000e0000 */
[----:B0-----:R-:W-:-:S02]  /*20280*/  SEL R68, R70, R47, P0 ;  /* 0x0000002f46447207 */ /* 0x001fc40000000000 */
[----:B------:R-:W-:Y:S01]  /*20290*/  SEL R66, R45, R66, P0 ;  /* 0x000000422d427207 */ /* 0x000fe20000000000 */
[----:B------:R-:W-:Y:S01]  /*202a0*/  SHFL.IDX PT, R51, R105, R0, 0x1c1f ;  /* 0x001c1f0069337589 */ /* 0x000fe200000e0000 */
[----:B----4-:R-:W-:Y:S02]  /*202b0*/  SEL R37, R65, R88, P0 ;  /* 0x0000005841257207 */ /* 0x010fe40000000000 */
[----:B------:R-:W-:Y:S01]  /*202c0*/  SEL R39, R88, R65, P0 ;  /* 0x0000004158277207 */ /* 0x000fe20000000000 */
[----:B------:R-:W-:Y:S01]  /*202d0*/  SHFL.IDX PT, R67, R67, R0, 0x1c1f ;  /* 0x001c1f0043437589 */ /* 0x000fe200000e0000 */
[----:B------:R-:W-:Y:S02]  /*202e0*/  SEL R13, R69, R102, P0 ;  /* 0x00000066450d7207 */ /* 0x000fe40000000000 */
[----:B------:R-:W-:Y:S01]  /*202f0*/  SEL R15, R102, R69, P0 ;  /* 0x00000045660f7207 */ /* 0x000fe20000000000 */
[----:B------:R-:W-:Y:S01]  /*20300*/  SHFL.IDX PT, R71, R71, R0, 0x1c1f ;  /* 0x001c1f0047477589 */ /* 0x000fe200000e0000 */
[----:B------:R-:W-:-:S03]  /*20310*/  SEL R70, R47, R70, P0 ;  /* 0x000000462f467207 */ /* 0x000fc60000000000 */
[----:B------:R-:W0:Y:S04]  /*20320*/  SHFL.IDX PT, R3, R56, R9, 0x1c1f ;  /* 0x001c1f0938037589 */ /* 0x000e2800000e0000 */
[----:B------:R-:W1:Y:S04]  /*20330*/  SHFL.IDX PT, R78, R78, R9, 0x1c1f ;  /* 0x001c1f094e4e7589 */ /* 0x000e6800000e0000 */
[----:B------:R-:W2:Y:S04]  /*20340*/  SHFL.IDX PT, R80, R80, R9, 0x1c1f ;  /* 0x001c1f0950507589 */ /* 0x000ea800000e0000 */
[----:B------:R-:W3:Y:S04]  /*20350*/  SHFL.IDX PT, R82, R82, R9, 0x1c1f ;  /* 0x001c1f0952527589 */ /* 0x000ee800000e0000 */
        /* <DEDUP_REMOVED lines=8> */
[----:B------:R-:W1:Y:S01]  /*203e0*/  SHFL.IDX PT, R118, R118, R9, 0x1c1f ;  /* 0x001c1f0976767589 */ /* 0x000e6200000e0000 */
[----:B--2---:R-:W-:-:S03]  /*203f0*/  SEL R11, R80, R57, P0 ;  /* 0x00000039500b7207 */ /* 0x004fc60000000000 */
[----:B------:R-:W-:Y:S01]  /*20400*/  SHFL.IDX PT, R101, R101, R0, 0x1c1f ;  /* 0x001c1f0065657589 */ /* 0x000fe200000e0000 */
[----:B---3--:R-:W-:Y:S02]  /*20410*/  SEL R25, R59, R82, P0 ;  /* 0x000000523b197207 */ /* 0x008fe40000000000 */
        /* <DEDUP_REMOVED lines=11> */
[----:B0-----:R-:W-:Y:S02]  /*204d0*/  SEL R65, R67, R116, P0 ;  /* 0x0000007443417207 */ /* 0x001fe40000000000 */
[----:B------:R-:W-:Y:S01]  /*204e0*/  SEL R67, R116, R67, P0 ;  /* 0x0000004374437207 */ /* 0x000fe20000000000 */
[----:B------:R-:W0:Y:S01]  /*204f0*/  SHFL.IDX PT, R104, R104, R9, 0x1c1f ;  /* 0x001c1f0968687589 */ /* 0x000e2200000e0000 */
[----:B-1----:R-:W-:Y:S02]  /*20500*/  SEL R69, R71, R118, P0 ;  /* 0x0000007647457207 */ /* 0x002fe40000000000 */
[----:B------:R-:W-:Y:S01]  /*20510*/  SEL R71, R118, R71, P0 ;  /* 0x0000004776477207 */ /* 0x000fe20000000000 */
[----:B------:R-:W1:Y:S04]  /*20520*/  SHFL.IDX PT, R106, R106, R9, 0x1c1f ;  /* 0x001c1f096a6a7589 */ /* 0x000e6800000e0000 */
[----:B------:R-:W2:Y:S04]  /*20530*/  SHFL.IDX PT, R110, R110, R9, 0x1c1f ;  /* 0x001c1f096e6e7589 */ /* 0x000ea800000e0000 */
[----:B------:R-:W3:Y:S04]  /*20540*/  SHFL.IDX PT, R112, R112, R9, 0x1c1f ;  /* 0x001c1f0970707589 */ /* 0x000ee800000e0000 */
[----:B------:R-:W4:Y:S04]  /*20550*/  SHFL.IDX PT, R114, R114, R9, 0x1c1f ;  /* 0x001c1f0972727589 */ /* 0x000f2800000e0000 */
[----:B------:R1:W4:Y:S04]  /*20560*/  SHFL.IDX PT, R2, R2, R9, 0x1c1f ;  /* 0x001c1f0902027589 */ /* 0x00032800000e0000 */
[----:B------:R2:W4:Y:S01]  /*20570*/  SHFL.IDX PT, R75, R75, R0, 0x1c1f ;  /* 0x001c1f004b4b7589 */ /* 0x00052200000e0000 */
[----:B0-----:R-:W-:-:S02]  /*20580*/  SEL R41, R101, R104, P0 ;  /* 0x0000006865297207 */ /* 0x001fc40000000000 */
[----:B------:R-:W-:Y:S02]  /*20590*/  SEL R43, R104, R101, P0 ;  /* 0x00000065682b7207 */ /* 0x000fe40000000000 */
[----:B-1----:R-:W-:Y:S02]  /*205a0*/  SEL R45, R103, R106, P0 ;  /* 0x0000006a672d7207 */ /* 0x002fe40000000000 */
[----:B------:R-:W-:Y:S02]  /*205b0*/  SEL R9, R57, R80, P0 ;  /* 0x0000005039097207 */ /* 0x000fe40000000000 */
[----:B------:R-:W-:Y:S01]  /*205c0*/  SEL R47, R106, R103, P0 ;  /* 0x000000676a2f7207 */ /* 0x000fe20000000000 */
[----:B--2---:R-:W-:Y:S01]  /*205d0*/  IMAD.MOV.U32 R0, RZ, RZ, RZ ;  /* 0x000000ffff007224 */ /* 0x004fe200078e00ff */
[----:B------:R-:W-:Y:S02]  /*205e0*/  SEL R53, R107, R110, P0 ;  /* 0x0000006e6b357207 */ /* 0x000fe40000000000 */
[----:B------:R-:W-:-:S02]  /*205f0*/  SEL R55, R110, R107, P0 ;  /* 0x0000006b6e377207 */ /* 0x000fc40000000000 */
[----:B---3--:R-:W-:Y:S02]  /*20600*/  SEL R57, R109, R112, P0 ;  /* 0x000000706d397207 */ /* 0x008fe40000000000 */
[----:B------:R-:W-:Y:S02]  /*20610*/  SEL R59, R112, R109, P0 ;  /* 0x0000006d703b7207 */ /* 0x000fe40000000000 */
[----:B----4-:R-:W-:Y:S02]  /*20620*/  SEL R61, R111, R114, P0 ;  /* 0x000000726f3d7207 */ /* 0x010fe40000000000 */
[----:B------:R-:W-:-:S07]  /*20630*/  SEL R63, R114, R111, P0 ;  /* 0x0000006f723f7207 */ /* 0x000fce0000000000 */
.L_x_3466:
[----:B------:R-:W-:Y:S05]  /*20640*/  WARPSYNC.ALL ;  /* 0x0000000000007948 */ /* 0x000fea0003800000 */
[----:B------:R-:W-:Y:S06]  /*20650*/  BAR.SYNC.DEFER_BLOCKING 0x1, 0x100 ;  /* 0x0044000000007b1d */ /* 0x000fec0000010000 */
[----:B------:R-:W-:-:S02]  /*20660*/  ULDC.64 UR4, c[0x0][0xc00] ;  /* 0x0003000000047ab9 */ /* 0x000fc40000000a00 */
[----:B------:R-:W0:Y:S01]  /*20670*/  LDC R3, c[0x0][0xbe8] ;  /* 0x0002fa00ff037b82 */ /* 0x000e220000000800 */
[----:B------:R-:W-:Y:S01]  /*20680*/  ISETP.NE.U32.AND P1, PT, RZ, UR4, PT ;  /* 0x00000004ff007c0c */ /* 0x000fe2000bf25070 */
[----:B------:R-:W2:Y:S01]  /*20690*/  LDL R86, [R1+0x34] ;  /* 0x0000340001567983 */ /* 0x000ea20000100800 */
[----:B------:R-:W-:Y:S02]  /*206a0*/  IADD3 R102, P2, R87, UR4, RZ ;  /* 0x0000000457667c10 */ /* 0x000fe4000ff5e0ff */
[----:B------:R-:W-:Y:S02]  /*206b0*/  ISETP.NE.AND.EX P1, PT, RZ, UR5, PT, P1 ;  /* 0x00000005ff007c0c */ /* 0x000fe4000bf25310 */
[----:B------:R-:W-:Y:S01]  /*206c0*/  IADD3.X R103, R98, UR5, RZ, P2, !PT ;  /* 0x0000000562677c10 */ /* 0x000fe200097fe4ff */
[----:B------:R-:W-:Y:S01]  /*206d0*/  ULDC.64 UR4, c[0x0][0xc08] ;  /* 0x0003020000047ab9 */ /* 0x000fe20000000a00 */
[----:B------:R-:W-:Y:S04]  /*206e0*/  STSM.16.M88.4 [R100], R4 ;  /* 0x0000000464007844 */ /* 0x000fe80000000200 */
[----:B------:R1:W-:Y:S04]  /*206f0*/  STSM.16.M88.4 [R73], R8 ;  /* 0x0000000849007844 */ /* 0x0003e80000000200 */
[----:B------:R-:W-:Y:S04]  /*20700*/  STSM.16.M88.4 [R89], R24 ;  /* 0x0000001859007844 */ /* 0x000fe80000000200 */
[----:B------:R-:W-:Y:S04]  /*20710*/  STSM.16.M88.4 [R90], R28 ;  /* 0x0000001c5a007844 */ /* 0x000fe80000000200 */
[----:B------:R-:W-:Y:S04]  /*20720*/  STSM.16.M88.4 [R91], R32 ;  /* 0x000000205b007844 */ /* 0x000fe80000000200 */
[----:B------:R-:W-:Y:S01]  /*20730*/  STSM.16.M88.4 [R92], R36 ;  /* 0x000000245c007844 */ /* 0x000fe20000000200 */
[----:B-1----:R-:W-:-:S02]  /*20740*/  SEL R73, R75, R2, P0 ;  /* 0x000000024b497207 */ /* 0x002fc40000000000 */
[----:B------:R-:W-:Y:S01]  /*20750*/  SEL R75, R2, R75, P0 ;  /* 0x0000004b024b7207 */ /* 0x000fe20000000000 */
[----:B------:R1:W-:Y:S04]  /*20760*/  STSM.16.M88.4 [R93], R12 ;  /* 0x0000000c5d007844 */ /* 0x0003e80000000200 */
[----:B------:R3:W-:Y:S04]  /*20770*/  STSM.16.M88.4 [R94], R40 ;  /* 0x000000285e007844 */ /* 0x0007e80000000200 */
[----:B------:R3:W-:Y:S04]  /*20780*/  STSM.16.M88.4 [R95], R44 ;  /* 0x0000002c5f007844 */ /* 0x0007e80000000200 */
[----:B------:R3:W-:Y:S04]  /*20790*/  STSM.16.M88.4 [R96], R48 ;  /* 0x0000003060007844 */ /* 0x0007e80000000200 */
[----:B------:R3:W-:Y:S01]  /*207a0*/  STSM.16.M88.4 [R97], R52 ;  /* 0x0000003461007844 */ /* 0x0007e20000000200 */
[----:B------:R-:W-:-:S03]  /*207b0*/  ISETP.NE.U32.AND P0, PT, RZ, UR4, PT ;  /* 0x00000004ff007c0c */ /* 0x000fc6000bf05070 */
[----:B------:R3:W-:Y:S04]  /*207c0*/  STSM.16.M88.4 [R99], R56 ;  /* 0x0000003863007844 */ /* 0x0007e80000000200 */
[----:B------:R3:W-:Y:S04]  /*207d0*/  STSM.16.M88.4 [R79], R60 ;  /* 0x0000003c4f007844 */ /* 0x0007e80000000200 */
[----:B------:R3:W-:Y:S04]  /*207e0*/  STSM.16.M88.4 [R81], R64 ;  /* 0x0000004051007844 */ /* 0x0007e80000000200 */
[----:B------:R3:W-:Y:S01]  /*207f0*/  STSM.16.M88.4 [R83], R68 ;  /* 0x0000004453007844 */ /* 0x0007e20000000200 */
[----:B------:R-:W-:-:S03]  /*20800*/  ISETP.NE.AND.EX P0, PT, RZ, UR5, PT, P0 ;  /* 0x00000005ff007c0c */ /* 0x000fc6000bf05300 */
[----:B------:R3:W-:Y:S01]  /*20810*/  STSM.16.M88.4 [R85], R72 ;  /* 0x0000004855007844 */ /* 0x0007e20000000200 */
[----:B------:R-:W-:Y:S09]  /*20820*/  BAR.SYNC.DEFER_BLOCKING 0x1, 0x100 ;  /* 0x0044000000007b1d */ /* 0x000ff20000010000 */
[----:B------:R-:W-:Y:S01]  /*20830*/  @P0 IADD3 R4, P3, R87, UR4, RZ ;  /* 0x0000000457040c10 */ /* 0x000fe2000ff7e0ff */
[----:B------:R-:W-:-:S02]  /*20840*/  ULDC UR4, c[0x0][0xa88] ;  /* 0x0002a20000047ab9 */ /* 0x000fc40000000800 */
[----:B------:R-:W-:Y:S01]  /*20850*/  IMAD.U32 R82, RZ, RZ, UR4 ;  /* 0x00000004ff527e24 */ /* 0x000fe2000f8e00ff */
[----:B------:R-:W-:Y:S01]  /*20860*/  @P0 IADD3.X R5, R98, UR5, RZ, P3, !PT ;  /* 0x0000000562050c10 */ /* 0x000fe20009ffe4ff */
[----:B------:R3:W5:Y:S01]  /*20870*/  @P1 LDG.E R0, desc[UR36][R102.64] ;  /* 0x0000002466001981 */ /* 0x000762000c1e1900 */
[----:B0-----:R-:W-:-:S03]  /*20880*/  ISETP.NE.AND P2, PT, R3, 0x1, PT ;  /* 0x000000010300780c */ /* 0x001fc60003f45270 */
[----:B------:R3:W5:Y:S10]  /*20890*/  @P0 LDG.E R82, desc[UR36][R4.64] ;  /* 0x0000002404520981 */ /* 0x000774000c1e1900 */
[----:B------:R-:W0:Y:S08]  /*208a0*/  @P2 LDC R6, c[0x0][0xbec] ;  /* 0x0002fb00ff062b82 */ /* 0x000e300000000800 */
[----:B-1----:R-:W1:Y:S01]  /*208b0*/  @P2 LDC R13, c[0x0][0xbf0] ;  /* 0x0002fc00ff0d2b82 */ /* 0x002e620000000800 */
[----:B--2---:R-:W-:Y:S01]  /*208c0*/  SHF.R.S32.HI R80, RZ, 0x1f, R86 ;  /* 0x0000001fff507819 */ /* 0x004fe20000011456 */
[----:B01-3--:R-:W-:Y:S06]  /*208d0*/  @P0 BRA `(.L_x_3141) ;  /* 0x0000000000100947 */ /* 0x00bfec0003800000 */
[----:B------:R-:W-:Y:S05]  /*208e0*/  @!P1 BRA `(.L_x_3141) ;  /* 0x00000000000c9947 */ /* 0x000fea0003800000 */
[----:B------:R-:W2:Y:S04]  /*208f0*/  LDG.E R5, desc[UR36][R102.64] ;  /* 0x0000002466057981 */ /* 0x000ea8000c1e1900 */
[----:B-----5:R-:W2:Y:S02]  /*20900*/  LDG.E R82, desc[UR36][R102.64+0x4] ;  /* 0x0000042466527981 */ /* 0x020ea4000c1e1900 */
[----:B--2---:R-:W-:-:S07]  /*20910*/  IMAD.IADD R82, R82, 0x1, -R5 ;  /* 0x0000000152527824 */ /* 0x004fce00078e0a05 */
.L_x_3141:
[----:B------:R-:W2:Y:S01]  /*20920*/  LDL R2, [R1+0x2c] ;  /* 0x00002c0001027983 */ /* 0x000ea20000100800 */
[----:B------:R-:W-:Y:S01]  /*20930*/  VIADD R24, R148, 0xffffff80 ;  /* 0xffffff8094187836 */ /* 0x000fe20000000000 */
[----:B------:R-:W-:Y:S02]  /*20940*/  ULDC.64 UR4, c[0x0][0xb90] ;  /* 0x0002e40000047ab9 */ /* 0x000fe40000000a00 */
[----:B------:R-:W2:Y:S01]  /*20950*/  LDL.LU R84, [R1+0x10] ;  /* 0x0000100001547983 */ /* 0x000ea20000300800 */
[----:B-----5:R-:W-:Y:S01]  /*20960*/  SHF.R.S32.HI R79, RZ, 0x1f, R0 ;  /* 0x0000001fff4f7819 */ /* 0x020fe20000011400 */
[----:B------:R-:W-:Y:S01]  /*20970*/  IMAD R4, R80, UR4, RZ ;  /* 0x0000000450047c24 */ /* 0x000fe2000f8e02ff */
[----:B------:R-:W-:Y:S01]  /*20980*/  SHF.R.S32.HI R83, RZ, 0x1f, R24 ;  /* 0x0000001fff537819 */ /* 0x000fe20000011418 */
[----:B------:R-:W-:Y:S01]  /*20990*/  IMAD R82, R82, R3, RZ ;  /* 0x0000000352527224 */ /* 0x000fe200078e02ff */
[----:B------:R-:W-:Y:S01]  /*209a0*/  MOV R78, R0 ;  /* 0x00000000004e7202 */ /* 0x000fe20000000f00 */
[----:B------:R-:W-:Y:S01]  /*209b0*/  IMAD R11, R86, UR5, R4 ;  /* 0x00000005560b7c24 */ /* 0x000fe2000f8e0204 */
[----:B------:R-:W-:-:S02]  /*209c0*/  LEA.HI R83, R83, R24, RZ, 0x3 ;  /* 0x0000001853537211 */ /* 0x000fc400078f18ff */
[----:B------:R-:W-:Y:S01]  /*209d0*/  SHF.R.S32.HI R8, RZ, 0x1f, R24 ;  /* 0x0000001fff087819 */ /* 0x000fe20000011418 */
[----:B------:R-:W-:Y:S01]  /*209e0*/  IMAD.WIDE.U32 R4, R86, UR4, R78 ;  /* 0x0000000456047c25 */ /* 0x000fe2000f8e004e */
[----:B------:R-:W-:Y:S01]  /*209f0*/  LOP3.LUT R83, R83, 0xfffffff8, RZ, 0xc0, !PT ;  /* 0xfffffff853537812 */ /* 0x000fe200078ec0ff */
[----:B------:R-:W-:Y:S01]  /*20a00*/  ULDC.64 UR4, c[0x0][0xb98] ;  /* 0x0002e60000047ab9 */ /* 0x000fe20000000a00 */
[----:B------:R-:W-:Y:S01]  /*20a10*/  LEA.HI R10, R8, R24, RZ, 0x7 ;  /* 0x00000018080a7211 */ /* 0x000fe200078f38ff */
[----:B------:R-:W-:Y:S01]  /*20a20*/  IMAD.IADD R5, R5, 0x1, R11 ;  /* 0x0000000105057824 */ /* 0x000fe200078e020b */
[----:B------:R-:W-:Y:S01]  /*20a30*/  SEL R78, R142, RZ, !P1 ;  /* 0x000000ff8e4e7207 */ /* 0x000fe20004800000 */
[----:B------:R-:W-:Y:S01]  /*20a40*/  IMAD.IADD R83, R24, 0x1, -R83 ;  /* 0x0000000118537824 */ /* 0x000fe200078e0a53 */
[----:B------:R-:W-:-:S05]  /*20a50*/  SEL R81, R140, RZ, !P1 ;  /* 0x000000ff8c517207 */ /* 0x000fca0004800000 */
[----:B------:R-:W-:Y:S01]  /*20a60*/  IMAD.WIDE.U32 R4, R81, UR4, R4 ;  /* 0x0000000451047c25 */ /* 0x000fe2000f8e0004 */
[----:B------:R-:W-:Y:S01]  /*20a70*/  BSSY B1, `(.L_x_3142) ;  /* 0x00000e2000017945 */ /* 0x000fe20003800000 */
[----:B------:R-:W-:Y:S02]  /*20a80*/  SHF.R.S32.HI R90, RZ, 0x1f, R19 ;  /* 0x0000001fff5a7819 */ /* 0x000fe40000011413 */
[----:B--2---:R-:W-:Y:S02]  /*20a90*/  IMAD.IADD R15, R2, 0x1, R84 ;  /* 0x00000001020f7824 */ /* 0x004fe400078e0254 */
[----:B------:R-:W-:Y:S02]  /*20aa0*/  IMAD.SHL.U32 R2, R83, 0x8, RZ ;  /* 0x0000000853027824 */ /* 0x000fe400078e00ff */
[----:B------:R-:W-:-:S04]  /*20ab0*/  @P2 IMAD.HI.U32 R6, R15, R6, RZ ;  /* 0x000000060f062227 */ /* 0x000fc800078e00ff */
[----:B------:R-:W-:Y:S01]  /*20ac0*/  IMAD.MOV.U32 R7, RZ, RZ, R15 ;  /* 0x000000ffff077224 */ /* 0x000fe200078e000f */
[----:B------:R-:W-:Y:S01]  /*20ad0*/  @P2 SHF.R.U32.HI R7, RZ, R13, R6 ;  /* 0x0000000dff072219 */ /* 0x000fe20000011606 */
[----:B------:R-:W-:Y:S01]  /*20ae0*/  IMAD R9, R221, 0x40, R2 ;  /* 0x00000040dd097824 */ /* 0x000fe200078e0202 */
[----:B------:R-:W-:Y:S01]  /*20af0*/  SHF.R.S32.HI R13, RZ, 0x7, R10 ;  /* 0x00000007ff0d7819 */ /* 0x000fe2000001140a */
[----:B------:R-:W-:Y:S01]  /*20b00*/  IMAD R6, R78, UR4, RZ ;  /* 0x000000044e067c24 */ /* 0x000fe2000f8e02ff */
[----:B------:R-:W-:Y:S01]  /*20b10*/  IADD3 R4, P0, R7, R4, RZ ;  /* 0x0000000407047210 */ /* 0x000fe20007f1e0ff */
[----:B------:R-:W-:Y:S01]  /*20b20*/  IMAD.MOV R8, RZ, RZ, -R7 ;  /* 0x000000ffff087224 */ /* 0x000fe200078e0a07 */
[C---:B------:R-:W-:Y:S01]  /*20b30*/  LEA.HI R11, R10.reuse, R13, RZ, 0x1 ;  /* 0x0000000d0a0b7211 */ /* 0x040fe200078f08ff */
[----:B------:R-:W-:Y:S01]  /*20b40*/  IMAD.WIDE R76, R9, 0x2, R76 ;  /* 0x00000002094c7825 */ /* 0x000fe200078e024c */
[----:B------:R-:W-:Y:S02]  /*20b50*/  LOP3.LUT R10, R10, 0xffffff80, RZ, 0xc0, !PT ;  /* 0xffffff800a0a7812 */ /* 0x000fe400078ec0ff */
[----:B------:R-:W-:Y:S01]  /*20b60*/  LOP3.LUT R12, R11, 0x3fffffe, RZ, 0xc0, !PT ;  /* 0x03fffffe0b0c7812 */ /* 0x000fe200078ec0ff */
[----:B------:R-:W-:Y:S01]  /*20b70*/  IMAD R9, R3, R8, R15 ;  /* 0x0000000803097224 */ /* 0x000fe200078e020f */
[----:B------:R-:W-:Y:S01]  /*20b80*/  SHF.R.S32.HI R11, RZ, 0x1f, R7 ;  /* 0x0000001fff0b7819 */ /* 0x000fe20000011407 */
[----:B------:R-:W-:Y:S01]  /*20b90*/  IMAD R8, R81, UR5, R6 ;  /* 0x0000000551087c24 */ /* 0x000fe2000f8e0206 */
[----:B------:R-:W-:Y:S01]  /*20ba0*/  ULDC.64 UR4, c[0x0][0xb88] ;  /* 0x0002e20000047ab9 */ /* 0x000fe20000000a00 */
[----:B------:R-:W-:Y:S01]  /*20bb0*/  IMAD.IADD R10, R24, 0x1, -R10 ;  /* 0x00000001180a7824 */ /* 0x000fe200078e0a0a */
[----:B------:R-:W-:Y:S01]  /*20bc0*/  SHF.R.S32.HI R6, RZ, 0x1f, R9 ;  /* 0x0000001fff067819 */ /* 0x000fe20000011409 */
[----:B------:R-:W-:Y:S01]  /*20bd0*/  IMAD.IADD R14, R13, 0x1, -R12 ;  /* 0x000000010d0e7824 */ /* 0x000fe200078e0a0c */
[----:B------:R-:W-:-:S02]  /*20be0*/  IADD3.X R5, R11, R5, R8, P0, !PT ;  /* 0x000000050b057210 */ /* 0x000fc400007fe408 */
[----:B------:R-:W-:Y:S01]  /*20bf0*/  IADD3 R29, P3, R76, 0x4000, RZ ;  /* 0x000040004c1d7810 */ /* 0x000fe20007f7e0ff */
[----:B------:R-:W-:Y:S01]  /*20c00*/  IMAD R6, R6, UR4, RZ ;  /* 0x0000000406067c24 */ /* 0x000fe2000f8e02ff */
[----:B------:R-:W-:Y:S01]  /*20c10*/  IADD3 R13, P4, R76, 0x2000, RZ ;  /* 0x000020004c0d7810 */ /* 0x000fe20007f9e0ff */
[----:B------:R-:W-:Y:S01]  /*20c20*/  IMAD.WIDE.U32 R4, R9, UR4, R4 ;  /* 0x0000000409047c25 */ /* 0x000fe2000f8e0004 */
[----:B------:R-:W-:Y:S02]  /*20c30*/  LOP3.LUT R28, R29, 0x380, RZ, 0xc0, !PT ;  /* 0x000003801d1c7812 */ /* 0x000fe400078ec0ff */
[----:B------:R-:W-:Y:S01]  /*20c40*/  LOP3.LUT R12, R13, 0x380, RZ, 0xc0, !PT ;  /* 0x000003800d0c7812 */ /* 0x000fe200078ec0ff */
[----:B------:R-:W-:Y:S01]  /*20c50*/  IMAD R11, R9, UR5, R6 ;  /* 0x00000005090b7c24 */ /* 0x000fe2000f8e0206 */
[----:B------:R-:W-:Y:S01]  /*20c60*/  ULDC.64 UR4, c[0x0][0xb50] ;  /* 0x0002d40000047ab9 */ /* 0x000fe20000000a00 */
[----:B------:R-:W-:Y:S02]  /*20c70*/  SHF.R.S32.HI R9, RZ, 0x1f, R10 ;  /* 0x0000001fff097819 */ /* 0x000fe4000001140a */
[----:B------:R-:W-:Y:S01]  /*20c80*/  IMAD.IADD R5, R5, 0x1, R11 ;  /* 0x0000000105057824 */ /* 0x000fe200078e020b */
[----:B------:R-:W-:-:S02]  /*20c90*/  LEA R6, P1, R4, UR4, 0x2 ;  /* 0x0000000404067c11 */ /* 0x000fc4000f8210ff */
[----:B------:R-:W-:Y:S02]  /*20ca0*/  LEA.HI R15, R9, R10, RZ, 0x2 ;  /* 0x0000000a090f7211 */ /* 0x000fe400078f10ff */
[----:B------:R-:W-:Y:S01]  /*20cb0*/  LEA.HI.X R4, R4, UR5, R5, 0x2, P1 ;  /* 0x0000000504047c11 */ /* 0x000fe200088f1405 */
[----:B------:R-:W-:Y:S01]  /*20cc0*/  SHFL.IDX PT, R50, R6, RZ, 0x1c1f ;  /* 0x001c1fff06327589 */ /* 0x000fe200000e0000 */
[----:B------:R-:W-:Y:S01]  /*20cd0*/  IADD3 R25, P1, R76, 0x3000, RZ ;  /* 0x000030004c197810 */ /* 0x000fe20007f3e0ff */
[----:B------:R-:W-:Y:S01]  /*20ce0*/  ULDC.64 UR4, c[0x0][0xaa0] ;  /* 0x0002a80000047ab9 */ /* 0x000fe20000000a00 */
[--C-:B------:R-:W-:Y:S01]  /*20cf0*/  SHF.R.S32.HI R5, RZ, 0x2, R15.reuse ;  /* 0x00000002ff057819 */ /* 0x100fe2000001140f */
[----:B------:R-:W0:Y:S01]  /*20d00*/  SHFL.IDX PT, R51, R4, RZ, 0x1c1f ;  /* 0x001c1fff04337589 */ /* 0x000e2200000e0000 */
[----:B------:R-:W-:Y:S02]  /*20d10*/  LOP3.LUT R24, R25, 0x380, RZ, 0xc0, !PT ;  /* 0x0000038019187812 */ /* 0x000fe400078ec0ff */
[----:B------:R-:W-:Y:S01]  /*20d20*/  SHF.R.S32.HI R26, RZ, 0x1f, R15 ;  /* 0x0000001fff1a7819 */ /* 0x000fe2000001140f */
[----:B------:R-:W-:Y:S01]  /*20d30*/  SHFL.IDX PT, R54, R6, 0x1, 0x1c1f ;  /* 0x003c1f0006367f89 */ /* 0x000fe200000e0000 */
[----:B------:R-:W-:-:S02]  /*20d40*/  SHF.R.U64 R24, R24, 0x3, RZ ;  /* 0x0000000318187819 */ /* 0x000fc400000012ff */
[----:B------:R-:W-:Y:S01]  /*20d50*/  SHF.R.U64 R28, R28, 0x3, RZ ;  /* 0x000000031c1c7819 */ /* 0x000fe200000012ff */
[----:B------:R1:W2:Y:S01]  /*20d60*/  SHFL.IDX PT, R55, R4, 0x1, 0x1c1f ;  /* 0x003c1f0004377f89 */ /* 0x0002a200000e0000 */
[----:B------:R-:W-:Y:S01]  /*20d70*/  LOP3.LUT R24, R24, R25, RZ, 0x3c, !PT ;  /* 0x0000001918187212 */ /* 0x000fe200078e3cff */
[--C-:B------:R-:W-:Y:S01]  /*20d80*/  IMAD.X R25, RZ, RZ, R77.reuse, P1 ;  /* 0x000000ffff197224 */ /* 0x100fe200008e064d */
[----:B------:R-:W-:Y:S02]  /*20d90*/  IADD3 R41, P1, R76, 0x7000, RZ ;  /* 0x000070004c297810 */ /* 0x000fe40007f3e0ff */
[----:B------:R-:W-:Y:S02]  /*20da0*/  LEA.HI R26, R26, R5, RZ, 0x3 ;  /* 0x000000051a1a7211 */ /* 0x000fe400078f18ff */
[----:B------:R-:W-:Y:S01]  /*20db0*/  LOP3.LUT R28, R28, R29, RZ, 0x3c, !PT ;  /* 0x0000001d1c1c7212 */ /* 0x000fe200078e3cff */
[----:B------:R-:W-:Y:S01]  /*20dc0*/  IMAD.X R29, RZ, RZ, R77, P3 ;  /* 0x000000ffff1d7224 */ /* 0x000fe200018e064d */
[----:B------:R-:W-:-:S02]  /*20dd0*/  LOP3.LUT R40, R41, 0x380, RZ, 0xc0, !PT ;  /* 0x0000038029287812 */ /* 0x000fc400078ec0ff */
[----:B------:R-:W-:Y:S02]  /*20de0*/  LOP3.LUT P0, RZ, R10, 0x3, RZ, 0xc0, !PT ;  /* 0x000000030aff7812 */ /* 0x000fe4000780c0ff */
[----:B------:R-:W-:Y:S02]  /*20df0*/  IADD3 R45, P3, R76, 0x8000, RZ ;  /* 0x000080004c2d7810 */ /* 0x000fe40007f7e0ff */
[----:B------:R-:W-:Y:S02]  /*20e00*/  LEA.HI R10, R9, R10, RZ, 0x5 ;  /* 0x0000000a090a7211 */ /* 0x000fe400078f28ff */
[----:B------:R-:W-:Y:S02]  /*20e10*/  LOP3.LUT R26, R26, 0xfffffff8, RZ, 0xc0, !PT ;  /* 0xfffffff81a1a7812 */ /* 0x000fe400078ec0ff */
[----:B------:R-:W-:Y:S02]  /*20e20*/  SHF.R.U64 R12, R12, 0x3, RZ ;  /* 0x000000030c0c7819 */ /* 0x000fe400000012ff */
[----:B------:R-:W-:Y:S01]  /*20e30*/  IADD3 R7, P5, R76, 0x1000, RZ ;  /* 0x000010004c077810 */ /* 0x000fe20007fbe0ff */
[----:B------:R-:W-:Y:S01]  /*20e40*/  IMAD.IADD R5, R5, 0x1, -R26 ;  /* 0x0000000105057824 */ /* 0x000fe200078e0a1a */
[----:B------:R-:W-:-:S02]  /*20e50*/  SHF.R.U64 R40, R40, 0x3, RZ ;  /* 0x0000000328287819 */ /* 0x000fc400000012ff */
[----:B------:R-:W-:Y:S02]  /*20e60*/  LOP3.LUT R44, R45, 0x380, RZ, 0xc0, !PT ;  /* 0x000003802d2c7812 */ /* 0x000fe400078ec0ff */
[----:B------:R-:W-:Y:S02]  /*20e70*/  SHF.R.S32.HI R10, RZ, 0x5, R10 ;  /* 0x00000005ff0a7819 */ /* 0x000fe4000001140a */
[----:B------:R-:W-:Y:S01]  /*20e80*/  LOP3.LUT R12, R12, R13, RZ, 0x3c, !PT ;  /* 0x0000000d0c0c7212 */ /* 0x000fe200078e3cff */
[----:B------:R-:W-:Y:S01]  /*20e90*/  IMAD.X R13, RZ, RZ, R77, P4 ;  /* 0x000000ffff0d7224 */ /* 0x000fe200020e064d */
[----:B------:R-:W-:Y:S01]  /*20ea0*/  IADD3.X R9, RZ, R77, RZ, P5, !PT ;  /* 0x0000004dff097210 */ /* 0x000fe20002ffe4ff */
[----:B------:R-:W-:Y:S01]  /*20eb0*/  IMAD R5, R10, 0x10, R5 ;  /* 0x000000100a057824 */ /* 0x000fe200078e0205 */
[----:B------:R-:W-:Y:S01]  /*20ec0*/  LOP3.LUT R40, R40, R41, RZ, 0x3c, !PT ;  /* 0x0000002928287212 */ /* 0x000fe200078e3cff */
[----:B------:R-:W-:Y:S01]  /*20ed0*/  IMAD.X R41, RZ, RZ, R77, P1 ;  /* 0x000000ffff297224 */ /* 0x000fe200008e064d */
[----:B------:R-:W-:Y:S01]  /*20ee0*/  IADD3 R33, P5, R76, 0x5000, RZ ;  /* 0x000050004c217810 */ /* 0x000fe20007fbe0ff */
[----:B------:R-:W-:Y:S01]  /*20ef0*/  IMAD R5, R14, 0x40, R5 ;  /* 0x000000400e057824 */ /* 0x000fe200078e0205 */
[----:B------:R-:W-:-:S02]  /*20f00*/  IADD3 R37, P4, R76, 0x6000, RZ ;  /* 0x000060004c257810 */ /* 0x000fc40007f9e0ff */
[----:B------:R-:W-:Y:S01]  /*20f10*/  SHF.R.U64 R44, R44, 0x3, RZ ;  /* 0x000000032c2c7819 */ /* 0x000fe200000012ff */
[----:B------:R-:W-:Y:S01]  /*20f20*/  IMAD.IADD R5, R5, 0x1, R84 ;  /* 0x0000000105057824 */ /* 0x000fe200078e0254 */
[----:B------:R-:W-:Y:S02]  /*20f30*/  IADD3 R57, P1, R76, 0xb000, RZ ;  /* 0x0000b0004c397810 */ /* 0x000fe40007f3e0ff */
[----:B------:R-:W-:Y:S02]  /*20f40*/  LOP3.LUT R32, R33, 0x380, RZ, 0xc0, !PT ;  /* 0x0000038021207812 */ /* 0x000fe400078ec0ff */
[----:B------:R-:W-:Y:S02]  /*20f50*/  LOP3.LUT R36, R37, 0x380, RZ, 0xc0, !PT ;  /* 0x0000038025247812 */ /* 0x000fe400078ec0ff */
[----:B------:R-:W-:Y:S01]  /*20f60*/  LOP3.LUT R44, R44, R45, RZ, 0x3c, !PT ;  /* 0x0000002d2c2c7212 */ /* 0x000fe200078e3cff */
[----:B------:R-:W-:Y:S01]  /*20f70*/  IMAD.X R45, RZ, RZ, R77, P3 ;  /* 0x000000ffff2d7224 */ /* 0x000fe200018e064d */
[----:B------:R-:W-:-:S02]  /*20f80*/  LOP3.LUT R56, R57, 0x380, RZ, 0xc0, !PT ;  /* 0x0000038039387812 */ /* 0x000fc400078ec0ff */
[----:B------:R-:W-:Y:S02]  /*20f90*/  IADD3 R61, P3, R76, 0xc000, RZ ;  /* 0x0000c0004c3d7810 */ /* 0x000fe40007f7e0ff */
[----:B------:R-:W-:Y:S02]  /*20fa0*/  SHF.R.U64 R32, R32, 0x3, RZ ;  /* 0x0000000320207819 */ /* 0x000fe400000012ff */
[----:B------:R-:W-:Y:S02]  /*20fb0*/  SHF.R.U64 R36, R36, 0x3, RZ ;  /* 0x0000000324247819 */ /* 0x000fe400000012ff */
[----:B------:R-:W-:Y:S02]  /*20fc0*/  SHF.R.U64 R56, R56, 0x3, RZ ;  /* 0x0000000338387819 */ /* 0x000fe400000012ff */
[----:B------:R-:W-:Y:S02]  /*20fd0*/  LOP3.LUT R60, R61, 0x380, RZ, 0xc0, !PT ;  /* 0x000003803d3c7812 */ /* 0x000fe400078ec0ff */
[----:B------:R-:W-:-:S02]  /*20fe0*/  LOP3.LUT R8, R7, 0x380, RZ, 0xc0, !PT ;  /* 0x0000038007087812 */ /* 0x000fc400078ec0ff */
[----:B------:R-:W-:Y:S01]  /*20ff0*/  LOP3.LUT R32, R32, R33, RZ, 0x3c, !PT ;  /* 0x0000002120207212 */ /* 0x000fe200078e3cff */
[--C-:B------:R-:W-:Y:S01]  /*21000*/  IMAD.X R33, RZ, RZ, R77.reuse, P5 ;  /* 0x000000ffff217224 */ /* 0x100fe200028e064d */
[----:B------:R-:W-:Y:S01]  /*21010*/  LOP3.LUT R36, R36, R37, RZ, 0x3c, !PT ;  /* 0x0000002524247212 */ /* 0x000fe200078e3cff */
[--C-:B------:R-:W-:Y:S01]  /*21020*/  IMAD.X R37, RZ, RZ, R77.reuse, P4 ;  /* 0x000000ffff257224 */ /* 0x100fe200020e064d */
[----:B------:R-:W-:Y:S01]  /*21030*/  LOP3.LUT R56, R56, R57, RZ, 0x3c, !PT ;  /* 0x0000003938387212 */ /* 0x000fe200078e3cff */
[----:B------:R-:W-:Y:S01]  /*21040*/  IMAD.X R57, RZ, RZ, R77, P1 ;  /* 0x000000ffff397224 */ /* 0x000fe200008e064d */
[C---:B------:R-:W-:Y:S02]  /*21050*/  IADD3 R49, P5, R76.reuse, 0x9000, RZ ;  /* 0x000090004c317810 */ /* 0x040fe40007fbe0ff */
[----:B------:R-:W-:Y:S02]  /*21060*/  IADD3 R53, P4, R76, 0xa000, RZ ;  /* 0x0000a0004c357810 */ /* 0x000fe40007f9e0ff */
[----:B------:R-:W-:-:S02]  /*21070*/  SHF.R.U64 R60, R60, 0x3, RZ ;  /* 0x000000033c3c7819 */ /* 0x000fc400000012ff */
[----:B------:R-:W-:Y:S02]  /*21080*/  SHF.R.U64 R8, R8, 0x3, RZ ;  /* 0x0000000308087819 */ /* 0x000fe400000012ff */
[C---:B------:R-:W-:Y:S02]  /*21090*/  ISETP.GE.OR P1, PT, R5.reuse, R82, P0 ;  /* 0x000000520500720c */ /* 0x040fe40000726670 */
[----:B------:R-:W-:Y:S02]  /*210a0*/  IADD3 R5, R5, 0x8, RZ ;  /* 0x0000000805057810 */ /* 0x000fe40007ffe0ff */
[----:B------:R-:W-:Y:S02]  /*210b0*/  LOP3.LUT R48, R49, 0x380, RZ, 0xc0, !PT ;  /* 0x0000038031307812 */ /* 0x000fe400078ec0ff */
[----:B------:R-:W-:Y:S02]  /*210c0*/  LOP3.LUT R52, R53, 0x380, RZ, 0xc0, !PT ;  /* 0x0000038035347812 */ /* 0x000fe400078ec0ff */
[----:B------:R-:W-:Y:S01]  /*210d0*/  LOP3.LUT R60, R60, R61, RZ, 0x3c, !PT ;  /* 0x0000003d3c3c7212 */ /* 0x000fe200078e3cff */
[----:B------:R-:W-:Y:S01]  /*210e0*/  IMAD.X R61, RZ, RZ, R77, P3 ;  /* 0x000000ffff3d7224 */ /* 0x000fe200018e064d */
[----:B------:R-:W-:-:S02]  /*210f0*/  LOP3.LUT R8, R8, R7, RZ, 0x3c, !PT ;  /* 0x0000000708087212 */ /* 0x000fc400078e3cff */
[C---:B------:R-:W-:Y:S01]  /*21100*/  IADD3 R7, P3, R76.reuse, 0xf000, RZ ;  /* 0x0000f0004c077810 */ /* 0x040fe20007f7e0ff */
[----:B0-----:R-:W-:Y:S01]  /*21110*/  @!P1 ST.E desc[UR36][R50.64], R20 ;  /* 0x0000001432009985 */ /* 0x001fe2000c101924 */
[----:B------:R-:W-:Y:S02]  /*21120*/  ISETP.GE.OR P0, PT, R5, R82, P0 ;  /* 0x000000520500720c */ /* 0x000fe40000706670 */
[----:B------:R-:W-:Y:S01]  /*21130*/  LOP3.LUT R11, R76, 0x380, RZ, 0xc0, !PT ;  /* 0x000003804c0b7812 */ /* 0x000fe200078ec0ff */
[----:B------:R-:W-:Y:S01]  /*21140*/  IMAD.X R73, RZ, RZ, R77, P3 ;  /* 0x000000ffff497224 */ /* 0x000fe200018e064d */
[----:B------:R-:W-:Y:S02]  /*21150*/  SHF.R.U64 R48, R48, 0x3, RZ ;  /* 0x0000000330307819 */ /* 0x000fe400000012ff */
[----:B------:R-:W-:Y:S02]  /*21160*/  SHF.R.U64 R52, R52, 0x3, RZ ;  /* 0x0000000334347819 */ /* 0x000fe400000012ff */
[----:B-1----:R-:W-:-:S02]  /*21170*/  LOP3.LUT R4, R7, 0x380, RZ, 0xc0, !PT ;  /* 0x0000038007047812 */ /* 0x002fc400078ec0ff */
[----:B------:R-:W-:Y:S02]  /*21180*/  SHF.R.U64 R11, R11, 0x3, RZ ;  /* 0x000000030b0b7819 */ /* 0x000fe400000012ff */
[----:B------:R-:W-:Y:S01]  /*21190*/  LOP3.LUT R48, R48, R49, RZ, 0x3c, !PT ;  /* 0x0000003130307212 */ /* 0x000fe200078e3cff */
[----:B--2---:R0:W-:Y:S01]  /*211a0*/  @!P0 ST.E desc[UR36][R54.64], R21 ;  /* 0x0000001536008985 */ /* 0x0041e2000c101924 */
[----:B------:R-:W-:Y:S01]  /*211b0*/  LOP3.LUT R52, R52, R53, RZ, 0x3c, !PT ;  /* 0x0000003534347212 */ /* 0x000fe200078e3cff */
[----:B------:R-:W-:Y:S01]  /*211c0*/  IMAD.X R53, RZ, RZ, R77, P4 ;  /* 0x000000ffff357224 */ /* 0x000fe200020e064d */
[----:B------:R-:W-:Y:S01]  /*211d0*/  IADD3.X R49, RZ, R77, RZ, P5, !PT ;  /* 0x0000004dff317210 */ /* 0x000fe20002ffe4ff */
[----:B------:R-:W-:Y:S01]  /*211e0*/  IMAD R83, R83, 0x20, R221 ;  /* 0x0000002053537824 */ /* 0x000fe200078e02dd */
[C---:B------:R-:W-:Y:S01]  /*211f0*/  IADD3 R65, P5, R76.reuse, 0xd000, RZ ;  /* 0x0000d0004c417810 */ /* 0x040fe20007fbe0ff */
[----:B------:R-:W5:Y:S01]  /*21200*/  LD.E.128 R12, desc[UR36][R12.64] ;  /* 0x000000240c0c7980 */ /* 0x000f62000c101d00 */
[----:B------:R-:W-:-:S02]  /*21210*/  IADD3 R69, P4, R76, 0xe000, RZ ;  /* 0x0000e0004c457810 */ /* 0x000fc40007f9e0ff */
[----:B------:R-:W-:Y:S01]  /*21220*/  SHF.R.U64 R4, R4, 0x3, RZ ;  /* 0x0000000304047819 */ /* 0x000fe200000012ff */
[----:B------:R-:W5:Y:S01]  /*21230*/  LD.E.128 R24, desc[UR36][R24.64] ;  /* 0x0000002418187980 */ /* 0x000f62000c101d00 */
[----:B------:R-:W-:Y:S02]  /*21240*/  LOP3.LUT R76, R11, R76, RZ, 0x3c, !PT ;  /* 0x0000004c0b4c7212 */ /* 0x000fe400078e3cff */
[----:B------:R-:W-:Y:S01]  /*21250*/  LOP3.LUT R72, R4, R7, RZ, 0x3c, !PT ;  /* 0x0000000704487212 */ /* 0x000fe200078e3cff */
[----:B0-----:R-:W-:Y:S01]  /*21260*/  IMAD R21, R79, UR4, RZ ;  /* 0x000000044f157c24 */ /* 0x001fe2000f8e02ff */
[----:B------:R-:W-:Y:S01]  /*21270*/  LOP3.LUT R64, R65, 0x380, RZ, 0xc0, !PT ;  /* 0x0000038041407812 */ /* 0x000fe200078ec0ff */
[----:B------:R0:W5:Y:S01]  /*21280*/  LD.E.128 R4, desc[UR36][R76.64] ;  /* 0x000000244c047980 */ /* 0x000162000c101d00 */
[----:B------:R-:W-:Y:S01]  /*21290*/  LOP3.LUT R68, R69, 0x380, RZ, 0xc0, !PT ;  /* 0x0000038045447812 */ /* 0x000fe200078ec0ff */
[----:B------:R-:W1:Y:S01]  /*212a0*/  @P2 LDC R79, c[0x0][0xbf0] ;  /* 0x0002fc00ff4f2b82 */ /* 0x000e620000000800 */
[----:B------:R-:W-:Y:S01]  /*212b0*/  SHF.R.U64 R64, R64, 0x3, RZ ;  /* 0x0000000340407819 */ /* 0x000fe200000012ff */
[----:B------:R-:W-:Y:S01]  /*212c0*/  IMAD.IADD R83, R84, 0x1, R83 ;  /* 0x0000000154537824 */ /* 0x000fe200078e0253 */
[----:B------:R-:W-:Y:S01]  /*212d0*/  SHF.R.U64 R68, R68, 0x3, RZ ;  /* 0x0000000344447819 */ /* 0x000fe200000012ff */
[----:B------:R-:W5:Y:S01]  /*212e0*/  LD.E.128 R8, desc[UR36][R8.64] ;  /* 0x0000002408087980 */ /* 0x000f62000c101d00 */
[----:B------:R-:W-:Y:S01]  /*212f0*/  LOP3.LUT R64, R64, R65, RZ, 0x3c, !PT ;  /* 0x0000004140407212 */ /* 0x000fe200078e3cff */
[--C-:B------:R-:W-:Y:S01]  /*21300*/  IMAD.X R65, RZ, RZ, R77.reuse, P5 ;  /* 0x000000ffff417224 */ /* 0x100fe200028e064d */
[----:B------:R-:W-:Y:S01]  /*21310*/  LOP3.LUT R68, R68, R69, RZ, 0x3c, !PT ;  /* 0x0000004544447212 */ /* 0x000fe200078e3cff */
[----:B0-----:R-:W0:Y:S01]  /*21320*/  @P2 LDC R76, c[0x0][0xbec] ;  /* 0x0002fb00ff4c2b82 */ /* 0x001e220000000800 */
[----:B------:R-:W-:Y:S01]  /*21330*/  IMAD.X R69, RZ, RZ, R77, P4 ;  /* 0x000000ffff457224 */ /* 0x000fe200020e064d */
[----:B------:R-:W5:Y:S01]  /*21340*/  LD.E.128 R28, desc[UR36][R28.64] ;  /* 0x000000241c1c7980 */ /* 0x000f62000c101d00 */
[----:B------:R-:W-:-:S02]  /*21350*/  IMAD R77, R0, UR5, R21 ;  /* 0x00000005004d7c24 */ /* 0x000fc4000f8e0215 */
[----:B------:R-:W-:Y:S01]  /*21360*/  IMAD.WIDE.U32 R20, R0, UR4, RZ ;  /* 0x0000000400147c25 */ /* 0x000fe2000f8e00ff */
[----:B------:R-:W-:Y:S01]  /*21370*/  ULDC.64 UR4, c[0x0][0xae8] ;  /* 0x0002ba0000047ab9 */ /* 0x000fe20000000a00 */
[----:B------:R-:W5:Y:S02]  /*21380*/  LD.E.128 R32, desc[UR36][R32.64] ;  /* 0x0000002420207980 */ /* 0x000f64000c101d00 */
[----:B------:R-:W-:Y:S02]  /*21390*/  IMAD.IADD R21, R21, 0x1, R77 ;  /* 0x0000000115157824 */ /* 0x000fe400078e024d */
[----:B------:R-:W-:Y:S01]  /*213a0*/  IMAD R80, R80, UR4, RZ ;  /* 0x0000000450507c24 */ /* 0x000fe2000f8e02ff */
[----:B------:R-:W5:Y:S01]  /*213b0*/  LD.E.128 R36, desc[UR36][R36.64] ;  /* 0x0000002424247980 */ /* 0x000f62000c101d00 */
[----:B------:R-:W-:-:S03]  /*213c0*/  IMAD.WIDE.U32 R20, R86, UR4, R20 ;  /* 0x0000000456147c25 */ /* 0x000fc6000f8e0014 */
[----:B------:R-:W5:Y:S01]  /*213d0*/  LD.E.128 R40, desc[UR36][R40.64] ;  /* 0x0000002428287980 */ /* 0x000f62000c101d00 */
[----:B------:R-:W-:Y:S01]  /*213e0*/  IMAD R77, R86, UR5, R80 ;  /* 0x00000005564d7c24 */ /* 0x000fe2000f8e0250 */
[----:B------:R-:W-:Y:S02]  /*213f0*/  ULDC.64 UR4, c[0x0][0xaf0] ;  /* 0x0002bc0000047ab9 */ /* 0x000fe40000000a00 */
[----:B------:R-:W5:Y:S01]  /*21400*/  LD.E.128 R44, desc[UR36][R44.64] ;  /* 0x000000242c2c7980 */ /* 0x000f62000c101d00 */
[----:B------:R-:W-:Y:S02]  /*21410*/  IMAD.IADD R21, R21, 0x1, R77 ;  /* 0x0000000115157824 */ /* 0x000fe400078e024d */
[----:B0-----:R-:W-:Y:S01]  /*21420*/  @P2 IMAD.HI.U32 R0, R83, R76, RZ ;  /* 0x0000004c53002227 */ /* 0x001fe200078e00ff */
[----:B------:R-:W-:Y:S01]  /*21430*/  MOV R77, R83 ;  /* 0x00000053004d7202 */ /* 0x000fe20000000f00 */
[----:B------:R-:W5:Y:S03]  /*21440*/  LD.E.128 R48, desc[UR36][R48.64] ;  /* 0x0000002430307980 */ /* 0x000f66000c101d00 */
[----:B-1----:R-:W-:Y:S01]  /*21450*/  @P2 SHF.R.U32.HI R77, RZ, R79, R0 ;  /* 0x0000004fff4d2219 */ /* 0x002fe20000011600 */
[----:B------:R-:W-:Y:S01]  /*21460*/  IMAD R78, R78, UR4, RZ ;  /* 0x000000044e4e7c24 */ /* 0x000fe2000f8e02ff */
[----:B------:R-:W5:Y:S02]  /*21470*/  LD.E.128 R52, desc[UR36][R52.64] ;  /* 0x0000002434347980 */ /* 0x000f64000c101d00 */
[--C-:B------:R-:W-:Y:S01]  /*21480*/  SHF.R.S32.HI R0, RZ, 0x1f, R77.reuse ;  /* 0x0000001fff007819 */ /* 0x100fe2000001144d */
[----:B------:R-:W-:Y:S01]  /*21490*/  IMAD.MOV R76, RZ, RZ, -R77 ;  /* 0x000000ffff4c7224 */ /* 0x000fe200078e0a4d */
[----:B------:R-:W5:Y:S01]  /*214a0*/  LD.E.128 R56, desc[UR36][R56.64] ;  /* 0x0000002438387980 */ /* 0x000f62000c101d00 */
[----:B------:R-:W-:-:S02]  /*214b0*/  IMAD R79, R81, UR5, R78 ;  /* 0x00000005514f7c24 */ /* 0x000fc4000f8e024e */
[----:B------:R-:W-:Y:S01]  /*214c0*/  IMAD.WIDE.U32 R20, R81, UR4, R20 ;  /* 0x0000000451147c25 */ /* 0x000fe2000f8e0014 */
[----:B------:R-:W-:Y:S01]  /*214d0*/  ULDC.64 UR4, c[0x0][0xae0] ;  /* 0x0002b80000047ab9 */ /* 0x000fe20000000a00 */
[----:B------:R-:W5:Y:S02]  /*214e0*/  LD.E.128 R60, desc[UR36][R60.64] ;  /* 0x000000243c3c7980 */ /* 0x000f64000c101d00 */
[----:B------:R-:W-:Y:S02]  /*214f0*/  IMAD R0, R0, UR4, RZ ;  /* 0x0000000400007c24 */ /* 0x000fe4000f8e02ff */
[----:B------:R-:W-:Y:S01]  /*21500*/  IMAD R3, R3, R76, R83 ;  /* 0x0000004c03037224 */ /* 0x000fe200078e0253 */
[----:B------:R-:W5:Y:S01]  /*21510*/  LD.E.128 R64, desc[UR36][R64.64] ;  /* 0x0000002440407980 */ /* 0x000f62000c101d00 */
[----:B------:R-:W-:Y:S02]  /*21520*/  IMAD.IADD R21, R21, 0x1, R79 ;  /* 0x0000000115157824 */ /* 0x000fe400078e024f */
[C---:B------:R-:W-:Y:S01]  /*21530*/  IMAD R79, R77.reuse, UR5, R0 ;  /* 0x000000054d4f7c24 */ /* 0x040fe2000f8e0200 */
[----:B------:R-:W-:Y:S01]  /*21540*/  SHF.R.S32.HI R0, RZ, 0x1f, R3 ;  /* 0x0000001fff007819 */ /* 0x000fe20000011403 */
[----:B------:R-:W-:Y:S01]  /*21550*/  IMAD.WIDE.U32 R20, R77, UR4, R20 ;  /* 0x000000044d147c25 */ /* 0x000fe2000f8e0014 */
[----:B------:R-:W-:Y:S01]  /*21560*/  ULDC.64 UR4, c[0x0][0xad8] ;  /* 0x0002b60000047ab9 */ /* 0x000fe20000000a00 */
[----:B------:R-:W5:Y:S02]  /*21570*/  LD.E.128 R68, desc[UR36][R68.64] ;  /* 0x0000002444447980 */ /* 0x000f64000c101d00 */
[----:B------:R-:W-:-:S02]  /*21580*/  IMAD.IADD R21, R21, 0x1, R79 ;  /* 0x0000000115157824 */ /* 0x000fc400078e024f */
[----:B------:R-:W5:Y:S01]  /*21590*/  LD.E.128 R72, desc[UR36][R72.64] ;  /* 0x0000002448487980 */ /* 0x000f62000c101d00 */
[----:B------:R-:W-:Y:S01]  /*215a0*/  IMAD R0, R0, UR4, RZ ;  /* 0x0000000400007c24 */ /* 0x000fe2000f8e02ff */
[----:B------:R-:W-:Y:S01]  /*215b0*/  @!PT LDS RZ, [RZ] ;  /* 0x00000000fffff984 */ /* 0x000fe20000000800 */
[----:B------:R-:W-:Y:S01]  /*215c0*/  @!PT LDS RZ, [RZ] ;  /* 0x00000000fffff984 */ /* 0x000fe20000000800 */
[----:B------:R-:W-:Y:S01]  /*215d0*/  @!PT LDS RZ, [RZ] ;  /* 0x00000000fffff984 */ /* 0x000fe20000000800 */
[----:B------:R-:W-:Y:S01]  /*215e0*/  @!PT LDS RZ, [RZ] ;  /* 0x00000000fffff984 */ /* 0x000fe20000000800 */
[----:B------:R0:W-:Y:S06]  /*215f0*/  MEMBAR.ALL.CTA ;  /* 0x0000000000007992 */ /* 0x0001ec0000008000 */
[----:B0-----:R-:W0:Y:S01]  /*21600*/  FENCE.VIEW.ASYNC.S ;  /* 0x00000000000073c6 */ /* 0x001e220000000000 */
[C---:B------:R-:W-:Y:S02]  /*21610*/  IMAD R79, R3.reuse, UR5, R0 ;  /* 0x00000005034f7c24 */ /* 0x040fe4000f8e0200 */
[----:B------:R-:W-:Y:S01]  /*21620*/  IMAD.WIDE.U32 R20, R3, UR4, R20 ;  /* 0x0000000403147c25 */ /* 0x000fe2000f8e0014 */
[----:B------:R-:W-:-:S03]  /*21630*/  ULDC.64 UR4, c[0x0][0xa80] ;  /* 0x0002a00000047ab9 */ /* 0x000fc60000000a00 */
[----:B------:R-:W-:Y:S01]  /*21640*/  IMAD.IADD R85, R221, 0x1, R84 ;  /* 0x00000001dd557824 */ /* 0x000fe200078e0254 */
[----:B------:R-:W-:Y:S02]  /*21650*/  IADD3 R21, R21, R79, RZ ;  /* 0x0000004f15157210 */ /* 0x000fe40007ffe0ff */
[----:B------:R-:W-:Y:S01]  /*21660*/  LEA R83, P2, R20, UR4, 0x1 ;  /* 0x0000000414537c11 */ /* 0x000fe2000f8408ff */
[----:B------:R-:W-:-:S03]  /*21670*/  VIADD R0, R22, 0x38820 ;  /* 0x0003882016007836 */ /* 0x000fc60000000000 */
[----:B------:R-:W-:Y:S02]  /*21680*/  LEA.HI.X R84, R20, UR5, R21, 0x1, P2 ;  /* 0x0000000514547c11 */ /* 0x000fe400090f0c15 */
[CC--:B------:R-:W-:Y:S02]  /*21690*/  ISETP.GE.AND P2, PT, R85.reuse, R82.reuse, PT ;  /* 0x000000525500720c */ /* 0x0c0fe40003f46270 */
[----:B------:R-:W-:Y:S01]  /*216a0*/  PRMT R0, RZ, 0x654, R0 ;  /* 0x00000654ff007816 */ /* 0x000fe20000000000 */
[C---:B------:R-:W-:Y:S02]  /*216b0*/  VIADD R3, R85.reuse, 0x20 ;  /* 0x0000002055037836 */ /* 0x040fe40000000000 */
[----:B------:R-:W-:Y:S02]  /*216c0*/  VIADD R77, R85, 0x40 ;  /* 0x00000040554d7836 */ /* 0x000fe40000000000 */
[C---:B------:R-:W-:Y:S01]  /*216d0*/  VIADD R87, R2.reuse, 0x80 ;  /* 0x0000008002577836 */ /* 0x040fe20000000000 */
[----:B0-----:R0:W-:Y:S01]  /*216e0*/  SYNCS.ARRIVE.TRANS64.RED.A1T0 RZ, [R0+URZ], RZ ;  /* 0x000000ff00ff79a7 */ /* 0x0011e2000810043f */
[----:B------:R-:W-:Y:S01]  /*216f0*/  VIADD R89, R2, 0xc0 ;  /* 0x000000c002597836 */ /* 0x000fe20000000000 */
[----:B------:R1:W2:Y:S01]  /*21700*/  SHFL.IDX PT, R80, R83, RZ, 0x181f ;  /* 0x00181fff53507589 */ /* 0x0002a200000e0000 */
[----:B------:R-:W-:-:S02]  /*21710*/  ISETP.GE.AND P1, PT, R3, R82, PT ;  /* 0x000000520300720c */ /* 0x000fc40003f26270 */
[----:B------:R-:W-:Y:S01]  /*21720*/  ISETP.GE.AND P0, PT, R77, R82, PT ;  /* 0x000000524d00720c */ /* 0x000fe20003f06270 */
[----:B0-----:R1:W0:Y:S01]  /*21730*/  SHFL.IDX PT, R0, R84, RZ, 0x181f ;  /* 0x00181fff54007589 */ /* 0x00122200000e0000 */
[----:B------:R-:W-:Y:S02]  /*21740*/  SHF.R.S32.HI R91, RZ, 0x1f, R2 ;  /* 0x0000001fff5b7819 */ /* 0x000fe40000011402 */
[----:B------:R-:W-:Y:S02]  /*21750*/  SHF.R.S32.HI R86, RZ, 0x1f, R87 ;  /* 0x0000001fff567819 */ /* 0x000fe40000011457 */
[----:B------:R-:W-:Y:S01]  /*21760*/  SHF.R.S32.HI R88, RZ, 0x1f, R89 ;  /* 0x0000001fff587819 */ /* 0x000fe20000011459 */
[----:B------:R-:W-:Y:S06]  /*21770*/  @P2 BRA `(.L_x_3143) ;  /* 0x0000000000442947 */ /* 0x000fec0003800000 */
[----:B------:R-:W-:Y:S02]  /*21780*/  ULDC UR4, c[0x0][0xac8] ;  /* 0x0002b20000047ab9 */ /* 0x000fe40000000800 */
[----:B------:R-:W-:Y:S02]  /*21790*/  ISETP.GE.AND P2, PT, R2, UR4, PT ;  /* 0x0000000402007c0c */ /* 0x000fe4000bf46270 */
[----:B------:R-:W-:Y:S02]  /*217a0*/  ISETP.GE.AND P3, PT, R19, UR4, PT ;  /* 0x0000000413007c0c */ /* 0x000fe4000bf66270 */
[----:B------:R-:W-:-:S09]  /*217b0*/  ISETP.GE.AND P4, PT, R87, UR4, PT ;  /* 0x0000000457007c0c */ /* 0x000fd2000bf86270 */
[----:B--2---:R-:W-:-:S04]  /*217c0*/  @!P2 LEA R20, P5, R2, R80, 0x1 ;  /* 0x000000500214a211 */ /* 0x004fc800078a08ff */
[----:B0-----:R-:W-:Y:S02]  /*217d0*/  @!P2 LEA.HI.X R21, R2, R0, R91, 0x1, P5 ;  /* 0x000000000215a211 */ /* 0x001fe400028f0c5b */
        /* <DEDUP_REMOVED lines=11> */
.L_x_3143:
[----:B------:R-:W-:Y:S05]  /*21890*/  BSYNC B1 ;  /* 0x0000000000017941 */ /* 0x000fea0003800000 */
.L_x_3142:
[----:B0-----:R0:W4:Y:S01]  /*218a0*/  SHFL.IDX PT, R0, R84, 0x1, 0x181f ;  /* 0x00381f0054007f89 */ /* 0x00112200000e0000 */
        /* <DEDUP_REMOVED lines=20> */
.L_x_3145:
[----:B------:R-:W-:Y:S05]  /*219f0*/  BSYNC B1 ;  /* 0x0000000000017941 */ /* 0x000fea0003800000 */
.L_x_3144:
        /* <DEDUP_REMOVED lines=21> */
.L_x_3147:
[----:B------:R-:W-:Y:S05]  /*21b50*/  BSYNC B1 ;  /* 0x0000000000017941 */ /* 0x000fea0003800000 */
.L_x_3146:
[----:B------:R-:W-:Y:S01]  /*21b60*/  VIADD R3, R85, 0x60 ;  /* 0x0000006055037836 */ /* 0x000fe20000000000 */
[----:B01--4-:R-:W0:Y:S04]  /*21b70*/  SHFL.IDX PT, R84, R84, 0x3, 0x181f ;  /* 0x00781f0054547f89 */ /* 0x013e2800000e0000 */
[----:B------:R-:W-:Y:S01]  /*21b80*/  ISETP.GE.AND P0, PT, R3, R82, PT ;  /* 0x000000520300720c */ /* 0x000fe20003f06270 */
[----:B------:R-:W1:-:S12]  /*21b90*/  SHFL.IDX PT, R83, R83, 0x3, 0x181f ;  /* 0x00781f0053537f89 */ /* 0x000e5800000e0000 */
[----:B------:R-:W-:Y:S05]  /*21ba0*/  @P0 BRA `(.L_x_3148) ;  /* 0x0000000c00e00947 */ /* 0x000fea0003800000 */
[----:B------:R-:W-:Y:S02]  /*21bb0*/  ULDC UR4, c[0x0][0xac8] ;  /* 0x0002b20000047ab9 */ /* 0x000fe40000000800 */
[----:B------:R-:W-:Y:S02]  /*21bc0*/  ISETP.GE.AND P3, PT, R2, UR4, PT ;  /* 0x0000000402007c0c */ /* 0x000fe4000bf66270 */
[----:B------:R-:W-:Y:S02]  /*21bd0*/  ISETP.GE.AND P4, PT, R19, UR4, PT ;  /* 0x0000000413007c0c */ /* 0x000fe4000bf86270 */
[----:B------:R-:W-:-:S09]  /*21be0*/  ISETP.GE.AND P5, PT, R87, UR4, PT ;  /* 0x0000000457007c0c */ /* 0x000fd2000bfa6270 */
[CC--:B-1----:R-:W-:Y:S02]  /*21bf0*/  @!P3 LEA R4, P0, R2.reuse, R83.reuse, 0x1 ;  /* 0x000000530204b211 */ /* 0x0c2fe400078008ff */
        /* <DEDUP_REMOVED lines=10> */
[----:B------:R-:W-:-:S04]  /*21ca0*/  LEA R2, P0, R89, R83, 0x1 ;  /* 0x0000005359027211 */ /* 0x000fc800078008ff */
[----:B------:R-:W-:-:S05]  /*21cb0*/  LEA.HI.X R3, R89, R84, R88, 0x1, P0 ;  /* 0x0000005459037211 */ /* 0x000fca00000f0c58 */
[----:B------:R0:W-:Y:S01]  /*21cc0*/  ST.E.128 desc[UR36][R2.64], R72 ;  /* 0x0000004802007985 */ /* 0x0001e2000c101d24 */
[----:B------:R-:W-:Y:S05]  /*21cd0*/  BRA `(.L_x_3148) ;  /* 0x0000000c00947947 */ /* 0x000fea0003800000 */
.L_x_3139:
[----:B------:R-:W2:Y:S01]  /*21ce0*/  LDL R9, [R1+0x18] ;  /* 0x0000180001097983 */ /* 0x000ea20000100800 */
[----:B------:R-:W-:-:S03]  /*21cf0*/  ULDC.64 UR4, c[0x0][0xc00] ;  /* 0x0003000000047ab9 */ /* 0x000fc60000000a00 */
[----:B------:R-:W3:Y:S01]  /*21d00*/  LDL R8, [R1+0x38] ;  /* 0x0000380001087983 */ /* 0x000ee20000100800 */
[----:B------:R-:W-:Y:S01]  /*21d10*/  ISETP.NE.U32.AND P0, PT, RZ, UR4, PT ;  /* 0x00000004ff007c0c */ /* 0x000fe2000bf05070 */
[----:B------:R-:W-:Y:S01]  /*21d20*/  IMAD.MOV.U32 R0, RZ, RZ, RZ ;  /* 0x000000ffff007224 */ /* 0x000fe200078e00ff */
[----:B------:R-:W4:Y:S02]  /*21d30*/  LDC R25, c[0x0][0xbe8] ;  /* 0x0002fa00ff197b82 */ /* 0x000f240000000800 */
[----:B------:R-:W-:Y:S01]  /*21d40*/  ISETP.NE.AND.EX P0, PT, RZ, UR5, PT, P0 ;  /* 0x00000005ff007c0c */ /* 0x000fe2000bf05300 */
[C---:B--2---:R-:W-:Y:S01]  /*21d50*/  IMAD.SHL.U32 R4, R9.reuse, 0x4, RZ ;  /* 0x0000000409047824 */ /* 0x044fe200078e00ff */
[----:B---3--:R-:W-:-:S04]  /*21d60*/  SHF.L.U64.HI R5, R9, 0x2, R8 ;  /* 0x0000000209057819 */ /* 0x008fc80000010208 */
        /* <DEDUP_REMOVED lines=21> */
.L_x_3149:
        /* <DEDUP_REMOVED lines=9> */
[----:B------:R-:W-:Y:S01]  /*21f50*/  IADD3 R8, R14, -0x80, R7 ;  /* 0xffffff800e087810 */ /* 0x000fe20007ffe007 */
[----:B--2---:R-:W-:-:S05]  /*21f60*/  IMAD R2, R6, R9, RZ ;  /* 0x0000000906027224 */ /* 0x004fca00078e02ff */
[----:B------:R-:W-:-:S13]  /*21f70*/  ISETP.GE.AND P0, PT, R8, R2, PT ;  /* 0x000000020800720c */ /* 0x000fda0003f06270 */
[----:B------:R-:W-:Y:S05]  /*21f80*/  @P0 BRA `(.L_x_3151) ;  /* 0x0000000000840947 */ /* 0x000fea0003800000 */
[----:B------:R-:W-:Y:S01]  /*21f90*/  ISETP.NE.AND P0, PT, R9, 0x1, PT ;  /* 0x000000010900780c */ /* 0x000fe20003f05270 */
[----:B------:R-:W-:Y:S01]  /*21fa0*/  ULDC.64 UR4, c[0x0][0xb90] ;  /* 0x0002e40000047ab9 */ /* 0x000fe20000000a00 */
[----:B------:R-:W-:Y:S02]  /*21fb0*/  IMAD.MOV.U32 R2, RZ, RZ, R0 ;  /* 0x000000ffff027224 */ /* 0x000fe400078e0000 */
[----:B------:R-:W-:Y:S02]  /*21fc0*/  IMAD R7, R10, UR4, RZ ;  /* 0x000000040a077c24 */ /* 0x000fe4000f8e02ff */
[----:B------:R-:W-:Y:S02]  /*21fd0*/  IMAD.MOV.U32 R3, RZ, RZ, R11 ;  /* 0x000000ffff037224 */ /* 0x000fe400078e000b */
[----:B------:R-:W-:Y:S02]  /*21fe0*/  IMAD.MOV.U32 R5, RZ, RZ, R8 ;  /* 0x000000ffff057224 */ /* 0x000fe400078e0008 */
[----:B------:R-:W-:-:S03]  /*21ff0*/  IMAD.WIDE.U32 R2, R20, UR4, R2 ;  /* 0x0000000414027c25 */ /* 0x000fc6000f8e0002 */
        /* <DEDUP_REMOVED lines=26> */
.L_x_3151:
[----:B------:R-:W-:Y:S05]  /*221a0*/  BSYNC B1 ;  /* 0x0000000000017941 */ /* 0x000fea0003800000 */
.L_x_3150:
[----:B------:R-:W-:Y:S01]  /*221b0*/  SHF.R.S32.HI R15, RZ, 0x1f, R24 ;  /* 0x0000001fff0f7819 */ /* 0x000fe20000011418 */
[----:B------:R-:W4:Y:S01]  /*221c0*/  @P2 LDC R9, c[0x0][0xbf0] ;  /* 0x0002fc00ff092b82 */ /* 0x000f220000000800 */
[----:B------:R-:W-:Y:S02]  /*221d0*/  ULDC.64 UR4, c[0x0][0xaa0] ;  /* 0x0002a80000047ab9 */ /* 0x000fe40000000a00 */
[----:B------:R-:W-:Y:S01]  /*221e0*/  LEA.HI R15, R15, R24, RZ, 0x3 ;  /* 0x000000180f0f7211 */ /* 0x000fe200078f18ff */
[----:B--2---:R-:W-:-:S03]  /*221f0*/  IMAD R3, R11, UR4, RZ ;  /* 0x000000040b037c24 */ /* 0x004fc6000f8e02ff */
[----:B------:R-:W-:Y:S01]  /*22200*/  LOP3.LUT R15, R15, 0xfffffff8, RZ, 0xc0, !PT ;  /* 0xfffffff80f0f7812 */ /* 0x000fe200078ec0ff */
[C---:B------:R-:W-:Y:S02]  /*22210*/  IMAD R5, R0.reuse, UR5, R3 ;  /* 0x0000000500057c24 */ /* 0x040fe4000f8e0203 */
[----:B------:R-:W-:Y:S01]  /*22220*/  IMAD.WIDE.U32 R2, R0, UR4, RZ ;  /* 0x0000000400027c25 */ /* 0x000fe2000f8e00ff */
[----:B------:R-:W-:Y:S01]  /*22230*/  IADD3 R15, R24, -R15, RZ ;  /* 0x8000000f180f7210 */ /* 0x000fe20007ffe0ff */
[----:B------:R-:W-:Y:S01]  /*22240*/  ULDC.64 UR4, c[0x0][0xae8] ;  /* 0x0002ba0000047ab9 */ /* 0x000fe20000000a00 */
[----:B------:R-:W-:Y:S01]  /*22250*/  SHF.R.S32.HI R24, RZ, 0x1f, R19 ;  /* 0x0000001fff187819 */ /* 0x000fe20000011413 */
[----:B------:R-:W-:Y:S02]  /*22260*/  IMAD R0, R10, UR4, RZ ;  /* 0x000000040a007c24 */ /* 0x000fe4000f8e02ff */
[----:B------:R-:W-:Y:S02]  /*22270*/  IMAD R4, R15, 0x20, R221 ;  /* 0x000000200f047824 */ /* 0x000fe400078e02dd */
[----:B------:R-:W-:-:S02]  /*22280*/  IMAD.IADD R3, R3, 0x1, R5 ;  /* 0x0000000103037824 */ /* 0x000fc400078e0205 */
[----:B------:R-:W-:Y:S02]  /*22290*/  IMAD.IADD R8, R14, 0x1, R4 ;  /* 0x000000010e087824 */ /* 0x000fe400078e0204 */
[----:B------:R-:W-:Y:S02]  /*222a0*/  IMAD R7, R20, UR5, R0 ;  /* 0x0000000514077c24 */ /* 0x000fe4000f8e0200 */
[----:B---3--:R-:W-:-:S04]  /*222b0*/  @P2 IMAD.HI.U32 R0, R8, R27, RZ ;  /* 0x0000001b08002227 */ /* 0x008fc800078e00ff */
[----:B------:R-:W-:Y:S01]  /*222c0*/  IMAD.WIDE.U32 R2, R20, UR4, R2 ;  /* 0x0000000414027c25 */ /* 0x000fe2000f8e0002 */
[----:B------:R-:W-:-:S03]  /*222d0*/  ULDC.64 UR4, c[0x0][0xaf0] ;  /* 0x0002bc0000047ab9 */ /* 0x000fc60000000a00 */
[----:B------:R-:W-:Y:S01]  /*222e0*/  IMAD.MOV.U32 R5, RZ, RZ, R8 ;  /* 0x000000ffff057224 */ /* 0x000fe200078e0008 */
[----:B----4-:R-:W-:Y:S01]  /*222f0*/  @P2 SHF.R.U32.HI R5, RZ, R9, R0 ;  /* 0x00000009ff052219 */ /* 0x010fe20000011600 */
[----:B------:R-:W-:Y:S02]  /*22300*/  IMAD.IADD R3, R3, 0x1, R7 ;  /* 0x0000000103037824 */ /* 0x000fe400078e0207 */
[----:B------:R-:W-:Y:S01]  /*22310*/  IMAD R4, R12, UR4, RZ ;  /* 0x000000040c047c24 */ /* 0x000fe2000f8e02ff */
[--C-:B------:R-:W-:Y:S01]  /*22320*/  SHF.R.S32.HI R0, RZ, 0x1f, R5.reuse ;  /* 0x0000001fff007819 */ /* 0x100fe20000011405 */
[----:B------:R-:W-:Y:S02]  /*22330*/  IMAD.MOV R7, RZ, RZ, -R5 ;  /* 0x000000ffff077224 */ /* 0x000fe400078e0a05 */
[C---:B------:R-:W-:Y:S02]  /*22340*/  IMAD R9, R13.reuse, UR5, R4 ;  /* 0x000000050d097c24 */ /* 0x040fe4000f8e0204 */
[----:B------:R-:W-:Y:S01]  /*22350*/  IMAD.WIDE.U32 R2, R13, UR4, R2 ;  /* 0x000000040d027c25 */ /* 0x000fe2000f8e0002 */
[----:B------:R-:W-:-:S03]  /*22360*/  ULDC.64 UR4, c[0x0][0xae0] ;  /* 0x0002b80000047ab9 */ /* 0x000fc60000000a00 */
[----:B------:R-:W-:Y:S02]  /*22370*/  IMAD R7, R25, R7, R8 ;  /* 0x0000000719077224 */ /* 0x000fe400078e0208 */
[----:B------:R-:W-:Y:S02]  /*22380*/  IMAD R4, R0, UR4, RZ ;  /* 0x0000000400047c24 */ /* 0x000fe4000f8e02ff */
[----:B------:R-:W-:Y:S01]  /*22390*/  IMAD.IADD R3, R3, 0x1, R9 ;  /* 0x0000000103037824 */ /* 0x000fe200078e0209 */
[----:B------:R-:W-:Y:S01]  /*223a0*/  SHF.R.S32.HI R0, RZ, 0x1f, R7 ;  /* 0x0000001fff007819 */ /* 0x000fe20000011407 */
[C---:B------:R-:W-:Y:S02]  /*223b0*/  IMAD R9, R5.reuse, UR5, R4 ;  /* 0x0000000505097c24 */ /* 0x040fe4000f8e0204 */
[----:B------:R-:W-:Y:S01]  /*223c0*/  IMAD.WIDE.U32 R2, R5, UR4, R2 ;  /* 0x0000000405027c25 */ /* 0x000fe2000f8e0002 */
[----:B------:R-:W-:-:S03]  /*223d0*/  ULDC.64 UR4, c[0x0][0xad8] ;  /* 0x0002b60000047ab9 */ /* 0x000fc60000000a00 */
[----:B------:R-:W-:Y:S01]  /*223e0*/  IMAD R0, R0, UR4, RZ ;  /* 0x0000000400007c24 */ /* 0x000fe2000f8e02ff */
[----:B------:R-:W-:-:S03]  /*223f0*/  IADD3 R3, R3, R9, RZ ;  /* 0x0000000903037210 */ /* 0x000fc60007ffe0ff */
[C---:B------:R-:W-:Y:S02]  /*22400*/  IMAD R9, R7.reuse, UR5, R0 ;  /* 0x0000000507097c24 */ /* 0x040fe4000f8e0200 */
[----:B------:R-:W-:Y:S01]  /*22410*/  IMAD.WIDE.U32 R4, R7, UR4, R2 ;  /* 0x0000000407047c25 */ /* 0x000fe2000f8e0002 */
[----:B------:R-:W-:-:S03]  /*22420*/  ULDC.64 UR4, c[0x0][0xa80] ;  /* 0x0002a00000047ab9 */ /* 0x000fc60000000a00 */
[----:B------:R-:W-:Y:S01]  /*22430*/  IMAD.SHL.U32 R7, R15, 0x8, RZ ;  /* 0x000000080f077824 */ /* 0x000fe200078e00ff */
[C---:B------:R-:W-:Y:S01]  /*22440*/  LEA R2, P0, R4.reuse, UR4, 0x1 ;  /* 0x0000000404027c11 */ /* 0x040fe2000f8008ff */
[----:B------:R-:W-:Y:S01]  /*22450*/  IMAD.IADD R3, R5, 0x1, R9 ;  /* 0x0000000105037824 */ /* 0x000fe200078e0209 */
[----:B------:R-:W-:Y:S01]  /*22460*/  UMOV UR4, 0xffffffff ;  /* 0xffffffff00047882 */ /* 0x000fe20000000000 */
[C---:B------:R-:W-:Y:S01]  /*22470*/  VIADD R9, R7.reuse, 0xc0 ;  /* 0x000000c007097836 */ /* 0x040fe20000000000 */
[----:B------:R-:W-:Y:S01]  /*22480*/  SHF.R.S32.HI R8, RZ, 0x1f, R7 ;  /* 0x0000001fff087819 */ /* 0x000fe20000011407 */
[----:B------:R-:W-:Y:S01]  /*22490*/  VIADD R21, R7, 0x80 ;  /* 0x0000008007157836 */ /* 0x000fe20000000000 */
[----:B------:R-:W-:Y:S01]  /*224a0*/  LEA.HI.X R3, R4, UR5, R3, 0x1, P0 ;  /* 0x0000000504037c11 */ /* 0x000fe200080f0c03 */
[----:B------:R-:W-:Y:S01]  /*224b0*/  IMAD.IADD R5, R221, 0x1, R14 ;  /* 0x00000001dd057824 */ /* 0x000fe200078e020e */
[----:B------:R-:W-:Y:S02]  /*224c0*/  SHF.R.S32.HI R10, RZ, 0x1f, R9 ;  /* 0x0000001fff0a7819 */ /* 0x000fe40000011409 */
[----:B------:R-:W-:Y:S01]  /*224d0*/  SHF.R.S32.HI R20, RZ, 0x1f, R21 ;  /* 0x0000001fff147819 */ /* 0x000fe20000011415 */
[----:B------:R-:W-:Y:S06]  /*224e0*/  BRA.DIV UR4, `(.L_x_3152) ;  /* 0x000000d204107947 */ /* 0x000fec000b800000 */
[----:B------:R2:W3:Y:S04]  /*224f0*/  SHFL.IDX PT, R0, R3, RZ, 0x181f ;  /* 0x00181fff03007589 */ /* 0x0004e800000e0000 */
[----:B------:R2:W4:Y:S02]  /*22500*/  SHFL.IDX PT, R14, R2, RZ, 0x181f ;  /* 0x00181fff020e7589 */ /* 0x00052400000e0000 */
.L_x_3469:
        /* <DEDUP_REMOVED lines=10> */
[----:B------:R-:W-:Y:S02]  /*225b0*/  @!P2 LEA R26, P4, R19, R14, 0x1 ;  /* 0x0000000e131aa211 */ /* 0x000fe400078808ff */
        /* <DEDUP_REMOVED lines=10> */
.L_x_3154:
[----:B------:R-:W-:Y:S05]  /*22660*/  BSYNC B1 ;  /* 0x0000000000017941 */ /* 0x000fea0003800000 */
.L_x_3153:
[----:B------:R-:W-:-:S03]  /*22670*/  UMOV UR4, 0xffffffff ;  /* 0xffffffff00047882 */ /* 0x000fc60000000000 */
[----:B------:R-:W-:Y:S05]  /*22680*/  BRA.DIV UR4, `(.L_x_3155) ;  /* 0x000000ce04dc7947 */ /* 0x000fea000b800000 */
[----:B---3--:R3:W0:Y:S04]  /*22690*/  SHFL.IDX PT, R0, R3, 0x1, 0x181f ;  /* 0x00381f0003007f89 */ /* 0x00862800000e0000 */
[----:B----4-:R3:W4:Y:S02]  /*226a0*/  SHFL.IDX PT, R14, R2, 0x1, 0x181f ;  /* 0x00381f00020e7f89 */ /* 0x01072400000e0000 */
.L_x_3473:
        /* <DEDUP_REMOVED lines=21> */
.L_x_3157:
[----:B------:R-:W-:Y:S05]  /*22800*/  BSYNC B1 ;  /* 0x0000000000017941 */ /* 0x000fea0003800000 */
.L_x_3156:
[----:B------:R-:W-:-:S03]  /*22810*/  UMOV UR4, 0xffffffff ;  /* 0xffffffff00047882 */ /* 0x000fc60000000000 */
[----:B------:R-:W-:Y:S05]  /*22820*/  BRA.DIV UR4, `(.L_x_3158) ;  /* 0x000000ce04bc7947 */ /* 0x000fea000b800000 */
[----:B0-----:R0:W0:Y:S04]  /*22830*/  SHFL.IDX PT, R0, R3, 0x2, 0x181f ;  /* 0x00581f0003007f89 */ /* 0x00102800000e0000 */
[----:B----4-:R4:W0:Y:S02]  /*22840*/  SHFL.IDX PT, R14, R2, 0x2, 0x181f ;  /* 0x00581f00020e7f89 */ /* 0x01082400000e0000 */
.L_x_3477:
        /* <DEDUP_REMOVED lines=21> */
.L_x_3160:
[----:B------:R-:W-:Y:S05]  /*229a0*/  BSYNC B1 ;  /* 0x0000000000017941 */ /* 0x000fea0003800000 */
.L_x_3159:
[----:B------:R-:W-:-:S03]  /*229b0*/  UMOV UR4, 0xffffffff ;  /* 0xffffffff00047882 */ /* 0x000fc60000000000 */
[----:B------:R-:W-:Y:S05]  /*229c0*/  BRA.DIV UR4, `(.L_x_3161) ;  /* 0x000000ce049c7947 */ /* 0x000fea000b800000 */
[----:B0-----:R0:W0:Y:S04]  /*229d0*/  SHFL.IDX PT, R0, R3, 0x3, 0x181f ;  /* 0x00781f0003007f89 */ /* 0x00102800000e0000 */
[----:B------:R0:W0:Y:S02]  /*229e0*/  SHFL.IDX PT, R14, R2, 0x3, 0x181f ;  /* 0x00781f00020e7f89 */ /* 0x00002400000e0000 */
.L_x_3481:
[----:B0-234-:R-:W-:-:S04]  /*229f0*/  IADD3 R2, R5, 0x60, RZ ;  /* 0x0000006005027810 */ /* 0x01dfc80007ffe0ff */
        /* <DEDUP_REMOVED lines=19> */
.L_x_3148:
[----:B------:R-:W-:Y:S05]  /*22b30*/  BSYNC B0 ;  /* 0x0000000000007941 */ /* 0x000fea0003800000 */
.L_x_3138:
[----:B------:R-:W-:Y:S02]  /*22b40*/  ULDC UR4, c[0x0][0xc3c] ;  /* 0x00030f0000047ab9 */ /* 0x000fe40000000800 */
[----:B-1----:R-:W-:-:S13]  /*22b50*/  ISETP.GE.AND P0, PT, R219, UR4, PT ;  /* 0x00000004db007c0c */ /* 0x002fda000bf06270 */
[----:B------:R-:W-:Y:S05]  /*22b60*/  @!P0 BRA `(.L_x_3162) ;  /* 0xfffffde400b88947 */ /* 0x000fea000383ffff */
[----:B------:R-:W-:Y:S05]  /*22b70*/  BRA `(.L_x_2941) ;  /* 0x0000008400c87947 */ /* 0x000fea0003800000 */
.L_x_2939:
[----:B------:R-:W-:-:S08]  /*22b80*/  NOP ;  /* 0x0000000000007918 */ /* 0x000fd00000000000 */
[----:B0-----:R-:W0:-:S00]  /*22b90*/  USETMAXREG.DEALLOC.CTAPOOL 0x28 ;  /* 0x00000028000079c8 */ /* 0x001e0000080e0500 */
[----:B0-----:R-:W2:Y:S01]  /*22ba0*/  LDL.LU R3, [R1] ;  /* 0x0000000001037983 */ /* 0x001ea20000300800 */
[----:B------:R-:W-:-:S06]  /*22bb0*/  LOP3.LUT R0, R0, 0x3, RZ, 0xc0, !PT ;  /* 0x0000000300007812 */ /* 0x000fcc00078ec0ff */
[----:B------:R-:W0:Y:S02]  /*22bc0*/  SHFL.IDX PT, R0, R0, RZ, 0x1f ;  /* 0x00001fff00007589 */ /* 0x000e2400000e0000 */
[----:B0-----:R-:W-:-:S13]  /*22bd0*/  ISETP.NE.AND P0, PT, R0, RZ, PT ;  /* 0x000000ff0000720c */ /* 0x001fda0003f05270 */
[----:B------:R-:W-:Y:S01]  /*22be0*/  @P0 BAR.SYNC.DEFER_BLOCKING 0x5, 0x180 ;  /* 0x0146000000000b1d */ /* 0x000fe20000010000 */
[----:B--2---:R-:W-:-:S04]  /*22bf0*/  LOP3.LUT R3, R3, 0xffffff7f, RZ, 0xc0, !PT ;  /* 0xffffff7f03037812 */ /* 0x004fc800078ec0ff */
[----:B------:R-:W-:-:S05]  /*22c00*/  @P0 LOP3.LUT R3, R3, 0x80, RZ, 0xfc, !PT ;  /* 0x0000008003030812 */ /* 0x000fca00078efcff */
[----:B------:R0:W-:Y:S02]  /*22c10*/  STL [R1], R3 ;  /* 0x0000000301007387 */ /* 0x0001e40000100800 */
[----:B0-----:R-:W-:-:S04]  /*22c20*/  @P0 MOV R3, 0x400 ;  /* 0x0000040000030802 */ /* 0x001fc80000000f00 */
        /* <DEDUP_REMOVED lines=38> */
[----:B0-----:R-:W-:-:S05]  /*22e90*/  IMAD R4, R4, UR5, RZ ;  /* 0x0000000504047c24 */ /* 0x001fca000f8e02ff */
[----:B---3--:R-:W-:Y:S02]  /*22ea0*/  ISETP.GT.AND P6, PT, R4, UR6, PT ;  /* 0x0000000604007c0c */ /* 0x008fe4000bfc4270 */
[----:B------:R-:W-:-:S11]  /*22eb0*/  MOV R3, R4 ;  /* 0x0000000400037202 */ /* 0x000fd60000000f00 */
[----:B------:R-:W-:Y:S05]  /*22ec0*/  @P6 BRA `(.L_x_3164) ;  /* 0x0000000000986947 */ /* 0x000fea0003800000 */
[----:B------:R-:W0:Y:S01]  /*22ed0*/  LDC R10, c[0x0][0xc3c] ;  /* 0x00030f00ff0a7b82 */ /* 0x000e220000000800 */
[----:B------:R-:W-:Y:S01]  /*22ee0*/  IMAD.MOV.U32 R4, RZ, RZ, R3 ;  /* 0x000000ffff047224 */ /* 0x000fe200078e0003 */
[----:B------:R-:W-:Y:S01]  /*22ef0*/  UMOV UR4, URZ ;  /* 0x0000003f00047c82 */ /* 0x000fe20008000000 */
[----:B------:R-:W-:Y:S01]  /*22f00*/  ULDC UR7, c[0x0][0xc3c] ;  /* 0x00030f0000077ab9 */ /* 0x000fe20000000800 */
[----:B------:R-:W-:-:S05]  /*22f10*/  ULDC UR5, c[0x0][0xc38] ;  /* 0x00030e0000057ab9 */ /* 0x000fca0000000800 */
.L_x_3168:
[----:B------:R-:W-:Y:S01]  /*22f20*/  UIADD3 UR4, UR4, 0x1f, URZ ;  /* 0x0000001f04047890 */ /* 0x000fe2000fffe03f */
[----:B------:R-:W-:-:S05]  /*22f30*/  IMAD.U32 R19, RZ, RZ, UR7 ;  /* 0x00000007ff137e24 */ /* 0x000fca000f8e00ff */
[----:B0-----:R-:W-:-:S13]  /*22f40*/  ISETP.LE.AND P6, PT, R10, UR4, PT ;  /* 0x000000040a007c0c */ /* 0x001fda000bfc3270 */
[----:B------:R-:W-:Y:S05]  /*22f50*/  @P6 BRA `(.L_x_3165) ;  /* 0x0000000400b46947 */ /* 0x000fea0003800000 */
[----:B------:R-:W-:Y:S01]  /*22f60*/  VIADD R7, R5, UR4 ;  /* 0x0000000405077c36 */ /* 0x000fe20008000000 */
[----:B------:R-:W-:Y:S01]  /*22f70*/  BSSY B0, `(.L_x_3166) ;  /* 0x0000007000007945 */ /* 0x000fe20003800000 */
[----:B------:R-:W-:-:S03]  /*22f80*/  IMAD.MOV.U32 R0, RZ, RZ, RZ ;  /* 0x000000ffff007224 */ /* 0x000fc600078e00ff */
[----:B------:R-:W-:-:S13]  /*22f90*/  ISETP.GE.OR P6, PT, R7, R10, !P0 ;  /* 0x0000000a0700720c */ /* 0x000fda00047c6670 */
[----:B------:R-:W-:Y:S05]  /*22fa0*/  @P6 BRA `(.L_x_3167) ;  /* 0x00000000000c6947 */ /* 0x000fea0003800000 */
[----:B------:R-:W0:Y:S02]  /*22fb0*/  LDC.64 R2, c[0x0][0xc80] ;  /* 0x00032000ff027b82 */ /* 0x000e240000000a00 */
[----:B0-----:R-:W-:-:S05]  /*22fc0*/  IMAD.WIDE R2, R7, 0x4, R2 ;  /* 0x0000000407027825 */ /* 0x001fca00078e0202 */
[----:B------:R0:W5:Y:S02]  /*22fd0*/  LDG.E R0, desc[UR36][R2.64] ;  /* 0x0000002402007981 */ /* 0x000164000c1e1900 */
.L_x_3167:
[----:B------:R-:W-:Y:S05]  /*22fe0*/  BSYNC B0 ;  /* 0x0000000000007941 */ /* 0x000fea0003800000 */
.L_x_3166:
        /* <DEDUP_REMOVED lines=20> */
.L_x_3164:
        /* <DEDUP_REMOVED lines=20> */
.L_x_3169:
[----:B-1----:R-:W-:Y:S02]  /*23270*/  IMAD.MOV R2, RZ, RZ, -R3 ;  /* 0x000000ffff027224 */ /* 0x002fe400078e0a03 */
[----:B---3--:R-:W-:-:S03]  /*23280*/  IMAD R16, R16, UR5, R11 ;  /* 0x0000000510107c24 */ /* 0x008fc6000f8e020b */
[----:B------:R-:W-:Y:S02]  /*23290*/  MOV R11, R2 ;  /* 0x00000002000b7202 */ /* 0x000fe40000000f00 */
        /* <DEDUP_REMOVED lines=42> */
[-C--:B------:R-:W-:Y:S01]  /*23540*/  @!P1 IADD3 R3, R3, -R8.reuse, RZ ;  /* 0x8000000803039210 */ /* 0x080fe20007ffe0ff */
        /* <DEDUP_REMOVED lines=8> */
[----:B------:R-:W-:Y:S01]  /*235d0*/  @!P1 LOP3.LUT R2, RZ, R18, RZ, 0x33, !PT ;  /* 0x00000012ff029212 */ /* 0x000fe200078e33ff */
[----:B------:R-:W-:-:S03]  /*235e0*/  IMAD.MOV R18, RZ, RZ, -R18 ;  /* 0x000000ffff127224 */ /* 0x000fc600078e0a12 */
[----:B------:R-:W-:Y:S01]  /*235f0*/  LOP3.LUT R17, RZ, R2, RZ, 0x33, !PT ;  /* 0x00000002ff117212 */ /* 0x000fe200078e33ff */
[----:B------:R-:W-:-:S04]  /*23600*/  IMAD R18, R2, R18, R3 ;  /* 0x0000001202127224 */ /* 0x000fc800078e0203 */
[----:B------:R-:W-:Y:S01]  /*23610*/  IMAD.IADD R17, R0, 0x1, R17 ;  /* 0x0000000100117824 */ /* 0x000fe200078e0211 */
[----:B------:R-:W-:Y:S06]  /*23620*/  BRA `(.L_x_3170) ;  /* 0x00000000000c7947 */ /* 0x000fec0003800000 */
.L_x_3165:
[----:B------:R-:W-:Y:S01]  /*23630*/  IMAD.MOV.U32 R17, RZ, RZ, RZ ;  /* 0x000000ffff117224 */ /* 0x000fe200078e00ff */
[----:B------:R-:W-:Y:S01]  /*23640*/  MOV R16, UR6 ;  /* 0x0000000600107c02 */ /* 0x000fe20008000f00 */
[----:B------:R-:W-:-:S07]  /*23650*/  IMAD.MOV.U32 R18, RZ, RZ, RZ ;  /* 0x000000ffff127224 */ /* 0x000fce00078e00ff */
.L_x_3170:
[----:B------:R-:W-:-:S13]  /*23660*/  ISETP.NE.AND P0, PT, R5, RZ, PT ;  /* 0x000000ff0500720c */ /* 0x000fda0003f05270 */
[----:B------:R-:W0:Y:S01]  /*23670*/  @!P0 S2R R3, SR_CgaCtaId ;  /* 0x0000000000038919 */ /* 0x000e220000008800 */
[----:B------:R-:W-:-:S04]  /*23680*/  @!P0 MOV R0, 0x400 ;  /* 0x0000040000008802 */ /* 0x000fc80000000f00 */
[----:B0-----:R-:W-:-:S05]  /*23690*/  @!P0 LEA R0, R3, R0, 0x18 ;  /* 0x0000000003008211 */ /* 0x001fca00078ec0ff */
[----:B------:R2:W-:Y:S01]  /*236a0*/  @!P0 STS.128 [R0+0x388d0], R16 ;  /* 0x0388d01000008388 */ /* 0x0005e20000000c00 */
[----:B------:R-:W-:Y:S06]  /*236b0*/  BAR.ARV 0x5, 0x180 ;  /* 0x0146000000007b1d */ /* 0x000fec0000002000 */
.L_x_3163:
        /* <DEDUP_REMOVED lines=16> */
[----:B------:R-:W-:-:S02]  /*237c0*/  IMAD.MOV.U32 R34, RZ, RZ, 0x1 ;  /* 0x00000001ff227424 */ /* 0x000fc400078e00ff */
[C---:B---3--:R-:W-:Y:S01]  /*237d0*/  IMAD.SHL.U32 R28, R10.reuse, 0x80, RZ ;  /* 0x000000800a1c7824 */ /* 0x048fe200078e00ff */
[----:B------:R-:W-:Y:S01]  /*237e0*/  SHF.R.U32.HI R3, RZ, 0x1, R10 ;  /* 0x00000001ff037819 */ /* 0x000fe2000001160a */
[C---:B------:R-:W-:Y:S01]  /*237f0*/  IMAD.SHL.U32 R5, R10.reuse, 0x2, RZ ;  /* 0x000000020a057824 */ /* 0x040fe200078e00ff */
[----:B------:R-:W-:Y:S02]  /*23800*/  LOP3.LUT R8, R10, 0x7f, RZ, 0xc0, !PT ;  /* 0x0000007f0a087812 */ /* 0x000fe400078ec0ff */
[----:B0-----:R-:W-:Y:S02]  /*23810*/  LOP3.LUT R2, R28, 0x380, RZ, 0xc0, !PT ;  /* 0x000003801c027812 */ /* 0x001fe400078ec0ff */
[----:B------:R-:W-:Y:S01]  /*23820*/  R2P PR, R10, 0x6 ;  /* 0x000000060a007804 */ /* 0x000fe20000000000 */
[----:B------:R-:W-:Y:S01]  /*23830*/  IMAD.SHL.U32 R7, R8, 0x40, RZ ;  /* 0x0000004008077824 */ /* 0x000fe200078e00ff */
[----:B------:R-:W-:Y:S02]  /*23840*/  LOP3.LUT R3, R2, 0x30, R3, 0xf8, !PT ;  /* 0x0000003002037812 */ /* 0x000fe400078ef803 */
[----:B--2---:R-:W-:Y:S01]  /*23850*/  R2UR UR5, R0 ;  /* 0x00000000000572ca */ /* 0x004fe200000e0000 */
[----:B------:R-:W-:-:S05]  /*23860*/  IMAD.SHL.U32 R0, R10, 0x10, RZ ;  /* 0x000000100a007824 */ /* 0x000fca00078e00ff */
[----:B------:R-:W-:Y:S02]  /*23870*/  LOP3.LUT R4, R0, 0x3f0, RZ, 0xc0, !PT ;  /* 0x000003f000047812 */ /* 0x000fe400078ec0ff */
[----:B------:R-:W-:Y:S02]  /*23880*/  LOP3.LUT R3, R3, 0x70, R0, 0x78, !PT ;  /* 0x0000007003037812 */ /* 0x000fe400078e7800 */
[----:B------:R-:W-:Y:S02]  /*23890*/  LOP3.LUT R9, R4, 0x70, R5, 0x78, !PT ;  /* 0x0000007004097812 */ /* 0x000fe400078e7805 */
[----:B------:R-:W-:Y:S01]  /*238a0*/  LOP3.LUT R5, R2, 0x10, R10, 0xf8, !PT ;  /* 0x0000001002057812 */ /* 0x000fe200078ef80a */
[----:B------:R-:W-:Y:S01]  /*238b0*/  ULOP3.LUT UR42, UR5, 0x2, URZ, 0xfc, !UPT ;  /* 0x00000002052a7892 */ /* 0x000fe2000f8efc3f */
[----:B------:R-:W-:Y:S01]  /*238c0*/  LOP3.LUT R4, R28, 0x400, RZ, 0xc0, !PT ;  /* 0x000004001c047812 */ /* 0x000fe200078ec0ff */
[----:B------:R-:W-:Y:S01]  /*238d0*/  ULOP3.LUT UR38, UR5, 0x1, URZ, 0xfc, !UPT ;  /* 0x0000000105267892 */ /* 0x000fe2000f8efc3f */
[----:B------:R-:W-:-:S02]  /*238e0*/  SHF.L.U32 R2, R8, 0x4, RZ ;  /* 0x0000000408027819 */ /* 0x000fc400000006ff */
[----:B------:R-:W-:Y:S02]  /*238f0*/  LOP3.LUT R4, R4, 0x1800, R7, 0xf8, !PT ;  /* 0x0000180004047812 */ /* 0x000fe400078ef807 */
[----:B------:R-:W-:Y:S02]  /*23900*/  LOP3.LUT R5, R5, 0x70, R0, 0x78, !PT ;  /* 0x0000007005057812 */ /* 0x000fe400078e7800 */
[----:B------:R-:W-:Y:S01]  /*23910*/  LOP3.LUT R6, R9, 0x400, R2, 0xf8, !PT ;  /* 0x0000040009067812 */ /* 0x000fe200078ef802 */
[----:B------:R-:W-:Y:S01]  /*23920*/  IMAD.MOV.U32 R2, RZ, RZ, 0x40 ;  /* 0x00000040ff027424 */ /* 0x000fe200078e00ff */
[----:B------:R-:W-:Y:S01]  /*23930*/  LOP3.LUT R28, R3, 0xc00, R28, 0xf8, !PT ;  /* 0x00000c00031c7812 */ /* 0x000fe200078ef81c */
[----:B------:R-:W-:Y:S01]  /*23940*/  IMAD.MOV.U32 R3, RZ, RZ, 0x20 ;  /* 0x00000020ff037424 */ /* 0x000fe200078e00ff */
[----:B------:R-:W-:Y:S01]  /*23950*/  LOP3.LUT R29, R4, R5, RZ, 0xfc, !PT ;  /* 0x00000005041d7212 */ /* 0x000fe200078efcff */
[----:B-1----:R-:W-:Y:S01]  /*23960*/  IMAD.U32 R4, RZ, RZ, UR4 ;  /* 0x00000004ff047e24 */ /* 0x002fe2000f8e00ff */
[----:B------:R-:W-:Y:S01]  /*23970*/  SHF.R.U32.HI R5, RZ, 0x3, R8 ;  /* 0x00000003ff057819 */ /* 0x000fe20000011608 */
[----:B------:R-:W-:Y:S01]  /*23980*/  STL [R1+0x20], R6 ;  /* 0x0000200601007387 */ /* 0x000fe20000100800 */
[----:B------:R-:W-:-:S02]  /*23990*/  SEL R2, R2, 0xffffffc0, !P2 ;  /* 0xffffffc002027807 */ /* 0x000fc40005000000 */
[----:B------:R-:W-:Y:S01]  /*239a0*/  SEL R3, R3, 0xffffffe0, !P1 ;  /* 0xffffffe003037807 */ /* 0x000fe20004800000 */
[----:B------:R-:W-:Y:S01]  /*239b0*/  STL [R1+0x38], RZ ;  /* 0x000038ff01007387 */ /* 0x000fe20000100800 */
[----:B------:R-:W-:Y:S02]  /*239c0*/  LOP3.LUT R33, R0, 0x70, RZ, 0xc0, !PT ;  /* 0x0000007000217812 */ /* 0x000fe400078ec0ff */
[----:B------:R-:W-:Y:S01]  /*239d0*/  LOP3.LUT R0, R5, 0x70, R0, 0xf8, !PT ;  /* 0x0000007005007812 */ /* 0x000fe200078ef800 */
[----:B------:R-:W-:Y:S01]  /*239e0*/  STL [R1+0x14], R2 ;  /* 0x0000140201007387 */ /* 0x000fe20000100800 */
[----:B------:R-:W-:Y:S02]  /*239f0*/  LEA R22, R4, R22, 0x18 ;  /* 0x0000001604167211 */ /* 0x000fe400078ec0ff */
[----:B------:R-:W-:Y:S01]  /*23a00*/  IADD3 R0, R2, R3, RZ ;  /* 0x0000000302007210 */ /* 0x000fe20007ffe0ff */
[----:B------:R0:W-:Y:S01]  /*23a10*/  STL [R1+0x10], R4 ;  /* 0x0000100401007387 */ /* 0x0001e20000100800 */
[----:B------:R-:W-:-:S03]  /*23a20*/  LOP3.LUT R36, R29, 0x2000, RZ, 0xfc, !PT ;  /* 0x000020001d247812 */ /* 0x000fc600078efcff */
[----:B------:R1:W-:Y:S04]  /*23a30*/  STL [R1+0x18], R3 ;  /* 0x0000180301007387 */ /* 0x0003e80000100800 */
[----:B------:R2:W-:Y:S01]  /*23a40*/  STL [R1+0x1c], R0 ;  /* 0x00001c0001007387 */ /* 0x0005e20000100800 */
[----:B0-----:R-:W-:Y:S01]  /*23a50*/  LOP3.LUT R4, R33, 0x80, RZ, 0xfc, !PT ;  /* 0x0000008021047812 */ /* 0x001fe200078efcff */
[----:B-1----:R-:W-:Y:S02]  /*23a60*/  IMAD.IADD R3, R22, 0x1, R6 ;  /* 0x0000000116037824 */ /* 0x002fe400078e0206 */
[----:B--2---:R-:W-:-:S03]  /*23a70*/  IMAD.IADD R0, R2, 0x1, R28 ;  /* 0x0000000102007824 */ /* 0x004fc600078e021c */
[----:B------:R0:W-:Y:S04]  /*23a80*/  STL [R1+0x28], R3 ;  /* 0x0000280301007387 */ /* 0x0001e80000100800 */
[----:B------:R0:W-:Y:S02]  /*23a90*/  STL [R1+0x24], R0 ;  /* 0x0000240001007387 */ /* 0x0001e40000100800 */
.L_x_3285:
[----:B-1----:R-:W1:Y:S02]  /*23aa0*/  LDC.64 R24, c[0x0][0xc88] ;  /* 0x00032200ff187b82 */ /* 0x002e640000000a00 */
[----:B-1----:R-:W-:-:S06]  /*23ab0*/  IMAD.WIDE R24, R19, 0x4, R24 ;  /* 0x0000000413187825 */ /* 0x002fcc00078e0218 */
[----:B0-----:R-:W0:Y:S01]  /*23ac0*/  LDG.E R24, desc[UR36][R24.64] ;  /* 0x0000002418187981 */ /* 0x001e22000c1e1900 */
[----:B------:R-:W-:Y:S05]  /*23ad0*/  YIELD ;  /* 0x0000000000007946 */ /* 0x000fea0003800000 */
[----:B------:R-:W-:Y:S01]  /*23ae0*/  ULDC.64 UR4, c[0x0][0xa28] ;  /* 0x00028a0000047ab9 */ /* 0x000fe20000000a00 */
[----:B------:R-:W-:Y:S01]  /*23af0*/  ULDC.64 UR8, c[0x0][0xa18] ;  /* 0x0002860000087ab9 */ /* 0x000fe20000000a00 */
[----:B------:R-:W-:Y:S01]  /*23b00*/  ISETP.NE.U32.AND P0, PT, RZ, UR4, PT ;  /* 0x00000004ff007c0c */ /* 0x000fe2000bf05070 */
[----:B------:R-:W-:Y:S01]  /*23b10*/  IMAD.MOV.U32 R10, RZ, RZ, RZ ;  /* 0x000000ffff0a7224 */ /* 0x000fe200078e00ff */
[----:B------:R-:W-:-:S02]  /*23b20*/  ULDC.64 UR6, c[0x0][0xa10] ;  /* 0x0002840000067ab9 */ /* 0x000fc40000000a00 */
[----:B------:R-:W-:Y:S02]  /*23b30*/  ISETP.NE.AND.EX P0, PT, RZ, UR5, PT, P0 ;  /* 0x00000005ff007c0c */ /* 0x000fe4000bf05300 */
[----:B------:R-:W-:-:S04]  /*23b40*/  ISETP.NE.U32.AND P2, PT, RZ, UR8, PT ;  /* 0x00000008ff007c0c */ /* 0x000fc8000bf45070 */
[----:B------:R-:W-:Y:S01]  /*23b50*/  ISETP.NE.AND.EX P2, PT, RZ, UR9, PT, P2 ;  /* 0x00000009ff007c0c */ /* 0x000fe2000bf45320 */
[----:B------:R-:W-:Y:S01]  /*23b60*/  IMAD.MOV.U32 R31, RZ, RZ, RZ ;  /* 0x000000ffff1f7224 */ /* 0x000fe200078e00ff */
[----:B0--3--:R-:W-:-:S05]  /*23b70*/  SHF.R.S32.HI R0, RZ, 0x1f, R24 ;  /* 0x0000001fff007819 */ /* 0x009fca0000011418 */
[C---:B--2---:R-:W-:Y:S01]  /*23b80*/  @P0 LEA R2, P1, R24.reuse, UR4, 0x2 ;  /* 0x0000000418020c11 */ /* 0x044fe2000f8210ff */
        /* <DEDUP_REMOVED lines=16> */
[----:B------:R-:W-:Y:S01]  /*23c90*/  @P2 IADD3 R6, P3, R25, UR8, RZ ;  /* 0x0000000819062c10 */ /* 0x000fe2000ff7e0ff */
[----:B------:R-:W-:Y:S01]  /*23ca0*/  IMAD.U32 R8, RZ, RZ, UR4 ;  /* 0x00000004ff087e24 */ /* 0x000fe2000f8e00ff */
[----:B------:R-:W-:Y:S01]  /*23cb0*/  ULDC.64 UR4, c[0x0][0x418] ;  /* 0x0001060000047ab9 */ /* 0x000fe20000000a00 */
[----:B------:R-:W5:Y:S01]  /*23cc0*/  @P0 LDG.E R31, desc[UR36][R2.64] ;  /* 0x00000024021f0981 */ /* 0x000f62000c1e1900 */
[----:B------:R-:W-:-:S03]  /*23cd0*/  @P2 IADD3.X R7, R26, UR9, RZ, P3, !PT ;  /* 0x000000091a072c10 */ /* 0x000fc60009ffe4ff */
        /* <DEDUP_REMOVED lines=11> */
[----:B---3--:R0:W-:Y:S01]  /*23d90*/  STL [R1+0x30], R8 ;  /* 0x0000300801007387 */ /* 0x0081e20000100800 */
[----:B------:R-:W-:-:S03]  /*23da0*/  MOV R9, R8 ;  /* 0x0000000800097202 */ /* 0x000fc60000000f00 */
[----:B--2---:R0:W-:Y:S01]  /*23db0*/  STL [R1+0x8], R10 ;  /* 0x0000080a01007387 */ /* 0x0041e20000100800 */
[----:B------:R-:W-:Y:S05]  /*23dc0*/  @P2 BRA `(.L_x_3172) ;  /* 0x0000000000142947 */ /* 0x000fea0003800000 */
[----:B------:R-:W-:Y:S05]  /*23dd0*/  @!P0 BRA `(.L_x_3172) ;  /* 0x0000000000108947 */ /* 0x000fea0003800000 */
[----:B0-----:R-:W2:Y:S04]  /*23de0*/  LDG.E R8, desc[UR36][R2.64] ;  /* 0x0000002402087981 */ /* 0x001ea8000c1e1900 */
[----:B------:R-:W2:Y:S02]  /*23df0*/  LDG.E R2, desc[UR36][R2.64+0x4] ;  /* 0x0000042402027981 */ /* 0x000ea4000c1e1900 */
[----:B--2---:R-:W-:-:S05]  /*23e00*/  IMAD.IADD R9, R2, 0x1, -R8 ;  /* 0x0000000102097824 */ /* 0x004fca00078e0a08 */
[----:B------:R1:W-:Y:S02]  /*23e10*/  STL [R1+0x30], R9 ;  /* 0x0000300901007387 */ /* 0x0003e40000100800 */
.L_x_3172:
[----:B------:R-:W-:Y:S01]  /*23e20*/  ULDC.64 UR4, c[0x0][0xa20] ;  /* 0x0002880000047ab9 */ /* 0x000fe20000000a00 */
[----:B------:R-:W-:Y:S01]  /*23e30*/  IMAD.MOV.U32 R37, RZ, RZ, R24 ;  /* 0x000000ffff257224 */ /* 0x000fe200078e0018 */
[----:B------:R-:W-:-:S04]  /*23e40*/  ISETP.NE.U32.AND P0, PT, RZ, UR4, PT ;  /* 0x00000004ff007c0c */ /* 0x000fc8000bf05070 */
[----:B------:R-:W-:-:S13]  /*23e50*/  ISETP.NE.AND.EX P0, PT, RZ, UR5, PT, P0 ;  /* 0x00000005ff007c0c */ /* 0x000fda000bf05300 */
[----:B------:R-:W-:Y:S05]  /*23e60*/  @!P0 BRA `(.L_x_3173) ;  /* 0x0000000000108947 */ /* 0x000fea0003800000 */
[----:B------:R-:W-:-:S04]  /*23e70*/  IADD3 R2, P0, R25, UR4, RZ ;  /* 0x0000000419027c10 */ /* 0x000fc8000ff1e0ff */
[----:B------:R-:W-:-:S05]  /*23e80*/  IADD3.X R3, R26, UR5, RZ, P0, !PT ;  /* 0x000000051a037c10 */ /* 0x000fca00087fe4ff */
[----:B------:R2:W5:Y:S01]  /*23e90*/  LDG.E R7, desc[UR36][R2.64] ;  /* 0x0000002402077981 */ /* 0x000562000c1e1900 */
[----:B------:R-:W-:Y:S05]  /*23ea0*/  BRA `(.L_x_3174) ;  /* 0x0000000000247947 */ /* 0x000fea0003800000 */
.L_x_3173:
[----:B------:R-:W-:Y:S02]  /*23eb0*/  ULDC.64 UR4, c[0x0][0xa08] ;  /* 0x0002820000047ab9 */ /* 0x000fe40000000a00 */
[----:B------:R-:W-:-:S04]  /*23ec0*/  ISETP.NE.U32.AND P0, PT, RZ, UR4, PT ;  /* 0x00000004ff007c0c */ /* 0x000fc8000bf05070 */
[----:B------:R-:W-:-:S13]  /*23ed0*/  ISETP.NE.AND.EX P0, PT, RZ, UR5, PT, P0 ;  /* 0x00000005ff007c0c */ /* 0x000fda000bf05300 */
[----:B------:R-:W-:Y:S05]  /*23ee0*/  @!P0 BRA `(.L_x_3174) ;  /* 0x0000000000148947 */ /* 0x000fea0003800000 */
[----:B------:R-:W2:Y:S02]  /*23ef0*/  LDC.64 R2, c[0x0][0xa08] ;  /* 0x00028200ff027b82 */ /* 0x000ea40000000a00 */
[----:B--2---:R-:W-:-:S05]  /*23f00*/  IMAD.WIDE R2, R37, 0x4, R2 ;  /* 0x0000000425027825 */ /* 0x004fca00078e0202 */
[----:B------:R-:W2:Y:S04]  /*23f10*/  LDG.E R7, desc[UR36][R2.64] ;  /* 0x0000002402077981 */ /* 0x000ea8000c1e1900 */
[----:B------:R-:W2:Y:S02]  /*23f20*/  LDG.E R2, desc[UR36][R2.64+0x4] ;  /* 0x0000042402027981 */ /* 0x000ea4000c1e1900 */
[----:B--2---:R-:W-:-:S07]  /*23f30*/  IMAD.IADD R7, R2, 0x1, -R7 ;  /* 0x0000000102077824 */ /* 0x004fce00078e0a07 */
.L_x_3174:
[----:B--2---:R-:W2:Y:S01]  /*23f40*/  @P1 LDG.E R2, desc[UR36][R4.64] ;  /* 0x0000002404021981 */ /* 0x004ea2000c1e1900 */
[----:B------:R-:W3:Y:S03]  /*23f50*/  LDC R3, c[0x0][0x448] ;  /* 0x00011200ff037b82 */ /* 0x000ee60000000800 */
[----:B------:R4:W2:Y:S01]  /*23f60*/  @P1 LDG.E R5, desc[UR36][R4.64+0x4] ;  /* 0x0000042404051981 */ /* 0x0008a2000c1e1900 */
[----:B-----5:R-:W-:Y:S01]  /*23f70*/  IMAD.IADD R7, R7, 0x1, -R10 ;  /* 0x0000000107077824 */ /* 0x020fe200078e0a0a */
[----:B------:R-:W-:Y:S01]  /*23f80*/  BSSY B0, `(.L_x_3175) ;  /* 0x0000124000007945 */ /* 0x000fe20003800000 */
[----:B---3--:R-:W-:-:S13]  /*23f90*/  ISETP.NE.AND P0, PT, R3, 0x1, PT ;  /* 0x000000010300780c */ /* 0x008fda0003f05270 */
[----:B----4-:R-:W3:Y:S08]  /*23fa0*/  @P0 LDC R4, c[0x0][0x44c] ;  /* 0x00011300ff040b82 */ /* 0x010ef00000000800 */
[----:B------:R-:W4:Y:S01]  /*23fb0*/  @P0 LDC R3, c[0x0][0x450] ;  /* 0x00011400ff030b82 */ /* 0x000f220000000800 */
[----:B--2---:R-:W-:Y:S02]  /*23fc0*/  @P1 IMAD.IADD R6, R5, 0x1, -R2 ;  /* 0x0000000105061824 */ /* 0x004fe400078e0a02 */
[----:B------:R-:W-:-:S02]  /*23fd0*/  IMAD.SHL.U32 R2, R17, 0x80, RZ ;  /* 0x0000008011027824 */ /* 0x000fc400078e00ff */
[----:B------:R-:W-:-:S03]  /*23fe0*/  IMAD.IADD R27, R7, 0x1, R6 ;  /* 0x00000001071b7824 */ /* 0x000fc600078e0206 */
[----:B------:R-:W-:Y:S01]  /*23ff0*/  IADD3 R2, R2, 0x7f, RZ ;  /* 0x0000007f02027810 */ /* 0x000fe20007ffe0ff */
[C---:B------:R-:W-:Y:S01]  /*24000*/  VIADD R21, R27.reuse, 0x7f ;  /* 0x0000007f1b157836 */ /* 0x040fe20000000000 */
[----:B------:R-:W-:-:S03]  /*24010*/  IADD3 R20, R27, 0x80, -R9 ;  /* 0x000000801b147810 */ /* 0x000fc60007ffe809 */
[----:B---3--:R-:W-:-:S05]  /*24020*/  @P0 IMAD.HI.U32 R4, R2, R4, RZ ;  /* 0x0000000402040227 */ /* 0x008fca00078e00ff */
[----:B----4-:R-:W-:Y:S02]  /*24030*/  @P0 SHF.R.U32.HI R2, RZ, R3, R4 ;  /* 0x00000003ff020219 */ /* 0x010fe40000011604 */
[----:B------:R-:W-:-:S03]  /*24040*/  SHF.R.S32.HI R3, RZ, 0x1f, R21 ;  /* 0x0000001fff037819 */ /* 0x000fc60000011415 */
[----:B------:R-:W-:Y:S01]  /*24050*/  IMAD.IADD R2, R20, 0x1, R2 ;  /* 0x0000000114027824 */ /* 0x000fe200078e0202 */
[----:B------:R-:W-:-:S04]  /*24060*/  LEA.HI R21, R3, R21, RZ, 0x7 ;  /* 0x0000001503157211 */ /* 0x000fc800078f38ff */
[----:B------:R-:W-:Y:S02]  /*24070*/  SHF.R.S32.HI R3, RZ, 0x1f, R2 ;  /* 0x0000001fff037819 */ /* 0x000fe40000011402 */
[----:B------:R-:W-:Y:S02]  /*24080*/  SHF.R.S32.HI R21, RZ, 0x7, R21 ;  /* 0x00000007ff157819 */ /* 0x000fe40000011415 */
[----:B------:R-:W-:-:S04]  /*24090*/  LEA.HI R3, R3, R2, RZ, 0x7 ;  /* 0x0000000203037211 */ /* 0x000fc800078f38ff */
[----:B------:R-:W-:-:S04]  /*240a0*/  SHF.R.S32.HI R3, RZ, 0x7, R3 ;  /* 0x00000007ff037819 */ /* 0x000fc80000011403 */
[----:B------:R-:W-:-:S05]  /*240b0*/  VIMNMX R2, R21, R3, PT ;  /* 0x0000000315027248 */ /* 0x000fca0003fe0100 */
[--C-:B------:R-:W-:Y:S02]  /*240c0*/  IMAD R2, R2, 0x80, -R7.reuse ;  /* 0x0000008002027824 */ /* 0x100fe400078e0a07 */
[----:B------:R-:W-:-:S03]  /*240d0*/  IMAD.MOV R7, RZ, RZ, -R7 ;  /* 0x000000ffff077224 */ /* 0x000fc600078e0a07 */
[----:B------:R-:W-:Y:S02]  /*240e0*/  VIMNMX R2, R2, R6, PT ;  /* 0x0000000602027248 */ /* 0x000fe40003fe0100 */
[----:B------:R-:W-:-:S04]  /*240f0*/  VIMNMX R7, RZ, R7, !PT ;  /* 0x00000007ff077248 */ /* 0x000fc80007fe0100 */
[----:B------:R-:W-:Y:S02]  /*24100*/  ISETP.GT.AND P0, PT, R2, R7, PT ;  /* 0x000000070200720c */ /* 0x000fe40003f04270 */
[----:B------:R-:W-:-:S11]  /*24110*/  SHF.R.U32.HI R3, RZ, 0x7, R7 ;  /* 0x00000007ff037819 */ /* 0x000fd60000011607 */
[----:B------:R-:W-:-:S05]  /*24120*/  @P0 VIADD R2, R2, 0x7f ;  /* 0x0000007f02020836 */ /* 0x000fca0000000000 */
[----:B------:R-:W-:-:S04]  /*24130*/  @P0 SHF.R.S32.HI R4, RZ, 0x1f, R2 ;  /* 0x0000001fff040819 */ /* 0x000fc80000011402 */
        /* <DEDUP_REMOVED lines=9> */
[----:B------:R-:W2:Y:S02]  /*241d0*/  S2R R5, SR_TID.X ;  /* 0x0000000000057919 */ /* 0x000ea40000002100 */
[----:B--2---:R-:W-:-:S04]  /*241e0*/  SHF.R.U32.HI R5, RZ, 0x5, R5 ;  /* 0x00000005ff057819 */ /* 0x004fc80000011605 */
[----:B------:R-:W-:-:S05]  /*241f0*/  LOP3.LUT R5, R5, 0x3, RZ, 0xc0, !PT ;  /* 0x0000000305057812 */ /* 0x000fca00078ec0ff */
[----:B------:R2:W3:Y:S02]  /*24200*/  SHFL.IDX PT, R14, R5, RZ, 0x1f ;  /* 0x00001fff050e7589 */ /* 0x0004e400000e0000 */
.L_x_3484:
[----:B---3--:R-:W-:Y:S02]  /*24210*/  ISETP.NE.AND P0, PT, R14, RZ, PT ;  /* 0x000000ff0e00720c */ /* 0x008fe40003f05270 */
[----:B------:R-:W-:-:S11]  /*24220*/  PLOP3.LUT P6, PT, PT, PT, PT, 0x8, 0x0 ;  /* 0x000000000000781c */ /* 0x000fd60003fce170 */
[----:B------:R-:W-:Y:S05]  /*24230*/  @P0 BRA `(.L_x_3178) ;  /* 0x00000000000c0947 */ /* 0x000fea0003800000 */
[----:B------:R-:W-:-:S03]  /*24240*/  UMOV UR4, 0xffffffff ;  /* 0xffffffff00047882 */ /* 0x000fc60000000000 */
[----:B------:R-:W-:Y:S05]  /*24250*/  BRA.DIV UR4, `(.L_x_3179) ;  /* 0x000000b604f47947 */ /* 0x000fea000b800000 */
[----:B------:R-:W-:-:S13]  /*24260*/  ELECT P6, URZ, PT ;  /* 0x00000000003f782f */ /* 0x000fda00038c0000 */
.L_x_3178:
[----:B--2---:R-:W2:Y:S01]  /*24270*/  LDL R5, [R1+0x38] ;  /* 0x0000380001057983 */ /* 0x004ea20000100800 */
[----:B------:R-:W-:Y:S01]  /*24280*/  BSSY B1, `(.L_x_3180) ;  /* 0x0000008000017945 */ /* 0x000fe20003800000 */
[----:B--2---:R-:W-:-:S05]  /*24290*/  VIADD R5, R5, 0x1 ;  /* 0x0000000105057836 */ /* 0x004fca0000000000 */
[----:B------:R-:W-:-:S04]  /*242a0*/  LEA.HI R6, R5, R5, RZ, 0x1 ;  /* 0x0000000505067211 */ /* 0x000fc800078f08ff */
[----:B------:R-:W-:-:S05]  /*242b0*/  LOP3.LUT R6, R6, 0xfffffffe, RZ, 0xc0, !PT ;  /* 0xfffffffe06067812 */ /* 0x000fca00078ec0ff */
[----:B------:R-:W-:-:S05]  /*242c0*/  IMAD.IADD R5, R5, 0x1, -R6 ;  /* 0x0000000105057824 */ /* 0x000fca00078e0a06 */
[----:B------:R-:W-:-:S04]  /*242d0*/  SHF.L.U32 R5, R5, 0x1f, RZ ;  /* 0x0000001f05057819 */ /* 0x000fc800000006ff */
[----:B------:R-:W2:Y:S02]  /*242e0*/  SYNCS.PHASECHK.TRANS64.TRYWAIT P0, [R22+URZ+0x38820], R5 ;  /* 0x03882005160075a7 */ /* 0x000ea4000800017f */
[----:B--2---:R-:W-:Y:S05]  /*242f0*/  @!P0 BRA `(.L_x_3181) ;  /* 0x000000b400ec8947 */ /* 0x004fea0003800000 */
.L_x_3487:
[----:B------:R-:W-:Y:S05]  /*24300*/  BSYNC B1 ;  /* 0x0000000000017941 */ /* 0x000fea0003800000 */
.L_x_3180:
[----:B------:R-:W-:Y:S04]  /*24310*/  BSSY B1, `(.L_x_3182) ;  /* 0x000006c000017945 */ /* 0x000fe80003800000 */
[----:B------:R-:W-:Y:S05]  /*24320*/  @!P6 BRA `(.L_x_3183) ;  /* 0x0000000400a8e947 */ /* 0x000fea0003800000 */
[----:B0-----:R-:W-:Y:S01]  /*24330*/  IMAD R8, R32, 0x8, R22 ;  /* 0x0000000820087824 */ /* 0x001fe200078e0216 */
[----:B------:R-:W-:Y:S01]  /*24340*/  SHF.L.U32 R10, R35, 0x1f, RZ ;  /* 0x0000001f230a7819 */ /* 0x000fe200000006ff */
[----:B------:R-:W0:Y:S01]  /*24350*/  S2R R6, SR_TID.X ;  /* 0x0000000000067919 */ /* 0x000e220000002100 */
[----:B------:R-:W-:Y:S02]  /*24360*/  BSSY B2, `(.L_x_3184) ;  /* 0x0000005000027945 */ /* 0x000fe40003800000 */
[----:B------:R-:W3:Y:S01]  /*24370*/  SYNCS.PHASECHK.TRANS64.TRYWAIT P0, [R8+URZ+0x388a0], R10 ;  /* 0x0388a00a080075a7 */ /* 0x000ee2000800017f */
[----:B0-----:R-:W-:-:S04]  /*24380*/  LOP3.LUT R6, R6, 0x7f, RZ, 0xc0, !PT ;  /* 0x0000007f06067812 */ /* 0x001fc800078ec0ff */
[----:B------:R-:W-:Y:S01]  /*24390*/  ISETP.NE.AND P1, PT, R6, RZ, PT ;  /* 0x000000ff0600720c */ /* 0x000fe20003f25270 */
[----:B---3--:R-:W-:-:S12]  /*243a0*/  @!P0 BRA `(.L_x_3185) ;  /* 0x000000b400d48947 */ /* 0x008fd80003800000 */
.L_x_3488:
[----:B------:R-:W-:Y:S05]  /*243b0*/  BSYNC B2 ;  /* 0x0000000000027941 */ /* 0x000fea0003800000 */
.L_x_3184:
[----:B------:R-:W-:Y:S04]  /*243c0*/  BSSY B2, `(.L_x_3186) ;  /* 0x0000009000027945 */ /* 0x000fe80003800000 */
[----:B------:R-:W-:Y:S05]  /*243d0*/  @P1 BRA `(.L_x_3187) ;  /* 0x00000000001c1947 */ /* 0x000fea0003800000 */
[----:B--2---:R-:W2:Y:S02]  /*243e0*/  S2R R5, SR_TID.X ;  /* 0x0000000000057919 */ /* 0x004ea40000002100 */
[----:B--2---:R-:W-:Y:S01]  /*243f0*/  LOP3.LUT R6, R5, 0x1f, RZ, 0xc0, !PT ;  /* 0x0000001f05067812 */ /* 0x004fe200078ec0ff */
[----:B------:R-:W-:-:S03]  /*24400*/  IMAD.MOV.U32 R5, RZ, RZ, 0x8000 ;  /* 0x00008000ff057424 */ /* 0x000fc600078e00ff */
[----:B------:R-:W-:Y:S01]  /*24410*/  ISETP.NE.AND P0, PT, R6, RZ, PT ;  /* 0x000000ff0600720c */ /* 0x000fe20003f05270 */
[----:B------:R3:W-:-:S12]  /*24420*/  SYNCS.ARRIVE.TRANS64 RZ, [R8+URZ+0x38890], R5 ;  /* 0x0388900508ff79a7 */ /* 0x0007d8000800003f */
[----:B---3--:R-:W-:Y:S05]  /*24430*/  @!P0 BRA `(.L_x_3187) ;  /* 0x0000000000048947 */ /* 0x008fea0003800000 */
[----:B------:R-:W-:Y:S01]  /*24440*/  BPT.TRAP 0x1 ;  /* 0x000000040000795c */ /* 0x000fe20000300000 */
.L_x_3187:
[----:B------:R-:W-:Y:S05]  /*24450*/  BSYNC B2 ;  /* 0x0000000000027941 */ /* 0x000fea0003800000 */
.L_x_3186:
[----:B------:R-:W-:Y:S01]  /*24460*/  IMAD.MOV.U32 R13, RZ, RZ, RZ ;  /* 0x000000ffff0d7224 */ /* 0x000fe200078e00ff */
[----:B------:R-:W-:Y:S01]  /*24470*/  UIADD3 UR4, UP0, UR40, 0x570, URZ ;  /* 0x0000057028047890 */ /* 0x000fe2000ff1e03f */
[----:B------:R-:W-:Y:S01]  /*24480*/  IMAD R6, R4, 0x80, R0 ;  /* 0x0000008004067824 */ /* 0x000fe200078e0200 */
[----:B------:R-:W-:Y:S01]  /*24490*/  PLOP3.LUT P0, PT, PT, PT, PT, 0x80, 0x0 ;  /* 0x000000000000781c */ /* 0x000fe20003f0f070 */
[----:B------:R-:W-:Y:S01]  /*244a0*/  IMAD R7, R32, 0x8000, R22 ;  /* 0x0000800020077824 */ /* 0x000fe200078e0216 */
[----:B------:R-:W-:Y:S01]  /*244b0*/  R2UR UR10, R13 ;  /* 0x000000000d0a72ca */ /* 0x000fe200000e0000 */
[----:B--2---:R-:W-:Y:S01]  /*244c0*/  VIADD R5, R8, 0x38890 ;  /* 0x0003889008057836 */ /* 0x004fe20000000000 */
[----:B------:R-:W-:Y:S01]  /*244d0*/  IADD3 R6, R6, -0x80, RZ ;  /* 0xffffff8006067810 */ /* 0x000fe20007ffe0ff */
[----:B-1----:R-:W-:Y:S01]  /*244e0*/  VIADD R9, R7, 0x28400 ;  /* 0x0002840007097836 */ /* 0x002fe20000000000 */
[----:B------:R-:W-:Y:S01]  /*244f0*/  UIADD3.X UR5, URZ, UR41, URZ, UP0, !UPT ;  /* 0x000000293f057290 */ /* 0x000fe200087fe43f */
[----:B------:R-:W-:Y:S01]  /*24500*/  UMOV UR6, 0x0 ;  /* 0x0000000000067882 */ /* 0x000fe20000000000 */
[----:B------:R-:W-:-:S10]  /*24510*/  UMOV UR7, 0x12f00000 ;  /* 0x12f0000000077882 */ /* 0x000fd40000000000 */
.L_x_3188:
        /* <DEDUP_REMOVED lines=10> */
[----:B------:R-:W-:Y:S01]  /*245c0*/  IMAD.MOV.U32 R12, RZ, RZ, 0x80 ;  /* 0x00000080ff0c7424 */ /* 0x000fe200078e00ff */
[----:B------:R-:W-:Y:S01]  /*245d0*/  PLOP3.LUT P0, PT, PT, PT, PT, 0x80, 0x0 ;  /* 0x000000000000781c */ /* 0x000fe20003f0f070 */
[----:B------:R-:W-:Y:S01]  /*245e0*/  VIADD R9, R7, 0x2c400 ;  /* 0x0002c40007097836 */ /* 0x000fe20000000000 */
[----:B------:R-:W-:Y:S01]  /*245f0*/  UMOV UR6, 0x0 ;  /* 0x0000000000067882 */ /* 0x000fe20000000000 */
[----:B------:R-:W-:Y:S01]  /*24600*/  UMOV UR7, 0x12f00000 ;  /* 0x12f0000000077882 */ /* 0x000fe20000000000 */
[----:B------:R-:W-:-:S15]  /*24610*/  R2UR UR10, R12 ;  /* 0x000000000c0a72ca */ /* 0x000fde00000e0000 */
.L_x_3189:
        /* <DEDUP_REMOVED lines=10> */
[----:B------:R-:W1:Y:S01]  /*246c0*/  SYNCS.PHASECHK.TRANS64.TRYWAIT P0, [R8+URZ+0x388c0], R10 ;  /* 0x0388c00a080075a7 */ /* 0x000e62000800017f */
[----:B------:R-:W-:Y:S04]  /*246d0*/  BSSY B2, `(.L_x_3190) ;  /* 0x0000002000027945 */ /* 0x000fe80003800000 */
[----:B-1----:R-:W-:Y:S05]  /*246e0*/  @!P0 BRA `(.L_x_3191) ;  /* 0x000000b400188947 */ /* 0x002fea0003800000 */
.L_x_3489:
[----:B------:R-:W-:Y:S05]  /*246f0*/  BSYNC B2 ;  /* 0x0000000000027941 */ /* 0x000fea0003800000 */
.L_x_3190:
        /* <DEDUP_REMOVED lines=11> */
.L_x_3193:
[----:B------:R-:W-:Y:S05]  /*247b0*/  BSYNC B2 ;  /* 0x0000000000027941 */ /* 0x000fea0003800000 */
.L_x_3192:
        /* <DEDUP_REMOVED lines=8> */
.L_x_3194:
        /* <DEDUP_REMOVED lines=15> */
.L_x_3195:
        /* <DEDUP_REMOVED lines=9> */
[----:B---3--:R-:W-:Y:S05]  /*249c0*/  @P0 BRA.U.ANY `(.L_x_3195) ;  /* 0xfffffffd00d80947 */ /* 0x008fea000393ffff */
.L_x_3183:
[----:B------:R-:W-:Y:S05]  /*249d0*/  BSYNC B1 ;  /* 0x0000000000017941 */ /* 0x000fea0003800000 */
.L_x_3182:
[----:B-1----:R-:W-:Y:S01]  /*249e0*/  VIADD R9, R4, 0xfffffffe ;  /* 0xfffffffe04097836 */ /* 0x002fe20000000000 */
        /* <DEDUP_REMOVED lines=8> */
.L_x_3210:
[----:B------:R-:W-:Y:S05]  /*24a70*/  YIELD ;  /* 0x0000000000007946 */ /* 0x000fea0003800000 */
[----:B------:R-:W-:Y:S04]  /*24a80*/  BSSY B1, `(.L_x_3196) ;  /* 0x000006b000017945 */ /* 0x000fe80003800000 */
[----:B------:R-:W-:Y:S05]  /*24a90*/  @!P6 BRA `(.L_x_3197) ;  /* 0x0000000400a4e947 */ /* 0x000fea0003800000 */
[----:B0-----:R-:W-:Y:S01]  /*24aa0*/  IMAD R8, R32, 0x8, R22 ;  /* 0x0000000820087824 */ /* 0x001fe200078e0216 */
[----:B------:R-:W-:Y:S01]  /*24ab0*/  SHF.L.U32 R7, R35, 0x1f, RZ ;  /* 0x0000001f23077819 */ /* 0x000fe200000006ff */
[----:B------:R-:W0:Y:S01]  /*24ac0*/  S2R R4, SR_TID.X ;  /* 0x0000000000047919 */ /* 0x000e220000002100 */
[----:B------:R-:W-:Y:S02]  /*24ad0*/  BSSY B2, `(.L_x_3198) ;  /* 0x0000005000027945 */ /* 0x000fe40003800000 */
[----:B------:R-:W1:Y:S01]  /*24ae0*/  SYNCS.PHASECHK.TRANS64.TRYWAIT P1, [R8+URZ+0x388a0], R7 ;  /* 0x0388a007080075a7 */ /* 0x000e62000802017f */
[----:B0-----:R-:W-:-:S04]  /*24af0*/  LOP3.LUT R4, R4, 0x7f, RZ, 0xc0, !PT ;  /* 0x0000007f04047812 */ /* 0x001fc800078ec0ff */
[----:B------:R-:W-:Y:S01]  /*24b00*/  ISETP.NE.AND P2, PT, R4, RZ, PT ;  /* 0x000000ff0400720c */ /* 0x000fe20003f45270 */
[----:B-1----:R-:W-:-:S12]  /*24b10*/  @!P1 BRA `(.L_x_3199) ;  /* 0x000000b000209947 */ /* 0x002fd80003800000 */
.L_x_3490:
[----:B------:R-:W-:Y:S05]  /*24b20*/  BSYNC B2 ;  /* 0x0000000000027941 */ /* 0x000fea0003800000 */
.L_x_3198:
[----:B------:R-:W-:Y:S04]  /*24b30*/  BSSY B2, `(.L_x_3200) ;  /* 0x0000009000027945 */ /* 0x000fe80003800000 */
[----:B------:R-:W-:Y:S05]  /*24b40*/  @P2 BRA `(.L_x_3201) ;  /* 0x00000000001c2947 */ /* 0x000fea0003800000 */
[----:B------:R-:W2:Y:S02]  /*24b50*/  S2R R4, SR_TID.X ;  /* 0x0000000000047919 */ /* 0x000ea40000002100 */
[----:B--2---:R-:W-:Y:S01]  /*24b60*/  LOP3.LUT R5, R4, 0x1f, RZ, 0xc0, !PT ;  /* 0x0000001f04057812 */ /* 0x004fe200078ec0ff */
[----:B------:R-:W-:-:S03]  /*24b70*/  IMAD.MOV.U32 R4, RZ, RZ, 0x8000 ;  /* 0x00008000ff047424 */ /* 0x000fc600078e00ff */
[----:B------:R-:W-:Y:S01]  /*24b80*/  ISETP.NE.AND P1, PT, R5, RZ, PT ;  /* 0x000000ff0500720c */ /* 0x000fe20003f25270 */
[----:B------:R1:W-:-:S12]  /*24b90*/  SYNCS.ARRIVE.TRANS64 RZ, [R8+URZ+0x38890], R4 ;  /* 0x0388900408ff79a7 */ /* 0x0003d8000800003f */
[----:B-1----:R-:W-:Y:S05]  /*24ba0*/  @!P1 BRA `(.L_x_3201) ;  /* 0x0000000000049947 */ /* 0x002fea0003800000 */
[----:B------:R-:W-:Y:S01]  /*24bb0*/  BPT.TRAP 0x1 ;  /* 0x000000040000795c */ /* 0x000fe20000300000 */
.L_x_3201:
[----:B------:R-:W-:Y:S05]  /*24bc0*/  BSYNC B2 ;  /* 0x0000000000027941 */ /* 0x000fea0003800000 */
.L_x_3200:
[----:B------:R-:W-:Y:S01]  /*24bd0*/  IMAD.MOV.U32 R12, RZ, RZ, RZ ;  /* 0x000000ffff0c7224 */ /* 0x000fe200078e00ff */
[----:B------:R-:W-:Y:S01]  /*24be0*/  LEA R6, R32, R22, 0xf ;  /* 0x0000001620067211 */ /* 0x000fe200078e78ff */
[----:B------:R-:W-:Y:S01]  /*24bf0*/  UIADD3 UR4, UP0, UR40, 0x570, URZ ;  /* 0x0000057028047890 */ /* 0x000fe2000ff1e03f */
[----:B------:R-:W-:Y:S01]  /*24c00*/  PLOP3.LUT P1, PT, PT, PT, PT, 0x80, 0x0 ;  /* 0x000000000000781c */ /* 0x000fe20003f2f070 */
[----:B--2---:R-:W-:Y:S01]  /*24c10*/  IMAD R5, R9, 0x80, R0 ;  /* 0x0000008009057824 */ /* 0x004fe200078e0200 */
[----:B------:R-:W-:Y:S01]  /*24c20*/  R2UR UR10, R12 ;  /* 0x000000000c0a72ca */ /* 0x000fe200000e0000 */
[----:B------:R-:W-:Y:S01]  /*24c30*/  VIADD R4, R8, 0x38890 ;  /* 0x0003889008047836 */ /* 0x000fe20000000000 */
[----:B------:R-:W-:Y:S01]  /*24c40*/  UIADD3.X UR5, URZ, UR41, URZ, UP0, !UPT ;  /* 0x000000293f057290 */ /* 0x000fe200087fe43f */
[----:B------:R-:W-:Y:S01]  /*24c50*/  VIADD R10, R6, 0x28400 ;  /* 0x00028400060a7836 */ /* 0x000fe20000000000 */
[----:B------:R-:W-:Y:S01]  /*24c60*/  UMOV UR6, 0x0 ;  /* 0x0000000000067882 */ /* 0x000fe20000000000 */
[----:B------:R-:W-:-:S10]  /*24c70*/  UMOV UR7, 0x12f00000 ;  /* 0x12f0000000077882 */ /* 0x000fd40000000000 */
.L_x_3202:
        /* <DEDUP_REMOVED lines=16> */
.L_x_3203:
        /* <DEDUP_REMOVED lines=13> */
.L_x_3491:
[----:B------:R-:W-:Y:S05]  /*24e50*/  BSYNC B2 ;  /* 0x0000000000027941 */ /* 0x000fea0003800000 */
.L_x_3204:
        /* <DEDUP_REMOVED lines=11> */
.L_x_3207:
[----:B------:R-:W-:Y:S05]  /*24f10*/  BSYNC B2 ;  /* 0x0000000000027941 */ /* 0x000fea0003800000 */
.L_x_3206:
        /* <DEDUP_REMOVED lines=8> */
.L_x_3208:
        /* <DEDUP_REMOVED lines=15> */
.L_x_3209:
        /* <DEDUP_REMOVED lines=10> */
.L_x_3197:
[----:B------:R-:W-:Y:S05]  /*25130*/  BSYNC B1 ;  /* 0x0000000000017941 */ /* 0x000fea0003800000 */
.L_x_3196:
[C---:B------:R-:W-:Y:S01]  /*25140*/  ISETP.GT.AND P2, PT, R9.reuse, R3, PT ;  /* 0x000000030900720c */ /* 0x040fe20003f44270 */
[----:B------:R-:W-:Y:S02]  /*25150*/  VIADD R32, R32, 0x1 ;  /* 0x0000000120207836 */ /* 0x000fe40000000000 */
[----:B------:R-:W-:-:S03]  /*25160*/  VIADD R9, R9, 0xffffffff ;  /* 0xffffffff09097836 */ /* 0x000fc60000000000 */
[----:B------:R-:W-:-:S04]  /*25170*/  ISETP.NE.AND P1, PT, R32, 0x2, PT ;  /* 0x000000022000780c */ /* 0x000fc80003f25270 */
[----:B------:R-:W-:Y:S02]  /*25180*/  SEL R4, RZ, 0x1, P1 ;  /* 0x00000001ff047807 */ /* 0x000fe40000800000 */
[----:B------:R-:W-:Y:S02]  /*25190*/  SEL R32, R32, RZ, P1 ;  /* 0x000000ff20207207 */ /* 0x000fe40000800000 */
[----:B------:R-:W-:Y:S01]  /*251a0*/  LOP3.LUT R35, R35, R4, RZ, 0x3c, !PT ;  /* 0x0000000423237212 */ /* 0x000fe200078e3cff */
[----:B------:R-:W-:Y:S06]  /*251b0*/  @P2 BRA `(.L_x_3210) ;  /* 0xfffffff8002c2947 */ /* 0x000fec000383ffff */
.L_x_3176:
[----:B------:R-:W-:Y:S05]  /*251c0*/  BSYNC B0 ;  /* 0x0000000000007941 */ /* 0x000fea0003800000 */
.L_x_3175:
[----:B------:R-:W3:Y:S01]  /*251d0*/  LDC R0, c[0x0][0x448] ;  /* 0x00011200ff007b82 */ /* 0x000ee20000000800 */
[----:B------:R-:W-:Y:S01]  /*251e0*/  LEA R2, R17, 0x7f, 0x7 ;  /* 0x0000007f11027811 */ /* 0x000fe200078e38ff */
[----:B------:R-:W-:Y:S06]  /*251f0*/  @!P0 WARPSYNC.ALL ;  /* 0x0000000000008948 */ /* 0x000fec0003800000 */
[----:B------:R-:W-:Y:S01]  /*25200*/  @!P0 BAR.SYNC.DEFER_BLOCKING 0xc, 0x180 ;  /* 0x0306000000008b1d */ /* 0x000fe20000010000 */
[----:B---3--:R-:W-:-:S13]  /*25210*/  ISETP.NE.AND P1, PT, R0, 0x1, PT ;  /* 0x000000010000780c */ /* 0x008fda0003f25270 */
[----:B------:R-:W3:Y:S08]  /*25220*/  @P1 LDC R3, c[0x0][0x44c] ;  /* 0x00011300ff031b82 */ /* 0x000ef00000000800 */
[----:B------:R-:W4:Y:S01]  /*25230*/  @P1 LDC R0, c[0x0][0x450] ;  /* 0x00011400ff001b82 */ /* 0x000f220000000800 */
[----:B---3--:R-:W-:-:S05]  /*25240*/  @P1 IMAD.HI.U32 R3, R2, R3, RZ ;  /* 0x0000000302031227 */ /* 0x008fca00078e00ff */
[----:B----4-:R-:W-:-:S05]  /*25250*/  @P1 SHF.R.U32.HI R2, RZ, R0, R3 ;  /* 0x00000000ff021219 */ /* 0x010fca0000011603 */
[----:B------:R-:W-:-:S05]  /*25260*/  IMAD.IADD R2, R20, 0x1, R2 ;  /* 0x0000000114027824 */ /* 0x000fca00078e0202 */
[----:B------:R-:W-:-:S04]  /*25270*/  SHF.R.S32.HI R0, RZ, 0x1f, R2 ;  /* 0x0000001fff007819 */ /* 0x000fc80000011402 */
[----:B------:R-:W-:-:S04]  /*25280*/  LEA.HI R0, R0, R2, RZ, 0x7 ;  /* 0x0000000200007211 */ /* 0x000fc800078f38ff */
[----:B------:R-:W-:-:S04]  /*25290*/  SHF.R.S32.HI R0, RZ, 0x7, R0 ;  /* 0x00000007ff007819 */ /* 0x000fc80000011400 */
[----:B------:R-:W-:-:S04]  /*252a0*/  VIMNMX R4, R21, R0, PT ;  /* 0x0000000015047248 */ /* 0x000fc80003fe0100 */
[----:B------:R-:W-:Y:S01]  /*252b0*/  ISETP.GT.AND P0, PT, R4, RZ, PT ;  /* 0x000000ff0400720c */ /* 0x000fe20003f04270 */
[----:B------:R3:W-:-:S12]  /*252c0*/  STL [R1+0x2c], R4 ;  /* 0x00002c0401007387 */ /* 0x0007d80000100800 */
[----:B---3--:R-:W-:Y:S05]  /*252d0*/  @P0 BRA `(.L_x_3211) ;  /* 0x0000000000440947 */ /* 0x008fea0003800000 */
[----:B------:R-:W3:Y:S02]  /*252e0*/  S2R R4, SR_TID.X ;  /* 0x0000000000047919 */ /* 0x000ee40000002100 */
[----:B---3--:R-:W-:-:S04]  /*252f0*/  LOP3.LUT R4, R4, 0x7f, RZ, 0xc0, !PT ;  /* 0x0000007f04047812 */ /* 0x008fc800078ec0ff */
[----:B------:R-:W-:-:S13]  /*25300*/  ISETP.NE.AND P0, PT, R4, RZ, PT ;  /* 0x000000ff0400720c */ /* 0x000fda0003f05270 */
[----:B------:R-:W-:Y:S05]  /*25310*/  @P0 BRA `(.L_x_3212) ;  /* 0x0000004c00c40947 */ /* 0x000fea0003800000 */
[----:B--2---:R-:W2:Y:S01]  /*25320*/  S2R R5, SR_LANEID ;  /* 0x0000000000057919 */ /* 0x004ea20000000000 */
[----:B------:R-:W-:Y:S01]  /*25330*/  VOTEU.ANY UR4, UPT, PT ;  /* 0x0000000000047886 */ /* 0x000fe200038e0100 */
[----:B------:R-:W3:Y:S01]  /*25340*/  LDC.64 R2, c[0x0][0xc60] ;  /* 0x00031800ff027b82 */ /* 0x000ee20000000a00 */
[----:B------:R-:W2:Y:S02]  /*25350*/  FLO.U32 R0, UR4 ;  /* 0x0000000400007d00 */ /* 0x000ea400080e0000 */
[----:B--2---:R-:W-:-:S06]  /*25360*/  ISETP.EQ.U32.AND P0, PT, R0, R5, PT ;  /* 0x000000050000720c */ /* 0x004fcc0003f02070 */
[----:B------:R-:W3:Y:S07]  /*25370*/  POPC R5, UR4 ;  /* 0x0000000400057d09 */ /* 0x000eee0008000000 */
[----:B---3--:R-:W2:Y:S01]  /*25380*/  @P0 ATOMG.E.ADD.STRONG.GPU PT, R3, desc[UR36][R2.64], R5 ;  /* 0x00000005020309a8 */ /* 0x008ea200081ee1e4 */
[----:B------:R-:W3:Y:S02]  /*25390*/  S2R R4, SR_LTMASK ;  /* 0x0000000000047919 */ /* 0x000ee40000003900 */
[----:B---3--:R-:W-:-:S04]  /*253a0*/  LOP3.LUT R4, R4, UR4, RZ, 0xc0, !PT ;  /* 0x0000000404047c12 */ /* 0x008fc8000f8ec0ff */
[----:B------:R-:W3:Y:S01]  /*253b0*/  POPC R7, R4 ;  /* 0x0000000400077309 */ /* 0x000ee20000000000 */
[----:B--2---:R-:W3:Y:S02]  /*253c0*/  SHFL.IDX PT, R0, R3, R0, 0x1f ;  /* 0x00001f0003007589 */ /* 0x004ee400000e0000 */
[----:B---3--:R-:W-:Y:S01]  /*253d0*/  IADD3 R16, R0, UR39, R7 ;  /* 0x0000002700107c10 */ /* 0x008fe2000fffe007 */
[----:B------:R-:W-:Y:S06]  /*253e0*/  BRA `(.L_x_3212) ;  /* 0x0000004c00907947 */ /* 0x000fec0003800000 */
.L_x_3211:
        /* <DEDUP_REMOVED lines=8> */
[----:B------:R-:W-:Y:S01]  /*25470*/  MOV R4, UR6 ;  /* 0x0000000600047c02 */ /* 0x000fe20008000f00 */
[----:B--2---:R-:W-:Y:S01]  /*25480*/  IMAD.U32 R5, RZ, RZ, UR7 ;  /* 0x00000007ff057e24 */ /* 0x004fe2000f8e00ff */
[----:B------:R-:W2:Y:S01]  /*25490*/  LDC.64 R2, c[0x4][R2] ;  /* 0x0100000002027b82 */ /* 0x000ea20000000a00 */
[----:B------:R-:W-:Y:S01]  /*254a0*/  IMAD.U32 R6, RZ, RZ, UR8 ;  /* 0x00000008ff067e24 */ /* 0x000fe2000f8e00ff */
[----:B------:R-:W-:Y:S01]  /*254b0*/  MOV R13, RZ ;  /* 0x000000ff000d7202 */ /* 0x000fe20000000f00 */
[----:B------:R-:W-:Y:S02]  /*254c0*/  IMAD.U32 R7, RZ, RZ, UR9 ;  /* 0x00000009ff077e24 */ /* 0x000fe4000f8e00ff */
[----:B0-----:R-:W-:-:S02]  /*254d0*/  IMAD.U32 R10, RZ, RZ, UR4 ;  /* 0x00000004ff0a7e24 */ /* 0x001fc4000f8e00ff */
[----:B------:R-:W-:Y:S02]  /*254e0*/  IMAD.U32 R11, RZ, RZ, UR5 ;  /* 0x00000005ff0b7e24 */ /* 0x000fe4000f8e00ff */
[----:B------:R-:W-:Y:S02]  /*254f0*/  IMAD.MOV.U32 R8, RZ, RZ, 0x70 ;  /* 0x00000070ff087424 */ /* 0x000fe400078e00ff */
[----:B------:R-:W-:-:S07]  /*25500*/  IMAD.MOV.U32 R12, RZ, RZ, 0x1 ;  /* 0x00000001ff0c7424 */ /* 0x000fce00078e00ff */
[----:B------:R-:W-:-:S07]  /*25510*/  LEPC R20, `(.L_x_3214) ;  /* 0x000000001014794e */ /* 0x000fce0000000000 */
[----:B-12---:R-:W-:Y:S05]  /*25520*/  CALL.ABS.NOINC R2 ;  /* 0x0000000002007343 */ /* 0x006fea0003c00000 */
.L_x_3214:
[----:B------:R-:W-:Y:S05]  /*25530*/  BSYNC B6 ;  /* 0x0000000000067941 */ /* 0x000fea0003800000 */
.L_x_3213:
[----:B------:R-:W3:Y:S01]  /*25540*/  LDL.LU R2, [R1] ;  /* 0x0000000001027983 */ /* 0x000ee20000300800 */
[----:B------:R-:W-:Y:S01]  /*25550*/  VIADD R0, R22, 0x10400 ;  /* 0x0001040016007836 */ /* 0x000fe20000000000 */
[----:B------:R-:W-:Y:S04]  /*25560*/  BSSY B6, `(.L_x_3215) ;  /* 0x0000016000067945 */ /* 0x000fe80003800000 */
[----:B------:R-:W-:Y:S02]  /*25570*/  LOP3.LUT P0, RZ, R0, 0x3ff, RZ, 0xc0, !PT ;  /* 0x000003ff00ff7812 */ /* 0x000fe4000780c0ff */
[----:B---3--:R-:W-:-:S11]  /*25580*/  LOP3.LUT R2, R2, 0xfffffffe, RZ, 0xc0, !PT ;  /* 0xfffffffe02027812 */ /* 0x008fd600078ec0ff */
[----:B------:R-:W-:-:S05]  /*25590*/  @P0 LOP3.LUT R2, R2, 0x1, RZ, 0xfc, !PT ;  /* 0x0000000102020812 */ /* 0x000fca00078efcff */
[----:B------:R3:W-:Y:S01]  /*255a0*/  STL [R1], R2 ;  /* 0x0000000201007387 */ /* 0x0007e20000100800 */
[----:B------:R-:W-:Y:S05]  /*255b0*/  @!P0 BRA `(.L_x_3216) ;  /* 0x0000000000408947 */ /* 0x000fea0003800000 */
[----:B---3--:R-:W-:Y:S01]  /*255c0*/  MOV R2, 0x0 ;  /* 0x0000000000027802 */ /* 0x008fe20000000f00 */
[----:B------:R-:W-:Y:S01]  /*255d0*/  ULDC.64 UR6, c[0x4][0x1b0] ;  /* 0x01006c0000067ab9 */ /* 0x000fe20000000a00 */
[----:B------:R-:W-:Y:S01]  /*255e0*/  ULDC.64 UR8, c[0x4][0x1b8] ;  /* 0x01006e0000087ab9 */ /* 0x000fe20000000a00 */
[----:B------:R-:W-:Y:S01]  /*255f0*/  ULDC.64 UR4, c[0x4][0x108] ;  /* 0x0100420000047ab9 */ /* 0x000fe20000000a00 */
[----:B------:R-:W-:Y:S01]  /*25600*/  IMAD.U32 R4, RZ, RZ, UR6 ;  /* 0x00000006ff047e24 */ /* 0x000fe2000f8e00ff */
[----:B0-----:R-:W-:Y:S01]  /*25610*/  MOV R8, 0x70 ;  /* 0x0000007000087802 */ /* 0x001fe20000000f00 */
[----:B------:R-:W0:Y:S01]  /*25620*/  LDC.64 R2, c[0x4][R2] ;  /* 0x0100000002027b82 */ /* 0x000e220000000a00 */
[----:B--2---:R-:W-:Y:S02]  /*25630*/  IMAD.U32 R5, RZ, RZ, UR7 ;  /* 0x00000007ff057e24 */ /* 0x004fe4000f8e00ff */
[----:B------:R-:W-:Y:S02]  /*25640*/  IMAD.U32 R6, RZ, RZ, UR8 ;  /* 0x00000008ff067e24 */ /* 0x000fe4000f8e00ff */
[----:B------:R-:W-:-:S02]  /*25650*/  IMAD.U32 R7, RZ, RZ, UR9 ;  /* 0x00000009ff077e24 */ /* 0x000fc4000f8e00ff */
[----:B------:R-:W-:Y:S02]  /*25660*/  IMAD.U32 R10, RZ, RZ, UR4 ;  /* 0x00000004ff0a7e24 */ /* 0x000fe4000f8e00ff */
[----:B------:R-:W-:Y:S02]  /*25670*/  IMAD.U32 R11, RZ, RZ, UR5 ;  /* 0x00000005ff0b7e24 */ /* 0x000fe4000f8e00ff */
[----:B------:R-:W-:Y:S02]  /*25680*/  IMAD.MOV.U32 R12, RZ, RZ, 0x1 ;  /* 0x00000001ff0c7424 */ /* 0x000fe400078e00ff */
[----:B------:R-:W-:-:S07]  /*25690*/  IMAD.MOV.U32 R13, RZ, RZ, RZ ;  /* 0x000000ffff0d7224 */ /* 0x000fce00078e00ff */
[----:B------:R-:W-:-:S07]  /*256a0*/  LEPC R20, `(.L_x_3216) ;  /* 0x000000001014794e */ /* 0x000fce0000000000 */
[----:B01----:R-:W-:Y:S05]  /*256b0*/  CALL.ABS.NOINC R2 ;  /* 0x0000000002007343 */ /* 0x003fea0003c00000 */
.L_x_3216:
[----:B------:R-:W-:Y:S05]  /*256c0*/  BSYNC B6 ;  /* 0x0000000000067941 */ /* 0x000fea0003800000 */
.L_x_3215:
[----:B------:R-:W-:Y:S01]  /*256d0*/  VIADD R23, R22, 0x400 ;  /* 0x0000040016177836 */ /* 0x000fe20000000000 */
[----:B------:R-:W-:Y:S04]  /*256e0*/  BSSY B6, `(.L_x_3217) ;  /* 0x0000013000067945 */ /* 0x000fe80003800000 */
[----:B------:R-:W-:-:S13]  /*256f0*/  LOP3.LUT P0, RZ, R23, 0x3ff, RZ, 0xc0, !PT ;  /* 0x000003ff17ff7812 */ /* 0x000fda000780c0ff */
[----:B------:R-:W-:Y:S05]  /*25700*/  @!P0 BRA `(.L_x_3218) ;  /* 0x0000000000408947 */ /* 0x000fea0003800000 */
[----:B---3--:R-:W-:Y:S01]  /*25710*/  MOV R2, 0x0 ;  /* 0x0000000000027802 */ /* 0x008fe20000000f00 */
[----:B------:R-:W-:Y:S01]  /*25720*/  ULDC.64 UR6, c[0x4][0x1b0] ;  /* 0x01006c0000067ab9 */ /* 0x000fe20000000a00 */
[----:B------:R-:W-:Y:S01]  /*25730*/  ULDC.64 UR8, c[0x4][0x1b8] ;  /* 0x01006e0000087ab9 */ /* 0x000fe20000000a00 */
[----:B------:R-:W-:Y:S01]  /*25740*/  ULDC.64 UR4, c[0x4][0x110] ;  /* 0x0100440000047ab9 */ /* 0x000fe20000000a00 */
[----:B------:R-:W-:Y:S01]  /*25750*/  IMAD.U32 R4, RZ, RZ, UR6 ;  /* 0x00000006ff047e24 */ /* 0x000fe2000f8e00ff */
[----:B0-----:R-:W-:Y:S01]  /*25760*/  MOV R10, UR4 ;  /* 0x00000004000a7c02 */ /* 0x001fe20008000f00 */
[----:B------:R-:W0:Y:S01]  /*25770*/  LDC.64 R2, c[0x4][R2] ;  /* 0x0100000002027b82 */ /* 0x000e220000000a00 */
[----:B--2---:R-:W-:Y:S02]  /*25780*/  IMAD.U32 R5, RZ, RZ, UR7 ;  /* 0x00000007ff057e24 */ /* 0x004fe4000f8e00ff */
[----:B------:R-:W-:Y:S02]  /*25790*/  IMAD.U32 R6, RZ, RZ, UR8 ;  /* 0x00000008ff067e24 */ /* 0x000fe4000f8e00ff */
[----:B------:R-:W-:-:S02]  /*257a0*/  IMAD.U32 R7, RZ, RZ, UR9 ;  /* 0x00000009ff077e24 */ /* 0x000fc4000f8e00ff */
[----:B------:R-:W-:Y:S02]  /*257b0*/  IMAD.U32 R11, RZ, RZ, UR5 ;  /* 0x00000005ff0b7e24 */ /* 0x000fe4000f8e00ff */
[----:B------:R-:W-:Y:S02]  /*257c0*/  IMAD.MOV.U32 R8, RZ, RZ, 0x70 ;  /* 0x00000070ff087424 */ /* 0x000fe400078e00ff */
[----:B------:R-:W-:Y:S02]  /*257d0*/  IMAD.MOV.U32 R12, RZ, RZ, 0x1 ;  /* 0x00000001ff0c7424 */ /* 0x000fe400078e00ff */
[----:B------:R-:W-:-:S07]  /*257e0*/  IMAD.MOV.U32 R13, RZ, RZ, RZ ;  /* 0x000000ffff0d7224 */ /* 0x000fce00078e00ff */
[----:B------:R-:W-:-:S07]  /*257f0*/  LEPC R20, `(.L_x_3218) ;  /* 0x000000001014794e */ /* 0x000fce0000000000 */
[----:B01----:R-:W-:Y:S05]  /*25800*/  CALL.ABS.NOINC R2 ;  /* 0x0000000002007343 */ /* 0x003fea0003c00000 */
.L_x_3218:
[----:B------:R-:W-:Y:S05]  /*25810*/  BSYNC B6 ;  /* 0x0000000000067941 */ /* 0x000fea0003800000 */
.L_x_3217:
[----:B---3--:R-:W3:Y:S01]  /*25820*/  LDL R2, [R1] ;  /* 0x0000000001027983 */ /* 0x008ee20000100800 */
[----:B------:R-:W-:Y:S01]  /*25830*/  BSSY B6, `(.L_x_3219) ;  /* 0x0000013000067945 */ /* 0x000fe20003800000 */
[----:B---3--:R-:W-:-:S13]  /*25840*/  LOP3.LUT P6, RZ, R2, 0x1, RZ, 0xc0, !PT ;  /* 0x0000000102ff7812 */ /* 0x008fda00078cc0ff */
[----:B------:R-:W-:Y:S05]  /*25850*/  @!P6 BRA `(.L_x_3220) ;  /* 0x000000000040e947 */ /* 0x000fea0003800000 */
[----:B------:R-:W-:Y:S01]  /*25860*/  MOV R2, 0x0 ;  /* 0x0000000000027802 */ /* 0x000fe20000000f00 */
[----:B------:R-:W-:Y:S01]  /*25870*/  ULDC.64 UR4, c[0x4][0x1b0] ;  /* 0x01006c0000047ab9 */ /* 0x000fe20000000a00 */
[----:B------:R-:W-:Y:S01]  /*25880*/  ULDC.64 UR6, c[0x4][0x1b8] ;  /* 0x01006e0000067ab9 */ /* 0x000fe20000000a00 */
[----:B------:R-:W-:Y:S01]  /*25890*/  ULDC.64 UR8, c[0x4][0x118] ;  /* 0x0100460000087ab9 */ /* 0x000fe20000000a00 */
[----:B------:R-:W-:Y:S01]  /*258a0*/  IMAD.U32 R4, RZ, RZ, UR4 ;  /* 0x00000004ff047e24 */ /* 0x000fe2000f8e00ff */
[----:B------:R-:W-:Y:S01]  /*258b0*/  MOV R7, UR7 ;  /* 0x0000000700077c02 */ /* 0x000fe20008000f00 */
[----:B------:R-:W3:Y:S01]  /*258c0*/  LDC.64 R2, c[0x4][R2] ;  /* 0x0100000002027b82 */ /* 0x000ee20000000a00 */
[----:B--2---:R-:W-:Y:S02]  /*258d0*/  IMAD.U32 R5, RZ, RZ, UR5 ;  /* 0x00000005ff057e24 */ /* 0x004fe4000f8e00ff */
[----:B------:R-:W-:Y:S02]  /*258e0*/  IMAD.U32 R6, RZ, RZ, UR6 ;  /* 0x00000006ff067e24 */ /* 0x000fe4000f8e00ff */
[----:B0-----:R-:W-:-:S02]  /*258f0*/  IMAD.U32 R10, RZ, RZ, UR8 ;  /* 0x00000008ff0a7e24 */ /* 0x001fc4000f8e00ff */
[----:B------:R-:W-:Y:S02]  /*25900*/  IMAD.U32 R11, RZ, RZ, UR9 ;  /* 0x00000009ff0b7e24 */ /* 0x000fe4000f8e00ff */
[----:B------:R-:W-:Y:S02]  /*25910*/  IMAD.MOV.U32 R8, RZ, RZ, 0x70 ;  /* 0x00000070ff087424 */ /* 0x000fe400078e00ff */
[----:B------:R-:W-:Y:S02]  /*25920*/  IMAD.MOV.U32 R12, RZ, RZ, 0x1 ;  /* 0x00000001ff0c7424 */ /* 0x000fe400078e00ff */
[----:B------:R-:W-:-:S07]  /*25930*/  IMAD.MOV.U32 R13, RZ, RZ, RZ ;  /* 0x000000ffff0d7224 */ /* 0x000fce00078e00ff */
[----:B------:R-:W-:-:S07]  /*25940*/  LEPC R20, `(.L_x_3220) ;  /* 0x000000001014794e */ /* 0x000fce0000000000 */
[----:B-1-3--:R-:W-:Y:S05]  /*25950*/  CALL.ABS.NOINC R2 ;  /* 0x0000000002007343 */ /* 0x00afea0003c00000 */
.L_x_3220:
[----:B------:R-:W-:Y:S05]  /*25960*/  BSYNC B6 ;  /* 0x0000000000067941 */ /* 0x000fea0003800000 */
.L_x_3219:
[----:B------:R-:W3:Y:S01]  /*25970*/  LDL R0, [R1+0x2c] ;  /* 0x00002c0001007983 */ /* 0x000ee20000100800 */
[----:B------:R-:W-:Y:S01]  /*25980*/  ULDC.64 UR4, c[0x0][0x9f8] ;  /* 0x00027e0000047ab9 */ /* 0x000fe20000000a00 */
[----:B------:R-:W4:Y:S02]  /*25990*/  LDC R6, c[0x0][0x430] ;  /* 0x00010c00ff067b82 */ /* 0x000f240000000800 */
[----:B------:R-:W3:Y:S01]  /*259a0*/  LDL R21, [R1+0x8] ;  /* 0x0000080001157983 */ /* 0x000ee20000100800 */
[----:B------:R-:W-:-:S03]  /*259b0*/  ISETP.NE.U32.AND P0, PT, RZ, UR4, PT ;  /* 0x00000004ff007c0c */ /* 0x000fc6000bf05070 */
[----:B------:R-:W3:Y:S01]  /*259c0*/  LDL.LU R20, [R1] ;  /* 0x0000000001147983 */ /* 0x000ee20000300800 */
[----:B------:R-:W-:Y:S01]  /*259d0*/  ISETP.NE.AND.EX P0, PT, RZ, UR5, PT, P0 ;  /* 0x00000005ff007c0c */ /* 0x000fe2000bf05300 */
[----:B------:R-:W0:-:S12]  /*259e0*/  S2R R4, SR_TID.X ;  /* 0x0000000000047919 */ /* 0x000e180000002100 */
[----:B------:R-:W-:-:S04]  /*259f0*/  @P0 IADD3 R2, P1, R25, UR4, RZ ;  /* 0x0000000419020c10 */ /* 0x000fc8000ff3e0ff */
[----:B------:R-:W-:-:S05]  /*25a00*/  @P0 IADD3.X R3, R26, UR5, RZ, P1, !PT ;  /* 0x000000051a030c10 */ /* 0x000fca0008ffe4ff */
[----:B------:R1:W3:Y:S01]  /*25a10*/  @P0 LDG.E R37, desc[UR36][R2.64] ;  /* 0x0000002402250981 */ /* 0x0002e2000c1e1900 */
[----:B--2---:R-:W2:Y:S01]  /*25a20*/  S2R R5, SR_TID.X ;  /* 0x0000000000057919 */ /* 0x004ea20000002100 */
[----:B----4-:R-:W-:Y:S02]  /*25a30*/  ISETP.NE.AND P1, PT, R6, 0x1, PT ;  /* 0x000000010600780c */ /* 0x010fe40003f25270 */
[----:B0-----:R-:W-:-:S04]  /*25a40*/  LOP3.LUT R4, R4, 0x7f, RZ, 0xc0, !PT ;  /* 0x0000007f04047812 */ /* 0x001fc800078ec0ff */
[----:B------:R-:W-:-:S07]  /*25a50*/  SHF.R.U32.HI R4, RZ, 0x3, R4 ;  /* 0x00000003ff047819 */ /* 0x000fce0000011604 */
[----:B-1----:R-:W0:Y:S01]  /*25a60*/  @P1 LDC R2, c[0x0][0x438] ;  /* 0x00010e00ff021b82 */ /* 0x002e220000000800 */
[----:B--2---:R-:W-:-:S05]  /*25a70*/  IMAD.SHL.U32 R5, R5, 0x10, RZ ;  /* 0x0000001005057824 */ /* 0x004fca00078e00ff */
[----:B------:R-:W-:Y:S02]  /*25a80*/  LOP3.LUT R5, R4, 0x70, R5, 0xf8, !PT ;  /* 0x0000007004057812 */ /* 0x000fe400078ef805 */
[----:B------:R-:W1:Y:S01]  /*25a90*/  @P1 LDC R4, c[0x0][0x434] ;  /* 0x00010d00ff041b82 */ /* 0x000e620000000800 */
[----:B------:R-:W-:Y:S01]  /*25aa0*/  UMOV UR4, 0xffffffff ;  /* 0xffffffff00047882 */ /* 0x000fe20000000000 */
[----:B---3--:R-:W-:-:S04]  /*25ab0*/  LEA R0, R0, 0xffffff80, 0x7 ;  /* 0xffffff8000007811 */ /* 0x008fc800078e38ff */
[----:B------:R-:W-:-:S05]  /*25ac0*/  LOP3.LUT R5, R5, R0, RZ, 0xfc, !PT ;  /* 0x0000000005057212 */ /* 0x000fca00078efcff */
[C---:B------:R-:W-:Y:S01]  /*25ad0*/  IMAD.IADD R3, R5.reuse, 0x1, R21 ;  /* 0x0000000105037824 */ /* 0x040fe200078e0215 */
[----:B------:R-:W-:Y:S02]  /*25ae0*/  ISETP.GE.AND P0, PT, R5, R27, PT ;  /* 0x0000001b0500720c */ /* 0x000fe40003f06270 */
[----:B------:R-:W2:Y:S01]  /*25af0*/  LDC R5, c[0x0][0x2f4] ;  /* 0x0000bd00ff057b82 */ /* 0x000ea20000000800 */
[----:B-1----:R-:W-:Y:S01]  /*25b00*/  @P1 IMAD.HI.U32 R4, R3, R4, RZ ;  /* 0x0000000403041227 */ /* 0x002fe200078e00ff */
[----:B------:R-:W-:-:S04]  /*25b10*/  MOV R8, R3 ;  /* 0x0000000300087202 */ /* 0x000fc80000000f00 */
[----:B0-----:R-:W-:-:S05]  /*25b20*/  @P1 SHF.R.U32.HI R8, RZ, R2, R4 ;  /* 0x00000002ff081219 */ /* 0x001fca0000011604 */
[----:B------:R-:W-:-:S04]  /*25b30*/  IMAD.MOV R4, RZ, RZ, -R8 ;  /* 0x000000ffff047224 */ /* 0x000fc800078e0a08 */
[----:B------:R-:W-:Y:S02]  /*25b40*/  IMAD R4, R6, R4, R3 ;  /* 0x0000000406047224 */ /* 0x000fe400078e0203 */
[----:B------:R-:W0:Y:S08]  /*25b50*/  @!P0 LDC.64 R2, c[0x0][0x428] ;  /* 0x00010a00ff028b82 */ /* 0x000e300000000a00 */
[----:B------:R-:W1:Y:S01]  /*25b60*/  @!P0 LDC.64 R6, c[0x0][0x418] ;  /* 0x00010600ff068b82 */ /* 0x000e620000000a00 */
[----:B------:R-:W-:-:S02]  /*25b70*/  @!P0 SHF.R.S32.HI R9, RZ, 0x1f, R8 ;  /* 0x0000001fff098819 */ /* 0x000fc40000011408 */
[----:B------:R-:W-:Y:S01]  /*25b80*/  SHF.R.S32.HI R10, RZ, 0x1f, R37 ;  /* 0x0000001fff0a7819 */ /* 0x000fe20000011425 */
[----:B0-----:R-:W-:-:S04]  /*25b90*/  @!P0 IMAD.WIDE.U32 R8, R37, R2, R8 ;  /* 0x0000000225088225 */ /* 0x001fc800078e0008 */
[----:B------:R-:W-:-:S04]  /*25ba0*/  @!P0 IMAD R2, R10, R2, RZ ;  /* 0x000000020a028224 */ /* 0x000fc800078e02ff */
[----:B------:R-:W-:Y:S01]  /*25bb0*/  @!P0 IMAD R2, R37, R3, R2 ;  /* 0x0000000325028224 */ /* 0x000fe200078e0202 */
[----:B-1----:R-:W-:-:S03]  /*25bc0*/  @!P0 LEA R6, P1, R8, R6, 0x2 ;  /* 0x0000000608068211 */ /* 0x002fc600078210ff */
[----:B------:R-:W-:-:S05]  /*25bd0*/  @!P0 IMAD.IADD R2, R9, 0x1, R2 ;  /* 0x0000000109028824 */ /* 0x000fca00078e0202 */
[----:B------:R-:W-:Y:S02]  /*25be0*/  @!P0 LEA.HI.X R7, R8, R7, R2, 0x2, P1 ;  /* 0x0000000708078211 */ /* 0x000fe400008f1402 */
[CC--:B--2---:R-:W-:Y:S01]  /*25bf0*/  ISETP.GE.AND P1, PT, R33.reuse, R5.reuse, PT ;  /* 0x000000052100720c */ /* 0x0c4fe20003f26270 */
[----:B------:R-:W-:Y:S01]  /*25c00*/  IMAD.MOV.U32 R3, RZ, RZ, RZ ;  /* 0x000000ffff037224 */ /* 0x000fe200078e00ff */
[----:B------:R-:W-:Y:S02]  /*25c10*/  LOP3.LUT R21, R33, 0x80, RZ, 0xfc, !PT ;  /* 0x0000008021157812 */ /* 0x000fe400078efcff */
[----:B------:R-:W-:Y:S01]  /*25c20*/  LOP3.LUT R20, R20, 0xfffffffd, RZ, 0xc0, !PT ;  /* 0xfffffffd14147812 */ /* 0x000fe200078ec0ff */
[----:B------:R-:W-:Y:S02]  /*25c30*/  IMAD.U32 R2, RZ, RZ, UR42 ;  /* 0x0000002aff027e24 */ /* 0x000fe4000f8e00ff */
[----:B------:R0:W5:Y:S01]  /*25c40*/  @!P0 LDG.E R3, desc[UR36][R6.64] ;  /* 0x0000002406038981 */ /* 0x000162000c1e1900 */
[----:B------:R-:W-:-:S02]  /*25c50*/  ISETP.GE.AND P0, PT, R21, R5, PT ;  /* 0x000000051500720c */ /* 0x000fc40003f06270 */
[----:B------:R-:W-:-:S03]  /*25c60*/  ISETP.NE.AND P2, PT, R2, 0x3, PT ;  /* 0x000000030200780c */ /* 0x000fc60003f45270 */
[----:B------:R-:W-:-:S04]  /*25c70*/  @P1 LOP3.LUT R20, R20, 0x2, RZ, 0xfc, !PT ;  /* 0x0000000214141812 */ /* 0x000fc800078efcff */
[----:B------:R-:W-:-:S04]  /*25c80*/  LOP3.LUT R20, R20, 0xfffffffb, RZ, 0xc0, !PT ;  /* 0xfffffffb14147812 */ /* 0x000fc800078ec0ff */
[----:B------:R-:W-:-:S04]  /*25c90*/  LOP3.LUT R20, R20, 0xfffffffe, RZ, 0xc0, !PT ;  /* 0xfffffffe14147812 */ /* 0x000fc800078ec0ff */
[----:B------:R-:W-:-:S04]  /*25ca0*/  @P0 LOP3.LUT R20, R20, 0x1, RZ, 0xfc, !PT ;  /* 0x0000000114140812 */ /* 0x000fc800078efcff */
[----:B------:R-:W-:Y:S01]  /*25cb0*/  @P2 LOP3.LUT R20, R20, 0x4, RZ, 0xfc, !PT ;  /* 0x0000000414142812 */ /* 0x000fe200078efcff */
[----:B------:R0:W-:Y:S04]  /*25cc0*/  STL [R1+0xc], R10 ;  /* 0x00000c0a01007387 */ /* 0x0001e80000100800 */
[----:B------:R0:W-:Y:S01]  /*25cd0*/  STL [R1], R20 ;  /* 0x0000001401007387 */ /* 0x0001e20000100800 */
[----:B------:R-:W-:Y:S05]  /*25ce0*/  BRA.DIV UR4, `(.L_x_3221) ;  /* 0x0000009e04d47947 */ /* 0x000fea000b800000 */
.L_x_3494:
[----:B------:R-:W-:-:S05]  /*25cf0*/  SHF.R.S32.HI R2, RZ, 0x1f, R18 ;  /* 0x0000001fff027819 */ /* 0x000fca0000011412 */
[----:B------:R1:W-:Y:S01]  /*25d00*/  STL [R1+0x4], R2 ;  /* 0x0000040201007387 */ /* 0x0003e20000100800 */
[----:B------:R-:W-:Y:S05]  /*25d10*/  @!P2 BRA `(.L_x_3222) ;  /* 0x000000000004a947 */ /* 0x000fea0003800000 */
[----:B------:R-:W-:Y:S01]  /*25d20*/  BPT.TRAP 0x1 ;  /* 0x000000040000795c */ /* 0x000fe20000300000 */
.L_x_3222:
[----:B0-----:R-:W-:Y:S01]  /*25d30*/  IMAD R6, R30, 0x8, R22 ;  /* 0x000000081e067824 */ /* 0x001fe200078e0216 */
[----:B------:R-:W-:Y:S01]  /*25d40*/  SHF.L.U32 R25, R34, 0x1f, RZ ;  /* 0x0000001f22197819 */ /* 0x000fe200000006ff */
[----:B-1----:R-:W0:Y:S01]  /*25d50*/  S2R R2, SR_TID.X ;  /* 0x0000000000027919 */ /* 0x002e220000002100 */
[----:B------:R-:W-:Y:S01]  /*25d60*/  BSSY B0, `(.L_x_3223) ;  /* 0x0000007000007945 */ /* 0x000fe20003800000 */
[----:B------:R-:W-:Y:S01]  /*25d70*/  SHF.R.S32.HI R20, RZ, 0x1f, R4 ;  /* 0x0000001fff147819 */ /* 0x000fe20000011404 */
[----:B------:R-:W1:Y:S01]  /*25d80*/  SYNCS.PHASECHK.TRANS64.TRYWAIT P0, [R6+URZ+0x38880], R25 ;  /* 0x03888019060075a7 */ /* 0x000e62000800017f */
[----:B0-----:R-:W-:-:S04]  /*25d90*/  LOP3.LUT R2, R2, 0x7f, RZ, 0xc0, !PT ;  /* 0x0000007f02027812 */ /* 0x001fc800078ec0ff */
[----:B------:R-:W-:-:S04]  /*25da0*/  SHF.R.U32.HI R2, RZ, 0x3, R2 ;  /* 0x00000003ff027819 */ /* 0x000fc80000011602 */
[----:B------:R-:W-:Y:S01]  /*25db0*/  IADD3 R7, -R2, R27, -R0 ;  /* 0x0000001b02077210 */ /* 0x000fe20007ffe900 */
[----:B-1----:R-:W-:Y:S06]  /*25dc0*/  @!P0 BRA `(.L_x_3224) ;  /* 0x0000009c00d08947 */ /* 0x002fec0003800000 */
.L_x_3495:
[----:B------:R-:W-:Y:S05]  /*25dd0*/  BSYNC B0 ;  /* 0x0000000000007941 */ /* 0x000fea0003800000 */
.L_x_3223:
[----:B------:R-:W2:Y:S01]  /*25de0*/  LDL R2, [R1+0x4] ;  /* 0x0000040001027983 */ /* 0x000ea20000100800 */
[----:B------:R-:W-:-:S03]  /*25df0*/  ULDC.64 UR4, c[0x0][0x328] ;  /* 0x0000ca0000047ab9 */ /* 0x000fc60000000a00 */
[----:B------:R-:W3:Y:S04]  /*25e00*/  LDL.LU R10, [R1] ;  /* 0x00000000010a7983 */ /* 0x000ee80000300800 */
[----:B------:R-:W4:Y:S01]  /*25e10*/  LDL R5, [R1+0x20] ;  /* 0x0000200001057983 */ /* 0x000f220000100800 */
[----:B------:R-:W-:Y:S01]  /*25e20*/  IMAD R0, R20, UR4, RZ ;  /* 0x0000000414007c24 */ /* 0x000fe2000f8e02ff */
[----:B-----5:R-:W-:Y:S01]  /*25e30*/  SHF.R.S32.HI R21, RZ, 0x1f, R3 ;  /* 0x0000001fff157819 */ /* 0x020fe20000011403 */
[----:B------:R-:W-:Y:S01]  /*25e40*/  IMAD.WIDE.U32 R8, R4, UR4, RZ ;  /* 0x0000000404087c25 */ /* 0x000fe2000f8e00ff */
[----:B------:R-:W-:-:S03]  /*25e50*/  ISETP.GE.AND P1, PT, R7, 0x1, PT ;  /* 0x000000010700780c */ /* 0x000fc60003f26270 */
[----:B------:R-:W-:Y:S01]  /*25e60*/  IMAD R0, R4, UR5, R0 ;  /* 0x0000000504007c24 */ /* 0x000fe2000f8e0200 */
[----:B------:R-:W-:-:S03]  /*25e70*/  ULDC.64 UR4, c[0x0][0x338] ;  /* 0x0000ce0000047ab9 */ /* 0x000fc60000000a00 */
[----:B------:R-:W-:Y:S02]  /*25e80*/  IMAD.IADD R9, R9, 0x1, R0 ;  /* 0x0000000109097824 */ /* 0x000fe400078e0200 */
[----:B------:R-:W-:Y:S02]  /*25e90*/  IMAD R0, R21, UR4, RZ ;  /* 0x0000000415007c24 */ /* 0x000fe4000f8e02ff */
[----:B------:R-:W-:-:S04]  /*25ea0*/  IMAD.WIDE.U32 R8, R3, UR4, R8 ;  /* 0x0000000403087c25 */ /* 0x000fc8000f8e0008 */
[----:B------:R-:W-:Y:S01]  /*25eb0*/  IMAD R0, R3, UR5, R0 ;  /* 0x0000000503007c24 */ /* 0x000fe2000f8e0200 */
[----:B------:R-:W-:-:S03]  /*25ec0*/  ULDC.64 UR4, c[0x0][0x330] ;  /* 0x0000cc0000047ab9 */ /* 0x000fc60000000a00 */
[----:B------:R-:W-:Y:S02]  /*25ed0*/  IMAD.IADD R9, R9, 0x1, R0 ;  /* 0x0000000109097824 */ /* 0x000fe400078e0200 */
[----:B------:R-:W-:-:S04]  /*25ee0*/  IMAD.WIDE.U32 R8, R18, UR4, R8 ;  /* 0x0000000412087c25 */ /* 0x000fc8000f8e0008 */
[----:B--2---:R-:W-:-:S04]  /*25ef0*/  IMAD R2, R2, UR4, RZ ;  /* 0x0000000402027c24 */ /* 0x004fc8000f8e02ff */
[----:B------:R-:W-:Y:S01]  /*25f00*/  IMAD R2, R18, UR5, R2 ;  /* 0x0000000512027c24 */ /* 0x000fe2000f8e0202 */
[----:B---3--:R-:W-:Y:S01]  /*25f10*/  LOP3.LUT R10, R10, 0xffffffdf, RZ, 0xc0, !PT ;  /* 0xffffffdf0a0a7812 */ /* 0x008fe200078ec0ff */
[----:B------:R-:W-:Y:S02]  /*25f20*/  ULDC.64 UR4, c[0x0][0x318] ;  /* 0x0000c60000047ab9 */ /* 0x000fe40000000a00 */
[----:B------:R-:W-:Y:S01]  /*25f30*/  IADD3 R0, P0, R8, UR4, RZ ;  /* 0x0000000408007c10 */ /* 0x000fe2000ff1e0ff */
[----:B------:R-:W-:Y:S01]  /*25f40*/  UMOV UR4, 0xffffffff ;  /* 0xffffffff00047882 */ /* 0x000fe20000000000 */
[----:B------:R-:W-:Y:S02]  /*25f50*/  @P1 LOP3.LUT R10, R10, 0x20, RZ, 0xfc, !PT ;  /* 0x000000200a0a1812 */ /* 0x000fe400078efcff */
[----:B------:R-:W-:-:S03]  /*25f60*/  IADD3.X R2, R9, UR5, R2, P0, !PT ;  /* 0x0000000509027c10 */ /* 0x000fc600087fe402 */
[----:B------:R4:W-:Y:S02]  /*25f70*/  STL [R1], R10 ;  /* 0x0000000a01007387 */ /* 0x0009e40000100800 */
[----:B----4-:R-:W-:Y:S01]  /*25f80*/  LEA R10, R30, R5, 0xf ;  /* 0x000000051e0a7211 */ /* 0x010fe200078e78ff */
[----:B------:R-:W-:Y:S06]  /*25f90*/  BRA.DIV UR4, `(.L_x_3225) ;  /* 0x0000009e04707947 */ /* 0x000fec000b800000 */
[----:B------:R-:W1:Y:S01]  /*25fa0*/  LDC R12, c[0x0][0x2f4] ;  /* 0x0000bd00ff0c7b82 */ /* 0x000e620000000800 */
[----:B------:R-:W2:Y:S01]  /*25fb0*/  SHFL.IDX PT, R8, R0, RZ, 0x181f ;  /* 0x00181fff00087589 */ /* 0x000ea200000e0000 */
[----:B------:R-:W-:-:S03]  /*25fc0*/  LOP3.LUT R11, R33, 0x80, RZ, 0xfc, !PT ;  /* 0x00000080210b7812 */ /* 0x000fc600078efcff */
[----:B------:R-:W3:Y:S01]  /*25fd0*/  SHFL.IDX PT, R5, R2, RZ, 0x181f ;  /* 0x00181fff02057589 */ /* 0x000ee200000e0000 */
[C---:B-1----:R-:W-:Y:S02]  /*25fe0*/  ISETP.GE.AND P1, PT, R33.reuse, R12, PT ;  /* 0x0000000c2100720c */ /* 0x042fe40003f26270 */
[----:B--2---:R-:W-:Y:S02]  /*25ff0*/  IADD3 R8, P0, R33, R8, RZ ;  /* 0x0000000821087210 */ /* 0x004fe40007f1e0ff */
[----:B------:R-:W-:-:S03]  /*26000*/  ISETP.LT.OR P2, PT, R7, 0x1, P1 ;  /* 0x000000010700780c */ /* 0x000fc60000f41670 */
[----:B---3--:R-:W-:Y:S01]  /*26010*/  IMAD.X R9, RZ, RZ, R5, P0 ;  /* 0x000000ffff097224 */ /* 0x008fe200000e0605 */
[----:B------:R-:W-:Y:S01]  /*26020*/  ISETP.GE.AND P0, PT, R11, R12, PT ;  /* 0x0000000c0b00720c */ /* 0x000fe20003f06270 */
[----:B------:R-:W-:Y:S01]  /*26030*/  IMAD.IADD R5, R22, 0x1, R10 ;  /* 0x0000000116057824 */ /* 0x000fe200078e020a */
[----:B------:R-:W2:Y:S01]  /*26040*/  LDL.LU R11, [R1] ;  /* 0x00000000010b7983 */ /* 0x000ea20000300800 */
[C---:B------:R-:W-:Y:S02]  /*26050*/  ISETP.GE.AND P3, PT, R7.reuse, 0x11, PT ;  /* 0x000000110700780c */ /* 0x040fe40003f66270 */
[C---:B------:R-:W-:Y:S02]  /*26060*/  ISETP.GE.AND P6, PT, R7.reuse, 0x71, PT ;  /* 0x000000710700780c */ /* 0x040fe40003fc6270 */
[C---:B------:R-:W-:Y:S02]  /*26070*/  ISETP.GE.AND P5, PT, R7.reuse, 0x31, PT ;  /* 0x000000310700780c */ /* 0x040fe40003fa6270 */
[----:B------:R-:W-:Y:S01]  /*26080*/  @!PT LDS RZ, [RZ] ;  /* 0x00000000fffff984 */ /* 0x000fe20000000800 */
[----:B------:R-:W-:Y:S01]  /*26090*/  LDGSTS.E.BYPASS.LTC128B.128 [R5+0x10400], desc[UR36][R8.64], !P2 ;  /* 0x1040000008057fae */ /* 0x000fe2000d101d64 */
[----:B------:R-:W-:-:S02]  /*260a0*/  ISETP.LT.OR P2, PT, R7, 0x1, P0 ;  /* 0x000000010700780c */ /* 0x000fc40000741670 */
[----:B------:R-:W-:-:S11]  /*260b0*/  ISETP.GE.AND P4, PT, R7, 0x41, PT ;  /* 0x000000410700780c */ /* 0x000fd60003f86270 */
[----:B------:R1:W-:Y:S04]  /*260c0*/  LDGSTS.E.BYPASS.LTC128B.128 [R5+0x14400], desc[UR36][R8.64+0x80], !P2 ;  /* 0x1440008008057fae */ /* 0x0003e8000d101d64 */
[----:B-1----:R-:W1:Y:S04]  /*260d0*/  SHFL.IDX PT, R8, R0, 0x1, 0x181f ;  /* 0x00381f0000087f89 */ /* 0x002e6800000e0000 */
[----:B------:R-:W3:Y:S01]  /*260e0*/  SHFL.IDX PT, R9, R2, 0x1, 0x181f ;  /* 0x00381f0002097f89 */ /* 0x000ee200000e0000 */
[----:B-1----:R-:W-:-:S05]  /*260f0*/  IADD3 R8, P2, R33, R8, RZ ;  /* 0x0000000821087210 */ /* 0x002fca0007f5e0ff */
[----:B---3--:R-:W-:Y:S01]  /*26100*/  IMAD.X R9, RZ, RZ, R9, P2 ;  /* 0x000000ffff097224 */ /* 0x008fe200010e0609 */
[----:B------:R-:W-:-:S13]  /*26110*/  ISETP.LT.OR P2, PT, R7, 0x11, P1 ;  /* 0x000000110700780c */ /* 0x000fda0000f41670 */
[----:B------:R-:W-:Y:S01]  /*26120*/  LDGSTS.E.BYPASS.LTC128B.128 [R5+0x10c00], desc[UR36][R8.64], !P2 ;  /* 0x10c0000008057fae */ /* 0x000fe2000d101d64 */
[----:B------:R-:W-:-:S13]  /*26130*/  ISETP.LT.OR P2, PT, R7, 0x11, P0 ;  /* 0x000000110700780c */ /* 0x000fda0000741670 */
        /* <DEDUP_REMOVED lines=24> */
[----:B------:R1:W-:Y:S01]  /*262c0*/  LDGSTS.E.BYPASS.LTC128B.128 [R5+0x16400], desc[UR36][R8.64+0x80], !P2 ;  /* 0x1640008008057fae */ /* 0x0003e2000d101d64 */
[----:B--2---:R-:W-:-:S04]  /*262d0*/  LOP3.LUT R11, R11, 0xffffffef, RZ, 0xc0, !PT ;  /* 0xffffffef0b0b7812 */ /* 0x004fc800078ec0ff */
[----:B------:R-:W-:Y:S02]  /*262e0*/  @P3 LOP3.LUT R11, R11, 0x10, RZ, 0xfc, !PT ;  /* 0x000000100b0b3812 */ /* 0x000fe400078efcff */
[----:B------:R-:W-:Y:S02]  /*262f0*/  ISETP.GE.AND P3, PT, R7, 0x51, PT ;  /* 0x000000510700780c */ /* 0x000fe40003f66270 */
[----:B------:R-:W-:Y:S01]  /*26300*/  LOP3.LUT R11, R11, 0xfffffff7, RZ, 0xc0, !PT ;  /* 0xfffffff70b0b7812 */ /* 0x000fe200078ec0ff */
        /* <DEDUP_REMOVED lines=10> */
[----:B------:R-:W3:Y:S04]  /*263b0*/  SHFL.IDX PT, R2, R2, 0x7, 0x181f ;  /* 0x00f81f0002027f89 */ /* 0x000ee800000e0000 */
[----:B------:R-:W4:Y:S01]  /*263c0*/  SHFL.IDX PT, R0, R0, 0x7, 0x181f ;  /* 0x00f81f0000007f89 */ /* 0x000f2200000e0000 */
[----:B-1----:R-:W-:-:S04]  /*263d0*/  IADD3 R8, P2, R33, R8, RZ ;  /* 0x0000000821087210 */ /* 0x002fc80007f5e0ff */
[----:B--2---:R-:W-:Y:S02]  /*263e0*/  IADD3.X R9, RZ, R9, RZ, P2, !PT ;  /* 0x00000009ff097210 */ /* 0x004fe400017fe4ff */
        /* <DEDUP_REMOVED lines=8> */
[----:B------:R-:W-:-:S05]  /*26470*/  @P6 LOP3.LUT R11, R11, 0x40, RZ, 0xfc, !PT ;  /* 0x000000400b0b6812 */ /* 0x000fca00078efcff */
[----:B---34-:R1:W-:Y:S02]  /*26480*/  STL [R1], R11 ;  /* 0x0000000b01007387 */ /* 0x0183e40000100800 */
.L_x_3513:
[C---:B------:R-:W-:Y:S02]  /*26490*/  ISETP.LT.OR P1, PT, R7.reuse, 0x71, P1 ;  /* 0x000000710700780c */ /* 0x040fe40000f21670 */
[----:B------:R-:W-:Y:S02]  /*264a0*/  ISETP.LT.OR P0, PT, R7, 0x71, P0 ;  /* 0x000000710700780c */ /* 0x000fe40000701670 */
[----:B-12---:R-:W-:-:S05]  /*264b0*/  IADD3 R8, P6, R33, R0, RZ ;  /* 0x0000000021087210 */ /* 0x006fca0007fde0ff */
        /* <DEDUP_REMOVED lines=8> */
.L_x_3226:
[----:B------:R-:W-:Y:S02]  /*26540*/  PLOP3.LUT P1, PT, P1, P0, PT, 0xa2, 0x0 ;  /* 0x000000000000781c */ /* 0x000fe40000f21472 */
[----:B------:R-:W-:-:S08]  /*26550*/  @P0 R2UR P1, UR4, R6 ;  /* 0x00000000060402ca */ /* 0x000fd00000020000 */
[----:B------:R-:W-:-:S05]  /*26560*/  @P0 PLOP3.LUT P0, PT, P1, PT, PT, 0x80, 0x0 ;  /* 0x000000000000081c */ /* 0x000fca0000f0f070 */
[----:B------:R-:W-:Y:S01]  /*26570*/  @!P1 SYNCS.ARRIVE.TRANS64.RED.A0T1 RZ, [UR4+0x38870], RZ ;  /* 0x038870ffffff99a7 */ /* 0x000fe20008200404 */
[----:B------:R-:W-:Y:S07]  /*26580*/  @!P1 ARRIVES.LDGSTSBAR.64.TRANSCNT [UR4+0x38870] ;  /* 0x03887000ff0099b0 */ /* 0x000fee0008000a84 */
[----:B------:R-:W-:Y:S05]  /*26590*/  @P0 BRA.U.ANY `(.L_x_3226) ;  /* 0xfffffffd00e80947 */ /* 0x000fea000393ffff */
[----:B------:R-:W-:Y:S01]  /*265a0*/  NOP ;  /* 0x0000000000007918 */ /* 0x000fe20000000000 */
[----:B------:R-:W2:Y:S02]  /*265b0*/  LDL R0, [R1] ;  /* 0x0000000001007983 */ /* 0x000ea40000100800 */
[----:B--2---:R-:W-:-:S13]  /*265c0*/  LOP3.LUT P6, RZ, R0, 0x4, RZ, 0xc0, !PT ;  /* 0x0000000400ff7812 */ /* 0x004fda00078cc0ff */
[----:B------:R-:W-:Y:S05]  /*265d0*/  @!P6 BRA `(.L_x_3227) ;  /* 0x000000000004e947 */ /* 0x000fea0003800000 */
[----:B------:R-:W-:Y:S01]  /*265e0*/  BPT.TRAP 0x1 ;  /* 0x000000040000795c */ /* 0x000fe20000300000 */
.L_x_3227:
[----:B------:R2:W-:Y:S01]  /*265f0*/  SYNCS.ARRIVE.TRANS64.A1T0 RZ, [R6+URZ+0x38870], RZ ;  /* 0x038870ff06ff79a7 */ /* 0x0005e2000810003f */
[----:B------:R-:W-:Y:S05]  /*26600*/  @!P6 BRA `(.L_x_3228) ;  /* 0x000000000004e947 */ /* 0x000fea0003800000 */
[----:B------:R-:W-:Y:S01]  /*26610*/  BPT.TRAP 0x1 ;  /* 0x000000040000795c */ /* 0x000fe20000300000 */
.L_x_3228:
[----:B------:R-:W3:Y:S01]  /*26620*/  SYNCS.PHASECHK.TRANS64.TRYWAIT P0, [R6+URZ+0x38840], R25 ;  /* 0x03884019060075a7 */ /* 0x000ee2000800017f */
[----:B------:R-:W-:Y:S04]  /*26630*/  BSSY B0, `(.L_x_3229) ;  /* 0x0000002000007945 */ /* 0x000fe80003800000 */
[----:B---3--:R-:W-:Y:S05]  /*26640*/  @!P0 BRA `(.L_x_3230) ;  /* 0x000000a0009c8947 */ /* 0x008fea0003800000 */
.L_x_3514:
[----:B------:R-:W-:Y:S05]  /*26650*/  BSYNC B0 ;  /* 0x0000000000007941 */ /* 0x000fea0003800000 */
.L_x_3229:
[----:B------:R-:W4:Y:S01]  /*26660*/  LDL R7, [R1+0x4] ;  /* 0x0000040001077983 */ /* 0x000f220000100800 */
[----:B------:R-:W-:Y:S01]  /*26670*/  ULDC.64 UR4, c[0x0][0x300] ;  /* 0x0000c00000047ab9 */ /* 0x000fe20000000a00 */
[----:B------:R-:W-:Y:S02]  /*26680*/  ULDC.64 UR6, c[0x0][0x2e8] ;  /* 0x0000ba0000067ab9 */ /* 0x000fe40000000a00 */
[----:B------:R0:W5:Y:S01]  /*26690*/  LDL R10, [R1] ;  /* 0x00000000010a7983 */ /* 0x0001620000100800 */
[----:B------:R-:W-:Y:S01]  /*266a0*/  IMAD R0, R20, UR4, RZ ;  /* 0x0000000414007c24 */ /* 0x000fe2000f8e02ff */
[----:B------:R-:W-:Y:S01]  /*266b0*/  LOP3.LUT R11, R33, 0x80, RZ, 0xfc, !PT ;  /* 0x00000080210b7812 */ /* 0x000fe200078efcff */
[----:B-1----:R-:W-:-:S04]  /*266c0*/  IMAD.WIDE.U32 R8, R4, UR4, RZ ;  /* 0x0000000404087c25 */ /* 0x002fc8000f8e00ff */
[----:B------:R-:W-:Y:S01]  /*266d0*/  IMAD R0, R4, UR5, R0 ;  /* 0x0000000504007c24 */ /* 0x000fe2000f8e0200 */
[----:B------:R-:W-:Y:S02]  /*266e0*/  ULDC.64 UR4, c[0x0][0x310] ;  /* 0x0000c40000047ab9 */ /* 0x000fe40000000a00 */
[----:B------:R-:W-:Y:S02]  /*266f0*/  IMAD R21, R21, UR4, RZ ;  /* 0x0000000415157c24 */ /* 0x000fe4000f8e02ff */
[----:B------:R-:W-:Y:S02]  /*26700*/  IMAD.IADD R9, R9, 0x1, R0 ;  /* 0x0000000109097824 */ /* 0x000fe400078e0200 */
[----:B------:R-:W-:-:S04]  /*26710*/  IMAD.WIDE.U32 R8, R3, UR4, R8 ;  /* 0x0000000403087c25 */ /* 0x000fc8000f8e0008 */
[----:B------:R-:W-:Y:S01]  /*26720*/  IMAD R3, R3, UR5, R21 ;  /* 0x0000000503037c24 */ /* 0x000fe2000f8e0215 */
[----:B------:R-:W-:Y:S01]  /*26730*/  ULDC.64 UR4, c[0x0][0x308] ;  /* 0x0000c20000047ab9 */ /* 0x000fe20000000a00 */
[----:B------:R-:W-:Y:S02]  /*26740*/  IMAD.MOV.U32 R2, RZ, RZ, R8 ;  /* 0x000000ffff027224 */ /* 0x000fe400078e0008 */
[----:B------:R-:W-:Y:S02]  /*26750*/  IMAD.IADD R3, R9, 0x1, R3 ;  /* 0x0000000109037824 */ /* 0x000fe400078e0203 */
[----:B------:R-:W-:-:S03]  /*26760*/  IMAD.WIDE.U32 R2, R18, UR4, R2 ;  /* 0x0000000412027c25 */ /* 0x000fc6000f8e0002 */
[----:B------:R-:W-:Y:S01]  /*26770*/  IADD3 R4, P0, R2, UR6, RZ ;  /* 0x0000000602047c10 */ /* 0x000fe2000ff1e0ff */
[----:B----4-:R-:W-:Y:S01]  /*26780*/  IMAD R0, R7, UR4, RZ ;  /* 0x0000000407007c24 */ /* 0x010fe2000f8e02ff */
[----:B------:R-:W-:Y:S01]  /*26790*/  UMOV UR4, 0xffffffff ;  /* 0xffffffff00047882 */ /* 0x000fe20000000000 */
[----:B------:R-:W1:Y:S02]  /*267a0*/  LDC R7, c[0x0][0x2f4] ;  /* 0x0000bd00ff077b82 */ /* 0x000e640000000800 */
[----:B------:R-:W-:-:S05]  /*267b0*/  IMAD R0, R18, UR5, R0 ;  /* 0x0000000512007c24 */ /* 0x000fca000f8e0200 */
[----:B------:R-:W-:Y:S02]  /*267c0*/  IADD3.X R0, R3, UR7, R0, P0, !PT ;  /* 0x0000000703007c10 */ /* 0x000fe400087fe400 */
[----:B-1----:R-:W-:Y:S01]  /*267d0*/  ISETP.GE.AND P1, PT, R11, R7, PT ;  /* 0x000000070b00720c */ /* 0x002fe20003f26270 */
[----:B0-----:R-:W-:-:S12]  /*267e0*/  BRA.DIV UR4, `(.L_x_3231) ;  /* 0x000000a204487947 */ /* 0x001fd8000b800000 */
[----:B------:R-:W0:Y:S01]  /*267f0*/  SHFL.IDX PT, R3, R4, RZ, 0x181f ;  /* 0x00181fff04037589 */ /* 0x000e2200000e0000 */
[----:B-----5:R-:W-:Y:S02]  /*26800*/  LOP3.LUT R10, R10, 0xfffffbff, RZ, 0xc0, !PT ;  /* 0xfffffbff0a0a7812 */ /* 0x020fe400078ec0ff */
[----:B------:R-:W-:Y:S01]  /*26810*/  ISETP.GE.AND P6, PT, R33, R7, PT ;  /* 0x000000072100720c */ /* 0x000fe20003fc6270 */
[----:B------:R-:W1:Y:S01]  /*26820*/  SHFL.IDX PT, R2, R0, RZ, 0x181f ;  /* 0x00181fff00027589 */ /* 0x000e6200000e0000 */
        /* <DEDUP_REMOVED lines=8> */
[----:B-1----:R-:W-:Y:S01]  /*268b0*/  @P4 IMAD.X R2, RZ, RZ, R2, P0 ;  /* 0x000000ffff024224 */ /* 0x002fe200000e0602 */
[----:B------:R-:W-:Y:S01]  /*268c0*/  LOP3.LUT P2, RZ, R10, 0x8, RZ, 0xc0, !PT ;  /* 0x000000080aff7812 */ /* 0x000fe2000784c0ff */
[----:B------:R-:W-:Y:S03]  /*268d0*/  STL [R1], R10 ;  /* 0x0000000a01007387 */ /* 0x000fe60000100800 */
        /* <DEDUP_REMOVED lines=8> */
[----:B------:R-:W1:Y:S01]  /*26960*/  SHFL.IDX PT, R2, R0, 0x1, 0x181f ;  /* 0x00381f0000027f89 */ /* 0x000e6200000e0000 */
[----:B0-----:R-:W-:-:S05]  /*26970*/  @P3 IADD3 R3, P0, R33, R3, RZ ;  /* 0x0000000321033210 */ /* 0x001fca0007f1e0ff */
[----:B-1----:R-:W-:-:S05]  /*26980*/  @P3 IMAD.X R2, RZ, RZ, R2, P0 ;  /* 0x000000ffff023224 */ /* 0x002fca00000e0602 */
[----:B------:R-:W-:-:S04]  /*26990*/  @P3 LOP3.LUT R3, R3, R2, RZ, 0x3c, !PT ;  /* 0x0000000203033212 */ /* 0x000fc800078e3cff */
[----:B------:R-:W-:-:S04]  /*269a0*/  @P3 LOP3.LUT R2, R3, R2, RZ, 0x3c, !PT ;  /* 0x0000000203023212 */ /* 0x000fc800078e3cff */
[----:B------:R-:W-:-:S05]  /*269b0*/  @P3 LOP3.LUT R3, R3, R2, RZ, 0x3c, !PT ;  /* 0x0000000203033212 */ /* 0x000fca00078e3cff */
        /* <DEDUP_REMOVED lines=15> */
[----:B0-----:R-:W-:-:S04]  /*26ab0*/  @P5 IADD3 R3, P0, R33, R3, RZ ;  /* 0x0000000321035210 */ /* 0x001fc80007f1e0ff */
[----:B-1----:R-:W-:-:S04]  /*26ac0*/  @P5 IADD3.X R2, RZ, R2, RZ, P0, !PT ;  /* 0x00000002ff025210 */ /* 0x002fc800007fe4ff */
[----:B------:R-:W-:-:S04]  /*26ad0*/  @P5 LOP3.LUT R3, R3, R2, RZ, 0x3c, !PT ;  /* 0x0000000203035212 */ /* 0x000fc800078e3cff */
[----:B------:R-:W-:-:S04]  /*26ae0*/  @P5 LOP3.LUT R2, R3, R2, RZ, 0x3c, !PT ;  /* 0x0000000203025212 */ /* 0x000fc800078e3cff */
[----:B------:R-:W-:-:S05]  /*26af0*/  @P5 LOP3.LUT R3, R3, R2, RZ, 0x3c, !PT ;  /* 0x0000000203035212 */ /* 0x000fca00078e3cff */
[----:B------:R-:W-:Y:S04]  /*26b00*/  @P5 LDGSTS.E.BYPASS.LTC128B.128 [R5+0x29c00], desc[UR36][R2.64], !P6 ;  /* 0x29c0000002055fae */ /* 0x000fe8000f101d64 */
[----:B------:R0:W-:Y:S04]  /*26b10*/  @P5 LDGSTS.E.BYPASS.LTC128B.128 [R5+0x2dc00], desc[UR36][R2.64+0x80], !P1 ;  /* 0x2dc0008002055fae */ /* 0x0001e8000c901d64 */
        /* <DEDUP_REMOVED lines=19> */
[----:B------:R-:W1:Y:S04]  /*26c50*/  SHFL.IDX PT, R2, R0, 0x6, 0x181f ;  /* 0x00d81f0000027f89 */ /* 0x000e6800000e0000 */
[----:B------:R-:W4:Y:S04]  /*26c60*/  SHFL.IDX PT, R4, R4, 0x7, 0x181f ;  /* 0x00f81f0004047f89 */ /* 0x000f2800000e0000 */
[----:B------:R-:W2:Y:S01]  /*26c70*/  SHFL.IDX PT, R0, R0, 0x7, 0x181f ;  /* 0x00f81f0000007f89 */ /* 0x000ea200000e0000 */
[----:B0-----:R-:W-:-:S05]  /*26c80*/  @P2 IADD3 R3, P0, R33, R3, RZ ;  /* 0x0000000321032210 */ /* 0x001fca0007f1e0ff */
[----:B-1----:R-:W-:-:S05]  /*26c90*/  @P2 IMAD.X R2, RZ, RZ, R2, P0 ;  /* 0x000000ffff022224 */ /* 0x002fca00000e0602 */
[----:B------:R-:W-:-:S04]  /*26ca0*/  @P2 LOP3.LUT R3, R3, R2, RZ, 0x3c, !PT ;  /* 0x0000000203032212 */ /* 0x000fc800078e3cff */
[----:B------:R-:W-:-:S04]  /*26cb0*/  @P2 LOP3.LUT R2, R3, R2, RZ, 0x3c, !PT ;  /* 0x0000000203022212 */ /* 0x000fc800078e3cff */
[----:B------:R-:W-:-:S05]  /*26cc0*/  @P2 LOP3.LUT R3, R3, R2, RZ, 0x3c, !PT ;  /* 0x0000000203032212 */ /* 0x000fca00078e3cff */
[----:B------:R1:W-:Y:S04]  /*26cd0*/  @P2 LDGSTS.E.BYPASS.LTC128B.128 [R5+0x2b400], desc[UR36][R2.64], !P6 ;  /* 0x2b40000002052fae */ /* 0x0003e8000f101d64 */
[----:B--2-4-:R1:W-:Y:S02]  /*26ce0*/  @P2 LDGSTS.E.BYPASS.LTC128B.128 [R5+0x2f400], desc[UR36][R2.64+0x80], !P1 ;  /* 0x2f40008002052fae */ /* 0x0143e4000c901d64 */
.L_x_3532:
[----:B------:R-:W-:Y:S02]  /*26cf0*/  LOP3.LUT P2, RZ, R10, 0x40, RZ, 0xc0, !PT ;  /* 0x000000400aff7812 */ /* 0x000fe4000784c0ff */
[----:B------:R-:W-:-:S11]  /*26d00*/  ISETP.GE.AND P3, PT, R33, R7, PT ;  /* 0x000000072100720c */ /* 0x000fd60003f66270 */
[----:B01----:R-:W-:-:S05]  /*26d10*/  @P2 IADD3 R2, P0, R33, R4, RZ ;  /* 0x0000000421022210 */ /* 0x003fca0007f1e0ff */
        /* <DEDUP_REMOVED lines=9> */
.L_x_3232:
        /* <DEDUP_REMOVED lines=11> */
.L_x_3233:
[----:B0-----:R0:W5:Y:S01]  /*26e60*/  LDL.LU R3, [R1+0x34] ;  /* 0x0000340001037983 */ /* 0x0011620000300800 */
[----:B------:R-:W-:Y:S01]  /*26e70*/  VIADD R0, R22, 0x20400 ;  /* 0x0002040016007836 */ /* 0x000fe20000000000 */
[----:B------:R-:W-:Y:S01]  /*26e80*/  SHF.R.S32.HI R2, RZ, 0x1f, R31 ;  /* 0x0000001fff027819 */ /* 0x000fe2000001141f */
[----:B------:R0:W-:Y:S06]  /*26e90*/  SYNCS.ARRIVE.TRANS64.A1T0 RZ, [R6+URZ+0x38830], RZ ;  /* 0x038830ff06ff79a7 */ /* 0x0001ec000810003f */
[----:B------:R-:W-:Y:S05]  /*26ea0*/  WARPSYNC.ALL ;  /* 0x0000000000007948 */ /* 0x000fea0003800000 */
[----:B------:R-:W-:Y:S01]  /*26eb0*/  BAR.SYNC.DEFER_BLOCKING 0x8, 0x180 ;  /* 0x0206000000007b1d */ /* 0x000fe20000010000 */
[----:B------:R-:W-:-:S05]  /*26ec0*/  LOP3.LUT P1, RZ, R0, 0x3ff, RZ, 0xc0, !PT ;  /* 0x000003ff00ff7812 */ /* 0x000fca000782c0ff */
[----:B------:R-:W-:Y:S01]  /*26ed0*/  ULDC.64 UR4, c[0x0][0x298] ;  /* 0x0000a60000047ab9 */ /* 0x000fe20000000a00 */
[----:B------:R-:W-:Y:S01]  /*26ee0*/  ULDC.64 UR6, c[0x0][0xa00] ;  /* 0x0002800000067ab9 */ /* 0x000fe20000000a00 */
[----:B------:R-:W-:Y:S01]  /*26ef0*/  IMAD R2, R2, UR4, RZ ;  /* 0x0000000402027c24 */ /* 0x000fe2000f8e02ff */
[----:B------:R-:W-:Y:S01]  /*26f00*/  ISETP.NE.U32.AND P0, PT, RZ, UR6, PT ;  /* 0x00000006ff007c0c */ /* 0x000fe2000bf05070 */
[C---:B------:R-:W-:Y:S01]  /*26f10*/  IMAD.WIDE.U32 R26, R31.reuse, UR4, RZ ;  /* 0x000000041f1a7c25 */ /* 0x040fe2000f8e00ff */
[----:B------:R-:W-:Y:S02]  /*26f20*/  BSSY B6, `(.L_x_3234) ;  /* 0x0000017000067945 */ /* 0x000fe40003800000 */
[----:B------:R-:W-:Y:S01]  /*26f30*/  ISETP.NE.AND.EX P0, PT, RZ, UR7, PT, P0 ;  /* 0x00000007ff007c0c */ /* 0x000fe2000bf05300 */
[----:B---3--:R-:W-:-:S03]  /*26f40*/  IMAD R25, R31, UR5, R2 ;  /* 0x000000051f197c24 */ /* 0x008fc6000f8e0202 */
[----:B------:R-:W-:Y:S01]  /*26f50*/  SEL R24, R24, RZ, !P0 ;  /* 0x000000ff18187207 */ /* 0x000fe20004000000 */
[----:B------:R-:W-:Y:S01]  /*26f60*/  IMAD.IADD R25, R27, 0x1, R25 ;  /* 0x000000011b197824 */ /* 0x000fe200078e0219 */
[----:B-----5:R-:W-:Y:S01]  /*26f70*/  SEL R31, R3, RZ, !P0 ;  /* 0x000000ff031f7207 */ /* 0x020fe20004000000 */
[----:B------:R-:W-:Y:S06]  /*26f80*/  @!P1 BRA `(.L_x_3235) ;  /* 0x0000000000409947 */ /* 0x000fec0003800000 */
[----:B------:R-:W-:Y:S01]  /*26f90*/  MOV R2, 0x0 ;  /* 0x0000000000027802 */ /* 0x000fe20000000f00 */
[----:B------:R-:W-:Y:S01]  /*26fa0*/  ULDC.64 UR4, c[0x4][0x1b0] ;  /* 0x01006c0000047ab9 */ /* 0x000fe20000000a00 */
[----:B------:R-:W-:Y:S01]  /*26fb0*/  ULDC.64 UR6, c[0x4][0x1b8] ;  /* 0x01006e0000067ab9 */ /* 0x000fe20000000a00 */
[----:B------:R-:W-:Y:S01]  /*26fc0*/  ULDC.64 UR8, c[0x4][0x120] ;  /* 0x0100480000087ab9 */ /* 0x000fe20000000a00 */
[----:B------:R-:W-:Y:S01]  /*26fd0*/  MOV R4, UR4 ;  /* 0x0000000400047c02 */ /* 0x000fe20008000f00 */
[----:B------:R-:W-:Y:S01]  /*26fe0*/  IMAD.U32 R5, RZ, RZ, UR5 ;  /* 0x00000005ff057e24 */ /* 0x000fe2000f8e00ff */
[----:B------:R-:W1:Y:S01]  /*26ff0*/  LDC.64 R2, c[0x4][R2] ;  /* 0x0100000002027b82 */ /* 0x000e620000000a00 */
[----:B0-----:R-:W-:Y:S01]  /*27000*/  IMAD.U32 R6, RZ, RZ, UR6 ;  /* 0x00000006ff067e24 */ /* 0x001fe2000f8e00ff */
[----:B------:R-:W-:Y:S01]  /*27010*/  MOV R13, RZ ;  /* 0x000000ff000d7202 */ /* 0x000fe20000000f00 */
[----:B------:R-:W-:Y:S02]  /*27020*/  IMAD.U32 R7, RZ, RZ, UR7 ;  /* 0x00000007ff077e24 */ /* 0x000fe4000f8e00ff */
[----:B------:R-:W-:-:S02]  /*27030*/  IMAD.U32 R10, RZ, RZ, UR8 ;  /* 0x00000008ff0a7e24 */ /* 0x000fc4000f8e00ff */
[----:B------:R-:W-:Y:S02]  /*27040*/  IMAD.U32 R11, RZ, RZ, UR9 ;  /* 0x00000009ff0b7e24 */ /* 0x000fe4000f8e00ff */
[----:B------:R-:W-:Y:S02]  /*27050*/  IMAD.MOV.U32 R8, RZ, RZ, 0x70 ;  /* 0x00000070ff087424 */ /* 0x000fe400078e00ff */
[----:B------:R-:W-:-:S07]  /*27060*/  IMAD.MOV.U32 R12, RZ, RZ, 0x1 ;  /* 0x00000001ff0c7424 */ /* 0x000fce00078e00ff */
[----:B------:R-:W-:-:S07]  /*27070*/  LEPC R20, `(.L_x_3235) ;  /* 0x000000001014794e */ /* 0x000fce0000000000 */
[----:B-1----:R-:W-:Y:S05]  /*27080*/  CALL.ABS.NOINC R2 ;  /* 0x0000000002007343 */ /* 0x002fea0003c00000 */
.L_x_3235:
[----:B------:R-:W-:Y:S05]  /*27090*/  BSYNC B6 ;  /* 0x0000000000067941 */ /* 0x000fea0003800000 */
.L_x_3234:
[----:B------:R-:W2:Y:S01]  /*270a0*/  LDL R20, [R1+0x4] ;  /* 0x0000040001147983 */ /* 0x000ea20000100800 */
[----:B------:R-:W1:Y:S01]  /*270b0*/  LDC R7, c[0x0][0x448] ;  /* 0x00011200ff077b82 */ /* 0x000e620000000800 */
[----:B------:R-:W-:Y:S01]  /*270c0*/  ULDC.64 UR4, c[0x0][0x2d8] ;  /* 0x0000b60000047ab9 */ /* 0x000fe20000000a00 */
[----:B------:R-:W-:Y:S01]  /*270d0*/  IMAD.MOV.U32 R2, RZ, RZ, R26 ;  /* 0x000000ffff027224 */ /* 0x000fe200078e001a */
[----:B------:R3:W5:Y:S01]  /*270e0*/  LDL R10, [R1+0x30] ;  /* 0x00003000010a7983 */ /* 0x0007620000100800 */
[----:B------:R-:W-:-:S03]  /*270f0*/  IMAD.MOV.U32 R3, RZ, RZ, R25 ;  /* 0x000000ffff037224 */ /* 0x000fc600078e0019 */
[----:B------:R3:W5:Y:S01]  /*27100*/  LDL R8, [R1+0x28] ;  /* 0x0000280001087983 */ /* 0x0007620000100800 */
[----:B------:R-:W-:Y:S01]  /*27110*/  IMAD.WIDE.U32 R2, R18, UR4, R2 ;  /* 0x0000000412027c25 */ /* 0x000fe2000f8e0002 */
[----:B------:R-:W-:Y:S01]  /*27120*/  LOP3.LUT R9, R33, 0x80, RZ, 0xfc, !PT ;  /* 0x0000008021097812 */ /* 0x000fe200078efcff */
[----:B------:R-:W-:Y:S01]  /*27130*/  ULDC.64 UR6, c[0x0][0x280] ;  /* 0x0000a00000067ab9 */ /* 0x000fe20000000a00 */
[----:B-1----:R-:W-:-:S13]  /*27140*/  ISETP.NE.AND P0, PT, R7, 0x1, PT ;  /* 0x000000010700780c */ /* 0x002fda0003f05270 */
[----:B0-----:R-:W0:Y:S01]  /*27150*/  @P0 LDC R6, c[0x0][0x44c] ;  /* 0x00011300ff060b82 */ /* 0x001e220000000800 */
[----:B--2---:R-:W-:Y:S02]  /*27160*/  IMAD R0, R20, UR4, RZ ;  /* 0x0000000414007c24 */ /* 0x004fe4000f8e02ff */
[----:B------:R-:W1:Y:S02]  /*27170*/  S2R R20, SR_TID.X ;  /* 0x0000000000147919 */ /* 0x000e640000002100 */
        /* <DEDUP_REMOVED lines=8> */
[----:B------:R-:W2:Y:S01]  /*27200*/  @P0 LDC R0, c[0x0][0x450] ;  /* 0x00011400ff000b82 */ /* 0x000ea20000000800 */
[C---:B-1----:R-:W-:Y:S01]  /*27210*/  LOP3.LUT R21, R20.reuse, 0x7f, RZ, 0xc0, !PT ;  /* 0x0000007f14157812 */ /* 0x042fe200078ec0ff */
[----:B------:R-:W-:-:S03]  /*27220*/  IMAD.SHL.U32 R20, R20, 0x10, RZ ;  /* 0x0000001014147824 */ /* 0x000fc600078e00ff */
[----:B------:R-:W-:-:S04]  /*27230*/  SHF.R.U32.HI R21, RZ, 0x3, R21 ;  /* 0x00000003ff157819 */ /* 0x000fc80000011615 */
[----:B------:R-:W-:-:S05]  /*27240*/  LOP3.LUT R20, R21, 0x70, R20, 0xf8, !PT ;  /* 0x0000007015147812 */ /* 0x000fca00078ef814 */
[----:B------:R-:W-:-:S04]  /*27250*/  IMAD R5, R17, 0x80, R20 ;  /* 0x0000008011057824 */ /* 0x000fc800078e0214 */
[----:B0-----:R-:W-:-:S04]  /*27260*/  @P0 IMAD.HI.U32 R6, R5, R6, RZ ;  /* 0x0000000605060227 */ /* 0x001fc800078e00ff */
[----:B------:R-:W-:Y:S01]  /*27270*/  IMAD.MOV.U32 R4, RZ, RZ, R5 ;  /* 0x000000ffff047224 */ /* 0x000fe200078e0005 */
[----:B--2---:R-:W-:Y:S01]  /*27280*/  @P0 SHF.R.U32.HI R4, RZ, R0, R6 ;  /* 0x00000000ff040219 */ /* 0x004fe20000011606 */
[----:B------:R-:W0:Y:S03]  /*27290*/  S2R R20, SR_TID.X ;  /* 0x0000000000147919 */ /* 0x000e260000002100 */
        /* <DEDUP_REMOVED lines=20> */
[----:B---3--:R-:W-:Y:S06]  /*273e0*/  BRA.DIV UR4, `(.L_x_3236) ;  /* 0x000000a2040c7947 */ /* 0x008fec000b800000 */
[----:B------:R-:W0:Y:S01]  /*273f0*/  SHFL.IDX PT, R3, R0, RZ, 0x181f ;  /* 0x00181fff00037589 */ /* 0x000e2200000e0000 */
[----:B-----5:R-:W-:Y:S02]  /*27400*/  IMAD R5, R10, R7, RZ ;  /* 0x000000070a057224 */ /* 0x020fe400078e02ff */
[----:B------:R-:W-:Y:S01]  /*27410*/  IMAD R17, R17, 0x80, R9 ;  /* 0x0000008011117824 */ /* 0x000fe200078e0209 */
        /* <DEDUP_REMOVED lines=78> */
.L_x_3549:
        /* <DEDUP_REMOVED lines=11> */
.L_x_3238:
[----:B------:R-:W-:Y:S05]  /*279b0*/  BSYNC B0 ;  /* 0x0000000000007941 */ /* 0x000fea0003800000 */
.L_x_3237:
[----:B------:R-:W-:Y:S01]  /*279c0*/  NOP ;  /* 0x0000000000007918 */ /* 0x000fe20000000000 */
[----:B------:R-:W-:-:S13]  /*279d0*/  PLOP3.LUT P0, PT, PT, PT, PT, 0x80, 0x0 ;  /* 0x000000000000781c */ /* 0x000fda0003f0f070 */
.L_x_3239:
        /* <DEDUP_REMOVED lines=14> */
[----:B0-----:R-:W2:Y:S01]  /*27ac0*/  LDL R2, [R1+0x2c] ;  /* 0x00002c0001027983 */ /* 0x001ea20000100800 */
[----:B------:R0:W-:Y:S01]  /*27ad0*/  SYNCS.ARRIVE.TRANS64.A1T0 RZ, [R22+URZ+0x38800], RZ ;  /* 0x038800ff16ff79a7 */ /* 0x0001e2000810003f */
[----:B------:R-:W-:Y:S01]  /*27ae0*/  BSSY B0, `(.L_x_3240) ;  /* 0x0000004000007945 */ /* 0x000fe20003800000 */
[----:B------:R-:W1:Y:S01]  /*27af0*/  SYNCS.PHASECHK.TRANS64.TRYWAIT P0, [R22+URZ+0x38820], R3 ;  /* 0x03882003160075a7 */ /* 0x000e62000800017f */
[----:B--2---:R-:W-:Y:S02]  /*27b00*/  ISETP.GE.AND P1, PT, R2, 0x2, PT ;  /* 0x000000020200780c */ /* 0x004fe40003f26270 */
[----:B01----:R-:W-:Y:S11]  /*27b10*/  @!P0 BRA `(.L_x_3241) ;  /* 0x000000a4000c8947 */ /* 0x003ff60003800000 */
.L_x_3550:
[----:B------:R-:W-:Y:S05]  /*27b20*/  BSYNC B0 ;  /* 0x0000000000007941 */ /* 0x000fea0003800000 */
.L_x_3240:
[----:B------:R-:W-:Y:S05]  /*27b30*/  @!P1 BRA `(.L_x_3242) ;  /* 0x0000001800949947 */ /* 0x000fea0003800000 */
[----:B------:R-:W2:Y:S01]  /*27b40*/  LDL.LU R0, [R1+0x2c] ;  /* 0x00002c0001007983 */ /* 0x000ea20000300800 */
[----:B------:R-:W-:Y:S02]  /*27b50*/  IMAD.MOV.U32 R9, RZ, RZ, R30 ;  /* 0x000000ffff097224 */ /* 0x000fe400078e001e */
[----:B------:R-:W-:Y:S02]  /*27b60*/  IMAD.MOV.U32 R10, RZ, RZ, R34 ;  /* 0x000000ffff0a7224 */ /* 0x000fe400078e0022 */
[----:B--2---:R-:W-:-:S07]  /*27b70*/  VIADD R31, R0, 0xfffffffe ;  /* 0xfffffffe001f7836 */ /* 0x004fce0000000000 */
.L_x_3262:
[----:B0-----:R-:W2:Y:S01]  /*27b80*/  LDL R3, [R1] ;  /* 0x0000000001037983 */ /* 0x001ea20000100800 */
[----:B------:R-:W0:Y:S03]  /*27b90*/  LDC R5, c[0x0][0x430] ;  /* 0x00010c00ff057b82 */ /* 0x000e260000000800 */
[----:B-1----:R-:W3:Y:S04]  /*27ba0*/  LDL R2, [R1+0x8] ;  /* 0x0000080001027983 */ /* 0x002ee80000100800 */
[----:B------:R-:W4:Y:S01]  /*27bb0*/  LDL R6, [R1+0xc] ;  /* 0x00000c0001067983 */ /* 0x000f220000100800 */
[----:B------:R-:W1:Y:S01]  /*27bc0*/  S2R R0, SR_TID.X ;  /* 0x0000000000007919 */ /* 0x000e620000002100 */
[----:B0-----:R-:W-:-:S13]  /*27bd0*/  ISETP.NE.AND P0, PT, R5, 0x1, PT ;  /* 0x000000010500780c */ /* 0x001fda0003f05270 */
[----:B------:R-:W0:Y:S01]  /*27be0*/  @P0 LDC R4, c[0x0][0x434] ;  /* 0x00010d00ff040b82 */ /* 0x000e220000000800 */
[----:B-1----:R-:W-:Y:S01]  /*27bf0*/  LOP3.LUT R0, R0, 0x7f, RZ, 0xc0, !PT ;  /* 0x0000007f00007812 */ /* 0x002fe200078ec0ff */
[----:B------:R-:W-:Y:S05]  /*27c00*/  YIELD ;  /* 0x0000000000007946 */ /* 0x000fea0003800000 */
[----:B------:R-:W-:Y:S01]  /*27c10*/  ULDC.64 UR4, c[0x0][0x428] ;  /* 0x00010a0000047ab9 */ /* 0x000fe20000000a00 */
[----:B--2---:R-:W-:Y:S02]  /*27c20*/  LOP3.LUT P2, RZ, R3, 0x4, RZ, 0xc0, !PT ;  /* 0x0000000403ff7812 */ /* 0x004fe4000784c0ff */
[----:B------:R-:W-:-:S02]  /*27c30*/  SHF.R.U32.HI R3, RZ, 0x3, R0 ;  /* 0x00000003ff037819 */ /* 0x000fc40000011600 */
[----:B------:R-:W1:Y:S03]  /*27c40*/  @P0 LDC R0, c[0x0][0x438] ;  /* 0x00010e00ff000b82 */ /* 0x000e660000000800 */
[----:B------:R-:W-:-:S05]  /*27c50*/  IMAD R3, R31, 0x80, R3 ;  /* 0x000000801f037824 */ /* 0x000fca00078e0203 */
[----:B---3--:R-:W-:-:S05]  /*27c60*/  IADD3 R3, R33, R3, R2 ;  /* 0x0000000321037210 */ /* 0x008fca0007ffe002 */
[----:B0-----:R-:W-:Y:S01]  /*27c70*/  @P0 IMAD.HI.U32 R4, R3, R4, RZ ;  /* 0x0000000403040227 */ /* 0x001fe200078e00ff */
[----:B------:R-:W-:-:S04]  /*27c80*/  MOV R2, R3 ;  /* 0x0000000300027202 */ /* 0x000fc80000000f00 */
[----:B-1----:R-:W-:-:S05]  /*27c90*/  @P0 SHF.R.U32.HI R2, RZ, R0, R4 ;  /* 0x00000000ff020219 */ /* 0x002fca0000011604 */
[----:B------:R-:W-:-:S04]  /*27ca0*/  IMAD.MOV R0, RZ, RZ, -R2 ;  /* 0x000000ffff007224 */ /* 0x000fc800078e0a02 */
[----:B------:R-:W-:Y:S01]  /*27cb0*/  IMAD R5, R5, R0, R3 ;  /* 0x0000000005057224 */ /* 0x000fe200078e0203 */
[----:B------:R-:W-:Y:S01]  /*27cc0*/  SHF.R.S32.HI R3, RZ, 0x1f, R2 ;  /* 0x0000001fff037819 */ /* 0x000fe20000011402 */
[----:B----4-:R-:W-:-:S04]  /*27cd0*/  IMAD R0, R6, UR4, RZ ;  /* 0x0000000406007c24 */ /* 0x010fc8000f8e02ff */
[C---:B------:R-:W-:Y:S02]  /*27ce0*/  IMAD R0, R37.reuse, UR5, R0 ;  /* 0x0000000525007c24 */ /* 0x040fe4000f8e0200 */
[----:B------:R-:W-:Y:S01]  /*27cf0*/  IMAD.WIDE.U32 R2, R37, UR4, R2 ;  /* 0x0000000425027c25 */ /* 0x000fe2000f8e0002 */
[----:B------:R-:W-:-:S03]  /*27d00*/  ULDC.64 UR4, c[0x0][0x418] ;  /* 0x0001060000047ab9 */ /* 0x000fc60000000a00 */
[----:B------:R-:W-:Y:S01]  /*27d10*/  IMAD.IADD R0, R0, 0x1, R3 ;  /* 0x0000000100007824 */ /* 0x000fe200078e0203 */
[----:B------:R-:W-:-:S04]  /*27d20*/  LEA R6, P0, R2, UR4, 0x2 ;  /* 0x0000000402067c11 */ /* 0x000fc8000f8010ff */
[----:B------:R-:W-:-:S05]  /*27d30*/  LEA.HI.X R7, R2, UR5, R0, 0x2, P0 ;  /* 0x0000000502077c11 */ /* 0x000fca00080f1400 */
[----:B------:R-:W2:Y:S01]  /*27d40*/  LDG.E R6, desc[UR36][R6.64] ;  /* 0x0000002406067981 */ /* 0x000ea2000c1e1900 */
        /* <DEDUP_REMOVED lines=10> */
.L_x_3243:
[----:B------:R-:W-:Y:S01]  /*27df0*/  IMAD R0, R30, 0x8, R22 ;  /* 0x000000081e007824 */ /* 0x000fe200078e0216 */
[----:B------:R-:W-:Y:S01]  /*27e00*/  SHF.L.U32 R21, R34, 0x1f, RZ ;  /* 0x0000001f22157819 */ /* 0x000fe200000006ff */
[----:B------:R-:W-:Y:S01]  /*27e10*/  BSSY B0, `(.L_x_3244) ;  /* 0x0000004000007945 */ /* 0x000fe20003800000 */
[----:B------:R-:W-:Y:S02]  /*27e20*/  SHF.R.S32.HI R17, RZ, 0x1f, R5 ;  /* 0x0000001fff117819 */ /* 0x000fe40000011405 */
[----:B------:R-:W0:Y:S02]  /*27e30*/  SYNCS.PHASECHK.TRANS64.TRYWAIT P0, [R0+URZ+0x38880], R21 ;  /* 0x03888015000075a7 */ /* 0x000e24000800017f */
[----:B0-----:R-:W-:Y:S05]  /*27e40*/  @!P0 BRA `(.L_x_3245) ;  /* 0x000000a000548947 */ /* 0x001fea0003800000 */
.L_x_3551:
[----:B------:R-:W-:Y:S05]  /*27e50*/  BSYNC B0 ;  /* 0x0000000000007941 */ /* 0x000fea0003800000 */
.L_x_3244:
        /* <DEDUP_REMOVED lines=22> */
[----:B------:R-:W-:Y:S01]  /*27fc0*/  IMAD R7, R18, UR5, R7 ;  /* 0x0000000512077c24 */ /* 0x000fe2000f8e0207 */
[----:B---3--:R-:W-:-:S04]  /*27fd0*/  LEA R4, R30, R13, 0xf ;  /* 0x0000000d1e047211 */ /* 0x008fc800078e78ff */
[----:B------:R-:W-:Y:S01]  /*27fe0*/  IADD3.X R7, R7, UR7, R3, P0, !PT ;  /* 0x0000000707077c10 */ /* 0x000fe200087fe403 */
[----:B------:R-:W-:Y:S06]  /*27ff0*/  BRA.DIV UR4, `(.L_x_3246) ;  /* 0x0000009e04fc7947 */ /* 0x000fec000b800000 */
        /* <DEDUP_REMOVED lines=41> */
[----:B-1----:R-:W-:-:S04]  /*28290*/  IADD3 R2, P0, R33, R2, RZ ;  /* 0x0000000221027210 */ /* 0x002fc80007f1e0ff */
[----:B--2---:R-:W-:-:S05]  /*282a0*/  IADD3.X R3, RZ, R3, RZ, P0, !PT ;  /* 0x00000003ff037210 */ /* 0x004fca00007fe4ff */
[----:B------:R-:W-:Y:S04]  /*282b0*/  LDGSTS.E.BYPASS.LTC128B.128 [R4+0x13400], desc[UR36][R2.64], !P3 ;  /* 0x1340000002047fae */ /* 0x000fe8000d901d64 */
[----:B------:R1:W-:Y:S04]  /*282c0*/  LDGSTS.E.BYPASS.LTC128B.128 [R4+0x17400], desc[UR36][R2.64+0x80], !P2 ;  /* 0x1740008002047fae */ /* 0x0003e8000d101d64 */
[----:B-1-3--:R1:W2:Y:S02]  /*282d0*/  SHFL.IDX PT, R2, R8, 0x7, 0x181f ;  /* 0x00f81f0008027f89 */ /* 0x00a2a400000e0000 */
.L_x_3569:
        /* <DEDUP_REMOVED lines=9> */
.L_x_3247:
[----:B------:R-:W-:Y:S02]  /*28370*/  PLOP3.LUT P2, PT, P2, P0, PT, 0xa2, 0x0 ;  /* 0x000000000000781c */ /* 0x000fe40001741472 */
[----:B------:R-:W-:-:S08]  /*28380*/  @P0 R2UR P2, UR4, R0 ;  /* 0x00000000000402ca */ /* 0x000fd00000040000 */
[----:B------:R-:W-:-:S05]  /*28390*/  @P0 PLOP3.LUT P0, PT, P2, PT, PT, 0x80, 0x0 ;  /* 0x000000000000081c */ /* 0x000fca000170f070 */
[----:B------:R-:W-:Y:S01]  /*283a0*/  @!P2 SYNCS.ARRIVE.TRANS64.RED.A0T1 RZ, [UR4+0x38870], RZ ;  /* 0x038870ffffffa9a7 */ /* 0x000fe20008200404 */
[----:B------:R-:W-:Y:S07]  /*283b0*/  @!P2 ARRIVES.LDGSTSBAR.64.TRANSCNT [UR4+0x38870] ;  /* 0x03887000ff00a9b0 */ /* 0x000fee0008000a84 */
[----:B------:R-:W-:Y:S05]  /*283c0*/  @P0 BRA.U.ANY `(.L_x_3247) ;  /* 0xfffffffd00e80947 */ /* 0x000fea000393ffff */
[----:B------:R-:W-:Y:S01]  /*283d0*/  NOP ;  /* 0x0000000000007918 */ /* 0x000fe20000000000 */
[----:B--2---:R-:W2:Y:S02]  /*283e0*/  LDL R2, [R1] ;  /* 0x0000000001027983 */ /* 0x004ea40000100800 */
[----:B--2---:R-:W-:-:S13]  /*283f0*/  LOP3.LUT P3, RZ, R2, 0x4, RZ, 0xc0, !PT ;  /* 0x0000000402ff7812 */ /* 0x004fda000786c0ff */
[----:B------:R-:W-:Y:S05]  /*28400*/  @!P3 BRA `(.L_x_3248) ;  /* 0x000000000004b947 */ /* 0x000fea0003800000 */
[----:B------:R-:W-:Y:S01]  /*28410*/  BPT.TRAP 0x1 ;  /* 0x000000040000795c */ /* 0x000fe20000300000 */
.L_x_3248:
[----:B------:R2:W-:Y:S01]  /*28420*/  SYNCS.ARRIVE.TRANS64.A1T0 RZ, [R0+URZ+0x38870], RZ ;  /* 0x038870ff00ff79a7 */ /* 0x0005e2000810003f */
[----:B------:R-:W-:Y:S05]  /*28430*/  @!P3 BRA `(.L_x_3249) ;  /* 0x000000000004b947 */ /* 0x000fea0003800000 */
[----:B------:R-:W-:Y:S01]  /*28440*/  BPT.TRAP 0x1 ;  /* 0x000000040000795c */ /* 0x000fe20000300000 */
.L_x_3249:
[----:B------:R-:W3:Y:S01]  /*28450*/  SYNCS.PHASECHK.TRANS64.TRYWAIT P0, [R0+URZ+0x38840], R21 ;  /* 0x03884015000075a7 */ /* 0x000ee2000800017f */
[----:B------:R-:W-:Y:S04]  /*28460*/  BSSY B0, `(.L_x_3250) ;  /* 0x0000002000007945 */ /* 0x000fe80003800000 */
[----:B---3--:R-:W-:Y:S05]  /*28470*/  @!P0 BRA `(.L_x_3251) ;  /* 0x000000a400248947 */ /* 0x008fea0003800000 */
.L_x_3570:
[----:B------:R-:W-:Y:S05]  /*28480*/  BSYNC B0 ;  /* 0x0000000000007941 */ /* 0x000fea0003800000 */
.L_x_3250:
[----:B-1----:R-:W4:Y:S01]  /*28490*/  LDL R8, [R1+0x4] ;  /* 0x0000040001087983 */ /* 0x002f220000100800 */
[----:B------:R-:W-:Y:S01]  /*284a0*/  ULDC.64 UR4, c[0x0][0x300] ;  /* 0x0000c00000047ab9 */ /* 0x000fe20000000a00 */
[----:B------:R-:W-:Y:S01]  /*284b0*/  ULDC.64 UR6, c[0x0][0x2e8] ;  /* 0x0000ba0000067ab9 */ /* 0x000fe20000000a00 */
[----:B------:R-:W-:Y:S01]  /*284c0*/  IMAD R7, R17, UR4, RZ ;  /* 0x0000000411077c24 */ /* 0x000fe2000f8e02ff */
[----:B------:R-:W-:Y:S01]  /*284d0*/  LOP3.LUT R11, R33, 0x80, RZ, 0xfc, !PT ;  /* 0x00000080210b7812 */ /* 0x000fe200078efcff */
[----:B------:R-:W-:-:S04]  /*284e0*/  IMAD.WIDE.U32 R2, R5, UR4, RZ ;  /* 0x0000000405027c25 */ /* 0x000fc8000f8e00ff */
        /* <DEDUP_REMOVED lines=19> */
[----:B------:R-:W4:Y:S01]  /*28620*/  SHFL.IDX PT, R3, R5, RZ, 0x181f ;  /* 0x00181fff05037589 */ /* 0x000f2200000e0000 */
[----:B-1----:R-:W-:-:S05]  /*28630*/  IADD3 R2, P0, R33, R2, RZ ;  /* 0x0000000221027210 */ /* 0x002fca0007f1e0ff */
[----:B----4-:R-:W-:-:S05]  /*28640*/  IMAD.X R3, RZ, RZ, R3, P0 ;  /* 0x000000ffff037224 */ /* 0x010fca00000e0603 */
[----:B------:R-:W-:Y:S01]  /*28650*/  @!PT LDS RZ, [RZ] ;  /* 0x00000000fffff984 */ /* 0x000fe20000000800 */
[----:B------:R-:W-:Y:S04]  /*28660*/  LDGSTS.E.BYPASS.LTC128B.128 [R4+0x28400], desc[UR36][R2.64], !P3 ;  /* 0x2840000002047fae */ /* 0x000fe8000d901d64 */
[----:B------:R1:W-:Y:S04]  /*28670*/  LDGSTS.E.BYPASS.LTC128B.128 [R4+0x2c400], desc[UR36][R2.64+0x80], !P2 ;  /* 0x2c40008002047fae */ /* 0x0003e8000d101d64 */
[----:B-1----:R-:W1:Y:S04]  /*28680*/  SHFL.IDX PT, R2, R6, 0x1, 0x181f ;  /* 0x00381f0006027f89 */ /* 0x002e6800000e0000 */
[----:B------:R-:W4:Y:S01]  /*28690*/  SHFL.IDX PT, R3, R5, 0x1, 0x181f ;  /* 0x00381f0005037f89 */ /* 0x000f2200000e0000 */
[----:B-1----:R-:W-:-:S05]  /*286a0*/  IADD3 R2, P0, R33, R2, RZ ;  /* 0x0000000221027210 */ /* 0x002fca0007f1e0ff */
[----:B----4-:R-:W-:-:S05]  /*286b0*/  IMAD.X R3, RZ, RZ, R3, P0 ;  /* 0x000000ffff037224 */ /* 0x010fca00000e0603 */
        /* <DEDUP_REMOVED lines=16> */
[----:B-1----:R-:W-:-:S04]  /*287c0*/  IADD3 R2, P0, R33, R2, RZ ;  /* 0x0000000221027210 */ /* 0x002fc80007f1e0ff */
[----:B----4-:R-:W-:-:S05]  /*287d0*/  IADD3.X R3, RZ, R3, RZ, P0, !PT ;  /* 0x00000003ff037210 */ /* 0x010fca00007fe4ff */
        /* <DEDUP_REMOVED lines=9> */
[----:B------:R-:W4:Y:S04]  /*28870*/  SHFL.IDX PT, R3, R5, 0x6, 0x181f ;  /* 0x00d81f0005037f89 */ /* 0x000f2800000e0000 */
[----:B------:R-:W0:Y:S01]  /*28880*/  SHFL.IDX PT, R5, R5, 0x7, 0x181f ;  /* 0x00f81f0005057f89 */ /* 0x000e2200000e0000 */
[----:B-1----:R-:W-:-:S05]  /*28890*/  IADD3 R2, P0, R33, R2, RZ ;  /* 0x0000000221027210 */ /* 0x002fca0007f1e0ff */
[----:B----4-:R-:W-:-:S05]  /*288a0*/  IMAD.X R3, RZ, RZ, R3, P0 ;  /* 0x000000ffff037224 */ /* 0x010fca00000e0603 */
[----:B------:R-:W-:Y:S04]  /*288b0*/  LDGSTS.E.BYPASS.LTC128B.128 [R4+0x2b400], desc[UR36][R2.64], !P3 ;  /* 0x2b40000002047fae */ /* 0x000fe8000d901d64 */
[----:B------:R1:W-:Y:S04]  /*288c0*/  LDGSTS.E.BYPASS.LTC128B.128 [R4+0x2f400], desc[UR36][R2.64+0x80], !P2 ;  /* 0x2f40008002047fae */ /* 0x0003e8000d101d64 */
[----:B01----:R1:W4:Y:S02]  /*288d0*/  SHFL.IDX PT, R2, R6, 0x7, 0x181f ;  /* 0x00f81f0006027f89 */ /* 0x00332400000e0000 */
.L_x_3588:
        /* <DEDUP_REMOVED lines=9> */
.L_x_3253:
[----:B------:R-:W-:Y:S02]  /*28970*/  PLOP3.LUT P2, PT, P2, P0, PT, 0xa2, 0x0 ;  /* 0x000000000000781c */ /* 0x000fe40001741472 */
[----:B------:R-:W-:-:S08]  /*28980*/  @P0 R2UR P2, UR4, R0 ;  /* 0x00000000000402ca */ /* 0x000fd00000040000 */
[----:B------:R-:W-:-:S05]  /*28990*/  @P0 PLOP3.LUT P0, PT, P2, PT, PT, 0x80, 0x0 ;  /* 0x000000000000081c */ /* 0x000fca000170f070 */
[----:B------:R-:W-:Y:S01]  /*289a0*/  @!P2 SYNCS.ARRIVE.TRANS64.RED.A0T1 RZ, [UR4+0x38830], RZ ;  /* 0x038830ffffffa9a7 */ /* 0x000fe20008200404 */
[----:B------:R-:W-:Y:S07]  /*289b0*/  @!P2 ARRIVES.LDGSTSBAR.64.TRANSCNT [UR4+0x38830] ;  /* 0x03883000ff00a9b0 */ /* 0x000fee0008000a84 */
[----:B------:R-:W-:Y:S05]  /*289c0*/  @P0 BRA.U.ANY `(.L_x_3253) ;  /* 0xfffffffd00e80947 */ /* 0x000fea000393ffff */
[----:B------:R-:W-:Y:S01]  /*289d0*/  NOP ;  /* 0x0000000000007918 */ /* 0x000fe20000000000 */
[----:B0-----:R-:W4:Y:S02]  /*289e0*/  LDL R2, [R1] ;  /* 0x0000000001027983 */ /* 0x001f240000100800 */
[----:B----4-:R-:W-:-:S13]  /*289f0*/  LOP3.LUT P3, RZ, R2, 0x4, RZ, 0xc0, !PT ;  /* 0x0000000402ff7812 */ /* 0x010fda000786c0ff */
[----:B------:R-:W-:Y:S05]  /*28a00*/  @!P3 BRA `(.L_x_3254) ;  /* 0x000000000004b947 */ /* 0x000fea0003800000 */
[----:B------:R-:W-:Y:S01]  /*28a10*/  BPT.TRAP 0x1 ;  /* 0x000000040000795c */ /* 0x000fe20000300000 */
.L_x_3254:
[----:B------:R2:W-:Y:S02]  /*28a20*/  SYNCS.ARRIVE.TRANS64.A1T0 RZ, [R0+URZ+0x38830], RZ ;  /* 0x038830ff00ff79a7 */ /* 0x0005e4000810003f */
[----:B--23--:R-:W-:-:S05]  /*28a30*/  IMAD.U32 R0, RZ, RZ, UR38 ;  /* 0x00000026ff007e24 */ /* 0x00cfca000f8e00ff */
[----:B------:R-:W-:-:S13]  /*28a40*/  ISETP.NE.AND P0, PT, R0, 0x3, PT ;  /* 0x000000030000780c */ /* 0x000fda0003f05270 */
[----:B------:R-:W-:Y:S05]  /*28a50*/  @!P0 BRA `(.L_x_3255) ;  /* 0x0000000000048947 */ /* 0x000fea0003800000 */
[----:B------:R-:W-:Y:S01]  /*28a60*/  BPT.TRAP 0x1 ;  /* 0x000000040000795c */ /* 0x000fe20000300000 */
.L_x_3255:
[----:B------:R-:W-:Y:S01]  /*28a70*/  LOP3.LUT R0, R10, 0x1, RZ, 0x3c, !PT ;  /* 0x000000010a007812 */ /* 0x000fe200078e3cff */
[----:B------:R-:W-:Y:S01]  /*28a80*/  IMAD R2, R9, 0x8, R22 ;  /* 0x0000000809027824 */ /* 0x000fe200078e0216 */
[----:B------:R-:W-:Y:S02]  /*28a90*/  BSSY B0, `(.L_x_3256) ;  /* 0x0000004000007945 */ /* 0x000fe40003800000 */
[----:B------:R-:W-:-:S04]  /*28aa0*/  SHF.L.U32 R0, R0, 0x1f, RZ ;  /* 0x0000001f00007819 */ /* 0x000fc800000006ff */
[----:B------:R-:W0:Y:S02]  /*28ab0*/  SYNCS.PHASECHK.TRANS64.TRYWAIT P2, [R2+URZ+0x38870], R0 ;  /* 0x03887000020075a7 */ /* 0x000e24000804017f */
[----:B0-----:R-:W-:Y:S05]  /*28ac0*/  @!P2 BRA `(.L_x_3257) ;  /* 0x000000a400e8a947 */ /* 0x001fea0003800000 */
.L_x_3589:
[----:B------:R-:W-:Y:S05]  /*28ad0*/  BSYNC B0 ;  /* 0x0000000000007941 */ /* 0x000fea0003800000 */
.L_x_3256:
[----:B------:R-:W2:Y:S02]  /*28ae0*/  LDL R3, [R1] ;  /* 0x0000000001037983 */ /* 0x000ea40000100800 */
[----:B--2---:R-:W-:-:S13]  /*28af0*/  LOP3.LUT P2, RZ, R3, 0x4, RZ, 0xc0, !PT ;  /* 0x0000000403ff7812 */ /* 0x004fda000784c0ff */
[----:B------:R-:W-:Y:S05]  /*28b00*/  @!P2 BRA `(.L_x_3258) ;  /* 0x000000000004a947 */ /* 0x000fea0003800000 */
[----:B------:R-:W-:Y:S01]  /*28b10*/  BPT.TRAP 0x1 ;  /* 0x000000040000795c */ /* 0x000fe20000300000 */
.L_x_3258:
[----:B------:R-:W-:Y:S01]  /*28b20*/  SHF.L.U32 R3, R10, 0x1f, RZ ;  /* 0x0000001f0a037819 */ /* 0x000fe200000006ff */
[----:B0-----:R-:W-:-:S03]  /*28b30*/  IMAD.SHL.U32 R0, R9, 0x8000, RZ ;  /* 0x0000800009007824 */ /* 0x001fc600078e00ff */
[----:B------:R-:W0:Y:S02]  /*28b40*/  SYNCS.PHASECHK.TRANS64.TRYWAIT P2, [R2+URZ+0x38860], R3 ;  /* 0x03886003020075a7 */ /* 0x000e24000804017f */
[----:B0-----:R-:W-:Y:S05]  /*28b50*/  @!P2 BRA `(.L_x_3259) ;  /* 0x000000a400d8a947 */ /* 0x001fea0003800000 */
.L_x_3590:
[----:B------:R-:W2:Y:S04]  /*28b60*/  LDL R4, [R1] ;  /* 0x0000000001047983 */ /* 0x000ea80000100800 */
[----:B------:R-:W3:Y:S01]  /*28b70*/  LDL R8, [R1+0x24] ;  /* 0x0000240001087983 */ /* 0x000ee20000100800 */
[----:B0-----:R-:W-:Y:S01]  /*28b80*/  LOP3.LUT R3, R0, R28, RZ, 0xfc, !PT ;  /* 0x0000001c00037212 */ /* 0x001fe200078efcff */
[----:B------:R-:W-:Y:S05]  /*28b90*/  WARPSYNC.ALL ;  /* 0x0000000000007948 */ /* 0x000fea0003800000 */
[----:B------:R-:W4:Y:S01]  /*28ba0*/  LDL R20, [R1+0x18] ;  /* 0x0000180001147983 */ /* 0x000f220000100800 */
[----:B------:R-:W-:-:S02]  /*28bb0*/  IMAD.IADD R3, R22, 0x1, R3 ;  /* 0x0000000116037824 */ /* 0x000fc400078e0203 */
[C---:B------:R-:W-:Y:S01]  /*28bc0*/  VIADD R21, R0.reuse, 0x2000 ;  /* 0x0000200000157836 */ /* 0x040fe20000000000 */
[----:B------:R-:W5:Y:S01]  /*28bd0*/  LDL R25, [R1+0x14] ;  /* 0x0000140001197983 */ /* 0x000f620000100800 */
[----:B------:R-:W-:Y:S01]  /*28be0*/  VIADD R17, R0, 0x6000 ;  /* 0x0000600000117836 */ /* 0x000fe20000000000 */
[----:B--2---:R-:W-:Y:S02]  /*28bf0*/  LOP3.LUT P2, RZ, R4, 0x4, RZ, 0xc0, !PT ;  /* 0x0000000404ff7812 */ /* 0x004fe4000784c0ff */
[----:B-1----:R3:W0:Y:S02]  /*28c00*/  LDSM.16.MT88.4 R4, [R3+0x10400] ;  /* 0x010400000304783b */ /* 0x0026240000004200 */
[----:B---3--:R-:W-:-:S05]  /*28c10*/  IADD3 R3, R22, R8, R0 ;  /* 0x0000000816037210 */ /* 0x008fca0007ffe000 */
[----:B------:R-:W1:Y:S01]  /*28c20*/  LDSM.16.MT88.4 R8, [R3+0x10400] ;  /* 0x010400000308783b */ /* 0x000e620000004200 */
[C-C-:B0-----:R-:W-:Y:S02]  /*28c30*/  PRMT R12, R4.reuse, 0x6420, R5.reuse ;  /* 0x00006420040c7816 */ /* 0x141fe40000000005 */
[----:B------:R-:W-:Y:S02]  /*28c40*/  PRMT R13, R4, 0x7531, R5 ;  /* 0x00007531040d7816 */ /* 0x000fe40000000005 */
[----:B------:R-:W-:Y:S02]  /*28c50*/  LOP3.LUT R4, R0, R29, RZ, 0xfc, !PT ;  /* 0x0000001d00047212 */ /* 0x000fe400078efcff */
[C-C-:B------:R-:W-:Y:S02]  /*28c60*/  PRMT R14, R6.reuse, 0x6420, R7.reuse ;  /* 0x00006420060e7816 */ /* 0x140fe40000000007 */
[----:B------:R-:W-:Y:S02]  /*28c70*/  PRMT R15, R6, 0x7531, R7 ;  /* 0x00007531060f7816 */ /* 0x000fe40000000007 */
[----:B------:R-:W-:-:S02]  /*28c80*/  IADD3 R4, R23, R4, RZ ;  /* 0x0000000417047210 */ /* 0x000fc40007ffe0ff */
[----:B-1----:R-:W-:-:S03]  /*28c90*/  PRMT R5, R8, 0x7531, R9 ;  /* 0x0000753108057816 */ /* 0x002fc60000000009 */
[----:B------:R0:W-:Y:S01]  /*28ca0*/  STSM.16.M88.4 [R4], R12 ;  /* 0x0000000c04007844 */ /* 0x0001e20000000200 */
[C-C-:B------:R-:W-:Y:S02]  /*28cb0*/  PRMT R6, R10.reuse, 0x6420, R11.reuse ;  /* 0x000064200a067816 */ /* 0x140fe4000000000b */
[----:B------:R-:W-:Y:S02]  /*28cc0*/  PRMT R7, R10, 0x7531, R11 ;  /* 0x000075310a077816 */ /* 0x000fe4000000000b */
[----:B0-----:R-:W-:Y:S02]  /*28cd0*/  PRMT R4, R8, 0x6420, R9 ;  /* 0x0000642008047816 */ /* 0x001fe40000000009 */
[----:B------:R-:W-:Y:S01]  /*28ce0*/  LOP3.LUT R8, R21, R29, RZ, 0xfc, !PT ;  /* 0x0000001d15087212 */ /* 0x000fe200078efcff */
[----:B------:R-:W-:-:S04]  /*28cf0*/  VIADD R12, R0, 0x4000 ;  /* 0x00004000000c7836 */ /* 0x000fc80000000000 */
[----:B------:R-:W-:-:S05]  /*28d00*/  IMAD.IADD R8, R23, 0x1, R8 ;  /* 0x0000000117087824 */ /* 0x000fca00078e0208 */
[----:B------:R0:W-:Y:S02]  /*28d10*/  STSM.16.M88.4 [R8], R4 ;  /* 0x0000000408007844 */ /* 0x0001e40000000200 */
[----:B0-----:R-:W-:-:S05]  /*28d20*/  LOP3.LUT R4, R12, R28, RZ, 0xfc, !PT ;  /* 0x0000001c0c047212 */ /* 0x001fca00078efcff */
[----:B------:R-:W-:-:S05]  /*28d30*/  IMAD.IADD R4, R22, 0x1, R4 ;  /* 0x0000000116047824 */ /* 0x000fca00078e0204 */
[----:B------:R-:W0:Y:S01]  /*28d40*/  LDSM.16.MT88.4 R8, [R4+0x10400] ;  /* 0x010400000408783b */ /* 0x000e220000004200 */
[----:B------:R-:W-:-:S05]  /*28d50*/  LOP3.LUT R12, R12, R29, RZ, 0xfc, !PT ;  /* 0x0000001d0c0c7212 */ /* 0x000fca00078efcff */
[----:B------:R-:W-:Y:S01]  /*28d60*/  IMAD.IADD R12, R23, 0x1, R12 ;  /* 0x00000001170c7824 */ /* 0x000fe200078e020c */
        /* <DEDUP_REMOVED lines=13> */
[----:B0-----:R-:W-:-:S04]  /*28e40*/  IADD3 R4, R0, 0x1000, RZ ;  /* 0x0000100000047810 */ /* 0x001fc80007ffe0ff */
[----:B------:R-:W-:-:S05]  /*28e50*/  LOP3.LUT R4, R4, R28, RZ, 0xfc, !PT ;  /* 0x0000001c04047212 */ /* 0x000fca00078efcff */
[----:B------:R-:W-:-:S05]  /*28e60*/  IMAD.IADD R4, R22, 0x1, R4 ;  /* 0x0000000116047824 */ /* 0x000fca00078e0204 */
[----:B------:R-:W0:Y:S01]  /*28e70*/  LDSM.16.MT88.4 R8, [R4+0x10400] ;  /* 0x010400000408783b */ /* 0x000e220000004200 */
[----:B----4-:R-:W-:-:S05]  /*28e80*/  IMAD.IADD R24, R20, 0x1, R0 ;  /* 0x0000000114187824 */ /* 0x010fca00078e0200 */
[C---:B------:R-:W-:Y:S02]  /*28e90*/  IADD3 R20, R23.reuse, R24, R29 ;  /* 0x0000001817147210 */ /* 0x040fe40007ffe01d */
        /* <DEDUP_REMOVED lines=25> */
[----:B------:R-:W-:Y:S01]  /*29030*/  IMAD.IADD R8, R22, 0x1, R21 ;  /* 0x0000000116087824 */ /* 0x000fe200078e0215 */
[----:B------:R-:W-:-:S02]  /*29040*/  PRMT R14, R10, 0x6420, R11 ;  /* 0x000064200a0e7816 */ /* 0x000fc4000000000b */
[----:B------:R-:W-:-:S05]  /*29050*/  PRMT R15, R10, 0x7531, R11 ;  /* 0x000075310a0f7816 */ /* 0x000fca000000000b */
        /* <DEDUP_REMOVED lines=12> */
[----:B-----5:R-:W-:Y:S01]  /*29120*/  IMAD.IADD R21, R25, 0x1, R0 ;  /* 0x0000000119157824 */ /* 0x020fe200078e0200 */
        /* <DEDUP_REMOVED lines=13> */
[----:B-1----:R-:W-:-:S04]  /*29200*/  IADD3 R4, R0, 0x3000, RZ ;  /* 0x0000300000047810 */ /* 0x002fc80007ffe0ff */
[----:B------:R-:W-:-:S05]  /*29210*/  LOP3.LUT R4, R4, R28, RZ, 0xfc, !PT ;  /* 0x0000001c04047212 */ /* 0x000fca00078efcff */
[----:B------:R-:W-:Y:S01]  /*29220*/  IMAD.IADD R4, R22, 0x1, R4 ;  /* 0x0000000116047824 */ /* 0x000fe200078e0204 */
        /* <DEDUP_REMOVED lines=43> */
.L_x_3260:
[----:B-1----:R1:W-:Y:S01]  /*294e0*/  SYNCS.ARRIVE.TRANS64.A1T0 RZ, [R2+URZ+0x38850], RZ ;  /* 0x038850ff02ff79a7 */ /* 0x0023e2000810003f */
[----:B------:R-:W-:Y:S06]  /*294f0*/  BAR.SYNC.DEFER_BLOCKING 0x2, 0x80 ;  /* 0x0082000000007b1d */ /* 0x000fec0000010000 */
[----:B------:R-:W-:Y:S05]  /*29500*/  @!P0 BRA `(.L_x_3261) ;  /* 0x0000000000048947 */ /* 0x000fea0003800000 */
[----:B------:R-:W-:Y:S01]  /*29510*/  BPT.TRAP 0x1 ;  /* 0x000000040000795c */ /* 0x000fe20000300000 */
.L_x_3261:
[----:B------:R-:W2:Y:S01]  /*29520*/  LDL R0, [R1+0x10] ;  /* 0x0000100001007983 */ /* 0x000ea20000100800 */
[----:B-1----:R-:W-:Y:S02]  /*29530*/  VIADD R2, R2, 0x38880 ;  /* 0x0003888002027836 */ /* 0x002fe40000000000 */
[----:B------:R-:W-:Y:S02]  /*29540*/  IMAD.MOV.U32 R9, RZ, RZ, R30 ;  /* 0x000000ffff097224 */ /* 0x000fe400078e001e */
[----:B------:R-:W-:Y:S01]  /*29550*/  IMAD.MOV.U32 R10, RZ, RZ, R34 ;  /* 0x000000ffff0a7224 */ /* 0x000fe200078e0022 */
[----:B--2---:R-:W-:-:S04]  /*29560*/  PRMT R2, R0, 0x654, R2 ;  /* 0x0000065400027816 */ /* 0x004fc80000000002 */
[----:B------:R1:W-:Y:S01]  /*29570*/  SYNCS.ARRIVE.TRANS64.RED.A1T0 RZ, [R2+URZ], RZ ;  /* 0x000000ff02ff79a7 */ /* 0x0003e2000810043f */
[----:B------:R-:W-:Y:S05]  /*29580*/  @P1 BRA `(.L_x_3262) ;  /* 0xffffffe4007c1947 */ /* 0x000fea000383ffff */
.L_x_3242:
[----:B------:R-:W1:Y:S01]  /*29590*/  S2R R0, SR_TID.X ;  /* 0x0000000000007919 */ /* 0x000e620000002100 */
[----:B------:R-:W-:Y:S01]  /*295a0*/  BSSY B0, `(.L_x_3263) ;  /* 0x0000012000007945 */ /* 0x000fe20003800000 */
[----:B-1----:R-:W-:Y:S02]  /*295b0*/  LOP3.LUT R2, R0, 0x7f, RZ, 0xc0, !PT ;  /* 0x0000007f00027812 */ /* 0x002fe400078ec0ff */
[----:B------:R-:W-:Y:S02]  /*295c0*/  MOV R0, UR38 ;  /* 0x0000002600007c02 */ /* 0x000fe40008000f00 */
[----:B------:R-:W-:Y:S02]  /*295d0*/  ISETP.NE.AND P1, PT, R2, RZ, PT ;  /* 0x000000ff0200720c */ /* 0x000fe40003f25270 */
[----:B------:R-:W-:-:S11]  /*295e0*/  ISETP.NE.AND P0, PT, R0, 0x3, PT ;  /* 0x000000030000780c */ /* 0x000fd60003f05270 */
        /* <DEDUP_REMOVED lines=13> */
.L_x_3264:
[----:B------:R-:W-:Y:S05]  /*296c0*/  BSYNC B0 ;  /* 0x0000000000007941 */ /* 0x000fea0003800000 */
.L_x_3263:
[----:B------:R-:W-:Y:S05]  /*296d0*/  @!P0 BRA `(.L_x_3265) ;  /* 0x0000000000048947 */ /* 0x000fea0003800000 */
[----:B------:R-:W-:Y:S01]  /*296e0*/  BPT.TRAP 0x1 ;  /* 0x000000040000795c */ /* 0x000fe20000300000 */
.L_x_3265:
[----:B0-----:R-:W-:Y:S01]  /*296f0*/  LOP3.LUT R3, R34, 0x1, RZ, 0x3c, !PT ;  /* 0x0000000122037812 */ /* 0x001fe200078e3cff */
[----:B------:R-:W-:Y:S01]  /*29700*/  IMAD R0, R30, 0x8, R22 ;  /* 0x000000081e007824 */ /* 0x000fe200078e0216 */
[----:B------:R-:W-:Y:S02]  /*29710*/  BSSY B0, `(.L_x_3266) ;  /* 0x0000004000007945 */ /* 0x000fe40003800000 */
[----:B------:R-:W-:-:S04]  /*29720*/  SHF.L.U32 R3, R3, 0x1f, RZ ;  /* 0x0000001f03037819 */ /* 0x000fc800000006ff */
[----:B------:R-:W0:Y:S02]  /*29730*/  SYNCS.PHASECHK.TRANS64.TRYWAIT P1, [R0+URZ+0x38870], R3 ;  /* 0x03887003000075a7 */ /* 0x000e24000802017f */
[----:B0-----:R-:W-:Y:S05]  /*29740*/  @!P1 BRA `(.L_x_3267) ;  /* 0x0000009800f09947 */ /* 0x001fea0003800000 */
.L_x_3591:
[----:B------:R-:W-:Y:S05]  /*29750*/  BSYNC B0 ;  /* 0x0000000000007941 */ /* 0x000fea0003800000 */
.L_x_3266:
[----:B------:R-:W2:Y:S02]  /*29760*/  LDL R2, [R1] ;  /* 0x0000000001027983 */ /* 0x000ea40000100800 */
[----:B--2---:R-:W-:-:S13]  /*29770*/  LOP3.LUT P1, RZ, R2, 0x4, RZ, 0xc0, !PT ;  /* 0x0000000402ff7812 */ /* 0x004fda000782c0ff */
[----:B------:R-:W-:Y:S05]  /*29780*/  @!P1 BRA `(.L_x_3268) ;  /* 0x0000000000049947 */ /* 0x000fea0003800000 */
[----:B------:R-:W-:Y:S01]  /*29790*/  BPT.TRAP 0x1 ;  /* 0x000000040000795c */ /* 0x000fe20000300000 */
.L_x_3268:
[----:B0-----:R-:W-:-:S04]  /*297a0*/  SHF.L.U32 R3, R34, 0x1f, RZ ;  /* 0x0000001f22037819 */ /* 0x001fc800000006ff */
[----:B------:R-:W0:Y:S02]  /*297b0*/  SYNCS.PHASECHK.TRANS64.TRYWAIT P1, [R0+URZ+0x38860], R3 ;  /* 0x03886003000075a7 */ /* 0x000e24000802017f */
[----:B0-----:R-:W-:Y:S05]  /*297c0*/  @!P1 BRA `(.L_x_3269) ;  /* 0x0000009800e49947 */ /* 0x001fea0003800000 */
.L_x_3592:
[----:B------:R-:W2:Y:S04]  /*297d0*/  LDL R2, [R1+0x24] ;  /* 0x0000240001027983 */ /* 0x000ea80000100800 */
[----:B------:R-:W3:Y:S04]  /*297e0*/  LDL R4, [R1] ;  /* 0x0000000001047983 */ /* 0x000ee80000100800 */
[----:B------:R-:W4:Y:S01]  /*297f0*/  LDL R25, [R1+0x18] ;  /* 0x0000180001197983 */ /* 0x000f220000100800 */
[----:B------:R-:W-:Y:S01]  /*29800*/  IMAD.SHL.U32 R18, R30, 0x8000, RZ ;  /* 0x000080001e127824 */ /* 0x000fe200078e00ff */
[----:B------:R-:W-:Y:S05]  /*29810*/  WARPSYNC.ALL ;  /* 0x0000000000007948 */ /* 0x000fea0003800000 */
[----:B0-----:R-:W-:Y:S01]  /*29820*/  LOP3.LUT R3, R18, R28, RZ, 0xfc, !PT ;  /* 0x0000001c12037212 */ /* 0x001fe200078efcff */
[----:B------:R-:W5:Y:S04]  /*29830*/  LDL R31, [R1+0x1c] ;  /* 0x00001c00011f7983 */ /* 0x000f680000100800 */
[----:B------:R-:W-:-:S06]  /*29840*/  IMAD.IADD R9, R22, 0x1, R3 ;  /* 0x0000000116097824 */ /* 0x000fcc00078e0203 */
[----:B------:R-:W0:Y:S01]  /*29850*/  LDSM.16.MT88.4 R8, [R9+0x10400] ;  /* 0x010400000908783b */ /* 0x000e220000004200 */
[C---:B------:R-:W-:Y:S01]  /*29860*/  LOP3.LUT R3, R18.reuse, R29, RZ, 0xfc, !PT ;  /* 0x0000001d12037212 */ /* 0x040fe200078efcff */
[----:B------:R-:W-:-:S04]  /*29870*/  VIADD R20, R18, 0x2000 ;  /* 0x0000200012147836 */ /* 0x000fc80000000000 */
[----:B------:R-:W-:Y:S01]  /*29880*/  IMAD.IADD R3, R23, 0x1, R3 ;  /* 0x0000000117037824 */ /* 0x000fe200078e0203 */
[C-C-:B0-----:R-:W-:Y:S02]  /*29890*/  PRMT R12, R8.reuse, 0x6420, R9.reuse ;  /* 0x00006420080c7816 */ /* 0x141fe40000000009 */
[----:B------:R-:W-:Y:S02]  /*298a0*/  PRMT R13, R8, 0x7531, R9 ;  /* 0x00007531080d7816 */ /* 0x000fe40000000009 */
[C-C-:B------:R-:W-:Y:S02]  /*298b0*/  PRMT R14, R10.reuse, 0x6420, R11.reuse ;  /* 0x000064200a0e7816 */ /* 0x140fe4000000000b */
[----:B------:R-:W-:Y:S02]  /*298c0*/  PRMT R15, R10, 0x7531, R11 ;  /* 0x000075310a0f7816 */ /* 0x000fe4000000000b */
[----:B--2---:R-:W-:Y:S02]  /*298d0*/  IADD3 R2, R22, R2, R18 ;  /* 0x0000000216027210 */ /* 0x004fe40007ffe012 */
[----:B---3--:R-:W-:-:S03]  /*298e0*/  LOP3.LUT P1, RZ, R4, 0x4, RZ, 0xc0, !PT ;  /* 0x0000000404ff7812 */ /* 0x008fc6000782c0ff */
[----:B------:R-:W0:Y:S04]  /*298f0*/  LDSM.16.MT88.4 R4, [R2+0x10400] ;  /* 0x010400000204783b */ /* 0x000e280000004200 */
[----:B------:R1:W-:Y:S02]  /*29900*/  STSM.16.M88.4 [R3], R12 ;  /* 0x0000000c03007844 */ /* 0x0003e40000000200 */
[----:B-1----:R-:W-:Y:S01]  /*29910*/  VIADD R3, R18, 0x4000 ;  /* 0x0000400012037836 */ /* 0x002fe20000000000 */
[C-C-:B0-----:R-:W-:Y:S02]  /*29920*/  PRMT R8, R4.reuse, 0x6420, R5.reuse ;  /* 0x0000642004087816 */ /* 0x141fe40000000005 */
[----:B------:R-:W-:Y:S02]  /*29930*/  PRMT R9, R4, 0x7531, R5 ;  /* 0x0000753104097816 */ /* 0x000fe40000000005 */
[----:B------:R-:W-:-:S02]  /*29940*/  LOP3.LUT R4, R20, R29, RZ, 0xfc, !PT ;  /* 0x0000001d14047212 */ /* 0x000fc400078efcff */
[----:B------:R-:W-:Y:S02]  /*29950*/  LOP3.LUT R5, R3, R28, RZ, 0xfc, !PT ;  /* 0x0000001c03057212 */ /* 0x000fe400078efcff */
[C-C-:B------:R-:W-:Y:S01]  /*29960*/  PRMT R10, R6.reuse, 0x6420, R7.reuse ;  /* 0x00006420060a7816 */ /* 0x140fe20000000007 */
[----:B------:R-:W-:Y:S01]  /*29970*/  IMAD.IADD R17, R23, 0x1, R4 ;  /* 0x0000000117117824 */ /* 0x000fe200078e0204 */
[----:B------:R-:W-:Y:S02]  /*29980*/  PRMT R11, R6, 0x7531, R7 ;  /* 0x00007531060b7816 */ /* 0x000fe40000000007 */
[----:B------:R-:W-:-:S03]  /*29990*/  IADD3 R21, R22, R5, RZ ;  /* 0x0000000516157210 */ /* 0x000fc60007ffe0ff */
        /* <DEDUP_REMOVED lines=8> */
[----:B------:R-:W-:Y:S02]  /*29a20*/  IMAD.IADD R3, R23, 0x1, R3 ;  /* 0x0000000117037824 */ /* 0x000fe400078e0203 */
[----:B------:R-:W-:-:S03]  /*29a30*/  VIADD R21, R18, 0x6000 ;  /* 0x0000600012157836 */ /* 0x000fc60000000000 */
        /* <DEDUP_REMOVED lines=16> */
[----:B------:R-:W0:Y:S01]  /*29b40*/  LDSM.16.MT88.4 R4, [R2+0x11400] ;  /* 0x011400000204783b */ /* 0x000e220000004200 */
[----:B----4-:R-:W-:-:S05]  /*29b50*/  IMAD.IADD R3, R25, 0x1, R18 ;  /* 0x0000000119037824 */ /* 0x010fca00078e0212 */
        /* <DEDUP_REMOVED lines=16> */
[----:B------:R-:W0:Y:S04]  /*29c60*/  LDSM.16.MT88.4 R4, [R2+0x15400] ;  /* 0x015400000204783b */ /* 0x000e280000004200 */
[----:B------:R1:W-:Y:S04]  /*29c70*/  STSM.16.M88.4 [R17+0x4000], R12 ;  /* 0x0040000c11007844 */ /* 0x0003e80000000200 */
[----:B-1----:R-:W2:Y:S01]  /*29c80*/  LDL R17, [R1+0x14] ;  /* 0x0000140001117983 */ /* 0x002ea20000100800 */
[----:B0-----:R-:W-:-:S02]  /*29c90*/  PRMT R8, R4, 0x6420, R5 ;  /* 0x0000642004087816 */ /* 0x001fc40000000005 */
[----:B------:R-:W-:Y:S02]  /*29ca0*/  PRMT R9, R4, 0x7531, R5 ;  /* 0x0000753104097816 */ /* 0x000fe40000000005 */
[----:B------:R-:W-:Y:S02]  /*29cb0*/  LOP3.LUT R5, R20, R28, RZ, 0xfc, !PT ;  /* 0x0000001c14057212 */ /* 0x000fe400078efcff */
[C-C-:B------:R-:W-:Y:S02]  /*29cc0*/  PRMT R10, R6.reuse, 0x6420, R7.reuse ;  /* 0x00006420060a7816 */ /* 0x140fe40000000007 */
[----:B------:R-:W-:Y:S01]  /*29cd0*/  PRMT R11, R6, 0x7531, R7 ;  /* 0x00007531060b7816 */ /* 0x000fe20000000007 */
[----:B------:R-:W-:-:S04]  /*29ce0*/  IMAD.IADD R20, R22, 0x1, R5 ;  /* 0x0000000116147824 */ /* 0x000fc800078e0205 */
[----:B------:R-:W-:Y:S04]  /*29cf0*/  STSM.16.M88.4 [R3+0x4000], R8 ;  /* 0x0040000803007844 */ /* 0x000fe80000000200 */
[----:B------:R-:W0:Y:S01]  /*29d00*/  LDSM.16.MT88.4 R4, [R20+0x10400] ;  /* 0x010400001404783b */ /* 0x000e220000004200 */
[----:B------:R-:W-:Y:S02]  /*29d10*/  LOP3.LUT R21, R21, R28, RZ, 0xfc, !PT ;  /* 0x0000001c15157212 */ /* 0x000fe400078efcff */
[C-C-:B0-----:R-:W-:Y:S02]  /*29d20*/  PRMT R24, R4.reuse, 0x6420, R5.reuse ;  /* 0x0000642004187816 */ /* 0x141fe40000000005 */
[----:B------:R-:W-:Y:S02]  /*29d30*/  PRMT R25, R4, 0x7531, R5 ;  /* 0x0000753104197816 */ /* 0x000fe40000000005 */
[----:B------:R-:W-:-:S02]  /*29d40*/  PRMT R26, R6, 0x6420, R7 ;  /* 0x00006420061a7816 */ /* 0x000fc40000000007 */
[----:B------:R-:W-:Y:S02]  /*29d50*/  PRMT R27, R6, 0x7531, R7 ;  /* 0x00007531061b7816 */ /* 0x000fe40000000007 */
[----:B------:R-:W0:Y:S01]  /*29d60*/  LDSM.16.MT88.4 R4, [R2+0x12400] ;  /* 0x012400000204783b */ /* 0x000e220000004200 */
[----:B------:R-:W-:Y:S01]  /*29d70*/  IMAD.IADD R21, R22, 0x1, R21 ;  /* 0x0000000116157824 */ /* 0x000fe200078e0215 */
[C-C-:B0-----:R-:W-:Y:S02]  /*29d80*/  PRMT R8, R4.reuse, 0x6420, R5.reuse ;  /* 0x0000642004087816 */ /* 0x141fe40000000005 */
[----:B------:R-:W-:Y:S02]  /*29d90*/  PRMT R9, R4, 0x7531, R5 ;  /* 0x0000753104097816 */ /* 0x000fe40000000005 */
[C-C-:B------:R-:W-:Y:S02]  /*29da0*/  PRMT R10, R6.reuse, 0x6420, R7.reuse ;  /* 0x00006420060a7816 */ /* 0x140fe40000000007 */
[----:B------:R-:W-:Y:S01]  /*29db0*/  PRMT R11, R6, 0x7531, R7 ;  /* 0x00007531060b7816 */ /* 0x000fe20000000007 */
[----:B--2---:R-:W-:-:S05]  /*29dc0*/  IMAD.IADD R3, R17, 0x1, R18 ;  /* 0x0000000111037824 */ /* 0x004fca00078e0212 */
        /* <DEDUP_REMOVED lines=14> */
[----:B------:R-:W-:-:S04]  /*29eb0*/  PRMT R10, R6, 0x6420, R7 ;  /* 0x00006420060a7816 */ /* 0x000fc80000000007 */
[----:B------:R-:W-:Y:S02]  /*29ec0*/  LOP3.LUT R5, R5, R28, RZ, 0xfc, !PT ;  /* 0x0000001c05057212 */ /* 0x000fe400078efcff */
[----:B------:R-:W-:-:S03]  /*29ed0*/  PRMT R11, R6, 0x7531, R7 ;  /* 0x00007531060b7816 */ /* 0x000fc60000000007 */
[----:B------:R-:W-:Y:S02]  /*29ee0*/  IMAD.IADD R21, R22, 0x1, R5 ;  /* 0x0000000116157824 */ /* 0x000fe400078e0205 */
[----:B------:R-:W-:Y:S04]  /*29ef0*/  STSM.16.M88.4 [R3+0x4000], R8 ;  /* 0x0040000803007844 */ /* 0x000fe80000000200 */
[----:B------:R-:W0:Y:S02]  /*29f00*/  LDSM.16.MT88.4 R4, [R21+0x10400] ;  /* 0x010400001504783b */ /* 0x000e240000004200 */
[C-C-:B0-----:R-:W-:Y:S02]  /*29f10*/  PRMT R12, R4.reuse, 0x6420, R5.reuse ;  /* 0x00006420040c7816 */ /* 0x141fe40000000005 */
[----:B------:R-:W-:-:S02]  /*29f20*/  PRMT R13, R4, 0x7531, R5 ;  /* 0x00007531040d7816 */ /* 0x000fc40000000005 */
[C-C-:B------:R-:W-:Y:S02]  /*29f30*/  PRMT R14, R6.reuse, 0x6420, R7.reuse ;  /* 0x00006420060e7816 */ /* 0x140fe40000000007 */
[----:B------:R-:W-:Y:S02]  /*29f40*/  PRMT R15, R6, 0x7531, R7 ;  /* 0x00007531060f7816 */ /* 0x000fe40000000007 */
[----:B------:R-:W0:Y:S01]  /*29f50*/  LDSM.16.MT88.4 R4, [R2+0x13400] ;  /* 0x013400000204783b */ /* 0x000e220000004200 */
[----:B-----5:R-:W-:-:S05]  /*29f60*/  IMAD.IADD R20, R31, 0x1, R18 ;  /* 0x000000011f147824 */ /* 0x020fca00078e0212 */
        /* <DEDUP_REMOVED lines=31> */
.L_x_3270:
[----:B-1----:R1:W-:Y:S01]  /*2a160*/  SYNCS.ARRIVE.TRANS64.A1T0 RZ, [R0+URZ+0x38850], RZ ;  /* 0x038850ff00ff79a7 */ /* 0x0023e2000810003f */
[----:B------:R-:W-:Y:S06]  /*2a170*/  BAR.SYNC.DEFER_BLOCKING 0x2, 0x80 ;  /* 0x0082000000007b1d */ /* 0x000fec0000010000 */
[----:B------:R-:W-:Y:S05]  /*2a180*/  @!P0 BRA `(.L_x_3271) ;  /* 0x0000000000048947 */ /* 0x000fea0003800000 */
[----:B------:R-:W-:Y:S01]  /*2a190*/  BPT.TRAP 0x1 ;  /* 0x000000040000795c */ /* 0x000fe20000300000 */
.L_x_3271:
[----:B------:R-:W2:Y:S01]  /*2a1a0*/  LDL R2, [R1+0x10] ;  /* 0x0000100001027983 */ /* 0x000ea20000100800 */
[----:B-1----:R-:W-:Y:S02]  /*2a1b0*/  VIADD R0, R0, 0x38880 ;  /* 0x0003888000007836 */ /* 0x002fe40000000000 */
[----:B------:R-:W-:-:S05]  /*2a1c0*/  VIADD R30, R30, 0x1 ;  /* 0x000000011e1e7836 */ /* 0x000fca0000000000 */
[----:B------:R-:W-:-:S04]  /*2a1d0*/  ISETP.NE.AND P0, PT, R30, 0x2, PT ;  /* 0x000000021e00780c */ /* 0x000fc80003f05270 */
[----:B0-----:R-:W-:Y:S02]  /*2a1e0*/  SEL R3, RZ, 0x1, P0 ;  /* 0x00000001ff037807 */ /* 0x001fe40000000000 */
[----:B------:R-:W-:Y:S02]  /*2a1f0*/  SEL R30, R30, RZ, P0 ;  /* 0x000000ff1e1e7207 */ /* 0x000fe40000000000 */
[----:B------:R-:W-:Y:S02]  /*2a200*/  LOP3.LUT R34, R34, R3, RZ, 0x3c, !PT ;  /* 0x0000000322227212 */ /* 0x000fe400078e3cff */
[----:B--2---:R-:W-:-:S04]  /*2a210*/  PRMT R0, R2, 0x654, R0 ;  /* 0x0000065402007816 */ /* 0x004fc80000000000 */
[----:B------:R0:W-:Y:S03]  /*2a220*/  SYNCS.ARRIVE.TRANS64.RED.A1T0 RZ, [R0+URZ], RZ ;  /* 0x000000ff00ff79a7 */ /* 0x0001e6000810043f */
.L_x_3212:
[----:B0-----:R-:W3:Y:S02]  /*2a230*/  LDL R0, [R1] ;  /* 0x0000000001007983 */ /* 0x001ee40000100800 */
[----:B---3--:R-:W-:-:S13]  /*2a240*/  LOP3.LUT P0, RZ, R0, 0x80, RZ, 0xc0, !PT ;  /* 0x0000008000ff7812 */ /* 0x008fda000780c0ff */
[----:B------:R-:W-:Y:S05]  /*2a250*/  @!P0 BRA `(.L_x_3272) ;  /* 0x0000000000288947 */ /* 0x000fea0003800000 */
[----:B------:R-:W-:Y:S05]  /*2a260*/  WARPSYNC.ALL ;  /* 0x0000000000007948 */ /* 0x000fea0003800000 */
[----:B------:R-:W0:Y:S08]  /*2a270*/  S2UR UR4, SR_CgaCtaId ;  /* 0x00000000000479c3 */ /* 0x000e300000008800 */
[----:B------:R-:W-:Y:S01]  /*2a280*/  BAR.SYNC.DEFER_BLOCKING 0x5, 0x180 ;  /* 0x0146000000007b1d */ /* 0x000fe20000010000 */
[----:B--2---:R-:W-:Y:S01]  /*2a290*/  MOV R22, 0x400 ;  /* 0x0000040000167802 */ /* 0x004fe20000000f00 */
[----:B0-----:R-:W-:-:S05]  /*2a2a0*/  IMAD.U32 R0, RZ, RZ, UR4 ;  /* 0x00000004ff007e24 */ /* 0x001fca000f8e00ff */
[----:B------:R-:W-:Y:S01]  /*2a2b0*/  LEA R22, R0, R22, 0x18 ;  /* 0x0000001600167211 */ /* 0x000fe200078ec0ff */
[----:B------:R3:W-:Y:S04]  /*2a2c0*/  STL [R1+0x10], R0 ;  /* 0x0000100001007387 */ /* 0x0007e80000100800 */
[----:B------:R3:W4:Y:S01]  /*2a2d0*/  LDS.128 R16, [R22+0x388d0] ;  /* 0x0388d00016107984 */ /* 0x0007220000000c00 */
[----:B------:R-:W-:Y:S06]  /*2a2e0*/  BAR.ARV 0x4, 0x180 ;  /* 0x0106000000007b1d */ /* 0x000fec0000002000 */
[----:B------:R-:W-:Y:S05]  /*2a2f0*/  BRA `(.L_x_3273) ;  /* 0x0000000800d47947 */ /* 0x000fea0003800000 */
.L_x_3272:
[----:B------:R-:W0:Y:S01]  /*2a300*/  S2R R0, SR_TID.X ;  /* 0x0000000000007919 */ /* 0x000e220000002100 */
[----:B------:R-:W-:Y:S01]  /*2a310*/  UMOV UR4, 0xffffffff ;  /* 0xffffffff00047882 */ /* 0x000fe20000000000 */
[----:B0-----:R-:W-:-:S04]  /*2a320*/  LOP3.LUT R7, R0, 0x1f, RZ, 0xc0, !PT ;  /* 0x0000001f00077812 */ /* 0x001fc800078ec0ff */
[----:B------:R-:W-:Y:S01]  /*2a330*/  ISETP.NE.AND P0, PT, R7, 0x1f, PT ;  /* 0x0000001f0700780c */ /* 0x000fe20003f05270 */
[----:B------:R-:W-:-:S12]  /*2a340*/  BRA.DIV UR4, `(.L_x_3274) ;  /* 0x0000009204187947 */ /* 0x000fd8000b800000 */
[----:B--2---:R-:W-:Y:S01]  /*2a350*/  IMAD.IADD R5, R19, 0x1, R7 ;  /* 0x0000000113057824 */ /* 0x004fe200078e0207 */
        /* <DEDUP_REMOVED lines=11> */
[----:B0-----:R-:W-:Y:S02]  /*2a410*/  IMAD.MOV.U32 R2, RZ, RZ, RZ ;  /* 0x000000ffff027224 */ /* 0x001fe400078e00ff */
[----:B--2---:R-:W-:Y:S01]  /*2a420*/  @!P1 IMAD.MOV.U32 R2, RZ, RZ, R3 ;  /* 0x000000ffff029224 */ /* 0x004fe200078e0003 */
[----:B------:R-:W-:-:S04]  /*2a430*/  ISETP.NE.AND P1, PT, R7, RZ, PT ;  /* 0x000000ff0700720c */ /* 0x000fc80003f25270 */
        /* <DEDUP_REMOVED lines=15> */
[----:B------:R0:W2:Y:S02]  /*2a530*/  SHFL.IDX PT, R14, R3, 0x1f, 0x1f ;  /* 0x03e01f00030e7f89 */ /* 0x0000a400000e0000 */
.L_x_3602:
[----:B------:R-:W-:Y:S02]  /*2a540*/  ULDC UR4, c[0x0][0xc38] ;  /* 0x00030e0000047ab9 */ /* 0x000fe40000000800 */
[----:B------:R-:W-:-:S04]  /*2a550*/  IMAD.U32 R4, RZ, RZ, UR4 ;  /* 0x00000004ff047e24 */ /* 0x000fc8000f8e00ff */
[----:B--2---:R-:W-:-:S04]  /*2a560*/  IMAD R5, R14, R4, RZ ;  /* 0x000000040e057224 */ /* 0x004fc800078e02ff */
[----:B------:R-:W-:-:S05]  /*2a570*/  IMAD.IADD R16, R16, 0x1, R5 ;  /* 0x0000000110107824 */ /* 0x000fca00078e0205 */
[----:B------:R-:W-:-:S13]  /*2a580*/  ISETP.GT.AND P6, PT, R16, R0, PT ;  /* 0x000000001000720c */ /* 0x000fda0003fc4270 */
[----:B------:R-:W-:Y:S05]  /*2a590*/  @P6 BRA `(.L_x_3275) ;  /* 0x00000000009c6947 */ /* 0x000fea0003800000 */
.L_x_3280:
[----:B------:R-:W2:Y:S01]  /*2a5a0*/  LDC R4, c[0x0][0xc3c] ;  /* 0x00030f00ff047b82 */ /* 0x000ea20000000800 */
[----:B------:R-:W-:-:S05]  /*2a5b0*/  VIADD R19, R19, 0x1f ;  /* 0x0000001f13137836 */ /* 0x000fca0000000000 */
[----:B--2---:R-:W-:-:S13]  /*2a5c0*/  ISETP.GE.AND P6, PT, R19, R4, PT ;  /* 0x000000041300720c */ /* 0x004fda0003fc6270 */
[----:B------:R-:W-:Y:S05]  /*2a5d0*/  @P6 BRA `(.L_x_3276) ;  /* 0x0000000400d06947 */ /* 0x000fea0003800000 */
[----:B------:R-:W2:Y:S01]  /*2a5e0*/  S2R R2, SR_TID.X ;  /* 0x0000000000027919 */ /* 0x000ea20000002100 */
[----:B------:R-:W-:Y:S01]  /*2a5f0*/  BSSY B0, `(.L_x_3277) ;  /* 0x0000009000007945 */ /* 0x000fe20003800000 */
[----:B--2---:R-:W-:-:S05]  /*2a600*/  LOP3.LUT R2, R2, 0x1f, RZ, 0xc0, !PT ;  /* 0x0000001f02027812 */ /* 0x004fca00078ec0ff */
[----:B------:R-:W-:Y:S01]  /*2a610*/  IMAD.IADD R5, R19, 0x1, R2 ;  /* 0x0000000113057824 */ /* 0x000fe200078e0202 */
[----:B------:R-:W-:-:S04]  /*2a620*/  MOV R2, RZ ;  /* 0x000000ff00027202 */ /* 0x000fc80000000f00 */
[----:B------:R-:W-:-:S13]  /*2a630*/  ISETP.GE.OR P6, PT, R5, R4, !P0 ;  /* 0x000000040500720c */ /* 0x000fda00047c6670 */
[----:B------:R-:W-:Y:S05]  /*2a640*/  @P6 BRA `(.L_x_3278) ;  /* 0x00000000000c6947 */ /* 0x000fea0003800000 */
[----:B0-----:R-:W0:Y:S02]  /*2a650*/  LDC.64 R2, c[0x0][0xc80] ;  /* 0x00032000ff027b82 */ /* 0x001e240000000a00 */
[----:B0-----:R-:W-:-:S06]  /*2a660*/  IMAD.WIDE R2, R5, 0x4, R2 ;  /* 0x0000000405027825 */ /* 0x001fcc00078e0202 */
[----:B------:R2:W5:Y:S02]  /*2a670*/  LDG.E R2, desc[UR36][R2.64] ;  /* 0x0000002402027981 */ /* 0x000564000c1e1900 */
.L_x_3278:
[----:B------:R-:W-:Y:S05]  /*2a680*/  BSYNC B0 ;  /* 0x0000000000007941 */ /* 0x000fea0003800000 */
.L_x_3277:
[----:B------:R-:W-:-:S03]  /*2a690*/  UMOV UR4, 0xffffffff ;  /* 0xffffffff00047882 */ /* 0x000fc60000000000 */
[----:B------:R-:W-:Y:S05]  /*2a6a0*/  BRA.DIV UR4, `(.L_x_3279) ;  /* 0x0000009204647947 */ /* 0x000fea000b800000 */
[----:B-----5:R-:W3:Y:S02]  /*2a6b0*/  SHFL.UP PT, R14, R2, 0x1, RZ ;  /* 0x04200000020e7989 */ /* 0x020ee400000e00ff */
[----:B---3--:R-:W-:-:S05]  /*2a6c0*/  SEL R13, R14, RZ, P1 ;  /* 0x000000ff0e0d7207 */ /* 0x008fca0000800000 */
[----:B------:R-:W-:-:S05]  /*2a6d0*/  IMAD.IADD R13, R2, 0x1, R13 ;  /* 0x00000001020d7824 */ /* 0x000fca00078e020d */
[----:B------:R-:W3:Y:S02]  /*2a6e0*/  SHFL.UP PT, R14, R13, 0x2, RZ ;  /* 0x044000000d0e7989 */ /* 0x000ee400000e00ff */
[----:B---3--:R-:W-:-:S05]  /*2a6f0*/  SEL R14, R14, RZ, P2 ;  /* 0x000000ff0e0e7207 */ /* 0x008fca0001000000 */
[----:B0-2---:R-:W-:-:S05]  /*2a700*/  IMAD.IADD R3, R13, 0x1, R14 ;  /* 0x000000010d037824 */ /* 0x005fca00078e020e */
        /* <DEDUP_REMOVED lines=10> */
.L_x_3610:
[----:B------:R-:W-:Y:S02]  /*2a7b0*/  ULDC UR4, c[0x0][0xc38] ;  /* 0x00030e0000047ab9 */ /* 0x000fe40000000800 */
[----:B------:R-:W-:-:S04]  /*2a7c0*/  IMAD.U32 R4, RZ, RZ, UR4 ;  /* 0x00000004ff047e24 */ /* 0x000fc8000f8e00ff */
[----:B--2---:R-:W-:-:S04]  /*2a7d0*/  IMAD R5, R14, R4, RZ ;  /* 0x000000040e057224 */ /* 0x004fc800078e02ff */
[----:B------:R-:W-:-:S05]  /*2a7e0*/  IMAD.IADD R16, R5, 0x1, R16 ;  /* 0x0000000105107824 */ /* 0x000fca00078e0210 */
[----:B------:R-:W-:-:S13]  /*2a7f0*/  ISETP.GT.AND P6, PT, R16, R0, PT ;  /* 0x000000001000720c */ /* 0x000fda0003fc4270 */
[----:B------:R-:W-:Y:S05]  /*2a800*/  @!P6 BRA `(.L_x_3280) ;  /* 0xfffffffc0064e947 */ /* 0x000fea000383ffff */
.L_x_3275:
[----:B------:R-:W-:Y:S01]  /*2a810*/  IADD3 R16, -R5, R16, RZ ;  /* 0x0000001005107210 */ /* 0x000fe20007ffe1ff */
[----:B------:R-:W-:-:S04]  /*2a820*/  UMOV UR4, 0xffffffff ;  /* 0xffffffff00047882 */ /* 0x000fc80000000000 */
[----:B------:R-:W-:-:S05]  /*2a830*/  IMAD R5, R3, R4, R16 ;  /* 0x0000000403057224 */ /* 0x000fca00078e0210 */
[----:B------:R-:W-:Y:S01]  /*2a840*/  ISETP.GT.AND P6, PT, R5, R0, PT ;  /* 0x000000000500720c */ /* 0x000fe20003fc4270 */
[----:B------:R-:W-:-:S12]  /*2a850*/  BRA.DIV UR4, `(.L_x_3281) ;  /* 0x0000009204b47947 */ /* 0x000fd8000b800000 */
[----:B------:R-:W-:-:S04]  /*2a860*/  VOTE.ANY R6, PT, !P6 ;  /* 0x0000000000067806 */ /* 0x000fc800070e0100 */
[----:B------:R-:W2:Y:S02]  /*2a870*/  POPC R5, R6 ;  /* 0x0000000600057309 */ /* 0x000ea40000000000 */
[----:B--2---:R2:W3:Y:S02]  /*2a880*/  SHFL.IDX PT, R17, R2, R5, 0x1f ;  /* 0x00001f0502117589 */ /* 0x0044e400000e0000 */
.L_x_3614:
[----:B------:R-:W-:Y:S01]  /*2a890*/  ISETP.NE.AND P0, PT, R6, RZ, PT ;  /* 0x000000ff0600720c */ /* 0x000fe20003f05270 */
[----:B------:R-:W-:-:S12]  /*2a8a0*/  IMAD.MOV.U32 R6, RZ, RZ, RZ ;  /* 0x000000ffff067224 */ /* 0x000fd800078e00ff */
[----:B------:R-:W-:Y:S05]  /*2a8b0*/  @!P0 BRA `(.L_x_3282) ;  /* 0x0000000000108947 */ /* 0x000fea0003800000 */
[----:B------:R-:W-:Y:S01]  /*2a8c0*/  UMOV UR4, 0xffffffff ;  /* 0xffffffff00047882 */ /* 0x000fe20000000000 */
[----:B------:R-:W-:Y:S02]  /*2a8d0*/  VIADD R12, R5, 0xffffffff ;  /* 0xffffffff050c7836 */ /* 0x000fe40000000000 */
[----:B------:R-:W-:Y:S05]  /*2a8e0*/  BRA.DIV UR4, `(.L_x_3283) ;  /* 0x0000009204d87947 */ /* 0x000fea000b800000 */
[----:B------:R4:W0:Y:S02]  /*2a8f0*/  SHFL.IDX PT, R6, R3, R12, 0x1f ;  /* 0x00001f0c03067589 */ /* 0x00082400000e0000 */
.L_x_3282:
[----:B0-2-4-:R-:W0:Y:S01]  /*2a900*/  LDC.64 R2, c[0x0][0xc90] ;  /* 0x00032400ff027b82 */ /* 0x015e220000000a00 */
[----:B------:R-:W-:-:S04]  /*2a910*/  IMAD.IADD R19, R5, 0x1, R19 ;  /* 0x0000000105137824 */ /* 0x000fc800078e0213 */
[----:B0-----:R-:W-:-:S05]  /*2a920*/  IMAD.WIDE R2, R19, 0x4, R2 ;  /* 0x0000000413027825 */ /* 0x001fca00078e0202 */
[----:B------:R-:W3:Y:S01]  /*2a930*/  LDG.E R7, desc[UR36][R2.64] ;  /* 0x0000002402077981 */ /* 0x000ee2000c1e1900 */
[----:B------:R-:W-:-:S04]  /*2a940*/  IMAD R16, R6, R4, R16 ;  /* 0x0000000406107224 */ /* 0x000fc800078e0210 */
[----:B------:R-:W-:Y:S02]  /*2a950*/  IMAD.IADD R0, R0, 0x1, -R16 ;  /* 0x0000000100007824 */ /* 0x000fe400078e0a10 */
[----:B---3--:R-:W-:-:S05]  /*2a960*/  IMAD R5, R17, R7, RZ ;  /* 0x0000000711057224 */ /* 0x008fca00078e02ff */
[-C--:B------:R-:W-:Y:S02]  /*2a970*/  IABS R8, R5.reuse ;  /* 0x0000000500087213 */ /* 0x080fe40000000000 */
[----:B------:R-:W-:Y:S02]  /*2a980*/  IABS R6, R5 ;  /* 0x0000000500067213 */ /* 0x000fe40000000000 */
[----:B-1----:R-:W0:Y:S02]  /*2a990*/  I2F.RP R9, R8 ;  /* 0x0000000800097306 */ /* 0x002e240000209400 */
[----:B------:R-:W-:-:S06]  /*2a9a0*/  IADD3 R6, RZ, -R6, RZ ;  /* 0x80000006ff067210 */ /* 0x000fcc0007ffe0ff */
[----:B0-----:R-:W0:Y:S02]  /*2a9b0*/  MUFU.RCP R9, R9 ;  /* 0x0000000900097308 */ /* 0x001e240000001000 */
[----:B0-----:R-:W-:-:S06]  /*2a9c0*/  VIADD R10, R9, 0xffffffe ;  /* 0x0ffffffe090a7836 */ /* 0x001fcc0000000000 */
[----:B------:R-:W0:Y:S02]  /*2a9d0*/  F2I.FTZ.U32.TRUNC.NTZ R3, R10 ;  /* 0x0000000a00037305 */ /* 0x000e24000021f000 */
[----:B0-----:R-:W-:-:S04]  /*2a9e0*/  IMAD.MOV R2, RZ, RZ, -R3 ;  /* 0x000000ffff027224 */ /* 0x001fc800078e0a03 */
[----:B------:R-:W-:Y:S02]  /*2a9f0*/  IMAD R11, R2, R8, RZ ;  /* 0x00000008020b7224 */ /* 0x000fe400078e02ff */
[----:B------:R-:W-:-:S04]  /*2aa00*/  IMAD.MOV.U32 R2, RZ, RZ, RZ ;  /* 0x000000ffff027224 */ /* 0x000fc800078e00ff */
        /* <DEDUP_REMOVED lines=17> */
[----:B------:R-:W-:Y:S02]  /*2ab20*/  IMAD R5, R5, R2, R0 ;  /* 0x0000000205057224 */ /* 0x000fe400078e0200 */
[----:B------:R-:W-:Y:S01]  /*2ab30*/  IMAD.MOV.U32 R2, RZ, RZ, RZ ;  /* 0x000000ffff027224 */ /* 0x000fe200078e00ff */
[----:B------:R-:W-:Y:S01]  /*2ab40*/  VIADDMNMX R4, R3, R4, R7, PT ;  /* 0x0000000403047246 */ /* 0x000fe20003800107 */
[----:B------:R-:W-:-:S03]  /*2ab50*/  IMAD.IADD R6, R5, 0x1, R6 ;  /* 0x0000000105067824 */ /* 0x000fc600078e0206 */
[----:B------:R-:W-:-:S04]  /*2ab60*/  IABS R7, R4 ;  /* 0x0000000400077213 */ /* 0x000fc80000000000 */
[----:B------:R-:W0:Y:S08]  /*2ab70*/  I2F.RP R8, R7 ;  /* 0x0000000700087306 */ /* 0x000e300000209400 */
[----:B0-----:R-:W0:Y:S02]  /*2ab80*/  MUFU.RCP R8, R8 ;  /* 0x0000000800087308 */ /* 0x001e240000001000 */
[----:B0-----:R-:W-:-:S06]  /*2ab90*/  VIADD R9, R8, 0xffffffe ;  /* 0x0ffffffe08097836 */ /* 0x001fcc0000000000 */
[----:B------:R-:W0:Y:S02]  /*2aba0*/  F2I.FTZ.U32.TRUNC.NTZ R3, R9 ;  /* 0x0000000900037305 */ /* 0x000e24000021f000 */
[----:B0-----:R-:W-:-:S05]  /*2abb0*/  IADD3 R0, RZ, -R3, RZ ;  /* 0x80000003ff007210 */ /* 0x001fca0007ffe0ff */
[----:B------:R-:W-:Y:S01]  /*2abc0*/  IMAD R11, R0, R7, RZ ;  /* 0x00000007000b7224 */ /* 0x000fe200078e02ff */
[----:B------:R-:W-:-:S03]  /*2abd0*/  IABS R0, R5 ;  /* 0x0000000500007213 */ /* 0x000fc60000000000 */
[----:B------:R-:W-:Y:S01]  /*2abe0*/  IMAD.HI.U32 R3, R3, R11, R2 ;  /* 0x0000000b03037227 */ /* 0x000fe200078e0002 */
[----:B------:R-:W-:-:S05]  /*2abf0*/  IABS R2, R4 ;  /* 0x0000000400027213 */ /* 0x000fca0000000000 */
        /* <DEDUP_REMOVED lines=12> */
[----:B------:R-:W-:Y:S02]  /*2acc0*/  @!P1 LOP3.LUT R3, RZ, R4, RZ, 0x33, !PT ;  /* 0x00000004ff039212 */ /* 0x000fe400078e33ff */
[----:B------:R-:W-:Y:S02]  /*2acd0*/  IADD3 R4, -R4, RZ, RZ ;  /* 0x000000ff04047210 */ /* 0x000fe40007ffe1ff */
[----:B------:R-:W-:-:S03]  /*2ace0*/  LOP3.LUT R0, RZ, R3, RZ, 0x33, !PT ;  /* 0x00000003ff007212 */ /* 0x000fc600078e33ff */
[----:B------:R-:W-:Y:S02]  /*2acf0*/  IMAD R18, R3, R4, R6 ;  /* 0x0000000403127224 */ /* 0x000fe400078e0206 */
[----:B------:R-:W-:Y:S01]  /*2ad00*/  IMAD.IADD R17, R17, 0x1, R0 ;  /* 0x0000000111117824 */ /* 0x000fe200078e0200 */
[----:B------:R-:W-:Y:S06]  /*2ad10*/  BRA `(.L_x_3284) ;  /* 0x00000000001c7947 */ /* 0x000fec0003800000 */
.L_x_3276:
[----:B------:R-:W-:Y:S01]  /*2ad20*/  UMOV UR4, URZ ;  /* 0x0000003f00047c82 */ /* 0x000fe20008000000 */
[----:B------:R-:W-:Y:S01]  /*2ad30*/  UMOV UR5, URZ ;  /* 0x0000003f00057c82 */ /* 0x000fe20008000000 */
[----:B------:R-:W-:Y:S01]  /*2ad40*/  ULDC UR6, c[0x0][0xc3c] ;  /* 0x00030f0000067ab9 */ /* 0x000fe20000000800 */
[----:B------:R-:W-:Y:S02]  /*2ad50*/  IMAD.MOV.U32 R16, RZ, RZ, R0 ;  /* 0x000000ffff107224 */ /* 0x000fe400078e0000 */
[----:B------:R-:W-:Y:S02]  /*2ad60*/  IMAD.U32 R17, RZ, RZ, UR4 ;  /* 0x00000004ff117e24 */ /* 0x000fe4000f8e00ff */
[----:B------:R-:W-:Y:S02]  /*2ad70*/  IMAD.U32 R18, RZ, RZ, UR5 ;  /* 0x00000005ff127e24 */ /* 0x000fe4000f8e00ff */
[----:B------:R-:W-:-:S07]  /*2ad80*/  IMAD.U32 R19, RZ, RZ, UR6 ;  /* 0x00000006ff137e24 */ /* 0x000fce000f8e00ff */
.L_x_3284:
[----:B------:R2:W3:Y:S01]  /*2ad90*/  LDL R2, [R1+0x10] ;  /* 0x0000100001027983 */ /* 0x0004e20000100800 */
[----:B------:R-:W4:Y:S01]  /*2ada0*/  S2R R0, SR_TID.X ;  /* 0x0000000000007919 */ /* 0x000f220000002100 */
[----:B------:R-:W-:Y:S05]  /*2adb0*/  WARPSYNC.ALL ;  /* 0x0000000000007948 */ /* 0x000fea0003800000 */
[----:B----4-:R-:W-:Y:S01]  /*2adc0*/  LOP3.LUT R0, R0, 0x1f, RZ, 0xc0, !PT ;  /* 0x0000001f00007812 */ /* 0x010fe200078ec0ff */
[----:B------:R-:W-:Y:S03]  /*2add0*/  BAR.SYNC.DEFER_BLOCKING 0x4, 0x180 ;  /* 0x0106000000007b1d */ /* 0x000fe60000010000 */
[----:B------:R-:W-:-:S13]  /*2ade0*/  ISETP.NE.AND P0, PT, R0, RZ, PT ;  /* 0x000000ff0000720c */ /* 0x000fda0003f05270 */
[----:B------:R-:W-:Y:S01]  /*2adf0*/  @!P0 MOV R0, 0x400 ;  /* 0x0000040000008802 */ /* 0x000fe20000000f00 */
[----:B---3--:R-:W3:Y:S03]  /*2ae00*/  @!P0 S2R R2, SR_CgaCtaId ;  /* 0x0000000000028919 */ /* 0x008ee60000008800 */
[----:B---3--:R-:W-:Y:S01]  /*2ae10*/  @!P0 LEA R22, R2, R0, 0x18 ;  /* 0x0000000002168211 */ /* 0x008fe200078ec0ff */
[----:B------:R2:W-:Y:S04]  /*2ae20*/  @!P0 STL [R1+0x10], R2 ;  /* 0x0000100201008387 */ /* 0x0005e80000100800 */
[----:B------:R2:W-:Y:S01]  /*2ae30*/  @!P0 STS.128 [R22+0x388d0], R16 ;  /* 0x0388d01016008388 */ /* 0x0005e20000000c00 */
[----:B------:R-:W-:Y:S06]  /*2ae40*/  BAR.ARV 0x5, 0x180 ;  /* 0x0146000000007b1d */ /* 0x000fec0000002000 */
.L_x_3273:
[----:B------:R-:W-:Y:S02]  /*2ae50*/  ULDC UR4, c[0x0][0xc3c] ;  /* 0x00030f0000047ab9 */ /* 0x000fe40000000800 */
[----:B----4-:R-:W-:-:S13]  /*2ae60*/  ISETP.GE.AND P0, PT, R19, UR4, PT ;  /* 0x0000000413007c0c */ /* 0x010fda000bf06270 */
[----:B------:R-:W-:Y:S05]  /*2ae70*/  @!P0 BRA `(.L_x_3285) ;  /* 0xffffff8c00088947 */ /* 0x000fea000383ffff */
[----:B------:R-:W-:Y:S05]  /*2ae80*/  BSYNC B7 ;  /* 0x0000000000077941 */ /* 0x000fea0003800000 */
.L_x_3171:
[----:B--23--:R-:W2:Y:S01]  /*2ae90*/  LDL.LU R0, [R1+0x38] ;  /* 0x0000380001007983 */ /* 0x00cea20000300800 */
[----:B------:R-:W-:Y:S01]  /*2aea0*/  BSSY B0, `(.L_x_3286) ;  /* 0x000000b000007945 */ /* 0x000fe20003800000 */
[----:B------:R-:W3:Y:S01]  /*2aeb0*/  S2R R5, SR_CgaCtaId ;  /* 0x0000000000057919 */ /* 0x000ee20000008800 */
[----:B--2---:R-:W-:-:S05]  /*2aec0*/  VIADD R0, R0, 0x1 ;  /* 0x0000000100007836 */ /* 0x004fca0000000000 */
[----:B0-----:R-:W-:-:S04]  /*2aed0*/  LEA.HI R2, R0, R0, RZ, 0x1 ;  /* 0x0000000000027211 */ /* 0x001fc800078f08ff */
[----:B------:R-:W-:Y:S02]  /*2aee0*/  LOP3.LUT R3, R2, 0xfffffffe, RZ, 0xc0, !PT ;  /* 0xfffffffe02037812 */ /* 0x000fe400078ec0ff */
[----:B------:R-:W-:-:S03]  /*2aef0*/  MOV R2, 0x400 ;  /* 0x0000040000027802 */ /* 0x000fc60000000f00 */
[----:B------:R-:W-:Y:S01]  /*2af00*/  IMAD.IADD R0, R0, 0x1, -R3 ;  /* 0x0000000100007824 */ /* 0x000fe200078e0a03 */
[----:B---3--:R-:W-:-:S04]  /*2af10*/  LEA R7, R5, R2, 0x18 ;  /* 0x0000000205077211 */ /* 0x008fc800078ec0ff */
[----:B------:R-:W-:-:S04]  /*2af20*/  SHF.L.U32 R0, R0, 0x1f, RZ ;  /* 0x0000001f00007819 */ /* 0x000fc800000006ff */
[----:B------:R-:W0:Y:S02]  /*2af30*/  SYNCS.PHASECHK.TRANS64.TRYWAIT P0, [R7+URZ+0x38820], R0 ;  /* 0x03882000070075a7 */ /* 0x000e24000800017f */
[----:B0-----:R-:W-:Y:S05]  /*2af40*/  @!P0 BRA `(.L_x_3287) ;  /* 0x0000008c00688947 */ /* 0x001fea0003800000 */
.L_x_3617:
[----:B------:R-:W-:Y:S05]  /*2af50*/  BSYNC B0 ;  /* 0x0000000000007941 */ /* 0x000fea0003800000 */
.L_x_3286:
[----:B------:R-:W-:-:S03]  /*2af60*/  UMOV UR4, 0xffffffff ;  /* 0xffffffff00047882 */ /* 0x000fc60000000000 */
[----:B------:R-:W-:Y:S05]  /*2af70*/  BRA.DIV UR4, `(.L_x_3288) ;  /* 0x0000008e04707947 */ /* 0x000fea000b800000 */
[----:B0-----:R-:W0:Y:S02]  /*2af80*/  S2R R0, SR_TID.X ;  /* 0x0000000000007919 */ /* 0x001e240000002100 */
[----:B0-----:R-:W-:-:S04]  /*2af90*/  SHF.R.U32.HI R0, RZ, 0x5, R0 ;  /* 0x00000005ff007819 */ /* 0x001fc80000011600 */
[----:B------:R-:W-:-:S05]  /*2afa0*/  LOP3.LUT R0, R0, 0x3, RZ, 0xc0, !PT ;  /* 0x0000000300007812 */ /* 0x000fca00078ec0ff */
[----:B------:R0:W2:Y:S02]  /*2afb0*/  SHFL.IDX PT, R14, R0, RZ, 0x1f ;  /* 0x00001fff000e7589 */ /* 0x0000a400000e0000 */
.L_x_3620:
[----:B--2---:R-:W-:-:S13]  /*2afc0*/  ISETP.NE.AND P0, PT, R14, RZ, PT ;  /* 0x000000ff0e00720c */ /* 0x004fda0003f05270 */
[----:B------:R-:W-:Y:S05]  /*2afd0*/  @P0 BRA `(.L_x_2941) ;  /* 0x0000000000b00947 */ /* 0x000fea0003800000 */
[----:B------:R-:W-:-:S03]  /*2afe0*/  UMOV UR4, 0xffffffff ;  /* 0xffffffff00047882 */ /* 0x000fc60000000000 */
[----:B------:R-:W-:Y:S05]  /*2aff0*/  BRA.DIV UR4, `(.L_x_3289) ;  /* 0x0000008e04847947 */ /* 0x000fea000b800000 */
[----:B------:R-:W-:-:S13]  /*2b000*/  ELECT P6, URZ, PT ;  /* 0x00000000003f782f */ /* 0x000fda00038c0000 */
.L_x_3623:
        /* <DEDUP_REMOVED lines=8> */
.L_x_3290:
[----:B------:R-:W-:Y:S01]  /*2b090*/  IMAD R5, R30, 0x8, R7 ;  /* 0x000000081e057824 */ /* 0x000fe200078e0207 */
[----:B------:R-:W-:Y:S01]  /*2b0a0*/  SHF.L.U32 R0, R34, 0x1f, RZ ;  /* 0x0000001f22007819 */ /* 0x000fe200000006ff */
[----:B------:R-:W-:-:S03]  /*2b0b0*/  VIADD R30, R30, 0x1 ;  /* 0x000000011e1e7836 */ /* 0x000fc60000000000 */
[----:B------:R-:W0:Y:S02]  /*2b0c0*/  SYNCS.PHASECHK.TRANS64.TRYWAIT P1, [R5+URZ+0x38840], R0 ;  /* 0x03884000050075a7 */ /* 0x000e24000802017f */
[----:B------:R-:W-:-:S04]  /*2b0d0*/  ISETP.NE.AND P2, PT, R30, 0x2, PT ;  /* 0x000000021e00780c */ /* 0x000fc80003f45270 */
[----:B------:R-:W-:Y:S01]  /*2b0e0*/  SEL R3, RZ, 0x1, P2 ;  /* 0x00000001ff037807 */ /* 0x000fe20001000000 */
[----:B0-----:R-:W-:Y:S08]  /*2b0f0*/  @!P1 BRA `(.L_x_3291) ;  /* 0x0000008c00649947 */ /* 0x001ff00003800000 */
.L_x_3624:
[----:B------:R-:W-:Y:S02]  /*2b100*/  SEL R30, R30, RZ, P2 ;  /* 0x000000ff1e1e7207 */ /* 0x000fe40001000000 */
[----:B------:R-:W-:Y:S01]  /*2b110*/  LOP3.LUT R2, R34, R3, RZ, 0x3c, !PT ;  /* 0x0000000322027212 */ /* 0x000fe200078e3cff */
[----:B------:R-:W-:Y:S06]  /*2b120*/  @!P0 BRA `(.L_x_3292) ;  /* 0x0000000000048947 */ /* 0x000fec0003800000 */
[----:B------:R-:W-:Y:S01]  /*2b130*/  BPT.TRAP 0x1 ;  /* 0x000000040000795c */ /* 0x000fe20000300000 */
.L_x_3292:
[----:B------:R-:W-:Y:S01]  /*2b140*/  IMAD R3, R30, 0x8, R7 ;  /* 0x000000081e037824 */ /* 0x000fe200078e0207 */
[----:B------:R-:W-:-:S04]  /*2b150*/  SHF.L.U32 R2, R2, 0x1f, RZ ;  /* 0x0000001f02027819 */ /* 0x000fc800000006ff */
[----:B------:R-:W2:Y:S02]  /*2b160*/  SYNCS.PHASECHK.TRANS64.TRYWAIT P1, [R3+URZ+0x38840], R2 ;  /* 0x03884002030075a7 */ /* 0x000ea4000802017f */
[----:B--2---:R-:W-:Y:S05]  /*2b170*/  @!P1 BRA `(.L_x_3293) ;  /* 0x0000008c00589947 */ /* 0x004fea0003800000 */
.L_x_3625:
[----:B------:R-:W-:Y:S05]  /*2b180*/  @!P0 BRA `(.L_x_3294) ;  /* 0x0000000000048947 */ /* 0x000fea0003800000 */
[----:B------:R-:W-:Y:S01]  /*2b190*/  BPT.TRAP 0x1 ;  /* 0x000000040000795c */ /* 0x000fe20000300000 */
.L_x_3294:
[----:B------:R-:W3:Y:S02]  /*2b1a0*/  SYNCS.PHASECHK.TRANS64.TRYWAIT P1, [R5+URZ+0x38860], R0 ;  /* 0x03886000050075a7 */ /* 0x000ee4000802017f */
[----:B---3--:R-:W-:Y:S05]  /*2b1b0*/  @!P1 BRA `(.L_x_3295) ;  /* 0x0000008c005c9947 */ /* 0x008fea0003800000 */
.L_x_3626:
[----:B------:R-:W-:Y:S05]  /*2b1c0*/  @!P0 BRA `(.L_x_3296) ;  /* 0x0000000000048947 */ /* 0x000fea0003800000 */
[----:B------:R-:W-:Y:S01]  /*2b1d0*/  BPT.TRAP 0x1 ;  /* 0x000000040000795c */ /* 0x000fe20000300000 */
.L_x_3296:
[----:B------:R-:W4:Y:S02]  /*2b1e0*/  SYNCS.PHASECHK.TRANS64.TRYWAIT P1, [R3+URZ+0x38860], R2 ;  /* 0x03886002030075a7 */ /* 0x000f24000802017f */
[----:B----4-:R-:W-:Y:S05]  /*2b1f0*/  @!P1 BRA `(.L_x_3297) ;  /* 0x0000008c00609947 */ /* 0x010fea0003800000 */
.L_x_3627:
[----:B------:R-:W-:Y:S05]  /*2b200*/  @!P0 BRA `(.L_x_3298) ;  /* 0x0000000000048947 */ /* 0x000fea0003800000 */
[----:B------:R-:W-:Y:S01]  /*2b210*/  BPT.TRAP 0x1 ;  /* 0x000000040000795c */ /* 0x000fe20000300000 */
.L_x_3298:
[----:B------:R-:W5:Y:S02]  /*2b220*/  SYNCS.PHASECHK.TRANS64.TRYWAIT P1, [R5+URZ+0x38880], R0 ;  /* 0x03888000050075a7 */ /* 0x000f64000802017f */
[----:B-----5:R-:W-:Y:S05]  /*2b230*/  @!P1 BRA `(.L_x_3299) ;  /* 0x0000008c00649947 */ /* 0x020fea0003800000 */
.L_x_3628:
[----:B------:R-:W-:Y:S05]  /*2b240*/  @!P0 BRA `(.L_x_3300) ;  /* 0x0000000000048947 */ /* 0x000fea0003800000 */
[----:B------:R-:W-:Y:S01]  /*2b250*/  BPT.TRAP 0x1 ;  /* 0x000000040000795c */ /* 0x000fe20000300000 */
.L_x_3300:
[----:B------:R0:W0:Y:S02]  /*2b260*/  SYNCS.PHASECHK.TRANS64.TRYWAIT P0, [R3+URZ+0x38880], R2 ;  /* 0x03888002030075a7 */ /* 0x000024000800017f */
[----:B0-----:R-:W-:Y:S05]  /*2b270*/  @!P0 NANOSLEEP.SYNCS 0x989680 ;  /* 0x009896800000895d */ /* 0x001fea0003900000 */
[----:B------:R-:W0:Y:S02]  /*2b280*/  @!P0 SYNCS.PHASECHK.TRANS64 P0, [R3+URZ+0x38880], R2 ;  /* 0x03888002030085a7 */ /* 0x000e24000800007f */
[----:B0-----:R-:W-:Y:S05]  /*2b290*/  @!P0 BRA `(.L_x_3300) ;  /* 0xfffffffc00f08947 */ /* 0x001fea000383ffff */
.L_x_2941:
[----:B------:R-:W-:Y:S05]  /*2b2a0*/  BSYNC B8 ;  /* 0x0000000000087941 */ /* 0x000fea0003800000 */
.L_x_2938:
[----:B------:R-:W-:Y:S05]  /*2b2b0*/  EXIT ;  /* 0x000000000000794d */ /* 0x000fea0003800000 */
.L_x_2963:
[----:B0-----:R0:W1:Y:S02]  /*2b2c0*/  SYNCS.PHASECHK.TRANS64.TRYWAIT P6, [R80+URZ+0x38890], R110 ;  /* 0x0388906e500075a7 */ /* 0x00106400080c017f */
[----:B-1----:R-:W-:Y:S05]  /*2b2d0*/  @!P6 NANOSLEEP.SYNCS 0x989680 ;  /* 0x009896800000e95d */ /* 0x002fea0003900000 */
[----:B------:R-:W1:Y:S02]  /*2b2e0*/  @!P6 SYNCS.PHASECHK.TRANS64 P6, [R80+URZ+0x38890], R110 ;  /* 0x0388906e5000e5a7 */ /* 0x000e6400080c007f */
[----:B-1----:R-:W-:Y:S05]  /*2b2f0*/  @!P6 BRA `(.L_x_2963) ;  /* 0xfffffffc00f0e947 */ /* 0x002fea000383ffff */
[----:B------:R-:W-:Y:S05]  /*2b300*/  BRA `(.L_x_3301) ;  /* 0xfffffd7c00747947 */ /* 0x000fea000383ffff */
.L_x_2964:
[----:B------:R-:W-:Y:S01]  /*2b310*/  BSSY B1, `(.L_x_3302) ;  /* 0x0000008000017945 */ /* 0x000fe20003800000 */
[----:B--2---:R-:W-:Y:S02]  /*2b320*/  IMAD.MOV.U32 R13, RZ, RZ, R116 ;  /* 0x000000ffff0d7224 */ /* 0x004fe400078e0074 */
[----:B------:R-:W-:Y:S02]  /*2b330*/  IMAD.MOV.U32 R12, RZ, RZ, RZ ;  /* 0x000000ffff0c7224 */ /* 0x000fe400078e00ff */
[----:B------:R-:W-:Y:S02]  /*2b340*/  IMAD.MOV.U32 R11, RZ, RZ, 0x181f ;  /* 0x0000181fff0b7424 */ /* 0x000fe400078e00ff */
[----:B------:R-:W-:-:S07]  /*2b350*/  IMAD.MOV.U32 R15, RZ, RZ, -0x1 ;  /* 0xffffffffff0f7424 */ /* 0x000fce00078e00ff */
[----:B0-----:R-:W-:Y:S05]  /*2b360*/  WARPSYNC.COLLECTIVE R15, `(.L_x_3303) ;  /* 0x000000000f087348 */ /* 0x001fea0003c00000 */
[----:B------:R1:W2:Y:S02]  /*2b370*/  SHFL.IDX P6, R14, R13, R12, R11 ;  /* 0x0000000c0d0e7389 */ /* 0x0002a400000c000b */
[----:B012---:R-:W-:Y:S01]  /*2b380*/  ENDCOLLECTIVE ;  /* 0x000000000000791b */ /* 0x007fe20003800000 */
.L_x_3303:
[----:B------:R-:W-:Y:S05]  /*2b390*/  BSYNC B1 ;  /* 0x0000000000017941 */ /* 0x000fea0003800000 */
.L_x_3302:
[----:B------:R-:W-:Y:S01]  /*2b3a0*/  IMAD.MOV.U32 R13, RZ, RZ, R113 ;  /* 0x000000ffff0d7224 */ /* 0x000fe200078e0071 */
[----:B------:R-:W-:Y:S01]  /*2b3b0*/  MOV R79, R14 ;  /* 0x0000000e004f7202 */ /* 0x000fe20000000f00 */
[----:B------:R-:W-:Y:S02]  /*2b3c0*/  IMAD.MOV.U32 R12, RZ, RZ, RZ ;  /* 0x000000ffff0c7224 */ /* 0x000fe400078e00ff */
[----:B------:R-:W-:Y:S02]  /*2b3d0*/  IMAD.MOV.U32 R11, RZ, RZ, 0x181f ;  /* 0x0000181fff0b7424 */ /* 0x000fe400078e00ff */
[----:B------:R-:W-:-:S07]  /*2b3e0*/  IMAD.MOV.U32 R15, RZ, RZ, -0x1 ;  /* 0xffffffffff0f7424 */ /* 0x000fce00078e00ff */
[----:B------:R-:W-:Y:S05]  /*2b3f0*/  WARPSYNC.COLLECTIVE R15, `(.L_x_3304) ;  /* 0x000000000f087348 */ /* 0x000fea0003c00000 */
[----:B------:R0:W1:Y:S02]  /*2b400*/  SHFL.IDX P6, R14, R13, R12, R11 ;  /* 0x0000000c0d0e7389 */ /* 0x00006400000c000b */
[----:B01----:R-:W-:Y:S01]  /*2b410*/  ENDCOLLECTIVE ;  /* 0x000000000000791b */ /* 0x003fe20003800000 */
.L_x_3304:
[----:B------:R-:W-:Y:S01]  /*2b420*/  IMAD.MOV.U32 R115, RZ, RZ, R14 ;  /* 0x000000ffff737224 */ /* 0x000fe200078e000e */
[----:B------:R-:W-:Y:S06]  /*2b430*/  BRA `(.L_x_3305) ;  /* 0xfffffd7c003c7947 */ /* 0x000fec000383ffff */
.L_x_2973:
        /* <DEDUP_REMOVED lines=8> */
.L_x_3307:
[----:B------:R-:W-:Y:S05]  /*2b4c0*/  BSYNC B1 ;  /* 0x0000000000017941 */ /* 0x000fea0003800000 */
.L_x_3306:
        /* <DEDUP_REMOVED lines=8> */
.L_x_3308:
[----:B------:R-:W-:Y:S01]  /*2b550*/  IMAD.MOV.U32 R73, RZ, RZ, R14 ;  /* 0x000000ffff497224 */ /* 0x000fe200078e000e */
[----:B------:R-:W-:Y:S06]  /*2b560*/  BRA `(.L_x_3309) ;  /* 0xfffffd8800bc7947 */ /* 0x000fec000383ffff */
.L_x_2982:
        /* <DEDUP_REMOVED lines=8> */
.L_x_3311:
[----:B------:R-:W-:Y:S05]  /*2b5f0*/  BSYNC B1 ;  /* 0x0000000000017941 */ /* 0x000fea0003800000 */
.L_x_3310:
        /* <DEDUP_REMOVED lines=8> */
.L_x_3312:
[----:B------:R-:W-:Y:S01]  /*2b680*/  IMAD.MOV.U32 R65, RZ, RZ, R14 ;  /* 0x000000ffff417224 */ /* 0x000fe200078e000e */
[----:B------:R-:W-:Y:S06]  /*2b690*/  BRA `(.L_x_3313) ;  /* 0xfffffd98003c7947 */ /* 0x000fec000383ffff */
.L_x_2991:
[----:B------:R-:W-:Y:S01]  /*2b6a0*/  BSSY B1, `(.L_x_3314) ;  /* 0x0000008000017945 */ /* 0x000fe20003800000 */
[----:B0-2---:R-:W-:Y:S02]  /*2b6b0*/  IMAD.MOV.U32 R13, RZ, RZ, R116 ;  /* 0x000000ffff0d7224 */ /* 0x005fe400078e0074 */
[----:B------:R-:W-:Y:S02]  /*2b6c0*/  IMAD.MOV.U32 R12, RZ, RZ, 0x3 ;  /* 0x00000003ff0c7424 */ /* 0x000fe400078e00ff */
[----:B------:R-:W-:Y:S02]  /*2b6d0*/  IMAD.MOV.U32 R11, RZ, RZ, 0x181f ;  /* 0x0000181fff0b7424 */ /* 0x000fe400078e00ff */
[----:B------:R-:W-:-:S07]  /*2b6e0*/  IMAD.MOV.U32 R15, RZ, RZ, -0x1 ;  /* 0xffffffffff0f7424 */ /* 0x000fce00078e00ff */
[----:B-1-34-:R-:W-:Y:S05]  /*2b6f0*/  WARPSYNC.COLLECTIVE R15, `(.L_x_3315) ;  /* 0x000000000f087348 */ /* 0x01afea0003c00000 */
[----:B------:R0:W2:Y:S02]  /*2b700*/  SHFL.IDX P6, R14, R13, R12, R11 ;  /* 0x0000000c0d0e7389 */ /* 0x0000a400000c000b */
[----:B01234-:R-:W-:Y:S01]  /*2b710*/  ENDCOLLECTIVE ;  /* 0x000000000000791b */ /* 0x01ffe20003800000 */
.L_x_3315:
[----:B------:R-:W-:Y:S05]  /*2b720*/  BSYNC B1 ;  /* 0x0000000000017941 */ /* 0x000fea0003800000 */
.L_x_3314:
        /* <DEDUP_REMOVED lines=8> */
.L_x_3316:
[----:B------:R-:W-:Y:S01]  /*2b7b0*/  IMAD.MOV.U32 R113, RZ, RZ, R14 ;  /* 0x000000ffff717224 */ /* 0x000fe200078e000e */
[----:B------:R-:W-:Y:S06]  /*2b7c0*/  BRA `(.L_x_3317) ;  /* 0xfffffda400c87947 */ /* 0x000fec000383ffff */
.L_x_3001:
[----:B-1----:R1:W2:Y:S02]  /*2b7d0*/  SYNCS.PHASECHK.TRANS64.TRYWAIT P3, [R80+URZ+0x38890], R110 ;  /* 0x0388906e500075a7 */ /* 0x0022a4000806017f */
[----:B--2---:R-:W-:Y:S05]  /*2b7e0*/  @!P3 NANOSLEEP.SYNCS 0x989680 ;  /* 0x009896800000b95d */ /* 0x004fea0003900000 */
[----:B------:R-:W2:Y:S02]  /*2b7f0*/  @!P3 SYNCS.PHASECHK.TRANS64 P3, [R80+URZ+0x38890], R110 ;  /* 0x0388906e5000b5a7 */ /* 0x000ea4000806007f */
[----:B--2---:R-:W-:Y:S05]  /*2b800*/  @!P3 BRA `(.L_x_3001) ;  /* 0xfffffffc00f0b947 */ /* 0x004fea000383ffff */
[----:B------:R-:W-:Y:S05]  /*2b810*/  BRA `(.L_x_3318) ;  /* 0xfffffdbc000c7947 */ /* 0x000fea000383ffff */
.L_x_3002:
        /* <DEDUP_REMOVED lines=8> */
.L_x_3320:
[----:B------:R-:W-:Y:S05]  /*2b8a0*/  BSYNC B1 ;  /* 0x0000000000017941 */ /* 0x000fea0003800000 */
.L_x_3319:
        /* <DEDUP_REMOVED lines=8> */
.L_x_3321:
[----:B------:R-:W-:Y:S01]  /*2b930*/  IMAD.MOV.U32 R120, RZ, RZ, R14 ;  /* 0x000000ffff787224 */ /* 0x000fe200078e000e */
[----:B------:R-:W-:Y:S06]  /*2b940*/  BRA `(.L_x_3322) ;  /* 0xfffffdb800d87947 */ /* 0x000fec000383ffff */
.L_x_3007:
        /* <DEDUP_REMOVED lines=8> */
.L_x_3324:
[----:B------:R-:W-:Y:S05]  /*2b9d0*/  BSYNC B1 ;  /* 0x0000000000017941 */ /* 0x000fea0003800000 */
.L_x_3323:
        /* <DEDUP_REMOVED lines=8> */
.L_x_3325:
[----:B------:R-:W-:Y:S01]  /*2ba60*/  IMAD.MOV.U32 R50, RZ, RZ, R14 ;  /* 0x000000ffff327224 */ /* 0x000fe200078e000e */
[----:B------:R-:W-:Y:S06]  /*2ba70*/  BRA `(.L_x_3326) ;  /* 0xfffffdc8009c7947 */ /* 0x000fec000383ffff */
.L_x_3012:
        /* <DEDUP_REMOVED lines=8> */
.L_x_3328:
[----:B------:R-:W-:Y:S05]  /*2bb00*/  BSYNC B1 ;  /* 0x0000000000017941 */ /* 0x000fea0003800000 */
.L_x_3327:
        /* <DEDUP_REMOVED lines=8> */
.L_x_3329:
[----:B------:R-:W-:Y:S01]  /*2bb90*/  IMAD.MOV.U32 R52, RZ, RZ, R14 ;  /* 0x000000ffff347224 */ /* 0x000fe200078e000e */
[----:B------:R-:W-:Y:S06]  /*2bba0*/  BRA `(.L_x_3330) ;  /* 0xfffffdd800587947 */ /* 0x000fec000383ffff */
.L_x_3017:
        /* <DEDUP_REMOVED lines=8> */
.L_x_3332:
[----:B------:R-:W-:Y:S05]  /*2bc30*/  BSYNC B1 ;  /* 0x0000000000017941 */ /* 0x000fea0003800000 */
.L_x_3331:
        /* <DEDUP_REMOVED lines=8> */
.L_x_3333:
[----:B------:R-:W-:Y:S01]  /*2bcc0*/  IMAD.MOV.U32 R48, RZ, RZ, R14 ;  /* 0x000000ffff307224 */ /* 0x000fe200078e000e */
[----:B------:R-:W-:Y:S06]  /*2bcd0*/  BRA `(.L_x_3334) ;  /* 0xfffffde800107947 */ /* 0x000fec000383ffff */
.L_x_3022:
[----:B0-----:R0:W1:Y:S02]  /*2bce0*/  SYNCS.PHASECHK.TRANS64.TRYWAIT P2, [R80+URZ+0x38890], R110 ;  /* 0x0388906e500075a7 */ /* 0x001064000804017f */
[----:B-1----:R-:W-:Y:S05]  /*2bcf0*/  @!P2 NANOSLEEP.SYNCS 0x989680 ;  /* 0x009896800000a95d */ /* 0x002fea0003900000 */
[----:B------:R-:W1:Y:S02]  /*2bd00*/  @!P2 SYNCS.PHASECHK.TRANS64 P2, [R80+URZ+0x38890], R110 ;  /* 0x0388906e5000a5a7 */ /* 0x000e64000804007f */
[----:B-1----:R-:W-:Y:S05]  /*2bd10*/  @!P2 BRA `(.L_x_3022) ;  /* 0xfffffffc00f0a947 */ /* 0x002fea000383ffff */
[----:B------:R-:W-:Y:S05]  /*2bd20*/  BRA `(.L_x_3335) ;  /* 0xfffffdf800107947 */ /* 0x000fea000383ffff */
.L_x_3023:
        /* <DEDUP_REMOVED lines=8> */
.L_x_3337:
[----:B------:R-:W-:Y:S05]  /*2bdb0*/  BSYNC B1 ;  /* 0x0000000000017941 */ /* 0x000fea0003800000 */
.L_x_3336:
        /* <DEDUP_REMOVED lines=8> */
.L_x_3338:
[----:B------:R-:W-:Y:S05]  /*2be40*/  BRA `(.L_x_3339) ;  /* 0xfffffdf800347947 */ /* 0x000fea000383ffff */
.L_x_3026:
        /* <DEDUP_REMOVED lines=8> */
.L_x_3341:
[----:B------:R-:W-:Y:S05]  /*2bed0*/  BSYNC B1 ;  /* 0x0000000000017941 */ /* 0x000fea0003800000 */
.L_x_3340:
        /* <DEDUP_REMOVED lines=8> */
.L_x_3342:
[----:B------:R-:W-:Y:S05]  /*2bf60*/  BRA `(.L_x_3343) ;  /* 0xfffffdf800347947 */ /* 0x000fea000383ffff */
.L_x_3029:
        /* <DEDUP_REMOVED lines=8> */
.L_x_3345:
[----:B------:R-:W-:Y:S05]  /*2bff0*/  BSYNC B1 ;  /* 0x0000000000017941 */ /* 0x000fea0003800000 */
.L_x_3344:
        /* <DEDUP_REMOVED lines=8> */
.L_x_3346:
[----:B------:R-:W-:Y:S05]  /*2c080*/  BRA `(.L_x_3347) ;  /* 0xfffffdf800387947 */ /* 0x000fea000383ffff */
.L_x_3032:
        /* <DEDUP_REMOVED lines=8> */
.L_x_3349:
[----:B------:R-:W-:Y:S05]  /*2c110*/  BSYNC B1 ;  /* 0x0000000000017941 */ /* 0x000fea0003800000 */
.L_x_3348:
        /* <DEDUP_REMOVED lines=8> */
.L_x_3350:
[----:B------:R-:W-:Y:S05]  /*2c1a0*/  BRA `(.L_x_3351) ;  /* 0xfffffdf8003c7947 */ /* 0x000fea000383ffff */
.L_x_3036:
[----:B------:R0:W0:Y:S02]  /*2c1b0*/  SYNCS.PHASECHK.TRANS64.TRYWAIT P3, [R80+URZ+0x388b0], R110 ;  /* 0x0388b06e500075a7 */ /* 0x000024000806017f */
[----:B0-----:R-:W-:Y:S05]  /*2c1c0*/  @!P3 NANOSLEEP.SYNCS 0x989680 ;  /* 0x009896800000b95d */ /* 0x001fea0003900000 */
[----:B------:R-:W0:Y:S02]  /*2c1d0*/  @!P3 SYNCS.PHASECHK.TRANS64 P3, [R80+URZ+0x388b0], R110 ;  /* 0x0388b06e5000b5a7 */ /* 0x000e24000806007f */
[----:B0-----:R-:W-:Y:S05]  /*2c1e0*/  @!P3 BRA `(.L_x_3036) ;  /* 0xfffffffc00f0b947 */ /* 0x001fea000383ffff */
[----:B------:R-:W-:Y:S05]  /*2c1f0*/  BRA `(.L_x_3352) ;  /* 0xfffffdf800b47947 */ /* 0x000fea000383ffff */
.L_x_3048:
[----:B------:R-:W-:Y:S01]  /*2c200*/  BSSY B0, `(.L_x_3353) ;  /* 0x0000007000007945 */ /* 0x000fe20003800000 */
[----:B------:R-:W-:Y:S01]  /*2c210*/  MOV R12, RZ ;  /* 0x000000ff000c7202 */ /* 0x000fe20000000f00 */
[----:B------:R-:W-:Y:S02]  /*2c220*/  IMAD.MOV.U32 R11, RZ, RZ, 0x1f ;  /* 0x0000001fff0b7424 */ /* 0x000fe400078e00ff */
[----:B------:R-:W-:-:S07]  /*2c230*/  IMAD.MOV.U32 R15, RZ, RZ, -0x1 ;  /* 0xffffffffff0f7424 */ /* 0x000fce00078e00ff */
[----:B-----5:R-:W-:Y:S05]  /*2c240*/  WARPSYNC.COLLECTIVE R15, `(.L_x_3354) ;  /* 0x000000000f087348 */ /* 0x020fea0003c00000 */
[----:B------:R0:W1:Y:S02]  /*2c250*/  SHFL.IDX P6, R14, R13, R12, R11 ;  /* 0x0000000c0d0e7389 */ /* 0x00006400000c000b */
[----:B01---5:R-:W-:Y:S01]  /*2c260*/  ENDCOLLECTIVE ;  /* 0x000000000000791b */ /* 0x023fe20003800000 */
.L_x_3354:
[----:B------:R-:W-:Y:S05]  /*2c270*/  BSYNC B0 ;  /* 0x0000000000007941 */ /* 0x000fea0003800000 */
.L_x_3353:
[----:B------:R-:W-:Y:S05]  /*2c280*/  BRA `(.L_x_3355) ;  /* 0xfffffe0800587947 */ /* 0x000fea000383ffff */
.L_x_3058:
        /* <DEDUP_REMOVED lines=8> */
.L_x_3357:
[----:B------:R-:W-:Y:S05]  /*2c310*/  BSYNC B1 ;  /* 0x0000000000017941 */ /* 0x000fea0003800000 */
.L_x_3356:
        /* <DEDUP_REMOVED lines=8> */
.L_x_3358:
[----:B------:R-:W-:Y:S02]  /*2c3a0*/  IMAD.MOV.U32 R13, RZ, RZ, R8 ;  /* 0x000000ffff0d7224 */ /* 0x000fe400078e0008 */
[----:B------:R-:W-:-:S07]  /*2c3b0*/  IMAD.MOV.U32 R4, RZ, RZ, R14 ;  /* 0x000000ffff047224 */ /* 0x000fce00078e000e */
[----:B------:R-:W-:Y:S05]  /*2c3c0*/  WARPSYNC.COLLECTIVE R15, `(.L_x_3359) ;  /* 0x000000000f087348 */ /* 0x000fea0003c00000 */
[----:B------:R0:W1:Y:S02]  /*2c3d0*/  SHFL.IDX P6, R14, R13, R12, R11 ;  /* 0x0000000c0d0e7389 */ /* 0x00006400000c000b */
[----:B01----:R-:W-:Y:S01]  /*2c3e0*/  ENDCOLLECTIVE ;  /* 0x000000000000791b */ /* 0x003fe20003800000 */
.L_x_3359:
[----:B------:R-:W-:Y:S02]  /*2c3f0*/  IMAD.MOV.U32 R13, RZ, RZ, R7 ;  /* 0x000000ffff0d7224 */ /* 0x000fe400078e0007 */
[----:B------:R-:W-:-:S07]  /*2c400*/  IMAD.MOV.U32 R3, RZ, RZ, R14 ;  /* 0x000000ffff037224 */ /* 0x000fce00078e000e */
[----:B------:R-:W-:Y:S05]  /*2c410*/  WARPSYNC.COLLECTIVE R15, `(.L_x_3360) ;  /* 0x000000000f087348 */ /* 0x000fea0003c00000 */
[----:B------:R0:W1:Y:S02]  /*2c420*/  SHFL.IDX P6, R14, R13, R12, R11 ;  /* 0x0000000c0d0e7389 */ /* 0x00006400000c000b */
[----:B01----:R-:W-:Y:S01]  /*2c430*/  ENDCOLLECTIVE ;  /* 0x000000000000791b */ /* 0x003fe20003800000 */
.L_x_3360:
[----:B------:R-:W-:Y:S05]  /*2c440*/  BRA `(.L_x_3361) ;  /* 0xfffffe0c00e07947 */ /* 0x000fea000383ffff */
.L_x_3061:
[----:B------:R-:W-:Y:S01]  /*2c450*/  BSSY B1, `(.L_x_3362) ;  /* 0x0000008000017945 */ /* 0x000fe20003800000 */
[----:B------:R-:W-:Y:S01]  /*2c460*/  MOV R13, R6 ;  /* 0x00000006000d7202 */ /* 0x000fe20000000f00 */
[----:B------:R-:W-:Y:S02]  /*2c470*/  IMAD.MOV.U32 R12, RZ, RZ, 0x1 ;  /* 0x00000001ff0c7424 */ /* 0x000fe400078e00ff */
[----:B------:R-:W-:Y:S02]  /*2c480*/  IMAD.MOV.U32 R11, RZ, RZ, 0x181f ;  /* 0x0000181fff0b7424 */ /* 0x000fe400078e00ff */
[----:B------:R-:W-:-:S07]  /*2c490*/  IMAD.MOV.U32 R15, RZ, RZ, -0x1 ;  /* 0xffffffffff0f7424 */ /* 0x000fce00078e00ff */
[----:B0-2345:R-:W-:Y:S05]  /*2c4a0*/  WARPSYNC.COLLECTIVE R15, `(.L_x_3363) ;  /* 0x000000000f087348 */ /* 0x03dfea0003c00000 */
[----:B----4-:R1:W4:Y:S02]  /*2c4b0*/  SHFL.IDX P6, R14, R13, R12, R11 ;  /* 0x0000000c0d0e7389 */ /* 0x01032400000c000b */
[----:B012345:R-:W-:Y:S01]  /*2c4c0*/  ENDCOLLECTIVE ;  /* 0x000000000000791b */ /* 0x03ffe20003800000 */
.L_x_3363:
[----:B------:R-:W-:Y:S05]  /*2c4d0*/  BSYNC B1 ;  /* 0x0000000000017941 */ /* 0x000fea0003800000 */
.L_x_3362:
        /* <DEDUP_REMOVED lines=8> */
.L_x_3364:
[----:B------:R-:W-:Y:S02]  /*2c560*/  IMAD.MOV.U32 R13, RZ, RZ, R8 ;  /* 0x000000ffff0d7224 */ /* 0x000fe400078e0008 */
[----:B------:R-:W-:-:S07]  /*2c570*/  IMAD.MOV.U32 R4, RZ, RZ, R14 ;  /* 0x000000ffff047224 */ /* 0x000fce00078e000e */
[----:B------:R-:W-:Y:S05]  /*2c580*/  WARPSYNC.COLLECTIVE R15, `(.L_x_3365) ;  /* 0x000000000f087348 */ /* 0x000fea0003c00000 */
[----:B------:R0:W1:Y:S02]  /*2c590*/  SHFL.IDX P6, R14, R13, R12, R11 ;  /* 0x0000000c0d0e7389 */ /* 0x00006400000c000b */
[----:B01----:R-:W-:Y:S01]  /*2c5a0*/  ENDCOLLECTIVE ;  /* 0x000000000000791b */ /* 0x003fe20003800000 */
.L_x_3365:
[----:B------:R-:W-:Y:S02]  /*2c5b0*/  IMAD.MOV.U32 R13, RZ, RZ, R7 ;  /* 0x000000ffff0d7224 */ /* 0x000fe400078e0007 */
[----:B------:R-:W-:-:S07]  /*2c5c0*/  IMAD.MOV.U32 R3, RZ, RZ, R14 ;  /* 0x000000ffff037224 */ /* 0x000fce00078e000e */
[----:B------:R-:W-:Y:S05]  /*2c5d0*/  WARPSYNC.COLLECTIVE R15, `(.L_x_3366) ;  /* 0x000000000f087348 */ /* 0x000fea0003c00000 */
[----:B------:R0:W1:Y:S02]  /*2c5e0*/  SHFL.IDX P6, R14, R13, R12, R11 ;  /* 0x0000000c0d0e7389 */ /* 0x00006400000c000b */
[----:B01----:R-:W-:Y:S01]  /*2c5f0*/  ENDCOLLECTIVE ;  /* 0x000000000000791b */ /* 0x003fe20003800000 */
.L_x_3366:
[----:B------:R-:W-:Y:S05]  /*2c600*/  BRA `(.L_x_3367) ;  /* 0xfffffe0c00fc7947 */ /* 0x000fea000383ffff */
.L_x_3064:
[----:B------:R-:W-:Y:S01]  /*2c610*/  BSSY B1, `(.L_x_3368) ;  /* 0x0000008000017945 */ /* 0x000fe20003800000 */
[----:B0-----:R-:W-:Y:S01]  /*2c620*/  IMAD.MOV.U32 R13, RZ, RZ, R6 ;  /* 0x000000ffff0d7224 */ /* 0x001fe200078e0006 */
[----:B------:R-:W-:Y:S01]  /*2c630*/  MOV R15, 0xffffffff ;  /* 0xffffffff000f7802 */ /* 0x000fe20000000f00 */
[----:B------:R-:W-:Y:S02]  /*2c640*/  IMAD.MOV.U32 R12, RZ, RZ, 0x2 ;  /* 0x00000002ff0c7424 */ /* 0x000fe400078e00ff */
[----:B------:R-:W-:-:S07]  /*2c650*/  IMAD.MOV.U32 R11, RZ, RZ, 0x181f ;  /* 0x0000181fff0b7424 */ /* 0x000fce00078e00ff */
[----:B-12345:R-:W-:Y:S05]  /*2c660*/  WARPSYNC.COLLECTIVE R15, `(.L_x_3369) ;  /* 0x000000000f087348 */ /* 0x03efea0003c00000 */
[----:B----4-:R0:W4:Y:S02]  /*2c670*/  SHFL.IDX P6, R14, R13, R12, R11 ;  /* 0x0000000c0d0e7389 */ /* 0x01012400000c000b */
[----:B012345:R-:W-:Y:S01]  /*2c680*/  ENDCOLLECTIVE ;  /* 0x000000000000791b */ /* 0x03ffe20003800000 */
.L_x_3369:
[----:B------:R-:W-:Y:S05]  /*2c690*/  BSYNC B1 ;  /* 0x0000000000017941 */ /* 0x000fea0003800000 */
.L_x_3368:
        /* <DEDUP_REMOVED lines=8> */
.L_x_3370:
[----:B------:R-:W-:Y:S02]  /*2c720*/  IMAD.MOV.U32 R13, RZ, RZ, R8 ;  /* 0x000000ffff0d7224 */ /* 0x000fe400078e0008 */
[----:B------:R-:W-:-:S07]  /*2c730*/  IMAD.MOV.U32 R4, RZ, RZ, R14 ;  /* 0x000000ffff047224 */ /* 0x000fce00078e000e */
[----:B------:R-:W-:Y:S05]  /*2c740*/  WARPSYNC.COLLECTIVE R15, `(.L_x_3371) ;  /* 0x000000000f087348 */ /* 0x000fea0003c00000 */
[----:B------:R0:W1:Y:S02]  /*2c750*/  SHFL.IDX P6, R14, R13, R12, R11 ;  /* 0x0000000c0d0e7389 */ /* 0x00006400000c000b */
[----:B01----:R-:W-:Y:S01]  /*2c760*/  ENDCOLLECTIVE ;  /* 0x000000000000791b */ /* 0x003fe20003800000 */
.L_x_3371:
[----:B------:R-:W-:Y:S01]  /*2c770*/  IMAD.MOV.U32 R13, RZ, RZ, R7 ;  /* 0x000000ffff0d7224 */ /* 0x000fe200078e0007 */
[----:B------:R-:W-:-:S07]  /*2c780*/  MOV R3, R14 ;  /* 0x0000000e00037202 */ /* 0x000fce0000000f00 */
[----:B------:R-:W-:Y:S05]  /*2c790*/  WARPSYNC.COLLECTIVE R15, `(.L_x_3372) ;  /* 0x000000000f087348 */ /* 0x000fea0003c00000 */
[----:B------:R0:W1:Y:S02]  /*2c7a0*/  SHFL.IDX P6, R14, R13, R12, R11 ;  /* 0x0000000c0d0e7389 */ /* 0x00006400000c000b */
[----:B01----:R-:W-:Y:S01]  /*2c7b0*/  ENDCOLLECTIVE ;  /* 0x000000000000791b */ /* 0x003fe20003800000 */
.L_x_3372:
[----:B------:R-:W-:Y:S05]  /*2c7c0*/  BRA `(.L_x_3373) ;  /* 0xfffffe1000107947 */ /* 0x000fea000383ffff */
.L_x_3067:
        /* <DEDUP_REMOVED lines=8> */
.L_x_3375:
[----:B------:R-:W-:Y:S05]  /*2c850*/  BSYNC B1 ;  /* 0x0000000000017941 */ /* 0x000fea0003800000 */
.L_x_3374:
        /* <DEDUP_REMOVED lines=8> */
.L_x_3376:
[----:B------:R-:W-:Y:S02]  /*2c8e0*/  IMAD.MOV.U32 R13, RZ, RZ, R8 ;  /* 0x000000ffff0d7224 */ /* 0x000fe400078e0008 */
[----:B------:R-:W-:-:S07]  /*2c8f0*/  IMAD.MOV.U32 R4, RZ, RZ, R14 ;  /* 0x000000ffff047224 */ /* 0x000fce00078e000e */
[----:B------:R-:W-:Y:S05]  /*2c900*/  WARPSYNC.COLLECTIVE R15, `(.L_x_3377) ;  /* 0x000000000f087348 */ /* 0x000fea0003c00000 */
[----:B------:R0:W1:Y:S02]  /*2c910*/  SHFL.IDX P6, R14, R13, R12, R11 ;  /* 0x0000000c0d0e7389 */ /* 0x00006400000c000b */
[----:B01----:R-:W-:Y:S01]  /*2c920*/  ENDCOLLECTIVE ;  /* 0x000000000000791b */ /* 0x003fe20003800000 */
.L_x_3377:
[----:B------:R-:W-:Y:S02]  /*2c930*/  IMAD.MOV.U32 R13, RZ, RZ, R7 ;  /* 0x000000ffff0d7224 */ /* 0x000fe400078e0007 */
[----:B------:R-:W-:-:S07]  /*2c940*/  IMAD.MOV.U32 R3, RZ, RZ, R14 ;  /* 0x000000ffff037224 */ /* 0x000fce00078e000e */
[----:B------:R-:W-:Y:S05]  /*2c950*/  WARPSYNC.COLLECTIVE R15, `(.L_x_3378) ;  /* 0x000000000f087348 */ /* 0x000fea0003c00000 */
[----:B------:R0:W1:Y:S02]  /*2c960*/  SHFL.IDX P6, R14, R13, R12, R11 ;  /* 0x0000000c0d0e7389 */ /* 0x00006400000c000b */
[----:B01----:R-:W-:Y:S01]  /*2c970*/  ENDCOLLECTIVE ;  /* 0x000000000000791b */ /* 0x003fe20003800000 */
.L_x_3378:
[----:B------:R-:W-:Y:S05]  /*2c980*/  BRA `(.L_x_3379) ;  /* 0xfffffe10002c7947 */ /* 0x000fea000383ffff */
.L_x_3071:
[----:B-1----:R1:W2:Y:S02]  /*2c990*/  SYNCS.PHASECHK.TRANS64.TRYWAIT P0, [R22+URZ+0x38800], R53 ;  /* 0x03880035160075a7 */ /* 0x0022a4000800017f */
[----:B--2---:R-:W-:Y:S05]  /*2c9a0*/  @!P0 NANOSLEEP.SYNCS 0x989680 ;  /* 0x009896800000895d */ /* 0x004fea0003900000 */
[----:B------:R-:W2:Y:S02]  /*2c9b0*/  @!P0 SYNCS.PHASECHK.TRANS64 P0, [R22+URZ+0x38800], R53 ;  /* 0x03880035160085a7 */ /* 0x000ea4000800007f */
[----:B--2---:R-:W-:Y:S05]  /*2c9c0*/  @!P0 BRA `(.L_x_3071) ;  /* 0xfffffffc00f08947 */ /* 0x004fea000383ffff */
[----:B------:R-:W-:Y:S05]  /*2c9d0*/  BRA `(.L_x_3380) ;  /* 0xfffffe1000ac7947 */ /* 0x000fea000383ffff */
.L_x_3087:
[----:B------:R-:W1:Y:S01]  /*2c9e0*/  LDC R61, c[0x0][0x3f4] ;  /* 0x0000fd00ff3d7b82 */ /* 0x000e620000000800 */
[----:B------:R-:W-:Y:S01]  /*2c9f0*/  BSSY B1, `(.L_x_3381) ;  /* 0x0000008000017945 */ /* 0x000fe20003800000 */
[----:B0-----:R-:W-:Y:S01]  /*2ca00*/  IMAD.MOV.U32 R13, RZ, RZ, R10 ;  /* 0x000000ffff0d7224 */ /* 0x001fe200078e000a */
[----:B------:R-:W-:Y:S01]  /*2ca10*/  MOV R12, RZ ;  /* 0x000000ff000c7202 */ /* 0x000fe20000000f00 */
[----:B------:R-:W-:Y:S02]  /*2ca20*/  IMAD.MOV.U32 R11, RZ, RZ, 0x181f ;  /* 0x0000181fff0b7424 */ /* 0x000fe400078e00ff */
[----:B------:R-:W-:-:S07]  /*2ca30*/  IMAD.MOV.U32 R15, RZ, RZ, -0x1 ;  /* 0xffffffffff0f7424 */ /* 0x000fce00078e00ff */
[----:B-1----:R-:W-:Y:S05]  /*2ca40*/  WARPSYNC.COLLECTIVE R15, `(.L_x_3382) ;  /* 0x000000000f087348 */ /* 0x002fea0003c00000 */
[----:B------:R0:W2:Y:S02]  /*2ca50*/  SHFL.IDX P6, R14, R13, R12, R11 ;  /* 0x0000000c0d0e7389 */ /* 0x0000a400000c000b */
[----:B012---:R-:W-:Y:S01]  /*2ca60*/  ENDCOLLECTIVE ;  /* 0x000000000000791b */ /* 0x007fe20003800000 */
.L_x_3382:
[----:B------:R-:W-:Y:S05]  /*2ca70*/  BSYNC B1 ;  /* 0x0000000000017941 */ /* 0x000fea0003800000 */
.L_x_3381:
[----:B------:R-:W-:Y:S01]  /*2ca80*/  IMAD.MOV.U32 R13, RZ, RZ, R43 ;  /* 0x000000ffff0d7224 */ /* 0x000fe200078e002b */
[----:B------:R-:W-:Y:S01]  /*2ca90*/  ISETP.GE.AND P0, PT, R16, R61, PT ;  /* 0x0000003d1000720c */ /* 0x000fe20003f06270 */
[----:B------:R-:W-:Y:S02]  /*2caa0*/  IMAD.MOV.U32 R12, RZ, RZ, RZ ;  /* 0x000000ffff0c7224 */ /* 0x000fe400078e00ff */
[----:B------:R-:W-:Y:S02]  /*2cab0*/  IMAD.MOV.U32 R11, RZ, RZ, 0x181f ;  /* 0x0000181fff0b7424 */ /* 0x000fe400078e00ff */
[----:B------:R-:W-:Y:S02]  /*2cac0*/  IMAD.MOV.U32 R15, RZ, RZ, -0x1 ;  /* 0xffffffffff0f7424 */ /* 0x000fe400078e00ff */
[----:B------:R-:W-:Y:S02]  /*2cad0*/  IMAD.MOV.U32 R3, RZ, RZ, R14 ;  /* 0x000000ffff037224 */ /* 0x000fe400078e000e */
[----:B------:R-:W-:-:S07]  /*2cae0*/  IMAD R52, R216, R9, RZ ;  /* 0x00000009d8347224 */ /* 0x000fce00078e02ff */
[----:B------:R-:W-:Y:S05]  /*2caf0*/  WARPSYNC.COLLECTIVE R15, `(.L_x_3383) ;  /* 0x000000000f087348 */ /* 0x000fea0003c00000 */
[----:B------:R0:W1:Y:S02]  /*2cb00*/  SHFL.IDX P6, R14, R13, R12, R11 ;  /* 0x0000000c0d0e7389 */ /* 0x00006400000c000b */
[----:B01----:R-:W-:Y:S01]  /*2cb10*/  ENDCOLLECTIVE ;  /* 0x000000000000791b */ /* 0x003fe20003800000 */
.L_x_3383:
[----:B------:R-:W-:Y:S01]  /*2cb20*/  ISETP.GE.OR P1, PT, R59, R52, P0 ;  /* 0x000000343b00720c */ /* 0x000fe20000726670 */
[----:B------:R-:W-:Y:S01]  /*2cb30*/  IMAD.MOV.U32 R13, RZ, RZ, R53 ;  /* 0x000000ffff0d7224 */ /* 0x000fe200078e0035 */
[----:B------:R-:W-:-:S11]  /*2cb40*/  MOV R5, R14 ;  /* 0x0000000e00057202 */ /* 0x000fd60000000f00 */
[----:B------:R-:W-:Y:S05]  /*2cb50*/  WARPSYNC.COLLECTIVE R15, `(.L_x_3384) ;  /* 0x000000000f087348 */ /* 0x000fea0003c00000 */
[----:B------:R0:W1:Y:S02]  /*2cb60*/  SHFL.IDX P6, R14, R13, R12, R11 ;  /* 0x0000000c0d0e7389 */ /* 0x00006400000c000b */
[----:B01----:R-:W-:Y:S01]  /*2cb70*/  ENDCOLLECTIVE ;  /* 0x000000000000791b */ /* 0x003fe20003800000 */
.L_x_3384:
        /* <DEDUP_REMOVED lines=8> */
.L_x_3385:
[----:B------:R-:W-:-:S05]  /*2cc00*/  @!P1 IADD3 R14, P3, R16, R14, RZ ;  /* 0x0000000e100e9210 */ /* 0x000fca0007f7e0ff */
[----:B------:R-:W-:Y:S02]  /*2cc10*/  @!P1 IMAD.X R3, R7, 0x1, R17, P3 ;  /* 0x0000000107039824 */ /* 0x000fe400018e0611 */
[----:B------:R-:W-:Y:S01]  /*2cc20*/  @!P1 IMAD.MOV.U32 R26, RZ, RZ, R14 ;  /* 0x000000ffff1a9224 */ /* 0x000fe200078e000e */
[----:B------:R-:W5:Y:S02]  /*2cc30*/  @!P1 LD.E.128 R4, desc[UR36][R4.64] ;  /* 0x0000002404049980 */ /* 0x000f64000c101d00 */
[----:B------:R-:W-:-:S05]  /*2cc40*/  @!P1 MOV R27, R3 ;  /* 0x00000003001b9202 */ /* 0x000fca0000000f00 */
[----:B------:R0:W5:Y:S01]  /*2cc50*/  @!P1 LD.E.128 R36, desc[UR36][R26.64] ;  /* 0x000000241a249980 */ /* 0x000162000c101d00 */
[----:B------:R-:W-:Y:S01]  /*2cc60*/  IMAD.MOV.U32 R13, RZ, RZ, R10 ;  /* 0x000000ffff0d7224 */ /* 0x000fe200078e000a */
[----:B------:R-:W-:Y:S01]  /*2cc70*/  CS2R R32, SRZ ;  /* 0x0000000000207805 */ /* 0x000fe2000001ff00 */
[----:B------:R-:W-:Y:S01]  /*2cc80*/  IMAD.MOV.U32 R12, RZ, RZ, 0x1 ;  /* 0x00000001ff0c7424 */ /* 0x000fe200078e00ff */
[----:B------:R-:W-:Y:S02]  /*2cc90*/  CS2R R28, SRZ ;  /* 0x00000000001c7805 */ /* 0x000fe4000001ff00 */
[----:B------:R-:W-:Y:S02]  /*2cca0*/  CS2R R30, SRZ ;  /* 0x00000000001e7805 */ /* 0x000fe4000001ff00 */
[----:B------:R-:W-:-:S07]  /*2ccb0*/  CS2R R20, SRZ ;  /* 0x0000000000147805 */ /* 0x000fce000001ff00 */
[----:B0----5:R-:W-:Y:S05]  /*2ccc0*/  WARPSYNC.COLLECTIVE R15, `(.L_x_3386) ;  /* 0x000000000f087348 */ /* 0x021fea0003c00000 */
[----:B------:R1:W2:Y:S02]  /*2ccd0*/  SHFL.IDX P6, R14, R13, R12, R11 ;  /* 0x0000000c0d0e7389 */ /* 0x0002a400000c000b */
[----:B012--5:R-:W-:Y:S01]  /*2cce0*/  ENDCOLLECTIVE ;  /* 0x000000000000791b */ /* 0x027fe20003800000 */
.L_x_3386:
[----:B------:R-:W-:Y:S02]  /*2ccf0*/  IMAD.MOV.U32 R13, RZ, RZ, R43 ;  /* 0x000000ffff0d7224 */ /* 0x000fe400078e002b */
[----:B------:R-:W-:-:S07]  /*2cd00*/  IMAD.MOV.U32 R3, RZ, RZ, R14 ;  /* 0x000000ffff037224 */ /* 0x000fce00078e000e */
[----:B------:R-:W-:Y:S05]  /*2cd10*/  WARPSYNC.COLLECTIVE R15, `(.L_x_3387) ;  /* 0x000000000f087348 */ /* 0x000fea0003c00000 */
[----:B------:R0:W1:Y:S02]  /*2cd20*/  SHFL.IDX P6, R14, R13, R12, R11 ;  /* 0x0000000c0d0e7389 */ /* 0x00006400000c000b */
[----:B01----:R-:W-:Y:S01]  /*2cd30*/  ENDCOLLECTIVE ;  /* 0x000000000000791b */ /* 0x003fe20003800000 */
.L_x_3387:
[----:B------:R-:W-:Y:S02]  /*2cd40*/  IMAD.MOV.U32 R13, RZ, RZ, R53 ;  /* 0x000000ffff0d7224 */ /* 0x000fe400078e0035 */
[----:B------:R-:W-:-:S07]  /*2cd50*/  IMAD.MOV.U32 R9, RZ, RZ, R14 ;  /* 0x000000ffff097224 */ /* 0x000fce00078e000e */
[----:B------:R-:W-:Y:S05]  /*2cd60*/  WARPSYNC.COLLECTIVE R15, `(.L_x_3388) ;  /* 0x000000000f087348 */ /* 0x000fea0003c00000 */
[----:B------:R0:W1:Y:S02]  /*2cd70*/  SHFL.IDX P6, R14, R13, R12, R11 ;  /* 0x0000000c0d0e7389 */ /* 0x00006400000c000b */
[----:B01----:R-:W-:Y:S01]  /*2cd80*/  ENDCOLLECTIVE ;  /* 0x000000000000791b */ /* 0x003fe20003800000 */
.L_x_3388:
[----:B------:R-:W-:Y:S01]  /*2cd90*/  MOV R13, R42 ;  /* 0x0000002a000d7202 */ /* 0x000fe20000000f00 */
[----:B------:R-:W-:-:S07]  /*2cda0*/  IMAD.MOV.U32 R25, RZ, RZ, R14 ;  /* 0x000000ffff197224 */ /* 0x000fce00078e000e */
[----:B------:R-:W-:Y:S05]  /*2cdb0*/  WARPSYNC.COLLECTIVE R15, `(.L_x_3389) ;  /* 0x000000000f087348 */ /* 0x000fea0003c00000 */
[----:B------:R0:W1:Y:S02]  /*2cdc0*/  SHFL.IDX P6, R14, R13, R12, R11 ;  /* 0x0000000c0d0e7389 */ /* 0x00006400000c000b */
[----:B01----:R-:W-:Y:S01]  /*2cdd0*/  ENDCOLLECTIVE ;  /* 0x000000000000791b */ /* 0x003fe20003800000 */
.L_x_3389:
[----:B------:R-:W-:Y:S02]  /*2cde0*/  @!P1 IMAD.MOV.U32 R32, RZ, RZ, R4 ;  /* 0x000000ffff209224 */ /* 0x000fe400078e0004 */
[----:B------:R-:W-:Y:S01]  /*2cdf0*/  @!P1 IMAD.MOV.U32 R33, RZ, RZ, R5 ;  /* 0x000000ffff219224 */ /* 0x000fe200078e0005 */
[----:B------:R-:W-:Y:S01]  /*2ce00*/  CS2R R4, SRZ ;  /* 0x0000000000047805 */ /* 0x000fe2000001ff00 */
[----:B------:R-:W-:Y:S02]  /*2ce10*/  @!P1 IMAD.MOV.U32 R28, RZ, RZ, R6 ;  /* 0x000000ffff1c9224 */ /* 0x000fe400078e0006 */
[----:B------:R-:W-:Y:S01]  /*2ce20*/  @!P1 IMAD.MOV.U32 R29, RZ, RZ, R7 ;  /* 0x000000ffff1d9224 */ /* 0x000fe200078e0007 */
[----:B------:R-:W-:Y:S01]  /*2ce30*/  @!P1 MOV R21, R39 ;  /* 0x0000002700159202 */ /* 0x000fe20000000f00 */
[----:B------:R-:W-:Y:S02]  /*2ce40*/  @!P1 IMAD.MOV.U32 R30, RZ, RZ, R36 ;  /* 0x000000ffff1e9224 */ /* 0x000fe400078e0024 */
[----:B------:R-:W-:-:S02]  /*2ce50*/  @!P1 IMAD.MOV.U32 R31, RZ, RZ, R37 ;  /* 0x000000ffff1f9224 */ /* 0x000fc400078e0025 */
[----:B------:R-:W-:Y:S01]  /*2ce60*/  @!P1 IMAD.MOV.U32 R20, RZ, RZ, R38 ;  /* 0x000000ffff149224 */ /* 0x000fe200078e0026 */
[----:B------:R-:W-:Y:S06]  /*2ce70*/  BRA `(.L_x_3390) ;  /* 0xfffffe50002c7947 */ /* 0x000fec000383ffff */
.L_x_3090:
[----:B------:R-:W-:Y:S01]  /*2ce80*/  BSSY B1, `(.L_x_3391) ;  /* 0x0000008000017945 */ /* 0x000fe20003800000 */
[----:B------:R-:W-:Y:S02]  /*2ce90*/  IMAD.MOV.U32 R13, RZ, RZ, R10 ;  /* 0x000000ffff0d7224 */ /* 0x000fe400078e000a */
[----:B------:R-:W-:Y:S02]  /*2cea0*/  IMAD.MOV.U32 R12, RZ, RZ, 0x2 ;  /* 0x00000002ff0c7424 */ /* 0x000fe400078e00ff */
[----:B------:R-:W-:Y:S02]  /*2ceb0*/  IMAD.MOV.U32 R11, RZ, RZ, 0x181f ;  /* 0x0000181fff0b7424 */ /* 0x000fe400078e00ff */
[----:B------:R-:W-:-:S07]  /*2cec0*/  IMAD.MOV.U32 R15, RZ, RZ, -0x1 ;  /* 0xffffffffff0f7424 */ /* 0x000fce00078e00ff */
[----:B-----5:R-:W-:Y:S05]  /*2ced0*/  WARPSYNC.COLLECTIVE R15, `(.L_x_3392) ;  /* 0x000000000f087348 */ /* 0x020fea0003c00000 */
[----:B------:R0:W1:Y:S02]  /*2cee0*/  SHFL.IDX P6, R14, R13, R12, R11 ;  /* 0x0000000c0d0e7389 */ /* 0x00006400000c000b */
[----:B01---5:R-:W-:Y:S01]  /*2cef0*/  ENDCOLLECTIVE ;  /* 0x000000000000791b */ /* 0x023fe20003800000 */
.L_x_3392:
[----:B------:R-:W-:Y:S05]  /*2cf00*/  BSYNC B1 ;  /* 0x0000000000017941 */ /* 0x000fea0003800000 */
.L_x_3391:
[----:B------:R-:W-:Y:S01]  /*2cf10*/  IMAD.MOV.U32 R13, RZ, RZ, R43 ;  /* 0x000000ffff0d7224 */ /* 0x000fe200078e002b */
[----:B------:R-:W-:Y:S01]  /*2cf20*/  MOV R11, 0x181f ;  /* 0x0000181f000b7802 */ /* 0x000fe20000000f00 */
[----:B------:R-:W-:Y:S02]  /*2cf30*/  IMAD.MOV.U32 R12, RZ, RZ, 0x2 ;  /* 0x00000002ff0c7424 */ /* 0x000fe400078e00ff */
[----:B------:R-:W-:Y:S02]  /*2cf40*/  IMAD.MOV.U32 R15, RZ, RZ, -0x1 ;  /* 0xffffffffff0f7424 */ /* 0x000fe400078e00ff */
[----:B------:R-:W-:Y:S02]  /*2cf50*/  IMAD.MOV.U32 R3, RZ, RZ, R14 ;  /* 0x000000ffff037224 */ /* 0x000fe400078e000e */
[----:B------:R-:W-:-:S07]  /*2cf60*/  VIADD R27, R59, 0x40 ;  /* 0x000000403b1b7836 */ /* 0x000fce0000000000 */
[----:B------:R-:W-:Y:S05]  /*2cf70*/  WARPSYNC.COLLECTIVE R15, `(.L_x_3393) ;  /* 0x000000000f087348 */ /* 0x000fea0003c00000 */
[----:B------:R0:W1:Y:S02]  /*2cf80*/  SHFL.IDX P6, R14, R13, R12, R11 ;  /* 0x0000000c0d0e7389 */ /* 0x00006400000c000b */
[----:B01----:R-:W-:Y:S01]  /*2cf90*/  ENDCOLLECTIVE ;  /* 0x000000000000791b */ /* 0x003fe20003800000 */
.L_x_3393:
[----:B------:R-:W-:Y:S01]  /*2cfa0*/  ISETP.GE.OR P1, PT, R27, R52, P0 ;  /* 0x000000341b00720c */ /* 0x000fe20000726670 */
[----:B------:R-:W-:Y:S02]  /*2cfb0*/  IMAD.MOV.U32 R13, RZ, RZ, R53 ;  /* 0x000000ffff0d7224 */ /* 0x000fe400078e0035 */
[----:B------:R-:W-:-:S10]  /*2cfc0*/  IMAD.MOV.U32 R9, RZ, RZ, R14 ;  /* 0x000000ffff097224 */ /* 0x000fd400078e000e */
[----:B------:R-:W-:Y:S05]  /*2cfd0*/  WARPSYNC.COLLECTIVE R15, `(.L_x_3394) ;  /* 0x000000000f087348 */ /* 0x000fea0003c00000 */
[----:B------:R0:W1:Y:S02]  /*2cfe0*/  SHFL.IDX P6, R14, R13, R12, R11 ;  /* 0x0000000c0d0e7389 */ /* 0x00006400000c000b */
[----:B01----:R-:W-:Y:S01]  /*2cff0*/  ENDCOLLECTIVE ;  /* 0x000000000000791b */ /* 0x003fe20003800000 */
.L_x_3394:
        /* <DEDUP_REMOVED lines=8> */
.L_x_3395:
[----:B------:R-:W-:-:S04]  /*2d080*/  @!P1 IADD3 R14, P3, R16, R14, RZ ;  /* 0x0000000e100e9210 */ /* 0x000fc80007f7e0ff */
[----:B------:R-:W-:Y:S01]  /*2d090*/  @!P1 IADD3.X R3, R25, R17, RZ, P3, !PT ;  /* 0x0000001119039210 */ /* 0x000fe20001ffe4ff */
[----:B------:R-:W-:Y:S01]  /*2d0a0*/  @!P1 IMAD.MOV.U32 R48, RZ, RZ, R14 ;  /* 0x000000ffff309224 */ /* 0x000fe200078e000e */
[----:B------:R0:W5:Y:S03]  /*2d0b0*/  @!P1 LD.E.128 R24, desc[UR36][R8.64] ;  /* 0x0000002408189980 */ /* 0x000166000c101d00 */
        /* <DEDUP_REMOVED lines=12> */
.L_x_3396:
[----:B------:R-:W-:Y:S02]  /*2d180*/  IMAD.MOV.U32 R13, RZ, RZ, R43 ;  /* 0x000000ffff0d7224 */ /* 0x000fe400078e002b */
[----:B------:R-:W-:-:S07]  /*2d190*/  IMAD.MOV.U32 R3, RZ, RZ, R14 ;  /* 0x000000ffff037224 */ /* 0x000fce00078e000e */
[----:B------:R-:W-:Y:S05]  /*2d1a0*/  WARPSYNC.COLLECTIVE R15, `(.L_x_3397) ;  /* 0x000000000f087348 */ /* 0x000fea0003c00000 */
[----:B------:R0:W1:Y:S02]  /*2d1b0*/  SHFL.IDX P6, R14, R13, R12, R11 ;  /* 0x0000000c0d0e7389 */ /* 0x00006400000c000b */
[----:B01----:R-:W-:Y:S01]  /*2d1c0*/  ENDCOLLECTIVE ;  /* 0x000000000000791b */ /* 0x003fe20003800000 */
.L_x_3397:
[----:B------:R-:W-:Y:S01]  /*2d1d0*/  IMAD.MOV.U32 R13, RZ, RZ, R53 ;  /* 0x000000ffff0d7224 */ /* 0x000fe200078e0035 */
[----:B------:R-:W-:-:S07]  /*2d1e0*/  MOV R43, R14 ;  /* 0x0000000e002b7202 */ /* 0x000fce0000000f00 */
[----:B------:R-:W-:Y:S05]  /*2d1f0*/  WARPSYNC.COLLECTIVE R15, `(.L_x_3398) ;  /* 0x000000000f087348 */ /* 0x000fea0003c00000 */
[----:B------:R0:W1:Y:S02]  /*2d200*/  SHFL.IDX P6, R14, R13, R12, R11 ;  /* 0x0000000c0d0e7389 */ /* 0x00006400000c000b */
[----:B01----:R-:W-:Y:S01]  /*2d210*/  ENDCOLLECTIVE ;  /* 0x000000000000791b */ /* 0x003fe20003800000 */
.L_x_3398:
[----:B------:R-:W-:Y:S02]  /*2d220*/  IMAD.MOV.U32 R13, RZ, RZ, R42 ;  /* 0x000000ffff0d7224 */ /* 0x000fe400078e002a */
[----:B------:R-:W-:-:S07]  /*2d230*/  IMAD.MOV.U32 R53, RZ, RZ, R14 ;  /* 0x000000ffff357224 */ /* 0x000fce00078e000e */
[----:B------:R-:W-:Y:S05]  /*2d240*/  WARPSYNC.COLLECTIVE R15, `(.L_x_3399) ;  /* 0x000000000f087348 */ /* 0x000fea0003c00000 */
[----:B------:R0:W1:Y:S02]  /*2d250*/  SHFL.IDX P6, R14, R13, R12, R11 ;  /* 0x0000000c0d0e7389 */ /* 0x00006400000c000b */
[----:B01----:R-:W-:Y:S01]  /*2d260*/  ENDCOLLECTIVE ;  /* 0x000000000000791b */ /* 0x003fe20003800000 */
.L_x_3399:
[----:B------:R-:W-:Y:S02]  /*2d270*/  @!P1 IMAD.MOV.U32 R34, RZ, RZ, R24 ;  /* 0x000000ffff229224 */ /* 0x000fe400078e0018 */
[----:B------:R-:W-:Y:S02]  /*2d280*/  @!P1 IMAD.MOV.U32 R35, RZ, RZ, R25 ;  /* 0x000000ffff239224 */ /* 0x000fe400078e0019 */
[----:B------:R-:W-:Y:S02]  /*2d290*/  @!P1 IMAD.MOV.U32 R36, RZ, RZ, R26 ;  /* 0x000000ffff249224 */ /* 0x000fe400078e001a */
[----:B------:R-:W-:Y:S01]  /*2d2a0*/  @!P1 IMAD.MOV.U32 R37, RZ, RZ, R27 ;  /* 0x000000ffff259224 */ /* 0x000fe200078e001b */
[----:B------:R-:W-:Y:S01]  /*2d2b0*/  @!P1 MOV R38, R48 ;  /* 0x0000003000269202 */ /* 0x000fe20000000f00 */
[----:B------:R-:W-:Y:S02]  /*2d2c0*/  @!P1 IMAD.MOV.U32 R39, RZ, RZ, R49 ;  /* 0x000000ffff279224 */ /* 0x000fe400078e0031 */
[----:B------:R-:W-:-:S02]  /*2d2d0*/  @!P1 IMAD.MOV.U32 R40, RZ, RZ, R50 ;  /* 0x000000ffff289224 */ /* 0x000fc400078e0032 */
[----:B------:R-:W-:Y:S01]  /*2d2e0*/  @!P1 IMAD.MOV.U32 R41, RZ, RZ, R51 ;  /* 0x000000ffff299224 */ /* 0x000fe200078e0033 */
[----:B------:R-:W-:Y:S06]  /*2d2f0*/  BRA `(.L_x_3400) ;  /* 0xfffffe4c00dc7947 */ /* 0x000fec000383ffff */
.L_x_3094:
[----:B0-----:R0:W1:Y:S02]  /*2d300*/  SYNCS.PHASECHK.TRANS64.TRYWAIT P4, [R22+URZ+0x38800], R13 ;  /* 0x0388000d160075a7 */ /* 0x001064000808017f */
[----:B-1----:R-:W-:Y:S05]  /*2d310*/  @!P4 NANOSLEEP.SYNCS 0x989680 ;  /* 0x009896800000c95d */ /* 0x002fea0003900000 */
[----:B------:R-:W1:Y:S02]  /*2d320*/  @!P4 SYNCS.PHASECHK.TRANS64 P4, [R22+URZ+0x38800], R13 ;  /* 0x0388000d1600c5a7 */ /* 0x000e64000808007f */
[----:B-1----:R-:W-:Y:S05]  /*2d330*/  @!P4 BRA `(.L_x_3094) ;  /* 0xfffffffc00f0c947 */ /* 0x002fea000383ffff */
[----:B------:R-:W-:Y:S05]  /*2d340*/  BRA `(.L_x_3401) ;  /* 0xfffffe5000487947 */ /* 0x000fea000383ffff */
.L_x_3104:
[----:B--2---:R2:W3:Y:S02]  /*2d350*/  SYNCS.PHASECHK.TRANS64.TRYWAIT P1, [R6+URZ+0x38830], R9 ;  /* 0x03883009060075a7 */ /* 0x0044e4000802017f */
[----:B---3--:R-:W-:Y:S05]  /*2d360*/  @!P1 NANOSLEEP.SYNCS 0x989680 ;  /* 0x009896800000995d */ /* 0x008fea0003900000 */
[----:B------:R-:W3:Y:S02]  /*2d370*/  @!P1 SYNCS.PHASECHK.TRANS64 P1, [R6+URZ+0x38830], R9 ;  /* 0x03883009060095a7 */ /* 0x000ee4000802007f */
[----:B---3--:R-:W-:Y:S05]  /*2d380*/  @!P1 BRA `(.L_x_3104) ;  /* 0xfffffffc00f09947 */ /* 0x008fea000383ffff */
[----:B------:R-:W-:Y:S05]  /*2d390*/  BRA `(.L_x_3103) ;  /* 0xfffffe9400247947 */ /* 0x000fea000383ffff */
.L_x_3110:
[----:B-1----:R1:W2:Y:S02]  /*2d3a0*/  SYNCS.PHASECHK.TRANS64.TRYWAIT P1, [R6+URZ+0x38850], R9 ;  /* 0x03885009060075a7 */ /* 0x0022a4000802017f */
[----:B--2---:R-:W-:Y:S05]  /*2d3b0*/  @!P1 NANOSLEEP.SYNCS 0x989680 ;  /* 0x009896800000995d */ /* 0x004fea0003900000 */
[----:B------:R-:W2:Y:S02]  /*2d3c0*/  @!P1 SYNCS.PHASECHK.TRANS64 P1, [R6+URZ+0x38850], R9 ;  /* 0x03885009060095a7 */ /* 0x000ea4000802007f */
[----:B--2---:R-:W-:Y:S05]  /*2d3d0*/  @!P1 BRA `(.L_x_3110) ;  /* 0xfffffffc00f09947 */ /* 0x004fea000383ffff */
[----:B------:R-:W-:Y:S05]  /*2d3e0*/  BRA `(.L_x_3109) ;  /* 0xfffffeb400c47947 */ /* 0x000fea000383ffff */
.L_x_3116:
[----:B-1----:R1:W2:Y:S02]  /*2d3f0*/  SYNCS.PHASECHK.TRANS64.TRYWAIT P1, [R7+URZ+0x38830], R8 ;  /* 0x03883008070075a7 */ /* 0x0022a4000802017f */
[----:B--2---:R-:W-:Y:S05]  /*2d400*/  @!P1 NANOSLEEP.SYNCS 0x989680 ;  /* 0x009896800000995d */ /* 0x004fea0003900000 */
[----:B------:R-:W2:Y:S02]  /*2d410*/  @!P1 SYNCS.PHASECHK.TRANS64 P1, [R7+URZ+0x38830], R8 ;  /* 0x03883008070095a7 */ /* 0x000ea4000802007f */
[----:B--2---:R-:W-:Y:S05]  /*2d420*/  @!P1 BRA `(.L_x_3116) ;  /* 0xfffffffc00f09947 */ /* 0x004fea000383ffff */
[----:B------:R-:W-:Y:S05]  /*2d430*/  BRA `(.L_x_3115) ;  /* 0xfffffeb800f87947 */ /* 0x000fea000383ffff */
.L_x_3122:
[----:B-1----:R1:W3:Y:S02]  /*2d440*/  SYNCS.PHASECHK.TRANS64.TRYWAIT P1, [R7+URZ+0x38850], R8 ;  /* 0x03885008070075a7 */ /* 0x0022e4000802017f */
[----:B---3--:R-:W-:Y:S05]  /*2d450*/  @!P1 NANOSLEEP.SYNCS 0x989680 ;  /* 0x009896800000995d */ /* 0x008fea0003900000 */
[----:B------:R-:W3:Y:S02]  /*2d460*/  @!P1 SYNCS.PHASECHK.TRANS64 P1, [R7+URZ+0x38850], R8 ;  /* 0x03885008070095a7 */ /* 0x000ee4000802007f */
[----:B---3--:R-:W-:Y:S05]  /*2d470*/  @!P1 BRA `(.L_x_3122) ;  /* 0xfffffffc00f09947 */ /* 0x008fea000383ffff */
[----:B------:R-:W-:Y:S05]  /*2d480*/  BRA `(.L_x_3121) ;  /* 0xfffffee400847947 */ /* 0x000fea000383ffff */
.L_x_3129:
[----:B-1----:R1:W3:Y:S02]  /*2d490*/  SYNCS.PHASECHK.TRANS64.TRYWAIT P1, [R7+URZ+0x38830], R8 ;  /* 0x03883008070075a7 */ /* 0x0022e4000802017f */
[----:B---3--:R-:W-:Y:S05]  /*2d4a0*/  @!P1 NANOSLEEP.SYNCS 0x989680 ;  /* 0x009896800000995d */ /* 0x008fea0003900000 */
[----:B------:R-:W3:Y:S02]  /*2d4b0*/  @!P1 SYNCS.PHASECHK.TRANS64 P1, [R7+URZ+0x38830], R8 ;  /* 0x03883008070095a7 */ /* 0x000ee4000802007f */
[----:B---3--:R-:W-:Y:S05]  /*2d4c0*/  @!P1 BRA `(.L_x_3129) ;  /* 0xfffffffc00f09947 */ /* 0x008fea000383ffff */
[----:B------:R-:W-:Y:S05]  /*2d4d0*/  BRA `(.L_x_3128) ;  /* 0xfffffee8008c7947 */ /* 0x000fea000383ffff */
.L_x_3135:
[----:B----4-:R4:W0:Y:S02]  /*2d4e0*/  SYNCS.PHASECHK.TRANS64.TRYWAIT P1, [R7+URZ+0x38850], R8 ;  /* 0x03885008070075a7 */ /* 0x010824000802017f */
[----:B0-----:R-:W-:Y:S05]  /*2d4f0*/  @!P1 NANOSLEEP.SYNCS 0x989680 ;  /* 0x009896800000995d */ /* 0x001fea0003900000 */
[----:B------:R-:W0:Y:S02]  /*2d500*/  @!P1 SYNCS.PHASECHK.TRANS64 P1, [R7+URZ+0x38850], R8 ;  /* 0x03885008070095a7 */ /* 0x000e24000802007f */
[----:B0-----:R-:W-:Y:S05]  /*2d510*/  @!P1 BRA `(.L_x_3135) ;  /* 0xfffffffc00f09947 */ /* 0x001fea000383ffff */
[----:B------:R-:W-:Y:S05]  /*2d520*/  BRA `(.L_x_3134) ;  /* 0xffffff08009c7947 */ /* 0x000fea000383ffff */
.L_x_3140:
[----:B------:R-:W-:Y:S01]  /*2d530*/  SEL R31, R56, R57, P0 ;  /* 0x00000039381f7207 */ /* 0x000fe20000000000 */
[----:B------:R-:W-:Y:S01]  /*2d540*/  IMAD.MOV.U32 R15, RZ, RZ, -0x1 ;  /* 0xffffffffff0f7424 */ /* 0x000fe200078e00ff */
[----:B------:R-:W-:Y:S02]  /*2d550*/  SEL R28, R57, R56, P0 ;  /* 0x00000038391c7207 */ /* 0x000fe40000000000 */
[----:B------:R-:W-:Y:S02]  /*2d560*/  SEL R55, R30, R63, P0 ;  /* 0x0000003f1e377207 */ /* 0x000fe40000000000 */
[----:B------:R-:W-:Y:S02]  /*2d570*/  SEL R78, R63, R30, P0 ;  /* 0x0000001e3f4e7207 */ /* 0x000fe40000000000 */
        /* <DEDUP_REMOVED lines=11> */
.L_x_3402:
        /* <DEDUP_REMOVED lines=18> */
.L_x_3403:
        /* <DEDUP_REMOVED lines=19> */
.L_x_3404:
        /* <DEDUP_REMOVED lines=19> */
.L_x_3405:
        /* <DEDUP_REMOVED lines=18> */
.L_x_3406:
[----:B------:R-:W-:Y:S02]  /*2dad0*/  SEL R118, R139, R118, P0 ;  /* 0x000000768b767207 */ /* 0x000fe40000000000 */
[----:B------:R-:W-:Y:S02]  /*2dae0*/  SEL R75, R2, R147, P0 ;  /* 0x00000093024b7207 */ /* 0x000fe40000000000 */
[----:B------:R-:W-:Y:S02]  /*2daf0*/  SEL R2, R147, R2, P0 ;  /* 0x0000000293027207 */ /* 0x000fe40000000000 */
[----:B------:R-:W-:Y:S01]  /*2db00*/  SEL R4, R7, R8, P0 ;  /* 0x0000000807047207 */ /* 0x000fe20000000000 */
[----:B------:R-:W-:Y:S01]  /*2db10*/  IMAD.MOV.U32 R13, RZ, RZ, R6 ;  /* 0x000000ffff0d7224 */ /* 0x000fe200078e0006 */
[----:B------:R-:W-:Y:S01]  /*2db20*/  SEL R6, R8, R7, P0 ;  /* 0x0000000708067207 */ /* 0x000fe20000000000 */
[----:B------:R-:W-:Y:S01]  /*2db30*/  IMAD.MOV.U32 R12, RZ, RZ, R9 ;  /* 0x000000ffff0c7224 */ /* 0x000fe200078e0009 */
[----:B------:R-:W-:-:S02]  /*2db40*/  SEL R8, R10, R5, P0 ;  /* 0x000000050a087207 */ /* 0x000fc40000000000 */
[----:B------:R-:W-:Y:S01]  /*2db50*/  SEL R10, R5, R10, P0 ;  /* 0x0000000a050a7207 */ /* 0x000fe20000000000 */
[----:B------:R-:W-:-:S07]  /*2db60*/  IMAD.MOV.U32 R26, RZ, RZ, R14 ;  /* 0x000000ffff1a7224 */ /* 0x000fce00078e000e */
[----:B------:R-:W-:Y:S05]  /*2db70*/  WARPSYNC.COLLECTIVE R15, `(.L_x_3407) ;  /* 0x000000000f087348 */ /* 0x000fea0003c00000 */
[----:B------:R0:W1:Y:S02]  /*2db80*/  SHFL.IDX P6, R14, R13, R12, R11 ;  /* 0x0000000c0d0e7389 */ /* 0x00006400000c000b */
[----:B01----:R-:W-:Y:S01]  /*2db90*/  ENDCOLLECTIVE ;  /* 0x000000000000791b */ /* 0x003fe20003800000 */
.L_x_3407:
[----:B------:R-:W-:Y:S01]  /*2dba0*/  IMAD.MOV.U32 R13, RZ, RZ, R29 ;  /* 0x000000ffff0d7224 */ /* 0x000fe200078e001d */
[----:B------:R-:W-:Y:S01]  /*2dbb0*/  MOV R12, R0 ;  /* 0x00000000000c7202 */ /* 0x000fe20000000f00 */
[----:B------:R-:W-:-:S07]  /*2dbc0*/  IMAD.MOV.U32 R25, RZ, RZ, R14 ;  /* 0x000000ffff197224 */ /* 0x000fce00078e000e */
[----:B------:R-:W-:Y:S05]  /*2dbd0*/  WARPSYNC.COLLECTIVE R15, `(.L_x_3408) ;  /* 0x000000000f087348 */ /* 0x000fea0003c00000 */
[----:B------:R0:W1:Y:S02]  /*2dbe0*/  SHFL.IDX P6, R14, R13, R12, R11 ;  /* 0x0000000c0d0e7389 */ /* 0x00006400000c000b */
[----:B01----:R-:W-:Y:S01]  /*2dbf0*/  ENDCOLLECTIVE ;  /* 0x000000000000791b */ /* 0x003fe20003800000 */
.L_x_3408:
[----:B------:R-:W-:Y:S01]  /*2dc00*/  IMAD.MOV.U32 R13, RZ, RZ, R24 ;  /* 0x000000ffff0d7224 */ /* 0x000fe200078e0018 */
[----:B------:R-:W-:Y:S01]  /*2dc10*/  SEL R24, R26, R25, P0 ;  /* 0x000000191a187207 */ /* 0x000fe20000000000 */
[----:B------:R-:W-:Y:S01]  /*2dc20*/  IMAD.MOV.U32 R12, RZ, RZ, R9 ;  /* 0x000000ffff0c7224 */ /* 0x000fe200078e0009 */
[----:B------:R-:W-:Y:S01]  /*2dc30*/  SEL R26, R25, R26, P0 ;  /* 0x0000001a191a7207 */ /* 0x000fe20000000000 */
[----:B------:R-:W-:-:S07]  /*2dc40*/  IMAD.MOV.U32 R30, RZ, RZ, R14 ;  /* 0x000000ffff1e7224 */ /* 0x000fce00078e000e */
[----:B------:R-:W-:Y:S05]  /*2dc50*/  WARPSYNC.COLLECTIVE R15, `(.L_x_3409) ;  /* 0x000000000f087348 */ /* 0x000fea0003c00000 */
[----:B------:R0:W1:Y:S02]  /*2dc60*/  SHFL.IDX P6, R14, R13, R12, R11 ;  /* 0x0000000c0d0e7389 */ /* 0x00006400000c000b */
[----:B01----:R-:W-:Y:S01]  /*2dc70*/  ENDCOLLECTIVE ;  /* 0x000000000000791b */ /* 0x003fe20003800000 */
.L_x_3409:
[----:B------:R-:W-:Y:S02]  /*2dc80*/  IMAD.MOV.U32 R13, RZ, RZ, R31 ;  /* 0x000000ffff0d7224 */ /* 0x000fe400078e001f */
[----:B------:R-:W-:Y:S02]  /*2dc90*/  IMAD.MOV.U32 R12, RZ, RZ, R0 ;  /* 0x000000ffff0c7224 */ /* 0x000fe400078e0000 */
[----:B------:R-:W-:-:S07]  /*2dca0*/  IMAD.MOV.U32 R27, RZ, RZ, R14 ;  /* 0x000000ffff1b7224 */ /* 0x000fce00078e000e */
[----:B------:R-:W-:Y:S05]  /*2dcb0*/  WARPSYNC.COLLECTIVE R15, `(.L_x_3410) ;  /* 0x000000000f087348 */ /* 0x000fea0003c00000 */
[----:B------:R0:W1:Y:S02]  /*2dcc0*/  SHFL.IDX P6, R14, R13, R12, R11 ;  /* 0x0000000c0d0e7389 */ /* 0x00006400000c000b */
[----:B01----:R-:W-:Y:S01]  /*2dcd0*/  ENDCOLLECTIVE ;  /* 0x000000000000791b */ /* 0x003fe20003800000 */
.L_x_3410:
[----:B------:R-:W-:Y:S01]  /*2dce0*/  MOV R13, R28 ;  /* 0x0000001c000d7202 */ /* 0x000fe20000000f00 */
[----:B------:R-:W-:Y:S01]  /*2dcf0*/  IMAD.MOV.U32 R12, RZ, RZ, R9 ;  /* 0x000000ffff0c7224 */ /* 0x000fe200078e0009 */
[----:B------:R-:W-:Y:S02]  /*2dd00*/  SEL R28, R30, R27, P0 ;  /* 0x0000001b1e1c7207 */ /* 0x000fe40000000000 */
[----:B------:R-:W-:Y:S01]  /*2dd10*/  SEL R30, R27, R30, P0 ;  /* 0x0000001e1b1e7207 */ /* 0x000fe20000000000 */
[----:B------:R-:W-:-:S07]  /*2dd20*/  IMAD.MOV.U32 R34, RZ, RZ, R14 ;  /* 0x000000ffff227224 */ /* 0x000fce00078e000e */
[----:B------:R-:W-:Y:S05]  /*2dd30*/  WARPSYNC.COLLECTIVE R15, `(.L_x_3411) ;  /* 0x000000000f087348 */ /* 0x000fea0003c00000 */
[----:B------:R0:W1:Y:S02]  /*2dd40*/  SHFL.IDX P6, R14, R13, R12, R11 ;  /* 0x0000000c0d0e7389 */ /* 0x00006400000c000b */
[----:B01----:R-:W-:Y:S01]  /*2dd50*/  ENDCOLLECTIVE ;  /* 0x000000000000791b */ /* 0x003fe20003800000 */
.L_x_3411:
[----:B------:R-:W-:Y:S02]  /*2dd60*/  IMAD.MOV.U32 R13, RZ, RZ, R33 ;  /* 0x000000ffff0d7224 */ /* 0x000fe400078e0021 */
[----:B------:R-:W-:Y:S02]  /*2dd70*/  IMAD.MOV.U32 R12, RZ, RZ, R0 ;  /* 0x000000ffff0c7224 */ /* 0x000fe400078e0000 */
[----:B------:R-:W-:-:S07]  /*2dd80*/  IMAD.MOV.U32 R29, RZ, RZ, R14 ;  /* 0x000000ffff1d7224 */ /* 0x000fce00078e000e */
[----:B------:R-:W-:Y:S05]  /*2dd90*/  WARPSYNC.COLLECTIVE R15, `(.L_x_3412) ;  /* 0x000000000f087348 */ /* 0x000fea0003c00000 */
[----:B------:R0:W1:Y:S02]  /*2dda0*/  SHFL.IDX P6, R14, R13, R12, R11 ;  /* 0x0000000c0d0e7389 */ /* 0x00006400000c000b */
[----:B01----:R-:W-:Y:S01]  /*2ddb0*/  ENDCOLLECTIVE ;  /* 0x000000000000791b */ /* 0x003fe20003800000 */
.L_x_3412:
        /* <DEDUP_REMOVED lines=8> */
.L_x_3413:
[----:B------:R-:W-:Y:S02]  /*2de40*/  IMAD.MOV.U32 R13, RZ, RZ, R35 ;  /* 0x000000ffff0d7224 */ /* 0x000fe400078e0023 */
[----:B------:R-:W-:Y:S01]  /*2de50*/  IMAD.MOV.U32 R12, RZ, RZ, R0 ;  /* 0x000000ffff0c7224 */ /* 0x000fe200078e0000 */
[----:B------:R-:W-:-:S07]  /*2de60*/  MOV R31, R14 ;  /* 0x0000000e001f7202 */ /* 0x000fce0000000f00 */
[----:B------:R-:W-:Y:S05]  /*2de70*/  WARPSYNC.COLLECTIVE R15, `(.L_x_3414) ;  /* 0x000000000f087348 */ /* 0x000fea0003c00000 */
[----:B------:R0:W1:Y:S02]  /*2de80*/  SHFL.IDX P6, R14, R13, R12, R11 ;  /* 0x0000000c0d0e7389 */ /* 0x00006400000c000b */
[----:B01----:R-:W-:Y:S01]  /*2de90*/  ENDCOLLECTIVE ;  /* 0x000000000000791b */ /* 0x003fe20003800000 */
.L_x_3414:
        /* <DEDUP_REMOVED lines=8> */
.L_x_3415:
[----:B------:R-:W-:Y:S01]  /*2df20*/  IMAD.MOV.U32 R13, RZ, RZ, R37 ;  /* 0x000000ffff0d7224 */ /* 0x000fe200078e0025 */
[----:B------:R-:W-:Y:S01]  /*2df30*/  MOV R12, R0 ;  /* 0x00000000000c7202 */ /* 0x000fe20000000f00 */
[----:B------:R-:W-:-:S07]  /*2df40*/  IMAD.MOV.U32 R40, RZ, RZ, R14 ;  /* 0x000000ffff287224 */ /* 0x000fce00078e000e */
[----:B------:R-:W-:Y:S05]  /*2df50*/  WARPSYNC.COLLECTIVE R15, `(.L_x_3416) ;  /* 0x000000000f087348 */ /* 0x000fea0003c00000 */
[----:B------:R0:W1:Y:S02]  /*2df60*/  SHFL.IDX P6, R14, R13, R12, R11 ;  /* 0x0000000c0d0e7389 */ /* 0x00006400000c000b */
[----:B01----:R-:W-:Y:S01]  /*2df70*/  ENDCOLLECTIVE ;  /* 0x000000000000791b */ /* 0x003fe20003800000 */
.L_x_3416:
[----:B------:R-:W-:Y:S02]  /*2df80*/  IMAD.MOV.U32 R13, RZ, RZ, R42 ;  /* 0x000000ffff0d7224 */ /* 0x000fe400078e002a */
[----:B------:R-:W-:Y:S02]  /*2df90*/  IMAD.MOV.U32 R12, RZ, RZ, R9 ;  /* 0x000000ffff0c7224 */ /* 0x000fe400078e0009 */
[----:B------:R-:W-:-:S07]  /*2dfa0*/  IMAD.MOV.U32 R37, RZ, RZ, R14 ;  /* 0x000000ffff257224 */ /* 0x000fce00078e000e */
[----:B------:R-:W-:Y:S05]  /*2dfb0*/  WARPSYNC.COLLECTIVE R15, `(.L_x_3417) ;  /* 0x000000000f087348 */ /* 0x000fea0003c00000 */
[----:B------:R0:W1:Y:S02]  /*2dfc0*/  SHFL.IDX P6, R14, R13, R12, R11 ;  /* 0x0000000c0d0e7389 */ /* 0x00006400000c000b */
[----:B01----:R-:W-:Y:S01]  /*2dfd0*/  ENDCOLLECTIVE ;  /* 0x000000000000791b */ /* 0x003fe20003800000 */
.L_x_3417:
[----:B------:R-:W-:Y:S02]  /*2dfe0*/  IMAD.MOV.U32 R13, RZ, RZ, R39 ;  /* 0x000000ffff0d7224 */ /* 0x000fe400078e0027 */
[----:B------:R-:W-:Y:S02]  /*2dff0*/  IMAD.MOV.U32 R12, RZ, RZ, R0 ;  /* 0x000000ffff0c7224 */ /* 0x000fe400078e0000 */
[----:B------:R-:W-:-:S07]  /*2e000*/  IMAD.MOV.U32 R42, RZ, RZ, R14 ;  /* 0x000000ffff2a7224 */ /* 0x000fce00078e000e */
[----:B------:R-:W-:Y:S05]  /*2e010*/  WARPSYNC.COLLECTIVE R15, `(.L_x_3418) ;  /* 0x000000000f087348 */ /* 0x000fea0003c00000 */
[----:B------:R0:W1:Y:S02]  /*2e020*/  SHFL.IDX P6, R14, R13, R12, R11 ;  /* 0x0000000c0d0e7389 */ /* 0x00006400000c000b */
[----:B01----:R-:W-:Y:S01]  /*2e030*/  ENDCOLLECTIVE ;  /* 0x000000000000791b */ /* 0x003fe20003800000 */
.L_x_3418:
[----:B------:R-:W-:Y:S01]  /*2e040*/  MOV R13, R44 ;  /* 0x0000002c000d7202 */ /* 0x000fe20000000f00 */
[----:B------:R-:W-:Y:S02]  /*2e050*/  IMAD.MOV.U32 R12, RZ, RZ, R9 ;  /* 0x000000ffff0c7224 */ /* 0x000fe400078e0009 */
[----:B------:R-:W-:-:S07]  /*2e060*/  IMAD.MOV.U32 R46, RZ, RZ, R14 ;  /* 0x000000ffff2e7224 */ /* 0x000fce00078e000e */
[----:B------:R-:W-:Y:S05]  /*2e070*/  WARPSYNC.COLLECTIVE R15, `(.L_x_3419) ;  /* 0x000000000f087348 */ /* 0x000fea0003c00000 */
[----:B------:R0:W1:Y:S02]  /*2e080*/  SHFL.IDX P6, R14, R13, R12, R11 ;  /* 0x0000000c0d0e7389 */ /* 0x00006400000c000b */
[----:B01----:R-:W-:Y:S01]  /*2e090*/  ENDCOLLECTIVE ;  /* 0x000000000000791b */ /* 0x003fe20003800000 */
.L_x_3419:
[----:B------:R-:W-:Y:S02]  /*2e0a0*/  IMAD.MOV.U32 R13, RZ, RZ, R41 ;  /* 0x000000ffff0d7224 */ /* 0x000fe400078e0029 */
[----:B------:R-:W-:Y:S02]  /*2e0b0*/  IMAD.MOV.U32 R12, RZ, RZ, R0 ;  /* 0x000000ffff0c7224 */ /* 0x000fe400078e0000 */
[----:B------:R-:W-:-:S07]  /*2e0c0*/  IMAD.MOV.U32 R33, RZ, RZ, R14 ;  /* 0x000000ffff217224 */ /* 0x000fce00078e000e */
[----:B------:R-:W-:Y:S05]  /*2e0d0*/  WARPSYNC.COLLECTIVE R15, `(.L_x_3420) ;  /* 0x000000000f087348 */ /* 0x000fea0003c00000 */
[----:B------:R0:W1:Y:S02]  /*2e0e0*/  SHFL.IDX P6, R14, R13, R12, R11 ;  /* 0x0000000c0d0e7389 */ /* 0x00006400000c000b */
[----:B01----:R-:W-:Y:S01]  /*2e0f0*/  ENDCOLLECTIVE ;  /* 0x000000000000791b */ /* 0x003fe20003800000 */
.L_x_3420:
        /* <DEDUP_REMOVED lines=8> */
.L_x_3421:
[----:B------:R-:W-:Y:S02]  /*2e180*/  IMAD.MOV.U32 R13, RZ, RZ, R43 ;  /* 0x000000ffff0d7224 */ /* 0x000fe400078e002b */
[----:B------:R-:W-:Y:S01]  /*2e190*/  IMAD.MOV.U32 R12, RZ, RZ, R0 ;  /* 0x000000ffff0c7224 */ /* 0x000fe200078e0000 */
[----:B------:R-:W-:-:S07]  /*2e1a0*/  MOV R39, R14 ;  /* 0x0000000e00277202 */ /* 0x000fce0000000f00 */
[----:B------:R-:W-:Y:S05]  /*2e1b0*/  WARPSYNC.COLLECTIVE R15, `(.L_x_3422) ;  /* 0x000000000f087348 */ /* 0x000fea0003c00000 */
[----:B------:R0:W1:Y:S02]  /*2e1c0*/  SHFL.IDX P6, R14, R13, R12, R11 ;  /* 0x0000000c0d0e7389 */ /* 0x00006400000c000b */
[----:B01----:R-:W-:Y:S01]  /*2e1d0*/  ENDCOLLECTIVE ;  /* 0x000000000000791b */ /* 0x003fe20003800000 */
.L_x_3422:
        /* <DEDUP_REMOVED lines=8> */
.L_x_3423:
[----:B------:R-:W-:Y:S01]  /*2e260*/  MOV R13, R45 ;  /* 0x0000002d000d7202 */ /* 0x000fe20000000f00 */
[----:B------:R-:W-:Y:S02]  /*2e270*/  IMAD.MOV.U32 R12, RZ, RZ, R0 ;  /* 0x000000ffff0c7224 */ /* 0x000fe400078e0000 */
[----:B------:R-:W-:-:S07]  /*2e280*/  IMAD.MOV.U32 R41, RZ, RZ, R14 ;  /* 0x000000ffff297224 */ /* 0x000fce00078e000e */
[----:B------:R-:W-:Y:S05]  /*2e290*/  WARPSYNC.COLLECTIVE R15, `(.L_x_3424) ;  /* 0x000000000f087348 */ /* 0x000fea0003c00000 */
[----:B------:R0:W1:Y:S02]  /*2e2a0*/  SHFL.IDX P6, R14, R13, R12, R11 ;  /* 0x0000000c0d0e7389 */ /* 0x00006400000c000b */
[----:B01----:R-:W-:Y:S01]  /*2e2b0*/  ENDCOLLECTIVE ;  /* 0x000000000000791b */ /* 0x003fe20003800000 */
.L_x_3424:
        /* <DEDUP_REMOVED lines=8> */
.L_x_3425:
[----:B------:R-:W-:Y:S01]  /*2e340*/  IMAD.MOV.U32 R13, RZ, RZ, R47 ;  /* 0x000000ffff0d7224 */ /* 0x000fe200078e002f */
[----:B------:R-:W-:Y:S01]  /*2e350*/  MOV R12, R0 ;  /* 0x00000000000c7202 */ /* 0x000fe20000000f00 */
[----:B------:R-:W-:-:S07]  /*2e360*/  IMAD.MOV.U32 R3, RZ, RZ, R14 ;  /* 0x000000ffff037224 */ /* 0x000fce00078e000e */
[----:B------:R-:W-:Y:S05]  /*2e370*/  WARPSYNC.COLLECTIVE R15, `(.L_x_3426) ;  /* 0x000000000f087348 */ /* 0x000fea0003c00000 */
[----:B------:R0:W1:Y:S02]  /*2e380*/  SHFL.IDX P6, R14, R13, R12, R11 ;  /* 0x0000000c0d0e7389 */ /* 0x00006400000c000b */
[----:B01----:R-:W-:Y:S01]  /*2e390*/  ENDCOLLECTIVE ;  /* 0x000000000000791b */ /* 0x003fe20003800000 */
.L_x_3426:
        /* <DEDUP_REMOVED lines=8> */
.L_x_3427:
[----:B------:R-:W-:Y:S02]  /*2e420*/  IMAD.MOV.U32 R13, RZ, RZ, R49 ;  /* 0x000000ffff0d7224 */ /* 0x000fe400078e0031 */
[----:B------:R-:W-:Y:S02]  /*2e430*/  IMAD.MOV.U32 R12, RZ, RZ, R0 ;  /* 0x000000ffff0c7224 */ /* 0x000fe400078e0000 */
[----:B------:R-:W-:-:S07]  /*2e440*/  IMAD.MOV.U32 R43, RZ, RZ, R14 ;  /* 0x000000ffff2b7224 */ /* 0x000fce00078e000e */
[----:B------:R-:W-:Y:S05]  /*2e450*/  WARPSYNC.COLLECTIVE R15, `(.L_x_3428) ;  /* 0x000000000f087348 */ /* 0x000fea0003c00000 */
[----:B------:R0:W1:Y:S02]  /*2e460*/  SHFL.IDX P6, R14, R13, R12, R11 ;  /* 0x0000000c0d0e7389 */ /* 0x00006400000c000b */
[----:B01----:R-:W-:Y:S01]  /*2e470*/  ENDCOLLECTIVE ;  /* 0x000000000000791b */ /* 0x003fe20003800000 */
.L_x_3428:
        /* <DEDUP_REMOVED lines=8> */
.L_x_3429:
[----:B------:R-:W-:Y:S02]  /*2e500*/  IMAD.MOV.U32 R13, RZ, RZ, R51 ;  /* 0x000000ffff0d7224 */ /* 0x000fe400078e0033 */
[----:B------:R-:W-:Y:S02]  /*2e510*/  IMAD.MOV.U32 R12, RZ, RZ, R0 ;  /* 0x000000ffff0c7224 */ /* 0x000fe400078e0000 */
[----:B------:R-:W-:-:S07]  /*2e520*/  IMAD.MOV.U32 R45, RZ, RZ, R14 ;  /* 0x000000ffff2d7224 */ /* 0x000fce00078e000e */
[----:B------:R-:W-:Y:S05]  /*2e530*/  WARPSYNC.COLLECTIVE R15, `(.L_x_3430) ;  /* 0x000000000f087348 */ /* 0x000fea0003c00000 */
[----:B------:R0:W1:Y:S02]  /*2e540*/  SHFL.IDX P6, R14, R13, R12, R11 ;  /* 0x0000000c0d0e7389 */ /* 0x00006400000c000b */
[----:B01----:R-:W-:Y:S01]  /*2e550*/  ENDCOLLECTIVE ;  /* 0x000000000000791b */ /* 0x003fe20003800000 */
.L_x_3430:
        /* <DEDUP_REMOVED lines=8> */
.L_x_3431:
[----:B------:R-:W-:Y:S02]  /*2e5e0*/  IMAD.MOV.U32 R13, RZ, RZ, R53 ;  /* 0x000000ffff0d7224 */ /* 0x000fe400078e0035 */
[----:B------:R-:W-:Y:S02]  /*2e5f0*/  IMAD.MOV.U32 R12, RZ, RZ, R0 ;  /* 0x000000ffff0c7224 */ /* 0x000fe400078e0000 */
[----:B------:R-:W-:-:S07]  /*2e600*/  IMAD.MOV.U32 R47, RZ, RZ, R14 ;  /* 0x000000ffff2f7224 */ /* 0x000fce00078e000e */
[----:B------:R-:W-:Y:S05]  /*2e610*/  WARPSYNC.COLLECTIVE R15, `(.L_x_3432) ;  /* 0x000000000f087348 */ /* 0x000fea0003c00000 */
[----:B------:R0:W1:Y:S02]  /*2e620*/  SHFL.IDX P6, R14, R13, R12, R11 ;  /* 0x0000000c0d0e7389 */ /* 0x00006400000c000b */
[----:B01----:R-:W-:Y:S01]  /*2e630*/  ENDCOLLECTIVE ;  /* 0x000000000000791b */ /* 0x003fe20003800000 */
.L_x_3432:
        /* <DEDUP_REMOVED lines=8> */
.L_x_3433:
[----:B------:R-:W-:Y:S02]  /*2e6c0*/  IMAD.MOV.U32 R13, RZ, RZ, R55 ;  /* 0x000000ffff0d7224 */ /* 0x000fe400078e0037 */
[----:B------:R-:W-:Y:S02]  /*2e6d0*/  IMAD.MOV.U32 R12, RZ, RZ, R0 ;  /* 0x000000ffff0c7224 */ /* 0x000fe400078e0000 */
[----:B------:R-:W-:-:S07]  /*2e6e0*/  IMAD.MOV.U32 R49, RZ, RZ, R14 ;  /* 0x000000ffff317224 */ /* 0x000fce00078e000e */
[----:B------:R-:W-:Y:S05]  /*2e6f0*/  WARPSYNC.COLLECTIVE R15, `(.L_x_3434) ;  /* 0x000000000f087348 */ /* 0x000fea0003c00000 */
[----:B------:R0:W1:Y:S02]  /*2e700*/  SHFL.IDX P6, R14, R13, R12, R11 ;  /* 0x0000000c0d0e7389 */ /* 0x00006400000c000b */
[----:B01----:R-:W-:Y:S01]  /*2e710*/  ENDCOLLECTIVE ;  /* 0x000000000000791b */ /* 0x003fe20003800000 */
.L_x_3434:
        /* <DEDUP_REMOVED lines=8> */
.L_x_3435:
[----:B------:R-:W-:Y:S02]  /*2e7a0*/  IMAD.MOV.U32 R13, RZ, RZ, R57 ;  /* 0x000000ffff0d7224 */ /* 0x000fe400078e0039 */
[----:B------:R-:W-:Y:S01]  /*2e7b0*/  IMAD.MOV.U32 R12, RZ, RZ, R0 ;  /* 0x000000ffff0c7224 */ /* 0x000fe200078e0000 */
[----:B------:R-:W-:-:S07]  /*2e7c0*/  MOV R78, R14 ;  /* 0x0000000e004e7202 */ /* 0x000fce0000000f00 */
[----:B------:R-:W-:Y:S05]  /*2e7d0*/  WARPSYNC.COLLECTIVE R15, `(.L_x_3436) ;  /* 0x000000000f087348 */ /* 0x000fea0003c00000 */
[----:B------:R0:W1:Y:S02]  /*2e7e0*/  SHFL.IDX P6, R14, R13, R12, R11 ;  /* 0x0000000c0d0e7389 */ /* 0x00006400000c000b */
[----:B01----:R-:W-:Y:S01]  /*2e7f0*/  ENDCOLLECTIVE ;  /* 0x000000000000791b */ /* 0x003fe20003800000 */
.L_x_3436:
        /* <DEDUP_REMOVED lines=8> */
.L_x_3437:
[----:B------:R-:W-:Y:S01]  /*2e880*/  MOV R13, R59 ;  /* 0x0000003b000d7202 */ /* 0x000fe20000000f00 */
[----:B------:R-:W-:Y:S02]  /*2e890*/  IMAD.MOV.U32 R12, RZ, RZ, R0 ;  /* 0x000000ffff0c7224 */ /* 0x000fe400078e0000 */
[----:B------:R-:W-:-:S07]  /*2e8a0*/  IMAD.MOV.U32 R80, RZ, RZ, R14 ;  /* 0x000000ffff507224 */ /* 0x000fce00078e000e */
[----:B------:R-:W-:Y:S05]  /*2e8b0*/  WARPSYNC.COLLECTIVE R15, `(.L_x_3438) ;  /* 0x000000000f087348 */ /* 0x000fea0003c00000 */
[----:B------:R0:W1:Y:S02]  /*2e8c0*/  SHFL.IDX P6, R14, R13, R12, R11 ;  /* 0x0000000c0d0e7389 */ /* 0x00006400000c000b */
[----:B01----:R-:W-:Y:S01]  /*2e8d0*/  ENDCOLLECTIVE ;  /* 0x000000000000791b */ /* 0x003fe20003800000 */
.L_x_3438:
[----:B------:R-:W-:Y:S02]  /*2e8e0*/  IMAD.MOV.U32 R13, RZ, RZ, R82 ;  /* 0x000000ffff0d7224 */ /* 0x000fe400078e0052 */
[----:B------:R-:W-:Y:S02]  /*2e8f0*/  IMAD.MOV.U32 R12, RZ, RZ, R9 ;  /* 0x000000ffff0c7224 */ /* 0x000fe400078e0009 */
[----:B------:R-:W-:-:S07]  /*2e900*/  IMAD.MOV.U32 R59, RZ, RZ, R14 ;  /* 0x000000ffff3b7224 */ /* 0x000fce00078e000e */
[----:B------:R-:W-:Y:S05]  /*2e910*/  WARPSYNC.COLLECTIVE R15, `(.L_x_3439) ;  /* 0x000000000f087348 */ /* 0x000fea0003c00000 */
[----:B------:R0:W1:Y:S02]  /*2e920*/  SHFL.IDX P6, R14, R13, R12, R11 ;  /* 0x0000000c0d0e7389 */ /* 0x00006400000c000b */
[----:B01----:R-:W-:Y:S01]  /*2e930*/  ENDCOLLECTIVE ;  /* 0x000000000000791b */ /* 0x003fe20003800000 */
.L_x_3439:
[----:B------:R-:W-:Y:S01]  /*2e940*/  IMAD.MOV.U32 R13, RZ, RZ, R61 ;  /* 0x000000ffff0d7224 */ /* 0x000fe200078e003d */
[----:B------:R-:W-:Y:S01]  /*2e950*/  MOV R12, R0 ;  /* 0x00000000000c7202 */ /* 0x000fe20000000f00 */
[----:B------:R-:W-:-:S07]  /*2e960*/  IMAD.MOV.U32 R82, RZ, RZ, R14 ;  /* 0x000000ffff527224 */ /* 0x000fce00078e000e */
[----:B------:R-:W-:Y:S05]  /*2e970*/  WARPSYNC.COLLECTIVE R15, `(.L_x_3440) ;  /* 0x000000000f087348 */ /* 0x000fea0003c00000 */
[----:B------:R0:W1:Y:S02]  /*2e980*/  SHFL.IDX P6, R14, R13, R12, R11 ;  /* 0x0000000c0d0e7389 */ /* 0x00006400000c000b */
[----:B01----:R-:W-:Y:S01]  /*2e990*/  ENDCOLLECTIVE ;  /* 0x000000000000791b */ /* 0x003fe20003800000 */
.L_x_3440:
        /* <DEDUP_REMOVED lines=8> */
.L_x_3441:
[----:B------:R-:W-:Y:S02]  /*2ea20*/  IMAD.MOV.U32 R13, RZ, RZ, R63 ;  /* 0x000000ffff0d7224 */ /* 0x000fe400078e003f */
[----:B------:R-:W-:Y:S02]  /*2ea30*/  IMAD.MOV.U32 R12, RZ, RZ, R0 ;  /* 0x000000ffff0c7224 */ /* 0x000fe400078e0000 */
[----:B------:R-:W-:-:S07]  /*2ea40*/  IMAD.MOV.U32 R84, RZ, RZ, R14 ;  /* 0x000000ffff547224 */ /* 0x000fce00078e000e */
[----:B------:R-:W-:Y:S05]  /*2ea50*/  WARPSYNC.COLLECTIVE R15, `(.L_x_3442) ;  /* 0x000000000f087348 */ /* 0x000fea0003c00000 */
[----:B------:R0:W1:Y:S02]  /*2ea60*/  SHFL.IDX P6, R14, R13, R12, R11 ;  /* 0x0000000c0d0e7389 */ /* 0x00006400000c000b */
[----:B01----:R-:W-:Y:S01]  /*2ea70*/  ENDCOLLECTIVE ;  /* 0x000000000000791b */ /* 0x003fe20003800000 */
.L_x_3442:
        /* <DEDUP_REMOVED lines=8> */
.L_x_3443:
[----:B------:R-:W-:Y:S02]  /*2eb00*/  IMAD.MOV.U32 R13, RZ, RZ, R65 ;  /* 0x000000ffff0d7224 */ /* 0x000fe400078e0041 */
[----:B------:R-:W-:Y:S02]  /*2eb10*/  IMAD.MOV.U32 R12, RZ, RZ, R0 ;  /* 0x000000ffff0c7224 */ /* 0x000fe400078e0000 */
[----:B------:R-:W-:-:S07]  /*2eb20*/  IMAD.MOV.U32 R86, RZ, RZ, R14 ;  /* 0x000000ffff567224 */ /* 0x000fce00078e000e */
[----:B------:R-:W-:Y:S05]  /*2eb30*/  WARPSYNC.COLLECTIVE R15, `(.L_x_3444) ;  /* 0x000000000f087348 */ /* 0x000fea0003c00000 */
[----:B------:R0:W1:Y:S02]  /*2eb40*/  SHFL.IDX P6, R14, R13, R12, R11 ;  /* 0x0000000c0d0e7389 */ /* 0x00006400000c000b */
[----:B01----:R-:W-:Y:S01]  /*2eb50*/  ENDCOLLECTIVE ;  /* 0x000000000000791b */ /* 0x003fe20003800000 */
.L_x_3444:
[----:B------:R-:W-:Y:S02]  /*2eb60*/  SEL R33, R63, R86, P0 ;  /* 0x000000563f217207 */ /* 0x000fe40000000000 */
[----:B------:R-:W-:Y:S01]  /*2eb70*/  MOV R13, R88 ;  /* 0x00000058000d7202 */ /* 0x000fe20000000f00 */
[----:B------:R-:W-:Y:S02]  /*2eb80*/  IMAD.MOV.U32 R12, RZ, RZ, R9 ;  /* 0x000000ffff0c7224 */ /* 0x000fe400078e0009 */
[----:B------:R-:W-:-:S07]  /*2eb90*/  IMAD.MOV.U32 R65, RZ, RZ, R14 ;  /* 0x000000ffff417224 */ /* 0x000fce00078e000e */
[----:B------:R-:W-:Y:S05]  /*2eba0*/  WARPSYNC.COLLECTIVE R15, `(.L_x_3445) ;  /* 0x000000000f087348 */ /* 0x000fea0003c00000 */
[----:B------:R0:W1:Y:S02]  /*2ebb0*/  SHFL.IDX P6, R14, R13, R12, R11 ;  /* 0x0000000c0d0e7389 */ /* 0x00006400000c000b */
[----:B01----:R-:W-:Y:S01]  /*2ebc0*/  ENDCOLLECTIVE ;  /* 0x000000000000791b */ /* 0x003fe20003800000 */
.L_x_3445:
[----:B------:R-:W-:Y:S02]  /*2ebd0*/  IMAD.MOV.U32 R13, RZ, RZ, R69 ;  /* 0x000000ffff0d7224 */ /* 0x000fe400078e0045 */
[----:B------:R-:W-:Y:S02]  /*2ebe0*/  IMAD.MOV.U32 R12, RZ, RZ, R0 ;  /* 0x000000ffff0c7224 */ /* 0x000fe400078e0000 */
[----:B------:R-:W-:-:S07]  /*2ebf0*/  IMAD.MOV.U32 R88, RZ, RZ, R14 ;  /* 0x000000ffff587224 */ /* 0x000fce00078e000e */
[----:B------:R-:W-:Y:S05]  /*2ec00*/  WARPSYNC.COLLECTIVE R15, `(.L_x_3446) ;  /* 0x000000000f087348 */ /* 0x000fea0003c00000 */
[----:B------:R0:W1:Y:S02]  /*2ec10*/  SHFL.IDX P6, R14, R13, R12, R11 ;  /* 0x0000000c0d0e7389 */ /* 0x00006400000c000b */
[----:B01----:R-:W-:Y:S01]  /*2ec20*/  ENDCOLLECTIVE ;  /* 0x000000000000791b */ /* 0x003fe20003800000 */
.L_x_3446:
[----:B------:R-:W-:Y:S01]  /*2ec30*/  SEL R39, R88, R65, P0 ;  /* 0x0000004158277207 */ /* 0x000fe20000000000 */
[----:B------:R-:W-:Y:S01]  /*2ec40*/  IMAD.MOV.U32 R13, RZ, RZ, R102 ;  /* 0x000000ffff0d7224 */ /* 0x000fe200078e0066 */
[----:B------:R-:W-:Y:S01]  /*2ec50*/  MOV R12, R9 ;  /* 0x00000009000c7202 */ /* 0x000fe20000000f00 */
[----:B------:R-:W-:-:S07]  /*2ec60*/  IMAD.MOV.U32 R69, RZ, RZ, R14 ;  /* 0x000000ffff457224 */ /* 0x000fce00078e000e */
[----:B------:R-:W-:Y:S05]  /*2ec70*/  WARPSYNC.COLLECTIVE R15, `(.L_x_3447) ;  /* 0x000000000f087348 */ /* 0x000fea0003c00000 */
[----:B------:R0:W1:Y:S02]  /*2ec80*/  SHFL.IDX P6, R14, R13, R12, R11 ;  /* 0x0000000c0d0e7389 */ /* 0x00006400000c000b */
[----:B01----:R-:W-:Y:S01]  /*2ec90*/  ENDCOLLECTIVE ;  /* 0x000000000000791b */ /* 0x003fe20003800000 */
.L_x_3447:
[----:B------:R-:W-:Y:S02]  /*2eca0*/  IMAD.MOV.U32 R13, RZ, RZ, R101 ;  /* 0x000000ffff0d7224 */ /* 0x000fe400078e0065 */
[----:B------:R-:W-:Y:S02]  /*2ecb0*/  IMAD.MOV.U32 R12, RZ, RZ, R0 ;  /* 0x000000ffff0c7224 */ /* 0x000fe400078e0000 */
[----:B------:R-:W-:-:S07]  /*2ecc0*/  IMAD.MOV.U32 R102, RZ, RZ, R14 ;  /* 0x000000ffff667224 */ /* 0x000fce00078e000e */
[----:B------:R-:W-:Y:S05]  /*2ecd0*/  WARPSYNC.COLLECTIVE R15, `(.L_x_3448) ;  /* 0x000000000f087348 */ /* 0x000fea0003c00000 */
[----:B------:R0:W1:Y:S02]  /*2ece0*/  SHFL.IDX P6, R14, R13, R12, R11 ;  /* 0x0000000c0d0e7389 */ /* 0x00006400000c000b */
[----:B01----:R-:W-:Y:S01]  /*2ecf0*/  ENDCOLLECTIVE ;  /* 0x000000000000791b */ /* 0x003fe20003800000 */
.L_x_3448:
[----:B------:R-:W-:Y:S02]  /*2ed00*/  IMAD.MOV.U32 R13, RZ, RZ, R104 ;  /* 0x000000ffff0d7224 */ /* 0x000fe400078e0068 */
[----:B------:R-:W-:Y:S02]  /*2ed10*/  IMAD.MOV.U32 R12, RZ, RZ, R9 ;  /* 0x000000ffff0c7224 */ /* 0x000fe400078e0009 */
[----:B------:R-:W-:-:S07]  /*2ed20*/  IMAD.MOV.U32 R101, RZ, RZ, R14 ;  /* 0x000000ffff657224 */ /* 0x000fce00078e000e */
[----:B------:R-:W-:Y:S05]  /*2ed30*/  WARPSYNC.COLLECTIVE R15, `(.L_x_3449) ;  /* 0x000000000f087348 */ /* 0x000fea0003c00000 */
[----:B------:R0:W1:Y:S02]  /*2ed40*/  SHFL.IDX P6, R14, R13, R12, R11 ;  /* 0x0000000c0d0e7389 */ /* 0x00006400000c000b */
[----:B01----:R-:W-:Y:S01]  /*2ed50*/  ENDCOLLECTIVE ;  /* 0x000000000000791b */ /* 0x003fe20003800000 */
.L_x_3449:
[----:B------:R-:W-:Y:S02]  /*2ed60*/  IMAD.MOV.U32 R13, RZ, RZ, R103 ;  /* 0x000000ffff0d7224 */ /* 0x000fe400078e0067 */
[----:B------:R-:W-:Y:S01]  /*2ed70*/  IMAD.MOV.U32 R12, RZ, RZ, R0 ;  /* 0x000000ffff0c7224 */ /* 0x000fe200078e0000 */
[----:B------:R-:W-:-:S07]  /*2ed80*/  MOV R104, R14 ;  /* 0x0000000e00687202 */ /* 0x000fce0000000f00 */
[----:B------:R-:W-:Y:S05]  /*2ed90*/  WARPSYNC.COLLECTIVE R15, `(.L_x_3450) ;  /* 0x000000000f087348 */ /* 0x000fea0003c00000 */
[----:B------:R0:W1:Y:S02]  /*2eda0*/  SHFL.IDX P6, R14, R13, R12, R11 ;  /* 0x0000000c0d0e7389 */ /* 0x00006400000c000b */
[----:B01----:R-:W-:Y:S01]  /*2edb0*/  ENDCOLLECTIVE ;  /* 0x000000000000791b */ /* 0x003fe20003800000 */
.L_x_3450:
        /* <DEDUP_REMOVED lines=8> */
.L_x_3451:
[----:B------:R-:W-:Y:S01]  /*2ee40*/  MOV R13, R105 ;  /* 0x00000069000d7202 */ /* 0x000fe20000000f00 */
[----:B------:R-:W-:Y:S02]  /*2ee50*/  IMAD.MOV.U32 R12, RZ, RZ, R0 ;  /* 0x000000ffff0c7224 */ /* 0x000fe400078e0000 */
[----:B------:R-:W-:-:S07]  /*2ee60*/  IMAD.MOV.U32 R106, RZ, RZ, R14 ;  /* 0x000000ffff6a7224 */ /* 0x000fce00078e000e */
[----:B------:R-:W-:Y:S05]  /*2ee70*/  WARPSYNC.COLLECTIVE R15, `(.L_x_3452) ;  /* 0x000000000f087348 */ /* 0x000fea0003c00000 */
[----:B------:R0:W1:Y:S02]  /*2ee80*/  SHFL.IDX P6, R14, R13, R12, R11 ;  /* 0x0000000c0d0e7389 */ /* 0x00006400000c000b */
[----:B01----:R-:W-:Y:S01]  /*2ee90*/  ENDCOLLECTIVE ;  /* 0x000000000000791b */ /* 0x003fe20003800000 */
.L_x_3452:
        /* <DEDUP_REMOVED lines=8> */
.L_x_3453:
[----:B------:R-:W-:Y:S01]  /*2ef20*/  IMAD.MOV.U32 R13, RZ, RZ, R107 ;  /* 0x000000ffff0d7224 */ /* 0x000fe200078e006b */
[----:B------:R-:W-:Y:S01]  /*2ef30*/  MOV R12, R0 ;  /* 0x00000000000c7202 */ /* 0x000fe20000000f00 */
[----:B------:R-:W-:-:S07]  /*2ef40*/  IMAD.MOV.U32 R108, RZ, RZ, R14 ;  /* 0x000000ffff6c7224 */ /* 0x000fce00078e000e */
[----:B------:R-:W-:Y:S05]  /*2ef50*/  WARPSYNC.COLLECTIVE R15, `(.L_x_3454) ;  /* 0x000000000f087348 */ /* 0x000fea0003c00000 */
[----:B------:R0:W1:Y:S02]  /*2ef60*/  SHFL.IDX P6, R14, R13, R12, R11 ;  /* 0x0000000c0d0e7389 */ /* 0x00006400000c000b */
[----:B01----:R-:W-:Y:S01]  /*2ef70*/  ENDCOLLECTIVE ;  /* 0x000000000000791b */ /* 0x003fe20003800000 */
.L_x_3454:
        /* <DEDUP_REMOVED lines=8> */
.L_x_3455:
[----:B------:R-:W-:Y:S02]  /*2f000*/  IMAD.MOV.U32 R13, RZ, RZ, R109 ;  /* 0x000000ffff0d7224 */ /* 0x000fe400078e006d */
[----:B------:R-:W-:Y:S02]  /*2f010*/  IMAD.MOV.U32 R12, RZ, RZ, R0 ;  /* 0x000000ffff0c7224 */ /* 0x000fe400078e0000 */
[----:B------:R-:W-:-:S07]  /*2f020*/  IMAD.MOV.U32 R110, RZ, RZ, R14 ;  /* 0x000000ffff6e7224 */ /* 0x000fce00078e000e */
[----:B------:R-:W-:Y:S05]  /*2f030*/  WARPSYNC.COLLECTIVE R15, `(.L_x_3456) ;  /* 0x000000000f087348 */ /* 0x000fea0003c00000 */
[----:B------:R0:W1:Y:S02]  /*2f040*/  SHFL.IDX P6, R14, R13, R12, R11 ;  /* 0x0000000c0d0e7389 */ /* 0x00006400000c000b */
[----:B01----:R-:W-:Y:S01]  /*2f050*/  ENDCOLLECTIVE ;  /* 0x000000000000791b */ /* 0x003fe20003800000 */
.L_x_3456:
        /* <DEDUP_REMOVED lines=8> */
.L_x_3457:
[----:B------:R-:W-:Y:S02]  /*2f0e0*/  IMAD.MOV.U32 R13, RZ, RZ, R111 ;  /* 0x000000ffff0d7224 */ /* 0x000fe400078e006f */
[----:B------:R-:W-:Y:S02]  /*2f0f0*/  IMAD.MOV.U32 R12, RZ, RZ, R0 ;  /* 0x000000ffff0c7224 */ /* 0x000fe400078e0000 */
[----:B------:R-:W-:-:S07]  /*2f100*/  IMAD.MOV.U32 R112, RZ, RZ, R14 ;  /* 0x000000ffff707224 */ /* 0x000fce00078e000e */
[----:B------:R-:W-:Y:S05]  /*2f110*/  WARPSYNC.COLLECTIVE R15, `(.L_x_3458) ;  /* 0x000000000f087348 */ /* 0x000fea0003c00000 */
[----:B------:R0:W1:Y:S02]  /*2f120*/  SHFL.IDX P6, R14, R13, R12, R11 ;  /* 0x0000000c0d0e7389 */ /* 0x00006400000c000b */
[----:B01----:R-:W-:Y:S01]  /*2f130*/  ENDCOLLECTIVE ;  /* 0x000000000000791b */ /* 0x003fe20003800000 */
.L_x_3458:
[----:B------:R-:W-:Y:S02]  /*2f140*/  SEL R59, R112, R109, P0 ;  /* 0x0000006d703b7207 */ /* 0x000fe40000000000 */
[----:B------:R-:W-:Y:S01]  /*2f150*/  MOV R13, R114 ;  /* 0x00000072000d7202 */ /* 0x000fe20000000f00 */
[----:B------:R-:W-:Y:S02]  /*2f160*/  IMAD.MOV.U32 R12, RZ, RZ, R9 ;  /* 0x000000ffff0c7224 */ /* 0x000fe400078e0009 */
[----:B------:R-:W-:-:S07]  /*2f170*/  IMAD.MOV.U32 R111, RZ, RZ, R14 ;  /* 0x000000ffff6f7224 */ /* 0x000fce00078e000e */
[----:B------:R-:W-:Y:S05]  /*2f180*/  WARPSYNC.COLLECTIVE R15, `(.L_x_3459) ;  /* 0x000000000f087348 */ /* 0x000fea0003c00000 */
[----:B------:R0:W1:Y:S02]  /*2f190*/  SHFL.IDX P6, R14, R13, R12, R11 ;  /* 0x0000000c0d0e7389 */ /* 0x00006400000c000b */
[----:B01----:R-:W-:Y:S01]  /*2f1a0*/  ENDCOLLECTIVE ;  /* 0x000000000000791b */ /* 0x003fe20003800000 */
.L_x_3459:
[----:B------:R-:W-:Y:S02]  /*2f1b0*/  IMAD.MOV.U32 R13, RZ, RZ, R67 ;  /* 0x000000ffff0d7224 */ /* 0x000fe400078e0043 */
[----:B------:R-:W-:Y:S02]  /*2f1c0*/  IMAD.MOV.U32 R12, RZ, RZ, R0 ;  /* 0x000000ffff0c7224 */ /* 0x000fe400078e0000 */
[----:B------:R-:W-:-:S07]  /*2f1d0*/  IMAD.MOV.U32 R114, RZ, RZ, R14 ;  /* 0x000000ffff727224 */ /* 0x000fce00078e000e */
[----:B------:R-:W-:Y:S05]  /*2f1e0*/  WARPSYNC.COLLECTIVE R15, `(.L_x_3460) ;  /* 0x000000000f087348 */ /* 0x000fea0003c00000 */
[----:B------:R0:W1:Y:S02]  /*2f1f0*/  SHFL.IDX P6, R14, R13, R12, R11 ;  /* 0x0000000c0d0e7389 */ /* 0x00006400000c000b */
[----:B01----:R-:W-:Y:S01]  /*2f200*/  ENDCOLLECTIVE ;  /* 0x000000000000791b */ /* 0x003fe20003800000 */
.L_x_3460:
[----:B------:R-:W-:Y:S01]  /*2f210*/  SEL R61, R111, R114, P0 ;  /* 0x000000726f3d7207 */ /* 0x000fe20000000000 */
[----:B------:R-:W-:Y:S01]  /*2f220*/  IMAD.MOV.U32 R13, RZ, RZ, R116 ;  /* 0x000000ffff0d7224 */ /* 0x000fe200078e0074 */
[----:B------:R-:W-:Y:S01]  /*2f230*/  MOV R12, R9 ;  /* 0x00000009000c7202 */ /* 0x000fe20000000f00 */
[----:B------:R-:W-:-:S07]  /*2f240*/  IMAD.MOV.U32 R67, RZ, RZ, R14 ;  /* 0x000000ffff437224 */ /* 0x000fce00078e000e */
[----:B------:R-:W-:Y:S05]  /*2f250*/  WARPSYNC.COLLECTIVE R15, `(.L_x_3461) ;  /* 0x000000000f087348 */ /* 0x000fea0003c00000 */
[----:B------:R0:W1:Y:S02]  /*2f260*/  SHFL.IDX P6, R14, R13, R12, R11 ;  /* 0x0000000c0d0e7389 */ /* 0x00006400000c000b */
[----:B01----:R-:W-:Y:S01]  /*2f270*/  ENDCOLLECTIVE ;  /* 0x000000000000791b */ /* 0x003fe20003800000 */
.L_x_3461:
[----:B------:R-:W-:Y:S02]  /*2f280*/  IMAD.MOV.U32 R13, RZ, RZ, R71 ;  /* 0x000000ffff0d7224 */ /* 0x000fe400078e0047 */
[----:B------:R-:W-:Y:S02]  /*2f290*/  IMAD.MOV.U32 R12, RZ, RZ, R0 ;  /* 0x000000ffff0c7224 */ /* 0x000fe400078e0000 */
[----:B------:R-:W-:-:S07]  /*2f2a0*/  IMAD.MOV.U32 R116, RZ, RZ, R14 ;  /* 0x000000ffff747224 */ /* 0x000fce00078e000e */
[----:B------:R-:W-:Y:S05]  /*2f2b0*/  WARPSYNC.COLLECTIVE R15, `(.L_x_3462) ;  /* 0x000000000f087348 */ /* 0x000fea0003c00000 */
[----:B------:R0:W1:Y:S02]  /*2f2c0*/  SHFL.IDX P6, R14, R13, R12, R11 ;  /* 0x0000000c0d0e7389 */ /* 0x00006400000c000b */
[----:B01----:R-:W-:Y:S01]  /*2f2d0*/  ENDCOLLECTIVE ;  /* 0x000000000000791b */ /* 0x003fe20003800000 */
.L_x_3462:
[----:B------:R-:W-:Y:S02]  /*2f2e0*/  IMAD.MOV.U32 R13, RZ, RZ, R118 ;  /* 0x000000ffff0d7224 */ /* 0x000fe400078e0076 */
[----:B------:R-:W-:Y:S02]  /*2f2f0*/  IMAD.MOV.U32 R12, RZ, RZ, R9 ;  /* 0x000000ffff0c7224 */ /* 0x000fe400078e0009 */
[----:B------:R-:W-:-:S07]  /*2f300*/  IMAD.MOV.U32 R71, RZ, RZ, R14 ;  /* 0x000000ffff477224 */ /* 0x000fce00078e000e */
[----:B------:R-:W-:Y:S05]  /*2f310*/  WARPSYNC.COLLECTIVE R15, `(.L_x_3463) ;  /* 0x000000000f087348 */ /* 0x000fea0003c00000 */
[----:B------:R0:W1:Y:S02]  /*2f320*/  SHFL.IDX P6, R14, R13, R12, R11 ;  /* 0x0000000c0d0e7389 */ /* 0x00006400000c000b */
[----:B01----:R-:W-:Y:S01]  /*2f330*/  ENDCOLLECTIVE ;  /* 0x000000000000791b */ /* 0x003fe20003800000 */
.L_x_3463:
[----:B------:R-:W-:Y:S02]  /*2f340*/  IMAD.MOV.U32 R13, RZ, RZ, R75 ;  /* 0x000000ffff0d7224 */ /* 0x000fe400078e004b */
[----:B------:R-:W-:Y:S01]  /*2f350*/  IMAD.MOV.U32 R12, RZ, RZ, R0 ;  /* 0x000000ffff0c7224 */ /* 0x000fe200078e0000 */
[----:B------:R-:W-:Y:S02]  /*2f360*/  MOV R0, RZ ;  /* 0x000000ff00007202 */ /* 0x000fe40000000f00 */
[----:B------:R-:W-:-:S07]  /*2f370*/  MOV R118, R14 ;  /* 0x0000000e00767202 */ /* 0x000fce0000000f00 */
[----:B------:R-:W-:Y:S05]  /*2f380*/  WARPSYNC.COLLECTIVE R15, `(.L_x_3464) ;  /* 0x000000000f087348 */ /* 0x000fea0003c00000 */
[----:B------:R0:W1:Y:S02]  /*2f390*/  SHFL.IDX P6, R14, R13, R12, R11 ;  /* 0x0000000c0d0e7389 */ /* 0x00006400000c000b */
[----:B01----:R-:W-:Y:S01]  /*2f3a0*/  ENDCOLLECTIVE ;  /* 0x000000000000791b */ /* 0x003fe20003800000 */
.L_x_3464:
[----:B------:R-:W-:Y:S02]  /*2f3b0*/  IMAD.MOV.U32 R13, RZ, RZ, R2 ;  /* 0x000000ffff0d7224 */ /* 0x000fe400078e0002 */
[----:B------:R-:W-:Y:S01]  /*2f3c0*/  IMAD.MOV.U32 R12, RZ, RZ, R9 ;  /* 0x000000ffff0c7224 */ /* 0x000fe200078e0009 */
[----:B------:R-:W-:Y:S01]  /*2f3d0*/  SEL R9, R57, R80, P0 ;  /* 0x0000005039097207 */ /* 0x000fe20000000000 */
[----:B------:R-:W-:-:S07]  /*2f3e0*/  IMAD.MOV.U32 R75, RZ, RZ, R14 ;  /* 0x000000ffff4b7224 */ /* 0x000fce00078e000e */
[----:B------:R-:W-:Y:S05]  /*2f3f0*/  WARPSYNC.COLLECTIVE R15, `(.L_x_3465) ;  /* 0x000000000f087348 */ /* 0x000fea0003c00000 */
[----:B------:R0:W1:Y:S02]  /*2f400*/  SHFL.IDX P6, R14, R13, R12, R11 ;  /* 0x0000000c0d0e7389 */ /* 0x00006400000c000b */
[----:B01----:R-:W-:Y:S01]  /*2f410*/  ENDCOLLECTIVE ;  /* 0x000000000000791b */ /* 0x003fe20003800000 */
.L_x_3465:
        /* <DEDUP_REMOVED lines=16> */
[----:B------:R-:W-:Y:S06]  /*2f520*/  BRA `(.L_x_3466) ;  /* 0xffffff1000447947 */ /* 0x000fec000383ffff */
.L_x_3152:
[----:B------:R-:W-:Y:S02]  /*2f530*/  IMAD.MOV.U32 R13, RZ, RZ, R3 ;  /* 0x000000ffff0d7224 */ /* 0x000fe400078e0003 */
[----:B------:R-:W-:Y:S02]  /*2f540*/  IMAD.MOV.U32 R12, RZ, RZ, RZ ;  /* 0x000000ffff0c7224 */ /* 0x000fe400078e00ff */
[----:B------:R-:W-:Y:S02]  /*2f550*/  IMAD.MOV.U32 R11, RZ, RZ, 0x181f ;  /* 0x0000181fff0b7424 */ /* 0x000fe400078e00ff */
[----:B------:R-:W-:-:S07]  /*2f560*/  IMAD.MOV.U32 R15, RZ, RZ, -0x1 ;  /* 0xffffffffff0f7424 */ /* 0x000fce00078e00ff */
[----:B01----:R-:W-:Y:S05]  /*2f570*/  WARPSYNC.COLLECTIVE R15, `(.L_x_3467) ;  /* 0x000000000f087348 */ /* 0x003fea0003c00000 */
[----:B------:R2:W3:Y:S02]  /*2f580*/  SHFL.IDX P6, R14, R13, R12, R11 ;  /* 0x0000000c0d0e7389 */ /* 0x0004e400000c000b */
[----:B0123--:R-:W-:Y:S01]  /*2f590*/  ENDCOLLECTIVE ;  /* 0x000000000000791b */ /* 0x00ffe20003800000 */
.L_x_3467:
[----:B------:R-:W-:Y:S02]  /*2f5a0*/  IMAD.MOV.U32 R13, RZ, RZ, R2 ;  /* 0x000000ffff0d7224 */ /* 0x000fe400078e0002 */
[----:B------:R-:W-:-:S07]  /*2f5b0*/  IMAD.MOV.U32 R0, RZ, RZ, R14 ;  /* 0x000000ffff007224 */ /* 0x000fce00078e000e */
[----:B------:R-:W-:Y:S05]  /*2f5c0*/  WARPSYNC.COLLECTIVE R15, `(.L_x_3468) ;  /* 0x000000000f087348 */ /* 0x000fea0003c00000 */
[----:B------:R0:W1:Y:S02]  /*2f5d0*/  SHFL.IDX P6, R14, R13, R12, R11 ;  /* 0x0000000c0d0e7389 */ /* 0x00006400000c000b */
[----:B01----:R-:W-:Y:S01]  /*2f5e0*/  ENDCOLLECTIVE ;  /* 0x000000000000791b */ /* 0x003fe20003800000 */
.L_x_3468:
[----:B------:R-:W-:Y:S05]  /*2f5f0*/  BRA `(.L_x_3469) ;  /* 0xffffff2c00c47947 */ /* 0x000fea000383ffff */
.L_x_3155:
[----:B------:R-:W-:Y:S01]  /*2f600*/  BSSY B1, `(.L_x_3470) ;  /* 0x0000008000017945 */ /* 0x000fe20003800000 */
[----:B---3--:R-:W-:Y:S01]  /*2f610*/  MOV R13, R3 ;  /* 0x00000003000d7202 */ /* 0x008fe20000000f00 */
[----:B------:R-:W-:Y:S02]  /*2f620*/  IMAD.MOV.U32 R12, RZ, RZ, 0x1 ;  /* 0x00000001ff0c7424 */ /* 0x000fe400078e00ff */
[----:B------:R-:W-:Y:S02]  /*2f630*/  IMAD.MOV.U32 R11, RZ, RZ, 0x181f ;  /* 0x0000181fff0b7424 */ /* 0x000fe400078e00ff */
[----:B------:R-:W-:-:S07]  /*2f640*/  IMAD.MOV.U32 R15, RZ, RZ, -0x1 ;  /* 0xffffffffff0f7424 */ /* 0x000fce00078e00ff */
[----:B012-4-:R-:W-:Y:S05]  /*2f650*/  WARPSYNC.COLLECTIVE R15, `(.L_x_3471) ;  /* 0x000000000f087348 */ /* 0x017fea0003c00000 */
[----:B----4-:R3:W4:Y:S02]  /*2f660*/  SHFL.IDX P6, R14, R13, R12, R11 ;  /* 0x0000000c0d0e7389 */ /* 0x01072400000c000b */
[----:B01234-:R-:W-:Y:S01]  /*2f670*/  ENDCOLLECTIVE ;  /* 0x000000000000791b */ /* 0x01ffe20003800000 */
.L_x_3471:
[----:B------:R-:W-:Y:S05]  /*2f680*/  BSYNC B1 ;  /* 0x0000000000017941 */ /* 0x000fea0003800000 */
.L_x_3470:
        /* <DEDUP_REMOVED lines=8> */
.L_x_3472:
[----:B------:R-:W-:Y:S05]  /*2f710*/  BRA `(.L_x_3473) ;  /* 0xffffff2c00e47947 */ /* 0x000fea000383ffff */
.L_x_3158:
[----:B------:R-:W-:Y:S01]  /*2f720*/  BSSY B1, `(.L_x_3474) ;  /* 0x0000008000017945 */ /* 0x000fe20003800000 */
[----:B0-----:R-:W-:Y:S02]  /*2f730*/  IMAD.MOV.U32 R13, RZ, RZ, R3 ;  /* 0x000000ffff0d7224 */ /* 0x001fe400078e0003 */
[----:B------:R-:W-:Y:S02]  /*2f740*/  IMAD.MOV.U32 R12, RZ, RZ, 0x2 ;  /* 0x00000002ff0c7424 */ /* 0x000fe400078e00ff */
[----:B------:R-:W-:Y:S02]  /*2f750*/  IMAD.MOV.U32 R11, RZ, RZ, 0x181f ;  /* 0x0000181fff0b7424 */ /* 0x000fe400078e00ff */
[----:B------:R-:W-:-:S07]  /*2f760*/  IMAD.MOV.U32 R15, RZ, RZ, -0x1 ;  /* 0xffffffffff0f7424 */ /* 0x000fce00078e00ff */
[----:B-1234-:R-:W-:Y:S05]  /*2f770*/  WARPSYNC.COLLECTIVE R15, `(.L_x_3475) ;  /* 0x000000000f087348 */ /* 0x01efea0003c00000 */
[----:B----4-:R0:W4:Y:S02]  /*2f780*/  SHFL.IDX P6, R14, R13, R12, R11 ;  /* 0x0000000c0d0e7389 */ /* 0x01012400000c000b */
[----:B01234-:R-:W-:Y:S01]  /*2f790*/  ENDCOLLECTIVE ;  /* 0x000000000000791b */ /* 0x01ffe20003800000 */
.L_x_3475:
[----:B------:R-:W-:Y:S05]  /*2f7a0*/  BSYNC B1 ;  /* 0x0000000000017941 */ /* 0x000fea0003800000 */
.L_x_3474:
        /* <DEDUP_REMOVED lines=8> */
.L_x_3476:
[----:B------:R-:W-:Y:S05]  /*2f830*/  BRA `(.L_x_3477) ;  /* 0xffffff3000047947 */ /* 0x000fea000383ffff */
.L_x_3161:
[----:B------:R-:W-:Y:S01]  /*2f840*/  BSSY B1, `(.L_x_3478) ;  /* 0x0000008000017945 */ /* 0x000fe20003800000 */
[----:B0-----:R-:W-:Y:S01]  /*2f850*/  IMAD.MOV.U32 R13, RZ, RZ, R3 ;  /* 0x000000ffff0d7224 */ /* 0x001fe200078e0003 */
[----:B------:R-:W-:Y:S01]  /*2f860*/  MOV R15, 0xffffffff ;  /* 0xffffffff000f7802 */ /* 0x000fe20000000f00 */
[----:B------:R-:W-:Y:S02]  /*2f870*/  IMAD.MOV.U32 R12, RZ, RZ, 0x3 ;  /* 0x00000003ff0c7424 */ /* 0x000fe400078e00ff */
[----:B------:R-:W-:-:S07]  /*2f880*/  IMAD.MOV.U32 R11, RZ, RZ, 0x181f ;  /* 0x0000181fff0b7424 */ /* 0x000fce00078e00ff */
[----:B-1234-:R-:W-:Y:S05]  /*2f890*/  WARPSYNC.COLLECTIVE R15, `(.L_x_3479) ;  /* 0x000000000f087348 */ /* 0x01efea0003c00000 */
[----:B------:R0:W0:Y:S02]  /*2f8a0*/  SHFL.IDX P6, R14, R13, R12, R11 ;  /* 0x0000000c0d0e7389 */ /* 0x00002400000c000b */
[----:B01234-:R-:W-:Y:S01]  /*2f8b0*/  ENDCOLLECTIVE ;  /* 0x000000000000791b */ /* 0x01ffe20003800000 */
.L_x_3479:
[----:B------:R-:W-:Y:S05]  /*2f8c0*/  BSYNC B1 ;  /* 0x0000000000017941 */ /* 0x000fea0003800000 */
.L_x_3478:
        /* <DEDUP_REMOVED lines=8> */
.L_x_3480:
[----:B------:R-:W-:Y:S05]  /*2f950*/  BRA `(.L_x_3481) ;  /* 0xffffff3000247947 */ /* 0x000fea000383ffff */
.L_x_3177:
[----:B0-----:R-:W0:Y:S01]  /*2f960*/  S2R R8, SR_TID.X ;  /* 0x0000000000087919 */ /* 0x001e220000002100 */
[----:B------:R-:W-:Y:S01]  /*2f970*/  BSSY B1, `(.L_x_3482) ;  /* 0x000000a000017945 */ /* 0x000fe20003800000 */
[----:B------:R-:W-:Y:S01]  /*2f980*/  MOV R12, RZ ;  /* 0x000000ff000c7202 */ /* 0x000fe20000000f00 */
[----:B------:R-:W-:Y:S02]  /*2f990*/  IMAD.MOV.U32 R11, RZ, RZ, 0x1f ;  /* 0x0000001fff0b7424 */ /* 0x000fe400078e00ff */
[----:B------:R-:W-:Y:S01]  /*2f9a0*/  IMAD.MOV.U32 R15, RZ, RZ, -0x1 ;  /* 0xffffffffff0f7424 */ /* 0x000fe200078e00ff */
[----:B0-----:R-:W-:-:S04]  /*2f9b0*/  SHF.R.U32.HI R8, RZ, 0x5, R8 ;  /* 0x00000005ff087819 */ /* 0x001fc80000011608 */
[----:B------:R-:W-:-:S05]  /*2f9c0*/  LOP3.LUT R8, R8, 0x3, RZ, 0xc0, !PT ;  /* 0x0000000308087812 */ /* 0x000fca00078ec0ff */
[----:B------:R-:W-:-:S07]  /*2f9d0*/  IMAD.MOV.U32 R13, RZ, RZ, R8 ;  /* 0x000000ffff0d7224 */ /* 0x000fce00078e0008 */
[----:B-1----:R-:W-:Y:S05]  /*2f9e0*/  WARPSYNC.COLLECTIVE R15, `(.L_x_3483) ;  /* 0x000000000f087348 */ /* 0x002fea0003c00000 */
[----:B------:R0:W2:Y:S02]  /*2f9f0*/  SHFL.IDX P6, R14, R13, R12, R11 ;  /* 0x0000000c0d0e7389 */ /* 0x0000a400000c000b */
[----:B012---:R-:W-:Y:S01]  /*2fa00*/  ENDCOLLECTIVE ;  /* 0x000000000000791b */ /* 0x007fe20003800000 */
.L_x_3483:
[----:B------:R-:W-:Y:S05]  /*2fa10*/  BSYNC B1 ;  /* 0x0000000000017941 */ /* 0x000fea0003800000 */
.L_x_3482:
[----:B------:R-:W-:Y:S05]  /*2fa20*/  BRA `(.L_x_3484) ;  /* 0xffffff4400f87947 */ /* 0x000fea000383ffff */
.L_x_3179:
[----:B------:R-:W-:Y:S01]  /*2fa30*/  BSSY B1, `(.L_x_3485) ;  /* 0x0000006000017945 */ /* 0x000fe20003800000 */
[----:B------:R-:W-:-:S07]  /*2fa40*/  IMAD.MOV.U32 R15, RZ, RZ, -0x1 ;  /* 0xffffffffff0f7424 */ /* 0x000fce00078e00ff */
[----:B012---:R-:W-:Y:S05]  /*2fa50*/  WARPSYNC.COLLECTIVE R15, `(.L_x_3486) ;  /* 0x000000000f0c7348 */ /* 0x007fea0003c00000 */
[----:B------:R-:W-:Y:S02]  /*2fa60*/  ELECT P6, UR62, PT ;  /* 0x00000000003e782f */ /* 0x000fe400038c0000 */
[----:B------:R-:W-:Y:S01]  /*2fa70*/  MOV R14, UR62 ;  /* 0x0000003e000e7c02 */ /* 0x000fe20008000f00 */
[----:B012---:R-:W-:Y:S10]  /*2fa80*/  ENDCOLLECTIVE ;  /* 0x000000000000791b */ /* 0x007ff40003800000 */
.L_x_3486:
[----:B------:R-:W-:Y:S05]  /*2fa90*/  BSYNC B1 ;  /* 0x0000000000017941 */ /* 0x000fea0003800000 */
.L_x_3485:
[----:B------:R-:W-:Y:S05]  /*2faa0*/  BRA `(.L_x_3178) ;  /* 0xffffff4400f07947 */ /* 0x000fea000383ffff */
.L_x_3181:
[----:B--2---:R2:W3:Y:S02]  /*2fab0*/  SYNCS.PHASECHK.TRANS64.TRYWAIT P0, [R22+URZ+0x38820], R5 ;  /* 0x03882005160075a7 */ /* 0x0044e4000800017f */
[----:B---3--:R-:W-:Y:S05]  /*2fac0*/  @!P0 NANOSLEEP.SYNCS 0x989680 ;  /* 0x009896800000895d */ /* 0x008fea0003900000 */
[----:B------:R-:W3:Y:S02]  /*2fad0*/  @!P0 SYNCS.PHASECHK.TRANS64 P0, [R22+URZ+0x38820], R5 ;  /* 0x03882005160085a7 */ /* 0x000ee4000800007f */
[----:B---3--:R-:W-:Y:S05]  /*2fae0*/  @!P0 BRA `(.L_x_3181) ;  /* 0xfffffffc00f08947 */ /* 0x008fea000383ffff */
[----:B------:R-:W-:Y:S05]  /*2faf0*/  BRA `(.L_x_3487) ;  /* 0xffffff4800007947 */ /* 0x000fea000383ffff */
.L_x_3185:
[----:B0-----:R0:W3:Y:S02]  /*2fb00*/  SYNCS.PHASECHK.TRANS64.TRYWAIT P0, [R8+URZ+0x388a0], R10 ;  /* 0x0388a00a080075a7 */ /* 0x0010e4000800017f */
[----:B---3--:R-:W-:Y:S05]  /*2fb10*/  @!P0 NANOSLEEP.SYNCS 0x989680 ;  /* 0x009896800000895d */ /* 0x008fea0003900000 */
[----:B------:R-:W3:Y:S02]  /*2fb20*/  @!P0 SYNCS.PHASECHK.TRANS64 P0, [R8+URZ+0x388a0], R10 ;  /* 0x0388a00a080085a7 */ /* 0x000ee4000800007f */
[----:B---3--:R-:W-:Y:S05]  /*2fb30*/  @!P0 BRA `(.L_x_3185) ;  /* 0xfffffffc00f08947 */ /* 0x008fea000383ffff */
[----:B------:R-:W-:Y:S05]  /*2fb40*/  BRA `(.L_x_3488) ;  /* 0xffffff4800187947 */ /* 0x000fea000383ffff */
.L_x_3191:
[----:B-1----:R1:W2:Y:S02]  /*2fb50*/  SYNCS.PHASECHK.TRANS64.TRYWAIT P0, [R8+URZ+0x388c0], R10 ;  /* 0x0388c00a080075a7 */ /* 0x0022a4000800017f */
[----:B--2---:R-:W-:Y:S05]  /*2fb60*/  @!P0 NANOSLEEP.SYNCS 0x989680 ;  /* 0x009896800000895d */ /* 0x004fea0003900000 */
[----:B------:R-:W2:Y:S02]  /*2fb70*/  @!P0 SYNCS.PHASECHK.TRANS64 P0, [R8+URZ+0x388c0], R10 ;  /* 0x0388c00a080085a7 */ /* 0x000ea4000800007f */
[----:B--2---:R-:W-:Y:S05]  /*2fb80*/  @!P0 BRA `(.L_x_3191) ;  /* 0xfffffffc00f08947 */ /* 0x004fea000383ffff */
[----:B------:R-:W-:Y:S05]  /*2fb90*/  BRA `(.L_x_3489) ;  /* 0xffffff4800d47947 */ /* 0x000fea000383ffff */
.L_x_3199:
[----:B0-----:R0:W1:Y:S02]  /*2fba0*/  SYNCS.PHASECHK.TRANS64.TRYWAIT P1, [R8+URZ+0x388a0], R7 ;  /* 0x0388a007080075a7 */ /* 0x001064000802017f */
[----:B-1----:R-:W-:Y:S05]  /*2fbb0*/  @!P1 NANOSLEEP.SYNCS 0x989680 ;  /* 0x009896800000995d */ /* 0x002fea0003900000 */
[----:B------:R-:W1:Y:S02]  /*2fbc0*/  @!P1 SYNCS.PHASECHK.TRANS64 P1, [R8+URZ+0x388a0], R7 ;  /* 0x0388a007080095a7 */ /* 0x000e64000802007f */
[----:B-1----:R-:W-:Y:S05]  /*2fbd0*/  @!P1 BRA `(.L_x_3199) ;  /* 0xfffffffc00f09947 */ /* 0x002fea000383ffff */
[----:B------:R-:W-:Y:S05]  /*2fbe0*/  BRA `(.L_x_3490) ;  /* 0xffffff4c00cc7947 */ /* 0x000fea000383ffff */
.L_x_3205:
[----:B-1----:R1:W2:Y:S02]  /*2fbf0*/  SYNCS.PHASECHK.TRANS64.TRYWAIT P1, [R8+URZ+0x388c0], R7 ;  /* 0x0388c007080075a7 */ /* 0x0022a4000802017f */
[----:B--2---:R-:W-:Y:S05]  /*2fc00*/  @!P1 NANOSLEEP.SYNCS 0x989680 ;  /* 0x009896800000995d */ /* 0x004fea0003900000 */
[----:B------:R-:W2:Y:S02]  /*2fc10*/  @!P1 SYNCS.PHASECHK.TRANS64 P1, [R8+URZ+0x388c0], R7 ;  /* 0x0388c007080095a7 */ /* 0x000ea4000802007f */
[----:B--2---:R-:W-:Y:S05]  /*2fc20*/  @!P1 BRA `(.L_x_3205) ;  /* 0xfffffffc00f09947 */ /* 0x004fea000383ffff */
[----:B------:R-:W-:Y:S05]  /*2fc30*/  BRA `(.L_x_3491) ;  /* 0xffffff5000847947 */ /* 0x000fea000383ffff */
.L_x_3221:
[----:B0-----:R-:W0:Y:S01]  /*2fc40*/  S2R R20, SR_TID.X ;  /* 0x0000000000147919 */ /* 0x001e220000002100 */
        /* <DEDUP_REMOVED lines=10> */
.L_x_3493:
[----:B------:R-:W-:Y:S05]  /*2fcf0*/  BSYNC B0 ;  /* 0x0000000000007941 */ /* 0x000fea0003800000 */
.L_x_3492:
[----:B------:R-:W-:Y:S05]  /*2fd00*/  BRA `(.L_x_3494) ;  /* 0xffffff5c00f87947 */ /* 0x000fea000383ffff */
.L_x_3224:
[----:B0-----:R0:W1:Y:S02]  /*2fd10*/  SYNCS.PHASECHK.TRANS64.TRYWAIT P0, [R6+URZ+0x38880], R25 ;  /* 0x03888019060075a7 */ /* 0x001064000800017f */
[----:B-1----:R-:W-:Y:S05]  /*2fd20*/  @!P0 NANOSLEEP.SYNCS 0x989680 ;  /* 0x009896800000895d */ /* 0x002fea0003900000 */
[----:B------:R-:W1:Y:S02]  /*2fd30*/  @!P0 SYNCS.PHASECHK.TRANS64 P0, [R6+URZ+0x38880], R25 ;  /* 0x03888019060085a7 */ /* 0x000e64000800007f */
[----:B-1----:R-:W-:Y:S05]  /*2fd40*/  @!P0 BRA `(.L_x_3224) ;  /* 0xfffffffc00f08947 */ /* 0x002fea000383ffff */
[----:B------:R-:W-:Y:S05]  /*2fd50*/  BRA `(.L_x_3495) ;  /* 0xffffff60001c7947 */ /* 0x000fea000383ffff */
.L_x_3225:
        /* <DEDUP_REMOVED lines=8> */
.L_x_3497:
[----:B------:R-:W-:Y:S05]  /*2fde0*/  BSYNC B0 ;  /* 0x0000000000007941 */ /* 0x000fea0003800000 */
.L_x_3496:
[----:B------:R-:W-:Y:S01]  /*2fdf0*/  IMAD.MOV.U32 R13, RZ, RZ, R0 ;  /* 0x000000ffff0d7224 */ /* 0x000fe200078e0000 */
[----:B------:R-:W-:Y:S01]  /*2fe00*/  MOV R12, RZ ;  /* 0x000000ff000c7202 */ /* 0x000fe20000000f00 */
[----:B------:R-:W-:Y:S01]  /*2fe10*/  IMAD.MOV.U32 R11, RZ, RZ, 0x181f ;  /* 0x0000181fff0b7424 */ /* 0x000fe200078e00ff */
[----:B------:R-:W0:Y:S01]  /*2fe20*/  LDC R27, c[0x0][0x2f4] ;  /* 0x0000bd00ff1b7b82 */ /* 0x000e220000000800 */
[----:B------:R-:W-:Y:S01]  /*2fe30*/  IMAD.MOV.U32 R15, RZ, RZ, -0x1 ;  /* 0xffffffffff0f7424 */ /* 0x000fe200078e00ff */
[----:B------:R-:W-:Y:S01]  /*2fe40*/  LOP3.LUT R26, R33, 0x80, RZ, 0xfc, !PT ;  /* 0x00000080211a7812 */ /* 0x000fe200078efcff */
[----:B------:R-:W-:-:S07]  /*2fe50*/  IMAD.MOV.U32 R5, RZ, RZ, R14 ;  /* 0x000000ffff057224 */ /* 0x000fce00078e000e */
[----:B0-----:R-:W-:Y:S05]  /*2fe60*/  WARPSYNC.COLLECTIVE R15, `(.L_x_3498) ;  /* 0x000000000f087348 */ /* 0x001fea0003c00000 */
[----:B------:R1:W2:Y:S02]  /*2fe70*/  SHFL.IDX P6, R14, R13, R12, R11 ;  /* 0x0000000c0d0e7389 */ /* 0x0002a400000c000b */
[----:B012---:R-:W-:Y:S01]  /*2fe80*/  ENDCOLLECTIVE ;  /* 0x000000000000791b */ /* 0x007fe20003800000 */
.L_x_3498:
[----:B------:R-:W-:Y:S01]  /*2fe90*/  IMAD.MOV.U32 R13, RZ, RZ, R2 ;  /* 0x000000ffff0d7224 */ /* 0x000fe200078e0002 */
[----:B------:R-:W-:Y:S02]  /*2fea0*/  MOV R12, 0x1 ;  /* 0x00000001000c7802 */ /* 0x000fe40000000f00 */
[----:B------:R-:W-:Y:S01]  /*2feb0*/  ISETP.GE.AND P1, PT, R33, R27, PT ;  /* 0x0000001b2100720c */ /* 0x000fe20003f26270 */
[----:B------:R-:W-:-:S03]  /*2fec0*/  IMAD.MOV.U32 R8, RZ, RZ, R14 ;  /* 0x000000ffff087224 */ /* 0x000fc600078e000e */
[----:B------:R-:W-:-:S13]  /*2fed0*/  ISETP.LT.OR P2, PT, R7, 0x1, P1 ;  /* 0x000000010700780c */ /* 0x000fda0000f41670 */
[----:B------:R-:W-:Y:S05]  /*2fee0*/  WARPSYNC.COLLECTIVE R15, `(.L_x_3499) ;  /* 0x000000000f087348 */ /* 0x000fea0003c00000 */
[----:B------:R0:W1:Y:S02]  /*2fef0*/  SHFL.IDX P6, R14, R13, R12, R11 ;  /* 0x0000000c0d0e7389 */ /* 0x00006400000c000b */
[----:B01----:R-:W-:Y:S01]  /*2ff00*/  ENDCOLLECTIVE ;  /* 0x000000000000791b */ /* 0x003fe20003800000 */
.L_x_3499:
[----:B------:R-:W-:-:S05]  /*2ff10*/  IADD3 R8, P0, R33, R8, RZ ;  /* 0x0000000821087210 */ /* 0x000fca0007f1e0ff */
[----:B------:R-:W-:Y:S01]  /*2ff20*/  IMAD.X R9, RZ, RZ, R5, P0 ;  /* 0x000000ffff097224 */ /* 0x000fe200000e0605 */
[----:B------:R-:W-:Y:S01]  /*2ff30*/  ISETP.GE.AND P0, PT, R26, R27, PT ;  /* 0x0000001b1a00720c */ /* 0x000fe20003f06270 */
[----:B------:R-:W-:Y:S01]  /*2ff40*/  IMAD.IADD R5, R22, 0x1, R10 ;  /* 0x0000000116057824 */ /* 0x000fe200078e020a */
[----:B------:R-:W5:Y:S01]  /*2ff50*/  LDL.LU R26, [R1] ;  /* 0x00000000011a7983 */ /* 0x000f620000300800 */
[C---:B------:R-:W-:Y:S01]  /*2ff60*/  ISETP.GE.AND P3, PT, R7.reuse, 0x11, PT ;  /* 0x000000110700780c */ /* 0x040fe20003f66270 */
[----:B------:R-:W-:Y:S02]  /*2ff70*/  IMAD.MOV.U32 R13, RZ, RZ, R0 ;  /* 0x000000ffff0d7224 */ /* 0x000fe400078e0000 */
[----:B------:R-:W-:Y:S01]  /*2ff80*/  @!PT LDS RZ, [RZ] ;  /* 0x00000000fffff984 */ /* 0x000fe20000000800 */
[----:B------:R-:W-:Y:S01]  /*2ff90*/  @!PT LDS RZ, [RZ] ;  /* 0x00000000fffff984 */ /* 0x000fe20000000800 */
[----:B------:R-:W-:Y:S01]  /*2ffa0*/  @!PT LDS RZ, [RZ] ;  /* 0x00000000fffff984 */ /* 0x000fe20000000800 */
[----:B------:R-:W-:Y:S01]  /*2ffb0*/  LDGSTS.E.BYPASS.LTC128B.128 [R5+0x10400], desc[UR36][R8.64], !P2 ;  /* 0x1040000008057fae */ /* 0x000fe2000d101d64 */
[C---:B------:R-:W-:Y:S02]  /*2ffc0*/  ISETP.LT.OR P2, PT, R7.reuse, 0x1, P0 ;  /* 0x000000010700780c */ /* 0x040fe40000741670 */
[----:B------:R-:W-:-:S02]  /*2ffd0*/  ISETP.GE.AND P5, PT, R7, 0x31, PT ;  /* 0x000000310700780c */ /* 0x000fc40003fa6270 */
[----:B------:R-:W-:-:S09]  /*2ffe0*/  ISETP.GE.AND P4, PT, R7, 0x41, PT ;  /* 0x000000410700780c */ /* 0x000fd20003f86270 */
[----:B------:R0:W-:Y:S02]  /*2fff0*/  LDGSTS.E.BYPASS.LTC128B.128 [R5+0x14400], desc[UR36][R8.64+0x80], !P2 ;  /* 0x1440008008057fae */ /* 0x0001e4000d101d64 */
[----:B0-----:R-:W-:-:S07]  /*30000*/  IMAD.MOV.U32 R9, RZ, RZ, R14 ;  /* 0x000000ffff097224 */ /* 0x001fce00078e000e */
[----:B-----5:R-:W-:Y:S05]  /*30010*/  WARPSYNC.COLLECTIVE R15, `(.L_x_3500) ;  /* 0x000000000f087348 */ /* 0x020fea0003c00000 */
[----:B------:R0:W1:Y:S02]  /*30020*/  SHFL.IDX P6, R14, R13, R12, R11 ;  /* 0x0000000c0d0e7389 */ /* 0x00006400000c000b */
[----:B01---5:R-:W-:Y:S01]  /*30030*/  ENDCOLLECTIVE ;  /* 0x000000000000791b */ /* 0x023fe20003800000 */
.L_x_3500:
[----:B------:R-:W-:Y:S02]  /*30040*/  IMAD.MOV.U32 R13, RZ, RZ, R2 ;  /* 0x000000ffff0d7224 */ /* 0x000fe400078e0002 */
[----:B------:R-:W-:Y:S02]  /*30050*/  IMAD.MOV.U32 R12, RZ, RZ, 0x2 ;  /* 0x00000002ff0c7424 */ /* 0x000fe400078e00ff */
[----:B------:R-:W-:-:S07]  /*30060*/  IMAD.MOV.U32 R8, RZ, RZ, R14 ;  /* 0x000000ffff087224 */ /* 0x000fce00078e000e */
[----:B------:R-:W-:Y:S05]  /*30070*/  WARPSYNC.COLLECTIVE R15, `(.L_x_3501) ;  /* 0x000000000f087348 */ /* 0x000fea0003c00000 */
[----:B------:R0:W1:Y:S02]  /*30080*/  SHFL.IDX P6, R14, R13, R12, R11 ;  /* 0x0000000c0d0e7389 */ /* 0x00006400000c000b */
[----:B01----:R-:W-:Y:S01]  /*30090*/  ENDCOLLECTIVE ;  /* 0x000000000000791b */ /* 0x003fe20003800000 */
.L_x_3501:
        /* <DEDUP_REMOVED lines=14> */
.L_x_3502:
[----:B------:R-:W-:Y:S02]  /*30180*/  IMAD.MOV.U32 R13, RZ, RZ, R2 ;  /* 0x000000ffff0d7224 */ /* 0x000fe400078e0002 */
[----:B------:R-:W-:Y:S02]  /*30190*/  IMAD.MOV.U32 R12, RZ, RZ, 0x3 ;  /* 0x00000003ff0c7424 */ /* 0x000fe400078e00ff */
[----:B------:R-:W-:-:S07]  /*301a0*/  IMAD.MOV.U32 R8, RZ, RZ, R14 ;  /* 0x000000ffff087224 */ /* 0x000fce00078e000e */
[----:B------:R-:W-:Y:S05]  /*301b0*/  WARPSYNC.COLLECTIVE R15, `(.L_x_3503) ;  /* 0x000000000f087348 */ /* 0x000fea0003c00000 */
[----:B------:R0:W1:Y:S02]  /*301c0*/  SHFL.IDX P6, R14, R13, R12, R11 ;  /* 0x0000000c0d0e7389 */ /* 0x00006400000c000b */
[----:B01----:R-:W-:Y:S01]  /*301d0*/  ENDCOLLECTIVE ;  /* 0x000000000000791b */ /* 0x003fe20003800000 */
.L_x_3503:
[----:B------:R-:W-:-:S05]  /*301e0*/  IADD3 R8, P2, R33, R8, RZ ;  /* 0x0000000821087210 */ /* 0x000fca0007f5e0ff */
[----:B------:R-:W-:Y:S01]  /*301f0*/  IMAD.X R9, RZ, RZ, R9, P2 ;  /* 0x000000ffff097224 */ /* 0x000fe200010e0609 */
[----:B------:R-:W-:Y:S02]  /*30200*/  ISETP.LT.OR P2, PT, R7, 0x21, P1 ;  /* 0x000000210700780c */ /* 0x000fe40000f41670 */
[----:B------:R-:W-:-:S11]  /*30210*/  MOV R13, R0 ;  /* 0x00000000000d7202 */ /* 0x000fd60000000f00 */
        /* <DEDUP_REMOVED lines=10> */
.L_x_3504:
[----:B------:R-:W-:Y:S02]  /*302c0*/  IMAD.MOV.U32 R13, RZ, RZ, R2 ;  /* 0x000000ffff0d7224 */ /* 0x000fe400078e0002 */
[----:B------:R-:W-:Y:S02]  /*302d0*/  IMAD.MOV.U32 R12, RZ, RZ, 0x4 ;  /* 0x00000004ff0c7424 */ /* 0x000fe400078e00ff */
[----:B------:R-:W-:-:S07]  /*302e0*/  IMAD.MOV.U32 R8, RZ, RZ, R14 ;  /* 0x000000ffff087224 */ /* 0x000fce00078e000e */
[----:B------:R-:W-:Y:S05]  /*302f0*/  WARPSYNC.COLLECTIVE R15, `(.L_x_3505) ;  /* 0x000000000f087348 */ /* 0x000fea0003c00000 */
[----:B------:R0:W1:Y:S02]  /*30300*/  SHFL.IDX P6, R14, R13, R12, R11 ;  /* 0x0000000c0d0e7389 */ /* 0x00006400000c000b */
[----:B01----:R-:W-:Y:S01]  /*30310*/  ENDCOLLECTIVE ;  /* 0x000000000000791b */ /* 0x003fe20003800000 */
.L_x_3505:
        /* <DEDUP_REMOVED lines=14> */
.L_x_3506:
[----:B------:R-:W-:Y:S02]  /*30400*/  IMAD.MOV.U32 R13, RZ, RZ, R2 ;  /* 0x000000ffff0d7224 */ /* 0x000fe400078e0002 */
[----:B------:R-:W-:Y:S01]  /*30410*/  IMAD.MOV.U32 R12, RZ, RZ, 0x5 ;  /* 0x00000005ff0c7424 */ /* 0x000fe200078e00ff */
[----:B------:R-:W-:-:S07]  /*30420*/  MOV R8, R14 ;  /* 0x0000000e00087202 */ /* 0x000fce0000000f00 */
[----:B------:R-:W-:Y:S05]  /*30430*/  WARPSYNC.COLLECTIVE R15, `(.L_x_3507) ;  /* 0x000000000f087348 */ /* 0x000fea0003c00000 */
[----:B------:R0:W1:Y:S02]  /*30440*/  SHFL.IDX P6, R14, R13, R12, R11 ;  /* 0x0000000c0d0e7389 */ /* 0x00006400000c000b */
[----:B01----:R-:W-:Y:S01]  /*30450*/  ENDCOLLECTIVE ;  /* 0x000000000000791b */ /* 0x003fe20003800000 */
.L_x_3507:
[----:B------:R-:W-:-:S05]  /*30460*/  IADD3 R8, P2, R33, R8, RZ ;  /* 0x0000000821087210 */ /* 0x000fca0007f5e0ff */
[----:B------:R-:W-:Y:S01]  /*30470*/  IMAD.X R9, RZ, RZ, R9, P2 ;  /* 0x000000ffff097224 */ /* 0x000fe200010e0609 */
[----:B------:R-:W-:Y:S01]  /*30480*/  ISETP.LT.OR P2, PT, R7, 0x41, P1 ;  /* 0x000000410700780c */ /* 0x000fe20000f41670 */
[----:B------:R-:W-:Y:S01]  /*30490*/  IMAD.MOV.U32 R13, RZ, RZ, R0 ;  /* 0x000000ffff0d7224 */ /* 0x000fe200078e0000 */
[----:B------:R-:W-:-:S04]  /*304a0*/  LOP3.LUT R26, R26, 0xffffffef, RZ, 0xc0, !PT ;  /* 0xffffffef1a1a7812 */ /* 0x000fc800078ec0ff */
[----:B------:R-:W-:-:S07]  /*304b0*/  @P3 LOP3.LUT R26, R26, 0x10, RZ, 0xfc, !PT ;  /* 0x000000101a1a3812 */ /* 0x000fce00078efcff */
[----:B------:R-:W-:Y:S01]  /*304c0*/  @!PT LDS RZ, [RZ] ;  /* 0x00000000fffff984 */ /* 0x000fe20000000800 */
[----:B------:R-:W-:Y:S01]  /*304d0*/  @!PT LDS RZ, [RZ] ;  /* 0x00000000fffff984 */ /* 0x000fe20000000800 */
[----:B------:R-:W-:Y:S01]  /*304e0*/  @!PT LDS RZ, [RZ] ;  /* 0x00000000fffff984 */ /* 0x000fe20000000800 */
[----:B------:R-:W-:Y:S01]  /*304f0*/  LDGSTS.E.BYPASS.LTC128B.128 [R5+0x12400], desc[UR36][R8.64], !P2 ;  /* 0x1240000008057fae */ /* 0x000fe2000d101d64 */
[C---:B------:R-:W-:Y:S02]  /*30500*/  ISETP.LT.OR P2, PT, R7.reuse, 0x41, P0 ;  /* 0x000000410700780c */ /* 0x040fe40000741670 */
[----:B------:R-:W-:Y:S02]  /*30510*/  LOP3.LUT R26, R26, 0xfffffff7, RZ, 0xc0, !PT ;  /* 0xfffffff71a1a7812 */ /* 0x000fe400078ec0ff */
[----:B------:R-:W-:-:S09]  /*30520*/  ISETP.GE.AND P3, PT, R7, 0x51, PT ;  /* 0x000000510700780c */ /* 0x000fd20003f66270 */
[----:B------:R0:W-:Y:S02]  /*30530*/  LDGSTS.E.BYPASS.LTC128B.128 [R5+0x16400], desc[UR36][R8.64+0x80], !P2 ;  /* 0x1640008008057fae */ /* 0x0001e4000d101d64 */
[----:B0-----:R-:W-:-:S07]  /*30540*/  IMAD.MOV.U32 R9, RZ, RZ, R14 ;  /* 0x000000ffff097224 */ /* 0x001fce00078e000e */
[----:B------:R-:W-:Y:S05]  /*30550*/  WARPSYNC.COLLECTIVE R15, `(.L_x_3508) ;  /* 0x000000000f087348 */ /* 0x000fea0003c00000 */
[----:B------:R0:W1:Y:S02]  /*30560*/  SHFL.IDX P6, R14, R13, R12, R11 ;  /* 0x0000000c0d0e7389 */ /* 0x00006400000c000b */
[----:B01----:R-:W-:Y:S01]  /*30570*/  ENDCOLLECTIVE ;  /* 0x000000000000791b */ /* 0x003fe20003800000 */
.L_x_3508:
[----:B------:R-:W-:Y:S02]  /*30580*/  IMAD.MOV.U32 R13, RZ, RZ, R2 ;  /* 0x000000ffff0d7224 */ /* 0x000fe400078e0002 */
[----:B------:R-:W-:Y:S02]  /*30590*/  IMAD.MOV.U32 R12, RZ, RZ, 0x6 ;  /* 0x00000006ff0c7424 */ /* 0x000fe400078e00ff */
[----:B------:R-:W-:-:S07]  /*305a0*/  IMAD.MOV.U32 R8, RZ, RZ, R14 ;  /* 0x000000ffff087224 */ /* 0x000fce00078e000e */
[----:B------:R-:W-:Y:S05]  /*305b0*/  WARPSYNC.COLLECTIVE R15, `(.L_x_3509) ;  /* 0x000000000f087348 */ /* 0x000fea0003c00000 */
[----:B------:R0:W1:Y:S02]  /*305c0*/  SHFL.IDX P6, R14, R13, R12, R11 ;  /* 0x0000000c0d0e7389 */ /* 0x00006400000c000b */
[----:B01----:R-:W-:Y:S01]  /*305d0*/  ENDCOLLECTIVE ;  /* 0x000000000000791b */ /* 0x003fe20003800000 */
.L_x_3509:
[----:B------:R-:W-:-:S04]  /*305e0*/  IADD3 R8, P2, R33, R8, RZ ;  /* 0x0000000821087210 */ /* 0x000fc80007f5e0ff */
[----:B------:R-:W-:Y:S02]  /*305f0*/  IADD3.X R9, RZ, R9, RZ, P2, !PT ;  /* 0x00000009ff097210 */ /* 0x000fe400017fe4ff */
        /* <DEDUP_REMOVED lines=12> */
.L_x_3510:
[----:B------:R-:W-:Y:S01]  /*306c0*/  MOV R13, R2 ;  /* 0x00000002000d7202 */ /* 0x000fe20000000f00 */
[----:B------:R-:W-:Y:S02]  /*306d0*/  IMAD.MOV.U32 R12, RZ, RZ, 0x7 ;  /* 0x00000007ff0c7424 */ /* 0x000fe400078e00ff */
[----:B------:R-:W-:-:S07]  /*306e0*/  IMAD.MOV.U32 R8, RZ, RZ, R14 ;  /* 0x000000ffff087224 */ /* 0x000fce00078e000e */
[----:B------:R-:W-:Y:S05]  /*306f0*/  WARPSYNC.COLLECTIVE R15, `(.L_x_3511) ;  /* 0x000000000f087348 */ /* 0x000fea0003c00000 */
[----:B------:R0:W1:Y:S02]  /*30700*/  SHFL.IDX P6, R14, R13, R12, R11 ;  /* 0x0000000c0d0e7389 */ /* 0x00006400000c000b */
[----:B01----:R-:W-:Y:S01]  /*30710*/  ENDCOLLECTIVE ;  /* 0x000000000000791b */ /* 0x003fe20003800000 */
.L_x_3511:
        /* <DEDUP_REMOVED lines=13> */
.L_x_3512:
[----:B------:R-:W-:Y:S01]  /*307f0*/  @!PT LDS RZ, [RZ] ;  /* 0x00000000fffff984 */ /* 0x000fe20000000800 */
[----:B------:R-:W-:Y:S01]  /*30800*/  @!PT LDS RZ, [RZ] ;  /* 0x00000000fffff984 */ /* 0x000fe20000000800 */
[----:B------:R-:W-:Y:S01]  /*30810*/  @!PT LDS RZ, [RZ] ;  /* 0x00000000fffff984 */ /* 0x000fe20000000800 */
[----:B------:R2:W-:Y:S01]  /*30820*/  LDGSTS.E.BYPASS.LTC128B.128 [R5+0x17400], desc[UR36][R8.64+0x80], !P2 ;  /* 0x1740008008057fae */ /* 0x0005e2000d101d64 */
[C---:B------:R-:W-:Y:S02]  /*30830*/  ISETP.GE.AND P2, PT, R7.reuse, 0x21, PT ;  /* 0x000000210700780c */ /* 0x040fe40003f46270 */
[----:B------:R-:W-:Y:S01]  /*30840*/  ISETP.GE.AND P6, PT, R7, 0x71, PT ;  /* 0x000000710700780c */ /* 0x000fe20003fc6270 */
[----:B------:R-:W-:-:S10]  /*30850*/  IMAD.MOV.U32 R0, RZ, RZ, R14 ;  /* 0x000000ffff007224 */ /* 0x000fd400078e000e */
[----:B------:R-:W-:Y:S02]  /*30860*/  @P2 LOP3.LUT R26, R26, 0x8, RZ, 0xfc, !PT ;  /* 0x000000081a1a2812 */ /* 0x000fe400078efcff */
[----:B------:R-:W-:Y:S02]  /*30870*/  ISETP.GE.AND P2, PT, R7, 0x61, PT ;  /* 0x000000610700780c */ /* 0x000fe40003f46270 */
[----:B------:R-:W-:-:S04]  /*30880*/  LOP3.LUT R26, R26, 0xffffffbf, RZ, 0xc0, !PT ;  /* 0xffffffbf1a1a7812 */ /* 0x000fc800078ec0ff */
[----:B------:R-:W-:-:S05]  /*30890*/  @P6 LOP3.LUT R26, R26, 0x40, RZ, 0xfc, !PT ;  /* 0x000000401a1a6812 */ /* 0x000fca00078efcff */
[----:B------:R2:W-:Y:S01]  /*308a0*/  STL [R1], R26 ;  /* 0x0000001a01007387 */ /* 0x0005e20000100800 */
[----:B------:R-:W-:Y:S05]  /*308b0*/  BRA `(.L_x_3513) ;  /* 0xffffff5800f47947 */ /* 0x000fea000383ffff */
.L_x_3230:
[----:B---3--:R3:W4:Y:S02]  /*308c0*/  SYNCS.PHASECHK.TRANS64.TRYWAIT P0, [R6+URZ+0x38840], R25 ;  /* 0x03884019060075a7 */ /* 0x008724000800017f */
[----:B----4-:R-:W-:Y:S05]  /*308d0*/  @!P0 NANOSLEEP.SYNCS 0x989680 ;  /* 0x009896800000895d */ /* 0x010fea0003900000 */
[----:B------:R-:W4:Y:S02]  /*308e0*/  @!P0 SYNCS.PHASECHK.TRANS64 P0, [R6+URZ+0x38840], R25 ;  /* 0x03884019060085a7 */ /* 0x000f24000800007f */
[----:B----4-:R-:W-:Y:S05]  /*308f0*/  @!P0 BRA `(.L_x_3230) ;  /* 0xfffffffc00f08947 */ /* 0x010fea000383ffff */
[----:B------:R-:W-:Y:S05]  /*30900*/  BRA `(.L_x_3514) ;  /* 0xffffff5c00507947 */ /* 0x000fea000383ffff */
.L_x_3231:
[----:B------:R-:W-:Y:S01]  /*30910*/  BSSY B0, `(.L_x_3515) ;  /* 0x0000008000007945 */ /* 0x000fe20003800000 */
[----:B------:R-:W-:Y:S01]  /*30920*/  IMAD.MOV.U32 R13, RZ, RZ, R0 ;  /* 0x000000ffff0d7224 */ /* 0x000fe200078e0000 */
[----:B------:R-:W-:Y:S01]  /*30930*/  MOV R11, 0x181f ;  /* 0x0000181f000b7802 */ /* 0x000fe20000000f00 */
[----:B------:R-:W-:Y:S02]  /*30940*/  IMAD.MOV.U32 R12, RZ, RZ, RZ ;  /* 0x000000ffff0c7224 */ /* 0x000fe400078e00ff */
[----:B------:R-:W-:-:S07]  /*30950*/  IMAD.MOV.U32 R15, RZ, RZ, -0x1 ;  /* 0xffffffffff0f7424 */ /* 0x000fce00078e00ff */
[----:B--23-5:R-:W-:Y:S05]  /*30960*/  WARPSYNC.COLLECTIVE R15, `(.L_x_3516) ;  /* 0x000000000f087348 */ /* 0x02cfea0003c00000 */
[----:B------:R0:W1:Y:S02]  /*30970*/  SHFL.IDX P6, R14, R13, R12, R11 ;  /* 0x0000000c0d0e7389 */ /* 0x00006400000c000b */
[----:B0123-5:R-:W-:Y:S01]  /*30980*/  ENDCOLLECTIVE ;  /* 0x000000000000791b */ /* 0x02ffe20003800000 */
.L_x_3516:
[----:B------:R-:W-:Y:S05]  /*30990*/  BSYNC B0 ;  /* 0x0000000000007941 */ /* 0x000fea0003800000 */
.L_x_3515:
        /* <DEDUP_REMOVED lines=8> */
.L_x_3517:
        /* <DEDUP_REMOVED lines=18> */
.L_x_3518:
[----:B------:R-:W-:Y:S02]  /*30b40*/  IMAD.MOV.U32 R13, RZ, RZ, R4 ;  /* 0x000000ffff0d7224 */ /* 0x000fe400078e0004 */
[----:B------:R-:W-:-:S07]  /*30b50*/  IMAD.MOV.U32 R2, RZ, RZ, R14 ;  /* 0x000000ffff027224 */ /* 0x000fce00078e000e */
[----:B------:R-:W-:Y:S05]  /*30b60*/  WARPSYNC.COLLECTIVE R15, `(.L_x_3519) ;  /* 0x000000000f087348 */ /* 0x000fea0003c00000 */
[----:B------:R0:W1:Y:S02]  /*30b70*/  SHFL.IDX P6, R14, R13, R12, R11 ;  /* 0x0000000c0d0e7389 */ /* 0x00006400000c000b */
[----:B01----:R-:W-:Y:S01]  /*30b80*/  ENDCOLLECTIVE ;  /* 0x000000000000791b */ /* 0x003fe20003800000 */
.L_x_3519:
[----:B------:R-:W-:Y:S02]  /*30b90*/  IMAD.MOV.U32 R13, RZ, RZ, R0 ;  /* 0x000000ffff0d7224 */ /* 0x000fe400078e0000 */
[----:B------:R-:W-:Y:S01]  /*30ba0*/  IMAD.MOV.U32 R12, RZ, RZ, 0x2 ;  /* 0x00000002ff0c7424 */ /* 0x000fe200078e00ff */
[----:B------:R-:W-:Y:S01]  /*30bb0*/  LOP3.LUT P6, RZ, R10, 0x10, RZ, 0xc0, !PT ;  /* 0x000000100aff7812 */ /* 0x000fe200078cc0ff */
[----:B------:R-:W-:-:S12]  /*30bc0*/  IMAD.MOV.U32 R3, RZ, RZ, R14 ;  /* 0x000000ffff037224 */ /* 0x000fd800078e000e */
[----:B------:R-:W-:-:S04]  /*30bd0*/  @P6 IADD3 R3, P0, R33, R3, RZ ;  /* 0x0000000321036210 */ /* 0x000fc80007f1e0ff */
[----:B------:R-:W-:Y:S02]  /*30be0*/  @P6 IADD3.X R2, RZ, R2, RZ, P0, !PT ;  /* 0x00000002ff026210 */ /* 0x000fe400007fe4ff */
[----:B------:R-:W-:Y:S02]  /*30bf0*/  ISETP.GE.AND P0, PT, R33, R7, PT ;  /* 0x000000072100720c */ /* 0x000fe40003f06270 */
        /* <DEDUP_REMOVED lines=11> */
.L_x_3520:
[----:B------:R-:W-:Y:S02]  /*30cb0*/  IMAD.MOV.U32 R13, RZ, RZ, R4 ;  /* 0x000000ffff0d7224 */ /* 0x000fe400078e0004 */
[----:B------:R-:W-:-:S07]  /*30cc0*/  IMAD.MOV.U32 R2, RZ, RZ, R14 ;  /* 0x000000ffff027224 */ /* 0x000fce00078e000e */
[----:B------:R-:W-:Y:S05]  /*30cd0*/  WARPSYNC.COLLECTIVE R15, `(.L_x_3521) ;  /* 0x000000000f087348 */ /* 0x000fea0003c00000 */
[----:B------:R0:W1:Y:S02]  /*30ce0*/  SHFL.IDX P6, R14, R13, R12, R11 ;  /* 0x0000000c0d0e7389 */ /* 0x00006400000c000b */
[----:B01----:R-:W-:Y:S01]  /*30cf0*/  ENDCOLLECTIVE ;  /* 0x000000000000791b */ /* 0x003fe20003800000 */
.L_x_3521:
        /* <DEDUP_REMOVED lines=18> */
.L_x_3522:
[----:B------:R-:W-:Y:S02]  /*30e20*/  IMAD.MOV.U32 R13, RZ, RZ, R4 ;  /* 0x000000ffff0d7224 */ /* 0x000fe400078e0004 */
[----:B------:R-:W-:-:S07]  /*30e30*/  IMAD.MOV.U32 R2, RZ, RZ, R14 ;  /* 0x000000ffff027224 */ /* 0x000fce00078e000e */
[----:B------:R-:W-:Y:S05]  /*30e40*/  WARPSYNC.COLLECTIVE R15, `(.L_x_3523) ;  /* 0x000000000f087348 */ /* 0x000fea0003c00000 */
[----:B------:R0:W1:Y:S02]  /*30e50*/  SHFL.IDX P6, R14, R13, R12, R11 ;  /* 0x0000000c0d0e7389 */ /* 0x00006400000c000b */
[----:B01----:R-:W-:Y:S01]  /*30e60*/  ENDCOLLECTIVE ;  /* 0x000000000000791b */ /* 0x003fe20003800000 */
.L_x_3523:
[----:B------:R-:W-:Y:S01]  /*30e70*/  IMAD.MOV.U32 R13, RZ, RZ, R0 ;  /* 0x000000ffff0d7224 */ /* 0x000fe200078e0000 */
[----:B------:R-:W-:Y:S01]  /*30e80*/  MOV R12, 0x4 ;  /* 0x00000004000c7802 */ /* 0x000fe20000000f00 */
        /* <DEDUP_REMOVED lines=14> */
.L_x_3524:
        /* <DEDUP_REMOVED lines=10> */
.L_x_3525:
[----:B------:R-:W-:Y:S02]  /*31010*/  IMAD.MOV.U32 R13, RZ, RZ, R0 ;  /* 0x000000ffff0d7224 */ /* 0x000fe400078e0000 */
[----:B------:R-:W-:Y:S02]  /*31020*/  IMAD.MOV.U32 R12, RZ, RZ, 0x5 ;  /* 0x00000005ff0c7424 */ /* 0x000fe400078e00ff */
[----:B------:R-:W-:-:S07]  /*31030*/  IMAD.MOV.U32 R3, RZ, RZ, R14 ;  /* 0x000000ffff037224 */ /* 0x000fce00078e000e */
[----:B------:R-:W-:Y:S05]  /*31040*/  WARPSYNC.COLLECTIVE R15, `(.L_x_3526) ;  /* 0x000000000f087348 */ /* 0x000fea0003c00000 */
[----:B------:R0:W1:Y:S02]  /*31050*/  SHFL.IDX P6, R14, R13, R12, R11 ;  /* 0x0000000c0d0e7389 */ /* 0x00006400000c000b */
[----:B01----:R-:W-:Y:S01]  /*31060*/  ENDCOLLECTIVE ;  /* 0x000000000000791b */ /* 0x003fe20003800000 */
.L_x_3526:
        /* <DEDUP_REMOVED lines=15> */
.L_x_3527:
[----:B------:R-:W-:Y:S02]  /*31160*/  IMAD.MOV.U32 R13, RZ, RZ, R0 ;  /* 0x000000ffff0d7224 */ /* 0x000fe400078e0000 */
[----:B------:R-:W-:Y:S02]  /*31170*/  IMAD.MOV.U32 R12, RZ, RZ, 0x6 ;  /* 0x00000006ff0c7424 */ /* 0x000fe400078e00ff */
[----:B------:R-:W-:-:S07]  /*31180*/  IMAD.MOV.U32 R3, RZ, RZ, R14 ;  /* 0x000000ffff037224 */ /* 0x000fce00078e000e */
[----:B------:R-:W-:Y:S05]  /*31190*/  WARPSYNC.COLLECTIVE R15, `(.L_x_3528) ;  /* 0x000000000f087348 */ /* 0x000fea0003c00000 */
[----:B------:R0:W1:Y:S02]  /*311a0*/  SHFL.IDX P6, R14, R13, R12, R11 ;  /* 0x0000000c0d0e7389 */ /* 0x00006400000c000b */
[----:B01----:R-:W-:Y:S01]  /*311b0*/  ENDCOLLECTIVE ;  /* 0x000000000000791b */ /* 0x003fe20003800000 */
.L_x_3528:
[----:B------:R-:W-:-:S05]  /*311c0*/  @P3 IADD3 R3, P0, R33, R3, RZ ;  /* 0x0000000321033210 */ /* 0x000fca0007f1e0ff */
[----:B------:R-:W-:-:S05]  /*311d0*/  @P3 IMAD.X R2, RZ, RZ, R2, P0 ;  /* 0x000000ffff023224 */ /* 0x000fca00000e0602 */
[----:B------:R-:W-:Y:S02]  /*311e0*/  @P3 LOP3.LUT R3, R3, R2, RZ, 0x3c, !PT ;  /* 0x0000000203033212 */ /* 0x000fe400078e3cff */
[----:B------:R-:W-:Y:S02]  /*311f0*/  MOV R13, R4 ;  /* 0x00000004000d7202 */ /* 0x000fe40000000f00 */
        /* <DEDUP_REMOVED lines=11> */
.L_x_3529:
[----:B------:R-:W-:Y:S02]  /*312b0*/  IMAD.MOV.U32 R13, RZ, RZ, R0 ;  /* 0x000000ffff0d7224 */ /* 0x000fe400078e0000 */
[----:B------:R-:W-:Y:S02]  /*312c0*/  IMAD.MOV.U32 R12, RZ, RZ, 0x7 ;  /* 0x00000007ff0c7424 */ /* 0x000fe400078e00ff */
[----:B------:R-:W-:-:S07]  /*312d0*/  IMAD.MOV.U32 R3, RZ, RZ, R14 ;  /* 0x000000ffff037224 */ /* 0x000fce00078e000e */
[----:B------:R-:W-:Y:S05]  /*312e0*/  WARPSYNC.COLLECTIVE R15, `(.L_x_3530) ;  /* 0x000000000f087348 */ /* 0x000fea0003c00000 */
[----:B------:R0:W1:Y:S02]  /*312f0*/  SHFL.IDX P6, R14, R13, R12, R11 ;  /* 0x0000000c0d0e7389 */ /* 0x00006400000c000b */
[----:B01----:R-:W-:Y:S01]  /*31300*/  ENDCOLLECTIVE ;  /* 0x000000000000791b */ /* 0x003fe20003800000 */
.L_x_3530:
        /* <DEDUP_REMOVED lines=10> */
.L_x_3531:
[----:B------:R-:W-:Y:S01]  /*313b0*/  @!PT LDS RZ, [RZ] ;  /* 0x00000000fffff984 */ /* 0x000fe20000000800 */
[----:B------:R-:W-:Y:S01]  /*313c0*/  @!PT LDS RZ, [RZ] ;  /* 0x00000000fffff984 */ /* 0x000fe20000000800 */
[----:B------:R-:W-:Y:S01]  /*313d0*/  @!PT LDS RZ, [RZ] ;  /* 0x00000000fffff984 */ /* 0x000fe20000000800 */
[----:B------:R0:W-:Y:S04]  /*313e0*/  @P2 LDGSTS.E.BYPASS.LTC128B.128 [R5+0x2b400], desc[UR36][R2.64], !P5 ;  /* 0x2b40000002052fae */ /* 0x0001e8000e901d64 */
[----:B------:R0:W-:Y:S01]  /*313f0*/  @P2 LDGSTS.E.BYPASS.LTC128B.128 [R5+0x2f400], desc[UR36][R2.64+0x80], !P1 ;  /* 0x2f40008002052fae */ /* 0x0001e2000c901d64 */
[----:B------:R-:W-:Y:S01]  /*31400*/  MOV R4, R14 ;  /* 0x0000000e00047202 */ /* 0x000fe20000000f00 */
[----:B------:R-:W-:Y:S06]  /*31410*/  BRA `(.L_x_3532) ;  /* 0xffffff5800347947 */ /* 0x000fec000383ffff */
.L_x_3236:
[----:B------:R-:W-:Y:S02]  /*31420*/  IMAD.MOV.U32 R13, RZ, RZ, R4 ;  /* 0x000000ffff0d7224 */ /* 0x000fe400078e0004 */
[----:B------:R-:W-:Y:S02]  /*31430*/  IMAD.MOV.U32 R12, RZ, RZ, RZ ;  /* 0x000000ffff0c7224 */ /* 0x000fe400078e00ff */
[----:B------:R-:W-:Y:S02]  /*31440*/  IMAD.MOV.U32 R11, RZ, RZ, 0x181f ;  /* 0x0000181fff0b7424 */ /* 0x000fe400078e00ff */
[----:B------:R-:W-:Y:S02]  /*31450*/  IMAD.MOV.U32 R15, RZ, RZ, -0x1 ;  /* 0xffffffffff0f7424 */ /* 0x000fe400078e00ff */
[----:B-----5:R-:W-:Y:S02]  /*31460*/  IMAD R5, R10, R7, RZ ;  /* 0x000000070a057224 */ /* 0x020fe400078e02ff */
[----:B------:R-:W-:-:S07]  /*31470*/  IMAD R17, R17, 0x80, R9 ;  /* 0x0000008011117824 */ /* 0x000fce00078e0209 */
[----:B------:R-:W-:Y:S05]  /*31480*/  WARPSYNC.COLLECTIVE R15, `(.L_x_3533) ;  /* 0x000000000f087348 */ /* 0x000fea0003c00000 */
[----:B------:R0:W1:Y:S02]  /*31490*/  SHFL.IDX P6, R14, R13, R12, R11 ;  /* 0x0000000c0d0e7389 */ /* 0x00006400000c000b */
[----:B01----:R-:W-:Y:S01]  /*314a0*/  ENDCOLLECTIVE ;  /* 0x000000000000791b */ /* 0x003fe20003800000 */
.L_x_3533:
[C---:B------:R-:W-:Y:S01]  /*314b0*/  VIADD R6, R17.reuse, 0x60 ;  /* 0x0000006011067836 */ /* 0x040fe20000000000 */
[----:B------:R-:W-:Y:S01]  /*314c0*/  ISETP.GE.AND P3, PT, R17, R5, PT ;  /* 0x000000051100720c */ /* 0x000fe20003f66270 */
[----:B------:R-:W-:Y:S02]  /*314d0*/  IMAD.MOV.U32 R13, RZ, RZ, R0 ;  /* 0x000000ffff0d7224 */ /* 0x000fe400078e0000 */
[----:B------:R-:W-:-:S10]  /*314e0*/  IMAD.MOV.U32 R2, RZ, RZ, R14 ;  /* 0x000000ffff027224 */ /* 0x000fd400078e000e */
[----:B------:R-:W-:Y:S05]  /*314f0*/  WARPSYNC.COLLECTIVE R15, `(.L_x_3534) ;  /* 0x000000000f087348 */ /* 0x000fea0003c00000 */
[----:B------:R0:W1:Y:S02]  /*31500*/  SHFL.IDX P6, R14, R13, R12, R11 ;  /* 0x0000000c0d0e7389 */ /* 0x00006400000c000b */
[----:B01----:R-:W-:Y:S01]  /*31510*/  ENDCOLLECTIVE ;  /* 0x000000000000791b */ /* 0x003fe20003800000 */
.L_x_3534:
[----:B------:R-:W-:Y:S02]  /*31520*/  IMAD.MOV.U32 R13, RZ, RZ, R4 ;  /* 0x000000ffff0d7224 */ /* 0x000fe400078e0004 */
[----:B------:R-:W-:Y:S01]  /*31530*/  IMAD.MOV.U32 R12, RZ, RZ, 0x1 ;  /* 0x00000001ff0c7424 */ /* 0x000fe200078e00ff */
[----:B------:R-:W-:-:S07]  /*31540*/  MOV R3, R14 ;  /* 0x0000000e00037202 */ /* 0x000fce0000000f00 */
[----:B------:R-:W-:Y:S05]  /*31550*/  WARPSYNC.COLLECTIVE R15, `(.L_x_3535) ;  /* 0x000000000f087348 */ /* 0x000fea0003c00000 */
[----:B------:R0:W1:Y:S02]  /*31560*/  SHFL.IDX P6, R14, R13, R12, R11 ;  /* 0x0000000c0d0e7389 */ /* 0x00006400000c000b */
[----:B01----:R-:W-:Y:S01]  /*31570*/  ENDCOLLECTIVE ;  /* 0x000000000000791b */ /* 0x003fe20003800000 */
.L_x_3535:
        /* <DEDUP_REMOVED lines=17> */
.L_x_3536:
[----:B------:R-:W-:Y:S02]  /*31690*/  IMAD.MOV.U32 R13, RZ, RZ, R4 ;  /* 0x000000ffff0d7224 */ /* 0x000fe400078e0004 */
[----:B------:R-:W-:Y:S02]  /*316a0*/  IMAD.MOV.U32 R12, RZ, RZ, 0x2 ;  /* 0x00000002ff0c7424 */ /* 0x000fe400078e00ff */
[----:B------:R-:W-:-:S07]  /*316b0*/  IMAD.MOV.U32 R3, RZ, RZ, R14 ;  /* 0x000000ffff037224 */ /* 0x000fce00078e000e */
[----:B------:R-:W-:Y:S05]  /*316c0*/  WARPSYNC.COLLECTIVE R15, `(.L_x_3537) ;  /* 0x000000000f087348 */ /* 0x000fea0003c00000 */
[----:B------:R0:W1:Y:S02]  /*316d0*/  SHFL.IDX P6, R14, R13, R12, R11 ;  /* 0x0000000c0d0e7389 */ /* 0x00006400000c000b */
[----:B01----:R-:W-:Y:S01]  /*316e0*/  ENDCOLLECTIVE ;  /* 0x000000000000791b */ /* 0x003fe20003800000 */
.L_x_3537:
        /* <DEDUP_REMOVED lines=17> */
.L_x_3538:
[----:B------:R-:W-:Y:S02]  /*31800*/  IMAD.MOV.U32 R13, RZ, RZ, R4 ;  /* 0x000000ffff0d7224 */ /* 0x000fe400078e0004 */
[----:B------:R-:W-:Y:S02]  /*31810*/  IMAD.MOV.U32 R12, RZ, RZ, 0x3 ;  /* 0x00000003ff0c7424 */ /* 0x000fe400078e00ff */
[----:B------:R-:W-:-:S07]  /*31820*/  IMAD.MOV.U32 R3, RZ, RZ, R14 ;  /* 0x000000ffff037224 */ /* 0x000fce00078e000e */
[----:B------:R-:W-:Y:S05]  /*31830*/  WARPSYNC.COLLECTIVE R15, `(.L_x_3539) ;  /* 0x000000000f087348 */ /* 0x000fea0003c00000 */
[----:B------:R0:W1:Y:S02]  /*31840*/  SHFL.IDX P6, R14, R13, R12, R11 ;  /* 0x0000000c0d0e7389 */ /* 0x00006400000c000b */
[----:B01----:R-:W-:Y:S01]  /*31850*/  ENDCOLLECTIVE ;  /* 0x000000000000791b */ /* 0x003fe20003800000 */
.L_x_3539:
        /* <DEDUP_REMOVED lines=17> */
.L_x_3540:
[----:B------:R-:W-:Y:S02]  /*31970*/  IMAD.MOV.U32 R13, RZ, RZ, R4 ;  /* 0x000000ffff0d7224 */ /* 0x000fe400078e0004 */
[----:B------:R-:W-:Y:S02]  /*31980*/  IMAD.MOV.U32 R12, RZ, RZ, 0x4 ;  /* 0x00000004ff0c7424 */ /* 0x000fe400078e00ff */
[----:B------:R-:W-:-:S07]  /*31990*/  IMAD.MOV.U32 R3, RZ, RZ, R14 ;  /* 0x000000ffff037224 */ /* 0x000fce00078e000e */
[----:B------:R-:W-:Y:S05]  /*319a0*/  WARPSYNC.COLLECTIVE R15, `(.L_x_3541) ;  /* 0x000000000f087348 */ /* 0x000fea0003c00000 */
[----:B------:R0:W1:Y:S02]  /*319b0*/  SHFL.IDX P6, R14, R13, R12, R11 ;  /* 0x0000000c0d0e7389 */ /* 0x00006400000c000b */
[----:B01----:R-:W-:Y:S01]  /*319c0*/  ENDCOLLECTIVE ;  /* 0x000000000000791b */ /* 0x003fe20003800000 */
.L_x_3541:
        /* <DEDUP_REMOVED lines=17> */
.L_x_3542:
[----:B------:R-:W-:Y:S02]  /*31ae0*/  IMAD.MOV.U32 R13, RZ, RZ, R4 ;  /* 0x000000ffff0d7224 */ /* 0x000fe400078e0004 */
[----:B------:R-:W-:Y:S02]  /*31af0*/  IMAD.MOV.U32 R12, RZ, RZ, 0x5 ;  /* 0x00000005ff0c7424 */ /* 0x000fe400078e00ff */
[----:B------:R-:W-:-:S07]  /*31b00*/  IMAD.MOV.U32 R3, RZ, RZ, R14 ;  /* 0x000000ffff037224 */ /* 0x000fce00078e000e */
[----:B------:R-:W-:Y:S05]  /*31b10*/  WARPSYNC.COLLECTIVE R15, `(.L_x_3543) ;  /* 0x000000000f087348 */ /* 0x000fea0003c00000 */
[----:B------:R0:W1:Y:S02]  /*31b20*/  SHFL.IDX P6, R14, R13, R12, R11 ;  /* 0x0000000c0d0e7389 */ /* 0x00006400000c000b */
[----:B01----:R-:W-:Y:S01]  /*31b30*/  ENDCOLLECTIVE ;  /* 0x000000000000791b */ /* 0x003fe20003800000 */
.L_x_3543:
        /* <DEDUP_REMOVED lines=17> */
.L_x_3544:
[----:B------:R-:W-:Y:S02]  /*31c50*/  IMAD.MOV.U32 R13, RZ, RZ, R4 ;  /* 0x000000ffff0d7224 */ /* 0x000fe400078e0004 */
[----:B------:R-:W-:Y:S02]  /*31c60*/  IMAD.MOV.U32 R12, RZ, RZ, 0x6 ;  /* 0x00000006ff0c7424 */ /* 0x000fe400078e00ff */
[----:B------:R-:W-:-:S07]  /*31c70*/  IMAD.MOV.U32 R3, RZ, RZ, R14 ;  /* 0x000000ffff037224 */ /* 0x000fce00078e000e */
[----:B------:R-:W-:Y:S05]  /*31c80*/  WARPSYNC.COLLECTIVE R15, `(.L_x_3545) ;  /* 0x000000000f087348 */ /* 0x000fea0003c00000 */
[----:B------:R0:W1:Y:S02]  /*31c90*/  SHFL.IDX P6, R14, R13, R12, R11 ;  /* 0x0000000c0d0e7389 */ /* 0x00006400000c000b */
[----:B01----:R-:W-:Y:S01]  /*31ca0*/  ENDCOLLECTIVE ;  /* 0x000000000000791b */ /* 0x003fe20003800000 */
.L_x_3545:
        /* <DEDUP_REMOVED lines=16> */
.L_x_3546:
[----:B------:R-:W-:Y:S02]  /*31db0*/  IMAD.MOV.U32 R13, RZ, RZ, R4 ;  /* 0x000000ffff0d7224 */ /* 0x000fe400078e0004 */
[----:B------:R-:W-:Y:S01]  /*31dc0*/  IMAD.MOV.U32 R12, RZ, RZ, 0x7 ;  /* 0x00000007ff0c7424 */ /* 0x000fe200078e00ff */
[----:B------:R-:W-:-:S07]  /*31dd0*/  MOV R3, R14 ;  /* 0x0000000e00037202 */ /* 0x000fce0000000f00 */
[----:B------:R-:W-:Y:S05]  /*31de0*/  WARPSYNC.COLLECTIVE R15, `(.L_x_3547) ;  /* 0x000000000f087348 */ /* 0x000fea0003c00000 */
[----:B------:R0:W1:Y:S02]  /*31df0*/  SHFL.IDX P6, R14, R13, R12, R11 ;  /* 0x0000000c0d0e7389 */ /* 0x00006400000c000b */
[----:B01----:R-:W-:Y:S01]  /*31e00*/  ENDCOLLECTIVE ;  /* 0x000000000000791b */ /* 0x003fe20003800000 */
.L_x_3547:
[----:B------:R-:W-:-:S05]  /*31e10*/  @!P3 IADD3 R3, P2, R33, R3, RZ ;  /* 0x000000032103b210 */ /* 0x000fca0007f5e0ff */
[----:B------:R-:W-:-:S05]  /*31e20*/  @!P3 IMAD.X R2, RZ, RZ, R2, P2 ;  /* 0x000000ffff02b224 */ /* 0x000fca00010e0602 */
[----:B------:R-:W-:Y:S01]  /*31e30*/  @!P3 LOP3.LUT R3, R3, R2, RZ, 0x3c, !PT ;  /* 0x000000020303b212 */ /* 0x000fe200078e3cff */
[----:B------:R-:W-:-:S03]  /*31e40*/  IMAD.MOV.U32 R13, RZ, RZ, R0 ;  /* 0x000000ffff0d7224 */ /* 0x000fc600078e0000 */
[----:B------:R-:W-:-:S04]  /*31e50*/  @!P3 LOP3.LUT R2, R3, R2, RZ, 0x3c, !PT ;  /* 0x000000020302b212 */ /* 0x000fc800078e3cff */
[----:B------:R-:W-:Y:S01]  /*31e60*/  @!P3 LOP3.LUT R3, R3, R2, RZ, 0x3c, !PT ;  /* 0x000000020303b212 */ /* 0x000fe200078e3cff */
[----:B------:R-:W-:-:S04]  /*31e70*/  IMAD.MOV.U32 R4, RZ, RZ, R14 ;  /* 0x000000ffff047224 */ /* 0x000fc800078e000e */
[----:B------:R-:W-:Y:S01]  /*31e80*/  @!PT LDS RZ, [RZ] ;  /* 0x00000000fffff984 */ /* 0x000fe20000000800 */
[----:B------:R-:W-:Y:S01]  /*31e90*/  @!PT LDS RZ, [RZ] ;  /* 0x00000000fffff984 */ /* 0x000fe20000000800 */
[----:B------:R-:W-:Y:S01]  /*31ea0*/  @!PT LDS RZ, [RZ] ;  /* 0x00000000fffff984 */ /* 0x000fe20000000800 */
[----:B------:R0:W-:Y:S03]  /*31eb0*/  @!P3 LDGSTS.E.BYPASS.LTC128B.128 [R8+0x23400], desc[UR36][R2.64], !P0 ;  /* 0x234000000208bfae */ /* 0x0001e6000c101d64 */
[----:B0-----:R-:W-:Y:S05]  /*31ec0*/  WARPSYNC.COLLECTIVE R15, `(.L_x_3548) ;  /* 0x000000000f087348 */ /* 0x001fea0003c00000 */
[----:B------:R1:W2:Y:S02]  /*31ed0*/  SHFL.IDX P6, R14, R13, R12, R11 ;  /* 0x0000000c0d0e7389 */ /* 0x0002a400000c000b */
[----:B012---:R-:W-:Y:S01]  /*31ee0*/  ENDCOLLECTIVE ;  /* 0x000000000000791b */ /* 0x007fe20003800000 */
.L_x_3548:
[----:B------:R-:W-:Y:S01]  /*31ef0*/  @!PT LDS RZ, [RZ] ;  /* 0x00000000fffff984 */ /* 0x000fe20000000800 */
[----:B------:R-:W-:Y:S01]  /*31f00*/  @!PT LDS RZ, [RZ] ;  /* 0x00000000fffff984 */ /* 0x000fe20000000800 */
[----:B------:R-:W-:Y:S01]  /*31f10*/  @!PT LDS RZ, [RZ] ;  /* 0x00000000fffff984 */ /* 0x000fe20000000800 */
[----:B------:R0:W-:Y:S01]  /*31f20*/  @!P3 LDGSTS.E.BYPASS.LTC128B.128 [R8+0x27400], desc[UR36][R2.64+0x80], !P1 ;  /* 0x274000800208bfae */ /* 0x0001e2000c901d64 */
[----:B------:R-:W-:Y:S01]  /*31f30*/  MOV R0, R14 ;  /* 0x0000000e00007202 */ /* 0x000fe20000000f00 */
[----:B------:R-:W-:Y:S06]  /*31f40*/  BRA `(.L_x_3549) ;  /* 0xffffff58006c7947 */ /* 0x000fec000383ffff */
.L_x_3241:
[----:B0-----:R0:W1:Y:S02]  /*31f50*/  SYNCS.PHASECHK.TRANS64.TRYWAIT P0, [R22+URZ+0x38820], R3 ;  /* 0x03882003160075a7 */ /* 0x001064000800017f */
[----:B-1----:R-:W-:Y:S05]  /*31f60*/  @!P0 NANOSLEEP.SYNCS 0x989680 ;  /* 0x009896800000895d */ /* 0x002fea0003900000 */
[----:B------:R-:W1:Y:S02]  /*31f70*/  @!P0 SYNCS.PHASECHK.TRANS64 P0, [R22+URZ+0x38820], R3 ;  /* 0x03882003160085a7 */ /* 0x000e64000800007f */
[----:B-1----:R-:W-:Y:S05]  /*31f80*/  @!P0 BRA `(.L_x_3241) ;  /* 0xfffffffc00f08947 */ /* 0x002fea000383ffff */
[----:B------:R-:W-:Y:S05]  /*31f90*/  BRA `(.L_x_3550) ;  /* 0xffffff5800e07947 */ /* 0x000fea000383ffff */
.L_x_3245:
[----:B0-----:R0:W1:Y:S02]  /*31fa0*/  SYNCS.PHASECHK.TRANS64.TRYWAIT P0, [R0+URZ+0x38880], R21 ;  /* 0x03888015000075a7 */ /* 0x001064000800017f */
[----:B-1----:R-:W-:Y:S05]  /*31fb0*/  @!P0 NANOSLEEP.SYNCS 0x989680 ;  /* 0x009896800000895d */ /* 0x002fea0003900000 */
[----:B------:R-:W1:Y:S02]  /*31fc0*/  @!P0 SYNCS.PHASECHK.TRANS64 P0, [R0+URZ+0x38880], R21 ;  /* 0x03888015000085a7 */ /* 0x000e64000800007f */
[----:B-1----:R-:W-:Y:S05]  /*31fd0*/  @!P0 BRA `(.L_x_3245) ;  /* 0xfffffffc00f08947 */ /* 0x002fea000383ffff */
[----:B------:R-:W-:Y:S05]  /*31fe0*/  BRA `(.L_x_3551) ;  /* 0xffffff5c00987947 */ /* 0x000fea000383ffff */
.L_x_3246:
        /* <DEDUP_REMOVED lines=8> */
.L_x_3553:
[----:B------:R-:W-:Y:S05]  /*32070*/  BSYNC B0 ;  /* 0x0000000000007941 */ /* 0x000fea0003800000 */
.L_x_3552:
[----:B------:R-:W-:Y:S01]  /*32080*/  IMAD.MOV.U32 R13, RZ, RZ, R8 ;  /* 0x000000ffff0d7224 */ /* 0x000fe200078e0008 */
[----:B------:R-:W-:Y:S01]  /*32090*/  MOV R12, RZ ;  /* 0x000000ff000c7202 */ /* 0x000fe20000000f00 */
[----:B------:R-:W-:Y:S02]  /*320a0*/  IMAD.MOV.U32 R11, RZ, RZ, 0x181f ;  /* 0x0000181fff0b7424 */ /* 0x000fe400078e00ff */
[----:B------:R-:W-:Y:S02]  /*320b0*/  IMAD.MOV.U32 R15, RZ, RZ, -0x1 ;  /* 0xffffffffff0f7424 */ /* 0x000fe400078e00ff */
[----:B------:R-:W-:Y:S02]  /*320c0*/  IMAD.MOV.U32 R3, RZ, RZ, R14 ;  /* 0x000000ffff037224 */ /* 0x000fe400078e000e */
[----:B------:R-:W-:-:S07]  /*320d0*/  IMAD.IADD R4, R22, 0x1, R4 ;  /* 0x0000000116047824 */ /* 0x000fce00078e0204 */
[----:B------:R-:W-:Y:S05]  /*320e0*/  WARPSYNC.COLLECTIVE R15, `(.L_x_3554) ;  /* 0x000000000f087348 */ /* 0x000fea0003c00000 */
[----:B------:R0:W1:Y:S02]  /*320f0*/  SHFL.IDX P6, R14, R13, R12, R11 ;  /* 0x0000000c0d0e7389 */ /* 0x00006400000c000b */
[----:B01----:R-:W-:Y:S01]  /*32100*/  ENDCOLLECTIVE ;  /* 0x000000000000791b */ /* 0x003fe20003800000 */
.L_x_3554:
[----:B------:R-:W-:Y:S01]  /*32110*/  IMAD.MOV.U32 R13, RZ, RZ, R7 ;  /* 0x000000ffff0d7224 */ /* 0x000fe200078e0007 */
[----:B------:R-:W-:Y:S01]  /*32120*/  MOV R12, 0x1 ;  /* 0x00000001000c7802 */ /* 0x000fe20000000f00 */
[----:B------:R-:W-:-:S07]  /*32130*/  IMAD.MOV.U32 R2, RZ, RZ, R14 ;  /* 0x000000ffff027224 */ /* 0x000fce00078e000e */
[----:B------:R-:W-:Y:S05]  /*32140*/  WARPSYNC.COLLECTIVE R15, `(.L_x_3555) ;  /* 0x000000000f087348 */ /* 0x000fea0003c00000 */
[----:B------:R0:W1:Y:S02]  /*32150*/  SHFL.IDX P6, R14, R13, R12, R11 ;  /* 0x0000000c0d0e7389 */ /* 0x00006400000c000b */
[----:B01----:R-:W-:Y:S01]  /*32160*/  ENDCOLLECTIVE ;  /* 0x000000000000791b */ /* 0x003fe20003800000 */
.L_x_3555:
        /* <DEDUP_REMOVED lines=12> */
.L_x_3556:
[----:B------:R-:W-:Y:S02]  /*32230*/  IMAD.MOV.U32 R13, RZ, RZ, R7 ;  /* 0x000000ffff0d7224 */ /* 0x000fe400078e0007 */
[----:B------:R-:W-:Y:S02]  /*32240*/  IMAD.MOV.U32 R12, RZ, RZ, 0x2 ;  /* 0x00000002ff0c7424 */ /* 0x000fe400078e00ff */
[----:B------:R-:W-:-:S07]  /*32250*/  IMAD.MOV.U32 R2, RZ, RZ, R14 ;  /* 0x000000ffff027224 */ /* 0x000fce00078e000e */
[----:B------:R-:W-:Y:S05]  /*32260*/  WARPSYNC.COLLECTIVE R15, `(.L_x_3557) ;  /* 0x000000000f087348 */ /* 0x000fea0003c00000 */
[----:B------:R0:W1:Y:S02]  /*32270*/  SHFL.IDX P6, R14, R13, R12, R11 ;  /* 0x0000000c0d0e7389 */ /* 0x00006400000c000b */
[----:B01----:R-:W-:Y:S01]  /*32280*/  ENDCOLLECTIVE ;  /* 0x000000000000791b */ /* 0x003fe20003800000 */
.L_x_3557:
        /* <DEDUP_REMOVED lines=8> */
[----:B0-----:R-:W-:-:S07]  /*32310*/  MOV R3, R14 ;  /* 0x0000000e00037202 */ /* 0x001fce0000000f00 */
[----:B------:R-:W-:Y:S05]  /*32320*/  WARPSYNC.COLLECTIVE R15, `(.L_x_3558) ;  /* 0x000000000f087348 */ /* 0x000fea0003c00000 */
[----:B------:R0:W1:Y:S02]  /*32330*/  SHFL.IDX P6, R14, R13, R12, R11 ;  /* 0x0000000c0d0e7389 */ /* 0x00006400000c000b */
[----:B01----:R-:W-:Y:S01]  /*32340*/  ENDCOLLECTIVE ;  /* 0x000000000000791b */ /* 0x003fe20003800000 */
.L_x_3558:
[----:B------:R-:W-:Y:S02]  /*32350*/  IMAD.MOV.U32 R13, RZ, RZ, R7 ;  /* 0x000000ffff0d7224 */ /* 0x000fe400078e0007 */
[----:B------:R-:W-:Y:S02]  /*32360*/  IMAD.MOV.U32 R12, RZ, RZ, 0x3 ;  /* 0x00000003ff0c7424 */ /* 0x000fe400078e00ff */
[----:B------:R-:W-:-:S07]  /*32370*/  IMAD.MOV.U32 R2, RZ, RZ, R14 ;  /* 0x000000ffff027224 */ /* 0x000fce00078e000e */
[----:B------:R-:W-:Y:S05]  /*32380*/  WARPSYNC.COLLECTIVE R15, `(.L_x_3559) ;  /* 0x000000000f087348 */ /* 0x000fea0003c00000 */
[----:B------:R0:W1:Y:S02]  /*32390*/  SHFL.IDX P6, R14, R13, R12, R11 ;  /* 0x0000000c0d0e7389 */ /* 0x00006400000c000b */
[----:B01----:R-:W-:Y:S01]  /*323a0*/  ENDCOLLECTIVE ;  /* 0x000000000000791b */ /* 0x003fe20003800000 */
.L_x_3559:
        /* <DEDUP_REMOVED lines=12> */
.L_x_3560:
[----:B------:R-:W-:Y:S02]  /*32470*/  IMAD.MOV.U32 R13, RZ, RZ, R7 ;  /* 0x000000ffff0d7224 */ /* 0x000fe400078e0007 */
[----:B------:R-:W-:Y:S02]  /*32480*/  IMAD.MOV.U32 R12, RZ, RZ, 0x4 ;  /* 0x00000004ff0c7424 */ /* 0x000fe400078e00ff */
[----:B------:R-:W-:-:S07]  /*32490*/  IMAD.MOV.U32 R2, RZ, RZ, R14 ;  /* 0x000000ffff027224 */ /* 0x000fce00078e000e */
[----:B------:R-:W-:Y:S05]  /*324a0*/  WARPSYNC.COLLECTIVE R15, `(.L_x_3561) ;  /* 0x000000000f087348 */ /* 0x000fea0003c00000 */
[----:B------:R0:W1:Y:S02]  /*324b0*/  SHFL.IDX P6, R14, R13, R12, R11 ;  /* 0x0000000c0d0e7389 */ /* 0x00006400000c000b */
[----:B01----:R-:W-:Y:S01]  /*324c0*/  ENDCOLLECTIVE ;  /* 0x000000000000791b */ /* 0x003fe20003800000 */
.L_x_3561:
        /* <DEDUP_REMOVED lines=12> */
.L_x_3562:
[----:B------:R-:W-:Y:S02]  /*32590*/  IMAD.MOV.U32 R13, RZ, RZ, R7 ;  /* 0x000000ffff0d7224 */ /* 0x000fe400078e0007 */
[----:B------:R-:W-:Y:S01]  /*325a0*/  IMAD.MOV.U32 R12, RZ, RZ, 0x5 ;  /* 0x00000005ff0c7424 */ /* 0x000fe200078e00ff */
[----:B------:R-:W-:-:S07]  /*325b0*/  MOV R2, R14 ;  /* 0x0000000e00027202 */ /* 0x000fce0000000f00 */
[----:B------:R-:W-:Y:S05]  /*325c0*/  WARPSYNC.COLLECTIVE R15, `(.L_x_3563) ;  /* 0x000000000f087348 */ /* 0x000fea0003c00000 */
[----:B------:R0:W1:Y:S02]  /*325d0*/  SHFL.IDX P6, R14, R13, R12, R11 ;  /* 0x0000000c0d0e7389 */ /* 0x00006400000c000b */
[----:B01----:R-:W-:Y:S01]  /*325e0*/  ENDCOLLECTIVE ;  /* 0x000000000000791b */ /* 0x003fe20003800000 */
.L_x_3563:
        /* <DEDUP_REMOVED lines=12> */
.L_x_3564:
[----:B------:R-:W-:Y:S02]  /*326b0*/  IMAD.MOV.U32 R13, RZ, RZ, R7 ;  /* 0x000000ffff0d7224 */ /* 0x000fe400078e0007 */
[----:B------:R-:W-:Y:S02]  /*326c0*/  IMAD.MOV.U32 R12, RZ, RZ, 0x6 ;  /* 0x00000006ff0c7424 */ /* 0x000fe400078e00ff */
[----:B------:R-:W-:-:S07]  /*326d0*/  IMAD.MOV.U32 R2, RZ, RZ, R14 ;  /* 0x000000ffff027224 */ /* 0x000fce00078e000e */
[----:B------:R-:W-:Y:S05]  /*326e0*/  WARPSYNC.COLLECTIVE R15, `(.L_x_3565) ;  /* 0x000000000f087348 */ /* 0x000fea0003c00000 */
[----:B------:R0:W1:Y:S02]  /*326f0*/  SHFL.IDX P6, R14, R13, R12, R11 ;  /* 0x0000000c0d0e7389 */ /* 0x00006400000c000b */
[----:B01----:R-:W-:Y:S01]  /*32700*/  ENDCOLLECTIVE ;  /* 0x000000000000791b */ /* 0x003fe20003800000 */
.L_x_3565:
        /* <DEDUP_REMOVED lines=12> */
.L_x_3566:
[----:B------:R-:W-:Y:S01]  /*327d0*/  MOV R13, R7 ;  /* 0x00000007000d7202 */ /* 0x000fe20000000f00 */
[----:B------:R-:W-:Y:S02]  /*327e0*/  IMAD.MOV.U32 R12, RZ, RZ, 0x7 ;  /* 0x00000007ff0c7424 */ /* 0x000fe400078e00ff */
[----:B------:R-:W-:-:S07]  /*327f0*/  IMAD.MOV.U32 R2, RZ, RZ, R14 ;  /* 0x000000ffff027224 */ /* 0x000fce00078e000e */
[----:B------:R-:W-:Y:S05]  /*32800*/  WARPSYNC.COLLECTIVE R15, `(.L_x_3567) ;  /* 0x000000000f087348 */ /* 0x000fea0003c00000 */
[----:B------:R0:W1:Y:S02]  /*32810*/  SHFL.IDX P6, R14, R13, R12, R11 ;  /* 0x0000000c0d0e7389 */ /* 0x00006400000c000b */
[----:B01----:R-:W-:Y:S01]  /*32820*/  ENDCOLLECTIVE ;  /* 0x000000000000791b */ /* 0x003fe20003800000 */
.L_x_3567:
        /* <DEDUP_REMOVED lines=12> */
.L_x_3568:
[----:B------:R-:W-:Y:S01]  /*328f0*/  IMAD.MOV.U32 R2, RZ, RZ, R14 ;  /* 0x000000ffff027224 */ /* 0x000fe200078e000e */
[----:B------:R-:W-:Y:S06]  /*32900*/  BRA `(.L_x_3569) ;  /* 0xffffff5800747947 */ /* 0x000fec000383ffff */
.L_x_3251:
[----:B---3--:R3:W4:Y:S02]  /*32910*/  SYNCS.PHASECHK.TRANS64.TRYWAIT P0, [R0+URZ+0x38840], R21 ;  /* 0x03884015000075a7 */ /* 0x008724000800017f */
[----:B----4-:R-:W-:Y:S05]  /*32920*/  @!P0 NANOSLEEP.SYNCS 0x989680 ;  /* 0x009896800000895d */ /* 0x010fea0003900000 */
[----:B------:R-:W4:Y:S02]  /*32930*/  @!P0 SYNCS.PHASECHK.TRANS64 P0, [R0+URZ+0x38840], R21 ;  /* 0x03884015000085a7 */ /* 0x000f24000800007f */
[----:B----4-:R-:W-:Y:S05]  /*32940*/  @!P0 BRA `(.L_x_3251) ;  /* 0xfffffffc00f08947 */ /* 0x010fea000383ffff */
[----:B------:R-:W-:Y:S05]  /*32950*/  BRA `(.L_x_3570) ;  /* 0xffffff5800c87947 */ /* 0x000fea000383ffff */
.L_x_3252:
[----:B------:R-:W-:Y:S01]  /*32960*/  BSSY B0, `(.L_x_3571) ;  /* 0x0000008000007945 */ /* 0x000fe20003800000 */
[----:B------:R-:W-:Y:S01]  /*32970*/  IMAD.MOV.U32 R13, RZ, RZ, R5 ;  /* 0x000000ffff0d7224 */ /* 0x000fe200078e0005 */
[----:B------:R-:W-:Y:S01]  /*32980*/  MOV R11, 0x181f ;  /* 0x0000181f000b7802 */ /* 0x000fe20000000f00 */
[----:B------:R-:W-:Y:S02]  /*32990*/  IMAD.MOV.U32 R12, RZ, RZ, RZ ;  /* 0x000000ffff0c7224 */ /* 0x000fe400078e00ff */
[----:B------:R-:W-:-:S07]  /*329a0*/  IMAD.MOV.U32 R15, RZ, RZ, -0x1 ;  /* 0xffffffffff0f7424 */ /* 0x000fce00078e00ff */
[----:B0-23--:R-:W-:Y:S05]  /*329b0*/  WARPSYNC.COLLECTIVE R15, `(.L_x_3572) ;  /* 0x000000000f087348 */ /* 0x00dfea0003c00000 */
[----:B------:R1:W4:Y:S02]  /*329c0*/  SHFL.IDX P6, R14, R13, R12, R11 ;  /* 0x0000000c0d0e7389 */ /* 0x00032400000c000b */
[----:B01234-:R-:W-:Y:S01]  /*329d0*/  ENDCOLLECTIVE ;  /* 0x000000000000791b */ /* 0x01ffe20003800000 */
.L_x_3572:
[----:B------:R-:W-:Y:S05]  /*329e0*/  BSYNC B0 ;  /* 0x0000000000007941 */ /* 0x000fea0003800000 */
.L_x_3571:
        /* <DEDUP_REMOVED lines=8> */
.L_x_3573:
[----:B------:R-:W-:Y:S02]  /*32a70*/  IMAD.MOV.U32 R13, RZ, RZ, R5 ;  /* 0x000000ffff0d7224 */ /* 0x000fe400078e0005 */
[----:B------:R-:W-:Y:S01]  /*32a80*/  IMAD.MOV.U32 R12, RZ, RZ, 0x1 ;  /* 0x00000001ff0c7424 */ /* 0x000fe200078e00ff */
[----:B------:R-:W-:-:S07]  /*32a90*/  MOV R2, R14 ;  /* 0x0000000e00027202 */ /* 0x000fce0000000f00 */
[----:B------:R-:W-:Y:S05]  /*32aa0*/  WARPSYNC.COLLECTIVE R15, `(.L_x_3574) ;  /* 0x000000000f087348 */ /* 0x000fea0003c00000 */
[----:B------:R0:W1:Y:S02]  /*32ab0*/  SHFL.IDX P6, R14, R13, R12, R11 ;  /* 0x0000000c0d0e7389 */ /* 0x00006400000c000b */
[----:B01----:R-:W-:Y:S01]  /*32ac0*/  ENDCOLLECTIVE ;  /* 0x000000000000791b */ /* 0x003fe20003800000 */
.L_x_3574:
        /* <DEDUP_REMOVED lines=12> */
.L_x_3575:
[----:B------:R-:W-:Y:S02]  /*32b90*/  IMAD.MOV.U32 R13, RZ, RZ, R5 ;  /* 0x000000ffff0d7224 */ /* 0x000fe400078e0005 */
[----:B------:R-:W-:Y:S02]  /*32ba0*/  IMAD.MOV.U32 R12, RZ, RZ, 0x2 ;  /* 0x00000002ff0c7424 */ /* 0x000fe400078e00ff */
[----:B------:R-:W-:-:S07]  /*32bb0*/  IMAD.MOV.U32 R2, RZ, RZ, R14 ;  /* 0x000000ffff027224 */ /* 0x000fce00078e000e */
[----:B------:R-:W-:Y:S05]  /*32bc0*/  WARPSYNC.COLLECTIVE R15, `(.L_x_3576) ;  /* 0x000000000f087348 */ /* 0x000fea0003c00000 */
[----:B------:R0:W1:Y:S02]  /*32bd0*/  SHFL.IDX P6, R14, R13, R12, R11 ;  /* 0x0000000c0d0e7389 */ /* 0x00006400000c000b */
[----:B01----:R-:W-:Y:S01]  /*32be0*/  ENDCOLLECTIVE ;  /* 0x000000000000791b */ /* 0x003fe20003800000 */
.L_x_3576:
        /* <DEDUP_REMOVED lines=12> */
.L_x_3577:
[----:B------:R-:W-:Y:S01]  /*32cb0*/  MOV R13, R5 ;  /* 0x00000005000d7202 */ /* 0x000fe20000000f00 */
[----:B------:R-:W-:Y:S02]  /*32cc0*/  IMAD.MOV.U32 R12, RZ, RZ, 0x3 ;  /* 0x00000003ff0c7424 */ /* 0x000fe400078e00ff */
[----:B------:R-:W-:-:S07]  /*32cd0*/  IMAD.MOV.U32 R2, RZ, RZ, R14 ;  /* 0x000000ffff027224 */ /* 0x000fce00078e000e */
[----:B------:R-:W-:Y:S05]  /*32ce0*/  WARPSYNC.COLLECTIVE R15, `(.L_x_3578) ;  /* 0x000000000f087348 */ /* 0x000fea0003c00000 */
[----:B------:R0:W1:Y:S02]  /*32cf0*/  SHFL.IDX P6, R14, R13, R12, R11 ;  /* 0x0000000c0d0e7389 */ /* 0x00006400000c000b */
[----:B01----:R-:W-:Y:S01]  /*32d00*/  ENDCOLLECTIVE ;  /* 0x000000000000791b */ /* 0x003fe20003800000 */
.L_x_3578:
        /* <DEDUP_REMOVED lines=12> */
.L_x_3579:
[----:B------:R-:W-:Y:S01]  /*32dd0*/  IMAD.MOV.U32 R13, RZ, RZ, R5 ;  /* 0x000000ffff0d7224 */ /* 0x000fe200078e0005 */
[----:B------:R-:W-:Y:S01]  /*32de0*/  MOV R12, 0x4 ;  /* 0x00000004000c7802 */ /* 0x000fe20000000f00 */
[----:B------:R-:W-:-:S07]  /*32df0*/  IMAD.MOV.U32 R2, RZ, RZ, R14 ;  /* 0x000000ffff027224 */ /* 0x000fce00078e000e */
[----:B------:R-:W-:Y:S05]  /*32e00*/  WARPSYNC.COLLECTIVE R15, `(.L_x_3580) ;  /* 0x000000000f087348 */ /* 0x000fea0003c00000 */
[----:B------:R0:W1:Y:S02]  /*32e10*/  SHFL.IDX P6, R14, R13, R12, R11 ;  /* 0x0000000c0d0e7389 */ /* 0x00006400000c000b */
[----:B01----:R-:W-:Y:S01]  /*32e20*/  ENDCOLLECTIVE ;  /* 0x000000000000791b */ /* 0x003fe20003800000 */
.L_x_3580:
        /* <DEDUP_REMOVED lines=12> */
.L_x_3581:
[----:B------:R-:W-:Y:S02]  /*32ef0*/  IMAD.MOV.U32 R13, RZ, RZ, R5 ;  /* 0x000000ffff0d7224 */ /* 0x000fe400078e0005 */
[----:B------:R-:W-:Y:S02]  /*32f00*/  IMAD.MOV.U32 R12, RZ, RZ, 0x5 ;  /* 0x00000005ff0c7424 */ /* 0x000fe400078e00ff */
[----:B------:R-:W-:-:S07]  /*32f10*/  IMAD.MOV.U32 R2, RZ, RZ, R14 ;  /* 0x000000ffff027224 */ /* 0x000fce00078e000e */
[----:B------:R-:W-:Y:S05]  /*32f20*/  WARPSYNC.COLLECTIVE R15, `(.L_x_3582) ;  /* 0x000000000f087348 */ /* 0x000fea0003c00000 */
[----:B------:R0:W1:Y:S02]  /*32f30*/  SHFL.IDX P6, R14, R13, R12, R11 ;  /* 0x0000000c0d0e7389 */ /* 0x00006400000c000b */
[----:B01----:R-:W-:Y:S01]  /*32f40*/  ENDCOLLECTIVE ;  /* 0x000000000000791b */ /* 0x003fe20003800000 */
.L_x_3582:
        /* <DEDUP_REMOVED lines=12> */
.L_x_3583:
[----:B------:R-:W-:Y:S02]  /*33010*/  IMAD.MOV.U32 R13, RZ, RZ, R5 ;  /* 0x000000ffff0d7224 */ /* 0x000fe400078e0005 */
[----:B------:R-:W-:Y:S02]  /*33020*/  IMAD.MOV.U32 R12, RZ, RZ, 0x6 ;  /* 0x00000006ff0c7424 */ /* 0x000fe400078e00ff */
[----:B------:R-:W-:-:S07]  /*33030*/  IMAD.MOV.U32 R2, RZ, RZ, R14 ;  /* 0x000000ffff027224 */ /* 0x000fce00078e000e */
[----:B------:R-:W-:Y:S05]  /*33040*/  WARPSYNC.COLLECTIVE R15, `(.L_x_3584) ;  /* 0x000000000f087348 */ /* 0x000fea0003c00000 */
[----:B------:R0:W1:Y:S02]  /*33050*/  SHFL.IDX P6, R14, R13, R12, R11 ;  /* 0x0000000c0d0e7389 */ /* 0x00006400000c000b */
[----:B01----:R-:W-:Y:S01]  /*33060*/  ENDCOLLECTIVE ;  /* 0x000000000000791b */ /* 0x003fe20003800000 */
.L_x_3584:
        /* <DEDUP_REMOVED lines=12> */
.L_x_3585:
[----:B------:R-:W-:Y:S02]  /*33130*/  IMAD.MOV.U32 R13, RZ, RZ, R5 ;  /* 0x000000ffff0d7224 */ /* 0x000fe400078e0005 */
[----:B------:R-:W-:Y:S02]  /*33140*/  IMAD.MOV.U32 R12, RZ, RZ, 0x7 ;  /* 0x00000007ff0c7424 */ /* 0x000fe400078e00ff */
[----:B------:R-:W-:-:S07]  /*33150*/  IMAD.MOV.U32 R2, RZ, RZ, R14 ;  /* 0x000000ffff027224 */ /* 0x000fce00078e000e */
[----:B------:R-:W-:Y:S05]  /*33160*/  WARPSYNC.COLLECTIVE R15, `(.L_x_3586) ;  /* 0x000000000f087348 */ /* 0x000fea0003c00000 */
[----:B------:R0:W1:Y:S02]  /*33170*/  SHFL.IDX P6, R14, R13, R12, R11 ;  /* 0x0000000c0d0e7389 */ /* 0x00006400000c000b */
[----:B01----:R-:W-:Y:S01]  /*33180*/  ENDCOLLECTIVE ;  /* 0x000000000000791b */ /* 0x003fe20003800000 */
.L_x_3586:
        /* <DEDUP_REMOVED lines=12> */
.L_x_3587:
[----:B------:R-:W-:Y:S01]  /*33250*/  MOV R2, R14 ;  /* 0x0000000e00027202 */ /* 0x000fe20000000f00 */
[----:B------:R-:W-:Y:S06]  /*33260*/  BRA `(.L_x_3588) ;  /* 0xffffff54009c7947 */ /* 0x000fec000383ffff */
.L_x_3257:
[----:B0-----:R0:W2:Y:S02]  /*33270*/  SYNCS.PHASECHK.TRANS64.TRYWAIT P2, [R2+URZ+0x38870], R0 ;  /* 0x03887000020075a7 */ /* 0x0010a4000804017f */
[----:B--2---:R-:W-:Y:S05]  /*33280*/  @!P2 NANOSLEEP.SYNCS 0x989680 ;  /* 0x009896800000a95d */ /* 0x004fea0003900000 */
[----:B------:R-:W2:Y:S02]  /*33290*/  @!P2 SYNCS.PHASECHK.TRANS64 P2, [R2+URZ+0x38870], R0 ;  /* 0x038870000200a5a7 */ /* 0x000ea4000804007f */
[----:B--2---:R-:W-:Y:S05]  /*332a0*/  @!P2 BRA `(.L_x_3257) ;  /* 0xfffffffc00f0a947 */ /* 0x004fea000383ffff */
[----:B------:R-:W-:Y:S05]  /*332b0*/  BRA `(.L_x_3589) ;  /* 0xffffff5800047947 */ /* 0x000fea000383ffff */
.L_x_3259:
[----:B0-----:R0:W2:Y:S02]  /*332c0*/  SYNCS.PHASECHK.TRANS64.TRYWAIT P2, [R2+URZ+0x38860], R3 ;  /* 0x03886003020075a7 */ /* 0x0010a4000804017f */
[----:B--2---:R-:W-:Y:S05]  /*332d0*/  @!P2 NANOSLEEP.SYNCS 0x989680 ;  /* 0x009896800000a95d */ /* 0x004fea0003900000 */
[----:B------:R-:W2:Y:S02]  /*332e0*/  @!P2 SYNCS.PHASECHK.TRANS64 P2, [R2+URZ+0x38860], R3 ;  /* 0x038860030200a5a7 */ /* 0x000ea4000804007f */
[----:B--2---:R-:W-:Y:S05]  /*332f0*/  @!P2 BRA `(.L_x_3259) ;  /* 0xfffffffc00f0a947 */ /* 0x004fea000383ffff */
[----:B------:R-:W-:Y:S05]  /*33300*/  BRA `(.L_x_3590) ;  /* 0xffffff5800147947 */ /* 0x000fea000383ffff */
.L_x_3267:
[----:B0-----:R0:W1:Y:S02]  /*33310*/  SYNCS.PHASECHK.TRANS64.TRYWAIT P1, [R0+URZ+0x38870], R3 ;  /* 0x03887003000075a7 */ /* 0x001064000802017f */
[----:B-1----:R-:W-:Y:S05]  /*33320*/  @!P1 NANOSLEEP.SYNCS 0x989680 ;  /* 0x009896800000995d */ /* 0x002fea0003900000 */
[----:B------:R-:W1:Y:S02]  /*33330*/  @!P1 SYNCS.PHASECHK.TRANS64 P1, [R0+URZ+0x38870], R3 ;  /* 0x03887003000095a7 */ /* 0x000e64000802007f */
[----:B-1----:R-:W-:Y:S05]  /*33340*/  @!P1 BRA `(.L_x_3267) ;  /* 0xfffffffc00f09947 */ /* 0x002fea000383ffff */
[----:B------:R-:W-:Y:S05]  /*33350*/  BRA `(.L_x_3591) ;  /* 0xffffff6000fc7947 */ /* 0x000fea000383ffff */
.L_x_3269:
[----:B0-----:R0:W1:Y:S02]  /*33360*/  SYNCS.PHASECHK.TRANS64.TRYWAIT P1, [R0+URZ+0x38860], R3 ;  /* 0x03886003000075a7 */ /* 0x001064000802017f */
[----:B-1----:R-:W-:Y:S05]  /*33370*/  @!P1 NANOSLEEP.SYNCS 0x989680 ;  /* 0x009896800000995d */ /* 0x002fea0003900000 */
[----:B------:R-:W1:Y:S02]  /*33380*/  @!P1 SYNCS.PHASECHK.TRANS64 P1, [R0+URZ+0x38860], R3 ;  /* 0x03886003000095a7 */ /* 0x000e64000802007f */
[----:B-1----:R-:W-:Y:S05]  /*33390*/  @!P1 BRA `(.L_x_3269) ;  /* 0xfffffffc00f09947 */ /* 0x002fea000383ffff */
[----:B------:R-:W-:Y:S05]  /*333a0*/  BRA `(.L_x_3592) ;  /* 0xffffff6400087947 */ /* 0x000fea000383ffff */
.L_x_3274:
        /* <DEDUP_REMOVED lines=8> */
.L_x_3594:
[----:B------:R-:W-:Y:S05]  /*33430*/  BSYNC B0 ;  /* 0x0000000000007941 */ /* 0x000fea0003800000 */
.L_x_3593:
[----:B------:R-:W-:Y:S01]  /*33440*/  IMAD.MOV.U32 R13, RZ, RZ, R16 ;  /* 0x000000ffff0d7224 */ /* 0x000fe200078e0010 */
[----:B------:R-:W-:Y:S01]  /*33450*/  MOV R12, 0x1 ;  /* 0x00000001000c7802 */ /* 0x000fe20000000f00 */
[----:B------:R-:W-:Y:S02]  /*33460*/  IMAD.MOV.U32 R11, RZ, RZ, 0x1f ;  /* 0x0000001fff0b7424 */ /* 0x000fe400078e00ff */
[----:B------:R-:W-:Y:S02]  /*33470*/  IMAD.MOV.U32 R15, RZ, RZ, -0x1 ;  /* 0xffffffffff0f7424 */ /* 0x000fe400078e00ff */
[----:B------:R-:W-:Y:S02]  /*33480*/  IMAD.IADD R5, R19, 0x1, R7 ;  /* 0x0000000113057824 */ /* 0x000fe400078e0207 */
[----:B------:R-:W-:-:S07]  /*33490*/  IMAD.MOV.U32 R0, RZ, RZ, R14 ;  /* 0x000000ffff007224 */ /* 0x000fce00078e000e */
[----:B------:R-:W-:Y:S05]  /*334a0*/  WARPSYNC.COLLECTIVE R15, `(.L_x_3595) ;  /* 0x000000000f087348 */ /* 0x000fea0003c00000 */
[----:B------:R0:W1:Y:S02]  /*334b0*/  SHFL.IDX P6, R14, R13, R12, R11 ;  /* 0x0000000c0d0e7389 */ /* 0x00006400000c000b */
[----:B01----:R-:W-:Y:S01]  /*334c0*/  ENDCOLLECTIVE ;  /* 0x000000000000791b */ /* 0x003fe20003800000 */
.L_x_3595:
        /* <DEDUP_REMOVED lines=11> */
[----:B0-----:R-:W-:Y:S02]  /*33580*/  IMAD.MOV.U32 R2, RZ, RZ, RZ ;  /* 0x000000ffff027224 */ /* 0x001fe400078e00ff */
[----:B--2---:R-:W-:Y:S01]  /*33590*/  @!P1 IMAD.MOV.U32 R2, RZ, RZ, R3 ;  /* 0x000000ffff029224 */ /* 0x004fe200078e0003 */
[----:B------:R-:W-:-:S04]  /*335a0*/  ISETP.NE.AND P1, PT, R7, RZ, PT ;  /* 0x000000ff0700720c */ /* 0x000fc80003f25270 */
[----:B------:R-:W-:-:S09]  /*335b0*/  MOV R13, R2 ;  /* 0x00000002000d7202 */ /* 0x000fd20000000f00 */
[----:B------:R-:W-:Y:S05]  /*335c0*/  WARPSYNC.COLLECTIVE R15, `(.L_x_3596) ;  /* 0x000000000f087348 */ /* 0x000fea0003c00000 */
[----:B------:R0:W1:Y:S02]  /*335d0*/  SHFL.UP P6, R14, R13, R12, R11 ;  /* 0x0400000c0d0e7389 */ /* 0x00006400000c000b */
[----:B01----:R-:W-:Y:S01]  /*335e0*/  ENDCOLLECTIVE ;  /* 0x000000000000791b */ /* 0x003fe20003800000 */
.L_x_3596:
[----:B------:R-:W-:Y:S01]  /*335f0*/  IMAD.MOV.U32 R12, RZ, RZ, 0x2 ;  /* 0x00000002ff0c7424 */ /* 0x000fe200078e00ff */
[----:B------:R-:W-:-:S05]  /*33600*/  SEL R5, R14, RZ, P1 ;  /* 0x000000ff0e057207 */ /* 0x000fca0000800000 */
[----:B------:R-:W-:-:S04]  /*33610*/  IMAD.IADD R4, R2, 0x1, R5 ;  /* 0x0000000102047824 */ /* 0x000fc800078e0205 */
[----:B------:R-:W-:-:S07]  /*33620*/  IMAD.MOV.U32 R13, RZ, RZ, R4 ;  /* 0x000000ffff0d7224 */ /* 0x000fce00078e0004 */
[----:B------:R-:W-:Y:S05]  /*33630*/  WARPSYNC.COLLECTIVE R15, `(.L_x_3597) ;  /* 0x000000000f087348 */ /* 0x000fea0003c00000 */
[----:B------:R0:W1:Y:S02]  /*33640*/  SHFL.UP P6, R14, R13, R12, R11 ;  /* 0x0400000c0d0e7389 */ /* 0x00006400000c000b */
[----:B01----:R-:W-:Y:S01]  /*33650*/  ENDCOLLECTIVE ;  /* 0x000000000000791b */ /* 0x003fe20003800000 */
.L_x_3597:
[----:B------:R-:W-:Y:S02]  /*33660*/  MOV R12, 0x4 ;  /* 0x00000004000c7802 */ /* 0x000fe40000000f00 */
[----:B------:R-:W-:-:S05]  /*33670*/  SEL R5, R14, RZ, P2 ;  /* 0x000000ff0e057207 */ /* 0x000fca0001000000 */
[----:B------:R-:W-:-:S04]  /*33680*/  IMAD.IADD R5, R4, 0x1, R5 ;  /* 0x0000000104057824 */ /* 0x000fc800078e0205 */
[----:B------:R-:W-:-:S07]  /*33690*/  IMAD.MOV.U32 R13, RZ, RZ, R5 ;  /* 0x000000ffff0d7224 */ /* 0x000fce00078e0005 */
[----:B------:R-:W-:Y:S05]  /*336a0*/  WARPSYNC.COLLECTIVE R15, `(.L_x_3598) ;  /* 0x000000000f087348 */ /* 0x000fea0003c00000 */
[----:B------:R0:W1:Y:S02]  /*336b0*/  SHFL.UP P6, R14, R13, R12, R11 ;  /* 0x0400000c0d0e7389 */ /* 0x00006400000c000b */
[----:B01----:R-:W-:Y:S01]  /*336c0*/  ENDCOLLECTIVE ;  /* 0x000000000000791b */ /* 0x003fe20003800000 */
.L_x_3598:
[----:B------:R-:W-:Y:S01]  /*336d0*/  IMAD.MOV.U32 R12, RZ, RZ, 0x8 ;  /* 0x00000008ff0c7424 */ /* 0x000fe200078e00ff */
[----:B------:R-:W-:-:S05]  /*336e0*/  SEL R6, R14, RZ, P3 ;  /* 0x000000ff0e067207 */ /* 0x000fca0001800000 */
[----:B------:R-:W-:-:S04]  /*336f0*/  IMAD.IADD R6, R5, 0x1, R6 ;  /* 0x0000000105067824 */ /* 0x000fc800078e0206 */
[----:B------:R-:W-:-:S07]  /*33700*/  IMAD.MOV.U32 R13, RZ, RZ, R6 ;  /* 0x000000ffff0d7224 */ /* 0x000fce00078e0006 */
[----:B------:R-:W-:Y:S05]  /*33710*/  WARPSYNC.COLLECTIVE R15, `(.L_x_3599) ;  /* 0x000000000f087348 */ /* 0x000fea0003c00000 */
[----:B------:R0:W1:Y:S02]  /*33720*/  SHFL.UP P6, R14, R13, R12, R11 ;  /* 0x0400000c0d0e7389 */ /* 0x00006400000c000b */
[----:B01----:R-:W-:Y:S01]  /*33730*/  ENDCOLLECTIVE ;  /* 0x000000000000791b */ /* 0x003fe20003800000 */
.L_x_3599:
[----:B------:R-:W-:Y:S01]  /*33740*/  IMAD.MOV.U32 R12, RZ, RZ, 0x10 ;  /* 0x00000010ff0c7424 */ /* 0x000fe200078e00ff */
[----:B------:R-:W-:-:S05]  /*33750*/  SEL R3, R14, RZ, P4 ;  /* 0x000000ff0e037207 */ /* 0x000fca0002000000 */
[----:B------:R-:W-:-:S04]  /*33760*/  IMAD.IADD R4, R6, 0x1, R3 ;  /* 0x0000000106047824 */ /* 0x000fc800078e0203 */
[----:B------:R-:W-:-:S07]  /*33770*/  IMAD.MOV.U32 R13, RZ, RZ, R4 ;  /* 0x000000ffff0d7224 */ /* 0x000fce00078e0004 */
[----:B------:R-:W-:Y:S05]  /*33780*/  WARPSYNC.COLLECTIVE R15, `(.L_x_3600) ;  /* 0x000000000f087348 */ /* 0x000fea0003c00000 */
[----:B------:R0:W1:Y:S02]  /*33790*/  SHFL.UP P6, R14, R13, R12, R11 ;  /* 0x0400000c0d0e7389 */ /* 0x00006400000c000b */
[----:B01----:R-:W-:Y:S01]  /*337a0*/  ENDCOLLECTIVE ;  /* 0x000000000000791b */ /* 0x003fe20003800000 */
.L_x_3600:
        /* <DEDUP_REMOVED lines=8> */
.L_x_3601:
[----:B------:R-:W-:Y:S05]  /*33830*/  BRA `(.L_x_3602) ;  /* 0xffffff6c00407947 */ /* 0x000fea000383ffff */
.L_x_3279:
[----:B------:R-:W-:Y:S01]  /*33840*/  BSSY B0, `(.L_x_3603) ;  /* 0x0000008000007945 */ /* 0x000fe20003800000 */
[----:B-----5:R-:W-:Y:S01]  /*33850*/  IMAD.MOV.U32 R13, RZ, RZ, R2 ;  /* 0x000000ffff0d7224 */ /* 0x020fe200078e0002 */
[----:B------:R-:W-:Y:S01]  /*33860*/  MOV R15, 0xffffffff ;  /* 0xffffffff000f7802 */ /* 0x000fe20000000f00 */
[----:B------:R-:W-:Y:S02]  /*33870*/  IMAD.MOV.U32 R12, RZ, RZ, 0x1 ;  /* 0x00000001ff0c7424 */ /* 0x000fe400078e00ff */
[----:B------:R-:W-:-:S07]  /*33880*/  IMAD.MOV.U32 R11, RZ, RZ, RZ ;  /* 0x000000ffff0b7224 */ /* 0x000fce00078e00ff */
[----:B012---:R-:W-:Y:S05]  /*33890*/  WARPSYNC.COLLECTIVE R15, `(.L_x_3604) ;  /* 0x000000000f087348 */ /* 0x007fea0003c00000 */
[----:B------:R3:W4:Y:S02]  /*338a0*/  SHFL.UP P6, R14, R13, R12, R11 ;  /* 0x0400000c0d0e7389 */ /* 0x00072400000c000b */
[----:B01234-:R-:W-:Y:S01]  /*338b0*/  ENDCOLLECTIVE ;  /* 0x000000000000791b */ /* 0x01ffe20003800000 */
.L_x_3604:
[----:B------:R-:W-:Y:S05]  /*338c0*/  BSYNC B0 ;  /* 0x0000000000007941 */ /* 0x000fea0003800000 */
.L_x_3603:
[----:B------:R-:W-:Y:S01]  /*338d0*/  SEL R13, R14, RZ, P1 ;  /* 0x000000ff0e0d7207 */ /* 0x000fe20000800000 */
[----:B------:R-:W-:Y:S02]  /*338e0*/  IMAD.MOV.U32 R12, RZ, RZ, 0x2 ;  /* 0x00000002ff0c7424 */ /* 0x000fe400078e00ff */
[----:B------:R-:W-:Y:S02]  /*338f0*/  IMAD.MOV.U32 R11, RZ, RZ, RZ ;  /* 0x000000ffff0b7224 */ /* 0x000fe400078e00ff */
[----:B------:R-:W-:Y:S02]  /*33900*/  IMAD.IADD R13, R2, 0x1, R13 ;  /* 0x00000001020d7824 */ /* 0x000fe400078e020d */
[----:B------:R-:W-:-:S07]  /*33910*/  IMAD.MOV.U32 R15, RZ, RZ, -0x1 ;  /* 0xffffffffff0f7424 */ /* 0x000fce00078e00ff */
[----:B------:R-:W-:Y:S05]  /*33920*/  WARPSYNC.COLLECTIVE R15, `(.L_x_3605) ;  /* 0x000000000f087348 */ /* 0x000fea0003c00000 */
[----:B------:R0:W1:Y:S02]  /*33930*/  SHFL.UP P6, R14, R13, R12, R11 ;  /* 0x0400000c0d0e7389 */ /* 0x00006400000c000b */
[----:B01----:R-:W-:Y:S01]  /*33940*/  ENDCOLLECTIVE ;  /* 0x000000000000791b */ /* 0x003fe20003800000 */
.L_x_3605:
[----:B------:R-:W-:Y:S02]  /*33950*/  MOV R12, 0x4 ;  /* 0x00000004000c7802 */ /* 0x000fe40000000f00 */
[----:B------:R-:W-:-:S05]  /*33960*/  SEL R14, R14, RZ, P2 ;  /* 0x000000ff0e0e7207 */ /* 0x000fca0001000000 */
[----:B------:R-:W-:-:S04]  /*33970*/  IMAD.IADD R3, R13, 0x1, R14 ;  /* 0x000000010d037824 */ /* 0x000fc800078e020e */
[----:B------:R-:W-:-:S07]  /*33980*/  IMAD.MOV.U32 R13, RZ, RZ, R3 ;  /* 0x000000ffff0d7224 */ /* 0x000fce00078e0003 */
[----:B------:R-:W-:Y:S05]  /*33990*/  WARPSYNC.COLLECTIVE R15, `(.L_x_3606) ;  /* 0x000000000f087348 */ /* 0x000fea0003c00000 */
[----:B------:R0:W1:Y:S02]  /*339a0*/  SHFL.UP P6, R14, R13, R12, R11 ;  /* 0x0400000c0d0e7389 */ /* 0x00006400000c000b */
[----:B01----:R-:W-:Y:S01]  /*339b0*/  ENDCOLLECTIVE ;  /* 0x000000000000791b */ /* 0x003fe20003800000 */
.L_x_3606:
[----:B------:R-:W-:Y:S01]  /*339c0*/  IMAD.MOV.U32 R12, RZ, RZ, 0x8 ;  /* 0x00000008ff0c7424 */ /* 0x000fe200078e00ff */
[----:B------:R-:W-:-:S05]  /*339d0*/  SEL R4, R14, RZ, P3 ;  /* 0x000000ff0e047207 */ /* 0x000fca0001800000 */
[----:B------:R-:W-:-:S04]  /*339e0*/  IMAD.IADD R4, R3, 0x1, R4 ;  /* 0x0000000103047824 */ /* 0x000fc800078e0204 */
[----:B------:R-:W-:-:S07]  /*339f0*/  IMAD.MOV.U32 R13, RZ, RZ, R4 ;  /* 0x000000ffff0d7224 */ /* 0x000fce00078e0004 */
[----:B------:R-:W-:Y:S05]  /*33a00*/  WARPSYNC.COLLECTIVE R15, `(.L_x_3607) ;  /* 0x000000000f087348 */ /* 0x000fea0003c00000 */
[----:B------:R0:W1:Y:S02]  /*33a10*/  SHFL.UP P6, R14, R13, R12, R11 ;  /* 0x0400000c0d0e7389 */ /* 0x00006400000c000b */
[----:B01----:R-:W-:Y:S01]  /*33a20*/  ENDCOLLECTIVE ;  /* 0x000000000000791b */ /* 0x003fe20003800000 */
.L_x_3607:
[----:B------:R-:W-:Y:S01]  /*33a30*/  IMAD.MOV.U32 R12, RZ, RZ, 0x10 ;  /* 0x00000010ff0c7424 */ /* 0x000fe200078e00ff */
[----:B------:R-:W-:-:S05]  /*33a40*/  SEL R5, R14, RZ, P4 ;  /* 0x000000ff0e057207 */ /* 0x000fca0002000000 */
[----:B------:R-:W-:-:S04]  /*33a50*/  IMAD.IADD R5, R4, 0x1, R5 ;  /* 0x0000000104057824 */ /* 0x000fc800078e0205 */
[----:B------:R-:W-:-:S07]  /*33a60*/  IMAD.MOV.U32 R13, RZ, RZ, R5 ;  /* 0x000000ffff0d7224 */ /* 0x000fce00078e0005 */
[----:B------:R-:W-:Y:S05]  /*33a70*/  WARPSYNC.COLLECTIVE R15, `(.L_x_3608) ;  /* 0x000000000f087348 */ /* 0x000fea0003c00000 */
[----:B------:R0:W1:Y:S02]  /*33a80*/  SHFL.UP P6, R14, R13, R12, R11 ;  /* 0x0400000c0d0e7389 */ /* 0x00006400000c000b */
[----:B01----:R-:W-:Y:S01]  /*33a90*/  ENDCOLLECTIVE ;  /* 0x000000000000791b */ /* 0x003fe20003800000 */
.L_x_3608:
        /* <DEDUP_REMOVED lines=8> */
.L_x_3609:
[----:B------:R-:W-:Y:S05]  /*33b20*/  BRA `(.L_x_3610) ;  /* 0xffffff6c00207947 */ /* 0x000fea000383ffff */
.L_x_3281:
[----:B------:R-:W-:Y:S01]  /*33b30*/  BSSY B0, `(.L_x_3611) ;  /* 0x0000006000007945 */ /* 0x000fe20003800000 */
[----:B------:R-:W-:Y:S01]  /*33b40*/  PLOP3.LUT P6, PT, P6, PT, PT, 0x8, 0x0 ;  /* 0x000000000000781c */ /* 0x000fe200037ce170 */
[----:B------:R-:W-:-:S12]  /*33b50*/  IMAD.MOV.U32 R15, RZ, RZ, -0x1 ;  /* 0xffffffffff0f7424 */ /* 0x000fd800078e00ff */
[----:B01----:R-:W-:Y:S05]  /*33b60*/  WARPSYNC.COLLECTIVE R15, `(.L_x_3612) ;  /* 0x000000000f087348 */ /* 0x003fea0003c00000 */
[----:B------:R-:W-:Y:S01]  /*33b70*/  VOTE.ANY R14, PT, P6 ;  /* 0x00000000000e7806 */ /* 0x000fe200030e0100 */
[----:B01----:R-:W-:Y:S06]  /*33b80*/  ENDCOLLECTIVE ;  /* 0x000000000000791b */ /* 0x003fec0003800000 */
.L_x_3612:
[----:B------:R-:W-:Y:S05]  /*33b90*/  BSYNC B0 ;  /* 0x0000000000007941 */ /* 0x000fea0003800000 */
.L_x_3611:
[----:B------:R-:W-:Y:S02]  /*33ba0*/  IMAD.MOV.U32 R6, RZ, RZ, R14 ;  /* 0x000000ffff067224 */ /* 0x000fe400078e000e */
[----:B------:R-:W-:Y:S02]  /*33bb0*/  IMAD.MOV.U32 R13, RZ, RZ, R2 ;  /* 0x000000ffff0d7224 */ /* 0x000fe400078e0002 */
[----:B------:R-:W0:Y:S01]  /*33bc0*/  POPC R5, R6 ;  /* 0x0000000600057309 */ /* 0x000e220000000000 */
[----:B------:R-:W-:Y:S02]  /*33bd0*/  IMAD.MOV.U32 R11, RZ, RZ, 0x1f ;  /* 0x0000001fff0b7424 */ /* 0x000fe400078e00ff */
[----:B------:R-:W-:Y:S01]  /*33be0*/  IMAD.MOV.U32 R15, RZ, RZ, -0x1 ;  /* 0xffffffffff0f7424 */ /* 0x000fe200078e00ff */
[----:B0-----:R-:W-:-:S07]  /*33bf0*/  MOV R12, R5 ;  /* 0x00000005000c7202 */ /* 0x001fce0000000f00 */
[----:B------:R-:W-:Y:S05]  /*33c00*/  WARPSYNC.COLLECTIVE R15, `(.L_x_3613) ;  /* 0x000000000f087348 */ /* 0x000fea0003c00000 */
[----:B------:R0:W1:Y:S02]  /*33c10*/  SHFL.IDX P6, R14, R13, R12, R11 ;  /* 0x0000000c0d0e7389 */ /* 0x00006400000c000b */
[----:B01----:R-:W-:Y:S01]  /*33c20*/  ENDCOLLECTIVE ;  /* 0x000000000000791b */ /* 0x003fe20003800000 */
.L_x_3613:
[----:B------:R-:W-:Y:S01]  /*33c30*/  IMAD.MOV.U32 R17, RZ, RZ, R14 ;  /* 0x000000ffff117224 */ /* 0x000fe200078e000e */
[----:B------:R-:W-:Y:S06]  /*33c40*/  BRA `(.L_x_3614) ;  /* 0xffffff6c00107947 */ /* 0x000fec000383ffff */
.L_x_3283:
[----:B------:R-:W-:Y:S01]  /*33c50*/  BSSY B0, `(.L_x_3615) ;  /* 0x0000007000007945 */ /* 0x000fe20003800000 */
[----:B------:R-:W-:Y:S02]  /*33c60*/  IMAD.MOV.U32 R13, RZ, RZ, R3 ;  /* 0x000000ffff0d7224 */ /* 0x000fe400078e0003 */
[----:B------:R-:W-:Y:S02]  /*33c70*/  IMAD.MOV.U32 R11, RZ, RZ, 0x1f ;  /* 0x0000001fff0b7424 */ /* 0x000fe400078e00ff */
[----:B------:R-:W-:-:S07]  /*33c80*/  IMAD.MOV.U32 R15, RZ, RZ, -0x1 ;  /* 0xffffffffff0f7424 */ /* 0x000fce00078e00ff */
[----:B0123--:R-:W-:Y:S05]  /*33c90*/  WARPSYNC.COLLECTIVE R15, `(.L_x_3616) ;  /* 0x000000000f087348 */ /* 0x00ffea0003c00000 */
[----:B------:R4:W0:Y:S02]  /*33ca0*/  SHFL.IDX P6, R14, R13, R12, R11 ;  /* 0x0000000c0d0e7389 */ /* 0x00082400000c000b */
[----:B01234-:R-:W-:Y:S01]  /*33cb0*/  ENDCOLLECTIVE ;  /* 0x000000000000791b */ /* 0x01ffe20003800000 */
.L_x_3616:
[----:B------:R-:W-:Y:S05]  /*33cc0*/  BSYNC B0 ;  /* 0x0000000000007941 */ /* 0x000fea0003800000 */
.L_x_3615:
[----:B------:R-:W-:Y:S01]  /*33cd0*/  MOV R6, R14 ;  /* 0x0000000e00067202 */ /* 0x000fe20000000f00 */
[----:B------:R-:W-:Y:S06]  /*33ce0*/  BRA `(.L_x_3282) ;  /* 0xffffff6c00047947 */ /* 0x000fec000383ffff */
.L_x_3287:
[----:B0-----:R0:W2:Y:S02]  /*33cf0*/  SYNCS.PHASECHK.TRANS64.TRYWAIT P0, [R7+URZ+0x38820], R0 ;  /* 0x03882000070075a7 */ /* 0x0010a4000800017f */
[----:B--2---:R-:W-:Y:S05]  /*33d00*/  @!P0 NANOSLEEP.SYNCS 0x989680 ;  /* 0x009896800000895d */ /* 0x004fea0003900000 */
[----:B------:R-:W2:Y:S02]  /*33d10*/  @!P0 SYNCS.PHASECHK.TRANS64 P0, [R7+URZ+0x38820], R0 ;  /* 0x03882000070085a7 */ /* 0x000ea4000800007f */
[----:B--2---:R-:W-:Y:S05]  /*33d20*/  @!P0 BRA `(.L_x_3287) ;  /* 0xfffffffc00f08947 */ /* 0x004fea000383ffff */
[----:B------:R-:W-:Y:S05]  /*33d30*/  BRA `(.L_x_3617) ;  /* 0xffffff7000847947 */ /* 0x000fea000383ffff */
.L_x_3288:
[----:B------:R-:W2:Y:S01]  /*33d40*/  S2R R2, SR_TID.X ;  /* 0x0000000000027919 */ /* 0x000ea20000002100 */
[----:B------:R-:W-:Y:S01]  /*33d50*/  BSSY B0, `(.L_x_3618) ;  /* 0x000000a000007945 */ /* 0x000fe20003800000 */
[----:B------:R-:W-:Y:S02]  /*33d60*/  IMAD.MOV.U32 R12, RZ, RZ, RZ ;  /* 0x000000ffff0c7224 */ /* 0x000fe400078e00ff */
[----:B------:R-:W-:Y:S02]  /*33d70*/  IMAD.MOV.U32 R11, RZ, RZ, 0x1f ;  /* 0x0000001fff0b7424 */ /* 0x000fe400078e00ff */
[----:B------:R-:W-:Y:S01]  /*33d80*/  IMAD.MOV.U32 R15, RZ, RZ, -0x1 ;  /* 0xffffffffff0f7424 */ /* 0x000fe200078e00ff */
[----:B--2---:R-:W-:-:S04]  /*33d90*/  SHF.R.U32.HI R2, RZ, 0x5, R2 ;  /* 0x00000005ff027819 */ /* 0x004fc80000011602 */
[----:B------:R-:W-:-:S05]  /*33da0*/  LOP3.LUT R2, R2, 0x3, RZ, 0xc0, !PT ;  /* 0x0000000302027812 */ /* 0x000fca00078ec0ff */
[----:B------:R-:W-:-:S07]  /*33db0*/  IMAD.MOV.U32 R13, RZ, RZ, R2 ;  /* 0x000000ffff0d7224 */ /* 0x000fce00078e0002 */
[----:B01----:R-:W-:Y:S05]  /*33dc0*/  WARPSYNC.COLLECTIVE R15, `(.L_x_3619) ;  /* 0x000000000f087348 */ /* 0x003fea0003c00000 */
[----:B------:R2:W3:Y:S02]  /*33dd0*/  SHFL.IDX P6, R14, R13, R12, R11 ;  /* 0x0000000c0d0e7389 */ /* 0x0004e400000c000b */
[----:B0123--:R-:W-:Y:S01]  /*33de0*/  ENDCOLLECTIVE ;  /* 0x000000000000791b */ /* 0x00ffe20003800000 */
.L_x_3619:
[----:B------:R-:W-:Y:S05]  /*33df0*/  BSYNC B0 ;  /* 0x0000000000007941 */ /* 0x000fea0003800000 */
.L_x_3618:
[----:B------:R-:W-:Y:S05]  /*33e00*/  BRA `(.L_x_3620) ;  /* 0xffffff70006c7947 */ /* 0x000fea000383ffff */
.L_x_3289:
[----:B------:R-:W-:Y:S01]  /*33e10*/  BSSY B0, `(.L_x_3621) ;  /* 0x0000006000007945 */ /* 0x000fe20003800000 */
[----:B------:R-:W-:-:S07]  /*33e20*/  IMAD.MOV.U32 R15, RZ, RZ, -0x1 ;  /* 0xffffffffff0f7424 */ /* 0x000fce00078e00ff */
[----:B01----:R-:W-:Y:S05]  /*33e30*/  WARPSYNC.COLLECTIVE R15, `(.L_x_3622) ;  /* 0x000000000f0c7348 */ /* 0x003fea0003c00000 */
[----:B------:R-:W-:Y:S02]  /*33e40*/  ELECT P6, UR62, PT ;  /* 0x00000000003e782f */ /* 0x000fe400038c0000 */
[----:B------:R-:W-:Y:S01]  /*33e50*/  MOV R14, UR62 ;  /* 0x0000003e000e7c02 */ /* 0x000fe20008000f00 */
[----:B01----:R-:W-:Y:S10]  /*33e60*/  ENDCOLLECTIVE ;  /* 0x000000000000791b */ /* 0x003ff40003800000 */
.L_x_3622:
[----:B------:R-:W-:Y:S05]  /*33e70*/  BSYNC B0 ;  /* 0x0000000000007941 */ /* 0x000fea0003800000 */
.L_x_3621:
[----:B------:R-:W-:Y:S05]  /*33e80*/  BRA `(.L_x_3623) ;  /* 0xffffff7000607947 */ /* 0x000fea000383ffff */
.L_x_3291:
[----:B0-----:R0:W2:Y:S02]  /*33e90*/  SYNCS.PHASECHK.TRANS64.TRYWAIT P1, [R5+URZ+0x38840], R0 ;  /* 0x03884000050075a7 */ /* 0x0010a4000802017f */
[----:B--2---:R-:W-:Y:S05]  /*33ea0*/  @!P1 NANOSLEEP.SYNCS 0x989680 ;  /* 0x009896800000995d */ /* 0x004fea0003900000 */
[----:B------:R-:W2:Y:S02]  /*33eb0*/  @!P1 SYNCS.PHASECHK.TRANS64 P1, [R5+URZ+0x38840], R0 ;  /* 0x03884000050095a7 */ /* 0x000ea4000802007f */
[----:B--2---:R-:W-:Y:S05]  /*33ec0*/  @!P1 BRA `(.L_x_3291) ;  /* 0xfffffffc00f09947 */ /* 0x004fea000383ffff */
[----:B------:R-:W-:Y:S05]  /*33ed0*/  BRA `(.L_x_3624) ;  /* 0xffffff7000887947 */ /* 0x000fea000383ffff */
.L_x_3293:
[----:B--2---:R2:W3:Y:S02]  /*33ee0*/  SYNCS.PHASECHK.TRANS64.TRYWAIT P1, [R3+URZ+0x38840], R2 ;  /* 0x03884002030075a7 */ /* 0x0044e4000802017f */
[----:B---3--:R-:W-:Y:S05]  /*33ef0*/  @!P1 NANOSLEEP.SYNCS 0x989680 ;  /* 0x009896800000995d */ /* 0x008fea0003900000 */
[----:B------:R-:W3:Y:S02]  /*33f00*/  @!P1 SYNCS.PHASECHK.TRANS64 P1, [R3+URZ+0x38840], R2 ;  /* 0x03884002030095a7 */ /* 0x000ee4000802007f */
[----:B---3--:R-:W-:Y:S05]  /*33f10*/  @!P1 BRA `(.L_x_3293) ;  /* 0xfffffffc00f09947 */ /* 0x008fea000383ffff */
[----:B------:R-:W-:Y:S05]  /*33f20*/  BRA `(.L_x_3625) ;  /* 0xffffff7000947947 */ /* 0x000fea000383ffff */
.L_x_3295:
[----:B---3--:R3:W4:Y:S02]  /*33f30*/  SYNCS.PHASECHK.TRANS64.TRYWAIT P1, [R5+URZ+0x38860], R0 ;  /* 0x03886000050075a7 */ /* 0x008724000802017f */
[----:B----4-:R-:W-:Y:S05]  /*33f40*/  @!P1 NANOSLEEP.SYNCS 0x989680 ;  /* 0x009896800000995d */ /* 0x010fea0003900000 */
[----:B------:R-:W4:Y:S02]  /*33f50*/  @!P1 SYNCS.PHASECHK.TRANS64 P1, [R5+URZ+0x38860], R0 ;  /* 0x03886000050095a7 */ /* 0x000f24000802007f */
[----:B----4-:R-:W-:Y:S05]  /*33f60*/  @!P1 BRA `(.L_x_3295) ;  /* 0xfffffffc00f09947 */ /* 0x010fea000383ffff */
[----:B------:R-:W-:Y:S05]  /*33f70*/  BRA `(.L_x_3626) ;  /* 0xffffff7000907947 */ /* 0x000fea000383ffff */
.L_x_3297:
[----:B----4-:R4:W0:Y:S02]  /*33f80*/  SYNCS.PHASECHK.TRANS64.TRYWAIT P1, [R3+URZ+0x38860], R2 ;  /* 0x03886002030075a7 */ /* 0x010824000802017f */
[----:B0-----:R-:W-:Y:S05]  /*33f90*/  @!P1 NANOSLEEP.SYNCS 0x989680 ;  /* 0x009896800000995d */ /* 0x001fea0003900000 */
[----:B------:R-:W0:Y:S02]  /*33fa0*/  @!P1 SYNCS.PHASECHK.TRANS64 P1, [R3+URZ+0x38860], R2 ;  /* 0x03886002030095a7 */ /* 0x000e24000802007f */
[----:B0-----:R-:W-:Y:S05]  /*33fb0*/  @!P1 BRA `(.L_x_3297) ;  /* 0xfffffffc00f09947 */ /* 0x001fea000383ffff */
[----:B------:R-:W-:Y:S05]  /*33fc0*/  BRA `(.L_x_3627) ;  /* 0xffffff70008c7947 */ /* 0x000fea000383ffff */
.L_x_3299:
[----:B------:R0:W0:Y:S02]  /*33fd0*/  SYNCS.PHASECHK.TRANS64.TRYWAIT P1, [R5+URZ+0x38880], R0 ;  /* 0x03888000050075a7 */ /* 0x000024000802017f */
[----:B0-----:R-:W-:Y:S05]  /*33fe0*/  @!P1 NANOSLEEP.SYNCS 0x989680 ;  /* 0x009896800000995d */ /* 0x001fea0003900000 */
[----:B------:R-:W0:Y:S02]  /*33ff0*/  @!P1 SYNCS.PHASECHK.TRANS64 P1, [R5+URZ+0x38880], R0 ;  /* 0x03888000050095a7 */ /* 0x000e24000802007f */
[----:B0-----:R-:W-:Y:S05]  /*34000*/  @!P1 BRA `(.L_x_3299) ;  /* 0xfffffffc00f09947 */ /* 0x001fea000383ffff */
[----:B------:R-:W-:Y:S05]  /*34010*/  BRA `(.L_x_3628) ;  /* 0xffffff7000887947 */ /* 0x000fea000383ffff */
.L_x_3629:
        /* <DEDUP_REMOVED lines=14> */
.L_x_15833:


//--------------------- .text._ZN7cutlass13device_kernelIN5flash11enable_sm90INS1_16FlashAttnFwdSm90INS1_25CollectiveMainloopFwdSm90ILi2EN4cute5tupleIJNS5_1CILi1EEES8_S8_EEENS6_IJNS7_ILi128EEENS7_ILi160EEENS7_ILi192EEEEEELi192ENS_12float_e4m3_tEfNS_4arch4Sm90ELb0ELb0ELb0ELb0ELb1ELb0ELb0ELb1ELb1ELb1ELb0ELb0EEENS1_21CollectiveEpilogueFwdINS6_IJSA_SC_SB_EEES9_NS_10bfloat16_tESG_Li256ELb0ELb1ELb0ELb1EEENS1_29StaticPersistentTileSchedulerILb0EEEEEEEEEvNT_6ParamsE --------------------------
	.section	.text._ZN7cutlass13device_kernelIN5flash11enable_sm90INS1_16FlashAttnFwdSm90INS1_25CollectiveMainloopFwdSm90ILi2EN4cute5tupleIJNS5_1CILi1EEES8_S8_EEENS6_IJNS7_ILi128EEENS7_ILi160EEENS7_ILi192EEEEEELi192ENS_12float_e4m3_tEfNS_4arch4Sm90ELb0ELb0ELb0ELb0ELb1ELb0ELb0ELb1ELb1ELb1ELb0ELb0EEENS1_21CollectiveEpilogueFwdINS6_IJSA_SC_SB_EEES9_NS_10bfloat16_tESG_Li256ELb0ELb1ELb0ELb1EEENS1_29StaticPersistentTileSchedulerILb0EEEEEEEEEvNT_6ParamsE,"ax",@progbits
	.align	128
.text._ZN7cutlass13device_kernelIN5flash11enable_sm90INS1_16FlashAttnFwdSm90INS1_25CollectiveMainloopFwdSm90ILi2EN4cute5tupleIJNS5_1CILi1EEES8_S8_EEENS6_IJNS7_ILi128EEENS7_ILi160EEENS7_ILi192EEEEEELi192ENS_12float_e4m3_tEfNS_4arch4Sm90ELb0ELb0ELb0ELb0ELb1ELb0ELb0ELb1ELb1ELb1ELb0ELb0EEENS1_21CollectiveEpilogueFwdINS6_IJSA_SC_SB_EEES9_NS_10bfloat16_tESG_Li256ELb0ELb1ELb0ELb1EEENS1_29StaticPersistentTileSchedulerILb0EEEEEEEEEvNT_6ParamsE:
        .type           _ZN7cutlass13device_kernelIN5flash11enable_sm90INS1_16FlashAttnFwdSm90INS1_25CollectiveMainloopFwdSm90ILi2EN4cute5tupleIJNS5_1CILi1EEES8_S8_EEENS6_IJNS7_ILi128EEENS7_ILi160EEENS7_ILi192EEEEEELi192ENS_12float_e4m3_tEfNS_4arch4Sm90ELb0ELb0ELb0ELb0ELb1ELb0ELb0ELb1ELb1ELb1ELb0ELb0EEENS1_21CollectiveEpilogueFwdINS6_IJSA_SC_SB_EEES9_NS_10bfloat16_tESG_Li256ELb0ELb1ELb0ELb1EEENS1_29StaticPersistentTileSchedulerILb0EEEEEEEEEvNT_6ParamsE,@function
        .size           _ZN7cutlass13device_kernelIN5flash11enable_sm90INS1_16FlashAttnFwdSm90INS1_25CollectiveMainloopFwdSm90ILi2EN4cute5tupleIJNS5_1CILi1EEES8_S8_EEENS6_IJNS7_ILi128EEENS7_ILi160EEENS7_ILi192EEEEEELi192ENS_12float_e4m3_tEfNS_4arch4Sm90ELb0ELb0ELb0ELb0ELb1ELb0ELb0ELb1ELb1ELb1ELb0ELb0EEENS1_21CollectiveEpilogueFwdINS6_IJSA_SC_SB_EEES9_NS_10bfloat16_tESG_Li256ELb0ELb1ELb0ELb1EEENS1_29StaticPersistentTileSchedulerILb0EEEEEEEEEvNT_6ParamsE,(.L_x_15834 - _ZN7cutlass13device_kernelIN5flash11enable_sm90INS1_16FlashAttnFwdSm90INS1_25CollectiveMainloopFwdSm90ILi2EN4cute5tupleIJNS5_1CILi1EEES8_S8_EEENS6_IJNS7_ILi128EEENS7_ILi160EEENS7_ILi192EEEEEELi192ENS_12float_e4m3_tEfNS_4arch4Sm90ELb0ELb0ELb0ELb0ELb1ELb0ELb0ELb1ELb1ELb1ELb0ELb0EEENS1_21CollectiveEpilogueFwdINS6_IJSA_SC_SB_EEES9_NS_10bfloat16_tESG_Li256ELb0ELb1ELb0ELb1EEENS1_29StaticPersistentTileSchedulerILb0EEEEEEEEEvNT_6ParamsE)
        .other          _ZN7cutlass13device_kernelIN5flash11enable_sm90INS1_16FlashAttnFwdSm90INS1_25CollectiveMainloopFwdSm90ILi2EN4cute5tupleIJNS5_1CILi1EEES8_S8_EEENS6_IJNS7_ILi128EEENS7_ILi160EEENS7_ILi192EEEEEELi192ENS_12float_e4m3_tEfNS_4arch4Sm90ELb0ELb0ELb0ELb0ELb1ELb0ELb0ELb1ELb1ELb1ELb0ELb0EEENS1_21CollectiveEpilogueFwdINS6_IJSA_SC_SB_EEES9_NS_10bfloat16_tESG_Li256ELb0ELb1ELb0ELb1EEENS1_29StaticPersistentTileSchedulerILb0EEEEEEEEEvNT_6ParamsE,@"STO_CUDA_ENTRY STV_DEFAULT"
_ZN7cutlass13device_kernelIN5flash11enable_sm90INS1_16FlashAttnFwdSm90INS1_25CollectiveMainloopFwdSm90ILi2EN4cute5tupleIJNS5_1CILi1EEES8_S8_EEENS6_IJNS7_ILi128EEENS7_ILi160EEENS7_ILi192EEEEEELi192ENS_12float_e4m3_tEfNS_4arch4Sm90ELb0ELb0ELb0ELb0ELb1ELb0ELb0ELb1ELb1ELb1ELb0ELb0EEENS1_21CollectiveEpilogueFwdINS6_IJSA_SC_SB_EEES9_NS_10bfloat16_tESG_Li256ELb0ELb1ELb0ELb1EEENS1_29StaticPersistentTileSchedulerILb0EEEEEEEEEvNT_6ParamsE:
        /* <DEDUP_REMOVED lines=45> */
.L_x_3630:
        /* <DEDUP_REMOVED lines=22> */
.L_x_3631:
        /* <DEDUP_REMOVED lines=18> */
.L_x_3632:
        /* <DEDUP_REMOVED lines=22> */
.L_x_3633:
[----:B------:R-:W5:Y:S01]  /*06b0*/  SHFL.IDX PT, R2, R0, RZ, 0x1f ;  /* 0x00001fff00027589 */ /* 0x000f6200000e0000 */
[----:B------:R-:W0:Y:S01]  /*06c0*/  S2UR UR45, SR_CgaCtaId ;  /* 0x00000000002d79c3 */ /* 0x000e220000008800 */
[----:B------:R-:W-:Y:S01]  /*06d0*/  R2UR UR9, R3 ;  /* 0x00000000030972ca */ /* 0x000fe200000e0000 */
[----:B------:R-:W-:Y:S01]  /*06e0*/  NOP ;  /* 0x0000000000007918 */ /* 0x000fe20000000000 */
        /* <DEDUP_REMOVED lines=20> */
.L_x_3634:
        /* <DEDUP_REMOVED lines=8> */
.L_x_3636:
[----:B------:R-:W-:-:S08]  /*08b0*/  NOP ;  /* 0x0000000000007918 */ /* 0x000fd00000000000 */
[----:B------:R-:W0:Y:S02]  /*08c0*/  USETMAXREG.TRY_ALLOC.CTAPOOL UP0, 0xe8 ;  /* 0x000000e8000079c8 */ /* 0x000e240008000600 */
[----:B0-----:R-:W-:-:S13]  /*08d0*/  PLOP3.LUT P0, PT, PT, PT, UP0, 0x80, 0x0 ;  /* 0x000000000000781c */ /* 0x001fda0003f0f008 */
[----:B------:R-:W-:Y:S05]  /*08e0*/  @!P0 BRA `(.L_x_3636) ;  /* 0xfffffffc00f08947 */ /* 0x000fea000383ffff */
[----:B------:R-:W0:Y:S01]  /*08f0*/  S2R R2, SR_TID.X ;  /* 0x0000000000027919 */ /* 0x000e220000002100 */
[----:B------:R-:W1:Y:S08]  /*0900*/  S2UR UR41, SR_CTAID.X ;  /* 0x00000000002979c3 */ /* 0x000e700000002500 */
[----:B------:R-:W-:Y:S06]  /*0910*/  BAR.ARV 0x8, 0x180 ;  /* 0x0206000000007b1d */ /* 0x000fec0000002000 */
[----:B0-----:R-:W-:-:S04]  /*0920*/  LOP3.LUT R0, R2, 0xffffff80, RZ, 0xc0, !PT ;  /* 0xffffff8002007812 */ /* 0x001fc800078ec0ff */
[----:B------:R-:W-:Y:S02]  /*0930*/  ISETP.NE.AND P0, PT, R0, 0x80, PT ;  /* 0x000000800000780c */ /* 0x000fe40003f05270 */
[----:B------:R-:W1:Y:S11]  /*0940*/  LDC R0, c[0x0][0xc34] ;  /* 0x00030d00ff007b82 */ /* 0x000e760000000800 */
[----:B------:R-:W-:Y:S06]  /*0950*/  @!P0 BAR.ARV 0x9, 0x100 ;  /* 0x0244000000008b1d */ /* 0x000fec0000002000 */
[----:B-1----:R-:W-:-:S13]  /*0960*/  ISETP.LE.AND P0, PT, R0, UR41, PT ;  /* 0x0000002900007c0c */ /* 0x002fda000bf03270 */
[----:B------:R-:W-:Y:S05]  /*0970*/  @P0 EXIT ;  /* 0x000000000000094d */ /* 0x000fea0003800000 */
[----:B------:R-:W-:Y:S01]  /*0980*/  VIADD R18, R2, 0xffffff80 ;  /* 0xffffff8002127836 */ /* 0x000fe20000000000 */
[----:B------:R-:W-:Y:S01]  /*0990*/  ULOP3.LUT UR47, UR36, 0x1, URZ, 0xfc, !UPT ;  /* 0x00000001242f7892 */ /* 0x000fe2000f8efc3f */
[----:B------:R-:W-:Y:S01]  /*09a0*/  IMAD.MOV.U32 R224, RZ, RZ, -0x2 ;  /* 0xfffffffeffe07424 */ /* 0x000fe200078e00ff */
[----:B------:R-:W-:Y:S01]  /*09b0*/  UMOV UR46, URZ ;  /* 0x0000003f002e7c82 */ /* 0x000fe20008000000 */
[----:B------:R-:W-:Y:S01]  /*09c0*/  UMOV UR45, URZ ;  /* 0x0000003f002d7c82 */ /* 0x000fe20008000000 */
[----:B------:R-:W-:Y:S01]  /*09d0*/  SHF.R.S32.HI R3, RZ, 0x1f, R18 ;  /* 0x0000001fff037819 */ /* 0x000fe20000011412 */
[----:B------:R-:W-:-:S03]  /*09e0*/  UMOV UR44, URZ ;  /* 0x0000003f002c7c82 */ /* 0x000fc60008000000 */
[CC--:B------:R-:W-:Y:S02]  /*09f0*/  LEA.HI R5, R3.reuse, R18.reuse, RZ, 0x7 ;  /* 0x0000001203057211 */ /* 0x0c0fe400078f38ff */
[-C--:B------:R-:W-:Y:S02]  /*0a00*/  LEA.HI R0, R3, R18.reuse, RZ, 0x5 ;  /* 0x0000001203007211 */ /* 0x080fe400078f28ff */
[----:B------:R-:W-:Y:S02]  /*0a10*/  LOP3.LUT R7, R5, 0xffffff80, RZ, 0xc0, !PT ;  /* 0xffffff8005077812 */ /* 0x000fe400078ec0ff */
[CC--:B------:R-:W-:Y:S01]  /*0a20*/  LEA.HI R2, R3.reuse, R18.reuse, RZ, 0x4 ;  /* 0x0000001203027211 */ /* 0x0c0fe200078f20ff */
[----:B------:R-:W-:Y:S01]  /*0a30*/  IMAD.SHL.U32 R4, R0, 0x20, RZ ;  /* 0x0000002000047824 */ /* 0x000fe200078e00ff */
[----:B------:R-:W-:Y:S01]  /*0a40*/  LEA.HI R6, R3, R18, RZ, 0x2 ;  /* 0x0000001203067211 */ /* 0x000fe200078f10ff */
[----:B------:R-:W-:Y:S01]  /*0a50*/  IMAD.IADD R22, R18, 0x1, -R7 ;  /* 0x0000000112167824 */ /* 0x000fe200078e0a07 */
[----:B------:R-:W-:-:S02]  /*0a60*/  SHF.R.S32.HI R9, RZ, 0x4, R2 ;  /* 0x00000004ff097819 */ /* 0x000fc40000011402 */
[----:B------:R-:W-:Y:S02]  /*0a70*/  LOP3.LUT R13, R6, 0xfffffffc, RZ, 0xc0, !PT ;  /* 0xfffffffc060d7812 */ /* 0x000fe400078ec0ff */
[----:B------:R-:W-:Y:S02]  /*0a80*/  SHF.R.S32.HI R7, RZ, 0x1f, R22 ;  /* 0x0000001fff077819 */ /* 0x000fe40000011416 */
[----:B------:R-:W-:Y:S01]  /*0a90*/  LEA.HI R19, R3, R18, RZ, 0x3 ;  /* 0x0000001203137211 */ /* 0x000fe200078f18ff */
[----:B------:R-:W-:Y:S01]  /*0aa0*/  IMAD.IADD R13, R18, 0x1, -R13 ;  /* 0x00000001120d7824 */ /* 0x000fe200078e0a0d */
[----:B------:R-:W-:Y:S02]  /*0ab0*/  LEA.HI R0, R7, R22, RZ, 0x2 ;  /* 0x0000001607007211 */ /* 0x000fe400078f10ff */
[----:B------:R-:W-:Y:S02]  /*0ac0*/  LOP3.LUT R3, R2, 0x3fffff0, RZ, 0xc0, !PT ;  /* 0x03fffff002037812 */ /* 0x000fe400078ec0ff */
[----:B------:R-:W-:-:S02]  /*0ad0*/  SHF.R.S32.HI R6, RZ, 0x2, R0 ;  /* 0x00000002ff067819 */ /* 0x000fc40000011400 */
[----:B------:R-:W-:Y:S01]  /*0ae0*/  SHF.R.S32.HI R11, RZ, 0x1f, R0 ;  /* 0x0000001fff0b7819 */ /* 0x000fe20000011400 */
[----:B------:R-:W-:Y:S01]  /*0af0*/  IMAD.IADD R3, R18, 0x1, -R3 ;  /* 0x0000000112037824 */ /* 0x000fe200078e0a03 */
[----:B------:R-:W-:Y:S02]  /*0b00*/  LEA.HI R2, R2, R9, RZ, 0x1 ;  /* 0x0000000902027211 */ /* 0x000fe400078f08ff */
[----:B------:R-:W-:Y:S02]  /*0b10*/  LEA.HI R11, R11, R6, RZ, 0x3 ;  /* 0x000000060b0b7211 */ /* 0x000fe400078f18ff */
[----:B------:R-:W-:Y:S02]  /*0b20*/  SHF.R.S32.HI R220, RZ, 0x7, R5 ;  /* 0x00000007ffdc7819 */ /* 0x000fe40000011405 */
[----:B------:R-:W-:Y:S02]  /*0b30*/  LOP3.LUT R4, R4, 0xfffffc00, RZ, 0xc0, !PT ;  /* 0xfffffc0004047812 */ /* 0x000fe400078ec0ff */
[----:B------:R-:W-:-:S02]  /*0b40*/  LOP3.LUT R2, R2, 0x1ffffffe, RZ, 0xc0, !PT ;  /* 0x1ffffffe02027812 */ /* 0x000fc400078ec0ff */
[----:B------:R-:W-:Y:S01]  /*0b50*/  LOP3.LUT R15, R19, 0xfffffff8, RZ, 0xc0, !PT ;  /* 0xfffffff8130f7812 */ /* 0x000fe200078ec0ff */
[----:B------:R-:W-:Y:S01]  /*0b60*/  IMAD R223, R3, 0x40, R4 ;  /* 0x0000004003df7824 */ /* 0x000fe200078e0204 */
[----:B------:R-:W-:Y:S01]  /*0b70*/  LOP3.LUT R11, R11, 0xfffffff8, RZ, 0xc0, !PT ;  /* 0xfffffff80b0b7812 */ /* 0x000fe200078ec0ff */
[----:B------:R-:W-:Y:S01]  /*0b80*/  IMAD.IADD R2, R9, 0x1, -R2 ;  /* 0x0000000109027824 */ /* 0x000fe200078e0a02 */
[----:B------:R-:W-:Y:S01]  /*0b90*/  LEA.HI R5, R5, R220, RZ, 0x1 ;  /* 0x000000dc05057211 */ /* 0x000fe200078f08ff */
[----:B------:R-:W-:Y:S01]  /*0ba0*/  IMAD.IADD R18, R18, 0x1, -R15 ;  /* 0x0000000112127824 */ /* 0x000fe200078e0a0f */
[----:B------:R-:W-:Y:S01]  /*0bb0*/  LEA.HI R7, R7, R22, RZ, 0x5 ;  /* 0x0000001607077211 */ /* 0x000fe200078f28ff */
[----:B------:R-:W-:Y:S01]  /*0bc0*/  IMAD.IADD R6, R6, 0x1, -R11 ;  /* 0x0000000106067824 */ /* 0x000fe200078e0a0b */
[----:B------:R-:W-:Y:S01]  /*0bd0*/  LEA.HI R4, R13, R13, RZ, 0x1 ;  /* 0x0000000d0d047211 */ /* 0x000fe200078f08ff */
[----:B------:R-:W-:Y:S01]  /*0be0*/  IMAD R223, R2, 0x8, R223 ;  /* 0x0000000802df7824 */ /* 0x000fe200078e02df */
[----:B------:R-:W-:Y:S01]  /*0bf0*/  LOP3.LUT R5, R5, 0x3fffffe, RZ, 0xc0, !PT ;  /* 0x03fffffe05057812 */ /* 0x000fe200078ec0ff */
[----:B------:R-:W-:Y:S01]  /*0c00*/  IMAD.SHL.U32 R2, R18, 0x8, RZ ;  /* 0x0000000812027824 */ /* 0x000fe200078e00ff */
[----:B------:R-:W-:-:S02]  /*0c10*/  SHF.R.S32.HI R7, RZ, 0x5, R7 ;  /* 0x00000005ff077819 */ /* 0x000fc40000011407 */
[----:B------:R-:W-:Y:S01]  /*0c20*/  LOP3.LUT R3, R0, 0x7ffffffc, RZ, 0xc0, !PT ;  /* 0x7ffffffc00037812 */ /* 0x000fe200078ec0ff */
[----:B------:R-:W-:Y:S01]  /*0c30*/  IMAD.IADD R5, R220, 0x1, -R5 ;  /* 0x00000001dc057824 */ /* 0x000fe200078e0a05 */
[----:B------:R-:W-:Y:S01]  /*0c40*/  LOP3.LUT R4, R4, 0x1ffffffe, RZ, 0xc0, !PT ;  /* 0x1ffffffe04047812 */ /* 0x000fe200078ec0ff */
[----:B------:R-:W-:Y:S01]  /*0c50*/  IMAD R6, R7, 0x10, R6 ;  /* 0x0000001007067824 */ /* 0x000fe200078e0206 */
[----:B------:R-:W-:Y:S01]  /*0c60*/  SHF.R.S32.HI R19, RZ, 0x3, R19 ;  /* 0x00000003ff137819 */ /* 0x000fe20000011413 */
[C---:B------:R-:W-:Y:S02]  /*0c70*/  VIADD R17, R2.reuse, 0x40 ;  /* 0x0000004002117836 */ /* 0x040fe40000000000 */
[----:B------:R-:W-:Y:S02]  /*0c80*/  VIADD R16, R2, 0x80 ;  /* 0x0000008002107836 */ /* 0x000fe40000000000 */
[----:B------:R-:W-:Y:S01]  /*0c90*/  IMAD.IADD R3, R22, 0x1, -R3 ;  /* 0x0000000116037824 */ /* 0x000fe200078e0a03 */
[----:B------:R-:W-:Y:S01]  /*0ca0*/  SHF.R.S32.HI R226, RZ, 0x1f, R17 ;  /* 0x0000001fffe27819 */ /* 0x000fe20000011411 */
[----:B------:R-:W-:Y:S01]  /*0cb0*/  IMAD.IADD R4, R13, 0x1, -R4 ;  /* 0x000000010d047824 */ /* 0x000fe200078e0a04 */
[----:B------:R-:W-:Y:S01]  /*0cc0*/  SHF.R.S32.HI R225, RZ, 0x1f, R16 ;  /* 0x0000001fffe17819 */ /* 0x000fe20000011410 */
[----:B------:R-:W-:-:S02]  /*0cd0*/  IMAD R221, R5, 0x40, R6 ;  /* 0x0000004005dd7824 */ /* 0x000fc400078e0206 */
[----:B------:R-:W-:Y:S02]  /*0ce0*/  IMAD R224, R3, R224, 0xa0 ;  /* 0x000000a003e07424 */ /* 0x000fe400078e02e0 */
[----:B------:R-:W-:-:S07]  /*0cf0*/  IMAD R222, R4, 0x8, R221 ;  /* 0x0000000804de7824 */ /* 0x000fce00078e02dd */
.L_x_3669:
[----:B------:R-:W-:Y:S01]  /*0d00*/  ULDC UR4, c[0x0][0xc38] ;  /* 0x00030e0000047ab9 */ /* 0x000fe20000000800 */
[----:B------:R-:W-:Y:S01]  /*0d10*/  ULDC UR15, c[0x0][0xc44] ;  /* 0x00031100000f7ab9 */ /* 0x000fe20000000800 */
[----:B------:R-:W-:Y:S01]  /*0d20*/  UISETP.NE.AND UP3, UPT, UR4, 0x1, UPT ;  /* 0x000000010400788c */ /* 0x000fe2000bf65270 */
[----:B------:R-:W-:Y:S01]  /*0d30*/  IMAD.MOV.U32 R3, RZ, RZ, 0x3f800000 ;  /* 0x3f800000ff037424 */ /* 0x000fe200078e00ff */
        /* <DEDUP_REMOVED lines=20> */
[----:B01-3--:R-:W0:Y:S01]  /*0e80*/  SHFL.IDX PT, R8, R220, RZ, 0x1f ;  /* 0x00001fffdc087589 */ /* 0x00be2200000e0000 */
        /* <DEDUP_REMOVED lines=33> */
[----:B------:R-:W1:Y:S01]  /*10a0*/  S2UR UR37, SR_CgaCtaId ;  /* 0x00000000002579c3 */ /* 0x000e620000008800 */
[----:B------:R-:W-:Y:S01]  /*10b0*/  IMAD.U32 R5, RZ, RZ, UR7 ;  /* 0x00000007ff057e24 */ /* 0x000fe2000f8e00ff */
[----:B0-----:R-:W-:Y:S01]  /*10c0*/  R2UR UR38, R8 ;  /* 0x00000000082672ca */ /* 0x001fe200000e0000 */
[----:B------:R-:W-:Y:S01]  /*10d0*/  IMAD.U32 R7, RZ, RZ, UR5 ;  /* 0x00000005ff077e24 */ /* 0x000fe2000f8e00ff */
[----:B------:R-:W-:Y:S01]  /*10e0*/  ULDC.64 UR4, c[0x0][0x418] ;  /* 0x0001060000047ab9 */ /* 0x000fe20000000a00 */
[----:B------:R-:W-:Y:S01]  /*10f0*/  UMOV UR39, 0x400 ;  /* 0x0000040000277882 */ /* 0x000fe20000000000 */
[----:B------:R-:W2:Y:S01]  /*1100*/  @P0 LDG.E R3, desc[UR50][R4.64] ;  /* 0x0000003204030981 */ /* 0x000ea2000c1e1900 */
[----:B------:R-:W-:Y:S01]  /*1110*/  ULDC UR52, c[0x0][0x424] ;  /* 0x0001090000347ab9 */ /* 0x000fe20000000800 */
[----:B------:R-:W-:Y:S02]  /*1120*/  ULDC UR8, c[0x0][0x988] ;  /* 0x0002620000087ab9 */ /* 0x000fe40000000800 */
[----:B------:R-:W2:Y:S01]  /*1130*/  @P1 LDG.E R0, desc[UR50][R6.64] ;  /* 0x0000003206001981 */ /* 0x000ea2000c1e1900 */
[----:B------:R-:W-:-:S04]  /*1140*/  UISETP.NE.U32.AND UP0, UPT, UR4, URZ, UPT ;  /* 0x0000003f0400728c */ /* 0x000fc8000bf05070 */
[----:B------:R-:W-:Y:S02]  /*1150*/  UISETP.NE.AND.EX UP0, UPT, UR5, URZ, UPT, UP0 ;  /* 0x0000003f0500728c */ /* 0x000fe4000bf05300 */
[----:B------:R-:W-:Y:S02]  /*1160*/  ULEA.HI UR4, UR38, UR38, URZ, 0x1 ;  /* 0x0000002626047291 */ /* 0x000fe4000f8f083f */
[----:B------:R-:W-:Y:S01]  /*1170*/  USEL UR52, UR52, 0x1, UP0 ;  /* 0x0000000134347887 */ /* 0x000fe20008000000 */
[----:B------:R-:W-:Y:S01]  /*1180*/  ULDC UR5, c[0x0][0x2f0] ;  /* 0x0000bc0000057ab9 */ /* 0x000fe20000000800 */
[----:B------:R-:W-:Y:S02]  /*1190*/  ULOP3.LUT UR4, UR4, 0x3e, URZ, 0xc0, !UPT ;  /* 0x0000003e04047892 */ /* 0x000fe4000f8ec03f */
[----:B-1----:R-:W-:Y:S02]  /*11a0*/  ULEA UR39, UR37, UR39, 0x18 ;  /* 0x0000002725277291 */ /* 0x002fe4000f8ec03f */
[----:B------:R-:W-:-:S02]  /*11b0*/  UIMAD UR52, UR52, UR5, URZ ;  /* 0x00000005343472a4 */ /* 0x000fc4000f8e023f */
[----:B------:R-:W-:Y:S02]  /*11c0*/  UIADD3 UR7, UR39, 0x1e200, URZ ;  /* 0x0001e20027077890 */ /* 0x000fe4000fffe03f */
[----:B------:R-:W-:Y:S02]  /*11d0*/  UIADD3 UR4, UR38, -UR4, URZ ;  /* 0x8000000426047290 */ /* 0x000fe4000fffe03f */
[----:B------:R-:W-:Y:S02]  /*11e0*/  ULOP3.LUT UP0, URZ, UR7, 0x9f, URZ, 0xc0, !UPT ;  /* 0x0000009f073f7892 */ /* 0x000fe4000f80c03f */
[----:B------:R-:W-:Y:S02]  /*11f0*/  UIADD3 UR5, UR52, 0x9f, URZ ;  /* 0x0000009f34057890 */ /* 0x000fe4000fffe03f */
[----:B------:R-:W-:Y:S02]  /*1200*/  ULEA UR6, UR4, UR7, 0xc ;  /* 0x0000000704067291 */ /* 0x000fe4000f8e603f */
[----:B------:R-:W-:Y:S01]  /*1210*/  PLOP3.LUT P0, PT, PT, PT, UP0, 0x80, 0x0 ;  /* 0x000000000000781c */ /* 0x000fe20003f0f008 */
[----:B------:R-:W-:-:S02]  /*1220*/  UIMAD.WIDE UR4, UR5, 0x66666667, URZ ;  /* 0x66666667050478a5 */ /* 0x000fc4000f8e023f */
[----:B------:R-:W-:Y:S02]  /*1230*/  USHF.R.U32.HI UR6, URZ, 0x4, UR6 ;  /* 0x000000043f067899 */ /* 0x000fe40008011606 */
[----:B------:R-:W-:Y:S02]  /*1240*/  USHF.R.U32.HI UR49, URZ, 0x1f, UR5 ;  /* 0x0000001f3f317899 */ /* 0x000fe40008011605 */
[----:B------:R-:W-:Y:S02]  /*1250*/  ULOP3.LUT UR48, UR6, 0x3fff, URZ, 0xc0, !UPT ;  /* 0x00003fff06307892 */ /* 0x000fe4000f8ec03f */
[----:B------:R-:W-:Y:S01]  /*1260*/  ULEA.HI.SX32 UR49, UR5, UR49, 0x1a ;  /* 0x0000003105317291 */ /* 0x000fe2000f8fd23f */
[----:B--2---:R-:W-:-:S04]  /*1270*/  FMUL.FTZ R0, R3, R0 ;  /* 0x0000000003007220 */ /* 0x004fc80000410000 */
[----:B------:R-:W-:-:S05]  /*1280*/  FMUL.FTZ R0, R0, UR8 ;  /* 0x0000000800007c20 */ /* 0x000fca0008410000 */
[----:B------:R-:W-:Y:S01]  /*1290*/  R2UR UR40, R0 ;  /* 0x00000000002872ca */ /* 0x000fe200000e0000 */
[----:B----45:R-:W-:-:S14]  /*12a0*/  @!P0 BRA `(.L_x_3637) ;  /* 0x0000000000408947 */ /* 0x030fdc0003800000 */
        /* <DEDUP_REMOVED lines=16> */
.L_x_3637:
[----:B------:R-:W-:Y:S01]  /*13b0*/  ULOP3.LUT UR4, UR46, 0x1, URZ, 0xc0, !UPT ;  /* 0x000000012e047892 */ /* 0x000fe2000f8ec03f */
[----:B------:R-:W-:-:S05]  /*13c0*/  IMAD.U32 R3, RZ, RZ, UR47 ;  /* 0x0000002fff037e24 */ /* 0x000fca000f8e00ff */
[----:B------:R-:W-:Y:S01]  /*13d0*/  IMAD.U32 R0, RZ, RZ, UR4 ;  /* 0x00000004ff007e24 */ /* 0x000fe2000f8e00ff */
[----:B------:R-:W-:-:S04]  /*13e0*/  ISETP.NE.AND P0, PT, R3, 0x3, PT ;  /* 0x000000030300780c */ /* 0x000fc80003f05270 */
[----:B------:R-:W-:-:S04]  /*13f0*/  SHF.L.U32 R0, R0, 0x1f, RZ ;  /* 0x0000001f00007819 */ /* 0x000fc800000006ff */
[----:B------:R-:W0:Y:S02]  /*1400*/  SYNCS.PHASECHK.TRANS64.TRYWAIT P1, [UR39+0x33400], R0 ;  /* 0x03340000ff0075a7 */ /* 0x000e240008020167 */
[----:B0-----:R-:W-:Y:S05]  /*1410*/  @!P1 BRA `(.L_x_3638) ;  /* 0x000000ec00009947 */ /* 0x001fea0003800000 */
.L_x_3737:
[----:B------:R-:W-:Y:S05]  /*1420*/  @!P0 BRA `(.L_x_3639) ;  /* 0x0000000000048947 */ /* 0x000fea0003800000 */
[----:B------:R-:W-:Y:S01]  /*1430*/  BPT.TRAP 0x1 ;  /* 0x000000040000795c */ /* 0x000fe20000300000 */
.L_x_3639:
[----:B0-----:R-:W-:Y:S02]  /*1440*/  IMAD.U32 R3, RZ, RZ, UR44 ;  /* 0x0000002cff037e24 */ /* 0x001fe4000f8e00ff */
[----:B------:R-:W-:-:S03]  /*1450*/  IMAD.U32 R0, RZ, RZ, UR45 ;  /* 0x0000002dff007e24 */ /* 0x000fc6000f8e00ff */
[----:B------:R-:W-:Y:S02]  /*1460*/  LEA R3, R3, UR39, 0x3 ;  /* 0x0000002703037c11 */ /* 0x000fe4000f8e18ff */
[----:B------:R-:W-:-:S04]  /*1470*/  SHF.L.U32 R0, R0, 0x1f, RZ ;  /* 0x0000001f00007819 */ /* 0x000fc800000006ff */
[----:B------:R0:W1:Y:S01]  /*1480*/  SYNCS.PHASECHK.TRANS64.TRYWAIT P1, [R3+URZ+0x33430], R0 ;  /* 0x03343000030075a7 */ /* 0x000062000802017f */
[----:B------:R-:W-:Y:S05]  /*1490*/  @!P0 BRA `(.L_x_3640) ;  /* 0x0000000000048947 */ /* 0x000fea0003800000 */
[----:B------:R-:W-:Y:S01]  /*14a0*/  BPT.TRAP 0x1 ;  /* 0x000000040000795c */ /* 0x000fe20000300000 */
.L_x_3640:
[----:B------:R-:W-:Y:S01]  /*14b0*/  IMAD.MOV.U32 R119, RZ, RZ, RZ ;  /* 0x000000ffff777224 */ /* 0x000fe200078e00ff */
[----:B-1----:R-:W-:Y:S06]  /*14c0*/  @P1 BRA `(.L_x_3641) ;  /* 0x0000000000081947 */ /* 0x002fec0003800000 */
[----:B------:R-:W1:Y:S02]  /*14d0*/  SYNCS.PHASECHK.TRANS64.TRYWAIT P1, [R3+URZ+0x33430], R0 ;  /* 0x03343000030075a7 */ /* 0x000e64000802017f */
[----:B-1----:R-:W-:Y:S05]  /*14e0*/  @!P1 BRA `(.L_x_3642) ;  /* 0x000000e800e49947 */ /* 0x002fea0003800000 */
.L_x_3641:
[----:B------:R-:W-:Y:S05]  /*14f0*/  WARPSYNC.ALL ;  /* 0x0000000000007948 */ /* 0x000fea0003800000 */
[----:B------:R-:W-:Y:S01]  /*1500*/  UIADD3 UR4, UR39, 0x24200, URZ ;  /* 0x0002420027047890 */ /* 0x000fe2000fffe03f */
[----:B------:R-:W-:Y:S01]  /*1510*/  WARPGROUP.ARRIVE ;  /* 0x00000000000079c5 */ /* 0x000fe20000000000 */
[----:B------:R-:W-:Y:S02]  /*1520*/  ULOP3.LUT UR28, UR48, 0x10000, URZ, 0xfc, !UPT ;  /* 0x00010000301c7892 */ /* 0x000fe4000f8efc3f */
[----:B------:R-:W-:Y:S01]  /*1530*/  USHF.R.U32.HI UR4, URZ, 0x4, UR4 ;  /* 0x000000043f047899 */ /* 0x000fe20008011604 */
[----:B------:R-:W-:Y:S01]  /*1540*/  UMOV UR25, 0x80000020 ;  /* 0x8000002000197882 */ /* 0x000fe20000000000 */
[----:B------:R-:W-:-:S02]  /*1550*/  UMOV UR27, 0x80000020 ;  /* 0x80000020001b7882 */ /* 0x000fc40000000000 */
[----:B------:R-:W-:Y:S01]  /*1560*/  ULOP3.LUT UR4, UR4, 0x3fff, URZ, 0xc0, !UPT ;  /* 0x00003fff04047892 */ /* 0x000fe2000f8ec03f */
[----:B------:R-:W-:Y:S01]  /*1570*/  UMOV UR24, UR28 ;  /* 0x0000001c00187c82 */ /* 0x000fe20008000000 */
[----:B------:R-:W-:Y:S02]  /*1580*/  UMOV UR5, UR25 ;  /* 0x0000001900057c82 */ /* 0x000fe40008000000 */
[----:B------:R-:W-:Y:S01]  /*1590*/  ULOP3.LUT UR48, UR4, 0x10000, URZ, 0xfc, !UPT ;  /* 0x0001000004307892 */ /* 0x000fe2000f8efc3f */
[----:B------:R-:W-:Y:S02]  /*15a0*/  UMOV UR7, 0x80000020 ;  /* 0x8000002000077882 */ /* 0x000fe40000000000 */
[----:B------:R-:W-:Y:S01]  /*15b0*/  UMOV UR4, UR24 ;  /* 0x0000001800047c82 */ /* 0x000fe20008000000 */
[----:B------:R-:W-:Y:S01]  /*15c0*/  UIMAD UR30, UR44, 0x780, UR48 ;  /* 0x000007802c1e78a4 */ /* 0x000fe2000f8e0230 */
[----:B------:R-:W-:Y:S01]  /*15d0*/  UMOV UR11, 0x80000020 ;  /* 0x80000020000b7882 */ /* 0x000fe20000000000 */
[----:B------:R-:W-:-:S02]  /*15e0*/  UMOV UR15, 0x80000020 ;  /* 0x80000020000f7882 */ /* 0x000fc40000000000 */
[----:B------:R-:W-:Y:S02]  /*15f0*/  UIADD3 UR6, UR30, 0x80, URZ ;  /* 0x000000801e067890 */ /* 0x000fe4000fffe03f */
[----:B------:R-:W-:Y:S02]  /*1600*/  UIADD3 UR8, UR30, 0x100, URZ ;  /* 0x000001001e087890 */ /* 0x000fe4000fffe03f */
[----:B------:R-:W-:Y:S01]  /*1610*/  UMOV UR26, UR30 ;  /* 0x0000001e001a7c82 */ /* 0x000fe20008000000 */
[----:B------:R-:W-:Y:S01]  /*1620*/  UIADD3 UR9, UR30, 0x180, URZ ;  /* 0x000001801e097890 */ /* 0x000fe2000fffe03f */
[----:B------:R-:W-:Y:S01]  /*1630*/  QGMMA.64x32x32.F32.E4M3.E4M3 R88, gdesc[UR24], RZ, !UPT, gsb0 ;  /* 0x00600000185879f3 */ /* 0x000fe2000c0008ff */
[----:B------:R-:W-:Y:S01]  /*1640*/  UMOV UR26, UR6 ;  /* 0x00000006001a7c82 */ /* 0x000fe20008000000 */
[----:B------:R-:W-:Y:S01]  /*1650*/  UMOV UR27, 0x80000020 ;  /* 0x80000020001b7882 */ /* 0x000fe20000000000 */
[----:B------:R-:W-:Y:S01]  /*1660*/  UMOV UR6, UR8 ;  /* 0x0000000800067c82 */ /* 0x000fe20008000000 */
[----:B------:R-:W-:-:S02]  /*1670*/  UIADD3 UR10, UR30, 0x200, URZ ;  /* 0x000002001e0a7890 */ /* 0x000fc4000fffe03f */
[----:B------:R-:W-:Y:S02]  /*1680*/  UIADD3 UR12, UR30, 0x102, URZ ;  /* 0x000001021e0c7890 */ /* 0x000fe4000fffe03f */
[----:B------:R-:W-:Y:S02]  /*1690*/  UIADD3 UR13, UR30, 0x182, URZ ;  /* 0x000001821e0d7890 */ /* 0x000fe4000fffe03f */
[----:B------:R-:W-:Y:S02]  /*16a0*/  UIADD3 UR14, UR30, 0x202, URZ ;  /* 0x000002021e0e7890 */ /* 0x000fe4000fffe03f */
[----:B------:R-:W-:Y:S01]  /*16b0*/  UIADD3 UR18, UR30, 0x382, URZ ;  /* 0x000003821e127890 */ /* 0x000fe2000fffe03f */
[----:B------:R-:W-:Y:S01]  /*16c0*/  UMOV UR19, 0x80000020 ;  /* 0x8000002000137882 */ /* 0x000fe20000000000 */
[----:B------:R-:W-:Y:S01]  /*16d0*/  UIADD3 UR22, UR30, 0x600, URZ ;  /* 0x000006001e167890 */ /* 0x000fe2000fffe03f */
[----:B------:R-:W-:Y:S01]  /*16e0*/  UMOV UR23, 0x80000020 ;  /* 0x8000002000177882 */ /* 0x000fe20000000000 */
[----:B------:R-:W-:Y:S01]  /*16f0*/  UMOV UR31, 0x80000020 ;  /* 0x80000020001f7882 */ /* 0x000fe20000000000 */
[----:B------:R-:W-:-:S02]  /*1700*/  WARPGROUP.DEPBAR.LE gsb0, 0x0 ;  /* 0x00008000000079c5 */ /* 0x000fc40000010000 */
[----:B------:R-:W-:-:S06]  /*1710*/  WARPGROUP.ARRIVE ;  /* 0x00000000000079c5 */ /* 0x000fcc0000000000 */
[----:B------:R-:W-:Y:S01]  /*1720*/  QGMMA.64x32x32.F32.E4M3.E4M3 R72, gdesc[UR24], RZ, !UPT, gsb0 ;  /* 0x00600000184879f3 */ /* 0x000fe2000c0008ff */
[----:B------:R-:W-:Y:S01]  /*1730*/  UMOV UR26, UR9 ;  /* 0x00000009001a7c82 */ /* 0x000fe20008000000 */
[----:B------:R-:W-:Y:S01]  /*1740*/  UMOV UR27, 0x80000020 ;  /* 0x80000020001b7882 */ /* 0x000fe20000000000 */
[----:B------:R-:W-:Y:S02]  /*1750*/  WARPGROUP.DEPBAR.LE gsb0, 0x0 ;  /* 0x00008000000079c5 */ /* 0x000fe40000010000 */
[----:B------:R-:W-:-:S06]  /*1760*/  WARPGROUP.ARRIVE ;  /* 0x00000000000079c5 */ /* 0x000fcc0000000000 */
[----:B------:R-:W-:Y:S01]  /*1770*/  QGMMA.64x32x32.F32.E4M3.E4M3 R56, gdesc[UR4], RZ, !UPT, gsb0 ;  /* 0x00600000043879f3 */ /* 0x000fe2000c0008ff */
[----:B------:R-:W-:Y:S02]  /*1780*/  UIADD3 UR4, UR28, 0x2, URZ ;  /* 0x000000021c047890 */ /* 0x000fe4000fffe03f */
[----:B------:R-:W-:Y:S01]  /*1790*/  UIADD3 UR6, UR30, 0x2, URZ ;  /* 0x000000021e067890 */ /* 0x000fe2000fffe03f */
[----:B------:R-:W-:Y:S01]  /*17a0*/  UMOV UR5, 0x80000020 ;  /* 0x8000002000057882 */ /* 0x000fe20000000000 */
[----:B------:R-:W-:Y:S01]  /*17b0*/  UMOV UR7, 0x80000020 ;  /* 0x8000002000077882 */ /* 0x000fe20000000000 */
[----:B------:R-:W-:Y:S02]  /*17c0*/  UMOV UR9, UR5 ;  /* 0x0000000500097c82 */ /* 0x000fe40008000000 */
[----:B------:R-:W-:Y:S01]  /*17d0*/  UMOV UR8, UR4 ;  /* 0x0000000400087c82 */ /* 0x000fe20008000000 */
[----:B------:R-:W-:Y:S02]  /*17e0*/  WARPGROUP.DEPBAR.LE gsb0, 0x0 ;  /* 0x00008000000079c5 */ /* 0x000fe40000010000 */
[----:B------:R-:W-:-:S06]  /*17f0*/  WARPGROUP.ARRIVE ;  /* 0x00000000000079c5 */ /* 0x000fcc0000000000 */
[----:B------:R-:W-:Y:S01]  /*1800*/  QGMMA.64x32x32.F32.E4M3.E4M3 R40, gdesc[UR24], RZ, !UPT, gsb0 ;  /* 0x00600000182879f3 */ /* 0x000fe2000c0008ff */
[----:B------:R-:W-:Y:S01]  /*1810*/  UMOV UR26, UR10 ;  /* 0x0000000a001a7c82 */ /* 0x000fe20008000000 */
[----:B------:R-:W-:Y:S01]  /*1820*/  UMOV UR27, 0x80000020 ;  /* 0x80000020001b7882 */ /* 0x000fe20000000000 */
[----:B------:R-:W-:Y:S01]  /*1830*/  UIADD3 UR10, UR30, 0x82, URZ ;  /* 0x000000821e0a7890 */ /* 0x000fe2000fffe03f */
[----:B------:R-:W-:Y:S02]  /*1840*/  WARPGROUP.DEPBAR.LE gsb0, 0x0 ;  /* 0x00008000000079c5 */ /* 0x000fe40000010000 */
[----:B------:R-:W-:-:S06]  /*1850*/  WARPGROUP.ARRIVE ;  /* 0x00000000000079c5 */ /* 0x000fcc0000000000 */
[----:B------:R-:W-:Y:S03]  /*1860*/  QGMMA.64x32x32.F32.E4M3.E4M3 R24, gdesc[UR24], RZ, !UPT, gsb0 ;  /* 0x00600000181879f3 */ /* 0x000fe6000c0008ff */
[----:B------:R-:W-:Y:S02]  /*1870*/  WARPGROUP.DEPBAR.LE gsb0, 0x0 ;  /* 0x00008000000079c5 */ /* 0x000fe40000010000 */
[----:B------:R-:W-:-:S06]  /*1880*/  WARPGROUP.ARRIVE ;  /* 0x00000000000079c5 */ /* 0x000fcc0000000000 */
[----:B------:R-:W-:Y:S01]  /*1890*/  QGMMA.64x32x32.F32.E4M3.E4M3 R88, gdesc[UR4], R88, gsb0 ;  /* 0x00600000045879f3 */ /* 0x000fe20008000858 */
[----:B------:R-:W-:Y:S01]  /*18a0*/  UMOV UR6, UR10 ;  /* 0x0000000a00067c82 */ /* 0x000fe20008000000 */
[----:B------:R-:W-:Y:S01]  /*18b0*/  UMOV UR7, 0x80000020 ;  /* 0x8000002000077882 */ /* 0x000fe20000000000 */
[----:B------:R-:W-:Y:S01]  /*18c0*/  UMOV UR10, UR12 ;  /* 0x0000000c000a7c82 */ /* 0x000fe20008000000 */
[----:B------:R-:W-:Y:S02]  /*18d0*/  WARPGROUP.DEPBAR.LE gsb0, 0x0 ;  /* 0x00008000000079c5 */ /* 0x000fe40000010000 */
[----:B------:R-:W-:-:S06]  /*18e0*/  WARPGROUP.ARRIVE ;  /* 0x00000000000079c5 */ /* 0x000fcc0000000000 */
[----:B------:R-:W-:Y:S01]  /*18f0*/  QGMMA.64x32x32.F32.E4M3.E4M3 R72, gdesc[UR4], R72, gsb0 ;  /* 0x00600000044879f3 */ /* 0x000fe20008000848 */
[----:B------:R-:W-:Y:S01]  /*1900*/  UMOV UR6, UR13 ;  /* 0x0000000d00067c82 */ /* 0x000fe20008000000 */
[----:B------:R-:W-:Y:S01]  /*1910*/  UMOV UR7, 0x80000020 ;  /* 0x8000002000077882 */ /* 0x000fe20000000000 */
[----:B------:R-:W-:Y:S02]  /*1920*/  WARPGROUP.DEPBAR.LE gsb0, 0x0 ;  /* 0x00008000000079c5 */ /* 0x000fe40000010000 */
[----:B------:R-:W-:-:S06]  /*1930*/  WARPGROUP.ARRIVE ;  /* 0x00000000000079c5 */ /* 0x000fcc0000000000 */
[----:B------:R-:W-:Y:S01]  /*1940*/  QGMMA.64x32x32.F32.E4M3.E4M3 R56, gdesc[UR8], R56, gsb0 ;  /* 0x00600000083879f3 */ /* 0x000fe20008000838 */
        /* <DEDUP_REMOVED lines=8> */
[----:B------:R-:W-:Y:S01]  /*19d0*/  QGMMA.64x32x32.F32.E4M3.E4M3 R40, gdesc[UR4], R40, gsb0 ;  /* 0x00600000042879f3 */ /* 0x000fe20008000828 */
[----:B------:R-:W-:Y:S01]  /*19e0*/  UMOV UR6, UR14 ;  /* 0x0000000e00067c82 */ /* 0x000fe20008000000 */
[----:B------:R-:W-:Y:S01]  /*19f0*/  UMOV UR7, 0x80000020 ;  /* 0x8000002000077882 */ /* 0x000fe20000000000 */
[----:B------:R-:W-:Y:S01]  /*1a00*/  UIADD3 UR14, UR30, 0x380, URZ ;  /* 0x000003801e0e7890 */ /* 0x000fe2000fffe03f */
[----:B------:R-:W-:Y:S02]  /*1a10*/  WARPGROUP.DEPBAR.LE gsb0, 0x0 ;  /* 0x00008000000079c5 */ /* 0x000fe40000010000 */
[----:B------:R-:W-:-:S06]  /*1a20*/  WARPGROUP.ARRIVE ;  /* 0x00000000000079c5 */ /* 0x000fcc0000000000 */
[----:B------:R-:W-:Y:S01]  /*1a30*/  QGMMA.64x32x32.F32.E4M3.E4M3 R24, gdesc[UR4], R24, gsb0 ;  /* 0x00600000041879f3 */ /* 0x000fe20008000818 */
[----:B------:R-:W-:Y:S02]  /*1a40*/  UIADD3 UR6, UR30, 0x300, URZ ;  /* 0x000003001e067890 */ /* 0x000fe4000fffe03f */
[----:B------:R-:W-:Y:S01]  /*1a50*/  UIADD3 UR7, UR30, 0x400, URZ ;  /* 0x000004001e077890 */ /* 0x000fe2000fffe03f */
        /* <DEDUP_REMOVED lines=60> */
[----:B------:R-:W-:Y:S03]  /*1e20*/  QGMMA.64x32x32.F32.E4M3.E4M3 R24, gdesc[UR12], R24, gsb0 ;  /* 0x006000000c1879f3 */ /* 0x000fe60008000818 */
        /* <DEDUP_REMOVED lines=35> */
[----:B------:R-:W-:-:S03]  /*2060*/  UIADD3 UR6, UR30, 0x702, URZ ;  /* 0x000007021e067890 */ /* 0x000fc6000fffe03f */
        /* <DEDUP_REMOVED lines=18> */
[----:B------:R-:W-:Y:S05]  /*2190*/  @!P0 BRA `(.L_x_3643) ;  /* 0x0000000000048947 */ /* 0x000fea0003800000 */
[----:B------:R-:W-:Y:S01]  /*21a0*/  BPT.TRAP 0x1 ;  /* 0x000000040000795c */ /* 0x000fe20000300000 */
.L_x_3643:
[----:B01----:R-:W-:Y:S01]  /*21b0*/  VIADD R0, R224, UR52 ;  /* 0x00000034e0007c36 */ /* 0x003fe20008000000 */
[----:B------:R-:W-:Y:S01]  /*21c0*/  P2R R104, PR, RZ, 0x1 ;  /* 0x00000001ff687803 */ /* 0x000fe20000000000 */
[----:B------:R-:W-:Y:S01]  /*21d0*/  IMAD.U32 R5, RZ, RZ, UR49 ;  /* 0x00000031ff057e24 */ /* 0x000fe2000f8e00ff */
[----:B------:R-:W-:Y:S01]  /*21e0*/  R2UR UR6, R3 ;  /* 0x00000000030672ca */ /* 0x000fe200000e0000 */
[----:B------:R-:W-:Y:S01]  /*21f0*/  UISETP.GE.AND UP0, UPT, UR52, 0xa1, UPT ;  /* 0x000000a13400788c */ /* 0x000fe2000bf06270 */
[--C-:B------:R-:W-:Y:S02]  /*2200*/  IMAD.MOV.U32 R118, RZ, RZ, R119.reuse ;  /* 0x000000ffff767224 */ /* 0x100fe400078e0077 */
[----:B------:R-:W-:Y:S02]  /*2210*/  IMAD R4, R5, -0xa0, R0 ;  /* 0xffffff6005047824 */ /* 0x000fe400078e0200 */
[--C-:B------:R-:W-:Y:S02]  /*2220*/  IMAD.MOV.U32 R117, RZ, RZ, R119.reuse ;  /* 0x000000ffff757224 */ /* 0x100fe400078e0077 */
[--C-:B------:R-:W-:Y:S01]  /*2230*/  IMAD.MOV.U32 R116, RZ, RZ, R119.reuse ;  /* 0x000000ffff747224 */ /* 0x100fe200078e0077 */
[C---:B------:R-:W-:Y:S01]  /*2240*/  ISETP.GT.AND P6, PT, R4.reuse, RZ, PT ;  /* 0x000000ff0400720c */ /* 0x040fe20003fc4270 */
[--C-:B------:R-:W-:Y:S01]  /*2250*/  IMAD.MOV.U32 R115, RZ, RZ, R119.reuse ;  /* 0x000000ffff737224 */ /* 0x100fe200078e0077 */
[C---:B------:R-:W-:Y:S01]  /*2260*/  ISETP.GT.AND P5, PT, R4.reuse, 0x1, PT ;  /* 0x000000010400780c */ /* 0x040fe20003fa4270 */
[--C-:B------:R-:W-:Y:S01]  /*2270*/  IMAD.MOV.U32 R114, RZ, RZ, R119.reuse ;  /* 0x000000ffff727224 */ /* 0x100fe200078e0077 */
[----:B------:R-:W-:Y:S01]  /*2280*/  ISETP.GT.AND P4, PT, R4, 0x8, PT ;  /* 0x000000080400780c */ /* 0x000fe20003f84270 */
[----:B------:R-:W-:Y:S01]  /*2290*/  UIADD3 UR6, UR6, 0x33440, URZ ;  /* 0x0003344006067890 */ /* 0x000fe2000fffe03f */
[----:B------:R-:W-:Y:S01]  /*22a0*/  FSEL R7, R88, -INF , P6 ;  /* 0xff80000058077808 */ /* 0x000fe20003000000 */
[--C-:B------:R-:W-:Y:S01]  /*22b0*/  IMAD.MOV.U32 R112, RZ, RZ, R119.reuse ;  /* 0x000000ffff707224 */ /* 0x100fe200078e0077 */
[----:B------:R-:W-:Y:S01]  /*22c0*/  FSEL R9, R89, -INF , P5 ;  /* 0xff80000059097808 */ /* 0x000fe20002800000 */
[----:B------:R-:W-:Y:S01]  /*22d0*/  UPRMT UR6, UR37, 0x654, UR6 ;  /* 0x0000065425067896 */ /* 0x000fe20008000006 */
[----:B------:R-:W-:Y:S01]  /*22e0*/  ISETP.GT.AND P3, PT, R4, 0x9, PT ;  /* 0x000000090400780c */ /* 0x000fe20003f64270 */
[--C-:B------:R-:W-:Y:S01]  /*22f0*/  IMAD.MOV.U32 R110, RZ, RZ, R119.reuse ;  /* 0x000000ffff6e7224 */ /* 0x100fe200078e0077 */
[----:B------:R-:W-:Y:S01]  /*2300*/  FSEL R11, R92, -INF , P4 ;  /* 0xff8000005c0b7808 */ /* 0x000fe20002000000 */
[--C-:B------:R-:W-:Y:S01]  /*2310*/  IMAD.MOV.U32 R108, RZ, RZ, R119.reuse ;  /* 0x000000ffff6c7224 */ /* 0x100fe200078e0077 */
[----:B------:R-:W-:Y:S01]  /*2320*/  FMNMX.FTZ R0, R7, R9, !PT ;  /* 0x0000000907007209 */ /* 0x000fe20007810000 */
[--C-:B------:R-:W-:Y:S01]  /*2330*/  IMAD.MOV.U32 R106, RZ, RZ, R119.reuse ;  /* 0x000000ffff6a7224 */ /* 0x100fe200078e0077 */
[----:B------:R-:W-:Y:S01]  /*2340*/  ISETP.GT.AND P1, PT, R4, 0x10, PT ;  /* 0x000000100400780c */ /* 0x000fe20003f24270 */
[----:B------:R-:W-:Y:S01]  /*2350*/  IMAD.MOV.U32 R92, RZ, RZ, R119 ;  /* 0x000000ffff5c7224 */ /* 0x000fe200078e0077 */
[----:B------:R-:W-:Y:S01]  /*2360*/  FSEL R93, R93, -INF , P3 ;  /* 0xff8000005d5d7808 */ /* 0x000fe20001800000 */
[----:B------:R-:W-:Y:S01]  /*2370*/  SYNCS.ARRIVE.TRANS64.RED.A1T0 RZ, [UR6], RZ ;  /* 0x000000ffffff79a7 */ /* 0x000fe20008100406 */
[----:B------:R-:W-:-:S02]  /*2380*/  FMNMX.FTZ R0, R11, R0, !PT ;  /* 0x000000000b007209 */ /* 0x000fc40007810000 */
[----:B------:R-:W-:Y:S02]  /*2390*/  ISETP.GT.AND P2, PT, R4, 0x11, PT ;  /* 0x000000110400780c */ /* 0x000fe40003f44270 */
[----:B------:R-:W-:Y:S01]  /*23a0*/  FSEL R13, R96, -INF , P1 ;  /* 0xff800000600d7808 */ /* 0x000fe20000800000 */
[----:B------:R-:W-:Y:S01]  /*23b0*/  IMAD.MOV.U32 R96, RZ, RZ, R119 ;  /* 0x000000ffff607224 */ /* 0x000fe200078e0077 */
[----:B------:R-:W-:Y:S02]  /*23c0*/  FMNMX.FTZ R0, R93, R0, !PT ;  /* 0x000000005d007209 */ /* 0x000fe40007810000 */
[----:B------:R-:W-:Y:S02]  /*23d0*/  FSEL R90, R90, -INF , P6 ;  /* 0xff8000005a5a7808 */ /* 0x000fe40003000000 */
[----:B------:R-:W-:Y:S02]  /*23e0*/  ISETP.GT.AND P6, PT, R4, 0x18, PT ;  /* 0x000000180400780c */ /* 0x000fe40003fc4270 */
[----:B------:R-:W-:-:S02]  /*23f0*/  FSEL R97, R97, -INF , P2 ;  /* 0xff80000061617808 */ /* 0x000fc40001000000 */
[----:B------:R-:W-:Y:S02]  /*2400*/  FMNMX.FTZ R0, R13, R0, !PT ;  /* 0x000000000d007209 */ /* 0x000fe40007810000 */
[----:B------:R-:W-:Y:S02]  /*2410*/  FSEL R91, R91, -INF , P5 ;  /* 0xff8000005b5b7808 */ /* 0x000fe40002800000 */
[----:B------:R-:W-:Y:S02]  /*2420*/  ISETP.GT.AND P5, PT, R4, 0x19, PT ;  /* 0x000000190400780c */ /* 0x000fe40003fa4270 */
[----:B------:R-:W-:Y:S01]  /*2430*/  FSEL R15, R100, -INF , P6 ;  /* 0xff800000640f7808 */ /* 0x000fe20003000000 */
[----:B------:R-:W-:Y:S01]  /*2440*/  IMAD.MOV.U32 R100, RZ, RZ, R119 ;  /* 0x000000ffff647224 */ /* 0x000fe200078e0077 */
[----:B------:R-:W-:Y:S02]  /*2450*/  FMNMX.FTZ R0, R97, R0, !PT ;  /* 0x0000000061007209 */ /* 0x000fe40007810000 */
[----:B------:R-:W-:-:S02]  /*2460*/  FSEL R94, R94, -INF , P4 ;  /* 0xff8000005e5e7808 */ /* 0x000fc40002000000 */
[C---:B------:R-:W-:Y:S02]  /*2470*/  ISETP.GT.AND P4, PT, R4.reuse, 0x20, PT ;  /* 0x000000200400780c */ /* 0x040fe40003f84270 */
        /* <DEDUP_REMOVED lines=48> */
[----:B------:R-:W-:Y:S01]  /*2780*/  FSEL R5, R61, -INF , P5 ;  /* 0xff8000003d057808 */ /* 0x000fe20002800000 */
[----:B------:R-:W-:Y:S01]  /*2790*/  IMAD.U32 R61, RZ, RZ, UR40 ;  /* 0x00000028ff3d7e24 */ /* 0x000fe2000f8e00ff */
        /* <DEDUP_REMOVED lines=41> */
[----:B------:R-:W-:Y:S02]  /*2a30*/  ISETP.GT.AND P0, PT, R4, 0x79, PT ;  /* 0x000000790400780c */ /* 0x000fe40003f04270 */
[----:B------:R-:W-:Y:S02]  /*2a40*/  FSEL R52, R52, -INF , P6 ;  /* 0xff80000034347808 */ /* 0x000fe40003000000 */
[----:B------:R-:W-:Y:S02]  /*2a50*/  FMNMX.FTZ R57, R49, R0, !PT ;  /* 0x0000000031397209 */ /* 0x000fe40007810000 */
[----:B------:R-:W-:Y:S02]  /*2a60*/  FSEL R43, R43, -INF , P5 ;  /* 0xff8000002b2b7808 */ /* 0x000fe40002800000 */
[----:B------:R-:W-:-:S02]  /*2a70*/  ISETP.GT.AND P5, PT, R4, 0x80, PT ;  /* 0x000000800400780c */ /* 0x000fc40003fa4270 */
[----:B------:R-:W-:Y:S02]  /*2a80*/  FSEL R53, R53, -INF , P0 ;  /* 0xff80000035357808 */ /* 0x000fe40000000000 */
[----:B------:R-:W-:Y:S02]  /*2a90*/  FMNMX.FTZ R0, R52, R57, !PT ;  /* 0x0000003934007209 */ /* 0x000fe40007810000 */
        /* <DEDUP_REMOVED lines=12> */
[----:B------:R-:W-:Y:S02]  /*2b60*/  FSEL R29, R29, -INF , P2 ;  /* 0xff8000001d1d7808 */ /* 0x000fe40001000000 */
[----:B------:R-:W-:Y:S02]  /*2b70*/  FMNMX.FTZ R0, R28, R57, !PT ;  /* 0x000000391c007209 */ /* 0x000fe40007810000 */
[----:B------:R-:W-:Y:S02]  /*2b80*/  ISETP.GT.AND P3, PT, R4, 0x90, PT ;  /* 0x000000900400780c */ /* 0x000fe40003f64270 */
[----:B------:R-:W-:-:S02]  /*2b90*/  FSEL R46, R46, -INF , P4 ;  /* 0xff8000002e2e7808 */ /* 0x000fc40002000000 */
[----:B------:R-:W-:Y:S02]  /*2ba0*/  FSEL R32, R32, -INF , P3 ;  /* 0xff80000020207808 */ /* 0x000fe40001800000 */
[----:B------:R-:W-:Y:S02]  /*2bb0*/  FMNMX.FTZ R57, R29, R0, !PT ;  /* 0x000000001d397209 */ /* 0x000fe40007810000 */
[----:B------:R-:W-:Y:S02]  /*2bc0*/  ISETP.GT.AND P4, PT, R4, 0x91, PT ;  /* 0x000000910400780c */ /* 0x000fe40003f84270 */
[----:B------:R-:W-:Y:S02]  /*2bd0*/  FMNMX.FTZ R0, R32, R57, !PT ;  /* 0x0000003920007209 */ /* 0x000fe40007810000 */
[----:B------:R-:W-:Y:S02]  /*2be0*/  FSEL R33, R33, -INF , P4 ;  /* 0xff80000021217808 */ /* 0x000fe40002000000 */
[----:B------:R-:W-:-:S02]  /*2bf0*/  ISETP.GT.AND P5, PT, R4, 0x98, PT ;  /* 0x000000980400780c */ /* 0x000fc40003fa4270 */
[----:B------:R-:W-:Y:S02]  /*2c00*/  FMNMX.FTZ R57, R33, R0, !PT ;  /* 0x0000000021397209 */ /* 0x000fe40007810000 */
[----:B------:R-:W-:Y:S02]  /*2c10*/  FSEL R36, R36, -INF , P5 ;  /* 0xff80000024247808 */ /* 0x000fe40002800000 */
[----:B------:R-:W-:Y:S02]  /*2c20*/  ISETP.GT.AND P6, PT, R4, 0x99, PT ;  /* 0x000000990400780c */ /* 0x000fe40003fc4270 */
[----:B------:R-:W-:Y:S02]  /*2c30*/  FMNMX.FTZ R0, R36, R57, !PT ;  /* 0x0000003924007209 */ /* 0x000fe40007810000 */
[----:B------:R-:W-:Y:S02]  /*2c40*/  FSEL R37, R37, -INF , P6 ;  /* 0xff80000025257808 */ /* 0x000fe40003000000 */
[----:B------:R-:W-:-:S02]  /*2c50*/  P2R R8, PR, RZ, 0x8 ;  /* 0x00000008ff087803 */ /* 0x000fc40000000000 */
[----:B------:R-:W-:Y:S02]  /*2c60*/  FMNMX.FTZ R6, R37, R0, !PT ;  /* 0x0000000025067209 */ /* 0x000fe40007810000 */
[----:B------:R-:W-:Y:S02]  /*2c70*/  P2R R14, PR, RZ, 0x2 ;  /* 0x00000002ff0e7803 */ /* 0x000fe40000000000 */
[C---:B------:R-:W-:Y:S01]  /*2c80*/  ISETP.GT.AND P1, PT, R4.reuse, 0x79, PT ;  /* 0x000000790400780c */ /* 0x040fe20003f24270 */
[----:B------:R-:W0:Y:S01]  /*2c90*/  SHFL.BFLY PT, R57, R6, 0x2, 0x1f ;  /* 0x0c401f0006397f89 */ /* 0x000e2200000e0000 */
[----:B------:R-:W-:Y:S02]  /*2ca0*/  P2R R12, PR, RZ, 0x4 ;  /* 0x00000004ff0c7803 */ /* 0x000fe40000000000 */
[----:B------:R-:W-:Y:S02]  /*2cb0*/  ISETP.GT.AND P2, PT, R4, 0x78, PT ;  /* 0x000000780400780c */ /* 0x000fe40003f44270 */
[----:B------:R-:W-:-:S02]  /*2cc0*/  FSEL R55, R55, -INF , P1 ;  /* 0xff80000037377808 */ /* 0x000fc40000800000 */
[----:B------:R-:W-:Y:S02]  /*2cd0*/  ISETP.NE.AND P1, PT, R14, RZ, PT ;  /* 0x000000ff0e00720c */ /* 0x000fe40003f25270 */
[----:B------:R-:W-:Y:S02]  /*2ce0*/  P2R R20, PR, RZ, 0x1 ;  /* 0x00000001ff147803 */ /* 0x000fe40000000000 */
[----:B------:R-:W-:Y:S02]  /*2cf0*/  FSEL R54, R54, -INF , P2 ;  /* 0xff80000036367808 */ /* 0x000fe40001000000 */
[----:B------:R-:W-:Y:S02]  /*2d00*/  ISETP.GT.AND P0, PT, R4, 0x80, PT ;  /* 0x000000800400780c */ /* 0x000fe40003f04270 */
[----:B------:R-:W-:Y:S02]  /*2d10*/  ISETP.NE.AND P2, PT, R12, RZ, PT ;  /* 0x000000ff0c00720c */ /* 0x000fe40003f45270 */
[----:B------:R-:W-:-:S02]  /*2d20*/  FSEL R26, R26, -INF , P0 ;  /* 0xff8000001a1a7808 */ /* 0x000fc40000000000 */
[----:B------:R-:W-:Y:S02]  /*2d30*/  ISETP.NE.AND P0, PT, R20, RZ, PT ;  /* 0x000000ff1400720c */ /* 0x000fe40003f05270 */
[----:B------:R-:W-:Y:S02]  /*2d40*/  FSEL R88, R39, -INF , P6 ;  /* 0xff80000027587808 */ /* 0x000fe40003000000 */
[----:B------:R-:W-:Y:S02]  /*2d50*/  FSEL R27, R27, -INF , P0 ;  /* 0xff8000001b1b7808 */ /* 0x000fe40000000000 */
[----:B0-----:R-:W-:Y:S02]  /*2d60*/  FMNMX.FTZ R57, R6, R57, !PT ;  /* 0x0000003906397209 */ /* 0x001fe40007810000 */
[----:B------:R-:W-:Y:S01]  /*2d70*/  ISETP.NE.AND P0, PT, R104, RZ, PT ;  /* 0x000000ff6800720c */ /* 0x000fe20003f05270 */
[----:B------:R-:W-:Y:S02]  /*2d80*/  IMAD.MOV.U32 R104, RZ, RZ, R119 ;  /* 0x000000ffff687224 */ /* 0x000fe400078e0077 */
[----:B------:R-:W0:Y:S02]  /*2d90*/  SHFL.BFLY PT, R0, R57, 0x1, 0x1f ;  /* 0x0c201f0039007f89 */ /* 0x000e2400000e0000 */
[----:B0-----:R-:W-:-:S04]  /*2da0*/  FMNMX.FTZ R0, R57, R0, !PT ;  /* 0x0000000039007209 */ /* 0x001fc80007810000 */
[C---:B------:R-:W-:Y:S01]  /*2db0*/  FSETP.NEU.FTZ.AND P3, PT, R0.reuse, -INF , PT ;  /* 0xff8000000000780b */ /* 0x040fe20003f7d000 */
[----:B------:R-:W-:-:S05]  /*2dc0*/  FFMA.FTZ R10, R0, R61, -8 ;  /* 0xc1000000000a7423 */ /* 0x000fca000001003d */
[----:B------:R-:W-:Y:S02]  /*2dd0*/  FSEL R10, R10, RZ, P3 ;  /* 0x000000ff0a0a7208 */ /* 0x000fe40001800000 */
[----:B------:R-:W-:-:S03]  /*2de0*/  ISETP.NE.AND P3, PT, R8, RZ, PT ;  /* 0x000000ff0800720c */ /* 0x000fc60003f65270 */
        /* <DEDUP_REMOVED lines=40> */
[----:B------:R-:W-:Y:S01]  /*3070*/  IMAD.MOV.U32 R107, RZ, RZ, R119 ;  /* 0x000000ffff6b7224 */ /* 0x000fe200078e0077 */
[----:B------:R-:W-:Y:S01]  /*3080*/  FMNMX.FTZ R57, R79, R56, !PT ;  /* 0x000000384f397209 */ /* 0x000fe20007810000 */
[----:B------:R-:W-:-:S01]  /*3090*/  FFMA.FTZ R56, R111, UR40, -R10 ;  /* 0x000000286f387c23 */ /* 0x000fc2000801080a */
[----:B------:R-:W-:-:S02]  /*30a0*/  IMAD.MOV.U32 R111, RZ, RZ, R119 ;  /* 0x000000ffff6f7224 */ /* 0x000fc400078e0077 */
[----:B------:R-:W-:Y:S01]  /*30b0*/  FMNMX.FTZ R60, R82, R57, !PT ;  /* 0x00000039523c7209 */ /* 0x000fe20007810000 */
[--C-:B------:R-:W-:Y:S01]  /*30c0*/  IMAD.MOV.U32 R97, RZ, RZ, R119.reuse ;  /* 0x000000ffff617224 */ /* 0x100fe200078e0077 */
[----:B------:R-:W-:Y:S01]  /*30d0*/  MUFU.EX2 R7, R7 ;  /* 0x0000000700077308 */ /* 0x000fe20000000800 */
[----:B------:R-:W-:Y:S01]  /*30e0*/  IMAD.MOV.U32 R93, RZ, RZ, R119 ;  /* 0x000000ffff5d7224 */ /* 0x000fe200078e0077 */
[----:B------:R-:W-:-:S04]  /*30f0*/  FMNMX.FTZ R57, R83, R60, !PT ;  /* 0x0000003c53397209 */ /* 0x000fc80007810000 */
[----:B------:R-:W-:Y:S02]  /*3100*/  FMNMX.FTZ R60, R86, R57, !PT ;  /* 0x00000039563c7209 */ /* 0x000fe40007810000 */
[----:B------:R-:W-:Y:S02]  /*3110*/  MUFU.EX2 R6, R6 ;  /* 0x0000000600067308 */ /* 0x000fe40000000800 */
[----:B------:R-:W-:Y:S01]  /*3120*/  FMNMX.FTZ R61, R87, R60, !PT ;  /* 0x0000003c573d7209 */ /* 0x000fe20007810000 */
[----:B------:R-:W-:-:S03]  /*3130*/  FFMA.FTZ R60, R89, UR40, -R10 ;  /* 0x00000028593c7c23 */ /* 0x000fc6000801080a */
[----:B------:R-:W-:Y:S02]  /*3140*/  FMNMX.FTZ R72, R58, R61, !PT ;  /* 0x0000003d3a487209 */ /* 0x000fe40007810000 */
[----:B------:R-:W0:Y:S02]  /*3150*/  MUFU.EX2 R9, R9 ;  /* 0x0000000900097308 */ /* 0x000e240000000800 */
[----:B------:R-:W-:-:S04]  /*3160*/  FMNMX.FTZ R61, R59, R72, !PT ;  /* 0x000000483b3d7209 */ /* 0x000fc80007810000 */
[----:B------:R-:W-:Y:S02]  /*3170*/  FMNMX.FTZ R72, R62, R61, !PT ;  /* 0x0000003d3e487209 */ /* 0x000fe40007810000 */
[----:B------:R-:W-:Y:S02]  /*3180*/  MUFU.EX2 R8, R8 ;  /* 0x0000000800087308 */ /* 0x000fe40000000800 */
[----:B------:R-:W-:-:S04]  /*3190*/  FMNMX.FTZ R61, R63, R72, !PT ;  /* 0x000000483f3d7209 */ /* 0x000fc80007810000 */
[----:B------:R-:W-:Y:S02]  /*31a0*/  FMNMX.FTZ R72, R66, R61, !PT ;  /* 0x0000003d42487209 */ /* 0x000fe40007810000 */
[----:B------:R1:W-:Y:S01]  /*31b0*/  MUFU.EX2 R61, R84 ;  /* 0x00000054003d7308 */ /* 0x0003e20000000800 */
[----:B0-----:R-:W-:Y:S02]  /*31c0*/  F2FP.SATFINITE.E4M3.F32.PACK_AB_MERGE_C R200, R9, R6, RZ ;  /* 0x0000000609c8723e */ /* 0x001fe400048070ff */
[----:B------:R-:W-:Y:S01]  /*31d0*/  FMNMX.FTZ R85, R67, R72, !PT ;  /* 0x0000004843557209 */ /* 0x000fe20007810000 */
[----:B------:R-:W-:-:S01]  /*31e0*/  FFMA.FTZ R72, R81, UR40, -R10 ;  /* 0x0000002851487c23 */ /* 0x000fc2000801080a */
[----:B------:R-:W-:Y:S02]  /*31f0*/  F2FP.SATFINITE.E4M3.F32.PACK_AB_MERGE_C R200, R7, R4, R200 ;  /* 0x0000000407c8723e */ /* 0x000fe400048070c8 */
[----:B------:R-:W-:Y:S01]  /*3200*/  FMNMX.FTZ R76, R70, R85, !PT ;  /* 0x00000055464c7209 */ /* 0x000fe20007810000 */
[--C-:B------:R-:W-:Y:S01]  /*3210*/  FFMA.FTZ R85, R68, UR40, -R10.reuse ;  /* 0x0000002844557c23 */ /* 0x100fe2000801080a */
[----:B------:R-:W-:Y:S01]  /*3220*/  FSEL R68, R30, -INF , P1 ;  /* 0xff8000001e447808 */ /* 0x000fe20000800000 */
[----:B------:R-:W-:Y:S01]  /*3230*/  MUFU.EX2 R11, R11 ;  /* 0x0000000b000b7308 */ /* 0x000fe20000000800 */
[----:B------:R-:W-:Y:S01]  /*3240*/  FMNMX.FTZ R81, R71, R76, !PT ;  /* 0x0000004c47517209 */ /* 0x000fe20007810000 */
[--C-:B------:R-:W-:Y:S01]  /*3250*/  FFMA.FTZ R76, R77, UR40, -R10.reuse ;  /* 0x000000284d4c7c23 */ /* 0x100fe2000801080a */
[----:B-1----:R-:W-:Y:S01]  /*3260*/  FSEL R84, R35, -INF , P4 ;  /* 0xff80000023547808 */ /* 0x002fe20002000000 */
[--C-:B------:R-:W-:Y:S01]  /*3270*/  FFMA.FTZ R35, R44, UR40, -R10.reuse ;  /* 0x000000282c237c23 */ /* 0x100fe2000801080a */
[----:B------:R-:W-:Y:S01]  /*3280*/  FMNMX.FTZ R80, R42, R81, !PT ;  /* 0x000000512a507209 */ /* 0x000fe20007810000 */
[----:B------:R-:W-:-:S02]  /*3290*/  FFMA.FTZ R81, R5, UR40, -R10 ;  /* 0x0000002805517c23 */ /* 0x000fc4000801080a */
[----:B------:R0:W-:Y:S01]  /*32a0*/  MUFU.EX2 R30, R85 ;  /* 0x00000055001e7308 */ /* 0x0001e20000000800 */
[----:B------:R-:W-:-:S04]  /*32b0*/  FMNMX.FTZ R77, R43, R80, !PT ;  /* 0x000000502b4d7209 */ /* 0x000fc80007810000 */
[----:B------:R-:W-:-:S03]  /*32c0*/  FMNMX.FTZ R80, R46, R77, !PT ;  /* 0x0000004d2e507209 */ /* 0x000fc60007810000 */
[----:B------:R1:W-:Y:S01]  /*32d0*/  MUFU.EX2 R77, R81 ;  /* 0x00000051004d7308 */ /* 0x0003e20000000800 */
[----:B------:R-:W-:Y:S02]  /*32e0*/  FMNMX.FTZ R5, R47, R80, !PT ;  /* 0x000000502f057209 */ /* 0x000fe40007810000 */
[----:B0-----:R-:W-:Y:S01]  /*32f0*/  FSEL R85, R38, -INF , P5 ;  /* 0xff80000026557808 */ /* 0x001fe20002800000 */
[----:B------:R-:W-:-:S01]  /*3300*/  FFMA.FTZ R38, R48, UR40, -R10 ;  /* 0x0000002830267c23 */ /* 0x000fc2000801080a */
[----:B------:R-:W-:-:S03]  /*3310*/  FMNMX.FTZ R80, R50, R5, !PT ;  /* 0x0000000532507209 */ /* 0x000fc60007810000 */
[----:B------:R-:W-:Y:S01]  /*3320*/  MUFU.EX2 R12, R12 ;  /* 0x0000000c000c7308 */ /* 0x000fe20000000800 */
[----:B------:R-:W-:Y:S02]  /*3330*/  FMNMX.FTZ R5, R51, R80, !PT ;  /* 0x0000005033057209 */ /* 0x000fe40007810000 */
[----:B-1----:R-:W-:Y:S02]  /*3340*/  FSEL R81, R34, -INF , P3 ;  /* 0xff80000022517808 */ /* 0x002fe40001800000 */
[----:B------:R-:W-:-:S03]  /*3350*/  FMNMX.FTZ R80, R54, R5, !PT ;  /* 0x0000000536507209 */ /* 0x000fc60007810000 */
[----:B------:R0:W1:Y:S01]  /*3360*/  MUFU.EX2 R13, R101 ;  /* 0x00000065000d7308 */ /* 0x0000620000000800 */
[----:B------:R-:W-:-:S04]  /*3370*/  FMNMX.FTZ R5, R55, R80, !PT ;  /* 0x0000005037057209 */ /* 0x000fc80007810000 */
[----:B------:R-:W-:-:S03]  /*3380*/  FMNMX.FTZ R80, R26, R5, !PT ;  /* 0x000000051a507209 */ /* 0x000fc60007810000 */
[----:B------:R-:W-:Y:S01]  /*3390*/  MUFU.EX2 R14, R14 ;  /* 0x0000000e000e7308 */ /* 0x000fe20000000800 */
[----:B------:R-:W-:Y:S01]  /*33a0*/  FMNMX.FTZ R5, R27, R80, !PT ;  /* 0x000000501b057209 */ /* 0x000fe20007810000 */
[----:B0-----:R-:W-:Y:S01]  /*33b0*/  IMAD.MOV.U32 R101, RZ, RZ, R119 ;  /* 0x000000ffff657224 */ /* 0x001fe200078e0077 */
[----:B------:R-:W-:Y:S01]  /*33c0*/  FSEL R80, R31, -INF , P2 ;  /* 0xff8000001f507808 */ /* 0x000fe20001000000 */
[--C-:B------:R-:W-:Y:S01]  /*33d0*/  FFMA.FTZ R31, R40, UR40, -R10.reuse ;  /* 0x00000028281f7c23 */ /* 0x100fe2000801080a */
[----:B------:R-:W-:Y:S01]  /*33e0*/  FMNMX.FTZ R5, R68, R5, !PT ;  /* 0x0000000544057209 */ /* 0x000fe20007810000 */
[----:B------:R-:W-:Y:S02]  /*33f0*/  FFMA.FTZ R40, R45, UR40, -R10 ;  /* 0x000000282d287c23 */ /* 0x000fe4000801080a */
[----:B------:R0:W-:Y:S01]  /*3400*/  MUFU.EX2 R15, R105 ;  /* 0x00000069000f7308 */ /* 0x0001e20000000800 */
[----:B------:R-:W-:Y:S02]  /*3410*/  FMNMX.FTZ R34, R80, R5, !PT ;  /* 0x0000000550227209 */ /* 0x000fe40007810000 */
[----:B-1----:R-:W-:-:S02]  /*3420*/  F2FP.SATFINITE.E4M3.F32.PACK_AB_MERGE_C R202, R13, R12, RZ ;  /* 0x0000000c0dca723e */ /* 0x002fc400048070ff */
[----:B------:R-:W-:Y:S02]  /*3430*/  FMNMX.FTZ R5, R81, R34, !PT ;  /* 0x0000002251057209 */ /* 0x000fe40007810000 */
[----:B------:R-:W-:Y:S01]  /*3440*/  F2FP.SATFINITE.E4M3.F32.PACK_AB_MERGE_C R202, R11, R8, R202 ;  /* 0x000000080bca723e */ /* 0x000fe200048070ca */
[----:B------:R-:W-:Y:S01]  /*3450*/  MUFU.EX2 R20, R20 ;  /* 0x0000001400147308 */ /* 0x000fe20000000800 */
[----:B------:R-:W-:Y:S01]  /*3460*/  FMNMX.FTZ R34, R84, R5, !PT ;  /* 0x0000000554227209 */ /* 0x000fe20007810000 */
[----:B0-----:R-:W-:-:S03]  /*3470*/  IMAD.MOV.U32 R105, RZ, RZ, R119 ;  /* 0x000000ffff697224 */ /* 0x001fc600078e0077 */
[----:B------:R-:W-:-:S03]  /*3480*/  FMNMX.FTZ R5, R85, R34, !PT ;  /* 0x0000002255057209 */ /* 0x000fc60007810000 */
[----:B------:R0:W-:Y:S01]  /*3490*/  MUFU.EX2 R34, R41 ;  /* 0x0000002900227308 */ /* 0x0001e20000000800 */
[----:B------:R-:W-:-:S05]  /*34a0*/  FMNMX.FTZ R5, R88, R5, !PT ;  /* 0x0000000558057209 */ /* 0x000fca0007810000 */
[----:B------:R-:W1:Y:S02]  /*34b0*/  SHFL.BFLY PT, R44, R5, 0x2, 0x1f ;  /* 0x0c401f00052c7f89 */ /* 0x000e6400000e0000 */
[----:B------:R2:W3:Y:S01]  /*34c0*/  MUFU.EX2 R21, R109 ;  /* 0x0000006d00157308 */ /* 0x0004e20000000800 */
[----:B0-----:R-:W-:-:S07]  /*34d0*/  FFMA.FTZ R41, R52, UR40, -R10 ;  /* 0x0000002834297c23 */ /* 0x001fce000801080a */
[----:B------:R-:W-:Y:S01]  /*34e0*/  MUFU.EX2 R56, R56 ;  /* 0x0000003800387308 */ /* 0x000fe20000000800 */
[----:B--2---:R-:W-:-:S07]  /*34f0*/  IMAD.MOV.U32 R109, RZ, RZ, R119 ;  /* 0x000000ffff6d7224 */ /* 0x004fce00078e0077 */
[----:B------:R0:W-:Y:S01]  /*3500*/  MUFU.EX2 R57, R113 ;  /* 0x0000007100397308 */ /* 0x0001e20000000800 */
[----:B---3--:R-:W-:-:S04]  /*3510*/  F2FP.SATFINITE.E4M3.F32.PACK_AB_MERGE_C R204, R21, R20, RZ ;  /* 0x0000001415cc723e */ /* 0x008fc800048070ff */
[----:B------:R-:W-:Y:S02]  /*3520*/  F2FP.SATFINITE.E4M3.F32.PACK_AB_MERGE_C R204, R15, R14, R204 ;  /* 0x0000000e0fcc723e */ /* 0x000fe400048070cc */
[----:B-1----:R-:W-:Y:S01]  /*3530*/  FMNMX.FTZ R45, R5, R44, !PT ;  /* 0x0000002c052d7209 */ /* 0x002fe20007810000 */
[----:B------:R-:W-:Y:S01]  /*3540*/  MUFU.EX2 R60, R60 ;  /* 0x0000003c003c7308 */ /* 0x000fe20000000800 */
[----:B0-----:R-:W-:-:S03]  /*3550*/  IMAD.MOV.U32 R113, RZ, RZ, R119 ;  /* 0x000000ffff717224 */ /* 0x001fc600078e0077 */
[----:B------:R-:W0:Y:S04]  /*3560*/  SHFL.BFLY PT, R48, R45, 0x1, 0x1f ;  /* 0x0c201f002d307f89 */ /* 0x000e2800000e0000 */
[----:B------:R-:W-:Y:S08]  /*3570*/  MUFU.EX2 R44, R53 ;  /* 0x00000035002c7308 */ /* 0x000ff00000000800 */
[----:B------:R-:W1:Y:S08]  /*3580*/  MUFU.EX2 R73, R73 ;  /* 0x0000004900497308 */ /* 0x000e700000000800 */
[----:B------:R-:W-:Y:S01]  /*3590*/  MUFU.EX2 R72, R72 ;  /* 0x0000004800487308 */ /* 0x000fe20000000800 */
[----:B0-----:R-:W-:Y:S01]  /*35a0*/  FMNMX.FTZ R5, R45, R48, !PT ;  /* 0x000000302d057209 */ /* 0x001fe20007810000 */
[----:B------:R-:W-:-:S03]  /*35b0*/  IMAD.U32 R48, RZ, RZ, UR40 ;  /* 0x00000028ff307e24 */ /* 0x000fc6000f8e00ff */
[C---:B------:R-:W-:Y:S01]  /*35c0*/  FSETP.NEU.FTZ.AND P1, PT, R5.reuse, -INF , PT ;  /* 0xff8000000500780b */ /* 0x040fe20003f3d000 */
[----:B------:R-:W-:-:S02]  /*35d0*/  FFMA.FTZ R45, R5, R48, -8 ;  /* 0xc1000000052d7423 */ /* 0x000fc40000010030 */
[----:B------:R-:W-:Y:S01]  /*35e0*/  MUFU.EX2 R76, R76 ;  /* 0x0000004c004c7308 */ /* 0x000fe20000000800 */
[----:B-1----:R-:W-:Y:S02]  /*35f0*/  F2FP.SATFINITE.E4M3.F32.PACK_AB_MERGE_C R206, R73, R60, RZ ;  /* 0x0000003c49ce723e */ /* 0x002fe400048070ff */
[----:B------:R-:W-:Y:S02]  /*3600*/  FSEL R89, R45, RZ, P1 ;  /* 0x000000ff2d597208 */ /* 0x000fe40000800000 */
[----:B------:R-:W-:-:S03]  /*3610*/  PLOP3.LUT P1, PT, PT, PT, UP0, 0x80, 0x0 ;  /* 0x000000000000781c */ /* 0x000fc60003f2f008 */
        /* <DEDUP_REMOVED lines=14> */
[----:B------:R-:W-:Y:S01]  /*3700*/  FADD.FTZ R67, R4, R7 ;  /* 0x0000000704437221 */ /* 0x000fe20000010000 */
[----:B------:R-:W-:-:S01]  /*3710*/  FFMA.FTZ R74, R82, UR40, -R89 ;  /* 0x00000028524a7c23 */ /* 0x000fc20008010859 */
[----:B------:R-:W0:Y:S01]  /*3720*/  MUFU.EX2 R45, R45 ;  /* 0x0000002d002d7308 */ /* 0x000e220000000800 */
[----:B------:R-:W-:-:S01]  /*3730*/  FFMA.FTZ R103, R103, UR40, -R89 ;  /* 0x0000002867677c23 */ /* 0x000fc20008010859 */
[--C-:B------:R-:W-:Y:S01]  /*3740*/  FFMA.FTZ R82, R62, UR40, -R89.reuse ;  /* 0x000000283e527c23 */ /* 0x100fe20008010859 */
[----:B------:R-:W-:-:S01]  /*3750*/  FFMA.FTZ R62, R66, UR40, -R89 ;  /* 0x00000028423e7c23 */ /* 0x000fc20008010859 */
[----:B------:R-:W-:Y:S01]  /*3760*/  FADD.FTZ R66, R6, R67 ;  /* 0x0000004306427221 */ /* 0x000fe20000010000 */
[----:B------:R-:W-:-:S01]  /*3770*/  FFMA.FTZ R78, R78, UR40, -R89 ;  /* 0x000000284e4e7c23 */ /* 0x000fc20008010859 */
[--C-:B------:R-:W-:Y:S01]  /*3780*/  FFMA.FTZ R79, R79, UR40, -R89.reuse ;  /* 0x000000284f4f7c23 */ /* 0x100fe20008010859 */
[----:B------:R-:W-:-:S01]  /*3790*/  FFMA.FTZ R86, R86, UR40, -R89 ;  /* 0x0000002856567c23 */ /* 0x000fc20008010859 */
[----:B------:R-:W1:Y:S01]  /*37a0*/  MUFU.EX2 R94, R94 ;  /* 0x0000005e005e7308 */ /* 0x000e620000000800 */
[----:B------:R-:W-:-:S01]  /*37b0*/  FADD.FTZ R67, R9, R66 ;  /* 0x0000004209437221 */ /* 0x000fc20000010000 */
[--C-:B------:R-:W-:Y:S01]  /*37c0*/  FFMA.FTZ R87, R87, UR40, -R89.reuse ;  /* 0x0000002857577c23 */ /* 0x100fe20008010859 */
[----:B------:R-:W-:-:S01]  /*37d0*/  FFMA.FTZ R58, R58, UR40, -R89 ;  /* 0x000000283a3a7c23 */ /* 0x000fc20008010859 */
[----:B------:R-:W-:Y:S01]  /*37e0*/  FFMA.FTZ R59, R59, UR40, -R89 ;  /* 0x000000283b3b7c23 */ /* 0x000fe20008010859 */
[----:B------:R-:W-:-:S01]  /*37f0*/  FADD.FTZ R66, R8, R67 ;  /* 0x0000004308427221 */ /* 0x000fc20000010000 */
[--C-:B------:R-:W-:Y:S01]  /*3800*/  FFMA.FTZ R70, R70, UR40, -R89.reuse ;  /* 0x0000002846467c23 */ /* 0x100fe20008010859 */
[----:B------:R-:W-:-:S01]  /*3810*/  FFMA.FTZ R71, R71, UR40, -R89 ;  /* 0x0000002847477c23 */ /* 0x000fc20008010859 */
[----:B------:R-:W2:Y:S01]  /*3820*/  MUFU.EX2 R95, R95 ;  /* 0x0000005f005f7308 */ /* 0x000ea20000000800 */
[----:B0-----:R-:W-:-:S01]  /*3830*/  FADD.FTZ R91, R10, R45 ;  /* 0x0000002d0a5b7221 */ /* 0x001fc20000010000 */
[----:B------:R-:W-:Y:S01]  /*3840*/  FADD.FTZ R67, R11, R66 ;  /* 0x000000420b437221 */ /* 0x000fe20000010000 */
[----:B------:R-:W-:-:S01]  /*3850*/  FFMA.FTZ R42, R42, UR40, -R89 ;  /* 0x000000282a2a7c23 */ /* 0x000fc20008010859 */
[----:B------:R-:W-:Y:S01]  /*3860*/  F2FP.SATFINITE.E4M3.F32.PACK_AB_MERGE_C R208, R77, R76, RZ ;  /* 0x0000004c4dd0723e */ /* 0x000fe200048070ff */
[----:B------:R-:W-:-:S01]  /*3870*/  FFMA.FTZ R43, R43, UR40, -R89 ;  /* 0x000000282b2b7c23 */ /* 0x000fc20008010859 */
[----:B------:R-:W-:Y:S01]  /*3880*/  FADD.FTZ R66, R12, R67 ;  /* 0x000000430c427221 */ /* 0x000fe20000010000 */
[----:B------:R-:W-:-:S01]  /*3890*/  FFMA.FTZ R46, R46, UR40, -R89 ;  /* 0x000000282e2e7c23 */ /* 0x000fc20008010859 */
[----:B------:R-:W0:Y:S01]  /*38a0*/  MUFU.EX2 R48, R48 ;  /* 0x0000003000307308 */ /* 0x000e220000000800 */
        /* <DEDUP_REMOVED lines=16> */
[----:B0-----:R-:W-:-:S01]  /*39b0*/  FADD.FTZ R90, R48, R91 ;  /* 0x0000005b305a7221 */ /* 0x001fc20000010000 */
[----:B------:R-:W-:Y:S01]  /*39c0*/  FFMA.FTZ R88, R88, UR40, -R89 ;  /* 0x0000002858587c23 */ /* 0x000fe20008010859 */
[----:B------:R-:W-:Y:S01]  /*39d0*/  F2FP.SATFINITE.E4M3.F32.PACK_AB_MERGE_C R94, R95, R94, RZ ;  /* 0x0000005e5f5e723e */ /* 0x000fe200048070ff */
[--C-:B------:R-:W-:Y:S01]  /*39e0*/  IMAD.MOV.U32 R99, RZ, RZ, R119.reuse ;  /* 0x000000ffff637224 */ /* 0x100fe200078e0077 */
[----:B------:R-:W-:Y:S01]  /*39f0*/  F2FP.SATFINITE.E4M3.F32.PACK_AB_MERGE_C R206, R57, R56, R206 ;  /* 0x0000003839ce723e */ /* 0x000fe200048070ce */
[----:B------:R-:W-:Y:S01]  /*3a00*/  IMAD.MOV.U32 R98, RZ, RZ, R119 ;  /* 0x000000ffff627224 */ /* 0x000fe200078e0077 */
[----:B------:R-:W-:Y:S01]  /*3a10*/  F2FP.SATFINITE.E4M3.F32.PACK_AB_MERGE_C R208, R72, R61, R208 ;  /* 0x0000003d48d0723e */ /* 0x000fe200048070d0 */
[----:B------:R-:W0:Y:S01]  /*3a20*/  MUFU.EX2 R103, R103 ;  /* 0x0000006700677308 */ /* 0x000e220000000800 */
[----:B-1----:R-:W-:-:S01]  /*3a30*/  FADD.FTZ R3, R49, R90 ;  /* 0x0000005a31037221 */ /* 0x002fc20000010000 */
[----:B------:R-:W-:Y:S01]  /*3a40*/  F2FP.SATFINITE.E4M3.F32.PACK_AB_MERGE_C R201, R45, R10, R94 ;  /* 0x0000000a2dc9723e */ /* 0x000fe2000480705e */
[----:B------:R-:W-:-:S02]  /*3a50*/  IMAD.MOV.U32 R95, RZ, RZ, R119 ;  /* 0x000000ffff5f7224 */ /* 0x000fc400078e0077 */
[--C-:B------:R-:W-:Y:S02]  /*3a60*/  IMAD.MOV.U32 R94, RZ, RZ, R119.reuse ;  /* 0x000000ffff5e7224 */ /* 0x100fe400078e0077 */
[----:B------:R-:W-:Y:S01]  /*3a70*/  IMAD.MOV.U32 R91, RZ, RZ, R119 ;  /* 0x000000ffff5b7224 */ /* 0x000fe200078e0077 */
[----:B------:R-:W1:Y:S01]  /*3a80*/  MUFU.EX2 R52, R52 ;  /* 0x0000003400347308 */ /* 0x000e620000000800 */
[----:B--2---:R-:W-:-:S01]  /*3a90*/  FADD.FTZ R90, R102, R3 ;  /* 0x00000003665a7221 */ /* 0x004fc20000010000 */
[----:B------:R-:W-:Y:S01]  /*3aa0*/  FADD.FTZ R3, R13, R66 ;  /* 0x000000420d037221 */ /* 0x000fe20000010000 */
[--C-:B------:R-:W-:Y:S02]  /*3ab0*/  IMAD.MOV.U32 R89, RZ, RZ, R119.reuse ;  /* 0x000000ffff597224 */ /* 0x100fe400078e0077 */
[----:B------:R-:W-:Y:S02]  /*3ac0*/  IMAD.MOV.U32 R45, RZ, RZ, R119 ;  /* 0x000000ffff2d7224 */ /* 0x000fe400078e0077 */
[----:B------:R-:W-:-:S01]  /*3ad0*/  FADD.FTZ R66, R14, R3 ;  /* 0x000000030e427221 */ /* 0x000fc20000010000 */
[----:B------:R-:W2:Y:S01]  /*3ae0*/  MUFU.EX2 R53, R53 ;  /* 0x0000003500357308 */ /* 0x000ea20000000800 */
[----:B0-----:R-:W-:-:S02]  /*3af0*/  FADD.FTZ R67, R103, R90 ;  /* 0x0000005a67437221 */ /* 0x001fc40000010000 */
[----:B------:R-:W-:Y:S01]  /*3b00*/  FADD.FTZ R3, R15, R66 ;  /* 0x000000420f037221 */ /* 0x000fe20000010000 */
[----:B------:R-:W-:Y:S01]  /*3b10*/  F2FP.SATFINITE.E4M3.F32.PACK_AB_MERGE_C R102, R103, R102, RZ ;  /* 0x000000666766723e */ /* 0x000fe200048070ff */
[----:B------:R-:W-:Y:S02]  /*3b20*/  IMAD.MOV.U32 R103, RZ, RZ, R119 ;  /* 0x000000ffff677224 */ /* 0x000fe400078e0077 */
[----:B------:R-:W-:-:S01]  /*3b30*/  FADD.FTZ R66, R20, R3 ;  /* 0x0000000314427221 */ /* 0x000fc20000010000 */
[----:B------:R-:W-:Y:S01]  /*3b40*/  F2FP.SATFINITE.E4M3.F32.PACK_AB_MERGE_C R203, R49, R48, R102 ;  /* 0x0000003031cb723e */ /* 0x000fe20004807066 */
[----:B------:R-:W0:Y:S01]  /*3b50*/  MUFU.EX2 R78, R78 ;  /* 0x0000004e004e7308 */ /* 0x000e220000000800 */
[----:B-1----:R-:W-:-:S01]  /*3b60*/  FADD.FTZ R90, R52, R67 ;  /* 0x00000043345a7221 */ /* 0x002fc20000010000 */
[----:B------:R-:W-:Y:S01]  /*3b70*/  FADD.FTZ R3, R21, R66 ;  /* 0x0000004215037221 */ /* 0x000fe20000010000 */
[--C-:B------:R-:W-:Y:S02]  /*3b80*/  IMAD.MOV.U32 R102, RZ, RZ, R119.reuse ;  /* 0x000000ffff667224 */ /* 0x100fe400078e0077 */
[----:B------:R-:W-:-:S02]  /*3b90*/  IMAD.MOV.U32 R49, RZ, RZ, R119 ;  /* 0x000000ffff317224 */ /* 0x000fc400078e0077 */
[----:B------:R-:W-:-:S01]  /*3ba0*/  FADD.FTZ R66, R56, R3 ;  /* 0x0000000338427221 */ /* 0x000fc20000010000 */
[----:B------:R-:W-:Y:S01]  /*3bb0*/  IMAD.MOV.U32 R56, RZ, RZ, R119 ;  /* 0x000000ffff387224 */ /* 0x000fe200078e0077 */
[----:B------:R-:W1:Y:S01]  /*3bc0*/  MUFU.EX2 R79, R79 ;  /* 0x0000004f004f7308 */ /* 0x000e620000000800 */
[----:B--2---:R-:W-:-:S01]  /*3bd0*/  FADD.FTZ R67, R53, R90 ;  /* 0x0000005a35437221 */ /* 0x004fc20000010000 */
[----:B------:R-:W-:Y:S01]  /*3be0*/  FADD.FTZ R3, R57, R66 ;  /* 0x0000004239037221 */ /* 0x000fe20000010000 */
[--C-:B------:R-:W-:Y:S02]  /*3bf0*/  IMAD.MOV.U32 R57, RZ, RZ, R119.reuse ;  /* 0x000000ffff397224 */ /* 0x100fe400078e0077 */
[----:B------:R-:W-:Y:S02]  /*3c00*/  IMAD.MOV.U32 R48, RZ, RZ, R119 ;  /* 0x000000ffff307224 */ /* 0x000fe400078e0077 */
[----:B------:R-:W-:-:S01]  /*3c10*/  FADD.FTZ R66, R60, R3 ;  /* 0x000000033c427221 */ /* 0x000fc20000010000 */
[----:B------:R-:W-:Y:S01]  /*3c20*/  IMAD.MOV.U32 R60, RZ, RZ, R119 ;  /* 0x000000ffff3c7224 */ /* 0x000fe200078e0077 */
[----:B------:R-:W2:Y:S01]  /*3c30*/  MUFU.EX2 R74, R74 ;  /* 0x0000004a004a7308 */ /* 0x000ea20000000800 */
[----:B0-----:R-:W-:-:S01]  /*3c40*/  FADD.FTZ R90, R78, R67 ;  /* 0x000000434e5a7221 */ /* 0x001fc20000010000 */
[----:B------:R-:W-:Y:S01]  /*3c50*/  FADD.FTZ R66, R73, R66 ;  /* 0x0000004249427221 */ /* 0x000fe20000010000 */
[----:B------:R-:W-:-:S03]  /*3c60*/  IMAD.MOV.U32 R73, RZ, RZ, R119 ;  /* 0x000000ffff497224 */ /* 0x000fc600078e0077 */
[----:B------:R-:W-:Y:S01]  /*3c70*/  FADD.FTZ R9, R61, R66 ;  /* 0x000000423d097221 */ /* 0x000fe20000010000 */
[----:B------:R-:W-:Y:S01]  /*3c80*/  IMAD.MOV.U32 R66, RZ, RZ, R119 ;  /* 0x000000ffff427224 */ /* 0x000fe200078e0077 */
[----:B------:R-:W0:Y:S01]  /*3c90*/  MUFU.EX2 R75, R75 ;  /* 0x0000004b004b7308 */ /* 0x000e220000000800 */
[----:B-1----:R-:W-:-:S01]  /*3ca0*/  FADD.FTZ R67, R79, R90 ;  /* 0x0000005a4f437221 */ /* 0x002fc20000010000 */
[----:B------:R-:W-:Y:S01]  /*3cb0*/  FADD.FTZ R9, R72, R9 ;  /* 0x0000000948097221 */ /* 0x000fe20000010000 */
[----:B------:R-:W-:Y:S01]  /*3cc0*/  F2FP.SATFINITE.E4M3.F32.PACK_AB_MERGE_C R78, R79, R78, RZ ;  /* 0x0000004e4f4e723e */ /* 0x000fe200048070ff */
[--C-:B------:R-:W-:Y:S02]  /*3cd0*/  IMAD.MOV.U32 R79, RZ, RZ, R119.reuse ;  /* 0x000000ffff4f7224 */ /* 0x100fe400078e0077 */
[----:B------:R-:W-:Y:S01]  /*3ce0*/  IMAD.MOV.U32 R72, RZ, RZ, R119 ;  /* 0x000000ffff487224 */ /* 0x000fe200078e0077 */
[----:B------:R-:W-:Y:S01]  /*3cf0*/  F2FP.SATFINITE.E4M3.F32.PACK_AB_MERGE_C R205, R53, R52, R78 ;  /* 0x0000003435cd723e */ /* 0x000fe2000480704e */
[----:B------:R-:W1:Y:S01]  /*3d00*/  MUFU.EX2 R86, R86 ;  /* 0x0000005600567308 */ /* 0x000e620000000800 */
[----:B--2---:R-:W-:-:S01]  /*3d10*/  FADD.FTZ R90, R74, R67 ;  /* 0x000000434a5a7221 */ /* 0x004fc20000010000 */
[----:B------:R-:W-:-:S02]  /*3d20*/  IMAD.MOV.U32 R78, RZ, RZ, R119 ;  /* 0x000000ffff4e7224 */ /* 0x000fc400078e0077 */
[--C-:B------:R-:W-:Y:S02]  /*3d30*/  IMAD.MOV.U32 R61, RZ, RZ, R119.reuse ;  /* 0x000000ffff3d7224 */ /* 0x100fe400078e0077 */
[----:B------:R-:W-:Y:S02]  /*3d40*/  IMAD.MOV.U32 R53, RZ, RZ, R119 ;  /* 0x000000ffff357224 */ /* 0x000fe400078e0077 */
[----:B------:R-:W2:Y:S01]  /*3d50*/  MUFU.EX2 R87, R87 ;  /* 0x0000005700577308 */ /* 0x000ea20000000800 */
[----:B0-----:R-:W-:-:S01]  /*3d60*/  FADD.FTZ R67, R75, R90 ;  /* 0x0000005a4b437221 */ /* 0x001fc20000010000 */
[----:B------:R-:W-:-:S06]  /*3d70*/  IMAD.MOV.U32 R52, RZ, RZ, R119 ;  /* 0x000000ffff347224 */ /* 0x000fcc00078e0077 */
[----:B------:R-:W0:Y:S01]  /*3d80*/  MUFU.EX2 R58, R58 ;  /* 0x0000003a003a7308 */ /* 0x000e220000000800 */
[----:B-1----:R-:W-:-:S01]  /*3d90*/  FADD.FTZ R90, R86, R67 ;  /* 0x00000043565a7221 */ /* 0x002fc20000010000 */
[----:B------:R-:W-:-:S06]  /*3da0*/  IMAD.MOV.U32 R67, RZ, RZ, R119 ;  /* 0x000000ffff437224 */ /* 0x000fcc00078e0077 */
[----:B------:R-:W1:Y:S01]  /*3db0*/  MUFU.EX2 R59, R59 ;  /* 0x0000003b003b7308 */ /* 0x000e620000000800 */
[----:B--2---:R-:W-:-:S01]  /*3dc0*/  FADD.FTZ R3, R87, R90 ;  /* 0x0000005a57037221 */ /* 0x004fc20000010000 */
[----:B------:R-:W-:Y:S01]  /*3dd0*/  F2FP.SATFINITE.E4M3.F32.PACK_AB_MERGE_C R86, R87, R86, RZ ;  /* 0x000000565756723e */ /* 0x000fe200048070ff */
[--C-:B------:R-:W-:Y:S02]  /*3de0*/  IMAD.MOV.U32 R90, RZ, RZ, R119.reuse ;  /* 0x000000ffff5a7224 */ /* 0x100fe400078e0077 */
[--C-:B------:R-:W-:Y:S01]  /*3df0*/  IMAD.MOV.U32 R87, RZ, RZ, R119.reuse ;  /* 0x000000ffff577224 */ /* 0x100fe200078e0077 */
[----:B------:R-:W-:Y:S01]  /*3e00*/  F2FP.SATFINITE.E4M3.F32.PACK_AB_MERGE_C R207, R75, R74, R86 ;  /* 0x0000004a4bcf723e */ /* 0x000fe20004807056 */
[----:B------:R-:W-:Y:S01]  /*3e10*/  IMAD.MOV.U32 R86, RZ, RZ, R119 ;  /* 0x000000ffff567224 */ /* 0x000fe200078e0077 */
[----:B------:R-:W2:Y:S01]  /*3e20*/  MUFU.EX2 R82, R82 ;  /* 0x0000005200527308 */ /* 0x000ea20000000800 */
[----:B0-----:R-:W-:-:S01]  /*3e30*/  FADD.FTZ R6, R58, R3 ;  /* 0x000000033a067221 */ /* 0x001fc20000010000 */
[----:B------:R-:W-:-:S02]  /*3e40*/  IMAD.MOV.U32 R75, RZ, RZ, R119 ;  /* 0x000000ffff4b7224 */ /* 0x000fc400078e0077 */
[----:B------:R-:W-:-:S04]  /*3e50*/  IMAD.MOV.U32 R74, RZ, RZ, R119 ;  /* 0x000000ffff4a7224 */ /* 0x000fc800078e0077 */
[----:B------:R-:W0:Y:S01]  /*3e60*/  MUFU.EX2 R83, R83 ;  /* 0x0000005300537308 */ /* 0x000e220000000800 */
[----:B-1----:R-:W-:-:S01]  /*3e70*/  FADD.FTZ R3, R59, R6 ;  /* 0x000000063b037221 */ /* 0x002fc20000010000 */
[----:B------:R-:W-:Y:S01]  /*3e80*/  FADD.FTZ R6, R76, R9 ;  /* 0x000000094c067221 */ /* 0x000fe20000010000 */
[----:B------:R-:W-:-:S03]  /*3e90*/  IMAD.MOV.U32 R76, RZ, RZ, R119 ;  /* 0x000000ffff4c7224 */ /* 0x000fc600078e0077 */
[----:B------:R-:W-:Y:S02]  /*3ea0*/  FADD.FTZ R77, R77, R6 ;  /* 0x000000064d4d7221 */ /* 0x000fe40000010000 */
[----:B------:R-:W1:Y:S01]  /*3eb0*/  MUFU.EX2 R62, R62 ;  /* 0x0000003e003e7308 */ /* 0x000e620000000800 */
[----:B--2---:R-:W-:-:S01]  /*3ec0*/  FADD.FTZ R12, R82, R3 ;  /* 0x00000003520c7221 */ /* 0x004fc20000010000 */
[----:B------:R-:W-:Y:S01]  /*3ed0*/  FADD.FTZ R6, R64, R77 ;  /* 0x0000004d40067221 */ /* 0x000fe20000010000 */
[----:B------:R-:W-:-:S05]  /*3ee0*/  IMAD.MOV.U32 R77, RZ, RZ, R119 ;  /* 0x000000ffff4d7224 */ /* 0x000fca00078e0077 */
[----:B------:R-:W2:Y:S01]  /*3ef0*/  MUFU.EX2 R65, R65 ;  /* 0x0000004100417308 */ /* 0x000ea20000000800 */
[----:B0-----:R-:W-:-:S01]  /*3f00*/  FADD.FTZ R3, R83, R12 ;  /* 0x0000000c53037221 */ /* 0x001fc20000010000 */
[----:B------:R-:W-:Y:S01]  /*3f10*/  F2FP.SATFINITE.E4M3.F32.PACK_AB_MERGE_C R82, R83, R82, RZ ;  /* 0x000000525352723e */ /* 0x000fe200048070ff */
[----:B------:R-:W-:-:S03]  /*3f20*/  IMAD.MOV.U32 R83, RZ, RZ, R119 ;  /* 0x000000ffff537224 */ /* 0x000fc600078e0077 */
[----:B------:R-:W-:Y:S01]  /*3f30*/  F2FP.SATFINITE.E4M3.F32.PACK_AB_MERGE_C R209, R59, R58, R82 ;  /* 0x0000003a3bd1723e */ /* 0x000fe20004807052 */
[----:B------:R-:W-:Y:S01]  /*3f40*/  IMAD.MOV.U32 R82, RZ, RZ, R119 ;  /* 0x000000ffff527224 */ /* 0x000fe200078e0077 */
[----:B------:R-:W0:Y:S01]  /*3f50*/  MUFU.EX2 R63, R63 ;  /* 0x0000003f003f7308 */ /* 0x000e220000000800 */
[----:B-1----:R-:W-:-:S01]  /*3f60*/  FADD.FTZ R12, R62, R3 ;  /* 0x000000033e0c7221 */ /* 0x002fc20000010000 */
[--C-:B------:R-:W-:Y:S02]  /*3f70*/  IMAD.MOV.U32 R59, RZ, RZ, R119.reuse ;  /* 0x000000ffff3b7224 */ /* 0x100fe400078e0077 */
[----:B------:R-:W-:-:S04]  /*3f80*/  IMAD.MOV.U32 R58, RZ, RZ, R119 ;  /* 0x000000ffff3a7224 */ /* 0x000fc800078e0077 */
[----:B------:R-:W1:Y:S01]  /*3f90*/  MUFU.EX2 R70, R70 ;  /* 0x0000004600467308 */ /* 0x000e620000000800 */
[----:B--2---:R-:W-:-:S04]  /*3fa0*/  FADD.FTZ R3, R65, R6 ;  /* 0x0000000641037221 */ /* 0x004fc80000010000 */
[----:B------:R-:W-:-:S03]  /*3fb0*/  FADD.FTZ R6, R30, R3 ;  /* 0x000000031e067221 */ /* 0x000fc60000010000 */
[----:B------:R-:W2:Y:S01]  /*3fc0*/  MUFU.EX2 R69, R69 ;  /* 0x0000004500457308 */ /* 0x000ea20000000800 */
[----:B0-----:R-:W-:-:S07]  /*3fd0*/  FADD.FTZ R9, R63, R12 ;  /* 0x0000000c3f097221 */ /* 0x001fce0000010000 */
[----:B------:R-:W0:Y:S01]  /*3fe0*/  MUFU.EX2 R71, R71 ;  /* 0x0000004700477308 */ /* 0x000e220000000800 */
[----:B-1----:R-:W-:-:S07]  /*3ff0*/  FADD.FTZ R4, R70, R9 ;  /* 0x0000000946047221 */ /* 0x002fce0000010000 */
[----:B------:R-:W1:Y:S01]  /*4000*/  MUFU.EX2 R31, R31 ;  /* 0x0000001f001f7308 */ /* 0x000e620000000800 */
[----:B--2---:R-:W-:-:S01]  /*4010*/  FADD.FTZ R6, R69, R6 ;  /* 0x0000000645067221 */ /* 0x004fc20000010000 */
[----:B------:R-:W-:Y:S01]  /*4020*/  F2FP.SATFINITE.E4M3.F32.PACK_AB_MERGE_C R30, R69, R30, RZ ;  /* 0x0000001e451e723e */ /* 0x000fe200048070ff */
[----:B------:R-:W-:-:S03]  /*4030*/  IMAD.MOV.U32 R69, RZ, RZ, R119 ;  /* 0x000000ffff457224 */ /* 0x000fc600078e0077 */
[----:B------:R-:W-:Y:S01]  /*4040*/  F2FP.SATFINITE.E4M3.F32.PACK_AB_MERGE_C R210, R65, R64, R30 ;  /* 0x0000004041d2723e */ /* 0x000fe2000480701e */
[--C-:B------:R-:W-:Y:S01]  /*4050*/  IMAD.MOV.U32 R65, RZ, RZ, R119.reuse ;  /* 0x000000ffff417224 */ /* 0x100fe200078e0077 */
[----:B------:R-:W2:Y:S01]  /*4060*/  MUFU.EX2 R42, R42 ;  /* 0x0000002a002a7308 */ /* 0x000ea20000000800 */
[C---:B0-----:R-:W-:Y:S01]  /*4070*/  F2FP.SATFINITE.E4M3.F32.PACK_AB_MERGE_C R70, R71.reuse, R70, RZ ;  /* 0x000000464746723e */ /* 0x041fe200048070ff */
[----:B------:R-:W-:Y:S01]  /*4080*/  FADD.FTZ R71, R71, R4 ;  /* 0x0000000447477221 */ /* 0x000fe20000010000 */
[--C-:B------:R-:W-:Y:S02]  /*4090*/  IMAD.MOV.U32 R64, RZ, RZ, R119.reuse ;  /* 0x000000ffff407224 */ /* 0x100fe400078e0077 */
[----:B------:R-:W-:Y:S01]  /*40a0*/  F2FP.SATFINITE.E4M3.F32.PACK_AB_MERGE_C R211, R63, R62, R70 ;  /* 0x0000003e3fd3723e */ /* 0x000fe20004807046 */
[----:B------:R-:W-:Y:S02]  /*40b0*/  IMAD.MOV.U32 R70, RZ, RZ, R119 ;  /* 0x000000ffff467224 */ /* 0x000fe400078e0077 */
[----:B------:R-:W0:Y:S01]  /*40c0*/  MUFU.EX2 R43, R43 ;  /* 0x0000002b002b7308 */ /* 0x000e220000000800 */
[----:B-1----:R-:W-:-:S01]  /*40d0*/  FADD.FTZ R3, R31, R6 ;  /* 0x000000061f037221 */ /* 0x002fc20000010000 */
[----:B------:R-:W-:-:S02]  /*40e0*/  IMAD.MOV.U32 R63, RZ, RZ, R119 ;  /* 0x000000ffff3f7224 */ /* 0x000fc400078e0077 */
[----:B------:R-:W-:Y:S02]  /*40f0*/  IMAD.MOV.U32 R62, RZ, RZ, R119 ;  /* 0x000000ffff3e7224 */ /* 0x000fe400078e0077 */
[----:B------:R-:W-:Y:S01]  /*4100*/  FADD.FTZ R6, R34, R3 ;  /* 0x0000000322067221 */ /* 0x000fe20000010000 */
[----:B------:R-:W-:Y:S01]  /*4110*/  IMAD.MOV.U32 R30, RZ, RZ, R119 ;  /* 0x000000ffff1e7224 */ /* 0x000fe200078e0077 */
[----:B------:R-:W1:Y:S01]  /*4120*/  MUFU.EX2 R35, R35 ;  /* 0x0000002300237308 */ /* 0x000e620000000800 */
[----:B--2---:R-:W-:-:S01]  /*4130*/  FADD.FTZ R4, R42, R71 ;  /* 0x000000472a047221 */ /* 0x004fc20000010000 */
[----:B------:R-:W-:-:S06]  /*4140*/  IMAD.MOV.U32 R71, RZ, RZ, R119 ;  /* 0x000000ffff477224 */ /* 0x000fcc00078e0077 */
        /* <DEDUP_REMOVED lines=8> */
[----:B------:R-:W-:Y:S01]  /*41d0*/  F2FP.SATFINITE.E4M3.F32.PACK_AB_MERGE_C R35, R40, R35, RZ ;  /* 0x000000232823723e */ /* 0x000fe200048070ff */
[----:B------:R-:W-:-:S03]  /*41e0*/  IMAD.MOV.U32 R40, RZ, RZ, R119 ;  /* 0x000000ffff287224 */ /* 0x000fc600078e0077 */
[----:B------:R-:W-:Y:S01]  /*41f0*/  F2FP.SATFINITE.E4M3.F32.PACK_AB_MERGE_C R212, R34, R31, R35 ;  /* 0x0000001f22d4723e */ /* 0x000fe20004807023 */
[--C-:B------:R-:W-:Y:S01]  /*4200*/  IMAD.MOV.U32 R35, RZ, RZ, R119.reuse ;  /* 0x000000ffff237224 */ /* 0x100fe200078e0077 */
[----:B------:R-:W0:Y:S01]  /*4210*/  MUFU.EX2 R50, R50 ;  /* 0x0000003200327308 */ /* 0x000e220000000800 */
[C---:B-1----:R-:W-:Y:S01]  /*4220*/  F2FP.SATFINITE.E4M3.F32.PACK_AB_MERGE_C R46, R47.reuse, R46, RZ ;  /* 0x0000002e2f2e723e */ /* 0x042fe200048070ff */
[----:B------:R-:W-:Y:S01]  /*4230*/  FADD.FTZ R47, R47, R4 ;  /* 0x000000042f2f7221 */ /* 0x000fe20000010000 */
[--C-:B------:R-:W-:Y:S02]  /*4240*/  IMAD.MOV.U32 R34, RZ, RZ, R119.reuse ;  /* 0x000000ffff227224 */ /* 0x100fe400078e0077 */
[----:B------:R-:W-:Y:S01]  /*4250*/  F2FP.SATFINITE.E4M3.F32.PACK_AB_MERGE_C R213, R43, R42, R46 ;  /* 0x0000002a2bd5723e */ /* 0x000fe2000480702e */
[----:B------:R-:W-:Y:S02]  /*4260*/  IMAD.MOV.U32 R46, RZ, RZ, R119 ;  /* 0x000000ffff2e7224 */ /* 0x000fe400078e0077 */
        /* <DEDUP_REMOVED lines=9> */
[----:B-1----:R-:W-:-:S07]  /*4300*/  FADD.FTZ R4, R39, R4 ;  /* 0x0000000427047221 */ /* 0x002fce0000010000 */
[----:B------:R-:W1:Y:S01]  /*4310*/  MUFU.EX2 R54, R54 ;  /* 0x0000003600367308 */ /* 0x000e620000000800 */
[----:B--2---:R-:W-:-:S07]  /*4320*/  FADD.FTZ R7, R51, R6 ;  /* 0x0000000633077221 */ /* 0x004fce0000010000 */
[----:B------:R-:W2:Y:S01]  /*4330*/  MUFU.EX2 R55, R55 ;  /* 0x0000003700377308 */ /* 0x000ea20000000800 */
[----:B0-----:R-:W-:Y:S01]  /*4340*/  F2FP.SATFINITE.E4M3.F32.PACK_AB_MERGE_C R8, R44, R41, RZ ;  /* 0x000000292c08723e */ /* 0x001fe200048070ff */
[----:B------:R-:W-:-:S03]  /*4350*/  FADD.FTZ R41, R41, R4 ;  /* 0x0000000429297221 */ /* 0x000fc60000010000 */
[----:B------:R-:W-:Y:S01]  /*4360*/  F2FP.SATFINITE.E4M3.F32.PACK_AB_MERGE_C R214, R39, R38, R8 ;  /* 0x0000002627d6723e */ /* 0x000fe20004807008 */
[----:B------:R-:W-:-:S01]  /*4370*/  FADD.FTZ R41, R44, R41 ;  /* 0x000000292c297221 */ /* 0x000fc20000010000 */
[----:B------:R-:W-:Y:S01]  /*4380*/  IMAD.MOV.U32 R44, RZ, RZ, R119 ;  /* 0x000000ffff2c7224 */ /* 0x000fe200078e0077 */
[----:B------:R-:W-:Y:S01]  /*4390*/  MUFU.EX2 R28, R28 ;  /* 0x0000001c001c7308 */ /* 0x000fe20000000800 */
[----:B-1----:R-:W-:-:S01]  /*43a0*/  FADD.FTZ R4, R54, R7 ;  /* 0x0000000736047221 */ /* 0x002fc20000010000 */
[--C-:B------:R-:W-:Y:S02]  /*43b0*/  IMAD.MOV.U32 R39, RZ, RZ, R119.reuse ;  /* 0x000000ffff277224 */ /* 0x100fe400078e0077 */
[----:B------:R-:W-:-:S04]  /*43c0*/  IMAD.MOV.U32 R38, RZ, RZ, R119 ;  /* 0x000000ffff267224 */ /* 0x000fc800078e0077 */
[----:B------:R-:W0:Y:S01]  /*43d0*/  MUFU.EX2 R29, R29 ;  /* 0x0000001d001d7308 */ /* 0x000e220000000800 */
[C---:B--2---:R-:W-:Y:S01]  /*43e0*/  F2FP.SATFINITE.E4M3.F32.PACK_AB_MERGE_C R54, R55.reuse, R54, RZ ;  /* 0x000000363736723e */ /* 0x044fe200048070ff */
[----:B------:R-:W-:-:S03]  /*43f0*/  FADD.FTZ R55, R55, R4 ;  /* 0x0000000437377221 */ /* 0x000fc60000010000 */
[----:B------:R-:W-:Y:S01]  /*4400*/  F2FP.SATFINITE.E4M3.F32.PACK_AB_MERGE_C R215, R51, R50, R54 ;  /* 0x0000003233d7723e */ /* 0x000fe20004807036 */
[--C-:B------:R-:W-:Y:S02]  /*4410*/  IMAD.MOV.U32 R54, RZ, RZ, R119.reuse ;  /* 0x000000ffff367224 */ /* 0x100fe400078e0077 */
[----:B------:R-:W1:Y:S01]  /*4420*/  MUFU.EX2 R24, R24 ;  /* 0x0000001800187308 */ /* 0x000e620000000800 */
[--C-:B------:R-:W-:Y:S02]  /*4430*/  IMAD.MOV.U32 R51, RZ, RZ, R119.reuse ;  /* 0x000000ffff337224 */ /* 0x100fe400078e0077 */
[----:B------:R-:W-:-:S05]  /*4440*/  IMAD.MOV.U32 R50, RZ, RZ, R119 ;  /* 0x000000ffff327224 */ /* 0x000fca00078e0077 */
[----:B------:R-:W2:Y:S01]  /*4450*/  MUFU.EX2 R26, R26 ;  /* 0x0000001a001a7308 */ /* 0x000ea20000000800 */
[----:B0-----:R-:W-:-:S07]  /*4460*/  F2FP.SATFINITE.E4M3.F32.PACK_AB_MERGE_C R7, R29, R28, RZ ;  /* 0x0000001c1d07723e */ /* 0x001fce00048070ff */
[----:B------:R-:W0:Y:S01]  /*4470*/  MUFU.EX2 R25, R25 ;  /* 0x0000001900197308 */ /* 0x000e220000000800 */
[----:B-1----:R-:W-:-:S01]  /*4480*/  FADD.FTZ R4, R24, R41 ;  /* 0x0000002918047221 */ /* 0x002fc20000010000 */
[----:B------:R-:W-:-:S06]  /*4490*/  IMAD.MOV.U32 R41, RZ, RZ, R119 ;  /* 0x000000ffff297224 */ /* 0x000fcc00078e0077 */
[----:B------:R-:W1:Y:S01]  /*44a0*/  MUFU.EX2 R27, R27 ;  /* 0x0000001b001b7308 */ /* 0x000e620000000800 */
[----:B--2---:R-:W-:-:S01]  /*44b0*/  FADD.FTZ R6, R26, R55 ;  /* 0x000000371a067221 */ /* 0x004fc20000010000 */
[----:B------:R-:W-:-:S06]  /*44c0*/  IMAD.MOV.U32 R55, RZ, RZ, R119 ;  /* 0x000000ffff377224 */ /* 0x000fcc00078e0077 */
[----:B------:R-:W2:Y:S01]  /*44d0*/  MUFU.EX2 R68, R68 ;  /* 0x0000004400447308 */ /* 0x000ea20000000800 */
[C---:B0-----:R-:W-:Y:S01]  /*44e0*/  F2FP.SATFINITE.E4M3.F32.PACK_AB_MERGE_C R216, R25.reuse, R24, R7 ;  /* 0x0000001819d8723e */ /* 0x041fe20004807007 */
[----:B------:R-:W-:Y:S01]  /*44f0*/  FADD.FTZ R25, R25, R4 ;  /* 0x0000000419197221 */ /* 0x000fe20000010000 */
[----:B------:R-:W-:-:S03]  /*4500*/  IMAD.MOV.U32 R24, RZ, RZ, R119 ;  /* 0x000000ffff187224 */ /* 0x000fc600078e0077 */
[----:B------:R-:W-:Y:S01]  /*4510*/  FADD.FTZ R28, R28, R25 ;  /* 0x000000191c1c7221 */ /* 0x000fe20000010000 */
[----:B------:R-:W-:Y:S01]  /*4520*/  IMAD.MOV.U32 R25, RZ, RZ, R119 ;  /* 0x000000ffff197224 */ /* 0x000fe200078e0077 */
[----:B------:R0:W3:Y:S01]  /*4530*/  MUFU.EX2 R3, R80 ;  /* 0x0000005000037308 */ /* 0x0000e20000000800 */
[----:B-1----:R-:W-:-:S01]  /*4540*/  FADD.FTZ R7, R27, R6 ;  /* 0x000000061b077221 */ /* 0x002fc20000010000 */
[----:B------:R-:W-:Y:S01]  /*4550*/  FADD.FTZ R29, R29, R28 ;  /* 0x0000001c1d1d7221 */ /* 0x000fe20000010000 */
[----:B------:R-:W-:-:S05]  /*4560*/  IMAD.MOV.U32 R28, RZ, RZ, R119 ;  /* 0x000000ffff1c7224 */ /* 0x000fca00078e0077 */
[----:B------:R-:W-:Y:S01]  /*4570*/  MUFU.EX2 R36, R36 ;  /* 0x0000002400247308 */ /* 0x000fe20000000800 */
[----:B--2---:R-:W-:-:S01]  /*4580*/  FADD.FTZ R4, R68, R7 ;  /* 0x0000000744047221 */ /* 0x004fc20000010000 */
[----:B0-----:R-:W-:-:S06]  /*4590*/  IMAD.MOV.U32 R80, RZ, RZ, R119 ;  /* 0x000000ffff507224 */ /* 0x001fcc00078e0077 */
[----:B------:R-:W0:Y:S01]  /*45a0*/  MUFU.EX2 R37, R37 ;  /* 0x0000002500257308 */ /* 0x000e220000000800 */
[----:B---3--:R-:W-:-:S01]  /*45b0*/  FADD.FTZ R4, R3, R4 ;  /* 0x0000000403047221 */ /* 0x008fc20000010000 */
[----:B------:R-:W-:-:S04]  /*45c0*/  F2FP.SATFINITE.E4M3.F32.PACK_AB_MERGE_C R68, R3, R68, RZ ;  /* 0x000000440344723e */ /* 0x000fc800048070ff */
[----:B------:R-:W-:Y:S01]  /*45d0*/  F2FP.SATFINITE.E4M3.F32.PACK_AB_MERGE_C R217, R27, R26, R68 ;  /* 0x0000001a1bd9723e */ /* 0x000fe20004807044 */
[--C-:B------:R-:W-:Y:S01]  /*45e0*/  IMAD.MOV.U32 R68, RZ, RZ, R119.reuse ;  /* 0x000000ffff447224 */ /* 0x100fe200078e0077 */
        /* <DEDUP_REMOVED lines=9> */
[----:B--2---:R-:W-:-:S07]  /*4680*/  FADD.FTZ R3, R81, R4 ;  /* 0x0000000451037221 */ /* 0x004fce0000010000 */
[----:B------:R-:W2:Y:S01]  /*4690*/  MUFU.EX2 R85, R85 ;  /* 0x0000005500557308 */ /* 0x000ea20000000800 */
[C---:B0-----:R-:W-:Y:S01]  /*46a0*/  F2FP.SATFINITE.E4M3.F32.PACK_AB_MERGE_C R218, R33.reuse, R32, R7 ;  /* 0x0000002021da723e */ /* 0x041fe20004807007 */
[----:B------:R-:W-:Y:S01]  /*46b0*/  FADD.FTZ R33, R33, R6 ;  /* 0x0000000621217221 */ /* 0x000fe20000010000 */
[----:B------:R-:W-:-:S03]  /*46c0*/  IMAD.MOV.U32 R32, RZ, RZ, R119 ;  /* 0x000000ffff207224 */ /* 0x000fc600078e0077 */
[----:B------:R-:W-:Y:S01]  /*46d0*/  FADD.FTZ R36, R36, R33 ;  /* 0x0000002124247221 */ /* 0x000fe20000010000 */
[----:B------:R-:W-:Y:S01]  /*46e0*/  IMAD.MOV.U32 R33, RZ, RZ, R119 ;  /* 0x000000ffff217224 */ /* 0x000fe200078e0077 */
[----:B------:R-:W0:Y:S01]  /*46f0*/  MUFU.EX2 R88, R88 ;  /* 0x0000005800587308 */ /* 0x000e220000000800 */
[----:B-1----:R-:W-:-:S04]  /*4700*/  FADD.FTZ R4, R84, R3 ;  /* 0x0000000354047221 */ /* 0x002fc80000010000 */
[----:B--2---:R-:W-:Y:S01]  /*4710*/  FADD.FTZ R3, R85, R4 ;  /* 0x0000000455037221 */ /* 0x004fe20000010000 */
[----:B------:R-:W-:-:S01]  /*4720*/  FADD.FTZ R4, R37, R36 ;  /* 0x0000002425047221 */ /* 0x000fc20000010000 */
[--C-:B------:R-:W-:Y:S02]  /*4730*/  IMAD.MOV.U32 R37, RZ, RZ, R119.reuse ;  /* 0x000000ffff257224 */ /* 0x100fe400078e0077 */
[----:B------:R-:W-:Y:S01]  /*4740*/  IMAD.MOV.U32 R36, RZ, RZ, R119 ;  /* 0x000000ffff247224 */ /* 0x000fe200078e0077 */
[C---:B0-----:R-:W-:Y:S01]  /*4750*/  F2FP.SATFINITE.E4M3.F32.PACK_AB_MERGE_C R6, R88.reuse, R85, RZ ;  /* 0x000000555806723e */ /* 0x041fe200048070ff */
[----:B------:R-:W-:-:S01]  /*4760*/  FADD.FTZ R3, R88, R3 ;  /* 0x0000000358037221 */ /* 0x000fc20000010000 */
[--C-:B------:R-:W-:Y:S02]  /*4770*/  IMAD.MOV.U32 R88, RZ, RZ, R119.reuse ;  /* 0x000000ffff587224 */ /* 0x100fe400078e0077 */
[----:B------:R-:W-:Y:S01]  /*4780*/  F2FP.SATFINITE.E4M3.F32.PACK_AB_MERGE_C R219, R84, R81, R6 ;  /* 0x0000005154db723e */ /* 0x000fe20004807006 */
[----:B------:R-:W-:-:S02]  /*4790*/  IMAD.MOV.U32 R85, RZ, RZ, R119 ;  /* 0x000000ffff557224 */ /* 0x000fc400078e0077 */
[--C-:B------:R-:W-:Y:S02]  /*47a0*/  IMAD.MOV.U32 R84, RZ, RZ, R119.reuse ;  /* 0x000000ffff547224 */ /* 0x100fe400078e0077 */
[----:B------:R-:W-:Y:S01]  /*47b0*/  IMAD.MOV.U32 R81, RZ, RZ, R119 ;  /* 0x000000ffff517224 */ /* 0x000fe200078e0077 */
[----:B------:R-:W-:Y:S06]  /*47c0*/  @!P1 BRA `(.L_x_3644) ;  /* 0x0000003000709947 */ /* 0x000fec0003800000 */
[----:B------:R-:W-:Y:S01]  /*47d0*/  IMAD.MOV.U32 R6, RZ, RZ, R5 ;  /* 0x000000ffff067224 */ /* 0x000fe200078e0005 */
[----:B------:R-:W-:Y:S01]  /*47e0*/  CS2R R118, SRZ ;  /* 0x0000000000767805 */ /* 0x000fe2000001ff00 */
[----:B------:R-:W-:Y:S01]  /*47f0*/  IMAD.MOV.U32 R7, RZ, RZ, R0 ;  /* 0x000000ffff077224 */ /* 0x000fe200078e0000 */
        /* <DEDUP_REMOVED lines=47> */
[----:B------:R-:W-:Y:S01]  /*4af0*/  UIADD3 UR52, UR49, -0x2, URZ ;  /* 0xfffffffe31347890 */ /* 0x000fe2000fffe03f */
[----:B------:R-:W-:-:S02]  /*4b00*/  UMOV UR53, UR45 ;  /* 0x0000002d00357c82 */ /* 0x000fc40008000000 */
[----:B------:R-:W-:-:S09]  /*4b10*/  UMOV UR49, UR44 ;  /* 0x0000002c00317c82 */ /* 0x000fd20008000000 */
.L_x_3655:
[----:B------:R-:W-:Y:S01]  /*4b20*/  ISETP.NE.AND P2, PT, RZ, UR38, PT ;  /* 0x00000026ff007c0c */ /* 0x000fe2000bf45270 */
[----:B------:R-:W-:-:S04]  /*4b30*/  UISETP.NE.AND UP0, UPT, UR49, 0x1, UPT ;  /* 0x000000013100788c */ /* 0x000fc8000bf05270 */
[----:B------:R-:W-:-:S04]  /*4b40*/  USEL UR45, URZ, 0x1, UP0 ;  /* 0x000000013f2d7887 */ /* 0x000fc80008000000 */
[----:B------:R-:W-:-:S04]  /*4b50*/  ULOP3.LUT UR45, UR53, UR45, URZ, 0x3c, !UPT ;  /* 0x0000002d352d7292 */ /* 0x000fc8000f8e3c3f */
[----:B------:R-:W-:Y:S08]  /*4b60*/  @P2 BRA `(.L_x_3645) ;  /* 0x0000000000382947 */ /* 0x000ff00003800000 */
[----:B------:R-:W-:Y:S05]  /*4b70*/  @!P0 BRA `(.L_x_3646) ;  /* 0x0000000000048947 */ /* 0x000fea0003800000 */
[----:B------:R-:W-:Y:S01]  /*4b80*/  BPT.TRAP 0x1 ;  /* 0x000000040000795c */ /* 0x000fe20000300000 */
.L_x_3646:
[----:B------:R-:W-:Y:S01]  /*4b90*/  UIADD3 UR6, UR49, 0x1, URZ ;  /* 0x0000000131067890 */ /* 0x000fe2000fffe03f */
[----:B------:R-:W-:-:S03]  /*4ba0*/  IMAD.U32 R0, RZ, RZ, UR45 ;  /* 0x0000002dff007e24 */ /* 0x000fc6000f8e00ff */
[----:B------:R-:W-:Y:S02]  /*4bb0*/  UISETP.NE.AND UP0, UPT, UR6, 0x2, UPT ;  /* 0x000000020600788c */ /* 0x000fe4000bf05270 */
[----:B------:R-:W-:Y:S02]  /*4bc0*/  SHF.L.U32 R0, R0, 0x1f, RZ ;  /* 0x0000001f00007819 */ /* 0x000fe400000006ff */
[----:B------:R-:W-:-:S04]  /*4bd0*/  USEL UR6, UR6, URZ, UP0 ;  /* 0x0000003f06067287 */ /* 0x000fc80008000000 */
[----:B------:R-:W-:-:S09]  /*4be0*/  ULEA UR6, UR6, UR39, 0x3 ;  /* 0x0000002706067291 */ /* 0x000fd2000f8e183f */
[----:B------:R0:W1:Y:S01]  /*4bf0*/  SYNCS.PHASECHK.TRANS64.TRYWAIT P1, [UR6+0x33430], R0 ;  /* 0x03343000ff0075a7 */ /* 0x0000620008020146 */
[----:B------:R-:W-:Y:S05]  /*4c00*/  @!P0 BRA `(.L_x_3647) ;  /* 0x0000000000048947 */ /* 0x000fea0003800000 */
[----:B------:R-:W-:Y:S01]  /*4c10*/  BPT.TRAP 0x1 ;  /* 0x000000040000795c */ /* 0x000fe20000300000 */
.L_x_3647:
[----:B-1----:R-:W-:Y:S05]  /*4c20*/  @P1 BRA `(.L_x_3645) ;  /* 0x0000000000081947 */ /* 0x002fea0003800000 */
[----:B------:R-:W1:Y:S02]  /*4c30*/  SYNCS.PHASECHK.TRANS64.TRYWAIT P1, [UR6+0x33430], R0 ;  /* 0x03343000ff0075a7 */ /* 0x000e640008020146 */
[----:B-1----:R-:W-:Y:S05]  /*4c40*/  @!P1 BRA `(.L_x_3648) ;  /* 0x000000b400209947 */ /* 0x002fea0003800000 */
.L_x_3645:
[----:B01----:R-:W-:Y:S01]  /*4c50*/  VIADD R0, R23, 0x8 ;  /* 0x0000000817007836 */ /* 0x003fe20000000000 */
[----:B------:R-:W-:Y:S01]  /*4c60*/  UIADD3 UR44, UR49, 0x1, URZ ;  /* 0x00000001312c7890 */ /* 0x000fe2000fffe03f */
[----:B------:R-:W-:Y:S01]  /*4c70*/  UMOV UR27, 0x80000020 ;  /* 0x80000020001b7882 */ /* 0x000fe20000000000 */
[----:B------:R-:W-:Y:S02]  /*4c80*/  UMOV UR28, UR24 ;  /* 0x00000018001c7c82 */ /* 0x000fe40008000000 */
[----:B------:R0:W-:Y:S01]  /*4c90*/  BAR.SYNC.DEFER_BLOCKING R0, 0x100 ;  /* 0x000400000000751d */ /* 0x0001e20000010000 */
[----:B------:R-:W-:-:S04]  /*4ca0*/  UISETP.NE.AND UP0, UPT, UR44, 0x2, UPT ;  /* 0x000000022c00788c */ /* 0x000fc8000bf05270 */
[----:B------:R-:W-:Y:S01]  /*4cb0*/  USEL UR44, UR44, URZ, UP0 ;  /* 0x0000003f2c2c7287 */ /* 0x000fe20008000000 */
[----:B------:R-:W-:Y:S01]  /*4cc0*/  UMOV UR29, UR25 ;  /* 0x00000019001d7c82 */ /* 0x000fe20008000000 */
[----:B------:R-:W-:Y:S02]  /*4cd0*/  UMOV UR31, 0x80000020 ;  /* 0x80000020001f7882 */ /* 0x000fe40000000000 */
[----:B------:R-:W-:Y:S01]  /*4ce0*/  UIMAD UR54, UR44, 0x780, UR48 ;  /* 0x000007802c3678a4 */ /* 0x000fe2000f8e0230 */
[----:B------:R-:W-:Y:S01]  /*4cf0*/  UMOV UR32, UR24 ;  /* 0x0000001800207c82 */ /* 0x000fe20008000000 */
[----:B------:R-:W-:Y:S02]  /*4d00*/  UMOV UR33, UR25 ;  /* 0x0000001900217c82 */ /* 0x000fe40008000000 */
[----:B------:R-:W-:Y:S02]  /*4d10*/  UIADD3 UR30, UR54, 0x80, URZ ;  /* 0x00000080361e7890 */ /* 0x000fe4000fffe03f */
[----:B------:R-:W-:-:S02]  /*4d20*/  UIADD3 UR34, UR54, 0x100, URZ ;  /* 0x0000010036227890 */ /* 0x000fc4000fffe03f */
[----:B------:R-:W-:Y:S01]  /*4d30*/  UMOV UR26, UR54 ;  /* 0x00000036001a7c82 */ /* 0x000fe20008000000 */
[----:B------:R-:W-:Y:S01]  /*4d40*/  UMOV UR35, 0x80000020 ;  /* 0x8000002000237882 */ /* 0x000fe20000000000 */
[----:B------:R-:W-:Y:S01]  /*4d50*/  UIADD3 UR6, UR54, 0x200, URZ ;  /* 0x0000020036067890 */ /* 0x000fe2000fffe03f */
[----:B------:R-:W-:Y:S01]  /*4d60*/  UMOV UR7, 0x80000020 ;  /* 0x8000002000077882 */ /* 0x000fe20000000000 */
[----:B------:R-:W-:Y:S01]  /*4d70*/  UIADD3 UR10, UR54, 0x202, URZ ;  /* 0x00000202360a7890 */ /* 0x000fe2000fffe03f */
[----:B------:R-:W-:Y:S01]  /*4d80*/  WARPGROUP.ARRIVE ;  /* 0x00000000000079c5 */ /* 0x000fe20000000000 */
[----:B------:R-:W-:Y:S01]  /*4d90*/  UMOV UR11, 0x80000020 ;  /* 0x80000020000b7882 */ /* 0x000fe20000000000 */
[----:B------:R-:W-:Y:S01]  /*4da0*/  UIADD3 UR14, UR54, 0x282, URZ ;  /* 0x00000282360e7890 */ /* 0x000fe2000fffe03f */
[----:B------:R-:W-:Y:S01]  /*4db0*/  UMOV UR15, 0x80000020 ;  /* 0x80000020000f7882 */ /* 0x000fe20000000000 */
[----:B------:R-:W-:Y:S02]  /*4dc0*/  UIADD3 UR18, UR54, 0x500, URZ ;  /* 0x0000050036127890 */ /* 0x000fe4000fffe03f */
[----:B------:R-:W-:Y:S01]  /*4dd0*/  QGMMA.64x32x32.F32.E4M3.E4M3 R184, gdesc[UR24], RZ, !UPT, gsb0 ;  /* 0x0060000018b879f3 */ /* 0x000fe2000c0008ff */
[----:B------:R-:W-:Y:S01]  /*4de0*/  UIADD3 UR26, UR54, 0x180, URZ ;  /* 0x00000180361a7890 */ /* 0x000fe2000fffe03f */
[----:B------:R-:W-:Y:S01]  /*4df0*/  UMOV UR27, 0x80000020 ;  /* 0x80000020001b7882 */ /* 0x000fe20000000000 */
[----:B------:R-:W-:Y:S01]  /*4e00*/  UMOV UR19, 0x80000020 ;  /* 0x8000002000137882 */ /* 0x000fe20000000000 */
[----:B------:R-:W-:Y:S01]  /*4e10*/  UIADD3 UR22, UR54, 0x502, URZ ;  /* 0x0000050236167890 */ /* 0x000fe2000fffe03f */
[----:B------:R-:W-:Y:S01]  /*4e20*/  UMOV UR23, 0x80000020 ;  /* 0x8000002000177882 */ /* 0x000fe20000000000 */
[----:B------:R-:W-:-:S02]  /*4e30*/  WARPGROUP.DEPBAR.LE gsb0, 0x0 ;  /* 0x00008000000079c5 */ /* 0x000fc40000010000 */
[----:B------:R-:W-:-:S06]  /*4e40*/  WARPGROUP.ARRIVE ;  /* 0x00000000000079c5 */ /* 0x000fcc0000000000 */
[----:B------:R-:W-:Y:S01]  /*4e50*/  QGMMA.64x32x32.F32.E4M3.E4M3 R168, gdesc[UR28], RZ, !UPT, gsb0 ;  /* 0x006000001ca879f3 */ /* 0x000fe2000c0008ff */
[----:B------:R-:W-:Y:S01]  /*4e60*/  UIADD3 UR30, UR54, 0x82, URZ ;  /* 0x00000082361e7890 */ /* 0x000fe2000fffe03f */
[----:B------:R-:W-:Y:S01]  /*4e70*/  UMOV UR28, UR4 ;  /* 0x00000004001c7c82 */ /* 0x000fe20008000000 */
[----:B------:R-:W-:Y:S01]  /*4e80*/  UMOV UR29, UR5 ;  /* 0x00000005001d7c82 */ /* 0x000fe20008000000 */
[----:B------:R-:W-:Y:S01]  /*4e90*/  UMOV UR31, 0x80000020 ;  /* 0x80000020001f7882 */ /* 0x000fe20000000000 */
[----:B------:R-:W-:Y:S02]  /*4ea0*/  WARPGROUP.DEPBAR.LE gsb0, 0x0 ;  /* 0x00008000000079c5 */ /* 0x000fe40000010000 */
        /* <DEDUP_REMOVED lines=18> */
[----:B------:R-:W-:Y:S01]  /*4fd0*/  UIADD3 UR6, UR54, 0x182, URZ ;  /* 0x0000018236067890 */ /* 0x000fe2000fffe03f */
[----:B------:R-:W-:Y:S01]  /*4fe0*/  UMOV UR7, 0x80000020 ;  /* 0x8000002000077882 */ /* 0x000fe20000000000 */
[----:B------:R-:W-:Y:S02]  /*4ff0*/  WARPGROUP.DEPBAR.LE gsb0, 0x0 ;  /* 0x00008000000079c5 */ /* 0x000fe40000010000 */
[----:B------:R-:W-:-:S06]  /*5000*/  WARPGROUP.ARRIVE ;  /* 0x00000000000079c5 */ /* 0x000fcc0000000000 */
[----:B------:R-:W-:Y:S01]  /*5010*/  QGMMA.64x32x32.F32.E4M3.E4M3 R168, gdesc[UR28], R168, gsb0 ;  /* 0x006000001ca879f3 */ /* 0x000fe200080008a8 */
[----:B------:R-:W-:Y:S01]  /*5020*/  UIADD3 UR30, UR54, 0x300, URZ ;  /* 0x00000300361e7890 */ /* 0x000fe2000fffe03f */
[----:B------:R-:W-:Y:S01]  /*5030*/  UMOV UR28, UR8 ;  /* 0x00000008001c7c82 */ /* 0x000fe20008000000 */
[----:B------:R-:W-:Y:S01]  /*5040*/  UMOV UR29, UR9 ;  /* 0x00000009001d7c82 */ /* 0x000fe20008000000 */
        /* <DEDUP_REMOVED lines=106> */
[----:B------:R-:W-:Y:S01]  /*56f0*/  UIADD3 UR54, UR54, 0x702, URZ ;  /* 0x0000070236367890 */ /* 0x000fe2000fffe03f */
[----:B------:R-:W-:Y:S02]  /*5700*/  WARPGROUP.DEPBAR.LE gsb0, 0x0 ;  /* 0x00008000000079c5 */ /* 0x000fe40000010000 */
[----:B------:R-:W-:-:S06]  /*5710*/  WARPGROUP.ARRIVE ;  /* 0x00000000000079c5 */ /* 0x000fcc0000000000 */
[----:B------:R-:W-:Y:S03]  /*5720*/  QGMMA.64x32x32.F32.E4M3.E4M3 R168, gdesc[UR28], R168, gsb0 ;  /* 0x006000001ca879f3 */ /* 0x000fe600080008a8 */
        /* <DEDUP_REMOVED lines=12> */
[----:B0-----:R-:W-:Y:S05]  /*57f0*/  @P2 BRA `(.L_x_3649) ;  /* 0x00000000002c2947 */ /* 0x001fea0003800000 */
[----:B------:R-:W-:Y:S05]  /*5800*/  @!P0 BRA `(.L_x_3650) ;  /* 0x0000000000048947 */ /* 0x000fea0003800000 */
[----:B------:R-:W-:Y:S01]  /*5810*/  BPT.TRAP 0x1 ;  /* 0x000000040000795c */ /* 0x000fe20000300000 */
.L_x_3650:
[----:B------:R-:W-:Y:S01]  /*5820*/  ULEA UR6, UR49, UR39, 0x3 ;  /* 0x0000002731067291 */ /* 0x000fe2000f8e183f */
[----:B------:R-:W-:-:S05]  /*5830*/  IMAD.U32 R0, RZ, RZ, UR53 ;  /* 0x00000035ff007e24 */ /* 0x000fca000f8e00ff */
[----:B------:R-:W-:-:S04]  /*5840*/  SHF.L.U32 R0, R0, 0x1f, RZ ;  /* 0x0000001f00007819 */ /* 0x000fc800000006ff */
[----:B------:R0:W1:Y:S01]  /*5850*/  SYNCS.PHASECHK.TRANS64.TRYWAIT P1, [UR6+0x33450], R0 ;  /* 0x03345000ff0075a7 */ /* 0x0000620008020146 */
[----:B------:R-:W-:Y:S05]  /*5860*/  @!P0 BRA `(.L_x_3651) ;  /* 0x0000000000048947 */ /* 0x000fea0003800000 */
[----:B------:R-:W-:Y:S01]  /*5870*/  BPT.TRAP 0x1 ;  /* 0x000000040000795c */ /* 0x000fe20000300000 */
.L_x_3651:
[----:B-1----:R-:W-:Y:S05]  /*5880*/  @P1 BRA `(.L_x_3649) ;  /* 0x0000000000081947 */ /* 0x002fea0003800000 */
[----:B------:R-:W1:Y:S02]  /*5890*/  SYNCS.PHASECHK.TRANS64.TRYWAIT P1, [UR6+0x33450], R0 ;  /* 0x03345000ff0075a7 */ /* 0x000e640008020146 */
[----:B-1----:R-:W-:Y:S05]  /*58a0*/  @!P1 BRA `(.L_x_3652) ;  /* 0x000000a800209947 */ /* 0x002fea0003800000 */
.L_x_3649:
[----:B------:R-:W-:Y:S01]  /*58b0*/  UIADD3 UR6, UR39, 0x200, URZ ;  /* 0x0000020027067890 */ /* 0x000fe2000fffe03f */
[----:B------:R-:W-:Y:S01]  /*58c0*/  WARPGROUP.ARRIVE ;  /* 0x00000000000079c5 */ /* 0x000fe20000000000 */
[----:B------:R-:W-:Y:S01]  /*58d0*/  UMOV UR7, 0xc0000010 ;  /* 0xc000001000077882 */ /* 0x000fe20000000000 */
[----:B01----:R-:W-:Y:S01]  /*58e0*/  IADD3 R0, -R23, 0xb, RZ ;  /* 0x0000000b17007810 */ /* 0x003fe20007ffe1ff */
[----:B------:R-:W-:-:S04]  /*58f0*/  USHF.R.U32.HI UR6, URZ, 0x4, UR6 ;  /* 0x000000043f067899 */ /* 0x000fc80008011606 */
[----:B------:R-:W-:-:S04]  /*5900*/  ULOP3.LUT UR6, UR6, 0x3fff, URZ, 0xc0, !UPT ;  /* 0x00003fff06067892 */ /* 0x000fc8000f8ec03f */
[----:B------:R-:W-:-:S04]  /*5910*/  ULOP3.LUT UR6, UR6, 0x10000, URZ, 0xfc, !UPT ;  /* 0x0001000006067892 */ /* 0x000fc8000f8efc3f */
[----:B------:R-:W-:-:S07]  /*5920*/  UIMAD UR10, UR49, 0x780, UR6 ;  /* 0x00000780310a78a4 */ /* 0x000fce000f8e0206 */
[----:B------:R-:W-:Y:S02]  /*5930*/  UMOV UR6, UR10 ;  /* 0x0000000a00067c82 */ /* 0x000fe40008000000 */
[----:B------:R-:W-:Y:S01]  /*5940*/  QGMMA.64x192x32.F32.E4M3.E4M3 R24, R200, gdesc[UR4], R24, gsb0 ;  /* 0x02e00004c8187df3 */ /* 0x000fe20008000818 */
[----:B------:R-:W-:Y:S01]  /*5950*/  UIADD3 UR6, UR10, 0x180, URZ ;  /* 0x000001800a067890 */ /* 0x000fe2000fffe03f */
[----:B------:R-:W-:Y:S01]  /*5960*/  UMOV UR7, 0xc0000010 ;  /* 0xc000001000077882 */ /* 0x000fe20000000000 */
[----:B------:R-:W-:Y:S02]  /*5970*/  WARPGROUP.DEPBAR.LE gsb0, 0x0 ;  /* 0x00008000000079c5 */ /* 0x000fe40000010000 */
[----:B------:R-:W-:-:S15]  /*5980*/  WARPGROUP.ARRIVE ;  /* 0x00000000000079c5 */ /* 0x000fde0000000000 */
        /* <DEDUP_REMOVED lines=15> */
[----:B------:R-:W-:Y:S03]  /*5a80*/  QGMMA.64x192x32.F32.E4M3.E4M3 R24, R216, gdesc[UR4], R24, gsb0 ;  /* 0x02e00004d8187df3 */ /* 0x000fe60008000818 */
[----:B------:R-:W-:Y:S02]  /*5a90*/  WARPGROUP.DEPBAR.LE gsb0, 0x0 ;  /* 0x00008000000079c5 */ /* 0x000fe40000010000 */
[----:B------:R0:W-:Y:S06]  /*5aa0*/  BAR.ARV R0, 0x100 ;  /* 0x000400000000751d */ /* 0x0001ec0000002000 */
[----:B------:R-:W-:Y:S05]  /*5ab0*/  @!P0 BRA `(.L_x_3653) ;  /* 0x0000000000048947 */ /* 0x000fea0003800000 */
[----:B------:R-:W-:Y:S01]  /*5ac0*/  BPT.TRAP 0x1 ;  /* 0x000000040000795c */ /* 0x000fe20000300000 */
.L_x_3653:
[----:B0-----:R-:W-:Y:S01]  /*5ad0*/  FMNMX.FTZ R0, R184, R7, !PT ;  /* 0x00000007b8007209 */ /* 0x001fe20007810000 */
[----:B------:R-:W-:Y:S01]  /*5ae0*/  IMAD.U32 R13, RZ, RZ, UR40 ;  /* 0x00000028ff0d7e24 */ /* 0x000fe2000f8e00ff */
[----:B------:R-:W-:Y:S01]  /*5af0*/  FMNMX.FTZ R8, R186, R6, !PT ;  /* 0x00000006ba087209 */ /* 0x000fe20007810000 */
[----:B------:R-:W-:Y:S01]  /*5b00*/  ULEA UR6, UR44, UR39, 0x3 ;  /* 0x000000272c067291 */ /* 0x000fe2000f8e183f */
[----:B------:R-:W-:Y:S02]  /*5b10*/  FMNMX.FTZ R5, R185, R0, !PT ;  /* 0x00000000b9057209 */ /* 0x000fe40007810000 */
[----:B------:R-:W-:Y:S01]  /*5b20*/  FMNMX.FTZ R9, R187, R8, !PT ;  /* 0x00000008bb097209 */ /* 0x000fe20007810000 */
[----:B------:R-:W-:Y:S01]  /*5b30*/  UIADD3 UR6, UR6, 0x33440, URZ ;  /* 0x0003344006067890 */ /* 0x000fe2000fffe03f */
[----:B------:R-:W-:Y:S02]  /*5b40*/  FMNMX.FTZ R0, R188, R5, !PT ;  /* 0x00000005bc007209 */ /* 0x000fe40007810000 */
[----:B------:R-:W-:Y:S01]  /*5b50*/  FMNMX.FTZ R8, R190, R9, !PT ;  /* 0x00000009be087209 */ /* 0x000fe20007810000 */
[----:B------:R-:W-:Y:S01]  /*5b60*/  UPRMT UR6, UR37, 0x654, UR6 ;  /* 0x0000065425067896 */ /* 0x000fe20008000006 */
[----:B------:R-:W-:-:S02]  /*5b70*/  FMNMX.FTZ R5, R189, R0, !PT ;  /* 0x00000000bd057209 */ /* 0x000fc40007810000 */
[----:B------:R-:W-:Y:S02]  /*5b80*/  FMNMX.FTZ R9, R191, R8, !PT ;  /* 0x00000008bf097209 */ /* 0x000fe40007810000 */
[----:B------:R-:W-:Y:S02]  /*5b90*/  FMNMX.FTZ R0, R192, R5, !PT ;  /* 0x00000005c0007209 */ /* 0x000fe40007810000 */
[----:B------:R-:W-:Y:S02]  /*5ba0*/  FMNMX.FTZ R8, R194, R9, !PT ;  /* 0x00000009c2087209 */ /* 0x000fe40007810000 */
[----:B------:R-:W-:Y:S01]  /*5bb0*/  FMNMX.FTZ R5, R193, R0, !PT ;  /* 0x00000000c1057209 */ /* 0x000fe20007810000 */
[----:B------:R-:W-:Y:S01]  /*5bc0*/  SYNCS.ARRIVE.TRANS64.RED.A1T0 RZ, [UR6], RZ ;  /* 0x000000ffffff79a7 */ /* 0x000fe20008100406 */
        /* <DEDUP_REMOVED lines=68> */
[----:B------:R-:W-:-:S03]  /*6010*/  FMNMX.FTZ R8, R135, R8, !PT ;  /* 0x0000000887087209 */ /* 0x000fc60007810000 */
[----:B------:R-:W0:Y:S04]  /*6020*/  SHFL.BFLY PT, R0, R9, 0x2, 0x1f ;  /* 0x0c401f0009007f89 */ /* 0x000e2800000e0000 */
[----:B------:R-:W1:Y:S01]  /*6030*/  SHFL.BFLY PT, R5, R8, 0x2, 0x1f ;  /* 0x0c401f0008057f89 */ /* 0x000e6200000e0000 */
[----:B0-----:R-:W-:Y:S02]  /*6040*/  FMNMX.FTZ R10, R9, R0, !PT ;  /* 0x00000000090a7209 */ /* 0x001fe40007810000 */
[----:B-1----:R-:W-:-:S03]  /*6050*/  FMNMX.FTZ R11, R8, R5, !PT ;  /* 0x00000005080b7209 */ /* 0x002fc60007810000 */
[----:B------:R-:W0:Y:S04]  /*6060*/  SHFL.BFLY PT, R5, R10, 0x1, 0x1f ;  /* 0x0c201f000a057f89 */ /* 0x000e2800000e0000 */
[----:B------:R-:W1:Y:S01]  /*6070*/  SHFL.BFLY PT, R12, R11, 0x1, 0x1f ;  /* 0x0c201f000b0c7f89 */ /* 0x000e6200000e0000 */
[----:B0-----:R-:W-:Y:S02]  /*6080*/  FMNMX.FTZ R0, R10, R5, !PT ;  /* 0x000000050a007209 */ /* 0x001fe40007810000 */
[----:B-1----:R-:W-:-:S03]  /*6090*/  FMNMX.FTZ R5, R11, R12, !PT ;  /* 0x0000000c0b057209 */ /* 0x002fc60007810000 */
[C---:B------:R-:W-:Y:S01]  /*60a0*/  FFMA.FTZ R8, R0.reuse, R13, -8 ;  /* 0xc100000000087423 */ /* 0x040fe2000001000d */
[----:B------:R-:W-:-:S03]  /*60b0*/  FADD.FTZ R7, -R0, R7 ;  /* 0x0000000700077221 */ /* 0x000fc60000010100 */
[--C-:B------:R-:W-:Y:S01]  /*60c0*/  FFMA.FTZ R21, R168, UR40, -R8.reuse ;  /* 0x00000028a8157c23 */ /* 0x100fe20008010808 */
[----:B------:R-:W-:-:S01]  /*60d0*/  FFMA.FTZ R168, R169, UR40, -R8 ;  /* 0x00000028a9a87c23 */ /* 0x000fc20008010808 */
[--C-:B------:R-:W-:Y:S01]  /*60e0*/  FFMA.FTZ R169, R172, UR40, -R8.reuse ;  /* 0x00000028aca97c23 */ /* 0x100fe20008010808 */
[----:B------:R-:W-:-:S01]  /*60f0*/  FFMA.FTZ R10, R184, UR40, -R8 ;  /* 0x00000028b80a7c23 */ /* 0x000fc20008010808 */
[--C-:B------:R-:W-:Y:S01]  /*6100*/  FFMA.FTZ R172, R173, UR40, -R8.reuse ;  /* 0x00000028adac7c23 */ /* 0x100fe20008010808 */
[----:B------:R-:W-:-:S01]  /*6110*/  FFMA.FTZ R173, R176, UR40, -R8 ;  /* 0x00000028b0ad7c23 */ /* 0x000fc20008010808 */
[----:B------:R-:W-:Y:S02]  /*6120*/  IMAD.U32 R184, RZ, RZ, UR40 ;  /* 0x00000028ffb87e24 */ /* 0x000fe4000f8e00ff */
[----:B------:R-:W-:-:S01]  /*6130*/  FFMA.FTZ R176, R177, UR40, -R8 ;  /* 0x00000028b1b07c23 */ /* 0x000fc20008010808 */
[--C-:B------:R-:W-:Y:S01]  /*6140*/  FFMA.FTZ R177, R180, UR40, -R8.reuse ;  /* 0x00000028b4b17c23 */ /* 0x100fe20008010808 */
        /* <DEDUP_REMOVED lines=31> */
[----:B------:R-:W-:Y:S01]  /*6340*/  FFMA.FTZ R133, R133, UR40, -R8 ;  /* 0x0000002885857c23 */ /* 0x000fe20008010808 */
[----:B------:R-:W-:-:S01]  /*6350*/  FADD.FTZ R6, -R5, R6 ;  /* 0x0000000605067221 */ /* 0x000fc20000010100 */
[----:B------:R-:W-:Y:S01]  /*6360*/  FFMA.FTZ R8, R5, R184, -8 ;  /* 0xc100000005087423 */ /* 0x000fe200000100b8 */
[----:B------:R-:W-:Y:S01]  /*6370*/  FMUL.FTZ R7, R7, UR40 ;  /* 0x0000002807077c20 */ /* 0x000fe20008410000 */
[----:B------:R-:W-:Y:S01]  /*6380*/  MUFU.EX2 R10, R10 ;  /* 0x0000000a000a7308 */ /* 0x000fe20000000800 */
[----:B------:R-:W-:Y:S01]  /*6390*/  FMUL.FTZ R6, R6, UR40 ;  /* 0x0000002806067c20 */ /* 0x000fe20008410000 */
[--C-:B------:R-:W-:Y:S01]  /*63a0*/  FFMA.FTZ R181, R186, UR40, -R8.reuse ;  /* 0x00000028bab57c23 */ /* 0x100fe20008010808 */
[----:B------:R-:W-:-:S01]  /*63b0*/  FFMA.FTZ R184, R187, UR40, -R8 ;  /* 0x00000028bbb87c23 */ /* 0x000fc20008010808 */
[--C-:B------:R-:W-:Y:S01]  /*63c0*/  FFMA.FTZ R185, R190, UR40, -R8.reuse ;  /* 0x00000028beb97c23 */ /* 0x100fe20008010808 */
[----:B------:R-:W-:-:S01]  /*63d0*/  FFMA.FTZ R186, R191, UR40, -R8 ;  /* 0x00000028bfba7c23 */ /* 0x000fc20008010808 */
[--C-:B------:R-:W-:Y:S01]  /*63e0*/  FFMA.FTZ R187, R194, UR40, -R8.reuse ;  /* 0x00000028c2bb7c23 */ /* 0x100fe20008010808 */
[----:B------:R-:W-:-:S01]  /*63f0*/  FFMA.FTZ R188, R195, UR40, -R8 ;  /* 0x00000028c3bc7c23 */ /* 0x000fc20008010808 */
[----:B------:R-:W0:Y:S01]  /*6400*/  MUFU.EX2 R7, R7 ;  /* 0x0000000700077308 */ /* 0x000e220000000800 */
        /* <DEDUP_REMOVED lines=32> */
[----:B-1----:R-:W-:-:S01]  /*6610*/  FFMA.FTZ R3, R6, R3, R181 ;  /* 0x0000000306037223 */ /* 0x002fc200000100b5 */
[--C-:B------:R-:W-:Y:S01]  /*6620*/  FFMA.FTZ R123, R123, UR40, -R8.reuse ;  /* 0x000000287b7b7c23 */ /* 0x100fe20008010808 */
[----:B------:R-:W-:-:S01]  /*6630*/  FFMA.FTZ R126, R126, UR40, -R8 ;  /* 0x000000287e7e7c23 */ /* 0x000fc20008010808 */
[--C-:B------:R-:W-:Y:S01]  /*6640*/  FFMA.FTZ R127, R127, UR40, -R8.reuse ;  /* 0x000000287f7f7c23 */ /* 0x100fe20008010808 */
[----:B------:R-:W-:-:S01]  /*6650*/  FFMA.FTZ R130, R130, UR40, -R8 ;  /* 0x0000002882827c23 */ /* 0x000fc20008010808 */
[--C-:B------:R-:W-:Y:S01]  /*6660*/  FFMA.FTZ R131, R131, UR40, -R8.reuse ;  /* 0x0000002883837c23 */ /* 0x100fe20008010808 */
[----:B------:R-:W-:-:S01]  /*6670*/  FFMA.FTZ R134, R134, UR40, -R8 ;  /* 0x0000002886867c23 */ /* 0x000fc20008010808 */
[----:B------:R-:W1:Y:S01]  /*6680*/  MUFU.EX2 R11, R11 ;  /* 0x0000000b000b7308 */ /* 0x000e620000000800 */
[----:B0-----:R-:W-:-:S01]  /*6690*/  FADD.FTZ R4, R9, R4 ;  /* 0x0000000409047221 */ /* 0x001fc20000010000 */
[----:B------:R-:W-:-:S06]  /*66a0*/  FFMA.FTZ R8, R135, UR40, -R8 ;  /* 0x0000002887087c23 */ /* 0x000fcc0008010808 */
        /* <DEDUP_REMOVED lines=150> */
[----:B--2---:R-:W-:-:S03]  /*7010*/  FADD.FTZ R4, R133, R4 ;  /* 0x0000000485047221 */ /* 0x004fc60000010000 */
[----:B-1----:R-:W-:Y:S01]  /*7020*/  FADD.FTZ R3, R8, R135 ;  /* 0x0000008708037221 */ /* 0x002fe20000010000 */
[----:B------:R-:W-:Y:S06]  /*7030*/  @!P0 BRA `(.L_x_3654) ;  /* 0x0000000000048947 */ /* 0x000fec0003800000 */
[----:B------:R-:W-:Y:S01]  /*7040*/  BPT.TRAP 0x1 ;  /* 0x000000040000795c */ /* 0x000fe20000300000 */
.L_x_3654:
[----:B------:R-:W-:Y:S01]  /*7050*/  ULEA UR6, UR49, UR39, 0x3 ;  /* 0x0000002731067291 */ /* 0x000fe2000f8e183f */
[----:B------:R-:W-:Y:S01]  /*7060*/  ISETP.LT.AND P1, PT, RZ, UR52, PT ;  /* 0x00000034ff007c0c */ /* 0x000fe2000bf21270 */
[----:B------:R-:W-:Y:S01]  /*7070*/  UIADD3 UR7, UR52, -0x1, URZ ;  /* 0xffffffff34077890 */ /* 0x000fe2000fffe03f */
[----:B------:R-:W-:Y:S01]  /*7080*/  F2FP.SATFINITE.E4M3.F32.PACK_AB_MERGE_C R11, R12, R11, RZ ;  /* 0x0000000b0c0b723e */ /* 0x000fe200048070ff */
[----:B------:R-:W-:Y:S01]  /*7090*/  UIADD3 UR6, UR6, 0x33460, URZ ;  /* 0x0003346006067890 */ /* 0x000fe2000fffe03f */
[----:B------:R-:W-:Y:S01]  /*70a0*/  F2FP.SATFINITE.E4M3.F32.PACK_AB_MERGE_C R185, R186, R185, RZ ;  /* 0x000000b9bab9723e */ /* 0x000fe200048070ff */
[----:B------:R-:W-:Y:S01]  /*70b0*/  UMOV UR53, UR45 ;  /* 0x0000002d00357c82 */ /* 0x000fe20008000000 */
[----:B------:R-:W-:Y:S01]  /*70c0*/  F2FP.SATFINITE.E4M3.F32.PACK_AB_MERGE_C R15, R20, R15, RZ ;  /* 0x0000000f140f723e */ /* 0x000fe200048070ff */
[----:B------:R-:W-:Y:S01]  /*70d0*/  UPRMT UR6, UR37, 0x654, UR6 ;  /* 0x0000065425067896 */ /* 0x000fe20008000006 */
[----:B------:R-:W-:Y:S01]  /*70e0*/  F2FP.SATFINITE.E4M3.F32.PACK_AB_MERGE_C R189, R190, R189, RZ ;  /* 0x000000bdbebd723e */ /* 0x000fe200048070ff */
[----:B------:R-:W-:Y:S01]  /*70f0*/  UMOV UR52, UR7 ;  /* 0x0000000700347c82 */ /* 0x000fe20008000000 */
[----:B------:R-:W-:Y:S01]  /*7100*/  F2FP.SATFINITE.E4M3.F32.PACK_AB_MERGE_C R169, R172, R169, RZ ;  /* 0x000000a9aca9723e */ /* 0x000fe200048070ff */
[----:B------:R-:W-:Y:S01]  /*7110*/  UMOV UR49, UR44 ;  /* 0x0000002c00317c82 */ /* 0x000fe20008000000 */
[----:B------:R-:W-:Y:S01]  /*7120*/  F2FP.SATFINITE.E4M3.F32.PACK_AB_MERGE_C R174, R175, R174, RZ ;  /* 0x000000aeafae723e */ /* 0x000fe200048070ff */
[----:B------:R-:W-:Y:S01]  /*7130*/  FMUL.FTZ R24, R24, R7 ;  /* 0x0000000718187220 */ /* 0x000fe20000410000 */
[----:B------:R-:W-:Y:S01]  /*7140*/  F2FP.SATFINITE.E4M3.F32.PACK_AB_MERGE_C R177, R180, R177, RZ ;  /* 0x000000b1b4b1723e */ /* 0x000fe200048070ff */
[-C--:B------:R-:W-:Y:S01]  /*7150*/  FMUL.FTZ R25, R25, R7.reuse ;  /* 0x0000000719197220 */ /* 0x080fe20000410000 */
[----:B------:R-:W-:Y:S01]  /*7160*/  F2FP.SATFINITE.E4M3.F32.PACK_AB_MERGE_C R182, R183, R182, RZ ;  /* 0x000000b6b7b6723e */ /* 0x000fe200048070ff */
[----:B------:R-:W-:Y:S01]  /*7170*/  SYNCS.ARRIVE.TRANS64.RED.A1T0 RZ, [UR6], RZ ;  /* 0x000000ffffff79a7 */ /* 0x000fe20008100406 */
[----:B------:R-:W-:Y:S01]  /*7180*/  F2FP.SATFINITE.E4M3.F32.PACK_AB_MERGE_C R156, R157, R156, RZ ;  /* 0x0000009c9d9c723e */ /* 0x000fe200048070ff */
[-C--:B------:R-:W-:Y:S01]  /*7190*/  FMUL.FTZ R28, R28, R7.reuse ;  /* 0x000000071c1c7220 */ /* 0x080fe20000410000 */
        /* <DEDUP_REMOVED lines=104> */
[----:B------:R-:W-:Y:S01]  /*7820*/  F2FP.SATFINITE.E4M3.F32.PACK_AB_MERGE_C R200, R9, R10, R11 ;  /* 0x0000000a09c8723e */ /* 0x000fe2000480700b */
[----:B------:R-:W-:Y:S01]  /*7830*/  IMAD.MOV.U32 R6, RZ, RZ, R5 ;  /* 0x000000ffff067224 */ /* 0x000fe200078e0005 */
[----:B------:R-:W-:Y:S01]  /*7840*/  F2FP.SATFINITE.E4M3.F32.PACK_AB_MERGE_C R201, R184, R181, R185 ;  /* 0x000000b5b8c9723e */ /* 0x000fe200048070b9 */
[----:B------:R-:W-:Y:S01]  /*7850*/  IMAD.MOV.U32 R7, RZ, RZ, R0 ;  /* 0x000000ffff077224 */ /* 0x000fe200078e0000 */
[----:B------:R-:W-:-:S02]  /*7860*/  F2FP.SATFINITE.E4M3.F32.PACK_AB_MERGE_C R202, R14, R13, R15 ;  /* 0x0000000d0eca723e */ /* 0x000fc4000480700f */
[----:B------:R-:W-:Y:S02]  /*7870*/  F2FP.SATFINITE.E4M3.F32.PACK_AB_MERGE_C R203, R188, R187, R189 ;  /* 0x000000bbbccb723e */ /* 0x000fe400048070bd */
[----:B------:R-:W-:Y:S02]  /*7880*/  F2FP.SATFINITE.E4M3.F32.PACK_AB_MERGE_C R204, R168, R21, R169 ;  /* 0x00000015a8cc723e */ /* 0x000fe400048070a9 */
[----:B------:R-:W-:Y:S02]  /*7890*/  F2FP.SATFINITE.E4M3.F32.PACK_AB_MERGE_C R205, R171, R170, R174 ;  /* 0x000000aaabcd723e */ /* 0x000fe400048070ae */
[----:B------:R-:W-:Y:S02]  /*78a0*/  F2FP.SATFINITE.E4M3.F32.PACK_AB_MERGE_C R206, R176, R173, R177 ;  /* 0x000000adb0ce723e */ /* 0x000fe400048070b1 */
[----:B------:R-:W-:Y:S02]  /*78b0*/  F2FP.SATFINITE.E4M3.F32.PACK_AB_MERGE_C R207, R179, R178, R182 ;  /* 0x000000b2b3cf723e */ /* 0x000fe400048070b6 */
        /* <DEDUP_REMOVED lines=11> */
[----:B------:R-:W-:Y:S01]  /*7970*/  F2FP.SATFINITE.E4M3.F32.PACK_AB_MERGE_C R219, R131, R130, R134 ;  /* 0x0000008283db723e */ /* 0x000fe20004807086 */
[----:B------:R-:W-:Y:S06]  /*7980*/  @P1 BRA `(.L_x_3655) ;  /* 0xffffffd000641947 */ /* 0x000fec000383ffff */
.L_x_3644:
[----:B------:R-:W-:Y:S06]  /*7990*/  BAR.ARV 0x8, 0x180 ;  /* 0x0206000000007b1d */ /* 0x000fec0000002000 */
[----:B------:R-:W-:Y:S05]  /*79a0*/  @!P0 BRA `(.L_x_3656) ;  /* 0x0000000000048947 */ /* 0x000fea0003800000 */
[----:B------:R-:W-:Y:S01]  /*79b0*/  BPT.TRAP 0x1 ;  /* 0x000000040000795c */ /* 0x000fe20000300000 */
.L_x_3656:
[----:B------:R-:W-:Y:S01]  /*79c0*/  ULEA UR4, UR44, UR39, 0x3 ;  /* 0x000000272c047291 */ /* 0x000fe2000f8e183f */
[----:B------:R-:W-:-:S05]  /*79d0*/  IMAD.U32 R6, RZ, RZ, UR45 ;  /* 0x0000002dff067e24 */ /* 0x000fca000f8e00ff */
[----:B------:R-:W-:-:S04]  /*79e0*/  SHF.L.U32 R6, R6, 0x1f, RZ ;  /* 0x0000001f06067819 */ /* 0x000fc800000006ff */
[----:B------:R0:W1:Y:S01]  /*79f0*/  SYNCS.PHASECHK.TRANS64.TRYWAIT P1, [UR4+0x33450], R6 ;  /* 0x03345006ff0075a7 */ /* 0x0000620008020144 */
[----:B------:R-:W-:Y:S05]  /*7a00*/  @!P0 BRA `(.L_x_3657) ;  /* 0x0000000000048947 */ /* 0x000fea0003800000 */
[----:B------:R-:W-:Y:S01]  /*7a10*/  BPT.TRAP 0x1 ;  /* 0x000000040000795c */ /* 0x000fe20000300000 */
.L_x_3657:
[----:B-1----:R-:W-:Y:S05]  /*7a20*/  @P1 BRA `(.L_x_3658) ;  /* 0x0000000000081947 */ /* 0x002fea0003800000 */
[----:B------:R-:W1:Y:S02]  /*7a30*/  SYNCS.PHASECHK.TRANS64.TRYWAIT P1, [UR4+0x33450], R6 ;  /* 0x03345006ff0075a7 */ /* 0x000e640008020144 */
[----:B-1----:R-:W-:Y:S05]  /*7a40*/  @!P1 BRA `(.L_x_3659) ;  /* 0x0000008400d09947 */ /* 0x002fea0003800000 */
.L_x_3658:
[----:B------:R-:W-:Y:S01]  /*7a50*/  UIADD3 UR5, UR39, 0x200, URZ ;  /* 0x0000020027057890 */ /* 0x000fe2000fffe03f */
[----:B------:R-:W-:Y:S01]  /*7a60*/  WARPGROUP.ARRIVE ;  /* 0x00000000000079c5 */ /* 0x000fe20000000000 */
[----:B------:R-:W-:Y:S01]  /*7a70*/  UMOV UR7, 0xc0000010 ;  /* 0xc000001000077882 */ /* 0x000fe20000000000 */
[----:B------:R-:W-:Y:S01]  /*7a80*/  IMAD.MOV.U32 R8, RZ, RZ, 0x3f800000 ;  /* 0x3f800000ff087424 */ /* 0x000fe200078e00ff */
        /* <DEDUP_REMOVED lines=16> */
[----:B------:R-:W-:Y:S02]  /*7b90*/  ULDC.64 UR6, c[0x0][0x9a0] ;  /* 0x0002680000067ab9 */ /* 0x000fe40000000a00 */
[----:B------:R-:W-:-:S04]  /*7ba0*/  UISETP.NE.U32.AND UP0, UPT, UR6, URZ, UPT ;  /* 0x0000003f0600728c */ /* 0x000fc8000bf05070 */
[----:B------:R-:W-:-:S06]  /*7bb0*/  UISETP.NE.AND.EX UP0, UPT, UR7, URZ, UPT, UP0 ;  /* 0x0000003f0700728c */ /* 0x000fcc000bf05300 */
[----:B------:R-:W-:-:S05]  /*7bc0*/  PLOP3.LUT P1, PT, PT, PT, UP0, 0x80, 0x0 ;  /* 0x000000000000781c */ /* 0x000fca0003f2f008 */
[----:B------:R-:W-:Y:S02]  /*7bd0*/  @UP0 USHF.R.S32.HI UR10, URZ, 0x1f, UR42 ;  /* 0x0000001f3f0a0899 */ /* 0x000fe4000801142a */
[----:B------:R-:W-:Y:S01]  /*7be0*/  @UP0 UIADD3 UR8, -UR42, URZ, URZ ;  /* 0x0000003f2a080290 */ /* 0x000fe2000fffe13f */
[----:B------:R-:W-:Y:S01]  /*7bf0*/  @UP0 ULDC.64 UR12, c[0x0][0x9c8] ;  /* 0x00027200000c0ab9 */ /* 0x000fe20000000a00 */
[----:B------:R-:W-:Y:S01]  /*7c00*/  @UP0 ULDC UR9, c[0x0][0xc44] ;  /* 0x0003110000090ab9 */ /* 0x000fe20000000800 */
[----:B------:R-:W-:Y:S02]  /*7c10*/  @UP0 UIMAD UR10, UR10, UR12, URZ ;  /* 0x0000000c0a0a02a4 */ /* 0x000fe4000f8e023f */
[----:B------:R-:W-:Y:S02]  /*7c20*/  @UP0 UIMAD UR11, UR9, UR8, UR43 ;  /* 0x00000008090b02a4 */ /* 0x000fe4000f8e022b */
[----:B------:R-:W-:Y:S02]  /*7c30*/  @UP0 UIMAD.WIDE.U32 UR8, UR42, UR12, URZ ;  /* 0x0000000c2a0802a5 */ /* 0x000fe4000f8e003f */
[----:B------:R-:W-:-:S02]  /*7c40*/  @UP0 UIMAD UR10, UR42, UR13, UR10 ;  /* 0x0000000d2a0a02a4 */ /* 0x000fc4000f8e020a */
[----:B------:R-:W-:Y:S01]  /*7c50*/  @UP0 USHF.R.S32.HI UR14, URZ, 0x1f, UR11 ;  /* 0x0000001f3f0e0899 */ /* 0x000fe2000801140b */
[----:B------:R-:W-:Y:S01]  /*7c60*/  @UP0 ULDC.64 UR12, c[0x0][0x9d0] ;  /* 0x00027400000c0ab9 */ /* 0x000fe20000000a00 */
[----:B------:R-:W-:Y:S02]  /*7c70*/  @UP0 UIADD3 UR9, UR9, UR10, URZ ;  /* 0x0000000a09090290 */ /* 0x000fe4000fffe03f */
[----:B------:R-:W-:Y:S02]  /*7c80*/  @UP0 UIMAD UR10, UR14, UR12, URZ ;  /* 0x0000000c0e0a02a4 */ /* 0x000fe4000f8e023f */
[----:B------:R-:W-:Y:S02]  /*7c90*/  @UP0 UIMAD.WIDE.U32 UR8, UR11, UR12, UR8 ;  /* 0x0000000c0b0802a5 */ /* 0x000fe4000f8e0008 */
[----:B------:R-:W-:Y:S02]  /*7ca0*/  @UP0 UIMAD UR10, UR11, UR13, UR10 ;  /* 0x0000000d0b0a02a4 */ /* 0x000fe4000f8e020a */
[----:B------:R-:W-:-:S02]  /*7cb0*/  @UP0 ULEA UR6, UP1, UR8, UR6, 0x2 ;  /* 0x0000000608060291 */ /* 0x000fc4000f82103f */
[----:B------:R-:W-:-:S04]  /*7cc0*/  @UP0 UIADD3 UR9, UR9, UR10, URZ ;  /* 0x0000000a09090290 */ /* 0x000fc8000fffe03f */
[----:B------:R-:W-:Y:S01]  /*7cd0*/  @UP0 ULEA.HI.X UR7, UR8, UR7, UR9, 0x2, UP1 ;  /* 0x0000000708070291 */ /* 0x000fe200088f1409 */
[----:B01----:R-:W-:-:S05]  /*7ce0*/  IMAD.U32 R6, RZ, RZ, UR6 ;  /* 0x00000006ff067e24 */ /* 0x003fca000f8e00ff */
[----:B------:R-:W-:-:S05]  /*7cf0*/  IMAD.U32 R7, RZ, RZ, UR7 ;  /* 0x00000007ff077e24 */ /* 0x000fca000f8e00ff */
[----:B------:R0:W2:Y:S01]  /*7d00*/  @P1 LDG.E R8, desc[UR50][R6.64] ;  /* 0x0000003206081981 */ /* 0x0000a2000c1e1900 */
[----:B------:R-:W-:Y:S01]  /*7d10*/  UIADD3 UR6, UR5, 0x480, URZ ;  /* 0x0000048005067890 */ /* 0x000fe2000fffe03f */
[----:B------:R-:W-:Y:S01]  /*7d20*/  UMOV UR7, 0xc0000010 ;  /* 0xc000001000077882 */ /* 0x000fe20000000000 */
[----:B------:R-:W-:Y:S02]  /*7d30*/  WARPGROUP.DEPBAR.LE gsb0, 0x0 ;  /* 0x00008000000079c5 */ /* 0x000fe40000010000 */
[----:B------:R-:W-:-:S06]  /*7d40*/  WARPGROUP.ARRIVE ;  /* 0x00000000000079c5 */ /* 0x000fcc0000000000 */
[----:B------:R-:W-:Y:S01]  /*7d50*/  QGMMA.64x192x32.F32.E4M3.E4M3 R24, R212, gdesc[UR4], R24, gsb0 ;  /* 0x02e00004d4187df3 */ /* 0x000fe20008000818 */
[----:B------:R-:W-:Y:S01]  /*7d60*/  UIADD3 UR6, UR5, 0x600, URZ ;  /* 0x0000060005067890 */ /* 0x000fe2000fffe03f */
[----:B------:R-:W-:Y:S01]  /*7d70*/  UMOV UR7, 0xc0000010 ;  /* 0xc000001000077882 */ /* 0x000fe20000000000 */
[----:B------:R-:W1:Y:S04]  /*7d80*/  SHFL.BFLY PT, R9, R4, 0x2, 0x1f ;  /* 0x0c401f0004097f89 */ /* 0x000e6800000e0000 */
[----:B------:R-:W3:Y:S01]  /*7d90*/  SHFL.BFLY PT, R12, R3, 0x2, 0x1f ;  /* 0x0c401f00030c7f89 */ /* 0x000ee200000e0000 */
[----:B-1----:R-:W-:-:S01]  /*7da0*/  FADD.FTZ R9, R9, R4 ;  /* 0x0000000409097221 */ /* 0x002fc20000010000 */
[----:B---3--:R-:W-:-:S04]  /*7db0*/  FADD.FTZ R12, R12, R3 ;  /* 0x000000030c0c7221 */ /* 0x008fc80000010000 */
[----:B------:R-:W1:Y:S04]  /*7dc0*/  SHFL.BFLY PT, R10, R9, 0x1, 0x1f ;  /* 0x0c201f00090a7f89 */ /* 0x000e6800000e0000 */
[----:B0-----:R-:W0:Y:S01]  /*7dd0*/  SHFL.BFLY PT, R7, R12, 0x1, 0x1f ;  /* 0x0c201f000c077f89 */ /* 0x001e2200000e0000 */
[----:B-1----:R-:W-:-:S01]  /*7de0*/  FADD.FTZ R13, R9, R10 ;  /* 0x0000000a090d7221 */ /* 0x002fc20000010000 */
[----:B0-----:R-:W-:-:S04]  /*7df0*/  FADD.FTZ R14, R12, R7 ;  /* 0x000000070c0e7221 */ /* 0x001fc80000010000 */
[C---:B------:R-:W-:Y:S01]  /*7e00*/  FSETP.NE.FTZ.AND P1, PT, R13.reuse, RZ, PT ;  /* 0x000000ff0d00720b */ /* 0x040fe20003f35000 */
[----:B------:R-:W-:Y:S01]  /*7e10*/  FMUL.FTZ R6, R13, 0.00390625 ;  /* 0x3b8000000d067820 */ /* 0x000fe20000410000 */
[----:B------:R-:W-:Y:S01]  /*7e20*/  FMUL.FTZ R15, R14, 0.00390625 ;  /* 0x3b8000000e0f7820 */ /* 0x000fe20000410000 */
[----:B------:R-:W-:-:S03]  /*7e30*/  IMAD.MOV.U32 R7, RZ, RZ, RZ ;  /* 0x000000ffff077224 */ /* 0x000fc600078e00ff */
[----:B------:R-:W-:Y:S02]  /*7e40*/  FSETP.NE.FTZ.AND P2, PT, R6, RZ, PT ;  /* 0x000000ff0600720b */ /* 0x000fe40003f55000 */
[----:B------:R-:W-:-:S05]  /*7e50*/  FSETP.NE.FTZ.AND P3, PT, R15, RZ, PT ;  /* 0x000000ff0f00720b */ /* 0x000fca0003f75000 */
[----:B------:R-:W-:Y:S01]  /*7e60*/  @P1 MUFU.RCP R7, R13 ;  /* 0x0000000d00071308 */ /* 0x000fe20000001000 */
[----:B------:R-:W-:Y:S01]  /*7e70*/  FSETP.NE.FTZ.AND P1, PT, R14, RZ, PT ;  /* 0x000000ff0e00720b */ /* 0x000fe20003f35000 */
[----:B------:R-:W-:-:S06]  /*7e80*/  IMAD.MOV.U32 R11, RZ, RZ, RZ ;  /* 0x000000ffff0b7224 */ /* 0x000fcc00078e00ff */
[----:B------:R-:W0:Y:S01]  /*7e90*/  @P2 MUFU.LG2 R6, R6 ;  /* 0x0000000600062308 */ /* 0x000e220000000c00 */
[----:B------:R-:W-:Y:S02]  /*7ea0*/  WARPGROUP.DEPBAR.LE gsb0, 0x0 ;  /* 0x00008000000079c5 */ /* 0x000fe40000010000 */
[----:B------:R-:W-:-:S06]  /*7eb0*/  WARPGROUP.ARRIVE ;  /* 0x00000000000079c5 */ /* 0x000fcc0000000000 */
[----:B------:R-:W-:Y:S01]  /*7ec0*/  QGMMA.64x192x32.F32.E4M3.E4M3 R24, R216, gdesc[UR4], R24, gsb0 ;  /* 0x02e00004d8187df3 */ /* 0x000fe20008000818 */
[----:B------:R-:W1:Y:S08]  /*7ed0*/  @P3 MUFU.LG2 R10, R15 ;  /* 0x0000000f000a3308 */ /* 0x000e700000000c00 */
[----:B------:R-:W3:Y:S01]  /*7ee0*/  @P1 MUFU.RCP R11, R14 ;  /* 0x0000000e000b1308 */ /* 0x000ee20000001000 */
[----:B------:R-:W-:-:S02]  /*7ef0*/  IMAD.U32 R9, RZ, RZ, UR40 ;  /* 0x00000028ff097e24 */ /* 0x000fc4000f8e00ff */
[----:B------:R-:W-:Y:S02]  /*7f00*/  IMAD.U32 R12, RZ, RZ, UR40 ;  /* 0x00000028ff0c7e24 */ /* 0x000fe4000f8e00ff */
[----:B0-----:R-:W-:Y:S01]  /*7f10*/  @P2 FMUL.FTZ R6, R6, 0.69314718246459960938 ;  /* 0x3f31721806062820 */ /* 0x001fe20000410000 */
[----:B------:R-:W-:Y:S01]  /*7f20*/  @P2 FMUL.FTZ R9, R9, 0.69314718246459960938 ;  /* 0x3f31721809092820 */ /* 0x000fe20000410000 */
[----:B------:R-:W-:Y:S01]  /*7f30*/  @P3 FMUL.FTZ R13, R12, 0.69314718246459960938 ;  /* 0x3f3172180c0d3820 */ /* 0x000fe20000410000 */
[----:B-1----:R-:W-:Y:S01]  /*7f40*/  @P3 FMUL.FTZ R10, R10, 0.69314718246459960938 ;  /* 0x3f3172180a0a3820 */ /* 0x002fe20000410000 */
[----:B------:R-:W-:Y:S02]  /*7f50*/  IMAD.MOV.U32 R4, RZ, RZ, -0x800000 ;  /* 0xff800000ff047424 */ /* 0x000fe400078e00ff */
[----:B------:R-:W-:Y:S01]  /*7f60*/  @P2 FFMA.FTZ R4, R9, R0, R6 ;  /* 0x0000000009042223 */ /* 0x000fe20000010006 */
[----:B------:R-:W-:Y:S02]  /*7f70*/  IMAD.MOV.U32 R3, RZ, RZ, -0x800000 ;  /* 0xff800000ff037424 */ /* 0x000fe400078e00ff */
[----:B------:R-:W-:Y:S01]  /*7f80*/  @P3 FFMA.FTZ R3, R13, R5, R10 ;  /* 0x000000050d033223 */ /* 0x000fe2000001000a */
[-C--:B--2---:R-:W-:Y:S01]  /*7f90*/  FMUL.FTZ R9, R7, R8.reuse ;  /* 0x0000000807097220 */ /* 0x084fe20000410000 */
[----:B---3--:R-:W-:Y:S01]  /*7fa0*/  FMUL.FTZ R120, R11, R8 ;  /* 0x000000080b787220 */ /* 0x008fe20000410000 */
[----:B------:R-:W-:-:S02]  /*7fb0*/  WARPGROUP.DEPBAR.LE gsb0, 0x0 ;  /* 0x00008000000079c5 */ /* 0x000fc40000010000 */
[----:B------:R-:W-:Y:S05]  /*7fc0*/  @!P0 BRA `(.L_x_3660) ;  /* 0x0000000000048947 */ /* 0x000fea0003800000 */
[----:B------:R-:W-:Y:S01]  /*7fd0*/  BPT.TRAP 0x1 ;  /* 0x000000040000795c */ /* 0x000fe20000300000 */
.L_x_3660:
[----:B------:R-:W0:Y:S01]  /*7fe0*/  S2R R121, SR_TID.X ;  /* 0x0000000000797919 */ /* 0x000e220000002100 */
[----:B------:R-:W-:Y:S01]  /*7ff0*/  ULDC.64 UR6, c[0x4][0xd8] ;  /* 0x0100360000067ab9 */ /* 0x000fe20000000a00 */
[----:B------:R-:W1:Y:S01]  /*8000*/  S2UR UR5, SR_SWINHI ;  /* 0x00000000000579c3 */ /* 0x000e620000002f00 */
        /* <DEDUP_REMOVED lines=29> */
[----:B0-----:R-:W-:-:S02]  /*81e0*/  IMAD.SHL.U32 R0, R121, 0x4, RZ ;  /* 0x0000000479007824 */ /* 0x001fc400078e00ff */
[-C--:B------:R-:W-:Y:S01]  /*81f0*/  FMUL.FTZ R81, R88, R9.reuse ;  /* 0x0000000958517220 */ /* 0x080fe20000410000 */
[-C--:B------:R-:W-:Y:S01]  /*8200*/  FMUL.FTZ R84, R93, R9.reuse ;  /* 0x000000095d547220 */ /* 0x080fe20000410000 */
[-C--:B------:R-:W-:Y:S01]  /*8210*/  FMUL.FTZ R85, R89, R9.reuse ;  /* 0x0000000959557220 */ /* 0x080fe20000410000 */
[-C--:B------:R-:W-:Y:S01]  /*8220*/  FMUL.FTZ R8, R24, R9.reuse ;  /* 0x0000000918087220 */ /* 0x080fe20000410000 */
[----:B------:R-:W-:Y:S01]  /*8230*/  LOP3.LUT R0, R0, 0xc, RZ, 0xc0, !PT ;  /* 0x0000000c00007812 */ /* 0x000fe200078ec0ff */
[-C--:B------:R-:W-:Y:S01]  /*8240*/  FMUL.FTZ R45, R60, R9.reuse ;  /* 0x000000093c2d7220 */ /* 0x080fe20000410000 */
[-C--:B------:R-:W-:Y:S01]  /*8250*/  FMUL.FTZ R88, R100, R9.reuse ;  /* 0x0000000964587220 */ /* 0x080fe20000410000 */
[-C--:B------:R-:W-:Y:S01]  /*8260*/  FMUL.FTZ R89, R96, R9.reuse ;  /* 0x0000000960597220 */ /* 0x080fe20000410000 */
[----:B------:R-:W-:Y:S01]  /*8270*/  IADD3 R6, P0, R0, UR6, RZ ;  /* 0x0000000600067c10 */ /* 0x000fe2000ff1e0ff */
[-C--:B------:R-:W-:Y:S01]  /*8280*/  FMUL.FTZ R92, R101, R9.reuse ;  /* 0x00000009655c7220 */ /* 0x080fe20000410000 */
[----:B------:R-:W-:Y:S01]  /*8290*/  FMUL.FTZ R93, R97, R9 ;  /* 0x00000009615d7220 */ /* 0x000fe20000410000 */
[-C--:B------:R-:W-:Y:S01]  /*82a0*/  FMUL.FTZ R10, R26, R120.reuse ;  /* 0x000000781a0a7220 */ /* 0x080fe20000410000 */
[----:B------:R-:W-:Y:S01]  /*82b0*/  FMUL.FTZ R14, R27, R120 ;  /* 0x000000781b0e7220 */ /* 0x000fe20000410000 */
[----:B------:R-:W-:-:S02]  /*82c0*/  IMAD.X R7, RZ, RZ, UR7, P0 ;  /* 0x00000007ff077e24 */ /* 0x000fc400080e06ff */
[-C--:B------:R-:W-:Y:S01]  /*82d0*/  FMUL.FTZ R21, R38, R120.reuse ;  /* 0x0000007826157220 */ /* 0x080fe20000410000 */
[-C--:B------:R-:W-:Y:S01]  /*82e0*/  FMUL.FTZ R60, R65, R9.reuse ;  /* 0x00000009413c7220 */ /* 0x080fe20000410000 */
[-C--:B------:R-:W-:Y:S01]  /*82f0*/  FMUL.FTZ R96, R108, R9.reuse ;  /* 0x000000096c607220 */ /* 0x080fe20000410000 */
[-C--:B------:R-:W-:Y:S01]  /*8300*/  FMUL.FTZ R97, R104, R9.reuse ;  /* 0x0000000968617220 */ /* 0x080fe20000410000 */
[----:B------:R0:W2:Y:S01]  /*8310*/  LDG.E.CONSTANT R0, desc[UR50][R6.64] ;  /* 0x0000003206007981 */ /* 0x0000a2000c1e9900 */
        /* <DEDUP_REMOVED lines=15> */
[----:B------:R-:W-:Y:S01]  /*8410*/  F2FP.BF16.F32.PACK_AB R15, R15, R20 ;  /* 0x000000140f0f723e */ /* 0x000fe200000010ff */
[-C--:B------:R-:W-:Y:S01]  /*8420*/  FMUL.FTZ R9, R30, R120.reuse ;  /* 0x000000781e097220 */ /* 0x080fe20000410000 */
[-C--:B------:R-:W-:Y:S01]  /*8430*/  FMUL.FTZ R13, R31, R120.reuse ;  /* 0x000000781f0d7220 */ /* 0x080fe20000410000 */
[-C--:B------:R-:W-:Y:S01]  /*8440*/  FMUL.FTZ R67, R82, R120.reuse ;  /* 0x0000007852437220 */ /* 0x080fe20000410000 */
[----:B------:R-:W-:Y:S01]  /*8450*/  LOP3.LUT P0, R20, R121, 0x3, RZ, 0xc0, !PT ;  /* 0x0000000379147812 */ /* 0x000fe2000780c0ff */
[-C--:B------:R-:W-:Y:S01]  /*8460*/  FMUL.FTZ R30, R46, R120.reuse ;  /* 0x000000782e1e7220 */ /* 0x080fe20000410000 */
[-C--:B------:R-:W-:Y:S01]  /*8470*/  FMUL.FTZ R31, R42, R120.reuse ;  /* 0x000000782a1f7220 */ /* 0x080fe20000410000 */
[-C--:B------:R-:W-:Y:S01]  /*8480*/  FMUL.FTZ R82, R102, R120.reuse ;  /* 0x0000007866527220 */ /* 0x080fe20000410000 */
[-C--:B------:R-:W-:Y:S01]  /*8490*/  FMUL.FTZ R102, R119, R120.reuse ;  /* 0x0000007877667220 */ /* 0x080fe20000410000 */
[-C--:B------:R-:W-:Y:S01]  /*84a0*/  FMUL.FTZ R115, R115, R120.reuse ;  /* 0x0000007873737220 */ /* 0x080fe20000410000 */
[----:B------:R-:W-:Y:S01]  /*84b0*/  F2FP.BF16.F32.PACK_AB R34, R34, R35 ;  /* 0x000000232222723e */ /* 0x000fe200000010ff */
[-C--:B0-----:R-:W-:Y:S01]  /*84c0*/  FMUL.FTZ R6, R47, R120.reuse ;  /* 0x000000782f067220 */ /* 0x081fe20000410000 */
[----:B------:R-:W-:Y:S01]  /*84d0*/  F2FP.BF16.F32.PACK_AB R39, R38, R39 ;  /* 0x000000272627723e */ /* 0x000fe200000010ff */
[-C--:B------:R-:W-:Y:S01]  /*84e0*/  FMUL.FTZ R7, R43, R120.reuse ;  /* 0x000000782b077220 */ /* 0x080fe20000410000 */
[----:B------:R-:W-:Y:S01]  /*84f0*/  ISETP.EQ.OR P0, PT, R20, 0x3, !P0 ;  /* 0x000000031400780c */ /* 0x000fe20004702670 */
[-C--:B------:R-:W-:Y:S01]  /*8500*/  FMUL.FTZ R43, R58, R120.reuse ;  /* 0x000000783a2b7220 */ /* 0x080fe20000410000 */
[-C--:B------:R-:W-:Y:S01]  /*8510*/  FMUL.FTZ R47, R59, R120.reuse ;  /* 0x000000783b2f7220 */ /* 0x080fe20000410000 */
[----:B------:R-:W-:Y:S01]  /*8520*/  F2FP.BF16.F32.PACK_AB R30, R30, R31 ;  /* 0x0000001f1e1e723e */ /* 0x000fe200000010ff */
[-C--:B------:R-:W-:Y:S01]  /*8530*/  FMUL.FTZ R58, R78, R120.reuse ;  /* 0x000000784e3a7220 */ /* 0x080fe20000410000 */
[----:B------:R-:W-:Y:S01]  /*8540*/  FMUL.FTZ R59, R74, R120 ;  /* 0x000000784a3b7220 */ /* 0x000fe20000410000 */
[----:B------:R-:W-:Y:S01]  /*8550*/  F2FP.BF16.F32.PACK_AB R76, R73, R76 ;  /* 0x0000004c494c723e */ /* 0x000fe200000010ff */
[----:B------:R-:W-:Y:S01]  /*8560*/  UMOV UR6, UR39 ;  /* 0x0000002700067c82 */ /* 0x000fe20008000000 */
[----:B-1----:R-:W-:Y:S01]  /*8570*/  UMOV UR7, UR5 ;  /* 0x0000000500077c82 */ /* 0x002fe20008000000 */
[----:B------:R-:W-:Y:S01]  /*8580*/  F2FP.BF16.F32.PACK_AB R31, R102, R115 ;  /* 0x00000073661f723e */ /* 0x000fe200000010ff */
[----:B------:R-:W-:Y:S01]  /*8590*/  IMAD.U32 R35, RZ, RZ, UR7 ;  /* 0x00000007ff237e24 */ /* 0x000fe2000f8e00ff */
[----:B------:R-:W-:Y:S01]  /*85a0*/  SEL R115, R34, R39, P0 ;  /* 0x0000002722737207 */ /* 0x000fe20000000000 */
[----:B------:R-:W-:Y:S01]  /*85b0*/  ULDC.64 UR8, c[0x0][0xb90] ;  /* 0x0002e40000087ab9 */ /* 0x000fe20000000a00 */
[----:B------:R-:W-:Y:S01]  /*85c0*/  SEL R73, R39, R34, P0 ;  /* 0x0000002227497207 */ /* 0x000fe20000000000 */
[----:B------:R-:W-:-:S02]  /*85d0*/  IMAD.U32 R34, RZ, RZ, UR6 ;  /* 0x00000006ff227e24 */ /* 0x000fc4000f8e00ff */
[-C--:B------:R-:W-:Y:S01]  /*85e0*/  FMUL.FTZ R54, R71, R120.reuse ;  /* 0x0000007847367220 */ /* 0x080fe20000410000 */
[----:B------:R-:W-:Y:S01]  /*85f0*/  F2FP.BF16.F32.PACK_AB R77, R58, R59 ;  /* 0x0000003b3a4d723e */ /* 0x000fe200000010ff */
[-C--:B------:R-:W-:Y:S01]  /*8600*/  FMUL.FTZ R51, R66, R120.reuse ;  /* 0x0000007842337220 */ /* 0x080fe20000410000 */
[----:B------:R-:W-:Y:S01]  /*8610*/  FMUL.FTZ R71, R83, R120 ;  /* 0x0000007853477220 */ /* 0x000fe20000410000 */
[----:B------:R-:W-:Y:S01]  /*8620*/  F2FP.BF16.F32.PACK_AB R45, R45, R48 ;  /* 0x000000302d2d723e */ /* 0x000fe200000010ff */
[----:B------:R-:W-:Y:S01]  /*8630*/  IMAD.WIDE R58, R223, 0x2, R34 ;  /* 0x00000002df3a7825 */ /* 0x000fe200078e0222 */
[----:B------:R-:W-:-:S03]  /*8640*/  F2FP.BF16.F32.PACK_AB R52, R49, R52 ;  /* 0x000000343134723e */ /* 0x000fc600000010ff */
        /* <DEDUP_REMOVED lines=8> */
[----:B------:R-:W-:Y:S02]  /*86d0*/  F2FP.BF16.F32.PACK_AB R5, R5, R8 ;  /* 0x000000080505723e */ /* 0x000fe400000010ff */
[----:B------:R-:W-:-:S02]  /*86e0*/  F2FP.BF16.F32.PACK_AB R12, R11, R12 ;  /* 0x0000000c0b0c723e */ /* 0x000fc400000010ff */
[----:B------:R-:W-:Y:S01]  /*86f0*/  F2FP.BF16.F32.PACK_AB R14, R13, R14 ;  /* 0x0000000e0d0e723e */ /* 0x000fe200000010ff */
[----:B------:R-:W-:Y:S01]  /*8700*/  FMUL.FTZ R50, R70, R120 ;  /* 0x0000007846327220 */ /* 0x000fe20000410000 */
[----:B------:R-:W-:Y:S02]  /*8710*/  F2FP.BF16.F32.PACK_AB R61, R61, R64 ;  /* 0x000000403d3d723e */ /* 0x000fe400000010ff */
[----:B------:R-:W-:Y:S02]  /*8720*/  F2FP.BF16.F32.PACK_AB R37, R37, R40 ;  /* 0x000000282525723e */ /* 0x000fe400000010ff */
[----:B------:R-:W-:Y:S01]  /*8730*/  F2FP.BF16.F32.PACK_AB R44, R41, R44 ;  /* 0x0000002c292c723e */ /* 0x000fe200000010ff */
[-C--:B------:R-:W-:Y:S01]  /*8740*/  FMUL.FTZ R74, R94, R120.reuse ;  /* 0x000000785e4a7220 */ /* 0x080fe20000410000 */
[----:B------:R-:W-:Y:S01]  /*8750*/  F2FP.BF16.F32.PACK_AB R13, R92, R93 ;  /* 0x0000005d5c0d723e */ /* 0x000fe200000010ff */
[----:B------:R-:W-:Y:S01]  /*8760*/  FMUL.FTZ R70, R87, R120 ;  /* 0x0000007857467220 */ /* 0x000fe20000410000 */
[----:B------:R-:W-:-:S02]  /*8770*/  SEL R93, R45, R52, P0 ;  /* 0x000000342d5d7207 */ /* 0x000fc40000000000 */
[----:B------:R-:W-:Y:S02]  /*8780*/  F2FP.BF16.F32.PACK_AB R53, R53, R56 ;  /* 0x000000383535723e */ /* 0x000fe400000010ff */
[----:B------:R-:W-:Y:S02]  /*8790*/  F2FP.BF16.F32.PACK_AB R7, R6, R7 ;  /* 0x000000070607723e */ /* 0x000fe400000010ff */
[----:B------:R-:W-:Y:S01]  /*87a0*/  F2FP.BF16.F32.PACK_AB R80, R80, R81 ;  /* 0x000000515050723e */ /* 0x000fe200000010ff */
[-C--:B------:R-:W-:Y:S01]  /*87b0*/  FMUL.FTZ R78, R95, R120.reuse ;  /* 0x000000785f4e7220 */ /* 0x080fe20000410000 */
[----:B------:R-:W-:Y:S01]  /*87c0*/  SEL R64, R52, R45, P0 ;  /* 0x0000002d34407207 */ /* 0x000fe20000000000 */
[-C--:B------:R-:W-:Y:S01]  /*87d0*/  FMUL.FTZ R75, R90, R120.reuse ;  /* 0x000000785a4b7220 */ /* 0x080fe20000410000 */
[----:B------:R-:W-:Y:S01]  /*87e0*/  F2FP.BF16.F32.PACK_AB R11, R84, R85 ;  /* 0x00000055540b723e */ /* 0x000fe200000010ff */
[----:B------:R-:W-:Y:S01]  /*87f0*/  FMUL.FTZ R87, R98, R120 ;  /* 0x0000007862577220 */ /* 0x000fe20000410000 */
[----:B------:R-:W-:-:S02]  /*8800*/  IADD3 R45, P4, R58, 0x8060, RZ ;  /* 0x000080603a2d7810 */ /* 0x000fc40007f9e0ff */
        /* <DEDUP_REMOVED lines=12> */
[----:B------:R-:W-:Y:S01]  /*88d0*/  F2FP.BF16.F32.PACK_AB R88, R88, R89 ;  /* 0x000000595858723e */ /* 0x000fe200000010ff */
[----:B------:R-:W-:Y:S01]  /*88e0*/  UIADD3 UR4, UR4, 0x33460, URZ ;  /* 0x0003346004047890 */ /* 0x000fe2000fffe03f */
[----:B------:R-:W-:Y:S01]  /*88f0*/  SEL R85, R5, R12, P0 ;  /* 0x0000000c05557207 */ /* 0x000fe20000000000 */
[----:B------:R-:W-:Y:S01]  /*8900*/  UIADD3 UR5, -UR42, URZ, URZ ;  /* 0x0000003f2a057290 */ /* 0x000fe2000fffe13f */
[----:B------:R-:W-:Y:S01]  /*8910*/  SEL R56, R12, R5, P0 ;  /* 0x000000050c387207 */ /* 0x000fe20000000000 */
[----:B------:R-:W-:Y:S01]  /*8920*/  IMAD R5, R19, 0x40, R2 ;  /* 0x0000004013057824 */ /* 0x000fe200078e0202 */
[----:B------:R-:W-:Y:S01]  /*8930*/  F2FP.BF16.F32.PACK_AB R6, R62, R63 ;  /* 0x0000003f3e06723e */ /* 0x000fe200000010ff */
[----:B------:R-:W-:Y:S01]  /*8940*/  ULDC UR6, c[0x0][0xc44] ;  /* 0x0003110000067ab9 */ /* 0x000fe20000000800 */
[----:B------:R-:W-:Y:S02]  /*8950*/  F2FP.BF16.F32.PACK_AB R81, R86, R91 ;  /* 0x0000005b5651723e */ /* 0x000fe400000010ff */
[----:B------:R-:W-:-:S02]  /*8960*/  SEL R91, R37, R44, P0 ;  /* 0x0000002c255b7207 */ /* 0x000fc40000000000 */
[----:B------:R-:W-:Y:S01]  /*8970*/  SEL R63, R44, R37, P0 ;  /* 0x000000252c3f7207 */ /* 0x000fe20000000000 */
[-C--:B------:R-:W-:Y:S01]  /*8980*/  FMUL.FTZ R94, R111, R120.reuse ;  /* 0x000000786f5e7220 */ /* 0x080fe20000410000 */
[----:B------:R-:W-:Y:S01]  /*8990*/  LOP3.LUT R44, R45, 0x380, RZ, 0xc0, !PT ;  /* 0x000003802d2c7812 */ /* 0x000fe200078ec0ff */
[-C--:B------:R-:W-:Y:S01]  /*89a0*/  FMUL.FTZ R99, R107, R120.reuse ;  /* 0x000000786b637220 */ /* 0x080fe20000410000 */
[-C--:B------:R-:W-:Y:S01]  /*89b0*/  FMUL.FTZ R90, R110, R120.reuse ;  /* 0x000000786e5a7220 */ /* 0x080fe20000410000 */
[----:B------:R-:W-:Y:S01]  /*89c0*/  FMUL.FTZ R95, R106, R120 ;  /* 0x000000786a5f7220 */ /* 0x000fe20000410000 */
[----:B------:R-:W-:Y:S01]  /*89d0*/  F2FP.BF16.F32.PACK_AB R10, R74, R75 ;  /* 0x0000004b4a0a723e */ /* 0x000fe200000010ff */
[----:B------:R-:W-:Y:S01]  /*89e0*/  IMAD.WIDE R34, R5, 0x2, R34 ;  /* 0x0000000205227825 */ /* 0x000fe200078e0222 */
[----:B------:R-:W-:Y:S02]  /*89f0*/  F2FP.BF16.F32.PACK_AB R82, R82, R87 ;  /* 0x000000575252723e */ /* 0x000fe400000010ff */
[----:B------:R-:W-:-:S02]  /*8a00*/  SEL R87, R15, R28, P0 ;  /* 0x0000001c0f577207 */ /* 0x000fc40000000000 */
[----:B------:R-:W-:Y:S02]  /*8a10*/  SEL R57, R28, R15, P0 ;  /* 0x0000000f1c397207 */ /* 0x000fe40000000000 */
[----:B------:R-:W-:Y:S02]  /*8a20*/  SEL R111, R21, R26, P0 ;  /* 0x0000001a156f7207 */ /* 0x000fe40000000000 */
[----:B------:R-:W-:Y:S02]  /*8a30*/  SEL R74, R26, R21, P0 ;  /* 0x000000151a4a7207 */ /* 0x000fe40000000000 */
[----:B------:R-:W-:Y:S02]  /*8a40*/  LOP3.LUT R5, R58, 0x380, RZ, 0xc0, !PT ;  /* 0x000003803a057812 */ /* 0x000fe400078ec0ff */
[----:B------:R-:W-:Y:S02]  /*8a50*/  F2FP.BF16.F32.PACK_AB R42, R42, R43 ;  /* 0x0000002b2a2a723e */ /* 0x000fe400000010ff */
[----:B------:R-:W-:-:S02]  /*8a60*/  F2FP.BF16.F32.PACK_AB R47, R46, R47 ;  /* 0x0000002f2e2f723e */ /* 0x000fc400000010ff */
[----:B------:R-:W-:Y:S02]  /*8a70*/  F2FP.BF16.F32.PACK_AB R50, R50, R51 ;  /* 0x000000333232723e */ /* 0x000fe400000010ff */
[----:B------:R-:W-:Y:S02]  /*8a80*/  F2FP.BF16.F32.PACK_AB R55, R54, R55 ;  /* 0x000000373637723e */ /* 0x000fe400000010ff */
[----:B------:R-:W-:Y:S02]  /*8a90*/  F2FP.BF16.F32.PACK_AB R79, R66, R67 ;  /* 0x00000043424f723e */ /* 0x000fe400000010ff */
[----:B------:R-:W-:Y:S02]  /*8aa0*/  F2FP.BF16.F32.PACK_AB R8, R70, R71 ;  /* 0x000000474608723e */ /* 0x000fe400000010ff */
[----:B------:R-:W-:Y:S02]  /*8ab0*/  SHF.R.U64 R44, R44, 0x3, RZ ;  /* 0x000000032c2c7819 */ /* 0x000fe400000012ff */
[----:B------:R-:W-:-:S02]  /*8ac0*/  IADD3 R28, P3, R58, 0x8040, RZ ;  /* 0x000080403a1c7810 */ /* 0x000fc40007f7e0ff */
[C---:B------:R-:W-:Y:S02]  /*8ad0*/  IADD3 R26, P6, R58.reuse, 0x8020, RZ ;  /* 0x000080203a1a7810 */ /* 0x040fe40007fde0ff */
[C---:B------:R-:W-:Y:S02]  /*8ae0*/  IADD3 R24, P5, R58.reuse, 0x8000, RZ ;  /* 0x000080003a187810 */ /* 0x040fe40007fbe0ff */
[----:B------:R-:W-:Y:S02]  /*8af0*/  IADD3 R20, P2, R58, 0x4060, RZ ;  /* 0x000040603a147810 */ /* 0x000fe40007f5e0ff */
        /* <DEDUP_REMOVED lines=8> */
[----:B------:R-:W-:Y:S01]  /*8b80*/  SHF.R.U64 R5, R5, 0x3, RZ ;  /* 0x0000000305057819 */ /* 0x000fe200000012ff */
        /* <DEDUP_REMOVED lines=9> */
[----:B------:R-:W-:Y:S01]  /*8c20*/  SEL R75, R47, R42, P0 ;  /* 0x0000002a2f4b7207 */ /* 0x000fe20000000000 */
[--C-:B------:R-:W-:Y:S01]  /*8c30*/  IMAD.X R47, RZ, RZ, R59.reuse, P3 ;  /* 0x000000ffff2f7224 */ /* 0x100fe200018e063b */
[----:B------:R-:W-:Y:S02]  /*8c40*/  SEL R119, R50, R55, P0 ;  /* 0x0000003732777207 */ /* 0x000fe40000000000 */
[----:B------:R-:W-:Y:S01]  /*8c50*/  SEL R76, R55, R50, P0 ;  /* 0x00000032374c7207 */ /* 0x000fe20000000000 */
[--C-:B------:R-:W-:Y:S01]  /*8c60*/  IMAD.X R55, RZ, RZ, R59.reuse, P6 ;  /* 0x000000ffff377224 */ /* 0x100fe200030e063b */
[----:B------:R-:W-:Y:S02]  /*8c70*/  SEL R121, R77, R6, P0 ;  /* 0x000000064d797207 */ /* 0x000fe40000000000 */
[----:B------:R-:W-:Y:S02]  /*8c80*/  SEL R123, R79, R8, P0 ;  /* 0x000000084f7b7207 */ /* 0x000fe40000000000 */
[----:B------:R-:W-:Y:S01]  /*8c90*/  LOP3.LUT R44, R44, R45, RZ, 0x3c, !PT ;  /* 0x0000002d2c2c7212 */ /* 0x000fe200078e3cff */
[----:B------:R-:W-:Y:S01]  /*8ca0*/  IMAD.X R45, RZ, RZ, R59, P4 ;  /* 0x000000ffff2d7224 */ /* 0x000fe200020e063b */
        /* <DEDUP_REMOVED lines=8> */
[C---:B------:R-:W-:Y:S02]  /*8d30*/  IADD3 R6, P1, R58.reuse, 0x20, RZ ;  /* 0x000000203a067810 */ /* 0x040fe40007f3e0ff */
[C---:B------:R-:W-:Y:S02]  /*8d40*/  IADD3 R14, P4, R58.reuse, 0x4040, RZ ;  /* 0x000040403a0e7810 */ /* 0x040fe40007f9e0ff */
[C---:B------:R-:W-:Y:S02]  /*8d50*/  IADD3 R12, P3, R58.reuse, 0x4020, RZ ;  /* 0x000040203a0c7810 */ /* 0x040fe40007f7e0ff */
[C---:B------:R-:W-:Y:S02]  /*8d60*/  IADD3 R10, P6, R58.reuse, 0x4000, RZ ;  /* 0x000040003a0a7810 */ /* 0x040fe40007fde0ff */
[----:B------:R-:W-:-:S02]  /*8d70*/  IADD3 R7, P5, R58, 0x60, RZ ;  /* 0x000000603a077810 */ /* 0x000fc40007fbe0ff */
[----:B------:R-:W-:Y:S02]  /*8d80*/  IADD3 R8, P2, R58, 0x40, RZ ;  /* 0x000000403a087810 */ /* 0x000fe40007f5e0ff */
[----:B------:R-:W-:Y:S02]  /*8d90*/  LOP3.LUT R58, R5, R58, RZ, 0x3c, !PT ;  /* 0x0000003a053a7212 */ /* 0x000fe400078e3cff */
[----:B------:R-:W-:-:S04]  /*8da0*/  LOP3.LUT R5, R20, 0x380, RZ, 0xc0, !PT ;  /* 0x0000038014057812 */ /* 0x000fc800078ec0ff */
[----:B------:R-:W-:-:S04]  /*8db0*/  SHF.R.U64 R5, R5, 0x3, RZ ;  /* 0x0000000305057819 */ /* 0x000fc800000012ff */
[----:B------:R-:W-:Y:S02]  /*8dc0*/  LOP3.LUT R52, R5, R20, RZ, 0x3c, !PT ;  /* 0x0000001405347212 */ /* 0x000fe400078e3cff */
[----:B------:R-:W-:Y:S01]  /*8dd0*/  LOP3.LUT R5, R6, 0x380, RZ, 0xc0, !PT ;  /* 0x0000038006057812 */ /* 0x000fe200078ec0ff */
[-C--:B------:R-:W-:Y:S01]  /*8de0*/  FMUL.FTZ R98, R118, R120.reuse ;  /* 0x0000007876627220 */ /* 0x080fe20000410000 */
[----:B------:R-:W-:Y:S02]  /*8df0*/  FMUL.FTZ R103, R114, R120 ;  /* 0x0000007872677220 */ /* 0x000fe40000410000 */
[----:B------:R-:W-:-:S04]  /*8e00*/  SHF.R.U64 R5, R5, 0x3, RZ ;  /* 0x0000000305057819 */ /* 0x000fc800000012ff */
[----:B------:R-:W-:Y:S02]  /*8e10*/  LOP3.LUT R50, R5, R6, RZ, 0x3c, !PT ;  /* 0x0000000605327212 */ /* 0x000fe400078e3cff */
[----:B------:R-:W-:Y:S02]  /*8e20*/  LOP3.LUT R5, R8, 0x380, RZ, 0xc0, !PT ;  /* 0x0000038008057812 */ /* 0x000fe400078ec0ff */
[----:B------:R-:W-:Y:S02]  /*8e30*/  F2FP.BF16.F32.PACK_AB R98, R98, R103 ;  /* 0x000000676262723e */ /* 0x000fe400000010ff */
[----:B------:R-:W-:Y:S01]  /*8e40*/  LOP3.LUT R9, R24, 0x380, RZ, 0xc0, !PT ;  /* 0x0000038018097812 */ /* 0x000fe200078ec0ff */
[----:B------:R-:W-:Y:S01]  /*8e50*/  IMAD.X R43, RZ, RZ, R59, P3 ;  /* 0x000000ffff2b7224 */ /* 0x000fe200018e063b */
[----:B------:R-:W-:Y:S02]  /*8e60*/  SHF.R.U64 R5, R5, 0x3, RZ ;  /* 0x0000000305057819 */ /* 0x000fe400000012ff */
[----:B------:R-:W-:-:S02]  /*8e70*/  SEL R131, R98, R31, P0 ;  /* 0x0000001f62837207 */ /* 0x000fc40000000000 */
[----:B------:R-:W-:Y:S02]  /*8e80*/  SEL R83, R31, R98, P0 ;  /* 0x000000621f537207 */ /* 0x000fe40000000000 */
[----:B------:R-:W-:Y:S02]  /*8e90*/  SHF.R.U64 R9, R9, 0x3, RZ ;  /* 0x0000000309097819 */ /* 0x000fe400000012ff */
[----:B------:R-:W-:Y:S02]  /*8ea0*/  IADD3 R31, P3, R34, 0x2000, RZ ;  /* 0x00002000221f7810 */ /* 0x000fe40007f7e0ff */
[----:B------:R-:W-:Y:S02]  /*8eb0*/  SEL R89, R29, R36, P0 ;  /* 0x000000241d597207 */ /* 0x000fe40000000000 */
[----:B------:R-:W-:Y:S02]  /*8ec0*/  SEL R62, R36, R29, P0 ;  /* 0x0000001d243e7207 */ /* 0x000fe40000000000 */
[----:B------:R-:W-:-:S02]  /*8ed0*/  LOP3.LUT R36, R5, R8, RZ, 0x3c, !PT ;  /* 0x0000000805247212 */ /* 0x000fc400078e3cff */
[----:B------:R-:W-:Y:S01]  /*8ee0*/  LOP3.LUT R60, R9, R24, RZ, 0x3c, !PT ;  /* 0x00000018093c7212 */ /* 0x000fe200078e3cff */
[----:B------:R-:W0:Y:S01]  /*8ef0*/  LDC R5, c[0x0][0xbe8] ;  /* 0x0002fa00ff057b82 */ /* 0x000e220000000800 */
[----:B------:R-:W-:Y:S02]  /*8f00*/  LOP3.LUT R30, R31, 0x380, RZ, 0xc0, !PT ;  /* 0x000003801f1e7812 */ /* 0x000fe400078ec0ff */
[----:B------:R-:W-:Y:S02]  /*8f10*/  LOP3.LUT R9, R10, 0x380, RZ, 0xc0, !PT ;  /* 0x000003800a097812 */ /* 0x000fe400078ec0ff */
[----:B------:R-:W-:Y:S02]  /*8f20*/  SHF.R.U64 R30, R30, 0x3, RZ ;  /* 0x000000031e1e7819 */ /* 0x000fe400000012ff */
[----:B------:R-:W-:Y:S02]  /*8f30*/  SHF.R.U64 R9, R9, 0x3, RZ ;  /* 0x0000000309097819 */ /* 0x000fe400000012ff */
[----:B------:R-:W-:Y:S01]  /*8f40*/  LOP3.LUT R30, R30, R31, RZ, 0x3c, !PT ;  /* 0x0000001f1e1e7212 */ /* 0x000fe200078e3cff */
[----:B------:R-:W-:Y:S01]  /*8f50*/  IMAD.X R31, RZ, RZ, R35, P3 ;  /* 0x000000ffff1f7224 */ /* 0x000fe200018e0623 */
[----:B------:R-:W-:-:S02]  /*8f60*/  LOP3.LUT R40, R9, R10, RZ, 0x3c, !PT ;  /* 0x0000000a09287212 */ /* 0x000fc400078e3cff */
[----:B------:R-:W-:-:S04]  /*8f70*/  IADD3 R9, P3, R34, 0x8000, RZ ;  /* 0x0000800022097810 */ /* 0x000fc80007f7e0ff */
[----:B------:R-:W-:-:S04]  /*8f80*/  LOP3.LUT R8, R9, 0x380, RZ, 0xc0, !PT ;  /* 0x0000038009087812 */ /* 0x000fc800078ec0ff */
[----:B------:R-:W-:Y:S02]  /*8f90*/  SHF.R.U64 R8, R8, 0x3, RZ ;  /* 0x0000000308087819 */ /* 0x000fe400000012ff */
[----:B------:R-:W-:Y:S02]  /*8fa0*/  LOP3.LUT R11, R26, 0x380, RZ, 0xc0, !PT ;  /* 0x000003801a0b7812 */ /* 0x000fe400078ec0ff */
[----:B------:R-:W-:Y:S01]  /*8fb0*/  LOP3.LUT R8, R8, R9, RZ, 0x3c, !PT ;  /* 0x0000000908087212 */ /* 0x000fe200078e3cff */
[----:B------:R-:W-:Y:S01]  /*8fc0*/  IMAD.X R9, RZ, RZ, R35, P3 ;  /* 0x000000ffff097224 */ /* 0x000fe200018e0623 */
[----:B0-----:R-:W-:Y:S01]  /*8fd0*/  ISETP.NE.AND P3, PT, R5, 0x1, PT ;  /* 0x000000010500780c */ /* 0x001fe20003f65270 */
[--C-:B------:R-:W-:Y:S01]  /*8fe0*/  IMAD.X R51, RZ, RZ, R59.reuse, P1 ;  /* 0x000000ffff337224 */ /* 0x100fe200008e063b */
[----:B------:R-:W-:Y:S01]  /*8ff0*/  SHF.R.U64 R11, R11, 0x3, RZ ;  /* 0x000000030b0b7819 */ /* 0x000fe200000012ff */
[--C-:B------:R-:W-:Y:S01]  /*9000*/  IMAD.X R49, RZ, RZ, R59.reuse, P4 ;  /* 0x000000ffff317224 */ /* 0x100fe200020e063b */
[----:B------:R-:W-:Y:S01]  /*9010*/  MOV R114, R58 ;  /* 0x0000003a00727202 */ /* 0x000fe20000000f00 */
[----:B------:R-:W-:-:S02]  /*9020*/  IMAD.X R41, RZ, RZ, R59, P6 ;  /* 0x000000ffff297224 */ /* 0x000fc400030e063b */
[--C-:B------:R-:W-:Y:S02]  /*9030*/  IMAD.X R39, RZ, RZ, R59.reuse, P5 ;  /* 0x000000ffff277224 */ /* 0x100fe400028e063b */
[----:B------:R-:W-:Y:S02]  /*9040*/  IMAD.X R37, RZ, RZ, R59, P2 ;  /* 0x000000ffff257224 */ /* 0x000fe400010e063b */
[----:B------:R-:W0:Y:S01]  /*9050*/  LDC R59, c[0x0][0xc38] ;  /* 0x00030e00ff3b7b82 */ /* 0x000e220000000800 */
[----:B------:R-:W-:Y:S02]  /*9060*/  LOP3.LUT R54, R11, R26, RZ, 0x3c, !PT ;  /* 0x0000001a0b367212 */ /* 0x000fe400078e3cff */
[----:B------:R-:W-:Y:S02]  /*9070*/  LOP3.LUT R11, R12, 0x380, RZ, 0xc0, !PT ;  /* 0x000003800c0b7812 */ /* 0x000fe400078ec0ff */
[----:B------:R-:W-:Y:S02]  /*9080*/  MOV R110, R36 ;  /* 0x00000024006e7202 */ /* 0x000fe40000000f00 */
[----:B------:R-:W-:Y:S01]  /*9090*/  SHF.R.U64 R11, R11, 0x3, RZ ;  /* 0x000000030b0b7819 */ /* 0x000fe200000012ff */
[----:B------:R-:W1:Y:S01]  /*90a0*/  @P3 LDC R36, c[0x0][0xbec] ;  /* 0x0002fb00ff243b82 */ /* 0x000e620000000800 */
[----:B------:R-:W-:Y:S01]  /*90b0*/  MOV R106, R40 ;  /* 0x00000028006a7202 */ /* 0x000fe20000000f00 */
[----:B------:R-:W-:Y:S01]  /*90c0*/  UPRMT UR4, UR37, 0x654, UR4 ;  /* 0x0000065425047896 */ /* 0x000fe20008000004 */
[----:B------:R-:W-:-:S02]  /*90d0*/  LOP3.LUT R42, R11, R12, RZ, 0x3c, !PT ;  /* 0x0000000c0b2a7212 */ /* 0x000fc400078e3cff */
[----:B--2---:R-:W-:-:S03]  /*90e0*/  LOP3.LUT R41, R0, 0x2, RZ, 0x3c, !PT ;  /* 0x0000000200297812 */ /* 0x004fc600078e3cff */
[----:B------:R-:W2:Y:S01]  /*90f0*/  @P3 LDC R37, c[0x0][0xbf0] ;  /* 0x0002fc00ff253b82 */ /* 0x000ea20000000800 */
[----:B------:R-:W-:Y:S01]  /*9100*/  MOV R104, R42 ;  /* 0x0000002a00687202 */ /* 0x000fe20000000f00 */
[----:B------:R-:W-:Y:S01]  /*9110*/  SHFL.IDX PT, R85, R85, R0, 0x1c1f ;  /* 0x001c1f0055557589 */ /* 0x000fe200000e0000 */
[----:B------:R-:W-:Y:S02]  /*9120*/  SEL R103, R88, R13, P0 ;  /* 0x0000000d58677207 */ /* 0x000fe40000000000 */
[----:B------:R-:W-:Y:S01]  /*9130*/  SEL R70, R13, R88, P0 ;  /* 0x000000580d467207 */ /* 0x000fe20000000000 */
[----:B------:R-:W-:Y:S01]  /*9140*/  SHFL.IDX PT, R87, R87, R0, 0x1c1f ;  /* 0x001c1f0057577589 */ /* 0x000fe200000e0000 */
[----:B------:R-:W-:Y:S01]  /*9150*/  LOP3.LUT R13, R28, 0x380, RZ, 0xc0, !PT ;  /* 0x000003801c0d7812 */ /* 0x000fe200078ec0ff */
[----:B------:R-:W-:Y:S01]  /*9160*/  UIMAD UR11, UR6, UR5, UR43 ;  /* 0x00000005060b72a4 */ /* 0x000fe2000f8e022b */
[----:B------:R-:W-:Y:S01]  /*9170*/  MOV R45, R44 ;  /* 0x0000002c002d7202 */ /* 0x000fe20000000f00 */
[----:B------:R-:W-:Y:S01]  /*9180*/  SHFL.IDX PT, R109, R109, R0, 0x1c1f ;  /* 0x001c1f006d6d7589 */ /* 0x000fe200000e0000 */
[----:B------:R-:W-:Y:S01]  /*9190*/  IMAD R44, RZ, RZ, -UR43 ;  /* 0x8000002bff2c7e24 */ /* 0x000fe2000f8e02ff */
[----:B------:R-:W-:Y:S02]  /*91a0*/  SYNCS.ARRIVE.TRANS64.RED.A1T0 RZ, [UR4], RZ ;  /* 0x000000ffffff79a7 */ /* 0x000fe40008100404 */
[----:B------:R-:W3:Y:S04]  /*91b0*/  SHFL.IDX PT, R56, R56, R41, 0x1c1f ;  /* 0x001c1f2938387589 */ /* 0x000ee800000e0000 */
[----:B------:R-:W-:Y:S04]  /*91c0*/  SHFL.IDX PT, R42, R57, R41, 0x1c1f ;  /* 0x001c1f29392a7589 */ /* 0x000fe800000e0000 */
[----:B------:R-:W4:Y:S04]  /*91d0*/  SHFL.IDX PT, R78, R78, R41, 0x1c1f ;  /* 0x001c1f294e4e7589 */ /* 0x000f2800000e0000 */
[----:B------:R-:W-:Y:S04]  /*91e0*/  SHFL.IDX PT, R111, R111, R0, 0x1c1f ;  /* 0x001c1f006f6f7589 */ /* 0x000fe800000e0000 */
[----:B------:R-:W4:Y:S01]  /*91f0*/  SHFL.IDX PT, R74, R74, R41, 0x1c1f ;  /* 0x001c1f294a4a7589 */ /* 0x000f2200000e0000 */
[----:B------:R-:W-:-:S03]  /*9200*/  SHF.R.U64 R13, R13, 0x3, RZ ;  /* 0x000000030d0d7819 */ /* 0x000fc600000012ff */
[----:B------:R-:W-:Y:S04]  /*9210*/  SHFL.IDX PT, R89, R89, R0, 0x1c1f ;  /* 0x001c1f0059597589 */ /* 0x000fe800000e0000 */
[----:B------:R-:W-:Y:S04]  /*9220*/  SHFL.IDX PT, R113, R113, R0, 0x1c1f ;  /* 0x001c1f0071717589 */ /* 0x000fe800000e0000 */
[----:B------:R-:W4:Y:S04]  /*9230*/  SHFL.IDX PT, R62, R62, R41, 0x1c1f ;  /* 0x001c1f293e3e7589 */ /* 0x000f2800000e0000 */
[----:B------:R-:W4:Y:S01]  /*9240*/  SHFL.IDX PT, R72, R72, R41, 0x1c1f ;  /* 0x001c1f2948487589 */ /* 0x000f2200000e0000 */
[----:B0-----:R-:W-:Y:S01]  /*9250*/  IMAD R44, R59, R44, UR41 ;  /* 0x000000293b2c7e24 */ /* 0x001fe2000f8e022c */
[----:B------:R-:W-:Y:S01]  /*9260*/  USHF.R.S32.HI UR10, URZ, 0x1f, UR11 ;  /* 0x0000001f3f0a7899 */ /* 0x000fe2000801140b */
[----:B------:R-:W-:-:S02]  /*9270*/  MOV R60, R60 ;  /* 0x0000003c003c7202 */ /* 0x000fc40000000f00 */
[----:B------:R-:W-:Y:S02]  /*9280*/  LOP3.LUT R46, R13, R28, RZ, 0x3c, !PT ;  /* 0x0000001c0d2e7212 */ /* 0x000fe400078e3cff */
[----:B------:R-:W-:Y:S01]  /*9290*/  MOV R61, R52 ;  /* 0x00000034003d7202 */ /* 0x000fe20000000f00 */
[----:B------:R-:W-:Y:S01]  /*92a0*/  IMAD R53, R44, 0x80, R222 ;  /* 0x000000802c357824 */ /* 0x000fe200078e02de */
[----:B------:R-:W-:Y:S01]  /*92b0*/  LOP3.LUT R6, R7, 0x380, RZ, 0xc0, !PT ;  /* 0x0000038007067812 */ /* 0x000fe200078ec0ff */
[----:B------:R-:W-:Y:S01]  /*92c0*/  UIMAD UR5, UR10, UR8, URZ ;  /* 0x000000080a0572a4 */ /* 0x000fe2000f8e023f */
[----:B------:R-:W-:Y:S01]  /*92d0*/  LOP3.LUT R13, R14, 0x380, RZ, 0xc0, !PT ;  /* 0x000003800e0d7812 */ /* 0x000fe200078ec0ff */
[----:B-1----:R-:W-:Y:S01]  /*92e0*/  @P3 IMAD.HI.U32 R36, R53, R36, RZ ;  /* 0x0000002435243227 */ /* 0x002fe200078e00ff */
[----:B------:R-:W-:Y:S01]  /*92f0*/  MOV R46, R46 ;  /* 0x0000002e002e7202 */ /* 0x000fe20000000f00 */
[----:B------:R-:W-:Y:S01]  /*9300*/  USHF.R.S32.HI UR12, URZ, 0x1f, UR42 ;  /* 0x0000001f3f0c7899 */ /* 0x000fe2000801142a */
[----:B------:R-:W-:Y:S01]  /*9310*/  SEL R105, R96, R25, P0 ;  /* 0x0000001960697207 */ /* 0x000fe20000000000 */
[----:B------:R-:W-:Y:S01]  /*9320*/  SHFL.IDX PT, R91, R91, R0, 0x1c1f ;  /* 0x001c1f005b5b7589 */ /* 0x000fe200000e0000 */
[----:B------:R-:W-:Y:S01]  /*9330*/  SEL R127, R82, R81, P0 ;  /* 0x00000051527f7207 */ /* 0x000fe20000000000 */
[----:B------:R-:W-:Y:S01]  /*9340*/  UIMAD.WIDE.U32 UR6, UR11, UR8, URZ ;  /* 0x000000080b0672a5 */ /* 0x000fe2000f8e003f */
[----:B------:R-:W-:Y:S01]  /*9350*/  SEL R129, R90, R27, P0 ;  /* 0x0000001b5a817207 */ /* 0x000fe20000000000 */
[----:B------:R-:W-:Y:S01]  /*9360*/  UIMAD UR5, UR11, UR9, UR5 ;  /* 0x000000090b0572a4 */ /* 0x000fe2000f8e0205 */
[----:B------:R-:W-:Y:S01]  /*9370*/  MOV R47, R54 ;  /* 0x00000036002f7202 */ /* 0x000fe20000000f00 */
[----:B------:R-:W-:Y:S01]  /*9380*/  SHFL.IDX PT, R115, R115, R0, 0x1c1f ;  /* 0x001c1f0073737589 */ /* 0x000fe200000e0000 */
[----:B------:R-:W-:Y:S01]  /*9390*/  SEL R81, R81, R82, P0 ;  /* 0x0000005251517207 */ /* 0x000fe20000000000 */
[----:B------:R-:W-:Y:S01]  /*93a0*/  ULDC.64 UR8, c[0x0][0xb98] ;  /* 0x0002e60000087ab9 */ /* 0x000fe20000000a00 */
[----:B------:R-:W-:Y:S01]  /*93b0*/  SHF.R.U64 R6, R6, 0x3, RZ ;  /* 0x0000000306067819 */ /* 0x000fe200000012ff */
[----:B------:R0:W1:Y:S01]  /*93c0*/  SHFL.IDX PT, R54, R63, R41, 0x1c1f ;  /* 0x001c1f293f367589 */ /* 0x00006200000e0000 */
[----:B------:R-:W-:Y:S01]  /*93d0*/  SEL R82, R27, R90, P0 ;  /* 0x0000005a1b527207 */ /* 0x000fe20000000000 */
[----:B------:R-:W-:Y:S01]  /*93e0*/  IMAD.MOV.U32 R59, RZ, RZ, R53 ;  /* 0x000000ffff3b7224 */ /* 0x000fe200078e0035 */
[----:B------:R-:W-:Y:S01]  /*93f0*/  SHF.R.U64 R13, R13, 0x3, RZ ;  /* 0x000000030d0d7819 */ /* 0x000fe200000012ff */
[----:B------:R-:W1:Y:S01]  /*9400*/  SHFL.IDX PT, R88, R73, R41, 0x1c1f ;  /* 0x001c1f2949587589 */ /* 0x000e6200000e0000 */
[----:B------:R-:W-:Y:S01]  /*9410*/  UIMAD UR4, UR12, UR8, URZ ;  /* 0x000000080c0472a4 */ /* 0x000fe2000f8e023f */
[----:B------:R-:W-:-:S02]  /*9420*/  SEL R69, R25, R96, P0 ;  /* 0x0000006019457207 */ /* 0x000fc40000000000 */
[----:B------:R-:W-:Y:S01]  /*9430*/  SHFL.IDX PT, R93, R93, R0, 0x1c1f ;  /* 0x001c1f005d5d7589 */ /* 0x000fe200000e0000 */
[----:B------:R-:W-:-:S03]  /*9440*/  LOP3.LUT R38, R6, R7, RZ, 0x3c, !PT ;  /* 0x0000000706267212 */ /* 0x000fc600078e3cff */
[----:B------:R-:W-:Y:S01]  /*9450*/  SHFL.IDX PT, R117, R117, R0, 0x1c1f ;  /* 0x001c1f0075757589 */ /* 0x000fe200000e0000 */
[----:B------:R-:W-:-:S03]  /*9460*/  IADD3 R21, P1, R34, 0x6000, RZ ;  /* 0x0000600022157810 */ /* 0x000fc60007f3e0ff */
[----:B------:R-:W1:Y:S01]  /*9470*/  SHFL.IDX PT, R64, R64, R41, 0x1c1f ;  /* 0x001c1f2940407589 */ /* 0x000e6200000e0000 */
[----:B--2---:R-:W-:-:S03]  /*9480*/  @P3 SHF.R.U32.HI R59, RZ, R37, R36 ;  /* 0x00000025ff3b3219 */ /* 0x004fc60000011624 */
[----:B------:R-:W2:Y:S01]  /*9490*/  SHFL.IDX PT, R90, R75, R41, 0x1c1f ;  /* 0x001c1f294b5a7589 */ /* 0x000ea200000e0000 */
[----:B------:R-:W-:-:S03]  /*94a0*/  IADD3 R33, P4, R34, 0x1000, RZ ;  /* 0x0000100022217810 */ /* 0x000fc60007f9e0ff */
[----:B------:R-:W-:Y:S01]  /*94b0*/  SHFL.IDX PT, R95, R95, R0, 0x1c1f ;  /* 0x001c1f005f5f7589 */ /* 0x000fe200000e0000 */
[----:B------:R-:W-:-:S03]  /*94c0*/  LOP3.LUT R48, R13, R14, RZ, 0x3c, !PT ;  /* 0x0000000e0d307212 */ /* 0x000fc600078e3cff */
[----:B------:R-:W-:Y:S04]  /*94d0*/  SHFL.IDX PT, R119, R119, R0, 0x1c1f ;  /* 0x001c1f0077777589 */ /* 0x000fe800000e0000 */
[----:B------:R-:W2:Y:S04]  /*94e0*/  SHFL.IDX PT, R66, R66, R41, 0x1c1f ;  /* 0x001c1f2942427589 */ /* 0x000ea800000e0000 */
[----:B------:R-:W2:Y:S01]  /*94f0*/  SHFL.IDX PT, R76, R76, R41, 0x1c1f ;  /* 0x001c1f294c4c7589 */ /* 0x000ea200000e0000 */
[----:B------:R-:W-:-:S03]  /*9500*/  LOP3.LUT R20, R21, 0x380, RZ, 0xc0, !PT ;  /* 0x0000038015147812 */ /* 0x000fc600078ec0ff */
[----:B------:R-:W-:Y:S01]  /*9510*/  SHFL.IDX PT, R97, R97, R0, 0x1c1f ;  /* 0x001c1f0061617589 */ /* 0x000fe200000e0000 */
[----:B------:R-:W-:-:S03]  /*9520*/  MOV R108, R38 ;  /* 0x00000026006c7202 */ /* 0x000fc60000000f00 */
[----:B------:R-:W-:Y:S01]  /*9530*/  SHFL.IDX PT, R99, R99, R0, 0x1c1f ;  /* 0x001c1f0063637589 */ /* 0x000fe200000e0000 */
[----:B------:R-:W-:-:S03]  /*9540*/  UIADD3 UR5, UR7, UR5, URZ ;  /* 0x0000000507057290 */ /* 0x000fc6000fffe03f */
        /* <DEDUP_REMOVED lines=9> */
[----:B------:R-:W-:Y:S01]  /*95e0*/  SHFL.IDX PT, R131, R131, R0, 0x1c1f ;  /* 0x001c1f0083837589 */ /* 0x000fe200000e0000 */
[----:B------:R-:W-:-:S03]  /*95f0*/  LOP3.LUT R32, R33, 0x380, RZ, 0xc0, !PT ;  /* 0x0000038021207812 */ /* 0x000fc600078ec0ff */
[----:B------:R-:W2:Y:S01]  /*9600*/  SHFL.IDX PT, R0, R65, R41, 0x1c1f ;  /* 0x001c1f2941007589 */ /* 0x000ea200000e0000 */
[----:B---3--:R-:W-:Y:S01]  /*9610*/  SEL R36, R85, R56, P0 ;  /* 0x0000003855247207 */ /* 0x008fe20000000000 */
[----:B------:R-:W-:Y:S01]  /*9620*/  IMAD.MOV R52, RZ, RZ, -R59 ;  /* 0x000000ffff347224 */ /* 0x000fe200078e0a3b */
[----:B------:R-:W-:Y:S01]  /*9630*/  SEL R38, R56, R85, P0 ;  /* 0x0000005538267207 */ /* 0x000fe20000000000 */
[----:B------:R-:W3:Y:S01]  /*9640*/  SHFL.IDX PT, R92, R77, R41, 0x1c1f ;  /* 0x001c1f294d5c7589 */ /* 0x000ee200000e0000 */
[----:B----4-:R-:W-:Y:S01]  /*9650*/  SEL R37, R109, R78, P0 ;  /* 0x0000004e6d257207 */ /* 0x010fe20000000000 */
[----:B------:R-:W-:Y:S01]  /*9660*/  UIMAD UR7, UR42, UR9, UR4 ;  /* 0x000000092a0772a4 */ /* 0x000fe2000f8e0204 */
[----:B------:R-:W-:Y:S01]  /*9670*/  SEL R39, R78, R109, P0 ;  /* 0x0000006d4e277207 */ /* 0x000fe20000000000 */
[----:B------:R-:W-:Y:S01]  /*9680*/  BAR.SYNC.DEFER_BLOCKING 0x1, 0x100 ;  /* 0x0044000000007b1d */ /* 0x000fe20000010000 */
[----:B------:R-:W-:Y:S02]  /*9690*/  SEL R40, R87, R42, P0 ;  /* 0x0000002a57287207 */ /* 0x000fe40000000000 */
[----:B------:R-:W-:-:S02]  /*96a0*/  MOV R112, R50 ;  /* 0x0000003200707202 */ /* 0x000fc40000000f00 */
[----:B------:R-:W-:Y:S01]  /*96b0*/  MOV R102, R48 ;  /* 0x0000003000667202 */ /* 0x000fe20000000f00 */
[----:B------:R-:W-:Y:S01]  /*96c0*/  UMOV UR4, UR6 ;  /* 0x0000000600047c82 */ /* 0x000fe20008000000 */
[----:B------:R-:W-:Y:S01]  /*96d0*/  SEL R42, R42, R87, P0 ;  /* 0x000000572a2a7207 */ /* 0x000fe20000000000 */
[----:B------:R-:W4:Y:S01]  /*96e0*/  SHFL.IDX PT, R58, R67, R41, 0x1c1f ;  /* 0x001c1f29433a7589 */ /* 0x000f2200000e0000 */
[----:B------:R-:W-:-:S03]  /*96f0*/  SEL R43, R74, R111, P0 ;  /* 0x0000006f4a2b7207 */ /* 0x000fc60000000000 */
[----:B------:R-:W-:Y:S01]  /*9700*/  SHFL.IDX PT, R68, R68, R41, 0x1c1f ;  /* 0x001c1f2944447589 */ /* 0x000fe200000e0000 */
[----:B------:R-:W-:-:S03]  /*9710*/  SEL R48, R89, R62, P0 ;  /* 0x0000003e59307207 */ /* 0x000fc60000000000 */
[----:B------:R-:W-:Y:S01]  /*9720*/  SHFL.IDX PT, R70, R70, R41, 0x1c1f ;  /* 0x001c1f2946467589 */ /* 0x000fe200000e0000 */
[----:B------:R-:W-:-:S03]  /*9730*/  SEL R50, R62, R89, P0 ;  /* 0x000000593e327207 */ /* 0x000fc60000000000 */
[----:B------:R-:W-:Y:S01]  /*9740*/  SHFL.IDX PT, R84, R69, R41, 0x1c1f ;  /* 0x001c1f2945547589 */ /* 0x000fe200000e0000 */
[----:B------:R-:W-:-:S03]  /*9750*/  SEL R49, R113, R72, P0 ;  /* 0x0000004871317207 */ /* 0x000fc60000000000 */
[----:B------:R-:W-:Y:S01]  /*9760*/  SHFL.IDX PT, R86, R71, R41, 0x1c1f ;  /* 0x001c1f2947567589 */ /* 0x000fe200000e0000 */
[----:B------:R-:W-:-:S03]  /*9770*/  SEL R51, R72, R113, P0 ;  /* 0x0000007148337207 */ /* 0x000fc60000000000 */
[----:B------:R-:W4:Y:S01]  /*9780*/  SHFL.IDX PT, R94, R79, R41, 0x1c1f ;  /* 0x001c1f294f5e7589 */ /* 0x000f2200000e0000 */
[----:B------:R-:W-:-:S03]  /*9790*/  SHF.R.U64 R20, R20, 0x3, RZ ;  /* 0x0000000314147819 */ /* 0x000fc600000012ff */
[----:B------:R-:W4:Y:S01]  /*97a0*/  SHFL.IDX PT, R80, R80, R41, 0x1c1f ;  /* 0x001c1f2950507589 */ /* 0x000f2200000e0000 */
[----:B------:R-:W-:-:S03]  /*97b0*/  UIMAD.WIDE.U32 UR4, UR42, UR8, UR4 ;  /* 0x000000082a0472a5 */ /* 0x000fc6000f8e0004 */
[----:B------:R-:W4:Y:S04]  /*97c0*/  SHFL.IDX PT, R96, R81, R41, 0x1c1f ;  /* 0x001c1f2951607589 */ /* 0x000f2800000e0000 */
[----:B------:R-:W4:Y:S04]  /*97d0*/  SHFL.IDX PT, R98, R82, R41, 0x1c1f ;  /* 0x001c1f2952627589 */ /* 0x000f2800000e0000 */
[----:B------:R1:W4:Y:S01]  /*97e0*/  SHFL.IDX PT, R100, R83, R41, 0x1c1f ;  /* 0x001c1f2953647589 */ /* 0x00032200000e0000 */
[----:B------:R-:W-:Y:S01]  /*97f0*/  SHF.R.U64 R32, R32, 0x3, RZ ;  /* 0x0000000320207819 */ /* 0x000fe200000012ff */
[----:B0-----:R-:W-:-:S02]  /*9800*/  IMAD R63, R5, R52, R53 ;  /* 0x00000034053f7224 */ /* 0x001fc400078e0235 */
[----:B------:R-:W-:Y:S01]  /*9810*/  STSM.16.M88.4 [R114], R36 ;  /* 0x0000002472007844 */ /* 0x000fe20000000200 */
[----:B------:R-:W-:Y:S01]  /*9820*/  IADD3 R27, P2, R34, 0x5000, RZ ;  /* 0x00005000221b7810 */ /* 0x000fe20007f5e0ff */
[----:B------:R-:W-:Y:S01]  /*9830*/  ULDC.64 UR8, c[0x0][0xae8] ;  /* 0x0002ba0000087ab9 */ /* 0x000fe20000000a00 */
[----:B-1----:R-:W-:Y:S02]  /*9840*/  SEL R41, R111, R74, P0 ;  /* 0x0000004a6f297207 */ /* 0x002fe40000000000 */
[----:B------:R-:W-:Y:S01]  /*9850*/  LOP3.LUT R20, R20, R21, RZ, 0x3c, !PT ;  /* 0x0000001514147212 */ /* 0x000fe200078e3cff */
[--C-:B------:R-:W-:Y:S02]  /*9860*/  IMAD.X R21, RZ, RZ, R35.reuse, P1 ;  /* 0x000000ffff157224 */ /* 0x100fe400008e0623 */
[----:B------:R-:W-:Y:S01]  /*9870*/  STSM.16.M88.4 [R112], R40 ;  /* 0x0000002870007844 */ /* 0x000fe20000000200 */
[----:B------:R-:W-:Y:S01]  /*9880*/  LOP3.LUT R32, R32, R33, RZ, 0x3c, !PT ;  /* 0x0000002120207212 */ /* 0x000fe200078e3cff */
[----:B------:R-:W-:-:S02]  /*9890*/  IMAD.X R33, RZ, RZ, R35, P4 ;  /* 0x000000ffff217224 */ /* 0x000fc400020e0623 */
[----:B------:R0:W-:Y:S01]  /*98a0*/  STSM.16.M88.4 [R110], R48 ;  /* 0x000000306e007844 */ /* 0x0001e20000000200 */
[----:B------:R-:W-:Y:S02]  /*98b0*/  IADD3 R56, P1, R59, UR4, RZ ;  /* 0x000000043b387c10 */ /* 0x000fe4000ff3e0ff */
[C---:B------:R-:W-:Y:S02]  /*98c0*/  IADD3 R29, P6, R34.reuse, 0x3000, RZ ;  /* 0x00003000221d7810 */ /* 0x040fe40007fde0ff */
[C---:B------:R-:W-:Y:S02]  /*98d0*/  IADD3 R25, P5, R34.reuse, 0x4000, RZ ;  /* 0x0000400022197810 */ /* 0x040fe40007fbe0ff */
[----:B------:R-:W-:Y:S02]  /*98e0*/  IADD3 R15, P4, R34, 0x7000, RZ ;  /* 0x00007000220f7810 */ /* 0x000fe40007f9e0ff */
[----:B------:R-:W-:Y:S01]  /*98f0*/  LOP3.LUT R26, R27, 0x380, RZ, 0xc0, !PT ;  /* 0x000003801b1a7812 */ /* 0x000fe200078ec0ff */
[----:B0-----:R-:W-:Y:S01]  /*9900*/  IMAD.U32 R50, RZ, RZ, UR7 ;  /* 0x00000007ff327e24 */ /* 0x001fe2000f8e00ff */
[----:B------:R-:W-:Y:S01]  /*9910*/  SHF.R.S32.HI R49, RZ, 0x1f, R59 ;  /* 0x0000001fff317819 */ /* 0x000fe2000001143b */
[----:B------:R-:W-:Y:S01]  /*9920*/  ULDC.64 UR6, c[0x0][0xb88] ;  /* 0x0002e20000067ab9 */ /* 0x000fe20000000a00 */
[----:B------:R-:W-:-:S02]  /*9930*/  SHF.R.S32.HI R48, RZ, 0x1f, R63 ;  /* 0x0000001fff307819 */ /* 0x000fc4000001143f */
[----:B------:R-:W-:Y:S01]  /*9940*/  IADD3.X R57, R49, UR5, R50, P1, !PT ;  /* 0x0000000531397c10 */ /* 0x000fe20008ffe432 */
[----:B------:R-:W-:Y:S01]  /*9950*/  ULDC.64 UR4, c[0x0][0xb50] ;  /* 0x0002d40000047ab9 */ /* 0x000fe20000000a00 */
[----:B------:R-:W-:Y:S01]  /*9960*/  LOP3.LUT R28, R29, 0x380, RZ, 0xc0, !PT ;  /* 0x000003801d1c7812 */ /* 0x000fe200078ec0ff */
[----:B------:R-:W-:Y:S01]  /*9970*/  IMAD R48, R48, UR6, RZ ;  /* 0x0000000630307c24 */ /* 0x000fe2000f8e02ff */
[----:B------:R-:W-:Y:S02]  /*9980*/  LOP3.LUT R24, R25, 0x380, RZ, 0xc0, !PT ;  /* 0x0000038019187812 */ /* 0x000fe400078ec0ff */
[----:B------:R-:W-:Y:S02]  /*9990*/  LOP3.LUT R14, R15, 0x380, RZ, 0xc0, !PT ;  /* 0x000003800f0e7812 */ /* 0x000fe400078ec0ff */
[----:B------:R-:W-:Y:S02]  /*99a0*/  SHF.R.U64 R26, R26, 0x3, RZ ;  /* 0x000000031a1a7819 */ /* 0x000fe400000012ff */
[----:B------:R-:W-:-:S02]  /*99b0*/  SEL R52, R91, R54, P0 ;  /* 0x000000365b347207 */ /* 0x000fc40000000000 */
[----:B------:R-:W-:Y:S02]  /*99c0*/  SEL R54, R54, R91, P0 ;  /* 0x0000005b36367207 */ /* 0x000fe40000000000 */
[----:B------:R-:W-:Y:S02]  /*99d0*/  SEL R53, R115, R88, P0 ;  /* 0x0000005873357207 */ /* 0x000fe40000000000 */
[----:B------:R-:W-:Y:S01]  /*99e0*/  SEL R55, R88, R115, P0 ;  /* 0x0000007358377207 */ /* 0x000fe20000000000 */
[C---:B------:R-:W-:Y:S01]  /*99f0*/  IMAD R59, R63.reuse, UR7, R48 ;  /* 0x000000073f3b7c24 */ /* 0x040fe2000f8e0230 */
[----:B------:R-:W-:Y:S01]  /*9a00*/  LOP3.LUT R7, R34, 0x380, RZ, 0xc0, !PT ;  /* 0x0000038022077812 */ /* 0x000fe200078ec0ff */
[----:B------:R-:W-:Y:S01]  /*9a10*/  IMAD.WIDE.U32 R56, R63, UR6, R56 ;  /* 0x000000063f387c25 */ /* 0x000fe2000f8e0038 */
[----:B------:R-:W-:Y:S01]  /*9a20*/  SEL R36, R93, R64, P0 ;  /* 0x000000405d247207 */ /* 0x000fe20000000000 */
[----:B------:R-:W-:Y:S01]  /*9a30*/  ULDC UR6, c[0x0][0xa88] ;  /* 0x0002a20000067ab9 */ /* 0x000fe20000000800 */
[----:B------:R-:W-:-:S02]  /*9a40*/  SEL R38, R64, R93, P0 ;  /* 0x0000005d40267207 */ /* 0x000fc40000000000 */
[----:B--2---:R-:W-:Y:S02]  /*9a50*/  SEL R37, R117, R90, P0 ;  /* 0x0000005a75257207 */ /* 0x004fe40000000000 */
[----:B------:R-:W-:Y:S01]  /*9a60*/  SEL R39, R90, R117, P0 ;  /* 0x000000755a277207 */ /* 0x000fe20000000000 */
[----:B------:R-:W-:Y:S01]  /*9a70*/  IMAD R63, R44, 0x80, R221 ;  /* 0x000000802c3f7824 */ /* 0x000fe200078e02dd */
[----:B------:R-:W-:Y:S02]  /*9a80*/  SHF.R.U64 R28, R28, 0x3, RZ ;  /* 0x000000031c1c7819 */ /* 0x000fe400000012ff */
[----:B------:R-:W-:Y:S02]  /*9a90*/  SHF.R.U64 R24, R24, 0x3, RZ ;  /* 0x0000000318187819 */ /* 0x000fe400000012ff */
[----:B------:R-:W-:Y:S02]  /*9aa0*/  SHF.R.U64 R14, R14, 0x3, RZ ;  /* 0x000000030e0e7819 */ /* 0x000fe400000012ff */
[----:B------:R-:W-:-:S02]  /*9ab0*/  SEL R40, R95, R66, P0 ;  /* 0x000000425f287207 */ /* 0x000fc40000000000 */
[----:B------:R-:W-:Y:S02]  /*9ac0*/  SEL R42, R66, R95, P0 ;  /* 0x0000005f422a7207 */ /* 0x000fe40000000000 */
[----:B------:R-:W-:Y:S02]  /*9ad0*/  SEL R41, R119, R76, P0 ;  /* 0x0000004c77297207 */ /* 0x000fe40000000000 */
[----:B------:R-:W-:Y:S02]  /*9ae0*/  SEL R43, R76, R119, P0 ;  /* 0x000000774c2b7207 */ /* 0x000fe40000000000 */
[----:B------:R-:W-:Y:S01]  /*9af0*/  LOP3.LUT R26, R26, R27, RZ, 0x3c, !PT ;  /* 0x0000001b1a1a7212 */ /* 0x000fe200078e3cff */
[----:B------:R-:W-:Y:S01]  /*9b00*/  IMAD.X R27, RZ, RZ, R35, P2 ;  /* 0x000000ffff1b7224 */ /* 0x000fe200010e0623 */
[----:B------:R-:W-:Y:S01]  /*9b10*/  IADD3 R133, P2, R34, 0xb000, RZ ;  /* 0x0000b00022857810 */ /* 0x000fe20007f5e0ff */
[----:B------:R-:W-:Y:S01]  /*9b20*/  STSM.16.M88.4 [R108], R52 ;  /* 0x000000346c007844 */ /* 0x000fe20000000200 */
[----:B------:R-:W-:-:S02]  /*9b30*/  SHF.R.U64 R7, R7, 0x3, RZ ;  /* 0x0000000307077819 */ /* 0x000fc400000012ff */
[----:B------:R-:W-:Y:S01]  /*9b40*/  SEL R48, R97, R0, P0 ;  /* 0x0000000061307207 */ /* 0x000fe20000000000 */
[----:B------:R0:W-:Y:S01]  /*9b50*/  STSM.16.M88.4 [R106], R36 ;  /* 0x000000246a007844 */ /* 0x0001e20000000200 */
[----:B------:R-:W-:Y:S01]  /*9b60*/  SEL R50, R0, R97, P0 ;  /* 0x0000006100327207 */ /* 0x000fe20000000000 */
[----:B------:R-:W-:Y:S01]  /*9b70*/  IMAD R0, R5, UR6, RZ ;  /* 0x0000000605007c24 */ /* 0x000fe2000f8e02ff */
[----:B------:R-:W-:Y:S01]  /*9b80*/  LOP3.LUT R28, R28, R29, RZ, 0x3c, !PT ;  /* 0x0000001d1c1c7212 */ /* 0x000fe200078e3cff */
[--C-:B------:R-:W-:Y:S01]  /*9b90*/  IMAD.X R29, RZ, RZ, R35.reuse, P6 ;  /* 0x000000ffff1d7224 */ /* 0x100fe200030e0623 */
[----:B------:R-:W-:Y:S01]  /*9ba0*/  LOP3.LUT R24, R24, R25, RZ, 0x3c, !PT ;  /* 0x0000001918187212 */ /* 0x000fe200078e3cff */
[--C-:B------:R-:W-:Y:S01]  /*9bb0*/  IMAD.X R25, RZ, RZ, R35.reuse, P5 ;  /* 0x000000ffff197224 */ /* 0x100fe200028e0623 */
[----:B------:R-:W-:Y:S01]  /*9bc0*/  LOP3.LUT R14, R14, R15, RZ, 0x3c, !PT ;  /* 0x0000000f0e0e7212 */ /* 0x000fe200078e3cff */
[----:B------:R-:W-:Y:S01]  /*9bd0*/  IMAD.X R15, RZ, RZ, R35, P4 ;  /* 0x000000ffff0f7224 */ /* 0x000fe200020e0623 */
[----:B------:R1:W-:Y:S01]  /*9be0*/  STSM.16.M88.4 [R104], R40 ;  /* 0x0000002868007844 */ /* 0x0003e20000000200 */
[----:B---3--:R-:W-:-:S02]  /*9bf0*/  SEL R49, R121, R92, P0 ;  /* 0x0000005c79317207 */ /* 0x008fc40000000000 */
[----:B------:R-:W-:Y:S02]  /*9c00*/  SEL R51, R92, R121, P0 ;  /* 0x000000795c337207 */ /* 0x000fe40000000000 */
[----:B------:R-:W-:Y:S01]  /*9c10*/  LOP3.LUT P1, RZ, R22, 0x3, RZ, 0xc0, !PT ;  /* 0x0000000316ff7812 */ /* 0x000fe2000782c0ff */
[----:B0-----:R-:W-:Y:S01]  /*9c20*/  VIADD R37, R63, 0x8 ;  /* 0x000000083f257836 */ /* 0x001fe20000000000 */
[C---:B------:R-:W-:Y:S01]  /*9c30*/  IADD3 R11, P6, R34.reuse, 0x9000, RZ ;  /* 0x00009000220b7810 */ /* 0x040fe20007fde0ff */
[----:B------:R-:W-:Y:S01]  /*9c40*/  IMAD.IADD R39, R57, 0x1, R59 ;  /* 0x0000000139277824 */ /* 0x000fe200078e023b */
[----:B------:R-:W-:Y:S02]  /*9c50*/  IADD3 R13, P5, R34, 0xa000, RZ ;  /* 0x0000a000220d7810 */ /* 0x000fe40007fbe0ff */
[----:B------:R-:W-:Y:S01]  /*9c60*/  LOP3.LUT R34, R7, R34, RZ, 0x3c, !PT ;  /* 0x0000002207227212 */ /* 0x000fe200078e3cff */
[----:B------:R-:W-:Y:S01]  /*9c70*/  IMAD.X R7, RZ, RZ, R35, P2 ;  /* 0x000000ffff077224 */ /* 0x000fe200010e0623 */
[----:B-1----:R-:W-:Y:S01]  /*9c80*/  LEA R40, P4, R56, UR4, 0x2 ;  /* 0x0000000438287c11 */ /* 0x002fe2000f8810ff */
[----:B------:R0:W-:Y:S01]  /*9c90*/  STSM.16.M88.4 [R102], R48 ;  /* 0x0000003066007844 */ /* 0x0001e20000000200 */
[----:B------:R-:W-:-:S02]  /*9ca0*/  ISETP.GE.OR P2, PT, R63, R0, P1 ;  /* 0x000000003f00720c */ /* 0x000fc40000f46670 */
[----:B------:R-:W-:Y:S02]  /*9cb0*/  ISETP.GE.OR P1, PT, R37, R0, P1 ;  /* 0x000000002500720c */ /* 0x000fe40000f26670 */
[----:B------:R-:W-:Y:S02]  /*9cc0*/  LEA.HI.X R56, R56, UR5, R39, 0x2, P4 ;  /* 0x0000000538387c11 */ /* 0x000fe4000a0f1427 */
[----:B----4-:R-:W-:Y:S02]  /*9cd0*/  SEL R36, R99, R58, P0 ;  /* 0x0000003a63247207 */ /* 0x010fe40000000000 */
[----:B------:R-:W-:Y:S02]  /*9ce0*/  SEL R38, R58, R99, P0 ;  /* 0x000000633a267207 */ /* 0x000fe40000000000 */
[----:B------:R-:W-:Y:S02]  /*9cf0*/  SEL R37, R123, R94, P0 ;  /* 0x0000005e7b257207 */ /* 0x000fe40000000000 */
[----:B------:R-:W-:-:S02]  /*9d00*/  SEL R39, R94, R123, P0 ;  /* 0x0000007b5e277207 */ /* 0x000fc40000000000 */
[----:B0-----:R-:W-:Y:S02]  /*9d10*/  SEL R48, R101, R68, P0 ;  /* 0x0000004465307207 */ /* 0x001fe40000000000 */
        /* <DEDUP_REMOVED lines=8> */
[----:B------:R-:W-:Y:S02]  /*9da0*/  SEL R71, R96, R127, P0 ;  /* 0x0000007f60477207 */ /* 0x000fe40000000000 */
[----:B------:R-:W-:Y:S02]  /*9db0*/  SEL R80, R105, R84, P0 ;  /* 0x0000005469507207 */ /* 0x000fe40000000000 */
        /* <DEDUP_REMOVED lines=14> */
[----:B------:R-:W1:Y:S04]  /*9ea0*/  SHFL.IDX PT, R73, R56, 0x1, 0x1c1f ;  /* 0x003c1f0038497f89 */ /* 0x000e6800000e0000 */
[----:B0-----:R0:W-:Y:S04]  /*9eb0*/  @!P2 ST.E desc[UR50][R62.64], R4 ;  /* 0x000000043e00a985 */ /* 0x0011e8000c101932 */
[----:B-1----:R1:W-:Y:S01]  /*9ec0*/  @!P1 ST.E desc[UR50][R72.64], R3 ;  /* 0x0000000348009985 */ /* 0x0023e2000c101932 */
[----:B0-----:R-:W0:Y:S03]  /*9ed0*/  @P3 LDC R4, c[0x0][0xbec] ;  /* 0x0002fb00ff043b82 */ /* 0x001e260000000800 */
[----:B------:R2:W5:Y:S01]  /*9ee0*/  LD.E.128 R52, desc[UR50][R30.64] ;  /* 0x000000321e347980 */ /* 0x000562000c101d00 */
[----:B------:R-:W-:-:S03]  /*9ef0*/  UIMAD UR6, UR10, UR8, URZ ;  /* 0x000000080a0672a4 */ /* 0x000fc6000f8e023f */
[----:B------:R3:W5:Y:S01]  /*9f00*/  LD.E.128 R84, desc[UR50][R8.64] ;  /* 0x0000003208547980 */ /* 0x000762000c101d00 */
[----:B-1----:R-:W-:Y:S01]  /*9f10*/  IMAD R3, R18, 0x20, R19 ;  /* 0x0000002012037824 */ /* 0x002fe200078e0213 */
[----:B------:R-:W-:Y:S01]  /*9f20*/  UIMAD.WIDE.U32 UR4, UR11, UR8, URZ ;  /* 0x000000080b0472a5 */ /* 0x000fe2000f8e003f */
[----:B------:R-:W-:Y:S01]  /*9f30*/  LOP3.LUT R6, R133, 0x380, RZ, 0xc0, !PT ;  /* 0x0000038085067812 */ /* 0x000fe200078ec0ff */
[----:B--2---:R-:W1:Y:S01]  /*9f40*/  @P3 LDC R31, c[0x0][0xbf0] ;  /* 0x0002fc00ff1f3b82 */ /* 0x004e620000000800 */
[----:B------:R-:W-:Y:S01]  /*9f50*/  UIMAD UR6, UR11, UR9, UR6 ;  /* 0x000000090b0672a4 */ /* 0x000fe2000f8e0206 */
[----:B------:R-:W-:Y:S01]  /*9f60*/  LOP3.LUT R10, R11, 0x380, RZ, 0xc0, !PT ;  /* 0x000003800b0a7812 */ /* 0x000fe200078ec0ff */
[----:B------:R-:W5:Y:S01]  /*9f70*/  LD.E.128 R64, desc[UR50][R34.64] ;  /* 0x0000003222407980 */ /* 0x000f62000c101d00 */
[----:B---3--:R-:W-:Y:S01]  /*9f80*/  IMAD R9, R44, 0x80, R3 ;  /* 0x000000802c097824 */ /* 0x008fe200078e0203 */
[----:B------:R-:W-:Y:S01]  /*9f90*/  ULDC.64 UR8, c[0x0][0xaf0] ;  /* 0x0002bc0000087ab9 */ /* 0x000fe20000000a00 */
[----:B------:R-:W-:Y:S01]  /*9fa0*/  UIADD3 UR5, UR5, UR6, URZ ;  /* 0x0000000605057290 */ /* 0x000fe2000fffe03f */
[----:B------:R-:W-:Y:S01]  /*9fb0*/  LOP3.LUT R12, R13, 0x380, RZ, 0xc0, !PT ;  /* 0x000003800d0c7812 */ /* 0x000fe200078ec0ff */
[----:B------:R-:W-:Y:S01]  /*9fc0*/  UIMAD UR7, UR12, UR8, URZ ;  /* 0x000000080c0772a4 */ /* 0x000fe2000f8e023f */
[----:B------:R-:W-:Y:S01]  /*9fd0*/  SHF.R.U64 R6, R6, 0x3, RZ ;  /* 0x0000000306067819 */ /* 0x000fe200000012ff */
[----:B------:R-:W5:Y:S01]  /*9fe0*/  LD.E.128 R56, desc[UR50][R32.64] ;  /* 0x0000003220387980 */ /* 0x000f62000c101d00 */
[----:B0-----:R-:W-:Y:S01]  /*9ff0*/  @P3 IMAD.HI.U32 R4, R9, R4, RZ ;  /* 0x0000000409043227 */ /* 0x001fe200078e00ff */
[----:B------:R-:W-:-:S02]  /*a000*/  UIMAD UR7, UR42, UR9, UR7 ;  /* 0x000000092a0772a4 */ /* 0x000fc4000f8e0207 */
[----:B------:R-:W5:Y:S01]  /*a010*/  LD.E.128 R36, desc[UR50][R28.64] ;  /* 0x000000321c247980 */ /* 0x000f62000c101d00 */
[----:B------:R-:W-:Y:S01]  /*a020*/  UIMAD.WIDE.U32 UR42, UR42, UR8, UR4 ;  /* 0x000000082a2a72a5 */ /* 0x000fe2000f8e0004 */
[----:B------:R-:W-:Y:S01]  /*a030*/  IMAD.MOV.U32 R3, RZ, RZ, R9 ;  /* 0x000000ffff037224 */ /* 0x000fe200078e0009 */
[----:B------:R-:W-:Y:S01]  /*a040*/  SHF.R.U64 R10, R10, 0x3, RZ ;  /* 0x000000030a0a7819 */ /* 0x000fe200000012ff */
[----:B------:R-:W5:Y:S01]  /*a050*/  LD.E.128 R76, desc[UR50][R24.64] ;  /* 0x00000032184c7980 */ /* 0x000f62000c101d00 */
[----:B------:R-:W-:-:S03]  /*a060*/  SHF.R.U64 R12, R12, 0x3, RZ ;  /* 0x000000030c0c7819 */ /* 0x000fc600000012ff */
[----:B------:R-:W5:Y:S01]  /*a070*/  LD.E.128 R68, desc[UR50][R26.64] ;  /* 0x000000321a447980 */ /* 0x000f62000c101d00 */
[----:B-1----:R-:W-:Y:S01]  /*a080*/  @P3 SHF.R.U32.HI R3, RZ, R31, R4 ;  /* 0x0000001fff033219 */ /* 0x002fe20000011604 */
[----:B------:R-:W-:Y:S01]  /*a090*/  UIADD3 UR4, UR43, UR7, URZ ;  /* 0x000000072b047290 */ /* 0x000fe2000fffe03f */
[----:B------:R-:W-:Y:S01]  /*a0a0*/  LOP3.LUT R6, R6, R133, RZ, 0x3c, !PT ;  /* 0x0000008506067212 */ /* 0x000fe200078e3cff */
[----:B------:R-:W5:Y:S01]  /*a0b0*/  LD.E.128 R48, desc[UR50][R20.64] ;  /* 0x0000003214307980 */ /* 0x000f62000c101d00 */
[--C-:B------:R-:W-:Y:S01]  /*a0c0*/  SHF.R.S32.HI R4, RZ, 0x1f, R3.reuse ;  /* 0x0000001fff047819 */ /* 0x100fe20000011403 */
[----:B------:R-:W-:Y:S01]  /*a0d0*/  IMAD.MOV R8, RZ, RZ, -R3 ;  /* 0x000000ffff087224 */ /* 0x000fe200078e0a03 */
[----:B------:R-:W-:Y:S01]  /*a0e0*/  LOP3.LUT R10, R10, R11, RZ, 0x3c, !PT ;  /* 0x0000000b0a0a7212 */ /* 0x000fe200078e3cff */
[--C-:B------:R-:W-:Y:S01]  /*a0f0*/  IMAD.X R11, RZ, RZ, R35.reuse, P6 ;  /* 0x000000ffff0b7224 */ /* 0x100fe200030e0623 */
[----:B------:R-:W-:Y:S01]  /*a100*/  LOP3.LUT R12, R12, R13, RZ, 0x3c, !PT ;  /* 0x0000000d0c0c7212 */ /* 0x000fe200078e3cff */
[----:B------:R-:W-:Y:S01]  /*a110*/  ULDC.64 UR6, c[0x0][0xae0] ;  /* 0x0002b80000067ab9 */ /* 0x000fe20000000a00 */
[----:B------:R-:W-:Y:S01]  /*a120*/  IMAD.X R13, RZ, RZ, R35, P5 ;  /* 0x000000ffff0d7224 */ /* 0x000fe200028e0623 */
[----:B------:R0:W5:Y:S01]  /*a130*/  LD.E.128 R60, desc[UR50][R6.64] ;  /* 0x00000032063c7980 */ /* 0x000162000c101d00 */
[----:B------:R-:W-:-:S02]  /*a140*/  IMAD R4, R4, UR6, RZ ;  /* 0x0000000604047c24 */ /* 0x000fc4000f8e02ff */
[----:B------:R-:W-:Y:S01]  /*a150*/  IMAD R9, R5, R8, R9 ;  /* 0x0000000805097224 */ /* 0x000fe200078e0209 */
[----:B------:R1:W5:Y:S04]  /*a160*/  LD.E.128 R80, desc[UR50][R10.64] ;  /* 0x000000320a507980 */ /* 0x000368000c101d00 */
[----:B------:R2:W5:Y:S01]  /*a170*/  LD.E.128 R40, desc[UR50][R14.64] ;  /* 0x000000320e287980 */ /* 0x000562000c101d00 */
[----:B0-----:R-:W-:Y:S02]  /*a180*/  IMAD.U32 R7, RZ, RZ, UR43 ;  /* 0x0000002bff077e24 */ /* 0x001fe4000f8e00ff */
[----:B------:R-:W-:Y:S01]  /*a190*/  IMAD.U32 R6, RZ, RZ, UR42 ;  /* 0x0000002aff067e24 */ /* 0x000fe2000f8e00ff */
[----:B------:R0:W5:Y:S01]  /*a1a0*/  LD.E.128 R72, desc[UR50][R12.64] ;  /* 0x000000320c487980 */ /* 0x000162000c101d00 */
[----:B------:R-:W-:-:S02]  /*a1b0*/  IMAD.U32 R7, RZ, RZ, UR4 ;  /* 0x00000004ff077e24 */ /* 0x000fc4000f8e00ff */
[C---:B-1----:R-:W-:Y:S01]  /*a1c0*/  IMAD R11, R3.reuse, UR7, R4 ;  /* 0x00000007030b7c24 */ /* 0x042fe2000f8e0204 */
[----:B------:R-:W-:Y:S01]  /*a1d0*/  @!PT LDS RZ, [RZ] ;  /* 0x00000000fffff984 */ /* 0x000fe20000000800 */
[----:B------:R-:W-:Y:S01]  /*a1e0*/  @!PT LDS RZ, [RZ] ;  /* 0x00000000fffff984 */ /* 0x000fe20000000800 */
[----:B------:R-:W-:Y:S01]  /*a1f0*/  @!PT LDS RZ, [RZ] ;  /* 0x00000000fffff984 */ /* 0x000fe20000000800 */
[----:B------:R-:W-:Y:S01]  /*a200*/  @!PT LDS RZ, [RZ] ;  /* 0x00000000fffff984 */ /* 0x000fe20000000800 */
[----:B------:R1:W-:Y:S06]  /*a210*/  MEMBAR.ALL.CTA ;  /* 0x0000000000007992 */ /* 0x0003ec0000008000 */
[----:B-1----:R-:W1:Y:S01]  /*a220*/  FENCE.VIEW.ASYNC.S ;  /* 0x00000000000073c6 */ /* 0x002e620000000000 */
[----:B------:R-:W-:Y:S01]  /*a230*/  IMAD.WIDE.U32 R4, R3, UR6, R6 ;  /* 0x0000000603047c25 */ /* 0x000fe2000f8e0006 */
[----:B------:R-:W-:Y:S01]  /*a240*/  SHF.R.S32.HI R3, RZ, 0x1f, R9 ;  /* 0x0000001fff037819 */ /* 0x000fe20000011409 */
[----:B------:R-:W-:-:S02]  /*a250*/  ULDC.64 UR6, c[0x0][0xad8] ;  /* 0x0002b60000067ab9 */ /* 0x000fc40000000a00 */
[----:B------:R-:W-:Y:S02]  /*a260*/  IMAD.IADD R5, R5, 0x1, R11 ;  /* 0x0000000105057824 */ /* 0x000fe400078e020b */
[----:B------:R-:W-:Y:S02]  /*a270*/  IMAD R6, R3, UR6, RZ ;  /* 0x0000000603067c24 */ /* 0x000fe4000f8e02ff */
[----:B--2---:R-:W-:Y:S01]  /*a280*/  IMAD R15, R44, 0x80, R19 ;  /* 0x000000802c0f7824 */ /* 0x004fe200078e0213 */
[----:B------:R-:W-:Y:S01]  /*a290*/  UIADD3 UR39, UR39, 0x33420, URZ ;  /* 0x0003342027277890 */ /* 0x000fe2000fffe03f */
[C---:B------:R-:W-:Y:S02]  /*a2a0*/  IMAD R7, R9.reuse, UR7, R6 ;  /* 0x0000000709077c24 */ /* 0x040fe4000f8e0206 */
[----:B------:R-:W-:Y:S01]  /*a2b0*/  IMAD.WIDE.U32 R4, R9, UR6, R4 ;  /* 0x0000000609047c25 */ /* 0x000fe2000f8e0004 */
[----:B------:R-:W-:Y:S01]  /*a2c0*/  UIADD3 UR44, UR44, 0x1, URZ ;  /* 0x000000012c2c7890 */ /* 0x000fe2000fffe03f */
[----:B------:R-:W-:Y:S01]  /*a2d0*/  ISETP.GE.AND P2, PT, R15, R0, PT ;  /* 0x000000000f00720c */ /* 0x000fe20003f46270 */
[----:B------:R-:W-:Y:S01]  /*a2e0*/  ULDC.64 UR6, c[0x0][0xa80] ;  /* 0x0002a00000067ab9 */ /* 0x000fe20000000a00 */
[----:B------:R-:W-:Y:S01]  /*a2f0*/  IMAD.IADD R5, R5, 0x1, R7 ;  /* 0x0000000105057824 */ /* 0x000fe200078e0207 */
[----:B------:R-:W-:Y:S01]  /*a300*/  UPRMT UR39, URZ, 0x654, UR39 ;  /* 0x000006543f277896 */ /* 0x000fe20008000027 */
[----:B0-----:R-:W-:Y:S01]  /*a310*/  LEA R12, P3, R4, UR6, 0x1 ;  /* 0x00000006040c7c11 */ /* 0x001fe2000f8608ff */
[----:B------:R-:W-:Y:S01]  /*a320*/  VIADD R3, R15, 0x20 ;  /* 0x000000200f037836 */ /* 0x000fe20000000000 */
[----:B------:R-:W-:-:S02]  /*a330*/  UISETP.NE.AND UP0, UPT, UR44, 0x2, UPT ;  /* 0x000000022c00788c */ /* 0x000fc4000bf05270 */
[----:B------:R-:W-:Y:S02]  /*a340*/  LEA.HI.X R13, R4, UR7, R5, 0x1, P3 ;  /* 0x00000007040d7c11 */ /* 0x000fe400098f0c05 */
        /* <DEDUP_REMOVED lines=16> */
[----:B------:R-:W-:-:S09]  /*a450*/  ISETP.GE.AND P2, PT, R2, UR4, PT ;  /* 0x0000000402007c0c */ /* 0x000fd2000bf46270 */
[CC--:B-1----:R-:W-:Y:S02]  /*a460*/  @!P3 LEA R8, P5, R17.reuse, R6.reuse, 0x1 ;  /* 0x000000061108b211 */ /* 0x0c2fe400078a08ff */
[----:B------:R-:W-:Y:S02]  /*a470*/  @!P4 LEA R10, P6, R16, R6, 0x1 ;  /* 0x00000006100ac211 */ /* 0x000fe400078c08ff */
[----:B--2---:R-:W-:Y:S01]  /*a480*/  @!P2 IMAD.WIDE R4, R2, 0x2, R6 ;  /* 0x000000020204a825 */ /* 0x004fe200078e0206 */
[-C--:B------:R-:W-:Y:S02]  /*a490*/  @!P3 LEA.HI.X R9, R17, R7.reuse, R226, 0x1, P5 ;  /* 0x000000071109b211 */ /* 0x080fe400028f0ce2 */
[----:B------:R-:W-:Y:S02]  /*a4a0*/  @!P4 LEA.HI.X R11, R16, R7, R225, 0x1, P6 ;  /* 0x00000007100bc211 */ /* 0x000fe400030f0ce1 */
[----:B-----5:R3:W-:Y:S04]  /*a4b0*/  @!P2 ST.E.128 desc[UR50][R4.64], R64 ;  /* 0x000000400400a985 */ /* 0x0207e8000c101d32 */
[----:B------:R3:W-:Y:S04]  /*a4c0*/  @!P3 ST.E.128 desc[UR50][R8.64], R76 ;  /* 0x0000004c0800b985 */ /* 0x0007e8000c101d32 */
[----:B------:R3:W-:Y:S02]  /*a4d0*/  @!P4 ST.E.128 desc[UR50][R10.64], R84 ;  /* 0x000000540a00c985 */ /* 0x0007e4000c101d32 */
.L_x_3662:
[----:B------:R-:W-:Y:S05]  /*a4e0*/  BSYNC B0 ;  /* 0x0000000000007941 */ /* 0x000fea0003800000 */
.L_x_3661:
[----:B--2---:R2:W4:Y:S01]  /*a4f0*/  SHFL.IDX PT, R7, R13, 0x1, 0x181f ;  /* 0x00381f000d077f89 */ /* 0x00452200000e0000 */
[----:B------:R-:W-:Y:S03]  /*a500*/  BSSY B0, `(.L_x_3663) ;  /* 0x000000f000007945 */ /* 0x000fe60003800000 */
[----:B-1----:R2:W1:Y:S01]  /*a510*/  SHFL.IDX PT, R6, R12, 0x1, 0x181f ;  /* 0x00381f000c067f89 */ /* 0x00246200000e0000 */
[----:B------:R-:W-:Y:S05]  /*a520*/  @P0 BRA `(.L_x_3664) ;  /* 0x0000000000300947 */ /* 0x000fea0003800000 */
[----:B------:R-:W-:Y:S02]  /*a530*/  ULDC UR4, c[0x0][0xac8] ;  /* 0x0002b20000047ab9 */ /* 0x000fe40000000800 */
[----:B------:R-:W-:Y:S02]  /*a540*/  ISETP.GE.AND P4, PT, R17, UR4, PT ;  /* 0x0000000411007c0c */ /* 0x000fe4000bf86270 */
[----:B------:R-:W-:Y:S02]  /*a550*/  ISETP.GE.AND P5, PT, R16, UR4, PT ;  /* 0x0000000410007c0c */ /* 0x000fe4000bfa6270 */
[----:B------:R-:W-:-:S09]  /*a560*/  ISETP.GE.AND P3, PT, R2, UR4, PT ;  /* 0x0000000402007c0c */ /* 0x000fd2000bf66270 */
[CC--:B-1-3--:R-:W-:Y:S02]  /*a570*/  @!P4 LEA R8, P0, R17.reuse, R6.reuse, 0x1 ;  /* 0x000000061108c211 */ /* 0x0cafe400078008ff */
[----:B------:R-:W-:Y:S02]  /*a580*/  @!P5 LEA R10, P2, R16, R6, 0x1 ;  /* 0x00000006100ad211 */ /* 0x000fe400078408ff */
[----:B----4-:R-:W-:Y:S01]  /*a590*/  @!P3 IMAD.WIDE R4, R2, 0x2, R6 ;  /* 0x000000020204b825 */ /* 0x010fe200078e0206 */
[-C--:B------:R-:W-:Y:S02]  /*a5a0*/  @!P4 LEA.HI.X R9, R17, R7.reuse, R226, 0x1, P0 ;  /* 0x000000071109c211 */ /* 0x080fe400000f0ce2 */
[----:B------:R-:W-:Y:S02]  /*a5b0*/  @!P5 LEA.HI.X R11, R16, R7, R225, 0x1, P2 ;  /* 0x00000007100bd211 */ /* 0x000fe400010f0ce1 */
[----:B-----5:R1:W-:Y:S04]  /*a5c0*/  @!P3 ST.E.128 desc[UR50][R4.64], R56 ;  /* 0x000000380400b985 */ /* 0x0203e8000c101d32 */
[----:B------:R1:W-:Y:S04]  /*a5d0*/  @!P4 ST.E.128 desc[UR50][R8.64], R68 ;  /* 0x000000440800c985 */ /* 0x0003e8000c101d32 */
[----:B------:R1:W-:Y:S02]  /*a5e0*/  @!P5 ST.E.128 desc[UR50][R10.64], R80 ;  /* 0x000000500a00d985 */ /* 0x0003e4000c101d32 */
.L_x_3664:
[----:B------:R-:W-:Y:S05]  /*a5f0*/  BSYNC B0 ;  /* 0x0000000000007941 */ /* 0x000fea0003800000 */
.L_x_3663:
[----:B----4-:R4:W0:Y:S01]  /*a600*/  SHFL.IDX PT, R7, R13, 0x2, 0x181f ;  /* 0x00581f000d077f89 */ /* 0x01082200000e0000 */
        /* <DEDUP_REMOVED lines=9> */
[----:B0-----:R-:W-:Y:S01]  /*a6a0*/  @!P2 IMAD.WIDE R4, R2, 0x2, R6 ;  /* 0x000000020204a825 */ /* 0x001fe200078e0206 */
[-C--:B------:R-:W-:Y:S02]  /*a6b0*/  @!P3 LEA.HI.X R9, R17, R7.reuse, R226, 0x1, P0 ;  /* 0x000000071109b211 */ /* 0x080fe400000f0ce2 */
[----:B------:R-:W-:Y:S02]  /*a6c0*/  @!P4 LEA.HI.X R11, R16, R7, R225, 0x1, P1 ;  /* 0x00000007100bc211 */ /* 0x000fe400008f0ce1 */
[----:B-----5:R0:W-:Y:S04]  /*a6d0*/  @!P2 ST.E.128 desc[UR50][R4.64], R52 ;  /* 0x000000340400a985 */ /* 0x0201e8000c101d32 */
[----:B------:R0:W-:Y:S04]  /*a6e0*/  @!P3 ST.E.128 desc[UR50][R8.64], R48 ;  /* 0x000000300800b985 */ /* 0x0001e8000c101d32 */
[----:B------:R0:W-:Y:S02]  /*a6f0*/  @!P4 ST.E.128 desc[UR50][R10.64], R72 ;  /* 0x000000480a00c985 */ /* 0x0001e4000c101d32 */
.L_x_3666:
[----:B------:R-:W-:Y:S05]  /*a700*/  BSYNC B0 ;  /* 0x0000000000007941 */ /* 0x000fea0003800000 */
.L_x_3665:
[----:B------:R-:W-:Y:S01]  /*a710*/  VIADD R3, R15, 0x60 ;  /* 0x000000600f037836 */ /* 0x000fe20000000000 */
[----:B0-----:R0:W0:Y:S01]  /*a720*/  SHFL.IDX PT, R7, R13, 0x3, 0x181f ;  /* 0x00781f000d077f89 */ /* 0x00102200000e0000 */
[----:B------:R-:W-:Y:S01]  /*a730*/  UIADD3 UR46, UR46, 0x1, URZ ;  /* 0x000000012e2e7890 */ /* 0x000fe2000fffe03f */
[----:B------:R-:W-:Y:S02]  /*a740*/  BSSY B0, `(.L_x_3667) ;  /* 0x0000010000007945 */ /* 0x000fe40003800000 */
[----:B------:R-:W-:Y:S01]  /*a750*/  ISETP.GE.AND P0, PT, R3, R0, PT ;  /* 0x000000000300720c */ /* 0x000fe20003f06270 */
[----:B-1----:R1:W0:-:S12]  /*a760*/  SHFL.IDX PT, R6, R12, 0x3, 0x181f ;  /* 0x00781f000c067f89 */ /* 0x00221800000e0000 */
[----:B-1----:R-:W-:Y:S05]  /*a770*/  @P0 BRA `(.L_x_3668) ;  /* 0x0000000000300947 */ /* 0x002fea0003800000 */
[----:B------:R-:W-:Y:S02]  /*a780*/  ULDC UR4, c[0x0][0xac8] ;  /* 0x0002b20000047ab9 */ /* 0x000fe40000000800 */
[----:B------:R-:W-:Y:S02]  /*a790*/  ISETP.GE.AND P3, PT, R17, UR4, PT ;  /* 0x0000000411007c0c */ /* 0x000fe4000bf66270 */
[----:B------:R-:W-:Y:S02]  /*a7a0*/  ISETP.GE.AND P4, PT, R16, UR4, PT ;  /* 0x0000000410007c0c */ /* 0x000fe4000bf86270 */
[----:B------:R-:W-:-:S09]  /*a7b0*/  ISETP.GE.AND P2, PT, R2, UR4, PT ;  /* 0x0000000402007c0c */ /* 0x000fd2000bf46270 */
[CC--:B0--3--:R-:W-:Y:S02]  /*a7c0*/  @!P3 LEA R8, P0, R17.reuse, R6.reuse, 0x1 ;  /* 0x000000061108b211 */ /* 0x0c9fe400078008ff */
[----:B------:R-:W-:Y:S02]  /*a7d0*/  @!P4 LEA R10, P1, R16, R6, 0x1 ;  /* 0x00000006100ac211 */ /* 0x000fe400078208ff */
[----:B------:R-:W-:Y:S01]  /*a7e0*/  @!P2 IMAD.WIDE R4, R2, 0x2, R6 ;  /* 0x000000020204a825 */ /* 0x000fe200078e0206 */
[-C--:B------:R-:W-:Y:S02]  /*a7f0*/  @!P3 LEA.HI.X R9, R17, R7.reuse, R226, 0x1, P0 ;  /* 0x000000071109b211 */ /* 0x080fe400000f0ce2 */
[----:B------:R-:W-:Y:S02]  /*a800*/  @!P4 LEA.HI.X R11, R16, R7, R225, 0x1, P1 ;  /* 0x00000007100bc211 */ /* 0x000fe400008f0ce1 */
[----:B-----5:R1:W-:Y:S04]  /*a810*/  @!P2 ST.E.128 desc[UR50][R4.64], R36 ;  /* 0x000000240400a985 */ /* 0x0203e8000c101d32 */
[----:B------:R1:W-:Y:S04]  /*a820*/  @!P3 ST.E.128 desc[UR50][R8.64], R40 ;  /* 0x000000280800b985 */ /* 0x0003e8000c101d32 */
[----:B------:R1:W-:Y:S02]  /*a830*/  @!P4 ST.E.128 desc[UR50][R10.64], R60 ;  /* 0x0000003c0a00c985 */ /* 0x0003e4000c101d32 */
.L_x_3668:
[----:B------:R-:W-:Y:S05]  /*a840*/  BSYNC B0 ;  /* 0x0000000000007941 */ /* 0x000fea0003800000 */
.L_x_3667:
[----:B------:R-:W2:Y:S02]  /*a850*/  LDC R0, c[0x0][0xc34] ;  /* 0x00030d00ff007b82 */ /* 0x000ea40000000800 */
[----:B--2---:R-:W-:-:S13]  /*a860*/  ISETP.LE.AND P0, PT, R0, UR41, PT ;  /* 0x0000002900007c0c */ /* 0x004fda000bf03270 */
[----:B------:R-:W-:Y:S05]  /*a870*/  @!P0 BRA `(.L_x_3669) ;  /* 0xffffff6400208947 */ /* 0x000fea000383ffff */
[----:B------:R-:W-:Y:S05]  /*a880*/  EXIT ;  /* 0x000000000000794d */ /* 0x000fea0003800000 */
.L_x_3635:
        /* <DEDUP_REMOVED lines=9> */
[----:B------:R-:W0:Y:S01]  /*a920*/  S2R R6, SR_TID.X ;  /* 0x0000000000067919 */ /* 0x000e220000002100 */
[----:B------:R-:W-:Y:S01]  /*a930*/  ULDC.64 UR4, c[0x0][0x418] ;  /* 0x0001060000047ab9 */ /* 0x000fe20000000a00 */
[----:B------:R-:W-:Y:S01]  /*a940*/  ULDC.64 UR8, c[0x0][0x2f0] ;  /* 0x0000bc0000087ab9 */ /* 0x000fe20000000a00 */
[----:B------:R-:W-:Y:S01]  /*a950*/  UISETP.NE.U32.AND UP0, UPT, UR4, URZ, UPT ;  /* 0x0000003f0400728c */ /* 0x000fe2000bf05070 */
[----:B------:R-:W-:Y:S01]  /*a960*/  LOP3.LUT R18, R18, 0xfeffffff, RZ, 0xc0, !PT ;  /* 0xfeffffff12127812 */ /* 0x000fe200078ec0ff */
[----:B------:R-:W-:Y:S01]  /*a970*/  UMOV UR41, 0x400 ;  /* 0x0000040000297882 */ /* 0x000fe20000000000 */
[----:B------:R-:W-:Y:S01]  /*a980*/  ULDC UR4, c[0x0][0x424] ;  /* 0x0001090000047ab9 */ /* 0x000fe20000000800 */
[----:B------:R-:W-:Y:S01]  /*a990*/  UISETP.NE.AND.EX UP0, UPT, UR5, URZ, UPT, UP0 ;  /* 0x0000003f0500728c */ /* 0x000fe2000bf05300 */
[----:B------:R-:W-:Y:S01]  /*a9a0*/  IMAD.MOV.U32 R33, RZ, RZ, 0x1 ;  /* 0x00000001ff217424 */ /* 0x000fe200078e00ff */
[----:B------:R-:W-:Y:S01]  /*a9b0*/  ULEA UR41, UR45, UR41, 0x18 ;  /* 0x000000292d297291 */ /* 0x000fe2000f8ec03f */
[----:B------:R-:W-:Y:S01]  /*a9c0*/  IMAD.MOV.U32 R30, RZ, RZ, RZ ;  /* 0x000000ffff1e7224 */ /* 0x000fe200078e00ff */
[----:B------:R-:W-:Y:S01]  /*a9d0*/  USEL UR4, UR4, 0x1, UP0 ;  /* 0x0000000104047887 */ /* 0x000fe20008000000 */
[----:B------:R-:W-:Y:S01]  /*a9e0*/  UMOV UR6, 0xa0 ;  /* 0x000000a000067882 */ /* 0x000fe20000000000 */
[----:B------:R-:W-:-:S02]  /*a9f0*/  ULDC UR40, c[0x0][0x448] ;  /* 0x0001120000287ab9 */ /* 0x000fc40000000800 */
[----:B------:R-:W-:Y:S01]  /*aa00*/  UIMAD UR39, UR4, UR8, URZ ;  /* 0x00000008042772a4 */ /* 0x000fe2000f8e023f */
[----:B------:R-:W-:Y:S02]  /*aa10*/  ULDC UR7, c[0x0][0x288] ;  /* 0x0000a20000077ab9 */ /* 0x000fe40000000800 */
[----:B------:R-:W-:Y:S01]  /*aa20*/  ULDC UR8, c[0x0][0x2b8] ;  /* 0x0000ae0000087ab9 */ /* 0x000fe20000000800 */
[----:B------:R-:W-:Y:S02]  /*aa30*/  UIADD3 UR4, UR39, 0x9f, URZ ;  /* 0x0000009f27047890 */ /* 0x000fe4000fffe03f */
[----:B------:R-:W-:Y:S02]  /*aa40*/  ULOP3.LUT UR46, UR36, 0x2, URZ, 0xfc, !UPT ;  /* 0x00000002242e7892 */ /* 0x000fe4000f8efc3f */
[----:B------:R-:W-:Y:S02]  /*aa50*/  UIMAD.WIDE UR4, UR4, 0x66666667, URZ ;  /* 0x66666667040478a5 */ /* 0x000fe4000f8e023f */
[----:B------:R-:W-:-:S02]  /*aa60*/  ULOP3.LUT UR47, UR36, 0x1, URZ, 0xfc, !UPT ;  /* 0x00000001242f7892 */ /* 0x000fc4000f8efc3f */
[----:B------:R-:W-:Y:S01]  /*aa70*/  USHF.R.U32.HI UR4, URZ, 0x1f, UR5 ;  /* 0x0000001f3f047899 */ /* 0x000fe20008011605 */
[----:B------:R-:W-:Y:S01]  /*aa80*/  ULDC UR48, c[0x0][0xc] ;  /* 0x0000030000307ab9 */ /* 0x000fe20000000800 */
[----:B------:R-:W-:Y:S02]  /*aa90*/  UMOV UR37, URZ ;  /* 0x0000003f00257c82 */ /* 0x000fe40008000000 */
[----:B------:R-:W-:Y:S01]  /*aaa0*/  ULEA.HI.SX32 UR42, UR5, UR4, 0x1a ;  /* 0x00000004052a7291 */ /* 0x000fe2000f8fd23f */
[C---:B0-----:R-:W-:Y:S01]  /*aab0*/  IMAD.SHL.U32 R36, R6.reuse, 0x10, RZ ;  /* 0x0000001006247824 */ /* 0x041fe200078e00ff */
[----:B------:R-:W-:Y:S01]  /*aac0*/  SHF.R.U32.HI R0, RZ, 0x1, R6 ;  /* 0x00000001ff007819 */ /* 0x000fe20000011606 */
[C---:B------:R-:W-:Y:S01]  /*aad0*/  IMAD.SHL.U32 R5, R6.reuse, 0x2, RZ ;  /* 0x0000000206057824 */ /* 0x040fe200078e00ff */
[----:B------:R-:W-:Y:S01]  /*aae0*/  UIADD3 UR4, UR42, -0x1, URZ ;  /* 0xffffffff2a047890 */ /* 0x000fe2000fffe03f */
[----:B------:R-:W-:Y:S01]  /*aaf0*/  IMAD.SHL.U32 R2, R6, 0x20, RZ ;  /* 0x0000002006027824 */ /* 0x000fe200078e00ff */
[----:B------:R-:W-:Y:S01]  /*ab00*/  LOP3.LUT R4, R36, 0x1b0, RZ, 0xc0, !PT ;  /* 0x000001b024047812 */ /* 0x000fe200078ec0ff */
[----:B------:R-:W-:Y:S01]  /*ab10*/  IMAD.SHL.U32 R16, R6, 0x40, RZ ;  /* 0x0000004006107824 */ /* 0x000fe200078e00ff */
[----:B------:R-:W-:-:S02]  /*ab20*/  UIMAD UR5, UR4, -0xa0, UR39 ;  /* 0xffffff60040578a4 */ /* 0x000fc4000f8e0227 */
[----:B------:R-:W-:Y:S01]  /*ab30*/  LOP3.LUT R7, R4, 0x30, R5, 0x78, !PT ;  /* 0x0000003004077812 */ /* 0x000fe200078e7805 */
[----:B------:R-:W-:Y:S01]  /*ab40*/  IMAD.SHL.U32 R5, R6, 0x4, RZ ;  /* 0x0000000406057824 */ /* 0x000fe200078e00ff */
[----:B------:R-:W-:Y:S01]  /*ab50*/  LOP3.LUT R4, R2, 0x80, RZ, 0xc0, !PT ;  /* 0x0000008002047812 */ /* 0x000fe200078ec0ff */
[----:B------:R-:W-:Y:S01]  /*ab60*/  UIMAD UR4, UR42, UR6, -0xa0 ;  /* 0xffffff602a0474a4 */ /* 0x000fe2000f8e0206 */
[----:B------:R-:W-:Y:S01]  /*ab70*/  LOP3.LUT R3, R16, 0x180, RZ, 0xc0, !PT ;  /* 0x0000018010037812 */ /* 0x000fe200078ec0ff */
[----:B------:R-:W-:Y:S01]  /*ab80*/  UIMAD UR40, UR40, UR7, URZ ;  /* 0x00000007282872a4 */ /* 0x000fe2000f8e023f */
[----:B------:R-:W-:Y:S01]  /*ab90*/  LOP3.LUT R4, R4, 0x10, R6, 0xf8, !PT ;  /* 0x0000001004047812 */ /* 0x000fe200078ef806 */
[----:B------:R-:W-:Y:S01]  /*aba0*/  UIADD3 UR42, UR42, -0x2, URZ ;  /* 0xfffffffe2a2a7890 */ /* 0x000fe2000fffe03f */
[----:B------:R-:W-:Y:S01]  /*abb0*/  LOP3.LUT R0, R3, 0x30, R0, 0xf8, !PT ;  /* 0x0000003003007812 */ /* 0x000fe200078ef800 */
[----:B------:R-:W-:Y:S01]  /*abc0*/  IMAD.SHL.U32 R3, R6, 0x8, RZ ;  /* 0x0000000806037824 */ /* 0x000fe200078e00ff */
[----:B------:R-:W-:-:S02]  /*abd0*/  LOP3.LUT R4, R4, 0x10, R5, 0x78, !PT ;  /* 0x0000001004047812 */ /* 0x000fc400078e7805 */
[----:B------:R-:W-:Y:S02]  /*abe0*/  LOP3.LUT R5, R36, 0x600, RZ, 0xc0, !PT ;  /* 0x0000060024057812 */ /* 0x000fe400078ec0ff */
[----:B------:R-:W-:Y:S02]  /*abf0*/  LOP3.LUT R3, R0, 0x30, R3, 0x78, !PT ;  /* 0x0000003000037812 */ /* 0x000fe400078e7803 */
[----:B------:R-:W-:Y:S02]  /*ac00*/  LOP3.LUT R5, R5, 0x60, R2, 0xf8, !PT ;  /* 0x0000006005057812 */ /* 0x000fe400078ef802 */
[----:B------:R-:W-:Y:S02]  /*ac10*/  SHF.R.U32.HI R0, RZ, 0x2, R6 ;  /* 0x00000002ff007819 */ /* 0x000fe40000011606 */
[----:B------:R-:W-:Y:S02]  /*ac20*/  LOP3.LUT R5, R5, 0x100, R2, 0xf8, !PT ;  /* 0x0000010005057812 */ /* 0x000fe400078ef802 */
[----:B------:R-:W-:-:S02]  /*ac30*/  LOP3.LUT R16, R3, 0x640, R16, 0xf8, !PT ;  /* 0x0000064003107812 */ /* 0x000fc400078ef810 */
[----:B------:R-:W-:Y:S02]  /*ac40*/  LOP3.LUT R17, R5, R4, RZ, 0xfc, !PT ;  /* 0x0000000405117212 */ /* 0x000fe400078efcff */
[----:B------:R-:W-:Y:S02]  /*ac50*/  LOP3.LUT R3, R0, 0x1f, RZ, 0xc0, !PT ;  /* 0x0000001f00037812 */ /* 0x000fe400078ec0ff */
[----:B------:R-:W-:Y:S02]  /*ac60*/  LOP3.LUT R4, R7, 0x640, R36, 0xf8, !PT ;  /* 0x0000064007047812 */ /* 0x000fe400078ef824 */
[----:B------:R-:W-:Y:S02]  /*ac70*/  LOP3.LUT R36, R36, 0x30, RZ, 0xc0, !PT ;  /* 0x0000003024247812 */ /* 0x000fe400078ec0ff */
[----:B------:R-:W-:Y:S01]  /*ac80*/  LOP3.LUT R5, R3, 0x60, R2, 0xf8, !PT ;  /* 0x0000006003057812 */ /* 0x000fe200078ef802 */
[----:B------:R0:W-:Y:S01]  /*ac90*/  STL [R1+0x8], R4 ;  /* 0x0000080401007387 */ /* 0x0001e20000100800 */
[----:B------:R-:W-:-:S02]  /*aca0*/  ISETP.GE.AND P1, PT, R36, UR9, PT ;  /* 0x0000000924007c0c */ /* 0x000fc4000bf26270 */
[----:B------:R-:W-:Y:S02]  /*acb0*/  IADD3 R3, -R3, UR5, RZ ;  /* 0x0000000503037c10 */ /* 0x000fe4000fffe1ff */
[----:B------:R-:W-:Y:S02]  /*acc0*/  LOP3.LUT R0, R36, 0x40, RZ, 0xfc, !PT ;  /* 0x0000004024007812 */ /* 0x000fe400078efcff */
[C---:B------:R-:W-:Y:S02]  /*acd0*/  ISETP.LT.OR P4, PT, R3.reuse, 0x1, P1 ;  /* 0x000000010300780c */ /* 0x040fe40000f81670 */
[C---:B------:R-:W-:Y:S01]  /*ace0*/  ISETP.LT.OR P3, PT, R3.reuse, 0x21, P1 ;  /* 0x000000210300780c */ /* 0x040fe20000f61670 */
[----:B0-----:R-:W-:Y:S01]  /*acf0*/  VIADD R4, R4, UR41 ;  /* 0x0000002904047c36 */ /* 0x001fe20008000000 */
[----:B------:R-:W-:Y:S02]  /*ad00*/  ISETP.LT.OR P2, PT, R3, 0x41, P1 ;  /* 0x000000410300780c */ /* 0x000fe40000f41670 */
[----:B------:R-:W-:-:S02]  /*ad10*/  ISETP.GE.AND P0, PT, R0, UR9, PT ;  /* 0x0000000900007c0c */ /* 0x000fc4000bf06270 */
[----:B------:R-:W-:Y:S01]  /*ad20*/  LOP3.LUT R2, R36, 0x80, RZ, 0xfc, !PT ;  /* 0x0000008024027812 */ /* 0x000fe200078efcff */
[----:B------:R0:W-:Y:S01]  /*ad30*/  STL [R1+0x18], R4 ;  /* 0x0000180401007387 */ /* 0x0001e20000100800 */
[C---:B------:R-:W-:Y:S01]  /*ad40*/  LOP3.LUT R37, R5.reuse, 0x80, RZ, 0xfc, !PT ;  /* 0x0000008005257812 */ /* 0x040fe200078efcff */
[----:B------:R-:W-:Y:S02]  /*ad50*/  VIADD R5, R5, UR4 ;  /* 0x0000000405057c36 */ /* 0x000fe40008000000 */
[----:B------:R-:W-:Y:S01]  /*ad60*/  @P4 LOP3.LUT R18, R18, 0x1000000, RZ, 0xfc, !PT ;  /* 0x0100000012124812 */ /* 0x000fe200078efcff */
[----:B------:R1:W-:Y:S01]  /*ad70*/  STL [R1+0xc], R3 ;  /* 0x00000c0301007387 */ /* 0x0003e20000100800 */
[----:B------:R-:W-:Y:S02]  /*ad80*/  ISETP.LT.OR P4, PT, R3, 0x61, P1 ;  /* 0x000000610300780c */ /* 0x000fe40000f81670 */
[----:B------:R-:W-:Y:S01]  /*ad90*/  LOP3.LUT R18, R18, 0xffdfffff, RZ, 0xc0, !PT ;  /* 0xffdfffff12127812 */ /* 0x000fe200078ec0ff */
[----:B------:R1:W-:Y:S01]  /*ada0*/  STL [R1+0x10], R5 ;  /* 0x0000100501007387 */ /* 0x0003e20000100800 */
[----:B0-----:R-:W-:-:S02]  /*adb0*/  VIADD R4, R37, UR4 ;  /* 0x0000000425047c36 */ /* 0x001fc40008000000 */
[----:B------:R-:W-:Y:S02]  /*adc0*/  @P3 LOP3.LUT R18, R18, 0x200000, RZ, 0xfc, !PT ;  /* 0x0020000012123812 */ /* 0x000fe400078efcff */
[C---:B------:R-:W-:Y:S01]  /*add0*/  ISETP.LT.OR P3, PT, R3.reuse, 0x81, P1 ;  /* 0x000000810300780c */ /* 0x040fe20000f61670 */
[----:B------:R1:W-:Y:S01]  /*ade0*/  STL [R1+0x14], R4 ;  /* 0x0000140401007387 */ /* 0x0003e20000100800 */
[----:B------:R-:W-:Y:S02]  /*adf0*/  LOP3.LUT R18, R18, 0xfffbffff, RZ, 0xc0, !PT ;  /* 0xfffbffff12127812 */ /* 0x000fe400078ec0ff */
[C---:B------:R-:W-:Y:S02]  /*ae00*/  ISETP.LT.OR P1, PT, R3.reuse, 0x21, P0 ;  /* 0x000000210300780c */ /* 0x040fe40000721670 */
[----:B------:R-:W-:Y:S02]  /*ae10*/  @P2 LOP3.LUT R18, R18, 0x40000, RZ, 0xfc, !PT ;  /* 0x0004000012122812 */ /* 0x000fe400078efcff */
[----:B------:R-:W-:-:S02]  /*ae20*/  ISETP.LT.OR P2, PT, R3, 0x1, P0 ;  /* 0x000000010300780c */ /* 0x000fc40000741670 */
[----:B------:R-:W-:-:S04]  /*ae30*/  LOP3.LUT R18, R18, 0xffff7fff, RZ, 0xc0, !PT ;  /* 0xffff7fff12127812 */ /* 0x000fc800078ec0ff */
[----:B------:R-:W-:-:S04]  /*ae40*/  @P4 LOP3.LUT R18, R18, 0x8000, RZ, 0xfc, !PT ;  /* 0x0000800012124812 */ /* 0x000fc800078efcff */
        /* <DEDUP_REMOVED lines=8> */
[C---:B------:R-:W-:Y:S02]  /*aed0*/  ISETP.LT.OR P1, PT, R3.reuse, 0x81, P0 ;  /* 0x000000810300780c */ /* 0x040fe40000721670 */
[----:B------:R-:W-:Y:S02]  /*aee0*/  LOP3.LUT R18, R18, 0xfffdffff, RZ, 0xc0, !PT ;  /* 0xfffdffff12127812 */ /* 0x000fe400078ec0ff */
[----:B------:R-:W-:Y:S02]  /*aef0*/  ISETP.GE.AND P0, PT, R2, UR9, PT ;  /* 0x0000000902007c0c */ /* 0x000fe4000bf06270 */
[----:B------:R-:W-:Y:S02]  /*af00*/  @P3 LOP3.LUT R18, R18, 0x20000, RZ, 0xfc, !PT ;  /* 0x0002000012123812 */ /* 0x000fe400078efcff */
[----:B------:R-:W-:-:S02]  /*af10*/  ISETP.LT.OR P3, PT, R3, 0x41, P0 ;  /* 0x000000410300780c */ /* 0x000fc40000761670 */
        /* <DEDUP_REMOVED lines=14> */
[----:B------:R-:W-:Y:S02]  /*b000*/  @P3 LOP3.LUT R18, R18, 0x10000, RZ, 0xfc, !PT ;  /* 0x0001000012123812 */ /* 0x000fe400078efcff */
[----:B------:R-:W-:-:S02]  /*b010*/  ISETP.LT.U32.AND P0, PT, R37, 0xa0, !P0 ;  /* 0x000000a02500780c */ /* 0x000fc40004701070 */
[----:B------:R-:W-:-:S04]  /*b020*/  LOP3.LUT R18, R18, 0xffffdfff, RZ, 0xc0, !PT ;  /* 0xffffdfff12127812 */ /* 0x000fc800078ec0ff */
[----:B------:R-:W-:Y:S02]  /*b030*/  @P2 LOP3.LUT R18, R18, 0x2000, RZ, 0xfc, !PT ;  /* 0x0000200012122812 */ /* 0x000fe400078efcff */
[----:B------:R-:W-:Y:S02]  /*b040*/  ISETP.GE.AND P2, PT, R0, UR9, PT ;  /* 0x0000000900007c0c */ /* 0x000fe4000bf46270 */
        /* <DEDUP_REMOVED lines=35> */
[----:B-1----:R-:W-:-:S07]  /*b280*/  @P0 LOP3.LUT R18, R18, 0x1000, RZ, 0xfc, !PT ;  /* 0x0000100012120812 */ /* 0x002fce00078efcff */
.L_x_3722:
[----:B------:R-:W-:Y:S01]  /*b290*/  ULDC UR4, c[0x0][0xc38] ;  /* 0x00030e0000047ab9 */ /* 0x000fe20000000800 */
[----:B------:R-:W-:Y:S01]  /*b2a0*/  ULDC.64 UR8, c[0x0][0xa28] ;  /* 0x00028a0000087ab9 */ /* 0x000fe20000000a00 */
[----:B------:R-:W-:Y:S01]  /*b2b0*/  UISETP.NE.AND UP0, UPT, UR4, 0x1, UPT ;  /* 0x000000010400788c */ /* 0x000fe2000bf05270 */
[----:B------:R0:W-:Y:S01]  /*b2c0*/  STL [R1+0x4], RZ ;  /* 0x000004ff01007387 */ /* 0x0001e20000100800 */
[----:B------:R-:W-:Y:S01]  /*b2d0*/  ISETP.NE.U32.AND P0, PT, RZ, UR8, PT ;  /* 0x00000008ff007c0c */ /* 0x000fe2000bf05070 */
[----:B------:R-:W-:Y:S01]  /*b2e0*/  ULDC UR4, c[0x0][0xc44] ;  /* 0x0003110000047ab9 */ /* 0x000fe20000000800 */
[----:B------:R-:W-:Y:S01]  /*b2f0*/  UMOV UR43, UR38 ;  /* 0x00000026002b7c82 */ /* 0x000fe20008000000 */
[----:B------:R-:W-:Y:S01]  /*b300*/  UISETP.NE.AND UP1, UPT, UR4, 0x1, UPT ;  /* 0x000000010400788c */ /* 0x000fe2000bf25270 */
[----:B------:R-:W-:Y:S01]  /*b310*/  ISETP.NE.AND.EX P0, PT, RZ, UR9, PT, P0 ;  /* 0x00000009ff007c0c */ /* 0x000fe2000bf05300 */
[----:B------:R-:W-:-:S04]  /*b320*/  UIADD3 UR11, UR41, 0x24200, URZ ;  /* 0x00024200290b7890 */ /* 0x000fc8000fffe03f */
[----:B------:R-:W-:Y:S01]  /*b330*/  @UP0 ULDC UR4, c[0x0][0xc3c] ;  /* 0x00030f0000040ab9 */ /* 0x000fe20000000800 */
[----:B------:R-:W-:Y:S01]  /*b340*/  @UP0 ULDC UR10, c[0x0][0xc40] ;  /* 0x00031000000a0ab9 */ /* 0x000fe20000000800 */
[----:B------:R-:W-:-:S03]  /*b350*/  UIMAD.WIDE.U32 UR4, UR38, UR4, URZ ;  /* 0x00000004260472a5 */ /* 0x000fc6000f8e003f */
[----:B------:R-:W-:Y:S01]  /*b360*/  @UP1 ULDC.64 UR6, c[0x0][0xc48] ;  /* 0x0003120000061ab9 */ /* 0x000fe20000000a00 */
[----:B------:R-:W-:Y:S02]  /*b370*/  @UP0 USHF.R.U32.HI UR43, URZ, UR10, UR5 ;  /* 0x0000000a3f2b0299 */ /* 0x000fe40008011605 */
        /* <DEDUP_REMOVED lines=9> */
[----:B------:R-:W2:Y:S04]  /*b410*/  LDG.E R0, desc[UR50][R2.64] ;  /* 0x0000003202007981 */ /* 0x000ea8000c1e1900 */
[----:B--2---:R0:W-:Y:S02]  /*b420*/  STL [R1+0x4], R0 ;  /* 0x0000040001007387 */ /* 0x0041e40000100800 */
.L_x_3671:
[----:B------:R-:W-:-:S13]  /*b430*/  PLOP3.LUT P0, PT, PT, PT, UP0, 0x80, 0x0 ;  /* 0x000000000000781c */ /* 0x000fda0003f0f008 */
[----:B------:R-:W-:Y:S05]  /*b440*/  @!P0 BRA `(.L_x_3672) ;  /* 0x0000000000408947 */ /* 0x000fea0003800000 */
[----:B------:R-:W-:Y:S01]  /*b450*/  MOV R2, 0x0 ;  /* 0x0000000000027802 */ /* 0x000fe20000000f00 */
[----:B------:R-:W-:Y:S01]  /*b460*/  ULDC.64 UR4, c[0x4][0x1b0] ;  /* 0x01006c0000047ab9 */ /* 0x000fe20000000a00 */
[----:B------:R-:W-:Y:S01]  /*b470*/  ULDC.64 UR6, c[0x4][0x1b8] ;  /* 0x01006e0000067ab9 */ /* 0x000fe20000000a00 */
[----:B------:R-:W-:Y:S02]  /*b480*/  IMAD.U32 R4, RZ, RZ, UR4 ;  /* 0x00000004ff047e24 */ /* 0x000fe4000f8e00ff */
[----:B------:R-:W-:Y:S01]  /*b490*/  IMAD.U32 R5, RZ, RZ, UR5 ;  /* 0x00000005ff057e24 */ /* 0x000fe2000f8e00ff */
[----:B------:R-:W1:Y:S01]  /*b4a0*/  LDC.64 R2, c[0x4][R2] ;  /* 0x0100000002027b82 */ /* 0x000e620000000a00 */
[----:B------:R-:W-:Y:S01]  /*b4b0*/  ULDC.64 UR4, c[0x4][0xb0] ;  /* 0x01002c0000047ab9 */ /* 0x000fe20000000a00 */
        /* <DEDUP_REMOVED lines=8> */
[----:B01----:R-:W-:Y:S05]  /*b540*/  CALL.ABS.NOINC R2 ;  /* 0x0000000002007343 */ /* 0x003fea0003c00000 */
.L_x_3672:
[----:B------:R-:W-:Y:S01]  /*b550*/  UIADD3 UR4, UR41, 0xf200, URZ ;  /* 0x0000f20029047890 */ /* 0x000fe2000fffe03f */
[----:B------:R-:W-:-:S05]  /*b560*/  LOP3.LUT R18, R18, 0xfffffff7, RZ, 0xc0, !PT ;  /* 0xfffffff712127812 */ /* 0x000fca00078ec0ff */
[----:B------:R-:W-:-:S05]  /*b570*/  IMAD.U32 R22, RZ, RZ, UR4 ;  /* 0x00000004ff167e24 */ /* 0x000fca000f8e00ff */
[----:B------:R-:W-:-:S13]  /*b580*/  LOP3.LUT P0, RZ, R22, 0x1bf, RZ, 0xc0, !PT ;  /* 0x000001bf16ff7812 */ /* 0x000fda000780c0ff */
[----:B------:R-:W-:Y:S01]  /*b590*/  @P0 LOP3.LUT R18, R18, 0x8, RZ, 0xfc, !PT ;  /* 0x0000000812120812 */ /* 0x000fe200078efcff */
[----:B------:R-:W-:Y:S06]  /*b5a0*/  @!P0 BRA `(.L_x_3673) ;  /* 0x0000000000408947 */ /* 0x000fec0003800000 */
        /* <DEDUP_REMOVED lines=16> */
.L_x_3673:
[----:B------:R-:W-:-:S04]  /*b6b0*/  IMAD.U32 R29, RZ, RZ, UR41 ;  /* 0x00000029ff1d7e24 */ /* 0x000fc8000f8e00ff */
[----:B------:R-:W-:-:S05]  /*b6c0*/  VIADD R19, R29, 0x200 ;  /* 0x000002001d137836 */ /* 0x000fca0000000000 */
[----:B------:R-:W-:-:S13]  /*b6d0*/  LOP3.LUT P0, RZ, R19, 0x9f, RZ, 0xc0, !PT ;  /* 0x0000009f13ff7812 */ /* 0x000fda000780c0ff */
[----:B------:R-:W-:Y:S05]  /*b6e0*/  @!P0 BRA `(.L_x_3674) ;  /* 0x0000000000408947 */ /* 0x000fea0003800000 */
[----:B------:R-:W-:Y:S01]  /*b6f0*/  MOV R2, 0x0 ;  /* 0x0000000000027802 */ /* 0x000fe20000000f00 */
[----:B------:R-:W-:Y:S01]  /*b700*/  ULDC.64 UR6, c[0x4][0x1b0] ;  /* 0x01006c0000067ab9 */ /* 0x000fe20000000a00 */
[----:B------:R-:W-:Y:S01]  /*b710*/  ULDC.64 UR8, c[0x4][0x1b8] ;  /* 0x01006e0000087ab9 */ /* 0x000fe20000000a00 */
[----:B------:R-:W-:Y:S01]  /*b720*/  ULDC.64 UR4, c[0x4][0xc0] ;  /* 0x0100300000047ab9 */ /* 0x000fe20000000a00 */
[----:B------:R-:W-:Y:S02]  /*b730*/  IMAD.U32 R4, RZ, RZ, UR6 ;  /* 0x00000006ff047e24 */ /* 0x000fe4000f8e00ff */
[----:B------:R-:W1:Y:S01]  /*b740*/  LDC.64 R2, c[0x4][R2] ;  /* 0x0100000002027b82 */ /* 0x000e620000000a00 */
        /* <DEDUP_REMOVED lines=10> */
.L_x_3674:
        /* <DEDUP_REMOVED lines=18> */
.L_x_3675:
        /* <DEDUP_REMOVED lines=8> */
[----:B------:R-:W-:Y:S02]  /*b990*/  IMAD.U32 R2, RZ, RZ, UR4 ;  /* 0x00000004ff027e24 */ /* 0x000fe4000f8e00ff */
[----:B------:R-:W-:-:S05]  /*b9a0*/  IMAD.U32 R3, RZ, RZ, UR5 ;  /* 0x00000005ff037e24 */ /* 0x000fca000f8e00ff */
[----:B------:R2:W5:Y:S01]  /*b9b0*/  @P0 LDG.E R32, desc[UR50][R2.64] ;  /* 0x0000003202200981 */ /* 0x000562000c1e1900 */
[----:B------:R-:W-:-:S03]  /*b9c0*/  UMOV UR4, 0xffffffff ;  /* 0xffffffff00047882 */ /* 0x000fc60000000000 */
[----:B------:R-:W-:Y:S05]  /*b9d0*/  BRA.DIV UR4, `(.L_x_3676) ;  /* 0x0000004a04047947 */ /* 0x000fea000b800000 */
.L_x_3739:
[----:B--2---:R-:W2:Y:S04]  /*b9e0*/  LDL R2, [R1+0x10] ;  /* 0x0000100001027983 */ /* 0x004ea80000100800 */
[----:B0-----:R-:W3:Y:S04]  /*b9f0*/  LDL R0, [R1+0x4] ;  /* 0x0000040001007983 */ /* 0x001ee80000100800 */
[----:B------:R-:W4:Y:S01]  /*ba00*/  LDL R8, [R1+0x14] ;  /* 0x0000140001087983 */ /* 0x000f220000100800 */
[----:B-1----:R-:W-:-:S13]  /*ba10*/  ISETP.NE.AND P3, PT, R20, 0x1, PT ;  /* 0x000000011400780c */ /* 0x002fda0003f65270 */
[----:B------:R-:W0:Y:S08]  /*ba20*/  @P3 LDC R3, c[0x0][0x434] ;  /* 0x00010d00ff033b82 */ /* 0x000e300000000800 */
[----:B------:R-:W1:Y:S01]  /*ba30*/  @P3 LDC R7, c[0x0][0x438] ;  /* 0x00010e00ff073b82 */ /* 0x000e620000000800 */
[----:B-----5:R-:W-:Y:S02]  /*ba40*/  SHF.R.S32.HI R13, RZ, 0x1f, R32 ;  /* 0x0000001fff0d7819 */ /* 0x020fe40000011420 */
[----:B------:R-:W-:-:S03]  /*ba50*/  LOP3.LUT P2, RZ, R18, 0x200, RZ, 0xc0, !PT ;  /* 0x0000020012ff7812 */ /* 0x000fc6000784c0ff */
[----:B------:R4:W-:Y:S01]  /*ba60*/  STL [R1], R13 ;  /* 0x0000000d01007387 */ /* 0x0009e20000100800 */
[----:B------:R-:W-:Y:S01]  /*ba70*/  LOP3.LUT R18, R18, 0xffffffef, RZ, 0xc0, !PT ;  /* 0xffffffef12127812 */ /* 0x000fe200078ec0ff */
[----:B------:R-:W-:-:S03]  /*ba80*/  IMAD R22, RZ, RZ, -UR44 ;  /* 0x8000002cff167e24 */ /* 0x000fc6000f8e02ff */
[----:B------:R-:W-:-:S04]  /*ba90*/  @P3 LOP3.LUT R18, R18, 0x10, RZ, 0xfc, !PT ;  /* 0x0000001012123812 */ /* 0x000fc800078efcff */
[----:B------:R-:W-:Y:S02]  /*baa0*/  LOP3.LUT R18, R18, 0xfffffff7, RZ, 0xc0, !PT ;  /* 0xfffffff712127812 */ /* 0x000fe400078ec0ff */
[----:B--2---:R-:W-:Y:S01]  /*bab0*/  ISETP.GE.AND P0, PT, R2, UR39, PT ;  /* 0x0000002702007c0c */ /* 0x004fe2000bf06270 */
[----:B---3--:R-:W-:-:S04]  /*bac0*/  IMAD.MOV.U32 R9, RZ, RZ, R0 ;  /* 0x000000ffff097224 */ /* 0x008fc800078e0000 */
[----:B------:R-:W-:-:S08]  /*bad0*/  IMAD.IADD R0, R2, 0x1, R9 ;  /* 0x0000000102007824 */ /* 0x000fd000078e0209 */
[----:B------:R-:W2:Y:S01]  /*bae0*/  @!P0 LDC.64 R4, c[0x0][0x428] ;  /* 0x00010a00ff048b82 */ /* 0x000ea20000000a00 */
[----:B0-----:R-:W-:-:S04]  /*baf0*/  @P3 IMAD.HI.U32 R2, R0, R3, RZ ;  /* 0x0000000300023227 */ /* 0x001fc800078e00ff */
[----:B------:R-:W-:Y:S01]  /*bb00*/  IMAD.MOV.U32 R10, RZ, RZ, R0 ;  /* 0x000000ffff0a7224 */ /* 0x000fe200078e0000 */
[----:B-1----:R-:W-:Y:S02]  /*bb10*/  @P3 SHF.R.U32.HI R10, RZ, R7, R2 ;  /* 0x00000007ff0a3219 */ /* 0x002fe40000011602 */
[----:B------:R-:W0:Y:S02]  /*bb20*/  @!P0 LDC.64 R6, c[0x0][0x418] ;  /* 0x00010600ff068b82 */ /* 0x000e240000000a00 */
[----:B------:R-:W-:Y:S01]  /*bb30*/  @!P0 SHF.R.S32.HI R3, RZ, 0x1f, R10 ;  /* 0x0000001fff038819 */ /* 0x000fe2000001140a */
[----:B--2---:R-:W-:-:S04]  /*bb40*/  @!P0 IMAD R2, R13, R4, RZ ;  /* 0x000000040d028224 */ /* 0x004fc800078e02ff */
[----:B------:R-:W-:Y:S02]  /*bb50*/  @!P0 IMAD R5, R32, R5, R2 ;  /* 0x0000000520058224 */ /* 0x000fe400078e0202 */
[----:B------:R-:W-:-:S04]  /*bb60*/  @!P0 IMAD.MOV.U32 R2, RZ, RZ, R10 ;  /* 0x000000ffff028224 */ /* 0x000fc800078e000a */
[----:B------:R-:W-:-:S04]  /*bb70*/  @!P0 IMAD.WIDE.U32 R2, R32, R4, R2 ;  /* 0x0000000420028225 */ /* 0x000fc800078e0002 */
[----:B------:R-:W-:Y:S01]  /*bb80*/  @!P0 IMAD.IADD R3, R3, 0x1, R5 ;  /* 0x0000000103038824 */ /* 0x000fe200078e0205 */
[C---:B0-----:R-:W-:Y:S01]  /*bb90*/  @!P0 LEA R6, P1, R2.reuse, R6, 0x2 ;  /* 0x0000000602068211 */ /* 0x041fe200078210ff */
[----:B------:R-:W0:Y:S03]  /*bba0*/  @P2 LDC.64 R4, c[0x0][0x428] ;  /* 0x00010a00ff042b82 */ /* 0x000e260000000a00 */
[----:B------:R-:W-:-:S05]  /*bbb0*/  @!P0 LEA.HI.X R7, R2, R7, R3, 0x2, P1 ;  /* 0x0000000702078211 */ /* 0x000fca00008f1403 */
[----:B------:R-:W1:Y:S08]  /*bbc0*/  @P3 LDC R2, c[0x0][0x434] ;  /* 0x00010d00ff023b82 */ /* 0x000e700000000800 */
[----:B------:R-:W2:Y:S01]  /*bbd0*/  @P3 LDC R3, c[0x0][0x438] ;  /* 0x00010e00ff033b82 */ /* 0x000ea20000000800 */
[----:B----4-:R-:W-:-:S07]  /*bbe0*/  IMAD.IADD R11, R8, 0x1, R9 ;  /* 0x00000001080b7824 */ /* 0x010fce00078e0209 */
[----:B------:R-:W3:Y:S01]  /*bbf0*/  @P2 LDC.64 R8, c[0x0][0x418] ;  /* 0x00010600ff082b82 */ /* 0x000ee20000000a00 */
[----:B------:R-:W-:Y:S02]  /*bc00*/  IMAD.MOV.U32 R12, RZ, RZ, R11 ;  /* 0x000000ffff0c7224 */ /* 0x000fe400078e000b */
[----:B-1----:R-:W-:-:S05]  /*bc10*/  @P3 IMAD.HI.U32 R2, R11, R2, RZ ;  /* 0x000000020b023227 */ /* 0x002fca00078e00ff */
[----:B--2---:R-:W-:Y:S01]  /*bc20*/  @P3 SHF.R.U32.HI R12, RZ, R3, R2 ;  /* 0x00000003ff0c3219 */ /* 0x004fe20000011602 */
[----:B0-----:R-:W-:Y:S02]  /*bc30*/  @P2 IMAD R2, R13, R4, RZ ;  /* 0x000000040d022224 */ /* 0x001fe400078e02ff */
[----:B------:R-:W0:Y:S01]  /*bc40*/  LDC R13, c[0x0][0xc44] ;  /* 0x00031100ff0d7b82 */ /* 0x000e220000000800 */
[----:B------:R-:W-:Y:S01]  /*bc50*/  @P2 SHF.R.S32.HI R3, RZ, 0x1f, R12 ;  /* 0x0000001fff032819 */ /* 0x000fe2000001140c */
[----:B------:R-:W-:Y:S02]  /*bc60*/  @P2 IMAD R5, R32, R5, R2 ;  /* 0x0000000520052224 */ /* 0x000fe400078e0202 */
[----:B------:R-:W-:-:S04]  /*bc70*/  @P2 IMAD.MOV.U32 R2, RZ, RZ, R12 ;  /* 0x000000ffff022224 */ /* 0x000fc800078e000c */
[----:B------:R-:W-:-:S04]  /*bc80*/  @P2 IMAD.WIDE.U32 R2, R32, R4, R2 ;  /* 0x0000000420022225 */ /* 0x000fc800078e0002 */
[----:B------:R-:W-:Y:S01]  /*bc90*/  @P2 IMAD.IADD R3, R5, 0x1, R3 ;  /* 0x0000000105032824 */ /* 0x000fe200078e0203 */
[----:B---3--:R-:W-:Y:S01]  /*bca0*/  @P2 LEA R8, P1, R2, R8, 0x2 ;  /* 0x0000000802082211 */ /* 0x008fe200078210ff */
[----:B------:R-:W-:-:S03]  /*bcb0*/  IMAD.MOV.U32 R5, RZ, RZ, RZ ;  /* 0x000000ffff057224 */ /* 0x000fc600078e00ff */
[----:B------:R-:W-:Y:S01]  /*bcc0*/  @P2 LEA.HI.X R9, R2, R9, R3, 0x2, P1 ;  /* 0x0000000902092211 */ /* 0x000fe200008f1403 */
[----:B------:R-:W-:Y:S02]  /*bcd0*/  IMAD.MOV R3, RZ, RZ, -R10 ;  /* 0x000000ffff037224 */ /* 0x000fe400078e0a0a */
[----:B------:R1:W5:Y:S02]  /*bce0*/  @!P0 LDG.E R5, desc[UR50][R6.64] ;  /* 0x0000003206058981 */ /* 0x000364000c1e1900 */
[----:B-1----:R-:W-:Y:S02]  /*bcf0*/  IMAD R7, R20, R3, R0 ;  /* 0x0000000314077224 */ /* 0x002fe400078e0200 */
[----:B------:R-:W-:-:S05]  /*bd00*/  IMAD.U32 R0, RZ, RZ, UR46 ;  /* 0x0000002eff007e24 */ /* 0x000fca000f8e00ff */
[----:B------:R-:W-:Y:S01]  /*bd10*/  ISETP.NE.AND P0, PT, R0, 0x3, PT ;  /* 0x000000030000780c */ /* 0x000fe20003f05270 */
[----:B------:R-:W-:Y:S02]  /*bd20*/  IMAD.MOV.U32 R6, RZ, RZ, RZ ;  /* 0x000000ffff067224 */ /* 0x000fe400078e00ff */
[----:B0-----:R-:W-:Y:S02]  /*bd30*/  IMAD R22, R13, R22, UR43 ;  /* 0x0000002b0d167e24 */ /* 0x001fe4000f8e0216 */
[----:B------:R-:W-:Y:S02]  /*bd40*/  IMAD.MOV R2, RZ, RZ, -R12 ;  /* 0x000000ffff027224 */ /* 0x000fe400078e0a0c */
[----:B------:R0:W5:Y:S01]  /*bd50*/  @P2 LDG.E R6, desc[UR50][R8.64] ;  /* 0x0000003208062981 */ /* 0x000162000c1e1900 */
[----:B------:R-:W-:-:S05]  /*bd60*/  SHF.R.S32.HI R34, RZ, 0x1f, R22 ;  /* 0x0000001fff227819 */ /* 0x000fca0000011416 */
[----:B------:R-:W-:Y:S01]  /*bd70*/  @P0 LOP3.LUT R18, R18, 0x8, RZ, 0xfc, !PT ;  /* 0x0000000812120812 */ /* 0x000fe200078efcff */
[----:B0-----:R-:W-:Y:S01]  /*bd80*/  IMAD R8, R20, R2, R11 ;  /* 0x0000000214087224 */ /* 0x001fe200078e020b */
[----:B------:R-:W-:Y:S06]  /*bd90*/  @!P0 BRA `(.L_x_3677) ;  /* 0x0000000000048947 */ /* 0x000fec0003800000 */
[----:B------:R-:W-:Y:S01]  /*bda0*/  BPT.TRAP 0x1 ;  /* 0x000000040000795c */ /* 0x000fe20000300000 */
.L_x_3677:
[----:B------:R-:W-:Y:S01]  /*bdb0*/  LEA R4, R30, UR41, 0x3 ;  /* 0x000000291e047c11 */ /* 0x000fe2000f8e18ff */
[----:B------:R-:W-:Y:S01]  /*bdc0*/  BSSY B0, `(.L_x_3678) ;  /* 0x0000005000007945 */ /* 0x000fe20003800000 */
[----:B------:R-:W-:Y:S02]  /*bdd0*/  SHF.L.U32 R28, R33, 0x1f, RZ ;  /* 0x0000001f211c7819 */ /* 0x000fe400000006ff */
[----:B------:R-:W-:Y:S02]  /*bde0*/  SHF.R.S32.HI R23, RZ, 0x1f, R7 ;  /* 0x0000001fff177819 */ /* 0x000fe40000011407 */
[----:B------:R-:W0:Y:S02]  /*bdf0*/  SYNCS.PHASECHK.TRANS64.TRYWAIT P0, [R4+URZ+0x33480], R28 ;  /* 0x0334801c040075a7 */ /* 0x000e24000800017f */
[----:B0-----:R-:W-:Y:S05]  /*be00*/  @!P0 BRA `(.L_x_3679) ;  /* 0x0000004400248947 */ /* 0x001fea0003800000 */
.L_x_3740:
[----:B------:R-:W-:Y:S05]  /*be10*/  BSYNC B0 ;  /* 0x0000000000007941 */ /* 0x000fea0003800000 */
.L_x_3678:
[----:B------:R-:W2:Y:S01]  /*be20*/  LDL R11, [R1+0x8] ;  /* 0x00000800010b7983 */ /* 0x000ea20000100800 */
[----:B------:R-:W-:Y:S01]  /*be30*/  ULDC.64 UR4, c[0x0][0x328] ;  /* 0x0000ca0000047ab9 */ /* 0x000fe20000000a00 */
[----:B-----5:R-:W-:Y:S01]  /*be40*/  SHF.R.S32.HI R26, RZ, 0x1f, R5 ;  /* 0x0000001fff1a7819 */ /* 0x020fe20000011405 */
[----:B------:R-:W-:Y:S01]  /*be50*/  IMAD R0, R23, UR4, RZ ;  /* 0x0000000417007c24 */ /* 0x000fe2000f8e02ff */
[----:B------:R-:W-:Y:S01]  /*be60*/  ULDC.64 UR6, c[0x0][0x338] ;  /* 0x0000ce0000067ab9 */ /* 0x000fe20000000a00 */
[C---:B------:R-:W-:Y:S01]  /*be70*/  IMAD.WIDE.U32 R2, R7.reuse, UR4, RZ ;  /* 0x0000000407027c25 */ /* 0x040fe2000f8e00ff */
[----:B------:R-:W-:Y:S01]  /*be80*/  ULDC.64 UR8, c[0x0][0x330] ;  /* 0x0000cc0000087ab9 */ /* 0x000fe20000000a00 */
[----:B------:R-:W-:Y:S01]  /*be90*/  ULDC.64 UR10, c[0x0][0x318] ;  /* 0x0000c600000a7ab9 */ /* 0x000fe20000000a00 */
[----:B------:R-:W-:Y:S01]  /*bea0*/  SHF.R.S32.HI R25, RZ, 0x1f, R8 ;  /* 0x0000001fff197819 */ /* 0x000fe20000011408 */
[----:B------:R-:W-:Y:S01]  /*beb0*/  IMAD R9, R7, UR5, R0 ;  /* 0x0000000507097c24 */ /* 0x000fe2000f8e0200 */
[----:B------:R-:W-:Y:S01]  /*bec0*/  SHF.R.S32.HI R27, RZ, 0x1f, R6 ;  /* 0x0000001fff1b7819 */ /* 0x000fe20000011406 */
[----:B------:R-:W-:-:S02]  /*bed0*/  IMAD R0, R26, UR6, RZ ;  /* 0x000000061a007c24 */ /* 0x000fc4000f8e02ff */
[----:B------:R-:W-:Y:S02]  /*bee0*/  IMAD.IADD R3, R3, 0x1, R9 ;  /* 0x0000000103037824 */ /* 0x000fe400078e0209 */
[C---:B------:R-:W-:Y:S02]  /*bef0*/  IMAD R9, R5.reuse, UR7, R0 ;  /* 0x0000000705097c24 */ /* 0x040fe4000f8e0200 */
[----:B------:R-:W-:-:S04]  /*bf00*/  IMAD.WIDE.U32 R2, R5, UR6, R2 ;  /* 0x0000000605027c25 */ /* 0x000fc8000f8e0002 */
[----:B------:R-:W-:Y:S02]  /*bf10*/  IMAD.IADD R3, R3, 0x1, R9 ;  /* 0x0000000103037824 */ /* 0x000fe400078e0209 */
[----:B------:R-:W-:Y:S02]  /*bf20*/  IMAD R9, R34, UR8, RZ ;  /* 0x0000000822097c24 */ /* 0x000fe4000f8e02ff */
[----:B------:R-:W-:-:S04]  /*bf30*/  IMAD.WIDE.U32 R2, R22, UR8, R2 ;  /* 0x0000000816027c25 */ /* 0x000fc8000f8e0002 */
[----:B------:R-:W-:Y:S01]  /*bf40*/  IMAD R20, R22, UR9, R9 ;  /* 0x0000000916147c24 */ /* 0x000fe2000f8e0209 */
[----:B------:R-:W-:-:S04]  /*bf50*/  IADD3 R10, P0, R2, UR10, RZ ;  /* 0x0000000a020a7c10 */ /* 0x000fc8000ff1e0ff */
[----:B------:R-:W-:Y:S01]  /*bf60*/  IADD3.X R9, R3, UR11, R20, P0, !PT ;  /* 0x0000000b03097c10 */ /* 0x000fe200087fe414 */
[----:B------:R-:W-:-:S04]  /*bf70*/  IMAD R3, R25, UR4, RZ ;  /* 0x0000000419037c24 */ /* 0x000fc8000f8e02ff */
[C---:B------:R-:W-:Y:S02]  /*bf80*/  IMAD R0, R8.reuse, UR5, R3 ;  /* 0x0000000508007c24 */ /* 0x040fe4000f8e0203 */
[----:B------:R-:W-:Y:S01]  /*bf90*/  IMAD.WIDE.U32 R2, R8, UR4, RZ ;  /* 0x0000000408027c25 */ /* 0x000fe2000f8e00ff */
[----:B------:R-:W-:-:S03]  /*bfa0*/  UMOV UR4, 0xffffffff ;  /* 0xffffffff00047882 */ /* 0x000fc60000000000 */
[----:B------:R-:W-:Y:S02]  /*bfb0*/  IMAD.IADD R3, R3, 0x1, R0 ;  /* 0x0000000103037824 */ /* 0x000fe400078e0200 */
[----:B------:R-:W-:Y:S02]  /*bfc0*/  IMAD R0, R27, UR6, RZ ;  /* 0x000000061b007c24 */ /* 0x000fe4000f8e02ff */
[----:B------:R-:W-:-:S04]  /*bfd0*/  IMAD.WIDE.U32 R2, R6, UR6, R2 ;  /* 0x0000000606027c25 */ /* 0x000fc8000f8e0002 */
[----:B------:R-:W-:-:S04]  /*bfe0*/  IMAD R0, R6, UR7, R0 ;  /* 0x0000000706007c24 */ /* 0x000fc8000f8e0200 */
[----:B------:R-:W-:Y:S02]  /*bff0*/  IMAD.IADD R3, R3, 0x1, R0 ;  /* 0x0000000103037824 */ /* 0x000fe400078e0200 */
[----:B------:R-:W-:-:S03]  /*c000*/  IMAD.WIDE.U32 R2, R22, UR8, R2 ;  /* 0x0000000816027c25 */ /* 0x000fc6000f8e0002 */
[----:B------:R-:W-:-:S04]  /*c010*/  IADD3 R21, P0, R2, UR10, RZ ;  /* 0x0000000a02157c10 */ /* 0x000fc8000ff1e0ff */
[----:B------:R-:W-:Y:S01]  /*c020*/  IADD3.X R20, R20, UR11, R3, P0, !PT ;  /* 0x0000000b14147c10 */ /* 0x000fe200087fe403 */
[----:B--2---:R-:W-:Y:S01]  /*c030*/  IMAD R24, R30, 0x7800, R11 ;  /* 0x000078001e187824 */ /* 0x004fe200078e020b */
[----:B------:R-:W-:Y:S07]  /*c040*/  BRA.DIV UR4, `(.L_x_3680) ;  /* 0x0000004204a87947 */ /* 0x000fee000b800000 */
[C---:B------:R-:W-:Y:S01]  /*c050*/  LOP3.LUT P6, RZ, R18.reuse, 0x40000, RZ, 0xc0, !PT ;  /* 0x0004000012ff7812 */ /* 0x040fe200078cc0ff */
[----:B------:R-:W1:Y:S01]  /*c060*/  SHFL.IDX PT, R2, R10, RZ, 0x1c1f ;  /* 0x001c1fff0a027589 */ /* 0x000e6200000e0000 */
[----:B------:R-:W-:Y:S02]  /*c070*/  LOP3.LUT R18, R18, 0xdfffffff, RZ, 0xc0, !PT ;  /* 0xdfffffff12127812 */ /* 0x000fe400078ec0ff */
[----:B------:R-:W-:Y:S01]  /*c080*/  LOP3.LUT R11, R11, 0xfffffffe, RZ, 0xc0, !PT ;  /* 0xfffffffe0b0b7812 */ /* 0x000fe200078ec0ff */
[----:B------:R-:W2:Y:S04]  /*c090*/  SHFL.IDX PT, R0, R9, RZ, 0x1c1f ;  /* 0x001c1fff09007589 */ /* 0x000ea800000e0000 */
[----:B------:R-:W-:Y:S04]  /*c0a0*/  SHFL.IDX PT, R20, R20, RZ, 0x1c1f ;  /* 0x001c1fff14147589 */ /* 0x000fe800000e0000 */
[----:B------:R-:W-:Y:S01]  /*c0b0*/  @P6 LOP3.LUT R18, R18, 0x20000000, RZ, 0xfc, !PT ;  /* 0x2000000012126812 */ /* 0x000fe200078efcff */
[----:B------:R-:W-:Y:S03]  /*c0c0*/  SHFL.IDX PT, R14, R21, RZ, 0x1c1f ;  /* 0x001c1fff150e7589 */ /* 0x000fe600000e0000 */
[----:B------:R-:W-:-:S02]  /*c0d0*/  LOP3.LUT P6, RZ, R18, 0x100000, RZ, 0xc0, !PT ;  /* 0x0010000012ff7812 */ /* 0x000fc400078cc0ff */
[----:B------:R-:W-:Y:S02]  /*c0e0*/  LOP3.LUT R18, R18, 0xbfffffff, RZ, 0xc0, !PT ;  /* 0xbfffffff12127812 */ /* 0x000fe400078ec0ff */
[----:B-1----:R-:W-:-:S09]  /*c0f0*/  IADD3 R2, P0, R36, R2, RZ ;  /* 0x0000000224027210 */ /* 0x002fd20007f1e0ff */
[----:B------:R-:W-:Y:S01]  /*c100*/  @P6 LOP3.LUT R18, R18, 0x40000000, RZ, 0xfc, !PT ;  /* 0x4000000012126812 */ /* 0x000fe200078efcff */
[----:B--2---:R-:W-:Y:S02]  /*c110*/  IMAD.X R3, RZ, RZ, R0, P0 ;  /* 0x000000ffff037224 */ /* 0x004fe400000e0600 */
[----:B------:R-:W-:Y:S01]  /*c120*/  VIADD R0, R24, UR41 ;  /* 0x0000002918007c36 */ /* 0x000fe20008000000 */
[C---:B------:R-:W-:Y:S01]  /*c130*/  LOP3.LUT P6, RZ, R18.reuse, 0x200000, RZ, 0xc0, !PT ;  /* 0x0020000012ff7812 */ /* 0x040fe200078cc0ff */
[----:B------:R-:W-:Y:S01]  /*c140*/  SHFL.IDX PT, R24, R9, 0x2, 0x1c1f ;  /* 0x005c1f0009187f89 */ /* 0x000fe200000e0000 */
[----:B------:R-:W-:-:S11]  /*c150*/  LOP3.LUT R18, R18, 0x7fffffff, RZ, 0xc0, !PT ;  /* 0x7fffffff12127812 */ /* 0x000fd600078ec0ff */
[----:B------:R-:W-:-:S04]  /*c160*/  @P6 LOP3.LUT R18, R18, 0x80000000, RZ, 0xfc, !PT ;  /* 0x8000000012126812 */ /* 0x000fc800078efcff */
[C---:B------:R-:W-:Y:S02]  /*c170*/  LOP3.LUT P6, RZ, R18.reuse, 0x800000, RZ, 0xc0, !PT ;  /* 0x0080000012ff7812 */ /* 0x040fe400078cc0ff */
[C---:B------:R-:W-:Y:S02]  /*c180*/  LOP3.LUT P0, RZ, R18.reuse, 0x400000, RZ, 0xc0, !PT ;  /* 0x0040000012ff7812 */ /* 0x040fe4000780c0ff */
[C---:B------:R-:W-:Y:S02]  /*c190*/  LOP3.LUT P5, RZ, R18.reuse, 0x20000, RZ, 0xc0, !PT ;  /* 0x0002000012ff7812 */ /* 0x040fe400078ac0ff */
[C---:B------:R-:W-:Y:S02]  /*c1a0*/  LOP3.LUT P4, RZ, R18.reuse, 0x10000, RZ, 0xc0, !PT ;  /* 0x0001000012ff7812 */ /* 0x040fe4000788c0ff */
[C---:B------:R-:W-:Y:S02]  /*c1b0*/  LOP3.LUT P3, RZ, R18.reuse, 0x8000, RZ, 0xc0, !PT ;  /* 0x0000800012ff7812 */ /* 0x040fe4000786c0ff */
[----:B------:R-:W-:-:S02]  /*c1c0*/  LOP3.LUT P2, RZ, R18, 0x4000, RZ, 0xc0, !PT ;  /* 0x0000400012ff7812 */ /* 0x000fc4000784c0ff */
[C---:B------:R-:W-:Y:S02]  /*c1d0*/  LOP3.LUT P1, RZ, R18.reuse, 0x2000, RZ, 0xc0, !PT ;  /* 0x0000200012ff7812 */ /* 0x040fe4000782c0ff */
[----:B------:R-:W-:Y:S02]  /*c1e0*/  @P6 LOP3.LUT R11, R11, 0x1, RZ, 0xfc, !PT ;  /* 0x000000010b0b6812 */ /* 0x000fe400078efcff */
[----:B------:R-:W-:-:S13]  /*c1f0*/  LOP3.LUT P6, RZ, R18, 0x1000000, RZ, 0xc0, !PT ;  /* 0x0100000012ff7812 */ /* 0x000fda00078cc0ff */
[----:B------:R-:W-:Y:S01]  /*c200*/  LDGSTS.E.BYPASS.LTC128B.128 [R0+0xf200], desc[UR50][R2.64], !P6 ;  /* 0x0f20000002007fae */ /* 0x000fe2000f101d72 */
[----:B------:R-:W-:-:S13]  /*c210*/  LOP3.LUT P6, RZ, R11, 0x1, RZ, 0xc0, !PT ;  /* 0x000000010bff7812 */ /* 0x000fda00078cc0ff */
[----:B------:R-:W-:Y:S01]  /*c220*/  LDGSTS.E.BYPASS.LTC128B.128 [R0+0x11a00], desc[UR50][R2.64+0x40], !P6 ;  /* 0x11a0004002007fae */ /* 0x000fe2000f101d72 */
[----:B------:R-:W-:-:S03]  /*c230*/  LOP3.LUT P6, RZ, R18, 0x80000000, RZ, 0xc0, !PT ;  /* 0x8000000012ff7812 */ /* 0x000fc600078cc0ff */
[----:B------:R1:W-:Y:S04]  /*c240*/  LDGSTS.E.BYPASS.LTC128B.128 [R0+0x14200], desc[UR50][R2.64+0x80], !P0 ;  /* 0x1420008002007fae */ /* 0x0003e8000c101d72 */
[----:B-1----:R-:W1:Y:S04]  /*c250*/  SHFL.IDX PT, R2, R10, 0x1, 0x1c1f ;  /* 0x003c1f000a027f89 */ /* 0x002e6800000e0000 */
[----:B------:R-:W2:Y:S01]  /*c260*/  SHFL.IDX PT, R3, R9, 0x1, 0x1c1f ;  /* 0x003c1f0009037f89 */ /* 0x000ea200000e0000 */
[----:B-1----:R-:W-:-:S05]  /*c270*/  IADD3 R2, P0, R36, R2, RZ ;  /* 0x0000000224027210 */ /* 0x002fca0007f1e0ff */
[----:B--2---:R-:W-:Y:S01]  /*c280*/  IMAD.X R3, RZ, RZ, R3, P0 ;  /* 0x000000ffff037224 */ /* 0x004fe200000e0603 */
[----:B------:R-:W-:-:S04]  /*c290*/  LOP3.LUT P0, RZ, R18, 0x80000, RZ, 0xc0, !PT ;  /* 0x0008000012ff7812 */ /* 0x000fc8000780c0ff */
[----:B------:R-:W-:Y:S01]  /*c2a0*/  LDGSTS.E.BYPASS.LTC128B.128 [R0+0xfa00], desc[UR50][R2.64], !P6 ;  /* 0x0fa0000002007fae */ /* 0x000fe2000f101d72 */
[----:B------:R-:W-:-:S13]  /*c2b0*/  LOP3.LUT P6, RZ, R18, 0x40000000, RZ, 0xc0, !PT ;  /* 0x4000000012ff7812 */ /* 0x000fda00078cc0ff */
[----:B------:R-:W-:Y:S01]  /*c2c0*/  LDGSTS.E.BYPASS.LTC128B.128 [R0+0x12200], desc[UR50][R2.64+0x40], !P6 ;  /* 0x1220004002007fae */ /* 0x000fe2000f101d72 */
[----:B------:R-:W-:-:S03]  /*c2d0*/  LOP3.LUT P6, RZ, R18, 0x20000000, RZ, 0xc0, !PT ;  /* 0x2000000012ff7812 */ /* 0x000fc600078cc0ff */
[----:B------:R1:W-:Y:S04]  /*c2e0*/  LDGSTS.E.BYPASS.LTC128B.128 [R0+0x14a00], desc[UR50][R2.64+0x80], !P0 ;  /* 0x14a0008002007fae */ /* 0x0003e8000c101d72 */
[----:B-1----:R-:W1:Y:S02]  /*c2f0*/  SHFL.IDX PT, R2, R10, 0x2, 0x1c1f ;  /* 0x005c1f000a027f89 */ /* 0x002e6400000e0000 */
[----:B-1----:R-:W-:-:S05]  /*c300*/  IADD3 R2, P0, R36, R2, RZ ;  /* 0x0000000224027210 */ /* 0x002fca0007f1e0ff */
[----:B------:R-:W-:Y:S02]  /*c310*/  IMAD.X R3, RZ, RZ, R24, P0 ;  /* 0x000000ffff037224 */ /* 0x000fe400000e0618 */
[----:B------:R-:W-:Y:S04]  /*c320*/  SHFL.IDX PT, R24, R9, 0x3, 0x1c1f ;  /* 0x007c1f0009187f89 */ /* 0x000fe800000e0000 */
[----:B------:R-:W-:Y:S04]  /*c330*/  LDGSTS.E.BYPASS.LTC128B.128 [R0+0x10200], desc[UR50][R2.64], !P6 ;  /* 0x1020000002007fae */ /* 0x000fe8000f101d72 */
[----:B------:R-:W-:Y:S04]  /*c340*/  LDGSTS.E.BYPASS.LTC128B.128 [R0+0x12a00], desc[UR50][R2.64+0x40], !P5 ;  /* 0x12a0004002007fae */ /* 0x000fe8000e901d72 */
[----:B------:R1:W-:Y:S04]  /*c350*/  LDGSTS.E.BYPASS.LTC128B.128 [R0+0x15200], desc[UR50][R2.64+0x80], !P4 ;  /* 0x1520008002007fae */ /* 0x0003e8000e101d72 */
[----:B-1----:R-:W1:Y:S02]  /*c360*/  SHFL.IDX PT, R2, R10, 0x3, 0x1c1f ;  /* 0x007c1f000a027f89 */ /* 0x002e6400000e0000 */
[----:B-1----:R-:W-:-:S05]  /*c370*/  IADD3 R2, P0, R36, R2, RZ ;  /* 0x0000000224027210 */ /* 0x002fca0007f1e0ff */
[----:B------:R-:W-:-:S05]  /*c380*/  IMAD.X R3, RZ, RZ, R24, P0 ;  /* 0x000000ffff037224 */ /* 0x000fca00000e0618 */
[----:B------:R1:W-:Y:S04]  /*c390*/  LDGSTS.E.BYPASS.LTC128B.128 [R0+0x10a00], desc[UR50][R2.64], !P3 ;  /* 0x10a0000002007fae */ /* 0x0003e8000d901d72 */
[----:B------:R1:W-:Y:S04]  /*c3a0*/  LDGSTS.E.BYPASS.LTC128B.128 [R0+0x13200], desc[UR50][R2.64+0x40], !P2 ;  /* 0x1320004002007fae */ /* 0x0003e8000d101d72 */
[----:B------:R1:W-:Y:S02]  /*c3b0*/  LDGSTS.E.BYPASS.LTC128B.128 [R0+0x15a00], desc[UR50][R2.64+0x80], !P1 ;  /* 0x15a0008002007fae */ /* 0x0003e4000c901d72 */
.L_x_3752:
[C---:B------:R-:W-:Y:S02]  /*c3c0*/  LOP3.LUT P3, RZ, R18.reuse, 0x10000000, RZ, 0xc0, !PT ;  /* 0x1000000012ff7812 */ /* 0x040fe4000786c0ff */
        /* <DEDUP_REMOVED lines=9> */
[----:B------:R1:W-:Y:S04]  /*c460*/  LDGSTS.E.BYPASS.LTC128B.128 [R0+0x13a00], desc[UR50][R2.64+0x40], !P2 ;  /* 0x13a0004002007fae */ /* 0x0003e8000d101d72 */
[----:B------:R1:W-:Y:S01]  /*c470*/  LDGSTS.E.BYPASS.LTC128B.128 [R0+0x16200], desc[UR50][R2.64+0x80], !P1 ;  /* 0x1620008002007fae */ /* 0x0003e2000c901d72 */
[----:B------:R-:W-:Y:S01]  /*c480*/  NOP ;  /* 0x0000000000007918 */ /* 0x000fe20000000000 */
.L_x_3681:
        /* <DEDUP_REMOVED lines=11> */
.L_x_3682:
[----:B------:R1:W-:Y:S01]  /*c540*/  SYNCS.ARRIVE.TRANS64.A1T0 RZ, [R4+URZ+0x33470], RZ ;  /* 0x033470ff04ff79a7 */ /* 0x0003e2000810003f */
[----:B------:R-:W-:Y:S05]  /*c550*/  @!P2 BRA `(.L_x_3683) ;  /* 0x000000000004a947 */ /* 0x000fea0003800000 */
[----:B------:R-:W-:Y:S01]  /*c560*/  BPT.TRAP 0x1 ;  /* 0x000000040000795c */ /* 0x000fe20000300000 */
.L_x_3683:
[----:B------:R-:W2:Y:S01]  /*c570*/  SYNCS.PHASECHK.TRANS64.TRYWAIT P0, [R4+URZ+0x33440], R28 ;  /* 0x0334401c040075a7 */ /* 0x000ea2000800017f */
[----:B------:R-:W-:Y:S04]  /*c580*/  BSSY B0, `(.L_x_3684) ;  /* 0x0000002000007945 */ /* 0x000fe80003800000 */
[----:B--2---:R-:W-:Y:S05]  /*c590*/  @!P0 BRA `(.L_x_3685) ;  /* 0x0000004400008947 */ /* 0x004fea0003800000 */
.L_x_3753:
[----:B------:R-:W-:Y:S05]  /*c5a0*/  BSYNC B0 ;  /* 0x0000000000007941 */ /* 0x000fea0003800000 */
.L_x_3684:
[----:B------:R3:W5:Y:S01]  /*c5b0*/  LDL R20, [R1+0xc] ;  /* 0x00000c0001147983 */ /* 0x0007620000100800 */
[----:B------:R-:W-:Y:S01]  /*c5c0*/  ULDC.64 UR4, c[0x0][0x300] ;  /* 0x0000c00000047ab9 */ /* 0x000fe20000000a00 */
[----:B------:R-:W-:Y:S01]  /*c5d0*/  ULDC.64 UR6, c[0x0][0x310] ;  /* 0x0000c40000067ab9 */ /* 0x000fe20000000a00 */
[----:B------:R-:W-:Y:S01]  /*c5e0*/  IMAD R2, R23, UR4, RZ ;  /* 0x0000000417027c24 */ /* 0x000fe2000f8e02ff */
[----:B------:R-:W-:Y:S01]  /*c5f0*/  ULDC.64 UR8, c[0x0][0x308] ;  /* 0x0000c20000087ab9 */ /* 0x000fe20000000a00 */
[----:B------:R-:W-:Y:S01]  /*c600*/  IMAD R26, R26, UR6, RZ ;  /* 0x000000061a1a7c24 */ /* 0x000fe2000f8e02ff */
[----:B------:R-:W-:Y:S01]  /*c610*/  ULDC.64 UR10, c[0x0][0x2e8] ;  /* 0x0000ba00000a7ab9 */ /* 0x000fe20000000a00 */
[C---:B------:R-:W-:Y:S02]  /*c620*/  IMAD R9, R7.reuse, UR5, R2 ;  /* 0x0000000507097c24 */ /* 0x040fe4000f8e0202 */
[----:B------:R-:W-:-:S04]  /*c630*/  IMAD.WIDE.U32 R2, R7, UR4, RZ ;  /* 0x0000000407027c25 */ /* 0x000fc8000f8e00ff */
[----:B------:R-:W-:Y:S02]  /*c640*/  IMAD.IADD R3, R3, 0x1, R9 ;  /* 0x0000000103037824 */ /* 0x000fe400078e0209 */
[C---:B------:R-:W-:Y:S02]  /*c650*/  IMAD R7, R5.reuse, UR7, R26 ;  /* 0x0000000705077c24 */ /* 0x040fe4000f8e021a */
[----:B------:R-:W-:-:S04]  /*c660*/  IMAD.WIDE.U32 R2, R5, UR6, R2 ;  /* 0x0000000605027c25 */ /* 0x000fc8000f8e0002 */
[----:B------:R-:W-:Y:S02]  /*c670*/  IMAD.IADD R3, R3, 0x1, R7 ;  /* 0x0000000103037824 */ /* 0x000fe400078e0207 */
[----:B------:R-:W-:Y:S02]  /*c680*/  IMAD R9, R34, UR8, RZ ;  /* 0x0000000822097c24 */ /* 0x000fe4000f8e02ff */
[----:B------:R-:W-:-:S04]  /*c690*/  IMAD.WIDE.U32 R2, R22, UR8, R2 ;  /* 0x0000000816027c25 */ /* 0x000fc8000f8e0002 */
[----:B------:R-:W-:Y:S01]  /*c6a0*/  IMAD R9, R22, UR9, R9 ;  /* 0x0000000916097c24 */ /* 0x000fe2000f8e0209 */
[----:B------:R-:W-:Y:S01]  /*c6b0*/  IADD3 R5, P0, R2, UR10, RZ ;  /* 0x0000000a02057c10 */ /* 0x000fe2000ff1e0ff */
[----:B------:R-:W-:Y:S02]  /*c6c0*/  IMAD R25, R25, UR4, RZ ;  /* 0x0000000419197c24 */ /* 0x000fe4000f8e02ff */
[----:B------:R-:W-:Y:S01]  /*c6d0*/  IMAD R27, R27, UR6, RZ ;  /* 0x000000061b1b7c24 */ /* 0x000fe2000f8e02ff */
[----:B------:R-:W-:Y:S01]  /*c6e0*/  IADD3.X R7, R3, UR11, R9, P0, !PT ;  /* 0x0000000b03077c10 */ /* 0x000fe200087fe409 */
[C---:B------:R-:W-:Y:S02]  /*c6f0*/  IMAD R25, R8.reuse, UR5, R25 ;  /* 0x0000000508197c24 */ /* 0x040fe4000f8e0219 */
[----:B------:R-:W-:Y:S01]  /*c700*/  IMAD.WIDE.U32 R2, R8, UR4, RZ ;  /* 0x0000000408027c25 */ /* 0x000fe2000f8e00ff */
[----:B------:R-:W-:-:S03]  /*c710*/  UMOV UR4, 0xffffffff ;  /* 0xffffffff00047882 */ /* 0x000fc60000000000 */
[----:B------:R-:W-:Y:S02]  /*c720*/  IMAD.IADD R3, R3, 0x1, R25 ;  /* 0x0000000103037824 */ /* 0x000fe400078e0219 */
[C---:B------:R-:W-:Y:S02]  /*c730*/  IMAD R27, R6.reuse, UR7, R27 ;  /* 0x00000007061b7c24 */ /* 0x040fe4000f8e021b */
[----:B------:R-:W-:-:S04]  /*c740*/  IMAD.WIDE.U32 R2, R6, UR6, R2 ;  /* 0x0000000606027c25 */ /* 0x000fc8000f8e0002 */
[----:B------:R-:W-:Y:S02]  /*c750*/  IMAD.IADD R3, R3, 0x1, R27 ;  /* 0x0000000103037824 */ /* 0x000fe400078e021b */
[----:B------:R-:W-:-:S03]  /*c760*/  IMAD.WIDE.U32 R2, R22, UR8, R2 ;  /* 0x0000000816027c25 */ /* 0x000fc6000f8e0002 */
[----:B------:R-:W-:-:S04]  /*c770*/  IADD3 R6, P0, R2, UR10, RZ ;  /* 0x0000000a02067c10 */ /* 0x000fc8000ff1e0ff */
[----:B------:R-:W-:Y:S01]  /*c780*/  IADD3.X R9, R9, UR11, R3, P0, !PT ;  /* 0x0000000b09097c10 */ /* 0x000fe200087fe403 */
[----:B---3--:R-:W-:Y:S08]  /*c790*/  BRA.DIV UR4, `(.L_x_3686) ;  /* 0x0000004204947947 */ /* 0x008ff0000b800000 */
[----:B------:R-:W3:Y:S01]  /*c7a0*/  SHFL.IDX PT, R14, R5, RZ, 0x1c1f ;  /* 0x001c1fff050e7589 */ /* 0x000ee200000e0000 */
[C---:B-----5:R-:W-:Y:S02]  /*c7b0*/  ISETP.GE.AND P2, PT, R20.reuse, 0x1, PT ;  /* 0x000000011400780c */ /* 0x060fe40003f46270 */
[C---:B------:R-:W-:Y:S01]  /*c7c0*/  ISETP.GE.AND P6, PT, R20.reuse, 0x21, PT ;  /* 0x000000211400780c */ /* 0x040fe20003fc6270 */
[----:B------:R-:W4:Y:S01]  /*c7d0*/  SHFL.IDX PT, R3, R7, RZ, 0x1c1f ;  /* 0x001c1fff07037589 */ /* 0x000f2200000e0000 */
[----:B------:R-:W-:Y:S02]  /*c7e0*/  ISETP.GE.AND P5, PT, R20, 0x41, PT ;  /* 0x000000411400780c */ /* 0x000fe40003fa6270 */
[C---:B------:R-:W-:Y:S01]  /*c7f0*/  LOP3.LUT P4, RZ, R18.reuse, 0x4, RZ, 0xc0, !PT ;  /* 0x0000000412ff7812 */ /* 0x040fe2000788c0ff */
[----:B------:R-:W-:Y:S01]  /*c800*/  SHFL.IDX PT, R8, R7, 0x1, 0x1c1f ;  /* 0x003c1f0007087f89 */ /* 0x000fe200000e0000 */
[C---:B------:R-:W-:Y:S02]  /*c810*/  LOP3.LUT P3, RZ, R18.reuse, 0x2, RZ, 0xc0, !PT ;  /* 0x0000000212ff7812 */ /* 0x040fe4000786c0ff */
[----:B------:R-:W-:Y:S01]  /*c820*/  LOP3.LUT P1, RZ, R18, 0x1, RZ, 0xc0, !PT ;  /* 0x0000000112ff7812 */ /* 0x000fe2000782c0ff */
[----:B------:R-:W-:Y:S02]  /*c830*/  SHFL.IDX PT, R9, R9, RZ, 0x1c1f ;  /* 0x001c1fff09097589 */ /* 0x000fe400000e0000 */
[----:B---3--:R-:W-:-:S02]  /*c840*/  @P2 IADD3 R2, P0, R36, R14, RZ ;  /* 0x0000000e24022210 */ /* 0x008fc40007f1e0ff */
[----:B------:R-:W3:Y:S03]  /*c850*/  SHFL.IDX PT, R14, R5, 0x1, 0x1c1f ;  /* 0x003c1f00050e7f89 */ /* 0x000ee600000e0000 */
[----:B----4-:R-:W-:Y:S01]  /*c860*/  @P2 IMAD.X R3, RZ, RZ, R3, P0 ;  /* 0x000000ffff032224 */ /* 0x010fe200000e0603 */
[----:B------:R-:W-:Y:S02]  /*c870*/  ISETP.GE.AND P2, PT, R20, 0x61, PT ;  /* 0x000000611400780c */ /* 0x000fe40003f46270 */
[----:B---3--:R-:W-:Y:S02]  /*c880*/  @P6 IADD3 R11, P0, R36, R14, RZ ;  /* 0x0000000e240b6210 */ /* 0x008fe40007f1e0ff */
[----:B------:R-:W3:Y:S03]  /*c890*/  SHFL.IDX PT, R14, R5, 0x2, 0x1c1f ;  /* 0x005c1f00050e7f89 */ /* 0x000ee600000e0000 */
[----:B------:R-:W-:-:S02]  /*c8a0*/  @P6 IMAD.X R12, RZ, RZ, R8, P0 ;  /* 0x000000ffff0c6224 */ /* 0x000fc400000e0608 */
[----:B------:R-:W4:Y:S04]  /*c8b0*/  SHFL.IDX PT, R8, R7, 0x2, 0x1c1f ;  /* 0x005c1f0007087f89 */ /* 0x000f2800000e0000 */
[----:B------:R-:W-:Y:S01]  /*c8c0*/  SHFL.IDX PT, R7, R7, 0x3, 0x1c1f ;  /* 0x007c1f0007077f89 */ /* 0x000fe200000e0000 */
[----:B---3--:R-:W-:-:S03]  /*c8d0*/  @P5 IADD3 R10, P0, R36, R14, RZ ;  /* 0x0000000e240a5210 */ /* 0x008fc60007f1e0ff */
[----:B------:R-:W3:Y:S02]  /*c8e0*/  SHFL.IDX PT, R14, R5, 0x3, 0x1c1f ;  /* 0x007c1f00050e7f89 */ /* 0x000ee400000e0000 */
[----:B----4-:R-:W-:Y:S01]  /*c8f0*/  @P5 IMAD.X R8, RZ, RZ, R8, P0 ;  /* 0x000000ffff085224 */ /* 0x010fe200000e0608 */
[----:B---3--:R-:W-:Y:S02]  /*c900*/  @P2 IADD3 R5, P0, R36, R14, RZ ;  /* 0x0000000e24052210 */ /* 0x008fe40007f1e0ff */
[----:B------:R3:W4:Y:S03]  /*c910*/  SHFL.IDX PT, R14, R6, RZ, 0x1c1f ;  /* 0x001c1fff060e7589 */ /* 0x00072600000e0000 */
[----:B------:R-:W-:Y:S01]  /*c920*/  @P2 IMAD.X R7, RZ, RZ, R7, P0 ;  /* 0x000000ffff072224 */ /* 0x000fe200000e0607 */
[----:B------:R-:W-:-:S13]  /*c930*/  ISETP.GE.AND P0, PT, R20, 0x1, PT ;  /* 0x000000011400780c */ /* 0x000fda0003f06270 */
[----:B------:R-:W-:Y:S04]  /*c940*/  @P0 LDGSTS.E.BYPASS.LTC128B.128 [R0+0x24200], desc[UR50][R2.64], !P4 ;  /* 0x2420000002000fae */ /* 0x000fe8000e101d72 */
[----:B------:R-:W-:Y:S04]  /*c950*/  @P0 LDGSTS.E.BYPASS.LTC128B.128 [R0+0x26a00], desc[UR50][R2.64+0x40], !P3 ;  /* 0x26a0004002000fae */ /* 0x000fe8000d901d72 */
[----:B------:R0:W-:Y:S02]  /*c960*/  @P0 LDGSTS.E.BYPASS.LTC128B.128 [R0+0x29200], desc[UR50][R2.64+0x80], !P1 ;  /* 0x2920008002000fae */ /* 0x0001e4000c901d72 */
[----:B0-----:R-:W-:-:S02]  /*c970*/  @P6 IMAD.MOV.U32 R2, RZ, RZ, R11 ;  /* 0x000000ffff026224 */ /* 0x001fc400078e000b */
[----:B------:R-:W-:-:S05]  /*c980*/  @P6 IMAD.MOV.U32 R3, RZ, RZ, R12 ;  /* 0x000000ffff036224 */ /* 0x000fca00078e000c */
        /* <DEDUP_REMOVED lines=10> */
[----:B------:R3:W-:Y:S04]  /*ca30*/  @P2 LDGSTS.E.BYPASS.LTC128B.128 [R0+0x25a00], desc[UR50][R2.64], !P4 ;  /* 0x25a0000002002fae */ /* 0x0007e8000e101d72 */
[----:B------:R3:W-:Y:S04]  /*ca40*/  @P2 LDGSTS.E.BYPASS.LTC128B.128 [R0+0x28200], desc[UR50][R2.64+0x40], !P3 ;  /* 0x2820004002002fae */ /* 0x0007e8000d901d72 */
[----:B----4-:R3:W-:Y:S02]  /*ca50*/  @P2 LDGSTS.E.BYPASS.LTC128B.128 [R0+0x2aa00], desc[UR50][R2.64+0x80], !P1 ;  /* 0x2aa0008002002fae */ /* 0x0107e4000c901d72 */
.L_x_3765:
[----:B------:R-:W-:Y:S01]  /*ca60*/  ISETP.GE.AND P0, PT, R20, 0x81, PT ;  /* 0x000000811400780c */ /* 0x000fe20003f06270 */
[----:B------:R-:W-:-:S12]  /*ca70*/  BSSY B0, `(.L_x_3687) ;  /* 0x000000d000007945 */ /* 0x000fd80003800000 */
[----:B------:R-:W-:Y:S05]  /*ca80*/  @!P0 BRA `(.L_x_3688) ;  /* 0x00000000002c8947 */ /* 0x000fea0003800000 */
[C---:B------:R-:W-:Y:S02]  /*ca90*/  LOP3.LUT P3, RZ, R18.reuse, 0x4, RZ, 0xc0, !PT ;  /* 0x0000000412ff7812 */ /* 0x040fe4000786c0ff */
[C---:B------:R-:W-:Y:S02]  /*caa0*/  LOP3.LUT P2, RZ, R18.reuse, 0x2, RZ, 0xc0, !PT ;  /* 0x0000000212ff7812 */ /* 0x040fe4000784c0ff */
[----:B------:R-:W-:Y:S02]  /*cab0*/  LOP3.LUT P1, RZ, R18, 0x1, RZ, 0xc0, !PT ;  /* 0x0000000112ff7812 */ /* 0x000fe4000782c0ff */
[----:B---3--:R-:W-:-:S05]  /*cac0*/  IADD3 R2, P0, R36, R14, RZ ;  /* 0x0000000e24027210 */ /* 0x008fca0007f1e0ff */
[----:B------:R-:W-:-:S05]  /*cad0*/  IMAD.X R3, RZ, RZ, R9, P0 ;  /* 0x000000ffff037224 */ /* 0x000fca00000e0609 */
[----:B------:R-:W-:Y:S01]  /*cae0*/  @!PT LDS RZ, [RZ] ;  /* 0x00000000fffff984 */ /* 0x000fe20000000800 */
[----:B------:R-:W-:Y:S01]  /*caf0*/  @!PT LDS RZ, [RZ] ;  /* 0x00000000fffff984 */ /* 0x000fe20000000800 */
[----:B------:R-:W-:Y:S01]  /*cb00*/  @!PT LDS RZ, [RZ] ;  /* 0x00000000fffff984 */ /* 0x000fe20000000800 */
[----:B------:R0:W-:Y:S04]  /*cb10*/  LDGSTS.E.BYPASS.LTC128B.128 [R0+0x26200], desc[UR50][R2.64], !P3 ;  /* 0x2620000002007fae */ /* 0x0001e8000d901d72 */
[----:B------:R0:W-:Y:S04]  /*cb20*/  LDGSTS.E.BYPASS.LTC128B.128 [R0+0x28a00], desc[UR50][R2.64+0x40], !P2 ;  /* 0x28a0004002007fae */ /* 0x0001e8000d101d72 */
[----:B------:R0:W-:Y:S02]  /*cb30*/  LDGSTS.E.BYPASS.LTC128B.128 [R0+0x2b200], desc[UR50][R2.64+0x80], !P1 ;  /* 0x2b20008002007fae */ /* 0x0001e4000c901d72 */
.L_x_3688:
[----:B------:R-:W-:Y:S05]  /*cb40*/  BSYNC B0 ;  /* 0x0000000000007941 */ /* 0x000fea0003800000 */
.L_x_3687:
[----:B------:R-:W-:Y:S01]  /*cb50*/  NOP ;  /* 0x0000000000007918 */ /* 0x000fe20000000000 */
[----:B------:R-:W-:-:S13]  /*cb60*/  PLOP3.LUT P0, PT, PT, PT, PT, 0x80, 0x0 ;  /* 0x000000000000781c */ /* 0x000fda0003f0f070 */
.L_x_3689:
[----:B------:R-:W-:Y:S02]  /*cb70*/  PLOP3.LUT P1, PT, P1, P0, PT, 0xa2, 0x0 ;  /* 0x000000000000781c */ /* 0x000fe40000f21472 */
[----:B------:R-:W-:-:S08]  /*cb80*/  @P0 R2UR P1, UR4, R4 ;  /* 0x00000000040402ca */ /* 0x000fd00000020000 */
[----:B------:R-:W-:-:S05]  /*cb90*/  @P0 PLOP3.LUT P0, PT, P1, PT, PT, 0x80, 0x0 ;  /* 0x000000000000081c */ /* 0x000fca0000f0f070 */
[----:B------:R-:W-:Y:S01]  /*cba0*/  @!P1 SYNCS.ARRIVE.TRANS64.RED.A0T1 RZ, [UR4+0x33430], RZ ;  /* 0x033430ffffff99a7 */ /* 0x000fe20008200404 */
[----:B------:R-:W-:Y:S07]  /*cbb0*/  @!P1 ARRIVES.LDGSTSBAR.64.TRANSCNT [UR4+0x33430] ;  /* 0x03343000ff0099b0 */ /* 0x000fee0008000a84 */
[----:B------:R-:W-:Y:S05]  /*cbc0*/  @P0 BRA.U.ANY `(.L_x_3689) ;  /* 0xfffffffd00e80947 */ /* 0x000fea000393ffff */
[----:B------:R-:W-:Y:S01]  /*cbd0*/  NOP ;  /* 0x0000000000007918 */ /* 0x000fe20000000000 */
[----:B0--3--:R-:W-:-:S05]  /*cbe0*/  IMAD.U32 R0, RZ, RZ, UR46 ;  /* 0x0000002eff007e24 */ /* 0x009fca000f8e00ff */
[----:B------:R-:W-:-:S13]  /*cbf0*/  ISETP.NE.AND P2, PT, R0, 0x3, PT ;  /* 0x000000030000780c */ /* 0x000fda0003f45270 */
[----:B------:R-:W-:Y:S05]  /*cc00*/  @!P2 BRA `(.L_x_3690) ;  /* 0x000000000004a947 */ /* 0x000fea0003800000 */
[----:B------:R-:W-:Y:S01]  /*cc10*/  BPT.TRAP 0x1 ;  /* 0x000000040000795c */ /* 0x000fe20000300000 */
.L_x_3690:
[----:B------:R0:W-:Y:S02]  /*cc20*/  SYNCS.ARRIVE.TRANS64.A1T0 RZ, [R4+URZ+0x33430], RZ ;  /* 0x033430ff04ff79a7 */ /* 0x0001e4000810003f */
[----:B------:R-:W-:Y:S05]  /*cc30*/  WARPSYNC.ALL ;  /* 0x0000000000007948 */ /* 0x000fea0003800000 */
[----:B------:R-:W-:-:S04]  /*cc40*/  UIADD3 UR4, UR41, 0x1e200, URZ ;  /* 0x0001e20029047890 */ /* 0x000fc8000fffe03f */
[----:B------:R-:W-:Y:S01]  /*cc50*/  ULOP3.LUT UP0, URZ, UR4, 0x1bf, URZ, 0xc0, !UPT ;  /* 0x000001bf043f7892 */ /* 0x000fe2000f80c03f */
[----:B------:R-:W-:Y:S05]  /*cc60*/  BAR.SYNC.DEFER_BLOCKING 0x8, 0x180 ;  /* 0x0206000000007b1d */ /* 0x000fea0000010000 */
[----:B------:R-:W-:-:S13]  /*cc70*/  PLOP3.LUT P0, PT, PT, PT, UP0, 0x80, 0x0 ;  /* 0x000000000000781c */ /* 0x000fda0003f0f008 */
[----:B------:R-:W-:Y:S05]  /*cc80*/  @!P0 BRA `(.L_x_3691) ;  /* 0x0000000000408947 */ /* 0x000fea0003800000 */
[----:B------:R-:W-:Y:S01]  /*cc90*/  MOV R2, 0x0 ;  /* 0x0000000000027802 */ /* 0x000fe20000000f00 */
[----:B------:R-:W-:Y:S01]  /*cca0*/  ULDC.64 UR6, c[0x4][0x1b0] ;  /* 0x01006c0000067ab9 */ /* 0x000fe20000000a00 */
[----:B------:R-:W-:Y:S01]  /*ccb0*/  ULDC.64 UR8, c[0x4][0x1b8] ;  /* 0x01006e0000087ab9 */ /* 0x000fe20000000a00 */
[----:B------:R-:W-:Y:S01]  /*ccc0*/  ULDC.64 UR4, c[0x4][0xd0] ;  /* 0x0100340000047ab9 */ /* 0x000fe20000000a00 */
[----:B012---:R-:W-:Y:S02]  /*ccd0*/  IMAD.U32 R4, RZ, RZ, UR6 ;  /* 0x00000006ff047e24 */ /* 0x007fe4000f8e00ff */
        /* <DEDUP_REMOVED lines=11> */
.L_x_3691:
[----:B------:R3:W5:Y:S01]  /*cd90*/  LDL R8, [R1+0x18] ;  /* 0x0000180001087983 */ /* 0x0007620000100800 */
[----:B------:R-:W4:Y:S01]  /*cda0*/  LDC R6, c[0x0][0x448] ;  /* 0x00011200ff067b82 */ /* 0x000f220000000800 */
[----:B------:R-:W-:Y:S01]  /*cdb0*/  IMAD R5, RZ, RZ, -UR43 ;  /* 0x8000002bff057e24 */ /* 0x000fe2000f8e02ff */
[C---:B------:R-:W-:Y:S01]  /*cdc0*/  LOP3.LUT P3, RZ, R18.reuse, 0x1000, RZ, 0xc0, !PT ;  /* 0x0000100012ff7812 */ /* 0x040fe2000786c0ff */
[----:B------:R-:W0:Y:S01]  /*cdd0*/  S2R R20, SR_TID.X ;  /* 0x0000000000147919 */ /* 0x000e220000002100 */
[C---:B------:R-:W-:Y:S01]  /*cde0*/  LOP3.LUT P4, RZ, R18.reuse, 0x800, RZ, 0xc0, !PT ;  /* 0x0000080012ff7812 */ /* 0x040fe2000788c0ff */
[----:B------:R-:W-:Y:S01]  /*cdf0*/  ULDC.64 UR8, c[0x0][0x2d8] ;  /* 0x0000b60000087ab9 */ /* 0x000fe20000000a00 */
[----:B------:R-:W-:Y:S02]  /*ce00*/  LOP3.LUT P5, RZ, R18, 0x400, RZ, 0xc0, !PT ;  /* 0x0000040012ff7812 */ /* 0x000fe400078ac0ff */
[----:B------:R-:W1:Y:S01]  /*ce10*/  LDC R2, c[0x0][0xc38] ;  /* 0x00030e00ff027b82 */ /* 0x000e620000000800 */
[----:B----4-:R-:W-:-:S02]  /*ce20*/  ISETP.NE.AND P0, PT, R6, 0x1, PT ;  /* 0x000000010600780c */ /* 0x010fc40003f05270 */
[----:B------:R-:W-:Y:S02]  /*ce30*/  R2UR UR6, R34 ;  /* 0x00000000220672ca */ /* 0x000fe400000e0000 */
[C---:B------:R-:W-:Y:S02]  /*ce40*/  R2UR UR7, R22.reuse ;  /* 0x00000000160772ca */ /* 0x040fe400000e0000 */
[----:B------:R-:W-:Y:S01]  /*ce50*/  R2UR UR4, R22 ;  /* 0x00000000160472ca */ /* 0x000fe200000e0000 */
[----:B-1----:R-:W-:Y:S01]  /*ce60*/  IMAD R5, R2, R5, UR38 ;  /* 0x0000002602057e24 */ /* 0x002fe2000f8e0205 */
[----:B0-----:R-:W-:Y:S01]  /*ce70*/  SHF.R.U32.HI R21, RZ, 0x2, R20 ;  /* 0x00000002ff157819 */ /* 0x001fe20000011614 */
[----:B------:R-:W-:-:S04]  /*ce80*/  IMAD.SHL.U32 R20, R20, 0x20, RZ ;  /* 0x0000002014147824 */ /* 0x000fc800078e00ff */
[----:B------:R-:W0:Y:S01]  /*ce90*/  @P0 LDC R0, c[0x0][0x44c] ;  /* 0x00011300ff000b82 */ /* 0x000e220000000800 */
[----:B------:R-:W-:Y:S01]  /*cea0*/  IMAD.SHL.U32 R5, R5, 0x80, RZ ;  /* 0x0000008005057824 */ /* 0x000fe200078e00ff */
[----:B------:R-:W-:-:S04]  /*ceb0*/  LOP3.LUT R21, R21, 0x1f, RZ, 0xc0, !PT ;  /* 0x0000001f15157812 */ /* 0x000fc800078ec0ff */
[----:B------:R-:W-:Y:S02]  /*cec0*/  LOP3.LUT R20, R21, 0x60, R20, 0xf8, !PT ;  /* 0x0000006015147812 */ /* 0x000fe400078ef814 */
[----:B------:R-:W1:Y:S01]  /*ced0*/  @P0 LDC R3, c[0x0][0x450] ;  /* 0x00011400ff030b82 */ /* 0x000e620000000800 */
[----:B------:R-:W-:Y:S01]  /*cee0*/  UIMAD UR6, UR6, UR8, URZ ;  /* 0x00000008060672a4 */ /* 0x000fe2000f8e023f */
[----:B--2---:R-:W-:Y:S01]  /*cef0*/  LOP3.LUT R4, R20, R5, RZ, 0xfc, !PT ;  /* 0x0000000514047212 */ /* 0x004fe200078efcff */
[----:B------:R-:W-:Y:S02]  /*cf00*/  UIMAD.WIDE.U32 UR4, UR4, UR8, URZ ;  /* 0x00000008040472a5 */ /* 0x000fe4000f8e003f */
[----:B------:R-:W-:Y:S02]  /*cf10*/  UIMAD UR7, UR7, UR9, UR6 ;  /* 0x00000009070772a4 */ /* 0x000fe4000f8e0206 */
[----:B------:R-:W-:Y:S01]  /*cf20*/  USHF.R.S32.HI UR6, URZ, 0x1f, UR44 ;  /* 0x0000001f3f067899 */ /* 0x000fe2000801142c */
[----:B------:R-:W2:Y:S01]  /*cf30*/  S2R R20, SR_TID.X ;  /* 0x0000000000147919 */ /* 0x000ea20000002100 */
[----:B------:R-:W-:Y:S01]  /*cf40*/  ULDC.64 UR8, c[0x0][0x2e0] ;  /* 0x0000b80000087ab9 */ /* 0x000fe20000000a00 */
[----:B------:R-:W-:Y:S01]  /*cf50*/  IMAD.MOV.U32 R2, RZ, RZ, R4 ;  /* 0x000000ffff027224 */ /* 0x000fe200078e0004 */
[----:B------:R-:W-:Y:S01]  /*cf60*/  UIADD3 UR5, UR5, UR7, URZ ;  /* 0x0000000705057290 */ /* 0x000fe2000fffe03f */
[----:B0-----:R-:W-:Y:S01]  /*cf70*/  @P0 IMAD.HI.U32 R0, R4, R0, RZ ;  /* 0x0000000004000227 */ /* 0x001fe200078e00ff */
[----:B------:R-:W-:-:S02]  /*cf80*/  UIMAD UR6, UR6, UR8, URZ ;  /* 0x00000008060672a4 */ /* 0x000fc4000f8e023f */
[----:B------:R-:W-:Y:S02]  /*cf90*/  UIMAD.WIDE.U32 UR4, UR44, UR8, UR4 ;  /* 0x000000082c0472a5 */ /* 0x000fe4000f8e0004 */
[----:B-1----:R-:W-:Y:S01]  /*cfa0*/  @P0 SHF.R.U32.HI R2, RZ, R3, R0 ;  /* 0x00000003ff020219 */ /* 0x002fe20000011600 */
[----:B------:R-:W-:-:S03]  /*cfb0*/  UIMAD UR6, UR44, UR9, UR6 ;  /* 0x000000092c0672a4 */ /* 0x000fc6000f8e0206 */
[--C-:B------:R-:W-:Y:S01]  /*cfc0*/  SHF.R.S32.HI R0, RZ, 0x1f, R2.reuse ;  /* 0x0000001fff007819 */ /* 0x100fe20000011402 */
[----:B------:R-:W-:Y:S01]  /*cfd0*/  IMAD.MOV R7, RZ, RZ, -R2 ;  /* 0x000000ffff077224 */ /* 0x000fe200078e0a02 */
[----:B------:R-:W-:Y:S01]  /*cfe0*/  ULDC.64 UR8, c[0x0][0x2d0] ;  /* 0x0000b40000087ab9 */ /* 0x000fe20000000a00 */
[----:B------:R-:W-:Y:S01]  /*cff0*/  UIADD3 UR5, UR5, UR6, URZ ;  /* 0x0000000605057290 */ /* 0x000fe2000fffe03f */
[----:B------:R-:W-:Y:S02]  /*d000*/  IMAD.U32 R11, RZ, RZ, UR8 ;  /* 0x00000008ff0b7e24 */ /* 0x000fe4000f8e00ff */
[----:B------:R-:W-:Y:S02]  /*d010*/  IMAD R3, R0, UR8, RZ ;  /* 0x0000000800037c24 */ /* 0x000fe4000f8e02ff */
        /* <DEDUP_REMOVED lines=11> */
[----:B------:R-:W-:Y:S01]  /*d0d0*/  UMOV UR4, 0xffffffff ;  /* 0xffffffff00047882 */ /* 0x000fe20000000000 */
[----:B--2---:R-:W-:Y:S02]  /*d0e0*/  SHF.R.U32.HI R10, RZ, 0x2, R20 ;  /* 0x00000002ff0a7819 */ /* 0x004fe40000011614 */
[----:B------:R-:W-:Y:S02]  /*d0f0*/  IADD3.X R4, R3, UR5, R7, P0, !PT ;  /* 0x0000000503047c10 */ /* 0x000fe400087fe407 */
[----:B------:R-:W-:Y:S01]  /*d100*/  LOP3.LUT R10, R10, 0x1f, RZ, 0xc0, !PT ;  /* 0x0000001f0a0a7812 */ /* 0x000fe200078ec0ff */
[----:B---3--:R-:W-:Y:S06]  /*d110*/  BRA.DIV UR4, `(.L_x_3692) ;  /* 0x0000003e04e07947 */ /* 0x008fec000b800000 */
        /* <DEDUP_REMOVED lines=10> */
[----:B-----5:R-:W-:Y:S04]  /*d1c0*/  @!P1 LDGSTS.E.BYPASS.LTC128B.128 [R8+0x1e200], desc[UR50][R2.64], !P3 ;  /* 0x1e20000002089fae */ /* 0x020fe8000d901d72 */
[----:B------:R-:W-:Y:S04]  /*d1d0*/  @!P1 LDGSTS.E.BYPASS.LTC128B.128 [R8+0x20200], desc[UR50][R2.64+0x40], !P4 ;  /* 0x2020004002089fae */ /* 0x000fe8000e101d72 */
[----:B------:R1:W-:Y:S01]  /*d1e0*/  @!P1 LDGSTS.E.BYPASS.LTC128B.128 [R8+0x22200], desc[UR50][R2.64+0x80], !P5 ;  /* 0x2220008002089fae */ /* 0x0003e2000e901d72 */
[----:B------:R-:W-:-:S13]  /*d1f0*/  ISETP.GE.AND P1, PT, R7, UR40, PT ;  /* 0x0000002807007c0c */ /* 0x000fda000bf26270 */
[----:B0-----:R-:W-:-:S05]  /*d200*/  @!P1 IADD3 R14, P0, R36, R14, RZ ;  /* 0x0000000e240e9210 */ /* 0x001fca0007f1e0ff */
[----:B------:R-:W-:Y:S02]  /*d210*/  @!P1 IMAD.X R7, RZ, RZ, R6, P0 ;  /* 0x000000ffff079224 */ /* 0x000fe400000e0606 */
[----:B-1----:R-:W-:Y:S01]  /*d220*/  @!P1 IMAD.MOV.U32 R2, RZ, RZ, R14 ;  /* 0x000000ffff029224 */ /* 0x002fe200078e000e */
[----:B------:R-:W-:Y:S01]  /*d230*/  SHFL.IDX PT, R6, R4, 0x2, 0x1c1f ;  /* 0x005c1f0004067f89 */ /* 0x000fe200000e0000 */
[----:B------:R-:W-:Y:S02]  /*d240*/  @!P1 IMAD.MOV.U32 R3, RZ, RZ, R7 ;  /* 0x000000ffff039224 */ /* 0x000fe400078e0007 */
[----:B------:R-:W-:Y:S01]  /*d250*/  VIADD R7, R5, 0x40 ;  /* 0x0000004005077836 */ /* 0x000fe20000000000 */
[----:B------:R-:W0:Y:S04]  /*d260*/  SHFL.IDX PT, R14, R0, 0x2, 0x1c1f ;  /* 0x005c1f00000e7f89 */ /* 0x000e2800000e0000 */
[----:B------:R-:W-:Y:S04]  /*d270*/  @!P1 LDGSTS.E.BYPASS.LTC128B.128 [R8+0x1ea00], desc[UR50][R2.64], !P3 ;  /* 0x1ea0000002089fae */ /* 0x000fe8000d901d72 */
[----:B------:R-:W-:Y:S04]  /*d280*/  @!P1 LDGSTS.E.BYPASS.LTC128B.128 [R8+0x20a00], desc[UR50][R2.64+0x40], !P4 ;  /* 0x20a0004002089fae */ /* 0x000fe8000e101d72 */
[----:B------:R1:W-:Y:S01]  /*d290*/  @!P1 LDGSTS.E.BYPASS.LTC128B.128 [R8+0x22a00], desc[UR50][R2.64+0x80], !P5 ;  /* 0x22a0008002089fae */ /* 0x0003e2000e901d72 */
[----:B------:R-:W-:-:S13]  /*d2a0*/  ISETP.GE.AND P1, PT, R7, UR40, PT ;  /* 0x0000002807007c0c */ /* 0x000fda000bf26270 */
[----:B0-----:R-:W-:-:S05]  /*d2b0*/  @!P1 IADD3 R14, P0, R36, R14, RZ ;  /* 0x0000000e240e9210 */ /* 0x001fca0007f1e0ff */
[----:B------:R-:W-:Y:S02]  /*d2c0*/  @!P1 IMAD.X R7, RZ, RZ, R6, P0 ;  /* 0x000000ffff079224 */ /* 0x000fe400000e0606 */
[----:B-1----:R-:W-:Y:S01]  /*d2d0*/  @!P1 IMAD.MOV.U32 R2, RZ, RZ, R14 ;  /* 0x000000ffff029224 */ /* 0x002fe200078e000e */
[----:B------:R0:W1:Y:S01]  /*d2e0*/  SHFL.IDX PT, R6, R4, 0x3, 0x1c1f ;  /* 0x007c1f0004067f89 */ /* 0x00006200000e0000 */
[----:B------:R-:W-:-:S03]  /*d2f0*/  @!P1 IMAD.MOV.U32 R3, RZ, RZ, R7 ;  /* 0x000000ffff039224 */ /* 0x000fc600078e0007 */
[----:B------:R0:W2:Y:S04]  /*d300*/  SHFL.IDX PT, R14, R0, 0x3, 0x1c1f ;  /* 0x007c1f00000e7f89 */ /* 0x0000a800000e0000 */
[----:B------:R0:W-:Y:S04]  /*d310*/  @!P1 LDGSTS.E.BYPASS.LTC128B.128 [R8+0x1f200], desc[UR50][R2.64], !P3 ;  /* 0x1f20000002089fae */ /* 0x0001e8000d901d72 */
[----:B------:R0:W-:Y:S04]  /*d320*/  @!P1 LDGSTS.E.BYPASS.LTC128B.128 [R8+0x21200], desc[UR50][R2.64+0x40], !P4 ;  /* 0x2120004002089fae */ /* 0x0001e8000e101d72 */
[----:B------:R0:W-:Y:S02]  /*d330*/  @!P1 LDGSTS.E.BYPASS.LTC128B.128 [R8+0x23200], desc[UR50][R2.64+0x80], !P5 ;  /* 0x2320008002089fae */ /* 0x0001e4000e901d72 */
.L_x_3774:
        /* <DEDUP_REMOVED lines=20> */
.L_x_3775:
[----:B0-----:R-:W-:-:S05]  /*d480*/  IMAD.U32 R0, RZ, RZ, UR39 ;  /* 0x00000027ff007e24 */ /* 0x001fca000f8e00ff */
[----:B------:R-:W-:-:S13]  /*d490*/  ISETP.GE.AND P0, PT, R0, 0xa1, PT ;  /* 0x000000a10000780c */ /* 0x000fda0003f06270 */
[----:B------:R-:W-:Y:S05]  /*d4a0*/  @!P0 BRA `(.L_x_3694) ;  /* 0x0000001800e48947 */ /* 0x000fea0003800000 */
[----:B------:R-:W-:Y:S02]  /*d4b0*/  IMAD.MOV.U32 R24, RZ, RZ, R33 ;  /* 0x000000ffff187224 */ /* 0x000fe400078e0021 */
[----:B------:R-:W-:Y:S02]  /*d4c0*/  IMAD.MOV.U32 R23, RZ, RZ, R30 ;  /* 0x000000ffff177224 */ /* 0x000fe400078e001e */
[----:B------:R-:W-:-:S07]  /*d4d0*/  IMAD.U32 R31, RZ, RZ, UR42 ;  /* 0x0000002aff1f7e24 */ /* 0x000fce000f8e00ff */
.L_x_3714:
[----:B------:R-:W2:Y:S01]  /*d4e0*/  LDL R5, [R1+0x4] ;  /* 0x0000040001057983 */ /* 0x000ea20000100800 */
[----:B0-----:R-:W0:Y:S01]  /*d4f0*/  LDC R3, c[0x0][0x430] ;  /* 0x00010c00ff037b82 */ /* 0x001e220000000800 */
[----:B------:R-:W-:Y:S01]  /*d500*/  ULDC.64 UR4, c[0x0][0x428] ;  /* 0x00010a0000047ab9 */ /* 0x000fe20000000a00 */
[----:B------:R-:W-:Y:S01]  /*d510*/  ULDC.64 UR6, c[0x0][0x418] ;  /* 0x0001060000067ab9 */ /* 0x000fe20000000a00 */
[----:B------:R-:W3:Y:S01]  /*d520*/  LDL R4, [R1] ;  /* 0x0000000001047983 */ /* 0x000ee20000100800 */
[----:B-1----:R-:W1:Y:S01]  /*d530*/  S2R R0, SR_TID.X ;  /* 0x0000000000007919 */ /* 0x002e620000002100 */
[----:B0-----:R-:W-:-:S13]  /*d540*/  ISETP.NE.AND P1, PT, R3, 0x1, PT ;  /* 0x000000010300780c */ /* 0x001fda0003f25270 */
[----:B------:R-:W0:Y:S01]  /*d550*/  @P1 LDC R3, c[0x0][0x438] ;  /* 0x00010e00ff031b82 */ /* 0x000e220000000800 */
[----:B-1----:R-:W-:Y:S01]  /*d560*/  SHF.R.U32.HI R2, RZ, 0x2, R0 ;  /* 0x00000002ff027819 */ /* 0x002fe20000011600 */
[----:B------:R-:W-:-:S03]  /*d570*/  IMAD.SHL.U32 R0, R0, 0x20, RZ ;  /* 0x0000002000007824 */ /* 0x000fc600078e00ff */
[----:B------:R-:W-:-:S04]  /*d580*/  LOP3.LUT R2, R2, 0x1f, RZ, 0xc0, !PT ;  /* 0x0000001f02027812 */ /* 0x000fc800078ec0ff */
[----:B------:R-:W-:Y:S02]  /*d590*/  LOP3.LUT R0, R2, 0x60, R0, 0xf8, !PT ;  /* 0x0000006002007812 */ /* 0x000fe400078ef800 */
[----:B------:R-:W1:Y:S01]  /*d5a0*/  @P1 LDC R2, c[0x0][0x434] ;  /* 0x00010d00ff021b82 */ /* 0x000e620000000800 */
[----:B--2---:R-:W-:-:S04]  /*d5b0*/  IMAD R10, R31, 0xa0, R5 ;  /* 0x000000a01f0a7824 */ /* 0x004fc800078e0205 */
[----:B------:R-:W-:-:S04]  /*d5c0*/  IMAD.IADD R7, R0, 0x1, R10 ;  /* 0x0000000100077824 */ /* 0x000fc800078e020a */
[----:B-1----:R-:W-:-:S04]  /*d5d0*/  @P1 IMAD.HI.U32 R2, R7, R2, RZ ;  /* 0x0000000207021227 */ /* 0x002fc800078e00ff */
[----:B------:R-:W-:Y:S01]  /*d5e0*/  IMAD.MOV.U32 R0, RZ, RZ, R7 ;  /* 0x000000ffff007224 */ /* 0x000fe200078e0007 */
[----:B0-----:R-:W-:Y:S01]  /*d5f0*/  @P1 SHF.R.U32.HI R0, RZ, R3, R2 ;  /* 0x00000003ff001219 */ /* 0x001fe20000011602 */
[----:B---3--:R-:W-:-:S03]  /*d600*/  IMAD R5, R4, UR4, RZ ;  /* 0x0000000404057c24 */ /* 0x008fc6000f8e02ff */
[--C-:B------:R-:W-:Y:S01]  /*d610*/  SHF.R.S32.HI R3, RZ, 0x1f, R0.reuse ;  /* 0x0000001fff037819 */ /* 0x100fe20000011400 */
[----:B------:R-:W-:Y:S02]  /*d620*/  IMAD.MOV.U32 R2, RZ, RZ, R0 ;  /* 0x000000ffff027224 */ /* 0x000fe400078e0000 */
[C---:B------:R-:W-:Y:S02]  /*d630*/  IMAD R4, R32.reuse, UR5, R5 ;  /* 0x0000000520047c24 */ /* 0x040fe4000f8e0205 */
[----:B------:R-:W-:Y:S01]  /*d640*/  IMAD.WIDE.U32 R2, R32, UR4, R2 ;  /* 0x0000000420027c25 */ /* 0x000fe2000f8e0002 */
[----:B------:R-:W0:Y:S03]  /*d650*/  @P1 LDC R5, c[0x0][0x438] ;  /* 0x00010e00ff051b82 */ /* 0x000e260000000800 */
[----:B------:R-:W-:Y:S01]  /*d660*/  IMAD.IADD R3, R4, 0x1, R3 ;  /* 0x0000000104037824 */ /* 0x000fe200078e0203 */
[----:B------:R-:W-:-:S04]  /*d670*/  LEA R8, P0, R2, UR6, 0x2 ;  /* 0x0000000602087c11 */ /* 0x000fc8000f8010ff */
[----:B------:R-:W-:Y:S02]  /*d680*/  LEA.HI.X R9, R2, UR7, R3, 0x2, P0 ;  /* 0x0000000702097c11 */ /* 0x000fe400080f1403 */
[----:B------:R-:W1:Y:S03]  /*d690*/  @P1 LDC R3, c[0x0][0x434] ;  /* 0x00010d00ff031b82 */ /* 0x000e660000000800 */
[----:B------:R-:W2:Y:S01]  /*d6a0*/  LDG.E R8, desc[UR50][R8.64] ;  /* 0x0000003208087981 */ /* 0x000ea2000c1e1900 */
[C---:B------:R-:W-:Y:S01]  /*d6b0*/  IMAD.IADD R10, R37.reuse, 0x1, R10 ;  /* 0x00000001250a7824 */ /* 0x040fe200078e020a */
[----:B------:R-:W-:-:S03]  /*d6c0*/  ISETP.GT.U32.AND P0, PT, R37, 0x9f, PT ;  /* 0x0000009f2500780c */ /* 0x000fc60003f04070 */
[----:B------:R-:W-:Y:S02]  /*d6d0*/  IMAD.MOV.U32 R11, RZ, RZ, R10 ;  /* 0x000000ffff0b7224 */ /* 0x000fe400078e000a */
[----:B-1----:R-:W-:-:S05]  /*d6e0*/  @P1 IMAD.HI.U32 R2, R10, R3, RZ ;  /* 0x000000030a021227 */ /* 0x002fca00078e00ff */
[----:B0-----:R-:W-:-:S04]  /*d6f0*/  @P1 SHF.R.U32.HI R11, RZ, R5, R2 ;  /* 0x00000005ff0b1219 */ /* 0x001fc80000011602 */
[--C-:B------:R-:W-:Y:S01]  /*d700*/  @!P0 SHF.R.S32.HI R3, RZ, 0x1f, R11.reuse ;  /* 0x0000001fff038819 */ /* 0x100fe2000001140b */
[----:B------:R-:W-:-:S04]  /*d710*/  @!P0 IMAD.MOV.U32 R2, RZ, RZ, R11 ;  /* 0x000000ffff028224 */ /* 0x000fc800078e000b */
[----:B------:R-:W-:Y:S01]  /*d720*/  @!P0 IMAD.WIDE.U32 R2, R32, UR4, R2 ;  /* 0x0000000420028c25 */ /* 0x000fe2000f8e0002 */
[----:B------:R-:W-:-:S03]  /*d730*/  ULDC UR4, c[0x0][0x430] ;  /* 0x00010c0000047ab9 */ /* 0x000fc60000000800 */
[----:B------:R-:W-:Y:S02]  /*d740*/  IMAD.U32 R12, RZ, RZ, UR46 ;  /* 0x0000002eff0c7e24 */ /* 0x000fe4000f8e00ff */
[----:B------:R-:W-:Y:S01]  /*d750*/  @!P0 IMAD.IADD R3, R4, 0x1, R3 ;  /* 0x0000000104038824 */ /* 0x000fe200078e0203 */
[----:B------:R-:W-:Y:S01]  /*d760*/  @!P0 LEA R4, P1, R2, UR6, 0x2 ;  /* 0x0000000602048c11 */ /* 0x000fe2000f8210ff */
[----:B------:R-:W-:Y:S01]  /*d770*/  IMAD.MOV.U32 R6, RZ, RZ, RZ ;  /* 0x000000ffff067224 */ /* 0x000fe200078e00ff */
[----:B------:R-:W-:Y:S01]  /*d780*/  ISETP.NE.AND P3, PT, R12, 0x3, PT ;  /* 0x000000030c00780c */ /* 0x000fe20003f65270 */
[----:B------:R-:W-:Y:S01]  /*d790*/  VIADD R30, R23, 0x1 ;  /* 0x00000001171e7836 */ /* 0x000fe20000000000 */
[----:B------:R-:W-:Y:S01]  /*d7a0*/  @!P0 LEA.HI.X R5, R2, UR7, R3, 0x2, P1 ;  /* 0x0000000702058c11 */ /* 0x000fe200088f1403 */
[----:B------:R-:W-:Y:S02]  /*d7b0*/  IMAD.MOV R0, RZ, RZ, -R0 ;  /* 0x000000ffff007224 */ /* 0x000fe400078e0a00 */
[----:B------:R-:W-:-:S02]  /*d7c0*/  IMAD.MOV R3, RZ, RZ, -R11 ;  /* 0x000000ffff037224 */ /* 0x000fc400078e0a0b */
[----:B------:R0:W5:Y:S01]  /*d7d0*/  @!P0 LDG.E R6, desc[UR50][R4.64] ;  /* 0x0000003204068981 */ /* 0x000162000c1e1900 */
[----:B------:R-:W-:Y:S01]  /*d7e0*/  ISETP.NE.AND P0, PT, R30, 0x2, PT ;  /* 0x000000021e00780c */ /* 0x000fe20003f05270 */
[----:B------:R-:W-:Y:S02]  /*d7f0*/  IMAD R7, R0, UR4, R7 ;  /* 0x0000000400077c24 */ /* 0x000fe4000f8e0207 */
[----:B------:R-:W-:Y:S01]  /*d800*/  IMAD.MOV.U32 R0, RZ, RZ, R31 ;  /* 0x000000ffff007224 */ /* 0x000fe200078e001f */
[----:B------:R-:W-:Y:S01]  /*d810*/  SEL R33, RZ, 0x1, P0 ;  /* 0x00000001ff217807 */ /* 0x000fe20000000000 */
[----:B------:R-:W-:Y:S01]  /*d820*/  VIADD R31, R31, 0xffffffff ;  /* 0xffffffff1f1f7836 */ /* 0x000fe20000000000 */
[----:B------:R-:W-:Y:S01]  /*d830*/  SEL R30, R30, RZ, P0 ;  /* 0x000000ff1e1e7207 */ /* 0x000fe20000000000 */
[----:B0-----:R-:W-:Y:S01]  /*d840*/  IMAD R5, R3, UR4, R10 ;  /* 0x0000000403057c24 */ /* 0x001fe2000f8e020a */
[----:B------:R-:W-:Y:S02]  /*d850*/  LOP3.LUT R33, R24, R33, RZ, 0x3c, !PT ;  /* 0x0000002118217212 */ /* 0x000fe400078e3cff */
[----:B------:R-:W-:-:S02]  /*d860*/  ISETP.GT.AND P2, PT, R0, RZ, PT ;  /* 0x000000ff0000720c */ /* 0x000fc40003f44270 */
[----:B--2---:R-:W-:Y:S01]  /*d870*/  SHF.R.S32.HI R26, RZ, 0x1f, R8 ;  /* 0x0000001fff1a7819 */ /* 0x004fe20000011408 */
[----:B------:R-:W-:Y:S10]  /*d880*/  @!P3 BRA `(.L_x_3695) ;  /* 0x000000000004b947 */ /* 0x000ff40003800000 */
[----:B------:R-:W-:Y:S01]  /*d890*/  BPT.TRAP 0x1 ;  /* 0x000000040000795c */ /* 0x000fe20000300000 */
.L_x_3695:
[----:B------:R-:W-:Y:S01]  /*d8a0*/  LEA R4, R30, UR41, 0x3 ;  /* 0x000000291e047c11 */ /* 0x000fe2000f8e18ff */
[----:B------:R-:W-:Y:S01]  /*d8b0*/  BSSY B0, `(.L_x_3696) ;  /* 0x0000005000007945 */ /* 0x000fe20003800000 */
[----:B------:R-:W-:Y:S02]  /*d8c0*/  SHF.L.U32 R28, R33, 0x1f, RZ ;  /* 0x0000001f211c7819 */ /* 0x000fe400000006ff */
[----:B------:R-:W-:Y:S02]  /*d8d0*/  SHF.R.S32.HI R27, RZ, 0x1f, R7 ;  /* 0x0000001fff1b7819 */ /* 0x000fe40000011407 */
[----:B------:R-:W0:Y:S02]  /*d8e0*/  SYNCS.PHASECHK.TRANS64.TRYWAIT P0, [R4+URZ+0x33480], R28 ;  /* 0x0334801c040075a7 */ /* 0x000e24000800017f */
[----:B0-----:R-:W-:Y:S05]  /*d8f0*/  @!P0 BRA `(.L_x_3697) ;  /* 0x0000003c00348947 */ /* 0x001fea0003800000 */
.L_x_3776:
[----:B------:R-:W-:Y:S05]  /*d900*/  BSYNC B0 ;  /* 0x0000000000007941 */ /* 0x000fea0003800000 */
.L_x_3696:
[----:B------:R-:W2:Y:S01]  /*d910*/  LDL R11, [R1+0x8] ;  /* 0x00000800010b7983 */ /* 0x000ea20000100800 */
[----:B------:R-:W-:Y:S01]  /*d920*/  ULDC.64 UR4, c[0x0][0x328] ;  /* 0x0000ca0000047ab9 */ /* 0x000fe20000000a00 */
[----:B------:R-:W-:Y:S01]  /*d930*/  ULDC.64 UR6, c[0x0][0x338] ;  /* 0x0000ce0000067ab9 */ /* 0x000fe20000000a00 */
[----:B------:R-:W-:Y:S01]  /*d940*/  IMAD R0, R27, UR4, RZ ;  /* 0x000000041b007c24 */ /* 0x000fe2000f8e02ff */
[----:B------:R-:W-:Y:S01]  /*d950*/  ULDC.64 UR8, c[0x0][0x330] ;  /* 0x0000cc0000087ab9 */ /* 0x000fe20000000a00 */
[C---:B------:R-:W-:Y:S01]  /*d960*/  IMAD.WIDE.U32 R2, R7.reuse, UR4, RZ ;  /* 0x0000000407027c25 */ /* 0x040fe2000f8e00ff */
[----:B------:R-:W-:Y:S01]  /*d970*/  SHF.R.S32.HI R29, RZ, 0x1f, R5 ;  /* 0x0000001fff1d7819 */ /* 0x000fe20000011405 */
[----:B------:R-:W-:Y:S01]  /*d980*/  ULDC.64 UR10, c[0x0][0x318] ;  /* 0x0000c600000a7ab9 */ /* 0x000fe20000000a00 */
[----:B-----5:R-:W-:Y:S01]  /*d990*/  SHF.R.S32.HI R25, RZ, 0x1f, R6 ;  /* 0x0000001fff197819 */ /* 0x020fe20000011406 */
[----:B------:R-:W-:Y:S01]  /*d9a0*/  IMAD R9, R7, UR5, R0 ;  /* 0x0000000507097c24 */ /* 0x000fe2000f8e0200 */
[----:B------:R-:W-:-:S02]  /*d9b0*/  LOP3.LUT P4, RZ, R18, 0x4, RZ, 0xc0, !PT ;  /* 0x0000000412ff7812 */ /* 0x000fc4000788c0ff */
[C---:B------:R-:W-:Y:S01]  /*d9c0*/  LOP3.LUT P3, RZ, R18.reuse, 0x2, RZ, 0xc0, !PT ;  /* 0x0000000212ff7812 */ /* 0x040fe2000786c0ff */
[----:B------:R-:W-:Y:S01]  /*d9d0*/  IMAD.IADD R3, R3, 0x1, R9 ;  /* 0x0000000103037824 */ /* 0x000fe200078e0209 */
[----:B------:R-:W-:Y:S01]  /*d9e0*/  LOP3.LUT P1, RZ, R18, 0x1, RZ, 0xc0, !PT ;  /* 0x0000000112ff7812 */ /* 0x000fe2000782c0ff */
[----:B------:R-:W-:Y:S02]  /*d9f0*/  IMAD R9, R26, UR6, RZ ;  /* 0x000000061a097c24 */ /* 0x000fe4000f8e02ff */
[----:B------:R-:W-:-:S04]  /*da00*/  IMAD.WIDE.U32 R2, R8, UR6, R2 ;  /* 0x0000000608027c25 */ /* 0x000fc8000f8e0002 */
[----:B------:R-:W-:Y:S02]  /*da10*/  IMAD R0, R8, UR7, R9 ;  /* 0x0000000708007c24 */ /* 0x000fe4000f8e0209 */
[----:B------:R-:W-:Y:S02]  /*da20*/  IMAD R9, R34, UR8, RZ ;  /* 0x0000000822097c24 */ /* 0x000fe4000f8e02ff */
[----:B------:R-:W-:Y:S02]  /*da30*/  IMAD.IADD R3, R3, 0x1, R0 ;  /* 0x0000000103037824 */ /* 0x000fe400078e0200 */
[C---:B------:R-:W-:Y:S02]  /*da40*/  IMAD R20, R22.reuse, UR9, R9 ;  /* 0x0000000916147c24 */ /* 0x040fe4000f8e0209 */
[----:B------:R-:W-:-:S04]  /*da50*/  IMAD.WIDE.U32 R2, R22, UR8, R2 ;  /* 0x0000000816027c25 */ /* 0x000fc8000f8e0002 */
[----:B------:R-:W-:Y:S01]  /*da60*/  IMAD R0, R29, UR4, RZ ;  /* 0x000000041d007c24 */ /* 0x000fe2000f8e02ff */
[----:B------:R-:W-:-:S03]  /*da70*/  IADD3 R9, P0, R2, UR10, RZ ;  /* 0x0000000a02097c10 */ /* 0x000fc6000ff1e0ff */
[C---:B------:R-:W-:Y:S01]  /*da80*/  IMAD R0, R5.reuse, UR5, R0 ;  /* 0x0000000505007c24 */ /* 0x040fe2000f8e0200 */
[----:B------:R-:W-:Y:S01]  /*da90*/  IADD3.X R10, R20, UR11, R3, P0, !PT ;  /* 0x0000000b140a7c10 */ /* 0x000fe200087fe403 */
        /* <DEDUP_REMOVED lines=12> */
[----:B------:R-:W1:Y:S04]  /*db60*/  SHFL.IDX PT, R2, R9, RZ, 0x1c1f ;  /* 0x001c1fff09027589 */ /* 0x000e6800000e0000 */
[----:B------:R-:W2:Y:S04]  /*db70*/  SHFL.IDX PT, R0, R10, RZ, 0x1c1f ;  /* 0x001c1fff0a007589 */ /* 0x000ea800000e0000 */
[----:B------:R-:W-:Y:S01]  /*db80*/  SHFL.IDX PT, R20, R20, RZ, 0x1c1f ;  /* 0x001c1fff14147589 */ /* 0x000fe200000e0000 */
[----:B-1----:R-:W-:-:S05]  /*db90*/  IADD3 R2, P0, R36, R2, RZ ;  /* 0x0000000224027210 */ /* 0x002fca0007f1e0ff */
[----:B--2---:R-:W-:Y:S02]  /*dba0*/  IMAD.X R3, RZ, RZ, R0, P0 ;  /* 0x000000ffff037224 */ /* 0x004fe400000e0600 */
[----:B------:R-:W-:Y:S02]  /*dbb0*/  VIADD R0, R35, UR41 ;  /* 0x0000002923007c36 */ /* 0x000fe40008000000 */
[----:B------:R-:W-:Y:S04]  /*dbc0*/  SHFL.IDX PT, R35, R10, 0x2, 0x1c1f ;  /* 0x005c1f000a237f89 */ /* 0x000fe800000e0000 */
[----:B------:R-:W-:Y:S04]  /*dbd0*/  LDGSTS.E.BYPASS.LTC128B.128 [R0+0xf200], desc[UR50][R2.64], !P4 ;  /* 0x0f20000002007fae */ /* 0x000fe8000e101d72 */
[----:B------:R-:W-:Y:S04]  /*dbe0*/  LDGSTS.E.BYPASS.LTC128B.128 [R0+0x11a00], desc[UR50][R2.64+0x40], !P3 ;  /* 0x11a0004002007fae */ /* 0x000fe8000d901d72 */
[----:B------:R1:W-:Y:S04]  /*dbf0*/  LDGSTS.E.BYPASS.LTC128B.128 [R0+0x14200], desc[UR50][R2.64+0x80], !P1 ;  /* 0x1420008002007fae */ /* 0x0003e8000c901d72 */
[----:B-1----:R-:W1:Y:S04]  /*dc00*/  SHFL.IDX PT, R2, R9, 0x1, 0x1c1f ;  /* 0x003c1f0009027f89 */ /* 0x002e6800000e0000 */
[----:B------:R-:W2:Y:S01]  /*dc10*/  SHFL.IDX PT, R3, R10, 0x1, 0x1c1f ;  /* 0x003c1f000a037f89 */ /* 0x000ea200000e0000 */
[----:B-1----:R-:W-:-:S05]  /*dc20*/  IADD3 R2, P0, R36, R2, RZ ;  /* 0x0000000224027210 */ /* 0x002fca0007f1e0ff */
[----:B--2---:R-:W-:-:S05]  /*dc30*/  IMAD.X R3, RZ, RZ, R3, P0 ;  /* 0x000000ffff037224 */ /* 0x004fca00000e0603 */
[----:B------:R-:W-:Y:S04]  /*dc40*/  LDGSTS.E.BYPASS.LTC128B.128 [R0+0xfa00], desc[UR50][R2.64], !P4 ;  /* 0x0fa0000002007fae */ /* 0x000fe8000e101d72 */
[----:B------:R-:W-:Y:S04]  /*dc50*/  LDGSTS.E.BYPASS.LTC128B.128 [R0+0x12200], desc[UR50][R2.64+0x40], !P3 ;  /* 0x1220004002007fae */ /* 0x000fe8000d901d72 */
        /* <DEDUP_REMOVED lines=11> */
[----:B------:R-:W-:Y:S04]  /*dd10*/  LDGSTS.E.BYPASS.LTC128B.128 [R0+0x10a00], desc[UR50][R2.64], !P4 ;  /* 0x10a0000002007fae */ /* 0x000fe8000e101d72 */
[----:B------:R-:W-:Y:S04]  /*dd20*/  LDGSTS.E.BYPASS.LTC128B.128 [R0+0x13200], desc[UR50][R2.64+0x40], !P3 ;  /* 0x1320004002007fae */ /* 0x000fe8000d901d72 */
[----:B------:R1:W-:Y:S04]  /*dd30*/  LDGSTS.E.BYPASS.LTC128B.128 [R0+0x15a00], desc[UR50][R2.64+0x80], !P1 ;  /* 0x15a0008002007fae */ /* 0x0003e8000c901d72 */
[----:B-1----:R1:W2:Y:S02]  /*dd40*/  SHFL.IDX PT, R2, R21, RZ, 0x1c1f ;  /* 0x001c1fff15027589 */ /* 0x0022a400000e0000 */
.L_x_3788:
[----:B--2---:R-:W-:-:S05]  /*dd50*/  IADD3 R2, P0, R36, R2, RZ ;  /* 0x0000000224027210 */ /* 0x004fca0007f1e0ff */
        /* <DEDUP_REMOVED lines=9> */
.L_x_3699:
        /* <DEDUP_REMOVED lines=11> */
.L_x_3700:
[----:B------:R2:W-:Y:S01]  /*dea0*/  SYNCS.ARRIVE.TRANS64.A1T0 RZ, [R4+URZ+0x33470], RZ ;  /* 0x033470ff04ff79a7 */ /* 0x0005e2000810003f */
[----:B------:R-:W-:Y:S05]  /*deb0*/  @!P3 BRA `(.L_x_3701) ;  /* 0x000000000004b947 */ /* 0x000fea0003800000 */
[----:B------:R-:W-:Y:S01]  /*dec0*/  BPT.TRAP 0x1 ;  /* 0x000000040000795c */ /* 0x000fe20000300000 */
.L_x_3701:
[----:B------:R-:W3:Y:S01]  /*ded0*/  SYNCS.PHASECHK.TRANS64.TRYWAIT P0, [R4+URZ+0x33440], R28 ;  /* 0x0334401c040075a7 */ /* 0x000ee2000800017f */
[----:B------:R-:W-:Y:S04]  /*dee0*/  BSSY B0, `(.L_x_3702) ;  /* 0x0000002000007945 */ /* 0x000fe80003800000 */
[----:B---3--:R-:W-:Y:S05]  /*def0*/  @!P0 BRA `(.L_x_3703) ;  /* 0x0000003c00488947 */ /* 0x008fea0003800000 */
.L_x_3789:
[----:B------:R-:W-:Y:S05]  /*df00*/  BSYNC B0 ;  /* 0x0000000000007941 */ /* 0x000fea0003800000 */
.L_x_3702:
[----:B------:R-:W-:Y:S01]  /*df10*/  ULDC.64 UR4, c[0x0][0x310] ;  /* 0x0000c40000047ab9 */ /* 0x000fe20000000a00 */
[----:B------:R-:W-:Y:S01]  /*df20*/  ULDC.64 UR6, c[0x0][0x300] ;  /* 0x0000c00000067ab9 */ /* 0x000fe20000000a00 */
[----:B------:R-:W-:Y:S01]  /*df30*/  IMAD R9, R26, UR4, RZ ;  /* 0x000000041a097c24 */ /* 0x000fe2000f8e02ff */
[----:B------:R-:W-:Y:S01]  /*df40*/  ULDC.64 UR8, c[0x0][0x308] ;  /* 0x0000c20000087ab9 */ /* 0x000fe20000000a00 */
[----:B------:R-:W-:Y:S01]  /*df50*/  IMAD.WIDE.U32 R2, R8, UR4, RZ ;  /* 0x0000000408027c25 */ /* 0x000fe2000f8e00ff */
[----:B------:R-:W-:Y:S01]  /*df60*/  ULDC.64 UR10, c[0x0][0x2e8] ;  /* 0x0000ba00000a7ab9 */ /* 0x000fe20000000a00 */
[----:B------:R-:W-:Y:S02]  /*df70*/  LOP3.LUT P4, RZ, R18, 0x4, RZ, 0xc0, !PT ;  /* 0x0000000412ff7812 */ /* 0x000fe4000788c0ff */
[----:B------:R-:W-:Y:S01]  /*df80*/  IMAD R9, R8, UR5, R9 ;  /* 0x0000000508097c24 */ /* 0x000fe2000f8e0209 */
[C---:B------:R-:W-:Y:S01]  /*df90*/  LOP3.LUT P3, RZ, R18.reuse, 0x2, RZ, 0xc0, !PT ;  /* 0x0000000212ff7812 */ /* 0x040fe2000786c0ff */
[----:B------:R-:W-:Y:S01]  /*dfa0*/  IMAD R27, R27, UR6, RZ ;  /* 0x000000061b1b7c24 */ /* 0x000fe2000f8e02ff */
[----:B------:R-:W-:Y:S01]  /*dfb0*/  LOP3.LUT P1, RZ, R18, 0x1, RZ, 0xc0, !PT ;  /* 0x0000000112ff7812 */ /* 0x000fe2000782c0ff */
[----:B------:R-:W-:-:S02]  /*dfc0*/  IMAD.IADD R3, R3, 0x1, R9 ;  /* 0x0000000103037824 */ /* 0x000fc400078e0209 */
[C---:B------:R-:W-:Y:S02]  /*dfd0*/  IMAD R27, R7.reuse, UR7, R27 ;  /* 0x00000007071b7c24 */ /* 0x040fe4000f8e021b */
[----:B------:R-:W-:-:S04]  /*dfe0*/  IMAD.WIDE.U32 R2, R7, UR6, R2 ;  /* 0x0000000607027c25 */ /* 0x000fc8000f8e0002 */
[----:B------:R-:W-:Y:S02]  /*dff0*/  IMAD.IADD R3, R3, 0x1, R27 ;  /* 0x0000000103037824 */ /* 0x000fe400078e021b */
[----:B------:R-:W-:Y:S02]  /*e000*/  IMAD R7, R34, UR8, RZ ;  /* 0x0000000822077c24 */ /* 0x000fe4000f8e02ff */
[----:B------:R-:W-:-:S04]  /*e010*/  IMAD.WIDE.U32 R2, R22, UR8, R2 ;  /* 0x0000000816027c25 */ /* 0x000fc8000f8e0002 */
[----:B------:R-:W-:Y:S01]  /*e020*/  IMAD R7, R22, UR9, R7 ;  /* 0x0000000916077c24 */ /* 0x000fe2000f8e0207 */
[----:B------:R-:W-:Y:S01]  /*e030*/  IADD3 R20, P0, R2, UR10, RZ ;  /* 0x0000000a02147c10 */ /* 0x000fe2000ff1e0ff */
[----:B------:R-:W-:-:S03]  /*e040*/  IMAD R25, R25, UR4, RZ ;  /* 0x0000000419197c24 */ /* 0x000fc6000f8e02ff */
[----:B-1----:R-:W-:Y:S01]  /*e050*/  IADD3.X R21, R7, UR11, R3, P0, !PT ;  /* 0x0000000b07157c10 */ /* 0x002fe200087fe403 */
        /* <DEDUP_REMOVED lines=11> */
[----:B------:R-:W-:Y:S08]  /*e110*/  BRA.DIV UR4, `(.L_x_3704) ;  /* 0x0000003a04d47947 */ /* 0x000ff0000b800000 */
[----:B------:R-:W1:Y:S04]  /*e120*/  SHFL.IDX PT, R14, R20, RZ, 0x1c1f ;  /* 0x001c1fff140e7589 */ /* 0x000e6800000e0000 */
[----:B------:R-:W4:Y:S04]  /*e130*/  SHFL.IDX PT, R3, R21, RZ, 0x1c1f ;  /* 0x001c1fff15037589 */ /* 0x000f2800000e0000 */
[----:B------:R-:W-:Y:S04]  /*e140*/  SHFL.IDX PT, R2, R20, 0x2, 0x1c1f ;  /* 0x005c1f0014027f89 */ /* 0x000fe800000e0000 */
[----:B------:R-:W-:Y:S01]  /*e150*/  SHFL.IDX PT, R25, R25, RZ, 0x1c1f ;  /* 0x001c1fff19197589 */ /* 0x000fe200000e0000 */
[----:B-1----:R-:W-:-:S03]  /*e160*/  IADD3 R10, P0, R36, R14, RZ ;  /* 0x0000000e240a7210 */ /* 0x002fc60007f1e0ff */
[----:B------:R-:W1:Y:S02]  /*e170*/  SHFL.IDX PT, R14, R20, 0x1, 0x1c1f ;  /* 0x003c1f00140e7f89 */ /* 0x000e6400000e0000 */
[----:B----4-:R-:W-:Y:S02]  /*e180*/  IMAD.X R11, RZ, RZ, R3, P0 ;  /* 0x000000ffff0b7224 */ /* 0x010fe400000e0603 */
[----:B------:R-:W4:Y:S04]  /*e190*/  SHFL.IDX PT, R3, R21, 0x1, 0x1c1f ;  /* 0x003c1f0015037f89 */ /* 0x000f2800000e0000 */
[----:B------:R0:W-:Y:S04]  /*e1a0*/  LDGSTS.E.BYPASS.LTC128B.128 [R0+0x24200], desc[UR50][R10.64], !P4 ;  /* 0x242000000a007fae */ /* 0x0001e8000e101d72 */
[----:B------:R0:W-:Y:S04]  /*e1b0*/  LDGSTS.E.BYPASS.LTC128B.128 [R0+0x26a00], desc[UR50][R10.64+0x40], !P3 ;  /* 0x26a000400a007fae */ /* 0x0001e8000d901d72 */
[----:B------:R0:W-:Y:S01]  /*e1c0*/  LDGSTS.E.BYPASS.LTC128B.128 [R0+0x29200], desc[UR50][R10.64+0x80], !P1 ;  /* 0x292000800a007fae */ /* 0x0001e2000c901d72 */
[----:B-1----:R-:W-:-:S03]  /*e1d0*/  IADD3 R8, P0, R36, R14, RZ ;  /* 0x0000000e24087210 */ /* 0x002fc60007f1e0ff */
[----:B------:R-:W-:Y:S02]  /*e1e0*/  SHFL.IDX PT, R14, R5, RZ, 0x1c1f ;  /* 0x001c1fff050e7589 */ /* 0x000fe400000e0000 */
[----:B----4-:R-:W-:Y:S01]  /*e1f0*/  IMAD.X R9, RZ, RZ, R3, P0 ;  /* 0x000000ffff097224 */ /* 0x010fe200000e0603 */
[C---:B------:R-:W-:Y:S01]  /*e200*/  IADD3 R6, P0, R36.reuse, R2, RZ ;  /* 0x0000000224067210 */ /* 0x040fe20007f1e0ff */
[----:B------:R-:W1:Y:S04]  /*e210*/  SHFL.IDX PT, R3, R21, 0x2, 0x1c1f ;  /* 0x005c1f0015037f89 */ /* 0x000e6800000e0000 */
[----:B------:R-:W4:Y:S04]  /*e220*/  SHFL.IDX PT, R2, R20, 0x3, 0x1c1f ;  /* 0x007c1f0014027f89 */ /* 0x000f2800000e0000 */
[----:B------:R-:W5:Y:S04]  /*e230*/  SHFL.IDX PT, R21, R21, 0x3, 0x1c1f ;  /* 0x007c1f0015157f89 */ /* 0x000f6800000e0000 */
[----:B------:R0:W-:Y:S04]  /*e240*/  LDGSTS.E.BYPASS.LTC128B.128 [R0+0x24a00], desc[UR50][R8.64], !P4 ;  /* 0x24a0000008007fae */ /* 0x0001e8000e101d72 */
[----:B------:R0:W-:Y:S04]  /*e250*/  LDGSTS.E.BYPASS.LTC128B.128 [R0+0x27200], desc[UR50][R8.64+0x40], !P3 ;  /* 0x2720004008007fae */ /* 0x0001e8000d901d72 */
[----:B------:R0:W-:Y:S01]  /*e260*/  LDGSTS.E.BYPASS.LTC128B.128 [R0+0x29a00], desc[UR50][R8.64+0x80], !P1 ;  /* 0x29a0008008007fae */ /* 0x0001e2000c901d72 */
[----:B-1----:R-:W-:Y:S01]  /*e270*/  IMAD.X R7, RZ, RZ, R3, P0 ;  /* 0x000000ffff077224 */ /* 0x002fe200000e0603 */
[----:B----4-:R-:W-:-:S04]  /*e280*/  IADD3 R2, P0, R36, R2, RZ ;  /* 0x0000000224027210 */ /* 0x010fc80007f1e0ff */
[----:B------:R0:W-:Y:S01]  /*e290*/  LDGSTS.E.BYPASS.LTC128B.128 [R0+0x25200], desc[UR50][R6.64], !P4 ;  /* 0x2520000006007fae */ /* 0x0001e2000e101d72 */
[----:B-----5:R-:W-:-:S03]  /*e2a0*/  IMAD.X R3, RZ, RZ, R21, P0 ;  /* 0x000000ffff037224 */ /* 0x020fc600000e0615 */
[----:B------:R0:W-:Y:S04]  /*e2b0*/  LDGSTS.E.BYPASS.LTC128B.128 [R0+0x27a00], desc[UR50][R6.64+0x40], !P3 ;  /* 0x27a0004006007fae */ /* 0x0001e8000d901d72 */
[----:B------:R0:W-:Y:S04]  /*e2c0*/  LDGSTS.E.BYPASS.LTC128B.128 [R0+0x2a200], desc[UR50][R6.64+0x80], !P1 ;  /* 0x2a20008006007fae */ /* 0x0001e8000c901d72 */
[----:B------:R0:W-:Y:S04]  /*e2d0*/  LDGSTS.E.BYPASS.LTC128B.128 [R0+0x25a00], desc[UR50][R2.64], !P4 ;  /* 0x25a0000002007fae */ /* 0x0001e8000e101d72 */
[----:B------:R0:W-:Y:S04]  /*e2e0*/  LDGSTS.E.BYPASS.LTC128B.128 [R0+0x28200], desc[UR50][R2.64+0x40], !P3 ;  /* 0x2820004002007fae */ /* 0x0001e8000d901d72 */
[----:B------:R0:W-:Y:S02]  /*e2f0*/  LDGSTS.E.BYPASS.LTC128B.128 [R0+0x2aa00], desc[UR50][R2.64+0x80], !P1 ;  /* 0x2aa0008002007fae */ /* 0x0001e4000c901d72 */
.L_x_3801:
[----:B0-----:R-:W-:-:S05]  /*e300*/  IADD3 R2, P0, R36, R14, RZ ;  /* 0x0000000e24027210 */ /* 0x001fca0007f1e0ff */
        /* <DEDUP_REMOVED lines=9> */
.L_x_3705:
        /* <DEDUP_REMOVED lines=11> */
.L_x_3706:
[----:B------:R-:W-:Y:S01]  /*e450*/  IMAD.U32 R0, RZ, RZ, UR47 ;  /* 0x0000002fff007e24 */ /* 0x000fe2000f8e00ff */
[----:B------:R0:W-:Y:S04]  /*e460*/  SYNCS.ARRIVE.TRANS64.A1T0 RZ, [R4+URZ+0x33430], RZ ;  /* 0x033430ff04ff79a7 */ /* 0x0001e8000810003f */
[----:B------:R-:W-:-:S13]  /*e470*/  ISETP.NE.AND P0, PT, R0, 0x3, PT ;  /* 0x000000030000780c */ /* 0x000fda0003f05270 */
[----:B0-----:R-:W-:Y:S05]  /*e480*/  @!P0 BRA `(.L_x_3707) ;  /* 0x0000000000048947 */ /* 0x001fea0003800000 */
[----:B------:R-:W-:Y:S01]  /*e490*/  BPT.TRAP 0x1 ;  /* 0x000000040000795c */ /* 0x000fe20000300000 */
.L_x_3707:
[----:B------:R-:W-:Y:S01]  /*e4a0*/  LOP3.LUT R3, R24, 0x1, RZ, 0x3c, !PT ;  /* 0x0000000118037812 */ /* 0x000fe200078e3cff */
[----:B------:R-:W-:Y:S01]  /*e4b0*/  BSSY B0, `(.L_x_3708) ;  /* 0x0000005000007945 */ /* 0x000fe20003800000 */
[----:B------:R-:W-:Y:S02]  /*e4c0*/  LEA R2, R23, UR41, 0x3 ;  /* 0x0000002917027c11 */ /* 0x000fe4000f8e18ff */
[----:B------:R-:W-:-:S04]  /*e4d0*/  SHF.L.U32 R3, R3, 0x1f, RZ ;  /* 0x0000001f03037819 */ /* 0x000fc800000006ff */
[----:B------:R-:W0:Y:S02]  /*e4e0*/  SYNCS.PHASECHK.TRANS64.TRYWAIT P1, [R2+URZ+0x33470], R3 ;  /* 0x03347003020075a7 */ /* 0x000e24000802017f */
[----:B0-----:R-:W-:Y:S05]  /*e4f0*/  @!P1 BRA `(.L_x_3709) ;  /* 0x0000003c004c9947 */ /* 0x001fea0003800000 */
.L_x_3802:
[----:B------:R-:W-:Y:S05]  /*e500*/  BSYNC B0 ;  /* 0x0000000000007941 */ /* 0x000fea0003800000 */
.L_x_3708:
[----:B------:R-:W-:-:S05]  /*e510*/  IMAD.U32 R0, RZ, RZ, UR46 ;  /* 0x0000002eff007e24 */ /* 0x000fca000f8e00ff */
[----:B------:R-:W-:-:S13]  /*e520*/  ISETP.NE.AND P1, PT, R0, 0x3, PT ;  /* 0x000000030000780c */ /* 0x000fda0003f25270 */
[----:B------:R-:W-:Y:S05]  /*e530*/  @!P1 BRA `(.L_x_3710) ;  /* 0x0000000000049947 */ /* 0x000fea0003800000 */
[----:B------:R-:W-:Y:S01]  /*e540*/  BPT.TRAP 0x1 ;  /* 0x000000040000795c */ /* 0x000fe20000300000 */
.L_x_3710:
[----:B0-----:R-:W-:Y:S01]  /*e550*/  SHF.L.U32 R3, R24, 0x1f, RZ ;  /* 0x0000001f18037819 */ /* 0x001fe200000006ff */
[----:B------:R-:W-:-:S03]  /*e560*/  IMAD R0, R23, 0x7800, RZ ;  /* 0x0000780017007824 */ /* 0x000fc600078e02ff */
[----:B------:R-:W0:Y:S02]  /*e570*/  SYNCS.PHASECHK.TRANS64.TRYWAIT P1, [R2+URZ+0x33460], R3 ;  /* 0x03346003020075a7 */ /* 0x000e24000802017f */
[----:B0-----:R-:W-:Y:S05]  /*e580*/  @!P1 BRA `(.L_x_3711) ;  /* 0x0000003c003c9947 */ /* 0x001fea0003800000 */
.L_x_3803:
[C---:B------:R-:W-:Y:S01]  /*e590*/  LOP3.LUT R12, R0.reuse, R16, RZ, 0xfc, !PT ;  /* 0x00000010000c7212 */ /* 0x040fe200078efcff */
[----:B------:R-:W-:Y:S05]  /*e5a0*/  WARPSYNC.ALL ;  /* 0x0000000000007948 */ /* 0x000fea0003800000 */
[----:B--23--:R1:W2:Y:S01]  /*e5b0*/  LDSM.16.MT88.4 R4, [R12+UR41+0xf200] ;  /* 0x00f200290c04783b */ /* 0x00c2a20008004200 */
[C---:B0-----:R-:W-:Y:S02]  /*e5c0*/  VIADD R3, R0.reuse, 0x2800 ;  /* 0x0000280000037836 */ /* 0x041fe40000000000 */
[C---:B------:R-:W-:Y:S02]  /*e5d0*/  VIADD R13, R0.reuse, 0x800 ;  /* 0x00000800000d7836 */ /* 0x040fe40000000000 */
[----:B------:R-:W-:-:S02]  /*e5e0*/  VIADD R20, R0, 0x5000 ;  /* 0x0000500000147836 */ /* 0x000fc40000000000 */
[----:B------:R-:W-:Y:S02]  /*e5f0*/  IMAD.U32 R26, RZ, RZ, UR46 ;  /* 0x0000002eff1a7e24 */ /* 0x000fe4000f8e00ff */
[----:B-1----:R-:W-:-:S03]  /*e600*/  VIADD R12, R0, 0x1000 ;  /* 0x00001000000c7836 */ /* 0x002fc60000000000 */
[----:B------:R-:W-:Y:S02]  /*e610*/  ISETP.NE.AND P1, PT, R26, 0x3, PT ;  /* 0x000000031a00780c */ /* 0x000fe40003f25270 */
[C-C-:B--2---:R-:W-:Y:S02]  /*e620*/  PRMT R8, R4.reuse, 0x6420, R5.reuse ;  /* 0x0000642004087816 */ /* 0x144fe40000000005 */
[----:B------:R-:W-:Y:S02]  /*e630*/  PRMT R9, R4, 0x7531, R5 ;  /* 0x0000753104097816 */ /* 0x000fe40000000005 */
[----:B------:R-:W-:Y:S02]  /*e640*/  LOP3.LUT R4, R0, R17, RZ, 0xfc, !PT ;  /* 0x0000001100047212 */ /* 0x000fe400078efcff */
[C-C-:B------:R-:W-:Y:S02]  /*e650*/  PRMT R10, R6.reuse, 0x6420, R7.reuse ;  /* 0x00006420060a7816 */ /* 0x140fe40000000007 */
[----:B------:R-:W-:Y:S01]  /*e660*/  PRMT R11, R6, 0x7531, R7 ;  /* 0x00007531060b7816 */ /* 0x000fe20000000007 */
[----:B------:R-:W-:Y:S01]  /*e670*/  IMAD.IADD R14, R19, 0x1, R4 ;  /* 0x00000001130e7824 */ /* 0x000fe200078e0204 */
[----:B------:R-:W-:-:S02]  /*e680*/  LOP3.LUT R4, R3, R16, RZ, 0xfc, !PT ;  /* 0x0000001003047212 */ /* 0x000fc400078efcff */
[-C--:B------:R-:W-:Y:S02]  /*e690*/  LOP3.LUT R3, R3, R17.reuse, RZ, 0xfc, !PT ;  /* 0x0000001103037212 */ /* 0x080fe400078efcff */
[----:B------:R0:W-:Y:S03]  /*e6a0*/  STSM.16.M88.4 [R14], R8 ;  /* 0x000000080e007844 */ /* 0x0001e60000000200 */
[----:B------:R-:W-:Y:S01]  /*e6b0*/  IMAD.IADD R25, R19, 0x1, R3 ;  /* 0x0000000113197824 */ /* 0x000fe200078e0203 */
[----:B------:R-:W1:Y:S01]  /*e6c0*/  LDSM.16.MT88.4 R4, [R4+UR41+0xf200] ;  /* 0x00f200290404783b */ /* 0x000e620008004200 */
[----:B------:R-:W-:Y:S01]  /*e6d0*/  VIADD R3, R0, 0x3800 ;  /* 0x0000380000037836 */ /* 0x000fe20000000000 */
[C---:B0-----:R-:W-:Y:S02]  /*e6e0*/  LOP3.LUT R14, R20.reuse, R16, RZ, 0xfc, !PT ;  /* 0x00000010140e7212 */ /* 0x041fe400078efcff */
[----:B------:R-:W-:-:S05]  /*e6f0*/  LOP3.LUT R20, R20, R17, RZ, 0xfc, !PT ;  /* 0x0000001114147212 */ /* 0x000fca00078efcff */
[----:B------:R-:W-:Y:S01]  /*e700*/  IMAD.IADD R20, R19, 0x1, R20 ;  /* 0x0000000113147824 */ /* 0x000fe200078e0214 */
[C-C-:B-1----:R-:W-:Y:S02]  /*e710*/  PRMT R10, R6.reuse, 0x6420, R7.reuse ;  /* 0x00006420060a7816 */ /* 0x142fe40000000007 */
[----:B------:R-:W-:Y:S02]  /*e720*/  PRMT R11, R6, 0x7531, R7 ;  /* 0x00007531060b7816 */ /* 0x000fe40000000007 */
[----:B------:R-:W-:Y:S02]  /*e730*/  LOP3.LUT R6, R13, R17, RZ, 0xfc, !PT ;  /* 0x000000110d067212 */ /* 0x000fe400078efcff */
[C-C-:B------:R-:W-:Y:S02]  /*e740*/  PRMT R8, R4.reuse, 0x6420, R5.reuse ;  /* 0x0000642004087816 */ /* 0x140fe40000000005 */
[----:B------:R-:W-:Y:S01]  /*e750*/  PRMT R9, R4, 0x7531, R5 ;  /* 0x0000753104097816 */ /* 0x000fe20000000005 */
[----:B------:R-:W-:-:S05]  /*e760*/  IMAD.IADD R15, R19, 0x1, R6 ;  /* 0x00000001130f7824 */ /* 0x000fca00078e0206 */
[----:B------:R0:W-:Y:S04]  /*e770*/  STSM.16.M88.4 [R15], R8 ;  /* 0x000000080f007844 */ /* 0x0001e80000000200 */
[----:B------:R-:W1:Y:S01]  /*e780*/  LDSM.16.MT88.4 R4, [R14+UR41+0xf200] ;  /* 0x00f200290e04783b */ /* 0x000e620008004200 */
[----:B0-----:R-:W-:Y:S01]  /*e790*/  VIADD R15, R0, 0x2000 ;  /* 0x00002000000f7836 */ /* 0x001fe20000000000 */
[C-C-:B-1----:R-:W-:Y:S02]  /*e7a0*/  PRMT R8, R4.reuse, 0x6420, R5.reuse ;  /* 0x0000642004087816 */ /* 0x142fe40000000005 */
[----:B------:R-:W-:Y:S02]  /*e7b0*/  PRMT R9, R4, 0x7531, R5 ;  /* 0x0000753104097816 */ /* 0x000fe40000000005 */
[----:B------:R-:W-:-:S02]  /*e7c0*/  LOP3.LUT R4, R12, R17, RZ, 0xfc, !PT ;  /* 0x000000110c047212 */ /* 0x000fc400078efcff */
[C-C-:B------:R-:W-:Y:S02]  /*e7d0*/  PRMT R10, R6.reuse, 0x6420, R7.reuse ;  /* 0x00006420060a7816 */ /* 0x140fe40000000007 */
[----:B------:R-:W-:Y:S01]  /*e7e0*/  PRMT R11, R6, 0x7531, R7 ;  /* 0x00007531060b7816 */ /* 0x000fe20000000007 */
[----:B------:R-:W-:Y:S01]  /*e7f0*/  IMAD.IADD R21, R19, 0x1, R4 ;  /* 0x0000000113157824 */ /* 0x000fe200078e0204 */
[-C--:B------:R-:W-:Y:S01]  /*e800*/  LOP3.LUT R4, R13, R16.reuse, RZ, 0xfc, !PT ;  /* 0x000000100d047212 */ /* 0x080fe200078efcff */
[----:B------:R-:W-:Y:S01]  /*e810*/  VIADD R13, R0, 0x1800 ;  /* 0x00001800000d7836 */ /* 0x000fe20000000000 */
[----:B------:R-:W-:Y:S02]  /*e820*/  LOP3.LUT R12, R12, R16, RZ, 0xfc, !PT ;  /* 0x000000100c0c7212 */ /* 0x000fe400078efcff */
[----:B------:R0:W-:Y:S04]  /*e830*/  STSM.16.M88.4 [R21], R8 ;  /* 0x0000000815007844 */ /* 0x0001e80000000200 */
[----:B------:R-:W1:Y:S01]  /*e840*/  LDSM.16.MT88.4 R4, [R4+UR41+0xf200] ;  /* 0x00f200290404783b */ /* 0x000e620008004200 */
[----:B0-----:R-:W-:Y:S01]  /*e850*/  VIADD R21, R0, 0x3000 ;  /* 0x0000300000157836 */ /* 0x001fe20000000000 */
[----:B-1----:R-:W-:-:S02]  /*e860*/  PRMT R10, R6, 0x6420, R7 ;  /* 0x00006420060a7816 */ /* 0x002fc40000000007 */
[----:B------:R-:W-:Y:S02]  /*e870*/  PRMT R11, R6, 0x7531, R7 ;  /* 0x00007531060b7816 */ /* 0x000fe40000000007 */
[----:B------:R-:W-:Y:S02]  /*e880*/  LOP3.LUT R6, R13, R17, RZ, 0xfc, !PT ;  /* 0x000000110d067212 */ /* 0x000fe400078efcff */
[C-C-:B------:R-:W-:Y:S02]  /*e890*/  PRMT R8, R4.reuse, 0x6420, R5.reuse ;  /* 0x0000642004087816 */ /* 0x140fe40000000005 */
[----:B------:R-:W-:Y:S01]  /*e8a0*/  PRMT R9, R4, 0x7531, R5 ;  /* 0x0000753104097816 */ /* 0x000fe20000000005 */
[----:B------:R-:W-:Y:S01]  /*e8b0*/  IMAD.IADD R14, R19, 0x1, R6 ;  /* 0x00000001130e7824 */ /* 0x000fe200078e0206 */
[-C--:B------:R-:W-:Y:S02]  /*e8c0*/  LOP3.LUT R5, R21, R16.reuse, RZ, 0xfc, !PT ;  /* 0x0000001015057212 */ /* 0x080fe400078efcff */
[----:B------:R-:W-:-:S02]  /*e8d0*/  LOP3.LUT R13, R13, R16, RZ, 0xfc, !PT ;  /* 0x000000100d0d7212 */ /* 0x000fc400078efcff */
[----:B------:R0:W-:Y:S04]  /*e8e0*/  STSM.16.M88.4 [R14], R8 ;  /* 0x000000080e007844 */ /* 0x0001e80000000200 */
[----:B------:R-:W1:Y:S01]  /*e8f0*/  LDSM.16.MT88.4 R4, [R5+UR41+0xf200] ;  /* 0x00f200290504783b */ /* 0x000e620008004200 */
[----:B0-----:R-:W-:-:S05]  /*e900*/  VIADD R14, R0, 0x5800 ;  /* 0x00005800000e7836 */ /* 0x001fca0000000000 */
[C---:B------:R-:W-:Y:S02]  /*e910*/  LOP3.LUT R24, R14.reuse, R16, RZ, 0xfc, !PT ;  /* 0x000000100e187212 */ /* 0x040fe400078efcff */
[----:B------:R-:W-:-:S05]  /*e920*/  LOP3.LUT R14, R14, R17, RZ, 0xfc, !PT ;  /* 0x000000110e0e7212 */ /* 0x000fca00078efcff */
[----:B------:R-:W-:Y:S01]  /*e930*/  IMAD.IADD R14, R19, 0x1, R14 ;  /* 0x00000001130e7824 */ /* 0x000fe200078e020e */
[C-C-:B-1----:R-:W-:Y:S02]  /*e940*/  PRMT R8, R4.reuse, 0x6420, R5.reuse ;  /* 0x0000642004087816 */ /* 0x142fe40000000005 */
[----:B------:R-:W-:Y:S02]  /*e950*/  PRMT R9, R4, 0x7531, R5 ;  /* 0x0000753104097816 */ /* 0x000fe40000000005 */
[----:B------:R-:W-:Y:S02]  /*e960*/  LOP3.LUT R4, R15, R17, RZ, 0xfc, !PT ;  /* 0x000000110f047212 */ /* 0x000fe400078efcff */
[C-C-:B------:R-:W-:Y:S02]  /*e970*/  PRMT R10, R6.reuse, 0x6420, R7.reuse ;  /* 0x00006420060a7816 */ /* 0x140fe40000000007 */
[----:B------:R-:W-:Y:S01]  /*e980*/  PRMT R11, R6, 0x7531, R7 ;  /* 0x00007531060b7816 */ /* 0x000fe20000000007 */
[----:B------:R-:W-:Y:S01]  /*e990*/  IMAD.IADD R23, R19, 0x1, R4 ;  /* 0x0000000113177824 */ /* 0x000fe200078e0204 */
[----:B------:R-:W-:-:S04]  /*e9a0*/  LOP3.LUT R15, R15, R16, RZ, 0xfc, !PT ;  /* 0x000000100f0f7212 */ /* 0x000fc800078efcff */
[----:B------:R0:W-:Y:S04]  /*e9b0*/  STSM.16.M88.4 [R23], R8 ;  /* 0x0000000817007844 */ /* 0x0001e80000000200 */
[----:B------:R-:W1:Y:S01]  /*e9c0*/  LDSM.16.MT88.4 R4, [R24+UR41+0xf200] ;  /* 0x00f200291804783b */ /* 0x000e620008004200 */
[----:B0-----:R-:W-:Y:S02]  /*e9d0*/  LOP3.LUT R23, R3, R16, RZ, 0xfc, !PT ;  /* 0x0000001003177212 */ /* 0x001fe400078efcff */
[C-C-:B-1----:R-:W-:Y:S02]  /*e9e0*/  PRMT R8, R4.reuse, 0x6420, R5.reuse ;  /* 0x0000642004087816 */ /* 0x142fe40000000005 */
[----:B------:R-:W-:Y:S02]  /*e9f0*/  PRMT R9, R4, 0x7531, R5 ;  /* 0x0000753104097816 */ /* 0x000fe40000000005 */
[----:B------:R-:W-:-:S02]  /*ea00*/  PRMT R10, R6, 0x6420, R7 ;  /* 0x00006420060a7816 */ /* 0x000fc40000000007 */
[----:B------:R-:W-:-:S05]  /*ea10*/  PRMT R11, R6, 0x7531, R7 ;  /* 0x00007531060b7816 */ /* 0x000fca0000000007 */
[----:B------:R-:W-:Y:S04]  /*ea20*/  STSM.16.M88.4 [R25], R8 ;  /* 0x0000000819007844 */ /* 0x000fe80000000200 */
[----:B------:R-:W0:Y:S02]  /*ea30*/  LDSM.16.MT88.4 R4, [R12+UR41+0xf200] ;  /* 0x00f200290c04783b */ /* 0x000e240008004200 */
[C-C-:B0-----:R-:W-:Y:S02]  /*ea40*/  PRMT R8, R4.reuse, 0x6420, R5.reuse ;  /* 0x0000642004087816 */ /* 0x141fe40000000005 */
[----:B------:R-:W-:Y:S02]  /*ea50*/  PRMT R9, R4, 0x7531, R5 ;  /* 0x0000753104097816 */ /* 0x000fe40000000005 */
[----:B------:R-:W-:-:S02]  /*ea60*/  LOP3.LUT R4, R21, R17, RZ, 0xfc, !PT ;  /* 0x0000001115047212 */ /* 0x000fc400078efcff */
        /* <DEDUP_REMOVED lines=8> */
[----:B------:R-:W-:Y:S01]  /*eaf0*/  LOP3.LUT R4, R3, R17, RZ, 0xfc, !PT ;  /* 0x0000001103047212 */ /* 0x000fe200078efcff */
[----:B------:R-:W-:Y:S01]  /*eb00*/  VIADD R3, R0, 0x6000 ;  /* 0x0000600000037836 */ /* 0x000fe20000000000 */
[----:B------:R-:W-:-:S02]  /*eb10*/  PRMT R10, R6, 0x6420, R7 ;  /* 0x00006420060a7816 */ /* 0x000fc40000000007 */
[----:B------:R-:W-:Y:S01]  /*eb20*/  PRMT R11, R6, 0x7531, R7 ;  /* 0x00007531060b7816 */ /* 0x000fe20000000007 */
[----:B------:R-:W-:Y:S01]  /*eb30*/  IMAD.IADD R12, R19, 0x1, R4 ;  /* 0x00000001130c7824 */ /* 0x000fe200078e0204 */
[----:B------:R-:W-:-:S04]  /*eb40*/  LOP3.LUT R24, R3, R16, RZ, 0xfc, !PT ;  /* 0x0000001003187212 */ /* 0x000fc800078efcff */
        /* <DEDUP_REMOVED lines=9> */
[----:B------:R-:W-:-:S04]  /*ebe0*/  LOP3.LUT R21, R21, R16, RZ, 0xfc, !PT ;  /* 0x0000001015157212 */ /* 0x000fc800078efcff */
[----:B------:R-:W-:Y:S04]  /*ebf0*/  STSM.16.M88.4 [R23], R8 ;  /* 0x0000000817007844 */ /* 0x000fe80000000200 */
[----:B------:R0:W1:Y:S02]  /*ec00*/  LDSM.16.MT88.4 R4, [R13+UR41+0xf200] ;  /* 0x00f200290d04783b */ /* 0x0000640008004200 */
[C---:B0-----:R-:W-:Y:S02]  /*ec10*/  VIADD R13, R0.reuse, 0x6800 ;  /* 0x00006800000d7836 */ /* 0x041fe40000000000 */
[----:B------:R-:W-:-:S03]  /*ec20*/  VIADD R0, R0, 0x7000 ;  /* 0x0000700000007836 */ /* 0x000fc60000000000 */
[-C--:B------:R-:W-:Y:S02]  /*ec30*/  LOP3.LUT R23, R13, R16.reuse, RZ, 0xfc, !PT ;  /* 0x000000100d177212 */ /* 0x080fe400078efcff */
[C-C-:B-1----:R-:W-:Y:S02]  /*ec40*/  PRMT R8, R4.reuse, 0x6420, R5.reuse ;  /* 0x0000642004087816 */ /* 0x142fe40000000005 */
[----:B------:R-:W-:Y:S02]  /*ec50*/  PRMT R9, R4, 0x7531, R5 ;  /* 0x0000753104097816 */ /* 0x000fe40000000005 */
[----:B------:R-:W-:Y:S02]  /*ec60*/  LOP3.LUT R4, R12, R17, RZ, 0xfc, !PT ;  /* 0x000000110c047212 */ /* 0x000fe400078efcff */
[C-C-:B------:R-:W-:Y:S02]  /*ec70*/  PRMT R10, R6.reuse, 0x6420, R7.reuse ;  /* 0x00006420060a7816 */ /* 0x140fe40000000007 */
[----:B------:R-:W-:Y:S01]  /*ec80*/  PRMT R11, R6, 0x7531, R7 ;  /* 0x00007531060b7816 */ /* 0x000fe20000000007 */
[----:B------:R-:W-:Y:S01]  /*ec90*/  IMAD.IADD R24, R19, 0x1, R4 ;  /* 0x0000000113187824 */ /* 0x000fe200078e0204 */
[----:B------:R-:W-:-:S04]  /*eca0*/  LOP3.LUT R12, R12, R16, RZ, 0xfc, !PT ;  /* 0x000000100c0c7212 */ /* 0x000fc800078efcff */
[----:B------:R-:W-:Y:S04]  /*ecb0*/  STSM.16.M88.4 [R24], R8 ;  /* 0x0000000818007844 */ /* 0x000fe80000000200 */
[----:B------:R-:W0:Y:S02]  /*ecc0*/  LDSM.16.MT88.4 R4, [R21+UR41+0xf200] ;  /* 0x00f200291504783b */ /* 0x000e240008004200 */
[C-C-:B0-----:R-:W-:Y:S02]  /*ecd0*/  PRMT R8, R4.reuse, 0x6420, R5.reuse ;  /* 0x0000642004087816 */ /* 0x141fe40000000005 */
[----:B------:R-:W-:Y:S02]  /*ece0*/  PRMT R9, R4, 0x7531, R5 ;  /* 0x0000753104097816 */ /* 0x000fe40000000005 */
[----:B------:R-:W-:-:S02]  /*ecf0*/  PRMT R10, R6, 0x6420, R7 ;  /* 0x00006420060a7816 */ /* 0x000fc40000000007 */
[----:B------:R-:W-:-:S05]  /*ed00*/  PRMT R11, R6, 0x7531, R7 ;  /* 0x00007531060b7816 */ /* 0x000fca0000000007 */
        /* <DEDUP_REMOVED lines=14> */
[----:B------:R-:W-:Y:S04]  /*edf0*/  STSM.16.M88.4 [R3], R8 ;  /* 0x0000000803007844 */ /* 0x000fe80000000200 */
[----:B------:R-:W0:Y:S02]  /*ee00*/  LDSM.16.MT88.4 R4, [R12+UR41+0xf200] ;  /* 0x00f200290c04783b */ /* 0x000e240008004200 */
[C-C-:B0-----:R-:W-:Y:S02]  /*ee10*/  PRMT R8, R4.reuse, 0x6420, R5.reuse ;  /* 0x0000642004087816 */ /* 0x141fe40000000005 */
[----:B------:R-:W-:Y:S02]  /*ee20*/  PRMT R9, R4, 0x7531, R5 ;  /* 0x0000753104097816 */ /* 0x000fe40000000005 */
[----:B------:R-:W-:-:S02]  /*ee30*/  LOP3.LUT R4, R13, R17, RZ, 0xfc, !PT ;  /* 0x000000110d047212 */ /* 0x000fc400078efcff */
[C-C-:B------:R-:W-:Y:S02]  /*ee40*/  PRMT R10, R6.reuse, 0x6420, R7.reuse ;  /* 0x00006420060a7816 */ /* 0x140fe40000000007 */
[----:B------:R-:W-:Y:S01]  /*ee50*/  PRMT R11, R6, 0x7531, R7 ;  /* 0x00007531060b7816 */ /* 0x000fe20000000007 */
[C---:B------:R-:W-:Y:S01]  /*ee60*/  IMAD.IADD R13, R19.reuse, 0x1, R4 ;  /* 0x00000001130d7824 */ /* 0x040fe200078e0204 */
[C---:B------:R-:W-:Y:S02]  /*ee70*/  LOP3.LUT R4, R0.reuse, R16, RZ, 0xfc, !PT ;  /* 0x0000001000047212 */ /* 0x040fe400078efcff */
[----:B------:R-:W-:Y:S02]  /*ee80*/  LOP3.LUT R0, R0, R17, RZ, 0xfc, !PT ;  /* 0x0000001100007212 */ /* 0x000fe400078efcff */
[----:B------:R-:W-:Y:S03]  /*ee90*/  STSM.16.M88.4 [R13], R8 ;  /* 0x000000080d007844 */ /* 0x000fe60000000200 */
[----:B------:R-:W-:Y:S01]  /*eea0*/  IMAD.IADD R0, R19, 0x1, R0 ;  /* 0x0000000113007824 */ /* 0x000fe200078e0200 */
[----:B------:R-:W0:Y:S02]  /*eeb0*/  LDSM.16.MT88.4 R4, [R4+UR41+0xf200] ;  /* 0x00f200290404783b */ /* 0x000e240008004200 */
[----:B0-----:R-:W-:-:S02]  /*eec0*/  PRMT R8, R4, 0x6420, R5 ;  /* 0x0000642004087816 */ /* 0x001fc40000000005 */
[----:B------:R-:W-:Y:S02]  /*eed0*/  PRMT R9, R4, 0x7531, R5 ;  /* 0x0000753104097816 */ /* 0x000fe40000000005 */
[C-C-:B------:R-:W-:Y:S02]  /*eee0*/  PRMT R10, R6.reuse, 0x6420, R7.reuse ;  /* 0x00006420060a7816 */ /* 0x140fe40000000007 */
[----:B------:R-:W-:-:S05]  /*eef0*/  PRMT R11, R6, 0x7531, R7 ;  /* 0x00007531060b7816 */ /* 0x000fca0000000007 */
[----:B------:R0:W-:Y:S01]  /*ef00*/  STSM.16.M88.4 [R0], R8 ;  /* 0x0000000800007844 */ /* 0x0001e20000000200 */
        /* <DEDUP_REMOVED lines=8> */
.L_x_3712:
[----:B-1----:R1:W-:Y:S01]  /*ef90*/  SYNCS.ARRIVE.TRANS64.A1T0 RZ, [R2+URZ+0x33450], RZ ;  /* 0x033450ff02ff79a7 */ /* 0x0023e2000810003f */
[----:B------:R-:W-:Y:S06]  /*efa0*/  BAR.SYNC.DEFER_BLOCKING 0x2, 0x80 ;  /* 0x0082000000007b1d */ /* 0x000fec0000010000 */
[----:B------:R-:W-:Y:S05]  /*efb0*/  @!P0 BRA `(.L_x_3713) ;  /* 0x0000000000048947 */ /* 0x000fea0003800000 */
[----:B------:R-:W-:Y:S01]  /*efc0*/  BPT.TRAP 0x1 ;  /* 0x000000040000795c */ /* 0x000fe20000300000 */
.L_x_3713:
[----:B-1----:R-:W-:Y:S02]  /*efd0*/  VIADD R2, R2, 0x33480 ;  /* 0x0003348002027836 */ /* 0x002fe40000000000 */
[----:B------:R-:W-:Y:S02]  /*efe0*/  IMAD.U32 R3, RZ, RZ, UR45 ;  /* 0x0000002dff037e24 */ /* 0x000fe4000f8e00ff */
[----:B------:R-:W-:Y:S02]  /*eff0*/  IMAD.MOV.U32 R24, RZ, RZ, R33 ;  /* 0x000000ffff187224 */ /* 0x000fe400078e0021 */
[----:B------:R-:W-:Y:S01]  /*f000*/  IMAD.MOV.U32 R23, RZ, RZ, R30 ;  /* 0x000000ffff177224 */ /* 0x000fe200078e001e */
[----:B------:R-:W-:-:S04]  /*f010*/  PRMT R2, R3, 0x654, R2 ;  /* 0x0000065403027816 */ /* 0x000fc80000000002 */
[----:B------:R1:W-:Y:S01]  /*f020*/  SYNCS.ARRIVE.TRANS64.RED.A1T0 RZ, [R2+URZ], RZ ;  /* 0x000000ff02ff79a7 */ /* 0x0003e2000810043f */
[----:B------:R-:W-:Y:S05]  /*f030*/  @P2 BRA `(.L_x_3714) ;  /* 0xffffffe400282947 */ /* 0x000fea000383ffff */
.L_x_3694:
[----:B0-----:R-:W-:-:S05]  /*f040*/  IMAD.U32 R0, RZ, RZ, UR47 ;  /* 0x0000002fff007e24 */ /* 0x001fca000f8e00ff */
[----:B------:R-:W-:-:S13]  /*f050*/  ISETP.NE.AND P0, PT, R0, 0x3, PT ;  /* 0x000000030000780c */ /* 0x000fda0003f05270 */
[----:B------:R-:W-:Y:S05]  /*f060*/  @!P0 BRA `(.L_x_3715) ;  /* 0x0000000000048947 */ /* 0x000fea0003800000 */
[----:B------:R-:W-:Y:S01]  /*f070*/  BPT.TRAP 0x1 ;  /* 0x000000040000795c */ /* 0x000fe20000300000 */
.L_x_3715:
[----:B------:R-:W-:Y:S01]  /*f080*/  LOP3.LUT R3, R33, 0x1, RZ, 0x3c, !PT ;  /* 0x0000000121037812 */ /* 0x000fe200078e3cff */
[----:B------:R-:W-:Y:S01]  /*f090*/  BSSY B0, `(.L_x_3716) ;  /* 0x0000005000007945 */ /* 0x000fe20003800000 */
[----:B-1----:R-:W-:Y:S02]  /*f0a0*/  LEA R2, R30, UR41, 0x3 ;  /* 0x000000291e027c11 */ /* 0x002fe4000f8e18ff */
[----:B------:R-:W-:-:S04]  /*f0b0*/  SHF.L.U32 R3, R3, 0x1f, RZ ;  /* 0x0000001f03037819 */ /* 0x000fc800000006ff */
[----:B------:R-:W0:Y:S02]  /*f0c0*/  SYNCS.PHASECHK.TRANS64.TRYWAIT P1, [R2+URZ+0x33470], R3 ;  /* 0x03347003020075a7 */ /* 0x000e24000802017f */
[----:B0-----:R-:W-:Y:S05]  /*f0d0*/  @!P1 BRA `(.L_x_3717) ;  /* 0x00000030007c9947 */ /* 0x001fea0003800000 */
.L_x_3804:
[----:B------:R-:W-:Y:S05]  /*f0e0*/  BSYNC B0 ;  /* 0x0000000000007941 */ /* 0x000fea0003800000 */
.L_x_3716:
[----:B------:R-:W-:-:S05]  /*f0f0*/  IMAD.U32 R0, RZ, RZ, UR46 ;  /* 0x0000002eff007e24 */ /* 0x000fca000f8e00ff */
[----:B------:R-:W-:-:S13]  /*f100*/  ISETP.NE.AND P1, PT, R0, 0x3, PT ;  /* 0x000000030000780c */ /* 0x000fda0003f25270 */
[----:B------:R-:W-:Y:S05]  /*f110*/  @!P1 BRA `(.L_x_3718) ;  /* 0x0000000000049947 */ /* 0x000fea0003800000 */
[----:B------:R-:W-:Y:S01]  /*f120*/  BPT.TRAP 0x1 ;  /* 0x000000040000795c */ /* 0x000fe20000300000 */
.L_x_3718:
[----:B------:R-:W-:Y:S01]  /*f130*/  SHF.L.U32 R5, R33, 0x1f, RZ ;  /* 0x0000001f21057819 */ /* 0x000fe200000006ff */
[----:B------:R-:W-:-:S03]  /*f140*/  IMAD R0, R30, 0x7800, RZ ;  /* 0x000078001e007824 */ /* 0x000fc600078e02ff */
[----:B------:R-:W1:Y:S02]  /*f150*/  SYNCS.PHASECHK.TRANS64.TRYWAIT P1, [R2+URZ+0x33460], R5 ;  /* 0x03346005020075a7 */ /* 0x000e64000802017f */
[----:B0-----:R-:W-:Y:S01]  /*f160*/  LOP3.LUT R3, R0, R16, RZ, 0xfc, !PT ;  /* 0x0000001000037212 */ /* 0x001fe200078efcff */
[----:B-1----:R-:W-:Y:S06]  /*f170*/  @!P1 BRA `(.L_x_3719) ;  /* 0x0000003000689947 */ /* 0x002fec0003800000 */
.L_x_3805:
[----:B------:R-:W-:Y:S05]  /*f180*/  WARPSYNC.ALL ;  /* 0x0000000000007948 */ /* 0x000fea0003800000 */
[----:B0-----:R0:W1:Y:S01]  /*f190*/  LDSM.16.MT88.4 R4, [R3+UR41+0xf200] ;  /* 0x00f200290304783b */ /* 0x0010620008004200 */
[C---:B------:R-:W-:Y:S02]  /*f1a0*/  VIADD R13, R0.reuse, 0x2800 ;  /* 0x00002800000d7836 */ /* 0x040fe40000000000 */
[C---:B------:R-:W-:Y:S02]  /*f1b0*/  VIADD R12, R0.reuse, 0x800 ;  /* 0x00000800000c7836 */ /* 0x040fe40000000000 */
[----:B------:R-:W-:-:S02]  /*f1c0*/  VIADD R21, R0, 0x5000 ;  /* 0x0000500000157836 */ /* 0x000fc40000000000 */
[----:B------:R-:W-:Y:S02]  /*f1d0*/  IMAD.U32 R24, RZ, RZ, UR46 ;  /* 0x0000002eff187e24 */ /* 0x000fe4000f8e00ff */
[----:B0-----:R-:W-:-:S03]  /*f1e0*/  VIADD R3, R0, 0x1000 ;  /* 0x0000100000037836 */ /* 0x001fc60000000000 */
[----:B------:R-:W-:Y:S02]  /*f1f0*/  ISETP.NE.AND P1, PT, R24, 0x3, PT ;  /* 0x000000031800780c */ /* 0x000fe40003f25270 */
        /* <DEDUP_REMOVED lines=12> */
[----:B------:R-:W-:-:S02]  /*f2c0*/  LOP3.LUT R6, R12, R17, RZ, 0xfc, !PT ;  /* 0x000000110c067212 */ /* 0x000fc400078efcff */
[C-C-:B------:R-:W-:Y:S02]  /*f2d0*/  PRMT R8, R4.reuse, 0x6420, R5.reuse ;  /* 0x0000642004087816 */ /* 0x140fe40000000005 */
[----:B------:R-:W-:Y:S01]  /*f2e0*/  PRMT R9, R4, 0x7531, R5 ;  /* 0x0000753104097816 */ /* 0x000fe20000000005 */
[----:B------:R-:W-:-:S05]  /*f2f0*/  IMAD.IADD R15, R19, 0x1, R6 ;  /* 0x00000001130f7824 */ /* 0x000fca00078e0206 */
[----:B------:R-:W-:Y:S04]  /*f300*/  STSM.16.M88.4 [R15], R8 ;  /* 0x000000080f007844 */ /* 0x000fe80000000200 */
[----:B------:R0:W1:Y:S02]  /*f310*/  LDSM.16.MT88.4 R4, [R14+UR41+0xf200] ;  /* 0x00f200290e04783b */ /* 0x0000640008004200 */
        /* <DEDUP_REMOVED lines=8> */
[C---:B------:R-:W-:Y:S01]  /*f3a0*/  VIADD R12, R0.reuse, 0x3000 ;  /* 0x00003000000c7836 */ /* 0x040fe20000000000 */
[----:B------:R-:W-:Y:S02]  /*f3b0*/  LOP3.LUT R3, R3, R16, RZ, 0xfc, !PT ;  /* 0x0000001003037212 */ /* 0x000fe400078efcff */
[----:B------:R0:W-:Y:S04]  /*f3c0*/  STSM.16.M88.4 [R20], R8 ;  /* 0x0000000814007844 */ /* 0x0001e80000000200 */
[----:B------:R-:W1:Y:S01]  /*f3d0*/  LDSM.16.MT88.4 R4, [R4+UR41+0xf200] ;  /* 0x00f200290404783b */ /* 0x000e620008004200 */
[----:B0-----:R-:W-:Y:S01]  /*f3e0*/  VIADD R20, R0, 0x2000 ;  /* 0x0000200000147836 */ /* 0x001fe20000000000 */
[----:B-1----:R-:W-:-:S02]  /*f3f0*/  PRMT R10, R6, 0x6420, R7 ;  /* 0x00006420060a7816 */ /* 0x002fc40000000007 */
[----:B------:R-:W-:Y:S02]  /*f400*/  PRMT R11, R6, 0x7531, R7 ;  /* 0x00007531060b7816 */ /* 0x000fe40000000007 */
[-C--:B------:R-:W-:Y:S02]  /*f410*/  LOP3.LUT R6, R14, R17.reuse, RZ, 0xfc, !PT ;  /* 0x000000110e067212 */ /* 0x080fe400078efcff */
[C-C-:B------:R-:W-:Y:S02]  /*f420*/  PRMT R8, R4.reuse, 0x6420, R5.reuse ;  /* 0x0000642004087816 */ /* 0x140fe40000000005 */
[----:B------:R-:W-:Y:S01]  /*f430*/  PRMT R9, R4, 0x7531, R5 ;  /* 0x0000753104097816 */ /* 0x000fe20000000005 */
[----:B------:R-:W-:Y:S01]  /*f440*/  IMAD.IADD R15, R19, 0x1, R6 ;  /* 0x00000001130f7824 */ /* 0x000fe200078e0206 */
[C---:B------:R-:W-:Y:S02]  /*f450*/  LOP3.LUT R5, R12.reuse, R16, RZ, 0xfc, !PT ;  /* 0x000000100c057212 */ /* 0x040fe400078efcff */
[----:B------:R-:W-:-:S02]  /*f460*/  LOP3.LUT R12, R12, R17, RZ, 0xfc, !PT ;  /* 0x000000110c0c7212 */ /* 0x000fc400078efcff */
[----:B------:R0:W-:Y:S01]  /*f470*/  STSM.16.M88.4 [R15], R8 ;  /* 0x000000080f007844 */ /* 0x0001e20000000200 */
[----:B------:R-:W-:Y:S02]  /*f480*/  LOP3.LUT R14, R14, R16, RZ, 0xfc, !PT ;  /* 0x000000100e0e7212 */ /* 0x000fe400078efcff */
[----:B------:R-:W-:Y:S01]  /*f490*/  IMAD.IADD R12, R19, 0x1, R12 ;  /* 0x00000001130c7824 */ /* 0x000fe200078e020c */
[----:B------:R-:W1:Y:S01]  /*f4a0*/  LDSM.16.MT88.4 R4, [R5+UR41+0xf200] ;  /* 0x00f200290504783b */ /* 0x000e620008004200 */
[----:B0-----:R-:W-:-:S05]  /*f4b0*/  VIADD R15, R0, 0x5800 ;  /* 0x00005800000f7836 */ /* 0x001fca0000000000 */
        /* <DEDUP_REMOVED lines=9> */
[----:B------:R1:W2:Y:S01]  /*f550*/  LDSM.16.MT88.4 R4, [R23+UR41+0xf200] ;  /* 0x00f200291704783b */ /* 0x0002a20008004200 */
[----:B0-----:R-:W-:-:S05]  /*f560*/  VIADD R22, R0, 0x3800 ;  /* 0x0000380000167836 */ /* 0x001fca0000000000 */
[C---:B-1----:R-:W-:Y:S02]  /*f570*/  LOP3.LUT R23, R22.reuse, R16, RZ, 0xfc, !PT ;  /* 0x0000001016177212 */ /* 0x042fe400078efcff */
[----:B------:R-:W-:-:S05]  /*f580*/  LOP3.LUT R22, R22, R17, RZ, 0xfc, !PT ;  /* 0x0000001116167212 */ /* 0x000fca00078efcff */
[----:B------:R-:W-:Y:S01]  /*f590*/  IMAD.IADD R22, R19, 0x1, R22 ;  /* 0x0000000113167824 */ /* 0x000fe200078e0216 */
[C-C-:B--2---:R-:W-:Y:S02]  /*f5a0*/  PRMT R8, R4.reuse, 0x6420, R5.reuse ;  /* 0x0000642004087816 */ /* 0x144fe40000000005 */
[----:B------:R-:W-:Y:S02]  /*f5b0*/  PRMT R9, R4, 0x7531, R5 ;  /* 0x0000753104097816 */ /* 0x000fe40000000005 */
[----:B------:R-:W-:Y:S02]  /*f5c0*/  LOP3.LUT R4, R13, R17, RZ, 0xfc, !PT ;  /* 0x000000110d047212 */ /* 0x000fe400078efcff */
[C-C-:B------:R-:W-:Y:S02]  /*f5d0*/  PRMT R10, R6.reuse, 0x6420, R7.reuse ;  /* 0x00006420060a7816 */ /* 0x140fe40000000007 */
[----:B------:R-:W-:Y:S01]  /*f5e0*/  PRMT R11, R6, 0x7531, R7 ;  /* 0x00007531060b7816 */ /* 0x000fe20000000007 */
[----:B------:R-:W-:-:S05]  /*f5f0*/  IMAD.IADD R13, R19, 0x1, R4 ;  /* 0x00000001130d7824 */ /* 0x000fca00078e0204 */
[----:B------:R0:W-:Y:S04]  /*f600*/  STSM.16.M88.4 [R13], R8 ;  /* 0x000000080d007844 */ /* 0x0001e80000000200 */
[----:B------:R1:W2:Y:S01]  /*f610*/  LDSM.16.MT88.4 R4, [R3+UR41+0xf200] ;  /* 0x00f200290304783b */ /* 0x0002a20008004200 */
[----:B0-----:R-:W-:-:S05]  /*f620*/  VIADD R13, R0, 0x6000 ;  /* 0x00006000000d7836 */ /* 0x001fca0000000000 */
[----:B-1----:R-:W-:Y:S02]  /*f630*/  LOP3.LUT R3, R13, R16, RZ, 0xfc, !PT ;  /* 0x000000100d037212 */ /* 0x002fe400078efcff */
[C-C-:B--2---:R-:W-:Y:S02]  /*f640*/  PRMT R8, R4.reuse, 0x6420, R5.reuse ;  /* 0x0000642004087816 */ /* 0x144fe40000000005 */
[----:B------:R-:W-:Y:S02]  /*f650*/  PRMT R9, R4, 0x7531, R5 ;  /* 0x0000753104097816 */ /* 0x000fe40000000005 */
[C-C-:B------:R-:W-:Y:S02]  /*f660*/  PRMT R10, R6.reuse, 0x6420, R7.reuse ;  /* 0x00006420060a7816 */ /* 0x140fe40000000007 */
[----:B------:R-:W-:-:S05]  /*f670*/  PRMT R11, R6, 0x7531, R7 ;  /* 0x00007531060b7816 */ /* 0x000fca0000000007 */
[----:B------:R0:W-:Y:S04]  /*f680*/  STSM.16.M88.4 [R12], R8 ;  /* 0x000000080c007844 */ /* 0x0001e80000000200 */
[----:B------:R-:W1:Y:S01]  /*f690*/  LDSM.16.MT88.4 R4, [R23+UR41+0xf200] ;  /* 0x00f200291704783b */ /* 0x000e620008004200 */
[----:B0-----:R-:W-:Y:S01]  /*f6a0*/  VIADD R12, R0, 0x4000 ;  /* 0x00004000000c7836 */ /* 0x001fe20000000000 */
[C-C-:B-1----:R-:W-:Y:S02]  /*f6b0*/  PRMT R8, R4.reuse, 0x6420, R5.reuse ;  /* 0x0000642004087816 */ /* 0x142fe40000000005 */
[----:B------:R-:W-:Y:S02]  /*f6c0*/  PRMT R9, R4, 0x7531, R5 ;  /* 0x0000753104097816 */ /* 0x000fe40000000005 */
[----:B------:R-:W-:-:S02]  /*f6d0*/  PRMT R10, R6, 0x6420, R7 ;  /* 0x00006420060a7816 */ /* 0x000fc40000000007 */
[----:B------:R-:W-:-:S05]  /*f6e0*/  PRMT R11, R6, 0x7531, R7 ;  /* 0x00007531060b7816 */ /* 0x000fca0000000007 */
        /* <DEDUP_REMOVED lines=8> */
[----:B------:R-:W-:-:S05]  /*f770*/  IMAD.IADD R23, R19, 0x1, R4 ;  /* 0x0000000113177824 */ /* 0x000fca00078e0204 */
[----:B------:R0:W-:Y:S04]  /*f780*/  STSM.16.M88.4 [R23], R8 ;  /* 0x0000000817007844 */ /* 0x0001e80000000200 */
[----:B------:R-:W1:Y:S01]  /*f790*/  LDSM.16.MT88.4 R4, [R14+UR41+0xf200] ;  /* 0x00f200290e04783b */ /* 0x000e620008004200 */
[----:B0-----:R-:W-:Y:S01]  /*f7a0*/  LOP3.LUT R23, R12, R16, RZ, 0xfc, !PT ;  /* 0x000000100c177212 */ /* 0x001fe200078efcff */
[C---:B------:R-:W-:Y:S02]  /*f7b0*/  VIADD R12, R0.reuse, 0x6800 ;  /* 0x00006800000c7836 */ /* 0x040fe40000000000 */
[----:B------:R-:W-:Y:S01]  /*f7c0*/  VIADD R0, R0, 0x7000 ;  /* 0x0000700000007836 */ /* 0x000fe20000000000 */
[C-C-:B-1----:R-:W-:Y:S02]  /*f7d0*/  PRMT R8, R4.reuse, 0x6420, R5.reuse ;  /* 0x0000642004087816 */ /* 0x142fe40000000005 */
[----:B------:R-:W-:-:S02]  /*f7e0*/  PRMT R9, R4, 0x7531, R5 ;  /* 0x0000753104097816 */ /* 0x000fc40000000005 */
        /* <DEDUP_REMOVED lines=20> */
[----:B------:R-:W-:Y:S02]  /*f930*/  LOP3.LUT R4, R15, R17, RZ, 0xfc, !PT ;  /* 0x000000110f047212 */ /* 0x000fe400078efcff */
        /* <DEDUP_REMOVED lines=15> */
[----:B------:R-:W-:-:S02]  /*fa30*/  PRMT R10, R6, 0x6420, R7 ;  /* 0x00006420060a7816 */ /* 0x000fc40000000007 */
[----:B------:R-:W-:Y:S02]  /*fa40*/  PRMT R11, R6, 0x7531, R7 ;  /* 0x00007531060b7816 */ /* 0x000fe40000000007 */
[C---:B------:R-:W-:Y:S02]  /*fa50*/  LOP3.LUT R4, R0.reuse, R16, RZ, 0xfc, !PT ;  /* 0x0000001000047212 */ /* 0x040fe400078efcff */
[----:B------:R-:W-:Y:S01]  /*fa60*/  LOP3.LUT R0, R0, R17, RZ, 0xfc, !PT ;  /* 0x0000001100007212 */ /* 0x000fe200078efcff */
[----:B------:R-:W-:Y:S04]  /*fa70*/  STSM.16.M88.4 [R12], R8 ;  /* 0x000000080c007844 */ /* 0x000fe80000000200 */
[----:B------:R-:W0:Y:S01]  /*fa80*/  LDSM.16.MT88.4 R4, [R4+UR41+0xf200] ;  /* 0x00f200290404783b */ /* 0x000e220008004200 */
[----:B------:R-:W-:Y:S01]  /*fa90*/  IMAD.IADD R0, R19, 0x1, R0 ;  /* 0x0000000113007824 */ /* 0x000fe200078e0200 */
        /* <DEDUP_REMOVED lines=13> */
.L_x_3720:
[----:B-1----:R1:W-:Y:S01]  /*fb70*/  SYNCS.ARRIVE.TRANS64.A1T0 RZ, [R2+URZ+0x33450], RZ ;  /* 0x033450ff02ff79a7 */ /* 0x0023e2000810003f */
[----:B------:R-:W-:Y:S06]  /*fb80*/  BAR.SYNC.DEFER_BLOCKING 0x2, 0x80 ;  /* 0x0082000000007b1d */ /* 0x000fec0000010000 */
[----:B------:R-:W-:Y:S05]  /*fb90*/  @!P0 BRA `(.L_x_3721) ;  /* 0x0000000000048947 */ /* 0x000fea0003800000 */
[----:B------:R-:W-:Y:S01]  /*fba0*/  BPT.TRAP 0x1 ;  /* 0x000000040000795c */ /* 0x000fe20000300000 */
.L_x_3721:
        /* <DEDUP_REMOVED lines=8> */
[----:B0-----:R-:W-:Y:S02]  /*fc30*/  SEL R0, RZ, 0x1, P0 ;  /* 0x00000001ff007807 */ /* 0x001fe40000000000 */
[----:B------:R-:W-:Y:S02]  /*fc40*/  PRMT R2, R3, 0x654, R2 ;  /* 0x0000065403027816 */ /* 0x000fe40000000002 */
[----:B------:R-:W-:Y:S02]  /*fc50*/  LOP3.LUT R33, R33, R0, RZ, 0x3c, !PT ;  /* 0x0000000021217212 */ /* 0x000fe400078e3cff */
[----:B------:R0:W-:Y:S01]  /*fc60*/  SYNCS.ARRIVE.TRANS64.RED.A1T0 RZ, [R2+URZ], RZ ;  /* 0x000000ff02ff79a7 */ /* 0x0001e2000810043f */
[----:B--2---:R-:W-:-:S13]  /*fc70*/  ISETP.LE.AND P0, PT, R4, UR38, PT ;  /* 0x0000002604007c0c */ /* 0x004fda000bf03270 */
[----:B0-----:R-:W-:Y:S05]  /*fc80*/  @!P0 BRA `(.L_x_3722) ;  /* 0xffffffb400808947 */ /* 0x001fea000383ffff */
[----:B------:R-:W-:-:S12]  /*fc90*/  ULOP3.LUT UR37, UR37, 0x1, URZ, 0xc, !UPT ;  /* 0x0000000125257892 */ /* 0x000fd8000f8e0c3f */
.L_x_3670:
[----:B------:R-:W0:Y:S01]  /*fca0*/  S2R R3, SR_CgaCtaId ;  /* 0x0000000000037919 */ /* 0x000e220000008800 */
[----:B------:R-:W-:Y:S01]  /*fcb0*/  MOV R0, 0x400 ;  /* 0x0000040000007802 */ /* 0x000fe20000000f00 */
[----:B------:R-:W-:-:S03]  /*fcc0*/  IMAD.U32 R2, RZ, RZ, UR37 ;  /* 0x00000025ff027e24 */ /* 0x000fc6000f8e00ff */
[----:B0-----:R-:W-:Y:S02]  /*fcd0*/  LEA R5, R3, R0, 0x18 ;  /* 0x0000000003057211 */ /* 0x001fe400078ec0ff */
[----:B------:R-:W-:-:S04]  /*fce0*/  SHF.L.U32 R0, R2, 0x1f, RZ ;  /* 0x0000001f02007819 */ /* 0x000fc800000006ff */
[----:B------:R-:W0:Y:S02]  /*fcf0*/  SYNCS.PHASECHK.TRANS64.TRYWAIT P0, [R5+URZ+0x33420], R0 ;  /* 0x03342000050075a7 */ /* 0x000e24000800017f */
[----:B0-----:R-:W-:Y:S05]  /*fd00*/  @!P0 BRA `(.L_x_3723) ;  /* 0x0000002400988947 */ /* 0x001fea0003800000 */
.L_x_3806:
        /* <DEDUP_REMOVED lines=14> */
.L_x_3726:
[C---:B------:R-:W-:Y:S01]  /*fdf0*/  IMAD R3, R30.reuse, 0x8, R5 ;  /* 0x000000081e037824 */ /* 0x040fe200078e0205 */
[----:B------:R-:W-:Y:S01]  /*fe00*/  SHF.L.U32 R2, R33, 0x1f, RZ ;  /* 0x0000001f21027819 */ /* 0x000fe200000006ff */
[----:B------:R-:W-:-:S03]  /*fe10*/  VIADD R30, R30, 0x1 ;  /* 0x000000011e1e7836 */ /* 0x000fc60000000000 */
[----:B------:R-:W0:Y:S02]  /*fe20*/  SYNCS.PHASECHK.TRANS64.TRYWAIT P1, [R3+URZ+0x33440], R2 ;  /* 0x03344002030075a7 */ /* 0x000e24000802017f */
[----:B------:R-:W-:-:S04]  /*fe30*/  ISETP.NE.AND P2, PT, R30, 0x2, PT ;  /* 0x000000021e00780c */ /* 0x000fc80003f45270 */
[----:B------:R-:W-:Y:S01]  /*fe40*/  SEL R0, RZ, 0x1, P2 ;  /* 0x00000001ff007807 */ /* 0x000fe20001000000 */
[----:B0-----:R-:W-:Y:S08]  /*fe50*/  @!P1 BRA `(.L_x_3727) ;  /* 0x0000002400589947 */ /* 0x001ff00003800000 */
.L_x_3807:
[----:B------:R-:W-:Y:S02]  /*fe60*/  SEL R30, R30, RZ, P2 ;  /* 0x000000ff1e1e7207 */ /* 0x000fe40001000000 */
[----:B------:R-:W-:Y:S01]  /*fe70*/  LOP3.LUT R0, R33, R0, RZ, 0x3c, !PT ;  /* 0x0000000021007212 */ /* 0x000fe200078e3cff */
[----:B------:R-:W-:Y:S06]  /*fe80*/  @!P0 BRA `(.L_x_3728) ;  /* 0x0000000000048947 */ /* 0x000fec0003800000 */
[----:B------:R-:W-:Y:S01]  /*fe90*/  BPT.TRAP 0x1 ;  /* 0x000000040000795c */ /* 0x000fe20000300000 */
.L_x_3728:
[----:B------:R-:W-:Y:S01]  /*fea0*/  IMAD R5, R30, 0x8, R5 ;  /* 0x000000081e057824 */ /* 0x000fe200078e0205 */
[----:B------:R-:W-:-:S04]  /*feb0*/  SHF.L.U32 R0, R0, 0x1f, RZ ;  /* 0x0000001f00007819 */ /* 0x000fc800000006ff */
[----:B------:R-:W1:Y:S02]  /*fec0*/  SYNCS.PHASECHK.TRANS64.TRYWAIT P1, [R5+URZ+0x33440], R0 ;  /* 0x03344000050075a7 */ /* 0x000e64000802017f */
[----:B-1----:R-:W-:Y:S05]  /*fed0*/  @!P1 BRA `(.L_x_3729) ;  /* 0x00000024004c9947 */ /* 0x002fea0003800000 */
.L_x_3808:
[----:B------:R-:W-:Y:S05]  /*fee0*/  @!P0 BRA `(.L_x_3730) ;  /* 0x0000000000048947 */ /* 0x000fea0003800000 */
[----:B------:R-:W-:Y:S01]  /*fef0*/  BPT.TRAP 0x1 ;  /* 0x000000040000795c */ /* 0x000fe20000300000 */
.L_x_3730:
[----:B------:R-:W2:Y:S02]  /*ff00*/  SYNCS.PHASECHK.TRANS64.TRYWAIT P1, [R3+URZ+0x33460], R2 ;  /* 0x03346002030075a7 */ /* 0x000ea4000802017f */
[----:B--2---:R-:W-:Y:S05]  /*ff10*/  @!P1 BRA `(.L_x_3731) ;  /* 0x0000002400509947 */ /* 0x004fea0003800000 */
.L_x_3809:
[----:B------:R-:W-:Y:S05]  /*ff20*/  @!P0 BRA `(.L_x_3732) ;  /* 0x0000000000048947 */ /* 0x000fea0003800000 */
[----:B------:R-:W-:Y:S01]  /*ff30*/  BPT.TRAP 0x1 ;  /* 0x000000040000795c */ /* 0x000fe20000300000 */
.L_x_3732:
[----:B------:R-:W3:Y:S02]  /*ff40*/  SYNCS.PHASECHK.TRANS64.TRYWAIT P1, [R5+URZ+0x33460], R0 ;  /* 0x03346000050075a7 */ /* 0x000ee4000802017f */
[----:B---3--:R-:W-:Y:S05]  /*ff50*/  @!P1 BRA `(.L_x_3733) ;  /* 0x0000002400549947 */ /* 0x008fea0003800000 */
.L_x_3810:
[----:B------:R-:W-:Y:S05]  /*ff60*/  @!P0 BRA `(.L_x_3734) ;  /* 0x0000000000048947 */ /* 0x000fea0003800000 */
[----:B------:R-:W-:Y:S01]  /*ff70*/  BPT.TRAP 0x1 ;  /* 0x000000040000795c */ /* 0x000fe20000300000 */
.L_x_3734:
[----:B------:R-:W4:Y:S02]  /*ff80*/  SYNCS.PHASECHK.TRANS64.TRYWAIT P1, [R3+URZ+0x33480], R2 ;  /* 0x03348002030075a7 */ /* 0x000f24000802017f */
[----:B----4-:R-:W-:Y:S05]  /*ff90*/  @!P1 BRA `(.L_x_3735) ;  /* 0x0000002400589947 */ /* 0x010fea0003800000 */
.L_x_3811:
[----:B------:R-:W-:Y:S05]  /*ffa0*/  @!P0 BRA `(.L_x_3736) ;  /* 0x0000000000048947 */ /* 0x000fea0003800000 */
[----:B------:R-:W-:Y:S01]  /*ffb0*/  BPT.TRAP 0x1 ;  /* 0x000000040000795c */ /* 0x000fe20000300000 */
.L_x_3736:
[----:B------:R0:W0:Y:S02]  /*ffc0*/  SYNCS.PHASECHK.TRANS64.TRYWAIT P0, [R5+URZ+0x33480], R0 ;  /* 0x03348000050075a7 */ /* 0x000024000800017f */
[----:B0-----:R-:W-:Y:S05]  /*ffd0*/  @!P0 NANOSLEEP.SYNCS 0x989680 ;  /* 0x009896800000895d */ /* 0x001fea0003900000 */
[----:B------:R-:W0:Y:S02]  /*ffe0*/  @!P0 SYNCS.PHASECHK.TRANS64 P0, [R5+URZ+0x33480], R0 ;  /* 0x03348000050085a7 */ /* 0x000e24000800007f */
[----:B0-----:R-:W-:Y:S05]  /*fff0*/  @!P0 BRA `(.L_x_3736) ;  /* 0xfffffffc00f08947 */ /* 0x001fea000383ffff */
.L_x_3725:
[----:B------:R-:W-:Y:S05]  /*10000*/  BSYNC B0 ;  /* 0x0000000000007941 */ /* 0x000fea0003800000 */
.L_x_3724:
[----:B------:R-:W-:Y:S05]  /*10010*/  EXIT ;  /* 0x000000000000794d */ /* 0x000fea0003800000 */
.L_x_3638:
[----:B0-----:R-:W-:-:S04]  /*10020*/  IMAD.U32 R3, RZ, RZ, UR39 ;  /* 0x00000027ff037e24 */ /* 0x001fc8000f8e00ff */
[----:B------:R0:W1:Y:S03]  /*10030*/  SYNCS.PHASECHK.TRANS64.TRYWAIT P1, [R3+URZ+0x33400], R0 ;  /* 0x03340000030075a7 */ /* 0x000066000802017f */
[----:B-1----:R-:W-:Y:S05]  /*10040*/  @!P1 NANOSLEEP.SYNCS 0x989680 ;  /* 0x009896800000995d */ /* 0x002fea0003900000 */
[----:B------:R-:W1:Y:S02]  /*10050*/  @!P1 SYNCS.PHASECHK.TRANS64 P1, [R3+URZ+0x33400], R0 ;  /* 0x03340000030095a7 */ /* 0x000e64000802007f */
[----:B-1----:R-:W-:Y:S05]  /*10060*/  @!P1 BRA `(.L_x_3638) ;  /* 0xfffffffc00ec9947 */ /* 0x002fea000383ffff */
[----:B------:R-:W-:Y:S05]  /*10070*/  BRA `(.L_x_3737) ;  /* 0xffffff1000e87947 */ /* 0x000fea000383ffff */
.L_x_3642:
[----:B-1----:R1:W2:Y:S02]  /*10080*/  SYNCS.PHASECHK.TRANS64.TRYWAIT P1, [R3+URZ+0x33430], R0 ;  /* 0x03343000030075a7 */ /* 0x0022a4000802017f */
[----:B--2---:R-:W-:Y:S05]  /*10090*/  @!P1 NANOSLEEP.SYNCS 0x989680 ;  /* 0x009896800000995d */ /* 0x004fea0003900000 */
[----:B------:R-:W2:Y:S02]  /*100a0*/  @!P1 SYNCS.PHASECHK.TRANS64 P1, [R3+URZ+0x33430], R0 ;  /* 0x03343000030095a7 */ /* 0x000ea4000802007f */
[----:B--2---:R-:W-:Y:S05]  /*100b0*/  @!P1 BRA `(.L_x_3642) ;  /* 0xfffffffc00f09947 */ /* 0x004fea000383ffff */
[----:B------:R-:W-:Y:S05]  /*100c0*/  BRA `(.L_x_3641) ;  /* 0xffffff1400087947 */ /* 0x000fea000383ffff */
.L_x_3648:
[----:B-1----:R-:W-:-:S04]  /*100d0*/  IMAD.U32 R5, RZ, RZ, UR6 ;  /* 0x00000006ff057e24 */ /* 0x002fc8000f8e00ff */
[----:B------:R1:W2:Y:S03]  /*100e0*/  SYNCS.PHASECHK.TRANS64.TRYWAIT P1, [R5+URZ+0x33430], R0 ;  /* 0x03343000050075a7 */ /* 0x0002a6000802017f */
[----:B--2---:R-:W-:Y:S05]  /*100f0*/  @!P1 NANOSLEEP.SYNCS 0x989680 ;  /* 0x009896800000995d */ /* 0x004fea0003900000 */
[----:B------:R-:W2:Y:S02]  /*10100*/  @!P1 SYNCS.PHASECHK.TRANS64 P1, [R5+URZ+0x33430], R0 ;  /* 0x03343000050095a7 */ /* 0x000ea4000802007f */
[----:B--2---:R-:W-:Y:S05]  /*10110*/  @!P1 BRA `(.L_x_3648) ;  /* 0xfffffffc00ec9947 */ /* 0x004fea000383ffff */
[----:B------:R-:W-:Y:S05]  /*10120*/  BRA `(.L_x_3645) ;  /* 0xffffff4800c87947 */ /* 0x000fea000383ffff */
.L_x_3652:
[----:B-1----:R-:W-:-:S04]  /*10130*/  IMAD.U32 R5, RZ, RZ, UR6 ;  /* 0x00000006ff057e24 */ /* 0x002fc8000f8e00ff */
[----:B------:R1:W2:Y:S03]  /*10140*/  SYNCS.PHASECHK.TRANS64.TRYWAIT P1, [R5+URZ+0x33450], R0 ;  /* 0x03345000050075a7 */ /* 0x0002a6000802017f */
[----:B--2---:R-:W-:Y:S05]  /*10150*/  @!P1 NANOSLEEP.SYNCS 0x989680 ;  /* 0x009896800000995d */ /* 0x004fea0003900000 */
[----:B------:R-:W2:Y:S02]  /*10160*/  @!P1 SYNCS.PHASECHK.TRANS64 P1, [R5+URZ+0x33450], R0 ;  /* 0x03345000050095a7 */ /* 0x000ea4000802007f */
[----:B--2---:R-:W-:Y:S05]  /*10170*/  @!P1 BRA `(.L_x_3652) ;  /* 0xfffffffc00ec9947 */ /* 0x004fea000383ffff */
[----:B------:R-:W-:Y:S05]  /*10180*/  BRA `(.L_x_3649) ;  /* 0xffffff5400c87947 */ /* 0x000fea000383ffff */
.L_x_3659:
[----:B-1----:R-:W-:-:S04]  /*10190*/  IMAD.U32 R7, RZ, RZ, UR4 ;  /* 0x00000004ff077e24 */ /* 0x002fc8000f8e00ff */
[----:B------:R1:W2:Y:S03]  /*101a0*/  SYNCS.PHASECHK.TRANS64.TRYWAIT P1, [R7+URZ+0x33450], R6 ;  /* 0x03345006070075a7 */ /* 0x0002a6000802017f */
[----:B--2---:R-:W-:Y:S05]  /*101b0*/  @!P1 NANOSLEEP.SYNCS 0x989680 ;  /* 0x009896800000995d */ /* 0x004fea0003900000 */
[----:B------:R-:W2:Y:S02]  /*101c0*/  @!P1 SYNCS.PHASECHK.TRANS64 P1, [R7+URZ+0x33450], R6 ;  /* 0x03345006070095a7 */ /* 0x000ea4000802007f */
[----:B--2---:R-:W-:Y:S05]  /*101d0*/  @!P1 BRA `(.L_x_3659) ;  /* 0xfffffffc00ec9947 */ /* 0x004fea000383ffff */
[----:B------:R-:W-:Y:S05]  /*101e0*/  BRA `(.L_x_3658) ;  /* 0xffffff7800187947 */ /* 0x000fea000383ffff */
.L_x_3676:
[----:B------:R-:W3:Y:S01]  /*101f0*/  S2R R21, SR_TID.X ;  /* 0x0000000000157919 */ /* 0x000ee20000002100 */
[----:B------:R-:W-:Y:S02]  /*10200*/  IMAD.MOV.U32 R12, RZ, RZ, RZ ;  /* 0x000000ffff0c7224 */ /* 0x000fe400078e00ff */
[----:B------:R-:W-:Y:S02]  /*10210*/  IMAD.MOV.U32 R11, RZ, RZ, 0x1f ;  /* 0x0000001fff0b7424 */ /* 0x000fe400078e00ff */
[----:B------:R-:W-:Y:S01]  /*10220*/  IMAD.MOV.U32 R15, RZ, RZ, -0x1 ;  /* 0xffffffffff0f7424 */ /* 0x000fe200078e00ff */
[----:B---3--:R-:W-:-:S04]  /*10230*/  SHF.R.U32.HI R21, RZ, 0x5, R21 ;  /* 0x00000005ff157819 */ /* 0x008fc80000011615 */
[----:B------:R-:W-:-:S05]  /*10240*/  LOP3.LUT R21, R21, 0x3, RZ, 0xc0, !PT ;  /* 0x0000000315157812 */ /* 0x000fca00078ec0ff */
[----:B------:R-:W-:-:S07]  /*10250*/  IMAD.MOV.U32 R13, RZ, RZ, R21 ;  /* 0x000000ffff0d7224 */ /* 0x000fce00078e0015 */
[----:B012--5:R-:W-:Y:S05]  /*10260*/  WARPSYNC.COLLECTIVE R15, `(.L_x_3738) ;  /* 0x000000000f087348 */ /* 0x027fea0003c00000 */
[----:B------:R3:W4:Y:S02]  /*10270*/  SHFL.IDX P6, R14, R13, R12, R11 ;  /* 0x0000000c0d0e7389 */ /* 0x00072400000c000b */
[----:B012345:R-:W-:Y:S01]  /*10280*/  ENDCOLLECTIVE ;  /* 0x000000000000791b */ /* 0x03ffe20003800000 */
.L_x_3738:
[----:B------:R-:W-:Y:S05]  /*10290*/  BRA `(.L_x_3739) ;  /* 0xffffffb400d07947 */ /* 0x000fea000383ffff */
.L_x_3679:
[----:B0-----:R0:W1:Y:S02]  /*102a0*/  SYNCS.PHASECHK.TRANS64.TRYWAIT P0, [R4+URZ+0x33480], R28 ;  /* 0x0334801c040075a7 */ /* 0x001064000800017f */
[----:B-1----:R-:W-:Y:S05]  /*102b0*/  @!P0 NANOSLEEP.SYNCS 0x989680 ;  /* 0x009896800000895d */ /* 0x002fea0003900000 */
[----:B------:R-:W1:Y:S02]  /*102c0*/  @!P0 SYNCS.PHASECHK.TRANS64 P0, [R4+URZ+0x33480], R28 ;  /* 0x0334801c040085a7 */ /* 0x000e64000800007f */
[----:B-1----:R-:W-:Y:S05]  /*102d0*/  @!P0 BRA `(.L_x_3679) ;  /* 0xfffffffc00f08947 */ /* 0x002fea000383ffff */
[----:B------:R-:W-:Y:S05]  /*102e0*/  BRA `(.L_x_3740) ;  /* 0xffffffb800c87947 */ /* 0x000fea000383ffff */
.L_x_3680:
        /* <DEDUP_REMOVED lines=8> */
.L_x_3742:
[----:B------:R-:W-:Y:S05]  /*10370*/  BSYNC B0 ;  /* 0x0000000000007941 */ /* 0x000fea0003800000 */
.L_x_3741:
[----:B------:R-:W-:Y:S01]  /*10380*/  IMAD.MOV.U32 R13, RZ, RZ, R10 ;  /* 0x000000ffff0d7224 */ /* 0x000fe200078e000a */
[C---:B------:R-:W-:Y:S01]  /*10390*/  LOP3.LUT P1, RZ, R18.reuse, 0x1000000, RZ, 0xc0, !PT ;  /* 0x0100000012ff7812 */ /* 0x040fe2000782c0ff */
[----:B------:R-:W-:Y:S01]  /*103a0*/  IMAD.MOV.U32 R12, RZ, RZ, RZ ;  /* 0x000000ffff0c7224 */ /* 0x000fe200078e00ff */
[C---:B------:R-:W-:Y:S01]  /*103b0*/  LOP3.LUT P2, RZ, R18.reuse, 0x800000, RZ, 0xc0, !PT ;  /* 0x0080000012ff7812 */ /* 0x040fe2000784c0ff */
[----:B------:R-:W-:Y:S01]  /*103c0*/  IMAD.MOV.U32 R11, RZ, RZ, 0x1c1f ;  /* 0x00001c1fff0b7424 */ /* 0x000fe200078e00ff */
[C---:B------:R-:W-:Y:S01]  /*103d0*/  LOP3.LUT P4, RZ, R18.reuse, 0x400000, RZ, 0xc0, !PT ;  /* 0x0040000012ff7812 */ /* 0x040fe2000788c0ff */
[----:B------:R-:W-:Y:S01]  /*103e0*/  IMAD.MOV.U32 R15, RZ, RZ, -0x1 ;  /* 0xffffffffff0f7424 */ /* 0x000fe200078e00ff */
[C---:B------:R-:W-:Y:S01]  /*103f0*/  LOP3.LUT P3, RZ, R18.reuse, 0x100000, RZ, 0xc0, !PT ;  /* 0x0010000012ff7812 */ /* 0x040fe2000786c0ff */
[----:B------:R-:W-:Y:S01]  /*10400*/  IMAD.MOV.U32 R0, RZ, RZ, R14 ;  /* 0x000000ffff007224 */ /* 0x000fe200078e000e */
[----:B------:R-:W-:-:S13]  /*10410*/  LOP3.LUT P5, RZ, R18, 0x20000, RZ, 0xc0, !PT ;  /* 0x0002000012ff7812 */ /* 0x000fda00078ac0ff */
[----:B------:R-:W-:Y:S05]  /*10420*/  WARPSYNC.COLLECTIVE R15, `(.L_x_3743) ;  /* 0x000000000f087348 */ /* 0x000fea0003c00000 */
[----:B------:R0:W1:Y:S02]  /*10430*/  SHFL.IDX P6, R14, R13, R12, R11 ;  /* 0x0000000c0d0e7389 */ /* 0x00006400000c000b */
[----:B01----:R-:W-:Y:S01]  /*10440*/  ENDCOLLECTIVE ;  /* 0x000000000000791b */ /* 0x003fe20003800000 */
.L_x_3743:
[----:B------:R-:W-:Y:S02]  /*10450*/  IMAD.MOV.U32 R13, RZ, RZ, R9 ;  /* 0x000000ffff0d7224 */ /* 0x000fe400078e0009 */
[----:B------:R-:W-:Y:S02]  /*10460*/  IMAD.MOV.U32 R12, RZ, RZ, 0x1 ;  /* 0x00000001ff0c7424 */ /* 0x000fe400078e00ff */
[----:B------:R-:W-:-:S07]  /*10470*/  IMAD.MOV.U32 R2, RZ, RZ, R14 ;  /* 0x000000ffff027224 */ /* 0x000fce00078e000e */
[----:B------:R-:W-:Y:S05]  /*10480*/  WARPSYNC.COLLECTIVE R15, `(.L_x_3744) ;  /* 0x000000000f087348 */ /* 0x000fea0003c00000 */
[----:B------:R0:W1:Y:S02]  /*10490*/  SHFL.IDX P6, R14, R13, R12, R11 ;  /* 0x0000000c0d0e7389 */ /* 0x00006400000c000b */
[----:B01----:R-:W-:Y:S01]  /*104a0*/  ENDCOLLECTIVE ;  /* 0x000000000000791b */ /* 0x003fe20003800000 */
.L_x_3744:
[----:B------:R-:W-:-:S05]  /*104b0*/  IADD3 R2, P0, R36, R2, RZ ;  /* 0x0000000224027210 */ /* 0x000fca0007f1e0ff */
[----:B------:R-:W-:Y:S02]  /*104c0*/  IMAD.X R3, RZ, RZ, R0, P0 ;  /* 0x000000ffff037224 */ /* 0x000fe400000e0600 */
[----:B------:R-:W-:Y:S02]  /*104d0*/  VIADD R0, R24, UR41 ;  /* 0x0000002918007c36 */ /* 0x000fe40008000000 */
[----:B------:R-:W-:-:S03]  /*104e0*/  IMAD.MOV.U32 R13, RZ, RZ, R10 ;  /* 0x000000ffff0d7224 */ /* 0x000fc600078e000a */
[----:B------:R-:W-:Y:S01]  /*104f0*/  @!PT LDS RZ, [RZ] ;  /* 0x00000000fffff984 */ /* 0x000fe20000000800 */
[----:B------:R-:W-:Y:S01]  /*10500*/  @!PT LDS RZ, [RZ] ;  /* 0x00000000fffff984 */ /* 0x000fe20000000800 */
[----:B------:R-:W-:Y:S01]  /*10510*/  @!PT LDS RZ, [RZ] ;  /* 0x00000000fffff984 */ /* 0x000fe20000000800 */
[----:B------:R-:W-:Y:S01]  /*10520*/  LDGSTS.E.BYPASS.LTC128B.128 [R0+0xf200], desc[UR50][R2.64], !P1 ;  /* 0x0f20000002007fae */ /* 0x000fe2000c901d72 */
[----:B------:R-:W-:-:S03]  /*10530*/  LOP3.LUT P1, RZ, R18, 0x200000, RZ, 0xc0, !PT ;  /* 0x0020000012ff7812 */ /* 0x000fc6000782c0ff */
[----:B------:R-:W-:Y:S01]  /*10540*/  LDGSTS.E.BYPASS.LTC128B.128 [R0+0x11a00], desc[UR50][R2.64+0x40], !P2 ;  /* 0x11a0004002007fae */ /* 0x000fe2000d101d72 */
[----:B------:R-:W-:-:S03]  /*10550*/  LOP3.LUT P2, RZ, R18, 0x80000, RZ, 0xc0, !PT ;  /* 0x0008000012ff7812 */ /* 0x000fc6000784c0ff */
[----:B------:R0:W-:Y:S01]  /*10560*/  LDGSTS.E.BYPASS.LTC128B.128 [R0+0x14200], desc[UR50][R2.64+0x80], !P4 ;  /* 0x1420008002007fae */ /* 0x0001e2000e101d72 */
[----:B------:R-:W-:Y:S01]  /*10570*/  LOP3.LUT P4, RZ, R18, 0x10000, RZ, 0xc0, !PT ;  /* 0x0001000012ff7812 */ /* 0x000fe2000788c0ff */
[----:B0-----:R-:W-:-:S12]  /*10580*/  IMAD.MOV.U32 R3, RZ, RZ, R14 ;  /* 0x000000ffff037224 */ /* 0x001fd800078e000e */
[----:B------:R-:W-:Y:S05]  /*10590*/  WARPSYNC.COLLECTIVE R15, `(.L_x_3745) ;  /* 0x000000000f087348 */ /* 0x000fea0003c00000 */
[----:B------:R0:W1:Y:S02]  /*105a0*/  SHFL.IDX P6, R14, R13, R12, R11 ;  /* 0x0000000c0d0e7389 */ /* 0x00006400000c000b */
[----:B01----:R-:W-:Y:S01]  /*105b0*/  ENDCOLLECTIVE ;  /* 0x000000000000791b */ /* 0x003fe20003800000 */
.L_x_3745:
[----:B------:R-:W-:Y:S02]  /*105c0*/  IMAD.MOV.U32 R13, RZ, RZ, R9 ;  /* 0x000000ffff0d7224 */ /* 0x000fe400078e0009 */
[----:B------:R-:W-:Y:S02]  /*105d0*/  IMAD.MOV.U32 R12, RZ, RZ, 0x2 ;  /* 0x00000002ff0c7424 */ /* 0x000fe400078e00ff */
[----:B------:R-:W-:-:S07]  /*105e0*/  IMAD.MOV.U32 R2, RZ, RZ, R14 ;  /* 0x000000ffff027224 */ /* 0x000fce00078e000e */
[----:B------:R-:W-:Y:S05]  /*105f0*/  WARPSYNC.COLLECTIVE R15, `(.L_x_3746) ;  /* 0x000000000f087348 */ /* 0x000fea0003c00000 */
[----:B------:R0:W1:Y:S02]  /*10600*/  SHFL.IDX P6, R14, R13, R12, R11 ;  /* 0x0000000c0d0e7389 */ /* 0x00006400000c000b */
[----:B01----:R-:W-:Y:S01]  /*10610*/  ENDCOLLECTIVE ;  /* 0x000000000000791b */ /* 0x003fe20003800000 */
.L_x_3746:
[----:B------:R-:W-:-:S05]  /*10620*/  IADD3 R2, P0, R36, R2, RZ ;  /* 0x0000000224027210 */ /* 0x000fca0007f1e0ff */
[----:B------:R-:W-:-:S05]  /*10630*/  IMAD.X R3, RZ, RZ, R3, P0 ;  /* 0x000000ffff037224 */ /* 0x000fca00000e0603 */
[----:B------:R-:W-:Y:S01]  /*10640*/  @!PT LDS RZ, [RZ] ;  /* 0x00000000fffff984 */ /* 0x000fe20000000800 */
[----:B------:R-:W-:Y:S01]  /*10650*/  @!PT LDS RZ, [RZ] ;  /* 0x00000000fffff984 */ /* 0x000fe20000000800 */
[----:B------:R-:W-:Y:S01]  /*10660*/  @!PT LDS RZ, [RZ] ;  /* 0x00000000fffff984 */ /* 0x000fe20000000800 */
[----:B------:R0:W-:Y:S01]  /*10670*/  LDGSTS.E.BYPASS.LTC128B.128 [R0+0xfa00], desc[UR50][R2.64], !P1 ;  /* 0x0fa0000002007fae */ /* 0x0001e2000c901d72 */
[----:B------:R-:W-:Y:S01]  /*10680*/  IMAD.MOV.U32 R13, RZ, RZ, R10 ;  /* 0x000000ffff0d7224 */ /* 0x000fe200078e000a */
[C---:B------:R-:W-:Y:S02]  /*10690*/  LOP3.LUT P1, RZ, R18.reuse, 0x40000, RZ, 0xc0, !PT ;  /* 0x0004000012ff7812 */ /* 0x040fe4000782c0ff */
[----:B------:R0:W-:Y:S01]  /*106a0*/  LDGSTS.E.BYPASS.LTC128B.128 [R0+0x12200], desc[UR50][R2.64+0x40], !P3 ;  /* 0x1220004002007fae */ /* 0x0001e2000d901d72 */
[----:B------:R-:W-:-:S03]  /*106b0*/  LOP3.LUT P3, RZ, R18, 0x8000, RZ, 0xc0, !PT ;  /* 0x0000800012ff7812 */ /* 0x000fc6000786c0ff */
[----:B------:R0:W-:Y:S01]  /*106c0*/  LDGSTS.E.BYPASS.LTC128B.128 [R0+0x14a00], desc[UR50][R2.64+0x80], !P2 ;  /* 0x14a0008002007fae */ /* 0x0001e2000d101d72 */
[----:B------:R-:W-:Y:S01]  /*106d0*/  LOP3.LUT P2, RZ, R18, 0x4000, RZ, 0xc0, !PT ;  /* 0x0000400012ff7812 */ /* 0x000fe2000784c0ff */
[----:B------:R-:W-:-:S12]  /*106e0*/  IMAD.MOV.U32 R24, RZ, RZ, R14 ;  /* 0x000000ffff187224 */ /* 0x000fd800078e000e */
[----:B0-----:R-:W-:Y:S05]  /*106f0*/  WARPSYNC.COLLECTIVE R15, `(.L_x_3747) ;  /* 0x000000000f087348 */ /* 0x001fea0003c00000 */
[----:B------:R1:W2:Y:S02]  /*10700*/  SHFL.IDX P6, R14, R13, R12, R11 ;  /* 0x0000000c0d0e7389 */ /* 0x0002a400000c000b */
[----:B012---:R-:W-:Y:S01]  /*10710*/  ENDCOLLECTIVE ;  /* 0x000000000000791b */ /* 0x007fe20003800000 */
.L_x_3747:
[----:B------:R-:W-:Y:S02]  /*10720*/  IMAD.MOV.U32 R13, RZ, RZ, R9 ;  /* 0x000000ffff0d7224 */ /* 0x000fe400078e0009 */
[----:B------:R-:W-:Y:S02]  /*10730*/  IMAD.MOV.U32 R12, RZ, RZ, 0x3 ;  /* 0x00000003ff0c7424 */ /* 0x000fe400078e00ff */
[----:B------:R-:W-:-:S07]  /*10740*/  IMAD.MOV.U32 R2, RZ, RZ, R14 ;  /* 0x000000ffff027224 */ /* 0x000fce00078e000e */
[----:B------:R-:W-:Y:S05]  /*10750*/  WARPSYNC.COLLECTIVE R15, `(.L_x_3748) ;  /* 0x000000000f087348 */ /* 0x000fea0003c00000 */
[----:B------:R0:W1:Y:S02]  /*10760*/  SHFL.IDX P6, R14, R13, R12, R11 ;  /* 0x0000000c0d0e7389 */ /* 0x00006400000c000b */
[----:B01----:R-:W-:Y:S01]  /*10770*/  ENDCOLLECTIVE ;  /* 0x000000000000791b */ /* 0x003fe20003800000 */
.L_x_3748:
[----:B------:R-:W-:-:S05]  /*10780*/  IADD3 R2, P0, R36, R2, RZ ;  /* 0x0000000224027210 */ /* 0x000fca0007f1e0ff */
[----:B------:R-:W-:-:S05]  /*10790*/  IMAD.X R3, RZ, RZ, R24, P0 ;  /* 0x000000ffff037224 */ /* 0x000fca00000e0618 */
[----:B------:R-:W-:Y:S01]  /*107a0*/  @!PT LDS RZ, [RZ] ;  /* 0x00000000fffff984 */ /* 0x000fe20000000800 */
[----:B------:R-:W-:Y:S01]  /*107b0*/  @!PT LDS RZ, [RZ] ;  /* 0x00000000fffff984 */ /* 0x000fe20000000800 */
[----:B------:R-:W-:Y:S01]  /*107c0*/  @!PT LDS RZ, [RZ] ;  /* 0x00000000fffff984 */ /* 0x000fe20000000800 */
[----:B------:R0:W-:Y:S01]  /*107d0*/  LDGSTS.E.BYPASS.LTC128B.128 [R0+0x10200], desc[UR50][R2.64], !P1 ;  /* 0x1020000002007fae */ /* 0x0001e2000c901d72 */
[----:B------:R-:W-:Y:S01]  /*107e0*/  IMAD.MOV.U32 R13, RZ, RZ, R10 ;  /* 0x000000ffff0d7224 */ /* 0x000fe200078e000a */
[----:B------:R-:W-:Y:S02]  /*107f0*/  LOP3.LUT P1, RZ, R18, 0x2000, RZ, 0xc0, !PT ;  /* 0x0000200012ff7812 */ /* 0x000fe4000782c0ff */
[----:B------:R0:W-:Y:S04]  /*10800*/  LDGSTS.E.BYPASS.LTC128B.128 [R0+0x12a00], desc[UR50][R2.64+0x40], !P5 ;  /* 0x12a0004002007fae */ /* 0x0001e8000e901d72 */
[----:B------:R0:W-:Y:S01]  /*10810*/  LDGSTS.E.BYPASS.LTC128B.128 [R0+0x15200], desc[UR50][R2.64+0x80], !P4 ;  /* 0x1520008002007fae */ /* 0x0001e2000e101d72 */
[----:B------:R-:W-:-:S07]  /*10820*/  IMAD.MOV.U32 R24, RZ, RZ, R14 ;  /* 0x000000ffff187224 */ /* 0x000fce00078e000e */
[----:B0-----:R-:W-:Y:S05]  /*10830*/  WARPSYNC.COLLECTIVE R15, `(.L_x_3749) ;  /* 0x000000000f087348 */ /* 0x001fea0003c00000 */
[----:B------:R1:W2:Y:S02]  /*10840*/  SHFL.IDX P6, R14, R13, R12, R11 ;  /* 0x0000000c0d0e7389 */ /* 0x0002a400000c000b */
[----:B012---:R-:W-:Y:S01]  /*10850*/  ENDCOLLECTIVE ;  /* 0x000000000000791b */ /* 0x007fe20003800000 */
.L_x_3749:
[----:B------:R-:W-:Y:S02]  /*10860*/  IMAD.MOV.U32 R13, RZ, RZ, R20 ;  /* 0x000000ffff0d7224 */ /* 0x000fe400078e0014 */
[----:B------:R-:W-:Y:S02]  /*10870*/  IMAD.MOV.U32 R12, RZ, RZ, RZ ;  /* 0x000000ffff0c7224 */ /* 0x000fe400078e00ff */
[----:B------:R-:W-:-:S07]  /*10880*/  IMAD.MOV.U32 R2, RZ, RZ, R14 ;  /* 0x000000ffff027224 */ /* 0x000fce00078e000e */
[----:B------:R-:W-:Y:S05]  /*10890*/  WARPSYNC.COLLECTIVE R15, `(.L_x_3750) ;  /* 0x000000000f087348 */ /* 0x000fea0003c00000 */
[----:B------:R0:W1:Y:S02]  /*108a0*/  SHFL.IDX P6, R14, R13, R12, R11 ;  /* 0x0000000c0d0e7389 */ /* 0x00006400000c000b */
[----:B01----:R-:W-:Y:S01]  /*108b0*/  ENDCOLLECTIVE ;  /* 0x000000000000791b */ /* 0x003fe20003800000 */
.L_x_3750:
[----:B------:R-:W-:-:S05]  /*108c0*/  IADD3 R2, P0, R36, R2, RZ ;  /* 0x0000000224027210 */ /* 0x000fca0007f1e0ff */
[----:B------:R-:W-:-:S05]  /*108d0*/  IMAD.X R3, RZ, RZ, R24, P0 ;  /* 0x000000ffff037224 */ /* 0x000fca00000e0618 */
[----:B------:R-:W-:Y:S01]  /*108e0*/  @!PT LDS RZ, [RZ] ;  /* 0x00000000fffff984 */ /* 0x000fe20000000800 */
[----:B------:R-:W-:Y:S01]  /*108f0*/  @!PT LDS RZ, [RZ] ;  /* 0x00000000fffff984 */ /* 0x000fe20000000800 */
[----:B------:R-:W-:Y:S01]  /*10900*/  @!PT LDS RZ, [RZ] ;  /* 0x00000000fffff984 */ /* 0x000fe20000000800 */
[----:B------:R0:W-:Y:S01]  /*10910*/  LDGSTS.E.BYPASS.LTC128B.128 [R0+0x10a00], desc[UR50][R2.64], !P3 ;  /* 0x10a0000002007fae */ /* 0x0001e2000d901d72 */
[----:B------:R-:W-:-:S03]  /*10920*/  IMAD.MOV.U32 R13, RZ, RZ, R21 ;  /* 0x000000ffff0d7224 */ /* 0x000fc600078e0015 */
[----:B------:R0:W-:Y:S04]  /*10930*/  LDGSTS.E.BYPASS.LTC128B.128 [R0+0x13200], desc[UR50][R2.64+0x40], !P2 ;  /* 0x1320004002007fae */ /* 0x0001e8000d101d72 */
[----:B------:R0:W-:Y:S01]  /*10940*/  LDGSTS.E.BYPASS.LTC128B.128 [R0+0x15a00], desc[UR50][R2.64+0x80], !P1 ;  /* 0x15a0008002007fae */ /* 0x0001e2000c901d72 */
[----:B------:R-:W-:-:S07]  /*10950*/  IMAD.MOV.U32 R20, RZ, RZ, R14 ;  /* 0x000000ffff147224 */ /* 0x000fce00078e000e */
[----:B0-----:R-:W-:Y:S05]  /*10960*/  WARPSYNC.COLLECTIVE R15, `(.L_x_3751) ;  /* 0x000000000f087348 */ /* 0x001fea0003c00000 */
[----:B------:R1:W2:Y:S02]  /*10970*/  SHFL.IDX P6, R14, R13, R12, R11 ;  /* 0x0000000c0d0e7389 */ /* 0x0002a400000c000b */
[----:B012---:R-:W-:Y:S01]  /*10980*/  ENDCOLLECTIVE ;  /* 0x000000000000791b */ /* 0x007fe20003800000 */
.L_x_3751:
[----:B------:R-:W-:Y:S05]  /*10990*/  BRA `(.L_x_3752) ;  /* 0xffffffb800887947 */ /* 0x000fea000383ffff */
.L_x_3685:
[----:B--2---:R2:W3:Y:S02]  /*109a0*/  SYNCS.PHASECHK.TRANS64.TRYWAIT P0, [R4+URZ+0x33440], R28 ;  /* 0x0334401c040075a7 */ /* 0x0044e4000800017f */
[----:B---3--:R-:W-:Y:S05]  /*109b0*/  @!P0 NANOSLEEP.SYNCS 0x989680 ;  /* 0x009896800000895d */ /* 0x008fea0003900000 */
[----:B------:R-:W3:Y:S02]  /*109c0*/  @!P0 SYNCS.PHASECHK.TRANS64 P0, [R4+URZ+0x33440], R28 ;  /* 0x0334401c040085a7 */ /* 0x000ee4000800007f */
[----:B---3--:R-:W-:Y:S05]  /*109d0*/  @!P0 BRA `(.L_x_3685) ;  /* 0xfffffffc00f08947 */ /* 0x008fea000383ffff */
[----:B------:R-:W-:Y:S05]  /*109e0*/  BRA `(.L_x_3753) ;  /* 0xffffffb800ec7947 */ /* 0x000fea000383ffff */
.L_x_3686:
        /* <DEDUP_REMOVED lines=8> */
.L_x_3755:
[----:B------:R-:W-:Y:S05]  /*10a70*/  BSYNC B0 ;  /* 0x0000000000007941 */ /* 0x000fea0003800000 */
.L_x_3754:
[----:B------:R-:W-:Y:S01]  /*10a80*/  IMAD.MOV.U32 R13, RZ, RZ, R5 ;  /* 0x000000ffff0d7224 */ /* 0x000fe200078e0005 */
[----:B------:R-:W-:Y:S01]  /*10a90*/  ISETP.GE.AND P2, PT, R20, 0x1, PT ;  /* 0x000000011400780c */ /* 0x000fe20003f46270 */
[----:B------:R-:W-:Y:S01]  /*10aa0*/  IMAD.MOV.U32 R12, RZ, RZ, RZ ;  /* 0x000000ffff0c7224 */ /* 0x000fe200078e00ff */
[C---:B------:R-:W-:Y:S01]  /*10ab0*/  LOP3.LUT P4, RZ, R18.reuse, 0x4, RZ, 0xc0, !PT ;  /* 0x0000000412ff7812 */ /* 0x040fe2000788c0ff */
[----:B------:R-:W-:Y:S01]  /*10ac0*/  IMAD.MOV.U32 R11, RZ, RZ, 0x1c1f ;  /* 0x00001c1fff0b7424 */ /* 0x000fe200078e00ff */
[C---:B------:R-:W-:Y:S01]  /*10ad0*/  LOP3.LUT P3, RZ, R18.reuse, 0x2, RZ, 0xc0, !PT ;  /* 0x0000000212ff7812 */ /* 0x040fe2000786c0ff */
[----:B------:R-:W-:Y:S01]  /*10ae0*/  IMAD.MOV.U32 R15, RZ, RZ, -0x1 ;  /* 0xffffffffff0f7424 */ /* 0x000fe200078e00ff */
[----:B------:R-:W-:Y:S01]  /*10af0*/  LOP3.LUT P1, RZ, R18, 0x1, RZ, 0xc0, !PT ;  /* 0x0000000112ff7812 */ /* 0x000fe2000782c0ff */
[----:B------:R-:W-:-:S12]  /*10b00*/  IMAD.MOV.U32 R3, RZ, RZ, R14 ;  /* 0x000000ffff037224 */ /* 0x000fd800078e000e */
[----:B------:R-:W-:Y:S05]  /*10b10*/  WARPSYNC.COLLECTIVE R15, `(.L_x_3756) ;  /* 0x000000000f087348 */ /* 0x000fea0003c00000 */
[----:B------:R0:W1:Y:S02]  /*10b20*/  SHFL.IDX P6, R14, R13, R12, R11 ;  /* 0x0000000c0d0e7389 */ /* 0x00006400000c000b */
[----:B01----:R-:W-:Y:S01]  /*10b30*/  ENDCOLLECTIVE ;  /* 0x000000000000791b */ /* 0x003fe20003800000 */
.L_x_3756:
[----:B------:R-:W-:Y:S02]  /*10b40*/  IMAD.MOV.U32 R13, RZ, RZ, R7 ;  /* 0x000000ffff0d7224 */ /* 0x000fe400078e0007 */
[----:B------:R-:W-:Y:S01]  /*10b50*/  IMAD.MOV.U32 R12, RZ, RZ, 0x1 ;  /* 0x00000001ff0c7424 */ /* 0x000fe200078e00ff */
[----:B------:R-:W-:-:S13]  /*10b60*/  @P2 IADD3 R2, P0, R36, R14, RZ ;  /* 0x0000000e24022210 */ /* 0x000fda0007f1e0ff */
[----:B------:R-:W-:Y:S05]  /*10b70*/  WARPSYNC.COLLECTIVE R15, `(.L_x_3757) ;  /* 0x000000000f087348 */ /* 0x000fea0003c00000 */
[----:B------:R0:W1:Y:S02]  /*10b80*/  SHFL.IDX P6, R14, R13, R12, R11 ;  /* 0x0000000c0d0e7389 */ /* 0x00006400000c000b */
[----:B01----:R-:W-:Y:S01]  /*10b90*/  ENDCOLLECTIVE ;  /* 0x000000000000791b */ /* 0x003fe20003800000 */
.L_x_3757:
[----:B------:R-:W-:-:S05]  /*10ba0*/  @P2 IMAD.X R3, RZ, RZ, R3, P0 ;  /* 0x000000ffff032224 */ /* 0x000fca00000e0603 */
[----:B------:R-:W-:Y:S01]  /*10bb0*/  @!PT LDS RZ, [RZ] ;  /* 0x00000000fffff984 */ /* 0x000fe20000000800 */
[----:B------:R-:W-:Y:S01]  /*10bc0*/  @!PT LDS RZ, [RZ] ;  /* 0x00000000fffff984 */ /* 0x000fe20000000800 */
[----:B------:R-:W-:Y:S01]  /*10bd0*/  @!PT LDS RZ, [RZ] ;  /* 0x00000000fffff984 */ /* 0x000fe20000000800 */
[----:B------:R0:W-:Y:S04]  /*10be0*/  @P2 LDGSTS.E.BYPASS.LTC128B.128 [R0+0x24200], desc[UR50][R2.64], !P4 ;  /* 0x2420000002002fae */ /* 0x0001e8000e101d72 */
[----:B------:R0:W-:Y:S01]  /*10bf0*/  @P2 LDGSTS.E.BYPASS.LTC128B.128 [R0+0x26a00], desc[UR50][R2.64+0x40], !P3 ;  /* 0x26a0004002002fae */ /* 0x0001e2000d901d72 */
[----:B------:R-:W-:-:S03]  /*10c00*/  IMAD.MOV.U32 R13, RZ, RZ, R5 ;  /* 0x000000ffff0d7224 */ /* 0x000fc600078e0005 */
[----:B------:R0:W-:Y:S01]  /*10c10*/  @P2 LDGSTS.E.BYPASS.LTC128B.128 [R0+0x29200], desc[UR50][R2.64+0x80], !P1 ;  /* 0x2920008002002fae */ /* 0x0001e2000c901d72 */
[----:B------:R-:W-:Y:S01]  /*10c20*/  ISETP.GE.AND P2, PT, R20, 0x21, PT ;  /* 0x000000211400780c */ /* 0x000fe20003f46270 */
[----:B------:R-:W-:-:S12]  /*10c30*/  IMAD.MOV.U32 R8, RZ, RZ, R14 ;  /* 0x000000ffff087224 */ /* 0x000fd800078e000e */
[----:B0-----:R-:W-:Y:S05]  /*10c40*/  WARPSYNC.COLLECTIVE R15, `(.L_x_3758) ;  /* 0x000000000f087348 */ /* 0x001fea0003c00000 */
[----:B------:R1:W2:Y:S02]  /*10c50*/  SHFL.IDX P6, R14, R13, R12, R11 ;  /* 0x0000000c0d0e7389 */ /* 0x0002a400000c000b */
[----:B012---:R-:W-:Y:S01]  /*10c60*/  ENDCOLLECTIVE ;  /* 0x000000000000791b */ /* 0x007fe20003800000 */
.L_x_3758:
        /* <DEDUP_REMOVED lines=14> */
.L_x_3759:
        /* <DEDUP_REMOVED lines=11> */
.L_x_3760:
[----:B------:R-:W-:Y:S02]  /*10e00*/  IMAD.MOV.U32 R13, RZ, RZ, R7 ;  /* 0x000000ffff0d7224 */ /* 0x000fe400078e0007 */
[----:B------:R-:W-:Y:S01]  /*10e10*/  IMAD.MOV.U32 R12, RZ, RZ, 0x3 ;  /* 0x00000003ff0c7424 */ /* 0x000fe200078e00ff */
[----:B------:R-:W-:-:S13]  /*10e20*/  @P2 IADD3 R10, P0, R36, R14, RZ ;  /* 0x0000000e240a2210 */ /* 0x000fda0007f1e0ff */
[----:B------:R-:W-:Y:S05]  /*10e30*/  WARPSYNC.COLLECTIVE R15, `(.L_x_3761) ;  /* 0x000000000f087348 */ /* 0x000fea0003c00000 */
[----:B------:R0:W1:Y:S02]  /*10e40*/  SHFL.IDX P6, R14, R13, R12, R11 ;  /* 0x0000000c0d0e7389 */ /* 0x00006400000c000b */
[----:B01----:R-:W-:Y:S01]  /*10e50*/  ENDCOLLECTIVE ;  /* 0x000000000000791b */ /* 0x003fe20003800000 */
.L_x_3761:
[----:B------:R-:W-:Y:S02]  /*10e60*/  @P2 IMAD.X R8, RZ, RZ, R8, P0 ;  /* 0x000000ffff082224 */ /* 0x000fe400000e0608 */
[----:B------:R-:W-:Y:S02]  /*10e70*/  @P2 IMAD.MOV.U32 R2, RZ, RZ, R10 ;  /* 0x000000ffff022224 */ /* 0x000fe400078e000a */
[----:B------:R-:W-:-:S05]  /*10e80*/  @P2 IMAD.MOV.U32 R3, RZ, RZ, R8 ;  /* 0x000000ffff032224 */ /* 0x000fca00078e0008 */
[----:B------:R-:W-:Y:S01]  /*10e90*/  @!PT LDS RZ, [RZ] ;  /* 0x00000000fffff984 */ /* 0x000fe20000000800 */
[----:B------:R-:W-:Y:S01]  /*10ea0*/  @!PT LDS RZ, [RZ] ;  /* 0x00000000fffff984 */ /* 0x000fe20000000800 */
[----:B------:R-:W-:Y:S01]  /*10eb0*/  @!PT LDS RZ, [RZ] ;  /* 0x00000000fffff984 */ /* 0x000fe20000000800 */
[----:B------:R0:W-:Y:S01]  /*10ec0*/  @P2 LDGSTS.E.BYPASS.LTC128B.128 [R0+0x25200], desc[UR50][R2.64], !P4 ;  /* 0x2520000002002fae */ /* 0x0001e2000e101d72 */
[----:B------:R-:W-:-:S03]  /*10ed0*/  IMAD.MOV.U32 R13, RZ, RZ, R5 ;  /* 0x000000ffff0d7224 */ /* 0x000fc600078e0005 */
[----:B------:R0:W-:Y:S04]  /*10ee0*/  @P2 LDGSTS.E.BYPASS.LTC128B.128 [R0+0x27a00], desc[UR50][R2.64+0x40], !P3 ;  /* 0x27a0004002002fae */ /* 0x0001e8000d901d72 */
[----:B------:R0:W-:Y:S01]  /*10ef0*/  @P2 LDGSTS.E.BYPASS.LTC128B.128 [R0+0x2a200], desc[UR50][R2.64+0x80], !P1 ;  /* 0x2a20008002002fae */ /* 0x0001e2000c901d72 */
[----:B------:R-:W-:Y:S01]  /*10f00*/  ISETP.GE.AND P2, PT, R20, 0x61, PT ;  /* 0x000000611400780c */ /* 0x000fe20003f46270 */
[----:B------:R-:W-:-:S12]  /*10f10*/  IMAD.MOV.U32 R7, RZ, RZ, R14 ;  /* 0x000000ffff077224 */ /* 0x000fd800078e000e */
[----:B0-----:R-:W-:Y:S05]  /*10f20*/  WARPSYNC.COLLECTIVE R15, `(.L_x_3762) ;  /* 0x000000000f087348 */ /* 0x001fea0003c00000 */
[----:B------:R1:W2:Y:S02]  /*10f30*/  SHFL.IDX P6, R14, R13, R12, R11 ;  /* 0x0000000c0d0e7389 */ /* 0x0002a400000c000b */
[----:B012---:R-:W-:Y:S01]  /*10f40*/  ENDCOLLECTIVE ;  /* 0x000000000000791b */ /* 0x007fe20003800000 */
.L_x_3762:
[----:B------:R-:W-:Y:S02]  /*10f50*/  IMAD.MOV.U32 R13, RZ, RZ, R9 ;  /* 0x000000ffff0d7224 */ /* 0x000fe400078e0009 */
[----:B------:R-:W-:Y:S01]  /*10f60*/  IMAD.MOV.U32 R12, RZ, RZ, RZ ;  /* 0x000000ffff0c7224 */ /* 0x000fe200078e00ff */
[----:B------:R-:W-:-:S13]  /*10f70*/  @P2 IADD3 R5, P0, R36, R14, RZ ;  /* 0x0000000e24052210 */ /* 0x000fda0007f1e0ff */
[----:B------:R-:W-:Y:S05]  /*10f80*/  WARPSYNC.COLLECTIVE R15, `(.L_x_3763) ;  /* 0x000000000f087348 */ /* 0x000fea0003c00000 */
[----:B------:R0:W1:Y:S02]  /*10f90*/  SHFL.IDX P6, R14, R13, R12, R11 ;  /* 0x0000000c0d0e7389 */ /* 0x00006400000c000b */
[----:B01----:R-:W-:Y:S01]  /*10fa0*/  ENDCOLLECTIVE ;  /* 0x000000000000791b */ /* 0x003fe20003800000 */
.L_x_3763:
        /* <DEDUP_REMOVED lines=10> */
[----:B------:R-:W-:-:S07]  /*11050*/  IMAD.MOV.U32 R9, RZ, RZ, R14 ;  /* 0x000000ffff097224 */ /* 0x000fce00078e000e */
[----:B0-----:R-:W-:Y:S05]  /*11060*/  WARPSYNC.COLLECTIVE R15, `(.L_x_3764) ;  /* 0x000000000f087348 */ /* 0x001fea0003c00000 */
[----:B------:R1:W2:Y:S02]  /*11070*/  SHFL.IDX P6, R14, R13, R12, R11 ;  /* 0x0000000c0d0e7389 */ /* 0x0002a400000c000b */
[----:B012---:R-:W-:Y:S01]  /*11080*/  ENDCOLLECTIVE ;  /* 0x000000000000791b */ /* 0x007fe20003800000 */
.L_x_3764:
[----:B------:R-:W-:Y:S05]  /*11090*/  BRA `(.L_x_3765) ;  /* 0xffffffb800707947 */ /* 0x000fea000383ffff */
.L_x_3692:
[----:B------:R-:W-:Y:S02]  /*110a0*/  IMAD.MOV.U32 R13, RZ, RZ, R4 ;  /* 0x000000ffff0d7224 */ /* 0x000fe400078e0004 */
[----:B------:R-:W-:Y:S02]  /*110b0*/  IMAD.MOV.U32 R12, RZ, RZ, RZ ;  /* 0x000000ffff0c7224 */ /* 0x000fe400078e00ff */
[----:B------:R-:W-:Y:S02]  /*110c0*/  IMAD.MOV.U32 R11, RZ, RZ, 0x1c1f ;  /* 0x00001c1fff0b7424 */ /* 0x000fe400078e00ff */
[----:B------:R-:W-:Y:S02]  /*110d0*/  IMAD.MOV.U32 R15, RZ, RZ, -0x1 ;  /* 0xffffffffff0f7424 */ /* 0x000fe400078e00ff */
[----:B------:R-:W-:-:S07]  /*110e0*/  IMAD.IADD R5, R10, 0x1, R5 ;  /* 0x000000010a057824 */ /* 0x000fce00078e0205 */
[----:B-----5:R-:W-:Y:S05]  /*110f0*/  WARPSYNC.COLLECTIVE R15, `(.L_x_3766) ;  /* 0x000000000f087348 */ /* 0x020fea0003c00000 */
[----:B------:R0:W1:Y:S02]  /*11100*/  SHFL.IDX P6, R14, R13, R12, R11 ;  /* 0x0000000c0d0e7389 */ /* 0x00006400000c000b */
[----:B01---5:R-:W-:Y:S01]  /*11110*/  ENDCOLLECTIVE ;  /* 0x000000000000791b */ /* 0x023fe20003800000 */
.L_x_3766:
[C---:B------:R-:W-:Y:S01]  /*11120*/  VIADD R6, R5.reuse, 0x20 ;  /* 0x0000002005067836 */ /* 0x040fe20000000000 */
[----:B------:R-:W-:Y:S01]  /*11130*/  ISETP.GE.AND P1, PT, R5, UR40, PT ;  /* 0x0000002805007c0c */ /* 0x000fe2000bf26270 */
[----:B------:R-:W-:Y:S02]  /*11140*/  IMAD.MOV.U32 R13, RZ, RZ, R0 ;  /* 0x000000ffff0d7224 */ /* 0x000fe400078e0000 */
[----:B------:R-:W-:-:S10]  /*11150*/  IMAD.MOV.U32 R2, RZ, RZ, R14 ;  /* 0x000000ffff027224 */ /* 0x000fd400078e000e */
[----:B------:R-:W-:Y:S05]  /*11160*/  WARPSYNC.COLLECTIVE R15, `(.L_x_3767) ;  /* 0x000000000f087348 */ /* 0x000fea0003c00000 */
[----:B------:R0:W1:Y:S02]  /*11170*/  SHFL.IDX P6, R14, R13, R12, R11 ;  /* 0x0000000c0d0e7389 */ /* 0x00006400000c000b */
[----:B01----:R-:W-:Y:S01]  /*11180*/  ENDCOLLECTIVE ;  /* 0x000000000000791b */ /* 0x003fe20003800000 */
.L_x_3767:
        /* <DEDUP_REMOVED lines=8> */
.L_x_3768:
[----:B------:R-:W-:Y:S01]  /*11210*/  @!PT LDS RZ, [RZ] ;  /* 0x00000000fffff984 */ /* 0x000fe20000000800 */
[----:B------:R-:W-:Y:S01]  /*11220*/  @!PT LDS RZ, [RZ] ;  /* 0x00000000fffff984 */ /* 0x000fe20000000800 */
[----:B------:R-:W-:Y:S01]  /*11230*/  @!PT LDS RZ, [RZ] ;  /* 0x00000000fffff984 */ /* 0x000fe20000000800 */
[----:B------:R0:W-:Y:S04]  /*11240*/  @!P1 LDGSTS.E.BYPASS.LTC128B.128 [R8+0x1e200], desc[UR50][R2.64], !P3 ;  /* 0x1e20000002089fae */ /* 0x0001e8000d901d72 */
[----:B------:R0:W-:Y:S04]  /*11250*/  @!P1 LDGSTS.E.BYPASS.LTC128B.128 [R8+0x20200], desc[UR50][R2.64+0x40], !P4 ;  /* 0x2020004002089fae */ /* 0x0001e8000e101d72 */
[----:B------:R0:W-:Y:S01]  /*11260*/  @!P1 LDGSTS.E.BYPASS.LTC128B.128 [R8+0x22200], desc[UR50][R2.64+0x80], !P5 ;  /* 0x2220008002089fae */ /* 0x0001e2000e901d72 */
[----:B------:R-:W-:Y:S01]  /*11270*/  ISETP.GE.AND P1, PT, R6, UR40, PT ;  /* 0x0000002806007c0c */ /* 0x000fe2000bf26270 */
[----:B------:R-:W-:-:S02]  /*11280*/  IMAD.MOV.U32 R13, RZ, RZ, R0 ;  /* 0x000000ffff0d7224 */ /* 0x000fc400078e0000 */
[----:B------:R-:W-:-:S10]  /*11290*/  IMAD.MOV.U32 R6, RZ, RZ, R14 ;  /* 0x000000ffff067224 */ /* 0x000fd400078e000e */
[----:B0-----:R-:W-:Y:S05]  /*112a0*/  WARPSYNC.COLLECTIVE R15, `(.L_x_3769) ;  /* 0x000000000f087348 */ /* 0x001fea0003c00000 */
[----:B------:R1:W2:Y:S02]  /*112b0*/  SHFL.IDX P6, R14, R13, R12, R11 ;  /* 0x0000000c0d0e7389 */ /* 0x0002a400000c000b */
[----:B012---:R-:W-:Y:S01]  /*112c0*/  ENDCOLLECTIVE ;  /* 0x000000000000791b */ /* 0x007fe20003800000 */
.L_x_3769:
[----:B------:R-:W-:Y:S02]  /*112d0*/  IMAD.MOV.U32 R13, RZ, RZ, R4 ;  /* 0x000000ffff0d7224 */ /* 0x000fe400078e0004 */
[----:B------:R-:W-:Y:S01]  /*112e0*/  IMAD.MOV.U32 R12, RZ, RZ, 0x2 ;  /* 0x00000002ff0c7424 */ /* 0x000fe200078e00ff */
[----:B------:R-:W-:-:S05]  /*112f0*/  @!P1 IADD3 R14, P0, R36, R14, RZ ;  /* 0x0000000e240e9210 */ /* 0x000fca0007f1e0ff */
[----:B------:R-:W-:-:S08]  /*11300*/  @!P1 IMAD.MOV.U32 R2, RZ, RZ, R14 ;  /* 0x000000ffff029224 */ /* 0x000fd000078e000e */
[----:B------:R-:W-:Y:S05]  /*11310*/  WARPSYNC.COLLECTIVE R15, `(.L_x_3770) ;  /* 0x000000000f087348 */ /* 0x000fea0003c00000 */
[----:B------:R0:W1:Y:S02]  /*11320*/  SHFL.IDX P6, R14, R13, R12, R11 ;  /* 0x0000000c0d0e7389 */ /* 0x00006400000c000b */
[----:B01----:R-:W-:Y:S01]  /*11330*/  ENDCOLLECTIVE ;  /* 0x000000000000791b */ /* 0x003fe20003800000 */
.L_x_3770:
        /* <DEDUP_REMOVED lines=8> */
[----:B------:R0:W-:Y:S04]  /*113c0*/  @!P1 LDGSTS.E.BYPASS.LTC128B.128 [R8+0x20a00], desc[UR50][R2.64+0x40], !P4 ;  /* 0x20a0004002089fae */ /* 0x0001e8000e101d72 */
[----:B------:R0:W-:Y:S01]  /*113d0*/  @!P1 LDGSTS.E.BYPASS.LTC128B.128 [R8+0x22a00], desc[UR50][R2.64+0x80], !P5 ;  /* 0x22a0008002089fae */ /* 0x0001e2000e901d72 */
[----:B------:R-:W-:Y:S01]  /*113e0*/  ISETP.GE.AND P1, PT, R6, UR40, PT ;  /* 0x0000002806007c0c */ /* 0x000fe2000bf26270 */
[----:B------:R-:W-:-:S12]  /*113f0*/  IMAD.MOV.U32 R6, RZ, RZ, R14 ;  /* 0x000000ffff067224 */ /* 0x000fd800078e000e */
[----:B0-----:R-:W-:Y:S05]  /*11400*/  WARPSYNC.COLLECTIVE R15, `(.L_x_3771) ;  /* 0x000000000f087348 */ /* 0x001fea0003c00000 */
[----:B------:R1:W2:Y:S02]  /*11410*/  SHFL.IDX P6, R14, R13, R12, R11 ;  /* 0x0000000c0d0e7389 */ /* 0x0002a400000c000b */
[----:B012---:R-:W-:Y:S01]  /*11420*/  ENDCOLLECTIVE ;  /* 0x000000000000791b */ /* 0x007fe20003800000 */
.L_x_3771:
[----:B------:R-:W-:Y:S02]  /*11430*/  IMAD.MOV.U32 R13, RZ, RZ, R4 ;  /* 0x000000ffff0d7224 */ /* 0x000fe400078e0004 */
[----:B------:R-:W-:Y:S01]  /*11440*/  IMAD.MOV.U32 R12, RZ, RZ, 0x3 ;  /* 0x00000003ff0c7424 */ /* 0x000fe200078e00ff */
[----:B------:R-:W-:-:S05]  /*11450*/  @!P1 IADD3 R14, P0, R36, R14, RZ ;  /* 0x0000000e240e9210 */ /* 0x000fca0007f1e0ff */
[----:B------:R-:W-:-:S08]  /*11460*/  @!P1 IMAD.MOV.U32 R2, RZ, RZ, R14 ;  /* 0x000000ffff029224 */ /* 0x000fd000078e000e */
[----:B------:R-:W-:Y:S05]  /*11470*/  WARPSYNC.COLLECTIVE R15, `(.L_x_3772) ;  /* 0x000000000f087348 */ /* 0x000fea0003c00000 */
[----:B------:R0:W1:Y:S02]  /*11480*/  SHFL.IDX P6, R14, R13, R12, R11 ;  /* 0x0000000c0d0e7389 */ /* 0x00006400000c000b */
[----:B01----:R-:W-:Y:S01]  /*11490*/  ENDCOLLECTIVE ;  /* 0x000000000000791b */ /* 0x003fe20003800000 */
.L_x_3772:
[----:B------:R-:W-:-:S04]  /*114a0*/  @!P1 IMAD.X R7, RZ, RZ, R6, P0 ;  /* 0x000000ffff079224 */ /* 0x000fc800000e0606 */
        /* <DEDUP_REMOVED lines=8> */
[----:B------:R-:W-:-:S07]  /*11530*/  IMAD.MOV.U32 R6, RZ, RZ, R14 ;  /* 0x000000ffff067224 */ /* 0x000fce00078e000e */
[----:B0-----:R-:W-:Y:S05]  /*11540*/  WARPSYNC.COLLECTIVE R15, `(.L_x_3773) ;  /* 0x000000000f087348 */ /* 0x001fea0003c00000 */
[----:B------:R1:W2:Y:S02]  /*11550*/  SHFL.IDX P6, R14, R13, R12, R11 ;  /* 0x0000000c0d0e7389 */ /* 0x0002a400000c000b */
[----:B012---:R-:W-:Y:S01]  /*11560*/  ENDCOLLECTIVE ;  /* 0x000000000000791b */ /* 0x007fe20003800000 */
.L_x_3773:
[----:B------:R-:W-:Y:S05]  /*11570*/  BRA `(.L_x_3774) ;  /* 0xffffffbc00707947 */ /* 0x000fea000383ffff */
.L_x_3693:
[----:B0-----:R0:W1:Y:S02]  /*11580*/  SYNCS.PHASECHK.TRANS64.TRYWAIT P0, [R29+URZ+0x33420], R0 ;  /* 0x033420001d0075a7 */ /* 0x001064000800017f */
[----:B-1----:R-:W-:Y:S05]  /*11590*/  @!P0 NANOSLEEP.SYNCS 0x989680 ;  /* 0x009896800000895d */ /* 0x002fea0003900000 */
[----:B------:R-:W1:Y:S02]  /*115a0*/  @!P0 SYNCS.PHASECHK.TRANS64 P0, [R29+URZ+0x33420], R0 ;  /* 0x033420001d0085a7 */ /* 0x000e64000800007f */
[----:B-1----:R-:W-:Y:S05]  /*115b0*/  @!P0 BRA `(.L_x_3693) ;  /* 0xfffffffc00f08947 */ /* 0x002fea000383ffff */
[----:B------:R-:W-:Y:S05]  /*115c0*/  BRA `(.L_x_3775) ;  /* 0xffffffbc00ac7947 */ /* 0x000fea000383ffff */
.L_x_3697:
[----:B0-----:R0:W1:Y:S02]  /*115d0*/  SYNCS.PHASECHK.TRANS64.TRYWAIT P0, [R4+URZ+0x33480], R28 ;  /* 0x0334801c040075a7 */ /* 0x001064000800017f */
[----:B-1----:R-:W-:Y:S05]  /*115e0*/  @!P0 NANOSLEEP.SYNCS 0x989680 ;  /* 0x009896800000895d */ /* 0x002fea0003900000 */
[----:B------:R-:W1:Y:S02]  /*115f0*/  @!P0 SYNCS.PHASECHK.TRANS64 P0, [R4+URZ+0x33480], R28 ;  /* 0x0334801c040085a7 */ /* 0x000e64000800007f */
[----:B-1----:R-:W-:Y:S05]  /*11600*/  @!P0 BRA `(.L_x_3697) ;  /* 0xfffffffc00f08947 */ /* 0x002fea000383ffff */
[----:B------:R-:W-:Y:S05]  /*11610*/  BRA `(.L_x_3776) ;  /* 0xffffffc000b87947 */ /* 0x000fea000383ffff */
.L_x_3698:
        /* <DEDUP_REMOVED lines=8> */
.L_x_3778:
[----:B------:R-:W-:Y:S05]  /*116a0*/  BSYNC B0 ;  /* 0x0000000000007941 */ /* 0x000fea0003800000 */
.L_x_3777:
        /* <DEDUP_REMOVED lines=8> */
.L_x_3779:
[----:B------:R-:W-:Y:S02]  /*11730*/  IMAD.MOV.U32 R13, RZ, RZ, R10 ;  /* 0x000000ffff0d7224 */ /* 0x000fe400078e000a */
[----:B------:R-:W-:Y:S02]  /*11740*/  IMAD.MOV.U32 R12, RZ, RZ, 0x1 ;  /* 0x00000001ff0c7424 */ /* 0x000fe400078e00ff */
[----:B------:R-:W-:-:S07]  /*11750*/  IMAD.MOV.U32 R2, RZ, RZ, R14 ;  /* 0x000000ffff027224 */ /* 0x000fce00078e000e */
[----:B------:R-:W-:Y:S05]  /*11760*/  WARPSYNC.COLLECTIVE R15, `(.L_x_3780) ;  /* 0x000000000f087348 */ /* 0x000fea0003c00000 */
[----:B------:R0:W1:Y:S02]  /*11770*/  SHFL.IDX P6, R14, R13, R12, R11 ;  /* 0x0000000c0d0e7389 */ /* 0x00006400000c000b */
[----:B01----:R-:W-:Y:S01]  /*11780*/  ENDCOLLECTIVE ;  /* 0x000000000000791b */ /* 0x003fe20003800000 */
.L_x_3780:
[----:B------:R-:W-:-:S05]  /*11790*/  IADD3 R2, P0, R36, R2, RZ ;  /* 0x0000000224027210 */ /* 0x000fca0007f1e0ff */
[----:B------:R-:W-:Y:S02]  /*117a0*/  IMAD.X R3, RZ, RZ, R0, P0 ;  /* 0x000000ffff037224 */ /* 0x000fe400000e0600 */
[----:B------:R-:W-:Y:S02]  /*117b0*/  VIADD R0, R35, UR41 ;  /* 0x0000002923007c36 */ /* 0x000fe40008000000 */
[----:B------:R-:W-:-:S03]  /*117c0*/  IMAD.MOV.U32 R13, RZ, RZ, R9 ;  /* 0x000000ffff0d7224 */ /* 0x000fc600078e0009 */
[----:B------:R-:W-:Y:S01]  /*117d0*/  @!PT LDS RZ, [RZ] ;  /* 0x00000000fffff984 */ /* 0x000fe20000000800 */
[----:B------:R-:W-:Y:S01]  /*117e0*/  @!PT LDS RZ, [RZ] ;  /* 0x00000000fffff984 */ /* 0x000fe20000000800 */
[----:B------:R-:W-:Y:S01]  /*117f0*/  @!PT LDS RZ, [RZ] ;  /* 0x00000000fffff984 */ /* 0x000fe20000000800 */
[----:B------:R-:W-:Y:S04]  /*11800*/  LDGSTS.E.BYPASS.LTC128B.128 [R0+0xf200], desc[UR50][R2.64], !P4 ;  /* 0x0f20000002007fae */ /* 0x000fe8000e101d72 */
[----:B------:R-:W-:Y:S04]  /*11810*/  LDGSTS.E.BYPASS.LTC128B.128 [R0+0x11a00], desc[UR50][R2.64+0x40], !P3 ;  /* 0x11a0004002007fae */ /* 0x000fe8000d901d72 */
[----:B------:R0:W-:Y:S02]  /*11820*/  LDGSTS.E.BYPASS.LTC128B.128 [R0+0x14200], desc[UR50][R2.64+0x80], !P1 ;  /* 0x1420008002007fae */ /* 0x0001e4000c901d72 */
[----:B0-----:R-:W-:-:S07]  /*11830*/  IMAD.MOV.U32 R3, RZ, RZ, R14 ;  /* 0x000000ffff037224 */ /* 0x001fce00078e000e */
[----:B------:R-:W-:Y:S05]  /*11840*/  WARPSYNC.COLLECTIVE R15, `(.L_x_3781) ;  /* 0x000000000f087348 */ /* 0x000fea0003c00000 */
[----:B------:R0:W1:Y:S02]  /*11850*/  SHFL.IDX P6, R14, R13, R12, R11 ;  /* 0x0000000c0d0e7389 */ /* 0x00006400000c000b */
[----:B01----:R-:W-:Y:S01]  /*11860*/  ENDCOLLECTIVE ;  /* 0x000000000000791b */ /* 0x003fe20003800000 */
.L_x_3781:
[----:B------:R-:W-:Y:S02]  /*11870*/  IMAD.MOV.U32 R13, RZ, RZ, R10 ;  /* 0x000000ffff0d7224 */ /* 0x000fe400078e000a */
[----:B------:R-:W-:Y:S02]  /*11880*/  IMAD.MOV.U32 R12, RZ, RZ, 0x2 ;  /* 0x00000002ff0c7424 */ /* 0x000fe400078e00ff */
[----:B------:R-:W-:-:S07]  /*11890*/  IMAD.MOV.U32 R2, RZ, RZ, R14 ;  /* 0x000000ffff027224 */ /* 0x000fce00078e000e */
[----:B------:R-:W-:Y:S05]  /*118a0*/  WARPSYNC.COLLECTIVE R15, `(.L_x_3782) ;  /* 0x000000000f087348 */ /* 0x000fea0003c00000 */
[----:B------:R0:W1:Y:S02]  /*118b0*/  SHFL.IDX P6, R14, R13, R12, R11 ;  /* 0x0000000c0d0e7389 */ /* 0x00006400000c000b */
[----:B01----:R-:W-:Y:S01]  /*118c0*/  ENDCOLLECTIVE ;  /* 0x000000000000791b */ /* 0x003fe20003800000 */
.L_x_3782:
        /* <DEDUP_REMOVED lines=13> */
.L_x_3783:
[----:B------:R-:W-:Y:S02]  /*119a0*/  IMAD.MOV.U32 R13, RZ, RZ, R10 ;  /* 0x000000ffff0d7224 */ /* 0x000fe400078e000a */
[----:B------:R-:W-:Y:S02]  /*119b0*/  IMAD.MOV.U32 R12, RZ, RZ, 0x3 ;  /* 0x00000003ff0c7424 */ /* 0x000fe400078e00ff */
[----:B------:R-:W-:-:S07]  /*119c0*/  IMAD.MOV.U32 R2, RZ, RZ, R14 ;  /* 0x000000ffff027224 */ /* 0x000fce00078e000e */
[----:B------:R-:W-:Y:S05]  /*119d0*/  WARPSYNC.COLLECTIVE R15, `(.L_x_3784) ;  /* 0x000000000f087348 */ /* 0x000fea0003c00000 */
[----:B------:R0:W1:Y:S02]  /*119e0*/  SHFL.IDX P6, R14, R13, R12, R11 ;  /* 0x0000000c0d0e7389 */ /* 0x00006400000c000b */
[----:B01----:R-:W-:Y:S01]  /*119f0*/  ENDCOLLECTIVE ;  /* 0x000000000000791b */ /* 0x003fe20003800000 */
.L_x_3784:
        /* <DEDUP_REMOVED lines=13> */
.L_x_3785:
[----:B------:R-:W-:Y:S02]  /*11ad0*/  IMAD.MOV.U32 R13, RZ, RZ, R20 ;  /* 0x000000ffff0d7224 */ /* 0x000fe400078e0014 */
[----:B------:R-:W-:Y:S02]  /*11ae0*/  IMAD.MOV.U32 R12, RZ, RZ, RZ ;  /* 0x000000ffff0c7224 */ /* 0x000fe400078e00ff */
[----:B------:R-:W-:-:S07]  /*11af0*/  IMAD.MOV.U32 R2, RZ, RZ, R14 ;  /* 0x000000ffff027224 */ /* 0x000fce00078e000e */
[----:B------:R-:W-:Y:S05]  /*11b00*/  WARPSYNC.COLLECTIVE R15, `(.L_x_3786) ;  /* 0x000000000f087348 */ /* 0x000fea0003c00000 */
[----:B------:R0:W1:Y:S02]  /*11b10*/  SHFL.IDX P6, R14, R13, R12, R11 ;  /* 0x0000000c0d0e7389 */ /* 0x00006400000c000b */
[----:B01----:R-:W-:Y:S01]  /*11b20*/  ENDCOLLECTIVE ;  /* 0x000000000000791b */ /* 0x003fe20003800000 */
.L_x_3786:
        /* <DEDUP_REMOVED lines=13> */
.L_x_3787:
[----:B------:R-:W-:Y:S01]  /*11c00*/  IMAD.MOV.U32 R2, RZ, RZ, R14 ;  /* 0x000000ffff027224 */ /* 0x000fe200078e000e */
[----:B------:R-:W-:Y:S06]  /*11c10*/  BRA `(.L_x_3788) ;  /* 0xffffffc0004c7947 */ /* 0x000fec000383ffff */
.L_x_3703:
[----:B---3--:R3:W4:Y:S02]  /*11c20*/  SYNCS.PHASECHK.TRANS64.TRYWAIT P0, [R4+URZ+0x33440], R28 ;  /* 0x0334401c040075a7 */ /* 0x008724000800017f */
[----:B----4-:R-:W-:Y:S05]  /*11c30*/  @!P0 NANOSLEEP.SYNCS 0x989680 ;  /* 0x009896800000895d */ /* 0x010fea0003900000 */
[----:B------:R-:W4:Y:S02]  /*11c40*/  @!P0 SYNCS.PHASECHK.TRANS64 P0, [R4+URZ+0x33440], R28 ;  /* 0x0334401c040085a7 */ /* 0x000f24000800007f */
[----:B----4-:R-:W-:Y:S05]  /*11c50*/  @!P0 BRA `(.L_x_3703) ;  /* 0xfffffffc00f08947 */ /* 0x010fea000383ffff */
[----:B------:R-:W-:Y:S05]  /*11c60*/  BRA `(.L_x_3789) ;  /* 0xffffffc000a47947 */ /* 0x000fea000383ffff */
.L_x_3704:
        /* <DEDUP_REMOVED lines=8> */
.L_x_3791:
[----:B------:R-:W-:Y:S05]  /*11cf0*/  BSYNC B0 ;  /* 0x0000000000007941 */ /* 0x000fea0003800000 */
.L_x_3790:
        /* <DEDUP_REMOVED lines=8> */
.L_x_3792:
[----:B------:R-:W-:Y:S02]  /*11d80*/  IMAD.MOV.U32 R13, RZ, RZ, R21 ;  /* 0x000000ffff0d7224 */ /* 0x000fe400078e0015 */
[----:B------:R-:W-:Y:S01]  /*11d90*/  IMAD.MOV.U32 R12, RZ, RZ, 0x1 ;  /* 0x00000001ff0c7424 */ /* 0x000fe200078e00ff */
[----:B------:R-:W-:-:S13]  /*11da0*/  IADD3 R2, P0, R36, R14, RZ ;  /* 0x0000000e24027210 */ /* 0x000fda0007f1e0ff */
[----:B------:R-:W-:Y:S05]  /*11db0*/  WARPSYNC.COLLECTIVE R15, `(.L_x_3793) ;  /* 0x000000000f087348 */ /* 0x000fea0003c00000 */
[----:B------:R0:W1:Y:S02]  /*11dc0*/  SHFL.IDX P6, R14, R13, R12, R11 ;  /* 0x0000000c0d0e7389 */ /* 0x00006400000c000b */
[----:B01----:R-:W-:Y:S01]  /*11dd0*/  ENDCOLLECTIVE ;  /* 0x000000000000791b */ /* 0x003fe20003800000 */
.L_x_3793:
[----:B------:R-:W-:-:S05]  /*11de0*/  IMAD.X R3, RZ, RZ, R3, P0 ;  /* 0x000000ffff037224 */ /* 0x000fca00000e0603 */
[----:B------:R-:W-:Y:S01]  /*11df0*/  @!PT LDS RZ, [RZ] ;  /* 0x00000000fffff984 */ /* 0x000fe20000000800 */
[----:B------:R-:W-:Y:S01]  /*11e00*/  @!PT LDS RZ, [RZ] ;  /* 0x00000000fffff984 */ /* 0x000fe20000000800 */
[----:B------:R-:W-:Y:S01]  /*11e10*/  @!PT LDS RZ, [RZ] ;  /* 0x00000000fffff984 */ /* 0x000fe20000000800 */
[----:B------:R-:W-:Y:S04]  /*11e20*/  LDGSTS.E.BYPASS.LTC128B.128 [R0+0x24200], desc[UR50][R2.64], !P4 ;  /* 0x2420000002007fae */ /* 0x000fe8000e101d72 */
[----:B------:R-:W-:Y:S01]  /*11e30*/  LDGSTS.E.BYPASS.LTC128B.128 [R0+0x26a00], desc[UR50][R2.64+0x40], !P3 ;  /* 0x26a0004002007fae */ /* 0x000fe2000d901d72 */
[----:B------:R-:W-:-:S03]  /*11e40*/  IMAD.MOV.U32 R13, RZ, RZ, R20 ;  /* 0x000000ffff0d7224 */ /* 0x000fc600078e0014 */
[----:B------:R0:W-:Y:S02]  /*11e50*/  LDGSTS.E.BYPASS.LTC128B.128 [R0+0x29200], desc[UR50][R2.64+0x80], !P1 ;  /* 0x2920008002007fae */ /* 0x0001e4000c901d72 */
[----:B0-----:R-:W-:-:S07]  /*11e60*/  IMAD.MOV.U32 R3, RZ, RZ, R14 ;  /* 0x000000ffff037224 */ /* 0x001fce00078e000e */
[----:B------:R-:W-:Y:S05]  /*11e70*/  WARPSYNC.COLLECTIVE R15, `(.L_x_3794) ;  /* 0x000000000f087348 */ /* 0x000fea0003c00000 */
[----:B------:R0:W1:Y:S02]  /*11e80*/  SHFL.IDX P6, R14, R13, R12, R11 ;  /* 0x0000000c0d0e7389 */ /* 0x00006400000c000b */
[----:B01----:R-:W-:Y:S01]  /*11e90*/  ENDCOLLECTIVE ;  /* 0x000000000000791b */ /* 0x003fe20003800000 */
.L_x_3794:
[----:B------:R-:W-:Y:S02]  /*11ea0*/  IMAD.MOV.U32 R13, RZ, RZ, R21 ;  /* 0x000000ffff0d7224 */ /* 0x000fe400078e0015 */
[----:B------:R-:W-:Y:S01]  /*11eb0*/  IMAD.MOV.U32 R12, RZ, RZ, 0x2 ;  /* 0x00000002ff0c7424 */ /* 0x000fe200078e00ff */
[----:B------:R-:W-:-:S13]  /*11ec0*/  IADD3 R2, P0, R36, R14, RZ ;  /* 0x0000000e24027210 */ /* 0x000fda0007f1e0ff */
[----:B------:R-:W-:Y:S05]  /*11ed0*/  WARPSYNC.COLLECTIVE R15, `(.L_x_3795) ;  /* 0x000000000f087348 */ /* 0x000fea0003c00000 */
[----:B------:R0:W1:Y:S02]  /*11ee0*/  SHFL.IDX P6, R14, R13, R12, R11 ;  /* 0x0000000c0d0e7389 */ /* 0x00006400000c000b */
[----:B01----:R-:W-:Y:S01]  /*11ef0*/  ENDCOLLECTIVE ;  /* 0x000000000000791b */ /* 0x003fe20003800000 */
.L_x_3795:
        /* <DEDUP_REMOVED lines=12> */
.L_x_3796:
[----:B------:R-:W-:Y:S02]  /*11fc0*/  IMAD.MOV.U32 R13, RZ, RZ, R21 ;  /* 0x000000ffff0d7224 */ /* 0x000fe400078e0015 */
[----:B------:R-:W-:Y:S02]  /*11fd0*/  IMAD.MOV.U32 R12, RZ, RZ, 0x3 ;  /* 0x00000003ff0c7424 */ /* 0x000fe400078e00ff */
[----:B------:R-:W-:-:S07]  /*11fe0*/  IMAD.MOV.U32 R2, RZ, RZ, R14 ;  /* 0x000000ffff027224 */ /* 0x000fce00078e000e */
[----:B------:R-:W-:Y:S05]  /*11ff0*/  WARPSYNC.COLLECTIVE R15, `(.L_x_3797) ;  /* 0x000000000f087348 */ /* 0x000fea0003c00000 */
[----:B------:R0:W1:Y:S02]  /*12000*/  SHFL.IDX P6, R14, R13, R12, R11 ;  /* 0x0000000c0d0e7389 */ /* 0x00006400000c000b */
[----:B01----:R-:W-:Y:S01]  /*12010*/  ENDCOLLECTIVE ;  /* 0x000000000000791b */ /* 0x003fe20003800000 */
.L_x_3797:
        /* <DEDUP_REMOVED lines=13> */
.L_x_3798:
[----:B------:R-:W-:Y:S02]  /*120f0*/  IMAD.MOV.U32 R13, RZ, RZ, R25 ;  /* 0x000000ffff0d7224 */ /* 0x000fe400078e0019 */
[----:B------:R-:W-:Y:S02]  /*12100*/  IMAD.MOV.U32 R12, RZ, RZ, RZ ;  /* 0x000000ffff0c7224 */ /* 0x000fe400078e00ff */
[----:B------:R-:W-:-:S07]  /*12110*/  IMAD.MOV.U32 R2, RZ, RZ, R14 ;  /* 0x000000ffff027224 */ /* 0x000fce00078e000e */
[----:B------:R-:W-:Y:S05]  /*12120*/  WARPSYNC.COLLECTIVE R15, `(.L_x_3799) ;  /* 0x000000000f087348 */ /* 0x000fea0003c00000 */
[----:B------:R0:W1:Y:S02]  /*12130*/  SHFL.IDX P6, R14, R13, R12, R11 ;  /* 0x0000000c0d0e7389 */ /* 0x00006400000c000b */
[----:B01----:R-:W-:Y:S01]  /*12140*/  ENDCOLLECTIVE ;  /* 0x000000000000791b */ /* 0x003fe20003800000 */
.L_x_3799:
        /* <DEDUP_REMOVED lines=13> */
.L_x_3800:
[----:B------:R-:W-:Y:S05]  /*12220*/  BRA `(.L_x_3801) ;  /* 0xffffffc000347947 */ /* 0x000fea000383ffff */
.L_x_3709:
[----:B0-----:R0:W1:Y:S02]  /*12230*/  SYNCS.PHASECHK.TRANS64.TRYWAIT P1, [R2+URZ+0x33470], R3 ;  /* 0x03347003020075a7 */ /* 0x001064000802017f */
[----:B-1----:R-:W-:Y:S05]  /*12240*/  @!P1 NANOSLEEP.SYNCS 0x989680 ;  /* 0x009896800000995d */ /* 0x002fea0003900000 */
[----:B------:R-:W1:Y:S02]  /*12250*/  @!P1 SYNCS.PHASECHK.TRANS64 P1, [R2+URZ+0x33470], R3 ;  /* 0x03347003020095a7 */ /* 0x000e64000802007f */
[----:B-1----:R-:W-:Y:S05]  /*12260*/  @!P1 BRA `(.L_x_3709) ;  /* 0xfffffffc00f09947 */ /* 0x002fea000383ffff */
[----:B------:R-:W-:Y:S05]  /*12270*/  BRA `(.L_x_3802) ;  /* 0xffffffc000a07947 */ /* 0x000fea000383ffff */
.L_x_3711:
[----:B0-----:R0:W1:Y:S02]  /*12280*/  SYNCS.PHASECHK.TRANS64.TRYWAIT P1, [R2+URZ+0x33460], R3 ;  /* 0x03346003020075a7 */ /* 0x001064000802017f */
[----:B-1----:R-:W-:Y:S05]  /*12290*/  @!P1 NANOSLEEP.SYNCS 0x989680 ;  /* 0x009896800000995d */ /* 0x002fea0003900000 */
[----:B------:R-:W1:Y:S02]  /*122a0*/  @!P1 SYNCS.PHASECHK.TRANS64 P1, [R2+URZ+0x33460], R3 ;  /* 0x03346003020095a7 */ /* 0x000e64000802007f */
[----:B-1----:R-:W-:Y:S05]  /*122b0*/  @!P1 BRA `(.L_x_3711) ;  /* 0xfffffffc00f09947 */ /* 0x002fea000383ffff */
[----:B------:R-:W-:Y:S05]  /*122c0*/  BRA `(.L_x_3803) ;  /* 0xffffffc000b07947 */ /* 0x000fea000383ffff */
.L_x_3717:
[----:B0-----:R0:W1:Y:S02]  /*122d0*/  SYNCS.PHASECHK.TRANS64.TRYWAIT P1, [R2+URZ+0x33470], R3 ;  /* 0x03347003020075a7 */ /* 0x001064000802017f */
[----:B-1----:R-:W-:Y:S05]  /*122e0*/  @!P1 NANOSLEEP.SYNCS 0x989680 ;  /* 0x009896800000995d */ /* 0x002fea0003900000 */
[----:B------:R-:W1:Y:S02]  /*122f0*/  @!P1 SYNCS.PHASECHK.TRANS64 P1, [R2+URZ+0x33470], R3 ;  /* 0x03347003020095a7 */ /* 0x000e64000802007f */
[----:B-1----:R-:W-:Y:S05]  /*12300*/  @!P1 BRA `(.L_x_3717) ;  /* 0xfffffffc00f09947 */ /* 0x002fea000383ffff */
[----:B------:R-:W-:Y:S05]  /*12310*/  BRA `(.L_x_3804) ;  /* 0xffffffcc00707947 */ /* 0x000fea000383ffff */
.L_x_3719:
[----:B0-----:R0:W1:Y:S02]  /*12320*/  SYNCS.PHASECHK.TRANS64.TRYWAIT P1, [R2+URZ+0x33460], R5 ;  /* 0x03346005020075a7 */ /* 0x001064000802017f */
[----:B-1----:R-:W-:Y:S05]  /*12330*/  @!P1 NANOSLEEP.SYNCS 0x989680 ;  /* 0x009896800000995d */ /* 0x002fea0003900000 */
[----:B------:R-:W1:Y:S02]  /*12340*/  @!P1 SYNCS.PHASECHK.TRANS64 P1, [R2+URZ+0x33460], R5 ;  /* 0x03346005020095a7 */ /* 0x000e64000802007f */
[----:B-1----:R-:W-:Y:S05]  /*12350*/  @!P1 BRA `(.L_x_3719) ;  /* 0xfffffffc00f09947 */ /* 0x002fea000383ffff */
[----:B------:R-:W-:Y:S05]  /*12360*/  BRA `(.L_x_3805) ;  /* 0xffffffcc00847947 */ /* 0x000fea000383ffff */
.L_x_3723:
[----:B0-----:R0:W1:Y:S02]  /*12370*/  SYNCS.PHASECHK.TRANS64.TRYWAIT P0, [R5+URZ+0x33420], R0 ;  /* 0x03342000050075a7 */ /* 0x001064000800017f */
[----:B-1----:R-:W-:Y:S05]  /*12380*/  @!P0 NANOSLEEP.SYNCS 0x989680 ;  /* 0x009896800000895d */ /* 0x002fea0003900000 */
[----:B------:R-:W1:Y:S02]  /*12390*/  @!P0 SYNCS.PHASECHK.TRANS64 P0, [R5+URZ+0x33420], R0 ;  /* 0x03342000050085a7 */ /* 0x000e64000800007f */
[----:B-1----:R-:W-:Y:S05]  /*123a0*/  @!P0 BRA `(.L_x_3723) ;  /* 0xfffffffc00f08947 */ /* 0x002fea000383ffff */
[----:B------:R-:W-:Y:S05]  /*123b0*/  BRA `(.L_x_3806) ;  /* 0xffffffd800547947 */ /* 0x000fea000383ffff */
.L_x_3727:
[----:B0-----:R0:W1:Y:S02]  /*123c0*/  SYNCS.PHASECHK.TRANS64.TRYWAIT P1, [R3+URZ+0x33440], R2 ;  /* 0x03344002030075a7 */ /* 0x001064000802017f */
[----:B-1----:R-:W-:Y:S05]  /*123d0*/  @!P1 NANOSLEEP.SYNCS 0x989680 ;  /* 0x009896800000995d */ /* 0x002fea0003900000 */
[----:B------:R-:W1:Y:S02]  /*123e0*/  @!P1 SYNCS.PHASECHK.TRANS64 P1, [R3+URZ+0x33440], R2 ;  /* 0x03344002030095a7 */ /* 0x000e64000802007f */
[----:B-1----:R-:W-:Y:S05]  /*123f0*/  @!P1 BRA `(.L_x_3727) ;  /* 0xfffffffc00f09947 */ /* 0x002fea000383ffff */
[----:B------:R-:W-:Y:S05]  /*12400*/  BRA `(.L_x_3807) ;  /* 0xffffffd800947947 */ /* 0x000fea000383ffff */
.L_x_3729:
[----:B-1----:R1:W2:Y:S02]  /*12410*/  SYNCS.PHASECHK.TRANS64.TRYWAIT P1, [R5+URZ+0x33440], R0 ;  /* 0x03344000050075a7 */ /* 0x0022a4000802017f */
[----:B--2---:R-:W-:Y:S05]  /*12420*/  @!P1 NANOSLEEP.SYNCS 0x989680 ;  /* 0x009896800000995d */ /* 0x004fea0003900000 */
[----:B------:R-:W2:Y:S02]  /*12430*/  @!P1 SYNCS.PHASECHK.TRANS64 P1, [R5+URZ+0x33440], R0 ;  /* 0x03344000050095a7 */ /* 0x000ea4000802007f */
[----:B--2---:R-:W-:Y:S05]  /*12440*/  @!P1 BRA `(.L_x_3729) ;  /* 0xfffffffc00f09947 */ /* 0x004fea000383ffff */
[----:B------:R-:W-:Y:S05]  /*12450*/  BRA `(.L_x_3808) ;  /* 0xffffffd800a07947 */ /* 0x000fea000383ffff */
.L_x_3731:
[----:B--2---:R2:W3:Y:S02]  /*12460*/  SYNCS.PHASECHK.TRANS64.TRYWAIT P1, [R3+URZ+0x33460], R2 ;  /* 0x03346002030075a7 */ /* 0x0044e4000802017f */
[----:B---3--:R-:W-:Y:S05]  /*12470*/  @!P1 NANOSLEEP.SYNCS 0x989680 ;  /* 0x009896800000995d */ /* 0x008fea0003900000 */
[----:B------:R-:W3:Y:S02]  /*12480*/  @!P1 SYNCS.PHASECHK.TRANS64 P1, [R3+URZ+0x33460], R2 ;  /* 0x03346002030095a7 */ /* 0x000ee4000802007f */
[----:B---3--:R-:W-:Y:S05]  /*12490*/  @!P1 BRA `(.L_x_3731) ;  /* 0xfffffffc00f09947 */ /* 0x008fea000383ffff */
[----:B------:R-:W-:Y:S05]  /*124a0*/  BRA `(.L_x_3809) ;  /* 0xffffffd8009c7947 */ /* 0x000fea000383ffff */
.L_x_3733:
[----:B---3--:R3:W4:Y:S02]  /*124b0*/  SYNCS.PHASECHK.TRANS64.TRYWAIT P1, [R5+URZ+0x33460], R0 ;  /* 0x03346000050075a7 */ /* 0x008724000802017f */
[----:B----4-:R-:W-:Y:S05]  /*124c0*/  @!P1 NANOSLEEP.SYNCS 0x989680 ;  /* 0x009896800000995d */ /* 0x010fea0003900000 */
[----:B------:R-:W4:Y:S02]  /*124d0*/  @!P1 SYNCS.PHASECHK.TRANS64 P1, [R5+URZ+0x33460], R0 ;  /* 0x03346000050095a7 */ /* 0x000f24000802007f */
[----:B----4-:R-:W-:Y:S05]  /*124e0*/  @!P1 BRA `(.L_x_3733) ;  /* 0xfffffffc00f09947 */ /* 0x010fea000383ffff */
[----:B------:R-:W-:Y:S05]  /*124f0*/  BRA `(.L_x_3810) ;  /* 0xffffffd800987947 */ /* 0x000fea000383ffff */
.L_x_3735:
[----:B----4-:R4:W0:Y:S02]  /*12500*/  SYNCS.PHASECHK.TRANS64.TRYWAIT P1, [R3+URZ+0x33480], R2 ;  /* 0x03348002030075a7 */ /* 0x010824000802017f */
[----:B0-----:R-:W-:Y:S05]  /*12510*/  @!P1 NANOSLEEP.SYNCS 0x989680 ;  /* 0x009896800000995d */ /* 0x001fea0003900000 */
[----:B------:R-:W0:Y:S02]  /*12520*/  @!P1 SYNCS.PHASECHK.TRANS64 P1, [R3+URZ+0x33480], R2 ;  /* 0x03348002030095a7 */ /* 0x000e24000802007f */
[----:B0-----:R-:W-:Y:S05]  /*12530*/  @!P1 BRA `(.L_x_3735) ;  /* 0xfffffffc00f09947 */ /* 0x001fea000383ffff */
[----:B------:R-:W-:Y:S05]  /*12540*/  BRA `(.L_x_3811) ;  /* 0xffffffd800947947 */ /* 0x000fea000383ffff */
.L_x_3812:
        /* <DEDUP_REMOVED lines=11> */
.L_x_15834:


//--------------------- .text._ZN7cutlass13device_kernelIN5flash11enable_sm90INS1_16FlashAttnFwdSm90INS1_25CollectiveMainloopFwdSm90ILi2EN4cute5tupleIJNS5_1CILi1EEES8_S8_EEENS6_IJNS7_ILi128EEENS7_ILi160EEENS7_ILi192EEEEEELi192ENS_12float_e4m3_tEfNS_4arch4Sm90ELb0ELb0ELb0ELb1ELb1ELb0ELb0ELb1ELb1ELb1ELb0ELb0EEENS1_21CollectiveEpilogueFwdINS6_IJSA_SC_SB_EEES9_NS_10bfloat16_tESG_Li256ELb1ELb1ELb0ELb1EEENS1_36VarlenDynamicPersistentTileSchedulerILi128ELi160ELi256ELi128ELb0ELb1ELb1ELb0ELb1ELb1EEEEEEEEEvNT_6ParamsE --------------------------
	.section	.text._ZN7cutlass13device_kernelIN5flash11enable_sm90INS1_16FlashAttnFwdSm90INS1_25CollectiveMainloopFwdSm90ILi2EN4cute5tupleIJNS5_1CILi1EEES8_S8_EEENS6_IJNS7_ILi128EEENS7_ILi160EEENS7_ILi192EEEEEELi192ENS_12float_e4m3_tEfNS_4arch4Sm90ELb0ELb0ELb0ELb1ELb1ELb0ELb0ELb1ELb1ELb1ELb0ELb0EEENS1_21CollectiveEpilogueFwdINS6_IJSA_SC_SB_EEES9_NS_10bfloat16_tESG_Li256ELb1ELb1ELb0ELb1EEENS1_36VarlenDynamicPersistentTileSchedulerILi128ELi160ELi256ELi128ELb0ELb1ELb1ELb0ELb1ELb1EEEEEEEEEvNT_6ParamsE,"ax",@progbits
	.align	128
.text._ZN7cutlass13device_kernelIN5flash11enable_sm90INS1_16FlashAttnFwdSm90INS1_25CollectiveMainloopFwdSm90ILi2EN4cute5tupleIJNS5_1CILi1EEES8_S8_EEENS6_IJNS7_ILi128EEENS7_ILi160EEENS7_ILi192EEEEEELi192ENS_12float_e4m3_tEfNS_4arch4Sm90ELb0ELb0ELb0ELb1ELb1ELb0ELb0ELb1ELb1ELb1ELb0ELb0EEENS1_21CollectiveEpilogueFwdINS6_IJSA_SC_SB_EEES9_NS_10bfloat16_tESG_Li256ELb1ELb1ELb0ELb1EEENS1_36VarlenDynamicPersistentTileSchedulerILi128ELi160ELi256ELi128ELb0ELb1ELb1ELb0ELb1ELb1EEEEEEEEEvNT_6ParamsE:
        .type           _ZN7cutlass13device_kernelIN5flash11enable_sm90INS1_16FlashAttnFwdSm90INS1_25CollectiveMainloopFwdSm90ILi2EN4cute5tupleIJNS5_1CILi1EEES8_S8_EEENS6_IJNS7_ILi128EEENS7_ILi160EEENS7_ILi192EEEEEELi192ENS_12float_e4m3_tEfNS_4arch4Sm90ELb0ELb0ELb0ELb1ELb1ELb0ELb0ELb1ELb1ELb1ELb0ELb0EEENS1_21CollectiveEpilogueFwdINS6_IJSA_SC_SB_EEES9_NS_10bfloat16_tESG_Li256ELb1ELb1ELb0ELb1EEENS1_36VarlenDynamicPersistentTileSchedulerILi128ELi160ELi256ELi128ELb0ELb1ELb1ELb0ELb1ELb1EEEEEEEEEvNT_6ParamsE,@function
        .size           _ZN7cutlass13device_kernelIN5flash11enable_sm90INS1_16FlashAttnFwdSm90INS1_25CollectiveMainloopFwdSm90ILi2EN4cute5tupleIJNS5_1CILi1EEES8_S8_EEENS6_IJNS7_ILi128EEENS7_ILi160EEENS7_ILi192EEEEEELi192ENS_12float_e4m3_tEfNS_4arch4Sm90ELb0ELb0ELb0ELb1ELb1ELb0ELb0ELb1ELb1ELb1ELb0ELb0EEENS1_21CollectiveEpilogueFwdINS6_IJSA_SC_SB_EEES9_NS_10bfloat16_tESG_Li256ELb1ELb1ELb0ELb1EEENS1_36VarlenDynamicPersistentTileSchedulerILi128ELi160ELi256ELi128ELb0ELb1ELb1ELb0ELb1ELb1EEEEEEEEEvNT_6ParamsE,(.L_x_15835 - _ZN7cutlass13device_kernelIN5flash11enable_sm90INS1_16FlashAttnFwdSm90INS1_25CollectiveMainloopFwdSm90ILi2EN4cute5tupleIJNS5_1CILi1EEES8_S8_EEENS6_IJNS7_ILi128EEENS7_ILi160EEENS7_ILi192EEEEEELi192ENS_12float_e4m3_tEfNS_4arch4Sm90ELb0ELb0ELb0ELb1ELb1ELb0ELb0ELb1ELb1ELb1ELb0ELb0EEENS1_21CollectiveEpilogueFwdINS6_IJSA_SC_SB_EEES9_NS_10bfloat16_tESG_Li256ELb1ELb1ELb0ELb1EEENS1_36VarlenDynamicPersistentTileSchedulerILi128ELi160ELi256ELi128ELb0ELb1ELb1ELb0ELb1ELb1EEEEEEEEEvNT_6ParamsE)
        .other          _ZN7cutlass13device_kernelIN5flash11enable_sm90INS1_16FlashAttnFwdSm90INS1_25CollectiveMainloopFwdSm90ILi2EN4cute5tupleIJNS5_1CILi1EEES8_S8_EEENS6_IJNS7_ILi128EEENS7_ILi160EEENS7_ILi192EEEEEELi192ENS_12float_e4m3_tEfNS_4arch4Sm90ELb0ELb0ELb0ELb1ELb1ELb0ELb0ELb1ELb1ELb1ELb0ELb0EEENS1_21CollectiveEpilogueFwdINS6_IJSA_SC_SB_EEES9_NS_10bfloat16_tESG_Li256ELb1ELb1ELb0ELb1EEENS1_36VarlenDynamicPersistentTileSchedulerILi128ELi160ELi256ELi128ELb0ELb1ELb1ELb0ELb1ELb1EEEEEEEEEvNT_6ParamsE,@"STO_CUDA_ENTRY STV_DEFAULT"
_ZN7cutlass13device_kernelIN5flash11enable_sm90INS1_16FlashAttnFwdSm90INS1_25CollectiveMainloopFwdSm90ILi2EN4cute5tupleIJNS5_1CILi1EEES8_S8_EEENS6_IJNS7_ILi128EEENS7_ILi160EEENS7_ILi192EEEEEELi192ENS_12float_e4m3_tEfNS_4arch4Sm90ELb0ELb0ELb0ELb1ELb1ELb0ELb0ELb1ELb1ELb1ELb0ELb0EEENS1_21CollectiveEpilogueFwdINS6_IJSA_SC_SB_EEES9_NS_10bfloat16_tESG_Li256ELb1ELb1ELb0ELb1EEENS1_36VarlenDynamicPersistentTileSchedulerILi128ELi160ELi256ELi128ELb0ELb1ELb1ELb0ELb1ELb1EEEEEEEEEvNT_6ParamsE:
        /* <DEDUP_REMOVED lines=45> */
.L_x_3813:
        /* <DEDUP_REMOVED lines=22> */
.L_x_3814:
        /* <DEDUP_REMOVED lines=18> */
.L_x_3815:
        /* <DEDUP_REMOVED lines=22> */
.L_x_3816:
        /* <DEDUP_REMOVED lines=24> */
.L_x_3817:
        /* <DEDUP_REMOVED lines=8> */
.L_x_3819:
        /* <DEDUP_REMOVED lines=9> */
[----:B0-----:R-:W-:-:S04]  /*0940*/  LOP3.LUT R0, R2, 0xffffff80, RZ, 0xc0, !PT ;  /* 0xffffff8002007812 */ /* 0x001fc800078ec0ff */
        /* <DEDUP_REMOVED lines=8> */
[----:B------:R-:W-:Y:S01]  /*09d0*/  VIADD R228, R2, 0xffffff80 ;  /* 0xffffff8002e47836 */ /* 0x000fe20000000000 */
[----:B------:R-:W-:Y:S01]  /*09e0*/  R2UR UR5, R61 ;  /* 0x000000003d0572ca */ /* 0x000fe200000e0000 */
[----:B------:R-:W-:Y:S01]  /*09f0*/  IMAD.MOV.U32 R222, RZ, RZ, -0x2 ;  /* 0xfffffffeffde7424 */ /* 0x000fe200078e00ff */
[----:B------:R-:W-:Y:S01]  /*0a00*/  R2UR UR47, R62 ;  /* 0x000000003e2f72ca */ /* 0x000fe200000e0000 */
[----:B------:R-:W-:Y:S01]  /*0a10*/  ULOP3.LUT UR46, UR36, 0x1, URZ, 0xfc, !UPT ;  /* 0x00000001242e7892 */ /* 0x000fe2000f8efc3f */
[----:B------:R-:W-:Y:S01]  /*0a20*/  SHF.R.S32.HI R3, RZ, 0x1f, R228 ;  /* 0x0000001fff037819 */ /* 0x000fe200000114e4 */
[----:B------:R-:W-:Y:S01]  /*0a30*/  UMOV UR45, URZ ;  /* 0x0000003f002d7c82 */ /* 0x000fe20008000000 */
[----:B------:R-:W-:Y:S01]  /*0a40*/  UMOV UR44, URZ ;  /* 0x0000003f002c7c82 */ /* 0x000fe20008000000 */
[----:B------:R-:W-:Y:S01]  /*0a50*/  UMOV UR43, URZ ;  /* 0x0000003f002b7c82 */ /* 0x000fe20008000000 */
[CC--:B------:R-:W-:Y:S02]  /*0a60*/  LEA.HI R5, R3.reuse, R228.reuse, RZ, 0x7 ;  /* 0x000000e403057211 */ /* 0x0c0fe400078f38ff */
[----:B------:R-:W-:-:S02]  /*0a70*/  LEA.HI R0, R3, R228, RZ, 0x4 ;  /* 0x000000e403007211 */ /* 0x000fc400078f20ff */
[----:B------:R-:W-:Y:S02]  /*0a80*/  LOP3.LUT R7, R5, 0xffffff80, RZ, 0xc0, !PT ;  /* 0xffffff8005077812 */ /* 0x000fe400078ec0ff */
[----:B------:R-:W-:Y:S02]  /*0a90*/  LEA.HI R2, R3, R228, RZ, 0x5 ;  /* 0x000000e403027211 */ /* 0x000fe400078f28ff */
[----:B------:R-:W-:Y:S01]  /*0aa0*/  SHF.R.S32.HI R9, RZ, 0x4, R0 ;  /* 0x00000004ff097819 */ /* 0x000fe20000011400 */
[----:B------:R-:W-:Y:S01]  /*0ab0*/  IMAD.IADD R22, R228, 0x1, -R7 ;  /* 0x00000001e4167824 */ /* 0x000fe200078e0a07 */
[----:B------:R-:W-:Y:S01]  /*0ac0*/  LOP3.LUT R7, R0, 0x3fffff0, RZ, 0xc0, !PT ;  /* 0x03fffff000077812 */ /* 0x000fe200078ec0ff */
[----:B------:R-:W-:Y:S01]  /*0ad0*/  IMAD.SHL.U32 R2, R2, 0x20, RZ ;  /* 0x0000002002027824 */ /* 0x000fe200078e00ff */
[----:B------:R-:W-:Y:S02]  /*0ae0*/  LEA.HI R0, R0, R9, RZ, 0x1 ;  /* 0x0000000900007211 */ /* 0x000fe400078f08ff */
[----:B------:R-:W-:Y:S01]  /*0af0*/  SHF.R.S32.HI R11, RZ, 0x1f, R22 ;  /* 0x0000001fff0b7819 */ /* 0x000fe20000011416 */
[----:B------:R-:W-:Y:S01]  /*0b00*/  IMAD.IADD R7, R228, 0x1, -R7 ;  /* 0x00000001e4077824 */ /* 0x000fe200078e0a07 */
[----:B------:R-:W-:-:S02]  /*0b10*/  LOP3.LUT R2, R2, 0xfffffc00, RZ, 0xc0, !PT ;  /* 0xfffffc0002027812 */ /* 0x000fc400078ec0ff */
[----:B------:R-:W-:Y:S02]  /*0b20*/  LOP3.LUT R0, R0, 0x1ffffffe, RZ, 0xc0, !PT ;  /* 0x1ffffffe00007812 */ /* 0x000fe400078ec0ff */
[----:B------:R-:W-:Y:S01]  /*0b30*/  LEA.HI R4, R11, R22, RZ, 0x2 ;  /* 0x000000160b047211 */ /* 0x000fe200078f10ff */
[----:B------:R-:W-:Y:S01]  /*0b40*/  IMAD R7, R7, 0x40, R2 ;  /* 0x0000004007077824 */ /* 0x000fe200078e0202 */
[----:B------:R-:W-:Y:S01]  /*0b50*/  LEA.HI R2, R3, R228, RZ, 0x2 ;  /* 0x000000e403027211 */ /* 0x000fe200078f10ff */
[----:B------:R-:W-:Y:S01]  /*0b60*/  IMAD.IADD R0, R9, 0x1, -R0 ;  /* 0x0000000109007824 */ /* 0x000fe200078e0a00 */
[--C-:B------:R-:W-:Y:S02]  /*0b70*/  SHF.R.S32.HI R6, RZ, 0x2, R4.reuse ;  /* 0x00000002ff067819 */ /* 0x100fe40000011404 */
[----:B------:R-:W-:Y:S01]  /*0b80*/  SHF.R.S32.HI R13, RZ, 0x1f, R4 ;  /* 0x0000001fff0d7819 */ /* 0x000fe20000011404 */
[----:B------:R-:W-:Y:S01]  /*0b90*/  IMAD R224, R0, 0x8, R7 ;  /* 0x0000000800e07824 */ /* 0x000fe200078e0207 */
[----:B------:R-:W-:-:S02]  /*0ba0*/  LOP3.LUT R7, R2, 0xfffffffc, RZ, 0xc0, !PT ;  /* 0xfffffffc02077812 */ /* 0x000fc400078ec0ff */
[----:B------:R-:W-:Y:S02]  /*0bb0*/  LEA.HI R3, R3, R228, RZ, 0x3 ;  /* 0x000000e403037211 */ /* 0x000fe400078f18ff */
[----:B------:R-:W-:Y:S01]  /*0bc0*/  LEA.HI R13, R13, R6, RZ, 0x3 ;  /* 0x000000060d0d7211 */ /* 0x000fe200078f18ff */
[C---:B------:R-:W-:Y:S01]  /*0bd0*/  IMAD.IADD R0, R228.reuse, 0x1, -R7 ;  /* 0x00000001e4007824 */ /* 0x040fe200078e0a07 */
[----:B------:R-:W-:Y:S02]  /*0be0*/  SHF.R.S32.HI R220, RZ, 0x7, R5 ;  /* 0x00000007ffdc7819 */ /* 0x000fe40000011405 */
[----:B------:R-:W-:Y:S02]  /*0bf0*/  LOP3.LUT R7, R3, 0xfffffff8, RZ, 0xc0, !PT ;  /* 0xfffffff803077812 */ /* 0x000fe400078ec0ff */
[----:B------:R-:W-:Y:S02]  /*0c00*/  LOP3.LUT R13, R13, 0xfffffff8, RZ, 0xc0, !PT ;  /* 0xfffffff80d0d7812 */ /* 0x000fe400078ec0ff */
[----:B------:R-:W-:Y:S01]  /*0c10*/  LEA.HI R11, R11, R22, RZ, 0x5 ;  /* 0x000000160b0b7211 */ /* 0x000fe200078f28ff */
[----:B------:R-:W-:Y:S01]  /*0c20*/  IMAD.IADD R18, R228, 0x1, -R7 ;  /* 0x00000001e4127824 */ /* 0x000fe200078e0a07 */
[----:B------:R-:W-:Y:S01]  /*0c30*/  LEA.HI R5, R5, R220, RZ, 0x1 ;  /* 0x000000dc05057211 */ /* 0x000fe200078f08ff */
[----:B------:R-:W-:Y:S01]  /*0c40*/  IMAD.IADD R6, R6, 0x1, -R13 ;  /* 0x0000000106067824 */ /* 0x000fe200078e0a0d */
[----:B------:R-:W-:-:S02]  /*0c50*/  LEA.HI R2, R0, R0, RZ, 0x1 ;  /* 0x0000000000027211 */ /* 0x000fc400078f08ff */
[----:B------:R-:W-:Y:S02]  /*0c60*/  SHF.R.S32.HI R11, RZ, 0x5, R11 ;  /* 0x00000005ff0b7819 */ /* 0x000fe4000001140b */
[----:B------:R-:W-:Y:S02]  /*0c70*/  LOP3.LUT R5, R5, 0x3fffffe, RZ, 0xc0, !PT ;  /* 0x03fffffe05057812 */ /* 0x000fe400078ec0ff */
[----:B------:R-:W-:Y:S01]  /*0c80*/  LOP3.LUT R9, R2, 0x1ffffffe, RZ, 0xc0, !PT ;  /* 0x1ffffffe02097812 */ /* 0x000fe200078ec0ff */
[----:B------:R-:W-:Y:S01]  /*0c90*/  IMAD.SHL.U32 R2, R18, 0x8, RZ ;  /* 0x0000000812027824 */ /* 0x000fe200078e00ff */
[----:B------:R-:W-:Y:S01]  /*0ca0*/  LOP3.LUT R13, R4, 0x7ffffffc, RZ, 0xc0, !PT ;  /* 0x7ffffffc040d7812 */ /* 0x000fe200078ec0ff */
[----:B------:R-:W-:Y:S01]  /*0cb0*/  IMAD R6, R11, 0x10, R6 ;  /* 0x000000100b067824 */ /* 0x000fe200078e0206 */
[----:B------:R-:W-:Y:S01]  /*0cc0*/  SHF.R.S32.HI R19, RZ, 0x3, R3 ;  /* 0x00000003ff137819 */ /* 0x000fe20000011403 */
[----:B------:R-:W-:Y:S01]  /*0cd0*/  IMAD.IADD R5, R220, 0x1, -R5 ;  /* 0x00000001dc057824 */ /* 0x000fe200078e0a05 */
[----:B------:R-:W-:Y:S01]  /*0ce0*/  SHF.R.S32.HI R227, RZ, 0x1f, R2 ;  /* 0x0000001fffe37819 */ /* 0x000fe20000011402 */
[----:B------:R-:W-:-:S02]  /*0cf0*/  VIADD R16, R2, 0x40 ;  /* 0x0000004002107836 */ /* 0x000fc40000000000 */
[----:B------:R-:W-:Y:S02]  /*0d00*/  VIADD R17, R2, 0x80 ;  /* 0x0000008002117836 */ /* 0x000fe40000000000 */
[----:B------:R-:W-:Y:S01]  /*0d10*/  IMAD.IADD R13, R22, 0x1, -R13 ;  /* 0x00000001160d7824 */ /* 0x000fe200078e0a0d */
[----:B------:R-:W-:Y:S01]  /*0d20*/  SHF.R.S32.HI R226, RZ, 0x1f, R16 ;  /* 0x0000001fffe27819 */ /* 0x000fe20000011410 */
[----:B------:R-:W-:Y:S01]  /*0d30*/  IMAD.IADD R0, R0, 0x1, -R9 ;  /* 0x0000000100007824 */ /* 0x000fe200078e0a09 */
[----:B------:R-:W-:Y:S01]  /*0d40*/  SHF.R.S32.HI R225, RZ, 0x1f, R17 ;  /* 0x0000001fffe17819 */ /* 0x000fe20000011411 */
[----:B------:R-:W-:Y:S02]  /*0d50*/  IMAD R221, R5, 0x40, R6 ;  /* 0x0000004005dd7824 */ /* 0x000fe400078e0206 */
[----:B------:R-:W-:Y:S02]  /*0d60*/  IMAD R222, R13, R222, 0xa0 ;  /* 0x000000a00dde7424 */ /* 0x000fe400078e02de */
[----:B------:R-:W-:-:S07]  /*0d70*/  IMAD R223, R0, 0x8, R221 ;  /* 0x0000000800df7824 */ /* 0x000fce00078e02dd */
.L_x_3865:
[----:B0-2---:R-:W0:Y:S01]  /*0d80*/  LDC.64 R4, c[0x0][0xc88] ;  /* 0x00032200ff047b82 */ /* 0x005e220000000a00 */
        /* <DEDUP_REMOVED lines=65> */
[----:B----4-:R-:W4:Y:S01]  /*11a0*/  @P1 LDG.E R6, desc[UR50][R6.64] ;  /* 0x0000003206061981 */ /* 0x010f22000c1e1900 */
[----:B------:R-:W-:Y:S01]  /*11b0*/  UISETP.NE.U32.AND UP0, UPT, UR6, URZ, UPT ;  /* 0x0000003f0600728c */ /* 0x000fe2000bf05070 */
[----:B------:R-:W-:Y:S01]  /*11c0*/  IMAD.MOV.U32 R119, RZ, RZ, RZ ;  /* 0x000000ffff777224 */ /* 0x000fe200078e00ff */
[----:B------:R-:W-:Y:S01]  /*11d0*/  UMOV UR53, URZ ;  /* 0x0000003f00357c82 */ /* 0x000fe20008000000 */
[----:B------:R-:W-:Y:S01]  /*11e0*/  ULDC UR6, c[0x0][0x2f0] ;  /* 0x0000bc0000067ab9 */ /* 0x000fe20000000800 */
[----:B------:R-:W-:Y:S01]  /*11f0*/  UISETP.NE.AND.EX UP0, UPT, UR7, URZ, UPT, UP0 ;  /* 0x0000003f0700728c */ /* 0x000fe2000bf05300 */
[----:B0-----:R-:W-:Y:S01]  /*1200*/  CS2R R10, SRZ ;  /* 0x00000000000a7805 */ /* 0x001fe2000001ff00 */
        /* <DEDUP_REMOVED lines=41> */
[----:B------:R-:W-:-:S02]  /*14a0*/  IMAD.MOV.U32 R92, RZ, RZ, RZ ;  /* 0x000000ffff5c7224 */ /* 0x000fc400078e00ff */
[----:B--2---:R-:W-:Y:S01]  /*14b0*/  FMUL.FTZ R0, R3, R0 ;  /* 0x0000000003007220 */ /* 0x004fe20000410000 */
[----:B------:R-:W-:-:S03]  /*14c0*/  IMAD.MOV.U32 R3, RZ, RZ, RZ ;  /* 0x000000ffff037224 */ /* 0x000fc600078e00ff */
[----:B------:R-:W-:Y:S01]  /*14d0*/  FMUL.FTZ R0, R0, UR7 ;  /* 0x0000000700007c20 */ /* 0x000fe20008410000 */
[----:B---3--:R-:W-:Y:S02]  /*14e0*/  @P0 R2UR UR53, R4 ;  /* 0x00000000043502ca */ /* 0x008fe400000e0000 */
[----:B------:R-:W-:Y:S02]  /*14f0*/  CS2R R4, SRZ ;  /* 0x0000000000047805 */ /* 0x000fe4000001ff00 */
[----:B------:R-:W-:Y:S02]  /*1500*/  R2UR UR39, R0 ;  /* 0x00000000002772ca */ /* 0x000fe400000e0000 */
        /* <DEDUP_REMOVED lines=16> */
.L_x_3820:
[----:B------:R-:W-:Y:S01]  /*1610*/  UIADD3 UR53, -UR53, UR4, URZ ;  /* 0x0000000435357290 */ /* 0x000fe2000fffe13f */
[----:B------:R-:W-:Y:S01]  /*1620*/  CS2R R134, SRZ ;  /* 0x0000000000867805 */ /* 0x000fe2000001ff00 */
[----:B------:R-:W-:Y:S01]  /*1630*/  UMOV UR41, UR47 ;  /* 0x0000002f00297c82 */ /* 0x000fe20008000000 */
[----:B------:R-:W-:Y:S01]  /*1640*/  IMAD.MOV.U32 R93, RZ, RZ, RZ ;  /* 0x000000ffff5d7224 */ /* 0x000fe200078e00ff */
[----:B------:R-:W-:Y:S01]  /*1650*/  UISETP.GE.AND UP0, UPT, UR53, 0x1, UPT ;  /* 0x000000013500788c */ /* 0x000fe2000bf06270 */
[----:B------:R-:W-:Y:S01]  /*1660*/  CS2R R96, SRZ ;  /* 0x0000000000607805 */ /* 0x000fe2000001ff00 */
[----:B------:R-:W-:Y:S01]  /*1670*/  UIADD3 UR4, UR53, 0x9f, URZ ;  /* 0x0000009f35047890 */ /* 0x000fe2000fffe03f */
[----:B------:R-:W-:Y:S02]  /*1680*/  CS2R R136, SRZ ;  /* 0x0000000000887805 */ /* 0x000fe4000001ff00 */
[----:B------:R-:W-:Y:S02]  /*1690*/  CS2R R100, SRZ ;  /* 0x0000000000647805 */ /* 0x000fe4000001ff00 */
[----:B------:R-:W-:-:S02]  /*16a0*/  CS2R R138, SRZ ;  /* 0x00000000008a7805 */ /* 0x000fc4000001ff00 */
[----:B------:R-:W-:Y:S01]  /*16b0*/  PLOP3.LUT P1, PT, PT, PT, UP0, 0x80, 0x0 ;  /* 0x000000000000781c */ /* 0x000fe20003f2f008 */
[----:B------:R-:W-:Y:S01]  /*16c0*/  UIMAD.WIDE UR4, UR4, 0x66666667, URZ ;  /* 0x66666667040478a5 */ /* 0x000fe2000f8e023f */
[----:B------:R-:W-:Y:S02]  /*16d0*/  CS2R R104, SRZ ;  /* 0x0000000000687805 */ /* 0x000fe4000001ff00 */
[----:B------:R-:W-:Y:S01]  /*16e0*/  CS2R R140, SRZ ;  /* 0x00000000008c7805 */ /* 0x000fe2000001ff00 */
[----:B------:R-:W-:Y:S01]  /*16f0*/  IMAD.MOV.U32 R108, RZ, RZ, RZ ;  /* 0x000000ffff6c7224 */ /* 0x000fe200078e00ff */
[----:B------:R-:W-:Y:S01]  /*1700*/  USHF.R.U32.HI UR52, URZ, 0x1f, UR5 ;  /* 0x0000001f3f347899 */ /* 0x000fe20008011605 */
[----:B------:R-:W-:-:S03]  /*1710*/  IMAD.MOV.U32 R142, RZ, RZ, RZ ;  /* 0x000000ffff8e7224 */ /* 0x000fc600078e00ff */
[----:B------:R-:W-:-:S03]  /*1720*/  ULEA.HI.SX32 UR52, UR5, UR52, 0x1a ;  /* 0x0000003405347291 */ /* 0x000fc6000f8fd23f */
[----:B------:R-:W-:Y:S09]  /*1730*/  @!P1 BRA `(.L_x_3821) ;  /* 0x0000007400689947 */ /* 0x000ff20003800000 */
        /* <DEDUP_REMOVED lines=31> */
.L_x_3822:
[----:B------:R-:W-:Y:S01]  /*1930*/  ULEA.HI UR4, UR45, UR45, URZ, 0x1 ;  /* 0x0000002d2d047291 */ /* 0x000fe2000f8f083f */
[----:B------:R-:W-:-:S03]  /*1940*/  IMAD.U32 R3, RZ, RZ, UR46 ;  /* 0x0000002eff037e24 */ /* 0x000fc6000f8e00ff */
[----:B------:R-:W-:Y:S02]  /*1950*/  ULOP3.LUT UR4, UR4, 0xfffffffe, URZ, 0xc0, !UPT ;  /* 0xfffffffe04047892 */ /* 0x000fe4000f8ec03f */
[----:B------:R-:W-:Y:S02]  /*1960*/  ISETP.NE.AND P0, PT, R3, 0x3, PT ;  /* 0x000000030300780c */ /* 0x000fe40003f05270 */
[----:B------:R-:W-:-:S06]  /*1970*/  UIADD3 UR4, UR45, -UR4, URZ ;  /* 0x800000042d047290 */ /* 0x000fcc000fffe03f */
[----:B------:R-:W-:-:S05]  /*1980*/  IMAD.U32 R0, RZ, RZ, UR4 ;  /* 0x00000004ff007e24 */ /* 0x000fca000f8e00ff */
[----:B------:R-:W-:-:S04]  /*1990*/  SHF.L.U32 R0, R0, 0x1f, RZ ;  /* 0x0000001f00007819 */ /* 0x000fc800000006ff */
[----:B------:R-:W0:Y:S02]  /*19a0*/  SYNCS.PHASECHK.TRANS64.TRYWAIT P1, [UR48+0x33400], R0 ;  /* 0x03340000ff0075a7 */ /* 0x000e240008020170 */
[----:B0-----:R-:W-:Y:S05]  /*19b0*/  @!P1 BRA `(.L_x_3823) ;  /* 0x0000011400989947 */ /* 0x001fea0003800000 */
.L_x_3969:
[----:B------:R-:W-:Y:S05]  /*19c0*/  @!P0 BRA `(.L_x_3824) ;  /* 0x0000000000048947 */ /* 0x000fea0003800000 */
[----:B------:R-:W-:Y:S01]  /*19d0*/  BPT.TRAP 0x1 ;  /* 0x000000040000795c */ /* 0x000fe20000300000 */
.L_x_3824:
[----:B0-----:R-:W-:Y:S02]  /*19e0*/  IMAD.U32 R3, RZ, RZ, UR43 ;  /* 0x0000002bff037e24 */ /* 0x001fe4000f8e00ff */
[----:B------:R-:W-:-:S03]  /*19f0*/  IMAD.U32 R0, RZ, RZ, UR44 ;  /* 0x0000002cff007e24 */ /* 0x000fc6000f8e00ff */
[----:B------:R-:W-:Y:S02]  /*1a00*/  LEA R3, R3, UR48, 0x3 ;  /* 0x0000003003037c11 */ /* 0x000fe4000f8e18ff */
[----:B------:R-:W-:-:S04]  /*1a10*/  SHF.L.U32 R0, R0, 0x1f, RZ ;  /* 0x0000001f00007819 */ /* 0x000fc800000006ff */
[----:B------:R0:W1:Y:S01]  /*1a20*/  SYNCS.PHASECHK.TRANS64.TRYWAIT P1, [R3+URZ+0x33430], R0 ;  /* 0x03343000030075a7 */ /* 0x000062000802017f */
[----:B------:R-:W-:Y:S05]  /*1a30*/  @!P0 BRA `(.L_x_3825) ;  /* 0x0000000000048947 */ /* 0x000fea0003800000 */
[----:B------:R-:W-:Y:S01]  /*1a40*/  BPT.TRAP 0x1 ;  /* 0x000000040000795c */ /* 0x000fe20000300000 */
.L_x_3825:
[----:B------:R-:W-:Y:S01]  /*1a50*/  IMAD.MOV.U32 R119, RZ, RZ, RZ ;  /* 0x000000ffff777224 */ /* 0x000fe200078e00ff */
[----:B-1----:R-:W-:Y:S06]  /*1a60*/  @P1 BRA `(.L_x_3826) ;  /* 0x0000000000081947 */ /* 0x002fec0003800000 */
[----:B------:R-:W1:Y:S02]  /*1a70*/  SYNCS.PHASECHK.TRANS64.TRYWAIT P1, [R3+URZ+0x33430], R0 ;  /* 0x03343000030075a7 */ /* 0x000e64000802017f */
[----:B-1----:R-:W-:Y:S05]  /*1a80*/  @!P1 BRA `(.L_x_3827) ;  /* 0x00000114007c9947 */ /* 0x002fea0003800000 */
.L_x_3826:
        /* <DEDUP_REMOVED lines=11> */
[----:B------:R-:W-:Y:S01]  /*1b40*/  UMOV UR4, UR24 ;  /* 0x0000001800047c82 */ /* 0x000fe20008000000 */
[----:B------:R-:W-:Y:S02]  /*1b50*/  UMOV UR7, 0x80000020 ;  /* 0x8000002000077882 */ /* 0x000fe40000000000 */
        /* <DEDUP_REMOVED lines=191> */
.L_x_3828:
[----:B01----:R-:W-:Y:S01]  /*2750*/  VIADD R0, R222, UR53 ;  /* 0x00000035de007c36 */ /* 0x003fe20008000000 */
[----:B------:R-:W-:Y:S01]  /*2760*/  P2R R104, PR, RZ, 0x1 ;  /* 0x00000001ff687803 */ /* 0x000fe20000000000 */
[----:B------:R-:W-:Y:S01]  /*2770*/  IMAD.U32 R5, RZ, RZ, UR52 ;  /* 0x00000034ff057e24 */ /* 0x000fe2000f8e00ff */
[----:B------:R-:W-:Y:S01]  /*2780*/  R2UR UR6, R3 ;  /* 0x00000000030672ca */ /* 0x000fe200000e0000 */
[----:B------:R-:W-:Y:S01]  /*2790*/  IMAD.U32 R111, RZ, RZ, UR39 ;  /* 0x00000027ff6f7e24 */ /* 0x000fe2000f8e00ff */
[----:B------:R-:W-:Y:S01]  /*27a0*/  UISETP.GE.AND UP0, UPT, UR53, 0xa1, UPT ;  /* 0x000000a13500788c */ /* 0x000fe2000bf06270 */
        /* <DEDUP_REMOVED lines=19> */
[C---:B------:R-:W-:Y:S01]  /*28e0*/  ISETP.GT.AND P1, PT, R4.reuse, 0x10, PT ;  /* 0x000000100400780c */ /* 0x040fe20003f24270 */
[--C-:B------:R-:W-:Y:S01]  /*28f0*/  IMAD.MOV.U32 R108, RZ, RZ, R119.reuse ;  /* 0x000000ffff6c7224 */ /* 0x100fe200078e0077 */
[----:B------:R-:W-:Y:S01]  /*2900*/  FSEL R93, R93, -INF , P3 ;  /* 0xff8000005d5d7808 */ /* 0x000fe20001800000 */
[----:B------:R-:W-:Y:S01]  /*2910*/  SYNCS.ARRIVE.TRANS64.RED.A1T0 RZ, [UR6], RZ ;  /* 0x000000ffffff79a7 */ /* 0x000fe20008100406 */
[----:B------:R-:W-:Y:S01]  /*2920*/  FMNMX.FTZ R0, R11, R0, !PT ;  /* 0x000000000b007209 */ /* 0x000fe20007810000 */
[--C-:B------:R-:W-:Y:S01]  /*2930*/  IMAD.MOV.U32 R106, RZ, RZ, R119.reuse ;  /* 0x000000ffff6a7224 */ /* 0x100fe200078e0077 */
[----:B------:R-:W-:Y:S01]  /*2940*/  ISETP.GT.AND P2, PT, R4, 0x11, PT ;  /* 0x000000110400780c */ /* 0x000fe20003f44270 */
[--C-:B------:R-:W-:Y:S01]  /*2950*/  IMAD.MOV.U32 R92, RZ, RZ, R119.reuse ;  /* 0x000000ffff5c7224 */ /* 0x100fe200078e0077 */
[----:B------:R-:W-:Y:S01]  /*2960*/  FSEL R13, R96, -INF , P1 ;  /* 0xff800000600d7808 */ /* 0x000fe20000800000 */
[----:B------:R-:W-:Y:S01]  /*2970*/  IMAD.MOV.U32 R96, RZ, RZ, R119 ;  /* 0x000000ffff607224 */ /* 0x000fe200078e0077 */
[----:B------:R-:W-:-:S02]  /*2980*/  FMNMX.FTZ R0, R93, R0, !PT ;  /* 0x000000005d007209 */ /* 0x000fc40007810000 */
[----:B------:R-:W-:Y:S02]  /*2990*/  FSEL R90, R90, -INF , P6 ;  /* 0xff8000005a5a7808 */ /* 0x000fe40003000000 */
[C---:B------:R-:W-:Y:S02]  /*29a0*/  ISETP.GT.AND P6, PT, R4.reuse, 0x18, PT ;  /* 0x000000180400780c */ /* 0x040fe40003fc4270 */
[----:B------:R-:W-:Y:S02]  /*29b0*/  FSEL R97, R97, -INF , P2 ;  /* 0xff80000061617808 */ /* 0x000fe40001000000 */
[----:B------:R-:W-:Y:S02]  /*29c0*/  FMNMX.FTZ R0, R13, R0, !PT ;  /* 0x000000000d007209 */ /* 0x000fe40007810000 */
[----:B------:R-:W-:Y:S02]  /*29d0*/  FSEL R91, R91, -INF , P5 ;  /* 0xff8000005b5b7808 */ /* 0x000fe40002800000 */
[----:B------:R-:W-:-:S02]  /*29e0*/  ISETP.GT.AND P5, PT, R4, 0x19, PT ;  /* 0x000000190400780c */ /* 0x000fc40003fa4270 */
[----:B------:R-:W-:Y:S01]  /*29f0*/  FSEL R15, R100, -INF , P6 ;  /* 0xff800000640f7808 */ /* 0x000fe20003000000 */
[----:B------:R-:W-:Y:S01]  /*2a00*/  IMAD.MOV.U32 R100, RZ, RZ, R119 ;  /* 0x000000ffff647224 */ /* 0x000fe200078e0077 */
        /* <DEDUP_REMOVED lines=18> */
[C---:B------:R-:W-:Y:S02]  /*2b30*/  ISETP.GT.AND P6, PT, R4.reuse, 0x30, PT ;  /* 0x000000300400780c */ /* 0x040fe40003fc4270 */
        /* <DEDUP_REMOVED lines=112> */
[----:B------:R-:W0:Y:S01]  /*3240*/  SHFL.BFLY PT, R57, R6, 0x2, 0x1f ;  /* 0x0c401f0006397f89 */ /* 0x000e2200000e0000 */
[----:B------:R-:W-:-:S02]  /*3250*/  P2R R12, PR, RZ, 0x4 ;  /* 0x00000004ff0c7803 */ /* 0x000fc40000000000 */
[----:B------:R-:W-:Y:S02]  /*3260*/  ISETP.GT.AND P2, PT, R4, 0x78, PT ;  /* 0x000000780400780c */ /* 0x000fe40003f44270 */
[----:B------:R-:W-:Y:S02]  /*3270*/  FSEL R55, R55, -INF , P1 ;  /* 0xff80000037377808 */ /* 0x000fe40000800000 */
[----:B------:R-:W-:Y:S02]  /*3280*/  ISETP.NE.AND P1, PT, R14, RZ, PT ;  /* 0x000000ff0e00720c */ /* 0x000fe40003f25270 */
[----:B------:R-:W-:Y:S02]  /*3290*/  P2R R20, PR, RZ, 0x1 ;  /* 0x00000001ff147803 */ /* 0x000fe40000000000 */
[----:B------:R-:W-:Y:S02]  /*32a0*/  FSEL R54, R54, -INF , P2 ;  /* 0xff80000036367808 */ /* 0x000fe40001000000 */
[----:B------:R-:W-:-:S02]  /*32b0*/  ISETP.GT.AND P0, PT, R4, 0x80, PT ;  /* 0x000000800400780c */ /* 0x000fc40003f04270 */
[----:B------:R-:W-:Y:S02]  /*32c0*/  ISETP.NE.AND P2, PT, R12, RZ, PT ;  /* 0x000000ff0c00720c */ /* 0x000fe40003f45270 */
[----:B------:R-:W-:Y:S02]  /*32d0*/  FSEL R26, R26, -INF , P0 ;  /* 0xff8000001a1a7808 */ /* 0x000fe40000000000 */
[----:B------:R-:W-:Y:S02]  /*32e0*/  ISETP.NE.AND P0, PT, R20, RZ, PT ;  /* 0x000000ff1400720c */ /* 0x000fe40003f05270 */
[----:B------:R-:W-:Y:S02]  /*32f0*/  FSEL R84, R35, -INF , P4 ;  /* 0xff80000023547808 */ /* 0x000fe40002000000 */
[----:B------:R-:W-:Y:S02]  /*3300*/  FSEL R27, R27, -INF , P0 ;  /* 0xff8000001b1b7808 */ /* 0x000fe40000000000 */
[----:B0-----:R-:W-:-:S02]  /*3310*/  FMNMX.FTZ R57, R6, R57, !PT ;  /* 0x0000003906397209 */ /* 0x001fc40007810000 */
[----:B------:R-:W-:Y:S02]  /*3320*/  FSEL R88, R39, -INF , P6 ;  /* 0xff80000027587808 */ /* 0x000fe40003000000 */
[----:B------:R-:W-:Y:S01]  /*3330*/  ISETP.NE.AND P0, PT, R104, RZ, PT ;  /* 0x000000ff6800720c */ /* 0x000fe20003f05270 */
[----:B------:R-:W0:Y:S01]  /*3340*/  SHFL.BFLY PT, R0, R57, 0x1, 0x1f ;  /* 0x0c201f0039007f89 */ /* 0x000e2200000e0000 */
[----:B------:R-:W-:Y:S01]  /*3350*/  IMAD.MOV.U32 R104, RZ, RZ, R119 ;  /* 0x000000ffff687224 */ /* 0x000fe200078e0077 */
[----:B0-----:R-:W-:-:S04]  /*3360*/  FMNMX.FTZ R0, R57, R0, !PT ;  /* 0x0000000039007209 */ /* 0x001fc80007810000 */
[C---:B------:R-:W-:Y:S01]  /*3370*/  FSETP.NEU.FTZ.AND P3, PT, R0.reuse, -INF , PT ;  /* 0xff8000000000780b */ /* 0x040fe20003f7d000 */
[----:B------:R-:W-:-:S01]  /*3380*/  FFMA.FTZ R10, R0, R111, -8 ;  /* 0xc1000000000a7423 */ /* 0x000fc2000001006f */
[----:B------:R-:W-:-:S04]  /*3390*/  IMAD.MOV.U32 R111, RZ, RZ, R119 ;  /* 0x000000ffff6f7224 */ /* 0x000fc800078e0077 */
        /* <DEDUP_REMOVED lines=41> */
[----:B------:R-:W-:-:S02]  /*3630*/  IMAD.MOV.U32 R107, RZ, RZ, R119 ;  /* 0x000000ffff6b7224 */ /* 0x000fc400078e0077 */
[----:B------:R-:W-:Y:S01]  /*3640*/  FMNMX.FTZ R57, R79, R56, !PT ;  /* 0x000000384f397209 */ /* 0x000fe20007810000 */
[----:B------:R-:W-:-:S01]  /*3650*/  FFMA.FTZ R56, R89, UR39, -R10 ;  /* 0x0000002759387c23 */ /* 0x000fc2000801080a */
[--C-:B------:R-:W-:Y:S02]  /*3660*/  IMAD.MOV.U32 R97, RZ, RZ, R119.reuse ;  /* 0x000000ffff617224 */ /* 0x100fe400078e0077 */
[----:B------:R-:W-:Y:S01]  /*3670*/  FMNMX.FTZ R72, R82, R57, !PT ;  /* 0x0000003952487209 */ /* 0x000fe20007810000 */
[----:B------:R-:W-:Y:S01]  /*3680*/  MUFU.EX2 R7, R7 ;  /* 0x0000000700077308 */ /* 0x000fe20000000800 */
[----:B------:R-:W-:Y:S02]  /*3690*/  IMAD.MOV.U32 R93, RZ, RZ, R119 ;  /* 0x000000ffff5d7224 */ /* 0x000fe400078e0077 */
[----:B------:R-:W-:-:S04]  /*36a0*/  FMNMX.FTZ R57, R83, R72, !PT ;  /* 0x0000004853397209 */ /* 0x000fc80007810000 */
[----:B------:R-:W-:Y:S01]  /*36b0*/  FMNMX.FTZ R72, R86, R57, !PT ;  /* 0x0000003956487209 */ /* 0x000fe20007810000 */
[----:B------:R-:W-:Y:S03]  /*36c0*/  MUFU.EX2 R6, R6 ;  /* 0x0000000600067308 */ /* 0x000fe60000000800 */
[----:B------:R-:W-:Y:S01]  /*36d0*/  FMNMX.FTZ R81, R87, R72, !PT ;  /* 0x0000004857517209 */ /* 0x000fe20007810000 */
[----:B------:R-:W-:-:S03]  /*36e0*/  FFMA.FTZ R72, R77, UR39, -R10 ;  /* 0x000000274d487c23 */ /* 0x000fc6000801080a */
[----:B------:R-:W-:Y:S01]  /*36f0*/  FMNMX.FTZ R76, R58, R81, !PT ;  /* 0x000000513a4c7209 */ /* 0x000fe20007810000 */
[----:B------:R0:W-:Y:S03]  /*3700*/  MUFU.EX2 R57, R80 ;  /* 0x0000005000397308 */ /* 0x0001e60000000800 */
[----:B------:R-:W-:-:S04]  /*3710*/  FMNMX.FTZ R77, R59, R76, !PT ;  /* 0x0000004c3b4d7209 */ /* 0x000fc80007810000 */
[----:B------:R-:W-:Y:S01]  /*3720*/  FMNMX.FTZ R76, R62, R77, !PT ;  /* 0x0000004d3e4c7209 */ /* 0x000fe20007810000 */
[----:B------:R-:W1:Y:S03]  /*3730*/  MUFU.EX2 R9, R9 ;  /* 0x0000000900097308 */ /* 0x000e660000000800 */
[----:B------:R-:W-:-:S04]  /*3740*/  FMNMX.FTZ R81, R63, R76, !PT ;  /* 0x0000004c3f517209 */ /* 0x000fc80007810000 */
[----:B------:R-:W-:Y:S01]  /*3750*/  FMNMX.FTZ R76, R66, R81, !PT ;  /* 0x00000051424c7209 */ /* 0x000fe20007810000 */
[----:B------:R2:W-:Y:S03]  /*3760*/  MUFU.EX2 R77, R85 ;  /* 0x00000055004d7308 */ /* 0x0005e60000000800 */
[----:B------:R-:W-:Y:S01]  /*3770*/  FMNMX.FTZ R81, R67, R76, !PT ;  /* 0x0000004c43517209 */ /* 0x000fe20007810000 */
[----:B------:R-:W-:-:S03]  /*3780*/  FFMA.FTZ R76, R5, UR39, -R10 ;  /* 0x00000027054c7c23 */ /* 0x000fc6000801080a */
[----:B0-----:R-:W-:Y:S01]  /*3790*/  FMNMX.FTZ R80, R70, R81, !PT ;  /* 0x0000005146507209 */ /* 0x001fe20007810000 */
[----:B------:R-:W-:-:S01]  /*37a0*/  FFMA.FTZ R81, R61, UR39, -R10 ;  /* 0x000000273d517c23 */ /* 0x000fc2000801080a */
[--C-:B------:R-:W-:Y:S01]  /*37b0*/  FFMA.FTZ R61, R64, UR39, -R10.reuse ;  /* 0x00000027403d7c23 */ /* 0x100fe2000801080a */
[----:B--2---:R-:W-:-:S01]  /*37c0*/  FFMA.FTZ R85, R68, UR39, -R10 ;  /* 0x0000002744557c23 */ /* 0x004fc2000801080a */
[----:B------:R-:W-:Y:S01]  /*37d0*/  FMNMX.FTZ R5, R71, R80, !PT ;  /* 0x0000005047057209 */ /* 0x000fe20007810000 */
[----:B------:R-:W-:Y:S01]  /*37e0*/  MUFU.EX2 R8, R8 ;  /* 0x0000000800087308 */ /* 0x000fe20000000800 */
[----:B------:R-:W-:Y:S02]  /*37f0*/  FSEL R68, R30, -INF , P1 ;  /* 0xff8000001e447808 */ /* 0x000fe40000800000 */
[----:B------:R-:W-:Y:S02]  /*3800*/  FMNMX.FTZ R80, R42, R5, !PT ;  /* 0x000000052a507209 */ /* 0x000fe40007810000 */
[----:B-1----:R-:W-:-:S02]  /*3810*/  F2FP.SATFINITE.E4M3.F32.PACK_AB_MERGE_C R200, R9, R6, RZ ;  /* 0x0000000609c8723e */ /* 0x002fc400048070ff */
[----:B------:R-:W-:Y:S01]  /*3820*/  FMNMX.FTZ R5, R43, R80, !PT ;  /* 0x000000502b057209 */ /* 0x000fe20007810000 */
[----:B------:R0:W-:Y:S01]  /*3830*/  MUFU.EX2 R30, R85 ;  /* 0x00000055001e7308 */ /* 0x0001e20000000800 */
[----:B------:R-:W-:Y:S02]  /*3840*/  F2FP.SATFINITE.E4M3.F32.PACK_AB_MERGE_C R200, R7, R4, R200 ;  /* 0x0000000407c8723e */ /* 0x000fe400048070c8 */
[----:B------:R-:W-:-:S04]  /*3850*/  FMNMX.FTZ R80, R46, R5, !PT ;  /* 0x000000052e507209 */ /* 0x000fc80007810000 */
[----:B------:R-:W-:Y:S01]  /*3860*/  FMNMX.FTZ R5, R47, R80, !PT ;  /* 0x000000502f057209 */ /* 0x000fe20007810000 */
[----:B------:R-:W-:Y:S01]  /*3870*/  MUFU.EX2 R11, R11 ;  /* 0x0000000b000b7308 */ /* 0x000fe20000000800 */
[----:B0-----:R-:W-:Y:S01]  /*3880*/  FSEL R85, R38, -INF , P5 ;  /* 0xff80000026557808 */ /* 0x001fe20002800000 */
[----:B------:R-:W-:Y:S01]  /*3890*/  FFMA.FTZ R38, R48, UR39, -R10 ;  /* 0x0000002730267c23 */ /* 0x000fe2000801080a */
[----:B------:R-:W-:-:S04]  /*38a0*/  FMNMX.FTZ R64, R50, R5, !PT ;  /* 0x0000000532407209 */ /* 0x000fc80007810000 */
[----:B------:R-:W-:Y:S01]  /*38b0*/  FMNMX.FTZ R5, R51, R64, !PT ;  /* 0x0000004033057209 */ /* 0x000fe20007810000 */
[----:B------:R-:W-:-:S01]  /*38c0*/  FFMA.FTZ R64, R65, UR39, -R10 ;  /* 0x0000002741407c23 */ /* 0x000fc2000801080a */
[----:B------:R-:W-:Y:S01]  /*38d0*/  FFMA.FTZ R65, R69, UR39, -R10 ;  /* 0x0000002745417c23 */ /* 0x000fe2000801080a */
[----:B------:R-:W-:Y:S01]  /*38e0*/  FSEL R69, R34, -INF , P3 ;  /* 0xff80000022457808 */ /* 0x000fe20001800000 */
[----:B------:R-:W-:Y:S01]  /*38f0*/  MUFU.EX2 R12, R12 ;  /* 0x0000000c000c7308 */ /* 0x000fe20000000800 */
[----:B------:R-:W-:-:S04]  /*3900*/  FMNMX.FTZ R80, R54, R5, !PT ;  /* 0x0000000536507209 */ /* 0x000fc80007810000 */
[----:B------:R-:W-:-:S03]  /*3910*/  FMNMX.FTZ R5, R55, R80, !PT ;  /* 0x0000005037057209 */ /* 0x000fc60007810000 */
[----:B------:R0:W1:Y:S01]  /*3920*/  MUFU.EX2 R13, R101 ;  /* 0x00000065000d7308 */ /* 0x0000620000000800 */
[----:B------:R-:W-:-:S04]  /*3930*/  FMNMX.FTZ R80, R26, R5, !PT ;  /* 0x000000051a507209 */ /* 0x000fc80007810000 */
[----:B------:R-:W-:Y:S02]  /*3940*/  FMNMX.FTZ R5, R27, R80, !PT ;  /* 0x000000501b057209 */ /* 0x000fe40007810000 */
[----:B------:R-:W-:Y:S01]  /*3950*/  FSEL R80, R31, -INF , P2 ;  /* 0xff8000001f507808 */ /* 0x000fe20001000000 */
[--C-:B------:R-:W-:Y:S01]  /*3960*/  FFMA.FTZ R31, R40, UR39, -R10.reuse ;  /* 0x00000027281f7c23 */ /* 0x100fe2000801080a */
[----:B------:R-:W-:Y:S01]  /*3970*/  FMNMX.FTZ R5, R68, R5, !PT ;  /* 0x0000000544057209 */ /* 0x000fe20007810000 */
[----:B------:R-:W-:Y:S01]  /*3980*/  FFMA.FTZ R40, R45, UR39, -R10 ;  /* 0x000000272d287c23 */ /* 0x000fe2000801080a */
[----:B------:R-:W-:Y:S01]  /*3990*/  MUFU.EX2 R14, R14 ;  /* 0x0000000e000e7308 */ /* 0x000fe20000000800 */
[----:B0-----:R-:W-:Y:S01]  /*39a0*/  IMAD.MOV.U32 R101, RZ, RZ, R119 ;  /* 0x000000ffff657224 */ /* 0x001fe200078e0077 */
[----:B------:R-:W-:-:S04]  /*39b0*/  FMNMX.FTZ R34, R80, R5, !PT ;  /* 0x0000000550227209 */ /* 0x000fc80007810000 */
[----:B------:R-:W-:Y:S02]  /*39c0*/  FMNMX.FTZ R5, R69, R34, !PT ;  /* 0x0000002245057209 */ /* 0x000fe40007810000 */
[----:B------:R0:W-:Y:S01]  /*39d0*/  MUFU.EX2 R15, R105 ;  /* 0x00000069000f7308 */ /* 0x0001e20000000800 */
[----:B-1----:R-:W-:Y:S02]  /*39e0*/  F2FP.SATFINITE.E4M3.F32.PACK_AB_MERGE_C R202, R13, R12, RZ ;  /* 0x0000000c0dca723e */ /* 0x002fe400048070ff */
[----:B------:R-:W-:Y:S02]  /*39f0*/  FMNMX.FTZ R34, R84, R5, !PT ;  /* 0x0000000554227209 */ /* 0x000fe40007810000 */
[----:B------:R-:W-:Y:S02]  /*3a00*/  F2FP.SATFINITE.E4M3.F32.PACK_AB_MERGE_C R202, R11, R8, R202 ;  /* 0x000000080bca723e */ /* 0x000fe400048070ca */
[----:B------:R-:W-:Y:S01]  /*3a10*/  FMNMX.FTZ R5, R85, R34, !PT ;  /* 0x0000002255057209 */ /* 0x000fe20007810000 */
[----:B------:R-:W-:Y:S01]  /*3a20*/  MUFU.EX2 R20, R20 ;  /* 0x0000001400147308 */ /* 0x000fe20000000800 */
[----:B0-----:R-:W-:-:S02]  /*3a30*/  IMAD.MOV.U32 R105, RZ, RZ, R119 ;  /* 0x000000ffff697224 */ /* 0x001fc400078e0077 */
[----:B------:R-:W-:-:S05]  /*3a40*/  FMNMX.FTZ R5, R88, R5, !PT ;  /* 0x0000000558057209 */ /* 0x000fca0007810000 */
[----:B------:R-:W0:Y:S01]  /*3a50*/  SHFL.BFLY PT, R44, R5, 0x2, 0x1f ;  /* 0x0c401f00052c7f89 */ /* 0x000e2200000e0000 */
[----:B------:R1:W-:Y:S08]  /*3a60*/  MUFU.EX2 R34, R41 ;  /* 0x0000002900227308 */ /* 0x0003f00000000800 */
[----:B------:R2:W3:Y:S01]  /*3a70*/  MUFU.EX2 R21, R109 ;  /* 0x0000006d00157308 */ /* 0x0004e20000000800 */
[----:B-1----:R-:W-:-:S07]  /*3a80*/  FFMA.FTZ R41, R52, UR39, -R10 ;  /* 0x0000002734297c23 */ /* 0x002fce000801080a */
[----:B------:R-:W-:Y:S01]  /*3a90*/  MUFU.EX2 R56, R56 ;  /* 0x0000003800387308 */ /* 0x000fe20000000800 */
[----:B--2---:R-:W-:Y:S01]  /*3aa0*/  IMAD.MOV.U32 R109, RZ, RZ, R119 ;  /* 0x000000ffff6d7224 */ /* 0x004fe200078e0077 */
[----:B0-----:R-:W-:-:S06]  /*3ab0*/  FMNMX.FTZ R45, R5, R44, !PT ;  /* 0x0000002c052d7209 */ /* 0x001fcc0007810000 */
[----:B------:R-:W0:Y:S01]  /*3ac0*/  MUFU.EX2 R72, R72 ;  /* 0x0000004800487308 */ /* 0x000e220000000800 */
[----:B---3--:R-:W-:Y:S01]  /*3ad0*/  F2FP.SATFINITE.E4M3.F32.PACK_AB_MERGE_C R204, R21, R20, RZ ;  /* 0x0000001415cc723e */ /* 0x008fe200048070ff */
[----:B------:R-:W1:Y:S03]  /*3ae0*/  SHFL.BFLY PT, R48, R45, 0x1, 0x1f ;  /* 0x0c201f002d307f89 */ /* 0x000e6600000e0000 */
[----:B------:R-:W-:-:S03]  /*3af0*/  F2FP.SATFINITE.E4M3.F32.PACK_AB_MERGE_C R204, R15, R14, R204 ;  /* 0x0000000e0fcc723e */ /* 0x000fc600048070cc */
[----:B------:R2:W-:Y:S08]  /*3b00*/  MUFU.EX2 R44, R53 ;  /* 0x00000035002c7308 */ /* 0x0005f00000000800 */
[----:B------:R-:W-:Y:S01]  /*3b10*/  MUFU.EX2 R73, R73 ;  /* 0x0000004900497308 */ /* 0x000fe20000000800 */
[----:B0-----:R-:W-:-:S04]  /*3b20*/  F2FP.SATFINITE.E4M3.F32.PACK_AB_MERGE_C R206, R77, R72, RZ ;  /* 0x000000484dce723e */ /* 0x001fc800048070ff */
[----:B------:R-:W-:-:S03]  /*3b30*/  F2FP.SATFINITE.E4M3.F32.PACK_AB_MERGE_C R206, R57, R56, R206 ;  /* 0x0000003839ce723e */ /* 0x000fc600048070ce */
[----:B------:R-:W-:Y:S01]  /*3b40*/  MUFU.EX2 R76, R76 ;  /* 0x0000004c004c7308 */ /* 0x000fe20000000800 */
[----:B-1----:R-:W-:Y:S01]  /*3b50*/  FMNMX.FTZ R5, R45, R48, !PT ;  /* 0x000000302d057209 */ /* 0x002fe20007810000 */
[----:B------:R-:W-:-:S03]  /*3b60*/  IMAD.U32 R48, RZ, RZ, UR39 ;  /* 0x00000027ff307e24 */ /* 0x000fc6000f8e00ff */
[C---:B------:R-:W-:Y:S01]  /*3b70*/  FSETP.NEU.FTZ.AND P1, PT, R5.reuse, -INF , PT ;  /* 0xff8000000500780b */ /* 0x040fe20003f3d000 */
[----:B------:R-:W-:-:S02]  /*3b80*/  FFMA.FTZ R45, R5, R48, -8 ;  /* 0xc1000000052d7423 */ /* 0x000fc40000010030 */
[----:B------:R-:W-:Y:S03]  /*3b90*/  MUFU.EX2 R60, R60 ;  /* 0x0000003c003c7308 */ /* 0x000fe60000000800 */
        /* <DEDUP_REMOVED lines=9> */
[----:B--2---:R-:W-:-:S01]  /*3c30*/  FFMA.FTZ R53, R75, UR39, -R89 ;  /* 0x000000274b357c23 */ /* 0x004fc20008010859 */
        /* <DEDUP_REMOVED lines=50> */
[----:B------:R-:W-:Y:S01]  /*3f60*/  F2FP.SATFINITE.E4M3.F32.PACK_AB_MERGE_C R94, R95, R94, RZ ;  /* 0x0000005e5f5e723e */ /* 0x000fe200048070ff */
[--C-:B------:R-:W-:Y:S01]  /*3f70*/  IMAD.MOV.U32 R99, RZ, RZ, R119.reuse ;  /* 0x000000ffff637224 */ /* 0x100fe200078e0077 */
[----:B------:R-:W-:Y:S01]  /*3f80*/  F2FP.SATFINITE.E4M3.F32.PACK_AB_MERGE_C R208, R81, R60, RZ ;  /* 0x0000003c51d0723e */ /* 0x000fe200048070ff */
[--C-:B------:R-:W-:Y:S01]  /*3f90*/  IMAD.MOV.U32 R98, RZ, RZ, R119.reuse ;  /* 0x000000ffff627224 */ /* 0x100fe200078e0077 */
[----:B------:R-:W-:Y:S01]  /*3fa0*/  F2FP.SATFINITE.E4M3.F32.PACK_AB_MERGE_C R201, R45, R10, R94 ;  /* 0x0000000a2dc9723e */ /* 0x000fe2000480705e */
[----:B------:R-:W-:Y:S01]  /*3fb0*/  IMAD.MOV.U32 R95, RZ, RZ, R119 ;  /* 0x000000ffff5f7224 */ /* 0x000fe200078e0077 */
        /* <DEDUP_REMOVED lines=9> */
[----:B------:R-:W-:-:S03]  /*4050*/  IMAD.MOV.U32 R45, RZ, RZ, R119 ;  /* 0x000000ffff2d7224 */ /* 0x000fc600078e0077 */
[----:B------:R-:W-:Y:S02]  /*4060*/  FADD.FTZ R66, R14, R3 ;  /* 0x000000030e427221 */ /* 0x000fe40000010000 */
[----:B------:R-:W2:Y:S01]  /*4070*/  MUFU.EX2 R53, R53 ;  /* 0x0000003500357308 */ /* 0x000ea20000000800 */
[----:B0-----:R-:W-:-:S01]  /*4080*/  FADD.FTZ R67, R103, R90 ;  /* 0x0000005a67437221 */ /* 0x001fc20000010000 */
        /* <DEDUP_REMOVED lines=8> */
[----:B------:R-:W-:-:S02]  /*4110*/  IMAD.MOV.U32 R102, RZ, RZ, R119 ;  /* 0x000000ffff667224 */ /* 0x000fc400078e0077 */
[----:B------:R-:W-:Y:S02]  /*4120*/  IMAD.MOV.U32 R49, RZ, RZ, R119 ;  /* 0x000000ffff317224 */ /* 0x000fe400078e0077 */
        /* <DEDUP_REMOVED lines=48> */
[----:B------:R-:W-:Y:S01]  /*4430*/  FADD.FTZ R6, R81, R6 ;  /* 0x0000000651067221 */ /* 0x000fe20000010000 */
[----:B------:R-:W-:Y:S01]  /*4440*/  IMAD.MOV.U32 R81, RZ, RZ, R119 ;  /* 0x000000ffff517224 */ /* 0x000fe200078e0077 */
[----:B------:R-:W1:Y:S01]  /*4450*/  MUFU.EX2 R61, R61 ;  /* 0x0000003d003d7308 */ /* 0x000e620000000800 */
[----:B--2---:R-:W-:-:S07]  /*4460*/  FADD.FTZ R12, R82, R3 ;  /* 0x00000003520c7221 */ /* 0x004fce0000010000 */
        /* <DEDUP_REMOVED lines=11> */
[----:B--2---:R-:W-:-:S07]  /*4520*/  FADD.FTZ R6, R62, R3 ;  /* 0x000000033e067221 */ /* 0x004fce0000010000 */
[----:B------:R-:W2:Y:S01]  /*4530*/  MUFU.EX2 R70, R70 ;  /* 0x0000004600467308 */ /* 0x000ea20000000800 */
[----:B0-----:R-:W-:-:S07]  /*4540*/  FADD.FTZ R9, R64, R9 ;  /* 0x0000000940097221 */ /* 0x001fce0000010000 */
[----:B------:R-:W0:Y:S01]  /*4550*/  MUFU.EX2 R65, R65 ;  /* 0x0000004100417308 */ /* 0x000e220000000800 */
[----:B-1----:R-:W-:-:S01]  /*4560*/  FADD.FTZ R3, R63, R6 ;  /* 0x000000063f037221 */ /* 0x002fc20000010000 */
[----:B------:R-:W-:-:S06]  /*4570*/  FADD.FTZ R6, R30, R9 ;  /* 0x000000091e067221 */ /* 0x000fcc0000010000 */
        /* <DEDUP_REMOVED lines=17> */
[----:B------:R-:W-:Y:S02]  /*4690*/  IMAD.MOV.U32 R62, RZ, RZ, R119 ;  /* 0x000000ffff3e7224 */ /* 0x000fe400078e0077 */
[----:B------:R-:W-:Y:S01]  /*46a0*/  FADD.FTZ R6, R34, R3 ;  /* 0x0000000322067221 */ /* 0x000fe20000010000 */
[----:B------:R-:W-:Y:S01]  /*46b0*/  IMAD.MOV.U32 R30, RZ, RZ, R119 ;  /* 0x000000ffff1e7224 */ /* 0x000fe200078e0077 */
        /* <DEDUP_REMOVED lines=11> */
[----:B------:R-:W-:Y:S01]  /*4770*/  F2FP.SATFINITE.E4M3.F32.PACK_AB_MERGE_C R35, R40, R35, RZ ;  /* 0x000000232823723e */ /* 0x000fe200048070ff */
[----:B------:R-:W-:-:S03]  /*4780*/  IMAD.MOV.U32 R40, RZ, RZ, R119 ;  /* 0x000000ffff287224 */ /* 0x000fc600078e0077 */
[----:B------:R-:W-:Y:S01]  /*4790*/  F2FP.SATFINITE.E4M3.F32.PACK_AB_MERGE_C R212, R34, R31, R35 ;  /* 0x0000001f22d4723e */ /* 0x000fe20004807023 */
[--C-:B------:R-:W-:Y:S01]  /*47a0*/  IMAD.MOV.U32 R35, RZ, RZ, R119.reuse ;  /* 0x000000ffff237224 */ /* 0x100fe200078e0077 */
[----:B------:R-:W1:Y:S01]  /*47b0*/  MUFU.EX2 R50, R50 ;  /* 0x0000003200327308 */ /* 0x000e620000000800 */
[C---:B--2---:R-:W-:Y:S01]  /*47c0*/  F2FP.SATFINITE.E4M3.F32.PACK_AB_MERGE_C R46, R47.reuse, R46, RZ ;  /* 0x0000002e2f2e723e */ /* 0x044fe200048070ff */
[----:B------:R-:W-:Y:S01]  /*47d0*/  FADD.FTZ R47, R47, R4 ;  /* 0x000000042f2f7221 */ /* 0x000fe20000010000 */
[--C-:B------:R-:W-:Y:S02]  /*47e0*/  IMAD.MOV.U32 R34, RZ, RZ, R119.reuse ;  /* 0x000000ffff227224 */ /* 0x100fe400078e0077 */
[----:B------:R-:W-:Y:S01]  /*47f0*/  F2FP.SATFINITE.E4M3.F32.PACK_AB_MERGE_C R213, R43, R42, R46 ;  /* 0x0000002a2bd5723e */ /* 0x000fe2000480702e */
[----:B------:R-:W-:Y:S02]  /*4800*/  IMAD.MOV.U32 R46, RZ, RZ, R119 ;  /* 0x000000ffff2e7224 */ /* 0x000fe400078e0077 */
[----:B------:R-:W2:Y:S01]  /*4810*/  MUFU.EX2 R39, R39 ;  /* 0x0000002700277308 */ /* 0x000ea20000000800 */
[----:B0-----:R-:W-:-:S01]  /*4820*/  FADD.FTZ R4, R38, R9 ;  /* 0x0000000926047221 */ /* 0x001fc20000010000 */
[----:B------:R-:W-:-:S02]  /*4830*/  IMAD.MOV.U32 R43, RZ, RZ, R119 ;  /* 0x000000ffff2b7224 */ /* 0x000fc400078e0077 */
[--C-:B------:R-:W-:Y:S02]  /*4840*/  IMAD.MOV.U32 R42, RZ, RZ, R119.reuse ;  /* 0x000000ffff2a7224 */ /* 0x100fe400078e0077 */
[----:B------:R-:W-:Y:S02]  /*4850*/  IMAD.MOV.U32 R31, RZ, RZ, R119 ;  /* 0x000000ffff1f7224 */ /* 0x000fe400078e0077 */
[----:B------:R-:W0:Y:S01]  /*4860*/  MUFU.EX2 R51, R51 ;  /* 0x0000003300337308 */ /* 0x000e220000000800 */
[----:B-1----:R-:W-:-:S01]  /*4870*/  FADD.FTZ R6, R50, R47 ;  /* 0x0000002f32067221 */ /* 0x002fc20000010000 */
[----:B------:R-:W-:-:S06]  /*4880*/  IMAD.MOV.U32 R47, RZ, RZ, R119 ;  /* 0x000000ffff2f7224 */ /* 0x000fcc00078e0077 */
[----:B------:R-:W1:Y:S01]  /*4890*/  MUFU.EX2 R41, R41 ;  /* 0x0000002900297308 */ /* 0x000e620000000800 */
[----:B--2---:R-:W-:-:S07]  /*48a0*/  FADD.FTZ R4, R39, R4 ;  /* 0x0000000427047221 */ /* 0x004fce0000010000 */
[----:B------:R-:W2:Y:S01]  /*48b0*/  MUFU.EX2 R54, R54 ;  /* 0x0000003600367308 */ /* 0x000ea20000000800 */
[----:B0-----:R-:W-:-:S07]  /*48c0*/  FADD.FTZ R7, R51, R6 ;  /* 0x0000000633077221 */ /* 0x001fce0000010000 */
[----:B------:R-:W0:Y:S01]  /*48d0*/  MUFU.EX2 R55, R55 ;  /* 0x0000003700377308 */ /* 0x000e220000000800 */
[----:B-1----:R-:W-:Y:S01]  /*48e0*/  F2FP.SATFINITE.E4M3.F32.PACK_AB_MERGE_C R8, R44, R41, RZ ;  /* 0x000000292c08723e */ /* 0x002fe200048070ff */
[----:B------:R-:W-:-:S03]  /*48f0*/  FADD.FTZ R41, R41, R4 ;  /* 0x0000000429297221 */ /* 0x000fc60000010000 */
[----:B------:R-:W-:Y:S01]  /*4900*/  F2FP.SATFINITE.E4M3.F32.PACK_AB_MERGE_C R214, R39, R38, R8 ;  /* 0x0000002627d6723e */ /* 0x000fe20004807008 */
[----:B------:R-:W-:-:S01]  /*4910*/  FADD.FTZ R41, R44, R41 ;  /* 0x000000292c297221 */ /* 0x000fc20000010000 */
[----:B------:R-:W-:Y:S01]  /*4920*/  IMAD.MOV.U32 R44, RZ, RZ, R119 ;  /* 0x000000ffff2c7224 */ /* 0x000fe200078e0077 */
[----:B------:R-:W-:Y:S01]  /*4930*/  MUFU.EX2 R28, R28 ;  /* 0x0000001c001c7308 */ /* 0x000fe20000000800 */
[----:B--2---:R-:W-:-:S01]  /*4940*/  FADD.FTZ R4, R54, R7 ;  /* 0x0000000736047221 */ /* 0x004fc20000010000 */
[--C-:B------:R-:W-:Y:S02]  /*4950*/  IMAD.MOV.U32 R39, RZ, RZ, R119.reuse ;  /* 0x000000ffff277224 */ /* 0x100fe400078e0077 */
[----:B------:R-:W-:-:S04]  /*4960*/  IMAD.MOV.U32 R38, RZ, RZ, R119 ;  /* 0x000000ffff267224 */ /* 0x000fc800078e0077 */
[----:B------:R-:W1:Y:S01]  /*4970*/  MUFU.EX2 R29, R29 ;  /* 0x0000001d001d7308 */ /* 0x000e620000000800 */
[C---:B0-----:R-:W-:Y:S01]  /*4980*/  F2FP.SATFINITE.E4M3.F32.PACK_AB_MERGE_C R54, R55.reuse, R54, RZ ;  /* 0x000000363736723e */ /* 0x041fe200048070ff */
[----:B------:R-:W-:-:S03]  /*4990*/  FADD.FTZ R55, R55, R4 ;  /* 0x0000000437377221 */ /* 0x000fc60000010000 */
[----:B------:R-:W-:Y:S01]  /*49a0*/  F2FP.SATFINITE.E4M3.F32.PACK_AB_MERGE_C R215, R51, R50, R54 ;  /* 0x0000003233d7723e */ /* 0x000fe20004807036 */
[--C-:B------:R-:W-:Y:S02]  /*49b0*/  IMAD.MOV.U32 R54, RZ, RZ, R119.reuse ;  /* 0x000000ffff367224 */ /* 0x100fe400078e0077 */
[----:B------:R-:W0:Y:S01]  /*49c0*/  MUFU.EX2 R24, R24 ;  /* 0x0000001800187308 */ /* 0x000e220000000800 */
[--C-:B------:R-:W-:Y:S02]  /*49d0*/  IMAD.MOV.U32 R51, RZ, RZ, R119.reuse ;  /* 0x000000ffff337224 */ /* 0x100fe400078e0077 */
[----:B------:R-:W-:-:S05]  /*49e0*/  IMAD.MOV.U32 R50, RZ, RZ, R119 ;  /* 0x000000ffff327224 */ /* 0x000fca00078e0077 */
[----:B------:R-:W2:Y:S01]  /*49f0*/  MUFU.EX2 R26, R26 ;  /* 0x0000001a001a7308 */ /* 0x000ea20000000800 */
[----:B-1----:R-:W-:-:S07]  /*4a00*/  F2FP.SATFINITE.E4M3.F32.PACK_AB_MERGE_C R7, R29, R28, RZ ;  /* 0x0000001c1d07723e */ /* 0x002fce00048070ff */
[----:B------:R-:W1:Y:S01]  /*4a10*/  MUFU.EX2 R25, R25 ;  /* 0x0000001900197308 */ /* 0x000e620000000800 */
[----:B0-----:R-:W-:-:S01]  /*4a20*/  FADD.FTZ R4, R24, R41 ;  /* 0x0000002918047221 */ /* 0x001fc20000010000 */
[----:B------:R-:W-:-:S06]  /*4a30*/  IMAD.MOV.U32 R41, RZ, RZ, R119 ;  /* 0x000000ffff297224 */ /* 0x000fcc00078e0077 */
[----:B------:R-:W0:Y:S01]  /*4a40*/  MUFU.EX2 R27, R27 ;  /* 0x0000001b001b7308 */ /* 0x000e220000000800 */
[----:B--2---:R-:W-:-:S01]  /*4a50*/  FADD.FTZ R6, R26, R55 ;  /* 0x000000371a067221 */ /* 0x004fc20000010000 */
[----:B------:R-:W-:-:S06]  /*4a60*/  IMAD.MOV.U32 R55, RZ, RZ, R119 ;  /* 0x000000ffff377224 */ /* 0x000fcc00078e0077 */
[----:B------:R-:W2:Y:S01]  /*4a70*/  MUFU.EX2 R68, R68 ;  /* 0x0000004400447308 */ /* 0x000ea20000000800 */
[C---:B-1----:R-:W-:Y:S01]  /*4a80*/  F2FP.SATFINITE.E4M3.F32.PACK_AB_MERGE_C R216, R25.reuse, R24, R7 ;  /* 0x0000001819d8723e */ /* 0x042fe20004807007 */
[----:B------:R-:W-:Y:S01]  /*4a90*/  FADD.FTZ R25, R25, R4 ;  /* 0x0000000419197221 */ /* 0x000fe20000010000 */
[----:B------:R-:W-:-:S03]  /*4aa0*/  IMAD.MOV.U32 R24, RZ, RZ, R119 ;  /* 0x000000ffff187224 */ /* 0x000fc600078e0077 */
[----:B------:R-:W-:Y:S01]  /*4ab0*/  FADD.FTZ R28, R28, R25 ;  /* 0x000000191c1c7221 */ /* 0x000fe20000010000 */
[----:B------:R-:W-:Y:S01]  /*4ac0*/  IMAD.MOV.U32 R25, RZ, RZ, R119 ;  /* 0x000000ffff197224 */ /* 0x000fe200078e0077 */
[----:B------:R1:W3:Y:S01]  /*4ad0*/  MUFU.EX2 R3, R80 ;  /* 0x0000005000037308 */ /* 0x0002e20000000800 */
[----:B0-----:R-:W-:-:S01]  /*4ae0*/  FADD.FTZ R7, R27, R6 ;  /* 0x000000061b077221 */ /* 0x001fc20000010000 */
[----:B------:R-:W-:Y:S01]  /*4af0*/  FADD.FTZ R29, R29, R28 ;  /* 0x0000001c1d1d7221 */ /* 0x000fe20000010000 */
[----:B------:R-:W-:-:S05]  /*4b00*/  IMAD.MOV.U32 R28, RZ, RZ, R119 ;  /* 0x000000ffff1c7224 */ /* 0x000fca00078e0077 */
[----:B------:R-:W-:Y:S01]  /*4b10*/  MUFU.EX2 R36, R36 ;  /* 0x0000002400247308 */ /* 0x000fe20000000800 */
[----:B--2---:R-:W-:-:S01]  /*4b20*/  FADD.FTZ R4, R68, R7 ;  /* 0x0000000744047221 */ /* 0x004fc20000010000 */
[----:B-1----:R-:W-:-:S06]  /*4b30*/  IMAD.MOV.U32 R80, RZ, RZ, R119 ;  /* 0x000000ffff507224 */ /* 0x002fcc00078e0077 */
        /* <DEDUP_REMOVED lines=86> */
[----:B------:R-:W-:Y:S01]  /*50a0*/  UMOV UR53, UR44 ;  /* 0x0000002c00357c82 */ /* 0x000fe20008000000 */
[----:B------:R-:W-:-:S10]  /*50b0*/  UMOV UR49, UR43 ;  /* 0x0000002b00317c82 */ /* 0x000fd40008000000 */
.L_x_3840:
[----:B------:R-:W-:Y:S01]  /*50c0*/  ISETP.NE.AND P2, PT, RZ, UR42, PT ;  /* 0x0000002aff007c0c */ /* 0x000fe2000bf45270 */
[----:B------:R-:W-:-:S04]  /*50d0*/  UISETP.NE.AND UP0, UPT, UR49, 0x1, UPT ;  /* 0x000000013100788c */ /* 0x000fc8000bf05270 */
[----:B------:R-:W-:-:S04]  /*50e0*/  USEL UR44, URZ, 0x1, UP0 ;  /* 0x000000013f2c7887 */ /* 0x000fc80008000000 */
[----:B------:R-:W-:-:S04]  /*50f0*/  ULOP3.LUT UR44, UR53, UR44, URZ, 0x3c, !UPT ;  /* 0x0000002c352c7292 */ /* 0x000fc8000f8e3c3f */
[----:B------:R-:W-:Y:S08]  /*5100*/  @P2 BRA `(.L_x_3830) ;  /* 0x0000000000442947 */ /* 0x000ff00003800000 */
[----:B------:R-:W-:Y:S05]  /*5110*/  @!P0 BRA `(.L_x_3831) ;  /* 0x0000000000048947 */ /* 0x000fea0003800000 */
[----:B------:R-:W-:Y:S01]  /*5120*/  BPT.TRAP 0x1 ;  /* 0x000000040000795c */ /* 0x000fe20000300000 */
.L_x_3831:
[----:B------:R-:W0:Y:S01]  /*5130*/  S2UR UR10, SR_CgaCtaId ;  /* 0x00000000000a79c3 */ /* 0x000e220000008800 */
[----:B------:R-:W-:Y:S01]  /*5140*/  UIADD3 UR6, UR49, 0x1, URZ ;  /* 0x0000000131067890 */ /* 0x000fe2000fffe03f */
[----:B------:R-:W-:Y:S01]  /*5150*/  IMAD.U32 R0, RZ, RZ, UR44 ;  /* 0x0000002cff007e24 */ /* 0x000fe2000f8e00ff */
[----:B------:R-:W-:Y:S02]  /*5160*/  UMOV UR7, 0x400 ;  /* 0x0000040000077882 */ /* 0x000fe40000000000 */
[----:B------:R-:W-:Y:S02]  /*5170*/  UISETP.NE.AND UP0, UPT, UR6, 0x2, UPT ;  /* 0x000000020600788c */ /* 0x000fe4000bf05270 */
[----:B------:R-:W-:Y:S02]  /*5180*/  SHF.L.U32 R0, R0, 0x1f, RZ ;  /* 0x0000001f00007819 */ /* 0x000fe400000006ff */
[----:B------:R-:W-:Y:S02]  /*5190*/  USEL UR6, UR6, URZ, UP0 ;  /* 0x0000003f06067287 */ /* 0x000fe40008000000 */
[----:B0-----:R-:W-:-:S04]  /*51a0*/  ULEA UR7, UR10, UR7, 0x18 ;  /* 0x000000070a077291 */ /* 0x001fc8000f8ec03f */
[----:B------:R-:W-:-:S09]  /*51b0*/  ULEA UR6, UR6, UR7, 0x3 ;  /* 0x0000000706067291 */ /* 0x000fd2000f8e183f */
[----:B------:R0:W1:Y:S01]  /*51c0*/  SYNCS.PHASECHK.TRANS64.TRYWAIT P1, [UR6+0x33430], R0 ;  /* 0x03343000ff0075a7 */ /* 0x0000620008020146 */
[----:B------:R-:W-:Y:S05]  /*51d0*/  @!P0 BRA `(.L_x_3832) ;  /* 0x0000000000048947 */ /* 0x000fea0003800000 */
[----:B------:R-:W-:Y:S01]  /*51e0*/  BPT.TRAP 0x1 ;  /* 0x000000040000795c */ /* 0x000fe20000300000 */
.L_x_3832:
[----:B-1----:R-:W-:Y:S05]  /*51f0*/  @P1 BRA `(.L_x_3830) ;  /* 0x0000000000081947 */ /* 0x002fea0003800000 */
[----:B------:R-:W1:Y:S02]  /*5200*/  SYNCS.PHASECHK.TRANS64.TRYWAIT P1, [UR6+0x33430], R0 ;  /* 0x03343000ff0075a7 */ /* 0x000e640008020146 */
[----:B-1----:R-:W-:Y:S05]  /*5210*/  @!P1 BRA `(.L_x_3833) ;  /* 0x000000dc00ac9947 */ /* 0x002fea0003800000 */
.L_x_3830:
        /* <DEDUP_REMOVED lines=189> */
.L_x_3835:
        /* <DEDUP_REMOVED lines=9> */
.L_x_3836:
[----:B-1----:R-:W-:Y:S05]  /*5e80*/  @P1 BRA `(.L_x_3834) ;  /* 0x0000000000081947 */ /* 0x002fea0003800000 */
[----:B------:R-:W1:Y:S02]  /*5e90*/  SYNCS.PHASECHK.TRANS64.TRYWAIT P1, [UR6+0x33450], R0 ;  /* 0x03345000ff0075a7 */ /* 0x000e640008020146 */
[----:B-1----:R-:W-:Y:S05]  /*5ea0*/  @!P1 BRA `(.L_x_3837) ;  /* 0x000000d000a09947 */ /* 0x002fea0003800000 */
.L_x_3834:
[----:B------:R-:W2:Y:S01]  /*5eb0*/  S2UR UR11, SR_CgaCtaId ;  /* 0x00000000000b79c3 */ /* 0x000ea20000008800 */
[----:B------:R-:W-:Y:S01]  /*5ec0*/  UMOV UR6, 0x400 ;  /* 0x0000040000067882 */ /* 0x000fe20000000000 */
[----:B------:R-:W-:Y:S01]  /*5ed0*/  WARPGROUP.ARRIVE ;  /* 0x00000000000079c5 */ /* 0x000fe20000000000 */
[----:B------:R-:W-:Y:S01]  /*5ee0*/  UMOV UR7, 0xc0000010 ;  /* 0xc000001000077882 */ /* 0x000fe20000000000 */
[----:B01----:R-:W-:Y:S01]  /*5ef0*/  IADD3 R0, -R23, 0xb, RZ ;  /* 0x0000000b17007810 */ /* 0x003fe20007ffe1ff */
[----:B--2---:R-:W-:-:S04]  /*5f00*/  ULEA UR14, UR11, UR6, 0x18 ;  /* 0x000000060b0e7291 */ /* 0x004fc8000f8ec03f */
[----:B------:R-:W-:-:S04]  /*5f10*/  UIADD3 UR6, UR14, 0x200, URZ ;  /* 0x000002000e067890 */ /* 0x000fc8000fffe03f */
        /* <DEDUP_REMOVED lines=30> */
.L_x_3838:
        /* <DEDUP_REMOVED lines=344> */
.L_x_3839:
        /* <DEDUP_REMOVED lines=148> */
.L_x_3829:
[----:B------:R-:W-:Y:S06]  /*7fc0*/  BAR.ARV 0x8, 0x180 ;  /* 0x0206000000007b1d */ /* 0x000fec0000002000 */
[----:B------:R-:W-:Y:S05]  /*7fd0*/  @!P0 BRA `(.L_x_3841) ;  /* 0x0000000000048947 */ /* 0x000fea0003800000 */
[----:B------:R-:W-:Y:S01]  /*7fe0*/  BPT.TRAP 0x1 ;  /* 0x000000040000795c */ /* 0x000fe20000300000 */
.L_x_3841:
        /* <DEDUP_REMOVED lines=9> */
.L_x_3842:
[----:B-1----:R-:W-:Y:S05]  /*8080*/  @P1 BRA `(.L_x_3843) ;  /* 0x0000000000081947 */ /* 0x002fea0003800000 */
[----:B------:R-:W1:Y:S02]  /*8090*/  SYNCS.PHASECHK.TRANS64.TRYWAIT P1, [UR9+0x33450], R6 ;  /* 0x03345006ff0075a7 */ /* 0x000e640008020149 */
[----:B-1----:R-:W-:Y:S05]  /*80a0*/  @!P1 BRA `(.L_x_3844) ;  /* 0x000000b000389947 */ /* 0x002fea0003800000 */
.L_x_3843:
[----:B------:R-:W-:Y:S01]  /*80b0*/  UIADD3 UR4, UR4, 0x200, URZ ;  /* 0x0000020004047890 */ /* 0x000fe2000fffe03f */
[----:B------:R-:W-:Y:S01]  /*80c0*/  WARPGROUP.ARRIVE ;  /* 0x00000000000079c5 */ /* 0x000fe20000000000 */
[----:B------:R-:W-:Y:S01]  /*80d0*/  UMOV UR7, 0xc0000010 ;  /* 0xc000001000077882 */ /* 0x000fe20000000000 */
[----:B------:R-:W-:Y:S01]  /*80e0*/  ULDC.64 UR10, c[0x0][0x9a0] ;  /* 0x00026800000a7ab9 */ /* 0x000fe20000000a00 */
[----:B------:R-:W-:Y:S01]  /*80f0*/  USHF.R.U32.HI UR4, URZ, 0x4, UR4 ;  /* 0x000000043f047899 */ /* 0x000fe20008011604 */
[----:B------:R-:W-:Y:S01]  /*8100*/  IMAD.MOV.U32 R8, RZ, RZ, 0x3f800000 ;  /* 0x3f800000ff087424 */ /* 0x000fe200078e00ff */
[----:B------:R-:W-:Y:S02]  /*8110*/  UISETP.NE.U32.AND UP0, UPT, UR10, URZ, UPT ;  /* 0x0000003f0a00728c */ /* 0x000fe4000bf05070 */
[----:B------:R-:W-:Y:S02]  /*8120*/  ULOP3.LUT UR4, UR4, 0x3fff, URZ, 0xc0, !UPT ;  /* 0x00003fff04047892 */ /* 0x000fe4000f8ec03f */
[----:B------:R-:W-:-:S02]  /*8130*/  UISETP.NE.AND.EX UP0, UPT, UR11, URZ, UPT, UP0 ;  /* 0x0000003f0b00728c */ /* 0x000fc4000bf05300 */
[----:B------:R-:W-:-:S04]  /*8140*/  ULOP3.LUT UR4, UR4, 0x10000, URZ, 0xfc, !UPT ;  /* 0x0001000004047892 */ /* 0x000fc8000f8efc3f */
[----:B------:R-:W-:Y:S01]  /*8150*/  UIMAD UR8, UR43, 0x780, UR4 ;  /* 0x000007802b0878a4 */ /* 0x000fe2000f8e0204 */
[----:B------:R-:W-:-:S03]  /*8160*/  PLOP3.LUT P1, PT, PT, PT, UP0, 0x80, 0x0 ;  /* 0x000000000000781c */ /* 0x000fc60003f2f008 */
[----:B------:R-:W-:Y:S01]  /*8170*/  UIADD3 UR4, UR8, 0x180, URZ ;  /* 0x0000018008047890 */ /* 0x000fe2000fffe03f */
[----:B------:R-:W-:Y:S02]  /*8180*/  @UP0 ULDC.64 UR12, c[0x0][0x9c8] ;  /* 0x00027200000c0ab9 */ /* 0x000fe40000000a00 */
[----:B------:R-:W-:-:S06]  /*8190*/  UMOV UR6, UR8 ;  /* 0x0000000800067c82 */ /* 0x000fcc0008000000 */
[----:B------:R-:W-:Y:S01]  /*81a0*/  QGMMA.64x192x32.F32.E4M3.E4M3 R24, R200, gdesc[UR4], R24, gsb0 ;  /* 0x02e00004c8187df3 */ /* 0x000fe20008000818 */
[----:B------:R-:W-:Y:S01]  /*81b0*/  UMOV UR7, 0xc0000010 ;  /* 0xc000001000077882 */ /* 0x000fe20000000000 */
[----:B------:R-:W-:Y:S01]  /*81c0*/  UMOV UR6, UR4 ;  /* 0x0000000400067c82 */ /* 0x000fe20008000000 */
[----:B------:R-:W-:Y:S01]  /*81d0*/  UIADD3 UR4, UR8, 0x300, URZ ;  /* 0x0000030008047890 */ /* 0x000fe2000fffe03f */
[----:B------:R-:W-:Y:S02]  /*81e0*/  WARPGROUP.DEPBAR.LE gsb0, 0x0 ;  /* 0x00008000000079c5 */ /* 0x000fe40000010000 */
[----:B------:R-:W-:-:S14]  /*81f0*/  WARPGROUP.ARRIVE ;  /* 0x00000000000079c5 */ /* 0x000fdc0000000000 */
[----:B------:R-:W-:Y:S01]  /*8200*/  QGMMA.64x192x32.F32.E4M3.E4M3 R24, R204, gdesc[UR4], R24, gsb0 ;  /* 0x02e00004cc187df3 */ /* 0x000fe20008000818 */
[----:B------:R-:W-:Y:S01]  /*8210*/  UMOV UR6, UR4 ;  /* 0x0000000400067c82 */ /* 0x000fe20008000000 */
[----:B------:R-:W-:Y:S01]  /*8220*/  UMOV UR7, 0xc0000010 ;  /* 0xc000001000077882 */ /* 0x000fe20000000000 */
[----:B------:R-:W-:Y:S01]  /*8230*/  @UP0 UIMAD.WIDE.U32 UR4, UR37, UR12, URZ ;  /* 0x0000000c250402a5 */ /* 0x000fe2000f8e003f */
[----:B------:R-:W-:Y:S02]  /*8240*/  WARPGROUP.DEPBAR.LE gsb0, 0x0 ;  /* 0x00008000000079c5 */ /* 0x000fe40000010000 */
[----:B------:R-:W-:-:S14]  /*8250*/  WARPGROUP.ARRIVE ;  /* 0x00000000000079c5 */ /* 0x000fdc0000000000 */
[----:B------:R-:W-:Y:S01]  /*8260*/  QGMMA.64x192x32.F32.E4M3.E4M3 R24, R208, gdesc[UR4], R24, gsb0 ;  /* 0x02e00004d0187df3 */ /* 0x000fe20008000818 */
[----:B------:R-:W-:Y:S02]  /*8270*/  @UP0 UIMAD UR6, UR38, UR12, URZ ;  /* 0x0000000c260602a4 */ /* 0x000fe4000f8e023f */
[----:B------:R-:W-:Y:S02]  /*8280*/  @UP0 USHF.R.S32.HI UR7, URZ, 0x1f, UR47 ;  /* 0x0000001f3f070899 */ /* 0x000fe4000801142f */
        /* <DEDUP_REMOVED lines=9> */
[----:B01----:R-:W-:-:S04]  /*8320*/  IMAD.U32 R6, RZ, RZ, UR6 ;  /* 0x00000006ff067e24 */ /* 0x003fc8000f8e00ff */
[----:B------:R-:W-:-:S05]  /*8330*/  IMAD.U32 R7, RZ, RZ, UR7 ;  /* 0x00000007ff077e24 */ /* 0x000fca000f8e00ff */
[----:B------:R0:W2:Y:S01]  /*8340*/  @P1 LDG.E R8, desc[UR50][R6.64] ;  /* 0x0000003206081981 */ /* 0x0000a2000c1e1900 */
[----:B------:R-:W-:Y:S01]  /*8350*/  UIADD3 UR4, UR8, 0x480, URZ ;  /* 0x0000048008047890 */ /* 0x000fe2000fffe03f */
[----:B------:R-:W-:-:S06]  /*8360*/  UMOV UR7, 0xc0000010 ;  /* 0xc000001000077882 */ /* 0x000fcc0000000000 */
[----:B------:R-:W-:Y:S01]  /*8370*/  UMOV UR6, UR4 ;  /* 0x0000000400067c82 */ /* 0x000fe20008000000 */
[----:B------:R-:W-:Y:S01]  /*8380*/  UIADD3 UR8, UR8, 0x600, URZ ;  /* 0x0000060008087890 */ /* 0x000fe2000fffe03f */
[----:B------:R-:W-:Y:S02]  /*8390*/  WARPGROUP.DEPBAR.LE gsb0, 0x0 ;  /* 0x00008000000079c5 */ /* 0x000fe40000010000 */
[----:B------:R-:W-:-:S06]  /*83a0*/  WARPGROUP.ARRIVE ;  /* 0x00000000000079c5 */ /* 0x000fcc0000000000 */
[----:B------:R-:W-:Y:S01]  /*83b0*/  QGMMA.64x192x32.F32.E4M3.E4M3 R24, R212, gdesc[UR4], R24, gsb0 ;  /* 0x02e00004d4187df3 */ /* 0x000fe20008000818 */
[----:B------:R-:W-:Y:S01]  /*83c0*/  UMOV UR6, UR8 ;  /* 0x0000000800067c82 */ /* 0x000fe20008000000 */
        /* <DEDUP_REMOVED lines=39> */
.L_x_3845:
[----:B------:R-:W-:Y:S01]  /*8640*/  UIADD3 UR4, UR9, 0x33460, URZ ;  /* 0x0003346009047890 */ /* 0x000fe2000fffe03f */
[-C--:B------:R-:W-:Y:S01]  /*8650*/  FMUL.FTZ R140, R25, R7.reuse ;  /* 0x00000007198c7220 */ /* 0x080fe20000410000 */
[----:B------:R-:W-:Y:S01]  /*8660*/  UIADD3 UR43, UR43, 0x1, URZ ;  /* 0x000000012b2b7890 */ /* 0x000fe2000fffe03f */
[-C--:B------:R-:W-:Y:S01]  /*8670*/  FMUL.FTZ R141, R28, R7.reuse ;  /* 0x000000071c8d7220 */ /* 0x080fe20000410000 */
[----:B------:R-:W-:Y:S01]  /*8680*/  UPRMT UR4, UR14, 0x654, UR4 ;  /* 0x000006540e047896 */ /* 0x000fe20008000004 */
[-C--:B------:R-:W-:Y:S01]  /*8690*/  FMUL.FTZ R139, R29, R7.reuse ;  /* 0x000000071d8b7220 */ /* 0x080fe20000410000 */
[----:B------:R-:W-:Y:S01]  /*86a0*/  UISETP.NE.AND UP0, UPT, UR43, 0x2, UPT ;  /* 0x000000022b00788c */ /* 0x000fe2000bf05270 */
        /* <DEDUP_REMOVED lines=36> */
[----:B------:R-:W-:Y:S01]  /*88f0*/  SYNCS.ARRIVE.TRANS64.RED.A1T0 RZ, [UR4], RZ ;  /* 0x000000ffffff79a7 */ /* 0x000fe20008100404 */
        /* <DEDUP_REMOVED lines=22> */
[----:B------:R-:W-:Y:S01]  /*8a60*/  USEL UR4, URZ, 0x1, UP0 ;  /* 0x000000013f047887 */ /* 0x000fe20008000000 */
        /* <DEDUP_REMOVED lines=30> */
[----:B------:R-:W-:Y:S01]  /*8c50*/  PLOP3.LUT P0, PT, PT, PT, PT, 0x8, 0x0 ;  /* 0x000000000000781c */ /* 0x000fe20003f0e170 */
[-C--:B------:R-:W-:Y:S01]  /*8c60*/  FMUL.FTZ R13, R111, R0.reuse ;  /* 0x000000006f0d7220 */ /* 0x080fe20000410000 */
[-C--:B------:R-:W-:Y:S01]  /*8c70*/  FMUL.FTZ R14, R114, R0.reuse ;  /* 0x00000000720e7220 */ /* 0x080fe20000410000 */
[-C--:B------:R-:W-:Y:S01]  /*8c80*/  FMUL.FTZ R10, R115, R0.reuse ;  /* 0x00000000730a7220 */ /* 0x080fe20000410000 */
[-C--:B------:R-:W-:Y:S01]  /*8c90*/  FMUL.FTZ R9, R118, R0.reuse ;  /* 0x0000000076097220 */ /* 0x080fe20000410000 */
[----:B------:R-:W-:Y:S01]  /*8ca0*/  FMUL.FTZ R119, R119, R0 ;  /* 0x0000000077777220 */ /* 0x000fe20000410000 */
[----:B------:R-:W-:-:S02]  /*8cb0*/  UIADD3 UR45, UR45, 0x1, URZ ;  /* 0x000000012d2d7890 */ /* 0x000fc4000fffe03f */
[----:B------:R-:W-:Y:S02]  /*8cc0*/  USEL UR43, UR43, URZ, UP0 ;  /* 0x0000003f2b2b7287 */ /* 0x000fe40008000000 */
[----:B------:R-:W-:-:S12]  /*8cd0*/  ULOP3.LUT UR44, UR44, UR4, URZ, 0x3c, !UPT ;  /* 0x000000042c2c7292 */ /* 0x000fd8000f8e3c3f */
.L_x_3821:
        /* <DEDUP_REMOVED lines=17> */
[----:B------:R-:W-:-:S03]  /*8df0*/  ULDC.64 UR6, c[0x0][0xc00] ;  /* 0x0003000000067ab9 */ /* 0x000fc60000000a00 */
[----:B------:R0:W2:Y:S01]  /*8e00*/  LDG.E.CONSTANT R6, desc[UR50][R6.64] ;  /* 0x0000003206067981 */ /* 0x0000a2000c1e9900 */
[----:B------:R-:W-:Y:S01]  /*8e10*/  F2FP.BF16.F32.PACK_AB R73, R73, R76 ;  /* 0x0000004c4949723e */ /* 0x000fe200000010ff */
[----:B------:R-:W-:Y:S01]  /*8e20*/  UISETP.NE.U32.AND UP0, UPT, UR6, URZ, UPT ;  /* 0x0000003f0600728c */ /* 0x000fe2000bf05070 */
[----:B------:R-:W-:Y:S01]  /*8e30*/  F2FP.BF16.F32.PACK_AB R72, R69, R72 ;  /* 0x000000484548723e */ /* 0x000fe200000010ff */
[----:B------:R-:W1:Y:S01]  /*8e40*/  S2R R13, SR_SWINHI ;  /* 0x00000000000d7919 */ /* 0x000e620000002f00 */
[----:B------:R-:W-:Y:S01]  /*8e50*/  F2FP.BF16.F32.PACK_AB R67, R67, R68 ;  /* 0x000000444343723e */ /* 0x000fe200000010ff */
[----:B------:R-:W-:Y:S01]  /*8e60*/  UISETP.NE.AND.EX UP0, UPT, UR7, URZ, UPT, UP0 ;  /* 0x0000003f0700728c */ /* 0x000fe2000bf05300 */
[----:B------:R-:W-:Y:S02]  /*8e70*/  F2FP.BF16.F32.PACK_AB R66, R59, R66 ;  /* 0x000000423b42723e */ /* 0x000fe400000010ff */
[----:B------:R-:W-:Y:S01]  /*8e80*/  F2FP.BF16.F32.PACK_AB R25, R25, R28 ;  /* 0x0000001c1919723e */ /* 0x000fe200000010ff */
[----:B------:R-:W-:Y:S01]  /*8e90*/  ULDC.64 UR6, c[0x0][0xc00] ;  /* 0x0003000000067ab9 */ /* 0x000fe20000000a00 */
[----:B0-----:R-:W-:Y:S01]  /*8ea0*/  LOP3.LUT P0, R7, R70, 0x3, RZ, 0xc0, !PT ;  /* 0x0000000346077812 */ /* 0x001fe2000780c0ff */
[----:B------:R-:W-:Y:S01]  /*8eb0*/  UIMAD.WIDE UR6, UR37, 0x4, UR6 ;  /* 0x00000004250678a5 */ /* 0x000fe2000f8e0206 */
[----:B------:R-:W-:-:S02]  /*8ec0*/  F2FP.BF16.F32.PACK_AB R8, R15, R8 ;  /* 0x000000080f08723e */ /* 0x000fc400000010ff */
[----:B------:R-:W-:Y:S02]  /*8ed0*/  ISETP.EQ.OR P0, PT, R7, 0x3, !P0 ;  /* 0x000000030700780c */ /* 0x000fe40004702670 */
[----:B------:R-:W-:Y:S02]  /*8ee0*/  F2FP.BF16.F32.PACK_AB R55, R55, R58 ;  /* 0x0000003a3737723e */ /* 0x000fe400000010ff */
[----:B------:R-:W-:Y:S02]  /*8ef0*/  F2FP.BF16.F32.PACK_AB R54, R51, R54 ;  /* 0x000000363336723e */ /* 0x000fe400000010ff */
[----:B------:R-:W-:Y:S02]  /*8f00*/  SEL R79, R73, R72, P0 ;  /* 0x00000048494f7207 */ /* 0x000fe40000000000 */
[----:B------:R-:W-:Y:S02]  /*8f10*/  SEL R72, R72, R73, P0 ;  /* 0x0000004948487207 */ /* 0x000fe40000000000 */
[----:B------:R-:W-:-:S02]  /*8f20*/  F2FP.BF16.F32.PACK_AB R47, R47, R50 ;  /* 0x000000322f2f723e */ /* 0x000fc400000010ff */
[----:B------:R-:W-:Y:S02]  /*8f30*/  F2FP.BF16.F32.PACK_AB R46, R43, R46 ;  /* 0x0000002e2b2e723e */ /* 0x000fe400000010ff */
[----:B------:R-:W-:Y:S02]  /*8f40*/  F2FP.BF16.F32.PACK_AB R41, R41, R44 ;  /* 0x0000002c2929723e */ /* 0x000fe400000010ff */
[----:B------:R-:W-:Y:S02]  /*8f50*/  SEL R73, R67, R66, P0 ;  /* 0x0000004243497207 */ /* 0x000fe40000000000 */
[----:B------:R-:W-:Y:S02]  /*8f60*/  F2FP.BF16.F32.PACK_AB R14, R9, R14 ;  /* 0x0000000e090e723e */ /* 0x000fe400000010ff */
[----:B------:R-:W-:Y:S02]  /*8f70*/  SEL R61, R25, R8, P0 ;  /* 0x00000008193d7207 */ /* 0x000fe40000000000 */
[----:B------:R-:W-:-:S02]  /*8f80*/  SEL R44, R8, R25, P0 ;  /* 0x00000019082c7207 */ /* 0x000fc40000000000 */
[----:B------:R-:W-:Y:S02]  /*8f90*/  SEL R66, R66, R67, P0 ;  /* 0x0000004342427207 */ /* 0x000fe40000000000 */
[----:B------:R-:W-:Y:S02]  /*8fa0*/  F2FP.BF16.F32.PACK_AB R39, R39, R42 ;  /* 0x0000002a2727723e */ /* 0x000fe400000010ff */
[----:B------:R-:W-:Y:S02]  /*8fb0*/  F2FP.BF16.F32.PACK_AB R38, R35, R38 ;  /* 0x000000262326723e */ /* 0x000fe400000010ff */
[----:B------:R-:W-:Y:S02]  /*8fc0*/  SEL R67, R55, R54, P0 ;  /* 0x0000003637437207 */ /* 0x000fe40000000000 */
[----:B------:R-:W-:Y:S02]  /*8fd0*/  MOV R8, R0 ;  /* 0x0000000000087202 */ /* 0x000fe40000000f00 */
[----:B-1----:R-:W-:-:S02]  /*8fe0*/  MOV R9, R13 ;  /* 0x0000000d00097202 */ /* 0x002fc40000000f00 */
[----:B------:R-:W-:Y:S02]  /*8ff0*/  SEL R54, R54, R55, P0 ;  /* 0x0000003736367207 */ /* 0x000fe40000000000 */
[----:B------:R-:W-:Y:S02]  /*9000*/  SEL R55, R47, R46, P0 ;  /* 0x0000002e2f377207 */ /* 0x000fe40000000000 */
[----:B------:R-:W-:Y:S02]  /*9010*/  F2FP.BF16.F32.PACK_AB R49, R49, R52 ;  /* 0x000000343131723e */ /* 0x000fe400000010ff */
[----:B------:R-:W-:Y:S02]  /*9020*/  SEL R46, R46, R47, P0 ;  /* 0x0000002f2e2e7207 */ /* 0x000fe40000000000 */
[----:B------:R-:W-:Y:S02]  /*9030*/  F2FP.BF16.F32.PACK_AB R89, R89, R92 ;  /* 0x0000005c5959723e */ /* 0x000fe400000010ff */
[----:B------:R-:W-:-:S02]  /*9040*/  F2FP.BF16.F32.PACK_AB R88, R85, R88 ;  /* 0x000000585558723e */ /* 0x000fc400000010ff */
[----:B------:R-:W-:Y:S02]  /*9050*/  SEL R47, R39, R38, P0 ;  /* 0x00000026272f7207 */ /* 0x000fe40000000000 */
[----:B------:R-:W-:Y:S01]  /*9060*/  SEL R52, R38, R39, P0 ;  /* 0x0000002726347207 */ /* 0x000fe20000000000 */
[----:B------:R-:W-:Y:S01]  /*9070*/  IMAD.WIDE R38, R224, 0x2, R8 ;  /* 0x00000002e0267825 */ /* 0x000fe200078e0208 */
[----:B------:R-:W-:Y:S02]  /*9080*/  SEL R75, R89, R88, P0 ;  /* 0x00000058594b7207 */ /* 0x000fe40000000000 */
[----:B------:R-:W-:Y:S02]  /*9090*/  F2FP.BF16.F32.PACK_AB R11, R11, R20 ;  /* 0x000000140b0b723e */ /* 0x000fe400000010ff */
[----:B------:R-:W-:Y:S02]  /*90a0*/  F2FP.BF16.F32.PACK_AB R12, R12, R5 ;  /* 0x000000050c0c723e */ /* 0x000fe400000010ff */
[----:B------:R-:W-:-:S02]  /*90b0*/  SEL R88, R88, R89, P0 ;  /* 0x0000005958587207 */ /* 0x000fc40000000000 */
[----:B------:R-:W-:Y:S02]  /*90c0*/  IADD3 R89, P5, R38, 0x40, RZ ;  /* 0x0000004026597810 */ /* 0x000fe40007fbe0ff */
[----:B------:R-:W-:Y:S02]  /*90d0*/  F2FP.BF16.F32.PACK_AB R120, R65, R120 ;  /* 0x000000784178723e */ /* 0x000fe400000010ff */
[----:B------:R-:W-:Y:S01]  /*90e0*/  SEL R65, R11, R12, P0 ;  /* 0x0000000c0b417207 */ /* 0x000fe20000000000 */
[----:B------:R-:W-:Y:S01]  /*90f0*/  IMAD.X R35, RZ, RZ, R39, P5 ;  /* 0x000000ffff237224 */ /* 0x000fe200028e0627 */
[----:B------:R-:W-:Y:S02]  /*9100*/  SEL R50, R12, R11, P0 ;  /* 0x0000000b0c327207 */ /* 0x000fe40000000000 */
[----:B------:R-:W-:Y:S02]  /*9110*/  LOP3.LUT R12, R89, 0x380, RZ, 0xc0, !PT ;  /* 0x00000380590c7812 */ /* 0x000fe400078ec0ff */
[----:B------:R-:W-:-:S02]  /*9120*/  F2FP.BF16.F32.PACK_AB R57, R57, R64 ;  /* 0x000000403939723e */ /* 0x000fc400000010ff */
[----:B------:R-:W-:Y:S02]  /*9130*/  F2FP.BF16.F32.PACK_AB R56, R53, R56 ;  /* 0x000000383538723e */ /* 0x000fe400000010ff */
[----:B------:R-:W-:Y:S02]  /*9140*/  F2FP.BF16.F32.PACK_AB R119, R119, R10 ;  /* 0x0000000a7777723e */ /* 0x000fe400000010ff */
[C---:B------:R-:W-:Y:S02]  /*9150*/  IADD3 R87, P4, R38.reuse, 0x20, RZ ;  /* 0x0000002026577810 */ /* 0x040fe40007f9e0ff */
[----:B------:R-:W-:Y:S02]  /*9160*/  F2FP.BF16.F32.PACK_AB R48, R45, R48 ;  /* 0x000000302d30723e */ /* 0x000fe400000010ff */
[----:B------:R-:W-:Y:S02]  /*9170*/  IADD3 R91, P6, R38, 0x60, RZ ;  /* 0x00000060265b7810 */ /* 0x000fe40007fde0ff */
[----:B------:R-:W-:-:S02]  /*9180*/  SHF.R.U64 R12, R12, 0x3, RZ ;  /* 0x000000030c0c7819 */ /* 0x000fc400000012ff */
[----:B------:R-:W-:Y:S02]  /*9190*/  IADD3 R95, P2, R38, 0x4020, RZ ;  /* 0x00004020265f7810 */ /* 0x000fe40007f5e0ff */
[----:B------:R-:W-:Y:S01]  /*91a0*/  F2FP.BF16.F32.PACK_AB R40, R37, R40 ;  /* 0x000000282528723e */ /* 0x000fe200000010ff */
[----:B------:R-:W-:Y:S01]  /*91b0*/  IMAD.X R37, RZ, RZ, R39, P4 ;  /* 0x000000ffff257224 */ /* 0x000fe200020e0627 */
[----:B------:R-:W-:Y:S02]  /*91c0*/  SEL R59, R57, R56, P0 ;  /* 0x00000038393b7207 */ /* 0x000fe40000000000 */
[----:B------:R-:W-:Y:S02]  /*91d0*/  F2FP.BF16.F32.PACK_AB R97, R97, R100 ;  /* 0x000000646161723e */ /* 0x000fe400000010ff */
[----:B------:R-:W-:Y:S02]  /*91e0*/  F2FP.BF16.F32.PACK_AB R96, R93, R96 ;  /* 0x000000605d60723e */ /* 0x000fe400000010ff */
[----:B------:R-:W-:-:S02]  /*91f0*/  F2FP.BF16.F32.PACK_AB R31, R31, R34 ;  /* 0x000000221f1f723e */ /* 0x000fc400000010ff */
[----:B------:R-:W-:Y:S02]  /*9200*/  SEL R56, R56, R57, P0 ;  /* 0x0000003938387207 */ /* 0x000fe40000000000 */
[----:B------:R-:W-:Y:S02]  /*9210*/  SEL R85, R14, R119, P0 ;  /* 0x000000770e557207 */ /* 0x000fe40000000000 */
[----:B------:R-:W-:Y:S02]  /*9220*/  SEL R68, R119, R14, P0 ;  /* 0x0000000e77447207 */ /* 0x000fe40000000000 */
[----:B------:R-:W-:Y:S02]  /*9230*/  LOP3.LUT R10, R87, 0x380, RZ, 0xc0, !PT ;  /* 0x00000380570a7812 */ /* 0x000fe400078ec0ff */
[----:B------:R-:W-:Y:S02]  /*9240*/  F2FP.BF16.F32.PACK_AB R33, R33, R36 ;  /* 0x000000242121723e */ /* 0x000fe400000010ff */
[----:B------:R-:W-:-:S02]  /*9250*/  F2FP.BF16.F32.PACK_AB R32, R29, R32 ;  /* 0x000000201d20723e */ /* 0x000fc400000010ff */
[----:B------:R-:W-:Y:S02]  /*9260*/  SEL R57, R49, R48, P0 ;  /* 0x0000003031397207 */ /* 0x000fe40000000000 */
[----:B------:R-:W-:Y:S02]  /*9270*/  LOP3.LUT R14, R91, 0x380, RZ, 0xc0, !PT ;  /* 0x000003805b0e7812 */ /* 0x000fe400078ec0ff */
[----:B------:R-:W-:Y:S02]  /*9280*/  LOP3.LUT R34, R12, R89, RZ, 0x3c, !PT ;  /* 0x000000590c227212 */ /* 0x000fe400078e3cff */
[----:B------:R-:W-:Y:S02]  /*9290*/  SEL R48, R48, R49, P0 ;  /* 0x0000003130307207 */ /* 0x000fe40000000000 */
[----:B------:R-:W-:Y:S02]  /*92a0*/  LOP3.LUT R12, R95, 0x380, RZ, 0xc0, !PT ;  /* 0x000003805f0c7812 */ /* 0x000fe400078ec0ff */
        /* <DEDUP_REMOVED lines=8> */
[----:B------:R-:W-:Y:S02]  /*9330*/  IADD3 R93, P1, R38, 0x4000, RZ ;  /* 0x00004000265d7810 */ /* 0x000fe40007f3e0ff */
[----:B------:R-:W-:Y:S02]  /*9340*/  SHF.R.U64 R14, R14, 0x3, RZ ;  /* 0x000000030e0e7819 */ /* 0x000fe400000012ff */
[----:B------:R-:W-:Y:S02]  /*9350*/  IADD3 R97, P3, R38, 0x4040, RZ ;  /* 0x0000404026617810 */ /* 0x000fe40007f7e0ff */
[----:B------:R-:W-:Y:S02]  /*9360*/  SHF.R.U64 R12, R12, 0x3, RZ ;  /* 0x000000030c0c7819 */ /* 0x000fe400000012ff */
[----:B------:R-:W-:Y:S01]  /*9370*/  F2FP.BF16.F32.PACK_AB R81, R81, R84 ;  /* 0x000000545151723e */ /* 0x000fe200000010ff */
[----:B------:R-:W-:Y:S01]  /*9380*/  IMAD.X R29, RZ, RZ, R39, P3 ;  /* 0x000000ffff1d7224 */ /* 0x000fe200018e0627 */
[----:B------:R-:W-:-:S02]  /*9390*/  F2FP.BF16.F32.PACK_AB R80, R77, R80 ;  /* 0x000000504d50723e */ /* 0x000fc400000010ff */
[----:B------:R-:W-:Y:S02]  /*93a0*/  IADD3 R103, P6, R38, 0x8020, RZ ;  /* 0x0000802026677810 */ /* 0x000fe40007fde0ff */
[----:B------:R-:W-:Y:S02]  /*93b0*/  LOP3.LUT R36, R10, R87, RZ, 0x3c, !PT ;  /* 0x000000570a247212 */ /* 0x000fe400078e3cff */
[----:B------:R-:W-:Y:S01]  /*93c0*/  F2FP.BF16.F32.PACK_AB R105, R105, R108 ;  /* 0x0000006c6969723e */ /* 0x000fe200000010ff */
[--C-:B------:R-:W-:Y:S01]  /*93d0*/  IMAD.X R15, RZ, RZ, R39.reuse, P6 ;  /* 0x000000ffff0f7224 */ /* 0x100fe200030e0627 */
[----:B------:R-:W-:Y:S02]  /*93e0*/  F2FP.BF16.F32.PACK_AB R104, R101, R104 ;  /* 0x000000686568723e */ /* 0x000fe400000010ff */
[----:B------:R-:W-:Y:S01]  /*93f0*/  F2FP.BF16.F32.PACK_AB R30, R27, R30 ;  /* 0x0000001e1b1e723e */ /* 0x000fe200000010ff */
[----:B------:R-:W-:Y:S01]  /*9400*/  IMAD.X R27, RZ, RZ, R39, P2 ;  /* 0x000000ffff1b7224 */ /* 0x000fe200010e0627 */
[----:B------:R-:W-:-:S02]  /*9410*/  F2FP.BF16.F32.PACK_AB R21, R21, R26 ;  /* 0x0000001a1515723e */ /* 0x000fc400000010ff */
[----:B------:R-:W-:Y:S02]  /*9420*/  LOP3.LUT R32, R14, R91, RZ, 0x3c, !PT ;  /* 0x0000005b0e207212 */ /* 0x000fe400078e3cff */
[----:B------:R-:W-:Y:S02]  /*9430*/  LOP3.LUT R10, R93, 0x380, RZ, 0xc0, !PT ;  /* 0x000003805d0a7812 */ /* 0x000fe400078ec0ff */
[----:B------:R-:W-:Y:S02]  /*9440*/  LOP3.LUT R14, R97, 0x380, RZ, 0xc0, !PT ;  /* 0x00000380610e7812 */ /* 0x000fe400078ec0ff */
[----:B------:R-:W-:Y:S02]  /*9450*/  LOP3.LUT R26, R12, R95, RZ, 0x3c, !PT ;  /* 0x0000005f0c1a7212 */ /* 0x000fe400078e3cff */
[----:B------:R-:W-:Y:S02]  /*9460*/  SEL R77, R81, R80, P0 ;  /* 0x00000050514d7207 */ /* 0x000fe40000000000 */
[----:B------:R-:W-:-:S02]  /*9470*/  LOP3.LUT R12, R103, 0x380, RZ, 0xc0, !PT ;  /* 0x00000380670c7812 */ /* 0x000fc400078ec0ff */
[----:B------:R-:W-:Y:S02]  /*9480*/  SEL R80, R80, R81, P0 ;  /* 0x0000005150507207 */ /* 0x000fe40000000000 */
[----:B------:R-:W-:Y:S02]  /*9490*/  SEL R69, R105, R104, P0 ;  /* 0x0000006869457207 */ /* 0x000fe40000000000 */
[----:B------:R-:W-:Y:S02]  /*94a0*/  SEL R81, R31, R30, P0 ;  /* 0x0000001e1f517207 */ /* 0x000fe40000000000 */
[----:B------:R-:W-:Y:S01]  /*94b0*/  SEL R58, R30, R31, P0 ;  /* 0x0000001f1e3a7207 */ /* 0x000fe20000000000 */
[----:B------:R-:W-:Y:S01]  /*94c0*/  IMAD.X R31, RZ, RZ, R39, P1 ;  /* 0x000000ffff1f7224 */ /* 0x000fe200008e0627 */
[----:B------:R-:W-:Y:S02]  /*94d0*/  IADD3 R99, P4, R38, 0x4060, RZ ;  /* 0x0000406026637810 */ /* 0x000fe40007f9e0ff */
[----:B------:R-:W-:-:S02]  /*94e0*/  SHF.R.U64 R10, R10, 0x3, RZ ;  /* 0x000000030a0a7819 */ /* 0x000fc400000012ff */
[----:B------:R-:W-:Y:S01]  /*94f0*/  SEL R104, R104, R105, P0 ;  /* 0x0000006968687207 */ /* 0x000fe20000000000 */
[--C-:B------:R-:W-:Y:S01]  /*9500*/  IMAD.X R25, RZ, RZ, R39.reuse, P4 ;  /* 0x000000ffff197224 */ /* 0x100fe200020e0627 */
[----:B------:R-:W-:Y:S02]  /*9510*/  IADD3 R101, P5, R38, 0x8000, RZ ;  /* 0x0000800026657810 */ /* 0x000fe40007fbe0ff */
[----:B------:R-:W-:Y:S02]  /*9520*/  SHF.R.U64 R14, R14, 0x3, RZ ;  /* 0x000000030e0e7819 */ /* 0x000fe400000012ff */
[----:B------:R-:W-:Y:S02]  /*9530*/  IADD3 R105, P1, R38, 0x8040, RZ ;  /* 0x0000804026697810 */ /* 0x000fe40007f3e0ff */
[----:B------:R-:W-:Y:S02]  /*9540*/  SHF.R.U64 R12, R12, 0x3, RZ ;  /* 0x000000030c0c7819 */ /* 0x000fe400000012ff */
[----:B------:R-:W-:Y:S01]  /*9550*/  F2FP.BF16.F32.PACK_AB R141, R141, R142 ;  /* 0x0000008e8d8d723e */ /* 0x000fe200000010ff */
[----:B------:R-:W-:Y:S01]  /*9560*/  IMAD.X R11, RZ, RZ, R39, P1 ;  /* 0x000000ffff0b7224 */ /* 0x000fe200008e0627 */
[----:B------:R-:W-:-:S02]  /*9570*/  F2FP.BF16.F32.PACK_AB R140, R139, R140 ;  /* 0x0000008c8b8c723e */ /* 0x000fc400000010ff */
[----:B------:R-:W-:Y:S02]  /*9580*/  LOP3.LUT R20, R99, 0x380, RZ, 0xc0, !PT ;  /* 0x0000038063147812 */ /* 0x000fe400078ec0ff */
[----:B------:R-:W-:Y:S02]  /*9590*/  LOP3.LUT R30, R10, R93, RZ, 0x3c, !PT ;  /* 0x0000005d0a1e7212 */ /* 0x000fe400078e3cff */
[----:B------:R-:W-:Y:S02]  /*95a0*/  LOP3.LUT R28, R14, R97, RZ, 0x3c, !PT ;  /* 0x000000610e1c7212 */ /* 0x000fe400078e3cff */
[----:B------:R-:W-:Y:S02]  /*95b0*/  LOP3.LUT R10, R101, 0x380, RZ, 0xc0, !PT ;  /* 0x00000380650a7812 */ /* 0x000fe400078ec0ff */
[----:B------:R-:W-:Y:S02]  /*95c0*/  LOP3.LUT R60, R105, 0x380, RZ, 0xc0, !PT ;  /* 0x00000380693c7812 */ /* 0x000fe400078ec0ff */
[----:B------:R-:W-:-:S02]  /*95d0*/  LOP3.LUT R14, R12, R103, RZ, 0x3c, !PT ;  /* 0x000000670c0e7212 */ /* 0x000fc400078e3cff */
[----:B------:R-:W-:Y:S02]  /*95e0*/  SEL R5, R141, R140, P0 ;  /* 0x0000008c8d057207 */ /* 0x000fe40000000000 */
[----:B------:R-:W-:Y:S02]  /*95f0*/  F2FP.BF16.F32.PACK_AB R137, R137, R138 ;  /* 0x0000008a8989723e */ /* 0x000fe400000010ff */
[----:B------:R-:W-:Y:S02]  /*9600*/  F2FP.BF16.F32.PACK_AB R136, R135, R136 ;  /* 0x000000888788723e */ /* 0x000fe400000010ff */
[----:B------:R-:W-:Y:S02]  /*9610*/  SHF.R.U64 R20, R20, 0x3, RZ ;  /* 0x0000000314147819 */ /* 0x000fe400000012ff */
[----:B------:R-:W-:Y:S02]  /*9620*/  SHF.R.U64 R10, R10, 0x3, RZ ;  /* 0x000000030a0a7819 */ /* 0x000fe400000012ff */
[----:B------:R-:W-:-:S02]  /*9630*/  F2FP.BF16.F32.PACK_AB R133, R133, R134 ;  /* 0x000000868585723e */ /* 0x000fc400000010ff */
[----:B------:R-:W-:Y:S02]  /*9640*/  F2FP.BF16.F32.PACK_AB R132, R131, R132 ;  /* 0x000000848384723e */ /* 0x000fe400000010ff */
[----:B------:R-:W-:Y:S02]  /*9650*/  SHF.R.U64 R60, R60, 0x3, RZ ;  /* 0x000000033c3c7819 */ /* 0x000fe400000012ff */
[----:B------:R-:W-:Y:S02]  /*9660*/  F2FP.BF16.F32.PACK_AB R129, R129, R130 ;  /* 0x000000828181723e */ /* 0x000fe400000010ff */
[----:B------:R-:W-:Y:S02]  /*9670*/  F2FP.BF16.F32.PACK_AB R128, R127, R128 ;  /* 0x000000807f80723e */ /* 0x000fe400000010ff */
[----:B------:R-:W-:Y:S02]  /*9680*/  SEL R83, R21, R24, P0 ;  /* 0x0000001815537207 */ /* 0x000fe40000000000 */
[----:B------:R-:W-:Y:S01]  /*9690*/  SEL R62, R24, R21, P0 ;  /* 0x00000015183e7207 */ /* 0x000fe20000000000 */
[----:B------:R-:W-:Y:S01]  /*96a0*/  IMAD.X R21, RZ, RZ, R39, P5 ;  /* 0x000000ffff157224 */ /* 0x000fe200028e0627 */
[----:B------:R-:W-:-:S02]  /*96b0*/  MOV R78, R14 ;  /* 0x0000000e004e7202 */ /* 0x000fc40000000f00 */
[----:B------:R-:W-:Y:S02]  /*96c0*/  F2FP.BF16.F32.PACK_AB R125, R125, R126 ;  /* 0x0000007e7d7d723e */ /* 0x000fe400000010ff */
[----:B------:R-:W-:Y:S02]  /*96d0*/  F2FP.BF16.F32.PACK_AB R124, R123, R124 ;  /* 0x0000007c7b7c723e */ /* 0x000fe400000010ff */
[----:B------:R-:W-:Y:S02]  /*96e0*/  SEL R7, R137, R136, P0 ;  /* 0x0000008889077207 */ /* 0x000fe40000000000 */
[----:B------:R-:W-:Y:S02]  /*96f0*/  LOP3.LUT R24, R20, R99, RZ, 0x3c, !PT ;  /* 0x0000006314187212 */ /* 0x000fe400078e3cff */
[----:B------:R-:W-:Y:S02]  /*9700*/  F2FP.BF16.F32.PACK_AB R121, R121, R122 ;  /* 0x0000007a7979723e */ /* 0x000fe400000010ff */
[----:B------:R-:W-:-:S02]  /*9710*/  SEL R140, R140, R141, P0 ;  /* 0x0000008d8c8c7207 */ /* 0x000fc40000000000 */
[----:B------:R-:W-:Y:S02]  /*9720*/  LOP3.LUT R20, R10, R101, RZ, 0x3c, !PT ;  /* 0x000000650a147212 */ /* 0x000fe400078e3cff */
[----:B------:R-:W-:Y:S02]  /*9730*/  SEL R136, R136, R137, P0 ;  /* 0x0000008988887207 */ /* 0x000fe40000000000 */
[----:B------:R-:W-:Y:S02]  /*9740*/  SEL R43, R133, R132, P0 ;  /* 0x00000084852b7207 */ /* 0x000fe40000000000 */
[----:B------:R-:W-:Y:S02]  /*9750*/  IADD3 R107, P2, R38, 0x8060, RZ ;  /* 0x00008060266b7810 */ /* 0x000fe40007f5e0ff */
[----:B------:R-:W-:Y:S02]  /*9760*/  LOP3.LUT R10, R60, R105, RZ, 0x3c, !PT ;  /* 0x000000693c0a7212 */ /* 0x000fe400078e3cff */
[----:B------:R-:W-:-:S02]  /*9770*/  SEL R132, R132, R133, P0 ;  /* 0x0000008584847207 */ /* 0x000fc40000000000 */
[----:B------:R-:W-:Y:S02]  /*9780*/  SEL R45, R129, R128, P0 ;  /* 0x00000080812d7207 */ /* 0x000fe40000000000 */
[----:B------:R-:W-:Y:S02]  /*9790*/  SEL R128, R128, R129, P0 ;  /* 0x0000008180807207 */ /* 0x000fe40000000000 */
[----:B------:R-:W-:Y:S02]  /*97a0*/  SEL R51, R125, R124, P0 ;  /* 0x0000007c7d337207 */ /* 0x000fe40000000000 */
[----:B------:R-:W-:Y:S02]  /*97b0*/  MOV R87, R26 ;  /* 0x0000001a00577202 */ /* 0x000fe40000000f00 */
[----:B------:R-:W-:Y:S02]  /*97c0*/  SEL R124, R124, R125, P0 ;  /* 0x0000007d7c7c7207 */ /* 0x000fe40000000000 */
[----:B------:R-:W-:-:S02]  /*97d0*/  SEL R53, R121, R120, P0 ;  /* 0x0000007879357207 */ /* 0x000fc40000000000 */
[----:B------:R-:W-:Y:S02]  /*97e0*/  SEL R120, R120, R121, P0 ;  /* 0x0000007978787207 */ /* 0x000fe40000000000 */
[----:B------:R-:W-:Y:S02]  /*97f0*/  LOP3.LUT R64, R107, 0x380, RZ, 0xc0, !PT ;  /* 0x000003806b407812 */ /* 0x000fe400078ec0ff */
[----:B------:R-:W-:Y:S02]  /*9800*/  MOV R76, R10 ;  /* 0x0000000a004c7202 */ /* 0x000fe40000000f00 */
[----:B------:R-:W-:Y:S02]  /*9810*/  SHF.R.U64 R64, R64, 0x3, RZ ;  /* 0x0000000340407819 */ /* 0x000fe400000012ff */
[----:B------:R-:W-:Y:S02]  /*9820*/  LOP3.LUT R13, R38, 0x380, RZ, 0xc0, !PT ;  /* 0x00000380260d7812 */ /* 0x000fe400078ec0ff */
[----:B------:R-:W-:-:S02]  /*9830*/  LOP3.LUT R12, R64, R107, RZ, 0x3c, !PT ;  /* 0x0000006b400c7212 */ /* 0x000fc400078e3cff */
[----:B------:R-:W-:Y:S02]  /*9840*/  MOV R82, R20 ;  /* 0x0000001400527202 */ /* 0x000fe40000000f00 */
[----:B------:R-:W-:Y:S02]  /*9850*/  SHF.R.U64 R13, R13, 0x3, RZ ;  /* 0x000000030d0d7819 */ /* 0x000fe400000012ff */
[----:B------:R-:W-:Y:S02]  /*9860*/  MOV R84, R24 ;  /* 0x0000001800547202 */ /* 0x000fe40000000f00 */
[----:B------:R-:W-:Y:S01]  /*9870*/  LOP3.LUT R38, R13, R38, RZ, 0x3c, !PT ;  /* 0x000000260d267212 */ /* 0x000fe200078e3cff */
[----:B--2---:R0:W-:Y:S01]  /*9880*/  SHFL.IDX PT, R14, R5, R6, 0x1c1f ;  /* 0x001c1f06050e7589 */ /* 0x0041e200000e0000 */
[----:B------:R-:W-:Y:S01]  /*9890*/  IMAD.X R13, RZ, RZ, R39, P2 ;  /* 0x000000ffff0d7224 */ /* 0x000fe200010e0627 */
[----:B------:R-:W-:Y:S02]  /*98a0*/  MOV R92, R36 ;  /* 0x00000024005c7202 */ /* 0x000fe40000000f00 */
[----:B------:R-:W-:Y:S01]  /*98b0*/  SHFL.IDX PT, R26, R7, R6, 0x1c1f ;  /* 0x001c1f06071a7589 */ /* 0x000fe200000e0000 */
[----:B------:R-:W-:-:S02]  /*98c0*/  MOV R93, R38 ;  /* 0x00000026005d7202 */ /* 0x000fc40000000f00 */
[----:B------:R-:W-:Y:S01]  /*98d0*/  MOV R74, R12 ;  /* 0x0000000c004a7202 */ /* 0x000fe20000000f00 */
[----:B------:R-:W-:Y:S01]  /*98e0*/  SHFL.IDX PT, R69, R69, R6, 0x1c1f ;  /* 0x001c1f0645457589 */ /* 0x000fe200000e0000 */
[----:B------:R-:W-:Y:S02]  /*98f0*/  MOV R89, R30 ;  /* 0x0000001e00597202 */ /* 0x000fe40000000f00 */
[----:B0-----:R-:W-:Y:S01]  /*9900*/  LOP3.LUT R5, R6, 0x2, RZ, 0x3c, !PT ;  /* 0x0000000206057812 */ /* 0x001fe200078e3cff */
[----:B------:R-:W-:Y:S01]  /*9910*/  SHFL.IDX PT, R71, R71, R6, 0x1c1f ;  /* 0x001c1f0647477589 */ /* 0x000fe200000e0000 */
[----:B------:R-:W-:Y:S02]  /*9920*/  MOV R86, R28 ;  /* 0x0000001c00567202 */ /* 0x000fe40000000f00 */
[----:B------:R-:W-:Y:S01]  /*9930*/  MOV R91, R34 ;  /* 0x00000022005b7202 */ /* 0x000fe20000000f00 */
[----:B------:R-:W0:Y:S01]  /*9940*/  SHFL.IDX PT, R7, R140, R5, 0x1c1f ;  /* 0x001c1f058c077589 */ /* 0x000e2200000e0000 */
[----:B------:R-:W-:-:S02]  /*9950*/  MOV R90, R32 ;  /* 0x00000020005a7202 */ /* 0x000fc40000000f00 */
[----:B------:R-:W-:Y:S01]  /*9960*/  PLOP3.LUT P2, PT, PT, PT, UP0, 0x80, 0x0 ;  /* 0x000000000000781c */ /* 0x000fe20003f4f008 */
[----:B------:R-:W1:Y:S04]  /*9970*/  SHFL.IDX PT, R11, R136, R5, 0x1c1f ;  /* 0x001c1f05880b7589 */ /* 0x000e6800000e0000 */
[----:B------:R-:W2:Y:S04]  /*9980*/  SHFL.IDX PT, R104, R104, R5, 0x1c1f ;  /* 0x001c1f0568687589 */ /* 0x000ea800000e0000 */
[----:B------:R-:W3:Y:S04]  /*9990*/  SHFL.IDX PT, R96, R96, R5, 0x1c1f ;  /* 0x001c1f0560607589 */ /* 0x000ee800000e0000 */
[----:B------:R-:W-:Y:S04]  /*99a0*/  SHFL.IDX PT, R43, R43, R6, 0x1c1f ;  /* 0x001c1f062b2b7589 */ /* 0x000fe800000e0000 */
[----:B------:R-:W-:Y:S04]  /*99b0*/  SHFL.IDX PT, R75, R75, R6, 0x1c1f ;  /* 0x001c1f064b4b7589 */ /* 0x000fe800000e0000 */
[----:B------:R-:W4:Y:S01]  /*99c0*/  SHFL.IDX PT, R132, R132, R5, 0x1c1f ;  /* 0x001c1f0584847589 */ /* 0x000f2200000e0000 */
[----:B0-----:R-:W-:-:S02]  /*99d0*/  SEL R12, R14, R7, P0 ;  /* 0x000000070e0c7207 */ /* 0x001fc40000000000 */
[----:B------:R-:W-:Y:S01]  /*99e0*/  SEL R14, R7, R14, P0 ;  /* 0x0000000e070e7207 */ /* 0x000fe20000000000 */
[----:B------:R-:W0:Y:S01]  /*99f0*/  SHFL.IDX PT, R88, R88, R5, 0x1c1f ;  /* 0x001c1f0558587589 */ /* 0x000e2200000e0000 */
[----:B-1----:R-:W-:Y:S01]  /*9a00*/  SEL R24, R26, R11, P0 ;  /* 0x0000000b1a187207 */ /* 0x002fe20000000000 */
[----:B------:R-:W-:Y:S01]  /*9a10*/  IMAD.U32 R7, RZ, RZ, UR7 ;  /* 0x00000007ff077e24 */ /* 0x000fe2000f8e00ff */
[----:B------:R-:W-:Y:S01]  /*9a20*/  SEL R26, R11, R26, P0 ;  /* 0x0000001a0b1a7207 */ /* 0x000fe20000000000 */
[----:B------:R-:W-:Y:S01]  /*9a30*/  SHFL.IDX PT, R45, R45, R6, 0x1c1f ;  /* 0x001c1f062d2d7589 */ /* 0x000fe200000e0000 */
[----:B--2---:R-:W-:Y:S02]  /*9a40*/  SEL R13, R69, R104, P0 ;  /* 0x00000068450d7207 */ /* 0x004fe40000000000 */
[----:B------:R-:W-:Y:S01]  /*9a50*/  SEL R15, R104, R69, P0 ;  /* 0x00000045680f7207 */ /* 0x000fe20000000000 */
[----:B------:R-:W-:Y:S01]  /*9a60*/  SHFL.IDX PT, R77, R77, R6, 0x1c1f ;  /* 0x001c1f064d4d7589 */ /* 0x000fe200000e0000 */
[----:B---3--:R-:W-:-:S02]  /*9a70*/  SEL R25, R71, R96, P0 ;  /* 0x0000006047197207 */ /* 0x008fc40000000000 */
[----:B------:R-:W-:Y:S01]  /*9a80*/  SEL R27, R96, R71, P0 ;  /* 0x00000047601b7207 */ /* 0x000fe20000000000 */
[----:B------:R-:W1:Y:S04]  /*9a90*/  SHFL.IDX PT, R128, R128, R5, 0x1c1f ;  /* 0x001c1f0580807589 */ /* 0x000e6800000e0000 */
[----:B------:R-:W2:Y:S04]  /*9aa0*/  SHFL.IDX PT, R80, R80, R5, 0x1c1f ;  /* 0x001c1f0550507589 */ /* 0x000ea800000e0000 */
[----:B------:R-:W-:Y:S01]  /*9ab0*/  SHFL.IDX PT, R51, R51, R6, 0x1c1f ;  /* 0x001c1f0633337589 */ /* 0x000fe200000e0000 */
[----:B----4-:R-:W-:-:S02]  /*9ac0*/  SEL R28, R43, R132, P0 ;  /* 0x000000842b1c7207 */ /* 0x010fc40000000000 */
[----:B------:R-:W-:Y:S01]  /*9ad0*/  SEL R30, R132, R43, P0 ;  /* 0x0000002b841e7207 */ /* 0x000fe20000000000 */
[----:B------:R-:W-:Y:S01]  /*9ae0*/  SHFL.IDX PT, R79, R79, R6, 0x1c1f ;  /* 0x001c1f064f4f7589 */ /* 0x000fe200000e0000 */
[----:B0-----:R-:W-:Y:S02]  /*9af0*/  SEL R29, R75, R88, P0 ;  /* 0x000000584b1d7207 */ /* 0x001fe40000000000 */
[----:B------:R-:W-:Y:S01]  /*9b00*/  SEL R31, R88, R75, P0 ;  /* 0x0000004b581f7207 */ /* 0x000fe20000000000 */
[----:B------:R-:W0:Y:S04]  /*9b10*/  SHFL.IDX PT, R124, R124, R5, 0x1c1f ;  /* 0x001c1f057c7c7589 */ /* 0x000e2800000e0000 */
[----:B------:R-:W3:Y:S04]  /*9b20*/  SHFL.IDX PT, R72, R72, R5, 0x1c1f ;  /* 0x001c1f0548487589 */ /* 0x000ee800000e0000 */
[----:B------:R-:W-:Y:S01]  /*9b30*/  SHFL.IDX PT, R53, R53, R6, 0x1c1f ;  /* 0x001c1f0635357589 */ /* 0x000fe200000e0000 */
[----:B-1----:R-:W-:-:S02]  /*9b40*/  SEL R32, R45, R128, P0 ;  /* 0x000000802d207207 */ /* 0x002fc40000000000 */
[----:B------:R-:W-:Y:S01]  /*9b50*/  SEL R34, R128, R45, P0 ;  /* 0x0000002d80227207 */ /* 0x000fe20000000000 */
[----:B------:R-:W-:Y:S01]  /*9b60*/  SHFL.IDX PT, R73, R73, R6, 0x1c1f ;  /* 0x001c1f0649497589 */ /* 0x000fe200000e0000 */
[----:B--2---:R-:W-:Y:S02]  /*9b70*/  SEL R33, R77, R80, P0 ;  /* 0x000000504d217207 */ /* 0x004fe40000000000 */
[----:B------:R-:W-:Y:S01]  /*9b80*/  SEL R35, R80, R77, P0 ;  /* 0x0000004d50237207 */ /* 0x000fe20000000000 */
[----:B------:R-:W-:Y:S04]  /*9b90*/  SHFL.IDX PT, R120, R120, R5, 0x1c1f ;  /* 0x001c1f0578787589 */ /* 0x000fe800000e0000 */
[----:B------:R-:W1:Y:S01]  /*9ba0*/  SHFL.IDX PT, R66, R66, R5, 0x1c1f ;  /* 0x001c1f0542427589 */ /* 0x000e6200000e0000 */
[----:B------:R-:W-:Y:S01]  /*9bb0*/  BAR.SYNC.DEFER_BLOCKING 0x1, 0x100 ;  /* 0x0044000000007b1d */ /* 0x000fe20000010000 */
[----:B0-----:R-:W-:-:S02]  /*9bc0*/  SEL R36, R51, R124, P0 ;  /* 0x0000007c33247207 */ /* 0x001fc40000000000 */
[----:B------:R-:W-:Y:S02]  /*9bd0*/  SEL R38, R124, R51, P0 ;  /* 0x000000337c267207 */ /* 0x000fe40000000000 */
[----:B---3--:R-:W-:Y:S02]  /*9be0*/  SEL R37, R79, R72, P0 ;  /* 0x000000484f257207 */ /* 0x008fe40000000000 */
[----:B------:R-:W-:Y:S01]  /*9bf0*/  SEL R39, R72, R79, P0 ;  /* 0x0000004f48277207 */ /* 0x000fe20000000000 */
[----:B------:R-:W-:Y:S04]  /*9c00*/  SHFL.IDX PT, R59, R59, R6, 0x1c1f ;  /* 0x001c1f063b3b7589 */ /* 0x000fe800000e0000 */
[----:B------:R-:W-:Y:S04]  /*9c10*/  SHFL.IDX PT, R67, R67, R6, 0x1c1f ;  /* 0x001c1f0643437589 */ /* 0x000fe800000e0000 */
[----:B------:R-:W0:Y:S04]  /*9c20*/  SHFL.IDX PT, R56, R56, R5, 0x1c1f ;  /* 0x001c1f0538387589 */ /* 0x000e2800000e0000 */
[----:B------:R-:W2:Y:S01]  /*9c30*/  SHFL.IDX PT, R54, R54, R5, 0x1c1f ;  /* 0x001c1f0536367589 */ /* 0x000ea200000e0000 */
[----:B-1----:R-:W-:-:S03]  /*9c40*/  SEL R43, R66, R73, P0 ;  /* 0x00000049422b7207 */ /* 0x002fc60000000000 */
[----:B------:R-:W-:Y:S04]  /*9c50*/  SHFL.IDX PT, R57, R57, R6, 0x1c1f ;  /* 0x001c1f0639397589 */ /* 0x000fe800000e0000 */
[----:B------:R-:W-:Y:S04]  /*9c60*/  SHFL.IDX PT, R49, R49, R6, 0x1c1f ;  /* 0x001c1f0631317589 */ /* 0x000fe800000e0000 */
[----:B------:R1:W-:Y:S04]  /*9c70*/  SHFL.IDX PT, R10, R41, R6, 0x1c1f ;  /* 0x001c1f06290a7589 */ /* 0x0003e800000e0000 */
[----:B------:R-:W-:Y:S04]  /*9c80*/  SHFL.IDX PT, R61, R61, R6, 0x1c1f ;  /* 0x001c1f063d3d7589 */ /* 0x000fe800000e0000 */
[----:B------:R-:W-:Y:S01]  /*9c90*/  SHFL.IDX PT, R65, R65, R6, 0x1c1f ;  /* 0x001c1f0641417589 */ /* 0x000fe200000e0000 */
[----:B-1----:R-:W-:-:S03]  /*9ca0*/  SEL R41, R73, R66, P0 ;  /* 0x0000004249297207 */ /* 0x002fc60000000000 */
[----:B------:R-:W-:Y:S04]  /*9cb0*/  SHFL.IDX PT, R55, R55, R6, 0x1c1f ;  /* 0x001c1f0637377589 */ /* 0x000fe800000e0000 */
[----:B------:R-:W-:Y:S04]  /*9cc0*/  SHFL.IDX PT, R20, R47, R6, 0x1c1f ;  /* 0x001c1f062f147589 */ /* 0x000fe800000e0000 */
[----:B------:R-:W-:Y:S04]  /*9cd0*/  SHFL.IDX PT, R60, R81, R6, 0x1c1f ;  /* 0x001c1f06513c7589 */ /* 0x000fe800000e0000 */
[----:B------:R-:W-:Y:S04]  /*9ce0*/  SHFL.IDX PT, R64, R83, R6, 0x1c1f ;  /* 0x001c1f0653407589 */ /* 0x000fe800000e0000 */
[----:B------:R-:W-:Y:S04]  /*9cf0*/  SHFL.IDX PT, R70, R85, R6, 0x1c1f ;  /* 0x001c1f0655467589 */ /* 0x000fe800000e0000 */
[----:B------:R-:W1:Y:S04]  /*9d00*/  SHFL.IDX PT, R48, R48, R5, 0x1c1f ;  /* 0x001c1f0530307589 */ /* 0x000e6800000e0000 */
[----:B------:R-:W3:Y:S04]  /*9d10*/  SHFL.IDX PT, R46, R46, R5, 0x1c1f ;  /* 0x001c1f052e2e7589 */ /* 0x000ee800000e0000 */
[----:B------:R4:W3:Y:S04]  /*9d20*/  SHFL.IDX PT, R6, R40, R5, 0x1c1f ;  /* 0x001c1f0528067589 */ /* 0x0008e800000e0000 */
[----:B------:R-:W3:Y:S04]  /*9d30*/  SHFL.IDX PT, R81, R52, R5, 0x1c1f ;  /* 0x001c1f0534517589 */ /* 0x000ee800000e0000 */
[----:B------:R0:W3:Y:S01]  /*9d40*/  SHFL.IDX PT, R21, R42, R5, 0x1c1f ;  /* 0x001c1f052a157589 */ /* 0x0000e200000e0000 */
[----:B----4-:R-:W-:-:S03]  /*9d50*/  SEL R40, R53, R120, P0 ;  /* 0x0000007835287207 */ /* 0x010fc60000000000 */
[----:B------:R-:W4:Y:S04]  /*9d60*/  SHFL.IDX PT, R83, R58, R5, 0x1c1f ;  /* 0x001c1f053a537589 */ /* 0x000f2800000e0000 */
[----:B------:R-:W-:Y:S01]  /*9d70*/  SHFL.IDX PT, R44, R44, R5, 0x1c1f ;  /* 0x001c1f052c2c7589 */ /* 0x000fe200000e0000 */
[----:B0-----:R-:W-:-:S03]  /*9d80*/  SEL R42, R120, R53, P0 ;  /* 0x00000035782a7207 */ /* 0x001fc60000000000 */
[----:B------:R0:W-:Y:S04]  /*9d90*/  SHFL.IDX PT, R85, R62, R5, 0x1c1f ;  /* 0x001c1f053e557589 */ /* 0x0001e800000e0000 */
[----:B------:R-:W4:Y:S04]  /*9da0*/  SHFL.IDX PT, R47, R68, R5, 0x1c1f ;  /* 0x001c1f05442f7589 */ /* 0x000f2800000e0000 */
[----:B------:R-:W4:Y:S01]  /*9db0*/  SHFL.IDX PT, R50, R50, R5, 0x1c1f ;  /* 0x001c1f0532327589 */ /* 0x000f2200000e0000 */
[----:B------:R-:W-:Y:S01]  /*9dc0*/  UMOV UR4, URZ ;  /* 0x0000003f00047c82 */ /* 0x000fe20008000000 */
[----:B------:R-:W-:Y:S01]  /*9dd0*/  ULDC UR8, c[0x0][0xa88] ;  /* 0x0002a20000087ab9 */ /* 0x000fe20000000800 */
[----:B0-----:R-:W0:Y:S01]  /*9de0*/  LDC R62, c[0x0][0xbe8] ;  /* 0x0002fa00ff3e7b82 */ /* 0x001e220000000800 */
[----:B------:R2:W-:Y:S04]  /*9df0*/  STSM.16.M88.4 [R93], R12 ;  /* 0x0000000c5d007844 */ /* 0x0005e80000000200 */
[----:B------:R1:W-:Y:S04]  /*9e00*/  STSM.16.M88.4 [R92], R24 ;  /* 0x000000185c007844 */ /* 0x0003e80000000200 */
[----:B------:R4:W-:Y:S04]  /*9e10*/  STSM.16.M88.4 [R91], R28 ;  /* 0x0000001c5b007844 */ /* 0x0009e80000000200 */
[----:B------:R4:W-:Y:S01]  /*9e20*/  STSM.16.M88.4 [R90], R32 ;  /* 0x000000205a007844 */ /* 0x0009e20000000200 */
[----:B--2---:R-:W-:-:S03]  /*9e30*/  SEL R12, R59, R56, P0 ;  /* 0x000000383b0c7207 */ /* 0x004fc60000000000 */
[----:B------:R-:W-:Y:S01]  /*9e40*/  STSM.16.M88.4 [R89], R36 ;  /* 0x0000002459007844 */ /* 0x000fe20000000200 */
[----:B------:R-:W-:Y:S02]  /*9e50*/  SEL R14, R56, R59, P0 ;  /* 0x0000003b380e7207 */ /* 0x000fe40000000000 */
[----:B------:R-:W-:Y:S01]  /*9e60*/  SEL R13, R67, R54, P0 ;  /* 0x00000036430d7207 */ /* 0x000fe20000000000 */
[----:B------:R-:W-:Y:S01]  /*9e70*/  STSM.16.M88.4 [R87], R40 ;  /* 0x0000002857007844 */ /* 0x000fe20000000200 */
[----:B------:R-:W-:Y:S02]  /*9e80*/  SEL R15, R54, R67, P0 ;  /* 0x00000043360f7207 */ /* 0x000fe40000000000 */
[----:B-1----:R-:W-:Y:S02]  /*9e90*/  SEL R24, R57, R48, P0 ;  /* 0x0000003039187207 */ /* 0x002fe40000000000 */
[----:B------:R-:W-:Y:S01]  /*9ea0*/  SEL R26, R48, R57, P0 ;  /* 0x00000039301a7207 */ /* 0x000fe20000000000 */
[----:B------:R1:W-:Y:S01]  /*9eb0*/  STSM.16.M88.4 [R86], R12 ;  /* 0x0000000c56007844 */ /* 0x0003e20000000200 */
[----:B---3--:R-:W-:-:S02]  /*9ec0*/  SEL R25, R55, R46, P0 ;  /* 0x0000002e37197207 */ /* 0x008fc40000000000 */
[----:B------:R-:W-:Y:S02]  /*9ed0*/  SEL R27, R46, R55, P0 ;  /* 0x000000372e1b7207 */ /* 0x000fe40000000000 */
[----:B----4-:R-:W-:Y:S02]  /*9ee0*/  SEL R28, R49, R6, P0 ;  /* 0x00000006311c7207 */ /* 0x010fe40000000000 */
[----:B------:R-:W-:Y:S01]  /*9ef0*/  SEL R30, R6, R49, P0 ;  /* 0x00000031061e7207 */ /* 0x000fe20000000000 */
[----:B------:R-:W-:Y:S01]  /*9f00*/  STSM.16.M88.4 [R84], R24 ;  /* 0x0000001854007844 */ /* 0x000fe20000000200 */
[----:B------:R-:W-:Y:S01]  /*9f10*/  SEL R29, R20, R81, P0 ;  /* 0x00000051141d7207 */ /* 0x000fe20000000000 */
[----:B------:R-:W-:Y:S01]  /*9f20*/  IMAD.U32 R6, RZ, RZ, UR6 ;  /* 0x00000006ff067e24 */ /* 0x000fe2000f8e00ff */
[----:B------:R-:W-:Y:S01]  /*9f30*/  SEL R31, R81, R20, P0 ;  /* 0x00000014511f7207 */ /* 0x000fe20000000000 */
[----:B------:R-:W-:Y:S01]  /*9f40*/  ULDC.64 UR6, c[0x0][0xc08] ;  /* 0x0003020000067ab9 */ /* 0x000fe20000000a00 */
[----:B------:R-:W-:-:S02]  /*9f50*/  SEL R32, R10, R21, P0 ;  /* 0x000000150a207207 */ /* 0x000fc40000000000 */
[----:B------:R-:W-:Y:S01]  /*9f60*/  SEL R34, R21, R10, P0 ;  /* 0x0000000a15227207 */ /* 0x000fe20000000000 */
[----:B------:R-:W-:Y:S01]  /*9f70*/  STSM.16.M88.4 [R82], R28 ;  /* 0x0000001c52007844 */ /* 0x000fe20000000200 */
[----:B------:R-:W-:Y:S02]  /*9f80*/  SEL R33, R60, R83, P0 ;  /* 0x000000533c217207 */ /* 0x000fe40000000000 */
[----:B------:R-:W-:Y:S02]  /*9f90*/  SEL R35, R83, R60, P0 ;  /* 0x0000003c53237207 */ /* 0x000fe40000000000 */
[----:B------:R-:W-:Y:S02]  /*9fa0*/  SEL R45, R70, R47, P0 ;  /* 0x0000002f462d7207 */ /* 0x000fe40000000000 */
[----:B-1----:R-:W-:Y:S01]  /*9fb0*/  SEL R12, R61, R44, P0 ;  /* 0x0000002c3d0c7207 */ /* 0x002fe20000000000 */
[----:B------:R-:W-:Y:S01]  /*9fc0*/  STSM.16.M88.4 [R78], R32 ;  /* 0x000000204e007844 */ /* 0x000fe20000000200 */
[----:B------:R-:W-:-:S02]  /*9fd0*/  SEL R14, R44, R61, P0 ;  /* 0x0000003d2c0e7207 */ /* 0x000fc40000000000 */
[----:B------:R-:W-:Y:S02]  /*9fe0*/  SEL R13, R64, R85, P0 ;  /* 0x00000055400d7207 */ /* 0x000fe40000000000 */
[----:B------:R-:W-:Y:S02]  /*9ff0*/  SEL R15, R85, R64, P0 ;  /* 0x00000040550f7207 */ /* 0x000fe40000000000 */
[----:B------:R-:W-:Y:S02]  /*a000*/  SEL R47, R47, R70, P0 ;  /* 0x000000462f2f7207 */ /* 0x000fe40000000000 */
[----:B------:R-:W-:Y:S01]  /*a010*/  SEL R44, R65, R50, P0 ;  /* 0x00000032412c7207 */ /* 0x000fe20000000000 */
[----:B------:R1:W-:Y:S01]  /*a020*/  STSM.16.M88.4 [R76], R12 ;  /* 0x0000000c4c007844 */ /* 0x0003e20000000200 */
[----:B------:R-:W-:-:S05]  /*a030*/  SEL R46, R50, R65, P0 ;  /* 0x00000041322e7207 */ /* 0x000fca0000000000 */
[----:B------:R2:W-:Y:S01]  /*a040*/  STSM.16.M88.4 [R74], R44 ;  /* 0x0000002c4a007844 */ /* 0x0005e20000000200 */
[----:B------:R-:W-:Y:S06]  /*a050*/  BAR.SYNC.DEFER_BLOCKING 0x1, 0x100 ;  /* 0x0044000000007b1d */ /* 0x000fec0000010000 */
[----:B------:R-:W3:Y:S01]  /*a060*/  @P2 LDG.E R5, desc[UR50][R6.64] ;  /* 0x0000003206052981 */ /* 0x000ee2000c1e1900 */
[----:B------:R-:W-:Y:S01]  /*a070*/  UISETP.NE.U32.AND UP1, UPT, UR6, URZ, UPT ;  /* 0x0000003f0600728c */ /* 0x000fe2000bf25070 */
[----:B0-----:R-:W-:Y:S01]  /*a080*/  ISETP.NE.AND P1, PT, R62, 0x1, PT ;  /* 0x000000013e00780c */ /* 0x001fe20003f25270 */
[----:B-1----:R-:W-:-:S02]  /*a090*/  IMAD.U32 R14, RZ, RZ, UR40 ;  /* 0x00000028ff0e7e24 */ /* 0x002fc4000f8e00ff */
[----:B------:R-:W-:-:S06]  /*a0a0*/  UISETP.NE.AND.EX UP1, UPT, UR7, URZ, UPT, UP1 ;  /* 0x0000003f0700728c */ /* 0x000fcc000bf25310 */
[----:B------:R-:W-:-:S04]  /*a0b0*/  PLOP3.LUT P0, PT, PT, PT, UP1, 0x80, 0x0 ;  /* 0x000000000000781c */ /* 0x000fc80003f0f018 */
[----:B------:R-:W0:Y:S01]  /*a0c0*/  @P1 LDC R10, c[0x0][0xbec] ;  /* 0x0002fb00ff0a1b82 */ /* 0x000e220000000800 */
[----:B------:R-:W-:-:S04]  /*a0d0*/  @UP1 ULEA UR6, UP2, UR37, UR6, 0x2 ;  /* 0x0000000625061291 */ /* 0x000fc8000f84103f */
[----:B------:R-:W-:Y:S02]  /*a0e0*/  @UP1 ULEA.HI.X UR7, UR37, UR7, UR38, 0x2, UP2 ;  /* 0x0000000725071291 */ /* 0x000fe400090f1426 */
[----:B------:R-:W-:Y:S01]  /*a0f0*/  IMAD.U32 R12, RZ, RZ, UR6 ;  /* 0x00000006ff0c7e24 */ /* 0x000fe2000f8e00ff */
[----:B------:R-:W1:Y:S03]  /*a100*/  @P1 LDC R20, c[0x0][0xbf0] ;  /* 0x0002fc00ff141b82 */ /* 0x000e660000000800 */
[----:B------:R-:W-:Y:S01]  /*a110*/  IMAD.U32 R13, RZ, RZ, UR7 ;  /* 0x00000007ff0d7e24 */ /* 0x000fe2000f8e00ff */
[----:B---3--:R-:W-:Y:S01]  /*a120*/  @P2 R2UR UR4, R5 ;  /* 0x00000000050422ca */ /* 0x008fe200000e0000 */
[----:B------:R-:W-:-:S06]  /*a130*/  IMAD.U32 R5, RZ, RZ, UR8 ;  /* 0x00000008ff057e24 */ /* 0x000fcc000f8e00ff */
[----:B------:R2:W5:Y:S01]  /*a140*/  @P0 LDG.E R5, desc[UR50][R12.64] ;  /* 0x000000320c050981 */ /* 0x000562000c1e1900 */
[----:B01----:R-:W-:Y:S07]  /*a150*/  @P0 BRA `(.L_x_3848) ;  /* 0x0000000000100947 */ /* 0x003fee0003800000 */
[----:B------:R-:W-:Y:S05]  /*a160*/  @!P2 BRA `(.L_x_3848) ;  /* 0x00000000000ca947 */ /* 0x000fea0003800000 */
[----:B--2---:R-:W2:Y:S04]  /*a170*/  LDG.E R12, desc[UR50][R6.64] ;  /* 0x00000032060c7981 */ /* 0x004ea8000c1e1900 */
[----:B-----5:R-:W2:Y:S02]  /*a180*/  LDG.E R5, desc[UR50][R6.64+0x4] ;  /* 0x0000043206057981 */ /* 0x020ea4000c1e1900 */
[----:B--2---:R-:W-:-:S07]  /*a190*/  IMAD.IADD R5, R5, 0x1, -R12 ;  /* 0x0000000105057824 */ /* 0x004fce00078e0a0c */
.L_x_3848:
[----:B------:R-:W-:Y:S01]  /*a1a0*/  USHF.R.S32.HI UR14, URZ, 0x1f, UR41 ;  /* 0x0000001f3f0e7899 */ /* 0x000fe20008011429 */
[----:B--2---:R-:W-:Y:S01]  /*a1b0*/  IMAD R13, R14, 0x80, R223 ;  /* 0x000000800e0d7824 */ /* 0x004fe200078e02df */
[----:B------:R-:W-:Y:S01]  /*a1c0*/  ULDC.64 UR12, c[0x0][0xb90] ;  /* 0x0002e400000c7ab9 */ /* 0x000fe20000000a00 */
[----:B------:R-:W-:Y:S01]  /*a1d0*/  USHF.R.S32.HI UR9, URZ, 0x1f, UR4 ;  /* 0x0000001f3f097899 */ /* 0x000fe20008011404 */
[----:B-----5:R-:W-:Y:S01]  /*a1e0*/  IMAD R66, R5, R62, RZ ;  /* 0x0000003e05427224 */ /* 0x020fe200078e02ff */
        /* <DEDUP_REMOVED lines=21> */
[----:B------:R-:W-:Y:S01]  /*a340*/  ULDC.64 UR10, c[0x0][0xaa0] ;  /* 0x0002a800000a7ab9 */ /* 0x000fe20000000a00 */
[----:B------:R-:W-:-:S02]  /*a350*/  IADD3 R6, P0, R6, UR6, RZ ;  /* 0x0000000606067c10 */ /* 0x000fc4000ff1e0ff */
[----:B------:R-:W-:Y:S01]  /*a360*/  IMAD.U32 R10, RZ, RZ, UR8 ;  /* 0x00000008ff0a7e24 */ /* 0x000fe2000f8e00ff */
[----:B------:R-:W-:Y:S02]  /*a370*/  LOP3.LUT R12, R15, 0x380, RZ, 0xc0, !PT ;  /* 0x000003800f0c7812 */ /* 0x000fe400078ec0ff */
[----:B------:R-:W-:Y:S02]  /*a380*/  IADD3 R25, P2, R8, 0x1000, RZ ;  /* 0x0000100008197810 */ /* 0x000fe40007f5e0ff */
[----:B------:R-:W-:Y:S01]  /*a390*/  IADD3.X R7, R7, UR7, R10, P0, !PT ;  /* 0x0000000707077c10 */ /* 0x000fe200087fe40a */
[----:B------:R-:W-:Y:S01]  /*a3a0*/  ULDC.64 UR6, c[0x0][0xb88] ;  /* 0x0002e20000067ab9 */ /* 0x000fe20000000a00 */
[----:B------:R-:W-:Y:S02]  /*a3b0*/  SHF.R.S32.HI R10, RZ, 0x1f, R11 ;  /* 0x0000001fff0a7819 */ /* 0x000fe4000001140b */
[----:B------:R-:W-:Y:S01]  /*a3c0*/  SHF.R.U64 R12, R12, 0x3, RZ ;  /* 0x000000030c0c7819 */ /* 0x000fe200000012ff */
[----:B------:R-:W-:Y:S01]  /*a3d0*/  IMAD.WIDE.U32 R6, R11, UR6, R6 ;  /* 0x000000060b067c25 */ /* 0x000fe2000f8e0006 */
[----:B------:R-:W-:-:S02]  /*a3e0*/  LOP3.LUT R24, R25, 0x380, RZ, 0xc0, !PT ;  /* 0x0000038019187812 */ /* 0x000fc400078ec0ff */
[----:B------:R-:W-:Y:S01]  /*a3f0*/  LOP3.LUT R12, R12, R15, RZ, 0x3c, !PT ;  /* 0x0000000f0c0c7212 */ /* 0x000fe200078e3cff */
[----:B------:R-:W-:Y:S01]  /*a400*/  IMAD R14, R10, UR6, RZ ;  /* 0x000000060a0e7c24 */ /* 0x000fe2000f8e02ff */
[----:B------:R-:W-:Y:S02]  /*a410*/  SHF.R.U64 R24, R24, 0x3, RZ ;  /* 0x0000000318187819 */ /* 0x000fe400000012ff */
[----:B------:R-:W-:Y:S01]  /*a420*/  IADD3 R41, P0, R8, 0x5000, RZ ;  /* 0x0000500008297810 */ /* 0x000fe20007f1e0ff */
[----:B------:R-:W-:Y:S01]  /*a430*/  IMAD R15, R11, UR7, R14 ;  /* 0x000000070b0f7c24 */ /* 0x000fe2000f8e020e */
[----:B------:R-:W-:Y:S01]  /*a440*/  ULDC.64 UR6, c[0x0][0xb50] ;  /* 0x0002d40000067ab9 */ /* 0x000fe20000000a00 */
[----:B------:R-:W-:Y:S01]  /*a450*/  LOP3.LUT R24, R24, R25, RZ, 0x3c, !PT ;  /* 0x0000001918187212 */ /* 0x000fe200078e3cff */
[----:B------:R-:W-:Y:S01]  /*a460*/  IMAD.X R25, RZ, RZ, R9, P2 ;  /* 0x000000ffff197224 */ /* 0x000fe200010e0609 */
[----:B------:R-:W-:Y:S01]  /*a470*/  LOP3.LUT R40, R41, 0x380, RZ, 0xc0, !PT ;  /* 0x0000038029287812 */ /* 0x000fe200078ec0ff */
[----:B------:R-:W-:Y:S01]  /*a480*/  IMAD.IADD R7, R7, 0x1, R15 ;  /* 0x0000000107077824 */ /* 0x000fe200078e020f */
[----:B------:R-:W-:-:S02]  /*a490*/  LEA R15, P3, R6, UR6, 0x2 ;  /* 0x00000006060f7c11 */ /* 0x000fc4000f8610ff */
[----:B------:R-:W-:Y:S02]  /*a4a0*/  IADD3 R29, P2, R8, 0x7000, RZ ;  /* 0x00007000081d7810 */ /* 0x000fe40007f5e0ff */
[----:B------:R-:W-:Y:S01]  /*a4b0*/  LEA.HI.X R7, R6, UR7, R7, 0x2, P3 ;  /* 0x0000000706077c11 */ /* 0x000fe200098f1407 */
[----:B------:R-:W-:Y:S01]  /*a4c0*/  SHFL.IDX PT, R20, R15, RZ, 0x1c1f ;  /* 0x001c1fff0f147589 */ /* 0x000fe200000e0000 */
[----:B------:R-:W-:Y:S01]  /*a4d0*/  SHF.R.U64 R40, R40, 0x3, RZ ;  /* 0x0000000328287819 */ /* 0x000fe200000012ff */
[----:B------:R-:W-:Y:S01]  /*a4e0*/  IMAD.U32 R6, RZ, RZ, UR40 ;  /* 0x00000028ff067e24 */ /* 0x000fe2000f8e00ff */
[----:B------:R-:W-:Y:S01]  /*a4f0*/  LOP3.LUT R28, R29, 0x380, RZ, 0xc0, !PT ;  /* 0x000003801d1c7812 */ /* 0x000fe200078ec0ff */
[----:B------:R-:W1:Y:S01]  /*a500*/  SHFL.IDX PT, R21, R7, RZ, 0x1c1f ;  /* 0x001c1fff07157589 */ /* 0x000e6200000e0000 */
[----:B------:R-:W-:Y:S01]  /*a510*/  LOP3.LUT R40, R40, R41, RZ, 0x3c, !PT ;  /* 0x0000002928287212 */ /* 0x000fe200078e3cff */
[----:B------:R-:W-:Y:S01]  /*a520*/  IMAD R27, R6, 0x80, R221 ;  /* 0x00000080061b7824 */ /* 0x000fe200078e02dd */
[----:B------:R-:W-:Y:S01]  /*a530*/  SHF.R.U64 R28, R28, 0x3, RZ ;  /* 0x000000031c1c7819 */ /* 0x000fe200000012ff */
[--C-:B------:R-:W-:Y:S01]  /*a540*/  IMAD.X R41, RZ, RZ, R9.reuse, P0 ;  /* 0x000000ffff297224 */ /* 0x100fe200000e0609 */
[----:B------:R-:W-:Y:S01]  /*a550*/  LOP3.LUT P0, RZ, R22, 0x3, RZ, 0xc0, !PT ;  /* 0x0000000316ff7812 */ /* 0x000fe2000780c0ff */
[----:B------:R-:W-:Y:S01]  /*a560*/  UIMAD UR8, UR9, UR10, URZ ;  /* 0x0000000a090872a4 */ /* 0x000fe2000f8e023f */
[----:B------:R-:W-:Y:S01]  /*a570*/  LOP3.LUT R28, R28, R29, RZ, 0x3c, !PT ;  /* 0x0000001d1c1c7212 */ /* 0x000fe200078e3cff */
[----:B------:R-:W-:Y:S01]  /*a580*/  IMAD.X R29, RZ, RZ, R9, P2 ;  /* 0x000000ffff1d7224 */ /* 0x000fe200010e0609 */
[----:B------:R-:W-:Y:S01]  /*a590*/  ISETP.GE.OR P2, PT, R27, R66, P0 ;  /* 0x000000421b00720c */ /* 0x000fe20000746670 */
[----:B------:R-:W-:Y:S01]  /*a5a0*/  SHFL.IDX PT, R50, R15, 0x1, 0x1c1f ;  /* 0x003c1f000f327f89 */ /* 0x000fe200000e0000 */
[----:B------:R-:W-:-:S02]  /*a5b0*/  IADD3 R13, P5, R8, 0x3000, RZ ;  /* 0x00003000080d7810 */ /* 0x000fc40007fbe0ff */
[C---:B------:R-:W-:Y:S02]  /*a5c0*/  IADD3 R45, P4, R8.reuse, 0x4000, RZ ;  /* 0x00004000082d7810 */ /* 0x040fe40007f9e0ff */
[----:B------:R-:W-:Y:S01]  /*a5d0*/  IADD3 R37, P3, R8, 0x6000, RZ ;  /* 0x0000600008257810 */ /* 0x000fe20007f7e0ff */
[----:B------:R-:W-:Y:S01]  /*a5e0*/  UIMAD.WIDE.U32 UR6, UR4, UR10, URZ ;  /* 0x0000000a040672a5 */ /* 0x000fe2000f8e003f */
[----:B------:R-:W-:Y:S01]  /*a5f0*/  LOP3.LUT R10, R13, 0x380, RZ, 0xc0, !PT ;  /* 0x000003800d0a7812 */ /* 0x000fe200078ec0ff */
[----:B------:R-:W-:Y:S01]  /*a600*/  UIMAD UR8, UR4, UR11, UR8 ;  /* 0x0000000b040872a4 */ /* 0x000fe2000f8e0208 */
[----:B------:R-:W-:Y:S01]  /*a610*/  LOP3.LUT R44, R45, 0x380, RZ, 0xc0, !PT ;  /* 0x000003802d2c7812 */ /* 0x000fe200078ec0ff */
[----:B------:R-:W2:Y:S01]  /*a620*/  SHFL.IDX PT, R51, R7, 0x1, 0x1c1f ;  /* 0x003c1f0007337f89 */ /* 0x000ea200000e0000 */
[----:B------:R-:W-:Y:S01]  /*a630*/  LOP3.LUT R36, R37, 0x380, RZ, 0xc0, !PT ;  /* 0x0000038025247812 */ /* 0x000fe200078ec0ff */
[----:B------:R-:W-:Y:S01]  /*a640*/  ULDC.64 UR10, c[0x0][0xae8] ;  /* 0x0002ba00000a7ab9 */ /* 0x000fe20000000a00 */
[----:B------:R-:W-:Y:S01]  /*a650*/  SHF.R.U64 R10, R10, 0x3, RZ ;  /* 0x000000030a0a7819 */ /* 0x000fe200000012ff */
[----:B-1----:R1:W-:Y:S01]  /*a660*/  @!P2 ST.E desc[UR50][R20.64], R3 ;  /* 0x000000031400a985 */ /* 0x0023e2000c101932 */
[----:B------:R-:W-:Y:S01]  /*a670*/  SHF.R.U64 R44, R44, 0x3, RZ ;  /* 0x000000032c2c7819 */ /* 0x000fe200000012ff */
[----:B------:R-:W-:Y:S01]  /*a680*/  UIADD3 UR7, UR7, UR8, URZ ;  /* 0x0000000807077290 */ /* 0x000fe2000fffe03f */
[----:B------:R-:W-:Y:S01]  /*a690*/  SHF.R.U64 R36, R36, 0x3, RZ ;  /* 0x0000000324247819 */ /* 0x000fe200000012ff */
[----:B------:R-:W-:Y:S01]  /*a6a0*/  UIMAD UR4, UR14, UR10, URZ ;  /* 0x0000000a0e0472a4 */ /* 0x000fe2000f8e023f */
[----:B------:R-:W-:Y:S01]  /*a6b0*/  IMAD.U32 R64, RZ, RZ, UR40 ;  /* 0x00000028ff407e24 */ /* 0x000fe2000f8e00ff */
[----:B------:R-:W-:Y:S01]  /*a6c0*/  LOP3.LUT R10, R10, R13, RZ, 0x3c, !PT ;  /* 0x0000000d0a0a7212 */ /* 0x000fe200078e3cff */
[----:B------:R-:W-:Y:S01]  /*a6d0*/  IMAD.X R11, RZ, RZ, R9, P5 ;  /* 0x000000ffff0b7224 */ /* 0x000fe200028e0609 */
[----:B------:R-:W-:Y:S01]  /*a6e0*/  LOP3.LUT R44, R44, R45, RZ, 0x3c, !PT ;  /* 0x0000002d2c2c7212 */ /* 0x000fe200078e3cff */
[----:B------:R-:W-:Y:S01]  /*a6f0*/  VIADD R6, R27, 0x8 ;  /* 0x000000081b067836 */ /* 0x000fe20000000000 */
[----:B------:R-:W-:Y:S01]  /*a700*/  LOP3.LUT R33, R8, 0x380, RZ, 0xc0, !PT ;  /* 0x0000038008217812 */ /* 0x000fe200078ec0ff */
[----:B-1----:R-:W1:Y:S01]  /*a710*/  @P1 LDC R21, c[0x0][0xbec] ;  /* 0x0002fb00ff151b82 */ /* 0x002e620000000800 */
[----:B------:R-:W-:Y:S01]  /*a720*/  IMAD R3, R18, 0x20, R19 ;  /* 0x0000002012037824 */ /* 0x000fe200078e0213 */
[----:B------:R-:W-:Y:S01]  /*a730*/  UIMAD UR4, UR41, UR11, UR4 ;  /* 0x0000000b290472a4 */ /* 0x000fe2000f8e0204 */
[--C-:B------:R-:W-:Y:S01]  /*a740*/  IMAD.X R13, RZ, RZ, R9.reuse, P6 ;  /* 0x000000ffff0d7224 */ /* 0x100fe200030e0609 */
[----:B------:R-:W-:Y:S01]  /*a750*/  UIMAD.WIDE.U32 UR6, UR41, UR10, UR6 ;  /* 0x0000000a290672a5 */ /* 0x000fe2000f8e0006 */
[----:B------:R-:W-:Y:S01]  /*a760*/  LOP3.LUT R36, R36, R37, RZ, 0x3c, !PT ;  /* 0x0000002524247212 */ /* 0x000fe200078e3cff */
[----:B------:R-:W-:Y:S01]  /*a770*/  IMAD.X R45, RZ, RZ, R9, P4 ;  /* 0x000000ffff2d7224 */ /* 0x000fe200020e0609 */
[----:B------:R-:W-:Y:S01]  /*a780*/  IADD3 R57, P6, R8, 0x8000, RZ ;  /* 0x0000800008397810 */ /* 0x000fe20007fde0ff */
[----:B------:R-:W-:Y:S01]  /*a790*/  IMAD R64, R64, 0x80, R3 ;  /* 0x0000008040407824 */ /* 0x000fe200078e0203 */
[C---:B------:R-:W-:Y:S01]  /*a7a0*/  IADD3 R53, P5, R8.reuse, 0x9000, RZ ;  /* 0x0000900008357810 */ /* 0x040fe20007fbe0ff */
[----:B------:R-:W-:Y:S01]  /*a7b0*/  IMAD.X R37, RZ, RZ, R9, P3 ;  /* 0x000000ffff257224 */ /* 0x000fe200018e0609 */
[C---:B------:R-:W-:Y:S01]  /*a7c0*/  IADD3 R49, P4, R8.reuse, 0xa000, RZ ;  /* 0x0000a00008317810 */ /* 0x040fe20007f9e0ff */
[----:B------:R-:W-:Y:S01]  /*a7d0*/  ULDC.64 UR8, c[0x0][0xaf0] ;  /* 0x0002bc0000087ab9 */ /* 0x000fe20000000a00 */
[----:B------:R-:W-:Y:S01]  /*a7e0*/  IADD3 R14, P3, R8, 0xb000, RZ ;  /* 0x0000b000080e7810 */ /* 0x000fe20007f7e0ff */
[----:B------:R-:W-:Y:S01]  /*a7f0*/  UIADD3 UR7, UR7, UR4, URZ ;  /* 0x0000000407077290 */ /* 0x000fe2000fffe03f */
[----:B------:R-:W-:Y:S01]  /*a800*/  LOP3.LUT R56, R57, 0x380, RZ, 0xc0, !PT ;  /* 0x0000038039387812 */ /* 0x000fe200078ec0ff */
[----:B------:R-:W-:Y:S01]  /*a810*/  UIMAD UR4, UR38, UR8, URZ ;  /* 0x00000008260472a4 */ /* 0x000fe2000f8e023f */
[----:B------:R-:W-:-:S02]  /*a820*/  LOP3.LUT R52, R53, 0x380, RZ, 0xc0, !PT ;  /* 0x0000038035347812 */ /* 0x000fc400078ec0ff */
[----:B------:R-:W-:Y:S01]  /*a830*/  ISETP.GE.OR P0, PT, R6, R66, P0 ;  /* 0x000000420600720c */ /* 0x000fe20000706670 */
[----:B------:R-:W-:Y:S01]  /*a840*/  IMAD.MOV.U32 R3, RZ, RZ, R64 ;  /* 0x000000ffff037224 */ /* 0x000fe200078e0040 */
[----:B------:R-:W-:Y:S01]  /*a850*/  LOP3.LUT R48, R49, 0x380, RZ, 0xc0, !PT ;  /* 0x0000038031307812 */ /* 0x000fe200078ec0ff */
[----:B------:R-:W-:Y:S01]  /*a860*/  IMAD.X R7, RZ, RZ, R9, P3 ;  /* 0x000000ffff077224 */ /* 0x000fe200018e0609 */
[----:B------:R-:W-:Y:S01]  /*a870*/  LOP3.LUT R5, R14, 0x380, RZ, 0xc0, !PT ;  /* 0x000003800e057812 */ /* 0x000fe200078ec0ff */
[----:B-1----:R-:W-:Y:S01]  /*a880*/  @P1 IMAD.HI.U32 R20, R64, R21, RZ ;  /* 0x0000001540141227 */ /* 0x002fe200078e00ff */
[----:B------:R-:W-:Y:S01]  /*a890*/  UIMAD UR4, UR37, UR9, UR4 ;  /* 0x00000009250472a4 */ /* 0x000fe2000f8e0204 */
[----:B------:R-:W-:Y:S01]  /*a8a0*/  SHF.R.U64 R56, R56, 0x3, RZ ;  /* 0x0000000338387819 */ /* 0x000fe200000012ff */
[----:B------:R-:W-:Y:S01]  /*a8b0*/  UIMAD.WIDE.U32 UR6, UR37, UR8, UR6 ;  /* 0x00000008250672a5 */ /* 0x000fe2000f8e0006 */
[----:B------:R-:W-:Y:S02]  /*a8c0*/  SHF.R.U64 R52, R52, 0x3, RZ ;  /* 0x0000000334347819 */ /* 0x000fe400000012ff */
[----:B------:R-:W-:-:S02]  /*a8d0*/  SHF.R.U64 R48, R48, 0x3, RZ ;  /* 0x0000000330307819 */ /* 0x000fc400000012ff */
[----:B------:R-:W-:Y:S01]  /*a8e0*/  SHF.R.U64 R33, R33, 0x3, RZ ;  /* 0x0000000321217819 */ /* 0x000fe200000012ff */
[----:B--2---:R1:W-:Y:S01]  /*a8f0*/  @!P0 ST.E desc[UR50][R50.64], R4 ;  /* 0x0000000432008985 */ /* 0x0043e2000c101932 */
[----:B0-----:R-:W-:Y:S02]  /*a900*/  @P1 SHF.R.U32.HI R3, RZ, R61, R20 ;  /* 0x0000003dff031219 */ /* 0x001fe40000011614 */
[----:B------:R-:W-:Y:S01]  /*a910*/  SHF.R.U64 R5, R5, 0x3, RZ ;  /* 0x0000000305057819 */ /* 0x000fe200000012ff */
[----:B------:R-:W-:Y:S01]  /*a920*/  UIADD3 UR4, UR7, UR4, URZ ;  /* 0x0000000407047290 */ /* 0x000fe2000fffe03f */
        /* <DEDUP_REMOVED lines=8> */
[--C-:B------:R-:W-:Y:S01]  /*a9b0*/  SHF.R.S32.HI R60, RZ, 0x1f, R3.reuse ;  /* 0x0000001fff3c7819 */ /* 0x100fe20000011403 */
[----:B------:R-:W-:Y:S01]  /*a9c0*/  IMAD.MOV R61, RZ, RZ, -R3 ;  /* 0x000000ffff3d7224 */ /* 0x000fe200078e0a03 */
[----:B------:R-:W-:Y:S01]  /*a9d0*/  LOP3.LUT R6, R5, R14, RZ, 0x3c, !PT ;  /* 0x0000000e05067212 */ /* 0x000fe200078e3cff */
[----:B------:R-:W-:Y:S01]  /*a9e0*/  IMAD.U32 R20, RZ, RZ, UR6 ;  /* 0x00000006ff147e24 */ /* 0x000fe2000f8e00ff */
[----:B------:R-:W5:Y:S01]  /*a9f0*/  LD.E.128 R24, desc[UR50][R24.64] ;  /* 0x0000003218187980 */ /* 0x000f62000c101d00 */
[----:B------:R-:W-:Y:S01]  /*aa00*/  IMAD.U32 R21, RZ, RZ, UR7 ;  /* 0x00000007ff157e24 */ /* 0x000fe2000f8e00ff */
[----:B------:R-:W-:Y:S01]  /*aa10*/  ULDC.64 UR6, c[0x0][0xae0] ;  /* 0x0002b80000067ab9 */ /* 0x000fe20000000a00 */
[----:B------:R-:W-:Y:S01]  /*aa20*/  IMAD.U32 R21, RZ, RZ, UR4 ;  /* 0x00000004ff157e24 */ /* 0x000fe2000f8e00ff */
[----:B------:R-:W5:Y:S01]  /*aa30*/  LD.E.128 R32, desc[UR50][R32.64] ;  /* 0x0000003220207980 */ /* 0x000f62000c101d00 */
[----:B------:R-:W-:-:S02]  /*aa40*/  IMAD R60, R60, UR6, RZ ;  /* 0x000000063c3c7c24 */ /* 0x000fc4000f8e02ff */
[----:B------:R-:W-:Y:S01]  /*aa50*/  IMAD R61, R62, R61, R64 ;  /* 0x0000003d3e3d7224 */ /* 0x000fe200078e0240 */
[----:B------:R-:W5:Y:S01]  /*aa60*/  LD.E.128 R12, desc[UR50][R12.64] ;  /* 0x000000320c0c7980 */ /* 0x000f62000c101d00 */
[----:B------:R-:W-:-:S03]  /*aa70*/  IMAD.U32 R62, RZ, RZ, UR40 ;  /* 0x00000028ff3e7e24 */ /* 0x000fc6000f8e00ff */
[----:B------:R-:W5:Y:S01]  /*aa80*/  LD.E.128 R8, desc[UR50][R10.64] ;  /* 0x000000320a087980 */ /* 0x000f62000c101d00 */
[----:B------:R-:W-:-:S03]  /*aa90*/  IMAD R65, R3, UR7, R60 ;  /* 0x0000000703417c24 */ /* 0x000fc6000f8e023c */
[----:B------:R-:W5:Y:S01]  /*aaa0*/  LD.E.128 R44, desc[UR50][R44.64] ;  /* 0x000000322c2c7980 */ /* 0x000f62000c101d00 */
[----:B------:R-:W-:-:S03]  /*aab0*/  IMAD.WIDE.U32 R20, R3, UR6, R20 ;  /* 0x0000000603147c25 */ /* 0x000fc6000f8e0014 */
[----:B------:R-:W5:Y:S01]  /*aac0*/  LD.E.128 R40, desc[UR50][R40.64] ;  /* 0x0000003228287980 */ /* 0x000f62000c101d00 */
[----:B------:R-:W-:-:S03]  /*aad0*/  SHF.R.S32.HI R3, RZ, 0x1f, R61 ;  /* 0x0000001fff037819 */ /* 0x000fc6000001143d */
[----:B------:R-:W5:Y:S04]  /*aae0*/  LD.E.128 R36, desc[UR50][R36.64] ;  /* 0x0000003224247980 */ /* 0x000f68000c101d00 */
[----:B------:R-:W5:Y:S04]  /*aaf0*/  LD.E.128 R28, desc[UR50][R28.64] ;  /* 0x000000321c1c7980 */ /* 0x000f68000c101d00 */
[----:B------:R-:W5:Y:S04]  /*ab00*/  LD.E.128 R56, desc[UR50][R56.64] ;  /* 0x0000003238387980 */ /* 0x000f68000c101d00 */
[----:B------:R-:W5:Y:S04]  /*ab10*/  LD.E.128 R52, desc[UR50][R52.64] ;  /* 0x0000003234347980 */ /* 0x000f68000c101d00 */
[----:B-1----:R-:W5:Y:S04]  /*ab20*/  LD.E.128 R48, desc[UR50][R48.64] ;  /* 0x0000003230307980 */ /* 0x002f68000c101d00 */
[----:B------:R-:W5:Y:S01]  /*ab30*/  LD.E.128 R4, desc[UR50][R6.64] ;  /* 0x0000003206047980 */ /* 0x000f62000c101d00 */
[----:B------:R-:W-:Y:S01]  /*ab40*/  IMAD R67, R62, 0x80, R19 ;  /* 0x000000803e437824 */ /* 0x000fe200078e0213 */
        /* <DEDUP_REMOVED lines=9> */
[----:B------:R-:W-:Y:S02]  /*abe0*/  VIADD R3, R67, 0x20 ;  /* 0x0000002043037836 */ /* 0x000fe40000000000 */
[C---:B------:R-:W-:Y:S02]  /*abf0*/  IMAD R65, R61.reuse, UR7, R60 ;  /* 0x000000073d417c24 */ /* 0x040fe4000f8e023c */
[----:B------:R-:W-:Y:S01]  /*ac00*/  IMAD.WIDE.U32 R20, R61, UR6, R20 ;  /* 0x000000063d147c25 */ /* 0x000fe2000f8e0014 */
[-C--:B------:R-:W-:Y:S01]  /*ac10*/  ISETP.GE.AND P1, PT, R3, R66.reuse, PT ;  /* 0x000000420300720c */ /* 0x080fe20003f26270 */
[----:B------:R-:W-:Y:S01]  /*ac20*/  ULDC.64 UR6, c[0x0][0xa80] ;  /* 0x0002a00000067ab9 */ /* 0x000fe20000000a00 */
[----:B------:R-:W-:Y:S01]  /*ac30*/  ISETP.GE.AND P2, PT, R67, R66, PT ;  /* 0x000000424300720c */ /* 0x000fe20003f46270 */
[----:B------:R-:W-:-:S02]  /*ac40*/  VIADD R0, R0, 0x33420 ;  /* 0x0003342000007836 */ /* 0x000fc40000000000 */
[----:B------:R-:W-:Y:S01]  /*ac50*/  VIADD R3, R67, 0x40 ;  /* 0x0000004043037836 */ /* 0x000fe20000000000 */
[C---:B------:R-:W-:Y:S01]  /*ac60*/  LEA R62, P3, R20.reuse, UR6, 0x1 ;  /* 0x00000006143e7c11 */ /* 0x040fe2000f8608ff */
[----:B------:R-:W-:Y:S01]  /*ac70*/  IMAD.IADD R21, R21, 0x1, R65 ;  /* 0x0000000115157824 */ /* 0x000fe200078e0241 */
[----:B------:R-:W-:Y:S02]  /*ac80*/  PRMT R0, RZ, 0x654, R0 ;  /* 0x00000654ff007816 */ /* 0x000fe40000000000 */
[----:B------:R-:W-:Y:S02]  /*ac90*/  ISETP.GE.AND P0, PT, R3, R66, PT ;  /* 0x000000420300720c */ /* 0x000fe40003f06270 */
[----:B------:R-:W-:Y:S01]  /*aca0*/  LEA.HI.X R3, R20, UR7, R21, 0x1, P3 ;  /* 0x0000000714037c11 */ /* 0x000fe200098f0c15 */
[----:B0-----:R0:W1:Y:S01]  /*acb0*/  SHFL.IDX PT, R65, R62, RZ, 0x181f ;  /* 0x00181fff3e417589 */ /* 0x00106200000e0000 */
[----:B------:R2:W-:Y:S01]  /*acc0*/  SYNCS.ARRIVE.TRANS64.RED.A1T0 RZ, [R0+URZ], RZ ;  /* 0x000000ff00ff79a7 */ /* 0x0005e2000810043f */
[----:B------:R-:W-:Y:S02]  /*acd0*/  BSSY B1, `(.L_x_3849) ;  /* 0x0000010000017945 */ /* 0x000fe40003800000 */
[----:B--2---:R0:W2:Y:S02]  /*ace0*/  SHFL.IDX PT, R0, R3, RZ, 0x181f ;  /* 0x00181fff03007589 */ /* 0x0040a400000e0000 */
[----:B------:R-:W-:Y:S05]  /*acf0*/  @P2 BRA `(.L_x_3850) ;  /* 0x0000000000342947 */ /* 0x000fea0003800000 */
[----:B------:R-:W-:Y:S02]  /*ad00*/  ULDC UR4, c[0x0][0xac8] ;  /* 0x0002b20000047ab9 */ /* 0x000fe40000000800 */
[----:B------:R-:W-:Y:S02]  /*ad10*/  ISETP.GE.AND P4, PT, R2, UR4, PT ;  /* 0x0000000402007c0c */ /* 0x000fe4000bf86270 */
[----:B------:R-:W-:Y:S02]  /*ad20*/  ISETP.GE.AND P3, PT, R16, UR4, PT ;  /* 0x0000000410007c0c */ /* 0x000fe4000bf66270 */
[----:B------:R-:W-:-:S09]  /*ad30*/  ISETP.GE.AND P2, PT, R17, UR4, PT ;  /* 0x0000000411007c0c */ /* 0x000fd2000bf46270 */
[-C--:B-1----:R-:W-:Y:S02]  /*ad40*/  @!P4 LEA R20, P6, R2, R65.reuse, 0x1 ;  /* 0x000000410214c211 */ /* 0x082fe400078c08ff */
[-C--:B------:R-:W-:Y:S02]  /*ad50*/  @!P3 LEA R60, P5, R16, R65.reuse, 0x1 ;  /* 0x00000041103cb211 */ /* 0x080fe400078a08ff */
[-C--:B--2---:R-:W-:Y:S02]  /*ad60*/  @!P4 LEA.HI.X R21, R2, R0.reuse, R227, 0x1, P6 ;  /* 0x000000000215c211 */ /* 0x084fe400030f0ce3 */
[C---:B------:R-:W-:Y:S02]  /*ad70*/  @!P2 LEA R64, P6, R17.reuse, R65, 0x1 ;  /* 0x000000411140a211 */ /* 0x040fe400078c08ff */
[-C--:B------:R-:W-:Y:S01]  /*ad80*/  @!P3 LEA.HI.X R61, R16, R0.reuse, R226, 0x1, P5 ;  /* 0x00000000103db211 */ /* 0x080fe200028f0ce2 */
[----:B-----5:R3:W-:Y:S01]  /*ad90*/  @!P4 ST.E.128 desc[UR50][R20.64], R32 ;  /* 0x000000201400c985 */ /* 0x0207e2000c101d32 */
[----:B------:R-:W-:-:S03]  /*ada0*/  @!P2 LEA.HI.X R65, R17, R0, R225, 0x1, P6 ;  /* 0x000000001141a211 */ /* 0x000fc600030f0ce1 */
[----:B------:R3:W-:Y:S04]  /*adb0*/  @!P3 ST.E.128 desc[UR50][R60.64], R44 ;  /* 0x0000002c3c00b985 */ /* 0x0007e8000c101d32 */
[----:B------:R3:W-:Y:S02]  /*adc0*/  @!P2 ST.E.128 desc[UR50][R64.64], R56 ;  /* 0x000000384000a985 */ /* 0x0007e4000c101d32 */
.L_x_3850:
[----:B------:R-:W-:Y:S05]  /*add0*/  BSYNC B1 ;  /* 0x0000000000017941 */ /* 0x000fea0003800000 */
.L_x_3849:
[----:B--2---:R2:W4:Y:S01]  /*ade0*/  SHFL.IDX PT, R0, R3, 0x1, 0x181f ;  /* 0x00381f0003007f89 */ /* 0x00452200000e0000 */
[----:B------:R-:W-:Y:S03]  /*adf0*/  BSSY B1, `(.L_x_3851) ;  /* 0x0000010000017945 */ /* 0x000fe60003800000 */
[----:B---3-5:R2:W3:Y:S01]  /*ae00*/  SHFL.IDX PT, R35, R62, 0x1, 0x181f ;  /* 0x00381f003e237f89 */ /* 0x0284e200000e0000 */
[----:B------:R-:W-:Y:S05]  /*ae10*/  @P1 BRA `(.L_x_3852) ;  /* 0x0000000000341947 */ /* 0x000fea0003800000 */
[----:B------:R-:W-:Y:S02]  /*ae20*/  ULDC UR4, c[0x0][0xac8] ;  /* 0x0002b20000047ab9 */ /* 0x000fe40000000800 */
[----:B------:R-:W-:Y:S02]  /*ae30*/  ISETP.GE.AND P4, PT, R2, UR4, PT ;  /* 0x0000000402007c0c */ /* 0x000fe4000bf86270 */
[----:B------:R-:W-:Y:S02]  /*ae40*/  ISETP.GE.AND P5, PT, R16, UR4, PT ;  /* 0x0000000410007c0c */ /* 0x000fe4000bfa6270 */
[----:B------:R-:W-:-:S09]  /*ae50*/  ISETP.GE.AND P6, PT, R17, UR4, PT ;  /* 0x0000000411007c0c */ /* 0x000fd2000bfc6270 */
[-C--:B---3--:R-:W-:Y:S02]  /*ae60*/  @!P4 LEA R20, P1, R2, R35.reuse, 0x1 ;  /* 0x000000230214c211 */ /* 0x088fe400078208ff */
[-C--:B------:R-:W-:Y:S02]  /*ae70*/  @!P5 LEA R32, P2, R16, R35.reuse, 0x1 ;  /* 0x000000231020d211 */ /* 0x080fe400078408ff */
[C---:B------:R-:W-:Y:S02]  /*ae80*/  @!P6 LEA R34, P3, R17.reuse, R35, 0x1 ;  /* 0x000000231122e211 */ /* 0x040fe400078608ff */
[-C--:B----4-:R-:W-:Y:S02]  /*ae90*/  @!P4 LEA.HI.X R21, R2, R0.reuse, R227, 0x1, P1 ;  /* 0x000000000215c211 */ /* 0x090fe400008f0ce3 */
[-C--:B------:R-:W-:Y:S02]  /*aea0*/  @!P5 LEA.HI.X R33, R16, R0.reuse, R226, 0x1, P2 ;  /* 0x000000001021d211 */ /* 0x080fe400010f0ce2 */
[----:B------:R-:W-:Y:S01]  /*aeb0*/  @!P6 LEA.HI.X R35, R17, R0, R225, 0x1, P3 ;  /* 0x000000001123e211 */ /* 0x000fe200018f0ce1 */
[----:B------:R3:W-:Y:S04]  /*aec0*/  @!P4 ST.E.128 desc[UR50][R20.64], R24 ;  /* 0x000000181400c985 */ /* 0x0007e8000c101d32 */
[----:B------:R3:W-:Y:S04]  /*aed0*/  @!P5 ST.E.128 desc[UR50][R32.64], R40 ;  /* 0x000000282000d985 */ /* 0x0007e8000c101d32 */
[----:B------:R3:W-:Y:S02]  /*aee0*/  @!P6 ST.E.128 desc[UR50][R34.64], R52 ;  /* 0x000000342200e985 */ /* 0x0007e4000c101d32 */
.L_x_3852:
[----:B------:R-:W-:Y:S05]  /*aef0*/  BSYNC B1 ;  /* 0x0000000000017941 */ /* 0x000fea0003800000 */
.L_x_3851:
[----:B----4-:R4:W0:Y:S01]  /*af00*/  SHFL.IDX PT, R0, R3, 0x2, 0x181f ;  /* 0x00581f0003007f89 */ /* 0x01082200000e0000 */
[----:B------:R-:W-:Y:S03]  /*af10*/  BSSY B1, `(.L_x_3853) ;  /* 0x0000010000017945 */ /* 0x000fe60003800000 */
[----:B---3--:R4:W3:Y:S01]  /*af20*/  SHFL.IDX PT, R27, R62, 0x2, 0x181f ;  /* 0x00581f003e1b7f89 */ /* 0x0088e200000e0000 */
        /* <DEDUP_REMOVED lines=8> */
[-C--:B0-----:R-:W-:Y:S02]  /*afb0*/  @!P3 LEA.HI.X R21, R2, R0.reuse, R227, 0x1, P0 ;  /* 0x000000000215b211 */ /* 0x081fe400000f0ce3 */
[-C--:B------:R-:W-:Y:S02]  /*afc0*/  @!P4 LEA.HI.X R25, R16, R0.reuse, R226, 0x1, P1 ;  /* 0x000000001019c211 */ /* 0x080fe400008f0ce2 */
[----:B------:R-:W-:Y:S01]  /*afd0*/  @!P5 LEA.HI.X R27, R17, R0, R225, 0x1, P2 ;  /* 0x00000000111bd211 */ /* 0x000fe200010f0ce1 */
[----:B------:R0:W-:Y:S04]  /*afe0*/  @!P3 ST.E.128 desc[UR50][R20.64], R12 ;  /* 0x0000000c1400b985 */ /* 0x0001e8000c101d32 */
[----:B------:R0:W-:Y:S04]  /*aff0*/  @!P4 ST.E.128 desc[UR50][R24.64], R36 ;  /* 0x000000241800c985 */ /* 0x0001e8000c101d32 */
[----:B------:R0:W-:Y:S02]  /*b000*/  @!P5 ST.E.128 desc[UR50][R26.64], R48 ;  /* 0x000000301a00d985 */ /* 0x0001e4000c101d32 */
.L_x_3854:
[----:B------:R-:W-:Y:S05]  /*b010*/  BSYNC B1 ;  /* 0x0000000000017941 */ /* 0x000fea0003800000 */
.L_x_3853:
[----:B0-----:R-:W-:Y:S01]  /*b020*/  VIADD R0, R67, 0x60 ;  /* 0x0000006043007836 */ /* 0x001fe20000000000 */
[----:B--2-4-:R-:W0:Y:S04]  /*b030*/  SHFL.IDX PT, R3, R3, 0x3, 0x181f ;  /* 0x00781f0003037f89 */ /* 0x014e2800000e0000 */
[----:B------:R-:W-:Y:S01]  /*b040*/  ISETP.GE.AND P0, PT, R0, R66, PT ;  /* 0x000000420000720c */ /* 0x000fe20003f06270 */
[----:B------:R2:W4:-:S12]  /*b050*/  SHFL.IDX PT, R21, R62, 0x3, 0x181f ;  /* 0x00781f003e157f89 */ /* 0x00051800000e0000 */
[----:B--2---:R-:W-:Y:S05]  /*b060*/  @P0 BRA `(.L_x_3855) ;  /* 0x0000000c006c0947 */ /* 0x004fea0003800000 */
[----:B------:R-:W-:Y:S02]  /*b070*/  ULDC UR4, c[0x0][0xac8] ;  /* 0x0002b20000047ab9 */ /* 0x000fe40000000800 */
[----:B------:R-:W-:Y:S02]  /*b080*/  ISETP.GE.AND P2, PT, R2, UR4, PT ;  /* 0x0000000402007c0c */ /* 0x000fe4000bf46270 */
[----:B------:R-:W-:-:S11]  /*b090*/  ISETP.GE.AND P3, PT, R16, UR4, PT ;  /* 0x0000000410007c0c */ /* 0x000fd6000bf66270 */
[-C--:B----4-:R-:W-:Y:S02]  /*b0a0*/  @!P2 LEA R12, P0, R2, R21.reuse, 0x1 ;  /* 0x00000015020ca211 */ /* 0x090fe400078008ff */
[----:B------:R-:W-:Y:S02]  /*b0b0*/  @!P3 LEA R14, P1, R16, R21, 0x1 ;  /* 0x00000015100eb211 */ /* 0x000fe400078208ff */
[-C--:B0-----:R-:W-:Y:S02]  /*b0c0*/  @!P2 LEA.HI.X R13, R2, R3.reuse, R227, 0x1, P0 ;  /* 0x00000003020da211 */ /* 0x081fe400000f0ce3 */
[----:B------:R-:W-:Y:S02]  /*b0d0*/  @!P3 LEA.HI.X R15, R16, R3, R226, 0x1, P1 ;  /* 0x00000003100fb211 */ /* 0x000fe400008f0ce2 */
[----:B------:R-:W-:Y:S01]  /*b0e0*/  ISETP.GE.AND P0, PT, R17, UR4, PT ;  /* 0x0000000411007c0c */ /* 0x000fe2000bf06270 */
[----:B------:R2:W-:Y:S04]  /*b0f0*/  @!P2 ST.E.128 desc[UR50][R12.64], R8 ;  /* 0x000000080c00a985 */ /* 0x0005e8000c101d32 */
[----:B------:R2:W-:Y:S08]  /*b100*/  @!P3 ST.E.128 desc[UR50][R14.64], R28 ;  /* 0x0000001c0e00b985 */ /* 0x0005f0000c101d32 */
[----:B------:R-:W-:Y:S05]  /*b110*/  @P0 BRA `(.L_x_3855) ;  /* 0x0000000c00400947 */ /* 0x000fea0003800000 */
[----:B--2---:R-:W-:-:S04]  /*b120*/  LEA R8, P0, R17, R21, 0x1 ;  /* 0x0000001511087211 */ /* 0x004fc800078008ff */
[----:B------:R-:W-:-:S05]  /*b130*/  LEA.HI.X R9, R17, R3, R225, 0x1, P0 ;  /* 0x0000000311097211 */ /* 0x000fca00000f0ce1 */
[----:B------:R0:W-:Y:S01]  /*b140*/  ST.E.128 desc[UR50][R8.64], R4 ;  /* 0x0000000408007985 */ /* 0x0001e2000c101d32 */
[----:B------:R-:W-:Y:S05]  /*b150*/  BRA `(.L_x_3855) ;  /* 0x0000000c00307947 */ /* 0x000fea0003800000 */
.L_x_3847:
[----:B------:R-:W-:Y:S01]  /*b160*/  ULDC.64 UR8, c[0x0][0xc00] ;  /* 0x0003000000087ab9 */ /* 0x000fe20000000a00 */
[----:B------:R-:W-:Y:S01]  /*b170*/  USHF.L.U32 UR7, UR37, 0x2, URZ ;  /* 0x0000000225077899 */ /* 0x000fe2000800063f */
[----:B------:R-:W0:Y:S01]  /*b180*/  LDC R11, c[0x0][0xbe8] ;  /* 0x0002fa00ff0b7b82 */ /* 0x000e220000000800 */
[----:B------:R-:W-:Y:S02]  /*b190*/  UISETP.NE.U32.AND UP0, UPT, UR8, URZ, UPT ;  /* 0x0000003f0800728c */ /* 0x000fe4000bf05070 */
[----:B------:R-:W-:Y:S02]  /*b1a0*/  USHF.L.U64.HI UR10, UR37, 0x2, UR38 ;  /* 0x00000002250a7899 */ /* 0x000fe40008010226 */
[----:B------:R-:W-:Y:S02]  /*b1b0*/  UISETP.NE.AND.EX UP0, UPT, UR9, URZ, UPT, UP0 ;  /* 0x0000003f0900728c */ /* 0x000fe4000bf05300 */
[----:B------:R-:W-:-:S04]  /*b1c0*/  UIADD3 UR4, UP1, UR7, UR8, URZ ;  /* 0x0000000807047290 */ /* 0x000fc8000ff3e03f */
[----:B------:R-:W-:Y:S01]  /*b1d0*/  PLOP3.LUT P2, PT, PT, PT, UP0, 0x80, 0x0 ;  /* 0x000000000000781c */ /* 0x000fe20003f4f008 */
[----:B------:R-:W-:Y:S01]  /*b1e0*/  UIADD3.X UR6, UR10, UR9, URZ, UP1, !UPT ;  /* 0x000000090a067290 */ /* 0x000fe20008ffe43f */
[----:B------:R-:W-:Y:S02]  /*b1f0*/  IMAD.U32 R4, RZ, RZ, UR4 ;  /* 0x00000004ff047e24 */ /* 0x000fe4000f8e00ff */
[----:B------:R-:W-:Y:S02]  /*b200*/  ULDC.64 UR8, c[0x0][0xc08] ;  /* 0x0003020000087ab9 */ /* 0x000fe40000000a00 */
[----:B------:R-:W-:Y:S01]  /*b210*/  UISETP.NE.U32.AND UP1, UPT, UR8, URZ, UPT ;  /* 0x0000003f0800728c */ /* 0x000fe2000bf25070 */
[----:B------:R-:W-:-:S03]  /*b220*/  IMAD.U32 R5, RZ, RZ, UR6 ;  /* 0x00000006ff057e24 */ /* 0x000fc6000f8e00ff */
[----:B------:R-:W-:-:S03]  /*b230*/  UISETP.NE.AND.EX UP1, UPT, UR9, URZ, UPT, UP1 ;  /* 0x0000003f0900728c */ /* 0x000fc6000bf25310 */
[----:B------:R-:W2:Y:S01]  /*b240*/  @P2 LDG.E R3, desc[UR50][R4.64] ;  /* 0x0000003204032981 */ /* 0x000ea2000c1e1900 */
[----:B------:R-:W-:Y:S02]  /*b250*/  ULDC UR4, c[0x0][0xa88] ;  /* 0x0002a20000047ab9 */ /* 0x000fe40000000800 */
[----:B------:R-:W-:Y:S01]  /*b260*/  PLOP3.LUT P3, PT, PT, PT, UP1, 0x80, 0x0 ;  /* 0x000000000000781c */ /* 0x000fe20003f6f018 */
[----:B------:R-:W-:-:S04]  /*b270*/  IMAD.U32 R0, RZ, RZ, UR4 ;  /* 0x00000004ff007e24 */ /* 0x000fc8000f8e00ff */
[----:B------:R-:W-:-:S04]  /*b280*/  @UP1 UIADD3 UR6, UP2, UR7, UR8, URZ ;  /* 0x0000000807061290 */ /* 0x000fc8000ff5e03f */
[----:B------:R-:W-:Y:S02]  /*b290*/  @UP1 UIADD3.X UR7, UR10, UR9, URZ, UP2, !UPT ;  /* 0x000000090a071290 */ /* 0x000fe400097fe43f */
[----:B------:R-:W-:-:S04]  /*b2a0*/  IMAD.U32 R6, RZ, RZ, UR6 ;  /* 0x00000006ff067e24 */ /* 0x000fc8000f8e00ff */
        /* <DEDUP_REMOVED lines=14> */
.L_x_3856:
        /* <DEDUP_REMOVED lines=46> */
.L_x_3858:
[----:B------:R-:W-:Y:S05]  /*b670*/  BSYNC B1 ;  /* 0x0000000000017941 */ /* 0x000fea0003800000 */
.L_x_3857:
[----:B------:R-:W1:Y:S01]  /*b680*/  @P0 LDC R5, c[0x0][0xbf0] ;  /* 0x0002fc00ff050b82 */ /* 0x000e620000000800 */
[----:B------:R-:W-:Y:S01]  /*b690*/  ULDC.64 UR12, c[0x0][0xaa0] ;  /* 0x0002a800000c7ab9 */ /* 0x000fe20000000a00 */
[----:B0-----:R-:W-:Y:S01]  /*b6a0*/  IMAD R3, R18, 0x20, R19 ;  /* 0x0000002012037824 */ /* 0x001fe200078e0213 */
[----:B------:R-:W-:Y:S01]  /*b6b0*/  UIMAD UR8, UR9, UR12, URZ ;  /* 0x0000000c090872a4 */ /* 0x000fe2000f8e023f */
[----:B------:R-:W-:Y:S01]  /*b6c0*/  IMAD.U32 R8, RZ, RZ, UR40 ;  /* 0x00000028ff087e24 */ /* 0x000fe2000f8e00ff */
[----:B------:R-:W-:Y:S01]  /*b6d0*/  UIMAD.WIDE.U32 UR6, UR4, UR12, URZ ;  /* 0x0000000c040672a5 */ /* 0x000fe2000f8e003f */
[----:B------:R-:W-:Y:S01]  /*b6e0*/  BSSY B1, `(.L_x_3859) ;  /* 0x000003d000017945 */ /* 0x000fe20003800000 */
[----:B------:R-:W-:Y:S01]  /*b6f0*/  UIMAD UR8, UR4, UR13, UR8 ;  /* 0x0000000d040872a4 */ /* 0x000fe2000f8e0208 */
[----:B------:R-:W-:Y:S02]  /*b700*/  IMAD R8, R8, 0x80, R3 ;  /* 0x0000008008087824 */ /* 0x000fe400078e0203 */
        /* <DEDUP_REMOVED lines=26> */
[----:B------:R-:W-:Y:S02]  /*b8b0*/  IMAD.U32 R8, RZ, RZ, UR40 ;  /* 0x00000028ff087e24 */ /* 0x000fe4000f8e00ff */
[----:B------:R-:W-:Y:S02]  /*b8c0*/  IMAD.IADD R5, R5, 0x1, R9 ;  /* 0x0000000105057824 */ /* 0x000fe400078e0209 */
[----:B------:R-:W-:Y:S02]  /*b8d0*/  IMAD R6, R3, UR6, RZ ;  /* 0x0000000603067c24 */ /* 0x000fe4000f8e02ff */
[----:B------:R-:W-:Y:S02]  /*b8e0*/  IMAD R8, R8, 0x80, R19 ;  /* 0x0000008008087824 */ /* 0x000fe400078e0213 */
[----:B-----5:R-:W-:Y:S02]  /*b8f0*/  IMAD R11, R0, R11, RZ ;  /* 0x0000000b000b7224 */ /* 0x020fe400078e02ff */
[----:B------:R-:W-:-:S02]  /*b900*/  IMAD R3, R7, UR7, R6 ;  /* 0x0000000707037c24 */ /* 0x000fc4000f8e0206 */
[----:B------:R-:W-:Y:S01]  /*b910*/  IMAD.WIDE.U32 R4, R7, UR6, R4 ;  /* 0x0000000607047c25 */ /* 0x000fe2000f8e0004 */
[C---:B------:R-:W-:Y:S01]  /*b920*/  ISETP.GE.AND P2, PT, R8.reuse, R11, PT ;  /* 0x0000000b0800720c */ /* 0x040fe20003f46270 */
[----:B------:R-:W-:Y:S02]  /*b930*/  ULDC.64 UR6, c[0x0][0xa80] ;  /* 0x0002a00000067ab9 */ /* 0x000fe40000000a00 */
[----:B------:R-:W-:Y:S01]  /*b940*/  VIADD R0, R8, 0x20 ;  /* 0x0000002008007836 */ /* 0x000fe20000000000 */
[----:B------:R-:W-:Y:S01]  /*b950*/  LEA R6, P3, R4, UR6, 0x1 ;  /* 0x0000000604067c11 */ /* 0x000fe2000f8608ff */
[----:B------:R-:W-:-:S03]  /*b960*/  IMAD.IADD R3, R5, 0x1, R3 ;  /* 0x0000000105037824 */ /* 0x000fc600078e0203 */
[-C--:B------:R-:W-:Y:S01]  /*b970*/  ISETP.GE.AND P1, PT, R0, R11.reuse, PT ;  /* 0x0000000b0000720c */ /* 0x080fe20003f26270 */
[----:B------:R-:W-:Y:S01]  /*b980*/  VIADD R0, R8, 0x40 ;  /* 0x0000004008007836 */ /* 0x000fe20000000000 */
[----:B------:R-:W-:Y:S01]  /*b990*/  LEA.HI.X R3, R4, UR7, R3, 0x1, P3 ;  /* 0x0000000704037c11 */ /* 0x000fe200098f0c03 */
[----:B------:R0:W1:Y:S03]  /*b9a0*/  SHFL.IDX PT, R5, R6, RZ, 0x181f ;  /* 0x00181fff06057589 */ /* 0x00006600000e0000 */
[----:B------:R-:W-:Y:S02]  /*b9b0*/  ISETP.GE.AND P0, PT, R0, R11, PT ;  /* 0x0000000b0000720c */ /* 0x000fe40003f06270 */
[----:B------:R0:W2:Y:S01]  /*b9c0*/  SHFL.IDX PT, R0, R3, RZ, 0x181f ;  /* 0x00181fff03007589 */ /* 0x0000a200000e0000 */
[----:B------:R-:W-:Y:S10]  /*b9d0*/  @P2 BRA `(.L_x_3860) ;  /* 0x0000000000342947 */ /* 0x000ff40003800000 */
        /* <DEDUP_REMOVED lines=9> */
[----:B------:R3:W-:Y:S01]  /*ba70*/  @!P4 ST.E.128 desc[UR50][R12.64], RZ ;  /* 0x000000ff0c00c985 */ /* 0x0007e2000c101d32 */
[----:B------:R-:W-:-:S03]  /*ba80*/  @!P2 LEA.HI.X R5, R17, R0, R225, 0x1, P6 ;  /* 0x000000001105a211 */ /* 0x000fc600030f0ce1 */
[----:B------:R3:W-:Y:S04]  /*ba90*/  @!P3 ST.E.128 desc[UR50][R14.64], RZ ;  /* 0x000000ff0e00b985 */ /* 0x0007e8000c101d32 */
[----:B------:R3:W-:Y:S02]  /*baa0*/  @!P2 ST.E.128 desc[UR50][R4.64], RZ ;  /* 0x000000ff0400a985 */ /* 0x0007e4000c101d32 */
.L_x_3860:
[----:B------:R-:W-:Y:S05]  /*bab0*/  BSYNC B1 ;  /* 0x0000000000017941 */ /* 0x000fea0003800000 */
.L_x_3859:
[----:B--2---:R2:W4:Y:S01]  /*bac0*/  SHFL.IDX PT, R0, R3, 0x1, 0x181f ;  /* 0x00381f0003007f89 */ /* 0x00452200000e0000 */
[----:B------:R-:W-:Y:S03]  /*bad0*/  BSSY B1, `(.L_x_3861) ;  /* 0x0000010000017945 */ /* 0x000fe60003800000 */
[----:B-1-3--:R2:W1:Y:S01]  /*bae0*/  SHFL.IDX PT, R5, R6, 0x1, 0x181f ;  /* 0x00381f0006057f89 */ /* 0x00a46200000e0000 */
        /* <DEDUP_REMOVED lines=8> */
[-C--:B----4-:R-:W-:Y:S02]  /*bb70*/  @!P4 LEA.HI.X R13, R2, R0.reuse, R227, 0x1, P1 ;  /* 0x00000000020dc211 */ /* 0x090fe400008f0ce3 */
[-C--:B------:R-:W-:Y:S02]  /*bb80*/  @!P5 LEA.HI.X R15, R16, R0.reuse, R226, 0x1, P2 ;  /* 0x00000000100fd211 */ /* 0x080fe400010f0ce2 */
[----:B------:R-:W-:Y:S01]  /*bb90*/  @!P6 LEA.HI.X R5, R17, R0, R225, 0x1, P3 ;  /* 0x000000001105e211 */ /* 0x000fe200018f0ce1 */
[----:B------:R3:W-:Y:S04]  /*bba0*/  @!P4 ST.E.128 desc[UR50][R12.64], RZ ;  /* 0x000000ff0c00c985 */ /* 0x0007e8000c101d32 */
[----:B------:R3:W-:Y:S04]  /*bbb0*/  @!P5 ST.E.128 desc[UR50][R14.64], RZ ;  /* 0x000000ff0e00d985 */ /* 0x0007e8000c101d32 */
[----:B------:R3:W-:Y:S02]  /*bbc0*/  @!P6 ST.E.128 desc[UR50][R4.64], RZ ;  /* 0x000000ff0400e985 */ /* 0x0007e4000c101d32 */
.L_x_3862:
[----:B------:R-:W-:Y:S05]  /*bbd0*/  BSYNC B1 ;  /* 0x0000000000017941 */ /* 0x000fea0003800000 */
.L_x_3861:
[----:B----4-:R4:W0:Y:S01]  /*bbe0*/  SHFL.IDX PT, R0, R3, 0x2, 0x181f ;  /* 0x00581f0003007f89 */ /* 0x01082200000e0000 */
        /* <DEDUP_REMOVED lines=13> */
[----:B------:R3:W-:Y:S04]  /*bcc0*/  @!P3 ST.E.128 desc[UR50][R12.64], RZ ;  /* 0x000000ff0c00b985 */ /* 0x0007e8000c101d32 */
[----:B------:R3:W-:Y:S04]  /*bcd0*/  @!P4 ST.E.128 desc[UR50][R14.64], RZ ;  /* 0x000000ff0e00c985 */ /* 0x0007e8000c101d32 */
[----:B------:R3:W-:Y:S02]  /*bce0*/  @!P5 ST.E.128 desc[UR50][R4.64], RZ ;  /* 0x000000ff0400d985 */ /* 0x0007e4000c101d32 */
.L_x_3864:
[----:B------:R-:W-:Y:S05]  /*bcf0*/  BSYNC B1 ;  /* 0x0000000000017941 */ /* 0x000fea0003800000 */
.L_x_3863:
        /* <DEDUP_REMOVED lines=8> */
[----:B------:R-:W-:-:S09]  /*bd80*/  ISETP.GE.AND P5, PT, R17, UR4, PT ;  /* 0x0000000411007c0c */ /* 0x000fd2000bfa6270 */
[-C--:B--2---:R-:W-:Y:S02]  /*bd90*/  @!P3 LEA R6, P0, R2, R5.reuse, 0x1 ;  /* 0x000000050206b211 */ /* 0x084fe400078008ff */
        /* <DEDUP_REMOVED lines=8> */
.L_x_3855:
[----:B------:R-:W-:Y:S05]  /*be20*/  BSYNC B0 ;  /* 0x0000000000007941 */ /* 0x000fea0003800000 */
.L_x_3846:
[----:B------:R-:W-:Y:S02]  /*be30*/  ULDC UR4, c[0x0][0xc3c] ;  /* 0x00030f0000047ab9 */ /* 0x000fe40000000800 */
[----:B------:R-:W-:-:S13]  /*be40*/  ISETP.GE.AND P0, PT, R63, UR4, PT ;  /* 0x000000043f007c0c */ /* 0x000fda000bf06270 */
[----:B------:R-:W-:Y:S05]  /*be50*/  @!P0 BRA `(.L_x_3865) ;  /* 0xffffff4c00c88947 */ /* 0x000fea000383ffff */
[----:B------:R-:W-:Y:S05]  /*be60*/  EXIT ;  /* 0x000000000000794d */ /* 0x000fea0003800000 */
.L_x_3818:
        /* <DEDUP_REMOVED lines=55> */
.L_x_3871:
        /* <DEDUP_REMOVED lines=12> */
.L_x_3870:
[----:B------:R-:W-:Y:S05]  /*c2a0*/  BSYNC B0 ;  /* 0x0000000000007941 */ /* 0x000fea0003800000 */
.L_x_3869:
        /* <DEDUP_REMOVED lines=21> */
.L_x_3867:
        /* <DEDUP_REMOVED lines=17> */
.L_x_3872:
        /* <DEDUP_REMOVED lines=28> */
.L_x_3868:
[----:B------:R-:W-:Y:S01]  /*c6d0*/  IMAD.MOV.U32 R24, RZ, RZ, R7 ;  /* 0x000000ffff187224 */ /* 0x000fe200078e0007 */
[----:B------:R-:W-:Y:S01]  /*c6e0*/  ULDC UR40, c[0x0][0xc3c] ;  /* 0x00030f0000287ab9 */ /* 0x000fe20000000800 */
[----:B------:R-:W-:Y:S02]  /*c6f0*/  IMAD.MOV.U32 R25, RZ, RZ, RZ ;  /* 0x000000ffff197224 */ /* 0x000fe400078e00ff */
[----:B------:R-:W-:-:S07]  /*c700*/  IMAD.MOV.U32 R26, RZ, RZ, RZ ;  /* 0x000000ffff1a7224 */ /* 0x000fce00078e00ff */
.L_x_3873:
[----:B------:R-:W-:Y:S01]  /*c710*/  ISETP.NE.AND P0, PT, R5, RZ, PT ;  /* 0x000000ff0500720c */ /* 0x000fe20003f05270 */
[----:B------:R-:W-:-:S12]  /*c720*/  IMAD.U32 R27, RZ, RZ, UR40 ;  /* 0x00000028ff1b7e24 */ /* 0x000fd8000f8e00ff */
[----:B------:R-:W0:Y:S01]  /*c730*/  @!P0 S2R R3, SR_CgaCtaId ;  /* 0x0000000000038919 */ /* 0x000e220000008800 */
[----:B------:R-:W-:-:S04]  /*c740*/  @!P0 MOV R0, 0x400 ;  /* 0x0000040000008802 */ /* 0x000fc80000000f00 */
[----:B0-----:R-:W-:-:S05]  /*c750*/  @!P0 LEA R0, R3, R0, 0x18 ;  /* 0x0000000003008211 */ /* 0x001fca00078ec0ff */
[----:B------:R0:W-:Y:S01]  /*c760*/  @!P0 STS.128 [R0+0x334d0], R24 ;  /* 0x0334d01800008388 */ /* 0x0001e20000000c00 */
[----:B------:R-:W-:Y:S06]  /*c770*/  BAR.ARV 0x5, 0x180 ;  /* 0x0146000000007b1d */ /* 0x000fec0000002000 */
.L_x_3866:
        /* <DEDUP_REMOVED lines=9> */
[----:B------:R-:W-:Y:S01]  /*c810*/  MOV R18, 0x400 ;  /* 0x0000040000127802 */ /* 0x000fe20000000f00 */
[----:B------:R-:W-:Y:S01]  /*c820*/  IMAD.MOV.U32 R34, RZ, RZ, 0x1 ;  /* 0x00000001ff227424 */ /* 0x000fe200078e00ff */
[----:B------:R-:W-:Y:S01]  /*c830*/  STL [R1+0x18], RZ ;  /* 0x000018ff01007387 */ /* 0x000fe20000100800 */
[----:B------:R-:W-:Y:S01]  /*c840*/  IMAD.MOV.U32 R31, RZ, RZ, RZ ;  /* 0x000000ffff1f7224 */ /* 0x000fe200078e00ff */
[----:B------:R-:W-:Y:S02]  /*c850*/  ULOP3.LUT UR46, UR36, 0x2, URZ, 0xfc, !UPT ;  /* 0x00000002242e7892 */ /* 0x000fe4000f8efc3f */
[----:B------:R-:W-:Y:S01]  /*c860*/  ULOP3.LUT UR47, UR36, 0x1, URZ, 0xfc, !UPT ;  /* 0x00000001242f7892 */ /* 0x000fe2000f8efc3f */
[----:B------:R-:W-:Y:S01]  /*c870*/  ULDC UR48, c[0x0][0xc] ;  /* 0x0000030000307ab9 */ /* 0x000fe20000000800 */
[C---:B-1----:R-:W-:Y:S01]  /*c880*/  IMAD.SHL.U32 R16, R8.reuse, 0x40, RZ ;  /* 0x0000004008107824 */ /* 0x042fe200078e00ff */
[----:B0-----:R-:W-:Y:S01]  /*c890*/  SHF.R.U32.HI R0, RZ, 0x1, R8 ;  /* 0x00000001ff007819 */ /* 0x001fe20000011608 */
[----:B------:R-:W-:-:S02]  /*c8a0*/  IMAD.SHL.U32 R37, R8, 0x10, RZ ;  /* 0x0000001008257824 */ /* 0x000fc400078e00ff */
[----:B------:R-:W-:Y:S01]  /*c8b0*/  IMAD.SHL.U32 R7, R8, 0x2, RZ ;  /* 0x0000000208077824 */ /* 0x000fe200078e00ff */
[----:B------:R-:W-:Y:S01]  /*c8c0*/  LOP3.LUT R3, R16, 0x180, RZ, 0xc0, !PT ;  /* 0x0000018010037812 */ /* 0x000fe200078ec0ff */
[C---:B------:R-:W-:Y:S01]  /*c8d0*/  IMAD.SHL.U32 R2, R8.reuse, 0x20, RZ ;  /* 0x0000002008027824 */ /* 0x040fe200078e00ff */
[----:B--2---:R-:W-:Y:S01]  /*c8e0*/  LOP3.LUT R6, R37, 0x1b0, RZ, 0xc0, !PT ;  /* 0x000001b025067812 */ /* 0x004fe200078ec0ff */
[C---:B------:R-:W-:Y:S01]  /*c8f0*/  IMAD.SHL.U32 R9, R8.reuse, 0x4, RZ ;  /* 0x0000000408097824 */ /* 0x040fe200078e00ff */
[----:B------:R-:W-:Y:S01]  /*c900*/  LOP3.LUT R0, R3, 0x30, R0, 0xf8, !PT ;  /* 0x0000003003007812 */ /* 0x000fe200078ef800 */
[----:B------:R-:W-:Y:S01]  /*c910*/  IMAD.SHL.U32 R3, R8, 0x8, RZ ;  /* 0x0000000808037824 */ /* 0x000fe200078e00ff */
[----:B------:R-:W-:Y:S02]  /*c920*/  LOP3.LUT R6, R6, 0x30, R7, 0x78, !PT ;  /* 0x0000003006067812 */ /* 0x000fe400078e7807 */
[----:B------:R-:W-:Y:S02]  /*c930*/  LOP3.LUT R4, R2, 0x80, RZ, 0xc0, !PT ;  /* 0x0000008002047812 */ /* 0x000fe400078ec0ff */
[----:B------:R-:W-:-:S02]  /*c940*/  LOP3.LUT R3, R0, 0x30, R3, 0x78, !PT ;  /* 0x0000003000037812 */ /* 0x000fc400078e7803 */
[----:B------:R-:W-:Y:S02]  /*c950*/  LOP3.LUT R0, R6, 0x640, R37, 0xf8, !PT ;  /* 0x0000064006007812 */ /* 0x000fe400078ef825 */
[----:B------:R-:W-:Y:S01]  /*c960*/  LOP3.LUT R16, R3, 0x640, R16, 0xf8, !PT ;  /* 0x0000064003107812 */ /* 0x000fe200078ef810 */
[----:B---3--:R-:W-:Y:S01]  /*c970*/  IMAD.U32 R3, RZ, RZ, UR4 ;  /* 0x00000004ff037e24 */ /* 0x008fe2000f8e00ff */
[----:B------:R-:W-:Y:S02]  /*c980*/  LOP3.LUT R5, R37, 0x600, RZ, 0xc0, !PT ;  /* 0x0000060025057812 */ /* 0x000fe400078ec0ff */
[----:B------:R-:W-:Y:S02]  /*c990*/  LOP3.LUT R4, R4, 0x10, R8, 0xf8, !PT ;  /* 0x0000001004047812 */ /* 0x000fe400078ef808 */
[----:B------:R-:W-:Y:S01]  /*c9a0*/  LEA R18, R3, R18, 0x18 ;  /* 0x0000001203127211 */ /* 0x000fe200078ec0ff */
[----:B------:R-:W-:Y:S01]  /*c9b0*/  STL [R1+0x8], R3 ;  /* 0x0000080301007387 */ /* 0x000fe20000100800 */
[----:B------:R-:W-:-:S02]  /*c9c0*/  LOP3.LUT R5, R5, 0x60, R2, 0xf8, !PT ;  /* 0x0000006005057812 */ /* 0x000fc400078ef802 */
[----:B------:R-:W-:Y:S01]  /*c9d0*/  LOP3.LUT R4, R4, 0x10, R9, 0x78, !PT ;  /* 0x0000001004047812 */ /* 0x000fe200078e7809 */
[----:B------:R0:W-:Y:S01]  /*c9e0*/  STL [R1+0xc], R0 ;  /* 0x00000c0001007387 */ /* 0x0001e20000100800 */
[----:B------:R-:W-:Y:S02]  /*c9f0*/  LOP3.LUT R5, R5, 0x100, R2, 0xf8, !PT ;  /* 0x0000010005057812 */ /* 0x000fe400078ef802 */
[----:B------:R-:W-:Y:S02]  /*ca00*/  LOP3.LUT R8, R8, 0x7f, RZ, 0xc0, !PT ;  /* 0x0000007f08087812 */ /* 0x000fe400078ec0ff */
[----:B------:R-:W-:Y:S02]  /*ca10*/  LOP3.LUT R17, R5, R4, RZ, 0xfc, !PT ;  /* 0x0000000405117212 */ /* 0x000fe400078efcff */
[----:B------:R-:W-:Y:S02]  /*ca20*/  SHF.R.U32.HI R4, RZ, 0x2, R8 ;  /* 0x00000002ff047819 */ /* 0x000fe40000011608 */
[----:B------:R-:W-:Y:S01]  /*ca30*/  LOP3.LUT R37, R37, 0x30, RZ, 0xc0, !PT ;  /* 0x0000003025257812 */ /* 0x000fe200078ec0ff */
[----:B0-----:R-:W-:Y:S01]  /*ca40*/  IMAD.IADD R0, R18, 0x1, R0 ;  /* 0x0000000112007824 */ /* 0x001fe200078e0200 */
[----:B------:R-:W-:-:S02]  /*ca50*/  LOP3.LUT R2, R4, 0x60, R2, 0xf8, !PT ;  /* 0x0000006004027812 */ /* 0x000fc400078ef802 */
[C---:B------:R-:W-:Y:S02]  /*ca60*/  LOP3.LUT R4, R37.reuse, 0x40, RZ, 0xfc, !PT ;  /* 0x0000004025047812 */ /* 0x040fe400078efcff */
[----:B------:R0:W-:Y:S01]  /*ca70*/  STL [R1+0x10], R0 ;  /* 0x0000100001007387 */ /* 0x0001e20000100800 */
[----:B------:R-:W-:Y:S02]  /*ca80*/  LOP3.LUT R3, R37, 0x80, RZ, 0xfc, !PT ;  /* 0x0000008025037812 */ /* 0x000fe400078efcff */
[----:B------:R-:W-:-:S07]  /*ca90*/  LOP3.LUT R2, R2, 0x80, RZ, 0xfc, !PT ;  /* 0x0000008002027812 */ /* 0x000fce00078efcff */
.L_x_3951:
[----:B------:R-:W-:Y:S01]  /*caa0*/  ULDC.64 UR4, c[0x0][0xc88] ;  /* 0x0003220000047ab9 */ /* 0x000fe20000000a00 */
[----:B------:R-:W-:Y:S01]  /*cab0*/  ULDC.64 UR6, c[0x0][0xa00] ;  /* 0x0002800000067ab9 */ /* 0x000fe20000000a00 */
[----:B------:R-:W-:Y:S01]  /*cac0*/  UIMAD.WIDE UR4, UR40, 0x4, UR4 ;  /* 0x00000004280478a5 */ /* 0x000fe2000f8e0204 */
[----:B------:R-:W-:-:S05]  /*cad0*/  ULDC.64 UR8, c[0x0][0xa18] ;  /* 0x0002860000087ab9 */ /* 0x000fca0000000a00 */
[----:B--2---:R-:W-:Y:S02]  /*cae0*/  IMAD.U32 R2, RZ, RZ, UR4 ;  /* 0x00000004ff027e24 */ /* 0x004fe4000f8e00ff */
[----:B------:R-:W-:Y:S01]  /*caf0*/  IMAD.U32 R3, RZ, RZ, UR5 ;  /* 0x00000005ff037e24 */ /* 0x000fe2000f8e00ff */
[----:B------:R-:W-:-:S04]  /*cb00*/  ULDC.64 UR4, c[0x0][0xa28] ;  /* 0x00028a0000047ab9 */ /* 0x000fc80000000a00 */
[----:B------:R-:W2:Y:S01]  /*cb10*/  LDG.E R2, desc[UR50][R2.64] ;  /* 0x0000003202027981 */ /* 0x000ea2000c1e1900 */
[----:B------:R-:W-:-:S04]  /*cb20*/  UISETP.NE.U32.AND UP0, UPT, UR4, URZ, UPT ;  /* 0x0000003f0400728c */ /* 0x000fc8000bf05070 */
[----:B------:R-:W-:Y:S02]  /*cb30*/  UISETP.NE.AND.EX UP1, UPT, UR5, URZ, UPT, UP0 ;  /* 0x0000003f0500728c */ /* 0x000fe4000bf25300 */
[----:B------:R-:W-:-:S04]  /*cb40*/  UISETP.NE.U32.AND UP0, UPT, UR6, URZ, UPT ;  /* 0x0000003f0600728c */ /* 0x000fc8000bf05070 */
[----:B------:R-:W-:Y:S01]  /*cb50*/  UISETP.NE.AND.EX UP3, UPT, UR7, URZ, UPT, UP0 ;  /* 0x0000003f0700728c */ /* 0x000fe2000bf65300 */
[----:B------:R-:W-:Y:S01]  /*cb60*/  PLOP3.LUT P0, PT, PT, PT, UP1, 0x80, 0x0 ;  /* 0x000000000000781c */ /* 0x000fe20003f0f018 */
[----:B------:R-:W-:Y:S02]  /*cb70*/  IMAD.MOV.U32 R29, RZ, RZ, RZ ;  /* 0x000000ffff1d7224 */ /* 0x000fe400078e00ff */
[----:B------:R-:W-:Y:S02]  /*cb80*/  UP2UR UR45, UPR, URZ, 0x8 ;  /* 0x000000083f2d7883 */ /* 0x000fe40008000000 */
[----:B------:R-:W-:Y:S02]  /*cb90*/  PLOP3.LUT P1, PT, PT, PT, UP3, 0x80, 0x0 ;  /* 0x000000000000781c */ /* 0x000fe40003f2f038 */
[----:B--2---:R-:W-:-:S13]  /*cba0*/  R2UR UR44, R2 ;  /* 0x00000000022c72ca */ /* 0x004fda00000e0000 */
[----:B------:R-:W-:Y:S02]  /*cbb0*/  USHF.R.S32.HI UR43, URZ, 0x1f, UR44 ;  /* 0x0000001f3f2b7899 */ /* 0x000fe4000801142c */
[----:B------:R-:W-:Y:S02]  /*cbc0*/  USHF.L.U32 UR38, UR44, 0x2, URZ ;  /* 0x000000022c267899 */ /* 0x000fe4000800063f */
[----:B------:R-:W-:Y:S02]  /*cbd0*/  @UP1 ULEA UR4, UP2, UR44, UR4, 0x2 ;  /* 0x000000042c041291 */ /* 0x000fe4000f84103f */
[----:B------:R-:W-:Y:S02]  /*cbe0*/  USHF.L.U64.HI UR39, UR44, 0x2, UR43 ;  /* 0x000000022c277899 */ /* 0x000fe4000801022b */
[----:B------:R-:W-:Y:S02]  /*cbf0*/  UIADD3 UR6, UP0, UR38, UR6, URZ ;  /* 0x0000000626067290 */ /* 0x000fe4000ff1e03f */
[----:B------:R-:W-:Y:S01]  /*cc00*/  IMAD.U32 R2, RZ, RZ, UR4 ;  /* 0x00000004ff027e24 */ /* 0x000fe2000f8e00ff */
[----:B------:R-:W-:-:S02]  /*cc10*/  @UP1 ULEA.HI.X UR5, UR44, UR5, UR43, 0x2, UP2 ;  /* 0x000000052c051291 */ /* 0x000fc400090f142b */
[----:B------:R-:W-:Y:S02]  /*cc20*/  UIADD3.X UR4, UR39, UR7, URZ, UP0, !UPT ;  /* 0x0000000727047290 */ /* 0x000fe400087fe43f */
[----:B------:R-:W-:Y:S02]  /*cc30*/  UISETP.NE.U32.AND UP0, UPT, UR8, URZ, UPT ;  /* 0x0000003f0800728c */ /* 0x000fe4000bf05070 */
[----:B------:R-:W-:Y:S02]  /*cc40*/  IMAD.U32 R3, RZ, RZ, UR5 ;  /* 0x00000005ff037e24 */ /* 0x000fe4000f8e00ff */
[----:B------:R-:W-:-:S03]  /*cc50*/  UISETP.NE.AND.EX UP0, UPT, UR9, URZ, UPT, UP0 ;  /* 0x0000003f0900728c */ /* 0x000fc6000bf05300 */
[----:B0-----:R0:W5:Y:S02]  /*cc60*/  @P0 LDG.E R0, desc[UR50][R2.64] ;  /* 0x0000003202000981 */ /* 0x001164000c1e1900 */
[----:B0-----:R-:W-:Y:S02]  /*cc70*/  IMAD.U32 R2, RZ, RZ, UR6 ;  /* 0x00000006ff027e24 */ /* 0x001fe4000f8e00ff */
[----:B------:R-:W-:-:S04]  /*cc80*/  IMAD.U32 R3, RZ, RZ, UR4 ;  /* 0x00000004ff037e24 */ /* 0x000fc8000f8e00ff */
[----:B------:R-:W-:Y:S01]  /*cc90*/  @UP0 UIADD3 UR4, UP1, UR38, UR8, URZ ;  /* 0x0000000826040290 */ /* 0x000fe2000ff3e03f */
[----:B------:R0:W5:Y:S01]  /*cca0*/  @P1 LDG.E R29, desc[UR50][R2.64] ;  /* 0x00000032021d1981 */ /* 0x000162000c1e1900 */
[----:B------:R-:W-:Y:S02]  /*ccb0*/  PLOP3.LUT P1, PT, PT, PT, UP0, 0x80, 0x0 ;  /* 0x000000000000781c */ /* 0x000fe40003f2f008 */
[----:B------:R-:W-:Y:S02]  /*ccc0*/  @UP0 UIADD3.X UR5, UR39, UR9, URZ, UP1, !UPT ;  /* 0x0000000927050290 */ /* 0x000fe40008ffe43f */
[----:B------:R-:W-:-:S04]  /*ccd0*/  IMAD.U32 R4, RZ, RZ, UR4 ;  /* 0x00000004ff047e24 */ /* 0x000fc8000f8e00ff */
[----:B------:R-:W-:-:S05]  /*cce0*/  IMAD.U32 R5, RZ, RZ, UR5 ;  /* 0x00000005ff057e24 */ /* 0x000fca000f8e00ff */
[----:B-1----:R0:W5:Y:S01]  /*ccf0*/  @P1 LDG.E R35, desc[UR50][R4.64] ;  /* 0x0000003204231981 */ /* 0x002162000c1e1900 */
[----:B------:R-:W-:Y:S05]  /*cd00*/  @P1 BRA `(.L_x_3875) ;  /* 0x00000000001c1947 */ /* 0x000fea0003800000 */
[----:B------:R-:W-:Y:S01]  /*cd10*/  UISETP.NE.AND UP0, UPT, UR45, URZ, UPT ;  /* 0x0000003f2d00728c */ /* 0x000fe2000bf05270 */
[----:B-----5:R-:W1:Y:S05]  /*cd20*/  LDC R35, c[0x0][0x288] ;  /* 0x0000a200ff237b82 */ /* 0x020e6a0000000800 */
[----:B------:R-:W-:-:S13]  /*cd30*/  PLOP3.LUT P1, PT, PT, PT, UP0, 0x40, 0x0 ;  /* 0x000000000000781c */ /* 0x000fda0003f2e808 */
[----:B------:R-:W-:Y:S05]  /*cd40*/  @P1 BRA `(.L_x_3875) ;  /* 0x00000000000c1947 */ /* 0x000fea0003800000 */
[----:B0-----:R-:W2:Y:S04]  /*cd50*/  LDG.E R4, desc[UR50][R2.64] ;  /* 0x0000003202047981 */ /* 0x001ea8000c1e1900 */
[----:B-1----:R-:W2:Y:S02]  /*cd60*/  LDG.E R35, desc[UR50][R2.64+0x4] ;  /* 0x0000043202237981 */ /* 0x002ea4000c1e1900 */
[----:B--2---:R-:W-:-:S07]  /*cd70*/  IMAD.IADD R35, R35, 0x1, -R4 ;  /* 0x0000000123237824 */ /* 0x004fce00078e0a04 */
.L_x_3875:
        /* <DEDUP_REMOVED lines=16> */
[----:B0-----:R-:W-:-:S04]  /*ce80*/  IMAD.U32 R2, RZ, RZ, UR4 ;  /* 0x00000004ff027e24 */ /* 0x001fc8000f8e00ff */
[----:B------:R-:W-:-:S05]  /*ce90*/  IMAD.U32 R3, RZ, RZ, UR5 ;  /* 0x00000005ff037e24 */ /* 0x000fca000f8e00ff */
[----:B------:R-:W2:Y:S02]  /*cea0*/  LDG.E R2, desc[UR50][R2.64] ;  /* 0x0000003202027981 */ /* 0x000ea4000c1e1900 */
[----:B--2---:R-:W-:Y:S01]  /*ceb0*/  R2UR UR41, R2 ;  /* 0x00000000022972ca */ /* 0x004fe200000e0000 */
[----:B------:R-:W-:-:S14]  /*cec0*/  BRA `(.L_x_3877) ;  /* 0x00000000002c7947 */ /* 0x000fdc0003800000 */
.L_x_3876:
[----:B------:R-:W-:Y:S02]  /*ced0*/  ULDC.64 UR4, c[0x0][0xa08] ;  /* 0x0002820000047ab9 */ /* 0x000fe40000000a00 */
[----:B------:R-:W-:-:S04]  /*cee0*/  ISETP.NE.U32.AND P0, PT, RZ, UR4, PT ;  /* 0x00000004ff007c0c */ /* 0x000fc8000bf05070 */
[----:B------:R-:W-:-:S13]  /*cef0*/  ISETP.NE.AND.EX P0, PT, RZ, UR5, PT, P0 ;  /* 0x00000005ff007c0c */ /* 0x000fda000bf05300 */
[----:B------:R-:W-:Y:S05]  /*cf00*/  @!P0 BRA `(.L_x_3877) ;  /* 0x00000000001c8947 */ /* 0x000fea0003800000 */
[----:B0-----:R-:W0:Y:S02]  /*cf10*/  LDC.64 R2, c[0x0][0xa08] ;  /* 0x00028200ff027b82 */ /* 0x001e240000000a00 */
[----:B0-----:R-:W-:-:S05]  /*cf20*/  IMAD.WIDE R2, R33, 0x4, R2 ;  /* 0x0000000421027825 */ /* 0x001fca00078e0202 */
[----:B------:R-:W2:Y:S04]  /*cf30*/  LDG.E R4, desc[UR50][R2.64] ;  /* 0x0000003202047981 */ /* 0x000ea8000c1e1900 */
[----:B------:R-:W3:Y:S01]  /*cf40*/  LDG.E R0, desc[UR50][R2.64+0x4] ;  /* 0x0000043202007981 */ /* 0x000ee2000c1e1900 */
[----:B--2---:R-:W-:Y:S02]  /*cf50*/  R2UR UR41, R4 ;  /* 0x00000000042972ca */ /* 0x004fe400000e0000 */
[----:B---3--:R-:W-:-:S13]  /*cf60*/  R2UR UR4, R0 ;  /* 0x00000000000472ca */ /* 0x008fda00000e0000 */
[----:B------:R-:W-:-:S12]  /*cf70*/  UIADD3 UR41, -UR41, UR4, URZ ;  /* 0x0000000429297290 */ /* 0x000fd8000fffe13f */
.L_x_3877:
[----:B------:R-:W-:Y:S01]  /*cf80*/  UIADD3 UR41, -UR37, UR41, URZ ;  /* 0x0000002925297290 */ /* 0x000fe2000fffe13f */
[----:B------:R-:W-:Y:S03]  /*cf90*/  BSSY B7, `(.L_x_3878) ;  /* 0x000052e000077945 */ /* 0x000fe60003800000 */
[----:B------:R-:W-:Y:S02]  /*cfa0*/  UIADD3 UR4, UR41, 0x9f, URZ ;  /* 0x0000009f29047890 */ /* 0x000fe4000fffe03f */
[----:B------:R-:W-:Y:S02]  /*cfb0*/  ISETP.LT.AND P0, PT, RZ, UR41, PT ;  /* 0x00000029ff007c0c */ /* 0x000fe4000bf01270 */
[----:B------:R-:W-:-:S04]  /*cfc0*/  UIMAD.WIDE UR4, UR4, 0x66666667, URZ ;  /* 0x66666667040478a5 */ /* 0x000fc8000f8e023f */
[----:B------:R-:W-:-:S04]  /*cfd0*/  USHF.R.U32.HI UR42, URZ, 0x1f, UR5 ;  /* 0x0000001f3f2a7899 */ /* 0x000fc80008011605 */
[----:B------:R-:W-:-:S03]  /*cfe0*/  ULEA.HI.SX32 UR42, UR5, UR42, 0x1a ;  /* 0x0000002a052a7291 */ /* 0x000fc6000f8fd23f */
[----:B------:R-:W-:Y:S09]  /*cff0*/  @P0 BRA `(.L_x_3879) ;  /* 0x0000000000440947 */ /* 0x000ff20003800000 */
[----:B------:R-:W2:Y:S02]  /*d000*/  S2R R0, SR_TID.X ;  /* 0x0000000000007919 */ /* 0x000ea40000002100 */
[----:B--2---:R-:W-:-:S04]  /*d010*/  LOP3.LUT R0, R0, 0x7f, RZ, 0xc0, !PT ;  /* 0x0000007f00007812 */ /* 0x004fc800078ec0ff */
[----:B------:R-:W-:-:S13]  /*d020*/  ISETP.NE.AND P0, PT, R0, RZ, PT ;  /* 0x000000ff0000720c */ /* 0x000fda0003f05270 */
[----:B------:R-:W-:Y:S05]  /*d030*/  @P0 BRA `(.L_x_3880) ;  /* 0x00000050008c0947 */ /* 0x000fea0003800000 */
[----:B0-----:R-:W0:Y:S01]  /*d040*/  S2R R5, SR_LANEID ;  /* 0x0000000000057919 */ /* 0x001e220000000000 */
[----:B------:R-:W-:Y:S01]  /*d050*/  VOTEU.ANY UR4, UPT, PT ;  /* 0x0000000000047886 */ /* 0x000fe200038e0100 */
[----:B------:R-:W2:Y:S01]  /*d060*/  LDC.64 R2, c[0x0][0xc60] ;  /* 0x00031800ff027b82 */ /* 0x000ea20000000a00 */
[----:B------:R-:W0:Y:S02]  /*d070*/  FLO.U32 R0, UR4 ;  /* 0x0000000400007d00 */ /* 0x000e2400080e0000 */
[----:B0-----:R-:W-:-:S06]  /*d080*/  ISETP.EQ.U32.AND P0, PT, R0, R5, PT ;  /* 0x000000050000720c */ /* 0x001fcc0003f02070 */
[----:B------:R-:W2:Y:S07]  /*d090*/  POPC R5, UR4 ;  /* 0x0000000400057d09 */ /* 0x000eae0008000000 */
[----:B--2---:R-:W2:Y:S01]  /*d0a0*/  @P0 ATOMG.E.ADD.STRONG.GPU PT, R3, desc[UR50][R2.64], R5 ;  /* 0x00000005020309a8 */ /* 0x004ea200081ee1f2 */
[----:B------:R-:W0:Y:S02]  /*d0b0*/  S2R R4, SR_LTMASK ;  /* 0x0000000000047919 */ /* 0x000e240000003900 */
[----:B0-----:R-:W-:-:S04]  /*d0c0*/  LOP3.LUT R4, R4, UR4, RZ, 0xc0, !PT ;  /* 0x0000000404047c12 */ /* 0x001fc8000f8ec0ff */
[----:B------:R-:W0:Y:S01]  /*d0d0*/  POPC R7, R4 ;  /* 0x0000000400077309 */ /* 0x000e220000000000 */
[----:B--2---:R-:W0:Y:S02]  /*d0e0*/  SHFL.IDX PT, R0, R3, R0, 0x1f ;  /* 0x00001f0003007589 */ /* 0x004e2400000e0000 */
[----:B0-----:R-:W-:Y:S01]  /*d0f0*/  IADD3 R24, R0, UR48, R7 ;  /* 0x0000003000187c10 */ /* 0x001fe2000fffe007 */
[----:B------:R-:W-:Y:S06]  /*d100*/  BRA `(.L_x_3880) ;  /* 0x0000005000587947 */ /* 0x000fec0003800000 */
.L_x_3879:
[----:B------:R-:W-:Y:S01]  /*d110*/  VIADD R0, R18, 0x24200 ;  /* 0x0002420012007836 */ /* 0x000fe20000000000 */
[----:B------:R-:W-:Y:S04]  /*d120*/  BSSY B6, `(.L_x_3881) ;  /* 0x0000013000067945 */ /* 0x000fe80003800000 */
        /* <DEDUP_REMOVED lines=18> */
.L_x_3882:
[----:B------:R-:W-:Y:S05]  /*d250*/  BSYNC B6 ;  /* 0x0000000000067941 */ /* 0x000fea0003800000 */
.L_x_3881:
[----:B------:R-:W-:Y:S01]  /*d260*/  VIADD R0, R18, 0xf200 ;  /* 0x0000f20012007836 */ /* 0x000fe20000000000 */
[----:B------:R-:W-:Y:S01]  /*d270*/  LOP3.LUT R36, R36, 0xfffffffe, RZ, 0xc0, !PT ;  /* 0xfffffffe24247812 */ /* 0x000fe200078ec0ff */
[----:B------:R-:W-:Y:S03]  /*d280*/  BSSY B6, `(.L_x_3883) ;  /* 0x0000014000067945 */ /* 0x000fe60003800000 */
        /* <DEDUP_REMOVED lines=19> */
.L_x_3884:
[----:B------:R-:W-:Y:S05]  /*d3c0*/  BSYNC B6 ;  /* 0x0000000000067941 */ /* 0x000fea0003800000 */
.L_x_3883:
        /* <DEDUP_REMOVED lines=20> */
.L_x_3886:
[----:B------:R-:W-:Y:S05]  /*d510*/  BSYNC B6 ;  /* 0x0000000000067941 */ /* 0x000fea0003800000 */
.L_x_3885:
[----:B------:R-:W-:Y:S01]  /*d520*/  LOP3.LUT P6, RZ, R36, 0x1, RZ, 0xc0, !PT ;  /* 0x0000000124ff7812 */ /* 0x000fe200078cc0ff */
[----:B------:R-:W-:-:S12]  /*d530*/  BSSY B6, `(.L_x_3887) ;  /* 0x0000012000067945 */ /* 0x000fd80003800000 */
        /* <DEDUP_REMOVED lines=17> */
.L_x_3888:
[----:B------:R-:W-:Y:S05]  /*d650*/  BSYNC B6 ;  /* 0x0000000000067941 */ /* 0x000fea0003800000 */
.L_x_3887:
[----:B------:R-:W-:Y:S01]  /*d660*/  ULDC.64 UR4, c[0x0][0x9f8] ;  /* 0x00027e0000047ab9 */ /* 0x000fe20000000a00 */
[----:B------:R-:W2:Y:S01]  /*d670*/  LDC R20, c[0x0][0x430] ;  /* 0x00010c00ff147b82 */ /* 0x000ea20000000800 */
[----:B------:R-:W-:-:S04]  /*d680*/  UISETP.NE.U32.AND UP0, UPT, UR4, URZ, UPT ;  /* 0x0000003f0400728c */ /* 0x000fc8000bf05070 */
[----:B------:R-:W-:-:S06]  /*d690*/  UISETP.NE.AND.EX UP0, UPT, UR5, URZ, UPT, UP0 ;  /* 0x0000003f0500728c */ /* 0x000fcc000bf05300 */
[----:B------:R-:W-:-:S05]  /*d6a0*/  PLOP3.LUT P0, PT, PT, PT, UP0, 0x80, 0x0 ;  /* 0x000000000000781c */ /* 0x000fca0003f0f008 */
[----:B------:R-:W-:-:S04]  /*d6b0*/  @UP0 UIADD3 UR4, UP1, UR38, UR4, URZ ;  /* 0x0000000426040290 */ /* 0x000fc8000ff3e03f */
[----:B------:R-:W-:Y:S02]  /*d6c0*/  @UP0 UIADD3.X UR5, UR39, UR5, URZ, UP1, !UPT ;  /* 0x0000000527050290 */ /* 0x000fe40008ffe43f */
[----:B0-----:R-:W-:-:S04]  /*d6d0*/  IMAD.U32 R2, RZ, RZ, UR4 ;  /* 0x00000004ff027e24 */ /* 0x001fc8000f8e00ff */
[----:B------:R-:W-:-:S05]  /*d6e0*/  IMAD.U32 R3, RZ, RZ, UR5 ;  /* 0x00000005ff037e24 */ /* 0x000fca000f8e00ff */
[----:B------:R0:W5:Y:S01]  /*d6f0*/  @P0 LDG.E R33, desc[UR50][R2.64] ;  /* 0x0000003202210981 */ /* 0x000162000c1e1900 */
[----:B--2---:R-:W-:Y:S01]  /*d700*/  ISETP.NE.AND P1, PT, R20, 0x1, PT ;  /* 0x000000011400780c */ /* 0x004fe20003f25270 */
[----:B------:R-:W-:Y:S01]  /*d710*/  UMOV UR4, 0xffffffff ;  /* 0xffffffff00047882 */ /* 0x000fe20000000000 */
[----:B------:R-:W-:-:S11]  /*d720*/  LOP3.LUT R36, R36, 0xffffffbf, RZ, 0xc0, !PT ;  /* 0xffffffbf24247812 */ /* 0x000fd600078ec0ff */
[----:B------:R-:W-:Y:S01]  /*d730*/  @P1 LOP3.LUT R36, R36, 0x40, RZ, 0xfc, !PT ;  /* 0x0000004024241812 */ /* 0x000fe200078efcff */
[----:B0-----:R-:W-:Y:S06]  /*d740*/  BRA.DIV UR4, `(.L_x_3889) ;  /* 0x0000005a04a87947 */ /* 0x001fec000b800000 */
.L_x_3971:
[----:B------:R-:W0:Y:S01]  /*d750*/  S2R R0, SR_TID.X ;  /* 0x0000000000007919 */ /* 0x000e220000002100 */
[----:B------:R-:W-:Y:S01]  /*d760*/  UMOV UR4, 0xa0 ;  /* 0x000000a000047882 */ /* 0x000fe20000000000 */
[----:B------:R-:W2:Y:S01]  /*d770*/  @P1 LDC R7, c[0x0][0x438] ;  /* 0x00010e00ff071b82 */ /* 0x000ea20000000800 */
[----:B------:R-:W-:Y:S01]  /*d780*/  UIMAD UR4, UR42, UR4, -0xa0 ;  /* 0xffffff602a0474a4 */ /* 0x000fe2000f8e0204 */
[----:B------:R-:W3:Y:S01]  /*d790*/  S2R R2, SR_TID.X ;  /* 0x0000000000027919 */ /* 0x000ee20000002100 */
[----:B-----5:R-:W-:-:S05]  /*d7a0*/  SHF.R.S32.HI R13, RZ, 0x1f, R33 ;  /* 0x0000001fff0d7819 */ /* 0x020fca0000011421 */
[----:B------:R-:W4:Y:S01]  /*d7b0*/  @P1 LDC R5, c[0x0][0x434] ;  /* 0x00010d00ff051b82 */ /* 0x000f220000000800 */
[----:B------:R-:W-:Y:S01]  /*d7c0*/  LOP3.LUT R36, R36, 0xfffffff7, RZ, 0xc0, !PT ;  /* 0xfffffff724247812 */ /* 0x000fe200078ec0ff */
[----:B------:R1:W-:Y:S01]  /*d7d0*/  STL [R1+0x4], R13 ;  /* 0x0000040d01007387 */ /* 0x0003e20000100800 */
[----:B0-----:R-:W-:Y:S01]  /*d7e0*/  LOP3.LUT R0, R0, 0x7f, RZ, 0xc0, !PT ;  /* 0x0000007f00007812 */ /* 0x001fe200078ec0ff */
[----:B---3--:R-:W-:-:S03]  /*d7f0*/  IMAD.SHL.U32 R14, R2, 0x20, RZ ;  /* 0x00000020020e7824 */ /* 0x008fc600078e00ff */
[----:B------:R-:W-:Y:S01]  /*d800*/  SHF.R.U32.HI R3, RZ, 0x2, R0 ;  /* 0x00000002ff037819 */ /* 0x000fe20000011600 */
[----:B------:R-:W-:Y:S01]  /*d810*/  IMAD.SHL.U32 R2, R2, 0x20, RZ ;  /* 0x0000002002027824 */ /* 0x000fe200078e00ff */
[----:B------:R-:W0:Y:S02]  /*d820*/  @P1 LDC R0, c[0x0][0x434] ;  /* 0x00010d00ff001b82 */ /* 0x000e240000000800 */
[C---:B------:R-:W-:Y:S02]  /*d830*/  LOP3.LUT R14, R3.reuse, 0x60, R14, 0xf8, !PT ;  /* 0x00000060030e7812 */ /* 0x040fe400078ef80e */
[----:B------:R-:W-:Y:S02]  /*d840*/  LOP3.LUT R2, R3, 0x60, R2, 0xf8, !PT ;  /* 0x0000006003027812 */ /* 0x000fe400078ef802 */
[----:B------:R-:W-:-:S03]  /*d850*/  LOP3.LUT R14, R14, 0x80, RZ, 0xfc, !PT ;  /* 0x000000800e0e7812 */ /* 0x000fc600078efcff */
[----:B------:R-:W-:Y:S02]  /*d860*/  VIADD R8, R2, UR4 ;  /* 0x0000000402087c36 */ /* 0x000fe40008000000 */
[----:B------:R-:W-:Y:S01]  /*d870*/  VIADD R4, R14, UR4 ;  /* 0x000000040e047c36 */ /* 0x000fe20008000000 */
[----:B------:R-:W3:Y:S01]  /*d880*/  @P1 LDC R2, c[0x0][0x438] ;  /* 0x00010e00ff021b82 */ /* 0x000ee20000000800 */
[----:B------:R-:W-:-:S03]  /*d890*/  VIADD R3, R8, UR37 ;  /* 0x0000002508037c36 */ /* 0x000fc60008000000 */
[----:B------:R-:W-:Y:S01]  /*d8a0*/  ISETP.GE.AND P0, PT, R4, UR41, PT ;  /* 0x0000002904007c0c */ /* 0x000fe2000bf06270 */
[----:B------:R-:W-:-:S03]  /*d8b0*/  IMAD.MOV.U32 R12, RZ, RZ, R3 ;  /* 0x000000ffff0c7224 */ /* 0x000fc600078e0003 */
[----:B------:R-:W-:Y:S01]  /*d8c0*/  ISETP.GT.U32.OR P0, PT, R14, 0x9f, P0 ;  /* 0x0000009f0e00780c */ /* 0x000fe20000704470 */
[----:B0-----:R-:W-:-:S05]  /*d8d0*/  @P1 IMAD.HI.U32 R0, R3, R0, RZ ;  /* 0x0000000003001227 */ /* 0x001fca00078e00ff */
[----:B--2---:R-:W-:Y:S01]  /*d8e0*/  @P1 SHF.R.U32.HI R12, RZ, R7, R0 ;  /* 0x00000007ff0c1219 */ /* 0x004fe20000011600 */
[----:B------:R-:W-:-:S06]  /*d8f0*/  VIADD R0, R4, UR37 ;  /* 0x0000002504007c36 */ /* 0x000fcc0008000000 */
[----:B------:R-:W0:Y:S01]  /*d900*/  @!P0 LDC.64 R6, c[0x0][0x428] ;  /* 0x00010a00ff068b82 */ /* 0x000e220000000a00 */
[----:B----4-:R-:W-:-:S04]  /*d910*/  @P1 IMAD.HI.U32 R5, R0, R5, RZ ;  /* 0x0000000500051227 */ /* 0x010fc800078e00ff */
[----:B------:R-:W-:Y:S01]  /*d920*/  IMAD.MOV.U32 R4, RZ, RZ, R0 ;  /* 0x000000ffff047224 */ /* 0x000fe200078e0000 */
[----:B---3--:R-:W-:Y:S01]  /*d930*/  @P1 SHF.R.U32.HI R4, RZ, R2, R5 ;  /* 0x00000002ff041219 */ /* 0x008fe20000011605 */
[----:B------:R-:W-:Y:S01]  /*d940*/  IMAD.MOV R2, RZ, RZ, -R12 ;  /* 0x000000ffff027224 */ /* 0x000fe200078e0a0c */
[----:B------:R-:W-:-:S03]  /*d950*/  ISETP.GE.AND P1, PT, R8, UR41, PT ;  /* 0x0000002908007c0c */ /* 0x000fc6000bf26270 */
[----:B------:R-:W-:Y:S01]  /*d960*/  IMAD R5, R20, R2, R3 ;  /* 0x0000000214057224 */ /* 0x000fe200078e0203 */
[--C-:B------:R-:W-:Y:S01]  /*d970*/  @!P0 SHF.R.S32.HI R3, RZ, 0x1f, R4.reuse ;  /* 0x0000001fff038819 */ /* 0x100fe20000011404 */
[----:B------:R-:W-:Y:S02]  /*d980*/  @!P0 IMAD.MOV.U32 R2, RZ, RZ, R4 ;  /* 0x000000ffff028224 */ /* 0x000fe400078e0004 */
[-C--:B0-----:R-:W-:Y:S02]  /*d990*/  @!P0 IMAD R8, R13, R6.reuse, RZ ;  /* 0x000000060d088224 */ /* 0x081fe400078e02ff */
[----:B------:R-:W-:-:S04]  /*d9a0*/  @!P0 IMAD.WIDE.U32 R2, R33, R6, R2 ;  /* 0x0000000621028225 */ /* 0x000fc800078e0002 */
[----:B------:R-:W-:Y:S02]  /*d9b0*/  @!P0 IMAD R8, R33, R7, R8 ;  /* 0x0000000721088224 */ /* 0x000fe400078e0208 */
[----:B------:R-:W0:Y:S02]  /*d9c0*/  @!P0 LDC.64 R6, c[0x0][0x418] ;  /* 0x00010600ff068b82 */ /* 0x000e240000000a00 */
[----:B------:R-:W-:Y:S01]  /*d9d0*/  @!P0 IMAD.IADD R8, R8, 0x1, R3 ;  /* 0x0000000108088824 */ /* 0x000fe200078e0203 */
[----:B0-----:R-:W-:Y:S01]  /*d9e0*/  @!P0 LEA R10, P2, R2, R6, 0x2 ;  /* 0x00000006020a8211 */ /* 0x001fe200078410ff */
[----:B------:R-:W-:-:S03]  /*d9f0*/  IMAD.MOV.U32 R6, RZ, RZ, RZ ;  /* 0x000000ffff067224 */ /* 0x000fc600078e00ff */
[----:B------:R-:W-:Y:S02]  /*da00*/  @!P0 LEA.HI.X R11, R2, R7, R8, 0x2, P2 ;  /* 0x00000007020b8211 */ /* 0x000fe400010f1408 */
[----:B------:R-:W0:Y:S01]  /*da10*/  @!P1 LDC.64 R8, c[0x0][0x428] ;  /* 0x00010a00ff089b82 */ /* 0x000e220000000a00 */
[--C-:B------:R-:W-:Y:S01]  /*da20*/  @!P1 SHF.R.S32.HI R3, RZ, 0x1f, R12.reuse ;  /* 0x0000001fff039819 */ /* 0x100fe2000001140c */
[----:B------:R-:W-:Y:S01]  /*da30*/  @!P1 IMAD.MOV.U32 R2, RZ, RZ, R12 ;  /* 0x000000ffff029224 */ /* 0x000fe200078e000c */
[----:B------:R2:W5:Y:S01]  /*da40*/  @!P0 LDG.E R6, desc[UR50][R10.64] ;  /* 0x000000320a068981 */ /* 0x000562000c1e1900 */
[-C--:B0-----:R-:W-:Y:S02]  /*da50*/  @!P1 IMAD R7, R13, R8.reuse, RZ ;  /* 0x000000080d079224 */ /* 0x081fe400078e02ff */
[----:B------:R-:W-:-:S04]  /*da60*/  @!P1 IMAD.WIDE.U32 R2, R33, R8, R2 ;  /* 0x0000000821029225 */ /* 0x000fc800078e0002 */
[----:B------:R-:W-:Y:S02]  /*da70*/  @!P1 IMAD R7, R33, R9, R7 ;  /* 0x0000000921079224 */ /* 0x000fe400078e0207 */
[----:B------:R-:W0:Y:S02]  /*da80*/  @!P1 LDC.64 R8, c[0x0][0x418] ;  /* 0x00010600ff089b82 */ /* 0x000e240000000a00 */
[----:B------:R-:W-:Y:S01]  /*da90*/  @!P1 IMAD.IADD R7, R3, 0x1, R7 ;  /* 0x0000000103079824 */ /* 0x000fe200078e0207 */
[----:B------:R-:W-:Y:S02]  /*daa0*/  ISETP.GT.U32.AND P2, PT, R14, 0x9f, PT ;  /* 0x0000009f0e00780c */ /* 0x000fe40003f44070 */
[----:B0-----:R-:W-:-:S04]  /*dab0*/  @!P1 LEA R8, P0, R2, R8, 0x2 ;  /* 0x0000000802089211 */ /* 0x001fc800078010ff */
[----:B------:R-:W-:Y:S01]  /*dac0*/  @!P1 LEA.HI.X R9, R2, R9, R7, 0x2, P0 ;  /* 0x0000000902099211 */ /* 0x000fe200000f1407 */
[----:B------:R-:W-:Y:S01]  /*dad0*/  IMAD.MOV.U32 R7, RZ, RZ, RZ ;  /* 0x000000ffff077224 */ /* 0x000fe200078e00ff */
[----:B------:R-:W0:Y:S01]  /*dae0*/  LDC R2, c[0x0][0x2f4] ;  /* 0x0000bd00ff027b82 */ /* 0x000e220000000800 */
[----:B------:R-:W-:Y:S02]  /*daf0*/  IMAD.MOV R3, RZ, RZ, -R4 ;  /* 0x000000ffff037224 */ /* 0x000fe400078e0a04 */
[----:B------:R-:W-:Y:S02]  /*db00*/  IMAD.U32 R4, RZ, RZ, UR46 ;  /* 0x0000002eff047e24 */ /* 0x000fe4000f8e00ff */
[----:B------:R3:W5:Y:S01]  /*db10*/  @!P1 LDG.E R7, desc[UR50][R8.64] ;  /* 0x0000003208079981 */ /* 0x000762000c1e1900 */
[----:B------:R-:W-:Y:S01]  /*db20*/  @P2 LOP3.LUT R36, R36, 0x8, RZ, 0xfc, !PT ;  /* 0x0000000824242812 */ /* 0x000fe200078efcff */
[----:B--2---:R-:W-:Y:S01]  /*db30*/  IMAD.U32 R11, RZ, RZ, UR42 ;  /* 0x0000002aff0b7e24 */ /* 0x004fe2000f8e00ff */
[----:B------:R-:W-:-:S02]  /*db40*/  ISETP.NE.AND P3, PT, R4, 0x3, PT ;  /* 0x000000030400780c */ /* 0x000fc40003f65270 */
[----:B------:R-:W-:Y:S01]  /*db50*/  LOP3.LUT R36, R36, 0xffffffef, RZ, 0xc0, !PT ;  /* 0xffffffef24247812 */ /* 0x000fe200078ec0ff */
[----:B------:R-:W-:Y:S01]  /*db60*/  VIADD R11, R11, 0xffffffff ;  /* 0xffffffff0b0b7836 */ /* 0x000fe20000000000 */
[----:B-1----:R-:W-:Y:S02]  /*db70*/  LOP3.LUT R13, R37, 0x40, RZ, 0xfc, !PT ;  /* 0x00000040250d7812 */ /* 0x002fe400078efcff */
[----:B------:R-:W-:Y:S01]  /*db80*/  LOP3.LUT R36, R36, 0xfffffffb, RZ, 0xc0, !PT ;  /* 0xfffffffb24247812 */ /* 0x000fe200078ec0ff */
[----:B---3--:R-:W-:Y:S01]  /*db90*/  IMAD R8, R20, R3, R0 ;  /* 0x0000000314087224 */ /* 0x008fe200078e0200 */
[----:B------:R-:W-:-:S05]  /*dba0*/  SHF.R.S32.HI R0, RZ, 0x1f, R26 ;  /* 0x0000001fff007819 */ /* 0x000fca000001141a */
[----:B------:R1:W-:Y:S01]  /*dbb0*/  STL [R1], R0 ;  /* 0x0000000001007387 */ /* 0x0003e20000100800 */
[-C--:B0-----:R-:W-:Y:S02]  /*dbc0*/  ISETP.GE.AND P1, PT, R37, R2.reuse, PT ;  /* 0x000000022500720c */ /* 0x081fe40003f26270 */
[----:B------:R-:W-:Y:S02]  /*dbd0*/  ISETP.GE.AND P0, PT, R13, R2, PT ;  /* 0x000000020d00720c */ /* 0x000fe40003f06270 */
[----:B------:R-:W-:-:S09]  /*dbe0*/  LOP3.LUT R13, R37, 0x80, RZ, 0xfc, !PT ;  /* 0x00000080250d7812 */ /* 0x000fd200078efcff */
[----:B------:R-:W-:-:S04]  /*dbf0*/  @P1 LOP3.LUT R36, R36, 0x4, RZ, 0xfc, !PT ;  /* 0x0000000424241812 */ /* 0x000fc800078efcff */
[----:B------:R-:W-:-:S04]  /*dc00*/  @P3 LOP3.LUT R36, R36, 0x10, RZ, 0xfc, !PT ;  /* 0x0000001024243812 */ /* 0x000fc800078efcff */
[----:B------:R-:W-:-:S04]  /*dc10*/  LOP3.LUT R36, R36, 0xfffffffd, RZ, 0xc0, !PT ;  /* 0xfffffffd24247812 */ /* 0x000fc800078ec0ff */
[----:B------:R-:W-:Y:S02]  /*dc20*/  @P0 LOP3.LUT R36, R36, 0x2, RZ, 0xfc, !PT ;  /* 0x0000000224240812 */ /* 0x000fe400078efcff */
[----:B------:R-:W-:Y:S02]  /*dc30*/  ISETP.GE.AND P0, PT, R13, R2, PT ;  /* 0x000000020d00720c */ /* 0x000fe40003f06270 */
[----:B------:R-:W-:-:S11]  /*dc40*/  LOP3.LUT R36, R36, 0xfffffffe, RZ, 0xc0, !PT ;  /* 0xfffffffe24247812 */ /* 0x000fd600078ec0ff */
[----:B------:R-:W-:Y:S01]  /*dc50*/  @P0 LOP3.LUT R36, R36, 0x1, RZ, 0xfc, !PT ;  /* 0x0000000124240812 */ /* 0x000fe200078efcff */
[----:B-1----:R-:W-:Y:S06]  /*dc60*/  @!P3 BRA `(.L_x_3890) ;  /* 0x000000000004b947 */ /* 0x002fec0003800000 */
[----:B------:R-:W-:Y:S01]  /*dc70*/  BPT.TRAP 0x1 ;  /* 0x000000040000795c */ /* 0x000fe20000300000 */
.L_x_3890:
[----:B------:R-:W-:Y:S01]  /*dc80*/  IMAD R4, R31, 0x8, R18 ;  /* 0x000000081f047824 */ /* 0x000fe200078e0212 */
[----:B------:R-:W-:Y:S01]  /*dc90*/  SHF.L.U32 R0, R34, 0x1f, RZ ;  /* 0x0000001f22007819 */ /* 0x000fe200000006ff */
[----:B------:R-:W-:Y:S01]  /*dca0*/  BSSY B0, `(.L_x_3891) ;  /* 0x0000005000007945 */ /* 0x000fe20003800000 */
[----:B------:R-:W-:Y:S02]  /*dcb0*/  SHF.R.S32.HI R30, RZ, 0x1f, R5 ;  /* 0x0000001fff1e7819 */ /* 0x000fe40000011405 */
[----:B------:R-:W0:Y:S01]  /*dcc0*/  SYNCS.PHASECHK.TRANS64.TRYWAIT P0, [R4+URZ+0x33480], R0 ;  /* 0x03348000040075a7 */ /* 0x000e22000800017f */
[----:B------:R1:W-:Y:S02]  /*dcd0*/  STL [R1+0x14], R0 ;  /* 0x0000140001007387 */ /* 0x0003e40000100800 */
[----:B01----:R-:W-:Y:S05]  /*dce0*/  @!P0 BRA `(.L_x_3892) ;  /* 0x00000054006c8947 */ /* 0x003fea0003800000 */
.L_x_3972:
[----:B------:R-:W-:Y:S05]  /*dcf0*/  BSYNC B0 ;  /* 0x0000000000007941 */ /* 0x000fea0003800000 */
.L_x_3891:
[----:B------:R-:W2:Y:S01]  /*dd00*/  LDL R9, [R1] ;  /* 0x0000000001097983 */ /* 0x000ea20000100800 */
[----:B------:R-:W-:-:S03]  /*dd10*/  ULDC.64 UR4, c[0x0][0x328] ;  /* 0x0000ca0000047ab9 */ /* 0x000fc60000000a00 */
[----:B------:R-:W3:Y:S01]  /*dd20*/  LDL R12, [R1+0xc] ;  /* 0x00000c00010c7983 */ /* 0x000ee20000100800 */
[----:B0-----:R-:W-:Y:S01]  /*dd30*/  IMAD R0, R30, UR4, RZ ;  /* 0x000000041e007c24 */ /* 0x001fe2000f8e02ff */
[----:B-----5:R-:W-:Y:S01]  /*dd40*/  SHF.R.S32.HI R32, RZ, 0x1f, R7 ;  /* 0x0000001fff207819 */ /* 0x020fe20000011407 */
[C---:B------:R-:W-:Y:S01]  /*dd50*/  IMAD.WIDE.U32 R2, R5.reuse, UR4, RZ ;  /* 0x0000000405027c25 */ /* 0x040fe2000f8e00ff */
[----:B------:R-:W-:Y:S01]  /*dd60*/  ULDC.64 UR6, c[0x0][0x338] ;  /* 0x0000ce0000067ab9 */ /* 0x000fe20000000a00 */
[----:B------:R-:W0:Y:S01]  /*dd70*/  S2R R13, SR_TID.X ;  /* 0x00000000000d7919 */ /* 0x000e220000002100 */
[----:B------:R-:W-:Y:S01]  /*dd80*/  ULDC.64 UR8, c[0x0][0x330] ;  /* 0x0000cc0000087ab9 */ /* 0x000fe20000000a00 */
[----:B------:R-:W-:Y:S01]  /*dd90*/  IMAD R0, R5, UR5, R0 ;  /* 0x0000000505007c24 */ /* 0x000fe2000f8e0200 */
[----:B------:R-:W-:Y:S01]  /*dda0*/  SHF.R.S32.HI R27, RZ, 0x1f, R8 ;  /* 0x0000001fff1b7819 */ /* 0x000fe20000011408 */
[----:B------:R-:W-:Y:S01]  /*ddb0*/  ULDC.64 UR10, c[0x0][0x318] ;  /* 0x0000c600000a7ab9 */ /* 0x000fe20000000a00 */
[----:B------:R-:W-:Y:S01]  /*ddc0*/  SHF.R.S32.HI R28, RZ, 0x1f, R6 ;  /* 0x0000001fff1c7819 */ /* 0x000fe20000011406 */
[----:B------:R-:W-:Y:S01]  /*ddd0*/  IMAD.IADD R3, R3, 0x1, R0 ;  /* 0x0000000103037824 */ /* 0x000fe200078e0200 */
[----:B------:R-:W-:Y:S01]  /*dde0*/  LOP3.LUT R36, R36, 0xffffffdf, RZ, 0xc0, !PT ;  /* 0xffffffdf24247812 */ /* 0x000fe200078ec0ff */
[----:B------:R-:W-:-:S02]  /*ddf0*/  IMAD R0, R32, UR6, RZ ;  /* 0x0000000620007c24 */ /* 0x000fc4000f8e02ff */
[----:B------:R-:W-:-:S04]  /*de00*/  IMAD.WIDE.U32 R2, R7, UR6, R2 ;  /* 0x0000000607027c25 */ /* 0x000fc8000f8e0002 */
[----:B------:R-:W-:-:S04]  /*de10*/  IMAD R0, R7, UR7, R0 ;  /* 0x0000000707007c24 */ /* 0x000fc8000f8e0200 */
[----:B------:R-:W-:Y:S02]  /*de20*/  IMAD.IADD R3, R3, 0x1, R0 ;  /* 0x0000000103037824 */ /* 0x000fe400078e0200 */
[----:B------:R-:W-:-:S03]  /*de30*/  IMAD.WIDE.U32 R2, R26, UR8, R2 ;  /* 0x000000081a027c25 */ /* 0x000fc6000f8e0002 */
[----:B------:R-:W-:Y:S02]  /*de40*/  IADD3 R20, P0, R2, UR10, RZ ;  /* 0x0000000a02147c10 */ /* 0x000fe4000ff1e0ff */
[----:B0-----:R-:W-:-:S04]  /*de50*/  LOP3.LUT R13, R13, 0x7f, RZ, 0xc0, !PT ;  /* 0x0000007f0d0d7812 */ /* 0x001fc800078ec0ff */
[----:B------:R-:W-:Y:S01]  /*de60*/  SHF.R.U32.HI R13, RZ, 0x2, R13 ;  /* 0x00000002ff0d7819 */ /* 0x000fe2000001160d */
[----:B--2---:R-:W-:Y:S02]  /*de70*/  IMAD R0, R9, UR8, RZ ;  /* 0x0000000809007c24 */ /* 0x004fe4000f8e02ff */
[----:B------:R-:W-:Y:S02]  /*de80*/  IMAD R9, R27, UR4, RZ ;  /* 0x000000041b097c24 */ /* 0x000fe4000f8e02ff */
[----:B------:R-:W-:Y:S02]  /*de90*/  IMAD R0, R26, UR9, R0 ;  /* 0x000000091a007c24 */ /* 0x000fe4000f8e0200 */
[C---:B------:R-:W-:Y:S02]  /*dea0*/  IMAD R9, R8.reuse, UR5, R9 ;  /* 0x0000000508097c24 */ /* 0x040fe4000f8e0209 */
[----:B---3--:R-:W-:Y:S01]  /*deb0*/  IMAD R21, R31, 0x7800, R12 ;  /* 0x000078001f157824 */ /* 0x008fe200078e020c */
        /* <DEDUP_REMOVED lines=8> */
[----:B------:R-:W-:Y:S02]  /*df40*/  IMAD.MOV.U32 R9, RZ, RZ, -0xa0 ;  /* 0xffffff60ff097424 */ /* 0x000fe400078e00ff */
[----:B------:R-:W-:-:S04]  /*df50*/  IMAD.WIDE.U32 R2, R26, UR8, R2 ;  /* 0x000000081a027c25 */ /* 0x000fc8000f8e0002 */
[----:B------:R-:W-:Y:S01]  /*df60*/  IMAD R9, R11, R9, UR41 ;  /* 0x000000290b097e24 */ /* 0x000fe2000f8e0209 */
[----:B------:R-:W-:-:S03]  /*df70*/  IADD3 R23, P0, R2, UR10, RZ ;  /* 0x0000000a02177c10 */ /* 0x000fc6000ff1e0ff */
[----:B------:R-:W-:Y:S01]  /*df80*/  IMAD.IADD R9, R9, 0x1, -R13 ;  /* 0x0000000109097824 */ /* 0x000fe200078e0a0d */
[----:B------:R-:W-:-:S04]  /*df90*/  IADD3.X R22, R0, UR11, R3, P0, !PT ;  /* 0x0000000b00167c10 */ /* 0x000fc800087fe403 */
[----:B------:R-:W-:-:S13]  /*dfa0*/  ISETP.GE.AND P0, PT, R9, 0x1, PT ;  /* 0x000000010900780c */ /* 0x000fda0003f06270 */
[----:B------:R-:W-:Y:S01]  /*dfb0*/  @P0 LOP3.LUT R36, R36, 0x20, RZ, 0xfc, !PT ;  /* 0x0000002024240812 */ /* 0x000fe200078efcff */
[----:B------:R-:W-:Y:S06]  /*dfc0*/  BRA.DIV UR4, `(.L_x_3893) ;  /* 0x0000005204cc7947 */ /* 0x000fec000b800000 */
[----:B------:R-:W0:Y:S01]  /*dfd0*/  SHFL.IDX PT, R2, R20, RZ, 0x1c1f ;  /* 0x001c1fff14027589 */ /* 0x000e2200000e0000 */
[----:B------:R-:W1:Y:S01]  /*dfe0*/  LDC R12, c[0x0][0x2f4] ;  /* 0x0000bd00ff0c7b82 */ /* 0x000e620000000800 */
[C---:B------:R-:W-:Y:S02]  /*dff0*/  LOP3.LUT R13, R37.reuse, 0x40, RZ, 0xfc, !PT ;  /* 0x00000040250d7812 */ /* 0x040fe400078efcff */
[----:B------:R-:W2:Y:S01]  /*e000*/  SHFL.IDX PT, R0, R10, RZ, 0x1c1f ;  /* 0x001c1fff0a007589 */ /* 0x000ea200000e0000 */
[----:B------:R-:W-:Y:S02]  /*e010*/  LOP3.LUT R11, R37, 0x80, RZ, 0xfc, !PT ;  /* 0x00000080250b7812 */ /* 0x000fe400078efcff */
[C---:B------:R-:W-:Y:S01]  /*e020*/  ISETP.GE.AND P6, PT, R9.reuse, 0x81, PT ;  /* 0x000000810900780c */ /* 0x040fe20003fc6270 */
[----:B------:R-:W-:Y:S01]  /*e030*/  SHFL.IDX PT, R22, R22, RZ, 0x1c1f ;  /* 0x001c1fff16167589 */ /* 0x000fe200000e0000 */
[----:B------:R-:W-:Y:S02]  /*e040*/  LOP3.LUT R36, R36, 0xffffff7f, RZ, 0xc0, !PT ;  /* 0xffffff7f24247812 */ /* 0x000fe400078ec0ff */
[----:B------:R-:W-:-:S02]  /*e050*/  ISETP.GE.AND P5, PT, R9, 0x21, PT ;  /* 0x000000210900780c */ /* 0x000fc40003fa6270 */
[----:B------:R-:W-:-:S07]  /*e060*/  ISETP.GE.AND P4, PT, R9, 0x41, PT ;  /* 0x000000410900780c */ /* 0x000fce0003f86270 */
[----:B------:R-:W-:Y:S02]  /*e070*/  @P6 LOP3.LUT R36, R36, 0x80, RZ, 0xfc, !PT ;  /* 0x0000008024246812 */ /* 0x000fe400078efcff */
[C---:B0-----:R-:W-:Y:S02]  /*e080*/  IADD3 R2, P0, R37.reuse, R2, RZ ;  /* 0x0000000225027210 */ /* 0x041fe40007f1e0ff */
[-C--:B-1----:R-:W-:Y:S02]  /*e090*/  ISETP.GE.AND P2, PT, R37, R12.reuse, PT ;  /* 0x0000000c2500720c */ /* 0x082fe40003f46270 */
[----:B------:R-:W-:Y:S01]  /*e0a0*/  ISETP.GE.AND P1, PT, R13, R12, PT ;  /* 0x0000000c0d00720c */ /* 0x000fe20003f26270 */
[----:B--2---:R-:W-:Y:S01]  /*e0b0*/  IMAD.X R3, RZ, RZ, R0, P0 ;  /* 0x000000ffff037224 */ /* 0x004fe200000e0600 */
[C---:B------:R-:W-:Y:S01]  /*e0c0*/  ISETP.LT.OR P0, PT, R9.reuse, 0x1, P2 ;  /* 0x000000010900780c */ /* 0x040fe20001701670 */
[----:B------:R-:W-:Y:S01]  /*e0d0*/  IMAD.IADD R0, R18, 0x1, R21 ;  /* 0x0000000112007824 */ /* 0x000fe200078e0215 */
[----:B------:R-:W-:-:S11]  /*e0e0*/  ISETP.LT.OR P3, PT, R9, 0x1, P1 ;  /* 0x000000010900780c */ /* 0x000fd60000f61670 */
[----:B------:R-:W-:Y:S01]  /*e0f0*/  LDGSTS.E.BYPASS.LTC128B.128 [R0+0xf200], desc[UR50][R2.64], !P0 ;  /* 0x0f20000002007fae */ /* 0x000fe2000c101d72 */
[----:B------:R-:W-:-:S03]  /*e100*/  ISETP.GE.AND P0, PT, R11, R12, PT ;  /* 0x0000000c0b00720c */ /* 0x000fc60003f06270 */
        /* <DEDUP_REMOVED lines=10> */
[----:B------:R-:W-:Y:S01]  /*e1b0*/  LDGSTS.E.BYPASS.LTC128B.128 [R0+0x12200], desc[UR50][R2.64+0x40], !P3 ;  /* 0x1220004002007fae */ /* 0x000fe2000d901d72 */
[----:B------:R-:W-:-:S13]  /*e1c0*/  ISETP.LT.OR P3, PT, R9, 0x21, P0 ;  /* 0x000000210900780c */ /* 0x000fda0000761670 */
[----:B------:R0:W-:Y:S04]  /*e1d0*/  LDGSTS.E.BYPASS.LTC128B.128 [R0+0x14a00], desc[UR50][R2.64+0x80], !P3 ;  /* 0x14a0008002007fae */ /* 0x0001e8000d901d72 */
[----:B0-----:R-:W0:Y:S04]  /*e1e0*/  SHFL.IDX PT, R2, R20, 0x2, 0x1c1f ;  /* 0x005c1f0014027f89 */ /* 0x001e2800000e0000 */
[----:B------:R-:W1:Y:S04]  /*e1f0*/  SHFL.IDX PT, R3, R10, 0x2, 0x1c1f ;  /* 0x005c1f000a037f89 */ /* 0x000e6800000e0000 */
[----:B------:R-:W-:Y:S01]  /*e200*/  SHFL.IDX PT, R10, R10, 0x3, 0x1c1f ;  /* 0x007c1f000a0a7f89 */ /* 0x000fe200000e0000 */
        /* <DEDUP_REMOVED lines=8> */
[----:B0-----:R-:W0:Y:S02]  /*e290*/  SHFL.IDX PT, R2, R20, 0x3, 0x1c1f ;  /* 0x007c1f0014027f89 */ /* 0x001e2400000e0000 */
[----:B0-----:R-:W-:-:S05]  /*e2a0*/  IADD3 R2, P3, R37, R2, RZ ;  /* 0x0000000225027210 */ /* 0x001fca0007f7e0ff */
[----:B------:R-:W-:Y:S01]  /*e2b0*/  IMAD.X R3, RZ, RZ, R10, P3 ;  /* 0x000000ffff037224 */ /* 0x000fe200018e060a */
[----:B------:R-:W-:-:S13]  /*e2c0*/  ISETP.LT.OR P3, PT, R9, 0x61, P2 ;  /* 0x000000610900780c */ /* 0x000fda0001761670 */
[----:B------:R-:W-:Y:S01]  /*e2d0*/  LDGSTS.E.BYPASS.LTC128B.128 [R0+0x10a00], desc[UR50][R2.64], !P3 ;  /* 0x10a0000002007fae */ /* 0x000fe2000d901d72 */
[----:B------:R-:W-:-:S13]  /*e2e0*/  ISETP.LT.OR P3, PT, R9, 0x61, P1 ;  /* 0x000000610900780c */ /* 0x000fda0000f61670 */
[----:B------:R-:W-:Y:S01]  /*e2f0*/  LDGSTS.E.BYPASS.LTC128B.128 [R0+0x13200], desc[UR50][R2.64+0x40], !P3 ;  /* 0x1320004002007fae */ /* 0x000fe2000d901d72 */
[----:B------:R-:W-:-:S13]  /*e300*/  ISETP.LT.OR P3, PT, R9, 0x61, P0 ;  /* 0x000000610900780c */ /* 0x000fda0000761670 */
[----:B------:R0:W-:Y:S01]  /*e310*/  LDGSTS.E.BYPASS.LTC128B.128 [R0+0x15a00], desc[UR50][R2.64+0x80], !P3 ;  /* 0x15a0008002007fae */ /* 0x0001e2000d901d72 */
[----:B------:R-:W-:-:S03]  /*e320*/  ISETP.GE.AND P3, PT, R9, 0x61, PT ;  /* 0x000000610900780c */ /* 0x000fc60003f66270 */
[----:B0-----:R0:W1:Y:S10]  /*e330*/  SHFL.IDX PT, R2, R23, RZ, 0x1c1f ;  /* 0x001c1fff17027589 */ /* 0x00107400000e0000 */
.L_x_3984:
[C---:B------:R-:W-:Y:S02]  /*e340*/  ISETP.LT.OR P2, PT, R9.reuse, 0x81, P2 ;  /* 0x000000810900780c */ /* 0x040fe40001741670 */
        /* <DEDUP_REMOVED lines=8> */
[----:B------:R1:W-:Y:S04]  /*e3d0*/  LDGSTS.E.BYPASS.LTC128B.128 [R0+0x13a00], desc[UR50][R2.64+0x40], !P1 ;  /* 0x13a0004002007fae */ /* 0x0003e8000c901d72 */
[----:B------:R1:W-:Y:S01]  /*e3e0*/  LDGSTS.E.BYPASS.LTC128B.128 [R0+0x16200], desc[UR50][R2.64+0x80], !P0 ;  /* 0x1620008002007fae */ /* 0x0003e2000c101d72 */
[----:B------:R-:W-:Y:S01]  /*e3f0*/  PLOP3.LUT P0, PT, PT, PT, PT, 0x80, 0x0 ;  /* 0x000000000000781c */ /* 0x000fe20003f0f070 */
[----:B------:R-:W-:-:S12]  /*e400*/  NOP ;  /* 0x0000000000007918 */ /* 0x000fd80000000000 */
.L_x_3894:
        /* <DEDUP_REMOVED lines=11> */
.L_x_3895:
[----:B------:R1:W-:Y:S01]  /*e4c0*/  SYNCS.ARRIVE.TRANS64.A1T0 RZ, [R4+URZ+0x33470], RZ ;  /* 0x033470ff04ff79a7 */ /* 0x0003e2000810003f */
[----:B------:R-:W-:Y:S05]  /*e4d0*/  @!P2 BRA `(.L_x_3896) ;  /* 0x000000000004a947 */ /* 0x000fea0003800000 */
[----:B------:R-:W-:Y:S01]  /*e4e0*/  BPT.TRAP 0x1 ;  /* 0x000000040000795c */ /* 0x000fe20000300000 */
.L_x_3896:
[----:B------:R-:W2:Y:S01]  /*e4f0*/  LDL R2, [R1+0x14] ;  /* 0x0000140001027983 */ /* 0x000ea20000100800 */
[----:B------:R-:W-:Y:S01]  /*e500*/  BSSY B0, `(.L_x_3897) ;  /* 0x0000003000007945 */ /* 0x000fe20003800000 */
[----:B--2---:R-:W2:Y:S03]  /*e510*/  SYNCS.PHASECHK.TRANS64.TRYWAIT P0, [R4+URZ+0x33440], R2 ;  /* 0x03344002040075a7 */ /* 0x004ea6000800017f */
[----:B--2---:R-:W-:Y:S05]  /*e520*/  @!P0 BRA `(.L_x_3898) ;  /* 0x0000005400808947 */ /* 0x004fea0003800000 */
.L_x_3985:
[----:B------:R-:W-:Y:S05]  /*e530*/  BSYNC B0 ;  /* 0x0000000000007941 */ /* 0x000fea0003800000 */
.L_x_3897:
[----:B------:R-:W3:Y:S01]  /*e540*/  LDL R12, [R1] ;  /* 0x00000000010c7983 */ /* 0x000ee20000100800 */
[----:B------:R-:W-:Y:S01]  /*e550*/  ULDC.64 UR4, c[0x0][0x300] ;  /* 0x0000c00000047ab9 */ /* 0x000fe20000000a00 */
[----:B------:R-:W-:Y:S01]  /*e560*/  ULDC.64 UR6, c[0x0][0x310] ;  /* 0x0000c40000067ab9 */ /* 0x000fe20000000a00 */
[----:B------:R-:W-:Y:S02]  /*e570*/  IMAD R9, R30, UR4, RZ ;  /* 0x000000041e097c24 */ /* 0x000fe4000f8e02ff */
[----:B--2---:R-:W-:-:S04]  /*e580*/  IMAD.WIDE.U32 R2, R5, UR4, RZ ;  /* 0x0000000405027c25 */ /* 0x004fc8000f8e00ff */
[----:B------:R-:W-:Y:S02]  /*e590*/  IMAD R9, R5, UR5, R9 ;  /* 0x0000000505097c24 */ /* 0x000fe4000f8e0209 */
[----:B------:R-:W-:Y:S02]  /*e5a0*/  IMAD R32, R32, UR6, RZ ;  /* 0x0000000620207c24 */ /* 0x000fe4000f8e02ff */
[----:B------:R-:W-:Y:S02]  /*e5b0*/  IMAD.IADD R3, R3, 0x1, R9 ;  /* 0x0000000103037824 */ /* 0x000fe400078e0209 */
[C---:B------:R-:W-:Y:S02]  /*e5c0*/  IMAD R32, R7.reuse, UR7, R32 ;  /* 0x0000000707207c24 */ /* 0x040fe4000f8e0220 */
[----:B------:R-:W-:-:S04]  /*e5d0*/  IMAD.WIDE.U32 R2, R7, UR6, R2 ;  /* 0x0000000607027c25 */ /* 0x000fc8000f8e0002 */
[----:B------:R-:W-:Y:S02]  /*e5e0*/  IMAD R5, R27, UR4, RZ ;  /* 0x000000041b057c24 */ /* 0x000fe4000f8e02ff */
[----:B------:R-:W-:Y:S02]  /*e5f0*/  IMAD.IADD R11, R3, 0x1, R32 ;  /* 0x00000001030b7824 */ /* 0x000fe400078e0220 */
[----:B------:R-:W-:Y:S02]  /*e600*/  IMAD.MOV.U32 R10, RZ, RZ, R2 ;  /* 0x000000ffff0a7224 */ /* 0x000fe400078e0002 */
        /* <DEDUP_REMOVED lines=8> */
[----:B------:R-:W-:-:S04]  /*e690*/  IMAD.WIDE.U32 R10, R26, UR4, R10 ;  /* 0x000000041a0a7c25 */ /* 0x000fc8000f8e000a */
[----:B------:R-:W-:Y:S01]  /*e6a0*/  IMAD.IADD R3, R3, 0x1, R7 ;  /* 0x0000000103037824 */ /* 0x000fe200078e0207 */
[----:B------:R-:W-:Y:S01]  /*e6b0*/  IADD3 R5, P0, R10, UR6, RZ ;  /* 0x000000060a057c10 */ /* 0x000fe2000ff1e0ff */
[----:B------:R-:W-:-:S04]  /*e6c0*/  IMAD.WIDE.U32 R2, R26, UR4, R2 ;  /* 0x000000041a027c25 */ /* 0x000fc8000f8e0002 */
[----:B---3--:R-:W-:Y:S01]  /*e6d0*/  IMAD R8, R12, UR4, RZ ;  /* 0x000000040c087c24 */ /* 0x008fe2000f8e02ff */
[----:B------:R-:W-:-:S03]  /*e6e0*/  UMOV UR4, 0xffffffff ;  /* 0xffffffff00047882 */ /* 0x000fc60000000000 */
[----:B------:R-:W-:-:S05]  /*e6f0*/  IMAD R8, R26, UR5, R8 ;  /* 0x000000051a087c24 */ /* 0x000fca000f8e0208 */
[----:B------:R-:W-:Y:S02]  /*e700*/  IADD3.X R10, R11, UR7, R8, P0, !PT ;  /* 0x000000070b0a7c10 */ /* 0x000fe400087fe408 */
[----:B------:R-:W-:-:S04]  /*e710*/  IADD3 R6, P0, R2, UR6, RZ ;  /* 0x0000000602067c10 */ /* 0x000fc8000ff1e0ff */
[----:B------:R-:W-:Y:S01]  /*e720*/  IADD3.X R7, R8, UR7, R3, P0, !PT ;  /* 0x0000000708077c10 */ /* 0x000fe200087fe403 */
[----:B------:R-:W-:Y:S08]  /*e730*/  BRA.DIV UR4, `(.L_x_3899) ;  /* 0x0000005604147947 */ /* 0x000ff0000b800000 */
[----:B------:R-:W2:Y:S01]  /*e740*/  SHFL.IDX PT, R3, R5, RZ, 0x1c1f ;  /* 0x001c1fff05037589 */ /* 0x000ea200000e0000 */
[----:B------:R-:W-:Y:S01]  /*e750*/  LOP3.LUT R36, R36, 0xfffffdff, RZ, 0xc0, !PT ;  /* 0xfffffdff24247812 */ /* 0x000fe200078ec0ff */
[----:B------:R-:W3:Y:S01]  /*e760*/  LDC R9, c[0x0][0x2f4] ;  /* 0x0000bd00ff097b82 */ /* 0x000ee20000000800 */
[C---:B------:R-:W-:Y:S01]  /*e770*/  LOP3.LUT R11, R37.reuse, 0x40, RZ, 0xfc, !PT ;  /* 0x00000040250b7812 */ /* 0x040fe200078efcff */
[----:B------:R-:W4:Y:S01]  /*e780*/  SHFL.IDX PT, R2, R10, RZ, 0x1c1f ;  /* 0x001c1fff0a027589 */ /* 0x000f2200000e0000 */
[----:B------:R-:W-:Y:S02]  /*e790*/  @P3 LOP3.LUT R36, R36, 0x200, RZ, 0xfc, !PT ;  /* 0x0000020024243812 */ /* 0x000fe400078efcff */
[----:B------:R-:W-:Y:S01]  /*e7a0*/  LOP3.LUT R8, R37, 0x80, RZ, 0xfc, !PT ;  /* 0x0000008025087812 */ /* 0x000fe200078efcff */
[----:B------:R-:W-:Y:S01]  /*e7b0*/  SHFL.IDX PT, R7, R7, RZ, 0x1c1f ;  /* 0x001c1fff07077589 */ /* 0x000fe200000e0000 */
[----:B------:R-:W-:-:S03]  /*e7c0*/  LOP3.LUT P3, RZ, R36, 0x20, RZ, 0xc0, !PT ;  /* 0x0000002024ff7812 */ /* 0x000fc6000786c0ff */
[----:B------:R-:W-:Y:S10]  /*e7d0*/  SHFL.IDX PT, R14, R6, RZ, 0x1c1f ;  /* 0x001c1fff060e7589 */ /* 0x000ff400000e0000 */
[----:B--2---:R-:W-:-:S02]  /*e7e0*/  @P3 IADD3 R3, P0, R37, R3, RZ ;  /* 0x0000000325033210 */ /* 0x004fc40007f1e0ff */
[-C--:B---3--:R-:W-:Y:S02]  /*e7f0*/  ISETP.GE.AND P6, PT, R37, R9.reuse, PT ;  /* 0x000000092500720c */ /* 0x088fe40003fc6270 */
[-C--:B------:R-:W-:Y:S01]  /*e800*/  ISETP.GE.AND P2, PT, R11, R9.reuse, PT ;  /* 0x000000090b00720c */ /* 0x080fe20003f46270 */
[----:B----4-:R-:W-:Y:S01]  /*e810*/  @P3 IMAD.X R2, RZ, RZ, R2, P0 ;  /* 0x000000ffff023224 */ /* 0x010fe200000e0602 */
[----:B------:R-:W-:-:S04]  /*e820*/  ISETP.GE.AND P1, PT, R8, R9, PT ;  /* 0x000000090800720c */ /* 0x000fc80003f26270 */
[----:B------:R-:W-:-:S04]  /*e830*/  @P3 LOP3.LUT R3, R3, R2, RZ, 0x3c, !PT ;  /* 0x0000000203033212 */ /* 0x000fc800078e3cff */
[----:B------:R-:W-:-:S04]  /*e840*/  @P3 LOP3.LUT R2, R3, R2, RZ, 0x3c, !PT ;  /* 0x0000000203023212 */ /* 0x000fc800078e3cff */
[----:B------:R-:W-:-:S05]  /*e850*/  @P3 LOP3.LUT R3, R3, R2, RZ, 0x3c, !PT ;  /* 0x0000000203033212 */ /* 0x000fca00078e3cff */
[----:B------:R-:W-:Y:S04]  /*e860*/  @P3 LDGSTS.E.BYPASS.LTC128B.128 [R0+0x24200], desc[UR50][R2.64], !P6 ;  /* 0x2420000002003fae */ /* 0x000fe8000f101d72 */
[----:B------:R-:W-:Y:S04]  /*e870*/  @P3 LDGSTS.E.BYPASS.LTC128B.128 [R0+0x26a00], desc[UR50][R2.64+0x40], !P2 ;  /* 0x26a0004002003fae */ /* 0x000fe8000d101d72 */
[----:B------:R2:W-:Y:S01]  /*e880*/  @P3 LDGSTS.E.BYPASS.LTC128B.128 [R0+0x29200], desc[UR50][R2.64+0x80], !P1 ;  /* 0x2920008002003fae */ /* 0x0005e2000c901d72 */
[----:B------:R-:W-:-:S03]  /*e890*/  LOP3.LUT P3, RZ, R36, 0x200, RZ, 0xc0, !PT ;  /* 0x0000020024ff7812 */ /* 0x000fc6000786c0ff */
[----:B--2---:R-:W2:Y:S04]  /*e8a0*/  SHFL.IDX PT, R3, R5, 0x1, 0x1c1f ;  /* 0x003c1f0005037f89 */ /* 0x004ea800000e0000 */
[----:B------:R-:W3:Y:S01]  /*e8b0*/  SHFL.IDX PT, R2, R10, 0x1, 0x1c1f ;  /* 0x003c1f000a027f89 */ /* 0x000ee200000e0000 */
[----:B--2---:R-:W-:-:S05]  /*e8c0*/  @P5 IADD3 R3, P0, R37, R3, RZ ;  /* 0x0000000325035210 */ /* 0x004fca0007f1e0ff */
[----:B---3--:R-:W-:-:S05]  /*e8d0*/  @P5 IMAD.X R2, RZ, RZ, R2, P0 ;  /* 0x000000ffff025224 */ /* 0x008fca00000e0602 */
[----:B------:R-:W-:-:S04]  /*e8e0*/  @P5 LOP3.LUT R3, R3, R2, RZ, 0x3c, !PT ;  /* 0x0000000203035212 */ /* 0x000fc800078e3cff */
[----:B------:R-:W-:-:S04]  /*e8f0*/  @P5 LOP3.LUT R2, R3, R2, RZ, 0x3c, !PT ;  /* 0x0000000203025212 */ /* 0x000fc800078e3cff */
[----:B------:R-:W-:-:S05]  /*e900*/  @P5 LOP3.LUT R3, R3, R2, RZ, 0x3c, !PT ;  /* 0x0000000203035212 */ /* 0x000fca00078e3cff */
[----:B------:R-:W-:Y:S04]  /*e910*/  @P5 LDGSTS.E.BYPASS.LTC128B.128 [R0+0x24a00], desc[UR50][R2.64], !P6 ;  /* 0x24a0000002005fae */ /* 0x000fe8000f101d72 */
[----:B------:R-:W-:Y:S04]  /*e920*/  @P5 LDGSTS.E.BYPASS.LTC128B.128 [R0+0x27200], desc[UR50][R2.64+0x40], !P2 ;  /* 0x2720004002005fae */ /* 0x000fe8000d101d72 */
[----:B------:R2:W-:Y:S04]  /*e930*/  @P5 LDGSTS.E.BYPASS.LTC128B.128 [R0+0x29a00], desc[UR50][R2.64+0x80], !P1 ;  /* 0x29a0008002005fae */ /* 0x0005e8000c901d72 */
[----:B--2---:R-:W2:Y:S04]  /*e940*/  SHFL.IDX PT, R3, R5, 0x2, 0x1c1f ;  /* 0x005c1f0005037f89 */ /* 0x004ea800000e0000 */
[----:B------:R-:W3:Y:S04]  /*e950*/  SHFL.IDX PT, R2, R10, 0x2, 0x1c1f ;  /* 0x005c1f000a027f89 */ /* 0x000ee800000e0000 */
[----:B------:R-:W4:Y:S04]  /*e960*/  SHFL.IDX PT, R5, R5, 0x3, 0x1c1f ;  /* 0x007c1f0005057f89 */ /* 0x000f2800000e0000 */
[----:B------:R-:W5:Y:S01]  /*e970*/  SHFL.IDX PT, R10, R10, 0x3, 0x1c1f ;  /* 0x007c1f000a0a7f89 */ /* 0x000f6200000e0000 */
[----:B--2---:R-:W-:-:S05]  /*e980*/  @P4 IADD3 R3, P0, R37, R3, RZ ;  /* 0x0000000325034210 */ /* 0x004fca0007f1e0ff */
[----:B---3--:R-:W-:Y:S01]  /*e990*/  @P4 IMAD.X R2, RZ, RZ, R2, P0 ;  /* 0x000000ffff024224 */ /* 0x008fe200000e0602 */
[----:B----4-:R-:W-:-:S04]  /*e9a0*/  @P3 IADD3 R8, P0, R37, R5, RZ ;  /* 0x0000000525083210 */ /* 0x010fc80007f1e0ff */
[----:B------:R-:W-:Y:S01]  /*e9b0*/  @P4 LOP3.LUT R3, R3, R2, RZ, 0x3c, !PT ;  /* 0x0000000203034212 */ /* 0x000fe200078e3cff */
[----:B-----5:R-:W-:-:S03]  /*e9c0*/  @P3 IMAD.X R9, RZ, RZ, R10, P0 ;  /* 0x000000ffff093224 */ /* 0x020fc600000e060a */
[----:B------:R-:W-:-:S04]  /*e9d0*/  @P4 LOP3.LUT R2, R3, R2, RZ, 0x3c, !PT ;  /* 0x0000000203024212 */ /* 0x000fc800078e3cff */
[----:B------:R-:W-:-:S05]  /*e9e0*/  @P4 LOP3.LUT R3, R3, R2, RZ, 0x3c, !PT ;  /* 0x0000000203034212 */ /* 0x000fca00078e3cff */
[----:B------:R-:W-:Y:S04]  /*e9f0*/  @P4 LDGSTS.E.BYPASS.LTC128B.128 [R0+0x25200], desc[UR50][R2.64], !P6 ;  /* 0x2520000002004fae */ /* 0x000fe8000f101d72 */
[----:B------:R-:W-:Y:S04]  /*ea00*/  @P4 LDGSTS.E.BYPASS.LTC128B.128 [R0+0x27a00], desc[UR50][R2.64+0x40], !P2 ;  /* 0x27a0004002004fae */ /* 0x000fe8000d101d72 */
[----:B------:R2:W-:Y:S02]  /*ea10*/  @P4 LDGSTS.E.BYPASS.LTC128B.128 [R0+0x2a200], desc[UR50][R2.64+0x80], !P1 ;  /* 0x2a20008002004fae */ /* 0x0005e4000c901d72 */
[----:B--2---:R-:W-:-:S02]  /*ea20*/  @P3 IMAD.MOV.U32 R2, RZ, RZ, R8 ;  /* 0x000000ffff023224 */ /* 0x004fc400078e0008 */
[----:B------:R-:W-:-:S05]  /*ea30*/  @P3 IMAD.MOV.U32 R3, RZ, RZ, R9 ;  /* 0x000000ffff033224 */ /* 0x000fca00078e0009 */
[----:B------:R2:W-:Y:S04]  /*ea40*/  @P3 LDGSTS.E.BYPASS.LTC128B.128 [R0+0x25a00], desc[UR50][R2.64], !P6 ;  /* 0x25a0000002003fae */ /* 0x0005e8000f101d72 */
[----:B------:R2:W-:Y:S04]  /*ea50*/  @P3 LDGSTS.E.BYPASS.LTC128B.128 [R0+0x28200], desc[UR50][R2.64+0x40], !P2 ;  /* 0x2820004002003fae */ /* 0x0005e8000d101d72 */
[----:B------:R2:W-:Y:S02]  /*ea60*/  @P3 LDGSTS.E.BYPASS.LTC128B.128 [R0+0x2aa00], desc[UR50][R2.64+0x80], !P1 ;  /* 0x2aa0008002003fae */ /* 0x0005e4000c901d72 */
.L_x_3997:
[----:B------:R-:W-:Y:S01]  /*ea70*/  LOP3.LUT P0, RZ, R36, 0x80, RZ, 0xc0, !PT ;  /* 0x0000008024ff7812 */ /* 0x000fe2000780c0ff */
[----:B------:R-:W-:-:S12]  /*ea80*/  BSSY B0, `(.L_x_3900) ;  /* 0x0000010000007945 */ /* 0x000fd80003800000 */
[----:B------:R-:W-:Y:S05]  /*ea90*/  @!P0 BRA `(.L_x_3901) ;  /* 0x0000000000388947 */ /* 0x000fea0003800000 */
[----:B------:R-:W3:Y:S01]  /*eaa0*/  LDC R6, c[0x0][0x2f4] ;  /* 0x0000bd00ff067b82 */ /* 0x000ee20000000800 */
[C---:B------:R-:W-:Y:S02]  /*eab0*/  LOP3.LUT R8, R37.reuse, 0x40, RZ, 0xfc, !PT ;  /* 0x0000004025087812 */ /* 0x040fe400078efcff */
[C---:B------:R-:W-:Y:S02]  /*eac0*/  LOP3.LUT R5, R37.reuse, 0x80, RZ, 0xfc, !PT ;  /* 0x0000008025057812 */ /* 0x040fe400078efcff */
[----:B--2---:R-:W-:-:S05]  /*ead0*/  IADD3 R2, P0, R37, R14, RZ ;  /* 0x0000000e25027210 */ /* 0x004fca0007f1e0ff */
[----:B------:R-:W-:Y:S01]  /*eae0*/  IMAD.X R3, RZ, RZ, R7, P0 ;  /* 0x000000ffff037224 */ /* 0x000fe200000e0607 */
[-C--:B---3--:R-:W-:Y:S02]  /*eaf0*/  ISETP.GE.AND P3, PT, R37, R6.reuse, PT ;  /* 0x000000062500720c */ /* 0x088fe40003f66270 */
[-C--:B------:R-:W-:Y:S02]  /*eb00*/  ISETP.GE.AND P2, PT, R8, R6.reuse, PT ;  /* 0x000000060800720c */ /* 0x080fe40003f46270 */
[----:B------:R-:W-:-:S09]  /*eb10*/  ISETP.GE.AND P1, PT, R5, R6, PT ;  /* 0x000000060500720c */ /* 0x000fd20003f26270 */
[----:B------:R-:W-:Y:S01]  /*eb20*/  @!PT LDS RZ, [RZ] ;  /* 0x00000000fffff984 */ /* 0x000fe20000000800 */
[----:B------:R-:W-:Y:S01]  /*eb30*/  @!PT LDS RZ, [RZ] ;  /* 0x00000000fffff984 */ /* 0x000fe20000000800 */
[----:B------:R-:W-:Y:S01]  /*eb40*/  @!PT LDS RZ, [RZ] ;  /* 0x00000000fffff984 */ /* 0x000fe20000000800 */
[----:B------:R3:W-:Y:S04]  /*eb50*/  LDGSTS.E.BYPASS.LTC128B.128 [R0+0x26200], desc[UR50][R2.64], !P3 ;  /* 0x2620000002007fae */ /* 0x0007e8000d901d72 */
[----:B------:R3:W-:Y:S04]  /*eb60*/  LDGSTS.E.BYPASS.LTC128B.128 [R0+0x28a00], desc[UR50][R2.64+0x40], !P2 ;  /* 0x28a0004002007fae */ /* 0x0007e8000d101d72 */
[----:B------:R3:W-:Y:S02]  /*eb70*/  LDGSTS.E.BYPASS.LTC128B.128 [R0+0x2b200], desc[UR50][R2.64+0x80], !P1 ;  /* 0x2b20008002007fae */ /* 0x0007e4000c901d72 */
.L_x_3901:
[----:B------:R-:W-:Y:S05]  /*eb80*/  BSYNC B0 ;  /* 0x0000000000007941 */ /* 0x000fea0003800000 */
.L_x_3900:
[----:B------:R-:W-:Y:S01]  /*eb90*/  NOP ;  /* 0x0000000000007918 */ /* 0x000fe20000000000 */
[----:B------:R-:W-:-:S13]  /*eba0*/  PLOP3.LUT P0, PT, PT, PT, PT, 0x80, 0x0 ;  /* 0x000000000000781c */ /* 0x000fda0003f0f070 */
.L_x_3902:
[----:B------:R-:W-:Y:S02]  /*ebb0*/  PLOP3.LUT P1, PT, P1, P0, PT, 0xa2, 0x0 ;  /* 0x000000000000781c */ /* 0x000fe40000f21472 */
[----:B------:R-:W-:-:S08]  /*ebc0*/  @P0 R2UR P1, UR4, R4 ;  /* 0x00000000040402ca */ /* 0x000fd00000020000 */
[----:B------:R-:W-:-:S05]  /*ebd0*/  @P0 PLOP3.LUT P0, PT, P1, PT, PT, 0x80, 0x0 ;  /* 0x000000000000081c */ /* 0x000fca0000f0f070 */
[----:B------:R-:W-:Y:S01]  /*ebe0*/  @!P1 SYNCS.ARRIVE.TRANS64.RED.A0T1 RZ, [UR4+0x33430], RZ ;  /* 0x033430ffffff99a7 */ /* 0x000fe20008200404 */
[----:B------:R-:W-:Y:S07]  /*ebf0*/  @!P1 ARRIVES.LDGSTSBAR.64.TRANSCNT [UR4+0x33430] ;  /* 0x03343000ff0099b0 */ /* 0x000fee0008000a84 */
[----:B------:R-:W-:Y:S05]  /*ec00*/  @P0 BRA.U.ANY `(.L_x_3902) ;  /* 0xfffffffd00e80947 */ /* 0x000fea000393ffff */
[----:B------:R-:W-:Y:S01]  /*ec10*/  NOP ;  /* 0x0000000000007918 */ /* 0x000fe20000000000 */
[----:B--23--:R-:W-:-:S05]  /*ec20*/  IMAD.U32 R0, RZ, RZ, UR46 ;  /* 0x0000002eff007e24 */ /* 0x00cfca000f8e00ff */
[----:B------:R-:W-:-:S13]  /*ec30*/  ISETP.NE.AND P2, PT, R0, 0x3, PT ;  /* 0x000000030000780c */ /* 0x000fda0003f45270 */
[----:B------:R-:W-:Y:S05]  /*ec40*/  @!P2 BRA `(.L_x_3903) ;  /* 0x000000000004a947 */ /* 0x000fea0003800000 */
[----:B------:R-:W-:Y:S01]  /*ec50*/  BPT.TRAP 0x1 ;  /* 0x000000040000795c */ /* 0x000fe20000300000 */
.L_x_3903:
[----:B------:R2:W-:Y:S02]  /*ec60*/  SYNCS.ARRIVE.TRANS64.A1T0 RZ, [R4+URZ+0x33430], RZ ;  /* 0x033430ff04ff79a7 */ /* 0x0005e4000810003f */
[----:B------:R-:W-:Y:S05]  /*ec70*/  WARPSYNC.ALL ;  /* 0x0000000000007948 */ /* 0x000fea0003800000 */
[C---:B------:R-:W-:Y:S01]  /*ec80*/  R2UR UR5, R29.reuse ;  /* 0x000000001d0572ca */ /* 0x040fe200000e0000 */
        /* <DEDUP_REMOVED lines=15> */
[----:B------:R-:W-:Y:S01]  /*ed80*/  MOV R2, 0x0 ;  /* 0x0000000000027802 */ /* 0x000fe20000000f00 */
[----:B------:R-:W-:Y:S01]  /*ed90*/  ULDC.64 UR6, c[0x4][0x1b0] ;  /* 0x01006c0000067ab9 */ /* 0x000fe20000000a00 */
[----:B------:R-:W-:Y:S01]  /*eda0*/  ULDC.64 UR8, c[0x4][0x1b8] ;  /* 0x01006e0000087ab9 */ /* 0x000fe20000000a00 */
[----:B------:R-:W-:Y:S01]  /*edb0*/  ULDC.64 UR4, c[0x4][0xd0] ;  /* 0x0100340000047ab9 */ /* 0x000fe20000000a00 */
[----:B-12---:R-:W-:Y:S02]  /*edc0*/  IMAD.U32 R4, RZ, RZ, UR6 ;  /* 0x00000006ff047e24 */ /* 0x006fe4000f8e00ff */
        /* <DEDUP_REMOVED lines=11> */
.L_x_3905:
[----:B------:R-:W-:Y:S05]  /*ee80*/  BSYNC B6 ;  /* 0x0000000000067941 */ /* 0x000fea0003800000 */
.L_x_3904:
[----:B------:R-:W3:Y:S01]  /*ee90*/  LDL R20, [R1] ;  /* 0x0000000001147983 */ /* 0x000ee20000100800 */
[----:B------:R-:W4:Y:S03]  /*eea0*/  LDC R5, c[0x0][0x448] ;  /* 0x00011200ff057b82 */ /* 0x000f260000000800 */
[----:B------:R0:W5:Y:S01]  /*eeb0*/  LDL R8, [R1+0x10] ;  /* 0x0000100001087983 */ /* 0x0001620000100800 */
[----:B------:R-:W1:Y:S01]  /*eec0*/  S2R R2, SR_TID.X ;  /* 0x0000000000027919 */ /* 0x000e620000002100 */
[C---:B------:R-:W-:Y:S01]  /*eed0*/  R2UR UR7, R26.reuse ;  /* 0x000000001a0772ca */ /* 0x040fe200000e0000 */
[----:B------:R-:W-:Y:S01]  /*eee0*/  IMAD.SHL.U32 R25, R25, 0x80, RZ ;  /* 0x0000008019197824 */ /* 0x000fe200078e00ff */
[----:B------:R-:W-:Y:S01]  /*eef0*/  R2UR UR10, R26 ;  /* 0x000000001a0a72ca */ /* 0x000fe200000e0000 */
[----:B------:R-:W-:Y:S01]  /*ef00*/  ULDC.64 UR8, c[0x0][0x2d8] ;  /* 0x0000b60000087ab9 */ /* 0x000fe20000000a00 */
[----:B----4-:R-:W-:-:S13]  /*ef10*/  ISETP.NE.AND P0, PT, R5, 0x1, PT ;  /* 0x000000010500780c */ /* 0x010fda0003f05270 */
[----:B------:R-:W4:Y:S01]  /*ef20*/  @P0 LDC R3, c[0x0][0x44c] ;  /* 0x00011300ff030b82 */ /* 0x000f220000000800 */
[C---:B-1----:R-:W-:Y:S01]  /*ef30*/  LOP3.LUT R21, R2.reuse, 0x7f, RZ, 0xc0, !PT ;  /* 0x0000007f02157812 */ /* 0x042fe200078ec0ff */
[----:B------:R-:W-:-:S06]  /*ef40*/  IMAD.SHL.U32 R2, R2, 0x20, RZ ;  /* 0x0000002002027824 */ /* 0x000fcc00078e00ff */
[----:B--2---:R-:W1:Y:S01]  /*ef50*/  @P0 LDC R4, c[0x0][0x450] ;  /* 0x00011400ff040b82 */ /* 0x004e620000000800 */
[----:B------:R-:W-:-:S04]  /*ef60*/  SHF.R.U32.HI R21, RZ, 0x2, R21 ;  /* 0x00000002ff157819 */ /* 0x000fc80000011615 */
[----:B------:R-:W-:Y:S01]  /*ef70*/  LOP3.LUT R2, R21, 0x60, R2, 0xf8, !PT ;  /* 0x0000006015027812 */ /* 0x000fe200078ef802 */
[----:B------:R-:W-:-:S03]  /*ef80*/  UMOV UR4, UR38 ;  /* 0x0000002600047c82 */ /* 0x000fc60008000000 */
[----:B------:R-:W-:Y:S01]  /*ef90*/  LOP3.LUT R0, R2, R25, RZ, 0xfc, !PT ;  /* 0x0000001902007212 */ /* 0x000fe200078efcff */
[----:B------:R-:W-:Y:S02]  /*efa0*/  UMOV UR5, UR45 ;  /* 0x0000002d00057c82 */ /* 0x000fe40008000000 */
[----:B------:R-:W-:Y:S02]  /*efb0*/  UIMAD.WIDE.U32 UR4, UR7, UR8, UR4 ;  /* 0x00000008070472a5 */ /* 0x000fe4000f8e0004 */
[----:B----4-:R-:W-:-:S04]  /*efc0*/  @P0 IMAD.HI.U32 R3, R0, R3, RZ ;  /* 0x0000000300030227 */ /* 0x010fc800078e00ff */
[----:B------:R-:W-:Y:S01]  /*efd0*/  IMAD.MOV.U32 R2, RZ, RZ, R0 ;  /* 0x000000ffff027224 */ /* 0x000fe200078e0000 */
[----:B-1----:R-:W-:-:S04]  /*efe0*/  @P0 SHF.R.U32.HI R2, RZ, R4, R3 ;  /* 0x00000004ff020219 */ /* 0x002fc80000011603 */
[--C-:B------:R-:W-:Y:S01]  /*eff0*/  SHF.R.S32.HI R3, RZ, 0x1f, R2.reuse ;  /* 0x0000001fff037819 */ /* 0x100fe20000011402 */
[----:B------:R-:W-:-:S04]  /*f000*/  IMAD.MOV R4, RZ, RZ, -R2 ;  /* 0x000000ffff047224 */ /* 0x000fc800078e0a02 */
[----:B------:R-:W-:-:S05]  /*f010*/  IMAD R0, R5, R4, R0 ;  /* 0x0000000405007224 */ /* 0x000fca00078e0200 */
[----:B------:R-:W-:Y:S02]  /*f020*/  SHF.R.S32.HI R4, RZ, 0x1f, R0 ;  /* 0x0000001fff047819 */ /* 0x000fe40000011400 */
[C---:B------:R-:W-:Y:S02]  /*f030*/  LOP3.LUT R10, R37.reuse, 0x40, RZ, 0xfc, !PT ;  /* 0x00000040250a7812 */ /* 0x040fe400078efcff */
[----:B------:R-:W-:Y:S02]  /*f040*/  LOP3.LUT R6, R37, 0x80, RZ, 0xfc, !PT ;  /* 0x0000008025067812 */ /* 0x000fe400078efcff */
[----:B---3--:R-:W-:Y:S02]  /*f050*/  R2UR UR6, R20 ;  /* 0x00000000140672ca */ /* 0x008fe400000e0000 */
[----:B------:R-:W1:Y:S11]  /*f060*/  S2R R20, SR_TID.X ;  /* 0x0000000000147919 */ /* 0x000e760000002100 */
[----:B------:R-:W-:-:S04]  /*f070*/  UIMAD UR6, UR6, UR8, URZ ;  /* 0x00000008060672a4 */ /* 0x000fc8000f8e023f */
[----:B------:R-:W-:-:S03]  /*f080*/  UIMAD UR6, UR10, UR9, UR6 ;  /* 0x000000090a0672a4 */ /* 0x000fc6000f8e0206 */
        /* <DEDUP_REMOVED lines=11> */
[----:B------:R-:W-:-:S03]  /*f140*/  ULDC.64 UR4, c[0x0][0x2c8] ;  /* 0x0000b20000047ab9 */ /* 0x000fc60000000a00 */
[----:B------:R-:W-:Y:S02]  /*f150*/  IMAD.IADD R3, R3, 0x1, R7 ;  /* 0x0000000103037824 */ /* 0x000fe400078e0207 */
[----:B------:R-:W-:Y:S02]  /*f160*/  IMAD R7, R4, UR4, RZ ;  /* 0x0000000404077c24 */ /* 0x000fe4000f8e02ff */
[----:B------:R-:W-:-:S04]  /*f170*/  IMAD.WIDE.U32 R2, R0, UR4, R2 ;  /* 0x0000000400027c25 */ /* 0x000fc8000f8e0002 */
[----:B------:R-:W-:Y:S01]  /*f180*/  IMAD R7, R0, UR5, R7 ;  /* 0x0000000500077c24 */ /* 0x000fe2000f8e0207 */
[----:B------:R-:W-:Y:S02]  /*f190*/  ULDC.64 UR4, c[0x0][0x280] ;  /* 0x0000a00000047ab9 */ /* 0x000fe40000000a00 */
[----:B------:R-:W-:Y:S01]  /*f1a0*/  IADD3 R0, P0, R2, UR4, RZ ;  /* 0x0000000402007c10 */ /* 0x000fe2000ff1e0ff */
[----:B------:R-:W-:Y:S01]  /*f1b0*/  ULDC UR4, c[0x0][0x2b8] ;  /* 0x0000ae0000047ab9 */ /* 0x000fe20000000800 */
[----:B-1----:R-:W-:Y:S02]  /*f1c0*/  LOP3.LUT R20, R20, 0x7f, RZ, 0xc0, !PT ;  /* 0x0000007f14147812 */ /* 0x002fe400078ec0ff */
[----:B------:R-:W-:Y:S01]  /*f1d0*/  IADD3.X R4, R3, UR5, R7, P0, !PT ;  /* 0x0000000503047c10 */ /* 0x000fe200087fe407 */
[----:B------:R-:W-:Y:S01]  /*f1e0*/  UMOV UR5, 0xffffffff ;  /* 0xffffffff00057882 */ /* 0x000fe20000000000 */
[----:B------:R-:W-:Y:S02]  /*f1f0*/  ISETP.GE.AND P3, PT, R37, UR4, PT ;  /* 0x0000000425007c0c */ /* 0x000fe4000bf66270 */
[----:B------:R-:W-:-:S02]  /*f200*/  ISETP.GE.AND P2, PT, R10, UR4, PT ;  /* 0x000000040a007c0c */ /* 0x000fc4000bf46270 */
[----:B------:R-:W-:Y:S02]  /*f210*/  ISETP.GE.AND P1, PT, R6, UR4, PT ;  /* 0x0000000406007c0c */ /* 0x000fe4000bf26270 */
[----:B------:R-:W-:Y:S01]  /*f220*/  SHF.R.U32.HI R10, RZ, 0x2, R20 ;  /* 0x00000002ff0a7819 */ /* 0x000fe20000011614 */
[----:B0-----:R-:W-:Y:S10]  /*f230*/  BRA.DIV UR5, `(.L_x_3906) ;  /* 0x0000005205287947 */ /* 0x001ff4000b800000 */
[----:B------:R-:W0:Y:S01]  /*f240*/  SHFL.IDX PT, R14, R0, RZ, 0x1c1f ;  /* 0x001c1fff000e7589 */ /* 0x000e2200000e0000 */
[----:B------:R-:W-:Y:S02]  /*f250*/  IMAD R35, R35, R5, RZ ;  /* 0x0000000523237224 */ /* 0x000fe400078e02ff */
[----:B------:R-:W-:Y:S01]  /*f260*/  IMAD.IADD R25, R10, 0x1, R25 ;  /* 0x000000010a197824 */ /* 0x000fe200078e0219 */
        /* <DEDUP_REMOVED lines=30> */
[----:B------:R1:W-:Y:S04]  /*f450*/  @!P0 LDGSTS.E.BYPASS.LTC128B.128 [R8+0x21200], desc[UR50][R2.64+0x40], !P2 ;  /* 0x2120004002088fae */ /* 0x0003e8000d101d72 */
[----:B0-----:R1:W-:Y:S02]  /*f460*/  @!P0 LDGSTS.E.BYPASS.LTC128B.128 [R8+0x23200], desc[UR50][R2.64+0x80], !P1 ;  /* 0x2320008002088fae */ /* 0x0013e4000c901d72 */
.L_x_4006:
[----:B-1----:R-:W-:Y:S01]  /*f470*/  VIADD R0, R25, 0x60 ;  /* 0x0000006019007836 */ /* 0x002fe20000000000 */
[----:B------:R-:W-:Y:S04]  /*f480*/  BSSY B0, `(.L_x_3907) ;  /* 0x000000b000007945 */ /* 0x000fe80003800000 */
[----:B------:R-:W-:-:S13]  /*f490*/  ISETP.GE.AND P0, PT, R0, R35, PT ;  /* 0x000000230000720c */ /* 0x000fda0003f06270 */
[----:B------:R-:W-:Y:S05]  /*f4a0*/  @P0 BRA `(.L_x_3908) ;  /* 0x0000000000200947 */ /* 0x000fea0003800000 */
[----:B--2---:R-:W-:-:S05]  /*f4b0*/  IADD3 R2, P0, R37, R14, RZ ;  /* 0x0000000e25027210 */ /* 0x004fca0007f1e0ff */
[----:B------:R-:W-:-:S05]  /*f4c0*/  IMAD.X R3, RZ, RZ, R4, P0 ;  /* 0x000000ffff037224 */ /* 0x000fca00000e0604 */
[----:B------:R-:W-:Y:S01]  /*f4d0*/  @!PT LDS RZ, [RZ] ;  /* 0x00000000fffff984 */ /* 0x000fe20000000800 */
[----:B------:R-:W-:Y:S01]  /*f4e0*/  @!PT LDS RZ, [RZ] ;  /* 0x00000000fffff984 */ /* 0x000fe20000000800 */
[----:B------:R-:W-:Y:S01]  /*f4f0*/  @!PT LDS RZ, [RZ] ;  /* 0x00000000fffff984 */ /* 0x000fe20000000800 */
[----:B------:R0:W-:Y:S04]  /*f500*/  LDGSTS.E.BYPASS.LTC128B.128 [R8+0x1fa00], desc[UR50][R2.64], !P3 ;  /* 0x1fa0000002087fae */ /* 0x0001e8000d901d72 */
[----:B------:R0:W-:Y:S04]  /*f510*/  LDGSTS.E.BYPASS.LTC128B.128 [R8+0x21a00], desc[UR50][R2.64+0x40], !P2 ;  /* 0x21a0004002087fae */ /* 0x0001e8000d101d72 */
[----:B------:R0:W-:Y:S02]  /*f520*/  LDGSTS.E.BYPASS.LTC128B.128 [R8+0x23a00], desc[UR50][R2.64+0x80], !P1 ;  /* 0x23a0008002087fae */ /* 0x0001e4000c901d72 */
.L_x_3908:
[----:B------:R-:W-:Y:S05]  /*f530*/  BSYNC B0 ;  /* 0x0000000000007941 */ /* 0x000fea0003800000 */
.L_x_3907:
[----:B------:R-:W-:Y:S01]  /*f540*/  NOP ;  /* 0x0000000000007918 */ /* 0x000fe20000000000 */
[----:B------:R-:W-:-:S13]  /*f550*/  PLOP3.LUT P0, PT, PT, PT, PT, 0x80, 0x0 ;  /* 0x000000000000781c */ /* 0x000fda0003f0f070 */
.L_x_3909:
[----:B------:R-:W-:Y:S02]  /*f560*/  PLOP3.LUT P1, PT, P1, P0, PT, 0xa2, 0x0 ;  /* 0x000000000000781c */ /* 0x000fe40000f21472 */
[----:B------:R-:W-:-:S08]  /*f570*/  @P0 R2UR P1, UR4, R18 ;  /* 0x00000000120402ca */ /* 0x000fd00000020000 */
[----:B------:R-:W-:-:S05]  /*f580*/  @P0 PLOP3.LUT P0, PT, P1, PT, PT, 0x80, 0x0 ;  /* 0x000000000000081c */ /* 0x000fca0000f0f070 */
[----:B------:R-:W-:Y:S01]  /*f590*/  @!P1 SYNCS.ARRIVE.TRANS64.RED.A0T1 RZ, [UR4+0x33400], RZ ;  /* 0x033400ffffff99a7 */ /* 0x000fe20008200404 */
[----:B------:R-:W-:Y:S07]  /*f5a0*/  @!P1 ARRIVES.LDGSTSBAR.64.TRANSCNT [UR4+0x33400] ;  /* 0x03340000ff0099b0 */ /* 0x000fee0008000a84 */
[----:B------:R-:W-:Y:S05]  /*f5b0*/  @P0 BRA.U.ANY `(.L_x_3909) ;  /* 0xfffffffd00e80947 */ /* 0x000fea000393ffff */
[----:B0-----:R-:W3:Y:S02]  /*f5c0*/  LDL.LU R2, [R1+0x18] ;  /* 0x0000180001027983 */ /* 0x001ee40000300800 */
        /* <DEDUP_REMOVED lines=11> */
.L_x_4007:
[----:B------:R-:W-:Y:S05]  /*f680*/  BSYNC B0 ;  /* 0x0000000000007941 */ /* 0x000fea0003800000 */
.L_x_3910:
[----:B------:R-:W-:-:S06]  /*f690*/  UISETP.GE.AND UP0, UPT, UR41, 0xa1, UPT ;  /* 0x000000a12900788c */ /* 0x000fcc000bf06270 */
[----:B------:R-:W-:-:S13]  /*f6a0*/  PLOP3.LUT P0, PT, PT, PT, UP0, 0x40, 0x0 ;  /* 0x000000000000781c */ /* 0x000fda0003f0e808 */
[----:B------:R-:W-:Y:S05]  /*f6b0*/  @P0 BRA `(.L_x_3912) ;  /* 0x0000001c00680947 */ /* 0x000fea0003800000 */
[----:B------:R-:W-:Y:S01]  /*f6c0*/  UIADD3 UR4, UR42, -0x2, URZ ;  /* 0xfffffffe2a047890 */ /* 0x000fe2000fffe03f */
[----:B------:R-:W-:Y:S02]  /*f6d0*/  IMAD.MOV.U32 R21, RZ, RZ, R34 ;  /* 0x000000ffff157224 */ /* 0x000fe400078e0022 */
[----:B------:R-:W-:-:S03]  /*f6e0*/  IMAD.MOV.U32 R20, RZ, RZ, R31 ;  /* 0x000000ffff147224 */ /* 0x000fc600078e001f */
[----:B------:R-:W-:-:S07]  /*f6f0*/  IMAD.U32 R32, RZ, RZ, UR4 ;  /* 0x00000004ff207e24 */ /* 0x000fce000f8e00ff */
.L_x_3932:
[----:B---3--:R-:W3:Y:S01]  /*f700*/  LDL R4, [R1+0x4] ;  /* 0x0000040001047983 */ /* 0x008ee20000100800 */
[----:B0-----:R-:W0:Y:S01]  /*f710*/  LDC R3, c[0x0][0x430] ;  /* 0x00010c00ff037b82 */ /* 0x001e220000000800 */
[----:B-1----:R-:W1:Y:S01]  /*f720*/  S2R R0, SR_TID.X ;  /* 0x0000000000007919 */ /* 0x002e620000002100 */
[----:B0-----:R-:W-:Y:S01]  /*f730*/  ISETP.NE.AND P2, PT, R3, 0x1, PT ;  /* 0x000000010300780c */ /* 0x001fe20003f45270 */
[----:B------:R-:W0:Y:S01]  /*f740*/  S2R R6, SR_TID.X ;  /* 0x0000000000067919 */ /* 0x000e220000002100 */
[----:B------:R-:W-:Y:S01]  /*f750*/  IMAD.MOV.U32 R7, RZ, RZ, 0xa0 ;  /* 0x000000a0ff077424 */ /* 0x000fe200078e00ff */
[----:B-1----:R-:W-:-:S10]  /*f760*/  LOP3.LUT R2, R0, 0x7f, RZ, 0xc0, !PT ;  /* 0x0000007f00027812 */ /* 0x002fd400078ec0ff */
[----:B------:R-:W1:Y:S01]  /*f770*/  @P2 LDC R3, c[0x0][0x434] ;  /* 0x00010d00ff032b82 */ /* 0x000e620000000800 */
[----:B------:R-:W-:Y:S01]  /*f780*/  IMAD.SHL.U32 R0, R0, 0x20, RZ ;  /* 0x0000002000007824 */ /* 0x000fe200078e00ff */
[----:B------:R-:W-:-:S06]  /*f790*/  SHF.R.U32.HI R2, RZ, 0x2, R2 ;  /* 0x00000002ff027819 */ /* 0x000fcc0000011602 */
[----:B------:R-:W4:Y:S01]  /*f7a0*/  @P2 LDC R5, c[0x0][0x438] ;  /* 0x00010e00ff052b82 */ /* 0x000f220000000800 */
[----:B------:R-:W-:Y:S01]  /*f7b0*/  LOP3.LUT R0, R2, 0x60, R0, 0xf8, !PT ;  /* 0x0000006002007812 */ /* 0x000fe200078ef800 */
[----:B------:R-:W-:-:S04]  /*f7c0*/  IMAD R10, R32, R7, UR37 ;  /* 0x00000025200a7e24 */ /* 0x000fc8000f8e0207 */
[----:B------:R-:W-:Y:S01]  /*f7d0*/  IMAD.IADD R0, R0, 0x1, R10 ;  /* 0x0000000100007824 */ /* 0x000fe200078e020a */
[----:B------:R-:W-:Y:S05]  /*f7e0*/  YIELD ;  /* 0x0000000000007946 */ /* 0x000fea0003800000 */
[----:B------:R-:W-:Y:S01]  /*f7f0*/  IMAD.MOV.U32 R9, RZ, RZ, R0 ;  /* 0x000000ffff097224 */ /* 0x000fe200078e0000 */
[----:B------:R-:W-:Y:S01]  /*f800*/  ULDC.64 UR4, c[0x0][0x428] ;  /* 0x00010a0000047ab9 */ /* 0x000fe20000000a00 */
[----:B0-----:R-:W-:Y:S01]  /*f810*/  LOP3.LUT R6, R6, 0x7f, RZ, 0xc0, !PT ;  /* 0x0000007f06067812 */ /* 0x001fe200078ec0ff */
[----:B------:R-:W-:Y:S01]  /*f820*/  ULDC.64 UR6, c[0x0][0x418] ;  /* 0x0001060000067ab9 */ /* 0x000fe20000000a00 */
[----:B-1----:R-:W-:-:S05]  /*f830*/  @P2 IMAD.HI.U32 R2, R0, R3, RZ ;  /* 0x0000000300022227 */ /* 0x002fca00078e00ff */
[----:B----4-:R-:W-:-:S04]  /*f840*/  @P2 SHF.R.U32.HI R9, RZ, R5, R2 ;  /* 0x00000005ff092219 */ /* 0x010fc80000011602 */
[--C-:B------:R-:W-:Y:S01]  /*f850*/  SHF.R.S32.HI R3, RZ, 0x1f, R9.reuse ;  /* 0x0000001fff037819 */ /* 0x100fe20000011409 */
[----:B------:R-:W-:-:S04]  /*f860*/  IMAD.MOV.U32 R2, RZ, RZ, R9 ;  /* 0x000000ffff027224 */ /* 0x000fc800078e0009 */
[----:B------:R-:W-:Y:S01]  /*f870*/  IMAD.WIDE.U32 R2, R33, UR4, R2 ;  /* 0x0000000421027c25 */ /* 0x000fe2000f8e0002 */
[----:B------:R-:W-:Y:S02]  /*f880*/  SHF.R.U32.HI R11, RZ, 0x2, R6 ;  /* 0x00000002ff0b7819 */ /* 0x000fe40000011606 */
[----:B------:R-:W-:Y:S01]  /*f890*/  LEA R6, P0, R2, UR6, 0x2 ;  /* 0x0000000602067c11 */ /* 0x000fe2000f8010ff */
[----:B---3--:R-:W-:-:S04]  /*f8a0*/  IMAD R4, R4, UR4, RZ ;  /* 0x0000000404047c24 */ /* 0x008fc8000f8e02ff */
[----:B------:R-:W-:-:S04]  /*f8b0*/  IMAD R4, R33, UR5, R4 ;  /* 0x0000000521047c24 */ /* 0x000fc8000f8e0204 */
[----:B------:R-:W-:-:S05]  /*f8c0*/  IMAD.IADD R3, R4, 0x1, R3 ;  /* 0x0000000104037824 */ /* 0x000fca00078e0203 */
[----:B------:R-:W-:Y:S01]  /*f8d0*/  LEA.HI.X R7, R2, UR7, R3, 0x2, P0 ;  /* 0x0000000702077c11 */ /* 0x000fe200080f1403 */
[----:B------:R-:W0:Y:S01]  /*f8e0*/  S2R R8, SR_TID.X ;  /* 0x0000000000087919 */ /* 0x000e220000002100 */
[----:B------:R-:W1:Y:S04]  /*f8f0*/  @P2 LDC R3, c[0x0][0x434] ;  /* 0x00010d00ff032b82 */ /* 0x000e680000000800 */
[----:B------:R3:W4:Y:S04]  /*f900*/  LDG.E R7, desc[UR50][R6.64] ;  /* 0x0000003206077981 */ /* 0x000728000c1e1900 */
[----:B------:R-:W2:Y:S01]  /*f910*/  @P2 LDC R2, c[0x0][0x438] ;  /* 0x00010e00ff022b82 */ /* 0x000ea20000000800 */
[----:B0-----:R-:W-:-:S05]  /*f920*/  IMAD.SHL.U32 R8, R8, 0x20, RZ ;  /* 0x0000002008087824 */ /* 0x001fca00078e00ff */
[----:B------:R-:W-:-:S04]  /*f930*/  LOP3.LUT R8, R11, 0x60, R8, 0xf8, !PT ;  /* 0x000000600b087812 */ /* 0x000fc800078ef808 */
[----:B------:R-:W-:-:S04]  /*f940*/  LOP3.LUT R8, R8, 0x80, RZ, 0xfc, !PT ;  /* 0x0000008008087812 */ /* 0x000fc800078efcff */
[C---:B------:R-:W-:Y:S01]  /*f950*/  ISETP.GT.U32.AND P1, PT, R8.reuse, 0x9f, PT ;  /* 0x0000009f0800780c */ /* 0x040fe20003f24070 */
[----:B------:R-:W-:-:S04]  /*f960*/  IMAD.IADD R10, R8, 0x1, R10 ;  /* 0x00000001080a7824 */ /* 0x000fc800078e020a */
[----:B-1----:R-:W-:-:S04]  /*f970*/  @P2 IMAD.HI.U32 R3, R10, R3, RZ ;  /* 0x000000030a032227 */ /* 0x002fc800078e00ff */
[----:B------:R-:W-:Y:S01]  /*f980*/  IMAD.MOV.U32 R11, RZ, RZ, R10 ;  /* 0x000000ffff0b7224 */ /* 0x000fe200078e000a */
[----:B--2---:R-:W-:-:S04]  /*f990*/  @P2 SHF.R.U32.HI R11, RZ, R2, R3 ;  /* 0x00000002ff0b2219 */ /* 0x004fc80000011603 */
[--C-:B------:R-:W-:Y:S01]  /*f9a0*/  @!P1 SHF.R.S32.HI R3, RZ, 0x1f, R11.reuse ;  /* 0x0000001fff039819 */ /* 0x100fe2000001140b */
[----:B------:R-:W-:-:S04]  /*f9b0*/  @!P1 IMAD.MOV.U32 R2, RZ, RZ, R11 ;  /* 0x000000ffff029224 */ /* 0x000fc800078e000b */
[----:B------:R-:W-:Y:S01]  /*f9c0*/  @!P1 IMAD.WIDE.U32 R2, R33, UR4, R2 ;  /* 0x0000000421029c25 */ /* 0x000fe2000f8e0002 */
[----:B------:R-:W-:-:S03]  /*f9d0*/  ULDC UR4, c[0x0][0x430] ;  /* 0x00010c0000047ab9 */ /* 0x000fc60000000800 */
[----:B------:R-:W-:Y:S01]  /*f9e0*/  @!P1 IMAD.IADD R3, R4, 0x1, R3 ;  /* 0x0000000104039824 */ /* 0x000fe200078e0203 */
[C---:B------:R-:W-:Y:S01]  /*f9f0*/  @!P1 LEA R4, P0, R2.reuse, UR6, 0x2 ;  /* 0x0000000602049c11 */ /* 0x040fe2000f8010ff */
[----:B------:R-:W-:Y:S02]  /*fa00*/  IMAD.MOV.U32 R8, RZ, RZ, RZ ;  /* 0x000000ffff087224 */ /* 0x000fe400078e00ff */
[----:B------:R-:W-:Y:S01]  /*fa10*/  IMAD.U32 R12, RZ, RZ, UR46 ;  /* 0x0000002eff0c7e24 */ /* 0x000fe2000f8e00ff */
[----:B------:R-:W-:Y:S01]  /*fa20*/  @!P1 LEA.HI.X R5, R2, UR7, R3, 0x2, P0 ;  /* 0x0000000702059c11 */ /* 0x000fe200080f1403 */
[----:B------:R-:W-:-:S04]  /*fa30*/  VIADD R31, R20, 0x1 ;  /* 0x00000001141f7836 */ /* 0x000fc80000000000 */
[----:B------:R0:W5:Y:S01]  /*fa40*/  @!P1 LDG.E R8, desc[UR50][R4.64] ;  /* 0x0000003204089981 */ /* 0x000162000c1e1900 */
[----:B------:R-:W-:Y:S01]  /*fa50*/  ISETP.NE.AND P1, PT, R12, 0x3, PT ;  /* 0x000000030c00780c */ /* 0x000fe20003f25270 */
[----:B---3--:R-:W-:Y:S01]  /*fa60*/  IMAD.MOV R6, RZ, RZ, -R9 ;  /* 0x000000ffff067224 */ /* 0x008fe200078e0a09 */
[----:B------:R-:W-:-:S03]  /*fa70*/  ISETP.NE.AND P0, PT, R31, 0x2, PT ;  /* 0x000000021f00780c */ /* 0x000fc60003f05270 */
[----:B------:R-:W-:Y:S01]  /*fa80*/  IMAD R6, R6, UR4, R0 ;  /* 0x0000000406067c24 */ /* 0x000fe2000f8e0200 */
[----:B------:R-:W-:Y:S01]  /*fa90*/  SEL R34, RZ, 0x1, P0 ;  /* 0x00000001ff227807 */ /* 0x000fe20000000000 */
[----:B------:R-:W-:Y:S02]  /*faa0*/  IMAD.MOV.U32 R0, RZ, RZ, R32 ;  /* 0x000000ffff007224 */ /* 0x000fe400078e0020 */
[----:B0-----:R-:W-:Y:S01]  /*fab0*/  IMAD.MOV R5, RZ, RZ, -R11 ;  /* 0x000000ffff057224 */ /* 0x001fe200078e0a0b */
[----:B------:R-:W-:-:S03]  /*fac0*/  SEL R31, R31, RZ, P0 ;  /* 0x000000ff1f1f7207 */ /* 0x000fc60000000000 */
[----:B------:R-:W-:Y:S01]  /*fad0*/  IMAD R5, R5, UR4, R10 ;  /* 0x0000000405057c24 */ /* 0x000fe2000f8e020a */
[----:B------:R-:W-:Y:S01]  /*fae0*/  LOP3.LUT R34, R21, R34, RZ, 0x3c, !PT ;  /* 0x0000002215227212 */ /* 0x000fe200078e3cff */
[----:B------:R-:W-:Y:S01]  /*faf0*/  VIADD R32, R32, 0xffffffff ;  /* 0xffffffff20207836 */ /* 0x000fe20000000000 */
[----:B------:R-:W-:Y:S02]  /*fb00*/  ISETP.GT.AND P2, PT, R0, RZ, PT ;  /* 0x000000ff0000720c */ /* 0x000fe40003f44270 */
[----:B----4-:R-:W-:Y:S01]  /*fb10*/  SHF.R.S32.HI R27, RZ, 0x1f, R7 ;  /* 0x0000001fff1b7819 */ /* 0x010fe20000011407 */
[----:B------:R-:W-:Y:S10]  /*fb20*/  @!P1 BRA `(.L_x_3913) ;  /* 0x0000000000049947 */ /* 0x000ff40003800000 */
[----:B------:R-:W-:Y:S01]  /*fb30*/  BPT.TRAP 0x1 ;  /* 0x000000040000795c */ /* 0x000fe20000300000 */
.L_x_3913:
[----:B------:R-:W-:Y:S01]  /*fb40*/  IMAD R4, R31, 0x8, R18 ;  /* 0x000000081f047824 */ /* 0x000fe200078e0212 */
[----:B------:R-:W-:Y:S01]  /*fb50*/  SHF.L.U32 R30, R34, 0x1f, RZ ;  /* 0x0000001f221e7819 */ /* 0x000fe200000006ff */
[----:B------:R-:W-:Y:S01]  /*fb60*/  BSSY B0, `(.L_x_3914) ;  /* 0x0000004000007945 */ /* 0x000fe20003800000 */
[----:B------:R-:W-:Y:S02]  /*fb70*/  SHF.R.S32.HI R29, RZ, 0x1f, R6 ;  /* 0x0000001fff1d7819 */ /* 0x000fe40000011406 */
[----:B------:R-:W0:Y:S02]  /*fb80*/  SYNCS.PHASECHK.TRANS64.TRYWAIT P0, [R4+URZ+0x33480], R30 ;  /* 0x0334801e040075a7 */ /* 0x000e24000800017f */
[----:B0-----:R-:W-:Y:S05]  /*fb90*/  @!P0 BRA `(.L_x_3915) ;  /* 0x0000004c00208947 */ /* 0x001fea0003800000 */
.L_x_4008:
[----:B------:R-:W-:Y:S05]  /*fba0*/  BSYNC B0 ;  /* 0x0000000000007941 */ /* 0x000fea0003800000 */
.L_x_3914:
[----:B------:R-:W2:Y:S01]  /*fbb0*/  LDL R9, [R1] ;  /* 0x0000000001097983 */ /* 0x000ea20000100800 */
[----:B------:R-:W-:Y:S01]  /*fbc0*/  ULDC.64 UR4, c[0x0][0x328] ;  /* 0x0000ca0000047ab9 */ /* 0x000fe20000000a00 */
[----:B------:R-:W-:Y:S02]  /*fbd0*/  ULDC.64 UR6, c[0x0][0x338] ;  /* 0x0000ce0000067ab9 */ /* 0x000fe40000000a00 */
[----:B------:R-:W3:Y:S01]  /*fbe0*/  LDL R14, [R1+0xc] ;  /* 0x00000c00010e7983 */ /* 0x000ee20000100800 */
[----:B------:R-:W-:Y:S01]  /*fbf0*/  IMAD R0, R29, UR4, RZ ;  /* 0x000000041d007c24 */ /* 0x000fe2000f8e02ff */
[----:B------:R-:W-:Y:S01]  /*fc00*/  ULDC.64 UR8, c[0x0][0x330] ;  /* 0x0000cc0000087ab9 */ /* 0x000fe20000000a00 */
[C---:B------:R-:W-:Y:S01]  /*fc10*/  IMAD.WIDE.U32 R2, R6.reuse, UR4, RZ ;  /* 0x0000000406027c25 */ /* 0x040fe2000f8e00ff */
[----:B------:R-:W-:Y:S01]  /*fc20*/  SHF.R.S32.HI R28, RZ, 0x1f, R5 ;  /* 0x0000001fff1c7819 */ /* 0x000fe20000011405 */
[----:B------:R-:W-:Y:S01]  /*fc30*/  ULDC.64 UR10, c[0x0][0x318] ;  /* 0x0000c600000a7ab9 */ /* 0x000fe20000000a00 */
[----:B-----5:R-:W-:Y:S01]  /*fc40*/  SHF.R.S32.HI R25, RZ, 0x1f, R8 ;  /* 0x0000001fff197819 */ /* 0x020fe20000011408 */
[----:B------:R-:W-:Y:S01]  /*fc50*/  IMAD R0, R6, UR5, R0 ;  /* 0x0000000506007c24 */ /* 0x000fe2000f8e0200 */
[----:B------:R-:W1:Y:S01]  /*fc60*/  LDC R11, c[0x0][0x2f4] ;  /* 0x0000bd00ff0b7b82 */ /* 0x000e620000000800 */
[----:B------:R-:W-:-:S02]  /*fc70*/  LOP3.LUT R13, R37, 0x80, RZ, 0xfc, !PT ;  /* 0x00000080250d7812 */ /* 0x000fc400078efcff */
[----:B------:R-:W-:Y:S01]  /*fc80*/  IMAD.IADD R3, R3, 0x1, R0 ;  /* 0x0000000103037824 */ /* 0x000fe200078e0200 */
[----:B------:R-:W-:Y:S01]  /*fc90*/  LOP3.LUT R12, R37, 0x40, RZ, 0xfc, !PT ;  /* 0x00000040250c7812 */ /* 0x000fe200078efcff */
[----:B------:R-:W-:Y:S02]  /*fca0*/  IMAD R0, R27, UR6, RZ ;  /* 0x000000061b007c24 */ /* 0x000fe4000f8e02ff */
[----:B------:R-:W-:-:S04]  /*fcb0*/  IMAD.WIDE.U32 R2, R7, UR6, R2 ;  /* 0x0000000607027c25 */ /* 0x000fc8000f8e0002 */
[----:B------:R-:W-:-:S04]  /*fcc0*/  IMAD R0, R7, UR7, R0 ;  /* 0x0000000707007c24 */ /* 0x000fc8000f8e0200 */
[----:B------:R-:W-:Y:S02]  /*fcd0*/  IMAD.IADD R3, R3, 0x1, R0 ;  /* 0x0000000103037824 */ /* 0x000fe400078e0200 */
[----:B------:R-:W-:Y:S02]  /*fce0*/  IMAD R0, R28, UR4, RZ ;  /* 0x000000041c007c24 */ /* 0x000fe4000f8e02ff */
[----:B------:R-:W-:-:S04]  /*fcf0*/  IMAD.WIDE.U32 R2, R26, UR8, R2 ;  /* 0x000000081a027c25 */ /* 0x000fc8000f8e0002 */
[----:B------:R-:W-:Y:S01]  /*fd00*/  IMAD R0, R5, UR5, R0 ;  /* 0x0000000505007c24 */ /* 0x000fe2000f8e0200 */
[-C--:B-1----:R-:W-:Y:S02]  /*fd10*/  ISETP.GE.AND P1, PT, R13, R11.reuse, PT ;  /* 0x0000000b0d00720c */ /* 0x082fe40003f26270 */
[-C--:B------:R-:W-:Y:S02]  /*fd20*/  ISETP.GE.AND P3, PT, R12, R11.reuse, PT ;  /* 0x0000000b0c00720c */ /* 0x080fe40003f66270 */
[----:B------:R-:W-:Y:S01]  /*fd30*/  ISETP.GE.AND P4, PT, R37, R11, PT ;  /* 0x0000000b2500720c */ /* 0x000fe20003f86270 */
[----:B--2---:R-:W-:Y:S01]  /*fd40*/  IMAD R22, R9, UR8, RZ ;  /* 0x0000000809167c24 */ /* 0x004fe2000f8e02ff */
[----:B------:R-:W-:-:S03]  /*fd50*/  IADD3 R9, P0, R2, UR10, RZ ;  /* 0x0000000a02097c10 */ /* 0x000fc6000ff1e0ff */
[----:B------:R-:W-:Y:S02]  /*fd60*/  IMAD R22, R26, UR9, R22 ;  /* 0x000000091a167c24 */ /* 0x000fe4000f8e0216 */
[----:B---3--:R-:W-:-:S03]  /*fd70*/  IMAD R35, R31, 0x7800, R14 ;  /* 0x000078001f237824 */ /* 0x008fc600078e020e */
        /* <DEDUP_REMOVED lines=13> */
[----:B------:R-:W2:Y:S04]  /*fe50*/  SHFL.IDX PT, R0, R10, RZ, 0x1c1f ;  /* 0x001c1fff0a007589 */ /* 0x000ea800000e0000 */
[----:B------:R-:W-:Y:S01]  /*fe60*/  SHFL.IDX PT, R22, R22, RZ, 0x1c1f ;  /* 0x001c1fff16167589 */ /* 0x000fe200000e0000 */
[----:B-1----:R-:W-:-:S05]  /*fe70*/  IADD3 R2, P0, R37, R2, RZ ;  /* 0x0000000225027210 */ /* 0x002fca0007f1e0ff */
[----:B--2---:R-:W-:Y:S02]  /*fe80*/  IMAD.X R3, RZ, RZ, R0, P0 ;  /* 0x000000ffff037224 */ /* 0x004fe400000e0600 */
[----:B------:R-:W-:Y:S02]  /*fe90*/  IMAD.IADD R0, R18, 0x1, R35 ;  /* 0x0000000112007824 */ /* 0x000fe400078e0223 */
        /* <DEDUP_REMOVED lines=25> */
.L_x_4020:
        /* <DEDUP_REMOVED lines=10> */
.L_x_3917:
        /* <DEDUP_REMOVED lines=11> */
.L_x_3918:
[----:B------:R2:W-:Y:S01]  /*10180*/  SYNCS.ARRIVE.TRANS64.A1T0 RZ, [R4+URZ+0x33470], RZ ;  /* 0x033470ff04ff79a7 */ /* 0x0005e2000810003f */
[----:B------:R-:W-:Y:S05]  /*10190*/  @!P3 BRA `(.L_x_3919) ;  /* 0x000000000004b947 */ /* 0x000fea0003800000 */
[----:B------:R-:W-:Y:S01]  /*101a0*/  BPT.TRAP 0x1 ;  /* 0x000000040000795c */ /* 0x000fe20000300000 */
.L_x_3919:
[----:B------:R-:W3:Y:S01]  /*101b0*/  SYNCS.PHASECHK.TRANS64.TRYWAIT P0, [R4+URZ+0x33440], R30 ;  /* 0x0334401e040075a7 */ /* 0x000ee2000800017f */
[----:B------:R-:W-:Y:S04]  /*101c0*/  BSSY B0, `(.L_x_3920) ;  /* 0x0000002000007945 */ /* 0x000fe80003800000 */
[----:B---3--:R-:W-:Y:S05]  /*101d0*/  @!P0 BRA `(.L_x_3921) ;  /* 0x0000004c00248947 */ /* 0x008fea0003800000 */
.L_x_4021:
[----:B------:R-:W-:Y:S05]  /*101e0*/  BSYNC B0 ;  /* 0x0000000000007941 */ /* 0x000fea0003800000 */
.L_x_3920:
[----:B------:R-:W4:Y:S01]  /*101f0*/  LDL R10, [R1] ;  /* 0x00000000010a7983 */ /* 0x000f220000100800 */
[----:B------:R-:W-:Y:S01]  /*10200*/  ULDC.64 UR4, c[0x0][0x310] ;  /* 0x0000c40000047ab9 */ /* 0x000fe20000000a00 */
[----:B------:R-:W-:Y:S01]  /*10210*/  ULDC.64 UR6, c[0x0][0x300] ;  /* 0x0000c00000067ab9 */ /* 0x000fe20000000a00 */
[----:B------:R-:W-:Y:S01]  /*10220*/  IMAD R9, R27, UR4, RZ ;  /* 0x000000041b097c24 */ /* 0x000fe2000f8e02ff */
[----:B------:R-:W-:Y:S01]  /*10230*/  LOP3.LUT R12, R37, 0x80, RZ, 0xfc, !PT ;  /* 0x00000080250c7812 */ /* 0x000fe200078efcff */
[----:B------:R-:W-:Y:S01]  /*10240*/  IMAD.WIDE.U32 R2, R7, UR4, RZ ;  /* 0x0000000407027c25 */ /* 0x000fe2000f8e00ff */
[----:B------:R-:W-:-:S03]  /*10250*/  LOP3.LUT R11, R37, 0x40, RZ, 0xfc, !PT ;  /* 0x00000040250b7812 */ /* 0x000fc600078efcff */
[----:B------:R-:W-:Y:S02]  /*10260*/  IMAD R9, R7, UR5, R9 ;  /* 0x0000000507097c24 */ /* 0x000fe4000f8e0209 */
[----:B------:R-:W-:Y:S02]  /*10270*/  IMAD R29, R29, UR6, RZ ;  /* 0x000000061d1d7c24 */ /* 0x000fe4000f8e02ff */
[----:B------:R-:W-:Y:S02]  /*10280*/  IMAD.IADD R3, R3, 0x1, R9 ;  /* 0x0000000103037824 */ /* 0x000fe400078e0209 */
[----:B------:R-:W-:Y:S02]  /*10290*/  IMAD R9, R25, UR4, RZ ;  /* 0x0000000419097c24 */ /* 0x000fe4000f8e02ff */
[----:B------:R-:W-:-:S04]  /*102a0*/  IMAD.WIDE.U32 R2, R6, UR6, R2 ;  /* 0x0000000606027c25 */ /* 0x000fc8000f8e0002 */
[----:B------:R-:W-:Y:S02]  /*102b0*/  IMAD R6, R6, UR7, R29 ;  /* 0x0000000706067c24 */ /* 0x000fe4000f8e021d */
[C---:B------:R-:W-:Y:S02]  /*102c0*/  IMAD R9, R8.reuse, UR5, R9 ;  /* 0x0000000508097c24 */ /* 0x040fe4000f8e0209 */
[----:B------:R-:W-:Y:S02]  /*102d0*/  IMAD.IADD R7, R3, 0x1, R6 ;  /* 0x0000000103077824 */ /* 0x000fe400078e0206 */
[----:B------:R-:W-:Y:S02]  /*102e0*/  IMAD.MOV.U32 R6, RZ, RZ, R2 ;  /* 0x000000ffff067224 */ /* 0x000fe400078e0002 */
        /* <DEDUP_REMOVED lines=11> */
[----:B----4-:R-:W-:Y:S01]  /*103a0*/  IMAD R9, R10, UR4, RZ ;  /* 0x000000040a097c24 */ /* 0x010fe2000f8e02ff */
[----:B------:R-:W-:Y:S01]  /*103b0*/  UMOV UR4, 0xffffffff ;  /* 0xffffffff00047882 */ /* 0x000fe20000000000 */
[----:B------:R-:W4:Y:S02]  /*103c0*/  LDC R10, c[0x0][0x2f4] ;  /* 0x0000bd00ff0a7b82 */ /* 0x000f240000000800 */
[----:B------:R-:W-:-:S05]  /*103d0*/  IMAD R9, R26, UR5, R9 ;  /* 0x000000051a097c24 */ /* 0x000fca000f8e0209 */
[----:B------:R-:W-:Y:S02]  /*103e0*/  IADD3.X R6, R9, UR7, R7, P0, !PT ;  /* 0x0000000709067c10 */ /* 0x000fe400087fe407 */
[----:B------:R-:W-:-:S04]  /*103f0*/  IADD3 R7, P0, R2, UR6, RZ ;  /* 0x0000000602077c10 */ /* 0x000fc8000ff1e0ff */
[----:B------:R-:W-:Y:S02]  /*10400*/  IADD3.X R8, R9, UR7, R3, P0, !PT ;  /* 0x0000000709087c10 */ /* 0x000fe400087fe403 */
[-C--:B----4-:R-:W-:Y:S02]  /*10410*/  ISETP.GE.AND P1, PT, R12, R10.reuse, PT ;  /* 0x0000000a0c00720c */ /* 0x090fe40003f26270 */
[-C--:B------:R-:W-:Y:S02]  /*10420*/  ISETP.GE.AND P3, PT, R11, R10.reuse, PT ;  /* 0x0000000a0b00720c */ /* 0x080fe40003f66270 */
[----:B------:R-:W-:Y:S01]  /*10430*/  ISETP.GE.AND P4, PT, R37, R10, PT ;  /* 0x0000000a2500720c */ /* 0x000fe20003f86270 */
[----:B------:R-:W-:-:S12]  /*10440*/  BRA.DIV UR4, `(.L_x_3922) ;  /* 0x0000004a049c7947 */ /* 0x000fd8000b800000 */
[----:B------:R-:W4:Y:S04]  /*10450*/  SHFL.IDX PT, R2, R5, RZ, 0x1c1f ;  /* 0x001c1fff05027589 */ /* 0x000f2800000e0000 */
[----:B------:R-:W5:Y:S04]  /*10460*/  SHFL.IDX PT, R3, R6, RZ, 0x1c1f ;  /* 0x001c1fff06037589 */ /* 0x000f6800000e0000 */
[----:B------:R-:W-:Y:S04]  /*10470*/  SHFL.IDX PT, R9, R6, 0x2, 0x1c1f ;  /* 0x005c1f0006097f89 */ /* 0x000fe800000e0000 */
[----:B------:R-:W-:Y:S04]  /*10480*/  SHFL.IDX PT, R8, R8, RZ, 0x1c1f ;  /* 0x001c1fff08087589 */ /* 0x000fe800000e0000 */
[----:B------:R-:W-:Y:S01]  /*10490*/  SHFL.IDX PT, R14, R7, RZ, 0x1c1f ;  /* 0x001c1fff070e7589 */ /* 0x000fe200000e0000 */
[----:B----4-:R-:W-:-:S05]  /*104a0*/  IADD3 R2, P0, R37, R2, RZ ;  /* 0x0000000225027210 */ /* 0x010fca0007f1e0ff */
[----:B-----5:R-:W-:-:S05]  /*104b0*/  IMAD.X R3, RZ, RZ, R3, P0 ;  /* 0x000000ffff037224 */ /* 0x020fca00000e0603 */
[----:B------:R-:W-:Y:S04]  /*104c0*/  LDGSTS.E.BYPASS.LTC128B.128 [R0+0x24200], desc[UR50][R2.64], !P4 ;  /* 0x2420000002007fae */ /* 0x000fe8000e101d72 */
[----:B------:R-:W-:Y:S04]  /*104d0*/  LDGSTS.E.BYPASS.LTC128B.128 [R0+0x26a00], desc[UR50][R2.64+0x40], !P3 ;  /* 0x26a0004002007fae */ /* 0x000fe8000d901d72 */
[----:B------:R4:W-:Y:S04]  /*104e0*/  LDGSTS.E.BYPASS.LTC128B.128 [R0+0x29200], desc[UR50][R2.64+0x80], !P1 ;  /* 0x2920008002007fae */ /* 0x0009e8000c901d72 */
[----:B----4-:R-:W4:Y:S04]  /*104f0*/  SHFL.IDX PT, R2, R5, 0x1, 0x1c1f ;  /* 0x003c1f0005027f89 */ /* 0x010f2800000e0000 */
[----:B------:R-:W5:Y:S01]  /*10500*/  SHFL.IDX PT, R3, R6, 0x1, 0x1c1f ;  /* 0x003c1f0006037f89 */ /* 0x000f6200000e0000 */
[----:B----4-:R-:W-:-:S05]  /*10510*/  IADD3 R2, P0, R37, R2, RZ ;  /* 0x0000000225027210 */ /* 0x010fca0007f1e0ff */
[----:B-----5:R-:W-:-:S05]  /*10520*/  IMAD.X R3, RZ, RZ, R3, P0 ;  /* 0x000000ffff037224 */ /* 0x020fca00000e0603 */
[----:B------:R-:W-:Y:S04]  /*10530*/  LDGSTS.E.BYPASS.LTC128B.128 [R0+0x24a00], desc[UR50][R2.64], !P4 ;  /* 0x24a0000002007fae */ /* 0x000fe8000e101d72 */
[----:B------:R-:W-:Y:S04]  /*10540*/  LDGSTS.E.BYPASS.LTC128B.128 [R0+0x27200], desc[UR50][R2.64+0x40], !P3 ;  /* 0x2720004002007fae */ /* 0x000fe8000d901d72 */
[----:B------:R4:W-:Y:S04]  /*10550*/  LDGSTS.E.BYPASS.LTC128B.128 [R0+0x29a00], desc[UR50][R2.64+0x80], !P1 ;  /* 0x29a0008002007fae */ /* 0x0009e8000c901d72 */
[----:B----4-:R-:W4:Y:S02]  /*10560*/  SHFL.IDX PT, R2, R5, 0x2, 0x1c1f ;  /* 0x005c1f0005027f89 */ /* 0x010f2400000e0000 */
[----:B----4-:R-:W-:-:S05]  /*10570*/  IADD3 R2, P0, R37, R2, RZ ;  /* 0x0000000225027210 */ /* 0x010fca0007f1e0ff */
[----:B------:R-:W-:Y:S02]  /*10580*/  IMAD.X R3, RZ, RZ, R9, P0 ;  /* 0x000000ffff037224 */ /* 0x000fe400000e0609 */
[----:B------:R-:W-:Y:S04]  /*10590*/  SHFL.IDX PT, R9, R6, 0x3, 0x1c1f ;  /* 0x007c1f0006097f89 */ /* 0x000fe800000e0000 */
[----:B------:R-:W-:Y:S04]  /*105a0*/  LDGSTS.E.BYPASS.LTC128B.128 [R0+0x25200], desc[UR50][R2.64], !P4 ;  /* 0x2520000002007fae */ /* 0x000fe8000e101d72 */
[----:B------:R-:W-:Y:S04]  /*105b0*/  LDGSTS.E.BYPASS.LTC128B.128 [R0+0x27a00], desc[UR50][R2.64+0x40], !P3 ;  /* 0x27a0004002007fae */ /* 0x000fe8000d901d72 */
[----:B------:R4:W-:Y:S04]  /*105c0*/  LDGSTS.E.BYPASS.LTC128B.128 [R0+0x2a200], desc[UR50][R2.64+0x80], !P1 ;  /* 0x2a20008002007fae */ /* 0x0009e8000c901d72 */
[----:B----4-:R-:W4:Y:S02]  /*105d0*/  SHFL.IDX PT, R2, R5, 0x3, 0x1c1f ;  /* 0x007c1f0005027f89 */ /* 0x010f2400000e0000 */
[----:B----4-:R-:W-:-:S05]  /*105e0*/  IADD3 R2, P0, R37, R2, RZ ;  /* 0x0000000225027210 */ /* 0x010fca0007f1e0ff */
[----:B------:R-:W-:-:S05]  /*105f0*/  IMAD.X R3, RZ, RZ, R9, P0 ;  /* 0x000000ffff037224 */ /* 0x000fca00000e0609 */
[----:B------:R4:W-:Y:S04]  /*10600*/  LDGSTS.E.BYPASS.LTC128B.128 [R0+0x25a00], desc[UR50][R2.64], !P4 ;  /* 0x25a0000002007fae */ /* 0x0009e8000e101d72 */
[----:B------:R4:W-:Y:S04]  /*10610*/  LDGSTS.E.BYPASS.LTC128B.128 [R0+0x28200], desc[UR50][R2.64+0x40], !P3 ;  /* 0x2820004002007fae */ /* 0x0009e8000d901d72 */
[----:B------:R4:W-:Y:S02]  /*10620*/  LDGSTS.E.BYPASS.LTC128B.128 [R0+0x2aa00], desc[UR50][R2.64+0x80], !P1 ;  /* 0x2aa0008002007fae */ /* 0x0009e4000c901d72 */
.L_x_4033:
[----:B----4-:R-:W-:-:S05]  /*10630*/  IADD3 R2, P0, R37, R14, RZ ;  /* 0x0000000e25027210 */ /* 0x010fca0007f1e0ff */
        /* <DEDUP_REMOVED lines=9> */
.L_x_3923:
[----:B------:R-:W-:Y:S02]  /*106d0*/  PLOP3.LUT P1, PT, P1, P0, PT, 0xa2, 0x0 ;  /* 0x000000000000781c */ /* 0x000fe40000f21472 */
[----:B------:R-:W-:-:S08]  /*106e0*/  @P0 R2UR P1, UR4, R4 ;  /* 0x00000000040402ca */ /* 0x000fd00000020000 */
[----:B------:R-:W-:-:S05]  /*106f0*/  @P0 PLOP3.LUT P0, PT, P1, PT, PT, 0x80, 0x0 ;  /* 0x000000000000081c */ /* 0x000fca0000f0f070 */
[----:B------:R-:W-:Y:S01]  /*10700*/  @!P1 SYNCS.ARRIVE.TRANS64.RED.A0T1 RZ, [UR4+0x33430], RZ ;  /* 0x033430ffffff99a7 */ /* 0x000fe20008200404 */
[----:B------:R-:W-:Y:S07]  /*10710*/  @!P1 ARRIVES.LDGSTSBAR.64.TRANSCNT [UR4+0x33430] ;  /* 0x03343000ff0099b0 */ /* 0x000fee0008000a84 */
[----:B------:R-:W-:Y:S05]  /*10720*/  @P0 BRA.U.ANY `(.L_x_3923) ;  /* 0xfffffffd00e80947 */ /* 0x000fea000393ffff */
[----:B------:R-:W-:Y:S01]  /*10730*/  NOP ;  /* 0x0000000000007918 */ /* 0x000fe20000000000 */
[----:B----4-:R-:W-:-:S05]  /*10740*/  IMAD.U32 R0, RZ, RZ, UR46 ;  /* 0x0000002eff007e24 */ /* 0x010fca000f8e00ff */
[----:B------:R-:W-:-:S13]  /*10750*/  ISETP.NE.AND P3, PT, R0, 0x3, PT ;  /* 0x000000030000780c */ /* 0x000fda0003f65270 */
[----:B------:R-:W-:Y:S05]  /*10760*/  @!P3 BRA `(.L_x_3924) ;  /* 0x000000000004b947 */ /* 0x000fea0003800000 */
[----:B------:R-:W-:Y:S01]  /*10770*/  BPT.TRAP 0x1 ;  /* 0x000000040000795c */ /* 0x000fe20000300000 */
.L_x_3924:
[----:B------:R-:W-:Y:S01]  /*10780*/  IMAD.U32 R0, RZ, RZ, UR47 ;  /* 0x0000002fff007e24 */ /* 0x000fe2000f8e00ff */
[----:B------:R4:W-:Y:S04]  /*10790*/  SYNCS.ARRIVE.TRANS64.A1T0 RZ, [R4+URZ+0x33430], RZ ;  /* 0x033430ff04ff79a7 */ /* 0x0009e8000810003f */
[----:B------:R-:W-:-:S13]  /*107a0*/  ISETP.NE.AND P0, PT, R0, 0x3, PT ;  /* 0x000000030000780c */ /* 0x000fda0003f05270 */
[----:B----4-:R-:W-:Y:S05]  /*107b0*/  @!P0 BRA `(.L_x_3925) ;  /* 0x0000000000048947 */ /* 0x010fea0003800000 */
[----:B------:R-:W-:Y:S01]  /*107c0*/  BPT.TRAP 0x1 ;  /* 0x000000040000795c */ /* 0x000fe20000300000 */
.L_x_3925:
[----:B------:R-:W-:Y:S01]  /*107d0*/  LOP3.LUT R3, R21, 0x1, RZ, 0x3c, !PT ;  /* 0x0000000115037812 */ /* 0x000fe200078e3cff */
[----:B------:R-:W-:Y:S01]  /*107e0*/  IMAD R2, R20, 0x8, R18 ;  /* 0x0000000814027824 */ /* 0x000fe200078e0212 */
[----:B------:R-:W-:Y:S02]  /*107f0*/  BSSY B0, `(.L_x_3926) ;  /* 0x0000004000007945 */ /* 0x000fe40003800000 */
[----:B------:R-:W-:-:S04]  /*10800*/  SHF.L.U32 R3, R3, 0x1f, RZ ;  /* 0x0000001f03037819 */ /* 0x000fc800000006ff */
[----:B------:R-:W4:Y:S02]  /*10810*/  SYNCS.PHASECHK.TRANS64.TRYWAIT P1, [R2+URZ+0x33470], R3 ;  /* 0x03347003020075a7 */ /* 0x000f24000802017f */
[----:B----4-:R-:W-:Y:S05]  /*10820*/  @!P1 BRA `(.L_x_3927) ;  /* 0x0000004c001c9947 */ /* 0x010fea0003800000 */
.L_x_4034:
[----:B------:R-:W-:Y:S05]  /*10830*/  BSYNC B0 ;  /* 0x0000000000007941 */ /* 0x000fea0003800000 */
.L_x_3926:
[----:B------:R-:W-:-:S05]  /*10840*/  IMAD.U32 R0, RZ, RZ, UR46 ;  /* 0x0000002eff007e24 */ /* 0x000fca000f8e00ff */
[----:B------:R-:W-:-:S13]  /*10850*/  ISETP.NE.AND P1, PT, R0, 0x3, PT ;  /* 0x000000030000780c */ /* 0x000fda0003f25270 */
[----:B------:R-:W-:Y:S05]  /*10860*/  @!P1 BRA `(.L_x_3928) ;  /* 0x0000000000049947 */ /* 0x000fea0003800000 */
[----:B------:R-:W-:Y:S01]  /*10870*/  BPT.TRAP 0x1 ;  /* 0x000000040000795c */ /* 0x000fe20000300000 */
.L_x_3928:
[----:B----4-:R-:W-:Y:S01]  /*10880*/  SHF.L.U32 R3, R21, 0x1f, RZ ;  /* 0x0000001f15037819 */ /* 0x010fe200000006ff */
[----:B------:R-:W-:-:S03]  /*10890*/  IMAD R0, R20, 0x7800, RZ ;  /* 0x0000780014007824 */ /* 0x000fc600078e02ff */
[----:B------:R-:W4:Y:S02]  /*108a0*/  SYNCS.PHASECHK.TRANS64.TRYWAIT P1, [R2+URZ+0x33460], R3 ;  /* 0x03346003020075a7 */ /* 0x000f24000802017f */
[----:B----4-:R-:W-:Y:S05]  /*108b0*/  @!P1 BRA `(.L_x_3929) ;  /* 0x0000004c000c9947 */ /* 0x010fea0003800000 */
.L_x_4035:
[----:B----4-:R-:W-:Y:S01]  /*108c0*/  LOP3.LUT R3, R0, R16, RZ, 0xfc, !PT ;  /* 0x0000001000037212 */ /* 0x010fe200078efcff */
[----:B------:R-:W-:Y:S05]  /*108d0*/  WARPSYNC.ALL ;  /* 0x0000000000007948 */ /* 0x000fea0003800000 */
[----:B------:R-:W-:Y:S02]  /*108e0*/  IMAD.IADD R5, R18, 0x1, R3 ;  /* 0x0000000112057824 */ /* 0x000fe400078e0203 */
[C---:B------:R-:W-:Y:S02]  /*108f0*/  VIADD R12, R0.reuse, 0x2800 ;  /* 0x00002800000c7836 */ /* 0x040fe40000000000 */
[----:B------:R-:W-:-:S02]  /*10900*/  VIADD R13, R0, 0x800 ;  /* 0x00000800000d7836 */ /* 0x000fc40000000000 */
[----:B0-23--:R-:W0:Y:S01]  /*10910*/  LDSM.16.MT88.4 R4, [R5+0xf200] ;  /* 0x00f200000504783b */ /* 0x00de220000004200 */
[----:B------:R-:W-:Y:S01]  /*10920*/  LOP3.LUT R3, R12, R16, RZ, 0xfc, !PT ;  /* 0x000000100c037212 */ /* 0x000fe200078efcff */
[----:B------:R-:W-:Y:S01]  /*10930*/  VIADD R20, R0, 0x5000 ;  /* 0x0000500000147836 */ /* 0x000fe20000000000 */
[----:B------:R-:W-:Y:S01]  /*10940*/  LOP3.LUT R12, R12, R17, RZ, 0xfc, !PT ;  /* 0x000000110c0c7212 */ /* 0x000fe200078efcff */
[C---:B------:R-:W-:Y:S02]  /*10950*/  VIADD R21, R0.reuse, 0x3000 ;  /* 0x0000300000157836 */ /* 0x040fe40000000000 */
[----:B------:R-:W-:Y:S02]  /*10960*/  VIADD R15, R0, 0x2000 ;  /* 0x00002000000f7836 */ /* 0x000fe40000000000 */
[----:B------:R-:W-:Y:S02]  /*10970*/  IMAD.IADD R12, R19, 0x1, R12 ;  /* 0x00000001130c7824 */ /* 0x000fe400078e020c */
[----:B------:R-:W-:-:S05]  /*10980*/  IMAD.U32 R22, RZ, RZ, UR46 ;  /* 0x0000002eff167e24 */ /* 0x000fca000f8e00ff */
[----:B------:R-:W-:Y:S02]  /*10990*/  ISETP.NE.AND P1, PT, R22, 0x3, PT ;  /* 0x000000031600780c */ /* 0x000fe40003f25270 */
[C-C-:B0-----:R-:W-:Y:S02]  /*109a0*/  PRMT R8, R4.reuse, 0x6420, R5.reuse ;  /* 0x0000642004087816 */ /* 0x141fe40000000005 */
[----:B------:R-:W-:Y:S02]  /*109b0*/  PRMT R9, R4, 0x7531, R5 ;  /* 0x0000753104097816 */ /* 0x000fe40000000005 */
[----:B------:R-:W-:Y:S02]  /*109c0*/  LOP3.LUT R4, R0, R17, RZ, 0xfc, !PT ;  /* 0x0000001100047212 */ /* 0x000fe400078efcff */
[C-C-:B------:R-:W-:Y:S02]  /*109d0*/  PRMT R10, R6.reuse, 0x6420, R7.reuse ;  /* 0x00006420060a7816 */ /* 0x140fe40000000007 */
[----:B------:R-:W-:Y:S01]  /*109e0*/  PRMT R11, R6, 0x7531, R7 ;  /* 0x00007531060b7816 */ /* 0x000fe20000000007 */
[----:B------:R-:W-:-:S02]  /*109f0*/  IMAD.IADD R14, R19, 0x1, R4 ;  /* 0x00000001130e7824 */ /* 0x000fc400078e0204 */
[----:B------:R-:W-:Y:S01]  /*10a00*/  IMAD.IADD R4, R18, 0x1, R3 ;  /* 0x0000000112047824 */ /* 0x000fe200078e0203 */
[C---:B------:R-:W-:Y:S02]  /*10a10*/  LOP3.LUT R3, R13.reuse, R17, RZ, 0xfc, !PT ;  /* 0x000000110d037212 */ /* 0x040fe400078efcff */
[----:B------:R0:W-:Y:S01]  /*10a20*/  STSM.16.M88.4 [R14], R8 ;  /* 0x000000080e007844 */ /* 0x0001e20000000200 */
[----:B------:R-:W-:Y:S02]  /*10a30*/  LOP3.LUT R13, R13, R16, RZ, 0xfc, !PT ;  /* 0x000000100d0d7212 */ /* 0x000fe400078efcff */
[----:B------:R-:W-:Y:S01]  /*10a40*/  IMAD.IADD R3, R19, 0x1, R3 ;  /* 0x0000000113037824 */ /* 0x000fe200078e0203 */
[----:B------:R-:W2:Y:S01]  /*10a50*/  LDSM.16.MT88.4 R4, [R4+0xf200] ;  /* 0x00f200000404783b */ /* 0x000ea20000004200 */
[----:B0-----:R-:W-:Y:S01]  /*10a60*/  VIADD R14, R0, 0x5800 ;  /* 0x00005800000e7836 */ /* 0x001fe20000000000 */
[C-C-:B--2---:R-:W-:Y:S02]  /*10a70*/  PRMT R8, R4.reuse, 0x6420, R5.reuse ;  /* 0x0000642004087816 */ /* 0x144fe40000000005 */
[----:B------:R-:W-:-:S02]  /*10a80*/  PRMT R9, R4, 0x7531, R5 ;  /* 0x0000753104097816 */ /* 0x000fc40000000005 */
[----:B------:R-:W-:Y:S02]  /*10a90*/  LOP3.LUT R5, R20, R16, RZ, 0xfc, !PT ;  /* 0x0000001014057212 */ /* 0x000fe400078efcff */
[C-C-:B------:R-:W-:Y:S02]  /*10aa0*/  PRMT R10, R6.reuse, 0x6420, R7.reuse ;  /* 0x00006420060a7816 */ /* 0x140fe40000000007 */
[----:B------:R-:W-:Y:S01]  /*10ab0*/  PRMT R11, R6, 0x7531, R7 ;  /* 0x00007531060b7816 */ /* 0x000fe20000000007 */
[----:B------:R-:W-:Y:S01]  /*10ac0*/  IMAD.IADD R5, R18, 0x1, R5 ;  /* 0x0000000112057824 */ /* 0x000fe200078e0205 */
[----:B------:R-:W-:-:S03]  /*10ad0*/  LOP3.LUT R20, R20, R17, RZ, 0xfc, !PT ;  /* 0x0000001114147212 */ /* 0x000fc600078efcff */
[----:B------:R0:W-:Y:S02]  /*10ae0*/  STSM.16.M88.4 [R3], R8 ;  /* 0x0000000803007844 */ /* 0x0001e40000000200 */
[----:B------:R-:W-:Y:S02]  /*10af0*/  IMAD.IADD R20, R19, 0x1, R20 ;  /* 0x0000000113147824 */ /* 0x000fe400078e0214 */
[----:B------:R-:W2:Y:S01]  /*10b00*/  LDSM.16.MT88.4 R4, [R5+0xf200] ;  /* 0x00f200000504783b */ /* 0x000ea20000004200 */
[----:B0-----:R-:W-:Y:S01]  /*10b10*/  VIADD R3, R0, 0x1000 ;  /* 0x0000100000037836 */ /* 0x001fe20000000000 */
[C-C-:B--2---:R-:W-:Y:S02]  /*10b20*/  PRMT R8, R4.reuse, 0x6420, R5.reuse ;  /* 0x0000642004087816 */ /* 0x144fe40000000005 */
[----:B------:R-:W-:Y:S02]  /*10b30*/  PRMT R9, R4, 0x7531, R5 ;  /* 0x0000753104097816 */ /* 0x000fe40000000005 */
[----:B------:R-:W-:-:S02]  /*10b40*/  LOP3.LUT R4, R3, R17, RZ, 0xfc, !PT ;  /* 0x0000001103047212 */ /* 0x000fc400078efcff */
[C-C-:B------:R-:W-:Y:S02]  /*10b50*/  PRMT R10, R6.reuse, 0x6420, R7.reuse ;  /* 0x00006420060a7816 */ /* 0x140fe40000000007 */
[----:B------:R-:W-:Y:S01]  /*10b60*/  PRMT R11, R6, 0x7531, R7 ;  /* 0x00007531060b7816 */ /* 0x000fe20000000007 */
[----:B------:R-:W-:Y:S01]  /*10b70*/  IMAD.IADD R4, R19, 0x1, R4 ;  /* 0x0000000113047824 */ /* 0x000fe200078e0204 */
[----:B------:R-:W-:Y:S01]  /*10b80*/  LOP3.LUT R3, R3, R16, RZ, 0xfc, !PT ;  /* 0x0000001003037212 */ /* 0x000fe200078efcff */
[----:B------:R-:W-:Y:S02]  /*10b90*/  IMAD.IADD R6, R18, 0x1, R13 ;  /* 0x0000000112067824 */ /* 0x000fe400078e020d */
[----:B------:R-:W-:Y:S01]  /*10ba0*/  VIADD R13, R0, 0x1800 ;  /* 0x00001800000d7836 */ /* 0x000fe20000000000 */
[----:B------:R-:W-:Y:S04]  /*10bb0*/  STSM.16.M88.4 [R4], R8 ;  /* 0x0000000804007844 */ /* 0x000fe80000000200 */
[----:B------:R-:W0:Y:S02]  /*10bc0*/  LDSM.16.MT88.4 R4, [R6+0xf200] ;  /* 0x00f200000604783b */ /* 0x000e240000004200 */
[----:B0-----:R-:W-:-:S02]  /*10bd0*/  PRMT R8, R4, 0x6420, R5 ;  /* 0x0000642004087816 */ /* 0x001fc40000000005 */
[----:B------:R-:W-:Y:S02]  /*10be0*/  PRMT R9, R4, 0x7531, R5 ;  /* 0x0000753104097816 */ /* 0x000fe40000000005 */
[-C--:B------:R-:W-:Y:S02]  /*10bf0*/  LOP3.LUT R4, R13, R17.reuse, RZ, 0xfc, !PT ;  /* 0x000000110d047212 */ /* 0x080fe400078efcff */
[----:B------:R-:W-:Y:S02]  /*10c00*/  LOP3.LUT R5, R21, R16, RZ, 0xfc, !PT ;  /* 0x0000001015057212 */ /* 0x000fe400078efcff */
[C-C-:B------:R-:W-:Y:S01]  /*10c10*/  PRMT R10, R6.reuse, 0x6420, R7.reuse ;  /* 0x00006420060a7816 */ /* 0x140fe20000000007 */
[----:B------:R-:W-:Y:S01]  /*10c20*/  IMAD.IADD R4, R19, 0x1, R4 ;  /* 0x0000000113047824 */ /* 0x000fe200078e0204 */
[----:B------:R-:W-:Y:S01]  /*10c30*/  PRMT R11, R6, 0x7531, R7 ;  /* 0x00007531060b7816 */ /* 0x000fe20000000007 */
[----:B------:R-:W-:Y:S01]  /*10c40*/  IMAD.IADD R5, R18, 0x1, R5 ;  /* 0x0000000112057824 */ /* 0x000fe200078e0205 */
[----:B------:R-:W-:-:S02]  /*10c50*/  LOP3.LUT R21, R21, R17, RZ, 0xfc, !PT ;  /* 0x0000001115157212 */ /* 0x000fc400078efcff */
[----:B------:R-:W-:Y:S01]  /*10c60*/  LOP3.LUT R13, R13, R16, RZ, 0xfc, !PT ;  /* 0x000000100d0d7212 */ /* 0x000fe200078efcff */
[----:B------:R-:W-:Y:S02]  /*10c70*/  STSM.16.M88.4 [R4], R8 ;  /* 0x0000000804007844 */ /* 0x000fe40000000200 */
[----:B------:R-:W-:Y:S02]  /*10c80*/  IMAD.IADD R21, R19, 0x1, R21 ;  /* 0x0000000113157824 */ /* 0x000fe400078e0215 */
[----:B------:R-:W0:Y:S02]  /*10c90*/  LDSM.16.MT88.4 R4, [R5+0xf200] ;  /* 0x00f200000504783b */ /* 0x000e240000004200 */
[C-C-:B0-----:R-:W-:Y:S02]  /*10ca0*/  PRMT R8, R4.reuse, 0x6420, R5.reuse ;  /* 0x0000642004087816 */ /* 0x141fe40000000005 */
[----:B------:R-:W-:Y:S02]  /*10cb0*/  PRMT R9, R4, 0x7531, R5 ;  /* 0x0000753104097816 */ /* 0x000fe40000000005 */
[----:B------:R-:W-:-:S02]  /*10cc0*/  LOP3.LUT R4, R15, R17, RZ, 0xfc, !PT ;  /* 0x000000110f047212 */ /* 0x000fc400078efcff */
[C-C-:B------:R-:W-:Y:S02]  /*10cd0*/  PRMT R10, R6.reuse, 0x6420, R7.reuse ;  /* 0x00006420060a7816 */ /* 0x140fe40000000007 */
[----:B------:R-:W-:Y:S01]  /*10ce0*/  PRMT R11, R6, 0x7531, R7 ;  /* 0x00007531060b7816 */ /* 0x000fe20000000007 */
[----:B------:R-:W-:Y:S01]  /*10cf0*/  IMAD.IADD R4, R19, 0x1, R4 ;  /* 0x0000000113047824 */ /* 0x000fe200078e0204 */
[----:B------:R-:W-:-:S04]  /*10d00*/  LOP3.LUT R15, R15, R16, RZ, 0xfc, !PT ;  /* 0x000000100f0f7212 */ /* 0x000fc800078efcff */
[----:B------:R0:W-:Y:S01]  /*10d10*/  STSM.16.M88.4 [R4], R8 ;  /* 0x0000000804007844 */ /* 0x0001e20000000200 */
[----:B------:R-:W-:Y:S01]  /*10d20*/  IMAD.IADD R15, R18, 0x1, R15 ;  /* 0x00000001120f7824 */ /* 0x000fe200078e020f */
[C---:B0-----:R-:W-:Y:S02]  /*10d30*/  LOP3.LUT R4, R14.reuse, R16, RZ, 0xfc, !PT ;  /* 0x000000100e047212 */ /* 0x041fe400078efcff */
[----:B------:R-:W-:-:S03]  /*10d40*/  LOP3.LUT R14, R14, R17, RZ, 0xfc, !PT ;  /* 0x000000110e0e7212 */ /* 0x000fc600078efcff */
[----:B------:R-:W-:Y:S02]  /*10d50*/  IMAD.IADD R4, R18, 0x1, R4 ;  /* 0x0000000112047824 */ /* 0x000fe400078e0204 */
[----:B------:R-:W-:-:S04]  /*10d60*/  IMAD.IADD R14, R19, 0x1, R14 ;  /* 0x00000001130e7824 */ /* 0x000fc800078e020e */
[----:B------:R-:W0:Y:S02]  /*10d70*/  LDSM.16.MT88.4 R4, [R4+0xf200] ;  /* 0x00f200000404783b */ /* 0x000e240000004200 */
[C-C-:B0-----:R-:W-:Y:S02]  /*10d80*/  PRMT R10, R6.reuse, 0x6420, R7.reuse ;  /* 0x00006420060a7816 */ /* 0x141fe40000000007 */
[----:B------:R-:W-:Y:S01]  /*10d90*/  PRMT R11, R6, 0x7531, R7 ;  /* 0x00007531060b7816 */ /* 0x000fe20000000007 */
[----:B------:R-:W-:Y:S01]  /*10da0*/  IMAD.IADD R6, R18, 0x1, R3 ;  /* 0x0000000112067824 */ /* 0x000fe200078e0203 */
[--C-:B------:R-:W-:Y:S01]  /*10db0*/  PRMT R8, R4, 0x6420, R5.reuse ;  /* 0x0000642004087816 */ /* 0x100fe20000000005 */
[----:B------:R-:W-:Y:S01]  /*10dc0*/  VIADD R3, R0, 0x3800 ;  /* 0x0000380000037836 */ /* 0x000fe20000000000 */
[----:B------:R-:W-:-:S05]  /*10dd0*/  PRMT R9, R4, 0x7531, R5 ;  /* 0x0000753104097816 */ /* 0x000fca0000000005 */
[----:B------:R0:W-:Y:S04]  /*10de0*/  STSM.16.M88.4 [R12], R8 ;  /* 0x000000080c007844 */ /* 0x0001e80000000200 */
        /* <DEDUP_REMOVED lines=23> */
[C---:B0-----:R-:W-:Y:S02]  /*10f60*/  LOP3.LUT R3, R21.reuse, R17, RZ, 0xfc, !PT ;  /* 0x0000001115037212 */ /* 0x041fe400078efcff */
[----:B------:R-:W-:-:S03]  /*10f70*/  LOP3.LUT R21, R21, R16, RZ, 0xfc, !PT ;  /* 0x0000001015157212 */ /* 0x000fc600078efcff */
[----:B------:R-:W-:Y:S01]  /*10f80*/  IMAD.IADD R3, R19, 0x1, R3 ;  /* 0x0000000113037824 */ /* 0x000fe200078e0203 */
[C-C-:B--2---:R-:W-:Y:S02]  /*10f90*/  PRMT R10, R6.reuse, 0x6420, R7.reuse ;  /* 0x00006420060a7816 */ /* 0x144fe40000000007 */
[----:B------:R-:W-:Y:S01]  /*10fa0*/  PRMT R11, R6, 0x7531, R7 ;  /* 0x00007531060b7816 */ /* 0x000fe20000000007 */
[----:B------:R-:W-:Y:S01]  /*10fb0*/  IMAD.IADD R6, R18, 0x1, R13 ;  /* 0x0000000112067824 */ /* 0x000fe200078e020d */
[--C-:B------:R-:W-:Y:S01]  /*10fc0*/  PRMT R8, R4, 0x6420, R5.reuse ;  /* 0x0000642004087816 */ /* 0x100fe20000000005 */
[----:B------:R-:W-:Y:S01]  /*10fd0*/  VIADD R13, R0, 0x6800 ;  /* 0x00006800000d7836 */ /* 0x000fe20000000000 */
[----:B------:R-:W-:-:S05]  /*10fe0*/  PRMT R9, R4, 0x7531, R5 ;  /* 0x0000753104097816 */ /* 0x000fca0000000005 */
[----:B------:R0:W-:Y:S04]  /*10ff0*/  STSM.16.M88.4 [R3], R8 ;  /* 0x0000000803007844 */ /* 0x0001e80000000200 */
[----:B------:R-:W2:Y:S01]  /*11000*/  LDSM.16.MT88.4 R4, [R6+0xf200] ;  /* 0x00f200000604783b */ /* 0x000ea20000004200 */
[C---:B0-----:R-:W-:Y:S02]  /*11010*/  VIADD R3, R0.reuse, 0x4800 ;  /* 0x0000480000037836 */ /* 0x041fe40000000000 */
[----:B------:R-:W-:Y:S01]  /*11020*/  VIADD R0, R0, 0x7000 ;  /* 0x0000700000007836 */ /* 0x000fe20000000000 */
[C-C-:B--2---:R-:W-:Y:S02]  /*11030*/  PRMT R8, R4.reuse, 0x6420, R5.reuse ;  /* 0x0000642004087816 */ /* 0x144fe40000000005 */
[----:B------:R-:W-:-:S02]  /*11040*/  PRMT R9, R4, 0x7531, R5 ;  /* 0x0000753104097816 */ /* 0x000fc40000000005 */
[----:B------:R-:W-:Y:S02]  /*11050*/  LOP3.LUT R4, R3, R17, RZ, 0xfc, !PT ;  /* 0x0000001103047212 */ /* 0x000fe400078efcff */
[C-C-:B------:R-:W-:Y:S02]  /*11060*/  PRMT R10, R6.reuse, 0x6420, R7.reuse ;  /* 0x00006420060a7816 */ /* 0x140fe40000000007 */
[----:B------:R-:W-:Y:S01]  /*11070*/  PRMT R11, R6, 0x7531, R7 ;  /* 0x00007531060b7816 */ /* 0x000fe20000000007 */
[----:B------:R-:W-:Y:S01]  /*11080*/  IMAD.IADD R4, R19, 0x1, R4 ;  /* 0x0000000113047824 */ /* 0x000fe200078e0204 */
[----:B------:R-:W-:Y:S01]  /*11090*/  LOP3.LUT R3, R3, R16, RZ, 0xfc, !PT ;  /* 0x0000001003037212 */ /* 0x000fe200078efcff */
[----:B------:R-:W-:-:S03]  /*110a0*/  IMAD.IADD R7, R18, 0x1, R21 ;  /* 0x0000000112077824 */ /* 0x000fc600078e0215 */
[----:B------:R-:W-:Y:S04]  /*110b0*/  STSM.16.M88.4 [R4], R8 ;  /* 0x0000000804007844 */ /* 0x000fe80000000200 */
[----:B------:R-:W0:Y:S02]  /*110c0*/  LDSM.16.MT88.4 R4, [R7+0xf200] ;  /* 0x00f200000704783b */ /* 0x000e240000004200 */
[C-C-:B0-----:R-:W-:Y:S02]  /*110d0*/  PRMT R8, R4.reuse, 0x6420, R5.reuse ;  /* 0x0000642004087816 */ /* 0x141fe40000000005 */
[----:B------:R-:W-:Y:S02]  /*110e0*/  PRMT R9, R4, 0x7531, R5 ;  /* 0x0000753104097816 */ /* 0x000fe40000000005 */
[----:B------:R-:W-:-:S02]  /*110f0*/  LOP3.LUT R5, R13, R16, RZ, 0xfc, !PT ;  /* 0x000000100d057212 */ /* 0x000fc400078efcff */
[C-C-:B------:R-:W-:Y:S02]  /*11100*/  PRMT R10, R6.reuse, 0x6420, R7.reuse ;  /* 0x00006420060a7816 */ /* 0x140fe40000000007 */
[----:B------:R-:W-:Y:S01]  /*11110*/  PRMT R11, R6, 0x7531, R7 ;  /* 0x00007531060b7816 */ /* 0x000fe20000000007 */
[----:B------:R-:W-:Y:S01]  /*11120*/  IMAD.IADD R21, R18, 0x1, R5 ;  /* 0x0000000112157824 */ /* 0x000fe200078e0205 */
[----:B------:R-:W-:-:S03]  /*11130*/  LOP3.LUT R13, R13, R17, RZ, 0xfc, !PT ;  /* 0x000000110d0d7212 */ /* 0x000fc600078efcff */
[----:B------:R-:W-:Y:S02]  /*11140*/  STSM.16.M88.4 [R20], R8 ;  /* 0x0000000814007844 */ /* 0x000fe40000000200 */
[----:B------:R-:W-:Y:S02]  /*11150*/  IMAD.IADD R13, R19, 0x1, R13 ;  /* 0x00000001130d7824 */ /* 0x000fe400078e020d */
[----:B------:R-:W0:Y:S02]  /*11160*/  LDSM.16.MT88.4 R4, [R21+0xf200] ;  /* 0x00f200001504783b */ /* 0x000e240000004200 */
[C-C-:B0-----:R-:W-:Y:S02]  /*11170*/  PRMT R8, R4.reuse, 0x6420, R5.reuse ;  /* 0x0000642004087816 */ /* 0x141fe40000000005 */
[----:B------:R-:W-:Y:S02]  /*11180*/  PRMT R9, R4, 0x7531, R5 ;  /* 0x0000753104097816 */ /* 0x000fe40000000005 */
[----:B------:R-:W-:-:S02]  /*11190*/  PRMT R10, R6, 0x6420, R7 ;  /* 0x00006420060a7816 */ /* 0x000fc40000000007 */
[----:B------:R-:W-:-:S05]  /*111a0*/  PRMT R11, R6, 0x7531, R7 ;  /* 0x00007531060b7816 */ /* 0x000fca0000000007 */
[----:B------:R-:W-:Y:S04]  /*111b0*/  STSM.16.M88.4 [R14], R8 ;  /* 0x000000080e007844 */ /* 0x000fe80000000200 */
[----:B------:R-:W0:Y:S02]  /*111c0*/  LDSM.16.MT88.4 R4, [R15+0xf200] ;  /* 0x00f200000f04783b */ /* 0x000e240000004200 */
[C-C-:B0-----:R-:W-:Y:S02]  /*111d0*/  PRMT R8, R4.reuse, 0x6420, R5.reuse ;  /* 0x0000642004087816 */ /* 0x141fe40000000005 */
[----:B------:R-:W-:Y:S01]  /*111e0*/  PRMT R9, R4, 0x7531, R5 ;  /* 0x0000753104097816 */ /* 0x000fe20000000005 */
[----:B------:R-:W-:Y:S01]  /*111f0*/  IMAD.IADD R4, R18, 0x1, R3 ;  /* 0x0000000112047824 */ /* 0x000fe200078e0203 */
[----:B------:R-:W-:-:S02]  /*11200*/  PRMT R10, R6, 0x6420, R7 ;  /* 0x00006420060a7816 */ /* 0x000fc40000000007 */
[----:B------:R-:W-:Y:S02]  /*11210*/  PRMT R11, R6, 0x7531, R7 ;  /* 0x00007531060b7816 */ /* 0x000fe40000000007 */
[C---:B------:R-:W-:Y:S02]  /*11220*/  LOP3.LUT R3, R0.reuse, R16, RZ, 0xfc, !PT ;  /* 0x0000001000037212 */ /* 0x040fe400078efcff */
[----:B------:R-:W-:Y:S01]  /*11230*/  LOP3.LUT R0, R0, R17, RZ, 0xfc, !PT ;  /* 0x0000001100007212 */ /* 0x000fe200078efcff */
[----:B------:R-:W-:Y:S02]  /*11240*/  STSM.16.M88.4 [R12], R8 ;  /* 0x000000080c007844 */ /* 0x000fe40000000200 */
[----:B------:R-:W-:Y:S02]  /*11250*/  IMAD.IADD R3, R18, 0x1, R3 ;  /* 0x0000000112037824 */ /* 0x000fe400078e0203 */
[----:B------:R-:W0:Y:S01]  /*11260*/  LDSM.16.MT88.4 R4, [R4+0xf200] ;  /* 0x00f200000404783b */ /* 0x000e220000004200 */
[----:B------:R-:W-:Y:S01]  /*11270*/  IMAD.IADD R0, R19, 0x1, R0 ;  /* 0x0000000113007824 */ /* 0x000fe200078e0200 */
        /* <DEDUP_REMOVED lines=9> */
[----:B------:R-:W-:-:S05]  /*11310*/  PRMT R11, R6, 0x7531, R7 ;  /* 0x00007531060b7816 */ /* 0x000fca0000000007 */
[----:B------:R0:W-:Y:S01]  /*11320*/  STSM.16.M88.4 [R0], R8 ;  /* 0x0000000800007844 */ /* 0x0001e20000000200 */
[----:B------:R-:W-:Y:S01]  /*11330*/  @!PT LDS RZ, [RZ] ;  /* 0x00000000fffff984 */ /* 0x000fe20000000800 */
[----:B------:R-:W-:Y:S01]  /*11340*/  @!PT LDS RZ, [RZ] ;  /* 0x00000000fffff984 */ /* 0x000fe20000000800 */
[----:B------:R-:W-:Y:S01]  /*11350*/  @!PT LDS RZ, [RZ] ;  /* 0x00000000fffff984 */ /* 0x000fe20000000800 */
[----:B------:R-:W-:Y:S01]  /*11360*/  @!PT LDS RZ, [RZ] ;  /* 0x00000000fffff984 */ /* 0x000fe20000000800 */
[----:B------:R2:W-:Y:S06]  /*11370*/  MEMBAR.ALL.CTA ;  /* 0x0000000000007992 */ /* 0x0005ec0000008000 */
[----:B--2---:R-:W2:Y:S01]  /*11380*/  FENCE.VIEW.ASYNC.S ;  /* 0x00000000000073c6 */ /* 0x004ea20000000000 */
[----:B------:R-:W-:Y:S05]  /*11390*/  @!P1 BRA `(.L_x_3930) ;  /* 0x0000000000049947 */ /* 0x000fea0003800000 */
[----:B------:R-:W-:Y:S01]  /*113a0*/  BPT.TRAP 0x1 ;  /* 0x000000040000795c */ /* 0x000fe20000300000 */
.L_x_3930:
[----:B--2---:R2:W-:Y:S01]  /*113b0*/  SYNCS.ARRIVE.TRANS64.A1T0 RZ, [R2+URZ+0x33450], RZ ;  /* 0x033450ff02ff79a7 */ /* 0x0045e2000810003f */
[----:B------:R-:W-:Y:S06]  /*113c0*/  BAR.SYNC.DEFER_BLOCKING 0x2, 0x80 ;  /* 0x0082000000007b1d */ /* 0x000fec0000010000 */
[----:B------:R-:W-:Y:S05]  /*113d0*/  @!P0 BRA `(.L_x_3931) ;  /* 0x0000000000048947 */ /* 0x000fea0003800000 */
[----:B------:R-:W-:Y:S01]  /*113e0*/  BPT.TRAP 0x1 ;  /* 0x000000040000795c */ /* 0x000fe20000300000 */
.L_x_3931:
[----:B0-----:R-:W3:Y:S01]  /*113f0*/  LDL R0, [R1+0x8] ;  /* 0x0000080001007983 */ /* 0x001ee20000100800 */
[----:B--2---:R-:W-:Y:S02]  /*11400*/  VIADD R2, R2, 0x33480 ;  /* 0x0003348002027836 */ /* 0x004fe40000000000 */
[----:B------:R-:W-:Y:S02]  /*11410*/  IMAD.MOV.U32 R21, RZ, RZ, R34 ;  /* 0x000000ffff157224 */ /* 0x000fe400078e0022 */
[----:B------:R-:W-:Y:S01]  /*11420*/  IMAD.MOV.U32 R20, RZ, RZ, R31 ;  /* 0x000000ffff147224 */ /* 0x000fe200078e001f */
[----:B---3--:R-:W-:-:S04]  /*11430*/  PRMT R2, R0, 0x654, R2 ;  /* 0x0000065400027816 */ /* 0x008fc80000000002 */
[----:B------:R3:W-:Y:S01]  /*11440*/  SYNCS.ARRIVE.TRANS64.RED.A1T0 RZ, [R2+URZ], RZ ;  /* 0x000000ff02ff79a7 */ /* 0x0007e2000810043f */
[----:B------:R-:W-:Y:S05]  /*11450*/  @P2 BRA `(.L_x_3932) ;  /* 0xffffffe000a82947 */ /* 0x000fea000383ffff */
.L_x_3912:
[----:B------:R-:W3:Y:S01]  /*11460*/  S2R R0, SR_TID.X ;  /* 0x0000000000007919 */ /* 0x000ee20000002100 */
[----:B------:R-:W-:Y:S01]  /*11470*/  BSSY B0, `(.L_x_3933) ;  /* 0x0000012000007945 */ /* 0x000fe20003800000 */
[----:B---3--:R-:W-:Y:S01]  /*11480*/  LOP3.LUT R2, R0, 0x7f, RZ, 0xc0, !PT ;  /* 0x0000007f00027812 */ /* 0x008fe200078ec0ff */
[----:B------:R-:W-:-:S03]  /*11490*/  IMAD.U32 R0, RZ, RZ, UR47 ;  /* 0x0000002fff007e24 */ /* 0x000fc6000f8e00ff */
[----:B------:R-:W-:Y:S02]  /*114a0*/  ISETP.NE.AND P1, PT, R2, RZ, PT ;  /* 0x000000ff0200720c */ /* 0x000fe40003f25270 */
[----:B------:R-:W-:-:S11]  /*114b0*/  ISETP.NE.AND P0, PT, R0, 0x3, PT ;  /* 0x000000030000780c */ /* 0x000fd60003f05270 */
[----:B------:R-:W-:Y:S05]  /*114c0*/  @P1 BRA `(.L_x_3934) ;  /* 0x0000000000301947 */ /* 0x000fea0003800000 */
[----:B------:R-:W3:Y:S01]  /*114d0*/  S2R R5, SR_LANEID ;  /* 0x0000000000057919 */ /* 0x000ee20000000000 */
[----:B------:R-:W-:Y:S01]  /*114e0*/  VOTEU.ANY UR4, UPT, PT ;  /* 0x0000000000047886 */ /* 0x000fe200038e0100 */
[----:B0-----:R-:W0:Y:S01]  /*114f0*/  LDC.64 R2, c[0x0][0xc60] ;  /* 0x00031800ff027b82 */ /* 0x001e220000000a00 */
[----:B------:R-:W3:Y:S02]  /*11500*/  FLO.U32 R0, UR4 ;  /* 0x0000000400007d00 */ /* 0x000ee400080e0000 */
[----:B---3--:R-:W-:-:S06]  /*11510*/  ISETP.EQ.U32.AND P1, PT, R0, R5, PT ;  /* 0x000000050000720c */ /* 0x008fcc0003f22070 */
[----:B------:R-:W0:Y:S07]  /*11520*/  POPC R5, UR4 ;  /* 0x0000000400057d09 */ /* 0x000e2e0008000000 */
[----:B0-----:R-:W3:Y:S01]  /*11530*/  @P1 ATOMG.E.ADD.STRONG.GPU PT, R3, desc[UR50][R2.64], R5 ;  /* 0x00000005020319a8 */ /* 0x001ee200081ee1f2 */
[----:B------:R-:W0:Y:S02]  /*11540*/  S2R R4, SR_LTMASK ;  /* 0x0000000000047919 */ /* 0x000e240000003900 */
[----:B0-----:R-:W-:-:S04]  /*11550*/  LOP3.LUT R4, R4, UR4, RZ, 0xc0, !PT ;  /* 0x0000000404047c12 */ /* 0x001fc8000f8ec0ff */
[----:B------:R-:W0:Y:S01]  /*11560*/  POPC R7, R4 ;  /* 0x0000000400077309 */ /* 0x000e220000000000 */
[----:B---3--:R-:W0:Y:S02]  /*11570*/  SHFL.IDX PT, R0, R3, R0, 0x1f ;  /* 0x00001f0003007589 */ /* 0x008e2400000e0000 */
[----:B0-----:R-:W-:-:S07]  /*11580*/  IADD3 R24, R0, UR48, R7 ;  /* 0x0000003000187c10 */ /* 0x001fce000fffe007 */
.L_x_3934:
[----:B------:R-:W-:Y:S05]  /*11590*/  BSYNC B0 ;  /* 0x0000000000007941 */ /* 0x000fea0003800000 */
.L_x_3933:
[----:B------:R-:W-:Y:S05]  /*115a0*/  @!P0 BRA `(.L_x_3935) ;  /* 0x0000000000048947 */ /* 0x000fea0003800000 */
[----:B------:R-:W-:Y:S01]  /*115b0*/  BPT.TRAP 0x1 ;  /* 0x000000040000795c */ /* 0x000fe20000300000 */
.L_x_3935:
[----:B0-----:R-:W-:Y:S01]  /*115c0*/  LOP3.LUT R3, R34, 0x1, RZ, 0x3c, !PT ;  /* 0x0000000122037812 */ /* 0x001fe200078e3cff */
[----:B------:R-:W-:Y:S01]  /*115d0*/  IMAD R0, R31, 0x8, R18 ;  /* 0x000000081f007824 */ /* 0x000fe200078e0212 */
[----:B------:R-:W-:Y:S02]  /*115e0*/  BSSY B0, `(.L_x_3936) ;  /* 0x0000004000007945 */ /* 0x000fe40003800000 */
[----:B------:R-:W-:-:S04]  /*115f0*/  SHF.L.U32 R3, R3, 0x1f, RZ ;  /* 0x0000001f03037819 */ /* 0x000fc800000006ff */
[----:B------:R-:W0:Y:S02]  /*11600*/  SYNCS.PHASECHK.TRANS64.TRYWAIT P1, [R0+URZ+0x33470], R3 ;  /* 0x03347003000075a7 */ /* 0x000e24000802017f */
[----:B0-----:R-:W-:Y:S05]  /*11610*/  @!P1 BRA `(.L_x_3937) ;  /* 0x0000003c00c89947 */ /* 0x001fea0003800000 */
.L_x_4036:
[----:B------:R-:W-:Y:S05]  /*11620*/  BSYNC B0 ;  /* 0x0000000000007941 */ /* 0x000fea0003800000 */
.L_x_3936:
[----:B------:R-:W-:-:S05]  /*11630*/  IMAD.U32 R2, RZ, RZ, UR46 ;  /* 0x0000002eff027e24 */ /* 0x000fca000f8e00ff */
[----:B------:R-:W-:-:S13]  /*11640*/  ISETP.NE.AND P1, PT, R2, 0x3, PT ;  /* 0x000000030200780c */ /* 0x000fda0003f25270 */
[----:B------:R-:W-:Y:S05]  /*11650*/  @!P1 BRA `(.L_x_3938) ;  /* 0x0000000000049947 */ /* 0x000fea0003800000 */
[----:B------:R-:W-:Y:S01]  /*11660*/  BPT.TRAP 0x1 ;  /* 0x000000040000795c */ /* 0x000fe20000300000 */
.L_x_3938:
[----:B0-----:R-:W-:-:S04]  /*11670*/  SHF.L.U32 R3, R34, 0x1f, RZ ;  /* 0x0000001f22037819 */ /* 0x001fc800000006ff */
[----:B------:R-:W0:Y:S02]  /*11680*/  SYNCS.PHASECHK.TRANS64.TRYWAIT P1, [R0+URZ+0x33460], R3 ;  /* 0x03346003000075a7 */ /* 0x000e24000802017f */
[----:B0-----:R-:W-:Y:S05]  /*11690*/  @!P1 BRA `(.L_x_3939) ;  /* 0x0000003c00bc9947 */ /* 0x001fea0003800000 */
.L_x_4037:
[----:B------:R-:W-:Y:S01]  /*116a0*/  IMAD R2, R31, 0x7800, RZ ;  /* 0x000078001f027824 */ /* 0x000fe200078e02ff */
[----:B------:R-:W-:Y:S05]  /*116b0*/  WARPSYNC.ALL ;  /* 0x0000000000007948 */ /* 0x000fea0003800000 */
[CC--:B0-----:R-:W-:Y:S01]  /*116c0*/  LOP3.LUT R3, R2.reuse, R16.reuse, RZ, 0xfc, !PT ;  /* 0x0000001002037212 */ /* 0x0c1fe200078efcff */
[C---:B------:R-:W-:Y:S02]  /*116d0*/  VIADD R13, R2.reuse, 0x2800 ;  /* 0x00002800020d7836 */ /* 0x040fe40000000000 */
[----:B------:R-:W-:Y:S02]  /*116e0*/  VIADD R21, R2, 0x5000 ;  /* 0x0000500002157836 */ /* 0x000fe40000000000 */
[----:B------:R-:W-:Y:S01]  /*116f0*/  IMAD.IADD R5, R18, 0x1, R3 ;  /* 0x0000000112057824 */ /* 0x000fe200078e0203 */
[----:B------:R-:W-:Y:S01]  /*11700*/  LOP3.LUT R3, R13, R16, RZ, 0xfc, !PT ;  /* 0x000000100d037212 */ /* 0x000fe200078efcff */
[----:B------:R-:W-:-:S02]  /*11710*/  VIADD R20, R2, 0x2000 ;  /* 0x0000200002147836 */ /* 0x000fc40000000000 */
[----:B------:R-:W-:Y:S02]  /*11720*/  IMAD.U32 R25, RZ, RZ, UR46 ;  /* 0x0000002eff197e24 */ /* 0x000fe4000f8e00ff */
[----:B------:R-:W0:Y:S03]  /*11730*/  LDSM.16.MT88.4 R4, [R5+0xf200] ;  /* 0x00f200000504783b */ /* 0x000e260000004200 */
[----:B------:R-:W-:Y:S02]  /*11740*/  ISETP.NE.AND P1, PT, R25, 0x3, PT ;  /* 0x000000031900780c */ /* 0x000fe40003f25270 */
[C-C-:B0-----:R-:W-:Y:S02]  /*11750*/  PRMT R8, R4.reuse, 0x6420, R5.reuse ;  /* 0x0000642004087816 */ /* 0x141fe40000000005 */
[----:B------:R-:W-:Y:S02]  /*11760*/  PRMT R9, R4, 0x7531, R5 ;  /* 0x0000753104097816 */ /* 0x000fe40000000005 */
[----:B------:R-:W-:-:S02]  /*11770*/  LOP3.LUT R4, R2, R17, RZ, 0xfc, !PT ;  /* 0x0000001102047212 */ /* 0x000fc400078efcff */
[C-C-:B------:R-:W-:Y:S02]  /*11780*/  PRMT R10, R6.reuse, 0x6420, R7.reuse ;  /* 0x00006420060a7816 */ /* 0x140fe40000000007 */
[----:B------:R-:W-:Y:S01]  /*11790*/  PRMT R11, R6, 0x7531, R7 ;  /* 0x00007531060b7816 */ /* 0x000fe20000000007 */
[----:B------:R-:W-:Y:S02]  /*117a0*/  IMAD.IADD R12, R19, 0x1, R4 ;  /* 0x00000001130c7824 */ /* 0x000fe400078e0204 */
[----:B------:R-:W-:Y:S02]  /*117b0*/  IMAD.IADD R6, R18, 0x1, R3 ;  /* 0x0000000112067824 */ /* 0x000fe400078e0203 */
[C---:B------:R-:W-:Y:S01]  /*117c0*/  VIADD R3, R2.reuse, 0x800 ;  /* 0x0000080002037836 */ /* 0x040fe20000000000 */
[----:B------:R0:W-:Y:S04]  /*117d0*/  STSM.16.M88.4 [R12], R8 ;  /* 0x000000080c007844 */ /* 0x0001e80000000200 */
[----:B------:R-:W3:Y:S01]  /*117e0*/  LDSM.16.MT88.4 R4, [R6+0xf200] ;  /* 0x00f200000604783b */ /* 0x000ee20000004200 */
[----:B0-----:R-:W-:Y:S01]  /*117f0*/  VIADD R12, R2, 0x1000 ;  /* 0x00001000020c7836 */ /* 0x001fe20000000000 */
[----:B---3--:R-:W-:-:S02]  /*11800*/  PRMT R8, R4, 0x6420, R5 ;  /* 0x0000642004087816 */ /* 0x008fc40000000005 */
[----:B------:R-:W-:Y:S02]  /*11810*/  PRMT R9, R4, 0x7531, R5 ;  /* 0x0000753104097816 */ /* 0x000fe40000000005 */
[----:B------:R-:W-:Y:S02]  /*11820*/  LOP3.LUT R4, R3, R17, RZ, 0xfc, !PT ;  /* 0x0000001103047212 */ /* 0x000fe400078efcff */
[-C--:B------:R-:W-:Y:S02]  /*11830*/  LOP3.LUT R5, R21, R16.reuse, RZ, 0xfc, !PT ;  /* 0x0000001015057212 */ /* 0x080fe400078efcff */
[C-C-:B------:R-:W-:Y:S01]  /*11840*/  PRMT R10, R6.reuse, 0x6420, R7.reuse ;  /* 0x00006420060a7816 */ /* 0x140fe20000000007 */
[----:B--2---:R-:W-:Y:S01]  /*11850*/  IMAD.IADD R14, R19, 0x1, R4 ;  /* 0x00000001130e7824 */ /* 0x004fe200078e0204 */
[----:B------:R-:W-:Y:S01]  /*11860*/  PRMT R11, R6, 0x7531, R7 ;  /* 0x00007531060b7816 */ /* 0x000fe20000000007 */
[----:B------:R-:W-:Y:S01]  /*11870*/  IMAD.IADD R5, R18, 0x1, R5 ;  /* 0x0000000112057824 */ /* 0x000fe200078e0205 */
[----:B------:R-:W-:-:S03]  /*11880*/  LOP3.LUT R3, R3, R16, RZ, 0xfc, !PT ;  /* 0x0000001003037212 */ /* 0x000fc600078efcff */
        /* <DEDUP_REMOVED lines=12> */
[----:B------:R-:W2:Y:S01]  /*11950*/  LDSM.16.MT88.4 R4, [R6+0xf200] ;  /* 0x00f200000604783b */ /* 0x000ea20000004200 */
[----:B0-----:R-:W-:Y:S01]  /*11960*/  VIADD R15, R2, 0x5800 ;  /* 0x00005800020f7836 */ /* 0x001fe20000000000 */
[----:B--2---:R-:W-:-:S02]  /*11970*/  PRMT R8, R4, 0x6420, R5 ;  /* 0x0000642004087816 */ /* 0x004fc40000000005 */
[----:B------:R-:W-:Y:S02]  /*11980*/  PRMT R9, R4, 0x7531, R5 ;  /* 0x0000753104097816 */ /* 0x000fe40000000005 */
[----:B------:R-:W-:Y:S02]  /*11990*/  LOP3.LUT R4, R14, R17, RZ, 0xfc, !PT ;  /* 0x000000110e047212 */ /* 0x000fe400078efcff */
[----:B------:R-:W-:Y:S02]  /*119a0*/  LOP3.LUT R5, R3, R16, RZ, 0xfc, !PT ;  /* 0x0000001003057212 */ /* 0x000fe400078efcff */
[C-C-:B------:R-:W-:Y:S01]  /*119b0*/  PRMT R10, R6.reuse, 0x6420, R7.reuse ;  /* 0x00006420060a7816 */ /* 0x140fe20000000007 */
[----:B------:R-:W-:Y:S01]  /*119c0*/  IMAD.IADD R22, R19, 0x1, R4 ;  /* 0x0000000113167824 */ /* 0x000fe200078e0204 */
[----:B------:R-:W-:Y:S01]  /*119d0*/  PRMT R11, R6, 0x7531, R7 ;  /* 0x00007531060b7816 */ /* 0x000fe20000000007 */
[----:B------:R-:W-:-:S04]  /*119e0*/  IMAD.IADD R6, R18, 0x1, R5 ;  /* 0x0000000112067824 */ /* 0x000fc800078e0205 */
[----:B------:R-:W-:Y:S04]  /*119f0*/  STSM.16.M88.4 [R22], R8 ;  /* 0x0000000816007844 */ /* 0x000fe80000000200 */
[----:B------:R-:W0:Y:S02]  /*11a00*/  LDSM.16.MT88.4 R4, [R6+0xf200] ;  /* 0x00f200000604783b */ /* 0x000e240000004200 */
[C-C-:B0-----:R-:W-:Y:S02]  /*11a10*/  PRMT R8, R4.reuse, 0x6420, R5.reuse ;  /* 0x0000642004087816 */ /* 0x141fe40000000005 */
[----:B------:R-:W-:Y:S02]  /*11a20*/  PRMT R9, R4, 0x7531, R5 ;  /* 0x0000753104097816 */ /* 0x000fe40000000005 */
[----:B------:R-:W-:-:S02]  /*11a30*/  LOP3.LUT R4, R20, R17, RZ, 0xfc, !PT ;  /* 0x0000001114047212 */ /* 0x000fc400078efcff */
[----:B------:R-:W-:Y:S02]  /*11a40*/  LOP3.LUT R5, R15, R16, RZ, 0xfc, !PT ;  /* 0x000000100f057212 */ /* 0x000fe400078efcff */
[C-C-:B------:R-:W-:Y:S01]  /*11a50*/  PRMT R10, R6.reuse, 0x6420, R7.reuse ;  /* 0x00006420060a7816 */ /* 0x140fe20000000007 */
[----:B------:R-:W-:Y:S01]  /*11a60*/  IMAD.IADD R22, R19, 0x1, R4 ;  /* 0x0000000113167824 */ /* 0x000fe200078e0204 */
[----:B------:R-:W-:Y:S01]  /*11a70*/  PRMT R11, R6, 0x7531, R7 ;  /* 0x00007531060b7816 */ /* 0x000fe20000000007 */
[----:B-1----:R-:W-:-:S04]  /*11a80*/  IMAD.IADD R23, R18, 0x1, R5 ;  /* 0x0000000112177824 */ /* 0x002fc800078e0205 */
[----:B------:R-:W-:Y:S04]  /*11a90*/  STSM.16.M88.4 [R22], R8 ;  /* 0x0000000816007844 */ /* 0x000fe80000000200 */
[----:B------:R-:W0:Y:S02]  /*11aa0*/  LDSM.16.MT88.4 R4, [R23+0xf200] ;  /* 0x00f200001704783b */ /* 0x000e240000004200 */
[C-C-:B0-----:R-:W-:Y:S02]  /*11ab0*/  PRMT R8, R4.reuse, 0x6420, R5.reuse ;  /* 0x0000642004087816 */ /* 0x141fe40000000005 */
[----:B------:R-:W-:Y:S02]  /*11ac0*/  PRMT R9, R4, 0x7531, R5 ;  /* 0x0000753104097816 */ /* 0x000fe40000000005 */
[----:B------:R-:W-:-:S02]  /*11ad0*/  LOP3.LUT R4, R13, R17, RZ, 0xfc, !PT ;  /* 0x000000110d047212 */ /* 0x000fc400078efcff */
[----:B------:R-:W-:Y:S01]  /*11ae0*/  LOP3.LUT R5, R12, R16, RZ, 0xfc, !PT ;  /* 0x000000100c057212 */ /* 0x000fe200078efcff */
[----:B------:R-:W-:Y:S01]  /*11af0*/  VIADD R12, R2, 0x3800 ;  /* 0x00003800020c7836 */ /* 0x000fe20000000000 */
[C-C-:B------:R-:W-:Y:S01]  /*11b00*/  PRMT R10, R6.reuse, 0x6420, R7.reuse ;  /* 0x00006420060a7816 */ /* 0x140fe20000000007 */
[----:B------:R-:W-:Y:S01]  /*11b10*/  IMAD.IADD R13, R19, 0x1, R4 ;  /* 0x00000001130d7824 */ /* 0x000fe200078e0204 */
[----:B------:R-:W-:Y:S01]  /*11b20*/  PRMT R11, R6, 0x7531, R7 ;  /* 0x00007531060b7816 */ /* 0x000fe20000000007 */
[----:B------:R-:W-:-:S04]  /*11b30*/  IMAD.IADD R6, R18, 0x1, R5 ;  /* 0x0000000112067824 */ /* 0x000fc800078e0205 */
[----:B------:R0:W-:Y:S04]  /*11b40*/  STSM.16.M88.4 [R13], R8 ;  /* 0x000000080d007844 */ /* 0x0001e80000000200 */
[----:B------:R-:W1:Y:S01]  /*11b50*/  LDSM.16.MT88.4 R4, [R6+0xf200] ;  /* 0x00f200000604783b */ /* 0x000e620000004200 */
[----:B0-----:R-:W-:Y:S01]  /*11b60*/  VIADD R13, R2, 0x6000 ;  /* 0x00006000020d7836 */ /* 0x001fe20000000000 */
[C-C-:B-1----:R-:W-:Y:S02]  /*11b70*/  PRMT R8, R4.reuse, 0x6420, R5.reuse ;  /* 0x0000642004087816 */ /* 0x142fe40000000005 */
[----:B------:R-:W-:Y:S02]  /*11b80*/  PRMT R9, R4, 0x7531, R5 ;  /* 0x0000753104097816 */ /* 0x000fe40000000005 */
[----:B------:R-:W-:-:S02]  /*11b90*/  LOP3.LUT R4, R3, R17, RZ, 0xfc, !PT ;  /* 0x0000001103047212 */ /* 0x000fc400078efcff */
[----:B------:R-:W-:Y:S02]  /*11ba0*/  LOP3.LUT R5, R12, R16, RZ, 0xfc, !PT ;  /* 0x000000100c057212 */ /* 0x000fe400078efcff */
[C-C-:B------:R-:W-:Y:S01]  /*11bb0*/  PRMT R10, R6.reuse, 0x6420, R7.reuse ;  /* 0x00006420060a7816 */ /* 0x140fe20000000007 */
[----:B------:R-:W-:Y:S01]  /*11bc0*/  IMAD.IADD R3, R19, 0x1, R4 ;  /* 0x0000000113037824 */ /* 0x000fe200078e0204 */
[----:B------:R-:W-:Y:S01]  /*11bd0*/  PRMT R11, R6, 0x7531, R7 ;  /* 0x00007531060b7816 */ /* 0x000fe20000000007 */
[----:B------:R-:W-:Y:S01]  /*11be0*/  IMAD.IADD R5, R18, 0x1, R5 ;  /* 0x0000000112057824 */ /* 0x000fe200078e0205 */
[----:B------:R-:W-:-:S03]  /*11bf0*/  LOP3.LUT R12, R12, R17, RZ, 0xfc, !PT ;  /* 0x000000110c0c7212 */ /* 0x000fc600078efcff */
[----:B------:R0:W-:Y:S02]  /*11c00*/  STSM.16.M88.4 [R3], R8 ;  /* 0x0000000803007844 */ /* 0x0001e40000000200 */
[----:B------:R-:W-:Y:S02]  /*11c10*/  IMAD.IADD R12, R19, 0x1, R12 ;  /* 0x00000001130c7824 */ /* 0x000fe400078e020c */
[----:B------:R-:W1:Y:S01]  /*11c20*/  LDSM.16.MT88.4 R4, [R5+0xf200] ;  /* 0x00f200000504783b */ /* 0x000e620000004200 */
[----:B0-----:R-:W-:Y:S02]  /*11c30*/  LOP3.LUT R3, R13, R16, RZ, 0xfc, !PT ;  /* 0x000000100d037212 */ /* 0x001fe400078efcff */
[C-C-:B-1----:R-:W-:Y:S02]  /*11c40*/  PRMT R10, R6.reuse, 0x6420, R7.reuse ;  /* 0x00006420060a7816 */ /* 0x142fe40000000007 */
[----:B------:R-:W-:Y:S01]  /*11c50*/  PRMT R11, R6, 0x7531, R7 ;  /* 0x00007531060b7816 */ /* 0x000fe20000000007 */
[----:B------:R-:W-:Y:S01]  /*11c60*/  IMAD.IADD R6, R18, 0x1, R3 ;  /* 0x0000000112067824 */ /* 0x000fe200078e0203 */
[--C-:B------:R-:W-:Y:S01]  /*11c70*/  PRMT R8, R4, 0x6420, R5.reuse ;  /* 0x0000642004087816 */ /* 0x100fe20000000005 */
[----:B------:R-:W-:Y:S01]  /*11c80*/  VIADD R3, R2, 0x4000 ;  /* 0x0000400002037836 */ /* 0x000fe20000000000 */
[----:B------:R-:W-:-:S05]  /*11c90*/  PRMT R9, R4, 0x7531, R5 ;  /* 0x0000753104097816 */ /* 0x000fca0000000005 */
[----:B------:R0:W-:Y:S04]  /*11ca0*/  STSM.16.M88.4 [R12], R8 ;  /* 0x000000080c007844 */ /* 0x0001e80000000200 */
[----:B------:R-:W1:Y:S01]  /*11cb0*/  LDSM.16.MT88.4 R4, [R6+0xf200] ;  /* 0x00f200000604783b */ /* 0x000e620000004200 */
[----:B0-----:R-:W-:Y:S01]  /*11cc0*/  VIADD R12, R2, 0x4800 ;  /* 0x00004800020c7836 */ /* 0x001fe20000000000 */
[C-C-:B-1----:R-:W-:Y:S02]  /*11cd0*/  PRMT R8, R4.reuse, 0x6420, R5.reuse ;  /* 0x0000642004087816 */ /* 0x142fe40000000005 */
[----:B------:R-:W-:Y:S02]  /*11ce0*/  PRMT R9, R4, 0x7531, R5 ;  /* 0x0000753104097816 */ /* 0x000fe40000000005 */
[----:B------:R-:W-:-:S02]  /*11cf0*/  LOP3.LUT R4, R3, R17, RZ, 0xfc, !PT ;  /* 0x0000001103047212 */ /* 0x000fc400078efcff */
[-C--:B------:R-:W-:Y:S02]  /*11d00*/  LOP3.LUT R5, R14, R16.reuse, RZ, 0xfc, !PT ;  /* 0x000000100e057212 */ /* 0x080fe400078efcff */
[C-C-:B------:R-:W-:Y:S01]  /*11d10*/  PRMT R10, R6.reuse, 0x6420, R7.reuse ;  /* 0x00006420060a7816 */ /* 0x140fe20000000007 */
[----:B------:R-:W-:Y:S01]  /*11d20*/  IMAD.IADD R22, R19, 0x1, R4 ;  /* 0x0000000113167824 */ /* 0x000fe200078e0204 */
[----:B------:R-:W-:Y:S01]  /*11d30*/  PRMT R11, R6, 0x7531, R7 ;  /* 0x00007531060b7816 */ /* 0x000fe20000000007 */
[----:B------:R-:W-:Y:S01]  /*11d40*/  IMAD.IADD R5, R18, 0x1, R5 ;  /* 0x0000000112057824 */ /* 0x000fe200078e0205 */
[----:B------:R-:W-:-:S03]  /*11d50*/  LOP3.LUT R3, R3, R16, RZ, 0xfc, !PT ;  /* 0x0000001003037212 */ /* 0x000fc600078efcff */
[----:B------:R-:W-:Y:S04]  /*11d60*/  STSM.16.M88.4 [R22], R8 ;  /* 0x0000000816007844 */ /* 0x000fe80000000200 */
[----:B------:R-:W0:Y:S02]  /*11d70*/  LDSM.16.MT88.4 R4, [R5+0xf200] ;  /* 0x00f200000504783b */ /* 0x000e240000004200 */
        /* <DEDUP_REMOVED lines=8> */
[----:B------:R-:W-:Y:S01]  /*11e00*/  STSM.16.M88.4 [R14], R8 ;  /* 0x000000080e007844 */ /* 0x000fe20000000200 */
[----:B------:R-:W-:-:S03]  /*11e10*/  VIADD R2, R2, 0x7000 ;  /* 0x0000700002027836 */ /* 0x000fc60000000000 */
[----:B------:R-:W0:Y:S02]  /*11e20*/  LDSM.16.MT88.4 R4, [R6+0xf200] ;  /* 0x00f200000604783b */ /* 0x000e240000004200 */
[C-C-:B0-----:R-:W-:Y:S02]  /*11e30*/  PRMT R8, R4.reuse, 0x6420, R5.reuse ;  /* 0x0000642004087816 */ /* 0x141fe40000000005 */
        /* <DEDUP_REMOVED lines=54> */
.L_x_3940:
[----:B-1----:R1:W-:Y:S01]  /*121a0*/  SYNCS.ARRIVE.TRANS64.A1T0 RZ, [R0+URZ+0x33450], RZ ;  /* 0x033450ff00ff79a7 */ /* 0x0023e2000810003f */
[----:B------:R-:W-:Y:S06]  /*121b0*/  BAR.SYNC.DEFER_BLOCKING 0x2, 0x80 ;  /* 0x0082000000007b1d */ /* 0x000fec0000010000 */
[----:B------:R-:W-:Y:S05]  /*121c0*/  @!P0 BRA `(.L_x_3941) ;  /* 0x0000000000048947 */ /* 0x000fea0003800000 */
[----:B------:R-:W-:Y:S01]  /*121d0*/  BPT.TRAP 0x1 ;  /* 0x000000040000795c */ /* 0x000fe20000300000 */
.L_x_3941:
[----:B0-----:R-:W2:Y:S01]  /*121e0*/  LDL R2, [R1+0x8] ;  /* 0x0000080001027983 */ /* 0x001ea20000100800 */
[----:B-1----:R-:W-:Y:S02]  /*121f0*/  VIADD R0, R0, 0x33480 ;  /* 0x0003348000007836 */ /* 0x002fe40000000000 */
[----:B------:R-:W-:-:S05]  /*12200*/  VIADD R31, R31, 0x1 ;  /* 0x000000011f1f7836 */ /* 0x000fca0000000000 */
[----:B------:R-:W-:-:S04]  /*12210*/  ISETP.NE.AND P0, PT, R31, 0x2, PT ;  /* 0x000000021f00780c */ /* 0x000fc80003f05270 */
[----:B------:R-:W-:Y:S02]  /*12220*/  SEL R3, RZ, 0x1, P0 ;  /* 0x00000001ff037807 */ /* 0x000fe40000000000 */
[----:B------:R-:W-:Y:S02]  /*12230*/  SEL R31, R31, RZ, P0 ;  /* 0x000000ff1f1f7207 */ /* 0x000fe40000000000 */
[----:B------:R-:W-:Y:S02]  /*12240*/  LOP3.LUT R34, R34, R3, RZ, 0x3c, !PT ;  /* 0x0000000322227212 */ /* 0x000fe400078e3cff */
[----:B--2---:R-:W-:-:S04]  /*12250*/  PRMT R0, R2, 0x654, R0 ;  /* 0x0000065402007816 */ /* 0x004fc80000000000 */
[----:B------:R0:W-:Y:S03]  /*12260*/  SYNCS.ARRIVE.TRANS64.RED.A1T0 RZ, [R0+URZ], RZ ;  /* 0x000000ff00ff79a7 */ /* 0x0001e6000810043f */
.L_x_3880:
[----:B------:R-:W-:Y:S05]  /*12270*/  BSYNC B7 ;  /* 0x0000000000077941 */ /* 0x000fea0003800000 */
.L_x_3878:
[----:B------:R-:W-:-:S13]  /*12280*/  LOP3.LUT P0, RZ, R36, 0x100, RZ, 0xc0, !PT ;  /* 0x0000010024ff7812 */ /* 0x000fda000780c0ff */
[----:B------:R-:W-:Y:S05]  /*12290*/  @!P0 BRA `(.L_x_3942) ;  /* 0x0000000000288947 */ /* 0x000fea0003800000 */
[----:B------:R-:W0:Y:S08]  /*122a0*/  S2UR UR4, SR_CgaCtaId ;  /* 0x00000000000479c3 */ /* 0x000e300000008800 */
[----:B------:R-:W-:Y:S01]  /*122b0*/  BAR.SYNC.DEFER_BLOCKING 0x5, 0x180 ;  /* 0x0146000000007b1d */ /* 0x000fe20000010000 */
[----:B------:R-:W-:Y:S01]  /*122c0*/  MOV R18, 0x400 ;  /* 0x0000040000127802 */ /* 0x000fe20000000f00 */
[----:B0-----:R-:W-:-:S05]  /*122d0*/  IMAD.U32 R0, RZ, RZ, UR4 ;  /* 0x00000004ff007e24 */ /* 0x001fca000f8e00ff */
[----:B------:R-:W-:Y:S01]  /*122e0*/  LEA R18, R0, R18, 0x18 ;  /* 0x0000001200127211 */ /* 0x000fe200078ec0ff */
[----:B------:R-:W-:Y:S04]  /*122f0*/  STL [R1+0x8], R0 ;  /* 0x0000080001007387 */ /* 0x000fe80000100800 */
[----:B------:R-:W0:Y:S02]  /*12300*/  LDS.128 R24, [R18+0x334d0] ;  /* 0x0334d00012187984 */ /* 0x000e240000000c00 */
[----:B0-----:R-:W-:Y:S01]  /*12310*/  R2UR UR40, R27 ;  /* 0x000000001b2872ca */ /* 0x001fe200000e0000 */
[----:B------:R-:W-:Y:S06]  /*12320*/  BAR.ARV 0x4, 0x180 ;  /* 0x0106000000007b1d */ /* 0x000fec0000002000 */
[----:B------:R-:W-:Y:S08]  /*12330*/  BRA `(.L_x_3943) ;  /* 0x0000000800207947 */ /* 0x000ff00003800000 */
.L_x_3942:
[----:B0-----:R-:W0:Y:S01]  /*12340*/  S2R R0, SR_TID.X ;  /* 0x0000000000007919 */ /* 0x001e220000002100 */
[----:B------:R-:W-:Y:S01]  /*12350*/  ULDC UR4, c[0x0][0xc3c] ;  /* 0x00030f0000047ab9 */ /* 0x000fe20000000800 */
[----:B0-----:R-:W-:Y:S01]  /*12360*/  LOP3.LUT R8, R0, 0x1f, RZ, 0xc0, !PT ;  /* 0x0000001f00087812 */ /* 0x001fe200078ec0ff */
[----:B------:R-:W-:-:S03]  /*12370*/  IMAD.MOV.U32 R0, RZ, RZ, RZ ;  /* 0x000000ffff007224 */ /* 0x000fc600078e00ff */
[C---:B------:R-:W-:Y:S01]  /*12380*/  ISETP.NE.AND P0, PT, R8.reuse, 0x1f, PT ;  /* 0x0000001f0800780c */ /* 0x040fe20003f05270 */
[----:B------:R-:W-:-:S05]  /*12390*/  VIADD R5, R8, UR40 ;  /* 0x0000002808057c36 */ /* 0x000fca0008000000 */
[----:B------:R-:W-:Y:S01]  /*123a0*/  ISETP.GE.OR P1, PT, R5, UR4, !P0 ;  /* 0x0000000405007c0c */ /* 0x000fe2000c726670 */
[----:B------:R-:W-:-:S12]  /*123b0*/  ULDC UR4, c[0x0][0xc3c] ;  /* 0x00030f0000047ab9 */ /* 0x000fd80000000800 */
[----:B------:R-:W0:Y:S02]  /*123c0*/  @!P1 LDC.64 R2, c[0x0][0xc80] ;  /* 0x00032000ff029b82 */ /* 0x000e240000000a00 */
        /* <DEDUP_REMOVED lines=30> */
.L_x_3948:
        /* <DEDUP_REMOVED lines=14> */
.L_x_3947:
[----:B------:R-:W-:Y:S05]  /*12690*/  BSYNC B0 ;  /* 0x0000000000007941 */ /* 0x000fea0003800000 */
.L_x_3946:
        /* <DEDUP_REMOVED lines=21> */
.L_x_3944:
        /* <DEDUP_REMOVED lines=13> */
[----:B------:R0:W2:Y:S01]  /*128c0*/  F2I.FTZ.U32.TRUNC.NTZ R9, R8 ;  /* 0x0000000800097305 */ /* 0x0000a2000021f000 */
[----:B------:R-:W-:Y:S05]  /*128d0*/  @!P0 BRA `(.L_x_3949) ;  /* 0x00000000000c8947 */ /* 0x000fea0003800000 */
[----:B------:R-:W-:-:S06]  /*128e0*/  UIADD3 UR5, UR4, -0x1, URZ ;  /* 0xffffffff04057890 */ /* 0x000fcc000fffe03f */
[----:B------:R-:W-:-:S05]  /*128f0*/  IMAD.U32 R6, RZ, RZ, UR5 ;  /* 0x00000005ff067e24 */ /* 0x000fca000f8e00ff */
[----:B------:R3:W4:Y:S02]  /*12900*/  SHFL.IDX PT, R7, R3, R6, 0x1f ;  /* 0x00001f0603077589 */ /* 0x00072400000e0000 */
.L_x_3949:
[--C-:B--23--:R-:W-:Y:S01]  /*12910*/  IMAD.MOV R3, RZ, RZ, -R9.reuse ;  /* 0x000000ffff037224 */ /* 0x10cfe200078e0a09 */
[----:B------:R-:W-:Y:S01]  /*12920*/  UIADD3 UR40, UR4, UR40, URZ ;  /* 0x0000002804287290 */ /* 0x000fe2000fffe03f */
[----:B----4-:R-:W-:Y:S02]  /*12930*/  IMAD R24, R7, R2, R24 ;  /* 0x0000000207187224 */ /* 0x010fe400078e0218 */
        /* <DEDUP_REMOVED lines=24> */
.L_x_3945:
[----:B------:R-:W-:Y:S01]  /*12ac0*/  IMAD.MOV.U32 R24, RZ, RZ, R5 ;  /* 0x000000ffff187224 */ /* 0x000fe200078e0005 */
[----:B------:R-:W-:Y:S01]  /*12ad0*/  ULDC UR40, c[0x0][0xc3c] ;  /* 0x00030f0000287ab9 */ /* 0x000fe20000000800 */
[----:B------:R-:W-:Y:S02]  /*12ae0*/  IMAD.MOV.U32 R25, RZ, RZ, RZ ;  /* 0x000000ffff197224 */ /* 0x000fe400078e00ff */
[----:B------:R-:W-:-:S07]  /*12af0*/  IMAD.MOV.U32 R26, RZ, RZ, RZ ;  /* 0x000000ffff1a7224 */ /* 0x000fce00078e00ff */
.L_x_3950:
[----:B------:R2:W3:Y:S01]  /*12b00*/  LDL R2, [R1+0x8] ;  /* 0x0000080001027983 */ /* 0x0004e20000100800 */
[----:B------:R-:W4:Y:S02]  /*12b10*/  S2R R0, SR_TID.X ;  /* 0x0000000000007919 */ /* 0x000f240000002100 */
[----:B----4-:R-:W-:Y:S01]  /*12b20*/  LOP3.LUT R0, R0, 0x1f, RZ, 0xc0, !PT ;  /* 0x0000001f00007812 */ /* 0x010fe200078ec0ff */
[----:B------:R-:W-:Y:S03]  /*12b30*/  BAR.SYNC.DEFER_BLOCKING 0x4, 0x180 ;  /* 0x0106000000007b1d */ /* 0x000fe60000010000 */
[----:B------:R-:W-:Y:S01]  /*12b40*/  ISETP.NE.AND P0, PT, R0, RZ, PT ;  /* 0x000000ff0000720c */ /* 0x000fe20003f05270 */
[----:B------:R-:W-:-:S12]  /*12b50*/  IMAD.U32 R27, RZ, RZ, UR40 ;  /* 0x00000028ff1b7e24 */ /* 0x000fd8000f8e00ff */
[----:B------:R-:W-:Y:S01]  /*12b60*/  @!P0 MOV R0, 0x400 ;  /* 0x0000040000008802 */ /* 0x000fe20000000f00 */
[----:B---3--:R-:W3:Y:S03]  /*12b70*/  @!P0 S2R R2, SR_CgaCtaId ;  /* 0x0000000000028919 */ /* 0x008ee60000008800 */
[----:B---3--:R-:W-:Y:S01]  /*12b80*/  @!P0 LEA R18, R2, R0, 0x18 ;  /* 0x0000000002128211 */ /* 0x008fe200078ec0ff */
[----:B------:R2:W-:Y:S04]  /*12b90*/  @!P0 STL [R1+0x8], R2 ;  /* 0x0000080201008387 */ /* 0x0005e80000100800 */
[----:B------:R2:W-:Y:S01]  /*12ba0*/  @!P0 STS.128 [R18+0x334d0], R24 ;  /* 0x0334d01812008388 */ /* 0x0005e20000000c00 */
[----:B------:R-:W-:Y:S06]  /*12bb0*/  BAR.ARV 0x5, 0x180 ;  /* 0x0146000000007b1d */ /* 0x000fec0000002000 */
.L_x_3943:
[----:B------:R-:W-:Y:S02]  /*12bc0*/  ULDC UR4, c[0x0][0xc3c] ;  /* 0x00030f0000047ab9 */ /* 0x000fe40000000800 */
[----:B------:R-:W-:-:S06]  /*12bd0*/  UISETP.GE.AND UP0, UPT, UR40, UR4, UPT ;  /* 0x000000042800728c */ /* 0x000fcc000bf06270 */
[----:B------:R-:W-:-:S13]  /*12be0*/  PLOP3.LUT P0, PT, PT, PT, UP0, 0x80, 0x0 ;  /* 0x000000000000781c */ /* 0x000fda0003f0f008 */
[----:B------:R-:W-:Y:S05]  /*12bf0*/  @!P0 BRA `(.L_x_3951) ;  /* 0xffffff9c00a88947 */ /* 0x000fea000383ffff */
.L_x_3874:
[----:B0-----:R-:W3:Y:S01]  /*12c00*/  LDL.LU R0, [R1+0x18] ;  /* 0x0000180001007983 */ /* 0x001ee20000300800 */
        /* <DEDUP_REMOVED lines=11> */
.L_x_4038:
[----:B------:R-:W-:Y:S05]  /*12cc0*/  BSYNC B0 ;  /* 0x0000000000007941 */ /* 0x000fea0003800000 */
.L_x_3952:
[----:B------:R-:W-:-:S03]  /*12cd0*/  UMOV UR4, 0xffffffff ;  /* 0xffffffff00047882 */ /* 0x000fc60000000000 */
[----:B------:R-:W-:Y:S05]  /*12ce0*/  BRA.DIV UR4, `(.L_x_3954) ;  /* 0x0000002a04507947 */ /* 0x000fea000b800000 */
[----:B0-----:R-:W0:Y:S02]  /*12cf0*/  S2R R0, SR_TID.X ;  /* 0x0000000000007919 */ /* 0x001e240000002100 */
[----:B0-----:R-:W-:-:S04]  /*12d00*/  SHF.R.U32.HI R0, RZ, 0x5, R0 ;  /* 0x00000005ff007819 */ /* 0x001fc80000011600 */
[----:B------:R-:W-:-:S05]  /*12d10*/  LOP3.LUT R0, R0, 0x3, RZ, 0xc0, !PT ;  /* 0x0000000300007812 */ /* 0x000fca00078ec0ff */
[----:B------:R0:W2:Y:S02]  /*12d20*/  SHFL.IDX PT, R14, R0, RZ, 0x1f ;  /* 0x00001fff000e7589 */ /* 0x0000a400000e0000 */
.L_x_4041:
[----:B--2---:R-:W-:Y:S01]  /*12d30*/  ISETP.NE.AND P0, PT, R14, RZ, PT ;  /* 0x000000ff0e00720c */ /* 0x004fe20003f05270 */
[----:B------:R-:W-:-:S12]  /*12d40*/  BSSY B0, `(.L_x_3955) ;  /* 0x000002c000007945 */ /* 0x000fd80003800000 */
[----:B------:R-:W-:Y:S05]  /*12d50*/  @P0 BRA `(.L_x_3956) ;  /* 0x0000000000a80947 */ /* 0x000fea0003800000 */
[----:B------:R-:W-:-:S03]  /*12d60*/  UMOV UR4, 0xffffffff ;  /* 0xffffffff00047882 */ /* 0x000fc60000000000 */
[----:B------:R-:W-:Y:S05]  /*12d70*/  BRA.DIV UR4, `(.L_x_3957) ;  /* 0x0000002a04607947 */ /* 0x000fea000b800000 */
[----:B------:R-:W-:-:S13]  /*12d80*/  ELECT P6, URZ, PT ;  /* 0x00000000003f782f */ /* 0x000fda00038c0000 */
.L_x_4044:
[----:B------:R-:W-:Y:S05]  /*12d90*/  @!P6 BRA `(.L_x_3956) ;  /* 0x000000000098e947 */ /* 0x000fea0003800000 */
[----:B------:R-:W-:-:S06]  /*12da0*/  ULOP3.LUT UR4, UR36, 0x2, URZ, 0xfc, !UPT ;  /* 0x0000000224047892 */ /* 0x000fcc000f8efc3f */
[----:B0-----:R-:W-:-:S05]  /*12db0*/  IMAD.U32 R0, RZ, RZ, UR4 ;  /* 0x00000004ff007e24 */ /* 0x001fca000f8e00ff */
[----:B------:R-:W-:-:S13]  /*12dc0*/  ISETP.NE.AND P0, PT, R0, 0x3, PT ;  /* 0x000000030000780c */ /* 0x000fda0003f05270 */
[----:B------:R-:W-:Y:S05]  /*12dd0*/  @!P0 BRA `(.L_x_3958) ;  /* 0x0000000000048947 */ /* 0x000fea0003800000 */
[----:B------:R-:W-:Y:S01]  /*12de0*/  BPT.TRAP 0x1 ;  /* 0x000000040000795c */ /* 0x000fe20000300000 */
.L_x_3958:
[C---:B------:R-:W-:Y:S01]  /*12df0*/  IMAD R5, R31.reuse, 0x8, R4 ;  /* 0x000000081f057824 */ /* 0x040fe200078e0204 */
[----:B------:R-:W-:Y:S01]  /*12e00*/  SHF.L.U32 R0, R34, 0x1f, RZ ;  /* 0x0000001f22007819 */ /* 0x000fe200000006ff */
[----:B------:R-:W-:-:S03]  /*12e10*/  VIADD R31, R31, 0x1 ;  /* 0x000000011f1f7836 */ /* 0x000fc60000000000 */
[----:B------:R-:W0:Y:S02]  /*12e20*/  SYNCS.PHASECHK.TRANS64.TRYWAIT P1, [R5+URZ+0x33440], R0 ;  /* 0x03344000050075a7 */ /* 0x000e24000802017f */
[----:B------:R-:W-:-:S04]  /*12e30*/  ISETP.NE.AND P2, PT, R31, 0x2, PT ;  /* 0x000000021f00780c */ /* 0x000fc80003f45270 */
[----:B------:R-:W-:Y:S01]  /*12e40*/  SEL R3, RZ, 0x1, P2 ;  /* 0x00000001ff037807 */ /* 0x000fe20001000000 */
[----:B0-----:R-:W-:Y:S08]  /*12e50*/  @!P1 BRA `(.L_x_3959) ;  /* 0x0000002800489947 */ /* 0x001ff00003800000 */
.L_x_4045:
[----:B------:R-:W-:Y:S02]  /*12e60*/  SEL R31, R31, RZ, P2 ;  /* 0x000000ff1f1f7207 */ /* 0x000fe40001000000 */
[----:B------:R-:W-:Y:S01]  /*12e70*/  LOP3.LUT R2, R34, R3, RZ, 0x3c, !PT ;  /* 0x0000000322027212 */ /* 0x000fe200078e3cff */
[----:B------:R-:W-:Y:S06]  /*12e80*/  @!P0 BRA `(.L_x_3960) ;  /* 0x0000000000048947 */ /* 0x000fec0003800000 */
[----:B------:R-:W-:Y:S01]  /*12e90*/  BPT.TRAP 0x1 ;  /* 0x000000040000795c */ /* 0x000fe20000300000 */
.L_x_3960:
[----:B------:R-:W-:Y:S01]  /*12ea0*/  IMAD R31, R31, 0x8, R4 ;  /* 0x000000081f1f7824 */ /* 0x000fe200078e0204 */
[----:B------:R-:W-:-:S04]  /*12eb0*/  SHF.L.U32 R2, R2, 0x1f, RZ ;  /* 0x0000001f02027819 */ /* 0x000fc800000006ff */
[----:B------:R-:W2:Y:S02]  /*12ec0*/  SYNCS.PHASECHK.TRANS64.TRYWAIT P1, [R31+URZ+0x33440], R2 ;  /* 0x033440021f0075a7 */ /* 0x000ea4000802017f */
[----:B--2---:R-:W-:Y:S05]  /*12ed0*/  @!P1 BRA `(.L_x_3961) ;  /* 0x00000028003c9947 */ /* 0x004fea0003800000 */
.L_x_4046:
[----:B------:R-:W-:Y:S05]  /*12ee0*/  @!P0 BRA `(.L_x_3962) ;  /* 0x0000000000048947 */ /* 0x000fea0003800000 */
[----:B------:R-:W-:Y:S01]  /*12ef0*/  BPT.TRAP 0x1 ;  /* 0x000000040000795c */ /* 0x000fe20000300000 */
.L_x_3962:
[----:B------:R-:W3:Y:S02]  /*12f00*/  SYNCS.PHASECHK.TRANS64.TRYWAIT P1, [R5+URZ+0x33460], R0 ;  /* 0x03346000050075a7 */ /* 0x000ee4000802017f */
[----:B---3--:R-:W-:Y:S05]  /*12f10*/  @!P1 BRA `(.L_x_3963) ;  /* 0x0000002800409947 */ /* 0x008fea0003800000 */
.L_x_4047:
[----:B------:R-:W-:Y:S05]  /*12f20*/  @!P0 BRA `(.L_x_3964) ;  /* 0x0000000000048947 */ /* 0x000fea0003800000 */
[----:B------:R-:W-:Y:S01]  /*12f30*/  BPT.TRAP 0x1 ;  /* 0x000000040000795c */ /* 0x000fe20000300000 */
.L_x_3964:
[----:B------:R-:W4:Y:S02]  /*12f40*/  SYNCS.PHASECHK.TRANS64.TRYWAIT P1, [R31+URZ+0x33460], R2 ;  /* 0x033460021f0075a7 */ /* 0x000f24000802017f */
[----:B----4-:R-:W-:Y:S05]  /*12f50*/  @!P1 BRA `(.L_x_3965) ;  /* 0x0000002800449947 */ /* 0x010fea0003800000 */
.L_x_4048:
[----:B------:R-:W-:Y:S05]  /*12f60*/  @!P0 BRA `(.L_x_3966) ;  /* 0x0000000000048947 */ /* 0x000fea0003800000 */
[----:B------:R-:W-:Y:S01]  /*12f70*/  BPT.TRAP 0x1 ;  /* 0x000000040000795c */ /* 0x000fe20000300000 */
.L_x_3966:
[----:B------:R-:W5:Y:S02]  /*12f80*/  SYNCS.PHASECHK.TRANS64.TRYWAIT P1, [R5+URZ+0x33480], R0 ;  /* 0x03348000050075a7 */ /* 0x000f64000802017f */
[----:B-----5:R-:W-:Y:S05]  /*12f90*/  @!P1 BRA `(.L_x_3967) ;  /* 0x0000002800489947 */ /* 0x020fea0003800000 */
.L_x_4049:
[----:B------:R-:W-:Y:S05]  /*12fa0*/  @!P0 BRA `(.L_x_3968) ;  /* 0x0000000000048947 */ /* 0x000fea0003800000 */
[----:B------:R-:W-:Y:S01]  /*12fb0*/  BPT.TRAP 0x1 ;  /* 0x000000040000795c */ /* 0x000fe20000300000 */
.L_x_3968:
[----:B------:R0:W0:Y:S02]  /*12fc0*/  SYNCS.PHASECHK.TRANS64.TRYWAIT P0, [R31+URZ+0x33480], R2 ;  /* 0x033480021f0075a7 */ /* 0x000024000800017f */
[----:B0-----:R-:W-:Y:S05]  /*12fd0*/  @!P0 NANOSLEEP.SYNCS 0x989680 ;  /* 0x009896800000895d */ /* 0x001fea0003900000 */
[----:B------:R-:W0:Y:S02]  /*12fe0*/  @!P0 SYNCS.PHASECHK.TRANS64 P0, [R31+URZ+0x33480], R2 ;  /* 0x033480021f0085a7 */ /* 0x000e24000800007f */
[----:B0-----:R-:W-:Y:S05]  /*12ff0*/  @!P0 BRA `(.L_x_3968) ;  /* 0xfffffffc00f08947 */ /* 0x001fea000383ffff */
.L_x_3956:
[----:B------:R-:W-:Y:S05]  /*13000*/  BSYNC B0 ;  /* 0x0000000000007941 */ /* 0x000fea0003800000 */
.L_x_3955:
[----:B------:R-:W-:Y:S05]  /*13010*/  EXIT ;  /* 0x000000000000794d */ /* 0x000fea0003800000 */
.L_x_3823:
[----:B0-----:R-:W-:-:S04]  /*13020*/  IMAD.U32 R3, RZ, RZ, UR48 ;  /* 0x00000030ff037e24 */ /* 0x001fc8000f8e00ff */
[----:B------:R0:W1:Y:S03]  /*13030*/  SYNCS.PHASECHK.TRANS64.TRYWAIT P1, [R3+URZ+0x33400], R0 ;  /* 0x03340000030075a7 */ /* 0x000066000802017f */
[----:B-1----:R-:W-:Y:S05]  /*13040*/  @!P1 NANOSLEEP.SYNCS 0x989680 ;  /* 0x009896800000995d */ /* 0x002fea0003900000 */
[----:B------:R-:W1:Y:S02]  /*13050*/  @!P1 SYNCS.PHASECHK.TRANS64 P1, [R3+URZ+0x33400], R0 ;  /* 0x03340000030095a7 */ /* 0x000e64000802007f */
[----:B-1----:R-:W-:Y:S05]  /*13060*/  @!P1 BRA `(.L_x_3823) ;  /* 0xfffffffc00ec9947 */ /* 0x002fea000383ffff */
[----:B------:R-:W-:Y:S05]  /*13070*/  BRA `(.L_x_3969) ;  /* 0xfffffee800507947 */ /* 0x000fea000383ffff */
.L_x_3827:
[----:B-1----:R1:W2:Y:S02]  /*13080*/  SYNCS.PHASECHK.TRANS64.TRYWAIT P1, [R3+URZ+0x33430], R0 ;  /* 0x03343000030075a7 */ /* 0x0022a4000802017f */
[----:B--2---:R-:W-:Y:S05]  /*13090*/  @!P1 NANOSLEEP.SYNCS 0x989680 ;  /* 0x009896800000995d */ /* 0x004fea0003900000 */
[----:B------:R-:W2:Y:S02]  /*130a0*/  @!P1 SYNCS.PHASECHK.TRANS64 P1, [R3+URZ+0x33430], R0 ;  /* 0x03343000030095a7 */ /* 0x000ea4000802007f */
[----:B--2---:R-:W-:Y:S05]  /*130b0*/  @!P1 BRA `(.L_x_3827) ;  /* 0xfffffffc00f09947 */ /* 0x004fea000383ffff */
[----:B------:R-:W-:Y:S05]  /*130c0*/  BRA `(.L_x_3826) ;  /* 0xfffffee800707947 */ /* 0x000fea000383ffff */
.L_x_3833:
[----:B-1----:R-:W-:-:S04]  /*130d0*/  IMAD.U32 R5, RZ, RZ, UR6 ;  /* 0x00000006ff057e24 */ /* 0x002fc8000f8e00ff */
[----:B------:R1:W2:Y:S03]  /*130e0*/  SYNCS.PHASECHK.TRANS64.TRYWAIT P1, [R5+URZ+0x33430], R0 ;  /* 0x03343000050075a7 */ /* 0x0002a6000802017f */
[----:B--2---:R-:W-:Y:S05]  /*130f0*/  @!P1 NANOSLEEP.SYNCS 0x989680 ;  /* 0x009896800000995d */ /* 0x004fea0003900000 */
[----:B------:R-:W2:Y:S02]  /*13100*/  @!P1 SYNCS.PHASECHK.TRANS64 P1, [R5+URZ+0x33430], R0 ;  /* 0x03343000050095a7 */ /* 0x000ea4000802007f */
[----:B--2---:R-:W-:Y:S05]  /*13110*/  @!P1 BRA `(.L_x_3833) ;  /* 0xfffffffc00ec9947 */ /* 0x004fea000383ffff */
[----:B------:R-:W-:Y:S05]  /*13120*/  BRA `(.L_x_3830) ;  /* 0xffffff20003c7947 */ /* 0x000fea000383ffff */
.L_x_3837:
[----:B-1----:R-:W-:-:S04]  /*13130*/  IMAD.U32 R5, RZ, RZ, UR6 ;  /* 0x00000006ff057e24 */ /* 0x002fc8000f8e00ff */
[----:B------:R1:W2:Y:S03]  /*13140*/  SYNCS.PHASECHK.TRANS64.TRYWAIT P1, [R5+URZ+0x33450], R0 ;  /* 0x03345000050075a7 */ /* 0x0002a6000802017f */
[----:B--2---:R-:W-:Y:S05]  /*13150*/  @!P1 NANOSLEEP.SYNCS 0x989680 ;  /* 0x009896800000995d */ /* 0x004fea0003900000 */
[----:B------:R-:W2:Y:S02]  /*13160*/  @!P1 SYNCS.PHASECHK.TRANS64 P1, [R5+URZ+0x33450], R0 ;  /* 0x03345000050095a7 */ /* 0x000ea4000802007f */
[----:B--2---:R-:W-:Y:S05]  /*13170*/  @!P1 BRA `(.L_x_3837) ;  /* 0xfffffffc00ec9947 */ /* 0x004fea000383ffff */
[----:B------:R-:W-:Y:S05]  /*13180*/  BRA `(.L_x_3834) ;  /* 0xffffff2c00487947 */ /* 0x000fea000383ffff */
.L_x_3844:
[----:B-1----:R-:W-:-:S04]  /*13190*/  IMAD.U32 R7, RZ, RZ, UR9 ;  /* 0x00000009ff077e24 */ /* 0x002fc8000f8e00ff */
[----:B------:R1:W2:Y:S03]  /*131a0*/  SYNCS.PHASECHK.TRANS64.TRYWAIT P1, [R7+URZ+0x33450], R6 ;  /* 0x03345006070075a7 */ /* 0x0002a6000802017f */
[----:B--2---:R-:W-:Y:S05]  /*131b0*/  @!P1 NANOSLEEP.SYNCS 0x989680 ;  /* 0x009896800000995d */ /* 0x004fea0003900000 */
[----:B------:R-:W2:Y:S02]  /*131c0*/  @!P1 SYNCS.PHASECHK.TRANS64 P1, [R7+URZ+0x33450], R6 ;  /* 0x03345006070095a7 */ /* 0x000ea4000802007f */
[----:B--2---:R-:W-:Y:S05]  /*131d0*/  @!P1 BRA `(.L_x_3844) ;  /* 0xfffffffc00ec9947 */ /* 0x004fea000383ffff */
[----:B------:R-:W-:Y:S05]  /*131e0*/  BRA `(.L_x_3843) ;  /* 0xffffff4c00b07947 */ /* 0x000fea000383ffff */
.L_x_3889:
[----:B------:R-:W0:Y:S01]  /*131f0*/  S2R R21, SR_TID.X ;  /* 0x0000000000157919 */ /* 0x000e220000002100 */
[----:B------:R-:W-:Y:S02]  /*13200*/  IMAD.MOV.U32 R12, RZ, RZ, RZ ;  /* 0x000000ffff0c7224 */ /* 0x000fe400078e00ff */
[----:B------:R-:W-:Y:S02]  /*13210*/  IMAD.MOV.U32 R11, RZ, RZ, 0x1f ;  /* 0x0000001fff0b7424 */ /* 0x000fe400078e00ff */
[----:B------:R-:W-:Y:S01]  /*13220*/  IMAD.MOV.U32 R15, RZ, RZ, -0x1 ;  /* 0xffffffffff0f7424 */ /* 0x000fe200078e00ff */
[----:B0-----:R-:W-:-:S04]  /*13230*/  SHF.R.U32.HI R21, RZ, 0x5, R21 ;  /* 0x00000005ff157819 */ /* 0x001fc80000011615 */
[----:B------:R-:W-:-:S05]  /*13240*/  LOP3.LUT R21, R21, 0x3, RZ, 0xc0, !PT ;  /* 0x0000000315157812 */ /* 0x000fca00078ec0ff */
[----:B------:R-:W-:-:S07]  /*13250*/  IMAD.MOV.U32 R13, RZ, RZ, R21 ;  /* 0x000000ffff0d7224 */ /* 0x000fce00078e0015 */
[----:B-1---5:R-:W-:Y:S05]  /*13260*/  WARPSYNC.COLLECTIVE R15, `(.L_x_3970) ;  /* 0x000000000f087348 */ /* 0x022fea0003c00000 */
[----:B------:R0:W2:Y:S02]  /*13270*/  SHFL.IDX P6, R14, R13, R12, R11 ;  /* 0x0000000c0d0e7389 */ /* 0x0000a400000c000b */
[----:B012--5:R-:W-:Y:S01]  /*13280*/  ENDCOLLECTIVE ;  /* 0x000000000000791b */ /* 0x027fe20003800000 */
.L_x_3970:
[----:B------:R-:W-:Y:S05]  /*13290*/  BRA `(.L_x_3971) ;  /* 0xffffffa4002c7947 */ /* 0x000fea000383ffff */
.L_x_3892:
[----:B0-----:R-:W2:Y:S02]  /*132a0*/  LDL R0, [R1+0x14] ;  /* 0x0000140001007983 */ /* 0x001ea40000100800 */
[----:B--2---:R0:W1:Y:S02]  /*132b0*/  SYNCS.PHASECHK.TRANS64.TRYWAIT P0, [R4+URZ+0x33480], R0 ;  /* 0x03348000040075a7 */ /* 0x004064000800017f */
[----:B-1----:R-:W-:Y:S05]  /*132c0*/  @!P0 NANOSLEEP.SYNCS 0x989680 ;  /* 0x009896800000895d */ /* 0x002fea0003900000 */
[----:B------:R-:W1:Y:S02]  /*132d0*/  @!P0 SYNCS.PHASECHK.TRANS64 P0, [R4+URZ+0x33480], R0 ;  /* 0x03348000040085a7 */ /* 0x000e64000800007f */
[----:B-1----:R-:W-:Y:S05]  /*132e0*/  @!P0 BRA `(.L_x_3892) ;  /* 0xfffffffc00ec8947 */ /* 0x002fea000383ffff */
[----:B------:R-:W-:Y:S05]  /*132f0*/  BRA `(.L_x_3972) ;  /* 0xffffffa8007c7947 */ /* 0x000fea000383ffff */
.L_x_3893:
        /* <DEDUP_REMOVED lines=8> */
.L_x_3974:
[----:B------:R-:W-:Y:S05]  /*13380*/  BSYNC B0 ;  /* 0x0000000000007941 */ /* 0x000fea0003800000 */
.L_x_3973:
[----:B------:R-:W-:Y:S01]  /*13390*/  IMAD.MOV.U32 R13, RZ, RZ, R20 ;  /* 0x000000ffff0d7224 */ /* 0x000fe200078e0014 */
[----:B------:R-:W-:Y:S01]  /*133a0*/  LOP3.LUT R36, R36, 0xffffff7f, RZ, 0xc0, !PT ;  /* 0xffffff7f24247812 */ /* 0x000fe200078ec0ff */
[----:B------:R-:W-:Y:S01]  /*133b0*/  IMAD.MOV.U32 R12, RZ, RZ, RZ ;  /* 0x000000ffff0c7224 */ /* 0x000fe200078e00ff */
[C---:B------:R-:W-:Y:S01]  /*133c0*/  ISETP.GE.AND P5, PT, R9.reuse, 0x21, PT ;  /* 0x000000210900780c */ /* 0x040fe20003fa6270 */
[----:B------:R-:W-:Y:S01]  /*133d0*/  IMAD.MOV.U32 R11, RZ, RZ, 0x1c1f ;  /* 0x00001c1fff0b7424 */ /* 0x000fe200078e00ff */
[----:B------:R-:W-:Y:S01]  /*133e0*/  ISETP.GE.AND P4, PT, R9, 0x41, PT ;  /* 0x000000410900780c */ /* 0x000fe20003f86270 */
[----:B------:R-:W-:Y:S02]  /*133f0*/  IMAD.MOV.U32 R15, RZ, RZ, -0x1 ;  /* 0xffffffffff0f7424 */ /* 0x000fe400078e00ff */
[----:B------:R-:W-:-:S10]  /*13400*/  IMAD.MOV.U32 R0, RZ, RZ, R14 ;  /* 0x000000ffff007224 */ /* 0x000fd400078e000e */
[----:B------:R-:W-:Y:S05]  /*13410*/  WARPSYNC.COLLECTIVE R15, `(.L_x_3975) ;  /* 0x000000000f087348 */ /* 0x000fea0003c00000 */
[----:B------:R0:W1:Y:S02]  /*13420*/  SHFL.IDX P6, R14, R13, R12, R11 ;  /* 0x0000000c0d0e7389 */ /* 0x00006400000c000b */
[----:B01----:R-:W-:Y:S01]  /*13430*/  ENDCOLLECTIVE ;  /* 0x000000000000791b */ /* 0x003fe20003800000 */
.L_x_3975:
[----:B------:R-:W0:Y:S01]  /*13440*/  LDC R11, c[0x0][0x2f4] ;  /* 0x0000bd00ff0b7b82 */ /* 0x000e220000000800 */
[C---:B------:R-:W-:Y:S01]  /*13450*/  LOP3.LUT R12, R37.reuse, 0x40, RZ, 0xfc, !PT ;  /* 0x00000040250c7812 */ /* 0x040fe200078efcff */
[----:B------:R-:W-:Y:S01]  /*13460*/  IMAD.MOV.U32 R13, RZ, RZ, R10 ;  /* 0x000000ffff0d7224 */ /* 0x000fe200078e000a */
[----:B------:R-:W-:Y:S01]  /*13470*/  LOP3.LUT R15, R37, 0x80, RZ, 0xfc, !PT ;  /* 0x00000080250f7812 */ /* 0x000fe200078efcff */
[----:B------:R-:W-:-:S05]  /*13480*/  IMAD.MOV.U32 R2, RZ, RZ, R14 ;  /* 0x000000ffff027224 */ /* 0x000fca00078e000e */
[----:B------:R-:W-:-:S05]  /*13490*/  IADD3 R2, P0, R37, R2, RZ ;  /* 0x0000000225027210 */ /* 0x000fca0007f1e0ff */
[----:B------:R-:W-:Y:S02]  /*134a0*/  IMAD.X R3, RZ, RZ, R0, P0 ;  /* 0x000000ffff037224 */ /* 0x000fe400000e0600 */
[----:B------:R-:W-:Y:S01]  /*134b0*/  IMAD.IADD R0, R18, 0x1, R21 ;  /* 0x0000000112007824 */ /* 0x000fe200078e0215 */
[-C--:B0-----:R-:W-:Y:S02]  /*134c0*/  ISETP.GE.AND P2, PT, R37, R11.reuse, PT ;  /* 0x0000000b2500720c */ /* 0x081fe40003f46270 */
[----:B------:R-:W-:Y:S01]  /*134d0*/  ISETP.GE.AND P1, PT, R12, R11, PT ;  /* 0x0000000b0c00720c */ /* 0x000fe20003f26270 */
[----:B------:R-:W-:Y:S01]  /*134e0*/  IMAD.MOV.U32 R12, RZ, RZ, 0x1 ;  /* 0x00000001ff0c7424 */ /* 0x000fe200078e00ff */
[C---:B------:R-:W-:Y:S02]  /*134f0*/  ISETP.LT.OR P0, PT, R9.reuse, 0x1, P2 ;  /* 0x000000010900780c */ /* 0x040fe40001701670 */
[----:B------:R-:W-:-:S11]  /*13500*/  ISETP.LT.OR P3, PT, R9, 0x1, P1 ;  /* 0x000000010900780c */ /* 0x000fd60000f61670 */
[----:B------:R-:W-:Y:S01]  /*13510*/  @!PT LDS RZ, [RZ] ;  /* 0x00000000fffff984 */ /* 0x000fe20000000800 */
[----:B------:R-:W-:Y:S01]  /*13520*/  @!PT LDS RZ, [RZ] ;  /* 0x00000000fffff984 */ /* 0x000fe20000000800 */
[----:B------:R-:W-:Y:S01]  /*13530*/  @!PT LDS RZ, [RZ] ;  /* 0x00000000fffff984 */ /* 0x000fe20000000800 */
[----:B------:R0:W-:Y:S01]  /*13540*/  LDGSTS.E.BYPASS.LTC128B.128 [R0+0xf200], desc[UR50][R2.64], !P0 ;  /* 0x0f20000002007fae */ /* 0x0001e2000c101d72 */
[----:B------:R-:W-:Y:S01]  /*13550*/  ISETP.GE.AND P0, PT, R15, R11, PT ;  /* 0x0000000b0f00720c */ /* 0x000fe20003f06270 */
[----:B------:R-:W-:Y:S02]  /*13560*/  IMAD.MOV.U32 R11, RZ, RZ, 0x1c1f ;  /* 0x00001c1fff0b7424 */ /* 0x000fe400078e00ff */
[----:B------:R-:W-:Y:S01]  /*13570*/  IMAD.MOV.U32 R15, RZ, RZ, -0x1 ;  /* 0xffffffffff0f7424 */ /* 0x000fe200078e00ff */
[----:B------:R0:W-:Y:S01]  /*13580*/  LDGSTS.E.BYPASS.LTC128B.128 [R0+0x11a00], desc[UR50][R2.64+0x40], !P3 ;  /* 0x11a0004002007fae */ /* 0x0001e2000d901d72 */
[----:B------:R-:W-:-:S13]  /*13590*/  ISETP.LT.OR P3, PT, R9, 0x1, P0 ;  /* 0x000000010900780c */ /* 0x000fda0000761670 */
[----:B0-----:R-:W-:Y:S05]  /*135a0*/  WARPSYNC.COLLECTIVE R15, `(.L_x_3976) ;  /* 0x000000000f087348 */ /* 0x001fea0003c00000 */
[----:B------:R1:W2:Y:S02]  /*135b0*/  SHFL.IDX P6, R14, R13, R12, R11 ;  /* 0x0000000c0d0e7389 */ /* 0x0002a400000c000b */
[----:B012---:R-:W-:Y:S01]  /*135c0*/  ENDCOLLECTIVE ;  /* 0x000000000000791b */ /* 0x007fe20003800000 */
.L_x_3976:
[----:B------:R-:W-:Y:S01]  /*135d0*/  @!PT LDS RZ, [RZ] ;  /* 0x00000000fffff984 */ /* 0x000fe20000000800 */
[----:B------:R-:W-:Y:S01]  /*135e0*/  @!PT LDS RZ, [RZ] ;  /* 0x00000000fffff984 */ /* 0x000fe20000000800 */
[----:B------:R-:W-:Y:S01]  /*135f0*/  @!PT LDS RZ, [RZ] ;  /* 0x00000000fffff984 */ /* 0x000fe20000000800 */
[----:B------:R0:W-:Y:S01]  /*13600*/  LDGSTS.E.BYPASS.LTC128B.128 [R0+0x14200], desc[UR50][R2.64+0x80], !P3 ;  /* 0x1420008002007fae */ /* 0x0001e2000d901d72 */
[----:B------:R-:W-:Y:S02]  /*13610*/  IMAD.MOV.U32 R13, RZ, RZ, R20 ;  /* 0x000000ffff0d7224 */ /* 0x000fe400078e0014 */
[----:B0-----:R-:W-:-:S07]  /*13620*/  IMAD.MOV.U32 R3, RZ, RZ, R14 ;  /* 0x000000ffff037224 */ /* 0x001fce00078e000e */
[----:B------:R-:W-:Y:S05]  /*13630*/  WARPSYNC.COLLECTIVE R15, `(.L_x_3977) ;  /* 0x000000000f087348 */ /* 0x000fea0003c00000 */
[----:B------:R0:W1:Y:S02]  /*13640*/  SHFL.IDX P6, R14, R13, R12, R11 ;  /* 0x0000000c0d0e7389 */ /* 0x00006400000c000b */
[----:B01----:R-:W-:Y:S01]  /*13650*/  ENDCOLLECTIVE ;  /* 0x000000000000791b */ /* 0x003fe20003800000 */
.L_x_3977:
[----:B------:R-:W-:Y:S02]  /*13660*/  IMAD.MOV.U32 R13, RZ, RZ, R10 ;  /* 0x000000ffff0d7224 */ /* 0x000fe400078e000a */
[----:B------:R-:W-:Y:S02]  /*13670*/  IMAD.MOV.U32 R12, RZ, RZ, 0x2 ;  /* 0x00000002ff0c7424 */ /* 0x000fe400078e00ff */
[----:B------:R-:W-:-:S07]  /*13680*/  IMAD.MOV.U32 R2, RZ, RZ, R14 ;  /* 0x000000ffff027224 */ /* 0x000fce00078e000e */
[----:B------:R-:W-:Y:S05]  /*13690*/  WARPSYNC.COLLECTIVE R15, `(.L_x_3978) ;  /* 0x000000000f087348 */ /* 0x000fea0003c00000 */
[----:B------:R0:W1:Y:S02]  /*136a0*/  SHFL.IDX P6, R14, R13, R12, R11 ;  /* 0x0000000c0d0e7389 */ /* 0x00006400000c000b */
[----:B01----:R-:W-:Y:S01]  /*136b0*/  ENDCOLLECTIVE ;  /* 0x000000000000791b */ /* 0x003fe20003800000 */
.L_x_3978:
        /* <DEDUP_REMOVED lines=9> */
[----:B------:R-:W-:Y:S01]  /*13750*/  LDGSTS.E.BYPASS.LTC128B.128 [R0+0x12200], desc[UR50][R2.64+0x40], !P3 ;  /* 0x1220004002007fae */ /* 0x000fe2000d901d72 */
[----:B------:R-:W-:-:S13]  /*13760*/  ISETP.LT.OR P3, PT, R9, 0x21, P0 ;  /* 0x000000210900780c */ /* 0x000fda0000761670 */
[----:B------:R0:W-:Y:S02]  /*13770*/  LDGSTS.E.BYPASS.LTC128B.128 [R0+0x14a00], desc[UR50][R2.64+0x80], !P3 ;  /* 0x14a0008002007fae */ /* 0x0001e4000d901d72 */
[----:B0-----:R-:W-:-:S07]  /*13780*/  IMAD.MOV.U32 R3, RZ, RZ, R14 ;  /* 0x000000ffff037224 */ /* 0x001fce00078e000e */
[----:B------:R-:W-:Y:S05]  /*13790*/  WARPSYNC.COLLECTIVE R15, `(.L_x_3979) ;  /* 0x000000000f087348 */ /* 0x000fea0003c00000 */
[----:B------:R0:W1:Y:S02]  /*137a0*/  SHFL.IDX P6, R14, R13, R12, R11 ;  /* 0x0000000c0d0e7389 */ /* 0x00006400000c000b */
[----:B01----:R-:W-:Y:S01]  /*137b0*/  ENDCOLLECTIVE ;  /* 0x000000000000791b */ /* 0x003fe20003800000 */
.L_x_3979:
[----:B------:R-:W-:Y:S02]  /*137c0*/  IMAD.MOV.U32 R13, RZ, RZ, R10 ;  /* 0x000000ffff0d7224 */ /* 0x000fe400078e000a */
[----:B------:R-:W-:Y:S02]  /*137d0*/  IMAD.MOV.U32 R12, RZ, RZ, 0x3 ;  /* 0x00000003ff0c7424 */ /* 0x000fe400078e00ff */
[----:B------:R-:W-:-:S07]  /*137e0*/  IMAD.MOV.U32 R2, RZ, RZ, R14 ;  /* 0x000000ffff027224 */ /* 0x000fce00078e000e */
[----:B------:R-:W-:Y:S05]  /*137f0*/  WARPSYNC.COLLECTIVE R15, `(.L_x_3980) ;  /* 0x000000000f087348 */ /* 0x000fea0003c00000 */
[----:B------:R0:W1:Y:S02]  /*13800*/  SHFL.IDX P6, R14, R13, R12, R11 ;  /* 0x0000000c0d0e7389 */ /* 0x00006400000c000b */
[----:B01----:R-:W-:Y:S01]  /*13810*/  ENDCOLLECTIVE ;  /* 0x000000000000791b */ /* 0x003fe20003800000 */
.L_x_3980:
        /* <DEDUP_REMOVED lines=13> */
.L_x_3981:
[----:B------:R-:W-:Y:S01]  /*138f0*/  @!PT LDS RZ, [RZ] ;  /* 0x00000000fffff984 */ /* 0x000fe20000000800 */
[----:B------:R-:W-:Y:S01]  /*13900*/  @!PT LDS RZ, [RZ] ;  /* 0x00000000fffff984 */ /* 0x000fe20000000800 */
[----:B------:R-:W-:Y:S01]  /*13910*/  @!PT LDS RZ, [RZ] ;  /* 0x00000000fffff984 */ /* 0x000fe20000000800 */
[----:B------:R-:W-:Y:S01]  /*13920*/  LDGSTS.E.BYPASS.LTC128B.128 [R0+0x12a00], desc[UR50][R2.64+0x40], !P3 ;  /* 0x12a0004002007fae */ /* 0x000fe2000d901d72 */
[----:B------:R-:W-:Y:S01]  /*13930*/  ISETP.LT.OR P3, PT, R9, 0x41, P0 ;  /* 0x000000410900780c */ /* 0x000fe20000761670 */
[----:B------:R-:W-:Y:S02]  /*13940*/  IMAD.MOV.U32 R13, RZ, RZ, R22 ;  /* 0x000000ffff0d7224 */ /* 0x000fe400078e0016 */
[----:B------:R-:W-:-:S10]  /*13950*/  IMAD.MOV.U32 R12, RZ, RZ, RZ ;  /* 0x000000ffff0c7224 */ /* 0x000fd400078e00ff */
[----:B------:R0:W-:Y:S02]  /*13960*/  LDGSTS.E.BYPASS.LTC128B.128 [R0+0x15200], desc[UR50][R2.64+0x80], !P3 ;  /* 0x1520008002007fae */ /* 0x0001e4000d901d72 */
[----:B0-----:R-:W-:-:S07]  /*13970*/  IMAD.MOV.U32 R2, RZ, RZ, R14 ;  /* 0x000000ffff027224 */ /* 0x001fce00078e000e */
[----:B------:R-:W-:Y:S05]  /*13980*/  WARPSYNC.COLLECTIVE R15, `(.L_x_3982) ;  /* 0x000000000f087348 */ /* 0x000fea0003c00000 */
[----:B------:R0:W1:Y:S02]  /*13990*/  SHFL.IDX P6, R14, R13, R12, R11 ;  /* 0x0000000c0d0e7389 */ /* 0x00006400000c000b */
[----:B01----:R-:W-:Y:S01]  /*139a0*/  ENDCOLLECTIVE ;  /* 0x000000000000791b */ /* 0x003fe20003800000 */
.L_x_3982:
        /* <DEDUP_REMOVED lines=13> */
.L_x_3983:
[----:B------:R-:W-:Y:S01]  /*13a80*/  @!PT LDS RZ, [RZ] ;  /* 0x00000000fffff984 */ /* 0x000fe20000000800 */
[----:B------:R-:W-:Y:S01]  /*13a90*/  @!PT LDS RZ, [RZ] ;  /* 0x00000000fffff984 */ /* 0x000fe20000000800 */
[----:B------:R-:W-:Y:S01]  /*13aa0*/  @!PT LDS RZ, [RZ] ;  /* 0x00000000fffff984 */ /* 0x000fe20000000800 */
[----:B------:R-:W-:Y:S01]  /*13ab0*/  LDGSTS.E.BYPASS.LTC128B.128 [R0+0x13200], desc[UR50][R2.64+0x40], !P3 ;  /* 0x1320004002007fae */ /* 0x000fe2000d901d72 */
[C---:B------:R-:W-:Y:S02]  /*13ac0*/  ISETP.LT.OR P3, PT, R9.reuse, 0x61, P0 ;  /* 0x000000610900780c */ /* 0x040fe40000761670 */
[----:B------:R-:W-:-:S11]  /*13ad0*/  ISETP.GE.AND P6, PT, R9, 0x81, PT ;  /* 0x000000810900780c */ /* 0x000fd60003fc6270 */
[----:B------:R0:W-:Y:S01]  /*13ae0*/  LDGSTS.E.BYPASS.LTC128B.128 [R0+0x15a00], desc[UR50][R2.64+0x80], !P3 ;  /* 0x15a0008002007fae */ /* 0x0001e2000d901d72 */
[----:B------:R-:W-:Y:S01]  /*13af0*/  ISETP.GE.AND P3, PT, R9, 0x61, PT ;  /* 0x000000610900780c */ /* 0x000fe20003f66270 */
[----:B0-----:R-:W-:Y:S01]  /*13b00*/  IMAD.MOV.U32 R2, RZ, RZ, R14 ;  /* 0x000000ffff027224 */ /* 0x001fe200078e000e */
[----:B------:R-:W-:Y:S01]  /*13b10*/  @P6 LOP3.LUT R36, R36, 0x80, RZ, 0xfc, !PT ;  /* 0x0000008024246812 */ /* 0x000fe200078efcff */
[----:B------:R-:W-:Y:S10]  /*13b20*/  BRA `(.L_x_3984) ;  /* 0xffffffa800047947 */ /* 0x000ff4000383ffff */
.L_x_3898:
[----:B--2---:R-:W2:Y:S02]  /*13b30*/  LDL R2, [R1+0x14] ;  /* 0x0000140001027983 */ /* 0x004ea40000100800 */
[----:B--2---:R2:W3:Y:S02]  /*13b40*/  SYNCS.PHASECHK.TRANS64.TRYWAIT P0, [R4+URZ+0x33440], R2 ;  /* 0x03344002040075a7 */ /* 0x0044e4000800017f */
[----:B---3--:R-:W-:Y:S05]  /*13b50*/  @!P0 NANOSLEEP.SYNCS 0x989680 ;  /* 0x009896800000895d */ /* 0x008fea0003900000 */
[----:B------:R-:W3:Y:S02]  /*13b60*/  @!P0 SYNCS.PHASECHK.TRANS64 P0, [R4+URZ+0x33440], R2 ;  /* 0x03344002040085a7 */ /* 0x000ee4000800007f */
[----:B---3--:R-:W-:Y:S05]  /*13b70*/  @!P0 BRA `(.L_x_3898) ;  /* 0xfffffffc00ec8947 */ /* 0x008fea000383ffff */
[----:B------:R-:W-:Y:S05]  /*13b80*/  BRA `(.L_x_3985) ;  /* 0xffffffa800687947 */ /* 0x000fea000383ffff */
.L_x_3899:
        /* <DEDUP_REMOVED lines=8> */
.L_x_3987:
[----:B------:R-:W-:Y:S05]  /*13c10*/  BSYNC B0 ;  /* 0x0000000000007941 */ /* 0x000fea0003800000 */
.L_x_3986:
[----:B------:R-:W-:Y:S01]  /*13c20*/  IMAD.MOV.U32 R13, RZ, RZ, R5 ;  /* 0x000000ffff0d7224 */ /* 0x000fe200078e0005 */
[----:B------:R-:W0:Y:S01]  /*13c30*/  LDC R9, c[0x0][0x2f4] ;  /* 0x0000bd00ff097b82 */ /* 0x000e220000000800 */
[----:B------:R-:W-:Y:S01]  /*13c40*/  IMAD.MOV.U32 R12, RZ, RZ, RZ ;  /* 0x000000ffff0c7224 */ /* 0x000fe200078e00ff */
[C---:B------:R-:W-:Y:S01]  /*13c50*/  LOP3.LUT R21, R37.reuse, 0x40, RZ, 0xfc, !PT ;  /* 0x0000004025157812 */ /* 0x040fe200078efcff */
[----:B------:R-:W-:Y:S01]  /*13c60*/  IMAD.MOV.U32 R11, RZ, RZ, 0x1c1f ;  /* 0x00001c1fff0b7424 */ /* 0x000fe200078e00ff */
[----:B------:R-:W-:Y:S01]  /*13c70*/  LOP3.LUT R20, R37, 0x80, RZ, 0xfc, !PT ;  /* 0x0000008025147812 */ /* 0x000fe200078efcff */
[----:B------:R-:W-:Y:S02]  /*13c80*/  IMAD.MOV.U32 R15, RZ, RZ, -0x1 ;  /* 0xffffffffff0f7424 */ /* 0x000fe400078e00ff */
[----:B------:R-:W-:-:S07]  /*13c90*/  IMAD.MOV.U32 R2, RZ, RZ, R14 ;  /* 0x000000ffff027224 */ /* 0x000fce00078e000e */
[----:B0-----:R-:W-:Y:S05]  /*13ca0*/  WARPSYNC.COLLECTIVE R15, `(.L_x_3988) ;  /* 0x000000000f087348 */ /* 0x001fea0003c00000 */
[----:B------:R1:W2:Y:S02]  /*13cb0*/  SHFL.IDX P6, R14, R13, R12, R11 ;  /* 0x0000000c0d0e7389 */ /* 0x0002a400000c000b */
[----:B012---:R-:W-:Y:S01]  /*13cc0*/  ENDCOLLECTIVE ;  /* 0x000000000000791b */ /* 0x007fe20003800000 */
.L_x_3988:
[-C--:B------:R-:W-:Y:S01]  /*13cd0*/  ISETP.GE.AND P2, PT, R21, R9.reuse, PT ;  /* 0x000000091500720c */ /* 0x080fe20003f46270 */
[----:B------:R-:W-:Y:S01]  /*13ce0*/  IMAD.MOV.U32 R13, RZ, RZ, R10 ;  /* 0x000000ffff0d7224 */ /* 0x000fe200078e000a */
[----:B------:R-:W-:Y:S01]  /*13cf0*/  ISETP.GE.AND P1, PT, R20, R9, PT ;  /* 0x000000091400720c */ /* 0x000fe20003f26270 */
        /* <DEDUP_REMOVED lines=13> */
[----:B------:R0:W-:Y:S04]  /*13dd0*/  @P6 LDGSTS.E.BYPASS.LTC128B.128 [R0+0x26a00], desc[UR50][R2.64+0x40], !P2 ;  /* 0x26a0004002006fae */ /* 0x0001e8000d101d72 */
[----:B------:R0:W-:Y:S02]  /*13de0*/  @P6 LDGSTS.E.BYPASS.LTC128B.128 [R0+0x29200], desc[UR50][R2.64+0x80], !P1 ;  /* 0x2920008002006fae */ /* 0x0001e4000c901d72 */
[----:B0-----:R-:W-:Y:S05]  /*13df0*/  WARPSYNC.COLLECTIVE R15, `(.L_x_3989) ;  /* 0x000000000f087348 */ /* 0x001fea0003c00000 */
[----:B------:R1:W2:Y:S02]  /*13e00*/  SHFL.IDX P6, R14, R13, R12, R11 ;  /* 0x0000000c0d0e7389 */ /* 0x0002a400000c000b */
[----:B012---:R-:W-:Y:S01]  /*13e10*/  ENDCOLLECTIVE ;  /* 0x000000000000791b */ /* 0x007fe20003800000 */
.L_x_3989:
[----:B------:R-:W-:Y:S02]  /*13e20*/  IMAD.MOV.U32 R13, RZ, RZ, R5 ;  /* 0x000000ffff0d7224 */ /* 0x000fe400078e0005 */
[----:B------:R-:W-:-:S07]  /*13e30*/  IMAD.MOV.U32 R2, RZ, RZ, R14 ;  /* 0x000000ffff027224 */ /* 0x000fce00078e000e */
[----:B------:R-:W-:Y:S05]  /*13e40*/  WARPSYNC.COLLECTIVE R15, `(.L_x_3990) ;  /* 0x000000000f087348 */ /* 0x000fea0003c00000 */
[----:B------:R0:W1:Y:S02]  /*13e50*/  SHFL.IDX P6, R14, R13, R12, R11 ;  /* 0x0000000c0d0e7389 */ /* 0x00006400000c000b */
[----:B01----:R-:W-:Y:S01]  /*13e60*/  ENDCOLLECTIVE ;  /* 0x000000000000791b */ /* 0x003fe20003800000 */
.L_x_3990:
        /* <DEDUP_REMOVED lines=16> */
.L_x_3991:
[----:B------:R-:W-:Y:S01]  /*13f70*/  @!PT LDS RZ, [RZ] ;  /* 0x00000000fffff984 */ /* 0x000fe20000000800 */
[----:B------:R-:W-:Y:S01]  /*13f80*/  @!PT LDS RZ, [RZ] ;  /* 0x00000000fffff984 */ /* 0x000fe20000000800 */
[----:B------:R-:W-:Y:S01]  /*13f90*/  @!PT LDS RZ, [RZ] ;  /* 0x00000000fffff984 */ /* 0x000fe20000000800 */
[----:B------:R-:W-:Y:S04]  /*13fa0*/  @P5 LDGSTS.E.BYPASS.LTC128B.128 [R0+0x27200], desc[UR50][R2.64+0x40], !P2 ;  /* 0x2720004002005fae */ /* 0x000fe8000d101d72 */
[----:B------:R0:W-:Y:S01]  /*13fb0*/  @P5 LDGSTS.E.BYPASS.LTC128B.128 [R0+0x29a00], desc[UR50][R2.64+0x80], !P1 ;  /* 0x29a0008002005fae */ /* 0x0001e2000c901d72 */
[----:B------:R-:W-:Y:S01]  /*13fc0*/  ISETP.GE.AND P5, PT, R37, R9, PT ;  /* 0x000000092500720c */ /* 0x000fe20003fa6270 */
[----:B------:R-:W-:Y:S02]  /*13fd0*/  IMAD.MOV.U32 R13, RZ, RZ, R5 ;  /* 0x000000ffff0d7224 */ /* 0x000fe400078e0005 */
[----:B0-----:R-:W-:-:S10]  /*13fe0*/  IMAD.MOV.U32 R2, RZ, RZ, R14 ;  /* 0x000000ffff027224 */ /* 0x001fd400078e000e */
[----:B------:R-:W-:Y:S05]  /*13ff0*/  WARPSYNC.COLLECTIVE R15, `(.L_x_3992) ;  /* 0x000000000f087348 */ /* 0x000fea0003c00000 */
[----:B------:R0:W1:Y:S02]  /*14000*/  SHFL.IDX P6, R14, R13, R12, R11 ;  /* 0x0000000c0d0e7389 */ /* 0x00006400000c000b */
[----:B01----:R-:W-:Y:S01]  /*14010*/  ENDCOLLECTIVE ;  /* 0x000000000000791b */ /* 0x003fe20003800000 */
.L_x_3992:
[----:B------:R-:W-:Y:S02]  /*14020*/  IMAD.MOV.U32 R13, RZ, RZ, R10 ;  /* 0x000000ffff0d7224 */ /* 0x000fe400078e000a */
[----:B------:R-:W-:Y:S02]  /*14030*/  IMAD.MOV.U32 R12, RZ, RZ, 0x3 ;  /* 0x00000003ff0c7424 */ /* 0x000fe400078e00ff */
[----:B------:R-:W-:-:S07]  /*14040*/  IMAD.MOV.U32 R3, RZ, RZ, R14 ;  /* 0x000000ffff037224 */ /* 0x000fce00078e000e */
[----:B------:R-:W-:Y:S05]  /*14050*/  WARPSYNC.COLLECTIVE R15, `(.L_x_3993) ;  /* 0x000000000f087348 */ /* 0x000fea0003c00000 */
[----:B------:R0:W1:Y:S02]  /*14060*/  SHFL.IDX P6, R14, R13, R12, R11 ;  /* 0x0000000c0d0e7389 */ /* 0x00006400000c000b */
[----:B01----:R-:W-:Y:S01]  /*14070*/  ENDCOLLECTIVE ;  /* 0x000000000000791b */ /* 0x003fe20003800000 */
.L_x_3993:
        /* <DEDUP_REMOVED lines=10> */
.L_x_3994:
[----:B------:R-:W-:Y:S01]  /*14120*/  @!PT LDS RZ, [RZ] ;  /* 0x00000000fffff984 */ /* 0x000fe20000000800 */
[----:B------:R-:W-:Y:S01]  /*14130*/  @!PT LDS RZ, [RZ] ;  /* 0x00000000fffff984 */ /* 0x000fe20000000800 */
[----:B------:R-:W-:Y:S01]  /*14140*/  @!PT LDS RZ, [RZ] ;  /* 0x00000000fffff984 */ /* 0x000fe20000000800 */
[----:B------:R0:W-:Y:S04]  /*14150*/  @P4 LDGSTS.E.BYPASS.LTC128B.128 [R0+0x25200], desc[UR50][R2.64], !P5 ;  /* 0x2520000002004fae */ /* 0x0001e8000e901d72 */
[----:B------:R0:W-:Y:S04]  /*14160*/  @P4 LDGSTS.E.BYPASS.LTC128B.128 [R0+0x27a00], desc[UR50][R2.64+0x40], !P2 ;  /* 0x27a0004002004fae */ /* 0x0001e8000d101d72 */
[----:B------:R0:W-:Y:S01]  /*14170*/  @P4 LDGSTS.E.BYPASS.LTC128B.128 [R0+0x2a200], desc[UR50][R2.64+0x80], !P1 ;  /* 0x2a20008002004fae */ /* 0x0001e2000c901d72 */
[----:B------:R-:W-:Y:S02]  /*14180*/  IMAD.MOV.U32 R13, RZ, RZ, R7 ;  /* 0x000000ffff0d7224 */ /* 0x000fe400078e0007 */
[----:B------:R-:W-:-:S02]  /*14190*/  IMAD.MOV.U32 R12, RZ, RZ, RZ ;  /* 0x000000ffff0c7224 */ /* 0x000fc400078e00ff */
[----:B------:R-:W-:-:S07]  /*141a0*/  IMAD.MOV.U32 R5, RZ, RZ, R14 ;  /* 0x000000ffff057224 */ /* 0x000fce00078e000e */
[----:B0-----:R-:W-:Y:S05]  /*141b0*/  WARPSYNC.COLLECTIVE R15, `(.L_x_3995) ;  /* 0x000000000f087348 */ /* 0x001fea0003c00000 */
[----:B------:R1:W2:Y:S02]  /*141c0*/  SHFL.IDX P6, R14, R13, R12, R11 ;  /* 0x0000000c0d0e7389 */ /* 0x0002a400000c000b */
[----:B012---:R-:W-:Y:S01]  /*141d0*/  ENDCOLLECTIVE ;  /* 0x000000000000791b */ /* 0x007fe20003800000 */
.L_x_3995:
        /* <DEDUP_REMOVED lines=10> */
[----:B------:R-:W-:-:S03]  /*14280*/  IMAD.MOV.U32 R7, RZ, RZ, R14 ;  /* 0x000000ffff077224 */ /* 0x000fc600078e000e */
[----:B------:R0:W-:Y:S04]  /*14290*/  @P3 LDGSTS.E.BYPASS.LTC128B.128 [R0+0x2aa00], desc[UR50][R2.64+0x80], !P1 ;  /* 0x2aa0008002003fae */ /* 0x0001e8000c901d72 */
[----:B0-----:R-:W-:Y:S05]  /*142a0*/  WARPSYNC.COLLECTIVE R15, `(.L_x_3996) ;  /* 0x000000000f087348 */ /* 0x001fea0003c00000 */
[----:B------:R1:W2:Y:S02]  /*142b0*/  SHFL.IDX P6, R14, R13, R12, R11 ;  /* 0x0000000c0d0e7389 */ /* 0x0002a400000c000b */
[----:B012---:R-:W-:Y:S01]  /*142c0*/  ENDCOLLECTIVE ;  /* 0x000000000000791b */ /* 0x007fe20003800000 */
.L_x_3996:
[----:B------:R-:W-:Y:S05]  /*142d0*/  BRA `(.L_x_3997) ;  /* 0xffffffa400e47947 */ /* 0x000fea000383ffff */
.L_x_3906:
[----:B------:R-:W-:Y:S02]  /*142e0*/  IMAD.MOV.U32 R13, RZ, RZ, R4 ;  /* 0x000000ffff0d7224 */ /* 0x000fe400078e0004 */
[----:B------:R-:W-:Y:S02]  /*142f0*/  IMAD.MOV.U32 R12, RZ, RZ, RZ ;  /* 0x000000ffff0c7224 */ /* 0x000fe400078e00ff */
[----:B------:R-:W-:Y:S02]  /*14300*/  IMAD.MOV.U32 R11, RZ, RZ, 0x1c1f ;  /* 0x00001c1fff0b7424 */ /* 0x000fe400078e00ff */
[----:B------:R-:W-:Y:S02]  /*14310*/  IMAD.MOV.U32 R15, RZ, RZ, -0x1 ;  /* 0xffffffffff0f7424 */ /* 0x000fe400078e00ff */
[----:B------:R-:W-:Y:S02]  /*14320*/  IMAD R35, R35, R5, RZ ;  /* 0x0000000523237224 */ /* 0x000fe400078e02ff */
[----:B------:R-:W-:-:S07]  /*14330*/  IMAD.IADD R25, R10, 0x1, R25 ;  /* 0x000000010a197824 */ /* 0x000fce00078e0219 */
[----:B-----5:R-:W-:Y:S05]  /*14340*/  WARPSYNC.COLLECTIVE R15, `(.L_x_3998) ;  /* 0x000000000f087348 */ /* 0x020fea0003c00000 */
[----:B------:R0:W1:Y:S02]  /*14350*/  SHFL.IDX P6, R14, R13, R12, R11 ;  /* 0x0000000c0d0e7389 */ /* 0x00006400000c000b */
[----:B01---5:R-:W-:Y:S01]  /*14360*/  ENDCOLLECTIVE ;  /* 0x000000000000791b */ /* 0x023fe20003800000 */
.L_x_3998:
[C---:B------:R-:W-:Y:S01]  /*14370*/  VIADD R6, R25.reuse, 0x20 ;  /* 0x0000002019067836 */ /* 0x040fe20000000000 */
[----:B------:R-:W-:Y:S01]  /*14380*/  ISETP.GE.AND P0, PT, R25, R35, PT ;  /* 0x000000231900720c */ /* 0x000fe20003f06270 */
[----:B------:R-:W-:Y:S02]  /*14390*/  IMAD.MOV.U32 R13, RZ, RZ, R0 ;  /* 0x000000ffff0d7224 */ /* 0x000fe400078e0000 */
[----:B------:R-:W-:-:S10]  /*143a0*/  IMAD.MOV.U32 R2, RZ, RZ, R14 ;  /* 0x000000ffff027224 */ /* 0x000fd400078e000e */
[----:B------:R-:W-:Y:S05]  /*143b0*/  WARPSYNC.COLLECTIVE R15, `(.L_x_3999) ;  /* 0x000000000f087348 */ /* 0x000fea0003c00000 */
[----:B------:R0:W1:Y:S02]  /*143c0*/  SHFL.IDX P6, R14, R13, R12, R11 ;  /* 0x0000000c0d0e7389 */ /* 0x00006400000c000b */
[----:B01----:R-:W-:Y:S01]  /*143d0*/  ENDCOLLECTIVE ;  /* 0x000000000000791b */ /* 0x003fe20003800000 */
.L_x_3999:
        /* <DEDUP_REMOVED lines=8> */
.L_x_4000:
[----:B------:R-:W-:Y:S01]  /*14460*/  @!PT LDS RZ, [RZ] ;  /* 0x00000000fffff984 */ /* 0x000fe20000000800 */
[----:B------:R-:W-:Y:S01]  /*14470*/  @!PT LDS RZ, [RZ] ;  /* 0x00000000fffff984 */ /* 0x000fe20000000800 */
[----:B------:R-:W-:Y:S01]  /*14480*/  @!PT LDS RZ, [RZ] ;  /* 0x00000000fffff984 */ /* 0x000fe20000000800 */
[----:B------:R-:W-:Y:S04]  /*14490*/  @!P0 LDGSTS.E.BYPASS.LTC128B.128 [R8+0x1e200], desc[UR50][R2.64], !P3 ;  /* 0x1e20000002088fae */ /* 0x000fe8000d901d72 */
[----:B------:R-:W-:Y:S04]  /*144a0*/  @!P0 LDGSTS.E.BYPASS.LTC128B.128 [R8+0x20200], desc[UR50][R2.64+0x40], !P2 ;  /* 0x2020004002088fae */ /* 0x000fe8000d101d72 */
[----:B------:R0:W-:Y:S01]  /*144b0*/  @!P0 LDGSTS.E.BYPASS.LTC128B.128 [R8+0x22200], desc[UR50][R2.64+0x80], !P1 ;  /* 0x2220008002088fae */ /* 0x0001e2000c901d72 */
[----:B------:R-:W-:Y:S01]  /*144c0*/  ISETP.GE.AND P0, PT, R6, R35, PT ;  /* 0x000000230600720c */ /* 0x000fe20003f06270 */
[----:B------:R-:W-:-:S02]  /*144d0*/  IMAD.MOV.U32 R13, RZ, RZ, R0 ;  /* 0x000000ffff0d7224 */ /* 0x000fc400078e0000 */
[----:B------:R-:W-:Y:S02]  /*144e0*/  VIADD R6, R25, 0x40 ;  /* 0x0000004019067836 */ /* 0x000fe40000000000 */
[----:B0-----:R-:W-:-:S08]  /*144f0*/  IMAD.MOV.U32 R2, RZ, RZ, R14 ;  /* 0x000000ffff027224 */ /* 0x001fd000078e000e */
[----:B------:R-:W-:Y:S05]  /*14500*/  WARPSYNC.COLLECTIVE R15, `(.L_x_4001) ;  /* 0x000000000f087348 */ /* 0x000fea0003c00000 */
[----:B------:R0:W1:Y:S02]  /*14510*/  SHFL.IDX P6, R14, R13, R12, R11 ;  /* 0x0000000c0d0e7389 */ /* 0x00006400000c000b */
[----:B01----:R-:W-:Y:S01]  /*14520*/  ENDCOLLECTIVE ;  /* 0x000000000000791b */ /* 0x003fe20003800000 */
.L_x_4001:
        /* <DEDUP_REMOVED lines=8> */
.L_x_4002:
[----:B------:R-:W-:-:S05]  /*145b0*/  @!P0 IMAD.MOV.U32 R3, RZ, RZ, R5 ;  /* 0x000000ffff038224 */ /* 0x000fca00078e0005 */
[----:B------:R-:W-:Y:S01]  /*145c0*/  @!PT LDS RZ, [RZ] ;  /* 0x00000000fffff984 */ /* 0x000fe20000000800 */
[----:B------:R-:W-:Y:S01]  /*145d0*/  @!PT LDS RZ, [RZ] ;  /* 0x00000000fffff984 */ /* 0x000fe20000000800 */
[----:B------:R-:W-:Y:S01]  /*145e0*/  @!PT LDS RZ, [RZ] ;  /* 0x00000000fffff984 */ /* 0x000fe20000000800 */
[----:B------:R-:W-:Y:S04]  /*145f0*/  @!P0 LDGSTS.E.BYPASS.LTC128B.128 [R8+0x1ea00], desc[UR50][R2.64], !P3 ;  /* 0x1ea0000002088fae */ /* 0x000fe8000d901d72 */
[----:B------:R-:W-:Y:S01]  /*14600*/  @!P0 LDGSTS.E.BYPASS.LTC128B.128 [R8+0x20a00], desc[UR50][R2.64+0x40], !P2 ;  /* 0x20a0004002088fae */ /* 0x000fe2000d101d72 */
[----:B------:R-:W-:-:S03]  /*14610*/  IMAD.MOV.U32 R13, RZ, RZ, R0 ;  /* 0x000000ffff0d7224 */ /* 0x000fc600078e0000 */
[----:B------:R0:W-:Y:S01]  /*14620*/  @!P0 LDGSTS.E.BYPASS.LTC128B.128 [R8+0x22a00], desc[UR50][R2.64+0x80], !P1 ;  /* 0x22a0008002088fae */ /* 0x0001e2000c901d72 */
[----:B------:R-:W-:Y:S01]  /*14630*/  ISETP.GE.AND P0, PT, R6, R35, PT ;  /* 0x000000230600720c */ /* 0x000fe20003f06270 */
[----:B0-----:R-:W-:-:S12]  /*14640*/  IMAD.MOV.U32 R2, RZ, RZ, R14 ;  /* 0x000000ffff027224 */ /* 0x001fd800078e000e */
[----:B------:R-:W-:Y:S05]  /*14650*/  WARPSYNC.COLLECTIVE R15, `(.L_x_4003) ;  /* 0x000000000f087348 */ /* 0x000fea0003c00000 */
[----:B------:R0:W1:Y:S02]  /*14660*/  SHFL.IDX P6, R14, R13, R12, R11 ;  /* 0x0000000c0d0e7389 */ /* 0x00006400000c000b */
[----:B01----:R-:W-:Y:S01]  /*14670*/  ENDCOLLECTIVE ;  /* 0x000000000000791b */ /* 0x003fe20003800000 */
.L_x_4003:
        /* <DEDUP_REMOVED lines=8> */
.L_x_4004:
[----:B------:R-:W-:-:S05]  /*14700*/  @!P0 IMAD.MOV.U32 R3, RZ, RZ, R5 ;  /* 0x000000ffff038224 */ /* 0x000fca00078e0005 */
[----:B------:R-:W-:Y:S01]  /*14710*/  @!PT LDS RZ, [RZ] ;  /* 0x00000000fffff984 */ /* 0x000fe20000000800 */
[----:B------:R-:W-:Y:S01]  /*14720*/  @!PT LDS RZ, [RZ] ;  /* 0x00000000fffff984 */ /* 0x000fe20000000800 */
[----:B------:R-:W-:Y:S01]  /*14730*/  @!PT LDS RZ, [RZ] ;  /* 0x00000000fffff984 */ /* 0x000fe20000000800 */
[----:B------:R0:W-:Y:S04]  /*14740*/  @!P0 LDGSTS.E.BYPASS.LTC128B.128 [R8+0x1f200], desc[UR50][R2.64], !P3 ;  /* 0x1f20000002088fae */ /* 0x0001e8000d901d72 */
[----:B------:R0:W-:Y:S01]  /*14750*/  @!P0 LDGSTS.E.BYPASS.LTC128B.128 [R8+0x21200], desc[UR50][R2.64+0x40], !P2 ;  /* 0x2120004002088fae */ /* 0x0001e2000d101d72 */
[----:B------:R-:W-:-:S03]  /*14760*/  IMAD.MOV.U32 R13, RZ, RZ, R0 ;  /* 0x000000ffff0d7224 */ /* 0x000fc600078e0000 */
[----:B------:R0:W-:Y:S01]  /*14770*/  @!P0 LDGSTS.E.BYPASS.LTC128B.128 [R8+0x23200], desc[UR50][R2.64+0x80], !P1 ;  /* 0x2320008002088fae */ /* 0x0001e2000c901d72 */
[----:B------:R-:W-:-:S07]  /*14780*/  IMAD.MOV.U32 R4, RZ, RZ, R14 ;  /* 0x000000ffff047224 */ /* 0x000fce00078e000e */
[----:B0-----:R-:W-:Y:S05]  /*14790*/  WARPSYNC.COLLECTIVE R15, `(.L_x_4005) ;  /* 0x000000000f087348 */ /* 0x001fea0003c00000 */
[----:B------:R1:W2:Y:S02]  /*147a0*/  SHFL.IDX P6, R14, R13, R12, R11 ;  /* 0x0000000c0d0e7389 */ /* 0x0002a400000c000b */
[----:B012---:R-:W-:Y:S01]  /*147b0*/  ENDCOLLECTIVE ;  /* 0x000000000000791b */ /* 0x007fe20003800000 */
.L_x_4005:
[----:B------:R-:W-:Y:S05]  /*147c0*/  BRA `(.L_x_4006) ;  /* 0xffffffac00287947 */ /* 0x000fea000383ffff */
.L_x_3911:
[----:B0-----:R0:W1:Y:S02]  /*147d0*/  SYNCS.PHASECHK.TRANS64.TRYWAIT P0, [R18+URZ+0x33420], R3 ;  /* 0x03342003120075a7 */ /* 0x001064000800017f */
[----:B-1----:R-:W-:Y:S05]  /*147e0*/  @!P0 NANOSLEEP.SYNCS 0x989680 ;  /* 0x009896800000895d */ /* 0x002fea0003900000 */
[----:B------:R-:W1:Y:S02]  /*147f0*/  @!P0 SYNCS.PHASECHK.TRANS64 P0, [R18+URZ+0x33420], R3 ;  /* 0x03342003120085a7 */ /* 0x000e64000800007f */
[----:B-1----:R-:W-:Y:S05]  /*14800*/  @!P0 BRA `(.L_x_3911) ;  /* 0xfffffffc00f08947 */ /* 0x002fea000383ffff */
[----:B------:R-:W-:Y:S05]  /*14810*/  BRA `(.L_x_4007) ;  /* 0xffffffac00987947 */ /* 0x000fea000383ffff */
.L_x_3915:
[----:B0-----:R0:W1:Y:S02]  /*14820*/  SYNCS.PHASECHK.TRANS64.TRYWAIT P0, [R4+URZ+0x33480], R30 ;  /* 0x0334801e040075a7 */ /* 0x001064000800017f */
[----:B-1----:R-:W-:Y:S05]  /*14830*/  @!P0 NANOSLEEP.SYNCS 0x989680 ;  /* 0x009896800000895d */ /* 0x002fea0003900000 */
[----:B------:R-:W1:Y:S02]  /*14840*/  @!P0 SYNCS.PHASECHK.TRANS64 P0, [R4+URZ+0x33480], R30 ;  /* 0x0334801e040085a7 */ /* 0x000e64000800007f */
[----:B-1----:R-:W-:Y:S05]  /*14850*/  @!P0 BRA `(.L_x_3915) ;  /* 0xfffffffc00f08947 */ /* 0x002fea000383ffff */
[----:B------:R-:W-:Y:S05]  /*14860*/  BRA `(.L_x_4008) ;  /* 0xffffffb000cc7947 */ /* 0x000fea000383ffff */
.L_x_3916:
        /* <DEDUP_REMOVED lines=8> */
.L_x_4010:
[----:B------:R-:W-:Y:S05]  /*148f0*/  BSYNC B0 ;  /* 0x0000000000007941 */ /* 0x000fea0003800000 */
.L_x_4009:
        /* <DEDUP_REMOVED lines=8> */
.L_x_4011:
[----:B------:R-:W-:Y:S02]  /*14980*/  IMAD.MOV.U32 R13, RZ, RZ, R10 ;  /* 0x000000ffff0d7224 */ /* 0x000fe400078e000a */
[----:B------:R-:W-:Y:S02]  /*14990*/  IMAD.MOV.U32 R12, RZ, RZ, 0x1 ;  /* 0x00000001ff0c7424 */ /* 0x000fe400078e00ff */
[----:B------:R-:W-:-:S07]  /*149a0*/  IMAD.MOV.U32 R2, RZ, RZ, R14 ;  /* 0x000000ffff027224 */ /* 0x000fce00078e000e */
[----:B------:R-:W-:Y:S05]  /*149b0*/  WARPSYNC.COLLECTIVE R15, `(.L_x_4012) ;  /* 0x000000000f087348 */ /* 0x000fea0003c00000 */
[----:B------:R0:W1:Y:S02]  /*149c0*/  SHFL.IDX P6, R14, R13, R12, R11 ;  /* 0x0000000c0d0e7389 */ /* 0x00006400000c000b */
[----:B01----:R-:W-:Y:S01]  /*149d0*/  ENDCOLLECTIVE ;  /* 0x000000000000791b */ /* 0x003fe20003800000 */
.L_x_4012:
[----:B------:R-:W-:-:S05]  /*149e0*/  IADD3 R2, P0, R37, R2, RZ ;  /* 0x0000000225027210 */ /* 0x000fca0007f1e0ff */
[----:B------:R-:W-:Y:S02]  /*149f0*/  IMAD.X R3, RZ, RZ, R0, P0 ;  /* 0x000000ffff037224 */ /* 0x000fe400000e0600 */
[----:B------:R-:W-:Y:S02]  /*14a00*/  IMAD.IADD R0, R18, 0x1, R35 ;  /* 0x0000000112007824 */ /* 0x000fe400078e0223 */
        /* <DEDUP_REMOVED lines=11> */
.L_x_4013:
[----:B------:R-:W-:Y:S02]  /*14ac0*/  IMAD.MOV.U32 R13, RZ, RZ, R10 ;  /* 0x000000ffff0d7224 */ /* 0x000fe400078e000a */
[----:B------:R-:W-:Y:S02]  /*14ad0*/  IMAD.MOV.U32 R12, RZ, RZ, 0x2 ;  /* 0x00000002ff0c7424 */ /* 0x000fe400078e00ff */
[----:B------:R-:W-:-:S07]  /*14ae0*/  IMAD.MOV.U32 R2, RZ, RZ, R14 ;  /* 0x000000ffff027224 */ /* 0x000fce00078e000e */
[----:B------:R-:W-:Y:S05]  /*14af0*/  WARPSYNC.COLLECTIVE R15, `(.L_x_4014) ;  /* 0x000000000f087348 */ /* 0x000fea0003c00000 */
[----:B------:R0:W1:Y:S02]  /*14b00*/  SHFL.IDX P6, R14, R13, R12, R11 ;  /* 0x0000000c0d0e7389 */ /* 0x00006400000c000b */
[----:B01----:R-:W-:Y:S01]  /*14b10*/  ENDCOLLECTIVE ;  /* 0x000000000000791b */ /* 0x003fe20003800000 */
.L_x_4014:
        /* <DEDUP_REMOVED lines=13> */
.L_x_4015:
[----:B------:R-:W-:Y:S02]  /*14bf0*/  IMAD.MOV.U32 R13, RZ, RZ, R10 ;  /* 0x000000ffff0d7224 */ /* 0x000fe400078e000a */
[----:B------:R-:W-:Y:S02]  /*14c00*/  IMAD.MOV.U32 R12, RZ, RZ, 0x3 ;  /* 0x00000003ff0c7424 */ /* 0x000fe400078e00ff */
[----:B------:R-:W-:-:S07]  /*14c10*/  IMAD.MOV.U32 R2, RZ, RZ, R14 ;  /* 0x000000ffff027224 */ /* 0x000fce00078e000e */
[----:B------:R-:W-:Y:S05]  /*14c20*/  WARPSYNC.COLLECTIVE R15, `(.L_x_4016) ;  /* 0x000000000f087348 */ /* 0x000fea0003c00000 */
[----:B------:R0:W1:Y:S02]  /*14c30*/  SHFL.IDX P6, R14, R13, R12, R11 ;  /* 0x0000000c0d0e7389 */ /* 0x00006400000c000b */
[----:B01----:R-:W-:Y:S01]  /*14c40*/  ENDCOLLECTIVE ;  /* 0x000000000000791b */ /* 0x003fe20003800000 */
.L_x_4016:
        /* <DEDUP_REMOVED lines=13> */
.L_x_4017:
[----:B------:R-:W-:Y:S02]  /*14d20*/  IMAD.MOV.U32 R13, RZ, RZ, R22 ;  /* 0x000000ffff0d7224 */ /* 0x000fe400078e0016 */
[----:B------:R-:W-:Y:S02]  /*14d30*/  IMAD.MOV.U32 R12, RZ, RZ, RZ ;  /* 0x000000ffff0c7224 */ /* 0x000fe400078e00ff */
[----:B------:R-:W-:-:S07]  /*14d40*/  IMAD.MOV.U32 R2, RZ, RZ, R14 ;  /* 0x000000ffff027224 */ /* 0x000fce00078e000e */
[----:B------:R-:W-:Y:S05]  /*14d50*/  WARPSYNC.COLLECTIVE R15, `(.L_x_4018) ;  /* 0x000000000f087348 */ /* 0x000fea0003c00000 */
[----:B------:R0:W1:Y:S02]  /*14d60*/  SHFL.IDX P6, R14, R13, R12, R11 ;  /* 0x0000000c0d0e7389 */ /* 0x00006400000c000b */
[----:B01----:R-:W-:Y:S01]  /*14d70*/  ENDCOLLECTIVE ;  /* 0x000000000000791b */ /* 0x003fe20003800000 */
.L_x_4018:
        /* <DEDUP_REMOVED lines=13> */
.L_x_4019:
[----:B------:R-:W-:Y:S01]  /*14e50*/  IMAD.MOV.U32 R2, RZ, RZ, R14 ;  /* 0x000000ffff027224 */ /* 0x000fe200078e000e */
[----:B------:R-:W-:Y:S06]  /*14e60*/  BRA `(.L_x_4020) ;  /* 0xffffffb000707947 */ /* 0x000fec000383ffff */
.L_x_3921:
[----:B---3--:R3:W4:Y:S02]  /*14e70*/  SYNCS.PHASECHK.TRANS64.TRYWAIT P0, [R4+URZ+0x33440], R30 ;  /* 0x0334401e040075a7 */ /* 0x008724000800017f */
[----:B----4-:R-:W-:Y:S05]  /*14e80*/  @!P0 NANOSLEEP.SYNCS 0x989680 ;  /* 0x009896800000895d */ /* 0x010fea0003900000 */
[----:B------:R-:W4:Y:S02]  /*14e90*/  @!P0 SYNCS.PHASECHK.TRANS64 P0, [R4+URZ+0x33440], R30 ;  /* 0x0334401e040085a7 */ /* 0x000f24000800007f */
[----:B----4-:R-:W-:Y:S05]  /*14ea0*/  @!P0 BRA `(.L_x_3921) ;  /* 0xfffffffc00f08947 */ /* 0x010fea000383ffff */
[----:B------:R-:W-:Y:S05]  /*14eb0*/  BRA `(.L_x_4021) ;  /* 0xffffffb000c87947 */ /* 0x000fea000383ffff */
.L_x_3922:
        /* <DEDUP_REMOVED lines=8> */
.L_x_4023:
[----:B------:R-:W-:Y:S05]  /*14f40*/  BSYNC B0 ;  /* 0x0000000000007941 */ /* 0x000fea0003800000 */
.L_x_4022:
        /* <DEDUP_REMOVED lines=8> */
.L_x_4024:
[----:B------:R-:W-:Y:S02]  /*14fd0*/  IMAD.MOV.U32 R13, RZ, RZ, R6 ;  /* 0x000000ffff0d7224 */ /* 0x000fe400078e0006 */
[----:B------:R-:W-:Y:S02]  /*14fe0*/  IMAD.MOV.U32 R12, RZ, RZ, 0x1 ;  /* 0x00000001ff0c7424 */ /* 0x000fe400078e00ff */
[----:B------:R-:W-:-:S07]  /*14ff0*/  IMAD.MOV.U32 R2, RZ, RZ, R14 ;  /* 0x000000ffff027224 */ /* 0x000fce00078e000e */
[----:B------:R-:W-:Y:S05]  /*15000*/  WARPSYNC.COLLECTIVE R15, `(.L_x_4025) ;  /* 0x000000000f087348 */ /* 0x000fea0003c00000 */
[----:B------:R0:W1:Y:S02]  /*15010*/  SHFL.IDX P6, R14, R13, R12, R11 ;  /* 0x0000000c0d0e7389 */ /* 0x00006400000c000b */
[----:B01----:R-:W-:Y:S01]  /*15020*/  ENDCOLLECTIVE ;  /* 0x000000000000791b */ /* 0x003fe20003800000 */
.L_x_4025:
[----:B------:R-:W-:-:S05]  /*15030*/  IADD3 R2, P0, R37, R2, RZ ;  /* 0x0000000225027210 */ /* 0x000fca0007f1e0ff */
[----:B------:R-:W-:-:S05]  /*15040*/  IMAD.X R3, RZ, RZ, R3, P0 ;  /* 0x000000ffff037224 */ /* 0x000fca00000e0603 */
[----:B------:R-:W-:Y:S01]  /*15050*/  @!PT LDS RZ, [RZ] ;  /* 0x00000000fffff984 */ /* 0x000fe20000000800 */
[----:B------:R-:W-:Y:S01]  /*15060*/  @!PT LDS RZ, [RZ] ;  /* 0x00000000fffff984 */ /* 0x000fe20000000800 */
[----:B------:R-:W-:Y:S01]  /*15070*/  @!PT LDS RZ, [RZ] ;  /* 0x00000000fffff984 */ /* 0x000fe20000000800 */
[----:B------:R-:W-:Y:S01]  /*15080*/  LDGSTS.E.BYPASS.LTC128B.128 [R0+0x24200], desc[UR50][R2.64], !P4 ;  /* 0x2420000002007fae */ /* 0x000fe2000e101d72 */
[----:B------:R-:W-:-:S03]  /*15090*/  IMAD.MOV.U32 R13, RZ, RZ, R5 ;  /* 0x000000ffff0d7224 */ /* 0x000fc600078e0005 */
[----:B------:R-:W-:Y:S04]  /*150a0*/  LDGSTS.E.BYPASS.LTC128B.128 [R0+0x26a00], desc[UR50][R2.64+0x40], !P3 ;  /* 0x26a0004002007fae */ /* 0x000fe8000d901d72 */
[----:B------:R0:W-:Y:S02]  /*150b0*/  LDGSTS.E.BYPASS.LTC128B.128 [R0+0x29200], desc[UR50][R2.64+0x80], !P1 ;  /* 0x2920008002007fae */ /* 0x0001e4000c901d72 */
[----:B0-----:R-:W-:-:S07]  /*150c0*/  IMAD.MOV.U32 R3, RZ, RZ, R14 ;  /* 0x000000ffff037224 */ /* 0x001fce00078e000e */
[----:B------:R-:W-:Y:S05]  /*150d0*/  WARPSYNC.COLLECTIVE R15, `(.L_x_4026) ;  /* 0x000000000f087348 */ /* 0x000fea0003c00000 */
[----:B------:R0:W1:Y:S02]  /*150e0*/  SHFL.IDX P6, R14, R13, R12, R11 ;  /* 0x0000000c0d0e7389 */ /* 0x00006400000c000b */
[----:B01----:R-:W-:Y:S01]  /*150f0*/  ENDCOLLECTIVE ;  /* 0x000000000000791b */ /* 0x003fe20003800000 */
.L_x_4026:
[----:B------:R-:W-:Y:S02]  /*15100*/  IMAD.MOV.U32 R13, RZ, RZ, R6 ;  /* 0x000000ffff0d7224 */ /* 0x000fe400078e0006 */
[----:B------:R-:W-:Y:S02]  /*15110*/  IMAD.MOV.U32 R12, RZ, RZ, 0x2 ;  /* 0x00000002ff0c7424 */ /* 0x000fe400078e00ff */
[----:B------:R-:W-:-:S07]  /*15120*/  IMAD.MOV.U32 R2, RZ, RZ, R14 ;  /* 0x000000ffff027224 */ /* 0x000fce00078e000e */
[----:B------:R-:W-:Y:S05]  /*15130*/  WARPSYNC.COLLECTIVE R15, `(.L_x_4027) ;  /* 0x000000000f087348 */ /* 0x000fea0003c00000 */
[----:B------:R0:W1:Y:S02]  /*15140*/  SHFL.IDX P6, R14, R13, R12, R11 ;  /* 0x0000000c0d0e7389 */ /* 0x00006400000c000b */
[----:B01----:R-:W-:Y:S01]  /*15150*/  ENDCOLLECTIVE ;  /* 0x000000000000791b */ /* 0x003fe20003800000 */
.L_x_4027:
        /* <DEDUP_REMOVED lines=13> */
.L_x_4028:
[----:B------:R-:W-:Y:S02]  /*15230*/  IMAD.MOV.U32 R13, RZ, RZ, R6 ;  /* 0x000000ffff0d7224 */ /* 0x000fe400078e0006 */
[----:B------:R-:W-:Y:S02]  /*15240*/  IMAD.MOV.U32 R12, RZ, RZ, 0x3 ;  /* 0x00000003ff0c7424 */ /* 0x000fe400078e00ff */
[----:B------:R-:W-:-:S07]  /*15250*/  IMAD.MOV.U32 R2, RZ, RZ, R14 ;  /* 0x000000ffff027224 */ /* 0x000fce00078e000e */
[----:B------:R-:W-:Y:S05]  /*15260*/  WARPSYNC.COLLECTIVE R15, `(.L_x_4029) ;  /* 0x000000000f087348 */ /* 0x000fea0003c00000 */
[----:B------:R0:W1:Y:S02]  /*15270*/  SHFL.IDX P6, R14, R13, R12, R11 ;  /* 0x0000000c0d0e7389 */ /* 0x00006400000c000b */
[----:B01----:R-:W-:Y:S01]  /*15280*/  ENDCOLLECTIVE ;  /* 0x000000000000791b */ /* 0x003fe20003800000 */
.L_x_4029:
        /* <DEDUP_REMOVED lines=13> */
.L_x_4030:
[----:B------:R-:W-:Y:S02]  /*15360*/  IMAD.MOV.U32 R13, RZ, RZ, R8 ;  /* 0x000000ffff0d7224 */ /* 0x000fe400078e0008 */
[----:B------:R-:W-:Y:S02]  /*15370*/  IMAD.MOV.U32 R12, RZ, RZ, RZ ;  /* 0x000000ffff0c7224 */ /* 0x000fe400078e00ff */
[----:B------:R-:W-:-:S07]  /*15380*/  IMAD.MOV.U32 R2, RZ, RZ, R14 ;  /* 0x000000ffff027224 */ /* 0x000fce00078e000e */
[----:B------:R-:W-:Y:S05]  /*15390*/  WARPSYNC.COLLECTIVE R15, `(.L_x_4031) ;  /* 0x000000000f087348 */ /* 0x000fea0003c00000 */
[----:B------:R0:W1:Y:S02]  /*153a0*/  SHFL.IDX P6, R14, R13, R12, R11 ;  /* 0x0000000c0d0e7389 */ /* 0x00006400000c000b */
[----:B01----:R-:W-:Y:S01]  /*153b0*/  ENDCOLLECTIVE ;  /* 0x000000000000791b */ /* 0x003fe20003800000 */
.L_x_4031:
        /* <DEDUP_REMOVED lines=13> */
.L_x_4032:
[----:B------:R-:W-:Y:S05]  /*15490*/  BRA `(.L_x_4033) ;  /* 0xffffffb000647947 */ /* 0x000fea000383ffff */
.L_x_3927:
[----:B----4-:R4:W0:Y:S02]  /*154a0*/  SYNCS.PHASECHK.TRANS64.TRYWAIT P1, [R2+URZ+0x33470], R3 ;  /* 0x03347003020075a7 */ /* 0x010824000802017f */
[----:B0-----:R-:W-:Y:S05]  /*154b0*/  @!P1 NANOSLEEP.SYNCS 0x989680 ;  /* 0x009896800000995d */ /* 0x001fea0003900000 */
[----:B------:R-:W0:Y:S02]  /*154c0*/  @!P1 SYNCS.PHASECHK.TRANS64 P1, [R2+URZ+0x33470], R3 ;  /* 0x03347003020095a7 */ /* 0x000e24000802007f */
[----:B0-----:R-:W-:Y:S05]  /*154d0*/  @!P1 BRA `(.L_x_3927) ;  /* 0xfffffffc00f09947 */ /* 0x001fea000383ffff */
[----:B------:R-:W-:Y:S05]  /*154e0*/  BRA `(.L_x_4034) ;  /* 0xffffffb000d07947 */ /* 0x000fea000383ffff */
.L_x_3929:
[----:B----4-:R4:W0:Y:S02]  /*154f0*/  SYNCS.PHASECHK.TRANS64.TRYWAIT P1, [R2+URZ+0x33460], R3 ;  /* 0x03346003020075a7 */ /* 0x010824000802017f */
[----:B0-----:R-:W-:Y:S05]  /*15500*/  @!P1 NANOSLEEP.SYNCS 0x989680 ;  /* 0x009896800000995d */ /* 0x001fea0003900000 */
[----:B------:R-:W0:Y:S02]  /*15510*/  @!P1 SYNCS.PHASECHK.TRANS64 P1, [R2+URZ+0x33460], R3 ;  /* 0x03346003020095a7 */ /* 0x000e24000802007f */
[----:B0-----:R-:W-:Y:S05]  /*15520*/  @!P1 BRA `(.L_x_3929) ;  /* 0xfffffffc00f09947 */ /* 0x001fea000383ffff */
[----:B------:R-:W-:Y:S05]  /*15530*/  BRA `(.L_x_4035) ;  /* 0xffffffb000e07947 */ /* 0x000fea000383ffff */
.L_x_3937:
[----:B0-----:R0:W3:Y:S02]  /*15540*/  SYNCS.PHASECHK.TRANS64.TRYWAIT P1, [R0+URZ+0x33470], R3 ;  /* 0x03347003000075a7 */ /* 0x0010e4000802017f */
[----:B---3--:R-:W-:Y:S05]  /*15550*/  @!P1 NANOSLEEP.SYNCS 0x989680 ;  /* 0x009896800000995d */ /* 0x008fea0003900000 */
[----:B------:R-:W3:Y:S02]  /*15560*/  @!P1 SYNCS.PHASECHK.TRANS64 P1, [R0+URZ+0x33470], R3 ;  /* 0x03347003000095a7 */ /* 0x000ee4000802007f */
[----:B---3--:R-:W-:Y:S05]  /*15570*/  @!P1 BRA `(.L_x_3937) ;  /* 0xfffffffc00f09947 */ /* 0x008fea000383ffff */
[----:B------:R-:W-:Y:S05]  /*15580*/  BRA `(.L_x_4036) ;  /* 0xffffffc000247947 */ /* 0x000fea000383ffff */
.L_x_3939:
[----:B0-----:R0:W3:Y:S02]  /*15590*/  SYNCS.PHASECHK.TRANS64.TRYWAIT P1, [R0+URZ+0x33460], R3 ;  /* 0x03346003000075a7 */ /* 0x0010e4000802017f */
[----:B---3--:R-:W-:Y:S05]  /*155a0*/  @!P1 NANOSLEEP.SYNCS 0x989680 ;  /* 0x009896800000995d */ /* 0x008fea0003900000 */
[----:B------:R-:W3:Y:S02]  /*155b0*/  @!P1 SYNCS.PHASECHK.TRANS64 P1, [R0+URZ+0x33460], R3 ;  /* 0x03346003000095a7 */ /* 0x000ee4000802007f */
[----:B---3--:R-:W-:Y:S05]  /*155c0*/  @!P1 BRA `(.L_x_3939) ;  /* 0xfffffffc00f09947 */ /* 0x008fea000383ffff */
[----:B------:R-:W-:Y:S05]  /*155d0*/  BRA `(.L_x_4037) ;  /* 0xffffffc000307947 */ /* 0x000fea000383ffff */
.L_x_3953:
[----:B0-----:R0:W2:Y:S02]  /*155e0*/  SYNCS.PHASECHK.TRANS64.TRYWAIT P0, [R4+URZ+0x33420], R0 ;  /* 0x03342000040075a7 */ /* 0x0010a4000800017f */
[----:B--2---:R-:W-:Y:S05]  /*155f0*/  @!P0 NANOSLEEP.SYNCS 0x989680 ;  /* 0x009896800000895d */ /* 0x004fea0003900000 */
[----:B------:R-:W2:Y:S02]  /*15600*/  @!P0 SYNCS.PHASECHK.TRANS64 P0, [R4+URZ+0x33420], R0 ;  /* 0x03342000040085a7 */ /* 0x000ea4000800007f */
[----:B--2---:R-:W-:Y:S05]  /*15610*/  @!P0 BRA `(.L_x_3953) ;  /* 0xfffffffc00f08947 */ /* 0x004fea000383ffff */
[----:B------:R-:W-:Y:S05]  /*15620*/  BRA `(.L_x_4038) ;  /* 0xffffffd400a47947 */ /* 0x000fea000383ffff */
.L_x_3954:
        /* <DEDUP_REMOVED lines=11> */
.L_x_4040:
[----:B------:R-:W-:Y:S05]  /*156e0*/  BSYNC B0 ;  /* 0x0000000000007941 */ /* 0x000fea0003800000 */
.L_x_4039:
[----:B------:R-:W-:Y:S05]  /*156f0*/  BRA `(.L_x_4041) ;  /* 0xffffffd4008c7947 */ /* 0x000fea000383ffff */
.L_x_3957:
[----:B------:R-:W-:Y:S01]  /*15700*/  BSSY B1, `(.L_x_4042) ;  /* 0x0000006000017945 */ /* 0x000fe20003800000 */
[----:B------:R-:W-:-:S07]  /*15710*/  IMAD.MOV.U32 R15, RZ, RZ, -0x1 ;  /* 0xffffffffff0f7424 */ /* 0x000fce00078e00ff */
[----:B01----:R-:W-:Y:S05]  /*15720*/  WARPSYNC.COLLECTIVE R15, `(.L_x_4043) ;  /* 0x000000000f0c7348 */ /* 0x003fea0003c00000 */
[----:B------:R-:W-:Y:S02]  /*15730*/  ELECT P6, UR62, PT ;  /* 0x00000000003e782f */ /* 0x000fe400038c0000 */
[----:B------:R-:W-:Y:S01]  /*15740*/  MOV R14, UR62 ;  /* 0x0000003e000e7c02 */ /* 0x000fe20008000f00 */
[----:B01----:R-:W-:Y:S10]  /*15750*/  ENDCOLLECTIVE ;  /* 0x000000000000791b */ /* 0x003ff40003800000 */
.L_x_4043:
[----:B------:R-:W-:Y:S05]  /*15760*/  BSYNC B1 ;  /* 0x0000000000017941 */ /* 0x000fea0003800000 */
.L_x_4042:
[----:B------:R-:W-:Y:S05]  /*15770*/  BRA `(.L_x_4044) ;  /* 0xffffffd400847947 */ /* 0x000fea000383ffff */
.L_x_3959:
[----:B0-----:R0:W2:Y:S02]  /*15780*/  SYNCS.PHASECHK.TRANS64.TRYWAIT P1, [R5+URZ+0x33440], R0 ;  /* 0x03344000050075a7 */ /* 0x0010a4000802017f */
[----:B--2---:R-:W-:Y:S05]  /*15790*/  @!P1 NANOSLEEP.SYNCS 0x989680 ;  /* 0x009896800000995d */ /* 0x004fea0003900000 */
[----:B------:R-:W2:Y:S02]  /*157a0*/  @!P1 SYNCS.PHASECHK.TRANS64 P1, [R5+URZ+0x33440], R0 ;  /* 0x03344000050095a7 */ /* 0x000ea4000802007f */
[----:B--2---:R-:W-:Y:S05]  /*157b0*/  @!P1 BRA `(.L_x_3959) ;  /* 0xfffffffc00f09947 */ /* 0x004fea000383ffff */
[----:B------:R-:W-:Y:S05]  /*157c0*/  BRA `(.L_x_4045) ;  /* 0xffffffd400a47947 */ /* 0x000fea000383ffff */
.L_x_3961:
[----:B--2---:R2:W3:Y:S02]  /*157d0*/  SYNCS.PHASECHK.TRANS64.TRYWAIT P1, [R31+URZ+0x33440], R2 ;  /* 0x033440021f0075a7 */ /* 0x0044e4000802017f */
[----:B---3--:R-:W-:Y:S05]  /*157e0*/  @!P1 NANOSLEEP.SYNCS 0x989680 ;  /* 0x009896800000995d */ /* 0x008fea0003900000 */
[----:B------:R-:W3:Y:S02]  /*157f0*/  @!P1 SYNCS.PHASECHK.TRANS64 P1, [R31+URZ+0x33440], R2 ;  /* 0x033440021f0095a7 */ /* 0x000ee4000802007f */
[----:B---3--:R-:W-:Y:S05]  /*15800*/  @!P1 BRA `(.L_x_3961) ;  /* 0xfffffffc00f09947 */ /* 0x008fea000383ffff */
[----:B------:R-:W-:Y:S05]  /*15810*/  BRA `(.L_x_4046) ;  /* 0xffffffd400b07947 */ /* 0x000fea000383ffff */
.L_x_3963:
[----:B---3--:R3:W4:Y:S02]  /*15820*/  SYNCS.PHASECHK.TRANS64.TRYWAIT P1, [R5+URZ+0x33460], R0 ;  /* 0x03346000050075a7 */ /* 0x008724000802017f */
[----:B----4-:R-:W-:Y:S05]  /*15830*/  @!P1 NANOSLEEP.SYNCS 0x989680 ;  /* 0x009896800000995d */ /* 0x010fea0003900000 */
[----:B------:R-:W4:Y:S02]  /*15840*/  @!P1 SYNCS.PHASECHK.TRANS64 P1, [R5+URZ+0x33460], R0 ;  /* 0x03346000050095a7 */ /* 0x000f24000802007f */
[----:B----4-:R-:W-:Y:S05]  /*15850*/  @!P1 BRA `(.L_x_3963) ;  /* 0xfffffffc00f09947 */ /* 0x010fea000383ffff */
[----:B------:R-:W-:Y:S05]  /*15860*/  BRA `(.L_x_4047) ;  /* 0xffffffd400ac7947 */ /* 0x000fea000383ffff */
.L_x_3965:
[----:B----4-:R4:W0:Y:S02]  /*15870*/  SYNCS.PHASECHK.TRANS64.TRYWAIT P1, [R31+URZ+0x33460], R2 ;  /* 0x033460021f0075a7 */ /* 0x010824000802017f */
[----:B0-----:R-:W-:Y:S05]  /*15880*/  @!P1 NANOSLEEP.SYNCS 0x989680 ;  /* 0x009896800000995d */ /* 0x001fea0003900000 */
[----:B------:R-:W0:Y:S02]  /*15890*/  @!P1 SYNCS.PHASECHK.TRANS64 P1, [R31+URZ+0x33460], R2 ;  /* 0x033460021f0095a7 */ /* 0x000e24000802007f */
[----:B0-----:R-:W-:Y:S05]  /*158a0*/  @!P1 BRA `(.L_x_3965) ;  /* 0xfffffffc00f09947 */ /* 0x001fea000383ffff */
[----:B------:R-:W-:Y:S05]  /*158b0*/  BRA `(.L_x_4048) ;  /* 0xffffffd400a87947 */ /* 0x000fea000383ffff */
.L_x_3967:
[----:B------:R0:W0:Y:S02]  /*158c0*/  SYNCS.PHASECHK.TRANS64.TRYWAIT P1, [R5+URZ+0x33480], R0 ;  /* 0x03348000050075a7 */ /* 0x000024000802017f */
[----:B0-----:R-:W-:Y:S05]  /*158d0*/  @!P1 NANOSLEEP.SYNCS 0x989680 ;  /* 0x009896800000995d */ /* 0x001fea0003900000 */
[----:B------:R-:W0:Y:S02]  /*158e0*/  @!P1 SYNCS.PHASECHK.TRANS64 P1, [R5+URZ+0x33480], R0 ;  /* 0x03348000050095a7 */ /* 0x000e24000802007f */
[----:B0-----:R-:W-:Y:S05]  /*158f0*/  @!P1 BRA `(.L_x_3967) ;  /* 0xfffffffc00f09947 */ /* 0x001fea000383ffff */
[----:B------:R-:W-:Y:S05]  /*15900*/  BRA `(.L_x_4049) ;  /* 0xffffffd400a47947 */ /* 0x000fea000383ffff */
.L_x_4050:
        /* <DEDUP_REMOVED lines=15> */
.L_x_15835:


//--------------------- .text._ZN7cutlass13device_kernelIN5flash11enable_sm90INS1_16FlashAttnFwdSm90INS1_25CollectiveMainloopFwdSm90ILi2EN4cute5tupleIJNS5_1CILi1EEES8_S8_EEENS6_IJNS7_ILi128EEENS7_ILi160EEENS7_ILi192EEEEEELi192ENS_12float_e4m3_tEfNS_4arch4Sm90ELb0ELb0ELb0ELb1ELb1ELb1ELb0ELb1ELb1ELb1ELb0ELb0EEENS1_21CollectiveEpilogueFwdINS6_IJSA_SC_SB_EEES9_NS_10bfloat16_tESG_Li256ELb1ELb1ELb0ELb1EEENS1_36VarlenDynamicPersistentTileSchedulerILi128ELi160ELi256ELi128ELb0ELb1ELb1ELb0ELb1ELb1EEEEEEEEEvNT_6ParamsE --------------------------
	.section	.text._ZN7cutlass13device_kernelIN5flash11enable_sm90INS1_16FlashAttnFwdSm90INS1_25CollectiveMainloopFwdSm90ILi2EN4cute5tupleIJNS5_1CILi1EEES8_S8_EEENS6_IJNS7_ILi128EEENS7_ILi160EEENS7_ILi192EEEEEELi192ENS_12float_e4m3_tEfNS_4arch4Sm90ELb0ELb0ELb0ELb1ELb1ELb1ELb0ELb1ELb1ELb1ELb0ELb0EEENS1_21CollectiveEpilogueFwdINS6_IJSA_SC_SB_EEES9_NS_10bfloat16_tESG_Li256ELb1ELb1ELb0ELb1EEENS1_36VarlenDynamicPersistentTileSchedulerILi128ELi160ELi256ELi128ELb0ELb1ELb1ELb0ELb1ELb1EEEEEEEEEvNT_6ParamsE,"ax",@progbits
	.align	128
.text._ZN7cutlass13device_kernelIN5flash11enable_sm90INS1_16FlashAttnFwdSm90INS1_25CollectiveMainloopFwdSm90ILi2EN4cute5tupleIJNS5_1CILi1EEES8_S8_EEENS6_IJNS7_ILi128EEENS7_ILi160EEENS7_ILi192EEEEEELi192ENS_12float_e4m3_tEfNS_4arch4Sm90ELb0ELb0ELb0ELb1ELb1ELb1ELb0ELb1ELb1ELb1ELb0ELb0EEENS1_21CollectiveEpilogueFwdINS6_IJSA_SC_SB_EEES9_NS_10bfloat16_tESG_Li256ELb1ELb1ELb0ELb1EEENS1_36VarlenDynamicPersistentTileSchedulerILi128ELi160ELi256ELi128ELb0ELb1ELb1ELb0ELb1ELb1EEEEEEEEEvNT_6ParamsE:
        .type           _ZN7cutlass13device_kernelIN5flash11enable_sm90INS1_16FlashAttnFwdSm90INS1_25CollectiveMainloopFwdSm90ILi2EN4cute5tupleIJNS5_1CILi1EEES8_S8_EEENS6_IJNS7_ILi128EEENS7_ILi160EEENS7_ILi192EEEEEELi192ENS_12float_e4m3_tEfNS_4arch4Sm90ELb0ELb0ELb0ELb1ELb1ELb1ELb0ELb1ELb1ELb1ELb0ELb0EEENS1_21CollectiveEpilogueFwdINS6_IJSA_SC_SB_EEES9_NS_10bfloat16_tESG_Li256ELb1ELb1ELb0ELb1EEENS1_36VarlenDynamicPersistentTileSchedulerILi128ELi160ELi256ELi128ELb0ELb1ELb1ELb0ELb1ELb1EEEEEEEEEvNT_6ParamsE,@function
        .size           _ZN7cutlass13device_kernelIN5flash11enable_sm90INS1_16FlashAttnFwdSm90INS1_25CollectiveMainloopFwdSm90ILi2EN4cute5tupleIJNS5_1CILi1EEES8_S8_EEENS6_IJNS7_ILi128EEENS7_ILi160EEENS7_ILi192EEEEEELi192ENS_12float_e4m3_tEfNS_4arch4Sm90ELb0ELb0ELb0ELb1ELb1ELb1ELb0ELb1ELb1ELb1ELb0ELb0EEENS1_21CollectiveEpilogueFwdINS6_IJSA_SC_SB_EEES9_NS_10bfloat16_tESG_Li256ELb1ELb1ELb0ELb1EEENS1_36VarlenDynamicPersistentTileSchedulerILi128ELi160ELi256ELi128ELb0ELb1ELb1ELb0ELb1ELb1EEEEEEEEEvNT_6ParamsE,(.L_x_15836 - _ZN7cutlass13device_kernelIN5flash11enable_sm90INS1_16FlashAttnFwdSm90INS1_25CollectiveMainloopFwdSm90ILi2EN4cute5tupleIJNS5_1CILi1EEES8_S8_EEENS6_IJNS7_ILi128EEENS7_ILi160EEENS7_ILi192EEEEEELi192ENS_12float_e4m3_tEfNS_4arch4Sm90ELb0ELb0ELb0ELb1ELb1ELb1ELb0ELb1ELb1ELb1ELb0ELb0EEENS1_21CollectiveEpilogueFwdINS6_IJSA_SC_SB_EEES9_NS_10bfloat16_tESG_Li256ELb1ELb1ELb0ELb1EEENS1_36VarlenDynamicPersistentTileSchedulerILi128ELi160ELi256ELi128ELb0ELb1ELb1ELb0ELb1ELb1EEEEEEEEEvNT_6ParamsE)
        .other          _ZN7cutlass13device_kernelIN5flash11enable_sm90INS1_16FlashAttnFwdSm90INS1_25CollectiveMainloopFwdSm90ILi2EN4cute5tupleIJNS5_1CILi1EEES8_S8_EEENS6_IJNS7_ILi128EEENS7_ILi160EEENS7_ILi192EEEEEELi192ENS_12float_e4m3_tEfNS_4arch4Sm90ELb0ELb0ELb0ELb1ELb1ELb1ELb0ELb1ELb1ELb1ELb0ELb0EEENS1_21CollectiveEpilogueFwdINS6_IJSA_SC_SB_EEES9_NS_10bfloat16_tESG_Li256ELb1ELb1ELb0ELb1EEENS1_36VarlenDynamicPersistentTileSchedulerILi128ELi160ELi256ELi128ELb0ELb1ELb1ELb0ELb1ELb1EEEEEEEEEvNT_6ParamsE,@"STO_CUDA_ENTRY STV_DEFAULT"
_ZN7cutlass13device_kernelIN5flash11enable_sm90INS1_16FlashAttnFwdSm90INS1_25CollectiveMainloopFwdSm90ILi2EN4cute5tupleIJNS5_1CILi1EEES8_S8_EEENS6_IJNS7_ILi128EEENS7_ILi160EEENS7_ILi192EEEEEELi192ENS_12float_e4m3_tEfNS_4arch4Sm90ELb0ELb0ELb0ELb1ELb1ELb1ELb0ELb1ELb1ELb1ELb0ELb0EEENS1_21CollectiveEpilogueFwdINS6_IJSA_SC_SB_EEES9_NS_10bfloat16_tESG_Li256ELb1ELb1ELb0ELb1EEENS1_36VarlenDynamicPersistentTileSchedulerILi128ELi160ELi256ELi128ELb0ELb1ELb1ELb0ELb1ELb1EEEEEEEEEvNT_6ParamsE:
        /* <DEDUP_REMOVED lines=18> */
.L_x_4052:
[----:B------:R-:W-:Y:S05]  /*0120*/  BSYNC B0 ;  /* 0x0000000000007941 */ /* 0x000fea0003800000 */
.L_x_4051:
        /* <DEDUP_REMOVED lines=41> */
.L_x_4053:
        /* <DEDUP_REMOVED lines=22> */
.L_x_4054:
        /* <DEDUP_REMOVED lines=18> */
.L_x_4055:
        /* <DEDUP_REMOVED lines=22> */
.L_x_4056:
        /* <DEDUP_REMOVED lines=23> */
.L_x_4057:
[----:B------:R-:W-:Y:S01]  /*0910*/  PLOP3.LUT P0, PT, PT, PT, UP0, 0x80, 0x0 ;  /* 0x000000000000781c */ /* 0x000fe20003f0f008 */
[----:B------:R-:W-:Y:S01]  /*0920*/  UMOV UR36, 0x1 ;  /* 0x0000000100247882 */ /* 0x000fe20000000000 */
[----:B------:R-:W-:Y:S01]  /*0930*/  NOP ;  /* 0x0000000000007918 */ /* 0x000fe20000000000 */
[----:B------:R-:W-:Y:S01]  /*0940*/  USEL UR36, UR36, 0x2, !UP0 ;  /* 0x0000000224247887 */ /* 0x000fe2000c000000 */
[----:B------:R-:W-:Y:S01]  /*0950*/  BSSY B8, `(.L_x_4058) ;  /* 0x0002b47000087945 */ /* 0x000fe20003800000 */
[----:B------:R-:W-:Y:S01]  /*0960*/  ULDC.64 UR50, c[0x0][0x208] ;  /* 0x0000820000327ab9 */ /* 0x000fe20000000a00 */
[----:B01234-:R-:W-:Y:S07]  /*0970*/  BAR.SYNC.DEFER_BLOCKING 0x0 ;  /* 0x0000000000007b1d */ /* 0x01ffee0000010000 */
[----:B------:R-:W-:Y:S05]  /*0980*/  @!P0 BRA `(.L_x_4059) ;  /* 0x0000022800508947 */ /* 0x000fea0003800000 */
.L_x_4060:
        /* <DEDUP_REMOVED lines=8> */
[----:B-1----:R-:W-:-:S06]  /*0a10*/  ULEA UR4, UR38, UR4, 0x18 ;  /* 0x0000000426047291 */ /* 0x002fcc000f8ec03f */
[----:B------:R-:W-:Y:S01]  /*0a20*/  IMAD.U32 R18, RZ, RZ, UR4 ;  /* 0x00000004ff127e24 */ /* 0x000fe2000f8e00ff */
[----:B0-----:R-:W-:Y:S01]  /*0a30*/  SHF.R.U32.HI R0, RZ, 0x7, R0 ;  /* 0x00000007ff007819 */ /* 0x001fe20000011600 */
[----:B------:R-:W-:-:S03]  /*0a40*/  ULDC UR4, c[0x0][0xc3c] ;  /* 0x00030f0000047ab9 */ /* 0x000fc60000000800 */
[----:B------:R-:W-:-:S13]  /*0a50*/  ISETP.NE.AND P0, PT, R0, 0x1, PT ;  /* 0x000000010000780c */ /* 0x000fda0003f05270 */
[----:B------:R-:W-:Y:S08]  /*0a60*/  @!P0 BAR.ARV 0x9, 0x100 ;  /* 0x0244000000008b1d */ /* 0x000ff00000002000 */
[----:B------:R-:W-:Y:S06]  /*0a70*/  BAR.SYNC.DEFER_BLOCKING 0x5, 0x180 ;  /* 0x0146000000007b1d */ /* 0x000fec0000010000 */
[----:B------:R-:W0:Y:S02]  /*0a80*/  LDS.128 R220, [R18+0x334d0] ;  /* 0x0334d00012dc7984 */ /* 0x000e240000000c00 */
[----:B------:R-:W-:Y:S06]  /*0a90*/  BAR.ARV 0x4, 0x180 ;  /* 0x0106000000007b1d */ /* 0x000fec0000002000 */
[----:B0-----:R-:W-:-:S13]  /*0aa0*/  ISETP.GE.AND P0, PT, R223, UR4, PT ;  /* 0x00000004df007c0c */ /* 0x001fda000bf06270 */
[----:B------:R-:W-:Y:S05]  /*0ab0*/  @P0 BRA `(.L_x_4061) ;  /* 0x000002b000c00947 */ /* 0x000fea0003800000 */
[----:B------:R-:W0:Y:S01]  /*0ac0*/  S2R R0, SR_TID.X ;  /* 0x0000000000007919 */ /* 0x000e220000002100 */
[----:B------:R-:W-:Y:S01]  /*0ad0*/  R2UR UR48, R18 ;  /* 0x00000000123072ca */ /* 0x000fe200000e0000 */
[----:B------:R-:W-:Y:S01]  /*0ae0*/  IMAD.MOV.U32 R19, RZ, RZ, RZ ;  /* 0x000000ffff137224 */ /* 0x000fe200078e00ff */
[----:B------:R-:W-:Y:S01]  /*0af0*/  ULOP3.LUT UR49, UR36, 0x1, URZ, 0xfc, !UPT ;  /* 0x0000000124317892 */ /* 0x000fe2000f8efc3f */
[----:B------:R-:W-:-:S10]  /*0b00*/  UMOV UR37, URZ ;  /* 0x0000003f00257c82 */ /* 0x000fd40008000000 */
[----:B------:R-:W-:Y:S01]  /*0b10*/  UIADD3 UR48, UR48, 0x1e200, URZ ;  /* 0x0001e20030307890 */ /* 0x000fe2000fffe03f */
[----:B0-----:R-:W-:-:S05]  /*0b20*/  VIADD R0, R0, 0xffffff80 ;  /* 0xffffff8000007836 */ /* 0x001fca0000000000 */
[----:B------:R-:W-:Y:S02]  /*0b30*/  SHF.R.S32.HI R3, RZ, 0x1f, R0 ;  /* 0x0000001fff037819 */ /* 0x000fe40000011400 */
[-C--:B------:R-:W-:Y:S02]  /*0b40*/  LEA.HI R6, R0, R0.reuse, RZ, 0x1 ;  /* 0x0000000000067211 */ /* 0x080fe400078f08ff */
[CC--:B------:R-:W-:Y:S02]  /*0b50*/  LEA.HI R4, R3.reuse, R0.reuse, RZ, 0x4 ;  /* 0x0000000003047211 */ /* 0x0c0fe400078f20ff */
[CC--:B------:R-:W-:Y:S02]  /*0b60*/  LEA.HI R2, R3.reuse, R0.reuse, RZ, 0x7 ;  /* 0x0000000003027211 */ /* 0x0c0fe400078f38ff */
[----:B------:R-:W-:Y:S02]  /*0b70*/  SHF.R.S32.HI R11, RZ, 0x1, R6 ;  /* 0x00000001ff0b7819 */ /* 0x000fe40000011406 */
[----:B------:R-:W-:-:S02]  /*0b80*/  LEA.HI R5, R3, R0, RZ, 0x5 ;  /* 0x0000000003057211 */ /* 0x000fc400078f28ff */
[----:B------:R-:W-:Y:S02]  /*0b90*/  LEA.HI R8, R3, R0, RZ, 0x2 ;  /* 0x0000000003087211 */ /* 0x000fe400078f10ff */
[----:B------:R-:W-:Y:S02]  /*0ba0*/  LOP3.LUT R7, R6, 0xfffffffe, RZ, 0xc0, !PT ;  /* 0xfffffffe06077812 */ /* 0x000fe400078ec0ff */
[----:B------:R-:W-:Y:S02]  /*0bb0*/  LOP3.LUT R3, R4, 0x3fffff0, RZ, 0xc0, !PT ;  /* 0x03fffff004037812 */ /* 0x000fe400078ec0ff */
[----:B------:R-:W-:Y:S01]  /*0bc0*/  LOP3.LUT R9, R2, 0xffffff80, RZ, 0xc0, !PT ;  /* 0xffffff8002097812 */ /* 0x000fe200078ec0ff */
[----:B------:R-:W-:Y:S01]  /*0bd0*/  IMAD.IADD R7, R0, 0x1, -R7 ;  /* 0x0000000100077824 */ /* 0x000fe200078e0a07 */
[----:B------:R-:W-:Y:S01]  /*0be0*/  LEA.HI R6, R6, R11, RZ, 0x1 ;  /* 0x0000000b06067211 */ /* 0x000fe200078f08ff */
[C---:B------:R-:W-:Y:S01]  /*0bf0*/  IMAD.IADD R3, R0.reuse, 0x1, -R3 ;  /* 0x0000000100037824 */ /* 0x040fe200078e0a03 */
[----:B------:R-:W-:Y:S01]  /*0c00*/  SHF.R.S32.HI R2, RZ, 0x2, R8 ;  /* 0x00000002ff027819 */ /* 0x000fe20000011408 */
[----:B------:R-:W-:Y:S01]  /*0c10*/  IMAD.IADD R10, R0, 0x1, -R9 ;  /* 0x00000001000a7824 */ /* 0x000fe200078e0a09 */
[----:B------:R-:W-:Y:S01]  /*0c20*/  SHF.L.U32 R0, R5, 0x5, RZ ;  /* 0x0000000505007819 */ /* 0x000fe200000006ff */
[C---:B------:R-:W-:Y:S01]  /*0c30*/  IMAD.SHL.U32 R228, R7.reuse, 0x8, RZ ;  /* 0x0000000807e47824 */ /* 0x040fe200078e00ff */
[----:B------:R-:W-:Y:S01]  /*0c40*/  LOP3.LUT R6, R6, 0x3fffffe, RZ, 0xc0, !PT ;  /* 0x03fffffe06067812 */ /* 0x000fe200078ec0ff */
[----:B------:R-:W-:Y:S01]  /*0c50*/  IMAD.SHL.U32 R16, R7, 0x10, RZ ;  /* 0x0000001007107824 */ /* 0x000fe200078e00ff */
[----:B------:R-:W-:Y:S01]  /*0c60*/  SHF.R.S32.HI R5, RZ, 0x4, R4 ;  /* 0x00000004ff057819 */ /* 0x000fe20000011404 */
[----:B------:R-:W-:Y:S01]  /*0c70*/  VIADD R7, R228, 0x10 ;  /* 0x00000010e4077836 */ /* 0x000fe20000000000 */
[----:B------:R-:W-:Y:S01]  /*0c80*/  SHF.R.S32.HI R9, RZ, 0x1f, R8 ;  /* 0x0000001fff097819 */ /* 0x000fe20000011408 */
[C---:B------:R-:W-:Y:S01]  /*0c90*/  IMAD.IADD R6, R11.reuse, 0x1, -R6 ;  /* 0x000000010b067824 */ /* 0x040fe200078e0a06 */
[----:B------:R-:W-:Y:S01]  /*0ca0*/  LOP3.LUT R0, R0, 0xfffffc00, RZ, 0xc0, !PT ;  /* 0xfffffc0000007812 */ /* 0x000fe200078ec0ff */
[----:B------:R-:W-:Y:S01]  /*0cb0*/  VIADD R11, R11, 0x80 ;  /* 0x000000800b0b7836 */ /* 0x000fe20000000000 */
[----:B------:R-:W-:Y:S01]  /*0cc0*/  LEA.HI R4, R4, R5, RZ, 0x1 ;  /* 0x0000000504047211 */ /* 0x000fe200078f08ff */
[----:B------:R-:W-:Y:S01]  /*0cd0*/  IMAD R8, R5, 0x8, R6 ;  /* 0x0000000805087824 */ /* 0x000fe200078e0206 */
[----:B------:R-:W-:Y:S01]  /*0ce0*/  LEA.HI R9, R9, R2, RZ, 0x2 ;  /* 0x0000000209097211 */ /* 0x000fe200078f10ff */
[----:B------:R-:W-:Y:S01]  /*0cf0*/  IMAD R3, R3, 0x40, R0 ;  /* 0x0000004003037824 */ /* 0x000fe200078e0200 */
[----:B------:R-:W-:Y:S01]  /*0d00*/  LOP3.LUT R4, R4, 0x1ffffffe, RZ, 0xc0, !PT ;  /* 0x1ffffffe04047812 */ /* 0x000fe200078ec0ff */
[C---:B------:R-:W-:Y:S01]  /*0d10*/  VIADD R23, R16.reuse, 0x60 ;  /* 0x0000006010177836 */ /* 0x040fe20000000000 */
[----:B------:R-:W-:Y:S01]  /*0d20*/  LOP3.LUT R9, R9, 0xfffffffc, RZ, 0xc0, !PT ;  /* 0xfffffffc09097812 */ /* 0x000fe200078ec0ff */
[----:B------:R-:W-:Y:S01]  /*0d30*/  VIADD R22, R16, 0x80 ;  /* 0x0000008010167836 */ /* 0x000fe20000000000 */
[----:B------:R-:W-:Y:S01]  /*0d40*/  SHF.R.S32.HI R0, RZ, 0x1f, R11 ;  /* 0x0000001fff007819 */ /* 0x000fe2000001140b */
[----:B------:R-:W-:Y:S01]  /*0d50*/  IMAD.IADD R4, R5, 0x1, -R4 ;  /* 0x0000000105047824 */ /* 0x000fe200078e0a04 */
[CC--:B------:R-:W-:Y:S01]  /*0d60*/  LEA.HI R6, R11.reuse, R11.reuse, RZ, 0x1 ;  /* 0x0000000b0b067211 */ /* 0x0c0fe200078f08ff */
[----:B------:R-:W-:Y:S01]  /*0d70*/  IMAD.IADD R9, R2, 0x1, -R9 ;  /* 0x0000000102097824 */ /* 0x000fe200078e0a09 */
[----:B------:R-:W-:Y:S01]  /*0d80*/  LEA.HI R2, R0, R11, RZ, 0x3 ;  /* 0x0000000b00027211 */ /* 0x000fe200078f18ff */
[----:B------:R-:W-:Y:S01]  /*0d90*/  VIADD R224, R16, 0xa0 ;  /* 0x000000a010e07836 */ /* 0x000fe20000000000 */
[----:B------:R-:W-:Y:S01]  /*0da0*/  LEA R3, R4, R3, 0x3 ;  /* 0x0000000304037211 */ /* 0x000fe200078e18ff */
[----:B------:R-:W-:Y:S01]  /*0db0*/  VIADD R4, R228, 0x40 ;  /* 0x00000040e4047836 */ /* 0x000fe20000000000 */
[----:B------:R-:W-:Y:S01]  /*0dc0*/  LOP3.LUT R0, R6, 0x3fffffe, RZ, 0xc0, !PT ;  /* 0x03fffffe06007812 */ /* 0x000fe200078ec0ff */
[----:B------:R-:W-:Y:S01]  /*0dd0*/  IMAD.SHL.U32 R2, R2, 0x40, RZ ;  /* 0x0000004002027824 */ /* 0x000fe200078e00ff */
[----:B------:R-:W-:Y:S01]  /*0de0*/  SHF.R.S32.HI R5, RZ, 0x1f, R10 ;  /* 0x0000001fff057819 */ /* 0x000fe2000001140a */
[----:B------:R0:W-:Y:S01]  /*0df0*/  STL [R1+0x68], R3 ;  /* 0x0000680301007387 */ /* 0x0001e20000100800 */
[C---:B------:R-:W-:Y:S01]  /*0e00*/  IMAD.IADD R226, R228.reuse, 0x1, R4 ;  /* 0x00000001e4e27824 */ /* 0x040fe200078e0204 */
[----:B------:R-:W-:Y:S01]  /*0e10*/  SHF.R.S32.HI R6, RZ, 0x1, R6 ;  /* 0x00000001ff067819 */ /* 0x000fe20000011406 */
[----:B------:R-:W-:Y:S01]  /*0e20*/  IMAD.IADD R0, R11, 0x1, -R0 ;  /* 0x000000010b007824 */ /* 0x000fe200078e0a00 */
[----:B------:R-:W-:Y:S01]  /*0e30*/  LEA.HI R5, R5, R10, RZ, 0x2 ;  /* 0x0000000a05057211 */ /* 0x000fe200078f10ff */
[C---:B------:R-:W-:Y:S01]  /*0e40*/  VIADD R11, R228.reuse, 0x20 ;  /* 0x00000020e40b7836 */ /* 0x040fe20000000000 */
[----:B------:R-:W-:Y:S01]  /*0e50*/  SHF.R.S32.HI R17, RZ, 0x1f, R16 ;  /* 0x0000001fff117819 */ /* 0x000fe20000011410 */
[----:B------:R-:W-:Y:S01]  /*0e60*/  IMAD.SHL.U32 R9, R9, 0x80, RZ ;  /* 0x0000008009097824 */ /* 0x000fe200078e00ff */
[----:B------:R-:W-:Y:S01]  /*0e70*/  LOP3.LUT R5, R5, 0x7ffffffc, RZ, 0xc0, !PT ;  /* 0x7ffffffc05057812 */ /* 0x000fe200078ec0ff */
[----:B------:R-:W-:Y:S01]  /*0e80*/  IMAD.IADD R225, R228, 0x1, R11 ;  /* 0x00000001e4e17824 */ /* 0x000fe200078e020b */
[----:B0-----:R-:W-:Y:S01]  /*0e90*/  LOP3.LUT R3, R2, 0xfffffe00, RZ, 0xc0, !PT ;  /* 0xfffffe0002037812 */ /* 0x001fe200078ec0ff */
[----:B------:R0:W-:Y:S01]  /*0ea0*/  STL [R1+0x20], R11 ;  /* 0x0000200b01007387 */ /* 0x0001e20000100800 */
[----:B------:R-:W-:Y:S01]  /*0eb0*/  LOP3.LUT R13, R9, 0x180, RZ, 0xc0, !PT ;  /* 0x00000180090d7812 */ /* 0x000fe200078ec0ff */
[----:B------:R-:W-:Y:S01]  /*0ec0*/  IMAD.IADD R5, R10, 0x1, -R5 ;  /* 0x000000010a057824 */ /* 0x000fe200078e0a05 */
[----:B------:R-:W-:Y:S01]  /*0ed0*/  LEA R0, R0, R3, 0x6 ;  /* 0x0000000300007211 */ /* 0x000fe200078e30ff */
[----:B------:R-:W-:Y:S01]  /*0ee0*/  IMAD.MOV.U32 R10, RZ, RZ, -0x2 ;  /* 0xfffffffeff0a7424 */ /* 0x000fe200078e00ff */
[----:B------:R-:W-:Y:S01]  /*0ef0*/  SHF.R.S32.HI R3, RZ, 0x1f, R226 ;  /* 0x0000001fff037819 */ /* 0x000fe200000114e2 */
[----:B------:R-:W-:Y:S01]  /*0f00*/  IMAD.SHL.U32 R6, R6, 0x80, RZ ;  /* 0x0000008006067824 */ /* 0x000fe200078e00ff */
[----:B------:R-:W-:Y:S01]  /*0f10*/  SHF.R.U32.HI R12, RZ, 0x3, R13 ;  /* 0x00000003ff0c7819 */ /* 0x000fe2000001160d */
[----:B------:R1:W-:Y:S01]  /*0f20*/  STL [R1+0x44], R0 ;  /* 0x0000440001007387 */ /* 0x0003e20000100800 */
[CC--:B------:R-:W-:Y:S01]  /*0f30*/  LEA.HI R2, R3.reuse, R226.reuse, RZ, 0x4 ;  /* 0x000000e203027211 */ /* 0x0c0fe200078f20ff */
[----:B0-----:R-:W-:Y:S01]  /*0f40*/  IMAD.SHL.U32 R11, R8, 0x40, RZ ;  /* 0x00000040080b7824 */ /* 0x001fe200078e00ff */
[----:B------:R-:W-:Y:S01]  /*0f50*/  LEA.HI R8, R3, R226, RZ, 0x6 ;  /* 0x000000e203087211 */ /* 0x000fe200078f30ff */
[----:B------:R0:W-:Y:S01]  /*0f60*/  STL [R1+0x1c], R4 ;  /* 0x00001c0401007387 */ /* 0x0001e20000100800 */
[----:B------:R-:W-:-:S02]  /*0f70*/  IMAD R10, R5, R10, 0xa0 ;  /* 0x000000a0050a7424 */ /* 0x000fc400078e020a */
[----:B------:R-:W-:Y:S01]  /*0f80*/  SHF.L.U32 R9, R8, 0x7, RZ ;  /* 0x0000000708097819 */ /* 0x000fe200000006ff */
[----:B------:R-:W-:Y:S01]  /*0f90*/  STL [R1+0x38], R11 ;  /* 0x0000380b01007387 */ /* 0x000fe20000100800 */
[----:B------:R-:W-:Y:S02]  /*0fa0*/  LOP3.LUT R8, R13, 0x30, R2, 0xf8, !PT ;  /* 0x000000300d087812 */ /* 0x000fe400078ef802 */
[----:B-1----:R-:W-:Y:S01]  /*0fb0*/  SHF.R.S32.HI R0, RZ, 0x1f, R225 ;  /* 0x0000001fff007819 */ /* 0x002fe200000114e1 */
[----:B------:R-:W-:Y:S01]  /*0fc0*/  STL [R1+0x30], R13 ;  /* 0x0000300d01007387 */ /* 0x000fe20000100800 */
[----:B------:R-:W-:Y:S02]  /*0fd0*/  LOP3.LUT R9, R9, 0xffffe000, RZ, 0xc0, !PT ;  /* 0xffffe00009097812 */ /* 0x000fe400078ec0ff */
[CC--:B0-----:R-:W-:Y:S01]  /*0fe0*/  LEA.HI R4, R0.reuse, R225.reuse, RZ, 0x6 ;  /* 0x000000e100047211 */ /* 0x0c1fe200078f30ff */
[----:B------:R-:W-:Y:S01]  /*0ff0*/  STL [R1+0x34], R12 ;  /* 0x0000340c01007387 */ /* 0x000fe20000100800 */
[----:B------:R-:W-:-:S02]  /*1000*/  LEA.HI R0, R0, R225, RZ, 0x4 ;  /* 0x000000e100007211 */ /* 0x000fc400078f20ff */
[-C--:B------:R-:W-:Y:S01]  /*1010*/  LOP3.LUT R8, R8, R12.reuse, RZ, 0x3c, !PT ;  /* 0x0000000c08087212 */ /* 0x080fe200078e3cff */
[----:B------:R-:W-:Y:S01]  /*1020*/  IMAD.SHL.U32 R4, R4, 0x80, RZ ;  /* 0x0000008004047824 */ /* 0x000fe200078e00ff */
[----:B------:R-:W-:Y:S01]  /*1030*/  LOP3.LUT R3, R13, 0x30, R0, 0xf8, !PT ;  /* 0x000000300d037812 */ /* 0x000fe200078ef800 */
[----:B------:R-:W-:Y:S01]  /*1040*/  STL [R1+0x64], R10 ;  /* 0x0000640a01007387 */ /* 0x000fe20000100800 */
[-C--:B------:R-:W-:Y:S02]  /*1050*/  IADD3 R9, R8, R11.reuse, R9 ;  /* 0x0000000b08097210 */ /* 0x080fe40007ffe009 */
[----:B------:R-:W-:Y:S01]  /*1060*/  LOP3.LUT R4, R4, 0xffffe000, RZ, 0xc0, !PT ;  /* 0xffffe00004047812 */ /* 0x000fe200078ec0ff */
[----:B------:R-:W-:Y:S01]  /*1070*/  STL [R1+0x14], RZ ;  /* 0x000014ff01007387 */ /* 0x000fe20000100800 */
[----:B------:R-:W-:Y:S02]  /*1080*/  LOP3.LUT R3, R3, R12, RZ, 0x3c, !PT ;  /* 0x0000000c03037212 */ /* 0x000fe400078e3cff */
[----:B------:R-:W-:Y:S01]  /*1090*/  SHF.R.S32.HI R8, RZ, 0x1f, R23 ;  /* 0x0000001fff087819 */ /* 0x000fe20000011417 */
[----:B------:R-:W-:Y:S01]  /*10a0*/  STL [R1+0x3c], RZ ;  /* 0x00003cff01007387 */ /* 0x000fe20000100800 */
[----:B------:R-:W-:Y:S01]  /*10b0*/  IADD3 R5, R3, R11, R4 ;  /* 0x0000000b03057210 */ /* 0x000fe20007ffe004 */
[C---:B------:R-:W-:Y:S01]  /*10c0*/  VIADD R4, R228.reuse, 0x50 ;  /* 0x00000050e4047836 */ /* 0x040fe20000000000 */
[----:B------:R-:W-:Y:S01]  /*10d0*/  IADD3 R3, R228, 0x30, RZ ;  /* 0x00000030e4037810 */ /* 0x000fe20007ffe0ff */
[----:B------:R-:W-:Y:S01]  /*10e0*/  STL [R1+0x2c], RZ ;  /* 0x00002cff01007387 */ /* 0x000fe20000100800 */
[----:B------:R-:W-:-:S02]  /*10f0*/  SHF.R.S32.HI R227, RZ, 0x4, R0 ;  /* 0x00000004ffe37819 */ /* 0x000fc40000011400 */
[----:B------:R-:W-:Y:S01]  /*1100*/  SHF.R.S32.HI R0, RZ, 0x4, R2 ;  /* 0x00000004ff007819 */ /* 0x000fe20000011402 */
[----:B------:R0:W-:Y:S01]  /*1110*/  STL [R1+0x18], R7 ;  /* 0x0000180701007387 */ /* 0x0001e20000100800 */
[----:B------:R-:W-:-:S03]  /*1120*/  IMAD.IADD R2, R18, 0x1, R5 ;  /* 0x0000000112027824 */ /* 0x000fc600078e0205 */
[----:B------:R1:W-:Y:S04]  /*1130*/  STL [R1+0x24], R3 ;  /* 0x0000240301007387 */ /* 0x0003e80000100800 */
[----:B------:R2:W-:Y:S01]  /*1140*/  STL [R1+0x28], R4 ;  /* 0x0000280401007387 */ /* 0x0005e20000100800 */
[----:B0-----:R-:W-:-:S03]  /*1150*/  SHF.R.S32.HI R7, RZ, 0x1f, R224 ;  /* 0x0000001fff077819 */ /* 0x001fc600000114e0 */
[----:B------:R-:W-:Y:S01]  /*1160*/  STL [R1+0xc], R8 ;  /* 0x00000c0801007387 */ /* 0x000fe20000100800 */
[----:B-1----:R-:W-:Y:S02]  /*1170*/  LOP3.LUT R3, R13, 0x30, R16, 0xf8, !PT ;  /* 0x000000300d037812 */ /* 0x002fe400078ef810 */
[----:B--2---:R-:W-:Y:S02]  /*1180*/  SHF.R.S32.HI R4, RZ, 0x1f, R22 ;  /* 0x0000001fff047819 */ /* 0x004fe40000011416 */
[----:B------:R-:W-:-:S03]  /*1190*/  LOP3.LUT R3, R3, R12, RZ, 0x3c, !PT ;  /* 0x0000000c03037212 */ /* 0x000fc600078e3cff */
[----:B------:R0:W-:Y:S01]  /*11a0*/  STL [R1+0x8], R4 ;  /* 0x0000080401007387 */ /* 0x0001e20000100800 */
[----:B------:R-:W-:-:S03]  /*11b0*/  IADD3 R3, R18, R11, R3 ;  /* 0x0000000b12037210 */ /* 0x000fc60007ffe003 */
[----:B------:R-:W-:Y:S01]  /*11c0*/  STL [R1+0x4], R7 ;  /* 0x0000040701007387 */ /* 0x000fe20000100800 */
[----:B0-----:R-:W-:-:S05]  /*11d0*/  LOP3.LUT R4, R6, 0x180, RZ, 0xc0, !PT ;  /* 0x0000018006047812 */ /* 0x001fca00078ec0ff */
[----:B------:R-:W-:Y:S04]  /*11e0*/  STL [R1+0x40], R4 ;  /* 0x0000400401007387 */ /* 0x000fe80000100800 */
[----:B------:R0:W-:Y:S04]  /*11f0*/  STL [R1], R0 ;  /* 0x0000000001007387 */ /* 0x0001e80000100800 */
[----:B------:R1:W-:Y:S04]  /*1200*/  STL [R1+0x60], R3 ;  /* 0x0000600301007387 */ /* 0x0003e80000100800 */
[----:B------:R1:W-:Y:S01]  /*1210*/  STL [R1+0x5c], R2 ;  /* 0x00005c0201007387 */ /* 0x0003e20000100800 */
[----:B0-----:R-:W-:-:S05]  /*1220*/  IMAD.IADD R0, R18, 0x1, R9 ;  /* 0x0000000112007824 */ /* 0x001fca00078e0209 */
[----:B------:R1:W-:Y:S02]  /*1230*/  STL [R1+0x58], R0 ;  /* 0x0000580001007387 */ /* 0x0003e40000100800 */
.L_x_4260:
[----:B01----:R-:W0:Y:S02]  /*1240*/  LDC.64 R2, c[0x0][0xc88] ;  /* 0x00032200ff027b82 */ /* 0x003e240000000a00 */
[----:B0-----:R-:W-:-:S05]  /*1250*/  IMAD.WIDE R2, R223, 0x4, R2 ;  /* 0x00000004df027825 */ /* 0x001fca00078e0202 */
[----:B--2---:R0:W2:Y:S01]  /*1260*/  LDG.E R0, desc[UR50][R2.64] ;  /* 0x0000003202007981 */ /* 0x0040a2000c1e1900 */
[----:B------:R-:W-:Y:S05]  /*1270*/  YIELD ;  /* 0x0000000000007946 */ /* 0x000fea0003800000 */
[----:B------:R-:W-:Y:S01]  /*1280*/  ULDC.64 UR4, c[0x0][0xa28] ;  /* 0x00028a0000047ab9 */ /* 0x000fe20000000a00 */
[----:B------:R-:W-:Y:S01]  /*1290*/  ULDC.64 UR8, c[0x0][0xa18] ;  /* 0x0002860000087ab9 */ /* 0x000fe20000000a00 */
[----:B------:R-:W-:Y:S01]  /*12a0*/  ISETP.NE.U32.AND P1, PT, RZ, UR4, PT ;  /* 0x00000004ff007c0c */ /* 0x000fe2000bf25070 */
[----:B------:R-:W-:Y:S01]  /*12b0*/  ULDC.64 UR6, c[0x0][0xa08] ;  /* 0x0002820000067ab9 */ /* 0x000fe20000000a00 */
[----:B0-----:R-:W-:Y:S01]  /*12c0*/  IMAD.MOV.U32 R3, RZ, RZ, RZ ;  /* 0x000000ffff037224 */ /* 0x001fe200078e00ff */
[----:B------:R-:W-:-:S02]  /*12d0*/  ISETP.NE.U32.AND P0, PT, RZ, UR6, PT ;  /* 0x00000006ff007c0c */ /* 0x000fc4000bf05070 */
[----:B------:R-:W-:Y:S02]  /*12e0*/  ISETP.NE.AND.EX P1, PT, RZ, UR5, PT, P1 ;  /* 0x00000005ff007c0c */ /* 0x000fe4000bf25310 */
[----:B------:R-:W-:Y:S02]  /*12f0*/  ISETP.NE.AND.EX P0, PT, RZ, UR7, PT, P0 ;  /* 0x00000007ff007c0c */ /* 0x000fe4000bf05300 */
[----:B------:R-:W-:Y:S02]  /*1300*/  MOV R123, RZ ;  /* 0x000000ff007b7202 */ /* 0x000fe40000000f00 */
[----:B--23--:R-:W-:Y:S01]  /*1310*/  SHF.R.S32.HI R6, RZ, 0x1f, R0 ;  /* 0x0000001fff067819 */ /* 0x00cfe20000011400 */
[----:B------:R-:W-:-:S06]  /*1320*/  IMAD.SHL.U32 R27, R0, 0x4, RZ ;  /* 0x00000004001b7824 */ /* 0x000fcc00078e00ff */
[C---:B------:R-:W-:Y:S01]  /*1330*/  @P1 LEA R4, P2, R0.reuse, UR4, 0x2 ;  /* 0x0000000400041c11 */ /* 0x040fe2000f8410ff */
[----:B------:R-:W-:Y:S01]  /*1340*/  STL [R1+0x48], R0 ;  /* 0x0000480001007387 */ /* 0x000fe20000100800 */
[C-C-:B------:R-:W-:Y:S02]  /*1350*/  SHF.L.U64.HI R28, R0.reuse, 0x2, R6.reuse ;  /* 0x00000002001c7819 */ /* 0x140fe40000010206 */
[----:B------:R-:W-:Y:S01]  /*1360*/  @P1 LEA.HI.X R5, R0, UR5, R6, 0x2, P2 ;  /* 0x0000000500051c11 */ /* 0x000fe200090f1406 */
[----:B------:R0:W-:Y:S01]  /*1370*/  STL [R1+0x50], R6 ;  /* 0x0000500601007387 */ /* 0x0001e20000100800 */
[----:B------:R-:W-:Y:S01]  /*1380*/  ISETP.NE.U32.AND P2, PT, RZ, UR8, PT ;  /* 0x00000008ff007c0c */ /* 0x000fe2000bf45070 */
[----:B------:R-:W-:Y:S01]  /*1390*/  ULDC UR4, c[0x0][0x288] ;  /* 0x0000a20000047ab9 */ /* 0x000fe20000000800 */
[----:B------:R-:W-:Y:S01]  /*13a0*/  IADD3 R8, P3, R27, UR6, RZ ;  /* 0x000000061b087c10 */ /* 0x000fe2000ff7e0ff */
[----:B------:R1:W5:Y:S01]  /*13b0*/  @P1 LDG.E R3, desc[UR50][R4.64] ;  /* 0x0000003204031981 */ /* 0x000362000c1e1900 */
[----:B------:R-:W-:Y:S01]  /*13c0*/  ISETP.NE.AND.EX P2, PT, RZ, UR9, PT, P2 ;  /* 0x00000009ff007c0c */ /* 0x000fe2000bf45320 */
[----:B------:R-:W-:Y:S01]  /*13d0*/  IMAD.U32 R135, RZ, RZ, UR4 ;  /* 0x00000004ff877e24 */ /* 0x000fe2000f8e00ff */
[----:B------:R-:W-:Y:S01]  /*13e0*/  IADD3.X R9, R28, UR7, RZ, P3, !PT ;  /* 0x000000071c097c10 */ /* 0x000fe20009ffe4ff */
[----:B------:R-:W-:-:S04]  /*13f0*/  ULDC.64 UR4, c[0x0][0x418] ;  /* 0x0001060000047ab9 */ /* 0x000fc80000000a00 */
[----:B------:R1:W5:Y:S06]  /*1400*/  @P0 LDG.E R123, desc[UR50][R8.64] ;  /* 0x00000032087b0981 */ /* 0x00036c000c1e1900 */
[----:B0-----:R-:W-:-:S04]  /*1410*/  @P2 IADD3 R6, P1, R27, UR8, RZ ;  /* 0x000000081b062c10 */ /* 0x001fc8000ff3e0ff */
[----:B------:R-:W-:-:S05]  /*1420*/  @P2 IADD3.X R7, R28, UR9, RZ, P1, !PT ;  /* 0x000000091c072c10 */ /* 0x000fca0008ffe4ff */
        /* <DEDUP_REMOVED lines=9> */
[----:B------:R-:W-:Y:S02]  /*14c0*/  IMAD.U32 R26, RZ, RZ, UR4 ;  /* 0x00000004ff1a7e24 */ /* 0x000fe4000f8e00ff */
[----:B------:R-:W-:Y:S01]  /*14d0*/  IMAD.MOV.U32 R24, RZ, RZ, R0 ;  /* 0x000000ffff187224 */ /* 0x000fe200078e0000 */
[----:B-1--4-:R-:W-:Y:S06]  /*14e0*/  @P2 BRA `(.L_x_4062) ;  /* 0x0000000000242947 */ /* 0x012fec0003800000 */
        /* <DEDUP_REMOVED lines=9> */
.L_x_4062:
        /* <DEDUP_REMOVED lines=10> */
.L_x_4063:
[----:B------:R-:W-:Y:S05]  /*1620*/  @!P0 BRA `(.L_x_4064) ;  /* 0x00000000000c8947 */ /* 0x000fea0003800000 */
[----:B------:R-:W2:Y:S04]  /*1630*/  LDG.E R5, desc[UR50][R8.64] ;  /* 0x0000003208057981 */ /* 0x000ea8000c1e1900 */
[----:B------:R-:W2:Y:S02]  /*1640*/  LDG.E R26, desc[UR50][R8.64+0x4] ;  /* 0x00000432081a7981 */ /* 0x000ea4000c1e1900 */
[----:B--2---:R-:W-:-:S07]  /*1650*/  IMAD.IADD R26, R26, 0x1, -R5 ;  /* 0x000000011a1a7824 */ /* 0x004fce00078e0a05 */
.L_x_4064:
        /* <DEDUP_REMOVED lines=10> */
[----:B------:R-:W-:Y:S02]  /*1700*/  ISETP.NE.U32.AND P1, PT, RZ, UR4, PT ;  /* 0x00000004ff007c0c */ /* 0x000fe4000bf25070 */
[----:B------:R-:W-:Y:S02]  /*1710*/  MOV R134, R26 ;  /* 0x0000001a00867202 */ /* 0x000fe40000000f00 */
[----:B------:R-:W-:-:S02]  /*1720*/  VIMNMX R118, RZ, R118, !PT ;  /* 0x00000076ff767248 */ /* 0x000fc40007fe0100 */
[----:B------:R-:W-:-:S13]  /*1730*/  ISETP.NE.AND.EX P1, PT, RZ, UR5, PT, P1 ;  /* 0x00000005ff007c0c */ /* 0x000fda000bf25310 */
[----:B------:R-:W-:-:S04]  /*1740*/  @P1 IADD3 R6, P2, R27, UR4, RZ ;  /* 0x000000041b061c10 */ /* 0x000fc8000ff5e0ff */
[----:B------:R-:W-:-:S05]  /*1750*/  @P1 IADD3.X R7, R28, UR5, RZ, P2, !PT ;  /* 0x000000051c071c10 */ /* 0x000fca00097fe4ff */
[----:B------:R0:W5:Y:S01]  /*1760*/  @P1 LDG.E R134, desc[UR50][R6.64] ;  /* 0x0000003206861981 */ /* 0x000162000c1e1900 */
[----:B--2---:R-:W-:-:S04]  /*1770*/  @P0 IMAD.IADD R2, R9, 0x1, -R0 ;  /* 0x0000000109020824 */ /* 0x004fc800078e0a00 */
[----:B------:R-:W-:-:S04]  /*1780*/  IMAD.IADD R141, R11, 0x1, R2 ;  /* 0x000000010b8d7824 */ /* 0x000fc800078e0202 */
[----:B------:R-:W-:-:S04]  /*1790*/  VIADD R0, R141, 0x9f ;  /* 0x0000009f8d007836 */ /* 0x000fc80000000000 */
[----:B------:R-:W-:-:S05]  /*17a0*/  IMAD.HI R0, R0, 0x66666667, RZ ;  /* 0x6666666700007827 */ /* 0x000fca00078e02ff */
[----:B------:R-:W-:-:S04]  /*17b0*/  SHF.R.U32.HI R3, RZ, 0x1f, R0 ;  /* 0x0000001fff037819 */ /* 0x000fc80000011600 */
[----:B------:R-:W-:-:S05]  /*17c0*/  LEA.HI.SX32 R148, R0, R3, 0x1a ;  /* 0x0000000300947211 */ /* 0x000fca00078fd2ff */
[----:B------:R-:W-:-:S05]  /*17d0*/  IMAD R3, R148, 0xa0, -R11 ;  /* 0x000000a094037824 */ /* 0x000fca00078e0a0b */
[----:B------:R-:W-:-:S04]  /*17e0*/  VIMNMX R3, R3, R2, PT ;  /* 0x0000000203037248 */ /* 0x000fc80003fe0100 */
[----:B------:R-:W-:Y:S01]  /*17f0*/  ISETP.GT.AND P0, PT, R3, R118, PT ;  /* 0x000000760300720c */ /* 0x000fe20003f04270 */
[----:B------:R-:W-:-:S05]  /*1800*/  IMAD.WIDE.U32 R118, R118, -0x33333333, RZ ;  /* 0xcccccccd76767825 */ /* 0x000fca00078e00ff */
[----:B------:R-:W-:-:S04]  /*1810*/  SHF.R.U32.HI R118, RZ, 0x7, R119 ;  /* 0x00000007ff767819 */ /* 0x000fc80000011677 */
[----:B------:R-:W-:-:S03]  /*1820*/  MOV R25, R118 ;  /* 0x0000007600197202 */ /* 0x000fc60000000f00 */
[----:B------:R-:W-:-:S04]  /*1830*/  @P0 VIADD R0, R3, 0x9f ;  /* 0x0000009f03000836 */ /* 0x000fc80000000000 */
[----:B------:R-:W-:-:S05]  /*1840*/  @P0 IMAD.HI R0, R0, 0x66666667, RZ ;  /* 0x6666666700000827 */ /* 0x000fca00078e02ff */
[----:B------:R-:W-:-:S04]  /*1850*/  @P0 SHF.R.U32.HI R3, RZ, 0x1f, R0 ;  /* 0x0000001fff030819 */ /* 0x000fc80000011600 */
[----:B------:R-:W-:Y:S02]  /*1860*/  @P0 LEA.HI.SX32 R25, R0, R3, 0x1a ;  /* 0x0000000300190211 */ /* 0x000fe400078fd2ff */
[----:B------:R-:W-:Y:S02]  /*1870*/  PLOP3.LUT P0, PT, PT, PT, PT, 0x80, 0x0 ;  /* 0x000000000000781c */ /* 0x000fe40003f0f070 */
[----:B------:R-:W-:-:S13]  /*1880*/  ISETP.GT.AND P1, PT, R25, R118, PT ;  /* 0x000000761900720c */ /* 0x000fda0003f24270 */
[----:B0-----:R-:W-:Y:S05]  /*1890*/  @!P1 BRA `(.L_x_4065) ;  /* 0x000000f000349947 */ /* 0x001fea0003800000 */
        /* <DEDUP_REMOVED lines=20> */
.L_x_4067:
[----:B------:R-:W-:Y:S05]  /*19e0*/  BSYNC B6 ;  /* 0x0000000000067941 */ /* 0x000fea0003800000 */
.L_x_4066:
        /* <DEDUP_REMOVED lines=20> */
.L_x_4069:
[----:B------:R-:W-:Y:S05]  /*1b30*/  BSYNC B6 ;  /* 0x0000000000067941 */ /* 0x000fea0003800000 */
.L_x_4068:
[----:B------:R-:W2:Y:S01]  /*1b40*/  LDL R31, [R1+0x30] ;  /* 0x00003000011f7983 */ /* 0x000ea20000100800 */
[----:B------:R-:W-:Y:S01]  /*1b50*/  ULDC.64 UR4, c[0x0][0x9f8] ;  /* 0x00027e0000047ab9 */ /* 0x000fe20000000a00 */
[----:B------:R-:W0:Y:S01]  /*1b60*/  LDC.64 R96, c[0x0][0x408] ;  /* 0x00010200ff607b82 */ /* 0x000e220000000a00 */
[----:B------:R-:W-:Y:S01]  /*1b70*/  ISETP.NE.U32.AND P0, PT, RZ, UR4, PT ;  /* 0x00000004ff007c0c */ /* 0x000fe2000bf05070 */
[----:B------:R-:W3:Y:S03]  /*1b80*/  LDL R12, [R1+0x34] ;  /* 0x00003400010c7983 */ /* 0x000ee60000100800 */
[----:B------:R-:W-:Y:S01]  /*1b90*/  ISETP.NE.AND.EX P0, PT, RZ, UR5, PT, P0 ;  /* 0x00000005ff007c0c */ /* 0x000fe2000bf05300 */
[----:B------:R-:W4:Y:S02]  /*1ba0*/  LDL R14, [R1+0x38] ;  /* 0x00003800010e7983 */ /* 0x000f240000100800 */
[----:B------:R-:W1:Y:S02]  /*1bb0*/  LDC R117, c[0x0][0x3f4] ;  /* 0x0000fd00ff757b82 */ /* 0x000e640000000800 */
[----:B------:R-:W4:Y:S04]  /*1bc0*/  LDL R13, [R1+0x44] ;  /* 0x00004400010d7983 */ /* 0x000f280000100800 */
[----:B------:R-:W4:Y:S02]  /*1bd0*/  LDL R15, [R1+0x40] ;  /* 0x00004000010f7983 */ /* 0x000f240000100800 */
[----:B------:R-:W1:Y:S02]  /*1be0*/  LDC.64 R102, c[0x0][0x3f8] ;  /* 0x0000fe00ff667b82 */ /* 0x000e640000000a00 */
[----:B------:R-:W-:Y:S01]  /*1bf0*/  @P0 IADD3 R4, P1, R27, UR4, RZ ;  /* 0x000000041b040c10 */ /* 0x000fe2000ff3e0ff */
[----:B------:R-:W0:Y:S03]  /*1c00*/  S2R R20, SR_TID.X ;  /* 0x0000000000147919 */ /* 0x000e260000002100 */
[----:B------:R-:W-:-:S05]  /*1c10*/  @P0 IADD3.X R5, R28, UR5, RZ, P1, !PT ;  /* 0x000000051c050c10 */ /* 0x000fca0008ffe4ff */
[----:B------:R1:W4:Y:S01]  /*1c20*/  @P0 LDG.E R24, desc[UR50][R4.64] ;  /* 0x0000003204180981 */ /* 0x000322000c1e1900 */
[----:B------:R-:W-:Y:S01]  /*1c30*/  IMAD.IADD R123, R123, 0x1, R26 ;  /* 0x000000017b7b7824 */ /* 0x000fe200078e021a */
[----:B0-----:R-:W-:Y:S01]  /*1c40*/  SHF.R.U32.HI R30, RZ, 0x7, R20 ;  /* 0x00000007ff1e7819 */ /* 0x001fe20000011614 */
[C---:B------:R-:W-:Y:S01]  /*1c50*/  VIADD R29, R20.reuse, 0xffffff80 ;  /* 0xffffff80141d7836 */ /* 0x040fe20000000000 */
[C---:B------:R-:W-:Y:S01]  /*1c60*/  IADD3 R0, R20.reuse, -0x80, RZ ;  /* 0xffffff8014007810 */ /* 0x040fe20007ffe0ff */
[----:B------:R-:W-:Y:S01]  /*1c70*/  VIADD R20, R20, 0xffffff80 ;  /* 0xffffff8014147836 */ /* 0x000fe20000000000 */
[----:B------:R-:W-:Y:S02]  /*1c80*/  ISETP.NE.AND P6, PT, R30, 0x1, PT ;  /* 0x000000011e00780c */ /* 0x000fe40003fc5270 */
[----:B------:R-:W-:Y:S02]  /*1c90*/  LEA.HI R6, R0, R0, RZ, 0x1 ;  /* 0x0000000000067211 */ /* 0x000fe400078f08ff */
[----:B------:R-:W-:-:S02]  /*1ca0*/  SHF.R.S32.HI R3, RZ, 0x1f, R0 ;  /* 0x0000001fff037819 */ /* 0x000fc40000011400 */
[----:B------:R-:W-:Y:S02]  /*1cb0*/  LOP3.LUT R7, R6, 0xfffffffe, RZ, 0xc0, !PT ;  /* 0xfffffffe06077812 */ /* 0x000fe400078ec0ff */
[----:B------:R-:W-:-:S03]  /*1cc0*/  LEA.HI R3, R3, R0, RZ, 0x2 ;  /* 0x0000000003037211 */ /* 0x000fc600078f10ff */
[----:B------:R-:W-:Y:S01]  /*1cd0*/  IMAD.IADD R110, R0, 0x1, -R7 ;  /* 0x00000001006e7824 */ /* 0x000fe200078e0a07 */
[--C-:B------:R-:W-:Y:S01]  /*1ce0*/  SHF.R.S32.HI R121, RZ, 0x2, R3.reuse ;  /* 0x00000002ff797819 */ /* 0x100fe20000011403 */
[----:B------:R-:W-:Y:S05]  /*1cf0*/  @!P6 WARPSYNC.ALL ;  /* 0x000000000000e948 */ /* 0x000fea0003800000 */
[----:B------:R-:W-:Y:S01]  /*1d00*/  ULDC UR4, c[0x0][0x2f4] ;  /* 0x0000bd0000047ab9 */ /* 0x000fe20000000800 */
[----:B------:R-:W-:Y:S02]  /*1d10*/  SHF.R.S32.HI R6, RZ, 0x1f, R3 ;  /* 0x0000001fff067819 */ /* 0x000fe40000011403 */
[----:B------:R-:W-:-:S02]  /*1d20*/  ISETP.GE.AND P1, PT, R225, UR4, PT ;  /* 0x00000004e1007c0c */ /* 0x000fc4000bf26270 */
[----:B------:R-:W-:Y:S02]  /*1d30*/  ISETP.GE.AND P0, PT, R16, UR4, PT ;  /* 0x0000000410007c0c */ /* 0x000fe4000bf06270 */
[----:B------:R-:W-:Y:S02]  /*1d40*/  SEL R0, RZ, 0xffffffff, P1 ;  /* 0xffffffffff007807 */ /* 0x000fe40000800000 */
[----:B------:R-:W-:Y:S02]  /*1d50*/  SEL R3, RZ, 0x1, P0 ;  /* 0x00000001ff037807 */ /* 0x000fe40000000000 */
[----:B------:R-:W-:Y:S01]  /*1d60*/  LEA.HI R20, R20, R29, RZ, 0x1 ;  /* 0x0000001d14147211 */ /* 0x000fe200078f08ff */
[----:B------:R-:W-:Y:S01]  /*1d70*/  IMAD.SHL.U32 R0, R0, 0x2, RZ ;  /* 0x0000000200007824 */ /* 0x000fe200078e00ff */
[----:B------:R-:W-:Y:S02]  /*1d80*/  ISETP.GE.AND P0, PT, R226, UR4, PT ;  /* 0x00000004e2007c0c */ /* 0x000fe4000bf06270 */
[----:B------:R-:W-:-:S02]  /*1d90*/  ISETP.GE.AND P1, PT, R23, UR4, PT ;  /* 0x0000000417007c0c */ /* 0x000fc4000bf26270 */
[----:B------:R-:W-:Y:S02]  /*1da0*/  LOP3.LUT R3, R0, 0x2, R3, 0xe2, !PT ;  /* 0x0000000200037812 */ /* 0x000fe400078ee203 */
[----:B------:R-:W-:Y:S02]  /*1db0*/  LEA.HI R6, R6, R121, RZ, 0x2 ;  /* 0x0000007906067211 */ /* 0x000fe400078f10ff */
[----:B------:R-:W-:Y:S02]  /*1dc0*/  SEL R0, RZ, 0x4, P0 ;  /* 0x00000004ff007807 */ /* 0x000fe40000000000 */
[----:B-1----:R-:W-:Y:S02]  /*1dd0*/  SEL R4, RZ, 0x8, P1 ;  /* 0x00000008ff047807 */ /* 0x002fe40000800000 */
[----:B------:R-:W-:Y:S02]  /*1de0*/  SHF.R.S32.HI R20, RZ, 0x1, R20 ;  /* 0x00000001ff147819 */ /* 0x000fe40000011414 */
[----:B------:R-:W-:-:S02]  /*1df0*/  ISETP.GE.AND P0, PT, R22, UR4, PT ;  /* 0x0000000416007c0c */ /* 0x000fc4000bf06270 */
[----:B------:R-:W-:Y:S02]  /*1e00*/  LOP3.LUT R6, R6, 0xfffffffc, RZ, 0xc0, !PT ;  /* 0xfffffffc06067812 */ /* 0x000fe400078ec0ff */
[----:B------:R-:W-:Y:S02]  /*1e10*/  LOP3.LUT R0, R4, R3, R0, 0xfe, !PT ;  /* 0x0000000304007212 */ /* 0x000fe400078efe00 */
[----:B------:R-:W-:Y:S02]  /*1e20*/  SHF.R.S32.HI R5, RZ, 0x1f, R20 ;  /* 0x0000001fff057819 */ /* 0x000fe40000011414 */
[----:B------:R-:W-:Y:S01]  /*1e30*/  SEL R3, RZ, 0x10, P0 ;  /* 0x00000010ff037807 */ /* 0x000fe20000000000 */
[----:B------:R-:W-:Y:S01]  /*1e40*/  IMAD.IADD R121, R121, 0x1, -R6 ;  /* 0x0000000179797824 */ /* 0x000fe200078e0a06 */
[--C-:B------:R-:W-:Y:S02]  /*1e50*/  SHF.R.S32.HI R229, RZ, 0x1f, R228.reuse ;  /* 0x0000001fffe57819 */ /* 0x100fe400000114e4 */
[----:B------:R-:W-:Y:S01]  /*1e60*/  LOP3.LUT R28, R0, R3, RZ, 0xfc, !PT ;  /* 0x00000003001c7212 */ /* 0x000fe200078efcff */
[----:B------:R-:W-:Y:S01]  /*1e70*/  IMAD R0, R5, R96, RZ ;  /* 0x0000006005007224 */ /* 0x000fe200078e02ff */
[-C--:B------:R-:W-:Y:S01]  /*1e80*/  ISETP.GE.AND P1, PT, R225, R117.reuse, PT ;  /* 0x00000075e100720c */ /* 0x080fe20003f26270 */
[----:B------:R-:W-:Y:S01]  /*1e90*/  IMAD R6, R5, R102, RZ ;  /* 0x0000006605067224 */ /* 0x000fe200078e02ff */
[----:B------:R-:W-:Y:S01]  /*1ea0*/  LOP3.LUT P0, RZ, R121, 0x2, RZ, 0xc0, !PT ;  /* 0x0000000279ff7812 */ /* 0x000fe2000780c0ff */
[----:B------:R-:W-:Y:S01]  /*1eb0*/  IMAD.WIDE.U32 R100, R20, R96, R228 ;  /* 0x0000006014647225 */ /* 0x000fe200078e00e4 */
[----:B------:R-:W-:-:S02]  /*1ec0*/  ISETP.GE.AND P0, PT, R16, R117, PT ;  /* 0x000000751000720c */ /* 0x000fc40003f06270 */
[----:B------:R-:W-:Y:S01]  /*1ed0*/  ISETP.GE.AND P2, PT, R226, R117, PT ;  /* 0x00000075e200720c */ /* 0x000fe20003f46270 */
[C---:B------:R-:W-:Y:S01]  /*1ee0*/  IMAD R5, R20.reuse, R97, R0 ;  /* 0x0000006114057224 */ /* 0x040fe200078e0200 */
[C---:B------:R-:W-:Y:S01]  /*1ef0*/  SEL R0, R117.reuse, RZ, P1 ;  /* 0x000000ff75007207 */ /* 0x040fe20000800000 */
[----:B------:R-:W-:Y:S01]  /*1f00*/  IMAD.WIDE.U32 R98, R20, R96, R16 ;  /* 0x0000006014627225 */ /* 0x000fe200078e0010 */
[----:B------:R-:W-:-:S03]  /*1f10*/  SEL R3, R117, RZ, P0 ;  /* 0x000000ff75037207 */ /* 0x000fc60000000000 */
[----:B------:R-:W-:Y:S02]  /*1f20*/  IMAD.IADD R101, R101, 0x1, R5 ;  /* 0x0000000165657824 */ /* 0x000fe400078e0205 */
[----:B------:R-:W-:Y:S01]  /*1f30*/  IMAD.IADD R99, R5, 0x1, R99 ;  /* 0x0000000105637824 */ /* 0x000fe200078e0263 */
[----:B------:R-:W-:Y:S01]  /*1f40*/  SEL R5, R117, RZ, P2 ;  /* 0x000000ff75057207 */ /* 0x000fe20001000000 */
[----:B------:R-:W-:Y:S02]  /*1f50*/  IMAD.IADD R4, R225, 0x1, R0 ;  /* 0x00000001e1047824 */ /* 0x000fe400078e0200 */
[----:B------:R-:W-:Y:S02]  /*1f60*/  IMAD.IADD R3, R16, 0x1, R3 ;  /* 0x0000000110037824 */ /* 0x000fe400078e0203 */
[----:B------:R-:W-:Y:S01]  /*1f70*/  IMAD.IADD R9, R226, 0x1, R5 ;  /* 0x00000001e2097824 */ /* 0x000fe200078e0205 */
[----:B------:R-:W-:Y:S02]  /*1f80*/  SHF.R.S32.HI R5, RZ, 0x1f, R4 ;  /* 0x0000001fff057819 */ /* 0x000fe40000011404 */
[----:B------:R-:W-:-:S02]  /*1f90*/  SHF.R.S32.HI R0, RZ, 0x1f, R3 ;  /* 0x0000001fff007819 */ /* 0x000fc40000011403 */
[CC--:B------:R-:W-:Y:S02]  /*1fa0*/  LEA.HI R26, R5.reuse, R4.reuse, RZ, 0x4 ;  /* 0x00000004051a7211 */ /* 0x0c0fe400078f20ff */
[----:B------:R-:W-:Y:S01]  /*1fb0*/  LEA.HI R5, R5, R4, RZ, 0x6 ;  /* 0x0000000405057211 */ /* 0x000fe200078f30ff */
[----:B------:R-:W-:Y:S01]  /*1fc0*/  IMAD R7, R20, R103, R6 ;  /* 0x0000006714077224 */ /* 0x000fe200078e0206 */
[CC--:B------:R-:W-:Y:S02]  /*1fd0*/  LEA.HI R21, R0.reuse, R3.reuse, RZ, 0x4 ;  /* 0x0000000300157211 */ /* 0x0c0fe400078f20ff */
[----:B------:R-:W-:Y:S02]  /*1fe0*/  LEA.HI R3, R0, R3, RZ, 0x6 ;  /* 0x0000000300037211 */ /* 0x000fe400078f30ff */
[----:B------:R-:W-:Y:S02]  /*1ff0*/  SHF.R.S32.HI R6, RZ, 0x6, R5 ;  /* 0x00000006ff067819 */ /* 0x000fe40000011405 */
[----:B------:R-:W-:-:S02]  /*2000*/  SHF.R.S32.HI R4, RZ, 0x6, R3 ;  /* 0x00000006ff047819 */ /* 0x000fc40000011403 */
[----:B------:R-:W-:Y:S02]  /*2010*/  SHF.R.S32.HI R10, RZ, 0x1f, R9 ;  /* 0x0000001fff0a7819 */ /* 0x000fe40000011409 */
[----:B-----5:R-:W-:Y:S01]  /*2020*/  SHF.R.S32.HI R11, RZ, 0x1f, R134 ;  /* 0x0000001fff0b7819 */ /* 0x020fe20000011486 */
[-C--:B------:R-:W-:Y:S01]  /*2030*/  IMAD.WIDE.U32 R106, R20, R102.reuse, R228 ;  /* 0x00000066146a7225 */ /* 0x080fe200078e00e4 */
[CC--:B------:R-:W-:Y:S02]  /*2040*/  LEA.HI R27, R10.reuse, R9.reuse, RZ, 0x4 ;  /* 0x000000090a1b7211 */ /* 0x0c0fe400078f20ff */
[----:B------:R-:W-:Y:S01]  /*2050*/  LEA.HI R9, R10, R9, RZ, 0x6 ;  /* 0x000000090a097211 */ /* 0x000fe200078f30ff */
[----:B------:R-:W-:Y:S01]  /*2060*/  IMAD.WIDE.U32 R104, R20, R102, R16 ;  /* 0x0000006614687225 */ /* 0x000fe200078e0010 */
[----:B------:R-:W-:Y:S02]  /*2070*/  IADD3 R107, R107, R7, RZ ;  /* 0x000000076b6b7210 */ /* 0x000fe40007ffe0ff */
[----:B------:R-:W-:Y:S01]  /*2080*/  SHF.R.S32.HI R9, RZ, 0x6, R9 ;  /* 0x00000006ff097819 */ /* 0x000fe20000011409 */
[----:B------:R-:W-:Y:S01]  /*2090*/  IMAD.IADD R105, R7, 0x1, R105 ;  /* 0x0000000107697824 */ /* 0x000fe200078e0269 */
[----:B------:R-:W-:Y:S01]  /*20a0*/  P2R R114, PR, RZ, 0x4 ;  /* 0x00000004ff727803 */ /* 0x000fe20000000000 */
[----:B------:R-:W-:Y:S01]  /*20b0*/  IMAD.WIDE.U32 R100, R134, R96, R100 ;  /* 0x0000006086647225 */ /* 0x000fe200078e0064 */
[----:B------:R-:W-:-:S03]  /*20c0*/  ISETP.GE.AND P2, PT, R224, UR4, PT ;  /* 0x00000004e0007c0c */ /* 0x000fc6000bf46270 */
[----:B------:R-:W-:-:S04]  /*20d0*/  IMAD.WIDE.U32 R98, R134, R96, R98 ;  /* 0x0000006086627225 */ /* 0x000fc800078e0062 */
[----:B------:R-:W-:Y:S01]  /*20e0*/  IMAD R110, R110, 0x80, R20 ;  /* 0x000000806e6e7824 */ /* 0x000fe200078e0214 */
[----:B------:R-:W-:Y:S01]  /*20f0*/  SHF.R.S32.HI R113, RZ, 0x4, R21 ;  /* 0x00000004ff717819 */ /* 0x000fe20000011415 */
[CC--:B------:R-:W-:Y:S01]  /*2100*/  IMAD.WIDE.U32 R106, R134.reuse, R102.reuse, R106 ;  /* 0x00000066866a7225 */ /* 0x0c0fe200078e006a */
[----:B------:R-:W-:Y:S02]  /*2110*/  SHF.R.S32.HI R112, RZ, 0x4, R26 ;  /* 0x00000004ff707819 */ /* 0x000fe4000001141a */
[----:B------:R-:W-:Y:S01]  /*2120*/  SHF.R.S32.HI R111, RZ, 0x4, R27 ;  /* 0x00000004ff6f7819 */ /* 0x000fe2000001141b */
[----:B------:R-:W-:-:S04]  /*2130*/  IMAD.WIDE.U32 R104, R134, R102, R104 ;  /* 0x0000006686687225 */ /* 0x000fc800078e0068 */
[----:B------:R-:W-:Y:S02]  /*2140*/  IMAD R125, R97, 0xa0, RZ ;  /* 0x000000a0617d7824 */ /* 0x000fe400078e02ff */
[----:B------:R-:W-:Y:S02]  /*2150*/  VIADD R142, R30, 0x8 ;  /* 0x000000081e8e7836 */ /* 0x000fe40000000000 */
[----:B------:R-:W-:Y:S01]  /*2160*/  IMAD.SHL.U32 R117, R117, 0x2, RZ ;  /* 0x0000000275757824 */ /* 0x000fe200078e00ff */
[C---:B--2---:R-:W-:Y:S02]  /*2170*/  LOP3.LUT R5, R31.reuse, 0x30, R26, 0xf8, !PT ;  /* 0x000000301f057812 */ /* 0x044fe400078ef81a */
[----:B------:R-:W-:Y:S02]  /*2180*/  LOP3.LUT R3, R31, 0x30, R21, 0xf8, !PT ;  /* 0x000000301f037812 */ /* 0x000fe400078ef815 */
[----:B---3--:R-:W-:Y:S01]  /*2190*/  LOP3.LUT R5, R5, R12, RZ, 0x3c, !PT ;  /* 0x0000000c05057212 */ /* 0x008fe200078e3cff */
[----:B----4-:R-:W-:-:S02]  /*21a0*/  IMAD R132, R6, 0x2800, R14 ;  /* 0x0000280006847824 */ /* 0x010fc400078e020e */
[C---:B------:R-:W-:Y:S02]  /*21b0*/  IMAD R133, R4.reuse, 0x2800, R14 ;  /* 0x0000280004857824 */ /* 0x040fe400078e020e */
[----:B------:R-:W-:Y:S01]  /*21c0*/  IMAD R131, R4, 0x2800, R13 ;  /* 0x0000280004837824 */ /* 0x000fe200078e020d */
[----:B------:R-:W-:Y:S01]  /*21d0*/  LOP3.LUT R4, R3, R12, RZ, 0x3c, !PT ;  /* 0x0000000c03047212 */ /* 0x000fe200078e3cff */
[----:B------:R-:W-:Y:S01]  /*21e0*/  IMAD.IADD R132, R132, 0x1, R5 ;  /* 0x0000000184847824 */ /* 0x000fe200078e0205 */
[----:B------:R-:W-:Y:S02]  /*21f0*/  SHF.R.U32.HI R0, RZ, 0x3, R15 ;  /* 0x00000003ff007819 */ /* 0x000fe4000001160f */
[----:B------:R-:W-:Y:S02]  /*2200*/  LOP3.LUT R5, R15, 0x30, R26, 0xf8, !PT ;  /* 0x000000300f057812 */ /* 0x000fe400078ef81a */
[----:B------:R-:W-:Y:S01]  /*2210*/  IADD3 R133, R133, R4, RZ ;  /* 0x0000000485857210 */ /* 0x000fe20007ffe0ff */
[----:B------:R-:W-:Y:S01]  /*2220*/  IMAD R129, R6, 0x2800, R13 ;  /* 0x0000280006817824 */ /* 0x000fe200078e020d */
[----:B------:R-:W-:-:S02]  /*2230*/  LOP3.LUT R4, R5, R0, RZ, 0x3c, !PT ;  /* 0x0000000005047212 */ /* 0x000fc400078e3cff */
[----:B------:R-:W-:-:S03]  /*2240*/  LOP3.LUT R3, R31, 0x30, R27, 0xf8, !PT ;  /* 0x000000301f037812 */ /* 0x000fc600078ef81b */
[----:B------:R-:W-:Y:S02]  /*2250*/  IMAD.IADD R129, R129, 0x1, R4 ;  /* 0x0000000181817824 */ /* 0x000fe400078e0204 */
[C---:B------:R-:W-:Y:S02]  /*2260*/  IMAD R4, R11.reuse, R102, RZ ;  /* 0x000000660b047224 */ /* 0x040fe400078e02ff */
[----:B------:R-:W-:Y:S01]  /*2270*/  IMAD R11, R11, R96, RZ ;  /* 0x000000600b0b7224 */ /* 0x000fe200078e02ff */
[----:B------:R-:W-:Y:S01]  /*2280*/  LOP3.LUT R7, R15, 0x30, R21, 0xf8, !PT ;  /* 0x000000300f077812 */ /* 0x000fe200078ef815 */
[----:B------:R-:W-:Y:S01]  /*2290*/  IMAD R130, R9, 0x2800, R14 ;  /* 0x0000280009827824 */ /* 0x000fe200078e020e */
[----:B------:R-:W-:Y:S01]  /*22a0*/  LOP3.LUT R3, R3, R12, RZ, 0x3c, !PT ;  /* 0x0000000c03037212 */ /* 0x000fe200078e3cff */
[----:B------:R-:W-:Y:S01]  /*22b0*/  IMAD R11, R134, R97, R11 ;  /* 0x00000061860b7224 */ /* 0x000fe200078e020b */
[----:B------:R-:W-:Y:S02]  /*22c0*/  LOP3.LUT R8, R7, R0, RZ, 0x3c, !PT ;  /* 0x0000000007087212 */ /* 0x000fe400078e3cff */
[----:B------:R-:W-:Y:S01]  /*22d0*/  LOP3.LUT R7, R15, 0x30, R27, 0xf8, !PT ;  /* 0x000000300f077812 */ /* 0x000fe200078ef81b */
[----:B------:R-:W-:-:S02]  /*22e0*/  IMAD.IADD R10, R101, 0x1, R11 ;  /* 0x00000001650a7824 */ /* 0x000fc400078e020b */
[----:B------:R-:W-:Y:S01]  /*22f0*/  IMAD.IADD R20, R11, 0x1, R99 ;  /* 0x000000010b147824 */ /* 0x000fe200078e0263 */
[----:B------:R-:W-:Y:S01]  /*2300*/  SEL R11, RZ, 0x20, P2 ;  /* 0x00000020ff0b7807 */ /* 0x000fe20001000000 */
[----:B------:R-:W-:Y:S01]  /*2310*/  IMAD R128, R9, 0x2800, R13 ;  /* 0x0000280009807824 */ /* 0x000fe200078e020d */
[----:B------:R-:W-:Y:S01]  /*2320*/  LOP3.LUT R7, R7, R0, RZ, 0x3c, !PT ;  /* 0x0000000007077212 */ /* 0x000fe200078e3cff */
[----:B------:R-:W-:Y:S01]  /*2330*/  IMAD.IADD R130, R130, 0x1, R3 ;  /* 0x0000000182827824 */ /* 0x000fe200078e0203 */
[----:B------:R-:W-:Y:S01]  /*2340*/  SHF.L.U64.HI R3, R102, 0x7, R103 ;  /* 0x0000000766037819 */ /* 0x000fe20000010267 */
[----:B------:R-:W-:Y:S01]  /*2350*/  IMAD R13, R134, R103, R4 ;  /* 0x00000067860d7224 */ /* 0x000fe200078e0204 */
[C---:B------:R-:W-:Y:S01]  /*2360*/  SHF.L.U64.HI R5, R96.reuse, 0x7, R97 ;  /* 0x0000000760057819 */ /* 0x040fe20000010261 */
[----:B------:R-:W-:Y:S01]  /*2370*/  IMAD R9, R103, 0xa0, RZ ;  /* 0x000000a067097824 */ /* 0x000fe200078e02ff */
[----:B------:R-:W-:Y:S01]  /*2380*/  SHF.L.U32 R6, R96, 0x7, RZ ;  /* 0x0000000760067819 */ /* 0x000fe200000006ff */
[C---:B------:R-:W-:Y:S01]  /*2390*/  IMAD.SHL.U32 R4, R102.reuse, 0x80, RZ ;  /* 0x0000008066047824 */ /* 0x040fe200078e00ff */
[----:B------:R-:W-:Y:S01]  /*23a0*/  LOP3.LUT R21, R21, 0xfffffff0, RZ, 0xc0, !PT ;  /* 0xfffffff015157812 */ /* 0x000fe200078ec0ff */
[----:B------:R-:W-:Y:S01]  /*23b0*/  IMAD.WIDE.U32 R102, R102, 0xa0, RZ ;  /* 0x000000a066667825 */ /* 0x000fe200078e00ff */
[----:B------:R-:W-:-:S02]  /*23c0*/  LOP3.LUT R26, R26, 0xfffffff0, RZ, 0xc0, !PT ;  /* 0xfffffff01a1a7812 */ /* 0x000fc400078ec0ff */
[----:B------:R-:W-:Y:S01]  /*23d0*/  LOP3.LUT R27, R27, 0xfffffff0, RZ, 0xc0, !PT ;  /* 0xfffffff01b1b7812 */ /* 0x000fe200078ec0ff */
[----:B------:R-:W-:Y:S01]  /*23e0*/  IMAD.WIDE.U32 R96, R96, 0xa0, RZ ;  /* 0x000000a060607825 */ /* 0x000fe200078e00ff */
[----:B------:R-:W-:Y:S02]  /*23f0*/  LOP3.LUT R11, R28, R11, RZ, 0xfc, !PT ;  /* 0x0000000b1c0b7212 */ /* 0x000fe400078efcff */
[----:B------:R-:W-:Y:S01]  /*2400*/  SHF.R.S32.HI R122, RZ, 0x1f, R24 ;  /* 0x0000001fff7a7819 */ /* 0x000fe20000011418 */
[----:B------:R-:W-:Y:S01]  /*2410*/  IMAD.IADD R131, R131, 0x1, R8 ;  /* 0x0000000183837824 */ /* 0x000fe200078e0208 */
[----:B------:R-:W-:Y:S01]  /*2420*/  SHF.R.S32.HI R109, RZ, 0x1f, R21 ;  /* 0x0000001fff6d7819 */ /* 0x000fe20000011415 */
[----:B------:R-:W-:Y:S01]  /*2430*/  IMAD.IADD R128, R128, 0x1, R7 ;  /* 0x0000000180807824 */ /* 0x000fe200078e0207 */
[----:B------:R-:W-:Y:S01]  /*2440*/  SHF.R.S32.HI R7, RZ, 0x1f, R222 ;  /* 0x0000001fff077819 */ /* 0x000fe200000114de */
[----:B------:R-:W-:Y:S01]  /*2450*/  IMAD.IADD R124, R103, 0x1, R9 ;  /* 0x00000001677c7824 */ /* 0x000fe200078e0209 */
[----:B------:R-:W-:Y:S01]  /*2460*/  IADD3 R9, R13, R105, RZ ;  /* 0x000000690d097210 */ /* 0x000fe20007ffe0ff */
[----:B------:R-:W-:Y:S01]  /*2470*/  IMAD.IADD R125, R97, 0x1, R125 ;  /* 0x00000001617d7824 */ /* 0x000fe200078e027d */
[----:B------:R-:W-:Y:S01]  /*2480*/  SHF.R.S32.HI R108, RZ, 0x1f, R26 ;  /* 0x0000001fff6c7819 */ /* 0x000fe2000001141a */
[----:B------:R-:W-:Y:S01]  /*2490*/  IMAD.IADD R8, R107, 0x1, R13 ;  /* 0x000000016b087824 */ /* 0x000fe200078e020d */
[----:B------:R-:W-:-:S02]  /*24a0*/  SHF.R.S32.HI R95, RZ, 0x1f, R27 ;  /* 0x0000001fff5f7819 */ /* 0x000fc4000001141b */
[----:B------:R-:W-:Y:S02]  /*24b0*/  LOP3.LUT R28, R28, 0x1, RZ, 0xc0, !PT ;  /* 0x000000011c1c7812 */ /* 0x000fe400078ec0ff */
[C---:B------:R-:W-:Y:S02]  /*24c0*/  LOP3.LUT R29, R11.reuse, 0x2, RZ, 0xc0, !PT ;  /* 0x000000020b1d7812 */ /* 0x040fe400078ec0ff */
[C---:B------:R-:W-:Y:S02]  /*24d0*/  LOP3.LUT R30, R11.reuse, 0x4, RZ, 0xc0, !PT ;  /* 0x000000040b1e7812 */ /* 0x040fe400078ec0ff */
[C---:B------:R-:W-:Y:S02]  /*24e0*/  LOP3.LUT R31, R11.reuse, 0x8, RZ, 0xc0, !PT ;  /* 0x000000080b1f7812 */ /* 0x040fe400078ec0ff */
[C---:B------:R-:W-:Y:S02]  /*24f0*/  LOP3.LUT R32, R11.reuse, 0x10, RZ, 0xc0, !PT ;  /* 0x000000100b207812 */ /* 0x040fe400078ec0ff */
[----:B------:R-:W-:Y:S01]  /*2500*/  LOP3.LUT R33, R11, 0x20, RZ, 0xc0, !PT ;  /* 0x000000200b217812 */ /* 0x000fe200078ec0ff */
[----:B------:R-:W-:Y:S06]  /*2510*/  @!P6 BAR.SYNC.DEFER_BLOCKING 0x9, 0x100 ;  /* 0x024400000000eb1d */ /* 0x000fec0000010000 */
.L_x_4175:
[----:B----4-:R-:W2:Y:S01]  /*2520*/  LDL R41, [R1+0x30] ;  /* 0x0000300001297983 */ /* 0x010ea20000100800 */
[----:B0-----:R-:W0:Y:S03]  /*2530*/  LDC R35, c[0x0][0x430] ;  /* 0x00010c00ff237b82 */ /* 0x001e260000000800 */
[----:B------:R-:W3:Y:S04]  /*2540*/  LDL R40, [R1+0x34] ;  /* 0x0000340001287983 */ /* 0x000ee80000100800 */
[----:B------:R-:W4:Y:S01]  /*2550*/  LDL R36, [R1+0x38] ;  /* 0x0000380001247983 */ /* 0x000f220000100800 */
[----:B------:R-:W-:Y:S01]  /*2560*/  VIADD R25, R25, 0xffffffff ;  /* 0xffffffff19197836 */ /* 0x000fe20000000000 */
[----:B-1----:R-:W1:Y:S01]  /*2570*/  LDC R116, c[0x0][0x3f4] ;  /* 0x0000fd00ff747b82 */ /* 0x002e620000000800 */
[----:B------:R-:W-:-:S02]  /*2580*/  IMAD.MOV.U32 R34, RZ, RZ, RZ ;  /* 0x000000ffff227224 */ /* 0x000fc400078e00ff */
[----:B------:R-:W-:-:S04]  /*2590*/  IMAD R11, R25, 0xa0, R110 ;  /* 0x000000a0190b7824 */ /* 0x000fc800078e026e */
[----:B------:R-:W-:Y:S01]  /*25a0*/  IMAD.IADD R37, R123, 0x1, R11 ;  /* 0x000000017b257824 */ /* 0x000fe200078e020b */
[----:B------:R-:W-:-:S03]  /*25b0*/  ISETP.GE.AND P2, PT, R11, R2, PT ;  /* 0x000000020b00720c */ /* 0x000fc60003f46270 */
[----:B------:R-:W-:Y:S01]  /*25c0*/  IMAD.MOV.U32 R11, RZ, RZ, R37 ;  /* 0x000000ffff0b7224 */ /* 0x000fe200078e0025 */
[----:B------:R-:W-:Y:S02]  /*25d0*/  ISETP.GT.OR P2, PT, R110, 0x9f, P2 ;  /* 0x0000009f6e00780c */ /* 0x000fe40001744670 */
[----:B0-----:R-:W-:-:S11]  /*25e0*/  ISETP.NE.AND P3, PT, R35, 0x1, PT ;  /* 0x000000012300780c */ /* 0x001fd60003f65270 */
[----:B------:R-:W0:Y:S08]  /*25f0*/  @!P2 LDC.64 R14, c[0x0][0x428] ;  /* 0x00010a00ff0eab82 */ /* 0x000e300000000a00 */
[----:B------:R-:W1:Y:S08]  /*2600*/  @P3 LDC R12, c[0x0][0x434] ;  /* 0x00010d00ff0c3b82 */ /* 0x000e700000000800 */
[----:B------:R-:W0:Y:S08]  /*2610*/  @P3 LDC R13, c[0x0][0x438] ;  /* 0x00010e00ff0d3b82 */ /* 0x000e300000000800 */
[----:B------:R-:W0:Y:S01]  /*2620*/  @!P2 LDC.64 R38, c[0x0][0x418] ;  /* 0x00010600ff26ab82 */ /* 0x000e220000000a00 */
[----:B-1----:R-:W-:-:S05]  /*2630*/  @P3 IMAD.HI.U32 R12, R37, R12, RZ ;  /* 0x0000000c250c3227 */ /* 0x002fca00078e00ff */
[----:B0-----:R-:W-:Y:S01]  /*2640*/  @P3 SHF.R.U32.HI R11, RZ, R13, R12 ;  /* 0x0000000dff0b3219 */ /* 0x001fe2000001160c */
[----:B------:R-:W-:-:S03]  /*2650*/  @!P2 IMAD R12, R122, R14, RZ ;  /* 0x0000000e7a0ca224 */ /* 0x000fc600078e02ff */
[--C-:B------:R-:W-:Y:S01]  /*2660*/  @!P2 SHF.R.S32.HI R13, RZ, 0x1f, R11.reuse ;  /* 0x0000001fff0da819 */ /* 0x100fe2000001140b */
[----:B------:R-:W-:Y:S02]  /*2670*/  @!P2 IMAD R15, R24, R15, R12 ;  /* 0x0000000f180fa224 */ /* 0x000fe400078e020c */
[----:B------:R-:W-:-:S04]  /*2680*/  @!P2 IMAD.MOV.U32 R12, RZ, RZ, R11 ;  /* 0x000000ffff0ca224 */ /* 0x000fc800078e000b */
[----:B------:R-:W-:-:S05]  /*2690*/  @!P2 IMAD.WIDE.U32 R12, R24, R14, R12 ;  /* 0x0000000e180ca225 */ /* 0x000fca00078e000c */
[----:B------:R-:W-:Y:S02]  /*26a0*/  @!P2 IADD3 R13, R13, R15, RZ ;  /* 0x0000000f0d0da210 */ /* 0x000fe40007ffe0ff */
[----:B------:R-:W-:-:S04]  /*26b0*/  @!P2 LEA R14, P3, R12, R38, 0x2 ;  /* 0x000000260c0ea211 */ /* 0x000fc800078610ff */
[----:B------:R-:W-:Y:S02]  /*26c0*/  @!P2 LEA.HI.X R15, R12, R39, R13, 0x2, P3 ;  /* 0x000000270c0fa211 */ /* 0x000fe400018f140d */
[----:B------:R-:W-:-:S03]  /*26d0*/  LOP3.LUT P4, RZ, R121, 0x2, RZ, 0xc0, !PT ;  /* 0x0000000279ff7812 */ /* 0x000fc6000788c0ff */
[----:B-----5:R0:W5:Y:S01]  /*26e0*/  @!P2 LDG.E R34, desc[UR50][R14.64] ;  /* 0x000000320e22a981 */ /* 0x020162000c1e1900 */
[----:B------:R-:W-:Y:S01]  /*26f0*/  ISETP.GT.AND P2, PT, R25, R118, PT ;  /* 0x000000761900720c */ /* 0x000fe20003f44270 */
[----:B------:R-:W-:Y:S05]  /*2700*/  YIELD ;  /* 0x0000000000007946 */ /* 0x000fea0003800000 */
[----:B------:R-:W-:Y:S01]  /*2710*/  P2R R115, PR, RZ, 0x4 ;  /* 0x00000004ff737803 */ /* 0x000fe20000000000 */
[----:B------:R-:W-:Y:S01]  /*2720*/  BSSY B0, `(.L_x_4070) ;  /* 0x0000d8f000007945 */ /* 0x000fe20003800000 */
[----:B------:R-:W-:Y:S02]  /*2730*/  ISETP.GE.AND P2, PT, R116, 0x1, PT ;  /* 0x000000017400780c */ /* 0x000fe40003f46270 */
[----:B--2---:R-:W-:-:S04]  /*2740*/  LOP3.LUT R12, R41, 0x10, R16, 0xf8, !PT ;  /* 0x00000010290c7812 */ /* 0x004fc800078ef810 */
[----:B---3--:R-:W-:-:S05]  /*2750*/  LOP3.LUT R12, R12, R40, RZ, 0x3c, !PT ;  /* 0x000000280c0c7212 */ /* 0x008fca00078e3cff */
[----:B----4-:R-:W-:-:S04]  /*2760*/  IMAD.IADD R12, R36, 0x1, R12 ;  /* 0x00000001240c7824 */ /* 0x010fc800078e020c */
[----:B------:R-:W-:Y:S02]  /*2770*/  IMAD R13, R19, 0x7800, R12 ;  /* 0x00007800130d7824 */ /* 0x000fe400078e020c */
[----:B------:R-:W-:Y:S02]  /*2780*/  IMAD.MOV R12, RZ, RZ, -R11 ;  /* 0x000000ffff0c7224 */ /* 0x000fe400078e0a0b */
[C---:B------:R-:W-:Y:S02]  /*2790*/  VIADD R89, R13.reuse, 0x20 ;  /* 0x000000200d597836 */ /* 0x040fe40000000000 */
[----:B------:R-:W-:Y:S02]  /*27a0*/  @P4 VIADD R89, R13, 0xffffffe0 ;  /* 0xffffffe00d594836 */ /* 0x000fe40000000000 */
[----:B------:R-:W-:Y:S02]  /*27b0*/  IMAD R35, R35, R12, R37 ;  /* 0x0000000c23237224 */ /* 0x000fe400078e0225 */
[C---:B------:R-:W-:Y:S01]  /*27c0*/  IMAD.IADD R88, R18.reuse, 0x1, R13 ;  /* 0x0000000112587824 */ /* 0x040fe200078e020d */
[----:B------:R-:W-:Y:S01]  /*27d0*/  IADD3 R89, R18, R89, RZ ;  /* 0x0000005912597210 */ /* 0x000fe20007ffe0ff */
[----:B0-----:R-:W-:Y:S06]  /*27e0*/  @!P2 BRA `(.L_x_4071) ;  /* 0x000000d00010a947 */ /* 0x001fec0003800000 */
[----:B------:R-:W-:Y:S01]  /*27f0*/  SHF.R.S32.HI R90, RZ, 0x1f, R35 ;  /* 0x0000001fff5a7819 */ /* 0x000fe20000011423 */
[----:B------:R-:W-:Y:S01]  /*2800*/  ULDC.64 UR4, c[0x0][0x300] ;  /* 0x0000c00000047ab9 */ /* 0x000fe20000000a00 */
[----:B-----5:R-:W-:Y:S01]  /*2810*/  SHF.R.S32.HI R91, RZ, 0x1f, R34 ;  /* 0x0000001fff5b7819 */ /* 0x020fe20000011422 */
[----:B------:R-:W-:-:S04]  /*2820*/  IMAD.WIDE.U32 R12, R35, UR4, RZ ;  /* 0x00000004230c7c25 */ /* 0x000fc8000f8e00ff */
[----:B------:R-:W-:Y:S02]  /*2830*/  IMAD R14, R90, UR4, RZ ;  /* 0x000000045a0e7c24 */ /* 0x000fe4000f8e02ff */
[-C--:B------:R-:W-:Y:S02]  /*2840*/  IMAD R36, R125, R25.reuse, RZ ;  /* 0x000000197d247224 */ /* 0x080fe400078e02ff */
[----:B------:R-:W-:Y:S01]  /*2850*/  IMAD R11, R35, UR5, R14 ;  /* 0x00000005230b7c24 */ /* 0x000fe2000f8e020e */
[----:B------:R-:W-:Y:S01]  /*2860*/  ULDC.64 UR4, c[0x0][0x310] ;  /* 0x0000c40000047ab9 */ /* 0x000fe20000000a00 */
[----:B------:R-:W-:Y:S02]  /*2870*/  IMAD R14, R124, R25, RZ ;  /* 0x000000197c0e7224 */ /* 0x000fe400078e02ff */
[----:B------:R-:W-:Y:S02]  /*2880*/  IMAD R15, R91, UR4, RZ ;  /* 0x000000045b0f7c24 */ /* 0x000fe4000f8e02ff */
[----:B------:R-:W-:Y:S01]  /*2890*/  IMAD.IADD R13, R13, 0x1, R11 ;  /* 0x000000010d0d7824 */ /* 0x000fe200078e020b */
[----:B------:R-:W-:Y:S01]  /*28a0*/  SHF.R.S32.HI R11, RZ, 0x1f, R25 ;  /* 0x0000001fff0b7819 */ /* 0x000fe20000011419 */
[----:B------:R-:W-:-:S02]  /*28b0*/  IMAD R15, R34, UR5, R15 ;  /* 0x00000005220f7c24 */ /* 0x000fc4000f8e020f */
[----:B------:R-:W-:Y:S01]  /*28c0*/  IMAD.WIDE.U32 R12, R34, UR4, R12 ;  /* 0x00000004220c7c25 */ /* 0x000fe2000f8e000c */
[----:B------:R-:W-:-:S03]  /*28d0*/  ULDC.64 UR4, c[0x0][0x308] ;  /* 0x0000c20000047ab9 */ /* 0x000fc60000000a00 */
[----:B------:R-:W-:Y:S02]  /*28e0*/  IMAD.IADD R13, R13, 0x1, R15 ;  /* 0x000000010d0d7824 */ /* 0x000fe400078e020f */
[----:B------:R-:W-:Y:S02]  /*28f0*/  IMAD R15, R7, UR4, RZ ;  /* 0x00000004070f7c24 */ /* 0x000fe4000f8e02ff */
[----:B------:R-:W-:-:S04]  /*2900*/  IMAD.WIDE.U32 R12, R222, UR4, R12 ;  /* 0x00000004de0c7c25 */ /* 0x000fc8000f8e000c */
[----:B------:R-:W-:Y:S01]  /*2910*/  IMAD R15, R222, UR5, R15 ;  /* 0x00000005de0f7c24 */ /* 0x000fe2000f8e020f */
[----:B------:R-:W-:Y:S01]  /*2920*/  ULDC.64 UR4, c[0x0][0x2e8] ;  /* 0x0000ba0000047ab9 */ /* 0x000fe20000000a00 */
[----:B------:R-:W-:Y:S01]  /*2930*/  IMAD R37, R11, R102, R14 ;  /* 0x000000660b257224 */ /* 0x000fe200078e020e */
[----:B------:R-:W-:Y:S01]  /*2940*/  IADD3 R120, P2, R12, UR4, RZ ;  /* 0x000000040c787c10 */ /* 0x000fe2000ff5e0ff */
[----:B------:R-:W-:Y:S01]  /*2950*/  ULDC.U8 UR4, c[0x0][0x410] ;  /* 0x0001040000047ab9 */ /* 0x000fe20000000000 */
[----:B------:R-:W-:Y:S02]  /*2960*/  IMAD R92, R25, -0xa0, R2 ;  /* 0xffffff60195c7824 */ /* 0x000fe400078e0202 */
[----:B------:R-:W-:Y:S01]  /*2970*/  IADD3.X R119, R13, UR5, R15, P2, !PT ;  /* 0x000000050d777c10 */ /* 0x000fe200097fe40f */
[----:B------:R-:W-:Y:S01]  /*2980*/  IMAD R11, R11, R96, R36 ;  /* 0x000000600b0b7224 */ /* 0x000fe200078e0224 */
[----:B------:R-:W-:Y:S01]  /*2990*/  ISETP.NE.AND P2, PT, RZ, UR4, PT ;  /* 0x00000004ff007c0c */ /* 0x000fe2000bf45270 */
[----:B------:R-:W-:Y:S01]  /*29a0*/  IMAD.WIDE.U32 R14, R102, R25, RZ ;  /* 0x00000019660e7225 */ /* 0x000fe200078e00ff */
[----:B------:R-:W-:-:S03]  /*29b0*/  VIMNMX R92, R92, 0xa0, PT ;  /* 0x000000a05c5c7848 */ /* 0x000fc60003fe0100 */
[----:B------:R-:W-:-:S04]  /*29c0*/  IMAD.WIDE.U32 R12, R96, R25, RZ ;  /* 0x00000019600c7225 */ /* 0x000fc800078e00ff */
[----:B------:R-:W-:Y:S02]  /*29d0*/  IMAD.IADD R94, R15, 0x1, R37 ;  /* 0x000000010f5e7824 */ /* 0x000fe400078e0225 */
[----:B------:R-:W-:Y:S02]  /*29e0*/  IMAD.IADD R11, R13, 0x1, R11 ;  /* 0x000000010d0b7824 */ /* 0x000fe400078e020b */
[----:B------:R-:W-:Y:S05]  /*29f0*/  @!P2 BRA `(.L_x_4072) ;  /* 0x00000064006ca947 */ /* 0x000fea0003800000 */
[----:B------:R0:W5:Y:S04]  /*2a00*/  LDL R137, [R1+0x18] ;  /* 0x0000180001897983 */ /* 0x0001680000100800 */
[----:B------:R0:W5:Y:S04]  /*2a10*/  LDL R136, [R1+0x20] ;  /* 0x0000200001887983 */ /* 0x0001680000100800 */
[----:B------:R0:W5:Y:S04]  /*2a20*/  LDL R127, [R1+0x24] ;  /* 0x00002400017f7983 */ /* 0x0001680000100800 */
[----:B------:R0:W5:Y:S04]  /*2a30*/  LDL R126, [R1+0x1c] ;  /* 0x00001c00017e7983 */ /* 0x0001680000100800 */
[----:B------:R0:W5:Y:S01]  /*2a40*/  LDL R93, [R1+0x28] ;  /* 0x00002800015d7983 */ /* 0x0001620000100800 */
[----:B------:R-:W1:Y:S01]  /*2a50*/  S2R R38, SR_TID.X ;  /* 0x0000000000267919 */ /* 0x000e620000002100 */
[----:B------:R-:W-:Y:S01]  /*2a60*/  BSSY B1, `(.L_x_4073) ;  /* 0x0000043000017945 */ /* 0x000fe20003800000 */
[----:B------:R-:W-:-:S02]  /*2a70*/  CS2R R36, SRZ ;  /* 0x0000000000247805 */ /* 0x000fc4000001ff00 */
[----:B------:R-:W-:Y:S01]  /*2a80*/  CS2R R60, SRZ ;  /* 0x00000000003c7805 */ /* 0x000fe2000001ff00 */
[C---:B-1----:R-:W-:Y:S02]  /*2a90*/  VIADD R39, R38.reuse, 0xffffff80 ;  /* 0xffffff8026277836 */ /* 0x042fe40000000000 */
[----:B------:R-:W-:-:S05]  /*2aa0*/  VIADD R38, R38, 0xffffff80 ;  /* 0xffffff8026267836 */ /* 0x000fca0000000000 */
[----:B------:R-:W-:-:S04]  /*2ab0*/  LEA.HI R38, R38, R39, RZ, 0x1 ;  /* 0x0000002726267211 */ /* 0x000fc800078f08ff */
[----:B------:R-:W-:-:S04]  /*2ac0*/  SHF.R.S32.HI R38, RZ, 0x1, R38 ;  /* 0x00000001ff267819 */ /* 0x000fc80000011426 */
[----:B------:R-:W-:Y:S02]  /*2ad0*/  ISETP.GE.AND P3, PT, R38, R92, PT ;  /* 0x0000005c2600720c */ /* 0x000fe40003f66270 */
        /* <DEDUP_REMOVED lines=22> */
[----:B0-----:R-:W-:Y:S06]  /*2c40*/  @P3 BRA `(.L_x_4074) ;  /* 0x0000000000903947 */ /* 0x001fec0003800000 */
        /* <DEDUP_REMOVED lines=12> */
[----:B------:R0:W5:Y:S02]  /*2d10*/  @!P2 LDG.E.64 R82, desc[UR50][R86.64] ;  /* 0x000000325652a981 */ /* 0x000164000c1e1b00 */
[----:B-----5:R-:W-:Y:S02]  /*2d20*/  ISETP.GE.AND P2, PT, R137, R116, PT ;  /* 0x000000748900720c */ /* 0x020fe40003f46270 */
[----:B------:R-:W-:Y:S02]  /*2d30*/  CS2R R72, SRZ ;  /* 0x0000000000487805 */ /* 0x000fe4000001ff00 */
[----:B------:R-:W-:-:S09]  /*2d40*/  CS2R R74, SRZ ;  /* 0x00000000004a7805 */ /* 0x000fd2000001ff00 */
[----:B------:R0:W5:Y:S04]  /*2d50*/  @!P2 LDG.E.64 R76, desc[UR50][R84.64+0x10] ;  /* 0x00001032544ca981 */ /* 0x000168000c1e1b00 */
[----:B------:R0:W5:Y:S01]  /*2d60*/  @!P2 LDG.E.64 R78, desc[UR50][R86.64+0x10] ;  /* 0x00001032564ea981 */ /* 0x000162000c1e1b00 */
[----:B------:R-:W-:Y:S02]  /*2d70*/  ISETP.GE.AND P2, PT, R136, R116, PT ;  /* 0x000000748800720c */ /* 0x000fe40003f46270 */
        /* <DEDUP_REMOVED lines=17> */
.L_x_4074:
[----:B------:R-:W-:Y:S05]  /*2e90*/  BSYNC B1 ;  /* 0x0000000000017941 */ /* 0x000fea0003800000 */
.L_x_4073:
[----:B0-----:R-:W0:Y:S01]  /*2ea0*/  S2R R84, SR_TID.X ;  /* 0x0000000000547919 */ /* 0x001e220000002100 */
[----:B------:R-:W-:Y:S01]  /*2eb0*/  BSSY B1, `(.L_x_4075) ;  /* 0x0000032000017945 */ /* 0x000fe20003800000 */
[----:B-----5:R-:W-:Y:S02]  /*2ec0*/  IMAD.MOV.U32 R146, RZ, RZ, R60 ;  /* 0x000000ffff927224 */ /* 0x020fe400078e003c */
[----:B------:R-:W-:Y:S01]  /*2ed0*/  IMAD.MOV.U32 R150, RZ, RZ, R64 ;  /* 0x000000ffff967224 */ /* 0x000fe200078e0040 */
[C---:B0-----:R-:W-:Y:S01]  /*2ee0*/  IADD3 R85, R84.reuse, -0x80, RZ ;  /* 0xffffff8054557810 */ /* 0x041fe20007ffe0ff */
[----:B------:R-:W-:-:S05]  /*2ef0*/  VIADD R84, R84, 0xffffff80 ;  /* 0xffffff8054547836 */ /* 0x000fca0000000000 */
[----:B------:R-:W-:-:S04]  /*2f00*/  LEA.HI R84, R84, R85, RZ, 0x1 ;  /* 0x0000005554547211 */ /* 0x000fc800078f08ff */
[----:B------:R-:W-:-:S05]  /*2f10*/  SHF.R.S32.HI R84, RZ, 0x1, R84 ;  /* 0x00000001ff547819 */ /* 0x000fca0000011454 */
[----:B------:R-:W-:-:S05]  /*2f20*/  VIADD R84, R84, 0x80 ;  /* 0x0000008054547836 */ /* 0x000fca0000000000 */
[----:B------:R-:W-:-:S13]  /*2f30*/  ISETP.GE.AND P4, PT, R84, R92, PT ;  /* 0x0000005c5400720c */ /* 0x000fda0003f86270 */
        /* <DEDUP_REMOVED lines=41> */
.L_x_4076:
[----:B------:R-:W-:Y:S05]  /*31d0*/  BSYNC B1 ;  /* 0x0000000000017941 */ /* 0x000fea0003800000 */
.L_x_4075:
[----:B------:R-:W-:Y:S01]  /*31e0*/  UISETP.NE.AND UP0, UPT, UR49, 0x3, UPT ;  /* 0x000000033100788c */ /* 0x000fe2000bf05270 */
[----:B------:R-:W-:Y:S01]  /*31f0*/  IMAD.MOV.U32 R153, RZ, RZ, R68 ;  /* 0x000000ffff997224 */ /* 0x000fe200078e0044 */
[----:B------:R-:W-:Y:S01]  /*3200*/  MOV R157, R76 ;  /* 0x0000004c009d7202 */ /* 0x000fe20000000f00 */
[----:B------:R-:W-:Y:S01]  /*3210*/  IMAD.MOV.U32 R155, RZ, RZ, R72 ;  /* 0x000000ffff9b7224 */ /* 0x000fe200078e0048 */
[----:B------:R-:W-:Y:S01]  /*3220*/  MOV R160, R82 ;  /* 0x0000005200a07202 */ /* 0x000fe20000000f00 */
[----:B------:R-:W-:Y:S01]  /*3230*/  IMAD.MOV.U32 R159, RZ, RZ, R80 ;  /* 0x000000ffff9f7224 */ /* 0x000fe200078e0050 */
[----:B------:R-:W-:Y:S01]  /*3240*/  PLOP3.LUT P2, PT, PT, PT, UP0, 0x80, 0x0 ;  /* 0x000000000000781c */ /* 0x000fe20003f4f008 */
[----:B------:R-:W-:Y:S01]  /*3250*/  IMAD.MOV.U32 R151, RZ, RZ, R62 ;  /* 0x000000ffff977224 */ /* 0x000fe200078e003e */
[----:B-----5:R-:W-:Y:S01]  /*3260*/  MOV R87, R38 ;  /* 0x0000002600577202 */ /* 0x020fe20000000f00 */
[----:B------:R-:W-:Y:S02]  /*3270*/  IMAD.MOV.U32 R152, RZ, RZ, R66 ;  /* 0x000000ffff987224 */ /* 0x000fe400078e0042 */
        /* <DEDUP_REMOVED lines=13> */
[----:B------:R-:W-:Y:S01]  /*3350*/  IMAD.MOV.U32 R149, RZ, RZ, R58 ;  /* 0x000000ffff957224 */ /* 0x000fe200078e003a */
[----:B------:R-:W-:Y:S06]  /*3360*/  @!P2 BRA `(.L_x_4077) ;  /* 0x000000000004a947 */ /* 0x000fec0003800000 */
[----:B------:R-:W-:Y:S01]  /*3370*/  BPT.TRAP 0x1 ;  /* 0x000000040000795c */ /* 0x000fe20000300000 */
.L_x_4077:
[----:B------:R-:W2:Y:S01]  /*3380*/  LDL R11, [R1+0x14] ;  /* 0x00001400010b7983 */ /* 0x000ea20000100800 */
[----:B------:R-:W-:Y:S01]  /*3390*/  IMAD R93, R19, 0x8, R18 ;  /* 0x00000008135d7824 */ /* 0x000fe200078e0212 */
[----:B------:R-:W-:Y:S01]  /*33a0*/  BSSY B1, `(.L_x_4078) ;  /* 0x0000004000017945 */ /* 0x000fe20003800000 */
[----:B--2---:R-:W-:-:S04]  /*33b0*/  SHF.L.U32 R94, R11, 0x1f, RZ ;  /* 0x0000001f0b5e7819 */ /* 0x004fc800000006ff */
[----:B------:R-:W1:Y:S02]  /*33c0*/  SYNCS.PHASECHK.TRANS64.TRYWAIT P5, [R93+URZ+0x33490], R94 ;  /* 0x0334905e5d0075a7 */ /* 0x000e6400080a017f */
[----:B-1----:R-:W-:Y:S05]  /*33d0*/  @!P5 BRA `(.L_x_4079) ;  /* 0x000002880080d947 */ /* 0x002fea0003800000 */
.L_x_4405:
[----:B------:R-:W-:Y:S05]  /*33e0*/  BSYNC B1 ;  /* 0x0000000000017941 */ /* 0x000fea0003800000 */
.L_x_4078:
[----:B------:R-:W-:-:S03]  /*33f0*/  UMOV UR4, 0xffffffff ;  /* 0xffffffff00047882 */ /* 0x000fc60000000000 */
[----:B------:R-:W-:Y:S05]  /*3400*/  BRA.DIV UR4, `(.L_x_4080) ;  /* 0x0000028a04887947 */ /* 0x000fea000b800000 */
[----:B------:R2:W3:Y:S04]  /*3410*/  SHFL.IDX PT, R143, R119, RZ, 0x1e1f ;  /* 0x001e1fff778f7589 */ /* 0x0004e800000e0000 */
[----:B------:R2:W4:Y:S02]  /*3420*/  SHFL.IDX PT, R145, R120, RZ, 0x1e1f ;  /* 0x001e1fff78917589 */ /* 0x00052400000e0000 */
.L_x_4409:
[----:B------:R-:W-:Y:S04]  /*3430*/  BSSY B1, `(.L_x_4081) ;  /* 0x00002d9000017945 */ /* 0x000fe80003800000 */
[----:B------:R-:W-:Y:S05]  /*3440*/  @P3 BRA `(.L_x_4082) ;  /* 0x0000002c005c3947 */ /* 0x000fea0003800000 */
[----:B------:R-:W-:Y:S01]  /*3450*/  ISETP.NE.AND P3, PT, R28, RZ, PT ;  /* 0x000000ff1c00720c */ /* 0x000fe20003f65270 */
[----:B------:R-:W-:-:S12]  /*3460*/  BSSY B2, `(.L_x_4083) ;  /* 0x0000076000027945 */ /* 0x000fd80003800000 */
[----:B------:R-:W-:Y:S05]  /*3470*/  @!P3 BRA `(.L_x_4084) ;  /* 0x0000000400d0b947 */ /* 0x000fea0003800000 */
[----:B0-----:R0:W0:Y:S01]  /*3480*/  LDS.128 R12, [R88+0x24200] ;  /* 0x02420000580c7984 */ /* 0x0010220000000c00 */
[----:B----4-:R-:W-:Y:S01]  /*3490*/  IADD3 R84, P3, R16, R145, RZ ;  /* 0x0000009110547210 */ /* 0x010fe20007f7e0ff */
[----:B------:R-:W-:Y:S03]  /*34a0*/  BSSY B3, `(.L_x_4085) ;  /* 0x0000070000037945 */ /* 0x000fe60003800000 */
[----:B---3--:R-:W-:Y:S02]  /*34b0*/  IADD3.X R85, R143, R17, RZ, P3, !PT ;  /* 0x000000118f557210 */ /* 0x008fe40001ffe4ff */
[----:B------:R-:W-:-:S13]  /*34c0*/  ISETP.GE.AND P3, PT, R228, R116, PT ;  /* 0x00000074e400720c */ /* 0x000fda0003f66270 */
[----:B------:R-:W-:Y:S05]  /*34d0*/  @P3 BRA `(.L_x_4086) ;  /* 0x0000000400b03947 */ /* 0x000fea0003800000 */
[----:B------:R-:W-:Y:S02]  /*34e0*/  SHF.R.U32.HI R82, RZ, 0x8, R83 ;  /* 0x00000008ff527819 */ /* 0x000fe40000011653 */
[----:B------:R-:W-:Y:S02]  /*34f0*/  SHF.R.U32.HI R163, RZ, 0x8, R81 ;  /* 0x00000008ffa37819 */ /* 0x000fe40000011651 */
[----:B------:R-:W-:Y:S01]  /*3500*/  LOP3.LUT R80, R83, 0xff, RZ, 0xc0, !PT ;  /* 0x000000ff53507812 */ /* 0x000fe200078ec0ff */
[----:B------:R-:W-:Y:S01]  /*3510*/  IMAD.SHL.U32 R82, R82, 0x100, RZ ;  /* 0x0000010052527824 */ /* 0x000fe200078e00ff */
[----:B------:R-:W-:Y:S02]  /*3520*/  SHF.R.U32.HI R161, RZ, 0x18, R83 ;  /* 0x00000018ffa17819 */ /* 0x000fe40000011653 */
[----:B------:R-:W-:Y:S02]  /*3530*/  LOP3.LUT R11, R81, 0xff, RZ, 0xc0, !PT ;  /* 0x000000ff510b7812 */ /* 0x000fe400078ec0ff */
[----:B------:R-:W-:-:S02]  /*3540*/  SHF.R.U32.HI R164, RZ, 0x18, R81 ;  /* 0x00000018ffa47819 */ /* 0x000fc40000011651 */
[----:B------:R-:W-:Y:S01]  /*3550*/  SHF.R.U32.HI R165, RZ, 0x10, R81 ;  /* 0x00000010ffa57819 */ /* 0x000fe20000011651 */
[----:B0-----:R-:W-:Y:S01]  /*3560*/  IMAD.MOV.U32 R81, RZ, RZ, R12 ;  /* 0x000000ffff517224 */ /* 0x001fe200078e000c */
[----:B------:R-:W-:Y:S02]  /*3570*/  SHF.R.U32.HI R162, RZ, 0x10, R83 ;  /* 0x00000010ffa27819 */ /* 0x000fe40000011653 */
[----:B------:R-:W-:Y:S01]  /*3580*/  PRMT R161, R161, 0x654, R80 ;  /* 0x00000654a1a17816 */ /* 0x000fe20000000050 */
[----:B------:R-:W-:Y:S01]  /*3590*/  IMAD.SHL.U32 R80, R163, 0x100, RZ ;  /* 0x00000100a3507824 */ /* 0x000fe200078e00ff */
[----:B------:R-:W-:Y:S01]  /*35a0*/  PRMT R83, R164, 0x654, R11 ;  /* 0x00000654a4537816 */ /* 0x000fe2000000000b */
[----:B------:R-:W-:Y:S01]  /*35b0*/  IMAD.MOV.U32 R11, RZ, RZ, R13 ;  /* 0x000000ffff0b7224 */ /* 0x000fe200078e000d */
[----:B------:R-:W-:Y:S01]  /*35c0*/  LOP3.LUT R161, R161, 0xff00, R82, 0xf8, !PT ;  /* 0x0000ff00a1a17812 */ /* 0x000fe200078ef852 */
[----:B------:R-:W-:Y:S01]  /*35d0*/  IMAD.U32 R13, R165, 0x10000, RZ ;  /* 0x00010000a50d7824 */ /* 0x000fe200078e00ff */
[----:B------:R-:W-:Y:S01]  /*35e0*/  LOP3.LUT R80, R83, 0xff00, R80, 0xf8, !PT ;  /* 0x0000ff0053507812 */ /* 0x000fe200078ef850 */
[----:B------:R-:W-:Y:S01]  /*35f0*/  IMAD.U32 R82, R162, 0x10000, RZ ;  /* 0x00010000a2527824 */ /* 0x000fe200078e00ff */
[----:B------:R-:W-:-:S02]  /*3600*/  F2FP.F16.E4M3.UNPACK_B R83, R160.H1 ;  /* 0x000000a0ff53723e */ /* 0x000fc400030006ff */
[----:B------:R-:W-:Y:S02]  /*3610*/  F2FP.F16.E4M3.UNPACK_B R12, R11 ;  /* 0x0000000bff0c723e */ /* 0x000fe400020006ff */
[----:B------:R-:W-:Y:S01]  /*3620*/  LOP3.LUT R13, R80, 0xff0000, R13, 0xf8, !PT ;  /* 0x00ff0000500d7812 */ /* 0x000fe200078ef80d */
[--C-:B------:R-:W-:Y:S01]  /*3630*/  HADD2.F32 R165, -RZ, R83.reuse.H0_H0 ;  /* 0x20000053ffa57230 */ /* 0x100fe20000004100 */
[----:B------:R-:W-:Y:S01]  /*3640*/  LOP3.LUT R80, R161, 0xff0000, R82, 0xf8, !PT ;  /* 0x00ff0000a1507812 */ /* 0x000fe200078ef852 */
[--C-:B------:R-:W-:Y:S01]  /*3650*/  HADD2.F32 R82, -RZ, R12.reuse.H1_H1 ;  /* 0x3000000cff527230 */ /* 0x100fe20000004100 */
[----:B------:R-:W-:Y:S01]  /*3660*/  F2FP.F16.E4M3.UNPACK_B R162, R159.H1 ;  /* 0x0000009fffa2723e */ /* 0x000fe200030006ff */
[----:B------:R-:W-:Y:S01]  /*3670*/  HADD2.F32 R12, -RZ, R12.H0_H0 ;  /* 0x2000000cff0c7230 */ /* 0x000fe20000004100 */
[----:B------:R-:W-:Y:S01]  /*3680*/  F2FP.F16.E4M3.UNPACK_B R11, R11.H1 ;  /* 0x0000000bff0b723e */ /* 0x000fe200030006ff */
[----:B------:R-:W-:Y:S02]  /*3690*/  HADD2.F32 R164, -RZ, R83.H1_H1 ;  /* 0x30000053ffa47230 */ /* 0x000fe40000004100 */
[----:B------:R-:W-:Y:S01]  /*36a0*/  FMUL.FTZ R167, R82, R165 ;  /* 0x000000a552a77220 */ /* 0x000fe20000410000 */
[----:B------:R-:W-:-:S02]  /*36b0*/  HADD2.F32 R163, -RZ, R162.H0_H0 ;  /* 0x200000a2ffa37230 */ /* 0x000fc40000004100 */
        /* <DEDUP_REMOVED lines=9> */
[-C--:B------:R-:W-:Y:S01]  /*3750*/  F2FP.F16.E4M3.UNPACK_B R82, R81.reuse.H1 ;  /* 0x00000051ff52723e */ /* 0x080fe200030006ff */
[-C--:B------:R-:W-:Y:S01]  /*3760*/  FFMA.FTZ R166, R83, R162.reuse, -R166 ;  /* 0x000000a253a67223 */ /* 0x080fe200000108a6 */
[----:B------:R-:W-:Y:S01]  /*3770*/  F2FP.F16.E4M3.UNPACK_B R81, R81 ;  /* 0x00000051ff51723e */ /* 0x000fe200020006ff */
[----:B------:R-:W-:Y:S01]  /*3780*/  FFMA.FTZ R167, R161, R162, R164 ;  /* 0x000000a2a1a77223 */ /* 0x000fe200000100a4 */
[--C-:B------:R-:W-:Y:S01]  /*3790*/  HADD2.F32 R163, -RZ, R160.reuse.H1_H1 ;  /* 0x300000a0ffa37230 */ /* 0x100fe20000004100 */
[----:B------:R-:W-:Y:S01]  /*37a0*/  F2FP.F16.E4M3.UNPACK_B R161, R159 ;  /* 0x0000009fffa1723e */ /* 0x000fe200020006ff */
[----:B------:R-:W-:Y:S01]  /*37b0*/  HADD2.F32 R162, -RZ, R160.H0_H0 ;  /* 0x200000a0ffa27230 */ /* 0x000fe20000004100 */
[----:B------:R-:W-:Y:S01]  /*37c0*/  F2FP.F16.E4M3.UNPACK_B R168, R80.H1 ;  /* 0x00000050ffa8723e */ /* 0x000fe200030006ff */
[----:B------:R-:W-:-:S02]  /*37d0*/  HADD2.F32 R159, -RZ, R82.H0_H0 ;  /* 0x20000052ff9f7230 */ /* 0x000fc40000004100 */
[----:B------:R-:W-:Y:S02]  /*37e0*/  HADD2.F32 R160, -RZ, R82.H1_H1 ;  /* 0x30000052ffa07230 */ /* 0x000fe40000004100 */
[--C-:B------:R-:W-:Y:S02]  /*37f0*/  HADD2.F32 R83, -RZ, R81.reuse.H1_H1 ;  /* 0x30000051ff537230 */ /* 0x100fe40000004100 */
[-C--:B------:R-:W-:Y:S01]  /*3800*/  FMUL.FTZ R165, R159, R163.reuse ;  /* 0x000000a39fa57220 */ /* 0x080fe20000410000 */
[----:B------:R-:W-:Y:S02]  /*3810*/  HADD2.F32 R82, -RZ, R81.H0_H0 ;  /* 0x20000051ff527230 */ /* 0x000fe40000004100 */
[----:B------:R-:W-:Y:S01]  /*3820*/  FMUL.FTZ R164, R160, R163 ;  /* 0x000000a3a0a47220 */ /* 0x000fe20000410000 */
[--C-:B------:R-:W-:Y:S02]  /*3830*/  HADD2.F32 R81, -RZ, R161.reuse.H1_H1 ;  /* 0x300000a1ff517230 */ /* 0x100fe40000004100 */
[----:B------:R-:W-:Y:S01]  /*3840*/  FMUL.FTZ R163, R83, R162 ;  /* 0x000000a253a37220 */ /* 0x000fe20000410000 */
[----:B------:R-:W-:-:S02]  /*3850*/  HADD2.F32 R161, -RZ, R161.H0_H0 ;  /* 0x200000a1ffa17230 */ /* 0x000fc40000004100 */
[----:B------:R-:W-:Y:S01]  /*3860*/  FMUL.FTZ R162, R82, R162 ;  /* 0x000000a252a27220 */ /* 0x000fe20000410000 */
[-C--:B------:R-:W-:Y:S01]  /*3870*/  FFMA.FTZ R159, R159, R81.reuse, -R164 ;  /* 0x000000519f9f7223 */ /* 0x080fe200000108a4 */
[----:B------:R-:W-:Y:S01]  /*3880*/  FFMA.FTZ R160, R160, R81, R165 ;  /* 0x00000051a0a07223 */ /* 0x000fe200000100a5 */
[-C--:B------:R-:W-:Y:S01]  /*3890*/  FFMA.FTZ R81, R82, R161.reuse, -R163 ;  /* 0x000000a152517223 */ /* 0x080fe200000108a3 */
[----:B------:R-:W-:Y:S01]  /*38a0*/  FFMA.FTZ R82, R83, R161, R162 ;  /* 0x000000a153527223 */ /* 0x000fe200000100a2 */
[----:B------:R-:W-:Y:S01]  /*38b0*/  F2FP.F16.E4M3.UNPACK_B R161, R15.H1 ;  /* 0x0000000fffa1723e */ /* 0x000fe200030006ff */
[----:B------:R-:W-:Y:S01]  /*38c0*/  HADD2.F32 R165, -RZ, R168.H1_H1 ;  /* 0x300000a8ffa57230 */ /* 0x000fe20000004100 */
[----:B------:R-:W-:Y:S02]  /*38d0*/  F2FP.SATFINITE.E4M3.F32.PACK_AB_MERGE_C R83, R167, R166, RZ ;  /* 0x000000a6a753723e */ /* 0x000fe400048070ff */
[----:B------:R-:W-:Y:S01]  /*38e0*/  F2FP.SATFINITE.E4M3.F32.PACK_AB_MERGE_C R159, R160, R159, RZ ;  /* 0x0000009fa09f723e */ /* 0x000fe200048070ff */
[--C-:B------:R-:W-:Y:S01]  /*38f0*/  HADD2.F32 R162, -RZ, R161.reuse.H0_H0 ;  /* 0x200000a1ffa27230 */ /* 0x100fe20000004100 */
[----:B------:R-:W-:Y:S01]  /*3900*/  F2FP.F16.E4M3.UNPACK_B R160, R14.H1 ;  /* 0x0000000effa0723e */ /* 0x000fe200030006ff */
[----:B------:R-:W-:Y:S01]  /*3910*/  HADD2.F32 R161, -RZ, R161.H1_H1 ;  /* 0x300000a1ffa17230 */ /* 0x000fe20000004100 */
[----:B------:R-:W-:-:S02]  /*3920*/  F2FP.F16.E4M3.UNPACK_B R167, R80 ;  /* 0x00000050ffa7723e */ /* 0x000fc400020006ff */
[-C--:B------:R-:W-:Y:S01]  /*3930*/  F2FP.F16.E4M3.UNPACK_B R164, R13.reuse.H1 ;  /* 0x0000000dffa4723e */ /* 0x080fe200030006ff */
[--C-:B------:R-:W-:Y:S01]  /*3940*/  HADD2.F32 R80, -RZ, R160.reuse.H1_H1 ;  /* 0x300000a0ff507230 */ /* 0x100fe20000004100 */
[----:B------:R-:W-:Y:S01]  /*3950*/  F2FP.F16.E4M3.UNPACK_B R163, R13 ;  /* 0x0000000dffa3723e */ /* 0x000fe200020006ff */
[----:B------:R-:W-:Y:S02]  /*3960*/  HADD2.F32 R169, -RZ, R167.H1_H1 ;  /* 0x300000a7ffa97230 */ /* 0x000fe40000004100 */
[CC--:B------:R-:W-:Y:S01]  /*3970*/  FMUL.FTZ R13, R161.reuse, R165.reuse ;  /* 0x000000a5a10d7220 */ /* 0x0c0fe20000410000 */
[----:B------:R-:W-:Y:S02]  /*3980*/  HADD2.F32 R160, -RZ, R160.H0_H0 ;  /* 0x200000a0ffa07230 */ /* 0x000fe40000004100 */
[----:B------:R-:W-:Y:S01]  /*3990*/  FMUL.FTZ R170, R162, R165 ;  /* 0x000000a5a2aa7220 */ /* 0x000fe20000410000 */
[----:B------:R-:W-:Y:S02]  /*39a0*/  HADD2.F32 R166, -RZ, R164.H1_H1 ;  /* 0x300000a4ffa67230 */ /* 0x000fe40000004100 */
[----:B------:R-:W-:Y:S01]  /*39b0*/  FMUL.FTZ R171, R80, R169 ;  /* 0x000000a950ab7220 */ /* 0x000fe20000410000 */
[----:B------:R-:W-:Y:S01]  /*39c0*/  HADD2.F32 R165, -RZ, R163.H1_H1 ;  /* 0x300000a3ffa57230 */ /* 0x000fe20000004100 */
[----:B------:R-:W-:Y:S01]  /*39d0*/  F2FP.F16.E4M3.UNPACK_B R15, R15 ;  /* 0x0000000fff0f723e */ /* 0x000fe200020006ff */
[----:B------:R-:W-:Y:S01]  /*39e0*/  FMUL.FTZ R169, R160, R169 ;  /* 0x000000a9a0a97220 */ /* 0x000fe20000410000 */
[----:B------:R-:W-:Y:S01]  /*39f0*/  F2FP.F16.E4M3.UNPACK_B R14, R14 ;  /* 0x0000000eff0e723e */ /* 0x000fe200020006ff */
[-C--:B------:R-:W-:Y:S01]  /*3a00*/  FFMA.FTZ R13, R162, R166.reuse, -R13 ;  /* 0x000000a6a20d7223 */ /* 0x080fe2000001080d */
        /* <DEDUP_REMOVED lines=8> */
[----:B------:R-:W-:Y:S01]  /*3a90*/  HADD2.F32 R165, -RZ, R168.H0_H0 ;  /* 0x200000a8ffa57230 */ /* 0x000fe20000004100 */
[----:B------:R-:W-:Y:S01]  /*3aa0*/  F2FP.SATFINITE.E4M3.F32.PACK_AB_MERGE_C R13, R12, R11, R83 ;  /* 0x0000000b0c0d723e */ /* 0x000fe20004807053 */
[----:B------:R-:W-:Y:S01]  /*3ab0*/  HADD2.F32 R14, -RZ, R14.H1_H1 ;  /* 0x3000000eff0e7230 */ /* 0x000fe20000004100 */
[----:B------:R-:W-:Y:S01]  /*3ac0*/  F2FP.SATFINITE.E4M3.F32.PACK_AB_MERGE_C R12, R82, R81, R159 ;  /* 0x00000051520c723e */ /* 0x000fe2000480709f */
[----:B------:R-:W-:Y:S02]  /*3ad0*/  HADD2.F32 R167, -RZ, R167.H0_H0 ;  /* 0x200000a7ffa77230 */ /* 0x000fe40000004100 */
[----:B------:R-:W-:Y:S01]  /*3ae0*/  FMUL.FTZ R169, R160, R165 ;  /* 0x000000a5a0a97220 */ /* 0x000fe20000410000 */
[----:B------:R-:W-:-:S02]  /*3af0*/  HADD2.F32 R161, -RZ, R164.H0_H0 ;  /* 0x200000a4ffa17230 */ /* 0x000fc40000004100 */
[----:B------:R-:W-:Y:S01]  /*3b00*/  FMUL.FTZ R165, R80, R165 ;  /* 0x000000a550a57220 */ /* 0x000fe20000410000 */
[----:B------:R-:W-:Y:S02]  /*3b10*/  HADD2.F32 R163, -RZ, R163.H0_H0 ;  /* 0x200000a3ffa37230 */ /* 0x000fe40000004100 */
[-C--:B------:R-:W-:Y:S01]  /*3b20*/  FMUL.FTZ R162, R14, R167.reuse ;  /* 0x000000a70ea27220 */ /* 0x080fe20000410000 */
[C---:B------:R-:W-:Y:S01]  /*3b30*/  FMUL.FTZ R167, R15.reuse, R167 ;  /* 0x000000a70fa77220 */ /* 0x040fe20000410000 */
[-C--:B------:R-:W-:Y:S01]  /*3b40*/  FFMA.FTZ R169, R80, R161.reuse, -R169 ;  /* 0x000000a150a97223 */ /* 0x080fe200000108a9 */
[----:B------:R-:W-:Y:S01]  /*3b50*/  FFMA.FTZ R160, R160, R161, R165 ;  /* 0x000000a1a0a07223 */ /* 0x000fe200000100a5 */
[-C--:B------:R-:W-:Y:S01]  /*3b60*/  FFMA.FTZ R162, R15, R163.reuse, -R162 ;  /* 0x000000a30fa27223 */ /* 0x080fe200000108a2 */
[----:B------:R-:W-:-:S03]  /*3b70*/  FFMA.FTZ R167, R14, R163, R167 ;  /* 0x000000a30ea77223 */ /* 0x000fc600000100a7 */
[----:B------:R-:W-:Y:S02]  /*3b80*/  F2FP.SATFINITE.E4M3.F32.PACK_AB_MERGE_C R15, R160, R169, R170 ;  /* 0x000000a9a00f723e */ /* 0x000fe400048070aa */
[----:B------:R-:W-:-:S07]  /*3b90*/  F2FP.SATFINITE.E4M3.F32.PACK_AB_MERGE_C R14, R167, R162, R166 ;  /* 0x000000a2a70e723e */ /* 0x000fce00048070a6 */
.L_x_4086:
[----:B------:R-:W-:Y:S05]  /*3ba0*/  BSYNC B3 ;  /* 0x0000000000037941 */ /* 0x000fea0003800000 */
.L_x_4085:
[----:B0-----:R0:W-:Y:S02]  /*3bb0*/  ST.E.128 desc[UR50][R84.64], R12 ;  /* 0x0000000c54007985 */ /* 0x0011e4000c101d32 */
.L_x_4084:
[----:B------:R-:W-:Y:S05]  /*3bc0*/  BSYNC B2 ;  /* 0x0000000000027941 */ /* 0x000fea0003800000 */
.L_x_4083:
[----:B------:R-:W-:Y:S01]  /*3bd0*/  ISETP.NE.AND P3, PT, R29, RZ, PT ;  /* 0x000000ff1d00720c */ /* 0x000fe20003f65270 */
[----:B------:R-:W-:-:S12]  /*3be0*/  BSSY B2, `(.L_x_4087) ;  /* 0x0000078000027945 */ /* 0x000fd80003800000 */
[----:B------:R-:W-:Y:S05]  /*3bf0*/  @!P3 BRA `(.L_x_4088) ;  /* 0x0000000400d8b947 */ /* 0x000fea0003800000 */
[----:B------:R-:W5:Y:S01]  /*3c00*/  LDL R11, [R1+0x18] ;  /* 0x00001800010b7983 */ /* 0x000f620000100800 */
[----:B0-----:R-:W-:Y:S01]  /*3c10*/  SHF.L.U32 R12, R227, 0x4, RZ ;  /* 0x00000004e30c7819 */ /* 0x001fe200000006ff */
[----:B------:R-:W-:Y:S03]  /*3c20*/  BSSY B3, `(.L_x_4089) ;  /* 0x0000072000037945 */ /* 0x000fe60003800000 */
[----:B----4-:R-:W-:-:S04]  /*3c30*/  IADD3 R80, P3, R145, R12, RZ ;  /* 0x0000000c91507210 */ /* 0x010fc80007f7e0ff */
[----:B---3--:R-:W-:Y:S02]  /*3c40*/  LEA.HI.X.SX32 R81, R12, R143, 0x1, P3 ;  /* 0x0000008f0c517211 */ /* 0x008fe400018f0eff */
[----:B------:R0:W3:Y:S01]  /*3c50*/  LDS.128 R12, [R89+0x24200] ;  /* 0x02420000590c7984 */ /* 0x0000e20000000c00 */
[----:B-----5:R-:W-:-:S13]  /*3c60*/  ISETP.GE.AND P3, PT, R11, R116, PT ;  /* 0x000000740b00720c */ /* 0x020fda0003f66270 */
[----:B0--3--:R-:W-:Y:S05]  /*3c70*/  @P3 BRA `(.L_x_4090) ;  /* 0x0000000400b03947 */ /* 0x009fea0003800000 */
[----:B------:R-:W-:Y:S02]  /*3c80*/  SHF.R.U32.HI R85, RZ, 0x8, R77 ;  /* 0x00000008ff557819 */ /* 0x000fe4000001164d */
[----:B------:R-:W-:Y:S02]  /*3c90*/  SHF.R.U32.HI R83, RZ, 0x8, R79 ;  /* 0x00000008ff537819 */ /* 0x000fe4000001164f */
[--C-:B------:R-:W-:Y:S02]  /*3ca0*/  SHF.R.U32.HI R76, RZ, 0x18, R77.reuse ;  /* 0x00000018ff4c7819 */ /* 0x100fe4000001164d */
[----:B------:R-:W-:Y:S01]  /*3cb0*/  LOP3.LUT R11, R77, 0xff, RZ, 0xc0, !PT ;  /* 0x000000ff4d0b7812 */ /* 0x000fe200078ec0ff */
[----:B------:R-:W-:Y:S01]  /*3cc0*/  IMAD.SHL.U32 R83, R83, 0x100, RZ ;  /* 0x0000010053537824 */ /* 0x000fe200078e00ff */
[----:B------:R-:W-:Y:S02]  /*3cd0*/  SHF.R.U32.HI R84, RZ, 0x10, R77 ;  /* 0x00000010ff547819 */ /* 0x000fe4000001164d */
[----:B------:R-:W-:-:S02]  /*3ce0*/  SHF.R.U32.HI R78, RZ, 0x18, R79 ;  /* 0x00000018ff4e7819 */ /* 0x000fc4000001164f */
[----:B------:R-:W-:Y:S02]  /*3cf0*/  LOP3.LUT R77, R79, 0xff, RZ, 0xc0, !PT ;  /* 0x000000ff4f4d7812 */ /* 0x000fe400078ec0ff */
[----:B------:R-:W-:Y:S01]  /*3d00*/  SHF.R.U32.HI R82, RZ, 0x10, R79 ;  /* 0x00000010ff527819 */ /* 0x000fe2000001164f */
[----:B------:R-:W-:Y:S01]  /*3d10*/  IMAD.SHL.U32 R79, R85, 0x100, RZ ;  /* 0x00000100554f7824 */ /* 0x000fe200078e00ff */
[----:B------:R-:W-:Y:S01]  /*3d20*/  PRMT R76, R76, 0x654, R11 ;  /* 0x000006544c4c7816 */ /* 0x000fe2000000000b */
[----:B------:R-:W-:Y:S01]  /*3d30*/  IMAD.MOV.U32 R11, RZ, RZ, R13 ;  /* 0x000000ffff0b7224 */ /* 0x000fe200078e000d */
        /* <DEDUP_REMOVED lines=24> */
[----:B------:R-:W-:Y:S01]  /*3ec0*/  FFMA.FTZ R12, R78, R85, R159 ;  /* 0x000000554e0c7223 */ /* 0x000fe2000001009f */
[CC--:B------:R-:W-:Y:S01]  /*3ed0*/  FMUL.FTZ R160, R82.reuse, R84.reuse ;  /* 0x0000005452a07220 */ /* 0x0c0fe20000410000 */
[C---:B------:R-:W-:Y:S01]  /*3ee0*/  FMUL.FTZ R161, R79.reuse, R84 ;  /* 0x000000544fa17220 */ /* 0x040fe20000410000 */
[-C--:B------:R-:W-:Y:S01]  /*3ef0*/  F2FP.F16.E4M3.UNPACK_B R78, R77.reuse.H1 ;  /* 0x0000004dff4e723e */ /* 0x080fe200030006ff */
[----:B------:R-:W-:Y:S01]  /*3f00*/  HADD2.F32 R84, -RZ, R158.H1_H1 ;  /* 0x3000009eff547230 */ /* 0x000fe20000004100 */
[----:B------:R-:W-:Y:S01]  /*3f10*/  F2FP.F16.E4M3.UNPACK_B R77, R77 ;  /* 0x0000004dff4d723e */ /* 0x000fe200020006ff */
[-C--:B------:R-:W-:Y:S01]  /*3f20*/  FFMA.FTZ R160, R79, R83.reuse, -R160 ;  /* 0x000000534fa07223 */ /* 0x080fe200000108a0 */
[----:B------:R-:W-:Y:S01]  /*3f30*/  FFMA.FTZ R161, R82, R83, R161 ;  /* 0x0000005352a17223 */ /* 0x000fe200000100a1 */
[----:B------:R-:W-:Y:S01]  /*3f40*/  F2FP.F16.E4M3.UNPACK_B R157, R157 ;  /* 0x0000009dff9d723e */ /* 0x000fe200020006ff */
[----:B------:R-:W-:-:S02]  /*3f50*/  HADD2.F32 R83, -RZ, R78.H1_H1 ;  /* 0x3000004eff537230 */ /* 0x000fc40000004100 */
[----:B------:R-:W-:Y:S02]  /*3f60*/  HADD2.F32 R82, -RZ, R78.H0_H0 ;  /* 0x2000004eff527230 */ /* 0x000fe40000004100 */
[----:B------:R-:W-:Y:S02]  /*3f70*/  HADD2.F32 R158, -RZ, R158.H0_H0 ;  /* 0x2000009eff9e7230 */ /* 0x000fe40000004100 */
[-C--:B------:R-:W-:Y:S01]  /*3f80*/  FMUL.FTZ R159, R83, R84.reuse ;  /* 0x00000054539f7220 */ /* 0x080fe20000410000 */
[--C-:B------:R-:W-:Y:S02]  /*3f90*/  HADD2.F32 R79, -RZ, R77.reuse.H1_H1 ;  /* 0x3000004dff4f7230 */ /* 0x100fe40000004100 */
[----:B------:R-:W-:Y:S01]  /*3fa0*/  FMUL.FTZ R84, R82, R84 ;  /* 0x0000005452547220 */ /* 0x000fe20000410000 */
[----:B------:R-:W-:Y:S02]  /*3fb0*/  HADD2.F32 R78, -RZ, R77.H0_H0 ;  /* 0x2000004dff4e7230 */ /* 0x000fe40000004100 */
[----:B------:R-:W-:-:S02]  /*3fc0*/  HADD2.F32 R77, -RZ, R157.H1_H1 ;  /* 0x3000009dff4d7230 */ /* 0x000fc40000004100 */
[-C--:B------:R-:W-:Y:S01]  /*3fd0*/  FMUL.FTZ R85, R79, R158.reuse ;  /* 0x0000009e4f557220 */ /* 0x080fe20000410000 */
[----:B------:R-:W-:Y:S02]  /*3fe0*/  HADD2.F32 R157, -RZ, R157.H0_H0 ;  /* 0x2000009dff9d7230 */ /* 0x000fe40000004100 */
[----:B------:R-:W-:Y:S01]  /*3ff0*/  FMUL.FTZ R158, R78, R158 ;  /* 0x0000009e4e9e7220 */ /* 0x000fe20000410000 */
[-C--:B------:R-:W-:Y:S01]  /*4000*/  FFMA.FTZ R82, R82, R77.reuse, -R159 ;  /* 0x0000004d52527223 */ /* 0x080fe2000001089f */
[----:B------:R-:W-:Y:S01]  /*4010*/  FFMA.FTZ R83, R83, R77, R84 ;  /* 0x0000004d53537223 */ /* 0x000fe20000010054 */
[-C--:B------:R-:W-:Y:S01]  /*4020*/  FFMA.FTZ R77, R78, R157.reuse, -R85 ;  /* 0x0000009d4e4d7223 */ /* 0x080fe20000010855 */
[----:B------:R-:W-:Y:S01]  /*4030*/  FFMA.FTZ R78, R79, R157, R158 ;  /* 0x0000009d4f4e7223 */ /* 0x000fe2000001009e */
[----:B------:R-:W-:Y:S02]  /*4040*/  F2FP.F16.E4M3.UNPACK_B R84, R15.H1 ;  /* 0x0000000fff54723e */ /* 0x000fe400030006ff */
[----:B------:R-:W-:-:S02]  /*4050*/  F2FP.SATFINITE.E4M3.F32.PACK_AB_MERGE_C R79, R161, R160, RZ ;  /* 0x000000a0a14f723e */ /* 0x000fc400048070ff */
[----:B------:R-:W-:Y:S01]  /*4060*/  F2FP.F16.E4M3.UNPACK_B R161, R76.H1 ;  /* 0x0000004cffa1723e */ /* 0x000fe200030006ff */
[--C-:B------:R-:W-:Y:S01]  /*4070*/  HADD2.F32 R85, -RZ, R84.reuse.H0_H0 ;  /* 0x20000054ff557230 */ /* 0x100fe20000004100 */
[----:B------:R-:W-:Y:S01]  /*4080*/  F2FP.SATFINITE.E4M3.F32.PACK_AB_MERGE_C R82, R83, R82, RZ ;  /* 0x000000525352723e */ /* 0x000fe200048070ff */
[----:B------:R-:W-:Y:S01]  /*4090*/  HADD2.F32 R84, -RZ, R84.H1_H1 ;  /* 0x30000054ff547230 */ /* 0x000fe20000004100 */
[----:B------:R-:W-:Y:S01]  /*40a0*/  F2FP.F16.E4M3.UNPACK_B R83, R14.H1 ;  /* 0x0000000eff53723e */ /* 0x000fe200030006ff */
[--C-:B------:R-:W-:Y:S01]  /*40b0*/  HADD2.F32 R163, -RZ, R161.reuse.H1_H1 ;  /* 0x300000a1ffa37230 */ /* 0x100fe20000004100 */
[-C--:B------:R-:W-:Y:S01]  /*40c0*/  F2FP.F16.E4M3.UNPACK_B R158, R13.reuse.H1 ;  /* 0x0000000dff9e723e */ /* 0x080fe200030006ff */
        /* <DEDUP_REMOVED lines=23> */
[----:B------:R-:W-:Y:S02]  /*4240*/  HADD2.F32 R14, -RZ, R14.H1_H1 ;  /* 0x3000000eff0e7230 */ /* 0x000fe40000004100 */
[----:B------:R-:W-:Y:S01]  /*4250*/  FMUL.FTZ R83, R13, R160 ;  /* 0x000000a00d537220 */ /* 0x000fe20000410000 */
[----:B------:R-:W-:-:S02]  /*4260*/  HADD2.F32 R158, -RZ, R158.H0_H0 ;  /* 0x2000009eff9e7230 */ /* 0x000fc40000004100 */
[----:B------:R-:W-:Y:S01]  /*4270*/  FMUL.FTZ R159, R15, R161 ;  /* 0x000000a10f9f7220 */ /* 0x000fe20000410000 */
[----:B------:R-:W-:Y:S02]  /*4280*/  HADD2.F32 R157, -RZ, R157.H0_H0 ;  /* 0x2000009dff9d7230 */ /* 0x000fe40000004100 */
[----:B------:R-:W-:Y:S01]  /*4290*/  FMUL.FTZ R84, R14, R160 ;  /* 0x000000a00e547220 */ /* 0x000fe20000410000 */
[----:B------:R-:W-:Y:S01]  /*42a0*/  F2FP.SATFINITE.E4M3.F32.PACK_AB_MERGE_C R85, R85, R164, RZ ;  /* 0x000000a45555723e */ /* 0x000fe200048070ff */
        /* <DEDUP_REMOVED lines=8> */
[----:B------:R-:W-:-:S07]  /*4330*/  F2FP.SATFINITE.E4M3.F32.PACK_AB_MERGE_C R15, R162, R159, R163 ;  /* 0x0000009fa20f723e */ /* 0x000fce00048070a3 */
.L_x_4090:
[----:B------:R-:W-:Y:S05]  /*4340*/  BSYNC B3 ;  /* 0x0000000000037941 */ /* 0x000fea0003800000 */
.L_x_4089:
[----:B------:R0:W-:Y:S02]  /*4350*/  ST.E.128 desc[UR50][R80.64], R12 ;  /* 0x0000000c50007985 */ /* 0x0001e4000c101d32 */
.L_x_4088:
[----:B------:R-:W-:Y:S05]  /*4360*/  BSYNC B2 ;  /* 0x0000000000027941 */ /* 0x000fea0003800000 */
.L_x_4087:
[----:B------:R-:W-:Y:S01]  /*4370*/  ISETP.NE.AND P3, PT, R30, RZ, PT ;  /* 0x000000ff1e00720c */ /* 0x000fe20003f65270 */
[----:B------:R-:W-:-:S12]  /*4380*/  BSSY B2, `(.L_x_4091) ;  /* 0x0000079000027945 */ /* 0x000fd80003800000 */
[----:B------:R-:W-:Y:S05]  /*4390*/  @!P3 BRA `(.L_x_4092) ;  /* 0x0000000400dcb947 */ /* 0x000fea0003800000 */
[----:B0-----:R-:W5:Y:S04]  /*43a0*/  LDL R12, [R1] ;  /* 0x00000000010c7983 */ /* 0x001f680000100800 */
[----:B------:R-:W2:Y:S01]  /*43b0*/  LDL R11, [R1+0x20] ;  /* 0x00002000010b7983 */ /* 0x000ea20000100800 */
[----:B------:R-:W-:Y:S01]  /*43c0*/  BSSY B3, `(.L_x_4093) ;  /* 0x0000073000037945 */ /* 0x000fe20003800000 */
[----:B-----5:R-:W-:-:S04]  /*43d0*/  SHF.L.U32 R12, R12, 0x4, RZ ;  /* 0x000000040c0c7819 */ /* 0x020fc800000006ff */
[----:B----4-:R-:W-:-:S04]  /*43e0*/  IADD3 R76, P3, R145, R12, RZ ;  /* 0x0000000c914c7210 */ /* 0x010fc80007f7e0ff */
[----:B---3--:R-:W-:Y:S02]  /*43f0*/  LEA.HI.X.SX32 R77, R12, R143, 0x1, P3 ;  /* 0x0000008f0c4d7211 */ /* 0x008fe400018f0eff */
[----:B------:R0:W3:Y:S01]  /*4400*/  LDS.128 R12, [R88+0x26a00] ;  /* 0x026a0000580c7984 */ /* 0x0000e20000000c00 */
[----:B--2---:R-:W-:-:S13]  /*4410*/  ISETP.GE.AND P3, PT, R11, R116, PT ;  /* 0x000000740b00720c */ /* 0x004fda0003f66270 */
[----:B0-----:R-:W-:Y:S05]  /*4420*/  @P3 BRA `(.L_x_4094) ;  /* 0x0000000400b03947 */ /* 0x001fea0003800000 */
[----:B------:R-:W-:Y:S02]  /*4430*/  SHF.R.U32.HI R81, RZ, 0x8, R73 ;  /* 0x00000008ff517819 */ /* 0x000fe40000011649 */
[--C-:B------:R-:W-:Y:S02]  /*4440*/  SHF.R.U32.HI R74, RZ, 0x8, R75.reuse ;  /* 0x00000008ff4a7819 */ /* 0x100fe4000001164b */
[----:B------:R-:W-:Y:S02]  /*4450*/  LOP3.LUT R72, R75, 0xff, RZ, 0xc0, !PT ;  /* 0x000000ff4b487812 */ /* 0x000fe400078ec0ff */
[----:B------:R-:W-:Y:S01]  /*4460*/  SHF.R.U32.HI R79, RZ, 0x18, R75 ;  /* 0x00000018ff4f7819 */ /* 0x000fe2000001164b */
[----:B------:R-:W-:Y:S01]  /*4470*/  IMAD.SHL.U32 R74, R74, 0x100, RZ ;  /* 0x000001004a4a7824 */ /* 0x000fe200078e00ff */
[----:B------:R-:W-:Y:S02]  /*4480*/  LOP3.LUT R11, R73, 0xff, RZ, 0xc0, !PT ;  /* 0x000000ff490b7812 */ /* 0x000fe400078ec0ff */
[----:B------:R-:W-:-:S02]  /*4490*/  SHF.R.U32.HI R80, RZ, 0x18, R73 ;  /* 0x00000018ff507819 */ /* 0x000fc40000011649 */
[----:B------:R-:W-:Y:S01]  /*44a0*/  SHF.R.U32.HI R82, RZ, 0x10, R73 ;  /* 0x00000010ff527819 */ /* 0x000fe20000011649 */
[----:B---3--:R-:W-:Y:S01]  /*44b0*/  IMAD.MOV.U32 R73, RZ, RZ, R12 ;  /* 0x000000ffff497224 */ /* 0x008fe200078e000c */
[----:B------:R-:W-:Y:S01]  /*44c0*/  PRMT R79, R79, 0x654, R72 ;  /* 0x000006544f4f7816 */ /* 0x000fe20000000048 */
[----:B------:R-:W-:Y:S01]  /*44d0*/  IMAD.SHL.U32 R72, R81, 0x100, RZ ;  /* 0x0000010051487824 */ /* 0x000fe200078e00ff */
[----:B------:R-:W-:Y:S02]  /*44e0*/  SHF.R.U32.HI R78, RZ, 0x10, R75 ;  /* 0x00000010ff4e7819 */ /* 0x000fe4000001164b */
[----:B------:R-:W-:Y:S01]  /*44f0*/  PRMT R75, R80, 0x654, R11 ;  /* 0x00000654504b7816 */ /* 0x000fe2000000000b */
[----:B------:R-:W-:Y:S01]  /*4500*/  IMAD.MOV.U32 R11, RZ, RZ, R13 ;  /* 0x000000ffff0b7224 */ /* 0x000fe200078e000d */
[----:B------:R-:W-:Y:S01]  /*4510*/  LOP3.LUT R79, R79, 0xff00, R74, 0xf8, !PT ;  /* 0x0000ff004f4f7812 */ /* 0x000fe200078ef84a */
[----:B------:R-:W-:Y:S01]  /*4520*/  IMAD.U32 R13, R82, 0x10000, RZ ;  /* 0x00010000520d7824 */ /* 0x000fe200078e00ff */
[----:B------:R-:W-:-:S02]  /*4530*/  LOP3.LUT R72, R75, 0xff00, R72, 0xf8, !PT ;  /* 0x0000ff004b487812 */ /* 0x000fc400078ef848 */
[----:B------:R-:W-:Y:S02]  /*4540*/  SHF.L.U32 R74, R78, 0x10, RZ ;  /* 0x000000104e4a7819 */ /* 0x000fe400000006ff */
[----:B------:R-:W-:Y:S02]  /*4550*/  F2FP.F16.E4M3.UNPACK_B R75, R156.H1 ;  /* 0x0000009cff4b723e */ /* 0x000fe400030006ff */
        /* <DEDUP_REMOVED lines=26> */
[--C-:B------:R-:W-:Y:S01]  /*4700*/  HADD2.F32 R79, -RZ, R74.reuse.H1_H1 ;  /* 0x3000004aff4f7230 */ /* 0x100fe20000004100 */
[----:B------:R-:W-:Y:S01]  /*4710*/  F2FP.F16.E4M3.UNPACK_B R84, R72.H1 ;  /* 0x00000048ff54723e */ /* 0x000fe200030006ff */
[----:B------:R-:W-:Y:S01]  /*4720*/  HADD2.F32 R78, -RZ, R74.H0_H0 ;  /* 0x2000004aff4e7230 */ /* 0x000fe20000004100 */
[----:B------:R-:W-:Y:S01]  /*4730*/  F2FP.SATFINITE.E4M3.F32.PACK_AB_MERGE_C R158, R85, R82, RZ ;  /* 0x00000052559e723e */ /* 0x000fe200048070ff */
[----:B------:R-:W-:-:S02]  /*4740*/  HADD2.F32 R74, -RZ, R73.H0_H0 ;  /* 0x20000049ff4a7230 */ /* 0x000fc40000004100 */
[CC--:B------:R-:W-:Y:S01]  /*4750*/  FMUL.FTZ R83, R79.reuse, R80.reuse ;  /* 0x000000504f537220 */ /* 0x0c0fe20000410000 */
[----:B------:R-:W-:Y:S02]  /*4760*/  HADD2.F32 R75, -RZ, R73.H1_H1 ;  /* 0x30000049ff4b7230 */ /* 0x000fe40000004100 */
[C---:B------:R-:W-:Y:S01]  /*4770*/  FMUL.FTZ R80, R78.reuse, R80 ;  /* 0x000000504e507220 */ /* 0x040fe20000410000 */
[--C-:B------:R-:W-:Y:S02]  /*4780*/  HADD2.F32 R73, -RZ, R155.reuse.H1_H1 ;  /* 0x3000009bff497230 */ /* 0x100fe40000004100 */
[----:B------:R-:W-:Y:S02]  /*4790*/  HADD2.F32 R156, -RZ, R156.H0_H0 ;  /* 0x2000009cff9c7230 */ /* 0x000fe40000004100 */
[----:B------:R-:W-:Y:S02]  /*47a0*/  HADD2.F32 R155, -RZ, R155.H0_H0 ;  /* 0x2000009bff9b7230 */ /* 0x000fe40000004100 */
[-C--:B------:R-:W-:Y:S01]  /*47b0*/  FFMA.FTZ R83, R78, R73.reuse, -R83 ;  /* 0x000000494e537223 */ /* 0x080fe20000010853 */
[----:B------:R-:W-:Y:S01]  /*47c0*/  FFMA.FTZ R80, R79, R73, R80 ;  /* 0x000000494f507223 */ /* 0x000fe20000010050 */
[CC--:B------:R-:W-:Y:S01]  /*47d0*/  FMUL.FTZ R81, R75.reuse, R156.reuse ;  /* 0x0000009c4b517220 */ /* 0x0c0fe20000410000 */
[-C--:B------:R-:W-:Y:S01]  /*47e0*/  F2FP.F16.E4M3.UNPACK_B R78, R15.reuse.H1 ;  /* 0x0000000fff4e723e */ /* 0x080fe200030006ff */
[C---:B------:R-:W-:Y:S01]  /*47f0*/  FMUL.FTZ R156, R74.reuse, R156 ;  /* 0x0000009c4a9c7220 */ /* 0x040fe20000410000 */
[----:B------:R-:W-:Y:S01]  /*4800*/  F2FP.F16.E4M3.UNPACK_B R15, R15 ;  /* 0x0000000fff0f723e */ /* 0x000fe200020006ff */
[----:B------:R-:W-:Y:S01]  /*4810*/  FFMA.FTZ R73, R74, R155, -R81 ;  /* 0x0000009b4a497223 */ /* 0x000fe20000010851 */
[----:B------:R-:W-:Y:S01]  /*4820*/  F2FP.SATFINITE.E4M3.F32.PACK_AB_MERGE_C R157, R80, R83, RZ ;  /* 0x00000053509d723e */ /* 0x000fe200048070ff */
[----:B------:R-:W-:Y:S01]  /*4830*/  FFMA.FTZ R74, R75, R155, R156 ;  /* 0x0000009b4b4a7223 */ /* 0x000fe2000001009c */
[--C-:B------:R-:W-:Y:S01]  /*4840*/  HADD2.F32 R79, -RZ, R78.reuse.H0_H0 ;  /* 0x2000004eff4f7230 */ /* 0x100fe20000004100 */
[-C--:B------:R-:W-:Y:S01]  /*4850*/  F2FP.F16.E4M3.UNPACK_B R81, R13.reuse.H1 ;  /* 0x0000000dff51723e */ /* 0x080fe200030006ff */
[----:B------:R-:W-:Y:S01]  /*4860*/  HADD2.F32 R78, -RZ, R78.H1_H1 ;  /* 0x3000004eff4e7230 */ /* 0x000fe20000004100 */
[----:B------:R-:W-:Y:S01]  /*4870*/  F2FP.F16.E4M3.UNPACK_B R75, R14.H1 ;  /* 0x0000000eff4b723e */ /* 0x000fe200030006ff */
[----:B------:R-:W-:Y:S01]  /*4880*/  HADD2.F32 R155, -RZ, R84.H1_H1 ;  /* 0x30000054ff9b7230 */ /* 0x000fe20000004100 */
        /* <DEDUP_REMOVED lines=12> */
[----:B------:R-:W-:Y:S01]  /*4950*/  FMUL.FTZ R85, R75, R85 ;  /* 0x000000554b557220 */ /* 0x000fe20000410000 */
[----:B------:R-:W-:-:S02]  /*4960*/  HADD2.F32 R84, -RZ, R84.H0_H0 ;  /* 0x20000054ff547230 */ /* 0x000fc40000004100 */
[-C--:B------:R-:W-:Y:S01]  /*4970*/  FFMA.FTZ R156, R75, R13.reuse, -R156 ;  /* 0x0000000d4b9c7223 */ /* 0x080fe2000001089c */
[----:B------:R-:W-:Y:S02]  /*4980*/  HADD2.F32 R83, -RZ, R83.H0_H0 ;  /* 0x20000053ff537230 */ /* 0x000fe40000004100 */
        /* <DEDUP_REMOVED lines=11> */
[-C--:B------:R-:W-:Y:S01]  /*4a40*/  FMUL.FTZ R78, R14, R83.reuse ;  /* 0x000000530e4e7220 */ /* 0x080fe20000410000 */
[C---:B------:R-:W-:Y:S01]  /*4a50*/  FMUL.FTZ R84, R72.reuse, R84 ;  /* 0x0000005448547220 */ /* 0x040fe20000410000 */
[C---:B------:R-:W-:Y:S01]  /*4a60*/  FMUL.FTZ R83, R13.reuse, R83 ;  /* 0x000000530d537220 */ /* 0x040fe20000410000 */
[-C--:B------:R-:W-:Y:S01]  /*4a70*/  FFMA.FTZ R75, R72, R81.reuse, -R75 ;  /* 0x00000051484b7223 */ /* 0x080fe2000001084b */
[-C--:B------:R-:W-:Y:S01]  /*4a80*/  FFMA.FTZ R78, R13, R80.reuse, -R78 ;  /* 0x000000500d4e7223 */ /* 0x080fe2000001084e */
[----:B------:R-:W-:Y:S01]  /*4a90*/  FFMA.FTZ R84, R15, R81, R84 ;  /* 0x000000510f547223 */ /* 0x000fe20000010054 */
[----:B------:R-:W-:Y:S01]  /*4aa0*/  FFMA.FTZ R83, R14, R80, R83 ;  /* 0x000000500e537223 */ /* 0x000fe20000010053 */
[----:B------:R-:W-:-:S02]  /*4ab0*/  F2FP.SATFINITE.E4M3.F32.PACK_AB_MERGE_C R13, R12, R11, R158 ;  /* 0x0000000b0c0d723e */ /* 0x000fc4000480709e */
[----:B------:R-:W-:Y:S02]  /*4ac0*/  F2FP.SATFINITE.E4M3.F32.PACK_AB_MERGE_C R12, R74, R73, R157 ;  /* 0x000000494a0c723e */ /* 0x000fe4000480709d */
[----:B------:R-:W-:Y:S02]  /*4ad0*/  F2FP.SATFINITE.E4M3.F32.PACK_AB_MERGE_C R14, R83, R78, R85 ;  /* 0x0000004e530e723e */ /* 0x000fe40004807055 */
[----:B------:R-:W-:-:S07]  /*4ae0*/  F2FP.SATFINITE.E4M3.F32.PACK_AB_MERGE_C R15, R84, R75, R79 ;  /* 0x0000004b540f723e */ /* 0x000fce000480704f */
.L_x_4094:
[----:B------:R-:W-:Y:S05]  /*4af0*/  BSYNC B3 ;  /* 0x0000000000037941 */ /* 0x000fea0003800000 */
.L_x_4093:
[----:B---3--:R0:W-:Y:S02]  /*4b00*/  ST.E.128 desc[UR50][R76.64], R12 ;  /* 0x0000000c4c007985 */ /* 0x0081e4000c101d32 */
.L_x_4092:
[----:B------:R-:W-:Y:S05]  /*4b10*/  BSYNC B2 ;  /* 0x0000000000027941 */ /* 0x000fea0003800000 */
.L_x_4091:
[----:B------:R-:W-:Y:S01]  /*4b20*/  ISETP.NE.AND P3, PT, R31, RZ, PT ;  /* 0x000000ff1f00720c */ /* 0x000fe20003f65270 */
[----:B------:R-:W-:-:S12]  /*4b30*/  BSSY B2, `(.L_x_4095) ;  /* 0x0000078000027945 */ /* 0x000fd80003800000 */
[----:B------:R-:W-:Y:S05]  /*4b40*/  @!P3 BRA `(.L_x_4096) ;  /* 0x0000000400d8b947 */ /* 0x000fea0003800000 */
[----:B0-----:R-:W3:Y:S04]  /*4b50*/  LDL R12, [R1+0xc] ;  /* 0x00000c00010c7983 */ /* 0x001ee80000100800 */
[----:B------:R-:W5:Y:S01]  /*4b60*/  LDL R11, [R1+0x24] ;  /* 0x00002400010b7983 */ /* 0x000f620000100800 */
[----:B----4-:R-:W-:Y:S01]  /*4b70*/  IADD3 R72, P3, R23, R145, RZ ;  /* 0x0000009117487210 */ /* 0x010fe20007f7e0ff */
[----:B------:R-:W-:Y:S04]  /*4b80*/  BSSY B3, `(.L_x_4097) ;  /* 0x0000071000037945 */ /* 0x000fe80003800000 */
[----:B---3--:R-:W-:-:S02]  /*4b90*/  IMAD.X R73, R143, 0x1, R12, P3 ;  /* 0x000000018f497824 */ /* 0x008fc400018e060c */
[----:B------:R0:W3:Y:S01]  /*4ba0*/  LDS.128 R12, [R89+0x26a00] ;  /* 0x026a0000590c7984 */ /* 0x0000e20000000c00 */
[----:B-----5:R-:W-:-:S13]  /*4bb0*/  ISETP.GE.AND P3, PT, R11, R116, PT ;  /* 0x000000740b00720c */ /* 0x020fda0003f66270 */
[----:B0-----:R-:W-:Y:S05]  /*4bc0*/  @P3 BRA `(.L_x_4098) ;  /* 0x0000000400b03947 */ /* 0x001fea0003800000 */
[--C-:B------:R-:W-:Y:S02]  /*4bd0*/  SHF.R.U32.HI R70, RZ, 0x8, R69.reuse ;  /* 0x00000008ff467819 */ /* 0x100fe40000011645 */
[----:B------:R-:W-:Y:S02]  /*4be0*/  SHF.R.U32.HI R78, RZ, 0x18, R69 ;  /* 0x00000018ff4e7819 */ /* 0x000fe40000011645 */
[----:B------:R-:W-:Y:S01]  /*4bf0*/  LOP3.LUT R11, R69, 0xff, RZ, 0xc0, !PT ;  /* 0x000000ff450b7812 */ /* 0x000fe200078ec0ff */
[----:B------:R-:W-:Y:S01]  /*4c00*/  IMAD.SHL.U32 R70, R70, 0x100, RZ ;  /* 0x0000010046467824 */ /* 0x000fe200078e00ff */
[--C-:B------:R-:W-:Y:S02]  /*4c10*/  SHF.R.U32.HI R74, RZ, 0x8, R71.reuse ;  /* 0x00000008ff4a7819 */ /* 0x100fe40000011647 */
[----:B------:R-:W-:Y:S02]  /*4c20*/  SHF.R.U32.HI R77, RZ, 0x18, R71 ;  /* 0x00000018ff4d7819 */ /* 0x000fe40000011647 */
[----:B------:R-:W-:Y:S01]  /*4c30*/  LOP3.LUT R68, R71, 0xff, RZ, 0xc0, !PT ;  /* 0x000000ff47447812 */ /* 0x000fe200078ec0ff */
[----:B------:R-:W-:Y:S01]  /*4c40*/  IMAD.SHL.U32 R74, R74, 0x100, RZ ;  /* 0x000001004a4a7824 */ /* 0x000fe200078e00ff */
[----:B------:R-:W-:-:S02]  /*4c50*/  SHF.R.U32.HI R76, RZ, 0x10, R69 ;  /* 0x00000010ff4c7819 */ /* 0x000fc40000011645 */
[----:B------:R-:W-:Y:S02]  /*4c60*/  SHF.R.U32.HI R75, RZ, 0x10, R71 ;  /* 0x00000010ff4b7819 */ /* 0x000fe40000011647 */
[----:B------:R-:W-:Y:S01]  /*4c70*/  PRMT R69, R78, 0x654, R11 ;  /* 0x000006544e457816 */ /* 0x000fe2000000000b */
[----:B---3--:R-:W-:Y:S01]  /*4c80*/  IMAD.MOV.U32 R11, RZ, RZ, R13 ;  /* 0x000000ffff0b7224 */ /* 0x008fe200078e000d */
[----:B------:R-:W-:Y:S01]  /*4c90*/  PRMT R71, R77, 0x654, R68 ;  /* 0x000006544d477816 */ /* 0x000fe20000000044 */
[----:B------:R-:W-:Y:S01]  /*4ca0*/  IMAD.MOV.U32 R68, RZ, RZ, R12 ;  /* 0x000000ffff447224 */ /* 0x000fe200078e000c */
[----:B------:R-:W-:Y:S01]  /*4cb0*/  LOP3.LUT R13, R69, 0xff00, R70, 0xf8, !PT ;  /* 0x0000ff00450d7812 */ /* 0x000fe200078ef846 */
[----:B------:R-:W-:Y:S01]  /*4cc0*/  IMAD.U32 R69, R75, 0x10000, RZ ;  /* 0x000100004b457824 */ /* 0x000fe200078e00ff */
[----:B------:R-:W-:Y:S02]  /*4cd0*/  LOP3.LUT R74, R71, 0xff00, R74, 0xf8, !PT ;  /* 0x0000ff00474a7812 */ /* 0x000fe400078ef84a */
[----:B------:R-:W-:-:S02]  /*4ce0*/  F2FP.F16.E4M3.UNPACK_B R71, R154.H1 ;  /* 0x0000009aff47723e */ /* 0x000fc400030006ff */
[----:B------:R-:W-:Y:S02]  /*4cf0*/  F2FP.F16.E4M3.UNPACK_B R12, R11 ;  /* 0x0000000bff0c723e */ /* 0x000fe400020006ff */
[----:B------:R-:W-:Y:S01]  /*4d00*/  LOP3.LUT R78, R74, 0xff0000, R69, 0xf8, !PT ;  /* 0x00ff00004a4e7812 */ /* 0x000fe200078ef845 */
[--C-:B------:R-:W-:Y:S01]  /*4d10*/  HADD2.F32 R77, -RZ, R71.reuse.H1_H1 ;  /* 0x30000047ff4d7230 */ /* 0x100fe20000004100 */
[----:B------:R-:W-:Y:S01]  /*4d20*/  SHF.L.U32 R70, R76, 0x10, RZ ;  /* 0x000000104c467819 */ /* 0x000fe200000006ff */
[----:B------:R-:W-:Y:S01]  /*4d30*/  HADD2.F32 R76, -RZ, R71.H0_H0 ;  /* 0x20000047ff4c7230 */ /* 0x000fe20000004100 */
[----:B------:R-:W-:Y:S01]  /*4d40*/  F2FP.F16.E4M3.UNPACK_B R74, R153.H1 ;  /* 0x00000099ff4a723e */ /* 0x000fe200030006ff */
[--C-:B------:R-:W-:Y:S01]  /*4d50*/  HADD2.F32 R69, -RZ, R12.reuse.H1_H1 ;  /* 0x3000000cff457230 */ /* 0x100fe20000004100 */
[----:B------:R-:W-:Y:S01]  /*4d60*/  F2FP.F16.E4M3.UNPACK_B R11, R11.H1 ;  /* 0x0000000bff0b723e */ /* 0x000fe200030006ff */
[----:B------:R-:W-:Y:S01]  /*4d70*/  HADD2.F32 R12, -RZ, R12.H0_H0 ;  /* 0x2000000cff0c7230 */ /* 0x000fe20000004100 */
[----:B------:R-:W-:Y:S01]  /*4d80*/  LOP3.LUT R13, R13, 0xff0000, R70, 0xf8, !PT ;  /* 0x00ff00000d0d7812 */ /* 0x000fe200078ef846 */
[----:B------:R-:W-:-:S02]  /*4d90*/  HADD2.F32 R75, -RZ, R74.H0_H0 ;  /* 0x2000004aff4b7230 */ /* 0x000fc40000004100 */
[CC--:B------:R-:W-:Y:S01]  /*4da0*/  FMUL.FTZ R79, R69.reuse, R76.reuse ;  /* 0x0000004c454f7220 */ /* 0x0c0fe20000410000 */
[--C-:B------:R-:W-:Y:S02]  /*4db0*/  HADD2.F32 R71, -RZ, R11.reuse.H1_H1 ;  /* 0x3000000bff477230 */ /* 0x100fe40000004100 */
[C---:B------:R-:W-:Y:S01]  /*4dc0*/  FMUL.FTZ R76, R12.reuse, R76 ;  /* 0x0000004c0c4c7220 */ /* 0x040fe20000410000 */
[----:B------:R-:W-:Y:S02]  /*4dd0*/  HADD2.F32 R70, -RZ, R11.H0_H0 ;  /* 0x2000000bff467230 */ /* 0x000fe40000004100 */
[-C--:B------:R-:W-:Y:S01]  /*4de0*/  FFMA.FTZ R11, R12, R75.reuse, -R79 ;  /* 0x0000004b0c0b7223 */ /* 0x080fe2000001084f */
[----:B------:R-:W-:Y:S02]  /*4df0*/  HADD2.F32 R74, -RZ, R74.H1_H1 ;  /* 0x3000004aff4a7230 */ /* 0x000fe40000004100 */
[----:B------:R-:W-:Y:S01]  /*4e00*/  FFMA.FTZ R12, R69, R75, R76 ;  /* 0x0000004b450c7223 */ /* 0x000fe2000001004c */
[-C--:B------:R-:W-:Y:S01]  /*4e10*/  FMUL.FTZ R79, R71, R77.reuse ;  /* 0x0000004d474f7220 */ /* 0x080fe20000410000 */
[----:B------:R-:W-:Y:S01]  /*4e20*/  FMUL.FTZ R80, R70, R77 ;  /* 0x0000004d46507220 */ /* 0x000fe20000410000 */
[----:B------:R-:W-:-:S02]  /*4e30*/  F2FP.F16.E4M3.UNPACK_B R154, R154 ;  /* 0x0000009aff9a723e */ /* 0x000fc400020006ff */
[----:B------:R-:W-:Y:S01]  /*4e40*/  F2FP.F16.E4M3.UNPACK_B R69, R68.H1 ;  /* 0x00000044ff45723e */ /* 0x000fe200030006ff */
[-C--:B------:R-:W-:Y:S01]  /*4e50*/  FFMA.FTZ R79, R70, R74.reuse, -R79 ;  /* 0x0000004a464f7223 */ /* 0x080fe2000001084f */
[----:B------:R-:W-:Y:S01]  /*4e60*/  FFMA.FTZ R84, R71, R74, R80 ;  /* 0x0000004a47547223 */ /* 0x000fe20000010050 */
[----:B------:R-:W-:Y:S01]  /*4e70*/  F2FP.F16.E4M3.UNPACK_B R68, R68 ;  /* 0x00000044ff44723e */ /* 0x000fe200020006ff */
[----:B------:R-:W-:Y:S01]  /*4e80*/  HADD2.F32 R75, -RZ, R154.H1_H1 ;  /* 0x3000009aff4b7230 */ /* 0x000fe20000004100 */
[----:B------:R-:W-:Y:S01]  /*4e90*/  F2FP.F16.E4M3.UNPACK_B R153, R153 ;  /* 0x00000099ff99723e */ /* 0x000fe200020006ff */
[--C-:B------:R-:W-:Y:S02]  /*4ea0*/  HADD2.F32 R70, -RZ, R69.reuse.H0_H0 ;  /* 0x20000045ff467230 */ /* 0x100fe40000004100 */
[----:B------:R-:W-:Y:S02]  /*4eb0*/  HADD2.F32 R71, -RZ, R69.H1_H1 ;  /* 0x30000045ff477230 */ /* 0x000fe40000004100 */
[----:B------:R-:W-:-:S02]  /*4ec0*/  HADD2.F32 R69, -RZ, R68.H0_H0 ;  /* 0x20000044ff457230 */ /* 0x000fc40000004100 */
[CC--:B------:R-:W-:Y:S01]  /*4ed0*/  FMUL.FTZ R80, R70.reuse, R75.reuse ;  /* 0x0000004b46507220 */ /* 0x0c0fe20000410000 */
[--C-:B------:R-:W-:Y:S02]  /*4ee0*/  HADD2.F32 R74, -RZ, R153.reuse.H1_H1 ;  /* 0x30000099ff4a7230 */ /* 0x100fe40000004100 */
[C---:B------:R-:W-:Y:S01]  /*4ef0*/  FMUL.FTZ R77, R71.reuse, R75 ;  /* 0x0000004b474d7220 */ /* 0x040fe20000410000 */
[----:B------:R-:W-:Y:S02]  /*4f00*/  HADD2.F32 R154, -RZ, R154.H0_H0 ;  /* 0x2000009aff9a7230 */ /* 0x000fe40000004100 */
[----:B------:R-:W-:Y:S02]  /*4f10*/  HADD2.F32 R68, -RZ, R68.H1_H1 ;  /* 0x30000044ff447230 */ /* 0x000fe40000004100 */
[-C--:B------:R-:W-:Y:S01]  /*4f20*/  FFMA.FTZ R77, R70, R74.reuse, -R77 ;  /* 0x0000004a464d7223 */ /* 0x080fe2000001084d */
[----:B------:R-:W-:Y:S02]  /*4f30*/  HADD2.F32 R153, -RZ, R153.H0_H0 ;  /* 0x20000099ff997230 */ /* 0x000fe40000004100 */
[----:B------:R-:W-:Y:S01]  /*4f40*/  FFMA.FTZ R80, R71, R74, R80 ;  /* 0x0000004a47507223 */ /* 0x000fe20000010050 */
[-C--:B------:R-:W-:Y:S01]  /*4f50*/  FMUL.FTZ R75, R69, R154.reuse ;  /* 0x0000009a454b7220 */ /* 0x080fe20000410000 */
[----:B------:R-:W-:Y:S01]  /*4f60*/  FMUL.FTZ R76, R68, R154 ;  /* 0x0000009a444c7220 */ /* 0x000fe20000410000 */
[----:B------:R-:W-:-:S02]  /*4f70*/  F2FP.F16.E4M3.UNPACK_B R74, R13 ;  /* 0x0000000dff4a723e */ /* 0x000fc400020006ff */
[----:B------:R-:W-:Y:S01]  /*4f80*/  F2FP.SATFINITE.E4M3.F32.PACK_AB_MERGE_C R85, R80, R77, RZ ;  /* 0x0000004d5055723e */ /* 0x000fe200048070ff */
[----:B------:R-:W-:Y:S01]  /*4f90*/  FFMA.FTZ R81, R69, R153, -R76 ;  /* 0x0000009945517223 */ /* 0x000fe2000001084c */
[----:B------:R-:W-:Y:S01]  /*4fa0*/  F2FP.F16.E4M3.UNPACK_B R69, R15.H1 ;  /* 0x0000000fff45723e */ /* 0x000fe200030006ff */
[----:B------:R-:W-:Y:S01]  /*4fb0*/  FFMA.FTZ R82, R68, R153, R75 ;  /* 0x0000009944527223 */ /* 0x000fe2000001004b */
[----:B------:R-:W-:Y:S02]  /*4fc0*/  F2FP.F16.E4M3.UNPACK_B R77, R78.H1 ;  /* 0x0000004eff4d723e */ /* 0x000fe400030006ff */
[----:B------:R-:W-:Y:S01]  /*4fd0*/  F2FP.F16.E4M3.UNPACK_B R75, R13.H1 ;  /* 0x0000000dff4b723e */ /* 0x000fe200030006ff */
[----:B------:R-:W-:Y:S01]  /*4fe0*/  HADD2.F32 R71, -RZ, R69.H1_H1 ;  /* 0x30000045ff477230 */ /* 0x000fe20000004100 */
[----:B------:R-:W-:Y:S01]  /*4ff0*/  F2FP.F16.E4M3.UNPACK_B R68, R14.H1 ;  /* 0x0000000eff44723e */ /* 0x000fe200030006ff */
[----:B------:R-:W-:Y:S01]  /*5000*/  HADD2.F32 R80, -RZ, R77.H1_H1 ;  /* 0x3000004dff507230 */ /* 0x000fe20000004100 */
[----:B------:R-:W-:Y:S01]  /*5010*/  F2FP.F16.E4M3.UNPACK_B R78, R78 ;  /* 0x0000004eff4e723e */ /* 0x000fe200020006ff */
[----:B------:R-:W-:Y:S01]  /*5020*/  HADD2.F32 R70, -RZ, R69.H0_H0 ;  /* 0x20000045ff467230 */ /* 0x000fe20000004100 */
[----:B------:R-:W-:Y:S01]  /*5030*/  F2FP.SATFINITE.E4M3.F32.PACK_AB_MERGE_C R153, R84, R79, RZ ;  /* 0x0000004f5499723e */ /* 0x000fe200048070ff */
[----:B------:R-:W-:-:S02]  /*5040*/  HADD2.F32 R76, -RZ, R75.H1_H1 ;  /* 0x3000004bff4c7230 */ /* 0x000fc40000004100 */
[-C--:B------:R-:W-:Y:S01]  /*5050*/  FMUL.FTZ R13, R71, R80.reuse ;  /* 0x00000050470d7220 */ /* 0x080fe20000410000 */
[----:B------:R-:W-:Y:S02]  /*5060*/  HADD2.F32 R69, -RZ, R68.H1_H1 ;  /* 0x30000044ff457230 */ /* 0x000fe40000004100 */
        /* <DEDUP_REMOVED lines=8> */
[C---:B------:R-:W-:Y:S01]  /*50f0*/  FMUL.FTZ R70, R68.reuse, R79 ;  /* 0x0000004f44467220 */ /* 0x040fe20000410000 */
[----:B------:R-:W-:Y:S01]  /*5100*/  FFMA.FTZ R79, R71, R76, R80 ;  /* 0x0000004c474f7223 */ /* 0x000fe20000010050 */
[----:B------:R-:W-:Y:S01]  /*5110*/  FFMA.FTZ R83, R68, R13, -R83 ;  /* 0x0000000d44537223 */ /* 0x000fe20000010853 */
[----:B------:R-:W-:-:S02]  /*5120*/  HADD2.F32 R68, -RZ, R15.H0_H0 ;  /* 0x2000000fff447230 */ /* 0x000fc40000004100 */
[----:B------:R-:W-:Y:S01]  /*5130*/  FFMA.FTZ R76, R69, R13, R70 ;  /* 0x0000000d454c7223 */ /* 0x000fe20000010046 */
[--C-:B------:R-:W-:Y:S01]  /*5140*/  HADD2.F32 R13, -RZ, R14.reuse.H0_H0 ;  /* 0x2000000eff0d7230 */ /* 0x100fe20000004100 */
[----:B------:R-:W-:Y:S01]  /*5150*/  F2FP.SATFINITE.E4M3.F32.PACK_AB_MERGE_C R79, R79, R84, RZ ;  /* 0x000000544f4f723e */ /* 0x000fe200048070ff */
[----:B------:R-:W-:Y:S02]  /*5160*/  HADD2.F32 R15, -RZ, R15.H1_H1 ;  /* 0x3000000fff0f7230 */ /* 0x000fe40000004100 */
[----:B------:R-:W-:Y:S01]  /*5170*/  HADD2.F32 R77, -RZ, R77.H0_H0 ;  /* 0x2000004dff4d7230 */ /* 0x000fe20000004100 */
[----:B------:R-:W-:Y:S01]  /*5180*/  F2FP.SATFINITE.E4M3.F32.PACK_AB_MERGE_C R76, R76, R83, RZ ;  /* 0x000000534c4c723e */ /* 0x000fe200048070ff */
[----:B------:R-:W-:Y:S02]  /*5190*/  HADD2.F32 R14, -RZ, R14.H1_H1 ;  /* 0x3000000eff0e7230 */ /* 0x000fe40000004100 */
[----:B------:R-:W-:Y:S02]  /*51a0*/  HADD2.F32 R78, -RZ, R78.H0_H0 ;  /* 0x2000004eff4e7230 */ /* 0x000fe40000004100 */
[----:B------:R-:W-:Y:S01]  /*51b0*/  FMUL.FTZ R71, R15, R77 ;  /* 0x0000004d0f477220 */ /* 0x000fe20000410000 */
[----:B------:R-:W-:-:S02]  /*51c0*/  HADD2.F32 R75, -RZ, R75.H0_H0 ;  /* 0x2000004bff4b7230 */ /* 0x000fc40000004100 */
        /* <DEDUP_REMOVED lines=10> */
[----:B------:R-:W-:Y:S02]  /*5270*/  F2FP.SATFINITE.E4M3.F32.PACK_AB_MERGE_C R14, R69, R70, R76 ;  /* 0x00000046450e723e */ /* 0x000fe4000480704c */
[----:B------:R-:W-:-:S07]  /*5280*/  F2FP.SATFINITE.E4M3.F32.PACK_AB_MERGE_C R15, R80, R71, R79 ;  /* 0x00000047500f723e */ /* 0x000fce000480704f */
.L_x_4098:
[----:B------:R-:W-:Y:S05]  /*5290*/  BSYNC B3 ;  /* 0x0000000000037941 */ /* 0x000fea0003800000 */
.L_x_4097:
[----:B---3--:R0:W-:Y:S02]  /*52a0*/  ST.E.128 desc[UR50][R72.64], R12 ;  /* 0x0000000c48007985 */ /* 0x0081e4000c101d32 */
.L_x_4096:
[----:B------:R-:W-:Y:S05]  /*52b0*/  BSYNC B2 ;  /* 0x0000000000027941 */ /* 0x000fea0003800000 */
.L_x_4095:
        /* <DEDUP_REMOVED lines=23> */
[----:B---3--:R-:W-:Y:S01]  /*5430*/  IMAD.MOV.U32 R64, RZ, RZ, R12 ;  /* 0x000000ffff407224 */ /* 0x008fe200078e000c */
        /* <DEDUP_REMOVED lines=49> */
[----:B------:R-:W-:Y:S01]  /*5750*/  F2FP.SATFINITE.E4M3.F32.PACK_AB_MERGE_C R80, R75, R74, RZ ;  /* 0x0000004a4b50723e */ /* 0x000fe200048070ff */
[----:B------:R-:W-:Y:S01]  /*5760*/  HADD2.F32 R66, -RZ, R64.H1_H1 ;  /* 0x30000040ff427230 */ /* 0x000fe20000004100 */
        /* <DEDUP_REMOVED lines=43> */
.L_x_4102:
[----:B------:R-:W-:Y:S05]  /*5a20*/  BSYNC B3 ;  /* 0x0000000000037941 */ /* 0x000fea0003800000 */
.L_x_4101:
[----:B---3--:R0:W-:Y:S02]  /*5a30*/  ST.E.128 desc[UR50][R68.64], R12 ;  /* 0x0000000c44007985 */ /* 0x0081e4000c101d32 */
.L_x_4100:
[----:B------:R-:W-:Y:S05]  /*5a40*/  BSYNC B2 ;  /* 0x0000000000027941 */ /* 0x000fea0003800000 */
.L_x_4099:
[----:B------:R-:W-:-:S13]  /*5a50*/  ISETP.NE.AND P3, PT, R33, RZ, PT ;  /* 0x000000ff2100720c */ /* 0x000fda0003f65270 */
        /* <DEDUP_REMOVED lines=9> */
[----:B------:R-:W-:Y:S02]  /*5af0*/  SHF.R.U32.HI R66, RZ, 0x8, R63 ;  /* 0x00000008ff427819 */ /* 0x000fe4000001163f */
[--C-:B------:R-:W-:Y:S02]  /*5b00*/  SHF.R.U32.HI R70, RZ, 0x18, R61.reuse ;  /* 0x00000018ff467819 */ /* 0x100fe4000001163d */
        /* <DEDUP_REMOVED lines=8> */
[----:B------:R-:W-:Y:S01]  /*5b90*/  PRMT R61, R61, 0x654, R60 ;  /* 0x000006543d3d7816 */ /* 0x000fe2000000003c */
[----:B---3--:R-:W-:Y:S01]  /*5ba0*/  IMAD.MOV.U32 R60, RZ, RZ, R12 ;  /* 0x000000ffff3c7224 */ /* 0x008fe200078e000c */
[----:B------:R-:W-:Y:S01]  /*5bb0*/  PRMT R11, R70, 0x654, R11 ;  /* 0x00000654460b7816 */ /* 0x000fe2000000000b */
[----:B------:R-:W-:Y:S01]  /*5bc0*/  IMAD.U32 R67, R67, 0x10000, RZ ;  /* 0x0001000043437824 */ /* 0x000fe200078e00ff */
[----:B------:R-:W-:Y:S02]  /*5bd0*/  LOP3.LUT R12, R61, 0xff00, R66, 0xf8, !PT ;  /* 0x0000ff003d0c7812 */ /* 0x000fe400078ef842 */
[----:B------:R-:W-:Y:S02]  /*5be0*/  LOP3.LUT R62, R11, 0xff00, R62, 0xf8, !PT ;  /* 0x0000ff000b3e7812 */ /* 0x000fe400078ef83e */
[----:B------:R-:W-:-:S02]  /*5bf0*/  SHF.L.U32 R61, R68, 0x10, RZ ;  /* 0x00000010443d7819 */ /* 0x000fc400000006ff */
        /* <DEDUP_REMOVED lines=32> */
[----:B------:R-:W-:Y:S02]  /*5e00*/  HADD2.F32 R60, -RZ, R60.H1_H1 ;  /* 0x3000003cff3c7230 */ /* 0x000fe40000004100 */
[-C--:B------:R-:W-:Y:S01]  /*5e10*/  FMUL.FTZ R70, R62, R67.reuse ;  /* 0x000000433e467220 */ /* 0x080fe20000410000 */
[--C-:B------:R-:W-:Y:S02]  /*5e20*/  HADD2.F32 R63, -RZ, R146.reuse.H1_H1 ;  /* 0x30000092ff3f7230 */ /* 0x100fe40000004100 */
        /* <DEDUP_REMOVED lines=55> */
.L_x_4104:
[----:B------:R-:W-:Y:S05]  /*61a0*/  BSYNC B2 ;  /* 0x0000000000027941 */ /* 0x000fea0003800000 */
.L_x_4103:
[----:B---3--:R0:W-:Y:S02]  /*61b0*/  ST.E.128 desc[UR50][R64.64], R12 ;  /* 0x0000000c40007985 */ /* 0x0081e4000c101d32 */
.L_x_4082:
[----:B------:R-:W-:Y:S05]  /*61c0*/  BSYNC B1 ;  /* 0x0000000000017941 */ /* 0x000fea0003800000 */
.L_x_4081:
[----:B------:R-:W-:-:S03]  /*61d0*/  UMOV UR4, 0xffffffff ;  /* 0xffffffff00047882 */ /* 0x000fc60000000000 */
[----:B------:R-:W-:Y:S05]  /*61e0*/  BRA.DIV UR4, `(.L_x_4105) ;  /* 0x0000025e045c7947 */ /* 0x000fea000b800000 */
[----:B--2---:R-:W2:Y:S04]  /*61f0*/  SHFL.IDX PT, R119, R119, 0x1, 0x1e1f ;  /* 0x003e1f0077777f89 */ /* 0x004ea800000e0000 */
[----:B------:R0:W0:Y:S02]  /*6200*/  SHFL.IDX PT, R63, R120, 0x1, 0x1e1f ;  /* 0x003e1f00783f7f89 */ /* 0x00002400000e0000 */
.L_x_4413:
[----:B------:R-:W-:Y:S05]  /*6210*/  @P4 BRA `(.L_x_4106) ;  /* 0x0000009c007c4947 */ /* 0x000fea0003800000 */
[----:B------:R-:W-:Y:S01]  /*6220*/  ISETP.NE.AND P3, PT, R28, RZ, PT ;  /* 0x000000ff1c00720c */ /* 0x000fe20003f65270 */
[----:B------:R-:W-:-:S12]  /*6230*/  BSSY B1, `(.L_x_4107) ;  /* 0x0000074000017945 */ /* 0x000fd80003800000 */
[----:B------:R-:W-:Y:S05]  /*6240*/  @!P3 BRA `(.L_x_4108) ;  /* 0x0000000400c8b947 */ /* 0x000fea0003800000 */
[----:B0-----:R0:W0:Y:S01]  /*6250*/  LDS.128 R12, [R88+0x26200] ;  /* 0x02620000580c7984 */ /* 0x0010220000000c00 */
[----:B------:R-:W-:Y:S01]  /*6260*/  IADD3 R60, P3, R16, R63, RZ ;  /* 0x0000003f103c7210 */ /* 0x000fe20007f7e0ff */
[----:B------:R-:W-:Y:S04]  /*6270*/  BSSY B2, `(.L_x_4109) ;  /* 0x000006e000027945 */ /* 0x000fe80003800000 */
[----:B--2---:R-:W-:Y:S01]  /*6280*/  IMAD.X R61, R119, 0x1, R17, P3 ;  /* 0x00000001773d7824 */ /* 0x004fe200018e0611 */
[----:B------:R-:W-:-:S13]  /*6290*/  ISETP.GE.AND P3, PT, R228, R116, PT ;  /* 0x00000074e400720c */ /* 0x000fda0003f66270 */
[----:B------:R-:W-:Y:S05]  /*62a0*/  @P3 BRA `(.L_x_4110) ;  /* 0x0000000400a83947 */ /* 0x000fea0003800000 */
[--C-:B------:R-:W-:Y:S02]  /*62b0*/  SHF.R.U32.HI R66, RZ, 0x18, R57.reuse ;  /* 0x00000018ff427819 */ /* 0x100fe40000011639 */
[----:B------:R-:W-:Y:S02]  /*62c0*/  LOP3.LUT R11, R57, 0xff, RZ, 0xc0, !PT ;  /* 0x000000ff390b7812 */ /* 0x000fe400078ec0ff */
[--C-:B------:R-:W-:Y:S02]  /*62d0*/  SHF.R.U32.HI R64, RZ, 0x8, R57.reuse ;  /* 0x00000008ff407819 */ /* 0x100fe40000011639 */
[----:B------:R-:W-:Y:S02]  /*62e0*/  SHF.R.U32.HI R62, RZ, 0x10, R57 ;  /* 0x00000010ff3e7819 */ /* 0x000fe40000011639 */
[--C-:B------:R-:W-:Y:S02]  /*62f0*/  SHF.R.U32.HI R58, RZ, 0x8, R59.reuse ;  /* 0x00000008ff3a7819 */ /* 0x100fe4000001163b */
[----:B------:R-:W-:-:S02]  /*6300*/  SHF.R.U32.HI R57, RZ, 0x18, R59 ;  /* 0x00000018ff397819 */ /* 0x000fc4000001163b */
[----:B------:R-:W-:Y:S01]  /*6310*/  LOP3.LUT R56, R59, 0xff, RZ, 0xc0, !PT ;  /* 0x000000ff3b387812 */ /* 0x000fe200078ec0ff */
[----:B------:R-:W-:Y:S01]  /*6320*/  IMAD.SHL.U32 R58, R58, 0x100, RZ ;  /* 0x000001003a3a7824 */ /* 0x000fe200078e00ff */
[----:B------:R-:W-:Y:S02]  /*6330*/  PRMT R11, R66, 0x654, R11 ;  /* 0x00000654420b7816 */ /* 0x000fe4000000000b */
[----:B------:R-:W-:Y:S01]  /*6340*/  PRMT R57, R57, 0x654, R56 ;  /* 0x0000065439397816 */ /* 0x000fe20000000038 */
[----:B------:R-:W-:Y:S01]  /*6350*/  IMAD.SHL.U32 R56, R64, 0x100, RZ ;  /* 0x0000010040387824 */ /* 0x000fe200078e00ff */
[----:B------:R-:W-:Y:S02]  /*6360*/  SHF.R.U32.HI R65, RZ, 0x10, R59 ;  /* 0x00000010ff417819 */ /* 0x000fe4000001163b */
[----:B------:R-:W-:Y:S01]  /*6370*/  LOP3.LUT R58, R57, 0xff00, R58, 0xf8, !PT ;  /* 0x0000ff00393a7812 */ /* 0x000fe200078ef83a */
[----:B------:R-:W-:Y:S01]  /*6380*/  IMAD.U32 R57, R62, 0x10000, RZ ;  /* 0x000100003e397824 */ /* 0x000fe200078e00ff */
[----:B------:R-:W-:-:S02]  /*6390*/  LOP3.LUT R56, R11, 0xff00, R56, 0xf8, !PT ;  /* 0x0000ff000b387812 */ /* 0x000fc400078ef838 */
[----:B------:R-:W-:Y:S02]  /*63a0*/  SHF.L.U32 R65, R65, 0x10, RZ ;  /* 0x0000001041417819 */ /* 0x000fe400000006ff */
[----:B0-----:R-:W-:Y:S02]  /*63b0*/  F2FP.F16.E4M3.UNPACK_B R11, R13 ;  /* 0x0000000dff0b723e */ /* 0x001fe400020006ff */
[----:B------:R-:W-:Y:S02]  /*63c0*/  F2FP.F16.E4M3.UNPACK_B R59, R149.H1 ;  /* 0x00000095ff3b723e */ /* 0x000fe400030006ff */
[----:B------:R-:W-:Y:S02]  /*63d0*/  F2FP.F16.E4M3.UNPACK_B R13, R13.H1 ;  /* 0x0000000dff0d723e */ /* 0x000fe400030006ff */
[----:B------:R-:W-:Y:S01]  /*63e0*/  LOP3.LUT R62, R56, 0xff0000, R57, 0xf8, !PT ;  /* 0x00ff0000383e7812 */ /* 0x000fe200078ef839 */
[----:B------:R-:W-:Y:S01]  /*63f0*/  HADD2.F32 R56, -RZ, R11.H1_H1 ;  /* 0x3000000bff387230 */ /* 0x000fe20000004100 */
[----:B------:R-:W-:Y:S01]  /*6400*/  LOP3.LUT R65, R58, 0xff0000, R65, 0xf8, !PT ;  /* 0x00ff00003a417812 */ /* 0x000fe200078ef841 */
[----:B------:R-:W-:Y:S01]  /*6410*/  HADD2.F32 R64, -RZ, R59.H0_H0 ;  /* 0x2000003bff407230 */ /* 0x000fe20000004100 */
[----:B------:R-:W-:Y:S01]  /*6420*/  F2FP.F16.E4M3.UNPACK_B R58, R147.H1 ;  /* 0x00000093ff3a723e */ /* 0x000fe200030006ff */
[----:B------:R-:W-:Y:S01]  /*6430*/  HADD2.F32 R11, -RZ, R11.H0_H0 ;  /* 0x2000000bff0b7230 */ /* 0x000fe20000004100 */
[----:B------:R-:W-:Y:S01]  /*6440*/  F2FP.F16.E4M3.UNPACK_B R149, R149 ;  /* 0x00000095ff95723e */ /* 0x000fe200020006ff */
[----:B------:R-:W-:-:S02]  /*6450*/  HADD2.F32 R66, -RZ, R59.H1_H1 ;  /* 0x3000003bff427230 */ /* 0x000fc40000004100 */
[CC--:B------:R-:W-:Y:S01]  /*6460*/  FMUL.FTZ R68, R56.reuse, R64.reuse ;  /* 0x0000004038447220 */ /* 0x0c0fe20000410000 */
[--C-:B------:R-:W-:Y:S02]  /*6470*/  HADD2.F32 R57, -RZ, R13.reuse.H1_H1 ;  /* 0x3000000dff397230 */ /* 0x100fe40000004100 */
[----:B------:R-:W-:Y:S01]  /*6480*/  FMUL.FTZ R67, R11, R64 ;  /* 0x000000400b437220 */ /* 0x000fe20000410000 */
[--C-:B------:R-:W-:Y:S01]  /*6490*/  HADD2.F32 R59, -RZ, R58.reuse.H0_H0 ;  /* 0x2000003aff3b7230 */ /* 0x100fe20000004100 */
[----:B------:R-:W-:Y:S01]  /*64a0*/  F2FP.F16.E4M3.UNPACK_B R147, R147 ;  /* 0x00000093ff93723e */ /* 0x000fe200020006ff */
[----:B------:R-:W-:Y:S02]  /*64b0*/  HADD2.F32 R13, -RZ, R13.H0_H0 ;  /* 0x2000000dff0d7230 */ /* 0x000fe40000004100 */
[-C--:B------:R-:W-:Y:S01]  /*64c0*/  FMUL.FTZ R64, R57, R66.reuse ;  /* 0x0000004239407220 */ /* 0x080fe20000410000 */
[----:B------:R-:W-:Y:S02]  /*64d0*/  HADD2.F32 R58, -RZ, R58.H1_H1 ;  /* 0x3000003aff3a7230 */ /* 0x000fe40000004100 */
[-C--:B------:R-:W-:Y:S01]  /*64e0*/  FFMA.FTZ R70, R56, R59.reuse, R67 ;  /* 0x0000003b38467223 */ /* 0x080fe20000010043 */
[----:B------:R-:W-:Y:S01]  /*64f0*/  FFMA.FTZ R11, R11, R59, -R68 ;  /* 0x0000003b0b0b7223 */ /* 0x000fe20000010844 */
[----:B------:R-:W-:Y:S01]  /*6500*/  FMUL.FTZ R66, R13, R66 ;  /* 0x000000420d427220 */ /* 0x000fe20000410000 */
[----:B------:R-:W-:-:S02]  /*6510*/  HADD2.F32 R59, -RZ, R149.H1_H1 ;  /* 0x30000095ff3b7230 */ /* 0x000fc40000004100 */
[----:B------:R-:W-:Y:S01]  /*6520*/  FFMA.FTZ R69, R13, R58, -R64 ;  /* 0x0000003a0d457223 */ /* 0x000fe20000010840 */
[----:B------:R-:W-:Y:S01]  /*6530*/  F2FP.F16.E4M3.UNPACK_B R13, R12.H1 ;  /* 0x0000000cff0d723e */ /* 0x000fe200030006ff */
[----:B------:R-:W-:Y:S01]  /*6540*/  FFMA.FTZ R72, R57, R58, R66 ;  /* 0x0000003a39487223 */ /* 0x000fe20000010042 */
[----:B------:R-:W-:Y:S01]  /*6550*/  F2FP.F16.E4M3.UNPACK_B R12, R12 ;  /* 0x0000000cff0c723e */ /* 0x000fe200020006ff */
[----:B------:R-:W-:Y:S02]  /*6560*/  HADD2.F32 R149, -RZ, R149.H0_H0 ;  /* 0x20000095ff957230 */ /* 0x000fe40000004100 */
[--C-:B------:R-:W-:Y:S01]  /*6570*/  HADD2.F32 R56, -RZ, R13.reuse.H0_H0 ;  /* 0x2000000dff387230 */ /* 0x100fe20000004100 */
[----:B------:R-:W-:Y:S01]  /*6580*/  F2FP.SATFINITE.E4M3.F32.PACK_AB_MERGE_C R73, R72, R69, RZ ;  /* 0x000000454849723e */ /* 0x000fe200048070ff */
[----:B------:R-:W-:Y:S02]  /*6590*/  HADD2.F32 R57, -RZ, R13.H1_H1 ;  /* 0x3000000dff397230 */ /* 0x000fe40000004100 */
[----:B------:R-:W-:-:S02]  /*65a0*/  HADD2.F32 R13, -RZ, R12.H0_H0 ;  /* 0x2000000cff0d7230 */ /* 0x000fc40000004100 */
[-C--:B------:R-:W-:Y:S01]  /*65b0*/  FMUL.FTZ R66, R56, R59.reuse ;  /* 0x0000003b38427220 */ /* 0x080fe20000410000 */
[----:B------:R-:W-:Y:S02]  /*65c0*/  HADD2.F32 R12, -RZ, R12.H1_H1 ;  /* 0x3000000cff0c7230 */ /* 0x000fe40000004100 */
[----:B------:R-:W-:Y:S01]  /*65d0*/  FMUL.FTZ R67, R57, R59 ;  /* 0x0000003b39437220 */ /* 0x000fe20000410000 */
[--C-:B------:R-:W-:Y:S02]  /*65e0*/  HADD2.F32 R58, -RZ, R147.reuse.H1_H1 ;  /* 0x30000093ff3a7230 */ /* 0x100fe40000004100 */
[----:B------:R-:W-:Y:S02]  /*65f0*/  HADD2.F32 R147, -RZ, R147.H0_H0 ;  /* 0x20000093ff937230 */ /* 0x000fe40000004100 */
[-C--:B------:R-:W-:Y:S01]  /*6600*/  FMUL.FTZ R64, R12, R149.reuse ;  /* 0x000000950c407220 */ /* 0x080fe20000410000 */
[----:B------:R-:W-:Y:S01]  /*6610*/  FMUL.FTZ R149, R13, R149 ;  /* 0x000000950d957220 */ /* 0x000fe20000410000 */
[-C--:B------:R-:W-:Y:S01]  /*6620*/  FFMA.FTZ R67, R56, R58.reuse, -R67 ;  /* 0x0000003a38437223 */ /* 0x080fe20000010843 */
[----:B------:R-:W-:Y:S01]  /*6630*/  FFMA.FTZ R66, R57, R58, R66 ;  /* 0x0000003a39427223 */ /* 0x000fe20000010042 */
[----:B------:R-:W-:Y:S01]  /*6640*/  FFMA.FTZ R68, R13, R147, -R64 ;  /* 0x000000930d447223 */ /* 0x000fe20000010840 */
[----:B------:R-:W-:Y:S01]  /*6650*/  F2FP.F16.E4M3.UNPACK_B R13, R15.H1 ;  /* 0x0000000fff0d723e */ /* 0x000fe200030006ff */
[----:B------:R-:W-:Y:S01]  /*6660*/  FFMA.FTZ R149, R12, R147, R149 ;  /* 0x000000930c957223 */ /* 0x000fe20000010095 */
        /* <DEDUP_REMOVED lines=46> */
.L_x_4110:
[----:B------:R-:W-:Y:S05]  /*6950*/  BSYNC B2 ;  /* 0x0000000000027941 */ /* 0x000fea0003800000 */
.L_x_4109:
[----:B0-----:R0:W-:Y:S02]  /*6960*/  ST.E.128 desc[UR50][R60.64], R12 ;  /* 0x0000000c3c007985 */ /* 0x0011e4000c101d32 */
.L_x_4108:
[----:B------:R-:W-:Y:S05]  /*6970*/  BSYNC B1 ;  /* 0x0000000000017941 */ /* 0x000fea0003800000 */
.L_x_4107:
[----:B------:R-:W-:Y:S01]  /*6980*/  ISETP.NE.AND P3, PT, R29, RZ, PT ;  /* 0x000000ff1d00720c */ /* 0x000fe20003f65270 */
[----:B------:R-:W-:-:S12]  /*6990*/  BSSY B1, `(.L_x_4111) ;  /* 0x0000077000017945 */ /* 0x000fd80003800000 */
[----:B------:R-:W-:Y:S05]  /*69a0*/  @!P3 BRA `(.L_x_4112) ;  /* 0x0000000400d4b947 */ /* 0x000fea0003800000 */
[----:B------:R-:W5:Y:S01]  /*69b0*/  LDL R11, [R1+0x18] ;  /* 0x00001800010b7983 */ /* 0x000f620000100800 */
[----:B0-----:R-:W-:Y:S01]  /*69c0*/  IMAD.SHL.U32 R12, R227, 0x10, RZ ;  /* 0x00000010e30c7824 */ /* 0x001fe200078e00ff */
[----:B------:R-:W-:Y:S04]  /*69d0*/  BSSY B2, `(.L_x_4113) ;  /* 0x0000071000027945 */ /* 0x000fe80003800000 */
[----:B------:R-:W-:-:S04]  /*69e0*/  IADD3 R56, P3, R12, R63, RZ ;  /* 0x0000003f0c387210 */ /* 0x000fc80007f7e0ff */
[----:B--2---:R-:W-:Y:S02]  /*69f0*/  LEA.HI.X.SX32 R57, R12, R119, 0x1, P3 ;  /* 0x000000770c397211 */ /* 0x004fe400018f0eff */
[----:B------:R0:W2:Y:S01]  /*6a00*/  LDS.128 R12, [R89+0x26200] ;  /* 0x02620000590c7984 */ /* 0x0000a20000000c00 */
[----:B-----5:R-:W-:-:S13]  /*6a10*/  ISETP.GE.AND P3, PT, R11, R116, PT ;  /* 0x000000740b00720c */ /* 0x020fda0003f66270 */
[----:B0-2---:R-:W-:Y:S05]  /*6a20*/  @P3 BRA `(.L_x_4114) ;  /* 0x0000000400ac3947 */ /* 0x005fea0003800000 */
[--C-:B------:R-:W-:Y:S02]  /*6a30*/  SHF.R.U32.HI R61, RZ, 0x10, R53.reuse ;  /* 0x00000010ff3d7819 */ /* 0x100fe40000011635 */
[--C-:B------:R-:W-:Y:S02]  /*6a40*/  SHF.R.U32.HI R59, RZ, 0x8, R53.reuse ;  /* 0x00000008ff3b7819 */ /* 0x100fe40000011635 */
[----:B------:R-:W-:Y:S02]  /*6a50*/  LOP3.LUT R11, R53, 0xff, RZ, 0xc0, !PT ;  /* 0x000000ff350b7812 */ /* 0x000fe400078ec0ff */
        /* <DEDUP_REMOVED lines=8> */
[----:B------:R-:W-:-:S03]  /*6ae0*/  IMAD.SHL.U32 R11, R59, 0x100, RZ ;  /* 0x000001003b0b7824 */ /* 0x000fc600078e00ff */
[----:B------:R-:W-:Y:S01]  /*6af0*/  LOP3.LUT R59, R55, 0xff00, R54, 0xf8, !PT ;  /* 0x0000ff00373b7812 */ /* 0x000fe200078ef836 */
[----:B------:R-:W-:Y:S01]  /*6b00*/  IMAD.U32 R54, R60, 0x10000, RZ ;  /* 0x000100003c367824 */ /* 0x000fe200078e00ff */
[----:B------:R-:W-:Y:S01]  /*6b10*/  LOP3.LUT R53, R52, 0xff00, R11, 0xf8, !PT ;  /* 0x0000ff0034357812 */ /* 0x000fe200078ef80b */
[----:B------:R-:W-:Y:S01]  /*6b20*/  IMAD.U32 R52, R61, 0x10000, RZ ;  /* 0x000100003d347824 */ /* 0x000fe200078e00ff */
        /* <DEDUP_REMOVED lines=42> */
[----:B------:R-:W-:Y:S01]  /*6dd0*/  F2FP.F16.E4M3.UNPACK_B R53, R58.H1 ;  /* 0x0000003aff35723e */ /* 0x000fe200030006ff */
[-C--:B------:R-:W-:Y:S01]  /*6de0*/  FFMA.FTZ R65, R12, R144.reuse, R55 ;  /* 0x000000900c417223 */ /* 0x080fe20000010037 */
[----:B------:R-:W-:Y:S01]  /*6df0*/  F2FP.F16.E4M3.UNPACK_B R12, R15.H1 ;  /* 0x0000000fff0c723e */ /* 0x000fe200030006ff */
[----:B------:R-:W-:Y:S01]  /*6e00*/  FFMA.FTZ R62, R11, R144, -R54 ;  /* 0x000000900b3e7223 */ /* 0x000fe20000010836 */
[-C--:B------:R-:W-:Y:S01]  /*6e10*/  F2FP.F16.E4M3.UNPACK_B R55, R61.reuse.H1 ;  /* 0x0000003dff37723e */ /* 0x080fe200030006ff */
[----:B------:R-:W-:Y:S01]  /*6e20*/  HADD2.F32 R54, -RZ, R53.H1_H1 ;  /* 0x30000035ff367230 */ /* 0x000fe20000004100 */
[----:B------:R-:W-:Y:S01]  /*6e30*/  F2FP.SATFINITE.E4M3.F32.PACK_AB_MERGE_C R68, R59, R60, RZ ;  /* 0x0000003c3b44723e */ /* 0x000fe200048070ff */
        /* <DEDUP_REMOVED lines=41> */
[----:B------:R-:W-:-:S07]  /*70d0*/  MOV R13, R67 ;  /* 0x00000043000d7202 */ /* 0x000fce0000000f00 */
.L_x_4114:
[----:B------:R-:W-:Y:S05]  /*70e0*/  BSYNC B2 ;  /* 0x0000000000027941 */ /* 0x000fea0003800000 */
.L_x_4113:
[----:B------:R0:W-:Y:S02]  /*70f0*/  ST.E.128 desc[UR50][R56.64], R12 ;  /* 0x0000000c38007985 */ /* 0x0001e4000c101d32 */
.L_x_4112:
[----:B------:R-:W-:Y:S05]  /*7100*/  BSYNC B1 ;  /* 0x0000000000017941 */ /* 0x000fea0003800000 */
.L_x_4111:
[----:B------:R-:W-:Y:S01]  /*7110*/  ISETP.NE.AND P3, PT, R30, RZ, PT ;  /* 0x000000ff1e00720c */ /* 0x000fe20003f65270 */
[----:B------:R-:W-:-:S12]  /*7120*/  BSSY B1, `(.L_x_4115) ;  /* 0x000007a000017945 */ /* 0x000fd80003800000 */
[----:B------:R-:W-:Y:S05]  /*7130*/  @!P3 BRA `(.L_x_4116) ;  /* 0x0000000400e0b947 */ /* 0x000fea0003800000 */
[----:B0-----:R-:W5:Y:S04]  /*7140*/  LDL R12, [R1] ;  /* 0x00000000010c7983 */ /* 0x001f680000100800 */
[----:B------:R-:W3:Y:S01]  /*7150*/  LDL R11, [R1+0x20] ;  /* 0x00002000010b7983 */ /* 0x000ee20000100800 */
[----:B------:R-:W-:Y:S01]  /*7160*/  BSSY B2, `(.L_x_4117) ;  /* 0x0000074000027945 */ /* 0x000fe20003800000 */
[----:B-----5:R-:W-:-:S05]  /*7170*/  IMAD.SHL.U32 R12, R12, 0x10, RZ ;  /* 0x000000100c0c7824 */ /* 0x020fca00078e00ff */
[----:B------:R-:W-:-:S04]  /*7180*/  IADD3 R52, P3, R12, R63, RZ ;  /* 0x0000003f0c347210 */ /* 0x000fc80007f7e0ff */
[----:B--2---:R-:W-:Y:S02]  /*7190*/  LEA.HI.X.SX32 R53, R12, R119, 0x1, P3 ;  /* 0x000000770c357211 */ /* 0x004fe400018f0eff */
[----:B------:R0:W2:Y:S01]  /*71a0*/  LDS.128 R12, [R88+0x28a00] ;  /* 0x028a0000580c7984 */ /* 0x0000a20000000c00 */
[----:B---3--:R-:W-:-:S13]  /*71b0*/  ISETP.GE.AND P3, PT, R11, R116, PT ;  /* 0x000000740b00720c */ /* 0x008fda0003f66270 */
[----:B0-----:R-:W-:Y:S05]  /*71c0*/  @P3 BRA `(.L_x_4118) ;  /* 0x0000000400b43947 */ /* 0x001fea0003800000 */
[----:B------:R-:W-:Y:S01]  /*71d0*/  SHF.R.U32.HI R58, RZ, 0x8, R49 ;  /* 0x00000008ff3a7819 */ /* 0x000fe20000011631 */
[----:B--2---:R-:W-:Y:S01]  /*71e0*/  IMAD.MOV.U32 R48, RZ, RZ, R14 ;  /* 0x000000ffff307224 */ /* 0x004fe200078e000e */
[----:B------:R-:W-:Y:S02]  /*71f0*/  SHF.R.U32.HI R54, RZ, 0x8, R51 ;  /* 0x00000008ff367819 */ /* 0x000fe40000011633 */
[----:B------:R-:W-:Y:S01]  /*7200*/  SHF.R.U32.HI R60, RZ, 0x18, R49 ;  /* 0x00000018ff3c7819 */ /* 0x000fe20000011631 */
[----:B------:R-:W-:Y:S01]  /*7210*/  IMAD.SHL.U32 R14, R58, 0x100, RZ ;  /* 0x000001003a0e7824 */ /* 0x000fe200078e00ff */
[----:B------:R-:W-:Y:S02]  /*7220*/  LOP3.LUT R11, R49, 0xff, RZ, 0xc0, !PT ;  /* 0x000000ff310b7812 */ /* 0x000fe400078ec0ff */
[----:B------:R-:W-:Y:S02]  /*7230*/  SHF.R.U32.HI R57, RZ, 0x18, R51 ;  /* 0x00000018ff397819 */ /* 0x000fe40000011633 */
[----:B------:R-:W-:-:S02]  /*7240*/  LOP3.LUT R50, R51, 0xff, RZ, 0xc0, !PT ;  /* 0x000000ff33327812 */ /* 0x000fc400078ec0ff */
[----:B------:R-:W-:Y:S01]  /*7250*/  SHF.R.U32.HI R56, RZ, 0x10, R49 ;  /* 0x00000010ff387819 */ /* 0x000fe20000011631 */
[----:B------:R-:W-:Y:S01]  /*7260*/  IMAD.MOV.U32 R49, RZ, RZ, R15 ;  /* 0x000000ffff317224 */ /* 0x000fe200078e000f */
[----:B------:R-:W-:Y:S01]  /*7270*/  SHF.R.U32.HI R55, RZ, 0x10, R51 ;  /* 0x00000010ff377819 */ /* 0x000fe20000011633 */
[----:B------:R-:W-:Y:S01]  /*7280*/  IMAD.SHL.U32 R15, R54, 0x100, RZ ;  /* 0x00000100360f7824 */ /* 0x000fe200078e00ff */
[----:B------:R-:W-:Y:S02]  /*7290*/  PRMT R11, R60, 0x654, R11 ;  /* 0x000006543c0b7816 */ /* 0x000fe4000000000b */
[----:B------:R-:W-:Y:S01]  /*72a0*/  PRMT R50, R57, 0x654, R50 ;  /* 0x0000065439327816 */ /* 0x000fe20000000032 */
[----:B------:R-:W-:Y:S01]  /*72b0*/  IMAD.U32 R55, R55, 0x10000, RZ ;  /* 0x0001000037377824 */ /* 0x000fe200078e00ff */
[----:B------:R-:W-:Y:S02]  /*72c0*/  LOP3.LUT R14, R11, 0xff00, R14, 0xf8, !PT ;  /* 0x0000ff000b0e7812 */ /* 0x000fe400078ef80e */
        /* <DEDUP_REMOVED lines=93> */
.L_x_4118:
[----:B------:R-:W-:Y:S05]  /*78a0*/  BSYNC B2 ;  /* 0x0000000000027941 */ /* 0x000fea0003800000 */
.L_x_4117:
[----:B--2---:R0:W-:Y:S02]  /*78b0*/  ST.E.128 desc[UR50][R52.64], R12 ;  /* 0x0000000c34007985 */ /* 0x0041e4000c101d32 */
.L_x_4116:
[----:B------:R-:W-:Y:S05]  /*78c0*/  BSYNC B1 ;  /* 0x0000000000017941 */ /* 0x000fea0003800000 */
.L_x_4115:
[----:B------:R-:W-:Y:S01]  /*78d0*/  ISETP.NE.AND P3, PT, R31, RZ, PT ;  /* 0x000000ff1f00720c */ /* 0x000fe20003f65270 */
[----:B------:R-:W-:-:S12]  /*78e0*/  BSSY B1, `(.L_x_4119) ;  /* 0x0000079000017945 */ /* 0x000fd80003800000 */
[----:B------:R-:W-:Y:S05]  /*78f0*/  @!P3 BRA `(.L_x_4120) ;  /* 0x0000000400dcb947 */ /* 0x000fea0003800000 */
[----:B0-----:R-:W2:Y:S04]  /*7900*/  LDL R12, [R1+0xc] ;  /* 0x00000c00010c7983 */ /* 0x001ea80000100800 */
[----:B------:R-:W5:Y:S01]  /*7910*/  LDL R11, [R1+0x24] ;  /* 0x00002400010b7983 */ /* 0x000f620000100800 */
[----:B------:R-:W-:Y:S01]  /*7920*/  IADD3 R48, P3, R23, R63, RZ ;  /* 0x0000003f17307210 */ /* 0x000fe20007f7e0ff */
[----:B------:R-:W-:Y:S04]  /*7930*/  BSSY B2, `(.L_x_4121) ;  /* 0x0000072000027945 */ /* 0x000fe80003800000 */
[----:B--2---:R-:W-:-:S02]  /*7940*/  IMAD.X R49, R119, 0x1, R12, P3 ;  /* 0x0000000177317824 */ /* 0x004fc400018e060c */
[----:B------:R0:W2:Y:S01]  /*7950*/  LDS.128 R12, [R89+0x28a00] ;  /* 0x028a0000590c7984 */ /* 0x0000a20000000c00 */
[----:B-----5:R-:W-:-:S13]  /*7960*/  ISETP.GE.AND P3, PT, R11, R116, PT ;  /* 0x000000740b00720c */ /* 0x020fda0003f66270 */
[----:B0-----:R-:W-:Y:S05]  /*7970*/  @P3 BRA `(.L_x_4122) ;  /* 0x0000000400b43947 */ /* 0x001fea0003800000 */
[--C-:B------:R-:W-:Y:S01]  /*7980*/  SHF.R.U32.HI R52, RZ, 0x10, R47.reuse ;  /* 0x00000010ff347819 */ /* 0x100fe2000001162f */
[----:B--2---:R-:W-:Y:S01]  /*7990*/  IMAD.MOV.U32 R44, RZ, RZ, R14 ;  /* 0x000000ffff2c7224 */ /* 0x004fe200078e000e */
[--C-:B------:R-:W-:Y:S02]  /*79a0*/  SHF.R.U32.HI R50, RZ, 0x8, R47.reuse ;  /* 0x00000008ff327819 */ /* 0x100fe4000001162f */
[----:B------:R-:W-:Y:S02]  /*79b0*/  LOP3.LUT R46, R47, 0xff, RZ, 0xc0, !PT ;  /* 0x000000ff2f2e7812 */ /* 0x000fe400078ec0ff */
[----:B------:R-:W-:Y:S02]  /*79c0*/  SHF.R.U32.HI R47, RZ, 0x18, R47 ;  /* 0x00000018ff2f7819 */ /* 0x000fe4000001162f */
[----:B------:R-:W-:Y:S02]  /*79d0*/  LOP3.LUT R11, R45, 0xff, RZ, 0xc0, !PT ;  /* 0x000000ff2d0b7812 */ /* 0x000fe400078ec0ff */
[----:B------:R-:W-:-:S02]  /*79e0*/  SHF.R.U32.HI R54, RZ, 0x18, R45 ;  /* 0x00000018ff367819 */ /* 0x000fc4000001162d */
[----:B------:R-:W-:Y:S02]  /*79f0*/  SHF.R.U32.HI R51, RZ, 0x8, R45 ;  /* 0x00000008ff337819 */ /* 0x000fe4000001162d */
[----:B------:R-:W-:Y:S01]  /*7a00*/  PRMT R47, R47, 0x654, R46 ;  /* 0x000006542f2f7816 */ /* 0x000fe2000000002e */
[----:B------:R-:W-:Y:S01]  /*7a10*/  IMAD.SHL.U32 R46, R50, 0x100, RZ ;  /* 0x00000100322e7824 */ /* 0x000fe200078e00ff */
[----:B------:R-:W-:Y:S02]  /*7a20*/  PRMT R14, R54, 0x654, R11 ;  /* 0x00000654360e7816 */ /* 0x000fe4000000000b */
[----:B------:R-:W-:Y:S01]  /*7a30*/  SHF.R.U32.HI R53, RZ, 0x10, R45 ;  /* 0x00000010ff357819 */ /* 0x000fe2000001162d */
[----:B------:R-:W-:Y:S01]  /*7a40*/  IMAD.MOV.U32 R45, RZ, RZ, R15 ;  /* 0x000000ffff2d7224 */ /* 0x000fe200078e000f */
[----:B------:R-:W-:Y:S02]  /*7a50*/  SHF.L.U32 R11, R51, 0x8, RZ ;  /* 0x00000008330b7819 */ /* 0x000fe400000006ff */
        /* <DEDUP_REMOVED lines=95> */
.L_x_4122:
[----:B------:R-:W-:Y:S05]  /*8050*/  BSYNC B2 ;  /* 0x0000000000027941 */ /* 0x000fea0003800000 */
.L_x_4121:
[----:B--2---:R0:W-:Y:S02]  /*8060*/  ST.E.128 desc[UR50][R48.64], R12 ;  /* 0x0000000c30007985 */ /* 0x0041e4000c101d32 */
.L_x_4120:
[----:B------:R-:W-:Y:S05]  /*8070*/  BSYNC B1 ;  /* 0x0000000000017941 */ /* 0x000fea0003800000 */
.L_x_4119:
        /* <DEDUP_REMOVED lines=19> */
[----:B------:R-:W-:Y:S02]  /*81b0*/  SHF.R.U32.HI R48, RZ, 0x10, R41 ;  /* 0x00000010ff307819 */ /* 0x000fe40000011629 */
[----:B------:R-:W-:Y:S01]  /*81c0*/  MOV R41, R15 ;  /* 0x0000000f00297202 */ /* 0x000fe20000000f00 */
[----:B------:R-:W-:Y:S01]  /*81d0*/  IMAD.SHL.U32 R15, R46, 0x100, RZ ;  /* 0x000001002e0f7824 */ /* 0x000fe200078e00ff */
[----:B------:R-:W-:Y:S02]  /*81e0*/  SHF.R.U32.HI R47, RZ, 0x10, R43 ;  /* 0x00000010ff2f7819 */ /* 0x000fe4000001162b */
[----:B------:R-:W-:Y:S02]  /*81f0*/  PRMT R42, R49, 0x654, R42 ;  /* 0x00000654312a7816 */ /* 0x000fe4000000002a */
[----:B------:R-:W-:Y:S01]  /*8200*/  PRMT R11, R52, 0x654, R11 ;  /* 0x00000654340b7816 */ /* 0x000fe2000000000b */
[----:B------:R-:W-:Y:S01]  /*8210*/  IMAD.U32 R47, R47, 0x10000, RZ ;  /* 0x000100002f2f7824 */ /* 0x000fe200078e00ff */
[----:B------:R-:W-:Y:S01]  /*8220*/  LOP3.LUT R42, R42, 0xff00, R15, 0xf8, !PT ;  /* 0x0000ff002a2a7812 */ /* 0x000fe200078ef80f */
[----:B------:R-:W-:Y:S01]  /*8230*/  IMAD.U32 R15, R48, 0x10000, RZ ;  /* 0x00010000300f7824 */ /* 0x000fe200078e00ff */
[----:B------:R-:W-:-:S02]  /*8240*/  LOP3.LUT R14, R11, 0xff00, R14, 0xf8, !PT ;  /* 0x0000ff000b0e7812 */ /* 0x000fc400078ef80e */
        /* <DEDUP_REMOVED lines=91> */
.L_x_4126:
[----:B------:R-:W-:Y:S05]  /*8800*/  BSYNC B2 ;  /* 0x0000000000027941 */ /* 0x000fea0003800000 */
.L_x_4125:
[----:B--2---:R0:W-:Y:S02]  /*8810*/  ST.E.128 desc[UR50][R44.64], R12 ;  /* 0x0000000c2c007985 */ /* 0x0041e4000c101d32 */
.L_x_4124:
[----:B------:R-:W-:Y:S05]  /*8820*/  BSYNC B1 ;  /* 0x0000000000017941 */ /* 0x000fea0003800000 */
.L_x_4123:
[----:B------:R-:W-:-:S13]  /*8830*/  ISETP.NE.AND P3, PT, R33, RZ, PT ;  /* 0x000000ff2100720c */ /* 0x000fda0003f65270 */
        /* <DEDUP_REMOVED lines=17> */
[----:B------:R-:W-:Y:S01]  /*8950*/  PRMT R14, R44, 0x654, R11 ;  /* 0x000006542c0e7816 */ /* 0x000fe2000000000b */
[----:B------:R-:W-:Y:S01]  /*8960*/  IMAD.SHL.U32 R11, R43, 0x100, RZ ;  /* 0x000001002b0b7824 */ /* 0x000fe200078e00ff */
[----:B------:R-:W-:Y:S01]  /*8970*/  SHF.R.U32.HI R45, RZ, 0x10, R37 ;  /* 0x00000010ff2d7819 */ /* 0x000fe20000011625 */
[----:B------:R-:W-:Y:S01]  /*8980*/  IMAD.MOV.U32 R37, RZ, RZ, R15 ;  /* 0x000000ffff257224 */ /* 0x000fe200078e000f */
[----:B------:R-:W-:Y:S01]  /*8990*/  LOP3.LUT R43, R39, 0xff00, R38, 0xf8, !PT ;  /* 0x0000ff00272b7812 */ /* 0x000fe200078ef826 */
[----:B------:R-:W-:Y:S01]  /*89a0*/  IMAD.U32 R38, R42, 0x10000, RZ ;  /* 0x000100002a267824 */ /* 0x000fe200078e00ff */
[----:B------:R-:W-:Y:S02]  /*89b0*/  LOP3.LUT R15, R14, 0xff00, R11, 0xf8, !PT ;  /* 0x0000ff000e0f7812 */ /* 0x000fe400078ef80b */
[----:B------:R-:W-:Y:S02]  /*89c0*/  SHF.L.U32 R14, R45, 0x10, RZ ;  /* 0x000000102d0e7819 */ /* 0x000fe400000006ff */
        /* <DEDUP_REMOVED lines=91> */
.L_x_4128:
[----:B------:R-:W-:Y:S05]  /*8f80*/  BSYNC B1 ;  /* 0x0000000000017941 */ /* 0x000fea0003800000 */
.L_x_4127:
[----:B--2---:R0:W-:Y:S01]  /*8f90*/  ST.E.128 desc[UR50][R40.64], R12 ;  /* 0x0000000c28007985 */ /* 0x0041e2000c101d32 */
[----:B------:R-:W-:Y:S05]  /*8fa0*/  BRA `(.L_x_4106) ;  /* 0x0000007000187947 */ /* 0x000fea0003800000 */
.L_x_4072:
[----:B------:R-:W0:Y:S01]  /*8fb0*/  S2R R36, SR_TID.X ;  /* 0x0000000000247919 */ /* 0x000e220000002100 */
[----:B------:R-:W-:Y:S01]  /*8fc0*/  BSSY B1, `(.L_x_4129) ;  /* 0x000003a000017945 */ /* 0x000fe20003800000 */
        /* <DEDUP_REMOVED lines=23> */
[----:B0-----:R-:W-:-:S02]  /*9140*/  VIADD R37, R36, 0xffffff80 ;  /* 0xffffff8024257836 */ /* 0x001fc40000000000 */
[----:B------:R-:W-:-:S05]  /*9150*/  VIADD R36, R36, 0xffffff80 ;  /* 0xffffff8024247836 */ /* 0x000fca0000000000 */
[----:B------:R-:W-:-:S04]  /*9160*/  LEA.HI R36, R36, R37, RZ, 0x1 ;  /* 0x0000002524247211 */ /* 0x000fc800078f08ff */
[----:B------:R-:W-:-:S04]  /*9170*/  SHF.R.S32.HI R36, RZ, 0x1, R36 ;  /* 0x00000001ff247819 */ /* 0x000fc80000011424 */
[----:B------:R-:W-:Y:S02]  /*9180*/  ISETP.GE.AND P3, PT, R36, R92, PT ;  /* 0x0000005c2400720c */ /* 0x000fe40003f66270 */
[----:B------:R-:W-:-:S11]  /*9190*/  CS2R R36, SRZ ;  /* 0x0000000000247805 */ /* 0x000fd6000001ff00 */
[----:B------:R-:W-:Y:S05]  /*91a0*/  @P3 BRA `(.L_x_4130) ;  /* 0x00000000006c3947 */ /* 0x000fea0003800000 */
[----:B------:R-:W-:Y:S01]  /*91b0*/  ULDC.64 UR4, c[0x0][0x3e8] ;  /* 0x0000fa0000047ab9 */ /* 0x000fe20000000a00 */
[----:B------:R-:W-:Y:S02]  /*91c0*/  CS2R R46, SRZ ;  /* 0x00000000002e7805 */ /* 0x000fe4000001ff00 */
[----:B------:R-:W-:Y:S02]  /*91d0*/  IADD3 R84, P2, P4, R104, UR4, R14 ;  /* 0x0000000468547c10 */ /* 0x000fe4000fc5e00e */
[----:B------:R-:W-:Y:S02]  /*91e0*/  CS2R R44, SRZ ;  /* 0x00000000002c7805 */ /* 0x000fe4000001ff00 */
[----:B------:R-:W-:Y:S02]  /*91f0*/  CS2R R82, SRZ ;  /* 0x0000000000527805 */ /* 0x000fe4000001ff00 */
[----:B------:R-:W-:Y:S02]  /*9200*/  CS2R R80, SRZ ;  /* 0x0000000000507805 */ /* 0x000fe4000001ff00 */
[----:B------:R-:W-:Y:S01]  /*9210*/  IADD3.X R85, R9, UR5, R94, P2, P4 ;  /* 0x0000000509557c10 */ /* 0x000fe200097e845e */
[----:B------:R-:W-:-:S02]  /*9220*/  ULDC.64 UR4, c[0x0][0x400] ;  /* 0x0001000000047ab9 */ /* 0x000fc40000000a00 */
[----:B------:R-:W-:-:S04]  /*9230*/  IADD3 R86, P2, P4, R98, UR4, R12 ;  /* 0x0000000462567c10 */ /* 0x000fc8000fc5e00c */
[----:B------:R-:W-:Y:S02]  /*9240*/  IADD3.X R87, R20, UR5, R11, P2, P4 ;  /* 0x0000000514577c10 */ /* 0x000fe400097e840b */
[----:B------:R-:W-:Y:S02]  /*9250*/  ISETP.GE.AND P2, PT, R16, R116, PT ;  /* 0x000000741000720c */ /* 0x000fe40003f46270 */
[----:B------:R-:W-:Y:S02]  /*9260*/  CS2R R42, SRZ ;  /* 0x00000000002a7805 */ /* 0x000fe4000001ff00 */
[----:B------:R-:W-:Y:S02]  /*9270*/  CS2R R40, SRZ ;  /* 0x0000000000287805 */ /* 0x000fe4000001ff00 */
[----:B------:R-:W-:Y:S02]  /*9280*/  CS2R R54, SRZ ;  /* 0x0000000000367805 */ /* 0x000fe4000001ff00 */
[----:B------:R-:W-:-:S05]  /*9290*/  CS2R R52, SRZ ;  /* 0x0000000000347805 */ /* 0x000fca000001ff00 */
[----:B------:R0:W5:Y:S04]  /*92a0*/  @!P2 LDG.E.128 R44, desc[UR50][R84.64] ;  /* 0x00000032542ca981 */ /* 0x000168000c1e1d00 */
[----:B------:R0:W5:Y:S01]  /*92b0*/  @!P2 LDG.E.128 R80, desc[UR50][R86.64] ;  /* 0x000000325650a981 */ /* 0x000162000c1e1d00 */
[----:B------:R-:W-:Y:S02]  /*92c0*/  ISETP.GE.AND P2, PT, R225, R116, PT ;  /* 0x00000074e100720c */ /* 0x000fe40003f46270 */
[----:B------:R-:W-:Y:S02]  /*92d0*/  CS2R R38, SRZ ;  /* 0x0000000000267805 */ /* 0x000fe4000001ff00 */
[----:B------:R-:W-:Y:S02]  /*92e0*/  CS2R R36, SRZ ;  /* 0x0000000000247805 */ /* 0x000fe4000001ff00 */
[----:B------:R-:W-:-:S02]  /*92f0*/  CS2R R50, SRZ ;  /* 0x0000000000327805 */ /* 0x000fc4000001ff00 */
[----:B------:R-:W-:-:S05]  /*9300*/  CS2R R48, SRZ ;  /* 0x0000000000307805 */ /* 0x000fca000001ff00 */
[----:B------:R0:W5:Y:S04]  /*9310*/  @!P2 LDG.E.128 R40, desc[UR50][R84.64+0x20] ;  /* 0x000020325428a981 */ /* 0x000168000c1e1d00 */
[----:B------:R0:W5:Y:S01]  /*9320*/  @!P2 LDG.E.128 R52, desc[UR50][R86.64+0x20] ;  /* 0x000020325634a981 */ /* 0x000162000c1e1d00 */
[----:B------:R-:W-:-:S13]  /*9330*/  ISETP.GE.AND P2, PT, R226, R116, PT ;  /* 0x00000074e200720c */ /* 0x000fda0003f46270 */
[----:B------:R0:W5:Y:S04]  /*9340*/  @!P2 LDG.E.128 R36, desc[UR50][R84.64+0x40] ;  /* 0x000040325424a981 */ /* 0x000168000c1e1d00 */
[----:B------:R0:W5:Y:S02]  /*9350*/  @!P2 LDG.E.128 R48, desc[UR50][R86.64+0x40] ;  /* 0x000040325630a981 */ /* 0x000164000c1e1d00 */
.L_x_4130:
[----:B------:R-:W-:Y:S05]  /*9360*/  BSYNC B1 ;  /* 0x0000000000017941 */ /* 0x000fea0003800000 */
.L_x_4129:
[----:B0-----:R-:W0:Y:S01]  /*9370*/  S2R R84, SR_TID.X ;  /* 0x0000000000547919 */ /* 0x001e220000002100 */
[----:B------:R-:W-:Y:S01]  /*9380*/  BSSY B1, `(.L_x_4131) ;  /* 0x0000029000017945 */ /* 0x000fe20003800000 */
[----:B-----5:R-:W-:Y:S02]  /*9390*/  IMAD.MOV.U32 R155, RZ, RZ, R38 ;  /* 0x000000ffff9b7224 */ /* 0x020fe400078e0026 */
[----:B------:R-:W-:Y:S02]  /*93a0*/  IMAD.MOV.U32 R153, RZ, RZ, R36 ;  /* 0x000000ffff997224 */ /* 0x000fe400078e0024 */
[C---:B0-----:R-:W-:Y:S01]  /*93b0*/  VIADD R85, R84.reuse, 0xffffff80 ;  /* 0xffffff8054557836 */ /* 0x041fe20000000000 */
[----:B------:R-:W-:-:S04]  /*93c0*/  IADD3 R84, R84, -0x80, RZ ;  /* 0xffffff8054547810 */ /* 0x000fc80007ffe0ff */
        /* <DEDUP_REMOVED lines=10> */
[----:B------:R-:W-:Y:S02]  /*9470*/  CS2R R78, SRZ ;  /* 0x00000000004e7805 */ /* 0x000fe4000001ff00 */
[----:B------:R-:W-:-:S02]  /*9480*/  IADD3 R14, P2, P5, R98, R12, R6 ;  /* 0x0000000c620e7210 */ /* 0x000fc40007d5e006 */
[----:B------:R-:W-:Y:S02]  /*9490*/  CS2R R76, SRZ ;  /* 0x00000000004c7805 */ /* 0x000fe4000001ff00 */
        /* <DEDUP_REMOVED lines=23> */
.L_x_4132:
[----:B------:R-:W-:Y:S05]  /*9610*/  BSYNC B1 ;  /* 0x0000000000017941 */ /* 0x000fea0003800000 */
.L_x_4131:
        /* <DEDUP_REMOVED lines=9> */
[----:B------:R-:W-:Y:S01]  /*96b0*/  IMAD.MOV.U32 R157, RZ, RZ, R48 ;  /* 0x000000ffff9d7224 */ /* 0x000fe200078e0030 */
[----:B------:R-:W-:Y:S01]  /*96c0*/  MOV R151, R78 ;  /* 0x0000004e00977202 */ /* 0x000fe20000000f00 */
        /* <DEDUP_REMOVED lines=12> */
[----:B------:R-:W-:Y:S01]  /*9790*/  IMAD.MOV.U32 R152, RZ, RZ, R76 ;  /* 0x000000ffff987224 */ /* 0x000fe200078e004c */
[----:B------:R-:W-:Y:S06]  /*97a0*/  @!P2 BRA `(.L_x_4133) ;  /* 0x000000000004a947 */ /* 0x000fec0003800000 */
[----:B------:R-:W-:Y:S01]  /*97b0*/  BPT.TRAP 0x1 ;  /* 0x000000040000795c */ /* 0x000fe20000300000 */
.L_x_4133:
[----:B------:R-:W2:Y:S01]  /*97c0*/  LDL R11, [R1+0x14] ;  /* 0x00001400010b7983 */ /* 0x000ea20000100800 */
[----:B------:R-:W-:Y:S01]  /*97d0*/  IMAD R93, R19, 0x8, R18 ;  /* 0x00000008135d7824 */ /* 0x000fe200078e0212 */
[----:B------:R-:W1:Y:S01]  /*97e0*/  LDC R136, c[0x0][0x2f4] ;  /* 0x0000bd00ff887b82 */ /* 0x000e620000000800 */
[----:B------:R-:W-:Y:S01]  /*97f0*/  BSSY B1, `(.L_x_4134) ;  /* 0x0000004000017945 */ /* 0x000fe20003800000 */
[----:B--2---:R-:W-:-:S04]  /*9800*/  SHF.L.U32 R94, R11, 0x1f, RZ ;  /* 0x0000001f0b5e7819 */ /* 0x004fc800000006ff */
[----:B------:R-:W2:Y:S02]  /*9810*/  SYNCS.PHASECHK.TRANS64.TRYWAIT P5, [R93+URZ+0x33490], R94 ;  /* 0x0334905e5d0075a7 */ /* 0x000ea400080a017f */
[----:B-12---:R-:W-:Y:S05]  /*9820*/  @!P5 BRA `(.L_x_4135) ;  /* 0x000002280018d947 */ /* 0x006fea0003800000 */
.L_x_4414:
[----:B------:R-:W-:Y:S05]  /*9830*/  BSYNC B1 ;  /* 0x0000000000017941 */ /* 0x000fea0003800000 */
.L_x_4134:
[----:B------:R-:W-:Y:S01]  /*9840*/  UMOV UR4, 0xffffffff ;  /* 0xffffffff00047882 */ /* 0x000fe20000000000 */
[----:B------:R-:W-:Y:S02]  /*9850*/  IMAD.IADD R143, R136, 0x1, -R117 ;  /* 0x00000001888f7824 */ /* 0x000fe400078e0a75 */
[----:B------:R-:W-:Y:S05]  /*9860*/  BRA.DIV UR4, `(.L_x_4136) ;  /* 0x0000022a041c7947 */ /* 0x000fea000b800000 */
[----:B------:R2:W3:Y:S04]  /*9870*/  SHFL.IDX PT, R154, R119, RZ, 0x1e1f ;  /* 0x001e1fff779a7589 */ /* 0x0004e800000e0000 */
[----:B------:R2:W4:Y:S02]  /*9880*/  SHFL.IDX PT, R156, R120, RZ, 0x1e1f ;  /* 0x001e1fff789c7589 */ /* 0x00052400000e0000 */
.L_x_4418:
[----:B------:R-:W-:Y:S04]  /*9890*/  BSSY B1, `(.L_x_4137) ;  /* 0x00002f9000017945 */ /* 0x000fe80003800000 */
[----:B------:R-:W-:Y:S05]  /*98a0*/  @P3 BRA `(.L_x_4138) ;  /* 0x0000002c00dc3947 */ /* 0x000fea0003800000 */
[----:B------:R-:W-:Y:S01]  /*98b0*/  ISETP.NE.AND P3, PT, R28, RZ, PT ;  /* 0x000000ff1c00720c */ /* 0x000fe20003f65270 */
[----:B------:R-:W-:-:S12]  /*98c0*/  BSSY B2, `(.L_x_4139) ;  /* 0x00000fa000027945 */ /* 0x000fd80003800000 */
[----:B------:R-:W-:Y:S05]  /*98d0*/  @!P3 BRA `(.L_x_4140) ;  /* 0x0000000c00e0b947 */ /* 0x000fea0003800000 */
[----:B------:R-:W5:Y:S04]  /*98e0*/  LDL R84, [R1+0x30] ;  /* 0x0000300001547983 */ /* 0x000f680000100800 */
[----:B0-----:R-:W2:Y:S04]  /*98f0*/  LDL R15, [R1+0x38] ;  /* 0x00003800010f7983 */ /* 0x001ea80000100800 */
[----:B------:R-:W2:Y:S01]  /*9900*/  LDL R14, [R1+0x34] ;  /* 0x00003400010e7983 */ /* 0x000ea20000100800 */
[----:B------:R-:W-:Y:S01]  /*9910*/  SEL R11, R117, R143, !P0 ;  /* 0x0000008f750b7207 */ /* 0x000fe20004000000 */
[----:B------:R-:W-:Y:S01]  /*9920*/  BSSY B3, `(.L_x_4141) ;  /* 0x00000ee000037945 */ /* 0x000fe20003800000 */
[----:B----4-:R-:W-:-:S02]  /*9930*/  IADD3 R126, P3, R21, R156, RZ ;  /* 0x0000009c157e7210 */ /* 0x010fc40007f7e0ff */
[----:B------:R-:W-:-:S03]  /*9940*/  SHF.R.S32.HI R12, RZ, 0x1f, R11 ;  /* 0x0000001fff0c7819 */ /* 0x000fc6000001140b */
[----:B---3--:R-:W-:Y:S01]  /*9950*/  IMAD.X R127, R154, 0x1, R109, P3 ;  /* 0x000000019a7f7824 */ /* 0x008fe200018e066d */
[----:B------:R-:W-:Y:S02]  /*9960*/  LEA.HI R12, R12, R11, RZ, 0x5 ;  /* 0x0000000b0c0c7211 */ /* 0x000fe400078f28ff */
[----:B------:R-:W-:Y:S02]  /*9970*/  ISETP.GE.AND P3, PT, R16, R116, PT ;  /* 0x000000741000720c */ /* 0x000fe40003f66270 */
[----:B------:R-:W-:-:S04]  /*9980*/  LEA.HI.SX32 R12, R12, R113, 0x1b ;  /* 0x000000710c0c7211 */ /* 0x000fc800078fdaff */
[----:B------:R-:W-:-:S04]  /*9990*/  SHF.R.S32.HI R11, RZ, 0x1f, R12 ;  /* 0x0000001fff0b7819 */ /* 0x000fc8000001140c */
[----:B------:R-:W-:Y:S01]  /*99a0*/  LEA.HI R13, R11, R12, RZ, 0x2 ;  /* 0x0000000c0b0d7211 */ /* 0x000fe200078f10ff */
[----:B------:R-:W-:-:S03]  /*99b0*/  IMAD.SHL.U32 R11, R12, 0x10, RZ ;  /* 0x000000100c0b7824 */ /* 0x000fc600078e00ff */
[----:B------:R-:W-:Y:S02]  /*99c0*/  SHF.R.S32.HI R13, RZ, 0x2, R13 ;  /* 0x00000002ff0d7819 */ /* 0x000fe4000001140d */
[----:B-----5:R-:W-:-:S03]  /*99d0*/  LOP3.LUT R12, R84, 0x30, R11, 0xf8, !PT ;  /* 0x00000030540c7812 */ /* 0x020fc600078ef80b */
[----:B--2---:R-:W-:Y:S01]  /*99e0*/  IMAD R13, R13, 0x2800, R15 ;  /* 0x000028000d0d7824 */ /* 0x004fe200078e020f */
[----:B------:R-:W-:-:S04]  /*99f0*/  LOP3.LUT R12, R12, R14, RZ, 0x3c, !PT ;  /* 0x0000000e0c0c7212 */ /* 0x000fc800078e3cff */
[----:B------:R-:W-:Y:S01]  /*9a00*/  IADD3 R12, R13, R12, RZ ;  /* 0x0000000c0d0c7210 */ /* 0x000fe20007ffe0ff */
[----:B------:R-:W-:-:S04]  /*9a10*/  IMAD R13, R19, 0x7800, R133 ;  /* 0x00007800130d7824 */ /* 0x000fc800078e0285 */
[----:B------:R-:W-:Y:S02]  /*9a20*/  IMAD R15, R19, 0x7800, R12 ;  /* 0x00007800130f7824 */ /* 0x000fe400078e020c */
[C---:B------:R-:W-:Y:S02]  /*9a30*/  IMAD.IADD R13, R18.reuse, 0x1, R13 ;  /* 0x00000001120d7824 */ /* 0x040fe400078e020d */
[----:B------:R-:W-:-:S04]  /*9a40*/  IMAD.IADD R84, R18, 0x1, R15 ;  /* 0x0000000112547824 */ /* 0x000fc800078e020f */
[----:B------:R-:W0:Y:S04]  /*9a50*/  LDS.128 R12, [R13+0x24200] ;  /* 0x024200000d0c7984 */ /* 0x000e280000000c00 */
[----:B------:R-:W2:Y:S01]  /*9a60*/  LDS.128 R84, [R84+0x24200] ;  /* 0x0242000054547984 */ /* 0x000ea20000000c00 */
[----:B------:R-:W-:Y:S05]  /*9a70*/  @P3 BRA `(.L_x_4142) ;  /* 0x0000000c00603947 */ /* 0x000fea0003800000 */
[--C-:B------:R-:W-:Y:S01]  /*9a80*/  SHF.R.U32.HI R177, RZ, 0x8, R45.reuse ;  /* 0x00000008ffb17819 */ /* 0x100fe2000001162d */
[----:B0-----:R-:W-:Y:S01]  /*9a90*/  IMAD.MOV.U32 R46, RZ, RZ, R14 ;  /* 0x000000ffff2e7224 */ /* 0x001fe200078e000e */
[--C-:B------:R-:W-:Y:S02]  /*9aa0*/  SHF.R.U32.HI R44, RZ, 0x10, R45.reuse ;  /* 0x00000010ff2c7819 */ /* 0x100fe4000001162d */
[----:B------:R-:W-:Y:S02]  /*9ab0*/  LOP3.LUT R169, R45, 0xff, RZ, 0xc0, !PT ;  /* 0x000000ff2da97812 */ /* 0x000fe400078ec0ff */
[----:B------:R-:W-:Y:S01]  /*9ac0*/  SHF.R.U32.HI R176, RZ, 0x18, R45 ;  /* 0x00000018ffb07819 */ /* 0x000fe2000001162d */
[----:B------:R-:W-:Y:S01]  /*9ad0*/  IMAD.U32 R44, R44, 0x10000, RZ ;  /* 0x000100002c2c7824 */ /* 0x000fe200078e00ff */
[--C-:B------:R-:W-:Y:S02]  /*9ae0*/  SHF.R.U32.HI R45, RZ, 0x10, R81.reuse ;  /* 0x00000010ff2d7819 */ /* 0x100fe40000011651 */
[----:B------:R-:W-:-:S02]  /*9af0*/  SHF.R.U32.HI R167, RZ, 0x8, R81 ;  /* 0x00000008ffa77819 */ /* 0x000fc40000011651 */
[----:B------:R-:W-:Y:S01]  /*9b00*/  LOP3.LUT R171, R81, 0xff, RZ, 0xc0, !PT ;  /* 0x000000ff51ab7812 */ /* 0x000fe200078ec0ff */
[----:B------:R-:W-:Y:S01]  /*9b10*/  IMAD.U32 R45, R45, 0x10000, RZ ;  /* 0x000100002d2d7824 */ /* 0x000fe200078e00ff */
[----:B------:R-:W-:Y:S01]  /*9b20*/  SHF.R.U32.HI R174, RZ, 0x18, R81 ;  /* 0x00000018ffae7819 */ /* 0x000fe20000011651 */
[----:B------:R-:W-:Y:S01]  /*9b30*/  IMAD.MOV.U32 R81, RZ, RZ, R12 ;  /* 0x000000ffff517224 */ /* 0x000fe200078e000c */
[----:B------:R-:W-:Y:S01]  /*9b40*/  PRMT R169, R176, 0x654, R169 ;  /* 0x00000654b0a97816 */ /* 0x000fe200000000a9 */
[----:B------:R-:W-:Y:S01]  /*9b50*/  IMAD.SHL.U32 R12, R177, 0x100, RZ ;  /* 0x00000100b10c7824 */ /* 0x000fe200078e00ff */
[--C-:B------:R-:W-:Y:S02]  /*9b60*/  SHF.R.U32.HI R82, RZ, 0x8, R47.reuse ;  /* 0x00000008ff527819 */ /* 0x100fe4000001162f */
[----:B------:R-:W-:Y:S02]  /*9b70*/  LOP3.LUT R170, R47, 0xff, RZ, 0xc0, !PT ;  /* 0x000000ff2faa7812 */ /* 0x000fe400078ec0ff */
[----:B------:R-:W-:-:S02]  /*9b80*/  SHF.R.U32.HI R175, RZ, 0x18, R47 ;  /* 0x00000018ffaf7819 */ /* 0x000fc4000001162f */
[----:B------:R-:W-:Y:S01]  /*9b90*/  LOP3.LUT R169, R169, 0xff00, R12, 0xf8, !PT ;  /* 0x0000ff00a9a97812 */ /* 0x000fe200078ef80c */
[----:B------:R-:W-:Y:S01]  /*9ba0*/  IMAD.SHL.U32 R12, R167, 0x100, RZ ;  /* 0x00000100a70c7824 */ /* 0x000fe200078e00ff */
[----:B------:R-:W-:Y:S02]  /*9bb0*/  SHF.R.U32.HI R80, RZ, 0x10, R47 ;  /* 0x00000010ff507819 */ /* 0x000fe4000001162f */
[--C-:B------:R-:W-:Y:S02]  /*9bc0*/  SHF.R.U32.HI R168, RZ, 0x8, R83.reuse ;  /* 0x00000008ffa87819 */ /* 0x100fe40000011653 */
[----:B------:R-:W-:Y:S02]  /*9bd0*/  LOP3.LUT R172, R83, 0xff, RZ, 0xc0, !PT ;  /* 0x000000ff53ac7812 */ /* 0x000fe400078ec0ff */
[--C-:B------:R-:W-:Y:S01]  /*9be0*/  SHF.R.U32.HI R173, RZ, 0x18, R83.reuse ;  /* 0x00000018ffad7819 */ /* 0x100fe20000011653 */
[----:B------:R-:W-:Y:S01]  /*9bf0*/  IMAD.SHL.U32 R168, R168, 0x100, RZ ;  /* 0x00000100a8a87824 */ /* 0x000fe200078e00ff */
[----:B------:R-:W-:-:S02]  /*9c00*/  SHF.R.U32.HI R47, RZ, 0x10, R83 ;  /* 0x00000010ff2f7819 */ /* 0x000fc40000011653 */
[----:B------:R-:W-:Y:S02]  /*9c10*/  PRMT R171, R174, 0x654, R171 ;  /* 0x00000654aeab7816 */ /* 0x000fe400000000ab */
[----:B------:R-:W-:Y:S02]  /*9c20*/  PRMT R83, R175, 0x654, R170 ;  /* 0x00000654af537816 */ /* 0x000fe400000000aa */
[----:B------:R-:W-:Y:S02]  /*9c30*/  SHF.L.U32 R82, R82, 0x8, RZ ;  /* 0x0000000852527819 */ /* 0x000fe400000006ff */
[----:B------:R-:W-:Y:S02]  /*9c40*/  PRMT R173, R173, 0x654, R172 ;  /* 0x00000654adad7816 */ /* 0x000fe400000000ac */
[----:B------:R-:W-:Y:S01]  /*9c50*/  LOP3.LUT R172, R171, 0xff00, R12, 0xf8, !PT ;  /* 0x0000ff00abac7812 */ /* 0x000fe200078ef80c */
[----:B------:R-:W-:Y:S01]  /*9c60*/  IMAD.U32 R12, R80, 0x10000, RZ ;  /* 0x00010000500c7824 */ /* 0x000fe200078e00ff */
[----:B------:R-:W-:-:S02]  /*9c70*/  LOP3.LUT R167, R83, 0xff00, R82, 0xf8, !PT ;  /* 0x0000ff0053a77812 */ /* 0x000fc400078ef852 */
[----:B------:R-:W-:Y:S02]  /*9c80*/  F2FP.F16.E4M3.UNPACK_B R170, R165.H1 ;  /* 0x000000a5ffaa723e */ /* 0x000fe400030006ff */
[----:B--2---:R-:W-:Y:S02]  /*9c90*/  F2FP.F16.E4M3.UNPACK_B R83, R84.H1 ;  /* 0x00000054ff53723e */ /* 0x004fe400030006ff */
[----:B------:R-:W-:Y:S01]  /*9ca0*/  F2FP.F16.E4M3.UNPACK_B R82, R81.H1 ;  /* 0x00000051ff52723e */ /* 0x000fe200030006ff */
[----:B------:R-:W-:Y:S01]  /*9cb0*/  HADD2.F32 R14, -RZ, R170.H0_H0 ;  /* 0x200000aaff0e7230 */ /* 0x000fe20000004100 */
[----:B------:R-:W-:Y:S02]  /*9cc0*/  LOP3.LUT R174, R173, 0xff00, R168, 0xf8, !PT ;  /* 0x0000ff00adae7812 */ /* 0x000fe400078ef8a8 */
[----:B------:R-:W-:Y:S01]  /*9cd0*/  LOP3.LUT R12, R167, 0xff0000, R12, 0xf8, !PT ;  /* 0x00ff0000a70c7812 */ /* 0x000fe200078ef80c */
[----:B------:R-:W-:Y:S01]  /*9ce0*/  HADD2.F32 R167, -RZ, R83.H0_H0 ;  /* 0x20000053ffa77230 */ /* 0x000fe20000004100 */
[----:B------:R-:W-:Y:S01]  /*9cf0*/  F2FP.F16.E4M3.UNPACK_B R168, R166.H1 ;  /* 0x000000a6ffa8723e */ /* 0x000fe200030006ff */
[--C-:B------:R-:W-:Y:S01]  /*9d00*/  HADD2.F32 R80, -RZ, R82.reuse.H0_H0 ;  /* 0x20000052ff507230 */ /* 0x100fe20000004100 */
[----:B------:R-:W-:Y:S01]  /*9d10*/  LOP3.LUT R44, R169, 0xff0000, R44, 0xf8, !PT ;  /* 0x00ff0000a92c7812 */ /* 0x000fe200078ef82c */
[----:B------:R-:W-:Y:S01]  /*9d20*/  HADD2.F32 R82, -RZ, R82.H1_H1 ;  /* 0x30000052ff527230 */ /* 0x000fe20000004100 */
[----:B------:R-:W-:Y:S01]  /*9d30*/  SHF.L.U32 R47, R47, 0x10, RZ ;  /* 0x000000102f2f7819 */ /* 0x000fe200000006ff */
[----:B------:R-:W-:-:S02]  /*9d40*/  HADD2.F32 R169, -RZ, R168.H0_H0 ;  /* 0x200000a8ffa97230 */ /* 0x000fc40000004100 */
[CC--:B------:R-:W-:Y:S01]  /*9d50*/  FMUL.FTZ R171, R167.reuse, R14.reuse ;  /* 0x0000000ea7ab7220 */ /* 0x0c0fe20000410000 */
[----:B------:R-:W-:Y:S01]  /*9d60*/  FMUL.FTZ R176, R80, R14 ;  /* 0x0000000e50b07220 */ /* 0x000fe20000410000 */
[----:B------:R-:W-:Y:S01]  /*9d70*/  LOP3.LUT R14, R174, 0xff0000, R47, 0xf8, !PT ;  /* 0x00ff0000ae0e7812 */ /* 0x000fe200078ef82f */
[----:B------:R-:W-:Y:S01]  /*9d80*/  HADD2.F32 R168, -RZ, R168.H1_H1 ;  /* 0x300000a8ffa87230 */ /* 0x000fe20000004100 */
[----:B------:R-:W-:Y:S01]  /*9d90*/  LOP3.LUT R45, R172, 0xff0000, R45, 0xf8, !PT ;  /* 0x00ff0000ac2d7812 */ /* 0x000fe200078ef82d */
[-C--:B------:R-:W-:Y:S01]  /*9da0*/  FFMA.FTZ R47, R80, R169.reuse, -R171 ;  /* 0x000000a9502f7223 */ /* 0x080fe200000108ab */
[----:B------:R-:W-:Y:S01]  /*9db0*/  FFMA.FTZ R80, R167, R169, R176 ;  /* 0x000000a9a7507223 */ /* 0x000fe200000100b0 */
[----:B------:R-:W-:Y:S01]  /*9dc0*/  HADD2.F32 R172, -RZ, R170.H1_H1 ;  /* 0x300000aaffac7230 */ /* 0x000fe20000004100 */
[----:B------:R-:W-:Y:S01]  /*9dd0*/  F2FP.F16.E4M3.UNPACK_B R170, R165 ;  /* 0x000000a5ffaa723e */ /* 0x000fe200020006ff */
[----:B------:R-:W-:Y:S01]  /*9de0*/  HADD2.F32 R167, -RZ, R83.H1_H1 ;  /* 0x30000053ffa77230 */ /* 0x000fe20000004100 */
[----:B------:R-:W-:-:S02]  /*9df0*/  F2FP.F16.E4M3.UNPACK_B R84, R84 ;  /* 0x00000054ff54723e */ /* 0x000fc400020006ff */
[----:B------:R-:W-:Y:S01]  /*9e00*/  F2FP.F16.E4M3.UNPACK_B R165, R81 ;  /* 0x00000051ffa5723e */ /* 0x000fe200020006ff */
[----:B------:R-:W-:Y:S01]  /*9e10*/  HADD2.F32 R171, -RZ, R170.H0_H0 ;  /* 0x200000aaffab7230 */ /* 0x000fe20000004100 */
[----:B------:R-:W-:Y:S01]  /*9e20*/  F2FP.F16.E4M3.UNPACK_B R169, R166 ;  /* 0x000000a6ffa9723e */ /* 0x000fe200020006ff */
[CC--:B------:R-:W-:Y:S01]  /*9e30*/  FMUL.FTZ R81, R167.reuse, R172.reuse ;  /* 0x000000aca7517220 */ /* 0x0c0fe20000410000 */
[C---:B------:R-:W-:Y:S01]  /*9e40*/  FMUL.FTZ R172, R82.reuse, R172 ;  /* 0x000000ac52ac7220 */ /* 0x040fe20000410000 */
[----:B------:R-:W-:Y:S02]  /*9e50*/  HADD2.F32 R166, -RZ, R84.H0_H0 ;  /* 0x20000054ffa67230 */ /* 0x000fe40000004100 */
[----:B------:R-:W-:Y:S02]  /*9e60*/  HADD2.F32 R83, -RZ, R165.H0_H0 ;  /* 0x200000a5ff537230 */ /* 0x000fe40000004100 */
[-C--:B------:R-:W-:Y:S01]  /*9e70*/  FFMA.FTZ R82, R82, R168.reuse, -R81 ;  /* 0x000000a852527223 */ /* 0x080fe20000010851 */
[----:B------:R-:W-:Y:S01]  /*9e80*/  FFMA.FTZ R81, R167, R168, R172 ;  /* 0x000000a8a7517223 */ /* 0x000fe200000100ac */
[----:B------:R-:W-:-:S02]  /*9e90*/  HADD2.F32 R167, -RZ, R169.H0_H0 ;  /* 0x200000a9ffa77230 */ /* 0x000fc40000004100 */
[-C--:B------:R-:W-:Y:S01]  /*9ea0*/  FMUL.FTZ R172, R166, R171.reuse ;  /* 0x000000aba6ac7220 */ /* 0x080fe20000410000 */
[C---:B------:R-:W-:Y:S01]  /*9eb0*/  FMUL.FTZ R173, R83.reuse, R171 ;  /* 0x000000ab53ad7220 */ /* 0x040fe20000410000 */
[----:B------:R-:W-:Y:S01]  /*9ec0*/  HADD2.F32 R171, -RZ, R170.H1_H1 ;  /* 0x300000aaffab7230 */ /* 0x000fe20000004100 */
[----:B------:R-:W-:Y:S01]  /*9ed0*/  F2FP.SATFINITE.E4M3.F32.PACK_AB_MERGE_C R47, R82, R47, RZ ;  /* 0x0000002f522f723e */ /* 0x000fe200048070ff */
[----:B------:R-:W-:Y:S02]  /*9ee0*/  HADD2.F32 R168, -RZ, R84.H1_H1 ;  /* 0x30000054ffa87230 */ /* 0x000fe40000004100 */
[-C--:B------:R-:W-:Y:S01]  /*9ef0*/  FFMA.FTZ R84, R166, R167.reuse, R173 ;  /* 0x000000a7a6547223 */ /* 0x080fe200000100ad */
[----:B------:R-:W-:Y:S02]  /*9f00*/  HADD2.F32 R165, -RZ, R165.H1_H1 ;  /* 0x300000a5ffa57230 */ /* 0x000fe40000004100 */
[----:B------:R-:W-:Y:S01]  /*9f10*/  FFMA.FTZ R83, R83, R167, -R172 ;  /* 0x000000a753537223 */ /* 0x000fe200000108ac */
[----:B------:R-:W-:-:S02]  /*9f20*/  HADD2.F32 R170, -RZ, R169.H1_H1 ;  /* 0x300000a9ffaa7230 */ /* 0x000fc40000004100 */
[C---:B------:R-:W-:Y:S01]  /*9f30*/  FMUL.FTZ R166, R168.reuse, R171 ;  /* 0x000000aba8a67220 */ /* 0x040fe20000410000 */
        /* <DEDUP_REMOVED lines=24> */
[----:B------:R-:W-:Y:S01]  /*a0c0*/  FFMA.FTZ R163, R169, R172, R176 ;  /* 0x000000aca9a37223 */ /* 0x000fe200000100b0 */
[----:B------:R-:W-:Y:S01]  /*a0d0*/  F2FP.F16.E4M3.UNPACK_B R169, R86 ;  /* 0x00000056ffa9723e */ /* 0x000fe200020006ff */
[----:B------:R-:W-:Y:S01]  /*a0e0*/  FFMA.FTZ R170, R170, R172, -R177 ;  /* 0x000000acaaaa7223 */ /* 0x000fe200000108b1 */
[--C-:B------:R-:W-:Y:S01]  /*a0f0*/  HADD2.F32 R86, -RZ, R46.reuse.H0_H0 ;  /* 0x2000002eff567230 */ /* 0x100fe20000004100 */
[----:B------:R-:W-:Y:S01]  /*a100*/  F2FP.SATFINITE.E4M3.F32.PACK_AB_MERGE_C R47, R166, R83, R47 ;  /* 0x00000053a62f723e */ /* 0x000fe2000480702f */
[--C-:B------:R-:W-:Y:S01]  /*a110*/  HADD2.F32 R175, -RZ, R171.reuse.H0_H0 ;  /* 0x200000abffaf7230 */ /* 0x100fe20000004100 */
[----:B------:R-:W-:Y:S01]  /*a120*/  F2FP.F16.E4M3.UNPACK_B R82, R85 ;  /* 0x00000055ff52723e */ /* 0x000fe200020006ff */
[----:B------:R-:W-:Y:S01]  /*a130*/  HADD2.F32 R172, -RZ, R171.H1_H1 ;  /* 0x300000abffac7230 */ /* 0x000fe20000004100 */
[----:B------:R-:W-:Y:S01]  /*a140*/  F2FP.F16.E4M3.UNPACK_B R171, R164 ;  /* 0x000000a4ffab723e */ /* 0x000fe200020006ff */
[--C-:B------:R-:W-:Y:S01]  /*a150*/  HADD2.F32 R164, -RZ, R169.reuse.H0_H0 ;  /* 0x200000a9ffa47230 */ /* 0x100fe20000004100 */
[----:B------:R-:W-:Y:S01]  /*a160*/  F2FP.F16.E4M3.UNPACK_B R166, R45 ;  /* 0x0000002dffa6723e */ /* 0x000fe200020006ff */
[----:B------:R-:W-:Y:S01]  /*a170*/  HADD2.F32 R169, -RZ, R169.H1_H1 ;  /* 0x300000a9ffa97230 */ /* 0x000fe20000004100 */
[----:B------:R-:W-:Y:S01]  /*a180*/  F2FP.F16.E4M3.UNPACK_B R81, R13 ;  /* 0x0000000dff51723e */ /* 0x000fe200020006ff */
[----:B------:R-:W-:-:S02]  /*a190*/  HADD2.F32 R46, -RZ, R46.H1_H1 ;  /* 0x3000002eff2e7230 */ /* 0x000fc40000004100 */
[-C--:B------:R-:W-:Y:S01]  /*a1a0*/  FMUL.FTZ R177, R164, R175.reuse ;  /* 0x000000afa4b17220 */ /* 0x080fe20000410000 */
[--C-:B------:R-:W-:Y:S02]  /*a1b0*/  HADD2.F32 R173, -RZ, R171.reuse.H0_H0 ;  /* 0x200000abffad7230 */ /* 0x100fe40000004100 */
[----:B------:R-:W-:Y:S01]  /*a1c0*/  FMUL.FTZ R175, R86, R175 ;  /* 0x000000af56af7220 */ /* 0x000fe20000410000 */
[----:B------:R-:W-:Y:S02]  /*a1d0*/  HADD2.F32 R171, -RZ, R171.H1_H1 ;  /* 0x300000abffab7230 */ /* 0x000fe40000004100 */
[CC--:B------:R-:W-:Y:S01]  /*a1e0*/  FMUL.FTZ R179, R169.reuse, R172.reuse ;  /* 0x000000aca9b37220 */ /* 0x0c0fe20000410000 */
[----:B------:R-:W-:Y:S01]  /*a1f0*/  FMUL.FTZ R172, R46, R172 ;  /* 0x000000ac2eac7220 */ /* 0x000fe20000410000 */
[-C--:B------:R-:W-:Y:S01]  /*a200*/  FFMA.FTZ R177, R86, R173.reuse, -R177 ;  /* 0x000000ad56b17223 */ /* 0x080fe200000108b1 */
[----:B------:R-:W-:Y:S01]  /*a210*/  FFMA.FTZ R86, R164, R173, R175 ;  /* 0x000000ada4567223 */ /* 0x000fe200000100af */
[----:B------:R-:W-:Y:S01]  /*a220*/  F2FP.SATFINITE.E4M3.F32.PACK_AB_MERGE_C R170, R170, R167, RZ ;  /* 0x000000a7aaaa723e */ /* 0x000fe200048070ff */
[----:B------:R-:W-:Y:S01]  /*a230*/  FFMA.FTZ R169, R169, R171, R172 ;  /* 0x000000aba9a97223 */ /* 0x000fe200000100ac */
[----:B------:R-:W-:Y:S01]  /*a240*/  F2FP.SATFINITE.E4M3.F32.PACK_AB_MERGE_C R84, R165, R84, R80 ;  /* 0x00000054a554723e */ /* 0x000fe20004807050 */
[----:B------:R-:W-:Y:S01]  /*a250*/  HADD2.F32 R83, -RZ, R82.H0_H0 ;  /* 0x20000052ff537230 */ /* 0x000fe20000004100 */
[----:B------:R-:W-:Y:S01]  /*a260*/  F2FP.F16.E4M3.UNPACK_B R164, R44 ;  /* 0x0000002cffa4723e */ /* 0x000fe200020006ff */
[----:B------:R-:W-:Y:S01]  /*a270*/  HADD2.F32 R167, -RZ, R166.H0_H0 ;  /* 0x200000a6ffa77230 */ /* 0x000fe20000004100 */
[----:B------:R-:W-:Y:S01]  /*a280*/  F2FP.SATFINITE.E4M3.F32.PACK_AB_MERGE_C R163, R163, R168, RZ ;  /* 0x000000a8a3a3723e */ /* 0x000fe200048070ff */
[----:B------:R-:W-:Y:S01]  /*a290*/  HADD2.F32 R80, -RZ, R81.H0_H0 ;  /* 0x20000051ff507230 */ /* 0x000fe20000004100 */
[----:B------:R-:W-:Y:S01]  /*a2a0*/  F2FP.F16.E4M3.UNPACK_B R85, R85.H1 ;  /* 0x00000055ff55723e */ /* 0x000fe200030006ff */
[----:B------:R-:W-:Y:S01]  /*a2b0*/  HADD2.F32 R165, -RZ, R164.H0_H0 ;  /* 0x200000a4ffa57230 */ /* 0x000fe20000004100 */
[----:B------:R-:W-:Y:S01]  /*a2c0*/  F2FP.SATFINITE.E4M3.F32.PACK_AB_MERGE_C R86, R169, R86, R163 ;  /* 0x00000056a956723e */ /* 0x000fe200048070a3 */
        /* <DEDUP_REMOVED lines=8> */
[CC--:B------:R-:W-:Y:S01]  /*a350*/  FMUL.FTZ R165, R163.reuse, R166.reuse ;  /* 0x000000a6a3a57220 */ /* 0x0c0fe20000410000 */
[----:B------:R-:W-:Y:S01]  /*a360*/  F2FP.F16.E4M3.UNPACK_B R83, R13.H1 ;  /* 0x0000000dff53723e */ /* 0x000fe200030006ff */
[----:B------:R-:W-:Y:S01]  /*a370*/  FMUL.FTZ R166, R82, R166 ;  /* 0x000000a652a67220 */ /* 0x000fe20000410000 */
[----:B------:R-:W-:Y:S01]  /*a380*/  FFMA.FTZ R46, R46, R171, -R179 ;  /* 0x000000ab2e2e7223 */ /* 0x000fe200000108b3 */
[-C--:B------:R-:W-:Y:S01]  /*a390*/  FFMA.FTZ R13, R82, R164.reuse, -R165 ;  /* 0x000000a4520d7223 */ /* 0x080fe200000108a5 */
[----:B------:R-:W-:Y:S01]  /*a3a0*/  F2FP.F16.E4M3.UNPACK_B R165, R45.H1 ;  /* 0x0000002dffa5723e */ /* 0x000fe200030006ff */
[----:B------:R-:W-:Y:S01]  /*a3b0*/  FFMA.FTZ R82, R163, R164, R166 ;  /* 0x000000a4a3527223 */ /* 0x000fe200000100a6 */
[----:B------:R-:W-:Y:S01]  /*a3c0*/  F2FP.F16.E4M3.UNPACK_B R44, R44.H1 ;  /* 0x0000002cff2c723e */ /* 0x000fe200030006ff */
[----:B------:R-:W-:Y:S01]  /*a3d0*/  HADD2.F32 R163, -RZ, R85.H0_H0 ;  /* 0x20000055ffa37230 */ /* 0x000fe20000004100 */
[----:B------:R-:W-:Y:S01]  /*a3e0*/  F2FP.SATFINITE.E4M3.F32.PACK_AB_MERGE_C R46, R46, R177, R170 ;  /* 0x000000b12e2e723e */ /* 0x000fe200048070aa */
[----:B------:R-:W-:Y:S01]  /*a3f0*/  HADD2.F32 R168, -RZ, R165.H0_H0 ;  /* 0x200000a5ffa87230 */ /* 0x000fe20000004100 */
[----:B------:R-:W-:Y:S01]  /*a400*/  F2FP.F16.E4M3.UNPACK_B R173, R14.H1 ;  /* 0x0000000effad723e */ /* 0x000fe200030006ff */
[----:B------:R-:W-:Y:S01]  /*a410*/  HADD2.F32 R45, -RZ, R83.H0_H0 ;  /* 0x20000053ff2d7230 */ /* 0x000fe20000004100 */
[----:B------:R-:W-:Y:S01]  /*a420*/  F2FP.F16.E4M3.UNPACK_B R169, R12 ;  /* 0x0000000cffa9723e */ /* 0x000fe200020006ff */
[----:B------:R-:W-:-:S02]  /*a430*/  HADD2.F32 R164, -RZ, R85.H1_H1 ;  /* 0x30000055ffa47230 */ /* 0x000fc40000004100 */
[-C--:B------:R-:W-:Y:S01]  /*a440*/  FMUL.FTZ R170, R163, R168.reuse ;  /* 0x000000a8a3aa7220 */ /* 0x080fe20000410000 */
[----:B------:R-:W-:Y:S02]  /*a450*/  HADD2.F32 R165, -RZ, R165.H1_H1 ;  /* 0x300000a5ffa57230 */ /* 0x000fe40000004100 */
[C---:B------:R-:W-:Y:S01]  /*a460*/  FMUL.FTZ R168, R45.reuse, R168 ;  /* 0x000000a82da87220 */ /* 0x040fe20000410000 */
[--C-:B------:R-:W-:Y:S01]  /*a470*/  HADD2.F32 R166, -RZ, R44.reuse.H0_H0 ;  /* 0x2000002cffa67230 */ /* 0x100fe20000004100 */
[----:B------:R-:W-:Y:S01]  /*a480*/  F2FP.F16.E4M3.UNPACK_B R85, R15 ;  /* 0x0000000fff55723e */ /* 0x000fe200020006ff */
[----:B------:R-:W-:Y:S02]  /*a490*/  HADD2.F32 R83, -RZ, R83.H1_H1 ;  /* 0x30000053ff537230 */ /* 0x000fe40000004100 */
[CC--:B------:R-:W-:Y:S01]  /*a4a0*/  FMUL.FTZ R172, R164.reuse, R165.reuse ;  /* 0x000000a5a4ac7220 */ /* 0x0c0fe20000410000 */
        /* <DEDUP_REMOVED lines=8> */
[----:B------:R-:W-:Y:S01]  /*a530*/  F2FP.F16.E4M3.UNPACK_B R15, R15.H1 ;  /* 0x0000000fff0f723e */ /* 0x000fe200030006ff */
[----:B------:R-:W-:Y:S01]  /*a540*/  HADD2.F32 R167, -RZ, R165.H0_H0 ;  /* 0x200000a5ffa77230 */ /* 0x000fe20000004100 */
[----:B------:R-:W-:Y:S01]  /*a550*/  F2FP.F16.E4M3.UNPACK_B R166, R87.H1 ;  /* 0x00000057ffa6723e */ /* 0x000fe200030006ff */
[----:B------:R-:W-:Y:S01]  /*a560*/  HADD2.F32 R87, -RZ, R85.H0_H0 ;  /* 0x20000055ff577230 */ /* 0x000fe20000004100 */
[----:B------:R-:W-:Y:S01]  /*a570*/  F2FP.F16.E4M3.UNPACK_B R170, R12.H1 ;  /* 0x0000000cffaa723e */ /* 0x000fe200030006ff */
[----:B------:R-:W-:Y:S01]  /*a580*/  HADD2.F32 R12, -RZ, R172.H0_H0 ;  /* 0x200000acff0c7230 */ /* 0x000fe20000004100 */
[----:B------:R-:W-:Y:S01]  /*a590*/  F2FP.SATFINITE.E4M3.F32.PACK_AB_MERGE_C R44, R83, R44, RZ ;  /* 0x0000002c532c723e */ /* 0x000fe200048070ff */
[----:B------:R-:W-:Y:S01]  /*a5a0*/  HADD2.F32 R163, -RZ, R15.H0_H0 ;  /* 0x2000000fffa37230 */ /* 0x000fe20000004100 */
[----:B------:R-:W-:Y:S01]  /*a5b0*/  F2FP.SATFINITE.E4M3.F32.PACK_AB_MERGE_C R45, R164, R45, RZ ;  /* 0x0000002da42d723e */ /* 0x000fe200048070ff */
[----:B------:R-:W-:-:S02]  /*a5c0*/  HADD2.F32 R168, -RZ, R166.H0_H0 ;  /* 0x200000a6ffa87230 */ /* 0x000fc40000004100 */
[-C--:B------:R-:W-:Y:S01]  /*a5d0*/  FMUL.FTZ R176, R167, R12.reuse ;  /* 0x0000000ca7b07220 */ /* 0x080fe20000410000 */
[----:B------:R-:W-:Y:S02]  /*a5e0*/  HADD2.F32 R174, -RZ, R173.H0_H0 ;  /* 0x200000adffae7230 */ /* 0x000fe40000004100 */
[----:B------:R-:W-:Y:S01]  /*a5f0*/  FMUL.FTZ R178, R87, R12 ;  /* 0x0000000c57b27220 */ /* 0x000fe20000410000 */
[----:B------:R-:W-:Y:S01]  /*a600*/  HADD2.F32 R14, -RZ, R169.H0_H0 ;  /* 0x200000a9ff0e7230 */ /* 0x000fe20000004100 */
[----:B------:R-:W-:Y:S01]  /*a610*/  F2FP.SATFINITE.E4M3.F32.PACK_AB_MERGE_C R13, R13, R80, R44 ;  /* 0x000000500d0d723e */ /* 0x000fe2000480702c */
[----:B------:R-:W-:Y:S02]  /*a620*/  HADD2.F32 R166, -RZ, R166.H1_H1 ;  /* 0x300000a6ffa67230 */ /* 0x000fe40000004100 */
[----:B------:R-:W-:Y:S01]  /*a630*/  FMUL.FTZ R175, R163, R174 ;  /* 0x000000aea3af7220 */ /* 0x000fe20000410000 */
[----:B------:R-:W-:Y:S02]  /*a640*/  HADD2.F32 R173, -RZ, R173.H1_H1 ;  /* 0x300000adffad7230 */ /* 0x000fe40000004100 */
[----:B------:R-:W-:Y:S01]  /*a650*/  FFMA.FTZ R12, R87, R14, -R176 ;  /* 0x0000000e570c7223 */ /* 0x000fe200000108b0 */
[----:B------:R-:W-:-:S02]  /*a660*/  HADD2.F32 R15, -RZ, R15.H1_H1 ;  /* 0x3000000fff0f7230 */ /* 0x000fc40000004100 */
[----:B------:R-:W-:Y:S01]  /*a670*/  FMUL.FTZ R180, R168, R174 ;  /* 0x000000aea8b47220 */ /* 0x000fe20000410000 */
        /* <DEDUP_REMOVED lines=9> */
[-C--:B------:R-:W-:Y:S01]  /*a710*/  FMUL.FTZ R174, R165, R172.reuse ;  /* 0x000000aca5ae7220 */ /* 0x080fe20000410000 */
[----:B------:R-:W-:Y:S02]  /*a720*/  HADD2.F32 R168, -RZ, R169.H1_H1 ;  /* 0x300000a9ffa87230 */ /* 0x000fe40000004100 */
[----:B------:R-:W-:Y:S01]  /*a730*/  FMUL.FTZ R172, R85, R172 ;  /* 0x000000ac55ac7220 */ /* 0x000fe20000410000 */
[----:B------:R-:W-:Y:S01]  /*a740*/  FFMA.FTZ R14, R167, R14, R178 ;  /* 0x0000000ea70e7223 */ /* 0x000fe200000100b2 */
[-C--:B------:R-:W-:Y:S01]  /*a750*/  FFMA.FTZ R15, R15, R170.reuse, -R176 ;  /* 0x000000aa0f0f7223 */ /* 0x080fe200000108b0 */
[----:B------:R-:W-:Y:S01]  /*a760*/  FFMA.FTZ R166, R166, R170, R173 ;  /* 0x000000aaa6a67223 */ /* 0x000fe200000100ad */
[-C--:B------:R-:W-:Y:S01]  /*a770*/  FFMA.FTZ R85, R85, R168.reuse, -R174 ;  /* 0x000000a855557223 */ /* 0x080fe200000108ae */
[----:B------:R-:W-:-:S02]  /*a780*/  FFMA.FTZ R165, R165, R168, R172 ;  /* 0x000000a8a5a57223 */ /* 0x000fc400000100ac */
[----:B------:R-:W-:Y:S02]  /*a790*/  F2FP.SATFINITE.E4M3.F32.PACK_AB_MERGE_C R15, R15, R180, RZ ;  /* 0x000000b40f0f723e */ /* 0x000fe400048070ff */
[----:B------:R-:W-:Y:S02]  /*a7a0*/  F2FP.SATFINITE.E4M3.F32.PACK_AB_MERGE_C R166, R166, R175, RZ ;  /* 0x000000afa6a6723e */ /* 0x000fe400048070ff */
[----:B------:R-:W-:Y:S01]  /*a7b0*/  F2FP.SATFINITE.E4M3.F32.PACK_AB_MERGE_C R15, R85, R12, R15 ;  /* 0x0000000c550f723e */ /* 0x000fe2000480700f */
[----:B------:R-:W-:Y:S01]  /*a7c0*/  IMAD.MOV.U32 R12, RZ, RZ, R47 ;  /* 0x000000ffff0c7224 */ /* 0x000fe200078e002f */
[----:B------:R-:W-:Y:S01]  /*a7d0*/  F2FP.SATFINITE.E4M3.F32.PACK_AB_MERGE_C R87, R165, R14, R166 ;  /* 0x0000000ea557723e */ /* 0x000fe200048070a6 */
[----:B------:R-:W-:Y:S01]  /*a7e0*/  IMAD.MOV.U32 R14, RZ, RZ, R46 ;  /* 0x000000ffff0e7224 */ /* 0x000fe200078e002e */
[----:B------:R-:W-:-:S07]  /*a7f0*/  F2FP.SATFINITE.E4M3.F32.PACK_AB_MERGE_C R85, R82, R81, R45 ;  /* 0x000000515255723e */ /* 0x000fce000480702d */
.L_x_4142:
[----:B------:R-:W-:Y:S05]  /*a800*/  BSYNC B3 ;  /* 0x0000000000037941 */ /* 0x000fea0003800000 */
.L_x_4141:
[----:B------:R-:W-:Y:S01]  /*a810*/  ISETP.GE.AND P3, PT, R11, R136, PT ;  /* 0x000000880b00720c */ /* 0x000fe20003f66270 */
[----:B0-----:R0:W-:-:S12]  /*a820*/  ST.E.128 desc[UR50][R126.64], R12 ;  /* 0x0000000c7e007985 */ /* 0x0011d8000c101d32 */
[----:B------:R-:W-:-:S04]  /*a830*/  @!P3 IADD3 R44, P5, R156, R11, RZ ;  /* 0x0000000b9c2cb210 */ /* 0x000fc80007fbe0ff */
[----:B------:R-:W-:-:S05]  /*a840*/  @!P3 LEA.HI.X.SX32 R45, R11, R154, 0x1, P5 ;  /* 0x0000009a0b2db211 */ /* 0x000fca00028f0eff */
[----:B--2---:R0:W-:Y:S04]  /*a850*/  @!P3 ST.E.128 desc[UR50][R44.64], R84 ;  /* 0x000000542c00b985 */ /* 0x0041e8000c101d32 */
.L_x_4140:
[----:B------:R-:W-:Y:S05]  /*a860*/  BSYNC B2 ;  /* 0x0000000000027941 */ /* 0x000fea0003800000 */
.L_x_4139:
[----:B------:R-:W-:Y:S01]  /*a870*/  ISETP.NE.AND P3, PT, R29, RZ, PT ;  /* 0x000000ff1d00720c */ /* 0x000fe20003f65270 */
[----:B------:R-:W-:-:S12]  /*a880*/  BSSY B2, `(.L_x_4143) ;  /* 0x00000fc000027945 */ /* 0x000fd80003800000 */
[----:B------:R-:W-:Y:S05]  /*a890*/  @!P3 BRA `(.L_x_4144) ;  /* 0x0000000c00e8b947 */ /* 0x000fea0003800000 */
[----:B0-----:R-:W5:Y:S04]  /*a8a0*/  LDL R44, [R1+0x30] ;  /* 0x00003000012c7983 */ /* 0x001f680000100800 */
[----:B------:R-:W2:Y:S04]  /*a8b0*/  LDL R14, [R1+0x34] ;  /* 0x00003400010e7983 */ /* 0x000ea80000100800 */
[----:B------:R-:W2:Y:S01]  /*a8c0*/  LDL R15, [R1+0x38] ;  /* 0x00003800010f7983 */ /* 0x000ea20000100800 */
[----:B------:R-:W-:-:S04]  /*a8d0*/  SEL R11, R117, R143, !P1 ;  /* 0x0000008f750b7207 */ /* 0x000fc80004800000 */
[----:B------:R-:W-:-:S04]  /*a8e0*/  SHF.R.S32.HI R12, RZ, 0x1f, R11 ;  /* 0x0000001fff0c7819 */ /* 0x000fc8000001140b */
[----:B------:R-:W-:-:S04]  /*a8f0*/  LEA.HI R11, R12, R11, RZ, 0x5 ;  /* 0x0000000b0c0b7211 */ /* 0x000fc800078f28ff */
[----:B------:R-:W-:-:S04]  /*a900*/  LEA.HI.SX32 R11, R11, R112, 0x1b ;  /* 0x000000700b0b7211 */ /* 0x000fc800078fdaff */
[----:B------:R-:W-:-:S04]  /*a910*/  SHF.R.S32.HI R12, RZ, 0x1f, R11 ;  /* 0x0000001fff0c7819 */ /* 0x000fc8000001140b */
[----:B------:R-:W-:Y:S01]  /*a920*/  LEA.HI R12, R12, R11, RZ, 0x2 ;  /* 0x0000000b0c0c7211 */ /* 0x000fe200078f10ff */
[----:B------:R-:W-:-:S03]  /*a930*/  IMAD.SHL.U32 R11, R11, 0x10, RZ ;  /* 0x000000100b0b7824 */ /* 0x000fc600078e00ff */
[----:B------:R-:W-:Y:S02]  /*a940*/  SHF.R.S32.HI R13, RZ, 0x2, R12 ;  /* 0x00000002ff0d7819 */ /* 0x000fe4000001140c */
[----:B----4-:R-:W-:-:S05]  /*a950*/  IADD3 R80, P3, R26, R156, RZ ;  /* 0x0000009c1a507210 */ /* 0x010fca0007f7e0ff */
[----:B---3--:R-:W-:Y:S01]  /*a960*/  IMAD.X R81, R154, 0x1, R108, P3 ;  /* 0x000000019a517824 */ /* 0x008fe200018e066c */
[----:B------:R-:W-:Y:S01]  /*a970*/  ISETP.GE.AND P3, PT, R225, R116, PT ;  /* 0x00000074e100720c */ /* 0x000fe20003f66270 */
[----:B------:R-:W-:Y:S01]  /*a980*/  BSSY B3, `(.L_x_4145) ;  /* 0x00000e6000037945 */ /* 0x000fe20003800000 */
[----:B-----5:R-:W-:-:S04]  /*a990*/  LOP3.LUT R12, R44, 0x30, R11, 0xf8, !PT ;  /* 0x000000302c0c7812 */ /* 0x020fc800078ef80b */
[----:B--2---:R-:W-:Y:S01]  /*a9a0*/  LOP3.LUT R12, R12, R14, RZ, 0x3c, !PT ;  /* 0x0000000e0c0c7212 */ /* 0x004fe200078e3cff */
[----:B------:R-:W-:-:S04]  /*a9b0*/  IMAD R13, R13, 0x2800, R15 ;  /* 0x000028000d0d7824 */ /* 0x000fc800078e020f */
[----:B------:R-:W-:Y:S02]  /*a9c0*/  IMAD.IADD R12, R13, 0x1, R12 ;  /* 0x000000010d0c7824 */ /* 0x000fe400078e020c */
[C---:B------:R-:W-:Y:S02]  /*a9d0*/  IMAD R13, R19.reuse, 0x7800, R132 ;  /* 0x00007800130d7824 */ /* 0x040fe400078e0284 */
[----:B------:R-:W-:-:S03]  /*a9e0*/  IMAD R15, R19, 0x7800, R12 ;  /* 0x00007800130f7824 */ /* 0x000fc600078e020c */
[C---:B------:R-:W-:Y:S01]  /*a9f0*/  IADD3 R13, R18.reuse, R13, RZ ;  /* 0x0000000d120d7210 */ /* 0x040fe20007ffe0ff */
[----:B------:R-:W-:-:S05]  /*aa00*/  IMAD.IADD R44, R18, 0x1, R15 ;  /* 0x00000001122c7824 */ /* 0x000fca00078e020f */
[----:B------:R-:W0:Y:S04]  /*aa10*/  LDS.128 R12, [R13+0x24200] ;  /* 0x024200000d0c7984 */ /* 0x000e280000000c00 */
[----:B------:R-:W2:Y:S01]  /*aa20*/  LDS.128 R44, [R44+0x24200] ;  /* 0x024200002c2c7984 */ /* 0x000ea20000000c00 */
[----:B------:R-:W-:Y:S05]  /*aa30*/  @P3 BRA `(.L_x_4146) ;  /* 0x0000000c00683947 */ /* 0x000fea0003800000 */
[----:B------:R-:W-:Y:S01]  /*aa40*/  SHF.R.U32.HI R167, RZ, 0x18, R41 ;  /* 0x00000018ffa77819 */ /* 0x000fe20000011629 */
[----:B0-----:R-:W-:Y:S01]  /*aa50*/  IMAD.MOV.U32 R40, RZ, RZ, R13 ;  /* 0x000000ffff287224 */ /* 0x001fe200078e000d */
[----:B------:R-:W-:Y:S01]  /*aa60*/  LOP3.LUT R54, R41, 0xff, RZ, 0xc0, !PT ;  /* 0x000000ff29367812 */ /* 0x000fe200078ec0ff */
[----:B------:R-:W-:Y:S01]  /*aa70*/  IMAD.MOV.U32 R42, RZ, RZ, R14 ;  /* 0x000000ffff2a7224 */ /* 0x000fe200078e000e */
[--C-:B------:R-:W-:Y:S01]  /*aa80*/  SHF.R.U32.HI R166, RZ, 0x8, R41.reuse ;  /* 0x00000008ffa67819 */ /* 0x100fe20000011629 */
[----:B------:R-:W-:Y:S01]  /*aa90*/  IMAD.MOV.U32 R52, RZ, RZ, R12 ;  /* 0x000000ffff347224 */ /* 0x000fe200078e000c */
[----:B------:R-:W-:Y:S02]  /*aaa0*/  SHF.R.U32.HI R164, RZ, 0x10, R41 ;  /* 0x00000010ffa47819 */ /* 0x000fe40000011629 */
[----:B------:R-:W-:Y:S02]  /*aab0*/  SHF.R.U32.HI R163, RZ, 0x8, R43 ;  /* 0x00000008ffa37819 */ /* 0x000fe4000001162b */
[----:B------:R-:W-:Y:S01]  /*aac0*/  SHF.R.U32.HI R85, RZ, 0x8, R55 ;  /* 0x00000008ff557819 */ /* 0x000fe20000011637 */
[----:B------:R-:W-:Y:S01]  /*aad0*/  IMAD.U32 R14, R164, 0x10000, RZ ;  /* 0x00010000a40e7824 */ /* 0x000fe200078e00ff */
[----:B------:R-:W-:-:S02]  /*aae0*/  PRMT R54, R167, 0x654, R54 ;  /* 0x00000654a7367816 */ /* 0x000fc40000000036 */
[----:B------:R-:W-:Y:S01]  /*aaf0*/  SHF.L.U32 R13, R166, 0x8, RZ ;  /* 0x00000008a60d7819 */ /* 0x000fe200000006ff */
[----:B------:R-:W-:Y:S01]  /*ab00*/  IMAD.SHL.U32 R85, R85, 0x100, RZ ;  /* 0x0000010055557824 */ /* 0x000fe200078e00ff */
[----:B------:R-:W-:Y:S02]  /*ab10*/  SHF.R.U32.HI R165, RZ, 0x18, R43 ;  /* 0x00000018ffa57819 */ /* 0x000fe4000001162b */
[----:B------:R-:W-:Y:S02]  /*ab20*/  LOP3.LUT R82, R43, 0xff, RZ, 0xc0, !PT ;  /* 0x000000ff2b527812 */ /* 0x000fe400078ec0ff */
[----:B------:R-:W-:Y:S02]  /*ab30*/  SHF.R.U32.HI R87, RZ, 0x18, R55 ;  /* 0x00000018ff577819 */ /* 0x000fe40000011637 */
[----:B------:R-:W-:Y:S02]  /*ab40*/  LOP3.LUT R84, R55, 0xff, RZ, 0xc0, !PT ;  /* 0x000000ff37547812 */ /* 0x000fe400078ec0ff */
[----:B------:R-:W-:-:S02]  /*ab50*/  SHF.R.U32.HI R127, RZ, 0x10, R43 ;  /* 0x00000010ff7f7819 */ /* 0x000fc4000001162b */
[----:B------:R-:W-:Y:S02]  /*ab60*/  SHF.R.U32.HI R86, RZ, 0x8, R53 ;  /* 0x00000008ff567819 */ /* 0x000fe40000011635 */
[----:B------:R-:W-:Y:S01]  /*ab70*/  SHF.R.U32.HI R43, RZ, 0x10, R55 ;  /* 0x00000010ff2b7819 */ /* 0x000fe20000011637 */
[----:B------:R-:W-:Y:S01]  /*ab80*/  IMAD.SHL.U32 R55, R163, 0x100, RZ ;  /* 0x00000100a3377824 */ /* 0x000fe200078e00ff */
[--C-:B------:R-:W-:Y:S02]  /*ab90*/  SHF.R.U32.HI R126, RZ, 0x18, R53.reuse ;  /* 0x00000018ff7e7819 */ /* 0x100fe40000011635 */
[----:B------:R-:W-:Y:S02]  /*aba0*/  LOP3.LUT R83, R53, 0xff, RZ, 0xc0, !PT ;  /* 0x000000ff35537812 */ /* 0x000fe400078ec0ff */
[----:B------:R-:W-:Y:S01]  /*abb0*/  SHF.R.U32.HI R41, RZ, 0x10, R53 ;  /* 0x00000010ff297819 */ /* 0x000fe20000011635 */
[----:B--2---:R-:W-:Y:S01]  /*abc0*/  IMAD.MOV.U32 R53, RZ, RZ, R44 ;  /* 0x000000ffff357224 */ /* 0x004fe200078e002c */
[----:B------:R-:W-:Y:S01]  /*abd0*/  LOP3.LUT R13, R54, 0xff00, R13, 0xf8, !PT ;  /* 0x0000ff00360d7812 */ /* 0x000fe200078ef80d */
[----:B------:R-:W-:Y:S01]  /*abe0*/  IMAD.SHL.U32 R44, R86, 0x100, RZ ;  /* 0x00000100562c7824 */ /* 0x000fe200078e00ff */
[----:B------:R-:W-:-:S02]  /*abf0*/  PRMT R82, R165, 0x654, R82 ;  /* 0x00000654a5527816 */ /* 0x000fc40000000052 */
[----:B------:R-:W-:Y:S02]  /*ac00*/  PRMT R84, R87, 0x654, R84 ;  /* 0x0000065457547816 */ /* 0x000fe40000000054 */
[----:B------:R-:W-:Y:S01]  /*ac10*/  LOP3.LUT R14, R13, 0xff0000, R14, 0xf8, !PT ;  /* 0x00ff00000d0e7812 */ /* 0x000fe200078ef80e */
[----:B------:R-:W-:Y:S01]  /*ac20*/  IMAD.U32 R13, R127, 0x10000, RZ ;  /* 0x000100007f0d7824 */ /* 0x000fe200078e00ff */
[----:B------:R-:W-:Y:S01]  /*ac30*/  PRMT R83, R126, 0x654, R83 ;  /* 0x000006547e537816 */ /* 0x000fe20000000053 */
[----:B------:R-:W-:Y:S01]  /*ac40*/  IMAD.U32 R126, R43, 0x10000, RZ ;  /* 0x000100002b7e7824 */ /* 0x000fe200078e00ff */
[----:B------:R-:W-:Y:S02]  /*ac50*/  LOP3.LUT R12, R82, 0xff00, R55, 0xf8, !PT ;  /* 0x0000ff00520c7812 */ /* 0x000fe400078ef837 */
[----:B------:R-:W-:Y:S02]  /*ac60*/  LOP3.LUT R87, R84, 0xff00, R85, 0xf8, !PT ;  /* 0x0000ff0054577812 */ /* 0x000fe400078ef855 */
[----:B------:R-:W-:-:S02]  /*ac70*/  F2FP.F16.E4M3.UNPACK_B R85, R162.H1 ;  /* 0x000000a2ff55723e */ /* 0x000fc400030006ff */
[----:B------:R-:W-:Y:S02]  /*ac80*/  F2FP.F16.E4M3.UNPACK_B R82, R53.H1 ;  /* 0x00000035ff52723e */ /* 0x000fe400030006ff */
[----:B------:R-:W-:Y:S02]  /*ac90*/  F2FP.F16.E4M3.UNPACK_B R54, R52.H1 ;  /* 0x00000034ff36723e */ /* 0x000fe400030006ff */
[----:B------:R-:W-:Y:S01]  /*aca0*/  LOP3.LUT R86, R83, 0xff00, R44, 0xf8, !PT ;  /* 0x0000ff0053567812 */ /* 0x000fe200078ef82c */
[----:B------:R-:W-:Y:S01]  /*acb0*/  HADD2.F32 R55, -RZ, R82.H0_H0 ;  /* 0x20000052ff377230 */ /* 0x000fe20000004100 */
[----:B------:R-:W-:Y:S01]  /*acc0*/  LOP3.LUT R12, R12, 0xff0000, R13, 0xf8, !PT ;  /* 0x00ff00000c0c7812 */ /* 0x000fe200078ef80d */
[----:B------:R-:W-:Y:S01]  /*acd0*/  HADD2.F32 R13, -RZ, R85.H0_H0 ;  /* 0x20000055ff0d7230 */ /* 0x000fe20000004100 */
[----:B------:R-:W-:Y:S01]  /*ace0*/  F2FP.F16.E4M3.UNPACK_B R83, R160.H1 ;  /* 0x000000a0ff53723e */ /* 0x000fe200030006ff */
[----:B------:R-:W-:Y:S01]  /*acf0*/  HADD2.F32 R44, -RZ, R54.H0_H0 ;  /* 0x20000036ff2c7230 */ /* 0x000fe20000004100 */
[----:B------:R-:W-:-:S02]  /*ad00*/  SHF.L.U32 R41, R41, 0x10, RZ ;  /* 0x0000001029297819 */ /* 0x000fc400000006ff */
        /* <DEDUP_REMOVED lines=11> */
[----:B------:R-:W-:Y:S01]  /*adc0*/  LOP3.LUT R13, R87, 0xff0000, R126, 0xf8, !PT ;  /* 0x00ff0000570d7812 */ /* 0x000fe200078ef87e */
        /* <DEDUP_REMOVED lines=9> */
[----:B------:R-:W-:Y:S02]  /*ae60*/  HADD2.F32 R55, -RZ, R160.H0_H0 ;  /* 0x200000a0ff377230 */ /* 0x000fe40000004100 */
[-C--:B------:R-:W-:Y:S01]  /*ae70*/  FMUL.FTZ R127, R84, R87.reuse ;  /* 0x00000057547f7220 */ /* 0x080fe20000410000 */
[----:B------:R-:W-:Y:S01]  /*ae80*/  FFMA.FTZ R53, R85, R86, R126 ;  /* 0x0000005655357223 */ /* 0x000fe2000001007e */
[C---:B------:R-:W-:Y:S01]  /*ae90*/  FMUL.FTZ R87, R54.reuse, R87 ;  /* 0x0000005736577220 */ /* 0x040fe20000410000 */
[----:B------:R-:W-:Y:S02]  /*aea0*/  HADD2.F32 R162, -RZ, R162.H1_H1 ;  /* 0x300000a2ffa27230 */ /* 0x000fe40000004100 */
[----:B------:R-:W-:Y:S01]  /*aeb0*/  FFMA.FTZ R54, R54, R55, -R127 ;  /* 0x0000003736367223 */ /* 0x000fe2000001087f */
[----:B------:R-:W-:Y:S01]  /*aec0*/  HADD2.F32 R85, -RZ, R83.H1_H1 ;  /* 0x30000053ff557230 */ /* 0x000fe20000004100 */
[----:B------:R-:W-:Y:S01]  /*aed0*/  F2FP.F16.E4M3.UNPACK_B R127, R161.H1 ;  /* 0x000000a1ff7f723e */ /* 0x000fe200030006ff */
[----:B------:R-:W-:Y:S01]  /*aee0*/  HADD2.F32 R82, -RZ, R82.H1_H1 ;  /* 0x30000052ff527230 */ /* 0x000fe20000004100 */
[----:B------:R-:W-:Y:S01]  /*aef0*/  F2FP.F16.E4M3.UNPACK_B R86, R46.H1 ;  /* 0x0000002eff56723e */ /* 0x000fe200030006ff */
[----:B------:R-:W-:-:S02]  /*af00*/  HADD2.F32 R160, -RZ, R160.H1_H1 ;  /* 0x300000a0ffa07230 */ /* 0x000fc40000004100 */
[----:B------:R-:W-:Y:S01]  /*af10*/  FFMA.FTZ R55, R84, R55, R87 ;  /* 0x0000003754377223 */ /* 0x000fe20000010057 */
[CC--:B------:R-:W-:Y:S01]  /*af20*/  FMUL.FTZ R83, R85.reuse, R162.reuse ;  /* 0x000000a255537220 */ /* 0x0c0fe20000410000 */
[C---:B------:R-:W-:Y:S01]  /*af30*/  FMUL.FTZ R164, R82.reuse, R162 ;  /* 0x000000a252a47220 */ /* 0x040fe20000410000 */
[----:B------:R-:W-:Y:S01]  /*af40*/  F2FP.F16.E4M3.UNPACK_B R126, R159.H1 ;  /* 0x0000009fff7e723e */ /* 0x000fe200030006ff */
[----:B------:R-:W-:Y:S01]  /*af50*/  HADD2.F32 R162, -RZ, R127.H0_H0 ;  /* 0x2000007fffa27230 */ /* 0x000fe20000004100 */
[----:B------:R-:W-:Y:S01]  /*af60*/  F2FP.F16.E4M3.UNPACK_B R84, R42.H1 ;  /* 0x0000002aff54723e */ /* 0x000fe200030006ff */
[----:B------:R-:W-:Y:S02]  /*af70*/  HADD2.F32 R87, -RZ, R86.H0_H0 ;  /* 0x20000056ff577230 */ /* 0x000fe40000004100 */
[-C--:B------:R-:W-:Y:S01]  /*af80*/  FFMA.FTZ R83, R82, R160.reuse, -R83 ;  /* 0x000000a052537223 */ /* 0x080fe20000010853 */
[----:B------:R-:W-:Y:S01]  /*af90*/  FFMA.FTZ R82, R85, R160, R164 ;  /* 0x000000a055527223 */ /* 0x000fe200000100a4 */
[----:B------:R-:W-:Y:S01]  /*afa0*/  HADD2.F32 R160, -RZ, R126.H0_H0 ;  /* 0x2000007effa07230 */ /* 0x000fe20000004100 */
[----:B------:R-:W-:Y:S01]  /*afb0*/  F2FP.F16.E4M3.UNPACK_B R161, R161 ;  /* 0x000000a1ffa1723e */ /* 0x000fe200020006ff */
[----:B------:R-:W-:-:S02]  /*afc0*/  HADD2.F32 R85, -RZ, R84.H0_H0 ;  /* 0x20000054ff557230 */ /* 0x000fc40000004100 */
[----:B------:R-:W-:Y:S01]  /*afd0*/  FMUL.FTZ R164, R87, R162 ;  /* 0x000000a257a47220 */ /* 0x000fe20000410000 */
[----:B------:R-:W-:Y:S01]  /*afe0*/  HADD2.F32 R127, -RZ, R127.H1_H1 ;  /* 0x3000007fff7f7230 */ /* 0x000fe20000004100 */
[----:B------:R-:W-:Y:S01]  /*aff0*/  F2FP.F16.E4M3.UNPACK_B R42, R42 ;  /* 0x0000002aff2a723e */ /* 0x000fe200020006ff */
[----:B------:R-:W-:Y:S02]  /*b000*/  HADD2.F32 R86, -RZ, R86.H1_H1 ;  /* 0x30000056ff567230 */ /* 0x000fe40000004100 */
[C---:B------:R-:W-:Y:S01]  /*b010*/  FMUL.FTZ R162, R85.reuse, R162 ;  /* 0x000000a255a27220 */ /* 0x040fe20000410000 */
[-C--:B------:R-:W-:Y:S01]  /*b020*/  FFMA.FTZ R164, R85, R160.reuse, -R164 ;  /* 0x000000a055a47223 */ /* 0x080fe200000108a4 */
[----:B------:R-:W-:Y:S01]  /*b030*/  HADD2.F32 R84, -RZ, R84.H1_H1 ;  /* 0x30000054ff547230 */ /* 0x000fe20000004100 */
[----:B------:R-:W-:Y:S01]  /*b040*/  F2FP.F16.E4M3.UNPACK_B R159, R159 ;  /* 0x0000009fff9f723e */ /* 0x000fe200020006ff */
[----:B------:R-:W-:Y:S02]  /*b050*/  HADD2.F32 R85, -RZ, R126.H1_H1 ;  /* 0x3000007eff557230 */ /* 0x000fe40000004100 */
[-C--:B------:R-:W-:Y:S01]  /*b060*/  FMUL.FTZ R163, R86, R127.reuse ;  /* 0x0000007f56a37220 */ /* 0x080fe20000410000 */
[----:B------:R-:W-:Y:S01]  /*b070*/  FFMA.FTZ R162, R87, R160, R162 ;  /* 0x000000a057a27223 */ /* 0x000fe200000100a2 */
[----:B------:R-:W-:Y:S01]  /*b080*/  FMUL.FTZ R127, R84, R127 ;  /* 0x0000007f547f7220 */ /* 0x000fe20000410000 */
[----:B------:R-:W-:-:S02]  /*b090*/  HADD2.F32 R87, -RZ, R161.H0_H0 ;  /* 0x200000a1ff577230 */ /* 0x000fc40000004100 */
[-C--:B------:R-:W-:Y:S01]  /*b0a0*/  FFMA.FTZ R163, R84, R85.reuse, -R163 ;  /* 0x0000005554a37223 */ /* 0x080fe200000108a3 */
[----:B------:R-:W-:Y:S01]  /*b0b0*/  F2FP.F16.E4M3.UNPACK_B R84, R46 ;  /* 0x0000002eff54723e */ /* 0x000fe200020006ff */
[----:B------:R-:W-:Y:S01]  /*b0c0*/  FFMA.FTZ R165, R86, R85, R127 ;  /* 0x0000005556a57223 */ /* 0x000fe2000001007f */
[----:B------:R-:W-:Y:S01]  /*b0d0*/  HADD2.F32 R46, -RZ, R42.H0_H0 ;  /* 0x2000002aff2e7230 */ /* 0x000fe20000004100 */
[----:B------:R-:W-:Y:S01]  /*b0e0*/  F2FP.SATFINITE.E4M3.F32.PACK_AB_MERGE_C R44, R53, R44, RZ ;  /* 0x0000002c352c723e */ /* 0x000fe200048070ff */
[----:B------:R-:W-:Y:S01]  /*b0f0*/  HADD2.F32 R161, -RZ, R161.H1_H1 ;  /* 0x300000a1ffa17230 */ /* 0x000fe20000004100 */
[----:B------:R-:W-:Y:S01]  /*b100*/  F2FP.SATFINITE.E4M3.F32.PACK_AB_MERGE_C R43, R52, R43, RZ ;  /* 0x0000002b342b723e */ /* 0x000fe200048070ff */
[--C-:B------:R-:W-:Y:S02]  /*b110*/  HADD2.F32 R85, -RZ, R84.reuse.H0_H0 ;  /* 0x20000054ff557230 */ /* 0x100fe40000004100 */
[----:B------:R-:W-:Y:S01]  /*b120*/  FMUL.FTZ R126, R46, R87 ;  /* 0x000000572e7e7220 */ /* 0x000fe20000410000 */
[----:B------:R-:W-:Y:S01]  /*b130*/  HADD2.F32 R84, -RZ, R84.H1_H1 ;  /* 0x30000054ff547230 */ /* 0x000fe20000004100 */
[----:B------:R-:W-:Y:S01]  /*b140*/  F2FP.F16.E4M3.UNPACK_B R53, R40 ;  /* 0x00000028ff35723e */ /* 0x000fe200020006ff */
[----:B------:R-:W-:-:S02]  /*b150*/  HADD2.F32 R42, -RZ, R42.H1_H1 ;  /* 0x3000002aff2a7230 */ /* 0x000fc40000004100 */
[----:B------:R-:W-:Y:S01]  /*b160*/  FMUL.FTZ R127, R85, R87 ;  /* 0x00000057557f7220 */ /* 0x000fe20000410000 */
[--C-:B------:R-:W-:Y:S02]  /*b170*/  HADD2.F32 R86, -RZ, R159.reuse.H0_H0 ;  /* 0x2000009fff567230 */ /* 0x100fe40000004100 */
[-C--:B------:R-:W-:Y:S01]  /*b180*/  FMUL.FTZ R87, R84, R161.reuse ;  /* 0x000000a154577220 */ /* 0x080fe20000410000 */
[----:B------:R-:W-:Y:S02]  /*b190*/  HADD2.F32 R159, -RZ, R159.H1_H1 ;  /* 0x3000009fff9f7230 */ /* 0x000fe40000004100 */
[----:B------:R-:W-:Y:S01]  /*b1a0*/  FMUL.FTZ R161, R42, R161 ;  /* 0x000000a12aa17220 */ /* 0x000fe20000410000 */
[----:B------:R-:W-:Y:S01]  /*b1b0*/  F2FP.SATFINITE.E4M3.F32.PACK_AB_MERGE_C R43, R83, R54, R43 ;  /* 0x00000036532b723e */ /* 0x000fe2000480702b */
[-C--:B------:R-:W-:Y:S01]  /*b1c0*/  FFMA.FTZ R127, R46, R86.reuse, -R127 ;  /* 0x000000562e7f7223 */ /* 0x080fe2000001087f */
[----:B------:R-:W-:Y:S01]  /*b1d0*/  FFMA.FTZ R46, R85, R86, R126 ;  /* 0x00000056552e7223 */ /* 0x000fe2000001007e */
[----:B------:R-:W-:Y:S01]  /*b1e0*/  FFMA.FTZ R161, R84, R159, R161 ;  /* 0x0000009f54a17223 */ /* 0x000fe200000100a1 */
[----:B------:R-:W-:Y:S01]  /*b1f0*/  F2FP.F16.E4M3.UNPACK_B R84, R45 ;  /* 0x0000002dff54723e */ /* 0x000fe200020006ff */
[----:B------:R-:W-:Y:S01]  /*b200*/  FFMA.FTZ R42, R42, R159, -R87 ;  /* 0x0000009f2a2a7223 */ /* 0x000fe20000010857 */
[----:B------:R-:W-:Y:S01]  /*b210*/  F2FP.F16.E4M3.UNPACK_B R85, R41 ;  /* 0x00000029ff55723e */ /* 0x000fe200020006ff */
[----:B------:R-:W-:Y:S01]  /*b220*/  HADD2.F32 R52, -RZ, R53.H0_H0 ;  /* 0x20000035ff347230 */ /* 0x000fe20000004100 */
[----:B------:R-:W-:Y:S01]  /*b230*/  F2FP.SATFINITE.E4M3.F32.PACK_AB_MERGE_C R44, R82, R55, R44 ;  /* 0x00000037522c723e */ /* 0x000fe2000480702c */
[--C-:B------:R-:W-:Y:S01]  /*b240*/  HADD2.F32 R54, -RZ, R84.reuse.H0_H0 ;  /* 0x20000054ff367230 */ /* 0x100fe20000004100 */
[----:B------:R-:W-:Y:S01]  /*b250*/  F2FP.SATFINITE.E4M3.F32.PACK_AB_MERGE_C R163, R163, R164, RZ ;  /* 0x000000a4a3a3723e */ /* 0x000fe200048070ff */
[--C-:B------:R-:W-:Y:S01]  /*b260*/  HADD2.F32 R55, -RZ, R85.reuse.H0_H0 ;  /* 0x20000055ff377230 */ /* 0x100fe20000004100 */
[----:B------:R-:W-:Y:S01]  /*b270*/  F2FP.F16.E4M3.UNPACK_B R82, R14 ;  /* 0x0000000eff52723e */ /* 0x000fe200020006ff */
        /* <DEDUP_REMOVED lines=8> */
[----:B------:R-:W-:Y:S01]  /*b300*/  F2FP.F16.E4M3.UNPACK_B R14, R14.H1 ;  /* 0x0000000eff0e723e */ /* 0x000fe200030006ff */
[-C--:B------:R-:W-:Y:S01]  /*b310*/  FFMA.FTZ R52, R52, R83.reuse, -R87 ;  /* 0x0000005334347223 */ /* 0x080fe20000010857 */
[----:B------:R-:W-:Y:S01]  /*b320*/  FFMA.FTZ R53, R54, R83, R127 ;  /* 0x0000005336357223 */ /* 0x000fe2000001007f */
[----:B------:R-:W-:-:S02]  /*b330*/  HADD2.F32 R83, -RZ, R82.H1_H1 ;  /* 0x30000052ff537230 */ /* 0x000fc40000004100 */
[C---:B------:R-:W-:Y:S01]  /*b340*/  FMUL.FTZ R87, R55.reuse, R85 ;  /* 0x0000005537577220 */ /* 0x040fe20000410000 */
[----:B------:R-:W-:Y:S02]  /*b350*/  F2FP.F16.E4M3.UNPACK_B R82, R45.H1 ;  /* 0x0000002dff52723e */ /* 0x000fe400030006ff */
[----:B------:R-:W-:Y:S01]  /*b360*/  F2FP.F16.E4M3.UNPACK_B R85, R41.H1 ;  /* 0x00000029ff55723e */ /* 0x000fe200030006ff */
[-C--:B------:R-:W-:Y:S01]  /*b370*/  FFMA.FTZ R45, R55, R83.reuse, -R86 ;  /* 0x00000053372d7223 */ /* 0x080fe20000010856 */
[----:B------:R-:W-:Y:S01]  /*b380*/  F2FP.F16.E4M3.UNPACK_B R54, R40.H1 ;  /* 0x00000028ff36723e */ /* 0x000fe200030006ff */
[----:B------:R-:W-:Y:S01]  /*b390*/  FFMA.FTZ R40, R84, R83, R87 ;  /* 0x0000005354287223 */ /* 0x000fe20000010057 */
[----:B------:R-:W-:Y:S01]  /*b3a0*/  HADD2.F32 R55, -RZ, R82.H0_H0 ;  /* 0x20000052ff377230 */ /* 0x000fe20000004100 */
[----:B------:R-:W-:Y:S01]  /*b3b0*/  F2FP.SATFINITE.E4M3.F32.PACK_AB_MERGE_C R162, R165, R162, RZ ;  /* 0x000000a2a5a2723e */ /* 0x000fe200048070ff */
[----:B------:R-:W-:Y:S01]  /*b3c0*/  HADD2.F32 R84, -RZ, R85.H0_H0 ;  /* 0x20000055ff547230 */ /* 0x000fe20000004100 */
[-C--:B------:R-:W-:Y:S01]  /*b3d0*/  F2FP.F16.E4M3.UNPACK_B R159, R13.reuse ;  /* 0x0000000dff9f723e */ /* 0x080fe200020006ff */
[----:B------:R-:W-:Y:S01]  /*b3e0*/  HADD2.F32 R41, -RZ, R54.H0_H0 ;  /* 0x20000036ff297230 */ /* 0x000fe20000004100 */
[----:B------:R-:W-:Y:S01]  /*b3f0*/  F2FP.F16.E4M3.UNPACK_B R160, R13.H1 ;  /* 0x0000000dffa0723e */ /* 0x000fe200030006ff */
[----:B------:R-:W-:-:S02]  /*b400*/  HADD2.F32 R83, -RZ, R82.H1_H1 ;  /* 0x30000052ff537230 */ /* 0x000fc40000004100 */
[-C--:B------:R-:W-:Y:S01]  /*b410*/  FMUL.FTZ R126, R55, R84.reuse ;  /* 0x00000054377e7220 */ /* 0x080fe20000410000 */
[----:B------:R-:W-:Y:S02]  /*b420*/  HADD2.F32 R82, -RZ, R14.H0_H0 ;  /* 0x2000000eff527230 */ /* 0x000fe40000004100 */
[----:B------:R-:W-:Y:S01]  /*b430*/  FMUL.FTZ R84, R41, R84 ;  /* 0x0000005429547220 */ /* 0x000fe20000410000 */
[----:B------:R-:W-:Y:S01]  /*b440*/  HADD2.F32 R86, -RZ, R85.H1_H1 ;  /* 0x30000055ff567230 */ /* 0x000fe20000004100 */
[----:B------:R-:W-:Y:S01]  /*b450*/  F2FP.SATFINITE.E4M3.F32.PACK_AB_MERGE_C R46, R161, R46, R162 ;  /* 0x0000002ea12e723e */ /* 0x000fe200048070a2 */
[----:B------:R-:W-:Y:S01]  /*b460*/  HADD2.F32 R54, -RZ, R54.H1_H1 ;  /* 0x30000036ff367230 */ /* 0x000fe20000004100 */
[----:B------:R-:W-:Y:S01]  /*b470*/  F2FP.F16.E4M3.UNPACK_B R13, R12 ;  /* 0x0000000cff0d723e */ /* 0x000fe200020006ff */
[----:B------:R-:W-:Y:S02]  /*b480*/  HADD2.F32 R85, -RZ, R14.H1_H1 ;  /* 0x3000000eff557230 */ /* 0x000fe40000004100 */
[----:B------:R-:W-:Y:S01]  /*b490*/  FFMA.FTZ R14, R41, R82, -R126 ;  /* 0x00000052290e7223 */ /* 0x000fe2000001087e */
[----:B------:R-:W-:Y:S01]  /*b4a0*/  FMUL.FTZ R87, R83, R86 ;  /* 0x0000005653577220 */ /* 0x000fe20000410000 */
[----:B------:R-:W-:Y:S01]  /*b4b0*/  FFMA.FTZ R41, R55, R82, R84 ;  /* 0x0000005237297223 */ /* 0x000fe20000010054 */
[C---:B------:R-:W-:Y:S01]  /*b4c0*/  FMUL.FTZ R86, R54.reuse, R86 ;  /* 0x0000005636567220 */ /* 0x040fe20000410000 */
[----:B------:R-:W-:Y:S01]  /*b4d0*/  F2FP.F16.E4M3.UNPACK_B R82, R15 ;  /* 0x0000000fff52723e */ /* 0x000fe200020006ff */
[----:B------:R-:W-:Y:S01]  /*b4e0*/  FFMA.FTZ R55, R54, R85, -R87 ;  /* 0x0000005536377223 */ /* 0x000fe20000010857 */
        /* <DEDUP_REMOVED lines=9> */
[----:B------:R-:W-:-:S02]  /*b580*/  HADD2.F32 R162, -RZ, R160.H0_H0 ;  /* 0x200000a0ffa27230 */ /* 0x000fc40000004100 */
[----:B------:R-:W-:Y:S01]  /*b590*/  FMUL.FTZ R164, R86, R161 ;  /* 0x000000a156a47220 */ /* 0x000fe20000410000 */
        /* <DEDUP_REMOVED lines=9> */
[----:B------:R-:W-:Y:S01]  /*b630*/  FFMA.FTZ R163, R12, R127, R163 ;  /* 0x0000007f0ca37223 */ /* 0x000fe200000100a3 */
[----:B------:R-:W-:Y:S02]  /*b640*/  HADD2.F32 R160, -RZ, R160.H1_H1 ;  /* 0x300000a0ffa07230 */ /* 0x000fe40000004100 */
[-C--:B------:R-:W-:Y:S01]  /*b650*/  FFMA.FTZ R161, R86, R126.reuse, R161 ;  /* 0x0000007e56a17223 */ /* 0x080fe200000100a1 */
        /* <DEDUP_REMOVED lines=10> */
[----:B------:R-:W-:Y:S02]  /*b700*/  HADD2.F32 R13, -RZ, R13.H1_H1 ;  /* 0x3000000dff0d7230 */ /* 0x000fe40000004100 */
[-C--:B------:R-:W-:Y:S01]  /*b710*/  FFMA.FTZ R15, R15, R12.reuse, -R86 ;  /* 0x0000000c0f0f7223 */ /* 0x080fe20000010856 */
[----:B------:R-:W-:Y:S01]  /*b720*/  FFMA.FTZ R160, R85, R12, R160 ;  /* 0x0000000c55a07223 */ /* 0x000fe200000100a0 */
[----:B------:R-:W-:Y:S01]  /*b730*/  FMUL.FTZ R159, R82, R159 ;  /* 0x0000009f529f7220 */ /* 0x000fe20000410000 */
[----:B------:R-:W-:-:S02]  /*b740*/  IMAD.MOV.U32 R12, RZ, RZ, R43 ;  /* 0x000000ffff0c7224 */ /* 0x000fc400078e002b */
[-C--:B------:R-:W-:Y:S01]  /*b750*/  FFMA.FTZ R47, R82, R13.reuse, -R47 ;  /* 0x0000000d522f7223 */ /* 0x080fe2000001082f */
[----:B------:R-:W-:Y:S01]  /*b760*/  F2FP.SATFINITE.E4M3.F32.PACK_AB_MERGE_C R15, R15, R166, RZ ;  /* 0x000000a60f0f723e */ /* 0x000fe200048070ff */
[----:B------:R-:W-:Y:S01]  /*b770*/  FFMA.FTZ R84, R84, R13, R159 ;  /* 0x0000000d54547223 */ /* 0x000fe2000001009f */
[----:B------:R-:W-:Y:S02]  /*b780*/  F2FP.SATFINITE.E4M3.F32.PACK_AB_MERGE_C R160, R160, R163, RZ ;  /* 0x000000a3a0a0723e */ /* 0x000fe400048070ff */
[----:B------:R-:W-:Y:S01]  /*b790*/  F2FP.SATFINITE.E4M3.F32.PACK_AB_MERGE_C R13, R45, R52, R14 ;  /* 0x000000342d0d723e */ /* 0x000fe2000480700e */
[----:B------:R-:W-:Y:S01]  /*b7a0*/  IMAD.MOV.U32 R14, RZ, RZ, R42 ;  /* 0x000000ffff0e7224 */ /* 0x000fe200078e002a */
[----:B------:R-:W-:Y:S02]  /*b7b0*/  F2FP.SATFINITE.E4M3.F32.PACK_AB_MERGE_C R15, R47, R164, R15 ;  /* 0x000000a42f0f723e */ /* 0x000fe4000480700f */
[----:B------:R-:W-:Y:S02]  /*b7c0*/  F2FP.SATFINITE.E4M3.F32.PACK_AB_MERGE_C R45, R40, R53, R41 ;  /* 0x00000035282d723e */ /* 0x000fe40004807029 */
[----:B------:R-:W-:-:S07]  /*b7d0*/  F2FP.SATFINITE.E4M3.F32.PACK_AB_MERGE_C R47, R84, R161, R160 ;  /* 0x000000a1542f723e */ /* 0x000fce00048070a0 */
.L_x_4146:
[----:B------:R-:W-:Y:S05]  /*b7e0*/  BSYNC B3 ;  /* 0x0000000000037941 */ /* 0x000fea0003800000 */
.L_x_4145:
[----:B------:R-:W-:Y:S01]  /*b7f0*/  ISETP.GE.AND P3, PT, R11, R136, PT ;  /* 0x000000880b00720c */ /* 0x000fe20003f66270 */
[----:B0-----:R0:W-:-:S12]  /*b800*/  ST.E.128 desc[UR50][R80.64], R12 ;  /* 0x0000000c50007985 */ /* 0x0011d8000c101d32 */
[----:B------:R-:W-:-:S04]  /*b810*/  @!P3 IADD3 R40, P5, R156, R11, RZ ;  /* 0x0000000b9c28b210 */ /* 0x000fc80007fbe0ff */
[----:B------:R-:W-:-:S05]  /*b820*/  @!P3 LEA.HI.X.SX32 R41, R11, R154, 0x1, P5 ;  /* 0x0000009a0b29b211 */ /* 0x000fca00028f0eff */
[----:B--2---:R0:W-:Y:S04]  /*b830*/  @!P3 ST.E.128 desc[UR50][R40.64], R44 ;  /* 0x0000002c2800b985 */ /* 0x0041e8000c101d32 */
.L_x_4144:
[----:B------:R-:W-:Y:S05]  /*b840*/  BSYNC B2 ;  /* 0x0000000000027941 */ /* 0x000fea0003800000 */
.L_x_4143:
[----:B------:R-:W-:-:S13]  /*b850*/  ISETP.NE.AND P3, PT, R30, RZ, PT ;  /* 0x000000ff1e00720c */ /* 0x000fda0003f65270 */
[----:B------:R-:W-:Y:S05]  /*b860*/  @!P3 BRA `(.L_x_4138) ;  /* 0x0000000c00ecb947 */ /* 0x000fea0003800000 */
[----:B0-----:R-:W5:Y:S04]  /*b870*/  LDL R40, [R1+0x30] ;  /* 0x0000300001287983 */ /* 0x001f680000100800 */
[----:B------:R-:W2:Y:S04]  /*b880*/  LDL R15, [R1+0x38] ;  /* 0x00003800010f7983 */ /* 0x000ea80000100800 */
[----:B------:R-:W2:Y:S01]  /*b890*/  LDL R14, [R1+0x34] ;  /* 0x00003400010e7983 */ /* 0x000ea20000100800 */
[----:B------:R-:W-:Y:S01]  /*b8a0*/  ISETP.NE.AND P5, PT, R114, RZ, PT ;  /* 0x000000ff7200720c */ /* 0x000fe20003fa5270 */
[----:B------:R-:W-:Y:S01]  /*b8b0*/  BSSY B2, `(.L_x_4147) ;  /* 0x00000f1000027945 */ /* 0x000fe20003800000 */
[----:B----4-:R-:W-:-:S02]  /*b8c0*/  IADD3 R44, P3, R27, R156, RZ ;  /* 0x0000009c1b2c7210 */ /* 0x010fc40007f7e0ff */
[----:B------:R-:W-:-:S03]  /*b8d0*/  SEL R11, R117, R143, !P5 ;  /* 0x0000008f750b7207 */ /* 0x000fc60006800000 */
[----:B---3--:R-:W-:Y:S01]  /*b8e0*/  IMAD.X R45, R154, 0x1, R95, P3 ;  /* 0x000000019a2d7824 */ /* 0x008fe200018e065f */
[----:B------:R-:W-:Y:S02]  /*b8f0*/  SHF.R.S32.HI R12, RZ, 0x1f, R11 ;  /* 0x0000001fff0c7819 */ /* 0x000fe4000001140b */
[----:B------:R-:W-:Y:S02]  /*b900*/  ISETP.GE.AND P3, PT, R226, R116, PT ;  /* 0x00000074e200720c */ /* 0x000fe40003f66270 */
[----:B------:R-:W-:-:S04]  /*b910*/  LEA.HI R12, R12, R11, RZ, 0x5 ;  /* 0x0000000b0c0c7211 */ /* 0x000fc800078f28ff */
        /* <DEDUP_REMOVED lines=21> */
[----:B------:R-:W-:Y:S01]  /*ba70*/  IMAD.SHL.U32 R12, R84, 0x100, RZ ;  /* 0x00000100540c7824 */ /* 0x000fe200078e00ff */
[----:B------:R-:W-:Y:S01]  /*ba80*/  SHF.R.U32.HI R86, RZ, 0x10, R37 ;  /* 0x00000010ff567819 */ /* 0x000fe20000011625 */
[----:B--2---:R-:W-:Y:S01]  /*ba90*/  IMAD.MOV.U32 R47, RZ, RZ, R40 ;  /* 0x000000ffff2f7224 */ /* 0x004fe200078e0028 */
[--C-:B------:R-:W-:Y:S02]  /*baa0*/  SHF.R.U32.HI R83, RZ, 0x10, R39.reuse ;  /* 0x00000010ff537819 */ /* 0x100fe40000011627 */
[----:B------:R-:W-:-:S02]  /*bab0*/  SHF.R.U32.HI R82, RZ, 0x8, R39 ;  /* 0x00000008ff527819 */ /* 0x000fc40000011627 */
[----:B------:R-:W-:Y:S02]  /*bac0*/  LOP3.LUT R37, R39, 0xff, RZ, 0xc0, !PT ;  /* 0x000000ff27257812 */ /* 0x000fe400078ec0ff */
[----:B------:R-:W-:Y:S02]  /*bad0*/  SHF.R.U32.HI R80, RZ, 0x18, R39 ;  /* 0x00000018ff507819 */ /* 0x000fe40000011627 */
[----:B------:R-:W-:Y:S02]  /*bae0*/  SHF.R.U32.HI R52, RZ, 0x8, R51 ;  /* 0x00000008ff347819 */ /* 0x000fe40000011633 */
[--C-:B------:R-:W-:Y:S02]  /*baf0*/  SHF.R.U32.HI R81, RZ, 0x10, R49.reuse ;  /* 0x00000010ff517819 */ /* 0x100fe40000011631 */
[----:B------:R-:W-:Y:S02]  /*bb00*/  SHF.R.U32.HI R55, RZ, 0x8, R49 ;  /* 0x00000008ff377819 */ /* 0x000fe40000011631 */
[----:B------:R-:W-:-:S02]  /*bb10*/  LOP3.LUT R39, R49, 0xff, RZ, 0xc0, !PT ;  /* 0x000000ff31277812 */ /* 0x000fc400078ec0ff */
[----:B------:R-:W-:Y:S02]  /*bb20*/  SHF.R.U32.HI R54, RZ, 0x18, R49 ;  /* 0x00000018ff367819 */ /* 0x000fe40000011631 */
[----:B------:R-:W-:Y:S02]  /*bb30*/  LOP3.LUT R49, R51, 0xff, RZ, 0xc0, !PT ;  /* 0x000000ff33317812 */ /* 0x000fe400078ec0ff */
[----:B------:R-:W-:Y:S02]  /*bb40*/  SHF.R.U32.HI R50, RZ, 0x18, R51 ;  /* 0x00000018ff327819 */ /* 0x000fe40000011633 */
[----:B------:R-:W-:Y:S01]  /*bb50*/  PRMT R13, R85, 0x654, R48 ;  /* 0x00000654550d7816 */ /* 0x000fe20000000030 */
[----:B------:R-:W-:Y:S01]  /*bb60*/  IMAD.SHL.U32 R48, R52, 0x100, RZ ;  /* 0x0000010034307824 */ /* 0x000fe200078e00ff */
[----:B------:R-:W-:Y:S02]  /*bb70*/  PRMT R49, R50, 0x654, R49 ;  /* 0x0000065432317816 */ /* 0x000fe40000000031 */
[----:B------:R-:W-:Y:S01]  /*bb80*/  LOP3.LUT R13, R13, 0xff00, R12, 0xf8, !PT ;  /* 0x0000ff000d0d7812 */ /* 0x000fe200078ef80c */
[----:B------:R-:W-:Y:S01]  /*bb90*/  IMAD.SHL.U32 R12, R82, 0x100, RZ ;  /* 0x00000100520c7824 */ /* 0x000fe200078e00ff */
[----:B------:R-:W-:-:S02]  /*bba0*/  PRMT R37, R80, 0x654, R37 ;  /* 0x0000065450257816 */ /* 0x000fc40000000025 */
[----:B------:R-:W-:Y:S01]  /*bbb0*/  MOV R38, R14 ;  /* 0x0000000e00267202 */ /* 0x000fe20000000f00 */
[----:B------:R-:W-:Y:S01]  /*bbc0*/  IMAD.U32 R14, R86, 0x10000, RZ ;  /* 0x00010000560e7824 */ /* 0x000fe200078e00ff */
[----:B------:R-:W-:Y:S01]  /*bbd0*/  PRMT R40, R54, 0x654, R39 ;  /* 0x0000065436287816 */ /* 0x000fe20000000027 */
[----:B------:R-:W-:Y:S01]  /*bbe0*/  IMAD.SHL.U32 R39, R55, 0x100, RZ ;  /* 0x0000010037277824 */ /* 0x000fe200078e00ff */
[----:B------:R-:W-:Y:S02]  /*bbf0*/  LOP3.LUT R80, R49, 0xff00, R48, 0xf8, !PT ;  /* 0x0000ff0031507812 */ /* 0x000fe400078ef830 */
[----:B------:R-:W-:Y:S02]  /*bc00*/  F2FP.F16.E4M3.UNPACK_B R52, R157.H1 ;  /* 0x0000009dff34723e */ /* 0x000fe400030006ff */
[----:B------:R-:W-:Y:S02]  /*bc10*/  F2FP.F16.E4M3.UNPACK_B R50, R47.H1 ;  /* 0x0000002fff32723e */ /* 0x000fe400030006ff */
[----:B------:R-:W-:-:S02]  /*bc20*/  F2FP.F16.E4M3.UNPACK_B R48, R46.H1 ;  /* 0x0000002eff30723e */ /* 0x000fc400030006ff */
[----:B------:R-:W-:Y:S02]  /*bc30*/  LOP3.LUT R37, R37, 0xff00, R12, 0xf8, !PT ;  /* 0x0000ff0025257812 */ /* 0x000fe400078ef80c */
[----:B------:R-:W-:Y:S02]  /*bc40*/  SHF.L.U32 R12, R83, 0x10, RZ ;  /* 0x00000010530c7819 */ /* 0x000fe400000006ff */
[----:B------:R-:W-:Y:S02]  /*bc50*/  SHF.R.U32.HI R53, RZ, 0x10, R51 ;  /* 0x00000010ff357819 */ /* 0x000fe40000011633 */
[----:B------:R-:W-:Y:S01]  /*bc60*/  LOP3.LUT R54, R40, 0xff00, R39, 0xf8, !PT ;  /* 0x0000ff0028367812 */ /* 0x000fe200078ef827 */
[----:B------:R-:W-:Y:S01]  /*bc70*/  HADD2.F32 R40, -RZ, R50.H0_H0 ;  /* 0x20000032ff287230 */ /* 0x000fe20000004100 */
[----:B------:R-:W-:Y:S01]  /*bc80*/  LOP3.LUT R14, R13, 0xff0000, R14, 0xf8, !PT ;  /* 0x00ff00000d0e7812 */ /* 0x000fe200078ef80e */
[----:B------:R-:W-:Y:S01]  /*bc90*/  HADD2.F32 R13, -RZ, R52.H0_H0 ;  /* 0x20000034ff0d7230 */ /* 0x000fe20000004100 */
[----:B------:R-:W-:Y:S01]  /*bca0*/  F2FP.F16.E4M3.UNPACK_B R49, R153.H1 ;  /* 0x00000099ff31723e */ /* 0x000fe200030006ff */
[----:B------:R-:W-:Y:S01]  /*bcb0*/  HADD2.F32 R39, -RZ, R48.H0_H0 ;  /* 0x20000030ff277230 */ /* 0x000fe20000004100 */
[----:B------:R-:W-:Y:S01]  /*bcc0*/  LOP3.LUT R12, R37, 0xff0000, R12, 0xf8, !PT ;  /* 0x00ff0000250c7812 */ /* 0x000fe200078ef80c */
[----:B------:R-:W-:-:S02]  /*bcd0*/  IMAD.U32 R37, R81, 0x10000, RZ ;  /* 0x0001000051257824 */ /* 0x000fc400078e00ff */
[-C--:B------:R-:W-:Y:S01]  /*bce0*/  FMUL.FTZ R82, R40, R13.reuse ;  /* 0x0000000d28527220 */ /* 0x080fe20000410000 */
[----:B------:R-:W-:Y:S02]  /*bcf0*/  IMAD.U32 R53, R53, 0x10000, RZ ;  /* 0x0001000035357824 */ /* 0x000fe400078e00ff */
[C---:B------:R-:W-:Y:S01]  /*bd00*/  FMUL.FTZ R55, R39.reuse, R13 ;  /* 0x0000000d27377220 */ /* 0x040fe20000410000 */
[--C-:B------:R-:W-:Y:S01]  /*bd10*/  HADD2.F32 R51, -RZ, R49.reuse.H0_H0 ;  /* 0x20000031ff337230 */ /* 0x100fe20000004100 */
[----:B------:R-:W-:Y:S01]  /*bd20*/  LOP3.LUT R37, R54, 0xff0000, R37, 0xf8, !PT ;  /* 0x00ff000036257812 */ /* 0x000fe200078ef825 */
[----:B------:R-:W-:Y:S01]  /*bd30*/  HADD2.F32 R54, -RZ, R49.H1_H1 ;  /* 0x30000031ff367230 */ /* 0x000fe20000004100 */
[----:B------:R-:W-:Y:S01]  /*bd40*/  LOP3.LUT R13, R80, 0xff0000, R53, 0xf8, !PT ;  /* 0x00ff0000500d7812 */ /* 0x000fe200078ef835 */
[----:B------:R-:W-:Y:S02]  /*bd50*/  HADD2.F32 R52, -RZ, R52.H1_H1 ;  /* 0x30000034ff347230 */ /* 0x000fe40000004100 */
[-C--:B------:R-:W-:Y:S01]  /*bd60*/  FFMA.FTZ R39, R39, R51.reuse, -R82 ;  /* 0x0000003327277223 */ /* 0x080fe20000010852 */
[----:B------:R-:W-:Y:S01]  /*bd70*/  FFMA.FTZ R40, R40, R51, R55 ;  /* 0x0000003328287223 */ /* 0x000fe20000010037 */
[----:B------:R-:W-:Y:S01]  /*bd80*/  HADD2.F32 R49, -RZ, R48.H1_H1 ;  /* 0x30000030ff317230 */ /* 0x000fe20000004100 */
[----:B------:R-:W-:Y:S01]  /*bd90*/  F2FP.F16.E4M3.UNPACK_B R157, R157 ;  /* 0x0000009dff9d723e */ /* 0x000fe200020006ff */
[----:B------:R-:W-:Y:S01]  /*bda0*/  HADD2.F32 R53, -RZ, R50.H1_H1 ;  /* 0x30000032ff357230 */ /* 0x000fe20000004100 */
[----:B------:R-:W-:-:S02]  /*bdb0*/  F2FP.F16.E4M3.UNPACK_B R51, R47 ;  /* 0x0000002fff33723e */ /* 0x000fc400020006ff */
[----:B------:R-:W-:Y:S01]  /*bdc0*/  F2FP.F16.E4M3.UNPACK_B R50, R46 ;  /* 0x0000002eff32723e */ /* 0x000fe200020006ff */
[-C--:B------:R-:W-:Y:S01]  /*bdd0*/  FMUL.FTZ R80, R49, R52.reuse ;  /* 0x0000003431507220 */ /* 0x080fe20000410000 */
[----:B------:R-:W-:Y:S01]  /*bde0*/  F2FP.F16.E4M3.UNPACK_B R153, R153 ;  /* 0x00000099ff99723e */ /* 0x000fe200020006ff */
[C---:B------:R-:W-:Y:S01]  /*bdf0*/  FMUL.FTZ R46, R53.reuse, R52 ;  /* 0x00000034352e7220 */ /* 0x040fe20000410000 */
[----:B------:R-:W-:Y:S02]  /*be00*/  HADD2.F32 R55, -RZ, R157.H0_H0 ;  /* 0x2000009dff377230 */ /* 0x000fe40000004100 */
[-C--:B------:R-:W-:Y:S01]  /*be10*/  FFMA.FTZ R47, R53, R54.reuse, R80 ;  /* 0x00000036352f7223 */ /* 0x080fe20000010050 */
[----:B------:R-:W-:Y:S02]  /*be20*/  HADD2.F32 R52, -RZ, R51.H0_H0 ;  /* 0x20000033ff347230 */ /* 0x000fe40000004100 */
[----:B------:R-:W-:Y:S01]  /*be30*/  FFMA.FTZ R46, R49, R54, -R46 ;  /* 0x00000036312e7223 */ /* 0x000fe2000001082e */
        /* <DEDUP_REMOVED lines=11> */
[CC--:B------:R-:W-:Y:S01]  /*bef0*/  FMUL.FTZ R53, R51.reuse, R157.reuse ;  /* 0x0000009d33357220 */ /* 0x0c0fe20000410000 */
[----:B------:R-:W-:Y:S01]  /*bf00*/  F2FP.F16.E4M3.UNPACK_B R55, R158.H1 ;  /* 0x0000009eff37723e */ /* 0x000fe200030006ff */
[C---:B------:R-:W-:Y:S01]  /*bf10*/  FMUL.FTZ R80, R50.reuse, R157 ;  /* 0x0000009d32507220 */ /* 0x040fe20000410000 */
[----:B------:R-:W-:Y:S01]  /*bf20*/  F2FP.F16.E4M3.UNPACK_B R52, R42.H1 ;  /* 0x0000002aff34723e */ /* 0x000fe200030006ff */
[-C--:B------:R-:W-:Y:S01]  /*bf30*/  FFMA.FTZ R81, R50, R153.reuse, -R53 ;  /* 0x0000009932517223 */ /* 0x080fe20000010835 */
[----:B------:R-:W-:Y:S01]  /*bf40*/  F2FP.F16.E4M3.UNPACK_B R50, R38.H1 ;  /* 0x00000026ff32723e */ /* 0x000fe200030006ff */
[----:B------:R-:W-:Y:S02]  /*bf50*/  HADD2.F32 R82, -RZ, R55.H0_H0 ;  /* 0x20000037ff527230 */ /* 0x000fe40000004100 */
[----:B------:R-:W-:Y:S01]  /*bf60*/  FFMA.FTZ R84, R51, R153, R80 ;  /* 0x0000009933547223 */ /* 0x000fe20000010050 */
[----:B------:R-:W-:Y:S01]  /*bf70*/  HADD2.F32 R53, -RZ, R52.H0_H0 ;  /* 0x20000034ff357230 */ /* 0x000fe20000004100 */
[----:B------:R-:W-:Y:S01]  /*bf80*/  F2FP.F16.E4M3.UNPACK_B R158, R158 ;  /* 0x0000009eff9e723e */ /* 0x000fe200020006ff */
[----:B------:R-:W-:Y:S01]  /*bf90*/  HADD2.F32 R51, -RZ, R50.H0_H0 ;  /* 0x20000032ff337230 */ /* 0x000fe20000004100 */
[----:B------:R-:W-:Y:S01]  /*bfa0*/  F2FP.F16.E4M3.UNPACK_B R38, R38 ;  /* 0x00000026ff26723e */ /* 0x000fe200020006ff */
        /* <DEDUP_REMOVED lines=10> */
[----:B------:R-:W-:Y:S02]  /*c050*/  HADD2.F32 R53, -RZ, R158.H0_H0 ;  /* 0x2000009eff357230 */ /* 0x000fe40000004100 */
[C---:B------:R-:W-:Y:S01]  /*c060*/  FMUL.FTZ R55, R50.reuse, R55 ;  /* 0x0000003732377220 */ /* 0x040fe20000410000 */
[----:B------:R-:W-:Y:S01]  /*c070*/  F2FP.F16.E4M3.UNPACK_B R155, R155 ;  /* 0x0000009bff9b723e */ /* 0x000fe200020006ff */
[-C--:B------:R-:W-:Y:S01]  /*c080*/  FFMA.FTZ R85, R50, R51.reuse, -R83 ;  /* 0x0000003332557223 */ /* 0x080fe20000010853 */
[----:B------:R-:W-:Y:S01]  /*c090*/  F2FP.F16.E4M3.UNPACK_B R50, R42 ;  /* 0x0000002aff32723e */ /* 0x000fe200020006ff */
[----:B------:R-:W-:Y:S01]  /*c0a0*/  FFMA.FTZ R87, R52, R51, R55 ;  /* 0x0000003334577223 */ /* 0x000fe20000010037 */
[----:B------:R-:W-:Y:S01]  /*c0b0*/  HADD2.F32 R42, -RZ, R38.H0_H0 ;  /* 0x20000026ff2a7230 */ /* 0x000fe20000004100 */
[----:B------:R-:W-:Y:S01]  /*c0c0*/  F2FP.SATFINITE.E4M3.F32.PACK_AB_MERGE_C R40, R47, R40, RZ ;  /* 0x000000282f28723e */ /* 0x000fe200048070ff */
[----:B------:R-:W-:Y:S01]  /*c0d0*/  HADD2.F32 R55, -RZ, R158.H1_H1 ;  /* 0x3000009eff377230 */ /* 0x000fe20000004100 */
[----:B------:R-:W-:Y:S01]  /*c0e0*/  F2FP.SATFINITE.E4M3.F32.PACK_AB_MERGE_C R39, R46, R39, RZ ;  /* 0x000000272e27723e */ /* 0x000fe200048070ff */
[----:B------:R-:W-:-:S02]  /*c0f0*/  HADD2.F32 R51, -RZ, R50.H0_H0 ;  /* 0x20000032ff337230 */ /* 0x000fc40000004100 */
[-C--:B------:R-:W-:Y:S01]  /*c100*/  FMUL.FTZ R54, R42, R53.reuse ;  /* 0x000000352a367220 */ /* 0x080fe20000410000 */
[----:B------:R-:W-:Y:S01]  /*c110*/  HADD2.F32 R50, -RZ, R50.H1_H1 ;  /* 0x30000032ff327230 */ /* 0x000fe20000004100 */
[----:B------:R-:W-:Y:S01]  /*c120*/  F2FP.F16.E4M3.UNPACK_B R47, R36 ;  /* 0x00000024ff2f723e */ /* 0x000fe200020006ff */
[----:B------:R-:W-:Y:S02]  /*c130*/  HADD2.F32 R38, -RZ, R38.H1_H1 ;  /* 0x30000026ff267230 */ /* 0x000fe40000004100 */
        /* <DEDUP_REMOVED lines=10> */
[--C-:B------:R-:W-:Y:S01]  /*c1e0*/  HADD2.F32 R46, -RZ, R47.reuse.H0_H0 ;  /* 0x2000002fff2e7230 */ /* 0x100fe20000004100 */
[----:B------:R-:W-:Y:S01]  /*c1f0*/  F2FP.F16.E4M3.UNPACK_B R54, R37 ;  /* 0x00000025ff36723e */ /* 0x000fe200020006ff */
[----:B------:R-:W-:Y:S01]  /*c200*/  FFMA.FTZ R38, R38, R155, -R53 ;  /* 0x0000009b26267223 */ /* 0x000fe20000010835 */
[----:B------:R-:W-:Y:S01]  /*c210*/  F2FP.SATFINITE.E4M3.F32.PACK_AB_MERGE_C R40, R84, R49, R40 ;  /* 0x000000315428723e */ /* 0x000fe20004807028 */
[----:B------:R-:W-:Y:S01]  /*c220*/  HADD2.F32 R48, -RZ, R50.H0_H0 ;  /* 0x20000032ff307230 */ /* 0x000fe20000004100 */
[----:B------:R-:W-:Y:S01]  /*c230*/  F2FP.F16.E4M3.UNPACK_B R52, R14 ;  /* 0x0000000eff34723e */ /* 0x000fe200020006ff */
[----:B------:R-:W-:Y:S01]  /*c240*/  HADD2.F32 R49, -RZ, R54.H0_H0 ;  /* 0x20000036ff317230 */ /* 0x000fe20000004100 */
[----:B------:R-:W-:Y:S01]  /*c250*/  F2FP.SATFINITE.E4M3.F32.PACK_AB_MERGE_C R82, R87, R82, RZ ;  /* 0x000000525752723e */ /* 0x000fe200048070ff */
[----:B------:R-:W-:Y:S01]  /*c260*/  HADD2.F32 R51, -RZ, R50.H1_H1 ;  /* 0x30000032ff337230 */ /* 0x000fe20000004100 */
[----:B------:R-:W-:Y:S01]  /*c270*/  F2FP.F16.E4M3.UNPACK_B R50, R41.H1 ;  /* 0x00000029ff32723e */ /* 0x000fe200030006ff */
[----:B------:R-:W-:Y:S01]  /*c280*/  HADD2.F32 R53, -RZ, R52.H0_H0 ;  /* 0x20000034ff357230 */ /* 0x000fe20000004100 */
[----:B------:R-:W-:Y:S01]  /*c290*/  F2FP.SATFINITE.E4M3.F32.PACK_AB_MERGE_C R42, R55, R42, R82 ;  /* 0x0000002a372a723e */ /* 0x000fe20004807052 */
[-C--:B------:R-:W-:Y:S01]  /*c2a0*/  FMUL.FTZ R55, R48, R49.reuse ;  /* 0x0000003130377220 */ /* 0x080fe20000410000 */
[----:B------:R-:W-:Y:S01]  /*c2b0*/  FMUL.FTZ R81, R46, R49 ;  /* 0x000000312e517220 */ /* 0x000fe20000410000 */
[----:B------:R-:W-:Y:S01]  /*c2c0*/  HADD2.F32 R54, -RZ, R54.H1_H1 ;  /* 0x30000036ff367230 */ /* 0x000fe20000004100 */
[----:B------:R-:W-:Y:S01]  /*c2d0*/  F2FP.F16.E4M3.UNPACK_B R14, R14.H1 ;  /* 0x0000000eff0e723e */ /* 0x000fe200030006ff */
[----:B------:R-:W-:-:S02]  /*c2e0*/  HADD2.F32 R49, -RZ, R47.H1_H1 ;  /* 0x3000002fff317230 */ /* 0x000fc40000004100 */
[-C--:B------:R-:W-:Y:S01]  /*c2f0*/  FFMA.FTZ R46, R46, R53.reuse, -R55 ;  /* 0x000000352e2e7223 */ /* 0x080fe20000010837 */
[----:B------:R-:W-:Y:S01]  /*c300*/  FFMA.FTZ R47, R48, R53, R81 ;  /* 0x00000035302f7223 */ /* 0x000fe20000010051 */
[----:B------:R-:W-:Y:S02]  /*c310*/  HADD2.F32 R52, -RZ, R52.H1_H1 ;  /* 0x30000034ff347230 */ /* 0x000fe40000004100 */
[----:B------:R-:W-:Y:S01]  /*c320*/  FMUL.FTZ R80, R51, R54 ;  /* 0x0000003633507220 */ /* 0x000fe20000410000 */
[----:B------:R-:W-:Y:S02]  /*c330*/  F2FP.F16.E4M3.UNPACK_B R53, R37.H1 ;  /* 0x00000025ff35723e */ /* 0x000fe400030006ff */
[----:B------:R-:W-:Y:S01]  /*c340*/  F2FP.F16.E4M3.UNPACK_B R48, R36.H1 ;  /* 0x00000024ff30723e */ /* 0x000fe200030006ff */
[C---:B------:R-:W-:Y:S01]  /*c350*/  FMUL.FTZ R36, R49.reuse, R54 ;  /* 0x0000003631247220 */ /* 0x040fe20000410000 */
[----:B------:R-:W-:Y:S01]  /*c360*/  FFMA.FTZ R41, R49, R52, -R80 ;  /* 0x0000003431297223 */ /* 0x000fe20000010850 */
[----:B------:R-:W-:Y:S01]  /*c370*/  HADD2.F32 R49, -RZ, R50.H0_H0 ;  /* 0x20000032ff317230 */ /* 0x000fe20000004100 */
[----:B------:R-:W-:Y:S01]  /*c380*/  F2FP.SATFINITE.E4M3.F32.PACK_AB_MERGE_C R85, R85, R86, RZ ;  /* 0x000000565555723e */ /* 0x000fe200048070ff */
[----:B------:R-:W-:-:S02]  /*c390*/  HADD2.F32 R54, -RZ, R53.H0_H0 ;  /* 0x20000035ff367230 */ /* 0x000fc40000004100 */
[----:B------:R-:W-:Y:S01]  /*c3a0*/  FFMA.FTZ R36, R51, R52, R36 ;  /* 0x0000003433247223 */ /* 0x000fe20000010024 */
[----:B------:R-:W-:Y:S01]  /*c3b0*/  HADD2.F32 R37, -RZ, R48.H0_H0 ;  /* 0x20000030ff257230 */ /* 0x000fe20000004100 */
[----:B------:R-:W-:Y:S01]  /*c3c0*/  F2FP.SATFINITE.E4M3.F32.PACK_AB_MERGE_C R38, R38, R83, R85 ;  /* 0x000000532626723e */ /* 0x000fe20004807055 */
[----:B------:R-:W-:Y:S02]  /*c3d0*/  HADD2.F32 R50, -RZ, R50.H1_H1 ;  /* 0x30000032ff327230 */ /* 0x000fe40000004100 */
[-C--:B------:R-:W-:Y:S01]  /*c3e0*/  FMUL.FTZ R80, R49, R54.reuse ;  /* 0x0000003631507220 */ /* 0x080fe20000410000 */
[----:B------:R-:W-:Y:S02]  /*c3f0*/  HADD2.F32 R53, -RZ, R53.H1_H1 ;  /* 0x30000035ff357230 */ /* 0x000fe40000004100 */
[----:B------:R-:W-:Y:S01]  /*c400*/  FMUL.FTZ R54, R37, R54 ;  /* 0x0000003625367220 */ /* 0x000fe20000410000 */
[----:B------:R-:W-:Y:S02]  /*c410*/  HADD2.F32 R52, -RZ, R14.H0_H0 ;  /* 0x2000000eff347230 */ /* 0x000fe40000004100 */
[----:B------:R-:W-:-:S02]  /*c420*/  HADD2.F32 R48, -RZ, R48.H1_H1 ;  /* 0x30000030ff307230 */ /* 0x000fc40000004100 */
[----:B------:R-:W-:Y:S01]  /*c430*/  FMUL.FTZ R55, R50, R53 ;  /* 0x0000003532377220 */ /* 0x000fe20000410000 */
[----:B------:R-:W-:Y:S02]  /*c440*/  HADD2.F32 R51, -RZ, R14.H1_H1 ;  /* 0x3000000eff337230 */ /* 0x000fe40000004100 */
[-C--:B------:R-:W-:Y:S01]  /*c450*/  FFMA.FTZ R83, R49, R52.reuse, R54 ;  /* 0x0000003431537223 */ /* 0x080fe20000010036 */
[----:B------:R-:W-:Y:S01]  /*c460*/  F2FP.F16.E4M3.UNPACK_B R14, R15 ;  /* 0x0000000fff0e723e */ /* 0x000fe200020006ff */
[C---:B------:R-:W-:Y:S01]  /*c470*/  FMUL.FTZ R53, R48.reuse, R53 ;  /* 0x0000003530357220 */ /* 0x040fe20000410000 */
[----:B------:R-:W-:Y:S01]  /*c480*/  F2FP.F16.E4M3.UNPACK_B R54, R13 ;  /* 0x0000000dff36723e */ /* 0x000fe200020006ff */
[----:B------:R-:W-:Y:S01]  /*c490*/  FFMA.FTZ R85, R48, R51, -R55 ;  /* 0x0000003330557223 */ /* 0x000fe20000010837 */
[-C--:B------:R-:W-:Y:S01]  /*c4a0*/  F2FP.F16.E4M3.UNPACK_B R48, R43.reuse ;  /* 0x0000002bff30723e */ /* 0x080fe200020006ff */
[----:B------:R-:W-:Y:S01]  /*c4b0*/  FFMA.FTZ R82, R37, R52, -R80 ;  /* 0x0000003425527223 */ /* 0x000fe20000010850 */
[----:B------:R-:W-:Y:S01]  /*c4c0*/  F2FP.F16.E4M3.UNPACK_B R49, R43.H1 ;  /* 0x0000002bff31723e */ /* 0x000fe200030006ff */
[----:B------:R-:W-:Y:S01]  /*c4d0*/  HADD2.F32 R37, -RZ, R14.H0_H0 ;  /* 0x2000000eff257230 */ /* 0x000fe20000004100 */
[----:B------:R-:W-:Y:S01]  /*c4e0*/  F2FP.F16.E4M3.UNPACK_B R55, R13.H1 ;  /* 0x0000000dff37723e */ /* 0x000fe200030006ff */
[----:B------:R-:W-:Y:S01]  /*c4f0*/  HADD2.F32 R80, -RZ, R54.H0_H0 ;  /* 0x20000036ff507230 */ /* 0x000fe20000004100 */
[----:B------:R-:W-:Y:S01]  /*c500*/  F2FP.F16.E4M3.UNPACK_B R15, R15.H1 ;  /* 0x0000000fff0f723e */ /* 0x000fe200030006ff */
[----:B------:R-:W-:Y:S01]  /*c510*/  FFMA.FTZ R84, R50, R51, R53 ;  /* 0x0000003332547223 */ /* 0x000fe20000010035 */
        /* <DEDUP_REMOVED lines=9> */
[----:B------:R-:W-:Y:S02]  /*c5b0*/  HADD2.F32 R52, -RZ, R13.H0_H0 ;  /* 0x2000000dff347230 */ /* 0x000fe40000004100 */
[-C--:B------:R-:W-:Y:S01]  /*c5c0*/  FMUL.FTZ R80, R12, R81.reuse ;  /* 0x000000510c507220 */ /* 0x080fe20000410000 */
[----:B------:R-:W-:Y:S02]  /*c5d0*/  HADD2.F32 R53, -RZ, R51.H0_H0 ;  /* 0x20000033ff357230 */ /* 0x000fe40000004100 */
[----:B------:R-:W-:Y:S01]  /*c5e0*/  FMUL.FTZ R81, R43, R81 ;  /* 0x000000512b517220 */ /* 0x000fe20000410000 */
[----:B------:R-:W-:-:S02]  /*c5f0*/  HADD2.F32 R49, -RZ, R49.H1_H1 ;  /* 0x30000031ff317230 */ /* 0x000fc40000004100 */
[-C--:B------:R-:W-:Y:S01]  /*c600*/  FFMA.FTZ R87, R50, R52.reuse, R87 ;  /* 0x0000003432577223 */ /* 0x080fe20000010057 */
[----:B------:R-:W-:Y:S02]  /*c610*/  HADD2.F32 R50, -RZ, R55.H1_H1 ;  /* 0x30000037ff327230 */ /* 0x000fe40000004100 */
[----:B------:R-:W-:Y:S01]  /*c620*/  FFMA.FTZ R86, R37, R52, -R86 ;  /* 0x0000003425567223 */ /* 0x000fe20000010856 */
        /* <DEDUP_REMOVED lines=14> */
[----:B------:R-:W-:Y:S01]  /*c710*/  F2FP.SATFINITE.E4M3.F32.PACK_AB_MERGE_C R83, R84, R83, RZ ;  /* 0x000000535453723e */ /* 0x000fe200048070ff */
[-C--:B------:R-:W-:Y:S01]  /*c720*/  FFMA.FTZ R43, R14, R13.reuse, -R43 ;  /* 0x0000000d0e2b7223 */ /* 0x080fe2000001082b */
[----:B------:R-:W-:Y:S01]  /*c730*/  F2FP.SATFINITE.E4M3.F32.PACK_AB_MERGE_C R15, R15, R80, RZ ;  /* 0x000000500f0f723e */ /* 0x000fe200048070ff */
[----:B------:R-:W-:Y:S01]  /*c740*/  FFMA.FTZ R48, R48, R13, R37 ;  /* 0x0000000d30307223 */ /* 0x000fe20000010025 */
[----:B------:R-:W-:Y:S01]  /*c750*/  F2FP.SATFINITE.E4M3.F32.PACK_AB_MERGE_C R50, R50, R81, RZ ;  /* 0x000000513232723e */ /* 0x000fe200048070ff */
[----:B------:R-:W-:Y:S01]  /*c760*/  IMAD.MOV.U32 R12, RZ, RZ, R39 ;  /* 0x000000ffff0c7224 */ /* 0x000fe200078e0027 */
[----:B------:R-:W-:Y:S01]  /*c770*/  F2FP.SATFINITE.E4M3.F32.PACK_AB_MERGE_C R13, R41, R46, R82 ;  /* 0x0000002e290d723e */ /* 0x000fe20004807052 */
[----:B------:R-:W-:Y:S01]  /*c780*/  IMAD.MOV.U32 R14, RZ, RZ, R38 ;  /* 0x000000ffff0e7224 */ /* 0x000fe200078e0026 */
[----:B------:R-:W-:-:S02]  /*c790*/  F2FP.SATFINITE.E4M3.F32.PACK_AB_MERGE_C R15, R43, R86, R15 ;  /* 0x000000562b0f723e */ /* 0x000fc4000480700f */
[----:B------:R-:W-:Y:S02]  /*c7a0*/  F2FP.SATFINITE.E4M3.F32.PACK_AB_MERGE_C R41, R36, R47, R83 ;  /* 0x0000002f2429723e */ /* 0x000fe40004807053 */
[----:B------:R-:W-:-:S07]  /*c7b0*/  F2FP.SATFINITE.E4M3.F32.PACK_AB_MERGE_C R43, R48, R87, R50 ;  /* 0x00000057302b723e */ /* 0x000fce0004807032 */
.L_x_4148:
[----:B------:R-:W-:Y:S05]  /*c7c0*/  BSYNC B2 ;  /* 0x0000000000027941 */ /* 0x000fea0003800000 */
.L_x_4147:
[----:B------:R-:W-:Y:S01]  /*c7d0*/  ISETP.GE.AND P3, PT, R11, R136, PT ;  /* 0x000000880b00720c */ /* 0x000fe20003f66270 */
[----:B0-----:R0:W-:-:S12]  /*c7e0*/  ST.E.128 desc[UR50][R44.64], R12 ;  /* 0x0000000c2c007985 */ /* 0x0011d8000c101d32 */
[----:B------:R-:W-:-:S04]  /*c7f0*/  @!P3 IADD3 R36, P5, R156, R11, RZ ;  /* 0x0000000b9c24b210 */ /* 0x000fc80007fbe0ff */
[----:B------:R-:W-:-:S05]  /*c800*/  @!P3 LEA.HI.X.SX32 R37, R11, R154, 0x1, P5 ;  /* 0x0000009a0b25b211 */ /* 0x000fca00028f0eff */
[----:B--2---:R0:W-:Y:S04]  /*c810*/  @!P3 ST.E.128 desc[UR50][R36.64], R40 ;  /* 0x000000282400b985 */ /* 0x0041e8000c101d32 */
.L_x_4138:
[----:B------:R-:W-:Y:S05]  /*c820*/  BSYNC B1 ;  /* 0x0000000000017941 */ /* 0x000fea0003800000 */
.L_x_4137:
[----:B------:R-:W-:-:S03]  /*c830*/  UMOV UR4, 0xffffffff ;  /* 0xffffffff00047882 */ /* 0x000fc60000000000 */
[----:B------:R-:W-:Y:S05]  /*c840*/  BRA.DIV UR4, `(.L_x_4149) ;  /* 0x000001fa04707947 */ /* 0x000fea000b800000 */
[----:B0-----:R0:W0:Y:S04]  /*c850*/  SHFL.IDX PT, R44, R119, 0x1, 0x1e1f ;  /* 0x003e1f00772c7f89 */ /* 0x00102800000e0000 */
[----:B--2---:R-:W2:Y:S02]  /*c860*/  SHFL.IDX PT, R120, R120, 0x1, 0x1e1f ;  /* 0x003e1f0078787f89 */ /* 0x004ea400000e0000 */
.L_x_4422:
[----:B------:R-:W-:Y:S05]  /*c870*/  @P4 BRA `(.L_x_4106) ;  /* 0x0000003400e44947 */ /* 0x000fea0003800000 */
[----:B------:R-:W-:Y:S01]  /*c880*/  ISETP.NE.AND P3, PT, R28, RZ, PT ;  /* 0x000000ff1c00720c */ /* 0x000fe20003f65270 */
[----:B------:R-:W-:-:S12]  /*c890*/  BSSY B1, `(.L_x_4150) ;  /* 0x00000fc000017945 */ /* 0x000fd80003800000 */
[----:B------:R-:W-:Y:S05]  /*c8a0*/  @!P3 BRA `(.L_x_4151) ;  /* 0x0000000c00e8b947 */ /* 0x000fea0003800000 */
[----:B------:R-:W5:Y:S04]  /*c8b0*/  LDL R15, [R1+0x40] ;  /* 0x00004000010f7983 */ /* 0x000f680000100800 */
[----:B------:R-:W3:Y:S01]  /*c8c0*/  LDL R14, [R1+0x44] ;  /* 0x00004400010e7983 */ /* 0x000ee20000100800 */
[----:B------:R-:W-:Y:S01]  /*c8d0*/  SEL R11, R117, R143, !P0 ;  /* 0x0000008f750b7207 */ /* 0x000fe20004000000 */
[----:B------:R-:W-:Y:S01]  /*c8e0*/  BSSY B2, `(.L_x_4152) ;  /* 0x00000f1000027945 */ /* 0x000fe20003800000 */
[----:B--2---:R-:W-:Y:S02]  /*c8f0*/  IADD3 R40, P3, R21, R120, RZ ;  /* 0x0000007815287210 */ /* 0x004fe40007f7e0ff */
[----:B------:R-:W-:-:S03]  /*c900*/  SHF.R.S32.HI R12, RZ, 0x1f, R11 ;  /* 0x0000001fff0c7819 */ /* 0x000fc6000001140b */
[----:B0-----:R-:W-:Y:S01]  /*c910*/  IMAD.X R41, R44, 0x1, R109, P3 ;  /* 0x000000012c297824 */ /* 0x001fe200018e066d */
[----:B------:R-:W-:Y:S02]  /*c920*/  LEA.HI R12, R12, R11, RZ, 0x5 ;  /* 0x0000000b0c0c7211 */ /* 0x000fe400078f28ff */
[----:B------:R-:W-:Y:S02]  /*c930*/  ISETP.GE.AND P3, PT, R16, R116, PT ;  /* 0x000000741000720c */ /* 0x000fe40003f66270 */
[----:B------:R-:W-:-:S04]  /*c940*/  LEA.HI.SX32 R12, R12, R113, 0x1b ;  /* 0x000000710c0c7211 */ /* 0x000fc800078fdaff */
[----:B------:R-:W-:-:S04]  /*c950*/  SHF.R.S32.HI R11, RZ, 0x1f, R12 ;  /* 0x0000001fff0b7819 */ /* 0x000fc8000001140c */
[----:B------:R-:W-:Y:S02]  /*c960*/  LEA.HI R13, R11, R12, RZ, 0x2 ;  /* 0x0000000c0b0d7211 */ /* 0x000fe400078f10ff */
[----:B------:R-:W-:Y:S02]  /*c970*/  SHF.L.U32 R11, R12, 0x4, RZ ;  /* 0x000000040c0b7819 */ /* 0x000fe400000006ff */
[----:B------:R-:W-:Y:S02]  /*c980*/  SHF.R.S32.HI R12, RZ, 0x2, R13 ;  /* 0x00000002ff0c7819 */ /* 0x000fe4000001140d */
[----:B-----5:R-:W-:-:S04]  /*c990*/  LOP3.LUT R13, R15, 0x30, R11, 0xf8, !PT ;  /* 0x000000300f0d7812 */ /* 0x020fc800078ef80b */
[----:B------:R-:W-:Y:S01]  /*c9a0*/  LOP3.LUT R13, R13, R0, RZ, 0x3c, !PT ;  /* 0x000000000d0d7212 */ /* 0x000fe200078e3cff */
[----:B---3--:R-:W-:-:S04]  /*c9b0*/  IMAD R12, R12, 0x2800, R14 ;  /* 0x000028000c0c7824 */ /* 0x008fc800078e020e */
[----:B------:R-:W-:Y:S02]  /*c9c0*/  IMAD.IADD R12, R12, 0x1, R13 ;  /* 0x000000010c0c7824 */ /* 0x000fe400078e020d */
[C---:B------:R-:W-:Y:S02]  /*c9d0*/  IMAD R13, R19.reuse, 0x7800, R131 ;  /* 0x00007800130d7824 */ /* 0x040fe400078e0283 */
        /* <DEDUP_REMOVED lines=15> */
[----:B------:R-:W-:Y:S01]  /*cad0*/  SHF.R.U32.HI R52, RZ, 0x18, R79 ;  /* 0x00000018ff347819 */ /* 0x000fe2000001164f */
[----:B------:R-:W-:Y:S01]  /*cae0*/  IMAD.SHL.U32 R51, R51, 0x100, RZ ;  /* 0x0000010033337824 */ /* 0x000fe200078e00ff */
[----:B------:R-:W-:-:S02]  /*caf0*/  LOP3.LUT R49, R79, 0xff, RZ, 0xc0, !PT ;  /* 0x000000ff4f317812 */ /* 0x000fc400078ec0ff */
[----:B------:R-:W-:Y:S02]  /*cb00*/  SHF.R.U32.HI R76, RZ, 0x10, R65 ;  /* 0x00000010ff4c7819 */ /* 0x000fe40000011641 */
[----:B------:R-:W-:Y:S02]  /*cb10*/  SHF.R.U32.HI R66, RZ, 0x8, R67 ;  /* 0x00000008ff427819 */ /* 0x000fe40000011643 */
[----:B------:R-:W-:Y:S02]  /*cb20*/  PRMT R45, R80, 0x654, R45 ;  /* 0x00000654502d7816 */ /* 0x000fe4000000002d */
[----:B------:R-:W-:Y:S02]  /*cb30*/  SHF.R.U32.HI R55, RZ, 0x18, R77 ;  /* 0x00000018ff377819 */ /* 0x000fe4000001164d */
[----:B------:R-:W-:Y:S02]  /*cb40*/  LOP3.LUT R48, R77, 0xff, RZ, 0xc0, !PT ;  /* 0x000000ff4d307812 */ /* 0x000fe400078ec0ff */
[----:B------:R-:W-:-:S02]  /*cb50*/  SHF.R.U32.HI R81, RZ, 0x18, R67 ;  /* 0x00000018ff517819 */ /* 0x000fc40000011643 */
[----:B------:R-:W-:Y:S02]  /*cb60*/  LOP3.LUT R46, R67, 0xff, RZ, 0xc0, !PT ;  /* 0x000000ff432e7812 */ /* 0x000fe400078ec0ff */
[----:B------:R-:W-:Y:S01]  /*cb70*/  PRMT R14, R52, 0x654, R49 ;  /* 0x00000654340e7816 */ /* 0x000fe20000000031 */
[----:B------:R-:W-:Y:S01]  /*cb80*/  IMAD.SHL.U32 R49, R54, 0x100, RZ ;  /* 0x0000010036317824 */ /* 0x000fe200078e00ff */
[----:B------:R-:W-:Y:S02]  /*cb90*/  SHF.R.U32.HI R65, RZ, 0x10, R67 ;  /* 0x00000010ff417819 */ /* 0x000fe40000011643 */
[----:B------:R-:W-:Y:S01]  /*cba0*/  LOP3.LUT R12, R45, 0xff00, R12, 0xf8, !PT ;  /* 0x0000ff002d0c7812 */ /* 0x000fe200078ef80c */
[----:B------:R-:W-:Y:S01]  /*cbb0*/  IMAD.SHL.U32 R45, R66, 0x100, RZ ;  /* 0x00000100422d7824 */ /* 0x000fe200078e00ff */
[----:B------:R-:W-:Y:S02]  /*cbc0*/  SHF.L.U32 R13, R76, 0x10, RZ ;  /* 0x000000104c0d7819 */ /* 0x000fe400000006ff */
[----:B------:R-:W-:-:S02]  /*cbd0*/  PRMT R48, R55, 0x654, R48 ;  /* 0x0000065437307816 */ /* 0x000fc40000000030 */
[----:B--2---:R-:W-:Y:S02]  /*cbe0*/  MOV R50, R36 ;  /* 0x0000002400327202 */ /* 0x004fe40000000f00 */
[----:B------:R-:W-:Y:S02]  /*cbf0*/  PRMT R46, R81, 0x654, R46 ;  /* 0x00000654512e7816 */ /* 0x000fe4000000002e */
[----:B------:R-:W-:Y:S02]  /*cc00*/  LOP3.LUT R55, R14, 0xff00, R51, 0xf8, !PT ;  /* 0x0000ff000e377812 */ /* 0x000fe400078ef833 */
[----:B------:R-:W-:Y:S01]  /*cc10*/  LOP3.LUT R14, R12, 0xff0000, R13, 0xf8, !PT ;  /* 0x00ff00000c0e7812 */ /* 0x000fe200078ef80d */
[----:B------:R-:W-:Y:S01]  /*cc20*/  IMAD.U32 R12, R65, 0x10000, RZ ;  /* 0x00010000410c7824 */ /* 0x000fe200078e00ff */
[----:B------:R-:W-:Y:S02]  /*cc30*/  LOP3.LUT R36, R48, 0xff00, R49, 0xf8, !PT ;  /* 0x0000ff0030247812 */ /* 0x000fe400078ef831 */
[----:B------:R-:W-:-:S02]  /*cc40*/  LOP3.LUT R45, R46, 0xff00, R45, 0xf8, !PT ;  /* 0x0000ff002e2d7812 */ /* 0x000fc400078ef82d */
[----:B------:R-:W-:Y:S02]  /*cc50*/  F2FP.F16.E4M3.UNPACK_B R54, R152.H1 ;  /* 0x00000098ff36723e */ /* 0x000fe400030006ff */
[----:B------:R-:W-:Y:S02]  /*cc60*/  F2FP.F16.E4M3.UNPACK_B R51, R50.H1 ;  /* 0x00000032ff33723e */ /* 0x000fe400030006ff */
[----:B------:R-:W-:Y:S01]  /*cc70*/  F2FP.F16.E4M3.UNPACK_B R48, R47.H1 ;  /* 0x0000002fff30723e */ /* 0x000fe200030006ff */
[----:B------:R-:W-:Y:S01]  /*cc80*/  HADD2.F32 R13, -RZ, R54.H0_H0 ;  /* 0x20000036ff0d7230 */ /* 0x000fe20000004100 */
[----:B------:R-:W-:Y:S01]  /*cc90*/  SHF.R.U32.HI R53, RZ, 0x10, R77 ;  /* 0x00000010ff357819 */ /* 0x000fe2000001164d */
[----:B------:R-:W-:Y:S01]  /*cca0*/  HADD2.F32 R46, -RZ, R51.H0_H0 ;  /* 0x20000033ff2e7230 */ /* 0x000fe20000004100 */
[----:B------:R-:W-:Y:S02]  /*ccb0*/  SHF.R.U32.HI R64, RZ, 0x10, R79 ;  /* 0x00000010ff407819 */ /* 0x000fe4000001164f */
[----:B------:R-:W-:Y:S01]  /*ccc0*/  LOP3.LUT R12, R45, 0xff0000, R12, 0xf8, !PT ;  /* 0x00ff00002d0c7812 */ /* 0x000fe200078ef80c */
[----:B------:R-:W-:Y:S01]  /*ccd0*/  HADD2.F32 R45, -RZ, R48.H0_H0 ;  /* 0x20000030ff2d7230 */ /* 0x000fe20000004100 */
[----:B------:R-:W-:Y:S01]  /*cce0*/  F2FP.F16.E4M3.UNPACK_B R49, R150.H1 ;  /* 0x00000096ff31723e */ /* 0x000fe200030006ff */
[----:B------:R-:W-:-:S02]  /*ccf0*/  IMAD.U32 R53, R53, 0x10000, RZ ;  /* 0x0001000035357824 */ /* 0x000fc400078e00ff */
[-C--:B------:R-:W-:Y:S01]  /*cd00*/  FMUL.FTZ R66, R46, R13.reuse ;  /* 0x0000000d2e427220 */ /* 0x080fe20000410000 */
[----:B------:R-:W-:Y:S02]  /*cd10*/  IMAD.U32 R64, R64, 0x10000, RZ ;  /* 0x0001000040407824 */ /* 0x000fe400078e00ff */
[----:B------:R-:W-:Y:S01]  /*cd20*/  FMUL.FTZ R65, R45, R13 ;  /* 0x0000000d2d417220 */ /* 0x000fe20000410000 */
        /* <DEDUP_REMOVED lines=12> */
[CC--:B------:R-:W-:Y:S01]  /*cdf0*/  FMUL.FTZ R64, R52.reuse, R55.reuse ;  /* 0x0000003734407220 */ /* 0x0c0fe20000410000 */
[----:B------:R-:W-:Y:S01]  /*ce00*/  F2FP.F16.E4M3.UNPACK_B R150, R150 ;  /* 0x00000096ff96723e */ /* 0x000fe200020006ff */
[----:B------:R-:W-:Y:S02]  /*ce10*/  HADD2.F32 R54, -RZ, R152.H0_H0 ;  /* 0x20000098ff367230 */ /* 0x000fe40000004100 */
[C---:B------:R-:W-:Y:S01]  /*ce20*/  FMUL.FTZ R55, R49.reuse, R55 ;  /* 0x0000003731377220 */ /* 0x040fe20000410000 */
[----:B------:R-:W-:Y:S02]  /*ce30*/  HADD2.F32 R51, -RZ, R50.H0_H0 ;  /* 0x20000032ff337230 */ /* 0x000fe40000004100 */
[-C--:B------:R-:W-:Y:S01]  /*ce40*/  FFMA.FTZ R76, R49, R53.reuse, -R64 ;  /* 0x00000035314c7223 */ /* 0x080fe20000010840 */
[----:B------:R-:W-:Y:S02]  /*ce50*/  HADD2.F32 R48, -RZ, R47.H0_H0 ;  /* 0x2000002fff307230 */ /* 0x000fe40000004100 */
[----:B------:R-:W-:Y:S01]  /*ce60*/  FFMA.FTZ R67, R52, R53, R55 ;  /* 0x0000003534437223 */ /* 0x000fe20000010037 */
        /* <DEDUP_REMOVED lines=15> */
[--C-:B------:R-:W-:Y:S01]  /*cf60*/  HADD2.F32 R53, -RZ, R48.reuse.H0_H0 ;  /* 0x20000030ff357230 */ /* 0x100fe20000004100 */
[----:B------:R-:W-:Y:S01]  /*cf70*/  F2FP.F16.E4M3.UNPACK_B R47, R43.H1 ;  /* 0x0000002bff2f723e */ /* 0x000fe200030006ff */
[----:B------:R-:W-:Y:S02]  /*cf80*/  HADD2.F32 R51, -RZ, R49.H0_H0 ;  /* 0x20000031ff337230 */ /* 0x000fe40000004100 */
[----:B------:R-:W-:Y:S01]  /*cf90*/  FFMA.FTZ R65, R50, R150, R65 ;  /* 0x0000009632417223 */ /* 0x000fe20000010041 */
[----:B------:R-:W-:Y:S01]  /*cfa0*/  HADD2.F32 R54, -RZ, R48.H1_H1 ;  /* 0x30000030ff367230 */ /* 0x000fe20000004100 */
[----:B------:R-:W-:Y:S01]  /*cfb0*/  F2FP.F16.E4M3.UNPACK_B R151, R151 ;  /* 0x00000097ff97723e */ /* 0x000fe200020006ff */
[----:B------:R-:W-:-:S02]  /*cfc0*/  HADD2.F32 R48, -RZ, R47.H0_H0 ;  /* 0x2000002fff307230 */ /* 0x000fc40000004100 */
[----:B------:R-:W-:Y:S01]  /*cfd0*/  FMUL.FTZ R77, R51, R53 ;  /* 0x00000035334d7220 */ /* 0x000fe20000410000 */
[--C-:B------:R-:W-:Y:S01]  /*cfe0*/  HADD2.F32 R50, -RZ, R52.reuse.H0_H0 ;  /* 0x20000034ff327230 */ /* 0x100fe20000004100 */
[----:B------:R-:W-:Y:S01]  /*cff0*/  F2FP.F16.E4M3.UNPACK_B R43, R43 ;  /* 0x0000002bff2b723e */ /* 0x000fe200020006ff */
[----:B------:R-:W-:Y:S02]  /*d000*/  HADD2.F32 R49, -RZ, R49.H1_H1 ;  /* 0x30000031ff317230 */ /* 0x000fe40000004100 */
[C---:B------:R-:W-:Y:S01]  /*d010*/  FMUL.FTZ R78, R48.reuse, R53 ;  /* 0x00000035304e7220 */ /* 0x040fe20000410000 */
[----:B------:R-:W-:Y:S02]  /*d020*/  HADD2.F32 R47, -RZ, R47.H1_H1 ;  /* 0x3000002fff2f7230 */ /* 0x000fe40000004100 */
        /* <DEDUP_REMOVED lines=19> */
[----:B------:R-:W-:Y:S02]  /*d160*/  HADD2.F32 R49, -RZ, R149.H0_H0 ;  /* 0x20000095ff317230 */ /* 0x000fe40000004100 */
        /* <DEDUP_REMOVED lines=12> */
[--C-:B------:R-:W-:Y:S01]  /*d230*/  HADD2.F32 R50, -RZ, R49.reuse.H0_H0 ;  /* 0x20000031ff327230 */ /* 0x100fe20000004100 */
[----:B------:R-:W-:Y:S01]  /*d240*/  F2FP.SATFINITE.E4M3.F32.PACK_AB_MERGE_C R43, R80, R77, RZ ;  /* 0x0000004d502b723e */ /* 0x000fe200048070ff */
[----:B------:R-:W-:Y:S01]  /*d250*/  HADD2.F32 R55, -RZ, R54.H0_H0 ;  /* 0x20000036ff377230 */ /* 0x000fe20000004100 */
[----:B------:R-:W-:Y:S01]  /*d260*/  F2FP.F16.E4M3.UNPACK_B R52, R14 ;  /* 0x0000000eff34723e */ /* 0x000fe200020006ff */
[----:B------:R-:W-:Y:S01]  /*d270*/  HADD2.F32 R47, -RZ, R48.H0_H0 ;  /* 0x20000030ff2f7230 */ /* 0x000fe20000004100 */
[----:B------:R-:W-:Y:S01]  /*d280*/  F2FP.SATFINITE.E4M3.F32.PACK_AB_MERGE_C R45, R65, R64, R67 ;  /* 0x00000040412d723e */ /* 0x000fe20004807043 */
[----:B------:R-:W-:Y:S01]  /*d290*/  HADD2.F32 R54, -RZ, R54.H1_H1 ;  /* 0x30000036ff367230 */ /* 0x000fe20000004100 */
[----:B------:R-:W-:Y:S01]  /*d2a0*/  F2FP.SATFINITE.E4M3.F32.PACK_AB_MERGE_C R43, R78, R53, R43 ;  /* 0x000000354e2b723e */ /* 0x000fe2000480702b */
[----:B------:R-:W-:Y:S01]  /*d2b0*/  HADD2.F32 R53, -RZ, R52.H0_H0 ;  /* 0x20000034ff357230 */ /* 0x000fe20000004100 */
[----:B------:R-:W-:Y:S01]  /*d2c0*/  F2FP.SATFINITE.E4M3.F32.PACK_AB_MERGE_C R38, R51, R38, R79 ;  /* 0x000000263326723e */ /* 0x000fe2000480704f */
[----:B------:R-:W-:Y:S01]  /*d2d0*/  FMUL.FTZ R64, R50, R55 ;  /* 0x0000003732407220 */ /* 0x000fe20000410000 */
[----:B------:R-:W-:-:S02]  /*d2e0*/  HADD2.F32 R51, -RZ, R49.H1_H1 ;  /* 0x30000031ff337230 */ /* 0x000fc40000004100 */
[----:B------:R-:W-:Y:S01]  /*d2f0*/  FMUL.FTZ R55, R47, R55 ;  /* 0x000000372f377220 */ /* 0x000fe20000410000 */
[----:B------:R-:W-:Y:S01]  /*d300*/  HADD2.F32 R49, -RZ, R48.H1_H1 ;  /* 0x30000030ff317230 */ /* 0x000fe20000004100 */
[----:B------:R-:W-:Y:S01]  /*d310*/  F2FP.F16.E4M3.UNPACK_B R42, R42.H1 ;  /* 0x0000002aff2a723e */ /* 0x000fe200030006ff */
[----:B------:R-:W-:Y:S02]  /*d320*/  HADD2.F32 R52, -RZ, R52.H1_H1 ;  /* 0x30000034ff347230 */ /* 0x000fe40000004100 */
[----:B------:R-:W-:Y:S01]  /*d330*/  FFMA.FTZ R48, R50, R53, R55 ;  /* 0x0000003532307223 */ /* 0x000fe20000010037 */
[-C--:B------:R-:W-:Y:S01]  /*d340*/  FMUL.FTZ R50, R51, R54.reuse ;  /* 0x0000003633327220 */ /* 0x080fe20000410000 */
[----:B------:R-:W-:Y:S01]  /*d350*/  FMUL.FTZ R54, R49, R54 ;  /* 0x0000003631367220 */ /* 0x000fe20000410000 */
[----:B------:R-:W-:Y:S01]  /*d360*/  F2FP.F16.E4M3.UNPACK_B R37, R37.H1 ;  /* 0x00000025ff25723e */ /* 0x000fe200030006ff */
[----:B------:R-:W-:Y:S01]  /*d370*/  FFMA.FTZ R47, R47, R53, -R64 ;  /* 0x000000352f2f7223 */ /* 0x000fe20000010840 */
        /* <DEDUP_REMOVED lines=10> */
[----:B------:R-:W-:Y:S01]  /*d420*/  FMUL.FTZ R54, R36, R51 ;  /* 0x0000003324367220 */ /* 0x000fe20000410000 */
[----:B------:R-:W-:Y:S02]  /*d430*/  HADD2.F32 R42, -RZ, R42.H1_H1 ;  /* 0x3000002aff2a7230 */ /* 0x000fe40000004100 */
[----:B------:R-:W-:-:S02]  /*d440*/  HADD2.F32 R50, -RZ, R14.H0_H0 ;  /* 0x2000000eff327230 */ /* 0x000fc40000004100 */
[-C--:B------:R-:W-:Y:S01]  /*d450*/  FMUL.FTZ R55, R37, R52.reuse ;  /* 0x0000003425377220 */ /* 0x080fe20000410000 */
[----:B------:R-:W-:Y:S02]  /*d460*/  HADD2.F32 R51, -RZ, R14.H1_H1 ;  /* 0x3000000eff337230 */ /* 0x000fe40000004100 */
[----:B------:R-:W-:Y:S01]  /*d470*/  FMUL.FTZ R52, R42, R52 ;  /* 0x000000342a347220 */ /* 0x000fe20000410000 */
[----:B------:R-:W-:Y:S01]  /*d480*/  F2FP.F16.E4M3.UNPACK_B R14, R15 ;  /* 0x0000000fff0e723e */ /* 0x000fe200020006ff */
[-C--:B------:R-:W-:Y:S01]  /*d490*/  FFMA.FTZ R67, R36, R50.reuse, -R53 ;  /* 0x0000003224437223 */ /* 0x080fe20000010835 */
[----:B------:R-:W-:Y:S01]  /*d4a0*/  FFMA.FTZ R76, R49, R50, R54 ;  /* 0x00000032314c7223 */ /* 0x000fe20000010036 */
[----:B------:R-:W-:Y:S01]  /*d4b0*/  FFMA.FTZ R78, R42, R51, -R55 ;  /* 0x000000332a4e7223 */ /* 0x000fe20000010837 */
[----:B------:R-:W-:Y:S01]  /*d4c0*/  F2FP.F16.E4M3.UNPACK_B R42, R39 ;  /* 0x00000027ff2a723e */ /* 0x000fe200020006ff */
[----:B------:R-:W-:Y:S01]  /*d4d0*/  FFMA.FTZ R77, R37, R51, R52 ;  /* 0x00000033254d7223 */ /* 0x000fe20000010034 */
[----:B------:R-:W-:Y:S01]  /*d4e0*/  F2FP.F16.E4M3.UNPACK_B R53, R13 ;  /* 0x0000000dff35723e */ /* 0x000fe200020006ff */
[----:B------:R-:W-:Y:S01]  /*d4f0*/  HADD2.F32 R36, -RZ, R14.H0_H0 ;  /* 0x2000000eff247230 */ /* 0x000fe20000004100 */
[----:B------:R-:W-:Y:S01]  /*d500*/  F2FP.F16.E4M3.UNPACK_B R15, R15.H1 ;  /* 0x0000000fff0f723e */ /* 0x000fe200030006ff */
[----:B------:R-:W-:Y:S01]  /*d510*/  HADD2.F32 R49, -RZ, R42.H0_H0 ;  /* 0x2000002aff317230 */ /* 0x000fe20000004100 */
[----:B------:R-:W-:Y:S01]  /*d520*/  F2FP.F16.E4M3.UNPACK_B R54, R13.H1 ;  /* 0x0000000dff36723e */ /* 0x000fe200030006ff */
[----:B------:R-:W-:Y:S01]  /*d530*/  HADD2.F32 R55, -RZ, R53.H0_H0 ;  /* 0x20000035ff377230 */ /* 0x000fe20000004100 */
[----:B------:R-:W-:Y:S01]  /*d540*/  F2FP.F16.E4M3.UNPACK_B R39, R39.H1 ;  /* 0x00000027ff27723e */ /* 0x000fe200030006ff */
[----:B------:R-:W-:Y:S01]  /*d550*/  HADD2.F32 R37, -RZ, R15.H0_H0 ;  /* 0x2000000fff257230 */ /* 0x000fe20000004100 */
[-C--:B------:R-:W-:Y:S01]  /*d560*/  F2FP.F16.E4M3.UNPACK_B R50, R12.reuse.H1 ;  /* 0x0000000cff32723e */ /* 0x080fe200030006ff */
[----:B------:R-:W-:Y:S01]  /*d570*/  HADD2.F32 R64, -RZ, R54.H0_H0 ;  /* 0x20000036ff407230 */ /* 0x000fe20000004100 */
[----:B------:R-:W-:Y:S01]  /*d580*/  F2FP.F16.E4M3.UNPACK_B R13, R12 ;  /* 0x0000000cff0d723e */ /* 0x000fe200020006ff */
[----:B------:R-:W-:-:S02]  /*d590*/  HADD2.F32 R12, -RZ, R39.H0_H0 ;  /* 0x20000027ff0c7230 */ /* 0x000fc40000004100 */
[-C--:B------:R-:W-:Y:S01]  /*d5a0*/  FMUL.FTZ R79, R49, R55.reuse ;  /* 0x00000037314f7220 */ /* 0x080fe20000410000 */
[----:B------:R-:W-:Y:S02]  /*d5b0*/  HADD2.F32 R52, -RZ, R50.H0_H0 ;  /* 0x20000032ff347230 */ /* 0x000fe40000004100 */
[----:B------:R-:W-:Y:S01]  /*d5c0*/  FMUL.FTZ R80, R36, R55 ;  /* 0x0000003724507220 */ /* 0x000fe20000410000 */
[-C--:B------:R-:W-:Y:S01]  /*d5d0*/  FMUL.FTZ R55, R37, R64.reuse ;  /* 0x0000004025377220 */ /* 0x080fe20000410000 */
[----:B------:R-:W-:Y:S02]  /*d5e0*/  HADD2.F32 R39, -RZ, R39.H1_H1 ;  /* 0x30000027ff277230 */ /* 0x000fe40000004100 */
[C---:B------:R-:W-:Y:S01]  /*d5f0*/  FMUL.FTZ R82, R12.reuse, R64 ;  /* 0x000000400c527220 */ /* 0x040fe20000410000 */
        /* <DEDUP_REMOVED lines=8> */
[----:B------:R-:W-:Y:S01]  /*d680*/  HADD2.F32 R50, -RZ, R50.H1_H1 ;  /* 0x30000032ff327230 */ /* 0x000fe20000004100 */
[----:B------:R-:W-:Y:S01]  /*d690*/  F2FP.SATFINITE.E4M3.F32.PACK_AB_MERGE_C R67, R78, R67, RZ ;  /* 0x000000434e43723e */ /* 0x000fe200048070ff */
[----:B------:R-:W-:Y:S02]  /*d6a0*/  HADD2.F32 R14, -RZ, R14.H1_H1 ;  /* 0x3000000eff0e7230 */ /* 0x000fe40000004100 */
[----:B------:R-:W-:Y:S01]  /*d6b0*/  FMUL.FTZ R37, R42, R53 ;  /* 0x000000352a257220 */ /* 0x000fe20000410000 */
[----:B------:R-:W-:-:S02]  /*d6c0*/  HADD2.F32 R51, -RZ, R13.H0_H0 ;  /* 0x2000000dff337230 */ /* 0x000fc40000004100 */
[-C--:B------:R-:W-:Y:S01]  /*d6d0*/  FFMA.FTZ R15, R15, R50.reuse, -R12 ;  /* 0x000000320f0f7223 */ /* 0x080fe2000001080c */
[----:B------:R-:W-:Y:S02]  /*d6e0*/  HADD2.F32 R13, -RZ, R13.H1_H1 ;  /* 0x3000000dff0d7230 */ /* 0x000fe40000004100 */
[----:B------:R-:W-:Y:S01]  /*d6f0*/  FMUL.FTZ R53, R14, R53 ;  /* 0x000000350e357220 */ /* 0x000fe20000410000 */
[----:B------:R-:W-:Y:S01]  /*d700*/  FFMA.FTZ R54, R39, R50, R54 ;  /* 0x0000003227367223 */ /* 0x000fe20000010036 */
        /* <DEDUP_REMOVED lines=10> */
[----:B------:R-:W-:Y:S02]  /*d7b0*/  F2FP.SATFINITE.E4M3.F32.PACK_AB_MERGE_C R13, R66, R47, R67 ;  /* 0x0000002f420d723e */ /* 0x000fe40004807043 */
[----:B------:R-:W-:Y:S02]  /*d7c0*/  F2FP.SATFINITE.E4M3.F32.PACK_AB_MERGE_C R37, R65, R48, R76 ;  /* 0x000000304125723e */ /* 0x000fe4000480704c */
[----:B------:R-:W-:Y:S02]  /*d7d0*/  F2FP.SATFINITE.E4M3.F32.PACK_AB_MERGE_C R39, R53, R80, R54 ;  /* 0x000000503527723e */ /* 0x000fe40004807036 */
[----:B------:R-:W-:-:S07]  /*d7e0*/  MOV R14, R43 ;  /* 0x0000002b000e7202 */ /* 0x000fce0000000f00 */
.L_x_4153:
[----:B------:R-:W-:Y:S05]  /*d7f0*/  BSYNC B2 ;  /* 0x0000000000027941 */ /* 0x000fea0003800000 */
.L_x_4152:
[----:B------:R-:W-:Y:S01]  /*d800*/  ISETP.GE.AND P3, PT, R11, R136, PT ;  /* 0x000000880b00720c */ /* 0x000fe20003f66270 */
[----:B0-----:R0:W-:-:S12]  /*d810*/  ST.E.128 desc[UR50][R40.64], R12 ;  /* 0x0000000c28007985 */ /* 0x0011d8000c101d32 */
[----:B------:R-:W-:-:S04]  /*d820*/  @!P3 IADD3 R42, P4, R11, R120, RZ ;  /* 0x000000780b2ab210 */ /* 0x000fc80007f9e0ff */
[----:B------:R-:W-:-:S05]  /*d830*/  @!P3 LEA.HI.X.SX32 R43, R11, R44, 0x1, P4 ;  /* 0x0000002c0b2bb211 */ /* 0x000fca00020f0eff */
[----:B--2---:R0:W-:Y:S04]  /*d840*/  @!P3 ST.E.128 desc[UR50][R42.64], R36 ;  /* 0x000000242a00b985 */ /* 0x0041e8000c101d32 */
.L_x_4151:
[----:B------:R-:W-:Y:S05]  /*d850*/  BSYNC B1 ;  /* 0x0000000000017941 */ /* 0x000fea0003800000 */
.L_x_4150:
[----:B------:R-:W-:Y:S01]  /*d860*/  ISETP.NE.AND P3, PT, R29, RZ, PT ;  /* 0x000000ff1d00720c */ /* 0x000fe20003f65270 */
[----:B------:R-:W-:-:S12]  /*d870*/  BSSY B1, `(.L_x_4154) ;  /* 0x00000fd000017945 */ /* 0x000fd80003800000 */
[----:B------:R-:W-:Y:S05]  /*d880*/  @!P3 BRA `(.L_x_4155) ;  /* 0x0000000c00ecb947 */ /* 0x000fea0003800000 */
[----:B0-----:R-:W5:Y:S04]  /*d890*/  LDL R13, [R1+0x40] ;  /* 0x00004000010d7983 */ /* 0x001f680000100800 */
[----:B------:R-:W3:Y:S01]  /*d8a0*/  LDL R14, [R1+0x44] ;  /* 0x00004400010e7983 */ /* 0x000ee20000100800 */
[----:B------:R-:W-:Y:S01]  /*d8b0*/  SEL R11, R117, R143, !P1 ;  /* 0x0000008f750b7207 */ /* 0x000fe20004800000 */
[----:B------:R-:W-:Y:S01]  /*d8c0*/  BSSY B2, `(.L_x_4156) ;  /* 0x00000f2000027945 */ /* 0x000fe20003800000 */
[----:B--2---:R-:W-:Y:S02]  /*d8d0*/  IADD3 R40, P3, R26, R120, RZ ;  /* 0x000000781a287210 */ /* 0x004fe40007f7e0ff */
[----:B------:R-:W-:-:S03]  /*d8e0*/  SHF.R.S32.HI R12, RZ, 0x1f, R11 ;  /* 0x0000001fff0c7819 */ /* 0x000fc6000001140b */
[----:B------:R-:W-:Y:S01]  /*d8f0*/  IMAD.X R41, R44, 0x1, R108, P3 ;  /* 0x000000012c297824 */ /* 0x000fe200018e066c */
[----:B------:R-:W-:Y:S02]  /*d900*/  LEA.HI R11, R12, R11, RZ, 0x5 ;  /* 0x0000000b0c0b7211 */ /* 0x000fe400078f28ff */
[----:B------:R-:W-:Y:S02]  /*d910*/  ISETP.GE.AND P3, PT, R225, R116, PT ;  /* 0x00000074e100720c */ /* 0x000fe40003f66270 */
[----:B------:R-:W-:-:S04]  /*d920*/  LEA.HI.SX32 R11, R11, R112, 0x1b ;  /* 0x000000700b0b7211 */ /* 0x000fc800078fdaff */
[----:B------:R-:W-:-:S04]  /*d930*/  SHF.R.S32.HI R12, RZ, 0x1f, R11 ;  /* 0x0000001fff0c7819 */ /* 0x000fc8000001140b */
[----:B------:R-:W-:Y:S01]  /*d940*/  LEA.HI R12, R12, R11, RZ, 0x2 ;  /* 0x0000000b0c0c7211 */ /* 0x000fe200078f10ff */
[----:B------:R-:W-:-:S03]  /*d950*/  IMAD.SHL.U32 R11, R11, 0x10, RZ ;  /* 0x000000100b0b7824 */ /* 0x000fc600078e00ff */
        /* <DEDUP_REMOVED lines=14> */
[----:B------:R-:W-:Y:S01]  /*da40*/  LOP3.LUT R46, R61, 0xff, RZ, 0xc0, !PT ;  /* 0x000000ff3d2e7812 */ /* 0x000fe200078ec0ff */
[----:B--2---:R-:W-:Y:S01]  /*da50*/  IMAD.MOV.U32 R48, RZ, RZ, R36 ;  /* 0x000000ffff307224 */ /* 0x004fe200078e0024 */
[----:B------:R-:W-:Y:S01]  /*da60*/  SHF.R.U32.HI R47, RZ, 0x18, R61 ;  /* 0x00000018ff2f7819 */ /* 0x000fe2000001163d */
[----:B------:R-:W-:Y:S01]  /*da70*/  IMAD.MOV.U32 R43, RZ, RZ, R38 ;  /* 0x000000ffff2b7224 */ /* 0x000fe200078e0026 */
[----:B------:R-:W-:Y:S01]  /*da80*/  MOV R45, R12 ;  /* 0x0000000c002d7202 */ /* 0x000fe20000000f00 */
[----:B------:R-:W-:Y:S01]  /*da90*/  IMAD.SHL.U32 R12, R67, 0x100, RZ ;  /* 0x00000100430c7824 */ /* 0x000fe200078e00ff */
[----:B------:R-:W-:Y:S02]  /*daa0*/  SHF.R.U32.HI R65, RZ, 0x8, R63 ;  /* 0x00000008ff417819 */ /* 0x000fe4000001163f */
[----:B------:R-:W-:-:S02]  /*dab0*/  PRMT R47, R47, 0x654, R46 ;  /* 0x000006542f2f7816 */ /* 0x000fc4000000002e */
[----:B------:R-:W-:Y:S02]  /*dac0*/  LOP3.LUT R49, R63, 0xff, RZ, 0xc0, !PT ;  /* 0x000000ff3f317812 */ /* 0x000fe400078ec0ff */
[----:B------:R-:W-:Y:S02]  /*dad0*/  SHF.R.U32.HI R64, RZ, 0x18, R63 ;  /* 0x00000018ff407819 */ /* 0x000fe4000001163f */
[--C-:B------:R-:W-:Y:S02]  /*dae0*/  SHF.R.U32.HI R55, RZ, 0x8, R73.reuse ;  /* 0x00000008ff377819 */ /* 0x100fe40000011649 */
[----:B------:R-:W-:Y:S02]  /*daf0*/  LOP3.LUT R50, R73, 0xff, RZ, 0xc0, !PT ;  /* 0x000000ff49327812 */ /* 0x000fe400078ec0ff */
[----:B------:R-:W-:Y:S02]  /*db00*/  SHF.R.U32.HI R53, RZ, 0x18, R73 ;  /* 0x00000018ff357819 */ /* 0x000fe40000011649 */
[----:B------:R-:W-:Y:S01]  /*db10*/  LOP3.LUT R47, R47, 0xff00, R12, 0xf8, !PT ;  /* 0x0000ff002f2f7812 */ /* 0x000fe200078ef80c */
[----:B------:R-:W-:Y:S01]  /*db20*/  IMAD.SHL.U32 R12, R65, 0x100, RZ ;  /* 0x00000100410c7824 */ /* 0x000fe200078e00ff */
[----:B------:R-:W-:-:S02]  /*db30*/  LOP3.LUT R51, R75, 0xff, RZ, 0xc0, !PT ;  /* 0x000000ff4b337812 */ /* 0x000fc400078ec0ff */
[----:B------:R-:W-:Y:S02]  /*db40*/  SHF.R.U32.HI R52, RZ, 0x18, R75 ;  /* 0x00000018ff347819 */ /* 0x000fe4000001164b */
[----:B------:R-:W-:Y:S02]  /*db50*/  SHF.R.U32.HI R66, RZ, 0x10, R63 ;  /* 0x00000010ff427819 */ /* 0x000fe4000001163f */
[----:B------:R-:W-:Y:S02]  /*db60*/  PRMT R49, R64, 0x654, R49 ;  /* 0x0000065440317816 */ /* 0x000fe40000000031 */
[----:B------:R-:W-:Y:S02]  /*db70*/  SHF.R.U32.HI R72, RZ, 0x10, R61 ;  /* 0x00000010ff487819 */ /* 0x000fe4000001163d */
[----:B------:R-:W-:Y:S02]  /*db80*/  PRMT R53, R53, 0x654, R50 ;  /* 0x0000065435357816 */ /* 0x000fe40000000032 */
[----:B------:R-:W-:Y:S01]  /*db90*/  SHF.L.U32 R14, R55, 0x8, RZ ;  /* 0x00000008370e7819 */ /* 0x000fe200000006ff */
[----:B------:R-:W-:Y:S01]  /*dba0*/  IMAD.U32 R36, R72, 0x10000, RZ ;  /* 0x0001000048247824 */ /* 0x000fe200078e00ff */
[----:B------:R-:W-:-:S02]  /*dbb0*/  PRMT R61, R52, 0x654, R51 ;  /* 0x00000654343d7816 */ /* 0x000fc40000000033 */
[----:B------:R-:W-:Y:S01]  /*dbc0*/  LOP3.LUT R51, R49, 0xff00, R12, 0xf8, !PT ;  /* 0x0000ff0031337812 */ /* 0x000fe200078ef80c */
[----:B------:R-:W-:Y:S01]  /*dbd0*/  IMAD.U32 R12, R66, 0x10000, RZ ;  /* 0x00010000420c7824 */ /* 0x000fe200078e00ff */
[----:B------:R-:W-:Y:S02]  /*dbe0*/  SHF.R.U32.HI R54, RZ, 0x8, R75 ;  /* 0x00000008ff367819 */ /* 0x000fe4000001164b */
[----:B------:R-:W-:Y:S02]  /*dbf0*/  LOP3.LUT R55, R53, 0xff00, R14, 0xf8, !PT ;  /* 0x0000ff0035377812 */ /* 0x000fe400078ef80e */
[----:B------:R-:W-:Y:S01]  /*dc00*/  F2FP.F16.E4M3.UNPACK_B R53, R147.H1 ;  /* 0x00000093ff35723e */ /* 0x000fe200030006ff */
[----:B------:R-:W-:Y:S01]  /*dc10*/  IMAD.SHL.U32 R38, R54, 0x100, RZ ;  /* 0x0000010036267824 */ /* 0x000fe200078e00ff */
[----:B------:R-:W-:Y:S02]  /*dc20*/  F2FP.F16.E4M3.UNPACK_B R46, R45.H1 ;  /* 0x0000002dff2e723e */ /* 0x000fe400030006ff */
[----:B------:R-:W-:Y:S01]  /*dc30*/  F2FP.F16.E4M3.UNPACK_B R49, R48.H1 ;  /* 0x00000030ff31723e */ /* 0x000fe200030006ff */
[--C-:B------:R-:W-:Y:S01]  /*dc40*/  HADD2.F32 R14, -RZ, R53.reuse.H0_H0 ;  /* 0x20000035ff0e7230 */ /* 0x100fe20000004100 */
[----:B------:R-:W-:Y:S01]  /*dc50*/  LOP3.LUT R12, R51, 0xff0000, R12, 0xf8, !PT ;  /* 0x00ff0000330c7812 */ /* 0x000fe200078ef80c */
[----:B------:R-:W-:Y:S01]  /*dc60*/  HADD2.F32 R53, -RZ, R53.H1_H1 ;  /* 0x30000035ff357230 */ /* 0x000fe20000004100 */
[----:B------:R-:W-:Y:S01]  /*dc70*/  SHF.R.U32.HI R62, RZ, 0x10, R73 ;  /* 0x00000010ff3e7819 */ /* 0x000fe20000011649 */
[----:B------:R-:W-:Y:S01]  /*dc80*/  HADD2.F32 R50, -RZ, R49.H0_H0 ;  /* 0x20000031ff327230 */ /* 0x000fe20000004100 */
[----:B------:R-:W-:Y:S01]  /*dc90*/  LOP3.LUT R36, R47, 0xff0000, R36, 0xf8, !PT ;  /* 0x00ff00002f247812 */ /* 0x000fe200078ef824 */
[----:B------:R-:W-:Y:S01]  /*dca0*/  HADD2.F32 R47, -RZ, R46.H0_H0 ;  /* 0x2000002eff2f7230 */ /* 0x000fe20000004100 */
[----:B------:R-:W-:-:S02]  /*dcb0*/  F2FP.F16.E4M3.UNPACK_B R51, R145.H1 ;  /* 0x00000091ff33723e */ /* 0x000fc400030006ff */
[----:B------:R-:W-:Y:S02]  /*dcc0*/  SHF.R.U32.HI R60, RZ, 0x10, R75 ;  /* 0x00000010ff3c7819 */ /* 0x000fe4000001164b */
[----:B------:R-:W-:Y:S01]  /*dcd0*/  LOP3.LUT R61, R61, 0xff00, R38, 0xf8, !PT ;  /* 0x0000ff003d3d7812 */ /* 0x000fe200078ef826 */
[----:B------:R-:W-:Y:S02]  /*dce0*/  IMAD.U32 R38, R62, 0x10000, RZ ;  /* 0x000100003e267824 */ /* 0x000fe400078e00ff */
[-C--:B------:R-:W-:Y:S01]  /*dcf0*/  FMUL.FTZ R63, R47, R14.reuse ;  /* 0x0000000e2f3f7220 */ /* 0x080fe20000410000 */
[----:B------:R-:W-:Y:S01]  /*dd00*/  HADD2.F32 R52, -RZ, R51.H0_H0 ;  /* 0x20000033ff347230 */ /* 0x000fe20000004100 */
[----:B------:R-:W-:Y:S01]  /*dd10*/  F2FP.F16.E4M3.UNPACK_B R147, R147 ;  /* 0x00000093ff93723e */ /* 0x000fe200020006ff */
[----:B------:R-:W-:Y:S02]  /*dd20*/  IMAD.U32 R54, R60, 0x10000, RZ ;  /* 0x000100003c367824 */ /* 0x000fe400078e00ff */
[C---:B------:R-:W-:Y:S01]  /*dd30*/  FMUL.FTZ R60, R50.reuse, R14 ;  /* 0x0000000e323c7220 */ /* 0x040fe20000410000 */
[----:B------:R-:W-:Y:S01]  /*dd40*/  LOP3.LUT R38, R55, 0xff0000, R38, 0xf8, !PT ;  /* 0x00ff000037267812 */ /* 0x000fe200078ef826 */
[----:B------:R-:W-:Y:S01]  /*dd50*/  FFMA.FTZ R63, R50, R52, R63 ;  /* 0x00000034323f7223 */ /* 0x000fe2000001003f */
[----:B------:R-:W-:-:S02]  /*dd60*/  HADD2.F32 R50, -RZ, R49.H1_H1 ;  /* 0x30000031ff327230 */ /* 0x000fc40000004100 */
[----:B------:R-:W-:Y:S01]  /*dd70*/  FFMA.FTZ R55, R47, R52, -R60 ;  /* 0x000000342f377223 */ /* 0x000fe2000001083c */
[----:B------:R-:W-:Y:S01]  /*dd80*/  HADD2.F32 R47, -RZ, R46.H1_H1 ;  /* 0x3000002eff2f7230 */ /* 0x000fe20000004100 */
[----:B------:R-:W-:Y:S01]  /*dd90*/  F2FP.F16.E4M3.UNPACK_B R48, R48 ;  /* 0x00000030ff30723e */ /* 0x000fe200020006ff */
[----:B------:R-:W-:Y:S01]  /*dda0*/  HADD2.F32 R51, -RZ, R51.H1_H1 ;  /* 0x30000033ff337230 */ /* 0x000fe20000004100 */
[----:B------:R-:W-:Y:S01]  /*ddb0*/  F2FP.F16.E4M3.UNPACK_B R45, R45 ;  /* 0x0000002dff2d723e */ /* 0x000fe200020006ff */
[----:B------:R-:W-:Y:S01]  /*ddc0*/  HADD2.F32 R52, -RZ, R147.H0_H0 ;  /* 0x20000093ff347230 */ /* 0x000fe20000004100 */
[----:B------:R-:W-:Y:S01]  /*ddd0*/  LOP3.LUT R14, R61, 0xff0000, R54, 0xf8, !PT ;  /* 0x00ff00003d0e7812 */ /* 0x000fe200078ef836 */
[----:B------:R-:W-:Y:S01]  /*dde0*/  FMUL.FTZ R54, R50, R53 ;  /* 0x0000003532367220 */ /* 0x000fe20000410000 */
[----:B------:R-:W-:Y:S01]  /*ddf0*/  F2FP.F16.E4M3.UNPACK_B R145, R145 ;  /* 0x00000091ff91723e */ /* 0x000fe200020006ff */
[----:B------:R-:W-:Y:S01]  /*de00*/  FMUL.FTZ R53, R47, R53 ;  /* 0x000000352f357220 */ /* 0x000fe20000410000 */
[----:B------:R-:W-:-:S02]  /*de10*/  HADD2.F32 R49, -RZ, R48.H0_H0 ;  /* 0x20000030ff317230 */ /* 0x000fc40000004100 */
[-C--:B------:R-:W-:Y:S01]  /*de20*/  FFMA.FTZ R62, R47, R51.reuse, -R54 ;  /* 0x000000332f3e7223 */ /* 0x080fe20000010836 */
[----:B------:R-:W-:Y:S02]  /*de30*/  HADD2.F32 R46, -RZ, R45.H0_H0 ;  /* 0x2000002dff2e7230 */ /* 0x000fe40000004100 */
[----:B------:R-:W-:Y:S01]  /*de40*/  FFMA.FTZ R64, R50, R51, R53 ;  /* 0x0000003332407223 */ /* 0x000fe20000010035 */
        /* <DEDUP_REMOVED lines=34> */
[-C--:B------:R-:W-:Y:S01]  /*e070*/  FFMA.FTZ R52, R45, R50.reuse, -R46 ;  /* 0x000000322d347223 */ /* 0x080fe2000001082e */
[----:B------:R-:W-:Y:S01]  /*e080*/  F2FP.F16.E4M3.UNPACK_B R45, R43 ;  /* 0x0000002bff2d723e */ /* 0x000fe200020006ff */
[----:B------:R-:W-:Y:S02]  /*e090*/  HADD2.F32 R48, -RZ, R146.H0_H0 ;  /* 0x20000092ff307230 */ /* 0x000fe40000004100 */
[----:B------:R-:W-:Y:S01]  /*e0a0*/  FFMA.FTZ R67, R47, R50, R72 ;  /* 0x000000322f437223 */ /* 0x000fe20000010048 */
[----:B------:R-:W-:Y:S01]  /*e0b0*/  HADD2.F32 R43, -RZ, R42.H0_H0 ;  /* 0x2000002aff2b7230 */ /* 0x000fe20000004100 */
[----:B------:R-:W-:Y:S01]  /*e0c0*/  F2FP.SATFINITE.E4M3.F32.PACK_AB_MERGE_C R65, R52, R65, RZ ;  /* 0x000000413441723e */ /* 0x000fe200048070ff */
[----:B------:R-:W-:Y:S01]  /*e0d0*/  HADD2.F32 R46, -RZ, R45.H0_H0 ;  /* 0x2000002dff2e7230 */ /* 0x000fe20000004100 */
[----:B------:R-:W-:Y:S01]  /*e0e0*/  F2FP.F16.E4M3.UNPACK_B R52, R38 ;  /* 0x00000026ff34723e */ /* 0x000fe200020006ff */
[----:B------:R-:W-:-:S02]  /*e0f0*/  HADD2.F32 R146, -RZ, R146.H1_H1 ;  /* 0x30000092ff927230 */ /* 0x000fc40000004100 */
[-C--:B------:R-:W-:Y:S01]  /*e100*/  FMUL.FTZ R49, R43, R48.reuse ;  /* 0x000000302b317220 */ /* 0x080fe20000410000 */
[----:B------:R-:W-:Y:S02]  /*e110*/  HADD2.F32 R45, -RZ, R45.H1_H1 ;  /* 0x3000002dff2d7230 */ /* 0x000fe40000004100 */
[C---:B------:R-:W-:Y:S01]  /*e120*/  FMUL.FTZ R50, R46.reuse, R48 ;  /* 0x000000302e327220 */ /* 0x040fe20000410000 */
[----:B------:R-:W-:Y:S01]  /*e130*/  HADD2.F32 R47, -RZ, R144.H0_H0 ;  /* 0x20000090ff2f7230 */ /* 0x000fe20000004100 */
[----:B------:R-:W-:Y:S01]  /*e140*/  F2FP.SATFINITE.E4M3.F32.PACK_AB_MERGE_C R66, R67, R66, RZ ;  /* 0x000000424342723e */ /* 0x000fe200048070ff */
[----:B------:R-:W-:Y:S02]  /*e150*/  HADD2.F32 R42, -RZ, R42.H1_H1 ;  /* 0x3000002aff2a7230 */ /* 0x000fe40000004100 */
[-C--:B------:R-:W-:Y:S01]  /*e160*/  FMUL.FTZ R51, R45, R146.reuse ;  /* 0x000000922d337220 */ /* 0x080fe20000410000 */
[----:B------:R-:W-:Y:S02]  /*e170*/  HADD2.F32 R144, -RZ, R144.H1_H1 ;  /* 0x30000090ff907230 */ /* 0x000fe40000004100 */
[-C--:B------:R-:W-:Y:S01]  /*e180*/  FFMA.FTZ R61, R46, R47.reuse, R49 ;  /* 0x0000002f2e3d7223 */ /* 0x080fe20000010031 */
[----:B------:R-:W-:Y:S01]  /*e190*/  FFMA.FTZ R43, R43, R47, -R50 ;  /* 0x0000002f2b2b7223 */ /* 0x000fe20000010832 */
        /* <DEDUP_REMOVED lines=9> */
[----:B------:R-:W-:Y:S01]  /*e230*/  F2FP.SATFINITE.E4M3.F32.PACK_AB_MERGE_C R43, R42, R43, R65 ;  /* 0x0000002b2a2b723e */ /* 0x000fe20004807041 */
[----:B------:R-:W-:Y:S01]  /*e240*/  HADD2.F32 R48, -RZ, R47.H0_H0 ;  /* 0x2000002fff307230 */ /* 0x000fe20000004100 */
[----:B------:R-:W-:Y:S01]  /*e250*/  F2FP.SATFINITE.E4M3.F32.PACK_AB_MERGE_C R46, R60, R53, R46 ;  /* 0x000000353c2e723e */ /* 0x000fe2000480702e */
[----:B------:R-:W-:Y:S01]  /*e260*/  HADD2.F32 R53, -RZ, R51.H0_H0 ;  /* 0x20000033ff357230 */ /* 0x000fe20000004100 */
[----:B------:R-:W-:Y:S01]  /*e270*/  F2FP.SATFINITE.E4M3.F32.PACK_AB_MERGE_C R42, R146, R61, R66 ;  /* 0x0000003d922a723e */ /* 0x000fe20004807042 */
[-C--:B------:R-:W-:Y:S01]  /*e280*/  FMUL.FTZ R61, R50, R55.reuse ;  /* 0x00000037323d7220 */ /* 0x080fe20000410000 */
[----:B------:R-:W-:Y:S01]  /*e290*/  FMUL.FTZ R55, R48, R55 ;  /* 0x0000003730377220 */ /* 0x000fe20000410000 */
[----:B------:R-:W-:Y:S01]  /*e2a0*/  F2FP.SATFINITE.E4M3.F32.PACK_AB_MERGE_C R45, R64, R63, RZ ;  /* 0x0000003f402d723e */ /* 0x000fe200048070ff */
[----:B------:R-:W-:-:S02]  /*e2b0*/  HADD2.F32 R49, -RZ, R49.H1_H1 ;  /* 0x30000031ff317230 */ /* 0x000fc40000004100 */
[-C--:B------:R-:W-:Y:S01]  /*e2c0*/  FFMA.FTZ R61, R48, R53.reuse, -R61 ;  /* 0x00000035303d7223 */ /* 0x080fe2000001083d */
[----:B------:R-:W-:Y:S02]  /*e2d0*/  HADD2.F32 R52, -RZ, R52.H1_H1 ;  /* 0x30000034ff347230 */ /* 0x000fe40000004100 */
[----:B------:R-:W-:Y:S01]  /*e2e0*/  FFMA.FTZ R55, R50, R53, R55 ;  /* 0x0000003532377223 */ /* 0x000fe20000010037 */
[----:B------:R-:W-:Y:S01]  /*e2f0*/  F2FP.SATFINITE.E4M3.F32.PACK_AB_MERGE_C R45, R147, R54, R45 ;  /* 0x00000036932d723e */ /* 0x000fe2000480702d */
[----:B------:R-:W-:Y:S01]  /*e300*/  HADD2.F32 R47, -RZ, R47.H1_H1 ;  /* 0x3000002fff2f7230 */ /* 0x000fe20000004100 */
[----:B------:R-:W-:Y:S01]  /*e310*/  F2FP.F16.E4M3.UNPACK_B R48, R37.H1 ;  /* 0x00000025ff30723e */ /* 0x000fe200030006ff */
        /* <DEDUP_REMOVED lines=9> */
[----:B------:R-:W-:Y:S01]  /*e3b0*/  F2FP.F16.E4M3.UNPACK_B R51, R14 ;  /* 0x0000000eff33723e */ /* 0x000fe200020006ff */
        /* <DEDUP_REMOVED lines=66> */
.L_x_4157:
[----:B------:R-:W-:Y:S05]  /*e7e0*/  BSYNC B2 ;  /* 0x0000000000027941 */ /* 0x000fea0003800000 */
.L_x_4156:
[----:B------:R-:W-:Y:S01]  /*e7f0*/  ISETP.GE.AND P3, PT, R11, R136, PT ;  /* 0x000000880b00720c */ /* 0x000fe20003f66270 */
[----:B0-----:R0:W-:-:S12]  /*e800*/  ST.E.128 desc[UR50][R40.64], R12 ;  /* 0x0000000c28007985 */ /* 0x0011d8000c101d32 */
[----:B------:R-:W-:-:S04]  /*e810*/  @!P3 IADD3 R42, P4, R11, R120, RZ ;  /* 0x000000780b2ab210 */ /* 0x000fc80007f9e0ff */
[----:B------:R-:W-:-:S05]  /*e820*/  @!P3 LEA.HI.X.SX32 R43, R11, R44, 0x1, P4 ;  /* 0x0000002c0b2bb211 */ /* 0x000fca00020f0eff */
[----:B--2---:R0:W-:Y:S04]  /*e830*/  @!P3 ST.E.128 desc[UR50][R42.64], R36 ;  /* 0x000000242a00b985 */ /* 0x0041e8000c101d32 */
.L_x_4155:
[----:B------:R-:W-:Y:S05]  /*e840*/  BSYNC B1 ;  /* 0x0000000000017941 */ /* 0x000fea0003800000 */
.L_x_4154:
[----:B------:R-:W-:-:S13]  /*e850*/  ISETP.NE.AND P3, PT, R30, RZ, PT ;  /* 0x000000ff1e00720c */ /* 0x000fda0003f65270 */
[----:B------:R-:W-:Y:S05]  /*e860*/  @!P3 BRA `(.L_x_4106) ;  /* 0x0000001400e8b947 */ /* 0x000fea0003800000 */
[----:B0-----:R-:W5:Y:S04]  /*e870*/  LDL R15, [R1+0x40] ;  /* 0x00004000010f7983 */ /* 0x001f680000100800 */
[----:B------:R-:W3:Y:S01]  /*e880*/  LDL R14, [R1+0x44] ;  /* 0x00004400010e7983 */ /* 0x000ee20000100800 */
[----:B------:R-:W-:Y:S01]  /*e890*/  ISETP.NE.AND P4, PT, R114, RZ, PT ;  /* 0x000000ff7200720c */ /* 0x000fe20003f85270 */
[----:B------:R-:W-:Y:S01]  /*e8a0*/  BSSY B1, `(.L_x_4158) ;  /* 0x00000f1000017945 */ /* 0x000fe20003800000 */
[----:B--2---:R-:W-:Y:S02]  /*e8b0*/  IADD3 R40, P3, R27, R120, RZ ;  /* 0x000000781b287210 */ /* 0x004fe40007f7e0ff */
[----:B------:R-:W-:-:S03]  /*e8c0*/  SEL R143, R117, R143, !P4 ;  /* 0x0000008f758f7207 */ /* 0x000fc60006000000 */
[----:B------:R-:W-:Y:S01]  /*e8d0*/  IMAD.X R41, R44, 0x1, R95, P3 ;  /* 0x000000012c297824 */ /* 0x000fe200018e065f */
        /* <DEDUP_REMOVED lines=9> */
[----:B---3--:R-:W-:Y:S01]  /*e970*/  IMAD R12, R12, 0x2800, R14 ;  /* 0x000028000c0c7824 */ /* 0x008fe200078e020e */
        /* <DEDUP_REMOVED lines=15> */
[----:B------:R-:W-:Y:S02]  /*ea70*/  SHF.R.U32.HI R52, RZ, 0x8, R71 ;  /* 0x00000008ff347819 */ /* 0x000fe40000011647 */
[----:B------:R-:W-:Y:S02]  /*ea80*/  SHF.R.U32.HI R60, RZ, 0x10, R57 ;  /* 0x00000010ff3c7819 */ /* 0x000fe40000011639 */
[----:B------:R-:W-:Y:S01]  /*ea90*/  SHF.R.U32.HI R54, RZ, 0x8, R59 ;  /* 0x00000008ff367819 */ /* 0x000fe2000001163b */
[----:B------:R-:W-:Y:S01]  /*eaa0*/  IMAD.SHL.U32 R36, R52, 0x100, RZ ;  /* 0x0000010034247824 */ /* 0x000fe200078e00ff */
[----:B------:R-:W-:-:S02]  /*eab0*/  PRMT R43, R62, 0x654, R43 ;  /* 0x000006543e2b7816 */ /* 0x000fc4000000002b */
[----:B------:R-:W-:Y:S01]  /*eac0*/  SHF.L.U32 R12, R50, 0x8, RZ ;  /* 0x00000008320c7819 */ /* 0x000fe200000006ff */
[----:B------:R-:W-:Y:S01]  /*ead0*/  IMAD.SHL.U32 R14, R54, 0x100, RZ ;  /* 0x00000100360e7824 */ /* 0x000fe200078e00ff */
[----:B------:R-:W-:Y:S01]  /*eae0*/  SHF.R.U32.HI R49, RZ, 0x8, R69 ;  /* 0x00000008ff317819 */ /* 0x000fe20000011645 */
[----:B------:R-:W-:Y:S01]  /*eaf0*/  IMAD.MOV.U32 R50, RZ, RZ, R38 ;  /* 0x000000ffff327224 */ /* 0x000fe200078e0026 */
[----:B------:R-:W-:Y:S02]  /*eb00*/  SHF.R.U32.HI R58, RZ, 0x18, R59 ;  /* 0x00000018ff3a7819 */ /* 0x000fe4000001163b */
[----:B------:R-:W-:Y:S01]  /*eb10*/  LOP3.LUT R45, R59, 0xff, RZ, 0xc0, !PT ;  /* 0x000000ff3b2d7812 */ /* 0x000fe200078ec0ff */
[----:B------:R-:W-:Y:S01]  /*eb20*/  IMAD.SHL.U32 R49, R49, 0x100, RZ ;  /* 0x0000010031317824 */ /* 0x000fe200078e00ff */
[----:B------:R-:W-:Y:S02]  /*eb30*/  SHF.R.U32.HI R53, RZ, 0x18, R69 ;  /* 0x00000018ff357819 */ /* 0x000fe40000011645 */
[----:B------:R-:W-:-:S02]  /*eb40*/  LOP3.LUT R48, R69, 0xff, RZ, 0xc0, !PT ;  /* 0x000000ff45307812 */ /* 0x000fc400078ec0ff */
[----:B------:R-:W-:Y:S01]  /*eb50*/  LOP3.LUT R12, R43, 0xff00, R12, 0xf8, !PT ;  /* 0x0000ff002b0c7812 */ /* 0x000fe200078ef80c */
[----:B------:R-:W-:Y:S01]  /*eb60*/  IMAD.U32 R43, R60, 0x10000, RZ ;  /* 0x000100003c2b7824 */ /* 0x000fe200078e00ff */
[----:B------:R-:W-:Y:S02]  /*eb70*/  LOP3.LUT R51, R71, 0xff0000ff, RZ, 0xc0, !PT ;  /* 0xff0000ff47337812 */ /* 0x000fe400078ec0ff */
[----:B------:R-:W-:Y:S02]  /*eb80*/  PRMT R45, R58, 0x654, R45 ;  /* 0x000006543a2d7816 */ /* 0x000fe4000000002d */
[----:B------:R-:W-:Y:S02]  /*eb90*/  SHF.R.U32.HI R56, RZ, 0x10, R59 ;  /* 0x00000010ff387819 */ /* 0x000fe4000001163b */
[----:B------:R-:W-:Y:S02]  /*eba0*/  PRMT R48, R53, 0x654, R48 ;  /* 0x0000065435307816 */ /* 0x000fe40000000030 */
[----:B------:R-:W-:-:S02]  /*ebb0*/  LOP3.LUT R54, R51, 0xff00, R36, 0xf8, !PT ;  /* 0x0000ff0033367812 */ /* 0x000fc400078ef824 */
[----:B------:R-:W-:Y:S02]  /*ebc0*/  LOP3.LUT R14, R45, 0xff00, R14, 0xf8, !PT ;  /* 0x0000ff002d0e7812 */ /* 0x000fe400078ef80e */
[----:B------:R-:W-:Y:S02]  /*ebd0*/  LOP3.LUT R36, R12, 0xff0000, R43, 0xf8, !PT ;  /* 0x00ff00000c247812 */ /* 0x000fe400078ef82b */
[----:B------:R-:W-:Y:S02]  /*ebe0*/  LOP3.LUT R38, R48, 0xff00, R49, 0xf8, !PT ;  /* 0x0000ff0030267812 */ /* 0x000fe400078ef831 */
[----:B------:R-:W-:Y:S02]  /*ebf0*/  SHF.L.U32 R45, R56, 0x10, RZ ;  /* 0x00000010382d7819 */ /* 0x000fe400000006ff */
[----:B------:R-:W-:Y:S02]  /*ec00*/  F2FP.F16.E4M3.UNPACK_B R53, R137.H1 ;  /* 0x00000089ff35723e */ /* 0x000fe400030006ff */
[----:B------:R-:W-:-:S02]  /*ec10*/  F2FP.F16.E4M3.UNPACK_B R43, R42.H1 ;  /* 0x0000002aff2b723e */ /* 0x000fc400030006ff */
[----:B------:R-:W-:Y:S02]  /*ec20*/  F2FP.F16.E4M3.UNPACK_B R48, R47.H1 ;  /* 0x0000002fff30723e */ /* 0x000fe400030006ff */
[----:B------:R-:W-:Y:S02]  /*ec30*/  SHF.R.U32.HI R55, RZ, 0x10, R69 ;  /* 0x00000010ff377819 */ /* 0x000fe40000011645 */
[----:B------:R-:W-:Y:S01]  /*ec40*/  SHF.R.U32.HI R57, RZ, 0x10, R71 ;  /* 0x00000010ff397819 */ /* 0x000fe20000011647 */
[----:B------:R-:W-:Y:S01]  /*ec50*/  HADD2.F32 R49, -RZ, R48.H0_H0 ;  /* 0x20000030ff317230 */ /* 0x000fe20000004100 */
[----:B------:R-:W-:Y:S01]  /*ec60*/  LOP3.LUT R12, R14, 0xff0000, R45, 0xf8, !PT ;  /* 0x00ff00000e0c7812 */ /* 0x000fe200078ef82d */
[----:B------:R-:W-:Y:S01]  /*ec70*/  HADD2.F32 R14, -RZ, R53.H0_H0 ;  /* 0x20000035ff0e7230 */ /* 0x000fe20000004100 */
[----:B------:R-:W-:Y:S01]  /*ec80*/  F2FP.F16.E4M3.UNPACK_B R51, R139.H1 ;  /* 0x0000008bff33723e */ /* 0x000fe200030006ff */
[----:B------:R-:W-:Y:S01]  /*ec90*/  HADD2.F32 R45, -RZ, R43.H0_H0 ;  /* 0x2000002bff2d7230 */ /* 0x000fe20000004100 */
[----:B------:R-:W-:Y:S01]  /*eca0*/  F2FP.F16.E4M3.UNPACK_B R137, R137 ;  /* 0x00000089ff89723e */ /* 0x000fe200020006ff */
[----:B------:R-:W-:-:S02]  /*ecb0*/  IMAD.U32 R55, R55, 0x10000, RZ ;  /* 0x0001000037377824 */ /* 0x000fc400078e00ff */
[-C--:B------:R-:W-:Y:S01]  /*ecc0*/  FMUL.FTZ R56, R49, R14.reuse ;  /* 0x0000000e31387220 */ /* 0x080fe20000410000 */
[----:B------:R-:W-:Y:S02]  /*ecd0*/  IMAD.U32 R57, R57, 0x10000, RZ ;  /* 0x0001000039397824 */ /* 0x000fe400078e00ff */
[----:B------:R-:W-:Y:S01]  /*ece0*/  FMUL.FTZ R58, R45, R14 ;  /* 0x0000000e2d3a7220 */ /* 0x000fe20000410000 */
[----:B------:R-:W-:Y:S01]  /*ecf0*/  HADD2.F32 R52, -RZ, R51.H0_H0 ;  /* 0x20000033ff347230 */ /* 0x000fe20000004100 */
[----:B------:R-:W-:Y:S02]  /*ed00*/  LOP3.LUT R38, R38, 0xff0000, R55, 0xf8, !PT ;  /* 0x00ff000026267812 */ /* 0x000fe400078ef837 */
[----:B------:R-:W-:Y:S01]  /*ed10*/  LOP3.LUT R14, R54, 0xff0000, R57, 0xf8, !PT ;  /* 0x00ff0000360e7812 */ /* 0x000fe200078ef839 */
[----:B------:R-:W-:Y:S02]  /*ed20*/  HADD2.F32 R54, -RZ, R53.H1_H1 ;  /* 0x30000035ff367230 */ /* 0x000fe40000004100 */
[-C--:B------:R-:W-:Y:S01]  /*ed30*/  FFMA.FTZ R58, R49, R52.reuse, R58 ;  /* 0x00000034313a7223 */ /* 0x080fe2000001003a */
[----:B------:R-:W-:Y:S01]  /*ed40*/  FFMA.FTZ R55, R45, R52, -R56 ;  /* 0x000000342d377223 */ /* 0x000fe20000010838 */
[----:B------:R-:W-:Y:S01]  /*ed50*/  HADD2.F32 R49, -RZ, R48.H1_H1 ;  /* 0x30000030ff317230 */ /* 0x000fe20000004100 */
[----:B------:R-:W-:Y:S01]  /*ed60*/  F2FP.F16.E4M3.UNPACK_B R47, R47 ;  /* 0x0000002fff2f723e */ /* 0x000fe200020006ff */
[----:B------:R-:W-:Y:S01]  /*ed70*/  HADD2.F32 R45, -RZ, R43.H1_H1 ;  /* 0x3000002bff2d7230 */ /* 0x000fe20000004100 */
[----:B------:R-:W-:Y:S01]  /*ed80*/  F2FP.F16.E4M3.UNPACK_B R42, R42 ;  /* 0x0000002aff2a723e */ /* 0x000fe200020006ff */
[----:B------:R-:W-:-:S02]  /*ed90*/  HADD2.F32 R52, -RZ, R51.H1_H1 ;  /* 0x30000033ff347230 */ /* 0x000fc40000004100 */
[-C--:B------:R-:W-:Y:S01]  /*eda0*/  FMUL.FTZ R56, R49, R54.reuse ;  /* 0x0000003631387220 */ /* 0x080fe20000410000 */
        /* <DEDUP_REMOVED lines=37> */
[C---:B------:R-:W-:Y:S01]  /*f000*/  FMUL.FTZ R43, R45.reuse, R52 ;  /* 0x000000342d2b7220 */ /* 0x040fe20000410000 */
[----:B------:R-:W-:Y:S01]  /*f010*/  F2FP.F16.E4M3.UNPACK_B R46, R46 ;  /* 0x0000002eff2e723e */ /* 0x000fe200020006ff */
[----:B------:R-:W-:Y:S01]  /*f020*/  FMUL.FTZ R52, R42, R52 ;  /* 0x000000342a347220 */ /* 0x000fe20000410000 */
[----:B------:R-:W-:Y:S01]  /*f030*/  FFMA.FTZ R61, R48, R47, R51 ;  /* 0x0000002f303d7223 */ /* 0x000fe20000010033 */
[-C--:B------:R-:W-:Y:S01]  /*f040*/  FFMA.FTZ R63, R42, R49.reuse, -R43 ;  /* 0x000000312a3f7223 */ /* 0x080fe2000001082b */
[----:B------:R-:W-:Y:S01]  /*f050*/  F2FP.F16.E4M3.UNPACK_B R140, R140 ;  /* 0x0000008cff8c723e */ /* 0x000fe200020006ff */
[----:B------:R-:W-:Y:S01]  /*f060*/  FFMA.FTZ R64, R45, R49, R52 ;  /* 0x000000312d407223 */ /* 0x000fe20000010034 */
[----:B------:R-:W-:Y:S01]  /*f070*/  HADD2.F32 R43, -RZ, R50.H0_H0 ;  /* 0x20000032ff2b7230 */ /* 0x000fe20000004100 */
[----:B------:R-:W-:Y:S01]  /*f080*/  F2FP.SATFINITE.E4M3.F32.PACK_AB_MERGE_C R55, R60, R55, RZ ;  /* 0x000000373c37723e */ /* 0x000fe200048070ff */
[--C-:B------:R-:W-:Y:S01]  /*f090*/  HADD2.F32 R48, -RZ, R138.reuse.H0_H0 ;  /* 0x2000008aff307230 */ /* 0x100fe20000004100 */
[----:B------:R-:W-:Y:S01]  /*f0a0*/  F2FP.SATFINITE.E4M3.F32.PACK_AB_MERGE_C R63, R63, R62, RZ ;  /* 0x0000003e3f3f723e */ /* 0x000fe200048070ff */
[----:B------:R-:W-:Y:S01]  /*f0b0*/  HADD2.F32 R49, -RZ, R138.H1_H1 ;  /* 0x3000008aff317230 */ /* 0x000fe20000004100 */
[----:B------:R-:W-:Y:S01]  /*f0c0*/  F2FP.SATFINITE.E4M3.F32.PACK_AB_MERGE_C R61, R64, R61, RZ ;  /* 0x0000003d403d723e */ /* 0x000fe200048070ff */
[----:B------:R-:W-:-:S02]  /*f0d0*/  HADD2.F32 R42, -RZ, R46.H0_H0 ;  /* 0x2000002eff2a7230 */ /* 0x000fc40000004100 */
[-C--:B------:R-:W-:Y:S01]  /*f0e0*/  FMUL.FTZ R51, R43, R48.reuse ;  /* 0x000000302b337220 */ /* 0x080fe20000410000 */
[----:B------:R-:W-:Y:S01]  /*f0f0*/  HADD2.F32 R50, -RZ, R50.H1_H1 ;  /* 0x30000032ff327230 */ /* 0x000fe20000004100 */
[----:B------:R-:W-:Y:S01]  /*f100*/  F2FP.SATFINITE.E4M3.F32.PACK_AB_MERGE_C R62, R56, R53, R55 ;  /* 0x00000035383e723e */ /* 0x000fe20004807037 */
[----:B------:R-:W-:Y:S02]  /*f110*/  HADD2.F32 R46, -RZ, R46.H1_H1 ;  /* 0x3000002eff2e7230 */ /* 0x000fe40000004100 */
[----:B------:R-:W-:Y:S01]  /*f120*/  FMUL.FTZ R48, R42, R48 ;  /* 0x000000302a307220 */ /* 0x000fe20000410000 */
[--C-:B------:R-:W-:Y:S02]  /*f130*/  HADD2.F32 R47, -RZ, R140.reuse.H1_H1 ;  /* 0x3000008cff2f7230 */ /* 0x100fe40000004100 */
[-C--:B------:R-:W-:Y:S01]  /*f140*/  FMUL.FTZ R59, R50, R49.reuse ;  /* 0x00000031323b7220 */ /* 0x080fe20000410000 */
[----:B------:R-:W-:Y:S02]  /*f150*/  HADD2.F32 R45, -RZ, R140.H0_H0 ;  /* 0x2000008cff2d7230 */ /* 0x000fe40000004100 */
[C---:B------:R-:W-:Y:S01]  /*f160*/  FMUL.FTZ R49, R46.reuse, R49 ;  /* 0x000000312e317220 */ /* 0x040fe20000410000 */
[----:B------:R-:W-:Y:S01]  /*f170*/  F2FP.SATFINITE.E4M3.F32.PACK_AB_MERGE_C R57, R57, R58, RZ ;  /* 0x0000003a3939723e */ /* 0x000fe200048070ff */
[----:B------:R-:W-:Y:S01]  /*f180*/  FFMA.FTZ R52, R46, R47, -R59 ;  /* 0x0000002f2e347223 */ /* 0x000fe2000001083b */
[-C--:B------:R-:W-:Y:S01]  /*f190*/  FFMA.FTZ R51, R42, R45.reuse, -R51 ;  /* 0x0000002d2a337223 */ /* 0x080fe20000010833 */
[----:B------:R-:W-:Y:S01]  /*f1a0*/  FFMA.FTZ R48, R43, R45, R48 ;  /* 0x0000002d2b307223 */ /* 0x000fe20000010030 */
[----:B------:R-:W-:Y:S01]  /*f1b0*/  FFMA.FTZ R59, R50, R47, R49 ;  /* 0x0000002f323b7223 */ /* 0x000fe20000010031 */
[----:B------:R-:W-:-:S02]  /*f1c0*/  F2FP.F16.E4M3.UNPACK_B R45, R37 ;  /* 0x00000025ff2d723e */ /* 0x000fc400020006ff */
[----:B------:R-:W-:Y:S02]  /*f1d0*/  F2FP.F16.E4M3.UNPACK_B R49, R38 ;  /* 0x00000026ff31723e */ /* 0x000fe400020006ff */
[----:B------:R-:W-:Y:S01]  /*f1e0*/  F2FP.F16.E4M3.UNPACK_B R42, R13 ;  /* 0x0000000dff2a723e */ /* 0x000fe200020006ff */
[----:B------:R-:W-:Y:S01]  /*f1f0*/  HADD2.F32 R46, -RZ, R45.H0_H0 ;  /* 0x2000002dff2e7230 */ /* 0x000fe20000004100 */
[----:B------:R-:W-:Y:S01]  /*f200*/  F2FP.F16.E4M3.UNPACK_B R47, R36 ;  /* 0x00000024ff2f723e */ /* 0x000fe200020006ff */
[----:B------:R-:W-:Y:S01]  /*f210*/  HADD2.F32 R50, -RZ, R49.H0_H0 ;  /* 0x20000031ff327230 */ /* 0x000fe20000004100 */
[----:B------:R-:W-:Y:S01]  /*f220*/  F2FP.SATFINITE.E4M3.F32.PACK_AB_MERGE_C R64, R59, R48, R61 ;  /* 0x000000303b40723e */ /* 0x000fe2000480703d */
[----:B------:R-:W-:Y:S01]  /*f230*/  HADD2.F32 R43, -RZ, R42.H0_H0 ;  /* 0x2000002aff2b7230 */ /* 0x000fe20000004100 */
[----:B------:R-:W-:Y:S01]  /*f240*/  F2FP.SATFINITE.E4M3.F32.PACK_AB_MERGE_C R63, R52, R51, R63 ;  /* 0x00000033343f723e */ /* 0x000fe2000480703f */
[----:B------:R-:W-:Y:S02]  /*f250*/  HADD2.F32 R45, -RZ, R45.H1_H1 ;  /* 0x3000002dff2d7230 */ /* 0x000fe40000004100 */
[----:B------:R-:W-:Y:S01]  /*f260*/  FMUL.FTZ R52, R46, R50 ;  /* 0x000000322e347220 */ /* 0x000fe20000410000 */
[----:B------:R-:W-:-:S02]  /*f270*/  HADD2.F32 R49, -RZ, R49.H1_H1 ;  /* 0x30000031ff317230 */ /* 0x000fc40000004100 */
[----:B------:R-:W-:Y:S01]  /*f280*/  FMUL.FTZ R51, R43, R50 ;  /* 0x000000322b337220 */ /* 0x000fe20000410000 */
[--C-:B------:R-:W-:Y:S01]  /*f290*/  HADD2.F32 R48, -RZ, R47.reuse.H0_H0 ;  /* 0x2000002fff307230 */ /* 0x100fe20000004100 */
[----:B------:R-:W-:Y:S01]  /*f2a0*/  F2FP.F16.E4M3.UNPACK_B R13, R13.H1 ;  /* 0x0000000dff0d723e */ /* 0x000fe200030006ff */
[----:B------:R-:W-:Y:S02]  /*f2b0*/  HADD2.F32 R42, -RZ, R42.H1_H1 ;  /* 0x3000002aff2a7230 */ /* 0x000fe40000004100 */
[-C--:B------:R-:W-:Y:S01]  /*f2c0*/  FMUL.FTZ R53, R45, R49.reuse ;  /* 0x000000312d357220 */ /* 0x080fe20000410000 */
[----:B------:R-:W-:Y:S02]  /*f2d0*/  HADD2.F32 R47, -RZ, R47.H1_H1 ;  /* 0x3000002fff2f7230 */ /* 0x000fe40000004100 */
[-C--:B------:R-:W-:Y:S01]  /*f2e0*/  FFMA.FTZ R51, R46, R48.reuse, R51 ;  /* 0x000000302e337223 */ /* 0x080fe20000010033 */
[----:B------:R-:W-:Y:S01]  /*f2f0*/  FFMA.FTZ R52, R43, R48, -R52 ;  /* 0x000000302b347223 */ /* 0x000fe20000010834 */
[C---:B------:R-:W-:Y:S01]  /*f300*/  FMUL.FTZ R46, R42.reuse, R49 ;  /* 0x000000312a2e7220 */ /* 0x040fe20000410000 */
[----:B------:R-:W-:Y:S01]  /*f310*/  F2FP.F16.E4M3.UNPACK_B R43, R37.H1 ;  /* 0x00000025ff2b723e */ /* 0x000fe200030006ff */
[-C--:B------:R-:W-:Y:S01]  /*f320*/  FFMA.FTZ R53, R42, R47.reuse, -R53 ;  /* 0x0000002f2a357223 */ /* 0x080fe20000010835 */
[----:B------:R-:W-:Y:S01]  /*f330*/  F2FP.F16.E4M3.UNPACK_B R42, R38.H1 ;  /* 0x00000026ff2a723e */ /* 0x000fe200030006ff */
[----:B------:R-:W-:Y:S01]  /*f340*/  HADD2.F32 R37, -RZ, R13.H0_H0 ;  /* 0x2000000dff257230 */ /* 0x000fe20000004100 */
[----:B------:R-:W-:Y:S01]  /*f350*/  F2FP.SATFINITE.E4M3.F32.PACK_AB_MERGE_C R139, R139, R54, R57 ;  /* 0x000000368b8b723e */ /* 0x000fe20004807039 */
[----:B------:R-:W-:Y:S01]  /*f360*/  FFMA.FTZ R54, R45, R47, R46 ;  /* 0x0000002f2d367223 */ /* 0x000fe2000001002e */
[----:B------:R-:W-:Y:S01]  /*f370*/  F2FP.F16.E4M3.UNPACK_B R36, R36.H1 ;  /* 0x00000024ff24723e */ /* 0x000fe200030006ff */
[----:B------:R-:W-:Y:S01]  /*f380*/  HADD2.F32 R38, -RZ, R43.H0_H0 ;  /* 0x2000002bff267230 */ /* 0x000fe20000004100 */
[----:B------:R-:W-:Y:S01]  /*f390*/  F2FP.F16.E4M3.UNPACK_B R47, R14 ;  /* 0x0000000eff2f723e */ /* 0x000fe200020006ff */
[----:B------:R-:W-:-:S02]  /*f3a0*/  HADD2.F32 R45, -RZ, R42.H0_H0 ;  /* 0x2000002aff2d7230 */ /* 0x000fc40000004100 */
[----:B------:R-:W-:Y:S02]  /*f3b0*/  HADD2.F32 R43, -RZ, R43.H1_H1 ;  /* 0x3000002bff2b7230 */ /* 0x000fe40000004100 */
[----:B------:R-:W-:Y:S02]  /*f3c0*/  HADD2.F32 R46, -RZ, R42.H1_H1 ;  /* 0x3000002aff2e7230 */ /* 0x000fe40000004100 */
[-C--:B------:R-:W-:Y:S01]  /*f3d0*/  FMUL.FTZ R48, R38, R45.reuse ;  /* 0x0000002d26307220 */ /* 0x080fe20000410000 */
[--C-:B------:R-:W-:Y:S02]  /*f3e0*/  HADD2.F32 R42, -RZ, R36.reuse.H0_H0 ;  /* 0x20000024ff2a7230 */ /* 0x100fe40000004100 */
        /* <DEDUP_REMOVED lines=9> */
[-C--:B------:R-:W-:Y:S01]  /*f480*/  F2FP.F16.E4M3.UNPACK_B R13, R15.reuse ;  /* 0x0000000fff0d723e */ /* 0x080fe200020006ff */
[----:B------:R-:W-:Y:S01]  /*f490*/  FFMA.FTZ R57, R43, R36, R46 ;  /* 0x000000242b397223 */ /* 0x000fe2000001002e */
[----:B------:R-:W-:Y:S01]  /*f4a0*/  F2FP.F16.E4M3.UNPACK_B R15, R15.H1 ;  /* 0x0000000fff0f723e */ /* 0x000fe200030006ff */
[----:B------:R-:W-:Y:S01]  /*f4b0*/  HADD2.F32 R42, -RZ, R38.H0_H0 ;  /* 0x20000026ff2a7230 */ /* 0x000fe20000004100 */
        /* <DEDUP_REMOVED lines=47> */
.L_x_4159:
[----:B------:R-:W-:Y:S05]  /*f7b0*/  BSYNC B1 ;  /* 0x0000000000017941 */ /* 0x000fea0003800000 */
.L_x_4158:
[----:B0-----:R0:W-:Y:S01]  /*f7c0*/  ST.E.128 desc[UR50][R40.64], R12 ;  /* 0x0000000c28007985 */ /* 0x0011e2000c101d32 */
[----:B------:R-:W-:-:S13]  /*f7d0*/  ISETP.GE.AND P3, PT, R11, R136, PT ;  /* 0x000000880b00720c */ /* 0x000fda0003f66270 */
[----:B------:R-:W-:Y:S05]  /*f7e0*/  @P3 BRA `(.L_x_4106) ;  /* 0x0000000800083947 */ /* 0x000fea0003800000 */
[----:B0-----:R-:W-:-:S04]  /*f7f0*/  IADD3 R12, P3, R11, R120, RZ ;  /* 0x000000780b0c7210 */ /* 0x001fc80007f7e0ff */
[----:B------:R-:W-:-:S05]  /*f800*/  LEA.HI.X.SX32 R13, R11, R44, 0x1, P3 ;  /* 0x0000002c0b0d7211 */ /* 0x000fca00018f0eff */
[----:B--2---:R0:W-:Y:S01]  /*f810*/  ST.E.128 desc[UR50][R12.64], R36 ;  /* 0x000000240c007985 */ /* 0x0041e2000c101d32 */
[----:B------:R-:W-:Y:S05]  /*f820*/  BRA `(.L_x_4106) ;  /* 0x0000000400f87947 */ /* 0x000fea0003800000 */
.L_x_4071:
[----:B------:R-:W-:-:S06]  /*f830*/  UISETP.NE.AND UP0, UPT, UR49, 0x3, UPT ;  /* 0x000000033100788c */ /* 0x000fcc000bf05270 */
[----:B------:R-:W-:-:S13]  /*f840*/  PLOP3.LUT P2, PT, PT, PT, UP0, 0x80, 0x0 ;  /* 0x000000000000781c */ /* 0x000fda0003f4f008 */
[----:B------:R-:W-:Y:S05]  /*f850*/  @!P2 BRA `(.L_x_4160) ;  /* 0x000000000004a947 */ /* 0x000fea0003800000 */
[----:B------:R-:W-:Y:S01]  /*f860*/  BPT.TRAP 0x1 ;  /* 0x000000040000795c */ /* 0x000fe20000300000 */
.L_x_4160:
[----:B------:R-:W2:Y:S01]  /*f870*/  LDL R11, [R1+0x14] ;  /* 0x00001400010b7983 */ /* 0x000ea20000100800 */
[----:B------:R-:W-:Y:S01]  /*f880*/  IMAD R93, R19, 0x8, R18 ;  /* 0x00000008135d7824 */ /* 0x000fe200078e0212 */
[----:B------:R-:W-:Y:S01]  /*f890*/  BSSY B1, `(.L_x_4161) ;  /* 0x0000005000017945 */ /* 0x000fe20003800000 */
[----:B------:R-:W-:Y:S02]  /*f8a0*/  SHF.R.S32.HI R90, RZ, 0x1f, R35 ;  /* 0x0000001fff5a7819 */ /* 0x000fe40000011423 */
[----:B--2---:R-:W-:-:S04]  /*f8b0*/  SHF.L.U32 R94, R11, 0x1f, RZ ;  /* 0x0000001f0b5e7819 */ /* 0x004fc800000006ff */
[----:B------:R-:W0:Y:S02]  /*f8c0*/  SYNCS.PHASECHK.TRANS64.TRYWAIT P3, [R93+URZ+0x33490], R94 ;  /* 0x0334905e5d0075a7 */ /* 0x000e24000806017f */
[----:B0-----:R-:W-:Y:S05]  /*f8d0*/  @!P3 BRA `(.L_x_4162) ;  /* 0x000001c80098b947 */ /* 0x001fea0003800000 */
.L_x_4423:
[----:B------:R-:W-:Y:S05]  /*f8e0*/  BSYNC B1 ;  /* 0x0000000000017941 */ /* 0x000fea0003800000 */
.L_x_4161:
[----:B------:R-:W1:Y:S01]  /*f8f0*/  S2R R36, SR_TID.X ;  /* 0x0000000000247919 */ /* 0x000e620000002100 */
        /* <DEDUP_REMOVED lines=20> */
[C---:B-1----:R-:W-:Y:S02]  /*fa40*/  VIADD R37, R36.reuse, 0xffffff80 ;  /* 0xffffff8024257836 */ /* 0x042fe40000000000 */
[----:B------:R-:W-:Y:S01]  /*fa50*/  VIADD R36, R36, 0xffffff80 ;  /* 0xffffff8024247836 */ /* 0x000fe20000000000 */
[----:B------:R-:W-:-:S04]  /*fa60*/  IADD3.X R50, R13, UR7, R11, P3, !PT ;  /* 0x000000070d327c10 */ /* 0x000fc80009ffe40b */
[----:B------:R-:W-:-:S04]  /*fa70*/  LEA.HI R36, R36, R37, RZ, 0x1 ;  /* 0x0000002524247211 */ /* 0x000fc800078f08ff */
[----:B------:R-:W-:-:S04]  /*fa80*/  SHF.R.S32.HI R36, RZ, 0x1, R36 ;  /* 0x00000001ff247819 */ /* 0x000fc80000011424 */
[----:B------:R-:W-:-:S04]  /*fa90*/  IADD3 R51, -R36, R92, RZ ;  /* 0x0000005c24337210 */ /* 0x000fc80007ffe1ff */
[----:B------:R-:W-:Y:S01]  /*faa0*/  ISETP.GE.AND P3, PT, R51, 0x1, PT ;  /* 0x000000013300780c */ /* 0x000fe20003f66270 */
[----:B------:R-:W-:-:S12]  /*fab0*/  BRA.DIV UR4, `(.L_x_4163) ;  /* 0x000001ca04347947 */ /* 0x000fd8000b800000 */
[----:B------:R1:W2:Y:S04]  /*fac0*/  SHFL.IDX PT, R41, R50, RZ, 0x1e1f ;  /* 0x001e1fff32297589 */ /* 0x0002a800000e0000 */
[----:B------:R1:W3:Y:S02]  /*fad0*/  SHFL.IDX PT, R43, R42, RZ, 0x1e1f ;  /* 0x001e1fff2a2b7589 */ /* 0x0002e400000e0000 */
.L_x_4427:
[----:B------:R-:W-:Y:S04]  /*fae0*/  BSSY B1, `(.L_x_4164) ;  /* 0x0000027000017945 */ /* 0x000fe80003800000 */
[----:B------:R-:W-:Y:S05]  /*faf0*/  @!P3 BRA `(.L_x_4165) ;  /* 0x000000000094b947 */ /* 0x000fea0003800000 */
[----:B------:R-:W4:Y:S01]  /*fb00*/  LDL R13, [R1+0xc] ;  /* 0x00000c00010d7983 */ /* 0x000f220000100800 */
[----:B------:R-:W-:-:S03]  /*fb10*/  ULDC UR4, c[0x0][0x2f4] ;  /* 0x0000bd0000047ab9 */ /* 0x000fc60000000800 */
[----:B------:R-:W5:Y:S04]  /*fb20*/  LDL R12, [R1+0x8] ;  /* 0x00000800010c7983 */ /* 0x000f680000100800 */
[----:B------:R-:W5:Y:S01]  /*fb30*/  LDL R48, [R1] ;  /* 0x0000000001307983 */ /* 0x000f620000100800 */
[----:B------:R-:W-:-:S03]  /*fb40*/  ISETP.GE.AND P5, PT, R16, UR4, PT ;  /* 0x0000000410007c0c */ /* 0x000fc6000bfa6270 */
[----:B------:R-:W5:Y:S10]  /*fb50*/  LDL R11, [R1+0x4] ;  /* 0x00000400010b7983 */ /* 0x000f740000100800 */
[----:B---3--:R-:W-:-:S05]  /*fb60*/  @!P5 IADD3 R44, P3, R16, R43, RZ ;  /* 0x0000002b102cd210 */ /* 0x008fca0007f7e0ff */
[----:B--2---:R-:W-:Y:S01]  /*fb70*/  @!P5 IMAD.X R45, R41, 0x1, R17, P3 ;  /* 0x00000001292dd824 */ /* 0x004fe200018e0611 */
[----:B------:R-:W-:-:S13]  /*fb80*/  ISETP.GE.AND P3, PT, R23, UR4, PT ;  /* 0x0000000417007c0c */ /* 0x000fda000bf66270 */
[----:B------:R-:W-:-:S05]  /*fb90*/  @!P3 IADD3 R38, P4, R23, R43, RZ ;  /* 0x0000002b1726b210 */ /* 0x000fca0007f9e0ff */
[----:B----4-:R-:W-:Y:S01]  /*fba0*/  @!P3 IMAD.X R39, R41, 0x1, R13, P4 ;  /* 0x000000012927b824 */ /* 0x010fe200020e060d */
[----:B------:R-:W-:-:S13]  /*fbb0*/  ISETP.GE.AND P4, PT, R22, UR4, PT ;  /* 0x0000000416007c0c */ /* 0x000fda000bf86270 */
[----:B------:R-:W-:-:S05]  /*fbc0*/  @!P4 IADD3 R36, P6, R22, R43, RZ ;  /* 0x0000002b1624c210 */ /* 0x000fca0007fde0ff */
[----:B-----5:R-:W-:Y:S02]  /*fbd0*/  @!P4 IMAD.X R37, R41, 0x1, R12, P6 ;  /* 0x000000012925c824 */ /* 0x020fe400030e060c */
[----:B------:R-:W2:Y:S04]  /*fbe0*/  @!P5 LDS.128 R12, [R88+0x24200] ;  /* 0x02420000580cd984 */ /* 0x000ea80000000c00 */
[----:B--2---:R-:W-:Y:S01]  /*fbf0*/  @!P5 ST.E.128 desc[UR50][R44.64], R12 ;  /* 0x0000000c2c00d985 */ /* 0x004fe2000c101d32 */
[----:B------:R-:W-:-:S13]  /*fc00*/  ISETP.GE.AND P5, PT, R225, UR4, PT ;  /* 0x00000004e1007c0c */ /* 0x000fda000bfa6270 */
[----:B------:R-:W2:Y:S01]  /*fc10*/  @!P5 LDS.128 R12, [R89+0x24200] ;  /* 0x02420000590cd984 */ /* 0x000ea20000000c00 */
[----:B------:R-:W-:-:S05]  /*fc20*/  @!P5 IMAD.SHL.U32 R40, R227, 0x10, RZ ;  /* 0x00000010e328d824 */ /* 0x000fca00078e00ff */
[----:B------:R-:W-:-:S04]  /*fc30*/  @!P5 IADD3 R46, P6, R40, R43, RZ ;  /* 0x0000002b282ed210 */ /* 0x000fc80007fde0ff */
[----:B------:R-:W-:-:S05]  /*fc40*/  @!P5 LEA.HI.X.SX32 R47, R40, R41, 0x1, P6 ;  /* 0x00000029282fd211 */ /* 0x000fca00030f0eff */
[----:B--2---:R-:W-:Y:S01]  /*fc50*/  @!P5 ST.E.128 desc[UR50][R46.64], R12 ;  /* 0x0000000c2e00d985 */ /* 0x004fe2000c101d32 */
[----:B------:R-:W-:-:S13]  /*fc60*/  ISETP.GE.AND P5, PT, R226, UR4, PT ;  /* 0x00000004e2007c0c */ /* 0x000fda000bfa6270 */
[----:B------:R-:W2:Y:S01]  /*fc70*/  @!P5 LDS.128 R12, [R88+0x26a00] ;  /* 0x026a0000580cd984 */ /* 0x000ea20000000c00 */
[----:B------:R-:W-:-:S05]  /*fc80*/  @!P5 IMAD.SHL.U32 R40, R48, 0x10, RZ ;  /* 0x000000103028d824 */ /* 0x000fca00078e00ff */
[----:B------:R-:W-:-:S04]  /*fc90*/  @!P5 IADD3 R48, P6, R40, R43, RZ ;  /* 0x0000002b2830d210 */ /* 0x000fc80007fde0ff */
[----:B------:R-:W-:-:S05]  /*fca0*/  @!P5 LEA.HI.X.SX32 R49, R40, R41, 0x1, P6 ;  /* 0x000000292831d211 */ /* 0x000fca00030f0eff */
[----:B--2---:R-:W-:Y:S01]  /*fcb0*/  @!P5 ST.E.128 desc[UR50][R48.64], R12 ;  /* 0x0000000c3000d985 */ /* 0x004fe2000c101d32 */
[----:B------:R-:W-:-:S03]  /*fcc0*/  ISETP.GE.AND P5, PT, R224, UR4, PT ;  /* 0x00000004e0007c0c */ /* 0x000fc6000bfa6270 */
[----:B------:R-:W2:Y:S10]  /*fcd0*/  @!P3 LDS.128 R12, [R89+0x26a00] ;  /* 0x026a0000590cb984 */ /* 0x000eb40000000c00 */
[----:B------:R-:W-:-:S04]  /*fce0*/  @!P5 IADD3 R40, P6, R224, R43, RZ ;  /* 0x0000002be028d210 */ /* 0x000fc80007fde0ff */
[----:B------:R-:W-:Y:S01]  /*fcf0*/  @!P5 IADD3.X R41, R41, R11, RZ, P6, !PT ;  /* 0x0000000b2929d210 */ /* 0x000fe200037fe4ff */
[----:B--2---:R-:W-:Y:S04]  /*fd00*/  @!P3 ST.E.128 desc[UR50][R38.64], R12 ;  /* 0x0000000c2600b985 */ /* 0x004fe8000c101d32 */
[----:B------:R-:W2:Y:S04]  /*fd10*/  @!P4 LDS.128 R12, [R88+0x29200] ;  /* 0x02920000580cc984 */ /* 0x000ea80000000c00 */
[----:B--2---:R-:W-:Y:S04]  /*fd20*/  @!P4 ST.E.128 desc[UR50][R36.64], R12 ;  /* 0x0000000c2400c985 */ /* 0x004fe8000c101d32 */
[----:B------:R-:W2:Y:S04]  /*fd30*/  @!P5 LDS.128 R12, [R89+0x29200] ;  /* 0x02920000590cd984 */ /* 0x000ea80000000c00 */
[----:B--2---:R4:W-:Y:S02]  /*fd40*/  @!P5 ST.E.128 desc[UR50][R40.64], R12 ;  /* 0x0000000c2800d985 */ /* 0x0049e4000c101d32 */
.L_x_4165:
[----:B------:R-:W-:Y:S05]  /*fd50*/  BSYNC B1 ;  /* 0x0000000000017941 */ /* 0x000fea0003800000 */
.L_x_4164:
[----:B------:R-:W-:-:S03]  /*fd60*/  UMOV UR4, 0xffffffff ;  /* 0xffffffff00047882 */ /* 0x000fc60000000000 */
[----:B------:R-:W-:Y:S05]  /*fd70*/  BRA.DIV UR4, `(.L_x_4166) ;  /* 0x000001c604d07947 */ /* 0x000fea000b800000 */
[----:B--2-4-:R2:W4:Y:S04]  /*fd80*/  SHFL.IDX PT, R41, R50, 0x1, 0x1e1f ;  /* 0x003e1f0032297f89 */ /* 0x01452800000e0000 */
[----:B---3--:R2:W3:Y:S02]  /*fd90*/  SHFL.IDX PT, R43, R42, 0x1, 0x1e1f ;  /* 0x003e1f002a2b7f89 */ /* 0x0084e400000e0000 */
.L_x_4431:
[----:B------:R-:W-:-:S13]  /*fda0*/  ISETP.GE.AND P3, PT, R51, 0x81, PT ;  /* 0x000000813300780c */ /* 0x000fda0003f66270 */
[----:B------:R-:W-:Y:S05]  /*fdb0*/  @!P3 BRA `(.L_x_4106) ;  /* 0x000000000094b947 */ /* 0x000fea0003800000 */
[----:B------:R-:W5:Y:S01]  /*fdc0*/  LDL R13, [R1+0xc] ;  /* 0x00000c00010d7983 */ /* 0x000f620000100800 */
[----:B------:R-:W-:-:S03]  /*fdd0*/  ULDC UR4, c[0x0][0x2f4] ;  /* 0x0000bd0000047ab9 */ /* 0x000fc60000000800 */
[----:B------:R-:W5:Y:S04]  /*fde0*/  LDL R12, [R1+0x8] ;  /* 0x00000800010c7983 */ /* 0x000f680000100800 */
[----:B-12---:R-:W2:Y:S01]  /*fdf0*/  LDL R42, [R1] ;  /* 0x00000000012a7983 */ /* 0x006ea20000100800 */
[----:B------:R-:W-:-:S03]  /*fe00*/  ISETP.GE.AND P5, PT, R16, UR4, PT ;  /* 0x0000000410007c0c */ /* 0x000fc6000bfa6270 */
[----:B------:R-:W2:Y:S10]  /*fe10*/  LDL R11, [R1+0x4] ;  /* 0x00000400010b7983 */ /* 0x000eb40000100800 */
[----:B---3--:R-:W-:-:S05]  /*fe20*/  @!P5 IADD3 R44, P3, R16, R43, RZ ;  /* 0x0000002b102cd210 */ /* 0x008fca0007f7e0ff */
[----:B----4-:R-:W-:Y:S01]  /*fe30*/  @!P5 IMAD.X R45, R41, 0x1, R17, P3 ;  /* 0x00000001292dd824 */ /* 0x010fe200018e0611 */
[----:B------:R-:W-:-:S13]  /*fe40*/  ISETP.GE.AND P3, PT, R23, UR4, PT ;  /* 0x0000000417007c0c */ /* 0x000fda000bf66270 */
[----:B------:R-:W-:-:S05]  /*fe50*/  @!P3 IADD3 R38, P4, R23, R43, RZ ;  /* 0x0000002b1726b210 */ /* 0x000fca0007f9e0ff */
[----:B-----5:R-:W-:Y:S01]  /*fe60*/  @!P3 IMAD.X R39, R41, 0x1, R13, P4 ;  /* 0x000000012927b824 */ /* 0x020fe200020e060d */
[----:B------:R-:W-:-:S13]  /*fe70*/  ISETP.GE.AND P4, PT, R22, UR4, PT ;  /* 0x0000000416007c0c */ /* 0x000fda000bf86270 */
[----:B------:R-:W-:-:S05]  /*fe80*/  @!P4 IADD3 R36, P6, R22, R43, RZ ;  /* 0x0000002b1624c210 */ /* 0x000fca0007fde0ff */
[----:B------:R-:W-:Y:S02]  /*fe90*/  @!P4 IMAD.X R37, R41, 0x1, R12, P6 ;  /* 0x000000012925c824 */ /* 0x000fe400030e060c */
[----:B------:R-:W1:Y:S04]  /*fea0*/  @!P5 LDS.128 R12, [R88+0x26200] ;  /* 0x02620000580cd984 */ /* 0x000e680000000c00 */
[----:B-1----:R-:W-:Y:S01]  /*feb0*/  @!P5 ST.E.128 desc[UR50][R44.64], R12 ;  /* 0x0000000c2c00d985 */ /* 0x002fe2000c101d32 */
[----:B------:R-:W-:-:S13]  /*fec0*/  ISETP.GE.AND P5, PT, R225, UR4, PT ;  /* 0x00000004e1007c0c */ /* 0x000fda000bfa6270 */
[----:B------:R-:W1:Y:S01]  /*fed0*/  @!P5 LDS.128 R12, [R89+0x26200] ;  /* 0x02620000590cd984 */ /* 0x000e620000000c00 */
[----:B------:R-:W-:-:S05]  /*fee0*/  @!P5 IMAD.SHL.U32 R40, R227, 0x10, RZ ;  /* 0x00000010e328d824 */ /* 0x000fca00078e00ff */
[----:B------:R-:W-:-:S04]  /*fef0*/  @!P5 IADD3 R46, P6, R40, R43, RZ ;  /* 0x0000002b282ed210 */ /* 0x000fc80007fde0ff */
[----:B------:R-:W-:-:S05]  /*ff00*/  @!P5 LEA.HI.X.SX32 R47, R40, R41, 0x1, P6 ;  /* 0x00000029282fd211 */ /* 0x000fca00030f0eff */
[----:B-1----:R-:W-:Y:S01]  /*ff10*/  @!P5 ST.E.128 desc[UR50][R46.64], R12 ;  /* 0x0000000c2e00d985 */ /* 0x002fe2000c101d32 */
[----:B------:R-:W-:-:S13]  /*ff20*/  ISETP.GE.AND P5, PT, R226, UR4, PT ;  /* 0x00000004e2007c0c */ /* 0x000fda000bfa6270 */
[----:B------:R-:W1:Y:S01]  /*ff30*/  @!P5 LDS.128 R12, [R88+0x28a00] ;  /* 0x028a0000580cd984 */ /* 0x000e620000000c00 */
[----:B--2---:R-:W-:-:S05]  /*ff40*/  @!P5 IMAD.SHL.U32 R40, R42, 0x10, RZ ;  /* 0x000000102a28d824 */ /* 0x004fca00078e00ff */
[----:B------:R-:W-:-:S04]  /*ff50*/  @!P5 IADD3 R48, P6, R40, R43, RZ ;  /* 0x0000002b2830d210 */ /* 0x000fc80007fde0ff */
[----:B------:R-:W-:-:S05]  /*ff60*/  @!P5 LEA.HI.X.SX32 R49, R40, R41, 0x1, P6 ;  /* 0x000000292831d211 */ /* 0x000fca00030f0eff */
[----:B-1----:R-:W-:Y:S01]  /*ff70*/  @!P5 ST.E.128 desc[UR50][R48.64], R12 ;  /* 0x0000000c3000d985 */ /* 0x002fe2000c101d32 */
[----:B------:R-:W-:-:S03]  /*ff80*/  ISETP.GE.AND P5, PT, R224, UR4, PT ;  /* 0x00000004e0007c0c */ /* 0x000fc6000bfa6270 */
[----:B------:R-:W1:Y:S10]  /*ff90*/  @!P3 LDS.128 R12, [R89+0x28a00] ;  /* 0x028a0000590cb984 */ /* 0x000e740000000c00 */
[----:B------:R-:W-:-:S04]  /*ffa0*/  @!P5 IADD3 R40, P6, R224, R43, RZ ;  /* 0x0000002be028d210 */ /* 0x000fc80007fde0ff */
[----:B------:R-:W-:Y:S01]  /*ffb0*/  @!P5 IADD3.X R41, R41, R11, RZ, P6, !PT ;  /* 0x0000000b2929d210 */ /* 0x000fe200037fe4ff */
[----:B-1----:R-:W-:Y:S04]  /*ffc0*/  @!P3 ST.E.128 desc[UR50][R38.64], R12 ;  /* 0x0000000c2600b985 */ /* 0x002fe8000c101d32 */
[----:B------:R-:W1:Y:S04]  /*ffd0*/  @!P4 LDS.128 R12, [R88+0x2b200] ;  /* 0x02b20000580cc984 */ /* 0x000e680000000c00 */
[----:B-1----:R-:W-:Y:S04]  /*ffe0*/  @!P4 ST.E.128 desc[UR50][R36.64], R12 ;  /* 0x0000000c2400c985 */ /* 0x002fe8000c101d32 */
[----:B------:R-:W1:Y:S04]  /*fff0*/  @!P5 LDS.128 R12, [R89+0x2b200] ;  /* 0x02b20000590cd984 */ /* 0x000e680000000c00 */
[----:B-1----:R1:W-:Y:S02]  /*10000*/  @!P5 ST.E.128 desc[UR50][R40.64], R12 ;  /* 0x0000000c2800d985 */ /* 0x0023e4000c101d32 */
.L_x_4106:
[----:B------:R-:W-:Y:S05]  /*10010*/  BSYNC B0 ;  /* 0x0000000000007941 */ /* 0x000fea0003800000 */
.L_x_4070:
[----:B------:R-:W5:Y:S01]  /*10020*/  S2R R11, SR_TID.X ;  /* 0x00000000000b7919 */ /* 0x000f620000002100 */
[----:B------:R-:W-:Y:S01]  /*10030*/  @!PT LDS RZ, [RZ] ;  /* 0x00000000fffff984 */ /* 0x000fe20000000800 */
[----:B------:R-:W-:Y:S01]  /*10040*/  @!PT LDS RZ, [RZ] ;  /* 0x00000000fffff984 */ /* 0x000fe20000000800 */
[----:B------:R-:W-:Y:S01]  /*10050*/  @!PT LDS RZ, [RZ] ;  /* 0x00000000fffff984 */ /* 0x000fe20000000800 */
[----:B------:R-:W-:Y:S01]  /*10060*/  @!PT LDS RZ, [RZ] ;  /* 0x00000000fffff984 */ /* 0x000fe20000000800 */
[----:B------:R3:W-:Y:S06]  /*10070*/  MEMBAR.ALL.CTA ;  /* 0x0000000000007992 */ /* 0x0007ec0000008000 */
[----:B---3--:R-:W3:Y:S01]  /*10080*/  FENCE.VIEW.ASYNC.S ;  /* 0x00000000000073c6 */ /* 0x008ee20000000000 */
[----:B------:R-:W-:Y:S05]  /*10090*/  WARPSYNC.ALL ;  /* 0x0000000000007948 */ /* 0x000fea0003800000 */
[----:B------:R-:W-:Y:S01]  /*100a0*/  BSSY B0, `(.L_x_4167) ;  /* 0x0000008000007945 */ /* 0x000fe20003800000 */
[----:B---3--:R3:W-:Y:S01]  /*100b0*/  BAR.SYNC.DEFER_BLOCKING R142, 0x80 ;  /* 0x0002008e0000751d */ /* 0x0087e20000010000 */
[----:B-----5:R-:W-:-:S13]  /*100c0*/  LOP3.LUT P3, RZ, R11, 0x7f, RZ, 0xc0, !PT ;  /* 0x0000007f0bff7812 */ /* 0x020fda000786c0ff */
[----:B------:R-:W-:-:S05]  /*100d0*/  @!P3 VIADD R11, R93, 0x334a0 ;  /* 0x000334a05d0bb836 */ /* 0x000fca0000000000 */
[----:B------:R-:W-:-:S04]  /*100e0*/  @!P3 PRMT R11, RZ, 0x654, R11 ;  /* 0x00000654ff0bb816 */ /* 0x000fc8000000000b */
[----:B------:R3:W-:Y:S01]  /*100f0*/  @!P3 SYNCS.ARRIVE.TRANS64.RED.A1T0 RZ, [R11+URZ], RZ ;  /* 0x000000ff0bffb9a7 */ /* 0x0007e2000810043f */
[----:B------:R-:W-:Y:S05]  /*10100*/  @!P2 BRA `(.L_x_4168) ;  /* 0x000000000004a947 */ /* 0x000fea0003800000 */
[----:B------:R-:W-:Y:S01]  /*10110*/  BPT.TRAP 0x1 ;  /* 0x000000040000795c */ /* 0x000fe20000300000 */
.L_x_4168:
[----:B------:R-:W-:Y:S05]  /*10120*/  BSYNC B0 ;  /* 0x0000000000007941 */ /* 0x000fea0003800000 */
.L_x_4167:
[----:B------:R-:W5:Y:S01]  /*10130*/  SYNCS.PHASECHK.TRANS64.TRYWAIT P2, [R93+URZ+0x334b0], R94 ;  /* 0x0334b05e5d0075a7 */ /* 0x000f62000804017f */
[----:B------:R-:W-:Y:S01]  /*10140*/  ULDC UR39, c[0x0][0x2f4] ;  /* 0x0000bd0000277ab9 */ /* 0x000fe20000000800 */
[----:B------:R-:W-:Y:S04]  /*10150*/  BSSY B0, `(.L_x_4169) ;  /* 0x0000002000007945 */ /* 0x000fe80003800000 */
[----:B-----5:R-:W-:Y:S05]  /*10160*/  @!P2 BRA `(.L_x_4170) ;  /* 0x000001c40020a947 */ /* 0x020fea0003800000 */
.L_x_4432:
[----:B------:R-:W-:Y:S05]  /*10170*/  BSYNC B0 ;  /* 0x0000000000007941 */ /* 0x000fea0003800000 */
.L_x_4169:
[----:B------:R0:W5:Y:S01]  /*10180*/  LDL R51, [R1+0xc] ;  /* 0x00000c0001337983 */ /* 0x0001620000100800 */
[----:B------:R-:W-:Y:S01]  /*10190*/  ULDC.64 UR4, c[0x0][0x328] ;  /* 0x0000ca0000047ab9 */ /* 0x000fe20000000a00 */
[----:B------:R-:W-:Y:S02]  /*101a0*/  ULDC.64 UR6, c[0x0][0x318] ;  /* 0x0000c60000067ab9 */ /* 0x000fe40000000a00 */
[----:B-12---:R1:W5:Y:S04]  /*101b0*/  LDL R50, [R1+0x8] ;  /* 0x0000080001327983 */ /* 0x0063680000100800 */
[----:B0-----:R1:W5:Y:S01]  /*101c0*/  LDL R49, [R1] ;  /* 0x0000000001317983 */ /* 0x0013620000100800 */
[----:B------:R-:W-:Y:S02]  /*101d0*/  IMAD R90, R90, UR4, RZ ;  /* 0x000000045a5a7c24 */ /* 0x000fe4000f8e02ff */
[C---:B------:R-:W-:Y:S01]  /*101e0*/  IMAD.WIDE.U32 R12, R35.reuse, UR4, RZ ;  /* 0x00000004230c7c25 */ /* 0x040fe2000f8e00ff */
[----:B------:R1:W5:Y:S03]  /*101f0*/  LDL R48, [R1+0x4] ;  /* 0x0000040001307983 */ /* 0x0003660000100800 */
[----:B------:R-:W-:Y:S01]  /*10200*/  IMAD R35, R35, UR5, R90 ;  /* 0x0000000523237c24 */ /* 0x000fe2000f8e025a */
[----:B------:R-:W0:Y:S01]  /*10210*/  S2R R14, SR_TID.X ;  /* 0x00000000000e7919 */ /* 0x000e220000002100 */
[----:B------:R-:W-:-:S02]  /*10220*/  ULDC.64 UR4, c[0x0][0x338] ;  /* 0x0000ce0000047ab9 */ /* 0x000fc40000000a00 */
[----:B------:R-:W-:Y:S02]  /*10230*/  IMAD R91, R91, UR4, RZ ;  /* 0x000000045b5b7c24 */ /* 0x000fe4000f8e02ff */
[----:B------:R-:W-:Y:S02]  /*10240*/  IMAD.IADD R13, R13, 0x1, R35 ;  /* 0x000000010d0d7824 */ /* 0x000fe400078e0223 */
[C---:B------:R-:W-:Y:S02]  /*10250*/  IMAD R91, R34.reuse, UR5, R91 ;  /* 0x00000005225b7c24 */ /* 0x040fe4000f8e025b */
[----:B------:R-:W-:Y:S01]  /*10260*/  IMAD.WIDE.U32 R34, R34, UR4, R12 ;  /* 0x0000000422227c25 */ /* 0x000fe2000f8e000c */
[----:B------:R-:W-:-:S03]  /*10270*/  ULDC.64 UR4, c[0x0][0x330] ;  /* 0x0000cc0000047ab9 */ /* 0x000fc60000000a00 */
[----:B------:R-:W-:Y:S02]  /*10280*/  IMAD.IADD R35, R35, 0x1, R91 ;  /* 0x0000000123237824 */ /* 0x000fe400078e025b */
[----:B---3--:R-:W-:Y:S02]  /*10290*/  IMAD R11, R7, UR4, RZ ;  /* 0x00000004070b7c24 */ /* 0x008fe4000f8e02ff */
[----:B------:R-:W-:-:S04]  /*102a0*/  IMAD.WIDE.U32 R12, R222, UR4, R34 ;  /* 0x00000004de0c7c25 */ /* 0x000fc8000f8e0022 */
[----:B------:R-:W-:Y:S01]  /*102b0*/  IMAD R11, R222, UR5, R11 ;  /* 0x00000005de0b7c24 */ /* 0x000fe2000f8e020b */
[----:B------:R-:W-:-:S04]  /*102c0*/  IADD3 R44, P2, R12, UR6, RZ ;  /* 0x000000060c2c7c10 */ /* 0x000fc8000ff5e0ff */
[----:B------:R-:W-:Y:S01]  /*102d0*/  IADD3.X R11, R13, UR7, R11, P2, !PT ;  /* 0x000000070d0b7c10 */ /* 0x000fe200097fe40b */
[C---:B0-----:R-:W-:Y:S02]  /*102e0*/  VIADD R15, R14.reuse, 0xffffff80 ;  /* 0xffffff800e0f7836 */ /* 0x041fe40000000000 */
[----:B------:R-:W-:-:S05]  /*102f0*/  VIADD R14, R14, 0xffffff80 ;  /* 0xffffff800e0e7836 */ /* 0x000fca0000000000 */
[----:B------:R-:W-:-:S04]  /*10300*/  LEA.HI R14, R14, R15, RZ, 0x1 ;  /* 0x0000000f0e0e7211 */ /* 0x000fc800078f08ff */
[----:B------:R-:W-:-:S04]  /*10310*/  SHF.R.S32.HI R14, RZ, 0x1, R14 ;  /* 0x00000001ff0e7819 */ /* 0x000fc8000001140e */
[----:B------:R-:W-:-:S04]  /*10320*/  IADD3 R92, -R14, R92, RZ ;  /* 0x0000005c0e5c7210 */ /* 0x000fc80007ffe1ff */
[----:B------:R-:W-:Y:S01]  /*10330*/  ISETP.GE.AND P2, PT, R92, 0x1, PT ;  /* 0x000000015c00780c */ /* 0x000fe20003f46270 */
[----:B------:R1:W0:Y:S01]  /*10340*/  SHFL.IDX PT, R47, R44, RZ, 0x1e1f ;  /* 0x001e1fff2c2f7589 */ /* 0x00022200000e0000 */
[----:B------:R-:W-:Y:S03]  /*10350*/  BSSY B0, `(.L_x_4171) ;  /* 0x0000023000007945 */ /* 0x000fe60003800000 */
[----:B------:R1:W2:Y:S08]  /*10360*/  SHFL.IDX PT, R45, R11, RZ, 0x1e1f ;  /* 0x001e1fff0b2d7589 */ /* 0x0002b000000e0000 */
[----:B-1----:R-:W-:Y:S05]  /*10370*/  @!P2 BRA `(.L_x_4172) ;  /* 0x000000000080a947 */ /* 0x002fea0003800000 */
[----:B------:R-:W-:-:S13]  /*10380*/  ISETP.GE.AND P5, PT, R16, UR39, PT ;  /* 0x0000002710007c0c */ /* 0x000fda000bfa6270 */
[----:B------:R-:W1:Y:S01]  /*10390*/  @!P5 LDS.128 R12, [R88+0xf200] ;  /* 0x00f20000580cd984 */ /* 0x000e620000000c00 */
[----:B0-----:R-:W-:-:S05]  /*103a0*/  @!P5 IADD3 R38, P2, R16, R47, RZ ;  /* 0x0000002f1026d210 */ /* 0x001fca0007f5e0ff */
[----:B--2---:R-:W-:Y:S01]  /*103b0*/  @!P5 IMAD.X R39, R45, 0x1, R17, P2 ;  /* 0x000000012d27d824 */ /* 0x004fe200010e0611 */
[----:B------:R-:W-:-:S13]  /*103c0*/  ISETP.GE.AND P2, PT, R23, UR39, PT ;  /* 0x0000002717007c0c */ /* 0x000fda000bf46270 */
[----:B------:R-:W-:-:S05]  /*103d0*/  @!P2 IADD3 R36, P4, R23, R47, RZ ;  /* 0x0000002f1724a210 */ /* 0x000fca0007f9e0ff */
[----:B-----5:R-:W-:Y:S01]  /*103e0*/  @!P2 IMAD.X R37, R45, 0x1, R51, P4 ;  /* 0x000000012d25a824 */ /* 0x020fe200020e0633 */
[----:B------:R-:W-:-:S13]  /*103f0*/  ISETP.GE.AND P4, PT, R22, UR39, PT ;  /* 0x0000002716007c0c */ /* 0x000fda000bf86270 */
[----:B------:R-:W-:Y:S01]  /*10400*/  @!P4 IADD3 R34, P6, R22, R47, RZ ;  /* 0x0000002f1622c210 */ /* 0x000fe20007fde0ff */
[----:B-1----:R-:W-:Y:S01]  /*10410*/  @!P5 ST.E.128 desc[UR50][R38.64], R12 ;  /* 0x0000000c2600d985 */ /* 0x002fe2000c101d32 */
[----:B------:R-:W-:-:S03]  /*10420*/  ISETP.GE.AND P5, PT, R225, UR39, PT ;  /* 0x00000027e1007c0c */ /* 0x000fc6000bfa6270 */
[----:B------:R-:W-:-:S10]  /*10430*/  @!P4 IMAD.X R35, R45, 0x1, R50, P6 ;  /* 0x000000012d23c824 */ /* 0x000fd400030e0632 */
[----:B------:R-:W0:Y:S01]  /*10440*/  @!P5 LDS.128 R12, [R89+0xf200] ;  /* 0x00f20000590cd984 */ /* 0x000e220000000c00 */
[----:B------:R-:W-:-:S05]  /*10450*/  @!P5 IMAD.SHL.U32 R42, R227, 0x10, RZ ;  /* 0x00000010e32ad824 */ /* 0x000fca00078e00ff */
[----:B------:R-:W-:-:S04]  /*10460*/  @!P5 IADD3 R40, P6, R42, R47, RZ ;  /* 0x0000002f2a28d210 */ /* 0x000fc80007fde0ff */
[----:B----4-:R-:W-:-:S05]  /*10470*/  @!P5 LEA.HI.X.SX32 R41, R42, R45, 0x1, P6 ;  /* 0x0000002d2a29d211 */ /* 0x010fca00030f0eff */
[----:B0-----:R-:W-:Y:S01]  /*10480*/  @!P5 ST.E.128 desc[UR50][R40.64], R12 ;  /* 0x0000000c2800d985 */ /* 0x001fe2000c101d32 */
[----:B------:R-:W-:-:S13]  /*10490*/  ISETP.GE.AND P5, PT, R226, UR39, PT ;  /* 0x00000027e2007c0c */ /* 0x000fda000bfa6270 */
[----:B------:R-:W0:Y:S01]  /*104a0*/  @!P5 LDS.128 R12, [R88+0x11a00] ;  /* 0x011a0000580cd984 */ /* 0x000e220000000c00 */
[----:B------:R-:W-:-:S05]  /*104b0*/  @!P5 IMAD.SHL.U32 R46, R49, 0x10, RZ ;  /* 0x00000010312ed824 */ /* 0x000fca00078e00ff */
[----:B------:R-:W-:-:S04]  /*104c0*/  @!P5 IADD3 R42, P6, R46, R47, RZ ;  /* 0x0000002f2e2ad210 */ /* 0x000fc80007fde0ff */
[----:B------:R-:W-:-:S05]  /*104d0*/  @!P5 LEA.HI.X.SX32 R43, R46, R45, 0x1, P6 ;  /* 0x0000002d2e2bd211 */ /* 0x000fca00030f0eff */
[----:B0-----:R-:W-:Y:S01]  /*104e0*/  @!P5 ST.E.128 desc[UR50][R42.64], R12 ;  /* 0x0000000c2a00d985 */ /* 0x001fe2000c101d32 */
[----:B------:R-:W-:-:S03]  /*104f0*/  ISETP.GE.AND P5, PT, R224, UR39, PT ;  /* 0x00000027e0007c0c */ /* 0x000fc6000bfa6270 */
[----:B------:R-:W0:Y:S10]  /*10500*/  @!P2 LDS.128 R12, [R89+0x11a00] ;  /* 0x011a0000590ca984 */ /* 0x000e340000000c00 */
[----:B------:R-:W-:-:S04]  /*10510*/  @!P5 IADD3 R38, P6, R224, R47, RZ ;  /* 0x0000002fe026d210 */ /* 0x000fc80007fde0ff */
[----:B------:R-:W-:Y:S01]  /*10520*/  @!P5 IADD3.X R39, R45, R48, RZ, P6, !PT ;  /* 0x000000302d27d210 */ /* 0x000fe200037fe4ff */
[----:B0-----:R-:W-:Y:S04]  /*10530*/  @!P2 ST.E.128 desc[UR50][R36.64], R12 ;  /* 0x0000000c2400a985 */ /* 0x001fe8000c101d32 */
[----:B------:R-:W0:Y:S04]  /*10540*/  @!P4 LDS.128 R12, [R88+0x14200] ;  /* 0x01420000580cc984 */ /* 0x000e280000000c00 */
[----:B0-----:R-:W-:Y:S04]  /*10550*/  @!P4 ST.E.128 desc[UR50][R34.64], R12 ;  /* 0x0000000c2200c985 */ /* 0x001fe8000c101d32 */
[----:B------:R-:W0:Y:S04]  /*10560*/  @!P5 LDS.128 R12, [R89+0x14200] ;  /* 0x01420000590cd984 */ /* 0x000e280000000c00 */
[----:B0-----:R1:W-:Y:S02]  /*10570*/  @!P5 ST.E.128 desc[UR50][R38.64], R12 ;  /* 0x0000000c2600d985 */ /* 0x0013e4000c101d32 */
.L_x_4172:
[----:B------:R-:W-:Y:S05]  /*10580*/  BSYNC B0 ;  /* 0x0000000000007941 */ /* 0x000fea0003800000 */
.L_x_4171:
[----:B------:R-:W-:Y:S01]  /*10590*/  ISETP.GE.AND P2, PT, R92, 0x81, PT ;  /* 0x000000815c00780c */ /* 0x000fe20003f46270 */
[----:B------:R-:W3:Y:S01]  /*105a0*/  SHFL.IDX PT, R11, R11, 0x1, 0x1e1f ;  /* 0x003e1f000b0b7f89 */ /* 0x000ee200000e0000 */
[----:B------:R-:W-:Y:S03]  /*105b0*/  BSSY B0, `(.L_x_4173) ;  /* 0x0000023000007945 */ /* 0x000fe60003800000 */
[----:B--2---:R2:W0:Y:S08]  /*105c0*/  SHFL.IDX PT, R45, R44, 0x1, 0x1e1f ;  /* 0x003e1f002c2d7f89 */ /* 0x00443000000e0000 */
[----:B--2---:R-:W-:Y:S05]  /*105d0*/  @!P2 BRA `(.L_x_4174) ;  /* 0x000000000080a947 */ /* 0x004fea0003800000 */
[----:B------:R-:W-:-:S13]  /*105e0*/  ISETP.GE.AND P5, PT, R16, UR39, PT ;  /* 0x0000002710007c0c */ /* 0x000fda000bfa6270 */
[----:B-1----:R-:W1:Y:S01]  /*105f0*/  @!P5 LDS.128 R12, [R88+0x11200] ;  /* 0x01120000580cd984 */ /* 0x002e620000000c00 */
[----:B0-----:R-:W-:-:S05]  /*10600*/  @!P5 IADD3 R38, P2, R16, R45, RZ ;  /* 0x0000002d1026d210 */ /* 0x001fca0007f5e0ff */
[----:B---3--:R-:W-:Y:S01]  /*10610*/  @!P5 IMAD.X R39, R11, 0x1, R17, P2 ;  /* 0x000000010b27d824 */ /* 0x008fe200010e0611 */
        /* <DEDUP_REMOVED lines=28> */
.L_x_4174:
[----:B------:R-:W-:Y:S05]  /*107e0*/  BSYNC B0 ;  /* 0x0000000000007941 */ /* 0x000fea0003800000 */
.L_x_4173:
[----:B-12---:R-:W2:Y:S01]  /*107f0*/  LDL.LU R12, [R1+0x14] ;  /* 0x00001400010c7983 */ /* 0x006ea20000300800 */
[----:B------:R-:W-:Y:S01]  /*10800*/  VIADD R19, R19, 0x1 ;  /* 0x0000000113137836 */ /* 0x000fe20000000000 */
[----:B------:R-:W-:Y:S01]  /*10810*/  ISETP.NE.AND P4, PT, R115, RZ, PT ;  /* 0x000000ff7300720c */ /* 0x000fe20003f85270 */
[----:B------:R-:W-:Y:S01]  /*10820*/  @!P3 VIADD R93, R93, 0x334c0 ;  /* 0x000334c05d5db836 */ /* 0x000fe20000000000 */
[----:B------:R-:W-:Y:S01]  /*10830*/  @!PT LDS RZ, [RZ] ;  /* 0x00000000fffff984 */ /* 0x000fe20000000800 */
[----:B------:R-:W-:Y:S01]  /*10840*/  @!PT LDS RZ, [RZ] ;  /* 0x00000000fffff984 */ /* 0x000fe20000000800 */
[----:B------:R-:W-:Y:S01]  /*10850*/  @!PT LDS RZ, [RZ] ;  /* 0x00000000fffff984 */ /* 0x000fe20000000800 */
[----:B------:R-:W-:Y:S01]  /*10860*/  @!PT LDS RZ, [RZ] ;  /* 0x00000000fffff984 */ /* 0x000fe20000000800 */
[----:B------:R1:W-:Y:S06]  /*10870*/  MEMBAR.ALL.CTA ;  /* 0x0000000000007992 */ /* 0x0003ec0000008000 */
[----:B-1----:R-:W1:Y:S02]  /*10880*/  FENCE.VIEW.ASYNC.S ;  /* 0x00000000000073c6 */ /* 0x002e640000000000 */
[----:B-1----:R1:W-:Y:S01]  /*10890*/  BAR.SYNC.DEFER_BLOCKING R142, 0x80 ;  /* 0x0002008e0000751d */ /* 0x0023e20000010000 */
[----:B------:R-:W-:-:S02]  /*108a0*/  ISETP.NE.AND P2, PT, R19, 0x2, PT ;  /* 0x000000021300780c */ /* 0x000fc40003f45270 */
[----:B------:R-:W-:Y:S02]  /*108b0*/  @!P3 PRMT R93, RZ, 0x654, R93 ;  /* 0x00000654ff5db816 */ /* 0x000fe4000000005d */
[----:B---3--:R-:W-:Y:S02]  /*108c0*/  SEL R11, RZ, 0x1, P2 ;  /* 0x00000001ff0b7807 */ /* 0x008fe40001000000 */
[----:B------:R-:W-:Y:S01]  /*108d0*/  SEL R19, R19, RZ, P2 ;  /* 0x000000ff13137207 */ /* 0x000fe20001000000 */
[----:B------:R1:W-:Y:S01]  /*108e0*/  @!P3 SYNCS.ARRIVE.TRANS64.RED.A1T0 RZ, [R93+URZ], RZ ;  /* 0x000000ff5dffb9a7 */ /* 0x0003e2000810043f */
[----:B--2---:R-:W-:-:S05]  /*108f0*/  LOP3.LUT R12, R12, R11, RZ, 0x3c, !PT ;  /* 0x0000000b0c0c7212 */ /* 0x004fca00078e3cff */
[----:B------:R1:W-:Y:S01]  /*10900*/  STL [R1+0x14], R12 ;  /* 0x0000140c01007387 */ /* 0x0003e20000100800 */
[----:B------:R-:W-:Y:S05]  /*10910*/  @P4 BRA `(.L_x_4175) ;  /* 0xffffff1c00004947 */ /* 0x000fea000383ffff */
[----:B-1----:R-:W1:Y:S01]  /*10920*/  S2R R12, SR_TID.X ;  /* 0x00000000000c7919 */ /* 0x002e620000002100 */
[----:B------:R-:W-:Y:S02]  /*10930*/  PLOP3.LUT P0, PT, PT, PT, PT, 0x8, 0x0 ;  /* 0x000000000000781c */ /* 0x000fe40003f0e170 */
[----:B-1----:R-:W-:-:S04]  /*10940*/  SHF.R.U32.HI R12, RZ, 0x7, R12 ;  /* 0x00000007ff0c7819 */ /* 0x002fc8000001160c */
[----:B------:R-:W-:-:S13]  /*10950*/  ISETP.NE.AND P4, PT, R12, 0x1, PT ;  /* 0x000000010c00780c */ /* 0x000fda0003f85270 */
[----:B------:R-:W-:Y:S06]  /*10960*/  @!P4 BAR.ARV 0x9, 0x100 ;  /* 0x024400000000cb1d */ /* 0x000fec0000002000 */
.L_x_4065:
[----:B------:R-:W-:Y:S05]  /*10970*/  @P0 BRA `(.L_x_4176) ;  /* 0x00000000000c0947 */ /* 0x000fea0003800000 */
[----:B------:R-:W1:Y:S01]  /*10980*/  FENCE.VIEW.ASYNC.G ;  /* 0x00000000000073c6 */ /* 0x000e620000000100 */
[----:B------:R-:W-:Y:S05]  /*10990*/  WARPSYNC.ALL ;  /* 0x0000000000007948 */ /* 0x000fea0003800000 */
[----:B-1----:R-:W-:Y:S06]  /*109a0*/  BAR.ARV 0xc, 0x180 ;  /* 0x0306000000007b1d */ /* 0x002fec0000002000 */
.L_x_4176:
        /* <DEDUP_REMOVED lines=10> */
[----:B------:R-:W1:Y:S08]  /*10a50*/  @P0 LDC.64 R6, c[0x0][0x9a8] ;  /* 0x00026a00ff060b82 */ /* 0x000e700000000a00 */
[----:B------:R-:W0:Y:S08]  /*10a60*/  @P1 LDC.64 R10, c[0x0][0x9c0] ;  /* 0x00027000ff0a1b82 */ /* 0x000e300000000a00 */
[----:B------:R-:W4:Y:S01]  /*10a70*/  @P0 LDC.64 R12, c[0x0][0x9b0] ;  /* 0x00026c00ff0c0b82 */ /* 0x000f220000000a00 */
[----:B--2---:R-:W-:-:S02]  /*10a80*/  @P1 IMAD R2, R0, R8, RZ ;  /* 0x0000000800021224 */ /* 0x004fc400078e02ff */
[----:B-1----:R-:W-:Y:S02]  /*10a90*/  @P0 IMAD R0, R0, R6, RZ ;  /* 0x0000000600000224 */ /* 0x002fe400078e02ff */
[C---:B---3--:R-:W-:Y:S02]  /*10aa0*/  @P1 IMAD R9, R3.reuse, R9, R2 ;  /* 0x0000000903091224 */ /* 0x048fe400078e0202 */
[----:B------:R-:W-:-:S04]  /*10ab0*/  @P1 IMAD.WIDE.U32 R4, R3, R8, RZ ;  /* 0x0000000803041225 */ /* 0x000fc800078e00ff */
[----:B------:R-:W-:Y:S01]  /*10ac0*/  @P1 IMAD.IADD R5, R5, 0x1, R9 ;  /* 0x0000000105051824 */ /* 0x000fe200078e0209 */
[----:B------:R-:W-:Y:S01]  /*10ad0*/  @P0 SHF.R.S32.HI R9, RZ, 0x1f, R222 ;  /* 0x0000001fff090819 */ /* 0x000fe200000114de */
[C---:B------:R-:W-:Y:S02]  /*10ae0*/  @P0 IMAD R7, R3.reuse, R7, R0 ;  /* 0x0000000703070224 */ /* 0x040fe400078e0200 */
[----:B------:R-:W-:-:S04]  /*10af0*/  @P0 IMAD.WIDE.U32 R2, R3, R6, RZ ;  /* 0x0000000603020225 */ /* 0x000fc800078e00ff */
[----:B0-----:R-:W-:Y:S02]  /*10b00*/  @P1 IMAD R6, R15, R10, RZ ;  /* 0x0000000a0f061224 */ /* 0x001fe400078e02ff */
[----:B------:R-:W-:Y:S02]  /*10b10*/  @P0 IMAD.IADD R3, R3, 0x1, R7 ;  /* 0x0000000103030824 */ /* 0x000fe400078e0207 */
[----:B----4-:R-:W-:Y:S02]  /*10b20*/  @P0 IMAD R0, R9, R12, RZ ;  /* 0x0000000c09000224 */ /* 0x010fe400078e02ff */
[C---:B------:R-:W-:Y:S02]  /*10b30*/  @P1 IMAD R11, R222.reuse, R11, R6 ;  /* 0x0000000bde0b1224 */ /* 0x040fe400078e0206 */
[----:B------:R-:W-:-:S04]  /*10b40*/  @P1 IMAD.WIDE.U32 R6, R222, R10, R4 ;  /* 0x0000000ade061225 */ /* 0x000fc800078e0004 */
[----:B------:R-:W-:Y:S01]  /*10b50*/  @P0 IMAD R9, R222, R13, R0 ;  /* 0x0000000dde090224 */ /* 0x000fe200078e0200 */
[----:B------:R-:W-:Y:S01]  /*10b60*/  @P1 LEA R8, P3, R6, UR6, 0x2 ;  /* 0x0000000606081c11 */ /* 0x000fe2000f8610ff */
[----:B------:R-:W-:-:S04]  /*10b70*/  @P0 IMAD.WIDE.U32 R2, R222, R12, R2 ;  /* 0x0000000cde020225 */ /* 0x000fc800078e0002 */
[----:B------:R-:W-:Y:S01]  /*10b80*/  @P1 IMAD.IADD R5, R7, 0x1, R11 ;  /* 0x0000000107051824 */ /* 0x000fe200078e020b */
[----:B------:R-:W-:Y:S01]  /*10b90*/  @P0 IADD3 R3, R3, R9, RZ ;  /* 0x0000000903030210 */ /* 0x000fe20007ffe0ff */
[----:B------:R-:W-:Y:S01]  /*10ba0*/  IMAD.MOV.U32 R0, RZ, RZ, 0x3f800000 ;  /* 0x3f800000ff007424 */ /* 0x000fe200078e00ff */
[----:B------:R-:W-:Y:S01]  /*10bb0*/  @P0 LEA R4, P2, R2, UR4, 0x2 ;  /* 0x0000000402040c11 */ /* 0x000fe2000f8410ff */
[----:B------:R-:W-:Y:S01]  /*10bc0*/  ULDC UR4, c[0x0][0x988] ;  /* 0x0002620000047ab9 */ /* 0x000fe20000000800 */
[----:B------:R-:W-:Y:S02]  /*10bd0*/  @P1 LEA.HI.X R9, R6, UR7, R5, 0x2, P3 ;  /* 0x0000000706091c11 */ /* 0x000fe400098f1405 */
[----:B------:R-:W-:Y:S01]  /*10be0*/  @P0 LEA.HI.X R5, R2, UR5, R3, 0x2, P2 ;  /* 0x0000000502050c11 */ /* 0x000fe200090f1403 */
[----:B------:R-:W-:Y:S02]  /*10bf0*/  IMAD.MOV.U32 R3, RZ, RZ, 0x3f800000 ;  /* 0x3f800000ff037424 */ /* 0x000fe400078e00ff */
[----:B------:R0:W2:Y:S04]  /*10c00*/  @P1 LDG.E R0, desc[UR50][R8.64] ;  /* 0x0000003208001981 */ /* 0x0000a8000c1e1900 */
[----:B------:R1:W2:Y:S01]  /*10c10*/  @P0 LDG.E R3, desc[UR50][R4.64] ;  /* 0x0000003204030981 */ /* 0x0002a2000c1e1900 */
[----:B------:R-:W-:-:S02]  /*10c20*/  ISETP.GE.AND P1, PT, R141, 0x1, PT ;  /* 0x000000018d00780c */ /* 0x000fc40003f26270 */
[----:B------:R-:W-:Y:S02]  /*10c30*/  CS2R R120, SRZ ;  /* 0x0000000000787805 */ /* 0x000fe4000001ff00 */
[----:B------:R-:W-:Y:S01]  /*10c40*/  PLOP3.LUT P0, PT, PT, PT, PT, 0x80, 0x0 ;  /* 0x000000000000781c */ /* 0x000fe20003f0f070 */
[----:B------:R-:W-:Y:S01]  /*10c50*/  IMAD.MOV.U32 R119, RZ, RZ, RZ ;  /* 0x000000ffff777224 */ /* 0x000fe200078e00ff */
        /* <DEDUP_REMOVED lines=14> */
[----:B-----5:R-:W-:Y:S02]  /*10d40*/  CS2R R50, SRZ ;  /* 0x0000000000327805 */ /* 0x020fe4000001ff00 */
        /* <DEDUP_REMOVED lines=30> */
[----:B------:R-:W-:Y:S01]  /*10f30*/  MOV R126, RZ ;  /* 0x000000ff007e7202 */ /* 0x000fe20000000f00 */
[----:B------:R-:W-:Y:S01]  /*10f40*/  IMAD.MOV.U32 R128, RZ, RZ, RZ ;  /* 0x000000ffff807224 */ /* 0x000fe200078e00ff */
[----:B------:R-:W-:Y:S02]  /*10f50*/  CS2R R28, SRZ ;  /* 0x00000000001c7805 */ /* 0x000fe4000001ff00 */
[----:B-1----:R-:W-:Y:S01]  /*10f60*/  CS2R R4, SRZ ;  /* 0x0000000000047805 */ /* 0x002fe2000001ff00 */
[----:B------:R-:W-:-:S02]  /*10f70*/  IMAD.MOV.U32 R130, RZ, RZ, RZ ;  /* 0x000000ffff827224 */ /* 0x000fc400078e00ff */
[----:B--2---:R-:W-:-:S04]  /*10f80*/  FMUL.FTZ R0, R3, R0 ;  /* 0x0000000003007220 */ /* 0x004fc80000410000 */
        /* <DEDUP_REMOVED lines=10> */
.L_x_4435:
[----:B-1----:R-:W-:Y:S01]  /*11030*/  LEA.HI R0, R220, R220, RZ, 0x1 ;  /* 0x000000dcdc007211 */ /* 0x002fe200078f08ff */
[----:B------:R-:W-:-:S03]  /*11040*/  ULOP3.LUT UP0, URZ, UR48, 0x9f, URZ, 0xc0, !UPT ;  /* 0x0000009f303f7892 */ /* 0x000fc6000f80c03f */
[----:B------:R-:W-:-:S03]  /*11050*/  LOP3.LUT R3, R0, 0x3e, RZ, 0xc0, !PT ;  /* 0x0000003e00037812 */ /* 0x000fc600078ec0ff */
[----:B------:R-:W-:Y:S02]  /*11060*/  PLOP3.LUT P0, PT, PT, PT, UP0, 0x80, 0x0 ;  /* 0x000000000000781c */ /* 0x000fe40003f0f008 */
[----:B------:R-:W-:-:S05]  /*11070*/  IMAD.IADD R3, R220, 0x1, -R3 ;  /* 0x00000001dc037824 */ /* 0x000fca00078e0a03 */
[----:B------:R-:W-:-:S04]  /*11080*/  LEA R3, R3, UR48, 0xc ;  /* 0x0000003003037c11 */ /* 0x000fc8000f8e60ff */
[----:B------:R-:W-:-:S04]  /*11090*/  SHF.R.U32.HI R3, RZ, 0x4, R3 ;  /* 0x00000004ff037819 */ /* 0x000fc80000011603 */
[----:B------:R-:W-:Y:S01]  /*110a0*/  LOP3.LUT R44, R3, 0x3fff, RZ, 0xc0, !PT ;  /* 0x00003fff032c7812 */ /* 0x000fe200078ec0ff */
[----:B------:R-:W-:Y:S06]  /*110b0*/  @!P0 BRA `(.L_x_4179) ;  /* 0x0000000000408947 */ /* 0x000fec0003800000 */
[----:B------:R-:W-:Y:S01]  /*110c0*/  MOV R0, 0x0 ;  /* 0x0000000000007802 */ /* 0x000fe20000000f00 */
[----:B------:R-:W-:Y:S01]  /*110d0*/  ULDC.64 UR4, c[0x4][0x1b0] ;  /* 0x01006c0000047ab9 */ /* 0x000fe20000000a00 */
[----:B------:R-:W-:Y:S01]  /*110e0*/  ULDC.64 UR6, c[0x4][0x1b8] ;  /* 0x01006e0000067ab9 */ /* 0x000fe20000000a00 */
[----:B------:R-:W-:Y:S01]  /*110f0*/  IMAD.U32 R4, RZ, RZ, UR4 ;  /* 0x00000004ff047e24 */ /* 0x000fe2000f8e00ff */
[----:B------:R1:W2:Y:S01]  /*11100*/  LDC.64 R14, c[0x4][R0] ;  /* 0x01000000000e7b82 */ /* 0x0002a20000000a00 */
[----:B------:R-:W-:Y:S01]  /*11110*/  MOV R5, UR5 ;  /* 0x0000000500057c02 */ /* 0x000fe20008000f00 */
[----:B------:R-:W-:Y:S01]  /*11120*/  ULDC.64 UR4, c[0x4][0xa0] ;  /* 0x0100280000047ab9 */ /* 0x000fe20000000a00 */
[----:B------:R-:W-:Y:S01]  /*11130*/  IMAD.U32 R6, RZ, RZ, UR6 ;  /* 0x00000006ff067e24 */ /* 0x000fe2000f8e00ff */
[----:B------:R-:W-:Y:S01]  /*11140*/  MOV R12, 0x1 ;  /* 0x00000001000c7802 */ /* 0x000fe20000000f00 */
[----:B------:R-:W-:Y:S02]  /*11150*/  IMAD.U32 R7, RZ, RZ, UR7 ;  /* 0x00000007ff077e24 */ /* 0x000fe4000f8e00ff */
[----:B------:R-:W-:-:S02]  /*11160*/  IMAD.U32 R10, RZ, RZ, UR4 ;  /* 0x00000004ff0a7e24 */ /* 0x000fc4000f8e00ff */
[----:B------:R-:W-:Y:S02]  /*11170*/  IMAD.U32 R11, RZ, RZ, UR5 ;  /* 0x00000005ff0b7e24 */ /* 0x000fe4000f8e00ff */
[----:B------:R-:W-:Y:S02]  /*11180*/  IMAD.MOV.U32 R8, RZ, RZ, 0x70 ;  /* 0x00000070ff087424 */ /* 0x000fe400078e00ff */
[----:B01----:R-:W-:-:S07]  /*11190*/  IMAD.MOV.U32 R13, RZ, RZ, RZ ;  /* 0x000000ffff0d7224 */ /* 0x003fce00078e00ff */
[----:B------:R-:W-:-:S07]  /*111a0*/  LEPC R20, `(.L_x_4179) ;  /* 0x000000001014794e */ /* 0x000fce0000000000 */
[----:B--2---:R-:W-:Y:S05]  /*111b0*/  CALL.ABS.NOINC R14 ;  /* 0x000000000e007343 */ /* 0x004fea0003c00000 */
.L_x_4179:
[----:B------:R-:W-:Y:S02]  /*111c0*/  ULDC UR4, c[0x0][0x3f4] ;  /* 0x0000fd0000047ab9 */ /* 0x000fe40000000800 */
[----:B------:R-:W-:-:S13]  /*111d0*/  ISETP.LT.AND P0, PT, RZ, UR4, PT ;  /* 0x00000004ff007c0c */ /* 0x000fda000bf01270 */
[----:B------:R-:W-:Y:S05]  /*111e0*/  @P0 BRA `(.L_x_4180) ;  /* 0x0000000000400947 */ /* 0x000fea0003800000 */
[----:B------:R-:W-:-:S04]  /*111f0*/  ULEA.HI UR4, UR37, UR37, URZ, 0x1 ;  /* 0x0000002525047291 */ /* 0x000fc8000f8f083f */
[----:B------:R-:W-:-:S04]  /*11200*/  ULOP3.LUT UR4, UR4, 0xfffffffe, URZ, 0xc0, !UPT ;  /* 0xfffffffe04047892 */ /* 0x000fc8000f8ec03f */
[----:B------:R-:W-:-:S06]  /*11210*/  UIADD3 UR4, UR37, -UR4, URZ ;  /* 0x8000000425047290 */ /* 0x000fcc000fffe03f */
[----:B------:R-:W-:-:S05]  /*11220*/  IMAD.U32 R3, RZ, RZ, UR4 ;  /* 0x00000004ff037e24 */ /* 0x000fca000f8e00ff */
[----:B------:R-:W-:-:S04]  /*11230*/  SHF.L.U32 R3, R3, 0x1f, RZ ;  /* 0x0000001f03037819 */ /* 0x000fc800000006ff */
[----:B------:R1:W2:Y:S03]  /*11240*/  SYNCS.PHASECHK.TRANS64.TRYWAIT P0, [R18+URZ+0x33400], R3 ;  /* 0x03340003120075a7 */ /* 0x0002a6000800017f */
[----:B--2---:R-:W-:Y:S05]  /*11250*/  @!P0 NANOSLEEP.SYNCS 0x989680 ;  /* 0x009896800000895d */ /* 0x004fea0003900000 */
[----:B------:R-:W2:Y:S01]  /*11260*/  @!P0 SYNCS.PHASECHK.TRANS64 P0, [R18+URZ+0x33400], R3 ;  /* 0x03340003120085a7 */ /* 0x000ea2000800007f */
[----:B------:R-:W-:Y:S04]  /*11270*/  BSSY B0, `(.L_x_4181) ;  /* 0x0000006000007945 */ /* 0x000fe80003800000 */
[----:B--2---:R-:W-:Y:S05]  /*11280*/  @P0 BRA `(.L_x_4182) ;  /* 0x0000000000100947 */ /* 0x004fea0003800000 */
.L_x_4183:
[----:B--2---:R2:W3:Y:S02]  /*11290*/  SYNCS.PHASECHK.TRANS64.TRYWAIT P0, [R18+URZ+0x33400], R3 ;  /* 0x03340003120075a7 */ /* 0x0044e4000800017f */
[----:B---3--:R-:W-:Y:S05]  /*112a0*/  @!P0 NANOSLEEP.SYNCS 0x989680 ;  /* 0x009896800000895d */ /* 0x008fea0003900000 */
[----:B------:R-:W3:Y:S02]  /*112b0*/  @!P0 SYNCS.PHASECHK.TRANS64 P0, [R18+URZ+0x33400], R3 ;  /* 0x03340003120085a7 */ /* 0x000ee4000800007f */
[----:B---3--:R-:W-:Y:S05]  /*112c0*/  @!P0 BRA `(.L_x_4183) ;  /* 0xfffffffc00f08947 */ /* 0x008fea000383ffff */
.L_x_4182:
[----:B------:R-:W-:Y:S05]  /*112d0*/  BSYNC B0 ;  /* 0x0000000000007941 */ /* 0x000fea0003800000 */
.L_x_4181:
[----:B------:R-:W-:Y:S05]  /*112e0*/  BRA `(.L_x_4184) ;  /* 0x0000006c009c7947 */ /* 0x000fea0003800000 */
.L_x_4180:
[----:B------:R-:W1:Y:S01]  /*112f0*/  LDC.64 R24, c[0x0][0x3e8] ;  /* 0x0000fa00ff187b82 */ /* 0x000e620000000a00 */
[----:B------:R-:W-:Y:S01]  /*11300*/  ULOP3.LUT UP0, URZ, UR48, 0x1bf, URZ, 0xc0, !UPT ;  /* 0x000001bf303f7892 */ /* 0x000fe2000f80c03f */
[----:B------:R-:W-:Y:S01]  /*11310*/  SHF.R.S32.HI R0, RZ, 0x1f, R134 ;  /* 0x0000001fff007819 */ /* 0x000fe20000011486 */
[----:B------:R-:W-:Y:S01]  /*11320*/  ULDC.64 UR4, c[0x0][0x3f8] ;  /* 0x0000fe0000047ab9 */ /* 0x000fe20000000a00 */
[----:B------:R-:W-:-:S03]  /*11330*/  ULDC.64 UR6, c[0x0][0x408] ;  /* 0x0001020000067ab9 */ /* 0x000fc60000000a00 */
[----:B------:R-:W-:Y:S01]  /*11340*/  PLOP3.LUT P0, PT, PT, PT, UP0, 0x80, 0x0 ;  /* 0x000000000000781c */ /* 0x000fe20003f0f008 */
[----:B------:R-:W2:Y:S01]  /*11350*/  LDC.64 R28, c[0x0][0x400] ;  /* 0x00010000ff1c7b82 */ /* 0x000ea20000000a00 */
[C---:B------:R-:W-:Y:S02]  /*11360*/  IMAD R3, R0.reuse, UR4, RZ ;  /* 0x0000000400037c24 */ /* 0x040fe4000f8e02ff */
[----:B------:R-:W-:Y:S02]  /*11370*/  IMAD R5, R0, UR6, RZ ;  /* 0x0000000600057c24 */ /* 0x000fe4000f8e02ff */
[C---:B------:R-:W-:Y:S02]  /*11380*/  IMAD R3, R134.reuse, UR5, R3 ;  /* 0x0000000586037c24 */ /* 0x040fe4000f8e0203 */
[C---:B------:R-:W-:Y:S02]  /*11390*/  IMAD R5, R134.reuse, UR7, R5 ;  /* 0x0000000786057c24 */ /* 0x040fe4000f8e0205 */
[----:B-1----:R-:W-:-:S04]  /*113a0*/  IMAD.WIDE.U32 R24, R134, UR4, R24 ;  /* 0x0000000486187c25 */ /* 0x002fc8000f8e0018 */
[----:B------:R-:W-:Y:S02]  /*113b0*/  IMAD.IADD R26, R3, 0x1, R25 ;  /* 0x00000001031a7824 */ /* 0x000fe400078e0219 */
[----:B--2---:R-:W-:-:S04]  /*113c0*/  IMAD.WIDE.U32 R28, R134, UR6, R28 ;  /* 0x00000006861c7c25 */ /* 0x004fc8000f8e001c */
[----:B------:R-:W-:Y:S01]  /*113d0*/  IMAD.IADD R27, R5, 0x1, R29 ;  /* 0x00000001051b7824 */ /* 0x000fe200078e021d */
        /* <DEDUP_REMOVED lines=17> */
.L_x_4185:
[----:B------:R-:W1:Y:S01]  /*114f0*/  S2R R20, SR_TID.X ;  /* 0x0000000000147919 */ /* 0x000e620000002100 */
[----:B------:R-:W-:Y:S01]  /*11500*/  ULDC.U8 UR4, c[0x0][0x410] ;  /* 0x0001040000047ab9 */ /* 0x000fe20000000000 */
[----:B------:R-:W-:Y:S01]  /*11510*/  BSSY B0, `(.L_x_4186) ;  /* 0x00006bc000007945 */ /* 0x000fe20003800000 */
[----:B------:R-:W-:Y:S01]  /*11520*/  ISETP.NE.AND P0, PT, RZ, UR4, PT ;  /* 0x00000004ff007c0c */ /* 0x000fe2000bf05270 */
[C---:B-1----:R-:W-:Y:S02]  /*11530*/  VIADD R58, R20.reuse, 0xffffff80 ;  /* 0xffffff80143a7836 */ /* 0x042fe40000000000 */
[----:B------:R-:W-:-:S05]  /*11540*/  VIADD R57, R20, 0xffffff80 ;  /* 0xffffff8014397836 */ /* 0x000fca0000000000 */
[----:B------:R-:W-:-:S04]  /*11550*/  LEA.HI R57, R57, R58, RZ, 0x1 ;  /* 0x0000003a39397211 */ /* 0x000fc800078f08ff */
[----:B------:R-:W-:-:S05]  /*11560*/  SHF.R.S32.HI R57, RZ, 0x1, R57 ;  /* 0x00000001ff397819 */ /* 0x000fca0000011439 */
[----:B------:R-:W-:Y:S01]  /*11570*/  IMAD R6, R221, 0x80, R57 ;  /* 0x00000080dd067824 */ /* 0x000fe200078e0239 */
[----:B------:R-:W-:Y:S06]  /*11580*/  @!P0 BRA `(.L_x_4187) ;  /* 0x0000003400908947 */ /* 0x000fec0003800000 */
[----:B------:R-:W-:-:S03]  /*11590*/  UMOV UR4, 0xffffffff ;  /* 0xffffffff00047882 */ /* 0x000fc60000000000 */
[----:B------:R-:W-:Y:S05]  /*115a0*/  BRA.DIV UR4, `(.L_x_4188) ;  /* 0x000001b2044c7947 */ /* 0x000fea000b800000 */
[----:B------:R1:W2:Y:S04]  /*115b0*/  SHFL.IDX PT, R3, R24, RZ, 0x1e1f ;  /* 0x001e1fff18037589 */ /* 0x0002a800000e0000 */
[----:B------:R1:W3:Y:S04]  /*115c0*/  SHFL.IDX PT, R14, R28, RZ, 0x1e1f ;  /* 0x001e1fff1c0e7589 */ /* 0x0002e800000e0000 */
[----:B------:R1:W4:Y:S04]  /*115d0*/  SHFL.IDX PT, R0, R26, RZ, 0x1e1f ;  /* 0x001e1fff1a007589 */ /* 0x00032800000e0000 */
[----:B------:R1:W0:Y:S02]  /*115e0*/  SHFL.IDX PT, R4, R27, RZ, 0x1e1f ;  /* 0x001e1fff1b047589 */ /* 0x00022400000e0000 */
.L_x_4441:
[----:B------:R-:W-:Y:S01]  /*115f0*/  ULDC UR4, c[0x0][0x448] ;  /* 0x0001120000047ab9 */ /* 0x000fe20000000800 */
[----:B------:R-:W-:Y:S01]  /*11600*/  BSSY B1, `(.L_x_4189) ;  /* 0x0000052000017945 */ /* 0x000fe20003800000 */
[----:B------:R-:W-:Y:S01]  /*11610*/  IMAD R135, R135, UR4, RZ ;  /* 0x0000000487877c24 */ /* 0x000fe2000f8e02ff */
[----:B------:R-:W-:Y:S02]  /*11620*/  CS2R R8, SRZ ;  /* 0x0000000000087805 */ /* 0x000fe4000001ff00 */
[----:B------:R-:W-:Y:S02]  /*11630*/  CS2R R10, SRZ ;  /* 0x00000000000a7805 */ /* 0x000fe4000001ff00 */
[----:B-1----:R-:W-:Y:S02]  /*11640*/  CS2R R24, SRZ ;  /* 0x0000000000187805 */ /* 0x002fe4000001ff00 */
[----:B------:R-:W-:Y:S02]  /*11650*/  CS2R R28, SRZ ;  /* 0x00000000001c7805 */ /* 0x000fe4000001ff00 */
[----:B------:R-:W-:-:S02]  /*11660*/  ISETP.GE.AND P0, PT, R6, R135, PT ;  /* 0x000000870600720c */ /* 0x000fc40003f06270 */
[----:B------:R-:W-:Y:S02]  /*11670*/  CS2R R32, SRZ ;  /* 0x0000000000207805 */ /* 0x000fe4000001ff00 */
[----:B------:R-:W-:Y:S02]  /*11680*/  CS2R R36, SRZ ;  /* 0x0000000000247805 */ /* 0x000fe4000001ff00 */
[----:B0-----:R-:W-:Y:S02]  /*11690*/  CS2R R12, SRZ ;  /* 0x00000000000c7805 */ /* 0x001fe4000001ff00 */
[----:B------:R-:W-:Y:S02]  /*116a0*/  CS2R R20, SRZ ;  /* 0x0000000000147805 */ /* 0x000fe4000001ff00 */
[----:B------:R-:W-:Y:S02]  /*116b0*/  CS2R R26, SRZ ;  /* 0x00000000001a7805 */ /* 0x000fe4000001ff00 */
[----:B------:R-:W-:-:S02]  /*116c0*/  CS2R R30, SRZ ;  /* 0x00000000001e7805 */ /* 0x000fc4000001ff00 */
[----:B------:R-:W-:Y:S02]  /*116d0*/  CS2R R34, SRZ ;  /* 0x0000000000227805 */ /* 0x000fe4000001ff00 */
[----:B------:R-:W-:Y:S01]  /*116e0*/  CS2R R38, SRZ ;  /* 0x0000000000267805 */ /* 0x000fe2000001ff00 */
[----:B------:R-:W-:Y:S06]  /*116f0*/  @P0 BRA `(.L_x_4190) ;  /* 0x0000000400080947 */ /* 0x000fec0003800000 */
[----:B------:R-:W2:Y:S01]  /*11700*/  LDL R42, [R1+0x18] ;  /* 0x00001800012a7983 */ /* 0x000ea20000100800 */
[----:B------:R-:W-:-:S03]  /*11710*/  ULDC UR4, c[0x0][0x3f4] ;  /* 0x0000fd0000047ab9 */ /* 0x000fc60000000800 */
[----:B------:R-:W3:Y:S04]  /*11720*/  LDL R15, [R1+0x20] ;  /* 0x00002000010f7983 */ /* 0x000ee80000100800 */
[----:B------:R-:W4:Y:S04]  /*11730*/  LDL R41, [R1+0x24] ;  /* 0x0000240001297983 */ /* 0x000f280000100800 */
[----:B------:R-:W4:Y:S04]  /*11740*/  LDL R40, [R1+0x1c] ;  /* 0x00001c0001287983 */ /* 0x000f280000100800 */
[----:B------:R-:W4:Y:S01]  /*11750*/  LDL R58, [R1+0x28] ;  /* 0x00002800013a7983 */ /* 0x000f220000100800 */
        /* <DEDUP_REMOVED lines=9> */
[----:B--2---:R-:W-:Y:S02]  /*117f0*/  ISETP.GE.AND P4, PT, R42, UR4, PT ;  /* 0x000000042a007c0c */ /* 0x004fe4000bf86270 */
[----:B------:R-:W-:Y:S02]  /*11800*/  SHF.R.S32.HI R5, RZ, 0x1f, R42 ;  /* 0x0000001fff057819 */ /* 0x000fe4000001142a */
[----:B---3--:R-:W-:Y:S02]  /*11810*/  ISETP.GE.AND P3, PT, R15, UR4, PT ;  /* 0x000000040f007c0c */ /* 0x008fe4000bf66270 */
[----:B----4-:R-:W-:-:S07]  /*11820*/  ISETP.GE.AND P2, PT, R41, UR4, PT ;  /* 0x0000000429007c0c */ /* 0x010fce000bf46270 */
[C---:B------:R-:W-:Y:S02]  /*11830*/  @!P4 IADD3 R6, P0, R42.reuse, R3, RZ ;  /* 0x000000032a06c210 */ /* 0x040fe40007f1e0ff */
[----:B------:R-:W-:-:S03]  /*11840*/  @!P4 IADD3 R8, P1, R42, R14, RZ ;  /* 0x0000000e2a08c210 */ /* 0x000fc60007f3e0ff */
[----:B------:R-:W-:Y:S01]  /*11850*/  @!P4 IMAD.X R7, R0, 0x1, R5, P0 ;  /* 0x000000010007c824 */ /* 0x000fe200000e0605 */
[----:B------:R-:W-:Y:S02]  /*11860*/  @!P4 IADD3.X R9, R4, R5, RZ, P1, !PT ;  /* 0x000000050409c210 */ /* 0x000fe40000ffe4ff */
[----:B------:R-:W-:Y:S02]  /*11870*/  ISETP.GE.AND P1, PT, R40, UR4, PT ;  /* 0x0000000428007c0c */ /* 0x000fe4000bf26270 */
[----:B------:R-:W5:Y:S01]  /*11880*/  @!P4 LD.E.64 R32, desc[UR50][R6.64] ;  /* 0x000000320620c980 */ /* 0x000f62000c101b00 */
[----:B------:R-:W-:-:S03]  /*11890*/  SHF.R.S32.HI R5, RZ, 0x1f, R15 ;  /* 0x0000001fff057819 */ /* 0x000fc6000001140f */
[----:B------:R0:W5:Y:S01]  /*118a0*/  @!P4 LD.E.64 R34, desc[UR50][R8.64] ;  /* 0x000000320822c980 */ /* 0x000162000c101b00 */
[CC--:B------:R-:W-:Y:S02]  /*118b0*/  @!P3 IADD3 R12, P4, R15.reuse, R3.reuse, RZ ;  /* 0x000000030f0cb210 */ /* 0x0c0fe40007f9e0ff */
[-C--:B------:R-:W-:Y:S02]  /*118c0*/  @!P3 IADD3 R42, P5, R15, R14.reuse, RZ ;  /* 0x0000000e0f2ab210 */ /* 0x080fe40007fbe0ff */
[----:B------:R-:W-:Y:S01]  /*118d0*/  SHF.R.S32.HI R11, RZ, 0x1f, R41 ;  /* 0x0000001fff0b7819 */ /* 0x000fe20000011429 */
[--C-:B------:R-:W-:Y:S01]  /*118e0*/  @!P3 IMAD.X R13, R0, 0x1, R5.reuse, P4 ;  /* 0x00000001000db824 */ /* 0x100fe200020e0605 */
[----:B------:R-:W-:Y:S01]  /*118f0*/  ISETP.GE.AND P0, PT, R228, UR4, PT ;  /* 0x00000004e4007c0c */ /* 0x000fe2000bf06270 */
[----:B------:R-:W-:Y:S01]  /*11900*/  @!P3 IMAD.X R43, R4, 0x1, R5, P5 ;  /* 0x00000001042bb824 */ /* 0x000fe200028e0605 */
[CC--:B------:R-:W-:Y:S02]  /*11910*/  @!P2 IADD3 R46, P4, R41.reuse, R3.reuse, RZ ;  /* 0x00000003292ea210 */ /* 0x0c0fe40007f9e0ff */
[-C--:B------:R-:W-:Y:S01]  /*11920*/  @!P2 IADD3 R48, P5, R41, R14.reuse, RZ ;  /* 0x0000000e2930a210 */ /* 0x080fe20007fbe0ff */
[----:B------:R1:W5:Y:S01]  /*11930*/  @!P3 LD.E.64 R28, desc[UR50][R12.64] ;  /* 0x000000320c1cb980 */ /* 0x000362000c101b00 */
[----:B------:R-:W-:Y:S01]  /*11940*/  SHF.R.S32.HI R15, RZ, 0x1f, R40 ;  /* 0x0000001fff0f7819 */ /* 0x000fe20000011428 */
[--C-:B------:R-:W-:Y:S01]  /*11950*/  @!P2 IMAD.X R47, R0, 0x1, R11.reuse, P4 ;  /* 0x00000001002fa824 */ /* 0x100fe200020e060b */
[----:B------:R-:W-:Y:S01]  /*11960*/  @!P1 IADD3 R50, P4, R40, R3, RZ ;  /* 0x0000000328329210 */ /* 0x000fe20007f9e0ff */
[----:B------:R-:W-:Y:S01]  /*11970*/  @!P2 IMAD.X R49, R4, 0x1, R11, P5 ;  /* 0x000000010431a824 */ /* 0x000fe200028e060b */
[----:B------:R-:W-:Y:S01]  /*11980*/  @!P1 IADD3 R52, P5, R40, R14, RZ ;  /* 0x0000000e28349210 */ /* 0x000fe20007fbe0ff */
[----:B------:R2:W5:Y:S01]  /*11990*/  @!P3 LD.E.64 R30, desc[UR50][R42.64] ;  /* 0x000000322a1eb980 */ /* 0x000562000c101b00 */
[----:B0-----:R-:W-:Y:S01]  /*119a0*/  SHF.R.S32.HI R9, RZ, 0x1f, R58 ;  /* 0x0000001fff097819 */ /* 0x001fe2000001143a */
[----:B------:R-:W-:Y:S01]  /*119b0*/  @!P1 IMAD.X R51, R0, 0x1, R15, P4 ;  /* 0x0000000100339824 */ /* 0x000fe200020e060f */
[----:B------:R-:W-:-:S02]  /*119c0*/  ISETP.GE.AND P4, PT, R58, UR4, PT ;  /* 0x000000043a007c0c */ /* 0x000fc4000bf86270 */
[----:B------:R-:W-:Y:S02]  /*119d0*/  @!P0 SHF.R.S32.HI R5, RZ, 0x1f, R228 ;  /* 0x0000001fff058819 */ /* 0x000fe400000114e4 */
[----:B------:R-:W-:Y:S02]  /*119e0*/  CS2R R10, SRZ ;  /* 0x00000000000a7805 */ /* 0x000fe4000001ff00 */
[----:B------:R-:W-:Y:S02]  /*119f0*/  @!P1 IADD3.X R53, R4, R15, RZ, P5, !PT ;  /* 0x0000000f04359210 */ /* 0x000fe40002ffe4ff */
[----:B-1----:R-:W-:Y:S02]  /*11a00*/  CS2R R12, SRZ ;  /* 0x00000000000c7805 */ /* 0x002fe4000001ff00 */
[-C--:B------:R-:W-:Y:S01]  /*11a10*/  @!P0 IADD3 R6, P5, R228, R3.reuse, RZ ;  /* 0x00000003e4068210 */ /* 0x080fe20007fbe0ff */
[----:B------:R2:W5:Y:S04]  /*11a20*/  @!P2 LD.E.64 R24, desc[UR50][R46.64] ;  /* 0x000000322e18a980 */ /* 0x000568000c101b00 */
[--C-:B------:R-:W-:Y:S01]  /*11a30*/  @!P0 IMAD.X R7, R0, 0x1, R5.reuse, P5 ;  /* 0x0000000100078824 */ /* 0x100fe200028e0605 */
[-C--:B------:R-:W-:Y:S01]  /*11a40*/  @!P0 IADD3 R40, P5, R228, R14.reuse, RZ ;  /* 0x0000000ee4288210 */ /* 0x080fe20007fbe0ff */
[----:B------:R2:W5:Y:S04]  /*11a50*/  @!P2 LD.E.64 R26, desc[UR50][R48.64] ;  /* 0x00000032301aa980 */ /* 0x000568000c101b00 */
[----:B------:R-:W-:Y:S01]  /*11a60*/  @!P0 IMAD.X R41, R4, 0x1, R5, P5 ;  /* 0x0000000104298824 */ /* 0x000fe200028e0605 */
[----:B------:R-:W-:Y:S01]  /*11a70*/  @!P4 IADD3 R54, P5, R58, R3, RZ ;  /* 0x000000033a36c210 */ /* 0x000fe20007fbe0ff */
[----:B------:R2:W5:Y:S04]  /*11a80*/  @!P1 LD.E.64 R10, desc[UR50][R50.64] ;  /* 0x00000032320a9980 */ /* 0x000568000c101b00 */
[--C-:B------:R-:W-:Y:S01]  /*11a90*/  @!P4 IMAD.X R55, R0, 0x1, R9.reuse, P5 ;  /* 0x000000010037c824 */ /* 0x100fe200028e0609 */
[----:B------:R-:W-:Y:S01]  /*11aa0*/  @!P4 IADD3 R14, P5, R58, R14, RZ ;  /* 0x0000000e3a0ec210 */ /* 0x000fe20007fbe0ff */
[----:B------:R2:W5:Y:S04]  /*11ab0*/  @!P1 LD.E.64 R20, desc[UR50][R52.64] ;  /* 0x0000003234149980 */ /* 0x000568000c101b00 */
[----:B------:R-:W-:Y:S01]  /*11ac0*/  @!P4 IMAD.X R15, R4, 0x1, R9, P5 ;  /* 0x00000001040fc824 */ /* 0x000fe200028e0609 */
[----:B------:R-:W-:Y:S01]  /*11ad0*/  CS2R R8, SRZ ;  /* 0x0000000000087805 */ /* 0x000fe2000001ff00 */
[----:B------:R2:W5:Y:S04]  /*11ae0*/  @!P0 LD.E.64 R36, desc[UR50][R6.64] ;  /* 0x0000003206248980 */ /* 0x000568000c101b00 */
[----:B------:R2:W5:Y:S04]  /*11af0*/  @!P0 LD.E.64 R38, desc[UR50][R40.64] ;  /* 0x0000003228268980 */ /* 0x000568000c101b00 */
[----:B------:R2:W5:Y:S04]  /*11b00*/  @!P4 LD.E.64 R8, desc[UR50][R54.64] ;  /* 0x000000323608c980 */ /* 0x000568000c101b00 */
[----:B------:R2:W5:Y:S02]  /*11b10*/  @!P4 LD.E.64 R12, desc[UR50][R14.64] ;  /* 0x000000320e0cc980 */ /* 0x000564000c101b00 */
.L_x_4190:
[----:B------:R-:W-:Y:S05]  /*11b20*/  BSYNC B1 ;  /* 0x0000000000017941 */ /* 0x000fea0003800000 */
.L_x_4189:
[----:B------:R-:W-:Y:S01]  /*11b30*/  ULEA.HI UR4, UR37, UR37, URZ, 0x1 ;  /* 0x0000002525047291 */ /* 0x000fe2000f8f083f */
[----:B----4-:R-:W-:Y:S01]  /*11b40*/  IMAD R0, R221, -0x80, R135 ;  /* 0xffffff80dd007824 */ /* 0x010fe200078e0287 */
[----:B------:R-:W-:Y:S02]  /*11b50*/  BSSY B1, `(.L_x_4191) ;  /* 0x0000009000017945 */ /* 0x000fe40003800000 */
[----:B------:R-:W-:Y:S02]  /*11b60*/  ULOP3.LUT UR4, UR4, 0xfffffffe, URZ, 0xc0, !UPT ;  /* 0xfffffffe04047892 */ /* 0x000fe4000f8ec03f */
[----:B------:R-:W-:Y:S02]  /*11b70*/  VIMNMX R0, R0, 0x80, PT ;  /* 0x0000008000007848 */ /* 0x000fe40003fe0100 */
[----:B------:R-:W-:Y:S02]  /*11b80*/  UIADD3 UR4, UR37, -UR4, URZ ;  /* 0x8000000425047290 */ /* 0x000fe4000fffe03f */
[----:B------:R-:W-:-:S04]  /*11b90*/  ISETP.GE.AND P1, PT, R57, R0, PT ;  /* 0x000000003900720c */ /* 0x000fc80003f26270 */
[----:B--2---:R-:W-:-:S05]  /*11ba0*/  IMAD.U32 R3, RZ, RZ, UR4 ;  /* 0x00000004ff037e24 */ /* 0x004fca000f8e00ff */
[----:B------:R-:W-:-:S04]  /*11bb0*/  SHF.L.U32 R3, R3, 0x1f, RZ ;  /* 0x0000001f03037819 */ /* 0x000fc800000006ff */
[----:B------:R-:W0:Y:S02]  /*11bc0*/  SYNCS.PHASECHK.TRANS64.TRYWAIT P0, [R18+URZ+0x33400], R3 ;  /* 0x03340003120075a7 */ /* 0x000e24000800017f */
[----:B0-----:R-:W-:Y:S05]  /*11bd0*/  @!P0 BRA `(.L_x_4192) ;  /* 0x000001ac00308947 */ /* 0x001fea0003800000 */
.L_x_4442:
[----:B------:R-:W-:Y:S05]  /*11be0*/  BSYNC B1 ;  /* 0x0000000000017941 */ /* 0x000fea0003800000 */
.L_x_4191:
[----:B------:R-:W-:Y:S05]  /*11bf0*/  @P1 BRA `(.L_x_4193) ;  /* 0x0000006400341947 */ /* 0x000fea0003800000 */
[----:B------:R-:W2:Y:S01]  /*11c00*/  LDL R43, [R1+0x30] ;  /* 0x00003000012b7983 */ /* 0x000ea20000100800 */
[----:B------:R-:W1:Y:S03]  /*11c10*/  LDC R5, c[0x0][0x3f4] ;  /* 0x0000fd00ff057b82 */ /* 0x000e660000000800 */
[----:B------:R-:W4:Y:S04]  /*11c20*/  LDL R42, [R1+0x34] ;  /* 0x00003400012a7983 */ /* 0x000f280000100800 */
[----:B------:R-:W4:Y:S04]  /*11c30*/  LDL R41, [R1+0x38] ;  /* 0x0000380001297983 */ /* 0x000f280000100800 */
[----:B------:R-:W4:Y:S04]  /*11c40*/  LDL R40, [R1+0x18] ;  /* 0x0000180001287983 */ /* 0x000f280000100800 */
[----:B------:R-:W4:Y:S04]  /*11c50*/  LDL R15, [R1+0x20] ;  /* 0x00002000010f7983 */ /* 0x000f280000100800 */
[----:B---3--:R-:W3:Y:S04]  /*11c60*/  LDL R14, [R1+0x24] ;  /* 0x00002400010e7983 */ /* 0x008ee80000100800 */
[----:B------:R-:W3:Y:S04]  /*11c70*/  LDL R7, [R1+0x1c] ;  /* 0x00001c0001077983 */ /* 0x000ee80000100800 */
[----:B------:R-:W3:Y:S01]  /*11c80*/  LDL R6, [R1+0x28] ;  /* 0x0000280001067983 */ /* 0x000ee20000100800 */
[----:B------:R-:W-:Y:S01]  /*11c90*/  LEA.HI R45, R56, R45, RZ, 0x2 ;  /* 0x0000002d382d7211 */ /* 0x000fe200078f10ff */
[----:B------:R-:W-:Y:S01]  /*11ca0*/  BSSY B1, `(.L_x_4194) ;  /* 0x0000089000017945 */ /* 0x000fe20003800000 */
[----:B-1----:R-:W-:-:S02]  /*11cb0*/  ISETP.GE.AND P6, PT, R228, R5, PT ;  /* 0x00000005e400720c */ /* 0x002fc40003fc6270 */
[--C-:B0-----:R-:W-:Y:S02]  /*11cc0*/  SHF.R.S32.HI R3, RZ, 0x2, R45.reuse ;  /* 0x00000002ff037819 */ /* 0x101fe4000001142d */
[----:B------:R-:W-:-:S04]  /*11cd0*/  SHF.R.S32.HI R0, RZ, 0x1f, R45 ;  /* 0x0000001fff007819 */ /* 0x000fc8000001142d */
[----:B------:R-:W-:-:S04]  /*11ce0*/  LEA.HI R4, R0, R3, RZ, 0x2 ;  /* 0x0000000300047211 */ /* 0x000fc800078f10ff */
[----:B------:R-:W-:-:S04]  /*11cf0*/  LOP3.LUT R4, R4, 0xfffffffc, RZ, 0xc0, !PT ;  /* 0xfffffffc04047812 */ /* 0x000fc800078ec0ff */
[----:B------:R-:W-:-:S04]  /*11d00*/  IADD3 R4, R3, -R4, RZ ;  /* 0x8000000403047210 */ /* 0x000fc80007ffe0ff */
[----:B------:R-:W-:Y:S02]  /*11d10*/  LOP3.LUT P0, RZ, R4, 0x2, RZ, 0xc0, !PT ;  /* 0x0000000204ff7812 */ /* 0x000fe4000780c0ff */
[----:B--2---:R-:W-:-:S04]  /*11d20*/  LOP3.LUT R0, R43, 0x10, R16, 0xf8, !PT ;  /* 0x000000102b007812 */ /* 0x004fc800078ef810 */
[----:B----4-:R-:W-:-:S05]  /*11d30*/  LOP3.LUT R0, R0, R42, RZ, 0x3c, !PT ;  /* 0x0000002a00007212 */ /* 0x010fca00078e3cff */
[----:B------:R-:W-:Y:S01]  /*11d40*/  IMAD.IADD R3, R41, 0x1, R0 ;  /* 0x0000000129037824 */ /* 0x000fe200078e0200 */
[----:B------:R-:W-:-:S03]  /*11d50*/  ISETP.GE.AND P1, PT, R40, R5, PT ;  /* 0x000000052800720c */ /* 0x000fc60003f26270 */
[----:B------:R-:W-:Y:S01]  /*11d60*/  IMAD.IADD R3, R18, 0x1, R3 ;  /* 0x0000000112037824 */ /* 0x000fe200078e0203 */
[----:B------:R-:W-:-:S03]  /*11d70*/  ISETP.GE.AND P2, PT, R15, R5, PT ;  /* 0x000000050f00720c */ /* 0x000fc60003f46270 */
[----:B------:R-:W-:Y:S01]  /*11d80*/  VIADD R0, R3, 0x20 ;  /* 0x0000002003007836 */ /* 0x000fe20000000000 */
[-C--:B---3--:R-:W-:Y:S02]  /*11d90*/  ISETP.GE.AND P3, PT, R14, R5.reuse, PT ;  /* 0x000000050e00720c */ /* 0x088fe40003f66270 */
[-C--:B------:R-:W-:Y:S02]  /*11da0*/  ISETP.GE.AND P4, PT, R7, R5.reuse, PT ;  /* 0x000000050700720c */ /* 0x080fe40003f86270 */
[----:B------:R-:W-:Y:S01]  /*11db0*/  ISETP.GE.AND P5, PT, R6, R5, PT ;  /* 0x000000050600720c */ /* 0x000fe20003fa6270 */
[----:B------:R-:W-:-:S12]  /*11dc0*/  @P6 BRA `(.L_x_4195) ;  /* 0x0000000400d86947 */ /* 0x000fd80003800000 */
[----:B------:R-:W0:Y:S01]  /*11dd0*/  LDS.128 R4, [R3+0x1e200] ;  /* 0x01e2000003047984 */ /* 0x000e220000000c00 */
[----:B-----5:R-:W-:Y:S02]  /*11de0*/  SHF.R.U32.HI R41, RZ, 0x8, R37 ;  /* 0x00000008ff297819 */ /* 0x020fe40000011625 */
[----:B------:R-:W-:Y:S02]  /*11df0*/  LOP3.LUT R40, R37, 0xff, RZ, 0xc0, !PT ;  /* 0x000000ff25287812 */ /* 0x000fe400078ec0ff */
[----:B------:R-:W-:Y:S02]  /*11e00*/  LOP3.LUT R41, R41, 0xff, RZ, 0xc0, !PT ;  /* 0x000000ff29297812 */ /* 0x000fe400078ec0ff */
[----:B------:R-:W-:Y:S02]  /*11e10*/  SHF.R.U32.HI R45, RZ, 0x8, R39 ;  /* 0x00000008ff2d7819 */ /* 0x000fe40000011627 */
[----:B------:R-:W-:Y:S02]  /*11e20*/  PRMT R40, R41, 0x7604, R40 ;  /* 0x0000760429287816 */ /* 0x000fe40000000028 */
[----:B------:R-:W-:-:S02]  /*11e30*/  SHF.R.U32.HI R47, RZ, 0x10, R37 ;  /* 0x00000010ff2f7819 */ /* 0x000fc40000011625 */
[----:B------:R-:W-:Y:S02]  /*11e40*/  SHF.R.U32.HI R41, RZ, 0x8, R38 ;  /* 0x00000008ff297819 */ /* 0x000fe40000011626 */
[----:B------:R-:W-:Y:S02]  /*11e50*/  LOP3.LUT R42, R39, 0xff, RZ, 0xc0, !PT ;  /* 0x000000ff272a7812 */ /* 0x000fe400078ec0ff */
[----:B------:R-:W-:Y:S02]  /*11e60*/  LOP3.LUT R45, R45, 0xff, RZ, 0xc0, !PT ;  /* 0x000000ff2d2d7812 */ /* 0x000fe400078ec0ff */
[----:B------:R-:W-:Y:S02]  /*11e70*/  SHF.R.U32.HI R46, RZ, 0x10, R39 ;  /* 0x00000010ff2e7819 */ /* 0x000fe40000011627 */
[----:B------:R-:W-:Y:S02]  /*11e80*/  SHF.R.U32.HI R15, RZ, 0x8, R36 ;  /* 0x00000008ff0f7819 */ /* 0x000fe40000011624 */
[----:B------:R-:W-:Y:S01]  /*11e90*/  LOP3.LUT R43, R41, 0xff, RZ, 0xc0, !PT ;  /* 0x000000ff292b7812 */ /* 0x000fe200078ec0ff */
[----:B------:R-:W-:Y:S01]  /*11ea0*/  IMAD.U32 R41, R47, 0x10000, RZ ;  /* 0x000100002f297824 */ /* 0x000fe200078e00ff */
[----:B------:R-:W-:Y:S01]  /*11eb0*/  PRMT R42, R45, 0x7604, R42 ;  /* 0x000076042d2a7816 */ /* 0x000fe2000000002a */
[----:B------:R-:W-:Y:S01]  /*11ec0*/  IMAD.U32 R45, R46, 0x10000, RZ ;  /* 0x000100002e2d7824 */ /* 0x000fe200078e00ff */
[----:B------:R-:W-:-:S02]  /*11ed0*/  LOP3.LUT R14, R36, 0xff, RZ, 0xc0, !PT ;  /* 0x000000ff240e7812 */ /* 0x000fc400078ec0ff */
[----:B------:R-:W-:Y:S02]  /*11ee0*/  LOP3.LUT R15, R15, 0xff, RZ, 0xc0, !PT ;  /* 0x000000ff0f0f7812 */ /* 0x000fe400078ec0ff */
[----:B------:R-:W-:Y:S02]  /*11ef0*/  LOP3.LUT R41, R40, 0xff0000, R41, 0xf8, !PT ;  /* 0x00ff000028297812 */ /* 0x000fe400078ef829 */
[----:B------:R-:W-:Y:S02]  /*11f00*/  LOP3.LUT R45, R42, 0xff0000, R45, 0xf8, !PT ;  /* 0x00ff00002a2d7812 */ /* 0x000fe400078ef82d */
[----:B------:R-:W-:Y:S02]  /*11f10*/  PRMT R15, R15, 0x7604, R14 ;  /* 0x000076040f0f7816 */ /* 0x000fe4000000000e */
[----:B------:R-:W-:Y:S02]  /*11f20*/  LOP3.LUT R14, R38, 0xff, RZ, 0xc0, !PT ;  /* 0x000000ff260e7812 */ /* 0x000fe400078ec0ff */
[----:B------:R-:W-:-:S02]  /*11f30*/  LOP3.LUT R45, R45, 0xff000000, R39, 0xf8, !PT ;  /* 0xff0000002d2d7812 */ /* 0x000fc400078ef827 */
[----:B------:R-:W-:Y:S02]  /*11f40*/  LOP3.LUT R41, R41, 0xff000000, R37, 0xf8, !PT ;  /* 0xff00000029297812 */ /* 0x000fe400078ef825 */
[----:B------:R-:W-:Y:S02]  /*11f50*/  PRMT R43, R43, 0x7604, R14 ;  /* 0x000076042b2b7816 */ /* 0x000fe4000000000e */
[-C--:B0-----:R-:W-:Y:S02]  /*11f60*/  F2FP.F16.E4M3.UNPACK_B R14, R6.reuse.H1 ;  /* 0x00000006ff0e723e */ /* 0x081fe400030006ff */
[----:B------:R-:W-:Y:S02]  /*11f70*/  F2FP.F16.E4M3.UNPACK_B R46, R45 ;  /* 0x0000002dff2e723e */ /* 0x000fe400020006ff */
[----:B------:R-:W-:Y:S01]  /*11f80*/  F2FP.F16.E4M3.UNPACK_B R39, R41 ;  /* 0x00000029ff27723e */ /* 0x000fe200020006ff */
[--C-:B------:R-:W-:Y:S01]  /*11f90*/  HADD2.F32 R37, -RZ, R14.reuse.H0_H0 ;  /* 0x2000000eff257230 */ /* 0x100fe20000004100 */
[----:B------:R-:W-:Y:S01]  /*11fa0*/  LOP3.LUT R15, R15, 0xff0000, R36, 0xf8, !PT ;  /* 0x00ff00000f0f7812 */ /* 0x000fe200078ef824 */
[----:B------:R-:W-:Y:S01]  /*11fb0*/  HADD2.F32 R14, -RZ, R14.H1_H1 ;  /* 0x3000000eff0e7230 */ /* 0x000fe20000004100 */
[----:B------:R-:W-:Y:S01]  /*11fc0*/  LOP3.LUT R43, R43, 0xff0000, R38, 0xf8, !PT ;  /* 0x00ff00002b2b7812 */ /* 0x000fe200078ef826 */
[--C-:B------:R-:W-:Y:S01]  /*11fd0*/  HADD2.F32 R47, -RZ, R46.reuse.H1_H1 ;  /* 0x3000002eff2f7230 */ /* 0x100fe20000004100 */
[----:B------:R-:W-:Y:S01]  /*11fe0*/  LOP3.LUT R40, R15, 0xff000000, R36, 0xf8, !PT ;  /* 0xff0000000f287812 */ /* 0x000fe200078ef824 */
[----:B------:R-:W-:Y:S01]  /*11ff0*/  HADD2.F32 R42, -RZ, R39.H1_H1 ;  /* 0x30000027ff2a7230 */ /* 0x000fe20000004100 */
[----:B------:R-:W-:Y:S01]  /*12000*/  F2FP.F16.E4M3.UNPACK_B R36, R6 ;  /* 0x00000006ff24723e */ /* 0x000fe200020006ff */
[----:B------:R-:W-:-:S02]  /*12010*/  HADD2.F32 R46, -RZ, R46.H0_H0 ;  /* 0x2000002eff2e7230 */ /* 0x000fc40000004100 */
[C---:B------:R-:W-:Y:S01]  /*12020*/  FMUL.FTZ R48, R14.reuse, R47 ;  /* 0x0000002f0e307220 */ /* 0x040fe20000410000 */
[-C--:B------:R-:W-:Y:S01]  /*12030*/  F2FP.F16.E4M3.UNPACK_B R15, R5.reuse.H1 ;  /* 0x00000005ff0f723e */ /* 0x080fe200030006ff */
[-C--:B------:R-:W-:Y:S01]  /*12040*/  FMUL.FTZ R52, R14, R42.reuse ;  /* 0x0000002a0e347220 */ /* 0x080fe20000410000 */
[----:B------:R-:W-:Y:S01]  /*12050*/  F2FP.F16.E4M3.UNPACK_B R14, R5 ;  /* 0x00000005ff0e723e */ /* 0x000fe200020006ff */
[--C-:B------:R-:W-:Y:S01]  /*12060*/  HADD2.F32 R5, -RZ, R36.reuse.H1_H1 ;  /* 0x30000024ff057230 */ /* 0x100fe20000004100 */
[----:B------:R-:W-:Y:S01]  /*12070*/  LOP3.LUT R43, R43, 0xff000000, R38, 0xf8, !PT ;  /* 0xff0000002b2b7812 */ /* 0x000fe200078ef826 */
[C---:B------:R-:W-:Y:S01]  /*12080*/  FFMA.FTZ R50, R37.reuse, R42, -R48 ;  /* 0x0000002a25327223 */ /* 0x040fe20000010830 */
[----:B------:R-:W-:Y:S01]  /*12090*/  FFMA.FTZ R51, R37, R47, R52 ;  /* 0x0000002f25337223 */ /* 0x000fe20000010034 */
[----:B------:R-:W-:Y:S01]  /*120a0*/  HADD2.F32 R39, -RZ, R39.H0_H0 ;  /* 0x20000027ff277230 */ /* 0x000fe20000004100 */
[----:B------:R-:W-:Y:S01]  /*120b0*/  F2FP.F16.E4M3.UNPACK_B R38, R7 ;  /* 0x00000007ff26723e */ /* 0x000fe200020006ff */
[----:B------:R-:W-:Y:S01]  /*120c0*/  HADD2.F32 R36, -RZ, R36.H0_H0 ;  /* 0x20000024ff247230 */ /* 0x000fe20000004100 */
[----:B------:R-:W-:Y:S01]  /*120d0*/  F2FP.F16.E4M3.UNPACK_B R45, R45.H1 ;  /* 0x0000002dff2d723e */ /* 0x000fe200030006ff */
[C---:B------:R-:W-:Y:S01]  /*120e0*/  FMUL.FTZ R37, R5.reuse, R46 ;  /* 0x0000002e05257220 */ /* 0x040fe20000410000 */
[----:B------:R-:W-:Y:S01]  /*120f0*/  F2FP.F16.E4M3.UNPACK_B R41, R41.H1 ;  /* 0x00000029ff29723e */ /* 0x000fe200030006ff */
[----:B------:R-:W-:Y:S01]  /*12100*/  FMUL.FTZ R49, R5, R39 ;  /* 0x0000002705317220 */ /* 0x000fe20000410000 */
[----:B------:R-:W-:Y:S01]  /*12110*/  F2FP.F16.E4M3.UNPACK_B R7, R7.H1 ;  /* 0x00000007ff07723e */ /* 0x000fe200030006ff */
[----:B------:R-:W-:Y:S01]  /*12120*/  FFMA.FTZ R47, R36, R39, -R37 ;  /* 0x00000027242f7223 */ /* 0x000fe20000010825 */
[----:B------:R-:W-:-:S02]  /*12130*/  HADD2.F32 R5, -RZ, R38.H1_H1 ;  /* 0x30000026ff057230 */ /* 0x000fc40000004100 */
[----:B------:R-:W-:Y:S01]  /*12140*/  FFMA.FTZ R48, R36, R46, R49 ;  /* 0x0000002e24307223 */ /* 0x000fe20000010031 */
[----:B------:R-:W-:Y:S01]  /*12150*/  HADD2.F32 R42, -RZ, R45.H0_H0 ;  /* 0x2000002dff2a7230 */ /* 0x000fe20000004100 */
[-C--:B------:R-:W-:Y:S01]  /*12160*/  F2FP.F16.E4M3.UNPACK_B R6, R4.reuse ;  /* 0x00000004ff06723e */ /* 0x080fe200020006ff */
[----:B------:R-:W-:Y:S01]  /*12170*/  HADD2.F32 R37, -RZ, R41.H0_H0 ;  /* 0x20000029ff257230 */ /* 0x000fe20000004100 */
[----:B------:R-:W-:Y:S01]  /*12180*/  F2FP.F16.E4M3.UNPACK_B R4, R4.H1 ;  /* 0x00000004ff04723e */ /* 0x000fe200030006ff */
        /* <DEDUP_REMOVED lines=11> */
[-C--:B------:R-:W-:Y:S01]  /*12240*/  FMUL.FTZ R38, R36, R41.reuse ;  /* 0x0000002924267220 */ /* 0x080fe20000410000 */
[----:B------:R-:W-:Y:S01]  /*12250*/  F2FP.F16.E4M3.UNPACK_B R36, R40 ;  /* 0x00000028ff24723e */ /* 0x000fe200020006ff */
[----:B------:R-:W-:Y:S01]  /*12260*/  FFMA.FTZ R53, R5, R41, -R46 ;  /* 0x0000002905357223 */ /* 0x000fe2000001082e */
[----:B------:R-:W-:-:S02]  /*12270*/  HADD2.F32 R7, -RZ, R4.H1_H1 ;  /* 0x30000004ff077230 */ /* 0x000fc40000004100 */
[----:B------:R-:W-:Y:S01]  /*12280*/  FFMA.FTZ R54, R5, R45, R38 ;  /* 0x0000002d05367223 */ /* 0x000fe20000010026 */
[--C-:B------:R-:W-:Y:S01]  /*12290*/  HADD2.F32 R42, -RZ, R37.reuse.H1_H1 ;  /* 0x30000025ff2a7230 */ /* 0x100fe20000004100 */
[----:B------:R-:W-:Y:S01]  /*122a0*/  F2FP.F16.E4M3.UNPACK_B R40, R40.H1 ;  /* 0x00000028ff28723e */ /* 0x000fe200030006ff */
[----:B------:R-:W-:Y:S01]  /*122b0*/  HADD2.F32 R38, -RZ, R36.H1_H1 ;  /* 0x30000024ff267230 */ /* 0x000fe20000004100 */
[----:B------:R-:W-:Y:S01]  /*122c0*/  F2FP.F16.E4M3.UNPACK_B R43, R43.H1 ;  /* 0x0000002bff2b723e */ /* 0x000fe200030006ff */
[----:B------:R-:W-:Y:S02]  /*122d0*/  HADD2.F32 R5, -RZ, R4.H0_H0 ;  /* 0x20000004ff057230 */ /* 0x000fe40000004100 */
[----:B------:R-:W-:Y:S01]  /*122e0*/  FMUL.FTZ R46, R7, R42 ;  /* 0x0000002a072e7220 */ /* 0x000fe20000410000 */
[----:B------:R-:W-:Y:S02]  /*122f0*/  HADD2.F32 R39, -RZ, R37.H0_H0 ;  /* 0x20000025ff277230 */ /* 0x000fe40000004100 */
[----:B------:R-:W-:-:S02]  /*12300*/  HADD2.F32 R4, -RZ, R6.H1_H1 ;  /* 0x30000006ff047230 */ /* 0x000fc40000004100 */
[-C--:B------:R-:W-:Y:S01]  /*12310*/  FFMA.FTZ R46, R5, R38.reuse, -R46 ;  /* 0x00000026052e7223 */ /* 0x080fe2000001082e */
[----:B------:R-:W-:Y:S02]  /*12320*/  HADD2.F32 R37, -RZ, R36.H0_H0 ;  /* 0x20000024ff257230 */ /* 0x000fe40000004100 */
[----:B------:R-:W-:Y:S01]  /*12330*/  FMUL.FTZ R36, R7, R38 ;  /* 0x0000002607247220 */ /* 0x000fe20000410000 */
[----:B------:R-:W-:Y:S02]  /*12340*/  HADD2.F32 R6, -RZ, R6.H0_H0 ;  /* 0x20000006ff067230 */ /* 0x000fe40000004100 */
[C---:B------:R-:W-:Y:S01]  /*12350*/  FMUL.FTZ R7, R4.reuse, R39 ;  /* 0x0000002704077220 */ /* 0x040fe20000410000 */
[-C--:B------:R-:W-:Y:S01]  /*12360*/  FMUL.FTZ R4, R4, R37.reuse ;  /* 0x0000002504047220 */ /* 0x080fe20000410000 */
[----:B------:R-:W-:Y:S02]  /*12370*/  FFMA.FTZ R41, R5, R42, R36 ;  /* 0x0000002a05297223 */ /* 0x000fe40000010024 */
[----:B------:R-:W-:Y:S01]  /*12380*/  FFMA.FTZ R37, R6, R37, -R7 ;  /* 0x0000002506257223 */ /* 0x000fe20000010807 */
[----:B------:R-:W-:-:S02]  /*12390*/  HADD2.F32 R5, -RZ, R15.H1_H1 ;  /* 0x3000000fff057230 */ /* 0x000fc40000004100 */
[----:B------:R-:W-:Y:S01]  /*123a0*/  FFMA.FTZ R38, R6, R39, R4 ;  /* 0x0000002706267223 */ /* 0x000fe20000010004 */
[----:B------:R-:W-:Y:S02]  /*123b0*/  HADD2.F32 R6, -RZ, R40.H1_H1 ;  /* 0x30000028ff067230 */ /* 0x000fe40000004100 */
[--C-:B------:R-:W-:Y:S02]  /*123c0*/  HADD2.F32 R36, -RZ, R43.reuse.H1_H1 ;  /* 0x3000002bff247230 */ /* 0x100fe40000004100 */
[----:B------:R-:W-:Y:S02]  /*123d0*/  HADD2.F32 R43, -RZ, R43.H0_H0 ;  /* 0x2000002bff2b7230 */ /* 0x000fe40000004100 */
[----:B------:R-:W-:Y:S01]  /*123e0*/  FMUL.FTZ R39, R5, R6 ;  /* 0x0000000605277220 */ /* 0x000fe20000410000 */
[----:B------:R-:W-:Y:S02]  /*123f0*/  HADD2.F32 R4, -RZ, R14.H1_H1 ;  /* 0x3000000eff047230 */ /* 0x000fe40000004100 */
[----:B------:R-:W-:-:S02]  /*12400*/  HADD2.F32 R7, -RZ, R40.H0_H0 ;  /* 0x20000028ff077230 */ /* 0x000fc40000004100 */
        /* <DEDUP_REMOVED lines=18> */
.L_x_4195:
[----:B------:R-:W-:Y:S05]  /*12530*/  BSYNC B1 ;  /* 0x0000000000017941 */ /* 0x000fea0003800000 */
.L_x_4194:
[----:B------:R-:W-:Y:S01]  /*12540*/  BSSY B1, `(.L_x_4196) ;  /* 0x000007d000017945 */ /* 0x000fe20003800000 */
[----:B------:R-:W-:-:S03]  /*12550*/  @P0 IADD3 R0, R3, -0x20, RZ ;  /* 0xffffffe003000810 */ /* 0x000fc60007ffe0ff */
[----:B------:R-:W-:Y:S05]  /*12560*/  @P1 BRA `(.L_x_4197) ;  /* 0x0000000400e81947 */ /* 0x000fea0003800000 */
[----:B0-----:R-:W0:Y:S01]  /*12570*/  LDS.128 R4, [R0+0x1e200] ;  /* 0x01e2000000047984 */ /* 0x001e220000000c00 */
[----:B-----5:R-:W-:Y:S02]  /*12580*/  SHF.R.U32.HI R36, RZ, 0x8, R33 ;  /* 0x00000008ff247819 */ /* 0x020fe40000011621 */
[----:B------:R-:W-:Y:S02]  /*12590*/  SHF.R.U32.HI R40, RZ, 0x8, R35 ;  /* 0x00000008ff287819 */ /* 0x000fe40000011623 */
[----:B------:R-:W-:Y:S02]  /*125a0*/  LOP3.LUT R37, R33, 0xff, RZ, 0xc0, !PT ;  /* 0x000000ff21257812 */ /* 0x000fe400078ec0ff */
[----:B------:R-:W-:Y:S02]  /*125b0*/  LOP3.LUT R41, R35, 0xff, RZ, 0xc0, !PT ;  /* 0x000000ff23297812 */ /* 0x000fe400078ec0ff */
[----:B------:R-:W-:Y:S02]  /*125c0*/  LOP3.LUT R36, R36, 0xff, RZ, 0xc0, !PT ;  /* 0x000000ff24247812 */ /* 0x000fe400078ec0ff */
[----:B------:R-:W-:-:S02]  /*125d0*/  LOP3.LUT R40, R40, 0xff, RZ, 0xc0, !PT ;  /* 0x000000ff28287812 */ /* 0x000fc400078ec0ff */
[----:B------:R-:W-:Y:S02]  /*125e0*/  SHF.R.U32.HI R14, RZ, 0x8, R32 ;  /* 0x00000008ff0e7819 */ /* 0x000fe40000011620 */
[----:B------:R-:W-:Y:S02]  /*125f0*/  PRMT R37, R36, 0x7604, R37 ;  /* 0x0000760424257816 */ /* 0x000fe40000000025 */
[----:B------:R-:W-:Y:S02]  /*12600*/  PRMT R41, R40, 0x7604, R41 ;  /* 0x0000760428297816 */ /* 0x000fe40000000029 */
[----:B------:R-:W-:Y:S02]  /*12610*/  SHF.R.U32.HI R36, RZ, 0x10, R33 ;  /* 0x00000010ff247819 */ /* 0x000fe40000011621 */
[----:B------:R-:W-:Y:S02]  /*12620*/  SHF.R.U32.HI R40, RZ, 0x10, R35 ;  /* 0x00000010ff287819 */ /* 0x000fe40000011623 */
[----:B------:R-:W-:-:S02]  /*12630*/  LOP3.LUT R15, R32, 0xff, RZ, 0xc0, !PT ;  /* 0x000000ff200f7812 */ /* 0x000fc400078ec0ff */
[----:B------:R-:W-:Y:S02]  /*12640*/  LOP3.LUT R14, R14, 0xff, RZ, 0xc0, !PT ;  /* 0x000000ff0e0e7812 */ /* 0x000fe400078ec0ff */
[----:B------:R-:W-:Y:S02]  /*12650*/  SHF.R.U32.HI R38, RZ, 0x8, R34 ;  /* 0x00000008ff267819 */ /* 0x000fe40000011622 */
[----:B------:R-:W-:Y:S02]  /*12660*/  LOP3.LUT R36, R36, 0xff, RZ, 0xc0, !PT ;  /* 0x000000ff24247812 */ /* 0x000fe400078ec0ff */
[----:B------:R-:W-:Y:S02]  /*12670*/  LOP3.LUT R40, R40, 0xff, RZ, 0xc0, !PT ;  /* 0x000000ff28287812 */ /* 0x000fe400078ec0ff */
[----:B------:R-:W-:Y:S02]  /*12680*/  PRMT R15, R14, 0x7604, R15 ;  /* 0x000076040e0f7816 */ /* 0x000fe4000000000f */
[----:B------:R-:W-:-:S02]  /*12690*/  SHF.R.U32.HI R14, RZ, 0x10, R32 ;  /* 0x00000010ff0e7819 */ /* 0x000fc40000011620 */
[----:B------:R-:W-:Y:S02]  /*126a0*/  LOP3.LUT R39, R34, 0xff, RZ, 0xc0, !PT ;  /* 0x000000ff22277812 */ /* 0x000fe400078ec0ff */
[----:B------:R-:W-:Y:S02]  /*126b0*/  LOP3.LUT R38, R38, 0xff, RZ, 0xc0, !PT ;  /* 0x000000ff26267812 */ /* 0x000fe400078ec0ff */
[----:B------:R-:W-:Y:S02]  /*126c0*/  PRMT R37, R36, 0x7054, R37 ;  /* 0x0000705424257816 */ /* 0x000fe40000000025 */
[----:B------:R-:W-:Y:S02]  /*126d0*/  PRMT R41, R40, 0x7054, R41 ;  /* 0x0000705428297816 */ /* 0x000fe40000000029 */
[----:B------:R-:W-:Y:S02]  /*126e0*/  LOP3.LUT R14, R14, 0xff, RZ, 0xc0, !PT ;  /* 0x000000ff0e0e7812 */ /* 0x000fe400078ec0ff */
[----:B------:R-:W-:-:S02]  /*126f0*/  PRMT R39, R38, 0x7604, R39 ;  /* 0x0000760426277816 */ /* 0x000fc40000000027 */
[----:B------:R-:W-:Y:S02]  /*12700*/  SHF.R.U32.HI R38, RZ, 0x10, R34 ;  /* 0x00000010ff267819 */ /* 0x000fe40000011622 */
[----:B------:R-:W-:Y:S02]  /*12710*/  LOP3.LUT R41, R41, 0xff000000, R35, 0xf8, !PT ;  /* 0xff00000029297812 */ /* 0x000fe400078ef823 */
[----:B------:R-:W-:Y:S02]  /*12720*/  LOP3.LUT R37, R37, 0xff000000, R33, 0xf8, !PT ;  /* 0xff00000025257812 */ /* 0x000fe400078ef821 */
[----:B------:R-:W-:Y:S02]  /*12730*/  PRMT R15, R14, 0x7054, R15 ;  /* 0x000070540e0f7816 */ /* 0x000fe4000000000f */
[----:B0-----:R-:W-:Y:S02]  /*12740*/  F2FP.F16.E4M3.UNPACK_B R14, R6.H1 ;  /* 0x00000006ff0e723e */ /* 0x001fe400030006ff */
[----:B------:R-:W-:-:S02]  /*12750*/  LOP3.LUT R38, R38, 0xff, RZ, 0xc0, !PT ;  /* 0x000000ff26267812 */ /* 0x000fc400078ec0ff */
[----:B------:R-:W-:Y:S01]  /*12760*/  F2FP.F16.E4M3.UNPACK_B R40, R41 ;  /* 0x00000029ff28723e */ /* 0x000fe200020006ff */
[--C-:B------:R-:W-:Y:S01]  /*12770*/  HADD2.F32 R33, -RZ, R14.reuse.H0_H0 ;  /* 0x2000000eff217230 */ /* 0x100fe20000004100 */
[----:B------:R-:W-:Y:S01]  /*12780*/  F2FP.F16.E4M3.UNPACK_B R35, R37 ;  /* 0x00000025ff23723e */ /* 0x000fe200020006ff */
[----:B------:R-:W-:Y:S01]  /*12790*/  HADD2.F32 R14, -RZ, R14.H1_H1 ;  /* 0x3000000eff0e7230 */ /* 0x000fe20000004100 */
[----:B------:R-:W-:Y:S01]  /*127a0*/  PRMT R39, R38, 0x7054, R39 ;  /* 0x0000705426277816 */ /* 0x000fe20000000027 */
[--C-:B------:R-:W-:Y:S01]  /*127b0*/  HADD2.F32 R42, -RZ, R40.reuse.H1_H1 ;  /* 0x30000028ff2a7230 */ /* 0x100fe20000004100 */
[----:B------:R-:W-:Y:S01]  /*127c0*/  LOP3.LUT R36, R15, 0xff000000, R32, 0xf8, !PT ;  /* 0xff0000000f247812 */ /* 0x000fe200078ef820 */
[--C-:B------:R-:W-:Y:S01]  /*127d0*/  HADD2.F32 R38, -RZ, R35.reuse.H1_H1 ;  /* 0x30000023ff267230 */ /* 0x100fe20000004100 */
[----:B------:R-:W-:Y:S01]  /*127e0*/  F2FP.F16.E4M3.UNPACK_B R32, R6 ;  /* 0x00000006ff20723e */ /* 0x000fe200020006ff */
[----:B------:R-:W-:Y:S02]  /*127f0*/  HADD2.F32 R40, -RZ, R40.H0_H0 ;  /* 0x20000028ff287230 */ /* 0x000fe40000004100 */
        /* <DEDUP_REMOVED lines=81> */
.L_x_4197:
[----:B------:R-:W-:Y:S05]  /*12d10*/  BSYNC B1 ;  /* 0x0000000000017941 */ /* 0x000fea0003800000 */
.L_x_4196:
[----:B------:R-:W-:Y:S04]  /*12d20*/  BSSY B1, `(.L_x_4198) ;  /* 0x0000078000017945 */ /* 0x000fe80003800000 */
[----:B------:R-:W-:Y:S05]  /*12d30*/  @P2 BRA `(.L_x_4199) ;  /* 0x0000000400d82947 */ /* 0x000fea0003800000 */
[----:B01----:R-:W0:Y:S01]  /*12d40*/  LDS.128 R4, [R3+0x20200] ;  /* 0x0202000003047984 */ /* 0x003e220000000c00 */
        /* <DEDUP_REMOVED lines=117> */
.L_x_4199:
[----:B------:R-:W-:Y:S05]  /*134a0*/  BSYNC B1 ;  /* 0x0000000000017941 */ /* 0x000fea0003800000 */
.L_x_4198:
[----:B------:R-:W-:Y:S04]  /*134b0*/  BSSY B1, `(.L_x_4200) ;  /* 0x000007c000017945 */ /* 0x000fe80003800000 */
[----:B------:R-:W-:Y:S05]  /*134c0*/  @P3 BRA `(.L_x_4201) ;  /* 0x0000000400e83947 */ /* 0x000fea0003800000 */
[----:B012---:R-:W0:Y:S01]  /*134d0*/  LDS.128 R4, [R0+0x20200] ;  /* 0x0202000000047984 */ /* 0x007e220000000c00 */
        /* <DEDUP_REMOVED lines=121> */
.L_x_4201:
[----:B------:R-:W-:Y:S05]  /*13c70*/  BSYNC B1 ;  /* 0x0000000000017941 */ /* 0x000fea0003800000 */
.L_x_4200:
[----:B------:R-:W-:Y:S04]  /*13c80*/  BSSY B1, `(.L_x_4202) ;  /* 0x0000078000017945 */ /* 0x000fe80003800000 */
[----:B------:R-:W-:Y:S05]  /*13c90*/  @P4 BRA `(.L_x_4203) ;  /* 0x0000000400d84947 */ /* 0x000fea0003800000 */
[----:B0123--:R-:W0:Y:S01]  /*13ca0*/  LDS.128 R4, [R3+0x22200] ;  /* 0x0222000003047984 */ /* 0x00fe220000000c00 */
        /* <DEDUP_REMOVED lines=24> */
[----:B------:R-:W-:Y:S02]  /*13e30*/  LOP3.LUT R15, R15, 0xff0000, R10, 0xf8, !PT ;  /* 0x00ff00000f0f7812 */ /* 0x000fe400078ef80a */
[----:B0-----:R-:W-:Y:S02]  /*13e40*/  F2FP.F16.E4M3.UNPACK_B R14, R6.H1 ;  /* 0x00000006ff0e723e */ /* 0x001fe400030006ff */
[----:B------:R-:W-:Y:S02]  /*13e50*/  F2FP.F16.E4M3.UNPACK_B R28, R29 ;  /* 0x0000001dff1c723e */ /* 0x000fe400020006ff */
[----:B------:R-:W-:-:S02]  /*13e60*/  F2FP.F16.E4M3.UNPACK_B R21, R25 ;  /* 0x00000019ff15723e */ /* 0x000fc400020006ff */
[----:B------:R-:W-:Y:S01]  /*13e70*/  LOP3.LUT R24, R15, 0xff000000, R10, 0xf8, !PT ;  /* 0xff0000000f187812 */ /* 0x000fe200078ef80a */
[----:B------:R-:W-:Y:S01]  /*13e80*/  HADD2.F32 R10, -RZ, R14.H1_H1 ;  /* 0x3000000eff0a7230 */ /* 0x000fe20000004100 */
[----:B------:R-:W-:Y:S01]  /*13e90*/  F2FP.F16.E4M3.UNPACK_B R11, R5.H1 ;  /* 0x00000005ff0b723e */ /* 0x000fe200030006ff */
[----:B------:R-:W-:Y:S01]  /*13ea0*/  HADD2.F32 R30, -RZ, R28.H1_H1 ;  /* 0x3000001cff1e7230 */ /* 0x000fe20000004100 */
[--C-:B------:R-:W-:Y:S01]  /*13eb0*/  LOP3.LUT R27, R27, 0xff0000, R20.reuse, 0xf8, !PT ;  /* 0x00ff00001b1b7812 */ /* 0x100fe200078ef814 */
[----:B------:R-:W-:Y:S01]  /*13ec0*/  HADD2.F32 R26, -RZ, R21.H1_H1 ;  /* 0x30000015ff1a7230 */ /* 0x000fe20000004100 */
[----:B------:R-:W-:Y:S01]  /*13ed0*/  F2FP.F16.E4M3.UNPACK_B R29, R29.H1 ;  /* 0x0000001dff1d723e */ /* 0x000fe200030006ff */
[----:B------:R-:W-:Y:S01]  /*13ee0*/  HADD2.F32 R15, -RZ, R14.H0_H0 ;  /* 0x2000000eff0f7230 */ /* 0x000fe20000004100 */
[----:B------:R-:W-:Y:S01]  /*13ef0*/  F2FP.F16.E4M3.UNPACK_B R14, R6 ;  /* 0x00000006ff0e723e */ /* 0x000fe200020006ff */
[C---:B------:R-:W-:Y:S01]  /*13f00*/  FMUL.FTZ R32, R10.reuse, R30 ;  /* 0x0000001e0a207220 */ /* 0x040fe20000410000 */
[----:B------:R-:W-:Y:S01]  /*13f10*/  FMUL.FTZ R31, R10, R26 ;  /* 0x0000001a0a1f7220 */ /* 0x000fe20000410000 */
[----:B------:R-:W-:Y:S01]  /*13f20*/  F2FP.F16.E4M3.UNPACK_B R10, R5 ;  /* 0x00000005ff0a723e */ /* 0x000fe200020006ff */
[----:B------:R-:W-:Y:S01]  /*13f30*/  HADD2.F32 R28, -RZ, R28.H0_H0 ;  /* 0x2000001cff1c7230 */ /* 0x000fe20000004100 */
[----:B------:R-:W-:Y:S01]  /*13f40*/  LOP3.LUT R27, R27, 0xff000000, R20, 0xf8, !PT ;  /* 0xff0000001b1b7812 */ /* 0x000fe200078ef814 */
[----:B------:R-:W-:-:S02]  /*13f50*/  HADD2.F32 R5, -RZ, R14.H1_H1 ;  /* 0x3000000eff057230 */ /* 0x000fc40000004100 */
[C---:B------:R-:W-:Y:S01]  /*13f60*/  FFMA.FTZ R32, R15.reuse, R26, -R32 ;  /* 0x0000001a0f207223 */ /* 0x040fe20000010820 */
[----:B------:R-:W-:Y:S01]  /*13f70*/  FFMA.FTZ R33, R15, R30, R31 ;  /* 0x0000001e0f217223 */ /* 0x000fe2000001001f */
[----:B------:R-:W-:Y:S01]  /*13f80*/  HADD2.F32 R21, -RZ, R21.H0_H0 ;  /* 0x20000015ff157230 */ /* 0x000fe20000004100 */
[----:B------:R-:W-:Y:S01]  /*13f90*/  F2FP.F16.E4M3.UNPACK_B R20, R7 ;  /* 0x00000007ff14723e */ /* 0x000fe200020006ff */
[----:B------:R-:W-:Y:S01]  /*13fa0*/  HADD2.F32 R14, -RZ, R14.H0_H0 ;  /* 0x2000000eff0e7230 */ /* 0x000fe20000004100 */
[----:B------:R-:W-:Y:S01]  /*13fb0*/  F2FP.F16.E4M3.UNPACK_B R25, R25.H1 ;  /* 0x00000019ff19723e */ /* 0x000fe200030006ff */
[C---:B------:R-:W-:Y:S01]  /*13fc0*/  FMUL.FTZ R15, R5.reuse, R28 ;  /* 0x0000001c050f7220 */ /* 0x040fe20000410000 */
[----:B------:R-:W-:Y:S01]  /*13fd0*/  FMUL.FTZ R31, R5, R21 ;  /* 0x00000015051f7220 */ /* 0x000fe20000410000 */
[----:B------:R-:W-:Y:S01]  /*13fe0*/  F2FP.F16.E4M3.UNPACK_B R7, R7.H1 ;  /* 0x00000007ff07723e */ /* 0x000fe200030006ff */
        /* <DEDUP_REMOVED lines=16> */
[----:B------:R-:W-:Y:S01]  /*140f0*/  F2FP.F16.E4M3.UNPACK_B R4, R4.H1 ;  /* 0x00000004ff04723e */ /* 0x000fe200030006ff */
[----:B------:R-:W-:Y:S01]  /*14100*/  FMUL.FTZ R20, R14, R25 ;  /* 0x000000190e147220 */ /* 0x000fe20000410000 */
[----:B------:R-:W-:Y:S01]  /*14110*/  F2FP.F16.E4M3.UNPACK_B R15, R27 ;  /* 0x0000001bff0f723e */ /* 0x000fe200020006ff */
[C---:B------:R-:W-:Y:S01]  /*14120*/  FFMA.FTZ R36, R5.reuse, R25, -R28 ;  /* 0x0000001905247223 */ /* 0x040fe2000001081c */
[-C--:B------:R-:W-:Y:S01]  /*14130*/  F2FP.F16.E4M3.UNPACK_B R14, R24.reuse ;  /* 0x00000018ff0e723e */ /* 0x080fe200020006ff */
[----:B------:R-:W-:Y:S01]  /*14140*/  FFMA.FTZ R29, R5, R29, R20 ;  /* 0x0000001d051d7223 */ /* 0x000fe20000010014 */
[----:B------:R-:W-:Y:S01]  /*14150*/  HADD2.F32 R7, -RZ, R4.H1_H1 ;  /* 0x30000004ff077230 */ /* 0x000fe20000004100 */
[----:B------:R-:W-:Y:S01]  /*14160*/  F2FP.F16.E4M3.UNPACK_B R24, R24.H1 ;  /* 0x00000018ff18723e */ /* 0x000fe200030006ff */
[----:B------:R-:W-:Y:S01]  /*14170*/  HADD2.F32 R26, -RZ, R15.H1_H1 ;  /* 0x3000000fff1a7230 */ /* 0x000fe20000004100 */
[----:B------:R-:W-:Y:S01]  /*14180*/  F2FP.F16.E4M3.UNPACK_B R27, R27.H1 ;  /* 0x0000001bff1b723e */ /* 0x000fe200030006ff */
[----:B------:R-:W-:-:S02]  /*14190*/  HADD2.F32 R20, -RZ, R14.H1_H1 ;  /* 0x3000000eff147230 */ /* 0x000fc40000004100 */
[----:B------:R-:W-:Y:S02]  /*141a0*/  HADD2.F32 R5, -RZ, R4.H0_H0 ;  /* 0x20000004ff057230 */ /* 0x000fe40000004100 */
[----:B------:R-:W-:Y:S01]  /*141b0*/  FMUL.FTZ R28, R7, R26 ;  /* 0x0000001a071c7220 */ /* 0x000fe20000410000 */
[----:B------:R-:W-:Y:S02]  /*141c0*/  HADD2.F32 R21, -RZ, R15.H0_H0 ;  /* 0x2000000fff157230 */ /* 0x000fe40000004100 */
[----:B------:R-:W-:Y:S02]  /*141d0*/  HADD2.F32 R4, -RZ, R6.H1_H1 ;  /* 0x30000006ff047230 */ /* 0x000fe40000004100 */
[-C--:B------:R-:W-:Y:S01]  /*141e0*/  FFMA.FTZ R28, R5, R20.reuse, -R28 ;  /* 0x00000014051c7223 */ /* 0x080fe2000001081c */
[----:B------:R-:W-:Y:S02]  /*141f0*/  HADD2.F32 R15, -RZ, R14.H0_H0 ;  /* 0x2000000eff0f7230 */ /* 0x000fe40000004100 */
[----:B------:R-:W-:Y:S01]  /*14200*/  FMUL.FTZ R14, R7, R20 ;  /* 0x00000014070e7220 */ /* 0x000fe20000410000 */
[----:B------:R-:W-:-:S02]  /*14210*/  HADD2.F32 R6, -RZ, R6.H0_H0 ;  /* 0x20000006ff067230 */ /* 0x000fc40000004100 */
[C---:B------:R-:W-:Y:S01]  /*14220*/  FMUL.FTZ R7, R4.reuse, R21 ;  /* 0x0000001504077220 */ /* 0x040fe20000410000 */
[-C--:B------:R-:W-:Y:S01]  /*14230*/  FMUL.FTZ R4, R4, R15.reuse ;  /* 0x0000000f04047220 */ /* 0x080fe20000410000 */
[----:B------:R-:W-:Y:S02]  /*14240*/  FFMA.FTZ R25, R5, R26, R14 ;  /* 0x0000001a05197223 */ /* 0x000fe4000001000e */
[C---:B------:R-:W-:Y:S01]  /*14250*/  FFMA.FTZ R15, R6.reuse, R15, -R7 ;  /* 0x0000000f060f7223 */ /* 0x040fe20000010807 */
[----:B------:R-:W-:Y:S02]  /*14260*/  HADD2.F32 R5, -RZ, R11.H1_H1 ;  /* 0x3000000bff057230 */ /* 0x000fe40000004100 */
[----:B------:R-:W-:Y:S01]  /*14270*/  FFMA.FTZ R20, R6, R21, R4 ;  /* 0x0000001506147223 */ /* 0x000fe20000010004 */
[----:B------:R-:W-:Y:S02]  /*14280*/  HADD2.F32 R6, -RZ, R24.H1_H1 ;  /* 0x30000018ff067230 */ /* 0x000fe40000004100 */
[----:B------:R-:W-:-:S02]  /*14290*/  HADD2.F32 R14, -RZ, R27.H1_H1 ;  /* 0x3000001bff0e7230 */ /* 0x000fc40000004100 */
[----:B------:R-:W-:Y:S02]  /*142a0*/  HADD2.F32 R27, -RZ, R27.H0_H0 ;  /* 0x2000001bff1b7230 */ /* 0x000fe40000004100 */
[C---:B------:R-:W-:Y:S01]  /*142b0*/  FMUL.FTZ R21, R5.reuse, R6 ;  /* 0x0000000605157220 */ /* 0x040fe20000410000 */
[----:B------:R-:W-:Y:S02]  /*142c0*/  HADD2.F32 R4, -RZ, R10.H1_H1 ;  /* 0x3000000aff047230 */ /* 0x000fe40000004100 */
        /* <DEDUP_REMOVED lines=10> */
[----:B------:R-:W-:Y:S02]  /*14370*/  F2FP.SATFINITE.E4M3.F32.PACK_AB_MERGE_C R6, R33, R32, RZ ;  /* 0x000000202106723e */ /* 0x000fe400048070ff */
        /* <DEDUP_REMOVED lines=8> */
.L_x_4203:
[----:B------:R-:W-:Y:S05]  /*14400*/  BSYNC B1 ;  /* 0x0000000000017941 */ /* 0x000fea0003800000 */
.L_x_4202:
[----:B------:R-:W-:Y:S05]  /*14410*/  @P5 BRA `(.L_x_4193) ;  /* 0x0000003c002c5947 */ /* 0x000fea0003800000 */
[----:B01234-:R-:W0:Y:S01]  /*14420*/  LDS.128 R4, [R0+0x22200] ;  /* 0x0222000000047984 */ /* 0x01fe220000000c00 */
        /* <DEDUP_REMOVED lines=34> */
[--C-:B------:R-:W-:Y:S01]  /*14650*/  HADD2.F32 R9, -RZ, R3.reuse.H0_H0 ;  /* 0x20000003ff097230 */ /* 0x100fe20000004100 */
[----:B------:R-:W-:Y:S01]  /*14660*/  LOP3.LUT R14, R11, 0xff000000, R8, 0xf8, !PT ;  /* 0xff0000000b0e7812 */ /* 0x000fe200078ef808 */
        /* <DEDUP_REMOVED lines=11> */
[----:B------:R-:W-:Y:S02]  /*14720*/  HADD2.F32 R5, -RZ, R6.H1_H1 ;  /* 0x30000006ff057230 */ /* 0x000fe40000004100 */
[C---:B------:R-:W-:Y:S01]  /*14730*/  FFMA.FTZ R28, R9.reuse, R13, -R26 ;  /* 0x0000000d091c7223 */ /* 0x040fe2000001081a */
[----:B------:R-:W-:Y:S02]  /*14740*/  HADD2.F32 R12, -RZ, R12.H0_H0 ;  /* 0x2000000cff0c7230 */ /* 0x000fe40000004100 */
[----:B------:R-:W-:Y:S01]  /*14750*/  FFMA.FTZ R29, R9, R24, R27 ;  /* 0x00000018091d7223 */ /* 0x000fe2000001001b */
[----:B------:R-:W-:Y:S01]  /*14760*/  HADD2.F32 R6, -RZ, R6.H0_H0 ;  /* 0x20000006ff067230 */ /* 0x000fe20000004100 */
[----:B------:R-:W-:Y:S01]  /*14770*/  F2FP.F16.E4M3.UNPACK_B R25, R25.H1 ;  /* 0x00000019ff19723e */ /* 0x000fe200030006ff */
[C---:B------:R-:W-:Y:S01]  /*14780*/  FMUL.FTZ R9, R5.reuse, R20 ;  /* 0x0000001405097220 */ /* 0x040fe20000410000 */
[----:B------:R-:W-:Y:S01]  /*14790*/  F2FP.F16.E4M3.UNPACK_B R15, R15.H1 ;  /* 0x0000000fff0f723e */ /* 0x000fe200030006ff */
[----:B------:R-:W-:Y:S01]  /*147a0*/  FMUL.FTZ R27, R5, R12 ;  /* 0x0000000c051b7220 */ /* 0x000fe20000410000 */
[----:B------:R-:W-:-:S02]  /*147b0*/  HADD2.F32 R5, -RZ, R10.H1_H1 ;  /* 0x3000000aff057230 */ /* 0x000fc40000004100 */
        /* <DEDUP_REMOVED lines=65> */
.L_x_4187:
[----:B------:R-:W-:-:S03]  /*14bd0*/  UMOV UR4, 0xffffffff ;  /* 0xffffffff00047882 */ /* 0x000fc60000000000 */
[----:B------:R-:W-:Y:S05]  /*14be0*/  BRA.DIV UR4, `(.L_x_4204) ;  /* 0x0000017e04407947 */ /* 0x000fea000b800000 */
[----:B------:R1:W2:Y:S04]  /*14bf0*/  SHFL.IDX PT, R5, R24, RZ, 0x1e1f ;  /* 0x001e1fff18057589 */ /* 0x0002a800000e0000 */
[----:B------:R1:W3:Y:S04]  /*14c00*/  SHFL.IDX PT, R14, R28, RZ, 0x1e1f ;  /* 0x001e1fff1c0e7589 */ /* 0x0002e800000e0000 */
[----:B------:R1:W4:Y:S04]  /*14c10*/  SHFL.IDX PT, R3, R26, RZ, 0x1e1f ;  /* 0x001e1fff1a037589 */ /* 0x00032800000e0000 */
[----:B------:R1:W0:Y:S02]  /*14c20*/  SHFL.IDX PT, R7, R27, RZ, 0x1e1f ;  /* 0x001e1fff1b077589 */ /* 0x00022400000e0000 */
.L_x_4448:
[----:B------:R-:W-:Y:S01]  /*14c30*/  ULDC UR4, c[0x0][0x448] ;  /* 0x0001120000047ab9 */ /* 0x000fe20000000800 */
[----:B------:R-:W-:Y:S01]  /*14c40*/  BSSY B1, `(.L_x_4205) ;  /* 0x0000037000017945 */ /* 0x000fe20003800000 */
[----:B------:R-:W-:Y:S01]  /*14c50*/  IMAD R0, R135, UR4, RZ ;  /* 0x0000000487007c24 */ /* 0x000fe2000f8e02ff */
[----:B------:R-:W-:Y:S02]  /*14c60*/  CS2R R36, SRZ ;  /* 0x0000000000247805 */ /* 0x000fe4000001ff00 */
[----:B------:R-:W-:Y:S02]  /*14c70*/  CS2R R38, SRZ ;  /* 0x0000000000267805 */ /* 0x000fe4000001ff00 */
[----:B------:R-:W-:Y:S02]  /*14c80*/  CS2R R8, SRZ ;  /* 0x0000000000087805 */ /* 0x000fe4000001ff00 */
[----:B------:R-:W-:Y:S02]  /*14c90*/  CS2R R10, SRZ ;  /* 0x00000000000a7805 */ /* 0x000fe4000001ff00 */
[----:B------:R-:W-:-:S02]  /*14ca0*/  ISETP.GE.AND P0, PT, R6, R0, PT ;  /* 0x000000000600720c */ /* 0x000fc40003f06270 */
[----:B-1----:R-:W-:Y:S02]  /*14cb0*/  CS2R R24, SRZ ;  /* 0x0000000000187805 */ /* 0x002fe4000001ff00 */
[----:B------:R-:W-:Y:S02]  /*14cc0*/  CS2R R26, SRZ ;  /* 0x00000000001a7805 */ /* 0x000fe4000001ff00 */
[----:B------:R-:W-:Y:S02]  /*14cd0*/  CS2R R40, SRZ ;  /* 0x0000000000287805 */ /* 0x000fe4000001ff00 */
[----:B------:R-:W-:Y:S02]  /*14ce0*/  CS2R R42, SRZ ;  /* 0x00000000002a7805 */ /* 0x000fe4000001ff00 */
[----:B------:R-:W-:Y:S02]  /*14cf0*/  CS2R R28, SRZ ;  /* 0x00000000001c7805 */ /* 0x000fe4000001ff00 */
[----:B------:R-:W-:-:S02]  /*14d00*/  CS2R R30, SRZ ;  /* 0x00000000001e7805 */ /* 0x000fc4000001ff00 */
[----:B------:R-:W-:Y:S02]  /*14d10*/  CS2R R32, SRZ ;  /* 0x0000000000207805 */ /* 0x000fe4000001ff00 */
[----:B------:R-:W-:Y:S01]  /*14d20*/  CS2R R34, SRZ ;  /* 0x0000000000227805 */ /* 0x000fe2000001ff00 */
[----:B------:R-:W-:Y:S06]  /*14d30*/  @P0 BRA `(.L_x_4206) ;  /* 0x00000000009c0947 */ /* 0x000fec0003800000 */
[----:B------:R-:W3:Y:S01]  /*14d40*/  LDL R4, [R1] ;  /* 0x0000000001047983 */ /* 0x000ee20000100800 */
[----:B------:R-:W-:Y:S01]  /*14d50*/  ULDC UR4, c[0x0][0x3f4] ;  /* 0x0000fd0000047ab9 */ /* 0x000fe20000000800 */
[----:B------:R-:W-:Y:S02]  /*14d60*/  CS2R R40, SRZ ;  /* 0x0000000000287805 */ /* 0x000fe4000001ff00 */
[----:B------:R-:W-:Y:S02]  /*14d70*/  ISETP.GE.AND P1, PT, R225, UR4, PT ;  /* 0x00000004e1007c0c */ /* 0x000fe4000bf26270 */
[----:B------:R-:W-:Y:S02]  /*14d80*/  CS2R R42, SRZ ;  /* 0x00000000002a7805 */ /* 0x000fe4000001ff00 */
[----:B------:R-:W-:Y:S02]  /*14d90*/  ISETP.GE.AND P2, PT, R16, UR4, PT ;  /* 0x0000000410007c0c */ /* 0x000fe4000bf46270 */
[----:B------:R-:W-:-:S02]  /*14da0*/  CS2R R36, SRZ ;  /* 0x0000000000247805 */ /* 0x000fc4000001ff00 */
[----:B------:R-:W-:Y:S02]  /*14db0*/  ISETP.GE.AND P0, PT, R226, UR4, PT ;  /* 0x00000004e2007c0c */ /* 0x000fe4000bf06270 */
[----:B------:R-:W-:Y:S02]  /*14dc0*/  CS2R R38, SRZ ;  /* 0x0000000000267805 */ /* 0x000fe4000001ff00 */
[----:B------:R-:W-:Y:S02]  /*14dd0*/  CS2R R28, SRZ ;  /* 0x00000000001c7805 */ /* 0x000fe4000001ff00 */
[----:B------:R-:W-:Y:S01]  /*14de0*/  CS2R R30, SRZ ;  /* 0x00000000001e7805 */ /* 0x000fe2000001ff00 */
[----:B------:R-:W-:Y:S02]  /*14df0*/  @!P1 IMAD.SHL.U32 R20, R227, 0x10, RZ ;  /* 0x00000010e3149824 */ /* 0x000fe400078e00ff */
[----:B--2---:R-:W-:-:S03]  /*14e00*/  @!P2 IADD3 R12, P3, R16, R5, RZ ;  /* 0x00000005100ca210 */ /* 0x004fc60007f7e0ff */
[----:B------:R-:W-:Y:S02]  /*14e10*/  @!P1 SHF.R.S32.HI R6, RZ, 0x1f, R20 ;  /* 0x0000001fff069819 */ /* 0x000fe40000011414 */
[----:B0---4-:R-:W-:Y:S01]  /*14e20*/  @!P2 IMAD.X R13, R3, 0x1, R17, P3 ;  /* 0x00000001030da824 */ /* 0x011fe200018e0611 */
[----:B------:R-:W-:Y:S02]  /*14e30*/  CS2R R10, SRZ ;  /* 0x00000000000a7805 */ /* 0x000fe4000001ff00 */
[----:B------:R-:W-:Y:S02]  /*14e40*/  CS2R R32, SRZ ;  /* 0x0000000000207805 */ /* 0x000fe4000001ff00 */
[----:B------:R-:W-:Y:S02]  /*14e50*/  CS2R R34, SRZ ;  /* 0x0000000000227805 */ /* 0x000fe4000001ff00 */
[----:B------:R-:W-:Y:S02]  /*14e60*/  CS2R R24, SRZ ;  /* 0x0000000000187805 */ /* 0x000fe4000001ff00 */
[----:B------:R-:W-:Y:S01]  /*14e70*/  CS2R R26, SRZ ;  /* 0x00000000001a7805 */ /* 0x000fe2000001ff00 */
[----:B------:R1:W5:Y:S01]  /*14e80*/  @!P2 LD.E.128 R40, desc[UR50][R12.64] ;  /* 0x000000320c28a980 */ /* 0x000362000c101d00 */
[----:B---3--:R-:W-:-:S02]  /*14e90*/  @!P0 SHF.L.U32 R48, R4, 0x4, RZ ;  /* 0x0000000404308819 */ /* 0x008fc400000006ff */
[CC--:B------:R-:W-:Y:S02]  /*14ea0*/  @!P1 IADD3 R4, P5, R20.reuse, R5.reuse, RZ ;  /* 0x0000000514049210 */ /* 0x0c0fe40007fbe0ff */
[-C--:B------:R-:W-:Y:S02]  /*14eb0*/  @!P1 IADD3 R20, P4, R20, R14.reuse, RZ ;  /* 0x0000000e14149210 */ /* 0x080fe40007f9e0ff */
[C---:B------:R-:W-:Y:S01]  /*14ec0*/  @!P0 IADD3 R46, P3, R48.reuse, R5, RZ ;  /* 0x00000005302e8210 */ /* 0x040fe20007f7e0ff */
[----:B------:R-:W-:Y:S01]  /*14ed0*/  @!P1 IMAD.X R5, R3, 0x1, R6, P5 ;  /* 0x0000000103059824 */ /* 0x000fe200028e0606 */
[----:B------:R-:W-:Y:S01]  /*14ee0*/  @!P0 SHF.R.S32.HI R8, RZ, 0x1f, R48 ;  /* 0x0000001fff088819 */ /* 0x000fe20000011430 */
[----:B------:R-:W-:Y:S01]  /*14ef0*/  @!P1 IMAD.X R21, R7, 0x1, R6, P4 ;  /* 0x0000000107159824 */ /* 0x000fe200020e0606 */
[-C--:B------:R-:W-:Y:S02]  /*14f00*/  @!P0 IADD3 R48, P5, R48, R14.reuse, RZ ;  /* 0x0000000e30308210 */ /* 0x080fe40007fbe0ff */
[----:B------:R-:W-:Y:S01]  /*14f10*/  @!P2 IADD3 R14, P4, R16, R14, RZ ;  /* 0x0000000e100ea210 */ /* 0x000fe20007f9e0ff */
[--C-:B------:R-:W-:Y:S01]  /*14f20*/  @!P0 IMAD.X R47, R3, 0x1, R8.reuse, P3 ;  /* 0x00000001032f8824 */ /* 0x100fe200018e0608 */
[----:B------:R1:W5:Y:S01]  /*14f30*/  @!P1 LD.E.128 R28, desc[UR50][R4.64] ;  /* 0x00000032041c9980 */ /* 0x000362000c101d00 */
[----:B------:R-:W-:Y:S01]  /*14f40*/  @!P0 IMAD.X R49, R7, 0x1, R8, P5 ;  /* 0x0000000107318824 */ /* 0x000fe200028e0608 */
[----:B------:R-:W-:-:S02]  /*14f50*/  CS2R R8, SRZ ;  /* 0x0000000000087805 */ /* 0x000fc4000001ff00 */
[----:B------:R-:W-:Y:S01]  /*14f60*/  @!P2 IADD3.X R15, R7, R17, RZ, P4, !PT ;  /* 0x00000011070fa210 */ /* 0x000fe200027fe4ff */
[----:B------:R1:W5:Y:S04]  /*14f70*/  @!P0 LD.E.128 R32, desc[UR50][R46.64] ;  /* 0x000000322e208980 */ /* 0x000368000c101d00 */
[----:B------:R1:W5:Y:S04]  /*14f80*/  @!P2 LD.E.128 R36, desc[UR50][R14.64] ;  /* 0x000000320e24a980 */ /* 0x000368000c101d00 */
[----:B------:R1:W5:Y:S04]  /*14f90*/  @!P1 LD.E.128 R8, desc[UR50][R20.64] ;  /* 0x0000003214089980 */ /* 0x000368000c101d00 */
[----:B------:R1:W5:Y:S02]  /*14fa0*/  @!P0 LD.E.128 R24, desc[UR50][R48.64] ;  /* 0x0000003230188980 */ /* 0x000364000c101d00 */
.L_x_4206:
[----:B------:R-:W-:Y:S05]  /*14fb0*/  BSYNC B1 ;  /* 0x0000000000017941 */ /* 0x000fea0003800000 */
.L_x_4205:
[----:B------:R-:W-:Y:S01]  /*14fc0*/  ULEA.HI UR4, UR37, UR37, URZ, 0x1 ;  /* 0x0000002525047291 */ /* 0x000fe2000f8f083f */
[----:B-1----:R-:W2:Y:S01]  /*14fd0*/  S2R R4, SR_TID.X ;  /* 0x0000000000047919 */ /* 0x002ea20000002100 */
[----:B------:R-:W-:Y:S01]  /*14fe0*/  IMAD R0, R221, -0x80, R0 ;  /* 0xffffff80dd007824 */ /* 0x000fe200078e0200 */
[----:B------:R-:W-:Y:S01]  /*14ff0*/  BSSY B1, `(.L_x_4207) ;  /* 0x000000d000017945 */ /* 0x000fe20003800000 */
[----:B------:R-:W-:-:S03]  /*15000*/  ULOP3.LUT UR4, UR4, 0xfffffffe, URZ, 0xc0, !UPT ;  /* 0xfffffffe04047892 */ /* 0x000fc6000f8ec03f */
[----:B------:R-:W-:Y:S01]  /*15010*/  VIMNMX R0, R0, 0x80, PT ;  /* 0x0000008000007848 */ /* 0x000fe20003fe0100 */
[----:B------:R-:W-:-:S06]  /*15020*/  UIADD3 UR4, UR37, -UR4, URZ ;  /* 0x8000000425047290 */ /* 0x000fcc000fffe03f */
[----:B----4-:R-:W-:-:S05]  /*15030*/  IMAD.U32 R3, RZ, RZ, UR4 ;  /* 0x00000004ff037e24 */ /* 0x010fca000f8e00ff */
[----:B------:R-:W-:-:S04]  /*15040*/  SHF.L.U32 R3, R3, 0x1f, RZ ;  /* 0x0000001f03037819 */ /* 0x000fc800000006ff */
[----:B------:R-:W1:Y:S01]  /*15050*/  SYNCS.PHASECHK.TRANS64.TRYWAIT P0, [R18+URZ+0x33400], R3 ;  /* 0x03340003120075a7 */ /* 0x000e62000800017f */
[C---:B--2---:R-:W-:Y:S02]  /*15060*/  VIADD R5, R4.reuse, 0xffffff80 ;  /* 0xffffff8004057836 */ /* 0x044fe40000000000 */
[----:B------:R-:W-:-:S05]  /*15070*/  VIADD R4, R4, 0xffffff80 ;  /* 0xffffff8004047836 */ /* 0x000fca0000000000 */
[----:B------:R-:W-:-:S04]  /*15080*/  LEA.HI R4, R4, R5, RZ, 0x1 ;  /* 0x0000000504047211 */ /* 0x000fc800078f08ff */
[----:B------:R-:W-:-:S04]  /*15090*/  SHF.R.S32.HI R4, RZ, 0x1, R4 ;  /* 0x00000001ff047819 */ /* 0x000fc80000011404 */
[----:B------:R-:W-:Y:S01]  /*150a0*/  ISETP.GE.AND P1, PT, R4, R0, PT ;  /* 0x000000000400720c */ /* 0x000fe20003f26270 */
[----:B-1----:R-:W-:-:S12]  /*150b0*/  @!P0 BRA `(.L_x_4208) ;  /* 0x00000178007c8947 */ /* 0x002fd80003800000 */
.L_x_4449:
[----:B------:R-:W-:Y:S05]  /*150c0*/  BSYNC B1 ;  /* 0x0000000000017941 */ /* 0x000fea0003800000 */
.L_x_4207:
[----:B------:R-:W-:Y:S05]  /*150d0*/  @P1 BRA `(.L_x_4193) ;  /* 0x0000002c00fc1947 */ /* 0x000fea0003800000 */
[----:B------:R2:W5:Y:S01]  /*150e0*/  LDL R69, [R1+0x30] ;  /* 0x0000300001457983 */ /* 0x0005620000100800 */
[----:B------:R-:W4:Y:S03]  /*150f0*/  LDC R0, c[0x0][0x3f4] ;  /* 0x0000fd00ff007b82 */ /* 0x000f260000000800 */
[----:B------:R2:W5:Y:S04]  /*15100*/  LDL R68, [R1+0x34] ;  /* 0x0000340001447983 */ /* 0x0005680000100800 */
[----:B------:R2:W5:Y:S01]  /*15110*/  LDL R67, [R1+0x38] ;  /* 0x0000380001437983 */ /* 0x0005620000100800 */
[----:B------:R-:W-:Y:S01]  /*15120*/  BSSY B1, `(.L_x_4209) ;  /* 0x00000ff000017945 */ /* 0x000fe20003800000 */
[----:B----4-:R-:W-:-:S02]  /*15130*/  ISETP.GE.AND P0, PT, R16, R0, PT ;  /* 0x000000001000720c */ /* 0x010fc40003f06270 */
[-C--:B------:R-:W-:Y:S02]  /*15140*/  ISETP.GE.AND P1, PT, R225, R0.reuse, PT ;  /* 0x00000000e100720c */ /* 0x080fe40003f26270 */
[----:B------:R-:W-:-:S09]  /*15150*/  ISETP.GE.AND P2, PT, R226, R0, PT ;  /* 0x00000000e200720c */ /* 0x000fd20003f46270 */
[----:B--2---:R-:W-:Y:S05]  /*15160*/  @P0 BRA `(.L_x_4210) ;  /* 0x0000000c00e80947 */ /* 0x004fea0003800000 */
[----:B------:R-:W2:Y:S01]  /*15170*/  LDL R70, [R1+0x60] ;  /* 0x0000600001467983 */ /* 0x000ea20000100800 */
[----:B-1----:R-:W-:Y:S02]  /*15180*/  LEA.HI R3, R45, R45, RZ, 0x1 ;  /* 0x0000002d2d037211 */ /* 0x002fe400078f08ff */
[----:B-----5:R-:W-:Y:S02]  /*15190*/  LOP3.LUT R4, R40, 0xff, RZ, 0xc0, !PT ;  /* 0x000000ff28047812 */ /* 0x020fe400078ec0ff */
[----:B------:R-:W-:Y:S02]  /*151a0*/  LOP3.LUT R6, R3, 0xfffffffe, RZ, 0xc0, !PT ;  /* 0xfffffffe03067812 */ /* 0x000fe400078ec0ff */
[----:B------:R-:W-:Y:S02]  /*151b0*/  SHF.R.U32.HI R3, RZ, 0x8, R40 ;  /* 0x00000008ff037819 */ /* 0x000fe40000011628 */
[----:B0-----:R-:W-:Y:S01]  /*151c0*/  SHF.R.U32.HI R13, RZ, 0x8, R42 ;  /* 0x00000008ff0d7819 */ /* 0x001fe2000001162a */
[----:B------:R-:W-:Y:S01]  /*151d0*/  IMAD.IADD R45, R45, 0x1, -R6 ;  /* 0x000000012d2d7824 */ /* 0x000fe200078e0a06 */
[----:B------:R-:W-:-:S02]  /*151e0*/  LOP3.LUT R5, R3, 0xff, RZ, 0xc0, !PT ;  /* 0x000000ff03057812 */ /* 0x000fc400078ec0ff */
[----:B------:R-:W-:Y:S02]  /*151f0*/  LOP3.LUT R12, R42, 0xff, RZ, 0xc0, !PT ;  /* 0x000000ff2a0c7812 */ /* 0x000fe400078ec0ff */
[----:B------:R-:W-:Y:S02]  /*15200*/  LEA.HI R3, R0, R45, RZ, 0x1c ;  /* 0x0000002d00037211 */ /* 0x000fe400078fe0ff */
[----:B------:R-:W-:Y:S02]  /*15210*/  PRMT R21, R5, 0x7604, R4 ;  /* 0x0000760405157816 */ /* 0x000fe40000000004 */
[----:B------:R-:W-:Y:S02]  /*15220*/  SHF.R.S32.HI R4, RZ, 0x1f, R3 ;  /* 0x0000001fff047819 */ /* 0x000fe40000011403 */
[----:B------:R-:W-:Y:S02]  /*15230*/  LOP3.LUT R13, R13, 0xff, RZ, 0xc0, !PT ;  /* 0x000000ff0d0d7812 */ /* 0x000fe400078ec0ff */
[----:B------:R-:W-:Y:S01]  /*15240*/  LEA.HI R4, R4, R3, RZ, 0x2 ;  /* 0x0000000304047211 */ /* 0x000fe200078f10ff */
[----:B------:R-:W-:Y:S01]  /*15250*/  IMAD.SHL.U32 R3, R3, 0x10, RZ ;  /* 0x0000001003037824 */ /* 0x000fe200078e00ff */
[----:B------:R-:W-:-:S02]  /*15260*/  PRMT R47, R13, 0x7604, R12 ;  /* 0x000076040d2f7816 */ /* 0x000fc4000000000c */
[----:B------:R-:W-:Y:S02]  /*15270*/  SHF.R.U32.HI R12, RZ, 0x8, R36 ;  /* 0x00000008ff0c7819 */ /* 0x000fe40000011624 */
[----:B------:R-:W-:Y:S02]  /*15280*/  LOP3.LUT R3, R69, 0x30, R3, 0xf8, !PT ;  /* 0x0000003045037812 */ /* 0x000fe400078ef803 */
[----:B------:R-:W-:Y:S02]  /*15290*/  SHF.L.U32 R4, R4, 0xb, RZ ;  /* 0x0000000b04047819 */ /* 0x000fe400000006ff */
[----:B---3--:R-:W-:Y:S02]  /*152a0*/  LOP3.LUT R14, R12, 0xff, RZ, 0xc0, !PT ;  /* 0x000000ff0c0e7812 */ /* 0x008fe400078ec0ff */
[----:B------:R-:W-:Y:S02]  /*152b0*/  SHF.R.U32.HI R7, RZ, 0x8, R41 ;  /* 0x00000008ff077819 */ /* 0x000fe40000011629 */
[----:B------:R-:W-:-:S02]  /*152c0*/  LOP3.LUT R12, R3, R68, RZ, 0x3c, !PT ;  /* 0x00000044030c7212 */ /* 0x000fc400078e3cff */
[----:B------:R-:W-:Y:S02]  /*152d0*/  LOP3.LUT R3, R4, 0xffffe000, RZ, 0xc0, !PT ;  /* 0xffffe00004037812 */ /* 0x000fe400078ec0ff */
[----:B------:R-:W-:Y:S02]  /*152e0*/  LOP3.LUT R6, R41, 0xff, RZ, 0xc0, !PT ;  /* 0x000000ff29067812 */ /* 0x000fe400078ec0ff */
[----:B------:R-:W-:Y:S02]  /*152f0*/  LOP3.LUT R7, R7, 0xff, RZ, 0xc0, !PT ;  /* 0x000000ff07077812 */ /* 0x000fe400078ec0ff */
[----:B------:R-:W-:Y:S02]  /*15300*/  IADD3 R3, R12, R67, R3 ;  /* 0x000000430c037210 */ /* 0x000fe40007ffe003 */
[----:B------:R-:W-:Y:S02]  /*15310*/  PRMT R20, R7, 0x7604, R6 ;  /* 0x0000760407147816 */ /* 0x000fe40000000006 */
[----:B------:R-:W-:Y:S01]  /*15320*/  SHF.R.U32.HI R6, RZ, 0x8, R43 ;  /* 0x00000008ff067819 */ /* 0x000fe2000001162b */
[----:B------:R-:W-:Y:S01]  /*15330*/  IMAD.IADD R3, R18, 0x1, R3 ;  /* 0x0000000112037824 */ /* 0x000fe200078e0203 */
[----:B------:R-:W-:-:S02]  /*15340*/  LOP3.LUT R7, R36, 0xff, RZ, 0xc0, !PT ;  /* 0x000000ff24077812 */ /* 0x000fc400078ec0ff */
[----:B------:R-:W-:Y:S02]  /*15350*/  LOP3.LUT R5, R43, 0xff, RZ, 0xc0, !PT ;  /* 0x000000ff2b057812 */ /* 0x000fe400078ec0ff */
[----:B------:R-:W-:Y:S02]  /*15360*/  LOP3.LUT R6, R6, 0xff, RZ, 0xc0, !PT ;  /* 0x000000ff06067812 */ /* 0x000fe400078ec0ff */
[----:B------:R-:W-:Y:S02]  /*15370*/  PRMT R53, R14, 0x7604, R7 ;  /* 0x000076040e357816 */ /* 0x000fe40000000007 */
[----:B------:R-:W0:Y:S01]  /*15380*/  LDS.128 R12, [R3+0x1e200] ;  /* 0x01e20000030c7984 */ /* 0x000e220000000c00 */
[----:B------:R-:W-:Y:S02]  /*15390*/  PRMT R46, R6, 0x7604, R5 ;  /* 0x00007604062e7816 */ /* 0x000fe40000000005 */
[----:B------:R-:W-:Y:S02]  /*153a0*/  SHF.R.U32.HI R48, RZ, 0x8, R37 ;  /* 0x00000008ff307819 */ /* 0x000fe40000011625 */
[----:B------:R-:W-:-:S02]  /*153b0*/  SHF.R.U32.HI R50, RZ, 0x8, R38 ;  /* 0x00000008ff327819 */ /* 0x000fc40000011626 */
[----:B------:R-:W-:Y:S02]  /*153c0*/  LOP3.LUT R45, R37, 0xff, RZ, 0xc0, !PT ;  /* 0x000000ff252d7812 */ /* 0x000fe400078ec0ff */
[----:B------:R-:W-:Y:S02]  /*153d0*/  LOP3.LUT R48, R48, 0xff, RZ, 0xc0, !PT ;  /* 0x000000ff30307812 */ /* 0x000fe400078ec0ff */
[----:B------:R-:W-:Y:S02]  /*153e0*/  LOP3.LUT R49, R38, 0xff, RZ, 0xc0, !PT ;  /* 0x000000ff26317812 */ /* 0x000fe400078ec0ff */
[----:B------:R-:W-:Y:S02]  /*153f0*/  LOP3.LUT R50, R50, 0xff, RZ, 0xc0, !PT ;  /* 0x000000ff32327812 */ /* 0x000fe400078ec0ff */
[----:B------:R-:W-:Y:S02]  /*15400*/  PRMT R48, R48, 0x7604, R45 ;  /* 0x0000760430307816 */ /* 0x000fe4000000002d */
[----:B------:R-:W-:-:S02]  /*15410*/  SHF.R.U32.HI R55, RZ, 0x10, R37 ;  /* 0x00000010ff377819 */ /* 0x000fc40000011625 */
[----:B------:R-:W-:Y:S02]  /*15420*/  SHF.R.U32.HI R45, RZ, 0x10, R41 ;  /* 0x00000010ff2d7819 */ /* 0x000fe40000011629 */
[----:B------:R-:W-:Y:S01]  /*15430*/  PRMT R57, R50, 0x7604, R49 ;  /* 0x0000760432397816 */ /* 0x000fe20000000031 */
[----:B------:R-:W-:Y:S01]  /*15440*/  IMAD.U32 R55, R55, 0x10000, RZ ;  /* 0x0001000037377824 */ /* 0x000fe200078e00ff */
[----:B------:R-:W-:Y:S01]  /*15450*/  SHF.R.U32.HI R49, RZ, 0x10, R43 ;  /* 0x00000010ff317819 */ /* 0x000fe2000001162b */
[----:B------:R-:W-:Y:S01]  /*15460*/  IMAD.U32 R45, R45, 0x10000, RZ ;  /* 0x000100002d2d7824 */ /* 0x000fe200078e00ff */
[----:B------:R-:W-:Y:S02]  /*15470*/  SHF.R.U32.HI R52, RZ, 0x8, R39 ;  /* 0x00000008ff347819 */ /* 0x000fe40000011627 */
[----:B------:R-:W-:Y:S01]  /*15480*/  LOP3.LUT R51, R39, 0xff, RZ, 0xc0, !PT ;  /* 0x000000ff27337812 */ /* 0x000fe200078ec0ff */
[----:B------:R-:W-:Y:S01]  /*15490*/  IMAD.U32 R49, R49, 0x10000, RZ ;  /* 0x0001000031317824 */ /* 0x000fe200078e00ff */
[----:B------:R-:W-:-:S02]  /*154a0*/  LOP3.LUT R52, R52, 0xff, RZ, 0xc0, !PT ;  /* 0x000000ff34347812 */ /* 0x000fc400078ec0ff */
[----:B------:R-:W-:Y:S02]  /*154b0*/  SHF.R.U32.HI R59, RZ, 0x10, R39 ;  /* 0x00000010ff3b7819 */ /* 0x000fe40000011627 */
[----:B------:R-:W-:Y:S02]  /*154c0*/  LOP3.LUT R55, R48, 0xff0000, R55, 0xf8, !PT ;  /* 0x00ff000030377812 */ /* 0x000fe400078ef837 */
[----:B------:R-:W-:Y:S01]  /*154d0*/  LOP3.LUT R45, R20, 0xff0000, R45, 0xf8, !PT ;  /* 0x00ff0000142d7812 */ /* 0x000fe200078ef82d */
[----:B------:R-:W-:Y:S01]  /*154e0*/  IMAD.U32 R59, R59, 0x10000, RZ ;  /* 0x000100003b3b7824 */ /* 0x000fe200078e00ff */
[----:B------:R-:W-:Y:S02]  /*154f0*/  PRMT R52, R52, 0x7604, R51 ;  /* 0x0000760434347816 */ /* 0x000fe40000000033 */
[----:B------:R-:W-:Y:S02]  /*15500*/  LOP3.LUT R51, R46, 0xff0000, R49, 0xf8, !PT ;  /* 0x00ff00002e337812 */ /* 0x000fe400078ef831 */
[----:B------:R-:W-:-:S02]  /*15510*/  LOP3.LUT R55, R55, 0xff000000, R37, 0xf8, !PT ;  /* 0xff00000037377812 */ /* 0x000fc400078ef825 */
[----:B------:R-:W-:Y:S02]  /*15520*/  LOP3.LUT R49, R45, 0xff000000, R41, 0xf8, !PT ;  /* 0xff0000002d317812 */ /* 0x000fe400078ef829 */
[----:B------:R-:W-:Y:S02]  /*15530*/  LOP3.LUT R53, R53, 0xff0000, R36, 0xf8, !PT ;  /* 0x00ff000035357812 */ /* 0x000fe400078ef824 */
[----:B------:R-:W-:Y:S02]  /*15540*/  F2FP.F16.E4M3.UNPACK_B R54, R55 ;  /* 0x00000037ff36723e */ /* 0x000fe400020006ff */
[----:B0-----:R-:W-:Y:S02]  /*15550*/  F2FP.F16.E4M3.UNPACK_B R41, R13 ;  /* 0x0000000dff29723e */ /* 0x001fe400020006ff */
[----:B------:R-:W-:Y:S01]  /*15560*/  LOP3.LUT R21, R21, 0xff0000, R40, 0xf8, !PT ;  /* 0x00ff000015157812 */ /* 0x000fe200078ef828 */
[--C-:B------:R-:W-:Y:S01]  /*15570*/  HADD2.F32 R56, -RZ, R54.reuse.H0_H0 ;  /* 0x20000036ff387230 */ /* 0x100fe20000004100 */
[----:B------:R-:W-:Y:S01]  /*15580*/  LOP3.LUT R59, R52, 0xff0000, R59, 0xf8, !PT ;  /* 0x00ff0000343b7812 */ /* 0x000fe200078ef83b */
[----:B------:R-:W-:Y:S01]  /*15590*/  HADD2.F32 R54, -RZ, R54.H1_H1 ;  /* 0x30000036ff367230 */ /* 0x000fe20000004100 */
[----:B------:R-:W-:-:S02]  /*155a0*/  F2FP.F16.E4M3.UNPACK_B R50, R49 ;  /* 0x00000031ff32723e */ /* 0x000fc400020006ff */
[----:B------:R-:W-:Y:S02]  /*155b0*/  LOP3.LUT R57, R57, 0xff0000, R38, 0xf8, !PT ;  /* 0x00ff000039397812 */ /* 0x000fe400078ef826 */
[----:B------:R-:W-:Y:S02]  /*155c0*/  LOP3.LUT R53, R53, 0xff000000, R36, 0xf8, !PT ;  /* 0xff00000035357812 */ /* 0x000fe400078ef824 */
[----:B------:R-:W-:Y:S02]  /*155d0*/  LOP3.LUT R47, R47, 0xff0000, R42, 0xf8, !PT ;  /* 0x00ff00002f2f7812 */ /* 0x000fe400078ef82a */
[----:B------:R-:W-:Y:S02]  /*155e0*/  LOP3.LUT R48, R21, 0xff000000, R40, 0xf8, !PT ;  /* 0xff00000015307812 */ /* 0x000fe400078ef828 */
[----:B------:R-:W-:Y:S01]  /*155f0*/  LOP3.LUT R52, R51, 0xff000000, R43, 0xf8, !PT ;  /* 0xff00000033347812 */ /* 0x000fe200078ef82b */
[--C-:B------:R-:W-:Y:S01]  /*15600*/  HADD2.F32 R51, -RZ, R50.reuse.H0_H0 ;  /* 0x20000032ff337230 */ /* 0x100fe20000004100 */
[----:B------:R-:W-:Y:S01]  /*15610*/  LOP3.LUT R59, R59, 0xff000000, R39, 0xf8, !PT ;  /* 0xff0000003b3b7812 */ /* 0x000fe200078ef827 */
[----:B------:R-:W-:Y:S01]  /*15620*/  HADD2.F32 R50, -RZ, R50.H1_H1 ;  /* 0x30000032ff327230 */ /* 0x000fe20000004100 */
[----:B------:R-:W-:-:S02]  /*15630*/  LOP3.LUT R58, R57, 0xff000000, R38, 0xf8, !PT ;  /* 0xff000000393a7812 */ /* 0x000fc400078ef826 */
[----:B------:R-:W-:Y:S02]  /*15640*/  LOP3.LUT R20, R47, 0xff000000, R42, 0xf8, !PT ;  /* 0xff0000002f147812 */ /* 0x000fe400078ef82a */
[----:B------:R-:W-:Y:S02]  /*15650*/  F2FP.F16.E4M3.UNPACK_B R42, R13.H1 ;  /* 0x0000000dff2a723e */ /* 0x000fe400030006ff */
[----:B------:R-:W-:Y:S02]  /*15660*/  F2FP.F16.E4M3.UNPACK_B R55, R55.H1 ;  /* 0x00000037ff37723e */ /* 0x000fe400030006ff */
[----:B------:R-:W-:Y:S02]  /*15670*/  F2FP.F16.E4M3.UNPACK_B R49, R49.H1 ;  /* 0x00000031ff31723e */ /* 0x000fe400030006ff */
[-C--:B------:R-:W-:Y:S02]  /*15680*/  F2FP.F16.E4M3.UNPACK_B R43, R14.reuse ;  /* 0x0000000eff2b723e */ /* 0x080fe400020006ff */
[----:B------:R-:W-:Y:S01]  /*15690*/  F2FP.F16.E4M3.UNPACK_B R45, R14.H1 ;  /* 0x0000000eff2d723e */ /* 0x000fe200030006ff */
[--C-:B------:R-:W-:Y:S01]  /*156a0*/  HADD2.F32 R14, -RZ, R42.reuse.H0_H0 ;  /* 0x2000002aff0e7230 */ /* 0x100fe20000004100 */
[-C--:B------:R-:W-:Y:S01]  /*156b0*/  F2FP.F16.E4M3.UNPACK_B R46, R15.reuse ;  /* 0x0000000fff2e723e */ /* 0x080fe200020006ff */
[----:B------:R-:W-:Y:S01]  /*156c0*/  HADD2.F32 R42, -RZ, R42.H1_H1 ;  /* 0x3000002aff2a7230 */ /* 0x000fe20000004100 */
[----:B------:R-:W-:-:S02]  /*156d0*/  F2FP.F16.E4M3.UNPACK_B R47, R15.H1 ;  /* 0x0000000fff2f723e */ /* 0x000fc400030006ff */
[-C--:B------:R-:W-:Y:S02]  /*156e0*/  F2FP.F16.E4M3.UNPACK_B R15, R12.reuse ;  /* 0x0000000cff0f723e */ /* 0x080fe400020006ff */
[----:B------:R-:W-:Y:S01]  /*156f0*/  F2FP.F16.E4M3.UNPACK_B R12, R12.H1 ;  /* 0x0000000cff0c723e */ /* 0x000fe200030006ff */
[----:B--2---:R-:W0:Y:S02]  /*15700*/  LDS.128 R4, [R70+0x1e200] ;  /* 0x01e2000046047984 */ /* 0x004e240000000c00 */
[-C--:B0-----:R-:W-:Y:S02]  /*15710*/  F2FP.F16.E4M3.UNPACK_B R36, R5.reuse ;  /* 0x00000005ff24723e */ /* 0x081fe400020006ff */
[----:B------:R-:W-:Y:S01]  /*15720*/  F2FP.F16.E4M3.UNPACK_B R37, R5.H1 ;  /* 0x00000005ff25723e */ /* 0x000fe200030006ff */
[--C-:B------:R-:W-:Y:S01]  /*15730*/  HADD2.F32 R5, -RZ, R41.reuse.H0_H0 ;  /* 0x20000029ff057230 */ /* 0x100fe20000004100 */
[-C--:B------:R-:W-:Y:S01]  /*15740*/  F2FP.F16.E4M3.UNPACK_B R39, R7.reuse ;  /* 0x00000007ff27723e */ /* 0x080fe200020006ff */
[----:B------:R-:W-:Y:S01]  /*15750*/  HADD2.F32 R41, -RZ, R41.H1_H1 ;  /* 0x30000029ff297230 */ /* 0x000fe20000004100 */
[----:B------:R-:W-:-:S02]  /*15760*/  F2FP.F16.E4M3.UNPACK_B R40, R7.H1 ;  /* 0x00000007ff28723e */ /* 0x000fc400030006ff */
[----:B------:R-:W-:Y:S01]  /*15770*/  F2FP.F16.E4M3.UNPACK_B R7, R4 ;  /* 0x00000004ff07723e */ /* 0x000fe200020006ff */
[C---:B------:R-:W-:Y:S01]  /*15780*/  FMUL.FTZ R13, R5.reuse, R56 ;  /* 0x00000038050d7220 */ /* 0x040fe20000410000 */
[----:B------:R-:W-:Y:S01]  /*15790*/  F2FP.F16.E4M3.UNPACK_B R21, R4.H1 ;  /* 0x00000004ff15723e */ /* 0x000fe200030006ff */
[----:B------:R-:W-:Y:S01]  /*157a0*/  FMUL.FTZ R57, R5, R51 ;  /* 0x0000003305397220 */ /* 0x000fe20000410000 */
[----:B------:R-:W-:Y:S01]  /*157b0*/  F2FP.F16.E4M3.UNPACK_B R4, R6 ;  /* 0x00000006ff04723e */ /* 0x000fe200020006ff */
[C---:B------:R-:W-:Y:S01]  /*157c0*/  FMUL.FTZ R61, R41.reuse, R54 ;  /* 0x00000036293d7220 */ /* 0x040fe20000410000 */
[----:B------:R-:W-:Y:S01]  /*157d0*/  F2FP.F16.E4M3.UNPACK_B R38, R6.H1 ;  /* 0x00000006ff26723e */ /* 0x000fe200030006ff */
[--C-:B------:R-:W-:Y:S02]  /*157e0*/  HADD2.F32 R6, -RZ, R36.reuse.H0_H0 ;  /* 0x20000024ff067230 */ /* 0x100fe40000004100 */
[----:B------:R-:W-:Y:S01]  /*157f0*/  FMUL.FTZ R41, R41, R50 ;  /* 0x0000003229297220 */ /* 0x000fe20000410000 */
[----:B------:R-:W-:-:S02]  /*15800*/  HADD2.F32 R36, -RZ, R36.H1_H1 ;  /* 0x30000024ff247230 */ /* 0x000fc40000004100 */
[C---:B------:R-:W-:Y:S01]  /*15810*/  FFMA.FTZ R5, R6.reuse, R51, -R13 ;  /* 0x0000003306057223 */ /* 0x040fe2000001080d */
[----:B------:R-:W-:Y:S01]  /*15820*/  FFMA.FTZ R13, R6, R56, R57 ;  /* 0x00000038060d7223 */ /* 0x000fe20000010039 */
[----:B------:R-:W-:Y:S02]  /*15830*/  HADD2.F32 R57, -RZ, R55.H0_H0 ;  /* 0x20000037ff397230 */ /* 0x000fe40000004100 */
[C---:B------:R-:W-:Y:S01]  /*15840*/  FFMA.FTZ R56, R36.reuse, R50, -R61 ;  /* 0x0000003224387223 */ /* 0x040fe2000001083d */
[----:B------:R-:W-:Y:S02]  /*15850*/  HADD2.F32 R51, -RZ, R49.H0_H0 ;  /* 0x20000031ff337230 */ /* 0x000fe40000004100 */
        /* <DEDUP_REMOVED lines=9> */
[----:B------:R-:W-:Y:S01]  /*158f0*/  HADD2.F32 R49, -RZ, R49.H1_H1 ;  /* 0x30000031ff317230 */ /* 0x000fe20000004100 */
[----:B------:R-:W-:Y:S01]  /*15900*/  F2FP.F16.E4M3.UNPACK_B R59, R59.H1 ;  /* 0x0000003bff3b723e */ /* 0x000fe200030006ff */
[----:B------:R-:W-:Y:S02]  /*15910*/  HADD2.F32 R51, -RZ, R50.H0_H0 ;  /* 0x20000032ff337230 */ /* 0x000fe40000004100 */
[C---:B------:R-:W-:Y:S01]  /*15920*/  FMUL.FTZ R60, R42.reuse, R55 ;  /* 0x000000372a3c7220 */ /* 0x040fe20000410000 */
[----:B------:R-:W-:Y:S02]  /*15930*/  HADD2.F32 R14, -RZ, R46.H0_H0 ;  /* 0x2000002eff0e7230 */ /* 0x000fe40000004100 */
[----:B------:R-:W-:Y:S01]  /*15940*/  FMUL.FTZ R42, R42, R49 ;  /* 0x000000312a2a7220 */ /* 0x000fe20000410000 */
[----:B------:R-:W-:Y:S01]  /*15950*/  HADD2.F32 R41, -RZ, R36.H0_H0 ;  /* 0x20000024ff297230 */ /* 0x000fe20000004100 */
[----:B------:R-:W-:Y:S01]  /*15960*/  F2FP.F16.E4M3.UNPACK_B R52, R52.H1 ;  /* 0x00000034ff34723e */ /* 0x000fe200030006ff */
[----:B------:R-:W-:-:S02]  /*15970*/  HADD2.F32 R37, -RZ, R37.H1_H1 ;  /* 0x30000025ff257230 */ /* 0x000fc40000004100 */
[C---:B------:R-:W-:Y:S01]  /*15980*/  FMUL.FTZ R61, R14.reuse, R51 ;  /* 0x000000330e3d7220 */ /* 0x040fe20000410000 */
[----:B------:R-:W-:Y:S02]  /*15990*/  HADD2.F32 R6, -RZ, R39.H0_H0 ;  /* 0x20000027ff067230 */ /* 0x000fe40000004100 */
[----:B------:R-:W-:Y:S01]  /*159a0*/  FMUL.FTZ R14, R14, R41 ;  /* 0x000000290e0e7220 */ /* 0x000fe20000410000 */
[----:B------:R-:W-:Y:S02]  /*159b0*/  HADD2.F32 R36, -RZ, R36.H1_H1 ;  /* 0x30000024ff247230 */ /* 0x000fe40000004100 */
[----:B------:R-:W-:Y:S01]  /*159c0*/  FFMA.FTZ R62, R37, R55, R42 ;  /* 0x00000037253e7223 */ /* 0x000fe2000001002a */
[----:B------:R-:W-:Y:S02]  /*159d0*/  HADD2.F32 R50, -RZ, R50.H1_H1 ;  /* 0x30000032ff327230 */ /* 0x000fe40000004100 */
[----:B------:R-:W-:Y:S01]  /*159e0*/  FFMA.FTZ R61, R6, R41, -R61 ;  /* 0x00000029063d7223 */ /* 0x000fe2000001083d */
[----:B------:R-:W-:-:S02]  /*159f0*/  HADD2.F32 R46, -RZ, R46.H1_H1 ;  /* 0x3000002eff2e7230 */ /* 0x000fc40000004100 */
[----:B------:R-:W-:Y:S01]  /*15a00*/  FFMA.FTZ R55, R6, R51, R14 ;  /* 0x0000003306377223 */ /* 0x000fe2000001000e */
[----:B------:R-:W-:Y:S01]  /*15a10*/  FFMA.FTZ R60, R37, R49, -R60 ;  /* 0x00000031253c7223 */ /* 0x000fe2000001083c */
[----:B------:R-:W-:Y:S01]  /*15a20*/  HADD2.F32 R39, -RZ, R39.H1_H1 ;  /* 0x30000027ff277230 */ /* 0x000fe20000004100 */
[----:B------:R-:W-:Y:S01]  /*15a30*/  F2FP.SATFINITE.E4M3.F32.PACK_AB_MERGE_C R57, R62, R57, RZ ;  /* 0x000000393e39723e */ /* 0x000fe200048070ff */
[----:B------:R-:W-:Y:S02]  /*15a40*/  HADD2.F32 R41, -RZ, R59.H0_H0 ;  /* 0x2000003bff297230 */ /* 0x000fe40000004100 */
[C---:B------:R-:W-:Y:S01]  /*15a50*/  FMUL.FTZ R42, R46.reuse, R50 ;  /* 0x000000322e2a7220 */ /* 0x040fe20000410000 */
[----:B------:R-:W-:Y:S02]  /*15a60*/  HADD2.F32 R14, -RZ, R47.H0_H0 ;  /* 0x2000002fff0e7230 */ /* 0x000fe40000004100 */
[----:B------:R-:W-:Y:S01]  /*15a70*/  FMUL.FTZ R49, R46, R36 ;  /* 0x000000242e317220 */ /* 0x000fe20000410000 */
[----:B------:R-:W-:-:S02]  /*15a80*/  HADD2.F32 R37, -RZ, R52.H0_H0 ;  /* 0x20000034ff257230 */ /* 0x000fc40000004100 */
[C---:B------:R-:W-:Y:S01]  /*15a90*/  FFMA.FTZ R64, R39.reuse, R36, -R42 ;  /* 0x0000002427407223 */ /* 0x040fe2000001082a */
[----:B------:R-:W-:Y:S02]  /*15aa0*/  HADD2.F32 R6, -RZ, R40.H0_H0 ;  /* 0x20000028ff067230 */ /* 0x000fe40000004100 */
[C---:B------:R-:W-:Y:S01]  /*15ab0*/  FMUL.FTZ R51, R14.reuse, R41 ;  /* 0x000000290e337220 */ /* 0x040fe20000410000 */
[----:B------:R-:W-:Y:S01]  /*15ac0*/  FFMA.FTZ R50, R39, R50, R49 ;  /* 0x0000003227327223 */ /* 0x000fe20000010031 */
[----:B------:R-:W-:Y:S01]  /*15ad0*/  FMUL.FTZ R14, R14, R37 ;  /* 0x000000250e0e7220 */ /* 0x000fe20000410000 */
[----:B------:R-:W-:Y:S01]  /*15ae0*/  F2FP.F16.E4M3.UNPACK_B R39, R53.H1 ;  /* 0x00000035ff27723e */ /* 0x000fe200030006ff */
[----:B------:R-:W-:Y:S01]  /*15af0*/  HADD2.F32 R52, -RZ, R52.H1_H1 ;  /* 0x30000034ff347230 */ /* 0x000fe20000004100 */
[----:B------:R-:W-:Y:S01]  /*15b00*/  F2FP.F16.E4M3.UNPACK_B R36, R48.H1 ;  /* 0x00000030ff24723e */ /* 0x000fe200030006ff */
        /* <DEDUP_REMOVED lines=11> */
[----:B------:R-:W-:-:S02]  /*15bc0*/  HADD2.F32 R40, -RZ, R40.H1_H1 ;  /* 0x30000028ff287230 */ /* 0x000fc40000004100 */
[C---:B------:R-:W-:Y:S01]  /*15bd0*/  FMUL.FTZ R47, R14.reuse, R41 ;  /* 0x000000290e2f7220 */ /* 0x040fe20000410000 */
[----:B------:R-:W-:Y:S02]  /*15be0*/  HADD2.F32 R6, -RZ, R21.H0_H0 ;  /* 0x20000015ff067230 */ /* 0x000fe40000004100 */
[----:B------:R-:W-:Y:S01]  /*15bf0*/  FMUL.FTZ R14, R14, R37 ;  /* 0x000000250e0e7220 */ /* 0x000fe20000410000 */
[----:B------:R-:W-:Y:S02]  /*15c00*/  HADD2.F32 R39, -RZ, R39.H1_H1 ;  /* 0x30000027ff277230 */ /* 0x000fe40000004100 */
[C---:B------:R-:W-:Y:S01]  /*15c10*/  FFMA.FTZ R52, R40.reuse, R52, -R49 ;  /* 0x0000003428347223 */ /* 0x040fe20000010831 */
[----:B------:R-:W-:Y:S02]  /*15c20*/  HADD2.F32 R12, -RZ, R12.H1_H1 ;  /* 0x3000000cff0c7230 */ /* 0x000fe40000004100 */
[----:B------:R-:W-:Y:S01]  /*15c30*/  FFMA.FTZ R59, R40, R59, R42 ;  /* 0x0000003b283b7223 */ /* 0x000fe2000001002a */
[----:B------:R-:W-:-:S02]  /*15c40*/  HADD2.F32 R36, -RZ, R36.H1_H1 ;  /* 0x30000024ff247230 */ /* 0x000fc40000004100 */
[C---:B------:R-:W-:Y:S01]  /*15c50*/  FFMA.FTZ R47, R6.reuse, R37, -R47 ;  /* 0x00000025062f7223 */ /* 0x040fe2000001082f */
[----:B------:R-:W-:Y:S01]  /*15c60*/  FFMA.FTZ R40, R6, R41, R14 ;  /* 0x0000002906287223 */ /* 0x000fe2000001000e */
[----:B------:R-:W-:Y:S02]  /*15c70*/  HADD2.F32 R21, -RZ, R21.H1_H1 ;  /* 0x30000015ff157230 */ /* 0x000fe40000004100 */
[C---:B------:R-:W-:Y:S01]  /*15c80*/  FMUL.FTZ R6, R12.reuse, R39 ;  /* 0x000000270c067220 */ /* 0x040fe20000410000 */
[-C--:B------:R-:W-:Y:S01]  /*15c90*/  FMUL.FTZ R14, R12, R36.reuse ;  /* 0x000000240c0e7220 */ /* 0x080fe20000410000 */
[----:B------:R-:W-:Y:S01]  /*15ca0*/  HADD2.F32 R37, -RZ, R53.H0_H0 ;  /* 0x20000035ff257230 */ /* 0x000fe20000004100 */
[----:B------:R-:W-:Y:S01]  /*15cb0*/  F2FP.SATFINITE.E4M3.F32.PACK_AB_MERGE_C R60, R60, R63, RZ ;  /* 0x0000003f3c3c723e */ /* 0x000fe200048070ff */
[----:B------:R-:W-:Y:S02]  /*15cc0*/  HADD2.F32 R12, -RZ, R15.H0_H0 ;  /* 0x2000000fff0c7230 */ /* 0x000fe40000004100 */
[C---:B------:R-:W-:Y:S01]  /*15cd0*/  FFMA.FTZ R42, R21.reuse, R36, -R6 ;  /* 0x00000024152a7223 */ /* 0x040fe20000010806 */
[----:B------:R-:W-:Y:S01]  /*15ce0*/  FFMA.FTZ R49, R21, R39, R14 ;  /* 0x0000002715317223 */ /* 0x000fe2000001000e */
[----:B------:R-:W-:Y:S01]  /*15cf0*/  HADD2.F32 R21, -RZ, R48.H0_H0 ;  /* 0x20000030ff157230 */ /* 0x000fe20000004100 */
[----:B------:R-:W-:Y:S01]  /*15d00*/  F2FP.SATFINITE.E4M3.F32.PACK_AB_MERGE_C R5, R56, R5, R60 ;  /* 0x000000053805723e */ /* 0x000fe2000480703c */
        /* <DEDUP_REMOVED lines=18> */
[--C-:B------:R-:W-:Y:S01]  /*15e30*/  HADD2.F32 R7, -RZ, R6.reuse.H0_H0 ;  /* 0x20000006ff077230 */ /* 0x100fe20000004100 */
[----:B------:R-:W-:Y:S01]  /*15e40*/  F2FP.F16.E4M3.UNPACK_B R20, R20 ;  /* 0x00000014ff14723e */ /* 0x000fe200020006ff */
[----:B------:R-:W-:Y:S02]  /*15e50*/  HADD2.F32 R14, -RZ, R6.H1_H1 ;  /* 0x30000006ff0e7230 */ /* 0x000fe40000004100 */
[C---:B------:R-:W-:Y:S01]  /*15e60*/  FMUL.FTZ R37, R12.reuse, R15 ;  /* 0x0000000f0c257220 */ /* 0x040fe20000410000 */
[----:B------:R-:W-:Y:S02]  /*15e70*/  HADD2.F32 R6, -RZ, R38.H0_H0 ;  /* 0x20000026ff067230 */ /* 0x000fe40000004100 */
[----:B------:R-:W-:Y:S01]  /*15e80*/  FMUL.FTZ R51, R12, R7 ;  /* 0x000000070c337220 */ /* 0x000fe20000410000 */
[----:B------:R-:W-:Y:S01]  /*15e90*/  HADD2.F32 R21, -RZ, R21.H1_H1 ;  /* 0x30000015ff157230 */ /* 0x000fe20000004100 */
[----:B------:R-:W-:Y:S01]  /*15ea0*/  F2FP.SATFINITE.E4M3.F32.PACK_AB_MERGE_C R13, R54, R13, R57 ;  /* 0x0000000d360d723e */ /* 0x000fe20004807039 */
[----:B------:R-:W-:-:S02]  /*15eb0*/  HADD2.F32 R45, -RZ, R45.H1_H1 ;  /* 0x3000002dff2d7230 */ /* 0x000fc40000004100 */
[C---:B------:R-:W-:Y:S01]  /*15ec0*/  FFMA.FTZ R46, R6.reuse, R7, -R37 ;  /* 0x00000007062e7223 */ /* 0x040fe20000010825 */
[----:B------:R-:W-:Y:S02]  /*15ed0*/  HADD2.F32 R38, -RZ, R38.H1_H1 ;  /* 0x30000026ff267230 */ /* 0x000fe40000004100 */
[----:B------:R-:W-:Y:S01]  /*15ee0*/  FFMA.FTZ R51, R6, R15, R51 ;  /* 0x0000000f06337223 */ /* 0x000fe20000010033 */
[--C-:B------:R-:W-:Y:S02]  /*15ef0*/  HADD2.F32 R6, -RZ, R4.reuse.H0_H0 ;  /* 0x20000004ff067230 */ /* 0x100fe40000004100 */
[CC--:B------:R-:W-:Y:S01]  /*15f00*/  FMUL.FTZ R7, R45.reuse, R21.reuse ;  /* 0x000000152d077220 */ /* 0x0c0fe20000410000 */
[-C--:B------:R-:W-:Y:S01]  /*15f10*/  FMUL.FTZ R12, R45, R14.reuse ;  /* 0x0000000e2d0c7220 */ /* 0x080fe20000410000 */
[----:B------:R-:W-:Y:S02]  /*15f20*/  HADD2.F32 R4, -RZ, R4.H1_H1 ;  /* 0x30000004ff047230 */ /* 0x000fe40000004100 */
[C---:B------:R-:W-:Y:S01]  /*15f30*/  FFMA.FTZ R45, R38.reuse, R14, -R7 ;  /* 0x0000000e262d7223 */ /* 0x040fe20000010807 */
[----:B------:R-:W-:Y:S01]  /*15f40*/  FFMA.FTZ R38, R38, R21, R12 ;  /* 0x0000001526267223 */ /* 0x000fe2000001000c */
[----:B------:R-:W-:-:S02]  /*15f50*/  HADD2.F32 R14, -RZ, R58.H0_H0 ;  /* 0x2000003aff0e7230 */ /* 0x000fc40000004100 */
[--C-:B------:R-:W-:Y:S01]  /*15f60*/  HADD2.F32 R7, -RZ, R43.reuse.H0_H0 ;  /* 0x2000002bff077230 */ /* 0x100fe20000004100 */
[----:B------:R-:W-:Y:S01]  /*15f70*/  F2FP.SATFINITE.E4M3.F32.PACK_AB_MERGE_C R45, R45, R46, RZ ;  /* 0x0000002e2d2d723e */ /* 0x000fe200048070ff */
[----:B------:R-:W-:Y:S01]  /*15f80*/  HADD2.F32 R12, -RZ, R20.H0_H0 ;  /* 0x20000014ff0c7230 */ /* 0x000fe20000004100 */
[----:B------:R-:W-:Y:S01]  /*15f90*/  F2FP.SATFINITE.E4M3.F32.PACK_AB_MERGE_C R38, R38, R51, RZ ;  /* 0x000000332626723e */ /* 0x000fe200048070ff */
[----:B------:R-:W-:Y:S02]  /*15fa0*/  HADD2.F32 R58, -RZ, R58.H1_H1 ;  /* 0x3000003aff3a7230 */ /* 0x000fe40000004100 */
[C---:B------:R-:W-:Y:S01]  /*15fb0*/  FMUL.FTZ R15, R7.reuse, R14 ;  /* 0x0000000e070f7220 */ /* 0x040fe20000410000 */
[----:B------:R-:W-:Y:S02]  /*15fc0*/  HADD2.F32 R43, -RZ, R43.H1_H1 ;  /* 0x3000002bff2b7230 */ /* 0x000fe40000004100 */
[----:B------:R-:W-:Y:S01]  /*15fd0*/  FMUL.FTZ R7, R7, R12 ;  /* 0x0000000c07077220 */ /* 0x000fe20000410000 */
[----:B------:R-:W-:-:S02]  /*15fe0*/  HADD2.F32 R20, -RZ, R20.H1_H1 ;  /* 0x30000014ff147230 */ /* 0x000fc40000004100 */
[C---:B------:R-:W-:Y:S01]  /*15ff0*/  FFMA.FTZ R21, R6.reuse, R12, -R15 ;  /* 0x0000000c06157223 */ /* 0x040fe2000001080f */
[----:B------:R-:W-:Y:S01]  /*16000*/  F2FP.SATFINITE.E4M3.F32.PACK_AB_MERGE_C R15, R59, R66, RZ ;  /* 0x000000423b0f723e */ /* 0x000fe200048070ff */
[C---:B------:R-:W-:Y:S01]  /*16010*/  FMUL.FTZ R37, R43.reuse, R58 ;  /* 0x0000003a2b257220 */ /* 0x040fe20000410000 */
[----:B------:R-:W-:Y:S01]  /*16020*/  FFMA.FTZ R14, R6, R14, R7 ;  /* 0x0000000e060e7223 */ /* 0x000fe20000010007 */
[-C--:B------:R-:W-:Y:S01]  /*16030*/  FMUL.FTZ R43, R43, R20.reuse ;  /* 0x000000142b2b7220 */ /* 0x080fe20000410000 */
[----:B------:R-:W-:Y:S01]  /*16040*/  F2FP.SATFINITE.E4M3.F32.PACK_AB_MERGE_C R7, R52, R65, RZ ;  /* 0x000000413407723e */ /* 0x000fe200048070ff */
[C---:B------:R-:W-:Y:S01]  /*16050*/  FFMA.FTZ R6, R4.reuse, R20, -R37 ;  /* 0x0000001404067223 */ /* 0x040fe20000010825 */
[----:B------:R-:W-:Y:S01]  /*16060*/  F2FP.SATFINITE.E4M3.F32.PACK_AB_MERGE_C R12, R49, R40, RZ ;  /* 0x00000028310c723e */ /* 0x000fe200048070ff */
[----:B------:R-:W-:Y:S01]  /*16070*/  FFMA.FTZ R43, R4, R58, R43 ;  /* 0x0000003a042b7223 */ /* 0x000fe2000001002b */
[----:B------:R-:W-:Y:S02]  /*16080*/  F2FP.SATFINITE.E4M3.F32.PACK_AB_MERGE_C R4, R42, R47, RZ ;  /* 0x0000002f2a04723e */ /* 0x000fe400048070ff */
[----:B------:R-:W-:-:S02]  /*16090*/  F2FP.SATFINITE.E4M3.F32.PACK_AB_MERGE_C R7, R64, R61, R7 ;  /* 0x0000003d4007723e */ /* 0x000fc40004807007 */
[----:B------:R-:W-:Y:S02]  /*160a0*/  F2FP.SATFINITE.E4M3.F32.PACK_AB_MERGE_C R4, R48, R39, R4 ;  /* 0x000000273004723e */ /* 0x000fe40004807004 */
[----:B------:R-:W-:Y:S02]  /*160b0*/  F2FP.SATFINITE.E4M3.F32.PACK_AB_MERGE_C R6, R6, R21, R45 ;  /* 0x000000150606723e */ /* 0x000fe4000480702d */
[----:B------:R-:W-:Y:S02]  /*160c0*/  F2FP.SATFINITE.E4M3.F32.PACK_AB_MERGE_C R15, R50, R55, R15 ;  /* 0x00000037320f723e */ /* 0x000fe4000480700f */
[----:B------:R-:W-:Y:S01]  /*160d0*/  F2FP.SATFINITE.E4M3.F32.PACK_AB_MERGE_C R12, R36, R41, R12 ;  /* 0x00000029240c723e */ /* 0x000fe2000480700c */
[----:B------:R2:W-:Y:S01]  /*160e0*/  STS.128 [R70+0x1e200], R4 ;  /* 0x01e2000446007388 */ /* 0x0005e20000000c00 */
[----:B------:R-:W-:-:S05]  /*160f0*/  F2FP.SATFINITE.E4M3.F32.PACK_AB_MERGE_C R14, R43, R14, R38 ;  /* 0x0000000e2b0e723e */ /* 0x000fca0004807026 */
[----:B------:R2:W-:Y:S02]  /*16100*/  STS.128 [R3+0x1e200], R12 ;  /* 0x01e2000c03007388 */ /* 0x0005e40000000c00 */
.L_x_4210:
[----:B------:R-:W-:Y:S05]  /*16110*/  BSYNC B1 ;  /* 0x0000000000017941 */ /* 0x000fea0003800000 */
.L_x_4209:
[----:B------:R-:W-:Y:S04]  /*16120*/  BSSY B1, `(.L_x_4211) ;  /* 0x0000101000017945 */ /* 0x000fe80003800000 */
[----:B------:R-:W-:Y:S05]  /*16130*/  @P1 BRA `(.L_x_4212) ;  /* 0x0000000c00fc1947 */ /* 0x000fea0003800000 */
[----:B------:R-:W4:Y:S01]  /*16140*/  LDL R62, [R1+0x5c] ;  /* 0x00005c00013e7983 */ /* 0x000f220000100800 */
[----:B-12--5:R-:W-:Y:S02]  /*16150*/  SHF.R.U32.HI R3, RZ, 0x8, R28 ;  /* 0x00000008ff037819 */ /* 0x026fe4000001161c */
[----:B------:R-:W-:Y:S02]  /*16160*/  LOP3.LUT R5, R28, 0xff, RZ, 0xc0, !PT ;  /* 0x000000ff1c057812 */ /* 0x000fe400078ec0ff */
[----:B------:R-:W-:Y:S02]  /*16170*/  LOP3.LUT R4, R3, 0xff, RZ, 0xc0, !PT ;  /* 0x000000ff03047812 */ /* 0x000fe400078ec0ff */
[----:B------:R-:W-:Y:S02]  /*16180*/  LEA.HI R3, R0, R227, RZ, 0x1c ;  /* 0x000000e300037211 */ /* 0x000fe400078fe0ff */
[----:B------:R-:W-:Y:S02]  /*16190*/  PRMT R21, R4, 0x7604, R5 ;  /* 0x0000760404157816 */ /* 0x000fe40000000005 */
[----:B------:R-:W-:-:S02]  /*161a0*/  SHF.R.U32.HI R6, RZ, 0x8, R29 ;  /* 0x00000008ff067819 */ /* 0x000fc4000001161d */
[----:B------:R-:W-:Y:S02]  /*161b0*/  SHF.R.S32.HI R4, RZ, 0x1f, R3 ;  /* 0x0000001fff047819 */ /* 0x000fe40000011403 */
[----:B0-----:R-:W-:Y:S02]  /*161c0*/  LOP3.LUT R7, R29, 0xff, RZ, 0xc0, !PT ;  /* 0x000000ff1d077812 */ /* 0x001fe400078ec0ff */
[----:B------:R-:W-:Y:S02]  /*161d0*/  LOP3.LUT R6, R6, 0xff, RZ, 0xc0, !PT ;  /* 0x000000ff06067812 */ /* 0x000fe400078ec0ff */
[----:B------:R-:W-:Y:S02]  /*161e0*/  LEA.HI R4, R4, R3, RZ, 0x2 ;  /* 0x0000000304047211 */ /* 0x000fe400078f10ff */
[----:B------:R-:W-:Y:S02]  /*161f0*/  SHF.L.U32 R3, R3, 0x4, RZ ;  /* 0x0000000403037819 */ /* 0x000fe400000006ff */
[----:B------:R-:W-:Y:S01]  /*16200*/  PRMT R37, R6, 0x7604, R7 ;  /* 0x0000760406257816 */ /* 0x000fe20000000007 */
[----:B------:R-:W-:Y:S01]  /*16210*/  IMAD.SHL.U32 R4, R4, 0x800, RZ ;  /* 0x0000080004047824 */ /* 0x000fe200078e00ff */
[----:B------:R-:W-:-:S02]  /*16220*/  SHF.R.U32.HI R7, RZ, 0x8, R31 ;  /* 0x00000008ff077819 */ /* 0x000fc4000001161f */
[----:B------:R-:W-:Y:S02]  /*16230*/  SHF.R.U32.HI R13, RZ, 0x8, R8 ;  /* 0x00000008ff0d7819 */ /* 0x000fe40000011608 */
[----:B------:R-:W-:Y:S02]  /*16240*/  LOP3.LUT R3, R69, 0x30, R3, 0xf8, !PT ;  /* 0x0000003045037812 */ /* 0x000fe400078ef803 */
[----:B------:R-:W-:Y:S02]  /*16250*/  LOP3.LUT R12, R31, 0xff, RZ, 0xc0, !PT ;  /* 0x000000ff1f0c7812 */ /* 0x000fe400078ec0ff */
[----:B---3--:R-:W-:Y:S02]  /*16260*/  LOP3.LUT R14, R8, 0xff, RZ, 0xc0, !PT ;  /* 0x000000ff080e7812 */ /* 0x008fe400078ec0ff */
[----:B------:R-:W-:Y:S02]  /*16270*/  LOP3.LUT R7, R7, 0xff, RZ, 0xc0, !PT ;  /* 0x000000ff07077812 */ /* 0x000fe400078ec0ff */
[----:B------:R-:W-:-:S02]  /*16280*/  LOP3.LUT R13, R13, 0xff, RZ, 0xc0, !PT ;  /* 0x000000ff0d0d7812 */ /* 0x000fc400078ec0ff */
[----:B------:R-:W-:Y:S02]  /*16290*/  LOP3.LUT R3, R3, R68, RZ, 0x3c, !PT ;  /* 0x0000004403037212 */ /* 0x000fe400078e3cff */
[----:B------:R-:W-:Y:S02]  /*162a0*/  LOP3.LUT R4, R4, 0xffffe000, RZ, 0xc0, !PT ;  /* 0xffffe00004047812 */ /* 0x000fe400078ec0ff */
[----:B------:R-:W-:Y:S02]  /*162b0*/  SHF.R.U32.HI R5, RZ, 0x8, R30 ;  /* 0x00000008ff057819 */ /* 0x000fe4000001161e */
[----:B------:R-:W-:Y:S02]  /*162c0*/  PRMT R43, R7, 0x7604, R12 ;  /* 0x00007604072b7816 */ /* 0x000fe4000000000c */
[----:B------:R-:W-:Y:S02]  /*162d0*/  PRMT R47, R13, 0x7604, R14 ;  /* 0x000076040d2f7816 */ /* 0x000fe4000000000e */
[----:B------:R-:W-:-:S02]  /*162e0*/  IADD3 R3, R3, R67, R4 ;  /* 0x0000004303037210 */ /* 0x000fc40007ffe004 */
[----:B------:R-:W-:Y:S02]  /*162f0*/  SHF.R.U32.HI R12, RZ, 0x8, R9 ;  /* 0x00000008ff0c7819 */ /* 0x000fe40000011609 */
[----:B------:R-:W-:Y:S01]  /*16300*/  SHF.R.U32.HI R14, RZ, 0x8, R10 ;  /* 0x00000008ff0e7819 */ /* 0x000fe2000001160a */
[----:B------:R-:W-:Y:S01]  /*16310*/  IMAD.IADD R3, R18, 0x1, R3 ;  /* 0x0000000112037824 */ /* 0x000fe200078e0203 */
[----:B------:R-:W-:Y:S02]  /*16320*/  LOP3.LUT R6, R30, 0xff, RZ, 0xc0, !PT ;  /* 0x000000ff1e067812 */ /* 0x000fe400078ec0ff */
[----:B------:R-:W-:Y:S02]  /*16330*/  LOP3.LUT R5, R5, 0xff, RZ, 0xc0, !PT ;  /* 0x000000ff05057812 */ /* 0x000fe400078ec0ff */
[----:B------:R-:W-:Y:S02]  /*16340*/  LOP3.LUT R13, R9, 0xff, RZ, 0xc0, !PT ;  /* 0x000000ff090d7812 */ /* 0x000fe400078ec0ff */
[----:B------:R-:W-:-:S02]  /*16350*/  LOP3.LUT R15, R10, 0xff, RZ, 0xc0, !PT ;  /* 0x000000ff0a0f7812 */ /* 0x000fc400078ec0ff */
[----:B------:R-:W-:Y:S02]  /*16360*/  LOP3.LUT R12, R12, 0xff, RZ, 0xc0, !PT ;  /* 0x000000ff0c0c7812 */ /* 0x000fe400078ec0ff */
[----:B------:R-:W-:Y:S02]  /*16370*/  LOP3.LUT R14, R14, 0xff, RZ, 0xc0, !PT ;  /* 0x000000ff0e0e7812 */ /* 0x000fe400078ec0ff */
[----:B------:R-:W-:Y:S02]  /*16380*/  PRMT R39, R5, 0x7604, R6 ;  /* 0x0000760405277816 */ /* 0x000fe40000000006 */
[----:B------:R-:W-:Y:S02]  /*16390*/  PRMT R49, R12, 0x7604, R13 ;  /* 0x000076040c317816 */ /* 0x000fe4000000000d */
[----:B------:R-:W-:Y:S02]  /*163a0*/  PRMT R51, R14, 0x7604, R15 ;  /* 0x000076040e337816 */ /* 0x000fe4000000000f */
[----:B------:R-:W0:Y:S01]  /*163b0*/  LDS.128 R12, [R3+0x1e200] ;  /* 0x01e20000030c7984 */ /* 0x000e220000000c00 */
[----:B------:R-:W-:-:S02]  /*163c0*/  SHF.R.U32.HI R20, RZ, 0x8, R11 ;  /* 0x00000008ff147819 */ /* 0x000fc4000001160b */
[----:B------:R-:W-:Y:S02]  /*163d0*/  SHF.R.U32.HI R36, RZ, 0x10, R29 ;  /* 0x00000010ff247819 */ /* 0x000fe4000001161d */
[----:B------:R-:W-:Y:S02]  /*163e0*/  LOP3.LUT R41, R11, 0xff, RZ, 0xc0, !PT ;  /* 0x000000ff0b297812 */ /* 0x000fe400078ec0ff */
[----:B------:R-:W-:Y:S02]  /*163f0*/  LOP3.LUT R20, R20, 0xff, RZ, 0xc0, !PT ;  /* 0x000000ff14147812 */ /* 0x000fe400078ec0ff */
[----:B------:R-:W-:Y:S02]  /*16400*/  SHF.R.U32.HI R38, RZ, 0x10, R30 ;  /* 0x00000010ff267819 */ /* 0x000fe4000001161e */
[----:B------:R-:W-:Y:S02]  /*16410*/  LOP3.LUT R36, R36, 0xff, RZ, 0xc0, !PT ;  /* 0x000000ff24247812 */ /* 0x000fe400078ec0ff */
[----:B------:R-:W-:-:S02]  /*16420*/  PRMT R42, R20, 0x7604, R41 ;  /* 0x00007604142a7816 */ /* 0x000fc40000000029 */
[----:B------:R-:W-:Y:S02]  /*16430*/  SHF.R.U32.HI R20, RZ, 0x10, R28 ;  /* 0x00000010ff147819 */ /* 0x000fe4000001161c */
[----:B------:R-:W-:Y:S02]  /*16440*/  LOP3.LUT R38, R38, 0xff, RZ, 0xc0, !PT ;  /* 0x000000ff26267812 */ /* 0x000fe400078ec0ff */
[----:B------:R-:W-:Y:S02]  /*16450*/  PRMT R37, R36, 0x7054, R37 ;  /* 0x0000705424257816 */ /* 0x000fe40000000025 */
        /* <DEDUP_REMOVED lines=8> */
[----:B------:R-:W-:-:S02]  /*164e0*/  SHF.R.U32.HI R38, RZ, 0x10, R10 ;  /* 0x00000010ff267819 */ /* 0x000fc4000001160a */
[----:B------:R-:W-:Y:S02]  /*164f0*/  SHF.R.U32.HI R40, RZ, 0x10, R31 ;  /* 0x00000010ff287819 */ /* 0x000fe4000001161f */
[----:B------:R-:W-:Y:S02]  /*16500*/  PRMT R49, R36, 0x7054, R49 ;  /* 0x0000705424317816 */ /* 0x000fe40000000031 */
[----:B------:R-:W-:Y:S02]  /*16510*/  LOP3.LUT R20, R20, 0xff, RZ, 0xc0, !PT ;  /* 0x000000ff14147812 */ /* 0x000fe400078ec0ff */
[----:B------:R-:W-:Y:S02]  /*16520*/  PRMT R53, R39, 0x7054, R42 ;  /* 0x0000705427357816 */ /* 0x000fe4000000002a */
[----:B------:R-:W-:Y:S02]  /*16530*/  LOP3.LUT R38, R38, 0xff, RZ, 0xc0, !PT ;  /* 0x000000ff26267812 */ /* 0x000fe400078ec0ff */
[----:B------:R-:W-:-:S02]  /*16540*/  LOP3.LUT R40, R40, 0xff, RZ, 0xc0, !PT ;  /* 0x000000ff28287812 */ /* 0x000fc400078ec0ff */
[----:B------:R-:W-:Y:S02]  /*16550*/  LOP3.LUT R49, R49, 0xff000000, R9, 0xf8, !PT ;  /* 0xff00000031317812 */ /* 0x000fe400078ef809 */
[----:B------:R-:W-:Y:S02]  /*16560*/  LOP3.LUT R39, R37, 0xff000000, R29, 0xf8, !PT ;  /* 0xff00000025277812 */ /* 0x000fe400078ef81d */
[----:B------:R-:W-:Y:S02]  /*16570*/  PRMT R47, R20, 0x7054, R47 ;  /* 0x00007054142f7816 */ /* 0x000fe4000000002f */
[----:B------:R-:W-:Y:S02]  /*16580*/  LOP3.LUT R53, R53, 0xff000000, R11, 0xf8, !PT ;  /* 0xff00000035357812 */ /* 0x000fe400078ef80b */
[----:B------:R-:W-:Y:S02]  /*16590*/  PRMT R51, R38, 0x7054, R51 ;  /* 0x0000705426337816 */ /* 0x000fe40000000033 */
[----:B------:R-:W-:-:S02]  /*165a0*/  PRMT R45, R40, 0x7054, R43 ;  /* 0x00007054282d7816 */ /* 0x000fc4000000002b */
[----:B------:R-:W-:Y:S02]  /*165b0*/  F2FP.F16.E4M3.UNPACK_B R46, R49 ;  /* 0x00000031ff2e723e */ /* 0x000fe400020006ff */
[----:B------:R-:W-:Y:S02]  /*165c0*/  F2FP.F16.E4M3.UNPACK_B R40, R39 ;  /* 0x00000027ff28723e */ /* 0x000fe400020006ff */
[----:B------:R-:W-:Y:S01]  /*165d0*/  LOP3.LUT R47, R47, 0xff000000, R8, 0xf8, !PT ;  /* 0xff0000002f2f7812 */ /* 0x000fe200078ef808 */
[----:B------:R-:W-:Y:S01]  /*165e0*/  HADD2.F32 R48, -RZ, R46.H0_H0 ;  /* 0x2000002eff307230 */ /* 0x000fe20000004100 */
[----:B------:R-:W-:Y:S01]  /*165f0*/  LOP3.LUT R50, R51, 0xff000000, R10, 0xf8, !PT ;  /* 0xff00000033327812 */ /* 0x000fe200078ef80a */
[----:B------:R-:W-:Y:S01]  /*16600*/  HADD2.F32 R42, -RZ, R40.H0_H0 ;  /* 0x20000028ff2a7230 */ /* 0x000fe20000004100 */
[-C--:B0-----:R-:W-:Y:S01]  /*16610*/  F2FP.F16.E4M3.UNPACK_B R36, R15.reuse ;  /* 0x0000000fff24723e */ /* 0x081fe200020006ff */
[----:B------:R-:W-:Y:S01]  /*16620*/  HADD2.F32 R51, -RZ, R46.H1_H1 ;  /* 0x3000002eff337230 */ /* 0x000fe20000004100 */
[----:B------:R-:W-:-:S02]  /*16630*/  F2FP.F16.E4M3.UNPACK_B R37, R15.H1 ;  /* 0x0000000fff25723e */ /* 0x000fc400030006ff */
[----:B------:R-:W-:Y:S02]  /*16640*/  F2FP.F16.E4M3.UNPACK_B R29, R13.H1 ;  /* 0x0000000dff1d723e */ /* 0x000fe400030006ff */
[----:B------:R-:W-:Y:S02]  /*16650*/  F2FP.F16.E4M3.UNPACK_B R49, R49.H1 ;  /* 0x00000031ff31723e */ /* 0x000fe400030006ff */
[----:B------:R-:W-:Y:S01]  /*16660*/  LOP3.LUT R43, R41, 0xff000000, R30, 0xf8, !PT ;  /* 0xff000000292b7812 */ /* 0x000fe200078ef81e */
[----:B------:R-:W-:Y:S01]  /*16670*/  HADD2.F32 R41, -RZ, R40.H1_H1 ;  /* 0x30000028ff297230 */ /* 0x000fe20000004100 */
[----:B------:R-:W-:Y:S02]  /*16680*/  LOP3.LUT R45, R45, 0xff000000, R31, 0xf8, !PT ;  /* 0xff0000002d2d7812 */ /* 0x000fe400078ef81f */
[-C--:B------:R-:W-:Y:S02]  /*16690*/  F2FP.F16.E4M3.UNPACK_B R30, R14.reuse ;  /* 0x0000000eff1e723e */ /* 0x080fe400020006ff */
[----:B------:R-:W-:-:S02]  /*166a0*/  F2FP.F16.E4M3.UNPACK_B R31, R14.H1 ;  /* 0x0000000eff1f723e */ /* 0x000fc400030006ff */
[----:B------:R-:W-:Y:S02]  /*166b0*/  F2FP.F16.E4M3.UNPACK_B R39, R39.H1 ;  /* 0x00000027ff27723e */ /* 0x000fe400030006ff */
[----:B------:R-:W-:-:S03]  /*166c0*/  LOP3.LUT R38, R21, 0xff000000, R28, 0xf8, !PT ;  /* 0xff00000015267812 */ /* 0x000fc600078ef81c */
[--C-:B------:R-:W-:Y:S02]  /*166d0*/  HADD2.F32 R40, -RZ, R39.reuse.H0_H0 ;  /* 0x20000027ff287230 */ /* 0x100fe40000004100 */
[----:B------:R-:W-:Y:S01]  /*166e0*/  HADD2.F32 R39, -RZ, R39.H1_H1 ;  /* 0x30000027ff277230 */ /* 0x000fe20000004100 */
[----:B----4-:R-:W0:Y:S02]  /*166f0*/  LDS.128 R4, [R62+0x1e200] ;  /* 0x01e200003e047984 */ /* 0x010e240000000c00 */
[-C--:B0-----:R-:W-:Y:S02]  /*16700*/  F2FP.F16.E4M3.UNPACK_B R11, R6.reuse ;  /* 0x00000006ff0b723e */ /* 0x081fe400020006ff */
[----:B------:R-:W-:Y:S02]  /*16710*/  F2FP.F16.E4M3.UNPACK_B R20, R6.H1 ;  /* 0x00000006ff14723e */ /* 0x000fe400030006ff */
[----:B------:R-:W-:Y:S02]  /*16720*/  F2FP.F16.E4M3.UNPACK_B R6, R13 ;  /* 0x0000000dff06723e */ /* 0x000fe400020006ff */
[----:B------:R-:W-:-:S02]  /*16730*/  F2FP.F16.E4M3.UNPACK_B R8, R5 ;  /* 0x00000005ff08723e */ /* 0x000fc400020006ff */
[----:B------:R-:W-:Y:S01]  /*16740*/  F2FP.F16.E4M3.UNPACK_B R10, R5.H1 ;  /* 0x00000005ff0a723e */ /* 0x000fe200030006ff */
[----:B------:R-:W-:Y:S01]  /*16750*/  HADD2.F32 R5, -RZ, R6.H0_H0 ;  /* 0x20000006ff057230 */ /* 0x000fe20000004100 */
[-C--:B------:R-:W-:Y:S01]  /*16760*/  F2FP.F16.E4M3.UNPACK_B R21, R7.reuse ;  /* 0x00000007ff15723e */ /* 0x080fe200020006ff */
[----:B------:R-:W-:Y:S01]  /*16770*/  HADD2.F32 R9, -RZ, R8.H0_H0 ;  /* 0x20000008ff097230 */ /* 0x000fe20000004100 */
[----:B------:R-:W-:Y:S01]  /*16780*/  F2FP.F16.E4M3.UNPACK_B R28, R7.H1 ;  /* 0x00000007ff1c723e */ /* 0x000fe200030006ff */
[----:B------:R-:W-:Y:S02]  /*16790*/  HADD2.F32 R14, -RZ, R6.H1_H1 ;  /* 0x30000006ff0e7230 */ /* 0x000fe40000004100 */
[C---:B------:R-:W-:Y:S01]  /*167a0*/  FMUL.FTZ R52, R5.reuse, R48 ;  /* 0x0000003005347220 */ /* 0x040fe20000410000 */
[----:B------:R-:W-:Y:S01]  /*167b0*/  FMUL.FTZ R15, R5, R42 ;  /* 0x0000002a050f7220 */ /* 0x000fe20000410000 */
[----:B------:R-:W-:Y:S01]  /*167c0*/  HADD2.F32 R6, -RZ, R10.H0_H0 ;  /* 0x2000000aff067230 */ /* 0x000fe20000004100 */
[----:B------:R-:W-:Y:S01]  /*167d0*/  F2FP.F16.E4M3.UNPACK_B R13, R12 ;  /* 0x0000000cff0d723e */ /* 0x000fe200020006ff */
[C---:B------:R-:W-:Y:S01]  /*167e0*/  FFMA.FTZ R5, R9.reuse, R42, -R52 ;  /* 0x0000002a09057223 */ /* 0x040fe20000010834 */
[----:B------:R-:W-:Y:S01]  /*167f0*/  FFMA.FTZ R9, R9, R48, R15 ;  /* 0x0000003009097223 */ /* 0x000fe2000001000f */
[----:B------:R-:W-:-:S02]  /*16800*/  HADD2.F32 R42, -RZ, R49.H0_H0 ;  /* 0x20000031ff2a7230 */ /* 0x000fc40000004100 */
[C---:B------:R-:W-:Y:S01]  /*16810*/  FMUL.FTZ R55, R14.reuse, R51 ;  /* 0x000000330e377220 */ /* 0x040fe20000410000 */
[----:B------:R-:W-:Y:S02]  /*16820*/  HADD2.F32 R15, -RZ, R29.H0_H0 ;  /* 0x2000001dff0f7230 */ /* 0x000fe40000004100 */
[----:B------:R-:W-:Y:S01]  /*16830*/  FMUL.FTZ R14, R14, R41 ;  /* 0x000000290e0e7220 */ /* 0x000fe20000410000 */
[----:B------:R-:W-:Y:S01]  /*16840*/  HADD2.F32 R8, -RZ, R8.H1_H1 ;  /* 0x30000008ff087230 */ /* 0x000fe20000004100 */
[----:B------:R-:W-:Y:S01]  /*16850*/  F2FP.F16.E4M3.UNPACK_B R12, R12.H1 ;  /* 0x0000000cff0c723e */ /* 0x000fe200030006ff */
[----:B------:R-:W-:Y:S02]  /*16860*/  HADD2.F32 R49, -RZ, R49.H1_H1 ;  /* 0x30000031ff317230 */ /* 0x000fe40000004100 */
[C---:B------:R-:W-:Y:S01]  /*16870*/  FMUL.FTZ R57, R15.reuse, R42 ;  /* 0x0000002a0f397220 */ /* 0x040fe20000410000 */
[-C--:B------:R-:W-:Y:S01]  /*16880*/  FMUL.FTZ R15, R15, R40.reuse ;  /* 0x000000280f0f7220 */ /* 0x080fe20000410000 */
[----:B------:R-:W-:Y:S01]  /*16890*/  FFMA.FTZ R48, R8, R51, R14 ;  /* 0x0000003308307223 */ /* 0x000fe2000001000e */
[----:B------:R-:W-:Y:S01]  /*168a0*/  F2FP.F16.E4M3.UNPACK_B R14, R45 ;  /* 0x0000002dff0e723e */ /* 0x000fe200020006ff */
[----:B------:R-:W-:Y:S01]  /*168b0*/  FFMA.FTZ R57, R6, R40, -R57 ;  /* 0x0000002806397223 */ /* 0x000fe20000010839 */
[----:B------:R-:W-:Y:S01]  /*168c0*/  F2FP.F16.E4M3.UNPACK_B R40, R53 ;  /* 0x00000035ff28723e */ /* 0x000fe200020006ff */
[----:B------:R-:W-:Y:S01]  /*168d0*/  FFMA.FTZ R46, R8, R41, -R55 ;  /* 0x00000029082e7223 */ /* 0x000fe20000010837 */
[----:B------:R-:W-:-:S02]  /*168e0*/  HADD2.F32 R29, -RZ, R29.H1_H1 ;  /* 0x3000001dff1d7230 */ /* 0x000fc40000004100 */
[----:B------:R-:W-:Y:S01]  /*168f0*/  FFMA.FTZ R42, R6, R42, R15 ;  /* 0x0000002a062a7223 */ /* 0x000fe2000001000f */
[----:B------:R-:W-:Y:S01]  /*16900*/  HADD2.F32 R8, -RZ, R36.H0_H0 ;  /* 0x20000024ff087230 */ /* 0x000fe20000004100 */
[----:B------:R-:W-:Y:S01]  /*16910*/  F2FP.F16.E4M3.UNPACK_B R53, R53.H1 ;  /* 0x00000035ff35723e */ /* 0x000fe200030006ff */
[----:B------:R-:W-:Y:S02]  /*16920*/  HADD2.F32 R41, -RZ, R40.H0_H0 ;  /* 0x20000028ff297230 */ /* 0x000fe40000004100 */
[C---:B------:R-:W-:Y:S01]  /*16930*/  FMUL.FTZ R51, R29.reuse, R49 ;  /* 0x000000311d337220 */ /* 0x040fe20000410000 */
[----:B------:R-:W-:Y:S02]  /*16940*/  HADD2.F32 R15, -RZ, R14.H0_H0 ;  /* 0x2000000eff0f7230 */ /* 0x000fe40000004100 */
[----:B------:R-:W-:Y:S01]  /*16950*/  FMUL.FTZ R54, R29, R39 ;  /* 0x000000271d367220 */ /* 0x000fe20000410000 */
[----:B------:R-:W-:Y:S02]  /*16960*/  HADD2.F32 R10, -RZ, R10.H1_H1 ;  /* 0x3000000aff0a7230 */ /* 0x000fe40000004100 */
[----:B------:R-:W-:Y:S01]  /*16970*/  FMUL.FTZ R29, R8, R41 ;  /* 0x00000029081d7220 */ /* 0x000fe20000410000 */
[----:B------:R-:W-:-:S02]  /*16980*/  HADD2.F32 R6, -RZ, R21.H0_H0 ;  /* 0x20000015ff067230 */ /* 0x000fc40000004100 */
[----:B------:R-:W-:Y:S01]  /*16990*/  FMUL.FTZ R8, R8, R15 ;  /* 0x0000000f08087220 */ /* 0x000fe20000410000 */
[----:B------:R-:W-:Y:S01]  /*169a0*/  HADD2.F32 R40, -RZ, R40.H1_H1 ;  /* 0x30000028ff287230 */ /* 0x000fe20000004100 */
[----:B------:R-:W-:Y:S01]  /*169b0*/  F2FP.F16.E4M3.UNPACK_B R45, R45.H1 ;  /* 0x0000002dff2d723e */ /* 0x000fe200030006ff */
[----:B------:R-:W-:Y:S02]  /*169c0*/  HADD2.F32 R36, -RZ, R36.H1_H1 ;  /* 0x30000024ff247230 */ /* 0x000fe40000004100 */
[C---:B------:R-:W-:Y:S01]  /*169d0*/  FFMA.FTZ R52, R10.reuse, R39, -R51 ;  /* 0x000000270a347223 */ /* 0x040fe20000010833 */
[----:B------:R-:W-:Y:S01]  /*169e0*/  FFMA.FTZ R49, R10, R49, R54 ;  /* 0x000000310a317223 */ /* 0x000fe20000010036 */
[C---:B------:R-:W-:Y:S01]  /*169f0*/  FFMA.FTZ R51, R6.reuse, R15, -R29 ;  /* 0x0000000f06337223 */ /* 0x040fe2000001081d */
[----:B------:R-:W-:Y:S01]  /*16a00*/  FFMA.FTZ R54, R6, R41, R8 ;  /* 0x0000002906367223 */ /* 0x000fe20000010008 */
[----:B------:R-:W-:Y:S02]  /*16a10*/  HADD2.F32 R14, -RZ, R14.H1_H1 ;  /* 0x3000000eff0e7230 */ /* 0x000fe40000004100 */
[----:B------:R-:W-:Y:S01]  /*16a20*/  FMUL.FTZ R10, R36, R40 ;  /* 0x00000028240a7220 */ /* 0x000fe20000410000 */
[----:B------:R-:W-:Y:S01]  /*16a30*/  HADD2.F32 R21, -RZ, R21.H1_H1 ;  /* 0x30000015ff157230 */ /* 0x000fe20000004100 */
[----:B------:R-:W-:Y:S01]  /*16a40*/  F2FP.F16.E4M3.UNPACK_B R7, R4 ;  /* 0x00000004ff07723e */ /* 0x000fe200020006ff */
[----:B------:R-:W-:-:S02]  /*16a50*/  HADD2.F32 R29, -RZ, R53.H0_H0 ;  /* 0x20000035ff1d7230 */ /* 0x000fc40000004100 */
[-C--:B------:R-:W-:Y:S01]  /*16a60*/  FMUL.FTZ R39, R36, R14.reuse ;  /* 0x0000000e24277220 */ /* 0x080fe20000410000 */
[----:B------:R-:W-:Y:S02]  /*16a70*/  HADD2.F32 R8, -RZ, R37.H0_H0 ;  /* 0x20000025ff087230 */ /* 0x000fe40000004100 */
[C---:B------:R-:W-:Y:S01]  /*16a80*/  FFMA.FTZ R56, R21.reuse, R14, -R10 ;  /* 0x0000000e15387223 */ /* 0x040fe2000001080a */
[--C-:B------:R-:W-:Y:S01]  /*16a90*/  HADD2.F32 R15, -RZ, R45.reuse.H0_H0 ;  /* 0x2000002dff0f7230 */ /* 0x100fe20000004100 */
[----:B------:R-:W-:Y:S01]  /*16aa0*/  F2FP.F16.E4M3.UNPACK_B R14, R47.H1 ;  /* 0x0000002fff0e723e */ /* 0x000fe200030006ff */
[----:B------:R-:W-:Y:S02]  /*16ab0*/  HADD2.F32 R6, -RZ, R28.H0_H0 ;  /* 0x2000001cff067230 */ /* 0x000fe40000004100 */
[C---:B------:R-:W-:Y:S01]  /*16ac0*/  FMUL.FTZ R41, R8.reuse, R29 ;  /* 0x0000001d08297220 */ /* 0x040fe20000410000 */
[----:B------:R-:W-:Y:S01]  /*16ad0*/  F2FP.F16.E4M3.UNPACK_B R4, R4.H1 ;  /* 0x00000004ff04723e */ /* 0x000fe200030006ff */
[----:B------:R-:W-:Y:S01]  /*16ae0*/  FMUL.FTZ R8, R8, R15 ;  /* 0x0000000f08087220 */ /* 0x000fe20000410000 */
[----:B------:R-:W-:Y:S01]  /*16af0*/  FFMA.FTZ R55, R21, R40, R39 ;  /* 0x0000002815377223 */ /* 0x000fe20000010027 */
        /* <DEDUP_REMOVED lines=18> */
[----:B------:R-:W-:Y:S02]  /*16c20*/  HADD2.F32 R12, -RZ, R12.H1_H1 ;  /* 0x3000000cff0c7230 */ /* 0x000fe40000004100 */
[-C--:B------:R-:W-:Y:S01]  /*16c30*/  FMUL.FTZ R8, R8, R15.reuse ;  /* 0x0000000f08087220 */ /* 0x080fe20000410000 */
[----:B------:R-:W-:Y:S01]  /*16c40*/  FFMA.FTZ R28, R6, R15, -R29 ;  /* 0x0000000f061c7223 */ /* 0x000fe2000001081d */
[----:B------:R-:W-:Y:S01]  /*16c50*/  HADD2.F32 R29, -RZ, R14.H1_H1 ;  /* 0x3000000eff1d7230 */ /* 0x000fe20000004100 */
[----:B------:R-:W-:Y:S01]  /*16c60*/  F2FP.SATFINITE.E4M3.F32.PACK_AB_MERGE_C R52, R52, R57, RZ ;  /* 0x000000393434723e */ /* 0x000fe200048070ff */
[----:B------:R-:W-:-:S02]  /*16c70*/  HADD2.F32 R15, -RZ, R10.H1_H1 ;  /* 0x3000000aff0f7230 */ /* 0x000fc40000004100 */
[----:B------:R-:W-:Y:S01]  /*16c80*/  FFMA.FTZ R36, R6, R21, R8 ;  /* 0x0000001506247223 */ /* 0x000fe20000010008 */
[----:B------:R-:W-:Y:S02]  /*16c90*/  HADD2.F32 R4, -RZ, R4.H1_H1 ;  /* 0x30000004ff047230 */ /* 0x000fe40000004100 */
[C---:B------:R-:W-:Y:S01]  /*16ca0*/  FMUL.FTZ R37, R12.reuse, R29 ;  /* 0x0000001d0c257220 */ /* 0x040fe20000410000 */
[----:B------:R-:W-:Y:S02]  /*16cb0*/  HADD2.F32 R21, -RZ, R47.H0_H0 ;  /* 0x2000002fff157230 */ /* 0x000fe40000004100 */
[-C--:B------:R-:W-:Y:S01]  /*16cc0*/  FMUL.FTZ R12, R12, R15.reuse ;  /* 0x0000000f0c0c7220 */ /* 0x080fe20000410000 */
[----:B------:R-:W-:Y:S02]  /*16cd0*/  HADD2.F32 R6, -RZ, R13.H0_H0 ;  /* 0x2000000dff067230 */ /* 0x000fe40000004100 */
[----:B------:R-:W-:Y:S01]  /*16ce0*/  FFMA.FTZ R39, R4, R15, -R37 ;  /* 0x0000000f04277223 */ /* 0x000fe20000010825 */
[----:B------:R-:W-:-:S02]  /*16cf0*/  HADD2.F32 R15, -RZ, R38.H0_H0 ;  /* 0x20000026ff0f7230 */ /* 0x000fc40000004100 */
[----:B------:R-:W-:Y:S01]  /*16d00*/  FFMA.FTZ R41, R4, R29, R12 ;  /* 0x0000001d04297223 */ /* 0x000fe2000001000c */
[----:B------:R-:W-:Y:S02]  /*16d10*/  HADD2.F32 R8, -RZ, R47.H1_H1 ;  /* 0x3000002fff087230 */ /* 0x000fe40000004100 */
[C---:B------:R-:W-:Y:S01]  /*16d20*/  FMUL.FTZ R29, R6.reuse, R21 ;  /* 0x00000015061d7220 */ /* 0x040fe20000410000 */
[----:B------:R-:W-:Y:S02]  /*16d30*/  HADD2.F32 R13, -RZ, R13.H1_H1 ;  /* 0x3000000dff0d7230 */ /* 0x000fe40000004100 */
[----:B------:R-:W-:Y:S01]  /*16d40*/  FMUL.FTZ R37, R6, R15 ;  /* 0x0000000f06257220 */ /* 0x000fe20000410000 */
[--C-:B------:R-:W-:Y:S01]  /*16d50*/  HADD2.F32 R4, -RZ, R7.reuse.H0_H0 ;  /* 0x20000007ff047230 */ /* 0x100fe20000004100 */
[----:B------:R-:W-:Y:S01]  /*16d60*/  F2FP.F16.E4M3.UNPACK_B R10, R50.H1 ;  /* 0x00000032ff0a723e */ /* 0x000fe200030006ff */
[----:B------:R-:W-:Y:S02]  /*16d70*/  HADD2.F32 R38, -RZ, R38.H1_H1 ;  /* 0x30000026ff267230 */ /* 0x000fe40000004100 */
[----:B------:R-:W-:Y:S01]  /*16d80*/  FMUL.FTZ R6, R13, R8 ;  /* 0x000000080d067220 */ /* 0x000fe20000410000 */
[----:B------:R-:W-:-:S02]  /*16d90*/  HADD2.F32 R7, -RZ, R7.H1_H1 ;  /* 0x30000007ff077230 */ /* 0x000fc40000004100 */
[C---:B------:R-:W-:Y:S01]  /*16da0*/  FFMA.FTZ R29, R4.reuse, R15, -R29 ;  /* 0x0000000f041d7223 */ /* 0x040fe2000001081d */
[----:B------:R-:W-:Y:S01]  /*16db0*/  FFMA.FTZ R37, R4, R21, R37 ;  /* 0x0000001504257223 */ /* 0x000fe20000010025 */
[-C--:B------:R-:W-:Y:S01]  /*16dc0*/  F2FP.F16.E4M3.UNPACK_B R4, R43.reuse.H1 ;  /* 0x0000002bff04723e */ /* 0x080fe200030006ff */
[-C--:B------:R-:W-:Y:S01]  /*16dd0*/  FMUL.FTZ R15, R13, R38.reuse ;  /* 0x000000260d0f7220 */ /* 0x080fe20000410000 */
[C---:B------:R-:W-:Y:S01]  /*16de0*/  FFMA.FTZ R38, R7.reuse, R38, -R6 ;  /* 0x0000002607267223 */ /* 0x040fe20000010806 */
[----:B------:R-:W-:Y:S01]  /*16df0*/  HADD2.F32 R13, -RZ, R10.H0_H0 ;  /* 0x2000000aff0d7230 */ /* 0x000fe20000004100 */
[----:B------:R-:W-:Y:S01]  /*16e00*/  F2FP.F16.E4M3.UNPACK_B R50, R50 ;  /* 0x00000032ff32723e */ /* 0x000fe200020006ff */
[----:B------:R-:W-:Y:S02]  /*16e10*/  HADD2.F32 R6, -RZ, R31.H0_H0 ;  /* 0x2000001fff067230 */ /* 0x000fe40000004100 */
[----:B------:R-:W-:Y:S01]  /*16e20*/  FFMA.FTZ R12, R7, R8, R15 ;  /* 0x00000008070c7223 */ /* 0x000fe2000001000f */
[--C-:B------:R-:W-:Y:S01]  /*16e30*/  HADD2.F32 R7, -RZ, R4.reuse.H0_H0 ;  /* 0x20000004ff077230 */ /* 0x100fe20000004100 */
[----:B------:R-:W-:Y:S01]  /*16e40*/  F2FP.F16.E4M3.UNPACK_B R43, R43 ;  /* 0x0000002bff2b723e */ /* 0x000fe200020006ff */
[----:B------:R-:W-:-:S02]  /*16e50*/  HADD2.F32 R8, -RZ, R4.H1_H1 ;  /* 0x30000004ff087230 */ /* 0x000fc40000004100 */
[C---:B------:R-:W-:Y:S01]  /*16e60*/  FMUL.FTZ R15, R6.reuse, R13 ;  /* 0x0000000d060f7220 */ /* 0x040fe20000410000 */
[----:B------:R-:W-:Y:S02]  /*16e70*/  HADD2.F32 R4, -RZ, R20.H0_H0 ;  /* 0x20000014ff047230 */ /* 0x000fe40000004100 */
[-C--:B------:R-:W-:Y:S01]  /*16e80*/  FMUL.FTZ R21, R6, R7.reuse ;  /* 0x0000000706157220 */ /* 0x080fe20000410000 */
[----:B------:R-:W-:Y:S01]  /*16e90*/  HADD2.F32 R10, -RZ, R10.H1_H1 ;  /* 0x3000000aff0a7230 */ /* 0x000fe20000004100 */
[----:B------:R-:W-:Y:S01]  /*16ea0*/  F2FP.SATFINITE.E4M3.F32.PACK_AB_MERGE_C R42, R49, R42, RZ ;  /* 0x0000002a312a723e */ /* 0x000fe200048070ff */
[----:B------:R-:W-:Y:S02]  /*16eb0*/  HADD2.F32 R31, -RZ, R31.H1_H1 ;  /* 0x3000001fff1f7230 */ /* 0x000fe40000004100 */
[----:B------:R-:W-:Y:S01]  /*16ec0*/  FFMA.FTZ R40, R4, R7, -R15 ;  /* 0x0000000704287223 */ /* 0x000fe2000001080f */
[----:B------:R-:W-:Y:S01]  /*16ed0*/  HADD2.F32 R20, -RZ, R20.H1_H1 ;  /* 0x30000014ff147230 */ /* 0x000fe20000004100 */
[----:B------:R-:W-:Y:S01]  /*16ee0*/  F2FP.SATFINITE.E4M3.F32.PACK_AB_MERGE_C R5, R46, R5, R52 ;  /* 0x000000052e05723e */ /* 0x000fe20004807034 */
[----:B------:R-:W-:-:S02]  /*16ef0*/  HADD2.F32 R6, -RZ, R30.H0_H0 ;  /* 0x2000001eff067230 */ /* 0x000fc40000004100 */
[C---:B------:R-:W-:Y:S01]  /*16f00*/  FMUL.FTZ R7, R31.reuse, R10 ;  /* 0x0000000a1f077220 */ /* 0x040fe20000410000 */
[-C--:B------:R-:W-:Y:S01]  /*16f10*/  FMUL.FTZ R15, R31, R8.reuse ;  /* 0x000000081f0f7220 */ /* 0x080fe20000410000 */
[----:B------:R-:W-:Y:S01]  /*16f20*/  FFMA.FTZ R31, R4, R13, R21 ;  /* 0x0000000d041f7223 */ /* 0x000fe20000010015 */
[--C-:B------:R-:W-:Y:S02]  /*16f30*/  HADD2.F32 R13, -RZ, R50.reuse.H0_H0 ;  /* 0x20000032ff0d7230 */ /* 0x100fe40000004100 */
[C---:B------:R-:W-:Y:S01]  /*16f40*/  FFMA.FTZ R45, R20.reuse, R8, -R7 ;  /* 0x00000008142d7223 */ /* 0x040fe20000010807 */
[----:B------:R-:W-:Y:S02]  /*16f50*/  HADD2.F32 R7, -RZ, R43.H0_H0 ;  /* 0x2000002bff077230 */ /* 0x000fe40000004100 */
[----:B------:R-:W-:Y:S01]  /*16f60*/  FFMA.FTZ R20, R20, R10, R15 ;  /* 0x0000000a14147223 */ /* 0x000fe2000001000f */
[----:B------:R-:W-:Y:S02]  /*16f70*/  HADD2.F32 R50, -RZ, R50.H1_H1 ;  /* 0x30000032ff327230 */ /* 0x000fe40000004100 */
[----:B------:R-:W-:Y:S01]  /*16f80*/  FMUL.FTZ R15, R6, R13 ;  /* 0x0000000d060f7220 */ /* 0x000fe20000410000 */
[----:B------:R-:W-:-:S02]  /*16f90*/  HADD2.F32 R30, -RZ, R30.H1_H1 ;  /* 0x3000001eff1e7230 */ /* 0x000fc40000004100 */
[----:B------:R-:W-:Y:S01]  /*16fa0*/  FMUL.FTZ R8, R6, R7 ;  /* 0x0000000706087220 */ /* 0x000fe20000410000 */
[----:B------:R-:W-:Y:S01]  /*16fb0*/  HADD2.F32 R43, -RZ, R43.H1_H1 ;  /* 0x3000002bff2b7230 */ /* 0x000fe20000004100 */
[----:B------:R-:W-:Y:S01]  /*16fc0*/  F2FP.SATFINITE.E4M3.F32.PACK_AB_MERGE_C R40, R45, R40, RZ ;  /* 0x000000282d28723e */ /* 0x000fe200048070ff */
[--C-:B------:R-:W-:Y:S02]  /*16fd0*/  HADD2.F32 R4, -RZ, R11.reuse.H0_H0 ;  /* 0x2000000bff047230 */ /* 0x100fe40000004100 */
[CC--:B------:R-:W-:Y:S01]  /*16fe0*/  FMUL.FTZ R14, R30.reuse, R50.reuse ;  /* 0x000000321e0e7220 */ /* 0x0c0fe20000410000 */
        /* <DEDUP_REMOVED lines=17> */
[----:B------:R-:W-:Y:S02]  /*17100*/  F2FP.SATFINITE.E4M3.F32.PACK_AB_MERGE_C R8, R12, R37, R8 ;  /* 0x000000250c08723e */ /* 0x000fe40004807008 */
[----:B------:R-:W-:-:S05]  /*17110*/  F2FP.SATFINITE.E4M3.F32.PACK_AB_MERGE_C R10, R21, R10, R20 ;  /* 0x0000000a150a723e */ /* 0x000fca0004807014 */
[----:B------:R4:W-:Y:S02]  /*17120*/  STS.128 [R3+0x1e200], R8 ;  /* 0x01e2000803007388 */ /* 0x0009e40000000c00 */
.L_x_4212:
[----:B------:R-:W-:Y:S05]  /*17130*/  BSYNC B1 ;  /* 0x0000000000017941 */ /* 0x000fea0003800000 */
.L_x_4211:
[----:B------:R-:W-:Y:S05]  /*17140*/  @P2 BRA `(.L_x_4193) ;  /* 0x0000000c00e02947 */ /* 0x000fea0003800000 */
[----:B-12-4-:R-:W2:Y:S04]  /*17150*/  LDL R3, [R1] ;  /* 0x0000000001037983 */ /* 0x016ea80000100800 */
[----:B------:R-:W4:Y:S01]  /*17160*/  LDL R53, [R1+0x58] ;  /* 0x0000580001357983 */ /* 0x000f220000100800 */
[----:B-----5:R-:W-:Y:S02]  /*17170*/  SHF.R.U32.HI R4, RZ, 0x8, R32 ;  /* 0x00000008ff047819 */ /* 0x020fe40000011620 */
[----:B------:R-:W-:Y:S02]  /*17180*/  SHF.R.U32.HI R6, RZ, 0x8, R33 ;  /* 0x00000008ff067819 */ /* 0x000fe40000011621 */
[----:B------:R-:W-:Y:S02]  /*17190*/  LOP3.LUT R4, R4, 0xff, RZ, 0xc0, !PT ;  /* 0x000000ff04047812 */ /* 0x000fe400078ec0ff */
[----:B------:R-:W-:-:S02]  /*171a0*/  SHF.R.U32.HI R8, RZ, 0x8, R34 ;  /* 0x00000008ff087819 */ /* 0x000fc40000011622 */
[----:B------:R-:W-:Y:S02]  /*171b0*/  LOP3.LUT R5, R33, 0xff, RZ, 0xc0, !PT ;  /* 0x000000ff21057812 */ /* 0x000fe400078ec0ff */
[----:B0-----:R-:W-:Y:S02]  /*171c0*/  LOP3.LUT R7, R34, 0xff, RZ, 0xc0, !PT ;  /* 0x000000ff22077812 */ /* 0x001fe400078ec0ff */
[----:B------:R-:W-:Y:S02]  /*171d0*/  LOP3.LUT R6, R6, 0xff, RZ, 0xc0, !PT ;  /* 0x000000ff06067812 */ /* 0x000fe400078ec0ff */
[----:B------:R-:W-:Y:S02]  /*171e0*/  LOP3.LUT R8, R8, 0xff, RZ, 0xc0, !PT ;  /* 0x000000ff08087812 */ /* 0x000fe400078ec0ff */
[----:B------:R-:W-:Y:S02]  /*171f0*/  PRMT R12, R6, 0x7604, R5 ;  /* 0x00007604060c7816 */ /* 0x000fe40000000005 */
[----:B------:R-:W-:-:S02]  /*17200*/  PRMT R15, R8, 0x7604, R7 ;  /* 0x00007604080f7816 */ /* 0x000fc40000000007 */
[----:B------:R-:W-:Y:S02]  /*17210*/  SHF.R.U32.HI R5, RZ, 0x8, R35 ;  /* 0x00000008ff057819 */ /* 0x000fe40000011623 */
[----:B------:R-:W-:Y:S02]  /*17220*/  SHF.R.U32.HI R7, RZ, 0x8, R24 ;  /* 0x00000008ff077819 */ /* 0x000fe40000011618 */
[----:B------:R-:W-:Y:S02]  /*17230*/  SHF.R.U32.HI R8, RZ, 0x8, R25 ;  /* 0x00000008ff087819 */ /* 0x000fe40000011619 */
[----:B------:R-:W-:Y:S02]  /*17240*/  LOP3.LUT R6, R24, 0xff, RZ, 0xc0, !PT ;  /* 0x000000ff18067812 */ /* 0x000fe400078ec0ff */
[----:B------:R-:W-:Y:S02]  /*17250*/  LOP3.LUT R5, R5, 0xff, RZ, 0xc0, !PT ;  /* 0x000000ff05057812 */ /* 0x000fe400078ec0ff */
[----:B------:R-:W-:-:S02]  /*17260*/  LOP3.LUT R7, R7, 0xff, RZ, 0xc0, !PT ;  /* 0x000000ff07077812 */ /* 0x000fc400078ec0ff */
[----:B------:R-:W-:Y:S02]  /*17270*/  SHF.R.U32.HI R31, RZ, 0x8, R27 ;  /* 0x00000008ff1f7819 */ /* 0x000fe4000001161b */
[----:B------:R-:W-:Y:S02]  /*17280*/  PRMT R29, R7, 0x7604, R6 ;  /* 0x00007604071d7816 */ /* 0x000fe40000000006 */
[----:B------:R-:W-:Y:S02]  /*17290*/  LOP3.LUT R20, R25, 0xff, RZ, 0xc0, !PT ;  /* 0x000000ff19147812 */ /* 0x000fe400078ec0ff */
[----:B------:R-:W-:Y:S02]  /*172a0*/  LOP3.LUT R30, R27, 0xff, RZ, 0xc0, !PT ;  /* 0x000000ff1b1e7812 */ /* 0x000fe400078ec0ff */
[----:B------:R-:W-:Y:S02]  /*172b0*/  LOP3.LUT R31, R31, 0xff, RZ, 0xc0, !PT ;  /* 0x000000ff1f1f7812 */ /* 0x000fe400078ec0ff */
[----:B------:R-:W-:-:S02]  /*172c0*/  SHF.R.U32.HI R28, RZ, 0x8, R26 ;  /* 0x00000008ff1c7819 */ /* 0x000fc4000001161a */
[----:B------:R-:W-:Y:S02]  /*172d0*/  PRMT R30, R31, 0x7604, R30 ;  /* 0x000076041f1e7816 */ /* 0x000fe4000000001e */
[----:B------:R-:W-:Y:S02]  /*172e0*/  SHF.R.U32.HI R31, RZ, 0x10, R25 ;  /* 0x00000010ff1f7819 */ /* 0x000fe40000011619 */
[----:B------:R-:W-:Y:S02]  /*172f0*/  SHF.R.U32.HI R41, RZ, 0x10, R27 ;  /* 0x00000010ff297819 */ /* 0x000fe4000001161b */
[----:B------:R-:W-:Y:S01]  /*17300*/  LOP3.LUT R21, R26, 0xff, RZ, 0xc0, !PT ;  /* 0x000000ff1a157812 */ /* 0x000fe200078ec0ff */
[----:B------:R-:W-:Y:S01]  /*17310*/  IMAD.U32 R31, R31, 0x10000, RZ ;  /* 0x000100001f1f7824 */ /* 0x000fe200078e00ff */
[----:B------:R-:W-:Y:S01]  /*17320*/  LOP3.LUT R28, R28, 0xff, RZ, 0xc0, !PT ;  /* 0x000000ff1c1c7812 */ /* 0x000fe200078ec0ff */
[----:B------:R-:W-:Y:S01]  /*17330*/  IMAD.U32 R41, R41, 0x10000, RZ ;  /* 0x0001000029297824 */ /* 0x000fe200078e00ff */
[----:B------:R-:W-:-:S02]  /*17340*/  LOP3.LUT R29, R29, 0xff0000, R24, 0xf8, !PT ;  /* 0x00ff00001d1d7812 */ /* 0x000fc400078ef818 */
[----:B------:R-:W-:Y:S02]  /*17350*/  PRMT R39, R28, 0x7604, R21 ;  /* 0x000076041c277816 */ /* 0x000fe40000000015 */
[----:B------:R-:W-:Y:S02]  /*17360*/  SHF.R.U32.HI R21, RZ, 0x10, R35 ;  /* 0x00000010ff157819 */ /* 0x000fe40000011623 */
[----:B------:R-:W-:Y:S02]  /*17370*/  LOP3.LUT R41, R30, 0xff0000, R41, 0xf8, !PT ;  /* 0x00ff00001e297812 */ /* 0x000fe400078ef829 */
[--C-:B------:R-:W-:Y:S01]  /*17380*/  LOP3.LUT R15, R15, 0xff0000, R34.reuse, 0xf8, !PT ;  /* 0x00ff00000f0f7812 */ /* 0x100fe200078ef822 */
[----:B------:R-:W-:Y:S01]  /*17390*/  IMAD.U32 R21, R21, 0x10000, RZ ;  /* 0x0001000015157824 */ /* 0x000fe200078e00ff */
[----:B------:R-:W-:Y:S02]  /*173a0*/  LOP3.LUT R41, R41, 0xff000000, R27, 0xf8, !PT ;  /* 0xff00000029297812 */ /* 0x000fe400078ef81b */
[----:B------:R-:W-:-:S02]  /*173b0*/  LOP3.LUT R30, R15, 0xff000000, R34, 0xf8, !PT ;  /* 0xff0000000f1e7812 */ /* 0x000fc400078ef822 */
[----:B------:R-:W-:-:S04]  /*173c0*/  LOP3.LUT R39, R39, 0xff0000, R26, 0xf8, !PT ;  /* 0x00ff000027277812 */ /* 0x000fc800078ef81a */
[----:B------:R-:W-:Y:S02]  /*173d0*/  LOP3.LUT R39, R39, 0xff000000, R26, 0xf8, !PT ;  /* 0xff00000027277812 */ /* 0x000fe400078ef81a */
[----:B--2---:R-:W-:Y:S02]  /*173e0*/  LEA.HI R0, R0, R3, RZ, 0x1c ;  /* 0x0000000300007211 */ /* 0x004fe400078fe0ff */
[----:B------:R-:W-:-:S04]  /*173f0*/  LOP3.LUT R3, R32, 0xff, RZ, 0xc0, !PT ;  /* 0x000000ff20037812 */ /* 0x000fc800078ec0ff */
[----:B------:R-:W-:Y:S02]  /*17400*/  PRMT R13, R4, 0x7604, R3 ;  /* 0x00007604040d7816 */ /* 0x000fe40000000003 */
[----:B------:R-:W-:Y:S02]  /*17410*/  SHF.R.S32.HI R3, RZ, 0x1f, R0 ;  /* 0x0000001fff037819 */ /* 0x000fe40000011400 */
[----:B------:R-:W-:Y:S02]  /*17420*/  LOP3.LUT R4, R35, 0xff, RZ, 0xc0, !PT ;  /* 0x000000ff23047812 */ /* 0x000fe400078ec0ff */
[----:B------:R-:W-:Y:S01]  /*17430*/  LEA.HI R3, R3, R0, RZ, 0x2 ;  /* 0x0000000003037211 */ /* 0x000fe200078f10ff */
[----:B------:R-:W-:Y:S01]  /*17440*/  IMAD.SHL.U32 R0, R0, 0x10, RZ ;  /* 0x0000001000007824 */ /* 0x000fe200078e00ff */
[----:B---3--:R-:W-:Y:S02]  /*17450*/  PRMT R14, R5, 0x7604, R4 ;  /* 0x00007604050e7816 */ /* 0x008fe40000000004 */
[----:B----4-:R-:W0:Y:S01]  /*17460*/  LDS.128 R4, [R53+0x1e200] ;  /* 0x01e2000035047984 */ /* 0x010e220000000c00 */
[----:B------:R-:W-:Y:S01]  /*17470*/  IMAD.SHL.U32 R3, R3, 0x800, RZ ;  /* 0x0000080003037824 */ /* 0x000fe200078e00ff */
[----:B------:R-:W-:-:S02]  /*17480*/  LOP3.LUT R0, R69, 0x30, R0, 0xf8, !PT ;  /* 0x0000003045007812 */ /* 0x000fc400078ef800 */
[--C-:B------:R-:W-:Y:S02]  /*17490*/  LOP3.LUT R13, R13, 0xff0000, R32.reuse, 0xf8, !PT ;  /* 0x00ff00000d0d7812 */ /* 0x100fe400078ef820 */
[----:B------:R-:W-:Y:S02]  /*174a0*/  LOP3.LUT R0, R0, R68, RZ, 0x3c, !PT ;  /* 0x0000004400007212 */ /* 0x000fe400078e3cff */
[----:B------:R-:W-:Y:S02]  /*174b0*/  LOP3.LUT R3, R3, 0xffffe000, RZ, 0xc0, !PT ;  /* 0xffffe00003037812 */ /* 0x000fe400078ec0ff */
[----:B------:R-:W-:Y:S02]  /*174c0*/  LOP3.LUT R28, R13, 0xff000000, R32, 0xf8, !PT ;  /* 0xff0000000d1c7812 */ /* 0x000fe400078ef820 */
[----:B------:R-:W-:Y:S02]  /*174d0*/  IADD3 R3, R0, R67, R3 ;  /* 0x0000004300037210 */ /* 0x000fe40007ffe003 */
[----:B------:R-:W-:-:S03]  /*174e0*/  LOP3.LUT R21, R14, 0xff0000, R21, 0xf8, !PT ;  /* 0x00ff00000e157812 */ /* 0x000fc600078ef815 */
[----:B------:R-:W-:Y:S01]  /*174f0*/  IMAD.IADD R0, R18, 0x1, R3 ;  /* 0x0000000112007824 */ /* 0x000fe200078e0203 */
[----:B------:R-:W-:Y:S02]  /*17500*/  LOP3.LUT R3, R8, 0xff, RZ, 0xc0, !PT ;  /* 0x000000ff08037812 */ /* 0x000fe400078ec0ff */
[----:B------:R-:W-:Y:S02]  /*17510*/  LOP3.LUT R34, R21, 0xff000000, R35, 0xf8, !PT ;  /* 0xff00000015227812 */ /* 0x000fe400078ef823 */
[----:B------:R-:W1:Y:S01]  /*17520*/  LDS.128 R8, [R0+0x1e200] ;  /* 0x01e2000000087984 */ /* 0x000e620000000c00 */
[----:B------:R-:W-:Y:S02]  /*17530*/  PRMT R20, R3, 0x7604, R20 ;  /* 0x0000760403147816 */ /* 0x000fe40000000014 */
[----:B------:R-:W-:Y:S02]  /*17540*/  SHF.R.U32.HI R3, RZ, 0x10, R33 ;  /* 0x00000010ff037819 */ /* 0x000fe40000011621 */
[----:B------:R-:W-:-:S02]  /*17550*/  LOP3.LUT R37, R20, 0xff0000, R31, 0xf8, !PT ;  /* 0x00ff000014257812 */ /* 0x000fc400078ef81f */
[----:B------:R-:W-:Y:S02]  /*17560*/  SHF.L.U32 R3, R3, 0x10, RZ ;  /* 0x0000001003037819 */ /* 0x000fe400000006ff */
[----:B------:R-:W-:Y:S02]  /*17570*/  LOP3.LUT R37, R37, 0xff000000, R25, 0xf8, !PT ;  /* 0xff00000025257812 */ /* 0x000fe400078ef819 */
[----:B------:R-:W-:Y:S02]  /*17580*/  LOP3.LUT R3, R12, 0xff0000, R3, 0xf8, !PT ;  /* 0x00ff00000c037812 */ /* 0x000fe400078ef803 */
[----:B------:R-:W-:Y:S02]  /*17590*/  LOP3.LUT R31, R29, 0xff000000, R24, 0xf8, !PT ;  /* 0xff0000001d1f7812 */ /* 0x000fe400078ef818 */
[----:B------:R-:W-:Y:S02]  /*175a0*/  LOP3.LUT R32, R3, 0xff000000, R33, 0xf8, !PT ;  /* 0xff00000003207812 */ /* 0x000fe400078ef821 */
[----:B------:R-:W-:-:S02]  /*175b0*/  F2FP.F16.E4M3.UNPACK_B R33, R37 ;  /* 0x00000025ff21723e */ /* 0x000fc400020006ff */
[----:B------:R-:W-:Y:S02]  /*175c0*/  F2FP.F16.E4M3.UNPACK_B R27, R32 ;  /* 0x00000020ff1b723e */ /* 0x000fe400020006ff */
[----:B0-----:R-:W-:Y:S01]  /*175d0*/  F2FP.F16.E4M3.UNPACK_B R12, R5 ;  /* 0x00000005ff0c723e */ /* 0x001fe200020006ff */
[----:B------:R-:W-:Y:S01]  /*175e0*/  HADD2.F32 R35, -RZ, R33.H0_H0 ;  /* 0x20000021ff237230 */ /* 0x000fe20000004100 */
[-C--:B------:R-:W-:Y:S01]  /*175f0*/  F2FP.F16.E4M3.UNPACK_B R14, R7.reuse ;  /* 0x00000007ff0e723e */ /* 0x080fe200020006ff */
[----:B------:R-:W-:Y:S01]  /*17600*/  HADD2.F32 R29, -RZ, R27.H0_H0 ;  /* 0x2000001bff1d7230 */ /* 0x000fe20000004100 */
[----:B------:R-:W-:Y:S01]  /*17610*/  F2FP.F16.E4M3.UNPACK_B R15, R7.H1 ;  /* 0x00000007ff0f723e */ /* 0x000fe200030006ff */
[----:B------:R-:W-:Y:S01]  /*17620*/  HADD2.F32 R33, -RZ, R33.H1_H1 ;  /* 0x30000021ff217230 */ /* 0x000fe20000004100 */
[-C--:B------:R-:W-:Y:S01]  /*17630*/  F2FP.F16.E4M3.UNPACK_B R7, R6.reuse ;  /* 0x00000006ff07723e */ /* 0x080fe200020006ff */
[----:B------:R-:W-:Y:S01]  /*17640*/  HADD2.F32 R27, -RZ, R27.H1_H1 ;  /* 0x3000001bff1b7230 */ /* 0x000fe20000004100 */
[----:B------:R-:W-:Y:S01]  /*17650*/  F2FP.F16.E4M3.UNPACK_B R13, R6.H1 ;  /* 0x00000006ff0d723e */ /* 0x000fe200030006ff */
[--C-:B------:R-:W-:Y:S01]  /*17660*/  HADD2.F32 R6, -RZ, R12.reuse.H0_H0 ;  /* 0x2000000cff067230 */ /* 0x100fe20000004100 */
[----:B------:R-:W-:Y:S01]  /*17670*/  F2FP.F16.E4M3.UNPACK_B R37, R37.H1 ;  /* 0x00000025ff25723e */ /* 0x000fe200030006ff */
[----:B------:R-:W-:Y:S01]  /*17680*/  HADD2.F32 R12, -RZ, R12.H1_H1 ;  /* 0x3000000cff0c7230 */ /* 0x000fe20000004100 */
[----:B------:R-:W-:-:S02]  /*17690*/  F2FP.F16.E4M3.UNPACK_B R5, R5.H1 ;  /* 0x00000005ff05723e */ /* 0x000fc400030006ff */
[----:B------:R-:W-:Y:S02]  /*176a0*/  F2FP.F16.E4M3.UNPACK_B R32, R32.H1 ;  /* 0x00000020ff20723e */ /* 0x000fe400030006ff */
[-C--:B------:R-:W-:Y:S02]  /*176b0*/  F2FP.F16.E4M3.UNPACK_B R3, R4.reuse ;  /* 0x00000004ff03723e */ /* 0x080fe400020006ff */
[----:B------:R-:W-:Y:S02]  /*176c0*/  F2FP.F16.E4M3.UNPACK_B R4, R4.H1 ;  /* 0x00000004ff04723e */ /* 0x000fe400030006ff */
[-C--:B-1----:R-:W-:Y:S02]  /*176d0*/  F2FP.F16.E4M3.UNPACK_B R20, R9.reuse ;  /* 0x00000009ff14723e */ /* 0x082fe400020006ff */
[----:B------:R-:W-:Y:S02]  /*176e0*/  F2FP.F16.E4M3.UNPACK_B R21, R9.H1 ;  /* 0x00000009ff15723e */ /* 0x000fe400030006ff */
[-C--:B------:R-:W-:Y:S01]  /*176f0*/  F2FP.F16.E4M3.UNPACK_B R25, R11.reuse ;  /* 0x0000000bff19723e */ /* 0x080fe200020006ff */
[--C-:B------:R-:W-:Y:S01]  /*17700*/  HADD2.F32 R24, -RZ, R20.reuse.H0_H0 ;  /* 0x20000014ff187230 */ /* 0x100fe20000004100 */
[----:B------:R-:W-:Y:S01]  /*17710*/  F2FP.F16.E4M3.UNPACK_B R26, R11.H1 ;  /* 0x0000000bff1a723e */ /* 0x000fe200030006ff */
[----:B------:R-:W-:Y:S01]  /*17720*/  HADD2.F32 R20, -RZ, R20.H1_H1 ;  /* 0x30000014ff147230 */ /* 0x000fe20000004100 */
[----:B------:R-:W-:-:S02]  /*17730*/  F2FP.F16.E4M3.UNPACK_B R11, R10 ;  /* 0x0000000aff0b723e */ /* 0x000fc400020006ff */
[C---:B------:R-:W-:Y:S01]  /*17740*/  FMUL.FTZ R36, R24.reuse, R29 ;  /* 0x0000001d18247220 */ /* 0x040fe20000410000 */
[-C--:B------:R-:W-:Y:S01]  /*17750*/  FMUL.FTZ R43, R24, R35.reuse ;  /* 0x00000023182b7220 */ /* 0x080fe20000410000 */
[----:B------:R-:W-:Y:S01]  /*17760*/  F2FP.F16.E4M3.UNPACK_B R24, R10.H1 ;  /* 0x0000000aff18723e */ /* 0x000fe200030006ff */
[----:B------:R-:W-:Y:S02]  /*17770*/  HADD2.F32 R10, -RZ, R21.H0_H0 ;  /* 0x20000015ff0a7230 */ /* 0x000fe40000004100 */
[C---:B------:R-:W-:Y:S01]  /*17780*/  FFMA.FTZ R36, R6.reuse, R35, R36 ;  /* 0x0000002306247223 */ /* 0x040fe20000010024 */
[----:B------:R-:W-:Y:S02]  /*17790*/  HADD2.F32 R35, -RZ, R37.H0_H0 ;  /* 0x20000025ff237230 */ /* 0x000fe40000004100 */
[----:B------:R-:W-:Y:S01]  /*177a0*/  FFMA.FTZ R43, R6, R29, -R43 ;  /* 0x0000001d062b7223 */ /* 0x000fe2000001082b */
[----:B------:R-:W-:Y:S02]  /*177b0*/  HADD2.F32 R29, -RZ, R32.H0_H0 ;  /* 0x20000020ff1d7230 */ /* 0x000fe40000004100 */
[----:B------:R-:W-:Y:S01]  /*177c0*/  FMUL.FTZ R45, R20, R33 ;  /* 0x00000021142d7220 */ /* 0x000fe20000410000 */
[----:B------:R-:W-:-:S02]  /*177d0*/  HADD2.F32 R6, -RZ, R5.H0_H0 ;  /* 0x20000005ff067230 */ /* 0x000fc40000004100 */
[----:B------:R-:W-:Y:S01]  /*177e0*/  FMUL.FTZ R47, R10, R35 ;  /* 0x000000230a2f7220 */ /* 0x000fe20000410000 */
[----:B------:R-:W-:Y:S01]  /*177f0*/  FMUL.FTZ R20, R20, R27 ;  /* 0x0000001b14147220 */ /* 0x000fe20000410000 */
[----:B------:R-:W-:Y:S01]  /*17800*/  FMUL.FTZ R10, R10, R29 ;  /* 0x0000001d0a0a7220 */ /* 0x000fe20000410000 */
[----:B------:R-:W-:Y:S01]  /*17810*/  FFMA.FTZ R38, R12, R27, -R45 ;  /* 0x0000001b0c267223 */ /* 0x000fe2000001082d */
[----:B------:R-:W-:Y:S01]  /*17820*/  FFMA.FTZ R47, R6, R29, -R47 ;  /* 0x0000001d062f7223 */ /* 0x000fe2000001082f */
[----:B------:R-:W-:Y:S01]  /*17830*/  FFMA.FTZ R45, R12, R33, R20 ;  /* 0x000000210c2d7223 */ /* 0x000fe20000010014 */
[----:B------:R-:W-:Y:S01]  /*17840*/  F2FP.F16.E4M3.UNPACK_B R29, R41 ;  /* 0x00000029ff1d723e */ /* 0x000fe200020006ff */
[----:B------:R-:W-:Y:S01]  /*17850*/  FFMA.FTZ R35, R6, R35, R10 ;  /* 0x0000002306237223 */ /* 0x000fe2000001000a */
[-C--:B------:R-:W-:Y:S01]  /*17860*/  F2FP.F16.E4M3.UNPACK_B R12, R34.reuse ;  /* 0x00000022ff0c723e */ /* 0x080fe200020006ff */
[----:B------:R-:W-:Y:S01]  /*17870*/  HADD2.F32 R20, -RZ, R37.H1_H1 ;  /* 0x30000025ff147230 */ /* 0x000fe20000004100 */
[----:B------:R-:W-:Y:S01]  /*17880*/  F2FP.F16.E4M3.UNPACK_B R41, R41.H1 ;  /* 0x00000029ff29723e */ /* 0x000fe200030006ff */
[----:B------:R-:W-:Y:S01]  /*17890*/  HADD2.F32 R21, -RZ, R21.H1_H1 ;  /* 0x30000015ff157230 */ /* 0x000fe20000004100 */
[----:B------:R-:W-:Y:S01]  /*178a0*/  F2FP.F16.E4M3.UNPACK_B R34, R34.H1 ;  /* 0x00000022ff22723e */ /* 0x000fe200030006ff */
[----:B------:R-:W-:Y:S01]  /*178b0*/  HADD2.F32 R33, -RZ, R29.H0_H0 ;  /* 0x2000001dff217230 */ /* 0x000fe20000004100 */
[----:B------:R-:W-:Y:S01]  /*178c0*/  F2FP.F16.E4M3.UNPACK_B R9, R8 ;  /* 0x00000008ff09723e */ /* 0x000fe200020006ff */
[----:B------:R-:W-:-:S02]  /*178d0*/  HADD2.F32 R10, -RZ, R25.H0_H0 ;  /* 0x20000019ff0a7230 */ /* 0x000fc40000004100 */
[C---:B------:R-:W-:Y:S01]  /*178e0*/  FMUL.FTZ R40, R21.reuse, R20 ;  /* 0x0000001415287220 */ /* 0x040fe20000410000 */
[----:B------:R-:W-:Y:S01]  /*178f0*/  HADD2.F32 R32, -RZ, R32.H1_H1 ;  /* 0x30000020ff207230 */ /* 0x000fe20000004100 */
[----:B------:R-:W-:Y:S01]  /*17900*/  F2FP.F16.E4M3.UNPACK_B R8, R8.H1 ;  /* 0x00000008ff08723e */ /* 0x000fe200030006ff */
[----:B------:R-:W-:Y:S02]  /*17910*/  HADD2.F32 R27, -RZ, R12.H0_H0 ;  /* 0x2000000cff1b7230 */ /* 0x000fe40000004100 */
[C---:B------:R-:W-:Y:S01]  /*17920*/  FMUL.FTZ R37, R10.reuse, R33 ;  /* 0x000000210a257220 */ /* 0x040fe20000410000 */
[----:B------:R-:W-:Y:S02]  /*17930*/  HADD2.F32 R5, -RZ, R5.H1_H1 ;  /* 0x30000005ff057230 */ /* 0x000fe40000004100 */
[----:B------:R-:W-:Y:S01]  /*17940*/  FMUL.FTZ R21, R21, R32 ;  /* 0x0000002015157220 */ /* 0x000fe20000410000 */
[----:B------:R-:W-:Y:S02]  /*17950*/  HADD2.F32 R6, -RZ, R14.H0_H0 ;  /* 0x2000000eff067230 */ /* 0x000fe40000004100 */
[----:B------:R-:W-:Y:S01]  /*17960*/  FMUL.FTZ R10, R10, R27 ;  /* 0x0000001b0a0a7220 */ /* 0x000fe20000410000 */
[----:B------:R-:W-:-:S02]  /*17970*/  HADD2.F32 R12, -RZ, R12.H1_H1 ;  /* 0x3000000cff0c7230 */ /* 0x000fc40000004100 */
[C---:B------:R-:W-:Y:S01]  /*17980*/  FFMA.FTZ R40, R5.reuse, R32, -R40 ;  /* 0x0000002005287223 */ /* 0x040fe20000010828 */
[----:B------:R-:W-:Y:S01]  /*17990*/  FFMA.FTZ R32, R5, R20, R21 ;  /* 0x0000001405207223 */ /* 0x000fe20000010015 */
[C---:B------:R-:W-:Y:S01]  /*179a0*/  FFMA.FTZ R37, R6.reuse, R27, -R37 ;  /* 0x0000001b06257223 */ /* 0x040fe20000010825 */
[----:B------:R-:W-:Y:S01]  /*179b0*/  FFMA.FTZ R33, R6, R33, R10 ;  /* 0x0000002106217223 */ /* 0x000fe2000001000a */
[----:B------:R-:W-:Y:S02]  /*179c0*/  HADD2.F32 R20, -RZ, R41.H0_H0 ;  /* 0x20000029ff147230 */ /* 0x000fe40000004100 */
[----:B------:R-:W-:Y:S02]  /*179d0*/  HADD2.F32 R6, -RZ, R26.H0_H0 ;  /* 0x2000001aff067230 */ /* 0x000fe40000004100 */
[----:B------:R-:W-:Y:S02]  /*179e0*/  HADD2.F32 R29, -RZ, R29.H1_H1 ;  /* 0x3000001dff1d7230 */ /* 0x000fe40000004100 */
[----:B------:R-:W-:-:S02]  /*179f0*/  HADD2.F32 R25, -RZ, R25.H1_H1 ;  /* 0x30000019ff197230 */ /* 0x000fc40000004100 */
[C---:B------:R-:W-:Y:S01]  /*17a00*/  FMUL.FTZ R48, R6.reuse, R20 ;  /* 0x0000001406307220 */ /* 0x040fe20000410000 */
[----:B------:R-:W-:Y:S02]  /*17a10*/  HADD2.F32 R10, -RZ, R34.H0_H0 ;  /* 0x20000022ff0a7230 */ /* 0x000fe40000004100 */
[----:B------:R-:W-:Y:S02]  /*17a20*/  HADD2.F32 R5, -RZ, R15.H0_H0 ;  /* 0x2000000fff057230 */ /* 0x000fe40000004100 */
[CC--:B------:R-:W-:Y:S01]  /*17a30*/  FMUL.FTZ R21, R25.reuse, R29.reuse ;  /* 0x0000001d19157220 */ /* 0x0c0fe20000410000 */
[----:B------:R-:W-:Y:S02]  /*17a40*/  HADD2.F32 R14, -RZ, R14.H1_H1 ;  /* 0x3000000eff0e7230 */ /* 0x000fe40000004100 */
[----:B------:R-:W-:Y:S01]  /*17a50*/  FMUL.FTZ R46, R25, R12 ;  /* 0x0000000c192e7220 */ /* 0x000fe20000410000 */
[-C--:B------:R-:W-:Y:S01]  /*17a60*/  FMUL.FTZ R25, R6, R10.reuse ;  /* 0x0000000a06197220 */ /* 0x080fe20000410000 */
[----:B------:R-:W-:Y:S01]  /*17a70*/  FFMA.FTZ R48, R5, R10, -R48 ;  /* 0x0000000a05307223 */ /* 0x000fe20000010830 */
[----:B------:R-:W-:Y:S01]  /*17a80*/  F2FP.F16.E4M3.UNPACK_B R10, R28.H1 ;  /* 0x0000001cff0a723e */ /* 0x000fe200030006ff */
[C---:B------:R-:W-:Y:S01]  /*17a90*/  FFMA.FTZ R42, R14.reuse, R12, -R21 ;  /* 0x0000000c0e2a7223 */ /* 0x040fe20000010815 */
[----:B------:R-:W-:Y:S01]  /*17aa0*/  FFMA.FTZ R46, R14, R29, R46 ;  /* 0x0000001d0e2e7223 */ /* 0x000fe2000001002e */
[----:B------:R-:W-:Y:S01]  /*17ab0*/  HADD2.F32 R34, -RZ, R34.H1_H1 ;  /* 0x30000022ff227230 */ /* 0x000fe20000004100 */
[----:B------:R-:W-:Y:S01]  /*17ac0*/  F2FP.F16.E4M3.UNPACK_B R14, R31.H1 ;  /* 0x0000001fff0e723e */ /* 0x000fe200030006ff */
[----:B------:R-:W-:-:S02]  /*17ad0*/  HADD2.F32 R41, -RZ, R41.H1_H1 ;  /* 0x30000029ff297230 */ /* 0x000fc40000004100 */
[----:B------:R-:W-:Y:S01]  /*17ae0*/  FFMA.FTZ R49, R5, R20, R25 ;  /* 0x0000001405317223 */ /* 0x000fe20000010019 */
        /* <DEDUP_REMOVED lines=13> */
[----:B------:R-:W-:Y:S02]  /*17bc0*/  HADD2.F32 R8, -RZ, R8.H1_H1 ;  /* 0x30000008ff087230 */ /* 0x000fe40000004100 */
[-C--:B------:R-:W-:Y:S01]  /*17bd0*/  FMUL.FTZ R26, R6, R20.reuse ;  /* 0x00000014061a7220 */ /* 0x080fe20000410000 */
[----:B------:R-:W-:Y:S02]  /*17be0*/  HADD2.F32 R15, -RZ, R10.H1_H1 ;  /* 0x3000000aff0f7230 */ /* 0x000fe40000004100 */
[----:B------:R-:W-:Y:S01]  /*17bf0*/  FFMA.FTZ R20, R5, R20, R21 ;  /* 0x0000001405147223 */ /* 0x000fe20000010015 */
[----:B------:R-:W-:-:S02]  /*17c00*/  HADD2.F32 R21, -RZ, R14.H1_H1 ;  /* 0x3000000eff157230 */ /* 0x000fc40000004100 */
[----:B------:R-:W-:Y:S01]  /*17c10*/  FFMA.FTZ R26, R5, R12, -R26 ;  /* 0x0000000c051a7223 */ /* 0x000fe2000001081a */
[----:B------:R-:W-:Y:S02]  /*17c20*/  HADD2.F32 R4, -RZ, R4.H1_H1 ;  /* 0x30000004ff047230 */ /* 0x000fe40000004100 */
[C---:B------:R-:W-:Y:S01]  /*17c30*/  FMUL.FTZ R6, R8.reuse, R15 ;  /* 0x0000000f08067220 */ /* 0x040fe20000410000 */
[----:B------:R-:W-:Y:S02]  /*17c40*/  HADD2.F32 R5, -RZ, R9.H0_H0 ;  /* 0x20000009ff057230 */ /* 0x000fe40000004100 */
[-C--:B------:R-:W-:Y:S01]  /*17c50*/  FMUL.FTZ R25, R8, R21.reuse ;  /* 0x0000001508197220 */ /* 0x080fe20000410000 */
[----:B------:R-:W-:Y:S02]  /*17c60*/  HADD2.F32 R8, -RZ, R31.H0_H0 ;  /* 0x2000001fff087230 */ /* 0x000fe40000004100 */
[----:B------:R-:W-:Y:S01]  /*17c70*/  FFMA.FTZ R27, R4, R21, R6 ;  /* 0x00000015041b7223 */ /* 0x000fe20000010006 */
[----:B------:R-:W-:-:S02]  /*17c80*/  HADD2.F32 R6, -RZ, R28.H0_H0 ;  /* 0x2000001cff067230 */ /* 0x000fc40000004100 */
[----:B------:R-:W-:Y:S01]  /*17c90*/  FFMA.FTZ R25, R4, R15, -R25 ;  /* 0x0000000f04197223 */ /* 0x000fe20000010819 */
[----:B------:R-:W-:Y:S02]  /*17ca0*/  HADD2.F32 R4, -RZ, R3.H0_H0 ;  /* 0x20000003ff047230 */ /* 0x000fe40000004100 */
[C---:B------:R-:W-:Y:S01]  /*17cb0*/  FMUL.FTZ R15, R5.reuse, R8 ;  /* 0x00000008050f7220 */ /* 0x040fe20000410000 */
[----:B------:R-:W-:Y:S02]  /*17cc0*/  HADD2.F32 R10, -RZ, R31.H1_H1 ;  /* 0x3000001fff0a7230 */ /* 0x000fe40000004100 */
[-C--:B------:R-:W-:Y:S01]  /*17cd0*/  FMUL.FTZ R5, R5, R6.reuse ;  /* 0x0000000605057220 */ /* 0x080fe20000410000 */
[----:B------:R-:W-:Y:S01]  /*17ce0*/  HADD2.F32 R9, -RZ, R9.H1_H1 ;  /* 0x30000009ff097230 */ /* 0x000fe20000004100 */
[----:B------:R-:W-:Y:S01]  /*17cf0*/  F2FP.F16.E4M3.UNPACK_B R12, R39.H1 ;  /* 0x00000027ff0c723e */ /* 0x000fe200030006ff */
[----:B------:R-:W-:Y:S02]  /*17d00*/  HADD2.F32 R28, -RZ, R28.H1_H1 ;  /* 0x3000001cff1c7230 */ /* 0x000fe40000004100 */
[----:B------:R-:W-:Y:S01]  /*17d10*/  FFMA.FTZ R15, R4, R6, -R15 ;  /* 0x00000006040f7223 */ /* 0x000fe2000001080f */
[----:B------:R-:W-:-:S02]  /*17d20*/  HADD2.F32 R3, -RZ, R3.H1_H1 ;  /* 0x30000003ff037230 */ /* 0x000fc40000004100 */
[C---:B------:R-:W-:Y:S01]  /*17d30*/  FMUL.FTZ R6, R9.reuse, R10 ;  /* 0x0000000a09067220 */ /* 0x040fe20000410000 */
[----:B------:R-:W-:Y:S01]  /*17d40*/  FFMA.FTZ R14, R4, R8, R5 ;  /* 0x00000008040e7223 */ /* 0x000fe20000010005 */
[----:B------:R-:W-:Y:S01]  /*17d50*/  F2FP.F16.E4M3.UNPACK_B R5, R30.H1 ;  /* 0x0000001eff05723e */ /* 0x000fe200030006ff */
        /* <DEDUP_REMOVED lines=13> */
[----:B------:R-:W-:Y:S01]  /*17e30*/  HADD2.F32 R5, -RZ, R5.H1_H1 ;  /* 0x30000005ff057230 */ /* 0x000fe20000004100 */
[----:B------:R-:W-:Y:S01]  /*17e40*/  F2FP.F16.E4M3.UNPACK_B R39, R39 ;  /* 0x00000027ff27723e */ /* 0x000fe200020006ff */
[----:B------:R-:W-:Y:S02]  /*17e50*/  HADD2.F32 R13, -RZ, R13.H1_H1 ;  /* 0x3000000dff0d7230 */ /* 0x000fe40000004100 */
[C---:B------:R-:W-:Y:S01]  /*17e60*/  FMUL.FTZ R6, R24.reuse, R12 ;  /* 0x0000000c18067220 */ /* 0x040fe20000410000 */
[----:B------:R-:W-:Y:S01]  /*17e70*/  FMUL.FTZ R9, R24, R5 ;  /* 0x0000000518097220 */ /* 0x000fe20000410000 */
[----:B------:R-:W-:-:S02]  /*17e80*/  FFMA.FTZ R24, R3, R8, R4 ;  /* 0x0000000803187223 */ /* 0x000fc40000010004 */
[C---:B------:R-:W-:Y:S01]  /*17e90*/  FFMA.FTZ R34, R13.reuse, R5, -R6 ;  /* 0x000000050d227223 */ /* 0x040fe20000010806 */
[----:B------:R-:W-:Y:S02]  /*17ea0*/  HADD2.F32 R5, -RZ, R30.H0_H0 ;  /* 0x2000001eff057230 */ /* 0x000fe40000004100 */
[----:B------:R-:W-:Y:S01]  /*17eb0*/  FFMA.FTZ R31, R13, R12, R9 ;  /* 0x0000000c0d1f7223 */ /* 0x000fe20000010009 */
[----:B------:R-:W-:Y:S02]  /*17ec0*/  HADD2.F32 R6, -RZ, R39.H0_H0 ;  /* 0x20000027ff067230 */ /* 0x000fe40000004100 */
[----:B------:R-:W-:Y:S02]  /*17ed0*/  HADD2.F32 R4, -RZ, R11.H0_H0 ;  /* 0x2000000bff047230 */ /* 0x000fe40000004100 */
[----:B------:R-:W-:Y:S01]  /*17ee0*/  HADD2.F32 R8, -RZ, R39.H1_H1 ;  /* 0x30000027ff087230 */ /* 0x000fe20000004100 */
[----:B------:R-:W-:Y:S01]  /*17ef0*/  F2FP.SATFINITE.E4M3.F32.PACK_AB_MERGE_C R24, R31, R24, RZ ;  /* 0x000000181f18723e */ /* 0x000fe200048070ff */
[----:B------:R-:W-:-:S02]  /*17f00*/  HADD2.F32 R11, -RZ, R11.H1_H1 ;  /* 0x3000000bff0b7230 */ /* 0x000fc40000004100 */
[C---:B------:R-:W-:Y:S01]  /*17f10*/  FMUL.FTZ R10, R4.reuse, R6 ;  /* 0x00000006040a7220 */ /* 0x040fe20000410000 */
[----:B------:R-:W-:Y:S02]  /*17f20*/  HADD2.F32 R30, -RZ, R30.H1_H1 ;  /* 0x3000001eff1e7230 */ /* 0x000fe40000004100 */
[-C--:B------:R-:W-:Y:S01]  /*17f30*/  FMUL.FTZ R9, R4, R5.reuse ;  /* 0x0000000504097220 */ /* 0x080fe20000410000 */
[--C-:B------:R-:W-:Y:S02]  /*17f40*/  HADD2.F32 R3, -RZ, R7.reuse.H0_H0 ;  /* 0x20000007ff037230 */ /* 0x100fe40000004100 */
[C---:B------:R-:W-:Y:S01]  /*17f50*/  FMUL.FTZ R4, R11.reuse, R8 ;  /* 0x000000080b047220 */ /* 0x040fe20000410000 */
[----:B------:R-:W-:Y:S02]  /*17f60*/  HADD2.F32 R7, -RZ, R7.H1_H1 ;  /* 0x30000007ff077230 */ /* 0x000fe40000004100 */
        /* <DEDUP_REMOVED lines=22> */
.L_x_4193:
[----:B------:R-:W-:Y:S05]  /*180d0*/  BSYNC B0 ;  /* 0x0000000000007941 */ /* 0x000fea0003800000 */
.L_x_4186:
        /* <DEDUP_REMOVED lines=8> */
.L_x_4184:
[----:B0--3--:R-:W-:-:S05]  /*18160*/  IMAD.U32 R0, RZ, RZ, UR49 ;  /* 0x00000031ff007e24 */ /* 0x009fca000f8e00ff */
[----:B------:R-:W-:-:S13]  /*18170*/  ISETP.NE.AND P0, PT, R0, 0x3, PT ;  /* 0x000000030000780c */ /* 0x000fda0003f05270 */
[----:B------:R-:W-:Y:S05]  /*18180*/  @!P0 BRA `(.L_x_4213) ;  /* 0x0000000000048947 */ /* 0x000fea0003800000 */
[----:B------:R-:W-:Y:S01]  /*18190*/  BPT.TRAP 0x1 ;  /* 0x000000040000795c */ /* 0x000fe20000300000 */
.L_x_4213:
[----:B------:R-:W3:Y:S04]  /*181a0*/  LDL R0, [R1+0x2c] ;  /* 0x00002c0001007983 */ /* 0x000ee80000100800 */
[----:B-12-4-:R-:W2:Y:S01]  /*181b0*/  LDL R3, [R1+0x3c] ;  /* 0x00003c0001037983 */ /* 0x016ea20000100800 */
[----:B---3--:R-:W-:Y:S01]  /*181c0*/  IMAD R0, R0, 0x8, R18 ;  /* 0x0000000800007824 */ /* 0x008fe200078e0212 */
[----:B--2---:R-:W-:-:S04]  /*181d0*/  SHF.L.U32 R3, R3, 0x1f, RZ ;  /* 0x0000001f03037819 */ /* 0x004fc800000006ff */
[----:B------:R0:W1:Y:S01]  /*181e0*/  SYNCS.PHASECHK.TRANS64.TRYWAIT P1, [R0+URZ+0x33430], R3 ;  /* 0x03343003000075a7 */ /* 0x000062000802017f */
[----:B------:R-:W-:Y:S05]  /*181f0*/  @!P0 BRA `(.L_x_4214) ;  /* 0x0000000000048947 */ /* 0x000fea0003800000 */
[----:B------:R-:W-:Y:S01]  /*18200*/  BPT.TRAP 0x1 ;  /* 0x000000040000795c */ /* 0x000fe20000300000 */
.L_x_4214:
[----:B------:R-:W-:Y:S01]  /*18210*/  MOV R119, RZ ;  /* 0x000000ff00777202 */ /* 0x000fe20000000f00 */
[----:B-1----:R-:W-:Y:S06]  /*18220*/  @P1 BRA `(.L_x_4215) ;  /* 0x0000000000081947 */ /* 0x002fec0003800000 */
[----:B------:R-:W1:Y:S02]  /*18230*/  SYNCS.PHASECHK.TRANS64.TRYWAIT P1, [R0+URZ+0x33430], R3 ;  /* 0x03343003000075a7 */ /* 0x000e64000802017f */
[----:B-1----:R-:W-:Y:S05]  /*18240*/  @!P1 BRA `(.L_x_4216) ;  /* 0x00000148002c9947 */ /* 0x002fea0003800000 */
.L_x_4215:
[----:B------:R-:W-:Y:S05]  /*18250*/  WARPSYNC.ALL ;  /* 0x0000000000007948 */ /* 0x000fea0003800000 */
[----:B------:R-:W2:Y:S01]  /*18260*/  LDL R120, [R1+0x2c] ;  /* 0x00002c0001787983 */ /* 0x000ea20000100800 */
[----:B01----:R-:W-:Y:S01]  /*18270*/  VIADD R3, R18, 0x24200 ;  /* 0x0002420012037836 */ /* 0x003fe20000000000 */
[----:B------:R-:W-:Y:S01]  /*18280*/  R2UR UR28, R44 ;  /* 0x000000002c1c72ca */ /* 0x000fe200000e0000 */
[----:B------:R-:W-:Y:S01]  /*18290*/  IMAD.MOV.U32 R5, RZ, RZ, -0x7fffffe0 ;  /* 0x80000020ff057424 */ /* 0x000fe200078e00ff */
[----:B------:R-:W-:Y:S01]  /*182a0*/  WARPGROUP.ARRIVE ;  /* 0x00000000000079c5 */ /* 0x000fe20000000000 */
[----:B------:R-:W-:Y:S01]  /*182b0*/  UMOV UR29, 0x80000020 ;  /* 0x80000020001d7882 */ /* 0x000fe20000000000 */
[----:B------:R-:W-:Y:S01]  /*182c0*/  SHF.R.U32.HI R3, RZ, 0x4, R3 ;  /* 0x00000004ff037819 */ /* 0x000fe20000011603 */
[----:B------:R-:W-:Y:S01]  /*182d0*/  IMAD.MOV.U32 R7, RZ, RZ, -0x7fffffe0 ;  /* 0x80000020ff077424 */ /* 0x000fe200078e00ff */
[----:B------:R-:W-:Y:S01]  /*182e0*/  R2UR UR31, R5 ;  /* 0x00000000051f72ca */ /* 0x000fe200000e0000 */
[----:B------:R-:W-:Y:S01]  /*182f0*/  UMOV UR5, UR29 ;  /* 0x0000001d00057c82 */ /* 0x000fe20008000000 */
[----:B------:R-:W-:Y:S01]  /*18300*/  LOP3.LUT R3, R3, 0x3fff, RZ, 0xc0, !PT ;  /* 0x00003fff03037812 */ /* 0x000fe200078ec0ff */
[----:B-----5:R-:W-:Y:S01]  /*18310*/  IMAD.MOV.U32 R9, RZ, RZ, -0x7fffffe0 ;  /* 0x80000020ff097424 */ /* 0x020fe200078e00ff */
[----:B------:R-:W-:Y:S01]  /*18320*/  R2UR UR7, R7 ;  /* 0x00000000070772ca */ /* 0x000fe200000e0000 */
[----:B------:R-:W-:Y:S01]  /*18330*/  UMOV UR9, UR29 ;  /* 0x0000001d00097c82 */ /* 0x000fe20008000000 */
[----:B------:R-:W-:Y:S01]  /*18340*/  LOP3.LUT R13, R3, 0x10000, RZ, 0xfc, !PT ;  /* 0x00010000030d7812 */ /* 0x000fe200078efcff */
[----:B------:R-:W-:Y:S01]  /*18350*/  ULOP3.LUT UR28, UR28, 0x10000, URZ, 0xfc, !UPT ;  /* 0x000100001c1c7892 */ /* 0x000fe2000f8efc3f */
[----:B------:R-:W-:Y:S01]  /*18360*/  R2UR UR11, R9 ;  /* 0x00000000090b72ca */ /* 0x000fe200000e0000 */
[----:B------:R-:W-:Y:S01]  /*18370*/  UMOV UR13, UR29 ;  /* 0x0000001d000d7c82 */ /* 0x000fe20008000000 */
[----:B------:R-:W-:Y:S01]  /*18380*/  R2UR UR15, R7 ;  /* 0x00000000070f72ca */ /* 0x000fe200000e0000 */
[----:B------:R-:W-:Y:S01]  /*18390*/  UMOV UR17, UR29 ;  /* 0x0000001d00117c82 */ /* 0x000fe20008000000 */
[----:B------:R-:W-:Y:S01]  /*183a0*/  R2UR UR19, R9 ;  /* 0x00000000091372ca */ /* 0x000fe200000e0000 */
[----:B------:R-:W-:Y:S01]  /*183b0*/  UIADD3 UR44, UR28, 0x2, URZ ;  /* 0x000000021c2c7890 */ /* 0x000fe2000fffe03f */
[----:B------:R-:W-:Y:S01]  /*183c0*/  MOV R7, 0x80000020 ;  /* 0x8000002000077802 */ /* 0x000fe20000000f00 */
[----:B------:R-:W-:Y:S01]  /*183d0*/  UMOV UR4, UR28 ;  /* 0x0000001c00047c82 */ /* 0x000fe20008000000 */
[----:B------:R-:W-:Y:S01]  /*183e0*/  UMOV UR8, UR28 ;  /* 0x0000001c00087c82 */ /* 0x000fe20008000000 */
[----:B------:R-:W-:Y:S01]  /*183f0*/  UMOV UR12, UR28 ;  /* 0x0000001c000c7c82 */ /* 0x000fe20008000000 */
[----:B------:R-:W-:Y:S01]  /*18400*/  UMOV UR16, UR28 ;  /* 0x0000001c00107c82 */ /* 0x000fe20008000000 */
[----:B------:R-:W-:Y:S01]  /*18410*/  R2UR UR47, R7 ;  /* 0x00000000072f72ca */ /* 0x000fe200000e0000 */
[----:B------:R-:W-:Y:S01]  /*18420*/  UMOV UR45, 0x80000020 ;  /* 0x80000020002d7882 */ /* 0x000fe20000000000 */
[----:B------:R-:W-:-:S02]  /*18430*/  IMAD.MOV.U32 R9, RZ, RZ, -0x7fffffe0 ;  /* 0x80000020ff097424 */ /* 0x000fc400078e00ff */
[----:B------:R-:W-:Y:S02]  /*18440*/  IMAD.MOV.U32 R11, RZ, RZ, -0x7fffffe0 ;  /* 0x80000020ff0b7424 */ /* 0x000fe400078e00ff */
[----:B------:R-:W-:Y:S02]  /*18450*/  IMAD.MOV.U32 R7, RZ, RZ, -0x7fffffe0 ;  /* 0x80000020ff077424 */ /* 0x000fe400078e00ff */
[----:B------:R-:W-:-:S05]  /*18460*/  IMAD.MOV.U32 R5, RZ, RZ, -0x7fffffe0 ;  /* 0x80000020ff057424 */ /* 0x000fca00078e00ff */
[----:B------:R-:W-:Y:S01]  /*18470*/  R2UR UR43, R5 ;  /* 0x00000000052b72ca */ /* 0x000fe200000e0000 */
[----:B--2---:R-:W-:-:S04]  /*18480*/  IMAD R4, R120, 0x780, R13 ;  /* 0x0000078078047824 */ /* 0x004fc800078e020d */
[C---:B------:R-:W-:Y:S01]  /*18490*/  VIADD R6, R4.reuse, 0x80 ;  /* 0x0000008004067836 */ /* 0x040fe20000000000 */
[C---:B------:R-:W-:Y:S01]  /*184a0*/  R2UR UR30, R4.reuse ;  /* 0x00000000041e72ca */ /* 0x040fe200000e0000 */
[C---:B------:R-:W-:Y:S02]  /*184b0*/  VIADD R8, R4.reuse, 0x100 ;  /* 0x0000010004087836 */ /* 0x040fe40000000000 */
[----:B------:R-:W-:Y:S01]  /*184c0*/  VIADD R10, R4, 0x102 ;  /* 0x00000102040a7836 */ /* 0x000fe20000000000 */
[----:B------:R-:W-:Y:S02]  /*184d0*/  R2UR UR6, R6 ;  /* 0x00000000060672ca */ /* 0x000fe400000e0000 */
[----:B------:R-:W-:Y:S01]  /*184e0*/  R2UR UR10, R8 ;  /* 0x00000000080a72ca */ /* 0x000fe200000e0000 */
[C---:B------:R-:W-:Y:S01]  /*184f0*/  VIADD R8, R4.reuse, 0x200 ;  /* 0x0000020004087836 */ /* 0x040fe20000000000 */
[----:B------:R-:W-:-:S04]  /*18500*/  IADD3 R6, R4, 0x180, RZ ;  /* 0x0000018004067810 */ /* 0x000fc80007ffe0ff */
[----:B------:R-:W-:Y:S01]  /*18510*/  R2UR UR14, R6 ;  /* 0x00000000060e72ca */ /* 0x000fe200000e0000 */
[----:B------:R-:W-:Y:S01]  /*18520*/  QGMMA.64x32x32.F32.E4M3.E4M3 R88, gdesc[UR28], RZ, !UPT, gsb0 ;  /* 0x006000001c5879f3 */ /* 0x000fe2000c0008ff */
[----:B------:R-:W-:Y:S01]  /*18530*/  R2UR UR18, R8 ;  /* 0x00000000081272ca */ /* 0x000fe200000e0000 */
[C---:B------:R-:W-:Y:S02]  /*18540*/  VIADD R6, R4.reuse, 0x2 ;  /* 0x0000000204067836 */ /* 0x040fe40000000000 */
[----:B------:R-:W-:-:S03]  /*18550*/  VIADD R8, R4, 0x82 ;  /* 0x0000008204087836 */ /* 0x000fc60000000000 */
[----:B------:R-:W-:Y:S01]  /*18560*/  R2UR UR46, R6 ;  /* 0x00000000062e72ca */ /* 0x000fe200000e0000 */
[----:B------:R-:W-:Y:S01]  /*18570*/  VIADD R6, R4, 0x182 ;  /* 0x0000018204067836 */ /* 0x000fe20000000000 */
[----:B------:R-:W-:Y:S02]  /*18580*/  WARPGROUP.DEPBAR.LE gsb0, 0x0 ;  /* 0x00008000000079c5 */ /* 0x000fe40000010000 */
[----:B------:R-:W-:-:S06]  /*18590*/  WARPGROUP.ARRIVE ;  /* 0x00000000000079c5 */ /* 0x000fcc0000000000 */
[----:B------:R-:W-:Y:S01]  /*185a0*/  QGMMA.64x32x32.F32.E4M3.E4M3 R72, gdesc[UR4], RZ, !UPT, gsb0 ;  /* 0x00600000044879f3 */ /* 0x000fe2000c0008ff */
[----:B------:R-:W-:Y:S01]  /*185b0*/  R2UR UR6, R8 ;  /* 0x00000000080672ca */ /* 0x000fe200000e0000 */
[----:B------:R-:W-:Y:S01]  /*185c0*/  UMOV UR4, UR44 ;  /* 0x0000002c00047c82 */ /* 0x000fe20008000000 */
[----:B------:R-:W-:Y:S01]  /*185d0*/  R2UR UR7, R9 ;  /* 0x00000000090772ca */ /* 0x000fe200000e0000 */
[----:B------:R-:W-:Y:S01]  /*185e0*/  UMOV UR5, UR45 ;  /* 0x0000002d00057c82 */ /* 0x000fe20008000000 */
[----:B------:R-:W-:Y:S01]  /*185f0*/  VIADD R8, R4, 0x202 ;  /* 0x0000020204087836 */ /* 0x000fe20000000000 */
[----:B------:R-:W-:Y:S01]  /*18600*/  MOV R9, 0x80000020 ;  /* 0x8000002000097802 */ /* 0x000fe20000000f00 */
[----:B------:R-:W-:Y:S02]  /*18610*/  WARPGROUP.DEPBAR.LE gsb0, 0x0 ;  /* 0x00008000000079c5 */ /* 0x000fe40000010000 */
[----:B------:R-:W-:-:S06]  /*18620*/  WARPGROUP.ARRIVE ;  /* 0x00000000000079c5 */ /* 0x000fcc0000000000 */
[----:B------:R-:W-:Y:S01]  /*18630*/  QGMMA.64x32x32.F32.E4M3.E4M3 R56, gdesc[UR8], RZ, !UPT, gsb0 ;  /* 0x00600000083879f3 */ /* 0x000fe2000c0008ff */
[----:B------:R-:W-:Y:S01]  /*18640*/  R2UR UR10, R10 ;  /* 0x000000000a0a72ca */ /* 0x000fe200000e0000 */
[----:B------:R-:W-:Y:S01]  /*18650*/  UMOV UR8, UR44 ;  /* 0x0000002c00087c82 */ /* 0x000fe20008000000 */
[----:B------:R-:W-:Y:S01]  /*18660*/  R2UR UR11, R11 ;  /* 0x000000000b0b72ca */ /* 0x000fe200000e0000 */
[----:B------:R-:W-:Y:S01]  /*18670*/  UMOV UR9, UR45 ;  /* 0x0000002d00097c82 */ /* 0x000fe20008000000 */
[----:B------:R-:W-:Y:S02]  /*18680*/  VIADD R10, R4, 0x380 ;  /* 0x00000380040a7836 */ /* 0x000fe40000000000 */
[----:B------:R-:W-:Y:S01]  /*18690*/  IMAD.MOV.U32 R11, RZ, RZ, -0x7fffffe0 ;  /* 0x80000020ff0b7424 */ /* 0x000fe200078e00ff */
        /* <DEDUP_REMOVED lines=20> */
[----:B------:R-:W-:Y:S03]  /*187e0*/  QGMMA.64x32x32.F32.E4M3.E4M3 R88, gdesc[UR44], R88, gsb0 ;  /* 0x006000002c5879f3 */ /* 0x000fe60008000858 */
[----:B------:R-:W-:Y:S02]  /*187f0*/  WARPGROUP.DEPBAR.LE gsb0, 0x0 ;  /* 0x00008000000079c5 */ /* 0x000fe40000010000 */
[----:B------:R-:W-:-:S06]  /*18800*/  WARPGROUP.ARRIVE ;  /* 0x00000000000079c5 */ /* 0x000fcc0000000000 */
[----:B------:R-:W-:Y:S01]  /*18810*/  QGMMA.64x32x32.F32.E4M3.E4M3 R72, gdesc[UR4], R72, gsb0 ;  /* 0x00600000044879f3 */ /* 0x000fe20008000848 */
[----:B------:R-:W-:Y:S01]  /*18820*/  R2UR UR6, R6 ;  /* 0x00000000060672ca */ /* 0x000fe200000e0000 */
[----:B------:R-:W-:Y:S01]  /*18830*/  UIADD3 UR4, UR28, 0x200, URZ ;  /* 0x000002001c047890 */ /* 0x000fe2000fffe03f */
[----:B------:R-:W-:Y:S01]  /*18840*/  R2UR UR7, R7 ;  /* 0x00000000070772ca */ /* 0x000fe200000e0000 */
[----:B------:R-:W-:Y:S01]  /*18850*/  UMOV UR5, 0x80000020 ;  /* 0x8000002000057882 */ /* 0x000fe20000000000 */
[----:B------:R-:W-:Y:S01]  /*18860*/  IMAD.MOV.U32 R7, RZ, RZ, -0x7fffffe0 ;  /* 0x80000020ff077424 */ /* 0x000fe200078e00ff */
[----:B------:R-:W-:Y:S01]  /*18870*/  IADD3 R6, R4, 0x400, RZ ;  /* 0x0000040004067810 */ /* 0x000fe20007ffe0ff */
[----:B------:R-:W-:Y:S02]  /*18880*/  UMOV UR21, UR5 ;  /* 0x0000000500157c82 */ /* 0x000fe40008000000 */
[----:B------:R-:W-:Y:S01]  /*18890*/  UMOV UR20, UR4 ;  /* 0x0000000400147c82 */ /* 0x000fe20008000000 */
[----:B------:R-:W-:-:S02]  /*188a0*/  WARPGROUP.DEPBAR.LE gsb0, 0x0 ;  /* 0x00008000000079c5 */ /* 0x000fc40000010000 */
[----:B------:R-:W-:-:S06]  /*188b0*/  WARPGROUP.ARRIVE ;  /* 0x00000000000079c5 */ /* 0x000fcc0000000000 */
[----:B------:R-:W-:Y:S01]  /*188c0*/  QGMMA.64x32x32.F32.E4M3.E4M3 R56, gdesc[UR8], R56, gsb0 ;  /* 0x00600000083879f3 */ /* 0x000fe20008000838 */
[----:B------:R-:W-:Y:S01]  /*188d0*/  R2UR UR10, R8 ;  /* 0x00000000080a72ca */ /* 0x000fe200000e0000 */
[----:B------:R-:W-:Y:S01]  /*188e0*/  UMOV UR8, UR4 ;  /* 0x0000000400087c82 */ /* 0x000fe20008000000 */
[----:B------:R-:W-:Y:S01]  /*188f0*/  R2UR UR11, R9 ;  /* 0x00000000090b72ca */ /* 0x000fe200000e0000 */
[----:B------:R-:W-:Y:S01]  /*18900*/  UMOV UR9, UR5 ;  /* 0x0000000500097c82 */ /* 0x000fe20008000000 */
[----:B------:R-:W-:Y:S02]  /*18910*/  VIADD R8, R4, 0x480 ;  /* 0x0000048004087836 */ /* 0x000fe40000000000 */
[----:B------:R-:W-:-:S03]  /*18920*/  IMAD.MOV.U32 R9, RZ, RZ, -0x7fffffe0 ;  /* 0x80000020ff097424 */ /* 0x000fc600078e00ff */
[----:B------:R-:W-:Y:S02]  /*18930*/  R2UR UR22, R8 ;  /* 0x00000000081672ca */ /* 0x000fe400000e0000 */
[----:B------:R-:W-:Y:S01]  /*18940*/  R2UR UR23, R9 ;  /* 0x00000000091772ca */ /* 0x000fe200000e0000 */
[----:B------:R-:W-:Y:S01]  /*18950*/  IMAD.MOV.U32 R9, RZ, RZ, -0x7fffffe0 ;  /* 0x80000020ff097424 */ /* 0x000fe200078e00ff */
[----:B------:R-:W-:Y:S01]  /*18960*/  IADD3 R8, R4, 0x302, RZ ;  /* 0x0000030204087810 */ /* 0x000fe20007ffe0ff */
[----:B------:R-:W-:Y:S02]  /*18970*/  WARPGROUP.DEPBAR.LE gsb0, 0x0 ;  /* 0x00008000000079c5 */ /* 0x000fe40000010000 */
[----:B------:R-:W-:-:S06]  /*18980*/  WARPGROUP.ARRIVE ;  /* 0x00000000000079c5 */ /* 0x000fcc0000000000 */
[----:B------:R-:W-:Y:S01]  /*18990*/  QGMMA.64x32x32.F32.E4M3.E4M3 R40, gdesc[UR12], R40, gsb0 ;  /* 0x006000000c2879f3 */ /* 0x000fe20008000828 */
        /* <DEDUP_REMOVED lines=25> */
[----:B------:R-:W-:Y:S01]  /*18b30*/  VIADD R6, R4, 0x402 ;  /* 0x0000040204067836 */ /* 0x000fe20000000000 */
[----:B------:R-:W-:Y:S01]  /*18b40*/  UMOV UR25, UR9 ;  /* 0x0000000900197c82 */ /* 0x000fe20008000000 */
[----:B------:R-:W-:Y:S02]  /*18b50*/  IMAD.MOV.U32 R7, RZ, RZ, -0x7fffffe0 ;  /* 0x80000020ff077424 */ /* 0x000fe400078e00ff */
        /* <DEDUP_REMOVED lines=8> */
[----:B------:R-:W-:Y:S01]  /*18be0*/  IMAD.MOV.U32 R9, RZ, RZ, -0x7fffffe0 ;  /* 0x80000020ff097424 */ /* 0x000fe200078e00ff */
[----:B------:R-:W-:-:S04]  /*18bf0*/  IADD3 R8, R4, 0x482, RZ ;  /* 0x0000048204087810 */ /* 0x000fc80007ffe0ff */
[----:B------:R-:W-:Y:S01]  /*18c00*/  R2UR UR26, R8 ;  /* 0x00000000081a72ca */ /* 0x000fe200000e0000 */
[----:B------:R-:W-:Y:S01]  /*18c10*/  VIADD R8, R4, 0x580 ;  /* 0x0000058004087836 */ /* 0x000fe20000000000 */
[----:B------:R-:W-:Y:S01]  /*18c20*/  R2UR UR27, R9 ;  /* 0x00000000091b72ca */ /* 0x000fe200000e0000 */
        /* <DEDUP_REMOVED lines=40> */
[----:B------:R-:W-:Y:S01]  /*18eb0*/  VIADD R8, R4, 0x700 ;  /* 0x0000070004087836 */ /* 0x000fe20000000000 */
[----:B------:R-:W-:-:S04]  /*18ec0*/  MOV R9, 0x80000020 ;  /* 0x8000002000097802 */ /* 0x000fc80000000f00 */
        /* <DEDUP_REMOVED lines=33> */
[C---:B------:R-:W-:Y:S01]  /*190e0*/  IADD3 R6, R4.reuse, 0x682, RZ ;  /* 0x0000068204067810 */ /* 0x040fe20007ffe0ff */
[----:B------:R-:W-:Y:S01]  /*190f0*/  VIADD R4, R4, 0x702 ;  /* 0x0000070204047836 */ /* 0x000fe20000000000 */
[----:B------:R-:W-:Y:S01]  /*19100*/  UMOV UR41, UR17 ;  /* 0x0000001100297c82 */ /* 0x000fe20008000000 */
[----:B------:R-:W-:-:S03]  /*19110*/  UMOV UR40, UR16 ;  /* 0x0000001000287c82 */ /* 0x000fc60008000000 */
[----:B------:R-:W-:Y:S01]  /*19120*/  R2UR UR42, R4 ;  /* 0x00000000042a72ca */ /* 0x000fe200000e0000 */
[----:B------:R-:W-:Y:S02]  /*19130*/  WARPGROUP.DEPBAR.LE gsb0, 0x0 ;  /* 0x00008000000079c5 */ /* 0x000fe40000010000 */
[----:B------:R-:W-:-:S06]  /*19140*/  WARPGROUP.ARRIVE ;  /* 0x00000000000079c5 */ /* 0x000fcc0000000000 */
[----:B------:R-:W-:Y:S01]  /*19150*/  QGMMA.64x32x32.F32.E4M3.E4M3 R56, gdesc[UR20], R56, gsb0 ;  /* 0x00600000143879f3 */ /* 0x000fe20008000838 */
[----:B------:R-:W-:Y:S01]  /*19160*/  R2UR UR22, R8 ;  /* 0x00000000081672ca */ /* 0x000fe200000e0000 */
[----:B------:R-:W-:Y:S01]  /*19170*/  UMOV UR20, UR16 ;  /* 0x0000001000147c82 */ /* 0x000fe20008000000 */
[----:B------:R-:W-:Y:S01]  /*19180*/  R2UR UR23, R9 ;  /* 0x00000000091772ca */ /* 0x000fe200000e0000 */
[----:B------:R-:W-:Y:S01]  /*19190*/  UMOV UR21, UR17 ;  /* 0x0000001100157c82 */ /* 0x000fe20008000000 */
        /* <DEDUP_REMOVED lines=30> */
[----:B------:R-:W-:Y:S05]  /*19380*/  @!P0 BRA `(.L_x_4217) ;  /* 0x0000000000048947 */ /* 0x000fea0003800000 */
[----:B------:R-:W-:Y:S01]  /*19390*/  BPT.TRAP 0x1 ;  /* 0x000000040000795c */ /* 0x000fe20000300000 */
.L_x_4217:
[----:B------:R-:W2:Y:S01]  /*193a0*/  LDL R3, [R1+0x64] ;  /* 0x0000640001037983 */ /* 0x000ea20000100800 */
[----:B------:R-:W-:Y:S01]  /*193b0*/  P2R R10, PR, RZ, 0x1 ;  /* 0x00000001ff0a7803 */ /* 0x000fe20000000000 */
[--C-:B------:R-:W-:Y:S01]  /*193c0*/  IMAD.MOV.U32 R118, RZ, RZ, R119.reuse ;  /* 0x000000ffff767224 */ /* 0x100fe200078e0077 */
[-C--:B------:R-:W-:Y:S01]  /*193d0*/  MOV R114, R119.reuse ;  /* 0x0000007700727202 */ /* 0x080fe20000000f00 */
[--C-:B------:R-:W-:Y:S01]  /*193e0*/  IMAD.MOV.U32 R116, RZ, RZ, R119.reuse ;  /* 0x000000ffff747224 */ /* 0x100fe200078e0077 */
[----:B------:R-:W-:Y:S01]  /*193f0*/  MOV R108, R119 ;  /* 0x00000077006c7202 */ /* 0x000fe20000000f00 */
[--C-:B------:R-:W-:Y:S02]  /*19400*/  IMAD.MOV.U32 R112, RZ, RZ, R119.reuse ;  /* 0x000000ffff707224 */ /* 0x100fe400078e0077 */
[--C-:B------:R-:W-:Y:S02]  /*19410*/  IMAD.MOV.U32 R110, RZ, RZ, R119.reuse ;  /* 0x000000ffff6e7224 */ /* 0x100fe400078e0077 */
[----:B------:R-:W-:-:S02]  /*19420*/  IMAD.MOV.U32 R106, RZ, RZ, R119 ;  /* 0x000000ffff6a7224 */ /* 0x000fc400078e0077 */
[----:B------:R-:W-:Y:S02]  /*19430*/  IMAD.MOV.U32 R104, RZ, RZ, R119 ;  /* 0x000000ffff687224 */ /* 0x000fe400078e0077 */
[----:B--2---:R-:W-:-:S04]  /*19440*/  IMAD.IADD R3, R3, 0x1, R141 ;  /* 0x0000000103037824 */ /* 0x004fc800078e028d */
[----:B------:R-:W-:-:S05]  /*19450*/  IMAD R8, R148, -0xa0, R3 ;  /* 0xffffff6094087824 */ /* 0x000fca00078e0203 */
[C---:B------:R-:W-:Y:S02]  /*19460*/  ISETP.GT.AND P2, PT, R8.reuse, RZ, PT ;  /* 0x000000ff0800720c */ /* 0x040fe40003f44270 */
[C---:B------:R-:W-:Y:S02]  /*19470*/  ISETP.GT.AND P5, PT, R8.reuse, 0x1, PT ;  /* 0x000000010800780c */ /* 0x040fe40003fa4270 */
[----:B------:R-:W-:Y:S02]  /*19480*/  ISETP.GT.AND P4, PT, R8, 0x8, PT ;  /* 0x000000080800780c */ /* 0x000fe40003f84270 */
[----:B------:R-:W-:Y:S01]  /*19490*/  FSEL R5, R88, -INF , P2 ;  /* 0xff80000058057808 */ /* 0x000fe20001000000 */
[----:B------:R-:W-:Y:S01]  /*194a0*/  IMAD.MOV.U32 R88, RZ, RZ, R119 ;  /* 0x000000ffff587224 */ /* 0x000fe200078e0077 */
[----:B------:R-:W-:Y:S02]  /*194b0*/  FSEL R6, R89, -INF , P5 ;  /* 0xff80000059067808 */ /* 0x000fe40002800000 */
[----:B------:R-:W-:-:S02]  /*194c0*/  ISETP.GT.AND P3, PT, R8, 0x9, PT ;  /* 0x000000090800780c */ /* 0x000fc40003f64270 */
[----:B------:R-:W-:Y:S01]  /*194d0*/  FSEL R89, R92, -INF , P4 ;  /* 0xff8000005c597808 */ /* 0x000fe20002000000 */
[----:B------:R-:W-:Y:S01]  /*194e0*/  IMAD.MOV.U32 R92, RZ, RZ, R119 ;  /* 0x000000ffff5c7224 */ /* 0x000fe200078e0077 */
        /* <DEDUP_REMOVED lines=12> */
[----:B------:R-:W-:Y:S01]  /*195b0*/  FSEL R7, R94, -INF , P4 ;  /* 0xff8000005e077808 */ /* 0x000fe20002000000 */
[--C-:B------:R-:W-:Y:S01]  /*195c0*/  IMAD.MOV.U32 R94, RZ, RZ, R119.reuse ;  /* 0x000000ffff5e7224 */ /* 0x100fe200078e0077 */
[----:B------:R-:W-:Y:S02]  /*195d0*/  ISETP.GT.AND P4, PT, R8, 0x19, PT ;  /* 0x000000190800780c */ /* 0x000fe40003f84270 */
[----:B------:R-:W-:Y:S01]  /*195e0*/  FSEL R107, R100, -INF , P5 ;  /* 0xff800000646b7808 */ /* 0x000fe20002800000 */
[----:B------:R-:W-:Y:S01]  /*195f0*/  IMAD.MOV.U32 R100, RZ, RZ, R119 ;  /* 0x000000ffff647224 */ /* 0x000fe200078e0077 */
[----:B------:R-:W-:Y:S02]  /*19600*/  FMNMX.FTZ R4, R97, R4, !PT ;  /* 0x0000000461047209 */ /* 0x000fe40007810000 */
[----:B------:R-:W-:-:S02]  /*19610*/  FSEL R95, R95, -INF , P3 ;  /* 0xff8000005f5f7808 */ /* 0x000fc40001800000 */
[----:B------:R-:W-:Y:S02]  /*19620*/  ISETP.GT.AND P3, PT, R8, 0x20, PT ;  /* 0x000000200800780c */ /* 0x000fe40003f64270 */
[----:B------:R-:W-:Y:S02]  /*19630*/  FSEL R101, R101, -INF , P4 ;  /* 0xff80000065657808 */ /* 0x000fe40002000000 */
[----:B------:R-:W-:Y:S02]  /*19640*/  FMNMX.FTZ R4, R107, R4, !PT ;  /* 0x000000046b047209 */ /* 0x000fe40007810000 */
[----:B------:R-:W-:Y:S01]  /*19650*/  FSEL R9, R98, -INF , P1 ;  /* 0xff80000062097808 */ /* 0x000fe20000800000 */
[----:B------:R-:W-:Y:S01]  /*19660*/  IMAD.MOV.U32 R98, RZ, RZ, R119 ;  /* 0x000000ffff627224 */ /* 0x000fe200078e0077 */
        /* <DEDUP_REMOVED lines=31> */
[----:B------:R-:W-:Y:S01]  /*19860*/  FSEL R73, R82, -INF , P4 ;  /* 0xff80000052497808 */ /* 0x000fe20002000000 */
[----:B------:R-:W-:Y:S01]  /*19870*/  IMAD.U32 R82, RZ, RZ, UR38 ;  /* 0x00000026ff527e24 */ /* 0x000fe2000f8e00ff */
[----:B------:R-:W-:-:S02]  /*19880*/  ISETP.GT.AND P4, PT, R8, 0x41, PT ;  /* 0x000000410800780c */ /* 0x000fc40003f84270 */
[----:B------:R-:W-:Y:S02]  /*19890*/  FSEL R115, R56, -INF , P5 ;  /* 0xff80000038737808 */ /* 0x000fe40002800000 */
[----:B------:R-:W-:Y:S02]  /*198a0*/  FMNMX.FTZ R4, R129, R4, !PT ;  /* 0x0000000481047209 */ /* 0x000fe40007810000 */
[----:B------:R-:W-:Y:S02]  /*198b0*/  FSEL R83, R83, -INF , P3 ;  /* 0xff80000053537808 */ /* 0x000fe40001800000 */
[----:B------:R-:W-:Y:S02]  /*198c0*/  ISETP.GT.AND P3, PT, R8, 0x48, PT ;  /* 0x000000480800780c */ /* 0x000fe40003f64270 */
[----:B------:R-:W-:Y:S02]  /*198d0*/  FSEL R113, R57, -INF , P4 ;  /* 0xff80000039717808 */ /* 0x000fe40002000000 */
[----:B------:R-:W-:-:S02]  /*198e0*/  FMNMX.FTZ R4, R115, R4, !PT ;  /* 0x0000000473047209 */ /* 0x000fc40007810000 */
[----:B------:R-:W-:Y:S01]  /*198f0*/  FSEL R57, R86, -INF , P1 ;  /* 0xff80000056397808 */ /* 0x000fe20000800000 */
[----:B------:R-:W-:Y:S01]  /*19900*/  IMAD.MOV.U32 R86, RZ, RZ, R119 ;  /* 0x000000ffff567224 */ /* 0x000fe200078e0077 */
        /* <DEDUP_REMOVED lines=65> */
[----:B------:R-:W-:Y:S02]  /*19d20*/  FSEL R161, R29, -INF , P2 ;  /* 0xff8000001da17808 */ /* 0x000fe40001000000 */
[----:B------:R-:W-:Y:S02]  /*19d30*/  FMNMX.FTZ R4, R159, R4, !PT ;  /* 0x000000049f047209 */ /* 0x000fe40007810000 */
[----:B------:R-:W-:Y:S02]  /*19d40*/  ISETP.GT.AND P3, PT, R8, 0x90, PT ;  /* 0x000000900800780c */ /* 0x000fe40003f64270 */
[----:B------:R-:W-:Y:S02]  /*19d50*/  FSEL R47, R47, -INF , P4 ;  /* 0xff8000002f2f7808 */ /* 0x000fe40002000000 */
[----:B------:R-:W-:Y:S02]  /*19d60*/  FSEL R163, R32, -INF , P3 ;  /* 0xff80000020a37808 */ /* 0x000fe40001800000 */
[----:B------:R-:W-:-:S02]  /*19d70*/  FMNMX.FTZ R4, R161, R4, !PT ;  /* 0x00000004a1047209 */ /* 0x000fc40007810000 */
[----:B------:R-:W-:Y:S02]  /*19d80*/  ISETP.GT.AND P4, PT, R8, 0x91, PT ;  /* 0x000000910800780c */ /* 0x000fe40003f84270 */
[----:B------:R-:W-:Y:S02]  /*19d90*/  FSEL R49, R46, -INF , P5 ;  /* 0xff8000002e317808 */ /* 0x000fe40002800000 */
[----:B------:R-:W-:Y:S02]  /*19da0*/  FSEL R167, R33, -INF , P4 ;  /* 0xff80000021a77808 */ /* 0x000fe40002000000 */
[----:B------:R-:W-:Y:S02]  /*19db0*/  FMNMX.FTZ R4, R163, R4, !PT ;  /* 0x00000004a3047209 */ /* 0x000fe40007810000 */
[----:B------:R-:W-:Y:S02]  /*19dc0*/  ISETP.GT.AND P5, PT, R8, 0x98, PT ;  /* 0x000000980800780c */ /* 0x000fe40003fa4270 */
[----:B------:R-:W-:-:S02]  /*19dd0*/  FMNMX.FTZ R4, R167, R4, !PT ;  /* 0x00000004a7047209 */ /* 0x000fc40007810000 */
[----:B------:R-:W-:Y:S02]  /*19de0*/  FSEL R165, R36, -INF , P5 ;  /* 0xff80000024a57808 */ /* 0x000fe40002800000 */
[----:B------:R-:W-:Y:S02]  /*19df0*/  ISETP.GT.AND P6, PT, R8, 0x99, PT ;  /* 0x000000990800780c */ /* 0x000fe40003fc4270 */
[----:B------:R-:W-:Y:S02]  /*19e00*/  FMNMX.FTZ R4, R165, R4, !PT ;  /* 0x00000004a5047209 */ /* 0x000fe40007810000 */
[----:B------:R-:W-:Y:S02]  /*19e10*/  FSEL R169, R37, -INF , P6 ;  /* 0xff80000025a97808 */ /* 0x000fe40003000000 */
[----:B------:R-:W-:Y:S02]  /*19e20*/  P2R R20, PR, RZ, 0x4 ;  /* 0x00000004ff147803 */ /* 0x000fe40000000000 */
[----:B------:R-:W-:-:S02]  /*19e30*/  FMNMX.FTZ R12, R169, R4, !PT ;  /* 0x00000004a90c7209 */ /* 0x000fc40007810000 */
[----:B------:R-:W-:Y:S02]  /*19e40*/  P2R R24, PR, RZ, 0x2 ;  /* 0x00000002ff187803 */ /* 0x000fe40000000000 */
[----:B------:R-:W-:Y:S01]  /*19e50*/  ISETP.GT.AND P1, PT, R8, 0x79, PT ;  /* 0x000000790800780c */ /* 0x000fe20003f24270 */
[----:B------:R-:W0:Y:S01]  /*19e60*/  SHFL.BFLY PT, R29, R12, 0x2, 0x1f ;  /* 0x0c401f000c1d7f89 */ /* 0x000e2200000e0000 */
[----:B------:R-:W-:Y:S02]  /*19e70*/  P2R R40, PR, RZ, 0x1 ;  /* 0x00000001ff287803 */ /* 0x000fe40000000000 */
[----:B------:R-:W-:Y:S02]  /*19e80*/  FSEL R55, R55, -INF , P1 ;  /* 0xff80000037377808 */ /* 0x000fe40000800000 */
[----:B------:R-:W-:Y:S02]  /*19e90*/  ISETP.NE.AND P1, PT, R24, RZ, PT ;  /* 0x000000ff1800720c */ /* 0x000fe40003f25270 */
[----:B------:R-:W-:-:S02]  /*19ea0*/  ISETP.GT.AND P0, PT, R8, 0x80, PT ;  /* 0x000000800800780c */ /* 0x000fc40003f04270 */
[----:B------:R-:W-:Y:S02]  /*19eb0*/  FSEL R33, R30, -INF , P1 ;  /* 0xff8000001e217808 */ /* 0x000fe40000800000 */
[----:B------:R-:W-:Y:S02]  /*19ec0*/  FSEL R35, R35, -INF , P4 ;  /* 0xff80000023237808 */ /* 0x000fe40002000000 */
[-C--:B------:R-:W-:Y:S02]  /*19ed0*/  MOV R102, R119.reuse ;  /* 0x0000007700667202 */ /* 0x080fe40000000f00 */
[-C--:B------:R-:W-:Y:S02]  /*19ee0*/  MOV R96, R119.reuse ;  /* 0x0000007700607202 */ /* 0x080fe40000000f00 */
[----:B------:R-:W-:Y:S02]  /*19ef0*/  MOV R90, R119 ;  /* 0x00000077005a7202 */ /* 0x000fe40000000f00 */
[----:B0-----:R-:W-:-:S05]  /*19f00*/  FMNMX.FTZ R14, R12, R29, !PT ;  /* 0x0000001d0c0e7209 */ /* 0x001fca0007810000 */
[----:B------:R-:W0:Y:S02]  /*19f10*/  SHFL.BFLY PT, R29, R14, 0x1, 0x1f ;  /* 0x0c201f000e1d7f89 */ /* 0x000e2400000e0000 */
[----:B0-----:R-:W-:Y:S02]  /*19f20*/  FMNMX.FTZ R4, R14, R29, !PT ;  /* 0x0000001d0e047209 */ /* 0x001fe40007810000 */
[----:B------:R-:W-:Y:S02]  /*19f30*/  FMNMX.FTZ R14, R3, R91, !PT ;  /* 0x0000005b030e7209 */ /* 0x000fe40007810000 */
[----:B------:R-:W-:Y:S01]  /*19f40*/  FSETP.NEU.FTZ.AND P2, PT, R4, -INF , PT ;  /* 0xff8000000400780b */ /* 0x000fe20003f5d000 */
[----:B------:R-:W-:-:S01]  /*19f50*/  FFMA.FTZ R171, R2, R4, -8 ;  /* 0xc100000002ab7423 */ /* 0x000fc20000010004 */
[----:B------:R-:W-:Y:S02]  /*19f60*/  FMNMX.FTZ R14, R7, R14, !PT ;  /* 0x0000000e070e7209 */ /* 0x000fe40007810000 */
[----:B------:R-:W-:-:S02]  /*19f70*/  FSEL R29, R26, -INF , P0 ;  /* 0xff8000001a1d7808 */ /* 0x000fc40000000000 */
[----:B------:R-:W-:Y:S02]  /*19f80*/  FSEL R171, R171, RZ, P2 ;  /* 0x000000ffabab7208 */ /* 0x000fe40001000000 */
[----:B------:R-:W-:Y:S02]  /*19f90*/  ISETP.NE.AND P2, PT, R20, RZ, PT ;  /* 0x000000ff1400720c */ /* 0x000fe40003f45270 */
[----:B------:R-:W-:Y:S01]  /*19fa0*/  FMNMX.FTZ R20, R95, R14, !PT ;  /* 0x0000000e5f147209 */ /* 0x000fe20007810000 */
[----:B------:R-:W-:-:S01]  /*19fb0*/  FFMA.FTZ R109, R2, R109, -R171 ;  /* 0x0000006d026d7223 */ /* 0x000fc200000108ab */
[----:B------:R-:W-:Y:S01]  /*19fc0*/  ISETP.NE.AND P0, PT, R40, RZ, PT ;  /* 0x000000ff2800720c */ /* 0x000fe20003f05270 */
        /* <DEDUP_REMOVED lines=14> */
[----:B------:R-:W-:Y:S01]  /*1a0b0*/  MUFU.EX2 R8, R8 ;  /* 0x0000000800087308 */ /* 0x000fe20000000800 */
[----:B------:R-:W-:-:S01]  /*1a0c0*/  FFMA.FTZ R89, R2, R93, -R171 ;  /* 0x0000005d02597223 */ /* 0x000fc200000108ab */
[----:B------:R-:W-:Y:S01]  /*1a0d0*/  ISETP.NE.AND P0, PT, R10, RZ, PT ;  /* 0x000000ff0a00720c */ /* 0x000fe20003f05270 */
[----:B------:R-:W-:-:S01]  /*1a0e0*/  FFMA.FTZ R10, R2, R105, -R171 ;  /* 0x00000069020a7223 */ /* 0x000fc200000108ab */
[----:B------:R-:W-:Y:S01]  /*1a0f0*/  FMNMX.FTZ R24, R15, R24, !PT ;  /* 0x000000180f187209 */ /* 0x000fe20007810000 */
[----:B------:R-:W-:-:S01]  /*1a100*/  FFMA.FTZ R93, R2, R97, -R171 ;  /* 0x00000061025d7223 */ /* 0x000fc200000108ab */
[C-C-:B------:R-:W-:Y:S01]  /*1a110*/  FFMA.FTZ R97, R2.reuse, R101, -R171.reuse ;  /* 0x0000006502617223 */ /* 0x140fe200000108ab */
[----:B------:R-:W-:-:S01]  /*1a120*/  FFMA.FTZ R125, R2, R125, -R171 ;  /* 0x0000007d027d7223 */ /* 0x000fc200000108ab */
[----:B------:R-:W-:Y:S01]  /*1a130*/  FMNMX.FTZ R24, R75, R24, !PT ;  /* 0x000000184b187209 */ /* 0x000fe20007810000 */
[----:B------:R0:W-:Y:S01]  /*1a140*/  MUFU.EX2 R20, R109 ;  /* 0x0000006d00147308 */ /* 0x0001e20000000800 */
        /* <DEDUP_REMOVED lines=8> */
[----:B0-----:R-:W-:-:S01]  /*1a1d0*/  FFMA.FTZ R109, R2, R113, -R171 ;  /* 0x00000071026d7223 */ /* 0x001fc200000108ab */
        /* <DEDUP_REMOVED lines=17> */
[----:B------:R-:W-:Y:S01]  /*1a2f0*/  FFMA.FTZ R131, R2, R167, -R171 ;  /* 0x000000a702837223 */ /* 0x000fe200000108ab */
[----:B------:R-:W-:-:S04]  /*1a300*/  FMNMX.FTZ R28, R61, R28, !PT ;  /* 0x0000001c3d1c7209 */ /* 0x000fc80007810000 */
[----:B------:R-:W-:Y:S01]  /*1a310*/  FMNMX.FTZ R28, R59, R28, !PT ;  /* 0x0000001c3b1c7209 */ /* 0x000fe20007810000 */
[----:B------:R1:W-:Y:S03]  /*1a320*/  MUFU.EX2 R26, R5 ;  /* 0x00000005001a7308 */ /* 0x0003e60000000800 */
[----:B------:R-:W-:-:S04]  /*1a330*/  FMNMX.FTZ R28, R65, R28, !PT ;  /* 0x0000001c411c7209 */ /* 0x000fc80007810000 */
[----:B------:R-:W-:Y:S01]  /*1a340*/  FMNMX.FTZ R30, R63, R28, !PT ;  /* 0x0000001c3f1e7209 */ /* 0x000fe20007810000 */
[----:B------:R-:W-:Y:S01]  /*1a350*/  MUFU.EX2 R10, R10 ;  /* 0x0000000a000a7308 */ /* 0x000fe20000000800 */
[----:B-1----:R-:W-:-:S01]  /*1a360*/  FFMA.FTZ R5, R2, R77, -R171 ;  /* 0x0000004d02057223 */ /* 0x002fc200000108ab */
[C-C-:B------:R-:W-:Y:S01]  /*1a370*/  FFMA.FTZ R77, R2.reuse, R127, -R171.reuse ;  /* 0x0000007f024d7223 */ /* 0x140fe200000108ab */
[----:B------:R-:W-:Y:S01]  /*1a380*/  FMNMX.FTZ R30, R69, R30, !PT ;  /* 0x0000001e451e7209 */ /* 0x000fe20007810000 */
[----:B------:R-:W-:Y:S01]  /*1a390*/  FFMA.FTZ R127, R2, R157, -R171 ;  /* 0x0000009d027f7223 */ /* 0x000fe200000108ab */
[----:B0-----:R-:W-:Y:S02]  /*1a3a0*/  F2FP.SATFINITE.E4M3.F32.PACK_AB_MERGE_C R216, R89, R6, RZ ;  /* 0x0000000659d8723e */ /* 0x001fe400048070ff */
[----:B------:R-:W-:Y:S01]  /*1a3b0*/  FMNMX.FTZ R30, R67, R30, !PT ;  /* 0x0000001e431e7209 */ /* 0x000fe20007810000 */
[----:B------:R0:W-:Y:S01]  /*1a3c0*/  MUFU.EX2 R28, R115 ;  /* 0x00000073001c7308 */ /* 0x0001e20000000800 */
[----:B------:R-:W-:-:S02]  /*1a3d0*/  F2FP.SATFINITE.E4M3.F32.PACK_AB_MERGE_C R216, R37, R8, R216 ;  /* 0x0000000825d8723e */ /* 0x000fc400048070d8 */
[----:B------:R-:W-:-:S04]  /*1a3e0*/  FMNMX.FTZ R30, R41, R30, !PT ;  /* 0x0000001e291e7209 */ /* 0x000fc80007810000 */
[----:B------:R-:W-:Y:S01]  /*1a3f0*/  FMNMX.FTZ R32, R71, R30, !PT ;  /* 0x0000001e47207209 */ /* 0x000fe20007810000 */
[----:B------:R-:W-:Y:S01]  /*1a400*/  MUFU.EX2 R93, R93 ;  /* 0x0000005d005d7308 */ /* 0x000fe20000000800 */
[----:B0-----:R-:W-:Y:S01]  /*1a410*/  FSEL R115, R38, -INF , P5 ;  /* 0xff80000026737808 */ /* 0x001fe20002800000 */
[----:B------:R-:W-:Y:S01]  /*1a420*/  FFMA.FTZ R38, R2, R143, -R171 ;  /* 0x0000008f02267223 */ /* 0x000fe200000108ab */
        /* <DEDUP_REMOVED lines=8> */
[----:B------:R-:W0:Y:S03]  /*1a4b0*/  MUFU.EX2 R97, R97 ;  /* 0x0000006100617308 */ /* 0x000e260000000800 */
[----:B------:R-:W-:-:S04]  /*1a4c0*/  FMNMX.FTZ R36, R25, R36, !PT ;  /* 0x0000002419247209 */ /* 0x000fc80007810000 */
[----:B------:R-:W-:Y:S01]  /*1a4d0*/  FMNMX.FTZ R40, R55, R36, !PT ;  /* 0x0000002437287209 */ /* 0x000fe20007810000 */
[----:B------:R1:W-:Y:S03]  /*1a4e0*/  MUFU.EX2 R14, R125 ;  /* 0x0000007d000e7308 */ /* 0x0003e60000000800 */
[----:B------:R-:W-:-:S04]  /*1a4f0*/  FMNMX.FTZ R40, R29, R40, !PT ;  /* 0x000000281d287209 */ /* 0x000fc80007810000 */
[----:B------:R-:W-:Y:S01]  /*1a500*/  FMNMX.FTZ R40, R27, R40, !PT ;  /* 0x000000281b287209 */ /* 0x000fe20007810000 */
[----:B------:R-:W-:Y:S01]  /*1a510*/  MUFU.EX2 R101, R101 ;  /* 0x0000006500657308 */ /* 0x000fe20000000800 */
[----:B0-----:R-:W-:Y:S01]  /*1a520*/  F2FP.SATFINITE.E4M3.F32.PACK_AB_MERGE_C R218, R97, R12, RZ ;  /* 0x0000000c61da723e */ /* 0x001fe200048070ff */
[----:B-1----:R-:W-:Y:S01]  /*1a530*/  FFMA.FTZ R125, R2, R153, -R171 ;  /* 0x00000099027d7223 */ /* 0x002fe200000108ab */
[----:B------:R-:W-:Y:S02]  /*1a540*/  FMNMX.FTZ R40, R33, R40, !PT ;  /* 0x0000002821287209 */ /* 0x000fe40007810000 */
[----:B------:R-:W-:Y:S02]  /*1a550*/  F2FP.SATFINITE.E4M3.F32.PACK_AB_MERGE_C R218, R93, R10, R218 ;  /* 0x0000000a5dda723e */ /* 0x000fe400048070da */
        /* <DEDUP_REMOVED lines=9> */
[C-C-:B-1----:R-:W-:Y:S01]  /*1a5f0*/  FFMA.FTZ R121, R2.reuse, R145, -R171.reuse ;  /* 0x0000009102797223 */ /* 0x142fe200000108ab */
[----:B------:R-:W-:-:S01]  /*1a600*/  FFMA.FTZ R40, R2, R147, -R171 ;  /* 0x0000009302287223 */ /* 0x000fc200000108ab */
[----:B------:R-:W0:Y:S01]  /*1a610*/  SHFL.BFLY PT, R44, R5, 0x2, 0x1f ;  /* 0x0c401f00052c7f89 */ /* 0x000e2200000e0000 */
[----:B------:R-:W-:-:S03]  /*1a620*/  F2FP.SATFINITE.E4M3.F32.PACK_AB_MERGE_C R212, R101, R14, R212 ;  /* 0x0000000e65d4723e */ /* 0x000fc600048070d4 */
[----:B------:R-:W1:Y:S08]  /*1a630*/  MUFU.EX2 R81, R81 ;  /* 0x0000005100517308 */ /* 0x000e700000000800 */
[----:B------:R-:W-:Y:S08]  /*1a640*/  MUFU.EX2 R109, R109 ;  /* 0x0000006d006d7308 */ /* 0x000ff00000000800 */
[----:B------:R-:W2:Y:S01]  /*1a650*/  MUFU.EX2 R77, R77 ;  /* 0x0000004d004d7308 */ /* 0x000ea20000000800 */
[----:B-1----:R-:W-:-:S02]  /*1a660*/  F2FP.SATFINITE.E4M3.F32.PACK_AB_MERGE_C R214, R81, R26, RZ ;  /* 0x0000001a51d6723e */ /* 0x002fc400048070ff */
[----:B0-----:R-:W-:Y:S01]  /*1a670*/  FMNMX.FTZ R50, R5, R44, !PT ;  /* 0x0000002c05327209 */ /* 0x001fe20007810000 */
[----:B------:R-:W-:-:S01]  /*1a680*/  FFMA.FTZ R44, R2, R155, -R171 ;  /* 0x0000009b022c7223 */ /* 0x000fc200000108ab */
[----:B------:R-:W-:-:S03]  /*1a690*/  F2FP.SATFINITE.E4M3.F32.PACK_AB_MERGE_C R214, R107, R24, R214 ;  /* 0x000000186bd6723e */ /* 0x000fc600048070d6 */
[----:B------:R-:W-:Y:S01]  /*1a6a0*/  MUFU.EX2 R32, R111 ;  /* 0x0000006f00207308 */ /* 0x000fe20000000800 */
[----:B------:R-:W0:Y:S07]  /*1a6b0*/  SHFL.BFLY PT, R5, R50, 0x1, 0x1f ;  /* 0x0c201f0032057f89 */ /* 0x000e2e00000e0000 */
[----:B------:R-:W-:Y:S01]  /*1a6c0*/  MUFU.EX2 R85, R85 ;  /* 0x0000005500557308 */ /* 0x000fe20000000800 */
[----:B--2---:R-:W-:-:S04]  /*1a6d0*/  F2FP.SATFINITE.E4M3.F32.PACK_AB_MERGE_C R200, R77, R30, RZ ;  /* 0x0000001e4dc8723e */ /* 0x004fc800048070ff */
[----:B------:R-:W-:-:S03]  /*1a6e0*/  F2FP.SATFINITE.E4M3.F32.PACK_AB_MERGE_C R200, R109, R28, R200 ;  /* 0x0000001c6dc8723e */ /* 0x000fc600048070c8 */
[----:B------:R1:W-:Y:S08]  /*1a6f0*/  MUFU.EX2 R36, R133 ;  /* 0x0000008500247308 */ /* 0x0003f00000000800 */
[----:B------:R-:W-:Y:S01]  /*1a700*/  MUFU.EX2 R111, R135 ;  /* 0x00000087006f7308 */ /* 0x000fe20000000800 */
[----:B0-----:R-:W-:Y:S01]  /*1a710*/  FMNMX.FTZ R5, R50, R5, !PT ;  /* 0x0000000532057209 */ /* 0x001fe20007810000 */
[C-C-:B------:R-:W-:Y:S01]  /*1a720*/  FFMA.FTZ R50, R2.reuse, R165, -R171.reuse ;  /* 0x000000a502327223 */ /* 0x140fe200000108ab */
[----:B-1----:R-:W-:-:S02]  /*1a730*/  FFMA.FTZ R133, R2, R169, -R171 ;  /* 0x000000a902857223 */ /* 0x002fc400000108ab */
[----:B------:R-:W-:Y:S01]  /*1a740*/  FSETP.NEU.FTZ.AND P1, PT, R5, -INF , PT ;  /* 0xff8000000500780b */ /* 0x000fe20003f3d000 */
[----:B------:R-:W-:-:S02]  /*1a750*/  FFMA.FTZ R56, R2, R5, -8 ;  /* 0xc100000002387423 */ /* 0x000fc40000010005 */
[----:B------:R-:W-:Y:S03]  /*1a760*/  MUFU.EX2 R34, R34 ;  /* 0x0000002200227308 */ /* 0x000fe60000000800 */
[----:B------:R-:W-:Y:S02]  /*1a770*/  FSEL R56, R56, RZ, P1 ;  /* 0x000000ff38387208 */ /* 0x000fe40000800000 */
[----:B------:R-:W-:-:S03]  /*1a780*/  ISETP.GE.AND P1, PT, R141, 0xa1, PT ;  /* 0x000000a18d00780c */ /* 0x000fc60003f26270 */
        /* <DEDUP_REMOVED lines=12> */
[----:B------:R-:W-:Y:S01]  /*1a850*/  FADD.FTZ R41, R8, R37 ;  /* 0x0000002508297221 */ /* 0x000fe20000010000 */
[----:B------:R-:W-:-:S01]  /*1a860*/  FFMA.FTZ R95, R2, R103, -R56 ;  /* 0x00000067025f7223 */ /* 0x000fc20000010838 */
[----:B------:R-:W0:Y:S01]  /*1a870*/  MUFU.EX2 R52, R52 ;  /* 0x0000003400347308 */ /* 0x000e220000000800 */
[----:B------:R-:W-:-:S01]  /*1a880*/  FFMA.FTZ R58, R2, R75, -R56 ;  /* 0x0000004b023a7223 */ /* 0x000fc20000010838 */
[----:B------:R-:W-:Y:S01]  /*1a890*/  FADD.FTZ R78, R6, R41 ;  /* 0x00000029064e7221 */ /* 0x000fe20000010000 */
[----:B------:R-:W-:Y:S01]  /*1a8a0*/  IADD3 R41, R0, 0x33440, RZ ;  /* 0x0003344000297810 */ /* 0x000fe20007ffe0ff */
[C-C-:B------:R-:W-:Y:S01]  /*1a8b0*/  FFMA.FTZ R0, R2.reuse, R45, -R56.reuse ;  /* 0x0000002d02007223 */ /* 0x140fe20000010838 */
[----:B------:R-:W-:-:S01]  /*1a8c0*/  FFMA.FTZ R70, R2, R21, -R56 ;  /* 0x0000001502467223 */ /* 0x000fc20000010838 */
[----:B------:R-:W-:Y:S01]  /*1a8d0*/  FADD.FTZ R45, R89, R78 ;  /* 0x0000004e592d7221 */ /* 0x000fe20000010000 */
[----:B------:R-:W-:-:S01]  /*1a8e0*/  FFMA.FTZ R75, R2, R79, -R56 ;  /* 0x0000004f024b7223 */ /* 0x000fc20000010838 */
[----:B------:R-:W1:Y:S01]  /*1a8f0*/  MUFU.EX2 R60, R60 ;  /* 0x0000003c003c7308 */ /* 0x000e620000000800 */
[----:B------:R-:W-:-:S01]  /*1a900*/  FFMA.FTZ R11, R2, R73, -R56 ;  /* 0x00000049020b7223 */ /* 0x000fc20000010838 */
[----:B------:R-:W-:Y:S01]  /*1a910*/  FADD.FTZ R78, R10, R45 ;  /* 0x0000002d0a4e7221 */ /* 0x000fe20000010000 */
[----:B------:R-:W-:Y:S01]  /*1a920*/  PRMT R41, R82, 0x654, R41 ;  /* 0x0000065452297816 */ /* 0x000fe20000000029 */
[C-C-:B------:R-:W-:Y:S01]  /*1a930*/  FFMA.FTZ R62, R2.reuse, R83, -R56.reuse ;  /* 0x00000053023e7223 */ /* 0x140fe20000010838 */
[----:B------:R-:W-:-:S01]  /*1a940*/  FFMA.FTZ R43, R2, R43, -R56 ;  /* 0x0000002b022b7223 */ /* 0x000fc20000010838 */
[----:B------:R-:W-:Y:S01]  /*1a950*/  FFMA.FTZ R57, R2, R57, -R56 ;  /* 0x0000003902397223 */ /* 0x000fe20000010838 */
[----:B------:R2:W-:Y:S01]  /*1a960*/  SYNCS.ARRIVE.TRANS64.RED.A1T0 RZ, [R41+URZ], RZ ;  /* 0x000000ff29ff79a7 */ /* 0x0005e2000810043f */
[----:B------:R-:W3:Y:S01]  /*1a970*/  MUFU.EX2 R91, R91 ;  /* 0x0000005b005b7308 */ /* 0x000ee20000000800 */
[----:B0-----:R-:W-:-:S01]  /*1a980*/  FADD.FTZ R61, R3, R52 ;  /* 0x00000034033d7221 */ /* 0x001fc20000010000 */
        /* <DEDUP_REMOVED lines=8> */
[----:B------:R-:W-:Y:S01]  /*1aa10*/  FADD.FTZ R61, R93, R78 ;  /* 0x0000004e5d3d7221 */ /* 0x000fe20000010000 */
[----:B------:R-:W-:-:S01]  /*1aa20*/  FFMA.FTZ R71, R2, R71, -R56 ;  /* 0x0000004702477223 */ /* 0x000fc20000010838 */
[--C-:B------:R-:W-:Y:S01]  /*1aa30*/  FFMA.FTZ R49, R2, R49, -R56.reuse ;  /* 0x0000003102317223 */ /* 0x100fe20000010838 */
[----:B------:R-:W-:Y:S01]  /*1aa40*/  F2FP.SATFINITE.E4M3.F32.PACK_AB_MERGE_C R202, R111, R36, RZ ;  /* 0x000000246fca723e */ /* 0x000fe200048070ff */
[----:B------:R-:W-:Y:S01]  /*1aa50*/  FADD.FTZ R78, R12, R61 ;  /* 0x0000003d0c4e7221 */ /* 0x000fe20000010000 */
[----:B------:R-:W-:-:S01]  /*1aa60*/  FFMA.FTZ R53, R2, R53, -R56 ;  /* 0x0000003502357223 */ /* 0x000fc20000010838 */
[----:B------:R-:W1:Y:S01]  /*1aa70*/  MUFU.EX2 R54, R54 ;  /* 0x0000003600367308 */ /* 0x000e620000000800 */
[----:B---3--:R-:W-:-:S01]  /*1aa80*/  FADD.FTZ R80, R91, R80 ;  /* 0x000000505b507221 */ /* 0x008fc20000010000 */
[C-C-:B------:R-:W-:Y:S01]  /*1aa90*/  FFMA.FTZ R27, R2.reuse, R27, -R56.reuse ;  /* 0x0000001b021b7223 */ /* 0x140fe20000010838 */
[----:B------:R-:W-:-:S01]  /*1aaa0*/  FFMA.FTZ R51, R2, R51, -R56 ;  /* 0x0000003302337223 */ /* 0x000fc20000010838 */
[C-C-:B------:R-:W-:Y:S01]  /*1aab0*/  FFMA.FTZ R55, R2.reuse, R55, -R56.reuse ;  /* 0x0000003702377223 */ /* 0x140fe20000010838 */
[----:B------:R-:W-:-:S01]  /*1aac0*/  FFMA.FTZ R29, R2, R29, -R56 ;  /* 0x0000001d021d7223 */ /* 0x000fc20000010838 */
[C-C-:B------:R-:W-:Y:S01]  /*1aad0*/  FFMA.FTZ R31, R2.reuse, R31, -R56.reuse ;  /* 0x0000001f021f7223 */ /* 0x140fe20000010838 */
[----:B------:R-:W-:-:S01]  /*1aae0*/  FFMA.FTZ R33, R2, R33, -R56 ;  /* 0x0000002102217223 */ /* 0x000fc20000010838 */
[----:B------:R-:W3:Y:S01]  /*1aaf0*/  MUFU.EX2 R64, R64 ;  /* 0x0000004000407308 */ /* 0x000ee20000000800 */
[----:B0-----:R-:W-:-:S01]  /*1ab00*/  FADD.FTZ R45, R7, R80 ;  /* 0x00000050072d7221 */ /* 0x001fc20000010000 */
[C-C-:B------:R-:W-:Y:S01]  /*1ab10*/  FFMA.FTZ R113, R2.reuse, R113, -R56.reuse ;  /* 0x0000007102717223 */ /* 0x140fe20000010838 */
[----:B------:R-:W-:Y:S01]  /*1ab20*/  F2FP.SATFINITE.E4M3.F32.PACK_AB_MERGE_C R217, R91, R60, RZ ;  /* 0x0000003c5bd9723e */ /* 0x000fe200048070ff */
[C-C-:B------:R-:W-:Y:S01]  /*1ab30*/  FFMA.FTZ R35, R2.reuse, R35, -R56.reuse ;  /* 0x0000002302237223 */ /* 0x140fe20000010838 */
[----:B------:R-:W-:-:S01]  /*1ab40*/  FFMA.FTZ R115, R2, R115, -R56 ;  /* 0x0000007302737223 */ /* 0x000fc20000010838 */
[----:B------:R-:W-:Y:S01]  /*1ab50*/  F2FP.SATFINITE.E4M3.F32.PACK_AB_MERGE_C R202, R85, R32, R202 ;  /* 0x0000002055ca723e */ /* 0x000fe200048070ca */
[----:B------:R-:W-:Y:S01]  /*1ab60*/  IMAD.MOV.U32 R103, RZ, RZ, R119 ;  /* 0x000000ffff677224 */ /* 0x000fe200078e0077 */
[----:B------:R-:W0:Y:S01]  /*1ab70*/  MUFU.EX2 R95, R95 ;  /* 0x0000005f005f7308 */ /* 0x000e220000000800 */
[----:B-1----:R-:W-:-:S01]  /*1ab80*/  FADD.FTZ R45, R54, R45 ;  /* 0x0000002d362d7221 */ /* 0x002fc20000010000 */
[----:B------:R-:W-:Y:S01]  /*1ab90*/  F2FP.SATFINITE.E4M3.F32.PACK_AB_MERGE_C R217, R52, R3, R217 ;  /* 0x0000000334d9723e */ /* 0x000fe200048070d9 */
[--C-:B------:R-:W-:Y:S01]  /*1aba0*/  IMAD.MOV.U32 R99, RZ, RZ, R119.reuse ;  /* 0x000000ffff637224 */ /* 0x100fe200078e0077 */
[----:B------:R-:W-:Y:S01]  /*1abb0*/  MOV R60, R119 ;  /* 0x00000077003c7202 */ /* 0x000fe20000000f00 */
[----:B------:R-:W-:-:S02]  /*1abc0*/  IMAD.MOV.U32 R93, RZ, RZ, R119 ;  /* 0x000000ffff5d7224 */ /* 0x000fc400078e0077 */
[----:B------:R-:W-:Y:S01]  /*1abd0*/  IMAD.MOV.U32 R91, RZ, RZ, R119 ;  /* 0x000000ffff5b7224 */ /* 0x000fe200078e0077 */
[----:B------:R-:W1:Y:S01]  /*1abe0*/  MUFU.EX2 R9, R9 ;  /* 0x0000000900097308 */ /* 0x000e620000000800 */
[----:B---3--:R-:W-:-:S01]  /*1abf0*/  FADD.FTZ R80, R64, R45 ;  /* 0x0000002d40507221 */ /* 0x008fc20000010000 */
[----:B------:R-:W-:Y:S01]  /*1ac00*/  FADD.FTZ R45, R97, R78 ;  /* 0x0000004e612d7221 */ /* 0x000fe20000010000 */
[--C-:B------:R-:W-:Y:S02]  /*1ac10*/  IMAD.MOV.U32 R97, RZ, RZ, R119.reuse ;  /* 0x000000ffff617224 */ /* 0x100fe400078e0077 */
[----:B------:R-:W-:Y:S02]  /*1ac20*/  IMAD.MOV.U32 R89, RZ, RZ, R119 ;  /* 0x000000ffff597224 */ /* 0x000fe400078e0077 */
[----:B------:R-:W-:-:S01]  /*1ac30*/  FADD.FTZ R78, R14, R45 ;  /* 0x0000002d0e4e7221 */ /* 0x000fc20000010000 */
[----:B------:R-:W-:Y:S01]  /*1ac40*/  IMAD.MOV.U32 R83, RZ, RZ, R119 ;  /* 0x000000ffff537224 */ /* 0x000fe200078e0077 */
[----:B------:R-:W3:Y:S01]  /*1ac50*/  MUFU.EX2 R58, R58 ;  /* 0x0000003a003a7308 */ /* 0x000ee20000000800 */
[----:B0-----:R-:W-:-:S01]  /*1ac60*/  FADD.FTZ R80, R95, R80 ;  /* 0x000000505f507221 */ /* 0x001fc20000010000 */
[----:B------:R-:W-:Y:S01]  /*1ac70*/  F2FP.SATFINITE.E4M3.F32.PACK_AB_MERGE_C R219, R95, R64, RZ ;  /* 0x000000405fdb723e */ /* 0x000fe200048070ff */
[----:B------:R-:W-:-:S02]  /*1ac80*/  IMAD.MOV.U32 R95, RZ, RZ, R119 ;  /* 0x000000ffff5f7224 */ /* 0x000fc400078e0077 */
[----:B------:R-:W-:Y:S01]  /*1ac90*/  IMAD.MOV.U32 R79, RZ, RZ, R119 ;  /* 0x000000ffff4f7224 */ /* 0x000fe200078e0077 */
[----:B------:R-:W-:Y:S01]  /*1aca0*/  F2FP.SATFINITE.E4M3.F32.PACK_AB_MERGE_C R219, R54, R7, R219 ;  /* 0x0000000736db723e */ /* 0x000fe200048070db */
[----:B------:R-:W-:Y:S01]  /*1acb0*/  IMAD.MOV.U32 R73, RZ, RZ, R119 ;  /* 0x000000ffff497224 */ /* 0x000fe200078e0077 */
[----:B------:R-:W0:Y:S01]  /*1acc0*/  MUFU.EX2 R70, R70 ;  /* 0x0000004600467308 */ /* 0x000e220000000800 */
[----:B-1----:R-:W-:-:S01]  /*1acd0*/  FADD.FTZ R45, R9, R80 ;  /* 0x00000050092d7221 */ /* 0x002fc20000010000 */
[--C-:B------:R-:W-:Y:S01]  /*1ace0*/  IMAD.MOV.U32 R69, RZ, RZ, R119.reuse ;  /* 0x000000ffff457224 */ /* 0x100fe200078e0077 */
[----:B------:R-:W-:Y:S01]  /*1acf0*/  MOV R54, R119 ;  /* 0x0000007700367202 */ /* 0x000fe20000000f00 */
[--C-:B------:R-:W-:Y:S02]  /*1ad00*/  IMAD.MOV.U32 R67, RZ, RZ, R119.reuse ;  /* 0x000000ffff437224 */ /* 0x100fe400078e0077 */
[----:B------:R-:W-:Y:S02]  /*1ad10*/  IMAD.MOV.U32 R64, RZ, RZ, R119 ;  /* 0x000000ffff407224 */ /* 0x000fe400078e0077 */
[----:B------:R-:W1:Y:S01]  /*1ad20*/  MUFU.EX2 R75, R75 ;  /* 0x0000004b004b7308 */ /* 0x000e620000000800 */
[----:B---3--:R-:W-:-:S01]  /*1ad30*/  FADD.FTZ R45, R58, R45 ;  /* 0x0000002d3a2d7221 */ /* 0x008fc20000010000 */
[----:B------:R-:W-:-:S02]  /*1ad40*/  IMAD.MOV.U32 R61, RZ, RZ, R119 ;  /* 0x000000ffff3d7224 */ /* 0x000fc400078e0077 */
[----:B------:R-:W-:-:S04]  /*1ad50*/  IMAD.MOV.U32 R52, RZ, RZ, R119 ;  /* 0x000000ffff347224 */ /* 0x000fc800078e0077 */
[----:B------:R-:W3:Y:S01]  /*1ad60*/  MUFU.EX2 R11, R11 ;  /* 0x0000000b000b7308 */ /* 0x000ee20000000800 */
[----:B0-----:R-:W-:-:S07]  /*1ad70*/  FADD.FTZ R82, R70, R45 ;  /* 0x0000002d46527221 */ /* 0x001fce0000010000 */
[----:B--2---:R0:W-:Y:S01]  /*1ad80*/  MUFU.EX2 R41, R43 ;  /* 0x0000002b00297308 */ /* 0x0041e20000000800 */
[----:B-1----:R-:W-:-:S01]  /*1ad90*/  FADD.FTZ R82, R75, R82 ;  /* 0x000000524b527221 */ /* 0x002fc20000010000 */
[----:B------:R-:W-:Y:S01]  /*1ada0*/  F2FP.SATFINITE.E4M3.F32.PACK_AB_MERGE_C R70, R75, R70, RZ ;  /* 0x000000464b46723e */ /* 0x000fe200048070ff */
[----:B------:R-:W-:-:S03]  /*1adb0*/  IMAD.MOV.U32 R75, RZ, RZ, R119 ;  /* 0x000000ffff4b7224 */ /* 0x000fc600078e0077 */
[----:B------:R-:W-:Y:S01]  /*1adc0*/  F2FP.SATFINITE.E4M3.F32.PACK_AB_MERGE_C R213, R58, R9, R70 ;  /* 0x000000093ad5723e */ /* 0x000fe20004807046 */
[----:B------:R-:W-:Y:S01]  /*1add0*/  IMAD.MOV.U32 R70, RZ, RZ, R119 ;  /* 0x000000ffff467224 */ /* 0x000fe200078e0077 */
[----:B------:R-:W1:Y:S01]  /*1ade0*/  MUFU.EX2 R62, R62 ;  /* 0x0000003e003e7308 */ /* 0x000e620000000800 */
[----:B0-----:R-:W-:-:S01]  /*1adf0*/  FFMA.FTZ R43, R2, R25, -R56 ;  /* 0x00000019022b7223 */ /* 0x001fc20000010838 */
[----:B------:R-:W-:Y:S01]  /*1ae00*/  FADD.FTZ R25, R101, R78 ;  /* 0x0000004e65197221 */ /* 0x000fe20000010000 */
[----:B------:R-:W-:-:S01]  /*1ae10*/  FFMA.FTZ R56, R2, R117, -R56 ;  /* 0x0000007502387223 */ /* 0x000fc20000010838 */
[----:B------:R-:W-:Y:S02]  /*1ae20*/  IMAD.MOV.U32 R117, RZ, RZ, R119 ;  /* 0x000000ffff757224 */ /* 0x000fe400078e0077 */
[----:B------:R-:W-:-:S01]  /*1ae30*/  FADD.FTZ R80, R20, R25 ;  /* 0x0000001914507221 */ /* 0x000fc20000010000 */
[--C-:B------:R-:W-:Y:S01]  /*1ae40*/  IMAD.MOV.U32 R101, RZ, RZ, R119.reuse ;  /* 0x000000ffff657224 */ /* 0x100fe200078e0077 */
[----:B------:R-:W0:Y:S01]  /*1ae50*/  MUFU.EX2 R57, R57 ;  /* 0x0000003900397308 */ /* 0x000e220000000800 */
[----:B------:R-:W-:-:S02]  /*1ae60*/  IMAD.MOV.U32 R58, RZ, RZ, R119 ;  /* 0x000000ffff3a7224 */ /* 0x000fc400078e0077 */
[----:B------:R-:W-:Y:S01]  /*1ae70*/  FADD.FTZ R45, R105, R80 ;  /* 0x00000050692d7221 */ /* 0x000fe20000010000 */
[----:B------:R-:W-:-:S03]  /*1ae80*/  IMAD.MOV.U32 R105, RZ, RZ, R119 ;  /* 0x000000ffff697224 */ /* 0x000fc600078e0077 */
[----:B------:R-:W-:Y:S01]  /*1ae90*/  FADD.FTZ R80, R24, R45 ;  /* 0x0000002d18507221 */ /* 0x000fe20000010000 */
[----:B---3--:R-:W-:-:S01]  /*1aea0*/  FADD.FTZ R45, R11, R82 ;  /* 0x000000520b2d7221 */ /* 0x008fc20000010000 */
[----:B------:R2:W3:Y:S01]  /*1aeb0*/  MUFU.EX2 R72, R87 ;  /* 0x0000005700487308 */ /* 0x0004e20000000800 */
[----:B------:R-:W-:Y:S02]  /*1aec0*/  MOV R24, R119 ;  /* 0x0000007700187202 */ /* 0x000fe40000000f00 */
[----:B-1----:R-:W-:-:S05]  /*1aed0*/  FADD.FTZ R82, R62, R45 ;  /* 0x0000002d3e527221 */ /* 0x002fca0000010000 */
[----:B------:R-:W1:Y:S01]  /*1aee0*/  MUFU.EX2 R15, R15 ;  /* 0x0000000f000f7308 */ /* 0x000e620000000800 */
[----:B0-----:R-:W-:-:S01]  /*1aef0*/  FADD.FTZ R45, R57, R82 ;  /* 0x00000052392d7221 */ /* 0x001fc20000010000 */
[----:B--2---:R-:W-:-:S06]  /*1af00*/  IMAD.MOV.U32 R87, RZ, RZ, R119 ;  /* 0x000000ffff577224 */ /* 0x004fcc00078e0077 */
[----:B------:R0:W-:Y:S01]  /*1af10*/  MUFU.EX2 R78, R47 ;  /* 0x0000002f004e7308 */ /* 0x0001e20000000800 */
[----:B---3--:R-:W-:-:S01]  /*1af20*/  FADD.FTZ R6, R72, R45 ;  /* 0x0000002d48067221 */ /* 0x008fc20000010000 */
[----:B------:R-:W-:Y:S02]  /*1af30*/  F2FP.SATFINITE.E4M3.F32.PACK_AB_MERGE_C R57, R72, R57, RZ ;  /* 0x000000394839723e */ /* 0x000fe400048070ff */
[----:B------:R-:W-:Y:S02]  /*1af40*/  MOV R72, R119 ;  /* 0x0000007700487202 */ /* 0x000fe40000000f00 */
[----:B------:R-:W-:Y:S01]  /*1af50*/  F2FP.SATFINITE.E4M3.F32.PACK_AB_MERGE_C R215, R62, R11, R57 ;  /* 0x0000000b3ed7723e */ /* 0x000fe20004807039 */
[----:B------:R-:W-:Y:S01]  /*1af60*/  IMAD.MOV.U32 R62, RZ, RZ, R119 ;  /* 0x000000ffff3e7224 */ /* 0x000fe200078e0077 */
[----:B------:R-:W2:Y:S01]  /*1af70*/  MUFU.EX2 R66, R66 ;  /* 0x0000004200427308 */ /* 0x000ea20000000800 */
[----:B0-----:R-:W-:-:S01]  /*1af80*/  FADD.FTZ R47, R107, R80 ;  /* 0x000000506b2f7221 */ /* 0x001fc20000010000 */
[----:B-1----:R-:W-:Y:S01]  /*1af90*/  FADD.FTZ R45, R15, R6 ;  /* 0x000000060f2d7221 */ /* 0x002fe20000010000 */
[----:B------:R-:W-:-:S02]  /*1afa0*/  IMAD.MOV.U32 R107, RZ, RZ, R119 ;  /* 0x000000ffff6b7224 */ /* 0x000fc400078e0077 */
[----:B------:R-:W-:Y:S01]  /*1afb0*/  FADD.FTZ R84, R26, R47 ;  /* 0x0000002f1a547221 */ /* 0x000fe20000010000 */
[----:B------:R-:W-:Y:S02]  /*1afc0*/  IMAD.MOV.U32 R57, RZ, RZ, R119 ;  /* 0x000000ffff397224 */ /* 0x000fe400078e0077 */
[----:B------:R-:W0:Y:S01]  /*1afd0*/  MUFU.EX2 R65, R65 ;  /* 0x0000004100417308 */ /* 0x000e220000000800 */
[----:B------:R-:W-:-:S01]  /*1afe0*/  FADD.FTZ R47, R81, R84 ;  /* 0x00000054512f7221 */ /* 0x000fc20000010000 */
[----:B------:R-:W-:Y:S01]  /*1aff0*/  MOV R84, R119 ;  /* 0x0000007700547202 */ /* 0x000fe20000000f00 */
[----:B------:R-:W-:Y:S02]  /*1b000*/  IMAD.MOV.U32 R81, RZ, RZ, R119 ;  /* 0x000000ffff517224 */ /* 0x000fe400078e0077 */
[----:B------:R-:W-:Y:S01]  /*1b010*/  FADD.FTZ R82, R28, R47 ;  /* 0x0000002f1c527221 */ /* 0x000fe20000010000 */
[----:B------:R-:W-:Y:S02]  /*1b020*/  IMAD.MOV.U32 R28, RZ, RZ, R119 ;  /* 0x000000ffff1c7224 */ /* 0x000fe400078e0077 */
[----:B------:R1:W3:Y:S01]  /*1b030*/  MUFU.EX2 R74, R63 ;  /* 0x0000003f004a7308 */ /* 0x0002e20000000800 */
[----:B------:R-:W-:-:S01]  /*1b040*/  FADD.FTZ R47, R109, R82 ;  /* 0x000000526d2f7221 */ /* 0x000fc20000010000 */
[----:B--2---:R-:W-:Y:S01]  /*1b050*/  FADD.FTZ R12, R66, R45 ;  /* 0x0000002d420c7221 */ /* 0x004fe20000010000 */
[----:B------:R-:W-:-:S02]  /*1b060*/  IMAD.MOV.U32 R109, RZ, RZ, R119 ;  /* 0x000000ffff6d7224 */ /* 0x000fc400078e0077 */
[----:B------:R-:W-:Y:S01]  /*1b070*/  FADD.FTZ R20, R30, R47 ;  /* 0x0000002f1e147221 */ /* 0x000fe20000010000 */
[----:B------:R-:W-:Y:S01]  /*1b080*/  IMAD.MOV.U32 R82, RZ, RZ, R119 ;  /* 0x000000ffff527224 */ /* 0x000fe200078e0077 */
[----:B------:R-:W-:Y:S01]  /*1b090*/  MOV R30, R119 ;  /* 0x00000077001e7202 */ /* 0x000fe20000000f00 */
[----:B------:R-:W2:Y:S01]  /*1b0a0*/  MUFU.EX2 R21, R21 ;  /* 0x0000001500157308 */ /* 0x000ea20000000800 */
[----:B0-----:R-:W-:-:S01]  /*1b0b0*/  FADD.FTZ R45, R65, R12 ;  /* 0x0000000c412d7221 */ /* 0x001fc20000010000 */
[----:B------:R-:W-:Y:S01]  /*1b0c0*/  FADD.FTZ R77, R77, R20 ;  /* 0x000000144d4d7221 */ /* 0x000fe20000010000 */
[----:B-1----:R-:W-:-:S03]  /*1b0d0*/  IMAD.MOV.U32 R63, RZ, RZ, R119 ;  /* 0x000000ffff3f7224 */ /* 0x002fc600078e0077 */
[----:B------:R-:W-:Y:S01]  /*1b0e0*/  FADD.FTZ R20, R32, R77 ;  /* 0x0000004d20147221 */ /* 0x000fe20000010000 */
[----:B------:R-:W-:Y:S01]  /*1b0f0*/  IMAD.MOV.U32 R77, RZ, RZ, R119 ;  /* 0x000000ffff4d7224 */ /* 0x000fe200078e0077 */
[----:B------:R-:W0:Y:S01]  /*1b100*/  MUFU.EX2 R68, R68 ;  /* 0x0000004400447308 */ /* 0x000e220000000800 */
[----:B---3--:R-:W-:-:S01]  /*1b110*/  FADD.FTZ R12, R74, R45 ;  /* 0x0000002d4a0c7221 */ /* 0x008fc20000010000 */
[----:B------:R-:W-:Y:S01]  /*1b120*/  FADD.FTZ R47, R85, R20 ;  /* 0x00000014552f7221 */ /* 0x000fe20000010000 */
[----:B------:R-:W-:Y:S01]  /*1b130*/  F2FP.SATFINITE.E4M3.F32.PACK_AB_MERGE_C R65, R74, R65, RZ ;  /* 0x000000414a41723e */ /* 0x000fe200048070ff */
[----:B------:R-:W-:Y:S02]  /*1b140*/  IMAD.MOV.U32 R85, RZ, RZ, R119 ;  /* 0x000000ffff557224 */ /* 0x000fe400078e0077 */
[----:B------:R-:W-:-:S01]  /*1b150*/  FADD.FTZ R26, R36, R47 ;  /* 0x0000002f241a7221 */ /* 0x000fc20000010000 */
[----:B------:R-:W-:Y:S01]  /*1b160*/  F2FP.SATFINITE.E4M3.F32.PACK_AB_MERGE_C R201, R66, R15, R65 ;  /* 0x0000000f42c9723e */ /* 0x000fe20004807041 */
[----:B------:R-:W1:Y:S01]  /*1b170*/  MUFU.EX2 R59, R59 ;  /* 0x0000003b003b7308 */ /* 0x000e620000000800 */
[----:B--2---:R-:W-:-:S01]  /*1b180*/  FADD.FTZ R45, R21, R12 ;  /* 0x0000000c152d7221 */ /* 0x004fc20000010000 */
[----:B------:R-:W-:Y:S01]  /*1b190*/  FADD.FTZ R111, R111, R26 ;  /* 0x0000001a6f6f7221 */ /* 0x000fe20000010000 */
[--C-:B------:R-:W-:Y:S01]  /*1b1a0*/  IMAD.MOV.U32 R74, RZ, RZ, R119.reuse ;  /* 0x000000ffff4a7224 */ /* 0x100fe200078e0077 */
[----:B------:R-:W-:Y:S01]  /*1b1b0*/  MOV R66, R119 ;  /* 0x0000007700427202 */ /* 0x000fe20000000f00 */
[----:B------:R-:W-:-:S02]  /*1b1c0*/  IMAD.MOV.U32 R65, RZ, RZ, R119 ;  /* 0x000000ffff417224 */ /* 0x000fc400078e0077 */
[----:B------:R-:W-:Y:S01]  /*1b1d0*/  FADD.FTZ R8, R34, R111 ;  /* 0x0000006f22087221 */ /* 0x000fe20000010000 */
[----:B------:R-:W-:Y:S01]  /*1b1e0*/  IMAD.MOV.U32 R111, RZ, RZ, R119 ;  /* 0x000000ffff6f7224 */ /* 0x000fe200078e0077 */
[----:B------:R2:W3:Y:S01]  /*1b1f0*/  MUFU.EX2 R76, R71 ;  /* 0x00000047004c7308 */ /* 0x0004e20000000800 */
[----:B0-----:R-:W-:-:S01]  /*1b200*/  FADD.FTZ R20, R68, R45 ;  /* 0x0000002d44147221 */ /* 0x001fc20000010000 */
[--C-:B------:R-:W-:Y:S01]  /*1b210*/  IMAD.MOV.U32 R47, RZ, RZ, R119.reuse ;  /* 0x000000ffff2f7224 */ /* 0x100fe200078e0077 */
[----:B------:R-:W-:Y:S01]  /*1b220*/  MOV R36, R119 ;  /* 0x0000007700247202 */ /* 0x000fe20000000f00 */
[--C-:B------:R-:W-:Y:S02]  /*1b230*/  IMAD.MOV.U32 R45, RZ, RZ, R119.reuse ;  /* 0x000000ffff2d7224 */ /* 0x100fe400078e0077 */
[----:B------:R-:W-:Y:S02]  /*1b240*/  IMAD.MOV.U32 R32, RZ, RZ, R119 ;  /* 0x000000ffff207224 */ /* 0x000fe400078e0077 */
[----:B------:R-:W0:Y:S01]  /*1b250*/  MUFU.EX2 R0, R0 ;  /* 0x0000000000007308 */ /* 0x000e220000000800 */
[----:B-1----:R-:W-:-:S01]  /*1b260*/  FADD.FTZ R37, R59, R20 ;  /* 0x000000143b257221 */ /* 0x002fc20000010000 */
[----:B--2---:R-:W-:-:S02]  /*1b270*/  IMAD.MOV.U32 R71, RZ, RZ, R119 ;  /* 0x000000ffff477224 */ /* 0x004fc400078e0077 */
[----:B------:R-:W-:-:S04]  /*1b280*/  IMAD.MOV.U32 R26, RZ, RZ, R119 ;  /* 0x000000ffff1a7224 */ /* 0x000fc800078e0077 */
[----:B------:R-:W-:Y:S01]  /*1b290*/  MUFU.EX2 R39, R139 ;  /* 0x0000008b00277308 */ /* 0x000fe20000000800 */
[----:B---3--:R-:W-:-:S01]  /*1b2a0*/  FADD.FTZ R37, R76, R37 ;  /* 0x000000254c257221 */ /* 0x008fc20000010000 */
[----:B------:R-:W-:Y:S01]  /*1b2b0*/  F2FP.SATFINITE.E4M3.F32.PACK_AB_MERGE_C R59, R76, R59, RZ ;  /* 0x0000003b4c3b723e */ /* 0x000fe200048070ff */
[----:B------:R-:W-:-:S03]  /*1b2c0*/  IMAD.MOV.U32 R76, RZ, RZ, R119 ;  /* 0x000000ffff4c7224 */ /* 0x000fc600078e0077 */
[----:B------:R-:W-:Y:S01]  /*1b2d0*/  F2FP.SATFINITE.E4M3.F32.PACK_AB_MERGE_C R203, R68, R21, R59 ;  /* 0x0000001544cb723e */ /* 0x000fe2000480703b */
[----:B------:R-:W-:Y:S01]  /*1b2e0*/  IMAD.MOV.U32 R68, RZ, RZ, R119 ;  /* 0x000000ffff447224 */ /* 0x000fe200078e0077 */
[----:B------:R-:W-:Y:S01]  /*1b2f0*/  MUFU.EX2 R38, R38 ;  /* 0x0000002600267308 */ /* 0x000fe20000000800 */
[----:B0-----:R-:W-:-:S01]  /*1b300*/  FADD.FTZ R10, R0, R37 ;  /* 0x00000025000a7221 */ /* 0x001fc20000010000 */
[--C-:B------:R-:W-:Y:S02]  /*1b310*/  IMAD.MOV.U32 R59, RZ, RZ, R119.reuse ;  /* 0x000000ffff3b7224 */ /* 0x100fe400078e0077 */
[----:B------:R-:W-:Y:S02]  /*1b320*/  IMAD.MOV.U32 R37, RZ, RZ, R119 ;  /* 0x000000ffff257224 */ /* 0x000fe400078e0077 */
[----:B------:R-:W-:Y:S02]  /*1b330*/  FADD.FTZ R10, R41, R10 ;  /* 0x0000000a290a7221 */ /* 0x000fe40000010000 */
[----:B------:R-:W-:Y:S08]  /*1b340*/  MUFU.EX2 R49, R49 ;  /* 0x0000003100317308 */ /* 0x000ff00000000800 */
[----:B------:R-:W0:Y:S08]  /*1b350*/  MUFU.EX2 R121, R121 ;  /* 0x0000007900797308 */ /* 0x000e300000000800 */
[----:B------:R-:W1:Y:S08]  /*1b360*/  MUFU.EX2 R40, R40 ;  /* 0x0000002800287308 */ /* 0x000e700000000800 */
[----:B------:R2:W3:Y:S01]  /*1b370*/  MUFU.EX2 R25, R53 ;  /* 0x0000003500197308 */ /* 0x0004e20000000800 */
[----:B0-----:R-:W-:-:S04]  /*1b380*/  F2FP.SATFINITE.E4M3.F32.PACK_AB_MERGE_C R204, R121, R38, RZ ;  /* 0x0000002679cc723e */ /* 0x001fc800048070ff */
[----:B------:R-:W-:Y:S01]  /*1b390*/  F2FP.SATFINITE.E4M3.F32.PACK_AB_MERGE_C R204, R39, R34, R204 ;  /* 0x0000002227cc723e */ /* 0x000fe200048070cc */
[--C-:B------:R-:W-:Y:S02]  /*1b3a0*/  IMAD.MOV.U32 R34, RZ, RZ, R119.reuse ;  /* 0x000000ffff227224 */ /* 0x100fe400078e0077 */
[----:B------:R0:W-:Y:S01]  /*1b3b0*/  MUFU.EX2 R12, R27 ;  /* 0x0000001b000c7308 */ /* 0x0001e20000000800 */
[----:B--2---:R-:W-:-:S07]  /*1b3c0*/  IMAD.MOV.U32 R53, RZ, RZ, R119 ;  /* 0x000000ffff357224 */ /* 0x004fce00078e0077 */
[----:B------:R-:W-:Y:S01]  /*1b3d0*/  MUFU.EX2 R123, R123 ;  /* 0x0000007b007b7308 */ /* 0x000fe20000000800 */
[----:B0-----:R-:W-:-:S01]  /*1b3e0*/  FADD.FTZ R27, R39, R8 ;  /* 0x00000008271b7221 */ /* 0x001fc20000010000 */
[----:B------:R-:W-:-:S03]  /*1b3f0*/  IMAD.MOV.U32 R39, RZ, RZ, R119 ;  /* 0x000000ffff277224 */ /* 0x000fc600078e0077 */
[----:B------:R-:W-:Y:S01]  /*1b400*/  FADD.FTZ R14, R38, R27 ;  /* 0x0000001b260e7221 */ /* 0x000fe20000010000 */
[----:B------:R-:W-:-:S01]  /*1b410*/  FADD.FTZ R27, R49, R10 ;  /* 0x0000000a311b7221 */ /* 0x000fc20000010000 */
[----:B------:R-:W-:Y:S01]  /*1b420*/  F2FP.SATFINITE.E4M3.F32.PACK_AB_MERGE_C R49, R78, R49, RZ ;  /* 0x000000314e31723e */ /* 0x000fe200048070ff */
[----:B------:R0:W2:Y:S01]  /*1b430*/  MUFU.EX2 R80, R51 ;  /* 0x0000003300507308 */ /* 0x0000a20000000800 */
[----:B------:R-:W-:-:S01]  /*1b440*/  FADD.FTZ R121, R121, R14 ;  /* 0x0000000e79797221 */ /* 0x000fc20000010000 */
[----:B------:R-:W-:Y:S01]  /*1b450*/  FADD.FTZ R78, R78, R27 ;  /* 0x0000001b4e4e7221 */ /* 0x000fe20000010000 */
[----:B------:R-:W-:Y:S01]  /*1b460*/  F2FP.SATFINITE.E4M3.F32.PACK_AB_MERGE_C R205, R41, R0, R49 ;  /* 0x0000000029cd723e */ /* 0x000fe20004807031 */
[----:B------:R-:W-:Y:S02]  /*1b470*/  IMAD.MOV.U32 R49, RZ, RZ, R119 ;  /* 0x000000ffff317224 */ /* 0x000fe400078e0077 */
[----:B-1----:R-:W-:-:S01]  /*1b480*/  FADD.FTZ R10, R40, R121 ;  /* 0x00000079280a7221 */ /* 0x002fc20000010000 */
[----:B---3--:R-:W-:Y:S01]  /*1b490*/  FADD.FTZ R27, R25, R78 ;  /* 0x0000004e191b7221 */ /* 0x008fe20000010000 */
[----:B------:R-:W-:Y:S01]  /*1b4a0*/  MOV R78, R119 ;  /* 0x00000077004e7202 */ /* 0x000fe20000000f00 */
[----:B------:R-:W-:Y:S01]  /*1b4b0*/  MUFU.EX2 R42, R42 ;  /* 0x0000002a002a7308 */ /* 0x000fe20000000800 */
[----:B0-----:R-:W-:-:S02]  /*1b4c0*/  IMAD.MOV.U32 R51, RZ, RZ, R119 ;  /* 0x000000ffff337224 */ /* 0x001fc400078e0077 */
[--C-:B------:R-:W-:Y:S02]  /*1b4d0*/  IMAD.MOV.U32 R41, RZ, RZ, R119.reuse ;  /* 0x000000ffff297224 */ /* 0x100fe400078e0077 */
[----:B------:R-:W-:-:S03]  /*1b4e0*/  IMAD.MOV.U32 R38, RZ, RZ, R119 ;  /* 0x000000ffff267224 */ /* 0x000fc600078e0077 */
[----:B------:R-:W0:Y:S01]  /*1b4f0*/  MUFU.EX2 R125, R125 ;  /* 0x0000007d007d7308 */ /* 0x000e220000000800 */
[----:B--2---:R-:W-:-:S07]  /*1b500*/  FADD.FTZ R14, R80, R27 ;  /* 0x0000001b500e7221 */ /* 0x004fce0000010000 */
[----:B------:R-:W1:Y:S08]  /*1b510*/  MUFU.EX2 R43, R43 ;  /* 0x0000002b002b7308 */ /* 0x000e700000000800 */
[----:B------:R2:W3:Y:S01]  /*1b520*/  MUFU.EX2 R6, R55 ;  /* 0x0000003700067308 */ /* 0x0004e20000000800 */
[----:B0-----:R-:W-:-:S04]  /*1b530*/  F2FP.SATFINITE.E4M3.F32.PACK_AB_MERGE_C R206, R125, R42, RZ ;  /* 0x0000002a7dce723e */ /* 0x001fc800048070ff */
[----:B------:R-:W-:Y:S01]  /*1b540*/  F2FP.SATFINITE.E4M3.F32.PACK_AB_MERGE_C R206, R123, R40, R206 ;  /* 0x000000287bce723e */ /* 0x000fe200048070ce */
[----:B------:R-:W-:Y:S02]  /*1b550*/  IMAD.MOV.U32 R40, RZ, RZ, R119 ;  /* 0x000000ffff287224 */ /* 0x000fe400078e0077 */
[----:B------:R-:W-:Y:S01]  /*1b560*/  MUFU.EX2 R46, R46 ;  /* 0x0000002e002e7308 */ /* 0x000fe20000000800 */
[----:B-1----:R-:W-:-:S01]  /*1b570*/  FADD.FTZ R27, R43, R14 ;  /* 0x0000000e2b1b7221 */ /* 0x002fc20000010000 */
[----:B--2---:R-:W-:-:S06]  /*1b580*/  IMAD.MOV.U32 R55, RZ, RZ, R119 ;  /* 0x000000ffff377224 */ /* 0x004fcc00078e0077 */
[----:B------:R-:W0:Y:S01]  /*1b590*/  MUFU.EX2 R129, R129 ;  /* 0x0000008100817308 */ /* 0x000e220000000800 */
[C---:B---3--:R-:W-:Y:S01]  /*1b5a0*/  F2FP.SATFINITE.E4M3.F32.PACK_AB_MERGE_C R43, R6.reuse, R43, RZ ;  /* 0x0000002b062b723e */ /* 0x048fe200048070ff */
[----:B------:R-:W-:Y:S01]  /*1b5b0*/  FADD.FTZ R6, R6, R27 ;  /* 0x0000001b06067221 */ /* 0x000fe20000010000 */
[----:B------:R-:W-:Y:S02]  /*1b5c0*/  IMAD.MOV.U32 R27, RZ, RZ, R119 ;  /* 0x000000ffff1b7224 */ /* 0x000fe400078e0077 */
[----:B------:R-:W-:Y:S01]  /*1b5d0*/  F2FP.SATFINITE.E4M3.F32.PACK_AB_MERGE_C R207, R80, R25, R43 ;  /* 0x0000001950cf723e */ /* 0x000fe2000480702b */
[--C-:B------:R-:W-:Y:S02]  /*1b5e0*/  IMAD.MOV.U32 R80, RZ, RZ, R119.reuse ;  /* 0x000000ffff507224 */ /* 0x100fe400078e0077 */
[----:B------:R-:W-:Y:S01]  /*1b5f0*/  MUFU.EX2 R44, R44 ;  /* 0x0000002c002c7308 */ /* 0x000fe20000000800 */
[--C-:B------:R-:W-:Y:S02]  /*1b600*/  IMAD.MOV.U32 R43, RZ, RZ, R119.reuse ;  /* 0x000000ffff2b7224 */ /* 0x100fe400078e0077 */
[----:B------:R-:W-:-:S05]  /*1b610*/  IMAD.MOV.U32 R25, RZ, RZ, R119 ;  /* 0x000000ffff197224 */ /* 0x000fca00078e0077 */
[----:B------:R-:W1:Y:S01]  /*1b620*/  MUFU.EX2 R29, R29 ;  /* 0x0000001d001d7308 */ /* 0x000e620000000800 */
[----:B0-----:R-:W-:-:S07]  /*1b630*/  F2FP.SATFINITE.E4M3.F32.PACK_AB_MERGE_C R20, R129, R46, RZ ;  /* 0x0000002e8114723e */ /* 0x001fce00048070ff */
[----:B------:R-:W0:Y:S08]  /*1b640*/  MUFU.EX2 R127, R127 ;  /* 0x0000007f007f7308 */ /* 0x000e300000000800 */
[----:B------:R2:W-:Y:S01]  /*1b650*/  MUFU.EX2 R8, R31 ;  /* 0x0000001f00087308 */ /* 0x0005e20000000800 */
[----:B-1----:R-:W-:-:S04]  /*1b660*/  FADD.FTZ R3, R29, R6 ;  /* 0x000000061d037221 */ /* 0x002fc80000010000 */
[----:B------:R-:W-:-:S03]  /*1b670*/  FADD.FTZ R6, R12, R3 ;  /* 0x000000030c067221 */ /* 0x000fc60000010000 */
[----:B------:R-:W1:Y:S01]  /*1b680*/  MUFU.EX2 R33, R33 ;  /* 0x0000002100217308 */ /* 0x000e620000000800 */
[----:B--2---:R-:W-:-:S01]  /*1b690*/  FADD.FTZ R31, R123, R10 ;  /* 0x0000000a7b1f7221 */ /* 0x004fc20000010000 */
[----:B0-----:R-:W-:-:S03]  /*1b6a0*/  F2FP.SATFINITE.E4M3.F32.PACK_AB_MERGE_C R208, R127, R44, R20 ;  /* 0x0000002c7fd0723e */ /* 0x001fc60004807014 */
[----:B------:R-:W-:Y:S01]  /*1b6b0*/  FADD.FTZ R42, R42, R31 ;  /* 0x0000001f2a2a7221 */ /* 0x000fe20000010000 */
[----:B------:R-:W-:Y:S02]  /*1b6c0*/  IMAD.MOV.U32 R31, RZ, RZ, R119 ;  /* 0x000000ffff1f7224 */ /* 0x000fe400078e0077 */
[----:B------:R-:W-:Y:S01]  /*1b6d0*/  MUFU.EX2 R50, R50 ;  /* 0x0000003200327308 */ /* 0x000fe20000000800 */
[----:B------:R-:W-:-:S01]  /*1b6e0*/  FADD.FTZ R125, R125, R42 ;  /* 0x0000002a7d7d7221 */ /* 0x000fc20000010000 */
[----:B------:R-:W-:-:S03]  /*1b6f0*/  MOV R42, R119 ;  /* 0x00000077002a7202 */ /* 0x000fc60000000f00 */
[----:B------:R-:W-:Y:S01]  /*1b700*/  FADD.FTZ R14, R44, R125 ;  /* 0x0000007d2c0e7221 */ /* 0x000fe20000010000 */
[----:B------:R-:W-:Y:S02]  /*1b710*/  IMAD.MOV.U32 R44, RZ, RZ, R119 ;  /* 0x000000ffff2c7224 */ /* 0x000fe400078e0077 */
[----:B------:R-:W0:Y:S01]  /*1b720*/  MUFU.EX2 R133, R133 ;  /* 0x0000008500857308 */ /* 0x000e220000000800 */
[----:B------:R-:W-:-:S01]  /*1b730*/  FADD.FTZ R127, R127, R14 ;  /* 0x0000000e7f7f7221 */ /* 0x000fc20000010000 */
[----:B-1----:R-:W-:Y:S01]  /*1b740*/  FADD.FTZ R3, R33, R6 ;  /* 0x0000000621037221 */ /* 0x002fe20000010000 */
[----:B------:R-:W-:Y:S02]  /*1b750*/  F2FP.SATFINITE.E4M3.F32.PACK_AB_MERGE_C R33, R8, R33, RZ ;  /* 0x000000210821723e */ /* 0x000fe400048070ff */
[----:B------:R-:W-:Y:S01]  /*1b760*/  FADD.FTZ R46, R46, R127 ;  /* 0x0000007f2e2e7221 */ /* 0x000fe20000010000 */
[----:B------:R-:W-:-:S01]  /*1b770*/  FADD.FTZ R8, R8, R3 ;  /* 0x0000000308087221 */ /* 0x000fc20000010000 */
[----:B------:R-:W-:Y:S01]  /*1b780*/  F2FP.SATFINITE.E4M3.F32.PACK_AB_MERGE_C R209, R12, R29, R33 ;  /* 0x0000001d0cd1723e */ /* 0x000fe20004807021 */
[----:B------:R-:W1:Y:S01]  /*1b790*/  MUFU.EX2 R48, R48 ;  /* 0x0000003000307308 */ /* 0x000e620000000800 */
[----:B------:R-:W-:-:S01]  /*1b7a0*/  FADD.FTZ R129, R129, R46 ;  /* 0x0000002e81817221 */ /* 0x000fc20000010000 */
[----:B------:R-:W-:-:S02]  /*1b7b0*/  IMAD.MOV.U32 R46, RZ, RZ, R119 ;  /* 0x000000ffff2e7224 */ /* 0x000fc400078e0077 */
[--C-:B------:R-:W-:Y:S02]  /*1b7c0*/  IMAD.MOV.U32 R33, RZ, RZ, R119.reuse ;  /* 0x000000ffff217224 */ /* 0x100fe400078e0077 */
[----:B------:R-:W-:Y:S02]  /*1b7d0*/  IMAD.MOV.U32 R29, RZ, RZ, R119 ;  /* 0x000000ffff1d7224 */ /* 0x000fe400078e0077 */
[----:B------:R-:W2:Y:S01]  /*1b7e0*/  MUFU.EX2 R113, R113 ;  /* 0x0000007100717308 */ /* 0x000ea20000000800 */
[----:B0-----:R-:W-:-:S07]  /*1b7f0*/  F2FP.SATFINITE.E4M3.F32.PACK_AB_MERGE_C R7, R133, R50, RZ ;  /* 0x000000328507723e */ /* 0x001fce00048070ff */
[----:B------:R-:W0:Y:S01]  /*1b800*/  MUFU.EX2 R131, R131 ;  /* 0x0000008300837308 */ /* 0x000e220000000800 */
[----:B-1----:R-:W-:-:S07]  /*1b810*/  FADD.FTZ R6, R48, R129 ;  /* 0x0000008130067221 */ /* 0x002fce0000010000 */
[----:B------:R1:W3:Y:S01]  /*1b820*/  MUFU.EX2 R10, R35 ;  /* 0x00000023000a7308 */ /* 0x0002e20000000800 */
[----:B--2---:R-:W-:-:S07]  /*1b830*/  FADD.FTZ R3, R113, R8 ;  /* 0x0000000871037221 */ /* 0x004fce0000010000 */
[----:B------:R-:W2:Y:S01]  /*1b840*/  MUFU.EX2 R115, R115 ;  /* 0x0000007300737308 */ /* 0x000ea20000000800 */
[C---:B0-----:R-:W-:Y:S01]  /*1b850*/  F2FP.SATFINITE.E4M3.F32.PACK_AB_MERGE_C R210, R131.reuse, R48, R7 ;  /* 0x0000003083d2723e */ /* 0x041fe20004807007 */
[----:B------:R-:W-:Y:S01]  /*1b860*/  FADD.FTZ R131, R131, R6 ;  /* 0x0000000683837221 */ /* 0x000fe20000010000 */
[----:B------:R-:W-:Y:S01]  /*1b870*/  MOV R48, R119 ;  /* 0x0000007700307202 */ /* 0x000fe20000000f00 */
[----:B-1----:R-:W-:Y:S02]  /*1b880*/  IMAD.MOV.U32 R35, RZ, RZ, R119 ;  /* 0x000000ffff237224 */ /* 0x002fe400078e0077 */
[----:B------:R-:W-:-:S02]  /*1b890*/  FADD.FTZ R50, R50, R131 ;  /* 0x0000008332327221 */ /* 0x000fc40000010000 */
[----:B------:R-:W0:Y:S01]  /*1b8a0*/  MUFU.EX2 R56, R56 ;  /* 0x0000003800387308 */ /* 0x000e220000000800 */
[----:B---3--:R-:W-:-:S01]  /*1b8b0*/  FADD.FTZ R0, R10, R3 ;  /* 0x000000030a007221 */ /* 0x008fc20000010000 */
[----:B------:R-:W-:Y:S01]  /*1b8c0*/  FADD.FTZ R12, R133, R50 ;  /* 0x00000032850c7221 */ /* 0x000fe20000010000 */
[----:B------:R-:W-:-:S02]  /*1b8d0*/  IMAD.MOV.U32 R50, RZ, RZ, R119 ;  /* 0x000000ffff327224 */ /* 0x000fc400078e0077 */
[----:B--2---:R-:W-:Y:S01]  /*1b8e0*/  FADD.FTZ R11, R115, R0 ;  /* 0x00000000730b7221 */ /* 0x004fe20000010000 */
[----:B0-----:R-:W-:-:S03]  /*1b8f0*/  F2FP.SATFINITE.E4M3.F32.PACK_AB_MERGE_C R3, R56, R115, RZ ;  /* 0x000000733803723e */ /* 0x001fc600048070ff */
[----:B------:R-:W-:Y:S01]  /*1b900*/  FADD.FTZ R11, R56, R11 ;  /* 0x0000000b380b7221 */ /* 0x000fe20000010000 */
[----:B------:R-:W-:Y:S01]  /*1b910*/  IMAD.MOV.U32 R115, RZ, RZ, R119 ;  /* 0x000000ffff737224 */ /* 0x000fe200078e0077 */
[----:B------:R-:W-:Y:S01]  /*1b920*/  F2FP.SATFINITE.E4M3.F32.PACK_AB_MERGE_C R211, R10, R113, R3 ;  /* 0x000000710ad3723e */ /* 0x000fe20004807003 */
[--C-:B------:R-:W-:Y:S02]  /*1b930*/  IMAD.MOV.U32 R113, RZ, RZ, R119.reuse ;  /* 0x000000ffff717224 */ /* 0x100fe400078e0077 */
[----:B------:R-:W-:Y:S01]  /*1b940*/  IMAD.MOV.U32 R56, RZ, RZ, R119 ;  /* 0x000000ffff387224 */ /* 0x000fe200078e0077 */
[----:B------:R-:W-:Y:S06]  /*1b950*/  @!P1 BRA `(.L_x_4218) ;  /* 0x0000003400e49947 */ /* 0x000fec0003800000 */
[----:B------:R0:W5:Y:S01]  /*1b960*/  LDL.LU R3, [R1+0x3c] ;  /* 0x00003c0001037983 */ /* 0x0001620000300800 */
[----:B------:R-:W-:Y:S01]  /*1b970*/  VIADD R10, R148, 0xfffffffe ;  /* 0xfffffffe940a7836 */ /* 0x000fe20000000000 */
[----:B------:R-:W-:Y:S01]  /*1b980*/  CS2R R118, SRZ ;  /* 0x0000000000767805 */ /* 0x000fe2000001ff00 */
[----:B------:R-:W-:Y:S01]  /*1b990*/  IMAD.MOV.U32 R9, RZ, RZ, R5 ;  /* 0x000000ffff097224 */ /* 0x000fe200078e0005 */
[----:B------:R-:W-:Y:S01]  /*1b9a0*/  CS2R R116, SRZ ;  /* 0x0000000000747805 */ /* 0x000fe2000001ff00 */
[----:B------:R-:W-:Y:S01]  /*1b9b0*/  IMAD.MOV.U32 R8, RZ, RZ, R4 ;  /* 0x000000ffff087224 */ /* 0x000fe200078e0004 */
[----:B------:R-:W-:Y:S01]  /*1b9c0*/  CS2R R114, SRZ ;  /* 0x0000000000727805 */ /* 0x000fe2000001ff00 */
[----:B------:R-:W-:Y:S01]  /*1b9d0*/  IMAD.MOV.U32 R0, RZ, RZ, R120 ;  /* 0x000000ffff007224 */ /* 0x000fe200078e0078 */
        /* <DEDUP_REMOVED lines=44> */
[----:B0-----:R-:W-:-:S07]  /*1bca0*/  CS2R R24, SRZ ;  /* 0x0000000000187805 */ /* 0x001fce000001ff00 */
.L_x_4230:
[----:B------:R-:W-:Y:S01]  /*1bcb0*/  ISETP.NE.AND P1, PT, R0, 0x1, PT ;  /* 0x000000010000780c */ /* 0x000fe20003f25270 */
[----:B------:R-:W-:Y:S05]  /*1bcc0*/  YIELD ;  /* 0x0000000000007946 */ /* 0x000fea0003800000 */
[----:B------:R-:W-:Y:S02]  /*1bcd0*/  SEL R4, RZ, 0x1, P1 ;  /* 0x00000001ff047807 */ /* 0x000fe40000800000 */
[----:B------:R-:W-:Y:S02]  /*1bce0*/  ISETP.NE.AND P1, PT, R220, RZ, PT ;  /* 0x000000ffdc00720c */ /* 0x000fe40003f25270 */
[----:B-----5:R-:W-:-:S05]  /*1bcf0*/  LOP3.LUT R6, R3, R4, RZ, 0x3c, !PT ;  /* 0x0000000403067212 */ /* 0x020fca00078e3cff */
[----:B------:R0:W-:Y:S06]  /*1bd00*/  STL [R1+0x3c], R6 ;  /* 0x00003c0601007387 */ /* 0x0001ec0000100800 */
[----:B------:R-:W-:Y:S05]  /*1bd10*/  @P1 BRA `(.L_x_4219) ;  /* 0x00000000003c1947 */ /* 0x000fea0003800000 */
[----:B------:R-:W-:Y:S05]  /*1bd20*/  @!P0 BRA `(.L_x_4220) ;  /* 0x0000000000048947 */ /* 0x000fea0003800000 */
[----:B------:R-:W-:Y:S01]  /*1bd30*/  BPT.TRAP 0x1 ;  /* 0x000000040000795c */ /* 0x000fe20000300000 */
.L_x_4220:
[----:B------:R-:W-:-:S05]  /*1bd40*/  VIADD R4, R0, 0x1 ;  /* 0x0000000100047836 */ /* 0x000fca0000000000 */
[----:B------:R-:W-:-:S04]  /*1bd50*/  ISETP.NE.AND P2, PT, R4, 0x2, PT ;  /* 0x000000020400780c */ /* 0x000fc80003f45270 */
[----:B------:R-:W-:Y:S02]  /*1bd60*/  SEL R5, R4, RZ, P2 ;  /* 0x000000ff04057207 */ /* 0x000fe40001000000 */
[----:B------:R-:W-:Y:S02]  /*1bd70*/  SHF.L.U32 R4, R6, 0x1f, RZ ;  /* 0x0000001f06047819 */ /* 0x000fe400000006ff */
[----:B------:R-:W-:-:S04]  /*1bd80*/  LEA R5, R5, R18, 0x3 ;  /* 0x0000001205057211 */ /* 0x000fc800078e18ff */
[----:B------:R1:W2:Y:S01]  /*1bd90*/  SYNCS.PHASECHK.TRANS64.TRYWAIT P2, [R5+URZ+0x33430], R4 ;  /* 0x03343004050075a7 */ /* 0x0002a2000804017f */
[----:B------:R-:W-:Y:S05]  /*1bda0*/  @!P0 BRA `(.L_x_4221) ;  /* 0x0000000000048947 */ /* 0x000fea0003800000 */
[----:B------:R-:W-:Y:S01]  /*1bdb0*/  BPT.TRAP 0x1 ;  /* 0x000000040000795c */ /* 0x000fe20000300000 */
.L_x_4221:
[----:B------:R-:W-:Y:S04]  /*1bdc0*/  BSSY B0, `(.L_x_4219) ;  /* 0x0000004000007945 */ /* 0x000fe80003800000 */
[----:B--2---:R-:W-:Y:S05]  /*1bdd0*/  @P2 BRA `(.L_x_4222) ;  /* 0x0000000000082947 */ /* 0x004fea0003800000 */
[----:B------:R-:W2:Y:S02]  /*1bde0*/  SYNCS.PHASECHK.TRANS64.TRYWAIT P2, [R5+URZ+0x33430], R4 ;  /* 0x03343004050075a7 */ /* 0x000ea4000804017f */
[----:B--2---:R-:W-:Y:S05]  /*1bdf0*/  @!P2 BRA `(.L_x_4223) ;  /* 0x0000010c0054a947 */ /* 0x004fea0003800000 */
.L_x_4222:
[----:B------:R-:W-:Y:S05]  /*1be00*/  BSYNC B0 ;  /* 0x0000000000007941 */ /* 0x000fea0003800000 */
.L_x_4219:
[----:B-12---:R-:W1:Y:S01]  /*1be10*/  S2R R4, SR_TID.X ;  /* 0x0000000000047919 */ /* 0x006e620000002100 */
[----:B------:R-:W-:Y:S05]  /*1be20*/  WARPSYNC.ALL ;  /* 0x0000000000007948 */ /* 0x000fea0003800000 */
[----:B------:R-:W-:Y:S01]  /*1be30*/  IMAD.MOV.U32 R5, RZ, RZ, -0x7fffffe0 ;  /* 0x80000020ff057424 */ /* 0x000fe200078e00ff */
[----:B------:R-:W-:Y:S01]  /*1be40*/  UMOV UR20, UR28 ;  /* 0x0000001c00147c82 */ /* 0x000fe20008000000 */
[----:B------:R-:W-:Y:S01]  /*1be50*/  UMOV UR21, UR29 ;  /* 0x0000001d00157c82 */ /* 0x000fe20008000000 */
[----:B------:R-:W-:Y:S01]  /*1be60*/  MOV R7, 0x80000020 ;  /* 0x8000002000077802 */ /* 0x000fe20000000f00 */
[----:B------:R-:W-:Y:S01]  /*1be70*/  UMOV UR24, UR28 ;  /* 0x0000001c00187c82 */ /* 0x000fe20008000000 */
[----:B------:R-:W-:Y:S01]  /*1be80*/  R2UR UR23, R5 ;  /* 0x00000000051772ca */ /* 0x000fe200000e0000 */
[----:B------:R-:W-:Y:S01]  /*1be90*/  UMOV UR25, UR29 ;  /* 0x0000001d00197c82 */ /* 0x000fe20008000000 */
[C---:B------:R-:W-:Y:S01]  /*1bea0*/  R2UR UR27, R7.reuse ;  /* 0x00000000071b72ca */ /* 0x040fe200000e0000 */
[----:B------:R-:W-:Y:S01]  /*1beb0*/  IMAD.MOV.U32 R15, RZ, RZ, -0x7fffffe0 ;  /* 0x80000020ff0f7424 */ /* 0x000fe200078e00ff */
[----:B------:R-:W-:Y:S01]  /*1bec0*/  R2UR UR35, R7 ;  /* 0x00000000072372ca */ /* 0x000fe200000e0000 */
[----:B------:R-:W-:Y:S01]  /*1bed0*/  UMOV UR32, UR28 ;  /* 0x0000001c00207c82 */ /* 0x000fe20008000000 */
[----:B------:R-:W-:Y:S01]  /*1bee0*/  UMOV UR33, UR29 ;  /* 0x0000001d00217c82 */ /* 0x000fe20008000000 */
[----:B------:R-:W-:Y:S01]  /*1bef0*/  IMAD.MOV.U32 R21, RZ, RZ, -0x7fffffe0 ;  /* 0x80000020ff157424 */ /* 0x000fe200078e00ff */
[C---:B------:R-:W-:Y:S01]  /*1bf00*/  R2UR UR31, R15.reuse ;  /* 0x000000000f1f72ca */ /* 0x040fe200000e0000 */
[----:B------:R-:W-:Y:S01]  /*1bf10*/  UMOV UR40, UR28 ;  /* 0x0000001c00287c82 */ /* 0x000fe20008000000 */
[----:B------:R-:W-:Y:S01]  /*1bf20*/  UMOV UR41, UR29 ;  /* 0x0000001d00297c82 */ /* 0x000fe20008000000 */
[----:B------:R-:W-:Y:S01]  /*1bf30*/  R2UR UR47, R15 ;  /* 0x000000000f2f72ca */ /* 0x000fe200000e0000 */
[----:B------:R-:W-:Y:S01]  /*1bf40*/  IMAD.MOV.U32 R15, RZ, RZ, -0x7fffffe0 ;  /* 0x80000020ff0f7424 */ /* 0x000fe200078e00ff */
[----:B------:R-:W-:Y:S01]  /*1bf50*/  R2UR UR43, R21 ;  /* 0x00000000152b72ca */ /* 0x000fe200000e0000 */
[----:B------:R-:W-:-:S02]  /*1bf60*/  IMAD.MOV.U32 R7, RZ, RZ, -0x7fffffe0 ;  /* 0x80000020ff077424 */ /* 0x000fc400078e00ff */
[----:B------:R-:W-:Y:S01]  /*1bf70*/  IMAD.MOV.U32 R5, RZ, RZ, -0x7fffffe0 ;  /* 0x80000020ff057424 */ /* 0x000fe200078e00ff */
[----:B-1----:R-:W-:Y:S01]  /*1bf80*/  SHF.R.U32.HI R14, RZ, 0x7, R4 ;  /* 0x00000007ff0e7819 */ /* 0x002fe20000011604 */
[----:B------:R-:W-:-:S04]  /*1bf90*/  VIADD R4, R0, 0x1 ;  /* 0x0000000100047836 */ /* 0x000fc80000000000 */
[----:B------:R-:W-:-:S05]  /*1bfa0*/  VIADD R120, R14, 0x8 ;  /* 0x000000080e787836 */ /* 0x000fca0000000000 */
[----:B------:R1:W-:Y:S01]  /*1bfb0*/  BAR.SYNC.DEFER_BLOCKING R120, 0x100 ;  /* 0x000400780000751d */ /* 0x0003e20000010000 */
[----:B------:R-:W-:-:S04]  /*1bfc0*/  ISETP.NE.AND P2, PT, R4, 0x2, PT ;  /* 0x000000020400780c */ /* 0x000fc80003f45270 */
[----:B0-----:R-:W-:-:S05]  /*1bfd0*/  SEL R6, R4, RZ, P2 ;  /* 0x000000ff04067207 */ /* 0x001fca0001000000 */
[----:B------:R-:W-:Y:S01]  /*1bfe0*/  IMAD R4, R6, 0x780, R13 ;  /* 0x0000078006047824 */ /* 0x000fe200078e020d */
[----:B------:R0:W-:Y:S03]  /*1bff0*/  STL [R1+0x2c], R6 ;  /* 0x00002c0601007387 */ /* 0x0001e60000100800 */
[C---:B------:R-:W-:Y:S01]  /*1c000*/  VIADD R14, R4.reuse, 0x100 ;  /* 0x00000100040e7836 */ /* 0x040fe20000000000 */
[C---:B------:R-:W-:Y:S01]  /*1c010*/  R2UR UR22, R4.reuse ;  /* 0x00000000041672ca */ /* 0x040fe200000e0000 */
[----:B------:R-:W-:-:S03]  /*1c020*/  VIADD R20, R4, 0x200 ;  /* 0x0000020004147836 */ /* 0x000fc60000000000 */
[----:B------:R-:W-:Y:S01]  /*1c030*/  R2UR UR30, R14 ;  /* 0x000000000e1e72ca */ /* 0x000fe200000e0000 */
[----:B------:R-:W-:Y:S01]  /*1c040*/  VIADD R14, R4, 0x2 ;  /* 0x00000002040e7836 */ /* 0x000fe20000000000 */
[----:B------:R-:W-:Y:S01]  /*1c050*/  R2UR UR42, R20 ;  /* 0x00000000142a72ca */ /* 0x000fe200000e0000 */
[----:B0-----:R-:W-:Y:S01]  /*1c060*/  VIADD R6, R4, 0x80 ;  /* 0x0000008004067836 */ /* 0x001fe20000000000 */
[----:B------:R-:W-:Y:S02]  /*1c070*/  WARPGROUP.ARRIVE ;  /* 0x00000000000079c5 */ /* 0x000fe40000000000 */
[----:B------:R-:W-:Y:S02]  /*1c080*/  R2UR UR46, R14 ;  /* 0x000000000e2e72ca */ /* 0x000fe400000e0000 */
[----:B------:R-:W-:Y:S01]  /*1c090*/  R2UR UR26, R6 ;  /* 0x00000000061a72ca */ /* 0x000fe200000e0000 */
[C---:B------:R-:W-:Y:S01]  /*1c0a0*/  VIADD R6, R4.reuse, 0x180 ;  /* 0x0000018004067836 */ /* 0x040fe20000000000 */
[----:B------:R-:W-:Y:S01]  /*1c0b0*/  IADD3 R14, R4, 0x82, RZ ;  /* 0x00000082040e7810 */ /* 0x000fe20007ffe0ff */
[----:B------:R-:W-:Y:S01]  /*1c0c0*/  QGMMA.64x32x32.F32.E4M3.E4M3 R184, gdesc[UR20], RZ, !UPT, gsb0 ;  /* 0x0060000014b879f3 */ /* 0x000fe2000c0008ff */
[----:B------:R-:W-:Y:S01]  /*1c0d0*/  R2UR UR23, R15 ;  /* 0x000000000f1772ca */ /* 0x000fe200000e0000 */
[----:B------:R-:W-:Y:S01]  /*1c0e0*/  UMOV UR20, UR44 ;  /* 0x0000002c00147c82 */ /* 0x000fe20008000000 */
[----:B------:R-:W-:Y:S01]  /*1c0f0*/  R2UR UR34, R6 ;  /* 0x00000000062272ca */ /* 0x000fe200000e0000 */
[----:B------:R-:W-:Y:S01]  /*1c100*/  UMOV UR21, UR45 ;  /* 0x0000002d00157c82 */ /* 0x000fe20008000000 */
[----:B------:R-:W-:Y:S01]  /*1c110*/  R2UR UR22, R14 ;  /* 0x000000000e1672ca */ /* 0x000fe200000e0000 */
[----:B------:R-:W-:Y:S01]  /*1c120*/  VIADD R6, R4, 0x102 ;  /* 0x0000010204067836 */ /* 0x000fe20000000000 */
[----:B------:R-:W-:-:S02]  /*1c130*/  WARPGROUP.DEPBAR.LE gsb0, 0x0 ;  /* 0x00008000000079c5 */ /* 0x000fc40000010000 */
        /* <DEDUP_REMOVED lines=10> */
[----:B------:R-:W-:Y:S03]  /*1c1e0*/  QGMMA.64x32x32.F32.E4M3.E4M3 R152, gdesc[UR28], RZ, !UPT, gsb0 ;  /* 0x006000001c9879f3 */ /* 0x000fe6000c0008ff */
[----:B------:R-:W-:Y:S02]  /*1c1f0*/  WARPGROUP.DEPBAR.LE gsb0, 0x0 ;  /* 0x00008000000079c5 */ /* 0x000fe40000010000 */
[----:B------:R-:W-:-:S06]  /*1c200*/  WARPGROUP.ARRIVE ;  /* 0x00000000000079c5 */ /* 0x000fcc0000000000 */
[----:B------:R-:W-:Y:S01]  /*1c210*/  QGMMA.64x32x32.F32.E4M3.E4M3 R136, gdesc[UR32], RZ, !UPT, gsb0 ;  /* 0x00600000208879f3 */ /* 0x000fe2000c0008ff */
[----:B------:R-:W-:Y:S01]  /*1c220*/  R2UR UR34, R6 ;  /* 0x00000000062272ca */ /* 0x000fe200000e0000 */
[----:B------:R-:W-:Y:S01]  /*1c230*/  UMOV UR32, UR44 ;  /* 0x0000002c00207c82 */ /* 0x000fe20008000000 */
[----:B------:R-:W-:Y:S01]  /*1c240*/  R2UR UR35, R7 ;  /* 0x00000000072372ca */ /* 0x000fe200000e0000 */
[----:B------:R-:W-:Y:S01]  /*1c250*/  UMOV UR33, UR45 ;  /* 0x0000002d00217c82 */ /* 0x000fe20008000000 */
[----:B------:R-:W-:Y:S01]  /*1c260*/  IMAD.MOV.U32 R7, RZ, RZ, -0x7fffffe0 ;  /* 0x80000020ff077424 */ /* 0x000fe200078e00ff */
[----:B------:R-:W-:Y:S01]  /*1c270*/  IADD3 R6, R4, 0x202, RZ ;  /* 0x0000020204067810 */ /* 0x000fe20007ffe0ff */
[----:B------:R-:W-:Y:S02]  /*1c280*/  WARPGROUP.DEPBAR.LE gsb0, 0x0 ;  /* 0x00008000000079c5 */ /* 0x000fe40000010000 */
[----:B-1----:R-:W-:-:S06]  /*1c290*/  WARPGROUP.ARRIVE ;  /* 0x00000000000079c5 */ /* 0x002fcc0000000000 */
[----:B------:R-:W-:Y:S01]  /*1c2a0*/  QGMMA.64x32x32.F32.E4M3.E4M3 R120, gdesc[UR40], RZ, !UPT, gsb0 ;  /* 0x00600000287879f3 */ /* 0x000fe2000c0008ff */
[----:B------:R-:W-:Y:S01]  /*1c2b0*/  R2UR UR42, R6 ;  /* 0x00000000062a72ca */ /* 0x000fe200000e0000 */
[----:B------:R-:W-:Y:S01]  /*1c2c0*/  UMOV UR40, UR44 ;  /* 0x0000002c00287c82 */ /* 0x000fe20008000000 */
[----:B------:R-:W-:Y:S01]  /*1c2d0*/  R2UR UR43, R7 ;  /* 0x00000000072b72ca */ /* 0x000fe200000e0000 */
[----:B------:R-:W-:Y:S01]  /*1c2e0*/  UMOV UR41, UR45 ;  /* 0x0000002d00297c82 */ /* 0x000fe20008000000 */
[----:B------:R-:W-:Y:S02]  /*1c2f0*/  VIADD R6, R4, 0x280 ;  /* 0x0000028004067836 */ /* 0x000fe40000000000 */
[----:B------:R-:W-:-:S03]  /*1c300*/  IMAD.MOV.U32 R7, RZ, RZ, -0x7fffffe0 ;  /* 0x80000020ff077424 */ /* 0x000fc600078e00ff */
[----:B------:R-:W-:Y:S01]  /*1c310*/  R2UR UR6, R6 ;  /* 0x00000000060672ca */ /* 0x000fe200000e0000 */
[----:B------:R-:W-:Y:S01]  /*1c320*/  VIADD R6, R4, 0x300 ;  /* 0x0000030004067836 */ /* 0x000fe20000000000 */
[----:B------:R-:W-:Y:S01]  /*1c330*/  R2UR UR7, R7 ;  /* 0x00000000070772ca */ /* 0x000fe200000e0000 */
        /* <DEDUP_REMOVED lines=8> */
[----:B------:R-:W-:Y:S01]  /*1c3c0*/  UMOV UR20, UR4 ;  /* 0x0000000400147c82 */ /* 0x000fe20008000000 */
[----:B------:R-:W-:Y:S01]  /*1c3d0*/  R2UR UR23, R7 ;  /* 0x00000000071772ca */ /* 0x000fe200000e0000 */
[----:B------:R-:W-:Y:S01]  /*1c3e0*/  UMOV UR21, UR5 ;  /* 0x0000000500157c82 */ /* 0x000fe20008000000 */
        /* <DEDUP_REMOVED lines=138> */
[C---:B------:R-:W-:Y:S02]  /*1cc90*/  VIADD R6, R4.reuse, 0x682 ;  /* 0x0000068204067836 */ /* 0x040fe40000000000 */
[----:B------:R-:W-:Y:S02]  /*1cca0*/  IMAD.MOV.U32 R7, RZ, RZ, -0x7fffffe0 ;  /* 0x80000020ff077424 */ /* 0x000fe400078e00ff */
[----:B------:R-:W-:Y:S01]  /*1ccb0*/  VIADD R4, R4, 0x702 ;  /* 0x0000070204047836 */ /* 0x000fe20000000000 */
[----:B------:R-:W-:-:S02]  /*1ccc0*/  WARPGROUP.DEPBAR.LE gsb0, 0x0 ;  /* 0x00008000000079c5 */ /* 0x000fc40000010000 */
        /* <DEDUP_REMOVED lines=29> */
[----:B------:R-:W-:Y:S05]  /*1cea0*/  @P1 BRA `(.L_x_4224) ;  /* 0x0000000000281947 */ /* 0x000fea0003800000 */
[----:B------:R-:W-:Y:S05]  /*1ceb0*/  @!P0 BRA `(.L_x_4225) ;  /* 0x0000000000048947 */ /* 0x000fea0003800000 */
[----:B------:R-:W-:Y:S01]  /*1cec0*/  BPT.TRAP 0x1 ;  /* 0x000000040000795c */ /* 0x000fe20000300000 */
.L_x_4225:
[----:B------:R-:W-:Y:S02]  /*1ced0*/  SHF.L.U32 R3, R3, 0x1f, RZ ;  /* 0x0000001f03037819 */ /* 0x000fe400000006ff */
[----:B------:R-:W-:-:S04]  /*1cee0*/  LEA R4, R0, R18, 0x3 ;  /* 0x0000001200047211 */ /* 0x000fc800078e18ff */
[----:B------:R0:W1:Y:S01]  /*1cef0*/  SYNCS.PHASECHK.TRANS64.TRYWAIT P1, [R4+URZ+0x33450], R3 ;  /* 0x03345003040075a7 */ /* 0x000062000802017f */
[----:B------:R-:W-:Y:S05]  /*1cf00*/  @!P0 BRA `(.L_x_4226) ;  /* 0x0000000000048947 */ /* 0x000fea0003800000 */
[----:B------:R-:W-:Y:S01]  /*1cf10*/  BPT.TRAP 0x1 ;  /* 0x000000040000795c */ /* 0x000fe20000300000 */
.L_x_4226:
[----:B-1----:R-:W-:Y:S05]  /*1cf20*/  @P1 BRA `(.L_x_4224) ;  /* 0x0000000000081947 */ /* 0x002fea0003800000 */
[----:B------:R-:W1:Y:S02]  /*1cf30*/  SYNCS.PHASECHK.TRANS64.TRYWAIT P1, [R4+URZ+0x33450], R3 ;  /* 0x03345003040075a7 */ /* 0x000e64000802017f */
[----:B-1----:R-:W-:Y:S05]  /*1cf40*/  @!P1 BRA `(.L_x_4227) ;  /* 0x000000fc00149947 */ /* 0x002fea0003800000 */
.L_x_4224:
[----:B01----:R-:W-:Y:S01]  /*1cf50*/  VIADD R3, R18, 0x200 ;  /* 0x0000020012037836 */ /* 0x003fe20000000000 */
[----:B------:R-:W-:Y:S05]  /*1cf60*/  WARPSYNC.ALL ;  /* 0x0000000000007948 */ /* 0x000fea0003800000 */
[----:B------:R-:W-:Y:S01]  /*1cf70*/  SHF.R.U32.HI R3, RZ, 0x4, R3 ;  /* 0x00000004ff037819 */ /* 0x000fe20000011603 */
[----:B------:R-:W-:Y:S01]  /*1cf80*/  IMAD.MOV.U32 R5, RZ, RZ, -0x3ffffff0 ;  /* 0xc0000010ff057424 */ /* 0x000fe200078e00ff */
[----:B------:R-:W-:Y:S01]  /*1cf90*/  WARPGROUP.ARRIVE ;  /* 0x00000000000079c5 */ /* 0x000fe20000000000 */
[----:B------:R-:W-:Y:S01]  /*1cfa0*/  IMAD.MOV.U32 R7, RZ, RZ, -0x3ffffff0 ;  /* 0xc0000010ff077424 */ /* 0x000fe200078e00ff */
[----:B------:R-:W-:-:S04]  /*1cfb0*/  LOP3.LUT R3, R3, 0x3fff, RZ, 0xc0, !PT ;  /* 0x00003fff03037812 */ /* 0x000fc800078ec0ff */
[----:B------:R-:W0:Y:S01]  /*1cfc0*/  S2R R14, SR_TID.X ;  /* 0x00000000000e7919 */ /* 0x000e220000002100 */
[----:B------:R-:W-:Y:S01]  /*1cfd0*/  R2UR UR7, R5 ;  /* 0x00000000050772ca */ /* 0x000fe200000e0000 */
[----:B------:R-:W-:Y:S01]  /*1cfe0*/  IMAD.MOV.U32 R5, RZ, RZ, -0x3ffffff0 ;  /* 0xc0000010ff057424 */ /* 0x000fe200078e00ff */
[----:B------:R-:W-:-:S05]  /*1cff0*/  LOP3.LUT R3, R3, 0x10000, RZ, 0xfc, !PT ;  /* 0x0001000003037812 */ /* 0x000fca00078efcff */
[----:B------:R-:W-:-:S04]  /*1d000*/  IMAD R4, R0, 0x780, R3 ;  /* 0x0000078000047824 */ /* 0x000fc800078e0203 */
[C---:B------:R-:W-:Y:S01]  /*1d010*/  VIADD R6, R4.reuse, 0x180 ;  /* 0x0000018004067836 */ /* 0x040fe20000000000 */
[----:B------:R-:W-:-:S13]  /*1d020*/  R2UR UR6, R4 ;  /* 0x00000000040672ca */ /* 0x000fda00000e0000 */
[----:B------:R-:W-:Y:S01]  /*1d030*/  QGMMA.64x192x32.F32.E4M3.E4M3 R24, R216, gdesc[UR4], R24, gsb0 ;  /* 0x02e00004d8187df3 */ /* 0x000fe20008000818 */
[----:B------:R-:W-:Y:S01]  /*1d040*/  R2UR UR6, R6 ;  /* 0x00000000060672ca */ /* 0x000fe200000e0000 */
[----:B------:R-:W-:Y:S01]  /*1d050*/  VIADD R6, R4, 0x300 ;  /* 0x0000030004067836 */ /* 0x000fe20000000000 */
[----:B------:R-:W-:Y:S02]  /*1d060*/  R2UR UR7, R7 ;  /* 0x00000000070772ca */ /* 0x000fe400000e0000 */
[----:B------:R-:W-:Y:S02]  /*1d070*/  MOV R7, 0xc0000010 ;  /* 0xc000001000077802 */ /* 0x000fe40000000f00 */
[----:B0-----:R-:W-:-:S04]  /*1d080*/  SHF.R.U32.HI R14, RZ, 0x7, R14 ;  /* 0x00000007ff0e7819 */ /* 0x001fc8000001160e */
[----:B------:R-:W-:Y:S01]  /*1d090*/  IADD3 R3, -R14, 0xb, RZ ;  /* 0x0000000b0e037810 */ /* 0x000fe20007ffe1ff */
[----:B------:R-:W-:Y:S02]  /*1d0a0*/  WARPGROUP.DEPBAR.LE gsb0, 0x0 ;  /* 0x00008000000079c5 */ /* 0x000fe40000010000 */
[----:B------:R-:W-:-:S06]  /*1d0b0*/  WARPGROUP.ARRIVE ;  /* 0x00000000000079c5 */ /* 0x000fcc0000000000 */
[----:B------:R-:W-:Y:S01]  /*1d0c0*/  QGMMA.64x192x32.F32.E4M3.E4M3 R24, R212, gdesc[UR4], R24, gsb0 ;  /* 0x02e00004d4187df3 */ /* 0x000fe20008000818 */
[----:B------:R-:W-:Y:S01]  /*1d0d0*/  R2UR UR6, R6 ;  /* 0x00000000060672ca */ /* 0x000fe200000e0000 */
[C---:B------:R-:W-:Y:S01]  /*1d0e0*/  VIADD R6, R4.reuse, 0x480 ;  /* 0x0000048004067836 */ /* 0x040fe20000000000 */
[----:B------:R-:W-:Y:S01]  /*1d0f0*/  R2UR UR7, R7 ;  /* 0x00000000070772ca */ /* 0x000fe200000e0000 */
[----:B------:R-:W-:Y:S02]  /*1d100*/  IMAD.MOV.U32 R7, RZ, RZ, -0x3ffffff0 ;  /* 0xc0000010ff077424 */ /* 0x000fe400078e00ff */
[----:B------:R-:W-:Y:S01]  /*1d110*/  VIADD R4, R4, 0x600 ;  /* 0x0000060004047836 */ /* 0x000fe20000000000 */
[----:B------:R-:W-:Y:S02]  /*1d120*/  WARPGROUP.DEPBAR.LE gsb0, 0x0 ;  /* 0x00008000000079c5 */ /* 0x000fe40000010000 */
[----:B------:R-:W-:-:S11]  /*1d130*/  WARPGROUP.ARRIVE ;  /* 0x00000000000079c5 */ /* 0x000fd60000000000 */
[----:B------:R-:W-:Y:S01]  /*1d140*/  QGMMA.64x192x32.F32.E4M3.E4M3 R24, R200, gdesc[UR4], R24, gsb0 ;  /* 0x02e00004c8187df3 */ /* 0x000fe20008000818 */
[----:B------:R-:W-:Y:S02]  /*1d150*/  R2UR UR6, R6 ;  /* 0x00000000060672ca */ /* 0x000fe400000e0000 */
[----:B------:R-:W-:Y:S01]  /*1d160*/  R2UR UR7, R7 ;  /* 0x00000000070772ca */ /* 0x000fe200000e0000 */
[----:B------:R-:W-:Y:S02]  /*1d170*/  WARPGROUP.DEPBAR.LE gsb0, 0x0 ;  /* 0x00008000000079c5 */ /* 0x000fe40000010000 */
[----:B------:R-:W-:-:S14]  /*1d180*/  WARPGROUP.ARRIVE ;  /* 0x00000000000079c5 */ /* 0x000fdc0000000000 */
[----:B------:R-:W-:Y:S01]  /*1d190*/  QGMMA.64x192x32.F32.E4M3.E4M3 R24, R204, gdesc[UR4], R24, gsb0 ;  /* 0x02e00004cc187df3 */ /* 0x000fe20008000818 */
[----:B------:R-:W-:Y:S02]  /*1d1a0*/  R2UR UR6, R4 ;  /* 0x00000000040672ca */ /* 0x000fe400000e0000 */
[----:B------:R-:W-:Y:S01]  /*1d1b0*/  R2UR UR7, R5 ;  /* 0x00000000050772ca */ /* 0x000fe200000e0000 */
[----:B------:R-:W-:Y:S02]  /*1d1c0*/  WARPGROUP.DEPBAR.LE gsb0, 0x0 ;  /* 0x00008000000079c5 */ /* 0x000fe40000010000 */
[----:B------:R-:W-:-:S14]  /*1d1d0*/  WARPGROUP.ARRIVE ;  /* 0x00000000000079c5 */ /* 0x000fdc0000000000 */
[----:B------:R-:W-:Y:S03]  /*1d1e0*/  QGMMA.64x192x32.F32.E4M3.E4M3 R24, R208, gdesc[UR4], R24, gsb0 ;  /* 0x02e00004d0187df3 */ /* 0x000fe60008000818 */
[----:B------:R-:W-:Y:S02]  /*1d1f0*/  WARPGROUP.DEPBAR.LE gsb0, 0x0 ;  /* 0x00008000000079c5 */ /* 0x000fe40000010000 */
[----:B------:R0:W-:Y:S06]  /*1d200*/  BAR.ARV R3, 0x100 ;  /* 0x000400030000751d */ /* 0x0001ec0000002000 */
[----:B------:R-:W-:Y:S05]  /*1d210*/  @!P0 BRA `(.L_x_4228) ;  /* 0x0000000000048947 */ /* 0x000fea0003800000 */
[----:B------:R-:W-:Y:S01]  /*1d220*/  BPT.TRAP 0x1 ;  /* 0x000000040000795c */ /* 0x000fe20000300000 */
.L_x_4228:
[----:B------:R-:W0:Y:S01]  /*1d230*/  LDL R14, [R1+0x2c] ;  /* 0x00002c00010e7983 */ /* 0x000e220000100800 */
[----:B------:R-:W-:Y:S02]  /*1d240*/  IMAD.U32 R4, RZ, RZ, UR38 ;  /* 0x00000026ff047e24 */ /* 0x000fe4000f8e00ff */
[----:B0-----:R-:W-:-:S05]  /*1d250*/  IMAD R3, R14, 0x8, R18 ;  /* 0x000000080e037824 */ /* 0x001fca00078e0212 */
[----:B------:R-:W-:-:S04]  /*1d260*/  IADD3 R3, R3, 0x33440, RZ ;  /* 0x0003344003037810 */ /* 0x000fc80007ffe0ff */
[----:B------:R-:W-:Y:S02]  /*1d270*/  PRMT R3, R4, 0x654, R3 ;  /* 0x0000065404037816 */ /* 0x000fe40000000003 */
[----:B------:R-:W-:Y:S02]  /*1d280*/  FMNMX.FTZ R4, R184, R8, !PT ;  /* 0x00000008b8047209 */ /* 0x000fe40007810000 */
[----:B------:R0:W-:Y:S02]  /*1d290*/  SYNCS.ARRIVE.TRANS64.RED.A1T0 RZ, [R3+URZ], RZ ;  /* 0x000000ff03ff79a7 */ /* 0x0001e4000810043f */
[----:B0-----:R-:W-:-:S04]  /*1d2a0*/  FMNMX.FTZ R3, R185, R4, !PT ;  /* 0x00000004b9037209 */ /* 0x001fc80007810000 */
        /* <DEDUP_REMOVED lines=38> */
[----:B------:R-:W0:Y:S02]  /*1d510*/  SHFL.BFLY PT, R4, R3, 0x2, 0x1f ;  /* 0x0c401f0003047f89 */ /* 0x000e2400000e0000 */
[----:B0-----:R-:W-:-:S05]  /*1d520*/  FMNMX.FTZ R4, R3, R4, !PT ;  /* 0x0000000403047209 */ /* 0x001fca0007810000 */
[----:B------:R-:W0:Y:S02]  /*1d530*/  SHFL.BFLY PT, R3, R4, 0x1, 0x1f ;  /* 0x0c201f0004037f89 */ /* 0x000e2400000e0000 */
[----:B0-----:R-:W-:Y:S02]  /*1d540*/  FMNMX.FTZ R4, R4, R3, !PT ;  /* 0x0000000304047209 */ /* 0x001fe40007810000 */
[----:B------:R-:W-:-:S03]  /*1d550*/  FMNMX.FTZ R3, R186, R9, !PT ;  /* 0x00000009ba037209 */ /* 0x000fc60007810000 */
[----:B------:R-:W-:Y:S01]  /*1d560*/  FADD.FTZ R6, -R4, R8 ;  /* 0x0000000804067221 */ /* 0x000fe20000010100 */
[----:B------:R-:W-:-:S03]  /*1d570*/  FMNMX.FTZ R3, R187, R3, !PT ;  /* 0x00000003bb037209 */ /* 0x000fc60007810000 */
[----:B------:R-:W-:Y:S01]  /*1d580*/  FMUL.FTZ R6, R2, R6 ;  /* 0x0000000602067220 */ /* 0x000fe20000410000 */
[----:B------:R-:W-:-:S04]  /*1d590*/  FMNMX.FTZ R3, R190, R3, !PT ;  /* 0x00000003be037209 */ /* 0x000fc80007810000 */
[----:B------:R-:W-:Y:S01]  /*1d5a0*/  FMNMX.FTZ R3, R191, R3, !PT ;  /* 0x00000003bf037209 */ /* 0x000fe20007810000 */
[----:B------:R-:W-:Y:S03]  /*1d5b0*/  MUFU.EX2 R6, R6 ;  /* 0x0000000600067308 */ /* 0x000fe60000000800 */
        /* <DEDUP_REMOVED lines=39> */
[----:B0-----:R-:W-:Y:S01]  /*1d830*/  FMNMX.FTZ R5, R5, R3, !PT ;  /* 0x0000000305057209 */ /* 0x001fe20007810000 */
[----:B------:R-:W-:-:S04]  /*1d840*/  FFMA.FTZ R3, R2, R4, -8 ;  /* 0xc100000002037423 */ /* 0x000fc80000010004 */
[----:B------:R-:W-:Y:S01]  /*1d850*/  FADD.FTZ R7, -R5, R9 ;  /* 0x0000000905077221 */ /* 0x000fe20000010100 */
[----:B------:R-:W-:-:S01]  /*1d860*/  FFMA.FTZ R9, R2, R5, -8 ;  /* 0xc100000002097423 */ /* 0x000fc20000010005 */
[C-C-:B------:R-:W-:Y:S01]  /*1d870*/  FFMA.FTZ R184, R2.reuse, R184, -R3.reuse ;  /* 0x000000b802b87223 */ /* 0x140fe20000010803 */
[----:B------:R-:W-:-:S01]  /*1d880*/  FFMA.FTZ R185, R2, R185, -R3 ;  /* 0x000000b902b97223 */ /* 0x000fc20000010803 */
[C---:B------:R-:W-:Y:S01]  /*1d890*/  FMUL.FTZ R7, R2.reuse, R7 ;  /* 0x0000000702077220 */ /* 0x040fe20000410000 */
[----:B------:R-:W-:-:S01]  /*1d8a0*/  FFMA.FTZ R186, R2, R186, -R9 ;  /* 0x000000ba02ba7223 */ /* 0x000fc20000010809 */
[C---:B------:R-:W-:Y:S01]  /*1d8b0*/  FFMA.FTZ R187, R2.reuse, R187, -R9 ;  /* 0x000000bb02bb7223 */ /* 0x040fe20000010809 */
[----:B------:R-:W-:-:S01]  /*1d8c0*/  FFMA.FTZ R188, R2, R188, -R3 ;  /* 0x000000bc02bc7223 */ /* 0x000fc20000010803 */
[----:B------:R-:W0:Y:S01]  /*1d8d0*/  MUFU.EX2 R184, R184 ;  /* 0x000000b800b87308 */ /* 0x000e220000000800 */
        /* <DEDUP_REMOVED lines=15> */
[----:B------:R-:W1:Y:S01]  /*1d9d0*/  MUFU.EX2 R186, R186 ;  /* 0x000000ba00ba7308 */ /* 0x000e620000000800 */
[----:B0-----:R-:W-:-:S01]  /*1d9e0*/  FFMA.FTZ R12, R6, R12, R184 ;  /* 0x0000000c060c7223 */ /* 0x001fc200000100b8 */
[C---:B------:R-:W-:Y:S01]  /*1d9f0*/  FFMA.FTZ R171, R2.reuse, R171, -R9 ;  /* 0x000000ab02ab7223 */ /* 0x040fe20000010809 */
[----:B------:R-:W-:-:S01]  /*1da00*/  FFMA.FTZ R172, R2, R172, -R3 ;  /* 0x000000ac02ac7223 */ /* 0x000fc20000010803 */
[C---:B------:R-:W-:Y:S01]  /*1da10*/  FFMA.FTZ R174, R2.reuse, R174, -R9 ;  /* 0x000000ae02ae7223 */ /* 0x040fe20000010809 */
        /* <DEDUP_REMOVED lines=11> */
[----:B------:R-:W2:Y:S01]  /*1dad0*/  MUFU.EX2 R187, R187 ;  /* 0x000000bb00bb7308 */ /* 0x000ea20000000800 */
[----:B-1----:R-:W-:-:S01]  /*1dae0*/  FFMA.FTZ R11, R7, R11, R186 ;  /* 0x0000000b070b7223 */ /* 0x002fc200000100ba */
[C---:B------:R-:W-:Y:S01]  /*1daf0*/  FFMA.FTZ R152, R2.reuse, R152, -R3 ;  /* 0x0000009802987223 */ /* 0x040fe20000010803 */
[----:B------:R-:W-:-:S01]  /*1db00*/  FFMA.FTZ R154, R2, R154, -R9 ;  /* 0x0000009a029a7223 */ /* 0x000fc20000010809 */
[C---:B------:R-:W-:Y:S01]  /*1db10*/  FFMA.FTZ R153, R2.reuse, R153, -R3 ;  /* 0x0000009902997223 */ /* 0x040fe20000010803 */
[----:B------:R-:W-:-:S01]  /*1db20*/  FFMA.FTZ R155, R2, R155, -R9 ;  /* 0x0000009b029b7223 */ /* 0x000fc20000010809 */
[C---:B------:R-:W-:Y:S01]  /*1db30*/  FFMA.FTZ R156, R2.reuse, R156, -R3 ;  /* 0x0000009c029c7223 */ /* 0x040fe20000010803 */
[----:B------:R-:W-:-:S01]  /*1db40*/  FFMA.FTZ R158, R2, R158, -R9 ;  /* 0x0000009e029e7223 */ /* 0x000fc20000010809 */
[----:B------:R-:W1:Y:S01]  /*1db50*/  MUFU.EX2 R188, R188 ;  /* 0x000000bc00bc7308 */ /* 0x000e620000000800 */
        /* <DEDUP_REMOVED lines=8> */
[----:B--2---:R-:W-:-:S01]  /*1dbe0*/  FADD.FTZ R11, R187, R11 ;  /* 0x0000000bbb0b7221 */ /* 0x004fc20000010000 */
[C---:B------:R-:W-:Y:S01]  /*1dbf0*/  FFMA.FTZ R164, R2.reuse, R164, -R3 ;  /* 0x000000a402a47223 */ /* 0x040fe20000010803 */
[----:B------:R-:W-:-:S01]  /*1dc00*/  FFMA.FTZ R166, R2, R166, -R9 ;  /* 0x000000a602a67223 */ /* 0x000fc20000010809 */
[C---:B------:R-:W-:Y:S01]  /*1dc10*/  FFMA.FTZ R165, R2.reuse, R165, -R3 ;  /* 0x000000a502a57223 */ /* 0x040fe20000010803 */
[----:B------:R-:W-:-:S01]  /*1dc20*/  FFMA.FTZ R167, R2, R167, -R9 ;  /* 0x000000a702a77223 */ /* 0x000fc20000010809 */
[C---:B------:R-:W-:Y:S01]  /*1dc30*/  FFMA.FTZ R136, R2.reuse, R136, -R3 ;  /* 0x0000008802887223 */ /* 0x040fe20000010803 */
[----:B------:R-:W-:-:S01]  /*1dc40*/  FFMA.FTZ R138, R2, R138, -R9 ;  /* 0x0000008a028a7223 */ /* 0x000fc20000010809 */
[----:B------:R-:W2:Y:S01]  /*1dc50*/  MUFU.EX2 R189, R189 ;  /* 0x000000bd00bd7308 */ /* 0x000ea20000000800 */
[----:B-1----:R-:W-:-:S01]  /*1dc60*/  FADD.FTZ R8, R188, R8 ;  /* 0x00000008bc087221 */ /* 0x002fc20000010000 */
        /* <DEDUP_REMOVED lines=180> */
.L_x_4229:
[----:B------:R-:W-:Y:S01]  /*1e7b0*/  F2FP.SATFINITE.E4M3.F32.PACK_AB_MERGE_C R3, R3, R132, RZ ;  /* 0x000000840303723e */ /* 0x000fe200048070ff */
[----:B------:R-:W-:Y:S01]  /*1e7c0*/  IMAD R0, R0, 0x8, R18 ;  /* 0x0000000800007824 */ /* 0x000fe200078e0212 */
[----:B------:R-:W-:Y:S01]  /*1e7d0*/  ISETP.GT.AND P1, PT, R10, RZ, PT ;  /* 0x000000ff0a00720c */ /* 0x000fe20003f24270 */
[----:B------:R-:W-:Y:S01]  /*1e7e0*/  IMAD.U32 R8, RZ, RZ, UR38 ;  /* 0x00000026ff087e24 */ /* 0x000fe2000f8e00ff */
[----:B------:R-:W-:Y:S01]  /*1e7f0*/  F2FP.SATFINITE.E4M3.F32.PACK_AB_MERGE_C R210, R129, R128, R3 ;  /* 0x0000008081d2723e */ /* 0x000fe20004807003 */
[----:B------:R-:W-:Y:S01]  /*1e800*/  VIADD R0, R0, 0x33460 ;  /* 0x0003346000007836 */ /* 0x000fe20000000000 */
[----:B------:R0:W5:Y:S01]  /*1e810*/  LDL R3, [R1+0x3c] ;  /* 0x00003c0001037983 */ /* 0x0001620000100800 */
[----:B------:R-:W-:Y:S01]  /*1e820*/  F2FP.SATFINITE.E4M3.F32.PACK_AB_MERGE_C R9, R9, R134, RZ ;  /* 0x000000860909723e */ /* 0x000fe200048070ff */
[----:B------:R-:W-:Y:S01]  /*1e830*/  FMUL.FTZ R24, R24, R6 ;  /* 0x0000000618187220 */ /* 0x000fe20000410000 */
[----:B------:R-:W-:Y:S01]  /*1e840*/  F2FP.SATFINITE.E4M3.F32.PACK_AB_MERGE_C R188, R189, R188, RZ ;  /* 0x000000bcbdbc723e */ /* 0x000fe200048070ff */
[-C--:B------:R-:W-:Y:S01]  /*1e850*/  FMUL.FTZ R25, R25, R6.reuse ;  /* 0x0000000619197220 */ /* 0x080fe20000410000 */
[----:B------:R-:W-:Y:S01]  /*1e860*/  PRMT R0, R8, 0x654, R0 ;  /* 0x0000065408007816 */ /* 0x000fe20000000000 */
[----:B------:R-:W-:Y:S01]  /*1e870*/  FMUL.FTZ R28, R28, R6 ;  /* 0x000000061c1c7220 */ /* 0x000fe20000410000 */
[----:B------:R-:W-:Y:S01]  /*1e880*/  F2FP.SATFINITE.E4M3.F32.PACK_AB_MERGE_C R190, R191, R190, RZ ;  /* 0x000000bebfbe723e */ /* 0x000fe200048070ff */
[----:B------:R-:W-:Y:S01]  /*1e890*/  FMUL.FTZ R29, R29, R6 ;  /* 0x000000061d1d7220 */ /* 0x000fe20000410000 */
[----:B------:R-:W-:Y:S01]  /*1e8a0*/  F2FP.SATFINITE.E4M3.F32.PACK_AB_MERGE_C R196, R197, R196, RZ ;  /* 0x000000c4c5c4723e */ /* 0x000fe200048070ff */
[----:B------:R1:W-:Y:S01]  /*1e8b0*/  SYNCS.ARRIVE.TRANS64.RED.A1T0 RZ, [R0+URZ], RZ ;  /* 0x000000ff00ff79a7 */ /* 0x0003e2000810043f */
[----:B------:R-:W-:Y:S01]  /*1e8c0*/  F2FP.SATFINITE.E4M3.F32.PACK_AB_MERGE_C R198, R199, R198, RZ ;  /* 0x000000c6c7c6723e */ /* 0x000fe200048070ff */
[----:B------:R-:W-:Y:S01]  /*1e8d0*/  FMUL.FTZ R32, R32, R6 ;  /* 0x0000000620207220 */ /* 0x000fe20000410000 */
        /* <DEDUP_REMOVED lines=28> */
[----:B------:R-:W-:Y:S01]  /*1eaa0*/  F2FP.SATFINITE.E4M3.F32.PACK_AB_MERGE_C R211, R131, R130, R9 ;  /* 0x0000008283d3723e */ /* 0x000fe20004807009 */
        /* <DEDUP_REMOVED lines=95> */
[----:B------:R-:W-:Y:S01]  /*1f0a0*/  VIADD R10, R10, 0xffffffff ;  /* 0xffffffff0a0a7836 */ /* 0x000fe20000000000 */
[----:B------:R-:W-:Y:S01]  /*1f0b0*/  MOV R9, R5 ;  /* 0x0000000500097202 */ /* 0x000fe20000000f00 */
[----:B------:R-:W-:-:S02]  /*1f0c0*/  IMAD.MOV.U32 R8, RZ, RZ, R4 ;  /* 0x000000ffff087224 */ /* 0x000fc400078e0004 */
[----:B-1----:R-:W-:Y:S01]  /*1f0d0*/  IMAD.MOV.U32 R0, RZ, RZ, R14 ;  /* 0x000000ffff007224 */ /* 0x002fe200078e000e */
[----:B0-----:R-:W-:Y:S06]  /*1f0e0*/  @P1 BRA `(.L_x_4230) ;  /* 0xffffffc800f01947 */ /* 0x001fec000383ffff */
.L_x_4218:
[----:B------:R-:W-:Y:S05]  /*1f0f0*/  WARPSYNC.ALL ;  /* 0x0000000000007948 */ /* 0x000fea0003800000 */
[----:B------:R-:W-:Y:S06]  /*1f100*/  BAR.ARV 0x8, 0x180 ;  /* 0x0206000000007b1d */ /* 0x000fec0000002000 */
[----:B------:R-:W-:Y:S05]  /*1f110*/  @!P0 BRA `(.L_x_4231) ;  /* 0x0000000000048947 */ /* 0x000fea0003800000 */
[----:B------:R-:W-:Y:S01]  /*1f120*/  BPT.TRAP 0x1 ;  /* 0x000000040000795c */ /* 0x000fe20000300000 */
.L_x_4231:
[----:B------:R-:W2:Y:S04]  /*1f130*/  LDL R0, [R1+0x3c] ;  /* 0x00003c0001007983 */ /* 0x000ea80000100800 */
[----:B-----5:R-:W3:Y:S01]  /*1f140*/  LDL R3, [R1+0x2c] ;  /* 0x00002c0001037983 */ /* 0x020ee20000100800 */
[----:B--2---:R-:W-:Y:S01]  /*1f150*/  SHF.L.U32 R0, R0, 0x1f, RZ ;  /* 0x0000001f00007819 */ /* 0x004fe200000006ff */
[----:B---3--:R-:W-:-:S04]  /*1f160*/  IMAD R13, R3, 0x8, R18 ;  /* 0x00000008030d7824 */ /* 0x008fc800078e0212 */
[----:B------:R0:W1:Y:S01]  /*1f170*/  SYNCS.PHASECHK.TRANS64.TRYWAIT P1, [R13+URZ+0x33450], R0 ;  /* 0x033450000d0075a7 */ /* 0x000062000802017f */
[----:B------:R-:W-:Y:S05]  /*1f180*/  @!P0 BRA `(.L_x_4232) ;  /* 0x0000000000048947 */ /* 0x000fea0003800000 */
[----:B------:R-:W-:Y:S01]  /*1f190*/  BPT.TRAP 0x1 ;  /* 0x000000040000795c */ /* 0x000fe20000300000 */
.L_x_4232:
[----:B------:R-:W-:-:S05]  /*1f1a0*/  VIADD R18, R18, 0x200 ;  /* 0x0000020012127836 */ /* 0x000fca0000000000 */
[----:B------:R-:W-:-:S04]  /*1f1b0*/  SHF.R.U32.HI R18, RZ, 0x4, R18 ;  /* 0x00000004ff127819 */ /* 0x000fc80000011612 */
[----:B------:R-:W-:-:S04]  /*1f1c0*/  LOP3.LUT R18, R18, 0x3fff, RZ, 0xc0, !PT ;  /* 0x00003fff12127812 */ /* 0x000fc800078ec0ff */
[----:B------:R-:W-:Y:S01]  /*1f1d0*/  LOP3.LUT R18, R18, 0x10000, RZ, 0xfc, !PT ;  /* 0x0001000012127812 */ /* 0x000fe200078efcff */
[----:B-1----:R-:W-:Y:S06]  /*1f1e0*/  @P1 BRA `(.L_x_4233) ;  /* 0x0000000000081947 */ /* 0x002fec0003800000 */
[----:B------:R-:W1:Y:S02]  /*1f1f0*/  SYNCS.PHASECHK.TRANS64.TRYWAIT P1, [R13+URZ+0x33450], R0 ;  /* 0x033450000d0075a7 */ /* 0x000e64000802017f */
[----:B-1----:R-:W-:Y:S05]  /*1f200*/  @!P1 BRA `(.L_x_4234) ;  /* 0x000000d800789947 */ /* 0x002fea0003800000 */
.L_x_4233:
[----:B------:R-:W2:Y:S01]  /*1f210*/  LDL R127, [R1+0x2c] ;  /* 0x00002c00017f7983 */ /* 0x000ea20000100800 */
[----:B------:R-:W-:Y:S01]  /*1f220*/  IMAD.MOV.U32 R7, RZ, RZ, -0x3ffffff0 ;  /* 0xc0000010ff077424 */ /* 0x000fe200078e00ff */
[----:B------:R-:W-:Y:S05]  /*1f230*/  WARPSYNC.ALL ;  /* 0x0000000000007948 */ /* 0x000fea0003800000 */
[----:B------:R-:W-:Y:S01]  /*1f240*/  R2UR UR7, R7 ;  /* 0x00000000070772ca */ /* 0x000fe200000e0000 */
[----:B------:R-:W-:Y:S01]  /*1f250*/  WARPGROUP.ARRIVE ;  /* 0x00000000000079c5 */ /* 0x000fe20000000000 */
[----:B------:R-:W0:Y:S04]  /*1f260*/  LDL R3, [R1+0x50] ;  /* 0x0000500001037983 */ /* 0x000e280000100800 */
[----:B------:R-:W3:Y:S01]  /*1f270*/  LDL R10, [R1+0x48] ;  /* 0x00004800010a7983 */ /* 0x000ee20000100800 */
[----:B------:R-:W-:Y:S01]  /*1f280*/  IMAD.MOV.U32 R9, RZ, RZ, -0x3ffffff0 ;  /* 0xc0000010ff097424 */ /* 0x000fe200078e00ff */
[----:B------:R-:W-:Y:S01]  /*1f290*/  ULDC.64 UR4, c[0x0][0x9a0] ;  /* 0x0002680000047ab9 */ /* 0x000fe20000000a00 */
[----:B--2---:R-:W-:-:S05]  /*1f2a0*/  IMAD R6, R127, 0x780, R18 ;  /* 0x000007807f067824 */ /* 0x004fca00078e0212 */
[----:B------:R-:W-:-:S13]  /*1f2b0*/  R2UR UR6, R6 ;  /* 0x00000000060672ca */ /* 0x000fda00000e0000 */
[----:B------:R-:W-:Y:S01]  /*1f2c0*/  QGMMA.64x192x32.F32.E4M3.E4M3 R24, R216, gdesc[UR4], R24, gsb0 ;  /* 0x02e00004d8187df3 */ /* 0x000fe20008000818 */
[----:B------:R-:W-:Y:S02]  /*1f2d0*/  IADD3 R8, R6, 0x180, RZ ;  /* 0x0000018006087810 */ /* 0x000fe40007ffe0ff */
[----:B------:R-:W-:Y:S02]  /*1f2e0*/  R2UR UR7, R9 ;  /* 0x00000000090772ca */ /* 0x000fe400000e0000 */
[----:B------:R-:W-:Y:S01]  /*1f2f0*/  R2UR UR6, R8 ;  /* 0x00000000080672ca */ /* 0x000fe200000e0000 */
[----:B------:R-:W-:Y:S02]  /*1f300*/  VIADD R8, R6, 0x300 ;  /* 0x0000030006087836 */ /* 0x000fe40000000000 */
[----:B------:R-:W-:Y:S01]  /*1f310*/  IMAD.MOV.U32 R9, RZ, RZ, -0x3ffffff0 ;  /* 0xc0000010ff097424 */ /* 0x000fe200078e00ff */
[----:B------:R-:W-:-:S04]  /*1f320*/  ISETP.NE.U32.AND P1, PT, RZ, UR4, PT ;  /* 0x00000004ff007c0c */ /* 0x000fc8000bf25070 */
[----:B------:R-:W-:-:S13]  /*1f330*/  ISETP.NE.AND.EX P1, PT, RZ, UR5, PT, P1 ;  /* 0x00000005ff007c0c */ /* 0x000fda000bf25310 */
[----:B------:R-:W2:Y:S01]  /*1f340*/  @P1 LDC.64 R14, c[0x0][0x9d0] ;  /* 0x00027400ff0e1b82 */ /* 0x000ea20000000a00 */
[----:B------:R-:W-:Y:S02]  /*1f350*/  WARPGROUP.DEPBAR.LE gsb0, 0x0 ;  /* 0x00008000000079c5 */ /* 0x000fe40000010000 */
[----:B------:R-:W-:-:S06]  /*1f360*/  WARPGROUP.ARRIVE ;  /* 0x00000000000079c5 */ /* 0x000fcc0000000000 */
[----:B------:R-:W-:Y:S01]  /*1f370*/  QGMMA.64x192x32.F32.E4M3.E4M3 R24, R212, gdesc[UR4], R24, gsb0 ;  /* 0x02e00004d4187df3 */ /* 0x000fe20008000818 */
[----:B------:R-:W-:Y:S02]  /*1f380*/  R2UR UR6, R8 ;  /* 0x00000000080672ca */ /* 0x000fe400000e0000 */
[----:B------:R-:W-:Y:S02]  /*1f390*/  R2UR UR7, R9 ;  /* 0x00000000090772ca */ /* 0x000fe400000e0000 */
[----:B------:R-:W0:Y:S01]  /*1f3a0*/  @P1 LDC.64 R8, c[0x0][0x9c8] ;  /* 0x00027200ff081b82 */ /* 0x000e220000000a00 */
[----:B------:R-:W-:Y:S01]  /*1f3b0*/  @P1 SHF.R.S32.HI R7, RZ, 0x1f, R222 ;  /* 0x0000001fff071819 */ /* 0x000fe200000114de */
[----:B01----:R-:W-:-:S04]  /*1f3c0*/  @P1 IMAD R0, R3, R8, RZ ;  /* 0x0000000803001224 */ /* 0x003fc800078e02ff */
[C---:B---3--:R-:W-:Y:S02]  /*1f3d0*/  @P1 IMAD R3, R10.reuse, R9, R0 ;  /* 0x000000090a031224 */ /* 0x048fe400078e0200 */
[----:B------:R-:W-:-:S04]  /*1f3e0*/  @P1 IMAD.WIDE.U32 R8, R10, R8, RZ ;  /* 0x000000080a081225 */ /* 0x000fc800078e00ff */
[-C--:B--2---:R-:W-:Y:S02]  /*1f3f0*/  @P1 IMAD R0, R7, R14.reuse, RZ ;  /* 0x0000000e07001224 */ /* 0x084fe400078e02ff */
[----:B------:R-:W-:Y:S02]  /*1f400*/  @P1 IMAD.IADD R9, R9, 0x1, R3 ;  /* 0x0000000109091824 */ /* 0x000fe400078e0203 */
[C---:B------:R-:W-:Y:S02]  /*1f410*/  @P1 IMAD R3, R222.reuse, R15, R0 ;  /* 0x0000000fde031224 */ /* 0x040fe400078e0200 */
[----:B------:R-:W-:-:S04]  /*1f420*/  @P1 IMAD.WIDE.U32 R8, R222, R14, R8 ;  /* 0x0000000ede081225 */ /* 0x000fc800078e0008 */
[----:B------:R-:W-:Y:S01]  /*1f430*/  @P1 IMAD.IADD R3, R9, 0x1, R3 ;  /* 0x0000000109031824 */ /* 0x000fe200078e0203 */
[C---:B------:R-:W-:Y:S02]  /*1f440*/  @P1 LEA R14, P2, R8.reuse, UR4, 0x2 ;  /* 0x00000004080e1c11 */ /* 0x040fe4000f8410ff */
[----:B------:R-:W-:Y:S02]  /*1f450*/  MOV R0, 0x3f800000 ;  /* 0x3f80000000007802 */ /* 0x000fe40000000f00 */
[----:B------:R-:W-:-:S05]  /*1f460*/  @P1 LEA.HI.X R15, R8, UR5, R3, 0x2, P2 ;  /* 0x00000005080f1c11 */ /* 0x000fca00090f1403 */
[----:B------:R0:W2:Y:S01]  /*1f470*/  @P1 LDG.E R0, desc[UR50][R14.64] ;  /* 0x000000320e001981 */ /* 0x0000a2000c1e1900 */
[----:B------:R-:W-:Y:S02]  /*1f480*/  VIADD R8, R6, 0x480 ;  /* 0x0000048006087836 */ /* 0x000fe40000000000 */
[----:B------:R-:W-:Y:S01]  /*1f490*/  IMAD.MOV.U32 R9, RZ, RZ, -0x3ffffff0 ;  /* 0xc0000010ff097424 */ /* 0x000fe200078e00ff */
[----:B------:R-:W-:Y:S02]  /*1f4a0*/  WARPGROUP.DEPBAR.LE gsb0, 0x0 ;  /* 0x00008000000079c5 */ /* 0x000fe40000010000 */
[----:B------:R-:W-:-:S06]  /*1f4b0*/  WARPGROUP.ARRIVE ;  /* 0x00000000000079c5 */ /* 0x000fcc0000000000 */
[----:B------:R-:W-:Y:S01]  /*1f4c0*/  QGMMA.64x192x32.F32.E4M3.E4M3 R24, R200, gdesc[UR4], R24, gsb0 ;  /* 0x02e00004c8187df3 */ /* 0x000fe20008000818 */
[----:B------:R-:W-:Y:S02]  /*1f4d0*/  R2UR UR6, R8 ;  /* 0x00000000080672ca */ /* 0x000fe400000e0000 */
[----:B------:R-:W-:Y:S01]  /*1f4e0*/  R2UR UR7, R9 ;  /* 0x00000000090772ca */ /* 0x000fe200000e0000 */
[----:B------:R-:W-:Y:S02]  /*1f4f0*/  VIADD R6, R6, 0x600 ;  /* 0x0000060006067836 */ /* 0x000fe40000000000 */
[----:B------:R-:W-:Y:S01]  /*1f500*/  IMAD.MOV.U32 R7, RZ, RZ, -0x3ffffff0 ;  /* 0xc0000010ff077424 */ /* 0x000fe200078e00ff */
[----:B------:R-:W1:Y:S04]  /*1f510*/  SHFL.BFLY PT, R3, R12, 0x2, 0x1f ;  /* 0x0c401f000c037f89 */ /* 0x000e6800000e0000 */
[----:B------:R-:W3:Y:S01]  /*1f520*/  SHFL.BFLY PT, R8, R11, 0x2, 0x1f ;  /* 0x0c401f000b087f89 */ /* 0x000ee200000e0000 */
[----:B------:R-:W-:-:S02]  /*1f530*/  WARPGROUP.DEPBAR.LE gsb0, 0x0 ;  /* 0x00008000000079c5 */ /* 0x000fc40000010000 */
[----:B------:R-:W-:-:S06]  /*1f540*/  WARPGROUP.ARRIVE ;  /* 0x00000000000079c5 */ /* 0x000fcc0000000000 */
[----:B------:R-:W-:Y:S01]  /*1f550*/  QGMMA.64x192x32.F32.E4M3.E4M3 R24, R204, gdesc[UR4], R24, gsb0 ;  /* 0x02e00004cc187df3 */ /* 0x000fe20008000818 */
[----:B------:R-:W-:Y:S02]  /*1f560*/  R2UR UR6, R6 ;  /* 0x00000000060672ca */ /* 0x000fe400000e0000 */
[----:B------:R-:W-:Y:S01]  /*1f570*/  R2UR UR7, R7 ;  /* 0x00000000070772ca */ /* 0x000fe200000e0000 */
[----:B-1----:R-:W-:-:S01]  /*1f580*/  FADD.FTZ R3, R3, R12 ;  /* 0x0000000c03037221 */ /* 0x002fc20000010000 */
[----:B---3--:R-:W-:-:S04]  /*1f590*/  FADD.FTZ R8, R8, R11 ;  /* 0x0000000b08087221 */ /* 0x008fc80000010000 */
[----:B------:R-:W1:Y:S04]  /*1f5a0*/  SHFL.BFLY PT, R6, R3, 0x1, 0x1f ;  /* 0x0c201f0003067f89 */ /* 0x000e6800000e0000 */
[----:B------:R-:W0:Y:S01]  /*1f5b0*/  SHFL.BFLY PT, R7, R8, 0x1, 0x1f ;  /* 0x0c201f0008077f89 */ /* 0x000e2200000e0000 */
        /* <DEDUP_REMOVED lines=9> */
[----:B------:R-:W-:Y:S02]  /*1f650*/  FSETP.NE.FTZ.AND P1, PT, R14, RZ, PT ;  /* 0x000000ff0e00720b */ /* 0x000fe40003f35000 */
[----:B------:R-:W-:-:S05]  /*1f660*/  MOV R9, RZ ;  /* 0x000000ff00097202 */ /* 0x000fca0000000f00 */
[----:B------:R-:W0:Y:S08]  /*1f670*/  @P2 MUFU.LG2 R6, R15 ;  /* 0x0000000f00062308 */ /* 0x000e300000000c00 */
[----:B------:R-:W1:Y:S08]  /*1f680*/  @P3 MUFU.LG2 R8, R11 ;  /* 0x0000000b00083308 */ /* 0x000e700000000c00 */
[----:B------:R-:W3:Y:S01]  /*1f690*/  @P1 MUFU.RCP R9, R14 ;  /* 0x0000000e00091308 */ /* 0x000ee20000001000 */
[----:B------:R-:W-:-:S02]  /*1f6a0*/  WARPGROUP.DEPBAR.LE gsb0, 0x0 ;  /* 0x00008000000079c5 */ /* 0x000fc40000010000 */
[----:B------:R-:W-:-:S06]  /*1f6b0*/  WARPGROUP.ARRIVE ;  /* 0x00000000000079c5 */ /* 0x000fcc0000000000 */
[----:B------:R-:W-:Y:S01]  /*1f6c0*/  QGMMA.64x192x32.F32.E4M3.E4M3 R24, R208, gdesc[UR4], R24, gsb0 ;  /* 0x02e00004d0187df3 */ /* 0x000fe20008000818 */
[----:B------:R-:W-:Y:S01]  /*1f6d0*/  @P2 FMUL.FTZ R3, R2, 0.69314718246459960938 ;  /* 0x3f31721802032820 */ /* 0x000fe20000410000 */
[----:B0-----:R-:W-:Y:S01]  /*1f6e0*/  @P2 FMUL.FTZ R6, R6, 0.69314718246459960938 ;  /* 0x3f31721806062820 */ /* 0x001fe20000410000 */
[----:B------:R-:W-:Y:S01]  /*1f6f0*/  @P3 FMUL.FTZ R21, R2, 0.69314718246459960938 ;  /* 0x3f31721802153820 */ /* 0x000fe20000410000 */
[----:B-1----:R-:W-:Y:S01]  /*1f700*/  @P3 FMUL.FTZ R8, R8, 0.69314718246459960938 ;  /* 0x3f31721808083820 */ /* 0x002fe20000410000 */
[----:B------:R-:W-:Y:S02]  /*1f710*/  IMAD.MOV.U32 R120, RZ, RZ, -0x800000 ;  /* 0xff800000ff787424 */ /* 0x000fe400078e00ff */
[----:B------:R-:W-:Y:S01]  /*1f720*/  @P2 FFMA.FTZ R120, R3, R4, R6 ;  /* 0x0000000403782223 */ /* 0x000fe20000010006 */
[----:B------:R-:W-:Y:S02]  /*1f730*/  IMAD.MOV.U32 R121, RZ, RZ, -0x800000 ;  /* 0xff800000ff797424 */ /* 0x000fe400078e00ff */
[----:B--2---:R-:W-:Y:S01]  /*1f740*/  FMUL.FTZ R3, R7, R0 ;  /* 0x0000000007037220 */ /* 0x004fe20000410000 */
[----:B------:R-:W-:-:S01]  /*1f750*/  @P3 FFMA.FTZ R121, R21, R5, R8 ;  /* 0x0000000515793223 */ /* 0x000fc20000010008 */
[----:B---3--:R-:W-:Y:S01]  /*1f760*/  FMUL.FTZ R0, R9, R0 ;  /* 0x0000000009007220 */ /* 0x008fe20000410000 */
[----:B------:R-:W-:-:S02]  /*1f770*/  WARPGROUP.DEPBAR.LE gsb0, 0x0 ;  /* 0x00008000000079c5 */ /* 0x000fc40000010000 */
[----:B------:R-:W-:Y:S05]  /*1f780*/  @!P0 BRA `(.L_x_4235) ;  /* 0x0000000000048947 */ /* 0x000fea0003800000 */
[----:B------:R-:W-:Y:S01]  /*1f790*/  BPT.TRAP 0x1 ;  /* 0x000000040000795c */ /* 0x000fe20000300000 */
.L_x_4235:
[----:B------:R-:W2:Y:S01]  /*1f7a0*/  LDL.LU R18, [R1+0x3c] ;  /* 0x00003c0001127983 */ /* 0x000ea20000300800 */
[----:B------:R-:W-:Y:S02]  /*1f7b0*/  VIADD R2, R13, 0x33460 ;  /* 0x000334600d027836 */ /* 0x000fe40000000000 */
[-C--:B------:R-:W-:Y:S01]  /*1f7c0*/  FMUL.FTZ R123, R44, R3.reuse ;  /* 0x000000032c7b7220 */ /* 0x080fe20000410000 */
[----:B------:R-:W-:Y:S02]  /*1f7d0*/  IMAD.U32 R7, RZ, RZ, UR38 ;  /* 0x00000026ff077e24 */ /* 0x000fe4000f8e00ff */
[-C--:B------:R-:W-:Y:S01]  /*1f7e0*/  FMUL.FTZ R5, R24, R3.reuse ;  /* 0x0000000318057220 */ /* 0x080fe20000410000 */
[-C--:B------:R-:W-:Y:S01]  /*1f7f0*/  FMUL.FTZ R4, R25, R3.reuse ;  /* 0x0000000319047220 */ /* 0x080fe20000410000 */
[-C--:B------:R-:W-:Y:S01]  /*1f800*/  FMUL.FTZ R126, R36, R3.reuse ;  /* 0x00000003247e7220 */ /* 0x080fe20000410000 */
[-C--:B------:R-:W-:Y:S01]  /*1f810*/  FMUL.FTZ R44, R85, R3.reuse ;  /* 0x00000003552c7220 */ /* 0x080fe20000410000 */
[----:B------:R-:W-:Y:S01]  /*1f820*/  PRMT R2, R7, 0x654, R2 ;  /* 0x0000065407027816 */ /* 0x000fe20000000002 */
[-C--:B------:R-:W-:Y:S01]  /*1f830*/  FMUL.FTZ R25, R32, R3.reuse ;  /* 0x0000000320197220 */ /* 0x080fe20000410000 */
[-C--:B------:R-:W-:Y:S01]  /*1f840*/  FMUL.FTZ R11, R33, R3.reuse ;  /* 0x00000003210b7220 */ /* 0x080fe20000410000 */
[-C--:B------:R-:W-:Y:S01]  /*1f850*/  FMUL.FTZ R122, R37, R3.reuse ;  /* 0x00000003257a7220 */ /* 0x080fe20000410000 */
[----:B------:R0:W-:Y:S01]  /*1f860*/  SYNCS.ARRIVE.TRANS64.RED.A1T0 RZ, [R2+URZ], RZ ;  /* 0x000000ff02ff79a7 */ /* 0x0001e2000810043f */
[-C--:B------:R-:W-:Y:S01]  /*1f870*/  FMUL.FTZ R24, R40, R3.reuse ;  /* 0x0000000328187220 */ /* 0x080fe20000410000 */
[-C--:B------:R-:W-:Y:S01]  /*1f880*/  FMUL.FTZ R21, R48, R3.reuse ;  /* 0x0000000330157220 */ /* 0x080fe20000410000 */
[-C--:B------:R-:W-:Y:S01]  /*1f890*/  FMUL.FTZ R124, R52, R3.reuse ;  /* 0x00000003347c7220 */ /* 0x080fe20000410000 */
[-C--:B------:R-:W-:Y:S01]  /*1f8a0*/  FMUL.FTZ R36, R53, R3.reuse ;  /* 0x0000000335247220 */ /* 0x080fe20000410000 */
[-C--:B------:R-:W-:Y:S01]  /*1f8b0*/  FMUL.FTZ R8, R57, R3.reuse ;  /* 0x0000000339087220 */ /* 0x080fe20000410000 */
[-C--:B------:R-:W-:Y:S01]  /*1f8c0*/  FMUL.FTZ R85, R108, R3.reuse ;  /* 0x000000036c557220 */ /* 0x080fe20000410000 */
[----:B------:R-:W-:Y:S01]  /*1f8d0*/  FMUL.FTZ R10, R41, R3 ;  /* 0x00000003290a7220 */ /* 0x000fe20000410000 */
[----:B0-----:R-:W-:-:S02]  /*1f8e0*/  VIADD R2, R127, 0x1 ;  /* 0x000000017f027836 */ /* 0x001fc40000000000 */
[-C--:B------:R-:W-:Y:S01]  /*1f8f0*/  FMUL.FTZ R9, R49, R3.reuse ;  /* 0x0000000331097220 */ /* 0x080fe20000410000 */
[-C--:B------:R-:W-:Y:S01]  /*1f900*/  FMUL.FTZ R33, R61, R3.reuse ;  /* 0x000000033d217220 */ /* 0x080fe20000410000 */
[-C--:B------:R-:W-:Y:S01]  /*1f910*/  FMUL.FTZ R6, R65, R3.reuse ;  /* 0x0000000341067220 */ /* 0x080fe20000410000 */
[-C--:B------:R-:W-:Y:S01]  /*1f920*/  FMUL.FTZ R53, R68, R3.reuse ;  /* 0x0000000344357220 */ /* 0x080fe20000410000 */
[----:B------:R-:W-:Y:S01]  /*1f930*/  ISETP.NE.AND P1, PT, R2, 0x2, PT ;  /* 0x000000020200780c */ /* 0x000fe20003f25270 */
        /* <DEDUP_REMOVED lines=37> */
[----:B------:R-:W-:Y:S01]  /*1fb90*/  SEL R3, RZ, 0x1, P1 ;  /* 0x00000001ff037807 */ /* 0x000fe20000800000 */
        /* <DEDUP_REMOVED lines=40> */
[----:B------:R-:W-:Y:S01]  /*1fe20*/  SEL R0, R2, RZ, P1 ;  /* 0x000000ff02007207 */ /* 0x000fe20000800000 */
[----:B------:R-:W-:Y:S01]  /*1fe30*/  UIADD3 UR37, UR37, 0x1, URZ ;  /* 0x0000000125257890 */ /* 0x000fe2000fffe03f */
[----:B------:R-:W-:-:S03]  /*1fe40*/  PLOP3.LUT P0, PT, PT, PT, PT, 0x8, 0x0 ;  /* 0x000000000000781c */ /* 0x000fc60003f0e170 */
[----:B------:R0:W-:Y:S01]  /*1fe50*/  STL [R1+0x2c], R0 ;  /* 0x00002c0001007387 */ /* 0x0001e20000100800 */
[----:B--2---:R-:W-:-:S05]  /*1fe60*/  LOP3.LUT R18, R18, R3, RZ, 0x3c, !PT ;  /* 0x0000000312127212 */ /* 0x004fca00078e3cff */
[----:B------:R0:W-:Y:S04]  /*1fe70*/  STL [R1+0x3c], R18 ;  /* 0x00003c1201007387 */ /* 0x0001e80000100800 */
.L_x_4177:
[----:B------:R-:W-:Y:S05]  /*1fe80*/  WARPSYNC.ALL ;  /* 0x0000000000007948 */ /* 0x000fea0003800000 */
[----:B------:R-:W1:Y:S08]  /*1fe90*/  S2UR UR38, SR_CgaCtaId ;  /* 0x00000000002679c3 */ /* 0x000e700000008800 */
[----:B------:R-:W-:Y:S06]  /*1fea0*/  BAR.SYNC.DEFER_BLOCKING 0x5, 0x180 ;  /* 0x0146000000007b1d */ /* 0x000fec0000010000 */
[----:B------:R-:W-:Y:S01]  /*1feb0*/  UMOV UR4, 0x400 ;  /* 0x0000040000047882 */ /* 0x000fe20000000000 */
[----:B------:R-:W-:Y:S01]  /*1fec0*/  BSSY B0, `(.L_x_4236) ;  /* 0x000033c000007945 */ /* 0x000fe20003800000 */
[----:B-1----:R-:W-:-:S06]  /*1fed0*/  ULEA UR4, UR38, UR4, 0x18 ;  /* 0x0000000426047291 */ /* 0x002fcc000f8ec03f */
[----:B0-----:R-:W-:-:S05]  /*1fee0*/  MOV R18, UR4 ;  /* 0x0000000400127c02 */ /* 0x001fca0008000f00 */
[----:B------:R0:W1:Y:S01]  /*1fef0*/  LDS.128 R220, [R18+0x334d0] ;  /* 0x0334d00012dc7984 */ /* 0x0000620000000c00 */
[----:B------:R-:W-:Y:S06]  /*1ff00*/  BAR.ARV 0x4, 0x180 ;  /* 0x0106000000007b1d */ /* 0x000fec0000002000 */
[----:B------:R-:W-:Y:S05]  /*1ff10*/  @P0 BRA `(.L_x_4237) ;  /* 0x0000002400800947 */ /* 0x000fea0003800000 */
[----:B------:R-:W2:Y:S01]  /*1ff20*/  LDL R86, [R1+0x68] ;  /* 0x0000680001567983 */ /* 0x000ea20000100800 */
[----:B------:R-:W-:Y:S01]  /*1ff30*/  ULDC.64 UR4, c[0x4][0xd8] ;  /* 0x0100360000047ab9 */ /* 0x000fe20000000a00 */
[----:B------:R-:W3:Y:S02]  /*1ff40*/  S2R R98, SR_TID.X ;  /* 0x0000000000627919 */ /* 0x000ee40000002100 */
[----:B------:R-:W4:Y:S04]  /*1ff50*/  LDL R83, [R1+0x50] ;  /* 0x0000500001537983 */ /* 0x000f280000100800 */
[----:B------:R-:W5:Y:S01]  /*1ff60*/  LDL R82, [R1+0x48] ;  /* 0x0000480001527983 */ /* 0x000f620000100800 */
[----:B---3--:R-:W-:-:S05]  /*1ff70*/  IMAD.SHL.U32 R0, R98, 0x4, RZ ;  /* 0x0000000462007824 */ /* 0x008fca00078e00ff */
[----:B------:R-:W-:-:S04]  /*1ff80*/  LOP3.LUT R0, R0, 0xc, RZ, 0xc0, !PT ;  /* 0x0000000c00007812 */ /* 0x000fc800078ec0ff */
[----:B------:R-:W-:-:S05]  /*1ff90*/  IADD3 R2, P0, R0, UR4, RZ ;  /* 0x0000000400027c10 */ /* 0x000fca000ff1e0ff */
[----:B------:R-:W-:-:S05]  /*1ffa0*/  IMAD.X R3, RZ, RZ, UR5, P0 ;  /* 0x00000005ff037e24 */ /* 0x000fca00080e06ff */
[----:B------:R3:W5:Y:S02]  /*1ffb0*/  LDG.E.CONSTANT R0, desc[UR50][R2.64] ;  /* 0x0000003202007981 */ /* 0x000764000c1e9900 */
[----:B---3--:R-:W3:Y:S01]  /*1ffc0*/  S2R R3, SR_SWINHI ;  /* 0x0000000000037919 */ /* 0x008ee20000002f00 */
        /* <DEDUP_REMOVED lines=9> */
[----:B------:R-:W-:Y:S02]  /*20060*/  MOV R52, R18 ;  /* 0x0000001200347202 */ /* 0x000fe40000000f00 */
[----:B---3--:R-:W-:-:S02]  /*20070*/  MOV R53, R3 ;  /* 0x0000000300357202 */ /* 0x008fc40000000f00 */
        /* <DEDUP_REMOVED lines=10> */
[----:B------:R-:W-:Y:S02]  /*20120*/  LOP3.LUT P0, R2, R98, 0x3, RZ, 0xc0, !PT ;  /* 0x0000000362027812 */ /* 0x000fe4000780c0ff */
[----:B------:R-:W-:-:S02]  /*20130*/  F2FP.BF16.F32.PACK_AB R28, R28, R5 ;  /* 0x000000051c1c723e */ /* 0x000fc400000010ff */
[----:B------:R-:W-:Y:S02]  /*20140*/  F2FP.BF16.F32.PACK_AB R29, R29, R4 ;  /* 0x000000041d1d723e */ /* 0x000fe400000010ff */
[----:B------:R-:W-:Y:S02]  /*20150*/  ISETP.EQ.OR P0, PT, R2, 0x3, !P0 ;  /* 0x000000030200780c */ /* 0x000fe40004702670 */
[----:B------:R-:W-:Y:S02]  /*20160*/  F2FP.BF16.F32.PACK_AB R40, R40, R13 ;  /* 0x0000000d2828723e */ /* 0x000fe400000010ff */
[----:B------:R-:W-:Y:S02]  /*20170*/  SEL R13, R28, R29, P0 ;  /* 0x0000001d1c0d7207 */ /* 0x000fe40000000000 */
[----:B------:R-:W-:Y:S02]  /*20180*/  SEL R2, R29, R28, P0 ;  /* 0x0000001c1d027207 */ /* 0x000fe40000000000 */
[----:B------:R-:W-:-:S02]  /*20190*/  F2FP.BF16.F32.PACK_AB R48, R61, R48 ;  /* 0x000000303d30723e */ /* 0x000fc400000010ff */
[----:B------:R-:W-:Y:S02]  /*201a0*/  F2FP.BF16.F32.PACK_AB R61, R50, R71 ;  /* 0x00000047323d723e */ /* 0x000fe400000010ff */
[----:B------:R-:W-:Y:S01]  /*201b0*/  F2FP.BF16.F32.PACK_AB R50, R89, R84 ;  /* 0x000000545932723e */ /* 0x000fe200000010ff */
[----:B------:R-:W-:Y:S01]  /*201c0*/  UMOV UR4, 0xffffffff ;  /* 0xffffffff00047882 */ /* 0x000fe20000000000 */
        /* <DEDUP_REMOVED lines=23> */
[----:B--2---:R-:W-:-:S03]  /*20340*/  IMAD.WIDE R10, R86, 0x2, R52 ;  /* 0x00000002560a7825 */ /* 0x004fc600078e0234 */
[----:B------:R-:W-:-:S04]  /*20350*/  IADD3 R33, P3, R10, 0x8060, RZ ;  /* 0x000080600a217810 */ /* 0x000fc80007f7e0ff */
[----:B------:R-:W-:-:S04]  /*20360*/  LOP3.LUT R32, R33, 0x380, RZ, 0xc0, !PT ;  /* 0x0000038021207812 */ /* 0x000fc800078ec0ff */
[----:B------:R-:W-:Y:S02]  /*20370*/  SHF.R.U64 R32, R32, 0x3, RZ ;  /* 0x0000000320207819 */ /* 0x000fe400000012ff */
[----:B------:R-:W-:Y:S02]  /*20380*/  IADD3 R21, P4, R10, 0x4060, RZ ;  /* 0x000040600a157810 */ /* 0x000fe40007f9e0ff */
[----:B------:R-:W-:Y:S01]  /*20390*/  LOP3.LUT R32, R32, R33, RZ, 0x3c, !PT ;  /* 0x0000002120207212 */ /* 0x000fe200078e3cff */
[----:B------:R-:W-:Y:S01]  /*203a0*/  IMAD.X R33, RZ, RZ, R11, P3 ;  /* 0x000000ffff217224 */ /* 0x000fe200018e060b */
[C---:B------:R-:W-:Y:S02]  /*203b0*/  IADD3 R15, P3, R10.reuse, 0x4040, RZ ;  /* 0x000040400a0f7810 */ /* 0x040fe40007f7e0ff */
[C---:B------:R-:W-:Y:S02]  /*203c0*/  IADD3 R31, P2, R10.reuse, 0x8040, RZ ;  /* 0x000080400a1f7810 */ /* 0x040fe40007f5e0ff */
[----:B------:R-:W-:-:S02]  /*203d0*/  IADD3 R27, P5, R10, 0x8000, RZ ;  /* 0x000080000a1b7810 */ /* 0x000fc40007fbe0ff */
[----:B------:R-:W-:Y:S02]  /*203e0*/  LOP3.LUT R20, R21, 0x380, RZ, 0xc0, !PT ;  /* 0x0000038015147812 */ /* 0x000fe400078ec0ff */
[----:B------:R-:W-:Y:S02]  /*203f0*/  LOP3.LUT R14, R15, 0x380, RZ, 0xc0, !PT ;  /* 0x000003800f0e7812 */ /* 0x000fe400078ec0ff */
[----:B------:R-:W-:Y:S02]  /*20400*/  LOP3.LUT R30, R31, 0x380, RZ, 0xc0, !PT ;  /* 0x000003801f1e7812 */ /* 0x000fe400078ec0ff */
[----:B------:R-:W-:Y:S02]  /*20410*/  LOP3.LUT R26, R27, 0x380, RZ, 0xc0, !PT ;  /* 0x000003801b1a7812 */ /* 0x000fe400078ec0ff */
[----:B------:R-:W-:Y:S02]  /*20420*/  IADD3 R6, P1, R10, 0x8020, RZ ;  /* 0x000080200a067810 */ /* 0x000fe40007f3e0ff */
[----:B------:R-:W-:-:S02]  /*20430*/  SHF.R.U64 R20, R20, 0x3, RZ ;  /* 0x0000000314147819 */ /* 0x000fc400000012ff */
[----:B------:R-:W-:Y:S02]  /*20440*/  SHF.R.U64 R14, R14, 0x3, RZ ;  /* 0x000000030e0e7819 */ /* 0x000fe400000012ff */
[----:B------:R-:W-:Y:S02]  /*20450*/  SHF.R.U64 R30, R30, 0x3, RZ ;  /* 0x000000031e1e7819 */ /* 0x000fe400000012ff */
[----:B------:R-:W-:Y:S02]  /*20460*/  SHF.R.U64 R26, R26, 0x3, RZ ;  /* 0x000000031a1a7819 */ /* 0x000fe400000012ff */
[----:B------:R-:W-:Y:S02]  /*20470*/  LOP3.LUT R3, R6, 0x380, RZ, 0xc0, !PT ;  /* 0x0000038006037812 */ /* 0x000fe400078ec0ff */
[----:B------:R-:W-:Y:S01]  /*20480*/  LOP3.LUT R20, R20, R21, RZ, 0x3c, !PT ;  /* 0x0000001514147212 */ /* 0x000fe200078e3cff */
[--C-:B------:R-:W-:Y:S01]  /*20490*/  IMAD.X R21, RZ, RZ, R11.reuse, P4 ;  /* 0x000000ffff157224 */ /* 0x100fe200020e060b */
[----:B------:R-:W-:Y:S01]  /*204a0*/  LOP3.LUT R14, R14, R15, RZ, 0x3c, !PT ;  /* 0x0000000f0e0e7212 */ /* 0x000fe200078e3cff */
[----:B------:R-:W-:Y:S01]  /*204b0*/  IMAD.X R15, RZ, RZ, R11, P3 ;  /* 0x000000ffff0f7224 */ /* 0x000fe200018e060b */
[----:B------:R-:W-:Y:S01]  /*204c0*/  LOP3.LUT R30, R30, R31, RZ, 0x3c, !PT ;  /* 0x0000001f1e1e7212 */ /* 0x000fe200078e3cff */
[----:B----4-:R-:W-:Y:S01]  /*204d0*/  IMAD.MOV.U32 R90, RZ, RZ, R83 ;  /* 0x000000ffff5a7224 */ /* 0x010fe200078e0053 */
[----:B------:R-:W-:Y:S01]  /*204e0*/  LOP3.LUT R26, R26, R27, RZ, 0x3c, !PT ;  /* 0x0000001b1a1a7212 */ /* 0x000fe200078e3cff */
[--C-:B------:R-:W-:Y:S01]  /*204f0*/  IMAD.X R29, RZ, RZ, R11.reuse, P1 ;  /* 0x000000ffff1d7224 */ /* 0x100fe200008e060b */
[----:B------:R-:W-:Y:S01]  /*20500*/  SHF.R.U64 R3, R3, 0x3, RZ ;  /* 0x0000000303037819 */ /* 0x000fe200000012ff */
[----:B------:R-:W-:Y:S01]  /*20510*/  IMAD.X R27, RZ, RZ, R11, P5 ;  /* 0x000000ffff1b7224 */ /* 0x000fe200028e060b */
[----:B------:R-:W-:-:S02]  /*20520*/  IADD3.X R31, RZ, R11, RZ, P2, !PT ;  /* 0x0000000bff1f7210 */ /* 0x000fc400017fe4ff */
[C---:B------:R-:W-:Y:S02]  /*20530*/  IADD3 R85, P4, R10.reuse, 0x40, RZ ;  /* 0x000000400a557810 */ /* 0x040fe40007f9e0ff */
[C---:B------:R-:W-:Y:S02]  /*20540*/  IADD3 R87, P3, R10.reuse, 0x20, RZ ;  /* 0x000000200a577810 */ /* 0x040fe40007f7e0ff */
[C---:B------:R-:W-:Y:S02]  /*20550*/  IADD3 R9, P2, R10.reuse, 0x4020, RZ ;  /* 0x000040200a097810 */ /* 0x040fe40007f5e0ff */
[C---:B------:R-:W-:Y:S02]  /*20560*/  IADD3 R83, P1, R10.reuse, 0x4000, RZ ;  /* 0x000040000a537810 */ /* 0x040fe40007f3e0ff */
[----:B------:R-:W-:Y:S01]  /*20570*/  IADD3 R7, P5, R10, 0x60, RZ ;  /* 0x000000600a077810 */ /* 0x000fe20007fbe0ff */
[----:B-----5:R-:W-:Y:S01]  /*20580*/  IMAD.MOV.U32 R94, RZ, RZ, R82 ;  /* 0x000000ffff5e7224 */ /* 0x020fe200078e0052 */
[----:B------:R-:W-:-:S02]  /*20590*/  LOP3.LUT R28, R3, R6, RZ, 0x3c, !PT ;  /* 0x00000006031c7212 */ /* 0x000fc400078e3cff */
[----:B------:R-:W-:Y:S02]  /*205a0*/  LOP3.LUT R84, R85, 0x380, RZ, 0xc0, !PT ;  /* 0x0000038055547812 */ /* 0x000fe400078ec0ff */
        /* <DEDUP_REMOVED lines=10> */
[----:B------:R-:W-:-:S02]  /*20650*/  SHF.R.U64 R3, R3, 0x3, RZ ;  /* 0x0000000303037819 */ /* 0x000fc400000012ff */
[----:B------:R-:W-:Y:S01]  /*20660*/  LOP3.LUT R84, R84, R85, RZ, 0x3c, !PT ;  /* 0x0000005554547212 */ /* 0x000fe200078e3cff */
[--C-:B------:R-:W-:Y:S01]  /*20670*/  IMAD.X R85, RZ, RZ, R11.reuse, P4 ;  /* 0x000000ffff557224 */ /* 0x100fe200020e060b */
[----:B------:R-:W-:Y:S01]  /*20680*/  LOP3.LUT R86, R86, R87, RZ, 0x3c, !PT ;  /* 0x0000005756567212 */ /* 0x000fe200078e3cff */
[--C-:B------:R-:W-:Y:S01]  /*20690*/  IMAD.X R87, RZ, RZ, R11.reuse, P3 ;  /* 0x000000ffff577224 */ /* 0x100fe200018e060b */
[----:B------:R-:W-:Y:S01]  /*206a0*/  LOP3.LUT R8, R8, R9, RZ, 0x3c, !PT ;  /* 0x0000000908087212 */ /* 0x000fe200078e3cff */
[--C-:B------:R-:W-:Y:S01]  /*206b0*/  IMAD.X R9, RZ, RZ, R11.reuse, P2 ;  /* 0x000000ffff097224 */ /* 0x100fe200010e060b */
[----:B------:R-:W-:Y:S02]  /*206c0*/  LOP3.LUT R82, R82, R83, RZ, 0x3c, !PT ;  /* 0x0000005352527212 */ /* 0x000fe400078e3cff */
[----:B------:R-:W-:Y:S01]  /*206d0*/  LOP3.LUT R6, R6, R7, RZ, 0x3c, !PT ;  /* 0x0000000706067212 */ /* 0x000fe200078e3cff */
[----:B------:R-:W-:Y:S01]  /*206e0*/  IMAD.X R7, RZ, RZ, R11, P5 ;  /* 0x000000ffff077224 */ /* 0x000fe200028e060b */
[----:B------:R-:W-:-:S02]  /*206f0*/  IADD3.X R83, RZ, R11, RZ, P1, !PT ;  /* 0x0000000bff537210 */ /* 0x000fc40000ffe4ff */
[----:B------:R-:W-:Y:S02]  /*20700*/  LOP3.LUT R10, R3, R10, RZ, 0x3c, !PT ;  /* 0x0000000a030a7212 */ /* 0x000fe400078e3cff */
[----:B------:R-:W-:Y:S02]  /*20710*/  MOV R82, R82 ;  /* 0x0000005200527202 */ /* 0x000fe40000000f00 */
        /* <DEDUP_REMOVED lines=12> */
[----:B------:R-:W-:Y:S02]  /*207e0*/  SHF.L.U64.HI R87, R94, 0x2, R90 ;  /* 0x000000025e577819 */ /* 0x000fe4000001025a */
[----:B------:R-:W-:Y:S01]  /*207f0*/  LOP3.LUT R3, R0, 0x2, RZ, 0x3c, !PT ;  /* 0x0000000200037812 */ /* 0x000fe200078e3cff */
[----:B------:R-:W-:Y:S06]  /*20800*/  BRA.DIV UR4, `(.L_x_4238) ;  /* 0x000000c6040c7947 */ /* 0x000fec000b800000 */
[----:B------:R-:W-:Y:S01]  /*20810*/  SEL R31, R57, R44, P0 ;  /* 0x0000002c391f7207 */ /* 0x000fe20000000000 */
[----:B------:R-:W-:Y:S01]  /*20820*/  SHFL.IDX PT, R6, R13, R0, 0x1c1f ;  /* 0x001c1f000d067589 */ /* 0x000fe200000e0000 */
[----:B------:R-:W-:Y:S02]  /*20830*/  SEL R42, R44, R57, P0 ;  /* 0x000000392c2a7207 */ /* 0x000fe40000000000 */
        /* <DEDUP_REMOVED lines=29> */
[----:B------:R2:W-:Y:S01]  /*20a10*/  SHFL.IDX PT, R58, R48, R3, 0x1c1f ;  /* 0x001c1f03303a7589 */ /* 0x0005e200000e0000 */
        /* <DEDUP_REMOVED lines=20> */
[----:B------:R-:W4:Y:S01]  /*20b60*/  SHFL.IDX PT, R5, R2, R3, 0x1c1f ;  /* 0x001c1f0302057589 */ /* 0x000f2200000e0000 */
        /* <DEDUP_REMOVED lines=8> */
[----:B------:R-:W5:Y:S01]  /*20bf0*/  SHFL.IDX PT, R25, R28, R3, 0x1c1f ;  /* 0x001c1f031c197589 */ /* 0x000f6200000e0000 */
[----:B------:R-:W-:-:S02]  /*20c00*/  SEL R76, R65, R38, P0 ;  /* 0x00000026414c7207 */ /* 0x000fc40000000000 */
[----:B------:R-:W-:Y:S01]  /*20c10*/  SEL R78, R93, R78, P0 ;  /* 0x0000004e5d4e7207 */ /* 0x000fe20000000000 */
[----:B------:R-:W-:Y:S01]  /*20c20*/  SHFL.IDX PT, R38, R27, R0, 0x1c1f ;  /* 0x001c1f001b267589 */ /* 0x000fe200000e0000 */
[----:B------:R-:W-:Y:S02]  /*20c30*/  SEL R65, R80, R119, P0 ;  /* 0x0000007750417207 */ /* 0x000fe40000000000 */
[----:B------:R-:W-:Y:S01]  /*20c40*/  SEL R80, R119, R80, P0 ;  /* 0x0000005077507207 */ /* 0x000fe20000000000 */
[----:B------:R5:W0:Y:S01]  /*20c50*/  SHFL.IDX PT, R27, R32, R3, 0x1c1f ;  /* 0x001c1f03201b7589 */ /* 0x000a2200000e0000 */
[----:B--2---:R-:W-:Y:S02]  /*20c60*/  SEL R48, R33, R44, P0 ;  /* 0x0000002c21307207 */ /* 0x004fe40000000000 */
[----:B---3--:R-:W-:Y:S01]  /*20c70*/  SEL R50, R44, R33, P0 ;  /* 0x000000212c327207 */ /* 0x008fe20000000000 */
[----:B------:R-:W-:Y:S01]  /*20c80*/  SHFL.IDX PT, R41, R41, R0, 0x1c1f ;  /* 0x001c1f0029297589 */ /* 0x000fe200000e0000 */
[----:B----4-:R-:W-:-:S02]  /*20c90*/  SEL R4, R6, R5, P0 ;  /* 0x0000000506047207 */ /* 0x010fc40000000000 */
        /* <DEDUP_REMOVED lines=9> */
[----:B-----5:R-:W-:Y:S01]  /*20d30*/  SEL R32, R34, R25, P0 ;  /* 0x0000001922207207 */ /* 0x020fe20000000000 */
[----:B------:R-:W2:Y:S01]  /*20d40*/  SHFL.IDX PT, R54, R54, R3, 0x1c1f ;  /* 0x001c1f0336367589 */ /* 0x000ea200000e0000 */
[----:B------:R-:W-:Y:S02]  /*20d50*/  SEL R40, R31, R42, P0 ;  /* 0x0000002a1f287207 */ /* 0x000fe40000000000 */
[----:B------:R-:W-:Y:S01]  /*20d60*/  SEL R46, R46, R35, P0 ;  /* 0x000000232e2e7207 */ /* 0x000fe20000000000 */
[----:B------:R3:W4:Y:S01]  /*20d70*/  SHFL.IDX PT, R2, R56, R3, 0x1c1f ;  /* 0x001c1f0338027589 */ /* 0x00072200000e0000 */
[----:B0-----:R-:W-:Y:S02]  /*20d80*/  SEL R36, R38, R27, P0 ;  /* 0x0000001b26247207 */ /* 0x001fe40000000000 */
[----:B------:R-:W-:Y:S01]  /*20d90*/  SEL R34, R25, R34, P0 ;  /* 0x0000002219227207 */ /* 0x000fe20000000000 */
[----:B------:R-:W0:Y:S01]  /*20da0*/  SHFL.IDX PT, R66, R66, R3, 0x1c1f ;  /* 0x001c1f0342427589 */ /* 0x000e2200000e0000 */
[----:B------:R-:W-:-:S02]  /*20db0*/  SEL R38, R27, R38, P0 ;  /* 0x000000261b267207 */ /* 0x000fc40000000000 */
[----:B------:R-:W-:Y:S01]  /*20dc0*/  SEL R42, R42, R31, P0 ;  /* 0x0000001f2a2a7207 */ /* 0x000fe20000000000 */
[----:B------:R-:W5:Y:S01]  /*20dd0*/  SHFL.IDX PT, R68, R68, R3, 0x1c1f ;  /* 0x001c1f0344447589 */ /* 0x000f6200000e0000 */
[----:B---3--:R-:W-:-:S03]  /*20de0*/  SEL R56, R37, R58, P0 ;  /* 0x0000003a25387207 */ /* 0x008fc60000000000 */
[----:B------:R-:W-:Y:S01]  /*20df0*/  SHFL.IDX PT, R45, R45, R0, 0x1c1f ;  /* 0x001c1f002d2d7589 */ /* 0x000fe200000e0000 */
[----:B------:R-:W-:-:S03]  /*20e00*/  SEL R58, R58, R37, P0 ;  /* 0x000000253a3a7207 */ /* 0x000fc60000000000 */
[----:B------:R-:W-:Y:S04]  /*20e10*/  SHFL.IDX PT, R47, R47, R0, 0x1c1f ;  /* 0x001c1f002f2f7589 */ /* 0x000fe800000e0000 */
[----:B------:R-:W-:Y:S01]  /*20e20*/  SHFL.IDX PT, R57, R57, R0, 0x1c1f ;  /* 0x001c1f0039397589 */ /* 0x000fe200000e0000 */
[----:B--2---:R-:W-:Y:S02]  /*20e30*/  SEL R5, R41, R54, P0 ;  /* 0x0000003629057207 */ /* 0x004fe40000000000 */
[----:B------:R-:W-:Y:S01]  /*20e40*/  SEL R7, R54, R41, P0 ;  /* 0x0000002936077207 */ /* 0x000fe20000000000 */
[----:B------:R-:W-:Y:S01]  /*20e50*/  SHFL.IDX PT, R59, R59, R0, 0x1c1f ;  /* 0x001c1f003b3b7589 */ /* 0x000fe200000e0000 */
[----:B----4-:R-:W-:-:S03]  /*20e60*/  SEL R11, R2, R43, P0 ;  /* 0x0000002b020b7207 */ /* 0x010fc60000000000 */
[----:B------:R2:W3:Y:S01]  /*20e70*/  SHFL.IDX PT, R21, R24, R3, 0x1c1f ;  /* 0x001c1f0318157589 */ /* 0x0004e200000e0000 */
[----:B0-----:R-:W-:Y:S02]  /*20e80*/  SEL R33, R49, R66, P0 ;  /* 0x0000004231217207 */ /* 0x001fe40000000000 */
[----:B------:R-:W-:Y:S01]  /*20e90*/  SEL R35, R66, R49, P0 ;  /* 0x0000003142237207 */ /* 0x000fe20000000000 */
[----:B------:R0:W4:Y:S01]  /*20ea0*/  SHFL.IDX PT, R20, R60, R3, 0x1c1f ;  /* 0x001c1f033c147589 */ /* 0x00012200000e0000 */
[----:B-----5:R-:W-:-:S03]  /*20eb0*/  SEL R37, R51, R68, P0 ;  /* 0x0000004433257207 */ /* 0x020fc60000000000 */
[----:B------:R-:W5:Y:S01]  /*20ec0*/  SHFL.IDX PT, R64, R64, R3, 0x1c1f ;  /* 0x001c1f0340407589 */ /* 0x000f6200000e0000 */
[----:B--2---:R-:W-:-:S03]  /*20ed0*/  SEL R24, R26, R9, P0 ;  /* 0x000000091a187207 */ /* 0x004fc60000000000 */
[----:B------:R-:W2:Y:S01]  /*20ee0*/  SHFL.IDX PT, R72, R72, R3, 0x1c1f ;  /* 0x001c1f0348487589 */ /* 0x000ea200000e0000 */
[----:B------:R-:W-:Y:S02]  /*20ef0*/  SEL R26, R9, R26, P0 ;  /* 0x0000001a091a7207 */ /* 0x000fe40000000000 */
[----:B0-----:R-:W-:Y:S01]  /*20f00*/  SEL R60, R62, R39, P0 ;  /* 0x000000273e3c7207 */ /* 0x001fe20000000000 */
[----:B------:R-:W0:Y:S01]  /*20f10*/  SHFL.IDX PT, R74, R74, R3, 0x1c1f ;  /* 0x001c1f034a4a7589 */ /* 0x000e2200000e0000 */
[----:B------:R-:W-:Y:S02]  /*20f20*/  SEL R62, R39, R62, P0 ;  /* 0x0000003e273e7207 */ /* 0x000fe40000000000 */
[----:B------:R-:W-:Y:S01]  /*20f30*/  SEL R9, R43, R2, P0 ;  /* 0x000000022b097207 */ /* 0x000fe20000000000 */
[----:B------:R-:W-:Y:S01]  /*20f40*/  SHFL.IDX PT, R55, R55, R0, 0x1c1f ;  /* 0x001c1f0037377589 */ /* 0x000fe200000e0000 */
[----:B------:R-:W-:-:S03]  /*20f50*/  SEL R39, R68, R51, P0 ;  /* 0x0000003344277207 */ /* 0x000fc60000000000 */
[----:B------:R-:W-:Y:S01]  /*20f60*/  SHFL.IDX PT, R61, R61, R0, 0x1c1f ;  /* 0x001c1f003d3d7589 */ /* 0x000fe200000e0000 */
[----:B---3--:R-:W-:Y:S02]  /*20f70*/  SEL R28, R30, R21, P0 ;  /* 0x000000151e1c7207 */ /* 0x008fe40000000000 */
[----:B------:R-:W-:Y:S01]  /*20f80*/  SEL R30, R21, R30, P0 ;  /* 0x0000001e151e7207 */ /* 0x000fe20000000000 */
[----:B------:R-:W-:Y:S01]  /*20f90*/  SHFL.IDX PT, R63, R63, R0, 0x1c1f ;  /* 0x001c1f003f3f7589 */ /* 0x000fe200000e0000 */
[----:B----4-:R-:W-:Y:S02]  /*20fa0*/  SEL R25, R45, R20, P0 ;  /* 0x000000142d197207 */ /* 0x010fe40000000000 */
[----:B------:R-:W-:Y:S01]  /*20fb0*/  SEL R27, R20, R45, P0 ;  /* 0x0000002d141b7207 */ /* 0x000fe20000000000 */
[----:B------:R-:W3:Y:S01]  /*20fc0*/  SHFL.IDX PT, R70, R70, R3, 0x1c1f ;  /* 0x001c1f0346467589 */ /* 0x000ee200000e0000 */
[----:B-----5:R-:W-:Y:S02]  /*20fd0*/  SEL R29, R47, R64, P0 ;  /* 0x000000402f1d7207 */ /* 0x020fe40000000000 */
[----:B------:R-:W-:Y:S01]  /*20fe0*/  SEL R31, R64, R47, P0 ;  /* 0x0000002f401f7207 */ /* 0x000fe20000000000 */
[----:B------:R-:W4:Y:S01]  /*20ff0*/  SHFL.IDX PT, R76, R76, R3, 0x1c1f ;  /* 0x001c1f034c4c7589 */ /* 0x000f2200000e0000 */
[----:B--2---:R-:W-:-:S02]  /*21000*/  SEL R41, R57, R72, P0 ;  /* 0x0000004839297207 */ /* 0x004fc40000000000 */
[----:B------:R-:W-:Y:S01]  /*21010*/  SEL R43, R72, R57, P0 ;  /* 0x00000039482b7207 */ /* 0x000fe20000000000 */
[----:B------:R-:W2:Y:S01]  /*21020*/  SHFL.IDX PT, R78, R78, R3, 0x1c1f ;  /* 0x001c1f034e4e7589 */ /* 0x000ea200000e0000 */
[----:B0-----:R-:W-:Y:S02]  /*21030*/  SEL R49, R59, R74, P0 ;  /* 0x0000004a3b317207 */ /* 0x001fe40000000000 */
[----:B------:R-:W-:Y:S01]  /*21040*/  SEL R51, R74, R59, P0 ;  /* 0x0000003b4a337207 */ /* 0x000fe20000000000 */
[----:B------:R-:W0:Y:S04]  /*21050*/  SHFL.IDX PT, R80, R80, R3, 0x1c1f ;  /* 0x001c1f0350507589 */ /* 0x000e2800000e0000 */
[----:B------:R5:W0:Y:S01]  /*21060*/  SHFL.IDX PT, R65, R65, R0, 0x1c1f ;  /* 0x001c1f0041417589 */ /* 0x000a2200000e0000 */
[----:B---3--:R-:W-:-:S02]  /*21070*/  SEL R13, R55, R70, P0 ;  /* 0x00000046370d7207 */ /* 0x008fc40000000000 */
[----:B------:R-:W-:Y:S01]  /*21080*/  SEL R15, R70, R55, P0 ;  /* 0x00000037460f7207 */ /* 0x000fe20000000000 */
[----:B-----5:R-:W-:Y:S01]  /*21090*/  IMAD.MOV.U32 R0, RZ, RZ, RZ ;  /* 0x000000ffff007224 */ /* 0x020fe200078e00ff */
[----:B----4-:R-:W-:Y:S02]  /*210a0*/  SEL R45, R61, R76, P0 ;  /* 0x0000004c3d2d7207 */ /* 0x010fe40000000000 */
[----:B------:R-:W-:Y:S02]  /*210b0*/  SEL R47, R76, R61, P0 ;  /* 0x0000003d4c2f7207 */ /* 0x000fe40000000000 */
[----:B--2---:R-:W-:Y:S02]  /*210c0*/  SEL R57, R63, R78, P0 ;  /* 0x0000004e3f397207 */ /* 0x004fe40000000000 */
[----:B------:R-:W-:-:S07]  /*210d0*/  SEL R59, R78, R63, P0 ;  /* 0x0000003f4e3b7207 */ /* 0x000fce0000000000 */
.L_x_4498:
[----:B------:R-:W-:Y:S05]  /*210e0*/  WARPSYNC.ALL ;  /* 0x0000000000007948 */ /* 0x000fea0003800000 */
[----:B------:R-:W-:Y:S01]  /*210f0*/  BAR.SYNC.DEFER_BLOCKING 0x1, 0x100 ;  /* 0x0044000000007b1d */ /* 0x000fe20000010000 */
[----:B0-----:R-:W-:Y:S02]  /*21100*/  SEL R61, R65, R80, P0 ;  /* 0x00000050413d7207 */ /* 0x001fe40000000000 */
[----:B------:R-:W-:-:S03]  /*21110*/  SEL R63, R80, R65, P0 ;  /* 0x00000041503f7207 */ /* 0x000fc60000000000 */
[----:B------:R-:W-:Y:S02]  /*21120*/  ULDC.64 UR4, c[0x0][0xc00] ;  /* 0x0003000000047ab9 */ /* 0x000fe40000000a00 */
        /* <DEDUP_REMOVED lines=11> */
[----:B------:R-:W-:Y:S01]  /*211e0*/  STSM.16.M88.4 [R82], R32 ;  /* 0x0000002052007844 */ /* 0x000fe20000000200 */
[----:B---3--:R-:W-:-:S03]  /*211f0*/  IADD3 R8, R98, -0x80, RZ ;  /* 0xffffff8062087810 */ /* 0x008fc60007ffe0ff */
[----:B------:R-:W-:Y:S01]  /*21200*/  STSM.16.M88.4 [R75], R36 ;  /* 0x000000244b007844 */ /* 0x000fe20000000200 */
[----:B------:R-:W-:-:S03]  /*21210*/  SHF.R.S32.HI R9, RZ, 0x1f, R8 ;  /* 0x0000001fff097819 */ /* 0x000fc60000011408 */
[----:B------:R3:W-:Y:S01]  /*21220*/  STSM.16.M88.4 [R77], R12 ;  /* 0x0000000c4d007844 */ /* 0x0007e20000000200 */
[----:B------:R-:W-:-:S03]  /*21230*/  LEA.HI R4, R9, R8, RZ, 0x7 ;  /* 0x0000000809047211 */ /* 0x000fc600078f38ff */
[----:B------:R4:W-:Y:S01]  /*21240*/  STSM.16.M88.4 [R79], R40 ;  /* 0x000000284f007844 */ /* 0x0009e20000000200 */
[----:B------:R-:W-:-:S03]  /*21250*/  LOP3.LUT R5, R4, 0xffffff80, RZ, 0xc0, !PT ;  /* 0xffffff8004057812 */ /* 0x000fc600078ec0ff */
[----:B------:R4:W-:Y:S02]  /*21260*/  STSM.16.M88.4 [R67], R48 ;  /* 0x0000003043007844 */ /* 0x0009e40000000200 */
[----:B------:R-:W-:Y:S01]  /*21270*/  IMAD.IADD R10, R8, 0x1, -R5 ;  /* 0x00000001080a7824 */ /* 0x000fe200078e0a05 */
[----:B------:R-:W-:Y:S01]  /*21280*/  LEA.HI R11, R9, R8, RZ, 0x2 ;  /* 0x00000008090b7211 */ /* 0x000fe200078f10ff */
[----:B------:R4:W-:Y:S03]  /*21290*/  STSM.16.M88.4 [R69], R44 ;  /* 0x0000002c45007844 */ /* 0x0009e60000000200 */
[----:B------:R-:W-:Y:S01]  /*212a0*/  SHF.R.S32.HI R7, RZ, 0x1f, R10 ;  /* 0x0000001fff077819 */ /* 0x000fe2000001140a */
[----:B------:R4:W-:Y:S03]  /*212b0*/  STSM.16.M88.4 [R71], R56 ;  /* 0x0000003847007844 */ /* 0x0009e60000000200 */
[----:B------:R-:W-:Y:S01]  /*212c0*/  LEA.HI R5, R7, R10, RZ, 0x2 ;  /* 0x0000000a07057211 */ /* 0x000fe200078f10ff */
[----:B------:R4:W-:Y:S03]  /*212d0*/  STSM.16.M88.4 [R73], R60 ;  /* 0x0000003c49007844 */ /* 0x0009e60000000200 */
[--C-:B------:R-:W-:Y:S01]  /*212e0*/  SHF.R.S32.HI R6, RZ, 0x2, R5.reuse ;  /* 0x00000002ff067819 */ /* 0x100fe20000011405 */
[----:B------:R-:W-:Y:S01]  /*212f0*/  BAR.SYNC.DEFER_BLOCKING 0x1, 0x100 ;  /* 0x0044000000007b1d */ /* 0x000fe20000010000 */
[----:B------:R-:W-:-:S04]  /*21300*/  SHF.R.S32.HI R5, RZ, 0x1f, R5 ;  /* 0x0000001fff057819 */ /* 0x000fc80000011405 */
[----:B------:R-:W-:-:S04]  /*21310*/  LEA.HI R5, R5, R6, RZ, 0x3 ;  /* 0x0000000605057211 */ /* 0x000fc800078f18ff */
[----:B------:R-:W-:Y:S02]  /*21320*/  LOP3.LUT R5, R5, 0xfffffff8, RZ, 0xc0, !PT ;  /* 0xfffffff805057812 */ /* 0x000fe400078ec0ff */
[----:B------:R-:W-:Y:S02]  /*21330*/  ISETP.NE.U32.AND P0, PT, RZ, UR4, PT ;  /* 0x00000004ff007c0c */ /* 0x000fe4000bf05070 */
[----:B------:R-:W-:Y:S01]  /*21340*/  LOP3.LUT R11, R11, 0xfffffffc, RZ, 0xc0, !PT ;  /* 0xfffffffc0b0b7812 */ /* 0x000fe200078ec0ff */
[----:B---3--:R-:W-:Y:S01]  /*21350*/  IMAD.IADD R12, R6, 0x1, -R5 ;  /* 0x00000001060c7824 */ /* 0x008fe200078e0a05 */
[----:B------:R-:W-:Y:S02]  /*21360*/  SHF.R.S32.HI R5, RZ, 0x7, R4 ;  /* 0x00000007ff057819 */ /* 0x000fe40000011404 */
[----:B------:R-:W-:Y:S01]  /*21370*/  ISETP.NE.AND.EX P0, PT, RZ, UR5, PT, P0 ;  /* 0x00000005ff007c0c */ /* 0x000fe2000bf05300 */
[----:B------:R-:W-:Y:S01]  /*21380*/  IMAD.IADD R13, R8, 0x1, -R11 ;  /* 0x00000001080d7824 */ /* 0x000fe200078e0a0b */
[----:B------:R-:W-:-:S02]  /*21390*/  LEA.HI R4, R4, R5, RZ, 0x1 ;  /* 0x0000000504047211 */ /* 0x000fc400078f08ff */
[----:B------:R-:W-:Y:S02]  /*213a0*/  LEA.HI R7, R7, R10, RZ, 0x5 ;  /* 0x0000000a07077211 */ /* 0x000fe400078f28ff */
[----:B------:R-:W-:Y:S01]  /*213b0*/  LOP3.LUT R4, R4, 0x3fffffe, RZ, 0xc0, !PT ;  /* 0x03fffffe04047812 */ /* 0x000fe200078ec0ff */
[----:B------:R4:W5:Y:S01]  /*213c0*/  @P1 LDG.E R0, desc[UR50][R2.64] ;  /* 0x0000003202001981 */ /* 0x000962000c1e1900 */
[----:B------:R-:W-:Y:S02]  /*213d0*/  LEA.HI R14, R13, R13, RZ, 0x1 ;  /* 0x0000000d0d0e7211 */ /* 0x000fe400078f08ff */
[----:B------:R-:W-:Y:S01]  /*213e0*/  SHF.R.S32.HI R7, RZ, 0x5, R7 ;  /* 0x00000005ff077819 */ /* 0x000fe20000011407 */
[----:B------:R-:W-:Y:S01]  /*213f0*/  IMAD.IADD R5, R5, 0x1, -R4 ;  /* 0x0000000105057824 */ /* 0x000fe200078e0a04 */
[----:B------:R-:W-:Y:S02]  /*21400*/  LOP3.LUT R14, R14, 0x1ffffffe, RZ, 0xc0, !PT ;  /* 0x1ffffffe0e0e7812 */ /* 0x000fe400078ec0ff */
[----:B------:R-:W-:Y:S01]  /*21410*/  @P0 IADD3 R4, P3, R85, UR4, RZ ;  /* 0x0000000455040c10 */ /* 0x000fe2000ff7e0ff */
[----:B------:R-:W-:Y:S01]  /*21420*/  IMAD R12, R7, 0x10, R12 ;  /* 0x00000010070c7824 */ /* 0x000fe200078e020c */
[----:B------:R-:W-:Y:S01]  /*21430*/  ULDC UR4, c[0x0][0xa88] ;  /* 0x0002a20000047ab9 */ /* 0x000fe20000000800 */
[----:B------:R-:W-:Y:S01]  /*21440*/  IADD3 R13, R13, -R14, RZ ;  /* 0x8000000e0d0d7210 */ /* 0x000fe20007ffe0ff */
[----:B------:R-:W-:-:S02]  /*21450*/  IMAD.U32 R7, RZ, RZ, UR4 ;  /* 0x00000004ff077e24 */ /* 0x000fc4000f8e00ff */
[----:B------:R-:W-:Y:S01]  /*21460*/  IMAD R14, R5, 0x40, R12 ;  /* 0x00000040050e7824 */ /* 0x000fe200078e020c */
[----:B------:R-:W-:-:S05]  /*21470*/  @P0 IADD3.X R5, R87, UR5, RZ, P3, !PT ;  /* 0x0000000557050c10 */ /* 0x000fca0009ffe4ff */
[----:B------:R4:W5:Y:S01]  /*21480*/  @P0 LDG.E R7, desc[UR50][R4.64] ;  /* 0x0000003204070981 */ /* 0x000962000c1e1900 */
[----:B0-----:R-:W-:-:S13]  /*21490*/  ISETP.NE.AND P2, PT, R20, 0x1, PT ;  /* 0x000000011400780c */ /* 0x001fda0003f45270 */
[----:B------:R-:W0:Y:S08]  /*214a0*/  @P2 LDC R6, c[0x0][0xbec] ;  /* 0x0002fb00ff062b82 */ /* 0x000e300000000800 */
[----:B------:R-:W3:Y:S01]  /*214b0*/  @P2 LDC R11, c[0x0][0xbf0] ;  /* 0x0002fc00ff0b2b82 */ /* 0x000ee20000000800 */
[----:B------:R-:W-:Y:S01]  /*214c0*/  IMAD R13, R13, 0x8, R14 ;  /* 0x000000080d0d7824 */ /* 0x000fe200078e020e */
[----:B------:R-:W-:-:S03]  /*214d0*/  LEA.HI R21, R9, R8, RZ, 0x3 ;  /* 0x0000000809157211 */ /* 0x000fc600078f18ff */
[----:B--2---:R-:W-:Y:S01]  /*214e0*/  IMAD R25, R66, 0x80, R13 ;  /* 0x0000008042197824 */ /* 0x004fe200078e020d */
[----:B0--34-:R-:W-:Y:S06]  /*214f0*/  @P0 BRA `(.L_x_4239) ;  /* 0x0000000000100947 */ /* 0x019fec0003800000 */
[----:B------:R-:W-:Y:S05]  /*21500*/  @!P1 BRA `(.L_x_4239) ;  /* 0x00000000000c9947 */ /* 0x000fea0003800000 */
[----:B------:R-:W2:Y:S04]  /*21510*/  LDG.E R4, desc[UR50][R2.64] ;  /* 0x0000003202047981 */ /* 0x000ea8000c1e1900 */
[----:B-----5:R-:W2:Y:S02]  /*21520*/  LDG.E R7, desc[UR50][R2.64+0x4] ;  /* 0x0000043202077981 */ /* 0x020ea4000c1e1900 */
[----:B--2---:R-:W-:-:S07]  /*21530*/  IMAD.IADD R7, R7, 0x1, -R4 ;  /* 0x0000000107077824 */ /* 0x004fce00078e0a04 */
.L_x_4239:
[----:B------:R-:W2:Y:S01]  /*21540*/  LDL.LU R68, [R1+0x4c] ;  /* 0x00004c0001447983 */ /* 0x000ea20000300800 */
[----:B------:R-:W-:Y:S01]  /*21550*/  @P2 IMAD.HI.U32 R2, R25, R6, RZ ;  /* 0x0000000619022227 */ /* 0x000fe200078e00ff */
[----:B------:R-:W-:Y:S01]  /*21560*/  LOP3.LUT R5, R21, 0xfffffff8, RZ, 0xc0, !PT ;  /* 0xfffffff815057812 */ /* 0x000fe200078ec0ff */
[----:B------:R-:W-:Y:S01]  /*21570*/  ULDC.64 UR4, c[0x0][0xb90] ;  /* 0x0002e40000047ab9 */ /* 0x000fe20000000a00 */
[----:B------:R-:W-:Y:S01]  /*21580*/  MOV R9, R25 ;  /* 0x0000001900097202 */ /* 0x000fe20000000f00 */
[----:B------:R-:W0:Y:S01]  /*21590*/  @P2 LDC R69, c[0x0][0xbec] ;  /* 0x0002fb00ff452b82 */ /* 0x000e220000000800 */
[----:B-----5:R-:W-:Y:S01]  /*215a0*/  SHF.R.S32.HI R3, RZ, 0x1f, R0 ;  /* 0x0000001fff037819 */ /* 0x020fe20000011400 */
[----:B------:R-:W-:Y:S01]  /*215b0*/  IMAD.IADD R64, R8, 0x1, -R5 ;  /* 0x0000000108407824 */ /* 0x000fe200078e0a05 */
[----:B------:R-:W-:Y:S01]  /*215c0*/  @P2 SHF.R.U32.HI R9, RZ, R11, R2 ;  /* 0x0000000bff092219 */ /* 0x000fe20000011602 */
[----:B------:R-:W-:Y:S01]  /*215d0*/  IMAD.MOV.U32 R2, RZ, RZ, R0 ;  /* 0x000000ffff027224 */ /* 0x000fe200078e0000 */
[----:B------:R-:W-:Y:S01]  /*215e0*/  SHF.R.S32.HI R21, RZ, 0x3, R21 ;  /* 0x00000003ff157819 */ /* 0x000fe20000011415 */
[----:B------:R-:W-:Y:S01]  /*215f0*/  IMAD R67, R7, R20, RZ ;  /* 0x0000001407437224 */ /* 0x000fe200078e02ff */
[----:B------:R-:W-:Y:S01]  /*21600*/  SEL R65, R94, RZ, !P1 ;  /* 0x000000ff5e417207 */ /* 0x000fe20004800000 */
[----:B------:R-:W-:Y:S01]  /*21610*/  IMAD.MOV R15, RZ, RZ, -R9 ;  /* 0x000000ffff0f7224 */ /* 0x000fe200078e0a09 */
[----:B------:R-:W-:Y:S01]  /*21620*/  SEL R62, R90, RZ, !P1 ;  /* 0x000000ff5a3e7207 */ /* 0x000fe20004800000 */
[----:B------:R-:W3:Y:S01]  /*21630*/  @P2 LDC R71, c[0x0][0xbf0] ;  /* 0x0002fc00ff472b82 */ /* 0x000ee20000000800 */
[----:B------:R-:W-:Y:S01]  /*21640*/  BSSY B1, `(.L_x_4240) ;  /* 0x00000b5000017945 */ /* 0x000fe20003800000 */
[----:B--2---:R-:W-:-:S05]  /*21650*/  SHF.R.S32.HI R63, RZ, 0x1f, R68 ;  /* 0x0000001fff3f7819 */ /* 0x004fca0000011444 */
[----:B------:R-:W-:-:S04]  /*21660*/  IMAD R4, R63, UR4, RZ ;  /* 0x000000043f047c24 */ /* 0x000fc8000f8e02ff */
[C---:B------:R-:W-:Y:S02]  /*21670*/  IMAD R11, R68.reuse, UR5, R4 ;  /* 0x00000005440b7c24 */ /* 0x040fe4000f8e0204 */
[----:B------:R-:W-:Y:S01]  /*21680*/  IMAD.WIDE.U32 R4, R68, UR4, R2 ;  /* 0x0000000444047c25 */ /* 0x000fe2000f8e0002 */
[----:B------:R-:W-:-:S03]  /*21690*/  ULDC.64 UR4, c[0x0][0xb98] ;  /* 0x0002e60000047ab9 */ /* 0x000fc60000000a00 */
[----:B------:R-:W-:Y:S02]  /*216a0*/  IMAD.SHL.U32 R2, R64, 0x8, RZ ;  /* 0x0000000840027824 */ /* 0x000fe400078e00ff */
[----:B------:R-:W-:Y:S02]  /*216b0*/  IMAD.IADD R5, R5, 0x1, R11 ;  /* 0x0000000105057824 */ /* 0x000fe400078e020b */
[----:B------:R-:W-:Y:S01]  /*216c0*/  IMAD R11, R20, R15, R25 ;  /* 0x0000000f140b7224 */ /* 0x000fe200078e0219 */
[----:B------:R-:W-:Y:S01]  /*216d0*/  LEA R13, R21, R2, 0x6 ;  /* 0x00000002150d7211 */ /* 0x000fe200078e30ff */
[----:B------:R-:W-:Y:S02]  /*216e0*/  IMAD R6, R62, UR4, RZ ;  /* 0x000000043e067c24 */ /* 0x000fe4000f8e02ff */
[----:B------:R-:W-:-:S04]  /*216f0*/  IMAD.WIDE.U32 R4, R65, UR4, R4 ;  /* 0x0000000441047c25 */ /* 0x000fc8000f8e0004 */
[----:B------:R-:W-:Y:S01]  /*21700*/  IMAD.WIDE R52, R13, 0x2, R52 ;  /* 0x000000020d347825 */ /* 0x000fe200078e0234 */
[----:B------:R-:W-:Y:S02]  /*21710*/  SHF.R.S32.HI R13, RZ, 0x1f, R9 ;  /* 0x0000001fff0d7819 */ /* 0x000fe40000011409 */
[----:B------:R-:W-:Y:S01]  /*21720*/  IADD3 R4, P0, R9, R4, RZ ;  /* 0x0000000409047210 */ /* 0x000fe20007f1e0ff */
[----:B------:R-:W-:Y:S01]  /*21730*/  IMAD R8, R65, UR5, R6 ;  /* 0x0000000541087c24 */ /* 0x000fe2000f8e0206 */
[----:B------:R-:W-:Y:S01]  /*21740*/  SHF.R.S32.HI R6, RZ, 0x1f, R11 ;  /* 0x0000001fff067819 */ /* 0x000fe2000001140b */
[----:B------:R-:W-:Y:S01]  /*21750*/  ULDC.64 UR4, c[0x0][0xb88] ;  /* 0x0002e20000047ab9 */ /* 0x000fe20000000a00 */
[----:B------:R-:W-:Y:S02]  /*21760*/  IADD3 R9, P5, R52, 0x1000, RZ ;  /* 0x0000100034097810 */ /* 0x000fe40007fbe0ff */
[----:B------:R-:W-:Y:S01]  /*21770*/  IADD3.X R5, R13, R5, R8, P0, !PT ;  /* 0x000000050d057210 */ /* 0x000fe200007fe408 */
[----:B------:R-:W-:Y:S01]  /*21780*/  IMAD R6, R6, UR4, RZ ;  /* 0x0000000406067c24 */ /* 0x000fe2000f8e02ff */
[----:B------:R-:W-:-:S02]  /*21790*/  LOP3.LUT P0, RZ, R10, 0x3, RZ, 0xc0, !PT ;  /* 0x000000030aff7812 */ /* 0x000fc4000780c0ff */
[----:B------:R-:W-:Y:S01]  /*217a0*/  IADD3 R29, P3, R52, 0x4000, RZ ;  /* 0x00004000341d7810 */ /* 0x000fe20007f7e0ff */
[----:B------:R-:W-:Y:S01]  /*217b0*/  IMAD R13, R11, UR5, R6 ;  /* 0x000000050b0d7c24 */ /* 0x000fe2000f8e0206 */
[----:B------:R-:W-:Y:S01]  /*217c0*/  LOP3.LUT R8, R9, 0x380, RZ, 0xc0, !PT ;  /* 0x0000038009087812 */ /* 0x000fe200078ec0ff */
[----:B------:R-:W-:Y:S01]  /*217d0*/  IMAD.WIDE.U32 R4, R11, UR4, R4 ;  /* 0x000000040b047c25 */ /* 0x000fe2000f8e0004 */
[----:B------:R-:W-:Y:S01]  /*217e0*/  ULDC.64 UR4, c[0x0][0xb50] ;  /* 0x0002d40000047ab9 */ /* 0x000fe20000000a00 */
[----:B------:R-:W-:Y:S02]  /*217f0*/  LOP3.LUT R28, R29, 0x380, RZ, 0xc0, !PT ;  /* 0x000003801d1c7812 */ /* 0x000fe400078ec0ff */
[----:B------:R-:W-:Y:S01]  /*21800*/  IMAD.IADD R5, R5, 0x1, R13 ;  /* 0x0000000105057824 */ /* 0x000fe200078e020d */
[----:B------:R-:W-:Y:S02]  /*21810*/  LEA R6, P1, R4, UR4, 0x2 ;  /* 0x0000000404067c11 */ /* 0x000fe4000f8210ff */
[----:B------:R-:W-:-:S02]  /*21820*/  IADD3 R13, P4, R52, 0x2000, RZ ;  /* 0x00002000340d7810 */ /* 0x000fc40007f9e0ff */
[----:B------:R-:W-:Y:S01]  /*21830*/  LEA.HI.X R10, R4, UR5, R5, 0x2, P1 ;  /* 0x00000005040a7c11 */ /* 0x000fe200088f1405 */
[----:B------:R-:W-:Y:S01]  /*21840*/  ULDC.64 UR4, c[0x0][0xaa0] ;  /* 0x0002a80000047ab9 */ /* 0x000fe20000000a00 */
[----:B------:R-:W-:Y:S01]  /*21850*/  IADD3 R25, P1, R52, 0x3000, RZ ;  /* 0x0000300034197810 */ /* 0x000fe20007f3e0ff */
[----:B------:R-:W-:Y:S01]  /*21860*/  SHFL.IDX PT, R50, R6, RZ, 0x1c1f ;  /* 0x001c1fff06327589 */ /* 0x000fe200000e0000 */
[----:B------:R-:W-:Y:S01]  /*21870*/  LOP3.LUT R12, R13, 0x380, RZ, 0xc0, !PT ;  /* 0x000003800d0c7812 */ /* 0x000fe200078ec0ff */
[----:B------:R-:W-:Y:S01]  /*21880*/  IMAD R4, R66, 0x80, R14 ;  /* 0x0000008042047824 */ /* 0x000fe200078e020e */
[----:B------:R-:W-:Y:S01]  /*21890*/  LOP3.LUT R24, R25, 0x380, RZ, 0xc0, !PT ;  /* 0x0000038019187812 */ /* 0x000fe200078ec0ff */
[----:B------:R-:W-:Y:S01]  /*218a0*/  IMAD R3, R3, UR4, RZ ;  /* 0x0000000403037c24 */ /* 0x000fe2000f8e02ff */
[----:B------:R-:W-:Y:S01]  /*218b0*/  SHF.R.U64 R8, R8, 0x3, RZ ;  /* 0x0000000308087819 */ /* 0x000fe200000012ff */
[----:B------:R-:W2:Y:S01]  /*218c0*/  SHFL.IDX PT, R51, R10, RZ, 0x1c1f ;  /* 0x001c1fff0a337589 */ /* 0x000ea200000e0000 */
[----:B------:R-:W-:-:S02]  /*218d0*/  SHF.R.U64 R24, R24, 0x3, RZ ;  /* 0x0000000318187819 */ /* 0x000fc400000012ff */
[----:B------:R-:W-:Y:S02]  /*218e0*/  SHF.R.U64 R12, R12, 0x3, RZ ;  /* 0x000000030c0c7819 */ /* 0x000fe400000012ff */
[----:B------:R-:W-:Y:S01]  /*218f0*/  SHF.R.U64 R28, R28, 0x3, RZ ;  /* 0x000000031c1c7819 */ /* 0x000fe200000012ff */
[----:B------:R-:W-:Y:S01]  /*21900*/  IMAD R3, R0, UR5, R3 ;  /* 0x0000000500037c24 */ /* 0x000fe2000f8e0203 */
[----:B------:R-:W-:Y:S01]  /*21910*/  LOP3.LUT R24, R24, R25, RZ, 0x3c, !PT ;  /* 0x0000001918187212 */ /* 0x000fe200078e3cff */
[----:B------:R-:W-:Y:S01]  /*21920*/  IMAD.WIDE.U32 R60, R0, UR4, RZ ;  /* 0x00000004003c7c25 */ /* 0x000fe2000f8e00ff */
[----:B------:R-:W-:Y:S01]  /*21930*/  LOP3.LUT R8, R8, R9, RZ, 0x3c, !PT ;  /* 0x0000000908087212 */ /* 0x000fe200078e3cff */
[----:B------:R-:W-:Y:S01]  /*21940*/  ULDC.64 UR4, c[0x0][0xae8] ;  /* 0x0002ba0000047ab9 */ /* 0x000fe20000000a00 */
[----:B------:R-:W-:Y:S01]  /*21950*/  LOP3.LUT R12, R12, R13, RZ, 0x3c, !PT ;  /* 0x0000000d0c0c7212 */ /* 0x000fe200078e3cff */
[----:B------:R-:W-:Y:S01]  /*21960*/  IMAD.X R25, RZ, RZ, R53, P1 ;  /* 0x000000ffff197224 */ /* 0x000fe200008e0635 */
[----:B------:R-:W-:Y:S01]  /*21970*/  LOP3.LUT R28, R28, R29, RZ, 0x3c, !PT ;  /* 0x0000001d1c1c7212 */ /* 0x000fe200078e3cff */
[----:B------:R-:W-:Y:S01]  /*21980*/  IMAD R0, R64, 0x20, R21 ;  /* 0x0000002040007824 */ /* 0x000fe200078e0215 */
[C---:B------:R-:W-:Y:S01]  /*21990*/  IADD3 R41, P1, R52.reuse, 0x7000, RZ ;  /* 0x0000700034297810 */ /* 0x040fe20007f3e0ff */
[--C-:B------:R-:W-:Y:S01]  /*219a0*/  IMAD.X R9, RZ, RZ, R53.reuse, P5 ;  /* 0x000000ffff097224 */ /* 0x100fe200028e0635 */
[C---:B------:R-:W-:Y:S01]  /*219b0*/  IADD3 R33, P5, R52.reuse, 0x5000, RZ ;  /* 0x0000500034217810 */ /* 0x040fe20007fbe0ff */
[--C-:B------:R-:W-:Y:S01]  /*219c0*/  IMAD.X R13, RZ, RZ, R53.reuse, P4 ;  /* 0x000000ffff0d7224 */ /* 0x100fe200020e0635 */
[C---:B------:R-:W-:Y:S01]  /*219d0*/  IADD3 R37, P4, R52.reuse, 0x6000, RZ ;  /* 0x0000600034257810 */ /* 0x040fe20007f9e0ff */
[----:B------:R-:W-:Y:S01]  /*219e0*/  IMAD.X R29, RZ, RZ, R53, P3 ;  /* 0x000000ffff1d7224 */ /* 0x000fe200018e0635 */
[----:B------:R-:W-:Y:S01]  /*219f0*/  IADD3 R45, P3, R52, 0x8000, RZ ;  /* 0x00008000342d7810 */ /* 0x000fe20007f7e0ff */
[----:B------:R-:W-:Y:S01]  /*21a00*/  IMAD.IADD R61, R61, 0x1, R3 ;  /* 0x000000013d3d7824 */ /* 0x000fe200078e0203 */
[----:B------:R-:W-:Y:S01]  /*21a10*/  LOP3.LUT R40, R41, 0x380, RZ, 0xc0, !PT ;  /* 0x0000038029287812 */ /* 0x000fe200078ec0ff */
[----:B------:R-:W-:Y:S01]  /*21a20*/  IMAD R3, R63, UR4, RZ ;  /* 0x000000043f037c24 */ /* 0x000fe2000f8e02ff */
[----:B------:R-:W-:Y:S01]  /*21a30*/  LEA R64, R66, R0, 0x7 ;  /* 0x0000000042407211 */ /* 0x000fe200078e38ff */
[----:B------:R4:W-:Y:S01]  /*21a40*/  SHFL.IDX PT, R58, R6, 0x1, 0x1c1f ;  /* 0x003c1f00063a7f89 */ /* 0x0009e200000e0000 */
[----:B------:R-:W-:-:S02]  /*21a50*/  LOP3.LUT R32, R33, 0x380, RZ, 0xc0, !PT ;  /* 0x0000038021207812 */ /* 0x000fc400078ec0ff */
[----:B------:R-:W-:Y:S01]  /*21a60*/  LOP3.LUT R36, R37, 0x380, RZ, 0xc0, !PT ;  /* 0x0000038025247812 */ /* 0x000fe200078ec0ff */
[----:B------:R-:W1:Y:S01]  /*21a70*/  SHFL.IDX PT, R59, R10, 0x1, 0x1c1f ;  /* 0x003c1f000a3b7f89 */ /* 0x000e6200000e0000 */
[----:B------:R-:W-:Y:S01]  /*21a80*/  LOP3.LUT R44, R45, 0x380, RZ, 0xc0, !PT ;  /* 0x000003802d2c7812 */ /* 0x000fe200078ec0ff */
[----:B------:R-:W-:Y:S01]  /*21a90*/  IMAD R3, R68, UR5, R3 ;  /* 0x0000000544037c24 */ /* 0x000fe2000f8e0203 */
[----:B------:R-:W-:Y:S01]  /*21aa0*/  SHF.R.U64 R40, R40, 0x3, RZ ;  /* 0x0000000328287819 */ /* 0x000fe200000012ff */
[----:B------:R-:W-:Y:S01]  /*21ab0*/  IMAD.WIDE.U32 R60, R68, UR4, R60 ;  /* 0x00000004443c7c25 */ /* 0x000fe2000f8e003c */
[----:B------:R-:W-:Y:S01]  /*21ac0*/  SHF.R.U64 R32, R32, 0x3, RZ ;  /* 0x0000000320207819 */ /* 0x000fe200000012ff */
[----:B------:R-:W-:Y:S01]  /*21ad0*/  ULDC.64 UR4, c[0x0][0xaf0] ;  /* 0x0002bc0000047ab9 */ /* 0x000fe20000000a00 */
[----:B------:R-:W-:Y:S01]  /*21ae0*/  SHF.R.U64 R36, R36, 0x3, RZ ;  /* 0x0000000324247819 */ /* 0x000fe200000012ff */
[----:B0-----:R-:W-:Y:S01]  /*21af0*/  @P2 IMAD.HI.U32 R0, R64, R69, RZ ;  /* 0x0000004540002227 */ /* 0x001fe200078e00ff */
[----:B------:R-:W-:-:S02]  /*21b00*/  SHF.R.U64 R44, R44, 0x3, RZ ;  /* 0x000000032c2c7819 */ /* 0x000fc400000012ff */
[----:B------:R-:W-:Y:S01]  /*21b10*/  LOP3.LUT R40, R40, R41, RZ, 0x3c, !PT ;  /* 0x0000002928287212 */ /* 0x000fe200078e3cff */
[----:B------:R-:W-:Y:S01]  /*21b20*/  IMAD.IADD R61, R61, 0x1, R3 ;  /* 0x000000013d3d7824 */ /* 0x000fe200078e0203 */
[----:B------:R-:W-:Y:S01]  /*21b30*/  LOP3.LUT R32, R32, R33, RZ, 0x3c, !PT ;  /* 0x0000002120207212 */ /* 0x000fe200078e3cff */
[--C-:B------:R-:W-:Y:S01]  /*21b40*/  IMAD.X R41, RZ, RZ, R53.reuse, P1 ;  /* 0x000000ffff297224 */ /* 0x100fe200008e0635 */
[----:B------:R-:W-:Y:S01]  /*21b50*/  LOP3.LUT R36, R36, R37, RZ, 0x3c, !PT ;  /* 0x0000002524247212 */ /* 0x000fe200078e3cff */
[----:B------:R-:W-:Y:S01]  /*21b60*/  IMAD.MOV.U32 R3, RZ, RZ, R64 ;  /* 0x000000ffff037224 */ /* 0x000fe200078e0040 */
[----:B------:R-:W-:Y:S01]  /*21b70*/  IADD3.X R33, RZ, R53, RZ, P5, !PT ;  /* 0x00000035ff217210 */ /* 0x000fe20002ffe4ff */
[--C-:B------:R-:W-:Y:S01]  /*21b80*/  IMAD.X R37, RZ, RZ, R53.reuse, P4 ;  /* 0x000000ffff257224 */ /* 0x100fe200020e0635 */
[----:B------:R-:W-:Y:S01]  /*21b90*/  LOP3.LUT R44, R44, R45, RZ, 0x3c, !PT ;  /* 0x0000002d2c2c7212 */ /* 0x000fe200078e3cff */
[----:B------:R-:W-:Y:S01]  /*21ba0*/  IMAD R62, R62, UR4, RZ ;  /* 0x000000043e3e7c24 */ /* 0x000fe2000f8e02ff */
[C---:B------:R-:W-:Y:S01]  /*21bb0*/  ISETP.GE.OR P1, PT, R4.reuse, R67, P0 ;  /* 0x000000430400720c */ /* 0x040fe20000726670 */
[----:B------:R-:W-:Y:S01]  /*21bc0*/  IMAD.X R45, RZ, RZ, R53, P3 ;  /* 0x000000ffff2d7224 */ /* 0x000fe200018e0635 */
[----:B---3--:R-:W-:Y:S01]  /*21bd0*/  @P2 SHF.R.U32.HI R3, RZ, R71, R0 ;  /* 0x00000047ff032219 */ /* 0x008fe20000011600 */
[----:B------:R-:W-:Y:S01]  /*21be0*/  VIADD R4, R4, 0x8 ;  /* 0x0000000804047836 */ /* 0x000fe20000000000 */
[----:B------:R-:W-:-:S02]  /*21bf0*/  IADD3 R49, P5, R52, 0x9000, RZ ;  /* 0x0000900034317810 */ /* 0x000fc40007fbe0ff */
[C---:B------:R-:W-:Y:S02]  /*21c00*/  IADD3 R55, P4, R52.reuse, 0xa000, RZ ;  /* 0x0000a00034377810 */ /* 0x040fe40007f9e0ff */
[C---:B------:R-:W-:Y:S01]  /*21c10*/  IADD3 R7, P3, R52.reuse, 0xb000, RZ ;  /* 0x0000b00034077810 */ /* 0x040fe20007f7e0ff */
[C---:B------:R-:W-:Y:S01]  /*21c20*/  IMAD R63, R65.reuse, UR5, R62 ;  /* 0x00000005413f7c24 */ /* 0x040fe2000f8e023e */
[----:B------:R-:W-:Y:S01]  /*21c30*/  SHF.R.S32.HI R0, RZ, 0x1f, R3 ;  /* 0x0000001fff007819 */ /* 0x000fe20000011403 */
[----:B------:R-:W-:Y:S01]  /*21c40*/  IMAD.WIDE.U32 R60, R65, UR4, R60 ;  /* 0x00000004413c7c25 */ /* 0x000fe2000f8e003c */
[----:B------:R-:W-:Y:S01]  /*21c50*/  LOP3.LUT R48, R49, 0x380, RZ, 0xc0, !PT ;  /* 0x0000038031307812 */ /* 0x000fe200078ec0ff */
[----:B------:R-:W-:Y:S01]  /*21c60*/  ULDC.64 UR4, c[0x0][0xae0] ;  /* 0x0002b80000047ab9 */ /* 0x000fe20000000a00 */
[----:B------:R-:W-:Y:S01]  /*21c70*/  LOP3.LUT R5, R52, 0x380, RZ, 0xc0, !PT ;  /* 0x0000038034057812 */ /* 0x000fe200078ec0ff */
[----:B------:R-:W-:Y:S01]  /*21c80*/  IMAD.MOV R65, RZ, RZ, -R3 ;  /* 0x000000ffff417224 */ /* 0x000fe200078e0a03 */
[----:B------:R-:W-:Y:S01]  /*21c90*/  LOP3.LUT R54, R55, 0x380, RZ, 0xc0, !PT ;  /* 0x0000038037367812 */ /* 0x000fe200078ec0ff */
[----:B------:R-:W-:Y:S01]  /*21ca0*/  IMAD.X R57, RZ, RZ, R53, P3 ;  /* 0x000000ffff397224 */ /* 0x000fe200018e0635 */
[----:B------:R-:W-:Y:S01]  /*21cb0*/  ISETP.GE.OR P0, PT, R4, R67, P0 ;  /* 0x000000430400720c */ /* 0x000fe20000706670 */
[----:B--2---:R0:W-:Y:S01]  /*21cc0*/  @!P1 ST.E desc[UR50][R50.64], R120 ;  /* 0x0000007832009985 */ /* 0x0041e2000c101932 */
[----:B----4-:R-:W-:Y:S01]  /*21cd0*/  LOP3.LUT R6, R7, 0x380, RZ, 0xc0, !PT ;  /* 0x0000038007067812 */ /* 0x010fe200078ec0ff */
[----:B------:R-:W-:Y:S01]  /*21ce0*/  IMAD.IADD R61, R61, 0x1, R63 ;  /* 0x000000013d3d7824 */ /* 0x000fe200078e023f */
[----:B------:R-:W-:Y:S01]  /*21cf0*/  SHF.R.U64 R48, R48, 0x3, RZ ;  /* 0x0000000330307819 */ /* 0x000fe200000012ff */
[----:B------:R-:W-:Y:S01]  /*21d00*/  IMAD R0, R0, UR4, RZ ;  /* 0x0000000400007c24 */ /* 0x000fe2000f8e02ff */
[----:B------:R-:W-:Y:S01]  /*21d10*/  SHF.R.U64 R54, R54, 0x3, RZ ;  /* 0x0000000336367819 */ /* 0x000fe200000012ff */
[----:B------:R-:W-:Y:S01]  /*21d20*/  IMAD R63, R20, R65, R64 ;  /* 0x00000041143f7224 */ /* 0x000fe200078e0240 */
[----:B------:R-:W-:-:S02]  /*21d30*/  SHF.R.U64 R5, R5, 0x3, RZ ;  /* 0x0000000305057819 */ /* 0x000fc400000012ff */
[----:B------:R-:W-:Y:S01]  /*21d40*/  SHF.R.U64 R6, R6, 0x3, RZ ;  /* 0x0000000306067819 */ /* 0x000fe200000012ff */
[----:B------:R-:W-:Y:S01]  /*21d50*/  IMAD R65, R3, UR5, R0 ;  /* 0x0000000503417c24 */ /* 0x000fe2000f8e0200 */
[----:B------:R-:W-:Y:S01]  /*21d60*/  LOP3.LUT R48, R48, R49, RZ, 0x3c, !PT ;  /* 0x0000003130307212 */ /* 0x000fe200078e3cff */
[----:B-1----:R1:W-:Y:S01]  /*21d70*/  @!P0 ST.E desc[UR50][R58.64], R121 ;  /* 0x000000793a008985 */ /* 0x0023e2000c101932 */
[----:B------:R-:W-:Y:S01]  /*21d80*/  LOP3.LUT R54, R54, R55, RZ, 0x3c, !PT ;  /* 0x0000003736367212 */ /* 0x000fe200078e3cff */
[--C-:B------:R-:W-:Y:S01]  /*21d90*/  IMAD.X R55, RZ, RZ, R53.reuse, P4 ;  /* 0x000000ffff377224 */ /* 0x100fe200020e0635 */
[----:B------:R-:W-:Y:S01]  /*21da0*/  LOP3.LUT R4, R5, R52, RZ, 0x3c, !PT ;  /* 0x0000003405047212 */ /* 0x000fe200078e3cff */
[----:B------:R-:W-:Y:S01]  /*21db0*/  IMAD.MOV.U32 R5, RZ, RZ, R53 ;  /* 0x000000ffff057224 */ /* 0x000fe200078e0035 */
[----:B------:R-:W-:Y:S01]  /*21dc0*/  IADD3.X R49, RZ, R53, RZ, P5, !PT ;  /* 0x00000035ff317210 */ /* 0x000fe20002ffe4ff */
[----:B------:R-:W-:Y:S01]  /*21dd0*/  IMAD.WIDE.U32 R60, R3, UR4, R60 ;  /* 0x00000004033c7c25 */ /* 0x000fe2000f8e003c */
[----:B------:R-:W-:Y:S01]  /*21de0*/  LOP3.LUT R56, R6, R7, RZ, 0x3c, !PT ;  /* 0x0000000706387212 */ /* 0x000fe200078e3cff */
[----:B------:R-:W-:Y:S01]  /*21df0*/  ULDC.64 UR4, c[0x0][0xad8] ;  /* 0x0002b60000047ab9 */ /* 0x000fe20000000a00 */
[----:B------:R-:W-:Y:S01]  /*21e00*/  SHF.R.S32.HI R0, RZ, 0x1f, R63 ;  /* 0x0000001fff007819 */ /* 0x000fe2000001143f */
[----:B------:R-:W-:Y:S01]  /*21e10*/  IMAD.IADD R61, R61, 0x1, R65 ;  /* 0x000000013d3d7824 */ /* 0x000fe200078e0241 */
[----:B------:R-:W5:Y:S01]  /*21e20*/  LD.E.128 R4, desc[UR50][R4.64] ;  /* 0x0000003204047980 */ /* 0x000f62000c101d00 */
[----:B------:R-:W-:-:S02]  /*21e30*/  LEA R66, R66, R21, 0x7 ;  /* 0x0000001542427211 */ /* 0x000fc400078e38ff */
[----:B------:R-:W-:Y:S01]  /*21e40*/  IMAD R0, R0, UR4, RZ ;  /* 0x0000000400007c24 */ /* 0x000fe2000f8e02ff */
[----:B------:R-:W5:Y:S01]  /*21e50*/  LD.E.128 R8, desc[UR50][R8.64] ;  /* 0x0000003208087980 */ /* 0x000f62000c101d00 */
[----:B------:R-:W-:-:S03]  /*21e60*/  IMAD.WIDE.U32 R20, R63, UR4, R60 ;  /* 0x000000043f147c25 */ /* 0x000fc6000f8e003c */
[----:B------:R-:W5:Y:S01]  /*21e70*/  LD.E.128 R12, desc[UR50][R12.64] ;  /* 0x000000320c0c7980 */ /* 0x000f62000c101d00 */
[----:B------:R-:W-:Y:S01]  /*21e80*/  IMAD R65, R63, UR5, R0 ;  /* 0x000000053f417c24 */ /* 0x000fe2000f8e0200 */
[----:B------:R-:W-:Y:S02]  /*21e90*/  ULDC.64 UR4, c[0x0][0xa80] ;  /* 0x0002a00000047ab9 */ /* 0x000fe40000000a00 */
[----:B------:R-:W5:Y:S04]  /*21ea0*/  LD.E.128 R24, desc[UR50][R24.64] ;  /* 0x0000003218187980 */ /* 0x000f68000c101d00 */
[----:B------:R-:W5:Y:S04]  /*21eb0*/  LD.E.128 R28, desc[UR50][R28.64] ;  /* 0x000000321c1c7980 */ /* 0x000f68000c101d00 */
[----:B------:R-:W5:Y:S04]  /*21ec0*/  LD.E.128 R32, desc[UR50][R32.64] ;  /* 0x0000003220207980 */ /* 0x000f68000c101d00 */
[----:B------:R-:W5:Y:S04]  /*21ed0*/  LD.E.128 R36, desc[UR50][R36.64] ;  /* 0x0000003224247980 */ /* 0x000f68000c101d00 */
[----:B------:R-:W5:Y:S04]  /*21ee0*/  LD.E.128 R40, desc[UR50][R40.64] ;  /* 0x0000003228287980 */ /* 0x000f68000c101d00 */
[----:B------:R-:W5:Y:S04]  /*21ef0*/  LD.E.128 R44, desc[UR50][R44.64] ;  /* 0x000000322c2c7980 */ /* 0x000f68000c101d00 */
[----:B0-----:R-:W5:Y:S04]  /*21f00*/  LD.E.128 R48, desc[UR50][R48.64] ;  /* 0x0000003230307980 */ /* 0x001f68000c101d00 */
[----:B------:R-:W5:Y:S04]  /*21f10*/  LD.E.128 R52, desc[UR50][R54.64] ;  /* 0x0000003236347980 */ /* 0x000f68000c101d00 */
[----:B-1----:R-:W5:Y:S01]  /*21f20*/  LD.E.128 R56, desc[UR50][R56.64] ;  /* 0x0000003238387980 */ /* 0x002f62000c101d00 */
[----:B------:R-:W-:Y:S01]  /*21f30*/  VIADD R3, R66, 0x20 ;  /* 0x0000002042037836 */ /* 0x000fe20000000000 */
[----:B------:R-:W-:Y:S01]  /*21f40*/  LEA R64, P2, R20, UR4, 0x1 ;  /* 0x0000000414407c11 */ /* 0x000fe2000f8408ff */
[----:B------:R-:W-:Y:S01]  /*21f50*/  IMAD.IADD R21, R21, 0x1, R65 ;  /* 0x0000000115157824 */ /* 0x000fe200078e0241 */
[----:B------:R-:W-:Y:S01]  /*21f60*/  @!PT LDS RZ, [RZ] ;  /* 0x00000000fffff984 */ /* 0x000fe20000000800 */
[----:B------:R-:W-:Y:S01]  /*21f70*/  @!PT LDS RZ, [RZ] ;  /* 0x00000000fffff984 */ /* 0x000fe20000000800 */
[----:B------:R-:W-:Y:S01]  /*21f80*/  @!PT LDS RZ, [RZ] ;  /* 0x00000000fffff984 */ /* 0x000fe20000000800 */
[----:B------:R-:W-:Y:S01]  /*21f90*/  @!PT LDS RZ, [RZ] ;  /* 0x00000000fffff984 */ /* 0x000fe20000000800 */
[----:B------:R0:W-:Y:S06]  /*21fa0*/  MEMBAR.ALL.CTA ;  /* 0x0000000000007992 */ /* 0x0001ec0000008000 */
[----:B0-----:R-:W0:Y:S01]  /*21fb0*/  FENCE.VIEW.ASYNC.S ;  /* 0x00000000000073c6 */ /* 0x001e220000000000 */
[----:B------:R-:W-:Y:S01]  /*21fc0*/  VIADD R0, R18, 0x33420 ;  /* 0x0003342012007836 */ /* 0x000fe20000000000 */
[-C--:B------:R-:W-:Y:S01]  /*21fd0*/  ISETP.GE.AND P1, PT, R3, R67.reuse, PT ;  /* 0x000000430300720c */ /* 0x080fe20003f26270 */
[----:B------:R-:W-:Y:S01]  /*21fe0*/  VIADD R60, R66, 0x40 ;  /* 0x00000040423c7836 */ /* 0x000fe20000000000 */
[----:B------:R-:W-:Y:S01]  /*21ff0*/  LEA.HI.X R3, R20, UR5, R21, 0x1, P2 ;  /* 0x0000000514037c11 */ /* 0x000fe200090f0c15 */
[----:B------:R-:W-:Y:S01]  /*22000*/  VIADD R68, R2, 0x80 ;  /* 0x0000008002447836 */ /* 0x000fe20000000000 */
[----:B------:R-:W-:Y:S01]  /*22010*/  ISETP.GE.AND P2, PT, R66, R67, PT ;  /* 0x000000434200720c */ /* 0x000fe20003f46270 */
[----:B0-----:R0:W1:Y:S01]  /*22020*/  SHFL.IDX PT, R65, R64, RZ, 0x181f ;  /* 0x00181fff40417589 */ /* 0x00106200000e0000 */
[----:B------:R-:W-:-:S02]  /*22030*/  PRMT R0, RZ, 0x654, R0 ;  /* 0x00000654ff007816 */ /* 0x000fc40000000000 */
[----:B------:R-:W-:Y:S01]  /*22040*/  IADD3 R70, R2, 0x40, RZ ;  /* 0x0000004002467810 */ /* 0x000fe20007ffe0ff */
[----:B------:R0:W2:Y:S01]  /*22050*/  SHFL.IDX PT, R63, R3, RZ, 0x181f ;  /* 0x00181fff033f7589 */ /* 0x0000a200000e0000 */
[----:B------:R-:W-:Y:S02]  /*22060*/  ISETP.GE.AND P0, PT, R60, R67, PT ;  /* 0x000000433c00720c */ /* 0x000fe40003f06270 */
[----:B------:R-:W-:Y:S02]  /*22070*/  SHF.R.S32.HI R72, RZ, 0x1f, R2 ;  /* 0x0000001fff487819 */ /* 0x000fe40000011402 */
[----:B------:R-:W-:Y:S02]  /*22080*/  SHF.R.S32.HI R69, RZ, 0x1f, R70 ;  /* 0x0000001fff457819 */ /* 0x000fe40000011446 */
[----:B------:R-:W-:Y:S01]  /*22090*/  SHF.R.S32.HI R71, RZ, 0x1f, R68 ;  /* 0x0000001fff477819 */ /* 0x000fe20000011444 */
[----:B------:R0:W-:Y:S01]  /*220a0*/  SYNCS.ARRIVE.TRANS64.RED.A1T0 RZ, [R0+URZ], RZ ;  /* 0x000000ff00ff79a7 */ /* 0x0001e2000810043f */
[----:B------:R-:W-:Y:S05]  /*220b0*/  @P2 BRA `(.L_x_4241) ;  /* 0x0000000000342947 */ /* 0x000fea0003800000 */
[----:B------:R-:W-:Y:S02]  /*220c0*/  ULDC UR4, c[0x0][0xac8] ;  /* 0x0002b20000047ab9 */ /* 0x000fe40000000800 */
[----:B------:R-:W-:Y:S02]  /*220d0*/  ISETP.GE.AND P4, PT, R2, UR4, PT ;  /* 0x0000000402007c0c */ /* 0x000fe4000bf86270 */
[----:B------:R-:W-:Y:S02]  /*220e0*/  ISETP.GE.AND P3, PT, R70, UR4, PT ;  /* 0x0000000446007c0c */ /* 0x000fe4000bf66270 */
[----:B------:R-:W-:-:S09]  /*220f0*/  ISETP.GE.AND P2, PT, R68, UR4, PT ;  /* 0x0000000444007c0c */ /* 0x000fd2000bf46270 */
[----:B-1----:R-:W-:-:S04]  /*22100*/  @!P4 LEA R20, P5, R2, R65, 0x1 ;  /* 0x000000410214c211 */ /* 0x002fc800078a08ff */
[----:B--2---:R-:W-:Y:S02]  /*22110*/  @!P4 LEA.HI.X R21, R2, R63, R72, 0x1, P5 ;  /* 0x0000003f0215c211 */ /* 0x004fe400028f0c48 */
[----:B------:R-:W-:-:S03]  /*22120*/  @!P3 LEA R60, P5, R70, R65, 0x1 ;  /* 0x00000041463cb211 */ /* 0x000fc600078a08ff */
[----:B-----5:R3:W-:Y:S01]  /*22130*/  @!P4 ST.E.128 desc[UR50][R20.64], R4 ;  /* 0x000000041400c985 */ /* 0x0207e2000c101d32 */
[----:B------:R-:W-:Y:S02]  /*22140*/  @!P3 LEA.HI.X R61, R70, R63, R69, 0x1, P5 ;  /* 0x0000003f463db211 */ /* 0x000fe400028f0c45 */
[----:B------:R-:W-:-:S03]  /*22150*/  @!P2 LEA R62, P5, R68, R65, 0x1 ;  /* 0x00000041443ea211 */ /* 0x000fc600078a08ff */
[----:B------:R3:W-:Y:S01]  /*22160*/  @!P3 ST.E.128 desc[UR50][R60.64], R28 ;  /* 0x0000001c3c00b985 */ /* 0x0007e2000c101d32 */
[----:B------:R-:W-:-:S05]  /*22170*/  @!P2 LEA.HI.X R63, R68, R63, R71, 0x1, P5 ;  /* 0x0000003f443fa211 */ /* 0x000fca00028f0c47 */
[----:B------:R3:W-:Y:S04]  /*22180*/  @!P2 ST.E.128 desc[UR50][R62.64], R44 ;  /* 0x0000002c3e00a985 */ /* 0x0007e8000c101d32 */
.L_x_4241:
[----:B------:R-:W-:Y:S05]  /*22190*/  BSYNC B1 ;  /* 0x0000000000017941 */ /* 0x000fea0003800000 */
.L_x_4240:
[----:B---3--:R3:W4:Y:S01]  /*221a0*/  SHFL.IDX PT, R21, R3, 0x1, 0x181f ;  /* 0x00381f0003157f89 */ /* 0x00872200000e0000 */
[----:B------:R-:W-:Y:S03]  /*221b0*/  BSSY B1, `(.L_x_4242) ;  /* 0x0000010000017945 */ /* 0x000fe60003800000 */
[----:B-----5:R3:W0:Y:S01]  /*221c0*/  SHFL.IDX PT, R7, R64, 0x1, 0x181f ;  /* 0x00381f0040077f89 */ /* 0x02062200000e0000 */
[----:B------:R-:W-:Y:S05]  /*221d0*/  @P1 BRA `(.L_x_4243) ;  /* 0x0000000000341947 */ /* 0x000fea0003800000 */
[----:B------:R-:W-:Y:S02]  /*221e0*/  ULDC UR4, c[0x0][0xac8] ;  /* 0x0002b20000047ab9 */ /* 0x000fe40000000800 */
[----:B------:R-:W-:Y:S02]  /*221f0*/  ISETP.GE.AND P3, PT, R2, UR4, PT ;  /* 0x0000000402007c0c */ /* 0x000fe4000bf66270 */
[----:B------:R-:W-:Y:S02]  /*22200*/  ISETP.GE.AND P2, PT, R70, UR4, PT ;  /* 0x0000000446007c0c */ /* 0x000fe4000bf46270 */
[----:B------:R-:W-:-:S09]  /*22210*/  ISETP.GE.AND P1, PT, R68, UR4, PT ;  /* 0x0000000444007c0c */ /* 0x000fd2000bf26270 */
[-C--:B0-----:R-:W-:Y:S02]  /*22220*/  @!P3 LEA R4, P5, R2, R7.reuse, 0x1 ;  /* 0x000000070204b211 */ /* 0x081fe400078a08ff */
[----:B------:R-:W-:Y:S02]  /*22230*/  @!P2 LEA R6, P4, R70, R7, 0x1 ;  /* 0x000000074606a211 */ /* 0x000fe400078808ff */
[----:B----4-:R-:W-:Y:S02]  /*22240*/  @!P3 LEA.HI.X R5, R2, R21, R72, 0x1, P5 ;  /* 0x000000150205b211 */ /* 0x010fe400028f0c48 */
[----:B------:R-:W-:Y:S02]  /*22250*/  @!P1 LEA R20, P5, R68, R7, 0x1 ;  /* 0x0000000744149211 */ /* 0x000fe400078a08ff */
[-C--:B------:R-:W-:Y:S01]  /*22260*/  @!P2 LEA.HI.X R7, R70, R21.reuse, R69, 0x1, P4 ;  /* 0x000000154607a211 */ /* 0x080fe200020f0c45 */
[----:B------:R0:W-:Y:S01]  /*22270*/  @!P3 ST.E.128 desc[UR50][R4.64], R8 ;  /* 0x000000080400b985 */ /* 0x0001e2000c101d32 */
[----:B------:R-:W-:-:S03]  /*22280*/  @!P1 LEA.HI.X R21, R68, R21, R71, 0x1, P5 ;  /* 0x0000001544159211 */ /* 0x000fc600028f0c47 */
[----:B------:R0:W-:Y:S04]  /*22290*/  @!P2 ST.E.128 desc[UR50][R6.64], R32 ;  /* 0x000000200600a985 */ /* 0x0001e8000c101d32 */
[----:B------:R0:W-:Y:S02]  /*222a0*/  @!P1 ST.E.128 desc[UR50][R20.64], R48 ;  /* 0x0000003014009985 */ /* 0x0001e4000c101d32 */
.L_x_4243:
[----:B------:R-:W-:Y:S05]  /*222b0*/  BSYNC B1 ;  /* 0x0000000000017941 */ /* 0x000fea0003800000 */
.L_x_4242:
[----:B0-----:R0:W0:Y:S01]  /*222c0*/  SHFL.IDX PT, R9, R3, 0x2, 0x181f ;  /* 0x00581f0003097f89 */ /* 0x00102200000e0000 */
[----:B------:R-:W-:Y:S03]  /*222d0*/  BSSY B1, `(.L_x_4244) ;  /* 0x0000010000017945 */ /* 0x000fe60003800000 */
[----:B------:R0:W0:Y:S01]  /*222e0*/  SHFL.IDX PT, R5, R64, 0x2, 0x181f ;  /* 0x00581f0040057f89 */ /* 0x00002200000e0000 */
        /* <DEDUP_REMOVED lines=11> */
[----:B------:R0:W-:Y:S04]  /*223a0*/  @!P3 ST.E.128 desc[UR50][R4.64], R12 ;  /* 0x0000000c0400b985 */ /* 0x0001e8000c101d32 */
[----:B------:R0:W-:Y:S04]  /*223b0*/  @!P4 ST.E.128 desc[UR50][R6.64], R36 ;  /* 0x000000240600c985 */ /* 0x0001e8000c101d32 */
[----:B------:R0:W-:Y:S02]  /*223c0*/  @!P5 ST.E.128 desc[UR50][R8.64], R52 ;  /* 0x000000340800d985 */ /* 0x0001e4000c101d32 */
.L_x_4245:
[----:B------:R-:W-:Y:S05]  /*223d0*/  BSYNC B1 ;  /* 0x0000000000017941 */ /* 0x000fea0003800000 */
.L_x_4244:
[----:B------:R-:W-:Y:S01]  /*223e0*/  VIADD R0, R66, 0x60 ;  /* 0x0000006042007836 */ /* 0x000fe20000000000 */
[----:B0--3--:R-:W0:Y:S04]  /*223f0*/  SHFL.IDX PT, R3, R3, 0x3, 0x181f ;  /* 0x00781f0003037f89 */ /* 0x009e2800000e0000 */
[----:B------:R-:W-:Y:S01]  /*22400*/  ISETP.GE.AND P0, PT, R0, R67, PT ;  /* 0x000000430000720c */ /* 0x000fe20003f06270 */
[----:B------:R3:W0:-:S12]  /*22410*/  SHFL.IDX PT, R9, R64, 0x3, 0x181f ;  /* 0x00781f0040097f89 */ /* 0x00061800000e0000 */
[----:B---3--:R-:W-:Y:S05]  /*22420*/  @P0 BRA `(.L_x_4246) ;  /* 0x0000000c00940947 */ /* 0x008fea0003800000 */
[----:B------:R-:W-:Y:S02]  /*22430*/  ULDC UR4, c[0x0][0xac8] ;  /* 0x0002b20000047ab9 */ /* 0x000fe40000000800 */
[----:B------:R-:W-:Y:S02]  /*22440*/  ISETP.GE.AND P2, PT, R2, UR4, PT ;  /* 0x0000000402007c0c */ /* 0x000fe4000bf46270 */
[----:B------:R-:W-:-:S11]  /*22450*/  ISETP.GE.AND P3, PT, R70, UR4, PT ;  /* 0x0000000446007c0c */ /* 0x000fd6000bf66270 */
[-C--:B0-----:R-:W-:Y:S02]  /*22460*/  @!P2 LEA R4, P0, R2, R9.reuse, 0x1 ;  /* 0x000000090204a211 */ /* 0x081fe400078008ff */
[----:B------:R-:W-:Y:S02]  /*22470*/  @!P3 LEA R6, P1, R70, R9, 0x1 ;  /* 0x000000094606b211 */ /* 0x000fe400078208ff */
[-C--:B------:R-:W-:Y:S02]  /*22480*/  @!P2 LEA.HI.X R5, R2, R3.reuse, R72, 0x1, P0 ;  /* 0x000000030205a211 */ /* 0x080fe400000f0c48 */
[----:B------:R-:W-:Y:S02]  /*22490*/  @!P3 LEA.HI.X R7, R70, R3, R69, 0x1, P1 ;  /* 0x000000034607b211 */ /* 0x000fe400008f0c45 */
[----:B------:R-:W-:Y:S01]  /*224a0*/  ISETP.GE.AND P0, PT, R68, UR4, PT ;  /* 0x0000000444007c0c */ /* 0x000fe2000bf06270 */
[----:B------:R3:W-:Y:S04]  /*224b0*/  @!P2 ST.E.128 desc[UR50][R4.64], R24 ;  /* 0x000000180400a985 */ /* 0x0007e8000c101d32 */
[----:B------:R3:W-:Y:S08]  /*224c0*/  @!P3 ST.E.128 desc[UR50][R6.64], R40 ;  /* 0x000000280600b985 */ /* 0x0007f0000c101d32 */
[----:B------:R-:W-:Y:S05]  /*224d0*/  @P0 BRA `(.L_x_4246) ;  /* 0x0000000c00680947 */ /* 0x000fea0003800000 */
[----:B------:R-:W-:-:S04]  /*224e0*/  LEA R2, P0, R68, R9, 0x1 ;  /* 0x0000000944027211 */ /* 0x000fc800078008ff */
[----:B------:R-:W-:-:S05]  /*224f0*/  LEA.HI.X R3, R68, R3, R71, 0x1, P0 ;  /* 0x0000000344037211 */ /* 0x000fca00000f0c47 */
[----:B------:R0:W-:Y:S01]  /*22500*/  ST.E.128 desc[UR50][R2.64], R56 ;  /* 0x0000003802007985 */ /* 0x0001e2000c101d32 */
[----:B------:R-:W-:Y:S05]  /*22510*/  BRA `(.L_x_4246) ;  /* 0x0000000c00587947 */ /* 0x000fea0003800000 */
.L_x_4237:
        /* <DEDUP_REMOVED lines=14> */
[----:B------:R-:W-:-:S13]  /*22600*/  ISETP.NE.AND.EX P1, PT, RZ, UR5, PT, P1 ;  /* 0x00000005ff007c0c */ /* 0x000fda000bf25310 */
[----:B------:R-:W-:Y:S01]  /*22610*/  @P1 IADD3 R4, P2, R4, UR4, RZ ;  /* 0x0000000404041c10 */ /* 0x000fe2000ff5e0ff */
[----:B------:R-:W-:Y:S02]  /*22620*/  ULDC UR4, c[0x0][0xa88] ;  /* 0x0002a20000047ab9 */ /* 0x000fe40000000800 */
[----:B------:R-:W-:Y:S01]  /*22630*/  IMAD.U32 R6, RZ, RZ, UR4 ;  /* 0x00000004ff067e24 */ /* 0x000fe2000f8e00ff */
[----:B------:R-:W-:-:S05]  /*22640*/  @P1 IADD3.X R5, R5, UR5, RZ, P2, !PT ;  /* 0x0000000505051c10 */ /* 0x000fca00097fe4ff */
[----:B------:R2:W5:Y:S01]  /*22650*/  @P1 LDG.E R6, desc[UR50][R4.64] ;  /* 0x0000003204061981 */ /* 0x000562000c1e1900 */
[----:B----4-:R-:W-:Y:S01]  /*22660*/  ISETP.NE.AND P2, PT, R25, 0x1, PT ;  /* 0x000000011900780c */ /* 0x010fe20003f45270 */
[----:B------:R-:W3:-:S12]  /*22670*/  S2R R8, SR_TID.X ;  /* 0x0000000000087919 */ /* 0x000ed80000002100 */
[----:B------:R-:W4:Y:S01]  /*22680*/  @P2 LDC R27, c[0x0][0xbec] ;  /* 0x0002fb00ff1b2b82 */ /* 0x000f220000000800 */
[----:B---3--:R-:W-:-:S05]  /*22690*/  VIADD R14, R8, 0xffffff80 ;  /* 0xffffff80080e7836 */ /* 0x008fca0000000000 */
[----:B------:R-:W-:Y:S02]  /*226a0*/  ISETP.GE.AND P3, PT, R14, 0x80, PT ;  /* 0x000000800e00780c */ /* 0x000fe40003f66270 */
[----:B------:R-:W-:Y:S01]  /*226b0*/  SHF.R.S32.HI R7, RZ, 0x1f, R14 ;  /* 0x0000001fff077819 */ /* 0x000fe2000001140e */
[----:B--2---:R-:W-:Y:S10]  /*226c0*/  @P1 BRA `(.L_x_4247) ;  /* 0x0000000000101947 */ /* 0x004ff40003800000 */
[----:B------:R-:W-:Y:S05]  /*226d0*/  @!P0 BRA `(.L_x_4247) ;  /* 0x00000000000c8947 */ /* 0x000fea0003800000 */
[----:B------:R-:W2:Y:S04]  /*226e0*/  LDG.E R5, desc[UR50][R2.64] ;  /* 0x0000003202057981 */ /* 0x000ea8000c1e1900 */
[----:B-----5:R-:W2:Y:S02]  /*226f0*/  LDG.E R6, desc[UR50][R2.64+0x4] ;  /* 0x0000043202067981 */ /* 0x020ea4000c1e1900 */
[----:B--2---:R-:W-:-:S07]  /*22700*/  IADD3 R6, -R5, R6, RZ ;  /* 0x0000000605067210 */ /* 0x004fce0007ffe1ff */
.L_x_4247:
[----:B------:R-:W2:Y:S04]  /*22710*/  LDL R26, [R1+0x4c] ;  /* 0x00004c00011a7983 */ /* 0x000ea80000100800 */
[----:B------:R3:W5:Y:S01]  /*22720*/  LDL R24, [R1+0x54] ;  /* 0x0000540001187983 */ /* 0x0007620000100800 */
[----:B------:R-:W-:Y:S01]  /*22730*/  LEA.HI R20, R7, R14, RZ, 0x3 ;  /* 0x0000000e07147211 */ /* 0x000fe200078f18ff */
[----:B------:R-:W-:Y:S01]  /*22740*/  BSSY B1, `(.L_x_4248) ;  /* 0x000002e000017945 */ /* 0x000fe20003800000 */
[----:B------:R-:W-:Y:S02]  /*22750*/  SEL R13, R11, RZ, !P0 ;  /* 0x000000ff0b0d7207 */ /* 0x000fe40004000000 */
[----:B------:R-:W-:Y:S02]  /*22760*/  SEL R12, R9, RZ, !P0 ;  /* 0x000000ff090c7207 */ /* 0x000fe40004000000 */
[----:B------:R-:W-:-:S02]  /*22770*/  LOP3.LUT R29, R20, 0xfffffff8, RZ, 0xc0, !PT ;  /* 0xfffffff8141d7812 */ /* 0x000fc400078ec0ff */
[----:B-----5:R-:W-:Y:S02]  /*22780*/  SHF.R.S32.HI R11, RZ, 0x1f, R0 ;  /* 0x0000001fff0b7819 */ /* 0x020fe40000011400 */
[----:B--2---:R-:W-:Y:S01]  /*22790*/  SHF.R.S32.HI R10, RZ, 0x1f, R26 ;  /* 0x0000001fff0a7819 */ /* 0x004fe2000001141a */
[----:B---3--:R-:W-:Y:S06]  /*227a0*/  @P3 BRA `(.L_x_4249) ;  /* 0x00000000009c3947 */ /* 0x008fec0003800000 */
        /* <DEDUP_REMOVED lines=15> */
[----:B------:R-:W-:-:S04]  /*228a0*/  ULDC.64 UR4, c[0x0][0xb98] ;  /* 0x0002e60000047ab9 */ /* 0x000fc80000000a00 */
[----:B------:R-:W-:Y:S02]  /*228b0*/  IADD3 R3, R3, R7, RZ ;  /* 0x0000000703037210 */ /* 0x000fe40007ffe0ff */
[----:B------:R-:W3:Y:S01]  /*228c0*/  @P0 LDC R21, c[0x0][0xbf0] ;  /* 0x0002fc00ff150b82 */ /* 0x000ee20000000800 */
[----:B------:R-:W-:-:S04]  /*228d0*/  IMAD.WIDE.U32 R2, R13, UR4, R2 ;  /* 0x000000040d027c25 */ /* 0x000fc8000f8e0002 */
[----:B--2---:R-:W-:-:S05]  /*228e0*/  @P0 IMAD.HI.U32 R4, R8, R15, RZ ;  /* 0x0000000f08040227 */ /* 0x004fca00078e00ff */
[----:B---3--:R-:W-:Y:S01]  /*228f0*/  @P0 SHF.R.U32.HI R5, RZ, R21, R4 ;  /* 0x00000015ff050219 */ /* 0x008fe20000011604 */
        /* <DEDUP_REMOVED lines=18> */
.L_x_4249:
[----:B------:R-:W-:Y:S05]  /*22a20*/  BSYNC B1 ;  /* 0x0000000000017941 */ /* 0x000fea0003800000 */
.L_x_4248:
[----:B------:R-:W3:Y:S01]  /*22a30*/  @P2 LDC R9, c[0x0][0xbf0] ;  /* 0x0002fc00ff092b82 */ /* 0x000ee20000000800 */
[----:B------:R-:W-:Y:S01]  /*22a40*/  ULDC.64 UR4, c[0x0][0xaa0] ;  /* 0x0002a80000047ab9 */ /* 0x000fe20000000a00 */
[----:B------:R-:W-:Y:S01]  /*22a50*/  SHF.R.S32.HI R20, RZ, 0x3, R20 ;  /* 0x00000003ff147819 */ /* 0x000fe20000011414 */
[----:B--2---:R-:W-:Y:S02]  /*22a60*/  IMAD R3, R11, UR4, RZ ;  /* 0x000000040b037c24 */ /* 0x004fe4000f8e02ff */
[----:B------:R-:W-:Y:S02]  /*22a70*/  IMAD.IADD R29, R14, 0x1, -R29 ;  /* 0x000000010e1d7824 */ /* 0x000fe400078e0a1d */
[C---:B------:R-:W-:Y:S02]  /*22a80*/  IMAD R5, R0.reuse, UR5, R3 ;  /* 0x0000000500057c24 */ /* 0x040fe4000f8e0203 */
[----:B------:R-:W-:Y:S01]  /*22a90*/  IMAD.WIDE.U32 R2, R0, UR4, RZ ;  /* 0x0000000400027c25 */ /* 0x000fe2000f8e00ff */
[----:B------:R-:W-:-:S03]  /*22aa0*/  ULDC.64 UR4, c[0x0][0xae8] ;  /* 0x0002ba0000047ab9 */ /* 0x000fc60000000a00 */
[----:B------:R-:W-:Y:S01]  /*22ab0*/  IMAD R4, R29, 0x20, R20 ;  /* 0x000000201d047824 */ /* 0x000fe200078e0214 */
[----:B------:R-:W-:Y:S01]  /*22ac0*/  IADD3 R3, R3, R5, RZ ;  /* 0x0000000503037210 */ /* 0x000fe20007ffe0ff */
[----:B------:R-:W-:Y:S02]  /*22ad0*/  IMAD R0, R10, UR4, RZ ;  /* 0x000000040a007c24 */ /* 0x000fe4000f8e02ff */
[----:B------:R-:W-:Y:S02]  /*22ae0*/  IMAD R8, R24, 0x80, R4 ;  /* 0x0000008018087824 */ /* 0x000fe400078e0204 */
[----:B------:R-:W-:Y:S02]  /*22af0*/  IMAD R7, R26, UR5, R0 ;  /* 0x000000051a077c24 */ /* 0x000fe4000f8e0200 */
[----:B----4-:R-:W-:-:S04]  /*22b00*/  @P2 IMAD.HI.U32 R0, R8, R27, RZ ;  /* 0x0000001b08002227 */ /* 0x010fc800078e00ff */
[----:B------:R-:W-:Y:S01]  /*22b10*/  IMAD.WIDE.U32 R2, R26, UR4, R2 ;  /* 0x000000041a027c25 */ /* 0x000fe2000f8e0002 */
[----:B------:R-:W-:-:S03]  /*22b20*/  ULDC.64 UR4, c[0x0][0xaf0] ;  /* 0x0002bc0000047ab9 */ /* 0x000fc60000000a00 */
[----:B------:R-:W-:Y:S01]  /*22b30*/  IMAD.MOV.U32 R5, RZ, RZ, R8 ;  /* 0x000000ffff057224 */ /* 0x000fe200078e0008 */
[----:B---3--:R-:W-:Y:S01]  /*22b40*/  @P2 SHF.R.U32.HI R5, RZ, R9, R0 ;  /* 0x00000009ff052219 */ /* 0x008fe20000011600 */
        /* <DEDUP_REMOVED lines=15> */
[----:B------:R-:W-:Y:S01]  /*22c40*/  IADD3 R3, R3, R9, RZ ;  /* 0x0000000903037210 */ /* 0x000fe20007ffe0ff */
[----:B------:R-:W-:Y:S02]  /*22c50*/  IMAD.SHL.U32 R29, R29, 0x8, RZ ;  /* 0x000000081d1d7824 */ /* 0x000fe400078e00ff */
[C---:B------:R-:W-:Y:S02]  /*22c60*/  IMAD R9, R7.reuse, UR5, R0 ;  /* 0x0000000507097c24 */ /* 0x040fe4000f8e0200 */
[----:B------:R-:W-:Y:S01]  /*22c70*/  IMAD.WIDE.U32 R4, R7, UR4, R2 ;  /* 0x0000000407047c25 */ /* 0x000fe2000f8e0002 */
[----:B------:R-:W-:Y:S01]  /*22c80*/  ULDC.64 UR4, c[0x0][0xa80] ;  /* 0x0002a00000047ab9 */ /* 0x000fe20000000a00 */
[----:B------:R-:W-:Y:S02]  /*22c90*/  SHF.R.S32.HI R10, RZ, 0x1f, R29 ;  /* 0x0000001fff0a7819 */ /* 0x000fe4000001141d */
[----:B------:R-:W-:Y:S01]  /*22ca0*/  IMAD.IADD R3, R5, 0x1, R9 ;  /* 0x0000000105037824 */ /* 0x000fe200078e0209 */
[C---:B------:R-:W-:Y:S01]  /*22cb0*/  LEA R2, P0, R4.reuse, UR4, 0x1 ;  /* 0x0000000404027c11 */ /* 0x040fe2000f8008ff */
[C---:B------:R-:W-:Y:S01]  /*22cc0*/  VIADD R5, R29.reuse, 0x40 ;  /* 0x000000401d057836 */ /* 0x040fe20000000000 */
[----:B------:R-:W-:Y:S01]  /*22cd0*/  UMOV UR4, 0xffffffff ;  /* 0xffffffff00047882 */ /* 0x000fe20000000000 */
[----:B------:R-:W-:Y:S01]  /*22ce0*/  VIADD R9, R29, 0x80 ;  /* 0x000000801d097836 */ /* 0x000fe20000000000 */
[----:B------:R-:W-:-:S02]  /*22cf0*/  LEA.HI.X R3, R4, UR5, R3, 0x1, P0 ;  /* 0x0000000504037c11 */ /* 0x000fc400080f0c03 */
[----:B------:R-:W-:Y:S02]  /*22d00*/  SHF.R.S32.HI R7, RZ, 0x1f, R5 ;  /* 0x0000001fff077819 */ /* 0x000fe40000011405 */
[----:B------:R-:W-:Y:S01]  /*22d10*/  SHF.R.S32.HI R8, RZ, 0x1f, R9 ;  /* 0x0000001fff087819 */ /* 0x000fe20000011409 */
[----:B------:R-:W-:Y:S06]  /*22d20*/  BRA.DIV UR4, `(.L_x_4250) ;  /* 0x000000b604c07947 */ /* 0x000fec000b800000 */
[----:B------:R2:W3:Y:S04]  /*22d30*/  SHFL.IDX PT, R0, R3, RZ, 0x181f ;  /* 0x00181fff03007589 */ /* 0x0004e800000e0000 */
[----:B------:R2:W4:Y:S02]  /*22d40*/  SHFL.IDX PT, R14, R2, RZ, 0x181f ;  /* 0x00181fff020e7589 */ /* 0x00052400000e0000 */
.L_x_4501:
[----:B------:R-:W-:Y:S01]  /*22d50*/  IMAD R25, R6, R25, RZ ;  /* 0x0000001906197224 */ /* 0x000fe200078e02ff */
[----:B------:R-:W-:Y:S01]  /*22d60*/  BSSY B1, `(.L_x_4251) ;  /* 0x0000011000017945 */ /* 0x000fe20003800000 */
[----:B------:R-:W-:-:S05]  /*22d70*/  IMAD R6, R24, 0x80, R20 ;  /* 0x0000008018067824 */ /* 0x000fca00078e0214 */
[----:B------:R-:W-:-:S13]  /*22d80*/  ISETP.GE.AND P0, PT, R6, R25, PT ;  /* 0x000000190600720c */ /* 0x000fda0003f06270 */
[----:B------:R-:W-:Y:S05]  /*22d90*/  @P0 BRA `(.L_x_4252) ;  /* 0x0000000000340947 */ /* 0x000fea0003800000 */
[----:B------:R-:W-:Y:S02]  /*22da0*/  ULDC UR4, c[0x0][0xac8] ;  /* 0x0002b20000047ab9 */ /* 0x000fe40000000800 */
[----:B------:R-:W-:Y:S02]  /*22db0*/  ISETP.GE.AND P3, PT, R29, UR4, PT ;  /* 0x000000041d007c0c */ /* 0x000fe4000bf66270 */
[----:B------:R-:W-:Y:S02]  /*22dc0*/  ISETP.GE.AND P4, PT, R5, UR4, PT ;  /* 0x0000000405007c0c */ /* 0x000fe4000bf86270 */
[----:B------:R-:W-:-:S09]  /*22dd0*/  ISETP.GE.AND P5, PT, R9, UR4, PT ;  /* 0x0000000409007c0c */ /* 0x000fd2000bfa6270 */
[-C--:B----4-:R-:W-:Y:S02]  /*22de0*/  @!P3 LEA R12, P0, R29, R14.reuse, 0x1 ;  /* 0x0000000e1d0cb211 */ /* 0x090fe400078008ff */
[-C--:B------:R-:W-:Y:S02]  /*22df0*/  @!P4 LEA R20, P1, R5, R14.reuse, 0x1 ;  /* 0x0000000e0514c211 */ /* 0x080fe400078208ff */
[----:B------:R-:W-:Y:S02]  /*22e00*/  @!P5 LEA R14, P2, R9, R14, 0x1 ;  /* 0x0000000e090ed211 */ /* 0x000fe400078408ff */
[-C--:B---3--:R-:W-:Y:S02]  /*22e10*/  @!P3 LEA.HI.X R13, R29, R0.reuse, R10, 0x1, P0 ;  /* 0x000000001d0db211 */ /* 0x088fe400000f0c0a */
[-C--:B------:R-:W-:Y:S02]  /*22e20*/  @!P4 LEA.HI.X R21, R5, R0.reuse, R7, 0x1, P1 ;  /* 0x000000000515c211 */ /* 0x080fe400008f0c07 */
[----:B------:R-:W-:Y:S01]  /*22e30*/  @!P5 LEA.HI.X R15, R9, R0, R8, 0x1, P2 ;  /* 0x00000000090fd211 */ /* 0x000fe200010f0c08 */
[----:B------:R3:W-:Y:S04]  /*22e40*/  @!P3 ST.E.128 desc[UR50][R12.64], RZ ;  /* 0x000000ff0c00b985 */ /* 0x0007e8000c101d32 */
[----:B------:R3:W-:Y:S04]  /*22e50*/  @!P4 ST.E.128 desc[UR50][R20.64], RZ ;  /* 0x000000ff1400c985 */ /* 0x0007e8000c101d32 */
[----:B------:R3:W-:Y:S02]  /*22e60*/  @!P5 ST.E.128 desc[UR50][R14.64], RZ ;  /* 0x000000ff0e00d985 */ /* 0x0007e4000c101d32 */
.L_x_4252:
[----:B------:R-:W-:Y:S05]  /*22e70*/  BSYNC B1 ;  /* 0x0000000000017941 */ /* 0x000fea0003800000 */
.L_x_4251:
[----:B------:R-:W-:-:S03]  /*22e80*/  UMOV UR4, 0xffffffff ;  /* 0xffffffff00047882 */ /* 0x000fc60000000000 */
[----:B------:R-:W-:Y:S05]  /*22e90*/  BRA.DIV UR4, `(.L_x_4253) ;  /* 0x000000b604987947 */ /* 0x000fea000b800000 */
[----:B---3--:R3:W0:Y:S04]  /*22ea0*/  SHFL.IDX PT, R0, R3, 0x1, 0x181f ;  /* 0x00381f0003007f89 */ /* 0x00862800000e0000 */
[----:B----4-:R3:W4:Y:S02]  /*22eb0*/  SHFL.IDX PT, R14, R2, 0x1, 0x181f ;  /* 0x00381f00020e7f89 */ /* 0x01072400000e0000 */
.L_x_4505:
[----:B------:R-:W-:Y:S01]  /*22ec0*/  IADD3 R4, R6, 0x20, RZ ;  /* 0x0000002006047810 */ /* 0x000fe20007ffe0ff */
[----:B------:R-:W-:Y:S03]  /*22ed0*/  BSSY B1, `(.L_x_4254) ;  /* 0x0000010000017945 */ /* 0x000fe60003800000 */
        /* <DEDUP_REMOVED lines=9> */
[-C--:B0-----:R-:W-:Y:S02]  /*22f70*/  @!P3 LEA.HI.X R13, R29, R0.reuse, R10, 0x1, P0 ;  /* 0x000000001d0db211 */ /* 0x081fe400000f0c0a */
[-C--:B------:R-:W-:Y:S02]  /*22f80*/  @!P4 LEA.HI.X R21, R5, R0.reuse, R7, 0x1, P1 ;  /* 0x000000000515c211 */ /* 0x080fe400008f0c07 */
[----:B------:R-:W-:Y:S01]  /*22f90*/  @!P5 LEA.HI.X R15, R9, R0, R8, 0x1, P2 ;  /* 0x00000000090fd211 */ /* 0x000fe200010f0c08 */
[----:B------:R0:W-:Y:S04]  /*22fa0*/  @!P3 ST.E.128 desc[UR50][R12.64], RZ ;  /* 0x000000ff0c00b985 */ /* 0x0001e8000c101d32 */
[----:B------:R0:W-:Y:S04]  /*22fb0*/  @!P4 ST.E.128 desc[UR50][R20.64], RZ ;  /* 0x000000ff1400c985 */ /* 0x0001e8000c101d32 */
[----:B------:R0:W-:Y:S02]  /*22fc0*/  @!P5 ST.E.128 desc[UR50][R14.64], RZ ;  /* 0x000000ff0e00d985 */ /* 0x0001e4000c101d32 */
.L_x_4255:
[----:B------:R-:W-:Y:S05]  /*22fd0*/  BSYNC B1 ;  /* 0x0000000000017941 */ /* 0x000fea0003800000 */
.L_x_4254:
[----:B------:R-:W-:-:S03]  /*22fe0*/  UMOV UR4, 0xffffffff ;  /* 0xffffffff00047882 */ /* 0x000fc60000000000 */
[----:B------:R-:W-:Y:S05]  /*22ff0*/  BRA.DIV UR4, `(.L_x_4256) ;  /* 0x000000b604887947 */ /* 0x000fea000b800000 */
[----:B0-----:R0:W0:Y:S04]  /*23000*/  SHFL.IDX PT, R0, R3, 0x2, 0x181f ;  /* 0x00581f0003007f89 */ /* 0x00102800000e0000 */
[----:B----4-:R4:W0:Y:S02]  /*23010*/  SHFL.IDX PT, R14, R2, 0x2, 0x181f ;  /* 0x00581f00020e7f89 */ /* 0x01082400000e0000 */
.L_x_4509:
[----:B------:R-:W-:Y:S01]  /*23020*/  VIADD R4, R6, 0x40 ;  /* 0x0000004006047836 */ /* 0x000fe20000000000 */
[----:B------:R-:W-:Y:S04]  /*23030*/  BSSY B1, `(.L_x_4257) ;  /* 0x0000010000017945 */ /* 0x000fe80003800000 */
[----:B------:R-:W-:-:S13]  /*23040*/  ISETP.GE.AND P0, PT, R4, R25, PT ;  /* 0x000000190400720c */ /* 0x000fda0003f06270 */
        /* <DEDUP_REMOVED lines=11> */
[----:B------:R0:W-:Y:S04]  /*23100*/  @!P3 ST.E.128 desc[UR50][R12.64], RZ ;  /* 0x000000ff0c00b985 */ /* 0x0001e8000c101d32 */
[----:B------:R0:W-:Y:S04]  /*23110*/  @!P4 ST.E.128 desc[UR50][R20.64], RZ ;  /* 0x000000ff1400c985 */ /* 0x0001e8000c101d32 */
[----:B------:R0:W-:Y:S02]  /*23120*/  @!P5 ST.E.128 desc[UR50][R14.64], RZ ;  /* 0x000000ff0e00d985 */ /* 0x0001e4000c101d32 */
.L_x_4258:
[----:B------:R-:W-:Y:S05]  /*23130*/  BSYNC B1 ;  /* 0x0000000000017941 */ /* 0x000fea0003800000 */
.L_x_4257:
[----:B------:R-:W-:-:S03]  /*23140*/  UMOV UR4, 0xffffffff ;  /* 0xffffffff00047882 */ /* 0x000fc60000000000 */
[----:B------:R-:W-:Y:S05]  /*23150*/  BRA.DIV UR4, `(.L_x_4259) ;  /* 0x000000b604787947 */ /* 0x000fea000b800000 */
[----:B0-----:R0:W0:Y:S04]  /*23160*/  SHFL.IDX PT, R0, R3, 0x3, 0x181f ;  /* 0x00781f0003007f89 */ /* 0x00102800000e0000 */
[----:B------:R0:W0:Y:S02]  /*23170*/  SHFL.IDX PT, R14, R2, 0x3, 0x181f ;  /* 0x00781f00020e7f89 */ /* 0x00002400000e0000 */
.L_x_4513:
[----:B0-234-:R-:W-:-:S05]  /*23180*/  VIADD R2, R6, 0x60 ;  /* 0x0000006006027836 */ /* 0x01dfca0000000000 */
[----:B------:R-:W-:-:S13]  /*23190*/  ISETP.GE.AND P0, PT, R2, R25, PT ;  /* 0x000000190200720c */ /* 0x000fda0003f06270 */
[----:B------:R-:W-:Y:S05]  /*231a0*/  @P0 BRA `(.L_x_4246) ;  /* 0x0000000000340947 */ /* 0x000fea0003800000 */
[----:B------:R-:W-:Y:S02]  /*231b0*/  ULDC UR4, c[0x0][0xac8] ;  /* 0x0002b20000047ab9 */ /* 0x000fe40000000800 */
[----:B------:R-:W-:Y:S02]  /*231c0*/  ISETP.GE.AND P3, PT, R29, UR4, PT ;  /* 0x000000041d007c0c */ /* 0x000fe4000bf66270 */
[----:B------:R-:W-:Y:S02]  /*231d0*/  ISETP.GE.AND P4, PT, R5, UR4, PT ;  /* 0x0000000405007c0c */ /* 0x000fe4000bf86270 */
[----:B------:R-:W-:-:S09]  /*231e0*/  ISETP.GE.AND P5, PT, R9, UR4, PT ;  /* 0x0000000409007c0c */ /* 0x000fd2000bfa6270 */
[-C--:B------:R-:W-:Y:S02]  /*231f0*/  @!P3 LEA R2, P0, R29, R14.reuse, 0x1 ;  /* 0x0000000e1d02b211 */ /* 0x080fe400078008ff */
        /* <DEDUP_REMOVED lines=8> */
.L_x_4246:
[----:B------:R-:W-:Y:S05]  /*23280*/  BSYNC B0 ;  /* 0x0000000000007941 */ /* 0x000fea0003800000 */
.L_x_4236:
[----:B------:R-:W-:Y:S02]  /*23290*/  ULDC UR4, c[0x0][0xc3c] ;  /* 0x00030f0000047ab9 */ /* 0x000fe40000000800 */
[----:B-1----:R-:W-:-:S13]  /*232a0*/  ISETP.GE.AND P0, PT, R223, UR4, PT ;  /* 0x00000004df007c0c */ /* 0x002fda000bf06270 */
[----:B------:R-:W-:Y:S05]  /*232b0*/  @!P0 BRA `(.L_x_4260) ;  /* 0xfffffddc00e08947 */ /* 0x000fea000383ffff */
[----:B------:R-:W-:Y:S05]  /*232c0*/  BRA `(.L_x_4061) ;  /* 0x0000008800bc7947 */ /* 0x000fea0003800000 */
.L_x_4059:
[----:B------:R-:W-:-:S08]  /*232d0*/  NOP ;  /* 0x0000000000007918 */ /* 0x000fd00000000000 */
[----:B------:R-:W0:-:S00]  /*232e0*/  USETMAXREG.DEALLOC.CTAPOOL 0x28 ;  /* 0x00000028000079c8 */ /* 0x000e0000080e0500 */
[----:B0-----:R-:W2:Y:S01]  /*232f0*/  LDL.LU R3, [R1+0x4] ;  /* 0x0000040001037983 */ /* 0x001ea20000300800 */
[----:B------:R-:W-:-:S06]  /*23300*/  LOP3.LUT R0, R0, 0x3, RZ, 0xc0, !PT ;  /* 0x0000000300007812 */ /* 0x000fcc00078ec0ff */
[----:B------:R-:W0:Y:S02]  /*23310*/  SHFL.IDX PT, R0, R0, RZ, 0x1f ;  /* 0x00001fff00007589 */ /* 0x000e2400000e0000 */
[----:B0-----:R-:W-:-:S13]  /*23320*/  ISETP.NE.AND P0, PT, R0, RZ, PT ;  /* 0x000000ff0000720c */ /* 0x001fda0003f05270 */
[----:B------:R-:W-:Y:S01]  /*23330*/  @P0 BAR.SYNC.DEFER_BLOCKING 0x5, 0x180 ;  /* 0x0146000000000b1d */ /* 0x000fe20000010000 */
[----:B--2---:R-:W-:-:S04]  /*23340*/  LOP3.LUT R3, R3, 0xffffff7f, RZ, 0xc0, !PT ;  /* 0xffffff7f03037812 */ /* 0x004fc800078ec0ff */
[----:B------:R-:W-:-:S05]  /*23350*/  @P0 LOP3.LUT R3, R3, 0x80, RZ, 0xfc, !PT ;  /* 0x0000008003030812 */ /* 0x000fca00078efcff */
[----:B------:R0:W-:Y:S02]  /*23360*/  STL [R1+0x4], R3 ;  /* 0x0000040301007387 */ /* 0x0001e40000100800 */
        /* <DEDUP_REMOVED lines=48> */
.L_x_4266:
[----:B------:R-:W-:Y:S01]  /*23670*/  UIADD3 UR4, UR4, 0x1f, URZ ;  /* 0x0000001f04047890 */ /* 0x000fe2000fffe03f */
[----:B------:R-:W-:-:S05]  /*23680*/  MOV R19, UR7 ;  /* 0x0000000700137c02 */ /* 0x000fca0008000f00 */
        /* <DEDUP_REMOVED lines=10> */
.L_x_4265:
[----:B------:R-:W-:Y:S05]  /*23730*/  BSYNC B0 ;  /* 0x0000000000007941 */ /* 0x000fea0003800000 */
.L_x_4264:
        /* <DEDUP_REMOVED lines=20> */
[----:B------:R-:W-:-:S07]  /*23880*/  IMAD.MOV.U32 R7, RZ, RZ, R9 ;  /* 0x000000ffff077224 */ /* 0x000fce00078e0009 */
.L_x_4262:
        /* <DEDUP_REMOVED lines=13> */
[----:B------:R-:W-:-:S06]  /*23960*/  IADD3 R16, R19, -0x1, RZ ;  /* 0xffffffff13107810 */ /* 0x000fcc0007ffe0ff */
[----:B------:R2:W3:Y:S02]  /*23970*/  SHFL.IDX PT, R16, R7, R16, 0x1f ;  /* 0x00001f1007107589 */ /* 0x0004e400000e0000 */
.L_x_4267:
[----:B---3--:R-:W-:Y:S01]  /*23980*/  IMAD R16, R16, UR5, R8 ;  /* 0x0000000510107c24 */ /* 0x008fe2000f8e0208 */
[----:B0-----:R-:W-:Y:S01]  /*23990*/  IABS R2, R10 ;  /* 0x0000000a00027213 */ /* 0x001fe20000000000 */
[----:B-1----:R-:W-:Y:S02]  /*239a0*/  IMAD.MOV R0, RZ, RZ, -R3 ;  /* 0x000000ffff007224 */ /* 0x002fe400078e0a03 */
[----:B------:R-:W-:Y:S01]  /*239b0*/  VIADD R19, R19, UR4 ;  /* 0x0000000413137c36 */ /* 0x000fe20008000000 */
[----:B------:R-:W-:Y:S01]  /*239c0*/  IADD3 R11, -R16, UR6, RZ ;  /* 0x00000006100b7c10 */ /* 0x000fe2000fffe1ff */
[----:B------:R-:W-:Y:S02]  /*239d0*/  IMAD.MOV R4, RZ, RZ, -R2 ;  /* 0x000000ffff047224 */ /* 0x000fe400078e0a02 */
[----:B--2---:R-:W-:Y:S01]  /*239e0*/  IMAD R7, R0, R9, RZ ;  /* 0x0000000900077224 */ /* 0x004fe200078e02ff */
        /* <DEDUP_REMOVED lines=13> */
[----:B------:R-:W-:-:S07]  /*23ac0*/  ISETP.GE.AND P2, PT, R0, RZ, PT ;  /* 0x000000ff0000720c */ /* 0x000fce0003f46270 */
[----:B------:R-:W-:-:S06]  /*23ad0*/  @P0 VIADD R2, R2, 0x1 ;  /* 0x0000000102020836 */ /* 0x000fcc0000000000 */
[----:B------:R-:W-:Y:S01]  /*23ae0*/  @!P2 IMAD.MOV R2, RZ, RZ, -R2 ;  /* 0x000000ffff02a224 */ /* 0x000fe200078e0a02 */
[----:B------:R-:W-:-:S04]  /*23af0*/  @!P1 LOP3.LUT R2, RZ, R10, RZ, 0x33, !PT ;  /* 0x0000000aff029212 */ /* 0x000fc800078e33ff */
[----:B------:R-:W-:Y:S01]  /*23b00*/  MOV R18, R2 ;  /* 0x0000000200127202 */ /* 0x000fe20000000f00 */
[----:B------:R-:W-:-:S04]  /*23b10*/  IMAD.MOV R17, RZ, RZ, -R2 ;  /* 0x000000ffff117224 */ /* 0x000fc800078e0a02 */
[----:B------:R-:W-:Y:S01]  /*23b20*/  IMAD R17, R10, R17, R11 ;  /* 0x000000110a117224 */ /* 0x000fe200078e020b */
[----:B------:R-:W-:Y:S06]  /*23b30*/  BRA `(.L_x_4268) ;  /* 0x00000000000c7947 */ /* 0x000fec0003800000 */
.L_x_4263:
[----:B------:R-:W-:Y:S02]  /*23b40*/  IMAD.MOV.U32 R17, RZ, RZ, RZ ;  /* 0x000000ffff117224 */ /* 0x000fe400078e00ff */
[----:B------:R-:W-:Y:S02]  /*23b50*/  IMAD.U32 R16, RZ, RZ, UR6 ;  /* 0x00000006ff107e24 */ /* 0x000fe4000f8e00ff */
[----:B------:R-:W-:-:S07]  /*23b60*/  IMAD.MOV.U32 R18, RZ, RZ, RZ ;  /* 0x000000ffff127224 */ /* 0x000fce00078e00ff */
.L_x_4268:
[----:B------:R-:W-:-:S13]  /*23b70*/  ISETP.NE.AND P0, PT, R5, RZ, PT ;  /* 0x000000ff0500720c */ /* 0x000fda0003f05270 */
[----:B------:R-:W0:Y:S01]  /*23b80*/  @!P0 S2R R3, SR_CgaCtaId ;  /* 0x0000000000038919 */ /* 0x000e220000008800 */
[----:B------:R-:W-:-:S04]  /*23b90*/  @!P0 MOV R0, 0x400 ;  /* 0x0000040000008802 */ /* 0x000fc80000000f00 */
[----:B0-----:R-:W-:-:S05]  /*23ba0*/  @!P0 LEA R0, R3, R0, 0x18 ;  /* 0x0000000003008211 */ /* 0x001fca00078ec0ff */
[----:B------:R2:W-:Y:S01]  /*23bb0*/  @!P0 STS.128 [R0+0x334d0], R16 ;  /* 0x0334d01000008388 */ /* 0x0005e20000000c00 */
[----:B------:R-:W-:Y:S06]  /*23bc0*/  BAR.ARV 0x5, 0x180 ;  /* 0x0146000000007b1d */ /* 0x000fec0000002000 */
.L_x_4261:
[----:B------:R3:W-:Y:S01]  /*23bd0*/  STL [R1+0x40], RZ ;  /* 0x000040ff01007387 */ /* 0x0007e20000100800 */
[----:B------:R-:W-:Y:S01]  /*23be0*/  ULDC UR4, c[0x0][0xc3c] ;  /* 0x00030f0000047ab9 */ /* 0x000fe20000000800 */
[----:B------:R-:W-:Y:S01]  /*23bf0*/  IMAD.MOV.U32 R37, RZ, RZ, 0x1 ;  /* 0x00000001ff257424 */ /* 0x000fe200078e00ff */
[----:B-1----:R-:W-:Y:S01]  /*23c00*/  ISETP.GE.AND P0, PT, R19, UR4, PT ;  /* 0x0000000413007c0c */ /* 0x002fe2000bf06270 */
[----:B------:R-:W-:-:S12]  /*23c10*/  IMAD.MOV.U32 R32, RZ, RZ, RZ ;  /* 0x000000ffff207224 */ /* 0x000fd800078e00ff */
[----:B---3--:R-:W-:Y:S05]  /*23c20*/  @P0 BRA `(.L_x_4269) ;  /* 0x0000007c00680947 */ /* 0x008fea0003800000 */
[----:B------:R-:W1:Y:S01]  /*23c30*/  S2R R9, SR_TID.X ;  /* 0x0000000000097919 */ /* 0x000e620000002100 */
[----:B------:R-:W3:Y:S01]  /*23c40*/  S2UR UR4, SR_CgaCtaId ;  /* 0x00000000000479c3 */ /* 0x000ee20000008800 */
[----:B------:R-:W-:Y:S01]  /*23c50*/  MOV R23, 0x400 ;  /* 0x0000040000177802 */ /* 0x000fe20000000f00 */
[----:B------:R-:W-:Y:S01]  /*23c60*/  BSSY B7, `(.L_x_4269) ;  /* 0x00007d6000077945 */ /* 0x000fe20003800000 */
[----:B------:R-:W-:Y:S01]  /*23c70*/  IMAD.MOV.U32 R34, RZ, RZ, RZ ;  /* 0x000000ffff227224 */ /* 0x000fe200078e00ff */
[----:B------:R-:W-:Y:S01]  /*23c80*/  ULDC.64 UR40, c[0x0][0x198] ;  /* 0x0000660000287ab9 */ /* 0x000fe20000000a00 */
[----:B------:R-:W-:Y:S01]  /*23c90*/  IMAD.MOV.U32 R37, RZ, RZ, 0x1 ;  /* 0x00000001ff257424 */ /* 0x000fe200078e00ff */
[----:B------:R-:W-:Y:S01]  /*23ca0*/  ULOP3.LUT UR39, UR36, 0x2, URZ, 0xfc, !UPT ;  /* 0x0000000224277892 */ /* 0x000fe2000f8efc3f */
[----:B------:R-:W-:Y:S01]  /*23cb0*/  IMAD.MOV.U32 R32, RZ, RZ, RZ ;  /* 0x000000ffff207224 */ /* 0x000fe200078e00ff */
[----:B------:R-:W-:Y:S01]  /*23cc0*/  ULOP3.LUT UR37, UR36, 0x1, URZ, 0xfc, !UPT ;  /* 0x0000000124257892 */ /* 0x000fe2000f8efc3f */
[----:B------:R-:W-:Y:S01]  /*23cd0*/  ULDC UR38, c[0x0][0xc] ;  /* 0x0000030000267ab9 */ /* 0x000fe20000000800 */
[C---:B-1----:R-:W-:Y:S01]  /*23ce0*/  SHF.L.U32 R25, R9.reuse, 0x6, RZ ;  /* 0x0000000609197819 */ /* 0x042fe200000006ff */
[C---:B--2---:R-:W-:Y:S01]  /*23cf0*/  IMAD.SHL.U32 R0, R9.reuse, 0x10, RZ ;  /* 0x0000001009007824 */ /* 0x044fe200078e00ff */
[----:B0-----:R-:W-:Y:S01]  /*23d00*/  SHF.R.U32.HI R2, RZ, 0x1, R9 ;  /* 0x00000001ff027819 */ /* 0x001fe20000011609 */
[----:B------:R-:W-:Y:S01]  /*23d10*/  IMAD.SHL.U32 R6, R9, 0x2, RZ ;  /* 0x0000000209067824 */ /* 0x000fe200078e00ff */
[----:B------:R-:W-:-:S02]  /*23d20*/  LOP3.LUT R3, R25, 0x180, RZ, 0xc0, !PT ;  /* 0x0000018019037812 */ /* 0x000fc400078ec0ff */
[----:B------:R-:W-:Y:S02]  /*23d30*/  LOP3.LUT R11, R9, 0x7f, RZ, 0xc0, !PT ;  /* 0x0000007f090b7812 */ /* 0x000fe400078ec0ff */
[----:B------:R-:W-:Y:S01]  /*23d40*/  LOP3.LUT R3, R3, 0x30, R2, 0xf8, !PT ;  /* 0x0000003003037812 */ /* 0x000fe200078ef802 */
[----:B------:R-:W-:Y:S01]  /*23d50*/  IMAD.SHL.U32 R2, R9, 0x20, RZ ;  /* 0x0000002009027824 */ /* 0x000fe200078e00ff */
[----:B------:R-:W-:Y:S01]  /*23d60*/  LOP3.LUT R5, R0, 0x1b0, RZ, 0xc0, !PT ;  /* 0x000001b000057812 */ /* 0x000fe200078ec0ff */
[----:B------:R-:W-:Y:S01]  /*23d70*/  IMAD.SHL.U32 R4, R11, 0x10, RZ ;  /* 0x000000100b047824 */ /* 0x000fe200078e00ff */
[----:B------:R-:W-:Y:S02]  /*23d80*/  SHF.L.U32 R8, R9, 0x2, RZ ;  /* 0x0000000209087819 */ /* 0x000fe400000006ff */
[----:B------:R-:W-:Y:S02]  /*23d90*/  LOP3.LUT R6, R5, 0x30, R6, 0x78, !PT ;  /* 0x0000003005067812 */ /* 0x000fe400078e7806 */
[----:B------:R-:W-:-:S02]  /*23da0*/  LOP3.LUT R5, R2, 0x80, RZ, 0xc0, !PT ;  /* 0x0000008002057812 */ /* 0x000fc400078ec0ff */
[----:B------:R-:W-:Y:S01]  /*23db0*/  LOP3.LUT R7, R4, 0x600, RZ, 0xc0, !PT ;  /* 0x0000060004077812 */ /* 0x000fe200078ec0ff */
[----:B------:R-:W-:Y:S01]  /*23dc0*/  IMAD.SHL.U32 R4, R9, 0x8, RZ ;  /* 0x0000000809047824 */ /* 0x000fe200078e00ff */
[----:B------:R-:W-:Y:S02]  /*23dd0*/  LOP3.LUT R5, R5, 0x10, R9, 0xf8, !PT ;  /* 0x0000001005057812 */ /* 0x000fe400078ef809 */
[----:B------:R-:W-:Y:S02]  /*23de0*/  LOP3.LUT R9, R7, 0x40, R0, 0xf8, !PT ;  /* 0x0000004007097812 */ /* 0x000fe400078ef800 */
[----:B------:R-:W-:Y:S01]  /*23df0*/  LOP3.LUT R4, R3, 0x30, R4, 0x78, !PT ;  /* 0x0000003003047812 */ /* 0x000fe200078e7804 */
[----:B------:R-:W-:Y:S01]  /*23e00*/  IMAD.MOV.U32 R3, RZ, RZ, 0x1 ;  /* 0x00000001ff037424 */ /* 0x000fe200078e00ff */
[----:B------:R-:W-:Y:S02]  /*23e10*/  LOP3.LUT R10, R9, R6, RZ, 0xfc, !PT ;  /* 0x00000006090a7212 */ /* 0x000fe400078efcff */
[----:B------:R-:W-:-:S02]  /*23e20*/  LOP3.LUT R7, R7, 0x60, R2, 0xf8, !PT ;  /* 0x0000006007077812 */ /* 0x000fc400078ef802 */
[----:B------:R-:W-:Y:S01]  /*23e30*/  LOP3.LUT R25, R4, 0x640, R25, 0xf8, !PT ;  /* 0x0000064004197812 */ /* 0x000fe200078ef819 */
[----:B------:R-:W-:Y:S01]  /*23e40*/  STL [R1+0x1c], R10 ;  /* 0x00001c0a01007387 */ /* 0x000fe20000100800 */
[----:B------:R-:W-:Y:S02]  /*23e50*/  SHF.R.U32.HI R4, RZ, 0x2, R11 ;  /* 0x00000002ff047819 */ /* 0x000fe4000001160b */
[----:B------:R-:W-:Y:S01]  /*23e60*/  LOP3.LUT R0, R0, 0x30, RZ, 0xc0, !PT ;  /* 0x0000003000007812 */ /* 0x000fe200078ec0ff */
[----:B------:R-:W-:Y:S01]  /*23e70*/  STL [R1+0x40], RZ ;  /* 0x000040ff01007387 */ /* 0x000fe20000100800 */
[--C-:B------:R-:W-:Y:S02]  /*23e80*/  LOP3.LUT R22, R7, 0x100, R2.reuse, 0xf8, !PT ;  /* 0x0000010007167812 */ /* 0x100fe400078ef802 */
[----:B------:R-:W-:Y:S01]  /*23e90*/  LOP3.LUT R2, R4, 0x60, R2, 0xf8, !PT ;  /* 0x0000006004027812 */ /* 0x000fe200078ef802 */
[----:B------:R3:W-:Y:S01]  /*23ea0*/  STL [R1], R3 ;  /* 0x0000000301007387 */ /* 0x0007e20000100800 */
[----:B------:R-:W-:-:S02]  /*23eb0*/  LOP3.LUT R4, R0, 0x40, RZ, 0xfc, !PT ;  /* 0x0000004000047812 */ /* 0x000fc400078efcff */
[----:B------:R-:W-:Y:S02]  /*23ec0*/  LOP3.LUT R5, R5, 0x10, R8, 0x78, !PT ;  /* 0x0000001005057812 */ /* 0x000fe400078e7808 */
[----:B------:R-:W-:Y:S02]  /*23ed0*/  LOP3.LUT R2, R2, 0x80, RZ, 0xfc, !PT ;  /* 0x0000008002027812 */ /* 0x000fe400078efcff */
[----:B------:R-:W-:Y:S01]  /*23ee0*/  LOP3.LUT R22, R22, R5, RZ, 0xfc, !PT ;  /* 0x0000000516167212 */ /* 0x000fe200078efcff */
[----:B---3--:R-:W-:-:S05]  /*23ef0*/  IMAD.U32 R3, RZ, RZ, UR4 ;  /* 0x00000004ff037e24 */ /* 0x008fca000f8e00ff */
[----:B------:R-:W-:Y:S01]  /*23f00*/  LEA R23, R3, R23, 0x18 ;  /* 0x0000001703177211 */ /* 0x000fe200078ec0ff */
[----:B------:R0:W-:Y:S02]  /*23f10*/  STL [R1+0x18], R3 ;  /* 0x0000180301007387 */ /* 0x0001e40000100800 */
[----:B0-----:R-:W-:Y:S02]  /*23f20*/  LOP3.LUT R3, R0, 0x80, RZ, 0xfc, !PT ;  /* 0x0000008000037812 */ /* 0x001fe400078efcff */
[----:B------:R-:W-:-:S05]  /*23f30*/  IADD3 R0, R23, R10, RZ ;  /* 0x0000000a17007210 */ /* 0x000fca0007ffe0ff */
[----:B------:R0:W-:Y:S02]  /*23f40*/  STL [R1+0x20], R0 ;  /* 0x0000200001007387 */ /* 0x0001e40000100800 */
.L_x_4389:
        /* <DEDUP_REMOVED lines=14> */
[C---:B------:R-:W-:Y:S01]  /*24030*/  @P0 LEA R2, P1, R26.reuse, UR4, 0x2 ;  /* 0x000000041a020c11 */ /* 0x040fe2000f8210ff */
[C---:B------:R-:W-:Y:S01]  /*24040*/  IMAD.SHL.U32 R28, R26.reuse, 0x4, RZ ;  /* 0x000000041a1c7824 */ /* 0x040fe200078e00ff */
[C-C-:B------:R-:W-:Y:S01]  /*24050*/  SHF.L.U64.HI R29, R26.reuse, 0x2, R0.reuse ;  /* 0x000000021a1d7819 */ /* 0x140fe20000010200 */
[----:B------:R0:W-:Y:S01]  /*24060*/  STL [R1+0x38], R0 ;  /* 0x0000380001007387 */ /* 0x0001e20000100800 */
[----:B--2---:R-:W-:Y:S01]  /*24070*/  @P0 LEA.HI.X R3, R26, UR5, R0, 0x2, P1 ;  /* 0x000000051a030c11 */ /* 0x004fe200088f1400 */
        /* <DEDUP_REMOVED lines=26> */
[----:B0-----:R-:W-:Y:S01]  /*24220*/  MOV R6, UR5 ;  /* 0x0000000500067c02 */ /* 0x001fe20008000f00 */
        /* <DEDUP_REMOVED lines=9> */
.L_x_4270:
[----:B------:R-:W-:Y:S01]  /*242c0*/  ULDC.64 UR4, c[0x0][0xa20] ;  /* 0x0002880000047ab9 */ /* 0x000fe20000000a00 */
[----:B------:R-:W-:Y:S01]  /*242d0*/  IMAD.MOV.U32 R36, RZ, RZ, R26 ;  /* 0x000000ffff247224 */ /* 0x000fe200078e001a */
[----:B------:R-:W-:-:S04]  /*242e0*/  ISETP.NE.U32.AND P0, PT, RZ, UR4, PT ;  /* 0x00000004ff007c0c */ /* 0x000fc8000bf05070 */
[----:B------:R-:W-:-:S13]  /*242f0*/  ISETP.NE.AND.EX P0, PT, RZ, UR5, PT, P0 ;  /* 0x00000005ff007c0c */ /* 0x000fda000bf05300 */
[----:B------:R-:W-:Y:S05]  /*24300*/  @!P0 BRA `(.L_x_4271) ;  /* 0x0000000000108947 */ /* 0x000fea0003800000 */
[----:B-1----:R-:W-:-:S04]  /*24310*/  IADD3 R2, P0, R28, UR4, RZ ;  /* 0x000000041c027c10 */ /* 0x002fc8000ff1e0ff */
[----:B------:R-:W-:-:S05]  /*24320*/  IADD3.X R3, R29, UR5, RZ, P0, !PT ;  /* 0x000000051d037c10 */ /* 0x000fca00087fe4ff */
[----:B------:R2:W5:Y:S01]  /*24330*/  LDG.E R7, desc[UR50][R2.64] ;  /* 0x0000003202077981 */ /* 0x000562000c1e1900 */
[----:B------:R-:W-:Y:S05]  /*24340*/  BRA `(.L_x_4272) ;  /* 0x0000000000247947 */ /* 0x000fea0003800000 */
.L_x_4271:
[----:B------:R-:W-:Y:S02]  /*24350*/  ULDC.64 UR4, c[0x0][0xa08] ;  /* 0x0002820000047ab9 */ /* 0x000fe40000000a00 */
[----:B------:R-:W-:-:S04]  /*24360*/  ISETP.NE.U32.AND P0, PT, RZ, UR4, PT ;  /* 0x00000004ff007c0c */ /* 0x000fc8000bf05070 */
[----:B------:R-:W-:-:S13]  /*24370*/  ISETP.NE.AND.EX P0, PT, RZ, UR5, PT, P0 ;  /* 0x00000005ff007c0c */ /* 0x000fda000bf05300 */
[----:B------:R-:W-:Y:S05]  /*24380*/  @!P0 BRA `(.L_x_4272) ;  /* 0x0000000000148947 */ /* 0x000fea0003800000 */
[----:B-1----:R-:W1:Y:S02]  /*24390*/  LDC.64 R2, c[0x0][0xa08] ;  /* 0x00028200ff027b82 */ /* 0x002e640000000a00 */
[----:B-1----:R-:W-:-:S05]  /*243a0*/  IMAD.WIDE R2, R36, 0x4, R2 ;  /* 0x0000000424027825 */ /* 0x002fca00078e0202 */
[----:B------:R-:W2:Y:S04]  /*243b0*/  LDG.E R7, desc[UR50][R2.64] ;  /* 0x0000003202077981 */ /* 0x000ea8000c1e1900 */
[----:B------:R-:W2:Y:S02]  /*243c0*/  LDG.E R2, desc[UR50][R2.64+0x4] ;  /* 0x0000043202027981 */ /* 0x000ea4000c1e1900 */
[----:B--2---:R-:W-:-:S07]  /*243d0*/  IMAD.IADD R7, R2, 0x1, -R7 ;  /* 0x0000000102077824 */ /* 0x004fce00078e0a07 */
.L_x_4272:
[----:B-12---:R-:W2:Y:S04]  /*243e0*/  @P1 LDG.E R2, desc[UR50][R4.64] ;  /* 0x0000003204021981 */ /* 0x006ea8000c1e1900 */
[----:B------:R-:W2:Y:S01]  /*243f0*/  @P1 LDG.E R4, desc[UR50][R4.64+0x4] ;  /* 0x0000043204041981 */ /* 0x000ea2000c1e1900 */
[----:B-----5:R-:W-:Y:S01]  /*24400*/  IADD3 R7, -R9, R7, RZ ;  /* 0x0000000709077210 */ /* 0x020fe20007ffe1ff */
[----:B------:R-:W-:Y:S01]  /*24410*/  BSSY B0, `(.L_x_4273) ;  /* 0x000015c000007945 */ /* 0x000fe20003800000 */
[----:B--2---:R-:W-:-:S04]  /*24420*/  @P1 IMAD.IADD R6, R4, 0x1, -R2 ;  /* 0x0000000104061824 */ /* 0x004fc800078e0a02 */
[----:B------:R-:W-:-:S04]  /*24430*/  IMAD.IADD R27, R7, 0x1, R6 ;  /* 0x00000001071b7824 */ /* 0x000fc800078e0206 */
[----:B------:R-:W-:-:S04]  /*24440*/  VIADD R33, R27, 0x9f ;  /* 0x0000009f1b217836 */ /* 0x000fc80000000000 */
[----:B------:R-:W-:-:S05]  /*24450*/  IMAD.HI R33, R33, 0x66666667, RZ ;  /* 0x6666666721217827 */ /* 0x000fca00078e02ff */
[----:B------:R-:W-:-:S04]  /*24460*/  SHF.R.U32.HI R2, RZ, 0x1f, R33 ;  /* 0x0000001fff027819 */ /* 0x000fc80000011621 */
[----:B------:R-:W-:-:S05]  /*24470*/  LEA.HI.SX32 R33, R33, R2, 0x1a ;  /* 0x0000000221217211 */ /* 0x000fca00078fd2ff */
[--C-:B------:R-:W-:Y:S02]  /*24480*/  IMAD R2, R33, 0xa0, -R7.reuse ;  /* 0x000000a021027824 */ /* 0x100fe400078e0a07 */
[----:B------:R-:W-:-:S03]  /*24490*/  IMAD.MOV R7, RZ, RZ, -R7 ;  /* 0x000000ffff077224 */ /* 0x000fc600078e0a07 */
[----:B------:R-:W-:Y:S02]  /*244a0*/  VIMNMX R2, R2, R6, PT ;  /* 0x0000000602027248 */ /* 0x000fe40003fe0100 */
[----:B------:R-:W-:-:S04]  /*244b0*/  VIMNMX R7, RZ, R7, !PT ;  /* 0x00000007ff077248 */ /* 0x000fc80007fe0100 */
[----:B------:R-:W-:-:S13]  /*244c0*/  ISETP.GT.AND P0, PT, R2, R7, PT ;  /* 0x000000070200720c */ /* 0x000fda0003f04270 */
[----:B------:R-:W-:Y:S02]  /*244d0*/  @P0 VIADD R5, R2, 0x9f ;  /* 0x0000009f02050836 */ /* 0x000fe40000000000 */
[----:B------:R-:W-:-:S04]  /*244e0*/  IMAD.WIDE.U32 R2, R7, -0x33333333, RZ ;  /* 0xcccccccd07027825 */ /* 0x000fc800078e00ff */
[----:B------:R-:W-:Y:S01]  /*244f0*/  @P0 IMAD.HI R5, R5, 0x66666667, RZ ;  /* 0x6666666705050827 */ /* 0x000fe200078e02ff */
[----:B------:R-:W-:-:S04]  /*24500*/  SHF.R.U32.HI R4, RZ, 0x7, R3 ;  /* 0x00000007ff047819 */ /* 0x000fc80000011603 */
[----:B------:R-:W-:Y:S01]  /*24510*/  @P0 SHF.R.U32.HI R3, RZ, 0x1f, R5 ;  /* 0x0000001fff030819 */ /* 0x000fe20000011605 */
[----:B------:R-:W-:-:S03]  /*24520*/  IMAD.MOV.U32 R2, RZ, RZ, R4 ;  /* 0x000000ffff027224 */ /* 0x000fc600078e0004 */
[----:B------:R-:W-:Y:S02]  /*24530*/  @P0 LEA.HI.SX32 R2, R5, R3, 0x1a ;  /* 0x0000000305020211 */ /* 0x000fe400078fd2ff */
[----:B------:R-:W-:Y:S02]  /*24540*/  PLOP3.LUT P0, PT, PT, PT, PT, 0x80, 0x0 ;  /* 0x000000000000781c */ /* 0x000fe40003f0f070 */
[----:B------:R-:W-:-:S13]  /*24550*/  ISETP.GT.AND P2, PT, R2, R4, PT ;  /* 0x000000040200720c */ /* 0x000fda0003f44270 */
[----:B------:R-:W-:Y:S05]  /*24560*/  @!P2 BRA `(.L_x_4274) ;  /* 0x000000140018a947 */ /* 0x000fea0003800000 */
[----:B------:R-:W-:Y:S01]  /*24570*/  UMOV UR4, 0xffffffff ;  /* 0xffffffff00047882 */ /* 0x000fe20000000000 */
[----:B------:R-:W-:Y:S02]  /*24580*/  SEL R5, R36, RZ, !P1 ;  /* 0x000000ff24057207 */ /* 0x000fe40004800000 */
[----:B------:R-:W-:Y:S05]  /*24590*/  BRA.DIV UR4, `(.L_x_4275) ;  /* 0x000000a204b07947 */ /* 0x000fea000b800000 */
[----:B------:R-:W1:Y:S02]  /*245a0*/  S2R R3, SR_TID.X ;  /* 0x0000000000037919 */ /* 0x000e640000002100 */
[----:B-1----:R-:W-:-:S04]  /*245b0*/  SHF.R.U32.HI R3, RZ, 0x5, R3 ;  /* 0x00000005ff037819 */ /* 0x002fc80000011603 */
[----:B------:R-:W-:-:S05]  /*245c0*/  LOP3.LUT R3, R3, 0x3, RZ, 0xc0, !PT ;  /* 0x0000000303037812 */ /* 0x000fca00078ec0ff */
[----:B------:R1:W2:Y:S02]  /*245d0*/  SHFL.IDX PT, R14, R3, RZ, 0x1f ;  /* 0x00001fff030e7589 */ /* 0x0002a400000e0000 */
.L_x_4516:
[----:B--2---:R-:W-:Y:S02]  /*245e0*/  ISETP.NE.AND P0, PT, R14, RZ, PT ;  /* 0x000000ff0e00720c */ /* 0x004fe40003f05270 */
[----:B------:R-:W-:-:S11]  /*245f0*/  PLOP3.LUT P6, PT, PT, PT, PT, 0x8, 0x0 ;  /* 0x000000000000781c */ /* 0x000fd60003fce170 */
[----:B------:R-:W-:Y:S05]  /*24600*/  @P0 BRA `(.L_x_4276) ;  /* 0x00000000000c0947 */ /* 0x000fea0003800000 */
[----:B------:R-:W-:-:S03]  /*24610*/  UMOV UR4, 0xffffffff ;  /* 0xffffffff00047882 */ /* 0x000fc60000000000 */
[----:B------:R-:W-:Y:S05]  /*24620*/  BRA.DIV UR4, `(.L_x_4277) ;  /* 0x000000a204c07947 */ /* 0x000fea000b800000 */
[----:B------:R-:W-:-:S13]  /*24630*/  ELECT P6, URZ, PT ;  /* 0x00000000003f782f */ /* 0x000fda00038c0000 */
.L_x_4276:
[----:B-1----:R-:W2:Y:S01]  /*24640*/  LDL R3, [R1+0x40] ;  /* 0x0000400001037983 */ /* 0x002ea20000100800 */
[----:B------:R-:W-:Y:S01]  /*24650*/  BSSY B1, `(.L_x_4278) ;  /* 0x0000008000017945 */ /* 0x000fe20003800000 */
[----:B--2---:R-:W-:-:S04]  /*24660*/  IADD3 R3, R3, 0x1, RZ ;  /* 0x0000000103037810 */ /* 0x004fc80007ffe0ff */
[----:B------:R-:W-:-:S04]  /*24670*/  LEA.HI R6, R3, R3, RZ, 0x1 ;  /* 0x0000000303067211 */ /* 0x000fc800078f08ff */
[----:B------:R-:W-:-:S05]  /*24680*/  LOP3.LUT R6, R6, 0xfffffffe, RZ, 0xc0, !PT ;  /* 0xfffffffe06067812 */ /* 0x000fca00078ec0ff */
[----:B------:R-:W-:-:S05]  /*24690*/  IMAD.IADD R3, R3, 0x1, -R6 ;  /* 0x0000000103037824 */ /* 0x000fca00078e0a06 */
[----:B------:R-:W-:-:S04]  /*246a0*/  SHF.L.U32 R3, R3, 0x1f, RZ ;  /* 0x0000001f03037819 */ /* 0x000fc800000006ff */
[----:B------:R-:W1:Y:S02]  /*246b0*/  SYNCS.PHASECHK.TRANS64.TRYWAIT P0, [R23+URZ+0x33420], R3 ;  /* 0x03342003170075a7 */ /* 0x000e64000800017f */
[----:B-1----:R-:W-:Y:S05]  /*246c0*/  @!P0 BRA `(.L_x_4279) ;  /* 0x000000a000b88947 */ /* 0x002fea0003800000 */
.L_x_4519:
[----:B------:R-:W-:Y:S05]  /*246d0*/  BSYNC B1 ;  /* 0x0000000000017941 */ /* 0x000fea0003800000 */
.L_x_4278:
[----:B------:R-:W-:Y:S04]  /*246e0*/  BSSY B1, `(.L_x_4280) ;  /* 0x000008c000017945 */ /* 0x000fe80003800000 */
[----:B------:R-:W-:Y:S05]  /*246f0*/  @!P6 BRA `(.L_x_4281) ;  /* 0x000000080028e947 */ /* 0x000fea0003800000 */
[----:B------:R-:W2:Y:S01]  /*24700*/  LDL R7, [R1] ;  /* 0x0000000001077983 */ /* 0x000ea20000100800 */
[----:B0-----:R-:W-:Y:S01]  /*24710*/  IMAD R9, R34, 0x8, R23 ;  /* 0x0000000822097824 */ /* 0x001fe200078e0217 */
[----:B------:R-:W0:Y:S01]  /*24720*/  S2R R6, SR_TID.X ;  /* 0x0000000000067919 */ /* 0x000e220000002100 */
[----:B------:R-:W-:Y:S01]  /*24730*/  BSSY B2, `(.L_x_4282) ;  /* 0x0000006000027945 */ /* 0x000fe20003800000 */
[----:B0-----:R-:W-:-:S04]  /*24740*/  LOP3.LUT R6, R6, 0x7f, RZ, 0xc0, !PT ;  /* 0x0000007f06067812 */ /* 0x001fc800078ec0ff */
[----:B------:R-:W-:Y:S02]  /*24750*/  ISETP.NE.AND P1, PT, R6, RZ, PT ;  /* 0x000000ff0600720c */ /* 0x000fe40003f25270 */
[----:B--2---:R-:W-:-:S04]  /*24760*/  SHF.L.U32 R8, R7, 0x1f, RZ ;  /* 0x0000001f07087819 */ /* 0x004fc800000006ff */
[----:B------:R-:W0:Y:S02]  /*24770*/  SYNCS.PHASECHK.TRANS64.TRYWAIT P0, [R9+URZ+0x334a0], R8 ;  /* 0x0334a008090075a7 */ /* 0x000e24000800017f */
[----:B0-----:R-:W-:Y:S05]  /*24780*/  @!P0 BRA `(.L_x_4283) ;  /* 0x000000a0009c8947 */ /* 0x001fea0003800000 */
.L_x_4520:
[----:B------:R-:W-:Y:S05]  /*24790*/  BSYNC B2 ;  /* 0x0000000000027941 */ /* 0x000fea0003800000 */
.L_x_4282:
[----:B------:R-:W-:Y:S04]  /*247a0*/  BSSY B2, `(.L_x_4284) ;  /* 0x0000009000027945 */ /* 0x000fe80003800000 */
[----:B------:R-:W-:Y:S05]  /*247b0*/  @P1 BRA `(.L_x_4285) ;  /* 0x00000000001c1947 */ /* 0x000fea0003800000 */
[----:B-1----:R-:W1:Y:S02]  /*247c0*/  S2R R3, SR_TID.X ;  /* 0x0000000000037919 */ /* 0x002e640000002100 */
[----:B-1----:R-:W-:Y:S01]  /*247d0*/  LOP3.LUT R6, R3, 0x1f, RZ, 0xc0, !PT ;  /* 0x0000001f03067812 */ /* 0x002fe200078ec0ff */
[----:B------:R-:W-:-:S03]  /*247e0*/  IMAD.MOV.U32 R3, RZ, RZ, 0x7800 ;  /* 0x00007800ff037424 */ /* 0x000fc600078e00ff */
[----:B------:R-:W-:Y:S01]  /*247f0*/  ISETP.NE.AND P0, PT, R6, RZ, PT ;  /* 0x000000ff0600720c */ /* 0x000fe20003f05270 */
[----:B------:R2:W-:-:S12]  /*24800*/  SYNCS.ARRIVE.TRANS64 RZ, [R9+URZ+0x33490], R3 ;  /* 0x0334900309ff79a7 */ /* 0x0005d8000800003f */
[----:B--2---:R-:W-:Y:S05]  /*24810*/  @!P0 BRA `(.L_x_4285) ;  /* 0x0000000000048947 */ /* 0x004fea0003800000 */
[----:B------:R-:W-:Y:S01]  /*24820*/  BPT.TRAP 0x1 ;  /* 0x000000040000795c */ /* 0x000fe20000300000 */
.L_x_4285:
[----:B------:R-:W-:Y:S05]  /*24830*/  BSYNC B2 ;  /* 0x0000000000027941 */ /* 0x000fea0003800000 */
.L_x_4284:
[----:B------:R-:W-:Y:S01]  /*24840*/  IMAD.MOV.U32 R14, RZ, RZ, RZ ;  /* 0x000000ffff0e7224 */ /* 0x000fe200078e00ff */
[----:B------:R-:W-:Y:S01]  /*24850*/  UIADD3 UR4, UP0, UR40, 0x570, URZ ;  /* 0x0000057028047890 */ /* 0x000fe2000ff1e03f */
[----:B------:R-:W-:Y:S01]  /*24860*/  IMAD R6, R2, 0xa0, R0 ;  /* 0x000000a002067824 */ /* 0x000fe200078e0200 */
[----:B------:R-:W-:Y:S01]  /*24870*/  PLOP3.LUT P0, PT, PT, PT, PT, 0x80, 0x0 ;  /* 0x000000000000781c */ /* 0x000fe20003f0f070 */
[----:B------:R-:W-:Y:S01]  /*24880*/  IMAD R7, R34, 0x7800, R23 ;  /* 0x0000780022077824 */ /* 0x000fe200078e0217 */
[----:B------:R-:W-:Y:S01]  /*24890*/  R2UR UR10, R14 ;  /* 0x000000000e0a72ca */ /* 0x000fe200000e0000 */
[----:B------:R-:W-:Y:S01]  /*248a0*/  VIADD R6, R6, 0xffffff60 ;  /* 0xffffff6006067836 */ /* 0x000fe20000000000 */
[----:B-1----:R-:W-:Y:S01]  /*248b0*/  IADD3 R3, R9, 0x33490, RZ ;  /* 0x0003349009037810 */ /* 0x002fe20007ffe0ff */
[----:B------:R-:W-:Y:S01]  /*248c0*/  VIADD R10, R7, 0x24200 ;  /* 0x00024200070a7836 */ /* 0x000fe20000000000 */
[----:B------:R-:W-:Y:S01]  /*248d0*/  UIADD3.X UR5, URZ, UR41, URZ, UP0, !UPT ;  /* 0x000000293f057290 */ /* 0x000fe200087fe43f */
[----:B------:R-:W-:Y:S01]  /*248e0*/  UMOV UR6, 0x0 ;  /* 0x0000000000067882 */ /* 0x000fe20000000000 */
[----:B------:R-:W-:-:S10]  /*248f0*/  UMOV UR7, 0x12f00000 ;  /* 0x12f0000000077882 */ /* 0x000fd40000000000 */
.L_x_4286:
        /* <DEDUP_REMOVED lines=16> */
.L_x_4287:
        /* <DEDUP_REMOVED lines=16> */
.L_x_4288:
        /* <DEDUP_REMOVED lines=13> */
.L_x_4521:
[----:B------:R-:W-:Y:S05]  /*24bd0*/  BSYNC B2 ;  /* 0x0000000000027941 */ /* 0x000fea0003800000 */
.L_x_4289:
[----:B------:R-:W-:Y:S01]  /*24be0*/  BSSY B2, `(.L_x_4291) ;  /* 0x000000b000027945 */ /* 0x000fe20003800000 */
[----:B------:R-:W-:Y:S01]  /*24bf0*/  MOV R10, 0x0 ;  /* 0x00000000000a7802 */ /* 0x000fe20000000f00 */
[----:B------:R-:W-:Y:S02]  /*24c00*/  IMAD.MOV.U32 R11, RZ, RZ, 0x12f00000 ;  /* 0x12f00000ff0b7424 */ /* 0x000fe400078e00ff */
[----:B------:R-:W-:Y:S05]  /*24c10*/  @P1 BRA `(.L_x_4292) ;  /* 0x00000000001c1947 */ /* 0x000fea0003800000 */
[----:B------:R-:W2:Y:S02]  /*24c20*/  S2R R3, SR_TID.X ;  /* 0x0000000000037919 */ /* 0x000ea40000002100 */
[----:B--2---:R-:W-:Y:S01]  /*24c30*/  LOP3.LUT R15, R3, 0x1f, RZ, 0xc0, !PT ;  /* 0x0000001f030f7812 */ /* 0x004fe200078ec0ff */
[----:B------:R-:W-:-:S03]  /*24c40*/  IMAD.MOV.U32 R3, RZ, RZ, 0x7800 ;  /* 0x00007800ff037424 */ /* 0x000fc600078e00ff */
[----:B------:R-:W-:Y:S01]  /*24c50*/  ISETP.NE.AND P0, PT, R15, RZ, PT ;  /* 0x000000ff0f00720c */ /* 0x000fe20003f05270 */
[----:B------:R2:W-:-:S12]  /*24c60*/  SYNCS.ARRIVE.TRANS64 RZ, [R9+URZ+0x334b0], R3 ;  /* 0x0334b00309ff79a7 */ /* 0x0005d8000800003f */
[----:B--2---:R-:W-:Y:S05]  /*24c70*/  @!P0 BRA `(.L_x_4292) ;  /* 0x0000000000048947 */ /* 0x004fea0003800000 */
[----:B------:R-:W-:Y:S01]  /*24c80*/  BPT.TRAP 0x1 ;  /* 0x000000040000795c */ /* 0x000fe20000300000 */
.L_x_4292:
[----:B------:R-:W-:Y:S05]  /*24c90*/  BSYNC B2 ;  /* 0x0000000000027941 */ /* 0x000fea0003800000 */
.L_x_4291:
        /* <DEDUP_REMOVED lines=8> */
.L_x_4293:
        /* <DEDUP_REMOVED lines=15> */
.L_x_4294:
        /* <DEDUP_REMOVED lines=10> */
[----:B------:R-:W-:Y:S02]  /*24eb0*/  R2UR UR10, R12 ;  /* 0x000000000c0a72ca */ /* 0x000fe400000e0000 */
[----:B------:R-:W-:Y:S02]  /*24ec0*/  R2UR UR6, R10 ;  /* 0x000000000a0672ca */ /* 0x000fe400000e0000 */
[----:B------:R-:W-:Y:S02]  /*24ed0*/  R2UR UR7, R11 ;  /* 0x000000000b0772ca */ /* 0x000fe400000e0000 */
[----:B------:R-:W-:Y:S02]  /*24ee0*/  PLOP3.LUT P0, PT, PT, PT, PT, 0x80, 0x0 ;  /* 0x000000000000781c */ /* 0x000fe40003f0f070 */
[----:B------:R-:W-:-:S11]  /*24ef0*/  IADD3 R7, R7, 0x14200, RZ ;  /* 0x0001420007077810 */ /* 0x000fd60007ffe0ff */
.L_x_4295:
        /* <DEDUP_REMOVED lines=9> */
[----:B--2---:R-:W-:Y:S05]  /*24f90*/  @P0 BRA.U.ANY `(.L_x_4295) ;  /* 0xfffffffd00d80947 */ /* 0x004fea000393ffff */
.L_x_4281:
[----:B------:R-:W-:Y:S05]  /*24fa0*/  BSYNC B1 ;  /* 0x0000000000017941 */ /* 0x000fea0003800000 */
.L_x_4280:
[----:B-1----:R-:W2:Y:S01]  /*24fb0*/  LDL.LU R3, [R1] ;  /* 0x0000000001037983 */ /* 0x002ea20000300800 */
[----:B------:R-:W-:Y:S01]  /*24fc0*/  VIADD R34, R34, 0x1 ;  /* 0x0000000122227836 */ /* 0x000fe20000000000 */
[----:B------:R-:W-:Y:S01]  /*24fd0*/  PLOP3.LUT P0, PT, PT, PT, PT, 0x8, 0x0 ;  /* 0x000000000000781c */ /* 0x000fe20003f0e170 */
[----:B------:R-:W-:-:S03]  /*24fe0*/  VIADD R7, R2, 0xfffffffe ;  /* 0xfffffffe02077836 */ /* 0x000fc60000000000 */
[C---:B------:R-:W-:Y:S02]  /*24ff0*/  ISETP.NE.AND P1, PT, R34.reuse, 0x2, PT ;  /* 0x000000022200780c */ /* 0x040fe40003f25270 */
[----:B------:R-:W-:Y:S02]  /*25000*/  ISETP.GE.AND P2, PT, R7, R4, PT ;  /* 0x000000040700720c */ /* 0x000fe40003f46270 */
[----:B------:R-:W-:Y:S02]  /*25010*/  SEL R2, RZ, 0x1, P1 ;  /* 0x00000001ff027807 */ /* 0x000fe40000800000 */
[----:B------:R-:W-:Y:S02]  /*25020*/  SEL R34, R34, RZ, P1 ;  /* 0x000000ff22227207 */ /* 0x000fe40000800000 */
[----:B--2---:R-:W-:-:S05]  /*25030*/  LOP3.LUT R3, R3, R2, RZ, 0x3c, !PT ;  /* 0x0000000203037212 */ /* 0x004fca00078e3cff */
[----:B------:R1:W-:Y:S02]  /*25040*/  STL [R1], R3 ;  /* 0x0000000301007387 */ /* 0x0003e40000100800 */
[----:B------:R-:W-:Y:S05]  /*25050*/  @!P2 BRA `(.L_x_4274) ;  /* 0x00000008005ca947 */ /* 0x000fea0003800000 */
.L_x_4312:
[----:B------:R-:W-:Y:S05]  /*25060*/  YIELD ;  /* 0x0000000000007946 */ /* 0x000fea0003800000 */
[----:B------:R-:W-:Y:S04]  /*25070*/  BSSY B1, `(.L_x_4296) ;  /* 0x000008b000017945 */ /* 0x000fe80003800000 */
[----:B--2---:R-:W-:Y:S05]  /*25080*/  @!P6 BRA `(.L_x_4297) ;  /* 0x000000080024e947 */ /* 0x004fea0003800000 */
[----:B-1----:R-:W2:Y:S01]  /*25090*/  LDL R3, [R1] ;  /* 0x0000000001037983 */ /* 0x002ea20000100800 */
[----:B------:R-:W-:Y:S01]  /*250a0*/  IMAD R6, R34, 0x8, R23 ;  /* 0x0000000822067824 */ /* 0x000fe200078e0217 */
[----:B------:R-:W1:Y:S01]  /*250b0*/  S2R R2, SR_TID.X ;  /* 0x0000000000027919 */ /* 0x000e620000002100 */
[----:B------:R-:W-:Y:S01]  /*250c0*/  BSSY B2, `(.L_x_4298) ;  /* 0x0000006000027945 */ /* 0x000fe20003800000 */
[----:B-1----:R-:W-:-:S04]  /*250d0*/  LOP3.LUT R2, R2, 0x7f, RZ, 0xc0, !PT ;  /* 0x0000007f02027812 */ /* 0x002fc800078ec0ff */
[----:B------:R-:W-:Y:S02]  /*250e0*/  ISETP.NE.AND P2, PT, R2, RZ, PT ;  /* 0x000000ff0200720c */ /* 0x000fe40003f45270 */
[----:B--2---:R-:W-:-:S04]  /*250f0*/  SHF.L.U32 R3, R3, 0x1f, RZ ;  /* 0x0000001f03037819 */ /* 0x004fc800000006ff */
[----:B------:R-:W1:Y:S02]  /*25100*/  SYNCS.PHASECHK.TRANS64.TRYWAIT P1, [R6+URZ+0x334a0], R3 ;  /* 0x0334a003060075a7 */ /* 0x000e64000802017f */
[----:B-1----:R-:W-:Y:S05]  /*25110*/  @!P1 BRA `(.L_x_4299) ;  /* 0x0000009800609947 */ /* 0x002fea0003800000 */
.L_x_4522:
[----:B------:R-:W-:Y:S05]  /*25120*/  BSYNC B2 ;  /* 0x0000000000027941 */ /* 0x000fea0003800000 */
.L_x_4298:
        /* <DEDUP_REMOVED lines=9> */
.L_x_4301:
[----:B------:R-:W-:Y:S05]  /*251c0*/  BSYNC B2 ;  /* 0x0000000000027941 */ /* 0x000fea0003800000 */
.L_x_4300:
[----:B------:R-:W-:Y:S01]  /*251d0*/  IMAD.MOV.U32 R11, RZ, RZ, RZ ;  /* 0x000000ffff0b7224 */ /* 0x000fe200078e00ff */
[----:B------:R-:W-:Y:S01]  /*251e0*/  UIADD3 UR4, UP0, UR40, 0x570, URZ ;  /* 0x0000057028047890 */ /* 0x000fe2000ff1e03f */
[----:B0-----:R-:W-:Y:S01]  /*251f0*/  IMAD R8, R34, 0x7800, R23 ;  /* 0x0000780022087824 */ /* 0x001fe200078e0217 */
[----:B------:R-:W-:Y:S01]  /*25200*/  PLOP3.LUT P1, PT, PT, PT, PT, 0x80, 0x0 ;  /* 0x000000000000781c */ /* 0x000fe20003f2f070 */
[----:B------:R-:W-:Y:S01]  /*25210*/  IMAD R9, R7, 0xa0, R0 ;  /* 0x000000a007097824 */ /* 0x000fe200078e0200 */
[----:B------:R-:W-:Y:S01]  /*25220*/  R2UR UR10, R11 ;  /* 0x000000000b0a72ca */ /* 0x000fe200000e0000 */
[----:B------:R-:W-:Y:S01]  /*25230*/  VIADD R10, R8, 0x24200 ;  /* 0x00024200080a7836 */ /* 0x000fe20000000000 */
[----:B------:R-:W-:Y:S01]  /*25240*/  IADD3 R2, R6, 0x33490, RZ ;  /* 0x0003349006027810 */ /* 0x000fe20007ffe0ff */
[----:B------:R-:W-:Y:S01]  /*25250*/  UIADD3.X UR5, URZ, UR41, URZ, UP0, !UPT ;  /* 0x000000293f057290 */ /* 0x000fe200087fe43f */
[----:B------:R-:W-:Y:S01]  /*25260*/  UMOV UR6, 0x0 ;  /* 0x0000000000067882 */ /* 0x000fe20000000000 */
[----:B------:R-:W-:-:S10]  /*25270*/  UMOV UR7, 0x12f00000 ;  /* 0x12f0000000077882 */ /* 0x000fd40000000000 */
.L_x_4302:
        /* <DEDUP_REMOVED lines=16> */
.L_x_4303:
        /* <DEDUP_REMOVED lines=16> */
.L_x_4304:
        /* <DEDUP_REMOVED lines=13> */
.L_x_4523:
[----:B------:R-:W-:Y:S05]  /*25550*/  BSYNC B2 ;  /* 0x0000000000027941 */ /* 0x000fea0003800000 */
.L_x_4305:
[----:B------:R-:W-:Y:S01]  /*25560*/  BSSY B2, `(.L_x_4307) ;  /* 0x000000b000027945 */ /* 0x000fe20003800000 */
[----:B------:R-:W-:Y:S01]  /*25570*/  MOV R2, 0x0 ;  /* 0x0000000000027802 */ /* 0x000fe20000000f00 */
[----:B01----:R-:W-:Y:S02]  /*25580*/  IMAD.MOV.U32 R3, RZ, RZ, 0x12f00000 ;  /* 0x12f00000ff037424 */ /* 0x003fe400078e00ff */
[----:B------:R-:W-:Y:S05]  /*25590*/  @P2 BRA `(.L_x_4308) ;  /* 0x00000000001c2947 */ /* 0x000fea0003800000 */
[----:B------:R-:W0:Y:S02]  /*255a0*/  S2R R10, SR_TID.X ;  /* 0x00000000000a7919 */ /* 0x000e240000002100 */
[----:B0-----:R-:W-:Y:S01]  /*255b0*/  LOP3.LUT R14, R10, 0x1f, RZ, 0xc0, !PT ;  /* 0x0000001f0a0e7812 */ /* 0x001fe200078ec0ff */
[----:B------:R-:W-:-:S03]  /*255c0*/  IMAD.MOV.U32 R10, RZ, RZ, 0x7800 ;  /* 0x00007800ff0a7424 */ /* 0x000fc600078e00ff */
[----:B------:R-:W-:Y:S01]  /*255d0*/  ISETP.NE.AND P1, PT, R14, RZ, PT ;  /* 0x000000ff0e00720c */ /* 0x000fe20003f25270 */
[----:B------:R0:W-:-:S12]  /*255e0*/  SYNCS.ARRIVE.TRANS64 RZ, [R6+URZ+0x334b0], R10 ;  /* 0x0334b00a06ff79a7 */ /* 0x0001d8000800003f */
[----:B0-----:R-:W-:Y:S05]  /*255f0*/  @!P1 BRA `(.L_x_4308) ;  /* 0x0000000000049947 */ /* 0x001fea0003800000 */
[----:B------:R-:W-:Y:S01]  /*25600*/  BPT.TRAP 0x1 ;  /* 0x000000040000795c */ /* 0x000fe20000300000 */
.L_x_4308:
[----:B------:R-:W-:Y:S05]  /*25610*/  BSYNC B2 ;  /* 0x0000000000027941 */ /* 0x000fea0003800000 */
.L_x_4307:
[----:B------:R-:W-:Y:S01]  /*25620*/  R2UR UR10, R11 ;  /* 0x000000000b0a72ca */ /* 0x000fe200000e0000 */
[----:B------:R-:W-:Y:S01]  /*25630*/  UIADD3 UR4, UP0, UR40, 0x670, URZ ;  /* 0x0000067028047890 */ /* 0x000fe2000ff1e03f */
[----:B------:R-:W-:Y:S01]  /*25640*/  R2UR UR6, R2 ;  /* 0x00000000020672ca */ /* 0x000fe200000e0000 */
[----:B------:R-:W-:Y:S01]  /*25650*/  VIADD R6, R6, 0x334b0 ;  /* 0x000334b006067836 */ /* 0x000fe20000000000 */
[----:B------:R-:W-:Y:S01]  /*25660*/  R2UR UR7, R3 ;  /* 0x00000000030772ca */ /* 0x000fe200000e0000 */
[----:B------:R-:W-:Y:S01]  /*25670*/  VIADD R10, R8, 0xf200 ;  /* 0x0000f200080a7836 */ /* 0x000fe20000000000 */
[----:B------:R-:W-:Y:S01]  /*25680*/  PLOP3.LUT P1, PT, PT, PT, PT, 0x80, 0x0 ;  /* 0x000000000000781c */ /* 0x000fe20003f2f070 */
[----:B------:R-:W-:-:S12]  /*25690*/  UIADD3.X UR5, URZ, UR41, URZ, UP0, !UPT ;  /* 0x000000293f057290 */ /* 0x000fd800087fe43f */
.L_x_4309:
        /* <DEDUP_REMOVED lines=15> */
.L_x_4310:
        /* <DEDUP_REMOVED lines=15> */
.L_x_4311:
        /* <DEDUP_REMOVED lines=10> */
.L_x_4297:
[----:B------:R-:W-:Y:S05]  /*25920*/  BSYNC B1 ;  /* 0x0000000000017941 */ /* 0x000fea0003800000 */
.L_x_4296:
[----:B-1----:R-:W2:Y:S01]  /*25930*/  LDL.LU R3, [R1] ;  /* 0x0000000001037983 */ /* 0x002ea20000300800 */
[----:B------:R-:W-:Y:S01]  /*25940*/  VIADD R34, R34, 0x1 ;  /* 0x0000000122227836 */ /* 0x000fe20000000000 */
[C---:B------:R-:W-:Y:S01]  /*25950*/  ISETP.GT.AND P2, PT, R7.reuse, R4, PT ;  /* 0x000000040700720c */ /* 0x040fe20003f44270 */
[----:B------:R-:W-:-:S03]  /*25960*/  VIADD R7, R7, 0xffffffff ;  /* 0xffffffff07077836 */ /* 0x000fc60000000000 */
[----:B------:R-:W-:-:S04]  /*25970*/  ISETP.NE.AND P1, PT, R34, 0x2, PT ;  /* 0x000000022200780c */ /* 0x000fc80003f25270 */
[----:B------:R-:W-:Y:S02]  /*25980*/  SEL R2, RZ, 0x1, P1 ;  /* 0x00000001ff027807 */ /* 0x000fe40000800000 */
[----:B------:R-:W-:Y:S02]  /*25990*/  SEL R34, R34, RZ, P1 ;  /* 0x000000ff22227207 */ /* 0x000fe40000800000 */
[----:B--2---:R-:W-:-:S05]  /*259a0*/  LOP3.LUT R3, R3, R2, RZ, 0x3c, !PT ;  /* 0x0000000203037212 */ /* 0x004fca00078e3cff */
[----:B------:R2:W-:Y:S01]  /*259b0*/  STL [R1], R3 ;  /* 0x0000000301007387 */ /* 0x0005e20000100800 */
[----:B------:R-:W-:Y:S05]  /*259c0*/  @P2 BRA `(.L_x_4312) ;  /* 0xfffffff400a42947 */ /* 0x000fea000383ffff */
.L_x_4274:
[----:B------:R-:W-:Y:S05]  /*259d0*/  BSYNC B0 ;  /* 0x0000000000007941 */ /* 0x000fea0003800000 */
.L_x_4273:
[----:B------:R-:W-:Y:S05]  /*259e0*/  @!P0 WARPSYNC.ALL ;  /* 0x0000000000008948 */ /* 0x000fea0003800000 */
[----:B------:R-:W-:Y:S01]  /*259f0*/  @!P0 BAR.SYNC.DEFER_BLOCKING 0xc, 0x180 ;  /* 0x0306000000008b1d */ /* 0x000fe20000010000 */
[----:B------:R-:W-:-:S13]  /*25a00*/  ISETP.GT.AND P0, PT, R27, RZ, PT ;  /* 0x000000ff1b00720c */ /* 0x000fda0003f04270 */
[----:B------:R-:W-:Y:S05]  /*25a10*/  @P0 BRA `(.L_x_4313) ;  /* 0x0000000000440947 */ /* 0x000fea0003800000 */
[----:B------:R-:W3:Y:S02]  /*25a20*/  S2R R2, SR_TID.X ;  /* 0x0000000000027919 */ /* 0x000ee40000002100 */
[----:B---3--:R-:W-:-:S04]  /*25a30*/  LOP3.LUT R2, R2, 0x7f, RZ, 0xc0, !PT ;  /* 0x0000007f02027812 */ /* 0x008fc800078ec0ff */
[----:B------:R-:W-:-:S13]  /*25a40*/  ISETP.NE.AND P0, PT, R2, RZ, PT ;  /* 0x000000ff0200720c */ /* 0x000fda0003f05270 */
[----:B------:R-:W-:Y:S05]  /*25a50*/  @P0 BRA `(.L_x_4314) ;  /* 0x0000005400500947 */ /* 0x000fea0003800000 */
[----:B------:R-:W3:Y:S01]  /*25a60*/  S2R R5, SR_LANEID ;  /* 0x0000000000057919 */ /* 0x000ee20000000000 */
[----:B------:R-:W-:Y:S01]  /*25a70*/  VOTEU.ANY UR4, UPT, PT ;  /* 0x0000000000047886 */ /* 0x000fe200038e0100 */
[----:B-12---:R-:W1:Y:S01]  /*25a80*/  LDC.64 R2, c[0x0][0xc60] ;  /* 0x00031800ff027b82 */ /* 0x006e620000000a00 */
[----:B------:R-:W3:Y:S02]  /*25a90*/  FLO.U32 R0, UR4 ;  /* 0x0000000400007d00 */ /* 0x000ee400080e0000 */
[----:B---3--:R-:W-:-:S06]  /*25aa0*/  ISETP.EQ.U32.AND P0, PT, R0, R5, PT ;  /* 0x000000050000720c */ /* 0x008fcc0003f02070 */
[----:B------:R-:W1:Y:S07]  /*25ab0*/  POPC R5, UR4 ;  /* 0x0000000400057d09 */ /* 0x000e6e0008000000 */
[----:B-1----:R-:W2:Y:S01]  /*25ac0*/  @P0 ATOMG.E.ADD.STRONG.GPU PT, R3, desc[UR50][R2.64], R5 ;  /* 0x00000005020309a8 */ /* 0x002ea200081ee1f2 */
[----:B------:R-:W1:Y:S02]  /*25ad0*/  S2R R4, SR_LTMASK ;  /* 0x0000000000047919 */ /* 0x000e640000003900 */
[----:B-1----:R-:W-:-:S04]  /*25ae0*/  LOP3.LUT R4, R4, UR4, RZ, 0xc0, !PT ;  /* 0x0000000404047c12 */ /* 0x002fc8000f8ec0ff */
[----:B------:R-:W1:Y:S01]  /*25af0*/  POPC R7, R4 ;  /* 0x0000000400077309 */ /* 0x000e620000000000 */
[----:B--2---:R-:W1:Y:S02]  /*25b00*/  SHFL.IDX PT, R0, R3, R0, 0x1f ;  /* 0x00001f0003007589 */ /* 0x004e6400000e0000 */
[----:B-1----:R-:W-:Y:S01]  /*25b10*/  IADD3 R16, R0, UR38, R7 ;  /* 0x0000002600107c10 */ /* 0x002fe2000fffe007 */
[----:B------:R-:W-:Y:S06]  /*25b20*/  BRA `(.L_x_4314) ;  /* 0x00000054001c7947 */ /* 0x000fec0003800000 */
.L_x_4313:
        /* <DEDUP_REMOVED lines=9> */
[----:B------:R-:W-:Y:S01]  /*25bc0*/  MOV R6, UR8 ;  /* 0x0000000800067c02 */ /* 0x000fe20008000f00 */
[----:B-12---:R-:W1:Y:S01]  /*25bd0*/  LDC.64 R2, c[0x4][R2] ;  /* 0x0100000002027b82 */ /* 0x006e620000000a00 */
[----:B------:R-:W-:Y:S01]  /*25be0*/  IMAD.U32 R5, RZ, RZ, UR7 ;  /* 0x00000007ff057e24 */ /* 0x000fe2000f8e00ff */
[----:B------:R-:W-:Y:S01]  /*25bf0*/  MOV R13, RZ ;  /* 0x000000ff000d7202 */ /* 0x000fe20000000f00 */
[----:B------:R-:W-:Y:S02]  /*25c00*/  IMAD.U32 R7, RZ, RZ, UR9 ;  /* 0x00000009ff077e24 */ /* 0x000fe4000f8e00ff */
[----:B------:R-:W-:-:S02]  /*25c10*/  IMAD.U32 R10, RZ, RZ, UR4 ;  /* 0x00000004ff0a7e24 */ /* 0x000fc4000f8e00ff */
[----:B------:R-:W-:Y:S02]  /*25c20*/  IMAD.U32 R11, RZ, RZ, UR5 ;  /* 0x00000005ff0b7e24 */ /* 0x000fe4000f8e00ff */
[----:B0-----:R-:W-:Y:S02]  /*25c30*/  IMAD.MOV.U32 R8, RZ, RZ, 0x70 ;  /* 0x00000070ff087424 */ /* 0x001fe400078e00ff */
[----:B------:R-:W-:-:S07]  /*25c40*/  IMAD.MOV.U32 R12, RZ, RZ, 0x1 ;  /* 0x00000001ff0c7424 */ /* 0x000fce00078e00ff */
[----:B------:R-:W-:-:S07]  /*25c50*/  LEPC R20, `(.L_x_4316) ;  /* 0x000000001014794e */ /* 0x000fce0000000000 */
[----:B-1----:R-:W-:Y:S05]  /*25c60*/  CALL.ABS.NOINC R2 ;  /* 0x0000000002007343 */ /* 0x002fea0003c00000 */
.L_x_4316:
[----:B------:R-:W-:Y:S05]  /*25c70*/  BSYNC B6 ;  /* 0x0000000000067941 */ /* 0x000fea0003800000 */
.L_x_4315:
[----:B------:R-:W3:Y:S01]  /*25c80*/  LDL.LU R31, [R1+0x4] ;  /* 0x00000400011f7983 */ /* 0x000ee20000300800 */
[----:B------:R-:W-:Y:S01]  /*25c90*/  VIADD R0, R23, 0xf200 ;  /* 0x0000f20017007836 */ /* 0x000fe20000000000 */
[----:B------:R-:W-:Y:S04]  /*25ca0*/  BSSY B6, `(.L_x_4317) ;  /* 0x0000016000067945 */ /* 0x000fe80003800000 */
[----:B------:R-:W-:Y:S02]  /*25cb0*/  LOP3.LUT P0, RZ, R0, 0x1bf, RZ, 0xc0, !PT ;  /* 0x000001bf00ff7812 */ /* 0x000fe4000780c0ff */
[----:B---3--:R-:W-:-:S11]  /*25cc0*/  LOP3.LUT R31, R31, 0xfffffffe, RZ, 0xc0, !PT ;  /* 0xfffffffe1f1f7812 */ /* 0x008fd600078ec0ff */
[----:B------:R-:W-:-:S05]  /*25cd0*/  @P0 LOP3.LUT R31, R31, 0x1, RZ, 0xfc, !PT ;  /* 0x000000011f1f0812 */ /* 0x000fca00078efcff */
[----:B------:R3:W-:Y:S01]  /*25ce0*/  STL [R1+0x4], R31 ;  /* 0x0000041f01007387 */ /* 0x0007e20000100800 */
        /* <DEDUP_REMOVED lines=8> */
[----:B------:R-:W-:Y:S02]  /*25d70*/  IMAD.U32 R5, RZ, RZ, UR7 ;  /* 0x00000007ff057e24 */ /* 0x000fe4000f8e00ff */
[----:B------:R-:W-:Y:S02]  /*25d80*/  IMAD.U32 R6, RZ, RZ, UR8 ;  /* 0x00000008ff067e24 */ /* 0x000fe4000f8e00ff */
[----:B------:R-:W-:-:S02]  /*25d90*/  IMAD.U32 R7, RZ, RZ, UR9 ;  /* 0x00000009ff077e24 */ /* 0x000fc4000f8e00ff */
[----:B------:R-:W-:Y:S02]  /*25da0*/  IMAD.U32 R11, RZ, RZ, UR5 ;  /* 0x00000005ff0b7e24 */ /* 0x000fe4000f8e00ff */
[----:B0-----:R-:W-:Y:S02]  /*25db0*/  IMAD.MOV.U32 R8, RZ, RZ, 0x70 ;  /* 0x00000070ff087424 */ /* 0x001fe400078e00ff */
[----:B------:R-:W-:Y:S02]  /*25dc0*/  IMAD.MOV.U32 R12, RZ, RZ, 0x1 ;  /* 0x00000001ff0c7424 */ /* 0x000fe400078e00ff */
[----:B------:R-:W-:-:S07]  /*25dd0*/  IMAD.MOV.U32 R13, RZ, RZ, RZ ;  /* 0x000000ffff0d7224 */ /* 0x000fce00078e00ff */
[----:B------:R-:W-:-:S07]  /*25de0*/  LEPC R20, `(.L_x_4318) ;  /* 0x000000001014794e */ /* 0x000fce0000000000 */
[----:B-1-3--:R-:W-:Y:S05]  /*25df0*/  CALL.ABS.NOINC R2 ;  /* 0x0000000002007343 */ /* 0x00afea0003c00000 */
.L_x_4318:
[----:B------:R-:W-:Y:S05]  /*25e00*/  BSYNC B6 ;  /* 0x0000000000067941 */ /* 0x000fea0003800000 */
.L_x_4317:
        /* <DEDUP_REMOVED lines=9> */
[----:B------:R-:W-:Y:S01]  /*25ea0*/  IMAD.U32 R5, RZ, RZ, UR7 ;  /* 0x00000007ff057e24 */ /* 0x000fe2000f8e00ff */
[----:B-12---:R-:W1:Y:S01]  /*25eb0*/  LDC.64 R2, c[0x4][R2] ;  /* 0x0100000002027b82 */ /* 0x006e620000000a00 */
[----:B------:R-:W-:Y:S01]  /*25ec0*/  IMAD.U32 R6, RZ, RZ, UR8 ;  /* 0x00000008ff067e24 */ /* 0x000fe2000f8e00ff */
[----:B0-----:R-:W-:Y:S01]  /*25ed0*/  MOV R8, 0x70 ;  /* 0x0000007000087802 */ /* 0x001fe20000000f00 */
[----:B------:R-:W-:Y:S02]  /*25ee0*/  IMAD.U32 R7, RZ, RZ, UR9 ;  /* 0x00000009ff077e24 */ /* 0x000fe4000f8e00ff */
[----:B------:R-:W-:-:S02]  /*25ef0*/  IMAD.U32 R10, RZ, RZ, UR4 ;  /* 0x00000004ff0a7e24 */ /* 0x000fc4000f8e00ff */
[----:B------:R-:W-:Y:S02]  /*25f00*/  IMAD.U32 R11, RZ, RZ, UR5 ;  /* 0x00000005ff0b7e24 */ /* 0x000fe4000f8e00ff */
[----:B------:R-:W-:Y:S02]  /*25f10*/  IMAD.MOV.U32 R12, RZ, RZ, 0x1 ;  /* 0x00000001ff0c7424 */ /* 0x000fe400078e00ff */
[----:B------:R-:W-:-:S07]  /*25f20*/  IMAD.MOV.U32 R13, RZ, RZ, RZ ;  /* 0x000000ffff0d7224 */ /* 0x000fce00078e00ff */
[----:B------:R-:W-:-:S07]  /*25f30*/  LEPC R20, `(.L_x_4320) ;  /* 0x000000001014794e */ /* 0x000fce0000000000 */
[----:B-1-3--:R-:W-:Y:S05]  /*25f40*/  CALL.ABS.NOINC R2 ;  /* 0x0000000002007343 */ /* 0x00afea0003c00000 */
.L_x_4320:
[----:B------:R-:W-:Y:S05]  /*25f50*/  BSYNC B6 ;  /* 0x0000000000067941 */ /* 0x000fea0003800000 */
.L_x_4319:
[----:B------:R-:W-:Y:S01]  /*25f60*/  LOP3.LUT P6, RZ, R31, 0x1, RZ, 0xc0, !PT ;  /* 0x000000011fff7812 */ /* 0x000fe200078cc0ff */
[----:B------:R-:W-:-:S12]  /*25f70*/  BSSY B6, `(.L_x_4321) ;  /* 0x0000012000067945 */ /* 0x000fd80003800000 */
        /* <DEDUP_REMOVED lines=17> */
.L_x_4322:
[----:B------:R-:W-:Y:S05]  /*26090*/  BSYNC B6 ;  /* 0x0000000000067941 */ /* 0x000fea0003800000 */
.L_x_4321:
[----:B------:R-:W0:Y:S01]  /*260a0*/  LDL R21, [R1+0x10] ;  /* 0x0000100001157983 */ /* 0x000e220000100800 */
[----:B------:R-:W-:Y:S01]  /*260b0*/  ULDC.64 UR4, c[0x0][0x9f8] ;  /* 0x00027e0000047ab9 */ /* 0x000fe20000000a00 */
[----:B------:R-:W4:Y:S01]  /*260c0*/  LDC R11, c[0x0][0x430] ;  /* 0x00010c00ff0b7b82 */ /* 0x000f220000000800 */
[----:B------:R-:W-:Y:S01]  /*260d0*/  ISETP.NE.U32.AND P0, PT, RZ, UR4, PT ;  /* 0x00000004ff007c0c */ /* 0x000fe2000bf05070 */
[----:B------:R-:W1:Y:S03]  /*260e0*/  S2R R2, SR_TID.X ;  /* 0x0000000000027919 */ /* 0x000e660000002100 */
[----:B------:R-:W-:-:S13]  /*260f0*/  ISETP.NE.AND.EX P0, PT, RZ, UR5, PT, P0 ;  /* 0x00000005ff007c0c */ /* 0x000fda000bf05300 */
[----:B------:R-:W-:-:S04]  /*26100*/  @P0 IADD3 R28, P1, R28, UR4, RZ ;  /* 0x000000041c1c0c10 */ /* 0x000fc8000ff3e0ff */
[----:B------:R-:W-:-:S05]  /*26110*/  @P0 IADD3.X R29, R29, UR5, RZ, P1, !PT ;  /* 0x000000051d1d0c10 */ /* 0x000fca0008ffe4ff */
[----:B------:R-:W3:Y:S01]  /*26120*/  @P0 LDG.E R36, desc[UR50][R28.64] ;  /* 0x000000321c240981 */ /* 0x000ee2000c1e1900 */
[----:B----4-:R-:W-:Y:S02]  /*26130*/  ISETP.NE.AND P0, PT, R11, 0x1, PT ;  /* 0x000000010b00780c */ /* 0x010fe40003f05270 */
[----:B------:R-:W-:Y:S01]  /*26140*/  MOV R6, 0xa0 ;  /* 0x000000a000067802 */ /* 0x000fe20000000f00 */
[----:B------:R-:W4:Y:S01]  /*26150*/  S2R R20, SR_TID.X ;  /* 0x0000000000147919 */ /* 0x000f220000002100 */
[----:B-1----:R-:W-:Y:S01]  /*26160*/  LOP3.LUT R2, R2, 0x7f, RZ, 0xc0, !PT ;  /* 0x0000007f02027812 */ /* 0x002fe200078ec0ff */
[----:B------:R-:W1:Y:S02]  /*26170*/  S2R R35, SR_TID.X ;  /* 0x0000000000237919 */ /* 0x000e640000002100 */
[----:B------:R-:W-:Y:S01]  /*26180*/  IMAD R6, R33, R6, -0xa0 ;  /* 0xffffff6021067424 */ /* 0x000fe200078e0206 */
[----:B------:R-:W-:-:S05]  /*26190*/  SHF.R.U32.HI R2, RZ, 0x2, R2 ;  /* 0x00000002ff027819 */ /* 0x000fca0000011602 */
[----:B------:R-:W0:Y:S08]  /*261a0*/  @P0 LDC R5, c[0x0][0x434] ;  /* 0x00010d00ff050b82 */ /* 0x000e300000000800 */
[----:B--2---:R-:W2:Y:S08]  /*261b0*/  @P0 LDC R3, c[0x0][0x438] ;  /* 0x00010e00ff030b82 */ /* 0x004eb00000000800 */
[----:B------:R-:W2:Y:S01]  /*261c0*/  @P0 LDC R0, c[0x0][0x434] ;  /* 0x00010d00ff000b82 */ /* 0x000ea20000000800 */
[----:B----4-:R-:W-:-:S05]  /*261d0*/  IMAD.SHL.U32 R20, R20, 0x20, RZ ;  /* 0x0000002014147824 */ /* 0x010fca00078e00ff */
[----:B------:R-:W-:Y:S02]  /*261e0*/  LOP3.LUT R20, R2, 0x60, R20, 0xf8, !PT ;  /* 0x0000006002147812 */ /* 0x000fe400078ef814 */
[----:B------:R-:W4:Y:S03]  /*261f0*/  S2R R2, SR_TID.X ;  /* 0x0000000000027919 */ /* 0x000f260000002100 */
[----:B------:R-:W-:Y:S02]  /*26200*/  IMAD.IADD R4, R20, 0x1, R6 ;  /* 0x0000000114047824 */ /* 0x000fe400078e0206 */
[----:B-1----:R-:W-:-:S03]  /*26210*/  IMAD.SHL.U32 R20, R35, 0x20, RZ ;  /* 0x0000002023147824 */ /* 0x002fc600078e00ff */
[----:B------:R-:W-:Y:S02]  /*26220*/  ISETP.GE.AND P1, PT, R4, R27, PT ;  /* 0x0000001b0400720c */ /* 0x000fe40003f26270 */
[----:B----4-:R-:W-:-:S04]  /*26230*/  LOP3.LUT R2, R2, 0x7f, RZ, 0xc0, !PT ;  /* 0x0000007f02027812 */ /* 0x010fc800078ec0ff */
[----:B------:R-:W-:Y:S02]  /*26240*/  SHF.R.U32.HI R7, RZ, 0x2, R2 ;  /* 0x00000002ff077819 */ /* 0x000fe40000011602 */
[----:B------:R-:W1:Y:S02]  /*26250*/  @P0 LDC R2, c[0x0][0x438] ;  /* 0x00010e00ff020b82 */ /* 0x000e640000000800 */
[----:B------:R-:W-:-:S04]  /*26260*/  LOP3.LUT R20, R7, 0x60, R20, 0xf8, !PT ;  /* 0x0000006007147812 */ /* 0x000fc800078ef814 */
[----:B------:R-:W-:-:S04]  /*26270*/  LOP3.LUT R20, R20, 0x80, RZ, 0xfc, !PT ;  /* 0x0000008014147812 */ /* 0x000fc800078efcff */
[----:B------:R-:W-:Y:S02]  /*26280*/  IADD3 R6, R20, R6, RZ ;  /* 0x0000000614067210 */ /* 0x000fe40007ffe0ff */
[----:B---3--:R-:W-:Y:S01]  /*26290*/  LOP3.LUT R31, R31, 0xfffffff7, RZ, 0xc0, !PT ;  /* 0xfffffff71f1f7812 */ /* 0x008fe200078ec0ff */
[--C-:B0-----:R-:W-:Y:S02]  /*262a0*/  IMAD.IADD R9, R4, 0x1, R21.reuse ;  /* 0x0000000104097824 */ /* 0x101fe400078e0215 */
[----:B------:R-:W-:Y:S02]  /*262b0*/  IMAD.IADD R8, R6, 0x1, R21 ;  /* 0x0000000106087824 */ /* 0x000fe400078e0215 */
[----:B------:R-:W-:-:S04]  /*262c0*/  @P0 IMAD.HI.U32 R5, R9, R5, RZ ;  /* 0x0000000509050227 */ /* 0x000fc800078e00ff */
[----:B------:R-:W-:Y:S01]  /*262d0*/  IMAD.MOV.U32 R10, RZ, RZ, R9 ;  /* 0x000000ffff0a7224 */ /* 0x000fe200078e0009 */
[----:B--2---:R-:W-:Y:S01]  /*262e0*/  @P0 SHF.R.U32.HI R10, RZ, R3, R5 ;  /* 0x00000003ff0a0219 */ /* 0x004fe20000011605 */
[----:B------:R-:W-:Y:S01]  /*262f0*/  @P0 IMAD.HI.U32 R3, R8, R0, RZ ;  /* 0x0000000008030227 */ /* 0x000fe200078e00ff */
[----:B------:R-:W0:Y:S02]  /*26300*/  @!P1 LDC.64 R4, c[0x0][0x418] ;  /* 0x00010600ff049b82 */ /* 0x000e240000000a00 */
[----:B------:R-:W-:Y:S01]  /*26310*/  @!P1 SHF.R.S32.HI R7, RZ, 0x1f, R10 ;  /* 0x0000001fff079819 */ /* 0x000fe2000001140a */
[----:B------:R-:W-:Y:S01]  /*26320*/  IMAD.MOV.U32 R0, RZ, RZ, R8 ;  /* 0x000000ffff007224 */ /* 0x000fe200078e0008 */
[----:B-1----:R-:W-:Y:S02]  /*26330*/  @P0 SHF.R.U32.HI R0, RZ, R2, R3 ;  /* 0x00000002ff000219 */ /* 0x002fe40000011603 */
[----:B------:R-:W-:Y:S01]  /*26340*/  ISETP.GE.AND P0, PT, R6, R27, PT ;  /* 0x0000001b0600720c */ /* 0x000fe20003f06270 */
[----:B------:R-:W-:Y:S01]  /*26350*/  @!P1 IMAD.MOV.U32 R6, RZ, RZ, R10 ;  /* 0x000000ffff069224 */ /* 0x000fe200078e000a */
[----:B------:R-:W1:Y:S02]  /*26360*/  @!P1 LDC.64 R2, c[0x0][0x428] ;  /* 0x00010a00ff029b82 */ /* 0x000e640000000a00 */
[----:B------:R-:W-:-:S02]  /*26370*/  ISETP.GT.U32.OR P0, PT, R20, 0x9f, P0 ;  /* 0x0000009f1400780c */ /* 0x000fc40000704470 */
[----:B------:R-:W-:-:S05]  /*26380*/  SHF.R.S32.HI R14, RZ, 0x1f, R36 ;  /* 0x0000001fff0e7819 */ /* 0x000fca0000011424 */
[----:B------:R2:W-:Y:S01]  /*26390*/  STL [R1+0x14], R14 ;  /* 0x0000140e01007387 */ /* 0x0005e20000100800 */
[----:B-1----:R-:W-:-:S04]  /*263a0*/  @!P1 IMAD.WIDE.U32 R6, R36, R2, R6 ;  /* 0x0000000224069225 */ /* 0x002fc800078e0006 */
[----:B------:R-:W-:Y:S01]  /*263b0*/  @!P1 IMAD R2, R14, R2, RZ ;  /* 0x000000020e029224 */ /* 0x000fe200078e02ff */
[----:B0-----:R-:W-:-:S03]  /*263c0*/  @!P1 LEA R12, P2, R6, R4, 0x2 ;  /* 0x00000004060c9211 */ /* 0x001fc600078410ff */
[----:B------:R-:W-:-:S04]  /*263d0*/  @!P1 IMAD R3, R36, R3, R2 ;  /* 0x0000000324039224 */ /* 0x000fc800078e0202 */
[----:B------:R-:W-:Y:S01]  /*263e0*/  @!P1 IMAD.IADD R3, R7, 0x1, R3 ;  /* 0x0000000107039824 */ /* 0x000fe200078e0203 */
[----:B------:R-:W-:-:S04]  /*263f0*/  @!P0 SHF.R.S32.HI R7, RZ, 0x1f, R0 ;  /* 0x0000001fff078819 */ /* 0x000fc80000011400 */
[----:B------:R-:W-:Y:S01]  /*26400*/  @!P1 LEA.HI.X R13, R6, R5, R3, 0x2, P2 ;  /* 0x00000005060d9211 */ /* 0x000fe200010f1403 */
[----:B------:R-:W-:Y:S01]  /*26410*/  IMAD.MOV R5, RZ, RZ, -R10 ;  /* 0x000000ffff057224 */ /* 0x000fe200078e0a0a */
[----:B------:R-:W0:Y:S01]  /*26420*/  @!P0 LDC.64 R2, c[0x0][0x428] ;  /* 0x00010a00ff028b82 */ /* 0x000e220000000a00 */
[----:B------:R-:W-:Y:S02]  /*26430*/  @!P0 MOV R6, R0 ;  /* 0x0000000000068202 */ /* 0x000fe40000000f00 */
[----:B------:R-:W-:-:S05]  /*26440*/  IMAD R5, R11, R5, R9 ;  /* 0x000000050b057224 */ /* 0x000fca00078e0209 */
[----:B------:R-:W1:Y:S01]  /*26450*/  LDC R9, c[0x0][0x2f4] ;  /* 0x0000bd00ff097b82 */ /* 0x000e620000000800 */
[-C--:B0-----:R-:W-:Y:S02]  /*26460*/  @!P0 IMAD R4, R14, R2.reuse, RZ ;  /* 0x000000020e048224 */ /* 0x081fe400078e02ff */
[----:B------:R-:W-:-:S04]  /*26470*/  @!P0 IMAD.WIDE.U32 R6, R36, R2, R6 ;  /* 0x0000000224068225 */ /* 0x000fc800078e0006 */
[----:B------:R-:W-:Y:S02]  /*26480*/  @!P0 IMAD R4, R36, R3, R4 ;  /* 0x0000000324048224 */ /* 0x000fe400078e0204 */
[----:B------:R-:W0:Y:S02]  /*26490*/  @!P0 LDC.64 R2, c[0x0][0x418] ;  /* 0x00010600ff028b82 */ /* 0x000e240000000a00 */
[----:B------:R-:W-:Y:S02]  /*264a0*/  @!P0 IMAD.IADD R4, R4, 0x1, R7 ;  /* 0x0000000104048824 */ /* 0x000fe400078e0207 */
[----:B--2---:R-:W-:Y:S02]  /*264b0*/  IMAD.SHL.U32 R14, R35, 0x10, RZ ;  /* 0x00000010230e7824 */ /* 0x004fe400078e00ff */
[----:B------:R-:W-:-:S03]  /*264c0*/  IMAD.MOV R0, RZ, RZ, -R0 ;  /* 0x000000ffff007224 */ /* 0x000fc600078e0a00 */
[----:B------:R-:W-:Y:S02]  /*264d0*/  LOP3.LUT R14, R14, 0x30, RZ, 0xc0, !PT ;  /* 0x000000300e0e7812 */ /* 0x000fe400078ec0ff */
[----:B0-----:R-:W-:-:S04]  /*264e0*/  @!P0 LEA R2, P2, R6, R2, 0x2 ;  /* 0x0000000206028211 */ /* 0x001fc800078410ff */
[----:B------:R-:W-:Y:S02]  /*264f0*/  @!P0 LEA.HI.X R3, R6, R3, R4, 0x2, P2 ;  /* 0x0000000306038211 */ /* 0x000fe400010f1404 */
[----:B------:R-:W-:Y:S02]  /*26500*/  CS2R R6, SRZ ;  /* 0x0000000000067805 */ /* 0x000fe4000001ff00 */
[----:B------:R-:W-:Y:S01]  /*26510*/  ISETP.GT.U32.AND P2, PT, R20, 0x9f, PT ;  /* 0x0000009f1400780c */ /* 0x000fe20003f44070 */
[----:B------:R-:W-:Y:S02]  /*26520*/  IMAD R8, R11, R0, R8 ;  /* 0x000000000b087224 */ /* 0x000fe400078e0208 */
[----:B------:R-:W-:Y:S01]  /*26530*/  IMAD.SHL.U32 R21, R35, 0x10, RZ ;  /* 0x0000001023157824 */ /* 0x000fe200078e00ff */
[----:B------:R0:W5:Y:S01]  /*26540*/  @!P1 LDG.E R6, desc[UR50][R12.64] ;  /* 0x000000320c069981 */ /* 0x000162000c1e1900 */
[----:B------:R-:W-:Y:S01]  /*26550*/  IMAD.U32 R0, RZ, RZ, UR39 ;  /* 0x00000027ff007e24 */ /* 0x000fe2000f8e00ff */
[----:B-1----:R-:W-:-:S02]  /*26560*/  ISETP.GE.AND P1, PT, R14, R9, PT ;  /* 0x000000090e00720c */ /* 0x002fc40003f26270 */
[----:B------:R-:W-:Y:S01]  /*26570*/  LOP3.LUT R21, R21, 0x30, RZ, 0xc0, !PT ;  /* 0x0000003015157812 */ /* 0x000fe200078ec0ff */
[----:B------:R0:W5:Y:S01]  /*26580*/  @!P0 LDG.E R7, desc[UR50][R2.64] ;  /* 0x0000003202078981 */ /* 0x000162000c1e1900 */
[----:B------:R-:W-:Y:S01]  /*26590*/  ISETP.NE.AND P3, PT, R0, 0x3, PT ;  /* 0x000000030000780c */ /* 0x000fe20003f65270 */
[----:B------:R-:W-:Y:S02]  /*265a0*/  UMOV UR4, 0xffffffff ;  /* 0xffffffff00047882 */ /* 0x000fe40000000000 */
[----:B------:R-:W-:Y:S02]  /*265b0*/  @P2 LOP3.LUT R31, R31, 0x8, RZ, 0xfc, !PT ;  /* 0x000000081f1f2812 */ /* 0x000fe400078efcff */
[----:B------:R-:W-:Y:S02]  /*265c0*/  LOP3.LUT R15, R21, 0x40, RZ, 0xfc, !PT ;  /* 0x00000040150f7812 */ /* 0x000fe400078efcff */
[----:B------:R-:W-:Y:S02]  /*265d0*/  LOP3.LUT R31, R31, 0xffffffef, RZ, 0xc0, !PT ;  /* 0xffffffef1f1f7812 */ /* 0x000fe400078ec0ff */
[----:B------:R-:W-:-:S02]  /*265e0*/  ISETP.GE.AND P0, PT, R15, R9, PT ;  /* 0x000000090f00720c */ /* 0x000fc40003f06270 */
[----:B------:R-:W-:Y:S02]  /*265f0*/  LOP3.LUT R31, R31, 0xfffffffb, RZ, 0xc0, !PT ;  /* 0xfffffffb1f1f7812 */ /* 0x000fe400078ec0ff */
[----:B------:R-:W-:Y:S02]  /*26600*/  LOP3.LUT R14, R14, 0x80, RZ, 0xfc, !PT ;  /* 0x000000800e0e7812 */ /* 0x000fe400078efcff */
[----:B------:R-:W-:-:S04]  /*26610*/  @P1 LOP3.LUT R31, R31, 0x4, RZ, 0xfc, !PT ;  /* 0x000000041f1f1812 */ /* 0x000fc800078efcff */
[----:B------:R-:W-:-:S04]  /*26620*/  @P3 LOP3.LUT R31, R31, 0x10, RZ, 0xfc, !PT ;  /* 0x000000101f1f3812 */ /* 0x000fc800078efcff */
[----:B------:R-:W-:-:S04]  /*26630*/  LOP3.LUT R31, R31, 0xfffffffd, RZ, 0xc0, !PT ;  /* 0xfffffffd1f1f7812 */ /* 0x000fc800078ec0ff */
[----:B------:R-:W-:Y:S02]  /*26640*/  @P0 LOP3.LUT R31, R31, 0x2, RZ, 0xfc, !PT ;  /* 0x000000021f1f0812 */ /* 0x000fe400078efcff */
[----:B------:R-:W-:Y:S02]  /*26650*/  ISETP.GE.AND P0, PT, R14, R9, PT ;  /* 0x000000090e00720c */ /* 0x000fe40003f06270 */
[----:B------:R-:W-:-:S11]  /*26660*/  LOP3.LUT R31, R31, 0xfffffffe, RZ, 0xc0, !PT ;  /* 0xfffffffe1f1f7812 */ /* 0x000fd600078ec0ff */
[----:B------:R-:W-:-:S05]  /*26670*/  @P0 LOP3.LUT R31, R31, 0x1, RZ, 0xfc, !PT ;  /* 0x000000011f1f0812 */ /* 0x000fca00078efcff */
[----:B------:R0:W-:Y:S01]  /*26680*/  STL [R1+0x4], R31 ;  /* 0x0000041f01007387 */ /* 0x0001e20000100800 */
[----:B------:R-:W-:Y:S05]  /*26690*/  BRA.DIV UR4, `(.L_x_4323) ;  /* 0x0000008604287947 */ /* 0x000fea000b800000 */
.L_x_4526:
[----:B------:R-:W-:Y:S02]  /*266a0*/  SHF.R.S32.HI R0, RZ, 0x1f, R18 ;  /* 0x0000001fff007819 */ /* 0x000fe40000011412 */
[----:B0-----:R-:W-:-:S03]  /*266b0*/  IADD3 R12, R33, -0x1, RZ ;  /* 0xffffffff210c7810 */ /* 0x001fc60007ffe0ff */
[----:B------:R0:W-:Y:S01]  /*266c0*/  STL [R1+0xc], R0 ;  /* 0x00000c0001007387 */ /* 0x0001e20000100800 */
[----:B------:R-:W-:Y:S05]  /*266d0*/  @!P3 BRA `(.L_x_4324) ;  /* 0x000000000004b947 */ /* 0x000fea0003800000 */
[----:B------:R-:W-:Y:S01]  /*266e0*/  BPT.TRAP 0x1 ;  /* 0x000000040000795c */ /* 0x000fe20000300000 */
.L_x_4324:
[----:B------:R-:W-:Y:S01]  /*266f0*/  IMAD R4, R32, 0x8, R23 ;  /* 0x0000000820047824 */ /* 0x000fe200078e0217 */
[----:B0-----:R-:W-:Y:S01]  /*26700*/  SHF.L.U32 R0, R37, 0x1f, RZ ;  /* 0x0000001f25007819 */ /* 0x001fe200000006ff */
[----:B------:R-:W-:Y:S03]  /*26710*/  BSSY B0, `(.L_x_4325) ;  /* 0x0000006000007945 */ /* 0x000fe60003800000 */
[----:B------:R0:W1:Y:S01]  /*26720*/  SYNCS.PHASECHK.TRANS64.TRYWAIT P0, [R4+URZ+0x33480], R0 ;  /* 0x03348000040075a7 */ /* 0x000062000800017f */
[----:B------:R0:W-:Y:S02]  /*26730*/  STL [R1+0x34], R0 ;  /* 0x0000340001007387 */ /* 0x0001e40000100800 */
[----:B0-----:R-:W-:-:S05]  /*26740*/  SHF.R.S32.HI R0, RZ, 0x1f, R5 ;  /* 0x0000001fff007819 */ /* 0x001fca0000011405 */
[----:B------:R0:W-:Y:S02]  /*26750*/  STL [R1+0x30], R0 ;  /* 0x0000300001007387 */ /* 0x0001e40000100800 */
[----:B01----:R-:W-:Y:S05]  /*26760*/  @!P0 BRA `(.L_x_4326) ;  /* 0x0000008400288947 */ /* 0x003fea0003800000 */
.L_x_4527:
[----:B------:R-:W-:Y:S05]  /*26770*/  BSYNC B0 ;  /* 0x0000000000007941 */ /* 0x000fea0003800000 */
.L_x_4325:
[----:B0-----:R-:W2:Y:S01]  /*26780*/  LDL R0, [R1+0x30] ;  /* 0x0000300001007983 */ /* 0x001ea20000100800 */
[----:B------:R-:W-:-:S03]  /*26790*/  ULDC.64 UR4, c[0x0][0x328] ;  /* 0x0000ca0000047ab9 */ /* 0x000fc60000000a00 */
[----:B------:R-:W3:Y:S04]  /*267a0*/  LDL R9, [R1+0xc] ;  /* 0x00000c0001097983 */ /* 0x000ee80000100800 */
[----:B------:R-:W4:Y:S01]  /*267b0*/  LDL R14, [R1+0x1c] ;  /* 0x00001c00010e7983 */ /* 0x000f220000100800 */
[----:B-----5:R-:W-:Y:S01]  /*267c0*/  SHF.R.S32.HI R35, RZ, 0x1f, R6 ;  /* 0x0000001fff237819 */ /* 0x020fe20000011406 */
[----:B------:R-:W-:Y:S01]  /*267d0*/  ULDC.64 UR6, c[0x0][0x338] ;  /* 0x0000ce0000067ab9 */ /* 0x000fe20000000a00 */
[----:B------:R-:W-:Y:S01]  /*267e0*/  ULDC.64 UR8, c[0x0][0x330] ;  /* 0x0000cc0000087ab9 */ /* 0x000fe20000000a00 */
[----:B------:R-:W4:Y:S01]  /*267f0*/  LDL.LU R13, [R1+0x4] ;  /* 0x00000400010d7983 */ /* 0x000f220000300800 */
[----:B------:R-:W-:Y:S01]  /*26800*/  IMAD.WIDE.U32 R2, R5, UR4, RZ ;  /* 0x0000000405027c25 */ /* 0x000fe2000f8e00ff */
[----:B------:R-:W-:Y:S01]  /*26810*/  ULDC.64 UR10, c[0x0][0x318] ;  /* 0x0000c600000a7ab9 */ /* 0x000fe20000000a00 */
[----:B------:R-:W0:Y:S02]  /*26820*/  S2R R15, SR_TID.X ;  /* 0x00000000000f7919 */ /* 0x000e240000002100 */
[----:B------:R-:W-:Y:S01]  /*26830*/  IMAD.WIDE.U32 R10, R7, UR6, RZ ;  /* 0x00000006070a7c25 */ /* 0x000fe2000f8e00ff */
[----:B------:R-:W-:-:S02]  /*26840*/  SHF.R.S32.HI R20, RZ, 0x1f, R8 ;  /* 0x0000001fff147819 */ /* 0x000fc40000011408 */
[----:B0-----:R-:W-:-:S04]  /*26850*/  LOP3.LUT R15, R15, 0x7f, RZ, 0xc0, !PT ;  /* 0x0000007f0f0f7812 */ /* 0x001fc800078ec0ff */
[----:B------:R-:W-:Y:S01]  /*26860*/  SHF.R.U32.HI R15, RZ, 0x2, R15 ;  /* 0x00000002ff0f7819 */ /* 0x000fe2000001160f */
[----:B--2---:R-:W-:-:S04]  /*26870*/  IMAD R0, R0, UR4, RZ ;  /* 0x0000000400007c24 */ /* 0x004fc8000f8e02ff */
[----:B------:R-:W-:-:S04]  /*26880*/  IMAD R0, R5, UR5, R0 ;  /* 0x0000000505007c24 */ /* 0x000fc8000f8e0200 */
[----:B------:R-:W-:Y:S02]  /*26890*/  IMAD.IADD R3, R3, 0x1, R0 ;  /* 0x0000000103037824 */ /* 0x000fe400078e0200 */
[----:B------:R-:W-:Y:S02]  /*268a0*/  IMAD R0, R35, UR6, RZ ;  /* 0x0000000623007c24 */ /* 0x000fe4000f8e02ff */
[----:B------:R-:W-:-:S04]  /*268b0*/  IMAD.WIDE.U32 R2, R6, UR6, R2 ;  /* 0x0000000606027c25 */ /* 0x000fc8000f8e0002 */
[----:B------:R-:W-:-:S04]  /*268c0*/  IMAD R0, R6, UR7, R0 ;  /* 0x0000000706007c24 */ /* 0x000fc8000f8e0200 */
[----:B------:R-:W-:Y:S02]  /*268d0*/  IMAD.IADD R3, R3, 0x1, R0 ;  /* 0x0000000103037824 */ /* 0x000fe400078e0200 */
[----:B---3--:R-:W-:Y:S01]  /*268e0*/  IMAD R0, R9, UR8, RZ ;  /* 0x0000000809007c24 */ /* 0x008fe2000f8e02ff */
[----:B------:R-:W-:-:S05]  /*268f0*/  SHF.R.S32.HI R9, RZ, 0x1f, R7 ;  /* 0x0000001fff097819 */ /* 0x000fca0000011407 */
[----:B------:R0:W-:Y:S02]  /*26900*/  STL [R1+0x28], R9 ;  /* 0x0000280901007387 */ /* 0x0001e40000100800 */
[----:B0-----:R-:W-:-:S04]  /*26910*/  IMAD R9, R9, UR6, RZ ;  /* 0x0000000609097c24 */ /* 0x001fc8000f8e02ff */
[----:B------:R-:W-:-:S04]  /*26920*/  IMAD R9, R7, UR7, R9 ;  /* 0x0000000707097c24 */ /* 0x000fc8000f8e0209 */
[----:B------:R-:W-:Y:S02]  /*26930*/  IMAD.IADD R11, R11, 0x1, R9 ;  /* 0x000000010b0b7824 */ /* 0x000fe400078e0209 */
[----:B------:R-:W-:Y:S02]  /*26940*/  IMAD R9, R20, UR4, RZ ;  /* 0x0000000414097c24 */ /* 0x000fe4000f8e02ff */
[----:B------:R-:W-:-:S04]  /*26950*/  IMAD.WIDE.U32 R10, R8, UR4, R10 ;  /* 0x00000004080a7c25 */ /* 0x000fc8000f8e000a */
[----:B------:R-:W-:Y:S02]  /*26960*/  IMAD R9, R8, UR5, R9 ;  /* 0x0000000508097c24 */ /* 0x000fe4000f8e0209 */
[----:B------:R-:W-:-:S04]  /*26970*/  IMAD.WIDE.U32 R2, R18, UR8, R2 ;  /* 0x0000000812027c25 */ /* 0x000fc8000f8e0002 */
[----:B------:R-:W-:Y:S01]  /*26980*/  IMAD.IADD R11, R11, 0x1, R9 ;  /* 0x000000010b0b7824 */ /* 0x000fe200078e0209 */
[----:B------:R-:W-:Y:S01]  /*26990*/  IADD3 R2, P0, R2, UR10, RZ ;  /* 0x0000000a02027c10 */ /* 0x000fe2000ff1e0ff */
[C---:B------:R-:W-:Y:S02]  /*269a0*/  IMAD R0, R18.reuse, UR9, R0 ;  /* 0x0000000912007c24 */ /* 0x040fe4000f8e0200 */
[----:B------:R-:W-:-:S04]  /*269b0*/  IMAD.WIDE.U32 R10, R18, UR8, R10 ;  /* 0x00000008120a7c25 */ /* 0x000fc8000f8e000a */
[----:B------:R-:W-:Y:S01]  /*269c0*/  IMAD R9, R12, -0xa0, R27 ;  /* 0xffffff600c097824 */ /* 0x000fe200078e021b */
[----:B------:R-:W-:Y:S02]  /*269d0*/  IADD3.X R3, R3, UR11, R0, P0, !PT ;  /* 0x0000000b03037c10 */ /* 0x000fe400087fe400 */
[----:B------:R-:W-:Y:S02]  /*269e0*/  IADD3 R31, P0, R10, UR10, RZ ;  /* 0x0000000a0a1f7c10 */ /* 0x000fe4000ff1e0ff */
[----:B------:R-:W-:Y:S02]  /*269f0*/  IADD3 R9, -R15, R9, RZ ;  /* 0x000000090f097210 */ /* 0x000fe40007ffe1ff */
[----:B------:R-:W-:Y:S02]  /*26a00*/  IADD3.X R29, R0, UR11, R11, P0, !PT ;  /* 0x0000000b001d7c10 */ /* 0x000fe400087fe40b */
[----:B------:R-:W-:Y:S02]  /*26a10*/  ISETP.GE.AND P0, PT, R9, 0x1, PT ;  /* 0x000000010900780c */ /* 0x000fe40003f06270 */
[----:B----4-:R-:W-:Y:S01]  /*26a20*/  LOP3.LUT R13, R13, 0xffffffdf, RZ, 0xc0, !PT ;  /* 0xffffffdf0d0d7812 */ /* 0x010fe200078ec0ff */
[----:B------:R0:W-:Y:S10]  /*26a30*/  STL [R1+0x2c], R20 ;  /* 0x00002c1401007387 */ /* 0x0001f40000100800 */
[----:B------:R-:W-:-:S05]  /*26a40*/  @P0 LOP3.LUT R13, R13, 0x20, RZ, 0xfc, !PT ;  /* 0x000000200d0d0812 */ /* 0x000fca00078efcff */
[----:B------:R0:W-:Y:S01]  /*26a50*/  STL [R1+0x4], R13 ;  /* 0x0000040d01007387 */ /* 0x0001e20000100800 */
[----:B------:R-:W-:Y:S01]  /*26a60*/  UMOV UR4, 0xffffffff ;  /* 0xffffffff00047882 */ /* 0x000fe20000000000 */
[----:B------:R-:W-:Y:S02]  /*26a70*/  IMAD R28, R32, 0x7800, R14 ;  /* 0x00007800201c7824 */ /* 0x000fe400078e020e */
[----:B------:R-:W-:Y:S05]  /*26a80*/  BRA.DIV UR4, `(.L_x_4327) ;  /* 0x0000008204787947 */ /* 0x000fea000b800000 */
[----:B------:R-:W0:Y:S01]  /*26a90*/  S2R R12, SR_TID.X ;  /* 0x00000000000c7919 */ /* 0x000e220000002100 */
[----:B------:R-:W1:Y:S01]  /*26aa0*/  LDC R14, c[0x0][0x2f4] ;  /* 0x0000bd00ff0e7b82 */ /* 0x000e620000000800 */
[----:B------:R-:W2:Y:S04]  /*26ab0*/  SHFL.IDX PT, R10, R2, RZ, 0x1c1f ;  /* 0x001c1fff020a7589 */ /* 0x000ea800000e0000 */
[----:B------:R-:W3:Y:S01]  /*26ac0*/  SHFL.IDX PT, R0, R3, RZ, 0x1c1f ;  /* 0x001c1fff03007589 */ /* 0x000ee200000e0000 */
[C---:B0-----:R-:W-:Y:S02]  /*26ad0*/  IMAD.SHL.U32 R13, R12.reuse, 0x10, RZ ;  /* 0x000000100c0d7824 */ /* 0x041fe400078e00ff */
[----:B------:R-:W-:-:S03]  /*26ae0*/  IMAD.SHL.U32 R12, R12, 0x10, RZ ;  /* 0x000000100c0c7824 */ /* 0x000fc600078e00ff */
[----:B------:R-:W-:Y:S02]  /*26af0*/  LOP3.LUT R13, R13, 0x30, RZ, 0xc0, !PT ;  /* 0x000000300d0d7812 */ /* 0x000fe400078ec0ff */
[----:B------:R-:W-:Y:S02]  /*26b00*/  LOP3.LUT R12, R12, 0x30, RZ, 0xc0, !PT ;  /* 0x000000300c0c7812 */ /* 0x000fe400078ec0ff */
[C---:B--2---:R-:W-:Y:S02]  /*26b10*/  IADD3 R10, P0, R13.reuse, R10, RZ ;  /* 0x0000000a0d0a7210 */ /* 0x044fe40007f1e0ff */
[----:B-1----:R-:W-:Y:S02]  /*26b20*/  ISETP.GE.AND P3, PT, R13, R14, PT ;  /* 0x0000000e0d00720c */ /* 0x002fe40003f66270 */
[C---:B------:R-:W-:Y:S01]  /*26b30*/  LOP3.LUT R15, R12.reuse, 0x40, RZ, 0xfc, !PT ;  /* 0x000000400c0f7812 */ /* 0x040fe200078efcff */
[----:B---3--:R-:W-:Y:S01]  /*26b40*/  IMAD.X R11, RZ, RZ, R0, P0 ;  /* 0x000000ffff0b7224 */ /* 0x008fe200000e0600 */
[----:B------:R-:W-:Y:S01]  /*26b50*/  ISETP.LT.OR P0, PT, R9, 0x1, P3 ;  /* 0x000000010900780c */ /* 0x000fe20001f01670 */
[----:B------:R-:W-:Y:S01]  /*26b60*/  IMAD.IADD R0, R23, 0x1, R28 ;  /* 0x0000000117007824 */ /* 0x000fe200078e021c */
[----:B------:R-:W-:-:S02]  /*26b70*/  LOP3.LUT R12, R12, 0x80, RZ, 0xfc, !PT ;  /* 0x000000800c0c7812 */ /* 0x000fc400078efcff */
[----:B------:R-:W-:-:S09]  /*26b80*/  ISETP.GE.AND P2, PT, R15, R14, PT ;  /* 0x0000000e0f00720c */ /* 0x000fd20003f46270 */
[----:B------:R-:W-:Y:S01]  /*26b90*/  @!PT LDS RZ, [RZ] ;  /* 0x00000000fffff984 */ /* 0x000fe20000000800 */
[----:B------:R-:W-:Y:S01]  /*26ba0*/  LDGSTS.E.BYPASS.LTC128B.128 [R0+0xf200], desc[UR50][R10.64], !P0 ;  /* 0x0f2000000a007fae */ /* 0x000fe2000c101d72 */
[----:B------:R-:W-:-:S03]  /*26bb0*/  ISETP.GE.AND P0, PT, R12, R14, PT ;  /* 0x0000000e0c00720c */ /* 0x000fc60003f06270 */
[----:B------:R-:W2:Y:S01]  /*26bc0*/  LDL.LU R12, [R1+0x4] ;  /* 0x00000400010c7983 */ /* 0x000ea20000300800 */
[C---:B------:R-:W-:Y:S02]  /*26bd0*/  ISETP.LT.OR P1, PT, R9.reuse, 0x1, P2 ;  /* 0x000000010900780c */ /* 0x040fe40001721670 */
[C---:B------:R-:W-:Y:S01]  /*26be0*/  ISETP.GE.AND P6, PT, R9.reuse, 0x81, PT ;  /* 0x000000810900780c */ /* 0x040fe20003fc6270 */
[----:B------:R-:W-:Y:S01]  /*26bf0*/  SHFL.IDX PT, R21, R3, 0x1, 0x1c1f ;  /* 0x003c1f0003157f89 */ /* 0x000fe200000e0000 */
[C---:B------:R-:W-:Y:S02]  /*26c00*/  ISETP.GE.AND P5, PT, R9.reuse, 0x21, PT ;  /* 0x000000210900780c */ /* 0x040fe40003fa6270 */
[----:B------:R-:W-:-:S07]  /*26c10*/  ISETP.GE.AND P4, PT, R9, 0x41, PT ;  /* 0x000000410900780c */ /* 0x000fce0003f86270 */
[----:B------:R-:W-:Y:S01]  /*26c20*/  LDGSTS.E.BYPASS.LTC128B.128 [R0+0x11a00], desc[UR50][R10.64+0x40], !P1 ;  /* 0x11a000400a007fae */ /* 0x000fe2000c901d72 */
[----:B------:R-:W-:-:S13]  /*26c30*/  ISETP.LT.OR P1, PT, R9, 0x1, P0 ;  /* 0x000000010900780c */ /* 0x000fda0000721670 */
[----:B------:R0:W-:Y:S04]  /*26c40*/  LDGSTS.E.BYPASS.LTC128B.128 [R0+0x14200], desc[UR50][R10.64+0x80], !P1 ;  /* 0x142000800a007fae */ /* 0x0001e8000c901d72 */
[----:B0-----:R-:W0:Y:S02]  /*26c50*/  SHFL.IDX PT, R10, R2, 0x1, 0x1c1f ;  /* 0x003c1f00020a7f89 */ /* 0x001e2400000e0000 */
[----:B0-----:R-:W-:-:S05]  /*26c60*/  IADD3 R10, P1, R13, R10, RZ ;  /* 0x0000000a0d0a7210 */ /* 0x001fca0007f3e0ff */
[----:B------:R-:W-:Y:S01]  /*26c70*/  IMAD.X R11, RZ, RZ, R21, P1 ;  /* 0x000000ffff0b7224 */ /* 0x000fe200008e0615 */
[C---:B------:R-:W-:Y:S01]  /*26c80*/  ISETP.LT.OR P1, PT, R9.reuse, 0x21, P3 ;  /* 0x000000210900780c */ /* 0x040fe20001f21670 */
[----:B------:R-:W-:Y:S04]  /*26c90*/  SHFL.IDX PT, R21, R3, 0x2, 0x1c1f ;  /* 0x005c1f0003157f89 */ /* 0x000fe800000e0000 */
[----:B------:R-:W-:Y:S08]  /*26ca0*/  SHFL.IDX PT, R3, R3, 0x3, 0x1c1f ;  /* 0x007c1f0003037f89 */ /* 0x000ff000000e0000 */
[----:B------:R-:W-:Y:S01]  /*26cb0*/  LDGSTS.E.BYPASS.LTC128B.128 [R0+0xfa00], desc[UR50][R10.64], !P1 ;  /* 0x0fa000000a007fae */ /* 0x000fe2000c901d72 */
[----:B------:R-:W-:-:S13]  /*26cc0*/  ISETP.LT.OR P1, PT, R9, 0x21, P2 ;  /* 0x000000210900780c */ /* 0x000fda0001721670 */
[----:B------:R-:W-:Y:S01]  /*26cd0*/  LDGSTS.E.BYPASS.LTC128B.128 [R0+0x12200], desc[UR50][R10.64+0x40], !P1 ;  /* 0x122000400a007fae */ /* 0x000fe2000c901d72 */
[----:B------:R-:W-:-:S13]  /*26ce0*/  ISETP.LT.OR P1, PT, R9, 0x21, P0 ;  /* 0x000000210900780c */ /* 0x000fda0000721670 */
[----:B------:R0:W-:Y:S04]  /*26cf0*/  LDGSTS.E.BYPASS.LTC128B.128 [R0+0x14a00], desc[UR50][R10.64+0x80], !P1 ;  /* 0x14a000800a007fae */ /* 0x0001e8000c901d72 */
[----:B0-----:R-:W0:Y:S04]  /*26d00*/  SHFL.IDX PT, R10, R2, 0x2, 0x1c1f ;  /* 0x005c1f00020a7f89 */ /* 0x001e2800000e0000 */
[----:B------:R-:W1:Y:S01]  /*26d10*/  SHFL.IDX PT, R2, R2, 0x3, 0x1c1f ;  /* 0x007c1f0002027f89 */ /* 0x000e6200000e0000 */
[----:B0-----:R-:W-:-:S04]  /*26d20*/  IADD3 R10, P1, R13, R10, RZ ;  /* 0x0000000a0d0a7210 */ /* 0x001fc80007f3e0ff */
[----:B------:R-:W-:Y:S02]  /*26d30*/  IADD3.X R11, RZ, R21, RZ, P1, !PT ;  /* 0x00000015ff0b7210 */ /* 0x000fe40000ffe4ff */
[----:B------:R-:W-:-:S13]  /*26d40*/  ISETP.LT.OR P1, PT, R9, 0x41, P3 ;  /* 0x000000410900780c */ /* 0x000fda0001f21670 */
[----:B------:R-:W-:Y:S01]  /*26d50*/  LDGSTS.E.BYPASS.LTC128B.128 [R0+0x10200], desc[UR50][R10.64], !P1 ;  /* 0x102000000a007fae */ /* 0x000fe2000c901d72 */
[----:B------:R-:W-:-:S13]  /*26d60*/  ISETP.LT.OR P1, PT, R9, 0x41, P2 ;  /* 0x000000410900780c */ /* 0x000fda0001721670 */
[----:B------:R-:W-:Y:S01]  /*26d70*/  LDGSTS.E.BYPASS.LTC128B.128 [R0+0x12a00], desc[UR50][R10.64+0x40], !P1 ;  /* 0x12a000400a007fae */ /* 0x000fe2000c901d72 */
[----:B------:R-:W-:-:S13]  /*26d80*/  ISETP.LT.OR P1, PT, R9, 0x41, P0 ;  /* 0x000000410900780c */ /* 0x000fda0000721670 */
[----:B------:R-:W-:Y:S01]  /*26d90*/  LDGSTS.E.BYPASS.LTC128B.128 [R0+0x15200], desc[UR50][R10.64+0x80], !P1 ;  /* 0x152000800a007fae */ /* 0x000fe2000c901d72 */
[----:B-1----:R-:W-:-:S05]  /*26da0*/  IADD3 R2, P1, R13, R2, RZ ;  /* 0x000000020d027210 */ /* 0x002fca0007f3e0ff */
        /* <DEDUP_REMOVED lines=8> */
[----:B0-----:R0:W1:Y:S04]  /*26e30*/  SHFL.IDX PT, R3, R29, RZ, 0x1c1f ;  /* 0x001c1fff1d037589 */ /* 0x00106800000e0000 */
[----:B------:R0:W3:Y:S01]  /*26e40*/  SHFL.IDX PT, R2, R31, RZ, 0x1c1f ;  /* 0x001c1fff1f027589 */ /* 0x0000e200000e0000 */
[----:B--2---:R-:W-:-:S04]  /*26e50*/  LOP3.LUT R12, R12, 0xffffffbf, RZ, 0xc0, !PT ;  /* 0xffffffbf0c0c7812 */ /* 0x004fc800078ec0ff */
[----:B------:R-:W-:-:S05]  /*26e60*/  @P6 LOP3.LUT R12, R12, 0x40, RZ, 0xfc, !PT ;  /* 0x000000400c0c6812 */ /* 0x000fca00078efcff */
[----:B-1-3--:R0:W-:Y:S02]  /*26e70*/  STL [R1+0x4], R12 ;  /* 0x0000040c01007387 */ /* 0x00a1e40000100800 */
.L_x_4539:
[----:B------:R-:W2:Y:S01]  /*26e80*/  S2R R10, SR_TID.X ;  /* 0x00000000000a7919 */ /* 0x000ea20000002100 */
[C---:B------:R-:W-:Y:S02]  /*26e90*/  ISETP.LT.OR P3, PT, R9.reuse, 0x81, P3 ;  /* 0x000000810900780c */ /* 0x040fe40001f61670 */
[C---:B------:R-:W-:Y:S02]  /*26ea0*/  ISETP.LT.OR P2, PT, R9.reuse, 0x81, P2 ;  /* 0x000000810900780c */ /* 0x040fe40001741670 */
[----:B------:R-:W-:Y:S01]  /*26eb0*/  ISETP.LT.OR P0, PT, R9, 0x81, P0 ;  /* 0x000000810900780c */ /* 0x000fe20000701670 */
[----:B--2---:R-:W-:-:S05]  /*26ec0*/  IMAD.SHL.U32 R10, R10, 0x10, RZ ;  /* 0x000000100a0a7824 */ /* 0x004fca00078e00ff */
[----:B------:R-:W-:-:S04]  /*26ed0*/  LOP3.LUT R10, R10, 0x30, RZ, 0xc0, !PT ;  /* 0x000000300a0a7812 */ /* 0x000fc800078ec0ff */
[----:B------:R-:W-:-:S05]  /*26ee0*/  IADD3 R2, P6, R10, R2, RZ ;  /* 0x000000020a027210 */ /* 0x000fca0007fde0ff */
        /* <DEDUP_REMOVED lines=9> */
.L_x_4328:
        /* <DEDUP_REMOVED lines=11> */
.L_x_4329:
[----:B------:R2:W-:Y:S01]  /*27030*/  SYNCS.ARRIVE.TRANS64.A1T0 RZ, [R4+URZ+0x33470], RZ ;  /* 0x033470ff04ff79a7 */ /* 0x0005e2000810003f */
[----:B------:R-:W-:Y:S05]  /*27040*/  @!P3 BRA `(.L_x_4330) ;  /* 0x000000000004b947 */ /* 0x000fea0003800000 */
[----:B------:R-:W-:Y:S01]  /*27050*/  BPT.TRAP 0x1 ;  /* 0x000000040000795c */ /* 0x000fe20000300000 */
.L_x_4330:
[----:B------:R-:W3:Y:S01]  /*27060*/  LDL R2, [R1+0x34] ;  /* 0x0000340001027983 */ /* 0x000ee20000100800 */
[----:B------:R-:W-:Y:S01]  /*27070*/  BSSY B0, `(.L_x_4331) ;  /* 0x0000003000007945 */ /* 0x000fe20003800000 */
[----:B---3--:R-:W3:Y:S03]  /*27080*/  SYNCS.PHASECHK.TRANS64.TRYWAIT P0, [R4+URZ+0x33440], R2 ;  /* 0x03344002040075a7 */ /* 0x008ee6000800017f */
[----:B---3--:R-:W-:Y:S05]  /*27090*/  @!P0 BRA `(.L_x_4332) ;  /* 0x00000084002c8947 */ /* 0x008fea0003800000 */
.L_x_4540:
[----:B------:R-:W-:Y:S05]  /*270a0*/  BSYNC B0 ;  /* 0x0000000000007941 */ /* 0x000fea0003800000 */
.L_x_4331:
[----:B------:R-:W4:Y:S01]  /*270b0*/  LDL.LU R11, [R1+0x30] ;  /* 0x00003000010b7983 */ /* 0x000f220000300800 */
[----:B------:R-:W-:Y:S01]  /*270c0*/  ULDC.64 UR4, c[0x0][0x310] ;  /* 0x0000c40000047ab9 */ /* 0x000fe20000000a00 */
[----:B------:R-:W-:Y:S02]  /*270d0*/  ULDC.64 UR6, c[0x0][0x300] ;  /* 0x0000c00000067ab9 */ /* 0x000fe40000000a00 */
[----:B------:R-:W2:Y:S04]  /*270e0*/  LDL.LU R13, [R1+0x28] ;  /* 0x00002800010d7983 */ /* 0x000ea80000300800 */
[----:B------:R-:W2:Y:S04]  /*270f0*/  LDL.LU R9, [R1+0x2c] ;  /* 0x00002c0001097983 */ /* 0x000ea80000300800 */
[----:B0-----:R-:W2:Y:S01]  /*27100*/  LDL R12, [R1+0xc] ;  /* 0x00000c00010c7983 */ /* 0x001ea20000100800 */
[----:B------:R-:W-:-:S02]  /*27110*/  IMAD R35, R35, UR4, RZ ;  /* 0x0000000423237c24 */ /* 0x000fc4000f8e02ff */
[C---:B---3--:R-:W-:Y:S01]  /*27120*/  IMAD.WIDE.U32 R2, R6.reuse, UR4, RZ ;  /* 0x0000000406027c25 */ /* 0x048fe2000f8e00ff */
[----:B------:R0:W5:Y:S03]  /*27130*/  LDL R20, [R1+0x4] ;  /* 0x0000040001147983 */ /* 0x0001660000100800 */
[----:B------:R-:W-:-:S04]  /*27140*/  IMAD R35, R6, UR5, R35 ;  /* 0x0000000506237c24 */ /* 0x000fc8000f8e0223 */
[----:B------:R-:W-:Y:S02]  /*27150*/  IMAD.IADD R3, R3, 0x1, R35 ;  /* 0x0000000103037824 */ /* 0x000fe400078e0223 */
[----:B------:R-:W-:-:S04]  /*27160*/  IMAD.WIDE.U32 R2, R5, UR6, R2 ;  /* 0x0000000605027c25 */ /* 0x000fc8000f8e0002 */
[----:B------:R-:W-:Y:S02]  /*27170*/  IMAD.MOV.U32 R10, RZ, RZ, R2 ;  /* 0x000000ffff0a7224 */ /* 0x000fe400078e0002 */
[----:B----4-:R-:W-:-:S04]  /*27180*/  IMAD R6, R11, UR6, RZ ;  /* 0x000000060b067c24 */ /* 0x010fc8000f8e02ff */
[----:B------:R-:W-:Y:S02]  /*27190*/  IMAD R6, R5, UR7, R6 ;  /* 0x0000000705067c24 */ /* 0x000fe4000f8e0206 */
[----:B--2---:R-:W-:Y:S02]  /*271a0*/  IMAD R5, R13, UR4, RZ ;  /* 0x000000040d057c24 */ /* 0x004fe4000f8e02ff */
[----:B------:R-:W-:Y:S01]  /*271b0*/  IMAD R9, R9, UR6, RZ ;  /* 0x0000000609097c24 */ /* 0x000fe2000f8e02ff */
[----:B------:R-:W-:Y:S01]  /*271c0*/  IADD3 R11, R3, R6, RZ ;  /* 0x00000006030b7210 */ /* 0x000fe20007ffe0ff */
[C---:B------:R-:W-:Y:S02]  /*271d0*/  IMAD R5, R7.reuse, UR5, R5 ;  /* 0x0000000507057c24 */ /* 0x040fe4000f8e0205 */
[----:B------:R-:W-:Y:S01]  /*271e0*/  IMAD.WIDE.U32 R2, R7, UR4, RZ ;  /* 0x0000000407027c25 */ /* 0x000fe2000f8e00ff */
[----:B------:R-:W-:-:S03]  /*271f0*/  ULDC.64 UR4, c[0x0][0x308] ;  /* 0x0000c20000047ab9 */ /* 0x000fc60000000a00 */
[----:B------:R-:W-:Y:S02]  /*27200*/  IMAD.IADD R3, R3, 0x1, R5 ;  /* 0x0000000103037824 */ /* 0x000fe400078e0205 */
[C---:B------:R-:W-:Y:S02]  /*27210*/  IMAD R9, R8.reuse, UR7, R9 ;  /* 0x0000000708097c24 */ /* 0x040fe4000f8e0209 */
[----:B------:R-:W-:Y:S01]  /*27220*/  IMAD.WIDE.U32 R2, R8, UR6, R2 ;  /* 0x0000000608027c25 */ /* 0x000fe2000f8e0002 */
[----:B------:R-:W-:-:S03]  /*27230*/  ULDC.64 UR6, c[0x0][0x2e8] ;  /* 0x0000ba0000067ab9 */ /* 0x000fc60000000a00 */
[----:B------:R-:W-:-:S04]  /*27240*/  IMAD.WIDE.U32 R6, R18, UR4, R10 ;  /* 0x0000000412067c25 */ /* 0x000fc8000f8e000a */
[----:B------:R-:W-:Y:S02]  /*27250*/  IMAD R8, R12, UR4, RZ ;  /* 0x000000040c087c24 */ /* 0x000fe4000f8e02ff */
[----:B------:R-:W-:Y:S01]  /*27260*/  IMAD.IADD R3, R3, 0x1, R9 ;  /* 0x0000000103037824 */ /* 0x000fe200078e0209 */
[----:B------:R-:W-:Y:S01]  /*27270*/  IADD3 R5, P0, R6, UR6, RZ ;  /* 0x0000000606057c10 */ /* 0x000fe2000ff1e0ff */
[C---:B------:R-:W-:Y:S02]  /*27280*/  IMAD R8, R18.reuse, UR5, R8 ;  /* 0x0000000512087c24 */ /* 0x040fe4000f8e0208 */
[----:B------:R-:W-:-:S03]  /*27290*/  IMAD.WIDE.U32 R2, R18, UR4, R2 ;  /* 0x0000000412027c25 */ /* 0x000fc6000f8e0002 */
[----:B------:R-:W-:Y:S02]  /*272a0*/  IADD3.X R6, R7, UR7, R8, P0, !PT ;  /* 0x0000000707067c10 */ /* 0x000fe400087fe408 */
[----:B------:R-:W-:Y:S01]  /*272b0*/  IADD3 R7, P0, R2, UR6, RZ ;  /* 0x0000000602077c10 */ /* 0x000fe2000ff1e0ff */
[----:B------:R-:W-:-:S03]  /*272c0*/  UMOV UR4, 0xffffffff ;  /* 0xffffffff00047882 */ /* 0x000fc60000000000 */
[----:B------:R-:W-:Y:S01]  /*272d0*/  IADD3.X R8, R8, UR7, R3, P0, !PT ;  /* 0x0000000708087c10 */ /* 0x000fe200087fe403 */
[----:B0-----:R-:W-:Y:S08]  /*272e0*/  BRA.DIV UR4, `(.L_x_4333) ;  /* 0x0000008204b07947 */ /* 0x001ff0000b800000 */
[----:B------:R-:W0:Y:S01]  /*272f0*/  S2R R10, SR_TID.X ;  /* 0x00000000000a7919 */ /* 0x000e220000002100 */
[----:B-----5:R-:W-:Y:S01]  /*27300*/  LOP3.LUT R20, R20, 0xfffffeff, RZ, 0xc0, !PT ;  /* 0xfffffeff14147812 */ /* 0x020fe200078ec0ff */
[----:B------:R-:W2:Y:S01]  /*27310*/  LDC R11, c[0x0][0x2f4] ;  /* 0x0000bd00ff0b7b82 */ /* 0x000ea20000000800 */
[----:B------:R-:W3:Y:S02]  /*27320*/  SHFL.IDX PT, R3, R5, RZ, 0x1c1f ;  /* 0x001c1fff05037589 */ /* 0x000ee400000e0000 */
[----:B------:R-:W-:Y:S02]  /*27330*/  @P1 LOP3.LUT R20, R20, 0x100, RZ, 0xfc, !PT ;  /* 0x0000010014141812 */ /* 0x000fe400078efcff */
[----:B------:R-:W4:Y:S02]  /*27340*/  SHFL.IDX PT, R2, R6, RZ, 0x1c1f ;  /* 0x001c1fff06027589 */ /* 0x000f2400000e0000 */
[----:B------:R-:W-:Y:S02]  /*27350*/  LOP3.LUT P1, RZ, R20, 0x20, RZ, 0xc0, !PT ;  /* 0x0000002014ff7812 */ /* 0x000fe4000782c0ff */
[----:B------:R-:W-:Y:S04]  /*27360*/  STL [R1+0x4], R20 ;  /* 0x0000041401007387 */ /* 0x000fe80000100800 */
[----:B------:R-:W-:Y:S01]  /*27370*/  SHFL.IDX PT, R8, R8, RZ, 0x1c1f ;  /* 0x001c1fff08087589 */ /* 0x000fe200000e0000 */
[----:B0-----:R-:W-:-:S02]  /*27380*/  IMAD.SHL.U32 R9, R10, 0x10, RZ ;  /* 0x000000100a097824 */ /* 0x001fc400078e00ff */
[----:B------:R-:W-:-:S03]  /*27390*/  IMAD.SHL.U32 R10, R10, 0x10, RZ ;  /* 0x000000100a0a7824 */ /* 0x000fc600078e00ff */
[----:B------:R-:W-:Y:S02]  /*273a0*/  LOP3.LUT R9, R9, 0x30, RZ, 0xc0, !PT ;  /* 0x0000003009097812 */ /* 0x000fe400078ec0ff */
[----:B------:R-:W-:Y:S02]  /*273b0*/  LOP3.LUT R10, R10, 0x30, RZ, 0xc0, !PT ;  /* 0x000000300a0a7812 */ /* 0x000fe400078ec0ff */
[----:B---3--:R-:W-:Y:S02]  /*273c0*/  @P1 IADD3 R3, P0, R9, R3, RZ ;  /* 0x0000000309031210 */ /* 0x008fe40007f1e0ff */
[C---:B------:R-:W-:Y:S02]  /*273d0*/  LOP3.LUT R12, R10.reuse, 0x40, RZ, 0xfc, !PT ;  /* 0x000000400a0c7812 */ /* 0x040fe400078efcff */
[----:B----4-:R-:W-:Y:S02]  /*273e0*/  @P1 IADD3.X R2, RZ, R2, RZ, P0, !PT ;  /* 0x00000002ff021210 */ /* 0x010fe400007fe4ff */
[----:B------:R-:W-:-:S02]  /*273f0*/  LOP3.LUT R10, R10, 0x80, RZ, 0xfc, !PT ;  /* 0x000000800a0a7812 */ /* 0x000fc400078efcff */
[-C--:B--2---:R-:W-:Y:S02]  /*27400*/  ISETP.GE.AND P6, PT, R9, R11.reuse, PT ;  /* 0x0000000b0900720c */ /* 0x084fe40003fc6270 */
[-C--:B------:R-:W-:Y:S02]  /*27410*/  @P1 LOP3.LUT R3, R3, R2.reuse, RZ, 0x3c, !PT ;  /* 0x0000000203031212 */ /* 0x080fe400078e3cff */
[-C--:B------:R-:W-:Y:S02]  /*27420*/  ISETP.GE.AND P3, PT, R12, R11.reuse, PT ;  /* 0x0000000b0c00720c */ /* 0x080fe40003f66270 */
[----:B------:R-:W-:Y:S02]  /*27430*/  ISETP.GE.AND P2, PT, R10, R11, PT ;  /* 0x0000000b0a00720c */ /* 0x000fe40003f46270 */
[----:B------:R-:W-:-:S04]  /*27440*/  @P1 LOP3.LUT R2, R3, R2, RZ, 0x3c, !PT ;  /* 0x0000000203021212 */ /* 0x000fc800078e3cff */
[----:B------:R-:W-:-:S05]  /*27450*/  @P1 LOP3.LUT R3, R3, R2, RZ, 0x3c, !PT ;  /* 0x0000000203031212 */ /* 0x000fca00078e3cff */
[----:B------:R-:W-:Y:S04]  /*27460*/  @P1 LDGSTS.E.BYPASS.LTC128B.128 [R0+0x24200], desc[UR50][R2.64], !P6 ;  /* 0x2420000002001fae */ /* 0x000fe8000f101d72 */
[----:B------:R-:W-:Y:S04]  /*27470*/  @P1 LDGSTS.E.BYPASS.LTC128B.128 [R0+0x26a00], desc[UR50][R2.64+0x40], !P3 ;  /* 0x26a0004002001fae */ /* 0x000fe8000d901d72 */
[----:B------:R0:W-:Y:S01]  /*27480*/  @P1 LDGSTS.E.BYPASS.LTC128B.128 [R0+0x29200], desc[UR50][R2.64+0x80], !P2 ;  /* 0x2920008002001fae */ /* 0x0001e2000d101d72 */
[----:B------:R-:W-:-:S03]  /*27490*/  LOP3.LUT P1, RZ, R20, 0x100, RZ, 0xc0, !PT ;  /* 0x0000010014ff7812 */ /* 0x000fc6000782c0ff */
[----:B0-----:R-:W0:Y:S04]  /*274a0*/  SHFL.IDX PT, R3, R5, 0x1, 0x1c1f ;  /* 0x003c1f0005037f89 */ /* 0x001e2800000e0000 */
[----:B------:R-:W2:Y:S01]  /*274b0*/  SHFL.IDX PT, R2, R6, 0x1, 0x1c1f ;  /* 0x003c1f0006027f89 */ /* 0x000ea200000e0000 */
[----:B0-----:R-:W-:-:S05]  /*274c0*/  @P5 IADD3 R3, P0, R9, R3, RZ ;  /* 0x0000000309035210 */ /* 0x001fca0007f1e0ff */
[----:B--2---:R-:W-:-:S05]  /*274d0*/  @P5 IMAD.X R2, RZ, RZ, R2, P0 ;  /* 0x000000ffff025224 */ /* 0x004fca00000e0602 */
[----:B------:R-:W-:-:S04]  /*274e0*/  @P5 LOP3.LUT R3, R3, R2, RZ, 0x3c, !PT ;  /* 0x0000000203035212 */ /* 0x000fc800078e3cff */
[----:B------:R-:W-:-:S04]  /*274f0*/  @P5 LOP3.LUT R2, R3, R2, RZ, 0x3c, !PT ;  /* 0x0000000203025212 */ /* 0x000fc800078e3cff */
[----:B------:R-:W-:-:S05]  /*27500*/  @P5 LOP3.LUT R3, R3, R2, RZ, 0x3c, !PT ;  /* 0x0000000203035212 */ /* 0x000fca00078e3cff */
[----:B------:R-:W-:Y:S04]  /*27510*/  @P5 LDGSTS.E.BYPASS.LTC128B.128 [R0+0x24a00], desc[UR50][R2.64], !P6 ;  /* 0x24a0000002005fae */ /* 0x000fe8000f101d72 */
[----:B------:R-:W-:Y:S04]  /*27520*/  @P5 LDGSTS.E.BYPASS.LTC128B.128 [R0+0x27200], desc[UR50][R2.64+0x40], !P3 ;  /* 0x2720004002005fae */ /* 0x000fe8000d901d72 */
[----:B------:R0:W-:Y:S04]  /*27530*/  @P5 LDGSTS.E.BYPASS.LTC128B.128 [R0+0x29a00], desc[UR50][R2.64+0x80], !P2 ;  /* 0x29a0008002005fae */ /* 0x0001e8000d101d72 */
[----:B0-----:R-:W0:Y:S04]  /*27540*/  SHFL.IDX PT, R3, R5, 0x2, 0x1c1f ;  /* 0x005c1f0005037f89 */ /* 0x001e2800000e0000 */
[----:B------:R-:W2:Y:S04]  /*27550*/  SHFL.IDX PT, R2, R6, 0x2, 0x1c1f ;  /* 0x005c1f0006027f89 */ /* 0x000ea800000e0000 */
[----:B------:R-:W3:Y:S04]  /*27560*/  SHFL.IDX PT, R5, R5, 0x3, 0x1c1f ;  /* 0x007c1f0005057f89 */ /* 0x000ee800000e0000 */
[----:B------:R-:W4:Y:S01]  /*27570*/  SHFL.IDX PT, R6, R6, 0x3, 0x1c1f ;  /* 0x007c1f0006067f89 */ /* 0x000f2200000e0000 */
[----:B0-----:R-:W-:-:S05]  /*27580*/  @P4 IADD3 R3, P0, R9, R3, RZ ;  /* 0x0000000309034210 */ /* 0x001fca0007f1e0ff */
[----:B--2---:R-:W-:-:S05]  /*27590*/  @P4 IMAD.X R2, RZ, RZ, R2, P0 ;  /* 0x000000ffff024224 */ /* 0x004fca00000e0602 */
[----:B------:R-:W-:-:S04]  /*275a0*/  @P4 LOP3.LUT R3, R3, R2, RZ, 0x3c, !PT ;  /* 0x0000000203034212 */ /* 0x000fc800078e3cff */
[----:B------:R-:W-:-:S04]  /*275b0*/  @P4 LOP3.LUT R2, R3, R2, RZ, 0x3c, !PT ;  /* 0x0000000203024212 */ /* 0x000fc800078e3cff */
[----:B------:R-:W-:-:S05]  /*275c0*/  @P4 LOP3.LUT R3, R3, R2, RZ, 0x3c, !PT ;  /* 0x0000000203034212 */ /* 0x000fca00078e3cff */
[----:B------:R-:W-:Y:S04]  /*275d0*/  @P4 LDGSTS.E.BYPASS.LTC128B.128 [R0+0x25200], desc[UR50][R2.64], !P6 ;  /* 0x2520000002004fae */ /* 0x000fe8000f101d72 */
[----:B------:R-:W-:Y:S04]  /*275e0*/  @P4 LDGSTS.E.BYPASS.LTC128B.128 [R0+0x27a00], desc[UR50][R2.64+0x40], !P3 ;  /* 0x27a0004002004fae */ /* 0x000fe8000d901d72 */
[----:B------:R3:W-:Y:S02]  /*275f0*/  @P4 LDGSTS.E.BYPASS.LTC128B.128 [R0+0x2a200], desc[UR50][R2.64+0x80], !P2 ;  /* 0x2a20008002004fae */ /* 0x0007e4000d101d72 */
[----:B---3--:R-:W-:-:S05]  /*27600*/  @P1 IADD3 R2, P0, R9, R5, RZ ;  /* 0x0000000509021210 */ /* 0x008fca0007f1e0ff */
[----:B----4-:R-:W-:-:S05]  /*27610*/  @P1 IMAD.X R3, RZ, RZ, R6, P0 ;  /* 0x000000ffff031224 */ /* 0x010fca00000e0606 */
[----:B------:R-:W-:Y:S04]  /*27620*/  @P1 LDGSTS.E.BYPASS.LTC128B.128 [R0+0x25a00], desc[UR50][R2.64], !P6 ;  /* 0x25a0000002001fae */ /* 0x000fe8000f101d72 */
[----:B------:R-:W-:Y:S04]  /*27630*/  @P1 LDGSTS.E.BYPASS.LTC128B.128 [R0+0x28200], desc[UR50][R2.64+0x40], !P3 ;  /* 0x2820004002001fae */ /* 0x000fe8000d901d72 */
[----:B------:R0:W-:Y:S04]  /*27640*/  @P1 LDGSTS.E.BYPASS.LTC128B.128 [R0+0x2aa00], desc[UR50][R2.64+0x80], !P2 ;  /* 0x2aa0008002001fae */ /* 0x0001e8000d101d72 */
[----:B0-----:R0:W2:Y:S02]  /*27650*/  SHFL.IDX PT, R2, R7, RZ, 0x1c1f ;  /* 0x001c1fff07027589 */ /* 0x0010a400000e0000 */
.L_x_4552:
[----:B------:R-:W-:Y:S01]  /*27660*/  LOP3.LUT P0, RZ, R20, 0x40, RZ, 0xc0, !PT ;  /* 0x0000004014ff7812 */ /* 0x000fe2000780c0ff */
[----:B------:R-:W-:-:S12]  /*27670*/  BSSY B0, `(.L_x_4334) ;  /* 0x0000013000007945 */ /* 0x000fd80003800000 */
[----:B------:R-:W-:Y:S05]  /*27680*/  @!P0 BRA `(.L_x_4335) ;  /* 0x0000000000448947 */ /* 0x000fea0003800000 */
[----:B------:R-:W3:Y:S01]  /*27690*/  S2R R3, SR_TID.X ;  /* 0x0000000000037919 */ /* 0x000ee20000002100 */
[----:B------:R-:W4:Y:S01]  /*276a0*/  LDC R6, c[0x0][0x2f4] ;  /* 0x0000bd00ff067b82 */ /* 0x000f220000000800 */
[----:B---3--:R-:W-:-:S05]  /*276b0*/  IMAD.SHL.U32 R9, R3, 0x10, RZ ;  /* 0x0000001003097824 */ /* 0x008fca00078e00ff */
[----:B------:R-:W-:-:S04]  /*276c0*/  LOP3.LUT R9, R9, 0x30, RZ, 0xc0, !PT ;  /* 0x0000003009097812 */ /* 0x000fc800078ec0ff */
[C---:B0-----:R-:W-:Y:S02]  /*276d0*/  LOP3.LUT R7, R9.reuse, 0x40, RZ, 0xfc, !PT ;  /* 0x0000004009077812 */ /* 0x041fe400078efcff */
[C---:B------:R-:W-:Y:S02]  /*276e0*/  LOP3.LUT R5, R9.reuse, 0x80, RZ, 0xfc, !PT ;  /* 0x0000008009057812 */ /* 0x040fe400078efcff */
[-C--:B----4-:R-:W-:Y:S02]  /*276f0*/  ISETP.GE.AND P3, PT, R9, R6.reuse, PT ;  /* 0x000000060900720c */ /* 0x090fe40003f66270 */
[-C--:B------:R-:W-:Y:S02]  /*27700*/  ISETP.GE.AND P2, PT, R7, R6.reuse, PT ;  /* 0x000000060700720c */ /* 0x080fe40003f46270 */
[----:B------:R-:W-:Y:S02]  /*27710*/  ISETP.GE.AND P1, PT, R5, R6, PT ;  /* 0x000000060500720c */ /* 0x000fe40003f26270 */
        /* <DEDUP_REMOVED lines=8> */
.L_x_4335:
[----:B------:R-:W-:Y:S05]  /*277a0*/  BSYNC B0 ;  /* 0x0000000000007941 */ /* 0x000fea0003800000 */
.L_x_4334:
[----:B------:R-:W-:Y:S01]  /*277b0*/  NOP ;  /* 0x0000000000007918 */ /* 0x000fe20000000000 */
[----:B------:R-:W-:-:S13]  /*277c0*/  PLOP3.LUT P0, PT, PT, PT, PT, 0x80, 0x0 ;  /* 0x000000000000781c */ /* 0x000fda0003f0f070 */
.L_x_4336:
[----:B------:R-:W-:Y:S02]  /*277d0*/  PLOP3.LUT P1, PT, P1, P0, PT, 0xa2, 0x0 ;  /* 0x000000000000781c */ /* 0x000fe40000f21472 */
[----:B------:R-:W-:-:S08]  /*277e0*/  @P0 R2UR P1, UR4, R4 ;  /* 0x00000000040402ca */ /* 0x000fd00000020000 */
[----:B------:R-:W-:-:S05]  /*277f0*/  @P0 PLOP3.LUT P0, PT, P1, PT, PT, 0x80, 0x0 ;  /* 0x000000000000081c */ /* 0x000fca0000f0f070 */
[----:B------:R-:W-:Y:S01]  /*27800*/  @!P1 SYNCS.ARRIVE.TRANS64.RED.A0T1 RZ, [UR4+0x33430], RZ ;  /* 0x033430ffffff99a7 */ /* 0x000fe20008200404 */
[----:B------:R-:W-:Y:S07]  /*27810*/  @!P1 ARRIVES.LDGSTSBAR.64.TRANSCNT [UR4+0x33430] ;  /* 0x03343000ff0099b0 */ /* 0x000fee0008000a84 */
[----:B------:R-:W-:Y:S05]  /*27820*/  @P0 BRA.U.ANY `(.L_x_4336) ;  /* 0xfffffffd00e80947 */ /* 0x000fea000393ffff */
[----:B------:R-:W-:Y:S01]  /*27830*/  NOP ;  /* 0x0000000000007918 */ /* 0x000fe20000000000 */
[----:B---3--:R-:W-:-:S04]  /*27840*/  MOV R0, UR39 ;  /* 0x0000002700007c02 */ /* 0x008fc80008000f00 */
[----:B------:R-:W-:-:S13]  /*27850*/  ISETP.NE.AND P2, PT, R0, 0x3, PT ;  /* 0x000000030000780c */ /* 0x000fda0003f45270 */
[----:B------:R-:W-:Y:S05]  /*27860*/  @!P2 BRA `(.L_x_4337) ;  /* 0x000000000004a947 */ /* 0x000fea0003800000 */
[----:B------:R-:W-:Y:S01]  /*27870*/  BPT.TRAP 0x1 ;  /* 0x000000040000795c */ /* 0x000fe20000300000 */
.L_x_4337:
[----:B------:R3:W5:Y:S01]  /*27880*/  LDL.LU R3, [R1+0x38] ;  /* 0x0000380001037983 */ /* 0x0007620000300800 */
[----:B------:R3:W-:Y:S02]  /*27890*/  SYNCS.ARRIVE.TRANS64.A1T0 RZ, [R4+URZ+0x33430], RZ ;  /* 0x033430ff04ff79a7 */ /* 0x0007e4000810003f */
[----:B------:R-:W-:Y:S05]  /*278a0*/  WARPSYNC.ALL ;  /* 0x0000000000007948 */ /* 0x000fea0003800000 */
[----:B------:R-:W-:Y:S01]  /*278b0*/  ULDC.64 UR6, c[0x0][0xa00] ;  /* 0x0002800000067ab9 */ /* 0x000fe20000000a00 */
[----:B--2---:R-:W-:Y:S01]  /*278c0*/  VIADD R2, R23, 0x1e200 ;  /* 0x0001e20017027836 */ /* 0x004fe20000000000 */
[----:B------:R-:W-:Y:S01]  /*278d0*/  BAR.SYNC.DEFER_BLOCKING 0x8, 0x180 ;  /* 0x0206000000007b1d */ /* 0x000fe20000010000 */
[----:B------:R-:W-:Y:S02]  /*278e0*/  ISETP.NE.U32.AND P0, PT, RZ, UR6, PT ;  /* 0x00000006ff007c0c */ /* 0x000fe4000bf05070 */
[----:B------:R-:W-:-:S02]  /*278f0*/  SHF.R.S32.HI R0, RZ, 0x1f, R30 ;  /* 0x0000001fff007819 */ /* 0x000fc4000001141e */
[----:B------:R-:W-:Y:S01]  /*27900*/  ISETP.NE.AND.EX P0, PT, RZ, UR7, PT, P0 ;  /* 0x00000007ff007c0c */ /* 0x000fe2000bf05300 */
[----:B------:R-:W-:Y:S01]  /*27910*/  ULDC.64 UR4, c[0x0][0x298] ;  /* 0x0000a60000047ab9 */ /* 0x000fe20000000a00 */
[----:B------:R-:W-:Y:S01]  /*27920*/  BSSY B6, `(.L_x_4338) ;  /* 0x0000019000067945 */ /* 0x000fe20003800000 */
[----:B------:R-:W-:Y:S01]  /*27930*/  IMAD R0, R0, UR4, RZ ;  /* 0x0000000400007c24 */ /* 0x000fe2000f8e02ff */
[----:B------:R-:W-:-:S03]  /*27940*/  SEL R26, R26, RZ, !P0 ;  /* 0x000000ff1a1a7207 */ /* 0x000fc60004000000 */
[C---:B------:R-:W-:Y:S02]  /*27950*/  IMAD R0, R30.reuse, UR5, R0 ;  /* 0x000000051e007c24 */ /* 0x040fe4000f8e0200 */
[----:B------:R-:W-:-:S04]  /*27960*/  IMAD.WIDE.U32 R30, R30, UR4, RZ ;  /* 0x000000041e1e7c25 */ /* 0x000fc8000f8e00ff */
[----:B-1----:R-:W-:Y:S01]  /*27970*/  IMAD.IADD R28, R31, 0x1, R0 ;  /* 0x000000011f1c7824 */ /* 0x002fe200078e0200 */
[----:B-----5:R-:W-:Y:S02]  /*27980*/  SEL R29, R3, RZ, !P0 ;  /* 0x000000ff031d7207 */ /* 0x020fe40004000000 */
[----:B------:R-:W-:-:S13]  /*27990*/  LOP3.LUT P0, RZ, R2, 0x1bf, RZ, 0xc0, !PT ;  /* 0x000001bf02ff7812 */ /* 0x000fda000780c0ff */
[----:B------:R-:W-:Y:S05]  /*279a0*/  @!P0 BRA `(.L_x_4339) ;  /* 0x0000000000408947 */ /* 0x000fea0003800000 */
[----:B------:R-:W-:Y:S01]  /*279b0*/  MOV R2, 0x0 ;  /* 0x0000000000027802 */ /* 0x000fe20000000f00 */
[----:B------:R-:W-:Y:S01]  /*279c0*/  ULDC.64 UR4, c[0x4][0x1b0] ;  /* 0x01006c0000047ab9 */ /* 0x000fe20000000a00 */
[----:B------:R-:W-:Y:S01]  /*279d0*/  ULDC.64 UR6, c[0x4][0x1b8] ;  /* 0x01006e0000067ab9 */ /* 0x000fe20000000a00 */
[----:B------:R-:W-:Y:S01]  /*279e0*/  ULDC.64 UR8, c[0x4][0xd0] ;  /* 0x0100340000087ab9 */ /* 0x000fe20000000a00 */
[----:B---3--:R-:W-:Y:S01]  /*279f0*/  IMAD.U32 R4, RZ, RZ, UR4 ;  /* 0x00000004ff047e24 */ /* 0x008fe2000f8e00ff */
[----:B0-----:R-:W-:Y:S01]  /*27a00*/  MOV R7, UR7 ;  /* 0x0000000700077c02 */ /* 0x001fe20008000f00 */
        /* <DEDUP_REMOVED lines=10> */
.L_x_4339:
[----:B------:R-:W-:Y:S05]  /*27ab0*/  BSYNC B6 ;  /* 0x0000000000067941 */ /* 0x000fea0003800000 */
.L_x_4338:
[----:B------:R-:W2:Y:S01]  /*27ac0*/  LDL R20, [R1+0xc] ;  /* 0x00000c0001147983 */ /* 0x000ea20000100800 */
[----:B------:R-:W-:Y:S01]  /*27ad0*/  ULDC.64 UR4, c[0x0][0x2d8] ;  /* 0x0000b60000047ab9 */ /* 0x000fe20000000a00 */
[----:B------:R-:W-:Y:S01]  /*27ae0*/  IMAD.SHL.U32 R17, R17, 0x80, RZ ;  /* 0x0000008011117824 */ /* 0x000fe200078e00ff */
[----:B0-----:R-:W0:Y:S01]  /*27af0*/  LDC R7, c[0x0][0x448] ;  /* 0x00011200ff077b82 */ /* 0x001e220000000800 */
[----:B------:R1:W5:Y:S01]  /*27b00*/  LDL R8, [R1+0x20] ;  /* 0x0000200001087983 */ /* 0x0003620000100800 */
[----:B------:R-:W-:Y:S01]  /*27b10*/  MOV R2, R30 ;  /* 0x0000001e00027202 */ /* 0x000fe20000000f00 */
[----:B------:R-:W-:-:S04]  /*27b20*/  IMAD.MOV.U32 R3, RZ, RZ, R28 ;  /* 0x000000ffff037224 */ /* 0x000fc800078e001c */
[----:B------:R-:W-:Y:S01]  /*27b30*/  IMAD.WIDE.U32 R2, R18, UR4, R2 ;  /* 0x0000000412027c25 */ /* 0x000fe2000f8e0002 */
[----:B0-----:R-:W-:-:S13]  /*27b40*/  ISETP.NE.AND P0, PT, R7, 0x1, PT ;  /* 0x000000010700780c */ /* 0x001fda0003f05270 */
[----:B---3--:R-:W0:Y:S01]  /*27b50*/  @P0 LDC R4, c[0x0][0x44c] ;  /* 0x00011300ff040b82 */ /* 0x008e220000000800 */
[----:B--2---:R-:W-:Y:S02]  /*27b60*/  IMAD R0, R20, UR4, RZ ;  /* 0x0000000414007c24 */ /* 0x004fe4000f8e02ff */
[----:B------:R-:W2:Y:S02]  /*27b70*/  S2R R20, SR_TID.X ;  /* 0x0000000000147919 */ /* 0x000ea40000002100 */
        /* <DEDUP_REMOVED lines=12> */
[----:B------:R-:W-:-:S04]  /*27c40*/  LOP3.LUT R20, R21, 0x60, R20, 0xf8, !PT ;  /* 0x0000006015147812 */ /* 0x000fc800078ef814 */
[----:B------:R-:W-:Y:S02]  /*27c50*/  LOP3.LUT R5, R20, R17, RZ, 0xfc, !PT ;  /* 0x0000001114057212 */ /* 0x000fe400078efcff */
[----:B------:R1:W5:Y:S03]  /*27c60*/  LDL R20, [R1+0x3c] ;  /* 0x00003c0001147983 */ /* 0x0003660000100800 */
[----:B0-----:R-:W-:Y:S01]  /*27c70*/  @P0 IMAD.HI.U32 R6, R5, R4, RZ ;  /* 0x0000000405060227 */ /* 0x001fe200078e00ff */
[----:B------:R-:W0:Y:S01]  /*27c80*/  S2R R21, SR_TID.X ;  /* 0x0000000000157919 */ /* 0x000e220000002100 */
[----:B------:R-:W-:-:S03]  /*27c90*/  MOV R4, R5 ;  /* 0x0000000500047202 */ /* 0x000fc60000000f00 */
[----:B---3--:R-:W-:-:S05]  /*27ca0*/  @P0 SHF.R.U32.HI R4, RZ, R0, R6 ;  /* 0x00000000ff040219 */ /* 0x008fca0000011606 */
        /* <DEDUP_REMOVED lines=11> */
[C---:B0-----:R-:W-:Y:S02]  /*27d60*/  IMAD.SHL.U32 R35, R21.reuse, 0x10, RZ ;  /* 0x0000001015237824 */ /* 0x041fe400078e00ff */
[----:B------:R-:W-:Y:S01]  /*27d70*/  IMAD R4, R0, UR5, R4 ;  /* 0x0000000500047c24 */ /* 0x000fe2000f8e0204 */
[----:B------:R-:W-:Y:S01]  /*27d80*/  ULDC.64 UR4, c[0x0][0x280] ;  /* 0x0000a00000047ab9 */ /* 0x000fe20000000a00 */
[----:B------:R-:W-:Y:S01]  /*27d90*/  IMAD.SHL.U32 R9, R21, 0x10, RZ ;  /* 0x0000001015097824 */ /* 0x000fe200078e00ff */
[----:B------:R-:W-:Y:S02]  /*27da0*/  LOP3.LUT R35, R35, 0x30, RZ, 0xc0, !PT ;  /* 0x0000003023237812 */ /* 0x000fe400078ec0ff */
[----:B------:R-:W-:Y:S01]  /*27db0*/  IADD3 R0, P0, R2, UR4, RZ ;  /* 0x0000000402007c10 */ /* 0x000fe2000ff1e0ff */
[----:B------:R-:W-:Y:S01]  /*27dc0*/  ULDC UR4, c[0x0][0x2b8] ;  /* 0x0000ae0000047ab9 */ /* 0x000fe20000000800 */
[----:B------:R-:W-:Y:S02]  /*27dd0*/  LOP3.LUT R9, R9, 0x30, RZ, 0xc0, !PT ;  /* 0x0000003009097812 */ /* 0x000fe400078ec0ff */
[----:B------:R-:W-:-:S02]  /*27de0*/  LOP3.LUT R10, R35, 0x40, RZ, 0xfc, !PT ;  /* 0x00000040230a7812 */ /* 0x000fc400078efcff */
[----:B------:R-:W-:Y:S02]  /*27df0*/  LOP3.LUT R11, R35, 0x80, RZ, 0xfc, !PT ;  /* 0x00000080230b7812 */ /* 0x000fe400078efcff */
[----:B------:R-:W-:Y:S01]  /*27e00*/  IADD3.X R4, R3, UR5, R4, P0, !PT ;  /* 0x0000000503047c10 */ /* 0x000fe200087fe404 */
[----:B------:R-:W-:Y:S01]  /*27e10*/  UMOV UR5, 0xffffffff ;  /* 0xffffffff00057882 */ /* 0x000fe20000000000 */
[----:B------:R-:W-:Y:S02]  /*27e20*/  LOP3.LUT R21, R21, 0x7f, RZ, 0xc0, !PT ;  /* 0x0000007f15157812 */ /* 0x000fe400078ec0ff */
[----:B------:R-:W-:Y:S02]  /*27e30*/  ISETP.GE.AND P3, PT, R9, UR4, PT ;  /* 0x0000000409007c0c */ /* 0x000fe4000bf66270 */
[----:B------:R-:W-:Y:S02]  /*27e40*/  ISETP.GE.AND P2, PT, R10, UR4, PT ;  /* 0x000000040a007c0c */ /* 0x000fe4000bf46270 */
[----:B------:R-:W-:-:S02]  /*27e50*/  ISETP.GE.AND P0, PT, R11, UR4, PT ;  /* 0x000000040b007c0c */ /* 0x000fc4000bf06270 */
[----:B------:R-:W-:Y:S01]  /*27e60*/  SHF.R.U32.HI R10, RZ, 0x2, R21 ;  /* 0x00000002ff0a7819 */ /* 0x000fe20000011615 */
[----:B-1----:R-:W-:Y:S10]  /*27e70*/  BRA.DIV UR5, `(.L_x_4340) ;  /* 0x0000007e05bc7947 */ /* 0x002ff4000b800000 */
[----:B------:R-:W0:Y:S01]  /*27e80*/  SHFL.IDX PT, R3, R0, RZ, 0x1c1f ;  /* 0x001c1fff00037589 */ /* 0x000e2200000e0000 */
[----:B-----5:R-:W-:Y:S02]  /*27e90*/  IMAD R5, R20, R7, RZ ;  /* 0x0000000714057224 */ /* 0x020fe400078e02ff */
[----:B------:R-:W-:Y:S01]  /*27ea0*/  IMAD.IADD R17, R10, 0x1, R17 ;  /* 0x000000010a117824 */ /* 0x000fe200078e0211 */
[----:B------:R-:W1:Y:S04]  /*27eb0*/  SHFL.IDX PT, R2, R4, RZ, 0x1c1f ;  /* 0x001c1fff04027589 */ /* 0x000e6800000e0000 */
[----:B------:R-:W-:Y:S01]  /*27ec0*/  ISETP.GE.AND P1, PT, R17, R5, PT ;  /* 0x000000051100720c */ /* 0x000fe20003f26270 */
[----:B------:R-:W-:-:S12]  /*27ed0*/  SHFL.IDX PT, R14, R0, 0x3, 0x1c1f ;  /* 0x007c1f00000e7f89 */ /* 0x000fd800000e0000 */
[----:B0-----:R-:W-:-:S04]  /*27ee0*/  @!P1 IADD3 R3, P4, R9, R3, RZ ;  /* 0x0000000309039210 */ /* 0x001fc80007f9e0ff */
[----:B-1----:R-:W-:-:S04]  /*27ef0*/  @!P1 IADD3.X R2, RZ, R2, RZ, P4, !PT ;  /* 0x00000002ff029210 */ /* 0x002fc800027fe4ff */
[----:B------:R-:W-:-:S04]  /*27f00*/  @!P1 LOP3.LUT R3, R3, R2, RZ, 0x3c, !PT ;  /* 0x0000000203039212 */ /* 0x000fc800078e3cff */
[----:B------:R-:W-:-:S04]  /*27f10*/  @!P1 LOP3.LUT R2, R3, R2, RZ, 0x3c, !PT ;  /* 0x0000000203029212 */ /* 0x000fc800078e3cff */
[----:B------:R-:W-:-:S05]  /*27f20*/  @!P1 LOP3.LUT R3, R3, R2, RZ, 0x3c, !PT ;  /* 0x0000000203039212 */ /* 0x000fca00078e3cff */
[----:B------:R-:W-:Y:S04]  /*27f30*/  @!P1 LDGSTS.E.BYPASS.LTC128B.128 [R8+0x1e200], desc[UR50][R2.64], !P3 ;  /* 0x1e20000002089fae */ /* 0x000fe8000d901d72 */
[----:B------:R-:W-:Y:S04]  /*27f40*/  @!P1 LDGSTS.E.BYPASS.LTC128B.128 [R8+0x20200], desc[UR50][R2.64+0x40], !P2 ;  /* 0x2020004002089fae */ /* 0x000fe8000d101d72 */
[----:B------:R0:W-:Y:S02]  /*27f50*/  @!P1 LDGSTS.E.BYPASS.LTC128B.128 [R8+0x22200], desc[UR50][R2.64+0x80], !P0 ;  /* 0x2220008002089fae */ /* 0x0001e4000c101d72 */
[----:B0-----:R-:W-:-:S02]  /*27f60*/  VIADD R2, R17, 0x20 ;  /* 0x0000002011027836 */ /* 0x001fc40000000000 */
[----:B------:R-:W0:Y:S03]  /*27f70*/  SHFL.IDX PT, R3, R0, 0x1, 0x1c1f ;  /* 0x003c1f0000037f89 */ /* 0x000e2600000e0000 */
[----:B------:R-:W-:Y:S02]  /*27f80*/  ISETP.GE.AND P1, PT, R2, R5, PT ;  /* 0x000000050200720c */ /* 0x000fe40003f26270 */
[----:B------:R-:W1:Y:S11]  /*27f90*/  SHFL.IDX PT, R2, R4, 0x1, 0x1c1f ;  /* 0x003c1f0004027f89 */ /* 0x000e7600000e0000 */
[----:B0-----:R-:W-:-:S05]  /*27fa0*/  @!P1 IADD3 R3, P4, R9, R3, RZ ;  /* 0x0000000309039210 */ /* 0x001fca0007f9e0ff */
[----:B-1----:R-:W-:-:S05]  /*27fb0*/  @!P1 IMAD.X R2, RZ, RZ, R2, P4 ;  /* 0x000000ffff029224 */ /* 0x002fca00020e0602 */
        /* <DEDUP_REMOVED lines=9> */
[----:B------:R-:W1:Y:S04]  /*28050*/  SHFL.IDX PT, R2, R4, 0x2, 0x1c1f ;  /* 0x005c1f0004027f89 */ /* 0x000e6800000e0000 */
[----:B------:R-:W2:Y:S07]  /*28060*/  SHFL.IDX PT, R4, R4, 0x3, 0x1c1f ;  /* 0x007c1f0004047f89 */ /* 0x000eae00000e0000 */
[----:B0-----:R-:W-:-:S05]  /*28070*/  @!P1 IADD3 R3, P4, R9, R3, RZ ;  /* 0x0000000309039210 */ /* 0x001fca0007f9e0ff */
[----:B-1----:R-:W-:-:S05]  /*28080*/  @!P1 IMAD.X R2, RZ, RZ, R2, P4 ;  /* 0x000000ffff029224 */ /* 0x002fca00020e0602 */
[----:B------:R-:W-:-:S04]  /*28090*/  @!P1 LOP3.LUT R3, R3, R2, RZ, 0x3c, !PT ;  /* 0x0000000203039212 */ /* 0x000fc800078e3cff */
[----:B------:R-:W-:-:S04]  /*280a0*/  @!P1 LOP3.LUT R2, R3, R2, RZ, 0x3c, !PT ;  /* 0x0000000203029212 */ /* 0x000fc800078e3cff */
[----:B------:R-:W-:-:S05]  /*280b0*/  @!P1 LOP3.LUT R3, R3, R2, RZ, 0x3c, !PT ;  /* 0x0000000203039212 */ /* 0x000fca00078e3cff */
[----:B------:R0:W-:Y:S04]  /*280c0*/  @!P1 LDGSTS.E.BYPASS.LTC128B.128 [R8+0x1f200], desc[UR50][R2.64], !P3 ;  /* 0x1f20000002089fae */ /* 0x0001e8000d901d72 */
[----:B------:R0:W-:Y:S04]  /*280d0*/  @!P1 LDGSTS.E.BYPASS.LTC128B.128 [R8+0x21200], desc[UR50][R2.64+0x40], !P2 ;  /* 0x2120004002089fae */ /* 0x0001e8000d101d72 */
[----:B--2---:R0:W-:Y:S02]  /*280e0*/  @!P1 LDGSTS.E.BYPASS.LTC128B.128 [R8+0x23200], desc[UR50][R2.64+0x80], !P0 ;  /* 0x2320008002089fae */ /* 0x0041e4000c101d72 */
.L_x_4561:
[----:B------:R-:W-:Y:S01]  /*280f0*/  VIADD R0, R17, 0x60 ;  /* 0x0000006011007836 */ /* 0x000fe20000000000 */
[----:B------:R-:W-:Y:S04]  /*28100*/  BSSY B0, `(.L_x_4341) ;  /* 0x000000b000007945 */ /* 0x000fe80003800000 */
[----:B------:R-:W-:-:S13]  /*28110*/  ISETP.GE.AND P1, PT, R0, R5, PT ;  /* 0x000000050000720c */ /* 0x000fda0003f26270 */
[----:B------:R-:W-:Y:S05]  /*28120*/  @P1 BRA `(.L_x_4342) ;  /* 0x0000000000201947 */ /* 0x000fea0003800000 */
[----:B0-----:R-:W-:-:S04]  /*28130*/  IADD3 R2, P1, R9, R14, RZ ;  /* 0x0000000e09027210 */ /* 0x001fc80007f3e0ff */
[----:B------:R-:W-:-:S05]  /*28140*/  IADD3.X R3, RZ, R4, RZ, P1, !PT ;  /* 0x00000004ff037210 */ /* 0x000fca0000ffe4ff */
[----:B------:R-:W-:Y:S01]  /*28150*/  @!PT LDS RZ, [RZ] ;  /* 0x00000000fffff984 */ /* 0x000fe20000000800 */
[----:B------:R-:W-:Y:S01]  /*28160*/  @!PT LDS RZ, [RZ] ;  /* 0x00000000fffff984 */ /* 0x000fe20000000800 */
[----:B------:R-:W-:Y:S01]  /*28170*/  @!PT LDS RZ, [RZ] ;  /* 0x00000000fffff984 */ /* 0x000fe20000000800 */
[----:B------:R1:W-:Y:S04]  /*28180*/  LDGSTS.E.BYPASS.LTC128B.128 [R8+0x1fa00], desc[UR50][R2.64], !P3 ;  /* 0x1fa0000002087fae */ /* 0x0003e8000d901d72 */
[----:B------:R1:W-:Y:S04]  /*28190*/  LDGSTS.E.BYPASS.LTC128B.128 [R8+0x21a00], desc[UR50][R2.64+0x40], !P2 ;  /* 0x21a0004002087fae */ /* 0x0003e8000d101d72 */
[----:B------:R1:W-:Y:S02]  /*281a0*/  LDGSTS.E.BYPASS.LTC128B.128 [R8+0x23a00], desc[UR50][R2.64+0x80], !P0 ;  /* 0x23a0008002087fae */ /* 0x0003e4000c101d72 */
.L_x_4342:
[----:B------:R-:W-:Y:S05]  /*281b0*/  BSYNC B0 ;  /* 0x0000000000007941 */ /* 0x000fea0003800000 */
.L_x_4341:
[----:B------:R-:W-:Y:S01]  /*281c0*/  NOP ;  /* 0x0000000000007918 */ /* 0x000fe20000000000 */
[----:B------:R-:W-:-:S13]  /*281d0*/  PLOP3.LUT P0, PT, PT, PT, PT, 0x80, 0x0 ;  /* 0x000000000000781c */ /* 0x000fda0003f0f070 */
.L_x_4343:
[----:B------:R-:W-:Y:S02]  /*281e0*/  PLOP3.LUT P1, PT, P1, P0, PT, 0xa2, 0x0 ;  /* 0x000000000000781c */ /* 0x000fe40000f21472 */
[----:B------:R-:W-:-:S08]  /*281f0*/  @P0 R2UR P1, UR4, R23 ;  /* 0x00000000170402ca */ /* 0x000fd00000020000 */
[----:B------:R-:W-:-:S05]  /*28200*/  @P0 PLOP3.LUT P0, PT, P1, PT, PT, 0x80, 0x0 ;  /* 0x000000000000081c */ /* 0x000fca0000f0f070 */
[----:B------:R-:W-:Y:S01]  /*28210*/  @!P1 SYNCS.ARRIVE.TRANS64.RED.A0T1 RZ, [UR4+0x33400], RZ ;  /* 0x033400ffffff99a7 */ /* 0x000fe20008200404 */
[----:B------:R-:W-:Y:S07]  /*28220*/  @!P1 ARRIVES.LDGSTSBAR.64.TRANSCNT [UR4+0x33400] ;  /* 0x03340000ff0099b0 */ /* 0x000fee0008000a84 */
[----:B------:R-:W-:Y:S05]  /*28230*/  @P0 BRA.U.ANY `(.L_x_4343) ;  /* 0xfffffffd00e80947 */ /* 0x000fea000393ffff */
[----:B01----:R-:W2:Y:S02]  /*28240*/  LDL.LU R2, [R1+0x40] ;  /* 0x0000400001027983 */ /* 0x003ea40000300800 */
        /* <DEDUP_REMOVED lines=11> */
.L_x_4562:
[----:B------:R-:W-:Y:S05]  /*28300*/  BSYNC B0 ;  /* 0x0000000000007941 */ /* 0x000fea0003800000 */
.L_x_4344:
[----:B------:R-:W-:-:S13]  /*28310*/  ISETP.GE.AND P0, PT, R27, 0xa1, PT ;  /* 0x000000a11b00780c */ /* 0x000fda0003f06270 */
[----:B------:R-:W-:Y:S05]  /*28320*/  @!P0 BRA `(.L_x_4346) ;  /* 0x0000001c00988947 */ /* 0x000fea0003800000 */
[----:B------:R-:W-:Y:S02]  /*28330*/  VIADD R33, R33, 0xfffffffe ;  /* 0xfffffffe21217836 */ /* 0x000fe40000000000 */
[----:B------:R-:W-:Y:S02]  /*28340*/  IMAD.MOV.U32 R20, RZ, RZ, R37 ;  /* 0x000000ffff147224 */ /* 0x000fe400078e0025 */
[----:B------:R-:W-:-:S07]  /*28350*/  IMAD.MOV.U32 R17, RZ, RZ, R32 ;  /* 0x000000ffff117224 */ /* 0x000fce00078e0020 */
.L_x_4366:
[----:B0-2---:R-:W2:Y:S01]  /*28360*/  LDL R0, [R1+0x10] ;  /* 0x0000100001007983 */ /* 0x005ea20000100800 */
[----:B------:R-:W0:Y:S03]  /*28370*/  LDC R6, c[0x0][0x430] ;  /* 0x00010c00ff067b82 */ /* 0x000e260000000800 */
[----:B------:R-:W3:Y:S01]  /*28380*/  LDL R9, [R1+0x14] ;  /* 0x0000140001097983 */ /* 0x000ee20000100800 */
[----:B-1----:R-:W1:Y:S01]  /*28390*/  S2R R2, SR_TID.X ;  /* 0x0000000000027919 */ /* 0x002e620000002100 */
[----:B------:R-:W4:Y:S01]  /*283a0*/  S2R R8, SR_TID.X ;  /* 0x0000000000087919 */ /* 0x000f220000002100 */
[----:B0-----:R-:W-:-:S13]  /*283b0*/  ISETP.NE.AND P0, PT, R6, 0x1, PT ;  /* 0x000000010600780c */ /* 0x001fda0003f05270 */
[----:B------:R-:W0:Y:S01]  /*283c0*/  @P0 LDC R4, c[0x0][0x434] ;  /* 0x00010d00ff040b82 */ /* 0x000e220000000800 */
[C---:B-1----:R-:W-:Y:S02]  /*283d0*/  LOP3.LUT R3, R2.reuse, 0x7f, RZ, 0xc0, !PT ;  /* 0x0000007f02037812 */ /* 0x042fe400078ec0ff */
[----:B------:R-:W-:Y:S02]  /*283e0*/  SHF.L.U32 R5, R2, 0x5, RZ ;  /* 0x0000000502057819 */ /* 0x000fe400000006ff */
[----:B------:R-:W-:-:S04]  /*283f0*/  SHF.R.U32.HI R3, RZ, 0x2, R3 ;  /* 0x00000002ff037819 */ /* 0x000fc80000011603 */
[----:B------:R-:W-:Y:S02]  /*28400*/  LOP3.LUT R5, R3, 0x60, R5, 0xf8, !PT ;  /* 0x0000006003057812 */ /* 0x000fe400078ef805 */
[----:B------:R-:W1:Y:S01]  /*28410*/  @P0 LDC R3, c[0x0][0x438] ;  /* 0x00010e00ff030b82 */ /* 0x000e620000000800 */
[----:B------:R-:W-:Y:S01]  /*28420*/  LOP3.LUT R2, R2, 0x7f, RZ, 0xc0, !PT ;  /* 0x0000007f02027812 */ /* 0x000fe200078ec0ff */
[----:B----4-:R-:W-:-:S03]  /*28430*/  IMAD.SHL.U32 R8, R8, 0x20, RZ ;  /* 0x0000002008087824 */ /* 0x010fc600078e00ff */
[----:B------:R-:W-:-:S04]  /*28440*/  SHF.R.U32.HI R7, RZ, 0x2, R2 ;  /* 0x00000002ff077819 */ /* 0x000fc80000011602 */
[----:B------:R-:W-:Y:S02]  /*28450*/  LOP3.LUT R8, R7, 0x60, R8, 0xf8, !PT ;  /* 0x0000006007087812 */ /* 0x000fe400078ef808 */
[----:B------:R-:W4:Y:S02]  /*28460*/  @P0 LDC R7, c[0x0][0x434] ;  /* 0x00010d00ff070b82 */ /* 0x000f240000000800 */
[----:B------:R-:W-:Y:S01]  /*28470*/  LOP3.LUT R8, R8, 0x80, RZ, 0xfc, !PT ;  /* 0x0000008008087812 */ /* 0x000fe200078efcff */
[----:B------:R-:W-:Y:S05]  /*28480*/  YIELD ;  /* 0x0000000000007946 */ /* 0x000fea0003800000 */
[----:B------:R-:W-:Y:S01]  /*28490*/  ULDC.64 UR4, c[0x0][0x428] ;  /* 0x00010a0000047ab9 */ /* 0x000fe20000000a00 */
[----:B------:R-:W-:Y:S01]  /*284a0*/  ULDC.64 UR6, c[0x0][0x418] ;  /* 0x0001060000067ab9 */ /* 0x000fe20000000a00 */
[----:B------:R-:W-:Y:S01]  /*284b0*/  ISETP.GT.U32.AND P1, PT, R8, 0x9f, PT ;  /* 0x0000009f0800780c */ /* 0x000fe20003f24070 */
[----:B--2---:R-:W-:-:S04]  /*284c0*/  IMAD R0, R33, 0xa0, R0 ;  /* 0x000000a021007824 */ /* 0x004fc800078e0200 */
[----:B------:R-:W-:-:S04]  /*284d0*/  IMAD.IADD R5, R5, 0x1, R0 ;  /* 0x0000000105057824 */ /* 0x000fc800078e0200 */
[----:B0-----:R-:W-:-:S04]  /*284e0*/  @P0 IMAD.HI.U32 R4, R5, R4, RZ ;  /* 0x0000000405040227 */ /* 0x001fc800078e00ff */
[----:B------:R-:W-:Y:S01]  /*284f0*/  IMAD.MOV.U32 R2, RZ, RZ, R5 ;  /* 0x000000ffff027224 */ /* 0x000fe200078e0005 */
[----:B-1----:R-:W-:Y:S02]  /*28500*/  @P0 SHF.R.U32.HI R2, RZ, R3, R4 ;  /* 0x00000003ff020219 */ /* 0x002fe40000011604 */
[----:B------:R-:W0:Y:S01]  /*28510*/  @P0 LDC R3, c[0x0][0x438] ;  /* 0x00010e00ff030b82 */ /* 0x000e220000000800 */
[----:B------:R-:W-:-:S04]  /*28520*/  IMAD.IADD R0, R8, 0x1, R0 ;  /* 0x0000000108007824 */ /* 0x000fc800078e0200 */
[----:B----4-:R-:W-:-:S04]  /*28530*/  @P0 IMAD.HI.U32 R7, R0, R7, RZ ;  /* 0x0000000700070227 */ /* 0x010fc800078e00ff */
[----:B------:R-:W-:Y:S01]  /*28540*/  IMAD.MOV.U32 R4, RZ, RZ, R0 ;  /* 0x000000ffff047224 */ /* 0x000fe200078e0000 */
[----:B0-----:R-:W-:Y:S02]  /*28550*/  @P0 SHF.R.U32.HI R4, RZ, R3, R7 ;  /* 0x00000003ff040219 */ /* 0x001fe40000011607 */
[----:B------:R-:W-:-:S03]  /*28560*/  IADD3 R7, -R2, RZ, RZ ;  /* 0x000000ff02077210 */ /* 0x000fc60007ffe1ff */
[----:B------:R-:W-:Y:S02]  /*28570*/  IMAD.MOV R3, RZ, RZ, -R4 ;  /* 0x000000ffff037224 */ /* 0x000fe400078e0a04 */
[C---:B------:R-:W-:Y:S02]  /*28580*/  IMAD R5, R6.reuse, R7, R5 ;  /* 0x0000000706057224 */ /* 0x040fe400078e0205 */
[----:B------:R-:W-:Y:S01]  /*28590*/  IMAD R6, R6, R3, R0 ;  /* 0x0000000306067224 */ /* 0x000fe200078e0200 */
[----:B------:R-:W-:Y:S01]  /*285a0*/  SHF.R.S32.HI R3, RZ, 0x1f, R2 ;  /* 0x0000001fff037819 */ /* 0x000fe20000011402 */
[----:B---3--:R-:W-:-:S04]  /*285b0*/  IMAD R0, R9, UR4, RZ ;  /* 0x0000000409007c24 */ /* 0x008fc8000f8e02ff */
[C---:B------:R-:W-:Y:S02]  /*285c0*/  IMAD R0, R36.reuse, UR5, R0 ;  /* 0x0000000524007c24 */ /* 0x040fe4000f8e0200 */
[----:B------:R-:W-:-:S04]  /*285d0*/  IMAD.WIDE.U32 R2, R36, UR4, R2 ;  /* 0x0000000424027c25 */ /* 0x000fc8000f8e0002 */
[----:B------:R-:W-:Y:S01]  /*285e0*/  IMAD.IADD R3, R0, 0x1, R3 ;  /* 0x0000000100037824 */ /* 0x000fe200078e0203 */
[----:B------:R-:W-:-:S04]  /*285f0*/  LEA R8, P0, R2, UR6, 0x2 ;  /* 0x0000000602087c11 */ /* 0x000fc8000f8010ff */
[----:B------:R-:W-:-:S05]  /*28600*/  LEA.HI.X R9, R2, UR7, R3, 0x2, P0 ;  /* 0x0000000702097c11 */ /* 0x000fca00080f1403 */
[----:B------:R0:W2:Y:S01]  /*28610*/  LDG.E R7, desc[UR50][R8.64] ;  /* 0x0000003208077981 */ /* 0x0000a2000c1e1900 */
[--C-:B------:R-:W-:Y:S01]  /*28620*/  @!P1 SHF.R.S32.HI R3, RZ, 0x1f, R4.reuse ;  /* 0x0000001fff039819 */ /* 0x100fe20000011404 */
[----:B------:R-:W-:Y:S02]  /*28630*/  @!P1 IMAD.MOV.U32 R2, RZ, RZ, R4 ;  /* 0x000000ffff029224 */ /* 0x000fe400078e0004 */
[----:B------:R-:W-:Y:S02]  /*28640*/  IMAD.U32 R12, RZ, RZ, UR39 ;  /* 0x00000027ff0c7e24 */ /* 0x000fe4000f8e00ff */
[----:B------:R-:W-:-:S03]  /*28650*/  @!P1 IMAD.WIDE.U32 R2, R36, UR4, R2 ;  /* 0x0000000424029c25 */ /* 0x000fc6000f8e0002 */
[----:B------:R-:W-:Y:S01]  /*28660*/  ISETP.NE.AND P2, PT, R12, 0x3, PT ;  /* 0x000000030c00780c */ /* 0x000fe20003f45270 */
[----:B------:R-:W-:Y:S01]  /*28670*/  @!P1 IMAD.IADD R0, R0, 0x1, R3 ;  /* 0x0000000100009824 */ /* 0x000fe200078e0203 */
[C---:B------:R-:W-:Y:S02]  /*28680*/  @!P1 LEA R10, P0, R2.reuse, UR6, 0x2 ;  /* 0x00000006020a9c11 */ /* 0x040fe4000f8010ff */
[----:B------:R-:W-:Y:S02]  /*28690*/  IADD3 R32, R17, 0x1, RZ ;  /* 0x0000000111207810 */ /* 0x000fe40007ffe0ff */
[----:B------:R-:W-:Y:S01]  /*286a0*/  @!P1 LEA.HI.X R11, R2, UR7, R0, 0x2, P0 ;  /* 0x00000007020b9c11 */ /* 0x000fe200080f1400 */
[----:B0-----:R-:W-:Y:S01]  /*286b0*/  IMAD.MOV.U32 R8, RZ, RZ, RZ ;  /* 0x000000ffff087224 */ /* 0x001fe200078e00ff */
[----:B------:R-:W-:Y:S01]  /*286c0*/  ISETP.NE.AND P0, PT, R32, 0x2, PT ;  /* 0x000000022000780c */ /* 0x000fe20003f05270 */
[----:B------:R-:W-:-:S03]  /*286d0*/  IMAD.MOV.U32 R0, RZ, RZ, R33 ;  /* 0x000000ffff007224 */ /* 0x000fc600078e0021 */
[----:B------:R-:W-:Y:S01]  /*286e0*/  SEL R37, RZ, 0x1, P0 ;  /* 0x00000001ff257807 */ /* 0x000fe20000000000 */
[----:B------:R0:W5:Y:S01]  /*286f0*/  @!P1 LDG.E R8, desc[UR50][R10.64] ;  /* 0x000000320a089981 */ /* 0x000162000c1e1900 */
[----:B------:R-:W-:Y:S01]  /*28700*/  SEL R32, R32, RZ, P0 ;  /* 0x000000ff20207207 */ /* 0x000fe20000000000 */
[----:B------:R-:W-:Y:S01]  /*28710*/  VIADD R33, R33, 0xffffffff ;  /* 0xffffffff21217836 */ /* 0x000fe20000000000 */
[----:B------:R-:W-:Y:S02]  /*28720*/  ISETP.GT.AND P1, PT, R0, RZ, PT ;  /* 0x000000ff0000720c */ /* 0x000fe40003f24270 */
[----:B------:R-:W-:Y:S02]  /*28730*/  LOP3.LUT R37, R20, R37, RZ, 0x3c, !PT ;  /* 0x0000002514257212 */ /* 0x000fe400078e3cff */
[----:B--2---:R-:W-:Y:S01]  /*28740*/  SHF.R.S32.HI R29, RZ, 0x1f, R7 ;  /* 0x0000001fff1d7819 */ /* 0x004fe20000011407 */
[----:B0-----:R-:W-:Y:S08]  /*28750*/  @!P2 BRA `(.L_x_4347) ;  /* 0x000000000004a947 */ /* 0x001ff00003800000 */
[----:B------:R-:W-:Y:S01]  /*28760*/  BPT.TRAP 0x1 ;  /* 0x000000040000795c */ /* 0x000fe20000300000 */
.L_x_4347:
[----:B------:R-:W-:Y:S01]  /*28770*/  IMAD R4, R32, 0x8, R23 ;  /* 0x0000000820047824 */ /* 0x000fe200078e0217 */
[----:B------:R-:W-:Y:S01]  /*28780*/  SHF.L.U32 R31, R37, 0x1f, RZ ;  /* 0x0000001f251f7819 */ /* 0x000fe200000006ff */
[----:B------:R-:W-:Y:S01]  /*28790*/  BSSY B0, `(.L_x_4348) ;  /* 0x0000004000007945 */ /* 0x000fe20003800000 */
[----:B------:R-:W-:Y:S02]  /*287a0*/  SHF.R.S32.HI R30, RZ, 0x1f, R5 ;  /* 0x0000001fff1e7819 */ /* 0x000fe40000011405 */
[----:B------:R-:W0:Y:S02]  /*287b0*/  SYNCS.PHASECHK.TRANS64.TRYWAIT P0, [R4+URZ+0x33480], R31 ;  /* 0x0334801f040075a7 */ /* 0x000e24000800017f */
[----:B0-----:R-:W-:Y:S05]  /*287c0*/  @!P0 BRA `(.L_x_4349) ;  /* 0x0000007800d48947 */ /* 0x001fea0003800000 */
.L_x_4563:
[----:B------:R-:W-:Y:S05]  /*287d0*/  BSYNC B0 ;  /* 0x0000000000007941 */ /* 0x000fea0003800000 */
.L_x_4348:
[----:B------:R-:W2:Y:S01]  /*287e0*/  LDL R9, [R1+0xc] ;  /* 0x00000c0001097983 */ /* 0x000ea20000100800 */
[----:B------:R-:W-:Y:S01]  /*287f0*/  ULDC.64 UR4, c[0x0][0x328] ;  /* 0x0000ca0000047ab9 */ /* 0x000fe20000000a00 */
[----:B------:R-:W-:Y:S01]  /*28800*/  ULDC.64 UR6, c[0x0][0x338] ;  /* 0x0000ce0000067ab9 */ /* 0x000fe20000000a00 */
[----:B------:R-:W-:Y:S01]  /*28810*/  IMAD R0, R30, UR4, RZ ;  /* 0x000000041e007c24 */ /* 0x000fe2000f8e02ff */
[----:B------:R-:W3:Y:S01]  /*28820*/  LDL R14, [R1+0x1c] ;  /* 0x00001c00010e7983 */ /* 0x000ee20000100800 */
[C---:B------:R-:W-:Y:S01]  /*28830*/  IMAD.WIDE.U32 R2, R5.reuse, UR4, RZ ;  /* 0x0000000405027c25 */ /* 0x040fe2000f8e00ff */
[----:B------:R-:W-:Y:S01]  /*28840*/  ULDC.64 UR8, c[0x0][0x330] ;  /* 0x0000cc0000087ab9 */ /* 0x000fe20000000a00 */
[----:B-----5:R-:W-:Y:S01]  /*28850*/  SHF.R.S32.HI R27, RZ, 0x1f, R8 ;  /* 0x0000001fff1b7819 */ /* 0x020fe20000011408 */
[----:B------:R-:W1:Y:S01]  /*28860*/  S2R R13, SR_TID.X ;  /* 0x00000000000d7919 */ /* 0x000e620000002100 */
[----:B------:R-:W-:Y:S01]  /*28870*/  IMAD R0, R5, UR5, R0 ;  /* 0x0000000505007c24 */ /* 0x000fe2000f8e0200 */
[----:B------:R-:W-:Y:S01]  /*28880*/  ULDC.64 UR10, c[0x0][0x318] ;  /* 0x0000c600000a7ab9 */ /* 0x000fe20000000a00 */
[----:B------:R-:W-:Y:S01]  /*28890*/  SHF.R.S32.HI R28, RZ, 0x1f, R6 ;  /* 0x0000001fff1c7819 */ /* 0x000fe20000011406 */
[----:B------:R-:W4:Y:S01]  /*288a0*/  LDC R11, c[0x0][0x2f4] ;  /* 0x0000bd00ff0b7b82 */ /* 0x000f220000000800 */
[----:B------:R-:W-:-:S02]  /*288b0*/  IMAD.IADD R3, R3, 0x1, R0 ;  /* 0x0000000103037824 */ /* 0x000fc400078e0200 */
[----:B------:R-:W-:Y:S02]  /*288c0*/  IMAD R0, R29, UR6, RZ ;  /* 0x000000061d007c24 */ /* 0x000fe4000f8e02ff */
[----:B------:R-:W-:-:S04]  /*288d0*/  IMAD.WIDE.U32 R2, R7, UR6, R2 ;  /* 0x0000000607027c25 */ /* 0x000fc8000f8e0002 */
[----:B------:R-:W-:-:S05]  /*288e0*/  IMAD R0, R7, UR7, R0 ;  /* 0x0000000707007c24 */ /* 0x000fca000f8e0200 */
[----:B------:R-:W-:-:S03]  /*288f0*/  IADD3 R3, R3, R0, RZ ;  /* 0x0000000003037210 */ /* 0x000fc60007ffe0ff */
[----:B------:R-:W-:-:S04]  /*28900*/  IMAD.WIDE.U32 R2, R18, UR8, R2 ;  /* 0x0000000812027c25 */ /* 0x000fc8000f8e0002 */
[----:B------:R-:W-:-:S04]  /*28910*/  IMAD R0, R27, UR6, RZ ;  /* 0x000000061b007c24 */ /* 0x000fc8000f8e02ff */
[----:B------:R-:W-:Y:S02]  /*28920*/  IMAD R0, R8, UR7, R0 ;  /* 0x0000000708007c24 */ /* 0x000fe4000f8e0200 */
[----:B-1----:R-:W-:-:S05]  /*28930*/  IMAD.SHL.U32 R12, R13, 0x10, RZ ;  /* 0x000000100d0c7824 */ /* 0x002fca00078e00ff */
[----:B------:R-:W-:Y:S01]  /*28940*/  LOP3.LUT R12, R12, 0x30, RZ, 0xc0, !PT ;  /* 0x000000300c0c7812 */ /* 0x000fe200078ec0ff */
[----:B--2---:R-:W-:Y:S01]  /*28950*/  IMAD R21, R9, UR8, RZ ;  /* 0x0000000809157c24 */ /* 0x004fe2000f8e02ff */
[----:B------:R-:W-:-:S03]  /*28960*/  IADD3 R9, P0, R2, UR10, RZ ;  /* 0x0000000a02097c10 */ /* 0x000fc6000ff1e0ff */
[----:B------:R-:W-:-:S05]  /*28970*/  IMAD R21, R18, UR9, R21 ;  /* 0x0000000912157c24 */ /* 0x000fca000f8e0215 */
[----:B------:R-:W-:Y:S01]  /*28980*/  IADD3.X R10, R21, UR11, R3, P0, !PT ;  /* 0x0000000b150a7c10 */ /* 0x000fe200087fe403 */
[----:B------:R-:W-:-:S04]  /*28990*/  IMAD.WIDE.U32 R2, R8, UR6, RZ ;  /* 0x0000000608027c25 */ /* 0x000fc8000f8e00ff */
        /* <DEDUP_REMOVED lines=8> */
[----:B------:R-:W-:Y:S01]  /*28a20*/  IMAD.SHL.U32 R3, R13, 0x10, RZ ;  /* 0x000000100d037824 */ /* 0x000fe200078e00ff */
[C---:B------:R-:W-:Y:S01]  /*28a30*/  LOP3.LUT R13, R12.reuse, 0x80, RZ, 0xfc, !PT ;  /* 0x000000800c0d7812 */ /* 0x040fe200078efcff */
[----:B------:R-:W-:Y:S01]  /*28a40*/  UMOV UR4, 0xffffffff ;  /* 0xffffffff00047882 */ /* 0x000fe20000000000 */
[----:B------:R-:W-:Y:S02]  /*28a50*/  LOP3.LUT R12, R12, 0x40, RZ, 0xfc, !PT ;  /* 0x000000400c0c7812 */ /* 0x000fe400078efcff */
[----:B------:R-:W-:Y:S01]  /*28a60*/  LOP3.LUT R3, R3, 0x30, RZ, 0xc0, !PT ;  /* 0x0000003003037812 */ /* 0x000fe200078ec0ff */
[----:B---3--:R-:W-:Y:S01]  /*28a70*/  IMAD R35, R32, 0x7800, R14 ;  /* 0x0000780020237824 */ /* 0x008fe200078e020e */
[-C--:B----4-:R-:W-:Y:S02]  /*28a80*/  ISETP.GE.AND P2, PT, R13, R11.reuse, PT ;  /* 0x0000000b0d00720c */ /* 0x090fe40003f46270 */
[----:B------:R-:W-:-:S02]  /*28a90*/  ISETP.GE.AND P3, PT, R12, R11, PT ;  /* 0x0000000b0c00720c */ /* 0x000fc40003f66270 */
[----:B------:R-:W-:Y:S01]  /*28aa0*/  ISETP.GE.AND P4, PT, R3, R11, PT ;  /* 0x0000000b0300720c */ /* 0x000fe20003f86270 */
[----:B------:R-:W-:-:S12]  /*28ab0*/  BRA.DIV UR4, `(.L_x_4350) ;  /* 0x0000007a042c7947 */ /* 0x000fd8000b800000 */
[----:B------:R-:W1:Y:S01]  /*28ac0*/  S2R R3, SR_TID.X ;  /* 0x0000000000037919 */ /* 0x000e620000002100 */
[----:B------:R-:W2:Y:S04]  /*28ad0*/  SHFL.IDX PT, R2, R9, RZ, 0x1c1f ;  /* 0x001c1fff09027589 */ /* 0x000ea800000e0000 */
[----:B------:R-:W3:Y:S04]  /*28ae0*/  SHFL.IDX PT, R0, R10, RZ, 0x1c1f ;  /* 0x001c1fff0a007589 */ /* 0x000ee800000e0000 */
[----:B------:R-:W-:Y:S01]  /*28af0*/  SHFL.IDX PT, R21, R21, RZ, 0x1c1f ;  /* 0x001c1fff15157589 */ /* 0x000fe200000e0000 */
[----:B-1----:R-:W-:-:S05]  /*28b00*/  IMAD.SHL.U32 R11, R3, 0x10, RZ ;  /* 0x00000010030b7824 */ /* 0x002fca00078e00ff */
[----:B------:R-:W-:-:S04]  /*28b10*/  LOP3.LUT R11, R11, 0x30, RZ, 0xc0, !PT ;  /* 0x000000300b0b7812 */ /* 0x000fc800078ec0ff */
[----:B--2---:R-:W-:-:S04]  /*28b20*/  IADD3 R2, P0, R11, R2, RZ ;  /* 0x000000020b027210 */ /* 0x004fc80007f1e0ff */
[----:B---3--:R-:W-:Y:S01]  /*28b30*/  IADD3.X R3, RZ, R0, RZ, P0, !PT ;  /* 0x00000000ff037210 */ /* 0x008fe200007fe4ff */
        /* <DEDUP_REMOVED lines=26> */
.L_x_4575:
[----:B------:R-:W3:Y:S02]  /*28ce0*/  S2R R3, SR_TID.X ;  /* 0x0000000000037919 */ /* 0x000ee40000002100 */
[----:B---3--:R-:W-:-:S05]  /*28cf0*/  IMAD.SHL.U32 R3, R3, 0x10, RZ ;  /* 0x0000001003037824 */ /* 0x008fca00078e00ff */
[----:B------:R-:W-:-:S04]  /*28d00*/  LOP3.LUT R3, R3, 0x30, RZ, 0xc0, !PT ;  /* 0x0000003003037812 */ /* 0x000fc800078ec0ff */
[----:B--2---:R-:W-:-:S04]  /*28d10*/  IADD3 R2, P0, R3, R2, RZ ;  /* 0x0000000203027210 */ /* 0x004fc80007f1e0ff */
[----:B------:R-:W-:Y:S02]  /*28d20*/  IADD3.X R3, RZ, R21, RZ, P0, !PT ;  /* 0x00000015ff037210 */ /* 0x000fe400007fe4ff */
[----:B------:R-:W-:-:S03]  /*28d30*/  PLOP3.LUT P0, PT, PT, PT, PT, 0x80, 0x0 ;  /* 0x000000000000781c */ /* 0x000fc60003f0f070 */
[----:B------:R-:W-:Y:S01]  /*28d40*/  @!PT LDS RZ, [RZ] ;  /* 0x00000000fffff984 */ /* 0x000fe20000000800 */
[----:B------:R-:W-:Y:S01]  /*28d50*/  @!PT LDS RZ, [RZ] ;  /* 0x00000000fffff984 */ /* 0x000fe20000000800 */
[----:B------:R-:W-:Y:S01]  /*28d60*/  @!PT LDS RZ, [RZ] ;  /* 0x00000000fffff984 */ /* 0x000fe20000000800 */
[----:B------:R2:W-:Y:S04]  /*28d70*/  LDGSTS.E.BYPASS.LTC128B.128 [R0+0x11200], desc[UR50][R2.64], !P4 ;  /* 0x1120000002007fae */ /* 0x0005e8000e101d72 */
[----:B------:R2:W-:Y:S04]  /*28d80*/  LDGSTS.E.BYPASS.LTC128B.128 [R0+0x13a00], desc[UR50][R2.64+0x40], !P3 ;  /* 0x13a0004002007fae */ /* 0x0005e8000d901d72 */
[----:B------:R2:W-:Y:S01]  /*28d90*/  LDGSTS.E.BYPASS.LTC128B.128 [R0+0x16200], desc[UR50][R2.64+0x80], !P2 ;  /* 0x1620008002007fae */ /* 0x0005e2000d101d72 */
[----:B------:R-:W-:Y:S01]  /*28da0*/  NOP ;  /* 0x0000000000007918 */ /* 0x000fe20000000000 */
.L_x_4351:
        /* <DEDUP_REMOVED lines=11> */
.L_x_4352:
[----:B------:R2:W-:Y:S01]  /*28e60*/  SYNCS.ARRIVE.TRANS64.A1T0 RZ, [R4+URZ+0x33470], RZ ;  /* 0x033470ff04ff79a7 */ /* 0x0005e2000810003f */
[----:B------:R-:W-:Y:S05]  /*28e70*/  @!P3 BRA `(.L_x_4353) ;  /* 0x000000000004b947 */ /* 0x000fea0003800000 */
[----:B------:R-:W-:Y:S01]  /*28e80*/  BPT.TRAP 0x1 ;  /* 0x000000040000795c */ /* 0x000fe20000300000 */
.L_x_4353:
[----:B------:R-:W3:Y:S01]  /*28e90*/  SYNCS.PHASECHK.TRANS64.TRYWAIT P0, [R4+URZ+0x33440], R31 ;  /* 0x0334401f040075a7 */ /* 0x000ee2000800017f */
[----:B------:R-:W-:Y:S04]  /*28ea0*/  BSSY B0, `(.L_x_4354) ;  /* 0x0000002000007945 */ /* 0x000fe80003800000 */
[----:B---3--:R-:W-:Y:S05]  /*28eb0*/  @!P0 BRA `(.L_x_4355) ;  /* 0x0000007800d08947 */ /* 0x008fea0003800000 */
.L_x_4576:
[----:B------:R-:W-:Y:S05]  /*28ec0*/  BSYNC B0 ;  /* 0x0000000000007941 */ /* 0x000fea0003800000 */
.L_x_4354:
[----:B------:R-:W4:Y:S01]  /*28ed0*/  LDL R12, [R1+0xc] ;  /* 0x00000c00010c7983 */ /* 0x000f220000100800 */
[----:B------:R-:W-:Y:S01]  /*28ee0*/  ULDC.64 UR4, c[0x0][0x310] ;  /* 0x0000c40000047ab9 */ /* 0x000fe20000000a00 */
[----:B------:R-:W-:Y:S01]  /*28ef0*/  ULDC.64 UR6, c[0x0][0x300] ;  /* 0x0000c00000067ab9 */ /* 0x000fe20000000a00 */
[----:B------:R-:W-:Y:S01]  /*28f00*/  IMAD R9, R29, UR4, RZ ;  /* 0x000000041d097c24 */ /* 0x000fe2000f8e02ff */
[----:B------:R-:W5:Y:S01]  /*28f10*/  S2R R14, SR_TID.X ;  /* 0x00000000000e7919 */ /* 0x000f620000002100 */
[----:B------:R-:W-:-:S04]  /*28f20*/  IMAD.WIDE.U32 R2, R7, UR4, RZ ;  /* 0x0000000407027c25 */ /* 0x000fc8000f8e00ff */
        /* <DEDUP_REMOVED lines=16> */
[----:B------:R-:W-:-:S03]  /*29030*/  IMAD.WIDE.U32 R10, R18, UR4, R10 ;  /* 0x00000004120a7c25 */ /* 0x000fc6000f8e000a */
[----:B------:R-:W-:Y:S01]  /*29040*/  IADD3 R3, R3, R7, RZ ;  /* 0x0000000703037210 */ /* 0x000fe20007ffe0ff */
[----:B-----5:R-:W-:Y:S01]  /*29050*/  IMAD.SHL.U32 R13, R14, 0x10, RZ ;  /* 0x000000100e0d7824 */ /* 0x020fe200078e00ff */
[----:B------:R-:W-:Y:S01]  /*29060*/  IADD3 R5, P0, R10, UR6, RZ ;  /* 0x000000060a057c10 */ /* 0x000fe2000ff1e0ff */
[----:B------:R-:W-:Y:S02]  /*29070*/  IMAD.SHL.U32 R21, R14, 0x10, RZ ;  /* 0x000000100e157824 */ /* 0x000fe400078e00ff */
[----:B------:R-:W-:Y:S01]  /*29080*/  IMAD.WIDE.U32 R2, R18, UR4, R2 ;  /* 0x0000000412027c25 */ /* 0x000fe2000f8e0002 */
[----:B------:R-:W-:Y:S02]  /*29090*/  LOP3.LUT R13, R13, 0x30, RZ, 0xc0, !PT ;  /* 0x000000300d0d7812 */ /* 0x000fe400078ec0ff */
[----:B------:R-:W-:Y:S02]  /*290a0*/  LOP3.LUT R21, R21, 0x30, RZ, 0xc0, !PT ;  /* 0x0000003015157812 */ /* 0x000fe400078ec0ff */
[----:B------:R-:W-:-:S02]  /*290b0*/  LOP3.LUT R14, R13, 0x80, RZ, 0xfc, !PT ;  /* 0x000000800d0e7812 */ /* 0x000fc400078efcff */
[----:B------:R-:W-:Y:S01]  /*290c0*/  LOP3.LUT R13, R13, 0x40, RZ, 0xfc, !PT ;  /* 0x000000400d0d7812 */ /* 0x000fe200078efcff */
        /* <DEDUP_REMOVED lines=35> */
[----:B----4-:R-:W-:-:S04]  /*29300*/  IADD3 R2, P0, R21, R2, RZ ;  /* 0x0000000215027210 */ /* 0x010fc80007f1e0ff */
[----:B------:R-:W-:-:S05]  /*29310*/  IADD3.X R3, RZ, R8, RZ, P0, !PT ;  /* 0x00000008ff037210 */ /* 0x000fca00007fe4ff */
[----:B------:R-:W-:Y:S04]  /*29320*/  LDGSTS.E.BYPASS.LTC128B.128 [R0+0x25a00], desc[UR50][R2.64], !P4 ;  /* 0x25a0000002007fae */ /* 0x000fe8000e101d72 */
[----:B------:R-:W-:Y:S04]  /*29330*/  LDGSTS.E.BYPASS.LTC128B.128 [R0+0x28200], desc[UR50][R2.64+0x40], !P3 ;  /* 0x2820004002007fae */ /* 0x000fe8000d901d72 */
[----:B------:R4:W-:Y:S04]  /*29340*/  LDGSTS.E.BYPASS.LTC128B.128 [R0+0x2aa00], desc[UR50][R2.64+0x80], !P2 ;  /* 0x2aa0008002007fae */ /* 0x0009e8000d101d72 */
[----:B----4-:R4:W0:Y:S02]  /*29350*/  SHFL.IDX PT, R2, R6, RZ, 0x1c1f ;  /* 0x001c1fff06027589 */ /* 0x01082400000e0000 */
.L_x_4588:
        /* <DEDUP_REMOVED lines=10> */
.L_x_4357:
        /* <DEDUP_REMOVED lines=11> */
.L_x_4358:
[----:B------:R-:W-:Y:S01]  /*294b0*/  IMAD.U32 R0, RZ, RZ, UR37 ;  /* 0x00000025ff007e24 */ /* 0x000fe2000f8e00ff */
[----:B------:R0:W-:Y:S04]  /*294c0*/  SYNCS.ARRIVE.TRANS64.A1T0 RZ, [R4+URZ+0x33430], RZ ;  /* 0x033430ff04ff79a7 */ /* 0x0001e8000810003f */
[----:B------:R-:W-:-:S13]  /*294d0*/  ISETP.NE.AND P0, PT, R0, 0x3, PT ;  /* 0x000000030000780c */ /* 0x000fda0003f05270 */
[----:B0-----:R-:W-:Y:S05]  /*294e0*/  @!P0 BRA `(.L_x_4359) ;  /* 0x0000000000048947 */ /* 0x001fea0003800000 */
[----:B------:R-:W-:Y:S01]  /*294f0*/  BPT.TRAP 0x1 ;  /* 0x000000040000795c */ /* 0x000fe20000300000 */
.L_x_4359:
[----:B------:R-:W-:Y:S01]  /*29500*/  LOP3.LUT R3, R20, 0x1, RZ, 0x3c, !PT ;  /* 0x0000000114037812 */ /* 0x000fe200078e3cff */
[----:B------:R-:W-:Y:S01]  /*29510*/  IMAD R2, R17, 0x8, R23 ;  /* 0x0000000811027824 */ /* 0x000fe200078e0217 */
[----:B------:R-:W-:Y:S02]  /*29520*/  BSSY B0, `(.L_x_4360) ;  /* 0x0000004000007945 */ /* 0x000fe40003800000 */
[----:B------:R-:W-:-:S04]  /*29530*/  SHF.L.U32 R3, R3, 0x1f, RZ ;  /* 0x0000001f03037819 */ /* 0x000fc800000006ff */
[----:B------:R-:W0:Y:S02]  /*29540*/  SYNCS.PHASECHK.TRANS64.TRYWAIT P2, [R2+URZ+0x33470], R3 ;  /* 0x03347003020075a7 */ /* 0x000e24000804017f */
[----:B0-----:R-:W-:Y:S05]  /*29550*/  @!P2 BRA `(.L_x_4361) ;  /* 0x0000007800b8a947 */ /* 0x001fea0003800000 */
.L_x_4589:
[----:B------:R-:W-:Y:S05]  /*29560*/  BSYNC B0 ;  /* 0x0000000000007941 */ /* 0x000fea0003800000 */
.L_x_4360:
[----:B------:R-:W-:-:S05]  /*29570*/  IMAD.U32 R0, RZ, RZ, UR39 ;  /* 0x00000027ff007e24 */ /* 0x000fca000f8e00ff */
[----:B------:R-:W-:-:S13]  /*29580*/  ISETP.NE.AND P2, PT, R0, 0x3, PT ;  /* 0x000000030000780c */ /* 0x000fda0003f45270 */
[----:B------:R-:W-:Y:S05]  /*29590*/  @!P2 BRA `(.L_x_4362) ;  /* 0x000000000004a947 */ /* 0x000fea0003800000 */
[----:B------:R-:W-:Y:S01]  /*295a0*/  BPT.TRAP 0x1 ;  /* 0x000000040000795c */ /* 0x000fe20000300000 */
.L_x_4362:
[----:B------:R-:W-:Y:S01]  /*295b0*/  SHF.L.U32 R3, R20, 0x1f, RZ ;  /* 0x0000001f14037819 */ /* 0x000fe200000006ff */
[----:B------:R-:W-:-:S03]  /*295c0*/  IMAD R0, R17, 0x7800, RZ ;  /* 0x0000780011007824 */ /* 0x000fc600078e02ff */
[----:B------:R-:W0:Y:S02]  /*295d0*/  SYNCS.PHASECHK.TRANS64.TRYWAIT P2, [R2+URZ+0x33460], R3 ;  /* 0x03346003020075a7 */ /* 0x000e24000804017f */
[----:B0-----:R-:W-:Y:S05]  /*295e0*/  @!P2 BRA `(.L_x_4363) ;  /* 0x0000007800a8a947 */ /* 0x001fea0003800000 */
.L_x_4590:
[C---:B--23--:R-:W-:Y:S01]  /*295f0*/  LOP3.LUT R4, R0.reuse, R25, RZ, 0xfc, !PT ;  /* 0x0000001900047212 */ /* 0x04cfe200078efcff */
[----:B------:R-:W-:Y:S05]  /*29600*/  WARPSYNC.ALL ;  /* 0x0000000000007948 */ /* 0x000fea0003800000 */
[----:B------:R-:W-:Y:S01]  /*29610*/  IADD3 R5, R23, R4, RZ ;  /* 0x0000000417057210 */ /* 0x000fe20007ffe0ff */
[C---:B------:R-:W-:Y:S01]  /*29620*/  VIADD R12, R0.reuse, 0x2800 ;  /* 0x00002800000c7836 */ /* 0x040fe20000000000 */
[C---:B------:R-:W-:Y:S01]  /*29630*/  LOP3.LUT R3, R0.reuse, R22, RZ, 0xfc, !PT ;  /* 0x0000001600037212 */ /* 0x040fe200078efcff */
[C---:B------:R-:W-:Y:S01]  /*29640*/  VIADD R13, R0.reuse, 0x800 ;  /* 0x00000800000d7836 */ /* 0x040fe20000000000 */
[C---:B------:R-:W-:Y:S01]  /*29650*/  IADD3 R20, R0.reuse, 0x5000, RZ ;  /* 0x0000500000147810 */ /* 0x040fe20007ffe0ff */
[----:B------:R-:W-:Y:S01]  /*29660*/  VIADD R17, R0, 0x3000 ;  /* 0x0000300000117836 */ /* 0x000fe20000000000 */
[----:B----4-:R-:W0:Y:S01]  /*29670*/  LDSM.16.MT88.4 R4, [R5+0xf200] ;  /* 0x00f200000504783b */ /* 0x010e220000004200 */
[----:B------:R-:W-:-:S02]  /*29680*/  IMAD.IADD R3, R24, 0x1, R3 ;  /* 0x0000000118037824 */ /* 0x000fc400078e0203 */
[C---:B------:R-:W-:Y:S02]  /*29690*/  VIADD R15, R0.reuse, 0x2000 ;  /* 0x00002000000f7836 */ /* 0x040fe40000000000 */
[----:B------:R-:W-:Y:S02]  /*296a0*/  VIADD R14, R0, 0x5800 ;  /* 0x00005800000e7836 */ /* 0x000fe40000000000 */
[----:B------:R-:W-:-:S05]  /*296b0*/  IMAD.U32 R21, RZ, RZ, UR39 ;  /* 0x00000027ff157e24 */ /* 0x000fca000f8e00ff */
[----:B------:R-:W-:Y:S02]  /*296c0*/  ISETP.NE.AND P2, PT, R21, 0x3, PT ;  /* 0x000000031500780c */ /* 0x000fe40003f45270 */
[C-C-:B0-----:R-:W-:Y:S02]  /*296d0*/  PRMT R8, R4.reuse, 0x6420, R5.reuse ;  /* 0x0000642004087816 */ /* 0x141fe40000000005 */
[----:B------:R-:W-:Y:S02]  /*296e0*/  PRMT R9, R4, 0x7531, R5 ;  /* 0x0000753104097816 */ /* 0x000fe40000000005 */
        /* <DEDUP_REMOVED lines=12> */
[----:B------:R-:W-:Y:S02]  /*297b0*/  PRMT R9, R4, 0x7531, R5 ;  /* 0x0000753104097816 */ /* 0x000fe40000000005 */
[C-C-:B------:R-:W-:Y:S02]  /*297c0*/  PRMT R10, R6.reuse, 0x6420, R7.reuse ;  /* 0x00006420060a7816 */ /* 0x140fe40000000007 */
[----:B------:R-:W-:-:S05]  /*297d0*/  PRMT R11, R6, 0x7531, R7 ;  /* 0x00007531060b7816 */ /* 0x000fca0000000007 */
[----:B------:R0:W-:Y:S02]  /*297e0*/  STSM.16.M88.4 [R3], R8 ;  /* 0x0000000803007844 */ /* 0x0001e40000000200 */
[C---:B0-----:R-:W-:Y:S02]  /*297f0*/  LOP3.LUT R3, R20.reuse, R25, RZ, 0xfc, !PT ;  /* 0x0000001914037212 */ /* 0x041fe400078efcff */
[----:B------:R-:W-:-:S03]  /*29800*/  LOP3.LUT R20, R20, R22, RZ, 0xfc, !PT ;  /* 0x0000001614147212 */ /* 0x000fc600078efcff */
[----:B------:R-:W-:Y:S02]  /*29810*/  IMAD.IADD R3, R23, 0x1, R3 ;  /* 0x0000000117037824 */ /* 0x000fe400078e0203 */
[----:B------:R-:W-:-:S03]  /*29820*/  IMAD.IADD R20, R24, 0x1, R20 ;  /* 0x0000000118147824 */ /* 0x000fc600078e0214 */
[----:B------:R0:W2:Y:S02]  /*29830*/  LDSM.16.MT88.4 R4, [R3+0xf200] ;  /* 0x00f200000304783b */ /* 0x0000a40000004200 */
[----:B0-----:R-:W-:Y:S01]  /*29840*/  VIADD R3, R0, 0x1000 ;  /* 0x0000100000037836 */ /* 0x001fe20000000000 */
[C-C-:B--2---:R-:W-:Y:S02]  /*29850*/  PRMT R8, R4.reuse, 0x6420, R5.reuse ;  /* 0x0000642004087816 */ /* 0x144fe40000000005 */
[----:B------:R-:W-:Y:S02]  /*29860*/  PRMT R9, R4, 0x7531, R5 ;  /* 0x0000753104097816 */ /* 0x000fe40000000005 */
[C---:B------:R-:W-:Y:S02]  /*29870*/  LOP3.LUT R4, R3.reuse, R22, RZ, 0xfc, !PT ;  /* 0x0000001603047212 */ /* 0x040fe400078efcff */
[C-C-:B------:R-:W-:Y:S02]  /*29880*/  PRMT R10, R6.reuse, 0x6420, R7.reuse ;  /* 0x00006420060a7816 */ /* 0x140fe40000000007 */
[----:B------:R-:W-:Y:S01]  /*29890*/  PRMT R11, R6, 0x7531, R7 ;  /* 0x00007531060b7816 */ /* 0x000fe20000000007 */
[----:B------:R-:W-:Y:S01]  /*298a0*/  IMAD.IADD R4, R24, 0x1, R4 ;  /* 0x0000000118047824 */ /* 0x000fe200078e0204 */
[----:B------:R-:W-:-:S04]  /*298b0*/  LOP3.LUT R3, R3, R25, RZ, 0xfc, !PT ;  /* 0x0000001903037212 */ /* 0x000fc800078efcff */
[----:B------:R0:W-:Y:S01]  /*298c0*/  STSM.16.M88.4 [R4], R8 ;  /* 0x0000000804007844 */ /* 0x0001e20000000200 */
[C---:B------:R-:W-:Y:S02]  /*298d0*/  IMAD.IADD R3, R23.reuse, 0x1, R3 ;  /* 0x0000000117037824 */ /* 0x040fe400078e0203 */
[----:B0-----:R-:W-:Y:S02]  /*298e0*/  IMAD.IADD R4, R23, 0x1, R13 ;  /* 0x0000000117047824 */ /* 0x001fe400078e020d */
[----:B------:R-:W-:-:S04]  /*298f0*/  VIADD R13, R0, 0x1800 ;  /* 0x00001800000d7836 */ /* 0x000fc80000000000 */
[----:B------:R-:W0:Y:S02]  /*29900*/  LDSM.16.MT88.4 R4, [R4+0xf200] ;  /* 0x00f200000404783b */ /* 0x000e240000004200 */
[C-C-:B0-----:R-:W-:Y:S02]  /*29910*/  PRMT R8, R4.reuse, 0x6420, R5.reuse ;  /* 0x0000642004087816 */ /* 0x141fe40000000005 */
[----:B------:R-:W-:Y:S02]  /*29920*/  PRMT R9, R4, 0x7531, R5 ;  /* 0x0000753104097816 */ /* 0x000fe40000000005 */
[----:B------:R-:W-:Y:S02]  /*29930*/  LOP3.LUT R4, R13, R22, RZ, 0xfc, !PT ;  /* 0x000000160d047212 */ /* 0x000fe400078efcff */
[C-C-:B------:R-:W-:Y:S02]  /*29940*/  PRMT R10, R6.reuse, 0x6420, R7.reuse ;  /* 0x00006420060a7816 */ /* 0x140fe40000000007 */
[----:B------:R-:W-:-:S02]  /*29950*/  PRMT R11, R6, 0x7531, R7 ;  /* 0x00007531060b7816 */ /* 0x000fc40000000007 */
[----:B------:R-:W-:Y:S02]  /*29960*/  IADD3 R4, R24, R4, RZ ;  /* 0x0000000418047210 */ /* 0x000fe40007ffe0ff */
[----:B------:R-:W-:-:S03]  /*29970*/  LOP3.LUT R13, R13, R25, RZ, 0xfc, !PT ;  /* 0x000000190d0d7212 */ /* 0x000fc600078efcff */
[----:B------:R0:W-:Y:S02]  /*29980*/  STSM.16.M88.4 [R4], R8 ;  /* 0x0000000804007844 */ /* 0x0001e40000000200 */
[C---:B0-----:R-:W-:Y:S02]  /*29990*/  LOP3.LUT R4, R17.reuse, R25, RZ, 0xfc, !PT ;  /* 0x0000001911047212 */ /* 0x041fe400078efcff */
[----:B------:R-:W-:-:S03]  /*299a0*/  LOP3.LUT R17, R17, R22, RZ, 0xfc, !PT ;  /* 0x0000001611117212 */ /* 0x000fc600078efcff */
[----:B------:R-:W-:Y:S02]  /*299b0*/  IMAD.IADD R4, R23, 0x1, R4 ;  /* 0x0000000117047824 */ /* 0x000fe400078e0204 */
[----:B------:R-:W-:-:S04]  /*299c0*/  IMAD.IADD R17, R24, 0x1, R17 ;  /* 0x0000000118117824 */ /* 0x000fc800078e0211 */
[----:B------:R-:W0:Y:S02]  /*299d0*/  LDSM.16.MT88.4 R4, [R4+0xf200] ;  /* 0x00f200000404783b */ /* 0x000e240000004200 */
[C-C-:B0-----:R-:W-:Y:S02]  /*299e0*/  PRMT R8, R4.reuse, 0x6420, R5.reuse ;  /* 0x0000642004087816 */ /* 0x141fe40000000005 */
[----:B------:R-:W-:Y:S02]  /*299f0*/  PRMT R9, R4, 0x7531, R5 ;  /* 0x0000753104097816 */ /* 0x000fe40000000005 */
[C---:B------:R-:W-:Y:S02]  /*29a00*/  LOP3.LUT R4, R15.reuse, R22, RZ, 0xfc, !PT ;  /* 0x000000160f047212 */ /* 0x040fe400078efcff */
[C-C-:B------:R-:W-:Y:S02]  /*29a10*/  PRMT R10, R6.reuse, 0x6420, R7.reuse ;  /* 0x00006420060a7816 */ /* 0x140fe40000000007 */
[----:B------:R-:W-:Y:S01]  /*29a20*/  PRMT R11, R6, 0x7531, R7 ;  /* 0x00007531060b7816 */ /* 0x000fe20000000007 */
[----:B------:R-:W-:Y:S01]  /*29a30*/  IMAD.IADD R4, R24, 0x1, R4 ;  /* 0x0000000118047824 */ /* 0x000fe200078e0204 */
[----:B------:R-:W-:-:S04]  /*29a40*/  LOP3.LUT R15, R15, R25, RZ, 0xfc, !PT ;  /* 0x000000190f0f7212 */ /* 0x000fc800078efcff */
[----:B------:R0:W-:Y:S02]  /*29a50*/  STSM.16.M88.4 [R4], R8 ;  /* 0x0000000804007844 */ /* 0x0001e40000000200 */
[C---:B0-----:R-:W-:Y:S02]  /*29a60*/  LOP3.LUT R4, R14.reuse, R25, RZ, 0xfc, !PT ;  /* 0x000000190e047212 */ /* 0x041fe400078efcff */
[----:B------:R-:W-:Y:S02]  /*29a70*/  LOP3.LUT R14, R14, R22, RZ, 0xfc, !PT ;  /* 0x000000160e0e7212 */ /* 0x000fe400078efcff */
[----:B------:R-:W-:Y:S02]  /*29a80*/  IADD3 R4, R23, R4, RZ ;  /* 0x0000000417047210 */ /* 0x000fe40007ffe0ff */
[----:B------:R-:W-:-:S04]  /*29a90*/  IADD3 R14, R24, R14, RZ ;  /* 0x0000000e180e7210 */ /* 0x000fc80007ffe0ff */
[----:B------:R-:W0:Y:S02]  /*29aa0*/  LDSM.16.MT88.4 R4, [R4+0xf200] ;  /* 0x00f200000404783b */ /* 0x000e240000004200 */
[C-C-:B0-----:R-:W-:Y:S02]  /*29ab0*/  PRMT R8, R4.reuse, 0x6420, R5.reuse ;  /* 0x0000642004087816 */ /* 0x141fe40000000005 */
[----:B------:R-:W-:Y:S02]  /*29ac0*/  PRMT R9, R4, 0x7531, R5 ;  /* 0x0000753104097816 */ /* 0x000fe40000000005 */
[C-C-:B------:R-:W-:Y:S02]  /*29ad0*/  PRMT R10, R6.reuse, 0x6420, R7.reuse ;  /* 0x00006420060a7816 */ /* 0x140fe40000000007 */
[----:B------:R-:W-:-:S05]  /*29ae0*/  PRMT R11, R6, 0x7531, R7 ;  /* 0x00007531060b7816 */ /* 0x000fca0000000007 */
[----:B------:R-:W-:Y:S04]  /*29af0*/  STSM.16.M88.4 [R12], R8 ;  /* 0x000000080c007844 */ /* 0x000fe80000000200 */
[----:B------:R0:W2:Y:S02]  /*29b00*/  LDSM.16.MT88.4 R4, [R3+0xf200] ;  /* 0x00f200000304783b */ /* 0x0000a40000004200 */
        /* <DEDUP_REMOVED lines=8> */
[----:B------:R-:W-:-:S03]  /*29b90*/  LOP3.LUT R3, R3, R22, RZ, 0xfc, !PT ;  /* 0x0000001603037212 */ /* 0x000fc600078efcff */
[----:B------:R0:W-:Y:S01]  /*29ba0*/  STSM.16.M88.4 [R17], R8 ;  /* 0x0000000811007844 */ /* 0x0001e20000000200 */
[----:B------:R-:W-:-:S03]  /*29bb0*/  IADD3 R3, R24, R3, RZ ;  /* 0x0000000318037210 */ /* 0x000fc60007ffe0ff */
[----:B------:R-:W2:Y:S01]  /*29bc0*/  LDSM.16.MT88.4 R4, [R4+0xf200] ;  /* 0x00f200000404783b */ /* 0x000ea20000004200 */
[----:B0-----:R-:W-:Y:S01]  /*29bd0*/  VIADD R17, R0, 0x4000 ;  /* 0x0000400000117836 */ /* 0x001fe20000000000 */
        /* <DEDUP_REMOVED lines=21> */
[C---:B0-----:R-:W-:Y:S01]  /*29d30*/  IADD3 R3, R0.reuse, 0x4800, RZ ;  /* 0x0000480000037810 */ /* 0x041fe20007ffe0ff */
[----:B------:R-:W-:Y:S01]  /*29d40*/  VIADD R0, R0, 0x7000 ;  /* 0x0000700000007836 */ /* 0x000fe20000000000 */
[C-C-:B--2---:R-:W-:Y:S02]  /*29d50*/  PRMT R8, R4.reuse, 0x6420, R5.reuse ;  /* 0x0000642004087816 */ /* 0x144fe40000000005 */
[----:B------:R-:W-:Y:S02]  /*29d60*/  PRMT R9, R4, 0x7531, R5 ;  /* 0x0000753104097816 */ /* 0x000fe40000000005 */
[----:B------:R-:W-:-:S02]  /*29d70*/  LOP3.LUT R4, R3, R22, RZ, 0xfc, !PT ;  /* 0x0000001603047212 */ /* 0x000fc400078efcff */
[C-C-:B------:R-:W-:Y:S02]  /*29d80*/  PRMT R10, R6.reuse, 0x6420, R7.reuse ;  /* 0x00006420060a7816 */ /* 0x140fe40000000007 */
[----:B------:R-:W-:Y:S01]  /*29d90*/  PRMT R11, R6, 0x7531, R7 ;  /* 0x00007531060b7816 */ /* 0x000fe20000000007 */
[----:B------:R-:W-:-:S05]  /*29da0*/  IMAD.IADD R4, R24, 0x1, R4 ;  /* 0x0000000118047824 */ /* 0x000fca00078e0204 */
[----:B------:R0:W-:Y:S02]  /*29db0*/  STSM.16.M88.4 [R4], R8 ;  /* 0x0000000804007844 */ /* 0x0001e40000000200 */
[----:B0-----:R-:W-:-:S06]  /*29dc0*/  IMAD.IADD R4, R23, 0x1, R17 ;  /* 0x0000000117047824 */ /* 0x001fcc00078e0211 */
[----:B------:R-:W0:Y:S02]  /*29dd0*/  LDSM.16.MT88.4 R4, [R4+0xf200] ;  /* 0x00f200000404783b */ /* 0x000e240000004200 */
[C-C-:B0-----:R-:W-:Y:S02]  /*29de0*/  PRMT R8, R4.reuse, 0x6420, R5.reuse ;  /* 0x0000642004087816 */ /* 0x141fe40000000005 */
[----:B------:R-:W-:Y:S02]  /*29df0*/  PRMT R9, R4, 0x7531, R5 ;  /* 0x0000753104097816 */ /* 0x000fe40000000005 */
[----:B------:R-:W-:Y:S02]  /*29e00*/  LOP3.LUT R4, R13, R25, RZ, 0xfc, !PT ;  /* 0x000000190d047212 */ /* 0x000fe400078efcff */
        /* <DEDUP_REMOVED lines=8> */
[----:B------:R-:W-:Y:S01]  /*29e90*/  PRMT R9, R4, 0x7531, R5 ;  /* 0x0000753104097816 */ /* 0x000fe20000000005 */
[----:B------:R-:W-:Y:S01]  /*29ea0*/  IMAD.IADD R4, R23, 0x1, R15 ;  /* 0x0000000117047824 */ /* 0x000fe200078e020f */
[----:B------:R-:W-:-:S02]  /*29eb0*/  PRMT R10, R6, 0x6420, R7 ;  /* 0x00006420060a7816 */ /* 0x000fc40000000007 */
[----:B------:R-:W-:-:S05]  /*29ec0*/  PRMT R11, R6, 0x7531, R7 ;  /* 0x00007531060b7816 */ /* 0x000fca0000000007 */
[----:B------:R-:W-:Y:S04]  /*29ed0*/  STSM.16.M88.4 [R14], R8 ;  /* 0x000000080e007844 */ /* 0x000fe80000000200 */
[----:B------:R-:W0:Y:S02]  /*29ee0*/  LDSM.16.MT88.4 R4, [R4+0xf200] ;  /* 0x00f200000404783b */ /* 0x000e240000004200 */
[C-C-:B0-----:R-:W-:Y:S02]  /*29ef0*/  PRMT R10, R6.reuse, 0x6420, R7.reuse ;  /* 0x00006420060a7816 */ /* 0x141fe40000000007 */
[----:B------:R-:W-:Y:S02]  /*29f00*/  PRMT R11, R6, 0x7531, R7 ;  /* 0x00007531060b7816 */ /* 0x000fe40000000007 */
[----:B------:R-:W-:-:S02]  /*29f10*/  LOP3.LUT R6, R3, R25, RZ, 0xfc, !PT ;  /* 0x0000001903067212 */ /* 0x000fc400078efcff */
[C-C-:B------:R-:W-:Y:S02]  /*29f20*/  PRMT R8, R4.reuse, 0x6420, R5.reuse ;  /* 0x0000642004087816 */ /* 0x140fe40000000005 */
[----:B------:R-:W-:Y:S01]  /*29f30*/  PRMT R9, R4, 0x7531, R5 ;  /* 0x0000753104097816 */ /* 0x000fe20000000005 */
[----:B------:R-:W-:-:S04]  /*29f40*/  IMAD.IADD R6, R23, 0x1, R6 ;  /* 0x0000000117067824 */ /* 0x000fc800078e0206 */
[----:B------:R-:W-:Y:S04]  /*29f50*/  STSM.16.M88.4 [R12], R8 ;  /* 0x000000080c007844 */ /* 0x000fe80000000200 */
[----:B------:R-:W0:Y:S02]  /*29f60*/  LDSM.16.MT88.4 R4, [R6+0xf200] ;  /* 0x00f200000604783b */ /* 0x000e240000004200 */
[C-C-:B0-----:R-:W-:Y:S02]  /*29f70*/  PRMT R8, R4.reuse, 0x6420, R5.reuse ;  /* 0x0000642004087816 */ /* 0x141fe40000000005 */
[----:B------:R-:W-:Y:S02]  /*29f80*/  PRMT R9, R4, 0x7531, R5 ;  /* 0x0000753104097816 */ /* 0x000fe40000000005 */
[----:B------:R-:W-:-:S02]  /*29f90*/  LOP3.LUT R4, R0, R25, RZ, 0xfc, !PT ;  /* 0x0000001900047212 */ /* 0x000fc400078efcff */
[C-C-:B------:R-:W-:Y:S02]  /*29fa0*/  PRMT R10, R6.reuse, 0x6420, R7.reuse ;  /* 0x00006420060a7816 */ /* 0x140fe40000000007 */
[----:B------:R-:W-:Y:S02]  /*29fb0*/  PRMT R11, R6, 0x7531, R7 ;  /* 0x00007531060b7816 */ /* 0x000fe40000000007 */
[----:B------:R-:W-:Y:S02]  /*29fc0*/  IADD3 R4, R23, R4, RZ ;  /* 0x0000000417047210 */ /* 0x000fe40007ffe0ff */
[----:B------:R-:W-:Y:S01]  /*29fd0*/  LOP3.LUT R0, R0, R22, RZ, 0xfc, !PT ;  /* 0x0000001600007212 */ /* 0x000fe200078efcff */
[----:B------:R-:W-:Y:S04]  /*29fe0*/  STSM.16.M88.4 [R13], R8 ;  /* 0x000000080d007844 */ /* 0x000fe80000000200 */
[----:B------:R-:W0:Y:S01]  /*29ff0*/  LDSM.16.MT88.4 R4, [R4+0xf200] ;  /* 0x00f200000404783b */ /* 0x000e220000004200 */
        /* <DEDUP_REMOVED lines=14> */
.L_x_4364:
[----:B--2---:R2:W-:Y:S01]  /*2a0e0*/  SYNCS.ARRIVE.TRANS64.A1T0 RZ, [R2+URZ+0x33450], RZ ;  /* 0x033450ff02ff79a7 */ /* 0x0045e2000810003f */
[----:B------:R-:W-:Y:S06]  /*2a0f0*/  BAR.SYNC.DEFER_BLOCKING 0x2, 0x80 ;  /* 0x0082000000007b1d */ /* 0x000fec0000010000 */
[----:B------:R-:W-:Y:S05]  /*2a100*/  @!P0 BRA `(.L_x_4365) ;  /* 0x0000000000048947 */ /* 0x000fea0003800000 */
[----:B------:R-:W-:Y:S01]  /*2a110*/  BPT.TRAP 0x1 ;  /* 0x000000040000795c */ /* 0x000fe20000300000 */
.L_x_4365:
[----:B0-----:R-:W3:Y:S01]  /*2a120*/  LDL R0, [R1+0x18] ;  /* 0x0000180001007983 */ /* 0x001ee20000100800 */
[----:B--2---:R-:W-:Y:S02]  /*2a130*/  VIADD R2, R2, 0x33480 ;  /* 0x0003348002027836 */ /* 0x004fe40000000000 */
[----:B------:R-:W-:Y:S02]  /*2a140*/  IMAD.MOV.U32 R20, RZ, RZ, R37 ;  /* 0x000000ffff147224 */ /* 0x000fe400078e0025 */
[----:B------:R-:W-:Y:S01]  /*2a150*/  IMAD.MOV.U32 R17, RZ, RZ, R32 ;  /* 0x000000ffff117224 */ /* 0x000fe200078e0020 */
[----:B---3--:R-:W-:-:S04]  /*2a160*/  PRMT R2, R0, 0x654, R2 ;  /* 0x0000065400027816 */ /* 0x008fc80000000002 */
[----:B------:R2:W-:Y:S01]  /*2a170*/  SYNCS.ARRIVE.TRANS64.RED.A1T0 RZ, [R2+URZ], RZ ;  /* 0x000000ff02ff79a7 */ /* 0x0005e2000810043f */
[----:B------:R-:W-:Y:S05]  /*2a180*/  @P1 BRA `(.L_x_4366) ;  /* 0xffffffe000741947 */ /* 0x000fea000383ffff */
.L_x_4346:
[----:B0-----:R-:W2:Y:S01]  /*2a190*/  S2R R0, SR_TID.X ;  /* 0x0000000000007919 */ /* 0x001ea20000002100 */
[----:B------:R-:W-:Y:S01]  /*2a1a0*/  BSSY B0, `(.L_x_4367) ;  /* 0x0000012000007945 */ /* 0x000fe20003800000 */
[----:B--2---:R-:W-:Y:S02]  /*2a1b0*/  LOP3.LUT R2, R0, 0x7f, RZ, 0xc0, !PT ;  /* 0x0000007f00027812 */ /* 0x004fe400078ec0ff */
[----:B------:R-:W-:Y:S02]  /*2a1c0*/  MOV R0, UR37 ;  /* 0x0000002500007c02 */ /* 0x000fe40008000f00 */
[----:B------:R-:W-:Y:S02]  /*2a1d0*/  ISETP.NE.AND P1, PT, R2, RZ, PT ;  /* 0x000000ff0200720c */ /* 0x000fe40003f25270 */
[----:B------:R-:W-:-:S11]  /*2a1e0*/  ISETP.NE.AND P0, PT, R0, 0x3, PT ;  /* 0x000000030000780c */ /* 0x000fd60003f05270 */
[----:B------:R-:W-:Y:S05]  /*2a1f0*/  @P1 BRA `(.L_x_4368) ;  /* 0x0000000000301947 */ /* 0x000fea0003800000 */
[----:B------:R-:W0:Y:S01]  /*2a200*/  S2R R5, SR_LANEID ;  /* 0x0000000000057919 */ /* 0x000e220000000000 */
        /* <DEDUP_REMOVED lines=10> */
[----:B0-----:R-:W-:-:S07]  /*2a2b0*/  IADD3 R16, R0, UR38, R7 ;  /* 0x0000002600107c10 */ /* 0x001fce000fffe007 */
.L_x_4368:
[----:B------:R-:W-:Y:S05]  /*2a2c0*/  BSYNC B0 ;  /* 0x0000000000007941 */ /* 0x000fea0003800000 */
.L_x_4367:
[----:B------:R-:W-:Y:S05]  /*2a2d0*/  @!P0 BRA `(.L_x_4369) ;  /* 0x0000000000048947 */ /* 0x000fea0003800000 */
[----:B------:R-:W-:Y:S01]  /*2a2e0*/  BPT.TRAP 0x1 ;  /* 0x000000040000795c */ /* 0x000fe20000300000 */
.L_x_4369:
[----:B------:R-:W-:Y:S01]  /*2a2f0*/  LOP3.LUT R3, R37, 0x1, RZ, 0x3c, !PT ;  /* 0x0000000125037812 */ /* 0x000fe200078e3cff */
[----:B------:R-:W-:Y:S01]  /*2a300*/  IMAD R0, R32, 0x8, R23 ;  /* 0x0000000820007824 */ /* 0x000fe200078e0217 */
[----:B------:R-:W-:Y:S02]  /*2a310*/  BSSY B0, `(.L_x_4370) ;  /* 0x0000004000007945 */ /* 0x000fe40003800000 */
[----:B------:R-:W-:-:S04]  /*2a320*/  SHF.L.U32 R3, R3, 0x1f, RZ ;  /* 0x0000001f03037819 */ /* 0x000fc800000006ff */
[----:B------:R-:W0:Y:S02]  /*2a330*/  SYNCS.PHASECHK.TRANS64.TRYWAIT P1, [R0+URZ+0x33470], R3 ;  /* 0x03347003000075a7 */ /* 0x000e24000802017f */
[----:B0-----:R-:W-:Y:S05]  /*2a340*/  @!P1 BRA `(.L_x_4371) ;  /* 0x0000006c00649947 */ /* 0x001fea0003800000 */
.L_x_4591:
[----:B------:R-:W-:Y:S05]  /*2a350*/  BSYNC B0 ;  /* 0x0000000000007941 */ /* 0x000fea0003800000 */
.L_x_4370:
[----:B------:R-:W-:-:S05]  /*2a360*/  IMAD.U32 R2, RZ, RZ, UR39 ;  /* 0x00000027ff027e24 */ /* 0x000fca000f8e00ff */
[----:B------:R-:W-:-:S13]  /*2a370*/  ISETP.NE.AND P1, PT, R2, 0x3, PT ;  /* 0x000000030200780c */ /* 0x000fda0003f25270 */
[----:B------:R-:W-:Y:S05]  /*2a380*/  @!P1 BRA `(.L_x_4372) ;  /* 0x0000000000049947 */ /* 0x000fea0003800000 */
[----:B------:R-:W-:Y:S01]  /*2a390*/  BPT.TRAP 0x1 ;  /* 0x000000040000795c */ /* 0x000fe20000300000 */
.L_x_4372:
[----:B0-----:R-:W-:-:S04]  /*2a3a0*/  SHF.L.U32 R3, R37, 0x1f, RZ ;  /* 0x0000001f25037819 */ /* 0x001fc800000006ff */
[----:B------:R-:W0:Y:S02]  /*2a3b0*/  SYNCS.PHASECHK.TRANS64.TRYWAIT P1, [R0+URZ+0x33460], R3 ;  /* 0x03346003000075a7 */ /* 0x000e24000802017f */
[----:B0-----:R-:W-:Y:S05]  /*2a3c0*/  @!P1 BRA `(.L_x_4373) ;  /* 0x0000006c00589947 */ /* 0x001fea0003800000 */
.L_x_4592:
[----:B------:R-:W-:Y:S01]  /*2a3d0*/  IMAD R2, R32, 0x7800, RZ ;  /* 0x0000780020027824 */ /* 0x000fe200078e02ff */
[----:B------:R-:W-:Y:S05]  /*2a3e0*/  WARPSYNC.ALL ;  /* 0x0000000000007948 */ /* 0x000fea0003800000 */
[C---:B------:R-:W-:Y:S01]  /*2a3f0*/  LOP3.LUT R4, R2.reuse, R25, RZ, 0xfc, !PT ;  /* 0x0000001902047212 */ /* 0x040fe200078efcff */
[C---:B------:R-:W-:Y:S01]  /*2a400*/  VIADD R13, R2.reuse, 0x2800 ;  /* 0x00002800020d7836 */ /* 0x040fe20000000000 */
[C---:B0-----:R-:W-:Y:S01]  /*2a410*/  LOP3.LUT R3, R2.reuse, R22, RZ, 0xfc, !PT ;  /* 0x0000001602037212 */ /* 0x041fe200078efcff */
[C---:B------:R-:W-:Y:S01]  /*2a420*/  VIADD R18, R2.reuse, 0x5000 ;  /* 0x0000500002127836 */ /* 0x040fe20000000000 */
[----:B------:R-:W-:Y:S01]  /*2a430*/  IADD3 R17, R2, 0x2000, RZ ;  /* 0x0000200002117810 */ /* 0x000fe20007ffe0ff */
[----:B------:R-:W-:-:S02]  /*2a440*/  IMAD.IADD R5, R23, 0x1, R4 ;  /* 0x0000000117057824 */ /* 0x000fc400078e0204 */
[----:B------:R-:W-:Y:S02]  /*2a450*/  IMAD.IADD R12, R24, 0x1, R3 ;  /* 0x00000001180c7824 */ /* 0x000fe400078e0203 */
[----:B------:R-:W-:Y:S02]  /*2a460*/  VIADD R3, R2, 0x800 ;  /* 0x0000080002037836 */ /* 0x000fe40000000000 */
[----:B------:R-:W0:Y:S01]  /*2a470*/  LDSM.16.MT88.4 R4, [R5+0xf200] ;  /* 0x00f200000504783b */ /* 0x000e220000004200 */
[----:B------:R-:W-:-:S05]  /*2a480*/  IMAD.U32 R21, RZ, RZ, UR39 ;  /* 0x00000027ff157e24 */ /* 0x000fca000f8e00ff */
[----:B------:R-:W-:Y:S02]  /*2a490*/  ISETP.NE.AND P1, PT, R21, 0x3, PT ;  /* 0x000000031500780c */ /* 0x000fe40003f25270 */
[C-C-:B0-----:R-:W-:Y:S02]  /*2a4a0*/  PRMT R8, R4.reuse, 0x6420, R5.reuse ;  /* 0x0000642004087816 */ /* 0x141fe40000000005 */
[----:B------:R-:W-:Y:S02]  /*2a4b0*/  PRMT R9, R4, 0x7531, R5 ;  /* 0x0000753104097816 */ /* 0x000fe40000000005 */
[----:B------:R-:W-:Y:S02]  /*2a4c0*/  LOP3.LUT R4, R13, R25, RZ, 0xfc, !PT ;  /* 0x000000190d047212 */ /* 0x000fe400078efcff */
[C-C-:B------:R-:W-:Y:S02]  /*2a4d0*/  PRMT R10, R6.reuse, 0x6420, R7.reuse ;  /* 0x00006420060a7816 */ /* 0x140fe40000000007 */
[----:B------:R-:W-:-:S02]  /*2a4e0*/  PRMT R11, R6, 0x7531, R7 ;  /* 0x00007531060b7816 */ /* 0x000fc40000000007 */
[----:B------:R-:W-:Y:S02]  /*2a4f0*/  IADD3 R6, R23, R4, RZ ;  /* 0x0000000417067210 */ /* 0x000fe40007ffe0ff */
[----:B------:R-:W-:Y:S01]  /*2a500*/  LOP3.LUT R13, R13, R22, RZ, 0xfc, !PT ;  /* 0x000000160d0d7212 */ /* 0x000fe200078efcff */
[----:B------:R0:W-:Y:S04]  /*2a510*/  STSM.16.M88.4 [R12], R8 ;  /* 0x000000080c007844 */ /* 0x0001e80000000200 */
[----:B------:R-:W2:Y:S01]  /*2a520*/  LDSM.16.MT88.4 R4, [R6+0xf200] ;  /* 0x00f200000604783b */ /* 0x000ea20000004200 */
[----:B------:R-:W-:Y:S02]  /*2a530*/  IMAD.IADD R13, R24, 0x1, R13 ;  /* 0x00000001180d7824 */ /* 0x000fe400078e020d */
[----:B0-----:R-:W-:Y:S01]  /*2a540*/  VIADD R12, R2, 0x1000 ;  /* 0x00001000020c7836 */ /* 0x001fe20000000000 */
[----:B--2---:R-:W-:-:S02]  /*2a550*/  PRMT R8, R4, 0x6420, R5 ;  /* 0x0000642004087816 */ /* 0x004fc40000000005 */
[----:B------:R-:W-:Y:S02]  /*2a560*/  PRMT R9, R4, 0x7531, R5 ;  /* 0x0000753104097816 */ /* 0x000fe40000000005 */
[-C--:B------:R-:W-:Y:S02]  /*2a570*/  LOP3.LUT R5, R3, R22.reuse, RZ, 0xfc, !PT ;  /* 0x0000001603057212 */ /* 0x080fe400078efcff */
[----:B------:R-:W-:Y:S02]  /*2a580*/  LOP3.LUT R4, R18, R25, RZ, 0xfc, !PT ;  /* 0x0000001912047212 */ /* 0x000fe400078efcff */
[----:B------:R-:W-:Y:S01]  /*2a590*/  PRMT R10, R6, 0x6420, R7 ;  /* 0x00006420060a7816 */ /* 0x000fe20000000007 */
[----:B------:R-:W-:Y:S01]  /*2a5a0*/  IMAD.IADD R14, R24, 0x1, R5 ;  /* 0x00000001180e7824 */ /* 0x000fe200078e0205 */
        /* <DEDUP_REMOVED lines=9> */
[----:B------:R-:W-:Y:S02]  /*2a640*/  LOP3.LUT R5, R12, R22, RZ, 0xfc, !PT ;  /* 0x000000160c057212 */ /* 0x000fe400078efcff */
[----:B------:R-:W-:Y:S02]  /*2a650*/  LOP3.LUT R4, R3, R25, RZ, 0xfc, !PT ;  /* 0x0000001903047212 */ /* 0x000fe400078efcff */
[----:B------:R-:W-:-:S02]  /*2a660*/  IADD3 R15, R24, R5, RZ ;  /* 0x00000005180f7210 */ /* 0x000fc40007ffe0ff */
[C-C-:B------:R-:W-:Y:S01]  /*2a670*/  PRMT R10, R6.reuse, 0x6420, R7.reuse ;  /* 0x00006420060a7816 */ /* 0x140fe20000000007 */
[----:B------:R-:W-:Y:S01]  /*2a680*/  IMAD.IADD R5, R23, 0x1, R4 ;  /* 0x0000000117057824 */ /* 0x000fe200078e0204 */
[----:B------:R-:W-:Y:S02]  /*2a690*/  PRMT R11, R6, 0x7531, R7 ;  /* 0x00007531060b7816 */ /* 0x000fe40000000007 */
[----:B------:R-:W-:Y:S02]  /*2a6a0*/  LOP3.LUT R3, R14, R22, RZ, 0xfc, !PT ;  /* 0x000000160e037212 */ /* 0x000fe400078efcff */
[-C--:B------:R-:W-:Y:S01]  /*2a6b0*/  LOP3.LUT R12, R12, R25.reuse, RZ, 0xfc, !PT ;  /* 0x000000190c0c7212 */ /* 0x080fe200078efcff */
[----:B------:R0:W-:Y:S01]  /*2a6c0*/  STSM.16.M88.4 [R15], R8 ;  /* 0x000000080f007844 */ /* 0x0001e20000000200 */
[----:B------:R-:W-:Y:S01]  /*2a6d0*/  LOP3.LUT R14, R14, R25, RZ, 0xfc, !PT ;  /* 0x000000190e0e7212 */ /* 0x000fe200078efcff */
[----:B------:R-:W-:Y:S02]  /*2a6e0*/  IMAD.IADD R20, R24, 0x1, R3 ;  /* 0x0000000118147824 */ /* 0x000fe400078e0203 */
[----:B------:R-:W2:Y:S01]  /*2a6f0*/  LDSM.16.MT88.4 R4, [R5+0xf200] ;  /* 0x00f200000504783b */ /* 0x000ea20000004200 */
[----:B------:R-:W-:-:S02]  /*2a700*/  VIADD R3, R2, 0x3000 ;  /* 0x0000300002037836 */ /* 0x000fc40000000000 */
[----:B0-----:R-:W-:Y:S01]  /*2a710*/  VIADD R15, R2, 0x5800 ;  /* 0x00005800020f7836 */ /* 0x001fe20000000000 */
[C-C-:B--2---:R-:W-:Y:S02]  /*2a720*/  PRMT R8, R4.reuse, 0x6420, R5.reuse ;  /* 0x0000642004087816 */ /* 0x144fe40000000005 */
[----:B------:R-:W-:Y:S02]  /*2a730*/  PRMT R9, R4, 0x7531, R5 ;  /* 0x0000753104097816 */ /* 0x000fe40000000005 */
[----:B------:R-:W-:Y:S02]  /*2a740*/  LOP3.LUT R4, R3, R25, RZ, 0xfc, !PT ;  /* 0x0000001903047212 */ /* 0x000fe400078efcff */
[C-C-:B------:R-:W-:Y:S02]  /*2a750*/  PRMT R10, R6.reuse, 0x6420, R7.reuse ;  /* 0x00006420060a7816 */ /* 0x140fe40000000007 */
[----:B------:R-:W-:Y:S01]  /*2a760*/  PRMT R11, R6, 0x7531, R7 ;  /* 0x00007531060b7816 */ /* 0x000fe20000000007 */
[----:B------:R-:W-:Y:S01]  /*2a770*/  IMAD.IADD R5, R23, 0x1, R4 ;  /* 0x0000000117057824 */ /* 0x000fe200078e0204 */
[----:B------:R-:W-:-:S03]  /*2a780*/  LOP3.LUT R3, R3, R22, RZ, 0xfc, !PT ;  /* 0x0000001603037212 */ /* 0x000fc600078efcff */
[----:B------:R-:W-:Y:S04]  /*2a790*/  STSM.16.M88.4 [R20], R8 ;  /* 0x0000000814007844 */ /* 0x000fe80000000200 */
[----:B------:R-:W0:Y:S02]  /*2a7a0*/  LDSM.16.MT88.4 R4, [R5+0xf200] ;  /* 0x00f200000504783b */ /* 0x000e240000004200 */
[C-C-:B0-----:R-:W-:Y:S02]  /*2a7b0*/  PRMT R8, R4.reuse, 0x6420, R5.reuse ;  /* 0x0000642004087816 */ /* 0x141fe40000000005 */
[----:B------:R-:W-:Y:S02]  /*2a7c0*/  PRMT R9, R4, 0x7531, R5 ;  /* 0x0000753104097816 */ /* 0x000fe40000000005 */
[----:B------:R-:W-:-:S02]  /*2a7d0*/  PRMT R10, R6, 0x6420, R7 ;  /* 0x00006420060a7816 */ /* 0x000fc40000000007 */
[----:B------:R-:W-:Y:S02]  /*2a7e0*/  PRMT R11, R6, 0x7531, R7 ;  /* 0x00007531060b7816 */ /* 0x000fe40000000007 */
[-C--:B------:R-:W-:Y:S02]  /*2a7f0*/  LOP3.LUT R4, R17, R22.reuse, RZ, 0xfc, !PT ;  /* 0x0000001611047212 */ /* 0x080fe400078efcff */
[C---:B------:R-:W-:Y:S02]  /*2a800*/  LOP3.LUT R6, R15.reuse, R25, RZ, 0xfc, !PT ;  /* 0x000000190f067212 */ /* 0x040fe400078efcff */
[----:B------:R-:W-:Y:S01]  /*2a810*/  LOP3.LUT R15, R15, R22, RZ, 0xfc, !PT ;  /* 0x000000160f0f7212 */ /* 0x000fe200078efcff */
[C---:B------:R-:W-:Y:S02]  /*2a820*/  IMAD.IADD R4, R24.reuse, 0x1, R4 ;  /* 0x0000000118047824 */ /* 0x040fe400078e0204 */
[----:B------:R-:W-:Y:S02]  /*2a830*/  IMAD.IADD R20, R23, 0x1, R6 ;  /* 0x0000000117147824 */ /* 0x000fe400078e0206 */
[----:B------:R-:W-:Y:S01]  /*2a840*/  IMAD.IADD R15, R24, 0x1, R15 ;  /* 0x00000001180f7824 */ /* 0x000fe200078e020f */
[----:B------:R-:W-:Y:S04]  /*2a850*/  STSM.16.M88.4 [R4], R8 ;  /* 0x0000000804007844 */ /* 0x000fe80000000200 */
[----:B------:R-:W0:Y:S02]  /*2a860*/  LDSM.16.MT88.4 R4, [R20+0xf200] ;  /* 0x00f200001404783b */ /* 0x000e240000004200 */
[----:B0-----:R-:W-:-:S02]  /*2a870*/  PRMT R8, R4, 0x6420, R5 ;  /* 0x0000642004087816 */ /* 0x001fc40000000005 */
[----:B------:R-:W-:Y:S01]  /*2a880*/  PRMT R9, R4, 0x7531, R5 ;  /* 0x0000753104097816 */ /* 0x000fe20000000005 */
[----:B------:R-:W-:Y:S01]  /*2a890*/  IMAD.IADD R5, R23, 0x1, R12 ;  /* 0x0000000117057824 */ /* 0x000fe200078e020c */
[C-C-:B------:R-:W-:Y:S02]  /*2a8a0*/  PRMT R10, R6.reuse, 0x6420, R7.reuse ;  /* 0x00006420060a7816 */ /* 0x140fe40000000007 */
[----:B------:R-:W-:Y:S02]  /*2a8b0*/  PRMT R11, R6, 0x7531, R7 ;  /* 0x00007531060b7816 */ /* 0x000fe40000000007 */
[----:B------:R-:W-:Y:S01]  /*2a8c0*/  IADD3 R12, R24, R3, RZ ;  /* 0x00000003180c7210 */ /* 0x000fe20007ffe0ff */
[C---:B------:R-:W-:Y:S02]  /*2a8d0*/  VIADD R3, R2.reuse, 0x3800 ;  /* 0x0000380002037836 */ /* 0x040fe40000000000 */
[----:B------:R0:W-:Y:S04]  /*2a8e0*/  STSM.16.M88.4 [R13], R8 ;  /* 0x000000080d007844 */ /* 0x0001e80000000200 */
[----:B------:R-:W2:Y:S01]  /*2a8f0*/  LDSM.16.MT88.4 R4, [R5+0xf200] ;  /* 0x00f200000504783b */ /* 0x000ea20000004200 */
[----:B0-----:R-:W-:Y:S01]  /*2a900*/  VIADD R13, R2, 0x6000 ;  /* 0x00006000020d7836 */ /* 0x001fe20000000000 */
[----:B--2---:R-:W-:-:S02]  /*2a910*/  PRMT R8, R4, 0x6420, R5 ;  /* 0x0000642004087816 */ /* 0x004fc40000000005 */
[----:B------:R-:W-:Y:S02]  /*2a920*/  PRMT R9, R4, 0x7531, R5 ;  /* 0x0000753104097816 */ /* 0x000fe40000000005 */
[----:B------:R-:W-:Y:S02]  /*2a930*/  LOP3.LUT R4, R3, R25, RZ, 0xfc, !PT ;  /* 0x0000001903047212 */ /* 0x000fe400078efcff */
[C-C-:B------:R-:W-:Y:S02]  /*2a940*/  PRMT R10, R6.reuse, 0x6420, R7.reuse ;  /* 0x00006420060a7816 */ /* 0x140fe40000000007 */
[----:B------:R-:W-:Y:S01]  /*2a950*/  PRMT R11, R6, 0x7531, R7 ;  /* 0x00007531060b7816 */ /* 0x000fe20000000007 */
[----:B------:R-:W-:Y:S01]  /*2a960*/  IMAD.IADD R6, R23, 0x1, R4 ;  /* 0x0000000117067824 */ /* 0x000fe200078e0204 */
[----:B------:R-:W-:-:S03]  /*2a970*/  LOP3.LUT R3, R3, R22, RZ, 0xfc, !PT ;  /* 0x0000001603037212 */ /* 0x000fc600078efcff */
[----:B------:R0:W-:Y:S02]  /*2a980*/  STSM.16.M88.4 [R12], R8 ;  /* 0x000000080c007844 */ /* 0x0001e40000000200 */
[----:B------:R-:W-:Y:S01]  /*2a990*/  IMAD.IADD R20, R24, 0x1, R3 ;  /* 0x0000000118147824 */ /* 0x000fe200078e0203 */
[C---:B------:R-:W-:Y:S01]  /*2a9a0*/  IADD3 R3, R2.reuse, 0x4000, RZ ;  /* 0x0000400002037810 */ /* 0x040fe20007ffe0ff */
        /* <DEDUP_REMOVED lines=17> */
[----:B------:R-:W-:Y:S02]  /*2aac0*/  IMAD.IADD R4, R24, 0x1, R4 ;  /* 0x0000000118047824 */ /* 0x000fe400078e0204 */
[----:B------:R-:W-:-:S03]  /*2aad0*/  IMAD.IADD R7, R23, 0x1, R14 ;  /* 0x0000000117077824 */ /* 0x000fc600078e020e */
[----:B------:R-:W-:Y:S04]  /*2aae0*/  STSM.16.M88.4 [R4], R8 ;  /* 0x0000000804007844 */ /* 0x000fe80000000200 */
[----:B------:R-:W0:Y:S02]  /*2aaf0*/  LDSM.16.MT88.4 R4, [R7+0xf200] ;  /* 0x00f200000704783b */ /* 0x000e240000004200 */
[C-C-:B0-----:R-:W-:Y:S02]  /*2ab00*/  PRMT R8, R4.reuse, 0x6420, R5.reuse ;  /* 0x0000642004087816 */ /* 0x141fe40000000005 */
[----:B------:R-:W-:Y:S02]  /*2ab10*/  PRMT R9, R4, 0x7531, R5 ;  /* 0x0000753104097816 */ /* 0x000fe40000000005 */
[----:B------:R-:W-:-:S02]  /*2ab20*/  PRMT R10, R6, 0x6420, R7 ;  /* 0x00006420060a7816 */ /* 0x000fc40000000007 */
[----:B------:R-:W-:Y:S02]  /*2ab30*/  PRMT R11, R6, 0x7531, R7 ;  /* 0x00007531060b7816 */ /* 0x000fe40000000007 */
[----:B------:R-:W-:Y:S02]  /*2ab40*/  LOP3.LUT R4, R12, R22, RZ, 0xfc, !PT ;  /* 0x000000160c047212 */ /* 0x000fe400078efcff */
[-C--:B------:R-:W-:Y:S01]  /*2ab50*/  LOP3.LUT R6, R3, R25.reuse, RZ, 0xfc, !PT ;  /* 0x0000001903067212 */ /* 0x080fe200078efcff */
[----:B------:R-:W-:Y:S01]  /*2ab60*/  VIADD R3, R2, 0x6800 ;  /* 0x0000680002037836 */ /* 0x000fe20000000000 */
[----:B------:R-:W-:Y:S01]  /*2ab70*/  LOP3.LUT R12, R12, R25, RZ, 0xfc, !PT ;  /* 0x000000190c0c7212 */ /* 0x000fe200078efcff */
[----:B------:R-:W-:Y:S02]  /*2ab80*/  IMAD.IADD R4, R24, 0x1, R4 ;  /* 0x0000000118047824 */ /* 0x000fe400078e0204 */
[----:B------:R-:W-:Y:S02]  /*2ab90*/  IMAD.IADD R6, R23, 0x1, R6 ;  /* 0x0000000117067824 */ /* 0x000fe400078e0206 */
[----:B------:R-:W-:Y:S01]  /*2aba0*/  VIADD R2, R2, 0x7000 ;  /* 0x0000700002027836 */ /* 0x000fe20000000000 */
[----:B------:R-:W-:Y:S04]  /*2abb0*/  STSM.16.M88.4 [R4], R8 ;  /* 0x0000000804007844 */ /* 0x000fe80000000200 */
[----:B------:R-:W0:Y:S02]  /*2abc0*/  LDSM.16.MT88.4 R4, [R6+0xf200] ;  /* 0x00f200000604783b */ /* 0x000e240000004200 */
[----:B0-----:R-:W-:-:S02]  /*2abd0*/  PRMT R8, R4, 0x6420, R5 ;  /* 0x0000642004087816 */ /* 0x001fc40000000005 */
        /* <DEDUP_REMOVED lines=21> */
[----:B------:R-:W-:-:S03]  /*2ad30*/  IADD3 R5, R23, R12, RZ ;  /* 0x0000000c17057210 */ /* 0x000fc60007ffe0ff */
[----:B------:R0:W-:Y:S04]  /*2ad40*/  STSM.16.M88.4 [R13], R8 ;  /* 0x000000080d007844 */ /* 0x0001e80000000200 */
[----:B------:R-:W2:Y:S01]  /*2ad50*/  LDSM.16.MT88.4 R4, [R5+0xf200] ;  /* 0x00f200000504783b */ /* 0x000ea20000004200 */
[----:B0-----:R-:W-:-:S05]  /*2ad60*/  LOP3.LUT R13, R2, R22, RZ, 0xfc, !PT ;  /* 0x00000016020d7212 */ /* 0x001fca00078efcff */
[----:B------:R-:W-:Y:S01]  /*2ad70*/  IMAD.IADD R13, R24, 0x1, R13 ;  /* 0x00000001180d7824 */ /* 0x000fe200078e020d */
[C-C-:B--2---:R-:W-:Y:S02]  /*2ad80*/  PRMT R8, R4.reuse, 0x6420, R5.reuse ;  /* 0x0000642004087816 */ /* 0x144fe40000000005 */
        /* <DEDUP_REMOVED lines=20> */
.L_x_4374:
[----:B--2---:R2:W-:Y:S01]  /*2aed0*/  SYNCS.ARRIVE.TRANS64.A1T0 RZ, [R0+URZ+0x33450], RZ ;  /* 0x033450ff00ff79a7 */ /* 0x0045e2000810003f */
[----:B------:R-:W-:Y:S06]  /*2aee0*/  BAR.SYNC.DEFER_BLOCKING 0x2, 0x80 ;  /* 0x0082000000007b1d */ /* 0x000fec0000010000 */
[----:B------:R-:W-:Y:S05]  /*2aef0*/  @!P0 BRA `(.L_x_4375) ;  /* 0x0000000000048947 */ /* 0x000fea0003800000 */
[----:B------:R-:W-:Y:S01]  /*2af00*/  BPT.TRAP 0x1 ;  /* 0x000000040000795c */ /* 0x000fe20000300000 */
.L_x_4375:
[----:B------:R-:W3:Y:S01]  /*2af10*/  LDL R2, [R1+0x18] ;  /* 0x0000180001027983 */ /* 0x000ee20000100800 */
[----:B--2---:R-:W-:Y:S01]  /*2af20*/  IADD3 R0, R0, 0x33480, RZ ;  /* 0x0003348000007810 */ /* 0x004fe20007ffe0ff */
[----:B------:R-:W-:-:S05]  /*2af30*/  VIADD R32, R32, 0x1 ;  /* 0x0000000120207836 */ /* 0x000fca0000000000 */
[----:B------:R-:W-:-:S04]  /*2af40*/  ISETP.NE.AND P0, PT, R32, 0x2, PT ;  /* 0x000000022000780c */ /* 0x000fc80003f05270 */
[----:B------:R-:W-:Y:S02]  /*2af50*/  SEL R32, R32, RZ, P0 ;  /* 0x000000ff20207207 */ /* 0x000fe40000000000 */
[----:B---3--:R-:W-:-:S04]  /*2af60*/  PRMT R0, R2, 0x654, R0 ;  /* 0x0000065402007816 */ /* 0x008fc80000000000 */
[----:B------:R2:W-:Y:S02]  /*2af70*/  SYNCS.ARRIVE.TRANS64.RED.A1T0 RZ, [R0+URZ], RZ ;  /* 0x000000ff00ff79a7 */ /* 0x0005e4000810043f */
[----:B--2---:R-:W-:-:S04]  /*2af80*/  SEL R0, RZ, 0x1, P0 ;  /* 0x00000001ff007807 */ /* 0x004fc80000000000 */
[----:B------:R-:W-:-:S07]  /*2af90*/  LOP3.LUT R37, R37, R0, RZ, 0x3c, !PT ;  /* 0x0000000025257212 */ /* 0x000fce00078e3cff */
.L_x_4314:
[----:B------:R-:W3:Y:S02]  /*2afa0*/  LDL R0, [R1+0x4] ;  /* 0x0000040001007983 */ /* 0x000ee40000100800 */
[----:B---3--:R-:W-:-:S13]  /*2afb0*/  LOP3.LUT P0, RZ, R0, 0x80, RZ, 0xc0, !PT ;  /* 0x0000008000ff7812 */ /* 0x008fda000780c0ff */
[----:B------:R-:W-:Y:S05]  /*2afc0*/  @!P0 BRA `(.L_x_4376) ;  /* 0x0000000000288947 */ /* 0x000fea0003800000 */
[----:B------:R-:W-:Y:S05]  /*2afd0*/  WARPSYNC.ALL ;  /* 0x0000000000007948 */ /* 0x000fea0003800000 */
[----:B------:R-:W3:Y:S08]  /*2afe0*/  S2UR UR4, SR_CgaCtaId ;  /* 0x00000000000479c3 */ /* 0x000ef00000008800 */
[----:B------:R-:W-:Y:S01]  /*2aff0*/  BAR.SYNC.DEFER_BLOCKING 0x5, 0x180 ;  /* 0x0146000000007b1d */ /* 0x000fe20000010000 */
[----:B------:R-:W-:Y:S01]  /*2b000*/  MOV R23, 0x400 ;  /* 0x0000040000177802 */ /* 0x000fe20000000f00 */
[----:B---3--:R-:W-:-:S05]  /*2b010*/  IMAD.U32 R0, RZ, RZ, UR4 ;  /* 0x00000004ff007e24 */ /* 0x008fca000f8e00ff */
[----:B------:R-:W-:Y:S01]  /*2b020*/  LEA R23, R0, R23, 0x18 ;  /* 0x0000001700177211 */ /* 0x000fe200078ec0ff */
[----:B------:R3:W-:Y:S04]  /*2b030*/  STL [R1+0x18], R0 ;  /* 0x0000180001007387 */ /* 0x0007e80000100800 */
[----:B------:R3:W4:Y:S01]  /*2b040*/  LDS.128 R16, [R23+0x334d0] ;  /* 0x0334d00017107984 */ /* 0x0007220000000c00 */
[----:B------:R-:W-:Y:S06]  /*2b050*/  BAR.ARV 0x4, 0x180 ;  /* 0x0106000000007b1d */ /* 0x000fec0000002000 */
[----:B------:R-:W-:Y:S05]  /*2b060*/  BRA `(.L_x_4377) ;  /* 0x0000000800487947 */ /* 0x000fea0003800000 */
.L_x_4376:
        /* <DEDUP_REMOVED lines=8> */
[----:B-12---:R-:W0:Y:S02]  /*2b0f0*/  @!P1 LDC.64 R2, c[0x0][0xc80] ;  /* 0x00032000ff029b82 */ /* 0x006e240000000a00 */
        /* <DEDUP_REMOVED lines=8> */
[----:B------:R-:W-:Y:S01]  /*2b180*/  SHFL.IDX PT, R4, R16, 0x1, 0x1f ;  /* 0x00201f0010047f89 */ /* 0x000fe200000e0000 */
[----:B--2---:R-:W-:Y:S01]  /*2b190*/  @!P1 IMAD.MOV.U32 R5, RZ, RZ, R2 ;  /* 0x000000ffff059224 */ /* 0x004fe200078e0002 */
[----:B------:R-:W-:-:S04]  /*2b1a0*/  ISETP.NE.AND P1, PT, R8, RZ, PT ;  /* 0x000000ff0800720c */ /* 0x000fc80003f25270 */
        /* <DEDUP_REMOVED lines=16> */
.L_x_4602:
[----:B------:R-:W-:Y:S02]  /*2b2b0*/  ULDC UR4, c[0x0][0xc38] ;  /* 0x00030e0000047ab9 */ /* 0x000fe40000000800 */
[----:B------:R-:W-:-:S04]  /*2b2c0*/  IMAD.U32 R7, RZ, RZ, UR4 ;  /* 0x00000004ff077e24 */ /* 0x000fc8000f8e00ff */
[----:B-1----:R-:W-:-:S05]  /*2b2d0*/  IMAD R14, R14, R7, RZ ;  /* 0x000000070e0e7224 */ /* 0x002fca00078e02ff */
[----:B------:R-:W-:-:S04]  /*2b2e0*/  IADD3 R9, R4, R14, RZ ;  /* 0x0000000e04097210 */ /* 0x000fc80007ffe0ff */
[----:B------:R-:W-:-:S13]  /*2b2f0*/  ISETP.GT.AND P6, PT, R9, R0, PT ;  /* 0x000000000900720c */ /* 0x000fda0003fc4270 */
[----:B------:R-:W-:Y:S05]  /*2b300*/  @P6 BRA `(.L_x_4379) ;  /* 0x00000000009c6947 */ /* 0x000fea0003800000 */
.L_x_4384:
[----:B0-----:R-:W0:Y:S01]  /*2b310*/  LDC R2, c[0x0][0xc3c] ;  /* 0x00030f00ff027b82 */ /* 0x001e220000000800 */
[----:B------:R-:W-:-:S05]  /*2b320*/  VIADD R19, R19, 0x1f ;  /* 0x0000001f13137836 */ /* 0x000fca0000000000 */
[----:B0-----:R-:W-:-:S13]  /*2b330*/  ISETP.GE.AND P6, PT, R19, R2, PT ;  /* 0x000000021300720c */ /* 0x001fda0003fc6270 */
[----:B------:R-:W-:Y:S05]  /*2b340*/  @P6 BRA `(.L_x_4380) ;  /* 0x0000000400446947 */ /* 0x000fea0003800000 */
[----:B------:R-:W0:Y:S01]  /*2b350*/  S2R R3, SR_TID.X ;  /* 0x0000000000037919 */ /* 0x000e220000002100 */
        /* <DEDUP_REMOVED lines=9> */
.L_x_4382:
[----:B------:R-:W-:Y:S05]  /*2b3f0*/  BSYNC B0 ;  /* 0x0000000000007941 */ /* 0x000fea0003800000 */
.L_x_4381:
[----:B------:R-:W-:-:S03]  /*2b400*/  UMOV UR4, 0xffffffff ;  /* 0xffffffff00047882 */ /* 0x000fc60000000000 */
[----:B------:R-:W-:Y:S05]  /*2b410*/  BRA.DIV UR4, `(.L_x_4383) ;  /* 0x00000062047c7947 */ /* 0x000fea000b800000 */
[----:B-----5:R-:W1:Y:S02]  /*2b420*/  SHFL.UP PT, R14, R5, 0x1, RZ ;  /* 0x04200000050e7989 */ /* 0x020e6400000e00ff */
[----:B-1----:R-:W-:-:S05]  /*2b430*/  SEL R14, R14, RZ, P1 ;  /* 0x000000ff0e0e7207 */ /* 0x002fca0000800000 */
        /* <DEDUP_REMOVED lines=14> */
.L_x_4610:
[----:B------:R-:W-:Y:S02]  /*2b520*/  ULDC UR4, c[0x0][0xc38] ;  /* 0x00030e0000047ab9 */ /* 0x000fe40000000800 */
[----:B------:R-:W-:-:S04]  /*2b530*/  IMAD.U32 R7, RZ, RZ, UR4 ;  /* 0x00000004ff077e24 */ /* 0x000fc8000f8e00ff */
[----:B-1----:R-:W-:-:S04]  /*2b540*/  IMAD R14, R14, R7, RZ ;  /* 0x000000070e0e7224 */ /* 0x002fc800078e02ff */
[----:B------:R-:W-:-:S05]  /*2b550*/  IMAD.IADD R9, R14, 0x1, R9 ;  /* 0x000000010e097824 */ /* 0x000fca00078e0209 */
[----:B------:R-:W-:-:S13]  /*2b560*/  ISETP.GT.AND P6, PT, R9, R0, PT ;  /* 0x000000000900720c */ /* 0x000fda0003fc4270 */
[----:B------:R-:W-:Y:S05]  /*2b570*/  @!P6 BRA `(.L_x_4384) ;  /* 0xfffffffc0064e947 */ /* 0x000fea000383ffff */
.L_x_4379:
        /* <DEDUP_REMOVED lines=8> */
.L_x_4614:
[----:B------:R-:W-:Y:S02]  /*2b600*/  ISETP.NE.AND P0, PT, R3, RZ, PT ;  /* 0x000000ff0300720c */ /* 0x000fe40003f05270 */
[----:B------:R-:W-:-:S11]  /*2b610*/  MOV R14, RZ ;  /* 0x000000ff000e7202 */ /* 0x000fd60000000f00 */
[----:B------:R-:W-:Y:S05]  /*2b620*/  @!P0 BRA `(.L_x_4386) ;  /* 0x0000000000108947 */ /* 0x000fea0003800000 */
[----:B------:R-:W-:Y:S01]  /*2b630*/  UMOV UR4, 0xffffffff ;  /* 0xffffffff00047882 */ /* 0x000fe20000000000 */
[----:B------:R-:W-:Y:S02]  /*2b640*/  VIADD R12, R4, 0xffffffff ;  /* 0xffffffff040c7836 */ /* 0x000fe40000000000 */
[----:B------:R-:W-:Y:S05]  /*2b650*/  BRA.DIV UR4, `(.L_x_4387) ;  /* 0x0000006204f07947 */ /* 0x000fea000b800000 */
[----:B------:R3:W4:Y:S02]  /*2b660*/  SHFL.IDX PT, R14, R2, R12, 0x1f ;  /* 0x00001f0c020e7589 */ /* 0x00072400000e0000 */
.L_x_4386:
[----:B--2---:R-:W-:Y:S01]  /*2b670*/  IABS R6, R5 ;  /* 0x0000000500067213 */ /* 0x004fe20000000000 */
[----:B----4-:R-:W-:Y:S01]  /*2b680*/  IMAD R16, R14, R7, R16 ;  /* 0x000000070e107224 */ /* 0x010fe200078e0210 */
[----:B------:R-:W-:Y:S02]  /*2b690*/  IADD3 R19, R4, R19, RZ ;  /* 0x0000001304137210 */ /* 0x000fe40007ffe0ff */
[----:B------:R-:W2:Y:S01]  /*2b6a0*/  I2F.RP R8, R6 ;  /* 0x0000000600087306 */ /* 0x000ea20000209400 */
[----:B------:R-:W-:-:S07]  /*2b6b0*/  IMAD.IADD R0, R0, 0x1, -R16 ;  /* 0x0000000100007824 */ /* 0x000fce00078e0a10 */
[----:B--2---:R-:W0:Y:S02]  /*2b6c0*/  MUFU.RCP R8, R8 ;  /* 0x0000000800087308 */ /* 0x004e240000001000 */
[----:B0--3--:R-:W-:-:S06]  /*2b6d0*/  VIADD R2, R8, 0xffffffe ;  /* 0x0ffffffe08027836 */ /* 0x009fcc0000000000 */
[----:B------:R0:W2:Y:S02]  /*2b6e0*/  F2I.FTZ.U32.TRUNC.NTZ R3, R2 ;  /* 0x0000000200037305 */ /* 0x0000a4000021f000 */
[----:B0-----:R-:W-:Y:S02]  /*2b6f0*/  IMAD.MOV.U32 R2, RZ, RZ, RZ ;  /* 0x000000ffff027224 */ /* 0x001fe400078e00ff */
[----:B--2---:R-:W-:-:S04]  /*2b700*/  IMAD.MOV R7, RZ, RZ, -R3 ;  /* 0x000000ffff077224 */ /* 0x004fc800078e0a03 */
[----:B------:R-:W-:-:S04]  /*2b710*/  IMAD R7, R7, R6, RZ ;  /* 0x0000000607077224 */ /* 0x000fc800078e02ff */
[----:B------:R-:W-:Y:S01]  /*2b720*/  IMAD.HI.U32 R3, R3, R7, R2 ;  /* 0x0000000703037227 */ /* 0x000fe200078e0002 */
[----:B------:R-:W-:Y:S02]  /*2b730*/  IABS R7, R5 ;  /* 0x0000000500077213 */ /* 0x000fe40000000000 */
[----:B------:R-:W-:Y:S02]  /*2b740*/  IABS R2, R0 ;  /* 0x0000000000027213 */ /* 0x000fe40000000000 */
[----:B------:R-:W-:-:S03]  /*2b750*/  IADD3 R7, RZ, -R7, RZ ;  /* 0x80000007ff077210 */ /* 0x000fc60007ffe0ff */
        /* <DEDUP_REMOVED lines=16> */
.L_x_4380:
[----:B------:R-:W-:Y:S01]  /*2b860*/  UMOV UR4, URZ ;  /* 0x0000003f00047c82 */ /* 0x000fe20008000000 */
[----:B------:R-:W-:Y:S01]  /*2b870*/  UMOV UR5, URZ ;  /* 0x0000003f00057c82 */ /* 0x000fe20008000000 */
[----:B------:R-:W-:Y:S01]  /*2b880*/  ULDC UR6, c[0x0][0xc3c] ;  /* 0x00030f0000067ab9 */ /* 0x000fe20000000800 */
[----:B------:R-:W-:Y:S02]  /*2b890*/  IMAD.MOV.U32 R16, RZ, RZ, R0 ;  /* 0x000000ffff107224 */ /* 0x000fe400078e0000 */
[----:B------:R-:W-:Y:S02]  /*2b8a0*/  IMAD.U32 R17, RZ, RZ, UR4 ;  /* 0x00000004ff117e24 */ /* 0x000fe4000f8e00ff */
[----:B------:R-:W-:Y:S02]  /*2b8b0*/  IMAD.U32 R18, RZ, RZ, UR5 ;  /* 0x00000005ff127e24 */ /* 0x000fe4000f8e00ff */
[----:B------:R-:W-:-:S07]  /*2b8c0*/  IMAD.U32 R19, RZ, RZ, UR6 ;  /* 0x00000006ff137e24 */ /* 0x000fce000f8e00ff */
.L_x_4388:
        /* <DEDUP_REMOVED lines=12> */
.L_x_4377:
[----:B------:R-:W-:Y:S02]  /*2b990*/  ULDC UR4, c[0x0][0xc3c] ;  /* 0x00030f0000047ab9 */ /* 0x000fe40000000800 */
[----:B----4-:R-:W-:-:S13]  /*2b9a0*/  ISETP.GE.AND P0, PT, R19, UR4, PT ;  /* 0x0000000413007c0c */ /* 0x010fda000bf06270 */
[----:B------:R-:W-:Y:S05]  /*2b9b0*/  @!P0 BRA `(.L_x_4389) ;  /* 0xffffff8400648947 */ /* 0x000fea000383ffff */
[----:B------:R-:W-:Y:S05]  /*2b9c0*/  BSYNC B7 ;  /* 0x0000000000077941 */ /* 0x000fea0003800000 */
.L_x_4269:
[----:B--23--:R-:W2:Y:S01]  /*2b9d0*/  LDL.LU R0, [R1+0x40] ;  /* 0x0000400001007983 */ /* 0x00cea20000300800 */
[----:B------:R-:W-:Y:S01]  /*2b9e0*/  BSSY B0, `(.L_x_4390) ;  /* 0x000000b000007945 */ /* 0x000fe20003800000 */
[----:B------:R-:W3:Y:S01]  /*2b9f0*/  S2R R5, SR_CgaCtaId ;  /* 0x0000000000057919 */ /* 0x000ee20000008800 */
[----:B--2---:R-:W-:-:S04]  /*2ba00*/  IADD3 R0, R0, 0x1, RZ ;  /* 0x0000000100007810 */ /* 0x004fc80007ffe0ff */
[----:B0-----:R-:W-:-:S04]  /*2ba10*/  LEA.HI R2, R0, R0, RZ, 0x1 ;  /* 0x0000000000027211 */ /* 0x001fc800078f08ff */
[----:B-1----:R-:W-:Y:S02]  /*2ba20*/  LOP3.LUT R3, R2, 0xfffffffe, RZ, 0xc0, !PT ;  /* 0xfffffffe02037812 */ /* 0x002fe400078ec0ff */
[----:B------:R-:W-:-:S03]  /*2ba30*/  MOV R2, 0x400 ;  /* 0x0000040000027802 */ /* 0x000fc60000000f00 */
[----:B------:R-:W-:Y:S01]  /*2ba40*/  IMAD.IADD R0, R0, 0x1, -R3 ;  /* 0x0000000100007824 */ /* 0x000fe200078e0a03 */
[----:B---3--:R-:W-:-:S04]  /*2ba50*/  LEA R5, R5, R2, 0x18 ;  /* 0x0000000205057211 */ /* 0x008fc800078ec0ff */
[----:B------:R-:W-:-:S04]  /*2ba60*/  SHF.L.U32 R0, R0, 0x1f, RZ ;  /* 0x0000001f00007819 */ /* 0x000fc800000006ff */
[----:B------:R-:W0:Y:S02]  /*2ba70*/  SYNCS.PHASECHK.TRANS64.TRYWAIT P0, [R5+URZ+0x33420], R0 ;  /* 0x03342000050075a7 */ /* 0x000e24000800017f */
[----:B0-----:R-:W-:Y:S05]  /*2ba80*/  @!P0 BRA `(.L_x_4391) ;  /* 0x0000006000088947 */ /* 0x001fea0003800000 */
.L_x_4617:
[----:B------:R-:W-:Y:S05]  /*2ba90*/  BSYNC B0 ;  /* 0x0000000000007941 */ /* 0x000fea0003800000 */
.L_x_4390:
[----:B------:R-:W-:-:S03]  /*2baa0*/  UMOV UR4, 0xffffffff ;  /* 0xffffffff00047882 */ /* 0x000fc60000000000 */
[----:B------:R-:W-:Y:S05]  /*2bab0*/  BRA.DIV UR4, `(.L_x_4392) ;  /* 0x0000006204107947 */ /* 0x000fea000b800000 */
[----:B0-----:R-:W0:Y:S02]  /*2bac0*/  S2R R0, SR_TID.X ;  /* 0x0000000000007919 */ /* 0x001e240000002100 */
[----:B0-----:R-:W-:-:S04]  /*2bad0*/  SHF.R.U32.HI R0, RZ, 0x5, R0 ;  /* 0x00000005ff007819 */ /* 0x001fc80000011600 */
[----:B------:R-:W-:-:S05]  /*2bae0*/  LOP3.LUT R0, R0, 0x3, RZ, 0xc0, !PT ;  /* 0x0000000300007812 */ /* 0x000fca00078ec0ff */
[----:B------:R0:W1:Y:S02]  /*2baf0*/  SHFL.IDX PT, R14, R0, RZ, 0x1f ;  /* 0x00001fff000e7589 */ /* 0x00006400000e0000 */
.L_x_4620:
[----:B-1----:R-:W-:-:S13]  /*2bb00*/  ISETP.NE.AND P0, PT, R14, RZ, PT ;  /* 0x000000ff0e00720c */ /* 0x002fda0003f05270 */
[----:B------:R-:W-:Y:S05]  /*2bb10*/  @P0 BRA `(.L_x_4061) ;  /* 0x0000000000a80947 */ /* 0x000fea0003800000 */
[----:B------:R-:W-:-:S03]  /*2bb20*/  UMOV UR4, 0xffffffff ;  /* 0xffffffff00047882 */ /* 0x000fc60000000000 */
[----:B------:R-:W-:Y:S05]  /*2bb30*/  BRA.DIV UR4, `(.L_x_4393) ;  /* 0x0000006204247947 */ /* 0x000fea000b800000 */
[----:B------:R-:W-:-:S13]  /*2bb40*/  ELECT P6, URZ, PT ;  /* 0x00000000003f782f */ /* 0x000fda00038c0000 */
.L_x_4623:
[----:B------:R-:W-:Y:S05]  /*2bb50*/  @!P6 BRA `(.L_x_4061) ;  /* 0x000000000098e947 */ /* 0x000fea0003800000 */
[----:B------:R-:W-:-:S06]  /*2bb60*/  ULOP3.LUT UR4, UR36, 0x2, URZ, 0xfc, !UPT ;  /* 0x0000000224047892 */ /* 0x000fcc000f8efc3f */
[----:B0-----:R-:W-:-:S05]  /*2bb70*/  IMAD.U32 R0, RZ, RZ, UR4 ;  /* 0x00000004ff007e24 */ /* 0x001fca000f8e00ff */
[----:B------:R-:W-:-:S13]  /*2bb80*/  ISETP.NE.AND P0, PT, R0, 0x3, PT ;  /* 0x000000030000780c */ /* 0x000fda0003f05270 */
[----:B------:R-:W-:Y:S05]  /*2bb90*/  @!P0 BRA `(.L_x_4394) ;  /* 0x0000000000048947 */ /* 0x000fea0003800000 */
[----:B------:R-:W-:Y:S01]  /*2bba0*/  BPT.TRAP 0x1 ;  /* 0x000000040000795c */ /* 0x000fe20000300000 */
.L_x_4394:
[C---:B------:R-:W-:Y:S01]  /*2bbb0*/  IMAD R3, R32.reuse, 0x8, R5 ;  /* 0x0000000820037824 */ /* 0x040fe200078e0205 */
[----:B------:R-:W-:Y:S01]  /*2bbc0*/  SHF.L.U32 R2, R37, 0x1f, RZ ;  /* 0x0000001f25027819 */ /* 0x000fe200000006ff */
[----:B------:R-:W-:-:S03]  /*2bbd0*/  VIADD R32, R32, 0x1 ;  /* 0x0000000120207836 */ /* 0x000fc60000000000 */
[----:B------:R-:W0:Y:S02]  /*2bbe0*/  SYNCS.PHASECHK.TRANS64.TRYWAIT P1, [R3+URZ+0x33440], R2 ;  /* 0x03344002030075a7 */ /* 0x000e24000802017f */
[----:B------:R-:W-:-:S04]  /*2bbf0*/  ISETP.NE.AND P2, PT, R32, 0x2, PT ;  /* 0x000000022000780c */ /* 0x000fc80003f45270 */
[----:B------:R-:W-:Y:S01]  /*2bc00*/  SEL R0, RZ, 0x1, P2 ;  /* 0x00000001ff007807 */ /* 0x000fe20001000000 */
[----:B0-----:R-:W-:Y:S08]  /*2bc10*/  @!P1 BRA `(.L_x_4395) ;  /* 0x00000060000c9947 */ /* 0x001ff00003800000 */
.L_x_4624:
[----:B------:R-:W-:Y:S02]  /*2bc20*/  SEL R32, R32, RZ, P2 ;  /* 0x000000ff20207207 */ /* 0x000fe40001000000 */
[----:B------:R-:W-:Y:S01]  /*2bc30*/  LOP3.LUT R0, R37, R0, RZ, 0x3c, !PT ;  /* 0x0000000025007212 */ /* 0x000fe200078e3cff */
[----:B------:R-:W-:Y:S06]  /*2bc40*/  @!P0 BRA `(.L_x_4396) ;  /* 0x0000000000048947 */ /* 0x000fec0003800000 */
[----:B------:R-:W-:Y:S01]  /*2bc50*/  BPT.TRAP 0x1 ;  /* 0x000000040000795c */ /* 0x000fe20000300000 */
.L_x_4396:
[----:B------:R-:W-:Y:S01]  /*2bc60*/  IMAD R5, R32, 0x8, R5 ;  /* 0x0000000820057824 */ /* 0x000fe200078e0205 */
[----:B------:R-:W-:-:S04]  /*2bc70*/  SHF.L.U32 R0, R0, 0x1f, RZ ;  /* 0x0000001f00007819 */ /* 0x000fc800000006ff */
[----:B------:R-:W1:Y:S02]  /*2bc80*/  SYNCS.PHASECHK.TRANS64.TRYWAIT P1, [R5+URZ+0x33440], R0 ;  /* 0x03344000050075a7 */ /* 0x000e64000802017f */
[----:B-1----:R-:W-:Y:S05]  /*2bc90*/  @!P1 BRA `(.L_x_4397) ;  /* 0x0000006000009947 */ /* 0x002fea0003800000 */
.L_x_4625:
[----:B------:R-:W-:Y:S05]  /*2bca0*/  @!P0 BRA `(.L_x_4398) ;  /* 0x0000000000048947 */ /* 0x000fea0003800000 */
[----:B------:R-:W-:Y:S01]  /*2bcb0*/  BPT.TRAP 0x1 ;  /* 0x000000040000795c */ /* 0x000fe20000300000 */
.L_x_4398:
[----:B------:R-:W2:Y:S02]  /*2bcc0*/  SYNCS.PHASECHK.TRANS64.TRYWAIT P1, [R3+URZ+0x33460], R2 ;  /* 0x03346002030075a7 */ /* 0x000ea4000802017f */
[----:B--2---:R-:W-:Y:S05]  /*2bcd0*/  @!P1 BRA `(.L_x_4399) ;  /* 0x0000006000049947 */ /* 0x004fea0003800000 */
.L_x_4626:
[----:B------:R-:W-:Y:S05]  /*2bce0*/  @!P0 BRA `(.L_x_4400) ;  /* 0x0000000000048947 */ /* 0x000fea0003800000 */
[----:B------:R-:W-:Y:S01]  /*2bcf0*/  BPT.TRAP 0x1 ;  /* 0x000000040000795c */ /* 0x000fe20000300000 */
.L_x_4400:
[----:B------:R-:W3:Y:S02]  /*2bd00*/  SYNCS.PHASECHK.TRANS64.TRYWAIT P1, [R5+URZ+0x33460], R0 ;  /* 0x03346000050075a7 */ /* 0x000ee4000802017f */
[----:B---3--:R-:W-:Y:S05]  /*2bd10*/  @!P1 BRA `(.L_x_4401) ;  /* 0x0000006000089947 */ /* 0x008fea0003800000 */
.L_x_4627:
[----:B------:R-:W-:Y:S05]  /*2bd20*/  @!P0 BRA `(.L_x_4402) ;  /* 0x0000000000048947 */ /* 0x000fea0003800000 */
[----:B------:R-:W-:Y:S01]  /*2bd30*/  BPT.TRAP 0x1 ;  /* 0x000000040000795c */ /* 0x000fe20000300000 */
.L_x_4402:
[----:B------:R-:W4:Y:S02]  /*2bd40*/  SYNCS.PHASECHK.TRANS64.TRYWAIT P1, [R3+URZ+0x33480], R2 ;  /* 0x03348002030075a7 */ /* 0x000f24000802017f */
[----:B----4-:R-:W-:Y:S05]  /*2bd50*/  @!P1 BRA `(.L_x_4403) ;  /* 0x00000060000c9947 */ /* 0x010fea0003800000 */
.L_x_4628:
[----:B------:R-:W-:Y:S05]  /*2bd60*/  @!P0 BRA `(.L_x_4404) ;  /* 0x0000000000048947 */ /* 0x000fea0003800000 */
[----:B------:R-:W-:Y:S01]  /*2bd70*/  BPT.TRAP 0x1 ;  /* 0x000000040000795c */ /* 0x000fe20000300000 */
.L_x_4404:
[----:B------:R0:W0:Y:S02]  /*2bd80*/  SYNCS.PHASECHK.TRANS64.TRYWAIT P0, [R5+URZ+0x33480], R0 ;  /* 0x03348000050075a7 */ /* 0x000024000800017f */
[----:B0-----:R-:W-:Y:S05]  /*2bd90*/  @!P0 NANOSLEEP.SYNCS 0x989680 ;  /* 0x009896800000895d */ /* 0x001fea0003900000 */
[----:B------:R-:W0:Y:S02]  /*2bda0*/  @!P0 SYNCS.PHASECHK.TRANS64 P0, [R5+URZ+0x33480], R0 ;  /* 0x03348000050085a7 */ /* 0x000e24000800007f */
[----:B0-----:R-:W-:Y:S05]  /*2bdb0*/  @!P0 BRA `(.L_x_4404) ;  /* 0xfffffffc00f08947 */ /* 0x001fea000383ffff */
.L_x_4061:
[----:B------:R-:W-:Y:S05]  /*2bdc0*/  BSYNC B8 ;  /* 0x0000000000087941 */ /* 0x000fea0003800000 */
.L_x_4058:
[----:B------:R-:W-:Y:S05]  /*2bdd0*/  EXIT ;  /* 0x000000000000794d */ /* 0x000fea0003800000 */
.L_x_4079:
[----:B-1----:R1:W2:Y:S02]  /*2bde0*/  SYNCS.PHASECHK.TRANS64.TRYWAIT P5, [R93+URZ+0x33490], R94 ;  /* 0x0334905e5d0075a7 */ /* 0x0022a400080a017f */
[----:B--2---:R-:W-:Y:S05]  /*2bdf0*/  @!P5 NANOSLEEP.SYNCS 0x989680 ;  /* 0x009896800000d95d */ /* 0x004fea0003900000 */
[----:B------:R-:W2:Y:S02]  /*2be00*/  @!P5 SYNCS.PHASECHK.TRANS64 P5, [R93+URZ+0x33490], R94 ;  /* 0x0334905e5d00d5a7 */ /* 0x000ea400080a007f */
[----:B--2---:R-:W-:Y:S05]  /*2be10*/  @!P5 BRA `(.L_x_4079) ;  /* 0xfffffffc00f0d947 */ /* 0x004fea000383ffff */
[----:B------:R-:W-:Y:S05]  /*2be20*/  BRA `(.L_x_4405) ;  /* 0xfffffd74006c7947 */ /* 0x000fea000383ffff */
.L_x_4080:
[----:B------:R-:W-:Y:S01]  /*2be30*/  BSSY B1, `(.L_x_4406) ;  /* 0x0000008000017945 */ /* 0x000fe20003800000 */
[----:B0-----:R-:W-:Y:S01]  /*2be40*/  MOV R13, R119 ;  /* 0x00000077000d7202 */ /* 0x001fe20000000f00 */
[----:B------:R-:W-:Y:S02]  /*2be50*/  IMAD.MOV.U32 R12, RZ, RZ, RZ ;  /* 0x000000ffff0c7224 */ /* 0x000fe400078e00ff */
[----:B------:R-:W-:Y:S02]  /*2be60*/  IMAD.MOV.U32 R11, RZ, RZ, 0x1e1f ;  /* 0x00001e1fff0b7424 */ /* 0x000fe400078e00ff */
[----:B------:R-:W-:-:S07]  /*2be70*/  IMAD.MOV.U32 R15, RZ, RZ, -0x1 ;  /* 0xffffffffff0f7424 */ /* 0x000fce00078e00ff */
[----:B-1----:R-:W-:Y:S05]  /*2be80*/  WARPSYNC.COLLECTIVE R15, `(.L_x_4407) ;  /* 0x000000000f087348 */ /* 0x002fea0003c00000 */
[----:B------:R0:W2:Y:S02]  /*2be90*/  SHFL.IDX P6, R14, R13, R12, R11 ;  /* 0x0000000c0d0e7389 */ /* 0x0000a400000c000b */
[----:B012---:R-:W-:Y:S01]  /*2bea0*/  ENDCOLLECTIVE ;  /* 0x000000000000791b */ /* 0x007fe20003800000 */
.L_x_4407:
[----:B------:R-:W-:Y:S05]  /*2beb0*/  BSYNC B1 ;  /* 0x0000000000017941 */ /* 0x000fea0003800000 */
.L_x_4406:
        /* <DEDUP_REMOVED lines=8> */
.L_x_4408:
[----:B------:R-:W-:Y:S01]  /*2bf40*/  IMAD.MOV.U32 R145, RZ, RZ, R14 ;  /* 0x000000ffff917224 */ /* 0x000fe200078e000e */
[----:B------:R-:W-:Y:S06]  /*2bf50*/  BRA `(.L_x_4409) ;  /* 0xfffffd7400347947 */ /* 0x000fec000383ffff */
.L_x_4105:
        /* <DEDUP_REMOVED lines=8> */
.L_x_4411:
[----:B------:R-:W-:Y:S05]  /*2bfe0*/  BSYNC B1 ;  /* 0x0000000000017941 */ /* 0x000fea0003800000 */
.L_x_4410:
        /* <DEDUP_REMOVED lines=8> */
.L_x_4412:
[----:B------:R-:W-:Y:S01]  /*2c070*/  IMAD.MOV.U32 R63, RZ, RZ, R14 ;  /* 0x000000ffff3f7224 */ /* 0x000fe200078e000e */
[----:B------:R-:W-:Y:S06]  /*2c080*/  BRA `(.L_x_4413) ;  /* 0xfffffda000607947 */ /* 0x000fec000383ffff */
.L_x_4135:
[----:B-1----:R1:W2:Y:S02]  /*2c090*/  SYNCS.PHASECHK.TRANS64.TRYWAIT P5, [R93+URZ+0x33490], R94 ;  /* 0x0334905e5d0075a7 */ /* 0x0022a400080a017f */
[----:B--2---:R-:W-:Y:S05]  /*2c0a0*/  @!P5 NANOSLEEP.SYNCS 0x989680 ;  /* 0x009896800000d95d */ /* 0x004fea0003900000 */
[----:B------:R-:W2:Y:S02]  /*2c0b0*/  @!P5 SYNCS.PHASECHK.TRANS64 P5, [R93+URZ+0x33490], R94 ;  /* 0x0334905e5d00d5a7 */ /* 0x000ea400080a007f */
[----:B--2---:R-:W-:Y:S05]  /*2c0c0*/  @!P5 BRA `(.L_x_4135) ;  /* 0xfffffffc00f0d947 */ /* 0x004fea000383ffff */
[----:B------:R-:W-:Y:S05]  /*2c0d0*/  BRA `(.L_x_4414) ;  /* 0xfffffdd400d47947 */ /* 0x000fea000383ffff */
.L_x_4136:
[----:B------:R-:W-:Y:S01]  /*2c0e0*/  BSSY B1, `(.L_x_4415) ;  /* 0x0000008000017945 */ /* 0x000fe20003800000 */
[----:B0-----:R-:W-:Y:S02]  /*2c0f0*/  IMAD.MOV.U32 R13, RZ, RZ, R119 ;  /* 0x000000ffff0d7224 */ /* 0x001fe400078e0077 */
[----:B------:R-:W-:Y:S02]  /*2c100*/  IMAD.MOV.U32 R12, RZ, RZ, RZ ;  /* 0x000000ffff0c7224 */ /* 0x000fe400078e00ff */
[----:B------:R-:W-:Y:S02]  /*2c110*/  IMAD.MOV.U32 R11, RZ, RZ, 0x1e1f ;  /* 0x00001e1fff0b7424 */ /* 0x000fe400078e00ff */
[----:B------:R-:W-:-:S07]  /*2c120*/  IMAD.MOV.U32 R15, RZ, RZ, -0x1 ;  /* 0xffffffffff0f7424 */ /* 0x000fce00078e00ff */
[----:B-1----:R-:W-:Y:S05]  /*2c130*/  WARPSYNC.COLLECTIVE R15, `(.L_x_4416) ;  /* 0x000000000f087348 */ /* 0x002fea0003c00000 */
[----:B------:R0:W2:Y:S02]  /*2c140*/  SHFL.IDX P6, R14, R13, R12, R11 ;  /* 0x0000000c0d0e7389 */ /* 0x0000a400000c000b */
[----:B012---:R-:W-:Y:S01]  /*2c150*/  ENDCOLLECTIVE ;  /* 0x000000000000791b */ /* 0x007fe20003800000 */
.L_x_4416:
[----:B------:R-:W-:Y:S05]  /*2c160*/  BSYNC B1 ;  /* 0x0000000000017941 */ /* 0x000fea0003800000 */
.L_x_4415:
        /* <DEDUP_REMOVED lines=8> */
.L_x_4417:
[----:B------:R-:W-:Y:S01]  /*2c1f0*/  IMAD.MOV.U32 R156, RZ, RZ, R14 ;  /* 0x000000ffff9c7224 */ /* 0x000fe200078e000e */
[----:B------:R-:W-:Y:S06]  /*2c200*/  BRA `(.L_x_4418) ;  /* 0xfffffdd400a07947 */ /* 0x000fec000383ffff */
.L_x_4149:
        /* <DEDUP_REMOVED lines=8> */
.L_x_4420:
[----:B------:R-:W-:Y:S05]  /*2c290*/  BSYNC B1 ;  /* 0x0000000000017941 */ /* 0x000fea0003800000 */
.L_x_4419:
        /* <DEDUP_REMOVED lines=8> */
.L_x_4421:
[----:B------:R-:W-:Y:S01]  /*2c320*/  IMAD.MOV.U32 R120, RZ, RZ, R14 ;  /* 0x000000ffff787224 */ /* 0x000fe200078e000e */
[----:B------:R-:W-:Y:S06]  /*2c330*/  BRA `(.L_x_4422) ;  /* 0xfffffe04004c7947 */ /* 0x000fec000383ffff */
.L_x_4162:
[----:B0-----:R0:W1:Y:S02]  /*2c340*/  SYNCS.PHASECHK.TRANS64.TRYWAIT P3, [R93+URZ+0x33490], R94 ;  /* 0x0334905e5d0075a7 */ /* 0x001064000806017f */
[----:B-1----:R-:W-:Y:S05]  /*2c350*/  @!P3 NANOSLEEP.SYNCS 0x989680 ;  /* 0x009896800000b95d */ /* 0x002fea0003900000 */
[----:B------:R-:W1:Y:S02]  /*2c360*/  @!P3 SYNCS.PHASECHK.TRANS64 P3, [R93+URZ+0x33490], R94 ;  /* 0x0334905e5d00b5a7 */ /* 0x000e64000806007f */
[----:B-1----:R-:W-:Y:S05]  /*2c370*/  @!P3 BRA `(.L_x_4162) ;  /* 0xfffffffc00f0b947 */ /* 0x002fea000383ffff */
[----:B------:R-:W-:Y:S05]  /*2c380*/  BRA `(.L_x_4423) ;  /* 0xfffffe3400547947 */ /* 0x000fea000383ffff */
.L_x_4163:
[----:B------:R-:W-:Y:S01]  /*2c390*/  BSSY B1, `(.L_x_4424) ;  /* 0x0000008000017945 */ /* 0x000fe20003800000 */
[----:B------:R-:W-:Y:S01]  /*2c3a0*/  IMAD.MOV.U32 R13, RZ, RZ, R50 ;  /* 0x000000ffff0d7224 */ /* 0x000fe200078e0032 */
[----:B------:R-:W-:Y:S01]  /*2c3b0*/  MOV R11, 0x1e1f ;  /* 0x00001e1f000b7802 */ /* 0x000fe20000000f00 */
[----:B------:R-:W-:Y:S02]  /*2c3c0*/  IMAD.MOV.U32 R12, RZ, RZ, RZ ;  /* 0x000000ffff0c7224 */ /* 0x000fe400078e00ff */
[----:B------:R-:W-:-:S07]  /*2c3d0*/  IMAD.MOV.U32 R15, RZ, RZ, -0x1 ;  /* 0xffffffffff0f7424 */ /* 0x000fce00078e00ff */
[----:B0-----:R-:W-:Y:S05]  /*2c3e0*/  WARPSYNC.COLLECTIVE R15, `(.L_x_4425) ;  /* 0x000000000f087348 */ /* 0x001fea0003c00000 */
[----:B------:R1:W2:Y:S02]  /*2c3f0*/  SHFL.IDX P6, R14, R13, R12, R11 ;  /* 0x0000000c0d0e7389 */ /* 0x0002a400000c000b */
[----:B012---:R-:W-:Y:S01]  /*2c400*/  ENDCOLLECTIVE ;  /* 0x000000000000791b */ /* 0x007fe20003800000 */
.L_x_4425:
[----:B------:R-:W-:Y:S05]  /*2c410*/  BSYNC B1 ;  /* 0x0000000000017941 */ /* 0x000fea0003800000 */
.L_x_4424:
        /* <DEDUP_REMOVED lines=8> */
.L_x_4426:
[----:B------:R-:W-:Y:S01]  /*2c4a0*/  IMAD.MOV.U32 R43, RZ, RZ, R14 ;  /* 0x000000ffff2b7224 */ /* 0x000fe200078e000e */
[----:B------:R-:W-:Y:S06]  /*2c4b0*/  BRA `(.L_x_4427) ;  /* 0xfffffe3400887947 */ /* 0x000fec000383ffff */
.L_x_4166:
[----:B------:R-:W-:Y:S01]  /*2c4c0*/  BSSY B1, `(.L_x_4428) ;  /* 0x0000008000017945 */ /* 0x000fe20003800000 */
[----:B----4-:R-:W-:Y:S02]  /*2c4d0*/  IMAD.MOV.U32 R13, RZ, RZ, R50 ;  /* 0x000000ffff0d7224 */ /* 0x010fe400078e0032 */
[----:B------:R-:W-:Y:S02]  /*2c4e0*/  IMAD.MOV.U32 R12, RZ, RZ, 0x1 ;  /* 0x00000001ff0c7424 */ /* 0x000fe400078e00ff */
[----:B------:R-:W-:Y:S02]  /*2c4f0*/  IMAD.MOV.U32 R11, RZ, RZ, 0x1e1f ;  /* 0x00001e1fff0b7424 */ /* 0x000fe400078e00ff */
[----:B------:R-:W-:-:S07]  /*2c500*/  IMAD.MOV.U32 R15, RZ, RZ, -0x1 ;  /* 0xffffffffff0f7424 */ /* 0x000fce00078e00ff */
[----:B0123--:R-:W-:Y:S05]  /*2c510*/  WARPSYNC.COLLECTIVE R15, `(.L_x_4429) ;  /* 0x000000000f087348 */ /* 0x00ffea0003c00000 */
[----:B------:R4:W0:Y:S02]  /*2c520*/  SHFL.IDX P6, R14, R13, R12, R11 ;  /* 0x0000000c0d0e7389 */ /* 0x00082400000c000b */
[----:B01234-:R-:W-:Y:S01]  /*2c530*/  ENDCOLLECTIVE ;  /* 0x000000000000791b */ /* 0x01ffe20003800000 */
.L_x_4429:
[----:B------:R-:W-:Y:S05]  /*2c540*/  BSYNC B1 ;  /* 0x0000000000017941 */ /* 0x000fea0003800000 */
.L_x_4428:
[----:B------:R-:W-:Y:S01]  /*2c550*/  IMAD.MOV.U32 R13, RZ, RZ, R42 ;  /* 0x000000ffff0d7224 */ /* 0x000fe200078e002a */
[----:B------:R-:W-:Y:S01]  /*2c560*/  MOV R41, R14 ;  /* 0x0000000e00297202 */ /* 0x000fe20000000f00 */
[----:B------:R-:W-:Y:S02]  /*2c570*/  IMAD.MOV.U32 R12, RZ, RZ, 0x1 ;  /* 0x00000001ff0c7424 */ /* 0x000fe400078e00ff */
[----:B------:R-:W-:Y:S02]  /*2c580*/  IMAD.MOV.U32 R11, RZ, RZ, 0x1e1f ;  /* 0x00001e1fff0b7424 */ /* 0x000fe400078e00ff */
[----:B------:R-:W-:-:S07]  /*2c590*/  IMAD.MOV.U32 R15, RZ, RZ, -0x1 ;  /* 0xffffffffff0f7424 */ /* 0x000fce00078e00ff */
[----:B------:R-:W-:Y:S05]  /*2c5a0*/  WARPSYNC.COLLECTIVE R15, `(.L_x_4430) ;  /* 0x000000000f087348 */ /* 0x000fea0003c00000 */
[----:B------:R0:W1:Y:S02]  /*2c5b0*/  SHFL.IDX P6, R14, R13, R12, R11 ;  /* 0x0000000c0d0e7389 */ /* 0x00006400000c000b */
[----:B01----:R-:W-:Y:S01]  /*2c5c0*/  ENDCOLLECTIVE ;  /* 0x000000000000791b */ /* 0x003fe20003800000 */
.L_x_4430:
[----:B------:R-:W-:Y:S01]  /*2c5d0*/  IMAD.MOV.U32 R43, RZ, RZ, R14 ;  /* 0x000000ffff2b7224 */ /* 0x000fe200078e000e */
[----:B------:R-:W-:Y:S06]  /*2c5e0*/  BRA `(.L_x_4431) ;  /* 0xfffffe3400ec7947 */ /* 0x000fec000383ffff */
.L_x_4170:
[----:B------:R0:W0:Y:S02]  /*2c5f0*/  SYNCS.PHASECHK.TRANS64.TRYWAIT P2, [R93+URZ+0x334b0], R94 ;  /* 0x0334b05e5d0075a7 */ /* 0x000024000804017f */
[----:B0-----:R-:W-:Y:S05]  /*2c600*/  @!P2 NANOSLEEP.SYNCS 0x989680 ;  /* 0x009896800000a95d */ /* 0x001fea0003900000 */
[----:B------:R-:W0:Y:S02]  /*2c610*/  @!P2 SYNCS.PHASECHK.TRANS64 P2, [R93+URZ+0x334b0], R94 ;  /* 0x0334b05e5d00a5a7 */ /* 0x000e24000804007f */
[----:B0-----:R-:W-:Y:S05]  /*2c620*/  @!P2 BRA `(.L_x_4170) ;  /* 0xfffffffc00f0a947 */ /* 0x001fea000383ffff */
[----:B------:R-:W-:Y:S05]  /*2c630*/  BRA `(.L_x_4432) ;  /* 0xfffffe3800cc7947 */ /* 0x000fea000383ffff */
.L_x_4178:
[----:B------:R-:W-:Y:S01]  /*2c640*/  BSSY B0, `(.L_x_4433) ;  /* 0x0000007000007945 */ /* 0x000fe20003800000 */
[----:B------:R-:W-:Y:S01]  /*2c650*/  MOV R12, RZ ;  /* 0x000000ff000c7202 */ /* 0x000fe20000000f00 */
[----:B------:R-:W-:Y:S02]  /*2c660*/  IMAD.MOV.U32 R11, RZ, RZ, 0x1f ;  /* 0x0000001fff0b7424 */ /* 0x000fe400078e00ff */
[----:B------:R-:W-:-:S07]  /*2c670*/  IMAD.MOV.U32 R15, RZ, RZ, -0x1 ;  /* 0xffffffffff0f7424 */ /* 0x000fce00078e00ff */
[----:B------:R-:W-:Y:S05]  /*2c680*/  WARPSYNC.COLLECTIVE R15, `(.L_x_4434) ;  /* 0x000000000f087348 */ /* 0x000fea0003c00000 */
[----:B------:R0:W1:Y:S02]  /*2c690*/  SHFL.IDX P6, R14, R13, R12, R11 ;  /* 0x0000000c0d0e7389 */ /* 0x00006400000c000b */
[----:B01----:R-:W-:Y:S01]  /*2c6a0*/  ENDCOLLECTIVE ;  /* 0x000000000000791b */ /* 0x003fe20003800000 */
.L_x_4434:
[----:B------:R-:W-:Y:S05]  /*2c6b0*/  BSYNC B0 ;  /* 0x0000000000007941 */ /* 0x000fea0003800000 */
.L_x_4433:
[----:B------:R-:W-:Y:S01]  /*2c6c0*/  IMAD.MOV.U32 R220, RZ, RZ, R14 ;  /* 0x000000ffffdc7224 */ /* 0x000fe200078e000e */
[----:B------:R-:W-:Y:S06]  /*2c6d0*/  BRA `(.L_x_4435) ;  /* 0xfffffe4800547947 */ /* 0x000fec000383ffff */
.L_x_4188:
[----:B------:R-:W-:Y:S01]  /*2c6e0*/  BSSY B1, `(.L_x_4436) ;  /* 0x0000008000017945 */ /* 0x000fe20003800000 */
[----:B0-----:R-:W-:Y:S01]  /*2c6f0*/  IMAD.MOV.U32 R13, RZ, RZ, R26 ;  /* 0x000000ffff0d7224 */ /* 0x001fe200078e001a */
[----:B------:R-:W-:Y:S01]  /*2c700*/  MOV R11, 0x1e1f ;  /* 0x00001e1f000b7802 */ /* 0x000fe20000000f00 */
[----:B------:R-:W-:Y:S02]  /*2c710*/  IMAD.MOV.U32 R12, RZ, RZ, RZ ;  /* 0x000000ffff0c7224 */ /* 0x000fe400078e00ff */
[----:B------:R-:W-:-:S07]  /*2c720*/  IMAD.MOV.U32 R15, RZ, RZ, -0x1 ;  /* 0xffffffffff0f7424 */ /* 0x000fce00078e00ff */
[----:B------:R-:W-:Y:S05]  /*2c730*/  WARPSYNC.COLLECTIVE R15, `(.L_x_4437) ;  /* 0x000000000f087348 */ /* 0x000fea0003c00000 */
[----:B------:R0:W1:Y:S02]  /*2c740*/  SHFL.IDX P6, R14, R13, R12, R11 ;  /* 0x0000000c0d0e7389 */ /* 0x00006400000c000b */
[----:B01----:R-:W-:Y:S01]  /*2c750*/  ENDCOLLECTIVE ;  /* 0x000000000000791b */ /* 0x003fe20003800000 */
.L_x_4437:
[----:B------:R-:W-:Y:S05]  /*2c760*/  BSYNC B1 ;  /* 0x0000000000017941 */ /* 0x000fea0003800000 */
.L_x_4436:
        /* <DEDUP_REMOVED lines=8> */
.L_x_4438:
[----:B------:R-:W-:Y:S02]  /*2c7f0*/  IMAD.MOV.U32 R13, RZ, RZ, R27 ;  /* 0x000000ffff0d7224 */ /* 0x000fe400078e001b */
[----:B------:R-:W-:-:S07]  /*2c800*/  IMAD.MOV.U32 R3, RZ, RZ, R14 ;  /* 0x000000ffff037224 */ /* 0x000fce00078e000e */
[----:B------:R-:W-:Y:S05]  /*2c810*/  WARPSYNC.COLLECTIVE R15, `(.L_x_4439) ;  /* 0x000000000f087348 */ /* 0x000fea0003c00000 */
[----:B------:R0:W1:Y:S02]  /*2c820*/  SHFL.IDX P6, R14, R13, R12, R11 ;  /* 0x0000000c0d0e7389 */ /* 0x00006400000c000b */
[----:B01----:R-:W-:Y:S01]  /*2c830*/  ENDCOLLECTIVE ;  /* 0x000000000000791b */ /* 0x003fe20003800000 */
.L_x_4439:
[----:B------:R-:W-:Y:S02]  /*2c840*/  IMAD.MOV.U32 R13, RZ, RZ, R28 ;  /* 0x000000ffff0d7224 */ /* 0x000fe400078e001c */
[----:B------:R-:W-:-:S07]  /*2c850*/  IMAD.MOV.U32 R4, RZ, RZ, R14 ;  /* 0x000000ffff047224 */ /* 0x000fce00078e000e */
[----:B------:R-:W-:Y:S05]  /*2c860*/  WARPSYNC.COLLECTIVE R15, `(.L_x_4440) ;  /* 0x000000000f087348 */ /* 0x000fea0003c00000 */
[----:B------:R0:W1:Y:S02]  /*2c870*/  SHFL.IDX P6, R14, R13, R12, R11 ;  /* 0x0000000c0d0e7389 */ /* 0x00006400000c000b */
[----:B01----:R-:W-:Y:S01]  /*2c880*/  ENDCOLLECTIVE ;  /* 0x000000000000791b */ /* 0x003fe20003800000 */
.L_x_4440:
[----:B------:R-:W-:Y:S05]  /*2c890*/  BRA `(.L_x_4441) ;  /* 0xfffffe4c00547947 */ /* 0x000fea000383ffff */
.L_x_4192:
[----:B0-----:R0:W1:Y:S02]  /*2c8a0*/  SYNCS.PHASECHK.TRANS64.TRYWAIT P0, [R18+URZ+0x33400], R3 ;  /* 0x03340003120075a7 */ /* 0x001064000800017f */
[----:B-1----:R-:W-:Y:S05]  /*2c8b0*/  @!P0 NANOSLEEP.SYNCS 0x989680 ;  /* 0x009896800000895d */ /* 0x002fea0003900000 */
[----:B------:R-:W1:Y:S02]  /*2c8c0*/  @!P0 SYNCS.PHASECHK.TRANS64 P0, [R18+URZ+0x33400], R3 ;  /* 0x03340003120085a7 */ /* 0x000e64000800007f */
[----:B-1----:R-:W-:Y:S05]  /*2c8d0*/  @!P0 BRA `(.L_x_4192) ;  /* 0xfffffffc00f08947 */ /* 0x002fea000383ffff */
[----:B------:R-:W-:Y:S05]  /*2c8e0*/  BRA `(.L_x_4442) ;  /* 0xfffffe5000bc7947 */ /* 0x000fea000383ffff */
.L_x_4204:
        /* <DEDUP_REMOVED lines=8> */
.L_x_4444:
[----:B------:R-:W-:Y:S05]  /*2c970*/  BSYNC B1 ;  /* 0x0000000000017941 */ /* 0x000fea0003800000 */
.L_x_4443:
[----:B------:R-:W-:Y:S01]  /*2c980*/  IMAD.MOV.U32 R13, RZ, RZ, R24 ;  /* 0x000000ffff0d7224 */ /* 0x000fe200078e0018 */
[----:B------:R-:W-:Y:S01]  /*2c990*/  MOV R11, 0x1e1f ;  /* 0x00001e1f000b7802 */ /* 0x000fe20000000f00 */
[----:B------:R-:W-:Y:S02]  /*2c9a0*/  IMAD.MOV.U32 R12, RZ, RZ, RZ ;  /* 0x000000ffff0c7224 */ /* 0x000fe400078e00ff */
[----:B------:R-:W-:Y:S02]  /*2c9b0*/  IMAD.MOV.U32 R15, RZ, RZ, -0x1 ;  /* 0xffffffffff0f7424 */ /* 0x000fe400078e00ff */
[----:B------:R-:W-:-:S07]  /*2c9c0*/  IMAD.MOV.U32 R3, RZ, RZ, R14 ;  /* 0x000000ffff037224 */ /* 0x000fce00078e000e */
[----:B------:R-:W-:Y:S05]  /*2c9d0*/  WARPSYNC.COLLECTIVE R15, `(.L_x_4445) ;  /* 0x000000000f087348 */ /* 0x000fea0003c00000 */
[----:B------:R0:W1:Y:S02]  /*2c9e0*/  SHFL.IDX P6, R14, R13, R12, R11 ;  /* 0x0000000c0d0e7389 */ /* 0x00006400000c000b */
[----:B01----:R-:W-:Y:S01]  /*2c9f0*/  ENDCOLLECTIVE ;  /* 0x000000000000791b */ /* 0x003fe20003800000 */
.L_x_4445:
[----:B------:R-:W-:Y:S02]  /*2ca00*/  IMAD.MOV.U32 R13, RZ, RZ, R27 ;  /* 0x000000ffff0d7224 */ /* 0x000fe400078e001b */
[----:B------:R-:W-:-:S07]  /*2ca10*/  IMAD.MOV.U32 R5, RZ, RZ, R14 ;  /* 0x000000ffff057224 */ /* 0x000fce00078e000e */
[----:B------:R-:W-:Y:S05]  /*2ca20*/  WARPSYNC.COLLECTIVE R15, `(.L_x_4446) ;  /* 0x000000000f087348 */ /* 0x000fea0003c00000 */
[----:B------:R0:W1:Y:S02]  /*2ca30*/  SHFL.IDX P6, R14, R13, R12, R11 ;  /* 0x0000000c0d0e7389 */ /* 0x00006400000c000b */
[----:B01----:R-:W-:Y:S01]  /*2ca40*/  ENDCOLLECTIVE ;  /* 0x000000000000791b */ /* 0x003fe20003800000 */
.L_x_4446:
[----:B------:R-:W-:Y:S02]  /*2ca50*/  IMAD.MOV.U32 R13, RZ, RZ, R28 ;  /* 0x000000ffff0d7224 */ /* 0x000fe400078e001c */
[----:B------:R-:W-:-:S07]  /*2ca60*/  IMAD.MOV.U32 R7, RZ, RZ, R14 ;  /* 0x000000ffff077224 */ /* 0x000fce00078e000e */
[----:B------:R-:W-:Y:S05]  /*2ca70*/  WARPSYNC.COLLECTIVE R15, `(.L_x_4447) ;  /* 0x000000000f087348 */ /* 0x000fea0003c00000 */
[----:B------:R0:W1:Y:S02]  /*2ca80*/  SHFL.IDX P6, R14, R13, R12, R11 ;  /* 0x0000000c0d0e7389 */ /* 0x00006400000c000b */
[----:B01----:R-:W-:Y:S01]  /*2ca90*/  ENDCOLLECTIVE ;  /* 0x000000000000791b */ /* 0x003fe20003800000 */
.L_x_4447:
[----:B------:R-:W-:Y:S05]  /*2caa0*/  BRA `(.L_x_4448) ;  /* 0xfffffe8000607947 */ /* 0x000fea000383ffff */
.L_x_4208:
[----:B-1----:R1:W2:Y:S02]  /*2cab0*/  SYNCS.PHASECHK.TRANS64.TRYWAIT P0, [R18+URZ+0x33400], R3 ;  /* 0x03340003120075a7 */ /* 0x0022a4000800017f */
[----:B--2---:R-:W-:Y:S05]  /*2cac0*/  @!P0 NANOSLEEP.SYNCS 0x989680 ;  /* 0x009896800000895d */ /* 0x004fea0003900000 */
[----:B------:R-:W2:Y:S02]  /*2cad0*/  @!P0 SYNCS.PHASECHK.TRANS64 P0, [R18+URZ+0x33400], R3 ;  /* 0x03340003120085a7 */ /* 0x000ea4000800007f */
[----:B--2---:R-:W-:Y:S05]  /*2cae0*/  @!P0 BRA `(.L_x_4208) ;  /* 0xfffffffc00f08947 */ /* 0x004fea000383ffff */
[----:B------:R-:W-:Y:S05]  /*2caf0*/  BRA `(.L_x_4449) ;  /* 0xfffffe8400707947 */ /* 0x000fea000383ffff */
.L_x_4216:
[----:B-1----:R1:W2:Y:S02]  /*2cb00*/  SYNCS.PHASECHK.TRANS64.TRYWAIT P1, [R0+URZ+0x33430], R3 ;  /* 0x03343003000075a7 */ /* 0x0022a4000802017f */
[----:B--2---:R-:W-:Y:S05]  /*2cb10*/  @!P1 NANOSLEEP.SYNCS 0x989680 ;  /* 0x009896800000995d */ /* 0x004fea0003900000 */
[----:B------:R-:W2:Y:S02]  /*2cb20*/  @!P1 SYNCS.PHASECHK.TRANS64 P1, [R0+URZ+0x33430], R3 ;  /* 0x03343003000095a7 */ /* 0x000ea4000802007f */
[----:B--2---:R-:W-:Y:S05]  /*2cb30*/  @!P1 BRA `(.L_x_4216) ;  /* 0xfffffffc00f09947 */ /* 0x004fea000383ffff */
[----:B------:R-:W-:Y:S05]  /*2cb40*/  BRA `(.L_x_4215) ;  /* 0xfffffeb400c07947 */ /* 0x000fea000383ffff */
.L_x_4223:
[----:B--2---:R2:W3:Y:S02]  /*2cb50*/  SYNCS.PHASECHK.TRANS64.TRYWAIT P2, [R5+URZ+0x33430], R4 ;  /* 0x03343004050075a7 */ /* 0x0044e4000804017f */
[----:B---3--:R-:W-:Y:S05]  /*2cb60*/  @!P2 NANOSLEEP.SYNCS 0x989680 ;  /* 0x009896800000a95d */ /* 0x008fea0003900000 */
[----:B------:R-:W3:Y:S02]  /*2cb70*/  @!P2 SYNCS.PHASECHK.TRANS64 P2, [R5+URZ+0x33430], R4 ;  /* 0x033430040500a5a7 */ /* 0x000ee4000804007f */
[----:B---3--:R-:W-:Y:S05]  /*2cb80*/  @!P2 BRA `(.L_x_4223) ;  /* 0xfffffffc00f0a947 */ /* 0x008fea000383ffff */
[----:B------:R-:W-:Y:S05]  /*2cb90*/  BRA `(.L_x_4222) ;  /* 0xfffffef000987947 */ /* 0x000fea000383ffff */
.L_x_4227:
[----:B-1----:R1:W2:Y:S02]  /*2cba0*/  SYNCS.PHASECHK.TRANS64.TRYWAIT P1, [R4+URZ+0x33450], R3 ;  /* 0x03345003040075a7 */ /* 0x0022a4000802017f */
[----:B--2---:R-:W-:Y:S05]  /*2cbb0*/  @!P1 NANOSLEEP.SYNCS 0x989680 ;  /* 0x009896800000995d */ /* 0x004fea0003900000 */
[----:B------:R-:W2:Y:S02]  /*2cbc0*/  @!P1 SYNCS.PHASECHK.TRANS64 P1, [R4+URZ+0x33450], R3 ;  /* 0x03345003040095a7 */ /* 0x000ea4000802007f */
[----:B--2---:R-:W-:Y:S05]  /*2cbd0*/  @!P1 BRA `(.L_x_4227) ;  /* 0xfffffffc00f09947 */ /* 0x004fea000383ffff */
[----:B------:R-:W-:Y:S05]  /*2cbe0*/  BRA `(.L_x_4224) ;  /* 0xffffff0000d87947 */ /* 0x000fea000383ffff */
.L_x_4234:
[----:B-1----:R1:W2:Y:S02]  /*2cbf0*/  SYNCS.PHASECHK.TRANS64.TRYWAIT P1, [R13+URZ+0x33450], R0 ;  /* 0x033450000d0075a7 */ /* 0x0022a4000802017f */
[----:B--2---:R-:W-:Y:S05]  /*2cc00*/  @!P1 NANOSLEEP.SYNCS 0x989680 ;  /* 0x009896800000995d */ /* 0x004fea0003900000 */
[----:B------:R-:W2:Y:S02]  /*2cc10*/  @!P1 SYNCS.PHASECHK.TRANS64 P1, [R13+URZ+0x33450], R0 ;  /* 0x033450000d0095a7 */ /* 0x000ea4000802007f */
[----:B--2---:R-:W-:Y:S05]  /*2cc20*/  @!P1 BRA `(.L_x_4234) ;  /* 0xfffffffc00f09947 */ /* 0x004fea000383ffff */
[----:B------:R-:W-:Y:S05]  /*2cc30*/  BRA `(.L_x_4233) ;  /* 0xffffff2400747947 */ /* 0x000fea000383ffff */
.L_x_4238:
[----:B------:R-:W-:Y:S01]  /*2cc40*/  SEL R27, R12, R37, P0 ;  /* 0x000000250c1b7207 */ /* 0x000fe20000000000 */
[----:B------:R-:W-:Y:S01]  /*2cc50*/  IMAD.MOV.U32 R11, RZ, RZ, 0x1c1f ;  /* 0x00001c1fff0b7424 */ /* 0x000fe200078e00ff */
[----:B------:R-:W-:Y:S01]  /*2cc60*/  SEL R32, R37, R12, P0 ;  /* 0x0000000c25207207 */ /* 0x000fe20000000000 */
[----:B------:R-:W-:Y:S01]  /*2cc70*/  IMAD.MOV.U32 R15, RZ, RZ, -0x1 ;  /* 0xffffffffff0f7424 */ /* 0x000fe200078e00ff */
[----:B------:R-:W-:Y:S02]  /*2cc80*/  MOV R12, R0 ;  /* 0x00000000000c7202 */ /* 0x000fe40000000f00 */
[----:B------:R-:W-:Y:S02]  /*2cc90*/  SEL R7, R25, R122, P0 ;  /* 0x0000007a19077207 */ /* 0x000fe40000000000 */
[----:B------:R-:W-:-:S07]  /*2cca0*/  SEL R9, R24, R41, P0 ;  /* 0x0000002918097207 */ /* 0x000fce0000000000 */
[----:B01----:R-:W-:Y:S05]  /*2ccb0*/  WARPSYNC.COLLECTIVE R15, `(.L_x_4450) ;  /* 0x000000000f087348 */ /* 0x003fea0003c00000 */
[----:B------:R2:W3:Y:S02]  /*2ccc0*/  SHFL.IDX P6, R14, R13, R12, R11 ;  /* 0x0000000c0d0e7389 */ /* 0x0004e400000c000b */
[----:B0123--:R-:W-:Y:S01]  /*2ccd0*/  ENDCOLLECTIVE ;  /* 0x000000000000791b */ /* 0x00ffe20003800000 */
.L_x_4450:
        /* <DEDUP_REMOVED lines=19> */
.L_x_4451:
        /* <DEDUP_REMOVED lines=18> */
.L_x_4452:
        /* <DEDUP_REMOVED lines=19> */
.L_x_4453:
[----:B------:R-:W-:Y:S02]  /*2d060*/  SEL R63, R78, R93, P0 ;  /* 0x0000005d4e3f7207 */ /* 0x000fe40000000000 */
[----:B------:R-:W-:Y:S02]  /*2d070*/  SEL R78, R93, R78, P0 ;  /* 0x0000004e5d4e7207 */ /* 0x000fe40000000000 */
[----:B------:R-:W-:Y:S02]  /*2d080*/  SEL R65, R80, R119, P0 ;  /* 0x0000007750417207 */ /* 0x000fe40000000000 */
[----:B------:R-:W-:Y:S02]  /*2d090*/  SEL R80, R119, R80, P0 ;  /* 0x0000005077507207 */ /* 0x000fe40000000000 */
[----:B------:R-:W-:Y:S02]  /*2d0a0*/  SEL R4, R6, R5, P0 ;  /* 0x0000000506047207 */ /* 0x000fe40000000000 */
[----:B------:R-:W-:Y:S01]  /*2d0b0*/  SEL R6, R5, R6, P0 ;  /* 0x0000000605067207 */ /* 0x000fe20000000000 */
[----:B------:R-:W-:-:S02]  /*2d0c0*/  IMAD.MOV.U32 R13, RZ, RZ, R9 ;  /* 0x000000ffff0d7224 */ /* 0x000fc400078e0009 */
[----:B------:R-:W-:Y:S01]  /*2d0d0*/  IMAD.MOV.U32 R12, RZ, RZ, R0 ;  /* 0x000000ffff0c7224 */ /* 0x000fe200078e0000 */
[----:B------:R-:W-:-:S07]  /*2d0e0*/  MOV R7, R14 ;  /* 0x0000000e00077202 */ /* 0x000fce0000000f00 */
[----:B------:R-:W-:Y:S05]  /*2d0f0*/  WARPSYNC.COLLECTIVE R15, `(.L_x_4454) ;  /* 0x000000000f087348 */ /* 0x000fea0003c00000 */
[----:B------:R0:W1:Y:S02]  /*2d100*/  SHFL.IDX P6, R14, R13, R12, R11 ;  /* 0x0000000c0d0e7389 */ /* 0x00006400000c000b */
[----:B01----:R-:W-:Y:S01]  /*2d110*/  ENDCOLLECTIVE ;  /* 0x000000000000791b */ /* 0x003fe20003800000 */
.L_x_4454:
        /* <DEDUP_REMOVED lines=8> */
.L_x_4455:
[----:B------:R-:W-:Y:S02]  /*2d1a0*/  IMAD.MOV.U32 R13, RZ, RZ, R21 ;  /* 0x000000ffff0d7224 */ /* 0x000fe400078e0015 */
[----:B------:R-:W-:Y:S01]  /*2d1b0*/  IMAD.MOV.U32 R12, RZ, RZ, R0 ;  /* 0x000000ffff0c7224 */ /* 0x000fe200078e0000 */
[----:B------:R-:W-:-:S07]  /*2d1c0*/  MOV R9, R14 ;  /* 0x0000000e00097202 */ /* 0x000fce0000000f00 */
[----:B------:R-:W-:Y:S05]  /*2d1d0*/  WARPSYNC.COLLECTIVE R15, `(.L_x_4456) ;  /* 0x000000000f087348 */ /* 0x000fea0003c00000 */
[----:B------:R0:W1:Y:S02]  /*2d1e0*/  SHFL.IDX P6, R14, R13, R12, R11 ;  /* 0x0000000c0d0e7389 */ /* 0x00006400000c000b */
[----:B01----:R-:W-:Y:S01]  /*2d1f0*/  ENDCOLLECTIVE ;  /* 0x000000000000791b */ /* 0x003fe20003800000 */
.L_x_4456:
        /* <DEDUP_REMOVED lines=8> */
.L_x_4457:
[----:B------:R-:W-:Y:S02]  /*2d280*/  IMAD.MOV.U32 R13, RZ, RZ, R25 ;  /* 0x000000ffff0d7224 */ /* 0x000fe400078e0019 */
[----:B------:R-:W-:Y:S01]  /*2d290*/  IMAD.MOV.U32 R12, RZ, RZ, R0 ;  /* 0x000000ffff0c7224 */ /* 0x000fe200078e0000 */
[----:B------:R-:W-:-:S07]  /*2d2a0*/  MOV R21, R14 ;  /* 0x0000000e00157202 */ /* 0x000fce0000000f00 */
[----:B------:R-:W-:Y:S05]  /*2d2b0*/  WARPSYNC.COLLECTIVE R15, `(.L_x_4458) ;  /* 0x000000000f087348 */ /* 0x000fea0003c00000 */
[----:B------:R0:W1:Y:S02]  /*2d2c0*/  SHFL.IDX P6, R14, R13, R12, R11 ;  /* 0x0000000c0d0e7389 */ /* 0x00006400000c000b */
[----:B01----:R-:W-:Y:S01]  /*2d2d0*/  ENDCOLLECTIVE ;  /* 0x000000000000791b */ /* 0x003fe20003800000 */
.L_x_4458:
        /* <DEDUP_REMOVED lines=8> */
.L_x_4459:
[----:B------:R-:W-:Y:S02]  /*2d360*/  IMAD.MOV.U32 R13, RZ, RZ, R27 ;  /* 0x000000ffff0d7224 */ /* 0x000fe400078e001b */
[----:B------:R-:W-:Y:S01]  /*2d370*/  IMAD.MOV.U32 R12, RZ, RZ, R0 ;  /* 0x000000ffff0c7224 */ /* 0x000fe200078e0000 */
[----:B------:R-:W-:-:S07]  /*2d380*/  MOV R25, R14 ;  /* 0x0000000e00197202 */ /* 0x000fce0000000f00 */
[----:B------:R-:W-:Y:S05]  /*2d390*/  WARPSYNC.COLLECTIVE R15, `(.L_x_4460) ;  /* 0x000000000f087348 */ /* 0x000fea0003c00000 */
[----:B------:R0:W1:Y:S02]  /*2d3a0*/  SHFL.IDX P6, R14, R13, R12, R11 ;  /* 0x0000000c0d0e7389 */ /* 0x00006400000c000b */
[----:B01----:R-:W-:Y:S01]  /*2d3b0*/  ENDCOLLECTIVE ;  /* 0x000000000000791b */ /* 0x003fe20003800000 */
.L_x_4460:
        /* <DEDUP_REMOVED lines=8> */
.L_x_4461:
[----:B------:R-:W-:Y:S02]  /*2d440*/  IMAD.MOV.U32 R13, RZ, RZ, R29 ;  /* 0x000000ffff0d7224 */ /* 0x000fe400078e001d */
[----:B------:R-:W-:Y:S01]  /*2d450*/  IMAD.MOV.U32 R12, RZ, RZ, R0 ;  /* 0x000000ffff0c7224 */ /* 0x000fe200078e0000 */
[----:B------:R-:W-:-:S07]  /*2d460*/  MOV R27, R14 ;  /* 0x0000000e001b7202 */ /* 0x000fce0000000f00 */
[----:B------:R-:W-:Y:S05]  /*2d470*/  WARPSYNC.COLLECTIVE R15, `(.L_x_4462) ;  /* 0x000000000f087348 */ /* 0x000fea0003c00000 */
[----:B------:R0:W1:Y:S02]  /*2d480*/  SHFL.IDX P6, R14, R13, R12, R11 ;  /* 0x0000000c0d0e7389 */ /* 0x00006400000c000b */
[----:B01----:R-:W-:Y:S01]  /*2d490*/  ENDCOLLECTIVE ;  /* 0x000000000000791b */ /* 0x003fe20003800000 */
.L_x_4462:
        /* <DEDUP_REMOVED lines=8> */
.L_x_4463:
[----:B------:R-:W-:Y:S02]  /*2d520*/  IMAD.MOV.U32 R13, RZ, RZ, R31 ;  /* 0x000000ffff0d7224 */ /* 0x000fe400078e001f */
[----:B------:R-:W-:Y:S01]  /*2d530*/  IMAD.MOV.U32 R12, RZ, RZ, R0 ;  /* 0x000000ffff0c7224 */ /* 0x000fe200078e0000 */
[----:B------:R-:W-:-:S07]  /*2d540*/  MOV R40, R14 ;  /* 0x0000000e00287202 */ /* 0x000fce0000000f00 */
[----:B------:R-:W-:Y:S05]  /*2d550*/  WARPSYNC.COLLECTIVE R15, `(.L_x_4464) ;  /* 0x000000000f087348 */ /* 0x000fea0003c00000 */
[----:B------:R0:W1:Y:S02]  /*2d560*/  SHFL.IDX P6, R14, R13, R12, R11 ;  /* 0x0000000c0d0e7389 */ /* 0x00006400000c000b */
[----:B01----:R-:W-:Y:S01]  /*2d570*/  ENDCOLLECTIVE ;  /* 0x000000000000791b */ /* 0x003fe20003800000 */
.L_x_4464:
[----:B------:R-:W-:Y:S02]  /*2d580*/  IMAD.MOV.U32 R13, RZ, RZ, R42 ;  /* 0x000000ffff0d7224 */ /* 0x000fe400078e002a */
[----:B------:R-:W-:Y:S02]  /*2d590*/  IMAD.MOV.U32 R12, RZ, RZ, R3 ;  /* 0x000000ffff0c7224 */ /* 0x000fe400078e0003 */
[----:B------:R-:W-:-:S07]  /*2d5a0*/  IMAD.MOV.U32 R31, RZ, RZ, R14 ;  /* 0x000000ffff1f7224 */ /* 0x000fce00078e000e */
[----:B------:R-:W-:Y:S05]  /*2d5b0*/  WARPSYNC.COLLECTIVE R15, `(.L_x_4465) ;  /* 0x000000000f087348 */ /* 0x000fea0003c00000 */
[----:B------:R0:W1:Y:S02]  /*2d5c0*/  SHFL.IDX P6, R14, R13, R12, R11 ;  /* 0x0000000c0d0e7389 */ /* 0x00006400000c000b */
[----:B01----:R-:W-:Y:S01]  /*2d5d0*/  ENDCOLLECTIVE ;  /* 0x000000000000791b */ /* 0x003fe20003800000 */
.L_x_4465:
[----:B------:R-:W-:Y:S02]  /*2d5e0*/  IMAD.MOV.U32 R13, RZ, RZ, R33 ;  /* 0x000000ffff0d7224 */ /* 0x000fe400078e0021 */
[----:B------:R-:W-:Y:S01]  /*2d5f0*/  IMAD.MOV.U32 R12, RZ, RZ, R0 ;  /* 0x000000ffff0c7224 */ /* 0x000fe200078e0000 */
[----:B------:R-:W-:-:S07]  /*2d600*/  MOV R42, R14 ;  /* 0x0000000e002a7202 */ /* 0x000fce0000000f00 */
[----:B------:R-:W-:Y:S05]  /*2d610*/  WARPSYNC.COLLECTIVE R15, `(.L_x_4466) ;  /* 0x000000000f087348 */ /* 0x000fea0003c00000 */
[----:B------:R0:W1:Y:S02]  /*2d620*/  SHFL.IDX P6, R14, R13, R12, R11 ;  /* 0x0000000c0d0e7389 */ /* 0x00006400000c000b */
[----:B01----:R-:W-:Y:S01]  /*2d630*/  ENDCOLLECTIVE ;  /* 0x000000000000791b */ /* 0x003fe20003800000 */
.L_x_4466:
[----:B------:R-:W-:Y:S02]  /*2d640*/  IMAD.MOV.U32 R13, RZ, RZ, R44 ;  /* 0x000000ffff0d7224 */ /* 0x000fe400078e002c */
[----:B------:R-:W-:Y:S02]  /*2d650*/  IMAD.MOV.U32 R12, RZ, RZ, R3 ;  /* 0x000000ffff0c7224 */ /* 0x000fe400078e0003 */
[----:B------:R-:W-:-:S07]  /*2d660*/  IMAD.MOV.U32 R33, RZ, RZ, R14 ;  /* 0x000000ffff217224 */ /* 0x000fce00078e000e */
[----:B------:R-:W-:Y:S05]  /*2d670*/  WARPSYNC.COLLECTIVE R15, `(.L_x_4467) ;  /* 0x000000000f087348 */ /* 0x000fea0003c00000 */
[----:B------:R0:W1:Y:S02]  /*2d680*/  SHFL.IDX P6, R14, R13, R12, R11 ;  /* 0x0000000c0d0e7389 */ /* 0x00006400000c000b */
[----:B01----:R-:W-:Y:S01]  /*2d690*/  ENDCOLLECTIVE ;  /* 0x000000000000791b */ /* 0x003fe20003800000 */
.L_x_4467:
[----:B------:R-:W-:Y:S02]  /*2d6a0*/  IMAD.MOV.U32 R13, RZ, RZ, R35 ;  /* 0x000000ffff0d7224 */ /* 0x000fe400078e0023 */
[----:B------:R-:W-:Y:S01]  /*2d6b0*/  IMAD.MOV.U32 R12, RZ, RZ, R0 ;  /* 0x000000ffff0c7224 */ /* 0x000fe200078e0000 */
[----:B------:R-:W-:-:S07]  /*2d6c0*/  MOV R44, R14 ;  /* 0x0000000e002c7202 */ /* 0x000fce0000000f00 */
[----:B------:R-:W-:Y:S05]  /*2d6d0*/  WARPSYNC.COLLECTIVE R15, `(.L_x_4468) ;  /* 0x000000000f087348 */ /* 0x000fea0003c00000 */
[----:B------:R0:W1:Y:S02]  /*2d6e0*/  SHFL.IDX P6, R14, R13, R12, R11 ;  /* 0x0000000c0d0e7389 */ /* 0x00006400000c000b */
[----:B01----:R-:W-:Y:S01]  /*2d6f0*/  ENDCOLLECTIVE ;  /* 0x000000000000791b */ /* 0x003fe20003800000 */
.L_x_4468:
[----:B------:R-:W-:Y:S02]  /*2d700*/  IMAD.MOV.U32 R13, RZ, RZ, R46 ;  /* 0x000000ffff0d7224 */ /* 0x000fe400078e002e */
[----:B------:R-:W-:Y:S02]  /*2d710*/  IMAD.MOV.U32 R12, RZ, RZ, R3 ;  /* 0x000000ffff0c7224 */ /* 0x000fe400078e0003 */
[----:B------:R-:W-:-:S07]  /*2d720*/  IMAD.MOV.U32 R35, RZ, RZ, R14 ;  /* 0x000000ffff237224 */ /* 0x000fce00078e000e */
[----:B------:R-:W-:Y:S05]  /*2d730*/  WARPSYNC.COLLECTIVE R15, `(.L_x_4469) ;  /* 0x000000000f087348 */ /* 0x000fea0003c00000 */
[----:B------:R0:W1:Y:S02]  /*2d740*/  SHFL.IDX P6, R14, R13, R12, R11 ;  /* 0x0000000c0d0e7389 */ /* 0x00006400000c000b */
[----:B01----:R-:W-:Y:S01]  /*2d750*/  ENDCOLLECTIVE ;  /* 0x000000000000791b */ /* 0x003fe20003800000 */
.L_x_4469:
[----:B------:R-:W-:Y:S02]  /*2d760*/  IMAD.MOV.U32 R13, RZ, RZ, R37 ;  /* 0x000000ffff0d7224 */ /* 0x000fe400078e0025 */
[----:B------:R-:W-:Y:S01]  /*2d770*/  IMAD.MOV.U32 R12, RZ, RZ, R0 ;  /* 0x000000ffff0c7224 */ /* 0x000fe200078e0000 */
[----:B------:R-:W-:-:S07]  /*2d780*/  MOV R46, R14 ;  /* 0x0000000e002e7202 */ /* 0x000fce0000000f00 */
[----:B------:R-:W-:Y:S05]  /*2d790*/  WARPSYNC.COLLECTIVE R15, `(.L_x_4470) ;  /* 0x000000000f087348 */ /* 0x000fea0003c00000 */
[----:B------:R0:W1:Y:S02]  /*2d7a0*/  SHFL.IDX P6, R14, R13, R12, R11 ;  /* 0x0000000c0d0e7389 */ /* 0x00006400000c000b */
[----:B01----:R-:W-:Y:S01]  /*2d7b0*/  ENDCOLLECTIVE ;  /* 0x000000000000791b */ /* 0x003fe20003800000 */
.L_x_4470:
[----:B------:R-:W-:Y:S01]  /*2d7c0*/  IMAD.MOV.U32 R13, RZ, RZ, R48 ;  /* 0x000000ffff0d7224 */ /* 0x000fe200078e0030 */
[----:B------:R-:W-:Y:S01]  /*2d7d0*/  SEL R48, R33, R44, P0 ;  /* 0x0000002c21307207 */ /* 0x000fe20000000000 */
[----:B------:R-:W-:Y:S02]  /*2d7e0*/  IMAD.MOV.U32 R12, RZ, RZ, R3 ;  /* 0x000000ffff0c7224 */ /* 0x000fe400078e0003 */
[----:B------:R-:W-:-:S07]  /*2d7f0*/  IMAD.MOV.U32 R37, RZ, RZ, R14 ;  /* 0x000000ffff257224 */ /* 0x000fce00078e000e */
[----:B------:R-:W-:Y:S05]  /*2d800*/  WARPSYNC.COLLECTIVE R15, `(.L_x_4471) ;  /* 0x000000000f087348 */ /* 0x000fea0003c00000 */
[----:B------:R0:W1:Y:S02]  /*2d810*/  SHFL.IDX P6, R14, R13, R12, R11 ;  /* 0x0000000c0d0e7389 */ /* 0x00006400000c000b */
[----:B01----:R-:W-:Y:S01]  /*2d820*/  ENDCOLLECTIVE ;  /* 0x000000000000791b */ /* 0x003fe20003800000 */
.L_x_4471:
[----:B------:R-:W-:Y:S02]  /*2d830*/  IMAD.MOV.U32 R13, RZ, RZ, R39 ;  /* 0x000000ffff0d7224 */ /* 0x000fe400078e0027 */
[----:B------:R-:W-:Y:S01]  /*2d840*/  IMAD.MOV.U32 R12, RZ, RZ, R0 ;  /* 0x000000ffff0c7224 */ /* 0x000fe200078e0000 */
[----:B------:R-:W-:-:S07]  /*2d850*/  MOV R58, R14 ;  /* 0x0000000e003a7202 */ /* 0x000fce0000000f00 */
[----:B------:R-:W-:Y:S05]  /*2d860*/  WARPSYNC.COLLECTIVE R15, `(.L_x_4472) ;  /* 0x000000000f087348 */ /* 0x000fea0003c00000 */
[----:B------:R0:W1:Y:S02]  /*2d870*/  SHFL.IDX P6, R14, R13, R12, R11 ;  /* 0x0000000c0d0e7389 */ /* 0x00006400000c000b */
[----:B01----:R-:W-:Y:S01]  /*2d880*/  ENDCOLLECTIVE ;  /* 0x000000000000791b */ /* 0x003fe20003800000 */
.L_x_4472:
        /* <DEDUP_REMOVED lines=9> */
.L_x_4473:
[----:B------:R-:W-:Y:S02]  /*2d920*/  IMAD.MOV.U32 R13, RZ, RZ, R41 ;  /* 0x000000ffff0d7224 */ /* 0x000fe400078e0029 */
[----:B------:R-:W-:Y:S01]  /*2d930*/  IMAD.MOV.U32 R12, RZ, RZ, R0 ;  /* 0x000000ffff0c7224 */ /* 0x000fe200078e0000 */
[----:B------:R-:W-:-:S07]  /*2d940*/  MOV R39, R14 ;  /* 0x0000000e00277202 */ /* 0x000fce0000000f00 */
[----:B------:R-:W-:Y:S05]  /*2d950*/  WARPSYNC.COLLECTIVE R15, `(.L_x_4474) ;  /* 0x000000000f087348 */ /* 0x000fea0003c00000 */
[----:B------:R0:W1:Y:S02]  /*2d960*/  SHFL.IDX P6, R14, R13, R12, R11 ;  /* 0x0000000c0d0e7389 */ /* 0x00006400000c000b */
[----:B01----:R-:W-:Y:S01]  /*2d970*/  ENDCOLLECTIVE ;  /* 0x000000000000791b */ /* 0x003fe20003800000 */
.L_x_4474:
[----:B------:R-:W-:Y:S02]  /*2d980*/  IMAD.MOV.U32 R13, RZ, RZ, R54 ;  /* 0x000000ffff0d7224 */ /* 0x000fe400078e0036 */
[----:B------:R-:W-:Y:S02]  /*2d990*/  IMAD.MOV.U32 R12, RZ, RZ, R3 ;  /* 0x000000ffff0c7224 */ /* 0x000fe400078e0003 */
[----:B------:R-:W-:-:S07]  /*2d9a0*/  IMAD.MOV.U32 R41, RZ, RZ, R14 ;  /* 0x000000ffff297224 */ /* 0x000fce00078e000e */
[----:B------:R-:W-:Y:S05]  /*2d9b0*/  WARPSYNC.COLLECTIVE R15, `(.L_x_4475) ;  /* 0x000000000f087348 */ /* 0x000fea0003c00000 */
[----:B------:R0:W1:Y:S02]  /*2d9c0*/  SHFL.IDX P6, R14, R13, R12, R11 ;  /* 0x0000000c0d0e7389 */ /* 0x00006400000c000b */
[----:B01----:R-:W-:Y:S01]  /*2d9d0*/  ENDCOLLECTIVE ;  /* 0x000000000000791b */ /* 0x003fe20003800000 */
.L_x_4475:
[----:B------:R-:W-:Y:S02]  /*2d9e0*/  IMAD.MOV.U32 R13, RZ, RZ, R43 ;  /* 0x000000ffff0d7224 */ /* 0x000fe400078e002b */
[----:B------:R-:W-:Y:S01]  /*2d9f0*/  IMAD.MOV.U32 R12, RZ, RZ, R0 ;  /* 0x000000ffff0c7224 */ /* 0x000fe200078e0000 */
[----:B------:R-:W-:-:S07]  /*2da00*/  MOV R54, R14 ;  /* 0x0000000e00367202 */ /* 0x000fce0000000f00 */
[----:B------:R-:W-:Y:S05]  /*2da10*/  WARPSYNC.COLLECTIVE R15, `(.L_x_4476) ;  /* 0x000000000f087348 */ /* 0x000fea0003c00000 */
[----:B------:R0:W1:Y:S02]  /*2da20*/  SHFL.IDX P6, R14, R13, R12, R11 ;  /* 0x0000000c0d0e7389 */ /* 0x00006400000c000b */
[----:B01----:R-:W-:Y:S01]  /*2da30*/  ENDCOLLECTIVE ;  /* 0x000000000000791b */ /* 0x003fe20003800000 */
.L_x_4476:
[----:B------:R-:W-:Y:S02]  /*2da40*/  SEL R5, R41, R54, P0 ;  /* 0x0000003629057207 */ /* 0x000fe40000000000 */
[----:B------:R-:W-:Y:S01]  /*2da50*/  SEL R7, R54, R41, P0 ;  /* 0x0000002936077207 */ /* 0x000fe20000000000 */
        /* <DEDUP_REMOVED lines=8> */
.L_x_4477:
[----:B------:R-:W-:Y:S02]  /*2dae0*/  IMAD.MOV.U32 R13, RZ, RZ, R45 ;  /* 0x000000ffff0d7224 */ /* 0x000fe400078e002d */
[----:B------:R-:W-:Y:S01]  /*2daf0*/  IMAD.MOV.U32 R12, RZ, RZ, R0 ;  /* 0x000000ffff0c7224 */ /* 0x000fe200078e0000 */
[----:B------:R-:W-:-:S07]  /*2db00*/  MOV R2, R14 ;  /* 0x0000000e00027202 */ /* 0x000fce0000000f00 */
[----:B------:R-:W-:Y:S05]  /*2db10*/  WARPSYNC.COLLECTIVE R15, `(.L_x_4478) ;  /* 0x000000000f087348 */ /* 0x000fea0003c00000 */
[----:B------:R0:W1:Y:S02]  /*2db20*/  SHFL.IDX P6, R14, R13, R12, R11 ;  /* 0x0000000c0d0e7389 */ /* 0x00006400000c000b */
[----:B01----:R-:W-:Y:S01]  /*2db30*/  ENDCOLLECTIVE ;  /* 0x000000000000791b */ /* 0x003fe20003800000 */
.L_x_4478:
        /* <DEDUP_REMOVED lines=9> */
.L_x_4479:
[----:B------:R-:W-:Y:S02]  /*2dbd0*/  IMAD.MOV.U32 R13, RZ, RZ, R47 ;  /* 0x000000ffff0d7224 */ /* 0x000fe400078e002f */
[----:B------:R-:W-:Y:S01]  /*2dbe0*/  IMAD.MOV.U32 R12, RZ, RZ, R0 ;  /* 0x000000ffff0c7224 */ /* 0x000fe200078e0000 */
[----:B------:R-:W-:-:S07]  /*2dbf0*/  MOV R20, R14 ;  /* 0x0000000e00147202 */ /* 0x000fce0000000f00 */
[----:B------:R-:W-:Y:S05]  /*2dc00*/  WARPSYNC.COLLECTIVE R15, `(.L_x_4480) ;  /* 0x000000000f087348 */ /* 0x000fea0003c00000 */
[----:B------:R0:W1:Y:S02]  /*2dc10*/  SHFL.IDX P6, R14, R13, R12, R11 ;  /* 0x0000000c0d0e7389 */ /* 0x00006400000c000b */
[----:B01----:R-:W-:Y:S01]  /*2dc20*/  ENDCOLLECTIVE ;  /* 0x000000000000791b */ /* 0x003fe20003800000 */
.L_x_4480:
        /* <DEDUP_REMOVED lines=8> */
.L_x_4481:
[----:B------:R-:W-:Y:S02]  /*2dcb0*/  IMAD.MOV.U32 R13, RZ, RZ, R49 ;  /* 0x000000ffff0d7224 */ /* 0x000fe400078e0031 */
[----:B------:R-:W-:Y:S01]  /*2dcc0*/  IMAD.MOV.U32 R12, RZ, RZ, R0 ;  /* 0x000000ffff0c7224 */ /* 0x000fe200078e0000 */
[----:B------:R-:W-:-:S07]  /*2dcd0*/  MOV R64, R14 ;  /* 0x0000000e00407202 */ /* 0x000fce0000000f00 */
[----:B------:R-:W-:Y:S05]  /*2dce0*/  WARPSYNC.COLLECTIVE R15, `(.L_x_4482) ;  /* 0x000000000f087348 */ /* 0x000fea0003c00000 */
[----:B------:R0:W1:Y:S02]  /*2dcf0*/  SHFL.IDX P6, R14, R13, R12, R11 ;  /* 0x0000000c0d0e7389 */ /* 0x00006400000c000b */
[----:B01----:R-:W-:Y:S01]  /*2dd00*/  ENDCOLLECTIVE ;  /* 0x000000000000791b */ /* 0x003fe20003800000 */
.L_x_4482:
[----:B------:R-:W-:Y:S02]  /*2dd10*/  IMAD.MOV.U32 R13, RZ, RZ, R66 ;  /* 0x000000ffff0d7224 */ /* 0x000fe400078e0042 */
[----:B------:R-:W-:Y:S02]  /*2dd20*/  IMAD.MOV.U32 R12, RZ, RZ, R3 ;  /* 0x000000ffff0c7224 */ /* 0x000fe400078e0003 */
[----:B------:R-:W-:-:S07]  /*2dd30*/  IMAD.MOV.U32 R49, RZ, RZ, R14 ;  /* 0x000000ffff317224 */ /* 0x000fce00078e000e */
[----:B------:R-:W-:Y:S05]  /*2dd40*/  WARPSYNC.COLLECTIVE R15, `(.L_x_4483) ;  /* 0x000000000f087348 */ /* 0x000fea0003c00000 */
[----:B------:R0:W1:Y:S02]  /*2dd50*/  SHFL.IDX P6, R14, R13, R12, R11 ;  /* 0x0000000c0d0e7389 */ /* 0x00006400000c000b */
[----:B01----:R-:W-:Y:S01]  /*2dd60*/  ENDCOLLECTIVE ;  /* 0x000000000000791b */ /* 0x003fe20003800000 */
.L_x_4483:
[----:B------:R-:W-:Y:S02]  /*2dd70*/  IMAD.MOV.U32 R13, RZ, RZ, R51 ;  /* 0x000000ffff0d7224 */ /* 0x000fe400078e0033 */
[----:B------:R-:W-:Y:S01]  /*2dd80*/  IMAD.MOV.U32 R12, RZ, RZ, R0 ;  /* 0x000000ffff0c7224 */ /* 0x000fe200078e0000 */
[----:B------:R-:W-:-:S07]  /*2dd90*/  MOV R66, R14 ;  /* 0x0000000e00427202 */ /* 0x000fce0000000f00 */
[----:B------:R-:W-:Y:S05]  /*2dda0*/  WARPSYNC.COLLECTIVE R15, `(.L_x_4484) ;  /* 0x000000000f087348 */ /* 0x000fea0003c00000 */
[----:B------:R0:W1:Y:S02]  /*2ddb0*/  SHFL.IDX P6, R14, R13, R12, R11 ;  /* 0x0000000c0d0e7389 */ /* 0x00006400000c000b */
[----:B01----:R-:W-:Y:S01]  /*2ddc0*/  ENDCOLLECTIVE ;  /* 0x000000000000791b */ /* 0x003fe20003800000 */
.L_x_4484:
        /* <DEDUP_REMOVED lines=8> */
.L_x_4485:
[----:B------:R-:W-:Y:S02]  /*2de50*/  IMAD.MOV.U32 R13, RZ, RZ, R55 ;  /* 0x000000ffff0d7224 */ /* 0x000fe400078e0037 */
[----:B------:R-:W-:Y:S01]  /*2de60*/  IMAD.MOV.U32 R12, RZ, RZ, R0 ;  /* 0x000000ffff0c7224 */ /* 0x000fe200078e0000 */
[----:B------:R-:W-:-:S07]  /*2de70*/  MOV R68, R14 ;  /* 0x0000000e00447202 */ /* 0x000fce0000000f00 */
[----:B------:R-:W-:Y:S05]  /*2de80*/  WARPSYNC.COLLECTIVE R15, `(.L_x_4486) ;  /* 0x000000000f087348 */ /* 0x000fea0003c00000 */
[----:B------:R0:W1:Y:S02]  /*2de90*/  SHFL.IDX P6, R14, R13, R12, R11 ;  /* 0x0000000c0d0e7389 */ /* 0x00006400000c000b */
[----:B01----:R-:W-:Y:S01]  /*2dea0*/  ENDCOLLECTIVE ;  /* 0x000000000000791b */ /* 0x003fe20003800000 */
.L_x_4486:
        /* <DEDUP_REMOVED lines=8> */
.L_x_4487:
[----:B------:R-:W-:Y:S02]  /*2df30*/  IMAD.MOV.U32 R13, RZ, RZ, R57 ;  /* 0x000000ffff0d7224 */ /* 0x000fe400078e0039 */
[----:B------:R-:W-:Y:S01]  /*2df40*/  IMAD.MOV.U32 R12, RZ, RZ, R0 ;  /* 0x000000ffff0c7224 */ /* 0x000fe200078e0000 */
[----:B------:R-:W-:-:S07]  /*2df50*/  MOV R70, R14 ;  /* 0x0000000e00467202 */ /* 0x000fce0000000f00 */
[----:B------:R-:W-:Y:S05]  /*2df60*/  WARPSYNC.COLLECTIVE R15, `(.L_x_4488) ;  /* 0x000000000f087348 */ /* 0x000fea0003c00000 */
[----:B------:R0:W1:Y:S02]  /*2df70*/  SHFL.IDX P6, R14, R13, R12, R11 ;  /* 0x0000000c0d0e7389 */ /* 0x00006400000c000b */
[----:B01----:R-:W-:Y:S01]  /*2df80*/  ENDCOLLECTIVE ;  /* 0x000000000000791b */ /* 0x003fe20003800000 */
.L_x_4488:
[----:B------:R-:W-:Y:S02]  /*2df90*/  IMAD.MOV.U32 R13, RZ, RZ, R72 ;  /* 0x000000ffff0d7224 */ /* 0x000fe400078e0048 */
[----:B------:R-:W-:Y:S02]  /*2dfa0*/  IMAD.MOV.U32 R12, RZ, RZ, R3 ;  /* 0x000000ffff0c7224 */ /* 0x000fe400078e0003 */
[----:B------:R-:W-:-:S07]  /*2dfb0*/  IMAD.MOV.U32 R57, RZ, RZ, R14 ;  /* 0x000000ffff397224 */ /* 0x000fce00078e000e */
[----:B------:R-:W-:Y:S05]  /*2dfc0*/  WARPSYNC.COLLECTIVE R15, `(.L_x_4489) ;  /* 0x000000000f087348 */ /* 0x000fea0003c00000 */
[----:B------:R0:W1:Y:S02]  /*2dfd0*/  SHFL.IDX P6, R14, R13, R12, R11 ;  /* 0x0000000c0d0e7389 */ /* 0x00006400000c000b */
[----:B01----:R-:W-:Y:S01]  /*2dfe0*/  ENDCOLLECTIVE ;  /* 0x000000000000791b */ /* 0x003fe20003800000 */
.L_x_4489:
[----:B------:R-:W-:Y:S02]  /*2dff0*/  IMAD.MOV.U32 R13, RZ, RZ, R59 ;  /* 0x000000ffff0d7224 */ /* 0x000fe400078e003b */
[----:B------:R-:W-:Y:S01]  /*2e000*/  IMAD.MOV.U32 R12, RZ, RZ, R0 ;  /* 0x000000ffff0c7224 */ /* 0x000fe200078e0000 */
[----:B------:R-:W-:-:S07]  /*2e010*/  MOV R72, R14 ;  /* 0x0000000e00487202 */ /* 0x000fce0000000f00 */
[----:B------:R-:W-:Y:S05]  /*2e020*/  WARPSYNC.COLLECTIVE R15, `(.L_x_4490) ;  /* 0x000000000f087348 */ /* 0x000fea0003c00000 */
[----:B------:R0:W1:Y:S02]  /*2e030*/  SHFL.IDX P6, R14, R13, R12, R11 ;  /* 0x0000000c0d0e7389 */ /* 0x00006400000c000b */
[----:B01----:R-:W-:Y:S01]  /*2e040*/  ENDCOLLECTIVE ;  /* 0x000000000000791b */ /* 0x003fe20003800000 */
.L_x_4490:
[----:B------:R-:W-:Y:S01]  /*2e050*/  SEL R41, R57, R72, P0 ;  /* 0x0000004839297207 */ /* 0x000fe20000000000 */
[----:B------:R-:W-:Y:S02]  /*2e060*/  IMAD.MOV.U32 R13, RZ, RZ, R74 ;  /* 0x000000ffff0d7224 */ /* 0x000fe400078e004a */
[----:B------:R-:W-:Y:S02]  /*2e070*/  IMAD.MOV.U32 R12, RZ, RZ, R3 ;  /* 0x000000ffff0c7224 */ /* 0x000fe400078e0003 */
[----:B------:R-:W-:-:S07]  /*2e080*/  IMAD.MOV.U32 R59, RZ, RZ, R14 ;  /* 0x000000ffff3b7224 */ /* 0x000fce00078e000e */
[----:B------:R-:W-:Y:S05]  /*2e090*/  WARPSYNC.COLLECTIVE R15, `(.L_x_4491) ;  /* 0x000000000f087348 */ /* 0x000fea0003c00000 */
[----:B------:R0:W1:Y:S02]  /*2e0a0*/  SHFL.IDX P6, R14, R13, R12, R11 ;  /* 0x0000000c0d0e7389 */ /* 0x00006400000c000b */
[----:B01----:R-:W-:Y:S01]  /*2e0b0*/  ENDCOLLECTIVE ;  /* 0x000000000000791b */ /* 0x003fe20003800000 */
.L_x_4491:
[----:B------:R-:W-:Y:S02]  /*2e0c0*/  IMAD.MOV.U32 R13, RZ, RZ, R61 ;  /* 0x000000ffff0d7224 */ /* 0x000fe400078e003d */
[----:B------:R-:W-:Y:S01]  /*2e0d0*/  IMAD.MOV.U32 R12, RZ, RZ, R0 ;  /* 0x000000ffff0c7224 */ /* 0x000fe200078e0000 */
[----:B------:R-:W-:-:S07]  /*2e0e0*/  MOV R74, R14 ;  /* 0x0000000e004a7202 */ /* 0x000fce0000000f00 */
[----:B------:R-:W-:Y:S05]  /*2e0f0*/  WARPSYNC.COLLECTIVE R15, `(.L_x_4492) ;  /* 0x000000000f087348 */ /* 0x000fea0003c00000 */
[----:B------:R0:W1:Y:S02]  /*2e100*/  SHFL.IDX P6, R14, R13, R12, R11 ;  /* 0x0000000c0d0e7389 */ /* 0x00006400000c000b */
[----:B01----:R-:W-:Y:S01]  /*2e110*/  ENDCOLLECTIVE ;  /* 0x000000000000791b */ /* 0x003fe20003800000 */
.L_x_4492:
        /* <DEDUP_REMOVED lines=8> */
.L_x_4493:
[----:B------:R-:W-:Y:S02]  /*2e1a0*/  IMAD.MOV.U32 R13, RZ, RZ, R63 ;  /* 0x000000ffff0d7224 */ /* 0x000fe400078e003f */
[----:B------:R-:W-:Y:S01]  /*2e1b0*/  IMAD.MOV.U32 R12, RZ, RZ, R0 ;  /* 0x000000ffff0c7224 */ /* 0x000fe200078e0000 */
[----:B------:R-:W-:-:S07]  /*2e1c0*/  MOV R76, R14 ;  /* 0x0000000e004c7202 */ /* 0x000fce0000000f00 */
[----:B------:R-:W-:Y:S05]  /*2e1d0*/  WARPSYNC.COLLECTIVE R15, `(.L_x_4494) ;  /* 0x000000000f087348 */ /* 0x000fea0003c00000 */
[----:B------:R0:W1:Y:S02]  /*2e1e0*/  SHFL.IDX P6, R14, R13, R12, R11 ;  /* 0x0000000c0d0e7389 */ /* 0x00006400000c000b */
[----:B01----:R-:W-:Y:S01]  /*2e1f0*/  ENDCOLLECTIVE ;  /* 0x000000000000791b */ /* 0x003fe20003800000 */
.L_x_4494:
[----:B------:R-:W-:Y:S01]  /*2e200*/  SEL R45, R61, R76, P0 ;  /* 0x0000004c3d2d7207 */ /* 0x000fe20000000000 */
[----:B------:R-:W-:Y:S02]  /*2e210*/  IMAD.MOV.U32 R13, RZ, RZ, R78 ;  /* 0x000000ffff0d7224 */ /* 0x000fe400078e004e */
[----:B------:R-:W-:Y:S02]  /*2e220*/  IMAD.MOV.U32 R12, RZ, RZ, R3 ;  /* 0x000000ffff0c7224 */ /* 0x000fe400078e0003 */
[----:B------:R-:W-:-:S07]  /*2e230*/  IMAD.MOV.U32 R63, RZ, RZ, R14 ;  /* 0x000000ffff3f7224 */ /* 0x000fce00078e000e */
[----:B------:R-:W-:Y:S05]  /*2e240*/  WARPSYNC.COLLECTIVE R15, `(.L_x_4495) ;  /* 0x000000000f087348 */ /* 0x000fea0003c00000 */
[----:B------:R0:W1:Y:S02]  /*2e250*/  SHFL.IDX P6, R14, R13, R12, R11 ;  /* 0x0000000c0d0e7389 */ /* 0x00006400000c000b */
[----:B01----:R-:W-:Y:S01]  /*2e260*/  ENDCOLLECTIVE ;  /* 0x000000000000791b */ /* 0x003fe20003800000 */
.L_x_4495:
[----:B------:R-:W-:Y:S02]  /*2e270*/  IMAD.MOV.U32 R13, RZ, RZ, R65 ;  /* 0x000000ffff0d7224 */ /* 0x000fe400078e0041 */
[----:B------:R-:W-:Y:S02]  /*2e280*/  IMAD.MOV.U32 R12, RZ, RZ, R0 ;  /* 0x000000ffff0c7224 */ /* 0x000fe400078e0000 */
[----:B------:R-:W-:Y:S01]  /*2e290*/  IMAD.MOV.U32 R0, RZ, RZ, RZ ;  /* 0x000000ffff007224 */ /* 0x000fe200078e00ff */
[----:B------:R-:W-:-:S07]  /*2e2a0*/  MOV R78, R14 ;  /* 0x0000000e004e7202 */ /* 0x000fce0000000f00 */
[----:B------:R-:W-:Y:S05]  /*2e2b0*/  WARPSYNC.COLLECTIVE R15, `(.L_x_4496) ;  /* 0x000000000f087348 */ /* 0x000fea0003c00000 */
[----:B------:R0:W1:Y:S02]  /*2e2c0*/  SHFL.IDX P6, R14, R13, R12, R11 ;  /* 0x0000000c0d0e7389 */ /* 0x00006400000c000b */
[----:B01----:R-:W-:Y:S01]  /*2e2d0*/  ENDCOLLECTIVE ;  /* 0x000000000000791b */ /* 0x003fe20003800000 */
.L_x_4496:
[----:B------:R-:W-:Y:S01]  /*2e2e0*/  SEL R59, R78, R63, P0 ;  /* 0x0000003f4e3b7207 */ /* 0x000fe20000000000 */
[----:B------:R-:W-:Y:S02]  /*2e2f0*/  IMAD.MOV.U32 R13, RZ, RZ, R80 ;  /* 0x000000ffff0d7224 */ /* 0x000fe400078e0050 */
[----:B------:R-:W-:Y:S02]  /*2e300*/  IMAD.MOV.U32 R12, RZ, RZ, R3 ;  /* 0x000000ffff0c7224 */ /* 0x000fe400078e0003 */
[----:B------:R-:W-:-:S07]  /*2e310*/  IMAD.MOV.U32 R65, RZ, RZ, R14 ;  /* 0x000000ffff417224 */ /* 0x000fce00078e000e */
[----:B------:R-:W-:Y:S05]  /*2e320*/  WARPSYNC.COLLECTIVE R15, `(.L_x_4497) ;  /* 0x000000000f087348 */ /* 0x000fea0003c00000 */
[----:B------:R0:W1:Y:S02]  /*2e330*/  SHFL.IDX P6, R14, R13, R12, R11 ;  /* 0x0000000c0d0e7389 */ /* 0x00006400000c000b */
[----:B01----:R-:W-:Y:S01]  /*2e340*/  ENDCOLLECTIVE ;  /* 0x000000000000791b */ /* 0x003fe20003800000 */
.L_x_4497:
[----:B------:R-:W-:Y:S02]  /*2e350*/  SEL R12, R29, R40, P0 ;  /* 0x000000281d0c7207 */ /* 0x000fe40000000000 */
[----:B------:R-:W-:Y:S02]  /*2e360*/  SEL R11, R2, R43, P0 ;  /* 0x0000002b020b7207 */ /* 0x000fe40000000000 */
[----:B------:R-:W-:Y:S02]  /*2e370*/  SEL R43, R72, R57, P0 ;  /* 0x00000039482b7207 */ /* 0x000fe40000000000 */
[----:B------:R-:W-:Y:S02]  /*2e380*/  SEL R13, R55, R70, P0 ;  /* 0x00000046370d7207 */ /* 0x000fe40000000000 */
[----:B------:R-:W-:Y:S02]  /*2e390*/  SEL R15, R70, R55, P0 ;  /* 0x00000037460f7207 */ /* 0x000fe40000000000 */
[----:B------:R-:W-:-:S02]  /*2e3a0*/  MOV R80, R14 ;  /* 0x0000000e00507202 */ /* 0x000fc40000000f00 */
        /* <DEDUP_REMOVED lines=8> */
.L_x_4250:
[----:B------:R-:W-:Y:S02]  /*2e430*/  IMAD.MOV.U32 R13, RZ, RZ, R3 ;  /* 0x000000ffff0d7224 */ /* 0x000fe400078e0003 */
[----:B------:R-:W-:Y:S02]  /*2e440*/  IMAD.MOV.U32 R12, RZ, RZ, RZ ;  /* 0x000000ffff0c7224 */ /* 0x000fe400078e00ff */
[----:B------:R-:W-:Y:S02]  /*2e450*/  IMAD.MOV.U32 R11, RZ, RZ, 0x181f ;  /* 0x0000181fff0b7424 */ /* 0x000fe400078e00ff */
[----:B------:R-:W-:-:S07]  /*2e460*/  IMAD.MOV.U32 R15, RZ, RZ, -0x1 ;  /* 0xffffffffff0f7424 */ /* 0x000fce00078e00ff */
[----:B01----:R-:W-:Y:S05]  /*2e470*/  WARPSYNC.COLLECTIVE R15, `(.L_x_4499) ;  /* 0x000000000f087348 */ /* 0x003fea0003c00000 */
[----:B------:R2:W3:Y:S02]  /*2e480*/  SHFL.IDX P6, R14, R13, R12, R11 ;  /* 0x0000000c0d0e7389 */ /* 0x0004e400000c000b */
[----:B0123--:R-:W-:Y:S01]  /*2e490*/  ENDCOLLECTIVE ;  /* 0x000000000000791b */ /* 0x00ffe20003800000 */
.L_x_4499:
[----:B------:R-:W-:Y:S01]  /*2e4a0*/  IMAD.MOV.U32 R13, RZ, RZ, R2 ;  /* 0x000000ffff0d7224 */ /* 0x000fe200078e0002 */
[----:B------:R-:W-:-:S07]  /*2e4b0*/  MOV R0, R14 ;  /* 0x0000000e00007202 */ /* 0x000fce0000000f00 */
[----:B------:R-:W-:Y:S05]  /*2e4c0*/  WARPSYNC.COLLECTIVE R15, `(.L_x_4500) ;  /* 0x000000000f087348 */ /* 0x000fea0003c00000 */
[----:B------:R0:W1:Y:S02]  /*2e4d0*/  SHFL.IDX P6, R14, R13, R12, R11 ;  /* 0x0000000c0d0e7389 */ /* 0x00006400000c000b */
[----:B01----:R-:W-:Y:S01]  /*2e4e0*/  ENDCOLLECTIVE ;  /* 0x000000000000791b */ /* 0x003fe20003800000 */
.L_x_4500:
[----:B------:R-:W-:Y:S05]  /*2e4f0*/  BRA `(.L_x_4501) ;  /* 0xffffff4800147947 */ /* 0x000fea000383ffff */
.L_x_4253:
[----:B------:R-:W-:Y:S01]  /*2e500*/  BSSY B1, `(.L_x_4502) ;  /* 0x0000008000017945 */ /* 0x000fe20003800000 */
[----:B---3--:R-:W-:Y:S02]  /*2e510*/  IMAD.MOV.U32 R13, RZ, RZ, R3 ;  /* 0x000000ffff0d7224 */ /* 0x008fe400078e0003 */
[----:B------:R-:W-:Y:S02]  /*2e520*/  IMAD.MOV.U32 R12, RZ, RZ, 0x1 ;  /* 0x00000001ff0c7424 */ /* 0x000fe400078e00ff */
[----:B------:R-:W-:Y:S02]  /*2e530*/  IMAD.MOV.U32 R11, RZ, RZ, 0x181f ;  /* 0x0000181fff0b7424 */ /* 0x000fe400078e00ff */
[----:B------:R-:W-:-:S07]  /*2e540*/  IMAD.MOV.U32 R15, RZ, RZ, -0x1 ;  /* 0xffffffffff0f7424 */ /* 0x000fce00078e00ff */
[----:B012-4-:R-:W-:Y:S05]  /*2e550*/  WARPSYNC.COLLECTIVE R15, `(.L_x_4503) ;  /* 0x000000000f087348 */ /* 0x017fea0003c00000 */
[----:B----4-:R3:W4:Y:S02]  /*2e560*/  SHFL.IDX P6, R14, R13, R12, R11 ;  /* 0x0000000c0d0e7389 */ /* 0x01072400000c000b */
[----:B01234-:R-:W-:Y:S01]  /*2e570*/  ENDCOLLECTIVE ;  /* 0x000000000000791b */ /* 0x01ffe20003800000 */
.L_x_4503:
[----:B------:R-:W-:Y:S05]  /*2e580*/  BSYNC B1 ;  /* 0x0000000000017941 */ /* 0x000fea0003800000 */
.L_x_4502:
        /* <DEDUP_REMOVED lines=8> */
.L_x_4504:
[----:B------:R-:W-:Y:S05]  /*2e610*/  BRA `(.L_x_4505) ;  /* 0xffffff4800287947 */ /* 0x000fea000383ffff */
.L_x_4256:
        /* <DEDUP_REMOVED lines=8> */
.L_x_4507:
[----:B------:R-:W-:Y:S05]  /*2e6a0*/  BSYNC B1 ;  /* 0x0000000000017941 */ /* 0x000fea0003800000 */
.L_x_4506:
        /* <DEDUP_REMOVED lines=8> */
.L_x_4508:
[----:B------:R-:W-:Y:S05]  /*2e730*/  BRA `(.L_x_4509) ;  /* 0xffffff4800387947 */ /* 0x000fea000383ffff */
.L_x_4259:
        /* <DEDUP_REMOVED lines=8> */
.L_x_4511:
[----:B------:R-:W-:Y:S05]  /*2e7c0*/  BSYNC B1 ;  /* 0x0000000000017941 */ /* 0x000fea0003800000 */
.L_x_4510:
        /* <DEDUP_REMOVED lines=8> */
.L_x_4512:
[----:B------:R-:W-:Y:S05]  /*2e850*/  BRA `(.L_x_4513) ;  /* 0xffffff4800487947 */ /* 0x000fea000383ffff */
.L_x_4275:
        /* <DEDUP_REMOVED lines=11> */
.L_x_4515:
[----:B------:R-:W-:Y:S05]  /*2e910*/  BSYNC B1 ;  /* 0x0000000000017941 */ /* 0x000fea0003800000 */
.L_x_4514:
[----:B------:R-:W-:Y:S05]  /*2e920*/  BRA `(.L_x_4516) ;  /* 0xffffff5c002c7947 */ /* 0x000fea000383ffff */
.L_x_4277:
[----:B------:R-:W-:Y:S01]  /*2e930*/  BSSY B1, `(.L_x_4517) ;  /* 0x0000006000017945 */ /* 0x000fe20003800000 */
[----:B------:R-:W-:-:S07]  /*2e940*/  IMAD.MOV.U32 R15, RZ, RZ, -0x1 ;  /* 0xffffffffff0f7424 */ /* 0x000fce00078e00ff */
[----:B01----:R-:W-:Y:S05]  /*2e950*/  WARPSYNC.COLLECTIVE R15, `(.L_x_4518) ;  /* 0x000000000f0c7348 */ /* 0x003fea0003c00000 */
[----:B------:R-:W-:Y:S02]  /*2e960*/  ELECT P6, UR62, PT ;  /* 0x00000000003e782f */ /* 0x000fe400038c0000 */
[----:B------:R-:W-:Y:S01]  /*2e970*/  MOV R14, UR62 ;  /* 0x0000003e000e7c02 */ /* 0x000fe20008000f00 */
[----:B01----:R-:W-:Y:S10]  /*2e980*/  ENDCOLLECTIVE ;  /* 0x000000000000791b */ /* 0x003ff40003800000 */
.L_x_4518:
[----:B------:R-:W-:Y:S05]  /*2e990*/  BSYNC B1 ;  /* 0x0000000000017941 */ /* 0x000fea0003800000 */
.L_x_4517:
[----:B------:R-:W-:Y:S05]  /*2e9a0*/  BRA `(.L_x_4276) ;  /* 0xffffff5c00247947 */ /* 0x000fea000383ffff */
.L_x_4279:
[----:B-1----:R1:W2:Y:S02]  /*2e9b0*/  SYNCS.PHASECHK.TRANS64.TRYWAIT P0, [R23+URZ+0x33420], R3 ;  /* 0x03342003170075a7 */ /* 0x0022a4000800017f */
[----:B--2---:R-:W-:Y:S05]  /*2e9c0*/  @!P0 NANOSLEEP.SYNCS 0x989680 ;  /* 0x009896800000895d */ /* 0x004fea0003900000 */
[----:B------:R-:W2:Y:S02]  /*2e9d0*/  @!P0 SYNCS.PHASECHK.TRANS64 P0, [R23+URZ+0x33420], R3 ;  /* 0x03342003170085a7 */ /* 0x000ea4000800007f */
[----:B--2---:R-:W-:Y:S05]  /*2e9e0*/  @!P0 BRA `(.L_x_4279) ;  /* 0xfffffffc00f08947 */ /* 0x004fea000383ffff */
[----:B------:R-:W-:Y:S05]  /*2e9f0*/  BRA `(.L_x_4519) ;  /* 0xffffff5c00347947 */ /* 0x000fea000383ffff */
.L_x_4283:
[----:B0-----:R0:W2:Y:S02]  /*2ea00*/  SYNCS.PHASECHK.TRANS64.TRYWAIT P0, [R9+URZ+0x334a0], R8 ;  /* 0x0334a008090075a7 */ /* 0x0010a4000800017f */
[----:B--2---:R-:W-:Y:S05]  /*2ea10*/  @!P0 NANOSLEEP.SYNCS 0x989680 ;  /* 0x009896800000895d */ /* 0x004fea0003900000 */
[----:B------:R-:W2:Y:S02]  /*2ea20*/  @!P0 SYNCS.PHASECHK.TRANS64 P0, [R9+URZ+0x334a0], R8 ;  /* 0x0334a008090085a7 */ /* 0x000ea4000800007f */
[----:B--2---:R-:W-:Y:S05]  /*2ea30*/  @!P0 BRA `(.L_x_4283) ;  /* 0xfffffffc00f08947 */ /* 0x004fea000383ffff */
[----:B------:R-:W-:Y:S05]  /*2ea40*/  BRA `(.L_x_4520) ;  /* 0xffffff5c00507947 */ /* 0x000fea000383ffff */
.L_x_4290:
[----:B-1----:R1:W2:Y:S02]  /*2ea50*/  SYNCS.PHASECHK.TRANS64.TRYWAIT P0, [R9+URZ+0x334c0], R8 ;  /* 0x0334c008090075a7 */ /* 0x0022a4000800017f */
[----:B--2---:R-:W-:Y:S05]  /*2ea60*/  @!P0 NANOSLEEP.SYNCS 0x989680 ;  /* 0x009896800000895d */ /* 0x004fea0003900000 */
[----:B------:R-:W2:Y:S02]  /*2ea70*/  @!P0 SYNCS.PHASECHK.TRANS64 P0, [R9+URZ+0x334c0], R8 ;  /* 0x0334c008090085a7 */ /* 0x000ea4000800007f */
[----:B--2---:R-:W-:Y:S05]  /*2ea80*/  @!P0 BRA `(.L_x_4290) ;  /* 0xfffffffc00f08947 */ /* 0x004fea000383ffff */
[----:B------:R-:W-:Y:S05]  /*2ea90*/  BRA `(.L_x_4521) ;  /* 0xffffff60004c7947 */ /* 0x000fea000383ffff */
.L_x_4299:
[----:B-1----:R1:W2:Y:S02]  /*2eaa0*/  SYNCS.PHASECHK.TRANS64.TRYWAIT P1, [R6+URZ+0x334a0], R3 ;  /* 0x0334a003060075a7 */ /* 0x0022a4000802017f */
[----:B--2---:R-:W-:Y:S05]  /*2eab0*/  @!P1 NANOSLEEP.SYNCS 0x989680 ;  /* 0x009896800000995d */ /* 0x004fea0003900000 */
[----:B------:R-:W2:Y:S02]  /*2eac0*/  @!P1 SYNCS.PHASECHK.TRANS64 P1, [R6+URZ+0x334a0], R3 ;  /* 0x0334a003060095a7 */ /* 0x000ea4000802007f */
[----:B--2---:R-:W-:Y:S05]  /*2ead0*/  @!P1 BRA `(.L_x_4299) ;  /* 0xfffffffc00f09947 */ /* 0x004fea000383ffff */
[----:B------:R-:W-:Y:S05]  /*2eae0*/  BRA `(.L_x_4522) ;  /* 0xffffff64008c7947 */ /* 0x000fea000383ffff */
.L_x_4306:
[----:B0-----:R0:W2:Y:S02]  /*2eaf0*/  SYNCS.PHASECHK.TRANS64.TRYWAIT P1, [R6+URZ+0x334c0], R3 ;  /* 0x0334c003060075a7 */ /* 0x0010a4000802017f */
[----:B--2---:R-:W-:Y:S05]  /*2eb00*/  @!P1 NANOSLEEP.SYNCS 0x989680 ;  /* 0x009896800000995d */ /* 0x004fea0003900000 */
[----:B------:R-:W2:Y:S02]  /*2eb10*/  @!P1 SYNCS.PHASECHK.TRANS64 P1, [R6+URZ+0x334c0], R3 ;  /* 0x0334c003060095a7 */ /* 0x000ea4000802007f */
[----:B--2---:R-:W-:Y:S05]  /*2eb20*/  @!P1 BRA `(.L_x_4306) ;  /* 0xfffffffc00f09947 */ /* 0x004fea000383ffff */
[----:B------:R-:W-:Y:S05]  /*2eb30*/  BRA `(.L_x_4523) ;  /* 0xffffff6800847947 */ /* 0x000fea000383ffff */
.L_x_4323:
[----:B------:R-:W1:Y:S01]  /*2eb40*/  S2R R20, SR_TID.X ;  /* 0x0000000000147919 */ /* 0x000e620000002100 */
[----:B------:R-:W-:Y:S01]  /*2eb50*/  BSSY B0, `(.L_x_4524) ;  /* 0x000000a000007945 */ /* 0x000fe20003800000 */
[----:B0-----:R-:W-:Y:S01]  /*2eb60*/  IMAD.MOV.U32 R12, RZ, RZ, RZ ;  /* 0x000000ffff0c7224 */ /* 0x001fe200078e00ff */
[----:B------:R-:W-:Y:S01]  /*2eb70*/  MOV R11, 0x1f ;  /* 0x0000001f000b7802 */ /* 0x000fe20000000f00 */
[----:B------:R-:W-:Y:S01]  /*2eb80*/  IMAD.MOV.U32 R15, RZ, RZ, -0x1 ;  /* 0xffffffffff0f7424 */ /* 0x000fe200078e00ff */
[----:B-1----:R-:W-:-:S04]  /*2eb90*/  SHF.R.U32.HI R9, RZ, 0x5, R20 ;  /* 0x00000005ff097819 */ /* 0x002fc80000011614 */
[----:B------:R-:W-:-:S05]  /*2eba0*/  LOP3.LUT R9, R9, 0x3, RZ, 0xc0, !PT ;  /* 0x0000000309097812 */ /* 0x000fca00078ec0ff */
[----:B------:R-:W-:-:S07]  /*2ebb0*/  IMAD.MOV.U32 R13, RZ, RZ, R9 ;  /* 0x000000ffff0d7224 */ /* 0x000fce00078e0009 */
[----:B-----5:R-:W-:Y:S05]  /*2ebc0*/  WARPSYNC.COLLECTIVE R15, `(.L_x_4525) ;  /* 0x000000000f087348 */ /* 0x020fea0003c00000 */
[----:B------:R0:W1:Y:S02]  /*2ebd0*/  SHFL.IDX P6, R14, R13, R12, R11 ;  /* 0x0000000c0d0e7389 */ /* 0x00006400000c000b */
[----:B01---5:R-:W-:Y:S01]  /*2ebe0*/  ENDCOLLECTIVE ;  /* 0x000000000000791b */ /* 0x023fe20003800000 */
.L_x_4525:
[----:B------:R-:W-:Y:S05]  /*2ebf0*/  BSYNC B0 ;  /* 0x0000000000007941 */ /* 0x000fea0003800000 */
.L_x_4524:
[----:B------:R-:W-:Y:S05]  /*2ec00*/  BRA `(.L_x_4526) ;  /* 0xffffff7800a47947 */ /* 0x000fea000383ffff */
.L_x_4326:
[----:B0-----:R-:W2:Y:S02]  /*2ec10*/  LDL R0, [R1+0x34] ;  /* 0x0000340001007983 */ /* 0x001ea40000100800 */
[----:B--2---:R0:W1:Y:S02]  /*2ec20*/  SYNCS.PHASECHK.TRANS64.TRYWAIT P0, [R4+URZ+0x33480], R0 ;  /* 0x03348000040075a7 */ /* 0x004064000800017f */
[----:B-1----:R-:W-:Y:S05]  /*2ec30*/  @!P0 NANOSLEEP.SYNCS 0x989680 ;  /* 0x009896800000895d */ /* 0x002fea0003900000 */
[----:B------:R-:W1:Y:S02]  /*2ec40*/  @!P0 SYNCS.PHASECHK.TRANS64 P0, [R4+URZ+0x33480], R0 ;  /* 0x03348000040085a7 */ /* 0x000e64000800007f */
[----:B-1----:R-:W-:Y:S05]  /*2ec50*/  @!P0 BRA `(.L_x_4326) ;  /* 0xfffffffc00ec8947 */ /* 0x002fea000383ffff */
[----:B------:R-:W-:Y:S05]  /*2ec60*/  BRA `(.L_x_4527) ;  /* 0xffffff7800c07947 */ /* 0x000fea000383ffff */
.L_x_4327:
[----:B------:R-:W-:Y:S01]  /*2ec70*/  BSSY B0, `(.L_x_4528) ;  /* 0x0000008000007945 */ /* 0x000fe20003800000 */
[----:B0-----:R-:W-:Y:S02]  /*2ec80*/  IMAD.MOV.U32 R13, RZ, RZ, R3 ;  /* 0x000000ffff0d7224 */ /* 0x001fe400078e0003 */
[----:B------:R-:W-:Y:S02]  /*2ec90*/  IMAD.MOV.U32 R12, RZ, RZ, RZ ;  /* 0x000000ffff0c7224 */ /* 0x000fe400078e00ff */
[----:B------:R-:W-:Y:S02]  /*2eca0*/  IMAD.MOV.U32 R11, RZ, RZ, 0x1c1f ;  /* 0x00001c1fff0b7424 */ /* 0x000fe400078e00ff */
[----:B------:R-:W-:-:S07]  /*2ecb0*/  IMAD.MOV.U32 R15, RZ, RZ, -0x1 ;  /* 0xffffffffff0f7424 */ /* 0x000fce00078e00ff */
[----:B------:R-:W-:Y:S05]  /*2ecc0*/  WARPSYNC.COLLECTIVE R15, `(.L_x_4529) ;  /* 0x000000000f087348 */ /* 0x000fea0003c00000 */
[----:B------:R0:W1:Y:S02]  /*2ecd0*/  SHFL.IDX P6, R14, R13, R12, R11 ;  /* 0x0000000c0d0e7389 */ /* 0x00006400000c000b */
[----:B01----:R-:W-:Y:S01]  /*2ece0*/  ENDCOLLECTIVE ;  /* 0x000000000000791b */ /* 0x003fe20003800000 */
.L_x_4529:
[----:B------:R-:W-:Y:S05]  /*2ecf0*/  BSYNC B0 ;  /* 0x0000000000007941 */ /* 0x000fea0003800000 */
.L_x_4528:
[----:B------:R-:W0:Y:S01]  /*2ed00*/  S2R R20, SR_TID.X ;  /* 0x0000000000147919 */ /* 0x000e220000002100 */
[----:B------:R-:W-:Y:S01]  /*2ed10*/  IMAD.MOV.U32 R13, RZ, RZ, R2 ;  /* 0x000000ffff0d7224 */ /* 0x000fe200078e0002 */
[----:B------:R-:W-:Y:S01]  /*2ed20*/  MOV R0, R14 ;  /* 0x0000000e00007202 */ /* 0x000fe20000000f00 */
[----:B------:R-:W-:Y:S02]  /*2ed30*/  IMAD.MOV.U32 R12, RZ, RZ, RZ ;  /* 0x000000ffff0c7224 */ /* 0x000fe400078e00ff */
[----:B------:R-:W-:Y:S02]  /*2ed40*/  IMAD.MOV.U32 R11, RZ, RZ, 0x1c1f ;  /* 0x00001c1fff0b7424 */ /* 0x000fe400078e00ff */
[----:B------:R-:W-:-:S07]  /*2ed50*/  IMAD.MOV.U32 R15, RZ, RZ, -0x1 ;  /* 0xffffffffff0f7424 */ /* 0x000fce00078e00ff */
[----:B0-----:R-:W-:Y:S05]  /*2ed60*/  WARPSYNC.COLLECTIVE R15, `(.L_x_4530) ;  /* 0x000000000f087348 */ /* 0x001fea0003c00000 */
[----:B------:R1:W2:Y:S02]  /*2ed70*/  SHFL.IDX P6, R14, R13, R12, R11 ;  /* 0x0000000c0d0e7389 */ /* 0x0002a400000c000b */
[----:B012---:R-:W-:Y:S01]  /*2ed80*/  ENDCOLLECTIVE ;  /* 0x000000000000791b */ /* 0x007fe20003800000 */
.L_x_4530:
[----:B------:R-:W0:Y:S01]  /*2ed90*/  LDC R11, c[0x0][0x2f4] ;  /* 0x0000bd00ff0b7b82 */ /* 0x000e220000000800 */
[----:B------:R-:W-:Y:S01]  /*2eda0*/  IMAD.SHL.U32 R15, R20, 0x10, RZ ;  /* 0x00000010140f7824 */ /* 0x000fe200078e00ff */
[----:B------:R-:W-:-:S04]  /*2edb0*/  MOV R10, R14 ;  /* 0x0000000e000a7202 */ /* 0x000fc80000000f00 */
[----:B------:R-:W-:-:S04]  /*2edc0*/  LOP3.LUT R15, R15, 0x30, RZ, 0xc0, !PT ;  /* 0x000000300f0f7812 */ /* 0x000fc800078ec0ff */
[C---:B------:R-:W-:Y:S02]  /*2edd0*/  IADD3 R20, P0, R15.reuse, R10, RZ ;  /* 0x0000000a0f147210 */ /* 0x040fe40007f1e0ff */
[----:B------:R-:W-:-:S03]  /*2ede0*/  LOP3.LUT R12, R15, 0x40, RZ, 0xfc, !PT ;  /* 0x000000400f0c7812 */ /* 0x000fc600078efcff */
[----:B------:R-:W-:Y:S02]  /*2edf0*/  IMAD.X R21, RZ, RZ, R0, P0 ;  /* 0x000000ffff157224 */ /* 0x000fe400000e0600 */
[----:B------:R-:W-:Y:S01]  /*2ee00*/  IMAD.IADD R0, R23, 0x1, R28 ;  /* 0x0000000117007824 */ /* 0x000fe200078e021c */
[CC--:B0-----:R-:W-:Y:S01]  /*2ee10*/  ISETP.GE.AND P3, PT, R15.reuse, R11.reuse, PT ;  /* 0x0000000b0f00720c */ /* 0x0c1fe20003f66270 */
[----:B------:R0:W5:Y:S01]  /*2ee20*/  LDL.LU R28, [R1+0x4] ;  /* 0x00000400011c7983 */ /* 0x0001620000300800 */
[----:B------:R-:W-:Y:S02]  /*2ee30*/  LOP3.LUT R15, R15, 0x80, RZ, 0xfc, !PT ;  /* 0x000000800f0f7812 */ /* 0x000fe400078efcff */
[----:B------:R-:W-:Y:S02]  /*2ee40*/  ISETP.LT.OR P0, PT, R9, 0x1, P3 ;  /* 0x000000010900780c */ /* 0x000fe40001f01670 */
[----:B------:R-:W-:Y:S01]  /*2ee50*/  ISETP.GE.AND P2, PT, R12, R11, PT ;  /* 0x0000000b0c00720c */ /* 0x000fe20003f46270 */
[----:B------:R-:W-:-:S02]  /*2ee60*/  IMAD.MOV.U32 R13, RZ, RZ, R3 ;  /* 0x000000ffff0d7224 */ /* 0x000fc400078e0003 */
[----:B------:R-:W-:Y:S01]  /*2ee70*/  IMAD.MOV.U32 R12, RZ, RZ, 0x1 ;  /* 0x00000001ff0c7424 */ /* 0x000fe200078e00ff */
[----:B------:R-:W-:-:S07]  /*2ee80*/  ISETP.LT.OR P1, PT, R9, 0x1, P2 ;  /* 0x000000010900780c */ /* 0x000fce0001721670 */
[----:B------:R-:W-:Y:S01]  /*2ee90*/  @!PT LDS RZ, [RZ] ;  /* 0x00000000fffff984 */ /* 0x000fe20000000800 */
[----:B------:R-:W-:Y:S01]  /*2eea0*/  @!PT LDS RZ, [RZ] ;  /* 0x00000000fffff984 */ /* 0x000fe20000000800 */
[----:B------:R-:W-:Y:S01]  /*2eeb0*/  @!PT LDS RZ, [RZ] ;  /* 0x00000000fffff984 */ /* 0x000fe20000000800 */
[----:B------:R0:W-:Y:S01]  /*2eec0*/  LDGSTS.E.BYPASS.LTC128B.128 [R0+0xf200], desc[UR50][R20.64], !P0 ;  /* 0x0f20000014007fae */ /* 0x0001e2000c101d72 */
[----:B------:R-:W-:Y:S01]  /*2eed0*/  ISETP.GE.AND P0, PT, R15, R11, PT ;  /* 0x0000000b0f00720c */ /* 0x000fe20003f06270 */
[----:B------:R-:W-:Y:S01]  /*2eee0*/  IMAD.MOV.U32 R11, RZ, RZ, 0x1c1f ;  /* 0x00001c1fff0b7424 */ /* 0x000fe200078e00ff */
[----:B------:R-:W-:-:S03]  /*2eef0*/  MOV R15, 0xffffffff ;  /* 0xffffffff000f7802 */ /* 0x000fc60000000f00 */
[----:B------:R0:W-:Y:S08]  /*2ef00*/  LDGSTS.E.BYPASS.LTC128B.128 [R0+0x11a00], desc[UR50][R20.64+0x40], !P1 ;  /* 0x11a0004014007fae */ /* 0x0001f0000c901d72 */
[----:B0----5:R-:W-:Y:S05]  /*2ef10*/  WARPSYNC.COLLECTIVE R15, `(.L_x_4531) ;  /* 0x000000000f087348 */ /* 0x021fea0003c00000 */
[----:B------:R1:W2:Y:S02]  /*2ef20*/  SHFL.IDX P6, R14, R13, R12, R11 ;  /* 0x0000000c0d0e7389 */ /* 0x0002a400000c000b */
[----:B012--5:R-:W-:Y:S01]  /*2ef30*/  ENDCOLLECTIVE ;  /* 0x000000000000791b */ /* 0x027fe20003800000 */
.L_x_4531:
[----:B------:R-:W-:Y:S01]  /*2ef40*/  ISETP.LT.OR P1, PT, R9, 0x1, P0 ;  /* 0x000000010900780c */ /* 0x000fe20000721670 */
[----:B------:R-:W0:Y:S01]  /*2ef50*/  S2R R10, SR_TID.X ;  /* 0x00000000000a7919 */ /* 0x000e220000002100 */
[----:B------:R-:W-:-:S11]  /*2ef60*/  IMAD.MOV.U32 R13, RZ, RZ, R2 ;  /* 0x000000ffff0d7224 */ /* 0x000fd600078e0002 */
[----:B------:R-:W-:Y:S01]  /*2ef70*/  @!PT LDS RZ, [RZ] ;  /* 0x00000000fffff984 */ /* 0x000fe20000000800 */
[----:B------:R-:W-:Y:S01]  /*2ef80*/  @!PT LDS RZ, [RZ] ;  /* 0x00000000fffff984 */ /* 0x000fe20000000800 */
[----:B------:R-:W-:Y:S01]  /*2ef90*/  @!PT LDS RZ, [RZ] ;  /* 0x00000000fffff984 */ /* 0x000fe20000000800 */
[----:B------:R1:W-:Y:S02]  /*2efa0*/  LDGSTS.E.BYPASS.LTC128B.128 [R0+0x14200], desc[UR50][R20.64+0x80], !P1 ;  /* 0x1420008014007fae */ /* 0x0003e4000c901d72 */
[----:B-1----:R-:W-:-:S07]  /*2efb0*/  IMAD.MOV.U32 R21, RZ, RZ, R14 ;  /* 0x000000ffff157224 */ /* 0x002fce00078e000e */
[----:B0-----:R-:W-:Y:S05]  /*2efc0*/  WARPSYNC.COLLECTIVE R15, `(.L_x_4532) ;  /* 0x000000000f087348 */ /* 0x001fea0003c00000 */
[----:B------:R1:W2:Y:S02]  /*2efd0*/  SHFL.IDX P6, R14, R13, R12, R11 ;  /* 0x0000000c0d0e7389 */ /* 0x0002a400000c000b */
[----:B012---:R-:W-:Y:S01]  /*2efe0*/  ENDCOLLECTIVE ;  /* 0x000000000000791b */ /* 0x007fe20003800000 */
.L_x_4532:
[----:B------:R-:W-:-:S05]  /*2eff0*/  IMAD.SHL.U32 R20, R10, 0x10, RZ ;  /* 0x000000100a147824 */ /* 0x000fca00078e00ff */
[----:B------:R-:W-:Y:S01]  /*2f000*/  LOP3.LUT R20, R20, 0x30, RZ, 0xc0, !PT ;  /* 0x0000003014147812 */ /* 0x000fe200078ec0ff */
[----:B------:R-:W-:-:S05]  /*2f010*/  IMAD.MOV.U32 R10, RZ, RZ, R14 ;  /* 0x000000ffff0a7224 */ /* 0x000fca00078e000e */
[----:B------:R-:W-:-:S05]  /*2f020*/  IADD3 R20, P1, R20, R10, RZ ;  /* 0x0000000a14147210 */ /* 0x000fca0007f3e0ff */
[----:B------:R-:W-:Y:S01]  /*2f030*/  IMAD.X R21, RZ, RZ, R21, P1 ;  /* 0x000000ffff157224 */ /* 0x000fe200008e0615 */
[----:B------:R-:W-:Y:S01]  /*2f040*/  ISETP.LT.OR P1, PT, R9, 0x21, P3 ;  /* 0x000000210900780c */ /* 0x000fe20001f21670 */
[----:B------:R-:W-:Y:S01]  /*2f050*/  IMAD.MOV.U32 R12, RZ, RZ, 0x2 ;  /* 0x00000002ff0c7424 */ /* 0x000fe200078e00ff */
[----:B------:R-:W-:-:S11]  /*2f060*/  MOV R13, R3 ;  /* 0x00000003000d7202 */ /* 0x000fd60000000f00 */
[----:B------:R-:W-:Y:S05]  /*2f070*/  WARPSYNC.COLLECTIVE R15, `(.L_x_4533) ;  /* 0x000000000f087348 */ /* 0x000fea0003c00000 */
[----:B------:R0:W1:Y:S02]  /*2f080*/  SHFL.IDX P6, R14, R13, R12, R11 ;  /* 0x0000000c0d0e7389 */ /* 0x00006400000c000b */
[----:B01----:R-:W-:Y:S01]  /*2f090*/  ENDCOLLECTIVE ;  /* 0x000000000000791b */ /* 0x003fe20003800000 */
.L_x_4533:
[----:B------:R-:W-:Y:S01]  /*2f0a0*/  @!PT LDS RZ, [RZ] ;  /* 0x00000000fffff984 */ /* 0x000fe20000000800 */
[----:B------:R-:W-:Y:S01]  /*2f0b0*/  @!PT LDS RZ, [RZ] ;  /* 0x00000000fffff984 */ /* 0x000fe20000000800 */
[----:B------:R-:W-:Y:S01]  /*2f0c0*/  @!PT LDS RZ, [RZ] ;  /* 0x00000000fffff984 */ /* 0x000fe20000000800 */
[----:B------:R-:W-:Y:S01]  /*2f0d0*/  LDGSTS.E.BYPASS.LTC128B.128 [R0+0xfa00], desc[UR50][R20.64], !P1 ;  /* 0x0fa0000014007fae */ /* 0x000fe2000c901d72 */
[----:B------:R-:W-:Y:S01]  /*2f0e0*/  ISETP.LT.OR P1, PT, R9, 0x21, P2 ;  /* 0x000000210900780c */ /* 0x000fe20001721670 */
[----:B------:R-:W0:-:S12]  /*2f0f0*/  S2R R10, SR_TID.X ;  /* 0x00000000000a7919 */ /* 0x000e180000002100 */
[----:B------:R-:W-:Y:S01]  /*2f100*/  LDGSTS.E.BYPASS.LTC128B.128 [R0+0x12200], desc[UR50][R20.64+0x40], !P1 ;  /* 0x1220004014007fae */ /* 0x000fe2000c901d72 */
[----:B------:R-:W-:Y:S01]  /*2f110*/  ISETP.LT.OR P1, PT, R9, 0x21, P0 ;  /* 0x000000210900780c */ /* 0x000fe20000721670 */
[----:B------:R-:W-:-:S12]  /*2f120*/  IMAD.MOV.U32 R13, RZ, RZ, R2 ;  /* 0x000000ffff0d7224 */ /* 0x000fd800078e0002 */
[----:B------:R1:W-:Y:S02]  /*2f130*/  LDGSTS.E.BYPASS.LTC128B.128 [R0+0x14a00], desc[UR50][R20.64+0x80], !P1 ;  /* 0x14a0008014007fae */ /* 0x0003e4000c901d72 */
[----:B01----:R-:W-:-:S07]  /*2f140*/  IMAD.MOV.U32 R21, RZ, RZ, R14 ;  /* 0x000000ffff157224 */ /* 0x003fce00078e000e */
[----:B------:R-:W-:Y:S05]  /*2f150*/  WARPSYNC.COLLECTIVE R15, `(.L_x_4534) ;  /* 0x000000000f087348 */ /* 0x000fea0003c00000 */
[----:B------:R0:W1:Y:S02]  /*2f160*/  SHFL.IDX P6, R14, R13, R12, R11 ;  /* 0x0000000c0d0e7389 */ /* 0x00006400000c000b */
[----:B01----:R-:W-:Y:S01]  /*2f170*/  ENDCOLLECTIVE ;  /* 0x000000000000791b */ /* 0x003fe20003800000 */
.L_x_4534:
[----:B------:R-:W-:-:S05]  /*2f180*/  IMAD.SHL.U32 R20, R10, 0x10, RZ ;  /* 0x000000100a147824 */ /* 0x000fca00078e00ff */
[----:B------:R-:W-:Y:S01]  /*2f190*/  LOP3.LUT R20, R20, 0x30, RZ, 0xc0, !PT ;  /* 0x0000003014147812 */ /* 0x000fe200078ec0ff */
[----:B------:R-:W-:Y:S02]  /*2f1a0*/  IMAD.MOV.U32 R13, RZ, RZ, R3 ;  /* 0x000000ffff0d7224 */ /* 0x000fe400078e0003 */
[----:B------:R-:W-:Y:S02]  /*2f1b0*/  IMAD.MOV.U32 R12, RZ, RZ, 0x3 ;  /* 0x00000003ff0c7424 */ /* 0x000fe400078e00ff */
[----:B------:R-:W-:-:S07]  /*2f1c0*/  IMAD.MOV.U32 R10, RZ, RZ, R14 ;  /* 0x000000ffff0a7224 */ /* 0x000fce00078e000e */
[----:B------:R-:W-:Y:S05]  /*2f1d0*/  WARPSYNC.COLLECTIVE R15, `(.L_x_4535) ;  /* 0x000000000f087348 */ /* 0x000fea0003c00000 */
[----:B------:R0:W1:Y:S02]  /*2f1e0*/  SHFL.IDX P6, R14, R13, R12, R11 ;  /* 0x0000000c0d0e7389 */ /* 0x00006400000c000b */
[----:B01----:R-:W-:Y:S01]  /*2f1f0*/  ENDCOLLECTIVE ;  /* 0x000000000000791b */ /* 0x003fe20003800000 */
.L_x_4535:
[----:B------:R-:W-:Y:S02]  /*2f200*/  IADD3 R20, P1, R20, R10, RZ ;  /* 0x0000000a14147210 */ /* 0x000fe40007f3e0ff */
[----:B------:R-:W0:Y:S02]  /*2f210*/  S2R R10, SR_TID.X ;  /* 0x00000000000a7919 */ /* 0x000e240000002100 */
[----:B------:R-:W-:Y:S02]  /*2f220*/  IADD3.X R21, RZ, R21, RZ, P1, !PT ;  /* 0x00000015ff157210 */ /* 0x000fe40000ffe4ff */
        /* <DEDUP_REMOVED lines=8> */
[----:B01----:R-:W-:Y:S05]  /*2f2b0*/  WARPSYNC.COLLECTIVE R15, `(.L_x_4536) ;  /* 0x000000000f087348 */ /* 0x003fea0003c00000 */
[----:B------:R2:W3:Y:S02]  /*2f2c0*/  SHFL.IDX P6, R14, R13, R12, R11 ;  /* 0x0000000c0d0e7389 */ /* 0x0004e400000c000b */
[----:B0123--:R-:W-:Y:S01]  /*2f2d0*/  ENDCOLLECTIVE ;  /* 0x000000000000791b */ /* 0x00ffe20003800000 */
.L_x_4536:
[----:B------:R-:W-:Y:S01]  /*2f2e0*/  @!PT LDS RZ, [RZ] ;  /* 0x00000000fffff984 */ /* 0x000fe20000000800 */
[----:B------:R-:W-:Y:S01]  /*2f2f0*/  @!PT LDS RZ, [RZ] ;  /* 0x00000000fffff984 */ /* 0x000fe20000000800 */
[----:B------:R-:W-:Y:S01]  /*2f300*/  @!PT LDS RZ, [RZ] ;  /* 0x00000000fffff984 */ /* 0x000fe20000000800 */
[----:B------:R0:W-:Y:S01]  /*2f310*/  LDGSTS.E.BYPASS.LTC128B.128 [R0+0x12a00], desc[UR50][R20.64+0x40], !P1 ;  /* 0x12a0004014007fae */ /* 0x0001e2000c901d72 */
[----:B------:R-:W-:Y:S01]  /*2f320*/  ISETP.LT.OR P1, PT, R9, 0x41, P0 ;  /* 0x000000410900780c */ /* 0x000fe20000721670 */
[----:B------:R-:W-:-:S05]  /*2f330*/  IMAD.SHL.U32 R10, R10, 0x10, RZ ;  /* 0x000000100a0a7824 */ /* 0x000fca00078e00ff */
[----:B------:R-:W-:Y:S02]  /*2f340*/  LOP3.LUT R10, R10, 0x30, RZ, 0xc0, !PT ;  /* 0x000000300a0a7812 */ /* 0x000fe400078ec0ff */
[----:B------:R-:W-:-:S05]  /*2f350*/  MOV R2, R14 ;  /* 0x0000000e00027202 */ /* 0x000fca0000000f00 */
[----:B------:R0:W-:Y:S01]  /*2f360*/  LDGSTS.E.BYPASS.LTC128B.128 [R0+0x15200], desc[UR50][R20.64+0x80], !P1 ;  /* 0x1520008014007fae */ /* 0x0001e2000c901d72 */
[----:B------:R-:W-:-:S05]  /*2f370*/  IADD3 R2, P1, R10, R2, RZ ;  /* 0x000000020a027210 */ /* 0x000fca0007f3e0ff */
[----:B------:R-:W-:Y:S01]  /*2f380*/  IMAD.X R3, RZ, RZ, R3, P1 ;  /* 0x000000ffff037224 */ /* 0x000fe200008e0603 */
[----:B------:R-:W-:Y:S01]  /*2f390*/  ISETP.LT.OR P1, PT, R9, 0x61, P3 ;  /* 0x000000610900780c */ /* 0x000fe20001f21670 */
[----:B------:R-:W-:Y:S02]  /*2f3a0*/  IMAD.MOV.U32 R13, RZ, RZ, R29 ;  /* 0x000000ffff0d7224 */ /* 0x000fe400078e001d */
[----:B------:R-:W-:-:S10]  /*2f3b0*/  IMAD.MOV.U32 R12, RZ, RZ, RZ ;  /* 0x000000ffff0c7224 */ /* 0x000fd400078e00ff */
[----:B0-----:R-:W-:Y:S05]  /*2f3c0*/  WARPSYNC.COLLECTIVE R15, `(.L_x_4537) ;  /* 0x000000000f087348 */ /* 0x001fea0003c00000 */
[----:B------:R1:W2:Y:S02]  /*2f3d0*/  SHFL.IDX P6, R14, R13, R12, R11 ;  /* 0x0000000c0d0e7389 */ /* 0x0002a400000c000b */
[----:B012---:R-:W-:Y:S01]  /*2f3e0*/  ENDCOLLECTIVE ;  /* 0x000000000000791b */ /* 0x007fe20003800000 */
.L_x_4537:
[----:B------:R-:W-:Y:S01]  /*2f3f0*/  @!PT LDS RZ, [RZ] ;  /* 0x00000000fffff984 */ /* 0x000fe20000000800 */
[----:B------:R-:W-:Y:S01]  /*2f400*/  @!PT LDS RZ, [RZ] ;  /* 0x00000000fffff984 */ /* 0x000fe20000000800 */
[----:B------:R-:W-:Y:S01]  /*2f410*/  @!PT LDS RZ, [RZ] ;  /* 0x00000000fffff984 */ /* 0x000fe20000000800 */
[----:B------:R-:W-:Y:S01]  /*2f420*/  LDGSTS.E.BYPASS.LTC128B.128 [R0+0x10a00], desc[UR50][R2.64], !P1 ;  /* 0x10a0000002007fae */ /* 0x000fe2000c901d72 */
[----:B------:R-:W-:-:S13]  /*2f430*/  ISETP.LT.OR P1, PT, R9, 0x61, P2 ;  /* 0x000000610900780c */ /* 0x000fda0001721670 */
        /* <DEDUP_REMOVED lines=8> */
.L_x_4538:
[----:B------:R-:W-:Y:S02]  /*2f4c0*/  LOP3.LUT R28, R28, 0xffffffbf, RZ, 0xc0, !PT ;  /* 0xffffffbf1c1c7812 */ /* 0x000fe400078ec0ff */
[----:B------:R-:W-:-:S13]  /*2f4d0*/  ISETP.GE.AND P6, PT, R9, 0x81, PT ;  /* 0x000000810900780c */ /* 0x000fda0003fc6270 */
[----:B------:R-:W-:-:S05]  /*2f4e0*/  @P6 LOP3.LUT R28, R28, 0x40, RZ, 0xfc, !PT ;  /* 0x000000401c1c6812 */ /* 0x000fca00078efcff */
[----:B------:R1:W-:Y:S01]  /*2f4f0*/  STL [R1+0x4], R28 ;  /* 0x0000041c01007387 */ /* 0x0003e20000100800 */
[----:B------:R-:W-:Y:S02]  /*2f500*/  MOV R2, R14 ;  /* 0x0000000e00027202 */ /* 0x000fe40000000f00 */
[C---:B------:R-:W-:Y:S02]  /*2f510*/  ISETP.GE.AND P5, PT, R9.reuse, 0x21, PT ;  /* 0x000000210900780c */ /* 0x040fe40003fa6270 */
[C---:B------:R-:W-:Y:S02]  /*2f520*/  ISETP.GE.AND P4, PT, R9.reuse, 0x41, PT ;  /* 0x000000410900780c */ /* 0x040fe40003f86270 */
[----:B------:R-:W-:Y:S01]  /*2f530*/  ISETP.GE.AND P1, PT, R9, 0x61, PT ;  /* 0x000000610900780c */ /* 0x000fe20003f26270 */
[----:B------:R-:W-:-:S12]  /*2f540*/  BRA `(.L_x_4539) ;  /* 0xffffff78004c7947 */ /* 0x000fd8000383ffff */
.L_x_4332:
[----:B---3--:R-:W3:Y:S02]  /*2f550*/  LDL R2, [R1+0x34] ;  /* 0x0000340001027983 */ /* 0x008ee40000100800 */
[----:B---3--:R3:W4:Y:S02]  /*2f560*/  SYNCS.PHASECHK.TRANS64.TRYWAIT P0, [R4+URZ+0x33440], R2 ;  /* 0x03344002040075a7 */ /* 0x008724000800017f */
[----:B----4-:R-:W-:Y:S05]  /*2f570*/  @!P0 NANOSLEEP.SYNCS 0x989680 ;  /* 0x009896800000895d */ /* 0x010fea0003900000 */
[----:B------:R-:W4:Y:S02]  /*2f580*/  @!P0 SYNCS.PHASECHK.TRANS64 P0, [R4+URZ+0x33440], R2 ;  /* 0x03344002040085a7 */ /* 0x000f24000800007f */
[----:B----4-:R-:W-:Y:S05]  /*2f590*/  @!P0 BRA `(.L_x_4332) ;  /* 0xfffffffc00ec8947 */ /* 0x010fea000383ffff */
[----:B------:R-:W-:Y:S05]  /*2f5a0*/  BRA `(.L_x_4540) ;  /* 0xffffff7800bc7947 */ /* 0x000fea000383ffff */
.L_x_4333:
[----:B------:R-:W-:Y:S01]  /*2f5b0*/  BSSY B0, `(.L_x_4541) ;  /* 0x0000008000007945 */ /* 0x000fe20003800000 */
[----:B------:R-:W-:Y:S02]  /*2f5c0*/  IMAD.MOV.U32 R13, RZ, RZ, R6 ;  /* 0x000000ffff0d7224 */ /* 0x000fe400078e0006 */
[----:B------:R-:W-:Y:S02]  /*2f5d0*/  IMAD.MOV.U32 R12, RZ, RZ, RZ ;  /* 0x000000ffff0c7224 */ /* 0x000fe400078e00ff */
[----:B------:R-:W-:Y:S02]  /*2f5e0*/  IMAD.MOV.U32 R11, RZ, RZ, 0x1c1f ;  /* 0x00001c1fff0b7424 */ /* 0x000fe400078e00ff */
[----:B------:R-:W-:-:S07]  /*2f5f0*/  IMAD.MOV.U32 R15, RZ, RZ, -0x1 ;  /* 0xffffffffff0f7424 */ /* 0x000fce00078e00ff */
[----:B-1---5:R-:W-:Y:S05]  /*2f600*/  WARPSYNC.COLLECTIVE R15, `(.L_x_4542) ;  /* 0x000000000f087348 */ /* 0x022fea0003c00000 */
[----:B------:R0:W2:Y:S02]  /*2f610*/  SHFL.IDX P6, R14, R13, R12, R11 ;  /* 0x0000000c0d0e7389 */ /* 0x0000a400000c000b */
[----:B012--5:R-:W-:Y:S01]  /*2f620*/  ENDCOLLECTIVE ;  /* 0x000000000000791b */ /* 0x027fe20003800000 */
.L_x_4542:
[----:B------:R-:W-:Y:S05]  /*2f630*/  BSYNC B0 ;  /* 0x0000000000007941 */ /* 0x000fea0003800000 */
.L_x_4541:
[----:B------:R-:W-:Y:S01]  /*2f640*/  MOV R13, R5 ;  /* 0x00000005000d7202 */ /* 0x000fe20000000f00 */
[----:B------:R-:W-:Y:S01]  /*2f650*/  IMAD.MOV.U32 R12, RZ, RZ, RZ ;  /* 0x000000ffff0c7224 */ /* 0x000fe200078e00ff */
[----:B------:R-:W0:Y:S01]  /*2f660*/  S2R R28, SR_TID.X ;  /* 0x00000000001c7919 */ /* 0x000e220000002100 */
[----:B------:R-:W-:Y:S01]  /*2f670*/  IMAD.MOV.U32 R11, RZ, RZ, 0x1c1f ;  /* 0x00001c1fff0b7424 */ /* 0x000fe200078e00ff */
[----:B------:R-:W1:Y:S01]  /*2f680*/  LDC R10, c[0x0][0x2f4] ;  /* 0x0000bd00ff0a7b82 */ /* 0x000e620000000800 */
[----:B------:R-:W-:Y:S02]  /*2f690*/  IMAD.MOV.U32 R15, RZ, RZ, -0x1 ;  /* 0xffffffffff0f7424 */ /* 0x000fe400078e00ff */
[----:B------:R-:W-:-:S07]  /*2f6a0*/  IMAD.MOV.U32 R2, RZ, RZ, R14 ;  /* 0x000000ffff027224 */ /* 0x000fce00078e000e */
[----:B01----:R-:W-:Y:S05]  /*2f6b0*/  WARPSYNC.COLLECTIVE R15, `(.L_x_4543) ;  /* 0x000000000f087348 */ /* 0x003fea0003c00000 */
[----:B------:R2:W3:Y:S02]  /*2f6c0*/  SHFL.IDX P6, R14, R13, R12, R11 ;  /* 0x0000000c0d0e7389 */ /* 0x0004e400000c000b */
[----:B0123--:R-:W-:Y:S01]  /*2f6d0*/  ENDCOLLECTIVE ;  /* 0x000000000000791b */ /* 0x00ffe20003800000 */
.L_x_4543:
[----:B------:R-:W-:Y:S02]  /*2f6e0*/  IMAD.MOV.U32 R13, RZ, RZ, R6 ;  /* 0x000000ffff0d7224 */ /* 0x000fe400078e0006 */
[----:B------:R-:W-:Y:S01]  /*2f6f0*/  IMAD.MOV.U32 R12, RZ, RZ, 0x1 ;  /* 0x00000001ff0c7424 */ /* 0x000fe200078e00ff */
[----:B------:R-:W-:Y:S01]  /*2f700*/  LOP3.LUT P6, RZ, R20, 0x20, RZ, 0xc0, !PT ;  /* 0x0000002014ff7812 */ /* 0x000fe200078cc0ff */
[C---:B------:R-:W-:Y:S01]  /*2f710*/  IMAD.SHL.U32 R21, R28.reuse, 0x10, RZ ;  /* 0x000000101c157824 */ /* 0x040fe200078e00ff */
[----:B------:R-:W-:Y:S01]  /*2f720*/  MOV R3, R14 ;  /* 0x0000000e00037202 */ /* 0x000fe20000000f00 */
[----:B------:R-:W-:-:S03]  /*2f730*/  IMAD.SHL.U32 R28, R28, 0x10, RZ ;  /* 0x000000101c1c7824 */ /* 0x000fc600078e00ff */
[----:B------:R-:W-:Y:S02]  /*2f740*/  LOP3.LUT R21, R21, 0x30, RZ, 0xc0, !PT ;  /* 0x0000003015157812 */ /* 0x000fe400078ec0ff */
[----:B------:R-:W-:-:S04]  /*2f750*/  LOP3.LUT R28, R28, 0x30, RZ, 0xc0, !PT ;  /* 0x000000301c1c7812 */ /* 0x000fc800078ec0ff */
[C---:B------:R-:W-:Y:S02]  /*2f760*/  LOP3.LUT R29, R28.reuse, 0x40, RZ, 0xfc, !PT ;  /* 0x000000401c1d7812 */ /* 0x040fe400078efcff */
[----:B------:R-:W-:Y:S02]  /*2f770*/  @P6 IADD3 R3, P0, R21, R3, RZ ;  /* 0x0000000315036210 */ /* 0x000fe40007f1e0ff */
[----:B------:R-:W-:Y:S02]  /*2f780*/  LOP3.LUT R28, R28, 0x80, RZ, 0xfc, !PT ;  /* 0x000000801c1c7812 */ /* 0x000fe400078efcff */
[-C--:B------:R-:W-:Y:S01]  /*2f790*/  ISETP.GE.AND P3, PT, R29, R10.reuse, PT ;  /* 0x0000000a1d00720c */ /* 0x080fe20003f66270 */
[----:B------:R-:W-:Y:S01]  /*2f7a0*/  @P6 IMAD.X R2, RZ, RZ, R2, P0 ;  /* 0x000000ffff026224 */ /* 0x000fe200000e0602 */
[-C--:B------:R-:W-:Y:S02]  /*2f7b0*/  ISETP.GE.AND P0, PT, R21, R10.reuse, PT ;  /* 0x0000000a1500720c */ /* 0x080fe40003f06270 */
[----:B------:R-:W-:-:S02]  /*2f7c0*/  ISETP.GE.AND P2, PT, R28, R10, PT ;  /* 0x0000000a1c00720c */ /* 0x000fc40003f46270 */
        /* <DEDUP_REMOVED lines=12> */
.L_x_4544:
[----:B------:R-:W-:Y:S02]  /*2f890*/  IMAD.MOV.U32 R13, RZ, RZ, R5 ;  /* 0x000000ffff0d7224 */ /* 0x000fe400078e0005 */
[----:B------:R-:W-:-:S07]  /*2f8a0*/  IMAD.MOV.U32 R2, RZ, RZ, R14 ;  /* 0x000000ffff027224 */ /* 0x000fce00078e000e */
[----:B------:R-:W-:Y:S05]  /*2f8b0*/  WARPSYNC.COLLECTIVE R15, `(.L_x_4545) ;  /* 0x000000000f087348 */ /* 0x000fea0003c00000 */
[----:B------:R0:W1:Y:S02]  /*2f8c0*/  SHFL.IDX P6, R14, R13, R12, R11 ;  /* 0x0000000c0d0e7389 */ /* 0x00006400000c000b */
[----:B01----:R-:W-:Y:S01]  /*2f8d0*/  ENDCOLLECTIVE ;  /* 0x000000000000791b */ /* 0x003fe20003800000 */
.L_x_4545:
        /* <DEDUP_REMOVED lines=16> */
.L_x_4546:
        /* <DEDUP_REMOVED lines=11> */
.L_x_4547:
[----:B------:R-:W-:Y:S02]  /*2fa90*/  IMAD.MOV.U32 R13, RZ, RZ, R6 ;  /* 0x000000ffff0d7224 */ /* 0x000fe400078e0006 */
[----:B------:R-:W-:Y:S01]  /*2faa0*/  IMAD.MOV.U32 R12, RZ, RZ, 0x3 ;  /* 0x00000003ff0c7424 */ /* 0x000fe200078e00ff */
[----:B------:R-:W-:-:S07]  /*2fab0*/  MOV R3, R14 ;  /* 0x0000000e00037202 */ /* 0x000fce0000000f00 */
[----:B------:R-:W-:Y:S05]  /*2fac0*/  WARPSYNC.COLLECTIVE R15, `(.L_x_4548) ;  /* 0x000000000f087348 */ /* 0x000fea0003c00000 */
[----:B------:R0:W1:Y:S02]  /*2fad0*/  SHFL.IDX P6, R14, R13, R12, R11 ;  /* 0x0000000c0d0e7389 */ /* 0x00006400000c000b */
[----:B01----:R-:W-:Y:S01]  /*2fae0*/  ENDCOLLECTIVE ;  /* 0x000000000000791b */ /* 0x003fe20003800000 */
.L_x_4548:
        /* <DEDUP_REMOVED lines=10> */
[----:B------:R0:W-:Y:S03]  /*2fb90*/  @P4 LDGSTS.E.BYPASS.LTC128B.128 [R0+0x25200], desc[UR50][R2.64], !P5 ;  /* 0x2520000002004fae */ /* 0x0001e6000e901d72 */
[----:B0-----:R-:W-:Y:S05]  /*2fba0*/  WARPSYNC.COLLECTIVE R15, `(.L_x_4549) ;  /* 0x000000000f087348 */ /* 0x001fea0003c00000 */
[----:B------:R1:W2:Y:S02]  /*2fbb0*/  SHFL.IDX P6, R14, R13, R12, R11 ;  /* 0x0000000c0d0e7389 */ /* 0x0002a400000c000b */
[----:B012---:R-:W-:Y:S01]  /*2fbc0*/  ENDCOLLECTIVE ;  /* 0x000000000000791b */ /* 0x007fe20003800000 */
.L_x_4549:
[----:B------:R-:W-:Y:S01]  /*2fbd0*/  @!PT LDS RZ, [RZ] ;  /* 0x00000000fffff984 */ /* 0x000fe20000000800 */
[----:B------:R-:W-:Y:S01]  /*2fbe0*/  @!PT LDS RZ, [RZ] ;  /* 0x00000000fffff984 */ /* 0x000fe20000000800 */
[----:B------:R-:W-:Y:S01]  /*2fbf0*/  @!PT LDS RZ, [RZ] ;  /* 0x00000000fffff984 */ /* 0x000fe20000000800 */
[----:B------:R0:W-:Y:S04]  /*2fc00*/  @P4 LDGSTS.E.BYPASS.LTC128B.128 [R0+0x27a00], desc[UR50][R2.64+0x40], !P3 ;  /* 0x27a0004002004fae */ /* 0x0001e8000d901d72 */
[----:B------:R0:W-:Y:S01]  /*2fc10*/  @P4 LDGSTS.E.BYPASS.LTC128B.128 [R0+0x2a200], desc[UR50][R2.64+0x80], !P2 ;  /* 0x2a20008002004fae */ /* 0x0001e2000d101d72 */
[----:B------:R-:W-:Y:S02]  /*2fc20*/  IMAD.MOV.U32 R13, RZ, RZ, R8 ;  /* 0x000000ffff0d7224 */ /* 0x000fe400078e0008 */
[----:B------:R-:W-:Y:S01]  /*2fc30*/  IMAD.MOV.U32 R12, RZ, RZ, RZ ;  /* 0x000000ffff0c7224 */ /* 0x000fe200078e00ff */
[----:B------:R-:W-:-:S07]  /*2fc40*/  MOV R5, R14 ;  /* 0x0000000e00057202 */ /* 0x000fce0000000f00 */
[----:B0-----:R-:W-:Y:S05]  /*2fc50*/  WARPSYNC.COLLECTIVE R15, `(.L_x_4550) ;  /* 0x000000000f087348 */ /* 0x001fea0003c00000 */
[----:B------:R1:W2:Y:S02]  /*2fc60*/  SHFL.IDX P6, R14, R13, R12, R11 ;  /* 0x0000000c0d0e7389 */ /* 0x0002a400000c000b */
[----:B012---:R-:W-:Y:S01]  /*2fc70*/  ENDCOLLECTIVE ;  /* 0x000000000000791b */ /* 0x007fe20003800000 */
.L_x_4550:
[----:B------:R-:W-:-:S05]  /*2fc80*/  @P1 IADD3 R2, P0, R21, R5, RZ ;  /* 0x0000000515021210 */ /* 0x000fca0007f1e0ff */
[----:B------:R-:W-:-:S05]  /*2fc90*/  @P1 IMAD.X R3, RZ, RZ, R6, P0 ;  /* 0x000000ffff031224 */ /* 0x000fca00000e0606 */
        /* <DEDUP_REMOVED lines=11> */
.L_x_4551:
[----:B------:R-:W-:Y:S01]  /*2fd50*/  MOV R2, R14 ;  /* 0x0000000e00027202 */ /* 0x000fe20000000f00 */
[----:B------:R-:W-:Y:S06]  /*2fd60*/  BRA `(.L_x_4552) ;  /* 0xffffff78003c7947 */ /* 0x000fec000383ffff */
.L_x_4340:
[----:B------:R-:W-:Y:S02]  /*2fd70*/  IMAD.MOV.U32 R13, RZ, RZ, R4 ;  /* 0x000000ffff0d7224 */ /* 0x000fe400078e0004 */
[----:B------:R-:W-:Y:S02]  /*2fd80*/  IMAD.MOV.U32 R12, RZ, RZ, RZ ;  /* 0x000000ffff0c7224 */ /* 0x000fe400078e00ff */
[----:B------:R-:W-:Y:S02]  /*2fd90*/  IMAD.MOV.U32 R11, RZ, RZ, 0x1c1f ;  /* 0x00001c1fff0b7424 */ /* 0x000fe400078e00ff */
[----:B------:R-:W-:Y:S02]  /*2fda0*/  IMAD.MOV.U32 R15, RZ, RZ, -0x1 ;  /* 0xffffffffff0f7424 */ /* 0x000fe400078e00ff */
[----:B-----5:R-:W-:Y:S02]  /*2fdb0*/  IMAD R5, R20, R7, RZ ;  /* 0x0000000714057224 */ /* 0x020fe400078e02ff */
[----:B------:R-:W-:-:S07]  /*2fdc0*/  IMAD.IADD R17, R10, 0x1, R17 ;  /* 0x000000010a117824 */ /* 0x000fce00078e0211 */
[----:B------:R-:W-:Y:S05]  /*2fdd0*/  WARPSYNC.COLLECTIVE R15, `(.L_x_4553) ;  /* 0x000000000f087348 */ /* 0x000fea0003c00000 */
[----:B------:R0:W1:Y:S02]  /*2fde0*/  SHFL.IDX P6, R14, R13, R12, R11 ;  /* 0x0000000c0d0e7389 */ /* 0x00006400000c000b */
[----:B01----:R-:W-:Y:S01]  /*2fdf0*/  ENDCOLLECTIVE ;  /* 0x000000000000791b */ /* 0x003fe20003800000 */
.L_x_4553:
[C---:B------:R-:W-:Y:S01]  /*2fe00*/  VIADD R6, R17.reuse, 0x20 ;  /* 0x0000002011067836 */ /* 0x040fe20000000000 */
[----:B------:R-:W-:Y:S02]  /*2fe10*/  ISETP.GE.AND P1, PT, R17, R5, PT ;  /* 0x000000051100720c */ /* 0x000fe40003f26270 */
[----:B------:R-:W-:Y:S01]  /*2fe20*/  MOV R13, R0 ;  /* 0x00000000000d7202 */ /* 0x000fe20000000f00 */
[----:B------:R-:W-:-:S10]  /*2fe30*/  IMAD.MOV.U32 R2, RZ, RZ, R14 ;  /* 0x000000ffff027224 */ /* 0x000fd400078e000e */
[----:B------:R-:W-:Y:S05]  /*2fe40*/  WARPSYNC.COLLECTIVE R15, `(.L_x_4554) ;  /* 0x000000000f087348 */ /* 0x000fea0003c00000 */
[----:B------:R0:W1:Y:S02]  /*2fe50*/  SHFL.IDX P6, R14, R13, R12, R11 ;  /* 0x0000000c0d0e7389 */ /* 0x00006400000c000b */
[----:B01----:R-:W-:Y:S01]  /*2fe60*/  ENDCOLLECTIVE ;  /* 0x000000000000791b */ /* 0x003fe20003800000 */
.L_x_4554:
[----:B------:R-:W-:Y:S01]  /*2fe70*/  IMAD.MOV.U32 R13, RZ, RZ, R4 ;  /* 0x000000ffff0d7224 */ /* 0x000fe200078e0004 */
[----:B------:R-:W-:Y:S01]  /*2fe80*/  MOV R12, 0x1 ;  /* 0x00000001000c7802 */ /* 0x000fe20000000f00 */
[----:B------:R-:W-:-:S07]  /*2fe90*/  IMAD.MOV.U32 R3, RZ, RZ, R14 ;  /* 0x000000ffff037224 */ /* 0x000fce00078e000e */
[----:B------:R-:W-:Y:S05]  /*2fea0*/  WARPSYNC.COLLECTIVE R15, `(.L_x_4555) ;  /* 0x000000000f087348 */ /* 0x000fea0003c00000 */
[----:B------:R0:W1:Y:S02]  /*2feb0*/  SHFL.IDX P6, R14, R13, R12, R11 ;  /* 0x0000000c0d0e7389 */ /* 0x00006400000c000b */
[----:B01----:R-:W-:Y:S01]  /*2fec0*/  ENDCOLLECTIVE ;  /* 0x000000000000791b */ /* 0x003fe20003800000 */
.L_x_4555:
        /* <DEDUP_REMOVED lines=10> */
[----:B------:R-:W-:Y:S04]  /*2ff70*/  @!P1 LDGSTS.E.BYPASS.LTC128B.128 [R8+0x20200], desc[UR50][R2.64+0x40], !P2 ;  /* 0x2020004002089fae */ /* 0x000fe8000d101d72 */
[----:B------:R0:W-:Y:S01]  /*2ff80*/  @!P1 LDGSTS.E.BYPASS.LTC128B.128 [R8+0x22200], desc[UR50][R2.64+0x80], !P0 ;  /* 0x2220008002089fae */ /* 0x0001e2000c101d72 */
[----:B------:R-:W-:Y:S01]  /*2ff90*/  ISETP.GE.AND P1, PT, R6, R5, PT ;  /* 0x000000050600720c */ /* 0x000fe20003f26270 */
[----:B0-----:R-:W-:-:S12]  /*2ffa0*/  IMAD.MOV.U32 R2, RZ, RZ, R14 ;  /* 0x000000ffff027224 */ /* 0x001fd800078e000e */
[----:B------:R-:W-:Y:S05]  /*2ffb0*/  WARPSYNC.COLLECTIVE R15, `(.L_x_4556) ;  /* 0x000000000f087348 */ /* 0x000fea0003c00000 */
[----:B------:R0:W1:Y:S02]  /*2ffc0*/  SHFL.IDX P6, R14, R13, R12, R11 ;  /* 0x0000000c0d0e7389 */ /* 0x00006400000c000b */
[----:B01----:R-:W-:Y:S01]  /*2ffd0*/  ENDCOLLECTIVE ;  /* 0x000000000000791b */ /* 0x003fe20003800000 */
.L_x_4556:
[----:B------:R-:W-:Y:S01]  /*2ffe0*/  MOV R13, R4 ;  /* 0x00000004000d7202 */ /* 0x000fe20000000f00 */
[----:B------:R-:W-:Y:S02]  /*2fff0*/  IMAD.MOV.U32 R12, RZ, RZ, 0x2 ;  /* 0x00000002ff0c7424 */ /* 0x000fe400078e00ff */
[----:B------:R-:W-:-:S07]  /*30000*/  IMAD.MOV.U32 R3, RZ, RZ, R14 ;  /* 0x000000ffff037224 */ /* 0x000fce00078e000e */
[----:B------:R-:W-:Y:S05]  /*30010*/  WARPSYNC.COLLECTIVE R15, `(.L_x_4557) ;  /* 0x000000000f087348 */ /* 0x000fea0003c00000 */
[----:B------:R0:W1:Y:S02]  /*30020*/  SHFL.IDX P6, R14, R13, R12, R11 ;  /* 0x0000000c0d0e7389 */ /* 0x00006400000c000b */
[----:B01----:R-:W-:Y:S01]  /*30030*/  ENDCOLLECTIVE ;  /* 0x000000000000791b */ /* 0x003fe20003800000 */
.L_x_4557:
        /* <DEDUP_REMOVED lines=18> */
.L_x_4558:
[----:B------:R-:W-:Y:S01]  /*30160*/  MOV R13, R4 ;  /* 0x00000004000d7202 */ /* 0x000fe20000000f00 */
[----:B------:R-:W-:Y:S02]  /*30170*/  IMAD.MOV.U32 R12, RZ, RZ, 0x3 ;  /* 0x00000003ff0c7424 */ /* 0x000fe400078e00ff */
[----:B------:R-:W-:-:S07]  /*30180*/  IMAD.MOV.U32 R3, RZ, RZ, R14 ;  /* 0x000000ffff037224 */ /* 0x000fce00078e000e */
[----:B------:R-:W-:Y:S05]  /*30190*/  WARPSYNC.COLLECTIVE R15, `(.L_x_4559) ;  /* 0x000000000f087348 */ /* 0x000fea0003c00000 */
[----:B------:R0:W1:Y:S02]  /*301a0*/  SHFL.IDX P6, R14, R13, R12, R11 ;  /* 0x0000000c0d0e7389 */ /* 0x00006400000c000b */
[----:B01----:R-:W-:Y:S01]  /*301b0*/  ENDCOLLECTIVE ;  /* 0x000000000000791b */ /* 0x003fe20003800000 */
.L_x_4559:
        /* <DEDUP_REMOVED lines=10> */
[----:B------:R0:W-:Y:S04]  /*30260*/  @!P1 LDGSTS.E.BYPASS.LTC128B.128 [R8+0x1f200], desc[UR50][R2.64], !P3 ;  /* 0x1f20000002089fae */ /* 0x0001e8000d901d72 */
[----:B------:R0:W-:Y:S04]  /*30270*/  @!P1 LDGSTS.E.BYPASS.LTC128B.128 [R8+0x21200], desc[UR50][R2.64+0x40], !P2 ;  /* 0x2120004002089fae */ /* 0x0001e8000d101d72 */
[----:B------:R0:W-:Y:S02]  /*30280*/  @!P1 LDGSTS.E.BYPASS.LTC128B.128 [R8+0x23200], desc[UR50][R2.64+0x80], !P0 ;  /* 0x2320008002089fae */ /* 0x0001e4000c101d72 */
[----:B0-----:R-:W-:Y:S05]  /*30290*/  WARPSYNC.COLLECTIVE R15, `(.L_x_4560) ;  /* 0x000000000f087348 */ /* 0x001fea0003c00000 */
[----:B------:R1:W2:Y:S02]  /*302a0*/  SHFL.IDX P6, R14, R13, R12, R11 ;  /* 0x0000000c0d0e7389 */ /* 0x0002a400000c000b */
[----:B012---:R-:W-:Y:S01]  /*302b0*/  ENDCOLLECTIVE ;  /* 0x000000000000791b */ /* 0x007fe20003800000 */
.L_x_4560:
[----:B------:R-:W-:Y:S05]  /*302c0*/  BRA `(.L_x_4561) ;  /* 0xffffff7c00887947 */ /* 0x000fea000383ffff */
.L_x_4345:
[----:B0-----:R0:W1:Y:S02]  /*302d0*/  SYNCS.PHASECHK.TRANS64.TRYWAIT P0, [R23+URZ+0x33420], R0 ;  /* 0x03342000170075a7 */ /* 0x001064000800017f */
[----:B-1----:R-:W-:Y:S05]  /*302e0*/  @!P0 NANOSLEEP.SYNCS 0x989680 ;  /* 0x009896800000895d */ /* 0x002fea0003900000 */
[----:B------:R-:W1:Y:S02]  /*302f0*/  @!P0 SYNCS.PHASECHK.TRANS64 P0, [R23+URZ+0x33420], R0 ;  /* 0x03342000170085a7 */ /* 0x000e64000800007f */
[----:B-1----:R-:W-:Y:S05]  /*30300*/  @!P0 BRA `(.L_x_4345) ;  /* 0xfffffffc00f08947 */ /* 0x002fea000383ffff */
[----:B------:R-:W-:Y:S05]  /*30310*/  BRA `(.L_x_4562) ;  /* 0xffffff7c00f87947 */ /* 0x000fea000383ffff */
.L_x_4349:
[----:B0-----:R0:W1:Y:S02]  /*30320*/  SYNCS.PHASECHK.TRANS64.TRYWAIT P0, [R4+URZ+0x33480], R31 ;  /* 0x0334801f040075a7 */ /* 0x001064000800017f */
[----:B-1----:R-:W-:Y:S05]  /*30330*/  @!P0 NANOSLEEP.SYNCS 0x989680 ;  /* 0x009896800000895d */ /* 0x002fea0003900000 */
[----:B------:R-:W1:Y:S02]  /*30340*/  @!P0 SYNCS.PHASECHK.TRANS64 P0, [R4+URZ+0x33480], R31 ;  /* 0x0334801f040085a7 */ /* 0x000e64000800007f */
[----:B-1----:R-:W-:Y:S05]  /*30350*/  @!P0 BRA `(.L_x_4349) ;  /* 0xfffffffc00f08947 */ /* 0x002fea000383ffff */
[----:B------:R-:W-:Y:S05]  /*30360*/  BRA `(.L_x_4563) ;  /* 0xffffff8400187947 */ /* 0x000fea000383ffff */
.L_x_4350:
        /* <DEDUP_REMOVED lines=8> */
.L_x_4565:
[----:B------:R-:W-:Y:S05]  /*303f0*/  BSYNC B0 ;  /* 0x0000000000007941 */ /* 0x000fea0003800000 */
.L_x_4564:
        /* <DEDUP_REMOVED lines=8> */
.L_x_4566:
[----:B------:R-:W-:Y:S02]  /*30480*/  IMAD.MOV.U32 R13, RZ, RZ, R10 ;  /* 0x000000ffff0d7224 */ /* 0x000fe400078e000a */
[----:B------:R-:W-:Y:S02]  /*30490*/  IMAD.MOV.U32 R12, RZ, RZ, 0x1 ;  /* 0x00000001ff0c7424 */ /* 0x000fe400078e00ff */
[----:B------:R-:W-:-:S07]  /*304a0*/  IMAD.MOV.U32 R2, RZ, RZ, R14 ;  /* 0x000000ffff027224 */ /* 0x000fce00078e000e */
[----:B------:R-:W-:Y:S05]  /*304b0*/  WARPSYNC.COLLECTIVE R15, `(.L_x_4567) ;  /* 0x000000000f087348 */ /* 0x000fea0003c00000 */
[----:B------:R0:W1:Y:S02]  /*304c0*/  SHFL.IDX P6, R14, R13, R12, R11 ;  /* 0x0000000c0d0e7389 */ /* 0x00006400000c000b */
[----:B01----:R-:W-:Y:S01]  /*304d0*/  ENDCOLLECTIVE ;  /* 0x000000000000791b */ /* 0x003fe20003800000 */
.L_x_4567:
[----:B------:R-:W-:-:S05]  /*304e0*/  IADD3 R2, P0, R3, R2, RZ ;  /* 0x0000000203027210 */ /* 0x000fca0007f1e0ff */
[----:B------:R-:W-:Y:S02]  /*304f0*/  IMAD.X R3, RZ, RZ, R0, P0 ;  /* 0x000000ffff037224 */ /* 0x000fe400000e0600 */
[----:B------:R-:W-:Y:S02]  /*30500*/  IMAD.IADD R0, R23, 0x1, R35 ;  /* 0x0000000117007824 */ /* 0x000fe400078e0223 */
[----:B------:R-:W0:Y:S01]  /*30510*/  S2R R35, SR_TID.X ;  /* 0x0000000000237919 */ /* 0x000e220000002100 */
[----:B------:R-:W-:Y:S02]  /*30520*/  IMAD.MOV.U32 R13, RZ, RZ, R9 ;  /* 0x000000ffff0d7224 */ /* 0x000fe400078e0009 */
[----:B------:R-:W-:Y:S01]  /*30530*/  @!PT LDS RZ, [RZ] ;  /* 0x00000000fffff984 */ /* 0x000fe20000000800 */
[----:B------:R-:W-:Y:S01]  /*30540*/  @!PT LDS RZ, [RZ] ;  /* 0x00000000fffff984 */ /* 0x000fe20000000800 */
[----:B------:R-:W-:Y:S01]  /*30550*/  @!PT LDS RZ, [RZ] ;  /* 0x00000000fffff984 */ /* 0x000fe20000000800 */
[----:B------:R-:W-:Y:S04]  /*30560*/  LDGSTS.E.BYPASS.LTC128B.128 [R0+0xf200], desc[UR50][R2.64], !P4 ;  /* 0x0f20000002007fae */ /* 0x000fe8000e101d72 */
[----:B------:R-:W-:Y:S04]  /*30570*/  LDGSTS.E.BYPASS.LTC128B.128 [R0+0x11a00], desc[UR50][R2.64+0x40], !P3 ;  /* 0x11a0004002007fae */ /* 0x000fe8000d901d72 */
[----:B------:R1:W-:Y:S02]  /*30580*/  LDGSTS.E.BYPASS.LTC128B.128 [R0+0x14200], desc[UR50][R2.64+0x80], !P2 ;  /* 0x1420008002007fae */ /* 0x0003e4000d101d72 */
[----:B-1----:R-:W-:-:S07]  /*30590*/  MOV R3, R14 ;  /* 0x0000000e00037202 */ /* 0x002fce0000000f00 */
[----:B0-----:R-:W-:Y:S05]  /*305a0*/  WARPSYNC.COLLECTIVE R15, `(.L_x_4568) ;  /* 0x000000000f087348 */ /* 0x001fea0003c00000 */
[----:B------:R1:W2:Y:S02]  /*305b0*/  SHFL.IDX P6, R14, R13, R12, R11 ;  /* 0x0000000c0d0e7389 */ /* 0x0002a400000c000b */
[----:B012---:R-:W-:Y:S01]  /*305c0*/  ENDCOLLECTIVE ;  /* 0x000000000000791b */ /* 0x007fe20003800000 */
.L_x_4568:
[----:B------:R-:W-:-:S05]  /*305d0*/  IMAD.SHL.U32 R35, R35, 0x10, RZ ;  /* 0x0000001023237824 */ /* 0x000fca00078e00ff */
[----:B------:R-:W-:Y:S01]  /*305e0*/  LOP3.LUT R35, R35, 0x30, RZ, 0xc0, !PT ;  /* 0x0000003023237812 */ /* 0x000fe200078ec0ff */
[----:B------:R-:W-:Y:S01]  /*305f0*/  IMAD.MOV.U32 R13, RZ, RZ, R10 ;  /* 0x000000ffff0d7224 */ /* 0x000fe200078e000a */
[----:B------:R-:W-:Y:S01]  /*30600*/  MOV R12, 0x2 ;  /* 0x00000002000c7802 */ /* 0x000fe20000000f00 */
[----:B------:R-:W-:-:S07]  /*30610*/  IMAD.MOV.U32 R2, RZ, RZ, R14 ;  /* 0x000000ffff027224 */ /* 0x000fce00078e000e */
[----:B------:R-:W-:Y:S05]  /*30620*/  WARPSYNC.COLLECTIVE R15, `(.L_x_4569) ;  /* 0x000000000f087348 */ /* 0x000fea0003c00000 */
[----:B------:R0:W1:Y:S02]  /*30630*/  SHFL.IDX P6, R14, R13, R12, R11 ;  /* 0x0000000c0d0e7389 */ /* 0x00006400000c000b */
[----:B01----:R-:W-:Y:S01]  /*30640*/  ENDCOLLECTIVE ;  /* 0x000000000000791b */ /* 0x003fe20003800000 */
.L_x_4569:
        /* <DEDUP_REMOVED lines=13> */
.L_x_4570:
[----:B------:R-:W0:Y:S01]  /*30720*/  S2R R3, SR_TID.X ;  /* 0x0000000000037919 */ /* 0x000e220000002100 */
[----:B------:R-:W-:Y:S01]  /*30730*/  MOV R13, R10 ;  /* 0x0000000a000d7202 */ /* 0x000fe20000000f00 */
[----:B------:R-:W-:Y:S02]  /*30740*/  IMAD.MOV.U32 R12, RZ, RZ, 0x3 ;  /* 0x00000003ff0c7424 */ /* 0x000fe400078e00ff */
[----:B------:R-:W-:-:S07]  /*30750*/  IMAD.MOV.U32 R2, RZ, RZ, R14 ;  /* 0x000000ffff027224 */ /* 0x000fce00078e000e */
[----:B0-----:R-:W-:Y:S05]  /*30760*/  WARPSYNC.COLLECTIVE R15, `(.L_x_4571) ;  /* 0x000000000f087348 */ /* 0x001fea0003c00000 */
[----:B------:R1:W2:Y:S02]  /*30770*/  SHFL.IDX P6, R14, R13, R12, R11 ;  /* 0x0000000c0d0e7389 */ /* 0x0002a400000c000b */
[----:B012---:R-:W-:Y:S01]  /*30780*/  ENDCOLLECTIVE ;  /* 0x000000000000791b */ /* 0x007fe20003800000 */
.L_x_4571:
[----:B------:R-:W-:Y:S02]  /*30790*/  IMAD.SHL.U32 R3, R3, 0x10, RZ ;  /* 0x0000001003037824 */ /* 0x000fe400078e00ff */
[----:B------:R-:W-:-:S03]  /*307a0*/  IMAD.MOV.U32 R13, RZ, RZ, R9 ;  /* 0x000000ffff0d7224 */ /* 0x000fc600078e0009 */
[----:B------:R-:W-:-:S04]  /*307b0*/  LOP3.LUT R3, R3, 0x30, RZ, 0xc0, !PT ;  /* 0x0000003003037812 */ /* 0x000fc800078ec0ff */
[----:B------:R-:W-:-:S05]  /*307c0*/  IADD3 R2, P0, R3, R2, RZ ;  /* 0x0000000203027210 */ /* 0x000fca0007f1e0ff */
[----:B------:R-:W-:Y:S02]  /*307d0*/  IMAD.X R3, RZ, RZ, R35, P0 ;  /* 0x000000ffff037224 */ /* 0x000fe400000e0623 */
[----:B------:R-:W-:-:S07]  /*307e0*/  IMAD.MOV.U32 R35, RZ, RZ, R14 ;  /* 0x000000ffff237224 */ /* 0x000fce00078e000e */
[----:B------:R-:W-:Y:S05]  /*307f0*/  WARPSYNC.COLLECTIVE R15, `(.L_x_4572) ;  /* 0x000000000f087348 */ /* 0x000fea0003c00000 */
[----:B------:R0:W1:Y:S02]  /*30800*/  SHFL.IDX P6, R14, R13, R12, R11 ;  /* 0x0000000c0d0e7389 */ /* 0x00006400000c000b */
[----:B01----:R-:W-:Y:S01]  /*30810*/  ENDCOLLECTIVE ;  /* 0x000000000000791b */ /* 0x003fe20003800000 */
.L_x_4572:
[----:B------:R-:W-:Y:S01]  /*30820*/  @!PT LDS RZ, [RZ] ;  /* 0x00000000fffff984 */ /* 0x000fe20000000800 */
[----:B------:R-:W-:Y:S01]  /*30830*/  @!PT LDS RZ, [RZ] ;  /* 0x00000000fffff984 */ /* 0x000fe20000000800 */
[----:B------:R-:W-:Y:S01]  /*30840*/  @!PT LDS RZ, [RZ] ;  /* 0x00000000fffff984 */ /* 0x000fe20000000800 */
[----:B------:R-:W-:Y:S04]  /*30850*/  LDGSTS.E.BYPASS.LTC128B.128 [R0+0x10200], desc[UR50][R2.64], !P4 ;  /* 0x1020000002007fae */ /* 0x000fe8000e101d72 */
[----:B------:R-:W-:Y:S04]  /*30860*/  LDGSTS.E.BYPASS.LTC128B.128 [R0+0x12a00], desc[UR50][R2.64+0x40], !P3 ;  /* 0x12a0004002007fae */ /* 0x000fe8000d901d72 */
[----:B------:R0:W-:Y:S01]  /*30870*/  LDGSTS.E.BYPASS.LTC128B.128 [R0+0x15200], desc[UR50][R2.64+0x80], !P2 ;  /* 0x1520008002007fae */ /* 0x0001e2000d101d72 */
[----:B------:R-:W-:Y:S02]  /*30880*/  IMAD.MOV.U32 R13, RZ, RZ, R21 ;  /* 0x000000ffff0d7224 */ /* 0x000fe400078e0015 */
[----:B------:R-:W-:Y:S01]  /*30890*/  IMAD.MOV.U32 R12, RZ, RZ, RZ ;  /* 0x000000ffff0c7224 */ /* 0x000fe200078e00ff */
[----:B0-----:R-:W0:Y:S01]  /*308a0*/  S2R R3, SR_TID.X ;  /* 0x0000000000037919 */ /* 0x001e220000002100 */
[----:B------:R-:W-:-:S07]  /*308b0*/  IMAD.MOV.U32 R2, RZ, RZ, R14 ;  /* 0x000000ffff027224 */ /* 0x000fce00078e000e */
[----:B0-----:R-:W-:Y:S05]  /*308c0*/  WARPSYNC.COLLECTIVE R15, `(.L_x_4573) ;  /* 0x000000000f087348 */ /* 0x001fea0003c00000 */
[----:B------:R1:W2:Y:S02]  /*308d0*/  SHFL.IDX P6, R14, R13, R12, R11 ;  /* 0x0000000c0d0e7389 */ /* 0x0002a400000c000b */
[----:B012---:R-:W-:Y:S01]  /*308e0*/  ENDCOLLECTIVE ;  /* 0x000000000000791b */ /* 0x007fe20003800000 */
.L_x_4573:
[----:B------:R-:W-:Y:S02]  /*308f0*/  IMAD.MOV.U32 R13, RZ, RZ, R26 ;  /* 0x000000ffff0d7224 */ /* 0x000fe400078e001a */
[----:B------:R-:W-:-:S07]  /*30900*/  IMAD.MOV.U32 R21, RZ, RZ, R14 ;  /* 0x000000ffff157224 */ /* 0x000fce00078e000e */
[----:B------:R-:W-:Y:S05]  /*30910*/  WARPSYNC.COLLECTIVE R15, `(.L_x_4574) ;  /* 0x000000000f087348 */ /* 0x000fea0003c00000 */
[----:B------:R0:W1:Y:S02]  /*30920*/  SHFL.IDX P6, R14, R13, R12, R11 ;  /* 0x0000000c0d0e7389 */ /* 0x00006400000c000b */
[----:B01----:R-:W-:Y:S01]  /*30930*/  ENDCOLLECTIVE ;  /* 0x000000000000791b */ /* 0x003fe20003800000 */
.L_x_4574:
[----:B------:R-:W-:-:S05]  /*30940*/  IMAD.SHL.U32 R3, R3, 0x10, RZ ;  /* 0x0000001003037824 */ /* 0x000fca00078e00ff */
[----:B------:R-:W-:-:S04]  /*30950*/  LOP3.LUT R3, R3, 0x30, RZ, 0xc0, !PT ;  /* 0x0000003003037812 */ /* 0x000fc800078ec0ff */
[----:B------:R-:W-:-:S04]  /*30960*/  IADD3 R2, P0, R3, R2, RZ ;  /* 0x0000000203027210 */ /* 0x000fc80007f1e0ff */
[----:B------:R-:W-:-:S05]  /*30970*/  IADD3.X R3, RZ, R35, RZ, P0, !PT ;  /* 0x00000023ff037210 */ /* 0x000fca00007fe4ff */
[----:B------:R-:W-:Y:S01]  /*30980*/  @!PT LDS RZ, [RZ] ;  /* 0x00000000fffff984 */ /* 0x000fe20000000800 */
[----:B------:R-:W-:Y:S01]  /*30990*/  @!PT LDS RZ, [RZ] ;  /* 0x00000000fffff984 */ /* 0x000fe20000000800 */
[----:B------:R-:W-:Y:S01]  /*309a0*/  @!PT LDS RZ, [RZ] ;  /* 0x00000000fffff984 */ /* 0x000fe20000000800 */
[----:B------:R-:W-:Y:S04]  /*309b0*/  LDGSTS.E.BYPASS.LTC128B.128 [R0+0x10a00], desc[UR50][R2.64], !P4 ;  /* 0x10a0000002007fae */ /* 0x000fe8000e101d72 */
[----:B------:R-:W-:Y:S04]  /*309c0*/  LDGSTS.E.BYPASS.LTC128B.128 [R0+0x13200], desc[UR50][R2.64+0x40], !P3 ;  /* 0x1320004002007fae */ /* 0x000fe8000d901d72 */
[----:B------:R0:W-:Y:S02]  /*309d0*/  LDGSTS.E.BYPASS.LTC128B.128 [R0+0x15a00], desc[UR50][R2.64+0x80], !P2 ;  /* 0x15a0008002007fae */ /* 0x0001e4000d101d72 */
[----:B0-----:R-:W-:Y:S01]  /*309e0*/  IMAD.MOV.U32 R2, RZ, RZ, R14 ;  /* 0x000000ffff027224 */ /* 0x001fe200078e000e */
[----:B------:R-:W-:Y:S06]  /*309f0*/  BRA `(.L_x_4575) ;  /* 0xffffff8000b87947 */ /* 0x000fec000383ffff */
.L_x_4355:
[----:B---3--:R3:W4:Y:S02]  /*30a00*/  SYNCS.PHASECHK.TRANS64.TRYWAIT P0, [R4+URZ+0x33440], R31 ;  /* 0x0334401f040075a7 */ /* 0x008724000800017f */
[----:B----4-:R-:W-:Y:S05]  /*30a10*/  @!P0 NANOSLEEP.SYNCS 0x989680 ;  /* 0x009896800000895d */ /* 0x010fea0003900000 */
[----:B------:R-:W4:Y:S02]  /*30a20*/  @!P0 SYNCS.PHASECHK.TRANS64 P0, [R4+URZ+0x33440], R31 ;  /* 0x0334401f040085a7 */ /* 0x000f24000800007f */
[----:B----4-:R-:W-:Y:S05]  /*30a30*/  @!P0 BRA `(.L_x_4355) ;  /* 0xfffffffc00f08947 */ /* 0x010fea000383ffff */
[----:B------:R-:W-:Y:S05]  /*30a40*/  BRA `(.L_x_4576) ;  /* 0xffffff84001c7947 */ /* 0x000fea000383ffff */
.L_x_4356:
[----:B------:R-:W-:Y:S01]  /*30a50*/  BSSY B0, `(.L_x_4577) ;  /* 0x0000008000007945 */ /* 0x000fe20003800000 */
[----:B------:R-:W-:Y:S01]  /*30a60*/  MOV R13, R10 ;  /* 0x0000000a000d7202 */ /* 0x000fe20000000f00 */
[----:B------:R-:W-:Y:S02]  /*30a70*/  IMAD.MOV.U32 R12, RZ, RZ, RZ ;  /* 0x000000ffff0c7224 */ /* 0x000fe400078e00ff */
[----:B------:R-:W-:Y:S02]  /*30a80*/  IMAD.MOV.U32 R11, RZ, RZ, 0x1c1f ;  /* 0x00001c1fff0b7424 */ /* 0x000fe400078e00ff */
[----:B------:R-:W-:-:S07]  /*30a90*/  IMAD.MOV.U32 R15, RZ, RZ, -0x1 ;  /* 0xffffffffff0f7424 */ /* 0x000fce00078e00ff */
[----:B0123--:R-:W-:Y:S05]  /*30aa0*/  WARPSYNC.COLLECTIVE R15, `(.L_x_4578) ;  /* 0x000000000f087348 */ /* 0x00ffea0003c00000 */
[----:B------:R4:W0:Y:S02]  /*30ab0*/  SHFL.IDX P6, R14, R13, R12, R11 ;  /* 0x0000000c0d0e7389 */ /* 0x00082400000c000b */
[----:B01234-:R-:W-:Y:S01]  /*30ac0*/  ENDCOLLECTIVE ;  /* 0x000000000000791b */ /* 0x01ffe20003800000 */
.L_x_4578:
[----:B------:R-:W-:Y:S05]  /*30ad0*/  BSYNC B0 ;  /* 0x0000000000007941 */ /* 0x000fea0003800000 */
.L_x_4577:
        /* <DEDUP_REMOVED lines=8> */
.L_x_4579:
[----:B------:R-:W-:Y:S01]  /*30b60*/  IMAD.MOV.U32 R13, RZ, RZ, R10 ;  /* 0x000000ffff0d7224 */ /* 0x000fe200078e000a */
[----:B------:R-:W-:Y:S01]  /*30b70*/  MOV R12, 0x1 ;  /* 0x00000001000c7802 */ /* 0x000fe20000000f00 */
[----:B------:R-:W-:-:S07]  /*30b80*/  IMAD.MOV.U32 R2, RZ, RZ, R14 ;  /* 0x000000ffff027224 */ /* 0x000fce00078e000e */
[----:B------:R-:W-:Y:S05]  /*30b90*/  WARPSYNC.COLLECTIVE R15, `(.L_x_4580) ;  /* 0x000000000f087348 */ /* 0x000fea0003c00000 */
[----:B------:R0:W1:Y:S02]  /*30ba0*/  SHFL.IDX P6, R14, R13, R12, R11 ;  /* 0x0000000c0d0e7389 */ /* 0x00006400000c000b */
[----:B01----:R-:W-:Y:S01]  /*30bb0*/  ENDCOLLECTIVE ;  /* 0x000000000000791b */ /* 0x003fe20003800000 */
.L_x_4580:
        /* <DEDUP_REMOVED lines=13> */
.L_x_4581:
[----:B------:R-:W-:Y:S01]  /*30c90*/  IMAD.MOV.U32 R13, RZ, RZ, R10 ;  /* 0x000000ffff0d7224 */ /* 0x000fe200078e000a */
[----:B------:R-:W-:Y:S01]  /*30ca0*/  MOV R12, 0x2 ;  /* 0x00000002000c7802 */ /* 0x000fe20000000f00 */
[----:B------:R-:W-:-:S07]  /*30cb0*/  IMAD.MOV.U32 R2, RZ, RZ, R14 ;  /* 0x000000ffff027224 */ /* 0x000fce00078e000e */
[----:B------:R-:W-:Y:S05]  /*30cc0*/  WARPSYNC.COLLECTIVE R15, `(.L_x_4582) ;  /* 0x000000000f087348 */ /* 0x000fea0003c00000 */
[----:B------:R0:W1:Y:S02]  /*30cd0*/  SHFL.IDX P6, R14, R13, R12, R11 ;  /* 0x0000000c0d0e7389 */ /* 0x00006400000c000b */
[----:B01----:R-:W-:Y:S01]  /*30ce0*/  ENDCOLLECTIVE ;  /* 0x000000000000791b */ /* 0x003fe20003800000 */
.L_x_4582:
        /* <DEDUP_REMOVED lines=13> */
.L_x_4583:
[----:B------:R-:W-:Y:S01]  /*30dc0*/  IMAD.MOV.U32 R13, RZ, RZ, R10 ;  /* 0x000000ffff0d7224 */ /* 0x000fe200078e000a */
[----:B------:R-:W-:Y:S01]  /*30dd0*/  MOV R12, 0x3 ;  /* 0x00000003000c7802 */ /* 0x000fe20000000f00 */
[----:B------:R-:W-:-:S07]  /*30de0*/  IMAD.MOV.U32 R2, RZ, RZ, R14 ;  /* 0x000000ffff027224 */ /* 0x000fce00078e000e */
[----:B------:R-:W-:Y:S05]  /*30df0*/  WARPSYNC.COLLECTIVE R15, `(.L_x_4584) ;  /* 0x000000000f087348 */ /* 0x000fea0003c00000 */
[----:B------:R0:W1:Y:S02]  /*30e00*/  SHFL.IDX P6, R14, R13, R12, R11 ;  /* 0x0000000c0d0e7389 */ /* 0x00006400000c000b */
[----:B01----:R-:W-:Y:S01]  /*30e10*/  ENDCOLLECTIVE ;  /* 0x000000000000791b */ /* 0x003fe20003800000 */
.L_x_4584:
        /* <DEDUP_REMOVED lines=13> */
.L_x_4585:
[----:B------:R-:W-:Y:S01]  /*30ef0*/  IMAD.MOV.U32 R13, RZ, RZ, R7 ;  /* 0x000000ffff0d7224 */ /* 0x000fe200078e0007 */
[----:B------:R-:W-:Y:S01]  /*30f00*/  MOV R12, RZ ;  /* 0x000000ff000c7202 */ /* 0x000fe20000000f00 */
[----:B------:R-:W-:-:S07]  /*30f10*/  IMAD.MOV.U32 R2, RZ, RZ, R14 ;  /* 0x000000ffff027224 */ /* 0x000fce00078e000e */
[----:B------:R-:W-:Y:S05]  /*30f20*/  WARPSYNC.COLLECTIVE R15, `(.L_x_4586) ;  /* 0x000000000f087348 */ /* 0x000fea0003c00000 */
[----:B------:R0:W1:Y:S02]  /*30f30*/  SHFL.IDX P6, R14, R13, R12, R11 ;  /* 0x0000000c0d0e7389 */ /* 0x00006400000c000b */
[----:B01----:R-:W-:Y:S01]  /*30f40*/  ENDCOLLECTIVE ;  /* 0x000000000000791b */ /* 0x003fe20003800000 */
.L_x_4586:
        /* <DEDUP_REMOVED lines=13> */
.L_x_4587:
[----:B------:R-:W-:Y:S01]  /*31020*/  IMAD.MOV.U32 R2, RZ, RZ, R14 ;  /* 0x000000ffff027224 */ /* 0x000fe200078e000e */
[----:B------:R-:W-:Y:S06]  /*31030*/  BRA `(.L_x_4588) ;  /* 0xffffff8000c87947 */ /* 0x000fec000383ffff */
.L_x_4361:
[----:B------:R0:W0:Y:S02]  /*31040*/  SYNCS.PHASECHK.TRANS64.TRYWAIT P2, [R2+URZ+0x33470], R3 ;  /* 0x03347003020075a7 */ /* 0x000024000804017f */
[----:B0-----:R-:W-:Y:S05]  /*31050*/  @!P2 NANOSLEEP.SYNCS 0x989680 ;  /* 0x009896800000a95d */ /* 0x001fea0003900000 */
[----:B------:R-:W0:Y:S02]  /*31060*/  @!P2 SYNCS.PHASECHK.TRANS64 P2, [R2+URZ+0x33470], R3 ;  /* 0x033470030200a5a7 */ /* 0x000e24000804007f */
[----:B0-----:R-:W-:Y:S05]  /*31070*/  @!P2 BRA `(.L_x_4361) ;  /* 0xfffffffc00f0a947 */ /* 0x001fea000383ffff */
[----:B------:R-:W-:Y:S05]  /*31080*/  BRA `(.L_x_4589) ;  /* 0xffffff8400347947 */ /* 0x000fea000383ffff */
.L_x_4363:
[----:B------:R0:W0:Y:S02]  /*31090*/  SYNCS.PHASECHK.TRANS64.TRYWAIT P2, [R2+URZ+0x33460], R3 ;  /* 0x03346003020075a7 */ /* 0x000024000804017f */
[----:B0-----:R-:W-:Y:S05]  /*310a0*/  @!P2 NANOSLEEP.SYNCS 0x989680 ;  /* 0x009896800000a95d */ /* 0x001fea0003900000 */
[----:B------:R-:W0:Y:S02]  /*310b0*/  @!P2 SYNCS.PHASECHK.TRANS64 P2, [R2+URZ+0x33460], R3 ;  /* 0x033460030200a5a7 */ /* 0x000e24000804007f */
[----:B0-----:R-:W-:Y:S05]  /*310c0*/  @!P2 BRA `(.L_x_4363) ;  /* 0xfffffffc00f0a947 */ /* 0x001fea000383ffff */
[----:B------:R-:W-:Y:S05]  /*310d0*/  BRA `(.L_x_4590) ;  /* 0xffffff8400447947 */ /* 0x000fea000383ffff */
.L_x_4371:
[----:B0-----:R0:W2:Y:S02]  /*310e0*/  SYNCS.PHASECHK.TRANS64.TRYWAIT P1, [R0+URZ+0x33470], R3 ;  /* 0x03347003000075a7 */ /* 0x0010a4000802017f */
[----:B--2---:R-:W-:Y:S05]  /*310f0*/  @!P1 NANOSLEEP.SYNCS 0x989680 ;  /* 0x009896800000995d */ /* 0x004fea0003900000 */
[----:B------:R-:W2:Y:S02]  /*31100*/  @!P1 SYNCS.PHASECHK.TRANS64 P1, [R0+URZ+0x33470], R3 ;  /* 0x03347003000095a7 */ /* 0x000ea4000802007f */
[----:B--2---:R-:W-:Y:S05]  /*31110*/  @!P1 BRA `(.L_x_4371) ;  /* 0xfffffffc00f09947 */ /* 0x004fea000383ffff */
[----:B------:R-:W-:Y:S05]  /*31120*/  BRA `(.L_x_4591) ;  /* 0xffffff9000887947 */ /* 0x000fea000383ffff */
.L_x_4373:
[----:B0-----:R0:W2:Y:S02]  /*31130*/  SYNCS.PHASECHK.TRANS64.TRYWAIT P1, [R0+URZ+0x33460], R3 ;  /* 0x03346003000075a7 */ /* 0x0010a4000802017f */
[----:B--2---:R-:W-:Y:S05]  /*31140*/  @!P1 NANOSLEEP.SYNCS 0x989680 ;  /* 0x009896800000995d */ /* 0x004fea0003900000 */
[----:B------:R-:W2:Y:S02]  /*31150*/  @!P1 SYNCS.PHASECHK.TRANS64 P1, [R0+URZ+0x33460], R3 ;  /* 0x03346003000095a7 */ /* 0x000ea4000802007f */
[----:B--2---:R-:W-:Y:S05]  /*31160*/  @!P1 BRA `(.L_x_4373) ;  /* 0xfffffffc00f09947 */ /* 0x004fea000383ffff */
[----:B------:R-:W-:Y:S05]  /*31170*/  BRA `(.L_x_4592) ;  /* 0xffffff9000947947 */ /* 0x000fea000383ffff */
.L_x_4378:
[----:B------:R-:W-:Y:S01]  /*31180*/  BSSY B0, `(.L_x_4593) ;  /* 0x0000008000007945 */ /* 0x000fe20003800000 */
[----:B------:R-:W-:Y:S01]  /*31190*/  IMAD.MOV.U32 R13, RZ, RZ, R16 ;  /* 0x000000ffff0d7224 */ /* 0x000fe200078e0010 */
[----:B------:R-:W-:Y:S01]  /*311a0*/  MOV R11, 0x1f ;  /* 0x0000001f000b7802 */ /* 0x000fe20000000f00 */
[----:B------:R-:W-:Y:S02]  /*311b0*/  IMAD.MOV.U32 R12, RZ, RZ, RZ ;  /* 0x000000ffff0c7224 */ /* 0x000fe400078e00ff */
[----:B------:R-:W-:-:S07]  /*311c0*/  IMAD.MOV.U32 R15, RZ, RZ, -0x1 ;  /* 0xffffffffff0f7424 */ /* 0x000fce00078e00ff */
[----:B-12---:R-:W-:Y:S05]  /*311d0*/  WARPSYNC.COLLECTIVE R15, `(.L_x_4594) ;  /* 0x000000000f087348 */ /* 0x006fea0003c00000 */
[----:B------:R0:W3:Y:S02]  /*311e0*/  SHFL.IDX P6, R14, R13, R12, R11 ;  /* 0x0000000c0d0e7389 */ /* 0x0000e400000c000b */
[----:B0123--:R-:W-:Y:S01]  /*311f0*/  ENDCOLLECTIVE ;  /* 0x000000000000791b */ /* 0x00ffe20003800000 */
.L_x_4594:
[----:B------:R-:W-:Y:S05]  /*31200*/  BSYNC B0 ;  /* 0x0000000000007941 */ /* 0x000fea0003800000 */
.L_x_4593:
        /* <DEDUP_REMOVED lines=9> */
.L_x_4595:
[----:B------:R-:W-:Y:S02]  /*312a0*/  ULDC UR4, c[0x0][0xc3c] ;  /* 0x00030f0000047ab9 */ /* 0x000fe40000000800 */
[----:B------:R-:W-:-:S13]  /*312b0*/  ISETP.GE.OR P1, PT, R5, UR4, !P0 ;  /* 0x0000000405007c0c */ /* 0x000fda000c726670 */
[----:B------:R-:W0:Y:S01]  /*312c0*/  @!P1 LDC.64 R2, c[0x0][0xc80] ;  /* 0x00032000ff029b82 */ /* 0x000e220000000a00 */
[----:B------:R-:W-:Y:S01]  /*312d0*/  MOV R11, RZ ;  /* 0x000000ff000b7202 */ /* 0x000fe20000000f00 */
[----:B------:R-:W-:Y:S02]  /*312e0*/  IMAD.MOV.U32 R4, RZ, RZ, R14 ;  /* 0x000000ffff047224 */ /* 0x000fe400078e000e */
[----:B0-----:R-:W-:-:S06]  /*312f0*/  @!P1 IMAD.WIDE R2, R5, 0x4, R2 ;  /* 0x0000000405029825 */ /* 0x001fcc00078e0202 */
[----:B------:R-:W2:Y:S01]  /*31300*/  @!P1 LDG.E R2, desc[UR50][R2.64] ;  /* 0x0000003202029981 */ /* 0x000ea2000c1e1900 */
[----:B------:R-:W-:Y:S01]  /*31310*/  IMAD.MOV.U32 R5, RZ, RZ, RZ ;  /* 0x000000ffff057224 */ /* 0x000fe200078e00ff */
        /* <DEDUP_REMOVED lines=10> */
.L_x_4596:
[----:B------:R-:W-:Y:S01]  /*313c0*/  IMAD.MOV.U32 R12, RZ, RZ, 0x2 ;  /* 0x00000002ff0c7424 */ /* 0x000fe200078e00ff */
[----:B------:R-:W-:-:S05]  /*313d0*/  SEL R6, R14, RZ, P1 ;  /* 0x000000ff0e067207 */ /* 0x000fca0000800000 */
[----:B------:R-:W-:-:S04]  /*313e0*/  IMAD.IADD R6, R5, 0x1, R6 ;  /* 0x0000000105067824 */ /* 0x000fc800078e0206 */
[----:B------:R-:W-:-:S07]  /*313f0*/  IMAD.MOV.U32 R13, RZ, RZ, R6 ;  /* 0x000000ffff0d7224 */ /* 0x000fce00078e0006 */
[----:B------:R-:W-:Y:S05]  /*31400*/  WARPSYNC.COLLECTIVE R15, `(.L_x_4597) ;  /* 0x000000000f087348 */ /* 0x000fea0003c00000 */
[----:B------:R0:W1:Y:S02]  /*31410*/  SHFL.UP P6, R14, R13, R12, R11 ;  /* 0x0400000c0d0e7389 */ /* 0x00006400000c000b */
[----:B01----:R-:W-:Y:S01]  /*31420*/  ENDCOLLECTIVE ;  /* 0x000000000000791b */ /* 0x003fe20003800000 */
.L_x_4597:
[----:B------:R-:W-:Y:S02]  /*31430*/  MOV R12, 0x4 ;  /* 0x00000004000c7802 */ /* 0x000fe40000000f00 */
[----:B------:R-:W-:-:S05]  /*31440*/  SEL R7, R14, RZ, P2 ;  /* 0x000000ff0e077207 */ /* 0x000fca0001000000 */
[----:B------:R-:W-:-:S04]  /*31450*/  IMAD.IADD R7, R6, 0x1, R7 ;  /* 0x0000000106077824 */ /* 0x000fc800078e0207 */
[----:B------:R-:W-:-:S07]  /*31460*/  IMAD.MOV.U32 R13, RZ, RZ, R7 ;  /* 0x000000ffff0d7224 */ /* 0x000fce00078e0007 */
[----:B------:R-:W-:Y:S05]  /*31470*/  WARPSYNC.COLLECTIVE R15, `(.L_x_4598) ;  /* 0x000000000f087348 */ /* 0x000fea0003c00000 */
[----:B------:R0:W1:Y:S02]  /*31480*/  SHFL.UP P6, R14, R13, R12, R11 ;  /* 0x0400000c0d0e7389 */ /* 0x00006400000c000b */
[----:B01----:R-:W-:Y:S01]  /*31490*/  ENDCOLLECTIVE ;  /* 0x000000000000791b */ /* 0x003fe20003800000 */
.L_x_4598:
[----:B------:R-:W-:Y:S01]  /*314a0*/  IMAD.MOV.U32 R12, RZ, RZ, 0x8 ;  /* 0x00000008ff0c7424 */ /* 0x000fe200078e00ff */
[----:B------:R-:W-:-:S05]  /*314b0*/  SEL R2, R14, RZ, P3 ;  /* 0x000000ff0e027207 */ /* 0x000fca0001800000 */
[----:B------:R-:W-:-:S04]  /*314c0*/  IMAD.IADD R2, R7, 0x1, R2 ;  /* 0x0000000107027824 */ /* 0x000fc800078e0202 */
[----:B------:R-:W-:-:S07]  /*314d0*/  IMAD.MOV.U32 R13, RZ, RZ, R2 ;  /* 0x000000ffff0d7224 */ /* 0x000fce00078e0002 */
[----:B------:R-:W-:Y:S05]  /*314e0*/  WARPSYNC.COLLECTIVE R15, `(.L_x_4599) ;  /* 0x000000000f087348 */ /* 0x000fea0003c00000 */
[----:B------:R0:W1:Y:S02]  /*314f0*/  SHFL.UP P6, R14, R13, R12, R11 ;  /* 0x0400000c0d0e7389 */ /* 0x00006400000c000b */
[----:B01----:R-:W-:Y:S01]  /*31500*/  ENDCOLLECTIVE ;  /* 0x000000000000791b */ /* 0x003fe20003800000 */
.L_x_4599:
[----:B------:R-:W-:Y:S02]  /*31510*/  MOV R12, 0x10 ;  /* 0x00000010000c7802 */ /* 0x000fe40000000f00 */
[----:B------:R-:W-:-:S05]  /*31520*/  SEL R3, R14, RZ, P4 ;  /* 0x000000ff0e037207 */ /* 0x000fca0002000000 */
[----:B------:R-:W-:-:S04]  /*31530*/  IMAD.IADD R3, R2, 0x1, R3 ;  /* 0x0000000102037824 */ /* 0x000fc800078e0203 */
[----:B------:R-:W-:-:S07]  /*31540*/  IMAD.MOV.U32 R13, RZ, RZ, R3 ;  /* 0x000000ffff0d7224 */ /* 0x000fce00078e0003 */
[----:B------:R-:W-:Y:S05]  /*31550*/  WARPSYNC.COLLECTIVE R15, `(.L_x_4600) ;  /* 0x000000000f087348 */ /* 0x000fea0003c00000 */
[----:B------:R0:W1:Y:S02]  /*31560*/  SHFL.UP P6, R14, R13, R12, R11 ;  /* 0x0400000c0d0e7389 */ /* 0x00006400000c000b */
[----:B01----:R-:W-:Y:S01]  /*31570*/  ENDCOLLECTIVE ;  /* 0x000000000000791b */ /* 0x003fe20003800000 */
.L_x_4600:
[----:B------:R-:W-:Y:S02]  /*31580*/  IMAD.MOV.U32 R12, RZ, RZ, 0x1f ;  /* 0x0000001fff0c7424 */ /* 0x000fe400078e00ff */
[----:B------:R-:W-:Y:S01]  /*31590*/  IMAD.MOV.U32 R11, RZ, RZ, 0x1f ;  /* 0x0000001fff0b7424 */ /* 0x000fe200078e00ff */
[----:B------:R-:W-:-:S05]  /*315a0*/  SEL R2, R14, RZ, P5 ;  /* 0x000000ff0e027207 */ /* 0x000fca0002800000 */
[----:B------:R-:W-:-:S04]  /*315b0*/  IMAD.IADD R2, R3, 0x1, R2 ;  /* 0x0000000103027824 */ /* 0x000fc800078e0202 */
[----:B------:R-:W-:-:S07]  /*315c0*/  IMAD.MOV.U32 R13, RZ, RZ, R2 ;  /* 0x000000ffff0d7224 */ /* 0x000fce00078e0002 */
[----:B------:R-:W-:Y:S05]  /*315d0*/  WARPSYNC.COLLECTIVE R15, `(.L_x_4601) ;  /* 0x000000000f087348 */ /* 0x000fea0003c00000 */
[----:B------:R0:W1:Y:S02]  /*315e0*/  SHFL.IDX P6, R14, R13, R12, R11 ;  /* 0x0000000c0d0e7389 */ /* 0x00006400000c000b */
[----:B01----:R-:W-:Y:S01]  /*315f0*/  ENDCOLLECTIVE ;  /* 0x000000000000791b */ /* 0x003fe20003800000 */
.L_x_4601:
[----:B------:R-:W-:Y:S05]  /*31600*/  BRA `(.L_x_4602) ;  /* 0xffffff9c00287947 */ /* 0x000fea000383ffff */
.L_x_4383:
[----:B------:R-:W-:Y:S01]  /*31610*/  BSSY B0, `(.L_x_4603) ;  /* 0x0000008000007945 */ /* 0x000fe20003800000 */
[----:B-----5:R-:W-:Y:S01]  /*31620*/  IMAD.MOV.U32 R13, RZ, RZ, R5 ;  /* 0x000000ffff0d7224 */ /* 0x020fe200078e0005 */
[----:B------:R-:W-:Y:S01]  /*31630*/  MOV R12, 0x1 ;  /* 0x00000001000c7802 */ /* 0x000fe20000000f00 */
[----:B------:R-:W-:Y:S02]  /*31640*/  IMAD.MOV.U32 R11, RZ, RZ, RZ ;  /* 0x000000ffff0b7224 */ /* 0x000fe400078e00ff */
[----:B------:R-:W-:-:S07]  /*31650*/  IMAD.MOV.U32 R15, RZ, RZ, -0x1 ;  /* 0xffffffffff0f7424 */ /* 0x000fce00078e00ff */
[----:B0-----:R-:W-:Y:S05]  /*31660*/  WARPSYNC.COLLECTIVE R15, `(.L_x_4604) ;  /* 0x000000000f087348 */ /* 0x001fea0003c00000 */
[----:B------:R1:W2:Y:S02]  /*31670*/  SHFL.UP P6, R14, R13, R12, R11 ;  /* 0x0400000c0d0e7389 */ /* 0x0002a400000c000b */
[----:B012---:R-:W-:Y:S01]  /*31680*/  ENDCOLLECTIVE ;  /* 0x000000000000791b */ /* 0x007fe20003800000 */
.L_x_4604:
[----:B------:R-:W-:Y:S05]  /*31690*/  BSYNC B0 ;  /* 0x0000000000007941 */ /* 0x000fea0003800000 */
.L_x_4603:
        /* <DEDUP_REMOVED lines=8> */
.L_x_4605:
[----:B------:R-:W-:Y:S01]  /*31720*/  IMAD.MOV.U32 R12, RZ, RZ, 0x4 ;  /* 0x00000004ff0c7424 */ /* 0x000fe200078e00ff */
[----:B------:R-:W-:-:S05]  /*31730*/  SEL R2, R14, RZ, P2 ;  /* 0x000000ff0e027207 */ /* 0x000fca0001000000 */
[----:B------:R-:W-:-:S04]  /*31740*/  IMAD.IADD R2, R13, 0x1, R2 ;  /* 0x000000010d027824 */ /* 0x000fc800078e0202 */
[----:B------:R-:W-:-:S07]  /*31750*/  IMAD.MOV.U32 R13, RZ, RZ, R2 ;  /* 0x000000ffff0d7224 */ /* 0x000fce00078e0002 */
[----:B------:R-:W-:Y:S05]  /*31760*/  WARPSYNC.COLLECTIVE R15, `(.L_x_4606) ;  /* 0x000000000f087348 */ /* 0x000fea0003c00000 */
[----:B------:R0:W1:Y:S02]  /*31770*/  SHFL.UP P6, R14, R13, R12, R11 ;  /* 0x0400000c0d0e7389 */ /* 0x00006400000c000b */
[----:B01----:R-:W-:Y:S01]  /*31780*/  ENDCOLLECTIVE ;  /* 0x000000000000791b */ /* 0x003fe20003800000 */
.L_x_4606:
[----:B------:R-:W-:Y:S02]  /*31790*/  MOV R12, 0x8 ;  /* 0x00000008000c7802 */ /* 0x000fe40000000f00 */
[----:B------:R-:W-:-:S05]  /*317a0*/  SEL R3, R14, RZ, P3 ;  /* 0x000000ff0e037207 */ /* 0x000fca0001800000 */
[----:B------:R-:W-:-:S04]  /*317b0*/  IMAD.IADD R3, R2, 0x1, R3 ;  /* 0x0000000102037824 */ /* 0x000fc800078e0203 */
[----:B------:R-:W-:-:S07]  /*317c0*/  IMAD.MOV.U32 R13, RZ, RZ, R3 ;  /* 0x000000ffff0d7224 */ /* 0x000fce00078e0003 */
[----:B------:R-:W-:Y:S05]  /*317d0*/  WARPSYNC.COLLECTIVE R15, `(.L_x_4607) ;  /* 0x000000000f087348 */ /* 0x000fea0003c00000 */
[----:B------:R0:W1:Y:S02]  /*317e0*/  SHFL.UP P6, R14, R13, R12, R11 ;  /* 0x0400000c0d0e7389 */ /* 0x00006400000c000b */
[----:B01----:R-:W-:Y:S01]  /*317f0*/  ENDCOLLECTIVE ;  /* 0x000000000000791b */ /* 0x003fe20003800000 */
.L_x_4607:
[----:B------:R-:W-:Y:S01]  /*31800*/  IMAD.MOV.U32 R12, RZ, RZ, 0x10 ;  /* 0x00000010ff0c7424 */ /* 0x000fe200078e00ff */
[----:B------:R-:W-:-:S05]  /*31810*/  SEL R4, R14, RZ, P4 ;  /* 0x000000ff0e047207 */ /* 0x000fca0002000000 */
[----:B------:R-:W-:-:S04]  /*31820*/  IMAD.IADD R4, R3, 0x1, R4 ;  /* 0x0000000103047824 */ /* 0x000fc800078e0204 */
[----:B------:R-:W-:-:S07]  /*31830*/  IMAD.MOV.U32 R13, RZ, RZ, R4 ;  /* 0x000000ffff0d7224 */ /* 0x000fce00078e0004 */
[----:B------:R-:W-:Y:S05]  /*31840*/  WARPSYNC.COLLECTIVE R15, `(.L_x_4608) ;  /* 0x000000000f087348 */ /* 0x000fea0003c00000 */
[----:B------:R0:W1:Y:S02]  /*31850*/  SHFL.UP P6, R14, R13, R12, R11 ;  /* 0x0400000c0d0e7389 */ /* 0x00006400000c000b */
[----:B01----:R-:W-:Y:S01]  /*31860*/  ENDCOLLECTIVE ;  /* 0x000000000000791b */ /* 0x003fe20003800000 */
.L_x_4608:
[----:B------:R-:W-:Y:S01]  /*31870*/  MOV R12, 0x1f ;  /* 0x0000001f000c7802 */ /* 0x000fe20000000f00 */
[----:B------:R-:W-:Y:S01]  /*31880*/  IMAD.MOV.U32 R11, RZ, RZ, 0x1f ;  /* 0x0000001fff0b7424 */ /* 0x000fe200078e00ff */
[----:B------:R-:W-:-:S05]  /*31890*/  SEL R3, R14, RZ, P5 ;  /* 0x000000ff0e037207 */ /* 0x000fca0002800000 */
[----:B------:R-:W-:-:S04]  /*318a0*/  IMAD.IADD R2, R4, 0x1, R3 ;  /* 0x0000000104027824 */ /* 0x000fc800078e0203 */
[----:B------:R-:W-:-:S07]  /*318b0*/  IMAD.MOV.U32 R13, RZ, RZ, R2 ;  /* 0x000000ffff0d7224 */ /* 0x000fce00078e0002 */
[----:B------:R-:W-:Y:S05]  /*318c0*/  WARPSYNC.COLLECTIVE R15, `(.L_x_4609) ;  /* 0x000000000f087348 */ /* 0x000fea0003c00000 */
[----:B------:R0:W1:Y:S02]  /*318d0*/  SHFL.IDX P6, R14, R13, R12, R11 ;  /* 0x0000000c0d0e7389 */ /* 0x00006400000c000b */
[----:B01----:R-:W-:Y:S01]  /*318e0*/  ENDCOLLECTIVE ;  /* 0x000000000000791b */ /* 0x003fe20003800000 */
.L_x_4609:
[----:B------:R-:W-:Y:S05]  /*318f0*/  BRA `(.L_x_4610) ;  /* 0xffffff9c00087947 */ /* 0x000fea000383ffff */
.L_x_4385:
[----:B------:R-:W-:Y:S01]  /*31900*/  BSSY B0, `(.L_x_4611) ;  /* 0x0000006000007945 */ /* 0x000fe20003800000 */
[----:B------:R-:W-:Y:S01]  /*31910*/  PLOP3.LUT P6, PT, P6, PT, PT, 0x8, 0x0 ;  /* 0x000000000000781c */ /* 0x000fe200037ce170 */
[----:B------:R-:W-:-:S12]  /*31920*/  IMAD.MOV.U32 R15, RZ, RZ, -0x1 ;  /* 0xffffffffff0f7424 */ /* 0x000fd800078e00ff */
[----:B0-----:R-:W-:Y:S05]  /*31930*/  WARPSYNC.COLLECTIVE R15, `(.L_x_4612) ;  /* 0x000000000f087348 */ /* 0x001fea0003c00000 */
[----:B------:R-:W-:Y:S01]  /*31940*/  VOTE.ANY R14, PT, P6 ;  /* 0x00000000000e7806 */ /* 0x000fe200030e0100 */
[----:B0-----:R-:W-:Y:S06]  /*31950*/  ENDCOLLECTIVE ;  /* 0x000000000000791b */ /* 0x001fec0003800000 */
.L_x_4612:
[----:B------:R-:W-:Y:S05]  /*31960*/  BSYNC B0 ;  /* 0x0000000000007941 */ /* 0x000fea0003800000 */
.L_x_4611:
        /* <DEDUP_REMOVED lines=9> */
.L_x_4613:
[----:B------:R-:W-:Y:S01]  /*31a00*/  IMAD.MOV.U32 R5, RZ, RZ, R14 ;  /* 0x000000ffff057224 */ /* 0x000fe200078e000e */
[----:B------:R-:W-:Y:S06]  /*31a10*/  BRA `(.L_x_4614) ;  /* 0xffffff9800f87947 */ /* 0x000fec000383ffff */
.L_x_4387:
[----:B------:R-:W-:Y:S01]  /*31a20*/  BSSY B0, `(.L_x_4615) ;  /* 0x0000007000007945 */ /* 0x000fe20003800000 */
[----:B------:R-:W-:Y:S02]  /*31a30*/  IMAD.MOV.U32 R13, RZ, RZ, R2 ;  /* 0x000000ffff0d7224 */ /* 0x000fe400078e0002 */
[----:B------:R-:W-:Y:S02]  /*31a40*/  IMAD.MOV.U32 R11, RZ, RZ, 0x1f ;  /* 0x0000001fff0b7424 */ /* 0x000fe400078e00ff */
[----:B------:R-:W-:-:S07]  /*31a50*/  IMAD.MOV.U32 R15, RZ, RZ, -0x1 ;  /* 0xffffffffff0f7424 */ /* 0x000fce00078e00ff */
[----:B012---:R-:W-:Y:S05]  /*31a60*/  WARPSYNC.COLLECTIVE R15, `(.L_x_4616) ;  /* 0x000000000f087348 */ /* 0x007fea0003c00000 */
[----:B------:R3:W4:Y:S02]  /*31a70*/  SHFL.IDX P6, R14, R13, R12, R11 ;  /* 0x0000000c0d0e7389 */ /* 0x00072400000c000b */
[----:B01234-:R-:W-:Y:S01]  /*31a80*/  ENDCOLLECTIVE ;  /* 0x000000000000791b */ /* 0x01ffe20003800000 */
.L_x_4616:
[----:B------:R-:W-:Y:S05]  /*31a90*/  BSYNC B0 ;  /* 0x0000000000007941 */ /* 0x000fea0003800000 */
.L_x_4615:
[----:B------:R-:W-:Y:S05]  /*31aa0*/  BRA `(.L_x_4386) ;  /* 0xffffff9800f07947 */ /* 0x000fea000383ffff */
.L_x_4391:
[----:B0-----:R0:W1:Y:S02]  /*31ab0*/  SYNCS.PHASECHK.TRANS64.TRYWAIT P0, [R5+URZ+0x33420], R0 ;  /* 0x03342000050075a7 */ /* 0x001064000800017f */
[----:B-1----:R-:W-:Y:S05]  /*31ac0*/  @!P0 NANOSLEEP.SYNCS 0x989680 ;  /* 0x009896800000895d */ /* 0x002fea0003900000 */
[----:B------:R-:W1:Y:S02]  /*31ad0*/  @!P0 SYNCS.PHASECHK.TRANS64 P0, [R5+URZ+0x33420], R0 ;  /* 0x03342000050085a7 */ /* 0x000e64000800007f */
[----:B-1----:R-:W-:Y:S05]  /*31ae0*/  @!P0 BRA `(.L_x_4391) ;  /* 0xfffffffc00f08947 */ /* 0x002fea000383ffff */
[----:B------:R-:W-:Y:S05]  /*31af0*/  BRA `(.L_x_4617) ;  /* 0xffffff9c00e47947 */ /* 0x000fea000383ffff */
.L_x_4392:
[----:B------:R-:W1:Y:S01]  /*31b00*/  S2R R2, SR_TID.X ;  /* 0x0000000000027919 */ /* 0x000e620000002100 */
[----:B------:R-:W-:Y:S01]  /*31b10*/  BSSY B0, `(.L_x_4618) ;  /* 0x000000a000007945 */ /* 0x000fe20003800000 */
[----:B------:R-:W-:Y:S02]  /*31b20*/  IMAD.MOV.U32 R12, RZ, RZ, RZ ;  /* 0x000000ffff0c7224 */ /* 0x000fe400078e00ff */
[----:B------:R-:W-:Y:S02]  /*31b30*/  IMAD.MOV.U32 R11, RZ, RZ, 0x1f ;  /* 0x0000001fff0b7424 */ /* 0x000fe400078e00ff */
[----:B------:R-:W-:Y:S01]  /*31b40*/  IMAD.MOV.U32 R15, RZ, RZ, -0x1 ;  /* 0xffffffffff0f7424 */ /* 0x000fe200078e00ff */
[----:B-1----:R-:W-:-:S04]  /*31b50*/  SHF.R.U32.HI R2, RZ, 0x5, R2 ;  /* 0x00000005ff027819 */ /* 0x002fc80000011602 */
[----:B------:R-:W-:-:S04]  /*31b60*/  LOP3.LUT R2, R2, 0x3, RZ, 0xc0, !PT ;  /* 0x0000000302027812 */ /* 0x000fc800078ec0ff */
[----:B------:R-:W-:-:S07]  /*31b70*/  MOV R13, R2 ;  /* 0x00000002000d7202 */ /* 0x000fce0000000f00 */
[----:B0-----:R-:W-:Y:S05]  /*31b80*/  WARPSYNC.COLLECTIVE R15, `(.L_x_4619) ;  /* 0x000000000f087348 */ /* 0x001fea0003c00000 */
[----:B------:R1:W2:Y:S02]  /*31b90*/  SHFL.IDX P6, R14, R13, R12, R11 ;  /* 0x0000000c0d0e7389 */ /* 0x0002a400000c000b */
[----:B012---:R-:W-:Y:S01]  /*31ba0*/  ENDCOLLECTIVE ;  /* 0x000000000000791b */ /* 0x007fe20003800000 */
.L_x_4619:
[----:B------:R-:W-:Y:S05]  /*31bb0*/  BSYNC B0 ;  /* 0x0000000000007941 */ /* 0x000fea0003800000 */
.L_x_4618:
[----:B------:R-:W-:Y:S05]  /*31bc0*/  BRA `(.L_x_4620) ;  /* 0xffffff9c00cc7947 */ /* 0x000fea000383ffff */
.L_x_4393:
[----:B------:R-:W-:Y:S01]  /*31bd0*/  BSSY B0, `(.L_x_4621) ;  /* 0x0000006000007945 */ /* 0x000fe20003800000 */
[----:B------:R-:W-:-:S07]  /*31be0*/  IMAD.MOV.U32 R15, RZ, RZ, -0x1 ;  /* 0xffffffffff0f7424 */ /* 0x000fce00078e00ff */
[----:B0-----:R-:W-:Y:S05]  /*31bf0*/  WARPSYNC.COLLECTIVE R15, `(.L_x_4622) ;  /* 0x000000000f0c7348 */ /* 0x001fea0003c00000 */
[----:B------:R-:W-:Y:S02]  /*31c00*/  ELECT P6, UR62, PT ;  /* 0x00000000003e782f */ /* 0x000fe400038c0000 */
[----:B------:R-:W-:Y:S01]  /*31c10*/  MOV R14, UR62 ;  /* 0x0000003e000e7c02 */ /* 0x000fe20008000f00 */
[----:B0-----:R-:W-:Y:S10]  /*31c20*/  ENDCOLLECTIVE ;  /* 0x000000000000791b */ /* 0x001ff40003800000 */
.L_x_4622:
[----:B------:R-:W-:Y:S05]  /*31c30*/  BSYNC B0 ;  /* 0x0000000000007941 */ /* 0x000fea0003800000 */
.L_x_4621:
[----:B------:R-:W-:Y:S05]  /*31c40*/  BRA `(.L_x_4623) ;  /* 0xffffff9c00c07947 */ /* 0x000fea000383ffff */
.L_x_4395:
[----:B0-----:R0:W1:Y:S02]  /*31c50*/  SYNCS.PHASECHK.TRANS64.TRYWAIT P1, [R3+URZ+0x33440], R2 ;  /* 0x03344002030075a7 */ /* 0x001064000802017f */
[----:B-1----:R-:W-:Y:S05]  /*31c60*/  @!P1 NANOSLEEP.SYNCS 0x989680 ;  /* 0x009896800000995d */ /* 0x002fea0003900000 */
[----:B------:R-:W1:Y:S02]  /*31c70*/  @!P1 SYNCS.PHASECHK.TRANS64 P1, [R3+URZ+0x33440], R2 ;  /* 0x03344002030095a7 */ /* 0x000e64000802007f */
[----:B-1----:R-:W-:Y:S05]  /*31c80*/  @!P1 BRA `(.L_x_4395) ;  /* 0xfffffffc00f09947 */ /* 0x002fea000383ffff */
[----:B------:R-:W-:Y:S05]  /*31c90*/  BRA `(.L_x_4624) ;  /* 0xffffff9c00e07947 */ /* 0x000fea000383ffff */
.L_x_4397:
[----:B-1----:R1:W2:Y:S02]  /*31ca0*/  SYNCS.PHASECHK.TRANS64.TRYWAIT P1, [R5+URZ+0x33440], R0 ;  /* 0x03344000050075a7 */ /* 0x0022a4000802017f */
[----:B--2---:R-:W-:Y:S05]  /*31cb0*/  @!P1 NANOSLEEP.SYNCS 0x989680 ;  /* 0x009896800000995d */ /* 0x004fea0003900000 */
[----:B------:R-:W2:Y:S02]  /*31cc0*/  @!P1 SYNCS.PHASECHK.TRANS64 P1, [R5+URZ+0x33440], R0 ;  /* 0x03344000050095a7 */ /* 0x000ea4000802007f */
[----:B--2---:R-:W-:Y:S05]  /*31cd0*/  @!P1 BRA `(.L_x_4397) ;  /* 0xfffffffc00f09947 */ /* 0x004fea000383ffff */
[----:B------:R-:W-:Y:S05]  /*31ce0*/  BRA `(.L_x_4625) ;  /* 0xffffff9c00ec7947 */ /* 0x000fea000383ffff */
.L_x_4399:
[----:B--2---:R2:W3:Y:S02]  /*31cf0*/  SYNCS.PHASECHK.TRANS64.TRYWAIT P1, [R3+URZ+0x33460], R2 ;  /* 0x03346002030075a7 */ /* 0x0044e4000802017f */
[----:B---3--:R-:W-:Y:S05]  /*31d00*/  @!P1 NANOSLEEP.SYNCS 0x989680 ;  /* 0x009896800000995d */ /* 0x008fea0003900000 */
[----:B------:R-:W3:Y:S02]  /*31d10*/  @!P1 SYNCS.PHASECHK.TRANS64 P1, [R3+URZ+0x33460], R2 ;  /* 0x03346002030095a7 */ /* 0x000ee4000802007f */
[----:B---3--:R-:W-:Y:S05]  /*31d20*/  @!P1 BRA `(.L_x_4399) ;  /* 0xfffffffc00f09947 */ /* 0x008fea000383ffff */
[----:B------:R-:W-:Y:S05]  /*31d30*/  BRA `(.L_x_4626) ;  /* 0xffffff9c00e87947 */ /* 0x000fea000383ffff */
.L_x_4401:
[----:B---3--:R3:W4:Y:S02]  /*31d40*/  SYNCS.PHASECHK.TRANS64.TRYWAIT P1, [R5+URZ+0x33460], R0 ;  /* 0x03346000050075a7 */ /* 0x008724000802017f */
[----:B----4-:R-:W-:Y:S05]  /*31d50*/  @!P1 NANOSLEEP.SYNCS 0x989680 ;  /* 0x009896800000995d */ /* 0x010fea0003900000 */
[----:B------:R-:W4:Y:S02]  /*31d60*/  @!P1 SYNCS.PHASECHK.TRANS64 P1, [R5+URZ+0x33460], R0 ;  /* 0x03346000050095a7 */ /* 0x000f24000802007f */
[----:B----4-:R-:W-:Y:S05]  /*31d70*/  @!P1 BRA `(.L_x_4401) ;  /* 0xfffffffc00f09947 */ /* 0x010fea000383ffff */
[----:B------:R-:W-:Y:S05]  /*31d80*/  BRA `(.L_x_4627) ;  /* 0xffffff9c00e47947 */ /* 0x000fea000383ffff */
.L_x_4403:
[----:B----4-:R4:W0:Y:S02]  /*31d90*/  SYNCS.PHASECHK.TRANS64.TRYWAIT P1, [R3+URZ+0x33480], R2 ;  /* 0x03348002030075a7 */ /* 0x010824000802017f */
[----:B0-----:R-:W-:Y:S05]  /*31da0*/  @!P1 NANOSLEEP.SYNCS 0x989680 ;  /* 0x009896800000995d */ /* 0x001fea0003900000 */
[----:B------:R-:W0:Y:S02]  /*31db0*/  @!P1 SYNCS.PHASECHK.TRANS64 P1, [R3+URZ+0x33480], R2 ;  /* 0x03348002030095a7 */ /* 0x000e24000802007f */
[----:B0-----:R-:W-:Y:S05]  /*31dc0*/  @!P1 BRA `(.L_x_4403) ;  /* 0xfffffffc00f09947 */ /* 0x001fea000383ffff */
[----:B------:R-:W-:Y:S05]  /*31dd0*/  BRA `(.L_x_4628) ;  /* 0xffffff9c00e07947 */ /* 0x000fea000383ffff */
.L_x_4629:
        /* <DEDUP_REMOVED lines=10> */
.L_x_15836:


//--------------------- .text._ZN7cutlass13device_kernelIN5flash11enable_sm90INS1_16FlashAttnFwdSm90INS1_25CollectiveMainloopFwdSm90ILi2EN4cute5tupleIJNS5_1CILi1EEES8_S8_EEENS6_IJNS7_ILi128EEESA_NS7_ILi192EEEEEELi192ENS_12float_e4m3_tEfNS_4arch4Sm90ELb0ELb1ELb0ELb0ELb1ELb0ELb0ELb1ELb1ELb1ELb0ELb0EEENS1_21CollectiveEpilogueFwdINS6_IJSA_SB_SA_EEES9_NS_10bfloat16_tESF_Li256ELb0ELb1ELb0ELb1EEENS1_30DynamicPersistentTileSchedulerILi256ELi128ELb0ELb1ELb1EEEEEEEEEvNT_6ParamsE --------------------------
	.section	.text._ZN7cutlass13device_kernelIN5flash11enable_sm90INS1_16FlashAttnFwdSm90INS1_25CollectiveMainloopFwdSm90ILi2EN4cute5tupleIJNS5_1CILi1EEES8_S8_EEENS6_IJNS7_ILi128EEESA_NS7_ILi192EEEEEELi192ENS_12float_e4m3_tEfNS_4arch4Sm90ELb0ELb1ELb0ELb0ELb1ELb0ELb0ELb1ELb1ELb1ELb0ELb0EEENS1_21CollectiveEpilogueFwdINS6_IJSA_SB_SA_EEES9_NS_10bfloat16_tESF_Li256ELb0ELb1ELb0ELb1EEENS1_30DynamicPersistentTileSchedulerILi256ELi128ELb0ELb1ELb1EEEEEEEEEvNT_6ParamsE,"ax",@progbits
	.align	128
.text._ZN7cutlass13device_kernelIN5flash11enable_sm90INS1_16FlashAttnFwdSm90INS1_25CollectiveMainloopFwdSm90ILi2EN4cute5tupleIJNS5_1CILi1EEES8_S8_EEENS6_IJNS7_ILi128EEESA_NS7_ILi192EEEEEELi192ENS_12float_e4m3_tEfNS_4arch4Sm90ELb0ELb1ELb0ELb0ELb1ELb0ELb0ELb1ELb1ELb1ELb0ELb0EEENS1_21CollectiveEpilogueFwdINS6_IJSA_SB_SA_EEES9_NS_10bfloat16_tESF_Li256ELb0ELb1ELb0ELb1EEENS1_30DynamicPersistentTileSchedulerILi256ELi128ELb0ELb1ELb1EEEEEEEEEvNT_6ParamsE:
        .type           _ZN7cutlass13device_kernelIN5flash11enable_sm90INS1_16FlashAttnFwdSm90INS1_25CollectiveMainloopFwdSm90ILi2EN4cute5tupleIJNS5_1CILi1EEES8_S8_EEENS6_IJNS7_ILi128EEESA_NS7_ILi192EEEEEELi192ENS_12float_e4m3_tEfNS_4arch4Sm90ELb0ELb1ELb0ELb0ELb1ELb0ELb0ELb1ELb1ELb1ELb0ELb0EEENS1_21CollectiveEpilogueFwdINS6_IJSA_SB_SA_EEES9_NS_10bfloat16_tESF_Li256ELb0ELb1ELb0ELb1EEENS1_30DynamicPersistentTileSchedulerILi256ELi128ELb0ELb1ELb1EEEEEEEEEvNT_6ParamsE,@function
        .size           _ZN7cutlass13device_kernelIN5flash11enable_sm90INS1_16FlashAttnFwdSm90INS1_25CollectiveMainloopFwdSm90ILi2EN4cute5tupleIJNS5_1CILi1EEES8_S8_EEENS6_IJNS7_ILi128EEESA_NS7_ILi192EEEEEELi192ENS_12float_e4m3_tEfNS_4arch4Sm90ELb0ELb1ELb0ELb0ELb1ELb0ELb0ELb1ELb1ELb1ELb0ELb0EEENS1_21CollectiveEpilogueFwdINS6_IJSA_SB_SA_EEES9_NS_10bfloat16_tESF_Li256ELb0ELb1ELb0ELb1EEENS1_30DynamicPersistentTileSchedulerILi256ELi128ELb0ELb1ELb1EEEEEEEEEvNT_6ParamsE,(.L_x_15837 - _ZN7cutlass13device_kernelIN5flash11enable_sm90INS1_16FlashAttnFwdSm90INS1_25CollectiveMainloopFwdSm90ILi2EN4cute5tupleIJNS5_1CILi1EEES8_S8_EEENS6_IJNS7_ILi128EEESA_NS7_ILi192EEEEEELi192ENS_12float_e4m3_tEfNS_4arch4Sm90ELb0ELb1ELb0ELb0ELb1ELb0ELb0ELb1ELb1ELb1ELb0ELb0EEENS1_21CollectiveEpilogueFwdINS6_IJSA_SB_SA_EEES9_NS_10bfloat16_tESF_Li256ELb0ELb1ELb0ELb1EEENS1_30DynamicPersistentTileSchedulerILi256ELi128ELb0ELb1ELb1EEEEEEEEEvNT_6ParamsE)
        .other          _ZN7cutlass13device_kernelIN5flash11enable_sm90INS1_16FlashAttnFwdSm90INS1_25CollectiveMainloopFwdSm90ILi2EN4cute5tupleIJNS5_1CILi1EEES8_S8_EEENS6_IJNS7_ILi128EEESA_NS7_ILi192EEEEEELi192ENS_12float_e4m3_tEfNS_4arch4Sm90ELb0ELb1ELb0ELb0ELb1ELb0ELb0ELb1ELb1ELb1ELb0ELb0EEENS1_21CollectiveEpilogueFwdINS6_IJSA_SB_SA_EEES9_NS_10bfloat16_tESF_Li256ELb0ELb1ELb0ELb1EEENS1_30DynamicPersistentTileSchedulerILi256ELi128ELb0ELb1ELb1EEEEEEEEEvNT_6ParamsE,@"STO_CUDA_ENTRY STV_DEFAULT"
_ZN7cutlass13device_kernelIN5flash11enable_sm90INS1_16FlashAttnFwdSm90INS1_25CollectiveMainloopFwdSm90ILi2EN4cute5tupleIJNS5_1CILi1EEES8_S8_EEENS6_IJNS7_ILi128EEESA_NS7_ILi192EEEEEELi192ENS_12float_e4m3_tEfNS_4arch4Sm90ELb0ELb1ELb0ELb0ELb1ELb0ELb0ELb1ELb1ELb1ELb0ELb0EEENS1_21CollectiveEpilogueFwdINS6_IJSA_SB_SA_EEES9_NS_10bfloat16_tESF_Li256ELb0ELb1ELb0ELb1EEENS1_30DynamicPersistentTileSchedulerILi256ELi128ELb0ELb1ELb1EEEEEEEEEvNT_6ParamsE:
        /* <DEDUP_REMOVED lines=45> */
.L_x_4630:
        /* <DEDUP_REMOVED lines=22> */
.L_x_4631:
        /* <DEDUP_REMOVED lines=18> */
.L_x_4632:
        /* <DEDUP_REMOVED lines=22> */
.L_x_4633:
        /* <DEDUP_REMOVED lines=24> */
.L_x_4634:
        /* <DEDUP_REMOVED lines=9> */
.L_x_4636:
        /* <DEDUP_REMOVED lines=16> */
[----:B------:R-:W-:Y:S01]  /*09c0*/  UMOV UR48, URZ ;  /* 0x0000003f00307c82 */ /* 0x000fe20008000000 */
[----:B------:R-:W-:Y:S02]  /*09d0*/  UMOV UR47, URZ ;  /* 0x0000003f002f7c82 */ /* 0x000fe40008000000 */
[----:B------:R-:W-:Y:S01]  /*09e0*/  SHF.R.S32.HI R3, RZ, 0x1f, R208 ;  /* 0x0000001fff037819 */ /* 0x000fe200000114d0 */
[----:B------:R-:W-:-:S03]  /*09f0*/  UMOV UR46, URZ ;  /* 0x0000003f002e7c82 */ /* 0x000fc60008000000 */
[CC--:B------:R-:W-:Y:S02]  /*0a00*/  LEA.HI R5, R3.reuse, R208.reuse, RZ, 0x7 ;  /* 0x000000d003057211 */ /* 0x0c0fe400078f38ff */
[----:B------:R-:W-:Y:S02]  /*0a10*/  LEA.HI R0, R3, R208, RZ, 0x4 ;  /* 0x000000d003007211 */ /* 0x000fe400078f20ff */
[----:B------:R-:W-:Y:S02]  /*0a20*/  LOP3.LUT R201, R5, 0xffffff80, RZ, 0xc0, !PT ;  /* 0xffffff8005c97812 */ /* 0x000fe400078ec0ff */
[----:B------:R-:W-:Y:S02]  /*0a30*/  SHF.R.S32.HI R9, RZ, 0x4, R0 ;  /* 0x00000004ff097819 */ /* 0x000fe40000011400 */
[----:B------:R-:W-:Y:S01]  /*0a40*/  LOP3.LUT R7, R0, 0x3fffff0, RZ, 0xc0, !PT ;  /* 0x03fffff000077812 */ /* 0x000fe200078ec0ff */
[----:B------:R-:W-:Y:S01]  /*0a50*/  IMAD.IADD R201, R208, 0x1, -R201 ;  /* 0x00000001d0c97824 */ /* 0x000fe200078e0ac9 */
[----:B------:R-:W-:-:S02]  /*0a60*/  LEA.HI R0, R0, R9, RZ, 0x1 ;  /* 0x0000000900007211 */ /* 0x000fc400078f08ff */
[CC--:B------:R-:W-:Y:S01]  /*0a70*/  LEA.HI R2, R3.reuse, R208.reuse, RZ, 0x5 ;  /* 0x000000d003027211 */ /* 0x0c0fe200078f28ff */
[----:B------:R-:W-:Y:S01]  /*0a80*/  IMAD.IADD R7, R208, 0x1, -R7 ;  /* 0x00000001d0077824 */ /* 0x000fe200078e0a07 */
[----:B------:R-:W-:Y:S02]  /*0a90*/  SHF.R.S32.HI R4, RZ, 0x1f, R201 ;  /* 0x0000001fff047819 */ /* 0x000fe400000114c9 */
[----:B------:R-:W-:Y:S01]  /*0aa0*/  LOP3.LUT R0, R0, 0x1ffffffe, RZ, 0xc0, !PT ;  /* 0x1ffffffe00007812 */ /* 0x000fe200078ec0ff */
[----:B------:R-:W-:Y:S01]  /*0ab0*/  IMAD.SHL.U32 R2, R2, 0x20, RZ ;  /* 0x0000002002027824 */ /* 0x000fe200078e00ff */
[----:B------:R-:W-:Y:S02]  /*0ac0*/  LEA.HI R6, R4, R201, RZ, 0x2 ;  /* 0x000000c904067211 */ /* 0x000fe400078f10ff */
[----:B------:R-:W-:Y:S01]  /*0ad0*/  LEA.HI R10, R3, R208, RZ, 0x2 ;  /* 0x000000d0030a7211 */ /* 0x000fe200078f10ff */
[----:B------:R-:W-:Y:S01]  /*0ae0*/  IMAD.IADD R0, R9, 0x1, -R0 ;  /* 0x0000000109007824 */ /* 0x000fe200078e0a00 */
[----:B------:R-:W-:-:S02]  /*0af0*/  SHF.R.S32.HI R8, RZ, 0x2, R6 ;  /* 0x00000002ff087819 */ /* 0x000fc40000011406 */
[----:B------:R-:W-:Y:S02]  /*0b00*/  SHF.R.S32.HI R11, RZ, 0x1f, R6 ;  /* 0x0000001fff0b7819 */ /* 0x000fe40000011406 */
[----:B------:R-:W-:Y:S02]  /*0b10*/  LOP3.LUT R9, R10, 0xfffffffc, RZ, 0xc0, !PT ;  /* 0xfffffffc0a097812 */ /* 0x000fe400078ec0ff */
[----:B------:R-:W-:Y:S02]  /*0b20*/  LEA.HI R3, R3, R208, RZ, 0x3 ;  /* 0x000000d003037211 */ /* 0x000fe400078f18ff */
[----:B------:R-:W-:Y:S01]  /*0b30*/  LEA.HI R11, R11, R8, RZ, 0x3 ;  /* 0x000000080b0b7211 */ /* 0x000fe200078f18ff */
[----:B------:R-:W-:Y:S01]  /*0b40*/  IMAD.IADD R9, R208, 0x1, -R9 ;  /* 0x00000001d0097824 */ /* 0x000fe200078e0a09 */
[----:B------:R-:W-:Y:S02]  /*0b50*/  SHF.R.S32.HI R202, RZ, 0x7, R5 ;  /* 0x00000007ffca7819 */ /* 0x000fe40000011405 */
[----:B------:R-:W-:-:S02]  /*0b60*/  LOP3.LUT R2, R2, 0xfffffc00, RZ, 0xc0, !PT ;  /* 0xfffffc0002027812 */ /* 0x000fc400078ec0ff */
[----:B------:R-:W-:Y:S02]  /*0b70*/  LOP3.LUT R23, R3, 0xfffffff8, RZ, 0xc0, !PT ;  /* 0xfffffff803177812 */ /* 0x000fe400078ec0ff */
[----:B------:R-:W-:Y:S01]  /*0b80*/  LOP3.LUT R11, R11, 0xfffffff8, RZ, 0xc0, !PT ;  /* 0xfffffff80b0b7812 */ /* 0x000fe200078ec0ff */
[----:B------:R-:W-:Y:S01]  /*0b90*/  IMAD R7, R7, 0x40, R2 ;  /* 0x0000004007077824 */ /* 0x000fe200078e0202 */
        /* <DEDUP_REMOVED lines=23> */
.L_x_4741:
        /* <DEDUP_REMOVED lines=21> */
.L_x_4637:
[----:B------:R-:W-:Y:S01]  /*0e60*/  ULDC UR6, c[0x0][0xc54] ;  /* 0x0003150000067ab9 */ /* 0x000fe20000000800 */
[----:B------:R-:W-:Y:S01]  /*0e70*/  UMOV UR8, UR7 ;  /* 0x0000000700087c82 */ /* 0x000fe20008000000 */
[----:B------:R-:W-:-:S11]  /*0e80*/  UISETP.NE.AND UP0, UPT, UR6, 0x1, UPT ;  /* 0x000000010600788c */ /* 0x000fd6000bf05270 */
[----:B------:R-:W-:Y:S02]  /*0e90*/  @UP0 ULDC.64 UR10, c[0x0][0xc58] ;  /* 0x00031600000a0ab9 */ /* 0x000fe40000000a00 */
[----:B------:R-:W-:-:S04]  /*0ea0*/  UIMAD.WIDE.U32 UR4, UR7, UR10, URZ ;  /* 0x0000000a070472a5 */ /* 0x000fc8000f8e003f */
[----:B------:R-:W-:-:S04]  /*0eb0*/  @UP0 USHF.R.U32.HI UR8, URZ, UR11, UR5 ;  /* 0x0000000b3f080299 */ /* 0x000fc80008011605 */
[----:B------:R-:W-:-:S12]  /*0ec0*/  UIMAD UR4, UR8, UR6, URZ ;  /* 0x00000006080472a4 */ /* 0x000fd8000f8e023f */
.L_x_4638:
        /* <DEDUP_REMOVED lines=99> */
.L_x_4640:
[----:B------:R-:W-:-:S11]  /*1500*/  UISETP.NE.AND UP0, UPT, UR5, 0x1, UPT ;  /* 0x000000010500788c */ /* 0x000fd6000bf05270 */
[----:B------:R-:W-:Y:S02]  /*1510*/  @UP0 ULDC.64 UR8, c[0x0][0x9e8] ;  /* 0x00027a0000080ab9 */ /* 0x000fe40000000a00 */
[----:B------:R-:W-:-:S04]  /*1520*/  UIMAD.WIDE.U32 UR6, UR4, UR8, URZ ;  /* 0x00000008040672a5 */ /* 0x000fc8000f8e003f */
[----:B------:R-:W-:-:S12]  /*1530*/  @UP0 USHF.R.U32.HI UR4, URZ, UR9, UR7 ;  /* 0x000000093f040299 */ /* 0x000fd80008011607 */
.L_x_4641:
[----:B------:R-:W-:-:S06]  /*1540*/  UIMAD UR4, UR4, UR5, UR5 ;  /* 0x00000005040472a4 */ /* 0x000fcc000f8e0205 */
[----:B------:R-:W-:-:S07]  /*1550*/  VIMNMX R0, R0, UR4, PT ;  /* 0x0000000400007c48 */ /* 0x000fce000bfe0100 */
.L_x_4639:
        /* <DEDUP_REMOVED lines=32> */
.L_x_4643:
[----:B------:R-:W-:-:S11]  /*1760*/  UISETP.NE.AND UP0, UPT, UR5, 0x1, UPT ;  /* 0x000000010500788c */ /* 0x000fd6000bf05270 */
[----:B------:R-:W-:Y:S02]  /*1770*/  @UP0 ULDC.64 UR10, c[0x0][0x9e8] ;  /* 0x00027a00000a0ab9 */ /* 0x000fe40000000a00 */
[----:B------:R-:W-:-:S04]  /*1780*/  UIMAD.WIDE.U32 UR6, UR4, UR10, URZ ;  /* 0x0000000a040672a5 */ /* 0x000fc8000f8e003f */
[----:B------:R-:W-:-:S12]  /*1790*/  @UP0 USHF.R.U32.HI UR4, URZ, UR11, UR7 ;  /* 0x0000000b3f040299 */ /* 0x000fd80008011607 */
.L_x_4644:
[----:B------:R-:W-:-:S04]  /*17a0*/  UIMAD UR4, UR4, UR5, URZ ;  /* 0x00000005040472a4 */ /* 0x000fc8000f8e023f */
[----:B------:R-:W-:-:S04]  /*17b0*/  UISETP.LT.AND UP0, UPT, UR9, UR4, UPT ;  /* 0x000000040900728c */ /* 0x000fc8000bf01270 */
[----:B------:R-:W-:-:S12]  /*17c0*/  USEL UR9, UR9, UR4, !UP0 ;  /* 0x0000000409097287 */ /* 0x000fd8000c000000 */
.L_x_4642:
[----:B------:R-:W-:Y:S01]  /*17d0*/  USHF.R.S32.HI UR4, URZ, 0x1f, UR9 ;  /* 0x0000001f3f047899 */ /* 0x000fe20008011409 */
[----:B------:R-:W-:Y:S02]  /*17e0*/  PLOP3.LUT P0, PT, PT, PT, PT, 0x80, 0x0 ;  /* 0x000000000000781c */ /* 0x000fe40003f0f070 */
[----:B------:R-:W-:Y:S02]  /*17f0*/  CS2R R2, SRZ ;  /* 0x0000000000027805 */ /* 0x000fe4000001ff00 */
[----:B------:R-:W-:Y:S01]  /*1800*/  CS2R R118, SRZ ;  /* 0x0000000000767805 */ /* 0x000fe2000001ff00 */
[----:B------:R-:W-:Y:S01]  /*1810*/  ULEA.HI UR4, UR4, UR9, URZ, 0x7 ;  /* 0x0000000904047291 */ /* 0x000fe2000f8f383f */
[----:B------:R-:W-:Y:S02]  /*1820*/  CS2R R6, SRZ ;  /* 0x0000000000067805 */ /* 0x000fe4000001ff00 */
        /* <DEDUP_REMOVED lines=50> */
[----:B------:R-:W-:Y:S02]  /*1b50*/  IMAD.MOV.U32 R104, RZ, RZ, RZ ;  /* 0x000000ffff687224 */ /* 0x000fe400078e00ff */
        /* <DEDUP_REMOVED lines=33> */
.L_x_4646:
        /* <DEDUP_REMOVED lines=9> */
.L_x_4831:
[----:B------:R-:W-:Y:S05]  /*1e00*/  @!P0 BRA `(.L_x_4648) ;  /* 0x0000000000048947 */ /* 0x000fea0003800000 */
[----:B------:R-:W-:Y:S01]  /*1e10*/  BPT.TRAP 0x1 ;  /* 0x000000040000795c */ /* 0x000fe20000300000 */
.L_x_4648:
[----:B0-----:R-:W-:Y:S02]  /*1e20*/  IMAD.U32 R3, RZ, RZ, UR46 ;  /* 0x0000002eff037e24 */ /* 0x001fe4000f8e00ff */
[----:B------:R-:W-:-:S03]  /*1e30*/  IMAD.U32 R0, RZ, RZ, UR47 ;  /* 0x0000002fff007e24 */ /* 0x000fc6000f8e00ff */
[----:B------:R-:W-:Y:S02]  /*1e40*/  LEA R3, R3, UR36, 0x3 ;  /* 0x0000002403037c11 */ /* 0x000fe4000f8e18ff */
[----:B------:R-:W-:-:S04]  /*1e50*/  SHF.L.U32 R0, R0, 0x1f, RZ ;  /* 0x0000001f00007819 */ /* 0x000fc800000006ff */
[----:B------:R0:W1:Y:S01]  /*1e60*/  SYNCS.PHASECHK.TRANS64.TRYWAIT P1, [R3+URZ+0x2a830], R0 ;  /* 0x02a83000030075a7 */ /* 0x000062000802017f */
[----:B------:R-:W-:Y:S05]  /*1e70*/  @!P0 BRA `(.L_x_4649) ;  /* 0x0000000000048947 */ /* 0x000fea0003800000 */
[----:B------:R-:W-:Y:S01]  /*1e80*/  BPT.TRAP 0x1 ;  /* 0x000000040000795c */ /* 0x000fe20000300000 */
.L_x_4649:
[----:B-1----:R-:W-:Y:S05]  /*1e90*/  @P1 BRA `(.L_x_4650) ;  /* 0x0000000000081947 */ /* 0x002fea0003800000 */
[----:B------:R-:W1:Y:S02]  /*1ea0*/  SYNCS.PHASECHK.TRANS64.TRYWAIT P1, [R3+URZ+0x2a830], R0 ;  /* 0x02a83000030075a7 */ /* 0x000e64000802017f */
[----:B-1----:R-:W-:Y:S05]  /*1eb0*/  @!P1 BRA `(.L_x_4651) ;  /* 0x0000014400849947 */ /* 0x002fea0003800000 */
.L_x_4650:
        /* <DEDUP_REMOVED lines=8> */
[----:B------:R-:W-:Y:S01]  /*1f40*/  UMOV UR5, 0x80000020 ;  /* 0x8000002000057882 */ /* 0x000fe20000000000 */
[----:B------:R-:W-:Y:S02]  /*1f50*/  UMOV UR7, 0x80000020 ;  /* 0x8000002000077882 */ /* 0x000fe40000000000 */
[----:B------:R-:W-:Y:S02]  /*1f60*/  ULOP3.LUT UR28, UR4, 0x10000, URZ, 0xfc, !UPT ;  /* 0x00010000041c7892 */ /* 0x000fe4000f8efc3f */
[----:B------:R-:W-:Y:S02]  /*1f70*/  UIADD3 UR4, UR24, 0x2, URZ ;  /* 0x0000000218047890 */ /* 0x000fe4000fffe03f */
[----:B------:R-:W-:Y:S02]  /*1f80*/  UIMAD UR26, UR46, 0x600, UR28 ;  /* 0x000006002e1a78a4 */ /* 0x000fe4000f8e021c */
[----:B------:R-:W-:-:S02]  /*1f90*/  UIADD3 UR8, UR24, 0x200, URZ ;  /* 0x0000020018087890 */ /* 0x000fc4000fffe03f */
[----:B------:R-:W-:Y:S02]  /*1fa0*/  UIADD3 UR6, UR26, 0x2, URZ ;  /* 0x000000021a067890 */ /* 0x000fe4000fffe03f */
[----:B------:R-:W-:Y:S01]  /*1fb0*/  UIADD3 UR10, UR26, 0x200, URZ ;  /* 0x000002001a0a7890 */ /* 0x000fe2000fffe03f */
[----:B------:R-:W-:Y:S02]  /*1fc0*/  UMOV UR9, 0x80000020 ;  /* 0x8000002000097882 */ /* 0x000fe40000000000 */
[----:B------:R-:W-:Y:S01]  /*1fd0*/  QGMMA.64x128x32.F32.E4M3.E4M3 R24, gdesc[UR24], RZ, !UPT, gsb0 ;  /* 0x01e00000181879f3 */ /* 0x000fe2000c0008ff */
[----:B------:R-:W-:Y:S01]  /*1fe0*/  UMOV UR11, 0x80000020 ;  /* 0x80000020000b7882 */ /* 0x000fe20000000000 */
[----:B------:R-:W-:Y:S02]  /*1ff0*/  UIADD3 UR12, UR24, 0x202, URZ ;  /* 0x00000202180c7890 */ /* 0x000fe4000fffe03f */
        /* <DEDUP_REMOVED lines=27> */
[----:B------:R-:W-:Y:S05]  /*21b0*/  @!P0 BRA `(.L_x_4652) ;  /* 0x0000000000048947 */ /* 0x000fea0003800000 */
[----:B------:R-:W-:Y:S01]  /*21c0*/  BPT.TRAP 0x1 ;  /* 0x000000040000795c */ /* 0x000fe20000300000 */
.L_x_4652:
[----:B------:R-:W-:Y:S01]  /*21d0*/  UISETP.NE.AND UP1, UPT, UR51, URZ, UPT ;  /* 0x0000003f3300728c */ /* 0x000fe2000bf25270 */
[----:B01----:R-:W-:Y:S01]  /*21e0*/  VIADD R0, R17, UR41 ;  /* 0x0000002911007c36 */ /* 0x003fe20008000000 */
[----:B------:R-:W-:Y:S01]  /*21f0*/  R2UR UR6, R3 ;  /* 0x00000000030672ca */ /* 0x000fe200000e0000 */
[----:B------:R-:W0:Y:S01]  /*2200*/  LDC R4, c[0x0][0x2f0] ;  /* 0x0000bc00ff047b82 */ /* 0x000e220000000800 */
[----:B------:R-:W-:Y:S01]  /*2210*/  IMAD.MOV.U32 R3, RZ, RZ, -0x80 ;  /* 0xffffff80ff037424 */ /* 0x000fe200078e00ff */
[----:B------:R-:W-:Y:S01]  /*2220*/  UISETP.NE.AND UP0, UPT, UR50, URZ, UPT ;  /* 0x0000003f3200728c */ /* 0x000fe2000bf05270 */
[----:B------:R-:W-:Y:S01]  /*2230*/  PLOP3.LUT P1, PT, PT, PT, UP1, 0x80, 0x0 ;  /* 0x000000000000781c */ /* 0x000fe20003f2f018 */
[----:B------:R-:W-:Y:S01]  /*2240*/  ULDC UR30, c[0x0][0x9dc] ;  /* 0x00027700001e7ab9 */ /* 0x000fe20000000800 */
[----:B------:R-:W-:Y:S01]  /*2250*/  PLOP3.LUT P2, PT, PT, PT, UP1, 0x80, 0x0 ;  /* 0x000000000000781c */ /* 0x000fe20003f4f018 */
[C---:B------:R-:W-:Y:S01]  /*2260*/  IMAD R9, R88.reuse, R3, 0x80 ;  /* 0x0000008058097424 */ /* 0x040fe200078e0203 */
[----:B------:R-:W-:Y:S01]  /*2270*/  ULDC UR14, c[0x0][0x9e0] ;  /* 0x00027800000e7ab9 */ /* 0x000fe20000000800 */
[----:B------:R-:W-:Y:S01]  /*2280*/  @UP1 ULDC UR7, c[0x0][0x44c] ;  /* 0x0001130000071ab9 */ /* 0x000fe20000000800 */
[----:B------:R-:W1:Y:S01]  /*2290*/  LDC R5, c[0x0][0x288] ;  /* 0x0000a200ff057b82 */ /* 0x000e620000000800 */
[----:B------:R-:W-:Y:S01]  /*22a0*/  VIADD R3, R9, 0x1 ;  /* 0x0000000109037836 */ /* 0x000fe20000000000 */
[----:B------:R-:W-:Y:S01]  /*22b0*/  LEA R8, R88, 0xffffff80, 0x7 ;  /* 0xffffff8058087811 */ /* 0x000fe200078e38ff */
[----:B------:R-:W-:-:S02]  /*22c0*/  UIADD3 UR6, UR6, 0x2a840, URZ ;  /* 0x0002a84006067890 */ /* 0x000fc4000fffe03f */
[----:B------:R-:W-:Y:S02]  /*22d0*/  IMAD R3, R16, -0x2, R3 ;  /* 0xfffffffe10037824 */ /* 0x000fe400078e0203 */
[----:B------:R-:W-:Y:S01]  /*22e0*/  @P1 IMAD.HI.U32 R2, R0, UR7, RZ ;  /* 0x0000000700021c27 */ /* 0x000fe2000f8e00ff */
[----:B------:R-:W-:Y:S01]  /*22f0*/  @UP1 ULDC UR7, c[0x0][0x450] ;  /* 0x0001140000071ab9 */ /* 0x000fe20000000800 */
[----:B------:R-:W-:Y:S01]  /*2300*/  UPRMT UR6, UR38, 0x654, UR6 ;  /* 0x0000065426067896 */ /* 0x000fe20008000006 */
[----:B------:R-:W-:Y:S02]  /*2310*/  PLOP3.LUT P1, PT, PT, PT, UP0, 0x40, 0x0 ;  /* 0x000000000000781c */ /* 0x000fe40003f2e808 */
[----:B------:R-:W-:Y:S01]  /*2320*/  @P2 SHF.R.U32.HI R0, RZ, UR7, R2 ;  /* 0x00000007ff002c19 */ /* 0x000fe20008011602 */
[----:B0-----:R-:W-:-:S04]  /*2330*/  IMAD R2, R4, UR44, R3 ;  /* 0x0000002c04027c24 */ /* 0x001fc8000f8e0203 */
[----:B------:R-:W0:Y:S01]  /*2340*/  SHFL.IDX PT, R6, R0, RZ, 0x1c1f ;  /* 0x001c1fff00067589 */ /* 0x000e2200000e0000 */
[----:B------:R-:W-:Y:S01]  /*2350*/  SYNCS.ARRIVE.TRANS64.RED.A1T0 RZ, [UR6], RZ ;  /* 0x000000ffffff79a7 */ /* 0x000fe20008100406 */
[----:B------:R-:W-:Y:S01]  /*2360*/  ULOP3.LUT UR6, URZ, UR30, URZ, 0x33, !UPT ;  /* 0x0000001e3f067292 */ /* 0x000fe2000f8e333f */
[----:B------:R-:W-:Y:S02]  /*2370*/  IMAD R3, R4, UR44, R9 ;  /* 0x0000002c04037c24 */ /* 0x000fe4000f8e0209 */
[----:B-1----:R-:W-:Y:S02]  /*2380*/  IMAD.IADD R2, R2, 0x1, -R5 ;  /* 0x0000000102027824 */ /* 0x002fe400078e0a05 */
[----:B------:R-:W-:Y:S02]  /*2390*/  IMAD R10, R16, -0x2, R3 ;  /* 0xfffffffe100a7824 */ /* 0x000fe400078e0203 */
[C---:B------:R-:W-:Y:S02]  /*23a0*/  VIADD R11, R2.reuse, UR14 ;  /* 0x0000000e020b7c36 */ /* 0x040fe40008000000 */
[----:B------:R-:W-:-:S03]  /*23b0*/  VIADD R15, R2, UR6 ;  /* 0x00000006020f7c36 */ /* 0x000fc60008000000 */
[----:B0-----:R-:W-:Y:S01]  /*23c0*/  VIADDMNMX R2, R6, R11, R10, PT ;  /* 0x0000000b06027246 */ /* 0x001fe2000380010a */
        /* <DEDUP_REMOVED lines=11> */
[----:B------:R-:W0:Y:S02]  /*2480*/  @P1 LDC.64 R20, c[0x0][0x9e8] ;  /* 0x00027a00ff141b82 */ /* 0x000e240000000a00 */
[----:B0-----:R-:W-:-:S05]  /*2490*/  @P1 IMAD.HI.U32 R6, R7, R20, RZ ;  /* 0x0000001407061227 */ /* 0x001fca00078e00ff */
[----:B------:R-:W-:-:S04]  /*24a0*/  @P1 SHF.R.U32.HI R7, RZ, R21, R6 ;  /* 0x00000015ff071219 */ /* 0x000fc80000011606 */
[----:B------:R-:W-:Y:S01]  /*24b0*/  LOP3.LUT R7, RZ, R7, RZ, 0x33, !PT ;  /* 0x00000007ff077212 */ /* 0x000fe200078e33ff */
[----:B------:R-:W-:Y:S06]  /*24c0*/  BRA `(.L_x_4656) ;  /* 0x0000000000187947 */ /* 0x000fec0003800000 */
.L_x_4655:
[----:B------:R-:W-:Y:S02]  /*24d0*/  ULDC UR6, c[0x0][0x9e4] ;  /* 0x0002790000067ab9 */ /* 0x000fe40000000800 */
[----:B------:R-:W-:-:S05]  /*24e0*/  IMAD.U32 R12, RZ, RZ, UR6 ;  /* 0x00000006ff0c7e24 */ /* 0x000fca000f8e00ff */
[----:B------:R-:W-:-:S13]  /*24f0*/  ISETP.NE.AND P1, PT, R12, 0x1, PT ;  /* 0x000000010c00780c */ /* 0x000fda0003f25270 */
[----:B------:R-:W0:Y:S02]  /*2500*/  @P1 LDC.64 R20, c[0x0][0x9e8] ;  /* 0x00027a00ff141b82 */ /* 0x000e240000000a00 */
[----:B0-----:R-:W-:-:S05]  /*2510*/  @P1 IMAD.HI.U32 R6, R7, R20, RZ ;  /* 0x0000001407061227 */ /* 0x001fca00078e00ff */
[----:B------:R-:W-:-:S07]  /*2520*/  @P1 SHF.R.U32.HI R7, RZ, R21, R6 ;  /* 0x00000015ff071219 */ /* 0x000fce0000011606 */
.L_x_4656:
[----:B------:R-:W-:Y:S05]  /*2530*/  BSYNC B0 ;  /* 0x0000000000007941 */ /* 0x000fea0003800000 */
.L_x_4654:
[----:B------:R-:W-:-:S04]  /*2540*/  IMAD R7, R7, R12, -R8 ;  /* 0x0000000c07077224 */ /* 0x000fc800078e0a08 */
[----:B------:R-:W-:-:S05]  /*2550*/  IMAD R7, R16, -0x2, R7 ;  /* 0xfffffffe10077824 */ /* 0x000fca00078e0207 */
[----:B------:R-:W-:Y:S02]  /*2560*/  VIADDMNMX R2, R7, R12, R2, PT ;  /* 0x0000000c07027246 */ /* 0x000fe40003800102 */
[----:B------:R-:W-:-:S07]  /*2570*/  VIMNMX R3, R3, R7, !PT ;  /* 0x0000000703037248 */ /* 0x000fce0007fe0100 */
.L_x_4653:
[C---:B------:R-:W-:Y:S01]  /*2580*/  ISETP.GE.AND P2, PT, R9.reuse, 0x9, PT ;  /* 0x000000090900780c */ /* 0x040fe20003f46270 */
[----:B------:R-:W0:Y:S01]  /*2590*/  SHFL.IDX PT, R0, R0, 0x1, 0x1c1f ;  /* 0x003c1f0000007f89 */ /* 0x000e2200000e0000 */
[----:B------:R-:W-:Y:S01]  /*25a0*/  ISETP.GE.AND P1, PT, R9, 0x2, PT ;  /* 0x000000020900780c */ /* 0x000fe20003f26270 */
        /* <DEDUP_REMOVED lines=12> */
[----:B0-----:R-:W-:Y:S01]  /*2670*/  IMAD.IADD R15, R15, 0x1, R0 ;  /* 0x000000010f0f7824 */ /* 0x001fe200078e0200 */
        /* <DEDUP_REMOVED lines=17> */
[----:B------:R-:W-:Y:S02]  /*2790*/  ISETP.GE.AND P4, PT, R9, 0x21, PT ;  /* 0x000000210900780c */ /* 0x000fe40003f86270 */
        /* <DEDUP_REMOVED lines=99> */
[----:B------:R-:W-:Y:S02]  /*2dd0*/  P2R R14, PR, RZ, 0x20 ;  /* 0x00000020ff0e7803 */ /* 0x000fe40000000000 */
[----:B------:R-:W-:-:S02]  /*2de0*/  FSEL R77, R77, -INF , !P3 ;  /* 0xff8000004d4d7808 */ /* 0x000fc40005800000 */
[----:B------:R-:W-:Y:S02]  /*2df0*/  ISETP.GE.AND P3, PT, R9, 0x71, PT ;  /* 0x000000710900780c */ /* 0x000fe40003f66270 */
[----:B------:R-:W-:Y:S02]  /*2e00*/  P2R R12, PR, RZ, 0x40 ;  /* 0x00000040ff0c7803 */ /* 0x000fe40000000000 */
        /* <DEDUP_REMOVED lines=16> */
[----:B------:R-:W-:Y:S02]  /*2f10*/  ISETP.GE.AND P6, PT, R9, 0x7a, PT ;  /* 0x0000007a0900780c */ /* 0x000fe40003fc6270 */
[----:B------:R-:W-:Y:S02]  /*2f20*/  VIADDMNMX R9, R0, R11, R10, PT ;  /* 0x0000000b00097246 */ /* 0x000fe4000380010a */
[----:B------:R-:W-:Y:S02]  /*2f30*/  P2R R24, PR, RZ, 0x40 ;  /* 0x00000040ff187803 */ /* 0x000fe40000000000 */
[----:B------:R-:W-:-:S04]  /*2f40*/  ISETP.GT.AND P6, PT, R3, 0x79, !P6 ;  /* 0x000000790300780c */ /* 0x000fc800077c4270 */
[----:B------:R-:W-:-:S04]  /*2f50*/  ISETP.LT.OR P6, PT, R2, 0x7a, P6 ;  /* 0x0000007a0200780c */ /* 0x000fc800037c1670 */
        /* <DEDUP_REMOVED lines=17> */
.L_x_4659:
[----:B------:R-:W-:Y:S02]  /*3070*/  ULDC UR6, c[0x0][0x9e4] ;  /* 0x0002790000067ab9 */ /* 0x000fe40000000800 */
[----:B------:R-:W-:-:S05]  /*3080*/  IMAD.U32 R2, RZ, RZ, UR6 ;  /* 0x00000006ff027e24 */ /* 0x000fca000f8e00ff */
[----:B------:R-:W-:-:S13]  /*3090*/  ISETP.NE.AND P6, PT, R2, 0x1, PT ;  /* 0x000000010200780c */ /* 0x000fda0003fc5270 */
[----:B------:R-:W0:Y:S02]  /*30a0*/  @P6 LDC.64 R10, c[0x0][0x9e8] ;  /* 0x00027a00ff0a6b82 */ /* 0x000e240000000a00 */
[----:B0-----:R-:W-:-:S05]  /*30b0*/  @P6 IMAD.HI.U32 R0, R3, R10, RZ ;  /* 0x0000000a03006227 */ /* 0x001fca00078e00ff */
[----:B------:R-:W-:-:S07]  /*30c0*/  @P6 SHF.R.U32.HI R3, RZ, R11, R0 ;  /* 0x0000000bff036219 */ /* 0x000fce0000011600 */
.L_x_4660:
[----:B------:R-:W-:Y:S05]  /*30d0*/  BSYNC B0 ;  /* 0x0000000000007941 */ /* 0x000fea0003800000 */
.L_x_4658:
[----:B------:R-:W-:-:S04]  /*30e0*/  IMAD R3, R3, R2, -R8 ;  /* 0x0000000203037224 */ /* 0x000fc800078e0a08 */
[----:B------:R-:W-:-:S05]  /*30f0*/  IMAD R0, R16, -0x2, R3 ;  /* 0xfffffffe10007824 */ /* 0x000fca00078e0203 */
[----:B------:R-:W-:Y:S02]  /*3100*/  VIADDMNMX R9, R0, R2, R9, PT ;  /* 0x0000000200097246 */ /* 0x000fe40003800109 */
[----:B------:R-:W-:-:S07]  /*3110*/  VIMNMX R15, R15, R0, !PT ;  /* 0x000000000f0f7248 */ /* 0x000fce0007fe0100 */
.L_x_4657:
[----:B------:R-:W-:Y:S01]  /*3120*/  ISETP.GT.AND P1, PT, R15, 0x1, !P1 ;  /* 0x000000010f00780c */ /* 0x000fe20004f24270 */
[----:B------:R-:W-:Y:S01]  /*3130*/  IMAD.U32 R11, RZ, RZ, UR40 ;  /* 0x00000028ff0b7e24 */ /* 0x000fe2000f8e00ff */
[----:B------:R-:W-:Y:S01]  /*3140*/  ISETP.NE.AND P6, PT, R12, RZ, PT ;  /* 0x000000ff0c00720c */ /* 0x000fe20003fc5270 */
[----:B------:R-:W-:Y:S01]  /*3150*/  UISETP.NE.AND UP1, UPT, UR51, URZ, UPT ;  /* 0x0000003f3300728c */ /* 0x000fe2000bf25270 */
[----:B------:R-:W-:Y:S01]  /*3160*/  ISETP.LT.OR P1, PT, R9, 0x2, P1 ;  /* 0x000000020900780c */ /* 0x000fe20000f21670 */
[----:B------:R-:W-:Y:S01]  /*3170*/  UISETP.NE.AND UP0, UPT, UR50, URZ, UPT ;  /* 0x0000003f3200728c */ /* 0x000fe2000bf05270 */
[----:B------:R-:W-:Y:S01]  /*3180*/  FMNMX.FTZ R3, R7, R25, !PT ;  /* 0x0000001907037209 */ /* 0x000fe20007810000 */
[----:B------:R-:W-:Y:S01]  /*3190*/  UMOV UR10, UR41 ;  /* 0x00000029000a7c82 */ /* 0x000fe20008000000 */
[----:B------:R-:W-:Y:S02]  /*31a0*/  FSEL R27, R27, -INF , !P1 ;  /* 0xff8000001b1b7808 */ /* 0x000fe40004800000 */
[----:B------:R-:W-:-:S02]  /*31b0*/  ISETP.GT.AND P1, PT, R15, 0x9, !P6 ;  /* 0x000000090f00780c */ /* 0x000fc40007724270 */
[----:B------:R-:W-:Y:S02]  /*31c0*/  FMNMX.FTZ R0, R28, R3, !PT ;  /* 0x000000031c007209 */ /* 0x000fe40007810000 */
[----:B------:R-:W-:Y:S01]  /*31d0*/  ISETP.LT.OR P1, PT, R9, 0xa, P1 ;  /* 0x0000000a0900780c */ /* 0x000fe20000f21670 */
[----:B------:R-:W-:Y:S01]  /*31e0*/  @UP1 ULDC UR6, c[0x0][0x44c] ;  /* 0x0001130000061ab9 */ /* 0x000fe20000000800 */
[----:B------:R-:W-:Y:S01]  /*31f0*/  FMNMX.FTZ R3, R29, R0, !PT ;  /* 0x000000001d037209 */ /* 0x000fe20007810000 */
[----:B------:R-:W-:Y:S01]  /*3200*/  UIMAD.WIDE.U32 UR6, UR41, UR6, URZ ;  /* 0x00000006290672a5 */ /* 0x000fe2000f8e003f */
[----:B------:R-:W-:Y:S01]  /*3210*/  FSEL R31, R31, -INF , !P1 ;  /* 0xff8000001f1f7808 */ /* 0x000fe20004800000 */
[----:B------:R-:W-:Y:S01]  /*3220*/  @UP1 ULDC UR11, c[0x0][0x450] ;  /* 0x00011400000b1ab9 */ /* 0x000fe20000000800 */
[----:B------:R-:W-:Y:S01]  /*3230*/  ISETP.NE.AND P1, PT, R13, RZ, PT ;  /* 0x000000ff0d00720c */ /* 0x000fe20003f25270 */
[----:B------:R-:W-:Y:S01]  /*3240*/  @UP1 USHF.R.U32.HI UR10, URZ, UR11, UR7 ;  /* 0x0000000b3f0a1299 */ /* 0x000fe20008011607 */
[----:B------:R-:W-:-:S02]  /*3250*/  FMNMX.FTZ R0, R32, R3, !PT ;  /* 0x0000000320007209 */ /* 0x000fc40007810000 */
[----:B------:R-:W-:Y:S01]  /*3260*/  ISETP.GT.AND P1, PT, R15, 0x10, !P1 ;  /* 0x000000100f00780c */ /* 0x000fe20004f24270 */
[----:B------:R-:W-:Y:S01]  /*3270*/  UIADD3 UR54, UR54, UR10, URZ ;  /* 0x0000000a36367290 */ /* 0x000fe2000fffe03f */
[----:B------:R-:W-:Y:S02]  /*3280*/  FMNMX.FTZ R3, R33, R0, !PT ;  /* 0x0000000021037209 */ /* 0x000fe40007810000 */
[----:B------:R-:W-:Y:S01]  /*3290*/  ISETP.LT.OR P1, PT, R9, 0x11, P1 ;  /* 0x000000110900780c */ /* 0x000fe20000f21670 */
[----:B------:R-:W-:Y:S01]  /*32a0*/  UIADD3 UR14, UR54, UR14, URZ ;  /* 0x0000000e360e7290 */ /* 0x000fe2000fffe03f */
[----:B------:R-:W-:Y:S02]  /*32b0*/  ISETP.GT.AND P2, PT, R15, 0x8, !P2 ;  /* 0x000000080f00780c */ /* 0x000fe40005744270 */
[----:B------:R-:W-:Y:S02]  /*32c0*/  FSEL R34, R34, -INF , !P1 ;  /* 0xff80000022227808 */ /* 0x000fe40004800000 */
[----:B------:R-:W-:-:S02]  /*32d0*/  ISETP.NE.AND P1, PT, R14, RZ, PT ;  /* 0x000000ff0e00720c */ /* 0x000fc40003f25270 */
[----:B------:R-:W-:Y:S02]  /*32e0*/  FMNMX.FTZ R0, R36, R3, !PT ;  /* 0x0000000324007209 */ /* 0x000fe40007810000 */
[----:B------:R-:W-:Y:S02]  /*32f0*/  ISETP.GT.AND P1, PT, R15, 0x11, !P1 ;  /* 0x000000110f00780c */ /* 0x000fe40004f24270 */
[C---:B------:R-:W-:Y:S02]  /*3300*/  ISETP.LT.OR P2, PT, R9.reuse, 0x9, P2 ;  /* 0x000000090900780c */ /* 0x040fe40001741670 */
[----:B------:R-:W-:Y:S02]  /*3310*/  ISETP.LT.OR P1, PT, R9, 0x12, P1 ;  /* 0x000000120900780c */ /* 0x000fe40000f21670 */
[----:B------:R-:W-:Y:S02]  /*3320*/  FMNMX.FTZ R3, R37, R0, !PT ;  /* 0x0000000025037209 */ /* 0x000fe40007810000 */
[----:B------:R-:W-:-:S02]  /*3330*/  FSEL R35, R35, -INF , !P1 ;  /* 0xff80000023237808 */ /* 0x000fc40004800000 */
[----:B------:R-:W-:Y:S02]  /*3340*/  ISETP.NE.AND P1, PT, R20, RZ, PT ;  /* 0x000000ff1400720c */ /* 0x000fe40003f25270 */
[----:B------:R-:W-:Y:S02]  /*3350*/  FSEL R30, R30, -INF , !P2 ;  /* 0xff8000001e1e7808 */ /* 0x000fe40005000000 */
[----:B------:R-:W-:Y:S02]  /*3360*/  ISETP.GT.AND P1, PT, R15, 0x18, !P1 ;  /* 0x000000180f00780c */ /* 0x000fe40004f24270 */
[----:B------:R-:W-:Y:S02]  /*3370*/  ISETP.NE.AND P2, PT, R94, RZ, PT ;  /* 0x000000ff5e00720c */ /* 0x000fe40003f45270 */
[----:B------:R-:W-:Y:S02]  /*3380*/  ISETP.LT.OR P1, PT, R9, 0x19, P1 ;  /* 0x000000190900780c */ /* 0x000fe40000f21670 */
[----:B------:R-:W-:-:S02]  /*3390*/  FMNMX.FTZ R0, R40, R3, !PT ;  /* 0x0000000328007209 */ /* 0x000fc40007810000 */
[----:B------:R-:W-:Y:S02]  /*33a0*/  FSEL R38, R38, -INF , !P1 ;  /* 0xff80000026267808 */ /* 0x000fe40004800000 */
[----:B------:R-:W-:Y:S02]  /*33b0*/  ISETP.NE.AND P1, PT, R21, RZ, PT ;  /* 0x000000ff1500720c */ /* 0x000fe40003f25270 */
[----:B------:R-:W-:Y:S02]  /*33c0*/  FMNMX.FTZ R3, R41, R0, !PT ;  /* 0x0000000029037209 */ /* 0x000fe40007810000 */
[----:B------:R-:W-:Y:S02]  /*33d0*/  ISETP.GT.AND P1, PT, R15, 0x19, !P1 ;  /* 0x000000190f00780c */ /* 0x000fe40004f24270 */
[----:B------:R-:W-:Y:S02]  /*33e0*/  ISETP.NE.AND P6, PT, R95, RZ, PT ;  /* 0x000000ff5f00720c */ /* 0x000fe40003fc5270 */
        /* <DEDUP_REMOVED lines=13> */
[----:B------:R-:W-:Y:S02]  /*34c0*/  FMNMX.FTZ R3, R53, R0, !PT ;  /* 0x0000000035037209 */ /* 0x000fe40007810000 */
[----:B------:R-:W-:Y:S02]  /*34d0*/  ISETP.LT.OR P1, PT, R9, 0x22, P1 ;  /* 0x000000220900780c */ /* 0x000fe40000f21670 */
[----:B------:R-:W-:Y:S02]  /*34e0*/  FMNMX.FTZ R0, R56, R3, !PT ;  /* 0x0000000338007209 */ /* 0x000fe40007810000 */
[----:B------:R-:W-:Y:S02]  /*34f0*/  FSEL R43, R43, -INF , !P1 ;  /* 0xff8000002b2b7808 */ /* 0x000fe40004800000 */
[----:B------:R-:W-:Y:S02]  /*3500*/  ISETP.NE.AND P1, PT, R91, RZ, PT ;  /* 0x000000ff5b00720c */ /* 0x000fe40003f25270 */
[----:B------:R-:W-:-:S02]  /*3510*/  FMNMX.FTZ R3, R57, R0, !PT ;  /* 0x0000000039037209 */ /* 0x000fc40007810000 */
        /* <DEDUP_REMOVED lines=19> */
[----:B------:R-:W-:Y:S02]  /*3650*/  ISETP.GT.AND P1, PT, R15, 0x31, !P2 ;  /* 0x000000310f00780c */ /* 0x000fe40005724270 */
[----:B------:R-:W-:Y:S02]  /*3660*/  FMNMX.FTZ R0, R76, R3, !PT ;  /* 0x000000034c007209 */ /* 0x000fe40007810000 */
[----:B------:R-:W-:Y:S02]  /*3670*/  ISETP.LT.OR P1, PT, R9, 0x32, P1 ;  /* 0x000000320900780c */ /* 0x000fe40000f21670 */
[----:B------:R-:W-:Y:S02]  /*3680*/  FMNMX.FTZ R3, R77, R0, !PT ;  /* 0x000000004d037209 */ /* 0x000fe40007810000 */
[----:B------:R-:W-:-:S02]  /*3690*/  FSEL R51, R51, -INF , !P1 ;  /* 0xff80000033337808 */ /* 0x000fc40004800000 */
        /* <DEDUP_REMOVED lines=10> */
[----:B------:R-:W-:Y:S01]  /*3740*/  ISETP.NE.AND P2, PT, R105, RZ, PT ;  /* 0x000000ff6900720c */ /* 0x000fe20003f45270 */
[----:B------:R-:W0:Y:S01]  /*3750*/  SHFL.BFLY PT, R3, R2, 0x2, 0x1f ;  /* 0x0c401f0002037f89 */ /* 0x000e2200000e0000 */
[----:B------:R-:W-:-:S02]  /*3760*/  FSEL R55, R55, -INF , !P1 ;  /* 0xff80000037377808 */ /* 0x000fc40004800000 */
[----:B------:R-:W-:Y:S02]  /*3770*/  ISETP.NE.AND P1, PT, R97, RZ, PT ;  /* 0x000000ff6100720c */ /* 0x000fe40003f25270 */
[----:B------:R-:W-:Y:S02]  /*3780*/  ISETP.NE.AND P6, PT, R106, RZ, PT ;  /* 0x000000ff6a00720c */ /* 0x000fe40003fc5270 */
[C---:B------:R-:W-:Y:S02]  /*3790*/  ISETP.GT.AND P1, PT, R15.reuse, 0x40, !P1 ;  /* 0x000000400f00780c */ /* 0x040fe40004f24270 */
[----:B------:R-:W-:Y:S02]  /*37a0*/  ISETP.GT.AND P3, PT, R15, 0x70, !P3 ;  /* 0x000000700f00780c */ /* 0x000fe40005f64270 */
[----:B------:R-:W-:Y:S02]  /*37b0*/  ISETP.LT.OR P1, PT, R9, 0x41, P1 ;  /* 0x000000410900780c */ /* 0x000fe40000f21670 */
[----:B------:R-:W-:-:S02]  /*37c0*/  ISETP.GT.AND P4, PT, R15, 0x71, !P4 ;  /* 0x000000710f00780c */ /* 0x000fc40006784270 */
[----:B------:R-:W-:Y:S02]  /*37d0*/  FSEL R58, R58, -INF , !P1 ;  /* 0xff8000003a3a7808 */ /* 0x000fe40004800000 */
[----:B------:R-:W-:Y:S02]  /*37e0*/  ISETP.NE.AND P1, PT, R98, RZ, PT ;  /* 0x000000ff6200720c */ /* 0x000fe40003f25270 */
[C---:B------:R-:W-:Y:S02]  /*37f0*/  ISETP.GT.AND P5, PT, R15.reuse, 0x78, !P5 ;  /* 0x000000780f00780c */ /* 0x040fe40006fa4270 */
[----:B------:R-:W-:Y:S02]  /*3800*/  ISETP.GT.AND P1, PT, R15, 0x41, !P1 ;  /* 0x000000410f00780c */ /* 0x000fe40004f24270 */
[C---:B------:R-:W-:Y:S02]  /*3810*/  ISETP.LT.OR P3, PT, R9.reuse, 0x71, P3 ;  /* 0x000000710900780c */ /* 0x040fe40001f61670 */
[----:B------:R-:W-:-:S02]  /*3820*/  ISETP.LT.OR P1, PT, R9, 0x42, P1 ;  /* 0x000000420900780c */ /* 0x000fc40000f21670 */
[----:B0-----:R-:W-:Y:S02]  /*3830*/  FMNMX.FTZ R3, R2, R3, !PT ;  /* 0x0000000302037209 */ /* 0x001fe40007810000 */
[----:B------:R-:W-:Y:S02]  /*3840*/  FSEL R59, R59, -INF , !P1 ;  /* 0xff8000003b3b7808 */ /* 0x000fe40004800000 */
[----:B------:R-:W-:Y:S01]  /*3850*/  ISETP.NE.AND P1, PT, R99, RZ, PT ;  /* 0x000000ff6300720c */ /* 0x000fe20003f25270 */
[----:B------:R-:W0:Y:S01]  /*3860*/  SHFL.BFLY PT, R0, R3, 0x1, 0x1f ;  /* 0x0c201f0003007f89 */ /* 0x000e2200000e0000 */
[----:B------:R-:W-:Y:S02]  /*3870*/  ISETP.LT.OR P4, PT, R9, 0x72, P4 ;  /* 0x000000720900780c */ /* 0x000fe40002781670 */
[----:B------:R-:W-:Y:S02]  /*3880*/  ISETP.GT.AND P1, PT, R15, 0x48, !P1 ;  /* 0x000000480f00780c */ /* 0x000fe40004f24270 */
[----:B------:R-:W-:-:S02]  /*3890*/  FSEL R82, R82, -INF , !P3 ;  /* 0xff80000052527808 */ /* 0x000fc40005800000 */
[C---:B------:R-:W-:Y:S02]  /*38a0*/  ISETP.LT.OR P1, PT, R9.reuse, 0x49, P1 ;  /* 0x000000490900780c */ /* 0x040fe40000f21670 */
[----:B------:R-:W-:Y:S02]  /*38b0*/  ISETP.LT.OR P5, PT, R9, 0x79, P5 ;  /* 0x000000790900780c */ /* 0x000fe40002fa1670 */
[----:B------:R-:W-:Y:S02]  /*38c0*/  FSEL R62, R62, -INF , !P1 ;  /* 0xff8000003e3e7808 */ /* 0x000fe40004800000 */
[----:B------:R-:W-:Y:S02]  /*38d0*/  ISETP.NE.AND P1, PT, R100, RZ, PT ;  /* 0x000000ff6400720c */ /* 0x000fe40003f25270 */
[----:B------:R-:W-:Y:S02]  /*38e0*/  FSEL R83, R83, -INF , !P4 ;  /* 0xff80000053537808 */ /* 0x000fe40006000000 */
[----:B------:R-:W-:-:S02]  /*38f0*/  ISETP.GT.AND P1, PT, R15, 0x49, !P1 ;  /* 0x000000490f00780c */ /* 0x000fc40004f24270 */
[----:B------:R-:W-:Y:S02]  /*3900*/  FSEL R86, R86, -INF , !P5 ;  /* 0xff80000056567808 */ /* 0x000fe40006800000 */
[----:B------:R-:W-:Y:S02]  /*3910*/  ISETP.LT.OR P1, PT, R9, 0x4a, P1 ;  /* 0x0000004a0900780c */ /* 0x000fe40000f21670 */
[----:B0-----:R-:W-:Y:S02]  /*3920*/  FMNMX.FTZ R0, R3, R0, !PT ;  /* 0x0000000003007209 */ /* 0x001fe40007810000 */
[----:B------:R-:W-:Y:S02]  /*3930*/  FSEL R63, R63, -INF , !P1 ;  /* 0xff8000003f3f7808 */ /* 0x000fe40004800000 */
[----:B------:R-:W-:-:S04]  /*3940*/  ISETP.NE.AND P1, PT, R101, RZ, PT ;  /* 0x000000ff6500720c */ /* 0x000fc80003f25270 */
[----:B------:R-:W-:-:S04]  /*3950*/  ISETP.GT.AND P1, PT, R15, 0x50, !P1 ;  /* 0x000000500f00780c */ /* 0x000fc80004f24270 */
[----:B------:R-:W-:-:S04]  /*3960*/  ISETP.LT.OR P1, PT, R9, 0x51, P1 ;  /* 0x000000510900780c */ /* 0x000fc80000f21670 */
        /* <DEDUP_REMOVED lines=13> */
[----:B------:R-:W-:Y:S02]  /*3a40*/  ISETP.GT.AND P1, PT, R15, 0x60, !P2 ;  /* 0x000000600f00780c */ /* 0x000fe40005724270 */
[----:B------:R-:W-:Y:S02]  /*3a50*/  ISETP.NE.AND P2, PT, R108, RZ, PT ;  /* 0x000000ff6c00720c */ /* 0x000fe40003f45270 */
[----:B------:R-:W-:Y:S02]  /*3a60*/  ISETP.LT.OR P1, PT, R9, 0x61, P1 ;  /* 0x000000610900780c */ /* 0x000fe40000f21670 */
[----:B------:R-:W-:Y:S02]  /*3a70*/  ISETP.GT.AND P2, PT, R15, 0x69, !P2 ;  /* 0x000000690f00780c */ /* 0x000fe40005744270 */
[----:B------:R-:W-:-:S02]  /*3a80*/  FSEL R74, R74, -INF , !P1 ;  /* 0xff8000004a4a7808 */ /* 0x000fc40004800000 */
[----:B------:R-:W-:Y:S02]  /*3a90*/  ISETP.GT.AND P1, PT, R15, 0x61, !P6 ;  /* 0x000000610f00780c */ /* 0x000fe40007724270 */
[----:B------:R-:W-:Y:S01]  /*3aa0*/  ISETP.NE.AND P6, PT, R6, RZ, PT ;  /* 0x000000ff0600720c */ /* 0x000fe20003fc5270 */
[----:B------:R-:W-:-:S01]  /*3ab0*/  FFMA.FTZ R6, R0, R11, -8 ;  /* 0xc100000000067423 */ /* 0x000fc2000001000b */
[C---:B------:R-:W-:Y:S02]  /*3ac0*/  ISETP.LT.OR P1, PT, R9.reuse, 0x62, P1 ;  /* 0x000000620900780c */ /* 0x040fe40000f21670 */
[----:B------:R-:W-:Y:S02]  /*3ad0*/  ISETP.LT.OR P2, PT, R9, 0x6a, P2 ;  /* 0x0000006a0900780c */ /* 0x000fe40001741670 */
[----:B------:R-:W-:Y:S02]  /*3ae0*/  FSEL R75, R75, -INF , !P1 ;  /* 0xff8000004b4b7808 */ /* 0x000fe40004800000 */
[----:B------:R-:W-:-:S02]  /*3af0*/  FSETP.NEU.FTZ.AND P1, PT, R0, -INF , PT ;  /* 0xff8000000000780b */ /* 0x000fc40003f3d000 */
[----:B------:R-:W-:Y:S02]  /*3b00*/  FSEL R79, R79, -INF , !P2 ;  /* 0xff8000004f4f7808 */ /* 0x000fe40005000000 */
[----:B------:R-:W-:Y:S02]  /*3b10*/  FSEL R92, R6, RZ, P1 ;  /* 0x000000ff065c7208 */ /* 0x000fe40000800000 */
[----:B------:R-:W-:Y:S02]  /*3b20*/  ISETP.GT.AND P1, PT, R15, RZ, !P6 ;  /* 0x000000ff0f00720c */ /* 0x000fe40007724270 */
[----:B------:R-:W-:Y:S01]  /*3b30*/  ISETP.NE.AND P6, PT, R24, RZ, PT ;  /* 0x000000ff1800720c */ /* 0x000fe20003fc5270 */
[--C-:B------:R-:W-:Y:S01]  /*3b40*/  FFMA.FTZ R2, R7, UR40, -R92.reuse ;  /* 0x0000002807027c23 */ /* 0x100fe2000801085c */
[----:B------:R-:W-:Y:S01]  /*3b50*/  ISETP.LT.OR P1, PT, R9, 0x1, P1 ;  /* 0x000000010900780c */ /* 0x000fe20000f21670 */
[--C-:B------:R-:W-:Y:S01]  /*3b60*/  FFMA.FTZ R32, R32, UR40, -R92.reuse ;  /* 0x0000002820207c23 */ /* 0x100fe2000801085c */
[----:B------:R-:W-:Y:S01]  /*3b70*/  ISETP.GT.AND P6, PT, R15, 0x79, !P6 ;  /* 0x000000790f00780c */ /* 0x000fe200077c4270 */
[--C-:B------:R-:W-:Y:S01]  /*3b80*/  FFMA.FTZ R3, R25, UR40, -R92.reuse ;  /* 0x0000002819037c23 */ /* 0x100fe2000801085c */
[----:B------:R-:W-:Y:S01]  /*3b90*/  FSEL R90, R26, -INF , !P1 ;  /* 0xff8000001a5a7808 */ /* 0x000fe20004800000 */
[--C-:B------:R-:W-:Y:S01]  /*3ba0*/  FFMA.FTZ R6, R28, UR40, -R92.reuse ;  /* 0x000000281c067c23 */ /* 0x100fe2000801085c */
[----:B------:R-:W-:Y:S01]  /*3bb0*/  ISETP.NE.AND P1, PT, R107, RZ, PT ;  /* 0x000000ff6b00720c */ /* 0x000fe20003f25270 */
[----:B------:R-:W-:Y:S01]  /*3bc0*/  MUFU.EX2 R2, R2 ;  /* 0x0000000200027308 */ /* 0x000fe20000000800 */
[----:B------:R-:W-:Y:S01]  /*3bd0*/  FMNMX.FTZ R7, R90, R27, !PT ;  /* 0x0000001b5a077209 */ /* 0x000fe20007810000 */
[--C-:B------:R-:W-:Y:S01]  /*3be0*/  FFMA.FTZ R11, R29, UR40, -R92.reuse ;  /* 0x000000281d0b7c23 */ /* 0x100fe2000801085c */
[----:B------:R-:W-:Y:S01]  /*3bf0*/  ISETP.GT.AND P1, PT, R15, 0x68, !P1 ;  /* 0x000000680f00780c */ /* 0x000fe20004f24270 */
[--C-:B------:R-:W-:Y:S01]  /*3c00*/  FFMA.FTZ R41, R41, UR40, -R92.reuse ;  /* 0x0000002829297c23 */ /* 0x100fe2000801085c */
[----:B------:R-:W-:Y:S01]  /*3c10*/  FMNMX.FTZ R8, R30, R7, !PT ;  /* 0x000000071e087209 */ /* 0x000fe20007810000 */
[--C-:B------:R-:W-:Y:S01]  /*3c20*/  FFMA.FTZ R37, R37, UR40, -R92.reuse ;  /* 0x0000002825257c23 */ /* 0x100fe2000801085c */
[----:B------:R-:W-:Y:S01]  /*3c30*/  ISETP.LT.OR P1, PT, R9, 0x69, P1 ;  /* 0x000000690900780c */ /* 0x000fe20000f21670 */
[----:B------:R0:W-:Y:S01]  /*3c40*/  MUFU.EX2 R7, R32 ;  /* 0x0000002000077308 */ /* 0x0001e20000000800 */
[----:B------:R-:W-:Y:S01]  /*3c50*/  FMNMX.FTZ R13, R31, R8, !PT ;  /* 0x000000081f0d7209 */ /* 0x000fe20007810000 */
[--C-:B------:R-:W-:Y:S01]  /*3c60*/  FFMA.FTZ R8, R33, UR40, -R92.reuse ;  /* 0x0000002821087c23 */ /* 0x100fe2000801085c */
[----:B------:R-:W-:Y:S01]  /*3c70*/  FSEL R78, R78, -INF , !P1 ;  /* 0xff8000004e4e7808 */ /* 0x000fe20004800000 */
[--C-:B------:R-:W-:Y:S01]  /*3c80*/  FFMA.FTZ R29, R69, UR40, -R92.reuse ;  /* 0x00000028451d7c23 */ /* 0x100fe2000801085c */
[----:B------:R-:W-:Y:S01]  /*3c90*/  FMNMX.FTZ R10, R34, R13, !PT ;  /* 0x0000000d220a7209 */ /* 0x000fe20007810000 */
[--C-:B------:R-:W-:Y:S01]  /*3ca0*/  FFMA.FTZ R44, R44, UR40, -R92.reuse ;  /* 0x000000282c2c7c23 */ /* 0x100fe2000801085c */
[----:B------:R-:W-:Y:S01]  /*3cb0*/  ISETP.LT.OR P6, PT, R9, 0x7a, P6 ;  /* 0x0000007a0900780c */ /* 0x000fe200037c1670 */
[----:B------:R-:W1:Y:S01]  /*3cc0*/  MUFU.EX2 R3, R3 ;  /* 0x0000000300037308 */ /* 0x000e620000000800 */
[----:B------:R-:W-:Y:S01]  /*3cd0*/  FMNMX.FTZ R13, R35, R10, !PT ;  /* 0x0000000a230d7209 */ /* 0x000fe20007810000 */
[----:B0-----:R-:W-:Y:S01]  /*3ce0*/  IMAD.U32 R32, RZ, RZ, UR40 ;  /* 0x00000028ff207e24 */ /* 0x001fe2000f8e00ff */
[----:B------:R-:W-:Y:S01]  /*3cf0*/  FSEL R87, R87, -INF , !P6 ;  /* 0xff80000057577808 */ /* 0x000fe20007000000 */
[--C-:B------:R-:W-:Y:S01]  /*3d00*/  FFMA.FTZ R10, R36, UR40, -R92.reuse ;  /* 0x00000028240a7c23 */ /* 0x100fe2000801085c */
[----:B------:R-:W-:Y:S01]  /*3d10*/  FMNMX.FTZ R12, R38, R13, !PT ;  /* 0x0000000d260c7209 */ /* 0x000fe20007810000 */
[--C-:B------:R-:W-:Y:S01]  /*3d20*/  FFMA.FTZ R45, R45, UR40, -R92.reuse ;  /* 0x000000282d2d7c23 */ /* 0x100fe2000801085c */
[----:B------:R-:W-:-:S01]  /*3d30*/  FFMA.FTZ R49, R49, UR40, -R92 ;  /* 0x0000002831317c23 */ /* 0x000fc2000801085c */
[----:B------:R-:W0:Y:S01]  /*3d40*/  MUFU.EX2 R6, R6 ;  /* 0x0000000600067308 */ /* 0x000e220000000800 */
[----:B------:R-:W-:Y:S01]  /*3d50*/  FMNMX.FTZ R13, R39, R12, !PT ;  /* 0x0000000c270d7209 */ /* 0x000fe20007810000 */
[--C-:B------:R-:W-:Y:S01]  /*3d60*/  FFMA.FTZ R52, R52, UR40, -R92.reuse ;  /* 0x0000002834347c23 */ /* 0x100fe2000801085c */
[----:B------:R-:W-:-:S01]  /*3d70*/  FFMA.FTZ R53, R53, UR40, -R92 ;  /* 0x0000002835357c23 */ /* 0x000fc2000801085c */
[--C-:B------:R-:W-:Y:S01]  /*3d80*/  FFMA.FTZ R60, R60, UR40, -R92.reuse ;  /* 0x000000283c3c7c23 */ /* 0x100fe2000801085c */
[----:B------:R-:W-:Y:S01]  /*3d90*/  FMNMX.FTZ R12, R42, R13, !PT ;  /* 0x0000000d2a0c7209 */ /* 0x000fe20007810000 */
[--C-:B------:R-:W-:Y:S01]  /*3da0*/  FFMA.FTZ R61, R61, UR40, -R92.reuse ;  /* 0x000000283d3d7c23 */ /* 0x100fe2000801085c */
[----:B------:R-:W-:-:S01]  /*3db0*/  FFMA.FTZ R56, R56, UR40, -R92 ;  /* 0x0000002838387c23 */ /* 0x000fc2000801085c */
[----:B------:R-:W2:Y:S01]  /*3dc0*/  MUFU.EX2 R11, R11 ;  /* 0x0000000b000b7308 */ /* 0x000ea20000000800 */
[----:B------:R-:W-:Y:S01]  /*3dd0*/  FMNMX.FTZ R13, R43, R12, !PT ;  /* 0x0000000c2b0d7209 */ /* 0x000fe20007810000 */
[--C-:B------:R-:W-:Y:S01]  /*3de0*/  FFMA.FTZ R12, R40, UR40, -R92.reuse ;  /* 0x00000028280c7c23 */ /* 0x100fe2000801085c */
[----:B------:R-:W-:-:S01]  /*3df0*/  FFMA.FTZ R57, R57, UR40, -R92 ;  /* 0x0000002839397c23 */ /* 0x000fc2000801085c */
[--C-:B------:R-:W-:Y:S01]  /*3e00*/  FFMA.FTZ R68, R68, UR40, -R92.reuse ;  /* 0x0000002844447c23 */ /* 0x100fe2000801085c */
[----:B------:R-:W-:Y:S01]  /*3e10*/  FMNMX.FTZ R14, R46, R13, !PT ;  /* 0x0000000d2e0e7209 */ /* 0x000fe20007810000 */
[--C-:B------:R-:W-:Y:S01]  /*3e20*/  FFMA.FTZ R64, R64, UR40, -R92.reuse ;  /* 0x0000002840407c23 */ /* 0x100fe2000801085c */
[----:B------:R-:W-:-:S01]  /*3e30*/  FFMA.FTZ R65, R65, UR40, -R92 ;  /* 0x0000002841417c23 */ /* 0x000fc2000801085c */
[----:B------:R-:W3:Y:S01]  /*3e40*/  MUFU.EX2 R8, R8 ;  /* 0x0000000800087308 */ /* 0x000ee20000000800 */
[----:B------:R-:W-:Y:S01]  /*3e50*/  FMNMX.FTZ R13, R47, R14, !PT ;  /* 0x0000000e2f0d7209 */ /* 0x000fe20007810000 */
[--C-:B------:R-:W-:Y:S01]  /*3e60*/  FFMA.FTZ R25, R76, UR40, -R92.reuse ;  /* 0x000000284c197c23 */ /* 0x100fe2000801085c */
[----:B------:R-:W-:-:S01]  /*3e70*/  FFMA.FTZ R24, R77, UR40, -R92 ;  /* 0x000000284d187c23 */ /* 0x000fc2000801085c */
[--C-:B------:R-:W-:Y:S01]  /*3e80*/  FFMA.FTZ R33, R72, UR40, -R92.reuse ;  /* 0x0000002848217c23 */ /* 0x100fe2000801085c */
[----:B------:R-:W-:Y:S01]  /*3e90*/  FMNMX.FTZ R14, R50, R13, !PT ;  /* 0x0000000d320e7209 */ /* 0x000fe20007810000 */
[----:B------:R-:W-:-:S02]  /*3ea0*/  FFMA.FTZ R28, R73, UR40, -R92 ;  /* 0x00000028491c7c23 */ /* 0x000fc4000801085c */
[----:B------:R1:W-:Y:S01]  /*3eb0*/  MUFU.EX2 R13, R41 ;  /* 0x00000029000d7308 */ /* 0x0003e20000000800 */
[----:B------:R-:W-:-:S04]  /*3ec0*/  FMNMX.FTZ R21, R51, R14, !PT ;  /* 0x0000000e33157209 */ /* 0x000fc80007810000 */
[----:B------:R-:W-:-:S03]  /*3ed0*/  FMNMX.FTZ R14, R54, R21, !PT ;  /* 0x00000015360e7209 */ /* 0x000fc60007810000 */
[----:B------:R-:W4:Y:S01]  /*3ee0*/  MUFU.EX2 R10, R10 ;  /* 0x0000000a000a7308 */ /* 0x000f220000000800 */
[----:B------:R-:W-:Y:S01]  /*3ef0*/  FMNMX.FTZ R21, R55, R14, !PT ;  /* 0x0000000e37157209 */ /* 0x000fe20007810000 */
[----:B-1----:R-:W-:-:S03]  /*3f00*/  FADD.FTZ R41, R2, R3 ;  /* 0x0000000302297221 */ /* 0x002fc60000010000 */
[----:B------:R-:W-:Y:S01]  /*3f10*/  FMNMX.FTZ R14, R58, R21, !PT ;  /* 0x000000153a0e7209 */ /* 0x000fe20007810000 */
[----:B0-----:R-:W-:-:S02]  /*3f20*/  FADD.FTZ R36, R6, R41 ;  /* 0x0000002906247221 */ /* 0x001fc40000010000 */
[----:B------:R-:W0:Y:S01]  /*3f30*/  MUFU.EX2 R37, R37 ;  /* 0x0000002500257308 */ /* 0x000e220000000800 */
[----:B------:R-:W-:Y:S01]  /*3f40*/  FMNMX.FTZ R21, R59, R14, !PT ;  /* 0x0000000e3b157209 */ /* 0x000fe20007810000 */
[----:B--2---:R-:W-:Y:S01]  /*3f50*/  FADD.FTZ R36, R11, R36 ;  /* 0x000000240b247221 */ /* 0x004fe20000010000 */
[----:B------:R-:W-:-:S02]  /*3f60*/  FFMA.FTZ R14, R48, UR40, -R92 ;  /* 0x00000028300e7c23 */ /* 0x000fc4000801085c */
[----:B------:R-:W-:Y:S01]  /*3f70*/  FMNMX.FTZ R20, R62, R21, !PT ;  /* 0x000000153e147209 */ /* 0x000fe20007810000 */
[----:B------:R-:W-:-:S02]  /*3f80*/  FADD.FTZ R41, R7, R36 ;  /* 0x0000002407297221 */ /* 0x000fc40000010000 */
[----:B------:R-:W-:Y:S01]  /*3f90*/  MUFU.EX2 R12, R12 ;  /* 0x0000000c000c7308 */ /* 0x000fe20000000800 */
[----:B------:R-:W-:Y:S01]  /*3fa0*/  FMNMX.FTZ R21, R63, R20, !PT ;  /* 0x000000143f157209 */ /* 0x000fe20007810000 */
[----:B---3--:R-:W-:-:S03]  /*3fb0*/  FADD.FTZ R69, R8, R41 ;  /* 0x0000002908457221 */ /* 0x008fc60000010000 */
[----:B------:R-:W-:Y:S01]  /*3fc0*/  FMNMX.FTZ R20, R66, R21, !PT ;  /* 0x0000001542147209 */ /* 0x000fe20007810000 */
[----:B----4-:R-:W-:-:S02]  /*3fd0*/  FADD.FTZ R40, R10, R69 ;  /* 0x000000450a287221 */ /* 0x010fc40000010000 */
[----:B------:R-:W-:Y:S01]  /*3fe0*/  MUFU.EX2 R44, R44 ;  /* 0x0000002c002c7308 */ /* 0x000fe20000000800 */
[----:B------:R-:W-:Y:S02]  /*3ff0*/  FMNMX.FTZ R21, R67, R20, !PT ;  /* 0x0000001443157209 */ /* 0x000fe40007810000 */
[----:B0-----:R-:W-:Y:S02]  /*4000*/  F2FP.SATFINITE.E4M3.F32.PACK_AB_MERGE_C R10, R37, R10, RZ ;  /* 0x0000000a250a723e */ /* 0x001fe400048070ff */
[----:B------:R-:W-:Y:S02]  /*4010*/  FMNMX.FTZ R20, R70, R21, !PT ;  /* 0x0000001546147209 */ /* 0x000fe40007810000 */
[----:B------:R-:W-:Y:S01]  /*4020*/  F2FP.SATFINITE.E4M3.F32.PACK_AB_MERGE_C R198, R8, R7, R10 ;  /* 0x0000000708c6723e */ /* 0x000fe2000480700a */
[----:B------:R-:W-:Y:S01]  /*4030*/  MUFU.EX2 R45, R45 ;  /* 0x0000002d002d7308 */ /* 0x000fe20000000800 */
[----:B------:R-:W-:Y:S01]  /*4040*/  FMNMX.FTZ R21, R71, R20, !PT ;  /* 0x0000001447157209 */ /* 0x000fe20007810000 */
[----:B------:R-:W-:-:S03]  /*4050*/  VIADD R8, R88, 0xfffffffe ;  /* 0xfffffffe58087836 */ /* 0x000fc60000000000 */
[----:B------:R-:W-:-:S03]  /*4060*/  FMNMX.FTZ R20, R74, R21, !PT ;  /* 0x000000154a147209 */ /* 0x000fc60007810000 */
[----:B------:R-:W-:Y:S01]  /*4070*/  MUFU.EX2 R14, R14 ;  /* 0x0000000e000e7308 */ /* 0x000fe20000000800 */
[----:B------:R-:W-:-:S04]  /*4080*/  FMNMX.FTZ R15, R75, R20, !PT ;  /* 0x000000144b0f7209 */ /* 0x000fc80007810000 */
[----:B------:R-:W-:-:S03]  /*4090*/  FMNMX.FTZ R20, R78, R15, !PT ;  /* 0x0000000f4e147209 */ /* 0x000fc60007810000 */
[----:B------:R-:W-:Y:S01]  /*40a0*/  MUFU.EX2 R49, R49 ;  /* 0x0000003100317308 */ /* 0x000fe20000000800 */
[----:B------:R-:W-:-:S04]  /*40b0*/  FMNMX.FTZ R15, R79, R20, !PT ;  /* 0x000000144f0f7209 */ /* 0x000fc80007810000 */
[----:B------:R-:W-:Y:S01]  /*40c0*/  FMNMX.FTZ R20, R82, R15, !PT ;  /* 0x0000000f52147209 */ /* 0x000fe20007810000 */
[----:B------:R-:W-:-:S02]  /*40d0*/  FFMA.FTZ R15, R81, UR40, -R92 ;  /* 0x00000028510f7c23 */ /* 0x000fc4000801085c */
[----:B------:R-:W-:Y:S01]  /*40e0*/  MUFU.EX2 R52, R52 ;  /* 0x0000003400347308 */ /* 0x000fe20000000800 */
[----:B------:R-:W-:-:S04]  /*40f0*/  FMNMX.FTZ R9, R83, R20, !PT ;  /* 0x0000001453097209 */ /* 0x000fc80007810000 */
[----:B------:R-:W-:-:S03]  /*4100*/  FMNMX.FTZ R20, R86, R9, !PT ;  /* 0x0000000956147209 */ /* 0x000fc60007810000 */
[----:B------:R-:W-:Y:S01]  /*4110*/  MUFU.EX2 R53, R53 ;  /* 0x0000003500357308 */ /* 0x000fe20000000800 */
[----:B------:R-:W-:-:S05]  /*4120*/  FMNMX.FTZ R20, R87, R20, !PT ;  /* 0x0000001457147209 */ /* 0x000fca0007810000 */
[----:B------:R-:W0:Y:S02]  /*4130*/  SHFL.BFLY PT, R9, R20, 0x2, 0x1f ;  /* 0x0c401f0014097f89 */ /* 0x000e2400000e0000 */
[----:B------:R-:W-:Y:S08]  /*4140*/  MUFU.EX2 R60, R60 ;  /* 0x0000003c003c7308 */ /* 0x000ff00000000800 */
[----:B------:R-:W-:Y:S08]  /*4150*/  MUFU.EX2 R61, R61 ;  /* 0x0000003d003d7308 */ /* 0x000ff00000000800 */
[----:B------:R-:W-:Y:S01]  /*4160*/  MUFU.EX2 R56, R56 ;  /* 0x0000003800387308 */ /* 0x000fe20000000800 */
[----:B0-----:R-:W-:Y:S01]  /*4170*/  FMNMX.FTZ R21, R20, R9, !PT ;  /* 0x0000000914157209 */ /* 0x001fe20007810000 */
[----:B------:R-:W-:-:S06]  /*4180*/  FFMA.FTZ R20, R80, UR40, -R92 ;  /* 0x0000002850147c23 */ /* 0x000fcc000801085c */
[----:B------:R-:W-:Y:S01]  /*4190*/  MUFU.EX2 R57, R57 ;  /* 0x0000003900397308 */ /* 0x000fe20000000800 */
[----:B------:R-:W0:Y:S07]  /*41a0*/  SHFL.BFLY PT, R26, R21, 0x1, 0x1f ;  /* 0x0c201f00151a7f89 */ /* 0x000e2e00000e0000 */
        /* <DEDUP_REMOVED lines=45> */
[--C-:B------:R-:W-:Y:S01]  /*4480*/  FFMA.FTZ R82, R82, UR40, -R32.reuse ;  /* 0x0000002852527c23 */ /* 0x100fe20008010820 */
[----:B------:R-:W-:-:S01]  /*4490*/  FFMA.FTZ R83, R83, UR40, -R32 ;  /* 0x0000002853537c23 */ /* 0x000fc20008010820 */
[--C-:B------:R-:W-:Y:S01]  /*44a0*/  FFMA.FTZ R86, R86, UR40, -R32.reuse ;  /* 0x0000002856567c23 */ /* 0x100fe20008010820 */
[----:B------:R-:W-:-:S03]  /*44b0*/  FFMA.FTZ R32, R87, UR40, -R32 ;  /* 0x0000002857207c23 */ /* 0x000fc60008010820 */
[----:B------:R-:W0:Y:S01]  /*44c0*/  MUFU.EX2 R34, R34 ;  /* 0x0000002200227308 */ /* 0x000e220000000800 */
[----:B-1----:R-:W-:-:S01]  /*44d0*/  FADD.FTZ R36, R30, R41 ;  /* 0x000000291e247221 */ /* 0x002fc20000010000 */
[----:B------:R-:W-:Y:S01]  /*44e0*/  FADD.FTZ R41, R37, R40 ;  /* 0x0000002825297221 */ /* 0x000fe20000010000 */
[----:B------:R-:W-:-:S04]  /*44f0*/  F2FP.SATFINITE.E4M3.F32.PACK_AB_MERGE_C R40, R11, R6, RZ ;  /* 0x000000060b28723e */ /* 0x000fc800048070ff */
[----:B------:R-:W-:Y:S01]  /*4500*/  F2FP.SATFINITE.E4M3.F32.PACK_AB_MERGE_C R196, R3, R2, R40 ;  /* 0x0000000203c4723e */ /* 0x000fe20004807028 */
[----:B------:R-:W1:Y:S01]  /*4510*/  MUFU.EX2 R35, R35 ;  /* 0x0000002300237308 */ /* 0x000e620000000800 */
[----:B--2---:R-:W-:-:S01]  /*4520*/  FADD.FTZ R11, R31, R36 ;  /* 0x000000241f0b7221 */ /* 0x004fc20000010000 */
[----:B------:R-:W-:Y:S01]  /*4530*/  FADD.FTZ R36, R12, R41 ;  /* 0x000000290c247221 */ /* 0x000fe20000010000 */
[----:B------:R-:W-:-:S04]  /*4540*/  F2FP.SATFINITE.E4M3.F32.PACK_AB_MERGE_C R30, R31, R30, RZ ;  /* 0x0000001e1f1e723e */ /* 0x000fc800048070ff */
[----:B------:R-:W-:Y:S01]  /*4550*/  F2FP.SATFINITE.E4M3.F32.PACK_AB_MERGE_C R197, R27, R90, R30 ;  /* 0x0000005a1bc5723e */ /* 0x000fe2000480701e */
[----:B------:R-:W2:Y:S01]  /*4560*/  MUFU.EX2 R38, R38 ;  /* 0x0000002600267308 */ /* 0x000ea20000000800 */
[----:B0-----:R-:W-:-:S01]  /*4570*/  FADD.FTZ R6, R34, R11 ;  /* 0x0000000b22067221 */ /* 0x001fc20000010000 */
[----:B------:R-:W-:-:S06]  /*4580*/  FADD.FTZ R11, R13, R36 ;  /* 0x000000240d0b7221 */ /* 0x000fcc0000010000 */
[----:B------:R-:W0:Y:S01]  /*4590*/  MUFU.EX2 R39, R39 ;  /* 0x0000002700277308 */ /* 0x000e220000000800 */
[----:B-1----:R-:W-:-:S01]  /*45a0*/  FADD.FTZ R3, R35, R6 ;  /* 0x0000000623037221 */ /* 0x002fc20000010000 */
[----:B------:R-:W-:Y:S01]  /*45b0*/  FADD.FTZ R6, R44, R11 ;  /* 0x0000000b2c067221 */ /* 0x000fe20000010000 */
[----:B------:R-:W-:-:S03]  /*45c0*/  F2FP.SATFINITE.E4M3.F32.PACK_AB_MERGE_C R44, R45, R44, RZ ;  /* 0x0000002c2d2c723e */ /* 0x000fc600048070ff */
[----:B------:R-:W-:Y:S01]  /*45d0*/  FADD.FTZ R45, R45, R6 ;  /* 0x000000062d2d7221 */ /* 0x000fe20000010000 */
[----:B------:R-:W-:Y:S01]  /*45e0*/  F2FP.SATFINITE.E4M3.F32.PACK_AB_MERGE_C R192, R13, R12, R44 ;  /* 0x0000000c0dc0723e */ /* 0x000fe2000480702c */
[----:B------:R-:W1:Y:S01]  /*45f0*/  MUFU.EX2 R42, R42 ;  /* 0x0000002a002a7308 */ /* 0x000e620000000800 */
[----:B--2---:R-:W-:-:S01]  /*4600*/  FADD.FTZ R2, R38, R3 ;  /* 0x0000000326027221 */ /* 0x004fc20000010000 */
[----:B------:R-:W-:-:S04]  /*4610*/  FADD.FTZ R6, R14, R45 ;  /* 0x0000002d0e067221 */ /* 0x000fc80000010000 */
[----:B------:R-:W-:Y:S01]  /*4620*/  FADD.FTZ R7, R49, R6 ;  /* 0x0000000631077221 */ /* 0x000fe20000010000 */
[----:B------:R-:W-:Y:S01]  /*4630*/  F2FP.SATFINITE.E4M3.F32.PACK_AB_MERGE_C R6, R53, R52, RZ ;  /* 0x000000343506723e */ /* 0x000fe200048070ff */
[----:B------:R-:W2:Y:S01]  /*4640*/  MUFU.EX2 R43, R43 ;  /* 0x0000002b002b7308 */ /* 0x000ea20000000800 */
[----:B0-----:R-:W-:-:S01]  /*4650*/  FADD.FTZ R3, R39, R2 ;  /* 0x0000000227037221 */ /* 0x001fc20000010000 */
[----:B------:R-:W-:Y:S01]  /*4660*/  FADD.FTZ R52, R52, R7 ;  /* 0x0000000734347221 */ /* 0x000fe20000010000 */
[----:B------:R-:W-:Y:S02]  /*4670*/  F2FP.SATFINITE.E4M3.F32.PACK_AB_MERGE_C R194, R49, R14, R6 ;  /* 0x0000000e31c2723e */ /* 0x000fe40004807006 */
[----:B------:R-:W-:Y:S01]  /*4680*/  F2FP.SATFINITE.E4M3.F32.PACK_AB_MERGE_C R7, R61, R60, RZ ;  /* 0x0000003c3d07723e */ /* 0x000fe200048070ff */
[----:B------:R-:W-:-:S01]  /*4690*/  FADD.FTZ R53, R53, R52 ;  /* 0x0000003435357221 */ /* 0x000fc20000010000 */
[----:B------:R-:W-:Y:S01]  /*46a0*/  F2FP.SATFINITE.E4M3.F32.PACK_AB_MERGE_C R38, R39, R38, RZ ;  /* 0x000000262726723e */ /* 0x000fe200048070ff */
[----:B------:R-:W0:Y:S01]  /*46b0*/  MUFU.EX2 R46, R46 ;  /* 0x0000002e002e7308 */ /* 0x000e220000000800 */
[----:B-1----:R-:W-:-:S01]  /*46c0*/  FADD.FTZ R2, R42, R3 ;  /* 0x000000032a027221 */ /* 0x002fc20000010000 */
[----:B------:R-:W-:Y:S01]  /*46d0*/  FADD.FTZ R6, R56, R53 ;  /* 0x0000003538067221 */ /* 0x000fe20000010000 */
[----:B------:R-:W-:-:S02]  /*46e0*/  F2FP.SATFINITE.E4M3.F32.PACK_AB_MERGE_C R188, R57, R56, R7 ;  /* 0x0000003839bc723e */ /* 0x000fc40004807007 */
[----:B------:R-:W-:Y:S01]  /*46f0*/  F2FP.SATFINITE.E4M3.F32.PACK_AB_MERGE_C R199, R35, R34, R38 ;  /* 0x0000002223c7723e */ /* 0x000fe20004807026 */
[----:B------:R-:W-:-:S01]  /*4700*/  FADD.FTZ R57, R57, R6 ;  /* 0x0000000639397221 */ /* 0x000fc20000010000 */
[----:B------:R-:W-:Y:S01]  /*4710*/  F2FP.SATFINITE.E4M3.F32.PACK_AB_MERGE_C R6, R29, R68, RZ ;  /* 0x000000441d06723e */ /* 0x000fe200048070ff */
[----:B------:R-:W1:Y:S01]  /*4720*/  MUFU.EX2 R47, R47 ;  /* 0x0000002f002f7308 */ /* 0x000e620000000800 */
[----:B--2---:R-:W-:-:S01]  /*4730*/  FADD.FTZ R3, R43, R2 ;  /* 0x000000022b037221 */ /* 0x004fc20000010000 */
[----:B------:R-:W-:Y:S01]  /*4740*/  FADD.FTZ R60, R60, R57 ;  /* 0x000000393c3c7221 */ /* 0x000fe20000010000 */
[----:B------:R-:W-:-:S03]  /*4750*/  F2FP.SATFINITE.E4M3.F32.PACK_AB_MERGE_C R190, R65, R64, R6 ;  /* 0x0000004041be723e */ /* 0x000fc60004807006 */
[----:B------:R-:W-:Y:S02]  /*4760*/  FADD.FTZ R61, R61, R60 ;  /* 0x0000003c3d3d7221 */ /* 0x000fe40000010000 */
[----:B------:R-:W2:Y:S01]  /*4770*/  MUFU.EX2 R50, R50 ;  /* 0x0000003200327308 */ /* 0x000ea20000000800 */
[----:B0-----:R-:W-:-:S01]  /*4780*/  FADD.FTZ R2, R46, R3 ;  /* 0x000000032e027221 */ /* 0x001fc20000010000 */
[----:B------:R-:W-:-:S04]  /*4790*/  FADD.FTZ R64, R64, R61 ;  /* 0x0000003d40407221 */ /* 0x000fc80000010000 */
[----:B------:R-:W-:Y:S02]  /*47a0*/  FADD.FTZ R65, R65, R64 ;  /* 0x0000004041417221 */ /* 0x000fe40000010000 */
[----:B------:R-:W0:Y:S01]  /*47b0*/  MUFU.EX2 R51, R51 ;  /* 0x0000003300337308 */ /* 0x000e220000000800 */
[----:B-1----:R-:W-:-:S01]  /*47c0*/  FADD.FTZ R3, R47, R2 ;  /* 0x000000022f037221 */ /* 0x002fc20000010000 */
[----:B------:R-:W-:Y:S01]  /*47d0*/  FADD.FTZ R68, R68, R65 ;  /* 0x0000004144447221 */ /* 0x000fe20000010000 */
[----:B------:R-:W-:-:S03]  /*47e0*/  F2FP.SATFINITE.E4M3.F32.PACK_AB_MERGE_C R46, R47, R46, RZ ;  /* 0x0000002e2f2e723e */ /* 0x000fc600048070ff */
[----:B------:R-:W-:Y:S01]  /*47f0*/  FADD.FTZ R68, R29, R68 ;  /* 0x000000441d447221 */ /* 0x000fe20000010000 */
[----:B------:R-:W-:Y:S01]  /*4800*/  F2FP.SATFINITE.E4M3.F32.PACK_AB_MERGE_C R193, R43, R42, R46 ;  /* 0x0000002a2bc1723e */ /* 0x000fe2000480702e */
        /* <DEDUP_REMOVED lines=26> */
[----:B------:R-:W-:Y:S01]  /*49b0*/  MUFU.EX2 R33, R33 ;  /* 0x0000002100217308 */ /* 0x000fe20000000800 */
[----:B-1----:R-:W-:-:S07]  /*49c0*/  F2FP.SATFINITE.E4M3.F32.PACK_AB_MERGE_C R6, R24, R25, RZ ;  /* 0x000000191806723e */ /* 0x002fce00048070ff */
[----:B------:R-:W0:Y:S01]  /*49d0*/  MUFU.EX2 R28, R28 ;  /* 0x0000001c001c7308 */ /* 0x000e220000000800 */
[C---:B--2---:R-:W-:Y:S01]  /*49e0*/  F2FP.SATFINITE.E4M3.F32.PACK_AB_MERGE_C R70, R71.reuse, R70, RZ ;  /* 0x000000464746723e */ /* 0x044fe200048070ff */
[----:B------:R-:W-:-:S03]  /*49f0*/  FADD.FTZ R71, R71, R2 ;  /* 0x0000000247477221 */ /* 0x000fc60000010000 */
[----:B------:R-:W-:-:S03]  /*4a00*/  F2FP.SATFINITE.E4M3.F32.PACK_AB_MERGE_C R191, R67, R66, R70 ;  /* 0x0000004243bf723e */ /* 0x000fc60004807046 */
[----:B------:R-:W1:Y:S08]  /*4a10*/  MUFU.EX2 R74, R74 ;  /* 0x0000004a004a7308 */ /* 0x000e700000000800 */
[----:B------:R-:W2:Y:S01]  /*4a20*/  MUFU.EX2 R75, R75 ;  /* 0x0000004b004b7308 */ /* 0x000ea20000000800 */
[----:B0-----:R-:W-:Y:S01]  /*4a30*/  F2FP.SATFINITE.E4M3.F32.PACK_AB_MERGE_C R184, R28, R33, R6 ;  /* 0x000000211cb8723e */ /* 0x001fe20004807006 */
[----:B------:R-:W-:-:S04]  /*4a40*/  FADD.FTZ R33, R33, R68 ;  /* 0x0000004421217221 */ /* 0x000fc80000010000 */
[----:B------:R-:W-:Y:S02]  /*4a50*/  FADD.FTZ R28, R28, R33 ;  /* 0x000000211c1c7221 */ /* 0x000fe40000010000 */
[----:B------:R-:W0:Y:S01]  /*4a60*/  MUFU.EX2 R78, R78 ;  /* 0x0000004e004e7308 */ /* 0x000e220000000800 */
[----:B-1----:R-:W-:-:S01]  /*4a70*/  FADD.FTZ R2, R74, R71 ;  /* 0x000000474a027221 */ /* 0x002fc20000010000 */
[----:B------:R-:W-:-:S04]  /*4a80*/  FADD.FTZ R25, R25, R28 ;  /* 0x0000001c19197221 */ /* 0x000fc80000010000 */
[----:B------:R-:W-:Y:S02]  /*4a90*/  FADD.FTZ R25, R24, R25 ;  /* 0x0000001918197221 */ /* 0x000fe40000010000 */
[----:B------:R-:W-:Y:S01]  /*4aa0*/  MUFU.EX2 R21, R21 ;  /* 0x0000001500157308 */ /* 0x000fe20000000800 */
[----:B--2---:R-:W-:-:S07]  /*4ab0*/  FADD.FTZ R3, R75, R2 ;  /* 0x000000024b037221 */ /* 0x004fce0000010000 */
[----:B------:R-:W1:Y:S01]  /*4ac0*/  MUFU.EX2 R26, R26 ;  /* 0x0000001a001a7308 */ /* 0x000e620000000800 */
[----:B0-----:R-:W-:-:S07]  /*4ad0*/  FADD.FTZ R2, R78, R3 ;  /* 0x000000034e027221 */ /* 0x001fce0000010000 */
[----:B------:R-:W0:Y:S08]  /*4ae0*/  MUFU.EX2 R79, R79 ;  /* 0x0000004f004f7308 */ /* 0x000e300000000800 */
[----:B------:R-:W-:Y:S01]  /*4af0*/  MUFU.EX2 R20, R20 ;  /* 0x0000001400147308 */ /* 0x000fe20000000800 */
[----:B-1----:R-:W-:-:S07]  /*4b00*/  F2FP.SATFINITE.E4M3.F32.PACK_AB_MERGE_C R6, R26, R21, RZ ;  /* 0x000000151a06723e */ /* 0x002fce00048070ff */
[----:B------:R-:W1:Y:S01]  /*4b10*/  MUFU.EX2 R15, R15 ;  /* 0x0000000f000f7308 */ /* 0x000e620000000800 */
[C---:B0-----:R-:W-:Y:S01]  /*4b20*/  F2FP.SATFINITE.E4M3.F32.PACK_AB_MERGE_C R78, R79.reuse, R78, RZ ;  /* 0x0000004e4f4e723e */ /* 0x041fe200048070ff */
[----:B------:R-:W-:-:S03]  /*4b30*/  FADD.FTZ R79, R79, R2 ;  /* 0x000000024f4f7221 */ /* 0x000fc60000010000 */
[----:B------:R-:W-:-:S03]  /*4b40*/  F2FP.SATFINITE.E4M3.F32.PACK_AB_MERGE_C R185, R75, R74, R78 ;  /* 0x0000004a4bb9723e */ /* 0x000fc6000480704e */
[----:B------:R-:W0:Y:S08]  /*4b50*/  MUFU.EX2 R82, R82 ;  /* 0x0000005200527308 */ /* 0x000e300000000800 */
[----:B------:R-:W2:Y:S01]  /*4b60*/  MUFU.EX2 R83, R83 ;  /* 0x0000005300537308 */ /* 0x000ea20000000800 */
[----:B-1----:R-:W-:Y:S01]  /*4b70*/  F2FP.SATFINITE.E4M3.F32.PACK_AB_MERGE_C R186, R15, R20, R6 ;  /* 0x000000140fba723e */ /* 0x002fe20004807006 */
[----:B------:R-:W-:-:S04]  /*4b80*/  FADD.FTZ R20, R20, R25 ;  /* 0x0000001914147221 */ /* 0x000fc80000010000 */
[----:B------:R-:W-:Y:S02]  /*4b90*/  FADD.FTZ R20, R15, R20 ;  /* 0x000000140f147221 */ /* 0x000fe40000010000 */
[----:B------:R-:W1:Y:S01]  /*4ba0*/  MUFU.EX2 R86, R86 ;  /* 0x0000005600567308 */ /* 0x000e620000000800 */
[----:B0-----:R-:W-:-:S01]  /*4bb0*/  FADD.FTZ R2, R82, R79 ;  /* 0x0000004f52027221 */ /* 0x001fc20000010000 */
[----:B------:R-:W-:-:S06]  /*4bc0*/  FADD.FTZ R21, R21, R20 ;  /* 0x0000001415157221 */ /* 0x000fcc0000010000 */
[----:B------:R-:W0:Y:S01]  /*4bd0*/  MUFU.EX2 R7, R32 ;  /* 0x0000002000077308 */ /* 0x000e220000000800 */
[----:B--2---:R-:W-:-:S04]  /*4be0*/  FADD.FTZ R3, R83, R2 ;  /* 0x0000000253037221 */ /* 0x004fc80000010000 */
[----:B-1----:R-:W-:Y:S01]  /*4bf0*/  FADD.FTZ R2, R86, R3 ;  /* 0x0000000356027221 */ /* 0x002fe20000010000 */
[----:B------:R-:W-:-:S01]  /*4c00*/  FADD.FTZ R3, R26, R21 ;  /* 0x000000151a037221 */ /* 0x000fc20000010000 */
[C---:B0-----:R-:W-:Y:S02]  /*4c10*/  F2FP.SATFINITE.E4M3.F32.PACK_AB_MERGE_C R6, R7.reuse, R86, RZ ;  /* 0x000000560706723e */ /* 0x041fe400048070ff */
[----:B------:R-:W-:-:S02]  /*4c20*/  FADD.FTZ R2, R7, R2 ;  /* 0x0000000207027221 */ /* 0x000fc40000010000 */
[----:B------:R-:W-:Y:S01]  /*4c30*/  F2FP.SATFINITE.E4M3.F32.PACK_AB_MERGE_C R187, R83, R82, R6 ;  /* 0x0000005253bb723e */ /* 0x000fe20004807006 */
[----:B------:R-:W-:Y:S06]  /*4c40*/  @P1 BRA `(.L_x_4661) ;  /* 0x00000000004c1947 */ /* 0x000fec0003800000 */
        /* <DEDUP_REMOVED lines=11> */
.L_x_4662:
[----:B------:R-:W-:Y:S02]  /*4d00*/  ULDC UR18, c[0x0][0x9e4] ;  /* 0x0002790000127ab9 */ /* 0x000fe40000000800 */
[----:B------:R-:W-:-:S11]  /*4d10*/  UISETP.NE.AND UP0, UPT, UR18, 0x1, UPT ;  /* 0x000000011200788c */ /* 0x000fd6000bf05270 */
[----:B------:R-:W-:Y:S02]  /*4d20*/  @UP0 ULDC.64 UR6, c[0x0][0x9e8] ;  /* 0x00027a0000060ab9 */ /* 0x000fe40000000a00 */
[----:B------:R-:W-:-:S04]  /*4d30*/  UIMAD.WIDE.U32 UR10, UR15, UR6, URZ ;  /* 0x000000060f0a72a5 */ /* 0x000fc8000f8e003f */
[----:B------:R-:W-:-:S12]  /*4d40*/  @UP0 USHF.R.U32.HI UR15, URZ, UR7, UR11 ;  /* 0x000000073f0f0299 */ /* 0x000fd8000801160b */
.L_x_4663:
[----:B------:R-:W-:-:S04]  /*4d50*/  UIMAD UR15, UR15, UR18, UR18 ;  /* 0x000000120f0f72a4 */ /* 0x000fc8000f8e0212 */
[----:B------:R-:W-:-:S04]  /*4d60*/  UISETP.LT.AND UP0, UPT, UR14, UR15, UPT ;  /* 0x0000000f0e00728c */ /* 0x000fc8000bf01270 */
[----:B------:R-:W-:-:S12]  /*4d70*/  USEL UR14, UR14, UR15, UP0 ;  /* 0x0000000f0e0e7287 */ /* 0x000fd80008000000 */
.L_x_4661:
[----:B------:R-:W-:Y:S01]  /*4d80*/  USHF.R.S32.HI UR6, URZ, 0x1f, UR14 ;  /* 0x0000001f3f067899 */ /* 0x000fe2000801140e */
[----:B------:R-:W-:Y:S02]  /*4d90*/  CS2R R118, SRZ ;  /* 0x0000000000767805 */ /* 0x000fe4000001ff00 */
        /* <DEDUP_REMOVED lines=10> */
[----:B------:R-:W-:Y:S01]  /*4e40*/  UISETP.LT.AND UP0, UPT, UR39, UR6, UPT ;  /* 0x000000062700728c */ /* 0x000fe2000bf01270 */
[----:B------:R-:W-:Y:S02]  /*4e50*/  CS2R R100, SRZ ;  /* 0x0000000000647805 */ /* 0x000fe4000001ff00 */
[----:B------:R-:W-:Y:S02]  /*4e60*/  CS2R R98, SRZ ;  /* 0x0000000000627805 */ /* 0x000fe4000001ff00 */
[----:B------:R-:W-:Y:S01]  /*4e70*/  CS2R R96, SRZ ;  /* 0x0000000000607805 */ /* 0x000fe2000001ff00 */
[----:B------:R-:W-:Y:S01]  /*4e80*/  USEL UR32, UR39, UR6, !UP0 ;  /* 0x0000000627207287 */ /* 0x000fe2000c000000 */
[----:B------:R-:W-:-:S02]  /*4e90*/  CS2R R94, SRZ ;  /* 0x00000000005e7805 */ /* 0x000fc4000001ff00 */
[----:B------:R-:W-:Y:S02]  /*4ea0*/  CS2R R92, SRZ ;  /* 0x00000000005c7805 */ /* 0x000fe4000001ff00 */
[----:B------:R-:W-:Y:S02]  /*4eb0*/  CS2R R90, SRZ ;  /* 0x00000000005a7805 */ /* 0x000fe4000001ff00 */
[----:B------:R-:W-:Y:S02]  /*4ec0*/  CS2R R88, SRZ ;  /* 0x0000000000587805 */ /* 0x000fe4000001ff00 */
[----:B------:R-:W-:Y:S02]  /*4ed0*/  CS2R R86, SRZ ;  /* 0x0000000000567805 */ /* 0x000fe4000001ff00 */
[----:B------:R-:W-:Y:S02]  /*4ee0*/  ISETP.GE.AND P1, PT, R8, UR32, PT ;  /* 0x0000002008007c0c */ /* 0x000fe4000bf26270 */
        /* <DEDUP_REMOVED lines=31> */
[----:B------:R-:W-:Y:S06]  /*50e0*/  @!P1 BRA `(.L_x_4664) ;  /* 0x0000003000849947 */ /* 0x000fec0003800000 */
[----:B------:R-:W-:Y:S01]  /*50f0*/  IMAD.MOV.U32 R7, RZ, RZ, R9 ;  /* 0x000000ffff077224 */ /* 0x000fe200078e0009 */
[----:B------:R-:W-:Y:S01]  /*5100*/  UMOV UR34, UR47 ;  /* 0x0000002f00227c82 */ /* 0x000fe20008000000 */
[----:B------:R-:W-:Y:S01]  /*5110*/  IMAD.MOV.U32 R6, RZ, RZ, R0 ;  /* 0x000000ffff067224 */ /* 0x000fe200078e0000 */
[----:B------:R-:W-:Y:S01]  /*5120*/  UMOV UR33, UR46 ;  /* 0x0000002e00217c82 */ /* 0x000fe20008000000 */
[----:B------:R-:W-:Y:S01]  /*5130*/  IMAD.MOV.U32 R119, RZ, RZ, RZ ;  /* 0x000000ffff777224 */ /* 0x000fe200078e00ff */
[----:B------:R-:W-:Y:S01]  /*5140*/  ULDC UR29, c[0x0][0x9e4] ;  /* 0x00027900001d7ab9 */ /* 0x000fe20000000800 */
[----:B------:R-:W-:Y:S01]  /*5150*/  ULDC UR30, c[0x0][0x9dc] ;  /* 0x00027700001e7ab9 */ /* 0x000fe20000000800 */
[----:B------:R-:W-:-:S05]  /*5160*/  ULDC UR31, c[0x0][0x9e0] ;  /* 0x00027800001f7ab9 */ /* 0x000fca0000000800 */
.L_x_4683:
[----:B------:R-:W-:Y:S01]  /*5170*/  ISETP.NE.AND P2, PT, RZ, UR37, PT ;  /* 0x00000025ff007c0c */ /* 0x000fe2000bf45270 */
[----:B------:R-:W-:-:S04]  /*5180*/  UISETP.NE.AND UP0, UPT, UR33, 0x1, UPT ;  /* 0x000000012100788c */ /* 0x000fc8000bf05270 */
[----:B------:R-:W-:-:S04]  /*5190*/  USEL UR47, URZ, 0x1, UP0 ;  /* 0x000000013f2f7887 */ /* 0x000fc80008000000 */
[----:B------:R-:W-:-:S04]  /*51a0*/  ULOP3.LUT UR47, UR34, UR47, URZ, 0x3c, !UPT ;  /* 0x0000002f222f7292 */ /* 0x000fc8000f8e3c3f */
[----:B------:R-:W-:Y:S08]  /*51b0*/  @P2 BRA `(.L_x_4665) ;  /* 0x0000000000382947 */ /* 0x000ff00003800000 */
[----:B------:R-:W-:Y:S05]  /*51c0*/  @!P0 BRA `(.L_x_4666) ;  /* 0x0000000000048947 */ /* 0x000fea0003800000 */
[----:B------:R-:W-:Y:S01]  /*51d0*/  BPT.TRAP 0x1 ;  /* 0x000000040000795c */ /* 0x000fe20000300000 */
.L_x_4666:
        /* <DEDUP_REMOVED lines=9> */
.L_x_4667:
[----:B-1----:R-:W-:Y:S05]  /*5270*/  @P1 BRA `(.L_x_4665) ;  /* 0x0000000000081947 */ /* 0x002fea0003800000 */
[----:B------:R-:W1:Y:S02]  /*5280*/  SYNCS.PHASECHK.TRANS64.TRYWAIT P1, [UR6+0x2a830], R0 ;  /* 0x02a83000ff0075a7 */ /* 0x000e640008020146 */
[----:B-1----:R-:W-:Y:S05]  /*5290*/  @!P1 BRA `(.L_x_4668) ;  /* 0x0000011000a09947 */ /* 0x002fea0003800000 */
.L_x_4665:
[----:B------:R-:W2:Y:S01]  /*52a0*/  S2R R4, SR_TID.X ;  /* 0x0000000000047919 */ /* 0x000ea20000002100 */
[----:B------:R-:W-:Y:S01]  /*52b0*/  UIADD3 UR46, UR33, 0x1, URZ ;  /* 0x00000001212e7890 */ /* 0x000fe2000fffe03f */
[----:B------:R-:W-:Y:S01]  /*52c0*/  UMOV UR27, 0x80000020 ;  /* 0x80000020001b7882 */ /* 0x000fe20000000000 */
[----:B------:R-:W-:Y:S02]  /*52d0*/  UMOV UR7, 0x80000020 ;  /* 0x8000002000077882 */ /* 0x000fe40000000000 */
[----:B------:R-:W-:Y:S01]  /*52e0*/  UISETP.NE.AND UP0, UPT, UR46, 0x2, UPT ;  /* 0x000000022e00788c */ /* 0x000fe2000bf05270 */
[----:B------:R-:W-:Y:S01]  /*52f0*/  UMOV UR11, 0x80000020 ;  /* 0x80000020000b7882 */ /* 0x000fe20000000000 */
[----:B------:R-:W-:Y:S02]  /*5300*/  UMOV UR15, 0x80000020 ;  /* 0x80000020000f7882 */ /* 0x000fe40000000000 */
[----:B------:R-:W-:Y:S01]  /*5310*/  USEL UR46, UR46, URZ, UP0 ;  /* 0x0000003f2e2e7287 */ /* 0x000fe20008000000 */
[----:B------:R-:W-:Y:S01]  /*5320*/  UMOV UR19, 0x80000020 ;  /* 0x8000002000137882 */ /* 0x000fe20000000000 */
[----:B------:R-:W-:-:S02]  /*5330*/  UMOV UR23, 0x80000020 ;  /* 0x8000002000177882 */ /* 0x000fc40000000000 */
[----:B------:R-:W-:-:S04]  /*5340*/  UIMAD UR26, UR46, 0x600, UR28 ;  /* 0x000006002e1a78a4 */ /* 0x000fc8000f8e021c */
[----:B------:R-:W-:Y:S02]  /*5350*/  UIADD3 UR6, UR26, 0x2, URZ ;  /* 0x000000021a067890 */ /* 0x000fe4000fffe03f */
[----:B------:R-:W-:Y:S02]  /*5360*/  UIADD3 UR10, UR26, 0x200, URZ ;  /* 0x000002001a0a7890 */ /* 0x000fe4000fffe03f */
[----:B------:R-:W-:Y:S02]  /*5370*/  UIADD3 UR14, UR26, 0x202, URZ ;  /* 0x000002021a0e7890 */ /* 0x000fe4000fffe03f */
[----:B------:R-:W-:Y:S02]  /*5380*/  UIADD3 UR18, UR26, 0x400, URZ ;  /* 0x000004001a127890 */ /* 0x000fe4000fffe03f */
[----:B------:R-:W-:Y:S01]  /*5390*/  UIADD3 UR22, UR26, 0x402, URZ ;  /* 0x000004021a167890 */ /* 0x000fe2000fffe03f */
[----:B--2---:R-:W-:-:S05]  /*53a0*/  SHF.R.U32.HI R4, RZ, 0x7, R4 ;  /* 0x00000007ff047819 */ /* 0x004fca0000011604 */
[----:B01----:R-:W-:-:S05]  /*53b0*/  VIADD R0, R4, 0x8 ;  /* 0x0000000804007836 */ /* 0x003fca0000000000 */
[----:B------:R0:W-:Y:S06]  /*53c0*/  BAR.SYNC.DEFER_BLOCKING R0, 0x100 ;  /* 0x000400000000751d */ /* 0x0001ec0000010000 */
[----:B------:R-:W-:-:S06]  /*53d0*/  WARPGROUP.ARRIVE ;  /* 0x00000000000079c5 */ /* 0x000fcc0000000000 */
        /* <DEDUP_REMOVED lines=17> */
[----:B0-----:R-:W-:Y:S05]  /*54f0*/  @P2 BRA `(.L_x_4669) ;  /* 0x00000000002c2947 */ /* 0x001fea0003800000 */
[----:B------:R-:W-:Y:S05]  /*5500*/  @!P0 BRA `(.L_x_4670) ;  /* 0x0000000000048947 */ /* 0x000fea0003800000 */
[----:B------:R-:W-:Y:S01]  /*5510*/  BPT.TRAP 0x1 ;  /* 0x000000040000795c */ /* 0x000fe20000300000 */
.L_x_4670:
[----:B------:R-:W-:Y:S01]  /*5520*/  ULEA UR6, UR33, UR36, 0x3 ;  /* 0x0000002421067291 */ /* 0x000fe2000f8e183f */
[----:B------:R-:W-:-:S05]  /*5530*/  IMAD.U32 R0, RZ, RZ, UR34 ;  /* 0x00000022ff007e24 */ /* 0x000fca000f8e00ff */
[----:B------:R-:W-:-:S04]  /*5540*/  SHF.L.U32 R0, R0, 0x1f, RZ ;  /* 0x0000001f00007819 */ /* 0x000fc800000006ff */
[----:B------:R0:W1:Y:S01]  /*5550*/  SYNCS.PHASECHK.TRANS64.TRYWAIT P1, [UR6+0x2a850], R0 ;  /* 0x02a85000ff0075a7 */ /* 0x0000620008020146 */
[----:B------:R-:W-:Y:S05]  /*5560*/  @!P0 BRA `(.L_x_4671) ;  /* 0x0000000000048947 */ /* 0x000fea0003800000 */
[----:B------:R-:W-:Y:S01]  /*5570*/  BPT.TRAP 0x1 ;  /* 0x000000040000795c */ /* 0x000fe20000300000 */
.L_x_4671:
[----:B-1----:R-:W-:Y:S05]  /*5580*/  @P1 BRA `(.L_x_4669) ;  /* 0x0000000000081947 */ /* 0x002fea0003800000 */
[----:B------:R-:W1:Y:S02]  /*5590*/  SYNCS.PHASECHK.TRANS64.TRYWAIT P1, [UR6+0x2a850], R0 ;  /* 0x02a85000ff0075a7 */ /* 0x000e640008020146 */
[----:B-1----:R-:W-:Y:S05]  /*55a0*/  @!P1 BRA `(.L_x_4672) ;  /* 0x0000010c00f49947 */ /* 0x002fea0003800000 */
.L_x_4669:
[----:B------:R-:W-:Y:S01]  /*55b0*/  UIADD3 UR6, UR36, 0x400, URZ ;  /* 0x0000040024067890 */ /* 0x000fe2000fffe03f */
[----:B------:R-:W-:Y:S01]  /*55c0*/  WARPGROUP.ARRIVE ;  /* 0x00000000000079c5 */ /* 0x000fe20000000000 */
[----:B------:R-:W-:-:S05]  /*55d0*/  UMOV UR7, 0x40000040 ;  /* 0x4000004000077882 */ /* 0x000fca0000000000 */
[----:B------:R-:W2:Y:S01]  /*55e0*/  S2R R4, SR_TID.X ;  /* 0x0000000000047919 */ /* 0x000ea20000002100 */
        /* <DEDUP_REMOVED lines=8> */
[----:B--2---:R-:W-:-:S04]  /*5670*/  SHF.R.U32.HI R4, RZ, 0x7, R4 ;  /* 0x00000007ff047819 */ /* 0x004fc80000011604 */
[----:B01----:R-:W-:Y:S01]  /*5680*/  IADD3 R0, -R4, 0xb, RZ ;  /* 0x0000000b04007810 */ /* 0x003fe20007ffe1ff */
[----:B------:R-:W-:Y:S02]  /*5690*/  WARPGROUP.DEPBAR.LE gsb0, 0x0 ;  /* 0x00008000000079c5 */ /* 0x000fe40000010000 */
[----:B------:R-:W-:-:S10]  /*56a0*/  WARPGROUP.ARRIVE ;  /* 0x00000000000079c5 */ /* 0x000fd40000000000 */
        /* <DEDUP_REMOVED lines=15> */
.L_x_4673:
[----:B------:R-:W-:Y:S01]  /*57a0*/  UISETP.NE.AND UP1, UPT, UR51, URZ, UPT ;  /* 0x0000003f3300728c */ /* 0x000fe2000bf25270 */
[----:B------:R-:W-:Y:S01]  /*57b0*/  VIADD R13, R17, UR41 ;  /* 0x00000029110d7c36 */ /* 0x000fe20008000000 */
[----:B------:R-:W1:Y:S01]  /*57c0*/  LDC R4, c[0x0][0x2f0] ;  /* 0x0000bc00ff047b82 */ /* 0x000e620000000800 */
[----:B------:R-:W-:Y:S02]  /*57d0*/  ULEA UR6, UR46, UR36, 0x3 ;  /* 0x000000242e067291 */ /* 0x000fe4000f8e183f */
[----:B------:R-:W-:Y:S01]  /*57e0*/  UISETP.NE.AND UP0, UPT, UR50, URZ, UPT ;  /* 0x0000003f3200728c */ /* 0x000fe2000bf05270 */
[----:B------:R-:W-:Y:S01]  /*57f0*/  PLOP3.LUT P1, PT, PT, PT, UP1, 0x80, 0x0 ;  /* 0x000000000000781c */ /* 0x000fe20003f2f018 */
[----:B------:R-:W-:Y:S01]  /*5800*/  UIADD3 UR6, UR6, 0x2a840, URZ ;  /* 0x0002a84006067890 */ /* 0x000fe2000fffe03f */
[----:B------:R-:W-:Y:S02]  /*5810*/  PLOP3.LUT P2, PT, PT, PT, UP1, 0x80, 0x0 ;  /* 0x000000000000781c */ /* 0x000fe40003f4f018 */
[----:B------:R-:W2:Y:S01]  /*5820*/  LDC R5, c[0x0][0x288] ;  /* 0x0000a200ff057b82 */ /* 0x000ea20000000800 */
[----:B------:R-:W-:Y:S01]  /*5830*/  @UP1 ULDC UR7, c[0x0][0x44c] ;  /* 0x0001130000071ab9 */ /* 0x000fe20000000800 */
[----:B------:R-:W-:-:S07]  /*5840*/  UPRMT UR6, UR38, 0x654, UR6 ;  /* 0x0000065426067896 */ /* 0x000fce0008000006 */
[----:B0-----:R-:W-:Y:S01]  /*5850*/  @P1 IMAD.HI.U32 R0, R13, UR7, RZ ;  /* 0x000000070d001c27 */ /* 0x001fe2000f8e00ff */
[----:B------:R-:W-:Y:S01]  /*5860*/  @UP1 ULDC UR7, c[0x0][0x450] ;  /* 0x0001140000071ab9 */ /* 0x000fe20000000800 */
[----:B------:R-:W-:Y:S01]  /*5870*/  PLOP3.LUT P1, PT, PT, PT, UP0, 0x40, 0x0 ;  /* 0x000000000000781c */ /* 0x000fe20003f2e808 */
[----:B------:R-:W-:Y:S01]  /*5880*/  SYNCS.ARRIVE.TRANS64.RED.A1T0 RZ, [UR6], RZ ;  /* 0x000000ffffff79a7 */ /* 0x000fe20008100406 */
[----:B------:R-:W-:Y:S01]  /*5890*/  ULOP3.LUT UR6, URZ, UR30, URZ, 0x33, !UPT ;  /* 0x0000001e3f067292 */ /* 0x000fe2000f8e333f */
[----:B------:R-:W-:Y:S01]  /*58a0*/  @P2 SHF.R.U32.HI R13, RZ, UR7, R0 ;  /* 0x00000007ff0d2c19 */ /* 0x000fe20008011600 */
[----:B------:R-:W-:-:S04]  /*58b0*/  IMAD.SHL.U32 R0, R8, 0x80, RZ ;  /* 0x0000008008007824 */ /* 0x000fc800078e00ff */
[----:B------:R-:W0:Y:S01]  /*58c0*/  SHFL.IDX PT, R11, R13, RZ, 0x1c1f ;  /* 0x001c1fff0d0b7589 */ /* 0x000e2200000e0000 */
[----:B------:R-:W-:-:S05]  /*58d0*/  IADD3 R9, -R0, 0x1, RZ ;  /* 0x0000000100097810 */ /* 0x000fca0007ffe1ff */
[----:B------:R-:W-:-:S04]  /*58e0*/  IMAD R9, R16, -0x2, R9 ;  /* 0xfffffffe10097824 */ /* 0x000fc800078e0209 */
[----:B-1----:R-:W-:-:S04]  /*58f0*/  IMAD R10, R4, UR44, R9 ;  /* 0x0000002c040a7c24 */ /* 0x002fc8000f8e0209 */
[----:B--2---:R-:W-:-:S04]  /*5900*/  IMAD.IADD R10, R10, 0x1, -R5 ;  /* 0x000000010a0a7824 */ /* 0x004fc800078e0a05 */
[C---:B------:R-:W-:Y:S02]  /*5910*/  VIADD R12, R10.reuse, UR31 ;  /* 0x0000001f0a0c7c36 */ /* 0x040fe40008000000 */
[----:B------:R-:W-:Y:S02]  /*5920*/  VIADD R9, R10, UR6 ;  /* 0x000000060a097c36 */ /* 0x000fe40008000000 */
[--C-:B0-----:R-:W-:Y:S02]  /*5930*/  IMAD.IADD R14, R12, 0x1, R11.reuse ;  /* 0x000000010c0e7824 */ /* 0x101fe400078e020b */
        /* <DEDUP_REMOVED lines=10> */
[----:B------:R-:W0:Y:S02]  /*59e0*/  @P1 LDC.64 R10, c[0x0][0x9e8] ;  /* 0x00027a00ff0a1b82 */ /* 0x000e240000000a00 */
[----:B0-----:R-:W-:-:S05]  /*59f0*/  @P1 IMAD.HI.U32 R10, R15, R10, RZ ;  /* 0x0000000a0f0a1227 */ /* 0x001fca00078e00ff */
[----:B------:R-:W-:-:S04]  /*5a00*/  @P1 SHF.R.U32.HI R15, RZ, R11, R10 ;  /* 0x0000000bff0f1219 */ /* 0x000fc8000001160a */
[----:B------:R-:W-:Y:S01]  /*5a10*/  LOP3.LUT R15, RZ, R15, RZ, 0x33, !PT ;  /* 0x0000000fff0f7212 */ /* 0x000fe200078e33ff */
[----:B------:R-:W-:Y:S06]  /*5a20*/  BRA `(.L_x_4677) ;  /* 0x0000000000147947 */ /* 0x000fec0003800000 */
.L_x_4676:
[----:B------:R-:W-:-:S05]  /*5a30*/  IMAD.U32 R21, RZ, RZ, UR29 ;  /* 0x0000001dff157e24 */ /* 0x000fca000f8e00ff */
[----:B------:R-:W-:-:S13]  /*5a40*/  ISETP.NE.AND P1, PT, R21, 0x1, PT ;  /* 0x000000011500780c */ /* 0x000fda0003f25270 */
[----:B------:R-:W0:Y:S02]  /*5a50*/  @P1 LDC.64 R10, c[0x0][0x9e8] ;  /* 0x00027a00ff0a1b82 */ /* 0x000e240000000a00 */
[----:B0-----:R-:W-:-:S05]  /*5a60*/  @P1 IMAD.HI.U32 R10, R15, R10, RZ ;  /* 0x0000000a0f0a1227 */ /* 0x001fca00078e00ff */
[----:B------:R-:W-:-:S07]  /*5a70*/  @P1 SHF.R.U32.HI R15, RZ, R11, R10 ;  /* 0x0000000bff0f1219 */ /* 0x000fce000001160a */
.L_x_4677:
[----:B------:R-:W-:Y:S05]  /*5a80*/  BSYNC B0 ;  /* 0x0000000000007941 */ /* 0x000fea0003800000 */
.L_x_4675:
[----:B------:R-:W-:-:S04]  /*5a90*/  IMAD R15, R15, R21, -R0 ;  /* 0x000000150f0f7224 */ /* 0x000fc800078e0a00 */
[----:B------:R-:W-:-:S05]  /*5aa0*/  IMAD R15, R16, -0x2, R15 ;  /* 0xfffffffe100f7824 */ /* 0x000fca00078e020f */
[----:B------:R-:W-:Y:S02]  /*5ab0*/  VIADDMNMX R14, R15, R21, R14, PT ;  /* 0x000000150f0e7246 */ /* 0x000fe4000380010e */
[----:B------:R-:W-:-:S07]  /*5ac0*/  VIMNMX R20, R20, R15, !PT ;  /* 0x0000000f14147248 */ /* 0x000fce0007fe0100 */
.L_x_4674:
[----:B------:R-:W-:Y:S01]  /*5ad0*/  ISETP.GT.AND P1, PT, R8, -0x1, PT ;  /* 0xffffffff0800780c */ /* 0x000fe20003f24270 */
[----:B------:R0:W1:Y:S01]  /*5ae0*/  SHFL.IDX PT, R11, R13, 0x1, 0x1c1f ;  /* 0x003c1f000d0b7f89 */ /* 0x00006200000e0000 */
[----:B------:R-:W-:Y:S02]  /*5af0*/  UISETP.NE.AND UP0, UPT, UR50, URZ, UPT ;  /* 0x0000003f3200728c */ /* 0x000fe4000bf05270 */
[C---:B------:R-:W-:Y:S02]  /*5b00*/  ISETP.GT.AND P3, PT, R20.reuse, 0x8, P1 ;  /* 0x000000081400780c */ /* 0x040fe40000f64270 */
[----:B------:R-:W-:Y:S02]  /*5b10*/  ISETP.GT.AND P6, PT, R20, RZ, P1 ;  /* 0x000000ff1400720c */ /* 0x000fe40000fc4270 */
[----:B------:R-:W-:Y:S02]  /*5b20*/  ISETP.LT.OR P3, PT, R14, 0x9, P3 ;  /* 0x000000090e00780c */ /* 0x000fe40001f61670 */
[----:B------:R-:W-:-:S02]  /*5b30*/  ISETP.GT.AND P2, PT, R20, 0x1, P1 ;  /* 0x000000011400780c */ /* 0x000fc40000f44270 */
[----:B0-----:R-:W-:Y:S02]  /*5b40*/  FSEL R13, R124, -INF , !P3 ;  /* 0xff8000007c0d7808 */ /* 0x001fe40005800000 */
[----:B------:R-:W-:Y:S02]  /*5b50*/  ISETP.GT.AND P3, PT, R20, 0x19, P1 ;  /* 0x000000191400780c */ /* 0x000fe40000f64270 */
[C---:B------:R-:W-:Y:S02]  /*5b60*/  ISETP.LT.OR P6, PT, R14.reuse, 0x1, P6 ;  /* 0x000000010e00780c */ /* 0x040fe400037c1670 */
[C---:B------:R-:W-:Y:S02]  /*5b70*/  ISETP.LT.OR P2, PT, R14.reuse, 0x2, P2 ;  /* 0x000000020e00780c */ /* 0x040fe40001741670 */
[----:B------:R-:W-:Y:S02]  /*5b80*/  ISETP.LT.OR P3, PT, R14, 0x1a, P3 ;  /* 0x0000001a0e00780c */ /* 0x000fe40001f61670 */
[----:B------:R-:W-:-:S02]  /*5b90*/  FSEL R15, R120, -INF , !P6 ;  /* 0xff800000780f7808 */ /* 0x000fc40007000000 */
[----:B------:R-:W-:Y:S01]  /*5ba0*/  FSEL R121, R121, -INF , !P2 ;  /* 0xff80000079797808 */ /* 0x000fe20005000000 */
[--C-:B-1----:R-:W-:Y:S01]  /*5bb0*/  IMAD.IADD R12, R12, 0x1, R11.reuse ;  /* 0x000000010c0c7824 */ /* 0x102fe200078e020b */
[C---:B------:R-:W-:Y:S01]  /*5bc0*/  ISETP.GT.AND P5, PT, R20.reuse, 0x9, P1 ;  /* 0x000000091400780c */ /* 0x040fe20000fa4270 */
[----:B------:R-:W-:Y:S01]  /*5bd0*/  IMAD.IADD R9, R9, 0x1, R11 ;  /* 0x0000000109097824 */ /* 0x000fe200078e020b */
[C---:B------:R-:W-:Y:S02]  /*5be0*/  ISETP.GT.AND P4, PT, R20.reuse, 0x10, P1 ;  /* 0x000000101400780c */ /* 0x040fe40000f84270 */
[C---:B------:R-:W-:Y:S02]  /*5bf0*/  ISETP.GT.AND P6, PT, R20.reuse, 0x11, P1 ;  /* 0x000000111400780c */ /* 0x040fe40000fc4270 */
[----:B------:R-:W-:Y:S02]  /*5c00*/  ISETP.GT.AND P2, PT, R20, 0x18, P1 ;  /* 0x000000181400780c */ /* 0x000fe40000f44270 */
[----:B------:R-:W-:-:S02]  /*5c10*/  FSEL R133, R133, -INF , !P3 ;  /* 0xff80000085857808 */ /* 0x000fc40005800000 */
[----:B------:R-:W-:Y:S02]  /*5c20*/  ISETP.GT.AND P3, PT, R20, 0x30, P1 ;  /* 0x000000301400780c */ /* 0x000fe40000f64270 */
[C---:B------:R-:W-:Y:S02]  /*5c30*/  ISETP.LT.OR P5, PT, R14.reuse, 0xa, P5 ;  /* 0x0000000a0e00780c */ /* 0x040fe40002fa1670 */
[C---:B------:R-:W-:Y:S02]  /*5c40*/  ISETP.LT.OR P4, PT, R14.reuse, 0x11, P4 ;  /* 0x000000110e00780c */ /* 0x040fe40002781670 */
[C---:B------:R-:W-:Y:S02]  /*5c50*/  ISETP.LT.OR P6, PT, R14.reuse, 0x12, P6 ;  /* 0x000000120e00780c */ /* 0x040fe400037c1670 */
[C---:B------:R-:W-:Y:S02]  /*5c60*/  ISETP.LT.OR P2, PT, R14.reuse, 0x19, P2 ;  /* 0x000000190e00780c */ /* 0x040fe40001741670 */
[----:B------:R-:W-:-:S02]  /*5c70*/  ISETP.LT.OR P3, PT, R14, 0x31, P3 ;  /* 0x000000310e00780c */ /* 0x000fc40001f61670 */
[----:B------:R-:W-:Y:S02]  /*5c80*/  FSEL R125, R125, -INF , !P5 ;  /* 0xff8000007d7d7808 */ /* 0x000fe40006800000 */
[----:B------:R-:W-:Y:S02]  /*5c90*/  FSEL R128, R128, -INF , !P4 ;  /* 0xff80000080807808 */ /* 0x000fe40006000000 */
[----:B------:R-:W-:Y:S02]  /*5ca0*/  FSEL R129, R129, -INF , !P6 ;  /* 0xff80000081817808 */ /* 0x000fe40007000000 */
[----:B------:R-:W-:Y:S02]  /*5cb0*/  FSEL R132, R132, -INF , !P2 ;  /* 0xff80000084847808 */ /* 0x000fe40005000000 */
[C---:B------:R-:W-:Y:S02]  /*5cc0*/  ISETP.GT.AND P5, PT, R20.reuse, 0x20, P1 ;  /* 0x000000201400780c */ /* 0x040fe40000fa4270 */
[----:B------:R-:W-:-:S02]  /*5cd0*/  ISETP.GT.AND P4, PT, R20, 0x21, P1 ;  /* 0x000000211400780c */ /* 0x000fc40000f84270 */
[C---:B------:R-:W-:Y:S02]  /*5ce0*/  ISETP.GT.AND P6, PT, R20.reuse, 0x28, P1 ;  /* 0x000000281400780c */ /* 0x040fe40000fc4270 */
        /* <DEDUP_REMOVED lines=63> */
[----:B------:R-:W-:Y:S02]  /*60e0*/  ISETP.LT.OR P2, PT, R14, 0x7a, P2 ;  /* 0x0000007a0e00780c */ /* 0x000fe40001741670 */
        /* <DEDUP_REMOVED lines=18> */
.L_x_4680:
[----:B------:R-:W-:-:S05]  /*6210*/  IMAD.U32 R14, RZ, RZ, UR29 ;  /* 0x0000001dff0e7e24 */ /* 0x000fca000f8e00ff */
[----:B------:R-:W-:-:S13]  /*6220*/  ISETP.NE.AND P2, PT, R14, 0x1, PT ;  /* 0x000000010e00780c */ /* 0x000fda0003f45270 */
[----:B------:R-:W0:Y:S02]  /*6230*/  @P2 LDC.64 R10, c[0x0][0x9e8] ;  /* 0x00027a00ff0a2b82 */ /* 0x000e240000000a00 */
[----:B0-----:R-:W-:-:S05]  /*6240*/  @P2 IMAD.HI.U32 R10, R21, R10, RZ ;  /* 0x0000000a150a2227 */ /* 0x001fca00078e00ff */
[----:B------:R-:W-:-:S07]  /*6250*/  @P2 SHF.R.U32.HI R21, RZ, R11, R10 ;  /* 0x0000000bff152219 */ /* 0x000fce000001160a */
.L_x_4681:
[----:B------:R-:W-:Y:S05]  /*6260*/  BSYNC B0 ;  /* 0x0000000000007941 */ /* 0x000fea0003800000 */
.L_x_4679:
[----:B------:R-:W-:-:S04]  /*6270*/  IMAD R21, R21, R14, -R0 ;  /* 0x0000000e15157224 */ /* 0x000fc800078e0a00 */
[----:B------:R-:W-:-:S05]  /*6280*/  IMAD R21, R16, -0x2, R21 ;  /* 0xfffffffe10157824 */ /* 0x000fca00078e0215 */
[----:B------:R-:W-:Y:S02]  /*6290*/  VIADDMNMX R12, R21, R14, R12, PT ;  /* 0x0000000e150c7246 */ /* 0x000fe4000380010c */
[----:B------:R-:W-:-:S07]  /*62a0*/  VIMNMX R9, R9, R21, !PT ;  /* 0x0000001509097248 */ /* 0x000fce0007fe0100 */
.L_x_4678:
[----:B------:R-:W-:Y:S01]  /*62b0*/  FMNMX.FTZ R0, R15, R6, !PT ;  /* 0x000000060f007209 */ /* 0x000fe20007810000 */
[----:B------:R-:W-:Y:S01]  /*62c0*/  IMAD.U32 R21, RZ, RZ, UR40 ;  /* 0x00000028ff157e24 */ /* 0x000fe2000f8e00ff */
        /* <DEDUP_REMOVED lines=30> */
[----:B------:R-:W-:Y:S02]  /*64b0*/  FMNMX.FTZ R120, R122, R7, !PT ;  /* 0x000000077a787209 */ /* 0x000fe40007810000 */
        /* <DEDUP_REMOVED lines=9> */
[----:B------:R-:W-:-:S02]  /*6550*/  ISETP.GT.AND P3, PT, R9, 0x18, P1 ;  /* 0x000000180900780c */ /* 0x000fc40000f64270 */
[----:B------:R-:W-:Y:S02]  /*6560*/  FMNMX.FTZ R11, R161, R0, !PT ;  /* 0x00000000a10b7209 */ /* 0x000fe40007810000 */
[----:B------:R-:W-:Y:S02]  /*6570*/  ISETP.LT.OR P2, PT, R12, 0x12, P2 ;  /* 0x000000120c00780c */ /* 0x000fe40001741670 */
[----:B------:R-:W-:Y:S02]  /*6580*/  FMNMX.FTZ R0, R164, R11, !PT ;  /* 0x0000000ba4007209 */ /* 0x000fe40007810000 */
[----:B------:R-:W-:Y:S02]  /*6590*/  ISETP.GT.AND P4, PT, R9, 0x19, P1 ;  /* 0x000000190900780c */ /* 0x000fe40000f84270 */
[----:B------:R-:W-:Y:S02]  /*65a0*/  FMNMX.FTZ R11, R165, R0, !PT ;  /* 0x00000000a50b7209 */ /* 0x000fe40007810000 */
[----:B------:R-:W-:-:S02]  /*65b0*/  ISETP.LT.OR P3, PT, R12, 0x19, P3 ;  /* 0x000000190c00780c */ /* 0x000fc40001f61670 */
[----:B------:R-:W-:Y:S02]  /*65c0*/  FMNMX.FTZ R0, R168, R11, !PT ;  /* 0x0000000ba8007209 */ /* 0x000fe40007810000 */
[----:B------:R-:W-:Y:S02]  /*65d0*/  FSEL R131, R131, -INF , !P2 ;  /* 0xff80000083837808 */ /* 0x000fe40005000000 */
        /* <DEDUP_REMOVED lines=11> */
[C---:B------:R-:W-:Y:S02]  /*6690*/  ISETP.LT.OR P2, PT, R12.reuse, 0x22, P2 ;  /* 0x000000220c00780c */ /* 0x040fe40001741670 */
[----:B------:R-:W-:Y:S02]  /*66a0*/  FMNMX.FTZ R10, R181, R0, !PT ;  /* 0x00000000b50a7209 */ /* 0x000fe40007810000 */
[----:B------:R-:W-:Y:S02]  /*66b0*/  ISETP.GT.AND P4, PT, R9, 0x29, P1 ;  /* 0x000000290900780c */ /* 0x000fe40000f84270 */
[----:B------:R-:W-:Y:S01]  /*66c0*/  ISETP.LT.OR P3, PT, R12, 0x29, P3 ;  /* 0x000000290c00780c */ /* 0x000fe20001f61670 */
[----:B------:R-:W0:Y:S01]  /*66d0*/  SHFL.BFLY PT, R11, R10, 0x2, 0x1f ;  /* 0x0c401f000a0b7f89 */ /* 0x000e2200000e0000 */
[----:B------:R-:W-:-:S02]  /*66e0*/  FSEL R139, R139, -INF , !P2 ;  /* 0xff8000008b8b7808 */ /* 0x000fc40005000000 */
[C---:B------:R-:W-:Y:S02]  /*66f0*/  ISETP.GT.AND P2, PT, R9.reuse, 0x30, P1 ;  /* 0x000000300900780c */ /* 0x040fe40000f44270 */
[----:B------:R-:W-:Y:S02]  /*6700*/  FSEL R142, R142, -INF , !P3 ;  /* 0xff8000008e8e7808 */ /* 0x000fe40005800000 */
[C---:B------:R-:W-:Y:S02]  /*6710*/  ISETP.LT.OR P4, PT, R12.reuse, 0x2a, P4 ;  /* 0x0000002a0c00780c */ /* 0x040fe40002781670 */
[----:B------:R-:W-:Y:S02]  /*6720*/  ISETP.GT.AND P3, PT, R9, 0x31, P1 ;  /* 0x000000310900780c */ /* 0x000fe40000f64270 */
[----:B------:R-:W-:Y:S02]  /*6730*/  ISETP.LT.OR P2, PT, R12, 0x31, P2 ;  /* 0x000000310c00780c */ /* 0x000fe40001741670 */
[----:B------:R-:W-:-:S02]  /*6740*/  FSEL R143, R143, -INF , !P4 ;  /* 0xff8000008f8f7808 */ /* 0x000fc40006000000 */
[C---:B------:R-:W-:Y:S02]  /*6750*/  ISETP.GT.AND P5, PT, R9.reuse, 0x38, P1 ;  /* 0x000000380900780c */ /* 0x040fe40000fa4270 */
[----:B------:R-:W-:Y:S02]  /*6760*/  FSEL R146, R146, -INF , !P2 ;  /* 0xff80000092927808 */ /* 0x000fe40005000000 */
[C---:B------:R-:W-:Y:S02]  /*6770*/  ISETP.LT.OR P3, PT, R12.reuse, 0x32, P3 ;  /* 0x000000320c00780c */ /* 0x040fe40001f61670 */
[----:B------:R-:W-:Y:S02]  /*6780*/  ISETP.GT.AND P4, PT, R9, 0x39, P1 ;  /* 0x000000390900780c */ /* 0x000fe40000f84270 */
[----:B------:R-:W-:Y:S02]  /*6790*/  ISETP.LT.OR P5, PT, R12, 0x39, P5 ;  /* 0x000000390c00780c */ /* 0x000fe40002fa1670 */
[----:B0-----:R-:W-:-:S02]  /*67a0*/  FMNMX.FTZ R11, R10, R11, !PT ;  /* 0x0000000b0a0b7209 */ /* 0x001fc40007810000 */
[----:B------:R-:W-:Y:S02]  /*67b0*/  FSEL R147, R147, -INF , !P3 ;  /* 0xff80000093937808 */ /* 0x000fe40005800000 */
[C---:B------:R-:W-:Y:S01]  /*67c0*/  ISETP.GT.AND P2, PT, R9.reuse, 0x40, P1 ;  /* 0x000000400900780c */ /* 0x040fe20000f44270 */
[----:B------:R-:W0:Y:S01]  /*67d0*/  SHFL.BFLY PT, R0, R11, 0x1, 0x1f ;  /* 0x0c201f000b007f89 */ /* 0x000e2200000e0000 */
[----:B------:R-:W-:Y:S02]  /*67e0*/  FSEL R150, R150, -INF , !P5 ;  /* 0xff80000096967808 */ /* 0x000fe40006800000 */
[C---:B------:R-:W-:Y:S02]  /*67f0*/  ISETP.LT.OR P4, PT, R12.reuse, 0x3a, P4 ;  /* 0x0000003a0c00780c */ /* 0x040fe40002781670 */
[----:B------:R-:W-:Y:S02]  /*6800*/  ISETP.GT.AND P3, PT, R9, 0x41, P1 ;  /* 0x000000410900780c */ /* 0x000fe40000f64270 */
[----:B------:R-:W-:-:S02]  /*6810*/  ISETP.LT.OR P2, PT, R12, 0x41, P2 ;  /* 0x000000410c00780c */ /* 0x000fc40001741670 */
[----:B------:R-:W-:Y:S02]  /*6820*/  FSEL R151, R151, -INF , !P4 ;  /* 0xff80000097977808 */ /* 0x000fe40006000000 */
[C---:B------:R-:W-:Y:S02]  /*6830*/  ISETP.GT.AND P5, PT, R9.reuse, 0x48, P1 ;  /* 0x000000480900780c */ /* 0x040fe40000fa4270 */
[----:B------:R-:W-:Y:S02]  /*6840*/  FSEL R154, R154, -INF , !P2 ;  /* 0xff8000009a9a7808 */ /* 0x000fe40005000000 */
[C---:B------:R-:W-:Y:S02]  /*6850*/  ISETP.LT.OR P3, PT, R12.reuse, 0x42, P3 ;  /* 0x000000420c00780c */ /* 0x040fe40001f61670 */
[----:B------:R-:W-:Y:S02]  /*6860*/  ISETP.GT.AND P4, PT, R9, 0x49, P1 ;  /* 0x000000490900780c */ /* 0x000fe40000f84270 */
[----:B------:R-:W-:-:S02]  /*6870*/  ISETP.LT.OR P5, PT, R12, 0x49, P5 ;  /* 0x000000490c00780c */ /* 0x000fc40002fa1670 */
[----:B------:R-:W-:Y:S02]  /*6880*/  FSEL R155, R155, -INF , !P3 ;  /* 0xff8000009b9b7808 */ /* 0x000fe40005800000 */
[----:B------:R-:W-:Y:S02]  /*6890*/  ISETP.GT.AND P2, PT, R9, 0x50, P1 ;  /* 0x000000500900780c */ /* 0x000fe40000f44270 */
[----:B0-----:R-:W-:Y:S02]  /*68a0*/  FMNMX.FTZ R0, R11, R0, !PT ;  /* 0x000000000b007209 */ /* 0x001fe40007810000 */
[----:B------:R-:W-:Y:S02]  /*68b0*/  FSEL R158, R158, -INF , !P5 ;  /* 0xff8000009e9e7808 */ /* 0x000fe40006800000 */
[C---:B------:R-:W-:Y:S01]  /*68c0*/  FSETP.NEU.FTZ.AND P6, PT, R0.reuse, -INF , PT ;  /* 0xff8000000000780b */ /* 0x040fe20003fdd000 */
[----:B------:R-:W-:-:S01]  /*68d0*/  FFMA.FTZ R14, R0, R21, -8 ;  /* 0xc1000000000e7423 */ /* 0x000fc20000010015 */
[----:B------:R-:W-:-:S02]  /*68e0*/  FMNMX.FTZ R21, R123, R120, !PT ;  /* 0x000000787b157209 */ /* 0x000fc40007810000 */
[----:B------:R-:W-:Y:S02]  /*68f0*/  ISETP.LT.OR P4, PT, R12, 0x4a, P4 ;  /* 0x0000004a0c00780c */ /* 0x000fe40002781670 */
[----:B------:R-:W-:Y:S02]  /*6900*/  FSEL R10, R14, RZ, P6 ;  /* 0x000000ff0e0a7208 */ /* 0x000fe40003000000 */
[----:B------:R-:W-:Y:S02]  /*6910*/  FMNMX.FTZ R124, R126, R21, !PT ;  /* 0x000000157e7c7209 */ /* 0x000fe40007810000 */
[----:B------:R-:W-:Y:S01]  /*6920*/  ISETP.GT.AND P3, PT, R9, 0x51, P1 ;  /* 0x000000510900780c */ /* 0x000fe20000f64270 */
        /* <DEDUP_REMOVED lines=10> */
[----:B------:R0:W-:Y:S01]  /*69d0*/  MUFU.EX2 R120, R129 ;  /* 0x0000008100787308 */ /* 0x0001e20000000800 */
[----:B------:R-:W-:-:S01]  /*69e0*/  FFMA.FTZ R137, R137, UR40, -R10 ;  /* 0x0000002889897c23 */ /* 0x000fc2000801080a */
[----:B------:R-:W-:Y:S01]  /*69f0*/  ISETP.LT.OR P2, PT, R12, 0x51, P2 ;  /* 0x000000510c00780c */ /* 0x000fe20001741670 */
[----:B------:R-:W-:-:S01]  /*6a00*/  FFMA.FTZ R141, R141, UR40, -R10 ;  /* 0x000000288d8d7c23 */ /* 0x000fc2000801080a */
[----:B------:R-:W-:Y:S01]  /*6a10*/  FMNMX.FTZ R128, R134, R121, !PT ;  /* 0x0000007986807209 */ /* 0x000fe20007810000 */
[----:B------:R-:W-:-:S01]  /*6a20*/  FFMA.FTZ R121, R136, UR40, -R10 ;  /* 0x0000002888797c23 */ /* 0x000fc2000801080a */
[----:B------:R-:W-:Y:S01]  /*6a30*/  FSEL R159, R159, -INF , !P4 ;  /* 0xff8000009f9f7808 */ /* 0x000fe20006000000 */
[----:B------:R-:W-:-:S01]  /*6a40*/  FFMA.FTZ R145, R145, UR40, -R10 ;  /* 0x0000002891917c23 */ /* 0x000fc2000801080a */
[----:B------:R-:W-:Y:S01]  /*6a50*/  FMNMX.FTZ R125, R135, R128, !PT ;  /* 0x00000080877d7209 */ /* 0x000fe20007810000 */
[----:B------:R1:W-:Y:S01]  /*6a60*/  MUFU.EX2 R124, R133 ;  /* 0x00000085007c7308 */ /* 0x0003e20000000800 */
[----:B------:R-:W-:Y:S01]  /*6a70*/  ISETP.GT.AND P5, PT, R9, 0x58, P1 ;  /* 0x000000580900780c */ /* 0x000fe20000fa4270 */
[--C-:B------:R-:W-:Y:S01]  /*6a80*/  FFMA.FTZ R153, R153, UR40, -R10.reuse ;  /* 0x0000002899997c23 */ /* 0x100fe2000801080a */
[----:B------:R-:W-:Y:S01]  /*6a90*/  FMNMX.FTZ R128, R138, R125, !PT ;  /* 0x0000007d8a807209 */ /* 0x000fe20007810000 */
[--C-:B------:R-:W-:Y:S01]  /*6aa0*/  FFMA.FTZ R149, R149, UR40, -R10.reuse ;  /* 0x0000002895957c23 */ /* 0x100fe2000801080a */
[----:B------:R-:W-:Y:S01]  /*6ab0*/  FSEL R162, R162, -INF , !P2 ;  /* 0xff800000a2a27808 */ /* 0x000fe20005000000 */
[--C-:B------:R-:W-:Y:S01]  /*6ac0*/  FFMA.FTZ R13, R13, UR40, -R10.reuse ;  /* 0x000000280d0d7c23 */ /* 0x100fe2000801080a */
[----:B------:R-:W-:Y:S01]  /*6ad0*/  FMNMX.FTZ R125, R139, R128, !PT ;  /* 0x000000808b7d7209 */ /* 0x000fe20007810000 */
[----:B------:R-:W-:Y:S01]  /*6ae0*/  FFMA.FTZ R181, R181, UR40, -R10 ;  /* 0x00000028b5b57c23 */ /* 0x000fe2000801080a */
[----:B------:R2:W-:Y:S01]  /*6af0*/  MUFU.EX2 R128, R137 ;  /* 0x0000008900807308 */ /* 0x0005e20000000800 */
[----:B------:R-:W-:-:S02]  /*6b00*/  ISETP.LT.OR P3, PT, R12, 0x52, P3 ;  /* 0x000000520c00780c */ /* 0x000fc40001f61670 */
[----:B------:R-:W-:Y:S01]  /*6b10*/  FMNMX.FTZ R132, R142, R125, !PT ;  /* 0x0000007d8e847209 */ /* 0x000fe20007810000 */
[----:B------:R-:W-:-:S01]  /*6b20*/  FFMA.FTZ R125, R140, UR40, -R10 ;  /* 0x000000288c7d7c23 */ /* 0x000fc2000801080a */
[----:B------:R-:W-:Y:S02]  /*6b30*/  ISETP.GT.AND P4, PT, R9, 0x59, P1 ;  /* 0x000000590900780c */ /* 0x000fe40000f84270 */
[----:B0-----:R-:W-:Y:S01]  /*6b40*/  FMNMX.FTZ R129, R143, R132, !PT ;  /* 0x000000848f817209 */ /* 0x001fe20007810000 */
[----:B------:R-:W-:Y:S01]  /*6b50*/  MUFU.EX2 R14, R14 ;  /* 0x0000000e000e7308 */ /* 0x000fe20000000800 */
[----:B------:R-:W-:Y:S02]  /*6b60*/  ISETP.LT.OR P5, PT, R12, 0x59, P5 ;  /* 0x000000590c00780c */ /* 0x000fe40002fa1670 */
[----:B------:R-:W-:Y:S02]  /*6b70*/  FMNMX.FTZ R132, R146, R129, !PT ;  /* 0x0000008192847209 */ /* 0x000fe40007810000 */
[----:B------:R-:W-:-:S02]  /*6b80*/  FSEL R163, R163, -INF , !P3 ;  /* 0xff800000a3a37808 */ /* 0x000fc40005800000 */
[----:B------:R-:W-:Y:S01]  /*6b90*/  FMNMX.FTZ R129, R147, R132, !PT ;  /* 0x0000008493817209 */ /* 0x000fe20007810000 */
[----:B------:R-:W-:Y:S01]  /*6ba0*/  MUFU.EX2 R11, R11 ;  /* 0x0000000b000b7308 */ /* 0x000fe20000000800 */
[----:B------:R-:W-:Y:S02]  /*6bb0*/  ISETP.GT.AND P2, PT, R9, 0x60, P1 ;  /* 0x000000600900780c */ /* 0x000fe40000f44270 */
[----:B------:R-:W-:Y:S01]  /*6bc0*/  FMNMX.FTZ R136, R150, R129, !PT ;  /* 0x0000008196887209 */ /* 0x000fe20007810000 */
[----:B------:R-:W-:-:S01]  /*6bd0*/  FFMA.FTZ R129, R144, UR40, -R10 ;  /* 0x0000002890817c23 */ /* 0x000fc2000801080a */
[----:B------:R-:W-:Y:S02]  /*6be0*/  FSEL R166, R166, -INF , !P5 ;  /* 0xff800000a6a67808 */ /* 0x000fe40006800000 */
[----:B-1----:R-:W-:Y:S01]  /*6bf0*/  FMNMX.FTZ R133, R151, R136, !PT ;  /* 0x0000008897857209 */ /* 0x002fe20007810000 */
[----:B------:R-:W-:Y:S01]  /*6c00*/  MUFU.EX2 R132, R141 ;  /* 0x0000008d00847308 */ /* 0x000fe20000000800 */
[----:B------:R-:W-:-:S02]  /*6c10*/  ISETP.LT.OR P4, PT, R12, 0x5a, P4 ;  /* 0x0000005a0c00780c */ /* 0x000fc40002781670 */
[----:B------:R-:W-:Y:S02]  /*6c20*/  FMNMX.FTZ R136, R154, R133, !PT ;  /* 0x000000859a887209 */ /* 0x000fe40007810000 */
[----:B------:R-:W-:Y:S02]  /*6c30*/  ISETP.GT.AND P3, PT, R9, 0x61, P1 ;  /* 0x000000610900780c */ /* 0x000fe40000f64270 */
[----:B------:R-:W-:Y:S01]  /*6c40*/  FMNMX.FTZ R133, R155, R136, !PT ;  /* 0x000000889b857209 */ /* 0x000fe20007810000 */
[----:B------:R-:W-:Y:S01]  /*6c50*/  MUFU.EX2 R13, R13 ;  /* 0x0000000d000d7308 */ /* 0x000fe20000000800 */
[----:B------:R-:W-:Y:S02]  /*6c60*/  ISETP.LT.OR P2, PT, R12, 0x61, P2 ;  /* 0x000000610c00780c */ /* 0x000fe40001741670 */
[----:B------:R-:W-:Y:S01]  /*6c70*/  FMNMX.FTZ R140, R158, R133, !PT ;  /* 0x000000859e8c7209 */ /* 0x000fe20007810000 */
[----:B------:R-:W-:-:S01]  /*6c80*/  FFMA.FTZ R133, R148, UR40, -R10 ;  /* 0x0000002894857c23 */ /* 0x000fc2000801080a */
[----:B------:R-:W-:-:S02]  /*6c90*/  FSEL R167, R167, -INF , !P4 ;  /* 0xff800000a7a77808 */ /* 0x000fc40006000000 */
[----:B--2---:R-:W-:Y:S01]  /*6ca0*/  FMNMX.FTZ R137, R159, R140, !PT ;  /* 0x0000008c9f897209 */ /* 0x004fe20007810000 */
[----:B------:R0:W-:Y:S01]  /*6cb0*/  MUFU.EX2 R136, R145 ;  /* 0x0000009100887308 */ /* 0x0001e20000000800 */
[----:B------:R-:W-:Y:S02]  /*6cc0*/  ISETP.GT.AND P5, PT, R9, 0x68, P1 ;  /* 0x000000680900780c */ /* 0x000fe40000fa4270 */
[----:B------:R-:W-:Y:S02]  /*6cd0*/  FMNMX.FTZ R140, R162, R137, !PT ;  /* 0x00000089a28c7209 */ /* 0x000fe40007810000 */
[----:B------:R-:W-:Y:S02]  /*6ce0*/  FSEL R170, R170, -INF , !P2 ;  /* 0xff800000aaaa7808 */ /* 0x000fe40005000000 */
[----:B------:R-:W-:Y:S01]  /*6cf0*/  FMNMX.FTZ R137, R163, R140, !PT ;  /* 0x0000008ca3897209 */ /* 0x000fe20007810000 */
[----:B------:R-:W-:Y:S01]  /*6d00*/  MUFU.EX2 R20, R20 ;  /* 0x0000001400147308 */ /* 0x000fe20000000800 */
[----:B------:R-:W-:Y:S01]  /*6d10*/  ISETP.LT.OR P3, PT, R12, 0x62, P3 ;  /* 0x000000620c00780c */ /* 0x000fe20001f61670 */
[--C-:B0-----:R-:W-:Y:S01]  /*6d20*/  FFMA.FTZ R145, R160, UR40, -R10.reuse ;  /* 0x00000028a0917c23 */ /* 0x101fe2000801080a */
[----:B------:R-:W-:Y:S01]  /*6d30*/  FMNMX.FTZ R144, R166, R137, !PT ;  /* 0x00000089a6907209 */ /* 0x000fe20007810000 */
[--C-:B------:R-:W-:Y:S01]  /*6d40*/  FFMA.FTZ R137, R152, UR40, -R10.reuse ;  /* 0x0000002898897c23 */ /* 0x100fe2000801080a */
[----:B------:R-:W-:Y:S01]  /*6d50*/  ISETP.LT.OR P5, PT, R12, 0x69, P5 ;  /* 0x000000690c00780c */ /* 0x000fe20002fa1670 */
[--C-:B------:R-:W-:Y:S01]  /*6d60*/  FFMA.FTZ R152, R165, UR40, -R10.reuse ;  /* 0x00000028a5987c23 */ /* 0x100fe2000801080a */
[----:B------:R-:W-:Y:S01]  /*6d70*/  FMNMX.FTZ R141, R167, R144, !PT ;  /* 0x00000090a78d7209 */ /* 0x000fe20007810000 */
[----:B------:R0:W-:Y:S01]  /*6d80*/  MUFU.EX2 R140, R149 ;  /* 0x00000095008c7308 */ /* 0x0001e20000000800 */
[----:B------:R-:W-:Y:S01]  /*6d90*/  ISETP.GT.AND P4, PT, R9, 0x69, P1 ;  /* 0x000000690900780c */ /* 0x000fe20000f84270 */
[----:B------:R-:W-:Y:S01]  /*6da0*/  FFMA.FTZ R165, R180, UR40, -R10 ;  /* 0x00000028b4a57c23 */ /* 0x000fe2000801080a */
[----:B------:R-:W-:-:S02]  /*6db0*/  FSEL R171, R171, -INF , !P3 ;  /* 0xff800000abab7808 */ /* 0x000fc40005800000 */
[----:B------:R-:W-:Y:S01]  /*6dc0*/  FMNMX.FTZ R144, R170, R141, !PT ;  /* 0x0000008daa907209 */ /* 0x000fe20007810000 */
[----:B------:R-:W-:-:S01]  /*6dd0*/  FFMA.FTZ R141, R156, UR40, -R10 ;  /* 0x000000289c8d7c23 */ /* 0x000fc2000801080a */
[----:B------:R-:W-:Y:S01]  /*6de0*/  FSEL R174, R174, -INF , !P5 ;  /* 0xff800000aeae7808 */ /* 0x000fe20006800000 */
[----:B------:R-:W-:-:S01]  /*6df0*/  FFMA.FTZ R156, R169, UR40, -R10 ;  /* 0x00000028a99c7c23 */ /* 0x000fc2000801080a */
[----:B------:R-:W-:Y:S01]  /*6e00*/  ISETP.GT.AND P2, PT, R9, 0x70, P1 ;  /* 0x000000700900780c */ /* 0x000fe20000f44270 */
[----:B0-----:R-:W-:-:S01]  /*6e10*/  FFMA.FTZ R149, R164, UR40, -R10 ;  /* 0x00000028a4957c23 */ /* 0x001fc2000801080a */
[----:B------:R-:W-:Y:S01]  /*6e20*/  ISETP.GT.AND P3, PT, R9, 0x71, P1 ;  /* 0x000000710900780c */ /* 0x000fe20000f64270 */
[----:B------:R-:W-:-:S01]  /*6e30*/  FFMA.FTZ R164, R177, UR40, -R10 ;  /* 0x00000028b1a47c23 */ /* 0x000fc2000801080a */
[C---:B------:R-:W-:Y:S01]  /*6e40*/  ISETP.GT.AND P5, PT, R9.reuse, 0x78, P1 ;  /* 0x000000780900780c */ /* 0x040fe20000fa4270 */
[----:B------:R-:W-:Y:S01]  /*6e50*/  MUFU.EX2 R15, R15 ;  /* 0x0000000f000f7308 */ /* 0x000fe20000000800 */
[----:B------:R-:W-:-:S02]  /*6e60*/  ISETP.GT.AND P1, PT, R9, 0x79, P1 ;  /* 0x000000790900780c */ /* 0x000fc40000f24270 */
[C---:B------:R-:W-:Y:S02]  /*6e70*/  ISETP.LT.OR P4, PT, R12.reuse, 0x6a, P4 ;  /* 0x0000006a0c00780c */ /* 0x040fe40002781670 */
[----:B------:R-:W-:Y:S02]  /*6e80*/  FMNMX.FTZ R9, R171, R144, !PT ;  /* 0x00000090ab097209 */ /* 0x000fe40007810000 */
[----:B------:R-:W-:Y:S01]  /*6e90*/  ISETP.LT.OR P2, PT, R12, 0x71, P2 ;  /* 0x000000710c00780c */ /* 0x000fe20001741670 */
[----:B------:R0:W-:Y:S01]  /*6ea0*/  MUFU.EX2 R144, R153 ;  /* 0x0000009900907308 */ /* 0x0001e20000000800 */
[----:B------:R-:W-:Y:S02]  /*6eb0*/  FSEL R175, R175, -INF , !P4 ;  /* 0xff800000afaf7808 */ /* 0x000fe40006000000 */
[----:B------:R-:W-:Y:S02]  /*6ec0*/  FMNMX.FTZ R148, R174, R9, !PT ;  /* 0x00000009ae947209 */ /* 0x000fe40007810000 */
[----:B------:R-:W-:-:S02]  /*6ed0*/  ISETP.LT.OR P3, PT, R12, 0x72, P3 ;  /* 0x000000720c00780c */ /* 0x000fc40001f61670 */
[----:B------:R-:W-:Y:S01]  /*6ee0*/  FSEL R178, R178, -INF , !P2 ;  /* 0xff800000b2b27808 */ /* 0x000fe20005000000 */
[----:B------:R-:W-:Y:S01]  /*6ef0*/  MUFU.EX2 R21, R21 ;  /* 0x0000001500157308 */ /* 0x000fe20000000800 */
[----:B------:R-:W-:Y:S01]  /*6f00*/  FMNMX.FTZ R9, R175, R148, !PT ;  /* 0x00000094af097209 */ /* 0x000fe20007810000 */
[--C-:B0-----:R-:W-:Y:S01]  /*6f10*/  FFMA.FTZ R153, R168, UR40, -R10.reuse ;  /* 0x00000028a8997c23 */ /* 0x101fe2000801080a */
[----:B------:R-:W-:Y:S02]  /*6f20*/  ISETP.LT.OR P5, PT, R12, 0x79, P5 ;  /* 0x000000790c00780c */ /* 0x000fe40002fa1670 */
[----:B------:R-:W-:Y:S02]  /*6f30*/  FSEL R179, R179, -INF , !P3 ;  /* 0xff800000b3b37808 */ /* 0x000fe40005800000 */
[----:B------:R-:W-:Y:S01]  /*6f40*/  FMNMX.FTZ R148, R178, R9, !PT ;  /* 0x00000009b2947209 */ /* 0x000fe20007810000 */
[----:B------:R-:W-:Y:S01]  /*6f50*/  MUFU.EX2 R121, R121 ;  /* 0x0000007900797308 */ /* 0x000fe20000000800 */
[----:B------:R-:W-:Y:S01]  /*6f60*/  ISETP.LT.OR P1, PT, R12, 0x7a, P1 ;  /* 0x0000007a0c00780c */ /* 0x000fe20000f21670 */
[--C-:B------:R-:W-:Y:S01]  /*6f70*/  FFMA.FTZ R12, R157, UR40, -R10.reuse ;  /* 0x000000289d0c7c23 */ /* 0x100fe2000801080a */
[----:B------:R-:W-:Y:S01]  /*6f80*/  FSEL R182, R182, -INF , !P5 ;  /* 0xff800000b6b67808 */ /* 0x000fe20006800000 */
[----:B------:R-:W-:Y:S01]  /*6f90*/  FFMA.FTZ R157, R172, UR40, -R10 ;  /* 0x00000028ac9d7c23 */ /* 0x000fe2000801080a */
[----:B------:R-:W-:-:S02]  /*6fa0*/  FMNMX.FTZ R9, R179, R148, !PT ;  /* 0x00000094b3097209 */ /* 0x000fc40007810000 */
[----:B------:R-:W-:Y:S01]  /*6fb0*/  FSEL R183, R183, -INF , !P1 ;  /* 0xff800000b7b77808 */ /* 0x000fe20004800000 */
[----:B------:R-:W-:Y:S01]  /*6fc0*/  MUFU.EX2 R125, R125 ;  /* 0x0000007d007d7308 */ /* 0x000fe20000000800 */
[----:B------:R-:W-:Y:S02]  /*6fd0*/  FMNMX.FTZ R148, R182, R9, !PT ;  /* 0x00000009b6947209 */ /* 0x000fe40007810000 */
[----:B------:R-:W-:Y:S02]  /*6fe0*/  FSEL R169, R0, RZ, P6 ;  /* 0x000000ff00a97208 */ /* 0x000fe40003000000 */
[----:B------:R-:W-:Y:S01]  /*6ff0*/  FMNMX.FTZ R9, R183, R148, !PT ;  /* 0x00000094b7097209 */ /* 0x000fe20007810000 */
[--C-:B------:R-:W-:Y:S01]  /*7000*/  FFMA.FTZ R148, R161, UR40, -R10.reuse ;  /* 0x00000028a1947c23 */ /* 0x100fe2000801080a */
[----:B------:R-:W-:-:S01]  /*7010*/  FFMA.FTZ R161, R176, UR40, -R10 ;  /* 0x00000028b0a17c23 */ /* 0x000fc2000801080a */
[----:B------:R-:W-:Y:S01]  /*7020*/  FADD.FTZ R169, -R169, R6 ;  /* 0x00000006a9a97221 */ /* 0x000fe20000010100 */
[----:B------:R-:W-:Y:S01]  /*7030*/  MUFU.EX2 R129, R129 ;  /* 0x0000008100817308 */ /* 0x000fe20000000800 */
[----:B------:R-:W0:Y:S02]  /*7040*/  SHFL.BFLY PT, R160, R9, 0x2, 0x1f ;  /* 0x0c401f0009a07f89 */ /* 0x000e2400000e0000 */
[----:B------:R-:W-:-:S05]  /*7050*/  FMUL.FTZ R169, R169, UR40 ;  /* 0x00000028a9a97c20 */ /* 0x000fca0008410000 */
[----:B------:R-:W-:Y:S08]  /*7060*/  MUFU.EX2 R133, R133 ;  /* 0x0000008500857308 */ /* 0x000ff00000000800 */
[----:B------:R-:W1:Y:S08]  /*7070*/  MUFU.EX2 R169, R169 ;  /* 0x000000a900a97308 */ /* 0x000e700000000800 */
[----:B------:R-:W-:Y:S01]  /*7080*/  MUFU.EX2 R137, R137 ;  /* 0x0000008900897308 */ /* 0x000fe20000000800 */
[----:B0-----:R-:W-:Y:S01]  /*7090*/  FMNMX.FTZ R168, R9, R160, !PT ;  /* 0x000000a009a87209 */ /* 0x001fe20007810000 */
[----:B------:R-:W-:Y:S01]  /*70a0*/  FFMA.FTZ R160, R173, UR40, -R10 ;  /* 0x00000028ada07c23 */ /* 0x000fe2000801080a */
[----:B------:R-:W-:-:S03]  /*70b0*/  IMAD.U32 R10, RZ, RZ, UR40 ;  /* 0x00000028ff0a7e24 */ /* 0x000fc6000f8e00ff */
[----:B------:R-:W0:Y:S02]  /*70c0*/  SHFL.BFLY PT, R9, R168, 0x1, 0x1f ;  /* 0x0c201f00a8097f89 */ /* 0x000e2400000e0000 */
[----:B------:R-:W-:Y:S08]  /*70d0*/  MUFU.EX2 R141, R141 ;  /* 0x0000008d008d7308 */ /* 0x000ff00000000800 */
[----:B------:R-:W-:Y:S08]  /*70e0*/  MUFU.EX2 R12, R12 ;  /* 0x0000000c000c7308 */ /* 0x000ff00000000800 */
[----:B------:R-:W-:Y:S01]  /*70f0*/  MUFU.EX2 R145, R145 ;  /* 0x0000009100917308 */ /* 0x000fe20000000800 */
[----:B0-----:R-:W-:-:S07]  /*7100*/  FMNMX.FTZ R9, R168, R9, !PT ;  /* 0x00000009a8097209 */ /* 0x001fce0007810000 */
[----:B------:R-:W-:Y:S01]  /*7110*/  MUFU.EX2 R148, R148 ;  /* 0x0000009400947308 */ /* 0x000fe20000000800 */
[C---:B------:R-:W-:Y:S01]  /*7120*/  FSETP.NEU.FTZ.AND P1, PT, R9.reuse, -INF , PT ;  /* 0xff8000000900780b */ /* 0x040fe20003f3d000 */
[----:B------:R-:W-:-:S03]  /*7130*/  FFMA.FTZ R10, R9, R10, -8 ;  /* 0xc1000000090a7423 */ /* 0x000fc6000001000a */
[----:B------:R-:W-:Y:S02]  /*7140*/  FSEL R168, R9, RZ, P1 ;  /* 0x000000ff09a87208 */ /* 0x000fe40000800000 */
[----:B------:R-:W-:Y:S01]  /*7150*/  FSEL R10, R10, RZ, P1 ;  /* 0x000000ff0a0a7208 */ /* 0x000fe20000800000 */
[----:B------:R-:W-:Y:S02]  /*7160*/  MUFU.EX2 R149, R149 ;  /* 0x0000009500957308 */ /* 0x000fe40000000800 */
[----:B------:R-:W-:-:S02]  /*7170*/  FADD.FTZ R168, -R168, R7 ;  /* 0x00000007a8a87221 */ /* 0x000fc40000010100 */
[--C-:B------:R-:W-:Y:S01]  /*7180*/  FFMA.FTZ R172, R150, UR40, -R10.reuse ;  /* 0x0000002896ac7c23 */ /* 0x100fe2000801080a */
[----:B------:R-:W-:-:S01]  /*7190*/  FFMA.FTZ R173, R122, UR40, -R10 ;  /* 0x000000287aad7c23 */ /* 0x000fc2000801080a */
[----:B------:R-:W-:Y:S01]  /*71a0*/  FMUL.FTZ R150, R168, UR40 ;  /* 0x00000028a8967c20 */ /* 0x000fe20008410000 */
[----:B------:R-:W-:-:S01]  /*71b0*/  FFMA.FTZ R122, R123, UR40, -R10 ;  /* 0x000000287b7a7c23 */ /* 0x000fc2000801080a */
[--C-:B------:R-:W-:Y:S01]  /*71c0*/  FFMA.FTZ R123, R126, UR40, -R10.reuse ;  /* 0x000000287e7b7c23 */ /* 0x100fe2000801080a */
[----:B------:R-:W-:-:S01]  /*71d0*/  FFMA.FTZ R126, R127, UR40, -R10 ;  /* 0x000000287f7e7c23 */ /* 0x000fc2000801080a */
[--C-:B------:R-:W-:Y:S01]  /*71e0*/  FFMA.FTZ R127, R130, UR40, -R10.reuse ;  /* 0x00000028827f7c23 */ /* 0x100fe2000801080a */
[----:B------:R-:W-:Y:S01]  /*71f0*/  MUFU.EX2 R173, R173 ;  /* 0x000000ad00ad7308 */ /* 0x000fe20000000800 */
[----:B------:R-:W-:-:S01]  /*7200*/  FFMA.FTZ R130, R131, UR40, -R10 ;  /* 0x0000002883827c23 */ /* 0x000fc2000801080a */
[--C-:B------:R-:W-:Y:S01]  /*7210*/  FFMA.FTZ R168, R151, UR40, -R10.reuse ;  /* 0x0000002897a87c23 */ /* 0x100fe2000801080a */
[----:B------:R-:W-:-:S01]  /*7220*/  FFMA.FTZ R131, R134, UR40, -R10 ;  /* 0x0000002886837c23 */ /* 0x000fc2000801080a */
[--C-:B------:R-:W-:Y:S01]  /*7230*/  FFMA.FTZ R151, R158, UR40, -R10.reuse ;  /* 0x000000289e977c23 */ /* 0x100fe2000801080a */
[----:B------:R-:W-:-:S01]  /*7240*/  FFMA.FTZ R134, R135, UR40, -R10 ;  /* 0x0000002887867c23 */ /* 0x000fc2000801080a */
[----:B-1----:R-:W-:Y:S01]  /*7250*/  FFMA.FTZ R158, R169, R3, R14 ;  /* 0x00000003a99e7223 */ /* 0x002fe2000001000e */
        /* <DEDUP_REMOVED lines=10> */
[----:B------:R-:W-:-:S07]  /*7300*/  FFMA.FTZ R182, R182, UR40, -R10 ;  /* 0x00000028b6b67c23 */ /* 0x000fce000801080a */
[----:B------:R-:W2:Y:S01]  /*7310*/  MUFU.EX2 R123, R123 ;  /* 0x0000007b007b7308 */ /* 0x000ea20000000800 */
[----:B0-----:R-:W-:-:S01]  /*7320*/  FFMA.FTZ R3, R150, R2, R173 ;  /* 0x0000000296037223 */ /* 0x001fc200000100ad */
[----:B------:R-:W-:Y:S01]  /*7330*/  FADD.FTZ R2, R11, R158 ;  /* 0x0000009e0b027221 */ /* 0x000fe20000010000 */
[----:B------:R-:W-:-:S05]  /*7340*/  FFMA.FTZ R158, R159, UR40, -R10 ;  /* 0x000000289f9e7c23 */ /* 0x000fca000801080a */
[----:B------:R-:W0:Y:S08]  /*7350*/  MUFU.EX2 R126, R126 ;  /* 0x0000007e007e7308 */ /* 0x000e300000000800 */
[----:B------:R-:W3:Y:S08]  /*7360*/  MUFU.EX2 R127, R127 ;  /* 0x0000007f007f7308 */ /* 0x000ef00000000800 */
[----:B------:R-:W4:Y:S08]  /*7370*/  MUFU.EX2 R130, R130 ;  /* 0x0000008200827308 */ /* 0x000f300000000800 */
[----:B------:R1:W-:Y:S08]  /*7380*/  MUFU.EX2 R7, R172 ;  /* 0x000000ac00077308 */ /* 0x0003f00000000800 */
[----:B------:R-:W5:Y:S01]  /*7390*/  MUFU.EX2 R131, R131 ;  /* 0x0000008300837308 */ /* 0x000f620000000800 */
[----:B-1----:R-:W-:-:S01]  /*73a0*/  FADD.FTZ R172, R122, R3 ;  /* 0x000000037aac7221 */ /* 0x002fc20000010000 */
[----:B------:R-:W-:-:S03]  /*73b0*/  FADD.FTZ R3, R13, R2 ;  /* 0x000000020d037221 */ /* 0x000fc60000010000 */
[----:B--2---:R-:W-:Y:S01]  /*73c0*/  FADD.FTZ R155, R123, R172 ;  /* 0x000000ac7b9b7221 */ /* 0x004fe20000010000 */
[----:B------:R-:W-:-:S02]  /*73d0*/  FADD.FTZ R2, R20, R3 ;  /* 0x0000000314027221 */ /* 0x000fc40000010000 */
[----:B------:R-:W1:Y:S01]  /*73e0*/  MUFU.EX2 R134, R134 ;  /* 0x0000008600867308 */ /* 0x000e620000000800 */
[----:B0-----:R-:W-:-:S01]  /*73f0*/  FADD.FTZ R172, R126, R155 ;  /* 0x0000009b7eac7221 */ /* 0x001fc20000010000 */
[----:B------:R-:W-:Y:S01]  /*7400*/  FADD.FTZ R3, R15, R2 ;  /* 0x000000020f037221 */ /* 0x000fe20000010000 */
[----:B------:R-:W-:-:S01]  /*7410*/  FFMA.FTZ R155, R162, UR40, -R10 ;  /* 0x00000028a29b7c23 */ /* 0x000fc2000801080a */
[----:B------:R-:W-:Y:S01]  /*7420*/  FFMA.FTZ R162, R163, UR40, -R10 ;  /* 0x00000028a3a27c23 */ /* 0x000fe2000801080a */
[----:B---3--:R-:W-:-:S01]  /*7430*/  FADD.FTZ R159, R127, R172 ;  /* 0x000000ac7f9f7221 */ /* 0x008fc20000010000 */
[----:B------:R-:W-:Y:S02]  /*7440*/  FADD.FTZ R2, R120, R3 ;  /* 0x0000000378027221 */ /* 0x000fe40000010000 */
[----:B------:R-:W0:Y:S01]  /*7450*/  MUFU.EX2 R135, R135 ;  /* 0x0000008700877308 */ /* 0x000e220000000800 */
[----:B----4-:R-:W-:-:S01]  /*7460*/  FADD.FTZ R172, R130, R159 ;  /* 0x0000009f82ac7221 */ /* 0x010fc20000010000 */
[----:B------:R-:W-:-:S03]  /*7470*/  FADD.FTZ R3, R21, R2 ;  /* 0x0000000215037221 */ /* 0x000fc60000010000 */
[----:B-----5:R-:W-:Y:S01]  /*7480*/  FADD.FTZ R159, R131, R172 ;  /* 0x000000ac839f7221 */ /* 0x020fe20000010000 */
[----:B------:R-:W-:-:S02]  /*7490*/  FADD.FTZ R2, R124, R3 ;  /* 0x000000037c027221 */ /* 0x000fc40000010000 */
[----:B------:R-:W2:Y:S01]  /*74a0*/  MUFU.EX2 R138, R138 ;  /* 0x0000008a008a7308 */ /* 0x000ea20000000800 */
[----:B-1----:R-:W-:-:S01]  /*74b0*/  FADD.FTZ R172, R134, R159 ;  /* 0x0000009f86ac7221 */ /* 0x002fc20000010000 */
[----:B------:R-:W-:Y:S01]  /*74c0*/  FADD.FTZ R3, R121, R2 ;  /* 0x0000000279037221 */ /* 0x000fe20000010000 */
[----:B------:R-:W-:-:S01]  /*74d0*/  FFMA.FTZ R159, R166, UR40, -R10 ;  /* 0x00000028a69f7c23 */ /* 0x000fc2000801080a */
[----:B------:R-:W-:Y:S02]  /*74e0*/  FFMA.FTZ R166, R167, UR40, -R10 ;  /* 0x00000028a7a67c23 */ /* 0x000fe4000801080a */
[----:B------:R-:W-:-:S02]  /*74f0*/  FADD.FTZ R2, R128, R3 ;  /* 0x0000000380027221 */ /* 0x000fc40000010000 */
[----:B------:R-:W1:Y:S01]  /*7500*/  MUFU.EX2 R139, R139 ;  /* 0x0000008b008b7308 */ /* 0x000e620000000800 */
[----:B0-----:R-:W-:-:S01]  /*7510*/  FADD.FTZ R163, R135, R172 ;  /* 0x000000ac87a37221 */ /* 0x001fc20000010000 */
[----:B------:R-:W-:-:S04]  /*7520*/  FADD.FTZ R3, R125, R2 ;  /* 0x000000027d037221 */ /* 0x000fc80000010000 */
[----:B------:R-:W-:Y:S02]  /*7530*/  FADD.FTZ R2, R132, R3 ;  /* 0x0000000384027221 */ /* 0x000fe40000010000 */
[----:B------:R-:W0:Y:S01]  /*7540*/  MUFU.EX2 R142, R142 ;  /* 0x0000008e008e7308 */ /* 0x000e220000000800 */
[----:B--2---:R-:W-:-:S01]  /*7550*/  FADD.FTZ R172, R138, R163 ;  /* 0x000000a38aac7221 */ /* 0x004fc20000010000 */
[----:B------:R-:W-:-:S04]  /*7560*/  FADD.FTZ R3, R129, R2 ;  /* 0x0000000281037221 */ /* 0x000fc80000010000 */
[----:B------:R-:W-:Y:S02]  /*7570*/  FADD.FTZ R2, R136, R3 ;  /* 0x0000000388027221 */ /* 0x000fe40000010000 */
[----:B------:R-:W2:Y:S01]  /*7580*/  MUFU.EX2 R143, R143 ;  /* 0x0000008f008f7308 */ /* 0x000ea20000000800 */
[----:B-1----:R-:W-:-:S01]  /*7590*/  FADD.FTZ R163, R139, R172 ;  /* 0x000000ac8ba37221 */ /* 0x002fc20000010000 */
[----:B------:R-:W-:-:S04]  /*75a0*/  FADD.FTZ R3, R133, R2 ;  /* 0x0000000285037221 */ /* 0x000fc80000010000 */
[----:B------:R-:W-:Y:S02]  /*75b0*/  FADD.FTZ R2, R140, R3 ;  /* 0x000000038c027221 */ /* 0x000fe40000010000 */
[----:B------:R-:W1:Y:S01]  /*75c0*/  MUFU.EX2 R146, R146 ;  /* 0x0000009200927308 */ /* 0x000e620000000800 */
[----:B0-----:R-:W-:-:S01]  /*75d0*/  FADD.FTZ R172, R142, R163 ;  /* 0x000000a38eac7221 */ /* 0x001fc20000010000 */
[--C-:B------:R-:W-:Y:S01]  /*75e0*/  FFMA.FTZ R163, R170, UR40, -R10.reuse ;  /* 0x00000028aaa37c23 */ /* 0x100fe2000801080a */
[----:B------:R-:W-:-:S01]  /*75f0*/  FFMA.FTZ R170, R171, UR40, -R10 ;  /* 0x00000028abaa7c23 */ /* 0x000fc2000801080a */
[----:B------:R-:W-:-:S04]  /*7600*/  FADD.FTZ R3, R137, R2 ;  /* 0x0000000289037221 */ /* 0x000fc80000010000 */
[----:B------:R-:W0:Y:S01]  /*7610*/  MUFU.EX2 R168, R168 ;  /* 0x000000a800a87308 */ /* 0x000e220000000800 */
[----:B--2---:R-:W-:-:S01]  /*7620*/  FADD.FTZ R167, R143, R172 ;  /* 0x000000ac8fa77221 */ /* 0x004fc20000010000 */
[----:B------:R-:W-:-:S04]  /*7630*/  FADD.FTZ R2, R144, R3 ;  /* 0x0000000390027221 */ /* 0x000fc80000010000 */
[----:B------:R-:W-:Y:S02]  /*7640*/  FADD.FTZ R3, R141, R2 ;  /* 0x000000028d037221 */ /* 0x000fe40000010000 */
[----:B------:R-:W2:Y:S01]  /*7650*/  MUFU.EX2 R147, R147 ;  /* 0x0000009300937308 */ /* 0x000ea20000000800 */
[----:B-1----:R-:W-:-:S01]  /*7660*/  FADD.FTZ R172, R146, R167 ;  /* 0x000000a792ac7221 */ /* 0x002fc20000010000 */
[----:B------:R-:W-:-:S03]  /*7670*/  FADD.FTZ R2, R12, R3 ;  /* 0x000000030c027221 */ /* 0x000fc60000010000 */
[----:B------:R-:W-:Y:S01]  /*7680*/  FADD.FTZ R167, R7, R172 ;  /* 0x000000ac07a77221 */ /* 0x000fe20000010000 */
[----:B------:R-:W-:-:S02]  /*7690*/  FADD.FTZ R3, R145, R2 ;  /* 0x0000000291037221 */ /* 0x000fc40000010000 */
[----:B------:R-:W1:Y:S01]  /*76a0*/  MUFU.EX2 R154, R154 ;  /* 0x0000009a009a7308 */ /* 0x000e620000000800 */
[----:B0-----:R-:W-:-:S01]  /*76b0*/  FADD.FTZ R172, R168, R167 ;  /* 0x000000a7a8ac7221 */ /* 0x001fc20000010000 */
[----:B------:R-:W-:Y:S01]  /*76c0*/  FFMA.FTZ R167, R174, UR40, -R10 ;  /* 0x00000028aea77c23 */ /* 0x000fe2000801080a */
[----:B------:R-:W-:-:S04]  /*76d0*/  FADD.FTZ R2, R148, R3 ;  /* 0x0000000394027221 */ /* 0x000fc80000010000 */
[----:B------:R-:W-:Y:S01]  /*76e0*/  FADD.FTZ R3, R149, R2 ;  /* 0x0000000295037221 */ /* 0x000fe20000010000 */
[----:B------:R-:W0:Y:S01]  /*76f0*/  MUFU.EX2 R151, R151 ;  /* 0x0000009700977308 */ /* 0x000e220000000800 */
[----:B--2---:R-:W-:-:S01]  /*7700*/  FADD.FTZ R171, R147, R172 ;  /* 0x000000ac93ab7221 */ /* 0x004fc20000010000 */
[----:B------:R-:W-:-:S06]  /*7710*/  FFMA.FTZ R172, R175, UR40, -R10 ;  /* 0x00000028afac7c23 */ /* 0x000fcc000801080a */
[----:B------:R-:W2:Y:S01]  /*7720*/  MUFU.EX2 R158, R158 ;  /* 0x0000009e009e7308 */ /* 0x000ea20000000800 */
[----:B-1----:R-:W-:-:S07]  /*7730*/  FADD.FTZ R174, R154, R171 ;  /* 0x000000ab9aae7221 */ /* 0x002fce0000010000 */
[----:B------:R-:W1:Y:S01]  /*7740*/  MUFU.EX2 R155, R155 ;  /* 0x0000009b009b7308 */ /* 0x000e620000000800 */
[----:B0-----:R-:W-:-:S07]  /*7750*/  FADD.FTZ R171, R151, R174 ;  /* 0x000000ae97ab7221 */ /* 0x001fce0000010000 */
[----:B------:R-:W0:Y:S01]  /*7760*/  MUFU.EX2 R162, R162 ;  /* 0x000000a200a27308 */ /* 0x000e220000000800 */
[----:B--2---:R-:W-:-:S01]  /*7770*/  FADD.FTZ R174, R158, R171 ;  /* 0x000000ab9eae7221 */ /* 0x004fc20000010000 */
[----:B------:R-:W-:-:S06]  /*7780*/  FFMA.FTZ R171, R178, UR40, -R10 ;  /* 0x00000028b2ab7c23 */ /* 0x000fcc000801080a */
[----:B------:R-:W2:Y:S01]  /*7790*/  MUFU.EX2 R159, R159 ;  /* 0x0000009f009f7308 */ /* 0x000ea20000000800 */
[----:B-1----:R-:W-:-:S01]  /*77a0*/  FADD.FTZ R175, R155, R174 ;  /* 0x000000ae9baf7221 */ /* 0x002fc20000010000 */
[--C-:B------:R-:W-:Y:S01]  /*77b0*/  FFMA.FTZ R174, R179, UR40, -R10.reuse ;  /* 0x00000028b3ae7c23 */ /* 0x100fe2000801080a */
[----:B------:R-:W-:-:S05]  /*77c0*/  FFMA.FTZ R10, R183, UR40, -R10 ;  /* 0x00000028b70a7c23 */ /* 0x000fca000801080a */
        /* <DEDUP_REMOVED lines=36> */
[----:B0-----:R-:W-:-:S03]  /*7a10*/  FADD.FTZ R3, R6, R3 ;  /* 0x0000000306037221 */ /* 0x001fc60000010000 */
[----:B--2---:R-:W-:Y:S01]  /*7a20*/  FADD.FTZ R2, R10, R175 ;  /* 0x000000af0a027221 */ /* 0x004fe20000010000 */
[----:B------:R-:W-:Y:S06]  /*7a30*/  @!P0 BRA `(.L_x_4682) ;  /* 0x0000000000048947 */ /* 0x000fec0003800000 */
[----:B------:R-:W-:Y:S01]  /*7a40*/  BPT.TRAP 0x1 ;  /* 0x000000040000795c */ /* 0x000fe20000300000 */
.L_x_4682:
[----:B------:R-:W-:Y:S01]  /*7a50*/  ULEA UR6, UR33, UR36, 0x3 ;  /* 0x0000002421067291 */ /* 0x000fe2000f8e183f */
[----:B------:R-:W-:Y:S01]  /*7a60*/  ISETP.GT.AND P1, PT, R8, UR32, PT ;  /* 0x0000002008007c0c */ /* 0x000fe2000bf24270 */
[----:B------:R-:W-:Y:S01]  /*7a70*/  UMOV UR34, UR47 ;  /* 0x0000002f00227c82 */ /* 0x000fe20008000000 */
[----:B------:R-:W-:Y:S01]  /*7a80*/  F2FP.SATFINITE.E4M3.F32.PACK_AB_MERGE_C R7, R168, R7, RZ ;  /* 0x00000007a807723e */ /* 0x000fe200048070ff */
[----:B------:R-:W-:Y:S01]  /*7a90*/  UIADD3 UR6, UR6, 0x2a860, URZ ;  /* 0x0002a86006067890 */ /* 0x000fe2000fffe03f */
[----:B------:R-:W-:Y:S01]  /*7aa0*/  F2FP.SATFINITE.E4M3.F32.PACK_AB_MERGE_C R6, R6, R165, RZ ;  /* 0x000000a50606723e */ /* 0x000fe200048070ff */
[----:B------:R-:W-:Y:S01]  /*7ab0*/  UMOV UR33, UR46 ;  /* 0x0000002e00217c82 */ /* 0x000fe20008000000 */
[----:B------:R-:W-:Y:S01]  /*7ac0*/  F2FP.SATFINITE.E4M3.F32.PACK_AB_MERGE_C R13, R20, R13, RZ ;  /* 0x0000000d140d723e */ /* 0x000fe200048070ff */
[----:B------:R-:W-:Y:S01]  /*7ad0*/  UPRMT UR6, UR38, 0x654, UR6 ;  /* 0x0000065426067896 */ /* 0x000fe20008000006 */
        /* <DEDUP_REMOVED lines=9> */
[----:B------:R-:W-:Y:S01]  /*7b70*/  SYNCS.ARRIVE.TRANS64.RED.A1T0 RZ, [UR6], RZ ;  /* 0x000000ffffff79a7 */ /* 0x000fe20008100406 */
        /* <DEDUP_REMOVED lines=13> */
[-C--:B------:R-:W-:Y:S01]  /*7c50*/  FMUL.FTZ R44, R44, R169.reuse ;  /* 0x000000a92c2c7220 */ /* 0x080fe20000410000 */
[----:B------:R-:W-:Y:S01]  /*7c60*/  F2FP.SATFINITE.E4M3.F32.PACK_AB_MERGE_C R10, R10, R182, RZ ;  /* 0x000000b60a0a723e */ /* 0x000fe200048070ff */
[----:B------:R-:W-:Y:S01]  /*7c70*/  FMUL.FTZ R45, R45, R169 ;  /* 0x000000a92d2d7220 */ /* 0x000fe20000410000 */
[----:B------:R-:W-:Y:S01]  /*7c80*/  F2FP.SATFINITE.E4M3.F32.PACK_AB_MERGE_C R195, R146, R143, R7 ;  /* 0x0000008f92c3723e */ /* 0x000fe20004807007 */
[----:B------:R-:W-:Y:S01]  /*7c90*/  FMUL.FTZ R48, R48, R169 ;  /* 0x000000a930307220 */ /* 0x000fe20000410000 */
[----:B------:R-:W-:Y:S01]  /*7ca0*/  F2FP.SATFINITE.E4M3.F32.PACK_AB_MERGE_C R186, R164, R161, R6 ;  /* 0x000000a1a4ba723e */ /* 0x000fe20004807006 */
[-C--:B------:R-:W-:Y:S01]  /*7cb0*/  FMUL.FTZ R49, R49, R169.reuse ;  /* 0x000000a931317220 */ /* 0x080fe20000410000 */
        /* <DEDUP_REMOVED lines=96> */
[----:B------:R-:W-:-:S02]  /*82c0*/  VIADD R8, R8, 0xffffffff ;  /* 0xffffffff08087836 */ /* 0x000fc40000000000 */
[----:B------:R-:W-:Y:S02]  /*82d0*/  IMAD.MOV.U32 R7, RZ, RZ, R9 ;  /* 0x000000ffff077224 */ /* 0x000fe400078e0009 */
[----:B------:R-:W-:Y:S01]  /*82e0*/  IMAD.MOV.U32 R6, RZ, RZ, R0 ;  /* 0x000000ffff067224 */ /* 0x000fe200078e0000 */
[----:B------:R-:W-:Y:S06]  /*82f0*/  @P1 BRA `(.L_x_4683) ;  /* 0xffffffcc009c1947 */ /* 0x000fec000383ffff */
.L_x_4664:
        /* <DEDUP_REMOVED lines=15> */
[----:B------:R-:W0:Y:S01]  /*83f0*/  LDC R11, c[0x0][0x9e4] ;  /* 0x00027900ff0b7b82 */ /* 0x000e220000000800 */
[----:B------:R-:W-:Y:S02]  /*8400*/  LOP3.LUT R7, RZ, R4, RZ, 0x33, !PT ;  /* 0x00000004ff077212 */ /* 0x000fe400078e33ff */
[----:B0-----:R-:W-:-:S13]  /*8410*/  ISETP.NE.AND P1, PT, R11, 0x1, PT ;  /* 0x000000010b00780c */ /* 0x001fda0003f25270 */
[----:B------:R-:W0:Y:S02]  /*8420*/  @P1 LDC.64 R12, c[0x0][0x9e8] ;  /* 0x00027a00ff0c1b82 */ /* 0x000e240000000a00 */
[----:B0-----:R-:W-:-:S05]  /*8430*/  @P1 IMAD.HI.U32 R4, R7, R12, RZ ;  /* 0x0000000c07041227 */ /* 0x001fca00078e00ff */
[----:B------:R-:W-:-:S04]  /*8440*/  @P1 SHF.R.U32.HI R7, RZ, R13, R4 ;  /* 0x0000000dff071219 */ /* 0x000fc80000011604 */
[----:B------:R-:W-:Y:S01]  /*8450*/  LOP3.LUT R4, RZ, R7, RZ, 0x33, !PT ;  /* 0x00000007ff047212 */ /* 0x000fe200078e33ff */
[----:B------:R-:W-:Y:S06]  /*8460*/  BRA `(.L_x_4686) ;  /* 0x0000000000147947 */ /* 0x000fec0003800000 */
.L_x_4685:
[----:B------:R-:W0:Y:S02]  /*8470*/  LDC R11, c[0x0][0x9e4] ;  /* 0x00027900ff0b7b82 */ /* 0x000e240000000800 */
[----:B0-----:R-:W-:-:S13]  /*8480*/  ISETP.NE.AND P1, PT, R11, 0x1, PT ;  /* 0x000000010b00780c */ /* 0x001fda0003f25270 */
[----:B------:R-:W0:Y:S02]  /*8490*/  @P1 LDC.64 R6, c[0x0][0x9e8] ;  /* 0x00027a00ff061b82 */ /* 0x000e240000000a00 */
[----:B0-----:R-:W-:-:S05]  /*84a0*/  @P1 IMAD.HI.U32 R6, R4, R6, RZ ;  /* 0x0000000604061227 */ /* 0x001fca00078e00ff */
[----:B------:R-:W-:-:S07]  /*84b0*/  @P1 SHF.R.U32.HI R4, RZ, R7, R6 ;  /* 0x00000007ff041219 */ /* 0x000fce0000011606 */
.L_x_4686:
[----:B------:R-:W-:-:S05]  /*84c0*/  IMAD R4, R4, R11, RZ ;  /* 0x0000000b04047224 */ /* 0x000fca00078e02ff */
[----:B------:R-:W-:-:S07]  /*84d0*/  VIMNMX R5, R5, R4, !PT ;  /* 0x0000000405057248 */ /* 0x000fce0007fe0100 */
.L_x_4684:
[----:B------:R-:W-:-:S05]  /*84e0*/  VIADD R5, R5, 0x7f ;  /* 0x0000007f05057836 */ /* 0x000fca0000000000 */
[----:B------:R-:W-:-:S04]  /*84f0*/  SHF.R.S32.HI R4, RZ, 0x1f, R5 ;  /* 0x0000001fff047819 */ /* 0x000fc80000011405 */
[----:B------:R-:W-:-:S04]  /*8500*/  LEA.HI R4, R4, R5, RZ, 0x7 ;  /* 0x0000000504047211 */ /* 0x000fc800078f38ff */
[----:B------:R-:W-:-:S04]  /*8510*/  SHF.R.S32.HI R4, RZ, 0x7, R4 ;  /* 0x00000007ff047819 */ /* 0x000fc80000011404 */
[----:B------:R-:W-:-:S04]  /*8520*/  VIMNMX R5, R4, UR39, !PT ;  /* 0x0000002704057c48 */ /* 0x000fc8000ffe0100 */
[----:B------:R-:W-:-:S13]  /*8530*/  ISETP.GE.AND P1, PT, R8, R5, PT ;  /* 0x000000050800720c */ /* 0x000fda0003f26270 */
[----:B------:R-:W-:Y:S05]  /*8540*/  @!P1 BRA `(.L_x_4687) ;  /* 0x0000002000289947 */ /* 0x000fea0003800000 */
[----:B------:R-:W-:Y:S01]  /*8550*/  IMAD.MOV.U32 R4, RZ, RZ, R9 ;  /* 0x000000ffff047224 */ /* 0x000fe200078e0009 */
[----:B------:R-:W-:Y:S01]  /*8560*/  UMOV UR30, UR47 ;  /* 0x0000002f001e7c82 */ /* 0x000fe20008000000 */
[----:B------:R-:W-:Y:S01]  /*8570*/  IMAD.MOV.U32 R7, RZ, RZ, R0 ;  /* 0x000000ffff077224 */ /* 0x000fe200078e0000 */
[----:B------:R-:W-:-:S06]  /*8580*/  UMOV UR29, UR46 ;  /* 0x0000002e001d7c82 */ /* 0x000fcc0008000000 */
.L_x_4698:
[----:B------:R-:W-:Y:S01]  /*8590*/  ISETP.NE.AND P2, PT, RZ, UR37, PT ;  /* 0x00000025ff007c0c */ /* 0x000fe2000bf45270 */
[----:B------:R-:W-:-:S04]  /*85a0*/  UISETP.NE.AND UP0, UPT, UR29, 0x1, UPT ;  /* 0x000000011d00788c */ /* 0x000fc8000bf05270 */
[----:B------:R-:W-:-:S04]  /*85b0*/  USEL UR47, URZ, 0x1, UP0 ;  /* 0x000000013f2f7887 */ /* 0x000fc80008000000 */
[----:B------:R-:W-:-:S04]  /*85c0*/  ULOP3.LUT UR47, UR30, UR47, URZ, 0x3c, !UPT ;  /* 0x0000002f1e2f7292 */ /* 0x000fc8000f8e3c3f */
[----:B------:R-:W-:Y:S08]  /*85d0*/  @P2 BRA `(.L_x_4688) ;  /* 0x0000000000382947 */ /* 0x000ff00003800000 */
[----:B------:R-:W-:Y:S05]  /*85e0*/  @!P0 BRA `(.L_x_4689) ;  /* 0x0000000000048947 */ /* 0x000fea0003800000 */
[----:B------:R-:W-:Y:S01]  /*85f0*/  BPT.TRAP 0x1 ;  /* 0x000000040000795c */ /* 0x000fe20000300000 */
.L_x_4689:
        /* <DEDUP_REMOVED lines=9> */
.L_x_4690:
[----:B-1----:R-:W-:Y:S05]  /*8690*/  @P1 BRA `(.L_x_4688) ;  /* 0x0000000000081947 */ /* 0x002fea0003800000 */
[----:B------:R-:W1:Y:S02]  /*86a0*/  SYNCS.PHASECHK.TRANS64.TRYWAIT P1, [UR6+0x2a830], R0 ;  /* 0x02a83000ff0075a7 */ /* 0x000e640008020146 */
[----:B-1----:R-:W-:Y:S05]  /*86b0*/  @!P1 BRA `(.L_x_4691) ;  /* 0x000000dc00c89947 */ /* 0x002fea0003800000 */
.L_x_4688:
        /* <DEDUP_REMOVED lines=40> */
.L_x_4693:
[----:B------:R-:W-:Y:S01]  /*8940*/  ULEA UR6, UR29, UR36, 0x3 ;  /* 0x000000241d067291 */ /* 0x000fe2000f8e183f */
[----:B------:R-:W-:-:S05]  /*8950*/  IMAD.U32 R0, RZ, RZ, UR30 ;  /* 0x0000001eff007e24 */ /* 0x000fca000f8e00ff */
[----:B------:R-:W-:-:S04]  /*8960*/  SHF.L.U32 R0, R0, 0x1f, RZ ;  /* 0x0000001f00007819 */ /* 0x000fc800000006ff */
[----:B------:R0:W1:Y:S01]  /*8970*/  SYNCS.PHASECHK.TRANS64.TRYWAIT P1, [UR6+0x2a850], R0 ;  /* 0x02a85000ff0075a7 */ /* 0x0000620008020146 */
[----:B------:R-:W-:Y:S05]  /*8980*/  @!P0 BRA `(.L_x_4694) ;  /* 0x0000000000048947 */ /* 0x000fea0003800000 */
[----:B------:R-:W-:Y:S01]  /*8990*/  BPT.TRAP 0x1 ;  /* 0x000000040000795c */ /* 0x000fe20000300000 */
.L_x_4694:
[----:B-1----:R-:W-:Y:S05]  /*89a0*/  @P1 BRA `(.L_x_4692) ;  /* 0x0000000000081947 */ /* 0x002fea0003800000 */
[----:B------:R-:W1:Y:S02]  /*89b0*/  SYNCS.PHASECHK.TRANS64.TRYWAIT P1, [UR6+0x2a850], R0 ;  /* 0x02a85000ff0075a7 */ /* 0x000e640008020146 */
[----:B-1----:R-:W-:Y:S05]  /*89c0*/  @!P1 BRA `(.L_x_4695) ;  /* 0x000000dc001c9947 */ /* 0x002fea0003800000 */
.L_x_4692:
        /* <DEDUP_REMOVED lines=31> */
.L_x_4696:
        /* <DEDUP_REMOVED lines=81> */
[----:B------:R-:W-:Y:S01]  /*90d0*/  FFMA.FTZ R144, R164, UR40, -R184 ;  /* 0x00000028a4907c23 */ /* 0x000fe200080108b8 */
[----:B------:R-:W-:Y:S02]  /*90e0*/  IMAD.U32 R164, RZ, RZ, UR40 ;  /* 0x00000028ffa47e24 */ /* 0x000fe4000f8e00ff */
[----:B------:R-:W-:Y:S01]  /*90f0*/  FMUL.FTZ R12, R7, UR40 ;  /* 0x00000028070c7c20 */ /* 0x000fe20008410000 */
[----:B------:R-:W-:-:S01]  /*9100*/  FADD.FTZ R7, -R9, R4 ;  /* 0x0000000409077221 */ /* 0x000fc20000010100 */
[----:B------:R-:W-:Y:S01]  /*9110*/  FFMA.FTZ R11, R120, UR40, -R184 ;  /* 0x00000028780b7c23 */ /* 0x000fe200080108b8 */
[----:B------:R-:W-:-:S01]  /*9120*/  FFMA.FTZ R164, R9, R164, -8 ;  /* 0xc100000009a47423 */ /* 0x000fc200000100a4 */
[----:B------:R-:W-:Y:S01]  /*9130*/  FFMA.FTZ R6, R121, UR40, -R184 ;  /* 0x0000002879067c23 */ /* 0x000fe200080108b8 */
[----:B------:R-:W-:Y:S01]  /*9140*/  FMUL.FTZ R7, R7, UR40 ;  /* 0x0000002807077c20 */ /* 0x000fe20008410000 */
[----:B------:R0:W-:Y:S01]  /*9150*/  MUFU.EX2 R4, R12 ;  /* 0x0000000c00047308 */ /* 0x0001e20000000800 */
[----:B------:R-:W-:-:S01]  /*9160*/  FFMA.FTZ R122, R122, UR40, -R164 ;  /* 0x000000287a7a7c23 */ /* 0x000fc200080108a4 */
[--C-:B------:R-:W-:Y:S01]  /*9170*/  FFMA.FTZ R123, R123, UR40, -R164.reuse ;  /* 0x000000287b7b7c23 */ /* 0x100fe200080108a4 */
[----:B------:R-:W-:-:S01]  /*9180*/  FFMA.FTZ R126, R126, UR40, -R164 ;  /* 0x000000287e7e7c23 */ /* 0x000fc200080108a4 */
[----:B------:R-:W-:Y:S01]  /*9190*/  FFMA.FTZ R13, R125, UR40, -R184 ;  /* 0x000000287d0d7c23 */ /* 0x000fe200080108b8 */
[----:B------:R-:W-:-:S01]  /*91a0*/  FFMA.FTZ R127, R127, UR40, -R164 ;  /* 0x000000287f7f7c23 */ /* 0x000fc200080108a4 */
[----:B------:R-:W-:Y:S01]  /*91b0*/  FFMA.FTZ R130, R130, UR40, -R164 ;  /* 0x0000002882827c23 */ /* 0x000fe200080108a4 */
[----:B------:R-:W-:-:S01]  /*91c0*/  FFMA.FTZ R15, R129, UR40, -R184 ;  /* 0x00000028810f7c23 */ /* 0x000fc200080108b8 */
[----:B------:R-:W1:Y:S01]  /*91d0*/  MUFU.EX2 R11, R11 ;  /* 0x0000000b000b7308 */ /* 0x000e620000000800 */
[----:B0-----:R-:W-:-:S01]  /*91e0*/  FFMA.FTZ R12, R128, UR40, -R184 ;  /* 0x00000028800c7c23 */ /* 0x001fc200080108b8 */
[----:B------:R-:W-:Y:S01]  /*91f0*/  FFMA.FTZ R131, R131, UR40, -R164 ;  /* 0x0000002883837c23 */ /* 0x000fe200080108a4 */
[----:B------:R-:W-:-:S01]  /*9200*/  FFMA.FTZ R14, R132, UR40, -R184 ;  /* 0x00000028840e7c23 */ /* 0x000fc200080108b8 */
[----:B------:R-:W-:Y:S01]  /*9210*/  FFMA.FTZ R121, R137, UR40, -R184 ;  /* 0x0000002889797c23 */ /* 0x000fe200080108b8 */
[----:B------:R-:W-:-:S01]  /*9220*/  FFMA.FTZ R134, R134, UR40, -R164 ;  /* 0x0000002886867c23 */ /* 0x000fc200080108a4 */
[--C-:B------:R-:W-:Y:S01]  /*9230*/  FFMA.FTZ R137, R153, UR40, -R184.reuse ;  /* 0x0000002899897c23 */ /* 0x100fe200080108b8 */
[----:B------:R-:W-:-:S01]  /*9240*/  FFMA.FTZ R153, R169, UR40, -R184 ;  /* 0x00000028a9997c23 */ /* 0x000fc200080108b8 */
[----:B------:R-:W-:Y:S01]  /*9250*/  MUFU.EX2 R7, R7 ;  /* 0x0000000700077308 */ /* 0x000fe20000000800 */
[----:B------:R-:W-:-:S01]  /*9260*/  FFMA.FTZ R21, R133, UR40, -R184 ;  /* 0x0000002885157c23 */ /* 0x000fc200080108b8 */
[----:B------:R-:W-:Y:S01]  /*9270*/  FFMA.FTZ R135, R135, UR40, -R164 ;  /* 0x0000002887877c23 */ /* 0x000fe200080108a4 */
[----:B------:R-:W-:-:S01]  /*9280*/  FFMA.FTZ R128, R148, UR40, -R184 ;  /* 0x0000002894807c23 */ /* 0x000fc200080108b8 */
[--C-:B------:R-:W-:Y:S01]  /*9290*/  FFMA.FTZ R148, R168, UR40, -R184.reuse ;  /* 0x00000028a8947c23 */ /* 0x100fe200080108b8 */
[----:B------:R-:W-:-:S01]  /*92a0*/  FFMA.FTZ R20, R136, UR40, -R184 ;  /* 0x0000002888147c23 */ /* 0x000fc200080108b8 */
[--C-:B------:R-:W-:Y:S01]  /*92b0*/  FFMA.FTZ R138, R138, UR40, -R164.reuse ;  /* 0x000000288a8a7c23 */ /* 0x100fe200080108a4 */
[----:B------:R-:W-:-:S01]  /*92c0*/  FFMA.FTZ R139, R139, UR40, -R164 ;  /* 0x000000288b8b7c23 */ /* 0x000fc200080108a4 */
[----:B------:R-:W0:Y:S01]  /*92d0*/  MUFU.EX2 R122, R122 ;  /* 0x0000007a007a7308 */ /* 0x000e220000000800 */
[----:B-1----:R-:W-:-:S01]  /*92e0*/  FFMA.FTZ R3, R4, R3, R11 ;  /* 0x0000000304037223 */ /* 0x002fc2000001000b */
[----:B------:R-:W-:Y:S01]  /*92f0*/  FFMA.FTZ R120, R140, UR40, -R184 ;  /* 0x000000288c787c23 */ /* 0x000fe200080108b8 */
[----:B------:R-:W-:-:S01]  /*9300*/  FFMA.FTZ R142, R142, UR40, -R164 ;  /* 0x000000288e8e7c23 */ /* 0x000fc200080108a4 */
[----:B------:R-:W-:Y:S01]  /*9310*/  FFMA.FTZ R125, R141, UR40, -R184 ;  /* 0x000000288d7d7c23 */ /* 0x000fe200080108b8 */
[----:B------:R-:W-:-:S01]  /*9320*/  FFMA.FTZ R143, R143, UR40, -R164 ;  /* 0x000000288f8f7c23 */ /* 0x000fc200080108a4 */
[----:B------:R-:W-:Y:S01]  /*9330*/  FFMA.FTZ R146, R146, UR40, -R164 ;  /* 0x0000002892927c23 */ /* 0x000fe200080108a4 */
[----:B------:R-:W-:-:S01]  /*9340*/  FFMA.FTZ R129, R145, UR40, -R184 ;  /* 0x0000002891817c23 */ /* 0x000fc200080108b8 */
[----:B------:R-:W1:Y:S01]  /*9350*/  MUFU.EX2 R6, R6 ;  /* 0x0000000600067308 */ /* 0x000e620000000800 */
[----:B------:R-:W-:-:S01]  /*9360*/  FFMA.FTZ R147, R147, UR40, -R164 ;  /* 0x0000002893937c23 */ /* 0x000fc200080108a4 */
[----:B------:R-:W-:Y:S01]  /*9370*/  FFMA.FTZ R150, R150, UR40, -R164 ;  /* 0x0000002896967c23 */ /* 0x000fe200080108a4 */
[----:B------:R-:W-:-:S01]  /*9380*/  FFMA.FTZ R133, R149, UR40, -R184 ;  /* 0x0000002895857c23 */ /* 0x000fc200080108b8 */
[----:B------:R-:W-:Y:S01]  /*9390*/  FFMA.FTZ R151, R151, UR40, -R164 ;  /* 0x0000002897977c23 */ /* 0x000fe200080108a4 */
[----:B------:R-:W-:-:S01]  /*93a0*/  FFMA.FTZ R132, R152, UR40, -R184 ;  /* 0x0000002898847c23 */ /* 0x000fc200080108b8 */
[--C-:B------:R-:W-:Y:S01]  /*93b0*/  FFMA.FTZ R154, R154, UR40, -R164.reuse ;  /* 0x000000289a9a7c23 */ /* 0x100fe200080108a4 */
[----:B------:R-:W-:-:S01]  /*93c0*/  FFMA.FTZ R155, R155, UR40, -R164 ;  /* 0x000000289b9b7c23 */ /* 0x000fc200080108a4 */
[----:B------:R-:W2:Y:S01]  /*93d0*/  MUFU.EX2 R123, R123 ;  /* 0x0000007b007b7308 */ /* 0x000ea20000000800 */
[----:B0-----:R-:W-:-:S01]  /*93e0*/  FFMA.FTZ R2, R7, R2, R122 ;  /* 0x0000000207027223 */ /* 0x001fc2000001007a */
[----:B------:R-:W-:Y:S01]  /*93f0*/  FFMA.FTZ R136, R156, UR40, -R184 ;  /* 0x000000289c887c23 */ /* 0x000fe200080108b8 */
[----:B------:R-:W-:-:S01]  /*9400*/  FFMA.FTZ R158, R158, UR40, -R164 ;  /* 0x000000289e9e7c23 */ /* 0x000fc200080108a4 */
[--C-:B------:R-:W-:Y:S01]  /*9410*/  FFMA.FTZ R141, R157, UR40, -R184.reuse ;  /* 0x000000289d8d7c23 */ /* 0x100fe200080108b8 */
[----:B------:R-:W-:-:S01]  /*9420*/  FFMA.FTZ R157, R173, UR40, -R184 ;  /* 0x00000028ad9d7c23 */ /* 0x000fc200080108b8 */
[----:B------:R-:W-:Y:S01]  /*9430*/  FFMA.FTZ R159, R159, UR40, -R164 ;  /* 0x000000289f9f7c23 */ /* 0x000fe200080108a4 */
[----:B------:R-:W-:-:S01]  /*9440*/  FFMA.FTZ R140, R160, UR40, -R184 ;  /* 0x00000028a08c7c23 */ /* 0x000fc200080108b8 */
[----:B------:R-:W0:Y:S01]  /*9450*/  MUFU.EX2 R10, R10 ;  /* 0x0000000a000a7308 */ /* 0x000e220000000800 */
[----:B-1----:R-:W-:-:S01]  /*9460*/  FADD.FTZ R3, R6, R3 ;  /* 0x0000000306037221 */ /* 0x002fc20000010000 */
[----:B------:R-:W-:Y:S01]  /*9470*/  FFMA.FTZ R162, R162, UR40, -R164 ;  /* 0x00000028a2a27c23 */ /* 0x000fe200080108a4 */
[----:B------:R-:W-:-:S01]  /*9480*/  FFMA.FTZ R145, R161, UR40, -R184 ;  /* 0x00000028a1917c23 */ /* 0x000fc200080108b8 */
[----:B------:R-:W-:Y:S01]  /*9490*/  FFMA.FTZ R163, R163, UR40, -R164 ;  /* 0x00000028a3a37c23 */ /* 0x000fe200080108a4 */
[----:B------:R-:W-:-:S01]  /*94a0*/  FFMA.FTZ R152, R172, UR40, -R184 ;  /* 0x00000028ac987c23 */ /* 0x000fc200080108b8 */
[----:B------:R-:W-:Y:S01]  /*94b0*/  FFMA.FTZ R166, R166, UR40, -R164 ;  /* 0x00000028a6a67c23 */ /* 0x000fe200080108a4 */
[----:B------:R-:W-:-:S01]  /*94c0*/  FFMA.FTZ R149, R165, UR40, -R184 ;  /* 0x00000028a5957c23 */ /* 0x000fc200080108b8 */
[----:B------:R-:W1:Y:S01]  /*94d0*/  MUFU.EX2 R126, R126 ;  /* 0x0000007e007e7308 */ /* 0x000e620000000800 */
[----:B--2---:R-:W-:-:S01]  /*94e0*/  FADD.FTZ R169, R123, R2 ;  /* 0x000000027ba97221 */ /* 0x004fc20000010000 */
[----:B------:R-:W-:Y:S01]  /*94f0*/  FFMA.FTZ R167, R167, UR40, -R164 ;  /* 0x00000028a7a77c23 */ /* 0x000fe200080108a4 */
[----:B------:R-:W-:-:S01]  /*9500*/  FFMA.FTZ R156, R176, UR40, -R184 ;  /* 0x00000028b09c7c23 */ /* 0x000fc200080108b8 */
[--C-:B------:R-:W-:Y:S01]  /*9510*/  FFMA.FTZ R161, R177, UR40, -R184.reuse ;  /* 0x00000028b1a17c23 */ /* 0x100fe200080108b8 */
[----:B------:R-:W-:-:S01]  /*9520*/  FFMA.FTZ R160, R180, UR40, -R184 ;  /* 0x00000028b4a07c23 */ /* 0x000fc200080108b8 */
[----:B------:R-:W-:Y:S01]  /*9530*/  FFMA.FTZ R182, R182, UR40, -R164 ;  /* 0x00000028b6b67c23 */ /* 0x000fe200080108a4 */
[----:B------:R-:W-:-:S01]  /*9540*/  FFMA.FTZ R165, R181, UR40, -R184 ;  /* 0x00000028b5a57c23 */ /* 0x000fc200080108b8 */
        /* <DEDUP_REMOVED lines=40> */
[----:B------:R-:W-:-:S06]  /*97d0*/  FFMA.FTZ R168, R170, UR40, -R164 ;  /* 0x00000028aaa87c23 */ /* 0x000fcc00080108a4 */
[----:B------:R-:W1:Y:S01]  /*97e0*/  MUFU.EX2 R129, R129 ;  /* 0x0000008100817308 */ /* 0x000e620000000800 */
[----:B--2---:R-:W-:-:S07]  /*97f0*/  FADD.FTZ R2, R124, R3 ;  /* 0x000000037c027221 */ /* 0x004fce0000010000 */
[----:B------:R-:W2:Y:S01]  /*9800*/  MUFU.EX2 R147, R147 ;  /* 0x0000009300937308 */ /* 0x000ea20000000800 */
[----:B0-----:R-:W-:-:S01]  /*9810*/  FADD.FTZ R170, R146, R169 ;  /* 0x000000a992aa7221 */ /* 0x001fc20000010000 */
[----:B------:R-:W-:-:S06]  /*9820*/  FFMA.FTZ R169, R171, UR40, -R164 ;  /* 0x00000028aba97c23 */ /* 0x000fcc00080108a4 */
        /* <DEDUP_REMOVED lines=39> */
[--C-:B------:R-:W-:Y:S01]  /*9aa0*/  FFMA.FTZ R172, R179, UR40, -R164.reuse ;  /* 0x00000028b3ac7c23 */ /* 0x100fe200080108a4 */
[----:B------:R-:W-:-:S05]  /*9ab0*/  FFMA.FTZ R164, R183, UR40, -R164 ;  /* 0x00000028b7a47c23 */ /* 0x000fca00080108a4 */
        /* <DEDUP_REMOVED lines=36> */
[----:B-1----:R-:W-:-:S03]  /*9d00*/  FADD.FTZ R3, R165, R2 ;  /* 0x00000002a5037221 */ /* 0x002fc60000010000 */
[----:B--2---:R-:W-:Y:S01]  /*9d10*/  FADD.FTZ R2, R177, R174 ;  /* 0x000000aeb1027221 */ /* 0x004fe20000010000 */
[----:B------:R-:W-:Y:S06]  /*9d20*/  @!P0 BRA `(.L_x_4697) ;  /* 0x0000000000048947 */ /* 0x000fec0003800000 */
[----:B------:R-:W-:Y:S01]  /*9d30*/  BPT.TRAP 0x1 ;  /* 0x000000040000795c */ /* 0x000fe20000300000 */
.L_x_4697:
[----:B------:R-:W-:Y:S01]  /*9d40*/  ULEA UR6, UR29, UR36, 0x3 ;  /* 0x000000241d067291 */ /* 0x000fe2000f8e183f */
[----:B------:R-:W-:Y:S01]  /*9d50*/  ISETP.GT.AND P1, PT, R8, R5, PT ;  /* 0x000000050800720c */ /* 0x000fe20003f24270 */
        /* <DEDUP_REMOVED lines=118> */
[----:B------:R-:W-:Y:S01]  /*a4c0*/  VIADD R8, R8, 0xffffffff ;  /* 0xffffffff08087836 */ /* 0x000fe20000000000 */
        /* <DEDUP_REMOVED lines=16> */
[----:B------:R-:W-:Y:S01]  /*a5d0*/  F2FP.SATFINITE.E4M3.F32.PACK_AB_MERGE_C R187, R172, R171, R13 ;  /* 0x000000abacbb723e */ /* 0x000fe2000480700d */
[----:B------:R-:W-:Y:S06]  /*a5e0*/  @P1 BRA `(.L_x_4698) ;  /* 0xffffffdc00e81947 */ /* 0x000fec000383ffff */
.L_x_4687:
[----:B------:R-:W-:-:S13]  /*a5f0*/  ISETP.GE.AND P1, PT, R8, UR39, PT ;  /* 0x0000002708007c0c */ /* 0x000fda000bf26270 */
[----:B------:R-:W-:Y:S05]  /*a600*/  @!P1 BRA `(.L_x_4699) ;  /* 0x0000003000709947 */ /* 0x000fea0003800000 */
[----:B------:R-:W-:Y:S01]  /*a610*/  IMAD.MOV.U32 R5, RZ, RZ, R9 ;  /* 0x000000ffff057224 */ /* 0x000fe200078e0009 */
[----:B------:R-:W-:Y:S01]  /*a620*/  UMOV UR34, UR47 ;  /* 0x0000002f00227c82 */ /* 0x000fe20008000000 */
[----:B------:R-:W-:Y:S01]  /*a630*/  IMAD.MOV.U32 R4, RZ, RZ, R0 ;  /* 0x000000ffff047224 */ /* 0x000fe200078e0000 */
[----:B------:R-:W-:Y:S01]  /*a640*/  UMOV UR33, UR46 ;  /* 0x0000002e00217c82 */ /* 0x000fe20008000000 */
[----:B------:R-:W-:Y:S01]  /*a650*/  ULDC UR29, c[0x0][0x9e4] ;  /* 0x00027900001d7ab9 */ /* 0x000fe20000000800 */
[----:B------:R-:W-:Y:S01]  /*a660*/  ULDC UR32, c[0x0][0x9dc] ;  /* 0x0002770000207ab9 */ /* 0x000fe20000000800 */
[----:B------:R-:W-:Y:S01]  /*a670*/  ULDC UR31, c[0x0][0x288] ;  /* 0x0000a200001f7ab9 */ /* 0x000fe20000000800 */
[----:B------:R-:W-:-:S05]  /*a680*/  ULDC UR30, c[0x0][0x9e0] ;  /* 0x00027800001e7ab9 */ /* 0x000fca0000000800 */
.L_x_4718:
[----:B------:R-:W-:Y:S01]  /*a690*/  UIADD3 UR46, UR33, 0x1, URZ ;  /* 0x00000001212e7890 */ /* 0x000fe2000fffe03f */
[----:B------:R-:W-:-:S03]  /*a6a0*/  ISETP.NE.AND P2, PT, RZ, UR37, PT ;  /* 0x00000025ff007c0c */ /* 0x000fc6000bf45270 */
[----:B------:R-:W-:-:S04]  /*a6b0*/  UISETP.NE.AND UP0, UPT, UR46, 0x2, UPT ;  /* 0x000000022e00788c */ /* 0x000fc8000bf05270 */
[----:B------:R-:W-:Y:S02]  /*a6c0*/  USEL UR47, URZ, 0x1, UP0 ;  /* 0x000000013f2f7887 */ /* 0x000fe40008000000 */
[----:B------:R-:W-:Y:S02]  /*a6d0*/  USEL UR46, UR46, URZ, UP0 ;  /* 0x0000003f2e2e7287 */ /* 0x000fe40008000000 */
[----:B------:R-:W-:Y:S02]  /*a6e0*/  ULOP3.LUT UR47, UR34, UR47, URZ, 0x3c, !UPT ;  /* 0x0000002f222f7292 */ /* 0x000fe4000f8e3c3f */
[----:B------:R-:W-:Y:S10]  /*a6f0*/  @P2 BRA `(.L_x_4700) ;  /* 0x00000000002c2947 */ /* 0x000ff40003800000 */
[----:B------:R-:W-:Y:S05]  /*a700*/  @!P0 BRA `(.L_x_4701) ;  /* 0x0000000000048947 */ /* 0x000fea0003800000 */
[----:B------:R-:W-:Y:S01]  /*a710*/  BPT.TRAP 0x1 ;  /* 0x000000040000795c */ /* 0x000fe20000300000 */
.L_x_4701:
[----:B------:R-:W-:Y:S01]  /*a720*/  ULEA UR6, UR46, UR36, 0x3 ;  /* 0x000000242e067291 */ /* 0x000fe2000f8e183f */
[----:B------:R-:W-:-:S05]  /*a730*/  IMAD.U32 R0, RZ, RZ, UR47 ;  /* 0x0000002fff007e24 */ /* 0x000fca000f8e00ff */
[----:B------:R-:W-:-:S04]  /*a740*/  SHF.L.U32 R0, R0, 0x1f, RZ ;  /* 0x0000001f00007819 */ /* 0x000fc800000006ff */
[----:B------:R0:W1:Y:S01]  /*a750*/  SYNCS.PHASECHK.TRANS64.TRYWAIT P1, [UR6+0x2a830], R0 ;  /* 0x02a83000ff0075a7 */ /* 0x0000620008020146 */
[----:B------:R-:W-:Y:S05]  /*a760*/  @!P0 BRA `(.L_x_4702) ;  /* 0x0000000000048947 */ /* 0x000fea0003800000 */
[----:B------:R-:W-:Y:S01]  /*a770*/  BPT.TRAP 0x1 ;  /* 0x000000040000795c */ /* 0x000fe20000300000 */
.L_x_4702:
[----:B-1----:R-:W-:Y:S05]  /*a780*/  @P1 BRA `(.L_x_4700) ;  /* 0x0000000000081947 */ /* 0x002fea0003800000 */
[----:B------:R-:W1:Y:S02]  /*a790*/  SYNCS.PHASECHK.TRANS64.TRYWAIT P1, [UR6+0x2a830], R0 ;  /* 0x02a83000ff0075a7 */ /* 0x000e640008020146 */
[----:B-1----:R-:W-:Y:S05]  /*a7a0*/  @!P1 BRA `(.L_x_4703) ;  /* 0x000000bc00bc9947 */ /* 0x002fea0003800000 */
.L_x_4700:
[----:B------:R-:W2:Y:S01]  /*a7b0*/  S2R R6, SR_TID.X ;  /* 0x0000000000067919 */ /* 0x000ea20000002100 */
[----:B------:R-:W-:Y:S01]  /*a7c0*/  UIMAD UR26, UR46, 0x600, UR28 ;  /* 0x000006002e1a78a4 */ /* 0x000fe2000f8e021c */
[----:B------:R-:W-:Y:S01]  /*a7d0*/  UMOV UR27, 0x80000020 ;  /* 0x80000020001b7882 */ /* 0x000fe20000000000 */
[----:B------:R-:W-:Y:S02]  /*a7e0*/  UMOV UR7, 0x80000020 ;  /* 0x8000002000077882 */ /* 0x000fe40000000000 */
[----:B------:R-:W-:Y:S02]  /*a7f0*/  UIADD3 UR6, UR26, 0x2, URZ ;  /* 0x000000021a067890 */ /* 0x000fe4000fffe03f */
        /* <DEDUP_REMOVED lines=32> */
.L_x_4705:
[----:B------:R-:W-:Y:S01]  /*aa00*/  ULEA UR6, UR33, UR36, 0x3 ;  /* 0x0000002421067291 */ /* 0x000fe2000f8e183f */
[----:B------:R-:W-:-:S05]  /*aa10*/  IMAD.U32 R0, RZ, RZ, UR34 ;  /* 0x00000022ff007e24 */ /* 0x000fca000f8e00ff */
[----:B------:R-:W-:-:S04]  /*aa20*/  SHF.L.U32 R0, R0, 0x1f, RZ ;  /* 0x0000001f00007819 */ /* 0x000fc800000006ff */
[----:B------:R0:W1:Y:S01]  /*aa30*/  SYNCS.PHASECHK.TRANS64.TRYWAIT P1, [UR6+0x2a850], R0 ;  /* 0x02a85000ff0075a7 */ /* 0x0000620008020146 */
[----:B------:R-:W-:Y:S05]  /*aa40*/  @!P0 BRA `(.L_x_4706) ;  /* 0x0000000000048947 */ /* 0x000fea0003800000 */
[----:B------:R-:W-:Y:S01]  /*aa50*/  BPT.TRAP 0x1 ;  /* 0x000000040000795c */ /* 0x000fe20000300000 */
.L_x_4706:
[----:B-1----:R-:W-:Y:S05]  /*aa60*/  @P1 BRA `(.L_x_4704) ;  /* 0x0000000000081947 */ /* 0x002fea0003800000 */
[----:B------:R-:W1:Y:S02]  /*aa70*/  SYNCS.PHASECHK.TRANS64.TRYWAIT P1, [UR6+0x2a850], R0 ;  /* 0x02a85000ff0075a7 */ /* 0x000e640008020146 */
[----:B-1----:R-:W-:Y:S05]  /*aa80*/  @!P1 BRA `(.L_x_4707) ;  /* 0x000000bc001c9947 */ /* 0x002fea0003800000 */
.L_x_4704:
        /* <DEDUP_REMOVED lines=31> */
.L_x_4708:
[----:B------:R-:W-:Y:S01]  /*ac80*/  UISETP.NE.AND UP1, UPT, UR51, URZ, UPT ;  /* 0x0000003f3300728c */ /* 0x000fe2000bf25270 */
[----:B------:R-:W-:Y:S01]  /*ac90*/  VIADD R11, R17, UR41 ;  /* 0x00000029110b7c36 */ /* 0x000fe20008000000 */
[----:B------:R-:W1:Y:S01]  /*aca0*/  LDC R6, c[0x0][0x2f0] ;  /* 0x0000bc00ff067b82 */ /* 0x000e620000000800 */
[----:B------:R-:W-:Y:S02]  /*acb0*/  ULEA UR6, UR46, UR36, 0x3 ;  /* 0x000000242e067291 */ /* 0x000fe4000f8e183f */
[----:B------:R-:W-:Y:S01]  /*acc0*/  UISETP.NE.AND UP0, UPT, UR50, URZ, UPT ;  /* 0x0000003f3200728c */ /* 0x000fe2000bf05270 */
[----:B------:R-:W-:Y:S01]  /*acd0*/  PLOP3.LUT P1, PT, PT, PT, UP1, 0x80, 0x0 ;  /* 0x000000000000781c */ /* 0x000fe20003f2f018 */
[----:B------:R-:W-:Y:S01]  /*ace0*/  UIADD3 UR6, UR6, 0x2a840, URZ ;  /* 0x0002a84006067890 */ /* 0x000fe2000fffe03f */
[----:B------:R-:W-:-:S03]  /*acf0*/  PLOP3.LUT P2, PT, PT, PT, UP1, 0x80, 0x0 ;  /* 0x000000000000781c */ /* 0x000fc60003f4f018 */
        /* <DEDUP_REMOVED lines=13> */
[----:B------:R-:W-:-:S04]  /*add0*/  VIADD R7, R7, -UR31 ;  /* 0x8000001f07077c36 */ /* 0x000fc80008000000 */
[C---:B------:R-:W-:Y:S02]  /*ade0*/  VIADD R10, R7.reuse, UR30 ;  /* 0x0000001e070a7c36 */ /* 0x040fe40008000000 */
[----:B------:R-:W-:Y:S02]  /*adf0*/  VIADD R9, R7, UR6 ;  /* 0x0000000607097c36 */ /* 0x000fe40008000000 */
[--C-:B0-----:R-:W-:Y:S02]  /*ae00*/  IMAD.IADD R7, R10, 0x1, R13.reuse ;  /* 0x000000010a077824 */ /* 0x101fe400078e020d */
        /* <DEDUP_REMOVED lines=15> */
.L_x_4711:
[----:B------:R-:W-:-:S05]  /*af00*/  IMAD.U32 R20, RZ, RZ, UR29 ;  /* 0x0000001dff147e24 */ /* 0x000fca000f8e00ff */
[----:B------:R-:W-:-:S13]  /*af10*/  ISETP.NE.AND P1, PT, R20, 0x1, PT ;  /* 0x000000011400780c */ /* 0x000fda0003f25270 */
[----:B------:R-:W0:Y:S02]  /*af20*/  @P1 LDC.64 R14, c[0x0][0x9e8] ;  /* 0x00027a00ff0e1b82 */ /* 0x000e240000000a00 */
[----:B0-----:R-:W-:-:S05]  /*af30*/  @P1 IMAD.HI.U32 R14, R13, R14, RZ ;  /* 0x0000000e0d0e1227 */ /* 0x001fca00078e00ff */
[----:B------:R-:W-:-:S07]  /*af40*/  @P1 SHF.R.U32.HI R13, RZ, R15, R14 ;  /* 0x0000000fff0d1219 */ /* 0x000fce000001160e */
.L_x_4712:
[----:B------:R-:W-:Y:S05]  /*af50*/  BSYNC B0 ;  /* 0x0000000000007941 */ /* 0x000fea0003800000 */
.L_x_4710:
[----:B------:R-:W-:-:S04]  /*af60*/  IMAD R13, R13, R20, -R0 ;  /* 0x000000140d0d7224 */ /* 0x000fc800078e0a00 */
[----:B------:R-:W-:-:S05]  /*af70*/  IMAD R13, R16, -0x2, R13 ;  /* 0xfffffffe100d7824 */ /* 0x000fca00078e020d */
[----:B------:R-:W-:Y:S02]  /*af80*/  VIADDMNMX R7, R13, R20, R7, PT ;  /* 0x000000140d077246 */ /* 0x000fe40003800107 */
[----:B------:R-:W-:-:S07]  /*af90*/  VIMNMX R12, R12, R13, !PT ;  /* 0x0000000d0c0c7248 */ /* 0x000fce0007fe0100 */
.L_x_4709:
[----:B------:R-:W-:Y:S01]  /*afa0*/  ISETP.GT.AND P1, PT, R8, -0x1, PT ;  /* 0xffffffff0800780c */ /* 0x000fe20003f24270 */
[----:B------:R-:W0:Y:S01]  /*afb0*/  SHFL.IDX PT, R21, R11, 0x1, 0x1c1f ;  /* 0x003c1f000b157f89 */ /* 0x000e2200000e0000 */
[----:B------:R-:W-:Y:S02]  /*afc0*/  UISETP.NE.AND UP0, UPT, UR50, URZ, UPT ;  /* 0x0000003f3200728c */ /* 0x000fe4000bf05270 */
[C---:B------:R-:W-:Y:S02]  /*afd0*/  ISETP.GT.AND P3, PT, R12.reuse, 0x8, P1 ;  /* 0x000000080c00780c */ /* 0x040fe40000f64270 */
[C---:B------:R-:W-:Y:S02]  /*afe0*/  ISETP.GT.AND P6, PT, R12.reuse, RZ, P1 ;  /* 0x000000ff0c00720c */ /* 0x040fe40000fc4270 */
[----:B------:R-:W-:Y:S02]  /*aff0*/  ISETP.LT.OR P3, PT, R7, 0x9, P3 ;  /* 0x000000090700780c */ /* 0x000fe40001f61670 */
[----:B------:R-:W-:-:S02]  /*b000*/  ISETP.GT.AND P2, PT, R12, 0x1, P1 ;  /* 0x000000010c00780c */ /* 0x000fc40000f44270 */
[----:B------:R-:W-:Y:S02]  /*b010*/  FSEL R13, R124, -INF , !P3 ;  /* 0xff8000007c0d7808 */ /* 0x000fe40005800000 */
[----:B------:R-:W-:Y:S02]  /*b020*/  ISETP.GT.AND P3, PT, R12, 0x19, P1 ;  /* 0x000000190c00780c */ /* 0x000fe40000f64270 */
[C---:B------:R-:W-:Y:S02]  /*b030*/  ISETP.LT.OR P6, PT, R7.reuse, 0x1, P6 ;  /* 0x000000010700780c */ /* 0x040fe400037c1670 */
[C---:B------:R-:W-:Y:S02]  /*b040*/  ISETP.LT.OR P2, PT, R7.reuse, 0x2, P2 ;  /* 0x000000020700780c */ /* 0x040fe40001741670 */
[----:B------:R-:W-:Y:S02]  /*b050*/  ISETP.LT.OR P3, PT, R7, 0x1a, P3 ;  /* 0x0000001a0700780c */ /* 0x000fe40001f61670 */
[----:B------:R-:W-:-:S02]  /*b060*/  FSEL R15, R120, -INF , !P6 ;  /* 0xff800000780f7808 */ /* 0x000fc40007000000 */
[----:B------:R-:W-:Y:S01]  /*b070*/  FSEL R121, R121, -INF , !P2 ;  /* 0xff80000079797808 */ /* 0x000fe20005000000 */
[--C-:B0-----:R-:W-:Y:S01]  /*b080*/  IMAD.IADD R10, R10, 0x1, R21.reuse ;  /* 0x000000010a0a7824 */ /* 0x101fe200078e0215 */
        /* <DEDUP_REMOVED lines=101> */
.L_x_4715:
[----:B------:R-:W-:-:S05]  /*b6e0*/  IMAD.U32 R12, RZ, RZ, UR29 ;  /* 0x0000001dff0c7e24 */ /* 0x000fca000f8e00ff */
[----:B------:R-:W-:-:S13]  /*b6f0*/  ISETP.NE.AND P2, PT, R12, 0x1, PT ;  /* 0x000000010c00780c */ /* 0x000fda0003f45270 */
[----:B------:R-:W0:Y:S02]  /*b700*/  @P2 LDC.64 R6, c[0x0][0x9e8] ;  /* 0x00027a00ff062b82 */ /* 0x000e240000000a00 */
[----:B0-----:R-:W-:-:S05]  /*b710*/  @P2 IMAD.HI.U32 R6, R21, R6, RZ ;  /* 0x0000000615062227 */ /* 0x001fca00078e00ff */
[----:B------:R-:W-:-:S07]  /*b720*/  @P2 SHF.R.U32.HI R21, RZ, R7, R6 ;  /* 0x00000007ff152219 */ /* 0x000fce0000011606 */
.L_x_4716:
[----:B------:R-:W-:Y:S05]  /*b730*/  BSYNC B0 ;  /* 0x0000000000007941 */ /* 0x000fea0003800000 */
.L_x_4714:
[----:B------:R-:W-:-:S04]  /*b740*/  IMAD R21, R21, R12, -R0 ;  /* 0x0000000c15157224 */ /* 0x000fc800078e0a00 */
[----:B------:R-:W-:-:S05]  /*b750*/  IMAD R21, R16, -0x2, R21 ;  /* 0xfffffffe10157824 */ /* 0x000fca00078e0215 */
[----:B------:R-:W-:Y:S02]  /*b760*/  VIADDMNMX R10, R21, R12, R10, PT ;  /* 0x0000000c150a7246 */ /* 0x000fe4000380010a */
[----:B------:R-:W-:-:S07]  /*b770*/  VIMNMX R9, R9, R21, !PT ;  /* 0x0000001509097248 */ /* 0x000fce0007fe0100 */
.L_x_4713:
        /* <DEDUP_REMOVED lines=99> */
[----:B------:R-:W-:-:S02]  /*bdb0*/  ISETP.LT.OR P4, PT, R10, 0x4a, P4 ;  /* 0x0000004a0a00780c */ /* 0x000fc40002781670 */
[----:B------:R-:W-:Y:S02]  /*bdc0*/  ISETP.GT.AND P3, PT, R9, 0x51, P1 ;  /* 0x000000510900780c */ /* 0x000fe40000f64270 */
[----:B------:R-:W-:Y:S02]  /*bdd0*/  FSEL R6, R12, RZ, P6 ;  /* 0x000000ff0c067208 */ /* 0x000fe40003000000 */
[----:B------:R-:W-:Y:S02]  /*bde0*/  ISETP.LT.OR P2, PT, R10, 0x51, P2 ;  /* 0x000000510a00780c */ /* 0x000fe40001741670 */
[----:B------:R-:W-:Y:S01]  /*bdf0*/  FSEL R159, R159, -INF , !P4 ;  /* 0xff8000009f9f7808 */ /* 0x000fe20006000000 */
        /* <DEDUP_REMOVED lines=8> */
[----:B------:R0:W-:Y:S01]  /*be80*/  MUFU.EX2 R20, R129 ;  /* 0x0000008100147308 */ /* 0x0001e20000000800 */
[----:B------:R-:W-:Y:S01]  /*be90*/  FMNMX.FTZ R21, R127, R120, !PT ;  /* 0x000000787f157209 */ /* 0x000fe20007810000 */
[--C-:B------:R-:W-:Y:S01]  /*bea0*/  FFMA.FTZ R137, R137, UR40, -R6.reuse ;  /* 0x0000002889897c23 */ /* 0x100fe20008010806 */
[----:B------:R-:W-:Y:S01]  /*beb0*/  ISETP.GT.AND P5, PT, R9, 0x58, P1 ;  /* 0x000000580900780c */ /* 0x000fe20000fa4270 */
[--C-:B------:R-:W-:Y:S01]  /*bec0*/  FFMA.FTZ R145, R145, UR40, -R6.reuse ;  /* 0x0000002891917c23 */ /* 0x100fe20008010806 */
[----:B------:R-:W-:Y:S01]  /*bed0*/  FMNMX.FTZ R120, R130, R21, !PT ;  /* 0x0000001582787209 */ /* 0x000fe20007810000 */
[--C-:B------:R-:W-:Y:S01]  /*bee0*/  FFMA.FTZ R141, R141, UR40, -R6.reuse ;  /* 0x000000288d8d7c23 */ /* 0x100fe20008010806 */
[----:B------:R-:W-:Y:S01]  /*bef0*/  FSEL R162, R162, -INF , !P2 ;  /* 0xff800000a2a27808 */ /* 0x000fe20005000000 */
[--C-:B------:R-:W-:Y:S01]  /*bf00*/  FFMA.FTZ R149, R149, UR40, -R6.reuse ;  /* 0x0000002895957c23 */ /* 0x100fe20008010806 */
[----:B------:R-:W-:Y:S01]  /*bf10*/  FMNMX.FTZ R21, R131, R120, !PT ;  /* 0x0000007883157209 */ /* 0x000fe20007810000 */
[--C-:B------:R-:W-:Y:S01]  /*bf20*/  FFMA.FTZ R153, R153, UR40, -R6.reuse ;  /* 0x0000002899997c23 */ /* 0x100fe20008010806 */
[----:B------:R-:W-:Y:S01]  /*bf30*/  MUFU.EX2 R120, R133 ;  /* 0x0000008500787308 */ /* 0x000fe20000000800 */
[----:B------:R-:W-:Y:S01]  /*bf40*/  ISETP.LT.OR P3, PT, R10, 0x52, P3 ;  /* 0x000000520a00780c */ /* 0x000fe20001f61670 */
[--C-:B------:R-:W-:Y:S01]  /*bf50*/  FFMA.FTZ R13, R13, UR40, -R6.reuse ;  /* 0x000000280d0d7c23 */ /* 0x100fe20008010806 */
[----:B------:R-:W-:Y:S01]  /*bf60*/  FMNMX.FTZ R124, R134, R21, !PT ;  /* 0x00000015867c7209 */ /* 0x000fe20007810000 */
[--C-:B------:R-:W-:Y:S01]  /*bf70*/  FFMA.FTZ R21, R136, UR40, -R6.reuse ;  /* 0x0000002888157c23 */ /* 0x100fe20008010806 */
[----:B------:R-:W-:Y:S01]  /*bf80*/  ISETP.GT.AND P4, PT, R9, 0x59, P1 ;  /* 0x000000590900780c */ /* 0x000fe20000f84270 */
[--C-:B------:R-:W-:Y:S01]  /*bf90*/  FFMA.FTZ R11, R11, UR40, -R6.reuse ;  /* 0x000000280b0b7c23 */ /* 0x100fe20008010806 */
[----:B------:R-:W-:Y:S01]  /*bfa0*/  FMNMX.FTZ R121, R135, R124, !PT ;  /* 0x0000007c87797209 */ /* 0x000fe20007810000 */
[----:B------:R-:W-:Y:S01]  /*bfb0*/  FFMA.FTZ R181, R181, UR40, -R6 ;  /* 0x00000028b5b57c23 */ /* 0x000fe20008010806 */
[----:B------:R-:W-:Y:S01]  /*bfc0*/  ISETP.LT.OR P5, PT, R10, 0x59, P5 ;  /* 0x000000590a00780c */ /* 0x000fe20002fa1670 */
[----:B------:R-:W-:Y:S01]  /*bfd0*/  MUFU.EX2 R12, R12 ;  /* 0x0000000c000c7308 */ /* 0x000fe20000000800 */
[----:B------:R-:W-:-:S02]  /*bfe0*/  FMNMX.FTZ R124, R138, R121, !PT ;  /* 0x000000798a7c7209 */ /* 0x000fc40007810000 */
[----:B------:R-:W-:Y:S02]  /*bff0*/  FSEL R163, R163, -INF , !P3 ;  /* 0xff800000a3a37808 */ /* 0x000fe40005800000 */
[----:B------:R-:W-:Y:S02]  /*c000*/  FMNMX.FTZ R121, R139, R124, !PT ;  /* 0x0000007c8b797209 */ /* 0x000fe40007810000 */
[----:B------:R-:W-:Y:S01]  /*c010*/  ISETP.GT.AND P2, PT, R9, 0x60, P1 ;  /* 0x000000600900780c */ /* 0x000fe20000f44270 */
[----:B------:R-:W-:Y:S01]  /*c020*/  MUFU.EX2 R124, R137 ;  /* 0x00000089007c7308 */ /* 0x000fe20000000800 */
[----:B------:R-:W-:Y:S01]  /*c030*/  FMNMX.FTZ R128, R142, R121, !PT ;  /* 0x000000798e807209 */ /* 0x000fe20007810000 */
[----:B------:R-:W-:Y:S01]  /*c040*/  FFMA.FTZ R121, R140, UR40, -R6 ;  /* 0x000000288c797c23 */ /* 0x000fe20008010806 */
[----:B------:R-:W-:Y:S02]  /*c050*/  FSEL R166, R166, -INF , !P5 ;  /* 0xff800000a6a67808 */ /* 0x000fe40006800000 */
[----:B------:R-:W-:-:S02]  /*c060*/  FMNMX.FTZ R125, R143, R128, !PT ;  /* 0x000000808f7d7209 */ /* 0x000fc40007810000 */
[----:B------:R-:W-:Y:S01]  /*c070*/  ISETP.LT.OR P4, PT, R10, 0x5a, P4 ;  /* 0x0000005a0a00780c */ /* 0x000fe20002781670 */
[----:B------:R-:W-:Y:S01]  /*c080*/  MUFU.EX2 R7, R7 ;  /* 0x0000000700077308 */ /* 0x000fe20000000800 */
[----:B------:R-:W-:Y:S02]  /*c090*/  FMNMX.FTZ R128, R146, R125, !PT ;  /* 0x0000007d92807209 */ /* 0x000fe40007810000 */
[----:B------:R-:W-:Y:S02]  /*c0a0*/  ISETP.GT.AND P3, PT, R9, 0x61, P1 ;  /* 0x000000610900780c */ /* 0x000fe40000f64270 */
[----:B------:R-:W-:Y:S02]  /*c0b0*/  FMNMX.FTZ R125, R147, R128, !PT ;  /* 0x00000080937d7209 */ /* 0x000fe40007810000 */
[----:B------:R-:W-:Y:S01]  /*c0c0*/  ISETP.LT.OR P2, PT, R10, 0x61, P2 ;  /* 0x000000610a00780c */ /* 0x000fe20001741670 */
[----:B------:R1:W-:Y:S01]  /*c0d0*/  MUFU.EX2 R128, R141 ;  /* 0x0000008d00807308 */ /* 0x0003e20000000800 */
[----:B------:R-:W-:Y:S01]  /*c0e0*/  FMNMX.FTZ R132, R150, R125, !PT ;  /* 0x0000007d96847209 */ /* 0x000fe20007810000 */
[----:B------:R-:W-:Y:S01]  /*c0f0*/  FFMA.FTZ R125, R144, UR40, -R6 ;  /* 0x00000028907d7c23 */ /* 0x000fe20008010806 */
[----:B------:R-:W-:-:S02]  /*c100*/  FSEL R167, R167, -INF , !P4 ;  /* 0xff800000a7a77808 */ /* 0x000fc40006000000 */
[----:B0-----:R-:W-:Y:S02]  /*c110*/  FMNMX.FTZ R129, R151, R132, !PT ;  /* 0x0000008497817209 */ /* 0x001fe40007810000 */
[----:B------:R-:W-:Y:S01]  /*c120*/  ISETP.GT.AND P5, PT, R9, 0x68, P1 ;  /* 0x000000680900780c */ /* 0x000fe20000fa4270 */
[----:B------:R-:W-:Y:S01]  /*c130*/  MUFU.EX2 R13, R13 ;  /* 0x0000000d000d7308 */ /* 0x000fe20000000800 */
[----:B------:R-:W-:Y:S01]  /*c140*/  FMNMX.FTZ R132, R154, R129, !PT ;  /* 0x000000819a847209 */ /* 0x000fe20007810000 */
[--C-:B-1----:R-:W-:Y:S01]  /*c150*/  FFMA.FTZ R141, R160, UR40, -R6.reuse ;  /* 0x00000028a08d7c23 */ /* 0x102fe20008010806 */
[----:B------:R-:W-:Y:S01]  /*c160*/  FSEL R170, R170, -INF , !P2 ;  /* 0xff800000aaaa7808 */ /* 0x000fe20005000000 */
[--C-:B------:R-:W-:Y:S01]  /*c170*/  FFMA.FTZ R160, R177, UR40, -R6.reuse ;  /* 0x00000028b1a07c23 */ /* 0x100fe20008010806 */
[----:B------:R-:W-:Y:S02]  /*c180*/  FMNMX.FTZ R129, R155, R132, !PT ;  /* 0x000000849b817209 */ /* 0x000fe40007810000 */
[----:B------:R-:W-:Y:S01]  /*c190*/  ISETP.LT.OR P3, PT, R10, 0x62, P3 ;  /* 0x000000620a00780c */ /* 0x000fe20001f61670 */
[----:B------:R0:W-:Y:S01]  /*c1a0*/  MUFU.EX2 R132, R145 ;  /* 0x0000009100847308 */ /* 0x0001e20000000800 */
[----:B------:R-:W-:Y:S01]  /*c1b0*/  FMNMX.FTZ R136, R158, R129, !PT ;  /* 0x000000819e887209 */ /* 0x000fe20007810000 */
[--C-:B------:R-:W-:Y:S01]  /*c1c0*/  FFMA.FTZ R129, R148, UR40, -R6.reuse ;  /* 0x0000002894817c23 */ /* 0x100fe20008010806 */
[----:B------:R-:W-:Y:S01]  /*c1d0*/  ISETP.LT.OR P5, PT, R10, 0x69, P5 ;  /* 0x000000690a00780c */ /* 0x000fe20002fa1670 */
[----:B------:R-:W-:Y:S01]  /*c1e0*/  FFMA.FTZ R148, R165, UR40, -R6 ;  /* 0x00000028a5947c23 */ /* 0x000fe20008010806 */
[----:B------:R-:W-:-:S02]  /*c1f0*/  FMNMX.FTZ R133, R159, R136, !PT ;  /* 0x000000889f857209 */ /* 0x000fc40007810000 */
[----:B------:R-:W-:Y:S01]  /*c200*/  ISETP.GT.AND P4, PT, R9, 0x69, P1 ;  /* 0x000000690900780c */ /* 0x000fe20000f84270 */
[----:B------:R-:W-:Y:S01]  /*c210*/  MUFU.EX2 R14, R14 ;  /* 0x0000000e000e7308 */ /* 0x000fe20000000800 */
[----:B------:R-:W-:Y:S01]  /*c220*/  FMNMX.FTZ R136, R162, R133, !PT ;  /* 0x00000085a2887209 */ /* 0x000fe20007810000 */
[--C-:B0-----:R-:W-:Y:S01]  /*c230*/  FFMA.FTZ R145, R164, UR40, -R6.reuse ;  /* 0x00000028a4917c23 */ /* 0x101fe20008010806 */
[----:B------:R-:W-:Y:S02]  /*c240*/  FSEL R171, R171, -INF , !P3 ;  /* 0xff800000abab7808 */ /* 0x000fe40005800000 */
[----:B------:R-:W-:Y:S02]  /*c250*/  FMNMX.FTZ R133, R163, R136, !PT ;  /* 0x00000088a3857209 */ /* 0x000fe40007810000 */
[----:B------:R-:W-:Y:S01]  /*c260*/  FSEL R174, R174, -INF , !P5 ;  /* 0xff800000aeae7808 */ /* 0x000fe20006800000 */
[----:B------:R0:W-:Y:S01]  /*c270*/  MUFU.EX2 R136, R149 ;  /* 0x0000009500887308 */ /* 0x0001e20000000800 */
[----:B------:R-:W-:Y:S01]  /*c280*/  FMNMX.FTZ R140, R166, R133, !PT ;  /* 0x00000085a68c7209 */ /* 0x000fe20007810000 */
[--C-:B------:R-:W-:Y:S01]  /*c290*/  FFMA.FTZ R133, R152, UR40, -R6.reuse ;  /* 0x0000002898857c23 */ /* 0x100fe20008010806 */
[----:B------:R-:W-:Y:S01]  /*c2a0*/  ISETP.GT.AND P2, PT, R9, 0x70, P1 ;  /* 0x000000700900780c */ /* 0x000fe20000f44270 */
[----:B------:R-:W-:Y:S01]  /*c2b0*/  FFMA.FTZ R152, R169, UR40, -R6 ;  /* 0x00000028a9987c23 */ /* 0x000fe20008010806 */
[----:B------:R-:W-:-:S02]  /*c2c0*/  FMNMX.FTZ R137, R167, R140, !PT ;  /* 0x0000008ca7897209 */ /* 0x000fc40007810000 */
[C---:B------:R-:W-:Y:S01]  /*c2d0*/  ISETP.GT.AND P3, PT, R9.reuse, 0x71, P1 ;  /* 0x000000710900780c */ /* 0x040fe20000f64270 */
[----:B------:R-:W-:Y:S01]  /*c2e0*/  MUFU.EX2 R11, R11 ;  /* 0x0000000b000b7308 */ /* 0x000fe20000000800 */
[----:B------:R-:W-:Y:S01]  /*c2f0*/  FMNMX.FTZ R140, R170, R137, !PT ;  /* 0x00000089aa8c7209 */ /* 0x000fe20007810000 */
[--C-:B------:R-:W-:Y:S01]  /*c300*/  FFMA.FTZ R137, R156, UR40, -R6.reuse ;  /* 0x000000289c897c23 */ /* 0x100fe20008010806 */
[C---:B------:R-:W-:Y:S01]  /*c310*/  ISETP.GT.AND P5, PT, R9.reuse, 0x78, P1 ;  /* 0x000000780900780c */ /* 0x040fe20000fa4270 */
[----:B0-----:R-:W-:Y:S01]  /*c320*/  FFMA.FTZ R149, R168, UR40, -R6 ;  /* 0x00000028a8957c23 */ /* 0x001fe20008010806 */
[----:B------:R-:W-:Y:S02]  /*c330*/  ISETP.GT.AND P1, PT, R9, 0x79, P1 ;  /* 0x000000790900780c */ /* 0x000fe40000f24270 */
[----:B------:R-:W-:Y:S01]  /*c340*/  ISETP.LT.OR P4, PT, R10, 0x6a, P4 ;  /* 0x0000006a0a00780c */ /* 0x000fe20002781670 */
[----:B------:R-:W-:Y:S01]  /*c350*/  MUFU.EX2 R15, R15 ;  /* 0x0000000f000f7308 */ /* 0x000fe20000000800 */
[----:B------:R-:W-:-:S02]  /*c360*/  FMNMX.FTZ R9, R171, R140, !PT ;  /* 0x0000008cab097209 */ /* 0x000fc40007810000 */
[----:B------:R-:W-:Y:S02]  /*c370*/  ISETP.LT.OR P2, PT, R10, 0x71, P2 ;  /* 0x000000710a00780c */ /* 0x000fe40001741670 */
[----:B------:R-:W-:Y:S02]  /*c380*/  FSEL R175, R175, -INF , !P4 ;  /* 0xff800000afaf7808 */ /* 0x000fe40006000000 */
[----:B------:R-:W-:Y:S01]  /*c390*/  FMNMX.FTZ R144, R174, R9, !PT ;  /* 0x00000009ae907209 */ /* 0x000fe20007810000 */
[----:B------:R0:W-:Y:S01]  /*c3a0*/  MUFU.EX2 R140, R153 ;  /* 0x00000099008c7308 */ /* 0x0001e20000000800 */
[----:B------:R-:W-:Y:S02]  /*c3b0*/  ISETP.LT.OR P3, PT, R10, 0x72, P3 ;  /* 0x000000720a00780c */ /* 0x000fe40001f61670 */
[----:B------:R-:W-:Y:S02]  /*c3c0*/  FSEL R178, R178, -INF , !P2 ;  /* 0xff800000b2b27808 */ /* 0x000fe40005000000 */
[----:B------:R-:W-:-:S02]  /*c3d0*/  FMNMX.FTZ R9, R175, R144, !PT ;  /* 0x00000090af097209 */ /* 0x000fc40007810000 */
[----:B------:R-:W-:Y:S01]  /*c3e0*/  ISETP.LT.OR P5, PT, R10, 0x79, P5 ;  /* 0x000000790a00780c */ /* 0x000fe20002fa1670 */
[----:B------:R-:W-:Y:S01]  /*c3f0*/  MUFU.EX2 R21, R21 ;  /* 0x0000001500157308 */ /* 0x000fe20000000800 */
[----:B------:R-:W-:Y:S01]  /*c400*/  FSEL R179, R179, -INF , !P3 ;  /* 0xff800000b3b37808 */ /* 0x000fe20005800000 */
[--C-:B0-----:R-:W-:Y:S01]  /*c410*/  FFMA.FTZ R153, R172, UR40, -R6.reuse ;  /* 0x00000028ac997c23 */ /* 0x101fe20008010806 */
[----:B------:R-:W-:Y:S02]  /*c420*/  FMNMX.FTZ R144, R178, R9, !PT ;  /* 0x00000009b2907209 */ /* 0x000fe40007810000 */
[----:B------:R-:W-:Y:S01]  /*c430*/  ISETP.LT.OR P1, PT, R10, 0x7a, P1 ;  /* 0x0000007a0a00780c */ /* 0x000fe20000f21670 */
[----:B------:R-:W-:-:S01]  /*c440*/  FFMA.FTZ R10, R157, UR40, -R6 ;  /* 0x000000289d0a7c23 */ /* 0x000fc20008010806 */
[----:B------:R-:W-:Y:S01]  /*c450*/  FSEL R182, R182, -INF , !P5 ;  /* 0xff800000b6b67808 */ /* 0x000fe20006800000 */
[----:B------:R-:W-:-:S01]  /*c460*/  FFMA.FTZ R157, R176, UR40, -R6 ;  /* 0x00000028b09d7c23 */ /* 0x000fc20008010806 */
[----:B------:R-:W-:Y:S01]  /*c470*/  FMNMX.FTZ R9, R179, R144, !PT ;  /* 0x00000090b3097209 */ /* 0x000fe20007810000 */
[----:B------:R-:W-:Y:S01]  /*c480*/  MUFU.EX2 R121, R121 ;  /* 0x0000007900797308 */ /* 0x000fe20000000800 */
[----:B------:R-:W-:-:S02]  /*c490*/  FSEL R183, R183, -INF , !P1 ;  /* 0xff800000b7b77808 */ /* 0x000fc40004800000 */
[----:B------:R-:W-:Y:S02]  /*c4a0*/  FMNMX.FTZ R144, R182, R9, !PT ;  /* 0x00000009b6907209 */ /* 0x000fe40007810000 */
[----:B------:R-:W-:Y:S02]  /*c4b0*/  FSEL R165, R0, RZ, P6 ;  /* 0x000000ff00a57208 */ /* 0x000fe40003000000 */
[----:B------:R-:W-:Y:S01]  /*c4c0*/  FMNMX.FTZ R9, R183, R144, !PT ;  /* 0x00000090b7097209 */ /* 0x000fe20007810000 */
[----:B------:R-:W-:-:S01]  /*c4d0*/  FFMA.FTZ R144, R161, UR40, -R6 ;  /* 0x00000028a1907c23 */ /* 0x000fc20008010806 */
[----:B------:R-:W-:Y:S01]  /*c4e0*/  FFMA.FTZ R161, R180, UR40, -R6 ;  /* 0x00000028b4a17c23 */ /* 0x000fe20008010806 */
[----:B------:R-:W-:-:S01]  /*c4f0*/  FADD.FTZ R165, -R165, R4 ;  /* 0x00000004a5a57221 */ /* 0x000fc20000010100 */
        /* <DEDUP_REMOVED lines=46> */
[----:B------:R-:W-:-:S06]  /*c7e0*/  FFMA.FTZ R182, R182, UR40, -R6 ;  /* 0x00000028b6b67c23 */ /* 0x000fcc0008010806 */
        /* <DEDUP_REMOVED lines=45> */
[----:B------:R-:W-:Y:S01]  /*cac0*/  FFMA.FTZ R163, R170, UR40, -R6 ;  /* 0x00000028aaa37c23 */ /* 0x000fe20008010806 */
[----:B------:R-:W-:-:S04]  /*cad0*/  FADD.FTZ R3, R133, R2 ;  /* 0x0000000285037221 */ /* 0x000fc80000010000 */
[----:B------:R-:W-:Y:S01]  /*cae0*/  FADD.FTZ R2, R140, R3 ;  /* 0x000000038c027221 */ /* 0x000fe20000010000 */
[----:B------:R-:W0:Y:S01]  /*caf0*/  MUFU.EX2 R164, R164 ;  /* 0x000000a400a47308 */ /* 0x000e220000000800 */
[----:B--2---:R-:W-:-:S01]  /*cb00*/  FADD.FTZ R167, R143, R168 ;  /* 0x000000a88fa77221 */ /* 0x004fc20000010000 */
[----:B------:R-:W-:Y:S01]  /*cb10*/  FFMA.FTZ R168, R171, UR40, -R6 ;  /* 0x00000028aba87c23 */ /* 0x000fe20008010806 */
[----:B------:R-:W-:-:S04]  /*cb20*/  FADD.FTZ R3, R137, R2 ;  /* 0x0000000289037221 */ /* 0x000fc80000010000 */
[----:B------:R-:W-:Y:S01]  /*cb30*/  FADD.FTZ R2, R10, R3 ;  /* 0x000000030a027221 */ /* 0x000fe20000010000 */
[----:B------:R-:W2:Y:S01]  /*cb40*/  MUFU.EX2 R147, R147 ;  /* 0x0000009300937308 */ /* 0x000ea20000000800 */
[----:B-1----:R-:W-:-:S02]  /*cb50*/  FADD.FTZ R170, R146, R167 ;  /* 0x000000a792aa7221 */ /* 0x002fc40000010000 */
[----:B------:R-:W-:Y:S02]  /*cb60*/  FADD.FTZ R3, R141, R2 ;  /* 0x000000028d037221 */ /* 0x000fe40000010000 */
[----:B------:R-:W-:-:S02]  /*cb70*/  FADD.FTZ R167, R5, R170 ;  /* 0x000000aa05a77221 */ /* 0x000fc40000010000 */
[----:B------:R-:W-:Y:S01]  /*cb80*/  FADD.FTZ R2, R144, R3 ;  /* 0x0000000390027221 */ /* 0x000fe20000010000 */
[----:B------:R-:W1:Y:S01]  /*cb90*/  MUFU.EX2 R154, R154 ;  /* 0x0000009a009a7308 */ /* 0x000e620000000800 */
[----:B0-----:R-:W-:-:S01]  /*cba0*/  FADD.FTZ R170, R164, R167 ;  /* 0x000000a7a4aa7221 */ /* 0x001fc20000010000 */
[----:B------:R-:W-:Y:S01]  /*cbb0*/  FFMA.FTZ R167, R174, UR40, -R6 ;  /* 0x00000028aea77c23 */ /* 0x000fe20008010806 */
[----:B------:R-:W-:-:S05]  /*cbc0*/  FADD.FTZ R3, R145, R2 ;  /* 0x0000000291037221 */ /* 0x000fca0000010000 */
[----:B------:R-:W0:Y:S01]  /*cbd0*/  MUFU.EX2 R151, R151 ;  /* 0x0000009700977308 */ /* 0x000e220000000800 */
[----:B--2---:R-:W-:-:S07]  /*cbe0*/  FADD.FTZ R171, R147, R170 ;  /* 0x000000aa93ab7221 */ /* 0x004fce0000010000 */
[----:B------:R-:W2:Y:S01]  /*cbf0*/  MUFU.EX2 R158, R158 ;  /* 0x0000009e009e7308 */ /* 0x000ea20000000800 */
[----:B-1----:R-:W-:-:S07]  /*cc00*/  FADD.FTZ R170, R154, R171 ;  /* 0x000000ab9aaa7221 */ /* 0x002fce0000010000 */
        /* <DEDUP_REMOVED lines=8> */
[----:B0-----:R-:W-:-:S01]  /*cc90*/  FADD.FTZ R174, R162, R171 ;  /* 0x000000aba2ae7221 */ /* 0x001fc20000010000 */
[--C-:B------:R-:W-:Y:S01]  /*cca0*/  FFMA.FTZ R171, R179, UR40, -R6.reuse ;  /* 0x00000028b3ab7c23 */ /* 0x100fe20008010806 */
[----:B------:R-:W-:-:S05]  /*ccb0*/  FFMA.FTZ R6, R183, UR40, -R6 ;  /* 0x00000028b7067c23 */ /* 0x000fca0008010806 */
        /* <DEDUP_REMOVED lines=38> */
.L_x_4717:
        /* <DEDUP_REMOVED lines=139> */
.L_x_4699:
[----:B------:R-:W-:Y:S06]  /*d7d0*/  BAR.ARV 0x8, 0x180 ;  /* 0x0206000000007b1d */ /* 0x000fec0000002000 */
[----:B------:R-:W-:Y:S05]  /*d7e0*/  @!P0 BRA `(.L_x_4719) ;  /* 0x0000000000048947 */ /* 0x000fea0003800000 */
[----:B------:R-:W-:Y:S01]  /*d7f0*/  BPT.TRAP 0x1 ;  /* 0x000000040000795c */ /* 0x000fe20000300000 */
.L_x_4719:
[----:B------:R-:W-:Y:S01]  /*d800*/  ULEA UR9, UR46, UR36, 0x3 ;  /* 0x000000242e097291 */ /* 0x000fe2000f8e183f */
[----:B------:R-:W-:-:S05]  /*d810*/  IMAD.U32 R4, RZ, RZ, UR47 ;  /* 0x0000002fff047e24 */ /* 0x000fca000f8e00ff */
[----:B------:R-:W-:-:S04]  /*d820*/  SHF.L.U32 R4, R4, 0x1f, RZ ;  /* 0x0000001f04047819 */ /* 0x000fc800000006ff */
[----:B------:R0:W1:Y:S01]  /*d830*/  SYNCS.PHASECHK.TRANS64.TRYWAIT P1, [UR9+0x2a850], R4 ;  /* 0x02a85004ff0075a7 */ /* 0x0000620008020149 */
[----:B------:R-:W-:Y:S05]  /*d840*/  @!P0 BRA `(.L_x_4720) ;  /* 0x0000000000048947 */ /* 0x000fea0003800000 */
[----:B------:R-:W-:Y:S01]  /*d850*/  BPT.TRAP 0x1 ;  /* 0x000000040000795c */ /* 0x000fe20000300000 */
.L_x_4720:
[----:B-1----:R-:W-:Y:S05]  /*d860*/  @P1 BRA `(.L_x_4721) ;  /* 0x0000000000081947 */ /* 0x002fea0003800000 */
[----:B------:R-:W1:Y:S02]  /*d870*/  SYNCS.PHASECHK.TRANS64.TRYWAIT P1, [UR9+0x2a850], R4 ;  /* 0x02a85004ff0075a7 */ /* 0x000e640008020149 */
[----:B-1----:R-:W-:Y:S05]  /*d880*/  @!P1 BRA `(.L_x_4722) ;  /* 0x0000008c00b49947 */ /* 0x002fea0003800000 */
.L_x_4721:
        /* <DEDUP_REMOVED lines=18> */
[----:B------:R-:W-:Y:S01]  /*d9b0*/  @UP0 UIMAD.WIDE.U32 UR4, UR45, UR12, URZ ;  /* 0x0000000c2d0402a5 */ /* 0x000fe2000f8e003f */
[----:B------:R-:W-:Y:S02]  /*d9c0*/  WARPGROUP.DEPBAR.LE gsb0, 0x0 ;  /* 0x00008000000079c5 */ /* 0x000fe40000010000 */
[----:B------:R-:W-:-:S14]  /*d9d0*/  WARPGROUP.ARRIVE ;  /* 0x00000000000079c5 */ /* 0x000fdc0000000000 */
[----:B------:R-:W-:Y:S01]  /*d9e0*/  QGMMA.64x192x32.F32.E4M3.E4M3 R24, R192, gdesc[UR4], R24, gsb0 ;  /* 0x02e00004c0187df3 */ /* 0x000fe20008000818 */
[----:B------:R-:W-:Y:S02]  /*d9f0*/  @UP0 USHF.R.S32.HI UR6, URZ, 0x1f, UR45 ;  /* 0x0000001f3f060899 */ /* 0x000fe4000801142d */
[----:B------:R-:W-:Y:S02]  /*da00*/  @UP0 USHF.R.S32.HI UR7, URZ, 0x1f, UR42 ;  /* 0x0000001f3f070899 */ /* 0x000fe4000801142a */
[----:B------:R-:W-:-:S04]  /*da10*/  @UP0 UIMAD UR6, UR6, UR12, URZ ;  /* 0x0000000c060602a4 */ /* 0x000fc8000f8e023f */
        /* <DEDUP_REMOVED lines=27> */
[----:B------:R-:W-:Y:S02]  /*dbd0*/  IMAD.MOV.U32 R5, RZ, RZ, RZ ;  /* 0x000000ffff057224 */ /* 0x000fe400078e00ff */
[----:B-1----:R-:W-:Y:S01]  /*dbe0*/  FADD.FTZ R7, R8, R7 ;  /* 0x0000000708077221 */ /* 0x002fe20000010000 */
[----:B0-----:R-:W-:-:S04]  /*dbf0*/  FADD.FTZ R10, R11, R4 ;  /* 0x000000040b0a7221 */ /* 0x001fc80000010000 */
[C---:B------:R-:W-:Y:S01]  /*dc00*/  FSETP.NE.FTZ.AND P1, PT, R7.reuse, RZ, PT ;  /* 0x000000ff0700720b */ /* 0x040fe20003f35000 */
        /* <DEDUP_REMOVED lines=28> */
.L_x_4723:
        /* <DEDUP_REMOVED lines=106> */
.L_x_4645:
[----:B------:R-:W0:Y:S01]  /*e470*/  S2R R5, SR_CgaCtaId ;  /* 0x0000000000057919 */ /* 0x000e220000008800 */
[----:B------:R-:W-:Y:S01]  /*e480*/  MOV R0, 0x400 ;  /* 0x0000040000007802 */ /* 0x000fe20000000f00 */
[----:B------:R-:W-:Y:S01]  /*e490*/  BSSY B0, `(.L_x_4724) ;  /* 0x00002c3000007945 */ /* 0x000fe20003800000 */
[----:B------:R-:W-:Y:S02]  /*e4a0*/  BAR.SYNC.DEFER_BLOCKING 0x5, 0x180 ;  /* 0x0146000000007b1d */ /* 0x000fe40000010000 */
[----:B0-----:R-:W-:-:S05]  /*e4b0*/  LEA R0, R5, R0, 0x18 ;  /* 0x0000000005007211 */ /* 0x001fca00078ec0ff */
[----:B------:R-:W0:Y:S02]  /*e4c0*/  LDS R4, [R0+0x2a8d0] ;  /* 0x02a8d00000047984 */ /* 0x000e240000000800 */
[----:B0-----:R-:W-:Y:S01]  /*e4d0*/  R2UR UR4, R4 ;  /* 0x00000000040472ca */ /* 0x001fe200000e0000 */
[----:B------:R-:W-:Y:S06]  /*e4e0*/  BAR.ARV 0x4, 0x180 ;  /* 0x0106000000007b1d */ /* 0x000fec0000002000 */
[----:B------:R-:W-:Y:S08]  /*e4f0*/  @P0 BRA `(.L_x_4725) ;  /* 0x00000020005c0947 */ /* 0x000ff00003800000 */
[----:B------:R-:W0:Y:S01]  /*e500*/  S2R R50, SR_TID.X ;  /* 0x0000000000327919 */ /* 0x000e220000002100 */
[----:B------:R-:W-:Y:S01]  /*e510*/  ULDC.64 UR6, c[0x4][0xd8] ;  /* 0x0100360000067ab9 */ /* 0x000fe20000000a00 */
        /* <DEDUP_REMOVED lines=49> */
[----:B------:R-:W-:Y:S02]  /*e830*/  BAR.SYNC.DEFER_BLOCKING 0x1, 0x100 ;  /* 0x0044000000007b1d */ /* 0x000fe40000010000 */
[----:B------:R-:W-:-:S05]  /*e840*/  IADD3 R4, P0, R4, UR6, RZ ;  /* 0x0000000604047c10 */ /* 0x000fca000ff1e0ff */
[----:B------:R-:W-:-:S05]  /*e850*/  IMAD.X R5, RZ, RZ, UR7, P0 ;  /* 0x00000007ff057e24 */ /* 0x000fca00080e06ff */
[----:B------:R0:W2:Y:S01]  /*e860*/  LDG.E.CONSTANT R34, desc[UR52][R4.64] ;  /* 0x0000003404227981 */ /* 0x0000a2000c1e9900 */
[----:B------:R-:W-:Y:S01]  /*e870*/  F2FP.BF16.F32.PACK_AB R31, R78, R31 ;  /* 0x0000001f4e1f723e */ /* 0x000fe200000010ff */
[----:B------:R-:W-:Y:S01]  /*e880*/  UIMAD UR5, UR10, UR8, URZ ;  /* 0x000000080a0572a4 */ /* 0x000fe2000f8e023f */
[----:B------:R-:W-:Y:S01]  /*e890*/  F2FP.BF16.F32.PACK_AB R27, R86, R27 ;  /* 0x0000001b561b723e */ /* 0x000fe200000010ff */
[----:B------:R-:W-:Y:S02]  /*e8a0*/  UIMAD.WIDE.U32 UR6, UR42, UR8, URZ ;  /* 0x000000082a0672a5 */ /* 0x000fe4000f8e003f */
[----:B------:R-:W-:Y:S02]  /*e8b0*/  UIMAD UR5, UR42, UR9, UR5 ;  /* 0x000000092a0572a4 */ /* 0x000fe4000f8e0205 */
[----:B------:R-:W-:Y:S01]  /*e8c0*/  USHF.R.S32.HI UR12, URZ, 0x1f, UR45 ;  /* 0x0000001f3f0c7899 */ /* 0x000fe2000801142d */
[----:B0-----:R-:W-:Y:S01]  /*e8d0*/  LOP3.LUT P0, R5, R50, 0x3, RZ, 0xc0, !PT ;  /* 0x0000000332057812 */ /* 0x001fe2000780c0ff */
[----:B------:R-:W-:Y:S01]  /*e8e0*/  ULDC.64 UR8, c[0x0][0xb98] ;  /* 0x0002e60000087ab9 */ /* 0x000fe20000000a00 */
[----:B------:R-:W-:Y:S01]  /*e8f0*/  F2FP.BF16.F32.PACK_AB R4, R47, R56 ;  /* 0x000000382f04723e */ /* 0x000fe200000010ff */
[----:B------:R-:W-:Y:S01]  /*e900*/  UIADD3 UR7, UR7, UR5, URZ ;  /* 0x0000000507077290 */ /* 0x000fe2000fffe03f */
[----:B------:R-:W-:Y:S01]  /*e910*/  ISETP.EQ.OR P0, PT, R5, 0x3, !P0 ;  /* 0x000000030500780c */ /* 0x000fe20004702670 */
[----:B------:R-:W-:Y:S01]  /*e920*/  UIMAD UR5, UR12, UR8, URZ ;  /* 0x000000080c0572a4 */ /* 0x000fe2000f8e023f */
[----:B------:R-:W0:Y:S01]  /*e930*/  S2R R5, SR_SWINHI ;  /* 0x0000000000057919 */ /* 0x000e220000002f00 */
[----:B------:R-:W-:Y:S01]  /*e940*/  UIMAD.WIDE.U32 UR6, UR45, UR8, UR6 ;  /* 0x000000082d0672a5 */ /* 0x000fe2000f8e0006 */
[----:B------:R-:W-:Y:S01]  /*e950*/  SEL R97, R33, R32, P0 ;  /* 0x0000002021617207 */ /* 0x000fe20000000000 */
[----:B------:R-:W-:Y:S01]  /*e960*/  UIMAD UR5, UR45, UR9, UR5 ;  /* 0x000000092d0572a4 */ /* 0x000fe2000f8e0205 */
[----:B------:R-:W-:-:S02]  /*e970*/  SEL R67, R32, R33, P0 ;  /* 0x0000002120437207 */ /* 0x000fc40000000000 */
[----:B------:R-:W-:Y:S01]  /*e980*/  SEL R89, R52, R53, P0 ;  /* 0x0000003534597207 */ /* 0x000fe20000000000 */
[----:B------:R-:W-:Y:S01]  /*e990*/  ULDC.64 UR8, c[0x0][0xae8] ;  /* 0x0002ba0000087ab9 */ /* 0x000fe20000000a00 */
        /* <DEDUP_REMOVED lines=12> */
[----:B------:R-:W-:Y:S02]  /*ea60*/  MOV R32, R0 ;  /* 0x0000000000207202 */ /* 0x000fe40000000f00 */
[----:B0-----:R-:W-:Y:S01]  /*ea70*/  MOV R33, R5 ;  /* 0x0000000500217202 */ /* 0x001fe20000000f00 */
[----:B------:R-:W-:Y:S01]  /*ea80*/  IMAD R5, R200, 0x40, R18 ;  /* 0x00000040c8057824 */ /* 0x000fe200078e0212 */
[----:B------:R-:W-:Y:S02]  /*ea90*/  SEL R73, R4, R49, P0 ;  /* 0x0000003104497207 */ /* 0x000fe40000000000 */
[----:B------:R-:W-:Y:S01]  /*eaa0*/  SEL R105, R9, R8, P0 ;  /* 0x0000000809697207 */ /* 0x000fe20000000000 */
[----:B------:R-:W-:Y:S01]  /*eab0*/  IMAD.WIDE R52, R204, 0x2, R32 ;  /* 0x00000002cc347825 */ /* 0x000fe200078e0220 */
[----:B------:R-:W-:-:S02]  /*eac0*/  SEL R71, R8, R9, P0 ;  /* 0x0000000908477207 */ /* 0x000fc40000000000 */
[----:B------:R-:W-:Y:S01]  /*ead0*/  SEL R129, R7, R6, P0 ;  /* 0x0000000607817207 */ /* 0x000fe20000000000 */
[----:B------:R-:W-:Y:S01]  /*eae0*/  IMAD.WIDE R32, R5, 0x2, R32 ;  /* 0x0000000205207825 */ /* 0x000fe200078e0220 */
[C---:B------:R-:W-:Y:S02]  /*eaf0*/  IADD3 R21, P6, R52.reuse, 0x8020, RZ ;  /* 0x0000802034157810 */ /* 0x040fe40007fde0ff */
[C---:B------:R-:W-:Y:S02]  /*eb00*/  IADD3 R15, P2, R52.reuse, 0x4060, RZ ;  /* 0x00004060340f7810 */ /* 0x040fe40007f5e0ff */
[----:B------:R-:W-:Y:S01]  /*eb10*/  LOP3.LUT R12, R21, 0x380, RZ, 0xc0, !PT ;  /* 0x00000380150c7812 */ /* 0x000fe200078ec0ff */
[--C-:B------:R-:W-:Y:S01]  /*eb20*/  IMAD.X R61, RZ, RZ, R53.reuse, P6 ;  /* 0x000000ffff3d7224 */ /* 0x100fe200030e0635 */
[----:B------:R-:W-:Y:S01]  /*eb30*/  LOP3.LUT R4, R15, 0x380, RZ, 0xc0, !PT ;  /* 0x000003800f047812 */ /* 0x000fe200078ec0ff */
[----:B------:R-:W-:Y:S01]  /*eb40*/  IMAD.X R63, RZ, RZ, R53, P2 ;  /* 0x000000ffff3f7224 */ /* 0x000fe200010e0635 */
[----:B------:R-:W-:-:S02]  /*eb50*/  IADD3 R9, P2, R52, 0x40, RZ ;  /* 0x0000004034097810 */ /* 0x000fc40007f5e0ff */
[----:B------:R-:W-:Y:S02]  /*eb60*/  SEL R84, R6, R7, P0 ;  /* 0x0000000706547207 */ /* 0x000fe40000000000 */
[----:B------:R-:W-:Y:S02]  /*eb70*/  SHF.R.U64 R12, R12, 0x3, RZ ;  /* 0x000000030c0c7819 */ /* 0x000fe400000012ff */
[----:B------:R-:W-:Y:S02]  /*eb80*/  SHF.R.U64 R4, R4, 0x3, RZ ;  /* 0x0000000304047819 */ /* 0x000fe400000012ff */
[----:B------:R-:W-:Y:S02]  /*eb90*/  SEL R109, R65, R72, P0 ;  /* 0x00000048416d7207 */ /* 0x000fe40000000000 */
[----:B------:R-:W-:Y:S02]  /*eba0*/  IADD3 R7, P1, R52, 0x20, RZ ;  /* 0x0000002034077810 */ /* 0x000fe40007f3e0ff */
[----:B------:R-:W-:-:S02]  /*ebb0*/  SEL R72, R72, R65, P0 ;  /* 0x0000004148487207 */ /* 0x000fc40000000000 */
[----:B------:R-:W-:Y:S01]  /*ebc0*/  SEL R95, R37, R36, P0 ;  /* 0x00000024255f7207 */ /* 0x000fe20000000000 */
[--C-:B------:R-:W-:Y:S01]  /*ebd0*/  IMAD.X R47, RZ, RZ, R53.reuse, P1 ;  /* 0x000000ffff2f7224 */ /* 0x100fe200008e0635 */
[----:B------:R-:W-:Y:S01]  /*ebe0*/  SEL R66, R36, R37, P0 ;  /* 0x0000002524427207 */ /* 0x000fe20000000000 */
[----:B------:R-:W-:Y:S01]  /*ebf0*/  IMAD.X R37, RZ, RZ, R53, P2 ;  /* 0x000000ffff257224 */ /* 0x000fe200010e0635 */
[----:B------:R-:W-:Y:S02]  /*ec00*/  IADD3 R65, P4, R52, 0x8060, RZ ;  /* 0x0000806034417810 */ /* 0x000fe40007f9e0ff */
[----:B------:R-:W-:Y:S02]  /*ec10*/  LOP3.LUT R60, R12, R21, RZ, 0x3c, !PT ;  /* 0x000000150c3c7212 */ /* 0x000fe400078e3cff */
[----:B------:R-:W-:Y:S02]  /*ec20*/  LOP3.LUT R62, R4, R15, RZ, 0x3c, !PT ;  /* 0x0000000f043e7212 */ /* 0x000fe400078e3cff */
[----:B------:R-:W-:-:S02]  /*ec30*/  LOP3.LUT R4, R7, 0x380, RZ, 0xc0, !PT ;  /* 0x0000038007047812 */ /* 0x000fc400078ec0ff */
[----:B------:R-:W-:Y:S02]  /*ec40*/  IADD3 R21, P2, R32, 0x5000, RZ ;  /* 0x0000500020157810 */ /* 0x000fe40007f5e0ff */
[----:B------:R-:W-:Y:S02]  /*ec50*/  LOP3.LUT R64, R65, 0x380, RZ, 0xc0, !PT ;  /* 0x0000038041407812 */ /* 0x000fe400078ec0ff */
[----:B------:R-:W-:Y:S02]  /*ec60*/  SEL R87, R122, R123, P0 ;  /* 0x0000007b7a577207 */ /* 0x000fe40000000000 */
[----:B------:R-:W-:Y:S02]  /*ec70*/  SEL R56, R123, R122, P0 ;  /* 0x0000007a7b387207 */ /* 0x000fe40000000000 */
[----:B------:R-:W-:Y:S02]  /*ec80*/  SHF.R.U64 R4, R4, 0x3, RZ ;  /* 0x0000000304047819 */ /* 0x000fe400000012ff */
[----:B------:R-:W-:-:S02]  /*ec90*/  LOP3.LUT R20, R21, 0x380, RZ, 0xc0, !PT ;  /* 0x0000038015147812 */ /* 0x000fc400078ec0ff */
[----:B------:R-:W-:Y:S02]  /*eca0*/  SEL R123, R25, R24, P0 ;  /* 0x00000018197b7207 */ /* 0x000fe40000000000 */
[----:B------:R-:W-:Y:S02]  /*ecb0*/  SEL R79, R24, R25, P0 ;  /* 0x00000019184f7207 */ /* 0x000fe40000000000 */
[----:B------:R-:W-:Y:S02]  /*ecc0*/  SEL R125, R11, R10, P0 ;  /* 0x0000000a0b7d7207 */ /* 0x000fe40000000000 */
[----:B------:R-:W-:Y:S02]  /*ecd0*/  SEL R82, R10, R11, P0 ;  /* 0x0000000b0a527207 */ /* 0x000fe40000000000 */
[----:B------:R-:W-:Y:S02]  /*ece0*/  LOP3.LUT R5, R52, 0x380, RZ, 0xc0, !PT ;  /* 0x0000038034057812 */ /* 0x000fe400078ec0ff */
[----:B------:R-:W-:-:S02]  /*ecf0*/  SHF.R.U64 R64, R64, 0x3, RZ ;  /* 0x0000000340407819 */ /* 0x000fc400000012ff */
[C---:B------:R-:W-:Y:S02]  /*ed00*/  IADD3 R25, P3, R52.reuse, 0x8040, RZ ;  /* 0x0000804034197810 */ /* 0x040fe40007f7e0ff */
[----:B------:R-:W-:Y:S02]  /*ed10*/  IADD3 R10, P5, R52, 0x8000, RZ ;  /* 0x00008000340a7810 */ /* 0x000fe40007fbe0ff */
[----:B------:R-:W-:Y:S01]  /*ed20*/  SEL R113, R43, R46, P0 ;  /* 0x0000002e2b717207 */ /* 0x000fe20000000000 */
[--C-:B------:R-:W-:Y:S01]  /*ed30*/  IMAD.X R51, RZ, RZ, R53.reuse, P3 ;  /* 0x000000ffff337224 */ /* 0x100fe200018e0635 */
[----:B------:R-:W-:Y:S01]  /*ed40*/  SEL R74, R46, R43, P0 ;  /* 0x0000002b2e4a7207 */ /* 0x000fe20000000000 */
[----:B------:R-:W-:Y:S01]  /*ed50*/  IMAD.X R49, RZ, RZ, R53, P5 ;  /* 0x000000ffff317224 */ /* 0x000fe200028e0635 */
[----:B------:R-:W-:Y:S02]  /*ed60*/  LOP3.LUT R46, R4, R7, RZ, 0x3c, !PT ;  /* 0x00000007042e7212 */ /* 0x000fe400078e3cff */
[----:B------:R-:W-:-:S02]  /*ed70*/  SHF.R.U64 R20, R20, 0x3, RZ ;  /* 0x0000000314147819 */ /* 0x000fc400000012ff */
[----:B------:R-:W-:Y:S02]  /*ed80*/  SHF.R.U64 R5, R5, 0x3, RZ ;  /* 0x0000000305057819 */ /* 0x000fe400000012ff */
[----:B------:R-:W-:Y:S02]  /*ed90*/  LOP3.LUT R4, R9, 0x380, RZ, 0xc0, !PT ;  /* 0x0000038009047812 */ /* 0x000fe400078ec0ff */
[----:B------:R-:W-:Y:S01]  /*eda0*/  LOP3.LUT R64, R64, R65, RZ, 0x3c, !PT ;  /* 0x0000004140407212 */ /* 0x000fe200078e3cff */
[----:B------:R-:W-:Y:S01]  /*edb0*/  IMAD.X R65, RZ, RZ, R53, P4 ;  /* 0x000000ffff417224 */ /* 0x000fe200020e0635 */
[C---:B------:R-:W-:Y:S02]  /*edc0*/  IADD3 R13, P4, R52.reuse, 0x4040, RZ ;  /* 0x00004040340d7810 */ /* 0x040fe40007f9e0ff */
[C---:B------:R-:W-:Y:S02]  /*edd0*/  IADD3 R11, P3, R52.reuse, 0x4020, RZ ;  /* 0x00004020340b7810 */ /* 0x040fe40007f7e0ff */
[----:B------:R-:W-:-:S02]  /*ede0*/  IADD3 R8, P6, R52, 0x4000, RZ ;  /* 0x0000400034087810 */ /* 0x000fc40007fde0ff */
[----:B------:R-:W-:Y:S01]  /*edf0*/  IADD3 R6, P5, R52, 0x60, RZ ;  /* 0x0000006034067810 */ /* 0x000fe20007fbe0ff */
[----:B------:R-:W-:Y:S01]  /*ee00*/  IMAD.X R43, RZ, RZ, R53, P3 ;  /* 0x000000ffff2b7224 */ /* 0x000fe200018e0635 */
[----:B------:R-:W-:Y:S01]  /*ee10*/  LOP3.LUT R20, R20, R21, RZ, 0x3c, !PT ;  /* 0x0000001514147212 */ /* 0x000fe200078e3cff */
[----:B------:R-:W-:Y:S01]  /*ee20*/  IMAD.X R21, RZ, RZ, R33, P2 ;  /* 0x000000ffff157224 */ /* 0x000fe200010e0621 */
[----:B------:R-:W-:Y:S02]  /*ee30*/  SEL R117, R35, R38, P0 ;  /* 0x0000002623757207 */ /* 0x000fe40000000000 */
[----:B------:R-:W-:Y:S02]  /*ee40*/  SEL R76, R38, R35, P0 ;  /* 0x00000023264c7207 */ /* 0x000fe40000000000 */
[----:B------:R-:W-:Y:S02]  /*ee50*/  LOP3.LUT R52, R5, R52, RZ, 0x3c, !PT ;  /* 0x0000003405347212 */ /* 0x000fe400078e3cff */
[----:B------:R-:W-:-:S02]  /*ee60*/  SHF.R.U64 R4, R4, 0x3, RZ ;  /* 0x0000000304047819 */ /* 0x000fc400000012ff */
[----:B------:R-:W-:Y:S02]  /*ee70*/  LOP3.LUT R5, R10, 0x380, RZ, 0xc0, !PT ;  /* 0x000003800a057812 */ /* 0x000fe400078ec0ff */
[----:B------:R-:W-:Y:S02]  /*ee80*/  IADD3 R35, P2, R32, 0xb000, RZ ;  /* 0x0000b00020237810 */ /* 0x000fe40007f5e0ff */
[----:B------:R-:W-:Y:S02]  /*ee90*/  LOP3.LUT R36, R4, R9, RZ, 0x3c, !PT ;  /* 0x0000000904247212 */ /* 0x000fe400078e3cff */
[----:B------:R-:W-:Y:S02]  /*eea0*/  SHF.R.U64 R5, R5, 0x3, RZ ;  /* 0x0000000305057819 */ /* 0x000fe400000012ff */
[----:B------:R-:W-:Y:S02]  /*eeb0*/  LOP3.LUT R4, R35, 0x380, RZ, 0xc0, !PT ;  /* 0x0000038023047812 */ /* 0x000fe400078ec0ff */
[----:B------:R-:W-:-:S02]  /*eec0*/  SEL R99, R29, R28, P0 ;  /* 0x0000001c1d637207 */ /* 0x000fc40000000000 */
[----:B------:R-:W-:Y:S02]  /*eed0*/  SEL R68, R28, R29, P0 ;  /* 0x0000001d1c447207 */ /* 0x000fe40000000000 */
[----:B------:R-:W-:Y:S02]  /*eee0*/  LOP3.LUT R48, R5, R10, RZ, 0x3c, !PT ;  /* 0x0000000a05307212 */ /* 0x000fe400078e3cff */
[----:B------:R-:W-:Y:S02]  /*eef0*/  SHF.R.U64 R4, R4, 0x3, RZ ;  /* 0x0000000304047819 */ /* 0x000fe400000012ff */
[----:B------:R-:W-:Y:S02]  /*ef00*/  LOP3.LUT R5, R8, 0x380, RZ, 0xc0, !PT ;  /* 0x0000038008057812 */ /* 0x000fe400078ec0ff */
[----:B------:R-:W-:Y:S02]  /*ef10*/  IADD3 R29, P3, R32, 0x2000, RZ ;  /* 0x00002000201d7810 */ /* 0x000fe40007f7e0ff */
[----:B------:R-:W-:-:S02]  /*ef20*/  LOP3.LUT R4, R4, R35, RZ, 0x3c, !PT ;  /* 0x0000002304047212 */ /* 0x000fc400078e3cff */
[----:B------:R-:W-:Y:S01]  /*ef30*/  SHF.R.U64 R5, R5, 0x3, RZ ;  /* 0x0000000305057819 */ /* 0x000fe200000012ff */
[----:B------:R-:W0:Y:S01]  /*ef40*/  LDC R35, c[0x0][0xbe8] ;  /* 0x0002fa00ff237b82 */ /* 0x000e220000000800 */
[----:B------:R-:W-:Y:S02]  /*ef50*/  LOP3.LUT R28, R29, 0x380, RZ, 0xc0, !PT ;  /* 0x000003801d1c7812 */ /* 0x000fe400078ec0ff */
[----:B------:R-:W-:Y:S02]  /*ef60*/  SEL R93, R41, R40, P0 ;  /* 0x00000028295d7207 */ /* 0x000fe40000000000 */
[----:B------:R-:W-:Y:S01]  /*ef70*/  SEL R59, R40, R41, P0 ;  /* 0x00000029283b7207 */ /* 0x000fe20000000000 */
[----:B------:R-:W-:Y:S01]  /*ef80*/  IMAD.X R41, RZ, RZ, R53, P6 ;  /* 0x000000ffff297224 */ /* 0x000fe200030e0635 */
[----:B------:R-:W-:Y:S02]  /*ef90*/  LOP3.LUT R40, R5, R8, RZ, 0x3c, !PT ;  /* 0x0000000805287212 */ /* 0x000fe400078e3cff */
[----:B------:R-:W-:-:S02]  /*efa0*/  SHF.R.U64 R28, R28, 0x3, RZ ;  /* 0x000000031c1c7819 */ /* 0x000fc400000012ff */
[----:B------:R-:W-:Y:S02]  /*efb0*/  LOP3.LUT R5, R6, 0x380, RZ, 0xc0, !PT ;  /* 0x0000038006057812 */ /* 0x000fe400078ec0ff */
[----:B------:R-:W-:Y:S01]  /*efc0*/  LOP3.LUT R28, R28, R29, RZ, 0x3c, !PT ;  /* 0x0000001d1c1c7212 */ /* 0x000fe200078e3cff */
[----:B------:R-:W-:Y:S01]  /*efd0*/  IMAD.X R29, RZ, RZ, R33, P3 ;  /* 0x000000ffff1d7224 */ /* 0x000fe200018e0621 */
[----:B------:R-:W-:Y:S02]  /*efe0*/  SHF.R.U64 R5, R5, 0x3, RZ ;  /* 0x0000000305057819 */ /* 0x000fe400000012ff */
[----:B------:R-:W-:Y:S02]  /*eff0*/  IADD3 R7, P3, R32, 0x8000, RZ ;  /* 0x0000800020077810 */ /* 0x000fe40007f7e0ff */
[----:B------:R-:W-:Y:S02]  /*f000*/  LOP3.LUT R38, R5, R6, RZ, 0x3c, !PT ;  /* 0x0000000605267212 */ /* 0x000fe400078e3cff */
[----:B------:R-:W-:-:S02]  /*f010*/  LOP3.LUT R6, R7, 0x380, RZ, 0xc0, !PT ;  /* 0x0000038007067812 */ /* 0x000fc400078ec0ff */
[----:B------:R-:W-:Y:S02]  /*f020*/  LOP3.LUT R10, R11, 0x380, RZ, 0xc0, !PT ;  /* 0x000003800b0a7812 */ /* 0x000fe400078ec0ff */
[----:B------:R-:W-:Y:S02]  /*f030*/  SHF.R.U64 R6, R6, 0x3, RZ ;  /* 0x0000000306067819 */ /* 0x000fe400000012ff */
[----:B------:R-:W-:Y:S02]  /*f040*/  LOP3.LUT R14, R25, 0x380, RZ, 0xc0, !PT ;  /* 0x00000380190e7812 */ /* 0x000fe400078ec0ff */
[----:B------:R-:W-:Y:S01]  /*f050*/  LOP3.LUT R6, R6, R7, RZ, 0x3c, !PT ;  /* 0x0000000706067212 */ /* 0x000fe200078e3cff */
[----:B------:R-:W-:Y:S01]  /*f060*/  IMAD.X R7, RZ, RZ, R33, P3 ;  /* 0x000000ffff077224 */ /* 0x000fe200018e0621 */
[----:B0-----:R-:W-:Y:S02]  /*f070*/  ISETP.NE.AND P3, PT, R35, 0x1, PT ;  /* 0x000000012300780c */ /* 0x001fe40003f65270 */
[----:B------:R-:W-:-:S02]  /*f080*/  SHF.R.U64 R10, R10, 0x3, RZ ;  /* 0x000000030a0a7819 */ /* 0x000fc400000012ff */
[----:B------:R-:W-:Y:S02]  /*f090*/  SEL R83, R130, R131, P0 ;  /* 0x0000008382537207 */ /* 0x000fe40000000000 */
[----:B------:R-:W-:Y:S02]  /*f0a0*/  SEL R54, R131, R130, P0 ;  /* 0x0000008283367207 */ /* 0x000fe40000000000 */
[----:B------:R-:W-:Y:S02]  /*f0b0*/  MOV R100, R40 ;  /* 0x0000002800647202 */ /* 0x000fe40000000f00 */
[----:B------:R-:W-:Y:S02]  /*f0c0*/  SEL R115, R39, R42, P0 ;  /* 0x0000002a27737207 */ /* 0x000fe40000000000 */
[----:B------:R-:W-:Y:S01]  /*f0d0*/  SEL R75, R42, R39, P0 ;  /* 0x000000272a4b7207 */ /* 0x000fe20000000000 */
[----:B------:R-:W0:Y:S01]  /*f0e0*/  @P3 LDC R40, c[0x0][0xbec] ;  /* 0x0002fb00ff283b82 */ /* 0x000e220000000800 */
[----:B------:R-:W-:Y:S01]  /*f0f0*/  SHF.R.U64 R14, R14, 0x3, RZ ;  /* 0x000000030e0e7819 */ /* 0x000fe200000012ff */
[----:B------:R-:W-:Y:S01]  /*f100*/  IMAD.X R39, RZ, RZ, R53, P5 ;  /* 0x000000ffff277224 */ /* 0x000fe200028e0635 */
[----:B------:R-:W-:-:S02]  /*f110*/  LOP3.LUT R42, R10, R11, RZ, 0x3c, !PT ;  /* 0x0000000b0a2a7212 */ /* 0x000fc400078e3cff */
[----:B------:R-:W-:Y:S02]  /*f120*/  LOP3.LUT R50, R14, R25, RZ, 0x3c, !PT ;  /* 0x000000190e327212 */ /* 0x000fe400078e3cff */
[----:B------:R-:W-:Y:S02]  /*f130*/  MOV R98, R42 ;  /* 0x0000002a00627202 */ /* 0x000fe40000000f00 */
[----:B------:R-:W1:Y:S01]  /*f140*/  @P3 LDC R43, c[0x0][0xbf0] ;  /* 0x0002fc00ff2b3b82 */ /* 0x000e620000000800 */
[----:B------:R-:W-:Y:S02]  /*f150*/  MOV R60, R60 ;  /* 0x0000003c003c7202 */ /* 0x000fe40000000f00 */
[----:B------:R-:W-:Y:S02]  /*f160*/  MOV R64, R64 ;  /* 0x0000004000407202 */ /* 0x000fe40000000f00 */
[----:B------:R-:W-:Y:S01]  /*f170*/  MOV R61, R48 ;  /* 0x00000030003d7202 */ /* 0x000fe20000000f00 */
[----:B------:R-:W-:Y:S01]  /*f180*/  VIADD R49, R17, UR41 ;  /* 0x0000002911317c36 */ /* 0x000fe20008000000 */
[----:B------:R-:W-:-:S02]  /*f190*/  MOV R65, R50 ;  /* 0x0000003200417202 */ /* 0x000fc40000000f00 */
[----:B------:R-:W-:Y:S02]  /*f1a0*/  SEL R91, R45, R44, P0 ;  /* 0x0000002c2d5b7207 */ /* 0x000fe40000000000 */
[----:B------:R-:W-:Y:S01]  /*f1b0*/  SEL R58, R44, R45, P0 ;  /* 0x0000002d2c3a7207 */ /* 0x000fe20000000000 */
[----:B------:R-:W-:Y:S01]  /*f1c0*/  IMAD.X R45, RZ, RZ, R53, P4 ;  /* 0x000000ffff2d7224 */ /* 0x000fe200020e0635 */
[----:B------:R-:W-:Y:S01]  /*f1d0*/  LOP3.LUT R12, R13, 0x380, RZ, 0xc0, !PT ;  /* 0x000003800d0c7812 */ /* 0x000fe200078ec0ff */
[----:B0-----:R-:W-:Y:S01]  /*f1e0*/  @P3 IMAD.HI.U32 R40, R49, R40, RZ ;  /* 0x0000002831283227 */ /* 0x001fe200078e00ff */
[----:B------:R-:W-:Y:S02]  /*f1f0*/  SEL R119, R31, R30, P0 ;  /* 0x0000001e1f777207 */ /* 0x000fe40000000000 */
[----:B------:R-:W-:Y:S02]  /*f200*/  SEL R121, R27, R26, P0 ;  /* 0x0000001a1b797207 */ /* 0x000fe40000000000 */
[----:B------:R-:W-:-:S02]  /*f210*/  SHF.R.U64 R12, R12, 0x3, RZ ;  /* 0x000000030c0c7819 */ /* 0x000fc400000012ff */
[----:B------:R-:W-:Y:S02]  /*f220*/  SEL R78, R26, R27, P0 ;  /* 0x0000001b1a4e7207 */ /* 0x000fe40000000000 */
[----:B------:R-:W-:Y:S02]  /*f230*/  MOV R102, R38 ;  /* 0x0000002600667202 */ /* 0x000fe40000000f00 */
[----:B------:R-:W-:Y:S02]  /*f240*/  MOV R104, R36 ;  /* 0x0000002400687202 */ /* 0x000fe40000000f00 */
[----:B------:R-:W-:Y:S02]  /*f250*/  SEL R77, R30, R31, P0 ;  /* 0x0000001f1e4d7207 */ /* 0x000fe40000000000 */
[----:B------:R-:W-:Y:S02]  /*f260*/  IADD3 R15, P1, R32, 0x6000, RZ ;  /* 0x00006000200f7810 */ /* 0x000fe40007f3e0ff */
[----:B------:R-:W-:Y:S01]  /*f270*/  MOV R106, R52 ;  /* 0x00000034006a7202 */ /* 0x000fe20000000f00 */
[----:B------:R-:W-:Y:S01]  /*f280*/  IMAD.MOV.U32 R53, RZ, RZ, R49 ;  /* 0x000000ffff357224 */ /* 0x000fe200078e0031 */
[----:B------:R-:W-:-:S02]  /*f290*/  LOP3.LUT R44, R12, R13, RZ, 0x3c, !PT ;  /* 0x0000000d0c2c7212 */ /* 0x000fc400078e3cff */
[----:B------:R-:W-:Y:S02]  /*f2a0*/  IADD3 R31, P4, R32, 0x1000, RZ ;  /* 0x00001000201f7810 */ /* 0x000fe40007f9e0ff */
[----:B-1----:R-:W-:Y:S02]  /*f2b0*/  @P3 SHF.R.U32.HI R53, RZ, R43, R40 ;  /* 0x0000002bff353219 */ /* 0x002fe40000011628 */
[----:B------:R-:W-:Y:S02]  /*f2c0*/  LOP3.LUT R14, R15, 0x380, RZ, 0xc0, !PT ;  /* 0x000003800f0e7812 */ /* 0x000fe400078ec0ff */
[----:B------:R-:W-:Y:S02]  /*f2d0*/  MOV R62, R62 ;  /* 0x0000003e003e7202 */ /* 0x000fe40000000f00 */
[----:B------:R-:W-:Y:S02]  /*f2e0*/  LOP3.LUT R30, R31, 0x380, RZ, 0xc0, !PT ;  /* 0x000003801f1e7812 */ /* 0x000fe400078ec0ff */
[----:B------:R-:W-:-:S02]  /*f2f0*/  MOV R51, R46 ;  /* 0x0000002e00337202 */ /* 0x000fc40000000f00 */
[----:B------:R-:W-:Y:S02]  /*f300*/  MOV R63, R44 ;  /* 0x0000002c003f7202 */ /* 0x000fe40000000f00 */
[----:B------:R-:W-:Y:S02]  /*f310*/  SHF.R.U64 R14, R14, 0x3, RZ ;  /* 0x000000030e0e7819 */ /* 0x000fe400000012ff */
[----:B------:R-:W-:Y:S02]  /*f320*/  SHF.R.U64 R30, R30, 0x3, RZ ;  /* 0x000000031e1e7819 */ /* 0x000fe400000012ff */
[----:B------:R-:W-:Y:S01]  /*f330*/  LOP3.LUT R14, R14, R15, RZ, 0x3c, !PT ;  /* 0x0000000f0e0e7212 */ /* 0x000fe200078e3cff */
[--C-:B------:R-:W-:Y:S01]  /*f340*/  IMAD.X R15, RZ, RZ, R33.reuse, P1 ;  /* 0x000000ffff0f7224 */ /* 0x100fe200008e0621 */
[----:B------:R-:W-:Y:S01]  /*f350*/  LOP3.LUT R30, R30, R31, RZ, 0x3c, !PT ;  /* 0x0000001f1e1e7212 */ /* 0x000fe200078e3cff */
[----:B------:R-:W-:Y:S01]  /*f360*/  IMAD.X R31, RZ, RZ, R33, P4 ;  /* 0x000000ffff1f7224 */ /* 0x000fe200020e0621 */
[----:B------:R-:W-:-:S02]  /*f370*/  IADD3 R13, P4, R32, 0x7000, RZ ;  /* 0x00007000200d7810 */ /* 0x000fc40007f9e0ff */
[C---:B------:R-:W-:Y:S02]  /*f380*/  IADD3 R27, P6, R32.reuse, 0x3000, RZ ;  /* 0x00003000201b7810 */ /* 0x040fe40007fde0ff */
[----:B------:R-:W-:Y:S02]  /*f390*/  LOP3.LUT R12, R13, 0x380, RZ, 0xc0, !PT ;  /* 0x000003800d0c7812 */ /* 0x000fe400078ec0ff */
[----:B------:R-:W-:Y:S02]  /*f3a0*/  IADD3 R25, P5, R32, 0x4000, RZ ;  /* 0x0000400020197810 */ /* 0x000fe40007fbe0ff */
[----:B------:R-:W-:Y:S02]  /*f3b0*/  SHF.R.U64 R12, R12, 0x3, RZ ;  /* 0x000000030c0c7819 */ /* 0x000fe400000012ff */
[----:B------:R-:W-:Y:S02]  /*f3c0*/  LOP3.LUT R26, R27, 0x380, RZ, 0xc0, !PT ;  /* 0x000003801b1a7812 */ /* 0x000fe400078ec0ff */
[----:B--2---:R-:W-:Y:S01]  /*f3d0*/  LOP3.LUT R41, R34, 0x2, RZ, 0x3c, !PT ;  /* 0x0000000222297812 */ /* 0x004fe200078e3cff */
[----:B------:R-:W-:Y:S01]  /*f3e0*/  SHFL.IDX PT, R83, R83, R34, 0x1c1f ;  /* 0x001c1f2253537589 */ /* 0x000fe200000e0000 */
[----:B------:R-:W-:-:S02]  /*f3f0*/  LOP3.LUT R24, R25, 0x380, RZ, 0xc0, !PT ;  /* 0x0000038019187812 */ /* 0x000fc400078ec0ff */
[----:B------:R-:W-:Y:S01]  /*f400*/  LOP3.LUT R12, R12, R13, RZ, 0x3c, !PT ;  /* 0x0000000d0c0c7212 */ /* 0x000fe200078e3cff */
[----:B------:R-:W-:Y:S01]  /*f410*/  SHFL.IDX PT, R107, R107, R34, 0x1c1f ;  /* 0x001c1f226b6b7589 */ /* 0x000fe200000e0000 */
[----:B------:R-:W-:Y:S01]  /*f420*/  LOP3.LUT R5, R32, 0x380, RZ, 0xc0, !PT ;  /* 0x0000038020057812 */ /* 0x000fe200078ec0ff */
[--C-:B------:R-:W-:Y:S01]  /*f430*/  IMAD.X R13, RZ, RZ, R33.reuse, P4 ;  /* 0x000000ffff0d7224 */ /* 0x100fe200020e0621 */
[----:B------:R-:W-:Y:S01]  /*f440*/  SHF.R.U64 R26, R26, 0x3, RZ ;  /* 0x000000031a1a7819 */ /* 0x000fe200000012ff */
[----:B------:R-:W0:Y:S01]  /*f450*/  SHFL.IDX PT, R54, R54, R41, 0x1c1f ;  /* 0x001c1f2936367589 */ /* 0x000e2200000e0000 */
[----:B------:R-:W-:Y:S02]  /*f460*/  SHF.R.U64 R24, R24, 0x3, RZ ;  /* 0x0000000318187819 */ /* 0x000fe400000012ff */
[----:B------:R-:W-:Y:S01]  /*f470*/  SHF.R.U64 R5, R5, 0x3, RZ ;  /* 0x0000000305057819 */ /* 0x000fe200000012ff */
[----:B------:R-:W1:Y:S01]  /*f480*/  SHFL.IDX PT, R80, R80, R41, 0x1c1f ;  /* 0x001c1f2950507589 */ /* 0x000e6200000e0000 */
[----:B------:R-:W-:Y:S01]  /*f490*/  LOP3.LUT R26, R26, R27, RZ, 0x3c, !PT ;  /* 0x0000001b1a1a7212 */ /* 0x000fe200078e3cff */
[--C-:B------:R-:W-:Y:S01]  /*f4a0*/  IMAD.X R27, RZ, RZ, R33.reuse, P6 ;  /* 0x000000ffff1b7224 */ /* 0x100fe200030e0621 */
[----:B------:R-:W-:Y:S01]  /*f4b0*/  LOP3.LUT R24, R24, R25, RZ, 0x3c, !PT ;  /* 0x0000001918187212 */ /* 0x000fe200078e3cff */
[----:B------:R-:W-:Y:S01]  /*f4c0*/  SHFL.IDX PT, R85, R85, R34, 0x1c1f ;  /* 0x001c1f2255557589 */ /* 0x000fe200000e0000 */
[----:B------:R-:W-:Y:S01]  /*f4d0*/  IMAD.X R25, RZ, RZ, R33, P5 ;  /* 0x000000ffff197224 */ /* 0x000fe200028e0621 */
[----:B------:R-:W-:-:S02]  /*f4e0*/  IADD3 R9, P6, R32, 0x9000, RZ ;  /* 0x0000900020097810 */ /* 0x000fc40007fde0ff */
[----:B------:R-:W2:Y:S01]  /*f4f0*/  SHFL.IDX PT, R42, R55, R41, 0x1c1f ;  /* 0x001c1f29372a7589 */ /* 0x000ea200000e0000 */
[----:B------:R-:W-:Y:S02]  /*f500*/  IADD3 R11, P5, R32, 0xa000, RZ ;  /* 0x0000a000200b7810 */ /* 0x000fe40007fbe0ff */
[----:B------:R-:W-:Y:S01]  /*f510*/  LOP3.LUT R32, R5, R32, RZ, 0x3c, !PT ;  /* 0x0000002005207212 */ /* 0x000fe200078e3cff */
[----:B------:R-:W-:Y:S01]  /*f520*/  SHFL.IDX PT, R89, R89, R34, 0x1c1f ;  /* 0x001c1f2259597589 */ /* 0x000fe200000e0000 */
[----:B------:R-:W-:Y:S01]  /*f530*/  IMAD.X R5, RZ, RZ, R33, P2 ;  /* 0x000000ffff057224 */ /* 0x000fe200010e0621 */
[----:B------:R-:W-:Y:S02]  /*f540*/  LOP3.LUT R8, R9, 0x380, RZ, 0xc0, !PT ;  /* 0x0000038009087812 */ /* 0x000fe400078ec0ff */
[----:B------:R-:W-:Y:S01]  /*f550*/  SHFL.IDX PT, R109, R109, R34, 0x1c1f ;  /* 0x001c1f226d6d7589 */ /* 0x000fe200000e0000 */
[----:B------:R-:W-:Y:S02]  /*f560*/  LOP3.LUT R10, R11, 0x380, RZ, 0xc0, !PT ;  /* 0x000003800b0a7812 */ /* 0x000fe400078ec0ff */
[----:B------:R-:W-:Y:S01]  /*f570*/  SHF.R.U64 R8, R8, 0x3, RZ ;  /* 0x0000000308087819 */ /* 0x000fe200000012ff */
[----:B------:R-:W-:Y:S01]  /*f580*/  SHFL.IDX PT, R48, R57, R41, 0x1c1f ;  /* 0x001c1f2939307589 */ /* 0x000fe200000e0000 */
[----:B0-----:R-:W-:-:S02]  /*f590*/  SEL R36, R83, R54, P0 ;  /* 0x0000003653247207 */ /* 0x001fc40000000000 */
[----:B------:R-:W-:Y:S01]  /*f5a0*/  SEL R38, R54, R83, P0 ;  /* 0x0000005336267207 */ /* 0x000fe20000000000 */
[----:B------:R-:W0:Y:S01]  /*f5b0*/  SHFL.IDX PT, R72, R72, R41, 0x1c1f ;  /* 0x001c1f2948487589 */ /* 0x000e2200000e0000 */
[----:B-1----:R-:W-:Y:S02]  /*f5c0*/  SEL R37, R107, R80, P0 ;  /* 0x000000506b257207 */ /* 0x002fe40000000000 */
[----:B------:R-:W-:Y:S01]  /*f5d0*/  SEL R39, R80, R107, P0 ;  /* 0x0000006b50277207 */ /* 0x000fe20000000000 */
[----:B------:R-:W-:Y:S01]  /*f5e0*/  SHFL.IDX PT, R87, R87, R34, 0x1c1f ;  /* 0x001c1f2257577589 */ /* 0x000fe200000e0000 */
[----:B------:R-:W-:Y:S02]  /*f5f0*/  SHF.R.U64 R10, R10, 0x3, RZ ;  /* 0x000000030a0a7819 */ /* 0x000fe400000012ff */
[----:B------:R-:W-:Y:S01]  /*f600*/  LOP3.LUT R8, R8, R9, RZ, 0x3c, !PT ;  /* 0x0000000908087212 */ /* 0x000fe200078e3cff */
[----:B------:R-:W-:Y:S01]  /*f610*/  SHFL.IDX PT, R111, R111, R34, 0x1c1f ;  /* 0x001c1f226f6f7589 */ /* 0x000fe200000e0000 */
[----:B--2---:R-:W-:Y:S01]  /*f620*/  SEL R40, R85, R42, P0 ;  /* 0x0000002a55287207 */ /* 0x004fe20000000000 */
[--C-:B------:R-:W-:Y:S01]  /*f630*/  IMAD.X R9, RZ, RZ, R33.reuse, P6 ;  /* 0x000000ffff097224 */ /* 0x100fe200030e0621 */
[----:B------:R-:W-:Y:S01]  /*f640*/  SEL R42, R42, R85, P0 ;  /* 0x000000552a2a7207 */ /* 0x000fe20000000000 */
[----:B------:R-:W1:Y:S01]  /*f650*/  SHFL.IDX PT, R56, R56, R41, 0x1c1f ;  /* 0x001c1f2938387589 */ /* 0x000e6200000e0000 */
[----:B------:R-:W-:Y:S01]  /*f660*/  LOP3.LUT R10, R10, R11, RZ, 0x3c, !PT ;  /* 0x0000000b0a0a7212 */ /* 0x000fe200078e3cff */
[----:B------:R-:W-:-:S02]  /*f670*/  IMAD.X R11, RZ, RZ, R33, P5 ;  /* 0x000000ffff0b7224 */ /* 0x000fc400028e0621 */
[----:B------:R-:W2:Y:S04]  /*f680*/  SHFL.IDX PT, R50, R73, R41, 0x1c1f ;  /* 0x001c1f2949327589 */ /* 0x000ea800000e0000 */
[----:B------:R-:W-:Y:S04]  /*f690*/  SHFL.IDX PT, R113, R113, R34, 0x1c1f ;  /* 0x001c1f2271717589 */ /* 0x000fe800000e0000 */
[----:B------:R-:W-:Y:S01]  /*f6a0*/  SHFL.IDX PT, R74, R74, R41, 0x1c1f ;  /* 0x001c1f294a4a7589 */ /* 0x000fe200000e0000 */
[----:B0-----:R-:W-:-:S03]  /*f6b0*/  SEL R43, R72, R109, P0 ;  /* 0x0000006d482b7207 */ /* 0x001fc60000000000 */
[----:B------:R-:W-:Y:S04]  /*f6c0*/  SHFL.IDX PT, R91, R91, R34, 0x1c1f ;  /* 0x001c1f225b5b7589 */ /* 0x000fe800000e0000 */
[----:B------:R-:W-:Y:S04]  /*f6d0*/  SHFL.IDX PT, R115, R115, R34, 0x1c1f ;  /* 0x001c1f2273737589 */ /* 0x000fe800000e0000 */
[----:B------:R-:W0:Y:S01]  /*f6e0*/  SHFL.IDX PT, R58, R58, R41, 0x1c1f ;  /* 0x001c1f293a3a7589 */ /* 0x000e2200000e0000 */
[----:B-1----:R-:W-:Y:S02]  /*f6f0*/  SEL R44, R87, R56, P0 ;  /* 0x00000038572c7207 */ /* 0x002fe40000000000 */
[----:B------:R-:W-:Y:S01]  /*f700*/  SEL R46, R56, R87, P0 ;  /* 0x00000057382e7207 */ /* 0x000fe20000000000 */
[----:B------:R-:W-:Y:S01]  /*f710*/  SHFL.IDX PT, R90, R75, R41, 0x1c1f ;  /* 0x001c1f294b5a7589 */ /* 0x000fe200000e0000 */
[----:B--2---:R-:W-:-:S02]  /*f720*/  SEL R45, R111, R50, P0 ;  /* 0x000000326f2d7207 */ /* 0x004fc40000000000 */
[----:B------:R-:W-:Y:S01]  /*f730*/  SEL R47, R50, R111, P0 ;  /* 0x0000006f322f7207 */ /* 0x000fe20000000000 */
[----:B------:R-:W-:Y:S04]  /*f740*/  SHFL.IDX PT, R93, R93, R34, 0x1c1f ;  /* 0x001c1f225d5d7589 */ /* 0x000fe800000e0000 */
[----:B------:R-:W-:Y:S04]  /*f750*/  SHFL.IDX PT, R95, R95, R34, 0x1c1f ;  /* 0x001c1f225f5f7589 */ /* 0x000fe800000e0000 */
[----:B------:R-:W-:Y:S04]  /*f760*/  SHFL.IDX PT, R97, R97, R34, 0x1c1f ;  /* 0x001c1f2261617589 */ /* 0x000fe800000e0000 */
[----:B------:R-:W-:Y:S04]  /*f770*/  SHFL.IDX PT, R99, R99, R34, 0x1c1f ;  /* 0x001c1f2263637589 */ /* 0x000fe800000e0000 */
[----:B------:R-:W-:Y:S01]  /*f780*/  SHFL.IDX PT, R101, R101, R34, 0x1c1f ;  /* 0x001c1f2265657589 */ /* 0x000fe200000e0000 */
[----:B0-----:R-:W-:-:S03]  /*f790*/  SEL R50, R58, R91, P0 ;  /* 0x0000005b3a327207 */ /* 0x001fc60000000000 */
        /* <DEDUP_REMOVED lines=20> */
[----:B------:R-:W0:Y:S04]  /*f8e0*/  SHFL.IDX PT, R96, R81, R41, 0x1c1f ;  /* 0x001c1f2951607589 */ /* 0x000e2800000e0000 */
[----:B------:R-:W-:Y:S04]  /*f8f0*/  SHFL.IDX PT, R82, R82, R41, 0x1c1f ;  /* 0x001c1f2952527589 */ /* 0x000fe800000e0000 */
[----:B------:R1:W2:Y:S04]  /*f900*/  SHFL.IDX PT, R84, R84, R41, 0x1c1f ;  /* 0x001c1f2954547589 */ /* 0x0002a800000e0000 */
[----:B------:R3:W-:Y:S01]  /*f910*/  STSM.16.M88.4 [R106], R36 ;  /* 0x000000246a007844 */ /* 0x0007e20000000200 */
[----:B-1----:R-:W-:-:S05]  /*f920*/  SEL R41, R109, R72, P0 ;  /* 0x000000486d297207 */ /* 0x002fca0000000000 */
[----:B------:R1:W-:Y:S01]  /*f930*/  STSM.16.M88.4 [R51], R40 ;  /* 0x0000002833007844 */ /* 0x0003e20000000200 */
[----:B0-----:R-:W-:Y:S02]  /*f940*/  SEL R85, R127, R96, P0 ;  /* 0x000000607f557207 */ /* 0x001fe40000000000 */
[----:B------:R-:W-:Y:S01]  /*f950*/  SEL R87, R96, R127, P0 ;  /* 0x0000007f60577207 */ /* 0x000fe20000000000 */
[----:B------:R0:W-:Y:S01]  /*f960*/  STSM.16.M88.4 [R104], R44 ;  /* 0x0000002c68007844 */ /* 0x0001e20000000200 */
[----:B---3--:R-:W-:Y:S02]  /*f970*/  SEL R36, R89, R48, P0 ;  /* 0x0000003059247207 */ /* 0x008fe40000000000 */
[----:B------:R-:W-:Y:S01]  /*f980*/  SEL R38, R48, R89, P0 ;  /* 0x0000005930267207 */ /* 0x000fe20000000000 */
[----:B------:R-:W-:Y:S01]  /*f990*/  IMAD.MOV R48, RZ, RZ, -R53 ;  /* 0x000000ffff307224 */ /* 0x000fe200078e0a35 */
[----:B------:R-:W-:Y:S02]  /*f9a0*/  SEL R37, R113, R74, P0 ;  /* 0x0000004a71257207 */ /* 0x000fe40000000000 */
[----:B------:R-:W-:Y:S01]  /*f9b0*/  SEL R39, R74, R113, P0 ;  /* 0x000000714a277207 */ /* 0x000fe20000000000 */
[----:B------:R-:W-:Y:S01]  /*f9c0*/  IMAD R55, R35, R48, R49 ;  /* 0x0000003023377224 */ /* 0x000fe200078e0231 */
[----:B------:R-:W-:-:S02]  /*f9d0*/  SEL R48, R91, R58, P0 ;  /* 0x0000003a5b307207 */ /* 0x000fc40000000000 */
[----:B------:R-:W-:Y:S01]  /*f9e0*/  SEL R49, R115, R90, P0 ;  /* 0x0000005a73317207 */ /* 0x000fe20000000000 */
[----:B------:R3:W-:Y:S01]  /*f9f0*/  STSM.16.M88.4 [R102], R36 ;  /* 0x0000002466007844 */ /* 0x0007e20000000200 */
[----:B-1----:R-:W-:Y:S02]  /*fa00*/  SEL R51, R90, R115, P0 ;  /* 0x000000735a337207 */ /* 0x002fe40000000000 */
[----:B------:R-:W-:Y:S01]  /*fa10*/  SEL R40, R93, R52, P0 ;  /* 0x000000345d287207 */ /* 0x000fe20000000000 */
[----:B0-----:R-:W-:Y:S01]  /*fa20*/  IMAD.U32 R44, RZ, RZ, UR5 ;  /* 0x00000005ff2c7e24 */ /* 0x001fe2000f8e00ff */
[----:B------:R-:W-:Y:S01]  /*fa30*/  SEL R42, R52, R93, P0 ;  /* 0x0000005d342a7207 */ /* 0x000fe20000000000 */
[----:B------:R-:W-:Y:S01]  /*fa40*/  STSM.16.M88.4 [R100], R48 ;  /* 0x0000003064007844 */ /* 0x000fe20000000200 */
[----:B------:R-:W-:Y:S01]  /*fa50*/  SEL R41, R117, R76, P0 ;  /* 0x0000004c75297207 */ /* 0x000fe20000000000 */
[----:B------:R-:W-:Y:S01]  /*fa60*/  VIADD R52, R203, UR41 ;  /* 0x00000029cb347c36 */ /* 0x000fe20008000000 */
[----:B------:R-:W-:Y:S01]  /*fa70*/  SEL R43, R76, R117, P0 ;  /* 0x000000754c2b7207 */ /* 0x000fe20000000000 */
[----:B------:R-:W-:Y:S01]  /*fa80*/  ULDC UR5, c[0x0][0xa88] ;  /* 0x0002a20000057ab9 */ /* 0x000fe20000000800 */
[----:B------:R-:W-:Y:S01]  /*fa90*/  SEL R46, R66, R95, P0 ;  /* 0x0000005f422e7207 */ /* 0x000fe20000000000 */
[----:B------:R-:W-:Y:S01]  /*faa0*/  IMAD R89, R35, UR5, RZ ;  /* 0x0000000523597c24 */ /* 0x000fe2000f8e02ff */
[----:B------:R-:W-:Y:S01]  /*fab0*/  SEL R45, R119, R92, P0 ;  /* 0x0000005c772d7207 */ /* 0x000fe20000000000 */
[----:B------:R0:W-:Y:S01]  /*fac0*/  STSM.16.M88.4 [R98], R40 ;  /* 0x0000002862007844 */ /* 0x0001e20000000200 */
[----:B------:R-:W-:-:S02]  /*fad0*/  SEL R47, R92, R119, P0 ;  /* 0x000000775c2f7207 */ /* 0x000fc40000000000 */
[----:B---3--:R-:W-:Y:S02]  /*fae0*/  SHF.R.S32.HI R37, RZ, 0x1f, R53 ;  /* 0x0000001fff257819 */ /* 0x008fe40000011435 */
[----:B------:R-:W-:Y:S02]  /*faf0*/  IADD3 R36, P1, R53, UR6, RZ ;  /* 0x0000000635247c10 */ /* 0x000fe4000ff3e0ff */
[----:B------:R-:W-:Y:S02]  /*fb00*/  SHF.R.S32.HI R38, RZ, 0x1f, R55 ;  /* 0x0000001fff267819 */ /* 0x000fe40000011437 */
[----:B------:R-:W-:Y:S01]  /*fb10*/  IADD3.X R37, R37, UR7, R44, P1, !PT ;  /* 0x0000000725257c10 */ /* 0x000fe20008ffe42c */
[----:B------:R-:W-:Y:S01]  /*fb20*/  ULDC.64 UR6, c[0x0][0xb88] ;  /* 0x0002e20000067ab9 */ /* 0x000fe20000000a00 */
[----:B------:R-:W-:Y:S01]  /*fb30*/  SEL R44, R95, R66, P0 ;  /* 0x000000425f2c7207 */ /* 0x000fe20000000000 */
[----:B------:R-:W-:Y:S01]  /*fb40*/  IMAD R38, R38, UR6, RZ ;  /* 0x0000000626267c24 */ /* 0x000fe2000f8e02ff */
[----:B------:R-:W-:Y:S01]  /*fb50*/  LOP3.LUT P1, RZ, R201, 0x3, RZ, 0xc0, !PT ;  /* 0x00000003c9ff7812 */ /* 0x000fe2000782c0ff */
[----:B------:R-:W-:Y:S01]  /*fb60*/  IMAD.WIDE.U32 R36, R55, UR6, R36 ;  /* 0x0000000637247c25 */ /* 0x000fe2000f8e0024 */
[----:B--2---:R-:W-:Y:S01]  /*fb70*/  SEL R39, R84, R129, P0 ;  /* 0x0000008154277207 */ /* 0x004fe20000000000 */
[----:B------:R1:W-:Y:S01]  /*fb80*/  STSM.16.M88.4 [R63], R44 ;  /* 0x0000002c3f007844 */ /* 0x0003e20000000200 */
[----:B0-----:R-:W-:Y:S01]  /*fb90*/  SEL R40, R97, R34, P0 ;  /* 0x0000002261287207 */ /* 0x001fe20000000000 */
[----:B------:R-:W-:Y:S01]  /*fba0*/  IMAD R55, R55, UR7, R38 ;  /* 0x0000000737377c24 */ /* 0x000fe2000f8e0226 */
[----:B------:R-:W-:Y:S01]  /*fbb0*/  ULDC.64 UR6, c[0x0][0xb50] ;  /* 0x0002d40000067ab9 */ /* 0x000fe20000000a00 */
[----:B------:R-:W-:Y:S01]  /*fbc0*/  VIADD R38, R52, 0x8 ;  /* 0x0000000834267836 */ /* 0x000fe20000000000 */
[----:B------:R-:W-:Y:S01]  /*fbd0*/  LEA R48, P4, R36, UR6, 0x2 ;  /* 0x0000000624307c11 */ /* 0x000fe2000f8810ff */
[----:B------:R-:W-:Y:S01]  /*fbe0*/  IMAD.IADD R37, R37, 0x1, R55 ;  /* 0x0000000125257824 */ /* 0x000fe200078e0237 */
[----:B------:R-:W-:-:S02]  /*fbf0*/  SEL R42, R34, R97, P0 ;  /* 0x00000061222a7207 */ /* 0x000fc40000000000 */
[----:B------:R-:W-:Y:S01]  /*fc00*/  SEL R41, R121, R78, P0 ;  /* 0x0000004e79297207 */ /* 0x000fe20000000000 */
[----:B------:R-:W-:Y:S01]  /*fc10*/  SHFL.IDX PT, R66, R48, RZ, 0x1c1f ;  /* 0x001c1fff30427589 */ /* 0x000fe200000e0000 */
[----:B------:R-:W-:Y:S02]  /*fc20*/  LEA.HI.X R36, R36, UR7, R37, 0x2, P4 ;  /* 0x0000000724247c11 */ /* 0x000fe4000a0f1425 */
[----:B------:R-:W-:Y:S01]  /*fc30*/  SEL R37, R129, R84, P0 ;  /* 0x0000005481257207 */ /* 0x000fe20000000000 */
[----:B------:R-:W-:Y:S01]  /*fc40*/  SHFL.IDX PT, R72, R48, 0x1, 0x1c1f ;  /* 0x003c1f0030487f89 */ /* 0x000fe200000e0000 */
[----:B------:R-:W-:Y:S02]  /*fc50*/  SEL R43, R78, R121, P0 ;  /* 0x000000794e2b7207 */ /* 0x000fe40000000000 */
[----:B-1----:R-:W-:Y:S01]  /*fc60*/  SEL R44, R99, R68, P0 ;  /* 0x00000044632c7207 */ /* 0x002fe20000000000 */
[----:B------:R-:W0:Y:S01]  /*fc70*/  SHFL.IDX PT, R67, R36, RZ, 0x1c1f ;  /* 0x001c1fff24437589 */ /* 0x000e2200000e0000 */
[----:B------:R-:W-:-:S02]  /*fc80*/  SEL R46, R68, R99, P0 ;  /* 0x00000063442e7207 */ /* 0x000fc40000000000 */
[----:B------:R-:W-:Y:S01]  /*fc90*/  SEL R45, R123, R94, P0 ;  /* 0x0000005e7b2d7207 */ /* 0x000fe20000000000 */
[----:B------:R1:W2:Y:S01]  /*fca0*/  SHFL.IDX PT, R73, R36, 0x1, 0x1c1f ;  /* 0x003c1f0024497f89 */ /* 0x0002a200000e0000 */
[----:B------:R-:W-:Y:S02]  /*fcb0*/  SEL R47, R94, R123, P0 ;  /* 0x0000007b5e2f7207 */ /* 0x000fe40000000000 */
[----:B------:R-:W-:Y:S01]  /*fcc0*/  SEL R84, R101, R86, P0 ;  /* 0x0000005665547207 */ /* 0x000fe20000000000 */
[----:B------:R-:W-:Y:S01]  /*fcd0*/  STSM.16.M88.4 [R62], R40 ;  /* 0x000000283e007844 */ /* 0x000fe20000000200 */
[----:B------:R-:W-:Y:S02]  /*fce0*/  ISETP.GE.OR P2, PT, R52, R89, P1 ;  /* 0x000000593400720c */ /* 0x000fe40000f46670 */
[----:B------:R-:W-:Y:S01]  /*fcf0*/  SEL R86, R86, R101, P0 ;  /* 0x0000006556567207 */ /* 0x000fe20000000000 */
[----:B------:R-:W-:Y:S01]  /*fd00*/  STSM.16.M88.4 [R61], R44 ;  /* 0x0000002c3d007844 */ /* 0x000fe20000000200 */
[----:B------:R-:W-:-:S02]  /*fd10*/  ISETP.GE.OR P1, PT, R38, R89, P1 ;  /* 0x000000592600720c */ /* 0x000fc40000f26670 */
[----:B------:R-:W-:Y:S01]  /*fd20*/  SEL R76, R103, R70, P0 ;  /* 0x00000046674c7207 */ /* 0x000fe20000000000 */
[----:B------:R-:W-:Y:S01]  /*fd30*/  STSM.16.M88.4 [R60], R84 ;  /* 0x000000543c007844 */ /* 0x000fe20000000200 */
[----:B------:R-:W-:Y:S02]  /*fd40*/  SEL R78, R70, R103, P0 ;  /* 0x00000067464e7207 */ /* 0x000fe40000000000 */
[----:B------:R-:W-:Y:S02]  /*fd50*/  SEL R77, R125, R82, P0 ;  /* 0x000000527d4d7207 */ /* 0x000fe40000000000 */
[----:B------:R-:W-:Y:S02]  /*fd60*/  SEL R79, R82, R125, P0 ;  /* 0x0000007d524f7207 */ /* 0x000fe40000000000 */
[----:B-1----:R-:W-:Y:S02]  /*fd70*/  SEL R36, R105, R88, P0 ;  /* 0x0000005869247207 */ /* 0x002fe40000000000 */
[----:B------:R-:W-:Y:S01]  /*fd80*/  SEL R38, R88, R105, P0 ;  /* 0x0000006958267207 */ /* 0x000fe20000000000 */
[----:B------:R-:W-:Y:S04]  /*fd90*/  STSM.16.M88.4 [R65], R76 ;  /* 0x0000004c41007844 */ /* 0x000fe80000000200 */
[----:B------:R-:W-:Y:S01]  /*fda0*/  STSM.16.M88.4 [R64], R36 ;  /* 0x0000002440007844 */ /* 0x000fe20000000200 */
[----:B------:R-:W-:Y:S01]  /*fdb0*/  BAR.SYNC.DEFER_BLOCKING 0x1, 0x100 ;  /* 0x0044000000007b1d */ /* 0x000fe20000010000 */
[----:B------:R-:W-:-:S05]  /*fdc0*/  UIMAD UR5, UR10, UR8, URZ ;  /* 0x000000080a0572a4 */ /* 0x000fca000f8e023f */
[----:B0-----:R0:W-:Y:S01]  /*fdd0*/  @!P2 ST.E desc[UR52][R66.64], R3 ;  /* 0x000000034200a985 */ /* 0x0011e2000c101934 */
[----:B------:R-:W-:Y:S01]  /*fde0*/  UIMAD.WIDE.U32 UR6, UR42, UR8, URZ ;  /* 0x000000082a0672a5 */ /* 0x000fe2000f8e003f */
[----:B------:R-:W-:Y:S02]  /*fdf0*/  ULDC.64 UR10, c[0x0][0xaf0] ;  /* 0x0002bc00000a7ab9 */ /* 0x000fe40000000a00 */
[----:B--2---:R1:W-:Y:S04]  /*fe00*/  @!P1 ST.E desc[UR52][R72.64], R2 ;  /* 0x0000000248009985 */ /* 0x0043e8000c101934 */
[----:B------:R2:W5:Y:S01]  /*fe10*/  LD.E.128 R52, desc[UR52][R30.64] ;  /* 0x000000341e347980 */ /* 0x000562000c101d00 */
[----:B0-----:R-:W0:Y:S03]  /*fe20*/  @P3 LDC R3, c[0x0][0xbf0] ;  /* 0x0002fc00ff033b82 */ /* 0x001e260000000800 */
[----:B------:R3:W5:Y:S01]  /*fe30*/  LD.E.128 R80, desc[UR52][R6.64] ;  /* 0x0000003406507980 */ /* 0x000762000c101d00 */
[----:B-1----:R-:W-:Y:S01]  /*fe40*/  IMAD R2, R23, 0x20, R200 ;  /* 0x0000002017027824 */ /* 0x002fe200078e02c8 */
[----:B------:R-:W-:-:S02]  /*fe50*/  UIMAD UR5, UR42, UR9, UR5 ;  /* 0x000000092a0572a4 */ /* 0x000fc4000f8e0205 */
[----:B------:R1:W5:Y:S01]  /*fe60*/  LD.E.128 R64, desc[UR52][R4.64] ;  /* 0x0000003404407980 */ /* 0x000362000c101d00 */
[----:B--2---:R-:W2:Y:S01]  /*fe70*/  @P3 LDC R30, c[0x0][0xbec] ;  /* 0x0002fb00ff1e3b82 */ /* 0x004ea20000000800 */
[----:B------:R-:W-:Y:S02]  /*fe80*/  UIMAD UR8, UR12, UR10, URZ ;  /* 0x0000000a0c0872a4 */ /* 0x000fe4000f8e023f */
[----:B------:R-:W5:Y:S01]  /*fe90*/  LD.E.128 R56, desc[UR52][R32.64] ;  /* 0x0000003420387980 */ /* 0x000f62000c101d00 */
[----:B---3--:R-:W-:Y:S01]  /*fea0*/  VIADD R7, R2, UR41 ;  /* 0x0000002902077c36 */ /* 0x008fe20008000000 */
[----:B------:R-:W-:Y:S02]  /*feb0*/  UIADD3 UR7, UR7, UR5, URZ ;  /* 0x0000000507077290 */ /* 0x000fe4000fffe03f */
[----:B------:R-:W-:Y:S01]  /*fec0*/  UIMAD UR5, UR45, UR11, UR8 ;  /* 0x0000000b2d0572a4 */ /* 0x000fe2000f8e0208 */
[----:B------:R-:W5:Y:S01]  /*fed0*/  LD.E.128 R48, desc[UR52][R28.64] ;  /* 0x000000341c307980 */ /* 0x000f62000c101d00 */
[----:B-1----:R-:W-:Y:S01]  /*fee0*/  IMAD.MOV.U32 R5, RZ, RZ, R7 ;  /* 0x000000ffff057224 */ /* 0x002fe200078e0007 */
[----:B------:R-:W-:Y:S01]  /*fef0*/  UIMAD.WIDE.U32 UR6, UR45, UR10, UR6 ;  /* 0x0000000a2d0672a5 */ /* 0x000fe2000f8e0006 */
[----:B------:R-:W-:Y:S01]  /*ff00*/  ULDC.64 UR8, c[0x0][0xae0] ;  /* 0x0002b80000087ab9 */ /* 0x000fe20000000a00 */
[----:B------:R-:W5:Y:S02]  /*ff10*/  LD.E.128 R40, desc[UR52][R26.64] ;  /* 0x000000341a287980 */ /* 0x000f64000c101d00 */
[----:B------:R-:W-:-:S02]  /*ff20*/  UIADD3 UR5, UR7, UR5, URZ ;  /* 0x0000000507057290 */ /* 0x000fc4000fffe03f */
[----:B------:R-:W5:Y:S04]  /*ff30*/  LD.E.128 R68, desc[UR52][R24.64] ;  /* 0x0000003418447980 */ /* 0x000f68000c101d00 */
[----:B------:R-:W5:Y:S01]  /*ff40*/  LD.E.128 R60, desc[UR52][R20.64] ;  /* 0x00000034143c7980 */ /* 0x000f62000c101d00 */
[----:B--2---:R-:W-:-:S03]  /*ff50*/  @P3 IMAD.HI.U32 R2, R7, R30, RZ ;  /* 0x0000001e07023227 */ /* 0x004fc600078e00ff */
[----:B------:R-:W5:Y:S02]  /*ff60*/  LD.E.128 R44, desc[UR52][R14.64] ;  /* 0x000000340e2c7980 */ /* 0x000f64000c101d00 */
[----:B0-----:R-:W-:Y:S02]  /*ff70*/  @P3 SHF.R.U32.HI R5, RZ, R3, R2 ;  /* 0x00000003ff053219 */ /* 0x001fe40000011602 */
[----:B------:R-:W5:Y:S02]  /*ff80*/  LD.E.128 R36, desc[UR52][R12.64] ;  /* 0x000000340c247980 */ /* 0x000f64000c101d00 */
[--C-:B------:R-:W-:Y:S01]  /*ff90*/  SHF.R.S32.HI R4, RZ, 0x1f, R5.reuse ;  /* 0x0000001fff047819 */ /* 0x100fe20000011405 */
[----:B------:R-:W-:Y:S01]  /*ffa0*/  IMAD.MOV R6, RZ, RZ, -R5 ;  /* 0x000000ffff067224 */ /* 0x000fe200078e0a05 */
[----:B------:R-:W5:Y:S01]  /*ffb0*/  LD.E.128 R76, desc[UR52][R8.64] ;  /* 0x00000034084c7980 */ /* 0x000f62000c101d00 */
[----:B------:R-:W-:Y:S02]  /*ffc0*/  IMAD.U32 R3, RZ, RZ, UR7 ;  /* 0x00000007ff037e24 */ /* 0x000fe4000f8e00ff */
[----:B------:R-:W-:Y:S01]  /*ffd0*/  IMAD R4, R4, UR8, RZ ;  /* 0x0000000804047c24 */ /* 0x000fe2000f8e02ff */
[----:B------:R0:W5:Y:S01]  /*ffe0*/  LD.E.128 R72, desc[UR52][R10.64] ;  /* 0x000000340a487980 */ /* 0x000162000c101d00 */
[----:B------:R-:W-:-:S02]  /*fff0*/  IMAD R35, R35, R6, R7 ;  /* 0x0000000623237224 */ /* 0x000fc400078e0207 */
[----:B------:R-:W-:Y:S01]  /*10000*/  IMAD.U32 R2, RZ, RZ, UR6 ;  /* 0x00000006ff027e24 */ /* 0x000fe2000f8e00ff */
[----:B------:R-:W-:Y:S01]  /*10010*/  @!PT LDS RZ, [RZ] ;  /* 0x00000000fffff984 */ /* 0x000fe20000000800 */
[----:B------:R-:W-:Y:S01]  /*10020*/  @!PT LDS RZ, [RZ] ;  /* 0x00000000fffff984 */ /* 0x000fe20000000800 */
[----:B------:R-:W-:Y:S01]  /*10030*/  @!PT LDS RZ, [RZ] ;  /* 0x00000000fffff984 */ /* 0x000fe20000000800 */
[----:B------:R-:W-:Y:S01]  /*10040*/  @!PT LDS RZ, [RZ] ;  /* 0x00000000fffff984 */ /* 0x000fe20000000800 */
[----:B------:R1:W-:Y:S06]  /*10050*/  MEMBAR.ALL.CTA ;  /* 0x0000000000007992 */ /* 0x0003ec0000008000 */
[----:B-1----:R-:W1:Y:S01]  /*10060*/  FENCE.VIEW.ASYNC.S ;  /* 0x00000000000073c6 */ /* 0x002e620000000000 */
[----:B------:R-:W-:Y:S01]  /*10070*/  IMAD.U32 R3, RZ, RZ, UR5 ;  /* 0x00000005ff037e24 */ /* 0x000fe2000f8e00ff */
[----:B------:R-:W-:Y:S01]  /*10080*/  ULDC.64 UR6, c[0x0][0xad8] ;  /* 0x0002b60000067ab9 */ /* 0x000fe20000000a00 */
[C---:B------:R-:W-:Y:S01]  /*10090*/  IMAD R7, R5.reuse, UR9, R4 ;  /* 0x0000000905077c24 */ /* 0x040fe2000f8e0204 */
[----:B------:R-:W-:Y:S01]  /*100a0*/  SHF.R.S32.HI R4, RZ, 0x1f, R35 ;  /* 0x0000001fff047819 */ /* 0x000fe20000011423 */
[----:B------:R-:W-:-:S04]  /*100b0*/  IMAD.WIDE.U32 R2, R5, UR8, R2 ;  /* 0x0000000805027c25 */ /* 0x000fc8000f8e0002 */
[----:B------:R-:W-:Y:S02]  /*100c0*/  IMAD.IADD R3, R3, 0x1, R7 ;  /* 0x0000000103037824 */ /* 0x000fe400078e0207 */
[----:B------:R-:W-:Y:S02]  /*100d0*/  IMAD R6, R4, UR6, RZ ;  /* 0x0000000604067c24 */ /* 0x000fe4000f8e02ff */
[----:B0-----:R-:W-:Y:S02]  /*100e0*/  VIADD R10, R200, UR41 ;  /* 0x00000029c80a7c36 */ /* 0x001fe40008000000 */
        /* <DEDUP_REMOVED lines=12> */
[----:B-1----:R0:W-:Y:S01]  /*101b0*/  SYNCS.ARRIVE.TRANS64.RED.A1T0 RZ, [R0+URZ], RZ ;  /* 0x000000ff00ff79a7 */ /* 0x0021e2000810043f */
        /* <DEDUP_REMOVED lines=8> */
[----:B------:R-:W-:-:S09]  /*10240*/  ISETP.GE.AND P2, PT, R22, UR5, PT ;  /* 0x0000000516007c0c */ /* 0x000fd2000bf46270 */
[CC--:B--2---:R-:W-:Y:S02]  /*10250*/  @!P4 LEA R2, P6, R18.reuse, R7.reuse, 0x1 ;  /* 0x000000071202c211 */ /* 0x0c4fe400078c08ff */
[CC--:B------:R-:W-:Y:S02]  /*10260*/  @!P3 LEA R4, P5, R19.reuse, R7.reuse, 0x1 ;  /* 0x000000071304b211 */ /* 0x0c0fe400078a08ff */
[-C--:B0-----:R-:W-:Y:S02]  /*10270*/  @!P4 LEA.HI.X R3, R18, R0.reuse, R207, 0x1, P6 ;  /* 0x000000001203c211 */ /* 0x081fe400030f0ccf */
[C---:B------:R-:W-:Y:S02]  /*10280*/  @!P2 LEA R6, P6, R22.reuse, R7, 0x1 ;  /* 0x000000071606a211 */ /* 0x040fe400078c08ff */
[-C--:B------:R-:W-:Y:S01]  /*10290*/  @!P3 LEA.HI.X R5, R19, R0.reuse, R206, 0x1, P5 ;  /* 0x000000001305b211 */ /* 0x080fe200028f0cce */
[----:B-----5:R3:W-:Y:S01]  /*102a0*/  @!P4 ST.E.128 desc[UR52][R2.64], R56 ;  /* 0x000000380200c985 */ /* 0x0207e2000c101d34 */
[----:B------:R-:W-:-:S03]  /*102b0*/  @!P2 LEA.HI.X R7, R22, R0, R205, 0x1, P6 ;  /* 0x000000001607a211 */ /* 0x000fc600030f0ccd */
[----:B------:R3:W-:Y:S04]  /*102c0*/  @!P3 ST.E.128 desc[UR52][R4.64], R68 ;  /* 0x000000440400b985 */ /* 0x0007e8000c101d34 */
[----:B------:R3:W-:Y:S02]  /*102d0*/  @!P2 ST.E.128 desc[UR52][R6.64], R80 ;  /* 0x000000500600a985 */ /* 0x0007e4000c101d34 */
.L_x_4727:
[----:B------:R-:W-:Y:S05]  /*102e0*/  BSYNC B1 ;  /* 0x0000000000017941 */ /* 0x000fea0003800000 */
.L_x_4726:
[----:B0-----:R0:W4:Y:S01]  /*102f0*/  SHFL.IDX PT, R0, R9, 0x1, 0x181f ;  /* 0x00381f0009007f89 */ /* 0x00112200000e0000 */
[----:B------:R-:W-:Y:S03]  /*10300*/  BSSY B1, `(.L_x_4728) ;  /* 0x0000010000017945 */ /* 0x000fe60003800000 */
[----:B--23--:R0:W2:Y:S01]  /*10310*/  SHFL.IDX PT, R7, R8, 0x1, 0x181f ;  /* 0x00381f0008077f89 */ /* 0x00c0a200000e0000 */
[----:B------:R-:W-:Y:S05]  /*10320*/  @P1 BRA `(.L_x_4729) ;  /* 0x0000000000341947 */ /* 0x000fea0003800000 */
[----:B------:R-:W-:Y:S02]  /*10330*/  ULDC UR5, c[0x0][0xac8] ;  /* 0x0002b20000057ab9 */ /* 0x000fe40000000800 */
[----:B------:R-:W-:Y:S02]  /*10340*/  ISETP.GE.AND P4, PT, R18, UR5, PT ;  /* 0x0000000512007c0c */ /* 0x000fe4000bf86270 */
[----:B------:R-:W-:Y:S02]  /*10350*/  ISETP.GE.AND P5, PT, R19, UR5, PT ;  /* 0x0000000513007c0c */ /* 0x000fe4000bfa6270 */
[----:B------:R-:W-:-:S09]  /*10360*/  ISETP.GE.AND P6, PT, R22, UR5, PT ;  /* 0x0000000516007c0c */ /* 0x000fd2000bfc6270 */
[-C--:B--2---:R-:W-:Y:S02]  /*10370*/  @!P4 LEA R2, P1, R18, R7.reuse, 0x1 ;  /* 0x000000071202c211 */ /* 0x084fe400078208ff */
[CC--:B------:R-:W-:Y:S02]  /*10380*/  @!P5 LEA R4, P2, R19.reuse, R7.reuse, 0x1 ;  /* 0x000000071304d211 */ /* 0x0c0fe400078408ff */
[----:B------:R-:W-:Y:S02]  /*10390*/  @!P6 LEA R6, P3, R22, R7, 0x1 ;  /* 0x000000071606e211 */ /* 0x000fe400078608ff */
[-C--:B----4-:R-:W-:Y:S02]  /*103a0*/  @!P4 LEA.HI.X R3, R18, R0.reuse, R207, 0x1, P1 ;  /* 0x000000001203c211 */ /* 0x090fe400008f0ccf */
[-C--:B------:R-:W-:Y:S02]  /*103b0*/  @!P5 LEA.HI.X R5, R19, R0.reuse, R206, 0x1, P2 ;  /* 0x000000001305d211 */ /* 0x080fe400010f0cce */
[----:B------:R-:W-:Y:S01]  /*103c0*/  @!P6 LEA.HI.X R7, R22, R0, R205, 0x1, P3 ;  /* 0x000000001607e211 */ /* 0x000fe200018f0ccd */
[----:B-----5:R3:W-:Y:S04]  /*103d0*/  @!P4 ST.E.128 desc[UR52][R2.64], R52 ;  /* 0x000000340200c985 */ /* 0x0207e8000c101d34 */
[----:B------:R3:W-:Y:S04]  /*103e0*/  @!P5 ST.E.128 desc[UR52][R4.64], R60 ;  /* 0x0000003c0400d985 */ /* 0x0007e8000c101d34 */
[----:B------:R3:W-:Y:S02]  /*103f0*/  @!P6 ST.E.128 desc[UR52][R6.64], R76 ;  /* 0x0000004c0600e985 */ /* 0x0007e4000c101d34 */
.L_x_4729:
[----:B------:R-:W-:Y:S05]  /*10400*/  BSYNC B1 ;  /* 0x0000000000017941 */ /* 0x000fea0003800000 */
.L_x_4728:
[----:B----4-:R4:W0:Y:S01]  /*10410*/  SHFL.IDX PT, R0, R9, 0x2, 0x181f ;  /* 0x00581f0009007f89 */ /* 0x01082200000e0000 */
        /* <DEDUP_REMOVED lines=10> */
[-C--:B0-----:R-:W-:Y:S02]  /*104c0*/  @!P3 LEA.HI.X R3, R18, R0.reuse, R207, 0x1, P0 ;  /* 0x000000001203b211 */ /* 0x081fe400000f0ccf */
[-C--:B------:R-:W-:Y:S02]  /*104d0*/  @!P4 LEA.HI.X R5, R19, R0.reuse, R206, 0x1, P1 ;  /* 0x000000001305c211 */ /* 0x080fe400008f0cce */
[----:B------:R-:W-:Y:S01]  /*104e0*/  @!P5 LEA.HI.X R7, R22, R0, R205, 0x1, P2 ;  /* 0x000000001607d211 */ /* 0x000fe200010f0ccd */
[----:B-----5:R3:W-:Y:S04]  /*104f0*/  @!P3 ST.E.128 desc[UR52][R2.64], R48 ;  /* 0x000000300200b985 */ /* 0x0207e8000c101d34 */
[----:B------:R3:W-:Y:S04]  /*10500*/  @!P4 ST.E.128 desc[UR52][R4.64], R44 ;  /* 0x0000002c0400c985 */ /* 0x0007e8000c101d34 */
[----:B------:R3:W-:Y:S02]  /*10510*/  @!P5 ST.E.128 desc[UR52][R6.64], R72 ;  /* 0x000000480600d985 */ /* 0x0007e4000c101d34 */
.L_x_4731:
[----:B------:R-:W-:Y:S05]  /*10520*/  BSYNC B1 ;  /* 0x0000000000017941 */ /* 0x000fea0003800000 */
.L_x_4730:
[----:B0-----:R-:W-:Y:S01]  /*10530*/  VIADD R0, R10, 0x60 ;  /* 0x000000600a007836 */ /* 0x001fe20000000000 */
[----:B-1--4-:R-:W0:Y:S04]  /*10540*/  SHFL.IDX PT, R9, R9, 0x3, 0x181f ;  /* 0x00781f0009097f89 */ /* 0x012e2800000e0000 */
[----:B------:R-:W-:Y:S01]  /*10550*/  ISETP.GE.AND P0, PT, R0, R89, PT ;  /* 0x000000590000720c */ /* 0x000fe20003f06270 */
[----:B--23--:R1:W2:-:S12]  /*10560*/  SHFL.IDX PT, R7, R8, 0x3, 0x181f ;  /* 0x00781f0008077f89 */ /* 0x00c29800000e0000 */
[----:B-1----:R-:W-:Y:S05]  /*10570*/  @P0 BRA `(.L_x_4732) ;  /* 0x0000000800d00947 */ /* 0x002fea0003800000 */
[----:B------:R-:W-:Y:S02]  /*10580*/  ULDC UR5, c[0x0][0xac8] ;  /* 0x0002b20000057ab9 */ /* 0x000fe40000000800 */
[----:B------:R-:W-:Y:S02]  /*10590*/  ISETP.GE.AND P2, PT, R18, UR5, PT ;  /* 0x0000000512007c0c */ /* 0x000fe4000bf46270 */
[----:B------:R-:W-:-:S11]  /*105a0*/  ISETP.GE.AND P3, PT, R19, UR5, PT ;  /* 0x0000000513007c0c */ /* 0x000fd6000bf66270 */
[CC--:B--2---:R-:W-:Y:S02]  /*105b0*/  @!P2 LEA R2, P0, R18.reuse, R7.reuse, 0x1 ;  /* 0x000000071202a211 */ /* 0x0c4fe400078008ff */
[C---:B------:R-:W-:Y:S02]  /*105c0*/  @!P3 LEA R4, P1, R19.reuse, R7, 0x1 ;  /* 0x000000071304b211 */ /* 0x040fe400078208ff */
[-C--:B0-----:R-:W-:Y:S02]  /*105d0*/  @!P2 LEA.HI.X R3, R18, R9.reuse, R207, 0x1, P0 ;  /* 0x000000091203a211 */ /* 0x081fe400000f0ccf */
[----:B------:R-:W-:Y:S02]  /*105e0*/  @!P3 LEA.HI.X R5, R19, R9, R206, 0x1, P1 ;  /* 0x000000091305b211 */ /* 0x000fe400008f0cce */
[----:B------:R-:W-:Y:S01]  /*105f0*/  ISETP.GE.AND P0, PT, R22, UR5, PT ;  /* 0x0000000516007c0c */ /* 0x000fe2000bf06270 */
[----:B-----5:R1:W-:Y:S04]  /*10600*/  @!P2 ST.E.128 desc[UR52][R2.64], R40 ;  /* 0x000000280200a985 */ /* 0x0203e8000c101d34 */
[----:B------:R1:W-:Y:S08]  /*10610*/  @!P3 ST.E.128 desc[UR52][R4.64], R36 ;  /* 0x000000240400b985 */ /* 0x0003f0000c101d34 */
[----:B------:R-:W-:Y:S05]  /*10620*/  @P0 BRA `(.L_x_4732) ;  /* 0x0000000800a40947 */ /* 0x000fea0003800000 */
[----:B-1----:R-:W-:-:S04]  /*10630*/  LEA R2, P0, R22, R7, 0x1 ;  /* 0x0000000716027211 */ /* 0x002fc800078008ff */
[----:B------:R-:W-:-:S05]  /*10640*/  LEA.HI.X R3, R22, R9, R205, 0x1, P0 ;  /* 0x0000000916037211 */ /* 0x000fca00000f0ccd */
[----:B------:R3:W-:Y:S01]  /*10650*/  ST.E.128 desc[UR52][R2.64], R64 ;  /* 0x0000004002007985 */ /* 0x0007e2000c101d34 */
[----:B------:R-:W-:Y:S05]  /*10660*/  BRA `(.L_x_4732) ;  /* 0x0000000800947947 */ /* 0x000fea0003800000 */
.L_x_4725:
        /* <DEDUP_REMOVED lines=50> */
.L_x_4734:
[----:B------:R-:W-:Y:S05]  /*10990*/  BSYNC B1 ;  /* 0x0000000000017941 */ /* 0x000fea0003800000 */
.L_x_4733:
        /* <DEDUP_REMOVED lines=49> */
[----:B------:R-:W-:-:S09]  /*10cb0*/  ISETP.GE.AND P2, PT, R22, UR5, PT ;  /* 0x0000000516007c0c */ /* 0x000fd2000bf46270 */
[CC--:B-1----:R-:W-:Y:S02]  /*10cc0*/  @!P4 LEA R10, P6, R18.reuse, R3.reuse, 0x1 ;  /* 0x00000003120ac211 */ /* 0x0c2fe400078c08ff */
[CC--:B------:R-:W-:Y:S02]  /*10cd0*/  @!P3 LEA R12, P5, R19.reuse, R3.reuse, 0x1 ;  /* 0x00000003130cb211 */ /* 0x0c0fe400078a08ff */
[-C--:B--2---:R-:W-:Y:S02]  /*10ce0*/  @!P4 LEA.HI.X R11, R18, R0.reuse, R207, 0x1, P6 ;  /* 0x00000000120bc211 */ /* 0x084fe400030f0ccf */
[C---:B------:R-:W-:Y:S02]  /*10cf0*/  @!P2 LEA R2, P6, R22.reuse, R3, 0x1 ;  /* 0x000000031602a211 */ /* 0x040fe400078c08ff */
[-C--:B------:R-:W-:Y:S01]  /*10d00*/  @!P3 LEA.HI.X R13, R19, R0.reuse, R206, 0x1, P5 ;  /* 0x00000000130db211 */ /* 0x080fe200028f0cce */
[----:B------:R3:W-:Y:S01]  /*10d10*/  @!P4 ST.E.128 desc[UR52][R10.64], RZ ;  /* 0x000000ff0a00c985 */ /* 0x0007e2000c101d34 */
[----:B------:R-:W-:-:S03]  /*10d20*/  @!P2 LEA.HI.X R3, R22, R0, R205, 0x1, P6 ;  /* 0x000000001603a211 */ /* 0x000fc600030f0ccd */
[----:B------:R3:W-:Y:S04]  /*10d30*/  @!P3 ST.E.128 desc[UR52][R12.64], RZ ;  /* 0x000000ff0c00b985 */ /* 0x0007e8000c101d34 */
[----:B------:R3:W-:Y:S02]  /*10d40*/  @!P2 ST.E.128 desc[UR52][R2.64], RZ ;  /* 0x000000ff0200a985 */ /* 0x0007e4000c101d34 */
.L_x_4736:
[----:B------:R-:W-:Y:S05]  /*10d50*/  BSYNC B1 ;  /* 0x0000000000017941 */ /* 0x000fea0003800000 */
.L_x_4735:
        /* <DEDUP_REMOVED lines=9> */
[CC--:B------:R-:W-:Y:S02]  /*10df0*/  @!P5 LEA R12, P2, R19.reuse, R3.reuse, 0x1 ;  /* 0x00000003130cd211 */ /* 0x0c0fe400078408ff */
[----:B------:R-:W-:Y:S02]  /*10e00*/  @!P6 LEA R2, P3, R22, R3, 0x1 ;  /* 0x000000031602e211 */ /* 0x000fe400078608ff */
[-C--:B----4-:R-:W-:Y:S02]  /*10e10*/  @!P4 LEA.HI.X R11, R18, R0.reuse, R207, 0x1, P1 ;  /* 0x00000000120bc211 */ /* 0x090fe400008f0ccf */
[-C--:B------:R-:W-:Y:S02]  /*10e20*/  @!P5 LEA.HI.X R13, R19, R0.reuse, R206, 0x1, P2 ;  /* 0x00000000130dd211 */ /* 0x080fe400010f0cce */
[----:B------:R-:W-:Y:S01]  /*10e30*/  @!P6 LEA.HI.X R3, R22, R0, R205, 0x1, P3 ;  /* 0x000000001603e211 */ /* 0x000fe200018f0ccd */
[----:B------:R3:W-:Y:S04]  /*10e40*/  @!P4 ST.E.128 desc[UR52][R10.64], RZ ;  /* 0x000000ff0a00c985 */ /* 0x0007e8000c101d34 */
[----:B------:R3:W-:Y:S04]  /*10e50*/  @!P5 ST.E.128 desc[UR52][R12.64], RZ ;  /* 0x000000ff0c00d985 */ /* 0x0007e8000c101d34 */
[----:B------:R3:W-:Y:S02]  /*10e60*/  @!P6 ST.E.128 desc[UR52][R2.64], RZ ;  /* 0x000000ff0200e985 */ /* 0x0007e4000c101d34 */
.L_x_4738:
[----:B------:R-:W-:Y:S05]  /*10e70*/  BSYNC B1 ;  /* 0x0000000000017941 */ /* 0x000fea0003800000 */
.L_x_4737:
        /* <DEDUP_REMOVED lines=11> */
[-C--:B0-----:R-:W-:Y:S02]  /*10f30*/  @!P3 LEA.HI.X R11, R18, R0.reuse, R207, 0x1, P0 ;  /* 0x00000000120bb211 */ /* 0x081fe400000f0ccf */
[-C--:B------:R-:W-:Y:S02]  /*10f40*/  @!P4 LEA.HI.X R13, R19, R0.reuse, R206, 0x1, P1 ;  /* 0x00000000130dc211 */ /* 0x080fe400008f0cce */
[----:B------:R-:W-:Y:S01]  /*10f50*/  @!P5 LEA.HI.X R3, R22, R0, R205, 0x1, P2 ;  /* 0x000000001603d211 */ /* 0x000fe200010f0ccd */
[----:B------:R3:W-:Y:S04]  /*10f60*/  @!P3 ST.E.128 desc[UR52][R10.64], RZ ;  /* 0x000000ff0a00b985 */ /* 0x0007e8000c101d34 */
[----:B------:R3:W-:Y:S04]  /*10f70*/  @!P4 ST.E.128 desc[UR52][R12.64], RZ ;  /* 0x000000ff0c00c985 */ /* 0x0007e8000c101d34 */
[----:B------:R3:W-:Y:S02]  /*10f80*/  @!P5 ST.E.128 desc[UR52][R2.64], RZ ;  /* 0x000000ff0200d985 */ /* 0x0007e4000c101d34 */
.L_x_4740:
[----:B------:R-:W-:Y:S05]  /*10f90*/  BSYNC B1 ;  /* 0x0000000000017941 */ /* 0x000fea0003800000 */
.L_x_4739:
        /* <DEDUP_REMOVED lines=8> */
[----:B------:R-:W-:-:S09]  /*11020*/  ISETP.GE.AND P5, PT, R22, UR5, PT ;  /* 0x0000000516007c0c */ /* 0x000fd2000bfa6270 */
[-C--:B-12-4-:R-:W-:Y:S02]  /*11030*/  @!P3 LEA R4, P0, R18, R3.reuse, 0x1 ;  /* 0x000000031204b211 */ /* 0x096fe400078008ff */
[CC--:B------:R-:W-:Y:S02]  /*11040*/  @!P4 LEA R6, P1, R19.reuse, R3.reuse, 0x1 ;  /* 0x000000031306c211 */ /* 0x0c0fe400078208ff */
[----:B------:R-:W-:Y:S02]  /*11050*/  @!P5 LEA R2, P2, R22, R3, 0x1 ;  /* 0x000000031602d211 */ /* 0x000fe400078408ff */
[-C--:B---3--:R-:W-:Y:S02]  /*11060*/  @!P3 LEA.HI.X R5, R18, R0.reuse, R207, 0x1, P0 ;  /* 0x000000001205b211 */ /* 0x088fe400000f0ccf */
[-C--:B------:R-:W-:Y:S02]  /*11070*/  @!P4 LEA.HI.X R7, R19, R0.reuse, R206, 0x1, P1 ;  /* 0x000000001307c211 */ /* 0x080fe400008f0cce */
[----:B------:R-:W-:Y:S01]  /*11080*/  @!P5 LEA.HI.X R3, R22, R0, R205, 0x1, P2 ;  /* 0x000000001603d211 */ /* 0x000fe200010f0ccd */
[----:B------:R0:W-:Y:S04]  /*11090*/  @!P3 ST.E.128 desc[UR52][R4.64], RZ ;  /* 0x000000ff0400b985 */ /* 0x0001e8000c101d34 */
[----:B------:R0:W-:Y:S04]  /*110a0*/  @!P4 ST.E.128 desc[UR52][R6.64], RZ ;  /* 0x000000ff0600c985 */ /* 0x0001e8000c101d34 */
[----:B------:R0:W-:Y:S02]  /*110b0*/  @!P5 ST.E.128 desc[UR52][R2.64], RZ ;  /* 0x000000ff0200d985 */ /* 0x0001e4000c101d34 */
.L_x_4732:
[----:B------:R-:W-:Y:S05]  /*110c0*/  BSYNC B0 ;  /* 0x0000000000007941 */ /* 0x000fea0003800000 */
.L_x_4724:
[----:B------:R-:W-:Y:S02]  /*110d0*/  ULDC UR5, c[0x0][0xc38] ;  /* 0x00030e0000057ab9 */ /* 0x000fe40000000800 */
[----:B------:R-:W-:-:S06]  /*110e0*/  UISETP.GE.AND UP0, UPT, UR4, UR5, UPT ;  /* 0x000000050400728c */ /* 0x000fcc000bf06270 */
[----:B------:R-:W-:-:S13]  /*110f0*/  PLOP3.LUT P0, PT, PT, PT, UP0, 0x80, 0x0 ;  /* 0x000000000000781c */ /* 0x000fda0003f0f008 */
[----:B------:R-:W-:Y:S05]  /*11100*/  @!P0 BRA `(.L_x_4741) ;  /* 0xfffffefc00008947 */ /* 0x000fea000383ffff */
[----:B------:R-:W-:Y:S05]  /*11110*/  EXIT ;  /* 0x000000000000794d */ /* 0x000fea0003800000 */
.L_x_4635:
        /* <DEDUP_REMOVED lines=26> */
[----:B------:R-:W-:Y:S01]  /*112c0*/  IMAD.MOV.U32 R23, RZ, RZ, RZ ;  /* 0x000000ffff177224 */ /* 0x000fe200078e00ff */
[----:B------:R-:W-:-:S02]  /*112d0*/  UIMAD UR40, UR40, UR39, URZ ;  /* 0x00000027282872a4 */ /* 0x000fc4000f8e023f */
[----:B------:R-:W-:Y:S01]  /*112e0*/  USEL UR4, UR4, 0x1, UP0 ;  /* 0x0000000104047887 */ /* 0x000fe20008000000 */
[----:B------:R-:W-:Y:S01]  /*112f0*/  ULDC UR49, c[0x0][0xc] ;  /* 0x0000030000317ab9 */ /* 0x000fe20000000800 */
[----:B------:R-:W-:Y:S02]  /*11300*/  ULOP3.LUT UR48, UR43, 0x2, URZ, 0xfc, !UPT ;  /* 0x000000022b307892 */ /* 0x000fe4000f8efc3f */
[----:B------:R-:W-:Y:S02]  /*11310*/  UIMAD UR41, UR4, UR6, URZ ;  /* 0x00000006042972a4 */ /* 0x000fe4000f8e023f */
[----:B------:R-:W-:Y:S02]  /*11320*/  ULOP3.LUT UR47, UR43, 0x1, URZ, 0xfc, !UPT ;  /* 0x000000012b2f7892 */ /* 0x000fe4000f8efc3f */
[----:B------:R-:W-:Y:S02]  /*11330*/  UIADD3 UR4, UR41, 0x7f, URZ ;  /* 0x0000007f29047890 */ /* 0x000fe4000fffe03f */
[----:B------:R-:W-:-:S02]  /*11340*/  UIADD3 UR46, UR41, 0x1, -UR39 ;  /* 0x00000001292e7890 */ /* 0x000fc4000fffe827 */
[----:B------:R-:W-:Y:S01]  /*11350*/  UIADD3 UR39, UR41, -UR39, URZ ;  /* 0x8000002729277290 */ /* 0x000fe2000fffe03f */
[C---:B0-----:R-:W-:Y:S01]  /*11360*/  IMAD.SHL.U32 R2, R10.reuse, 0x80, RZ ;  /* 0x000000800a027824 */ /* 0x041fe200078e00ff */
[C---:B------:R-:W-:Y:S01]  /*11370*/  LOP3.LUT R9, R10.reuse, 0x7f, RZ, 0xc0, !PT ;  /* 0x0000007f0a097812 */ /* 0x040fe200078ec0ff */
[C---:B------:R-:W-:Y:S01]  /*11380*/  IMAD.SHL.U32 R29, R10.reuse, 0x10, RZ ;  /* 0x000000100a1d7824 */ /* 0x040fe200078e00ff */
[----:B------:R-:W-:Y:S01]  /*11390*/  SHF.R.U32.HI R0, RZ, 0x1, R10 ;  /* 0x00000001ff007819 */ /* 0x000fe2000001160a */
[----:B------:R-:W-:Y:S01]  /*113a0*/  IMAD.SHL.U32 R17, R10, 0x40, RZ ;  /* 0x000000400a117824 */ /* 0x000fe200078e00ff */
[----:B------:R-:W-:Y:S01]  /*113b0*/  LOP3.LUT R4, R2, 0x380, RZ, 0xc0, !PT ;  /* 0x0000038002047812 */ /* 0x000fe200078ec0ff */
[----:B------:R-:W-:Y:S01]  /*113c0*/  IMAD.SHL.U32 R7, R10, 0x2, RZ ;  /* 0x000000020a077824 */ /* 0x000fe200078e00ff */
[----:B------:R-:W-:Y:S02]  /*113d0*/  LOP3.LUT R2, R2, 0x400, RZ, 0xc0, !PT ;  /* 0x0000040002027812 */ /* 0x000fe400078ec0ff */
[----:B------:R-:W-:-:S02]  /*113e0*/  SHF.R.U32.HI R5, RZ, 0x5, R9 ;  /* 0x00000005ff057819 */ /* 0x000fc40000011609 */
[----:B------:R-:W-:Y:S02]  /*113f0*/  LOP3.LUT R8, R29, 0x40, RZ, 0xc0, !PT ;  /* 0x000000401d087812 */ /* 0x000fe400078ec0ff */
[----:B------:R-:W-:Y:S01]  /*11400*/  LOP3.LUT R3, R17, 0x180, RZ, 0xc0, !PT ;  /* 0x0000018011037812 */ /* 0x000fe200078ec0ff */
[C---:B------:R-:W-:Y:S01]  /*11410*/  IMAD R2, R5.reuse, 0x800, R2 ;  /* 0x0000080005027824 */ /* 0x040fe200078e0202 */
[----:B------:R-:W-:Y:S01]  /*11420*/  LOP3.LUT R4, R4, 0x10, R10, 0xf8, !PT ;  /* 0x0000001004047812 */ /* 0x000fe200078ef80a */
[----:B------:R-:W-:Y:S01]  /*11430*/  IMAD R37, R5, 0x200, R8 ;  /* 0x0000020005257824 */ /* 0x000fe200078e0208 */
[----:B------:R-:W-:Y:S01]  /*11440*/  LOP3.LUT R0, R3, 0x30, R0, 0xf8, !PT ;  /* 0x0000003003007812 */ /* 0x000fe200078ef800 */
[----:B------:R-:W-:Y:S01]  /*11450*/  IMAD.SHL.U32 R3, R10, 0x8, RZ ;  /* 0x000000080a037824 */ /* 0x000fe200078e00ff */
[C---:B------:R-:W-:Y:S02]  /*11460*/  LOP3.LUT R6, R29.reuse, 0x1b0, RZ, 0xc0, !PT ;  /* 0x000001b01d067812 */ /* 0x040fe400078ec0ff */
[----:B------:R-:W-:Y:S01]  /*11470*/  LOP3.LUT R5, R4, 0x70, R29, 0x78, !PT ;  /* 0x0000007004057812 */ /* 0x000fe200078e781d */
[----:B------:R-:W-:Y:S01]  /*11480*/  IMAD.U32 R4, RZ, RZ, UR5 ;  /* 0x00000005ff047e24 */ /* 0x000fe2000f8e00ff */
[----:B------:R-:W-:Y:S01]  /*11490*/  LOP3.LUT R29, R29, 0x30, RZ, 0xc0, !PT ;  /* 0x000000301d1d7812 */ /* 0x000fe200078ec0ff */
[----:B------:R-:W-:Y:S01]  /*114a0*/  USHF.R.S32.HI UR5, URZ, 0x1f, UR4 ;  /* 0x0000001f3f057899 */ /* 0x000fe20008011404 */
[----:B------:R-:W-:Y:S01]  /*114b0*/  LOP3.LUT R0, R0, 0x30, R3, 0x78, !PT ;  /* 0x0000003000007812 */ /* 0x000fe200078e7803 */
[----:B------:R-:W-:Y:S01]  /*114c0*/  IMAD.IADD R36, R2, 0x1, R5 ;  /* 0x0000000102247824 */ /* 0x000fe200078e0205 */
[----:B------:R-:W-:Y:S01]  /*114d0*/  LOP3.LUT R3, R29, 0x40, RZ, 0xfc, !PT ;  /* 0x000000401d037812 */ /* 0x000fe200078efcff */
[----:B------:R-:W-:Y:S01]  /*114e0*/  IMAD.MOV.U32 R2, RZ, RZ, 0x20 ;  /* 0x00000020ff027424 */ /* 0x000fe200078e00ff */
[----:B------:R-:W-:Y:S01]  /*114f0*/  R2P PR, R10, 0x6 ;  /* 0x000000060a007804 */ /* 0x000fe20000000000 */
[----:B------:R-:W-:Y:S01]  /*11500*/  VIADD R33, R36, 0x40 ;  /* 0x0000004024217836 */ /* 0x000fe20000000000 */
[C---:B------:R-:W-:Y:S01]  /*11510*/  ISETP.GE.AND P4, PT, R3.reuse, UR7, PT ;  /* 0x0000000703007c0c */ /* 0x040fe2000bf86270 */
[----:B------:R0:W-:Y:S01]  /*11520*/  STL [R1+0x8], R4 ;  /* 0x0000080401007387 */ /* 0x0001e20000100800 */
[C---:B------:R-:W-:Y:S01]  /*11530*/  ISETP.GE.AND P3, PT, R3.reuse, UR7, PT ;  /* 0x0000000703007c0c */ /* 0x040fe2000bf66270 */
[----:B------:R-:W-:Y:S01]  /*11540*/  ULEA.HI UR5, UR5, UR4, URZ, 0x7 ;  /* 0x0000000405057291 */ /* 0x000fe2000f8f383f */
[----:B------:R-:W-:Y:S01]  /*11550*/  ISETP.GE.AND P0, PT, R3, UR8, PT ;  /* 0x0000000803007c0c */ /* 0x000fe2000bf06270 */
[----:B------:R-:W-:Y:S01]  /*11560*/  STL [R1+0xc], RZ ;  /* 0x00000cff01007387 */ /* 0x000fe20000100800 */
[----:B------:R-:W-:Y:S01]  /*11570*/  LOP3.LUT R3, R29, 0x80, RZ, 0xfc, !PT ;  /* 0x000000801d037812 */ /* 0x000fe200078efcff */
[----:B------:R-:W-:Y:S01]  /*11580*/  USHF.R.S32.HI UR38, URZ, 0x7, UR5 ;  /* 0x000000073f267899 */ /* 0x000fe20008011405 */
[----:B------:R-:W-:-:S02]  /*11590*/  SEL R2, R2, 0xffffffe0, !P1 ;  /* 0xffffffe002027807 */ /* 0x000fc40004800000 */
[----:B------:R-:W-:Y:S01]  /*115a0*/  ISETP.GE.AND P1, PT, R3, UR7, PT ;  /* 0x0000000703007c0c */ /* 0x000fe2000bf26270 */
[----:B------:R-:W-:Y:S01]  /*115b0*/  @P2 VIADD R33, R36, 0xffffffc0 ;  /* 0xffffffc024212836 */ /* 0x000fe20000000000 */
[----:B------:R-:W-:Y:S01]  /*115c0*/  ISETP.GE.AND P2, PT, R29, UR7, PT ;  /* 0x000000071d007c0c */ /* 0x000fe2000bf46270 */
[----:B------:R-:W-:Y:S01]  /*115d0*/  IMAD.IADD R34, R2, 0x1, R36 ;  /* 0x0000000102227824 */ /* 0x000fe200078e0224 */
[----:B------:R-:W-:Y:S02]  /*115e0*/  @P4 LOP3.LUT R16, R16, 0x2, RZ, 0xfc, !PT ;  /* 0x0000000210104812 */ /* 0x000fe400078efcff */
[----:B------:R-:W-:Y:S01]  /*115f0*/  LOP3.LUT R17, R0, 0x640, R17, 0xf8, !PT ;  /* 0x0000064000117812 */ /* 0x000fe200078ef811 */
[----:B------:R-:W-:Y:S01]  /*11600*/  IMAD.SHL.U32 R0, R10, 0x20, RZ ;  /* 0x000000200a007824 */ /* 0x000fe200078e00ff */
[----:B------:R-:W-:Y:S02]  /*11610*/  LOP3.LUT R16, R16, 0xffffffbf, RZ, 0xc0, !PT ;  /* 0xffffffbf10107812 */ /* 0x000fe400078ec0ff */
[----:B------:R-:W-:-:S02]  /*11620*/  LOP3.LUT R6, R6, 0x30, R7, 0x78, !PT ;  /* 0x0000003006067812 */ /* 0x000fc400078e7807 */
[----:B------:R-:W-:Y:S02]  /*11630*/  @P3 LOP3.LUT R16, R16, 0x40, RZ, 0xfc, !PT ;  /* 0x0000004010103812 */ /* 0x000fe400078efcff */
[----:B------:R-:W-:Y:S01]  /*11640*/  LOP3.LUT R0, R0, 0x60, RZ, 0xc0, !PT ;  /* 0x0000006000007812 */ /* 0x000fe200078ec0ff */
[----:B------:R-:W-:Y:S01]  /*11650*/  IMAD.IADD R37, R6, 0x1, R37 ;  /* 0x0000000106257824 */ /* 0x000fe200078e0225 */
[----:B------:R-:W-:Y:S02]  /*11660*/  LOP3.LUT R16, R16, 0xfffffdff, RZ, 0xc0, !PT ;  /* 0xfffffdff10107812 */ /* 0x000fe400078ec0ff */
[----:B0-----:R-:W-:Y:S02]  /*11670*/  SHF.R.U32.HI R4, RZ, 0x2, R9 ;  /* 0x00000002ff047819 */ /* 0x001fe40000011609 */
[----:B------:R-:W-:Y:S02]  /*11680*/  @P0 LOP3.LUT R16, R16, 0x200, RZ, 0xfc, !PT ;  /* 0x0000020010100812 */ /* 0x000fe400078efcff */
[----:B------:R-:W-:-:S02]  /*11690*/  ISETP.GE.AND P0, PT, R3, UR7, PT ;  /* 0x0000000703007c0c */ /* 0x000fc4000bf06270 */
[----:B------:R-:W-:-:S11]  /*116a0*/  LOP3.LUT R16, R16, 0xfffffffe, RZ, 0xc0, !PT ;  /* 0xfffffffe10107812 */ /* 0x000fd600078ec0ff */
[----:B------:R-:W-:Y:S02]  /*116b0*/  @P0 LOP3.LUT R16, R16, 0x1, RZ, 0xfc, !PT ;  /* 0x0000000110100812 */ /* 0x000fe400078efcff */
[----:B------:R-:W-:Y:S02]  /*116c0*/  ISETP.GE.AND P0, PT, R3, UR8, PT ;  /* 0x0000000803007c0c */ /* 0x000fe4000bf06270 */
[----:B------:R-:W-:Y:S02]  /*116d0*/  LOP3.LUT R16, R16, 0xffffffdf, RZ, 0xc0, !PT ;  /* 0xffffffdf10107812 */ /* 0x000fe400078ec0ff */
[----:B------:R-:W-:Y:S02]  /*116e0*/  MOV R3, 0x400 ;  /* 0x0000040000037802 */ /* 0x000fe40000000f00 */
[----:B------:R-:W-:Y:S02]  /*116f0*/  @P1 LOP3.LUT R16, R16, 0x20, RZ, 0xfc, !PT ;  /* 0x0000002010101812 */ /* 0x000fe400078efcff */
[----:B------:R-:W-:-:S02]  /*11700*/  LEA R18, R32, R3, 0x18 ;  /* 0x0000000320127211 */ /* 0x000fc400078ec0ff */
[----:B------:R-:W-:Y:S02]  /*11710*/  LOP3.LUT R16, R16, 0xfffffeff, RZ, 0xc0, !PT ;  /* 0xfffffeff10107812 */ /* 0x000fe400078ec0ff */
[C---:B------:R-:W-:Y:S02]  /*11720*/  ISETP.GE.AND P1, PT, R29.reuse, UR7, PT ;  /* 0x000000071d007c0c */ /* 0x040fe4000bf26270 */
[----:B------:R-:W-:Y:S02]  /*11730*/  @P0 LOP3.LUT R16, R16, 0x100, RZ, 0xfc, !PT ;  /* 0x0000010010100812 */ /* 0x000fe400078efcff */
[----:B------:R-:W-:Y:S01]  /*11740*/  LOP3.LUT R3, R4, R0, RZ, 0xfc, !PT ;  /* 0x0000000004037212 */ /* 0x000fe200078efcff */
[----:B------:R-:W-:Y:S01]  /*11750*/  IMAD.IADD R0, R18, 0x1, R37 ;  /* 0x0000000112007824 */ /* 0x000fe200078e0225 */
[----:B------:R-:W-:Y:S02]  /*11760*/  LOP3.LUT R16, R16, 0xfffffffb, RZ, 0xc0, !PT ;  /* 0xfffffffb10107812 */ /* 0x000fe400078ec0ff */
[----:B------:R-:W-:-:S02]  /*11770*/  ISETP.GE.AND P0, PT, R29, UR8, PT ;  /* 0x000000081d007c0c */ /* 0x000fc4000bf06270 */
[----:B------:R-:W-:Y:S01]  /*11780*/  @P2 LOP3.LUT R16, R16, 0x4, RZ, 0xfc, !PT ;  /* 0x0000000410102812 */ /* 0x000fe200078efcff */
[----:B------:R0:W-:Y:S01]  /*11790*/  STL [R1+0x4], R0 ;  /* 0x0000040001007387 */ /* 0x0001e20000100800 */
[C---:B------:R-:W-:Y:S02]  /*117a0*/  LOP3.LUT R3, R17.reuse, 0x2800, RZ, 0xfc, !PT ;  /* 0x0000280011037812 */ /* 0x040fe400078efcff */
[----:B------:R-:W-:Y:S02]  /*117b0*/  LOP3.LUT R16, R16, 0xfffffbff, RZ, 0xc0, !PT ;  /* 0xfffffbff10107812 */ /* 0x000fe400078ec0ff */
[----:B------:R-:W-:Y:S02]  /*117c0*/  LOP3.LUT R3, R17, 0x5000, RZ, 0xfc, !PT ;  /* 0x0000500011037812 */ /* 0x000fe400078efcff */
[----:B------:R-:W-:Y:S01]  /*117d0*/  LOP3.LUT R16, R16, 0xffffff7f, RZ, 0xc0, !PT ;  /* 0xffffff7f10107812 */ /* 0x000fe200078ec0ff */
[----:B0-----:R-:W-:-:S03]  /*117e0*/  IMAD.IADD R0, R2, 0x1, R33 ;  /* 0x0000000102007824 */ /* 0x001fc600078e0221 */
[----:B------:R-:W-:Y:S02]  /*117f0*/  @P1 LOP3.LUT R16, R16, 0x80, RZ, 0xfc, !PT ;  /* 0x0000008010101812 */ /* 0x000fe400078efcff */
[C---:B------:R-:W-:Y:S01]  /*11800*/  LOP3.LUT R2, R17.reuse, 0x4800, RZ, 0xfc, !PT ;  /* 0x0000480011027812 */ /* 0x040fe200078efcff */
[----:B------:R0:W-:Y:S01]  /*11810*/  STL [R1], R0 ;  /* 0x0000000001007387 */ /* 0x0001e20000100800 */
[C---:B------:R-:W-:Y:S02]  /*11820*/  LOP3.LUT R2, R17.reuse, 0x3800, RZ, 0xfc, !PT ;  /* 0x0000380011027812 */ /* 0x040fe400078efcff */
[----:B------:R-:W-:Y:S02]  /*11830*/  @P0 LOP3.LUT R16, R16, 0x400, RZ, 0xfc, !PT ;  /* 0x0000040010100812 */ /* 0x000fe400078efcff */
[C---:B0-----:R-:W-:Y:S02]  /*11840*/  LOP3.LUT R0, R17.reuse, 0x3000, RZ, 0xfc, !PT ;  /* 0x0000300011007812 */ /* 0x041fe400078efcff */
[----:B------:R-:W-:-:S07]  /*11850*/  LOP3.LUT R0, R17, 0x5800, RZ, 0xfc, !PT ;  /* 0x0000580011007812 */ /* 0x000fce00078efcff */
.L_x_4813:
[----:B------:R-:W2:Y:S01]  /*11860*/  LDL R0, [R1+0x8] ;  /* 0x0000080001007983 */ /* 0x000ea20000100800 */
        /* <DEDUP_REMOVED lines=22> */
.L_x_4743:
[----:B------:R-:W-:Y:S01]  /*119d0*/  ULDC UR8, c[0x0][0xc54] ;  /* 0x0003150000087ab9 */ /* 0x000fe20000000800 */
[----:B------:R-:W-:Y:S01]  /*119e0*/  UMOV UR6, UR7 ;  /* 0x0000000700067c82 */ /* 0x000fe20008000000 */
[----:B------:R-:W-:-:S11]  /*119f0*/  UISETP.NE.AND UP0, UPT, UR8, 0x1, UPT ;  /* 0x000000010800788c */ /* 0x000fd6000bf05270 */
[----:B------:R-:W-:Y:S02]  /*11a00*/  @UP0 ULDC.64 UR10, c[0x0][0xc58] ;  /* 0x00031600000a0ab9 */ /* 0x000fe40000000a00 */
[----:B------:R-:W-:-:S04]  /*11a10*/  UIMAD.WIDE.U32 UR4, UR7, UR10, URZ ;  /* 0x0000000a070472a5 */ /* 0x000fc8000f8e003f */
[----:B------:R-:W-:-:S04]  /*11a20*/  @UP0 USHF.R.U32.HI UR6, URZ, UR11, UR5 ;  /* 0x0000000b3f060299 */ /* 0x000fc80008011605 */
[----:B------:R-:W-:-:S12]  /*11a30*/  UIMAD UR4, UR6, UR8, URZ ;  /* 0x00000008060472a4 */ /* 0x000fd8000f8e023f */
.L_x_4744:
        /* <DEDUP_REMOVED lines=48> */
.L_x_4746:
[----:B------:R-:W-:-:S11]  /*11d40*/  UISETP.NE.AND UP1, UPT, UR5, 0x1, UPT ;  /* 0x000000010500788c */ /* 0x000fd6000bf25270 */
[----:B------:R-:W-:Y:S02]  /*11d50*/  @UP1 ULDC.64 UR10, c[0x0][0x9e8] ;  /* 0x00027a00000a1ab9 */ /* 0x000fe40000000a00 */
[----:B------:R-:W-:-:S04]  /*11d60*/  UIMAD.WIDE.U32 UR6, UR8, UR10, URZ ;  /* 0x0000000a080672a5 */ /* 0x000fc8000f8e003f */
[----:B------:R-:W-:-:S12]  /*11d70*/  @UP1 USHF.R.U32.HI UR8, URZ, UR11, UR7 ;  /* 0x0000000b3f081299 */ /* 0x000fd80008011607 */
.L_x_4747:
[----:B------:R-:W-:-:S04]  /*11d80*/  UIMAD UR8, UR8, UR5, UR5 ;  /* 0x00000005080872a4 */ /* 0x000fc8000f8e0205 */
[----:B------:R-:W-:-:S04]  /*11d90*/  UISETP.LT.AND UP1, UPT, UR4, UR8, UPT ;  /* 0x000000080400728c */ /* 0x000fc8000bf21270 */
[----:B------:R-:W-:-:S12]  /*11da0*/  USEL UR4, UR4, UR8, UP1 ;  /* 0x0000000804047287 */ /* 0x000fd80008800000 */
.L_x_4745:
        /* <DEDUP_REMOVED lines=27> */
.L_x_4749:
[----:B------:R-:W-:-:S11]  /*11f60*/  UISETP.NE.AND UP0, UPT, UR5, 0x1, UPT ;  /* 0x000000010500788c */ /* 0x000fd6000bf05270 */
[----:B------:R-:W-:Y:S02]  /*11f70*/  @UP0 ULDC.64 UR10, c[0x0][0x9e8] ;  /* 0x00027a00000a0ab9 */ /* 0x000fe40000000a00 */
[----:B------:R-:W-:-:S04]  /*11f80*/  UIMAD.WIDE.U32 UR6, UR4, UR10, URZ ;  /* 0x0000000a040672a5 */ /* 0x000fc8000f8e003f */
[----:B------:R-:W-:-:S12]  /*11f90*/  @UP0 USHF.R.U32.HI UR4, URZ, UR11, UR7 ;  /* 0x0000000b3f040299 */ /* 0x000fd80008011607 */
.L_x_4750:
[----:B------:R-:W-:-:S04]  /*11fa0*/  UIMAD UR4, UR4, UR5, URZ ;  /* 0x00000005040472a4 */ /* 0x000fc8000f8e023f */
[----:B------:R-:W-:-:S04]  /*11fb0*/  UISETP.LT.AND UP0, UPT, UR8, UR4, UPT ;  /* 0x000000040800728c */ /* 0x000fc8000bf01270 */
[----:B------:R-:W-:-:S12]  /*11fc0*/  USEL UR8, UR8, UR4, !UP0 ;  /* 0x0000000408087287 */ /* 0x000fd8000c000000 */
.L_x_4748:
        /* <DEDUP_REMOVED lines=27> */
.L_x_4752:
        /* <DEDUP_REMOVED lines=20> */
.L_x_4755:
[----:B------:R-:W-:Y:S05]  /*122c0*/  BSYNC B6 ;  /* 0x0000000000067941 */ /* 0x000fea0003800000 */
.L_x_4754:
        /* <DEDUP_REMOVED lines=22> */
.L_x_4757:
[----:B------:R-:W-:Y:S05]  /*12430*/  BSYNC B6 ;  /* 0x0000000000067941 */ /* 0x000fea0003800000 */
.L_x_4756:
        /* <DEDUP_REMOVED lines=20> */
.L_x_4759:
[----:B------:R-:W-:Y:S05]  /*12580*/  BSYNC B6 ;  /* 0x0000000000067941 */ /* 0x000fea0003800000 */
.L_x_4758:
        /* <DEDUP_REMOVED lines=19> */
.L_x_4761:
[----:B------:R-:W-:Y:S05]  /*126c0*/  BSYNC B6 ;  /* 0x0000000000067941 */ /* 0x000fea0003800000 */
.L_x_4760:
        /* <DEDUP_REMOVED lines=17> */
.L_x_4833:
[----:B-1----:R-:W1:Y:S01]  /*127e0*/  S2R R2, SR_TID.X ;  /* 0x0000000000027919 */ /* 0x002e620000002100 */
[----:B0-----:R-:W-:Y:S02]  /*127f0*/  ISETP.NE.AND P1, PT, R9, 0x1, PT ;  /* 0x000000010900780c */ /* 0x001fe40003f25270 */
[----:B-----5:R-:W-:Y:S02]  /*12800*/  SHF.R.S32.HI R30, RZ, 0x1f, R26 ;  /* 0x0000001fff1e7819 */ /* 0x020fe4000001141a */
[----:B------:R-:W-:-:S09]  /*12810*/  LOP3.LUT R16, R16, 0xffffffef, RZ, 0xc0, !PT ;  /* 0xffffffef10107812 */ /* 0x000fd200078ec0ff */
[----:B------:R-:W0:Y:S01]  /*12820*/  @P1 LDC R5, c[0x0][0x434] ;  /* 0x00010d00ff051b82 */ /* 0x000e220000000800 */
[----:B------:R-:W-:-:S07]  /*12830*/  @P1 LOP3.LUT R16, R16, 0x10, RZ, 0xfc, !PT ;  /* 0x0000001010101812 */ /* 0x000fce00078efcff */
[----:B------:R-:W2:Y:S01]  /*12840*/  @P1 LDC R4, c[0x0][0x438] ;  /* 0x00010e00ff041b82 */ /* 0x000ea20000000800 */
[C---:B-1----:R-:W-:Y:S01]  /*12850*/  LOP3.LUT R0, R2.reuse, 0x7f, RZ, 0xc0, !PT ;  /* 0x0000007f02007812 */ /* 0x042fe200078ec0ff */
[----:B------:R-:W-:-:S03]  /*12860*/  IMAD.SHL.U32 R2, R2, 0x20, RZ ;  /* 0x0000002002027824 */ /* 0x000fc600078e00ff */
[----:B------:R-:W-:Y:S02]  /*12870*/  SHF.R.U32.HI R0, RZ, 0x2, R0 ;  /* 0x00000002ff007819 */ /* 0x000fe40000011600 */
[----:B------:R-:W-:-:S04]  /*12880*/  LOP3.LUT R2, R2, 0x60, RZ, 0xc0, !PT ;  /* 0x0000006002027812 */ /* 0x000fc800078ec0ff */
[----:B------:R-:W-:-:S04]  /*12890*/  LOP3.LUT R6, R8, R0, R2, 0xfe, !PT ;  /* 0x0000000008067212 */ /* 0x000fc800078efe02 */
[C---:B------:R-:W-:Y:S01]  /*128a0*/  ISETP.GE.AND P0, PT, R6.reuse, UR41, PT ;  /* 0x0000002906007c0c */ /* 0x040fe2000bf06270 */
[----:B------:R-:W-:-:S04]  /*128b0*/  IMAD.IADD R6, R6, 0x1, R31 ;  /* 0x0000000106067824 */ /* 0x000fc800078e021f */
[----:B0-----:R-:W-:-:S04]  /*128c0*/  @P1 IMAD.HI.U32 R5, R6, R5, RZ ;  /* 0x0000000506051227 */ /* 0x001fc800078e00ff */
[----:B------:R-:W-:Y:S01]  /*128d0*/  IMAD.MOV.U32 R0, RZ, RZ, R6 ;  /* 0x000000ffff007224 */ /* 0x000fe200078e0006 */
[----:B--2---:R-:W-:-:S03]  /*128e0*/  @P1 SHF.R.U32.HI R0, RZ, R4, R5 ;  /* 0x00000004ff001219 */ /* 0x004fc60000011605 */
[----:B------:R-:W0:Y:S01]  /*128f0*/  @!P0 LDC.64 R2, c[0x0][0x428] ;  /* 0x00010a00ff028b82 */ /* 0x000e220000000a00 */
[--C-:B------:R-:W-:Y:S01]  /*12900*/  @!P0 SHF.R.S32.HI R5, RZ, 0x1f, R0.reuse ;  /* 0x0000001fff058819 */ /* 0x100fe20000011400 */
[----:B------:R-:W-:Y:S02]  /*12910*/  @!P0 IMAD.MOV.U32 R4, RZ, RZ, R0 ;  /* 0x000000ffff048224 */ /* 0x000fe400078e0000 */
[-C--:B0-----:R-:W-:Y:S02]  /*12920*/  @!P0 IMAD R7, R30, R2.reuse, RZ ;  /* 0x000000021e078224 */ /* 0x081fe400078e02ff */
[----:B------:R-:W-:-:S04]  /*12930*/  @!P0 IMAD.WIDE.U32 R4, R26, R2, R4 ;  /* 0x000000021a048225 */ /* 0x000fc800078e0004 */
[----:B------:R-:W-:Y:S02]  /*12940*/  @!P0 IMAD R7, R26, R3, R7 ;  /* 0x000000031a078224 */ /* 0x000fe400078e0207 */
[----:B------:R-:W0:Y:S02]  /*12950*/  @!P0 LDC.64 R2, c[0x0][0x418] ;  /* 0x00010600ff028b82 */ /* 0x000e240000000a00 */
[----:B------:R-:W-:Y:S01]  /*12960*/  @!P0 IMAD.IADD R7, R5, 0x1, R7 ;  /* 0x0000000105078824 */ /* 0x000fe200078e0207 */
[----:B0-----:R-:W-:-:S04]  /*12970*/  @!P0 LEA R2, P1, R4, R2, 0x2 ;  /* 0x0000000204028211 */ /* 0x001fc800078210ff */
[----:B------:R-:W-:Y:S01]  /*12980*/  @!P0 LEA.HI.X R3, R4, R3, R7, 0x2, P1 ;  /* 0x0000000304038211 */ /* 0x000fe200008f1407 */
[----:B------:R-:W-:-:S06]  /*12990*/  IMAD.MOV.U32 R7, RZ, RZ, RZ ;  /* 0x000000ffff077224 */ /* 0x000fcc00078e00ff */
[----:B------:R0:W5:Y:S01]  /*129a0*/  @!P0 LDG.E R7, desc[UR52][R2.64] ;  /* 0x0000003402078981 */ /* 0x000162000c1e1900 */
[----:B------:R-:W-:Y:S01]  /*129b0*/  IMAD R5, RZ, RZ, -UR36 ;  /* 0x80000024ff057e24 */ /* 0x000fe2000f8e02ff */
[----:B------:R-:W-:-:S03]  /*129c0*/  LOP3.LUT R16, R16, 0xfffffff7, RZ, 0xc0, !PT ;  /* 0xfffffff710107812 */ /* 0x000fc600078ec0ff */
[----:B------:R-:W-:Y:S02]  /*129d0*/  IMAD R22, R22, R5, UR37 ;  /* 0x0000002516167e24 */ /* 0x000fe4000f8e0205 */
[----:B------:R-:W-:Y:S02]  /*129e0*/  IMAD.MOV R5, RZ, RZ, -R0 ;  /* 0x000000ffff057224 */ /* 0x000fe400078e0a00 */
[----:B------:R-:W-:Y:S01]  /*129f0*/  IMAD.U32 R0, RZ, RZ, UR48 ;  /* 0x00000030ff007e24 */ /* 0x000fe2000f8e00ff */
[----:B------:R-:W-:Y:S01]  /*12a00*/  SHF.R.S32.HI R28, RZ, 0x1f, R22 ;  /* 0x0000001fff1c7819 */ /* 0x000fe20000011416 */
[----:B------:R-:W-:-:S03]  /*12a10*/  IMAD R6, R9, R5, R6 ;  /* 0x0000000509067224 */ /* 0x000fc600078e0206 */
[----:B------:R-:W-:-:S13]  /*12a20*/  ISETP.NE.AND P2, PT, R0, 0x3, PT ;  /* 0x000000030000780c */ /* 0x000fda0003f45270 */
[----:B------:R-:W-:Y:S01]  /*12a30*/  @P2 LOP3.LUT R16, R16, 0x8, RZ, 0xfc, !PT ;  /* 0x0000000810102812 */ /* 0x000fe200078efcff */
[----:B0-----:R-:W-:Y:S06]  /*12a40*/  @!P2 BRA `(.L_x_4763) ;  /* 0x000000000004a947 */ /* 0x001fec0003800000 */
[----:B------:R-:W-:Y:S01]  /*12a50*/  BPT.TRAP 0x1 ;  /* 0x000000040000795c */ /* 0x000fe20000300000 */
.L_x_4763:
[----:B------:R-:W-:Y:S01]  /*12a60*/  IMAD R4, R23, 0x8, R18 ;  /* 0x0000000817047824 */ /* 0x000fe200078e0212 */
[----:B------:R-:W-:Y:S01]  /*12a70*/  SHF.L.U32 R25, R24, 0x1f, RZ ;  /* 0x0000001f18197819 */ /* 0x000fe200000006ff */
[----:B------:R-:W-:Y:S01]  /*12a80*/  BSSY B0, `(.L_x_4764) ;  /* 0x0000004000007945 */ /* 0x000fe20003800000 */
[----:B------:R-:W-:Y:S02]  /*12a90*/  SHF.R.S32.HI R20, RZ, 0x1f, R6 ;  /* 0x0000001fff147819 */ /* 0x000fe40000011406 */
[----:B------:R-:W0:Y:S02]  /*12aa0*/  SYNCS.PHASECHK.TRANS64.TRYWAIT P0, [R4+URZ+0x2a880], R25 ;  /* 0x02a88019040075a7 */ /* 0x000e24000800017f */
[----:B0-----:R-:W-:Y:S05]  /*12ab0*/  @!P0 BRA `(.L_x_4765) ;  /* 0x0000003c006c8947 */ /* 0x001fea0003800000 */
.L_x_4834:
[----:B------:R-:W-:Y:S05]  /*12ac0*/  BSYNC B0 ;  /* 0x0000000000007941 */ /* 0x000fea0003800000 */
.L_x_4764:
[----:B------:R-:W1:Y:S01]  /*12ad0*/  S2R R5, SR_TID.X ;  /* 0x0000000000057919 */ /* 0x000e620000002100 */
[----:B------:R-:W-:Y:S01]  /*12ae0*/  ULDC.64 UR4, c[0x0][0x328] ;  /* 0x0000ca0000047ab9 */ /* 0x000fe20000000a00 */
[----:B-----5:R-:W-:Y:S01]  /*12af0*/  SHF.R.S32.HI R21, RZ, 0x1f, R7 ;  /* 0x0000001fff157819 */ /* 0x020fe20000011407 */
[----:B------:R-:W-:Y:S01]  /*12b00*/  IMAD R0, R20, UR4, RZ ;  /* 0x0000000414007c24 */ /* 0x000fe2000f8e02ff */
[----:B------:R-:W-:Y:S01]  /*12b10*/  ULDC.64 UR6, c[0x0][0x318] ;  /* 0x0000c60000067ab9 */ /* 0x000fe20000000a00 */
        /* <DEDUP_REMOVED lines=14> */
[----:B-1----:R-:W-:-:S04]  /*12c00*/  LOP3.LUT R5, R5, 0x7f, RZ, 0xc0, !PT ;  /* 0x0000007f05057812 */ /* 0x002fc800078ec0ff */
[----:B------:R-:W-:Y:S02]  /*12c10*/  SHF.R.U32.HI R10, RZ, 0x2, R5 ;  /* 0x00000002ff0a7819 */ /* 0x000fe40000011605 */
[----:B------:R-:W-:Y:S02]  /*12c20*/  IADD3 R5, P0, R2, UR6, RZ ;  /* 0x0000000602057c10 */ /* 0x000fe4000ff1e0ff */
[----:B------:R-:W-:Y:S01]  /*12c30*/  IADD3 R8, -R10, UR41, -R8 ;  /* 0x000000290a087c10 */ /* 0x000fe2000fffe908 */
[----:B------:R-:W-:Y:S01]  /*12c40*/  IMAD R10, R23, 0x6000, R37 ;  /* 0x00006000170a7824 */ /* 0x000fe200078e0225 */
[----:B------:R-:W-:Y:S02]  /*12c50*/  IADD3.X R9, R3, UR7, R9, P0, !PT ;  /* 0x0000000703097c10 */ /* 0x000fe400087fe409 */
[----:B------:R-:W-:Y:S01]  /*12c60*/  ISETP.GE.AND P4, PT, R8, 0x1, PT ;  /* 0x000000010800780c */ /* 0x000fe20003f86270 */
[----:B------:R-:W-:-:S12]  /*12c70*/  BRA.DIV UR4, `(.L_x_4766) ;  /* 0x0000003e04107947 */ /* 0x000fd8000b800000 */
[----:B------:R-:W1:Y:S01]  /*12c80*/  SHFL.IDX PT, R2, R5, RZ, 0x1c1f ;  /* 0x001c1fff05027589 */ /* 0x000e6200000e0000 */
[C---:B------:R-:W-:Y:S02]  /*12c90*/  LOP3.LUT P5, RZ, R16.reuse, 0x80, RZ, 0xc0, !PT ;  /* 0x0000008010ff7812 */ /* 0x040fe400078ac0ff */
[----:B------:R-:W-:Y:S01]  /*12ca0*/  LOP3.LUT P6, RZ, R16, 0x40, RZ, 0xc0, !PT ;  /* 0x0000004010ff7812 */ /* 0x000fe200078cc0ff */
[----:B------:R-:W2:Y:S01]  /*12cb0*/  SHFL.IDX PT, R0, R9, RZ, 0x1c1f ;  /* 0x001c1fff09007589 */ /* 0x000ea200000e0000 */
[C---:B------:R-:W-:Y:S02]  /*12cc0*/  ISETP.GE.AND P3, PT, R8.reuse, 0x21, PT ;  /* 0x000000210800780c */ /* 0x040fe40003f66270 */
[----:B------:R-:W-:Y:S02]  /*12cd0*/  ISETP.GE.AND P1, PT, R8, 0x41, PT ;  /* 0x000000410800780c */ /* 0x000fe40003f26270 */
[----:B-1----:R-:W-:-:S05]  /*12ce0*/  IADD3 R2, P0, R29, R2, RZ ;  /* 0x000000021d027210 */ /* 0x002fca0007f1e0ff */
[----:B--2---:R-:W-:Y:S01]  /*12cf0*/  IMAD.X R3, RZ, RZ, R0, P0 ;  /* 0x000000ffff037224 */ /* 0x004fe200000e0600 */
[----:B------:R-:W-:Y:S01]  /*12d00*/  ISETP.LT.OR P0, PT, R8, 0x1, P5 ;  /* 0x000000010800780c */ /* 0x000fe20002f01670 */
[----:B------:R-:W-:-:S12]  /*12d10*/  IMAD.IADD R0, R18, 0x1, R10 ;  /* 0x0000000112007824 */ /* 0x000fd800078e020a */
[----:B------:R-:W-:Y:S01]  /*12d20*/  @!PT LDS RZ, [RZ] ;  /* 0x00000000fffff984 */ /* 0x000fe20000000800 */
[----:B------:R-:W-:Y:S01]  /*12d30*/  LDGSTS.E.BYPASS.LTC128B.128 [R0+0xc400], desc[UR52][R2.64], !P0 ;  /* 0x0c40000002007fae */ /* 0x000fe2000c101d74 */
        /* <DEDUP_REMOVED lines=19> */
[C---:B------:R-:W-:Y:S02]  /*12e70*/  ISETP.LT.OR P0, PT, R8.reuse, 0x41, P5 ;  /* 0x000000410800780c */ /* 0x040fe40002f01670 */
[----:B------:R-:W-:-:S11]  /*12e80*/  ISETP.GE.AND P5, PT, R8, 0x61, PT ;  /* 0x000000610800780c */ /* 0x000fd60003fa6270 */
[----:B------:R-:W-:Y:S01]  /*12e90*/  LDGSTS.E.BYPASS.LTC128B.128 [R0+0xd400], desc[UR52][R2.64], !P0 ;  /* 0x0d40000002007fae */ /* 0x000fe2000c101d74 */
[----:B------:R-:W-:-:S13]  /*12ea0*/  ISETP.LT.OR P0, PT, R8, 0x41, P6 ;  /* 0x000000410800780c */ /* 0x000fda0003701670 */
[----:B------:R-:W-:Y:S01]  /*12eb0*/  LDGSTS.E.BYPASS.LTC128B.128 [R0+0xf400], desc[UR52][R2.64+0x40], !P0 ;  /* 0x0f40004002007fae */ /* 0x000fe2000c101d74 */
[----:B------:R-:W-:-:S13]  /*12ec0*/  ISETP.LT.OR P0, PT, R8, 0x41, P2 ;  /* 0x000000410800780c */ /* 0x000fda0001701670 */
[----:B------:R1:W-:Y:S04]  /*12ed0*/  LDGSTS.E.BYPASS.LTC128B.128 [R0+0x11400], desc[UR52][R2.64+0x80], !P0 ;  /* 0x1140008002007fae */ /* 0x0003e8000c101d74 */
[----:B-1-3--:R1:W2:Y:S02]  /*12ee0*/  SHFL.IDX PT, R2, R5, 0x3, 0x1c1f ;  /* 0x007c1f0005027f89 */ /* 0x00a2a400000e0000 */
.L_x_4844:
[----:B--2---:R-:W-:Y:S02]  /*12ef0*/  IADD3 R2, P0, R29, R2, RZ ;  /* 0x000000021d027210 */ /* 0x004fe40007f1e0ff */
[----:B------:R-:W-:-:S03]  /*12f00*/  LOP3.LUT P6, RZ, R16, 0x40, RZ, 0xc0, !PT ;  /* 0x0000004010ff7812 */ /* 0x000fc600078cc0ff */
[----:B------:R-:W-:Y:S01]  /*12f10*/  IMAD.X R3, RZ, RZ, R9, P0 ;  /* 0x000000ffff037224 */ /* 0x000fe200000e0609 */
[----:B------:R-:W-:-:S04]  /*12f20*/  LOP3.LUT P0, RZ, R16, 0x80, RZ, 0xc0, !PT ;  /* 0x0000008010ff7812 */ /* 0x000fc8000780c0ff */
[----:B------:R-:W-:-:S13]  /*12f30*/  ISETP.LT.OR P0, PT, R8, 0x61, P0 ;  /* 0x000000610800780c */ /* 0x000fda0000701670 */
[----:B------:R-:W-:Y:S01]  /*12f40*/  @!PT LDS RZ, [RZ] ;  /* 0x00000000fffff984 */ /* 0x000fe20000000800 */
[----:B------:R-:W-:Y:S01]  /*12f50*/  @!PT LDS RZ, [RZ] ;  /* 0x00000000fffff984 */ /* 0x000fe20000000800 */
[----:B------:R-:W-:Y:S01]  /*12f60*/  @!PT LDS RZ, [RZ] ;  /* 0x00000000fffff984 */ /* 0x000fe20000000800 */
[----:B------:R2:W-:Y:S01]  /*12f70*/  LDGSTS.E.BYPASS.LTC128B.128 [R0+0xdc00], desc[UR52][R2.64], !P0 ;  /* 0x0dc0000002007fae */ /* 0x0005e2000c101d74 */
[----:B------:R-:W-:-:S13]  /*12f80*/  ISETP.LT.OR P0, PT, R8, 0x61, P6 ;  /* 0x000000610800780c */ /* 0x000fda0003701670 */
[----:B------:R2:W-:Y:S01]  /*12f90*/  LDGSTS.E.BYPASS.LTC128B.128 [R0+0xfc00], desc[UR52][R2.64+0x40], !P0 ;  /* 0x0fc0004002007fae */ /* 0x0005e2000c101d74 */
[----:B------:R-:W-:-:S13]  /*12fa0*/  ISETP.LT.OR P0, PT, R8, 0x61, P2 ;  /* 0x000000610800780c */ /* 0x000fda0001701670 */
[----:B------:R2:W-:Y:S01]  /*12fb0*/  LDGSTS.E.BYPASS.LTC128B.128 [R0+0x11c00], desc[UR52][R2.64+0x80], !P0 ;  /* 0x11c0008002007fae */ /* 0x0005e2000c101d74 */
[----:B------:R-:W-:Y:S01]  /*12fc0*/  PLOP3.LUT P0, PT, PT, PT, PT, 0x80, 0x0 ;  /* 0x000000000000781c */ /* 0x000fe20003f0f070 */
[----:B------:R-:W-:-:S12]  /*12fd0*/  NOP ;  /* 0x0000000000007918 */ /* 0x000fd80000000000 */
.L_x_4767:
        /* <DEDUP_REMOVED lines=11> */
.L_x_4768:
[----:B------:R2:W-:Y:S01]  /*13090*/  SYNCS.ARRIVE.TRANS64.A1T0 RZ, [R4+URZ+0x2a870], RZ ;  /* 0x02a870ff04ff79a7 */ /* 0x0005e2000810003f */
[----:B------:R-:W-:Y:S05]  /*130a0*/  @!P6 BRA `(.L_x_4769) ;  /* 0x000000000004e947 */ /* 0x000fea0003800000 */
[----:B------:R-:W-:Y:S01]  /*130b0*/  BPT.TRAP 0x1 ;  /* 0x000000040000795c */ /* 0x000fe20000300000 */
.L_x_4769:
[----:B------:R-:W3:Y:S01]  /*130c0*/  SYNCS.PHASECHK.TRANS64.TRYWAIT P0, [R4+URZ+0x2a840], R25 ;  /* 0x02a84019040075a7 */ /* 0x000ee2000800017f */
[----:B------:R-:W-:Y:S04]  /*130d0*/  BSSY B0, `(.L_x_4770) ;  /* 0x0000002000007945 */ /* 0x000fe80003800000 */
[----:B---3--:R-:W-:Y:S05]  /*130e0*/  @!P0 BRA `(.L_x_4771) ;  /* 0x0000003c006c8947 */ /* 0x008fea0003800000 */
.L_x_4845:
[----:B------:R-:W-:Y:S05]  /*130f0*/  BSYNC B0 ;  /* 0x0000000000007941 */ /* 0x000fea0003800000 */
.L_x_4770:
[----:B------:R-:W-:Y:S01]  /*13100*/  ULDC.64 UR4, c[0x0][0x300] ;  /* 0x0000c00000047ab9 */ /* 0x000fe20000000a00 */
[----:B------:R-:W-:Y:S01]  /*13110*/  ULDC.64 UR6, c[0x0][0x2e8] ;  /* 0x0000ba0000067ab9 */ /* 0x000fe20000000a00 */
[----:B-1----:R-:W-:Y:S01]  /*13120*/  IMAD R5, R20, UR4, RZ ;  /* 0x0000000414057c24 */ /* 0x002fe2000f8e02ff */
[----:B------:R-:W-:Y:S01]  /*13130*/  LOP3.LUT P2, RZ, R16, 0x1, RZ, 0xc0, !PT ;  /* 0x0000000110ff7812 */ /* 0x000fe2000784c0ff */
        /* <DEDUP_REMOVED lines=16> */
[----:B------:R-:W1:Y:S01]  /*13240*/  SHFL.IDX PT, R3, R5, RZ, 0x1c1f ;  /* 0x001c1fff05037589 */ /* 0x000e6200000e0000 */
[----:B------:R-:W-:-:S03]  /*13250*/  LOP3.LUT P6, RZ, R16, 0x2, RZ, 0xc0, !PT ;  /* 0x0000000210ff7812 */ /* 0x000fc600078cc0ff */
[----:B------:R-:W4:Y:S01]  /*13260*/  SHFL.IDX PT, R2, R6, RZ, 0x1c1f ;  /* 0x001c1fff06027589 */ /* 0x000f2200000e0000 */
[----:B-1----:R-:W-:-:S05]  /*13270*/  @P4 IADD3 R3, P0, R29, R3, RZ ;  /* 0x000000031d034210 */ /* 0x002fca0007f1e0ff */
[----:B----4-:R-:W-:Y:S01]  /*13280*/  @P4 IMAD.X R2, RZ, RZ, R2, P0 ;  /* 0x000000ffff024224 */ /* 0x010fe200000e0602 */
[----:B------:R-:W-:-:S04]  /*13290*/  LOP3.LUT P0, RZ, R16, 0x4, RZ, 0xc0, !PT ;  /* 0x0000000410ff7812 */ /* 0x000fc8000780c0ff */
[----:B------:R-:W-:-:S04]  /*132a0*/  @P4 LOP3.LUT R3, R3, R2, RZ, 0x3c, !PT ;  /* 0x0000000203034212 */ /* 0x000fc800078e3cff */
[----:B------:R-:W-:-:S04]  /*132b0*/  @P4 LOP3.LUT R2, R3, R2, RZ, 0x3c, !PT ;  /* 0x0000000203024212 */ /* 0x000fc800078e3cff */
[----:B------:R-:W-:-:S05]  /*132c0*/  @P4 LOP3.LUT R3, R3, R2, RZ, 0x3c, !PT ;  /* 0x0000000203034212 */ /* 0x000fca00078e3cff */
[----:B------:R-:W-:Y:S01]  /*132d0*/  @!PT LDS RZ, [RZ] ;  /* 0x00000000fffff984 */ /* 0x000fe20000000800 */
[----:B------:R-:W-:Y:S04]  /*132e0*/  @P4 LDGSTS.E.BYPASS.LTC128B.128 [R0+0x1e400], desc[UR52][R2.64], !P0 ;  /* 0x1e40000002004fae */ /* 0x000fe8000c101d74 */
[----:B------:R-:W-:Y:S04]  /*132f0*/  @P4 LDGSTS.E.BYPASS.LTC128B.128 [R0+0x20400], desc[UR52][R2.64+0x40], !P6 ;  /* 0x2040004002004fae */ /* 0x000fe8000f101d74 */
[----:B------:R1:W-:Y:S01]  /*13300*/  @P4 LDGSTS.E.BYPASS.LTC128B.128 [R0+0x22400], desc[UR52][R2.64+0x80], !P2 ;  /* 0x2240008002004fae */ /* 0x0003e2000d101d74 */
[----:B------:R-:W-:-:S03]  /*13310*/  LOP3.LUT P4, RZ, R16, 0x4, RZ, 0xc0, !PT ;  /* 0x0000000410ff7812 */ /* 0x000fc6000788c0ff */
[----:B-1----:R-:W1:Y:S04]  /*13320*/  SHFL.IDX PT, R3, R5, 0x1, 0x1c1f ;  /* 0x003c1f0005037f89 */ /* 0x002e6800000e0000 */
[----:B------:R-:W4:Y:S01]  /*13330*/  SHFL.IDX PT, R2, R6, 0x1, 0x1c1f ;  /* 0x003c1f0006027f89 */ /* 0x000f2200000e0000 */
[----:B-1----:R-:W-:-:S05]  /*13340*/  @P3 IADD3 R3, P0, R29, R3, RZ ;  /* 0x000000031d033210 */ /* 0x002fca0007f1e0ff */
[----:B----4-:R-:W-:-:S05]  /*13350*/  @P3 IMAD.X R2, RZ, RZ, R2, P0 ;  /* 0x000000ffff023224 */ /* 0x010fca00000e0602 */
[----:B------:R-:W-:-:S04]  /*13360*/  @P3 LOP3.LUT R3, R3, R2, RZ, 0x3c, !PT ;  /* 0x0000000203033212 */ /* 0x000fc800078e3cff */
[----:B------:R-:W-:-:S04]  /*13370*/  @P3 LOP3.LUT R2, R3, R2, RZ, 0x3c, !PT ;  /* 0x0000000203023212 */ /* 0x000fc800078e3cff */
[----:B------:R-:W-:-:S05]  /*13380*/  @P3 LOP3.LUT R3, R3, R2, RZ, 0x3c, !PT ;  /* 0x0000000203033212 */ /* 0x000fca00078e3cff */
[----:B------:R-:W-:Y:S04]  /*13390*/  @P3 LDGSTS.E.BYPASS.LTC128B.128 [R0+0x1ec00], desc[UR52][R2.64], !P4 ;  /* 0x1ec0000002003fae */ /* 0x000fe8000e101d74 */
[----:B------:R-:W-:Y:S04]  /*133a0*/  @P3 LDGSTS.E.BYPASS.LTC128B.128 [R0+0x20c00], desc[UR52][R2.64+0x40], !P6 ;  /* 0x20c0004002003fae */ /* 0x000fe8000f101d74 */
[----:B------:R1:W-:Y:S04]  /*133b0*/  @P3 LDGSTS.E.BYPASS.LTC128B.128 [R0+0x22c00], desc[UR52][R2.64+0x80], !P2 ;  /* 0x22c0008002003fae */ /* 0x0003e8000d101d74 */
[----:B-1----:R-:W1:Y:S04]  /*133c0*/  SHFL.IDX PT, R3, R5, 0x2, 0x1c1f ;  /* 0x005c1f0005037f89 */ /* 0x002e6800000e0000 */
[----:B------:R-:W4:Y:S04]  /*133d0*/  SHFL.IDX PT, R2, R6, 0x2, 0x1c1f ;  /* 0x005c1f0006027f89 */ /* 0x000f2800000e0000 */
[----:B------:R-:W0:Y:S04]  /*133e0*/  SHFL.IDX PT, R5, R5, 0x3, 0x1c1f ;  /* 0x007c1f0005057f89 */ /* 0x000e2800000e0000 */
[----:B------:R-:W0:Y:S01]  /*133f0*/  SHFL.IDX PT, R6, R6, 0x3, 0x1c1f ;  /* 0x007c1f0006067f89 */ /* 0x000e2200000e0000 */
[----:B-1----:R-:W-:-:S05]  /*13400*/  @P1 IADD3 R3, P0, R29, R3, RZ ;  /* 0x000000031d031210 */ /* 0x002fca0007f1e0ff */
[----:B----4-:R-:W-:-:S05]  /*13410*/  @P1 IMAD.X R2, RZ, RZ, R2, P0 ;  /* 0x000000ffff021224 */ /* 0x010fca00000e0602 */
[----:B------:R-:W-:-:S04]  /*13420*/  @P1 LOP3.LUT R3, R3, R2, RZ, 0x3c, !PT ;  /* 0x0000000203031212 */ /* 0x000fc800078e3cff */
[----:B------:R-:W-:-:S04]  /*13430*/  @P1 LOP3.LUT R2, R3, R2, RZ, 0x3c, !PT ;  /* 0x0000000203021212 */ /* 0x000fc800078e3cff */
[----:B------:R-:W-:-:S05]  /*13440*/  @P1 LOP3.LUT R3, R3, R2, RZ, 0x3c, !PT ;  /* 0x0000000203031212 */ /* 0x000fca00078e3cff */
[----:B------:R1:W-:Y:S04]  /*13450*/  @P1 LDGSTS.E.BYPASS.LTC128B.128 [R0+0x1f400], desc[UR52][R2.64], !P4 ;  /* 0x1f40000002001fae */ /* 0x0003e8000e101d74 */
[----:B------:R1:W-:Y:S04]  /*13460*/  @P1 LDGSTS.E.BYPASS.LTC128B.128 [R0+0x21400], desc[UR52][R2.64+0x40], !P6 ;  /* 0x2140004002001fae */ /* 0x0003e8000f101d74 */
[----:B0-----:R1:W-:Y:S02]  /*13470*/  @P1 LDGSTS.E.BYPASS.LTC128B.128 [R0+0x23400], desc[UR52][R2.64+0x80], !P2 ;  /* 0x2340008002001fae */ /* 0x0013e4000d101d74 */
.L_x_4855:
[C---:B------:R-:W-:Y:S02]  /*13480*/  LOP3.LUT P3, RZ, R16.reuse, 0x4, RZ, 0xc0, !PT ;  /* 0x0000000410ff7812 */ /* 0x040fe4000786c0ff */
[----:B------:R-:W-:Y:S02]  /*13490*/  LOP3.LUT P1, RZ, R16, 0x2, RZ, 0xc0, !PT ;  /* 0x0000000210ff7812 */ /* 0x000fe4000782c0ff */
[----:B01----:R-:W-:-:S05]  /*134a0*/  @P5 IADD3 R2, P0, R29, R5, RZ ;  /* 0x000000051d025210 */ /* 0x003fca0007f1e0ff */
[----:B------:R-:W-:Y:S01]  /*134b0*/  @P5 IMAD.X R3, RZ, RZ, R6, P0 ;  /* 0x000000ffff035224 */ /* 0x000fe200000e0606 */
[----:B------:R-:W-:-:S04]  /*134c0*/  PLOP3.LUT P0, PT, PT, PT, PT, 0x80, 0x0 ;  /* 0x000000000000781c */ /* 0x000fc80003f0f070 */
[----:B------:R-:W-:Y:S01]  /*134d0*/  @!PT LDS RZ, [RZ] ;  /* 0x00000000fffff984 */ /* 0x000fe20000000800 */
[----:B------:R-:W-:Y:S01]  /*134e0*/  @!PT LDS RZ, [RZ] ;  /* 0x00000000fffff984 */ /* 0x000fe20000000800 */
[----:B------:R-:W-:Y:S01]  /*134f0*/  @!PT LDS RZ, [RZ] ;  /* 0x00000000fffff984 */ /* 0x000fe20000000800 */
[----:B------:R0:W-:Y:S04]  /*13500*/  @P5 LDGSTS.E.BYPASS.LTC128B.128 [R0+0x1fc00], desc[UR52][R2.64], !P3 ;  /* 0x1fc0000002005fae */ /* 0x0001e8000d901d74 */
[----:B------:R0:W-:Y:S04]  /*13510*/  @P5 LDGSTS.E.BYPASS.LTC128B.128 [R0+0x21c00], desc[UR52][R2.64+0x40], !P1 ;  /* 0x21c0004002005fae */ /* 0x0001e8000c901d74 */
[----:B------:R0:W-:Y:S01]  /*13520*/  @P5 LDGSTS.E.BYPASS.LTC128B.128 [R0+0x23c00], desc[UR52][R2.64+0x80], !P2 ;  /* 0x23c0008002005fae */ /* 0x0001e2000d101d74 */
[----:B------:R-:W-:Y:S01]  /*13530*/  NOP ;  /* 0x0000000000007918 */ /* 0x000fe20000000000 */
.L_x_4773:
        /* <DEDUP_REMOVED lines=11> */
.L_x_4774:
[----:B------:R-:W-:Y:S01]  /*135f0*/  VIADD R0, R18, 0x18400 ;  /* 0x0001840012007836 */ /* 0x000fe20000000000 */
[----:B------:R0:W-:Y:S06]  /*13600*/  SYNCS.ARRIVE.TRANS64.A1T0 RZ, [R4+URZ+0x2a830], RZ ;  /* 0x02a830ff04ff79a7 */ /* 0x0001ec000810003f */
[----:B------:R-:W-:Y:S05]  /*13610*/  WARPSYNC.ALL ;  /* 0x0000000000007948 */ /* 0x000fea0003800000 */
[----:B------:R-:W-:Y:S01]  /*13620*/  BAR.SYNC.DEFER_BLOCKING 0x8, 0x180 ;  /* 0x0206000000007b1d */ /* 0x000fe20000010000 */
[----:B------:R-:W-:-:S05]  /*13630*/  LOP3.LUT P0, RZ, R0, 0x1bf, RZ, 0xc0, !PT ;  /* 0x000001bf00ff7812 */ /* 0x000fca000780c0ff */
[----:B------:R-:W-:Y:S08]  /*13640*/  BSSY B6, `(.L_x_4775) ;  /* 0x0000012000067945 */ /* 0x000ff00003800000 */
[----:B------:R-:W-:Y:S05]  /*13650*/  @!P0 BRA `(.L_x_4776) ;  /* 0x0000000000408947 */ /* 0x000fea0003800000 */
[----:B------:R-:W-:Y:S01]  /*13660*/  MOV R2, 0x0 ;  /* 0x0000000000027802 */ /* 0x000fe20000000f00 */
[----:B------:R-:W-:Y:S01]  /*13670*/  ULDC.64 UR6, c[0x4][0x1b0] ;  /* 0x01006c0000067ab9 */ /* 0x000fe20000000a00 */
[----:B------:R-:W-:Y:S01]  /*13680*/  ULDC.64 UR8, c[0x4][0x1b8] ;  /* 0x01006e0000087ab9 */ /* 0x000fe20000000a00 */
[----:B------:R-:W-:Y:S01]  /*13690*/  ULDC.64 UR4, c[0x4][0xd0] ;  /* 0x0100340000047ab9 */ /* 0x000fe20000000a00 */
[----:B0-23--:R-:W-:Y:S02]  /*136a0*/  IMAD.U32 R4, RZ, RZ, UR6 ;  /* 0x00000006ff047e24 */ /* 0x00dfe4000f8e00ff */
        /* <DEDUP_REMOVED lines=11> */
.L_x_4776:
[----:B------:R-:W-:Y:S05]  /*13760*/  BSYNC B6 ;  /* 0x0000000000067941 */ /* 0x000fea0003800000 */
.L_x_4775:
[----:B------:R1:W5:Y:S01]  /*13770*/  LDL R7, [R1+0x4] ;  /* 0x0000040001077983 */ /* 0x0003620000100800 */
[----:B------:R-:W-:Y:S01]  /*13780*/  UISETP.NE.AND UP0, UPT, UR50, URZ, UPT ;  /* 0x0000003f3200728c */ /* 0x000fe2000bf05270 */
[----:B------:R-:W4:Y:S01]  /*13790*/  S2R R20, SR_TID.X ;  /* 0x0000000000147919 */ /* 0x000f220000002100 */
[----:B------:R-:W-:Y:S01]  /*137a0*/  R2UR UR6, R28 ;  /* 0x000000001c0672ca */ /* 0x000fe200000e0000 */
[----:B------:R-:W-:-:S03]  /*137b0*/  ULDC.64 UR8, c[0x0][0x2d8] ;  /* 0x0000b60000087ab9 */ /* 0x000fc60000000a00 */
[----:B------:R-:W-:Y:S02]  /*137c0*/  PLOP3.LUT P0, PT, PT, PT, UP0, 0x80, 0x0 ;  /* 0x000000000000781c */ /* 0x000fe40003f0f008 */
[C---:B------:R-:W-:Y:S02]  /*137d0*/  LOP3.LUT P3, RZ, R16.reuse, 0x400, RZ, 0xc0, !PT ;  /* 0x0000040010ff7812 */ /* 0x040fe4000786c0ff */
[C---:B------:R-:W-:Y:S01]  /*137e0*/  LOP3.LUT P4, RZ, R16.reuse, 0x200, RZ, 0xc0, !PT ;  /* 0x0000020010ff7812 */ /* 0x040fe2000788c0ff */
[----:B------:R-:W-:Y:S01]  /*137f0*/  @UP0 ULDC UR4, c[0x0][0x44c] ;  /* 0x0001130000040ab9 */ /* 0x000fe20000000800 */
[----:B------:R-:W-:Y:S02]  /*13800*/  LOP3.LUT P5, RZ, R16, 0x100, RZ, 0xc0, !PT ;  /* 0x0000010010ff7812 */ /* 0x000fe400078ac0ff */
[C---:B----4-:R-:W-:Y:S01]  /*13810*/  LOP3.LUT R2, R20.reuse, 0x7f, RZ, 0xc0, !PT ;  /* 0x0000007f14027812 */ /* 0x050fe200078ec0ff */
[----:B------:R-:W-:-:S03]  /*13820*/  IMAD.SHL.U32 R20, R20, 0x20, RZ ;  /* 0x0000002014147824 */ /* 0x000fc600078e00ff */
[----:B------:R-:W-:Y:S02]  /*13830*/  SHF.R.U32.HI R2, RZ, 0x2, R2 ;  /* 0x00000002ff027819 */ /* 0x000fe40000011602 */
[----:B------:R-:W-:-:S04]  /*13840*/  LOP3.LUT R20, R20, 0x60, RZ, 0xc0, !PT ;  /* 0x0000006014147812 */ /* 0x000fc800078ec0ff */
[----:B------:R-:W-:-:S05]  /*13850*/  LOP3.LUT R2, R2, R20, RZ, 0xfc, !PT ;  /* 0x0000001402027212 */ /* 0x000fca00078efcff */
[----:B------:R-:W-:-:S04]  /*13860*/  VIADD R0, R2, UR42 ;  /* 0x0000002a02007c36 */ /* 0x000fc80008000000 */
        /* <DEDUP_REMOVED lines=10> */
[----:B------:R-:W4:Y:S01]  /*13910*/  S2R R20, SR_TID.X ;  /* 0x0000000000147919 */ /* 0x000f220000002100 */
[----:B0-23--:R-:W-:-:S08]  /*13920*/  SHF.R.S32.HI R4, RZ, 0x1f, R2 ;  /* 0x0000001fff047819 */ /* 0x00dfd00000011402 */
[----:B------:R-:W-:-:S03]  /*13930*/  UIMAD.WIDE.U32 UR4, UR4, UR8, URZ ;  /* 0x00000008040472a5 */ /* 0x000fc6000f8e003f */
[----:B------:R-:W-:Y:S01]  /*13940*/  ULDC.64 UR8, c[0x0][0x2e0] ;  /* 0x0000b80000087ab9 */ /* 0x000fe20000000a00 */
[----:B------:R-:W-:Y:S02]  /*13950*/  UIADD3 UR5, UR5, UR7, URZ ;  /* 0x0000000705057290 */ /* 0x000fe4000fffe03f */
[----:B------:R-:W-:Y:S01]  /*13960*/  UIMAD UR6, UR6, UR8, URZ ;  /* 0x00000008060672a4 */ /* 0x000fe2000f8e023f */
[----:B------:R-:W-:Y:S01]  /*13970*/  IMAD.MOV R3, RZ, RZ, -R2 ;  /* 0x000000ffff037224 */ /* 0x000fe200078e0a02 */
[----:B------:R-:W-:Y:S02]  /*13980*/  UIMAD.WIDE.U32 UR4, UR36, UR8, UR4 ;  /* 0x00000008240472a5 */ /* 0x000fe4000f8e0004 */
[----:B------:R-:W-:Y:S01]  /*13990*/  UIMAD UR6, UR36, UR9, UR6 ;  /* 0x00000009240672a4 */ /* 0x000fe2000f8e0206 */
[----:B------:R-:W-:Y:S02]  /*139a0*/  ULDC UR7, c[0x0][0x448] ;  /* 0x0001120000077ab9 */ /* 0x000fe40000000800 */
[----:B------:R-:W-:Y:S01]  /*139b0*/  ULDC.64 UR8, c[0x0][0x2d0] ;  /* 0x0000b40000087ab9 */ /* 0x000fe20000000a00 */
[----:B------:R-:W-:Y:S01]  /*139c0*/  UIADD3 UR5, UR5, UR6, URZ ;  /* 0x0000000605057290 */ /* 0x000fe2000fffe03f */
[----:B------:R-:W-:-:S02]  /*139d0*/  IMAD R0, R3, UR7, R0 ;  /* 0x0000000703007c24 */ /* 0x000fc4000f8e0200 */
[----:B------:R-:W-:Y:S02]  /*139e0*/  IMAD R4, R4, UR8, RZ ;  /* 0x0000000804047c24 */ /* 0x000fe4000f8e02ff */
[----:B------:R-:W-:Y:S02]  /*139f0*/  IMAD.U32 R3, RZ, RZ, UR8 ;  /* 0x00000008ff037e24 */ /* 0x000fe4000f8e00ff */
[C---:B------:R-:W-:Y:S02]  /*13a00*/  IMAD R4, R2.reuse, UR9, R4 ;  /* 0x0000000902047c24 */ /* 0x040fe4000f8e0204 */
[----:B------:R-:W-:Y:S01]  /*13a10*/  IMAD.WIDE.U32 R2, R2, R3, UR4 ;  /* 0x0000000402027e25 */ /* 0x000fe2000f8e0003 */
[----:B------:R-:W-:-:S03]  /*13a20*/  ULDC.64 UR4, c[0x0][0x2c8] ;  /* 0x0000b20000047ab9 */ /* 0x000fc60000000a00 */
[----:B------:R-:W-:Y:S01]  /*13a30*/  IMAD.IADD R3, R3, 0x1, R4 ;  /* 0x0000000103037824 */ /* 0x000fe200078e0204 */
[----:B------:R-:W-:Y:S01]  /*13a40*/  SHF.R.S32.HI R4, RZ, 0x1f, R0 ;  /* 0x0000001fff047819 */ /* 0x000fe20000011400 */
[----:B------:R-:W-:-:S04]  /*13a50*/  IMAD.WIDE.U32 R2, R0, UR4, R2 ;  /* 0x0000000400027c25 */ /* 0x000fc8000f8e0002 */
[----:B------:R-:W-:-:S04]  /*13a60*/  IMAD R4, R4, UR4, RZ ;  /* 0x0000000404047c24 */ /* 0x000fc8000f8e02ff */
[----:B------:R-:W-:Y:S01]  /*13a70*/  IMAD R4, R0, UR5, R4 ;  /* 0x0000000500047c24 */ /* 0x000fe2000f8e0204 */
[----:B------:R-:W-:Y:S02]  /*13a80*/  ULDC.64 UR4, c[0x0][0x280] ;  /* 0x0000a00000047ab9 */ /* 0x000fe40000000a00 */
[----:B------:R-:W-:Y:S01]  /*13a90*/  IADD3 R0, P0, R2, UR4, RZ ;  /* 0x0000000402007c10 */ /* 0x000fe2000ff1e0ff */
[----:B------:R-:W-:Y:S01]  /*13aa0*/  UMOV UR4, 0xffffffff ;  /* 0xffffffff00047882 */ /* 0x000fe20000000000 */
[----:B----4-:R-:W-:Y:S02]  /*13ab0*/  LOP3.LUT R20, R20, 0x7f, RZ, 0xc0, !PT ;  /* 0x0000007f14147812 */ /* 0x010fe400078ec0ff */
[----:B------:R-:W-:Y:S02]  /*13ac0*/  IADD3.X R4, R3, UR5, R4, P0, !PT ;  /* 0x0000000503047c10 */ /* 0x000fe400087fe404 */
[----:B------:R-:W-:Y:S01]  /*13ad0*/  SHF.R.U32.HI R8, RZ, 0x2, R20 ;  /* 0x00000002ff087819 */ /* 0x000fe20000011614 */
[----:B-1----:R-:W-:Y:S06]  /*13ae0*/  BRA.DIV UR4, `(.L_x_4777) ;  /* 0x0000003a04787947 */ /* 0x002fec000b800000 */
[----:B------:R-:W0:Y:S01]  /*13af0*/  SHFL.IDX PT, R3, R0, RZ, 0x1c1f ;  /* 0x001c1fff00037589 */ /* 0x000e2200000e0000 */
[----:B------:R-:W-:-:S03]  /*13b00*/  VIADD R5, R8, UR42 ;  /* 0x0000002a08057c36 */ /* 0x000fc60008000000 */
[----:B------:R-:W1:Y:S02]  /*13b10*/  SHFL.IDX PT, R2, R4, RZ, 0x1c1f ;  /* 0x001c1fff04027589 */ /* 0x000e6400000e0000 */
[----:B------:R-:W-:-:S13]  /*13b20*/  ISETP.GE.AND P1, PT, R5, UR40, PT ;  /* 0x0000002805007c0c */ /* 0x000fda000bf26270 */
[----:B0-----:R-:W-:-:S05]  /*13b30*/  @!P1 IADD3 R3, P0, R29, R3, RZ ;  /* 0x000000031d039210 */ /* 0x001fca0007f1e0ff */
[----:B-1----:R-:W-:-:S05]  /*13b40*/  @!P1 IMAD.X R2, RZ, RZ, R2, P0 ;  /* 0x000000ffff029224 */ /* 0x002fca00000e0602 */
[----:B------:R-:W-:-:S04]  /*13b50*/  @!P1 LOP3.LUT R3, R3, R2, RZ, 0x3c, !PT ;  /* 0x0000000203039212 */ /* 0x000fc800078e3cff */
[----:B------:R-:W-:-:S04]  /*13b60*/  @!P1 LOP3.LUT R2, R3, R2, RZ, 0x3c, !PT ;  /* 0x0000000203029212 */ /* 0x000fc800078e3cff */
[----:B------:R-:W-:-:S05]  /*13b70*/  @!P1 LOP3.LUT R3, R3, R2, RZ, 0x3c, !PT ;  /* 0x0000000203039212 */ /* 0x000fca00078e3cff */
[----:B------:R-:W-:Y:S01]  /*13b80*/  @!PT LDS RZ, [RZ] ;  /* 0x00000000fffff984 */ /* 0x000fe20000000800 */
[----:B-----5:R-:W-:Y:S04]  /*13b90*/  @!P1 LDGSTS.E.BYPASS.LTC128B.128 [R7+0x18400], desc[UR52][R2.64], !P3 ;  /* 0x1840000002079fae */ /* 0x020fe8000d901d74 */
[----:B------:R-:W-:Y:S04]  /*13ba0*/  @!P1 LDGSTS.E.BYPASS.LTC128B.128 [R7+0x1a400], desc[UR52][R2.64+0x40], !P4 ;  /* 0x1a40004002079fae */ /* 0x000fe8000e101d74 */
[----:B------:R0:W-:Y:S02]  /*13bb0*/  @!P1 LDGSTS.E.BYPASS.LTC128B.128 [R7+0x1c400], desc[UR52][R2.64+0x80], !P5 ;  /* 0x1c40008002079fae */ /* 0x0001e4000e901d74 */
[----:B0-----:R-:W-:-:S02]  /*13bc0*/  VIADD R2, R5, 0x20 ;  /* 0x0000002005027836 */ /* 0x001fc40000000000 */
[----:B------:R-:W0:Y:S03]  /*13bd0*/  SHFL.IDX PT, R3, R0, 0x1, 0x1c1f ;  /* 0x003c1f0000037f89 */ /* 0x000e2600000e0000 */
[----:B------:R-:W-:Y:S02]  /*13be0*/  ISETP.GE.AND P1, PT, R2, UR40, PT ;  /* 0x0000002802007c0c */ /* 0x000fe4000bf26270 */
        /* <DEDUP_REMOVED lines=11> */
[----:B------:R-:W-:Y:S01]  /*13ca0*/  ISETP.GE.AND P1, PT, R2, UR40, PT ;  /* 0x0000002802007c0c */ /* 0x000fe2000bf26270 */
        /* <DEDUP_REMOVED lines=11> */
.L_x_4864:
        /* <DEDUP_REMOVED lines=8> */
[----:B------:R0:W-:Y:S04]  /*13de0*/  @!P0 LDGSTS.E.BYPASS.LTC128B.128 [R7+0x1bc00], desc[UR52][R2.64+0x40], !P4 ;  /* 0x1bc0004002078fae */ /* 0x0001e8000e101d74 */
[----:B------:R0:W-:Y:S01]  /*13df0*/  @!P0 LDGSTS.E.BYPASS.LTC128B.128 [R7+0x1dc00], desc[UR52][R2.64+0x80], !P5 ;  /* 0x1dc0008002078fae */ /* 0x0001e2000e901d74 */
[----:B------:R-:W-:Y:S01]  /*13e00*/  PLOP3.LUT P0, PT, PT, PT, PT, 0x80, 0x0 ;  /* 0x000000000000781c */ /* 0x000fe20003f0f070 */
[----:B------:R-:W-:-:S12]  /*13e10*/  NOP ;  /* 0x0000000000007918 */ /* 0x000fd80000000000 */
.L_x_4778:
        /* <DEDUP_REMOVED lines=18> */
.L_x_4865:
[----:B------:R-:W-:Y:S05]  /*13f40*/  BSYNC B0 ;  /* 0x0000000000007941 */ /* 0x000fea0003800000 */
.L_x_4779:
[----:B------:R-:W-:-:S04]  /*13f50*/  UIADD3 UR4, UR44, -0x2, URZ ;  /* 0xfffffffe2c047890 */ /* 0x000fc8000fffe03f */
[----:B------:R-:W-:-:S06]  /*13f60*/  UISETP.GE.AND UP0, UPT, UR4, UR45, UPT ;  /* 0x0000002d0400728c */ /* 0x000fcc000bf06270 */
[----:B------:R-:W-:-:S13]  /*13f70*/  PLOP3.LUT P0, PT, PT, PT, UP0, 0x40, 0x0 ;  /* 0x000000000000781c */ /* 0x000fda0003f0e808 */
[----:B------:R-:W-:Y:S05]  /*13f80*/  @P0 BRA `(.L_x_4781) ;  /* 0x00000014003c0947 */ /* 0x000fea0003800000 */
[----:B------:R-:W-:Y:S02]  /*13f90*/  IMAD.MOV.U32 R5, RZ, RZ, R23 ;  /* 0x000000ffff057224 */ /* 0x000fe400078e0017 */
[----:B------:R-:W-:Y:S02]  /*13fa0*/  IMAD.MOV.U32 R6, RZ, RZ, R24 ;  /* 0x000000ffff067224 */ /* 0x000fe400078e0018 */
[----:B------:R-:W-:-:S07]  /*13fb0*/  IMAD.U32 R21, RZ, RZ, UR4 ;  /* 0x00000004ff157e24 */ /* 0x000fce000f8e00ff */
.L_x_4801:
[----:B0--3--:R-:W0:Y:S01]  /*13fc0*/  LDC R3, c[0x0][0x430] ;  /* 0x00010c00ff037b82 */ /* 0x009e220000000800 */
[----:B-1----:R-:W1:Y:S01]  /*13fd0*/  S2R R2, SR_TID.X ;  /* 0x0000000000027919 */ /* 0x002e620000002100 */
[----:B------:R-:W-:Y:S05]  /*13fe0*/  YIELD ;  /* 0x0000000000007946 */ /* 0x000fea0003800000 */
[----:B------:R-:W-:Y:S01]  /*13ff0*/  ULDC UR4, c[0x0][0x430] ;  /* 0x00010c0000047ab9 */ /* 0x000fe20000000800 */
[----:B0-----:R-:W-:Y:S02]  /*14000*/  ISETP.NE.AND P0, PT, R3, 0x1, PT ;  /* 0x000000010300780c */ /* 0x001fe40003f05270 */
[C---:B-12---:R-:W-:Y:S01]  /*14010*/  LOP3.LUT R0, R2.reuse, 0x7f, RZ, 0xc0, !PT ;  /* 0x0000007f02007812 */ /* 0x046fe200078ec0ff */
[----:B------:R-:W-:-:S10]  /*14020*/  IMAD.SHL.U32 R2, R2, 0x20, RZ ;  /* 0x0000002002027824 */ /* 0x000fd400078e00ff */
[----:B------:R-:W0:Y:S01]  /*14030*/  @P0 LDC R4, c[0x0][0x434] ;  /* 0x00010d00ff040b82 */ /* 0x000e220000000800 */
[----:B------:R-:W-:Y:S02]  /*14040*/  SHF.R.U32.HI R3, RZ, 0x2, R0 ;  /* 0x00000002ff037819 */ /* 0x000fe40000011600 */
[----:B------:R-:W-:-:S03]  /*14050*/  LOP3.LUT R2, R2, 0x60, RZ, 0xc0, !PT ;  /* 0x0000006002027812 */ /* 0x000fc600078ec0ff */
[----:B------:R-:W-:Y:S02]  /*14060*/  IMAD R3, R21, 0x80, R3 ;  /* 0x0000008015037824 */ /* 0x000fe400078e0203 */
[----:B------:R-:W1:Y:S03]  /*14070*/  @P0 LDC R0, c[0x0][0x438] ;  /* 0x00010e00ff000b82 */ /* 0x000e660000000800 */
[----:B------:R-:W-:-:S05]  /*14080*/  IADD3 R3, R2, R3, R31 ;  /* 0x0000000302037210 */ /* 0x000fca0007ffe01f */
[----:B------:R-:W-:Y:S02]  /*14090*/  IMAD.MOV.U32 R2, RZ, RZ, R3 ;  /* 0x000000ffff027224 */ /* 0x000fe400078e0003 */
[----:B0-----:R-:W-:-:S05]  /*140a0*/  @P0 IMAD.HI.U32 R4, R3, R4, RZ ;  /* 0x0000000403040227 */ /* 0x001fca00078e00ff */
[----:B-1----:R-:W-:-:S05]  /*140b0*/  @P0 SHF.R.U32.HI R2, RZ, R0, R4 ;  /* 0x00000000ff020219 */ /* 0x002fca0000011604 */
[----:B------:R-:W-:-:S04]  /*140c0*/  IMAD.MOV R7, RZ, RZ, -R2 ;  /* 0x000000ffff077224 */ /* 0x000fc800078e0a02 */
[----:B------:R-:W-:Y:S01]  /*140d0*/  IMAD R7, R7, UR4, R3 ;  /* 0x0000000407077c24 */ /* 0x000fe2000f8e0203 */
[----:B------:R-:W-:Y:S01]  /*140e0*/  ULDC.64 UR4, c[0x0][0x428] ;  /* 0x00010a0000047ab9 */ /* 0x000fe20000000a00 */
[----:B------:R-:W-:Y:S01]  /*140f0*/  SHF.R.S32.HI R3, RZ, 0x1f, R2 ;  /* 0x0000001fff037819 */ /* 0x000fe20000011402 */
[----:B------:R-:W-:-:S04]  /*14100*/  IMAD R0, R30, UR4, RZ ;  /* 0x000000041e007c24 */ /* 0x000fc8000f8e02ff */
[C---:B------:R-:W-:Y:S02]  /*14110*/  IMAD R0, R26.reuse, UR5, R0 ;  /* 0x000000051a007c24 */ /* 0x040fe4000f8e0200 */
[----:B------:R-:W-:Y:S01]  /*14120*/  IMAD.WIDE.U32 R2, R26, UR4, R2 ;  /* 0x000000041a027c25 */ /* 0x000fe2000f8e0002 */
[----:B------:R-:W-:-:S03]  /*14130*/  ULDC.64 UR4, c[0x0][0x418] ;  /* 0x0001060000047ab9 */ /* 0x000fc60000000a00 */
[----:B------:R-:W-:Y:S01]  /*14140*/  IMAD.IADD R0, R0, 0x1, R3 ;  /* 0x0000000100007824 */ /* 0x000fe200078e0203 */
[----:B------:R-:W-:-:S04]  /*14150*/  LEA R8, P0, R2, UR4, 0x2 ;  /* 0x0000000402087c11 */ /* 0x000fc8000f8010ff */
[----:B------:R-:W-:-:S05]  /*14160*/  LEA.HI.X R9, R2, UR5, R0, 0x2, P0 ;  /* 0x0000000502097c11 */ /* 0x000fca00080f1400 */
[----:B------:R-:W2:Y:S01]  /*14170*/  LDG.E R8, desc[UR52][R8.64] ;  /* 0x0000003408087981 */ /* 0x000ea2000c1e1900 */
[----:B------:R-:W-:Y:S01]  /*14180*/  IMAD.U32 R10, RZ, RZ, UR48 ;  /* 0x00000030ff0a7e24 */ /* 0x000fe2000f8e00ff */
[----:B------:R-:W-:Y:S01]  /*14190*/  ISETP.GT.AND P1, PT, R21, UR45, PT ;  /* 0x0000002d15007c0c */ /* 0x000fe2000bf24270 */
[----:B------:R-:W-:Y:S02]  /*141a0*/  VIADD R23, R5, 0x1 ;  /* 0x0000000105177836 */ /* 0x000fe40000000000 */
[----:B------:R-:W-:Y:S01]  /*141b0*/  VIADD R21, R21, 0xffffffff ;  /* 0xffffffff15157836 */ /* 0x000fe20000000000 */
[----:B------:R-:W-:Y:S02]  /*141c0*/  ISETP.NE.AND P2, PT, R10, 0x3, PT ;  /* 0x000000030a00780c */ /* 0x000fe40003f45270 */
[----:B------:R-:W-:-:S04]  /*141d0*/  ISETP.NE.AND P0, PT, R23, 0x2, PT ;  /* 0x000000021700780c */ /* 0x000fc80003f05270 */
[----:B------:R-:W-:Y:S02]  /*141e0*/  SEL R24, RZ, 0x1, P0 ;  /* 0x00000001ff187807 */ /* 0x000fe40000000000 */
[----:B------:R-:W-:Y:S02]  /*141f0*/  SEL R23, R23, RZ, P0 ;  /* 0x000000ff17177207 */ /* 0x000fe40000000000 */
[----:B------:R-:W-:Y:S02]  /*14200*/  LOP3.LUT R24, R6, R24, RZ, 0x3c, !PT ;  /* 0x0000001806187212 */ /* 0x000fe400078e3cff */
[----:B--2---:R-:W-:Y:S01]  /*14210*/  SHF.R.S32.HI R10, RZ, 0x1f, R8 ;  /* 0x0000001fff0a7819 */ /* 0x004fe20000011408 */
[----:B------:R-:W-:Y:S06]  /*14220*/  @!P2 BRA `(.L_x_4782) ;  /* 0x000000000004a947 */ /* 0x000fec0003800000 */
[----:B------:R-:W-:Y:S01]  /*14230*/  BPT.TRAP 0x1 ;  /* 0x000000040000795c */ /* 0x000fe20000300000 */
.L_x_4782:
[----:B------:R-:W-:Y:S01]  /*14240*/  IMAD R4, R23, 0x8, R18 ;  /* 0x0000000817047824 */ /* 0x000fe200078e0212 */
[----:B------:R-:W-:Y:S01]  /*14250*/  SHF.L.U32 R20, R24, 0x1f, RZ ;  /* 0x0000001f18147819 */ /* 0x000fe200000006ff */
[----:B------:R-:W-:Y:S01]  /*14260*/  BSSY B0, `(.L_x_4783) ;  /* 0x0000004000007945 */ /* 0x000fe20003800000 */
[----:B------:R-:W-:Y:S02]  /*14270*/  SHF.R.S32.HI R9, RZ, 0x1f, R7 ;  /* 0x0000001fff097819 */ /* 0x000fe40000011407 */
[----:B------:R-:W0:Y:S02]  /*14280*/  SYNCS.PHASECHK.TRANS64.TRYWAIT P0, [R4+URZ+0x2a880], R20 ;  /* 0x02a88014040075a7 */ /* 0x000e24000800017f */
[----:B0-----:R-:W-:Y:S05]  /*14290*/  @!P0 BRA `(.L_x_4784) ;  /* 0x0000003400f88947 */ /* 0x001fea0003800000 */
.L_x_4866:
[----:B------:R-:W-:Y:S05]  /*142a0*/  BSYNC B0 ;  /* 0x0000000000007941 */ /* 0x000fea0003800000 */
.L_x_4783:
[----:B------:R-:W-:Y:S01]  /*142b0*/  ULDC.64 UR4, c[0x0][0x328] ;  /* 0x0000ca0000047ab9 */ /* 0x000fe20000000a00 */
[----:B------:R-:W-:Y:S01]  /*142c0*/  ULDC.64 UR6, c[0x0][0x318] ;  /* 0x0000c60000067ab9 */ /* 0x000fe20000000a00 */
[----:B------:R-:W-:Y:S01]  /*142d0*/  IMAD R0, R9, UR4, RZ ;  /* 0x0000000409007c24 */ /* 0x000fe2000f8e02ff */
[C---:B------:R-:W-:Y:S01]  /*142e0*/  LOP3.LUT P4, RZ, R16.reuse, 0x4, RZ, 0xc0, !PT ;  /* 0x0000000410ff7812 */ /* 0x040fe2000788c0ff */
[C---:B------:R-:W-:Y:S01]  /*142f0*/  IMAD.WIDE.U32 R2, R7.reuse, UR4, RZ ;  /* 0x0000000407027c25 */ /* 0x040fe2000f8e00ff */
[C---:B------:R-:W-:Y:S02]  /*14300*/  LOP3.LUT P3, RZ, R16.reuse, 0x2, RZ, 0xc0, !PT ;  /* 0x0000000210ff7812 */ /* 0x040fe4000786c0ff */
[----:B------:R-:W-:Y:S01]  /*14310*/  LOP3.LUT P2, RZ, R16, 0x1, RZ, 0xc0, !PT ;  /* 0x0000000110ff7812 */ /* 0x000fe2000784c0ff */
[----:B------:R-:W-:Y:S01]  /*14320*/  IMAD R0, R7, UR5, R0 ;  /* 0x0000000507007c24 */ /* 0x000fe2000f8e0200 */
[----:B------:R-:W-:Y:S01]  /*14330*/  ULDC.64 UR4, c[0x0][0x338] ;  /* 0x0000ce0000047ab9 */ /* 0x000fe20000000a00 */
[----:B------:R-:W-:-:S02]  /*14340*/  IMAD R35, R23, 0x6000, R37 ;  /* 0x0000600017237824 */ /* 0x000fc400078e0225 */
        /* <DEDUP_REMOVED lines=13> */
[----:B------:R-:W1:Y:S04]  /*14420*/  SHFL.IDX PT, R2, R25, RZ, 0x1c1f ;  /* 0x001c1fff19027589 */ /* 0x000e6800000e0000 */
[----:B------:R-:W2:Y:S01]  /*14430*/  SHFL.IDX PT, R0, R27, RZ, 0x1c1f ;  /* 0x001c1fff1b007589 */ /* 0x000ea200000e0000 */
        /* <DEDUP_REMOVED lines=17> */
[----:B------:R1:W2:Y:S04]  /*14550*/  SHFL.IDX PT, R35, R27, 0x3, 0x1c1f ;  /* 0x007c1f001b237f89 */ /* 0x0002a800000e0000 */
[----:B------:R-:W-:Y:S04]  /*14560*/  LDGSTS.E.BYPASS.LTC128B.128 [R0+0xd400], desc[UR52][R2.64], !P4 ;  /* 0x0d40000002007fae */ /* 0x000fe8000e101d74 */
[----:B------:R-:W-:Y:S04]  /*14570*/  LDGSTS.E.BYPASS.LTC128B.128 [R0+0xf400], desc[UR52][R2.64+0x40], !P3 ;  /* 0x0f40004002007fae */ /* 0x000fe8000d901d74 */
[----:B------:R3:W-:Y:S04]  /*14580*/  LDGSTS.E.BYPASS.LTC128B.128 [R0+0x11400], desc[UR52][R2.64+0x80], !P2 ;  /* 0x1140008002007fae */ /* 0x0007e8000d101d74 */
[----:B--23--:R1:W3:Y:S02]  /*14590*/  SHFL.IDX PT, R2, R25, 0x3, 0x1c1f ;  /* 0x007c1f0019027f89 */ /* 0x00c2e400000e0000 */
.L_x_4876:
[----:B---3--:R-:W-:-:S05]  /*145a0*/  IADD3 R2, P0, R29, R2, RZ ;  /* 0x000000021d027210 */ /* 0x008fca0007f1e0ff */
        /* <DEDUP_REMOVED lines=9> */
.L_x_4786:
        /* <DEDUP_REMOVED lines=11> */
.L_x_4787:
[----:B------:R2:W-:Y:S01]  /*146f0*/  SYNCS.ARRIVE.TRANS64.A1T0 RZ, [R4+URZ+0x2a870], RZ ;  /* 0x02a870ff04ff79a7 */ /* 0x0005e2000810003f */
[----:B------:R-:W-:Y:S05]  /*14700*/  @!P3 BRA `(.L_x_4788) ;  /* 0x000000000004b947 */ /* 0x000fea0003800000 */
[----:B------:R-:W-:Y:S01]  /*14710*/  BPT.TRAP 0x1 ;  /* 0x000000040000795c */ /* 0x000fe20000300000 */
.L_x_4788:
[----:B------:R-:W3:Y:S01]  /*14720*/  SYNCS.PHASECHK.TRANS64.TRYWAIT P0, [R4+URZ+0x2a840], R20 ;  /* 0x02a84014040075a7 */ /* 0x000ee2000800017f */
[----:B------:R-:W-:Y:S04]  /*14730*/  BSSY B0, `(.L_x_4789) ;  /* 0x0000002000007945 */ /* 0x000fe80003800000 */
[----:B---3--:R-:W-:Y:S05]  /*14740*/  @!P0 BRA `(.L_x_4790) ;  /* 0x0000003800148947 */ /* 0x008fea0003800000 */
.L_x_4877:
[----:B------:R-:W-:Y:S05]  /*14750*/  BSYNC B0 ;  /* 0x0000000000007941 */ /* 0x000fea0003800000 */
.L_x_4789:
        /* <DEDUP_REMOVED lines=40> */
[----:B------:R4:W0:Y:S04]  /*149e0*/  SHFL.IDX PT, R9, R8, 0x3, 0x1c1f ;  /* 0x007c1f0008097f89 */ /* 0x00082800000e0000 */
[----:B------:R-:W-:Y:S04]  /*149f0*/  LDGSTS.E.BYPASS.LTC128B.128 [R0+0x1f400], desc[UR52][R2.64], !P4 ;  /* 0x1f40000002007fae */ /* 0x000fe8000e101d74 */
[----:B------:R-:W-:Y:S04]  /*14a00*/  LDGSTS.E.BYPASS.LTC128B.128 [R0+0x21400], desc[UR52][R2.64+0x40], !P3 ;  /* 0x2140004002007fae */ /* 0x000fe8000d901d74 */
[----:B------:R5:W-:Y:S04]  /*14a10*/  LDGSTS.E.BYPASS.LTC128B.128 [R0+0x23400], desc[UR52][R2.64+0x80], !P2 ;  /* 0x2340008002007fae */ /* 0x000be8000d101d74 */
[----:B-----5:R4:W0:Y:S02]  /*14a20*/  SHFL.IDX PT, R2, R7, 0x3, 0x1c1f ;  /* 0x007c1f0007027f89 */ /* 0x02082400000e0000 */
.L_x_4887:
        /* <DEDUP_REMOVED lines=10> */
.L_x_4792:
        /* <DEDUP_REMOVED lines=11> */
.L_x_4793:
[----:B------:R-:W-:Y:S01]  /*14b80*/  IMAD.U32 R0, RZ, RZ, UR47 ;  /* 0x0000002fff007e24 */ /* 0x000fe2000f8e00ff */
[----:B------:R0:W-:Y:S04]  /*14b90*/  SYNCS.ARRIVE.TRANS64.A1T0 RZ, [R4+URZ+0x2a830], RZ ;  /* 0x02a830ff04ff79a7 */ /* 0x0001e8000810003f */
[----:B------:R-:W-:-:S13]  /*14ba0*/  ISETP.NE.AND P0, PT, R0, 0x3, PT ;  /* 0x000000030000780c */ /* 0x000fda0003f05270 */
[----:B0-----:R-:W-:Y:S05]  /*14bb0*/  @!P0 BRA `(.L_x_4794) ;  /* 0x0000000000048947 */ /* 0x001fea0003800000 */
[----:B------:R-:W-:Y:S01]  /*14bc0*/  BPT.TRAP 0x1 ;  /* 0x000000040000795c */ /* 0x000fe20000300000 */
.L_x_4794:
[----:B------:R-:W-:Y:S01]  /*14bd0*/  LOP3.LUT R2, R6, 0x1, RZ, 0x3c, !PT ;  /* 0x0000000106027812 */ /* 0x000fe200078e3cff */
[----:B------:R-:W-:Y:S01]  /*14be0*/  IMAD R0, R5, 0x8, R18 ;  /* 0x0000000805007824 */ /* 0x000fe200078e0212 */
[----:B------:R-:W-:Y:S02]  /*14bf0*/  BSSY B0, `(.L_x_4795) ;  /* 0x0000004000007945 */ /* 0x000fe40003800000 */
[----:B------:R-:W-:-:S04]  /*14c00*/  SHF.L.U32 R2, R2, 0x1f, RZ ;  /* 0x0000001f02027819 */ /* 0x000fc800000006ff */
[----:B------:R-:W0:Y:S02]  /*14c10*/  SYNCS.PHASECHK.TRANS64.TRYWAIT P2, [R0+URZ+0x2a870], R2 ;  /* 0x02a87002000075a7 */ /* 0x000e24000804017f */
[----:B0-----:R-:W-:Y:S05]  /*14c20*/  @!P2 BRA `(.L_x_4796) ;  /* 0x000000380020a947 */ /* 0x001fea0003800000 */
.L_x_4888:
[----:B------:R-:W-:Y:S05]  /*14c30*/  BSYNC B0 ;  /* 0x0000000000007941 */ /* 0x000fea0003800000 */
.L_x_4795:
[----:B------:R-:W-:-:S05]  /*14c40*/  IMAD.U32 R3, RZ, RZ, UR48 ;  /* 0x00000030ff037e24 */ /* 0x000fca000f8e00ff */
[----:B------:R-:W-:-:S13]  /*14c50*/  ISETP.NE.AND P2, PT, R3, 0x3, PT ;  /* 0x000000030300780c */ /* 0x000fda0003f45270 */
[----:B------:R-:W-:Y:S05]  /*14c60*/  @!P2 BRA `(.L_x_4797) ;  /* 0x000000000004a947 */ /* 0x000fea0003800000 */
[----:B------:R-:W-:Y:S01]  /*14c70*/  BPT.TRAP 0x1 ;  /* 0x000000040000795c */ /* 0x000fe20000300000 */
.L_x_4797:
[----:B------:R-:W-:Y:S01]  /*14c80*/  SHF.L.U32 R3, R6, 0x1f, RZ ;  /* 0x0000001f06037819 */ /* 0x000fe200000006ff */
[----:B------:R-:W-:-:S03]  /*14c90*/  IMAD R2, R5, 0x6000, RZ ;  /* 0x0000600005027824 */ /* 0x000fc600078e02ff */
[----:B------:R-:W0:Y:S02]  /*14ca0*/  SYNCS.PHASECHK.TRANS64.TRYWAIT P2, [R0+URZ+0x2a860], R3 ;  /* 0x02a86003000075a7 */ /* 0x000e24000804017f */
[----:B0-----:R-:W-:Y:S05]  /*14cb0*/  @!P2 BRA `(.L_x_4798) ;  /* 0x000000380010a947 */ /* 0x001fea0003800000 */
.L_x_4889:
[----:B------:R-:W-:Y:S01]  /*14cc0*/  LOP3.LUT R3, R2, R17, RZ, 0xfc, !PT ;  /* 0x0000001102037212 */ /* 0x000fe200078efcff */
[----:B------:R-:W-:Y:S05]  /*14cd0*/  WARPSYNC.ALL ;  /* 0x0000000000007948 */ /* 0x000fea0003800000 */
[----:B------:R-:W-:Y:S01]  /*14ce0*/  IMAD.IADD R3, R18, 0x1, R3 ;  /* 0x0000000112037824 */ /* 0x000fe200078e0203 */
[----:B------:R-:W-:Y:S01]  /*14cf0*/  LOP3.LUT R12, R17, 0x2800, RZ, 0xfc, !PT ;  /* 0x00002800110c7812 */ /* 0x000fe200078efcff */
[----:B------:R-:W5:Y:S04]  /*14d00*/  LDL R13, [R1] ;  /* 0x00000000010d7983 */ /* 0x000f680000100800 */
[----:B--234-:R0:W2:Y:S02]  /*14d10*/  LDSM.16.MT88.4 R4, [R3+0xc400] ;  /* 0x00c400000304783b */ /* 0x01c0a40000004200 */
[----:B0-----:R-:W-:-:S02]  /*14d20*/  IADD3 R3, R19, R2, R36 ;  /* 0x0000000213037210 */ /* 0x001fc40007ffe024 */
[C-C-:B--2---:R-:W-:Y:S02]  /*14d30*/  PRMT R8, R4.reuse, 0x6420, R5.reuse ;  /* 0x0000642004087816 */ /* 0x144fe40000000005 */
[----:B------:R-:W-:Y:S01]  /*14d40*/  PRMT R9, R4, 0x7531, R5 ;  /* 0x0000753104097816 */ /* 0x000fe20000000005 */
[----:B------:R-:W-:Y:S01]  /*14d50*/  VIADD R4, R2, 0x2000 ;  /* 0x0000200002047836 */ /* 0x000fe20000000000 */
[C-C-:B------:R-:W-:Y:S02]  /*14d60*/  PRMT R10, R6.reuse, 0x6420, R7.reuse ;  /* 0x00006420060a7816 */ /* 0x140fe40000000007 */
[----:B------:R-:W-:Y:S02]  /*14d70*/  PRMT R11, R6, 0x7531, R7 ;  /* 0x00007531060b7816 */ /* 0x000fe40000000007 */
[----:B------:R-:W-:-:S03]  /*14d80*/  LOP3.LUT R4, R4, R17, RZ, 0xfc, !PT ;  /* 0x0000001104047212 */ /* 0x000fc600078efcff */
[----:B------:R-:W-:Y:S02]  /*14d90*/  STSM.16.M88.4 [R3], R8 ;  /* 0x0000000803007844 */ /* 0x000fe40000000200 */
[----:B------:R-:W-:-:S06]  /*14da0*/  IMAD.IADD R4, R18, 0x1, R4 ;  /* 0x0000000112047824 */ /* 0x000fcc00078e0204 */
[----:B------:R-:W0:Y:S02]  /*14db0*/  LDSM.16.MT88.4 R4, [R4+0xc400] ;  /* 0x00c400000404783b */ /* 0x000e240000004200 */
[C-C-:B0-----:R-:W-:Y:S02]  /*14dc0*/  PRMT R8, R4.reuse, 0x6420, R5.reuse ;  /* 0x0000642004087816 */ /* 0x141fe40000000005 */
[----:B------:R-:W-:Y:S01]  /*14dd0*/  PRMT R9, R4, 0x7531, R5 ;  /* 0x0000753104097816 */ /* 0x000fe20000000005 */
[----:B------:R-:W-:Y:S01]  /*14de0*/  VIADD R4, R2, 0x4000 ;  /* 0x0000400002047836 */ /* 0x000fe20000000000 */
[C-C-:B------:R-:W-:Y:S02]  /*14df0*/  PRMT R10, R6.reuse, 0x6420, R7.reuse ;  /* 0x00006420060a7816 */ /* 0x140fe40000000007 */
[----:B------:R-:W-:Y:S02]  /*14e00*/  PRMT R11, R6, 0x7531, R7 ;  /* 0x00007531060b7816 */ /* 0x000fe40000000007 */
[----:B------:R-:W-:-:S03]  /*14e10*/  LOP3.LUT R4, R4, R17, RZ, 0xfc, !PT ;  /* 0x0000001104047212 */ /* 0x000fc600078efcff */
[----:B------:R-:W-:Y:S02]  /*14e20*/  STSM.16.M88.4 [R3+0x2000], R8 ;  /* 0x0020000803007844 */ /* 0x000fe40000000200 */
[----:B------:R-:W-:-:S06]  /*14e30*/  IMAD.IADD R4, R18, 0x1, R4 ;  /* 0x0000000112047824 */ /* 0x000fcc00078e0204 */
[----:B------:R-:W0:Y:S02]  /*14e40*/  LDSM.16.MT88.4 R4, [R4+0xc400] ;  /* 0x00c400000404783b */ /* 0x000e240000004200 */
[C-C-:B0-----:R-:W-:Y:S02]  /*14e50*/  PRMT R8, R4.reuse, 0x6420, R5.reuse ;  /* 0x0000642004087816 */ /* 0x141fe40000000005 */
[----:B------:R-:W-:Y:S02]  /*14e60*/  PRMT R9, R4, 0x7531, R5 ;  /* 0x0000753104097816 */ /* 0x000fe40000000005 */
[C-C-:B------:R-:W-:Y:S02]  /*14e70*/  PRMT R10, R6.reuse, 0x6420, R7.reuse ;  /* 0x00006420060a7816 */ /* 0x140fe40000000007 */
[----:B------:R-:W-:-:S05]  /*14e80*/  PRMT R11, R6, 0x7531, R7 ;  /* 0x00007531060b7816 */ /* 0x000fca0000000007 */
[----:B------:R0:W-:Y:S02]  /*14e90*/  STSM.16.M88.4 [R3+0x4000], R8 ;  /* 0x0040000803007844 */ /* 0x0001e40000000200 */
[----:B0-----:R-:W-:-:S05]  /*14ea0*/  LOP3.LUT R3, R2, 0x800, R17, 0xfe, !PT ;  /* 0x0000080002037812 */ /* 0x001fca00078efe11 */
[----:B------:R-:W-:-:S05]  /*14eb0*/  IMAD.IADD R3, R18, 0x1, R3 ;  /* 0x0000000112037824 */ /* 0x000fca00078e0203 */
[----:B------:R0:W2:Y:S02]  /*14ec0*/  LDSM.16.MT88.4 R4, [R3+0xc400] ;  /* 0x00c400000304783b */ /* 0x0000a40000004200 */
[----:B0-----:R-:W-:Y:S02]  /*14ed0*/  IADD3 R3, R19, R34, R2 ;  /* 0x0000002213037210 */ /* 0x001fe40007ffe002 */
[C-C-:B--2---:R-:W-:Y:S02]  /*14ee0*/  PRMT R8, R4.reuse, 0x6420, R5.reuse ;  /* 0x0000642004087816 */ /* 0x144fe40000000005 */
[----:B------:R-:W-:Y:S02]  /*14ef0*/  PRMT R9, R4, 0x7531, R5 ;  /* 0x0000753104097816 */ /* 0x000fe40000000005 */
[C-C-:B------:R-:W-:Y:S02]  /*14f00*/  PRMT R10, R6.reuse, 0x6420, R7.reuse ;  /* 0x00006420060a7816 */ /* 0x140fe40000000007 */
[----:B------:R-:W-:-:S02]  /*14f10*/  PRMT R11, R6, 0x7531, R7 ;  /* 0x00007531060b7816 */ /* 0x000fc40000000007 */
[----:B------:R-:W-:Y:S02]  /*14f20*/  IADD3 R4, R18, R12, R2 ;  /* 0x0000000c12047210 */ /* 0x000fe40007ffe002 */
[----:B------:R-:W-:Y:S01]  /*14f30*/  LOP3.LUT R12, R17, 0x4800, RZ, 0xfc, !PT ;  /* 0x00004800110c7812 */ /* 0x000fe200078efcff */
[----:B------:R-:W-:Y:S04]  /*14f40*/  STSM.16.M88.4 [R3], R8 ;  /* 0x0000000803007844 */ /* 0x000fe80000000200 */
[----:B------:R-:W0:Y:S02]  /*14f50*/  LDSM.16.MT88.4 R4, [R4+0xc400] ;  /* 0x00c400000404783b */ /* 0x000e240000004200 */
[C-C-:B0-----:R-:W-:Y:S02]  /*14f60*/  PRMT R8, R4.reuse, 0x6420, R5.reuse ;  /* 0x0000642004087816 */ /* 0x141fe40000000005 */
[----:B------:R-:W-:-:S02]  /*14f70*/  PRMT R9, R4, 0x7531, R5 ;  /* 0x0000753104097816 */ /* 0x000fc40000000005 */
[C-C-:B------:R-:W-:Y:S02]  /*14f80*/  PRMT R10, R6.reuse, 0x6420, R7.reuse ;  /* 0x00006420060a7816 */ /* 0x140fe40000000007 */
[----:B------:R-:W-:Y:S02]  /*14f90*/  PRMT R11, R6, 0x7531, R7 ;  /* 0x00007531060b7816 */ /* 0x000fe40000000007 */
[----:B------:R-:W-:-:S03]  /*14fa0*/  IADD3 R4, R18, R12, R2 ;  /* 0x0000000c12047210 */ /* 0x000fc60007ffe002 */
[----:B------:R-:W-:Y:S04]  /*14fb0*/  STSM.16.M88.4 [R3+0x2000], R8 ;  /* 0x0020000803007844 */ /* 0x000fe80000000200 */
[----:B------:R-:W0:Y:S02]  /*14fc0*/  LDSM.16.MT88.4 R4, [R4+0xc400] ;  /* 0x00c400000404783b */ /* 0x000e240000004200 */
[C-C-:B0-----:R-:W-:Y:S02]  /*14fd0*/  PRMT R8, R4.reuse, 0x6420, R5.reuse ;  /* 0x0000642004087816 */ /* 0x141fe40000000005 */
[----:B------:R-:W-:Y:S02]  /*14fe0*/  PRMT R9, R4, 0x7531, R5 ;  /* 0x0000753104097816 */ /* 0x000fe40000000005 */
[----:B------:R-:W-:-:S02]  /*14ff0*/  PRMT R10, R6, 0x6420, R7 ;  /* 0x00006420060a7816 */ /* 0x000fc40000000007 */
[----:B------:R-:W-:-:S05]  /*15000*/  PRMT R11, R6, 0x7531, R7 ;  /* 0x00007531060b7816 */ /* 0x000fca0000000007 */
[----:B------:R0:W-:Y:S02]  /*15010*/  STSM.16.M88.4 [R3+0x4000], R8 ;  /* 0x0040000803007844 */ /* 0x0001e40000000200 */
[----:B0-----:R-:W-:-:S05]  /*15020*/  LOP3.LUT R3, R2, 0x1000, R17, 0xfe, !PT ;  /* 0x0000100002037812 */ /* 0x001fca00078efe11 */
[----:B------:R-:W-:-:S05]  /*15030*/  IMAD.IADD R3, R18, 0x1, R3 ;  /* 0x0000000112037824 */ /* 0x000fca00078e0203 */
[----:B------:R0:W2:Y:S01]  /*15040*/  LDSM.16.MT88.4 R4, [R3+0xc400] ;  /* 0x00c400000304783b */ /* 0x0000a20000004200 */
[----:B------:R-:W-:Y:S02]  /*15050*/  LOP3.LUT R12, R17, 0x3000, RZ, 0xfc, !PT ;  /* 0x00003000110c7812 */ /* 0x000fe400078efcff */
[----:B0-----:R-:W-:Y:S02]  /*15060*/  IADD3 R3, R19, R33, R2 ;  /* 0x0000002113037210 */ /* 0x001fe40007ffe002 */
[C-C-:B--2---:R-:W-:Y:S02]  /*15070*/  PRMT R8, R4.reuse, 0x6420, R5.reuse ;  /* 0x0000642004087816 */ /* 0x144fe40000000005 */
[----:B------:R-:W-:Y:S02]  /*15080*/  PRMT R9, R4, 0x7531, R5 ;  /* 0x0000753104097816 */ /* 0x000fe40000000005 */
[C-C-:B------:R-:W-:Y:S02]  /*15090*/  PRMT R10, R6.reuse, 0x6420, R7.reuse ;  /* 0x00006420060a7816 */ /* 0x140fe40000000007 */
[----:B------:R-:W-:-:S02]  /*150a0*/  PRMT R11, R6, 0x7531, R7 ;  /* 0x00007531060b7816 */ /* 0x000fc40000000007 */
[----:B------:R-:W-:-:S03]  /*150b0*/  IADD3 R4, R18, R12, R2 ;  /* 0x0000000c12047210 */ /* 0x000fc60007ffe002 */
[----:B------:R-:W-:Y:S04]  /*150c0*/  STSM.16.M88.4 [R3], R8 ;  /* 0x0000000803007844 */ /* 0x000fe80000000200 */
[----:B------:R-:W0:Y:S01]  /*150d0*/  LDSM.16.MT88.4 R4, [R4+0xc400] ;  /* 0x00c400000404783b */ /* 0x000e220000004200 */
[----:B------:R-:W-:Y:S02]  /*150e0*/  LOP3.LUT R12, R17, 0x5000, RZ, 0xfc, !PT ;  /* 0x00005000110c7812 */ /* 0x000fe400078efcff */
[C-C-:B0-----:R-:W-:Y:S02]  /*150f0*/  PRMT R8, R4.reuse, 0x6420, R5.reuse ;  /* 0x0000642004087816 */ /* 0x141fe40000000005 */
[----:B------:R-:W-:Y:S02]  /*15100*/  PRMT R9, R4, 0x7531, R5 ;  /* 0x0000753104097816 */ /* 0x000fe40000000005 */
[----:B------:R-:W-:-:S02]  /*15110*/  PRMT R10, R6, 0x6420, R7 ;  /* 0x00006420060a7816 */ /* 0x000fc40000000007 */
        /* <DEDUP_REMOVED lines=11> */
[----:B------:R5:W0:Y:S01]  /*151d0*/  LDSM.16.MT88.4 R4, [R3+0xc400] ;  /* 0x00c400000304783b */ /* 0x000a220000004200 */
[----:B------:R-:W-:Y:S02]  /*151e0*/  LOP3.LUT R12, R17, 0x3800, RZ, 0xfc, !PT ;  /* 0x00003800110c7812 */ /* 0x000fe400078efcff */
[----:B-----5:R-:W-:Y:S02]  /*151f0*/  IADD3 R3, R19, R13, R2 ;  /* 0x0000000d13037210 */ /* 0x020fe40007ffe002 */
[C-C-:B0-----:R-:W-:Y:S02]  /*15200*/  PRMT R8, R4.reuse, 0x6420, R5.reuse ;  /* 0x0000642004087816 */ /* 0x141fe40000000005 */
        /* <DEDUP_REMOVED lines=13> */
[----:B------:R-:W0:Y:S01]  /*152e0*/  LDSM.16.MT88.4 R4, [R4+0xc400] ;  /* 0x00c400000404783b */ /* 0x000e220000004200 */
[----:B------:R-:W-:-:S05]  /*152f0*/  IMAD.U32 R12, RZ, RZ, UR48 ;  /* 0x00000030ff0c7e24 */ /* 0x000fca000f8e00ff */
[----:B------:R-:W-:Y:S02]  /*15300*/  ISETP.NE.AND P2, PT, R12, 0x3, PT ;  /* 0x000000030c00780c */ /* 0x000fe40003f45270 */
[C-C-:B0-----:R-:W-:Y:S02]  /*15310*/  PRMT R8, R4.reuse, 0x6420, R5.reuse ;  /* 0x0000642004087816 */ /* 0x141fe40000000005 */
        /* <DEDUP_REMOVED lines=12> */
.L_x_4799:
[----:B--2---:R2:W-:Y:S01]  /*153e0*/  SYNCS.ARRIVE.TRANS64.A1T0 RZ, [R0+URZ+0x2a850], RZ ;  /* 0x02a850ff00ff79a7 */ /* 0x0045e2000810003f */
[----:B------:R-:W-:Y:S06]  /*153f0*/  BAR.SYNC.DEFER_BLOCKING 0x2, 0x80 ;  /* 0x0082000000007b1d */ /* 0x000fec0000010000 */
[----:B------:R-:W-:Y:S05]  /*15400*/  @!P0 BRA `(.L_x_4800) ;  /* 0x0000000000048947 */ /* 0x000fea0003800000 */
[----:B------:R-:W-:Y:S01]  /*15410*/  BPT.TRAP 0x1 ;  /* 0x000000040000795c */ /* 0x000fe20000300000 */
.L_x_4800:
[----:B0-----:R-:W-:Y:S02]  /*15420*/  VIADD R3, R0, 0x2a880 ;  /* 0x0002a88000037836 */ /* 0x001fe40000000000 */
[----:B------:R-:W-:Y:S02]  /*15430*/  IMAD.MOV.U32 R5, RZ, RZ, R23 ;  /* 0x000000ffff057224 */ /* 0x000fe400078e0017 */
[----:B------:R-:W-:Y:S01]  /*15440*/  IMAD.MOV.U32 R6, RZ, RZ, R24 ;  /* 0x000000ffff067224 */ /* 0x000fe200078e0018 */
[----:B------:R-:W-:-:S04]  /*15450*/  PRMT R3, R32, 0x654, R3 ;  /* 0x0000065420037816 */ /* 0x000fc80000000003 */
[----:B------:R3:W-:Y:S01]  /*15460*/  SYNCS.ARRIVE.TRANS64.RED.A1T0 RZ, [R3+URZ], RZ ;  /* 0x000000ff03ff79a7 */ /* 0x0007e2000810043f */
[----:B------:R-:W-:Y:S05]  /*15470*/  @P1 BRA `(.L_x_4801) ;  /* 0xffffffe800d01947 */ /* 0x000fea000383ffff */
.L_x_4781:
[----:B--2---:R-:W2:Y:S01]  /*15480*/  S2R R0, SR_TID.X ;  /* 0x0000000000007919 */ /* 0x004ea20000002100 */
[----:B------:R-:W-:Y:S01]  /*15490*/  BSSY B0, `(.L_x_4802) ;  /* 0x0000012000007945 */ /* 0x000fe20003800000 */
[----:B------:R-:W-:Y:S01]  /*154a0*/  IMAD.U32 R6, RZ, RZ, UR47 ;  /* 0x0000002fff067e24 */ /* 0x000fe2000f8e00ff */
[----:B--2---:R-:W-:-:S04]  /*154b0*/  LOP3.LUT R0, R0, 0x7f, RZ, 0xc0, !PT ;  /* 0x0000007f00007812 */ /* 0x004fc800078ec0ff */
[----:B------:R-:W-:-:S13]  /*154c0*/  ISETP.NE.AND P0, PT, R0, RZ, PT ;  /* 0x000000ff0000720c */ /* 0x000fda0003f05270 */
[----:B------:R-:W-:Y:S05]  /*154d0*/  @P0 BRA `(.L_x_4803) ;  /* 0x0000000000340947 */ /* 0x000fea0003800000 */
[----:B------:R-:W2:Y:S01]  /*154e0*/  S2R R7, SR_LANEID ;  /* 0x0000000000077919 */ /* 0x000ea20000000000 */
[----:B------:R-:W-:Y:S01]  /*154f0*/  VOTEU.ANY UR4, UPT, PT ;  /* 0x0000000000047886 */ /* 0x000fe200038e0100 */
[----:B0--3--:R-:W0:Y:S01]  /*15500*/  LDC.64 R2, c[0x0][0xc80] ;  /* 0x00032000ff027b82 */ /* 0x009e220000000a00 */
[----:B------:R-:W2:Y:S08]  /*15510*/  FLO.U32 R0, UR4 ;  /* 0x0000000400007d00 */ /* 0x000eb000080e0000 */
[----:B------:R-:W0:Y:S01]  /*15520*/  POPC R5, UR4 ;  /* 0x0000000400057d09 */ /* 0x000e220008000000 */
[----:B--2---:R-:W-:-:S13]  /*15530*/  ISETP.EQ.U32.AND P1, PT, R0, R7, PT ;  /* 0x000000070000720c */ /* 0x004fda0003f22070 */
[----:B0-----:R-:W2:Y:S01]  /*15540*/  @P1 ATOMG.E.ADD.STRONG.GPU PT, R3, desc[UR52][R2.64], R5 ;  /* 0x00000005020319a8 */ /* 0x001ea200081ee1f4 */
[----:B------:R-:W0:Y:S02]  /*15550*/  S2R R4, SR_LTMASK ;  /* 0x0000000000047919 */ /* 0x000e240000003900 */
[----:B0-----:R-:W-:-:S04]  /*15560*/  LOP3.LUT R4, R4, UR4, RZ, 0xc0, !PT ;  /* 0x0000000404047c12 */ /* 0x001fc8000f8ec0ff */
[----:B------:R-:W0:Y:S01]  /*15570*/  POPC R7, R4 ;  /* 0x0000000400077309 */ /* 0x000e220000000000 */
[----:B--2---:R-:W0:Y:S02]  /*15580*/  SHFL.IDX PT, R0, R3, R0, 0x1f ;  /* 0x00001f0003007589 */ /* 0x004e2400000e0000 */
[----:B0-----:R-:W-:-:S05]  /*15590*/  IADD3 R0, R0, UR49, R7 ;  /* 0x0000003100007c10 */ /* 0x001fca000fffe007 */
[----:B------:R2:W-:Y:S02]  /*155a0*/  STL [R1+0x8], R0 ;  /* 0x0000080001007387 */ /* 0x0005e40000100800 */
.L_x_4803:
[----:B------:R-:W-:Y:S05]  /*155b0*/  BSYNC B0 ;  /* 0x0000000000007941 */ /* 0x000fea0003800000 */
.L_x_4802:
[----:B------:R-:W-:-:S13]  /*155c0*/  ISETP.NE.AND P1, PT, R6, 0x3, PT ;  /* 0x000000030600780c */ /* 0x000fda0003f25270 */
[----:B------:R-:W-:Y:S05]  /*155d0*/  @!P1 BRA `(.L_x_4804) ;  /* 0x0000000000049947 */ /* 0x000fea0003800000 */
[----:B------:R-:W-:Y:S01]  /*155e0*/  BPT.TRAP 0x1 ;  /* 0x000000040000795c */ /* 0x000fe20000300000 */
.L_x_4804:
[----:B0--3--:R-:W-:Y:S01]  /*155f0*/  LOP3.LUT R3, R24, 0x1, RZ, 0x3c, !PT ;  /* 0x0000000118037812 */ /* 0x009fe200078e3cff */
[----:B--2---:R-:W-:Y:S01]  /*15600*/  IMAD R0, R23, 0x8, R18 ;  /* 0x0000000817007824 */ /* 0x004fe200078e0212 */
[----:B------:R-:W-:Y:S02]  /*15610*/  BSSY B0, `(.L_x_4805) ;  /* 0x0000004000007945 */ /* 0x000fe40003800000 */
[----:B------:R-:W-:-:S04]  /*15620*/  SHF.L.U32 R3, R3, 0x1f, RZ ;  /* 0x0000001f03037819 */ /* 0x000fc800000006ff */
[----:B------:R-:W0:Y:S02]  /*15630*/  SYNCS.PHASECHK.TRANS64.TRYWAIT P2, [R0+URZ+0x2a870], R3 ;  /* 0x02a87003000075a7 */ /* 0x000e24000804017f */
[----:B0-----:R-:W-:Y:S05]  /*15640*/  @!P2 BRA `(.L_x_4806) ;  /* 0x0000002c00c0a947 */ /* 0x001fea0003800000 */
.L_x_4890:
[----:B------:R-:W-:Y:S05]  /*15650*/  BSYNC B0 ;  /* 0x0000000000007941 */ /* 0x000fea0003800000 */
.L_x_4805:
[----:B------:R-:W-:-:S05]  /*15660*/  IMAD.U32 R2, RZ, RZ, UR48 ;  /* 0x00000030ff027e24 */ /* 0x000fca000f8e00ff */
[----:B------:R-:W-:-:S13]  /*15670*/  ISETP.NE.AND P2, PT, R2, 0x3, PT ;  /* 0x000000030200780c */ /* 0x000fda0003f45270 */
[----:B------:R-:W-:Y:S05]  /*15680*/  @!P2 BRA `(.L_x_4807) ;  /* 0x000000000004a947 */ /* 0x000fea0003800000 */
[----:B------:R-:W-:Y:S01]  /*15690*/  BPT.TRAP 0x1 ;  /* 0x000000040000795c */ /* 0x000fe20000300000 */
.L_x_4807:
[----:B0-----:R-:W-:-:S04]  /*156a0*/  SHF.L.U32 R3, R24, 0x1f, RZ ;  /* 0x0000001f18037819 */ /* 0x001fc800000006ff */
[----:B------:R-:W0:Y:S02]  /*156b0*/  SYNCS.PHASECHK.TRANS64.TRYWAIT P2, [R0+URZ+0x2a860], R3 ;  /* 0x02a86003000075a7 */ /* 0x000e24000804017f */
[----:B0-----:R-:W-:Y:S05]  /*156c0*/  @!P2 BRA `(.L_x_4808) ;  /* 0x0000002c00b4a947 */ /* 0x001fea0003800000 */
.L_x_4891:
[----:B0-----:R-:W-:Y:S01]  /*156d0*/  IMAD R3, R23, 0x6000, RZ ;  /* 0x0000600017037824 */ /* 0x001fe200078e02ff */
[----:B------:R-:W-:Y:S05]  /*156e0*/  WARPSYNC.ALL ;  /* 0x0000000000007948 */ /* 0x000fea0003800000 */
[----:B------:R-:W-:Y:S01]  /*156f0*/  LOP3.LUT R5, R3, R17, RZ, 0xfc, !PT ;  /* 0x0000001103057212 */ /* 0x000fe200078efcff */
[----:B------:R-:W2:Y:S01]  /*15700*/  LDL R15, [R1] ;  /* 0x00000000010f7983 */ /* 0x000ea20000100800 */
[----:B------:R-:W-:Y:S02]  /*15710*/  IADD3 R2, R19, R3, R36 ;  /* 0x0000000313027210 */ /* 0x000fe40007ffe024 */
[----:B------:R-:W-:Y:S01]  /*15720*/  LOP3.LUT R14, R17, 0x2800, RZ, 0xfc, !PT ;  /* 0x00002800110e7812 */ /* 0x000fe200078efcff */
[----:B------:R-:W-:-:S05]  /*15730*/  IMAD.IADD R12, R18, 0x1, R5 ;  /* 0x00000001120c7824 */ /* 0x000fca00078e0205 */
[----:B------:R-:W0:Y:S02]  /*15740*/  LDSM.16.MT88.4 R4, [R12+0xc400] ;  /* 0x00c400000c04783b */ /* 0x000e240000004200 */
[C-C-:B0-----:R-:W-:Y:S02]  /*15750*/  PRMT R8, R4.reuse, 0x6420, R5.reuse ;  /* 0x0000642004087816 */ /* 0x141fe40000000005 */
[----:B------:R-:W-:Y:S01]  /*15760*/  PRMT R9, R4, 0x7531, R5 ;  /* 0x0000753104097816 */ /* 0x000fe20000000005 */
[----:B------:R-:W-:Y:S01]  /*15770*/  VIADD R4, R3, 0x2000 ;  /* 0x0000200003047836 */ /* 0x000fe20000000000 */
[C-C-:B------:R-:W-:Y:S02]  /*15780*/  PRMT R10, R6.reuse, 0x6420, R7.reuse ;  /* 0x00006420060a7816 */ /* 0x140fe40000000007 */
[----:B------:R-:W-:Y:S02]  /*15790*/  PRMT R11, R6, 0x7531, R7 ;  /* 0x00007531060b7816 */ /* 0x000fe40000000007 */
[----:B------:R-:W-:-:S03]  /*157a0*/  LOP3.LUT R5, R4, R17, RZ, 0xfc, !PT ;  /* 0x0000001104057212 */ /* 0x000fc600078efcff */
[----:B------:R-:W-:Y:S02]  /*157b0*/  STSM.16.M88.4 [R2], R8 ;  /* 0x0000000802007844 */ /* 0x000fe40000000200 */
        /* <DEDUP_REMOVED lines=9> */
[----:B------:R-:W-:-:S05]  /*15850*/  IMAD.IADD R12, R18, 0x1, R5 ;  /* 0x00000001120c7824 */ /* 0x000fca00078e0205 */
[----:B------:R0:W3:Y:S02]  /*15860*/  LDSM.16.MT88.4 R4, [R12+0xc400] ;  /* 0x00c400000c04783b */ /* 0x0000e40000004200 */
[----:B0-----:R-:W-:Y:S02]  /*15870*/  IADD3 R12, R18, R14, R3 ;  /* 0x0000000e120c7210 */ /* 0x001fe40007ffe003 */
[----:B------:R-:W-:Y:S02]  /*15880*/  LOP3.LUT R14, R17, 0x4800, RZ, 0xfc, !PT ;  /* 0x00004800110e7812 */ /* 0x000fe400078efcff */
[C-C-:B---3--:R-:W-:Y:S02]  /*15890*/  PRMT R8, R4.reuse, 0x6420, R5.reuse ;  /* 0x0000642004087816 */ /* 0x148fe40000000005 */
[----:B------:R-:W-:Y:S02]  /*158a0*/  PRMT R9, R4, 0x7531, R5 ;  /* 0x0000753104097816 */ /* 0x000fe40000000005 */
[----:B------:R-:W-:-:S02]  /*158b0*/  LOP3.LUT R5, R3, 0x800, R17, 0xfe, !PT ;  /* 0x0000080003057812 */ /* 0x000fc400078efe11 */
[C-C-:B------:R-:W-:Y:S02]  /*158c0*/  PRMT R10, R6.reuse, 0x6420, R7.reuse ;  /* 0x00006420060a7816 */ /* 0x140fe40000000007 */
[----:B------:R-:W-:Y:S01]  /*158d0*/  PRMT R11, R6, 0x7531, R7 ;  /* 0x00007531060b7816 */ /* 0x000fe20000000007 */
[----:B------:R-:W-:-:S04]  /*158e0*/  IMAD.IADD R13, R18, 0x1, R5 ;  /* 0x00000001120d7824 */ /* 0x000fc800078e0205 */
[----:B------:R-:W-:Y:S04]  /*158f0*/  STSM.16.M88.4 [R2+0x4000], R8 ;  /* 0x0040000802007844 */ /* 0x000fe80000000200 */
[----:B------:R0:W3:Y:S02]  /*15900*/  LDSM.16.MT88.4 R4, [R13+0xc400] ;  /* 0x00c400000d04783b */ /* 0x0000e40000004200 */
[--C-:B0-----:R-:W-:Y:S02]  /*15910*/  IADD3 R13, R18, R14, R3.reuse ;  /* 0x0000000e120d7210 */ /* 0x101fe40007ffe003 */
[----:B------:R-:W-:Y:S02]  /*15920*/  IADD3 R2, R19, R34, R3 ;  /* 0x0000002213027210 */ /* 0x000fe40007ffe003 */
[----:B---3--:R-:W-:-:S02]  /*15930*/  PRMT R8, R4, 0x6420, R5 ;  /* 0x0000642004087816 */ /* 0x008fc40000000005 */
        /* <DEDUP_REMOVED lines=9> */
[----:B------:R-:W-:Y:S04]  /*159d0*/  STSM.16.M88.4 [R2+0x2000], R8 ;  /* 0x0020000802007844 */ /* 0x000fe80000000200 */
[----:B------:R-:W0:Y:S02]  /*159e0*/  LDSM.16.MT88.4 R4, [R13+0xc400] ;  /* 0x00c400000d04783b */ /* 0x000e240000004200 */
[C-C-:B0-----:R-:W-:Y:S02]  /*159f0*/  PRMT R8, R4.reuse, 0x6420, R5.reuse ;  /* 0x0000642004087816 */ /* 0x141fe40000000005 */
[----:B------:R-:W-:Y:S02]  /*15a00*/  PRMT R9, R4, 0x7531, R5 ;  /* 0x0000753104097816 */ /* 0x000fe40000000005 */
[----:B------:R-:W-:-:S02]  /*15a10*/  LOP3.LUT R5, R3, 0x1000, R17, 0xfe, !PT ;  /* 0x0000100003057812 */ /* 0x000fc400078efe11 */
[C-C-:B------:R-:W-:Y:S02]  /*15a20*/  PRMT R10, R6.reuse, 0x6420, R7.reuse ;  /* 0x00006420060a7816 */ /* 0x140fe40000000007 */
[----:B------:R-:W-:Y:S01]  /*15a30*/  PRMT R11, R6, 0x7531, R7 ;  /* 0x00007531060b7816 */ /* 0x000fe20000000007 */
[----:B------:R-:W-:-:S04]  /*15a40*/  IMAD.IADD R12, R18, 0x1, R5 ;  /* 0x00000001120c7824 */ /* 0x000fc800078e0205 */
[----:B------:R0:W-:Y:S04]  /*15a50*/  STSM.16.M88.4 [R2+0x4000], R8 ;  /* 0x0040000802007844 */ /* 0x0001e80000000200 */
[----:B------:R-:W3:Y:S01]  /*15a60*/  LDSM.16.MT88.4 R4, [R12+0xc400] ;  /* 0x00c400000c04783b */ /* 0x000ee20000004200 */
[----:B------:R-:W-:-:S04]  /*15a70*/  LOP3.LUT R14, R17, 0x3000, RZ, 0xfc, !PT ;  /* 0x00003000110e7812 */ /* 0x000fc800078efcff */
[--C-:B------:R-:W-:Y:S02]  /*15a80*/  IADD3 R13, R18, R14, R3.reuse ;  /* 0x0000000e120d7210 */ /* 0x100fe40007ffe003 */
[----:B0-----:R-:W-:Y:S02]  /*15a90*/  IADD3 R2, R19, R33, R3 ;  /* 0x0000002113027210 */ /* 0x001fe40007ffe003 */
[C-C-:B---3--:R-:W-:Y:S02]  /*15aa0*/  PRMT R8, R4.reuse, 0x6420, R5.reuse ;  /* 0x0000642004087816 */ /* 0x148fe40000000005 */
[----:B------:R-:W-:Y:S02]  /*15ab0*/  PRMT R9, R4, 0x7531, R5 ;  /* 0x0000753104097816 */ /* 0x000fe40000000005 */
[C-C-:B------:R-:W-:Y:S02]  /*15ac0*/  PRMT R10, R6.reuse, 0x6420, R7.reuse ;  /* 0x00006420060a7816 */ /* 0x140fe40000000007 */
[----:B------:R-:W-:-:S05]  /*15ad0*/  PRMT R11, R6, 0x7531, R7 ;  /* 0x00007531060b7816 */ /* 0x000fca0000000007 */
[----:B------:R-:W-:Y:S04]  /*15ae0*/  STSM.16.M88.4 [R2], R8 ;  /* 0x0000000802007844 */ /* 0x000fe80000000200 */
[----:B------:R-:W0:Y:S01]  /*15af0*/  LDSM.16.MT88.4 R4, [R13+0xc400] ;  /* 0x00c400000d04783b */ /* 0x000e220000004200 */
[----:B------:R-:W-:-:S04]  /*15b00*/  LOP3.LUT R14, R17, 0x5000, RZ, 0xfc, !PT ;  /* 0x00005000110e7812 */ /* 0x000fc800078efcff */
[----:B------:R-:W-:Y:S02]  /*15b10*/  IADD3 R12, R18, R14, R3 ;  /* 0x0000000e120c7210 */ /* 0x000fe40007ffe003 */
[C-C-:B0-----:R-:W-:Y:S02]  /*15b20*/  PRMT R8, R4.reuse, 0x6420, R5.reuse ;  /* 0x0000642004087816 */ /* 0x141fe40000000005 */
[----:B------:R-:W-:Y:S02]  /*15b30*/  PRMT R9, R4, 0x7531, R5 ;  /* 0x0000753104097816 */ /* 0x000fe40000000005 */
[C-C-:B------:R-:W-:Y:S02]  /*15b40*/  PRMT R10, R6.reuse, 0x6420, R7.reuse ;  /* 0x00006420060a7816 */ /* 0x140fe40000000007 */
        /* <DEDUP_REMOVED lines=9> */
[----:B------:R-:W-:Y:S04]  /*15be0*/  STSM.16.M88.4 [R2+0x4000], R8 ;  /* 0x0040000802007844 */ /* 0x000fe80000000200 */
[----:B------:R-:W0:Y:S01]  /*15bf0*/  LDSM.16.MT88.4 R4, [R13+0xc400] ;  /* 0x00c400000d04783b */ /* 0x000e220000004200 */
[----:B------:R-:W-:Y:S02]  /*15c00*/  LOP3.LUT R14, R17, 0x3800, RZ, 0xfc, !PT ;  /* 0x00003800110e7812 */ /* 0x000fe400078efcff */
[--C-:B--2---:R-:W-:Y:S02]  /*15c10*/  IADD3 R19, R19, R15, R3.reuse ;  /* 0x0000000f13137210 */ /* 0x104fe40007ffe003 */
[----:B------:R-:W-:Y:S02]  /*15c20*/  IADD3 R12, R18, R14, R3 ;  /* 0x0000000e120c7210 */ /* 0x000fe40007ffe003 */
[----:B0-----:R-:W-:-:S02]  /*15c30*/  PRMT R8, R4, 0x6420, R5 ;  /* 0x0000642004087816 */ /* 0x001fc40000000005 */
[----:B------:R-:W-:Y:S02]  /*15c40*/  PRMT R9, R4, 0x7531, R5 ;  /* 0x0000753104097816 */ /* 0x000fe40000000005 */
[C-C-:B------:R-:W-:Y:S02]  /*15c50*/  PRMT R10, R6.reuse, 0x6420, R7.reuse ;  /* 0x00006420060a7816 */ /* 0x140fe40000000007 */
[----:B------:R-:W-:-:S05]  /*15c60*/  PRMT R11, R6, 0x7531, R7 ;  /* 0x00007531060b7816 */ /* 0x000fca0000000007 */
        /* <DEDUP_REMOVED lines=25> */
.L_x_4809:
[----:B--2---:R2:W-:Y:S01]  /*15e00*/  SYNCS.ARRIVE.TRANS64.A1T0 RZ, [R0+URZ+0x2a850], RZ ;  /* 0x02a850ff00ff79a7 */ /* 0x0045e2000810003f */
[----:B------:R-:W-:Y:S06]  /*15e10*/  BAR.SYNC.DEFER_BLOCKING 0x2, 0x80 ;  /* 0x0082000000007b1d */ /* 0x000fec0000010000 */
[----:B------:R-:W-:Y:S05]  /*15e20*/  @!P1 BRA `(.L_x_4810) ;  /* 0x0000000000049947 */ /* 0x000fea0003800000 */
[----:B------:R-:W-:Y:S01]  /*15e30*/  BPT.TRAP 0x1 ;  /* 0x000000040000795c */ /* 0x000fe20000300000 */
.L_x_4810:
        /* <DEDUP_REMOVED lines=8> */
.L_x_4753:
[----:B------:R-:W-:Y:S05]  /*15ec0*/  BSYNC B7 ;  /* 0x0000000000077941 */ /* 0x000fea0003800000 */
.L_x_4751:
[----:B--2-4-:R2:W5:Y:S01]  /*15ed0*/  LDL R0, [R1+0x8] ;  /* 0x0000080001007983 */ /* 0x0145620000100800 */
[----:B------:R-:W-:-:S13]  /*15ee0*/  LOP3.LUT P1, RZ, R16, 0x800, RZ, 0xc0, !PT ;  /* 0x0000080010ff7812 */ /* 0x000fda000782c0ff */
[----:B--2---:R-:W-:Y:S05]  /*15ef0*/  @!P1 BRA `(.L_x_4811) ;  /* 0x0000000000249947 */ /* 0x004fea0003800000 */
[----:B------:R-:W2:Y:S08]  /*15f00*/  S2UR UR4, SR_CgaCtaId ;  /* 0x00000000000479c3 */ /* 0x000eb00000008800 */
[----:B------:R-:W-:Y:S01]  /*15f10*/  BAR.SYNC.DEFER_BLOCKING 0x5, 0x180 ;  /* 0x0146000000007b1d */ /* 0x000fe20000010000 */
[----:B---3--:R-:W-:Y:S01]  /*15f20*/  MOV R3, 0x400 ;  /* 0x0000040000037802 */ /* 0x008fe20000000f00 */
[----:B--2---:R-:W-:-:S05]  /*15f30*/  IMAD.U32 R32, RZ, RZ, UR4 ;  /* 0x00000004ff207e24 */ /* 0x004fca000f8e00ff */
[----:B------:R-:W-:-:S05]  /*15f40*/  LEA R18, R32, R3, 0x18 ;  /* 0x0000000320127211 */ /* 0x000fca00078ec0ff */
[----:B-----5:R-:W2:Y:S04]  /*15f50*/  LDS R0, [R18+0x2a8d0] ;  /* 0x02a8d00012007984 */ /* 0x020ea80000000800 */
[----:B--2---:R3:W-:Y:S01]  /*15f60*/  STL [R1+0x8], R0 ;  /* 0x0000080001007387 */ /* 0x0047e20000100800 */
[----:B------:R-:W-:Y:S06]  /*15f70*/  BAR.ARV 0x4, 0x180 ;  /* 0x0106000000007b1d */ /* 0x000fec0000002000 */
[----:B------:R-:W-:Y:S05]  /*15f80*/  BRA `(.L_x_4812) ;  /* 0x0000000000207947 */ /* 0x000fea0003800000 */
.L_x_4811:
[----:B------:R-:W2:Y:S01]  /*15f90*/  @!P0 S2R R32, SR_CgaCtaId ;  /* 0x0000000000208919 */ /* 0x000ea20000008800 */
[----:B---3--:R-:W-:Y:S01]  /*15fa0*/  @!P0 MOV R3, 0x400 ;  /* 0x0000040000038802 */ /* 0x008fe20000000f00 */
[----:B------:R-:W-:Y:S03]  /*15fb0*/  BAR.SYNC.DEFER_BLOCKING 0x4, 0x180 ;  /* 0x0106000000007b1d */ /* 0x000fe60000010000 */
[----:B--2---:R-:W-:-:S05]  /*15fc0*/  @!P0 LEA R18, R32, R3, 0x18 ;  /* 0x0000000320128211 */ /* 0x004fca00078ec0ff */
[----:B-----5:R-:W-:Y:S04]  /*15fd0*/  @!P0 STS [R18+0x2a8d0], R0 ;  /* 0x02a8d00012008388 */ /* 0x020fe80000000800 */
[----:B------:R-:W2:Y:S04]  /*15fe0*/  SHFL.IDX PT, R0, R0, RZ, 0x1f ;  /* 0x00001fff00007589 */ /* 0x000ea800000e0000 */
[----:B--2---:R2:W-:Y:S01]  /*15ff0*/  STL [R1+0x8], R0 ;  /* 0x0000080001007387 */ /* 0x0045e20000100800 */
[----:B------:R-:W-:Y:S06]  /*16000*/  BAR.ARV 0x5, 0x180 ;  /* 0x0146000000007b1d */ /* 0x000fec0000002000 */
.L_x_4812:
[----:B--23--:R-:W2:Y:S01]  /*16010*/  LDL R0, [R1+0x8] ;  /* 0x0000080001007983 */ /* 0x00cea20000100800 */
[----:B------:R-:W-:Y:S02]  /*16020*/  ULDC UR4, c[0x0][0xc38] ;  /* 0x00030e0000047ab9 */ /* 0x000fe40000000800 */
[----:B--2---:R-:W-:-:S13]  /*16030*/  ISETP.GE.AND P0, PT, R0, UR4, PT ;  /* 0x0000000400007c0c */ /* 0x004fda000bf06270 */
[----:B------:R-:W-:Y:S05]  /*16040*/  @!P0 BRA `(.L_x_4813) ;  /* 0xffffffb800048947 */ /* 0x000fea000383ffff */
.L_x_4742:
[----:B------:R-:W2:Y:S01]  /*16050*/  LDL.LU R0, [R1+0xc] ;  /* 0x00000c0001007983 */ /* 0x000ea20000300800 */
[----:B------:R-:W-:Y:S01]  /*16060*/  BSSY B0, `(.L_x_4814) ;  /* 0x000000b000007945 */ /* 0x000fe20003800000 */
[----:B------:R-:W3:Y:S01]  /*16070*/  S2R R5, SR_CgaCtaId ;  /* 0x0000000000057919 */ /* 0x000ee20000008800 */
[----:B--2---:R-:W-:-:S05]  /*16080*/  VIADD R0, R0, 0x1 ;  /* 0x0000000100007836 */ /* 0x004fca0000000000 */
[----:B------:R-:W-:-:S04]  /*16090*/  LEA.HI R2, R0, R0, RZ, 0x1 ;  /* 0x0000000000027211 */ /* 0x000fc800078f08ff */
[----:B------:R-:W-:Y:S02]  /*160a0*/  LOP3.LUT R3, R2, 0xfffffffe, RZ, 0xc0, !PT ;  /* 0xfffffffe02037812 */ /* 0x000fe400078ec0ff */
[----:B------:R-:W-:-:S03]  /*160b0*/  MOV R2, 0x400 ;  /* 0x0000040000027802 */ /* 0x000fc60000000f00 */
[----:B------:R-:W-:Y:S01]  /*160c0*/  IMAD.IADD R0, R0, 0x1, -R3 ;  /* 0x0000000100007824 */ /* 0x000fe200078e0a03 */
[----:B---3--:R-:W-:-:S04]  /*160d0*/  LEA R4, R5, R2, 0x18 ;  /* 0x0000000205047211 */ /* 0x008fc800078ec0ff */
[----:B------:R-:W-:-:S04]  /*160e0*/  SHF.L.U32 R0, R0, 0x1f, RZ ;  /* 0x0000001f00007819 */ /* 0x000fc800000006ff */
[----:B------:R-:W2:Y:S02]  /*160f0*/  SYNCS.PHASECHK.TRANS64.TRYWAIT P0, [R4+URZ+0x2a820], R0 ;  /* 0x02a82000040075a7 */ /* 0x000ea4000800017f */
[----:B--2---:R-:W-:Y:S05]  /*16100*/  @!P0 BRA `(.L_x_4815) ;  /* 0x0000002400388947 */ /* 0x004fea0003800000 */
.L_x_4892:
[----:B------:R-:W-:Y:S05]  /*16110*/  BSYNC B0 ;  /* 0x0000000000007941 */ /* 0x000fea0003800000 */
.L_x_4814:
[----:B------:R-:W-:-:S03]  /*16120*/  UMOV UR4, 0xffffffff ;  /* 0xffffffff00047882 */ /* 0x000fc60000000000 */
[----:B------:R-:W-:Y:S05]  /*16130*/  BRA.DIV UR4, `(.L_x_4816) ;  /* 0x0000002604407947 */ /* 0x000fea000b800000 */
[----:B--2---:R-:W2:Y:S02]  /*16140*/  S2R R0, SR_TID.X ;  /* 0x0000000000007919 */ /* 0x004ea40000002100 */
[----:B--2---:R-:W-:-:S04]  /*16150*/  SHF.R.U32.HI R0, RZ, 0x5, R0 ;  /* 0x00000005ff007819 */ /* 0x004fc80000011600 */
[----:B------:R-:W-:-:S05]  /*16160*/  LOP3.LUT R0, R0, 0x3, RZ, 0xc0, !PT ;  /* 0x0000000300007812 */ /* 0x000fca00078ec0ff */
[----:B------:R2:W3:Y:S02]  /*16170*/  SHFL.IDX PT, R14, R0, RZ, 0x1f ;  /* 0x00001fff000e7589 */ /* 0x0004e400000e0000 */
.L_x_4895:
[----:B---3--:R-:W-:Y:S01]  /*16180*/  ISETP.NE.AND P0, PT, R14, RZ, PT ;  /* 0x000000ff0e00720c */ /* 0x008fe20003f05270 */
[----:B------:R-:W-:-:S12]  /*16190*/  BSSY B0, `(.L_x_4817) ;  /* 0x000002c000007945 */ /* 0x000fd80003800000 */
[----:B------:R-:W-:Y:S05]  /*161a0*/  @P0 BRA `(.L_x_4818) ;  /* 0x0000000000a80947 */ /* 0x000fea0003800000 */
[----:B------:R-:W-:-:S03]  /*161b0*/  UMOV UR4, 0xffffffff ;  /* 0xffffffff00047882 */ /* 0x000fc60000000000 */
[----:B------:R-:W-:Y:S05]  /*161c0*/  BRA.DIV UR4, `(.L_x_4819) ;  /* 0x0000002604507947 */ /* 0x000fea000b800000 */
[----:B------:R-:W-:-:S13]  /*161d0*/  ELECT P6, URZ, PT ;  /* 0x00000000003f782f */ /* 0x000fda00038c0000 */
.L_x_4898:
[----:B------:R-:W-:Y:S05]  /*161e0*/  @!P6 BRA `(.L_x_4818) ;  /* 0x000000000098e947 */ /* 0x000fea0003800000 */
[----:B------:R-:W-:-:S06]  /*161f0*/  ULOP3.LUT UR4, UR43, 0x2, URZ, 0xfc, !UPT ;  /* 0x000000022b047892 */ /* 0x000fcc000f8efc3f */
[----:B--2---:R-:W-:-:S05]  /*16200*/  IMAD.U32 R0, RZ, RZ, UR4 ;  /* 0x00000004ff007e24 */ /* 0x004fca000f8e00ff */
[----:B------:R-:W-:-:S13]  /*16210*/  ISETP.NE.AND P0, PT, R0, 0x3, PT ;  /* 0x000000030000780c */ /* 0x000fda0003f05270 */
[----:B------:R-:W-:Y:S05]  /*16220*/  @!P0 BRA `(.L_x_4820) ;  /* 0x0000000000048947 */ /* 0x000fea0003800000 */
[----:B------:R-:W-:Y:S01]  /*16230*/  BPT.TRAP 0x1 ;  /* 0x000000040000795c */ /* 0x000fe20000300000 */
.L_x_4820:
[C---:B------:R-:W-:Y:S01]  /*16240*/  IMAD R5, R23.reuse, 0x8, R4 ;  /* 0x0000000817057824 */ /* 0x040fe200078e0204 */
[----:B------:R-:W-:Y:S01]  /*16250*/  SHF.L.U32 R0, R24, 0x1f, RZ ;  /* 0x0000001f18007819 */ /* 0x000fe200000006ff */
[----:B------:R-:W-:-:S03]  /*16260*/  VIADD R23, R23, 0x1 ;  /* 0x0000000117177836 */ /* 0x000fc60000000000 */
[----:B------:R-:W2:Y:S02]  /*16270*/  SYNCS.PHASECHK.TRANS64.TRYWAIT P1, [R5+URZ+0x2a840], R0 ;  /* 0x02a84000050075a7 */ /* 0x000ea4000802017f */
[----:B------:R-:W-:-:S04]  /*16280*/  ISETP.NE.AND P2, PT, R23, 0x2, PT ;  /* 0x000000021700780c */ /* 0x000fc80003f45270 */
[----:B------:R-:W-:Y:S01]  /*16290*/  SEL R3, RZ, 0x1, P2 ;  /* 0x00000001ff037807 */ /* 0x000fe20001000000 */
[----:B--2---:R-:W-:Y:S08]  /*162a0*/  @!P1 BRA `(.L_x_4821) ;  /* 0x0000002400389947 */ /* 0x004ff00003800000 */
.L_x_4899:
[----:B------:R-:W-:Y:S02]  /*162b0*/  SEL R23, R23, RZ, P2 ;  /* 0x000000ff17177207 */ /* 0x000fe40001000000 */
[----:B------:R-:W-:Y:S01]  /*162c0*/  LOP3.LUT R2, R24, R3, RZ, 0x3c, !PT ;  /* 0x0000000318027212 */ /* 0x000fe200078e3cff */
[----:B------:R-:W-:Y:S06]  /*162d0*/  @!P0 BRA `(.L_x_4822) ;  /* 0x0000000000048947 */ /* 0x000fec0003800000 */
[----:B------:R-:W-:Y:S01]  /*162e0*/  BPT.TRAP 0x1 ;  /* 0x000000040000795c */ /* 0x000fe20000300000 */
.L_x_4822:
[----:B------:R-:W-:Y:S01]  /*162f0*/  IMAD R23, R23, 0x8, R4 ;  /* 0x0000000817177824 */ /* 0x000fe200078e0204 */
[----:B------:R-:W-:-:S04]  /*16300*/  SHF.L.U32 R2, R2, 0x1f, RZ ;  /* 0x0000001f02027819 */ /* 0x000fc800000006ff */
[----:B------:R-:W3:Y:S02]  /*16310*/  SYNCS.PHASECHK.TRANS64.TRYWAIT P1, [R23+URZ+0x2a840], R2 ;  /* 0x02a84002170075a7 */ /* 0x000ee4000802017f */
[----:B---3--:R-:W-:Y:S05]  /*16320*/  @!P1 BRA `(.L_x_4823) ;  /* 0x00000024002c9947 */ /* 0x008fea0003800000 */
.L_x_4900:
[----:B------:R-:W-:Y:S05]  /*16330*/  @!P0 BRA `(.L_x_4824) ;  /* 0x0000000000048947 */ /* 0x000fea0003800000 */
[----:B------:R-:W-:Y:S01]  /*16340*/  BPT.TRAP 0x1 ;  /* 0x000000040000795c */ /* 0x000fe20000300000 */
.L_x_4824:
[----:B------:R-:W4:Y:S02]  /*16350*/  SYNCS.PHASECHK.TRANS64.TRYWAIT P1, [R5+URZ+0x2a860], R0 ;  /* 0x02a86000050075a7 */ /* 0x000f24000802017f */
[----:B----4-:R-:W-:Y:S05]  /*16360*/  @!P1 BRA `(.L_x_4825) ;  /* 0x0000002400309947 */ /* 0x010fea0003800000 */
.L_x_4901:
[----:B------:R-:W-:Y:S05]  /*16370*/  @!P0 BRA `(.L_x_4826) ;  /* 0x0000000000048947 */ /* 0x000fea0003800000 */
[----:B------:R-:W-:Y:S01]  /*16380*/  BPT.TRAP 0x1 ;  /* 0x000000040000795c */ /* 0x000fe20000300000 */
.L_x_4826:
[----:B------:R-:W5:Y:S02]  /*16390*/  SYNCS.PHASECHK.TRANS64.TRYWAIT P1, [R23+URZ+0x2a860], R2 ;  /* 0x02a86002170075a7 */ /* 0x000f64000802017f */
[----:B-----5:R-:W-:Y:S05]  /*163a0*/  @!P1 BRA `(.L_x_4827) ;  /* 0x0000002400349947 */ /* 0x020fea0003800000 */
.L_x_4902:
[----:B------:R-:W-:Y:S05]  /*163b0*/  @!P0 BRA `(.L_x_4828) ;  /* 0x0000000000048947 */ /* 0x000fea0003800000 */
[----:B------:R-:W-:Y:S01]  /*163c0*/  BPT.TRAP 0x1 ;  /* 0x000000040000795c */ /* 0x000fe20000300000 */
.L_x_4828:
[----:B------:R-:W5:Y:S02]  /*163d0*/  SYNCS.PHASECHK.TRANS64.TRYWAIT P1, [R5+URZ+0x2a880], R0 ;  /* 0x02a88000050075a7 */ /* 0x000f64000802017f */
[----:B-----5:R-:W-:Y:S05]  /*163e0*/  @!P1 BRA `(.L_x_4829) ;  /* 0x0000002400389947 */ /* 0x020fea0003800000 */
.L_x_4903:
[----:B------:R-:W-:Y:S05]  /*163f0*/  @!P0 BRA `(.L_x_4830) ;  /* 0x0000000000048947 */ /* 0x000fea0003800000 */
[----:B------:R-:W-:Y:S01]  /*16400*/  BPT.TRAP 0x1 ;  /* 0x000000040000795c */ /* 0x000fe20000300000 */
.L_x_4830:
[----:B------:R0:W0:Y:S02]  /*16410*/  SYNCS.PHASECHK.TRANS64.TRYWAIT P0, [R23+URZ+0x2a880], R2 ;  /* 0x02a88002170075a7 */ /* 0x000024000800017f */
[----:B0-----:R-:W-:Y:S05]  /*16420*/  @!P0 NANOSLEEP.SYNCS 0x989680 ;  /* 0x009896800000895d */ /* 0x001fea0003900000 */
[----:B------:R-:W0:Y:S02]  /*16430*/  @!P0 SYNCS.PHASECHK.TRANS64 P0, [R23+URZ+0x2a880], R2 ;  /* 0x02a88002170085a7 */ /* 0x000e24000800007f */
[----:B0-----:R-:W-:Y:S05]  /*16440*/  @!P0 BRA `(.L_x_4830) ;  /* 0xfffffffc00f08947 */ /* 0x001fea000383ffff */
.L_x_4818:
[----:B------:R-:W-:Y:S05]  /*16450*/  BSYNC B0 ;  /* 0x0000000000007941 */ /* 0x000fea0003800000 */
.L_x_4817:
[----:B------:R-:W-:Y:S05]  /*16460*/  EXIT ;  /* 0x000000000000794d */ /* 0x000fea0003800000 */
.L_x_4647:
[----:B0-----:R-:W-:-:S04]  /*16470*/  IMAD.U32 R3, RZ, RZ, UR36 ;  /* 0x00000024ff037e24 */ /* 0x001fc8000f8e00ff */
[----:B------:R0:W1:Y:S03]  /*16480*/  SYNCS.PHASECHK.TRANS64.TRYWAIT P1, [R3+URZ+0x2a800], R0 ;  /* 0x02a80000030075a7 */ /* 0x000066000802017f */
[----:B-1----:R-:W-:Y:S05]  /*16490*/  @!P1 NANOSLEEP.SYNCS 0x989680 ;  /* 0x009896800000995d */ /* 0x002fea0003900000 */
[----:B------:R-:W1:Y:S02]  /*164a0*/  @!P1 SYNCS.PHASECHK.TRANS64 P1, [R3+URZ+0x2a800], R0 ;  /* 0x02a80000030095a7 */ /* 0x000e64000802007f */
[----:B-1----:R-:W-:Y:S05]  /*164b0*/  @!P1 BRA `(.L_x_4647) ;  /* 0xfffffffc00ec9947 */ /* 0x002fea000383ffff */
[----:B------:R-:W-:Y:S05]  /*164c0*/  BRA `(.L_x_4831) ;  /* 0xfffffeb8004c7947 */ /* 0x000fea000383ffff */
.L_x_4651:
[----:B-1----:R1:W2:Y:S02]  /*164d0*/  SYNCS.PHASECHK.TRANS64.TRYWAIT P1, [R3+URZ+0x2a830], R0 ;  /* 0x02a83000030075a7 */ /* 0x0022a4000802017f */
[----:B--2---:R-:W-:Y:S05]  /*164e0*/  @!P1 NANOSLEEP.SYNCS 0x989680 ;  /* 0x009896800000995d */ /* 0x004fea0003900000 */
[----:B------:R-:W2:Y:S02]  /*164f0*/  @!P1 SYNCS.PHASECHK.TRANS64 P1, [R3+URZ+0x2a830], R0 ;  /* 0x02a83000030095a7 */ /* 0x000ea4000802007f */
[----:B--2---:R-:W-:Y:S05]  /*16500*/  @!P1 BRA `(.L_x_4651) ;  /* 0xfffffffc00f09947 */ /* 0x004fea000383ffff */
[----:B------:R-:W-:Y:S05]  /*16510*/  BRA `(.L_x_4650) ;  /* 0xfffffeb800687947 */ /* 0x000fea000383ffff */
.L_x_4668:
[----:B-1----:R-:W-:-:S04]  /*16520*/  IMAD.U32 R5, RZ, RZ, UR6 ;  /* 0x00000006ff057e24 */ /* 0x002fc8000f8e00ff */
[----:B------:R1:W2:Y:S03]  /*16530*/  SYNCS.PHASECHK.TRANS64.TRYWAIT P1, [R5+URZ+0x2a830], R0 ;  /* 0x02a83000050075a7 */ /* 0x0002a6000802017f */
[----:B--2---:R-:W-:Y:S05]  /*16540*/  @!P1 NANOSLEEP.SYNCS 0x989680 ;  /* 0x009896800000995d */ /* 0x004fea0003900000 */
[----:B------:R-:W2:Y:S02]  /*16550*/  @!P1 SYNCS.PHASECHK.TRANS64 P1, [R5+URZ+0x2a830], R0 ;  /* 0x02a83000050095a7 */ /* 0x000ea4000802007f */
[----:B--2---:R-:W-:Y:S05]  /*16560*/  @!P1 BRA `(.L_x_4668) ;  /* 0xfffffffc00ec9947 */ /* 0x004fea000383ffff */
[----:B------:R-:W-:Y:S05]  /*16570*/  BRA `(.L_x_4665) ;  /* 0xfffffeec00487947 */ /* 0x000fea000383ffff */
.L_x_4672:
[----:B-1----:R-:W-:-:S04]  /*16580*/  IMAD.U32 R5, RZ, RZ, UR6 ;  /* 0x00000006ff057e24 */ /* 0x002fc8000f8e00ff */
[----:B------:R1:W2:Y:S03]  /*16590*/  SYNCS.PHASECHK.TRANS64.TRYWAIT P1, [R5+URZ+0x2a850], R0 ;  /* 0x02a85000050075a7 */ /* 0x0002a6000802017f */
[----:B--2---:R-:W-:Y:S05]  /*165a0*/  @!P1 NANOSLEEP.SYNCS 0x989680 ;  /* 0x009896800000995d */ /* 0x004fea0003900000 */
[----:B------:R-:W2:Y:S02]  /*165b0*/  @!P1 SYNCS.PHASECHK.TRANS64 P1, [R5+URZ+0x2a850], R0 ;  /* 0x02a85000050095a7 */ /* 0x000ea4000802007f */
[----:B--2---:R-:W-:Y:S05]  /*165c0*/  @!P1 BRA `(.L_x_4672) ;  /* 0xfffffffc00ec9947 */ /* 0x004fea000383ffff */
[----:B------:R-:W-:Y:S05]  /*165d0*/  BRA `(.L_x_4669) ;  /* 0xfffffeec00f47947 */ /* 0x000fea000383ffff */
.L_x_4691:
[----:B-1----:R-:W-:-:S04]  /*165e0*/  IMAD.U32 R9, RZ, RZ, UR6 ;  /* 0x00000006ff097e24 */ /* 0x002fc8000f8e00ff */
[----:B------:R1:W2:Y:S03]  /*165f0*/  SYNCS.PHASECHK.TRANS64.TRYWAIT P1, [R9+URZ+0x2a830], R0 ;  /* 0x02a83000090075a7 */ /* 0x0002a6000802017f */
[----:B--2---:R-:W-:Y:S05]  /*16600*/  @!P1 NANOSLEEP.SYNCS 0x989680 ;  /* 0x009896800000995d */ /* 0x004fea0003900000 */
[----:B------:R-:W2:Y:S02]  /*16610*/  @!P1 SYNCS.PHASECHK.TRANS64 P1, [R9+URZ+0x2a830], R0 ;  /* 0x02a83000090095a7 */ /* 0x000ea4000802007f */
[----:B--2---:R-:W-:Y:S05]  /*16620*/  @!P1 BRA `(.L_x_4691) ;  /* 0xfffffffc00ec9947 */ /* 0x004fea000383ffff */
[----:B------:R-:W-:Y:S05]  /*16630*/  BRA `(.L_x_4688) ;  /* 0xffffff2000207947 */ /* 0x000fea000383ffff */
.L_x_4695:
[----:B-1----:R-:W-:-:S04]  /*16640*/  IMAD.U32 R9, RZ, RZ, UR6 ;  /* 0x00000006ff097e24 */ /* 0x002fc8000f8e00ff */
[----:B------:R1:W2:Y:S03]  /*16650*/  SYNCS.PHASECHK.TRANS64.TRYWAIT P1, [R9+URZ+0x2a850], R0 ;  /* 0x02a85000090075a7 */ /* 0x0002a6000802017f */
[----:B--2---:R-:W-:Y:S05]  /*16660*/  @!P1 NANOSLEEP.SYNCS 0x989680 ;  /* 0x009896800000995d */ /* 0x004fea0003900000 */
[----:B------:R-:W2:Y:S02]  /*16670*/  @!P1 SYNCS.PHASECHK.TRANS64 P1, [R9+URZ+0x2a850], R0 ;  /* 0x02a85000090095a7 */ /* 0x000ea4000802007f */
[----:B--2---:R-:W-:Y:S05]  /*16680*/  @!P1 BRA `(.L_x_4695) ;  /* 0xfffffffc00ec9947 */ /* 0x004fea000383ffff */
[----:B------:R-:W-:Y:S05]  /*16690*/  BRA `(.L_x_4692) ;  /* 0xffffff2000cc7947 */ /* 0x000fea000383ffff */
.L_x_4703:
[----:B-1----:R-:W-:-:S04]  /*166a0*/  IMAD.U32 R7, RZ, RZ, UR6 ;  /* 0x00000006ff077e24 */ /* 0x002fc8000f8e00ff */
[----:B------:R1:W2:Y:S03]  /*166b0*/  SYNCS.PHASECHK.TRANS64.TRYWAIT P1, [R7+URZ+0x2a830], R0 ;  /* 0x02a83000070075a7 */ /* 0x0002a6000802017f */
[----:B--2---:R-:W-:Y:S05]  /*166c0*/  @!P1 NANOSLEEP.SYNCS 0x989680 ;  /* 0x009896800000995d */ /* 0x004fea0003900000 */
[----:B------:R-:W2:Y:S02]  /*166d0*/  @!P1 SYNCS.PHASECHK.TRANS64 P1, [R7+URZ+0x2a830], R0 ;  /* 0x02a83000070095a7 */ /* 0x000ea4000802007f */
[----:B--2---:R-:W-:Y:S05]  /*166e0*/  @!P1 BRA `(.L_x_4703) ;  /* 0xfffffffc00ec9947 */ /* 0x004fea000383ffff */
[----:B------:R-:W-:Y:S05]  /*166f0*/  BRA `(.L_x_4700) ;  /* 0xffffff40002c7947 */ /* 0x000fea000383ffff */
.L_x_4707:
[----:B-1----:R-:W-:-:S04]  /*16700*/  IMAD.U32 R7, RZ, RZ, UR6 ;  /* 0x00000006ff077e24 */ /* 0x002fc8000f8e00ff */
[----:B------:R1:W2:Y:S03]  /*16710*/  SYNCS.PHASECHK.TRANS64.TRYWAIT P1, [R7+URZ+0x2a850], R0 ;  /* 0x02a85000070075a7 */ /* 0x0002a6000802017f */
[----:B--2---:R-:W-:Y:S05]  /*16720*/  @!P1 NANOSLEEP.SYNCS 0x989680 ;  /* 0x009896800000995d */ /* 0x004fea0003900000 */
[----:B------:R-:W2:Y:S02]  /*16730*/  @!P1 SYNCS.PHASECHK.TRANS64 P1, [R7+URZ+0x2a850], R0 ;  /* 0x02a85000070095a7 */ /* 0x000ea4000802007f */
[----:B--2---:R-:W-:Y:S05]  /*16740*/  @!P1 BRA `(.L_x_4707) ;  /* 0xfffffffc00ec9947 */ /* 0x004fea000383ffff */
[----:B------:R-:W-:Y:S05]  /*16750*/  BRA `(.L_x_4704) ;  /* 0xffffff4000cc7947 */ /* 0x000fea000383ffff */
.L_x_4722:
[----:B-1----:R-:W-:-:S04]  /*16760*/  IMAD.U32 R5, RZ, RZ, UR9 ;  /* 0x00000009ff057e24 */ /* 0x002fc8000f8e00ff */
[----:B------:R1:W2:Y:S03]  /*16770*/  SYNCS.PHASECHK.TRANS64.TRYWAIT P1, [R5+URZ+0x2a850], R4 ;  /* 0x02a85004050075a7 */ /* 0x0002a6000802017f */
[----:B--2---:R-:W-:Y:S05]  /*16780*/  @!P1 NANOSLEEP.SYNCS 0x989680 ;  /* 0x009896800000995d */ /* 0x004fea0003900000 */
[----:B------:R-:W2:Y:S02]  /*16790*/  @!P1 SYNCS.PHASECHK.TRANS64 P1, [R5+URZ+0x2a850], R4 ;  /* 0x02a85004050095a7 */ /* 0x000ea4000802007f */
[----:B--2---:R-:W-:Y:S05]  /*167a0*/  @!P1 BRA `(.L_x_4722) ;  /* 0xfffffffc00ec9947 */ /* 0x004fea000383ffff */
[----:B------:R-:W-:Y:S05]  /*167b0*/  BRA `(.L_x_4721) ;  /* 0xffffff7000347947 */ /* 0x000fea000383ffff */
.L_x_4762:
        /* <DEDUP_REMOVED lines=10> */
.L_x_4832:
[----:B------:R-:W-:Y:S05]  /*16860*/  BRA `(.L_x_4833) ;  /* 0xffffffbc00dc7947 */ /* 0x000fea000383ffff */
.L_x_4765:
[----:B0-----:R0:W1:Y:S02]  /*16870*/  SYNCS.PHASECHK.TRANS64.TRYWAIT P0, [R4+URZ+0x2a880], R25 ;  /* 0x02a88019040075a7 */ /* 0x001064000800017f */
[----:B-1----:R-:W-:Y:S05]  /*16880*/  @!P0 NANOSLEEP.SYNCS 0x989680 ;  /* 0x009896800000895d */ /* 0x002fea0003900000 */
[----:B------:R-:W1:Y:S02]  /*16890*/  @!P0 SYNCS.PHASECHK.TRANS64 P0, [R4+URZ+0x2a880], R25 ;  /* 0x02a88019040085a7 */ /* 0x000e64000800007f */
[----:B-1----:R-:W-:Y:S05]  /*168a0*/  @!P0 BRA `(.L_x_4765) ;  /* 0xfffffffc00f08947 */ /* 0x002fea000383ffff */
[----:B------:R-:W-:Y:S05]  /*168b0*/  BRA `(.L_x_4834) ;  /* 0xffffffc000807947 */ /* 0x000fea000383ffff */
.L_x_4766:
        /* <DEDUP_REMOVED lines=8> */
.L_x_4836:
[----:B------:R-:W-:Y:S05]  /*16940*/  BSYNC B0 ;  /* 0x0000000000007941 */ /* 0x000fea0003800000 */
.L_x_4835:
[----:B------:R-:W-:Y:S01]  /*16950*/  IMAD.MOV.U32 R13, RZ, RZ, R5 ;  /* 0x000000ffff0d7224 */ /* 0x000fe200078e0005 */
[C---:B------:R-:W-:Y:S01]  /*16960*/  LOP3.LUT P3, RZ, R16.reuse, 0x80, RZ, 0xc0, !PT ;  /* 0x0000008010ff7812 */ /* 0x040fe2000786c0ff */
[----:B------:R-:W-:Y:S01]  /*16970*/  IMAD.MOV.U32 R12, RZ, RZ, RZ ;  /* 0x000000ffff0c7224 */ /* 0x000fe200078e00ff */
[----:B------:R-:W-:Y:S01]  /*16980*/  LOP3.LUT P1, RZ, R16, 0x40, RZ, 0xc0, !PT ;  /* 0x0000004010ff7812 */ /* 0x000fe2000782c0ff */
[----:B------:R-:W-:Y:S01]  /*16990*/  IMAD.MOV.U32 R11, RZ, RZ, 0x1c1f ;  /* 0x00001c1fff0b7424 */ /* 0x000fe200078e00ff */
[----:B------:R-:W-:Y:S01]  /*169a0*/  ISETP.GE.AND P5, PT, R8, 0x61, PT ;  /* 0x000000610800780c */ /* 0x000fe20003fa6270 */
[----:B------:R-:W-:Y:S02]  /*169b0*/  IMAD.MOV.U32 R15, RZ, RZ, -0x1 ;  /* 0xffffffffff0f7424 */ /* 0x000fe400078e00ff */
[----:B------:R-:W-:-:S10]  /*169c0*/  IMAD.MOV.U32 R0, RZ, RZ, R14 ;  /* 0x000000ffff007224 */ /* 0x000fd400078e000e */
[----:B------:R-:W-:Y:S05]  /*169d0*/  WARPSYNC.COLLECTIVE R15, `(.L_x_4837) ;  /* 0x000000000f087348 */ /* 0x000fea0003c00000 */
[----:B------:R0:W1:Y:S02]  /*169e0*/  SHFL.IDX P6, R14, R13, R12, R11 ;  /* 0x0000000c0d0e7389 */ /* 0x00006400000c000b */
[----:B01----:R-:W-:Y:S01]  /*169f0*/  ENDCOLLECTIVE ;  /* 0x000000000000791b */ /* 0x003fe20003800000 */
.L_x_4837:
[----:B------:R-:W-:Y:S02]  /*16a00*/  IMAD.MOV.U32 R13, RZ, RZ, R9 ;  /* 0x000000ffff0d7224 */ /* 0x000fe400078e0009 */
[----:B------:R-:W-:Y:S02]  /*16a10*/  IMAD.MOV.U32 R12, RZ, RZ, 0x1 ;  /* 0x00000001ff0c7424 */ /* 0x000fe400078e00ff */
[----:B------:R-:W-:-:S07]  /*16a20*/  IMAD.MOV.U32 R2, RZ, RZ, R14 ;  /* 0x000000ffff027224 */ /* 0x000fce00078e000e */
[----:B------:R-:W-:Y:S05]  /*16a30*/  WARPSYNC.COLLECTIVE R15, `(.L_x_4838) ;  /* 0x000000000f087348 */ /* 0x000fea0003c00000 */
[----:B------:R0:W1:Y:S02]  /*16a40*/  SHFL.IDX P6, R14, R13, R12, R11 ;  /* 0x0000000c0d0e7389 */ /* 0x00006400000c000b */
[----:B01----:R-:W-:Y:S01]  /*16a50*/  ENDCOLLECTIVE ;  /* 0x000000000000791b */ /* 0x003fe20003800000 */
.L_x_4838:
[----:B------:R-:W-:-:S05]  /*16a60*/  IADD3 R2, P0, R29, R2, RZ ;  /* 0x000000021d027210 */ /* 0x000fca0007f1e0ff */
[----:B------:R-:W-:Y:S01]  /*16a70*/  IMAD.X R3, RZ, RZ, R0, P0 ;  /* 0x000000ffff037224 */ /* 0x000fe200000e0600 */
[----:B------:R-:W-:Y:S01]  /*16a80*/  ISETP.LT.OR P0, PT, R8, 0x1, P3 ;  /* 0x000000010800780c */ /* 0x000fe20001f01670 */
[----:B------:R-:W-:Y:S02]  /*16a90*/  IMAD.IADD R0, R18, 0x1, R10 ;  /* 0x0000000112007824 */ /* 0x000fe400078e020a */
[----:B------:R-:W-:-:S10]  /*16aa0*/  IMAD.MOV.U32 R13, RZ, RZ, R5 ;  /* 0x000000ffff0d7224 */ /* 0x000fd400078e0005 */
        /* <DEDUP_REMOVED lines=12> */
.L_x_4839:
[----:B------:R-:W-:Y:S02]  /*16b70*/  IMAD.MOV.U32 R13, RZ, RZ, R9 ;  /* 0x000000ffff0d7224 */ /* 0x000fe400078e0009 */
[----:B------:R-:W-:Y:S02]  /*16b80*/  IMAD.MOV.U32 R12, RZ, RZ, 0x2 ;  /* 0x00000002ff0c7424 */ /* 0x000fe400078e00ff */
[----:B------:R-:W-:-:S07]  /*16b90*/  IMAD.MOV.U32 R2, RZ, RZ, R14 ;  /* 0x000000ffff027224 */ /* 0x000fce00078e000e */
[----:B------:R-:W-:Y:S05]  /*16ba0*/  WARPSYNC.COLLECTIVE R15, `(.L_x_4840) ;  /* 0x000000000f087348 */ /* 0x000fea0003c00000 */
[----:B------:R0:W1:Y:S02]  /*16bb0*/  SHFL.IDX P6, R14, R13, R12, R11 ;  /* 0x0000000c0d0e7389 */ /* 0x00006400000c000b */
[----:B01----:R-:W-:Y:S01]  /*16bc0*/  ENDCOLLECTIVE ;  /* 0x000000000000791b */ /* 0x003fe20003800000 */
.L_x_4840:
        /* <DEDUP_REMOVED lines=16> */
.L_x_4841:
[----:B------:R-:W-:Y:S02]  /*16cd0*/  IMAD.MOV.U32 R13, RZ, RZ, R9 ;  /* 0x000000ffff0d7224 */ /* 0x000fe400078e0009 */
[----:B------:R-:W-:Y:S02]  /*16ce0*/  IMAD.MOV.U32 R12, RZ, RZ, 0x3 ;  /* 0x00000003ff0c7424 */ /* 0x000fe400078e00ff */
[----:B------:R-:W-:-:S07]  /*16cf0*/  IMAD.MOV.U32 R2, RZ, RZ, R14 ;  /* 0x000000ffff027224 */ /* 0x000fce00078e000e */
[----:B------:R-:W-:Y:S05]  /*16d00*/  WARPSYNC.COLLECTIVE R15, `(.L_x_4842) ;  /* 0x000000000f087348 */ /* 0x000fea0003c00000 */
[----:B------:R0:W1:Y:S02]  /*16d10*/  SHFL.IDX P6, R14, R13, R12, R11 ;  /* 0x0000000c0d0e7389 */ /* 0x00006400000c000b */
[----:B01----:R-:W-:Y:S01]  /*16d20*/  ENDCOLLECTIVE ;  /* 0x000000000000791b */ /* 0x003fe20003800000 */
.L_x_4842:
        /* <DEDUP_REMOVED lines=15> */
.L_x_4843:
[----:B------:R-:W-:Y:S01]  /*16e20*/  @!PT LDS RZ, [RZ] ;  /* 0x00000000fffff984 */ /* 0x000fe20000000800 */
[----:B------:R-:W-:Y:S01]  /*16e30*/  @!PT LDS RZ, [RZ] ;  /* 0x00000000fffff984 */ /* 0x000fe20000000800 */
[----:B------:R-:W-:Y:S01]  /*16e40*/  @!PT LDS RZ, [RZ] ;  /* 0x00000000fffff984 */ /* 0x000fe20000000800 */
[----:B------:R-:W-:Y:S01]  /*16e50*/  LDGSTS.E.BYPASS.LTC128B.128 [R0+0xf400], desc[UR52][R2.64+0x40], !P0 ;  /* 0x0f40004002007fae */ /* 0x000fe2000c101d74 */
[----:B------:R-:W-:-:S13]  /*16e60*/  ISETP.LT.OR P0, PT, R8, 0x41, P2 ;  /* 0x000000410800780c */ /* 0x000fda0001701670 */
[----:B------:R0:W-:Y:S02]  /*16e70*/  LDGSTS.E.BYPASS.LTC128B.128 [R0+0x11400], desc[UR52][R2.64+0x80], !P0 ;  /* 0x1140008002007fae */ /* 0x0001e4000c101d74 */
[----:B0-----:R-:W-:Y:S01]  /*16e80*/  IMAD.MOV.U32 R2, RZ, RZ, R14 ;  /* 0x000000ffff027224 */ /* 0x001fe200078e000e */
[----:B------:R-:W-:Y:S06]  /*16e90*/  BRA `(.L_x_4844) ;  /* 0xffffffc000147947 */ /* 0x000fec000383ffff */
.L_x_4771:
[----:B---3--:R3:W4:Y:S02]  /*16ea0*/  SYNCS.PHASECHK.TRANS64.TRYWAIT P0, [R4+URZ+0x2a840], R25 ;  /* 0x02a84019040075a7 */ /* 0x008724000800017f */
[----:B----4-:R-:W-:Y:S05]  /*16eb0*/  @!P0 NANOSLEEP.SYNCS 0x989680 ;  /* 0x009896800000895d */ /* 0x010fea0003900000 */
[----:B------:R-:W4:Y:S02]  /*16ec0*/  @!P0 SYNCS.PHASECHK.TRANS64 P0, [R4+URZ+0x2a840], R25 ;  /* 0x02a84019040085a7 */ /* 0x000f24000800007f */
[----:B----4-:R-:W-:Y:S05]  /*16ed0*/  @!P0 BRA `(.L_x_4771) ;  /* 0xfffffffc00f08947 */ /* 0x010fea000383ffff */
[----:B------:R-:W-:Y:S05]  /*16ee0*/  BRA `(.L_x_4845) ;  /* 0xffffffc000807947 */ /* 0x000fea000383ffff */
.L_x_4772:
        /* <DEDUP_REMOVED lines=8> */
.L_x_4847:
[----:B------:R-:W-:Y:S05]  /*16f70*/  BSYNC B0 ;  /* 0x0000000000007941 */ /* 0x000fea0003800000 */
.L_x_4846:
[----:B------:R-:W-:Y:S01]  /*16f80*/  IMAD.MOV.U32 R13, RZ, RZ, R5 ;  /* 0x000000ffff0d7224 */ /* 0x000fe200078e0005 */
[----:B------:R-:W-:Y:S01]  /*16f90*/  LOP3.LUT R16, R16, 0xf7ffffff, RZ, 0xc0, !PT ;  /* 0xf7ffffff10107812 */ /* 0x000fe200078ec0ff */
[----:B------:R-:W-:Y:S02]  /*16fa0*/  IMAD.MOV.U32 R12, RZ, RZ, RZ ;  /* 0x000000ffff0c7224 */ /* 0x000fe400078e00ff */
[----:B------:R-:W-:Y:S01]  /*16fb0*/  IMAD.MOV.U32 R11, RZ, RZ, 0x1c1f ;  /* 0x00001c1fff0b7424 */ /* 0x000fe200078e00ff */
[----:B------:R-:W-:Y:S01]  /*16fc0*/  @P5 LOP3.LUT R16, R16, 0x8000000, RZ, 0xfc, !PT ;  /* 0x0800000010105812 */ /* 0x000fe200078efcff */
[----:B------:R-:W-:Y:S02]  /*16fd0*/  IMAD.MOV.U32 R15, RZ, RZ, -0x1 ;  /* 0xffffffffff0f7424 */ /* 0x000fe400078e00ff */
[----:B------:R-:W-:Y:S01]  /*16fe0*/  IMAD.MOV.U32 R2, RZ, RZ, R14 ;  /* 0x000000ffff027224 */ /* 0x000fe200078e000e */
[----:B------:R-:W-:-:S13]  /*16ff0*/  LOP3.LUT P5, RZ, R16, 0x2, RZ, 0xc0, !PT ;  /* 0x0000000210ff7812 */ /* 0x000fda00078ac0ff */
[----:B------:R-:W-:Y:S05]  /*17000*/  WARPSYNC.COLLECTIVE R15, `(.L_x_4848) ;  /* 0x000000000f087348 */ /* 0x000fea0003c00000 */
[----:B------:R0:W1:Y:S02]  /*17010*/  SHFL.IDX P6, R14, R13, R12, R11 ;  /* 0x0000000c0d0e7389 */ /* 0x00006400000c000b */
[----:B01----:R-:W-:Y:S01]  /*17020*/  ENDCOLLECTIVE ;  /* 0x000000000000791b */ /* 0x003fe20003800000 */
.L_x_4848:
[----:B------:R-:W-:Y:S02]  /*17030*/  IMAD.MOV.U32 R13, RZ, RZ, R6 ;  /* 0x000000ffff0d7224 */ /* 0x000fe400078e0006 */
[----:B------:R-:W-:Y:S02]  /*17040*/  IMAD.MOV.U32 R12, RZ, RZ, 0x1 ;  /* 0x00000001ff0c7424 */ /* 0x000fe400078e00ff */
[----:B------:R-:W-:Y:S01]  /*17050*/  IMAD.MOV.U32 R3, RZ, RZ, R14 ;  /* 0x000000ffff037224 */ /* 0x000fe200078e000e */
[----:B------:R-:W-:-:S04]  /*17060*/  LOP3.LUT P6, RZ, R16, 0x4, RZ, 0xc0, !PT ;  /* 0x0000000410ff7812 */ /* 0x000fc800078cc0ff */
        /* <DEDUP_REMOVED lines=12> */
.L_x_4849:
[----:B------:R-:W-:Y:S01]  /*17130*/  @!PT LDS RZ, [RZ] ;  /* 0x00000000fffff984 */ /* 0x000fe20000000800 */
[----:B------:R-:W-:Y:S01]  /*17140*/  @!PT LDS RZ, [RZ] ;  /* 0x00000000fffff984 */ /* 0x000fe20000000800 */
[----:B------:R-:W-:Y:S01]  /*17150*/  @!PT LDS RZ, [RZ] ;  /* 0x00000000fffff984 */ /* 0x000fe20000000800 */
[----:B------:R-:W-:Y:S04]  /*17160*/  @P4 LDGSTS.E.BYPASS.LTC128B.128 [R0+0x20400], desc[UR52][R2.64+0x40], !P5 ;  /* 0x2040004002004fae */ /* 0x000fe8000e901d74 */
[----:B------:R0:W-:Y:S01]  /*17170*/  @P4 LDGSTS.E.BYPASS.LTC128B.128 [R0+0x22400], desc[UR52][R2.64+0x80], !P2 ;  /* 0x2240008002004fae */ /* 0x0001e2000d101d74 */
[----:B------:R-:W-:Y:S01]  /*17180*/  LOP3.LUT P4, RZ, R16, 0x4, RZ, 0xc0, !PT ;  /* 0x0000000410ff7812 */ /* 0x000fe2000788c0ff */
[----:B------:R-:W-:Y:S02]  /*17190*/  IMAD.MOV.U32 R13, RZ, RZ, R5 ;  /* 0x000000ffff0d7224 */ /* 0x000fe400078e0005 */
[----:B0-----:R-:W-:-:S10]  /*171a0*/  IMAD.MOV.U32 R2, RZ, RZ, R14 ;  /* 0x000000ffff027224 */ /* 0x001fd400078e000e */
[----:B------:R-:W-:Y:S05]  /*171b0*/  WARPSYNC.COLLECTIVE R15, `(.L_x_4850) ;  /* 0x000000000f087348 */ /* 0x000fea0003c00000 */
[----:B------:R0:W1:Y:S02]  /*171c0*/  SHFL.IDX P6, R14, R13, R12, R11 ;  /* 0x0000000c0d0e7389 */ /* 0x00006400000c000b */
[----:B01----:R-:W-:Y:S01]  /*171d0*/  ENDCOLLECTIVE ;  /* 0x000000000000791b */ /* 0x003fe20003800000 */
.L_x_4850:
[----:B------:R-:W-:Y:S02]  /*171e0*/  IMAD.MOV.U32 R13, RZ, RZ, R6 ;  /* 0x000000ffff0d7224 */ /* 0x000fe400078e0006 */
[----:B------:R-:W-:Y:S02]  /*171f0*/  IMAD.MOV.U32 R12, RZ, RZ, 0x2 ;  /* 0x00000002ff0c7424 */ /* 0x000fe400078e00ff */
[----:B------:R-:W-:-:S07]  /*17200*/  IMAD.MOV.U32 R3, RZ, RZ, R14 ;  /* 0x000000ffff037224 */ /* 0x000fce00078e000e */
[----:B------:R-:W-:Y:S05]  /*17210*/  WARPSYNC.COLLECTIVE R15, `(.L_x_4851) ;  /* 0x000000000f087348 */ /* 0x000fea0003c00000 */
[----:B------:R0:W1:Y:S02]  /*17220*/  SHFL.IDX P6, R14, R13, R12, R11 ;  /* 0x0000000c0d0e7389 */ /* 0x00006400000c000b */
[----:B01----:R-:W-:Y:S01]  /*17230*/  ENDCOLLECTIVE ;  /* 0x000000000000791b */ /* 0x003fe20003800000 */
.L_x_4851:
        /* <DEDUP_REMOVED lines=10> */
[----:B------:R-:W-:Y:S04]  /*172e0*/  @P3 LDGSTS.E.BYPASS.LTC128B.128 [R0+0x20c00], desc[UR52][R2.64+0x40], !P5 ;  /* 0x20c0004002003fae */ /* 0x000fe8000e901d74 */
[----:B------:R0:W-:Y:S02]  /*172f0*/  @P3 LDGSTS.E.BYPASS.LTC128B.128 [R0+0x22c00], desc[UR52][R2.64+0x80], !P2 ;  /* 0x22c0008002003fae */ /* 0x0001e4000d101d74 */
[----:B0-----:R-:W-:-:S07]  /*17300*/  IMAD.MOV.U32 R2, RZ, RZ, R14 ;  /* 0x000000ffff027224 */ /* 0x001fce00078e000e */
[----:B------:R-:W-:Y:S05]  /*17310*/  WARPSYNC.COLLECTIVE R15, `(.L_x_4852) ;  /* 0x000000000f087348 */ /* 0x000fea0003c00000 */
[----:B------:R0:W1:Y:S02]  /*17320*/  SHFL.IDX P6, R14, R13, R12, R11 ;  /* 0x0000000c0d0e7389 */ /* 0x00006400000c000b */
[----:B01----:R-:W-:Y:S01]  /*17330*/  ENDCOLLECTIVE ;  /* 0x000000000000791b */ /* 0x003fe20003800000 */
.L_x_4852:
[----:B------:R-:W-:Y:S02]  /*17340*/  IMAD.MOV.U32 R13, RZ, RZ, R6 ;  /* 0x000000ffff0d7224 */ /* 0x000fe400078e0006 */
[----:B------:R-:W-:Y:S02]  /*17350*/  IMAD.MOV.U32 R12, RZ, RZ, 0x3 ;  /* 0x00000003ff0c7424 */ /* 0x000fe400078e00ff */
[----:B------:R-:W-:-:S07]  /*17360*/  IMAD.MOV.U32 R3, RZ, RZ, R14 ;  /* 0x000000ffff037224 */ /* 0x000fce00078e000e */
[----:B------:R-:W-:Y:S05]  /*17370*/  WARPSYNC.COLLECTIVE R15, `(.L_x_4853) ;  /* 0x000000000f087348 */ /* 0x000fea0003c00000 */
[----:B------:R0:W1:Y:S02]  /*17380*/  SHFL.IDX P6, R14, R13, R12, R11 ;  /* 0x0000000c0d0e7389 */ /* 0x00006400000c000b */
[----:B01----:R-:W-:Y:S01]  /*17390*/  ENDCOLLECTIVE ;  /* 0x000000000000791b */ /* 0x003fe20003800000 */
.L_x_4853:
        /* <DEDUP_REMOVED lines=10> */
.L_x_4854:
[----:B------:R-:W-:Y:S01]  /*17440*/  @!PT LDS RZ, [RZ] ;  /* 0x00000000fffff984 */ /* 0x000fe20000000800 */
[----:B------:R-:W-:Y:S01]  /*17450*/  @!PT LDS RZ, [RZ] ;  /* 0x00000000fffff984 */ /* 0x000fe20000000800 */
[----:B------:R-:W-:Y:S01]  /*17460*/  @!PT LDS RZ, [RZ] ;  /* 0x00000000fffff984 */ /* 0x000fe20000000800 */
[----:B------:R0:W-:Y:S04]  /*17470*/  @P1 LDGSTS.E.BYPASS.LTC128B.128 [R0+0x1f400], desc[UR52][R2.64], !P4 ;  /* 0x1f40000002001fae */ /* 0x0001e8000e101d74 */
[----:B------:R0:W-:Y:S01]  /*17480*/  @P1 LDGSTS.E.BYPASS.LTC128B.128 [R0+0x21400], desc[UR52][R2.64+0x40], !P5 ;  /* 0x2140004002001fae */ /* 0x0001e2000e901d74 */
[----:B------:R-:W-:-:S03]  /*17490*/  LOP3.LUT P5, RZ, R16, 0x8000000, RZ, 0xc0, !PT ;  /* 0x0800000010ff7812 */ /* 0x000fc600078ac0ff */
[----:B------:R0:W-:Y:S01]  /*174a0*/  @P1 LDGSTS.E.BYPASS.LTC128B.128 [R0+0x23400], desc[UR52][R2.64+0x80], !P2 ;  /* 0x2340008002001fae */ /* 0x0001e2000d101d74 */
[----:B------:R-:W-:Y:S01]  /*174b0*/  IMAD.MOV.U32 R5, RZ, RZ, R14 ;  /* 0x000000ffff057224 */ /* 0x000fe200078e000e */
[----:B------:R-:W-:Y:S08]  /*174c0*/  BRA `(.L_x_4855) ;  /* 0xffffffbc00ec7947 */ /* 0x000ff0000383ffff */
.L_x_4777:
[----:B------:R-:W-:Y:S02]  /*174d0*/  IMAD.MOV.U32 R13, RZ, RZ, R4 ;  /* 0x000000ffff0d7224 */ /* 0x000fe400078e0004 */
[----:B------:R-:W-:Y:S02]  /*174e0*/  IMAD.MOV.U32 R12, RZ, RZ, RZ ;  /* 0x000000ffff0c7224 */ /* 0x000fe400078e00ff */
[----:B------:R-:W-:Y:S02]  /*174f0*/  IMAD.MOV.U32 R11, RZ, RZ, 0x1c1f ;  /* 0x00001c1fff0b7424 */ /* 0x000fe400078e00ff */
[----:B------:R-:W-:Y:S02]  /*17500*/  IMAD.MOV.U32 R15, RZ, RZ, -0x1 ;  /* 0xffffffffff0f7424 */ /* 0x000fe400078e00ff */
[----:B------:R-:W-:-:S07]  /*17510*/  VIADD R5, R8, UR42 ;  /* 0x0000002a08057c36 */ /* 0x000fce0008000000 */
[----:B-----5:R-:W-:Y:S05]  /*17520*/  WARPSYNC.COLLECTIVE R15, `(.L_x_4856) ;  /* 0x000000000f087348 */ /* 0x020fea0003c00000 */
[----:B------:R0:W1:Y:S02]  /*17530*/  SHFL.IDX P6, R14, R13, R12, R11 ;  /* 0x0000000c0d0e7389 */ /* 0x00006400000c000b */
[----:B01---5:R-:W-:Y:S01]  /*17540*/  ENDCOLLECTIVE ;  /* 0x000000000000791b */ /* 0x023fe20003800000 */
.L_x_4856:
[C---:B------:R-:W-:Y:S01]  /*17550*/  VIADD R6, R5.reuse, 0x20 ;  /* 0x0000002005067836 */ /* 0x040fe20000000000 */
[----:B------:R-:W-:Y:S01]  /*17560*/  ISETP.GE.AND P1, PT, R5, UR40, PT ;  /* 0x0000002805007c0c */ /* 0x000fe2000bf26270 */
[----:B------:R-:W-:Y:S02]  /*17570*/  IMAD.MOV.U32 R13, RZ, RZ, R0 ;  /* 0x000000ffff0d7224 */ /* 0x000fe400078e0000 */
[----:B------:R-:W-:-:S10]  /*17580*/  IMAD.MOV.U32 R2, RZ, RZ, R14 ;  /* 0x000000ffff027224 */ /* 0x000fd400078e000e */
[----:B------:R-:W-:Y:S05]  /*17590*/  WARPSYNC.COLLECTIVE R15, `(.L_x_4857) ;  /* 0x000000000f087348 */ /* 0x000fea0003c00000 */
[----:B------:R0:W1:Y:S02]  /*175a0*/  SHFL.IDX P6, R14, R13, R12, R11 ;  /* 0x0000000c0d0e7389 */ /* 0x00006400000c000b */
[----:B01----:R-:W-:Y:S01]  /*175b0*/  ENDCOLLECTIVE ;  /* 0x000000000000791b */ /* 0x003fe20003800000 */
.L_x_4857:
[----:B------:R-:W-:Y:S02]  /*175c0*/  IMAD.MOV.U32 R13, RZ, RZ, R4 ;  /* 0x000000ffff0d7224 */ /* 0x000fe400078e0004 */
[----:B------:R-:W-:Y:S02]  /*175d0*/  IMAD.MOV.U32 R12, RZ, RZ, 0x1 ;  /* 0x00000001ff0c7424 */ /* 0x000fe400078e00ff */
[----:B------:R-:W-:-:S07]  /*175e0*/  IMAD.MOV.U32 R3, RZ, RZ, R14 ;  /* 0x000000ffff037224 */ /* 0x000fce00078e000e */
[----:B------:R-:W-:Y:S05]  /*175f0*/  WARPSYNC.COLLECTIVE R15, `(.L_x_4858) ;  /* 0x000000000f087348 */ /* 0x000fea0003c00000 */
[----:B------:R0:W1:Y:S02]  /*17600*/  SHFL.IDX P6, R14, R13, R12, R11 ;  /* 0x0000000c0d0e7389 */ /* 0x00006400000c000b */
[----:B01----:R-:W-:Y:S01]  /*17610*/  ENDCOLLECTIVE ;  /* 0x000000000000791b */ /* 0x003fe20003800000 */
.L_x_4858:
        /* <DEDUP_REMOVED lines=12> */
[----:B------:R-:W-:Y:S01]  /*176e0*/  ISETP.GE.AND P1, PT, R6, UR40, PT ;  /* 0x0000002806007c0c */ /* 0x000fe2000bf26270 */
[----:B0-----:R-:W-:-:S12]  /*176f0*/  IMAD.MOV.U32 R2, RZ, RZ, R14 ;  /* 0x000000ffff027224 */ /* 0x001fd800078e000e */
[----:B------:R-:W-:Y:S05]  /*17700*/  WARPSYNC.COLLECTIVE R15, `(.L_x_4859) ;  /* 0x000000000f087348 */ /* 0x000fea0003c00000 */
[----:B------:R0:W1:Y:S02]  /*17710*/  SHFL.IDX P6, R14, R13, R12, R11 ;  /* 0x0000000c0d0e7389 */ /* 0x00006400000c000b */
[----:B01----:R-:W-:Y:S01]  /*17720*/  ENDCOLLECTIVE ;  /* 0x000000000000791b */ /* 0x003fe20003800000 */
.L_x_4859:
[----:B------:R-:W-:Y:S02]  /*17730*/  IMAD.MOV.U32 R13, RZ, RZ, R4 ;  /* 0x000000ffff0d7224 */ /* 0x000fe400078e0004 */
[----:B------:R-:W-:Y:S02]  /*17740*/  IMAD.MOV.U32 R12, RZ, RZ, 0x2 ;  /* 0x00000002ff0c7424 */ /* 0x000fe400078e00ff */
[----:B------:R-:W-:-:S07]  /*17750*/  IMAD.MOV.U32 R3, RZ, RZ, R14 ;  /* 0x000000ffff037224 */ /* 0x000fce00078e000e */
[----:B------:R-:W-:Y:S05]  /*17760*/  WARPSYNC.COLLECTIVE R15, `(.L_x_4860) ;  /* 0x000000000f087348 */ /* 0x000fea0003c00000 */
[----:B------:R0:W1:Y:S02]  /*17770*/  SHFL.IDX P6, R14, R13, R12, R11 ;  /* 0x0000000c0d0e7389 */ /* 0x00006400000c000b */
[----:B01----:R-:W-:Y:S01]  /*17780*/  ENDCOLLECTIVE ;  /* 0x000000000000791b */ /* 0x003fe20003800000 */
.L_x_4860:
        /* <DEDUP_REMOVED lines=13> */
[----:B------:R-:W-:Y:S01]  /*17860*/  ISETP.GE.AND P1, PT, R2, UR40, PT ;  /* 0x0000002802007c0c */ /* 0x000fe2000bf26270 */
[----:B------:R-:W-:-:S12]  /*17870*/  IMAD.MOV.U32 R2, RZ, RZ, R14 ;  /* 0x000000ffff027224 */ /* 0x000fd800078e000e */
[----:B------:R-:W-:Y:S05]  /*17880*/  WARPSYNC.COLLECTIVE R15, `(.L_x_4861) ;  /* 0x000000000f087348 */ /* 0x000fea0003c00000 */
[----:B------:R0:W1:Y:S02]  /*17890*/  SHFL.IDX P6, R14, R13, R12, R11 ;  /* 0x0000000c0d0e7389 */ /* 0x00006400000c000b */
[----:B01----:R-:W-:Y:S01]  /*178a0*/  ENDCOLLECTIVE ;  /* 0x000000000000791b */ /* 0x003fe20003800000 */
.L_x_4861:
[----:B------:R-:W-:Y:S02]  /*178b0*/  IMAD.MOV.U32 R13, RZ, RZ, R4 ;  /* 0x000000ffff0d7224 */ /* 0x000fe400078e0004 */
[----:B------:R-:W-:Y:S02]  /*178c0*/  IMAD.MOV.U32 R12, RZ, RZ, 0x3 ;  /* 0x00000003ff0c7424 */ /* 0x000fe400078e00ff */
[----:B------:R-:W-:-:S07]  /*178d0*/  IMAD.MOV.U32 R3, RZ, RZ, R14 ;  /* 0x000000ffff037224 */ /* 0x000fce00078e000e */
[----:B------:R-:W-:Y:S05]  /*178e0*/  WARPSYNC.COLLECTIVE R15, `(.L_x_4862) ;  /* 0x000000000f087348 */ /* 0x000fea0003c00000 */
[----:B------:R0:W1:Y:S02]  /*178f0*/  SHFL.IDX P6, R14, R13, R12, R11 ;  /* 0x0000000c0d0e7389 */ /* 0x00006400000c000b */
[----:B01----:R-:W-:Y:S01]  /*17900*/  ENDCOLLECTIVE ;  /* 0x000000000000791b */ /* 0x003fe20003800000 */
.L_x_4862:
        /* <DEDUP_REMOVED lines=10> */
.L_x_4863:
[----:B------:R-:W-:Y:S01]  /*179b0*/  @!PT LDS RZ, [RZ] ;  /* 0x00000000fffff984 */ /* 0x000fe20000000800 */
[----:B------:R-:W-:Y:S01]  /*179c0*/  @!PT LDS RZ, [RZ] ;  /* 0x00000000fffff984 */ /* 0x000fe20000000800 */
[----:B------:R-:W-:Y:S01]  /*179d0*/  @!PT LDS RZ, [RZ] ;  /* 0x00000000fffff984 */ /* 0x000fe20000000800 */
[----:B------:R0:W-:Y:S04]  /*179e0*/  @!P1 LDGSTS.E.BYPASS.LTC128B.128 [R7+0x19400], desc[UR52][R2.64], !P3 ;  /* 0x1940000002079fae */ /* 0x0001e8000d901d74 */
[----:B------:R0:W-:Y:S04]  /*179f0*/  @!P1 LDGSTS.E.BYPASS.LTC128B.128 [R7+0x1b400], desc[UR52][R2.64+0x40], !P4 ;  /* 0x1b40004002079fae */ /* 0x0001e8000e101d74 */
[----:B------:R0:W-:Y:S01]  /*17a00*/  @!P1 LDGSTS.E.BYPASS.LTC128B.128 [R7+0x1d400], desc[UR52][R2.64+0x80], !P5 ;  /* 0x1d40008002079fae */ /* 0x0001e2000e901d74 */
[----:B------:R-:W-:Y:S01]  /*17a10*/  IMAD.MOV.U32 R0, RZ, RZ, R14 ;  /* 0x000000ffff007224 */ /* 0x000fe200078e000e */
[----:B------:R-:W-:Y:S06]  /*17a20*/  BRA `(.L_x_4864) ;  /* 0xffffffc000cc7947 */ /* 0x000fec000383ffff */
.L_x_4780:
[----:B0-----:R0:W1:Y:S02]  /*17a30*/  SYNCS.PHASECHK.TRANS64.TRYWAIT P0, [R18+URZ+0x2a820], R3 ;  /* 0x02a82003120075a7 */ /* 0x001064000800017f */
[----:B-1----:R-:W-:Y:S05]  /*17a40*/  @!P0 NANOSLEEP.SYNCS 0x989680 ;  /* 0x009896800000895d */ /* 0x002fea0003900000 */
[----:B------:R-:W1:Y:S02]  /*17a50*/  @!P0 SYNCS.PHASECHK.TRANS64 P0, [R18+URZ+0x2a820], R3 ;  /* 0x02a82003120085a7 */ /* 0x000e64000800007f */
[----:B-1----:R-:W-:Y:S05]  /*17a60*/  @!P0 BRA `(.L_x_4780) ;  /* 0xfffffffc00f08947 */ /* 0x002fea000383ffff */
[----:B------:R-:W-:Y:S05]  /*17a70*/  BRA `(.L_x_4865) ;  /* 0xffffffc400307947 */ /* 0x000fea000383ffff */
.L_x_4784:
[----:B0-----:R0:W1:Y:S02]  /*17a80*/  SYNCS.PHASECHK.TRANS64.TRYWAIT P0, [R4+URZ+0x2a880], R20 ;  /* 0x02a88014040075a7 */ /* 0x001064000800017f */
[----:B-1----:R-:W-:Y:S05]  /*17a90*/  @!P0 NANOSLEEP.SYNCS 0x989680 ;  /* 0x009896800000895d */ /* 0x002fea0003900000 */
[----:B------:R-:W1:Y:S02]  /*17aa0*/  @!P0 SYNCS.PHASECHK.TRANS64 P0, [R4+URZ+0x2a880], R20 ;  /* 0x02a88014040085a7 */ /* 0x000e64000800007f */
[----:B-1----:R-:W-:Y:S05]  /*17ab0*/  @!P0 BRA `(.L_x_4784) ;  /* 0xfffffffc00f08947 */ /* 0x002fea000383ffff */
[----:B------:R-:W-:Y:S05]  /*17ac0*/  BRA `(.L_x_4866) ;  /* 0xffffffc400f47947 */ /* 0x000fea000383ffff */
.L_x_4785:
        /* <DEDUP_REMOVED lines=8> */
.L_x_4868:
[----:B------:R-:W-:Y:S05]  /*17b50*/  BSYNC B0 ;  /* 0x0000000000007941 */ /* 0x000fea0003800000 */
.L_x_4867:
        /* <DEDUP_REMOVED lines=8> */
.L_x_4869:
[----:B------:R-:W-:Y:S02]  /*17be0*/  IMAD.MOV.U32 R13, RZ, RZ, R27 ;  /* 0x000000ffff0d7224 */ /* 0x000fe400078e001b */
[----:B------:R-:W-:Y:S02]  /*17bf0*/  IMAD.MOV.U32 R12, RZ, RZ, 0x1 ;  /* 0x00000001ff0c7424 */ /* 0x000fe400078e00ff */
[----:B------:R-:W-:-:S07]  /*17c00*/  IMAD.MOV.U32 R2, RZ, RZ, R14 ;  /* 0x000000ffff027224 */ /* 0x000fce00078e000e */
[----:B------:R-:W-:Y:S05]  /*17c10*/  WARPSYNC.COLLECTIVE R15, `(.L_x_4870) ;  /* 0x000000000f087348 */ /* 0x000fea0003c00000 */
[----:B------:R0:W1:Y:S02]  /*17c20*/  SHFL.IDX P6, R14, R13, R12, R11 ;  /* 0x0000000c0d0e7389 */ /* 0x00006400000c000b */
[----:B01----:R-:W-:Y:S01]  /*17c30*/  ENDCOLLECTIVE ;  /* 0x000000000000791b */ /* 0x003fe20003800000 */
.L_x_4870:
        /* <DEDUP_REMOVED lines=14> */
.L_x_4871:
[----:B------:R-:W-:Y:S02]  /*17d20*/  IMAD.MOV.U32 R13, RZ, RZ, R27 ;  /* 0x000000ffff0d7224 */ /* 0x000fe400078e001b */
[----:B------:R-:W-:Y:S02]  /*17d30*/  IMAD.MOV.U32 R12, RZ, RZ, 0x2 ;  /* 0x00000002ff0c7424 */ /* 0x000fe400078e00ff */
[----:B------:R-:W-:-:S07]  /*17d40*/  IMAD.MOV.U32 R2, RZ, RZ, R14 ;  /* 0x000000ffff027224 */ /* 0x000fce00078e000e */
[----:B------:R-:W-:Y:S05]  /*17d50*/  WARPSYNC.COLLECTIVE R15, `(.L_x_4872) ;  /* 0x000000000f087348 */ /* 0x000fea0003c00000 */
[----:B------:R0:W1:Y:S02]  /*17d60*/  SHFL.IDX P6, R14, R13, R12, R11 ;  /* 0x0000000c0d0e7389 */ /* 0x00006400000c000b */
[----:B01----:R-:W-:Y:S01]  /*17d70*/  ENDCOLLECTIVE ;  /* 0x000000000000791b */ /* 0x003fe20003800000 */
.L_x_4872:
        /* <DEDUP_REMOVED lines=13> */
.L_x_4873:
[----:B------:R-:W-:Y:S02]  /*17e50*/  IMAD.MOV.U32 R13, RZ, RZ, R27 ;  /* 0x000000ffff0d7224 */ /* 0x000fe400078e001b */
[----:B------:R-:W-:Y:S02]  /*17e60*/  IMAD.MOV.U32 R12, RZ, RZ, 0x3 ;  /* 0x00000003ff0c7424 */ /* 0x000fe400078e00ff */
[----:B------:R-:W-:-:S07]  /*17e70*/  IMAD.MOV.U32 R2, RZ, RZ, R14 ;  /* 0x000000ffff027224 */ /* 0x000fce00078e000e */
[----:B------:R-:W-:Y:S05]  /*17e80*/  WARPSYNC.COLLECTIVE R15, `(.L_x_4874) ;  /* 0x000000000f087348 */ /* 0x000fea0003c00000 */
[----:B------:R0:W1:Y:S02]  /*17e90*/  SHFL.IDX P6, R14, R13, R12, R11 ;  /* 0x0000000c0d0e7389 */ /* 0x00006400000c000b */
[----:B01----:R-:W-:Y:S01]  /*17ea0*/  ENDCOLLECTIVE ;  /* 0x000000000000791b */ /* 0x003fe20003800000 */
.L_x_4874:
        /* <DEDUP_REMOVED lines=13> */
.L_x_4875:
[----:B------:R-:W-:Y:S01]  /*17f80*/  IMAD.MOV.U32 R2, RZ, RZ, R14 ;  /* 0x000000ffff027224 */ /* 0x000fe200078e000e */
[----:B------:R-:W-:Y:S06]  /*17f90*/  BRA `(.L_x_4876) ;  /* 0xffffffc400807947 */ /* 0x000fec000383ffff */
.L_x_4790:
[----:B---3--:R3:W4:Y:S02]  /*17fa0*/  SYNCS.PHASECHK.TRANS64.TRYWAIT P0, [R4+URZ+0x2a840], R20 ;  /* 0x02a84014040075a7 */ /* 0x008724000800017f */
[----:B----4-:R-:W-:Y:S05]  /*17fb0*/  @!P0 NANOSLEEP.SYNCS 0x989680 ;  /* 0x009896800000895d */ /* 0x010fea0003900000 */
[----:B------:R-:W4:Y:S02]  /*17fc0*/  @!P0 SYNCS.PHASECHK.TRANS64 P0, [R4+URZ+0x2a840], R20 ;  /* 0x02a84014040085a7 */ /* 0x000f24000800007f */
[----:B----4-:R-:W-:Y:S05]  /*17fd0*/  @!P0 BRA `(.L_x_4790) ;  /* 0xfffffffc00f08947 */ /* 0x010fea000383ffff */
[----:B------:R-:W-:Y:S05]  /*17fe0*/  BRA `(.L_x_4877) ;  /* 0xffffffc400d87947 */ /* 0x000fea000383ffff */
.L_x_4791:
        /* <DEDUP_REMOVED lines=8> */
.L_x_4879:
[----:B------:R-:W-:Y:S05]  /*18070*/  BSYNC B0 ;  /* 0x0000000000007941 */ /* 0x000fea0003800000 */
.L_x_4878:
        /* <DEDUP_REMOVED lines=8> */
.L_x_4880:
[----:B------:R-:W-:Y:S02]  /*18100*/  IMAD.MOV.U32 R13, RZ, RZ, R8 ;  /* 0x000000ffff0d7224 */ /* 0x000fe400078e0008 */
[----:B------:R-:W-:Y:S02]  /*18110*/  IMAD.MOV.U32 R12, RZ, RZ, 0x1 ;  /* 0x00000001ff0c7424 */ /* 0x000fe400078e00ff */
[----:B------:R-:W-:-:S07]  /*18120*/  IMAD.MOV.U32 R2, RZ, RZ, R14 ;  /* 0x000000ffff027224 */ /* 0x000fce00078e000e */
[----:B------:R-:W-:Y:S05]  /*18130*/  WARPSYNC.COLLECTIVE R15, `(.L_x_4881) ;  /* 0x000000000f087348 */ /* 0x000fea0003c00000 */
[----:B------:R0:W1:Y:S02]  /*18140*/  SHFL.IDX P6, R14, R13, R12, R11 ;  /* 0x0000000c0d0e7389 */ /* 0x00006400000c000b */
[----:B01----:R-:W-:Y:S01]  /*18150*/  ENDCOLLECTIVE ;  /* 0x000000000000791b */ /* 0x003fe20003800000 */
.L_x_4881:
        /* <DEDUP_REMOVED lines=13> */
.L_x_4882:
[----:B------:R-:W-:Y:S02]  /*18230*/  IMAD.MOV.U32 R13, RZ, RZ, R8 ;  /* 0x000000ffff0d7224 */ /* 0x000fe400078e0008 */
[----:B------:R-:W-:Y:S02]  /*18240*/  IMAD.MOV.U32 R12, RZ, RZ, 0x2 ;  /* 0x00000002ff0c7424 */ /* 0x000fe400078e00ff */
[----:B------:R-:W-:-:S07]  /*18250*/  IMAD.MOV.U32 R2, RZ, RZ, R14 ;  /* 0x000000ffff027224 */ /* 0x000fce00078e000e */
[----:B------:R-:W-:Y:S05]  /*18260*/  WARPSYNC.COLLECTIVE R15, `(.L_x_4883) ;  /* 0x000000000f087348 */ /* 0x000fea0003c00000 */
[----:B------:R0:W1:Y:S02]  /*18270*/  SHFL.IDX P6, R14, R13, R12, R11 ;  /* 0x0000000c0d0e7389 */ /* 0x00006400000c000b */
[----:B01----:R-:W-:Y:S01]  /*18280*/  ENDCOLLECTIVE ;  /* 0x000000000000791b */ /* 0x003fe20003800000 */
.L_x_4883:
        /* <DEDUP_REMOVED lines=13> */
.L_x_4884:
[----:B------:R-:W-:Y:S02]  /*18360*/  IMAD.MOV.U32 R13, RZ, RZ, R8 ;  /* 0x000000ffff0d7224 */ /* 0x000fe400078e0008 */
[----:B------:R-:W-:Y:S02]  /*18370*/  IMAD.MOV.U32 R12, RZ, RZ, 0x3 ;  /* 0x00000003ff0c7424 */ /* 0x000fe400078e00ff */
[----:B------:R-:W-:-:S07]  /*18380*/  IMAD.MOV.U32 R2, RZ, RZ, R14 ;  /* 0x000000ffff027224 */ /* 0x000fce00078e000e */
[----:B------:R-:W-:Y:S05]  /*18390*/  WARPSYNC.COLLECTIVE R15, `(.L_x_4885) ;  /* 0x000000000f087348 */ /* 0x000fea0003c00000 */
[----:B------:R0:W1:Y:S02]  /*183a0*/  SHFL.IDX P6, R14, R13, R12, R11 ;  /* 0x0000000c0d0e7389 */ /* 0x00006400000c000b */
[----:B01----:R-:W-:Y:S01]  /*183b0*/  ENDCOLLECTIVE ;  /* 0x000000000000791b */ /* 0x003fe20003800000 */
.L_x_4885:
        /* <DEDUP_REMOVED lines=13> */
.L_x_4886:
[----:B------:R-:W-:Y:S01]  /*18490*/  IMAD.MOV.U32 R2, RZ, RZ, R14 ;  /* 0x000000ffff027224 */ /* 0x000fe200078e000e */
[----:B------:R-:W-:Y:S06]  /*184a0*/  BRA `(.L_x_4887) ;  /* 0xffffffc400607947 */ /* 0x000fec000383ffff */
.L_x_4796:
[----:B------:R0:W0:Y:S02]  /*184b0*/  SYNCS.PHASECHK.TRANS64.TRYWAIT P2, [R0+URZ+0x2a870], R2 ;  /* 0x02a87002000075a7 */ /* 0x000024000804017f */
[----:B0-----:R-:W-:Y:S05]  /*184c0*/  @!P2 NANOSLEEP.SYNCS 0x989680 ;  /* 0x009896800000a95d */ /* 0x001fea0003900000 */
[----:B------:R-:W0:Y:S02]  /*184d0*/  @!P2 SYNCS.PHASECHK.TRANS64 P2, [R0+URZ+0x2a870], R2 ;  /* 0x02a870020000a5a7 */ /* 0x000e24000804007f */
[----:B0-----:R-:W-:Y:S05]  /*184e0*/  @!P2 BRA `(.L_x_4796) ;  /* 0xfffffffc00f0a947 */ /* 0x001fea000383ffff */
[----:B------:R-:W-:Y:S05]  /*184f0*/  BRA `(.L_x_4888) ;  /* 0xffffffc400cc7947 */ /* 0x000fea000383ffff */
.L_x_4798:
[----:B------:R0:W0:Y:S02]  /*18500*/  SYNCS.PHASECHK.TRANS64.TRYWAIT P2, [R0+URZ+0x2a860], R3 ;  /* 0x02a86003000075a7 */ /* 0x000024000804017f */
[----:B0-----:R-:W-:Y:S05]  /*18510*/  @!P2 NANOSLEEP.SYNCS 0x989680 ;  /* 0x009896800000a95d */ /* 0x001fea0003900000 */
[----:B------:R-:W0:Y:S02]  /*18520*/  @!P2 SYNCS.PHASECHK.TRANS64 P2, [R0+URZ+0x2a860], R3 ;  /* 0x02a860030000a5a7 */ /* 0x000e24000804007f */
[----:B0-----:R-:W-:Y:S05]  /*18530*/  @!P2 BRA `(.L_x_4798) ;  /* 0xfffffffc00f0a947 */ /* 0x001fea000383ffff */
[----:B------:R-:W-:Y:S05]  /*18540*/  BRA `(.L_x_4889) ;  /* 0xffffffc400dc7947 */ /* 0x000fea000383ffff */
.L_x_4806:
[----:B0-----:R0:W2:Y:S02]  /*18550*/  SYNCS.PHASECHK.TRANS64.TRYWAIT P2, [R0+URZ+0x2a870], R3 ;  /* 0x02a87003000075a7 */ /* 0x0010a4000804017f */
[----:B--2---:R-:W-:Y:S05]  /*18560*/  @!P2 NANOSLEEP.SYNCS 0x989680 ;  /* 0x009896800000a95d */ /* 0x004fea0003900000 */
[----:B------:R-:W2:Y:S02]  /*18570*/  @!P2 SYNCS.PHASECHK.TRANS64 P2, [R0+URZ+0x2a870], R3 ;  /* 0x02a870030000a5a7 */ /* 0x000ea4000804007f */
[----:B--2---:R-:W-:Y:S05]  /*18580*/  @!P2 BRA `(.L_x_4806) ;  /* 0xfffffffc00f0a947 */ /* 0x004fea000383ffff */
[----:B------:R-:W-:Y:S05]  /*18590*/  BRA `(.L_x_4890) ;  /* 0xffffffd0002c7947 */ /* 0x000fea000383ffff */
.L_x_4808:
[----:B0-----:R0:W2:Y:S02]  /*185a0*/  SYNCS.PHASECHK.TRANS64.TRYWAIT P2, [R0+URZ+0x2a860], R3 ;  /* 0x02a86003000075a7 */ /* 0x0010a4000804017f */
[----:B--2---:R-:W-:Y:S05]  /*185b0*/  @!P2 NANOSLEEP.SYNCS 0x989680 ;  /* 0x009896800000a95d */ /* 0x004fea0003900000 */
[----:B------:R-:W2:Y:S02]  /*185c0*/  @!P2 SYNCS.PHASECHK.TRANS64 P2, [R0+URZ+0x2a860], R3 ;  /* 0x02a860030000a5a7 */ /* 0x000ea4000804007f */
[----:B--2---:R-:W-:Y:S05]  /*185d0*/  @!P2 BRA `(.L_x_4808) ;  /* 0xfffffffc00f0a947 */ /* 0x004fea000383ffff */
[----:B------:R-:W-:Y:S05]  /*185e0*/  BRA `(.L_x_4891) ;  /* 0xffffffd000387947 */ /* 0x000fea000383ffff */
.L_x_4815:
[----:B--2---:R2:W3:Y:S02]  /*185f0*/  SYNCS.PHASECHK.TRANS64.TRYWAIT P0, [R4+URZ+0x2a820], R0 ;  /* 0x02a82000040075a7 */ /* 0x0044e4000800017f */
[----:B---3--:R-:W-:Y:S05]  /*18600*/  @!P0 NANOSLEEP.SYNCS 0x989680 ;  /* 0x009896800000895d */ /* 0x008fea0003900000 */
[----:B------:R-:W3:Y:S02]  /*18610*/  @!P0 SYNCS.PHASECHK.TRANS64 P0, [R4+URZ+0x2a820], R0 ;  /* 0x02a82000040085a7 */ /* 0x000ee4000800007f */
[----:B---3--:R-:W-:Y:S05]  /*18620*/  @!P0 BRA `(.L_x_4815) ;  /* 0xfffffffc00f08947 */ /* 0x008fea000383ffff */
[----:B------:R-:W-:Y:S05]  /*18630*/  BRA `(.L_x_4892) ;  /* 0xffffffd800b47947 */ /* 0x000fea000383ffff */
.L_x_4816:
[----:B------:R-:W3:Y:S01]  /*18640*/  S2R R2, SR_TID.X ;  /* 0x0000000000027919 */ /* 0x000ee20000002100 */
[----:B------:R-:W-:Y:S01]  /*18650*/  BSSY B0, `(.L_x_4893) ;  /* 0x000000a000007945 */ /* 0x000fe20003800000 */
[----:B------:R-:W-:Y:S02]  /*18660*/  IMAD.MOV.U32 R12, RZ, RZ, RZ ;  /* 0x000000ffff0c7224 */ /* 0x000fe400078e00ff */
[----:B0-----:R-:W-:Y:S02]  /*18670*/  IMAD.MOV.U32 R11, RZ, RZ, 0x1f ;  /* 0x0000001fff0b7424 */ /* 0x001fe400078e00ff */
[----:B------:R-:W-:Y:S01]  /*18680*/  IMAD.MOV.U32 R15, RZ, RZ, -0x1 ;  /* 0xffffffffff0f7424 */ /* 0x000fe200078e00ff */
[----:B---3--:R-:W-:-:S04]  /*18690*/  SHF.R.U32.HI R2, RZ, 0x5, R2 ;  /* 0x00000005ff027819 */ /* 0x008fc80000011602 */
[----:B------:R-:W-:-:S05]  /*186a0*/  LOP3.LUT R2, R2, 0x3, RZ, 0xc0, !PT ;  /* 0x0000000302027812 */ /* 0x000fca00078ec0ff */
[----:B------:R-:W-:-:S07]  /*186b0*/  IMAD.MOV.U32 R13, RZ, RZ, R2 ;  /* 0x000000ffff0d7224 */ /* 0x000fce00078e0002 */
[----:B-12---:R-:W-:Y:S05]  /*186c0*/  WARPSYNC.COLLECTIVE R15, `(.L_x_4894) ;  /* 0x000000000f087348 */ /* 0x006fea0003c00000 */
[----:B------:R0:W3:Y:S02]  /*186d0*/  SHFL.IDX P6, R14, R13, R12, R11 ;  /* 0x0000000c0d0e7389 */ /* 0x0000e400000c000b */
[----:B0123--:R-:W-:Y:S01]  /*186e0*/  ENDCOLLECTIVE ;  /* 0x000000000000791b */ /* 0x00ffe20003800000 */
.L_x_4894:
[----:B------:R-:W-:Y:S05]  /*186f0*/  BSYNC B0 ;  /* 0x0000000000007941 */ /* 0x000fea0003800000 */
.L_x_4893:
[----:B------:R-:W-:Y:S05]  /*18700*/  BRA `(.L_x_4895) ;  /* 0xffffffd8009c7947 */ /* 0x000fea000383ffff */
.L_x_4819:
[----:B------:R-:W-:Y:S01]  /*18710*/  BSSY B1, `(.L_x_4896) ;  /* 0x0000006000017945 */ /* 0x000fe20003800000 */
[----:B------:R-:W-:-:S07]  /*18720*/  IMAD.MOV.U32 R15, RZ, RZ, -0x1 ;  /* 0xffffffffff0f7424 */ /* 0x000fce00078e00ff */
[----:B012---:R-:W-:Y:S05]  /*18730*/  WARPSYNC.COLLECTIVE R15, `(.L_x_4897) ;  /* 0x000000000f0c7348 */ /* 0x007fea0003c00000 */
[----:B------:R-:W-:Y:S02]  /*18740*/  ELECT P6, UR62, PT ;  /* 0x00000000003e782f */ /* 0x000fe400038c0000 */
[----:B------:R-:W-:Y:S01]  /*18750*/  MOV R14, UR62 ;  /* 0x0000003e000e7c02 */ /* 0x000fe20008000f00 */
[----:B012---:R-:W-:Y:S10]  /*18760*/  ENDCOLLECTIVE ;  /* 0x000000000000791b */ /* 0x007ff40003800000 */
.L_x_4897:
[----:B------:R-:W-:Y:S05]  /*18770*/  BSYNC B1 ;  /* 0x0000000000017941 */ /* 0x000fea0003800000 */
.L_x_4896:
[----:B------:R-:W-:Y:S05]  /*18780*/  BRA `(.L_x_4898) ;  /* 0xffffffd800947947 */ /* 0x000fea000383ffff */
.L_x_4821:
[----:B--2---:R2:W3:Y:S02]  /*18790*/  SYNCS.PHASECHK.TRANS64.TRYWAIT P1, [R5+URZ+0x2a840], R0 ;  /* 0x02a84000050075a7 */ /* 0x0044e4000802017f */
[----:B---3--:R-:W-:Y:S05]  /*187a0*/  @!P1 NANOSLEEP.SYNCS 0x989680 ;  /* 0x009896800000995d */ /* 0x008fea0003900000 */
[----:B------:R-:W3:Y:S02]  /*187b0*/  @!P1 SYNCS.PHASECHK.TRANS64 P1, [R5+URZ+0x2a840], R0 ;  /* 0x02a84000050095a7 */ /* 0x000ee4000802007f */
[----:B---3--:R-:W-:Y:S05]  /*187c0*/  @!P1 BRA `(.L_x_4821) ;  /* 0xfffffffc00f09947 */ /* 0x008fea000383ffff */
[----:B------:R-:W-:Y:S05]  /*187d0*/  BRA `(.L_x_4899) ;  /* 0xffffffd800b47947 */ /* 0x000fea000383ffff */
.L_x_4823:
[----:B---3--:R3:W4:Y:S02]  /*187e0*/  SYNCS.PHASECHK.TRANS64.TRYWAIT P1, [R23+URZ+0x2a840], R2 ;  /* 0x02a84002170075a7 */ /* 0x008724000802017f */
[----:B----4-:R-:W-:Y:S05]  /*187f0*/  @!P1 NANOSLEEP.SYNCS 0x989680 ;  /* 0x009896800000995d */ /* 0x010fea0003900000 */
[----:B------:R-:W4:Y:S02]  /*18800*/  @!P1 SYNCS.PHASECHK.TRANS64 P1, [R23+URZ+0x2a840], R2 ;  /* 0x02a84002170095a7 */ /* 0x000f24000802007f */
[----:B----4-:R-:W-:Y:S05]  /*18810*/  @!P1 BRA `(.L_x_4823) ;  /* 0xfffffffc00f09947 */ /* 0x010fea000383ffff */
[----:B------:R-:W-:Y:S05]  /*18820*/  BRA `(.L_x_4900) ;  /* 0xffffffd800c07947 */ /* 0x000fea000383ffff */
.L_x_4825:
[----:B----4-:R4:W0:Y:S02]  /*18830*/  SYNCS.PHASECHK.TRANS64.TRYWAIT P1, [R5+URZ+0x2a860], R0 ;  /* 0x02a86000050075a7 */ /* 0x010824000802017f */
[----:B0-----:R-:W-:Y:S05]  /*18840*/  @!P1 NANOSLEEP.SYNCS 0x989680 ;  /* 0x009896800000995d */ /* 0x001fea0003900000 */
[----:B------:R-:W0:Y:S02]  /*18850*/  @!P1 SYNCS.PHASECHK.TRANS64 P1, [R5+URZ+0x2a860], R0 ;  /* 0x02a86000050095a7 */ /* 0x000e24000802007f */
[----:B0-----:R-:W-:Y:S05]  /*18860*/  @!P1 BRA `(.L_x_4825) ;  /* 0xfffffffc00f09947 */ /* 0x001fea000383ffff */
[----:B------:R-:W-:Y:S05]  /*18870*/  BRA `(.L_x_4901) ;  /* 0xffffffd800bc7947 */ /* 0x000fea000383ffff */
.L_x_4827:
[----:B------:R0:W0:Y:S02]  /*18880*/  SYNCS.PHASECHK.TRANS64.TRYWAIT P1, [R23+URZ+0x2a860], R2 ;  /* 0x02a86002170075a7 */ /* 0x000024000802017f */
[----:B0-----:R-:W-:Y:S05]  /*18890*/  @!P1 NANOSLEEP.SYNCS 0x989680 ;  /* 0x009896800000995d */ /* 0x001fea0003900000 */
[----:B------:R-:W0:Y:S02]  /*188a0*/  @!P1 SYNCS.PHASECHK.TRANS64 P1, [R23+URZ+0x2a860], R2 ;  /* 0x02a86002170095a7 */ /* 0x000e24000802007f */
[----:B0-----:R-:W-:Y:S05]  /*188b0*/  @!P1 BRA `(.L_x_4827) ;  /* 0xfffffffc00f09947 */ /* 0x001fea000383ffff */
[----:B------:R-:W-:Y:S05]  /*188c0*/  BRA `(.L_x_4902) ;  /* 0xffffffd800b87947 */ /* 0x000fea000383ffff */
.L_x_4829:
[----:B------:R0:W0:Y:S02]  /*188d0*/  SYNCS.PHASECHK.TRANS64.TRYWAIT P1, [R5+URZ+0x2a880], R0 ;  /* 0x02a88000050075a7 */ /* 0x000024000802017f */
[----:B0-----:R-:W-:Y:S05]  /*188e0*/  @!P1 NANOSLEEP.SYNCS 0x989680 ;  /* 0x009896800000995d */ /* 0x001fea0003900000 */
[----:B------:R-:W0:Y:S02]  /*188f0*/  @!P1 SYNCS.PHASECHK.TRANS64 P1, [R5+URZ+0x2a880], R0 ;  /* 0x02a88000050095a7 */ /* 0x000e24000802007f */
[----:B0-----:R-:W-:Y:S05]  /*18900*/  @!P1 BRA `(.L_x_4829) ;  /* 0xfffffffc00f09947 */ /* 0x001fea000383ffff */
[----:B------:R-:W-:Y:S05]  /*18910*/  BRA `(.L_x_4903) ;  /* 0xffffffd800b47947 */ /* 0x000fea000383ffff */
.L_x_4904:
        /* <DEDUP_REMOVED lines=14> */
.L_x_15837:


//--------------------- .text._ZN7cutlass13device_kernelIN5flash11enable_sm90INS1_16FlashAttnFwdSm90INS1_25CollectiveMainloopFwdSm90ILi2EN4cute5tupleIJNS5_1CILi1EEES8_S8_EEENS6_IJNS7_ILi128EEESA_NS7_ILi192EEEEEELi192ENS_12float_e4m3_tEfNS_4arch4Sm90ELb0ELb1ELb0ELb1ELb1ELb0ELb0ELb1ELb1ELb1ELb0ELb0EEENS1_21CollectiveEpilogueFwdINS6_IJSA_SB_SA_EEES9_NS_10bfloat16_tESF_Li256ELb1ELb1ELb0ELb1EEENS1_36VarlenDynamicPersistentTileSchedulerILi128ELi128ELi256ELi128ELb0ELb1ELb1ELb1ELb0ELb1EEEEEEEEEvNT_6ParamsE --------------------------
	.section	.text._ZN7cutlass13device_kernelIN5flash11enable_sm90INS1_16FlashAttnFwdSm90INS1_25CollectiveMainloopFwdSm90ILi2EN4cute5tupleIJNS5_1CILi1EEES8_S8_EEENS6_IJNS7_ILi128EEESA_NS7_ILi192EEEEEELi192ENS_12float_e4m3_tEfNS_4arch4Sm90ELb0ELb1ELb0ELb1ELb1ELb0ELb0ELb1ELb1ELb1ELb0ELb0EEENS1_21CollectiveEpilogueFwdINS6_IJSA_SB_SA_EEES9_NS_10bfloat16_tESF_Li256ELb1ELb1ELb0ELb1EEENS1_36VarlenDynamicPersistentTileSchedulerILi128ELi128ELi256ELi128ELb0ELb1ELb1ELb1ELb0ELb1EEEEEEEEEvNT_6ParamsE,"ax",@progbits
	.align	128
.text._ZN7cutlass13device_kernelIN5flash11enable_sm90INS1_16FlashAttnFwdSm90INS1_25CollectiveMainloopFwdSm90ILi2EN4cute5tupleIJNS5_1CILi1EEES8_S8_EEENS6_IJNS7_ILi128EEESA_NS7_ILi192EEEEEELi192ENS_12float_e4m3_tEfNS_4arch4Sm90ELb0ELb1ELb0ELb1ELb1ELb0ELb0ELb1ELb1ELb1ELb0ELb0EEENS1_21CollectiveEpilogueFwdINS6_IJSA_SB_SA_EEES9_NS_10bfloat16_tESF_Li256ELb1ELb1ELb0ELb1EEENS1_36VarlenDynamicPersistentTileSchedulerILi128ELi128ELi256ELi128ELb0ELb1ELb1ELb1ELb0ELb1EEEEEEEEEvNT_6ParamsE:
        .type           _ZN7cutlass13device_kernelIN5flash11enable_sm90INS1_16FlashAttnFwdSm90INS1_25CollectiveMainloopFwdSm90ILi2EN4cute5tupleIJNS5_1CILi1EEES8_S8_EEENS6_IJNS7_ILi128EEESA_NS7_ILi192EEEEEELi192ENS_12float_e4m3_tEfNS_4arch4Sm90ELb0ELb1ELb0ELb1ELb1ELb0ELb0ELb1ELb1ELb1ELb0ELb0EEENS1_21CollectiveEpilogueFwdINS6_IJSA_SB_SA_EEES9_NS_10bfloat16_tESF_Li256ELb1ELb1ELb0ELb1EEENS1_36VarlenDynamicPersistentTileSchedulerILi128ELi128ELi256ELi128ELb0ELb1ELb1ELb1ELb0ELb1EEEEEEEEEvNT_6ParamsE,@function
        .size           _ZN7cutlass13device_kernelIN5flash11enable_sm90INS1_16FlashAttnFwdSm90INS1_25CollectiveMainloopFwdSm90ILi2EN4cute5tupleIJNS5_1CILi1EEES8_S8_EEENS6_IJNS7_ILi128EEESA_NS7_ILi192EEEEEELi192ENS_12float_e4m3_tEfNS_4arch4Sm90ELb0ELb1ELb0ELb1ELb1ELb0ELb0ELb1ELb1ELb1ELb0ELb0EEENS1_21CollectiveEpilogueFwdINS6_IJSA_SB_SA_EEES9_NS_10bfloat16_tESF_Li256ELb1ELb1ELb0ELb1EEENS1_36VarlenDynamicPersistentTileSchedulerILi128ELi128ELi256ELi128ELb0ELb1ELb1ELb1ELb0ELb1EEEEEEEEEvNT_6ParamsE,(.L_x_15838 - _ZN7cutlass13device_kernelIN5flash11enable_sm90INS1_16FlashAttnFwdSm90INS1_25CollectiveMainloopFwdSm90ILi2EN4cute5tupleIJNS5_1CILi1EEES8_S8_EEENS6_IJNS7_ILi128EEESA_NS7_ILi192EEEEEELi192ENS_12float_e4m3_tEfNS_4arch4Sm90ELb0ELb1ELb0ELb1ELb1ELb0ELb0ELb1ELb1ELb1ELb0ELb0EEENS1_21CollectiveEpilogueFwdINS6_IJSA_SB_SA_EEES9_NS_10bfloat16_tESF_Li256ELb1ELb1ELb0ELb1EEENS1_36VarlenDynamicPersistentTileSchedulerILi128ELi128ELi256ELi128ELb0ELb1ELb1ELb1ELb0ELb1EEEEEEEEEvNT_6ParamsE)
        .other          _ZN7cutlass13device_kernelIN5flash11enable_sm90INS1_16FlashAttnFwdSm90INS1_25CollectiveMainloopFwdSm90ILi2EN4cute5tupleIJNS5_1CILi1EEES8_S8_EEENS6_IJNS7_ILi128EEESA_NS7_ILi192EEEEEELi192ENS_12float_e4m3_tEfNS_4arch4Sm90ELb0ELb1ELb0ELb1ELb1ELb0ELb0ELb1ELb1ELb1ELb0ELb0EEENS1_21CollectiveEpilogueFwdINS6_IJSA_SB_SA_EEES9_NS_10bfloat16_tESF_Li256ELb1ELb1ELb0ELb1EEENS1_36VarlenDynamicPersistentTileSchedulerILi128ELi128ELi256ELi128ELb0ELb1ELb1ELb1ELb0ELb1EEEEEEEEEvNT_6ParamsE,@"STO_CUDA_ENTRY STV_DEFAULT"
_ZN7cutlass13device_kernelIN5flash11enable_sm90INS1_16FlashAttnFwdSm90INS1_25CollectiveMainloopFwdSm90ILi2EN4cute5tupleIJNS5_1CILi1EEES8_S8_EEENS6_IJNS7_ILi128EEESA_NS7_ILi192EEEEEELi192ENS_12float_e4m3_tEfNS_4arch4Sm90ELb0ELb1ELb0ELb1ELb1ELb0ELb0ELb1ELb1ELb1ELb0ELb0EEENS1_21CollectiveEpilogueFwdINS6_IJSA_SB_SA_EEES9_NS_10bfloat16_tESF_Li256ELb1ELb1ELb0ELb1EEENS1_36VarlenDynamicPersistentTileSchedulerILi128ELi128ELi256ELi128ELb0ELb1ELb1ELb1ELb0ELb1EEEEEEEEEvNT_6ParamsE:
        /* <DEDUP_REMOVED lines=45> */
.L_x_4905:
        /* <DEDUP_REMOVED lines=22> */
.L_x_4906:
        /* <DEDUP_REMOVED lines=18> */
.L_x_4907:
        /* <DEDUP_REMOVED lines=22> */
.L_x_4908:
        /* <DEDUP_REMOVED lines=24> */
.L_x_4909:
        /* <DEDUP_REMOVED lines=8> */
.L_x_4911:
        /* <DEDUP_REMOVED lines=20> */
[----:B------:R-:W-:Y:S01]  /*09f0*/  ULOP3.LUT UR50, UR44, 0x1, URZ, 0xfc, !UPT ;  /* 0x000000012c327892 */ /* 0x000fe2000f8efc3f */
[----:B------:R-:W-:Y:S01]  /*0a00*/  R2UR UR52, R10 ;  /* 0x000000000a3472ca */ /* 0x000fe200000e0000 */
[----:B------:R-:W-:Y:S01]  /*0a10*/  UMOV UR49, URZ ;  /* 0x0000003f00317c82 */ /* 0x000fe20008000000 */
[----:B------:R-:W-:Y:S01]  /*0a20*/  SHF.R.S32.HI R3, RZ, 0x1f, R208 ;  /* 0x0000001fff037819 */ /* 0x000fe200000114d0 */
[----:B------:R-:W-:Y:S01]  /*0a30*/  UMOV UR48, URZ ;  /* 0x0000003f00307c82 */ /* 0x000fe20008000000 */
[----:B------:R-:W-:Y:S01]  /*0a40*/  R2UR UR51, R11 ;  /* 0x000000000b3372ca */ /* 0x000fe200000e0000 */
[----:B------:R-:W-:Y:S01]  /*0a50*/  UMOV UR47, URZ ;  /* 0x0000003f002f7c82 */ /* 0x000fe20008000000 */
[CC--:B------:R-:W-:Y:S02]  /*0a60*/  LEA.HI R5, R3.reuse, R208.reuse, RZ, 0x7 ;  /* 0x000000d003057211 */ /* 0x0c0fe400078f38ff */
[----:B------:R-:W-:-:S02]  /*0a70*/  LEA.HI R0, R3, R208, RZ, 0x4 ;  /* 0x000000d003007211 */ /* 0x000fc400078f20ff */
[----:B------:R-:W-:Y:S02]  /*0a80*/  LOP3.LUT R201, R5, 0xffffff80, RZ, 0xc0, !PT ;  /* 0xffffff8005c97812 */ /* 0x000fe400078ec0ff */
[----:B------:R-:W-:Y:S02]  /*0a90*/  SHF.R.S32.HI R9, RZ, 0x4, R0 ;  /* 0x00000004ff097819 */ /* 0x000fe40000011400 */
[----:B------:R-:W-:Y:S01]  /*0aa0*/  LOP3.LUT R7, R0, 0x3fffff0, RZ, 0xc0, !PT ;  /* 0x03fffff000077812 */ /* 0x000fe200078ec0ff */
[----:B------:R-:W-:Y:S01]  /*0ab0*/  IMAD.IADD R201, R208, 0x1, -R201 ;  /* 0x00000001d0c97824 */ /* 0x000fe200078e0ac9 */
[----:B------:R-:W-:Y:S02]  /*0ac0*/  LEA.HI R0, R0, R9, RZ, 0x1 ;  /* 0x0000000900007211 */ /* 0x000fe400078f08ff */
[----:B------:R-:W-:Y:S01]  /*0ad0*/  LEA.HI R2, R3, R208, RZ, 0x5 ;  /* 0x000000d003027211 */ /* 0x000fe200078f28ff */
[----:B------:R-:W-:Y:S01]  /*0ae0*/  IMAD.IADD R7, R208, 0x1, -R7 ;  /* 0x00000001d0077824 */ /* 0x000fe200078e0a07 */
[----:B------:R-:W-:-:S02]  /*0af0*/  SHF.R.S32.HI R4, RZ, 0x1f, R201 ;  /* 0x0000001fff047819 */ /* 0x000fc400000114c9 */
[----:B------:R-:W-:Y:S01]  /*0b00*/  LOP3.LUT R0, R0, 0x1ffffffe, RZ, 0xc0, !PT ;  /* 0x1ffffffe00007812 */ /* 0x000fe200078ec0ff */
[----:B------:R-:W-:Y:S01]  /*0b10*/  IMAD.SHL.U32 R2, R2, 0x20, RZ ;  /* 0x0000002002027824 */ /* 0x000fe200078e00ff */
[----:B------:R-:W-:Y:S02]  /*0b20*/  LEA.HI R6, R4, R201, RZ, 0x2 ;  /* 0x000000c904067211 */ /* 0x000fe400078f10ff */
[----:B------:R-:W-:Y:S01]  /*0b30*/  LEA.HI R10, R3, R208, RZ, 0x2 ;  /* 0x000000d0030a7211 */ /* 0x000fe200078f10ff */
[----:B------:R-:W-:Y:S01]  /*0b40*/  IMAD.IADD R0, R9, 0x1, -R0 ;  /* 0x0000000109007824 */ /* 0x000fe200078e0a00 */
[--C-:B------:R-:W-:Y:S02]  /*0b50*/  SHF.R.S32.HI R8, RZ, 0x2, R6.reuse ;  /* 0x00000002ff087819 */ /* 0x100fe40000011406 */
[----:B------:R-:W-:Y:S02]  /*0b60*/  SHF.R.S32.HI R11, RZ, 0x1f, R6 ;  /* 0x0000001fff0b7819 */ /* 0x000fe40000011406 */
[----:B------:R-:W-:-:S02]  /*0b70*/  LOP3.LUT R9, R10, 0xfffffffc, RZ, 0xc0, !PT ;  /* 0xfffffffc0a097812 */ /* 0x000fc400078ec0ff */
[----:B------:R-:W-:Y:S02]  /*0b80*/  LEA.HI R3, R3, R208, RZ, 0x3 ;  /* 0x000000d003037211 */ /* 0x000fe400078f18ff */
[----:B------:R-:W-:Y:S01]  /*0b90*/  LEA.HI R11, R11, R8, RZ, 0x3 ;  /* 0x000000080b0b7211 */ /* 0x000fe200078f18ff */
[----:B------:R-:W-:Y:S01]  /*0ba0*/  IMAD.IADD R9, R208, 0x1, -R9 ;  /* 0x00000001d0097824 */ /* 0x000fe200078e0a09 */
[----:B------:R-:W-:Y:S02]  /*0bb0*/  SHF.R.S32.HI R202, RZ, 0x7, R5 ;  /* 0x00000007ffca7819 */ /* 0x000fe40000011405 */
[----:B------:R-:W-:Y:S02]  /*0bc0*/  LOP3.LUT R2, R2, 0xfffffc00, RZ, 0xc0, !PT ;  /* 0xfffffc0002027812 */ /* 0x000fe400078ec0ff */
        /* <DEDUP_REMOVED lines=26> */
.L_x_5019:
        /* <DEDUP_REMOVED lines=12> */
[----:B01----:R-:W-:Y:S02]  /*0e30*/  IMAD.U32 R2, RZ, RZ, UR6 ;  /* 0x00000006ff027e24 */ /* 0x003fe4000f8e00ff */
[----:B--2---:R-:W-:Y:S01]  /*0e40*/  IMAD.U32 R3, RZ, RZ, UR7 ;  /* 0x00000007ff037e24 */ /* 0x004fe2000f8e00ff */
[----:B------:R-:W-:-:S04]  /*0e50*/  @UP1 UIMAD.WIDE UR6, UR51, 0x4, UR8 ;  /* 0x00000004330618a5 */ /* 0x000fc8000f8e0208 */
[----:B------:R-:W2:Y:S02]  /*0e60*/  @P0 LDG.E R2, desc[UR56][R2.64] ;  /* 0x0000003802020981 */ /* 0x000ea4000c1e1900 */
[----:B------:R-:W-:Y:S02]  /*0e70*/  IMAD.U32 R4, RZ, RZ, UR6 ;  /* 0x00000006ff047e24 */ /* 0x000fe4000f8e00ff */
[----:B------:R-:W-:Y:S01]  /*0e80*/  IMAD.U32 R5, RZ, RZ, UR7 ;  /* 0x00000007ff057e24 */ /* 0x000fe2000f8e00ff */
[----:B------:R-:W-:-:S04]  /*0e90*/  ULDC.64 UR6, c[0x0][0x418] ;  /* 0x0001060000067ab9 */ /* 0x000fc80000000a00 */
[----:B---3--:R-:W3:Y:S01]  /*0ea0*/  @P2 LDG.E R4, desc[UR56][R4.64] ;  /* 0x0000003804042981 */ /* 0x008ee2000c1e1900 */
        /* <DEDUP_REMOVED lines=26> */
.L_x_4912:
        /* <DEDUP_REMOVED lines=10> */
.L_x_4913:
        /* <DEDUP_REMOVED lines=13> */
.L_x_4914:
        /* <DEDUP_REMOVED lines=77> */
.L_x_4916:
[----:B------:R-:W-:-:S11]  /*1690*/  UISETP.NE.AND UP0, UPT, UR5, 0x1, UPT ;  /* 0x000000010500788c */ /* 0x000fd6000bf05270 */
[----:B------:R-:W-:Y:S02]  /*16a0*/  @UP0 ULDC.64 UR8, c[0x0][0x9e8] ;  /* 0x00027a0000080ab9 */ /* 0x000fe40000000a00 */
[----:B------:R-:W-:-:S04]  /*16b0*/  UIMAD.WIDE.U32 UR6, UR4, UR8, URZ ;  /* 0x00000008040672a5 */ /* 0x000fc8000f8e003f */
[----:B------:R-:W-:-:S12]  /*16c0*/  @UP0 USHF.R.U32.HI UR4, URZ, UR9, UR7 ;  /* 0x000000093f040299 */ /* 0x000fd80008011607 */
.L_x_4917:
[----:B------:R-:W-:-:S06]  /*16d0*/  UIMAD UR4, UR4, UR5, UR5 ;  /* 0x00000005040472a4 */ /* 0x000fcc000f8e0205 */
[----:B------:R-:W-:-:S07]  /*16e0*/  VIMNMX R0, R0, UR4, PT ;  /* 0x0000000400007c48 */ /* 0x000fce000bfe0100 */
.L_x_4915:
        /* <DEDUP_REMOVED lines=32> */
.L_x_4919:
[----:B------:R-:W-:-:S11]  /*18f0*/  UISETP.NE.AND UP0, UPT, UR5, 0x1, UPT ;  /* 0x000000010500788c */ /* 0x000fd6000bf05270 */
[----:B------:R-:W-:Y:S02]  /*1900*/  @UP0 ULDC.64 UR10, c[0x0][0x9e8] ;  /* 0x00027a00000a0ab9 */ /* 0x000fe40000000a00 */
[----:B------:R-:W-:-:S04]  /*1910*/  UIMAD.WIDE.U32 UR6, UR4, UR10, URZ ;  /* 0x0000000a040672a5 */ /* 0x000fc8000f8e003f */
[----:B------:R-:W-:-:S12]  /*1920*/  @UP0 USHF.R.U32.HI UR4, URZ, UR11, UR7 ;  /* 0x0000000b3f040299 */ /* 0x000fd80008011607 */
.L_x_4920:
[----:B------:R-:W-:-:S04]  /*1930*/  UIMAD UR4, UR4, UR5, URZ ;  /* 0x00000005040472a4 */ /* 0x000fc8000f8e023f */
[----:B------:R-:W-:-:S04]  /*1940*/  UISETP.LT.AND UP0, UPT, UR9, UR4, UPT ;  /* 0x000000040900728c */ /* 0x000fc8000bf01270 */
[----:B------:R-:W-:-:S12]  /*1950*/  USEL UR9, UR9, UR4, !UP0 ;  /* 0x0000000409097287 */ /* 0x000fd8000c000000 */
.L_x_4918:
        /* <DEDUP_REMOVED lines=54> */
[----:B------:R-:W-:Y:S01]  /*1cc0*/  CS2R R130, SRZ ;  /* 0x0000000000827805 */ /* 0x000fe2000001ff00 */
[----:B------:R-:W-:Y:S01]  /*1cd0*/  IMAD.MOV.U32 R104, RZ, RZ, RZ ;  /* 0x000000ffff687224 */ /* 0x000fe200078e00ff */
[----:B------:R-:W-:Y:S01]  /*1ce0*/  CS2R R132, SRZ ;  /* 0x0000000000847805 */ /* 0x000fe2000001ff00 */
        /* <DEDUP_REMOVED lines=32> */
.L_x_4922:
        /* <DEDUP_REMOVED lines=9> */
.L_x_5127:
[----:B------:R-:W-:Y:S05]  /*1f80*/  @!P0 BRA `(.L_x_4924) ;  /* 0x0000000000048947 */ /* 0x000fea0003800000 */
[----:B------:R-:W-:Y:S01]  /*1f90*/  BPT.TRAP 0x1 ;  /* 0x000000040000795c */ /* 0x000fe20000300000 */
.L_x_4924:
[----:B0-----:R-:W-:Y:S02]  /*1fa0*/  IMAD.U32 R3, RZ, RZ, UR47 ;  /* 0x0000002fff037e24 */ /* 0x001fe4000f8e00ff */
[----:B------:R-:W-:-:S03]  /*1fb0*/  IMAD.U32 R0, RZ, RZ, UR48 ;  /* 0x00000030ff007e24 */ /* 0x000fc6000f8e00ff */
[----:B------:R-:W-:Y:S02]  /*1fc0*/  LEA R3, R3, UR36, 0x3 ;  /* 0x0000002403037c11 */ /* 0x000fe4000f8e18ff */
[----:B------:R-:W-:-:S04]  /*1fd0*/  SHF.L.U32 R0, R0, 0x1f, RZ ;  /* 0x0000001f00007819 */ /* 0x000fc800000006ff */
[----:B------:R0:W1:Y:S01]  /*1fe0*/  SYNCS.PHASECHK.TRANS64.TRYWAIT P1, [R3+URZ+0x2a830], R0 ;  /* 0x02a83000030075a7 */ /* 0x000062000802017f */
[----:B------:R-:W-:Y:S05]  /*1ff0*/  @!P0 BRA `(.L_x_4925) ;  /* 0x0000000000048947 */ /* 0x000fea0003800000 */
[----:B------:R-:W-:Y:S01]  /*2000*/  BPT.TRAP 0x1 ;  /* 0x000000040000795c */ /* 0x000fe20000300000 */
.L_x_4925:
[----:B-1----:R-:W-:Y:S05]  /*2010*/  @P1 BRA `(.L_x_4926) ;  /* 0x0000000000081947 */ /* 0x002fea0003800000 */
[----:B------:R-:W1:Y:S02]  /*2020*/  SYNCS.PHASECHK.TRANS64.TRYWAIT P1, [R3+URZ+0x2a830], R0 ;  /* 0x02a83000030075a7 */ /* 0x000e64000802017f */
[----:B-1----:R-:W-:Y:S05]  /*2030*/  @!P1 BRA `(.L_x_4927) ;  /* 0x0000015c00b09947 */ /* 0x002fea0003800000 */
.L_x_4926:
        /* <DEDUP_REMOVED lines=49> */
.L_x_4928:
[----:B------:R-:W-:Y:S01]  /*2350*/  UISETP.NE.AND UP1, UPT, UR54, URZ, UPT ;  /* 0x0000003f3600728c */ /* 0x000fe2000bf25270 */
[----:B01----:R-:W-:Y:S01]  /*2360*/  VIADD R0, R17, UR41 ;  /* 0x0000002911007c36 */ /* 0x003fe20008000000 */
[----:B------:R-:W-:Y:S01]  /*2370*/  R2UR UR6, R3 ;  /* 0x00000000030672ca */ /* 0x000fe200000e0000 */
[----:B------:R-:W-:Y:S01]  /*2380*/  IMAD.MOV.U32 R3, RZ, RZ, -0x80 ;  /* 0xffffff80ff037424 */ /* 0x000fe200078e00ff */
[----:B------:R-:W-:Y:S01]  /*2390*/  UISETP.NE.AND UP0, UPT, UR53, URZ, UPT ;  /* 0x0000003f3500728c */ /* 0x000fe2000bf05270 */
[----:B------:R-:W-:Y:S01]  /*23a0*/  IMAD.U32 R9, RZ, RZ, UR46 ;  /* 0x0000002eff097e24 */ /* 0x000fe2000f8e00ff */
[----:B------:R-:W-:Y:S01]  /*23b0*/  PLOP3.LUT P1, PT, PT, PT, UP1, 0x80, 0x0 ;  /* 0x000000000000781c */ /* 0x000fe20003f2f018 */
[C---:B------:R-:W-:Y:S01]  /*23c0*/  IMAD R7, R88.reuse, R3, 0x80 ;  /* 0x0000008058077424 */ /* 0x040fe200078e0203 */
[----:B------:R-:W-:Y:S01]  /*23d0*/  PLOP3.LUT P2, PT, PT, PT, UP1, 0x80, 0x0 ;  /* 0x000000000000781c */ /* 0x000fe20003f4f018 */
[----:B------:R-:W-:Y:S01]  /*23e0*/  ULDC UR30, c[0x0][0x9dc] ;  /* 0x00027700001e7ab9 */ /* 0x000fe20000000800 */
[----:B------:R-:W-:Y:S01]  /*23f0*/  ULDC UR14, c[0x0][0x9e0] ;  /* 0x00027800000e7ab9 */ /* 0x000fe20000000800 */
[----:B------:R-:W-:Y:S01]  /*2400*/  @UP1 ULDC UR7, c[0x0][0x44c] ;  /* 0x0001130000071ab9 */ /* 0x000fe20000000800 */
[----:B------:R-:W-:Y:S01]  /*2410*/  VIADD R3, R7, 0x1 ;  /* 0x0000000107037836 */ /* 0x000fe20000000000 */
[----:B------:R-:W-:-:S02]  /*2420*/  LEA R6, R88, 0xffffff80, 0x7 ;  /* 0xffffff8058067811 */ /* 0x000fc400078e38ff */
[----:B------:R-:W-:-:S04]  /*2430*/  UIADD3 UR6, UR6, 0x2a840, URZ ;  /* 0x0002a84006067890 */ /* 0x000fc8000fffe03f */
[----:B------:R-:W-:Y:S01]  /*2440*/  @P1 IMAD.HI.U32 R2, R0, UR7, RZ ;  /* 0x0000000700021c27 */ /* 0x000fe2000f8e00ff */
[----:B------:R-:W-:Y:S01]  /*2450*/  @UP1 ULDC UR7, c[0x0][0x450] ;  /* 0x0001140000071ab9 */ /* 0x000fe20000000800 */
[----:B------:R-:W-:Y:S01]  /*2460*/  UPRMT UR6, UR37, 0x654, UR6 ;  /* 0x0000065425067896 */ /* 0x000fe20008000006 */
[----:B------:R-:W-:Y:S02]  /*2470*/  PLOP3.LUT P1, PT, PT, PT, UP0, 0x40, 0x0 ;  /* 0x000000000000781c */ /* 0x000fe40003f2e808 */
[----:B------:R-:W-:Y:S01]  /*2480*/  @P2 SHF.R.U32.HI R0, RZ, UR7, R2 ;  /* 0x00000007ff002c19 */ /* 0x000fe20008011602 */
[C---:B------:R-:W-:Y:S02]  /*2490*/  IMAD R2, R16.reuse, -0x2, R3 ;  /* 0xfffffffe10027824 */ /* 0x040fe400078e0203 */
[----:B------:R-:W-:Y:S02]  /*24a0*/  VIADD R3, R7, UR40 ;  /* 0x0000002807037c36 */ /* 0x000fe40008000000 */
[----:B------:R-:W0:Y:S01]  /*24b0*/  SHFL.IDX PT, R5, R0, RZ, 0x1c1f ;  /* 0x001c1fff00057589 */ /* 0x000e2200000e0000 */
[----:B------:R-:W-:Y:S01]  /*24c0*/  SYNCS.ARRIVE.TRANS64.RED.A1T0 RZ, [UR6], RZ ;  /* 0x000000ffffff79a7 */ /* 0x000fe20008100406 */
[----:B------:R-:W-:Y:S01]  /*24d0*/  ULOP3.LUT UR6, URZ, UR30, URZ, 0x33, !UPT ;  /* 0x0000001e3f067292 */ /* 0x000fe2000f8e333f */
[----:B------:R-:W-:Y:S01]  /*24e0*/  IADD3 R2, -R9, UR40, R2 ;  /* 0x0000002809027c10 */ /* 0x000fe2000fffe102 */
[----:B------:R-:W-:-:S04]  /*24f0*/  IMAD R8, R16, -0x2, R3 ;  /* 0xfffffffe10087824 */ /* 0x000fc800078e0203 */
[C---:B------:R-:W-:Y:S02]  /*2500*/  VIADD R9, R2.reuse, UR14 ;  /* 0x0000000e02097c36 */ /* 0x040fe40008000000 */
[----:B------:R-:W-:-:S03]  /*2510*/  VIADD R10, R2, UR6 ;  /* 0x00000006020a7c36 */ /* 0x000fc60008000000 */
[----:B0-----:R-:W-:Y:S01]  /*2520*/  VIADDMNMX R2, R5, R9, R8, PT ;  /* 0x0000000905027246 */ /* 0x001fe20003800108 */
        /* <DEDUP_REMOVED lines=16> */
.L_x_4931:
[----:B------:R-:W-:Y:S02]  /*2630*/  ULDC UR6, c[0x0][0x9e4] ;  /* 0x0002790000067ab9 */ /* 0x000fe40000000800 */
[----:B------:R-:W-:-:S05]  /*2640*/  IMAD.U32 R11, RZ, RZ, UR6 ;  /* 0x00000006ff0b7e24 */ /* 0x000fca000f8e00ff */
[----:B------:R-:W-:-:S13]  /*2650*/  ISETP.NE.AND P1, PT, R11, 0x1, PT ;  /* 0x000000010b00780c */ /* 0x000fda0003f25270 */
[----:B------:R-:W0:Y:S02]  /*2660*/  @P1 LDC.64 R12, c[0x0][0x9e8] ;  /* 0x00027a00ff0c1b82 */ /* 0x000e240000000a00 */
[----:B0-----:R-:W-:-:S05]  /*2670*/  @P1 IMAD.HI.U32 R4, R5, R12, RZ ;  /* 0x0000000c05041227 */ /* 0x001fca00078e00ff */
[----:B------:R-:W-:-:S07]  /*2680*/  @P1 SHF.R.U32.HI R5, RZ, R13, R4 ;  /* 0x0000000dff051219 */ /* 0x000fce0000011604 */
.L_x_4932:
[----:B------:R-:W-:Y:S05]  /*2690*/  BSYNC B0 ;  /* 0x0000000000007941 */ /* 0x000fea0003800000 */
.L_x_4930:
[----:B------:R-:W-:-:S04]  /*26a0*/  IMAD R5, R5, R11, -R6 ;  /* 0x0000000b05057224 */ /* 0x000fc800078e0a06 */
[----:B------:R-:W-:-:S05]  /*26b0*/  IMAD R5, R16, -0x2, R5 ;  /* 0xfffffffe10057824 */ /* 0x000fca00078e0205 */
[----:B------:R-:W-:Y:S02]  /*26c0*/  VIADDMNMX R2, R5, R11, R2, PT ;  /* 0x0000000b05027246 */ /* 0x000fe40003800102 */
[----:B------:R-:W-:-:S07]  /*26d0*/  VIMNMX R3, R3, R5, !PT ;  /* 0x0000000503037248 */ /* 0x000fce0007fe0100 */
.L_x_4929:
[C---:B------:R-:W-:Y:S01]  /*26e0*/  ISETP.GE.AND P2, PT, R7.reuse, 0x9, PT ;  /* 0x000000090700780c */ /* 0x040fe20003f46270 */
[----:B------:R-:W-:Y:S01]  /*26f0*/  UISETP.NE.AND UP0, UPT, UR53, URZ, UPT ;  /* 0x0000003f3500728c */ /* 0x000fe2000bf05270 */
[----:B------:R-:W-:Y:S02]  /*2700*/  ISETP.GE.AND P1, PT, R7, 0x2, PT ;  /* 0x000000020700780c */ /* 0x000fe40003f26270 */
        /* <DEDUP_REMOVED lines=10> */
[----:B------:R-:W-:Y:S02]  /*27b0*/  ISETP.LT.OR P3, PT, R2, 0x11, P3 ;  /* 0x000000110200780c */ /* 0x000fe40001f61670 */
        /* <DEDUP_REMOVED lines=139> */
[----:B------:R-:W-:Y:S02]  /*3070*/  ISETP.GT.AND P6, PT, R3, 0x79, !P6 ;  /* 0x000000790300780c */ /* 0x000fe400077c4270 */
[----:B------:R-:W0:Y:S02]  /*3080*/  SHFL.IDX PT, R3, R0, 0x1, 0x1c1f ;  /* 0x003c1f0000037f89 */ /* 0x000e2400000e0000 */
[----:B------:R-:W-:-:S04]  /*3090*/  ISETP.LT.OR P6, PT, R2, 0x7a, P6 ;  /* 0x0000007a0200780c */ /* 0x000fc800037c1670 */
[----:B------:R-:W-:Y:S02]  /*30a0*/  FSEL R85, R85, -INF , !P6 ;  /* 0xff80000055557808 */ /* 0x000fe40007000000 */
[----:B------:R-:W-:Y:S02]  /*30b0*/  PLOP3.LUT P6, PT, PT, PT, UP0, 0x40, 0x0 ;  /* 0x000000000000781c */ /* 0x000fe40003fce808 */
[----:B0-----:R-:W-:Y:S01]  /*30c0*/  VIADDMNMX R7, R3, R9, R8, PT ;  /* 0x0000000903077246 */ /* 0x001fe20003800108 */
[----:B------:R-:W-:-:S10]  /*30d0*/  IMAD.IADD R10, R10, 0x1, R3 ;  /* 0x000000010a0a7824 */ /* 0x000fd400078e0203 */
        /* <DEDUP_REMOVED lines=15> */
.L_x_4935:
[----:B------:R-:W-:Y:S02]  /*31d0*/  ULDC UR6, c[0x0][0x9e4] ;  /* 0x0002790000067ab9 */ /* 0x000fe40000000800 */
[----:B------:R-:W-:-:S05]  /*31e0*/  IMAD.U32 R2, RZ, RZ, UR6 ;  /* 0x00000006ff027e24 */ /* 0x000fca000f8e00ff */
[----:B------:R-:W-:-:S13]  /*31f0*/  ISETP.NE.AND P6, PT, R2, 0x1, PT ;  /* 0x000000010200780c */ /* 0x000fda0003fc5270 */
[----:B------:R-:W0:Y:S02]  /*3200*/  @P6 LDC.64 R4, c[0x0][0x9e8] ;  /* 0x00027a00ff046b82 */ /* 0x000e240000000a00 */
[----:B0-----:R-:W-:-:S05]  /*3210*/  @P6 IMAD.HI.U32 R0, R3, R4, RZ ;  /* 0x0000000403006227 */ /* 0x001fca00078e00ff */
[----:B------:R-:W-:-:S07]  /*3220*/  @P6 SHF.R.U32.HI R3, RZ, R5, R0 ;  /* 0x00000005ff036219 */ /* 0x000fce0000011600 */
.L_x_4936:
[----:B------:R-:W-:Y:S05]  /*3230*/  BSYNC B0 ;  /* 0x0000000000007941 */ /* 0x000fea0003800000 */
.L_x_4934:
[----:B------:R-:W-:-:S04]  /*3240*/  IMAD R3, R3, R2, -R6 ;  /* 0x0000000203037224 */ /* 0x000fc800078e0a06 */
[----:B------:R-:W-:-:S05]  /*3250*/  IMAD R3, R16, -0x2, R3 ;  /* 0xfffffffe10037824 */ /* 0x000fca00078e0203 */
[----:B------:R-:W-:Y:S02]  /*3260*/  VIADDMNMX R7, R3, R2, R7, PT ;  /* 0x0000000203077246 */ /* 0x000fe40003800107 */
[----:B------:R-:W-:-:S07]  /*3270*/  VIMNMX R10, R10, R3, !PT ;  /* 0x000000030a0a7248 */ /* 0x000fce0007fe0100 */
.L_x_4933:
        /* <DEDUP_REMOVED lines=20> */
[C---:B------:R-:W-:Y:S01]  /*33c0*/  ISETP.GT.AND P1, PT, R10.reuse, 0x10, !P1 ;  /* 0x000000100a00780c */ /* 0x040fe20004f24270 */
        /* <DEDUP_REMOVED lines=83> */
[C---:B------:R-:W-:Y:S02]  /*3900*/  ISETP.GT.AND P3, PT, R10.reuse, 0x70, !P3 ;  /* 0x000000700a00780c */ /* 0x040fe40005f64270 */
        /* <DEDUP_REMOVED lines=25> */
[----:B------:R-:W-:Y:S01]  /*3aa0*/  ISETP.NE.AND P1, PT, R100, RZ, PT ;  /* 0x000000ff6400720c */ /* 0x000fe20003f25270 */
[----:B------:R-:W-:-:S03]  /*3ab0*/  FFMA.FTZ R4, R0, R5, -8 ;  /* 0xc100000000047423 */ /* 0x000fc60000010005 */
        /* <DEDUP_REMOVED lines=15> */
[C---:B------:R-:W-:Y:S02]  /*3bb0*/  ISETP.GT.AND P1, PT, R10.reuse, 0x60, !P2 ;  /* 0x000000600a00780c */ /* 0x040fe40005724270 */
[----:B------:R-:W-:Y:S02]  /*3bc0*/  ISETP.NE.AND P2, PT, R107, RZ, PT ;  /* 0x000000ff6b00720c */ /* 0x000fe40003f45270 */
[----:B------:R-:W-:Y:S02]  /*3bd0*/  ISETP.LT.OR P1, PT, R7, 0x61, P1 ;  /* 0x000000610700780c */ /* 0x000fe40000f21670 */
[----:B------:R-:W-:Y:S02]  /*3be0*/  ISETP.GT.AND P2, PT, R10, 0x69, !P2 ;  /* 0x000000690a00780c */ /* 0x000fe40005744270 */
[----:B------:R-:W-:-:S02]  /*3bf0*/  FSEL R74, R74, -INF , !P1 ;  /* 0xff8000004a4a7808 */ /* 0x000fc40004800000 */
[----:B------:R-:W-:Y:S02]  /*3c00*/  ISETP.GT.AND P1, PT, R10, 0x61, !P6 ;  /* 0x000000610a00780c */ /* 0x000fe40007724270 */
[----:B------:R-:W-:Y:S02]  /*3c10*/  ISETP.NE.AND P6, PT, R11, RZ, PT ;  /* 0x000000ff0b00720c */ /* 0x000fe40003fc5270 */
        /* <DEDUP_REMOVED lines=50> */
[----:B-1----:R-:W-:Y:S01]  /*3f40*/  FADD.FTZ R33, R2, R3 ;  /* 0x0000000302217221 */ /* 0x002fe20000010000 */
[----:B------:R-:W-:-:S01]  /*3f50*/  FFMA.FTZ R8, R40, UR39, -R15 ;  /* 0x0000002728087c23 */ /* 0x000fc2000801080f */
[--C-:B------:R-:W-:Y:S01]  /*3f60*/  FFMA.FTZ R57, R57, UR39, -R15.reuse ;  /* 0x0000002739397c23 */ /* 0x100fe2000801080f */
[----:B------:R-:W-:Y:S01]  /*3f70*/  FMNMX.FTZ R12, R46, R11, !PT ;  /* 0x0000000b2e0c7209 */ /* 0x000fe20007810000 */
[--C-:B------:R-:W-:Y:S01]  /*3f80*/  FFMA.FTZ R68, R68, UR39, -R15.reuse ;  /* 0x0000002744447c23 */ /* 0x100fe2000801080f */
[----:B------:R-:W-:-:S01]  /*3f90*/  FFMA.FTZ R69, R69, UR39, -R15 ;  /* 0x0000002745457c23 */ /* 0x000fc2000801080f */
[----:B------:R-:W1:Y:S01]  /*3fa0*/  MUFU.EX2 R6, R6 ;  /* 0x0000000600067308 */ /* 0x000e620000000800 */
[----:B------:R-:W-:Y:S01]  /*3fb0*/  FMNMX.FTZ R11, R47, R12, !PT ;  /* 0x0000000c2f0b7209 */ /* 0x000fe20007810000 */
[----:B0-----:R-:W-:Y:S01]  /*3fc0*/  FADD.FTZ R36, R4, R33 ;  /* 0x0000002104247221 */ /* 0x001fe20000010000 */
[----:B------:R-:W-:-:S01]  /*3fd0*/  FFMA.FTZ R64, R64, UR39, -R15 ;  /* 0x0000002740407c23 */ /* 0x000fc2000801080f */
[--C-:B------:R-:W-:Y:S01]  /*3fe0*/  FFMA.FTZ R65, R65, UR39, -R15.reuse ;  /* 0x0000002741417c23 */ /* 0x100fe2000801080f */
[----:B------:R-:W-:Y:S01]  /*3ff0*/  FMNMX.FTZ R12, R50, R11, !PT ;  /* 0x0000000b320c7209 */ /* 0x000fe20007810000 */
[--C-:B------:R-:W-:Y:S01]  /*4000*/  FFMA.FTZ R21, R76, UR39, -R15.reuse ;  /* 0x000000274c157c23 */ /* 0x100fe2000801080f */
[----:B------:R-:W-:-:S01]  /*4010*/  FFMA.FTZ R14, R77, UR39, -R15 ;  /* 0x000000274d0e7c23 */ /* 0x000fc2000801080f */
[----:B------:R-:W0:Y:S01]  /*4020*/  MUFU.EX2 R24, R24 ;  /* 0x0000001800187308 */ /* 0x000e220000000800 */
[----:B------:R-:W-:Y:S01]  /*4030*/  FMNMX.FTZ R13, R51, R12, !PT ;  /* 0x0000000c330d7209 */ /* 0x000fe20007810000 */
[----:B--2---:R-:W-:Y:S01]  /*4040*/  FADD.FTZ R36, R9, R36 ;  /* 0x0000002409247221 */ /* 0x004fe20000010000 */
[----:B------:R-:W-:-:S01]  /*4050*/  FFMA.FTZ R20, R73, UR39, -R15 ;  /* 0x0000002749147c23 */ /* 0x000fc2000801080f */
[----:B------:R-:W-:Y:S01]  /*4060*/  FFMA.FTZ R72, R72, UR39, -R15 ;  /* 0x0000002748487c23 */ /* 0x000fe2000801080f */
[----:B------:R-:W-:Y:S01]  /*4070*/  FMNMX.FTZ R12, R54, R13, !PT ;  /* 0x0000000d360c7209 */ /* 0x000fe20007810000 */
[----:B------:R-:W-:-:S02]  /*4080*/  FADD.FTZ R33, R5, R36 ;  /* 0x0000002405217221 */ /* 0x000fc40000010000 */
[----:B------:R-:W2:Y:S01]  /*4090*/  MUFU.EX2 R37, R37 ;  /* 0x0000002500257308 */ /* 0x000ea20000000800 */
[----:B------:R-:W-:-:S04]  /*40a0*/  FMNMX.FTZ R13, R55, R12, !PT ;  /* 0x0000000c370d7209 */ /* 0x000fc80007810000 */
[----:B------:R-:W-:-:S03]  /*40b0*/  FMNMX.FTZ R12, R58, R13, !PT ;  /* 0x0000000d3a0c7209 */ /* 0x000fc60007810000 */
[----:B------:R1:W-:Y:S01]  /*40c0*/  MUFU.EX2 R11, R41 ;  /* 0x00000029000b7308 */ /* 0x0003e20000000800 */
[----:B------:R-:W-:-:S04]  /*40d0*/  FMNMX.FTZ R13, R59, R12, !PT ;  /* 0x0000000c3b0d7209 */ /* 0x000fc80007810000 */
[----:B------:R-:W-:-:S03]  /*40e0*/  FMNMX.FTZ R12, R62, R13, !PT ;  /* 0x0000000d3e0c7209 */ /* 0x000fc60007810000 */
[----:B------:R-:W-:Y:S01]  /*40f0*/  MUFU.EX2 R8, R8 ;  /* 0x0000000800087308 */ /* 0x000fe20000000800 */
[----:B------:R-:W-:Y:S01]  /*4100*/  FMNMX.FTZ R13, R63, R12, !PT ;  /* 0x0000000c3f0d7209 */ /* 0x000fe20007810000 */
[----:B-1----:R-:W-:-:S03]  /*4110*/  FADD.FTZ R41, R6, R33 ;  /* 0x0000002106297221 */ /* 0x002fc60000010000 */
[----:B------:R-:W-:Y:S01]  /*4120*/  FMNMX.FTZ R12, R66, R13, !PT ;  /* 0x0000000d420c7209 */ /* 0x000fe20007810000 */
[----:B0-----:R-:W-:-:S01]  /*4130*/  FADD.FTZ R40, R24, R41 ;  /* 0x0000002918287221 */ /* 0x001fc20000010000 */
[----:B--2---:R-:W-:Y:S01]  /*4140*/  F2FP.SATFINITE.E4M3.F32.PACK_AB_MERGE_C R24, R37, R24, RZ ;  /* 0x000000182518723e */ /* 0x004fe200048070ff */
[----:B------:R-:W-:Y:S01]  /*4150*/  MUFU.EX2 R44, R44 ;  /* 0x0000002c002c7308 */ /* 0x000fe20000000800 */
[----:B------:R-:W-:Y:S02]  /*4160*/  FMNMX.FTZ R13, R67, R12, !PT ;  /* 0x0000000c430d7209 */ /* 0x000fe40007810000 */
[----:B------:R-:W-:Y:S01]  /*4170*/  F2FP.SATFINITE.E4M3.F32.PACK_AB_MERGE_C R198, R6, R5, R24 ;  /* 0x0000000506c6723e */ /* 0x000fe20004807018 */
[----:B------:R-:W-:Y:S01]  /*4180*/  VIADD R6, R88, 0xfffffffe ;  /* 0xfffffffe58067836 */ /* 0x000fe20000000000 */
        /* <DEDUP_REMOVED lines=94> */
[----:B------:R-:W-:Y:S01]  /*4770*/  FADD.FTZ R5, R25, R4 ;  /* 0x0000000419057221 */ /* 0x000fe20000010000 */
[----:B------:R-:W-:-:S03]  /*4780*/  F2FP.SATFINITE.E4M3.F32.PACK_AB_MERGE_C R4, R53, R52, RZ ;  /* 0x000000343504723e */ /* 0x000fc600048070ff */
[C---:B------:R-:W-:Y:S01]  /*4790*/  FADD.FTZ R5, R28.reuse, R5 ;  /* 0x000000051c057221 */ /* 0x040fe20000010000 */
[----:B------:R-:W-:Y:S01]  /*47a0*/  F2FP.SATFINITE.E4M3.F32.PACK_AB_MERGE_C R194, R28, R25, R4 ;  /* 0x000000191cc2723e */ /* 0x000fe20004807004 */
[----:B------:R-:W2:Y:S01]  /*47b0*/  MUFU.EX2 R43, R43 ;  /* 0x0000002b002b7308 */ /* 0x000ea20000000800 */
[----:B0-----:R-:W-:-:S01]  /*47c0*/  FADD.FTZ R3, R39, R2 ;  /* 0x0000000227037221 */ /* 0x001fc20000010000 */
[----:B------:R-:W-:Y:S01]  /*47d0*/  FADD.FTZ R52, R52, R5 ;  /* 0x0000000534347221 */ /* 0x000fe20000010000 */
[----:B------:R-:W-:Y:S02]  /*47e0*/  F2FP.SATFINITE.E4M3.F32.PACK_AB_MERGE_C R5, R61, R60, RZ ;  /* 0x0000003c3d05723e */ /* 0x000fe400048070ff */
[----:B------:R-:W-:Y:S01]  /*47f0*/  F2FP.SATFINITE.E4M3.F32.PACK_AB_MERGE_C R38, R39, R38, RZ ;  /* 0x000000262726723e */ /* 0x000fe200048070ff */
[----:B------:R-:W-:-:S01]  /*4800*/  FADD.FTZ R53, R53, R52 ;  /* 0x0000003435357221 */ /* 0x000fc20000010000 */
[----:B------:R-:W-:Y:S01]  /*4810*/  F2FP.SATFINITE.E4M3.F32.PACK_AB_MERGE_C R188, R57, R56, R5 ;  /* 0x0000003839bc723e */ /* 0x000fe20004807005 */
[----:B------:R-:W0:Y:S01]  /*4820*/  MUFU.EX2 R46, R46 ;  /* 0x0000002e002e7308 */ /* 0x000e220000000800 */
[----:B-1----:R-:W-:-:S01]  /*4830*/  FADD.FTZ R2, R42, R3 ;  /* 0x000000032a027221 */ /* 0x002fc20000010000 */
[----:B------:R-:W-:Y:S01]  /*4840*/  FADD.FTZ R4, R56, R53 ;  /* 0x0000003538047221 */ /* 0x000fe20000010000 */
[----:B------:R-:W-:-:S03]  /*4850*/  F2FP.SATFINITE.E4M3.F32.PACK_AB_MERGE_C R199, R35, R34, R38 ;  /* 0x0000002223c7723e */ /* 0x000fc60004807026 */
[----:B------:R-:W-:Y:S01]  /*4860*/  FADD.FTZ R57, R57, R4 ;  /* 0x0000000439397221 */ /* 0x000fe20000010000 */
        /* <DEDUP_REMOVED lines=95> */
.L_x_4938:
[----:B------:R-:W-:Y:S02]  /*4e60*/  ULDC UR18, c[0x0][0x9e4] ;  /* 0x0002790000127ab9 */ /* 0x000fe40000000800 */
[----:B------:R-:W-:-:S11]  /*4e70*/  UISETP.NE.AND UP0, UPT, UR18, 0x1, UPT ;  /* 0x000000011200788c */ /* 0x000fd6000bf05270 */
[----:B------:R-:W-:Y:S02]  /*4e80*/  @UP0 ULDC.64 UR6, c[0x0][0x9e8] ;  /* 0x00027a0000060ab9 */ /* 0x000fe40000000a00 */
[----:B------:R-:W-:-:S04]  /*4e90*/  UIMAD.WIDE.U32 UR10, UR15, UR6, URZ ;  /* 0x000000060f0a72a5 */ /* 0x000fc8000f8e003f */
[----:B------:R-:W-:-:S12]  /*4ea0*/  @UP0 USHF.R.U32.HI UR15, URZ, UR7, UR11 ;  /* 0x000000073f0f0299 */ /* 0x000fd8000801160b */
.L_x_4939:
[----:B------:R-:W-:-:S04]  /*4eb0*/  UIMAD UR15, UR15, UR18, UR18 ;  /* 0x000000120f0f72a4 */ /* 0x000fc8000f8e0212 */
[----:B------:R-:W-:-:S04]  /*4ec0*/  UISETP.LT.AND UP0, UPT, UR14, UR15, UPT ;  /* 0x0000000f0e00728c */ /* 0x000fc8000bf01270 */
[----:B------:R-:W-:-:S12]  /*4ed0*/  USEL UR14, UR14, UR15, UP0 ;  /* 0x0000000f0e0e7287 */ /* 0x000fd80008000000 */
.L_x_4937:
        /* <DEDUP_REMOVED lines=63> */
.L_x_4959:
[----:B------:R-:W-:Y:S01]  /*52d0*/  ISETP.NE.AND P2, PT, RZ, UR45, PT ;  /* 0x0000002dff007c0c */ /* 0x000fe2000bf45270 */
[----:B------:R-:W-:-:S04]  /*52e0*/  UISETP.NE.AND UP0, UPT, UR33, 0x1, UPT ;  /* 0x000000012100788c */ /* 0x000fc8000bf05270 */
[----:B------:R-:W-:-:S04]  /*52f0*/  USEL UR48, URZ, 0x1, UP0 ;  /* 0x000000013f307887 */ /* 0x000fc80008000000 */
[----:B------:R-:W-:-:S04]  /*5300*/  ULOP3.LUT UR48, UR34, UR48, URZ, 0x3c, !UPT ;  /* 0x0000003022307292 */ /* 0x000fc8000f8e3c3f */
[----:B------:R-:W-:Y:S08]  /*5310*/  @P2 BRA `(.L_x_4941) ;  /* 0x0000000000382947 */ /* 0x000ff00003800000 */
[----:B------:R-:W-:Y:S05]  /*5320*/  @!P0 BRA `(.L_x_4942) ;  /* 0x0000000000048947 */ /* 0x000fea0003800000 */
[----:B------:R-:W-:Y:S01]  /*5330*/  BPT.TRAP 0x1 ;  /* 0x000000040000795c */ /* 0x000fe20000300000 */
.L_x_4942:
        /* <DEDUP_REMOVED lines=9> */
.L_x_4943:
[----:B-1----:R-:W-:Y:S05]  /*53d0*/  @P1 BRA `(.L_x_4941) ;  /* 0x0000000000081947 */ /* 0x002fea0003800000 */
[----:B------:R-:W1:Y:S02]  /*53e0*/  SYNCS.PHASECHK.TRANS64.TRYWAIT P1, [UR6+0x2a830], R0 ;  /* 0x02a83000ff0075a7 */ /* 0x000e640008020146 */
[----:B-1----:R-:W-:Y:S05]  /*53f0*/  @!P1 BRA `(.L_x_4944) ;  /* 0x0000012800d49947 */ /* 0x002fea0003800000 */
.L_x_4941:
[----:B-1----:R-:W1:Y:S01]  /*5400*/  S2R R7, SR_TID.X ;  /* 0x0000000000077919 */ /* 0x002e620000002100 */
        /* <DEDUP_REMOVED lines=15> */
[----:B-1----:R-:W-:-:S05]  /*5500*/  SHF.R.U32.HI R7, RZ, 0x7, R7 ;  /* 0x00000007ff077819 */ /* 0x002fca0000011607 */
[----:B0-----:R-:W-:-:S05]  /*5510*/  VIADD R0, R7, 0x8 ;  /* 0x0000000807007836 */ /* 0x001fca0000000000 */
        /* <DEDUP_REMOVED lines=22> */
.L_x_4946:
[----:B------:R-:W-:Y:S01]  /*5680*/  ULEA UR6, UR33, UR36, 0x3 ;  /* 0x0000002421067291 */ /* 0x000fe2000f8e183f */
[----:B------:R-:W-:-:S05]  /*5690*/  IMAD.U32 R0, RZ, RZ, UR34 ;  /* 0x00000022ff007e24 */ /* 0x000fca000f8e00ff */
[----:B------:R-:W-:-:S04]  /*56a0*/  SHF.L.U32 R0, R0, 0x1f, RZ ;  /* 0x0000001f00007819 */ /* 0x000fc800000006ff */
[----:B------:R0:W1:Y:S01]  /*56b0*/  SYNCS.PHASECHK.TRANS64.TRYWAIT P1, [UR6+0x2a850], R0 ;  /* 0x02a85000ff0075a7 */ /* 0x0000620008020146 */
[----:B------:R-:W-:Y:S05]  /*56c0*/  @!P0 BRA `(.L_x_4947) ;  /* 0x0000000000048947 */ /* 0x000fea0003800000 */
[----:B------:R-:W-:Y:S01]  /*56d0*/  BPT.TRAP 0x1 ;  /* 0x000000040000795c */ /* 0x000fe20000300000 */
.L_x_4947:
[----:B-1----:R-:W-:Y:S05]  /*56e0*/  @P1 BRA `(.L_x_4945) ;  /* 0x0000000000081947 */ /* 0x002fea0003800000 */
[----:B------:R-:W1:Y:S02]  /*56f0*/  SYNCS.PHASECHK.TRANS64.TRYWAIT P1, [UR6+0x2a850], R0 ;  /* 0x02a85000ff0075a7 */ /* 0x000e640008020146 */
[----:B-1----:R-:W-:Y:S05]  /*5700*/  @!P1 BRA `(.L_x_4948) ;  /* 0x0000012800289947 */ /* 0x002fea0003800000 */
.L_x_4945:
[----:B------:R-:W-:Y:S01]  /*5710*/  UIADD3 UR6, UR36, 0x400, URZ ;  /* 0x0000040024067890 */ /* 0x000fe2000fffe03f */
[----:B------:R-:W-:Y:S01]  /*5720*/  WARPGROUP.ARRIVE ;  /* 0x00000000000079c5 */ /* 0x000fe20000000000 */
[----:B------:R-:W-:-:S05]  /*5730*/  UMOV UR7, 0x40000040 ;  /* 0x4000004000077882 */ /* 0x000fca0000000000 */
[----:B-1----:R-:W1:Y:S01]  /*5740*/  S2R R7, SR_TID.X ;  /* 0x0000000000077919 */ /* 0x002e620000002100 */
        /* <DEDUP_REMOVED lines=8> */
[----:B-1----:R-:W-:-:S04]  /*57d0*/  SHF.R.U32.HI R7, RZ, 0x7, R7 ;  /* 0x00000007ff077819 */ /* 0x002fc80000011607 */
[----:B0-----:R-:W-:Y:S01]  /*57e0*/  IADD3 R0, -R7, 0xb, RZ ;  /* 0x0000000b07007810 */ /* 0x001fe20007ffe1ff */
        /* <DEDUP_REMOVED lines=17> */
.L_x_4949:
[----:B------:R-:W-:Y:S01]  /*5900*/  UISETP.NE.AND UP1, UPT, UR54, URZ, UPT ;  /* 0x0000003f3600728c */ /* 0x000fe2000bf25270 */
[----:B------:R-:W-:Y:S01]  /*5910*/  VIADD R8, R17, UR41 ;  /* 0x0000002911087c36 */ /* 0x000fe20008000000 */
[----:B------:R-:W-:Y:S01]  /*5920*/  ULEA UR6, UR47, UR36, 0x3 ;  /* 0x000000242f067291 */ /* 0x000fe2000f8e183f */
[----:B------:R-:W-:Y:S01]  /*5930*/  IMAD.U32 R10, RZ, RZ, UR46 ;  /* 0x0000002eff0a7e24 */ /* 0x000fe2000f8e00ff */
[----:B------:R-:W-:Y:S02]  /*5940*/  UISETP.NE.AND UP0, UPT, UR53, URZ, UPT ;  /* 0x0000003f3500728c */ /* 0x000fe4000bf05270 */
        /* <DEDUP_REMOVED lines=14> */
[----:B------:R-:W-:-:S05]  /*5a30*/  IMAD R7, R16, -0x2, R7 ;  /* 0xfffffffe10077824 */ /* 0x000fca00078e0207 */
[----:B------:R-:W-:-:S05]  /*5a40*/  IADD3 R7, -R10, UR40, R7 ;  /* 0x000000280a077c10 */ /* 0x000fca000fffe107 */
[C---:B------:R-:W-:Y:S02]  /*5a50*/  VIADD R10, R7.reuse, UR31 ;  /* 0x0000001f070a7c36 */ /* 0x040fe40008000000 */
[----:B------:R-:W-:Y:S02]  /*5a60*/  VIADD R7, R7, UR6 ;  /* 0x0000000607077c36 */ /* 0x000fe40008000000 */
[--C-:B0-----:R-:W-:Y:S02]  /*5a70*/  IMAD.IADD R9, R10, 0x1, R11.reuse ;  /* 0x000000010a097824 */ /* 0x101fe400078e020b */
        /* <DEDUP_REMOVED lines=15> */
.L_x_4952:
[----:B------:R-:W-:-:S05]  /*5b70*/  IMAD.U32 R20, RZ, RZ, UR29 ;  /* 0x0000001dff147e24 */ /* 0x000fca000f8e00ff */
[----:B------:R-:W-:-:S13]  /*5b80*/  ISETP.NE.AND P1, PT, R20, 0x1, PT ;  /* 0x000000011400780c */ /* 0x000fda0003f25270 */
[----:B------:R-:W0:Y:S02]  /*5b90*/  @P1 LDC.64 R14, c[0x0][0x9e8] ;  /* 0x00027a00ff0e1b82 */ /* 0x000e240000000a00 */
[----:B0-----:R-:W-:-:S05]  /*5ba0*/  @P1 IMAD.HI.U32 R14, R11, R14, RZ ;  /* 0x0000000e0b0e1227 */ /* 0x001fca00078e00ff */
[----:B------:R-:W-:-:S07]  /*5bb0*/  @P1 SHF.R.U32.HI R11, RZ, R15, R14 ;  /* 0x0000000fff0b1219 */ /* 0x000fce000001160e */
.L_x_4953:
[----:B------:R-:W-:Y:S05]  /*5bc0*/  BSYNC B0 ;  /* 0x0000000000007941 */ /* 0x000fea0003800000 */
.L_x_4951:
[----:B------:R-:W-:-:S04]  /*5bd0*/  IMAD R11, R11, R20, -R0 ;  /* 0x000000140b0b7224 */ /* 0x000fc800078e0a00 */
[----:B------:R-:W-:-:S05]  /*5be0*/  IMAD R11, R16, -0x2, R11 ;  /* 0xfffffffe100b7824 */ /* 0x000fca00078e020b */
[----:B------:R-:W-:Y:S02]  /*5bf0*/  VIADDMNMX R9, R11, R20, R9, PT ;  /* 0x000000140b097246 */ /* 0x000fe40003800109 */
[----:B------:R-:W-:-:S07]  /*5c00*/  VIMNMX R12, R12, R11, !PT ;  /* 0x0000000b0c0c7248 */ /* 0x000fce0007fe0100 */
.L_x_4950:
        /* <DEDUP_REMOVED lines=116> */
.L_x_4956:
[----:B------:R-:W-:-:S05]  /*6350*/  IMAD.U32 R12, RZ, RZ, UR29 ;  /* 0x0000001dff0c7e24 */ /* 0x000fca000f8e00ff */
[----:B------:R-:W-:-:S13]  /*6360*/  ISETP.NE.AND P2, PT, R12, 0x1, PT ;  /* 0x000000010c00780c */ /* 0x000fda0003f45270 */
[----:B------:R-:W0:Y:S02]  /*6370*/  @P2 LDC.64 R8, c[0x0][0x9e8] ;  /* 0x00027a00ff082b82 */ /* 0x000e240000000a00 */
[----:B0-----:R-:W-:-:S05]  /*6380*/  @P2 IMAD.HI.U32 R8, R21, R8, RZ ;  /* 0x0000000815082227 */ /* 0x001fca00078e00ff */
[----:B------:R-:W-:-:S07]  /*6390*/  @P2 SHF.R.U32.HI R21, RZ, R9, R8 ;  /* 0x00000009ff152219 */ /* 0x000fce0000011608 */
.L_x_4957:
[----:B------:R-:W-:Y:S05]  /*63a0*/  BSYNC B0 ;  /* 0x0000000000007941 */ /* 0x000fea0003800000 */
.L_x_4955:
[----:B------:R-:W-:-:S04]  /*63b0*/  IMAD R21, R21, R12, -R0 ;  /* 0x0000000c15157224 */ /* 0x000fc800078e0a00 */
[----:B------:R-:W-:-:S05]  /*63c0*/  IMAD R21, R16, -0x2, R21 ;  /* 0xfffffffe10157824 */ /* 0x000fca00078e0215 */
[----:B------:R-:W-:Y:S02]  /*63d0*/  VIADDMNMX R10, R21, R12, R10, PT ;  /* 0x0000000c150a7246 */ /* 0x000fe4000380010a */
[----:B------:R-:W-:-:S07]  /*63e0*/  VIMNMX R7, R7, R21, !PT ;  /* 0x0000001507077248 */ /* 0x000fce0007fe0100 */
.L_x_4954:
        /* <DEDUP_REMOVED lines=378> */
.L_x_4958:
        /* <DEDUP_REMOVED lines=139> */
.L_x_4940:
        /* <DEDUP_REMOVED lines=24> */
.L_x_4961:
[----:B------:R-:W-:Y:S02]  /*85c0*/  ULDC UR15, c[0x0][0x9e4] ;  /* 0x00027900000f7ab9 */ /* 0x000fe40000000800 */
[----:B------:R-:W-:-:S11]  /*85d0*/  UISETP.NE.AND UP0, UPT, UR15, 0x1, UPT ;  /* 0x000000010f00788c */ /* 0x000fd6000bf05270 */
[----:B------:R-:W-:Y:S02]  /*85e0*/  @UP0 ULDC.64 UR6, c[0x0][0x9e8] ;  /* 0x00027a0000060ab9 */ /* 0x000fe40000000a00 */
[----:B------:R-:W-:-:S04]  /*85f0*/  UIMAD.WIDE.U32 UR10, UR14, UR6, URZ ;  /* 0x000000060e0a72a5 */ /* 0x000fc8000f8e003f */
[----:B------:R-:W-:-:S12]  /*8600*/  @UP0 USHF.R.U32.HI UR14, URZ, UR7, UR11 ;  /* 0x000000073f0e0299 */ /* 0x000fd8000801160b */
.L_x_4962:
[----:B------:R-:W-:-:S04]  /*8610*/  UIMAD UR14, UR14, UR15, URZ ;  /* 0x0000000f0e0e72a4 */ /* 0x000fc8000f8e023f */
[----:B------:R-:W-:-:S04]  /*8620*/  UISETP.LT.AND UP0, UPT, UR30, UR14, UPT ;  /* 0x0000000e1e00728c */ /* 0x000fc8000bf01270 */
[----:B------:R-:W-:-:S12]  /*8630*/  USEL UR30, UR30, UR14, !UP0 ;  /* 0x0000000e1e1e7287 */ /* 0x000fd8000c000000 */
.L_x_4960:
        /* <DEDUP_REMOVED lines=9> */
[----:B------:R-:W-:Y:S01]  /*86d0*/  UMOV UR31, UR48 ;  /* 0x00000030001f7c82 */ /* 0x000fe20008000000 */
[----:B------:R-:W-:Y:S01]  /*86e0*/  IMAD.MOV.U32 R5, RZ, RZ, R0 ;  /* 0x000000ffff057224 */ /* 0x000fe200078e0000 */
[----:B------:R-:W-:-:S06]  /*86f0*/  UMOV UR30, UR47 ;  /* 0x0000002f001e7c82 */ /* 0x000fcc0008000000 */
.L_x_4974:
[----:B------:R-:W-:Y:S01]  /*8700*/  ISETP.NE.AND P2, PT, RZ, UR45, PT ;  /* 0x0000002dff007c0c */ /* 0x000fe2000bf45270 */
[----:B------:R-:W-:-:S04]  /*8710*/  UISETP.NE.AND UP0, UPT, UR30, 0x1, UPT ;  /* 0x000000011e00788c */ /* 0x000fc8000bf05270 */
[----:B------:R-:W-:-:S04]  /*8720*/  USEL UR48, URZ, 0x1, UP0 ;  /* 0x000000013f307887 */ /* 0x000fc80008000000 */
[----:B------:R-:W-:-:S04]  /*8730*/  ULOP3.LUT UR48, UR31, UR48, URZ, 0x3c, !UPT ;  /* 0x000000301f307292 */ /* 0x000fc8000f8e3c3f */
[----:B------:R-:W-:Y:S08]  /*8740*/  @P2 BRA `(.L_x_4964) ;  /* 0x0000000000382947 */ /* 0x000ff00003800000 */
[----:B------:R-:W-:Y:S05]  /*8750*/  @!P0 BRA `(.L_x_4965) ;  /* 0x0000000000048947 */ /* 0x000fea0003800000 */
[----:B------:R-:W-:Y:S01]  /*8760*/  BPT.TRAP 0x1 ;  /* 0x000000040000795c */ /* 0x000fe20000300000 */
.L_x_4965:
        /* <DEDUP_REMOVED lines=9> */
.L_x_4966:
[----:B-1----:R-:W-:Y:S05]  /*8800*/  @P1 BRA `(.L_x_4964) ;  /* 0x0000000000081947 */ /* 0x002fea0003800000 */
[----:B------:R-:W1:Y:S02]  /*8810*/  SYNCS.PHASECHK.TRANS64.TRYWAIT P1, [UR6+0x2a830], R0 ;  /* 0x02a83000ff0075a7 */ /* 0x000e640008020146 */
[----:B-1----:R-:W-:Y:S05]  /*8820*/  @!P1 BRA `(.L_x_4967) ;  /* 0x000000f400f89947 */ /* 0x002fea0003800000 */
.L_x_4964:
        /* <DEDUP_REMOVED lines=40> */
.L_x_4969:
[----:B------:R-:W-:Y:S01]  /*8ab0*/  ULEA UR6, UR30, UR36, 0x3 ;  /* 0x000000241e067291 */ /* 0x000fe2000f8e183f */
[----:B------:R-:W-:-:S05]  /*8ac0*/  IMAD.U32 R0, RZ, RZ, UR31 ;  /* 0x0000001fff007e24 */ /* 0x000fca000f8e00ff */
[----:B------:R-:W-:-:S04]  /*8ad0*/  SHF.L.U32 R0, R0, 0x1f, RZ ;  /* 0x0000001f00007819 */ /* 0x000fc800000006ff */
[----:B------:R0:W1:Y:S01]  /*8ae0*/  SYNCS.PHASECHK.TRANS64.TRYWAIT P1, [UR6+0x2a850], R0 ;  /* 0x02a85000ff0075a7 */ /* 0x0000620008020146 */
[----:B------:R-:W-:Y:S05]  /*8af0*/  @!P0 BRA `(.L_x_4970) ;  /* 0x0000000000048947 */ /* 0x000fea0003800000 */
[----:B------:R-:W-:Y:S01]  /*8b00*/  BPT.TRAP 0x1 ;  /* 0x000000040000795c */ /* 0x000fe20000300000 */
.L_x_4970:
[----:B-1----:R-:W-:Y:S05]  /*8b10*/  @P1 BRA `(.L_x_4968) ;  /* 0x0000000000081947 */ /* 0x002fea0003800000 */
[----:B------:R-:W1:Y:S02]  /*8b20*/  SYNCS.PHASECHK.TRANS64.TRYWAIT P1, [UR6+0x2a850], R0 ;  /* 0x02a85000ff0075a7 */ /* 0x000e640008020146 */
[----:B-1----:R-:W-:Y:S05]  /*8b30*/  @!P1 BRA `(.L_x_4971) ;  /* 0x000000f4004c9947 */ /* 0x002fea0003800000 */
.L_x_4968:
        /* <DEDUP_REMOVED lines=31> */
.L_x_4972:
        /* <DEDUP_REMOVED lines=82> */
[----:B------:R-:W-:Y:S02]  /*9250*/  IMAD.U32 R164, RZ, RZ, UR39 ;  /* 0x00000027ffa47e24 */ /* 0x000fe4000f8e00ff */
[--C-:B------:R-:W-:Y:S01]  /*9260*/  FFMA.FTZ R8, R121, UR39, -R184.reuse ;  /* 0x0000002779087c23 */ /* 0x100fe200080108b8 */
[----:B------:R-:W-:-:S01]  /*9270*/  FFMA.FTZ R121, R141, UR39, -R184 ;  /* 0x000000278d797c23 */ /* 0x000fc200080108b8 */
[----:B------:R-:W-:Y:S01]  /*9280*/  FMUL.FTZ R12, R5, UR39 ;  /* 0x00000027050c7c20 */ /* 0x000fe20008410000 */
[----:B------:R-:W-:-:S01]  /*9290*/  FFMA.FTZ R141, R161, UR39, -R184 ;  /* 0x00000027a18d7c23 */ /* 0x000fc200080108b8 */
[C---:B------:R-:W-:Y:S01]  /*92a0*/  FADD.FTZ R5, -R7.reuse, R4 ;  /* 0x0000000407057221 */ /* 0x040fe20000010100 */
[----:B------:R-:W-:-:S01]  /*92b0*/  FFMA.FTZ R161, R7, R164, -8 ;  /* 0xc100000007a17423 */ /* 0x000fc200000100a4 */
[----:B------:R-:W-:Y:S01]  /*92c0*/  FFMA.FTZ R9, R120, UR39, -R184 ;  /* 0x0000002778097c23 */ /* 0x000fe200080108b8 */
[----:B------:R0:W-:Y:S01]  /*92d0*/  MUFU.EX2 R4, R12 ;  /* 0x0000000c00047308 */ /* 0x0001e20000000800 */
[----:B------:R-:W-:Y:S01]  /*92e0*/  FMUL.FTZ R5, R5, UR39 ;  /* 0x0000002705057c20 */ /* 0x000fe20008410000 */
[--C-:B------:R-:W-:Y:S01]  /*92f0*/  FFMA.FTZ R122, R122, UR39, -R161.reuse ;  /* 0x000000277a7a7c23 */ /* 0x100fe200080108a1 */
[----:B------:R-:W-:-:S01]  /*9300*/  FFMA.FTZ R123, R123, UR39, -R161 ;  /* 0x000000277b7b7c23 */ /* 0x000fc200080108a1 */
[----:B------:R-:W-:Y:S01]  /*9310*/  FFMA.FTZ R126, R126, UR39, -R161 ;  /* 0x000000277e7e7c23 */ /* 0x000fe200080108a1 */
[----:B------:R-:W-:-:S01]  /*9320*/  FFMA.FTZ R11, R125, UR39, -R184 ;  /* 0x000000277d0b7c23 */ /* 0x000fc200080108b8 */
[--C-:B------:R-:W-:Y:S01]  /*9330*/  FFMA.FTZ R127, R127, UR39, -R161.reuse ;  /* 0x000000277f7f7c23 */ /* 0x100fe200080108a1 */
        /* <DEDUP_REMOVED lines=13> */
[----:B------:R-:W-:Y:S01]  /*9410*/  FFMA.FTZ R138, R138, UR39, -R161 ;  /* 0x000000278a8a7c23 */ /* 0x000fe200080108a1 */
[----:B------:R-:W-:-:S01]  /*9420*/  FFMA.FTZ R21, R137, UR39, -R184 ;  /* 0x0000002789157c23 */ /* 0x000fc200080108b8 */
[----:B------:R-:W-:Y:S01]  /*9430*/  FFMA.FTZ R139, R139, UR39, -R161 ;  /* 0x000000278b8b7c23 */ /* 0x000fe200080108a1 */
[----:B------:R-:W-:-:S01]  /*9440*/  FFMA.FTZ R120, R140, UR39, -R184 ;  /* 0x000000278c787c23 */ /* 0x000fc200080108b8 */
[----:B------:R-:W0:Y:S01]  /*9450*/  MUFU.EX2 R122, R122 ;  /* 0x0000007a007a7308 */ /* 0x000e220000000800 */
[----:B-1----:R-:W-:-:S01]  /*9460*/  FFMA.FTZ R3, R4, R3, R9 ;  /* 0x0000000304037223 */ /* 0x002fc20000010009 */
[--C-:B------:R-:W-:Y:S01]  /*9470*/  FFMA.FTZ R142, R142, UR39, -R161.reuse ;  /* 0x000000278e8e7c23 */ /* 0x100fe200080108a1 */
        /* <DEDUP_REMOVED lines=11> */
[----:B------:R-:W-:Y:S01]  /*9530*/  FFMA.FTZ R155, R155, UR39, -R161 ;  /* 0x000000279b9b7c23 */ /* 0x000fe200080108a1 */
        /* <DEDUP_REMOVED lines=11> */
[--C-:B------:R-:W-:Y:S01]  /*95f0*/  FFMA.FTZ R162, R162, UR39, -R161.reuse ;  /* 0x00000027a2a27c23 */ /* 0x100fe200080108a1 */
[----:B------:R-:W-:-:S01]  /*9600*/  FFMA.FTZ R163, R163, UR39, -R161 ;  /* 0x00000027a3a37c23 */ /* 0x000fc200080108a1 */
[----:B------:R-:W-:Y:S01]  /*9610*/  FFMA.FTZ R145, R165, UR39, -R184 ;  /* 0x00000027a5917c23 */ /* 0x000fe200080108b8 */
        /* <DEDUP_REMOVED lines=8> */
[----:B------:R-:W-:-:S03]  /*96a0*/  FFMA.FTZ R165, R181, UR39, -R184 ;  /* 0x00000027b5a57c23 */ /* 0x000fc600080108b8 */
        /* <DEDUP_REMOVED lines=24> */
[----:B------:R-:W-:-:S06]  /*9830*/  FFMA.FTZ R164, R166, UR39, -R161 ;  /* 0x00000027a6a47c23 */ /* 0x000fcc00080108a1 */
        /* <DEDUP_REMOVED lines=56> */
[----:B-1----:R-:W-:-:S01]  /*9bc0*/  FADD.FTZ R172, R162, R171 ;  /* 0x000000aba2ac7221 */ /* 0x002fc20000010000 */
[--C-:B------:R-:W-:Y:S01]  /*9bd0*/  FFMA.FTZ R171, R179, UR39, -R161.reuse ;  /* 0x00000027b3ab7c23 */ /* 0x100fe200080108a1 */
[----:B------:R-:W-:-:S05]  /*9be0*/  FFMA.FTZ R161, R183, UR39, -R161 ;  /* 0x00000027b7a17c23 */ /* 0x000fca00080108a1 */
        /* <DEDUP_REMOVED lines=44> */
.L_x_4973:
        /* <DEDUP_REMOVED lines=139> */
.L_x_4963:
        /* <DEDUP_REMOVED lines=8> */
[----:B------:R-:W-:-:S05]  /*a7e0*/  ULDC UR30, c[0x0][0x9e0] ;  /* 0x00027800001e7ab9 */ /* 0x000fca0000000800 */
.L_x_4994:
        /* <DEDUP_REMOVED lines=9> */
.L_x_4977:
[----:B------:R-:W-:Y:S01]  /*a880*/  ULEA UR6, UR47, UR36, 0x3 ;  /* 0x000000242f067291 */ /* 0x000fe2000f8e183f */
[----:B------:R-:W-:-:S05]  /*a890*/  IMAD.U32 R0, RZ, RZ, UR48 ;  /* 0x00000030ff007e24 */ /* 0x000fca000f8e00ff */
[----:B------:R-:W-:-:S04]  /*a8a0*/  SHF.L.U32 R0, R0, 0x1f, RZ ;  /* 0x0000001f00007819 */ /* 0x000fc800000006ff */
[----:B------:R0:W1:Y:S01]  /*a8b0*/  SYNCS.PHASECHK.TRANS64.TRYWAIT P1, [UR6+0x2a830], R0 ;  /* 0x02a83000ff0075a7 */ /* 0x0000620008020146 */
[----:B------:R-:W-:Y:S05]  /*a8c0*/  @!P0 BRA `(.L_x_4978) ;  /* 0x0000000000048947 */ /* 0x000fea0003800000 */
[----:B------:R-:W-:Y:S01]  /*a8d0*/  BPT.TRAP 0x1 ;  /* 0x000000040000795c */ /* 0x000fe20000300000 */
.L_x_4978:
[----:B-1----:R-:W-:Y:S05]  /*a8e0*/  @P1 BRA `(.L_x_4976) ;  /* 0x0000000000081947 */ /* 0x002fea0003800000 */
[----:B------:R-:W1:Y:S02]  /*a8f0*/  SYNCS.PHASECHK.TRANS64.TRYWAIT P1, [UR6+0x2a830], R0 ;  /* 0x02a83000ff0075a7 */ /* 0x000e640008020146 */
[----:B-1----:R-:W-:Y:S05]  /*a900*/  @!P1 BRA `(.L_x_4979) ;  /* 0x000000d400f09947 */ /* 0x002fea0003800000 */
.L_x_4976:
[----:B-1----:R-:W1:Y:S01]  /*a910*/  S2R R7, SR_TID.X ;  /* 0x0000000000077919 */ /* 0x002e620000002100 */
        /* <DEDUP_REMOVED lines=36> */
.L_x_4981:
[----:B------:R-:W-:Y:S01]  /*ab60*/  ULEA UR6, UR32, UR36, 0x3 ;  /* 0x0000002420067291 */ /* 0x000fe2000f8e183f */
[----:B------:R-:W-:-:S05]  /*ab70*/  IMAD.U32 R0, RZ, RZ, UR33 ;  /* 0x00000021ff007e24 */ /* 0x000fca000f8e00ff */
[----:B------:R-:W-:-:S04]  /*ab80*/  SHF.L.U32 R0, R0, 0x1f, RZ ;  /* 0x0000001f00007819 */ /* 0x000fc800000006ff */
[----:B------:R0:W1:Y:S01]  /*ab90*/  SYNCS.PHASECHK.TRANS64.TRYWAIT P1, [UR6+0x2a850], R0 ;  /* 0x02a85000ff0075a7 */ /* 0x0000620008020146 */
[----:B------:R-:W-:Y:S05]  /*aba0*/  @!P0 BRA `(.L_x_4982) ;  /* 0x0000000000048947 */ /* 0x000fea0003800000 */
[----:B------:R-:W-:Y:S01]  /*abb0*/  BPT.TRAP 0x1 ;  /* 0x000000040000795c */ /* 0x000fe20000300000 */
.L_x_4982:
[----:B-1----:R-:W-:Y:S05]  /*abc0*/  @P1 BRA `(.L_x_4980) ;  /* 0x0000000000081947 */ /* 0x002fea0003800000 */
[----:B------:R-:W1:Y:S02]  /*abd0*/  SYNCS.PHASECHK.TRANS64.TRYWAIT P1, [UR6+0x2a850], R0 ;  /* 0x02a85000ff0075a7 */ /* 0x000e640008020146 */
[----:B-1----:R-:W-:Y:S05]  /*abe0*/  @!P1 BRA `(.L_x_4983) ;  /* 0x000000d400509947 */ /* 0x002fea0003800000 */
.L_x_4980:
        /* <DEDUP_REMOVED lines=31> */
.L_x_4984:
        /* <DEDUP_REMOVED lines=39> */
.L_x_4987:
[----:B------:R-:W-:-:S05]  /*b050*/  IMAD.U32 R20, RZ, RZ, UR29 ;  /* 0x0000001dff147e24 */ /* 0x000fca000f8e00ff */
[----:B------:R-:W-:-:S13]  /*b060*/  ISETP.NE.AND P1, PT, R20, 0x1, PT ;  /* 0x000000011400780c */ /* 0x000fda0003f25270 */
[----:B------:R-:W0:Y:S02]  /*b070*/  @P1 LDC.64 R14, c[0x0][0x9e8] ;  /* 0x00027a00ff0e1b82 */ /* 0x000e240000000a00 */
[----:B0-----:R-:W-:-:S05]  /*b080*/  @P1 IMAD.HI.U32 R14, R11, R14, RZ ;  /* 0x0000000e0b0e1227 */ /* 0x001fca00078e00ff */
[----:B------:R-:W-:-:S07]  /*b090*/  @P1 SHF.R.U32.HI R11, RZ, R15, R14 ;  /* 0x0000000fff0b1219 */ /* 0x000fce000001160e */
.L_x_4988:
[----:B------:R-:W-:Y:S05]  /*b0a0*/  BSYNC B0 ;  /* 0x0000000000007941 */ /* 0x000fea0003800000 */
.L_x_4986:
[----:B------:R-:W-:-:S04]  /*b0b0*/  IMAD R11, R11, R20, -R0 ;  /* 0x000000140b0b7224 */ /* 0x000fc800078e0a00 */
[----:B------:R-:W-:-:S05]  /*b0c0*/  IMAD R11, R16, -0x2, R11 ;  /* 0xfffffffe100b7824 */ /* 0x000fca00078e020b */
[----:B------:R-:W-:Y:S02]  /*b0d0*/  VIADDMNMX R9, R11, R20, R9, PT ;  /* 0x000000140b097246 */ /* 0x000fe40003800109 */
[----:B------:R-:W-:-:S07]  /*b0e0*/  VIMNMX R12, R12, R11, !PT ;  /* 0x0000000b0c0c7248 */ /* 0x000fce0007fe0100 */
.L_x_4985:
        /* <DEDUP_REMOVED lines=116> */
.L_x_4991:
[----:B------:R-:W-:-:S05]  /*b830*/  IMAD.U32 R12, RZ, RZ, UR29 ;  /* 0x0000001dff0c7e24 */ /* 0x000fca000f8e00ff */
[----:B------:R-:W-:-:S13]  /*b840*/  ISETP.NE.AND P2, PT, R12, 0x1, PT ;  /* 0x000000010c00780c */ /* 0x000fda0003f45270 */
[----:B------:R-:W0:Y:S02]  /*b850*/  @P2 LDC.64 R8, c[0x0][0x9e8] ;  /* 0x00027a00ff082b82 */ /* 0x000e240000000a00 */
[----:B0-----:R-:W-:-:S05]  /*b860*/  @P2 IMAD.HI.U32 R8, R21, R8, RZ ;  /* 0x0000000815082227 */ /* 0x001fca00078e00ff */
[----:B------:R-:W-:-:S07]  /*b870*/  @P2 SHF.R.U32.HI R21, RZ, R9, R8 ;  /* 0x00000009ff152219 */ /* 0x000fce0000011608 */
.L_x_4992:
[----:B------:R-:W-:Y:S05]  /*b880*/  BSYNC B0 ;  /* 0x0000000000007941 */ /* 0x000fea0003800000 */
.L_x_4990:
[----:B------:R-:W-:-:S04]  /*b890*/  IMAD R21, R21, R12, -R0 ;  /* 0x0000000c15157224 */ /* 0x000fc800078e0a00 */
[----:B------:R-:W-:-:S05]  /*b8a0*/  IMAD R21, R16, -0x2, R21 ;  /* 0xfffffffe10157824 */ /* 0x000fca00078e0215 */
[----:B------:R-:W-:Y:S02]  /*b8b0*/  VIADDMNMX R10, R21, R12, R10, PT ;  /* 0x0000000c150a7246 */ /* 0x000fe4000380010a */
[----:B------:R-:W-:-:S07]  /*b8c0*/  VIMNMX R7, R7, R21, !PT ;  /* 0x0000001507077248 */ /* 0x000fce0007fe0100 */
.L_x_4989:
        /* <DEDUP_REMOVED lines=378> */
.L_x_4993:
        /* <DEDUP_REMOVED lines=139> */
.L_x_4975:
[----:B------:R-:W-:Y:S06]  /*d920*/  BAR.ARV 0x8, 0x180 ;  /* 0x0206000000007b1d */ /* 0x000fec0000002000 */
[----:B------:R-:W-:Y:S05]  /*d930*/  @!P0 BRA `(.L_x_4995) ;  /* 0x0000000000048947 */ /* 0x000fea0003800000 */
[----:B------:R-:W-:Y:S01]  /*d940*/  BPT.TRAP 0x1 ;  /* 0x000000040000795c */ /* 0x000fe20000300000 */
.L_x_4995:
[----:B------:R-:W-:Y:S01]  /*d950*/  ULEA UR9, UR47, UR36, 0x3 ;  /* 0x000000242f097291 */ /* 0x000fe2000f8e183f */
[----:B------:R-:W-:-:S05]  /*d960*/  IMAD.U32 R4, RZ, RZ, UR48 ;  /* 0x00000030ff047e24 */ /* 0x000fca000f8e00ff */
[----:B------:R-:W-:-:S04]  /*d970*/  SHF.L.U32 R4, R4, 0x1f, RZ ;  /* 0x0000001f04047819 */ /* 0x000fc800000006ff */
[----:B------:R0:W1:Y:S01]  /*d980*/  SYNCS.PHASECHK.TRANS64.TRYWAIT P1, [UR9+0x2a850], R4 ;  /* 0x02a85004ff0075a7 */ /* 0x0000620008020149 */
[----:B------:R-:W-:Y:S05]  /*d990*/  @!P0 BRA `(.L_x_4996) ;  /* 0x0000000000048947 */ /* 0x000fea0003800000 */
[----:B------:R-:W-:Y:S01]  /*d9a0*/  BPT.TRAP 0x1 ;  /* 0x000000040000795c */ /* 0x000fe20000300000 */
.L_x_4996:
[----:B-1----:R-:W-:Y:S05]  /*d9b0*/  @P1 BRA `(.L_x_4997) ;  /* 0x0000000000081947 */ /* 0x002fea0003800000 */
[----:B------:R-:W1:Y:S02]  /*d9c0*/  SYNCS.PHASECHK.TRANS64.TRYWAIT P1, [UR9+0x2a850], R4 ;  /* 0x02a85004ff0075a7 */ /* 0x000e640008020149 */
[----:B-1----:R-:W-:Y:S05]  /*d9d0*/  @!P1 BRA `(.L_x_4998) ;  /* 0x000000a400ec9947 */ /* 0x002fea0003800000 */
.L_x_4997:
        /* <DEDUP_REMOVED lines=11> */
[----:B------:R-:W-:-:S04]  /*da90*/  PLOP3.LUT P1, PT, PT, PT, UP0, 0x80, 0x0 ;  /* 0x000000000000781c */ /* 0x000fc80003f2f008 */
[----:B------:R-:W-:Y:S02]  /*daa0*/  @UP0 ULDC.64 UR12, c[0x0][0x9c8] ;  /* 0x00027200000c0ab9 */ /* 0x000fe40000000a00 */
[----:B------:R-:W-:Y:S01]  /*dab0*/  UMOV UR6, UR8 ;  /* 0x0000000800067c82 */ /* 0x000fe20008000000 */
[----:B------:R-:W-:-:S09]  /*dac0*/  @UP0 UIMAD.WIDE.U32 UR4, UR51, UR12, URZ ;  /* 0x0000000c330402a5 */ /* 0x000fd2000f8e003f */
[----:B------:R-:W-:Y:S01]  /*dad0*/  QGMMA.64x192x32.F32.E4M3.E4M3 R24, R196, gdesc[UR4], R24, gsb0 ;  /* 0x02e00004c4187df3 */ /* 0x000fe20008000818 */
[----:B------:R-:W-:Y:S01]  /*dae0*/  UIADD3 UR6, UR8, 0x2, URZ ;  /* 0x0000000208067890 */ /* 0x000fe2000fffe03f */
[----:B------:R-:W-:Y:S01]  /*daf0*/  UMOV UR7, 0x40000040 ;  /* 0x4000004000077882 */ /* 0x000fe20000000000 */
[----:B------:R-:W-:Y:S02]  /*db00*/  WARPGROUP.DEPBAR.LE gsb0, 0x0 ;  /* 0x00008000000079c5 */ /* 0x000fe40000010000 */
[----:B------:R-:W-:-:S15]  /*db10*/  WARPGROUP.ARRIVE ;  /* 0x00000000000079c5 */ /* 0x000fde0000000000 */
        /* <DEDUP_REMOVED lines=63> */
.L_x_4999:
        /* <DEDUP_REMOVED lines=106> */
.L_x_4921:
[----:B------:R-:W0:Y:S01]  /*e5b0*/  S2R R5, SR_CgaCtaId ;  /* 0x0000000000057919 */ /* 0x000e220000008800 */
[----:B------:R-:W-:Y:S01]  /*e5c0*/  MOV R0, 0x400 ;  /* 0x0000040000007802 */ /* 0x000fe20000000f00 */
[----:B------:R-:W-:Y:S01]  /*e5d0*/  BSSY B0, `(.L_x_5000) ;  /* 0x000030c000007945 */ /* 0x000fe20003800000 */
[----:B------:R-:W-:Y:S02]  /*e5e0*/  BAR.SYNC.DEFER_BLOCKING 0x5, 0x180 ;  /* 0x0146000000007b1d */ /* 0x000fe40000010000 */
[----:B0-----:R-:W-:-:S05]  /*e5f0*/  LEA R0, R5, R0, 0x18 ;  /* 0x0000000005007211 */ /* 0x001fca00078ec0ff */
[----:B------:R-:W0:Y:S02]  /*e600*/  LDS.128 R32, [R0+0x2a8d0] ;  /* 0x02a8d00000207984 */ /* 0x000e240000000c00 */
[----:B0-----:R-:W-:Y:S02]  /*e610*/  R2UR UR5, R33 ;  /* 0x00000000210572ca */ /* 0x001fe400000e0000 */
[----:B------:R-:W-:Y:S02]  /*e620*/  R2UR UR52, R34 ;  /* 0x00000000223472ca */ /* 0x000fe400000e0000 */
        /* <DEDUP_REMOVED lines=9> */
[----:B------:R-:W0:Y:S01]  /*e6c0*/  S2R R33, SR_SWINHI ;  /* 0x0000000000217919 */ /* 0x000e220000002f00 */
[----:B------:R-:W-:Y:S01]  /*e6d0*/  F2FP.BF16.F32.PACK_AB R52, R52, R121 ;  /* 0x000000793434723e */ /* 0x000fe200000010ff */
[----:B------:R-:W-:Y:S02]  /*e6e0*/  ULDC.64 UR6, c[0x0][0xc00] ;  /* 0x0003000000067ab9 */ /* 0x000fe40000000a00 */
[----:B------:R1:W2:Y:S01]  /*e6f0*/  LDG.E.CONSTANT R4, desc[UR56][R4.64] ;  /* 0x0000003804047981 */ /* 0x0002a2000c1e9900 */
[----:B------:R-:W-:Y:S01]  /*e700*/  F2FP.BF16.F32.PACK_AB R53, R53, R120 ;  /* 0x000000783535723e */ /* 0x000fe200000010ff */
[----:B------:R-:W-:Y:S01]  /*e710*/  UISETP.NE.U32.AND UP0, UPT, UR6, URZ, UPT ;  /* 0x0000003f0600728c */ /* 0x000fe2000bf05070 */
[----:B------:R-:W-:Y:S02]  /*e720*/  F2FP.BF16.F32.PACK_AB R49, R60, R49 ;  /* 0x000000313c31723e */ /* 0x000fe400000010ff */
[----:B------:R-:W-:Y:S01]  /*e730*/  F2FP.BF16.F32.PACK_AB R48, R61, R48 ;  /* 0x000000303d30723e */ /* 0x000fe200000010ff */
[----:B------:R-:W-:Y:S01]  /*e740*/  UISETP.NE.AND.EX UP0, UPT, UR7, URZ, UPT, UP0 ;  /* 0x0000003f0700728c */ /* 0x000fe2000bf05300 */
[----:B------:R-:W-:-:S02]  /*e750*/  F2FP.BF16.F32.PACK_AB R45, R68, R45 ;  /* 0x0000002d442d723e */ /* 0x000fc400000010ff */
[----:B------:R-:W-:Y:S01]  /*e760*/  F2FP.BF16.F32.PACK_AB R44, R69, R44 ;  /* 0x0000002c452c723e */ /* 0x000fe200000010ff */
[----:B------:R-:W-:Y:S01]  /*e770*/  ULDC.64 UR6, c[0x0][0xc00] ;  /* 0x0003000000067ab9 */ /* 0x000fe20000000a00 */
[----:B-1----:R-:W-:Y:S01]  /*e780*/  LOP3.LUT P0, R5, R50, 0x3, RZ, 0xc0, !PT ;  /* 0x0000000332057812 */ /* 0x002fe2000780c0ff */
[----:B------:R-:W-:Y:S01]  /*e790*/  UIMAD.WIDE UR6, UR42, 0x4, UR6 ;  /* 0x000000042a0678a5 */ /* 0x000fe2000f8e0206 */
[----:B------:R-:W-:Y:S02]  /*e7a0*/  F2FP.BF16.F32.PACK_AB R41, R76, R41 ;  /* 0x000000294c29723e */ /* 0x000fe400000010ff */
[----:B------:R-:W-:Y:S02]  /*e7b0*/  ISETP.EQ.OR P0, PT, R5, 0x3, !P0 ;  /* 0x000000030500780c */ /* 0x000fe40004702670 */
[----:B------:R-:W-:Y:S02]  /*e7c0*/  F2FP.BF16.F32.PACK_AB R40, R77, R40 ;  /* 0x000000284d28723e */ /* 0x000fe400000010ff */
[----:B------:R-:W-:-:S02]  /*e7d0*/  SEL R59, R52, R53, P0 ;  /* 0x00000035343b7207 */ /* 0x000fc40000000000 */
[----:B------:R-:W-:Y:S02]  /*e7e0*/  SEL R52, R53, R52, P0 ;  /* 0x0000003435347207 */ /* 0x000fe40000000000 */
[----:B------:R-:W-:Y:S02]  /*e7f0*/  SEL R53, R49, R48, P0 ;  /* 0x0000003031357207 */ /* 0x000fe40000000000 */
[----:B------:R-:W-:Y:S02]  /*e800*/  F2FP.BF16.F32.PACK_AB R118, R118, R7 ;  /* 0x000000077676723e */ /* 0x000fe400000010ff */
[----:B------:R-:W-:Y:S02]  /*e810*/  F2FP.BF16.F32.PACK_AB R119, R119, R6 ;  /* 0x000000067777723e */ /* 0x000fe400000010ff */
[----:B------:R-:W-:Y:S02]  /*e820*/  SEL R48, R48, R49, P0 ;  /* 0x0000003130307207 */ /* 0x000fe40000000000 */
[----:B------:R-:W-:-:S02]  /*e830*/  F2FP.BF16.F32.PACK_AB R37, R84, R37 ;  /* 0x000000255425723e */ /* 0x000fc400000010ff */
[----:B------:R-:W-:Y:S02]  /*e840*/  F2FP.BF16.F32.PACK_AB R36, R85, R36 ;  /* 0x000000245524723e */ /* 0x000fe400000010ff */
[----:B------:R-:W-:Y:S02]  /*e850*/  SEL R49, R45, R44, P0 ;  /* 0x0000002c2d317207 */ /* 0x000fe40000000000 */
[----:B------:R-:W-:Y:S02]  /*e860*/  MOV R6, R0 ;  /* 0x0000000000067202 */ /* 0x000fe40000000f00 */
[----:B0-----:R-:W-:Y:S02]  /*e870*/  MOV R7, R33 ;  /* 0x0000002100077202 */ /* 0x001fe40000000f00 */
[----:B------:R-:W-:Y:S02]  /*e880*/  SEL R44, R44, R45, P0 ;  /* 0x0000002d2c2c7207 */ /* 0x000fe40000000000 */
[----:B------:R-:W-:-:S02]  /*e890*/  SEL R45, R41, R40, P0 ;  /* 0x00000028292d7207 */ /* 0x000fc40000000000 */
[----:B------:R-:W-:Y:S02]  /*e8a0*/  SEL R40, R40, R41, P0 ;  /* 0x0000002928287207 */ /* 0x000fe40000000000 */
[----:B------:R-:W-:Y:S02]  /*e8b0*/  SEL R41, R37, R36, P0 ;  /* 0x0000002425297207 */ /* 0x000fe40000000000 */
[----:B------:R-:W-:Y:S01]  /*e8c0*/  SEL R50, R36, R37, P0 ;  /* 0x0000002524327207 */ /* 0x000fe20000000000 */
[----:B------:R-:W-:Y:S01]  /*e8d0*/  IMAD.WIDE R36, R204, 0x2, R6 ;  /* 0x00000002cc247825 */ /* 0x000fe200078e0206 */
[----:B------:R-:W-:Y:S02]  /*e8e0*/  F2FP.BF16.F32.PACK_AB R26, R87, R26 ;  /* 0x0000001a571a723e */ /* 0x000fe400000010ff */
[----:B------:R-:W-:Y:S02]  /*e8f0*/  F2FP.BF16.F32.PACK_AB R11, R110, R11 ;  /* 0x0000000b6e0b723e */ /* 0x000fe400000010ff */
[----:B------:R-:W-:-:S02]  /*e900*/  F2FP.BF16.F32.PACK_AB R10, R111, R10 ;  /* 0x0000000a6f0a723e */ /* 0x000fc400000010ff */
[----:B------:R-:W-:Y:S02]  /*e910*/  IADD3 R87, P5, R36, 0x40, RZ ;  /* 0x0000004024577810 */ /* 0x000fe40007fbe0ff */
[----:B------:R-:W-:Y:S02]  /*e920*/  F2FP.BF16.F32.PACK_AB R80, R80, R81 ;  /* 0x000000515050723e */ /* 0x000fe400000010ff */
[----:B------:R-:W-:Y:S01]  /*e930*/  F2FP.BF16.F32.PACK_AB R73, R72, R73 ;  /* 0x000000494849723e */ /* 0x000fe200000010ff */
[----:B------:R-:W-:Y:S01]  /*e940*/  IMAD.X R33, RZ, RZ, R37, P5 ;  /* 0x000000ffff217224 */ /* 0x000fe200028e0625 */
[----:B------:R-:W-:Y:S02]  /*e950*/  F2FP.BF16.F32.PACK_AB R9, R116, R9 ;  /* 0x000000097409723e */ /* 0x000fe400000010ff */
[----:B------:R-:W-:Y:S02]  /*e960*/  F2FP.BF16.F32.PACK_AB R8, R117, R8 ;  /* 0x000000087508723e */ /* 0x000fe400000010ff */
[----:B------:R-:W-:-:S02]  /*e970*/  SEL R81, R11, R10, P0 ;  /* 0x0000000a0b517207 */ /* 0x000fc40000000000 */
[----:B------:R-:W-:Y:S02]  /*e980*/  SEL R72, R10, R11, P0 ;  /* 0x0000000b0a487207 */ /* 0x000fe40000000000 */
[----:B------:R-:W-:Y:S02]  /*e990*/  F2FP.BF16.F32.PACK_AB R64, R64, R65 ;  /* 0x000000414040723e */ /* 0x000fe400000010ff */
[----:B------:R-:W-:Y:S02]  /*e9a0*/  F2FP.BF16.F32.PACK_AB R57, R56, R57 ;  /* 0x000000393839723e */ /* 0x000fe400000010ff */
[----:B------:R-:W-:Y:S02]  /*e9b0*/  IADD3 R85, P4, R36, 0x20, RZ ;  /* 0x0000002024557810 */ /* 0x000fe40007f9e0ff */
[----:B------:R-:W-:Y:S02]  /*e9c0*/  LOP3.LUT R10, R87, 0x380, RZ, 0xc0, !PT ;  /* 0x00000380570a7812 */ /* 0x000fe400078ec0ff */
[----:B------:R-:W-:Y:S01]  /*e9d0*/  F2FP.BF16.F32.PACK_AB R38, R71, R38 ;  /* 0x000000264726723e */ /* 0x000fe200000010ff */
[----:B------:R-:W-:Y:S01]  /*e9e0*/  IMAD.X R35, RZ, RZ, R37, P4 ;  /* 0x000000ffff237224 */ /* 0x000fe200020e0625 */
[----:B------:R-:W-:-:S02]  /*e9f0*/  F2FP.BF16.F32.PACK_AB R47, R54, R47 ;  /* 0x0000002f362f723e */ /* 0x000fc400000010ff */
[----:B------:R-:W-:Y:S02]  /*ea00*/  F2FP.BF16.F32.PACK_AB R46, R55, R46 ;  /* 0x0000002e372e723e */ /* 0x000fe400000010ff */
[----:B------:R-:W-:Y:S02]  /*ea10*/  SEL R71, R80, R73, P0 ;  /* 0x0000004950477207 */ /* 0x000fe40000000000 */
[----:B------:R-:W-:Y:S02]  /*ea20*/  F2FP.BF16.F32.PACK_AB R96, R89, R96 ;  /* 0x000000605960723e */ /* 0x000fe400000010ff */
[----:B------:R-:W-:Y:S02]  /*ea30*/  F2FP.BF16.F32.PACK_AB R13, R108, R13 ;  /* 0x0000000d6c0d723e */ /* 0x000fe400000010ff */
[----:B------:R-:W-:Y:S02]  /*ea40*/  F2FP.BF16.F32.PACK_AB R12, R109, R12 ;  /* 0x0000000c6d0c723e */ /* 0x000fe400000010ff */
[----:B------:R-:W-:-:S02]  /*ea50*/  SEL R67, R9, R8, P0 ;  /* 0x0000000809437207 */ /* 0x000fc40000000000 */
[----:B------:R-:W-:Y:S02]  /*ea60*/  SEL R60, R8, R9, P0 ;  /* 0x00000009083c7207 */ /* 0x000fe40000000000 */
[----:B------:R-:W-:Y:S02]  /*ea70*/  SEL R80, R73, R80, P0 ;  /* 0x0000005049507207 */ /* 0x000fe40000000000 */
[----:B------:R-:W-:Y:S02]  /*ea80*/  F2FP.BF16.F32.PACK_AB R43, R62, R43 ;  /* 0x0000002b3e2b723e */ /* 0x000fe400000010ff */
[----:B------:R-:W-:Y:S02]  /*ea90*/  F2FP.BF16.F32.PACK_AB R42, R63, R42 ;  /* 0x0000002a3f2a723e */ /* 0x000fe400000010ff */
[----:B------:R-:W-:Y:S02]  /*eaa0*/  F2FP.BF16.F32.PACK_AB R28, R93, R28 ;  /* 0x0000001c5d1c723e */ /* 0x000fe400000010ff */
[----:B------:R-:W-:-:S02]  /*eab0*/  SEL R73, R64, R57, P0 ;  /* 0x0000003940497207 */ /* 0x000fc40000000000 */
[----:B------:R-:W-:Y:S02]  /*eac0*/  IADD3 R89, P6, R36, 0x60, RZ ;  /* 0x0000006024597810 */ /* 0x000fe40007fde0ff */
[----:B------:R-:W-:Y:S02]  /*ead0*/  LOP3.LUT R8, R85, 0x380, RZ, 0xc0, !PT ;  /* 0x0000038055087812 */ /* 0x000fe400078ec0ff */
[----:B------:R-:W-:Y:S02]  /*eae0*/  SHF.R.U64 R10, R10, 0x3, RZ ;  /* 0x000000030a0a7819 */ /* 0x000fe400000012ff */
[----:B------:R-:W-:Y:S02]  /*eaf0*/  SEL R64, R57, R64, P0 ;  /* 0x0000004039407207 */ /* 0x000fe40000000000 */
[----:B------:R-:W-:Y:S02]  /*eb00*/  IADD3 R93, P2, R36, 0x4020, RZ ;  /* 0x00004020245d7810 */ /* 0x000fe40007f5e0ff */
[----:B------:R-:W-:-:S02]  /*eb10*/  F2FP.BF16.F32.PACK_AB R39, R70, R39 ;  /* 0x000000274627723e */ /* 0x000fc400000010ff */
[----:B------:R-:W-:Y:S02]  /*eb20*/  SEL R57, R47, R46, P0 ;  /* 0x0000002e2f397207 */ /* 0x000fe40000000000 */
[----:B------:R-:W-:Y:S02]  /*eb30*/  SEL R65, R13, R12, P0 ;  /* 0x0000000c0d417207 */ /* 0x000fe40000000000 */
[----:B------:R-:W-:Y:S02]  /*eb40*/  SEL R58, R12, R13, P0 ;  /* 0x0000000d0c3a7207 */ /* 0x000fe40000000000 */
[----:B------:R-:W-:Y:S02]  /*eb50*/  SEL R46, R46, R47, P0 ;  /* 0x0000002f2e2e7207 */ /* 0x000fe40000000000 */
[----:B------:R-:W-:Y:S02]  /*eb60*/  F2FP.BF16.F32.PACK_AB R31, R78, R31 ;  /* 0x0000001f4e1f723e */ /* 0x000fe400000010ff */
[----:B------:R-:W-:-:S02]  /*eb70*/  F2FP.BF16.F32.PACK_AB R30, R79, R30 ;  /* 0x0000001e4f1e723e */ /* 0x000fc400000010ff */
[----:B------:R-:W-:Y:S02]  /*eb80*/  SEL R47, R43, R42, P0 ;  /* 0x0000002a2b2f7207 */ /* 0x000fe40000000000 */
[----:B------:R-:W-:Y:S02]  /*eb90*/  LOP3.LUT R12, R89, 0x380, RZ, 0xc0, !PT ;  /* 0x00000380590c7812 */ /* 0x000fe400078ec0ff */
[----:B------:R-:W-:Y:S02]  /*eba0*/  SHF.R.U64 R8, R8, 0x3, RZ ;  /* 0x0000000308087819 */ /* 0x000fe400000012ff */
[----:B------:R-:W-:Y:S02]  /*ebb0*/  LOP3.LUT R32, R10, R87, RZ, 0x3c, !PT ;  /* 0x000000570a207212 */ /* 0x000fe400078e3cff */
[----:B------:R-:W-:Y:S02]  /*ebc0*/  F2FP.BF16.F32.PACK_AB R25, R94, R25 ;  /* 0x000000195e19723e */ /* 0x000fe400000010ff */
[----:B------:R-:W-:-:S02]  /*ebd0*/  F2FP.BF16.F32.PACK_AB R24, R95, R24 ;  /* 0x000000185f18723e */ /* 0x000fc400000010ff */
[----:B------:R-:W-:Y:S02]  /*ebe0*/  SEL R42, R42, R43, P0 ;  /* 0x0000002b2a2a7207 */ /* 0x000fe40000000000 */
[----:B------:R-:W-:Y:S02]  /*ebf0*/  IADD3 R91, P1, R36, 0x4000, RZ ;  /* 0x00004000245b7810 */ /* 0x000fe40007f3e0ff */
[----:B------:R-:W-:Y:S02]  /*ec00*/  LOP3.LUT R10, R93, 0x380, RZ, 0xc0, !PT ;  /* 0x000003805d0a7812 */ /* 0x000fe400078ec0ff */
[----:B------:R-:W-:Y:S02]  /*ec10*/  SEL R43, R39, R38, P0 ;  /* 0x00000026272b7207 */ /* 0x000fe40000000000 */
[----:B------:R-:W-:Y:S02]  /*ec20*/  F2FP.BF16.F32.PACK_AB R97, R97, R104 ;  /* 0x000000686161723e */ /* 0x000fe400000010ff */
[----:B------:R-:W-:-:S02]  /*ec30*/  SEL R38, R38, R39, P0 ;  /* 0x0000002726267207 */ /* 0x000fc40000000000 */
[----:B------:R-:W-:Y:S02]  /*ec40*/  SEL R39, R31, R30, P0 ;  /* 0x0000001e1f277207 */ /* 0x000fe40000000000 */
[----:B------:R-:W-:Y:S01]  /*ec50*/  SEL R62, R30, R31, P0 ;  /* 0x0000001f1e3e7207 */ /* 0x000fe20000000000 */
[----:B------:R-:W-:Y:S01]  /*ec60*/  IMAD.X R31, RZ, RZ, R37, P6 ;  /* 0x000000ffff1f7224 */ /* 0x000fe200030e0625 */
[----:B------:R-:W-:Y:S02]  /*ec70*/  SHF.R.U64 R12, R12, 0x3, RZ ;  /* 0x000000030c0c7819 */ /* 0x000fe400000012ff */
[----:B------:R-:W-:Y:S02]  /*ec80*/  LOP3.LUT R34, R8, R85, RZ, 0x3c, !PT ;  /* 0x0000005508227212 */ /* 0x000fe400078e3cff */
[----:B------:R-:W-:Y:S02]  /*ec90*/  F2FP.BF16.F32.PACK_AB R29, R92, R29 ;  /* 0x0000001d5c1d723e */ /* 0x000fe400000010ff */
[----:B------:R-:W-:-:S02]  /*eca0*/  F2FP.BF16.F32.PACK_AB R20, R101, R20 ;  /* 0x000000146514723e */ /* 0x000fc400000010ff */
[----:B------:R-:W-:Y:S02]  /*ecb0*/  SEL R77, R25, R24, P0 ;  /* 0x00000018194d7207 */ /* 0x000fe40000000000 */
[----:B------:R-:W-:Y:S01]  /*ecc0*/  SEL R68, R24, R25, P0 ;  /* 0x0000001918447207 */ /* 0x000fe20000000000 */
[----:B------:R-:W-:Y:S01]  /*ecd0*/  IMAD.X R25, RZ, RZ, R37, P2 ;  /* 0x000000ffff197224 */ /* 0x000fe200010e0625 */
[----:B------:R-:W-:Y:S02]  /*ece0*/  IADD3 R95, P3, R36, 0x4040, RZ ;  /* 0x00004040245f7810 */ /* 0x000fe40007f7e0ff */
[----:B------:R-:W-:Y:S02]  /*ecf0*/  LOP3.LUT R8, R91, 0x380, RZ, 0xc0, !PT ;  /* 0x000003805b087812 */ /* 0x000fe400078ec0ff */
[----:B------:R-:W-:Y:S02]  /*ed00*/  SHF.R.U64 R10, R10, 0x3, RZ ;  /* 0x000000030a0a7819 */ /* 0x000fe400000012ff */
[----:B------:R-:W-:-:S02]  /*ed10*/  IADD3 R101, P6, R36, 0x8020, RZ ;  /* 0x0000802024657810 */ /* 0x000fc40007fde0ff */
[----:B------:R-:W-:Y:S02]  /*ed20*/  SEL R69, R97, R96, P0 ;  /* 0x0000006061457207 */ /* 0x000fe40000000000 */
[----:B------:R-:W-:Y:S01]  /*ed30*/  IADD3 R105, P2, R36, 0x8060, RZ ;  /* 0x0000806024697810 */ /* 0x000fe20007f5e0ff */
[----:B------:R-:W-:Y:S01]  /*ed40*/  IMAD.X R13, RZ, RZ, R37, P6 ;  /* 0x000000ffff0d7224 */ /* 0x000fe200030e0625 */
[----:B------:R-:W-:Y:S02]  /*ed50*/  F2FP.BF16.F32.PACK_AB R15, R102, R15 ;  /* 0x0000000f660f723e */ /* 0x000fe400000010ff */
[----:B------:R-:W-:Y:S02]  /*ed60*/  F2FP.BF16.F32.PACK_AB R14, R103, R14 ;  /* 0x0000000e670e723e */ /* 0x000fe400000010ff */
[----:B------:R-:W-:Y:S02]  /*ed70*/  SEL R96, R96, R97, P0 ;  /* 0x0000006160607207 */ /* 0x000fe40000000000 */
[----:B------:R-:W-:-:S02]  /*ed80*/  LOP3.LUT R30, R12, R89, RZ, 0x3c, !PT ;  /* 0x000000590c1e7212 */ /* 0x000fc400078e3cff */
[----:B------:R-:W-:Y:S02]  /*ed90*/  SEL R61, R29, R28, P0 ;  /* 0x0000001c1d3d7207 */ /* 0x000fe40000000000 */
[----:B------:R-:W-:Y:S01]  /*eda0*/  SEL R54, R28, R29, P0 ;  /* 0x0000001d1c367207 */ /* 0x000fe20000000000 */
[----:B------:R-:W-:Y:S01]  /*edb0*/  IMAD.X R29, RZ, RZ, R37, P1 ;  /* 0x000000ffff1d7224 */ /* 0x000fe200008e0625 */
[----:B------:R-:W-:Y:S02]  /*edc0*/  IADD3 R97, P4, R36, 0x4060, RZ ;  /* 0x0000406024617810 */ /* 0x000fe40007f9e0ff */
[----:B------:R-:W-:Y:S02]  /*edd0*/  LOP3.LUT R12, R95, 0x380, RZ, 0xc0, !PT ;  /* 0x000003805f0c7812 */ /* 0x000fe400078ec0ff */
[----:B------:R-:W-:Y:S02]  /*ede0*/  SHF.R.U64 R8, R8, 0x3, RZ ;  /* 0x0000000308087819 */ /* 0x000fe400000012ff */
[----:B------:R-:W-:-:S02]  /*edf0*/  LOP3.LUT R24, R10, R93, RZ, 0x3c, !PT ;  /* 0x0000005d0a187212 */ /* 0x000fc400078e3cff */
[C---:B------:R-:W-:Y:S02]  /*ee00*/  LOP3.LUT R11, R36.reuse, 0x380, RZ, 0xc0, !PT ;  /* 0x00000380240b7812 */ /* 0x040fe400078ec0ff */
[C---:B------:R-:W-:Y:S02]  /*ee10*/  IADD3 R99, P5, R36.reuse, 0x8000, RZ ;  /* 0x0000800024637810 */ /* 0x040fe40007fbe0ff */
[----:B------:R-:W-:Y:S02]  /*ee20*/  LOP3.LUT R10, R101, 0x380, RZ, 0xc0, !PT ;  /* 0x00000380650a7812 */ /* 0x000fe400078ec0ff */
[----:B------:R-:W-:Y:S02]  /*ee30*/  IADD3 R103, P1, R36, 0x8040, RZ ;  /* 0x0000804024677810 */ /* 0x000fe40007f3e0ff */
[----:B------:R-:W-:Y:S02]  /*ee40*/  LOP3.LUT R76, R105, 0x380, RZ, 0xc0, !PT ;  /* 0x00000380694c7812 */ /* 0x000fe400078ec0ff */
[----:B------:R-:W-:Y:S01]  /*ee50*/  F2FP.BF16.F32.PACK_AB R27, R86, R27 ;  /* 0x0000001b561b723e */ /* 0x000fe200000010ff */
[----:B------:R-:W-:Y:S01]  /*ee60*/  IMAD.X R9, RZ, RZ, R37, P1 ;  /* 0x000000ffff097224 */ /* 0x000fe200008e0625 */
[----:B------:R-:W-:-:S02]  /*ee70*/  SEL R79, R15, R14, P0 ;  /* 0x0000000e0f4f7207 */ /* 0x000fc40000000000 */
[----:B------:R-:W-:Y:S01]  /*ee80*/  SEL R70, R14, R15, P0 ;  /* 0x0000000f0e467207 */ /* 0x000fe20000000000 */
[----:B------:R-:W-:Y:S01]  /*ee90*/  IMAD.X R15, RZ, RZ, R37, P5 ;  /* 0x000000ffff0f7224 */ /* 0x000fe200028e0625 */
[----:B------:R-:W-:Y:S02]  /*eea0*/  LOP3.LUT R14, R97, 0x380, RZ, 0xc0, !PT ;  /* 0x00000380610e7812 */ /* 0x000fe400078ec0ff */
[----:B------:R-:W-:Y:S02]  /*eeb0*/  SHF.R.U64 R12, R12, 0x3, RZ ;  /* 0x000000030c0c7819 */ /* 0x000fe400000012ff */
[----:B------:R-:W-:Y:S02]  /*eec0*/  LOP3.LUT R28, R8, R91, RZ, 0x3c, !PT ;  /* 0x0000005b081c7212 */ /* 0x000fe400078e3cff */
[----:B------:R-:W-:Y:S02]  /*eed0*/  SHF.R.U64 R11, R11, 0x3, RZ ;  /* 0x000000030b0b7819 */ /* 0x000fe400000012ff */
[----:B------:R-:W-:-:S02]  /*eee0*/  LOP3.LUT R8, R99, 0x380, RZ, 0xc0, !PT ;  /* 0x0000038063087812 */ /* 0x000fc400078ec0ff */
[----:B------:R-:W-:Y:S02]  /*eef0*/  SHF.R.U64 R10, R10, 0x3, RZ ;  /* 0x000000030a0a7819 */ /* 0x000fe400000012ff */
[----:B------:R-:W-:Y:S02]  /*ef00*/  LOP3.LUT R74, R103, 0x380, RZ, 0xc0, !PT ;  /* 0x00000380674a7812 */ /* 0x000fe400078ec0ff */
[----:B------:R-:W-:Y:S02]  /*ef10*/  SHF.R.U64 R76, R76, 0x3, RZ ;  /* 0x000000034c4c7819 */ /* 0x000fe400000012ff */
[----:B------:R-:W-:Y:S02]  /*ef20*/  F2FP.BF16.F32.PACK_AB R132, R132, R133 ;  /* 0x000000858484723e */ /* 0x000fe400000010ff */
[----:B------:R-:W-:Y:S02]  /*ef30*/  F2FP.BF16.F32.PACK_AB R131, R130, R131 ;  /* 0x000000838283723e */ /* 0x000fe400000010ff */
[----:B------:R-:W-:-:S02]  /*ef40*/  F2FP.BF16.F32.PACK_AB R21, R100, R21 ;  /* 0x000000156415723e */ /* 0x000fc400000010ff */
[----:B------:R-:W-:Y:S02]  /*ef50*/  SEL R75, R27, R26, P0 ;  /* 0x0000001a1b4b7207 */ /* 0x000fe40000000000 */
[----:B------:R-:W-:Y:S01]  /*ef60*/  SEL R66, R26, R27, P0 ;  /* 0x0000001b1a427207 */ /* 0x000fe20000000000 */
[--C-:B------:R-:W-:Y:S01]  /*ef70*/  IMAD.X R27, RZ, RZ, R37.reuse, P3 ;  /* 0x000000ffff1b7224 */ /* 0x100fe200018e0625 */
[----:B------:R-:W-:Y:S02]  /*ef80*/  SHF.R.U64 R14, R14, 0x3, RZ ;  /* 0x000000030e0e7819 */ /* 0x000fe400000012ff */
[----:B------:R-:W-:Y:S02]  /*ef90*/  LOP3.LUT R26, R12, R95, RZ, 0x3c, !PT ;  /* 0x0000005f0c1a7212 */ /* 0x000fe400078e3cff */
[----:B------:R-:W-:Y:S01]  /*efa0*/  LOP3.LUT R36, R11, R36, RZ, 0x3c, !PT ;  /* 0x000000240b247212 */ /* 0x000fe200078e3cff */
[----:B------:R-:W-:Y:S01]  /*efb0*/  IMAD.X R11, RZ, RZ, R37, P2 ;  /* 0x000000ffff0b7224 */ /* 0x000fe200010e0625 */
[----:B------:R-:W-:-:S02]  /*efc0*/  SHF.R.U64 R8, R8, 0x3, RZ ;  /* 0x0000000308087819 */ /* 0x000fc400000012ff */
[----:B------:R-:W-:Y:S02]  /*efd0*/  LOP3.LUT R12, R10, R101, RZ, 0x3c, !PT ;  /* 0x000000650a0c7212 */ /* 0x000fe400078e3cff */
[----:B------:R-:W-:Y:S02]  /*efe0*/  SHF.R.U64 R74, R74, 0x3, RZ ;  /* 0x000000034a4a7819 */ /* 0x000fe400000012ff */
[----:B------:R-:W-:Y:S02]  /*eff0*/  LOP3.LUT R10, R76, R105, RZ, 0x3c, !PT ;  /* 0x000000694c0a7212 */ /* 0x000fe400078e3cff */
[----:B------:R-:W-:Y:S02]  /*f000*/  SEL R5, R132, R131, P0 ;  /* 0x0000008384057207 */ /* 0x000fe40000000000 */
[----:B------:R-:W-:Y:S02]  /*f010*/  SEL R63, R21, R20, P0 ;  /* 0x00000014153f7207 */ /* 0x000fe40000000000 */
[----:B------:R-:W-:Y:S01]  /*f020*/  SEL R56, R20, R21, P0 ;  /* 0x0000001514387207 */ /* 0x000fe20000000000 */
[----:B------:R-:W-:Y:S01]  /*f030*/  IMAD.X R21, RZ, RZ, R37, P4 ;  /* 0x000000ffff157224 */ /* 0x000fe200020e0625 */
[----:B------:R-:W-:-:S02]  /*f040*/  LOP3.LUT R20, R14, R97, RZ, 0x3c, !PT ;  /* 0x000000610e147212 */ /* 0x000fc400078e3cff */
[----:B------:R-:W-:Y:S02]  /*f050*/  LOP3.LUT R14, R8, R99, RZ, 0x3c, !PT ;  /* 0x00000063080e7212 */ /* 0x000fe400078e3cff */
[----:B------:R-:W-:Y:S02]  /*f060*/  F2FP.BF16.F32.PACK_AB R128, R128, R129 ;  /* 0x000000818080723e */ /* 0x000fe400000010ff */
[----:B------:R-:W-:Y:S02]  /*f070*/  F2FP.BF16.F32.PACK_AB R127, R126, R127 ;  /* 0x0000007f7e7f723e */ /* 0x000fe400000010ff */
[----:B------:R-:W-:Y:S02]  /*f080*/  LOP3.LUT R8, R74, R103, RZ, 0x3c, !PT ;  /* 0x000000674a087212 */ /* 0x000fe400078e3cff */
[----:B------:R-:W-:Y:S02]  /*f090*/  F2FP.BF16.F32.PACK_AB R124, R124, R125 ;  /* 0x0000007d7c7c723e */ /* 0x000fe400000010ff */
[----:B------:R-:W-:-:S02]  /*f0a0*/  F2FP.BF16.F32.PACK_AB R123, R122, R123 ;  /* 0x0000007b7a7b723e */ /* 0x000fc400000010ff */
[----:B------:R-:W-:Y:S02]  /*f0b0*/  MOV R74, R10 ;  /* 0x0000000a004a7202 */ /* 0x000fe40000000f00 */
[----:B------:R-:W-:Y:S02]  /*f0c0*/  SEL R132, R131, R132, P0 ;  /* 0x0000008483847207 */ /* 0x000fe40000000000 */
[----:B------:R-:W-:Y:S02]  /*f0d0*/  SEL R51, R128, R127, P0 ;  /* 0x0000007f80337207 */ /* 0x000fe40000000000 */
[----:B------:R-:W-:Y:S02]  /*f0e0*/  SEL R128, R127, R128, P0 ;  /* 0x000000807f807207 */ /* 0x000fe40000000000 */
[----:B------:R-:W-:Y:S02]  /*f0f0*/  SEL R55, R124, R123, P0 ;  /* 0x0000007b7c377207 */ /* 0x000fe40000000000 */
[----:B------:R-:W-:-:S02]  /*f100*/  SEL R124, R123, R124, P0 ;  /* 0x0000007c7b7c7207 */ /* 0x000fc40000000000 */
[----:B------:R-:W-:Y:S02]  /*f110*/  MOV R76, R8 ;  /* 0x00000008004c7202 */ /* 0x000fe40000000f00 */
[----:B------:R-:W-:Y:S02]  /*f120*/  SEL R83, R118, R119, P0 ;  /* 0x0000007776537207 */ /* 0x000fe40000000000 */
[----:B------:R-:W-:Y:S02]  /*f130*/  MOV R84, R20 ;  /* 0x0000001400547202 */ /* 0x000fe40000000f00 */
[----:B------:R-:W-:Y:S02]  /*f140*/  SEL R118, R119, R118, P0 ;  /* 0x0000007677767207 */ /* 0x000fe40000000000 */
[----:B------:R-:W-:Y:S02]  /*f150*/  MOV R91, R36 ;  /* 0x00000024005b7202 */ /* 0x000fe40000000f00 */
[----:B------:R-:W-:Y:S01]  /*f160*/  MOV R82, R14 ;  /* 0x0000000e00527202 */ /* 0x000fe20000000f00 */
[----:B--2---:R0:W-:Y:S01]  /*f170*/  SHFL.IDX PT, R10, R5, R4, 0x1c1f ;  /* 0x001c1f04050a7589 */ /* 0x0041e200000e0000 */
[----:B------:R-:W-:-:S02]  /*f180*/  MOV R78, R12 ;  /* 0x0000000c004e7202 */ /* 0x000fc40000000f00 */
[----:B------:R-:W-:Y:S01]  /*f190*/  MOV R90, R34 ;  /* 0x00000022005a7202 */ /* 0x000fe20000000f00 */
[----:B------:R-:W-:Y:S01]  /*f1a0*/  SHFL.IDX PT, R69, R69, R4, 0x1c1f ;  /* 0x001c1f0445457589 */ /* 0x000fe200000e0000 */
[----:B------:R-:W-:Y:S02]  /*f1b0*/  MOV R86, R24 ;  /* 0x0000001800567202 */ /* 0x000fe40000000f00 */
[----:B------:R-:W-:Y:S01]  /*f1c0*/  MOV R85, R26 ;  /* 0x0000001a00557202 */ /* 0x000fe20000000f00 */
[----:B------:R-:W-:Y:S01]  /*f1d0*/  SHFL.IDX PT, R51, R51, R4, 0x1c1f ;  /* 0x001c1f0433337589 */ /* 0x000fe200000e0000 */
[----:B------:R-:W-:Y:S02]  /*f1e0*/  MOV R89, R32 ;  /* 0x0000002000597202 */ /* 0x000fe40000000f00 */
[----:B0-----:R-:W-:Y:S01]  /*f1f0*/  LOP3.LUT R5, R4, 0x2, RZ, 0x3c, !PT ;  /* 0x0000000204057812 */ /* 0x001fe200078e3cff */
[----:B------:R-:W-:Y:S01]  /*f200*/  SHFL.IDX PT, R71, R71, R4, 0x1c1f ;  /* 0x001c1f0447477589 */ /* 0x000fe200000e0000 */
[----:B------:R-:W-:-:S02]  /*f210*/  MOV R88, R30 ;  /* 0x0000001e00587202 */ /* 0x000fc40000000f00 */
[----:B------:R-:W-:Y:S01]  /*f220*/  MOV R87, R28 ;  /* 0x0000001c00577202 */ /* 0x000fe20000000f00 */
[----:B------:R-:W0:Y:S01]  /*f230*/  SHFL.IDX PT, R9, R132, R5, 0x1c1f ;  /* 0x001c1f0584097589 */ /* 0x000e2200000e0000 */
[----:B------:R-:W-:-:S03]  /*f240*/  PLOP3.LUT P2, PT, PT, PT, UP0, 0x80, 0x0 ;  /* 0x000000000000781c */ /* 0x000fc60003f4f008 */
        /* <DEDUP_REMOVED lines=25> */
[----:B------:R-:W-:Y:S04]  /*f3e0*/  SHFL.IDX PT, R45, R45, R4, 0x1c1f ;  /* 0x001c1f042d2d7589 */ /* 0x000fe800000e0000 */
[----:B------:R-:W-:Y:S04]  /*f3f0*/  SHFL.IDX PT, R41, R41, R4, 0x1c1f ;  /* 0x001c1f0429297589 */ /* 0x000fe800000e0000 */
[----:B------:R-:W-:Y:S01]  /*f400*/  SHFL.IDX PT, R61, R61, R4, 0x1c1f ;  /* 0x001c1f043d3d7589 */ /* 0x000fe200000e0000 */
[----:B-1----:R-:W-:-:S02]  /*f410*/  SEL R28, R59, R52, P0 ;  /* 0x000000343b1c7207 */ /* 0x002fc40000000000 */
[----:B------:R-:W-:Y:S01]  /*f420*/  SEL R30, R52, R59, P0 ;  /* 0x0000003b341e7207 */ /* 0x000fe20000000000 */
[----:B------:R-:W-:Y:S01]  /*f430*/  SHFL.IDX PT, R63, R63, R4, 0x1c1f ;  /* 0x001c1f043f3f7589 */ /* 0x000fe200000e0000 */
[----:B--2---:R-:W-:Y:S02]  /*f440*/  SEL R29, R57, R46, P0 ;  /* 0x0000002e391d7207 */ /* 0x004fe40000000000 */
[----:B------:R-:W-:Y:S01]  /*f450*/  SEL R31, R46, R57, P0 ;  /* 0x000000392e1f7207 */ /* 0x000fe20000000000 */
        /* <DEDUP_REMOVED lines=11> */
[----:B------:R-:W1:Y:S04]  /*f510*/  SHFL.IDX PT, R42, R42, R5, 0x1c1f ;  /* 0x001c1f052a2a7589 */ /* 0x000e6800000e0000 */
[----:B------:R-:W2:Y:S04]  /*f520*/  SHFL.IDX PT, R44, R44, R5, 0x1c1f ;  /* 0x001c1f052c2c7589 */ /* 0x000ea800000e0000 */
[----:B------:R3:W4:Y:S01]  /*f530*/  SHFL.IDX PT, R4, R38, R5, 0x1c1f ;  /* 0x001c1f0526047589 */ /* 0x00072200000e0000 */
[----:B------:R-:W-:Y:S06]  /*f540*/  BAR.SYNC.DEFER_BLOCKING 0x1, 0x100 ;  /* 0x0044000000007b1d */ /* 0x000fec0000010000 */
[----:B------:R-:W-:Y:S01]  /*f550*/  SHFL.IDX PT, R40, R40, R5, 0x1c1f ;  /* 0x001c1f0528287589 */ /* 0x000fe200000e0000 */
[----:B0-----:R-:W-:-:S02]  /*f560*/  SEL R32, R53, R48, P0 ;  /* 0x0000003035207207 */ /* 0x001fc40000000000 */
[----:B------:R-:W-:Y:S01]  /*f570*/  SEL R34, R48, R53, P0 ;  /* 0x0000003530227207 */ /* 0x000fe20000000000 */
[----:B------:R-:W0:Y:S01]  /*f580*/  SHFL.IDX PT, R50, R50, R5, 0x1c1f ;  /* 0x001c1f0532327589 */ /* 0x000e2200000e0000 */
[----:B-1----:R-:W-:Y:S02]  /*f590*/  SEL R33, R47, R42, P0 ;  /* 0x0000002a2f217207 */ /* 0x002fe40000000000 */
[----:B------:R-:W-:Y:S01]  /*f5a0*/  SEL R35, R42, R47, P0 ;  /* 0x0000002f2a237207 */ /* 0x000fe20000000000 */
[----:B------:R-:W-:Y:S01]  /*f5b0*/  SHFL.IDX PT, R21, R62, R5, 0x1c1f ;  /* 0x001c1f053e157589 */ /* 0x000fe200000e0000 */
[----:B--2---:R-:W-:Y:S02]  /*f5c0*/  SEL R36, R49, R44, P0 ;  /* 0x0000002c31247207 */ /* 0x004fe40000000000 */
[----:B---3--:R-:W-:Y:S01]  /*f5d0*/  SEL R38, R44, R49, P0 ;  /* 0x000000312c267207 */ /* 0x008fe20000000000 */
[----:B------:R-:W1:Y:S01]  /*f5e0*/  SHFL.IDX PT, R54, R54, R5, 0x1c1f ;  /* 0x001c1f0536367589 */ /* 0x000e6200000e0000 */
[----:B----4-:R-:W-:-:S02]  /*f5f0*/  SEL R37, R43, R4, P0 ;  /* 0x000000042b257207 */ /* 0x010fc40000000000 */
[----:B------:R-:W-:Y:S01]  /*f600*/  SEL R39, R4, R43, P0 ;  /* 0x0000002b04277207 */ /* 0x000fe20000000000 */
[----:B------:R-:W2:Y:S01]  /*f610*/  SHFL.IDX PT, R66, R66, R5, 0x1c1f ;  /* 0x001c1f0542427589 */ /* 0x000ea200000e0000 */
[----:B------:R-:W-:-:S03]  /*f620*/  IMAD.U32 R4, RZ, RZ, UR6 ;  /* 0x00000006ff047e24 */ /* 0x000fc6000f8e00ff */
[----:B------:R-:W-:Y:S04]  /*f630*/  SHFL.IDX PT, R56, R56, R5, 0x1c1f ;  /* 0x001c1f0538387589 */ /* 0x000fe800000e0000 */
[----:B------:R-:W3:Y:S04]  /*f640*/  SHFL.IDX PT, R68, R68, R5, 0x1c1f ;  /* 0x001c1f0544447589 */ /* 0x000ee800000e0000 */
[----:B------:R-:W-:Y:S01]  /*f650*/  SHFL.IDX PT, R58, R58, R5, 0x1c1f ;  /* 0x001c1f053a3a7589 */ /* 0x000fe200000e0000 */
[----:B0-----:R-:W-:Y:S02]  /*f660*/  SEL R48, R41, R50, P0 ;  /* 0x0000003229307207 */ /* 0x001fe40000000000 */
[----:B------:R-:W-:Y:S01]  /*f670*/  SEL R50, R50, R41, P0 ;  /* 0x0000002932327207 */ /* 0x000fe20000000000 */
[----:B------:R-:W-:Y:S04]  /*f680*/  SHFL.IDX PT, R70, R70, R5, 0x1c1f ;  /* 0x001c1f0546467589 */ /* 0x000fe800000e0000 */
[----:B------:R-:W0:Y:S01]  /*f690*/  SHFL.IDX PT, R72, R72, R5, 0x1c1f ;  /* 0x001c1f0548487589 */ /* 0x000e2200000e0000 */
[----:B-1----:R-:W-:-:S02]  /*f6a0*/  SEL R52, R61, R54, P0 ;  /* 0x000000363d347207 */ /* 0x002fc40000000000 */
[----:B------:R-:W-:Y:S01]  /*f6b0*/  SEL R54, R54, R61, P0 ;  /* 0x0000003d36367207 */ /* 0x000fe20000000000 */
[----:B------:R-:W-:Y:S01]  /*f6c0*/  SHFL.IDX PT, R60, R60, R5, 0x1c1f ;  /* 0x001c1f053c3c7589 */ /* 0x000fe200000e0000 */
[----:B--2---:R-:W-:Y:S01]  /*f6d0*/  SEL R49, R75, R66, P0 ;  /* 0x000000424b317207 */ /* 0x004fe20000000000 */
[----:B------:R-:W-:Y:S01]  /*f6e0*/  ULDC UR8, c[0x0][0xa88] ;  /* 0x0002a20000087ab9 */ /* 0x000fe20000000800 */
[----:B------:R-:W-:Y:S01]  /*f6f0*/  SEL R51, R66, R75, P0 ;  /* 0x0000004b42337207 */ /* 0x000fe20000000000 */
[----:B------:R1:W2:Y:S01]  /*f700*/  SHFL.IDX PT, R118, R118, R5, 0x1c1f ;  /* 0x001c1f0576767589 */ /* 0x0002a200000e0000 */
[----:B------:R-:W4:Y:S03]  /*f710*/  LDC R61, c[0x0][0xbe8] ;  /* 0x0002fa00ff3d7b82 */ /* 0x000f260000000800 */
[----:B------:R0:W-:Y:S01]  /*f720*/  STSM.16.M88.4 [R91], R8 ;  /* 0x000000085b007844 */ /* 0x0001e20000000200 */
[----:B---3--:R-:W-:-:S02]  /*f730*/  SEL R53, R77, R68, P0 ;  /* 0x000000444d357207 */ /* 0x008fc40000000000 */
[----:B------:R-:W-:Y:S01]  /*f740*/  SEL R55, R68, R77, P0 ;  /* 0x0000004d44377207 */ /* 0x000fe20000000000 */
[----:B------:R3:W-:Y:S01]  /*f750*/  STSM.16.M88.4 [R90], R12 ;  /* 0x0000000c5a007844 */ /* 0x0007e20000000200 */
[----:B-1----:R-:W-:Y:S01]  /*f760*/  IMAD.U32 R5, RZ, RZ, UR7 ;  /* 0x00000007ff057e24 */ /* 0x002fe2000f8e00ff */
[----:B------:R-:W-:Y:S02]  /*f770*/  ULDC.64 UR6, c[0x0][0xc08] ;  /* 0x0003020000067ab9 */ /* 0x000fe40000000a00 */
[----:B------:R2:W-:Y:S04]  /*f780*/  STSM.16.M88.4 [R89], R24 ;  /* 0x0000001859007844 */ /* 0x0005e80000000200 */
[----:B------:R-:W-:Y:S01]  /*f790*/  STSM.16.M88.4 [R88], R28 ;  /* 0x0000001c58007844 */ /* 0x000fe20000000200 */
[----:B0-----:R-:W-:-:S02]  /*f7a0*/  SEL R57, R81, R72, P0 ;  /* 0x0000004851397207 */ /* 0x001fc40000000000 */
[----:B------:R-:W-:Y:S01]  /*f7b0*/  SEL R59, R72, R81, P0 ;  /* 0x00000051483b7207 */ /* 0x000fe20000000000 */
[----:B------:R-:W-:Y:S01]  /*f7c0*/  STSM.16.M88.4 [R87], R32 ;  /* 0x0000002057007844 */ /* 0x000fe20000000200 */
[----:B------:R-:W-:Y:S02]  /*f7d0*/  SEL R8, R45, R40, P0 ;  /* 0x000000282d087207 */ /* 0x000fe40000000000 */
[----:B------:R-:W-:Y:S01]  /*f7e0*/  SEL R10, R40, R45, P0 ;  /* 0x0000002d280a7207 */ /* 0x000fe20000000000 */
[----:B------:R-:W-:Y:S01]  /*f7f0*/  STSM.16.M88.4 [R86], R36 ;  /* 0x0000002456007844 */ /* 0x000fe20000000200 */
[----:B------:R-:W-:Y:S02]  /*f800*/  SEL R9, R20, R21, P0 ;  /* 0x0000001514097207 */ /* 0x000fe40000000000 */
[----:B------:R-:W-:Y:S02]  /*f810*/  SEL R11, R21, R20, P0 ;  /* 0x00000014150b7207 */ /* 0x000fe40000000000 */
[----:B---3--:R-:W-:-:S02]  /*f820*/  SEL R12, R63, R56, P0 ;  /* 0x000000383f0c7207 */ /* 0x008fc40000000000 */
[----:B------:R-:W-:Y:S01]  /*f830*/  SEL R14, R56, R63, P0 ;  /* 0x0000003f380e7207 */ /* 0x000fe20000000000 */
[----:B------:R0:W-:Y:S01]  /*f840*/  STSM.16.M88.4 [R85], R8 ;  /* 0x0000000855007844 */ /* 0x0001e20000000200 */
[----:B------:R-:W-:Y:S02]  /*f850*/  SEL R13, R79, R70, P0 ;  /* 0x000000464f0d7207 */ /* 0x000fe40000000000 */
[----:B------:R-:W-:Y:S01]  /*f860*/  SEL R15, R70, R79, P0 ;  /* 0x0000004f460f7207 */ /* 0x000fe20000000000 */
[----:B------:R-:W-:Y:S01]  /*f870*/  STSM.16.M88.4 [R84], R48 ;  /* 0x0000003054007844 */ /* 0x000fe20000000200 */
        /* <DEDUP_REMOVED lines=8> */
[----:B------:R2:W-:Y:S04]  /*f900*/  STSM.16.M88.4 [R76], R56 ;  /* 0x000000384c007844 */ /* 0x0005e80000000200 */
[----:B------:R2:W-:Y:S01]  /*f910*/  STSM.16.M88.4 [R74], R24 ;  /* 0x000000184a007844 */ /* 0x0005e20000000200 */
[----:B------:R-:W-:Y:S01]  /*f920*/  UISETP.NE.U32.AND UP1, UPT, UR6, URZ, UPT ;  /* 0x0000003f0600728c */ /* 0x000fe2000bf25070 */
[----:B------:R-:W-:Y:S03]  /*f930*/  BAR.SYNC.DEFER_BLOCKING 0x1, 0x100 ;  /* 0x0044000000007b1d */ /* 0x000fe60000010000 */
[----:B------:R-:W-:-:S06]  /*f940*/  UISETP.NE.AND.EX UP1, UPT, UR7, URZ, UPT, UP1 ;  /* 0x0000003f0700728c */ /* 0x000fcc000bf25310 */
[----:B------:R-:W-:-:S05]  /*f950*/  PLOP3.LUT P0, PT, PT, PT, UP1, 0x80, 0x0 ;  /* 0x000000000000781c */ /* 0x000fca0003f0f018 */
[----:B------:R-:W-:Y:S02]  /*f960*/  @UP1 ULDC.64 UR6, c[0x0][0xc08] ;  /* 0x0003020000061ab9 */ /* 0x000fe40000000a00 */
[----:B------:R-:W-:Y:S01]  /*f970*/  @UP1 UIMAD.WIDE UR6, UR42, 0x4, UR6 ;  /* 0x000000042a0618a5 */ /* 0x000fe2000f8e0206 */
[----:B0-----:R-:W-:-:S05]  /*f980*/  IMAD.U32 R10, RZ, RZ, UR8 ;  /* 0x00000008ff0a7e24 */ /* 0x001fca000f8e00ff */
[----:B-1----:R-:W-:Y:S02]  /*f990*/  IMAD.U32 R14, RZ, RZ, UR6 ;  /* 0x00000006ff0e7e24 */ /* 0x002fe4000f8e00ff */
[----:B------:R-:W-:Y:S01]  /*f9a0*/  IMAD.U32 R15, RZ, RZ, UR7 ;  /* 0x00000007ff0f7e24 */ /* 0x000fe2000f8e00ff */
[----:B------:R-:W3:Y:S01]  /*f9b0*/  @P2 LDG.E R8, desc[UR56][R4.64] ;  /* 0x0000003804082981 */ /* 0x000ee2000c1e1900 */
[----:B----4-:R-:W-:Y:S01]  /*f9c0*/  ISETP.NE.AND P1, PT, R61, 0x1, PT ;  /* 0x000000013d00780c */ /* 0x010fe20003f25270 */
[----:B------:R-:W-:Y:S02]  /*f9d0*/  UMOV UR4, URZ ;  /* 0x0000003f00047c82 */ /* 0x000fe40008000000 */
[----:B------:R2:W5:Y:S10]  /*f9e0*/  @P0 LDG.E R10, desc[UR56][R14.64] ;  /* 0x000000380e0a0981 */ /* 0x000574000c1e1900 */
[----:B------:R-:W0:Y:S08]  /*f9f0*/  @P1 LDC R9, c[0x0][0xbec] ;  /* 0x0002fb00ff091b82 */ /* 0x000e300000000800 */
[----:B------:R-:W1:Y:S01]  /*fa00*/  @P1 LDC R12, c[0x0][0xbf0] ;  /* 0x0002fc00ff0c1b82 */ /* 0x000e620000000800 */
[----:B---3--:R-:W-:Y:S01]  /*fa10*/  @P2 R2UR UR4, R8 ;  /* 0x00000000080422ca */ /* 0x008fe200000e0000 */
[----:B012---:R-:W-:-:S14]  /*fa20*/  @P0 BRA `(.L_x_5002) ;  /* 0x0000000000100947 */ /* 0x007fdc0003800000 */
[----:B------:R-:W-:Y:S05]  /*fa30*/  @!P2 BRA `(.L_x_5002) ;  /* 0x00000000000ca947 */ /* 0x000fea0003800000 */
[----:B------:R-:W2:Y:S04]  /*fa40*/  LDG.E R11, desc[UR56][R4.64] ;  /* 0x00000038040b7981 */ /* 0x000ea8000c1e1900 */
[----:B-----5:R-:W2:Y:S02]  /*fa50*/  LDG.E R10, desc[UR56][R4.64+0x4] ;  /* 0x00000438040a7981 */ /* 0x020ea4000c1e1900 */
[----:B--2---:R-:W-:-:S07]  /*fa60*/  IMAD.IADD R10, R10, 0x1, -R11 ;  /* 0x000000010a0a7824 */ /* 0x004fce00078e0a0b */
.L_x_5002:
[----:B------:R-:W-:Y:S01]  /*fa70*/  USHF.R.S32.HI UR16, URZ, 0x1f, UR43 ;  /* 0x0000001f3f107899 */ /* 0x000fe2000801142b */
[----:B------:R-:W-:Y:S01]  /*fa80*/  VIADD R14, R17, UR41 ;  /* 0x00000029110e7c36 */ /* 0x000fe20008000000 */
[----:B------:R-:W-:Y:S01]  /*fa90*/  ULDC.64 UR12, c[0x0][0xb90] ;  /* 0x0002e400000c7ab9 */ /* 0x000fe20000000a00 */
[----:B------:R-:W-:Y:S01]  /*faa0*/  USHF.R.S32.HI UR15, URZ, 0x1f, UR42 ;  /* 0x0000001f3f0f7899 */ /* 0x000fe2000801142a */
[----:B------:R-:W-:Y:S01]  /*fab0*/  VIADD R28, R203, UR41 ;  /* 0x00000029cb1c7c36 */ /* 0x000fe20008000000 */
[----:B------:R-:W-:Y:S01]  /*fac0*/  USHF.R.S32.HI UR7, URZ, 0x1f, UR4 ;  /* 0x0000001f3f077899 */ /* 0x000fe20008011404 */
[----:B------:R-:W-:Y:S01]  /*fad0*/  @P1 IMAD.HI.U32 R5, R14, R9, RZ ;  /* 0x000000090e051227 */ /* 0x000fe200078e00ff */
[----:B------:R-:W-:Y:S01]  /*fae0*/  UIMAD UR10, UR16, UR12, URZ ;  /* 0x0000000c100a72a4 */ /* 0x000fe2000f8e023f */
[----:B------:R-:W0:Y:S01]  /*faf0*/  @P1 LDC R63, c[0x0][0xbf0] ;  /* 0x0002fc00ff3f1b82 */ /* 0x000e220000000800 */
[----:B------:R-:W-:Y:S01]  /*fb00*/  UMOV UR6, UR4 ;  /* 0x0000000400067c82 */ /* 0x000fe20008000000 */
[----:B------:R-:W-:Y:S01]  /*fb10*/  USEL UR15, UR15, URZ, !UP0 ;  /* 0x0000003f0f0f7287 */ /* 0x000fe2000c000000 */
[----:B------:R-:W-:Y:S01]  /*fb20*/  IMAD.MOV.U32 R4, RZ, RZ, R14 ;  /* 0x000000ffff047224 */ /* 0x000fe200078e000e */
[----:B------:R-:W-:Y:S01]  /*fb30*/  UIMAD.WIDE.U32 UR8, UR43, UR12, UR6 ;  /* 0x0000000c2b0872a5 */ /* 0x000fe2000f8e0006 */
[----:B------:R-:W-:Y:S01]  /*fb40*/  @P1 SHF.R.U32.HI R4, RZ, R12, R5 ;  /* 0x0000000cff041219 */ /* 0x000fe20000011605 */
[----:B------:R-:W-:Y:S01]  /*fb50*/  UIMAD UR10, UR43, UR13, UR10 ;  /* 0x0000000d2b0a72a4 */ /* 0x000fe2000f8e020a */
[----:B------:R-:W-:Y:S01]  /*fb60*/  IMAD R5, R200, 0x40, R18 ;  /* 0x00000040c8057824 */ /* 0x000fe200078e0212 */
[----:B------:R-:W-:Y:S01]  /*fb70*/  USEL UR14, UR42, URZ, !UP0 ;  /* 0x0000003f2a0e7287 */ /* 0x000fe2000c000000 */
[----:B-----5:R-:W-:Y:S01]  /*fb80*/  IMAD R65, R10, R61, RZ ;  /* 0x0000003d0a417224 */ /* 0x020fe200078e02ff */
        /* <DEDUP_REMOVED lines=13> */
[----:B------:R-:W-:Y:S02]  /*fc60*/  SHF.R.S32.HI R8, RZ, 0x1f, R9 ;  /* 0x0000001fff087819 */ /* 0x000fe40000011409 */
[----:B------:R-:W-:Y:S02]  /*fc70*/  IADD3 R11, P6, R6, 0x2000, RZ ;  /* 0x00002000060b7810 */ /* 0x000fe40007fde0ff */
[----:B------:R-:W-:Y:S01]  /*fc80*/  IADD3.X R5, R5, UR9, R12, P0, !PT ;  /* 0x0000000905057c10 */ /* 0x000fe200087fe40c */
[----:B------:R-:W-:Y:S01]  /*fc90*/  ULDC.64 UR8, c[0x0][0xb88] ;  /* 0x0002e20000087ab9 */ /* 0x000fe20000000a00 */
[----:B------:R-:W-:Y:S01]  /*fca0*/  LOP3.LUT R12, R13, 0x380, RZ, 0xc0, !PT ;  /* 0x000003800d0c7812 */ /* 0x000fe200078ec0ff */
[----:B------:R-:W-:Y:S01]  /*fcb0*/  IMAD R14, R8, UR8, RZ ;  /* 0x00000008080e7c24 */ /* 0x000fe2000f8e02ff */
[----:B------:R-:W-:Y:S01]  /*fcc0*/  LOP3.LUT R8, R11, 0x380, RZ, 0xc0, !PT ;  /* 0x000003800b087812 */ /* 0x000fe200078ec0ff */
[----:B------:R-:W-:Y:S01]  /*fcd0*/  IMAD.WIDE.U32 R4, R9, UR8, R4 ;  /* 0x0000000809047c25 */ /* 0x000fe2000f8e0004 */
[----:B------:R-:W-:-:S02]  /*fce0*/  SHF.R.U64 R12, R12, 0x3, RZ ;  /* 0x000000030c0c7819 */ /* 0x000fc400000012ff */
[----:B------:R-:W-:Y:S01]  /*fcf0*/  SHF.R.U64 R8, R8, 0x3, RZ ;  /* 0x0000000308087819 */ /* 0x000fe200000012ff */
[----:B------:R-:W-:Y:S01]  /*fd00*/  IMAD R15, R9, UR9, R14 ;  /* 0x00000009090f7c24 */ /* 0x000fe2000f8e020e */
[----:B------:R-:W-:Y:S01]  /*fd10*/  ULDC.64 UR8, c[0x0][0xb50] ;  /* 0x0002d40000087ab9 */ /* 0x000fe20000000a00 */
[----:B------:R-:W-:Y:S01]  /*fd20*/  LOP3.LUT R12, R12, R13, RZ, 0x3c, !PT ;  /* 0x0000000d0c0c7212 */ /* 0x000fe200078e3cff */
[----:B------:R-:W-:Y:S01]  /*fd30*/  IMAD.X R13, RZ, RZ, R7, P2 ;  /* 0x000000ffff0d7224 */ /* 0x000fe200010e0607 */
[----:B------:R-:W-:Y:S01]  /*fd40*/  LEA R14, P0, R4, UR8, 0x2 ;  /* 0x00000008040e7c11 */ /* 0x000fe2000f8010ff */
[----:B------:R-:W-:Y:S01]  /*fd50*/  IMAD.IADD R5, R5, 0x1, R15 ;  /* 0x0000000105057824 */ /* 0x000fe200078e020f */
[----:B------:R-:W-:Y:S01]  /*fd60*/  IADD3 R25, P2, R6, 0x7000, RZ ;  /* 0x0000700006197810 */ /* 0x000fe20007f5e0ff */
[----:B------:R-:W-:Y:S01]  /*fd70*/  IMAD.X R9, RZ, RZ, R7, P6 ;  /* 0x000000ffff097224 */ /* 0x000fe200030e0607 */
[----:B------:R-:W-:Y:S01]  /*fd80*/  LOP3.LUT R8, R8, R11, RZ, 0x3c, !PT ;  /* 0x0000000b08087212 */ /* 0x000fe200078e3cff */
[----:B------:R-:W-:Y:S01]  /*fd90*/  SHFL.IDX PT, R20, R14, RZ, 0x1c1f ;  /* 0x001c1fff0e147589 */ /* 0x000fe200000e0000 */
[----:B------:R-:W-:Y:S01]  /*fda0*/  LEA.HI.X R26, R4, UR9, R5, 0x2, P0 ;  /* 0x00000009041a7c11 */ /* 0x000fe200080f1405 */
[----:B------:R-:W-:Y:S01]  /*fdb0*/  VIADD R11, R28, 0x8 ;  /* 0x000000081c0b7836 */ /* 0x000fe20000000000 */
[----:B------:R-:W-:Y:S01]  /*fdc0*/  IADD3 R41, P0, R6, 0x5000, RZ ;  /* 0x0000500006297810 */ /* 0x000fe20007f1e0ff */
[----:B------:R-:W-:Y:S01]  /*fdd0*/  SHFL.IDX PT, R38, R14, 0x1, 0x1c1f ;  /* 0x003c1f000e267f89 */ /* 0x000fe200000e0000 */
[----:B------:R-:W-:-:S02]  /*fde0*/  LOP3.LUT R24, R25, 0x380, RZ, 0xc0, !PT ;  /* 0x0000038019187812 */ /* 0x000fc400078ec0ff */
[----:B------:R-:W-:Y:S01]  /*fdf0*/  LOP3.LUT R40, R41, 0x380, RZ, 0xc0, !PT ;  /* 0x0000038029287812 */ /* 0x000fe200078ec0ff */
[----:B------:R-:W1:Y:S01]  /*fe00*/  SHFL.IDX PT, R21, R26, RZ, 0x1c1f ;  /* 0x001c1fff1a157589 */ /* 0x000e6200000e0000 */
[----:B------:R-:W-:Y:S02]  /*fe10*/  SHF.R.U64 R24, R24, 0x3, RZ ;  /* 0x0000000318187819 */ /* 0x000fe400000012ff */
[----:B------:R-:W-:Y:S01]  /*fe20*/  SHF.R.U64 R40, R40, 0x3, RZ ;  /* 0x0000000328287819 */ /* 0x000fe200000012ff */
[----:B------:R-:W2:Y:S01]  /*fe30*/  SHFL.IDX PT, R39, R26, 0x1, 0x1c1f ;  /* 0x003c1f001a277f89 */ /* 0x000ea200000e0000 */
[----:B------:R-:W-:Y:S01]  /*fe40*/  LOP3.LUT R24, R24, R25, RZ, 0x3c, !PT ;  /* 0x0000001918187212 */ /* 0x000fe200078e3cff */
[--C-:B------:R-:W-:Y:S01]  /*fe50*/  IMAD.X R25, RZ, RZ, R7.reuse, P2 ;  /* 0x000000ffff197224 */ /* 0x100fe200010e0607 */
[----:B------:R-:W-:Y:S01]  /*fe60*/  LOP3.LUT R40, R40, R41, RZ, 0x3c, !PT ;  /* 0x0000002928287212 */ /* 0x000fe200078e3cff */
[----:B------:R-:W-:Y:S01]  /*fe70*/  IMAD.X R41, RZ, RZ, R7, P0 ;  /* 0x000000ffff297224 */ /* 0x000fe200000e0607 */
[----:B------:R-:W-:-:S02]  /*fe80*/  LOP3.LUT P0, RZ, R201, 0x3, RZ, 0xc0, !PT ;  /* 0x00000003c9ff7812 */ /* 0x000fc4000780c0ff */
[----:B------:R-:W-:Y:S02]  /*fe90*/  IADD3 R5, P5, R6, 0x3000, RZ ;  /* 0x0000300006057810 */ /* 0x000fe40007fbe0ff */
[-C--:B------:R-:W-:Y:S02]  /*fea0*/  ISETP.GE.OR P2, PT, R28, R65.reuse, P0 ;  /* 0x000000411c00720c */ /* 0x080fe40000746670 */
[----:B------:R-:W-:Y:S02]  /*feb0*/  ISETP.GE.OR P0, PT, R11, R65, P0 ;  /* 0x000000410b00720c */ /* 0x000fe40000706670 */
[C---:B------:R-:W-:Y:S01]  /*fec0*/  IADD3 R45, P4, R6.reuse, 0x4000, RZ ;  /* 0x00004000062d7810 */ /* 0x040fe20007f9e0ff */
[----:B------:R-:W-:Y:S01]  /*fed0*/  UIMAD UR8, UR7, UR10, URZ ;  /* 0x0000000a070872a4 */ /* 0x000fe2000f8e023f */
[----:B------:R-:W-:Y:S02]  /*fee0*/  IADD3 R33, P3, R6, 0x6000, RZ ;  /* 0x0000600006217810 */ /* 0x000fe40007f7e0ff */
[----:B------:R-:W-:-:S02]  /*fef0*/  LOP3.LUT R4, R5, 0x380, RZ, 0xc0, !PT ;  /* 0x0000038005047812 */ /* 0x000fc400078ec0ff */
[----:B------:R-:W-:Y:S02]  /*ff00*/  LOP3.LUT R44, R45, 0x380, RZ, 0xc0, !PT ;  /* 0x000003802d2c7812 */ /* 0x000fe400078ec0ff */
[----:B------:R-:W-:Y:S01]  /*ff10*/  IADD3 R57, P6, R6, 0x8000, RZ ;  /* 0x0000800006397810 */ /* 0x000fe20007fde0ff */
[----:B-1----:R-:W-:Y:S01]  /*ff20*/  @!P2 ST.E desc[UR56][R20.64], R2 ;  /* 0x000000021400a985 */ /* 0x002fe2000c101938 */
[----:B------:R-:W-:Y:S01]  /*ff30*/  LOP3.LUT R32, R33, 0x380, RZ, 0xc0, !PT ;  /* 0x0000038021207812 */ /* 0x000fe200078ec0ff */
[----:B------:R-:W-:Y:S01]  /*ff40*/  UIMAD.WIDE.U32 UR6, UR4, UR10, URZ ;  /* 0x0000000a040672a5 */ /* 0x000fe2000f8e003f */
[----:B------:R-:W-:Y:S01]  /*ff50*/  SHF.R.U64 R4, R4, 0x3, RZ ;  /* 0x0000000304047819 */ /* 0x000fe200000012ff */
[----:B--2---:R1:W-:Y:S01]  /*ff60*/  @!P0 ST.E desc[UR56][R38.64], R3 ;  /* 0x0000000326008985 */ /* 0x0043e2000c101938 */
[----:B------:R-:W-:Y:S01]  /*ff70*/  UIMAD UR8, UR4, UR11, UR8 ;  /* 0x0000000b040872a4 */ /* 0x000fe2000f8e0208 */
[----:B------:R-:W-:Y:S02]  /*ff80*/  SHF.R.U64 R44, R44, 0x3, RZ ;  /* 0x000000032c2c7819 */ /* 0x000fe400000012ff */
[----:B------:R-:W-:Y:S01]  /*ff90*/  ULDC.64 UR10, c[0x0][0xae8] ;  /* 0x0002ba00000a7ab9 */ /* 0x000fe20000000a00 */
[----:B------:R-:W-:-:S02]  /*ffa0*/  SHF.R.U64 R32, R32, 0x3, RZ ;  /* 0x0000000320207819 */ /* 0x000fc400000012ff */
[----:B------:R-:W-:Y:S02]  /*ffb0*/  LOP3.LUT R4, R4, R5, RZ, 0x3c, !PT ;  /* 0x0000000504047212 */ /* 0x000fe400078e3cff */
[----:B------:R-:W-:Y:S02]  /*ffc0*/  LOP3.LUT R29, R6, 0x380, RZ, 0xc0, !PT ;  /* 0x00000380061d7812 */ /* 0x000fe400078ec0ff */
[----:B------:R-:W-:Y:S01]  /*ffd0*/  LOP3.LUT R56, R57, 0x380, RZ, 0xc0, !PT ;  /* 0x0000038039387812 */ /* 0x000fe200078ec0ff */
[----:B-1----:R-:W1:Y:S01]  /*ffe0*/  @P1 LDC R3, c[0x0][0xbec] ;  /* 0x0002fb00ff031b82 */ /* 0x002e620000000800 */
[----:B------:R-:W-:Y:S01]  /*fff0*/  IMAD R2, R23, 0x20, R200 ;  /* 0x0000002017027824 */ /* 0x000fe200078e02c8 */
[----:B------:R-:W-:Y:S01]  /*10000*/  UIADD3 UR7, UR7, UR8, URZ ;  /* 0x0000000807077290 */ /* 0x000fe2000fffe03f */
[----:B------:R-:W-:Y:S01]  /*10010*/  LOP3.LUT R44, R44, R45, RZ, 0x3c, !PT ;  /* 0x0000002d2c2c7212 */ /* 0x000fe200078e3cff */
[----:B------:R-:W-:Y:S01]  /*10020*/  UIMAD UR4, UR16, UR10, URZ ;  /* 0x0000000a100472a4 */ /* 0x000fe2000f8e023f */
[----:B------:R-:W-:Y:S01]  /*10030*/  LOP3.LUT R32, R32, R33, RZ, 0x3c, !PT ;  /* 0x0000002120207212 */ /* 0x000fe200078e3cff */
[--C-:B------:R-:W-:Y:S01]  /*10040*/  IMAD.X R5, RZ, RZ, R7.reuse, P5 ;  /* 0x000000ffff057224 */ /* 0x100fe200028e0607 */
[C---:B------:R-:W-:Y:S01]  /*10050*/  IADD3 R53, P5, R6.reuse, 0x9000, RZ ;  /* 0x0000900006357810 */ /* 0x040fe20007fbe0ff */
[--C-:B------:R-:W-:Y:S01]  /*10060*/  IMAD.X R45, RZ, RZ, R7.reuse, P4 ;  /* 0x000000ffff2d7224 */ /* 0x100fe200020e0607 */
[----:B------:R-:W-:Y:S01]  /*10070*/  IADD3 R49, P4, R6, 0xa000, RZ ;  /* 0x0000a00006317810 */ /* 0x000fe20007f9e0ff */
[----:B------:R-:W-:Y:S01]  /*10080*/  VIADD R62, R2, UR41 ;  /* 0x00000029023e7c36 */ /* 0x000fe20008000000 */
[----:B------:R-:W-:Y:S01]  /*10090*/  UIMAD UR4, UR43, UR11, UR4 ;  /* 0x0000000b2b0472a4 */ /* 0x000fe2000f8e0204 */
[--C-:B------:R-:W-:Y:S01]  /*100a0*/  IMAD.X R33, RZ, RZ, R7.reuse, P3 ;  /* 0x000000ffff217224 */ /* 0x100fe200018e0607 */
[----:B------:R-:W-:Y:S01]  /*100b0*/  UIMAD.WIDE.U32 UR6, UR43, UR10, UR6 ;  /* 0x0000000a2b0672a5 */ /* 0x000fe2000f8e0006 */
[----:B------:R-:W-:Y:S01]  /*100c0*/  IADD3 R15, P3, R6, 0xb000, RZ ;  /* 0x0000b000060f7810 */ /* 0x000fe20007f7e0ff */
[----:B------:R-:W-:Y:S01]  /*100d0*/  ULDC.64 UR8, c[0x0][0xaf0] ;  /* 0x0002bc0000087ab9 */ /* 0x000fe20000000a00 */
[----:B------:R-:W-:Y:S01]  /*100e0*/  LOP3.LUT R52, R53, 0x380, RZ, 0xc0, !PT ;  /* 0x0000038035347812 */ /* 0x000fe200078ec0ff */
[----:B------:R-:W-:Y:S01]  /*100f0*/  UIADD3 UR7, UR7, UR4, URZ ;  /* 0x0000000407077290 */ /* 0x000fe2000fffe03f */
[----:B------:R-:W-:Y:S01]  /*10100*/  LOP3.LUT R48, R49, 0x380, RZ, 0xc0, !PT ;  /* 0x0000038031307812 */ /* 0x000fe200078ec0ff */
[----:B------:R-:W-:Y:S01]  /*10110*/  UIMAD UR4, UR15, UR8, URZ ;  /* 0x000000080f0472a4 */ /* 0x000fe2000f8e023f */
[----:B------:R-:W-:Y:S01]  /*10120*/  SHF.R.U64 R29, R29, 0x3, RZ ;  /* 0x000000031d1d7819 */ /* 0x000fe200000012ff */
[----:B------:R-:W5:Y:S01]  /*10130*/  LD.E.128 R44, desc[UR56][R44.64] ;  /* 0x000000382c2c7980 */ /* 0x000f62000c101d00 */
[----:B------:R-:W-:Y:S01]  /*10140*/  LOP3.LUT R10, R15, 0x380, RZ, 0xc0, !PT ;  /* 0x000003800f0a7812 */ /* 0x000fe200078ec0ff */
[----:B-1----:R-:W-:Y:S01]  /*10150*/  @P1 IMAD.HI.U32 R2, R62, R3, RZ ;  /* 0x000000033e021227 */ /* 0x002fe200078e00ff */
[----:B------:R-:W-:Y:S01]  /*10160*/  SHF.R.U64 R56, R56, 0x3, RZ ;  /* 0x0000000338387819 */ /* 0x000fe200000012ff */
[----:B------:R-:W-:Y:S01]  /*10170*/  UIMAD UR4, UR14, UR9, UR4 ;  /* 0x000000090e0472a4 */ /* 0x000fe2000f8e0204 */
[----:B------:R-:W-:Y:S01]  /*10180*/  SHF.R.U64 R52, R52, 0x3, RZ ;  /* 0x0000000334347819 */ /* 0x000fe200000012ff */
[----:B------:R-:W-:Y:S01]  /*10190*/  IMAD.MOV.U32 R21, RZ, RZ, R62 ;  /* 0x000000ffff157224 */ /* 0x000fe200078e003e */
[----:B------:R-:W-:Y:S01]  /*101a0*/  SHF.R.U64 R48, R48, 0x3, RZ ;  /* 0x0000000330307819 */ /* 0x000fe200000012ff */
[----:B------:R-:W-:Y:S01]  /*101b0*/  UIMAD.WIDE.U32 UR6, UR14, UR8, UR6 ;  /* 0x000000080e0672a5 */ /* 0x000fe2000f8e0006 */
[----:B------:R-:W-:Y:S01]  /*101c0*/  LOP3.LUT R28, R29, R6, RZ, 0x3c, !PT ;  /* 0x000000061d1c7212 */ /* 0x000fe200078e3cff */
[--C-:B------:R-:W-:Y:S01]  /*101d0*/  IMAD.X R37, RZ, RZ, R7.reuse, P3 ;  /* 0x000000ffff257224 */ /* 0x100fe200018e0607 */
[----:B0-----:R-:W-:Y:S01]  /*101e0*/  @P1 SHF.R.U32.HI R21, RZ, R63, R2 ;  /* 0x0000003fff151219 */ /* 0x001fe20000011602 */
[--C-:B------:R-:W-:Y:S01]  /*101f0*/  IMAD.MOV.U32 R29, RZ, RZ, R7.reuse ;  /* 0x000000ffff1d7224 */ /* 0x100fe200078e0007 */
[----:B------:R-:W-:Y:S01]  /*10200*/  SHF.R.U64 R6, R10, 0x3, RZ ;  /* 0x000000030a067819 */ /* 0x000fe200000012ff */
[----:B------:R-:W-:Y:S01]  /*10210*/  UIADD3 UR4, UR7, UR4, URZ ;  /* 0x0000000407047290 */ /* 0x000fe2000fffe03f */
[----:B------:R-:W-:Y:S01]  /*10220*/  LOP3.LUT R56, R56, R57, RZ, 0x3c, !PT ;  /* 0x0000003938387212 */ /* 0x000fe200078e3cff */
[--C-:B------:R-:W-:Y:S01]  /*10230*/  IMAD.X R57, RZ, RZ, R7.reuse, P6 ;  /* 0x000000ffff397224 */ /* 0x100fe200030e0607 */
[----:B------:R-:W-:Y:S01]  /*10240*/  LOP3.LUT R52, R52, R53, RZ, 0x3c, !PT ;  /* 0x0000003534347212 */ /* 0x000fe200078e3cff */
[--C-:B------:R-:W-:Y:S01]  /*10250*/  IMAD.X R53, RZ, RZ, R7.reuse, P5 ;  /* 0x000000ffff357224 */ /* 0x100fe200028e0607 */
[----:B------:R-:W-:Y:S01]  /*10260*/  LOP3.LUT R48, R48, R49, RZ, 0x3c, !PT ;  /* 0x0000003130307212 */ /* 0x000fe200078e3cff */
[----:B------:R-:W-:Y:S01]  /*10270*/  IMAD.X R49, RZ, RZ, R7, P4 ;  /* 0x000000ffff317224 */ /* 0x000fe200020e0607 */
[--C-:B------:R-:W-:Y:S01]  /*10280*/  SHF.R.S32.HI R20, RZ, 0x1f, R21.reuse ;  /* 0x0000001fff147819 */ /* 0x100fe20000011415 */
[----:B------:R-:W-:Y:S01]  /*10290*/  IMAD.MOV R60, RZ, RZ, -R21 ;  /* 0x000000ffff3c7224 */ /* 0x000fe200078e0a15 */
[----:B------:R-:W-:Y:S01]  /*102a0*/  LOP3.LUT R36, R6, R15, RZ, 0x3c, !PT ;  /* 0x0000000f06247212 */ /* 0x000fe200078e3cff */
[----:B------:R-:W-:Y:S01]  /*102b0*/  ULDC.64 UR8, c[0x0][0xae0] ;  /* 0x0002b80000087ab9 */ /* 0x000fe20000000a00 */
[----:B------:R-:W-:Y:S01]  /*102c0*/  IMAD.U32 R3, RZ, RZ, UR7 ;  /* 0x00000007ff037e24 */ /* 0x000fe2000f8e00ff */
[----:B------:R-:W5:Y:S01]  /*102d0*/  LD.E.128 R28, desc[UR56][R28.64] ;  /* 0x000000381c1c7980 */ /* 0x000f62000c101d00 */
[----:B------:R-:W-:-:S02]  /*102e0*/  IMAD R20, R20, UR8, RZ ;  /* 0x0000000814147c24 */ /* 0x000fc4000f8e02ff */
[----:B------:R-:W-:Y:S01]  /*102f0*/  IMAD R61, R61, R60, R62 ;  /* 0x0000003c3d3d7224 */ /* 0x000fe200078e023e */
[----:B------:R-:W5:Y:S01]  /*10300*/  LD.E.128 R12, desc[UR56][R12.64] ;  /* 0x000000380c0c7980 */ /* 0x000f62000c101d00 */
[----:B------:R-:W-:Y:S01]  /*10310*/  IMAD.U32 R2, RZ, RZ, UR6 ;  /* 0x00000006ff027e24 */ /* 0x000fe2000f8e00ff */
[----:B------:R-:W-:Y:S01]  /*10320*/  ULDC.64 UR6, c[0x0][0xad8] ;  /* 0x0002b60000067ab9 */ /* 0x000fe20000000a00 */
        /* <DEDUP_REMOVED lines=8> */
[----:B------:R-:W5:Y:S04]  /*103b0*/  LD.E.128 R56, desc[UR56][R56.64] ;  /* 0x0000003838387980 */ /* 0x000f68000c101d00 */
[----:B------:R-:W5:Y:S04]  /*103c0*/  LD.E.128 R52, desc[UR56][R52.64] ;  /* 0x0000003834347980 */ /* 0x000f68000c101d00 */
[----:B------:R-:W5:Y:S04]  /*103d0*/  LD.E.128 R48, desc[UR56][R48.64] ;  /* 0x0000003830307980 */ /* 0x000f68000c101d00 */
[----:B------:R-:W5:Y:S01]  /*103e0*/  LD.E.128 R36, desc[UR56][R36.64] ;  /* 0x0000003824247980 */ /* 0x000f62000c101d00 */
[----:B------:R-:W-:Y:S01]  /*103f0*/  IMAD.WIDE.U32 R2, R21, UR8, R2 ;  /* 0x0000000815027c25 */ /* 0x000fe2000f8e0002 */
        /* <DEDUP_REMOVED lines=8> */
[----:B------:R-:W-:Y:S02]  /*10480*/  VIADD R64, R200, UR41 ;  /* 0x00000029c8407c36 */ /* 0x000fe40008000000 */
[C---:B------:R-:W-:Y:S02]  /*10490*/  IMAD R21, R61.reuse, UR7, R60 ;  /* 0x000000073d157c24 */ /* 0x040fe4000f8e023c */
[----:B------:R-:W-:Y:S01]  /*104a0*/  IMAD.WIDE.U32 R2, R61, UR6, R2 ;  /* 0x000000063d027c25 */ /* 0x000fe2000f8e0002 */
[----:B------:R-:W-:Y:S01]  /*104b0*/  ISETP.GE.AND P2, PT, R64, R65, PT ;  /* 0x000000414000720c */ /* 0x000fe20003f46270 */
[----:B------:R-:W-:Y:S02]  /*104c0*/  ULDC.64 UR6, c[0x0][0xa80] ;  /* 0x0002a00000067ab9 */ /* 0x000fe40000000a00 */
[----:B------:R-:W-:Y:S01]  /*104d0*/  VIADD R0, R0, 0x2a820 ;  /* 0x0002a82000007836 */ /* 0x000fe20000000000 */
[----:B------:R-:W-:Y:S01]  /*104e0*/  LEA R62, P3, R2, UR6, 0x1 ;  /* 0x00000006023e7c11 */ /* 0x000fe2000f8608ff */
[----:B------:R-:W-:-:S02]  /*104f0*/  IMAD.IADD R3, R3, 0x1, R21 ;  /* 0x0000000103037824 */ /* 0x000fc400078e0215 */
        /* <DEDUP_REMOVED lines=24> */
.L_x_5004:
[----:B------:R-:W-:Y:S05]  /*10680*/  BSYNC B1 ;  /* 0x0000000000017941 */ /* 0x000fea0003800000 */
.L_x_5003:
[----:B0-----:R0:W4:Y:S01]  /*10690*/  SHFL.IDX PT, R0, R63, 0x1, 0x181f ;  /* 0x00381f003f007f89 */ /* 0x00112200000e0000 */
        /* <DEDUP_REMOVED lines=8> */
[CC--:B------:R-:W-:Y:S02]  /*10720*/  @!P5 LEA R20, P2, R19.reuse, R29.reuse, 0x1 ;  /* 0x0000001d1314d211 */ /* 0x0c0fe400078408ff */
[----:B------:R-:W-:Y:S02]  /*10730*/  @!P6 LEA R28, P3, R22, R29, 0x1 ;  /* 0x0000001d161ce211 */ /* 0x000fe400078608ff */
[-C--:B----4-:R-:W-:Y:S02]  /*10740*/  @!P4 LEA.HI.X R3, R18, R0.reuse, R207, 0x1, P1 ;  /* 0x000000001203c211 */ /* 0x090fe400008f0ccf */
[-C--:B------:R-:W-:Y:S02]  /*10750*/  @!P5 LEA.HI.X R21, R19, R0.reuse, R206, 0x1, P2 ;  /* 0x000000001315d211 */ /* 0x080fe400010f0cce */
[----:B------:R-:W-:Y:S01]  /*10760*/  @!P6 LEA.HI.X R29, R22, R0, R205, 0x1, P3 ;  /* 0x00000000161de211 */ /* 0x000fe200018f0ccd */
[----:B------:R3:W-:Y:S04]  /*10770*/  @!P4 ST.E.128 desc[UR56][R2.64], R12 ;  /* 0x0000000c0200c985 */ /* 0x0007e8000c101d38 */
[----:B------:R3:W-:Y:S04]  /*10780*/  @!P5 ST.E.128 desc[UR56][R20.64], R40 ;  /* 0x000000281400d985 */ /* 0x0007e8000c101d38 */
[----:B------:R3:W-:Y:S02]  /*10790*/  @!P6 ST.E.128 desc[UR56][R28.64], R52 ;  /* 0x000000341c00e985 */ /* 0x0007e4000c101d38 */
.L_x_5006:
[----:B------:R-:W-:Y:S05]  /*107a0*/  BSYNC B1 ;  /* 0x0000000000017941 */ /* 0x000fea0003800000 */
.L_x_5005:
        /* <DEDUP_REMOVED lines=11> */
[-C--:B0-----:R-:W-:Y:S02]  /*10860*/  @!P3 LEA.HI.X R3, R18, R0.reuse, R207, 0x1, P0 ;  /* 0x000000001203b211 */ /* 0x081fe400000f0ccf */
[-C--:B------:R-:W-:Y:S02]  /*10870*/  @!P4 LEA.HI.X R13, R19, R0.reuse, R206, 0x1, P1 ;  /* 0x00000000130dc211 */ /* 0x080fe400008f0cce */
[----:B------:R-:W-:Y:S01]  /*10880*/  @!P5 LEA.HI.X R15, R22, R0, R205, 0x1, P2 ;  /* 0x00000000160fd211 */ /* 0x000fe200010f0ccd */
[----:B------:R0:W-:Y:S04]  /*10890*/  @!P3 ST.E.128 desc[UR56][R2.64], R8 ;  /* 0x000000080200b985 */ /* 0x0001e8000c101d38 */
[----:B------:R0:W-:Y:S04]  /*108a0*/  @!P4 ST.E.128 desc[UR56][R12.64], R32 ;  /* 0x000000200c00c985 */ /* 0x0001e8000c101d38 */
[----:B------:R0:W-:Y:S02]  /*108b0*/  @!P5 ST.E.128 desc[UR56][R14.64], R48 ;  /* 0x000000300e00d985 */ /* 0x0001e4000c101d38 */
.L_x_5008:
[----:B------:R-:W-:Y:S05]  /*108c0*/  BSYNC B1 ;  /* 0x0000000000017941 */ /* 0x000fea0003800000 */
.L_x_5007:
[----:B0-----:R-:W-:Y:S01]  /*108d0*/  VIADD R0, R64, 0x60 ;  /* 0x0000006040007836 */ /* 0x001fe20000000000 */
[----:B-1--4-:R-:W4:Y:S04]  /*108e0*/  SHFL.IDX PT, R63, R63, 0x3, 0x181f ;  /* 0x00781f003f3f7f89 */ /* 0x012f2800000e0000 */
[----:B------:R-:W-:Y:S01]  /*108f0*/  ISETP.GE.AND P0, PT, R0, R65, PT ;  /* 0x000000410000720c */ /* 0x000fe20003f06270 */
[----:B------:R0:W1:-:S12]  /*10900*/  SHFL.IDX PT, R11, R62, 0x3, 0x181f ;  /* 0x00781f003e0b7f89 */ /* 0x00005800000e0000 */
[----:B0-----:R-:W-:Y:S05]  /*10910*/  @P0 BRA `(.L_x_5009) ;  /* 0x0000000c005c0947 */ /* 0x001fea0003800000 */
[----:B------:R-:W-:Y:S02]  /*10920*/  ULDC UR4, c[0x0][0xac8] ;  /* 0x0002b20000047ab9 */ /* 0x000fe40000000800 */
[----:B------:R-:W-:Y:S02]  /*10930*/  ISETP.GE.AND P2, PT, R18, UR4, PT ;  /* 0x0000000412007c0c */ /* 0x000fe4000bf46270 */
[----:B------:R-:W-:-:S11]  /*10940*/  ISETP.GE.AND P3, PT, R19, UR4, PT ;  /* 0x0000000413007c0c */ /* 0x000fd6000bf66270 */
[CC--:B-1----:R-:W-:Y:S02]  /*10950*/  @!P2 LEA R2, P0, R18.reuse, R11.reuse, 0x1 ;  /* 0x0000000b1202a211 */ /* 0x0c2fe400078008ff */
[C---:B------:R-:W-:Y:S02]  /*10960*/  @!P3 LEA R8, P1, R19.reuse, R11, 0x1 ;  /* 0x0000000b1308b211 */ /* 0x040fe400078208ff */
[-C--:B----4-:R-:W-:Y:S02]  /*10970*/  @!P2 LEA.HI.X R3, R18, R63.reuse, R207, 0x1, P0 ;  /* 0x0000003f1203a211 */ /* 0x090fe400000f0ccf */
[----:B------:R-:W-:Y:S02]  /*10980*/  @!P3 LEA.HI.X R9, R19, R63, R206, 0x1, P1 ;  /* 0x0000003f1309b211 */ /* 0x000fe400008f0cce */
[----:B------:R-:W-:Y:S01]  /*10990*/  ISETP.GE.AND P0, PT, R22, UR4, PT ;  /* 0x0000000416007c0c */ /* 0x000fe2000bf06270 */
[----:B------:R0:W-:Y:S04]  /*109a0*/  @!P2 ST.E.128 desc[UR56][R2.64], R4 ;  /* 0x000000040200a985 */ /* 0x0001e8000c101d38 */
[----:B------:R0:W-:Y:S08]  /*109b0*/  @!P3 ST.E.128 desc[UR56][R8.64], R24 ;  /* 0x000000180800b985 */ /* 0x0001f0000c101d38 */
[----:B------:R-:W-:Y:S05]  /*109c0*/  @P0 BRA `(.L_x_5009) ;  /* 0x0000000c00300947 */ /* 0x000fea0003800000 */
[----:B0-----:R-:W-:-:S04]  /*109d0*/  LEA R2, P0, R22, R11, 0x1 ;  /* 0x0000000b16027211 */ /* 0x001fc800078008ff */
[----:B------:R-:W-:-:S05]  /*109e0*/  LEA.HI.X R3, R22, R63, R205, 0x1, P0 ;  /* 0x0000003f16037211 */ /* 0x000fca00000f0ccd */
[----:B------:R0:W-:Y:S01]  /*109f0*/  ST.E.128 desc[UR56][R2.64], R36 ;  /* 0x0000002402007985 */ /* 0x0001e2000c101d38 */
[----:B------:R-:W-:Y:S05]  /*10a00*/  BRA `(.L_x_5009) ;  /* 0x0000000c00207947 */ /* 0x000fea0003800000 */
.L_x_5001:
        /* <DEDUP_REMOVED lines=32> */
.L_x_5010:
        /* <DEDUP_REMOVED lines=47> */
.L_x_5012:
[----:B------:R-:W-:Y:S05]  /*10f00*/  BSYNC B1 ;  /* 0x0000000000017941 */ /* 0x000fea0003800000 */
.L_x_5011:
        /* <DEDUP_REMOVED lines=65> */
.L_x_5014:
[----:B------:R-:W-:Y:S05]  /*11320*/  BSYNC B1 ;  /* 0x0000000000017941 */ /* 0x000fea0003800000 */
.L_x_5013:
        /* <DEDUP_REMOVED lines=17> */
.L_x_5016:
[----:B------:R-:W-:Y:S05]  /*11440*/  BSYNC B1 ;  /* 0x0000000000017941 */ /* 0x000fea0003800000 */
.L_x_5015:
        /* <DEDUP_REMOVED lines=17> */
.L_x_5018:
[----:B------:R-:W-:Y:S05]  /*11560*/  BSYNC B1 ;  /* 0x0000000000017941 */ /* 0x000fea0003800000 */
.L_x_5017:
        /* <DEDUP_REMOVED lines=18> */
.L_x_5009:
[----:B------:R-:W-:Y:S05]  /*11690*/  BSYNC B0 ;  /* 0x0000000000007941 */ /* 0x000fea0003800000 */
.L_x_5000:
[----:B------:R-:W-:Y:S02]  /*116a0*/  ULDC UR4, c[0x0][0xc3c] ;  /* 0x00030f0000047ab9 */ /* 0x000fe40000000800 */
[----:B------:R-:W-:-:S06]  /*116b0*/  UISETP.GE.AND UP0, UPT, UR51, UR4, UPT ;  /* 0x000000043300728c */ /* 0x000fcc000bf06270 */
[----:B------:R-:W-:-:S13]  /*116c0*/  PLOP3.LUT P0, PT, PT, PT, UP0, 0x80, 0x0 ;  /* 0x000000000000781c */ /* 0x000fda0003f0f008 */
[----:B------:R-:W-:Y:S05]  /*116d0*/  @!P0 BRA `(.L_x_5019) ;  /* 0xfffffef400a48947 */ /* 0x000fea000383ffff */
[----:B------:R-:W-:Y:S05]  /*116e0*/  EXIT ;  /* 0x000000000000794d */ /* 0x000fea0003800000 */
.L_x_4910:
        /* <DEDUP_REMOVED lines=16> */
[----:B------:R-:W3:Y:S01]  /*117f0*/  LDC R9, c[0x0][0xc38] ;  /* 0x00030e00ff097b82 */ /* 0x000ee20000000800 */
[----:B--2---:R-:W-:-:S04]  /*11800*/  LOP3.LUT R5, R4, 0x1f, RZ, 0xc0, !PT ;  /* 0x0000001f04057812 */ /* 0x004fc800078ec0ff */
[----:B------:R-:W-:-:S04]  /*11810*/  ISETP.NE.AND P0, PT, R5, 0x1f, PT ;  /* 0x0000001f0500780c */ /* 0x000fc80003f05270 */
[----:B------:R-:W-:-:S13]  /*11820*/  ISETP.GE.OR P1, PT, R5, UR4, !P0 ;  /* 0x0000000405007c0c */ /* 0x000fda000c726670 */
[----:B0-----:R-:W0:Y:S02]  /*11830*/  @!P1 LDC.64 R2, c[0x0][0xc80] ;  /* 0x00032000ff029b82 */ /* 0x001e240000000a00 */
[----:B0-----:R-:W-:-:S05]  /*11840*/  @!P1 IMAD.WIDE.U32 R2, R5, 0x4, R2 ;  /* 0x0000000405029825 */ /* 0x001fca00078e0002 */
[----:B------:R-:W2:Y:S01]  /*11850*/  @!P1 LDG.E R0, desc[UR56][R2.64] ;  /* 0x0000003802009981 */ /* 0x000ea2000c1e1900 */
[C---:B------:R-:W-:Y:S01]  /*11860*/  ISETP.NE.AND P1, PT, R5.reuse, RZ, PT ;  /* 0x000000ff0500720c */ /* 0x040fe20003f25270 */
[----:B-1----:R-:W-:Y:S01]  /*11870*/  IMAD.MOV.U32 R16, RZ, RZ, RZ ;  /* 0x000000ffff107224 */ /* 0x002fe200078e00ff */
        /* <DEDUP_REMOVED lines=20> */
[----:B------:R-:W3:Y:S02]  /*119c0*/  SHFL.IDX PT, R4, R8, 0x1f, 0x1f ;  /* 0x03e01f0008047f89 */ /* 0x000ee400000e0000 */
[----:B---3--:R-:W-:Y:S02]  /*119d0*/  IMAD R6, R4, R9, RZ ;  /* 0x0000000904067224 */ /* 0x008fe400078e02ff */
[----:B------:R-:W-:Y:S02]  /*119e0*/  IMAD.MOV.U32 R4, RZ, RZ, RZ ;  /* 0x000000ffff047224 */ /* 0x000fe400078e00ff */
[----:B------:R-:W-:Y:S01]  /*119f0*/  IMAD.MOV.U32 R3, RZ, RZ, R6 ;  /* 0x000000ffff037224 */ /* 0x000fe200078e0006 */
[----:B0-----:R-:W-:-:S13]  /*11a00*/  ISETP.GT.AND P6, PT, R6, R7, PT ;  /* 0x000000070600720c */ /* 0x001fda0003fc4270 */
[----:B------:R-:W-:Y:S05]  /*11a10*/  @P6 BRA `(.L_x_5021) ;  /* 0x0000000000906947 */ /* 0x000fea0003800000 */
[----:B------:R-:W-:Y:S01]  /*11a20*/  IMAD.MOV.U32 R6, RZ, RZ, R3 ;  /* 0x000000ffff067224 */ /* 0x000fe200078e0003 */
[----:B------:R-:W-:Y:S01]  /*11a30*/  ULDC UR4, c[0x0][0xc3c] ;  /* 0x00030f0000047ab9 */ /* 0x000fe20000000800 */
[----:B------:R-:W-:-:S07]  /*11a40*/  IMAD.MOV.U32 R4, RZ, RZ, RZ ;  /* 0x000000ffff047224 */ /* 0x000fce00078e00ff */
.L_x_5025:
        /* <DEDUP_REMOVED lines=11> */
.L_x_5024:
[----:B------:R-:W-:Y:S05]  /*11b00*/  BSYNC B0 ;  /* 0x0000000000007941 */ /* 0x000fea0003800000 */
.L_x_5023:
        /* <DEDUP_REMOVED lines=21> */
.L_x_5021:
        /* <DEDUP_REMOVED lines=20> */
.L_x_5026:
[----:B---3--:R-:W-:Y:S01]  /*11da0*/  IMAD R16, R16, R9, R13 ;  /* 0x0000000910107224 */ /* 0x008fe200078e020d */
[----:B------:R-:W-:Y:S01]  /*11db0*/  IABS R2, R4 ;  /* 0x0000000400027213 */ /* 0x000fe20000000000 */
[----:B-12---:R-:W-:Y:S02]  /*11dc0*/  IMAD.MOV R11, RZ, RZ, -R3 ;  /* 0x000000ffff0b7224 */ /* 0x006fe400078e0a03 */
        /* <DEDUP_REMOVED lines=25> */
[----:B------:R-:W-:-:S04]  /*11f60*/  VIADDMNMX R13, R3, R9, R6, PT ;  /* 0x00000009030d7246 */ /* 0x000fc80003800106 */
[-C--:B------:R-:W-:Y:S01]  /*11f70*/  IABS R8, R13.reuse ;  /* 0x0000000d00087213 */ /* 0x080fe20000000000 */
[----:B------:R-:W-:Y:S01]  /*11f80*/  IMAD.MOV R18, RZ, RZ, -R13 ;  /* 0x000000ffff127224 */ /* 0x000fe200078e0a0d */
[----:B------:R-:W-:Y:S02]  /*11f90*/  IABS R10, R13 ;  /* 0x0000000d000a7213 */ /* 0x000fe40000000000 */
[----:B------:R-:W1:Y:S08]  /*11fa0*/  I2F.RP R6, R8 ;  /* 0x0000000800067306 */ /* 0x000e700000209400 */
[----:B-1----:R-:W1:Y:S02]  /*11fb0*/  MUFU.RCP R6, R6 ;  /* 0x0000000600067308 */ /* 0x002e640000001000 */
[----:B-1----:R-:W-:-:S06]  /*11fc0*/  VIADD R3, R6, 0xffffffe ;  /* 0x0ffffffe06037836 */ /* 0x002fcc0000000000 */
[----:B------:R-:W1:Y:S02]  /*11fd0*/  F2I.FTZ.U32.TRUNC.NTZ R3, R3 ;  /* 0x0000000300037305 */ /* 0x000e64000021f000 */
[----:B-1----:R-:W-:-:S04]  /*11fe0*/  IMAD.MOV R9, RZ, RZ, -R3 ;  /* 0x000000ffff097224 */ /* 0x002fc800078e0a03 */
[----:B------:R-:W-:Y:S01]  /*11ff0*/  IMAD.MOV.U32 R7, RZ, RZ, R9 ;  /* 0x000000ffff077224 */ /* 0x000fe200078e0009 */
[----:B------:R-:W-:-:S03]  /*12000*/  IABS R9, R4 ;  /* 0x0000000400097213 */ /* 0x000fc60000000000 */
        /* <DEDUP_REMOVED lines=20> */
.L_x_5022:
[----:B------:R-:W0:Y:S01]  /*12150*/  LDC R19, c[0x0][0xc3c] ;  /* 0x00030f00ff137b82 */ /* 0x000e220000000800 */
[----:B------:R-:W-:Y:S02]  /*12160*/  IMAD.MOV.U32 R16, RZ, RZ, R7 ;  /* 0x000000ffff107224 */ /* 0x000fe400078e0007 */
[----:B------:R-:W-:Y:S02]  /*12170*/  IMAD.MOV.U32 R17, RZ, RZ, RZ ;  /* 0x000000ffff117224 */ /* 0x000fe400078e00ff */
[----:B------:R-:W-:-:S07]  /*12180*/  IMAD.MOV.U32 R18, RZ, RZ, RZ ;  /* 0x000000ffff127224 */ /* 0x000fce00078e00ff */
.L_x_5027:
[----:B------:R-:W-:-:S13]  /*12190*/  ISETP.NE.AND P0, PT, R5, RZ, PT ;  /* 0x000000ff0500720c */ /* 0x000fda0003f05270 */
[----:B------:R-:W1:Y:S01]  /*121a0*/  @!P0 S2R R3, SR_CgaCtaId ;  /* 0x0000000000038919 */ /* 0x000e620000008800 */
[----:B------:R-:W-:-:S04]  /*121b0*/  @!P0 MOV R0, 0x400 ;  /* 0x0000040000008802 */ /* 0x000fc80000000f00 */
[----:B-1----:R-:W-:-:S05]  /*121c0*/  @!P0 LEA R0, R3, R0, 0x18 ;  /* 0x0000000003008211 */ /* 0x002fca00078ec0ff */
[----:B0-----:R2:W-:Y:S01]  /*121d0*/  @!P0 STS.128 [R0+0x2a8d0], R16 ;  /* 0x02a8d01000008388 */ /* 0x0015e20000000c00 */
[----:B------:R-:W-:Y:S06]  /*121e0*/  BAR.ARV 0x5, 0x180 ;  /* 0x0146000000007b1d */ /* 0x000fec0000002000 */
.L_x_5020:
[----:B------:R3:W-:Y:S01]  /*121f0*/  STL [R1+0x18], RZ ;  /* 0x000018ff01007387 */ /* 0x0007e20000100800 */
[----:B------:R-:W-:Y:S01]  /*12200*/  ULDC UR4, c[0x0][0xc3c] ;  /* 0x00030f0000047ab9 */ /* 0x000fe20000000800 */
[----:B------:R-:W-:Y:S01]  /*12210*/  IMAD.MOV.U32 R26, RZ, RZ, 0x1 ;  /* 0x00000001ff1a7424 */ /* 0x000fe200078e00ff */
[----:B-1----:R-:W-:Y:S01]  /*12220*/  ISETP.GE.AND P0, PT, R19, UR4, PT ;  /* 0x0000000413007c0c */ /* 0x002fe2000bf06270 */
[----:B------:R-:W-:-:S12]  /*12230*/  IMAD.MOV.U32 R24, RZ, RZ, RZ ;  /* 0x000000ffff187224 */ /* 0x000fd800078e00ff */
[----:B---3--:R-:W-:Y:S05]  /*12240*/  @P0 BRA `(.L_x_5028) ;  /* 0x00000058000c0947 */ /* 0x008fea0003800000 */
[----:B------:R-:W0:Y:S01]  /*12250*/  S2R R11, SR_TID.X ;  /* 0x00000000000b7919 */ /* 0x000e220000002100 */
[----:B------:R-:W1:Y:S01]  /*12260*/  S2UR UR4, SR_CgaCtaId ;  /* 0x00000000000479c3 */ /* 0x000e620000008800 */
[----:B------:R-:W-:Y:S01]  /*12270*/  IMAD.MOV.U32 R26, RZ, RZ, 0x1 ;  /* 0x00000001ff1a7424 */ /* 0x000fe200078e00ff */
[----:B------:R-:W-:Y:S01]  /*12280*/  ULOP3.LUT UR42, UR44, 0x2, URZ, 0xfc, !UPT ;  /* 0x000000022c2a7892 */ /* 0x000fe2000f8efc3f */
[----:B------:R-:W-:Y:S01]  /*12290*/  IMAD.MOV.U32 R24, RZ, RZ, RZ ;  /* 0x000000ffff187224 */ /* 0x000fe200078e00ff */
[----:B------:R-:W-:Y:S01]  /*122a0*/  ULOP3.LUT UR43, UR44, 0x1, URZ, 0xfc, !UPT ;  /* 0x000000012c2b7892 */ /* 0x000fe2000f8efc3f */
[----:B------:R-:W-:Y:S01]  /*122b0*/  ULDC UR45, c[0x0][0xc] ;  /* 0x00000300002d7ab9 */ /* 0x000fe20000000800 */
[----:B-1----:R-:W-:Y:S02]  /*122c0*/  IMAD.U32 R33, RZ, RZ, UR4 ;  /* 0x00000004ff217e24 */ /* 0x002fe4000f8e00ff */
[C---:B0-----:R-:W-:Y:S01]  /*122d0*/  IMAD.SHL.U32 R2, R11.reuse, 0x80, RZ ;  /* 0x000000800b027824 */ /* 0x041fe200078e00ff */
[C---:B------:R-:W-:Y:S01]  /*122e0*/  LOP3.LUT R10, R11.reuse, 0x7f, RZ, 0xc0, !PT ;  /* 0x0000007f0b0a7812 */ /* 0x040fe200078ec0ff */
[C---:B------:R-:W-:Y:S01]  /*122f0*/  IMAD.SHL.U32 R22, R11.reuse, 0x40, RZ ;  /* 0x000000400b167824 */ /* 0x040fe200078e00ff */
[----:B--2---:R-:W-:Y:S01]  /*12300*/  SHF.R.U32.HI R0, RZ, 0x1, R11 ;  /* 0x00000001ff007819 */ /* 0x004fe2000001160b */
[C---:B------:R-:W-:Y:S01]  /*12310*/  IMAD.SHL.U32 R31, R11.reuse, 0x10, RZ ;  /* 0x000000100b1f7824 */ /* 0x040fe200078e00ff */
[----:B------:R-:W-:Y:S01]  /*12320*/  LOP3.LUT R4, R2, 0x380, RZ, 0xc0, !PT ;  /* 0x0000038002047812 */ /* 0x000fe200078ec0ff */
[----:B------:R-:W-:Y:S01]  /*12330*/  IMAD.SHL.U32 R7, R11, 0x2, RZ ;  /* 0x000000020b077824 */ /* 0x000fe200078e00ff */
[----:B------:R-:W-:-:S02]  /*12340*/  LOP3.LUT R3, R22, 0x180, RZ, 0xc0, !PT ;  /* 0x0000018016037812 */ /* 0x000fc400078ec0ff */
[----:B------:R-:W-:Y:S02]  /*12350*/  LOP3.LUT R2, R2, 0x400, RZ, 0xc0, !PT ;  /* 0x0000040002027812 */ /* 0x000fe400078ec0ff */
[----:B------:R-:W-:Y:S02]  /*12360*/  SHF.R.U32.HI R5, RZ, 0x5, R10 ;  /* 0x00000005ff057819 */ /* 0x000fe4000001160a */
[----:B------:R-:W-:Y:S02]  /*12370*/  LOP3.LUT R4, R4, 0x10, R11, 0xf8, !PT ;  /* 0x0000001004047812 */ /* 0x000fe400078ef80b */
[----:B------:R-:W-:Y:S01]  /*12380*/  LOP3.LUT R0, R3, 0x30, R0, 0xf8, !PT ;  /* 0x0000003003007812 */ /* 0x000fe200078ef800 */
[----:B------:R-:W-:Y:S01]  /*12390*/  IMAD.SHL.U32 R3, R11, 0x8, RZ ;  /* 0x000000080b037824 */ /* 0x000fe200078e00ff */
[----:B------:R-:W-:Y:S01]  /*123a0*/  LOP3.LUT R8, R31, 0x40, RZ, 0xc0, !PT ;  /* 0x000000401f087812 */ /* 0x000fe200078ec0ff */
[----:B------:R-:W-:Y:S01]  /*123b0*/  IMAD R2, R5, 0x800, R2 ;  /* 0x0000080005027824 */ /* 0x000fe200078e0202 */
[----:B------:R-:W-:-:S02]  /*123c0*/  LOP3.LUT R6, R31, 0x1b0, RZ, 0xc0, !PT ;  /* 0x000001b01f067812 */ /* 0x000fc400078ec0ff */
[----:B------:R-:W-:Y:S01]  /*123d0*/  LOP3.LUT R37, R4, 0x70, R31, 0x78, !PT ;  /* 0x0000007004257812 */ /* 0x000fe200078e781f */
[----:B------:R-:W-:Y:S01]  /*123e0*/  IMAD R5, R5, 0x200, R8 ;  /* 0x0000020005057824 */ /* 0x000fe200078e0208 */
[C---:B------:R-:W-:Y:S02]  /*123f0*/  R2P PR, R11.reuse, 0x6 ;  /* 0x000000060b007804 */ /* 0x040fe40000000000 */
[----:B------:R-:W-:Y:S01]  /*12400*/  LOP3.LUT R6, R6, 0x30, R7, 0x78, !PT ;  /* 0x0000003006067812 */ /* 0x000fe200078e7807 */
[----:B------:R-:W-:Y:S01]  /*12410*/  IMAD.IADD R37, R2, 0x1, R37 ;  /* 0x0000000102257824 */ /* 0x000fe200078e0225 */
[----:B------:R-:W-:Y:S01]  /*12420*/  LOP3.LUT R3, R0, 0x30, R3, 0x78, !PT ;  /* 0x0000003000037812 */ /* 0x000fe200078e7803 */
[----:B------:R-:W-:Y:S01]  /*12430*/  IMAD.SHL.U32 R0, R11, 0x20, RZ ;  /* 0x000000200b007824 */ /* 0x000fe200078e00ff */
[----:B------:R-:W-:Y:S01]  /*12440*/  MOV R4, 0x400 ;  /* 0x0000040000047802 */ /* 0x000fe20000000f00 */
[----:B------:R-:W-:Y:S01]  /*12450*/  IMAD.MOV.U32 R2, RZ, RZ, 0x20 ;  /* 0x00000020ff027424 */ /* 0x000fe200078e00ff */
[----:B------:R-:W-:Y:S01]  /*12460*/  LOP3.LUT R22, R3, 0x640, R22, 0xf8, !PT ;  /* 0x0000064003167812 */ /* 0x000fe200078ef816 */
[----:B------:R-:W-:Y:S01]  /*12470*/  IMAD.IADD R9, R6, 0x1, R5 ;  /* 0x0000000106097824 */ /* 0x000fe200078e0205 */
[----:B------:R-:W-:Y:S01]  /*12480*/  LOP3.LUT R5, R0, 0x60, RZ, 0xc0, !PT ;  /* 0x0000006000057812 */ /* 0x000fe200078ec0ff */
[C---:B------:R-:W-:Y:S01]  /*12490*/  VIADD R34, R37.reuse, 0x40 ;  /* 0x0000004025227836 */ /* 0x040fe20000000000 */
[----:B------:R-:W-:Y:S01]  /*124a0*/  SEL R0, R2, 0xffffffe0, !P1 ;  /* 0xffffffe002007807 */ /* 0x000fe20004800000 */
[----:B------:R-:W-:Y:S01]  /*124b0*/  @P2 VIADD R34, R37, 0xffffffc0 ;  /* 0xffffffc025222836 */ /* 0x000fe20000000000 */
[----:B------:R-:W-:Y:S01]  /*124c0*/  SHF.R.U32.HI R3, RZ, 0x2, R10 ;  /* 0x00000002ff037819 */ /* 0x000fe2000001160a */
[----:B------:R-:W-:Y:S01]  /*124d0*/  STL [R1], R9 ;  /* 0x0000000901007387 */ /* 0x000fe20000100800 */
[----:B------:R-:W-:Y:S01]  /*124e0*/  LEA R23, R33, R4, 0x18 ;  /* 0x0000000421177211 */ /* 0x000fe200078ec0ff */
[C---:B------:R-:W-:Y:S01]  /*124f0*/  IMAD.IADD R36, R0.reuse, 0x1, R37 ;  /* 0x0000000100247824 */ /* 0x040fe200078e0225 */
[----:B------:R-:W-:Y:S01]  /*12500*/  LOP3.LUT R31, R31, 0x30, RZ, 0xc0, !PT ;  /* 0x000000301f1f7812 */ /* 0x000fe200078ec0ff */
[----:B------:R-:W-:Y:S01]  /*12510*/  IMAD.IADD R0, R0, 0x1, R34 ;  /* 0x0000000100007824 */ /* 0x000fe200078e0222 */
[----:B------:R-:W-:Y:S02]  /*12520*/  STL [R1+0x18], RZ ;  /* 0x000018ff01007387 */ /* 0x000fe40000100800 */
[----:B------:R-:W-:-:S02]  /*12530*/  LOP3.LUT R2, R31, 0x80, RZ, 0xfc, !PT ;  /* 0x000000801f027812 */ /* 0x000fc400078efcff */
[----:B------:R0:W-:Y:S01]  /*12540*/  STL [R1+0x4], R0 ;  /* 0x0000040001007387 */ /* 0x0001e20000100800 */
[C---:B------:R-:W-:Y:S02]  /*12550*/  LOP3.LUT R2, R22.reuse, 0x4800, RZ, 0xfc, !PT ;  /* 0x0000480016027812 */ /* 0x040fe400078efcff */
[C---:B------:R-:W-:Y:S02]  /*12560*/  LOP3.LUT R2, R22.reuse, 0x3800, RZ, 0xfc, !PT ;  /* 0x0000380016027812 */ /* 0x040fe400078efcff */
[----:B0-----:R-:W-:Y:S01]  /*12570*/  LOP3.LUT R0, R3, R5, RZ, 0xfc, !PT ;  /* 0x0000000503007212 */ /* 0x001fe200078efcff */
[----:B------:R-:W-:Y:S01]  /*12580*/  IMAD.IADD R0, R23, 0x1, R9 ;  /* 0x0000000117007824 */ /* 0x000fe200078e0209 */
[----:B------:R-:W-:Y:S02]  /*12590*/  LOP3.LUT R3, R31, 0x40, RZ, 0xfc, !PT ;  /* 0x000000401f037812 */ /* 0x000fe400078efcff */
[C---:B------:R-:W-:Y:S02]  /*125a0*/  LOP3.LUT R3, R22.reuse, 0x2800, RZ, 0xfc, !PT ;  /* 0x0000280016037812 */ /* 0x040fe400078efcff */
[----:B------:R0:W-:Y:S01]  /*125b0*/  STL [R1+0x8], R0 ;  /* 0x0000080001007387 */ /* 0x0001e20000100800 */
[----:B------:R-:W-:-:S02]  /*125c0*/  LOP3.LUT R3, R22, 0x5000, RZ, 0xfc, !PT ;  /* 0x0000500016037812 */ /* 0x000fc400078efcff */
[C---:B0-----:R-:W-:Y:S02]  /*125d0*/  LOP3.LUT R0, R22.reuse, 0x3000, RZ, 0xfc, !PT ;  /* 0x0000300016007812 */ /* 0x041fe400078efcff */
[----:B------:R-:W-:-:S07]  /*125e0*/  LOP3.LUT R0, R22, 0x5800, RZ, 0xfc, !PT ;  /* 0x0000580016007812 */ /* 0x000fce00078efcff */
.L_x_5109:
[----:B0-2---:R-:W0:Y:S02]  /*125f0*/  LDC.64 R2, c[0x0][0xa28] ;  /* 0x00028a00ff027b82 */ /* 0x005e240000000a00 */
[----:B0-----:R-:W-:-:S04]  /*12600*/  ISETP.NE.U32.AND P0, PT, R2, RZ, PT ;  /* 0x000000ff0200720c */ /* 0x001fc80003f05070 */
[----:B------:R-:W-:-:S13]  /*12610*/  ISETP.NE.AND.EX P0, PT, R3, RZ, PT, P0 ;  /* 0x000000ff0300720c */ /* 0x000fda0003f05300 */
[----:B------:R-:W0:Y:S02]  /*12620*/  @P0 LDC.64 R2, c[0x0][0xa28] ;  /* 0x00028a00ff020b82 */ /* 0x000e240000000a00 */
[----:B0-----:R-:W-:-:S05]  /*12630*/  @P0 IMAD.WIDE R2, R19, 0x4, R2 ;  /* 0x0000000413020825 */ /* 0x001fca00078e0202 */
[----:B------:R0:W2:Y:S01]  /*12640*/  @P0 LDG.E R0, desc[UR56][R2.64] ;  /* 0x0000003802000981 */ /* 0x0000a2000c1e1900 */
[----:B------:R-:W-:Y:S01]  /*12650*/  LOP3.LUT R30, R30, 0xffffffbf, RZ, 0xc0, !PT ;  /* 0xffffffbf1e1e7812 */ /* 0x000fe200078ec0ff */
[----:B0-----:R-:W0:Y:S02]  /*12660*/  LDC.64 R2, c[0x0][0xa00] ;  /* 0x00028000ff027b82 */ /* 0x001e240000000a00 */
[----:B0-----:R-:W-:-:S04]  /*12670*/  ISETP.NE.U32.AND P1, PT, R2, RZ, PT ;  /* 0x000000ff0200720c */ /* 0x001fc80003f25070 */
[----:B------:R-:W-:Y:S02]  /*12680*/  ISETP.NE.AND.EX P2, PT, R3, RZ, PT, P1 ;  /* 0x000000ff0300720c */ /* 0x000fe40003f45310 */
[----:B------:R-:W0:Y:S01]  /*12690*/  LDC.64 R2, c[0x0][0xa18] ;  /* 0x00028600ff027b82 */ /* 0x000e220000000a00 */
[----:B-1---5:R-:W-:Y:S01]  /*126a0*/  IMAD.MOV.U32 R25, RZ, RZ, RZ ;  /* 0x000000ffff197224 */ /* 0x022fe200078e00ff */
[----:B------:R-:W-:-:S09]  /*126b0*/  UMOV UR36, URZ ;  /* 0x0000003f00247c82 */ /* 0x000fd20008000000 */
[----:B------:R-:W-:Y:S02]  /*126c0*/  @P2 LOP3.LUT R30, R30, 0x40, RZ, 0xfc, !PT ;  /* 0x000000401e1e2812 */ /* 0x000fe400078efcff */
[----:B0-----:R-:W-:-:S04]  /*126d0*/  ISETP.NE.U32.AND P1, PT, R2, RZ, PT ;  /* 0x000000ff0200720c */ /* 0x001fc80003f25070 */
[----:B------:R-:W-:-:S13]  /*126e0*/  ISETP.NE.AND.EX P1, PT, R3, RZ, PT, P1 ;  /* 0x000000ff0300720c */ /* 0x000fda0003f25310 */
[----:B------:R-:W0:Y:S02]  /*126f0*/  @P1 LDC.64 R2, c[0x0][0xa18] ;  /* 0x00028600ff021b82 */ /* 0x000e240000000a00 */
[----:B0-----:R-:W-:-:S05]  /*12700*/  @P1 IMAD.WIDE R2, R19, 0x4, R2 ;  /* 0x0000000413021825 */ /* 0x001fca00078e0202 */
[----:B---3--:R0:W3:Y:S02]  /*12710*/  @P1 LDG.E R4, desc[UR56][R2.64] ;  /* 0x0000003802041981 */ /* 0x0080e4000c1e1900 */
[----:B0-----:R-:W0:Y:S02]  /*12720*/  LDC.64 R2, c[0x0][0xa00] ;  /* 0x00028000ff027b82 */ /* 0x001e240000000a00 */
[----:B0-----:R-:W-:-:S05]  /*12730*/  IMAD.WIDE R2, R19, 0x4, R2 ;  /* 0x0000000413027825 */ /* 0x001fca00078e0202 */
[----:B------:R0:W5:Y:S01]  /*12740*/  @P2 LDG.E R25, desc[UR56][R2.64] ;  /* 0x0000003802192981 */ /* 0x000162000c1e1900 */
[----:B--2---:R-:W-:Y:S02]  /*12750*/  @P0 R2UR UR36, R0 ;  /* 0x00000000002402ca */ /* 0x004fe400000e0000 */
[----:B---3--:R-:W-:Y:S01]  /*12760*/  @P1 R2UR UR37, R4 ;  /* 0x00000000042512ca */ /* 0x008fe200000e0000 */
        /* <DEDUP_REMOVED lines=8> */
.L_x_5029:
[----:B------:R-:W-:Y:S01]  /*127f0*/  ULDC.64 UR6, c[0x0][0xa20] ;  /* 0x0002880000067ab9 */ /* 0x000fe20000000a00 */
[----:B------:R-:W-:Y:S01]  /*12800*/  ULDC.64 UR4, c[0x0][0x418] ;  /* 0x0001060000047ab9 */ /* 0x000fe20000000a00 */
[----:B------:R-:W-:Y:S01]  /*12810*/  ISETP.NE.U32.AND P0, PT, RZ, UR6, PT ;  /* 0x00000006ff007c0c */ /* 0x000fe2000bf05070 */
[----:B------:R-:W-:Y:S01]  /*12820*/  UISETP.NE.U32.AND UP0, UPT, UR4, URZ, UPT ;  /* 0x0000003f0400728c */ /* 0x000fe2000bf05070 */
[----:B------:R-:W-:Y:S02]  /*12830*/  ULDC UR39, c[0x0][0x2f0] ;  /* 0x0000bc0000277ab9 */ /* 0x000fe40000000800 */
[----:B------:R-:W-:Y:S01]  /*12840*/  ISETP.NE.AND.EX P0, PT, RZ, UR7, PT, P0 ;  /* 0x00000007ff007c0c */ /* 0x000fe2000bf05300 */
[----:B------:R-:W-:Y:S01]  /*12850*/  UISETP.NE.AND.EX UP0, UPT, UR5, URZ, UPT, UP0 ;  /* 0x0000003f0500728c */ /* 0x000fe2000bf05300 */
[----:B------:R-:W-:-:S03]  /*12860*/  ULDC UR4, c[0x0][0x424] ;  /* 0x0001090000047ab9 */ /* 0x000fc60000000800 */
[----:B------:R-:W-:-:S04]  /*12870*/  USEL UR4, UR4, 0x1, UP0 ;  /* 0x0000000104047887 */ /* 0x000fc80008000000 */
[----:B------:R-:W-:-:S04]  /*12880*/  UIMAD UR39, UR4, UR39, URZ ;  /* 0x00000027042772a4 */ /* 0x000fc8000f8e023f */
[----:B------:R-:W-:Y:S08]  /*12890*/  @!P0 BRA `(.L_x_5030) ;  /* 0x0000000000148947 */ /* 0x000ff00003800000 */
[----:B------:R-:W0:Y:S02]  /*128a0*/  LDC.64 R2, c[0x0][0xa20] ;  /* 0x00028800ff027b82 */ /* 0x000e240000000a00 */
[----:B0-----:R-:W-:-:S06]  /*128b0*/  IMAD.WIDE R2, R19, 0x4, R2 ;  /* 0x0000000413027825 */ /* 0x001fcc00078e0202 */
[----:B------:R-:W2:Y:S02]  /*128c0*/  LDG.E R2, desc[UR56][R2.64] ;  /* 0x0000003802027981 */ /* 0x000ea4000c1e1900 */
[----:B--2---:R-:W-:Y:S01]  /*128d0*/  R2UR UR39, R2 ;  /* 0x00000000022772ca */ /* 0x004fe200000e0000 */
[----:B------:R-:W-:-:S14]  /*128e0*/  BRA `(.L_x_5031) ;  /* 0x00000000002c7947 */ /* 0x000fdc0003800000 */
.L_x_5030:
        /* <DEDUP_REMOVED lines=11> */
.L_x_5031:
[----:B------:R-:W-:Y:S01]  /*129a0*/  R2UR UR38, R17 ;  /* 0x00000000112672ca */ /* 0x000fe200000e0000 */
[----:B------:R-:W-:Y:S01]  /*129b0*/  ULDC UR4, c[0x0][0x448] ;  /* 0x0001120000047ab9 */ /* 0x000fe20000000800 */
[----:B------:R-:W-:Y:S02]  /*129c0*/  UIADD3 UR39, -UR36, UR39, URZ ;  /* 0x0000002724277290 */ /* 0x000fe4000fffe13f */
[----:B------:R-:W-:Y:S02]  /*129d0*/  UISETP.NE.AND UP0, UPT, UR4, 0x1, UPT ;  /* 0x000000010400788c */ /* 0x000fe4000bf05270 */
[----:B------:R-:W-:Y:S01]  /*129e0*/  UIADD3 UR9, UR39, 0x1, -UR37 ;  /* 0x0000000127097890 */ /* 0x000fe2000fffe825 */
[----:B------:R-:W-:Y:S01]  /*129f0*/  ULDC.64 UR4, c[0x0][0x9e0] ;  /* 0x0002780000047ab9 */ /* 0x000fe20000000a00 */
[----:B------:R-:W-:-:S05]  /*12a00*/  UP2UR UR46, UPR, URZ, 0x1 ;  /* 0x000000013f2e7883 */ /* 0x000fca0008000000 */
[----:B------:R-:W-:Y:S02]  /*12a10*/  USHF.L.U32 UR38, UR38, 0x7, URZ ;  /* 0x0000000726267899 */ /* 0x000fe4000800063f */
[----:B------:R-:W-:Y:S01]  /*12a20*/  @UP0 ULDC UR6, c[0x0][0x44c] ;  /* 0x0001130000060ab9 */ /* 0x000fe20000000800 */
[----:B------:R-:W-:Y:S01]  /*12a30*/  @UP0 ULDC UR10, c[0x0][0x450] ;  /* 0x00011400000a0ab9 */ /* 0x000fe20000000800 */
[----:B------:R-:W-:-:S04]  /*12a40*/  UIADD3 UR8, UR38, 0x7f, URZ ;  /* 0x0000007f26087890 */ /* 0x000fc8000fffe03f */
[----:B------:R-:W-:-:S04]  /*12a50*/  UIMAD.WIDE.U32 UR6, UR8, UR6, URZ ;  /* 0x00000006080672a5 */ /* 0x000fc8000f8e003f */
        /* <DEDUP_REMOVED lines=16> */
.L_x_5033:
[----:B------:R-:W-:-:S11]  /*12b60*/  UISETP.NE.AND UP0, UPT, UR5, 0x1, UPT ;  /* 0x000000010500788c */ /* 0x000fd6000bf05270 */
[----:B------:R-:W-:Y:S02]  /*12b70*/  @UP0 ULDC.64 UR10, c[0x0][0x9e8] ;  /* 0x00027a00000a0ab9 */ /* 0x000fe40000000a00 */
[----:B------:R-:W-:-:S04]  /*12b80*/  UIMAD.WIDE.U32 UR6, UR8, UR10, URZ ;  /* 0x0000000a080672a5 */ /* 0x000fc8000f8e003f */
[----:B------:R-:W-:-:S12]  /*12b90*/  @UP0 USHF.R.U32.HI UR8, URZ, UR11, UR7 ;  /* 0x0000000b3f080299 */ /* 0x000fd80008011607 */
.L_x_5034:
[----:B------:R-:W-:-:S04]  /*12ba0*/  UIMAD UR8, UR8, UR5, UR5 ;  /* 0x00000005080872a4 */ /* 0x000fc8000f8e0205 */
[----:B------:R-:W-:-:S04]  /*12bb0*/  UISETP.LT.AND UP0, UPT, UR4, UR8, UPT ;  /* 0x000000080400728c */ /* 0x000fc8000bf01270 */
[----:B------:R-:W-:-:S12]  /*12bc0*/  USEL UR4, UR4, UR8, UP0 ;  /* 0x0000000804047287 */ /* 0x000fd80008000000 */
.L_x_5032:
        /* <DEDUP_REMOVED lines=31> */
.L_x_5036:
[----:B------:R-:W-:-:S11]  /*12dc0*/  UISETP.NE.AND UP0, UPT, UR5, 0x1, UPT ;  /* 0x000000010500788c */ /* 0x000fd6000bf05270 */
[----:B------:R-:W-:Y:S02]  /*12dd0*/  @UP0 ULDC.64 UR10, c[0x0][0x9e8] ;  /* 0x00027a00000a0ab9 */ /* 0x000fe40000000a00 */
[----:B------:R-:W-:-:S04]  /*12de0*/  UIMAD.WIDE.U32 UR6, UR4, UR10, URZ ;  /* 0x0000000a040672a5 */ /* 0x000fc8000f8e003f */
[----:B------:R-:W-:-:S12]  /*12df0*/  @UP0 USHF.R.U32.HI UR4, URZ, UR11, UR7 ;  /* 0x0000000b3f040299 */ /* 0x000fd80008011607 */
.L_x_5037:
[----:B------:R-:W-:-:S04]  /*12e00*/  UIMAD UR4, UR4, UR5, URZ ;  /* 0x00000005040472a4 */ /* 0x000fc8000f8e023f */
[----:B------:R-:W-:-:S04]  /*12e10*/  UISETP.LT.AND UP0, UPT, UR8, UR4, UPT ;  /* 0x000000040800728c */ /* 0x000fc8000bf01270 */
[----:B------:R-:W-:-:S12]  /*12e20*/  USEL UR8, UR8, UR4, !UP0 ;  /* 0x0000000408087287 */ /* 0x000fd8000c000000 */
.L_x_5035:
        /* <DEDUP_REMOVED lines=26> */
.L_x_5039:
        /* <DEDUP_REMOVED lines=20> */
.L_x_5042:
[----:B------:R-:W-:Y:S05]  /*13110*/  BSYNC B6 ;  /* 0x0000000000067941 */ /* 0x000fea0003800000 */
.L_x_5041:
        /* <DEDUP_REMOVED lines=22> */
.L_x_5044:
[----:B------:R-:W-:Y:S05]  /*13280*/  BSYNC B6 ;  /* 0x0000000000067941 */ /* 0x000fea0003800000 */
.L_x_5043:
        /* <DEDUP_REMOVED lines=20> */
.L_x_5046:
[----:B------:R-:W-:Y:S05]  /*133d0*/  BSYNC B6 ;  /* 0x0000000000067941 */ /* 0x000fea0003800000 */
.L_x_5045:
        /* <DEDUP_REMOVED lines=19> */
.L_x_5048:
[----:B------:R-:W-:Y:S05]  /*13510*/  BSYNC B6 ;  /* 0x0000000000067941 */ /* 0x000fea0003800000 */
.L_x_5047:
[----:B------:R-:W0:Y:S01]  /*13520*/  LDC.64 R2, c[0x0][0x9f8] ;  /* 0x00027e00ff027b82 */ /* 0x000e220000000a00 */
[----:B------:R-:W-:-:S07]  /*13530*/  IMAD.MOV.U32 R28, RZ, RZ, R19 ;  /* 0x000000ffff1c7224 */ /* 0x000fce00078e0013 */
[----:B------:R-:W1:Y:S01]  /*13540*/  LDC R4, c[0x0][0x430] ;  /* 0x00010c00ff047b82 */ /* 0x000e620000000800 */
[----:B------:R-:W2:Y:S01]  /*13550*/  S2R R21, SR_TID.X ;  /* 0x0000000000157919 */ /* 0x000ea20000002100 */
[----:B------:R-:W3:Y:S01]  /*13560*/  S2R R20, SR_TID.X ;  /* 0x0000000000147919 */ /* 0x000ee20000002100 */
[----:B------:R-:W-:-:S05]  /*13570*/  IMAD.U32 R7, RZ, RZ, UR40 ;  /* 0x00000028ff077e24 */ /* 0x000fca000f8e00ff */
[----:B------:R-:W4:Y:S01]  /*13580*/  LDC R11, c[0x0][0x2f4] ;  /* 0x0000bd00ff0b7b82 */ /* 0x000f220000000800 */
[----:B0-----:R-:W-:-:S04]  /*13590*/  ISETP.NE.U32.AND P0, PT, R2, RZ, PT ;  /* 0x000000ff0200720c */ /* 0x001fc80003f05070 */
[----:B------:R-:W-:-:S13]  /*135a0*/  ISETP.NE.AND.EX P0, PT, R3, RZ, PT, P0 ;  /* 0x000000ff0300720c */ /* 0x000fda0003f05300 */
[----:B------:R-:W0:Y:S02]  /*135b0*/  @P0 LDC.64 R2, c[0x0][0x9f8] ;  /* 0x00027e00ff020b82 */ /* 0x000e240000000a00 */
[----:B0-----:R-:W-:-:S05]  /*135c0*/  @P0 IMAD.WIDE R2, R19, 0x4, R2 ;  /* 0x0000000413020825 */ /* 0x001fca00078e0202 */
[----:B------:R0:W4:Y:S01]  /*135d0*/  @P0 LDG.E R28, desc[UR56][R2.64] ;  /* 0x00000038021c0981 */ /* 0x000122000c1e1900 */
[----:B-1----:R-:W-:Y:S01]  /*135e0*/  ISETP.NE.AND P1, PT, R4, 0x1, PT ;  /* 0x000000010400780c */ /* 0x002fe20003f25270 */
[----:B--2---:R-:W-:Y:S01]  /*135f0*/  IMAD.SHL.U32 R21, R21, 0x20, RZ ;  /* 0x0000002015157824 */ /* 0x004fe200078e00ff */
[----:B---3--:R-:W-:Y:S02]  /*13600*/  LOP3.LUT R20, R20, 0x7f, RZ, 0xc0, !PT ;  /* 0x0000007f14147812 */ /* 0x008fe400078ec0ff */
[----:B------:R-:W-:Y:S02]  /*13610*/  LEA R7, R7, 0xffffff80, 0x7 ;  /* 0xffffff8007077811 */ /* 0x000fe400078e38ff */
[----:B------:R-:W-:Y:S02]  /*13620*/  SHF.R.U32.HI R20, RZ, 0x2, R20 ;  /* 0x00000002ff147819 */ /* 0x000fe40000011614 */
[----:B------:R-:W-:Y:S02]  /*13630*/  LOP3.LUT R21, R21, 0x60, RZ, 0xc0, !PT ;  /* 0x0000006015157812 */ /* 0x000fe400078ec0ff */
[----:B------:R-:W-:-:S02]  /*13640*/  LOP3.LUT R30, R30, 0xffffffef, RZ, 0xc0, !PT ;  /* 0xffffffef1e1e7812 */ /* 0x000fc400078ec0ff */
[----:B------:R-:W-:Y:S01]  /*13650*/  LOP3.LUT R0, R7, R20, R21, 0xfe, !PT ;  /* 0x0000001407007212 */ /* 0x000fe200078efe15 */
[----:B0-----:R-:W0:Y:S01]  /*13660*/  @P1 LDC R3, c[0x0][0x434] ;  /* 0x00010d00ff031b82 */ /* 0x001e220000000800 */
[----:B----4-:R-:W-:Y:S02]  /*13670*/  ISETP.GE.AND P3, PT, R31, R11, PT ;  /* 0x0000000b1f00720c */ /* 0x010fe40003f66270 */
[C---:B------:R-:W-:Y:S01]  /*13680*/  ISETP.GE.AND P0, PT, R0.reuse, UR39, PT ;  /* 0x0000002700007c0c */ /* 0x040fe2000bf06270 */
[----:B------:R-:W-:Y:S01]  /*13690*/  VIADD R0, R0, UR36 ;  /* 0x0000002400007c36 */ /* 0x000fe20008000000 */
[----:B------:R-:W-:-:S03]  /*136a0*/  @P1 LOP3.LUT R30, R30, 0x10, RZ, 0xfc, !PT ;  /* 0x000000101e1e1812 */ /* 0x000fc600078efcff */
[----:B------:R-:W1:Y:S01]  /*136b0*/  @P1 LDC R2, c[0x0][0x438] ;  /* 0x00010e00ff021b82 */ /* 0x000e620000000800 */
[----:B------:R-:W-:Y:S02]  /*136c0*/  IMAD.MOV.U32 R8, RZ, RZ, R0 ;  /* 0x000000ffff087224 */ /* 0x000fe400078e0000 */
[----:B0-----:R-:W-:-:S05]  /*136d0*/  @P1 IMAD.HI.U32 R3, R0, R3, RZ ;  /* 0x0000000300031227 */ /* 0x001fca00078e00ff */
[----:B-1----:R-:W-:Y:S02]  /*136e0*/  @P1 SHF.R.U32.HI R8, RZ, R2, R3 ;  /* 0x00000002ff081219 */ /* 0x002fe40000011603 */
[----:B------:R-:W0:Y:S02]  /*136f0*/  @!P0 LDC.64 R2, c[0x0][0x428] ;  /* 0x00010a00ff028b82 */ /* 0x000e240000000a00 */
[--C-:B------:R-:W-:Y:S01]  /*13700*/  @!P0 SHF.R.S32.HI R9, RZ, 0x1f, R8.reuse ;  /* 0x0000001fff098819 */ /* 0x100fe20000011408 */
[----:B------:R-:W-:-:S04]  /*13710*/  IMAD.MOV R6, RZ, RZ, -R8 ;  /* 0x000000ffff067224 */ /* 0x000fc800078e0a08 */
[----:B------:R-:W-:Y:S02]  /*13720*/  IMAD R6, R4, R6, R0 ;  /* 0x0000000604067224 */ /* 0x000fe400078e0200 */
[----:B------:R-:W1:Y:S01]  /*13730*/  @!P0 LDC.64 R4, c[0x0][0x418] ;  /* 0x00010600ff048b82 */ /* 0x000e620000000a00 */
[----:B------:R-:W-:Y:S02]  /*13740*/  LOP3.LUT R20, R31, 0x40, RZ, 0xfc, !PT ;  /* 0x000000401f147812 */ /* 0x000fe400078efcff */
[----:B------:R-:W-:Y:S01]  /*13750*/  LOP3.LUT R30, R30, 0xfffffffb, RZ, 0xc0, !PT ;  /* 0xfffffffb1e1e7812 */ /* 0x000fe200078ec0ff */
[----:B------:R-:W-:-:S03]  /*13760*/  IMAD.U32 R12, RZ, RZ, UR42 ;  /* 0x0000002aff0c7e24 */ /* 0x000fc6000f8e00ff */
[----:B------:R-:W-:Y:S02]  /*13770*/  @P3 LOP3.LUT R30, R30, 0x4, RZ, 0xfc, !PT ;  /* 0x000000041e1e3812 */ /* 0x000fe400078efcff */
[----:B------:R-:W-:Y:S02]  /*13780*/  ISETP.NE.AND P2, PT, R12, 0x3, PT ;  /* 0x000000030c00780c */ /* 0x000fe40003f45270 */
[----:B------:R-:W-:Y:S02]  /*13790*/  LOP3.LUT R30, R30, 0xfffffff7, RZ, 0xc0, !PT ;  /* 0xfffffff71e1e7812 */ /* 0x000fe400078ec0ff */
[----:B------:R-:W-:Y:S02]  /*137a0*/  LOP3.LUT R10, R31, 0x80, RZ, 0xfc, !PT ;  /* 0x000000801f0a7812 */ /* 0x000fe400078efcff */
[----:B------:R-:W-:Y:S01]  /*137b0*/  LOP3.LUT R30, R30, 0xfffffffd, RZ, 0xc0, !PT ;  /* 0xfffffffd1e1e7812 */ /* 0x000fe200078ec0ff */
[----:B------:R-:W-:Y:S01]  /*137c0*/  UMOV UR4, 0xffffffff ;  /* 0xffffffff00047882 */ /* 0x000fe20000000000 */
[----:B------:R-:W-:Y:S01]  /*137d0*/  SHF.R.S32.HI R32, RZ, 0x1f, R28 ;  /* 0x0000001fff207819 */ /* 0x000fe2000001141c */
[----:B0-----:R-:W-:-:S04]  /*137e0*/  @!P0 IMAD.WIDE.U32 R8, R28, R2, R8 ;  /* 0x000000021c088225 */ /* 0x001fc800078e0008 */
[----:B------:R-:W-:-:S04]  /*137f0*/  @!P0 IMAD R2, R32, R2, RZ ;  /* 0x0000000220028224 */ /* 0x000fc800078e02ff */
[----:B------:R-:W-:Y:S01]  /*13800*/  @!P0 IMAD R0, R28, R3, R2 ;  /* 0x000000031c008224 */ /* 0x000fe200078e0202 */
[----:B-1----:R-:W-:-:S03]  /*13810*/  @!P0 LEA R2, P1, R8, R4, 0x2 ;  /* 0x0000000408028211 */ /* 0x002fc600078210ff */
[----:B------:R-:W-:-:S05]  /*13820*/  @!P0 IMAD.IADD R0, R9, 0x1, R0 ;  /* 0x0000000109008824 */ /* 0x000fca00078e0200 */
[----:B------:R-:W-:Y:S01]  /*13830*/  @!P0 LEA.HI.X R3, R8, R5, R0, 0x2, P1 ;  /* 0x0000000508038211 */ /* 0x000fe200008f1400 */
[----:B------:R-:W-:Y:S01]  /*13840*/  IMAD.MOV.U32 R5, RZ, RZ, RZ ;  /* 0x000000ffff057224 */ /* 0x000fe200078e00ff */
[----:B------:R-:W-:-:S05]  /*13850*/  ISETP.GE.AND P1, PT, R20, R11, PT ;  /* 0x0000000b1400720c */ /* 0x000fca0003f26270 */
[----:B------:R0:W5:Y:S01]  /*13860*/  @!P0 LDG.E R5, desc[UR56][R2.64] ;  /* 0x0000003802058981 */ /* 0x000162000c1e1900 */
[----:B------:R-:W-:-:S07]  /*13870*/  ISETP.GE.AND P0, PT, R10, R11, PT ;  /* 0x0000000b0a00720c */ /* 0x000fce0003f06270 */
[----:B------:R-:W-:-:S04]  /*13880*/  @P1 LOP3.LUT R30, R30, 0x2, RZ, 0xfc, !PT ;  /* 0x000000021e1e1812 */ /* 0x000fc800078efcff */
[----:B------:R-:W-:-:S04]  /*13890*/  @P2 LOP3.LUT R30, R30, 0x8, RZ, 0xfc, !PT ;  /* 0x000000081e1e2812 */ /* 0x000fc800078efcff */
[----:B------:R-:W-:-:S04]  /*138a0*/  LOP3.LUT R30, R30, 0xfffffffe, RZ, 0xc0, !PT ;  /* 0xfffffffe1e1e7812 */ /* 0x000fc800078ec0ff */
[----:B------:R-:W-:Y:S01]  /*138b0*/  @P0 LOP3.LUT R30, R30, 0x1, RZ, 0xfc, !PT ;  /* 0x000000011e1e0812 */ /* 0x000fe200078efcff */
[----:B0-----:R-:W-:Y:S06]  /*138c0*/  BRA.DIV UR4, `(.L_x_5049) ;  /* 0x0000004a04487947 */ /* 0x001fec000b800000 */
.L_x_5129:
[----:B------:R-:W-:Y:S01]  /*138d0*/  SHF.R.S32.HI R29, RZ, 0x1f, R18 ;  /* 0x0000001fff1d7819 */ /* 0x000fe20000011412 */
[----:B------:R-:W-:Y:S06]  /*138e0*/  @!P2 BRA `(.L_x_5050) ;  /* 0x000000000004a947 */ /* 0x000fec0003800000 */
[----:B------:R-:W-:Y:S01]  /*138f0*/  BPT.TRAP 0x1 ;  /* 0x000000040000795c */ /* 0x000fe20000300000 */
.L_x_5050:
[----:B------:R-:W-:Y:S01]  /*13900*/  IMAD R4, R24, 0x8, R23 ;  /* 0x0000000818047824 */ /* 0x000fe200078e0217 */
[----:B------:R-:W-:Y:S01]  /*13910*/  SHF.L.U32 R27, R26, 0x1f, RZ ;  /* 0x0000001f1a1b7819 */ /* 0x000fe200000006ff */
[----:B------:R-:W-:Y:S01]  /*13920*/  BSSY B0, `(.L_x_5051) ;  /* 0x0000004000007945 */ /* 0x000fe20003800000 */
[----:B------:R-:W-:Y:S02]  /*13930*/  SHF.R.S32.HI R20, RZ, 0x1f, R6 ;  /* 0x0000001fff147819 */ /* 0x000fe40000011406 */
[----:B------:R-:W0:Y:S02]  /*13940*/  SYNCS.PHASECHK.TRANS64.TRYWAIT P0, [R4+URZ+0x2a880], R27 ;  /* 0x02a8801b040075a7 */ /* 0x000e24000800017f */
[----:B0-----:R-:W-:Y:S05]  /*13950*/  @!P0 BRA `(.L_x_5052) ;  /* 0x0000004800508947 */ /* 0x001fea0003800000 */
.L_x_5130:
[----:B------:R-:W-:Y:S05]  /*13960*/  BSYNC B0 ;  /* 0x0000000000007941 */ /* 0x000fea0003800000 */
.L_x_5051:
[----:B------:R-:W2:Y:S01]  /*13970*/  LDL R10, [R1] ;  /* 0x00000000010a7983 */ /* 0x000ea20000100800 */
[----:B------:R-:W-:Y:S01]  /*13980*/  ULDC.64 UR4, c[0x0][0x328] ;  /* 0x0000ca0000047ab9 */ /* 0x000fe20000000a00 */
[----:B-----5:R-:W-:Y:S01]  /*13990*/  SHF.R.S32.HI R21, RZ, 0x1f, R5 ;  /* 0x0000001fff157819 */ /* 0x020fe20000011405 */
[----:B------:R-:W-:Y:S01]  /*139a0*/  IMAD R0, R20, UR4, RZ ;  /* 0x0000000414007c24 */ /* 0x000fe2000f8e02ff */
[----:B------:R-:W1:Y:S01]  /*139b0*/  S2R R8, SR_TID.X ;  /* 0x0000000000087919 */ /* 0x000e620000002100 */
[----:B------:R-:W-:Y:S01]  /*139c0*/  IMAD.WIDE.U32 R2, R6, UR4, RZ ;  /* 0x0000000406027c25 */ /* 0x000fe2000f8e00ff */
[----:B------:R-:W-:-:S03]  /*139d0*/  ULDC.64 UR6, c[0x0][0x318] ;  /* 0x0000c60000067ab9 */ /* 0x000fc60000000a00 */
        /* <DEDUP_REMOVED lines=15> */
[----:B------:R-:W-:Y:S02]  /*13ad0*/  IADD3 R7, -R11, UR39, -R7 ;  /* 0x000000270b077c10 */ /* 0x000fe4000fffe907 */
[----:B------:R-:W-:Y:S02]  /*13ae0*/  IADD3.X R9, R3, UR7, R9, P0, !PT ;  /* 0x0000000703097c10 */ /* 0x000fe400087fe409 */
[----:B------:R-:W-:Y:S01]  /*13af0*/  ISETP.GE.AND P5, PT, R7, 0x1, PT ;  /* 0x000000010700780c */ /* 0x000fe20003fa6270 */
[----:B--2---:R-:W-:Y:S01]  /*13b00*/  IMAD R10, R24, 0x6000, R10 ;  /* 0x00006000180a7824 */ /* 0x004fe200078e020a */
[----:B------:R-:W-:Y:S11]  /*13b10*/  BRA.DIV UR4, `(.L_x_5053) ;  /* 0x0000004604f47947 */ /* 0x000ff6000b800000 */
[----:B------:R-:W1:Y:S01]  /*13b20*/  SHFL.IDX PT, R2, R8, RZ, 0x1c1f ;  /* 0x001c1fff08027589 */ /* 0x000e6200000e0000 */
[----:B------:R-:W2:Y:S01]  /*13b30*/  LDC R12, c[0x0][0x2f4] ;  /* 0x0000bd00ff0c7b82 */ /* 0x000ea20000000800 */
[C---:B------:R-:W-:Y:S02]  /*13b40*/  LOP3.LUT R13, R31.reuse, 0x40, RZ, 0xfc, !PT ;  /* 0x000000401f0d7812 */ /* 0x040fe400078efcff */
[----:B------:R-:W3:Y:S01]  /*13b50*/  SHFL.IDX PT, R0, R9, RZ, 0x1c1f ;  /* 0x001c1fff09007589 */ /* 0x000ee200000e0000 */
[----:B------:R-:W-:Y:S02]  /*13b60*/  LOP3.LUT R11, R31, 0x80, RZ, 0xfc, !PT ;  /* 0x000000801f0b7812 */ /* 0x000fe400078efcff */
[C---:B------:R-:W-:Y:S02]  /*13b70*/  ISETP.GE.AND P6, PT, R7.reuse, 0x61, PT ;  /* 0x000000610700780c */ /* 0x040fe40003fc6270 */
[----:B------:R-:W-:Y:S02]  /*13b80*/  LOP3.LUT R30, R30, 0xffffffdf, RZ, 0xc0, !PT ;  /* 0xffffffdf1e1e7812 */ /* 0x000fe400078ec0ff */
[----:B------:R-:W-:-:S09]  /*13b90*/  ISETP.GE.AND P4, PT, R7, 0x21, PT ;  /* 0x000000210700780c */ /* 0x000fd20003f86270 */
[----:B------:R-:W-:Y:S02]  /*13ba0*/  @P6 LOP3.LUT R30, R30, 0x20, RZ, 0xfc, !PT ;  /* 0x000000201e1e6812 */ /* 0x000fe400078efcff */
[C---:B-1----:R-:W-:Y:S02]  /*13bb0*/  IADD3 R2, P0, R31.reuse, R2, RZ ;  /* 0x000000021f027210 */ /* 0x042fe40007f1e0ff */
[-C--:B--2---:R-:W-:Y:S02]  /*13bc0*/  ISETP.GE.AND P3, PT, R31, R12.reuse, PT ;  /* 0x0000000c1f00720c */ /* 0x084fe40003f66270 */
[----:B------:R-:W-:Y:S01]  /*13bd0*/  ISETP.GE.AND P2, PT, R13, R12, PT ;  /* 0x0000000c0d00720c */ /* 0x000fe20003f46270 */
[----:B---3--:R-:W-:Y:S01]  /*13be0*/  IMAD.X R3, RZ, RZ, R0, P0 ;  /* 0x000000ffff037224 */ /* 0x008fe200000e0600 */
[----:B------:R-:W-:Y:S01]  /*13bf0*/  ISETP.LT.OR P0, PT, R7, 0x1, P3 ;  /* 0x000000010700780c */ /* 0x000fe20001f01670 */
[----:B------:R-:W-:Y:S01]  /*13c00*/  IMAD.IADD R0, R23, 0x1, R10 ;  /* 0x0000000117007824 */ /* 0x000fe200078e020a */
[----:B------:R-:W-:-:S11]  /*13c10*/  ISETP.LT.OR P1, PT, R7, 0x1, P2 ;  /* 0x000000010700780c */ /* 0x000fd60001721670 */
[----:B------:R-:W-:Y:S01]  /*13c20*/  @!PT LDS RZ, [RZ] ;  /* 0x00000000fffff984 */ /* 0x000fe20000000800 */
[----:B------:R-:W-:Y:S01]  /*13c30*/  LDGSTS.E.BYPASS.LTC128B.128 [R0+0xc400], desc[UR56][R2.64], !P0 ;  /* 0x0c40000002007fae */ /* 0x000fe2000c101d78 */
[----:B------:R-:W-:-:S03]  /*13c40*/  ISETP.GE.AND P0, PT, R11, R12, PT ;  /* 0x0000000c0b00720c */ /* 0x000fc60003f06270 */
        /* <DEDUP_REMOVED lines=21> */
[----:B------:R-:W-:Y:S01]  /*13da0*/  LDGSTS.E.BYPASS.LTC128B.128 [R0+0xf400], desc[UR56][R2.64+0x40], !P1 ;  /* 0x0f40004002007fae */ /* 0x000fe2000c901d78 */
[----:B------:R-:W-:-:S13]  /*13db0*/  ISETP.LT.OR P1, PT, R7, 0x41, P0 ;  /* 0x000000410700780c */ /* 0x000fda0000721670 */
[----:B------:R1:W-:Y:S01]  /*13dc0*/  LDGSTS.E.BYPASS.LTC128B.128 [R0+0x11400], desc[UR56][R2.64+0x80], !P1 ;  /* 0x1140008002007fae */ /* 0x0003e2000c901d78 */
[----:B------:R-:W-:-:S03]  /*13dd0*/  ISETP.GE.AND P1, PT, R7, 0x41, PT ;  /* 0x000000410700780c */ /* 0x000fc60003f26270 */
[----:B-1-3--:R1:W2:Y:S10]  /*13de0*/  SHFL.IDX PT, R2, R8, 0x3, 0x1c1f ;  /* 0x007c1f0008027f89 */ /* 0x00a2b400000e0000 */
.L_x_5140:
[C---:B------:R-:W-:Y:S02]  /*13df0*/  ISETP.LT.OR P3, PT, R7.reuse, 0x61, P3 ;  /* 0x000000610700780c */ /* 0x040fe40001f61670 */
        /* <DEDUP_REMOVED lines=12> */
.L_x_5054:
        /* <DEDUP_REMOVED lines=11> */
.L_x_5055:
[----:B------:R2:W-:Y:S01]  /*13f70*/  SYNCS.ARRIVE.TRANS64.A1T0 RZ, [R4+URZ+0x2a870], RZ ;  /* 0x02a870ff04ff79a7 */ /* 0x0005e2000810003f */
[----:B------:R-:W-:Y:S05]  /*13f80*/  @!P3 BRA `(.L_x_5056) ;  /* 0x000000000004b947 */ /* 0x000fea0003800000 */
[----:B------:R-:W-:Y:S01]  /*13f90*/  BPT.TRAP 0x1 ;  /* 0x000000040000795c */ /* 0x000fe20000300000 */
.L_x_5056:
[----:B------:R-:W3:Y:S01]  /*13fa0*/  SYNCS.PHASECHK.TRANS64.TRYWAIT P0, [R4+URZ+0x2a840], R27 ;  /* 0x02a8401b040075a7 */ /* 0x000ee2000800017f */
[----:B------:R-:W-:Y:S04]  /*13fb0*/  BSSY B0, `(.L_x_5057) ;  /* 0x0000002000007945 */ /* 0x000fe80003800000 */
[----:B---3--:R-:W-:Y:S05]  /*13fc0*/  @!P0 BRA `(.L_x_5058) ;  /* 0x00000048006c8947 */ /* 0x008fea0003800000 */
.L_x_5141:
[----:B------:R-:W-:Y:S05]  /*13fd0*/  BSYNC B0 ;  /* 0x0000000000007941 */ /* 0x000fea0003800000 */
.L_x_5057:
[----:B------:R-:W-:Y:S01]  /*13fe0*/  ULDC.64 UR4, c[0x0][0x300] ;  /* 0x0000c00000047ab9 */ /* 0x000fe20000000a00 */
[----:B-1----:R-:W1:Y:S01]  /*13ff0*/  LDC R8, c[0x0][0x2f4] ;  /* 0x0000bd00ff087b82 */ /* 0x002e620000000800 */
[----:B------:R-:W-:Y:S01]  /*14000*/  IMAD R7, R20, UR4, RZ ;  /* 0x0000000414077c24 */ /* 0x000fe2000f8e02ff */
[----:B------:R-:W-:Y:S01]  /*14010*/  ULDC.64 UR6, c[0x0][0x2e8] ;  /* 0x0000ba0000067ab9 */ /* 0x000fe20000000a00 */
[C---:B------:R-:W-:Y:S01]  /*14020*/  IMAD.WIDE.U32 R2, R6.reuse, UR4, RZ ;  /* 0x0000000406027c25 */ /* 0x040fe2000f8e00ff */
[C---:B------:R-:W-:Y:S02]  /*14030*/  LOP3.LUT R10, R31.reuse, 0x80, RZ, 0xfc, !PT ;  /* 0x000000801f0a7812 */ /* 0x040fe400078efcff */
[----:B------:R-:W-:Y:S01]  /*14040*/  LOP3.LUT R9, R31, 0x40, RZ, 0xfc, !PT ;  /* 0x000000401f097812 */ /* 0x000fe200078efcff */
        /* <DEDUP_REMOVED lines=11> */
[-C--:B-1----:R-:W-:Y:S02]  /*14100*/  ISETP.GE.AND P2, PT, R10, R8.reuse, PT ;  /* 0x000000080a00720c */ /* 0x082fe40003f46270 */
[----:B------:R-:W-:Y:S01]  /*14110*/  IMAD R6, R18, UR5, R6 ;  /* 0x0000000512067c24 */ /* 0x000fe2000f8e0206 */
[----:B------:R-:W-:Y:S02]  /*14120*/  IADD3 R5, P0, R2, UR6, RZ ;  /* 0x0000000602057c10 */ /* 0x000fe4000ff1e0ff */
[----:B------:R-:W-:-:S02]  /*14130*/  ISETP.GE.AND P3, PT, R9, R8, PT ;  /* 0x000000080900720c */ /* 0x000fc40003f66270 */
[----:B------:R-:W-:Y:S01]  /*14140*/  IADD3.X R6, R3, UR7, R6, P0, !PT ;  /* 0x0000000703067c10 */ /* 0x000fe200087fe406 */
[----:B------:R-:W-:Y:S10]  /*14150*/  BRA.DIV UR4, `(.L_x_5059) ;  /* 0x0000004a041c7947 */ /* 0x000ff4000b800000 */
[----:B------:R-:W1:Y:S01]  /*14160*/  SHFL.IDX PT, R3, R5, RZ, 0x1c1f ;  /* 0x001c1fff05037589 */ /* 0x000e6200000e0000 */
[----:B------:R-:W-:-:S03]  /*14170*/  ISETP.GE.AND P6, PT, R31, R8, PT ;  /* 0x000000081f00720c */ /* 0x000fc60003fc6270 */
[----:B------:R-:W4:Y:S01]  /*14180*/  SHFL.IDX PT, R2, R6, RZ, 0x1c1f ;  /* 0x001c1fff06027589 */ /* 0x000f2200000e0000 */
[----:B-1----:R-:W-:-:S05]  /*14190*/  @P5 IADD3 R3, P0, R31, R3, RZ ;  /* 0x000000031f035210 */ /* 0x002fca0007f1e0ff */
[----:B----4-:R-:W-:-:S05]  /*141a0*/  @P5 IMAD.X R2, RZ, RZ, R2, P0 ;  /* 0x000000ffff025224 */ /* 0x010fca00000e0602 */
[----:B------:R-:W-:-:S04]  /*141b0*/  @P5 LOP3.LUT R3, R3, R2, RZ, 0x3c, !PT ;  /* 0x0000000203035212 */ /* 0x000fc800078e3cff */
[----:B------:R-:W-:-:S04]  /*141c0*/  @P5 LOP3.LUT R2, R3, R2, RZ, 0x3c, !PT ;  /* 0x0000000203025212 */ /* 0x000fc800078e3cff */
[----:B------:R-:W-:-:S05]  /*141d0*/  @P5 LOP3.LUT R3, R3, R2, RZ, 0x3c, !PT ;  /* 0x0000000203035212 */ /* 0x000fca00078e3cff */
[----:B------:R-:W-:Y:S01]  /*141e0*/  @!PT LDS RZ, [RZ] ;  /* 0x00000000fffff984 */ /* 0x000fe20000000800 */
[----:B------:R-:W-:Y:S04]  /*141f0*/  @P5 LDGSTS.E.BYPASS.LTC128B.128 [R0+0x1e400], desc[UR56][R2.64], !P6 ;  /* 0x1e40000002005fae */ /* 0x000fe8000f101d78 */
[----:B------:R-:W-:Y:S04]  /*14200*/  @P5 LDGSTS.E.BYPASS.LTC128B.128 [R0+0x20400], desc[UR56][R2.64+0x40], !P3 ;  /* 0x2040004002005fae */ /* 0x000fe8000d901d78 */
[----:B------:R1:W-:Y:S04]  /*14210*/  @P5 LDGSTS.E.BYPASS.LTC128B.128 [R0+0x22400], desc[UR56][R2.64+0x80], !P2 ;  /* 0x2240008002005fae */ /* 0x0003e8000d101d78 */
        /* <DEDUP_REMOVED lines=22> */
.L_x_5151:
[----:B------:R-:W-:Y:S02]  /*14380*/  LOP3.LUT P1, RZ, R30, 0x20, RZ, 0xc0, !PT ;  /* 0x000000201eff7812 */ /* 0x000fe4000782c0ff */
[----:B------:R-:W-:-:S11]  /*14390*/  ISETP.GE.AND P4, PT, R31, R8, PT ;  /* 0x000000081f00720c */ /* 0x000fd60003f86270 */
        /* <DEDUP_REMOVED lines=10> */
.L_x_5060:
        /* <DEDUP_REMOVED lines=11> */
.L_x_5061:
[----:B------:R0:W-:Y:S02]  /*144f0*/  SYNCS.ARRIVE.TRANS64.A1T0 RZ, [R4+URZ+0x2a830], RZ ;  /* 0x02a830ff04ff79a7 */ /* 0x0001e4000810003f */
[----:B------:R-:W-:Y:S05]  /*14500*/  WARPSYNC.ALL ;  /* 0x0000000000007948 */ /* 0x000fea0003800000 */
[----:B------:R-:W-:Y:S01]  /*14510*/  ULDC.64 UR4, c[0x0][0x298] ;  /* 0x0000a60000047ab9 */ /* 0x000fe20000000a00 */
[----:B------:R-:W-:Y:S01]  /*14520*/  VIADD R2, R23, 0x18400 ;  /* 0x0001840017027836 */ /* 0x000fe20000000000 */
[----:B------:R-:W-:Y:S01]  /*14530*/  SHF.R.S32.HI R0, RZ, 0x1f, R25 ;  /* 0x0000001fff007819 */ /* 0x000fe20000011419 */
[----:B0-23--:R-:W-:Y:S01]  /*14540*/  IMAD.WIDE.U32 R4, R25, UR4, RZ ;  /* 0x0000000419047c25 */ /* 0x00dfe2000f8e00ff */
        /* <DEDUP_REMOVED lines=24> */
.L_x_5063:
[----:B------:R-:W-:Y:S05]  /*146d0*/  BSYNC B6 ;  /* 0x0000000000067941 */ /* 0x000fea0003800000 */
.L_x_5062:
[----:B------:R-:W2:Y:S01]  /*146e0*/  LDL.LU.64 R20, [R1+0x10] ;  /* 0x0000100001147983 */ /* 0x000ea20000300a00 */
[----:B------:R-:W-:Y:S01]  /*146f0*/  ULDC.64 UR4, c[0x0][0x2d8] ;  /* 0x0000b60000047ab9 */ /* 0x000fe20000000a00 */
[----:B------:R-:W-:Y:S01]  /*14700*/  UISETP.NE.AND UP0, UPT, UR46, URZ, UPT ;  /* 0x0000003f2e00728c */ /* 0x000fe2000bf05270 */
[----:B------:R-:W-:Y:S01]  /*14710*/  IMAD.MOV.U32 R3, RZ, RZ, R25 ;  /* 0x000000ffff037224 */ /* 0x000fe200078e0019 */
[----:B------:R1:W5:Y:S01]  /*14720*/  LDL R7, [R1+0x8] ;  /* 0x0000080001077983 */ /* 0x0003620000100800 */
[----:B------:R-:W-:Y:S01]  /*14730*/  IMAD R0, R29, UR4, RZ ;  /* 0x000000041d007c24 */ /* 0x000fe2000f8e02ff */
[----:B------:R-:W-:Y:S01]  /*14740*/  LOP3.LUT P6, RZ, R30, 0x40, RZ, 0xc0, !PT ;  /* 0x000000401eff7812 */ /* 0x000fe200078cc0ff */
[----:B------:R-:W3:Y:S01]  /*14750*/  LDC R6, c[0x0][0x448] ;  /* 0x00011200ff067b82 */ /* 0x000ee20000000800 */
[----:B0-----:R-:W-:Y:S01]  /*14760*/  SHF.R.S32.HI R4, RZ, 0x1f, R19 ;  /* 0x0000001fff047819 */ /* 0x001fe20000011413 */
[----:B------:R-:W-:Y:S01]  /*14770*/  IMAD R0, R18, UR5, R0 ;  /* 0x0000000512007c24 */ /* 0x000fe2000f8e0200 */
[----:B------:R-:W-:-:S02]  /*14780*/  PLOP3.LUT P0, PT, PT, PT, UP0, 0x80, 0x0 ;  /* 0x000000000000781c */ /* 0x000fc40003f0f008 */
[----:B------:R-:W-:Y:S02]  /*14790*/  SEL R4, R4, RZ, !P6 ;  /* 0x000000ff04047207 */ /* 0x000fe40007000000 */
[C---:B------:R-:W-:Y:S02]  /*147a0*/  LOP3.LUT R9, R31.reuse, 0x40, RZ, 0xfc, !PT ;  /* 0x000000401f097812 */ /* 0x040fe400078efcff */
[----:B------:R-:W-:Y:S01]  /*147b0*/  LOP3.LUT R8, R31, 0x80, RZ, 0xfc, !PT ;  /* 0x000000801f087812 */ /* 0x000fe200078efcff */
[----:B--2---:R-:W-:Y:S01]  /*147c0*/  IMAD.MOV.U32 R2, RZ, RZ, R20 ;  /* 0x000000ffff027224 */ /* 0x004fe200078e0014 */
[----:B------:R-:W0:Y:S03]  /*147d0*/  S2R R21, SR_TID.X ;  /* 0x0000000000157919 */ /* 0x000e260000002100 */
[----:B------:R-:W-:Y:S01]  /*147e0*/  IMAD.WIDE.U32 R2, R18, UR4, R2 ;  /* 0x0000000412027c25 */ /* 0x000fe2000f8e0002 */
[----:B------:R-:W2:Y:S01]  /*147f0*/  S2R R20, SR_TID.X ;  /* 0x0000000000147919 */ /* 0x000ea20000002100 */
[----:B------:R-:W-:-:S02]  /*14800*/  ULDC.64 UR4, c[0x0][0x2e0] ;  /* 0x0000b80000047ab9 */ /* 0x000fc40000000a00 */
[----:B------:R-:W-:Y:S01]  /*14810*/  IMAD.IADD R3, R3, 0x1, R0 ;  /* 0x0000000103037824 */ /* 0x000fe200078e0200 */
[----:B------:R-:W-:Y:S01]  /*14820*/  SEL R0, R19, RZ, !P6 ;  /* 0x000000ff13007207 */ /* 0x000fe20007000000 */
[----:B------:R-:W-:-:S04]  /*14830*/  IMAD R4, R4, UR4, RZ ;  /* 0x0000000404047c24 */ /* 0x000fc8000f8e02ff */
[----:B------:R-:W-:Y:S01]  /*14840*/  IMAD.WIDE.U32 R2, R0, UR4, R2 ;  /* 0x0000000400027c25 */ /* 0x000fe2000f8e0002 */
[----:B------:R-:W-:-:S03]  /*14850*/  @UP0 ULDC UR4, c[0x0][0x44c] ;  /* 0x0001130000040ab9 */ /* 0x000fc60000000800 */
[----:B------:R-:W-:-:S04]  /*14860*/  IMAD R4, R0, UR5, R4 ;  /* 0x0000000500047c24 */ /* 0x000fc8000f8e0204 */
[----:B------:R-:W-:Y:S02]  /*14870*/  IMAD.IADD R3, R3, 0x1, R4 ;  /* 0x0000000103037824 */ /* 0x000fe400078e0204 */
[----:B0-----:R-:W-:Y:S01]  /*14880*/  IMAD.SHL.U32 R21, R21, 0x20, RZ ;  /* 0x0000002015157824 */ /* 0x001fe200078e00ff */
[----:B--2---:R-:W-:-:S04]  /*14890*/  LOP3.LUT R20, R20, 0x7f, RZ, 0xc0, !PT ;  /* 0x0000007f14147812 */ /* 0x004fc800078ec0ff */
[----:B------:R-:W-:Y:S02]  /*148a0*/  LOP3.LUT R21, R21, 0x60, RZ, 0xc0, !PT ;  /* 0x0000006015157812 */ /* 0x000fe400078ec0ff */
[----:B------:R-:W-:-:S04]  /*148b0*/  SHF.R.U32.HI R20, RZ, 0x2, R20 ;  /* 0x00000002ff147819 */ /* 0x000fc80000011614 */
[----:B------:R-:W-:-:S05]  /*148c0*/  LOP3.LUT R20, R20, R21, RZ, 0xfc, !PT ;  /* 0x0000001514147212 */ /* 0x000fca00078efcff */
[----:B------:R-:W-:-:S04]  /*148d0*/  VIADD R0, R20, UR38 ;  /* 0x0000002614007c36 */ /* 0x000fc80008000000 */
[----:B------:R-:W-:Y:S01]  /*148e0*/  @P0 IMAD.HI.U32 R5, R0, UR4, RZ ;  /* 0x0000000400050c27 */ /* 0x000fe2000f8e00ff */
[----:B------:R-:W-:Y:S01]  /*148f0*/  PLOP3.LUT P0, PT, PT, PT, UP0, 0x80, 0x0 ;  /* 0x000000000000781c */ /* 0x000fe20003f0f008 */
[----:B------:R-:W-:Y:S02]  /*14900*/  @UP0 ULDC UR4, c[0x0][0x450] ;  /* 0x0001140000040ab9 */ /* 0x000fe40000000800 */
[----:B------:R-:W-:Y:S01]  /*14910*/  IMAD.MOV.U32 R4, RZ, RZ, R0 ;  /* 0x000000ffff047224 */ /* 0x000fe200078e0000 */
[----:B------:R-:W0:Y:S09]  /*14920*/  S2R R20, SR_TID.X ;  /* 0x0000000000147919 */ /* 0x000e320000002100 */
[----:B------:R-:W-:Y:S01]  /*14930*/  @P0 SHF.R.U32.HI R4, RZ, UR4, R5 ;  /* 0x00000004ff040c19 */ /* 0x000fe20008011605 */
[----:B------:R-:W-:-:S04]  /*14940*/  ULDC.64 UR4, c[0x0][0x2d0] ;  /* 0x0000b40000047ab9 */ /* 0x000fc80000000a00 */
[----:B------:R-:W-:-:S04]  /*14950*/  IMAD.MOV R5, RZ, RZ, -R4 ;  /* 0x000000ffff057224 */ /* 0x000fc800078e0a04 */
[----:B---3--:R-:W-:Y:S01]  /*14960*/  IMAD R0, R6, R5, R0 ;  /* 0x0000000506007224 */ /* 0x008fe200078e0200 */
        /* <DEDUP_REMOVED lines=12> */
[----:B------:R-:W-:Y:S01]  /*14a30*/  ULDC UR4, c[0x0][0x2b8] ;  /* 0x0000ae0000047ab9 */ /* 0x000fe20000000800 */
[----:B0-----:R-:W-:Y:S02]  /*14a40*/  LOP3.LUT R20, R20, 0x7f, RZ, 0xc0, !PT ;  /* 0x0000007f14147812 */ /* 0x001fe400078ec0ff */
[----:B------:R-:W-:Y:S01]  /*14a50*/  IADD3.X R4, R3, UR5, R4, P0, !PT ;  /* 0x0000000503047c10 */ /* 0x000fe200087fe404 */
[----:B------:R-:W-:Y:S01]  /*14a60*/  UMOV UR5, 0xffffffff ;  /* 0xffffffff00057882 */ /* 0x000fe20000000000 */
[----:B------:R-:W-:Y:S02]  /*14a70*/  ISETP.GE.AND P3, PT, R31, UR4, PT ;  /* 0x000000041f007c0c */ /* 0x000fe4000bf66270 */
[----:B------:R-:W-:-:S02]  /*14a80*/  ISETP.GE.AND P2, PT, R9, UR4, PT ;  /* 0x0000000409007c0c */ /* 0x000fc4000bf46270 */
[----:B------:R-:W-:Y:S02]  /*14a90*/  ISETP.GE.AND P0, PT, R8, UR4, PT ;  /* 0x0000000408007c0c */ /* 0x000fe4000bf06270 */
[----:B------:R-:W-:Y:S01]  /*14aa0*/  SHF.R.U32.HI R9, RZ, 0x2, R20 ;  /* 0x00000002ff097819 */ /* 0x000fe20000011614 */
[----:B-1----:R-:W-:Y:S10]  /*14ab0*/  BRA.DIV UR5, `(.L_x_5064) ;  /* 0x00000046052c7947 */ /* 0x002ff4000b800000 */
[----:B------:R-:W0:Y:S01]  /*14ac0*/  SHFL.IDX PT, R3, R0, RZ, 0x1c1f ;  /* 0x001c1fff00037589 */ /* 0x000e2200000e0000 */
[----:B------:R-:W-:Y:S02]  /*14ad0*/  IMAD R5, R6, UR37, RZ ;  /* 0x0000002506057c24 */ /* 0x000fe4000f8e02ff */
[----:B------:R-:W-:Y:S01]  /*14ae0*/  VIADD R6, R9, UR38 ;  /* 0x0000002609067c36 */ /* 0x000fe20008000000 */
        /* <DEDUP_REMOVED lines=37> */
.L_x_5160:
        /* <DEDUP_REMOVED lines=10> */
[----:B------:R2:W-:Y:S04]  /*14de0*/  LDGSTS.E.BYPASS.LTC128B.128 [R7+0x1bc00], desc[UR56][R2.64+0x40], !P2 ;  /* 0x1bc0004002077fae */ /* 0x0005e8000d101d78 */
[----:B------:R2:W-:Y:S02]  /*14df0*/  LDGSTS.E.BYPASS.LTC128B.128 [R7+0x1dc00], desc[UR56][R2.64+0x80], !P0 ;  /* 0x1dc0008002077fae */ /* 0x0005e4000c101d78 */
.L_x_5066:
[----:B------:R-:W-:Y:S05]  /*14e00*/  BSYNC B0 ;  /* 0x0000000000007941 */ /* 0x000fea0003800000 */
.L_x_5065:
[----:B------:R-:W-:Y:S01]  /*14e10*/  NOP ;  /* 0x0000000000007918 */ /* 0x000fe20000000000 */
[----:B------:R-:W-:-:S13]  /*14e20*/  PLOP3.LUT P0, PT, PT, PT, PT, 0x80, 0x0 ;  /* 0x000000000000781c */ /* 0x000fda0003f0f070 */
.L_x_5067:
        /* <DEDUP_REMOVED lines=18> */
.L_x_5161:
[----:B------:R-:W-:Y:S05]  /*14f50*/  BSYNC B0 ;  /* 0x0000000000007941 */ /* 0x000fea0003800000 */
.L_x_5068:
[----:B------:R-:W-:-:S04]  /*14f60*/  UIADD3 UR4, UR40, -0x2, URZ ;  /* 0xfffffffe28047890 */ /* 0x000fc8000fffe03f */
[----:B------:R-:W-:-:S06]  /*14f70*/  UISETP.GE.AND UP0, UPT, UR4, UR41, UPT ;  /* 0x000000290400728c */ /* 0x000fcc000bf06270 */
[----:B------:R-:W-:-:S13]  /*14f80*/  PLOP3.LUT P0, PT, PT, PT, UP0, 0x80, 0x0 ;  /* 0x000000000000781c */ /* 0x000fda0003f0f008 */
[----:B------:R-:W-:Y:S05]  /*14f90*/  @!P0 BRA `(.L_x_5070) ;  /* 0x00000014005c8947 */ /* 0x000fea0003800000 */
[----:B------:R-:W-:Y:S02]  /*14fa0*/  IMAD.MOV.U32 R5, RZ, RZ, R24 ;  /* 0x000000ffff057224 */ /* 0x000fe400078e0018 */
[----:B------:R-:W-:Y:S02]  /*14fb0*/  IMAD.MOV.U32 R6, RZ, RZ, R26 ;  /* 0x000000ffff067224 */ /* 0x000fe400078e001a */
[----:B------:R-:W-:-:S07]  /*14fc0*/  IMAD.U32 R21, RZ, RZ, UR4 ;  /* 0x00000004ff157e24 */ /* 0x000fce000f8e00ff */
.L_x_5090:
[----:B01----:R-:W1:Y:S01]  /*14fd0*/  LDC R3, c[0x0][0x430] ;  /* 0x00010c00ff037b82 */ /* 0x003e620000000800 */
[----:B------:R-:W0:Y:S01]  /*14fe0*/  S2R R2, SR_TID.X ;  /* 0x0000000000027919 */ /* 0x000e220000002100 */
[----:B------:R-:W-:Y:S05]  /*14ff0*/  YIELD ;  /* 0x0000000000007946 */ /* 0x000fea0003800000 */
[----:B------:R-:W-:Y:S01]  /*15000*/  ULDC UR4, c[0x0][0x430] ;  /* 0x00010c0000047ab9 */ /* 0x000fe20000000800 */
[----:B-1----:R-:W-:Y:S02]  /*15010*/  ISETP.NE.AND P0, PT, R3, 0x1, PT ;  /* 0x000000010300780c */ /* 0x002fe40003f05270 */
[C---:B0-2---:R-:W-:Y:S01]  /*15020*/  LOP3.LUT R0, R2.reuse, 0x7f, RZ, 0xc0, !PT ;  /* 0x0000007f02007812 */ /* 0x045fe200078ec0ff */
[----:B------:R-:W-:-:S10]  /*15030*/  IMAD.SHL.U32 R2, R2, 0x20, RZ ;  /* 0x0000002002027824 */ /* 0x000fd400078e00ff */
[----:B------:R-:W0:Y:S01]  /*15040*/  @P0 LDC R4, c[0x0][0x434] ;  /* 0x00010d00ff040b82 */ /* 0x000e220000000800 */
[----:B------:R-:W-:Y:S02]  /*15050*/  SHF.R.U32.HI R3, RZ, 0x2, R0 ;  /* 0x00000002ff037819 */ /* 0x000fe40000011600 */
[----:B------:R-:W-:-:S03]  /*15060*/  LOP3.LUT R2, R2, 0x60, RZ, 0xc0, !PT ;  /* 0x0000006002027812 */ /* 0x000fc600078ec0ff */
[----:B------:R-:W-:Y:S02]  /*15070*/  IMAD R3, R21, 0x80, R3 ;  /* 0x0000008015037824 */ /* 0x000fe400078e0203 */
[----:B------:R-:W1:Y:S03]  /*15080*/  @P0 LDC R0, c[0x0][0x438] ;  /* 0x00010e00ff000b82 */ /* 0x000e660000000800 */
[----:B------:R-:W-:-:S05]  /*15090*/  IADD3 R3, R2, UR36, R3 ;  /* 0x0000002402037c10 */ /* 0x000fca000fffe003 */
        /* <DEDUP_REMOVED lines=15> */
[----:B------:R-:W-:Y:S02]  /*15190*/  IMAD.U32 R10, RZ, RZ, UR42 ;  /* 0x0000002aff0a7e24 */ /* 0x000fe4000f8e00ff */
[----:B------:R-:W-:Y:S02]  /*151a0*/  VIADD R24, R5, 0x1 ;  /* 0x0000000105187836 */ /* 0x000fe40000000000 */
[----:B------:R-:W-:Y:S01]  /*151b0*/  IMAD.MOV.U32 R0, RZ, RZ, R21 ;  /* 0x000000ffff007224 */ /* 0x000fe200078e0015 */
[----:B------:R-:W-:Y:S01]  /*151c0*/  ISETP.NE.AND P2, PT, R10, 0x3, PT ;  /* 0x000000030a00780c */ /* 0x000fe20003f45270 */
[----:B------:R-:W-:Y:S01]  /*151d0*/  VIADD R21, R21, 0xffffffff ;  /* 0xffffffff15157836 */ /* 0x000fe20000000000 */
[----:B------:R-:W-:Y:S02]  /*151e0*/  ISETP.NE.AND P0, PT, R24, 0x2, PT ;  /* 0x000000021800780c */ /* 0x000fe40003f05270 */
[----:B------:R-:W-:-:S02]  /*151f0*/  ISETP.GT.AND P1, PT, R0, UR41, PT ;  /* 0x0000002900007c0c */ /* 0x000fc4000bf24270 */
[----:B------:R-:W-:Y:S02]  /*15200*/  SEL R26, RZ, 0x1, P0 ;  /* 0x00000001ff1a7807 */ /* 0x000fe40000000000 */
[----:B------:R-:W-:Y:S02]  /*15210*/  SEL R24, R24, RZ, P0 ;  /* 0x000000ff18187207 */ /* 0x000fe40000000000 */
[----:B------:R-:W-:Y:S02]  /*15220*/  LOP3.LUT R26, R6, R26, RZ, 0x3c, !PT ;  /* 0x0000001a061a7212 */ /* 0x000fe400078e3cff */
[----:B--2---:R-:W-:Y:S01]  /*15230*/  SHF.R.S32.HI R10, RZ, 0x1f, R8 ;  /* 0x0000001fff0a7819 */ /* 0x004fe20000011408 */
[----:B------:R-:W-:Y:S06]  /*15240*/  @!P2 BRA `(.L_x_5071) ;  /* 0x000000000004a947 */ /* 0x000fec0003800000 */
[----:B------:R-:W-:Y:S01]  /*15250*/  BPT.TRAP 0x1 ;  /* 0x000000040000795c */ /* 0x000fe20000300000 */
.L_x_5071:
[----:B------:R-:W-:Y:S01]  /*15260*/  IMAD R4, R24, 0x8, R23 ;  /* 0x0000000818047824 */ /* 0x000fe200078e0217 */
[----:B------:R-:W-:Y:S01]  /*15270*/  SHF.L.U32 R20, R26, 0x1f, RZ ;  /* 0x0000001f1a147819 */ /* 0x000fe200000006ff */
[----:B------:R-:W-:Y:S01]  /*15280*/  BSSY B0, `(.L_x_5072) ;  /* 0x0000004000007945 */ /* 0x000fe20003800000 */
[----:B------:R-:W-:Y:S02]  /*15290*/  SHF.R.S32.HI R9, RZ, 0x1f, R7 ;  /* 0x0000001fff097819 */ /* 0x000fe40000011407 */
[----:B------:R-:W0:Y:S02]  /*152a0*/  SYNCS.PHASECHK.TRANS64.TRYWAIT P0, [R4+URZ+0x2a880], R20 ;  /* 0x02a88014040075a7 */ /* 0x000e24000800017f */
[----:B0-----:R-:W-:Y:S05]  /*152b0*/  @!P0 BRA `(.L_x_5073) ;  /* 0x00000040009c8947 */ /* 0x001fea0003800000 */
.L_x_5162:
[----:B------:R-:W-:Y:S05]  /*152c0*/  BSYNC B0 ;  /* 0x0000000000007941 */ /* 0x000fea0003800000 */
.L_x_5072:
[----:B------:R-:W2:Y:S01]  /*152d0*/  LDL R14, [R1] ;  /* 0x00000000010e7983 */ /* 0x000ea20000100800 */
[----:B------:R-:W-:Y:S01]  /*152e0*/  ULDC.64 UR4, c[0x0][0x328] ;  /* 0x0000ca0000047ab9 */ /* 0x000fe20000000a00 */
[----:B------:R-:W1:Y:S01]  /*152f0*/  LDC R11, c[0x0][0x2f4] ;  /* 0x0000bd00ff0b7b82 */ /* 0x000e620000000800 */
[----:B------:R-:W-:Y:S01]  /*15300*/  IMAD R0, R9, UR4, RZ ;  /* 0x0000000409007c24 */ /* 0x000fe2000f8e02ff */
[----:B------:R-:W-:Y:S01]  /*15310*/  ULDC.64 UR6, c[0x0][0x318] ;  /* 0x0000c60000067ab9 */ /* 0x000fe20000000a00 */
[----:B------:R-:W-:Y:S01]  /*15320*/  IMAD.WIDE.U32 R2, R7, UR4, RZ ;  /* 0x0000000407027c25 */ /* 0x000fe2000f8e00ff */
[C---:B------:R-:W-:Y:S02]  /*15330*/  LOP3.LUT R13, R31.reuse, 0x80, RZ, 0xfc, !PT ;  /* 0x000000801f0d7812 */ /* 0x040fe400078efcff */
[----:B------:R-:W-:Y:S01]  /*15340*/  LOP3.LUT R12, R31, 0x40, RZ, 0xfc, !PT ;  /* 0x000000401f0c7812 */ /* 0x000fe200078efcff */
        /* <DEDUP_REMOVED lines=11> */
[-C--:B------:R-:W-:Y:S01]  /*15400*/  ISETP.GE.AND P3, PT, R12, R11.reuse, PT ;  /* 0x0000000b0c00720c */ /* 0x080fe20003f66270 */
[----:B------:R-:W-:Y:S01]  /*15410*/  IMAD.WIDE.U32 R2, R18, UR4, R2 ;  /* 0x0000000412027c25 */ /* 0x000fe2000f8e0002 */
[----:B------:R-:W-:Y:S01]  /*15420*/  UMOV UR4, 0xffffffff ;  /* 0xffffffff00047882 */ /* 0x000fe20000000000 */
[----:B------:R-:W-:-:S02]  /*15430*/  ISETP.GE.AND P4, PT, R31, R11, PT ;  /* 0x0000000b1f00720c */ /* 0x000fc40003f86270 */
[----:B------:R-:W-:-:S04]  /*15440*/  IADD3 R25, P0, R2, UR6, RZ ;  /* 0x0000000602197c10 */ /* 0x000fc8000ff1e0ff */
[----:B------:R-:W-:Y:S01]  /*15450*/  IADD3.X R27, R27, UR7, R3, P0, !PT ;  /* 0x000000071b1b7c10 */ /* 0x000fe200087fe403 */
[----:B--2---:R-:W-:Y:S01]  /*15460*/  IMAD R35, R24, 0x6000, R14 ;  /* 0x0000600018237824 */ /* 0x004fe200078e020e */
[----:B------:R-:W-:Y:S07]  /*15470*/  BRA.DIV UR4, `(.L_x_5074) ;  /* 0x0000004204407947 */ /* 0x000fee000b800000 */
        /* <DEDUP_REMOVED lines=24> */
.L_x_5172:
        /* <DEDUP_REMOVED lines=10> */
.L_x_5075:
        /* <DEDUP_REMOVED lines=11> */
.L_x_5076:
[----:B------:R2:W-:Y:S01]  /*15750*/  SYNCS.ARRIVE.TRANS64.A1T0 RZ, [R4+URZ+0x2a870], RZ ;  /* 0x02a870ff04ff79a7 */ /* 0x0005e2000810003f */
[----:B------:R-:W-:Y:S05]  /*15760*/  @!P3 BRA `(.L_x_5077) ;  /* 0x000000000004b947 */ /* 0x000fea0003800000 */
[----:B------:R-:W-:Y:S01]  /*15770*/  BPT.TRAP 0x1 ;  /* 0x000000040000795c */ /* 0x000fe20000300000 */
.L_x_5077:
[----:B------:R-:W3:Y:S01]  /*15780*/  SYNCS.PHASECHK.TRANS64.TRYWAIT P0, [R4+URZ+0x2a840], R20 ;  /* 0x02a84014040075a7 */ /* 0x000ee2000800017f */
[----:B------:R-:W-:Y:S04]  /*15790*/  BSSY B0, `(.L_x_5078) ;  /* 0x0000002000007945 */ /* 0x000fe80003800000 */
[----:B---3--:R-:W-:Y:S05]  /*157a0*/  @!P0 BRA `(.L_x_5079) ;  /* 0x0000004000a88947 */ /* 0x008fea0003800000 */
.L_x_5173:
[----:B------:R-:W-:Y:S05]  /*157b0*/  BSYNC B0 ;  /* 0x0000000000007941 */ /* 0x000fea0003800000 */
.L_x_5078:
[----:B------:R-:W-:Y:S01]  /*157c0*/  ULDC.64 UR4, c[0x0][0x300] ;  /* 0x0000c00000047ab9 */ /* 0x000fe20000000a00 */
[----:B------:R-:W4:Y:S01]  /*157d0*/  LDC R11, c[0x0][0x2f4] ;  /* 0x0000bd00ff0b7b82 */ /* 0x000f220000000800 */
[----:B------:R-:W-:Y:S01]  /*157e0*/  IMAD R9, R9, UR4, RZ ;  /* 0x0000000409097c24 */ /* 0x000fe2000f8e02ff */
[----:B------:R-:W-:Y:S01]  /*157f0*/  ULDC.64 UR6, c[0x0][0x2e8] ;  /* 0x0000ba0000067ab9 */ /* 0x000fe20000000a00 */
[----:B------:R-:W-:Y:S01]  /*15800*/  IMAD.WIDE.U32 R2, R7, UR4, RZ ;  /* 0x0000000407027c25 */ /* 0x000fe2000f8e00ff */
        /* <DEDUP_REMOVED lines=13> */
[-C--:B----4-:R-:W-:Y:S02]  /*158e0*/  ISETP.GE.AND P2, PT, R13, R11.reuse, PT ;  /* 0x0000000b0d00720c */ /* 0x090fe40003f46270 */
[----:B------:R-:W-:Y:S01]  /*158f0*/  IMAD R8, R18, UR5, R8 ;  /* 0x0000000512087c24 */ /* 0x000fe2000f8e0208 */
[----:B------:R-:W-:Y:S02]  /*15900*/  IADD3 R7, P0, R2, UR6, RZ ;  /* 0x0000000602077c10 */ /* 0x000fe4000ff1e0ff */
[----:B------:R-:W-:-:S02]  /*15910*/  ISETP.GE.AND P3, PT, R12, R11, PT ;  /* 0x0000000b0c00720c */ /* 0x000fc40003f66270 */
[----:B------:R-:W-:Y:S02]  /*15920*/  IADD3.X R8, R8, UR7, R3, P0, !PT ;  /* 0x0000000708087c10 */ /* 0x000fe400087fe403 */
[----:B------:R-:W-:Y:S01]  /*15930*/  ISETP.GE.AND P4, PT, R31, R11, PT ;  /* 0x0000000b1f00720c */ /* 0x000fe20003f86270 */
[----:B------:R-:W-:-:S12]  /*15940*/  BRA.DIV UR4, `(.L_x_5080) ;  /* 0x0000004204547947 */ /* 0x000fd8000b800000 */
        /* <DEDUP_REMOVED lines=23> */
.L_x_5183:
        /* <DEDUP_REMOVED lines=10> */
.L_x_5081:
        /* <DEDUP_REMOVED lines=11> */
.L_x_5082:
[----:B------:R-:W-:Y:S01]  /*15c10*/  IMAD.U32 R0, RZ, RZ, UR43 ;  /* 0x0000002bff007e24 */ /* 0x000fe2000f8e00ff */
[----:B------:R0:W-:Y:S04]  /*15c20*/  SYNCS.ARRIVE.TRANS64.A1T0 RZ, [R4+URZ+0x2a830], RZ ;  /* 0x02a830ff04ff79a7 */ /* 0x0001e8000810003f */
[----:B------:R-:W-:-:S13]  /*15c30*/  ISETP.NE.AND P0, PT, R0, 0x3, PT ;  /* 0x000000030000780c */ /* 0x000fda0003f05270 */
[----:B0-----:R-:W-:Y:S05]  /*15c40*/  @!P0 BRA `(.L_x_5083) ;  /* 0x0000000000048947 */ /* 0x001fea0003800000 */
[----:B------:R-:W-:Y:S01]  /*15c50*/  BPT.TRAP 0x1 ;  /* 0x000000040000795c */ /* 0x000fe20000300000 */
.L_x_5083:
[----:B------:R-:W-:Y:S01]  /*15c60*/  LOP3.LUT R2, R6, 0x1, RZ, 0x3c, !PT ;  /* 0x0000000106027812 */ /* 0x000fe200078e3cff */
[----:B------:R-:W-:Y:S01]  /*15c70*/  IMAD R0, R5, 0x8, R23 ;  /* 0x0000000805007824 */ /* 0x000fe200078e0217 */
[----:B------:R-:W-:Y:S02]  /*15c80*/  BSSY B0, `(.L_x_5084) ;  /* 0x0000004000007945 */ /* 0x000fe40003800000 */
[----:B------:R-:W-:-:S04]  /*15c90*/  SHF.L.U32 R2, R2, 0x1f, RZ ;  /* 0x0000001f02027819 */ /* 0x000fc800000006ff */
[----:B------:R-:W0:Y:S02]  /*15ca0*/  SYNCS.PHASECHK.TRANS64.TRYWAIT P2, [R0+URZ+0x2a870], R2 ;  /* 0x02a87002000075a7 */ /* 0x000e24000804017f */
[----:B0-----:R-:W-:Y:S05]  /*15cb0*/  @!P2 BRA `(.L_x_5085) ;  /* 0x0000004000a8a947 */ /* 0x001fea0003800000 */
.L_x_5184:
[----:B------:R-:W-:Y:S05]  /*15cc0*/  BSYNC B0 ;  /* 0x0000000000007941 */ /* 0x000fea0003800000 */
.L_x_5084:
[----:B------:R-:W-:-:S05]  /*15cd0*/  IMAD.U32 R3, RZ, RZ, UR42 ;  /* 0x0000002aff037e24 */ /* 0x000fca000f8e00ff */
[----:B------:R-:W-:-:S13]  /*15ce0*/  ISETP.NE.AND P2, PT, R3, 0x3, PT ;  /* 0x000000030300780c */ /* 0x000fda0003f45270 */
[----:B------:R-:W-:Y:S05]  /*15cf0*/  @!P2 BRA `(.L_x_5086) ;  /* 0x000000000004a947 */ /* 0x000fea0003800000 */
[----:B------:R-:W-:Y:S01]  /*15d00*/  BPT.TRAP 0x1 ;  /* 0x000000040000795c */ /* 0x000fe20000300000 */
.L_x_5086:
[----:B------:R-:W-:Y:S01]  /*15d10*/  SHF.L.U32 R3, R6, 0x1f, RZ ;  /* 0x0000001f06037819 */ /* 0x000fe200000006ff */
[----:B------:R-:W-:-:S03]  /*15d20*/  IMAD R2, R5, 0x6000, RZ ;  /* 0x0000600005027824 */ /* 0x000fc600078e02ff */
[----:B------:R-:W0:Y:S02]  /*15d30*/  SYNCS.PHASECHK.TRANS64.TRYWAIT P2, [R0+URZ+0x2a860], R3 ;  /* 0x02a86003000075a7 */ /* 0x000e24000804017f */
[----:B0-----:R-:W-:Y:S05]  /*15d40*/  @!P2 BRA `(.L_x_5087) ;  /* 0x000000400098a947 */ /* 0x001fea0003800000 */
.L_x_5185:
[----:B------:R-:W-:Y:S01]  /*15d50*/  LOP3.LUT R3, R2, R22, RZ, 0xfc, !PT ;  /* 0x0000001602037212 */ /* 0x000fe200078efcff */
[----:B------:R-:W-:Y:S05]  /*15d60*/  WARPSYNC.ALL ;  /* 0x0000000000007948 */ /* 0x000fea0003800000 */
[----:B------:R-:W-:Y:S01]  /*15d70*/  IMAD.IADD R3, R23, 0x1, R3 ;  /* 0x0000000117037824 */ /* 0x000fe200078e0203 */
[----:B------:R-:W-:Y:S01]  /*15d80*/  LOP3.LUT R12, R22, 0x2800, RZ, 0xfc, !PT ;  /* 0x00002800160c7812 */ /* 0x000fe200078efcff */
[----:B------:R-:W5:Y:S04]  /*15d90*/  LDL R13, [R1+0x4] ;  /* 0x00000400010d7983 */ /* 0x000f680000100800 */
        /* <DEDUP_REMOVED lines=109> */
.L_x_5088:
[----:B--2---:R2:W-:Y:S01]  /*16470*/  SYNCS.ARRIVE.TRANS64.A1T0 RZ, [R0+URZ+0x2a850], RZ ;  /* 0x02a850ff00ff79a7 */ /* 0x0045e2000810003f */
[----:B------:R-:W-:Y:S06]  /*16480*/  BAR.SYNC.DEFER_BLOCKING 0x2, 0x80 ;  /* 0x0082000000007b1d */ /* 0x000fec0000010000 */
[----:B------:R-:W-:Y:S05]  /*16490*/  @!P0 BRA `(.L_x_5089) ;  /* 0x0000000000048947 */ /* 0x000fea0003800000 */
[----:B------:R-:W-:Y:S01]  /*164a0*/  BPT.TRAP 0x1 ;  /* 0x000000040000795c */ /* 0x000fe20000300000 */
.L_x_5089:
[----:B--2---:R-:W-:Y:S02]  /*164b0*/  VIADD R0, R0, 0x2a880 ;  /* 0x0002a88000007836 */ /* 0x004fe40000000000 */
[----:B------:R-:W-:Y:S02]  /*164c0*/  IMAD.MOV.U32 R5, RZ, RZ, R24 ;  /* 0x000000ffff057224 */ /* 0x000fe400078e0018 */
[----:B------:R-:W-:Y:S01]  /*164d0*/  IMAD.MOV.U32 R6, RZ, RZ, R26 ;  /* 0x000000ffff067224 */ /* 0x000fe200078e001a */
[----:B------:R-:W-:-:S04]  /*164e0*/  PRMT R0, R33, 0x654, R0 ;  /* 0x0000065421007816 */ /* 0x000fc80000000000 */
[----:B------:R2:W-:Y:S01]  /*164f0*/  SYNCS.ARRIVE.TRANS64.RED.A1T0 RZ, [R0+URZ], RZ ;  /* 0x000000ff00ff79a7 */ /* 0x0005e2000810043f */
[----:B------:R-:W-:Y:S05]  /*16500*/  @P1 BRA `(.L_x_5090) ;  /* 0xffffffe800b01947 */ /* 0x000fea000383ffff */
.L_x_5070:
[----:B0-2---:R-:W0:Y:S01]  /*16510*/  S2R R0, SR_TID.X ;  /* 0x0000000000007919 */ /* 0x005e220000002100 */
        /* <DEDUP_REMOVED lines=18> */
.L_x_5092:
[----:B------:R-:W-:Y:S05]  /*16640*/  BSYNC B0 ;  /* 0x0000000000007941 */ /* 0x000fea0003800000 */
.L_x_5091:
[----:B------:R-:W-:Y:S05]  /*16650*/  @!P0 BRA `(.L_x_5093) ;  /* 0x0000000000048947 */ /* 0x000fea0003800000 */
[----:B------:R-:W-:Y:S01]  /*16660*/  BPT.TRAP 0x1 ;  /* 0x000000040000795c */ /* 0x000fe20000300000 */
.L_x_5093:
[----:B------:R-:W-:Y:S01]  /*16670*/  LOP3.LUT R3, R26, 0x1, RZ, 0x3c, !PT ;  /* 0x000000011a037812 */ /* 0x000fe200078e3cff */
[----:B------:R-:W-:Y:S01]  /*16680*/  IMAD R2, R24, 0x8, R23 ;  /* 0x0000000818027824 */ /* 0x000fe200078e0217 */
[----:B------:R-:W-:Y:S02]  /*16690*/  BSSY B0, `(.L_x_5094) ;  /* 0x0000004000007945 */ /* 0x000fe40003800000 */
[----:B------:R-:W-:-:S04]  /*166a0*/  SHF.L.U32 R3, R3, 0x1f, RZ ;  /* 0x0000001f03037819 */ /* 0x000fc800000006ff */
[----:B------:R-:W0:Y:S02]  /*166b0*/  SYNCS.PHASECHK.TRANS64.TRYWAIT P1, [R2+URZ+0x2a870], R3 ;  /* 0x02a87003020075a7 */ /* 0x000e24000802017f */
[----:B0-----:R-:W-:Y:S05]  /*166c0*/  @!P1 BRA `(.L_x_5095) ;  /* 0x00000038004c9947 */ /* 0x001fea0003800000 */
.L_x_5186:
[----:B------:R-:W-:Y:S05]  /*166d0*/  BSYNC B0 ;  /* 0x0000000000007941 */ /* 0x000fea0003800000 */
.L_x_5094:
[----:B------:R-:W-:-:S05]  /*166e0*/  IMAD.U32 R0, RZ, RZ, UR42 ;  /* 0x0000002aff007e24 */ /* 0x000fca000f8e00ff */
[----:B------:R-:W-:-:S13]  /*166f0*/  ISETP.NE.AND P1, PT, R0, 0x3, PT ;  /* 0x000000030000780c */ /* 0x000fda0003f25270 */
[----:B------:R-:W-:Y:S05]  /*16700*/  @!P1 BRA `(.L_x_5096) ;  /* 0x0000000000049947 */ /* 0x000fea0003800000 */
[----:B------:R-:W-:Y:S01]  /*16710*/  BPT.TRAP 0x1 ;  /* 0x000000040000795c */ /* 0x000fe20000300000 */
.L_x_5096:
[----:B0-----:R-:W-:-:S04]  /*16720*/  SHF.L.U32 R3, R26, 0x1f, RZ ;  /* 0x0000001f1a037819 */ /* 0x001fc800000006ff */
[----:B------:R-:W0:Y:S02]  /*16730*/  SYNCS.PHASECHK.TRANS64.TRYWAIT P1, [R2+URZ+0x2a860], R3 ;  /* 0x02a86003020075a7 */ /* 0x000e24000802017f */
[----:B0-----:R-:W-:Y:S05]  /*16740*/  @!P1 BRA `(.L_x_5097) ;  /* 0x0000003800409947 */ /* 0x001fea0003800000 */
.L_x_5187:
[----:B0-----:R-:W-:Y:S01]  /*16750*/  IMAD R3, R24, 0x6000, RZ ;  /* 0x0000600018037824 */ /* 0x001fe200078e02ff */
[----:B------:R-:W-:Y:S05]  /*16760*/  WARPSYNC.ALL ;  /* 0x0000000000007948 */ /* 0x000fea0003800000 */
[----:B------:R-:W-:Y:S01]  /*16770*/  LOP3.LUT R0, R3, R22, RZ, 0xfc, !PT ;  /* 0x0000001603007212 */ /* 0x000fe200078efcff */
[----:B------:R-:W2:Y:S01]  /*16780*/  LDL R15, [R1+0x4] ;  /* 0x00000400010f7983 */ /* 0x000ea20000100800 */
[----:B------:R-:W-:-:S03]  /*16790*/  LOP3.LUT R14, R22, 0x2800, RZ, 0xfc, !PT ;  /* 0x00002800160e7812 */ /* 0x000fc600078efcff */
[----:B------:R-:W-:Y:S01]  /*167a0*/  IMAD.IADD R12, R23, 0x1, R0 ;  /* 0x00000001170c7824 */ /* 0x000fe200078e0200 */
[----:B------:R-:W-:-:S04]  /*167b0*/  IADD3 R0, R17, R3, R37 ;  /* 0x0000000311007210 */ /* 0x000fc80007ffe025 */
        /* <DEDUP_REMOVED lines=108> */
.L_x_5098:
[----:B--2---:R2:W-:Y:S01]  /*16e80*/  SYNCS.ARRIVE.TRANS64.A1T0 RZ, [R2+URZ+0x2a850], RZ ;  /* 0x02a850ff02ff79a7 */ /* 0x0045e2000810003f */
[----:B------:R-:W-:Y:S06]  /*16e90*/  BAR.SYNC.DEFER_BLOCKING 0x2, 0x80 ;  /* 0x0082000000007b1d */ /* 0x000fec0000010000 */
[----:B------:R-:W-:Y:S05]  /*16ea0*/  @!P0 BRA `(.L_x_5099) ;  /* 0x0000000000048947 */ /* 0x000fea0003800000 */
[----:B------:R-:W-:Y:S01]  /*16eb0*/  BPT.TRAP 0x1 ;  /* 0x000000040000795c */ /* 0x000fe20000300000 */
.L_x_5099:
[----:B--2---:R-:W-:Y:S02]  /*16ec0*/  VIADD R2, R2, 0x2a880 ;  /* 0x0002a88002027836 */ /* 0x004fe40000000000 */
[----:B------:R-:W-:-:S03]  /*16ed0*/  VIADD R24, R24, 0x1 ;  /* 0x0000000118187836 */ /* 0x000fc60000000000 */
[----:B------:R-:W-:Y:S02]  /*16ee0*/  PRMT R2, R33, 0x654, R2 ;  /* 0x0000065421027816 */ /* 0x000fe40000000002 */
[C---:B------:R-:W-:Y:S02]  /*16ef0*/  ISETP.NE.AND P0, PT, R24.reuse, 0x2, PT ;  /* 0x000000021800780c */ /* 0x040fe40003f05270 */
[----:B------:R2:W-:Y:S02]  /*16f00*/  SYNCS.ARRIVE.TRANS64.RED.A1T0 RZ, [R2+URZ], RZ ;  /* 0x000000ff02ff79a7 */ /* 0x0005e4000810043f */
[----:B------:R-:W-:Y:S02]  /*16f10*/  SEL R3, RZ, 0x1, P0 ;  /* 0x00000001ff037807 */ /* 0x000fe40000000000 */
[----:B------:R-:W-:Y:S02]  /*16f20*/  SEL R24, R24, RZ, P0 ;  /* 0x000000ff18187207 */ /* 0x000fe40000000000 */
[----:B------:R-:W-:-:S07]  /*16f30*/  LOP3.LUT R26, R26, R3, RZ, 0x3c, !PT ;  /* 0x000000031a1a7212 */ /* 0x000fce00078e3cff */
.L_x_5040:
[----:B------:R-:W-:Y:S05]  /*16f40*/  BSYNC B7 ;  /* 0x0000000000077941 */ /* 0x000fea0003800000 */
.L_x_5038:
[----:B------:R-:W-:-:S13]  /*16f50*/  LOP3.LUT P0, RZ, R30, 0x80, RZ, 0xc0, !PT ;  /* 0x000000801eff7812 */ /* 0x000fda000780c0ff */
[----:B------:R-:W-:Y:S05]  /*16f60*/  @!P0 BRA `(.L_x_5100) ;  /* 0x0000000000208947 */ /* 0x000fea0003800000 */
[----:B------:R-:W3:Y:S08]  /*16f70*/  S2UR UR4, SR_CgaCtaId ;  /* 0x00000000000479c3 */ /* 0x000ef00000008800 */
[----:B------:R-:W-:Y:S01]  /*16f80*/  BAR.SYNC.DEFER_BLOCKING 0x5, 0x180 ;  /* 0x0146000000007b1d */ /* 0x000fe20000010000 */
[----:B------:R-:W-:Y:S01]  /*16f90*/  MOV R0, 0x400 ;  /* 0x0000040000007802 */ /* 0x000fe20000000f00 */
[----:B---3--:R-:W-:-:S05]  /*16fa0*/  IMAD.U32 R33, RZ, RZ, UR4 ;  /* 0x00000004ff217e24 */ /* 0x008fca000f8e00ff */
[----:B------:R-:W-:-:S05]  /*16fb0*/  LEA R23, R33, R0, 0x18 ;  /* 0x0000000021177211 */ /* 0x000fca00078ec0ff */
[----:B0-----:R3:W4:Y:S01]  /*16fc0*/  LDS.128 R16, [R23+0x2a8d0] ;  /* 0x02a8d00017107984 */ /* 0x0017220000000c00 */
[----:B------:R-:W-:Y:S06]  /*16fd0*/  BAR.ARV 0x4, 0x180 ;  /* 0x0106000000007b1d */ /* 0x000fec0000002000 */
[----:B------:R-:W-:Y:S05]  /*16fe0*/  BRA `(.L_x_5101) ;  /* 0x0000000800987947 */ /* 0x000fea0003800000 */
.L_x_5100:
        /* <DEDUP_REMOVED lines=8> */
[----:B--2---:R-:W0:Y:S02]  /*17070*/  @!P1 LDC.64 R2, c[0x0][0xc80] ;  /* 0x00032000ff029b82 */ /* 0x004e240000000a00 */
[----:B0-----:R-:W-:-:S05]  /*17080*/  @!P1 IMAD.WIDE R2, R5, 0x4, R2 ;  /* 0x0000000405029825 */ /* 0x001fca00078e0202 */
[----:B------:R-:W2:Y:S01]  /*17090*/  @!P1 LDG.E R17, desc[UR56][R2.64] ;  /* 0x0000003802119981 */ /* 0x000ea2000c1e1900 */
[C---:B------:R-:W-:Y:S02]  /*170a0*/  ISETP.NE.AND P1, PT, R6.reuse, RZ, PT ;  /* 0x000000ff0600720c */ /* 0x040fe40003f25270 */
[C---:B------:R-:W-:Y:S02]  /*170b0*/  ISETP.GE.U32.AND P2, PT, R6.reuse, 0x2, PT ;  /* 0x000000020600780c */ /* 0x040fe40003f46070 */
[C---:B------:R-:W-:Y:S02]  /*170c0*/  ISETP.GE.U32.AND P3, PT, R6.reuse, 0x4, PT ;  /* 0x000000040600780c */ /* 0x040fe40003f66070 */
[C---:B------:R-:W-:Y:S02]  /*170d0*/  ISETP.GE.U32.AND P4, PT, R6.reuse, 0x8, PT ;  /* 0x000000080600780c */ /* 0x040fe40003f86070 */
[----:B------:R-:W-:Y:S02]  /*170e0*/  ISETP.GE.U32.AND P5, PT, R6, 0x10, PT ;  /* 0x000000100600780c */ /* 0x000fe40003fa6070 */
[----:B------:R-:W-:Y:S04]  /*170f0*/  SHFL.IDX PT, R6, R16, 0x1, 0x1f ;  /* 0x00201f0010067f89 */ /* 0x000fe800000e0000 */
        /* <DEDUP_REMOVED lines=10> */
[----:B------:R-:W2:Y:S02]  /*171a0*/  SHFL.UP PT, R3, R2, 0x8, RZ ;  /* 0x0500000002037989 */ /* 0x000ea400000e00ff */
[----:B--2---:R-:W-:-:S05]  /*171b0*/  SEL R3, R3, RZ, P4 ;  /* 0x000000ff03037207 */ /* 0x004fca0002000000 */
[----:B------:R-:W-:-:S05]  /*171c0*/  IMAD.IADD R3, R2, 0x1, R3 ;  /* 0x0000000102037824 */ /* 0x000fca00078e0203 */
[----:B------:R-:W2:Y:S02]  /*171d0*/  SHFL.UP PT, R0, R3, 0x10, RZ ;  /* 0x0600000003007989 */ /* 0x000ea400000e00ff */
[----:B--2---:R-:W-:-:S05]  /*171e0*/  SEL R0, R0, RZ, P5 ;  /* 0x000000ff00007207 */ /* 0x004fca0002800000 */
[----:B------:R-:W-:Y:S02]  /*171f0*/  IMAD.IADD R5, R3, 0x1, R0 ;  /* 0x0000000103057824 */ /* 0x000fe400078e0200 */
[----:B------:R-:W-:Y:S04]  /*17200*/  SHFL.IDX PT, R0, R16, RZ, 0x1f ;  /* 0x00001fff10007589 */ /* 0x000fe800000e0000 */
[----:B------:R-:W0:Y:S02]  /*17210*/  SHFL.IDX PT, R7, R5, 0x1f, 0x1f ;  /* 0x03e01f0005077f89 */ /* 0x000e2400000e0000 */
[----:B0-----:R-:W-:-:S04]  /*17220*/  IMAD R7, R7, R4, RZ ;  /* 0x0000000407077224 */ /* 0x001fc800078e02ff */
[----:B------:R-:W-:-:S05]  /*17230*/  IMAD.IADD R16, R6, 0x1, R7 ;  /* 0x0000000106107824 */ /* 0x000fca00078e0207 */
[----:B------:R-:W-:-:S13]  /*17240*/  ISETP.GT.AND P6, PT, R16, R0, PT ;  /* 0x000000001000720c */ /* 0x000fda0003fc4270 */
[----:B------:R-:W-:Y:S05]  /*17250*/  @P6 BRA `(.L_x_5102) ;  /* 0x0000000000946947 */ /* 0x000fea0003800000 */
.L_x_5106:
        /* <DEDUP_REMOVED lines=13> */
.L_x_5105:
[----:B------:R-:W-:Y:S05]  /*17330*/  BSYNC B0 ;  /* 0x0000000000007941 */ /* 0x000fea0003800000 */
.L_x_5104:
        /* <DEDUP_REMOVED lines=23> */
.L_x_5102:
[----:B------:R-:W-:-:S04]  /*174b0*/  IMAD.IADD R16, R16, 0x1, -R7 ;  /* 0x0000000110107824 */ /* 0x000fc800078e0a07 */
[----:B------:R-:W-:-:S05]  /*174c0*/  IMAD R3, R5, R4, R16 ;  /* 0x0000000405037224 */ /* 0x000fca00078e0210 */
[----:B------:R-:W-:Y:S02]  /*174d0*/  ISETP.GT.AND P0, PT, R3, R0, PT ;  /* 0x000000000300720c */ /* 0x000fe40003f04270 */
[----:B------:R-:W0:Y:S11]  /*174e0*/  LDC.64 R2, c[0x0][0xc90] ;  /* 0x00032400ff027b82 */ /* 0x000e360000000a00 */
[----:B------:R-:W-:-:S04]  /*174f0*/  VOTE.ANY R8, PT, !P0 ;  /* 0x0000000000087806 */ /* 0x000fc800040e0100 */
[----:B------:R-:W2:Y:S01]  /*17500*/  POPC R7, R8 ;  /* 0x0000000800077309 */ /* 0x000ea20000000000 */
[----:B------:R-:W-:Y:S01]  /*17510*/  ISETP.NE.AND P0, PT, R8, RZ, PT ;  /* 0x000000ff0800720c */ /* 0x000fe20003f05270 */
[----:B--2---:R-:W-:Y:S01]  /*17520*/  IMAD.IADD R19, R7, 0x1, R19 ;  /* 0x0000000107137824 */ /* 0x004fe200078e0213 */
[----:B------:R2:W3:Y:S03]  /*17530*/  SHFL.IDX PT, R17, R17, R7, 0x1f ;  /* 0x00001f0711117589 */ /* 0x0004e600000e0000 */
[----:B0-----:R-:W-:-:S05]  /*17540*/  IMAD.WIDE R2, R19, 0x4, R2 ;  /* 0x0000000413027825 */ /* 0x001fca00078e0202 */
[----:B------:R0:W5:Y:S02]  /*17550*/  LDG.E R6, desc[UR56][R2.64] ;  /* 0x0000003802067981 */ /* 0x000164000c1e1900 */
[----:B0-----:R-:W-:Y:S01]  /*17560*/  IMAD.MOV.U32 R2, RZ, RZ, RZ ;  /* 0x000000ffff027224 */ /* 0x001fe200078e00ff */
[----:B--23--:R-:W-:Y:S06]  /*17570*/  @!P0 BRA `(.L_x_5107) ;  /* 0x0000000000088947 */ /* 0x00cfec0003800000 */
[----:B------:R-:W-:-:S06]  /*17580*/  VIADD R2, R7, 0xffffffff ;  /* 0xffffffff07027836 */ /* 0x000fcc0000000000 */
[----:B------:R0:W2:Y:S02]  /*17590*/  SHFL.IDX PT, R2, R5, R2, 0x1f ;  /* 0x00001f0205027589 */ /* 0x0000a400000e0000 */
.L_x_5107:
[----:B0----5:R-:W-:Y:S02]  /*175a0*/  IMAD R5, R17, R6, RZ ;  /* 0x0000000611057224 */ /* 0x021fe400078e02ff */
[----:B--2---:R-:W-:-:S03]  /*175b0*/  IMAD R16, R2, R4, R16 ;  /* 0x0000000402107224 */ /* 0x004fc600078e0210 */
[----:B------:R-:W-:Y:S01]  /*175c0*/  IABS R7, R5 ;  /* 0x0000000500077213 */ /* 0x000fe20000000000 */
[----:B------:R-:W-:-:S03]  /*175d0*/  IMAD.IADD R0, R0, 0x1, -R16 ;  /* 0x0000000100007824 */ /* 0x000fc600078e0a10 */
[----:B------:R-:W0:Y:S08]  /*175e0*/  I2F.RP R3, R7 ;  /* 0x0000000700037306 */ /* 0x000e300000209400 */
[----:B0-----:R-:W0:Y:S02]  /*175f0*/  MUFU.RCP R3, R3 ;  /* 0x0000000300037308 */ /* 0x001e240000001000 */
[----:B0-----:R-:W-:-:S06]  /*17600*/  VIADD R3, R3, 0xffffffe ;  /* 0x0ffffffe03037836 */ /* 0x001fcc0000000000 */
[----:B------:R-:W0:Y:S02]  /*17610*/  F2I.FTZ.U32.TRUNC.NTZ R3, R3 ;  /* 0x0000000300037305 */ /* 0x000e24000021f000 */
[----:B0-----:R-:W-:-:S04]  /*17620*/  IMAD.MOV R2, RZ, RZ, -R3 ;  /* 0x000000ffff027224 */ /* 0x001fc800078e0a03 */
[----:B------:R-:W-:Y:S02]  /*17630*/  IMAD R8, R2, R7, RZ ;  /* 0x0000000702087224 */ /* 0x000fe400078e02ff */
[----:B------:R-:W-:-:S04]  /*17640*/  IMAD.MOV.U32 R2, RZ, RZ, RZ ;  /* 0x000000ffff027224 */ /* 0x000fc800078e00ff */
[----:B------:R-:W-:Y:S01]  /*17650*/  IMAD.HI.U32 R2, R3, R8, R2 ;  /* 0x0000000803027227 */ /* 0x000fe200078e0002 */
[----:B------:R-:W-:Y:S02]  /*17660*/  IABS R8, R5 ;  /* 0x0000000500087213 */ /* 0x000fe40000000000 */
[----:B------:R-:W-:-:S03]  /*17670*/  IABS R3, R0 ;  /* 0x0000000000037213 */ /* 0x000fc60000000000 */
        /* <DEDUP_REMOVED lines=18> */
[----:B------:R-:W-:-:S03]  /*177a0*/  IMAD.IADD R7, R0, 0x1, R7 ;  /* 0x0000000100077824 */ /* 0x000fc600078e0207 */
[----:B------:R-:W-:-:S04]  /*177b0*/  IABS R6, R4 ;  /* 0x0000000400067213 */ /* 0x000fc80000000000 */
        /* <DEDUP_REMOVED lines=10> */
[----:B------:R-:W-:-:S04]  /*17860*/  IMAD.HI.U32 R2, R2, R3, RZ ;  /* 0x0000000302027227 */ /* 0x000fc800078e00ff */
[----:B------:R-:W-:-:S04]  /*17870*/  IMAD.MOV R5, RZ, RZ, -R5 ;  /* 0x000000ffff057224 */ /* 0x000fc800078e0a05 */
        /* <DEDUP_REMOVED lines=10> */
[----:B------:R-:W-:Y:S01]  /*17920*/  @!P1 LOP3.LUT R2, RZ, R4, RZ, 0x33, !PT ;  /* 0x00000004ff029212 */ /* 0x000fe200078e33ff */
[----:B------:R-:W-:-:S04]  /*17930*/  IMAD.MOV R4, RZ, RZ, -R4 ;  /* 0x000000ffff047224 */ /* 0x000fc800078e0a04 */
[----:B------:R-:W-:Y:S01]  /*17940*/  IMAD R18, R2, R4, R7 ;  /* 0x0000000402127224 */ /* 0x000fe200078e0207 */
[----:B------:R-:W-:-:S05]  /*17950*/  LOP3.LUT R2, RZ, R2, RZ, 0x33, !PT ;  /* 0x00000002ff027212 */ /* 0x000fca00078e33ff */
[----:B------:R-:W-:Y:S01]  /*17960*/  IMAD.IADD R17, R17, 0x1, R2 ;  /* 0x0000000111117824 */ /* 0x000fe200078e0202 */
[----:B------:R-:W-:Y:S06]  /*17970*/  BRA `(.L_x_5108) ;  /* 0x0000000000107947 */ /* 0x000fec0003800000 */
.L_x_5103:
[----:B------:R-:W0:Y:S01]  /*17980*/  LDC R19, c[0x0][0xc3c] ;  /* 0x00030f00ff137b82 */ /* 0x000e220000000800 */
[----:B------:R-:W-:Y:S02]  /*17990*/  IMAD.MOV.U32 R16, RZ, RZ, R0 ;  /* 0x000000ffff107224 */ /* 0x000fe400078e0000 */
[----:B------:R-:W-:Y:S02]  /*179a0*/  IMAD.MOV.U32 R17, RZ, RZ, RZ ;  /* 0x000000ffff117224 */ /* 0x000fe400078e00ff */
[----:B------:R-:W-:-:S07]  /*179b0*/  IMAD.MOV.U32 R18, RZ, RZ, RZ ;  /* 0x000000ffff127224 */ /* 0x000fce00078e00ff */
.L_x_5108:
[----:B------:R-:W2:Y:S01]  /*179c0*/  S2R R0, SR_TID.X ;  /* 0x0000000000007919 */ /* 0x000ea20000002100 */
[----:B------:R-:W-:Y:S01]  /*179d0*/  BAR.SYNC.DEFER_BLOCKING 0x4, 0x180 ;  /* 0x0106000000007b1d */ /* 0x000fe20000010000 */
[----:B--2---:R-:W-:-:S04]  /*179e0*/  LOP3.LUT R0, R0, 0x1f, RZ, 0xc0, !PT ;  /* 0x0000001f00007812 */ /* 0x004fc800078ec0ff */
[----:B------:R-:W-:-:S13]  /*179f0*/  ISETP.NE.AND P0, PT, R0, RZ, PT ;  /* 0x000000ff0000720c */ /* 0x000fda0003f05270 */
[----:B------:R-:W2:Y:S01]  /*17a00*/  @!P0 S2R R33, SR_CgaCtaId ;  /* 0x0000000000218919 */ /* 0x000ea20000008800 */
[----:B------:R-:W-:-:S04]  /*17a10*/  @!P0 MOV R0, 0x400 ;  /* 0x0000040000008802 */ /* 0x000fc80000000f00 */
[----:B--2---:R-:W-:-:S05]  /*17a20*/  @!P0 LEA R23, R33, R0, 0x18 ;  /* 0x0000000021178211 */ /* 0x004fca00078ec0ff */
[----:B0-----:R0:W-:Y:S01]  /*17a30*/  @!P0 STS.128 [R23+0x2a8d0], R16 ;  /* 0x02a8d01017008388 */ /* 0x0011e20000000c00 */
[----:B------:R-:W-:Y:S06]  /*17a40*/  BAR.ARV 0x5, 0x180 ;  /* 0x0146000000007b1d */ /* 0x000fec0000002000 */
.L_x_5101:
[----:B------:R-:W-:Y:S02]  /*17a50*/  ULDC UR4, c[0x0][0xc3c] ;  /* 0x00030f0000047ab9 */ /* 0x000fe40000000800 */
[----:B----4-:R-:W-:-:S13]  /*17a60*/  ISETP.GE.AND P0, PT, R19, UR4, PT ;  /* 0x0000000413007c0c */ /* 0x010fda000bf06270 */
[----:B------:R-:W-:Y:S05]  /*17a70*/  @!P0 BRA `(.L_x_5109) ;  /* 0xffffffa800dc8947 */ /* 0x000fea000383ffff */
.L_x_5028:
[----:B--2---:R-:W2:Y:S01]  /*17a80*/  LDL.LU R0, [R1+0x18] ;  /* 0x0000180001007983 */ /* 0x004ea20000300800 */
[----:B------:R-:W-:Y:S01]  /*17a90*/  BSSY B0, `(.L_x_5110) ;  /* 0x000000b000007945 */ /* 0x000fe20003800000 */
[----:B------:R-:W4:Y:S01]  /*17aa0*/  S2R R5, SR_CgaCtaId ;  /* 0x0000000000057919 */ /* 0x000f220000008800 */
[----:B--2---:R-:W-:-:S05]  /*17ab0*/  VIADD R0, R0, 0x1 ;  /* 0x0000000100007836 */ /* 0x004fca0000000000 */
[----:B0-----:R-:W-:-:S04]  /*17ac0*/  LEA.HI R2, R0, R0, RZ, 0x1 ;  /* 0x0000000000027211 */ /* 0x001fc800078f08ff */
[----:B------:R-:W-:Y:S02]  /*17ad0*/  LOP3.LUT R3, R2, 0xfffffffe, RZ, 0xc0, !PT ;  /* 0xfffffffe02037812 */ /* 0x000fe400078ec0ff */
[----:B------:R-:W-:-:S03]  /*17ae0*/  MOV R2, 0x400 ;  /* 0x0000040000027802 */ /* 0x000fc60000000f00 */
[----:B------:R-:W-:Y:S01]  /*17af0*/  IMAD.IADD R0, R0, 0x1, -R3 ;  /* 0x0000000100007824 */ /* 0x000fe200078e0a03 */
[----:B----4-:R-:W-:-:S04]  /*17b00*/  LEA R7, R5, R2, 0x18 ;  /* 0x0000000205077211 */ /* 0x010fc800078ec0ff */
[----:B------:R-:W-:-:S04]  /*17b10*/  SHF.L.U32 R0, R0, 0x1f, RZ ;  /* 0x0000001f00007819 */ /* 0x000fc800000006ff */
[----:B------:R-:W0:Y:S02]  /*17b20*/  SYNCS.PHASECHK.TRANS64.TRYWAIT P0, [R7+URZ+0x2a820], R0 ;  /* 0x02a82000070075a7 */ /* 0x000e24000800017f */
[----:B0-----:R-:W-:Y:S05]  /*17b30*/  @!P0 BRA `(.L_x_5111) ;  /* 0x0000002400588947 */ /* 0x001fea0003800000 */
.L_x_5188:
[----:B------:R-:W-:Y:S05]  /*17b40*/  BSYNC B0 ;  /* 0x0000000000007941 */ /* 0x000fea0003800000 */
.L_x_5110:
[----:B------:R-:W-:-:S03]  /*17b50*/  UMOV UR4, 0xffffffff ;  /* 0xffffffff00047882 */ /* 0x000fc60000000000 */
[----:B------:R-:W-:Y:S05]  /*17b60*/  BRA.DIV UR4, `(.L_x_5112) ;  /* 0x0000002604607947 */ /* 0x000fea000b800000 */
[----:B0-----:R-:W0:Y:S02]  /*17b70*/  S2R R0, SR_TID.X ;  /* 0x0000000000007919 */ /* 0x001e240000002100 */
[----:B0-----:R-:W-:-:S04]  /*17b80*/  SHF.R.U32.HI R0, RZ, 0x5, R0 ;  /* 0x00000005ff007819 */ /* 0x001fc80000011600 */
[----:B------:R-:W-:-:S05]  /*17b90*/  LOP3.LUT R0, R0, 0x3, RZ, 0xc0, !PT ;  /* 0x0000000300007812 */ /* 0x000fca00078ec0ff */
[----:B------:R0:W2:Y:S02]  /*17ba0*/  SHFL.IDX PT, R14, R0, RZ, 0x1f ;  /* 0x00001fff000e7589 */ /* 0x0000a400000e0000 */
.L_x_5191:
[----:B--2---:R-:W-:Y:S01]  /*17bb0*/  ISETP.NE.AND P0, PT, R14, RZ, PT ;  /* 0x000000ff0e00720c */ /* 0x004fe20003f05270 */
[----:B------:R-:W-:-:S12]  /*17bc0*/  BSSY B0, `(.L_x_5113) ;  /* 0x000002c000007945 */ /* 0x000fd80003800000 */
[----:B------:R-:W-:Y:S05]  /*17bd0*/  @P0 BRA `(.L_x_5114) ;  /* 0x0000000000a80947 */ /* 0x000fea0003800000 */
[----:B------:R-:W-:-:S03]  /*17be0*/  UMOV UR4, 0xffffffff ;  /* 0xffffffff00047882 */ /* 0x000fc60000000000 */
[----:B------:R-:W-:Y:S05]  /*17bf0*/  BRA.DIV UR4, `(.L_x_5115) ;  /* 0x0000002604707947 */ /* 0x000fea000b800000 */
[----:B------:R-:W-:-:S13]  /*17c00*/  ELECT P6, URZ, PT ;  /* 0x00000000003f782f */ /* 0x000fda00038c0000 */
.L_x_5194:
[----:B------:R-:W-:Y:S05]  /*17c10*/  @!P6 BRA `(.L_x_5114) ;  /* 0x000000000098e947 */ /* 0x000fea0003800000 */
[----:B------:R-:W-:-:S06]  /*17c20*/  ULOP3.LUT UR4, UR44, 0x2, URZ, 0xfc, !UPT ;  /* 0x000000022c047892 */ /* 0x000fcc000f8efc3f */
[----:B0-----:R-:W-:-:S05]  /*17c30*/  IMAD.U32 R0, RZ, RZ, UR4 ;  /* 0x00000004ff007e24 */ /* 0x001fca000f8e00ff */
[----:B------:R-:W-:-:S13]  /*17c40*/  ISETP.NE.AND P0, PT, R0, 0x3, PT ;  /* 0x000000030000780c */ /* 0x000fda0003f05270 */
[----:B------:R-:W-:Y:S05]  /*17c50*/  @!P0 BRA `(.L_x_5116) ;  /* 0x0000000000048947 */ /* 0x000fea0003800000 */
[----:B------:R-:W-:Y:S01]  /*17c60*/  BPT.TRAP 0x1 ;  /* 0x000000040000795c */ /* 0x000fe20000300000 */
.L_x_5116:
[----:B------:R-:W-:Y:S01]  /*17c70*/  IMAD R5, R24, 0x8, R7 ;  /* 0x0000000818057824 */ /* 0x000fe200078e0207 */
[----:B------:R-:W-:Y:S01]  /*17c80*/  SHF.L.U32 R0, R26, 0x1f, RZ ;  /* 0x0000001f1a007819 */ /* 0x000fe200000006ff */
[----:B------:R-:W-:-:S03]  /*17c90*/  VIADD R24, R24, 0x1 ;  /* 0x0000000118187836 */ /* 0x000fc60000000000 */
[----:B------:R-:W0:Y:S02]  /*17ca0*/  SYNCS.PHASECHK.TRANS64.TRYWAIT P1, [R5+URZ+0x2a840], R0 ;  /* 0x02a84000050075a7 */ /* 0x000e24000802017f */
[----:B------:R-:W-:-:S04]  /*17cb0*/  ISETP.NE.AND P2, PT, R24, 0x2, PT ;  /* 0x000000021800780c */ /* 0x000fc80003f45270 */
[----:B------:R-:W-:Y:S01]  /*17cc0*/  SEL R3, RZ, 0x1, P2 ;  /* 0x00000001ff037807 */ /* 0x000fe20001000000 */
[----:B0-----:R-:W-:Y:S08]  /*17cd0*/  @!P1 BRA `(.L_x_5117) ;  /* 0x0000002400589947 */ /* 0x001ff00003800000 */
.L_x_5195:
[----:B------:R-:W-:Y:S02]  /*17ce0*/  SEL R24, R24, RZ, P2 ;  /* 0x000000ff18187207 */ /* 0x000fe40001000000 */
[----:B------:R-:W-:Y:S01]  /*17cf0*/  LOP3.LUT R2, R26, R3, RZ, 0x3c, !PT ;  /* 0x000000031a027212 */ /* 0x000fe200078e3cff */
[----:B------:R-:W-:Y:S06]  /*17d00*/  @!P0 BRA `(.L_x_5118) ;  /* 0x0000000000048947 */ /* 0x000fec0003800000 */
[----:B------:R-:W-:Y:S01]  /*17d10*/  BPT.TRAP 0x1 ;  /* 0x000000040000795c */ /* 0x000fe20000300000 */
.L_x_5118:
[----:B------:R-:W-:Y:S01]  /*17d20*/  IMAD R3, R24, 0x8, R7 ;  /* 0x0000000818037824 */ /* 0x000fe200078e0207 */
[----:B------:R-:W-:-:S04]  /*17d30*/  SHF.L.U32 R2, R2, 0x1f, RZ ;  /* 0x0000001f02027819 */ /* 0x000fc800000006ff */
[----:B------:R-:W2:Y:S02]  /*17d40*/  SYNCS.PHASECHK.TRANS64.TRYWAIT P1, [R3+URZ+0x2a840], R2 ;  /* 0x02a84002030075a7 */ /* 0x000ea4000802017f */
[----:B--2---:R-:W-:Y:S05]  /*17d50*/  @!P1 BRA `(.L_x_5119) ;  /* 0x00000024004c9947 */ /* 0x004fea0003800000 */
.L_x_5196:
[----:B------:R-:W-:Y:S05]  /*17d60*/  @!P0 BRA `(.L_x_5120) ;  /* 0x0000000000048947 */ /* 0x000fea0003800000 */
[----:B------:R-:W-:Y:S01]  /*17d70*/  BPT.TRAP 0x1 ;  /* 0x000000040000795c */ /* 0x000fe20000300000 */
.L_x_5120:
[----:B------:R-:W4:Y:S02]  /*17d80*/  SYNCS.PHASECHK.TRANS64.TRYWAIT P1, [R5+URZ+0x2a860], R0 ;  /* 0x02a86000050075a7 */ /* 0x000f24000802017f */
[----:B----4-:R-:W-:Y:S05]  /*17d90*/  @!P1 BRA `(.L_x_5121) ;  /* 0x0000002400509947 */ /* 0x010fea0003800000 */
.L_x_5197:
[----:B------:R-:W-:Y:S05]  /*17da0*/  @!P0 BRA `(.L_x_5122) ;  /* 0x0000000000048947 */ /* 0x000fea0003800000 */
[----:B------:R-:W-:Y:S01]  /*17db0*/  BPT.TRAP 0x1 ;  /* 0x000000040000795c */ /* 0x000fe20000300000 */
.L_x_5122:
[----:B------:R-:W0:Y:S02]  /*17dc0*/  SYNCS.PHASECHK.TRANS64.TRYWAIT P1, [R3+URZ+0x2a860], R2 ;  /* 0x02a86002030075a7 */ /* 0x000e24000802017f */
[----:B0-----:R-:W-:Y:S05]  /*17dd0*/  @!P1 BRA `(.L_x_5123) ;  /* 0x0000002400549947 */ /* 0x001fea0003800000 */
.L_x_5198:
[----:B------:R-:W-:Y:S05]  /*17de0*/  @!P0 BRA `(.L_x_5124) ;  /* 0x0000000000048947 */ /* 0x000fea0003800000 */
[----:B------:R-:W-:Y:S01]  /*17df0*/  BPT.TRAP 0x1 ;  /* 0x000000040000795c */ /* 0x000fe20000300000 */
.L_x_5124:
[----:B------:R-:W0:Y:S02]  /*17e00*/  SYNCS.PHASECHK.TRANS64.TRYWAIT P1, [R5+URZ+0x2a880], R0 ;  /* 0x02a88000050075a7 */ /* 0x000e24000802017f */
[----:B0-----:R-:W-:Y:S05]  /*17e10*/  @!P1 BRA `(.L_x_5125) ;  /* 0x0000002400589947 */ /* 0x001fea0003800000 */
.L_x_5199:
[----:B------:R-:W-:Y:S05]  /*17e20*/  @!P0 BRA `(.L_x_5126) ;  /* 0x0000000000048947 */ /* 0x000fea0003800000 */
[----:B------:R-:W-:Y:S01]  /*17e30*/  BPT.TRAP 0x1 ;  /* 0x000000040000795c */ /* 0x000fe20000300000 */
.L_x_5126:
[----:B------:R0:W0:Y:S02]  /*17e40*/  SYNCS.PHASECHK.TRANS64.TRYWAIT P0, [R3+URZ+0x2a880], R2 ;  /* 0x02a88002030075a7 */ /* 0x000024000800017f */
[----:B0-----:R-:W-:Y:S05]  /*17e50*/  @!P0 NANOSLEEP.SYNCS 0x989680 ;  /* 0x009896800000895d */ /* 0x001fea0003900000 */
[----:B------:R-:W0:Y:S02]  /*17e60*/  @!P0 SYNCS.PHASECHK.TRANS64 P0, [R3+URZ+0x2a880], R2 ;  /* 0x02a88002030085a7 */ /* 0x000e24000800007f */
[----:B0-----:R-:W-:Y:S05]  /*17e70*/  @!P0 BRA `(.L_x_5126) ;  /* 0xfffffffc00f08947 */ /* 0x001fea000383ffff */
.L_x_5114:
[----:B------:R-:W-:Y:S05]  /*17e80*/  BSYNC B0 ;  /* 0x0000000000007941 */ /* 0x000fea0003800000 */
.L_x_5113:
[----:B------:R-:W-:Y:S05]  /*17e90*/  EXIT ;  /* 0x000000000000794d */ /* 0x000fea0003800000 */
.L_x_4923:
[----:B0-----:R-:W-:-:S04]  /*17ea0*/  IMAD.U32 R3, RZ, RZ, UR36 ;  /* 0x00000024ff037e24 */ /* 0x001fc8000f8e00ff */
[----:B------:R0:W1:Y:S03]  /*17eb0*/  SYNCS.PHASECHK.TRANS64.TRYWAIT P1, [R3+URZ+0x2a800], R0 ;  /* 0x02a80000030075a7 */ /* 0x000066000802017f */
[----:B-1----:R-:W-:Y:S05]  /*17ec0*/  @!P1 NANOSLEEP.SYNCS 0x989680 ;  /* 0x009896800000995d */ /* 0x002fea0003900000 */
[----:B------:R-:W1:Y:S02]  /*17ed0*/  @!P1 SYNCS.PHASECHK.TRANS64 P1, [R3+URZ+0x2a800], R0 ;  /* 0x02a80000030095a7 */ /* 0x000e64000802007f */
[----:B-1----:R-:W-:Y:S05]  /*17ee0*/  @!P1 BRA `(.L_x_4923) ;  /* 0xfffffffc00ec9947 */ /* 0x002fea000383ffff */
[----:B------:R-:W-:Y:S05]  /*17ef0*/  BRA `(.L_x_5127) ;  /* 0xfffffea000207947 */ /* 0x000fea000383ffff */
.L_x_4927:
[----:B-1----:R1:W2:Y:S02]  /*17f00*/  SYNCS.PHASECHK.TRANS64.TRYWAIT P1, [R3+URZ+0x2a830], R0 ;  /* 0x02a83000030075a7 */ /* 0x0022a4000802017f */
[----:B--2---:R-:W-:Y:S05]  /*17f10*/  @!P1 NANOSLEEP.SYNCS 0x989680 ;  /* 0x009896800000995d */ /* 0x004fea0003900000 */
[----:B------:R-:W2:Y:S02]  /*17f20*/  @!P1 SYNCS.PHASECHK.TRANS64 P1, [R3+URZ+0x2a830], R0 ;  /* 0x02a83000030095a7 */ /* 0x000ea4000802007f */
[----:B--2---:R-:W-:Y:S05]  /*17f30*/  @!P1 BRA `(.L_x_4927) ;  /* 0xfffffffc00f09947 */ /* 0x004fea000383ffff */
[----:B------:R-:W-:Y:S05]  /*17f40*/  BRA `(.L_x_4926) ;  /* 0xfffffea0003c7947 */ /* 0x000fea000383ffff */
.L_x_4944:
[----:B-1----:R-:W-:-:S04]  /*17f50*/  IMAD.U32 R7, RZ, RZ, UR6 ;  /* 0x00000006ff077e24 */ /* 0x002fc8000f8e00ff */
[----:B------:R1:W2:Y:S03]  /*17f60*/  SYNCS.PHASECHK.TRANS64.TRYWAIT P1, [R7+URZ+0x2a830], R0 ;  /* 0x02a83000070075a7 */ /* 0x0002a6000802017f */
[----:B--2---:R-:W-:Y:S05]  /*17f70*/  @!P1 NANOSLEEP.SYNCS 0x989680 ;  /* 0x009896800000995d */ /* 0x004fea0003900000 */
[----:B------:R-:W2:Y:S02]  /*17f80*/  @!P1 SYNCS.PHASECHK.TRANS64 P1, [R7+URZ+0x2a830], R0 ;  /* 0x02a83000070095a7 */ /* 0x000ea4000802007f */
[----:B--2---:R-:W-:Y:S05]  /*17f90*/  @!P1 BRA `(.L_x_4944) ;  /* 0xfffffffc00ec9947 */ /* 0x004fea000383ffff */
[----:B------:R-:W-:Y:S05]  /*17fa0*/  BRA `(.L_x_4941) ;  /* 0xfffffed400147947 */ /* 0x000fea000383ffff */
.L_x_4948:
[----:B-1----:R-:W-:-:S04]  /*17fb0*/  IMAD.U32 R7, RZ, RZ, UR6 ;  /* 0x00000006ff077e24 */ /* 0x002fc8000f8e00ff */
[----:B------:R1:W2:Y:S03]  /*17fc0*/  SYNCS.PHASECHK.TRANS64.TRYWAIT P1, [R7+URZ+0x2a850], R0 ;  /* 0x02a85000070075a7 */ /* 0x0002a6000802017f */
[----:B--2---:R-:W-:Y:S05]  /*17fd0*/  @!P1 NANOSLEEP.SYNCS 0x989680 ;  /* 0x009896800000995d */ /* 0x004fea0003900000 */
[----:B------:R-:W2:Y:S02]  /*17fe0*/  @!P1 SYNCS.PHASECHK.TRANS64 P1, [R7+URZ+0x2a850], R0 ;  /* 0x02a85000070095a7 */ /* 0x000ea4000802007f */
[----:B--2---:R-:W-:Y:S05]  /*17ff0*/  @!P1 BRA `(.L_x_4948) ;  /* 0xfffffffc00ec9947 */ /* 0x004fea000383ffff */
[----:B------:R-:W-:Y:S05]  /*18000*/  BRA `(.L_x_4945) ;  /* 0xfffffed400c07947 */ /* 0x000fea000383ffff */
.L_x_4967:
[----:B-1----:R-:W-:-:S04]  /*18010*/  IMAD.U32 R7, RZ, RZ, UR6 ;  /* 0x00000006ff077e24 */ /* 0x002fc8000f8e00ff */
[----:B------:R1:W2:Y:S03]  /*18020*/  SYNCS.PHASECHK.TRANS64.TRYWAIT P1, [R7+URZ+0x2a830], R0 ;  /* 0x02a83000070075a7 */ /* 0x0002a6000802017f */
[----:B--2---:R-:W-:Y:S05]  /*18030*/  @!P1 NANOSLEEP.SYNCS 0x989680 ;  /* 0x009896800000995d */ /* 0x004fea0003900000 */
[----:B------:R-:W2:Y:S02]  /*18040*/  @!P1 SYNCS.PHASECHK.TRANS64 P1, [R7+URZ+0x2a830], R0 ;  /* 0x02a83000070095a7 */ /* 0x000ea4000802007f */
[----:B--2---:R-:W-:Y:S05]  /*18050*/  @!P1 BRA `(.L_x_4967) ;  /* 0xfffffffc00ec9947 */ /* 0x004fea000383ffff */
[----:B------:R-:W-:Y:S05]  /*18060*/  BRA `(.L_x_4964) ;  /* 0xffffff0400f07947 */ /* 0x000fea000383ffff */
.L_x_4971:
[----:B-1----:R-:W-:-:S04]  /*18070*/  IMAD.U32 R7, RZ, RZ, UR6 ;  /* 0x00000006ff077e24 */ /* 0x002fc8000f8e00ff */
[----:B------:R1:W2:Y:S03]  /*18080*/  SYNCS.PHASECHK.TRANS64.TRYWAIT P1, [R7+URZ+0x2a850], R0 ;  /* 0x02a85000070075a7 */ /* 0x0002a6000802017f */
[----:B--2---:R-:W-:Y:S05]  /*18090*/  @!P1 NANOSLEEP.SYNCS 0x989680 ;  /* 0x009896800000995d */ /* 0x004fea0003900000 */
[----:B------:R-:W2:Y:S02]  /*180a0*/  @!P1 SYNCS.PHASECHK.TRANS64 P1, [R7+URZ+0x2a850], R0 ;  /* 0x02a85000070095a7 */ /* 0x000ea4000802007f */
[----:B--2---:R-:W-:Y:S05]  /*180b0*/  @!P1 BRA `(.L_x_4971) ;  /* 0xfffffffc00ec9947 */ /* 0x004fea000383ffff */
[----:B------:R-:W-:Y:S05]  /*180c0*/  BRA `(.L_x_4968) ;  /* 0xffffff08009c7947 */ /* 0x000fea000383ffff */
.L_x_4979:
[----:B-1----:R-:W-:-:S04]  /*180d0*/  IMAD.U32 R7, RZ, RZ, UR6 ;  /* 0x00000006ff077e24 */ /* 0x002fc8000f8e00ff */
[----:B------:R1:W2:Y:S03]  /*180e0*/  SYNCS.PHASECHK.TRANS64.TRYWAIT P1, [R7+URZ+0x2a830], R0 ;  /* 0x02a83000070075a7 */ /* 0x0002a6000802017f */
[----:B--2---:R-:W-:Y:S05]  /*180f0*/  @!P1 NANOSLEEP.SYNCS 0x989680 ;  /* 0x009896800000995d */ /* 0x004fea0003900000 */
[----:B------:R-:W2:Y:S02]  /*18100*/  @!P1 SYNCS.PHASECHK.TRANS64 P1, [R7+URZ+0x2a830], R0 ;  /* 0x02a83000070095a7 */ /* 0x000ea4000802007f */
[----:B--2---:R-:W-:Y:S05]  /*18110*/  @!P1 BRA `(.L_x_4979) ;  /* 0xfffffffc00ec9947 */ /* 0x004fea000383ffff */
[----:B------:R-:W-:Y:S05]  /*18120*/  BRA `(.L_x_4976) ;  /* 0xffffff2400f87947 */ /* 0x000fea000383ffff */
.L_x_4983:
[----:B-1----:R-:W-:-:S04]  /*18130*/  IMAD.U32 R7, RZ, RZ, UR6 ;  /* 0x00000006ff077e24 */ /* 0x002fc8000f8e00ff */
[----:B------:R1:W2:Y:S03]  /*18140*/  SYNCS.PHASECHK.TRANS64.TRYWAIT P1, [R7+URZ+0x2a850], R0 ;  /* 0x02a85000070075a7 */ /* 0x0002a6000802017f */
[----:B--2---:R-:W-:Y:S05]  /*18150*/  @!P1 NANOSLEEP.SYNCS 0x989680 ;  /* 0x009896800000995d */ /* 0x004fea0003900000 */
[----:B------:R-:W2:Y:S02]  /*18160*/  @!P1 SYNCS.PHASECHK.TRANS64 P1, [R7+URZ+0x2a850], R0 ;  /* 0x02a85000070095a7 */ /* 0x000ea4000802007f */
[----:B--2---:R-:W-:Y:S05]  /*18170*/  @!P1 BRA `(.L_x_4983) ;  /* 0xfffffffc00ec9947 */ /* 0x004fea000383ffff */
[----:B------:R-:W-:Y:S05]  /*18180*/  BRA `(.L_x_4980) ;  /* 0xffffff2800987947 */ /* 0x000fea000383ffff */
.L_x_4998:
[----:B-1----:R-:W-:-:S04]  /*18190*/  IMAD.U32 R5, RZ, RZ, UR9 ;  /* 0x00000009ff057e24 */ /* 0x002fc8000f8e00ff */
[----:B------:R1:W2:Y:S03]  /*181a0*/  SYNCS.PHASECHK.TRANS64.TRYWAIT P1, [R5+URZ+0x2a850], R4 ;  /* 0x02a85004050075a7 */ /* 0x0002a6000802017f */
[----:B--2---:R-:W-:Y:S05]  /*181b0*/  @!P1 NANOSLEEP.SYNCS 0x989680 ;  /* 0x009896800000995d */ /* 0x004fea0003900000 */
[----:B------:R-:W2:Y:S02]  /*181c0*/  @!P1 SYNCS.PHASECHK.TRANS64 P1, [R5+URZ+0x2a850], R4 ;  /* 0x02a85004050095a7 */ /* 0x000ea4000802007f */
[----:B--2---:R-:W-:Y:S05]  /*181d0*/  @!P1 BRA `(.L_x_4998) ;  /* 0xfffffffc00ec9947 */ /* 0x004fea000383ffff */
[----:B------:R-:W-:Y:S05]  /*181e0*/  BRA `(.L_x_4997) ;  /* 0xffffff5400fc7947 */ /* 0x000fea000383ffff */
.L_x_5049:
        /* <DEDUP_REMOVED lines=10> */
.L_x_5128:
[----:B------:R-:W-:Y:S05]  /*18290*/  BRA `(.L_x_5129) ;  /* 0xffffffb4008c7947 */ /* 0x000fea000383ffff */
.L_x_5052:
[----:B0-----:R0:W1:Y:S02]  /*182a0*/  SYNCS.PHASECHK.TRANS64.TRYWAIT P0, [R4+URZ+0x2a880], R27 ;  /* 0x02a8801b040075a7 */ /* 0x001064000800017f */
[----:B-1----:R-:W-:Y:S05]  /*182b0*/  @!P0 NANOSLEEP.SYNCS 0x989680 ;  /* 0x009896800000895d */ /* 0x002fea0003900000 */
[----:B------:R-:W1:Y:S02]  /*182c0*/  @!P0 SYNCS.PHASECHK.TRANS64 P0, [R4+URZ+0x2a880], R27 ;  /* 0x02a8801b040085a7 */ /* 0x000e64000800007f */
[----:B-1----:R-:W-:Y:S05]  /*182d0*/  @!P0 BRA `(.L_x_5052) ;  /* 0xfffffffc00f08947 */ /* 0x002fea000383ffff */
[----:B------:R-:W-:Y:S05]  /*182e0*/  BRA `(.L_x_5130) ;  /* 0xffffffb4009c7947 */ /* 0x000fea000383ffff */
.L_x_5053:
        /* <DEDUP_REMOVED lines=8> */
.L_x_5132:
[----:B------:R-:W-:Y:S05]  /*18370*/  BSYNC B0 ;  /* 0x0000000000007941 */ /* 0x000fea0003800000 */
.L_x_5131:
[----:B------:R-:W-:Y:S01]  /*18380*/  IMAD.MOV.U32 R13, RZ, RZ, R8 ;  /* 0x000000ffff0d7224 */ /* 0x000fe200078e0008 */
[----:B------:R-:W-:Y:S01]  /*18390*/  LOP3.LUT R35, R31, 0x80, RZ, 0xfc, !PT ;  /* 0x000000801f237812 */ /* 0x000fe200078efcff */
[----:B------:R-:W-:Y:S01]  /*183a0*/  IMAD.MOV.U32 R12, RZ, RZ, RZ ;  /* 0x000000ffff0c7224 */ /* 0x000fe200078e00ff */
[----:B------:R-:W-:Y:S01]  /*183b0*/  LOP3.LUT R30, R30, 0xffffffdf, RZ, 0xc0, !PT ;  /* 0xffffffdf1e1e7812 */ /* 0x000fe200078ec0ff */
[----:B------:R-:W-:Y:S01]  /*183c0*/  IMAD.MOV.U32 R11, RZ, RZ, 0x1c1f ;  /* 0x00001c1fff0b7424 */ /* 0x000fe200078e00ff */
[----:B------:R-:W-:Y:S01]  /*183d0*/  ISETP.GE.AND P4, PT, R7, 0x21, PT ;  /* 0x000000210700780c */ /* 0x000fe20003f86270 */
[----:B------:R-:W-:Y:S02]  /*183e0*/  IMAD.MOV.U32 R15, RZ, RZ, -0x1 ;  /* 0xffffffffff0f7424 */ /* 0x000fe400078e00ff */
[----:B------:R-:W-:-:S10]  /*183f0*/  IMAD.MOV.U32 R0, RZ, RZ, R14 ;  /* 0x000000ffff007224 */ /* 0x000fd400078e000e */
[----:B------:R-:W-:Y:S05]  /*18400*/  WARPSYNC.COLLECTIVE R15, `(.L_x_5133) ;  /* 0x000000000f087348 */ /* 0x000fea0003c00000 */
[----:B------:R0:W1:Y:S02]  /*18410*/  SHFL.IDX P6, R14, R13, R12, R11 ;  /* 0x0000000c0d0e7389 */ /* 0x00006400000c000b */
[----:B01----:R-:W-:Y:S01]  /*18420*/  ENDCOLLECTIVE ;  /* 0x000000000000791b */ /* 0x003fe20003800000 */
.L_x_5133:
[----:B------:R-:W0:Y:S01]  /*18430*/  LDC R15, c[0x0][0x2f4] ;  /* 0x0000bd00ff0f7b82 */ /* 0x000e220000000800 */
[----:B------:R-:W-:Y:S01]  /*18440*/  LOP3.LUT R11, R31, 0x40, RZ, 0xfc, !PT ;  /* 0x000000401f0b7812 */ /* 0x000fe200078efcff */
[----:B------:R-:W-:Y:S02]  /*18450*/  IMAD.MOV.U32 R13, RZ, RZ, R9 ;  /* 0x000000ffff0d7224 */ /* 0x000fe400078e0009 */
[----:B------:R-:W-:Y:S02]  /*18460*/  IMAD.MOV.U32 R12, RZ, RZ, 0x1 ;  /* 0x00000001ff0c7424 */ /* 0x000fe400078e00ff */
        /* <DEDUP_REMOVED lines=14> */
[----:B------:R-:W-:Y:S02]  /*18550*/  IMAD.MOV.U32 R15, RZ, RZ, -0x1 ;  /* 0xffffffffff0f7424 */ /* 0x000fe400078e00ff */
[----:B------:R0:W-:Y:S01]  /*18560*/  LDGSTS.E.BYPASS.LTC128B.128 [R0+0xe400], desc[UR56][R2.64+0x40], !P1 ;  /* 0x0e40004002007fae */ /* 0x0001e2000c901d78 */
[----:B------:R-:W-:-:S13]  /*18570*/  ISETP.LT.OR P1, PT, R7, 0x1, P0 ;  /* 0x000000010700780c */ /* 0x000fda0000721670 */
[----:B0-----:R-:W-:Y:S05]  /*18580*/  WARPSYNC.COLLECTIVE R15, `(.L_x_5134) ;  /* 0x000000000f087348 */ /* 0x001fea0003c00000 */
[----:B------:R1:W2:Y:S02]  /*18590*/  SHFL.IDX P6, R14, R13, R12, R11 ;  /* 0x0000000c0d0e7389 */ /* 0x0002a400000c000b */
[----:B012---:R-:W-:Y:S01]  /*185a0*/  ENDCOLLECTIVE ;  /* 0x000000000000791b */ /* 0x007fe20003800000 */
.L_x_5134:
        /* <DEDUP_REMOVED lines=9> */
.L_x_5135:
[----:B------:R-:W-:Y:S02]  /*18640*/  IMAD.MOV.U32 R13, RZ, RZ, R9 ;  /* 0x000000ffff0d7224 */ /* 0x000fe400078e0009 */
[----:B------:R-:W-:Y:S02]  /*18650*/  IMAD.MOV.U32 R12, RZ, RZ, 0x2 ;  /* 0x00000002ff0c7424 */ /* 0x000fe400078e00ff */
[----:B------:R-:W-:-:S07]  /*18660*/  IMAD.MOV.U32 R2, RZ, RZ, R14 ;  /* 0x000000ffff027224 */ /* 0x000fce00078e000e */
[----:B------:R-:W-:Y:S05]  /*18670*/  WARPSYNC.COLLECTIVE R15, `(.L_x_5136) ;  /* 0x000000000f087348 */ /* 0x000fea0003c00000 */
[----:B------:R0:W1:Y:S02]  /*18680*/  SHFL.IDX P6, R14, R13, R12, R11 ;  /* 0x0000000c0d0e7389 */ /* 0x00006400000c000b */
[----:B01----:R-:W-:Y:S01]  /*18690*/  ENDCOLLECTIVE ;  /* 0x000000000000791b */ /* 0x003fe20003800000 */
.L_x_5136:
        /* <DEDUP_REMOVED lines=16> */
.L_x_5137:
[----:B------:R-:W-:Y:S02]  /*187a0*/  IMAD.MOV.U32 R13, RZ, RZ, R9 ;  /* 0x000000ffff0d7224 */ /* 0x000fe400078e0009 */
[----:B------:R-:W-:Y:S02]  /*187b0*/  IMAD.MOV.U32 R12, RZ, RZ, 0x3 ;  /* 0x00000003ff0c7424 */ /* 0x000fe400078e00ff */
[----:B------:R-:W-:-:S07]  /*187c0*/  IMAD.MOV.U32 R2, RZ, RZ, R14 ;  /* 0x000000ffff027224 */ /* 0x000fce00078e000e */
[----:B------:R-:W-:Y:S05]  /*187d0*/  WARPSYNC.COLLECTIVE R15, `(.L_x_5138) ;  /* 0x000000000f087348 */ /* 0x000fea0003c00000 */
[----:B------:R0:W1:Y:S02]  /*187e0*/  SHFL.IDX P6, R14, R13, R12, R11 ;  /* 0x0000000c0d0e7389 */ /* 0x00006400000c000b */
[----:B01----:R-:W-:Y:S01]  /*187f0*/  ENDCOLLECTIVE ;  /* 0x000000000000791b */ /* 0x003fe20003800000 */
.L_x_5138:
        /* <DEDUP_REMOVED lines=13> */
.L_x_5139:
        /* <DEDUP_REMOVED lines=11> */
.L_x_5058:
[----:B---3--:R3:W4:Y:S02]  /*18980*/  SYNCS.PHASECHK.TRANS64.TRYWAIT P0, [R4+URZ+0x2a840], R27 ;  /* 0x02a8401b040075a7 */ /* 0x008724000800017f */
[----:B----4-:R-:W-:Y:S05]  /*18990*/  @!P0 NANOSLEEP.SYNCS 0x989680 ;  /* 0x009896800000895d */ /* 0x010fea0003900000 */
[----:B------:R-:W4:Y:S02]  /*189a0*/  @!P0 SYNCS.PHASECHK.TRANS64 P0, [R4+URZ+0x2a840], R27 ;  /* 0x02a8401b040085a7 */ /* 0x000f24000800007f */
[----:B----4-:R-:W-:Y:S05]  /*189b0*/  @!P0 BRA `(.L_x_5058) ;  /* 0xfffffffc00f08947 */ /* 0x010fea000383ffff */
[----:B------:R-:W-:Y:S05]  /*189c0*/  BRA `(.L_x_5141) ;  /* 0xffffffb400807947 */ /* 0x000fea000383ffff */
.L_x_5059:
        /* <DEDUP_REMOVED lines=8> */
.L_x_5143:
[----:B------:R-:W-:Y:S05]  /*18a50*/  BSYNC B0 ;  /* 0x0000000000007941 */ /* 0x000fea0003800000 */
.L_x_5142:
        /* <DEDUP_REMOVED lines=8> */
.L_x_5144:
        /* <DEDUP_REMOVED lines=16> */
.L_x_5145:
        /* <DEDUP_REMOVED lines=11> */
.L_x_5146:
[----:B------:R-:W-:Y:S02]  /*18c90*/  IMAD.MOV.U32 R13, RZ, RZ, R6 ;  /* 0x000000ffff0d7224 */ /* 0x000fe400078e0006 */
[----:B------:R-:W-:Y:S02]  /*18ca0*/  IMAD.MOV.U32 R12, RZ, RZ, 0x2 ;  /* 0x00000002ff0c7424 */ /* 0x000fe400078e00ff */
[----:B------:R-:W-:-:S07]  /*18cb0*/  IMAD.MOV.U32 R3, RZ, RZ, R14 ;  /* 0x000000ffff037224 */ /* 0x000fce00078e000e */
[----:B------:R-:W-:Y:S05]  /*18cc0*/  WARPSYNC.COLLECTIVE R15, `(.L_x_5147) ;  /* 0x000000000f087348 */ /* 0x000fea0003c00000 */
[----:B------:R0:W1:Y:S02]  /*18cd0*/  SHFL.IDX P6, R14, R13, R12, R11 ;  /* 0x0000000c0d0e7389 */ /* 0x00006400000c000b */
[----:B01----:R-:W-:Y:S01]  /*18ce0*/  ENDCOLLECTIVE ;  /* 0x000000000000791b */ /* 0x003fe20003800000 */
.L_x_5147:
        /* <DEDUP_REMOVED lines=16> */
.L_x_5148:
[----:B------:R-:W-:Y:S02]  /*18df0*/  IMAD.MOV.U32 R13, RZ, RZ, R6 ;  /* 0x000000ffff0d7224 */ /* 0x000fe400078e0006 */
[----:B------:R-:W-:Y:S02]  /*18e00*/  IMAD.MOV.U32 R12, RZ, RZ, 0x3 ;  /* 0x00000003ff0c7424 */ /* 0x000fe400078e00ff */
[----:B------:R-:W-:-:S07]  /*18e10*/  IMAD.MOV.U32 R3, RZ, RZ, R14 ;  /* 0x000000ffff037224 */ /* 0x000fce00078e000e */
[----:B------:R-:W-:Y:S05]  /*18e20*/  WARPSYNC.COLLECTIVE R15, `(.L_x_5149) ;  /* 0x000000000f087348 */ /* 0x000fea0003c00000 */
[----:B------:R0:W1:Y:S02]  /*18e30*/  SHFL.IDX P6, R14, R13, R12, R11 ;  /* 0x0000000c0d0e7389 */ /* 0x00006400000c000b */
[----:B01----:R-:W-:Y:S01]  /*18e40*/  ENDCOLLECTIVE ;  /* 0x000000000000791b */ /* 0x003fe20003800000 */
.L_x_5149:
        /* <DEDUP_REMOVED lines=10> */
.L_x_5150:
[----:B------:R-:W-:Y:S01]  /*18ef0*/  @!PT LDS RZ, [RZ] ;  /* 0x00000000fffff984 */ /* 0x000fe20000000800 */
[----:B------:R-:W-:Y:S01]  /*18f00*/  @!PT LDS RZ, [RZ] ;  /* 0x00000000fffff984 */ /* 0x000fe20000000800 */
[----:B------:R-:W-:Y:S01]  /*18f10*/  @!PT LDS RZ, [RZ] ;  /* 0x00000000fffff984 */ /* 0x000fe20000000800 */
[----:B------:R0:W-:Y:S04]  /*18f20*/  @P1 LDGSTS.E.BYPASS.LTC128B.128 [R0+0x1f400], desc[UR56][R2.64], !P5 ;  /* 0x1f40000002001fae */ /* 0x0001e8000e901d78 */
[----:B------:R0:W-:Y:S04]  /*18f30*/  @P1 LDGSTS.E.BYPASS.LTC128B.128 [R0+0x21400], desc[UR56][R2.64+0x40], !P3 ;  /* 0x2140004002001fae */ /* 0x0001e8000d901d78 */
[----:B------:R0:W-:Y:S01]  /*18f40*/  @P1 LDGSTS.E.BYPASS.LTC128B.128 [R0+0x23400], desc[UR56][R2.64+0x80], !P2 ;  /* 0x2340008002001fae */ /* 0x0001e2000d101d78 */
[----:B------:R-:W-:Y:S01]  /*18f50*/  IMAD.MOV.U32 R5, RZ, RZ, R14 ;  /* 0x000000ffff057224 */ /* 0x000fe200078e000e */
[----:B------:R-:W-:Y:S06]  /*18f60*/  BRA `(.L_x_5151) ;  /* 0xffffffb400047947 */ /* 0x000fec000383ffff */
.L_x_5064:
        /* <DEDUP_REMOVED lines=9> */
.L_x_5152:
[C---:B------:R-:W-:Y:S01]  /*19000*/  VIADD R8, R6.reuse, 0x20 ;  /* 0x0000002006087836 */ /* 0x040fe20000000000 */
[----:B------:R-:W-:Y:S01]  /*19010*/  ISETP.GE.AND P1, PT, R6, R5, PT ;  /* 0x000000050600720c */ /* 0x000fe20003f26270 */
[----:B------:R-:W-:Y:S02]  /*19020*/  IMAD.MOV.U32 R13, RZ, RZ, R0 ;  /* 0x000000ffff0d7224 */ /* 0x000fe400078e0000 */
[----:B------:R-:W-:-:S10]  /*19030*/  IMAD.MOV.U32 R2, RZ, RZ, R14 ;  /* 0x000000ffff027224 */ /* 0x000fd400078e000e */
[----:B------:R-:W-:Y:S05]  /*19040*/  WARPSYNC.COLLECTIVE R15, `(.L_x_5153) ;  /* 0x000000000f087348 */ /* 0x000fea0003c00000 */
[----:B------:R0:W1:Y:S02]  /*19050*/  SHFL.IDX P6, R14, R13, R12, R11 ;  /* 0x0000000c0d0e7389 */ /* 0x00006400000c000b */
[----:B01----:R-:W-:Y:S01]  /*19060*/  ENDCOLLECTIVE ;  /* 0x000000000000791b */ /* 0x003fe20003800000 */
.L_x_5153:
[----:B------:R-:W-:Y:S02]  /*19070*/  IMAD.MOV.U32 R13, RZ, RZ, R4 ;  /* 0x000000ffff0d7224 */ /* 0x000fe400078e0004 */
[----:B------:R-:W-:Y:S02]  /*19080*/  IMAD.MOV.U32 R12, RZ, RZ, 0x1 ;  /* 0x00000001ff0c7424 */ /* 0x000fe400078e00ff */
[----:B------:R-:W-:-:S07]  /*19090*/  IMAD.MOV.U32 R3, RZ, RZ, R14 ;  /* 0x000000ffff037224 */ /* 0x000fce00078e000e */
[----:B------:R-:W-:Y:S05]  /*190a0*/  WARPSYNC.COLLECTIVE R15, `(.L_x_5154) ;  /* 0x000000000f087348 */ /* 0x000fea0003c00000 */
[----:B------:R0:W1:Y:S02]  /*190b0*/  SHFL.IDX P6, R14, R13, R12, R11 ;  /* 0x0000000c0d0e7389 */ /* 0x00006400000c000b */
[----:B01----:R-:W-:Y:S01]  /*190c0*/  ENDCOLLECTIVE ;  /* 0x000000000000791b */ /* 0x003fe20003800000 */
.L_x_5154:
        /* <DEDUP_REMOVED lines=17> */
.L_x_5155:
[----:B------:R-:W-:Y:S02]  /*191e0*/  IMAD.MOV.U32 R13, RZ, RZ, R4 ;  /* 0x000000ffff0d7224 */ /* 0x000fe400078e0004 */
[----:B------:R-:W-:Y:S02]  /*191f0*/  IMAD.MOV.U32 R12, RZ, RZ, 0x2 ;  /* 0x00000002ff0c7424 */ /* 0x000fe400078e00ff */
[----:B------:R-:W-:-:S07]  /*19200*/  IMAD.MOV.U32 R3, RZ, RZ, R14 ;  /* 0x000000ffff037224 */ /* 0x000fce00078e000e */
[----:B------:R-:W-:Y:S05]  /*19210*/  WARPSYNC.COLLECTIVE R15, `(.L_x_5156) ;  /* 0x000000000f087348 */ /* 0x000fea0003c00000 */
[----:B------:R0:W1:Y:S02]  /*19220*/  SHFL.IDX P6, R14, R13, R12, R11 ;  /* 0x0000000c0d0e7389 */ /* 0x00006400000c000b */
[----:B01----:R-:W-:Y:S01]  /*19230*/  ENDCOLLECTIVE ;  /* 0x000000000000791b */ /* 0x003fe20003800000 */
.L_x_5156:
        /* <DEDUP_REMOVED lines=18> */
.L_x_5157:
[----:B------:R-:W-:Y:S02]  /*19360*/  IMAD.MOV.U32 R13, RZ, RZ, R4 ;  /* 0x000000ffff0d7224 */ /* 0x000fe400078e0004 */
[----:B------:R-:W-:Y:S02]  /*19370*/  IMAD.MOV.U32 R12, RZ, RZ, 0x3 ;  /* 0x00000003ff0c7424 */ /* 0x000fe400078e00ff */
[----:B------:R-:W-:-:S07]  /*19380*/  IMAD.MOV.U32 R3, RZ, RZ, R14 ;  /* 0x000000ffff037224 */ /* 0x000fce00078e000e */
[----:B------:R-:W-:Y:S05]  /*19390*/  WARPSYNC.COLLECTIVE R15, `(.L_x_5158) ;  /* 0x000000000f087348 */ /* 0x000fea0003c00000 */
[----:B------:R0:W1:Y:S02]  /*193a0*/  SHFL.IDX P6, R14, R13, R12, R11 ;  /* 0x0000000c0d0e7389 */ /* 0x00006400000c000b */
[----:B01----:R-:W-:Y:S01]  /*193b0*/  ENDCOLLECTIVE ;  /* 0x000000000000791b */ /* 0x003fe20003800000 */
.L_x_5158:
        /* <DEDUP_REMOVED lines=10> */
.L_x_5159:
        /* <DEDUP_REMOVED lines=8> */
.L_x_5069:
[----:B0-----:R0:W1:Y:S02]  /*194e0*/  SYNCS.PHASECHK.TRANS64.TRYWAIT P0, [R23+URZ+0x2a820], R0 ;  /* 0x02a82000170075a7 */ /* 0x001064000800017f */
[----:B-1----:R-:W-:Y:S05]  /*194f0*/  @!P0 NANOSLEEP.SYNCS 0x989680 ;  /* 0x009896800000895d */ /* 0x002fea0003900000 */
[----:B------:R-:W1:Y:S02]  /*19500*/  @!P0 SYNCS.PHASECHK.TRANS64 P0, [R23+URZ+0x2a820], R0 ;  /* 0x02a82000170085a7 */ /* 0x000e64000800007f */
[----:B-1----:R-:W-:Y:S05]  /*19510*/  @!P0 BRA `(.L_x_5069) ;  /* 0xfffffffc00f08947 */ /* 0x002fea000383ffff */
[----:B------:R-:W-:Y:S05]  /*19520*/  BRA `(.L_x_5161) ;  /* 0xffffffb800887947 */ /* 0x000fea000383ffff */
.L_x_5073:
[----:B0-----:R0:W1:Y:S02]  /*19530*/  SYNCS.PHASECHK.TRANS64.TRYWAIT P0, [R4+URZ+0x2a880], R20 ;  /* 0x02a88014040075a7 */ /* 0x001064000800017f */
[----:B-1----:R-:W-:Y:S05]  /*19540*/  @!P0 NANOSLEEP.SYNCS 0x989680 ;  /* 0x009896800000895d */ /* 0x002fea0003900000 */
[----:B------:R-:W1:Y:S02]  /*19550*/  @!P0 SYNCS.PHASECHK.TRANS64 P0, [R4+URZ+0x2a880], R20 ;  /* 0x02a88014040085a7 */ /* 0x000e64000800007f */
[----:B-1----:R-:W-:Y:S05]  /*19560*/  @!P0 BRA `(.L_x_5073) ;  /* 0xfffffffc00f08947 */ /* 0x002fea000383ffff */
[----:B------:R-:W-:Y:S05]  /*19570*/  BRA `(.L_x_5162) ;  /* 0xffffffbc00507947 */ /* 0x000fea000383ffff */
.L_x_5074:
        /* <DEDUP_REMOVED lines=8> */
.L_x_5164:
[----:B------:R-:W-:Y:S05]  /*19600*/  BSYNC B0 ;  /* 0x0000000000007941 */ /* 0x000fea0003800000 */
.L_x_5163:
        /* <DEDUP_REMOVED lines=8> */
.L_x_5165:
[----:B------:R-:W-:Y:S02]  /*19690*/  IMAD.MOV.U32 R13, RZ, RZ, R27 ;  /* 0x000000ffff0d7224 */ /* 0x000fe400078e001b */
[----:B------:R-:W-:Y:S02]  /*196a0*/  IMAD.MOV.U32 R12, RZ, RZ, 0x1 ;  /* 0x00000001ff0c7424 */ /* 0x000fe400078e00ff */
[----:B------:R-:W-:-:S07]  /*196b0*/  IMAD.MOV.U32 R2, RZ, RZ, R14 ;  /* 0x000000ffff027224 */ /* 0x000fce00078e000e */
[----:B------:R-:W-:Y:S05]  /*196c0*/  WARPSYNC.COLLECTIVE R15, `(.L_x_5166) ;  /* 0x000000000f087348 */ /* 0x000fea0003c00000 */
[----:B------:R0:W1:Y:S02]  /*196d0*/  SHFL.IDX P6, R14, R13, R12, R11 ;  /* 0x0000000c0d0e7389 */ /* 0x00006400000c000b */
[----:B01----:R-:W-:Y:S01]  /*196e0*/  ENDCOLLECTIVE ;  /* 0x000000000000791b */ /* 0x003fe20003800000 */
.L_x_5166:
        /* <DEDUP_REMOVED lines=14> */
.L_x_5167:
[----:B------:R-:W-:Y:S02]  /*197d0*/  IMAD.MOV.U32 R13, RZ, RZ, R27 ;  /* 0x000000ffff0d7224 */ /* 0x000fe400078e001b */
[----:B------:R-:W-:Y:S02]  /*197e0*/  IMAD.MOV.U32 R12, RZ, RZ, 0x2 ;  /* 0x00000002ff0c7424 */ /* 0x000fe400078e00ff */
[----:B------:R-:W-:-:S07]  /*197f0*/  IMAD.MOV.U32 R2, RZ, RZ, R14 ;  /* 0x000000ffff027224 */ /* 0x000fce00078e000e */
[----:B------:R-:W-:Y:S05]  /*19800*/  WARPSYNC.COLLECTIVE R15, `(.L_x_5168) ;  /* 0x000000000f087348 */ /* 0x000fea0003c00000 */
[----:B------:R0:W1:Y:S02]  /*19810*/  SHFL.IDX P6, R14, R13, R12, R11 ;  /* 0x0000000c0d0e7389 */ /* 0x00006400000c000b */
[----:B01----:R-:W-:Y:S01]  /*19820*/  ENDCOLLECTIVE ;  /* 0x000000000000791b */ /* 0x003fe20003800000 */
.L_x_5168:
        /* <DEDUP_REMOVED lines=13> */
.L_x_5169:
[----:B------:R-:W-:Y:S02]  /*19900*/  IMAD.MOV.U32 R13, RZ, RZ, R27 ;  /* 0x000000ffff0d7224 */ /* 0x000fe400078e001b */
[----:B------:R-:W-:Y:S02]  /*19910*/  IMAD.MOV.U32 R12, RZ, RZ, 0x3 ;  /* 0x00000003ff0c7424 */ /* 0x000fe400078e00ff */
[----:B------:R-:W-:-:S07]  /*19920*/  IMAD.MOV.U32 R2, RZ, RZ, R14 ;  /* 0x000000ffff027224 */ /* 0x000fce00078e000e */
[----:B------:R-:W-:Y:S05]  /*19930*/  WARPSYNC.COLLECTIVE R15, `(.L_x_5170) ;  /* 0x000000000f087348 */ /* 0x000fea0003c00000 */
[----:B------:R0:W1:Y:S02]  /*19940*/  SHFL.IDX P6, R14, R13, R12, R11 ;  /* 0x0000000c0d0e7389 */ /* 0x00006400000c000b */
[----:B01----:R-:W-:Y:S01]  /*19950*/  ENDCOLLECTIVE ;  /* 0x000000000000791b */ /* 0x003fe20003800000 */
.L_x_5170:
        /* <DEDUP_REMOVED lines=13> */
.L_x_5171:
[----:B------:R-:W-:Y:S01]  /*19a30*/  IMAD.MOV.U32 R2, RZ, RZ, R14 ;  /* 0x000000ffff027224 */ /* 0x000fe200078e000e */
[----:B------:R-:W-:Y:S06]  /*19a40*/  BRA `(.L_x_5172) ;  /* 0xffffffb800ec7947 */ /* 0x000fec000383ffff */
.L_x_5079:
[----:B---3--:R3:W4:Y:S02]  /*19a50*/  SYNCS.PHASECHK.TRANS64.TRYWAIT P0, [R4+URZ+0x2a840], R20 ;  /* 0x02a84014040075a7 */ /* 0x008724000800017f */
[----:B----4-:R-:W-:Y:S05]  /*19a60*/  @!P0 NANOSLEEP.SYNCS 0x989680 ;  /* 0x009896800000895d */ /* 0x010fea0003900000 */
[----:B------:R-:W4:Y:S02]  /*19a70*/  @!P0 SYNCS.PHASECHK.TRANS64 P0, [R4+URZ+0x2a840], R20 ;  /* 0x02a84014040085a7 */ /* 0x000f24000800007f */
[----:B----4-:R-:W-:Y:S05]  /*19a80*/  @!P0 BRA `(.L_x_5079) ;  /* 0xfffffffc00f08947 */ /* 0x010fea000383ffff */
[----:B------:R-:W-:Y:S05]  /*19a90*/  BRA `(.L_x_5173) ;  /* 0xffffffbc00447947 */ /* 0x000fea000383ffff */
.L_x_5080:
        /* <DEDUP_REMOVED lines=8> */
.L_x_5175:
[----:B------:R-:W-:Y:S05]  /*19b20*/  BSYNC B0 ;  /* 0x0000000000007941 */ /* 0x000fea0003800000 */
.L_x_5174:
        /* <DEDUP_REMOVED lines=8> */
.L_x_5176:
[----:B------:R-:W-:Y:S02]  /*19bb0*/  IMAD.MOV.U32 R13, RZ, RZ, R8 ;  /* 0x000000ffff0d7224 */ /* 0x000fe400078e0008 */
[----:B------:R-:W-:Y:S02]  /*19bc0*/  IMAD.MOV.U32 R12, RZ, RZ, 0x1 ;  /* 0x00000001ff0c7424 */ /* 0x000fe400078e00ff */
[----:B------:R-:W-:-:S07]  /*19bd0*/  IMAD.MOV.U32 R2, RZ, RZ, R14 ;  /* 0x000000ffff027224 */ /* 0x000fce00078e000e */
[----:B------:R-:W-:Y:S05]  /*19be0*/  WARPSYNC.COLLECTIVE R15, `(.L_x_5177) ;  /* 0x000000000f087348 */ /* 0x000fea0003c00000 */
[----:B------:R0:W1:Y:S02]  /*19bf0*/  SHFL.IDX P6, R14, R13, R12, R11 ;  /* 0x0000000c0d0e7389 */ /* 0x00006400000c000b */
[----:B01----:R-:W-:Y:S01]  /*19c00*/  ENDCOLLECTIVE ;  /* 0x000000000000791b */ /* 0x003fe20003800000 */
.L_x_5177:
        /* <DEDUP_REMOVED lines=13> */
.L_x_5178:
[----:B------:R-:W-:Y:S02]  /*19ce0*/  IMAD.MOV.U32 R13, RZ, RZ, R8 ;  /* 0x000000ffff0d7224 */ /* 0x000fe400078e0008 */
[----:B------:R-:W-:Y:S02]  /*19cf0*/  IMAD.MOV.U32 R12, RZ, RZ, 0x2 ;  /* 0x00000002ff0c7424 */ /* 0x000fe400078e00ff */
[----:B------:R-:W-:-:S07]  /*19d00*/  IMAD.MOV.U32 R2, RZ, RZ, R14 ;  /* 0x000000ffff027224 */ /* 0x000fce00078e000e */
[----:B------:R-:W-:Y:S05]  /*19d10*/  WARPSYNC.COLLECTIVE R15, `(.L_x_5179) ;  /* 0x000000000f087348 */ /* 0x000fea0003c00000 */
[----:B------:R0:W1:Y:S02]  /*19d20*/  SHFL.IDX P6, R14, R13, R12, R11 ;  /* 0x0000000c0d0e7389 */ /* 0x00006400000c000b */
[----:B01----:R-:W-:Y:S01]  /*19d30*/  ENDCOLLECTIVE ;  /* 0x000000000000791b */ /* 0x003fe20003800000 */
.L_x_5179:
        /* <DEDUP_REMOVED lines=13> */
.L_x_5180:
[----:B------:R-:W-:Y:S02]  /*19e10*/  IMAD.MOV.U32 R13, RZ, RZ, R8 ;  /* 0x000000ffff0d7224 */ /* 0x000fe400078e0008 */
[----:B------:R-:W-:Y:S02]  /*19e20*/  IMAD.MOV.U32 R12, RZ, RZ, 0x3 ;  /* 0x00000003ff0c7424 */ /* 0x000fe400078e00ff */
[----:B------:R-:W-:-:S07]  /*19e30*/  IMAD.MOV.U32 R2, RZ, RZ, R14 ;  /* 0x000000ffff027224 */ /* 0x000fce00078e000e */
[----:B------:R-:W-:Y:S05]  /*19e40*/  WARPSYNC.COLLECTIVE R15, `(.L_x_5181) ;  /* 0x000000000f087348 */ /* 0x000fea0003c00000 */
[----:B------:R0:W1:Y:S02]  /*19e50*/  SHFL.IDX P6, R14, R13, R12, R11 ;  /* 0x0000000c0d0e7389 */ /* 0x00006400000c000b */
[----:B01----:R-:W-:Y:S01]  /*19e60*/  ENDCOLLECTIVE ;  /* 0x000000000000791b */ /* 0x003fe20003800000 */
.L_x_5181:
        /* <DEDUP_REMOVED lines=13> */
.L_x_5182:
[----:B------:R-:W-:Y:S01]  /*19f40*/  IMAD.MOV.U32 R2, RZ, RZ, R14 ;  /* 0x000000ffff027224 */ /* 0x000fe200078e000e */
[----:B------:R-:W-:Y:S06]  /*19f50*/  BRA `(.L_x_5183) ;  /* 0xffffffb800d87947 */ /* 0x000fec000383ffff */
.L_x_5085:
[----:B------:R0:W0:Y:S02]  /*19f60*/  SYNCS.PHASECHK.TRANS64.TRYWAIT P2, [R0+URZ+0x2a870], R2 ;  /* 0x02a87002000075a7 */ /* 0x000024000804017f */
[----:B0-----:R-:W-:Y:S05]  /*19f70*/  @!P2 NANOSLEEP.SYNCS 0x989680 ;  /* 0x009896800000a95d */ /* 0x001fea0003900000 */
[----:B------:R-:W0:Y:S02]  /*19f80*/  @!P2 SYNCS.PHASECHK.TRANS64 P2, [R0+URZ+0x2a870], R2 ;  /* 0x02a870020000a5a7 */ /* 0x000e24000804007f */
[----:B0-----:R-:W-:Y:S05]  /*19f90*/  @!P2 BRA `(.L_x_5085) ;  /* 0xfffffffc00f0a947 */ /* 0x001fea000383ffff */
[----:B------:R-:W-:Y:S05]  /*19fa0*/  BRA `(.L_x_5184) ;  /* 0xffffffbc00447947 */ /* 0x000fea000383ffff */
.L_x_5087:
[----:B------:R0:W0:Y:S02]  /*19fb0*/  SYNCS.PHASECHK.TRANS64.TRYWAIT P2, [R0+URZ+0x2a860], R3 ;  /* 0x02a86003000075a7 */ /* 0x000024000804017f */
[----:B0-----:R-:W-:Y:S05]  /*19fc0*/  @!P2 NANOSLEEP.SYNCS 0x989680 ;  /* 0x009896800000a95d */ /* 0x001fea0003900000 */
[----:B------:R-:W0:Y:S02]  /*19fd0*/  @!P2 SYNCS.PHASECHK.TRANS64 P2, [R0+URZ+0x2a860], R3 ;  /* 0x02a860030000a5a7 */ /* 0x000e24000804007f */
[----:B0-----:R-:W-:Y:S05]  /*19fe0*/  @!P2 BRA `(.L_x_5087) ;  /* 0xfffffffc00f0a947 */ /* 0x001fea000383ffff */
[----:B------:R-:W-:Y:S05]  /*19ff0*/  BRA `(.L_x_5185) ;  /* 0xffffffbc00547947 */ /* 0x000fea000383ffff */
.L_x_5095:
[----:B0-----:R0:W2:Y:S02]  /*1a000*/  SYNCS.PHASECHK.TRANS64.TRYWAIT P1, [R2+URZ+0x2a870], R3 ;  /* 0x02a87003020075a7 */ /* 0x0010a4000802017f */
[----:B--2---:R-:W-:Y:S05]  /*1a010*/  @!P1 NANOSLEEP.SYNCS 0x989680 ;  /* 0x009896800000995d */ /* 0x004fea0003900000 */
[----:B------:R-:W2:Y:S02]  /*1a020*/  @!P1 SYNCS.PHASECHK.TRANS64 P1, [R2+URZ+0x2a870], R3 ;  /* 0x02a87003020095a7 */ /* 0x000ea4000802007f */
[----:B--2---:R-:W-:Y:S05]  /*1a030*/  @!P1 BRA `(.L_x_5095) ;  /* 0xfffffffc00f09947 */ /* 0x004fea000383ffff */
[----:B------:R-:W-:Y:S05]  /*1a040*/  BRA `(.L_x_5186) ;  /* 0xffffffc400a07947 */ /* 0x000fea000383ffff */
.L_x_5097:
[----:B0-----:R0:W2:Y:S02]  /*1a050*/  SYNCS.PHASECHK.TRANS64.TRYWAIT P1, [R2+URZ+0x2a860], R3 ;  /* 0x02a86003020075a7 */ /* 0x0010a4000802017f */
[----:B--2---:R-:W-:Y:S05]  /*1a060*/  @!P1 NANOSLEEP.SYNCS 0x989680 ;  /* 0x009896800000995d */ /* 0x004fea0003900000 */
[----:B------:R-:W2:Y:S02]  /*1a070*/  @!P1 SYNCS.PHASECHK.TRANS64 P1, [R2+URZ+0x2a860], R3 ;  /* 0x02a86003020095a7 */ /* 0x000ea4000802007f */
[----:B--2---:R-:W-:Y:S05]  /*1a080*/  @!P1 BRA `(.L_x_5097) ;  /* 0xfffffffc00f09947 */ /* 0x004fea000383ffff */
[----:B------:R-:W-:Y:S05]  /*1a090*/  BRA `(.L_x_5187) ;  /* 0xffffffc400ac7947 */ /* 0x000fea000383ffff */
.L_x_5111:
[----:B0-----:R0:W2:Y:S02]  /*1a0a0*/  SYNCS.PHASECHK.TRANS64.TRYWAIT P0, [R7+URZ+0x2a820], R0 ;  /* 0x02a82000070075a7 */ /* 0x0010a4000800017f */
[----:B--2---:R-:W-:Y:S05]  /*1a0b0*/  @!P0 NANOSLEEP.SYNCS 0x989680 ;  /* 0x009896800000895d */ /* 0x004fea0003900000 */
[----:B------:R-:W2:Y:S02]  /*1a0c0*/  @!P0 SYNCS.PHASECHK.TRANS64 P0, [R7+URZ+0x2a820], R0 ;  /* 0x02a82000070085a7 */ /* 0x000ea4000800007f */
[----:B--2---:R-:W-:Y:S05]  /*1a0d0*/  @!P0 BRA `(.L_x_5111) ;  /* 0xfffffffc00f08947 */ /* 0x004fea000383ffff */
[----:B------:R-:W-:Y:S05]  /*1a0e0*/  BRA `(.L_x_5188) ;  /* 0xffffffd800947947 */ /* 0x000fea000383ffff */
.L_x_5112:
        /* <DEDUP_REMOVED lines=8> */
[----:B01-3-5:R-:W-:Y:S05]  /*1a170*/  WARPSYNC.COLLECTIVE R15, `(.L_x_5190) ;  /* 0x000000000f087348 */ /* 0x02bfea0003c00000 */
[----:B------:R2:W4:Y:S02]  /*1a180*/  SHFL.IDX P6, R14, R13, R12, R11 ;  /* 0x0000000c0d0e7389 */ /* 0x00052400000c000b */
[----:B012345:R-:W-:Y:S01]  /*1a190*/  ENDCOLLECTIVE ;  /* 0x000000000000791b */ /* 0x03ffe20003800000 */
.L_x_5190:
[----:B------:R-:W-:Y:S05]  /*1a1a0*/  BSYNC B0 ;  /* 0x0000000000007941 */ /* 0x000fea0003800000 */
.L_x_5189:
[----:B------:R-:W-:Y:S05]  /*1a1b0*/  BRA `(.L_x_5191) ;  /* 0xffffffd8007c7947 */ /* 0x000fea000383ffff */
.L_x_5115:
[----:B------:R-:W-:Y:S01]  /*1a1c0*/  BSSY B1, `(.L_x_5192) ;  /* 0x0000006000017945 */ /* 0x000fe20003800000 */
[----:B------:R-:W-:-:S07]  /*1a1d0*/  IMAD.MOV.U32 R15, RZ, RZ, -0x1 ;  /* 0xffffffffff0f7424 */ /* 0x000fce00078e00ff */
[----:B01-3-5:R-:W-:Y:S05]  /*1a1e0*/  WARPSYNC.COLLECTIVE R15, `(.L_x_5193) ;  /* 0x000000000f0c7348 */ /* 0x02bfea0003c00000 */
[----:B------:R-:W-:Y:S02]  /*1a1f0*/  ELECT P6, UR62, PT ;  /* 0x00000000003e782f */ /* 0x000fe400038c0000 */
[----:B------:R-:W-:Y:S01]  /*1a200*/  MOV R14, UR62 ;  /* 0x0000003e000e7c02 */ /* 0x000fe20008000f00 */
[----:B01-3-5:R-:W-:Y:S10]  /*1a210*/  ENDCOLLECTIVE ;  /* 0x000000000000791b */ /* 0x02bff40003800000 */
.L_x_5193:
[----:B------:R-:W-:Y:S05]  /*1a220*/  BSYNC B1 ;  /* 0x0000000000017941 */ /* 0x000fea0003800000 */
.L_x_5192:
[----:B------:R-:W-:Y:S05]  /*1a230*/  BRA `(.L_x_5194) ;  /* 0xffffffd800747947 */ /* 0x000fea000383ffff */
.L_x_5117:
[----:B0-----:R0:W2:Y:S02]  /*1a240*/  SYNCS.PHASECHK.TRANS64.TRYWAIT P1, [R5+URZ+0x2a840], R0 ;  /* 0x02a84000050075a7 */ /* 0x0010a4000802017f */
[----:B--2---:R-:W-:Y:S05]  /*1a250*/  @!P1 NANOSLEEP.SYNCS 0x989680 ;  /* 0x009896800000995d */ /* 0x004fea0003900000 */
[----:B------:R-:W2:Y:S02]  /*1a260*/  @!P1 SYNCS.PHASECHK.TRANS64 P1, [R5+URZ+0x2a840], R0 ;  /* 0x02a84000050095a7 */ /* 0x000ea4000802007f */
[----:B--2---:R-:W-:Y:S05]  /*1a270*/  @!P1 BRA `(.L_x_5117) ;  /* 0xfffffffc00f09947 */ /* 0x004fea000383ffff */
[----:B------:R-:W-:Y:S05]  /*1a280*/  BRA `(.L_x_5195) ;  /* 0xffffffd800947947 */ /* 0x000fea000383ffff */
.L_x_5119:
[----:B--2---:R2:W4:Y:S02]  /*1a290*/  SYNCS.PHASECHK.TRANS64.TRYWAIT P1, [R3+URZ+0x2a840], R2 ;  /* 0x02a84002030075a7 */ /* 0x004524000802017f */
[----:B----4-:R-:W-:Y:S05]  /*1a2a0*/  @!P1 NANOSLEEP.SYNCS 0x989680 ;  /* 0x009896800000995d */ /* 0x010fea0003900000 */
[----:B------:R-:W4:Y:S02]  /*1a2b0*/  @!P1 SYNCS.PHASECHK.TRANS64 P1, [R3+URZ+0x2a840], R2 ;  /* 0x02a84002030095a7 */ /* 0x000f24000802007f */
[----:B----4-:R-:W-:Y:S05]  /*1a2c0*/  @!P1 BRA `(.L_x_5119) ;  /* 0xfffffffc00f09947 */ /* 0x010fea000383ffff */
[----:B------:R-:W-:Y:S05]  /*1a2d0*/  BRA `(.L_x_5196) ;  /* 0xffffffd800a07947 */ /* 0x000fea000383ffff */
.L_x_5121:
[----:B----4-:R4:W0:Y:S02]  /*1a2e0*/  SYNCS.PHASECHK.TRANS64.TRYWAIT P1, [R5+URZ+0x2a860], R0 ;  /* 0x02a86000050075a7 */ /* 0x010824000802017f */
[----:B0-----:R-:W-:Y:S05]  /*1a2f0*/  @!P1 NANOSLEEP.SYNCS 0x989680 ;  /* 0x009896800000995d */ /* 0x001fea0003900000 */
[----:B------:R-:W0:Y:S02]  /*1a300*/  @!P1 SYNCS.PHASECHK.TRANS64 P1, [R5+URZ+0x2a860], R0 ;  /* 0x02a86000050095a7 */ /* 0x000e24000802007f */
[----:B0-----:R-:W-:Y:S05]  /*1a310*/  @!P1 BRA `(.L_x_5121) ;  /* 0xfffffffc00f09947 */ /* 0x001fea000383ffff */
[----:B------:R-:W-:Y:S05]  /*1a320*/  BRA `(.L_x_5197) ;  /* 0xffffffd8009c7947 */ /* 0x000fea000383ffff */
.L_x_5123:
[----:B------:R0:W0:Y:S02]  /*1a330*/  SYNCS.PHASECHK.TRANS64.TRYWAIT P1, [R3+URZ+0x2a860], R2 ;  /* 0x02a86002030075a7 */ /* 0x000024000802017f */
[----:B0-----:R-:W-:Y:S05]  /*1a340*/  @!P1 NANOSLEEP.SYNCS 0x989680 ;  /* 0x009896800000995d */ /* 0x001fea0003900000 */
[----:B------:R-:W0:Y:S02]  /*1a350*/  @!P1 SYNCS.PHASECHK.TRANS64 P1, [R3+URZ+0x2a860], R2 ;  /* 0x02a86002030095a7 */ /* 0x000e24000802007f */
[----:B0-----:R-:W-:Y:S05]  /*1a360*/  @!P1 BRA `(.L_x_5123) ;  /* 0xfffffffc00f09947 */ /* 0x001fea000383ffff */
[----:B------:R-:W-:Y:S05]  /*1a370*/  BRA `(.L_x_5198) ;  /* 0xffffffd800987947 */ /* 0x000fea000383ffff */
.L_x_5125:
[----:B------:R0:W0:Y:S02]  /*1a380*/  SYNCS.PHASECHK.TRANS64.TRYWAIT P1, [R5+URZ+0x2a880], R0 ;  /* 0x02a88000050075a7 */ /* 0x000024000802017f */
[----:B0-----:R-:W-:Y:S05]  /*1a390*/  @!P1 NANOSLEEP.SYNCS 0x989680 ;  /* 0x009896800000995d */ /* 0x001fea0003900000 */
[----:B------:R-:W0:Y:S02]  /*1a3a0*/  @!P1 SYNCS.PHASECHK.TRANS64 P1, [R5+URZ+0x2a880], R0 ;  /* 0x02a88000050095a7 */ /* 0x000e24000802007f */
[----:B0-----:R-:W-:Y:S05]  /*1a3b0*/  @!P1 BRA `(.L_x_5125) ;  /* 0xfffffffc00f09947 */ /* 0x001fea000383ffff */
[----:B------:R-:W-:Y:S05]  /*1a3c0*/  BRA `(.L_x_5199) ;  /* 0xffffffd800947947 */ /* 0x000fea000383ffff */
.L_x_5200:
        /* <DEDUP_REMOVED lines=11> */
.L_x_15838:


//--------------------- .text._ZN7cutlass13device_kernelIN5flash11enable_sm90INS1_16FlashAttnFwdSm90INS1_25CollectiveMainloopFwdSm90ILi2EN4cute5tupleIJNS5_1CILi1EEES8_S8_EEENS6_IJNS7_ILi128EEESA_NS7_ILi192EEEEEELi192ENS_12float_e4m3_tEfNS_4arch4Sm90ELb0ELb1ELb0ELb1ELb1ELb1ELb0ELb1ELb1ELb1ELb0ELb0EEENS1_21CollectiveEpilogueFwdINS6_IJSA_SB_SA_EEES9_NS_10bfloat16_tESF_Li256ELb1ELb1ELb0ELb1EEENS1_36VarlenDynamicPersistentTileSchedulerILi128ELi128ELi256ELi128ELb0ELb1ELb1ELb1ELb0ELb1EEEEEEEEEvNT_6ParamsE --------------------------
	.section	.text._ZN7cutlass13device_kernelIN5flash11enable_sm90INS1_16FlashAttnFwdSm90INS1_25CollectiveMainloopFwdSm90ILi2EN4cute5tupleIJNS5_1CILi1EEES8_S8_EEENS6_IJNS7_ILi128EEESA_NS7_ILi192EEEEEELi192ENS_12float_e4m3_tEfNS_4arch4Sm90ELb0ELb1ELb0ELb1ELb1ELb1ELb0ELb1ELb1ELb1ELb0ELb0EEENS1_21CollectiveEpilogueFwdINS6_IJSA_SB_SA_EEES9_NS_10bfloat16_tESF_Li256ELb1ELb1ELb0ELb1EEENS1_36VarlenDynamicPersistentTileSchedulerILi128ELi128ELi256ELi128ELb0ELb1ELb1ELb1ELb0ELb1EEEEEEEEEvNT_6ParamsE,"ax",@progbits
	.align	128
.text._ZN7cutlass13device_kernelIN5flash11enable_sm90INS1_16FlashAttnFwdSm90INS1_25CollectiveMainloopFwdSm90ILi2EN4cute5tupleIJNS5_1CILi1EEES8_S8_EEENS6_IJNS7_ILi128EEESA_NS7_ILi192EEEEEELi192ENS_12float_e4m3_tEfNS_4arch4Sm90ELb0ELb1ELb0ELb1ELb1ELb1ELb0ELb1ELb1ELb1ELb0ELb0EEENS1_21CollectiveEpilogueFwdINS6_IJSA_SB_SA_EEES9_NS_10bfloat16_tESF_Li256ELb1ELb1ELb0ELb1EEENS1_36VarlenDynamicPersistentTileSchedulerILi128ELi128ELi256ELi128ELb0ELb1ELb1ELb1ELb0ELb1EEEEEEEEEvNT_6ParamsE:
        .type           _ZN7cutlass13device_kernelIN5flash11enable_sm90INS1_16FlashAttnFwdSm90INS1_25CollectiveMainloopFwdSm90ILi2EN4cute5tupleIJNS5_1CILi1EEES8_S8_EEENS6_IJNS7_ILi128EEESA_NS7_ILi192EEEEEELi192ENS_12float_e4m3_tEfNS_4arch4Sm90ELb0ELb1ELb0ELb1ELb1ELb1ELb0ELb1ELb1ELb1ELb0ELb0EEENS1_21CollectiveEpilogueFwdINS6_IJSA_SB_SA_EEES9_NS_10bfloat16_tESF_Li256ELb1ELb1ELb0ELb1EEENS1_36VarlenDynamicPersistentTileSchedulerILi128ELi128ELi256ELi128ELb0ELb1ELb1ELb1ELb0ELb1EEEEEEEEEvNT_6ParamsE,@function
        .size           _ZN7cutlass13device_kernelIN5flash11enable_sm90INS1_16FlashAttnFwdSm90INS1_25CollectiveMainloopFwdSm90ILi2EN4cute5tupleIJNS5_1CILi1EEES8_S8_EEENS6_IJNS7_ILi128EEESA_NS7_ILi192EEEEEELi192ENS_12float_e4m3_tEfNS_4arch4Sm90ELb0ELb1ELb0ELb1ELb1ELb1ELb0ELb1ELb1ELb1ELb0ELb0EEENS1_21CollectiveEpilogueFwdINS6_IJSA_SB_SA_EEES9_NS_10bfloat16_tESF_Li256ELb1ELb1ELb0ELb1EEENS1_36VarlenDynamicPersistentTileSchedulerILi128ELi128ELi256ELi128ELb0ELb1ELb1ELb1ELb0ELb1EEEEEEEEEvNT_6ParamsE,(.L_x_15839 - _ZN7cutlass13device_kernelIN5flash11enable_sm90INS1_16FlashAttnFwdSm90INS1_25CollectiveMainloopFwdSm90ILi2EN4cute5tupleIJNS5_1CILi1EEES8_S8_EEENS6_IJNS7_ILi128EEESA_NS7_ILi192EEEEEELi192ENS_12float_e4m3_tEfNS_4arch4Sm90ELb0ELb1ELb0ELb1ELb1ELb1ELb0ELb1ELb1ELb1ELb0ELb0EEENS1_21CollectiveEpilogueFwdINS6_IJSA_SB_SA_EEES9_NS_10bfloat16_tESF_Li256ELb1ELb1ELb0ELb1EEENS1_36VarlenDynamicPersistentTileSchedulerILi128ELi128ELi256ELi128ELb0ELb1ELb1ELb1ELb0ELb1EEEEEEEEEvNT_6ParamsE)
        .other          _ZN7cutlass13device_kernelIN5flash11enable_sm90INS1_16FlashAttnFwdSm90INS1_25CollectiveMainloopFwdSm90ILi2EN4cute5tupleIJNS5_1CILi1EEES8_S8_EEENS6_IJNS7_ILi128EEESA_NS7_ILi192EEEEEELi192ENS_12float_e4m3_tEfNS_4arch4Sm90ELb0ELb1ELb0ELb1ELb1ELb1ELb0ELb1ELb1ELb1ELb0ELb0EEENS1_21CollectiveEpilogueFwdINS6_IJSA_SB_SA_EEES9_NS_10bfloat16_tESF_Li256ELb1ELb1ELb0ELb1EEENS1_36VarlenDynamicPersistentTileSchedulerILi128ELi128ELi256ELi128ELb0ELb1ELb1ELb1ELb0ELb1EEEEEEEEEvNT_6ParamsE,@"STO_CUDA_ENTRY STV_DEFAULT"
_ZN7cutlass13device_kernelIN5flash11enable_sm90INS1_16FlashAttnFwdSm90INS1_25CollectiveMainloopFwdSm90ILi2EN4cute5tupleIJNS5_1CILi1EEES8_S8_EEENS6_IJNS7_ILi128EEESA_NS7_ILi192EEEEEELi192ENS_12float_e4m3_tEfNS_4arch4Sm90ELb0ELb1ELb0ELb1ELb1ELb1ELb0ELb1ELb1ELb1ELb0ELb0EEENS1_21CollectiveEpilogueFwdINS6_IJSA_SB_SA_EEES9_NS_10bfloat16_tESF_Li256ELb1ELb1ELb0ELb1EEENS1_36VarlenDynamicPersistentTileSchedulerILi128ELi128ELi256ELi128ELb0ELb1ELb1ELb1ELb0ELb1EEEEEEEEEvNT_6ParamsE:
        /* <DEDUP_REMOVED lines=18> */
.L_x_5202:
[----:B------:R-:W-:Y:S05]  /*0120*/  BSYNC B0 ;  /* 0x0000000000007941 */ /* 0x000fea0003800000 */
.L_x_5201:
        /* <DEDUP_REMOVED lines=41> */
.L_x_5203:
        /* <DEDUP_REMOVED lines=22> */
.L_x_5204:
        /* <DEDUP_REMOVED lines=18> */
.L_x_5205:
        /* <DEDUP_REMOVED lines=22> */
.L_x_5206:
        /* <DEDUP_REMOVED lines=23> */
.L_x_5207:
        /* <DEDUP_REMOVED lines=8> */
.L_x_5210:
[----:B------:R-:W-:-:S08]  /*0990*/  NOP ;  /* 0x0000000000007918 */ /* 0x000fd00000000000 */
[----:B------:R-:W0:Y:S02]  /*09a0*/  USETMAXREG.TRY_ALLOC.CTAPOOL UP0, 0xe8 ;  /* 0x000000e8000079c8 */ /* 0x000e240008000600 */
[----:B0-----:R-:W-:-:S13]  /*09b0*/  PLOP3.LUT P0, PT, PT, PT, UP0, 0x80, 0x0 ;  /* 0x000000000000781c */ /* 0x001fda0003f0f008 */
[----:B------:R-:W-:Y:S05]  /*09c0*/  @!P0 BRA `(.L_x_5210) ;  /* 0xfffffffc00f08947 */ /* 0x000fea000383ffff */
[----:B------:R-:W2:Y:S01]  /*09d0*/  LDL.LU R0, [R1] ;  /* 0x0000000001007983 */ /* 0x000ea20000300800 */
[----:B------:R-:W0:Y:S01]  /*09e0*/  S2R R2, SR_TID.X ;  /* 0x0000000000027919 */ /* 0x000e220000002100 */
[----:B------:R-:W1:Y:S01]  /*09f0*/  S2UR UR38, SR_CgaCtaId ;  /* 0x00000000002679c3 */ /* 0x000e620000008800 */
[----:B------:R-:W-:Y:S01]  /*0a00*/  UMOV UR4, 0x400 ;  /* 0x0000040000047882 */ /* 0x000fe20000000000 */
[----:B0-----:R-:W-:-:S06]  /*0a10*/  SHF.R.U32.HI R2, RZ, 0x7, R2 ;  /* 0x00000007ff027819 */ /* 0x001fcc0000011602 */
[----:B------:R-:W-:Y:S06]  /*0a20*/  BAR.ARV 0x8, 0x180 ;  /* 0x0206000000007b1d */ /* 0x000fec0000002000 */
[----:B------:R-:W-:-:S13]  /*0a30*/  ISETP.NE.AND P0, PT, R2, 0x1, PT ;  /* 0x000000010200780c */ /* 0x000fda0003f05270 */
[----:B------:R-:W-:Y:S08]  /*0a40*/  @!P0 BAR.ARV 0x9, 0x100 ;  /* 0x0244000000008b1d */ /* 0x000ff00000002000 */
[----:B------:R-:W-:Y:S01]  /*0a50*/  BAR.SYNC.DEFER_BLOCKING 0x5, 0x180 ;  /* 0x0146000000007b1d */ /* 0x000fe20000010000 */
[----:B-1----:R-:W-:-:S06]  /*0a60*/  ULEA UR4, UR38, UR4, 0x18 ;  /* 0x0000000426047291 */ /* 0x002fcc000f8ec03f */
[----:B------:R-:W-:Y:S01]  /*0a70*/  IMAD.U32 R16, RZ, RZ, UR4 ;  /* 0x00000004ff107e24 */ /* 0x000fe2000f8e00ff */
[----:B------:R-:W-:-:S04]  /*0a80*/  ULDC UR4, c[0x0][0xc3c] ;  /* 0x00030f0000047ab9 */ /* 0x000fc80000000800 */
[----:B------:R-:W0:Y:S01]  /*0a90*/  LDS.128 R20, [R16+0x2a8d0] ;  /* 0x02a8d00010147984 */ /* 0x000e220000000c00 */
[----:B------:R-:W-:Y:S06]  /*0aa0*/  BAR.ARV 0x4, 0x180 ;  /* 0x0106000000007b1d */ /* 0x000fec0000002000 */
[----:B--2---:R-:W-:-:S04]  /*0ab0*/  LOP3.LUT R0, R0, 0xdfffffff, RZ, 0xc0, !PT ;  /* 0xdfffffff00007812 */ /* 0x004fc800078ec0ff */
[----:B------:R-:W-:-:S05]  /*0ac0*/  @P0 LOP3.LUT R0, R0, 0x20000000, RZ, 0xfc, !PT ;  /* 0x2000000000000812 */ /* 0x000fca00078efcff */
[----:B------:R1:W-:Y:S01]  /*0ad0*/  STL [R1], R0 ;  /* 0x0000000001007387 */ /* 0x0003e20000100800 */
[----:B0-----:R-:W-:-:S13]  /*0ae0*/  ISETP.GE.AND P0, PT, R23, UR4, PT ;  /* 0x0000000417007c0c */ /* 0x001fda000bf06270 */
[----:B-1----:R-:W-:Y:S05]  /*0af0*/  @P0 BRA `(.L_x_5211) ;  /* 0x00000290001c0947 */ /* 0x002fea0003800000 */
[----:B------:R-:W0:Y:S01]  /*0b00*/  S2R R0, SR_TID.X ;  /* 0x0000000000007919 */ /* 0x000e220000002100 */
[----:B------:R-:W-:Y:S02]  /*0b10*/  R2UR UR39, R16 ;  /* 0x00000000102772ca */ /* 0x000fe400000e0000 */
[----:B------:R-:W-:Y:S01]  /*0b20*/  CS2R R200, SRZ ;  /* 0x0000000000c87805 */ /* 0x000fe2000001ff00 */
[----:B------:R-:W-:Y:S01]  /*0b30*/  IMAD.MOV.U32 R210, RZ, RZ, RZ ;  /* 0x000000ffffd27224 */ /* 0x000fe200078e00ff */
[----:B------:R-:W-:Y:S01]  /*0b40*/  ULOP3.LUT UR40, UR36, 0x1, URZ, 0xfc, !UPT ;  /* 0x0000000124287892 */ /* 0x000fe2000f8efc3f */
[----:B------:R-:W-:-:S08]  /*0b50*/  UMOV UR37, URZ ;  /* 0x0000003f00257c82 */ /* 0x000fd00008000000 */
[----:B------:R-:W-:Y:S01]  /*0b60*/  UIADD3 UR39, UR39, 0x18400, URZ ;  /* 0x0001840027277890 */ /* 0x000fe2000fffe03f */
[----:B0-----:R-:W-:-:S05]  /*0b70*/  VIADD R18, R0, 0xffffff80 ;  /* 0xffffff8000127836 */ /* 0x001fca0000000000 */
[----:B------:R-:W-:Y:S02]  /*0b80*/  SHF.R.S32.HI R0, RZ, 0x1f, R18 ;  /* 0x0000001fff007819 */ /* 0x000fe40000011412 */
[-C--:B------:R-:W-:Y:S02]  /*0b90*/  LEA.HI R4, R18, R18.reuse, RZ, 0x1 ;  /* 0x0000001212047211 */ /* 0x080fe400078f08ff */
[CC--:B------:R-:W-:Y:S02]  /*0ba0*/  LEA.HI R2, R0.reuse, R18.reuse, RZ, 0x5 ;  /* 0x0000001200027211 */ /* 0x0c0fe400078f28ff */
[----:B------:R-:W-:Y:S02]  /*0bb0*/  LEA.HI R7, R0, R18, RZ, 0x4 ;  /* 0x0000001200077211 */ /* 0x000fe400078f20ff */
[----:B------:R-:W-:Y:S01]  /*0bc0*/  SHF.R.S32.HI R211, RZ, 0x1, R4 ;  /* 0x00000001ffd37819 */ /* 0x000fe20000011404 */
[----:B------:R-:W-:Y:S01]  /*0bd0*/  IMAD.SHL.U32 R3, R2, 0x20, RZ ;  /* 0x0000002002037824 */ /* 0x000fe200078e00ff */
[----:B------:R-:W-:-:S02]  /*0be0*/  LOP3.LUT R2, R7, 0x3fffff0, RZ, 0xc0, !PT ;  /* 0x03fffff007027812 */ /* 0x000fc400078ec0ff */
[----:B------:R-:W-:Y:S02]  /*0bf0*/  SHF.R.S32.HI R8, RZ, 0x4, R7 ;  /* 0x00000004ff087819 */ /* 0x000fe40000011407 */
[----:B------:R-:W-:Y:S01]  /*0c00*/  LOP3.LUT R5, R3, 0xfffffc00, RZ, 0xc0, !PT ;  /* 0xfffffc0003057812 */ /* 0x000fe200078ec0ff */
[----:B------:R-:W-:Y:S01]  /*0c10*/  IMAD.IADD R2, R18, 0x1, -R2 ;  /* 0x0000000112027824 */ /* 0x000fe200078e0a02 */
[C---:B------:R-:W-:Y:S02]  /*0c20*/  LOP3.LUT R3, R4.reuse, 0xfffffffe, RZ, 0xc0, !PT ;  /* 0xfffffffe04037812 */ /* 0x040fe400078ec0ff */
[----:B------:R-:W-:Y:S01]  /*0c30*/  LEA.HI R4, R4, R211, RZ, 0x1 ;  /* 0x000000d304047211 */ /* 0x000fe200078f08ff */
[----:B------:R-:W-:Y:S01]  /*0c40*/  IMAD R10, R2, 0x40, R5 ;  /* 0x00000040020a7824 */ /* 0x000fe200078e0205 */
[-C--:B------:R-:W-:Y:S01]  /*0c50*/  LEA.HI R2, R0, R18.reuse, RZ, 0x7 ;  /* 0x0000001200027211 */ /* 0x080fe200078f38ff */
[----:B------:R-:W-:Y:S01]  /*0c60*/  IMAD.IADD R15, R18, 0x1, -R3 ;  /* 0x00000001120f7824 */ /* 0x000fe200078e0a03 */
[----:B------:R-:W-:-:S02]  /*0c70*/  LEA.HI R5, R0, R18, RZ, 0x2 ;  /* 0x0000001200057211 */ /* 0x000fc400078f10ff */
[----:B------:R-:W-:Y:S01]  /*0c80*/  LOP3.LUT R9, R2, 0xffffff80, RZ, 0xc0, !PT ;  /* 0xffffff8002097812 */ /* 0x000fe200078ec0ff */
[----:B------:R-:W-:Y:S01]  /*0c90*/  IMAD.SHL.U32 R206, R15, 0x8, RZ ;  /* 0x000000080fce7824 */ /* 0x000fe200078e00ff */
[----:B------:R-:W-:Y:S02]  /*0ca0*/  LOP3.LUT R6, R4, 0x3fffffe, RZ, 0xc0, !PT ;  /* 0x03fffffe04067812 */ /* 0x000fe400078ec0ff */
[----:B------:R-:W-:Y:S01]  /*0cb0*/  SHF.R.S32.HI R3, RZ, 0x2, R5 ;  /* 0x00000002ff037819 */ /* 0x000fe20000011405 */
[----:B------:R-:W-:Y:S01]  /*0cc0*/  IMAD.IADD R13, R18, 0x1, -R9 ;  /* 0x00000001120d7824 */ /* 0x000fe200078e0a09 */
[----:B------:R-:W-:Y:S01]  /*0cd0*/  LEA.HI R7, R7, R8, RZ, 0x1 ;  /* 0x0000000807077211 */ /* 0x000fe200078f08ff */
[----:B------:R-:W-:Y:S01]  /*0ce0*/  IMAD.IADD R6, R211, 0x1, -R6 ;  /* 0x00000001d3067824 */ /* 0x000fe200078e0a06 */
[----:B------:R-:W-:Y:S01]  /*0cf0*/  SHF.R.S32.HI R4, RZ, 0x1f, R5 ;  /* 0x0000001fff047819 */ /* 0x000fe20000011405 */
[----:B------:R-:W-:Y:S01]  /*0d00*/  VIADD R222, R206, 0x20 ;  /* 0x00000020cede7836 */ /* 0x000fe20000000000 */
[----:B------:R-:W-:Y:S01]  /*0d10*/  LOP3.LUT R7, R7, 0x1ffffffe, RZ, 0xc0, !PT ;  /* 0x1ffffffe07077812 */ /* 0x000fe200078ec0ff */
[----:B------:R-:W-:Y:S01]  /*0d20*/  IMAD R217, R8, 0x8, R6 ;  /* 0x0000000808d97824 */ /* 0x000fe200078e0206 */
[----:B------:R-:W-:Y:S01]  /*0d30*/  LEA.HI R4, R4, R3, RZ, 0x2 ;  /* 0x0000000304047211 */ /* 0x000fe200078f10ff */
[----:B------:R-:W-:Y:S01]  /*0d40*/  IMAD.IADD R9, R206, 0x1, R222 ;  /* 0x00000001ce097824 */ /* 0x000fe200078e02de */
[----:B------:R-:W-:Y:S01]  /*0d50*/  SHF.R.S32.HI R6, RZ, 0x1f, R13 ;  /* 0x0000001fff067819 */ /* 0x000fe2000001140d */
[----:B------:R-:W-:Y:S01]  /*0d60*/  IMAD.IADD R7, R8, 0x1, -R7 ;  /* 0x0000000108077824 */ /* 0x000fe200078e0a07 */
[----:B------:R-:W-:Y:S01]  /*0d70*/  LOP3.LUT R4, R4, 0xfffffffc, RZ, 0xc0, !PT ;  /* 0xfffffffc04047812 */ /* 0x000fe200078ec0ff */
[----:B------:R-:W-:Y:S01]  /*0d80*/  VIADD R223, R206, 0x10 ;  /* 0x00000010cedf7836 */ /* 0x000fe20000000000 */
[----:B------:R-:W-:Y:S01]  /*0d90*/  LEA.HI R8, R6, R13, RZ, 0x2 ;  /* 0x0000000d06087211 */ /* 0x000fe200078f10ff */
[----:B------:R-:W-:Y:S01]  /*0da0*/  IMAD R7, R7, 0x8, R10 ;  /* 0x0000000807077824 */ /* 0x000fe200078e020a */
[----:B------:R-:W-:Y:S01]  /*0db0*/  SHF.R.S32.HI R17, RZ, 0x7, R2 ;  /* 0x00000007ff117819 */ /* 0x000fe20000011402 */
[----:B------:R-:W-:Y:S01]  /*0dc0*/  IMAD.IADD R20, R3, 0x1, -R4 ;  /* 0x0000000103147824 */ /* 0x000fe200078e0a04 */
[--C-:B------:R-:W-:Y:S01]  /*0dd0*/  SHF.R.S32.HI R3, RZ, 0x2, R8.reuse ;  /* 0x00000002ff037819 */ /* 0x100fe20000011408 */
[C---:B------:R-:W-:Y:S01]  /*0de0*/  VIADD R224, R206.reuse, 0x40 ;  /* 0x00000040cee07836 */ /* 0x040fe20000000000 */
[----:B------:R-:W-:Y:S01]  /*0df0*/  SHF.R.S32.HI R4, RZ, 0x1f, R8 ;  /* 0x0000001fff047819 */ /* 0x000fe20000011408 */
[C---:B------:R-:W-:Y:S01]  /*0e00*/  VIADD R225, R206.reuse, 0x30 ;  /* 0x00000030cee17836 */ /* 0x040fe20000000000 */
[----:B------:R-:W-:Y:S01]  /*0e10*/  SHF.R.S32.HI R12, RZ, 0x1f, R9 ;  /* 0x0000001fff0c7819 */ /* 0x000fe20000011409 */
[----:B------:R-:W-:Y:S01]  /*0e20*/  IMAD.IADD R11, R206, 0x1, R224 ;  /* 0x00000001ce0b7824 */ /* 0x000fe200078e02e0 */
[----:B------:R-:W-:Y:S01]  /*0e30*/  LEA.HI R4, R4, R3, RZ, 0x3 ;  /* 0x0000000304047211 */ /* 0x000fe200078f18ff */
[----:B------:R-:W-:Y:S01]  /*0e40*/  STL [R1+0x8], R20 ;  /* 0x0000081401007387 */ /* 0x000fe20000100800 */
[----:B------:R-:W-:Y:S01]  /*0e50*/  LEA.HI R6, R6, R13, RZ, 0x5 ;  /* 0x0000000d06067211 */ /* 0x000fe200078f28ff */
[----:B------:R-:W-:Y:S01]  /*0e60*/  VIADD R226, R206, 0x50 ;  /* 0x00000050cee27836 */ /* 0x000fe20000000000 */
[----:B------:R-:W-:Y:S01]  /*0e70*/  LOP3.LUT R4, R4, 0xfffffff8, RZ, 0xc0, !PT ;  /* 0xfffffff804047812 */ /* 0x000fe200078ec0ff */
[----:B------:R-:W-:Y:S01]  /*0e80*/  STL [R1+0x54], R7 ;  /* 0x0000540701007387 */ /* 0x000fe20000100800 */
[----:B------:R-:W-:Y:S01]  /*0e90*/  LEA.HI R2, R2, R17, RZ, 0x1 ;  /* 0x0000001102027211 */ /* 0x000fe200078f08ff */
[----:B------:R-:W-:Y:S01]  /*0ea0*/  IMAD.SHL.U32 R215, R20, 0x80, RZ ;  /* 0x0000008014d77824 */ /* 0x000fe200078e00ff */
[CC--:B------:R-:W-:Y:S01]  /*0eb0*/  LEA.HI R10, R12.reuse, R9.reuse, RZ, 0x4 ;  /* 0x000000090c0a7211 */ /* 0x0c0fe200078f20ff */
[----:B------:R-:W-:Y:S01]  /*0ec0*/  IMAD.IADD R3, R3, 0x1, -R4 ;  /* 0x0000000103037824 */ /* 0x000fe200078e0a04 */
[----:B------:R-:W-:Y:S01]  /*0ed0*/  LEA.HI R9, R12, R9, RZ, 0x6 ;  /* 0x000000090c097211 */ /* 0x000fe200078f30ff */
[----:B------:R-:W-:Y:S01]  /*0ee0*/  IMAD.SHL.U32 R217, R217, 0x40, RZ ;  /* 0x00000040d9d97824 */ /* 0x000fe200078e00ff */
[----:B------:R-:W-:-:S02]  /*0ef0*/  SHF.R.S32.HI R6, RZ, 0x5, R6 ;  /* 0x00000005ff067819 */ /* 0x000fc40000011406 */
[----:B------:R-:W-:Y:S01]  /*0f00*/  LOP3.LUT R2, R2, 0x3fffffe, RZ, 0xc0, !PT ;  /* 0x03fffffe02027812 */ /* 0x000fe200078ec0ff */
[----:B------:R-:W-:Y:S01]  /*0f10*/  IMAD.SHL.U32 R9, R9, 0x80, RZ ;  /* 0x0000008009097824 */ /* 0x000fe200078e00ff */
[----:B------:R-:W-:Y:S01]  /*0f20*/  LOP3.LUT R5, R5, 0xfffffffc, RZ, 0xc0, !PT ;  /* 0xfffffffc05057812 */ /* 0x000fe200078ec0ff */
[----:B------:R-:W-:Y:S01]  /*0f30*/  IMAD R3, R6, 0x10, R3 ;  /* 0x0000001006037824 */ /* 0x000fe200078e0203 */
[----:B------:R-:W-:Y:S01]  /*0f40*/  LEA.HI R0, R0, R18, RZ, 0x3 ;  /* 0x0000001200007211 */ /* 0x000fe200078f18ff */
[----:B------:R-:W-:Y:S01]  /*0f50*/  IMAD.IADD R2, R17, 0x1, -R2 ;  /* 0x0000000111027824 */ /* 0x000fe200078e0a02 */
[----:B------:R-:W-:Y:S01]  /*0f60*/  LOP3.LUT R6, R9, 0xffffe000, RZ, 0xc0, !PT ;  /* 0xffffe00009067812 */ /* 0x000fe200078ec0ff */
[----:B------:R-:W-:Y:S01]  /*0f70*/  IMAD.IADD R5, R18, 0x1, -R5 ;  /* 0x0000000112057824 */ /* 0x000fe200078e0a05 */
[----:B------:R-:W-:Y:S01]  /*0f80*/  SHF.R.S32.HI R14, RZ, 0x1f, R11 ;  /* 0x0000001fff0e7819 */ /* 0x000fe2000001140b */
[----:B------:R-:W-:Y:S01]  /*0f90*/  IMAD R9, R2, 0x40, R3 ;  /* 0x0000004002097824 */ /* 0x000fe200078e0203 */
[----:B------:R-:W-:Y:S01]  /*0fa0*/  LOP3.LUT R2, R0, 0xfffffff8, RZ, 0xc0, !PT ;  /* 0xfffffff800027812 */ /* 0x000fe200078ec0ff */
[----:B------:R-:W-:Y:S01]  /*0fb0*/  IMAD.MOV.U32 R17, RZ, RZ, RZ ;  /* 0x000000ffff117224 */ /* 0x000fe200078e00ff */
[----:B------:R-:W-:-:S02]  /*0fc0*/  LEA.HI R4, R5, R5, RZ, 0x1 ;  /* 0x0000000505047211 */ /* 0x000fc400078f08ff */
[----:B------:R-:W-:Y:S01]  /*0fd0*/  SHF.R.S32.HI R0, RZ, 0x3, R0 ;  /* 0x00000003ff007819 */ /* 0x000fe20000011400 */
[----:B------:R-:W-:Y:S01]  /*0fe0*/  IMAD.IADD R3, R18, 0x1, -R2 ;  /* 0x0000000112037824 */ /* 0x000fe200078e0a02 */
[----:B------:R-:W-:Y:S01]  /*0ff0*/  LOP3.LUT R4, R4, 0x1ffffffe, RZ, 0xc0, !PT ;  /* 0x1ffffffe04047812 */ /* 0x000fe200078ec0ff */
[----:B------:R-:W-:Y:S01]  /*1000*/  STL [R1+0x50], R9 ;  /* 0x0000500901007387 */ /* 0x000fe20000100800 */
[----:B------:R-:W-:Y:S01]  /*1010*/  SHF.R.S32.HI R0, RZ, 0x1f, R223 ;  /* 0x0000001fff007819 */ /* 0x000fe200000114df */
[----:B------:R-:W-:Y:S01]  /*1020*/  IMAD.SHL.U32 R228, R3, 0x8, RZ ;  /* 0x0000000803e47824 */ /* 0x000fe200078e00ff */
[CC--:B------:R-:W-:Y:S01]  /*1030*/  LEA.HI R214, R14.reuse, R11.reuse, RZ, 0x4 ;  /* 0x0000000b0ed67211 */ /* 0x0c0fe200078f20ff */
[----:B------:R-:W-:Y:S01]  /*1040*/  IMAD.IADD R4, R5, 0x1, -R4 ;  /* 0x0000000105047824 */ /* 0x000fe200078e0a04 */
[----:B------:R-:W-:Y:S01]  /*1050*/  SHF.R.S32.HI R5, RZ, 0x1f, R222 ;  /* 0x0000001fff057819 */ /* 0x000fe200000114de */
[----:B------:R0:W-:Y:S01]  /*1060*/  STL [R1+0x40], R0 ;  /* 0x0000400001007387 */ /* 0x0001e20000100800 */
[----:B------:R-:W-:Y:S01]  /*1070*/  SHF.R.S32.HI R3, RZ, 0x1f, R228 ;  /* 0x0000001fff037819 */ /* 0x000fe200000114e4 */
[----:B------:R-:W-:Y:S01]  /*1080*/  IMAD.SHL.U32 R18, R15, 0x10, RZ ;  /* 0x000000100f127824 */ /* 0x000fe200078e00ff */
[----:B------:R-:W-:Y:S01]  /*1090*/  SHF.R.S32.HI R3, RZ, 0x1f, R225 ;  /* 0x0000001fff037819 */ /* 0x000fe200000114e1 */
[----:B------:R1:W-:Y:S01]  /*10a0*/  STL [R1+0x3c], R5 ;  /* 0x00003c0501007387 */ /* 0x0003e20000100800 */
[----:B------:R-:W-:Y:S01]  /*10b0*/  LEA.HI R11, R14, R11, RZ, 0x6 ;  /* 0x0000000b0e0b7211 */ /* 0x000fe200078f30ff */
[----:B------:R-:W-:Y:S01]  /*10c0*/  VIADD R2, R228, 0x40 ;  /* 0x00000040e4027836 */ /* 0x000fe20000000000 */
[----:B------:R-:W-:Y:S01]  /*10d0*/  LOP3.LUT R215, R215, 0x180, RZ, 0xc0, !PT ;  /* 0x00000180d7d77812 */ /* 0x000fe200078ec0ff */
[----:B------:R2:W-:Y:S01]  /*10e0*/  STL [R1+0x38], R3 ;  /* 0x0000380301007387 */ /* 0x0005e20000100800 */
[----:B------:R-:W-:Y:S01]  /*10f0*/  VIADD R208, R18, 0x60 ;  /* 0x0000006012d07836 */ /* 0x000fe20000000000 */
[----:B------:R-:W-:Y:S01]  /*1100*/  LOP3.LUT R204, R8, 0x7ffffffc, RZ, 0xc0, !PT ;  /* 0x7ffffffc08cc7812 */ /* 0x000fe200078ec0ff */
[----:B0-----:R-:W-:Y:S01]  /*1110*/  VIADD R0, R228, 0x80 ;  /* 0x00000080e4007836 */ /* 0x001fe20000000000 */
[----:B------:R-:W-:Y:S01]  /*1120*/  SHF.R.U32.HI R216, RZ, 0x3, R215 ;  /* 0x00000003ffd87819 */ /* 0x000fe200000116d7 */
[----:B------:R-:W-:Y:S01]  /*1130*/  IMAD.SHL.U32 R12, R11, 0x80, RZ ;  /* 0x000000800b0c7824 */ /* 0x000fe200078e00ff */
[----:B-1----:R-:W-:Y:S01]  /*1140*/  SHF.R.S32.HI R5, RZ, 0x1f, R224 ;  /* 0x0000001fff057819 */ /* 0x002fe200000114e0 */
[C---:B------:R-:W-:Y:S01]  /*1150*/  VIADD R205, R18.reuse, 0x80 ;  /* 0x0000008012cd7836 */ /* 0x040fe20000000000 */
[C---:B------:R-:W-:Y:S01]  /*1160*/  LOP3.LUT R7, R215.reuse, 0x30, R10, 0xf8, !PT ;  /* 0x00000030d7077812 */ /* 0x040fe200078ef80a */
[----:B------:R-:W-:Y:S01]  /*1170*/  VIADD R209, R18, 0xa0 ;  /* 0x000000a012d17836 */ /* 0x000fe20000000000 */
[----:B--2---:R-:W-:Y:S01]  /*1180*/  SHF.R.S32.HI R3, RZ, 0x1f, R226 ;  /* 0x0000001fff037819 */ /* 0x004fe200000114e2 */
[----:B------:R0:W-:Y:S01]  /*1190*/  STL [R1+0x34], R5 ;  /* 0x0000340501007387 */ /* 0x0001e20000100800 */
[----:B------:R-:W-:Y:S01]  /*11a0*/  LOP3.LUT R11, R215, 0x30, R214, 0xf8, !PT ;  /* 0x00000030d70b7812 */ /* 0x000fe200078ef8d6 */
[----:B------:R-:W-:Y:S01]  /*11b0*/  IMAD.IADD R204, R13, 0x1, -R204 ;  /* 0x000000010dcc7824 */ /* 0x000fe200078e0acc */
[----:B------:R-:W-:Y:S01]  /*11c0*/  SHF.R.S32.HI R2, RZ, 0x1f, R2 ;  /* 0x0000001fff027819 */ /* 0x000fe20000011402 */
[----:B------:R1:W-:Y:S01]  /*11d0*/  STL [R1+0x30], R3 ;  /* 0x0000300301007387 */ /* 0x0003e20000100800 */
[----:B------:R-:W-:Y:S01]  /*11e0*/  SHF.R.S32.HI R2, RZ, 0x1f, R0 ;  /* 0x0000001fff027819 */ /* 0x000fe20000011400 */
[----:B------:R-:W-:Y:S01]  /*11f0*/  IMAD R227, R4, 0x8, R9 ;  /* 0x0000000804e37824 */ /* 0x000fe200078e0209 */
[----:B------:R-:W-:-:S02]  /*1200*/  LOP3.LUT R7, R7, R216, RZ, 0x3c, !PT ;  /* 0x000000d807077212 */ /* 0x000fc400078e3cff */
[----:B------:R-:W-:Y:S02]  /*1210*/  LOP3.LUT R12, R12, 0xffffe000, RZ, 0xc0, !PT ;  /* 0xffffe0000c0c7812 */ /* 0x000fe400078ec0ff */
[--C-:B0-----:R-:W-:Y:S02]  /*1220*/  LOP3.LUT R5, R215, 0x30, R18.reuse, 0xf8, !PT ;  /* 0x00000030d7057812 */ /* 0x101fe400078ef812 */
[-C--:B------:R-:W-:Y:S02]  /*1230*/  LOP3.LUT R11, R11, R216.reuse, RZ, 0x3c, !PT ;  /* 0x000000d80b0b7212 */ /* 0x080fe400078e3cff */
[----:B-1----:R-:W-:Y:S02]  /*1240*/  LOP3.LUT R3, R215, 0x10, R18, 0xf8, !PT ;  /* 0x00000010d7037812 */ /* 0x002fe400078ef812 */
[----:B------:R-:W-:Y:S02]  /*1250*/  IADD3 R7, R7, R217, R6 ;  /* 0x000000d907077210 */ /* 0x000fe40007ffe006 */
[----:B------:R-:W-:-:S02]  /*1260*/  LOP3.LUT R0, R3, R216, RZ, 0x3c, !PT ;  /* 0x000000d803007212 */ /* 0x000fc400078e3cff */
[----:B------:R-:W-:Y:S01]  /*1270*/  LOP3.LUT R5, R5, R216, RZ, 0x3c, !PT ;  /* 0x000000d805057212 */ /* 0x000fe200078e3cff */
[C---:B------:R-:W-:Y:S01]  /*1280*/  IMAD.IADD R2, R16.reuse, 0x1, R7 ;  /* 0x0000000110027824 */ /* 0x040fe200078e0207 */
[-C--:B------:R-:W-:Y:S01]  /*1290*/  IADD3 R11, R11, R217.reuse, R12 ;  /* 0x000000d90b0b7210 */ /* 0x080fe20007ffe00c */
[----:B------:R-:W-:Y:S01]  /*12a0*/  IMAD.IADD R0, R217, 0x1, R0 ;  /* 0x00000001d9007824 */ /* 0x000fe200078e0200 */
[----:B------:R-:W-:Y:S02]  /*12b0*/  IADD3 R3, R16, R217, R5 ;  /* 0x000000d910037210 */ /* 0x000fe40007ffe005 */
[----:B------:R-:W-:Y:S02]  /*12c0*/  SHF.R.S32.HI R19, RZ, 0x1f, R18 ;  /* 0x0000001fff137819 */ /* 0x000fe40000011412 */
[----:B------:R0:W-:Y:S01]  /*12d0*/  STL [R1+0x4], R0 ;  /* 0x0000040001007387 */ /* 0x0001e20000100800 */
[----:B------:R-:W-:Y:S02]  /*12e0*/  SHF.R.S32.HI R221, RZ, 0x1f, R208 ;  /* 0x0000001fffdd7819 */ /* 0x000fe400000114d0 */
[----:B------:R-:W-:Y:S01]  /*12f0*/  SHF.R.S32.HI R220, RZ, 0x1f, R205 ;  /* 0x0000001fffdc7819 */ /* 0x000fe200000114cd */
[----:B------:R1:W-:Y:S01]  /*1300*/  STL [R1+0x4c], R3 ;  /* 0x00004c0301007387 */ /* 0x0003e20000100800 */
[----:B------:R-:W-:-:S02]  /*1310*/  SHF.R.S32.HI R219, RZ, 0x1f, R209 ;  /* 0x0000001fffdb7819 */ /* 0x000fc400000114d1 */
[----:B------:R-:W-:Y:S01]  /*1320*/  SHF.R.S32.HI R213, RZ, 0x4, R10 ;  /* 0x00000004ffd57819 */ /* 0x000fe2000001140a */
[----:B------:R1:W-:Y:S01]  /*1330*/  STL [R1+0x48], R2 ;  /* 0x0000480201007387 */ /* 0x0003e20000100800 */
[----:B------:R-:W-:Y:S01]  /*1340*/  SHF.R.S32.HI R214, RZ, 0x4, R214 ;  /* 0x00000004ffd67819 */ /* 0x000fe200000114d6 */
[----:B0-----:R-:W-:-:S05]  /*1350*/  IMAD.IADD R0, R16, 0x1, R11 ;  /* 0x0000000110007824 */ /* 0x001fca00078e020b */
[----:B------:R1:W-:Y:S02]  /*1360*/  STL [R1+0x44], R0 ;  /* 0x0000440001007387 */ /* 0x0003e40000100800 */
.L_x_5437:
[----:B------:R-:W-:Y:S05]  /*1370*/  YIELD ;  /* 0x0000000000007946 */ /* 0x000fea0003800000 */
[----:B------:R-:W-:Y:S01]  /*1380*/  ULDC.64 UR4, c[0x0][0xa28] ;  /* 0x00028a0000047ab9 */ /* 0x000fe20000000a00 */
[----:B0--3--:R-:W0:Y:S01]  /*1390*/  LDC.64 R4, c[0x0][0xa08] ;  /* 0x00028200ff047b82 */ /* 0x009e220000000a00 */
        /* <DEDUP_REMOVED lines=16> */
[----:B------:R-:W5:Y:S01]  /*14a0*/  @P0 LDG.E R29, desc[UR42][R8.64] ;  /* 0x0000002a081d0981 */ /* 0x000f62000c1e1900 */
[----:B-1----:R-:W-:-:S04]  /*14b0*/  @P1 IMAD.WIDE R2, R23, 0x4, R2 ;  /* 0x0000000417021825 */ /* 0x002fc800078e0202 */
[----:B0-----:R-:W-:Y:S01]  /*14c0*/  @P2 IMAD.WIDE R4, R23, 0x4, R6 ;  /* 0x0000000417042825 */ /* 0x001fe200078e0206 */
[----:B------:R-:W-:Y:S01]  /*14d0*/  UISETP.NE.U32.AND UP0, UPT, UR4, URZ, UPT ;  /* 0x0000003f0400728c */ /* 0x000fe2000bf05070 */
[----:B------:R0:W5:Y:S02]  /*14e0*/  @P1 LDG.E R11, desc[UR42][R2.64] ;  /* 0x0000002a020b1981 */ /* 0x000164000c1e1900 */
[----:B------:R-:W-:Y:S02]  /*14f0*/  ULDC UR4, c[0x0][0x424] ;  /* 0x0001090000047ab9 */ /* 0x000fe40000000800 */
[----:B------:R1:W5:Y:S01]  /*1500*/  @P2 LDG.E R202, desc[UR42][R4.64] ;  /* 0x0000002a04ca2981 */ /* 0x000362000c1e1900 */
[----:B------:R-:W-:-:S03]  /*1510*/  UISETP.NE.AND.EX UP0, UPT, UR5, URZ, UPT, UP0 ;  /* 0x0000003f0500728c */ /* 0x000fc6000bf05300 */
[----:B------:R-:W-:Y:S01]  /*1520*/  ULDC UR5, c[0x0][0x2f0] ;  /* 0x0000bc0000057ab9 */ /* 0x000fe20000000800 */
[----:B------:R-:W-:-:S04]  /*1530*/  USEL UR4, UR4, 0x1, UP0 ;  /* 0x0000000104047887 */ /* 0x000fc80008000000 */
[----:B------:R-:W-:-:S03]  /*1540*/  UIMAD UR4, UR4, UR5, URZ ;  /* 0x00000005040472a4 */ /* 0x000fc6000f8e023f */
[----:B------:R-:W-:Y:S02]  /*1550*/  ULDC UR5, c[0x0][0x348] ;  /* 0x0000d20000057ab9 */ /* 0x000fe40000000800 */
[----:B0-----:R-:W-:Y:S02]  /*1560*/  IMAD.U32 R2, RZ, RZ, UR5 ;  /* 0x00000005ff027e24 */ /* 0x001fe4000f8e00ff */
[----:B------:R-:W-:Y:S01]  /*1570*/  IMAD.U32 R28, RZ, RZ, UR4 ;  /* 0x00000004ff1c7e24 */ /* 0x000fe2000f8e00ff */
[----:B-12-4-:R-:W-:Y:S06]  /*1580*/  @P2 BRA `(.L_x_5212) ;  /* 0x0000000000242947 */ /* 0x016fec0003800000 */
        /* <DEDUP_REMOVED lines=9> */
.L_x_5212:
[----:B------:R-:W-:Y:S01]  /*1620*/  ULDC.64 UR4, c[0x0][0xa20] ;  /* 0x0002880000047ab9 */ /* 0x000fe20000000a00 */
[----:B------:R0:W-:Y:S01]  /*1630*/  STL [R1+0x18], R22 ;  /* 0x0000181601007387 */ /* 0x0001e20000100800 */
[----:B------:R-:W-:-:S03]  /*1640*/  ISETP.NE.U32.AND P1, PT, RZ, UR4, PT ;  /* 0x00000004ff007c0c */ /* 0x000fc6000bf25070 */
[----:B------:R0:W-:Y:S01]  /*1650*/  STL [R1+0x1c], R23 ;  /* 0x00001c1701007387 */ /* 0x0001e20000100800 */
[----:B------:R-:W-:-:S13]  /*1660*/  ISETP.NE.AND.EX P1, PT, RZ, UR5, PT, P1 ;  /* 0x00000005ff007c0c */ /* 0x000fda000bf25310 */
[----:B0-----:R-:W-:Y:S05]  /*1670*/  @!P1 BRA `(.L_x_5213) ;  /* 0x0000000000109947 */ /* 0x001fea0003800000 */
[----:B------:R-:W0:Y:S02]  /*1680*/  LDC.64 R4, c[0x0][0xa20] ;  /* 0x00028800ff047b82 */ /* 0x000e240000000a00 */
[----:B0-----:R-:W-:-:S05]  /*1690*/  IMAD.WIDE R4, R23, 0x4, R4 ;  /* 0x0000000417047825 */ /* 0x001fca00078e0204 */
[----:B------:R0:W5:Y:S01]  /*16a0*/  LDG.E R28, desc[UR42][R4.64] ;  /* 0x0000002a041c7981 */ /* 0x000162000c1e1900 */
[----:B------:R-:W-:Y:S05]  /*16b0*/  BRA `(.L_x_5214) ;  /* 0x0000000000107947 */ /* 0x000fea0003800000 */
.L_x_5213:
[----:B------:R-:W-:Y:S05]  /*16c0*/  @!P0 BRA `(.L_x_5214) ;  /* 0x00000000000c8947 */ /* 0x000fea0003800000 */
[----:B------:R-:W2:Y:S04]  /*16d0*/  LDG.E R3, desc[UR42][R8.64] ;  /* 0x0000002a08037981 */ /* 0x000ea8000c1e1900 */
[----:B------:R-:W2:Y:S02]  /*16e0*/  LDG.E R28, desc[UR42][R8.64+0x4] ;  /* 0x0000042a081c7981 */ /* 0x000ea4000c1e1900 */
[----:B--2---:R-:W-:-:S07]  /*16f0*/  IMAD.IADD R28, R28, 0x1, -R3 ;  /* 0x000000011c1c7824 */ /* 0x004fce00078e0a03 */
.L_x_5214:
        /* <DEDUP_REMOVED lines=26> */
[C---:B------:R-:W-:Y:S01]  /*18a0*/  IADD3 R5, R203.reuse, 0x1, -R202 ;  /* 0x00000001cb057810 */ /* 0x040fe20007ffe8ca */
[----:B------:R-:W-:Y:S01]  /*18b0*/  IMAD.MOV.U32 R4, RZ, RZ, R0 ;  /* 0x000000ffff047224 */ /* 0x000fe200078e0000 */
[----:B--2---:R-:W-:Y:S01]  /*18c0*/  @P1 SHF.R.U32.HI R4, RZ, R8, R3 ;  /* 0x00000008ff041219 */ /* 0x004fe20000011603 */
[----:B------:R-:W-:-:S04]  /*18d0*/  VIADD R0, R203, 0x7f ;  /* 0x0000007fcb007836 */ /* 0x000fc80000000000 */
[----:B0-----:R-:W-:Y:S01]  /*18e0*/  IMAD.IADD R7, R5, 0x1, R4 ;  /* 0x0000000105077824 */ /* 0x001fe200078e0204 */
[----:B------:R-:W-:-:S04]  /*18f0*/  SHF.R.S32.HI R3, RZ, 0x1f, R0 ;  /* 0x0000001fff037819 */ /* 0x000fc80000011400 */
[----:B------:R-:W-:Y:S01]  /*1900*/  LEA.HI R3, R3, R0, RZ, 0x7 ;  /* 0x0000000003037211 */ /* 0x000fe200078f38ff */
[----:B------:R-:W-:-:S03]  /*1910*/  IMAD.IADD R0, R7, 0x1, R12 ;  /* 0x0000000107007824 */ /* 0x000fc600078e020c */
[----:B------:R-:W-:Y:S01]  /*1920*/  SHF.R.S32.HI R25, RZ, 0x7, R3 ;  /* 0x00000007ff197819 */ /* 0x000fe20000011403 */
        /* <DEDUP_REMOVED lines=12> */
.L_x_5217:
[----:B------:R-:W-:-:S13]  /*19f0*/  ISETP.NE.AND P0, PT, R13, 0x1, PT ;  /* 0x000000010d00780c */ /* 0x000fda0003f05270 */
[----:B------:R-:W0:Y:S02]  /*1a00*/  @P0 LDC.64 R4, c[0x0][0x9e8] ;  /* 0x00027a00ff040b82 */ /* 0x000e240000000a00 */
[----:B0-----:R-:W-:-:S05]  /*1a10*/  @P0 IMAD.HI.U32 R4, R3, R4, RZ ;  /* 0x0000000403040227 */ /* 0x001fca00078e00ff */
[----:B------:R-:W-:-:S07]  /*1a20*/  @P0 SHF.R.U32.HI R3, RZ, R5, R4 ;  /* 0x00000005ff030219 */ /* 0x000fce0000011604 */
.L_x_5218:
[----:B------:R-:W-:Y:S05]  /*1a30*/  BSYNC B0 ;  /* 0x0000000000007941 */ /* 0x000fea0003800000 */
.L_x_5216:
[----:B------:R-:W-:-:S05]  /*1a40*/  IMAD R3, R3, R13, R13 ;  /* 0x0000000d03037224 */ /* 0x000fca00078e020d */
[----:B------:R-:W-:-:S07]  /*1a50*/  VIMNMX R0, R0, R3, PT ;  /* 0x0000000300007248 */ /* 0x000fce0003fe0100 */
.L_x_5215:
[----:B------:R-:W0:Y:S01]  /*1a60*/  @P1 LDC R3, c[0x0][0x44c] ;  /* 0x00011300ff031b82 */ /* 0x000e220000000800 */
[----:B------:R-:W-:Y:S01]  /*1a70*/  IMAD.IADD R88, R203, 0x1, -R202 ;  /* 0x00000001cb587824 */ /* 0x000fe200078e0aca */
[----:B------:R-:W-:-:S06]  /*1a80*/  ULDC UR4, c[0x0][0x9dc] ;  /* 0x0002770000047ab9 */ /* 0x000fcc0000000800 */
[----:B------:R-:W1:Y:S01]  /*1a90*/  @P1 LDC R5, c[0x0][0x450] ;  /* 0x00011400ff051b82 */ /* 0x000e620000000800 */
[----:B0-----:R-:W-:-:S04]  /*1aa0*/  @P1 IMAD.HI.U32 R4, R212, R3, RZ ;  /* 0x00000003d4041227 */ /* 0x001fc800078e00ff */
[----:B------:R-:W-:Y:S01]  /*1ab0*/  IMAD.MOV.U32 R3, RZ, RZ, R212 ;  /* 0x000000ffff037224 */ /* 0x000fe200078e00d4 */
        /* <DEDUP_REMOVED lines=14> */
.L_x_5221:
[----:B------:R-:W-:-:S13]  /*1ba0*/  ISETP.NE.AND P0, PT, R13, 0x1, PT ;  /* 0x000000010d00780c */ /* 0x000fda0003f05270 */
[----:B------:R-:W0:Y:S02]  /*1bb0*/  @P0 LDC.64 R6, c[0x0][0x9e8] ;  /* 0x00027a00ff060b82 */ /* 0x000e240000000a00 */
[----:B0-----:R-:W-:-:S05]  /*1bc0*/  @P0 IMAD.HI.U32 R6, R3, R6, RZ ;  /* 0x0000000603060227 */ /* 0x001fca00078e00ff */
[----:B------:R-:W-:-:S07]  /*1bd0*/  @P0 SHF.R.U32.HI R3, RZ, R7, R6 ;  /* 0x00000007ff030219 */ /* 0x000fce0000011606 */
.L_x_5222:
[----:B------:R-:W-:Y:S05]  /*1be0*/  BSYNC B0 ;  /* 0x0000000000007941 */ /* 0x000fea0003800000 */
.L_x_5220:
[----:B------:R-:W-:-:S05]  /*1bf0*/  IMAD R3, R3, R13, RZ ;  /* 0x0000000d03037224 */ /* 0x000fca00078e02ff */
[----:B------:R-:W-:-:S07]  /*1c00*/  VIMNMX R4, R4, R3, !PT ;  /* 0x0000000304047248 */ /* 0x000fce0007fe0100 */
.L_x_5219:
        /* <DEDUP_REMOVED lines=43> */
.L_x_5225:
[----:B------:R-:W-:Y:S05]  /*1ec0*/  BSYNC B6 ;  /* 0x0000000000067941 */ /* 0x000fea0003800000 */
.L_x_5224:
        /* <DEDUP_REMOVED lines=20> */
.L_x_5227:
[----:B------:R-:W-:Y:S05]  /*2010*/  BSYNC B6 ;  /* 0x0000000000067941 */ /* 0x000fea0003800000 */
.L_x_5226:
[----:B------:R-:W-:Y:S01]  /*2020*/  ULDC.64 UR4, c[0x0][0x9f8] ;  /* 0x00027e0000047ab9 */ /* 0x000fe20000000a00 */
[----:B------:R-:W2:Y:S01]  /*2030*/  LDL R32, [R1+0x8] ;  /* 0x0000080001207983 */ /* 0x000ea20000100800 */
[----:B------:R-:W-:Y:S01]  /*2040*/  ISETP.NE.U32.AND P0, PT, RZ, UR4, PT ;  /* 0x00000004ff007c0c */ /* 0x000fe2000bf05070 */
[----:B------:R-:W-:Y:S01]  /*2050*/  IMAD.MOV.U32 R81, RZ, RZ, R23 ;  /* 0x000000ffff517224 */ /* 0x000fe200078e0017 */
[----:B------:R-:W0:Y:S01]  /*2060*/  LDC.64 R70, c[0x0][0x408] ;  /* 0x00010200ff467b82 */ /* 0x000e220000000a00 */
[----:B------:R-:W1:Y:S01]  /*2070*/  S2R R31, SR_TID.X ;  /* 0x00000000001f7919 */ /* 0x000e620000002100 */
[----:B------:R-:W-:Y:S01]  /*2080*/  ISETP.NE.AND.EX P0, PT, RZ, UR5, PT, P0 ;  /* 0x00000005ff007c0c */ /* 0x000fe2000bf05300 */
[----:B------:R-:W-:-:S05]  /*2090*/  VIADD R80, R18, 0x20 ;  /* 0x0000002012507836 */ /* 0x000fca0000000000 */
[----:B------:R-:W3:Y:S08]  /*20a0*/  LDC.64 R68, c[0x0][0x3f8] ;  /* 0x0000fe00ff447b82 */ /* 0x000ef00000000a00 */
[----:B------:R-:W4:Y:S08]  /*20b0*/  @P0 LDC.64 R4, c[0x0][0x9f8] ;  /* 0x00027e00ff040b82 */ /* 0x000f300000000a00 */
[----:B------:R-:W3:Y:S01]  /*20c0*/  LDC R11, c[0x0][0x3f4] ;  /* 0x0000fd00ff0b7b82 */ /* 0x000ee20000000800 */
[----:B-1----:R-:W-:-:S04]  /*20d0*/  SHF.R.U32.HI R30, RZ, 0x7, R31 ;  /* 0x00000007ff1e7819 */ /* 0x002fc8000001161f */
[----:B------:R-:W-:Y:S01]  /*20e0*/  ISETP.NE.AND P6, PT, R30, 0x1, PT ;  /* 0x000000011e00780c */ /* 0x000fe20003fc5270 */
[----:B----4-:R-:W-:-:S05]  /*20f0*/  @P0 IMAD.WIDE R4, R23, 0x4, R4 ;  /* 0x0000000417040825 */ /* 0x010fca00078e0204 */
[----:B------:R1:W4:Y:S01]  /*2100*/  @P0 LDG.E R81, desc[UR42][R4.64] ;  /* 0x0000002a04510981 */ /* 0x000322000c1e1900 */
[----:B------:R-:W-:Y:S01]  /*2110*/  VIADD R79, R18, 0x40 ;  /* 0x00000040124f7836 */ /* 0x000fe20000000000 */
[----:B------:R-:W-:Y:S01]  /*2120*/  SHF.R.S32.HI R207, RZ, 0x1f, R206 ;  /* 0x0000001fffcf7819 */ /* 0x000fe200000114ce */
[----:B0-----:R-:W-:Y:S01]  /*2130*/  IMAD.WIDE.U32 R20, R211, R70, R18 ;  /* 0x00000046d3147225 */ /* 0x001fe200078e0012 */
[----:B---3--:R-:W-:-:S03]  /*2140*/  ISETP.GE.AND P3, PT, R80, R11, PT ;  /* 0x0000000b5000720c */ /* 0x008fc60003f66270 */
[----:B------:R-:W-:Y:S05]  /*2150*/  @!P6 WARPSYNC.ALL ;  /* 0x000000000000e948 */ /* 0x000fea0003800000 */
[----:B------:R-:W-:Y:S01]  /*2160*/  ULDC UR4, c[0x0][0x2f4] ;  /* 0x0000bd0000047ab9 */ /* 0x000fe20000000800 */
[----:B-1----:R-:W-:Y:S01]  /*2170*/  SHF.R.S32.HI R5, RZ, 0x1f, R211 ;  /* 0x0000001fff057819 */ /* 0x002fe200000114d3 */
[-C--:B------:R-:W-:Y:S01]  /*2180*/  IMAD.WIDE.U32 R48, R211, R70.reuse, R206 ;  /* 0x00000046d3307225 */ /* 0x080fe200078e00ce */
[----:B------:R-:W-:Y:S02]  /*2190*/  ISETP.GE.AND P1, PT, R80, UR4, PT ;  /* 0x0000000450007c0c */ /* 0x000fe4000bf26270 */
[----:B------:R-:W-:Y:S01]  /*21a0*/  ISETP.GE.AND P0, PT, R18, UR4, PT ;  /* 0x0000000412007c0c */ /* 0x000fe2000bf06270 */
[----:B------:R-:W-:Y:S01]  /*21b0*/  IMAD R4, R5, R70, RZ ;  /* 0x0000004605047224 */ /* 0x000fe200078e02ff */
[----:B------:R-:W-:Y:S01]  /*21c0*/  SEL R3, RZ, 0xffffffff, P1 ;  /* 0xffffffffff037807 */ /* 0x000fe20000800000 */
[----:B------:R-:W-:Y:S01]  /*21d0*/  IMAD.WIDE.U32 R50, R211, R68, R18 ;  /* 0x00000044d3327225 */ /* 0x000fe200078e0012 */
[----:B------:R-:W-:-:S02]  /*21e0*/  SEL R0, RZ, 0x1, P0 ;  /* 0x00000001ff007807 */ /* 0x000fc40000000000 */
[----:B------:R-:W-:Y:S01]  /*21f0*/  ISETP.GE.AND P1, PT, R208, UR4, PT ;  /* 0x00000004d0007c0c */ /* 0x000fe2000bf26270 */
[----:B------:R-:W-:Y:S01]  /*2200*/  IMAD.SHL.U32 R3, R3, 0x2, RZ ;  /* 0x0000000203037824 */ /* 0x000fe200078e00ff */
[----:B------:R-:W-:Y:S01]  /*2210*/  ISETP.GE.AND P0, PT, R79, UR4, PT ;  /* 0x000000044f007c0c */ /* 0x000fe2000bf06270 */
[C---:B------:R-:W-:Y:S01]  /*2220*/  IMAD R7, R211.reuse, R71, R4 ;  /* 0x00000047d3077224 */ /* 0x040fe200078e0204 */
[----:B------:R-:W-:Y:S01]  /*2230*/  SEL R4, RZ, 0x8, P1 ;  /* 0x00000008ff047807 */ /* 0x000fe20000800000 */
[----:B------:R-:W-:Y:S01]  /*2240*/  IMAD.WIDE.U32 R52, R211, R68, R206 ;  /* 0x00000044d3347225 */ /* 0x000fe200078e00ce */
[----:B------:R-:W-:Y:S02]  /*2250*/  LOP3.LUT R0, R3, 0x2, R0, 0xe2, !PT ;  /* 0x0000000203007812 */ /* 0x000fe400078ee200 */
[----:B------:R-:W-:Y:S01]  /*2260*/  SEL R3, RZ, 0x4, P0 ;  /* 0x00000004ff037807 */ /* 0x000fe20000000000 */
[----:B------:R-:W-:Y:S01]  /*2270*/  IMAD.IADD R21, R21, 0x1, R7 ;  /* 0x0000000115157824 */ /* 0x000fe200078e0207 */
[----:B------:R-:W-:Y:S01]  /*2280*/  ISETP.GE.AND P0, PT, R205, UR4, PT ;  /* 0x00000004cd007c0c */ /* 0x000fe2000bf06270 */
[----:B------:R-:W-:Y:S01]  /*2290*/  IMAD.IADD R49, R7, 0x1, R49 ;  /* 0x0000000107317824 */ /* 0x000fe200078e0231 */
[----:B------:R-:W-:Y:S01]  /*22a0*/  LOP3.LUT R0, R4, R0, R3, 0xfe, !PT ;  /* 0x0000000004007212 */ /* 0x000fe200078efe03 */
[----:B------:R-:W-:Y:S01]  /*22b0*/  IMAD R4, R5, R68, RZ ;  /* 0x0000004405047224 */ /* 0x000fe200078e02ff */
[----:B------:R-:W-:Y:S01]  /*22c0*/  SEL R3, RZ, 0x10, P0 ;  /* 0x00000010ff037807 */ /* 0x000fe20000000000 */
[----:B------:R-:W-:Y:S01]  /*22d0*/  VIADD R31, R31, 0xffffff80 ;  /* 0xffffff801f1f7836 */ /* 0x000fe20000000000 */
[----:B------:R-:W-:Y:S01]  /*22e0*/  ISETP.GE.AND P0, PT, R18, R11, PT ;  /* 0x0000000b1200720c */ /* 0x000fe20003f06270 */
[----:B------:R-:W-:Y:S01]  /*22f0*/  IMAD R7, R211, R69, R4 ;  /* 0x00000045d3077224 */ /* 0x000fe200078e0204 */
[----:B------:R-:W-:Y:S01]  /*2300*/  ISETP.GE.AND P2, PT, R79, R11, PT ;  /* 0x0000000b4f00720c */ /* 0x000fe20003f46270 */
[----:B-----5:R-:W-:Y:S01]  /*2310*/  IMAD.WIDE.U32 R20, R24, R70, R20 ;  /* 0x0000004618147225 */ /* 0x020fe200078e0014 */
[----:B------:R-:W-:-:S02]  /*2320*/  LOP3.LUT R0, R0, R3, RZ, 0xfc, !PT ;  /* 0x0000000300007212 */ /* 0x000fc400078efcff */
[----:B------:R-:W-:Y:S01]  /*2330*/  SEL R3, R11, RZ, P0 ;  /* 0x000000ff0b037207 */ /* 0x000fe20000000000 */
[----:B------:R-:W-:Y:S01]  /*2340*/  IMAD.IADD R51, R51, 0x1, R7 ;  /* 0x0000000133337824 */ /* 0x000fe200078e0207 */
[----:B------:R-:W-:Y:S01]  /*2350*/  SEL R5, R11, RZ, P3 ;  /* 0x000000ff0b057207 */ /* 0x000fe20001800000 */
[----:B------:R-:W-:Y:S01]  /*2360*/  IMAD.IADD R53, R7, 0x1, R53 ;  /* 0x0000000107357824 */ /* 0x000fe200078e0235 */
[----:B------:R-:W-:Y:S01]  /*2370*/  SEL R4, R11, RZ, P2 ;  /* 0x000000ff0b047207 */ /* 0x000fe20001000000 */
[----:B------:R-:W-:Y:S01]  /*2380*/  IMAD.IADD R3, R18, 0x1, R3 ;  /* 0x0000000112037824 */ /* 0x000fe200078e0203 */
[----:B------:R-:W-:Y:S01]  /*2390*/  SHF.R.S32.HI R9, RZ, 0x1f, R24 ;  /* 0x0000001fff097819 */ /* 0x000fe20000011418 */
[----:B------:R-:W-:Y:S01]  /*23a0*/  IMAD.IADD R5, R80, 0x1, R5 ;  /* 0x0000000150057824 */ /* 0x000fe200078e0205 */
[----:B------:R-:W-:Y:S01]  /*23b0*/  LEA.HI R12, R31, R31, RZ, 0x1 ;  /* 0x0000001f1f0c7211 */ /* 0x000fe200078f08ff */
[----:B------:R-:W-:Y:S01]  /*23c0*/  IMAD.IADD R7, R79, 0x1, R4 ;  /* 0x000000014f077824 */ /* 0x000fe200078e0204 */
[----:B------:R-:W-:Y:S01]  /*23d0*/  SHF.R.S32.HI R4, RZ, 0x1f, R3 ;  /* 0x0000001fff047819 */ /* 0x000fe20000011403 */
[C---:B------:R-:W-:Y:S01]  /*23e0*/  IMAD R10, R9.reuse, R70, RZ ;  /* 0x00000046090a7224 */ /* 0x040fe200078e02ff */
[----:B------:R-:W-:Y:S01]  /*23f0*/  SHF.R.S32.HI R6, RZ, 0x1f, R5 ;  /* 0x0000001fff067819 */ /* 0x000fe20000011405 */
[----:B------:R-:W-:Y:S01]  /*2400*/  IMAD R9, R9, R68, RZ ;  /* 0x0000004409097224 */ /* 0x000fe200078e02ff */
[----:B------:R-:W-:Y:S01]  /*2410*/  SHF.R.S32.HI R8, RZ, 0x1f, R7 ;  /* 0x0000001fff087819 */ /* 0x000fe20000011407 */
[----:B------:R-:W-:Y:S01]  /*2420*/  IMAD R61, R24, R71, R10 ;  /* 0x00000047183d7224 */ /* 0x000fe200078e020a */
[-C--:B------:R-:W-:Y:S01]  /*2430*/  LEA.HI R77, R4, R3.reuse, RZ, 0x4 ;  /* 0x00000003044d7211 */ /* 0x080fe200078f20ff */
[----:B------:R-:W-:Y:S01]  /*2440*/  IMAD.WIDE.U32 R48, R24, R70, R48 ;  /* 0x0000004618307225 */ /* 0x000fe200078e0030 */
[----:B------:R-:W-:-:S02]  /*2450*/  LEA.HI R3, R4, R3, RZ, 0x6 ;  /* 0x0000000304037211 */ /* 0x000fc400078f30ff */
[----:B------:R-:W-:Y:S01]  /*2460*/  LEA.HI R76, R6, R5, RZ, 0x4 ;  /* 0x00000005064c7211 */ /* 0x000fe200078f20ff */
[----:B------:R-:W-:Y:S01]  /*2470*/  IMAD R9, R24, R69, R9 ;  /* 0x0000004518097224 */ /* 0x000fe200078e0209 */
[----:B------:R-:W-:Y:S01]  /*2480*/  LEA.HI R75, R8, R7, RZ, 0x4 ;  /* 0x00000007084b7211 */ /* 0x000fe200078f20ff */
[----:B------:R-:W-:Y:S01]  /*2490*/  IMAD.SHL.U32 R4, R3, 0x80, RZ ;  /* 0x0000008003047824 */ /* 0x000fe200078e00ff */
[----:B------:R-:W-:Y:S01]  /*24a0*/  LEA.HI R5, R6, R5, RZ, 0x6 ;  /* 0x0000000506057211 */ /* 0x000fe200078f30ff */
[-C--:B------:R-:W-:Y:S01]  /*24b0*/  IMAD.WIDE.U32 R50, R24, R68.reuse, R50 ;  /* 0x0000004418327225 */ /* 0x080fe200078e0032 */
[----:B------:R-:W-:Y:S02]  /*24c0*/  LEA.HI R7, R8, R7, RZ, 0x6 ;  /* 0x0000000708077211 */ /* 0x000fe400078f30ff */
[----:B------:R-:W-:Y:S01]  /*24d0*/  LOP3.LUT R3, R215, 0x30, R77, 0xf8, !PT ;  /* 0x00000030d7037812 */ /* 0x000fe200078ef84d */
[----:B------:R-:W-:Y:S01]  /*24e0*/  IMAD.SHL.U32 R6, R5, 0x80, RZ ;  /* 0x0000008005067824 */ /* 0x000fe200078e00ff */
[----:B------:R-:W-:Y:S01]  /*24f0*/  LOP3.LUT R12, R12, 0xfffffffe, RZ, 0xc0, !PT ;  /* 0xfffffffe0c0c7812 */ /* 0x000fe200078ec0ff */
[----:B------:R-:W-:Y:S01]  /*2500*/  IMAD.SHL.U32 R8, R7, 0x80, RZ ;  /* 0x0000008007087824 */ /* 0x000fe200078e00ff */
[C---:B------:R-:W-:Y:S01]  /*2510*/  LOP3.LUT R5, R215.reuse, 0x30, R76, 0xf8, !PT ;  /* 0x00000030d7057812 */ /* 0x040fe200078ef84c */
[----:B------:R-:W-:Y:S01]  /*2520*/  IMAD.WIDE.U32 R52, R24, R68, R52 ;  /* 0x0000004418347225 */ /* 0x000fe200078e0034 */
[----:B------:R-:W-:-:S02]  /*2530*/  LOP3.LUT R7, R215, 0x30, R75, 0xf8, !PT ;  /* 0x00000030d7077812 */ /* 0x000fc400078ef84b */
[----:B------:R-:W-:Y:S01]  /*2540*/  LOP3.LUT R4, R4, 0xffffe000, RZ, 0xc0, !PT ;  /* 0xffffe00004047812 */ /* 0x000fe200078ec0ff */
[----:B------:R-:W-:Y:S01]  /*2550*/  IMAD.IADD R12, R31, 0x1, -R12 ;  /* 0x000000011f0c7824 */ /* 0x000fe200078e0a0c */
[-C--:B------:R-:W-:Y:S01]  /*2560*/  LOP3.LUT R3, R3, R216.reuse, RZ, 0x3c, !PT ;  /* 0x000000d803037212 */ /* 0x080fe200078e3cff */
[----:B------:R-:W-:Y:S01]  /*2570*/  IMAD.IADD R62, R21, 0x1, R61 ;  /* 0x00000001153e7824 */ /* 0x000fe200078e023d */
[----:B------:R-:W-:Y:S01]  /*2580*/  LOP3.LUT R6, R6, 0xffffe000, RZ, 0xc0, !PT ;  /* 0xffffe00006067812 */ /* 0x000fe200078ec0ff */
[----:B------:R-:W-:Y:S01]  /*2590*/  IMAD.IADD R78, R29, 0x1, R28 ;  /* 0x000000011d4e7824 */ /* 0x000fe200078e021c */
[-C--:B------:R-:W-:Y:S01]  /*25a0*/  LOP3.LUT R5, R5, R216.reuse, RZ, 0x3c, !PT ;  /* 0x000000d805057212 */ /* 0x080fe200078e3cff */
[----:B------:R-:W-:Y:S01]  /*25b0*/  IMAD R66, R12, 0x80, R211 ;  /* 0x000000800c427824 */ /* 0x000fe200078e02d3 */
[----:B------:R-:W-:Y:S01]  /*25c0*/  LOP3.LUT R8, R8, 0xffffe000, RZ, 0xc0, !PT ;  /* 0xffffe00008087812 */ /* 0x000fe200078ec0ff */
[----:B------:R-:W-:Y:S01]  /*25d0*/  VIADD R65, R30, 0x8 ;  /* 0x000000081e417836 */ /* 0x000fe20000000000 */
[----:B------:R-:W-:Y:S01]  /*25e0*/  LOP3.LUT R7, R7, R216, RZ, 0x3c, !PT ;  /* 0x000000d807077212 */ /* 0x000fe200078e3cff */
[----:B------:R-:W-:Y:S01]  /*25f0*/  IMAD.SHL.U32 R64, R11, 0x2, RZ ;  /* 0x000000020b407824 */ /* 0x000fe200078e00ff */
[----:B------:R-:W-:Y:S01]  /*2600*/  IADD3 R74, R3, R4, R217 ;  /* 0x00000004034a7210 */ /* 0x000fe20007ffe0d9 */
[----:B------:R-:W-:Y:S01]  /*2610*/  IMAD.IADD R61, R61, 0x1, R49 ;  /* 0x000000013d3d7824 */ /* 0x000fe200078e0231 */
[C---:B------:R-:W-:Y:S01]  /*2620*/  SHF.L.U64.HI R71, R70.reuse, 0x7, R71 ;  /* 0x0000000746477819 */ /* 0x040fe20000010247 */
[----:B------:R-:W-:Y:S01]  /*2630*/  IMAD.SHL.U32 R70, R70, 0x80, RZ ;  /* 0x0000008046467824 */ /* 0x000fe200078e00ff */
[C---:B------:R-:W-:Y:S01]  /*2640*/  SHF.L.U64.HI R69, R68.reuse, 0x7, R69 ;  /* 0x0000000744457819 */ /* 0x040fe20000010245 */
[----:B------:R-:W-:Y:S01]  /*2650*/  IMAD.SHL.U32 R68, R68, 0x80, RZ ;  /* 0x0000008044447824 */ /* 0x000fe200078e00ff */
[----:B------:R-:W-:Y:S01]  /*2660*/  LOP3.LUT R54, R0, 0x1, RZ, 0xc0, !PT ;  /* 0x0000000100367812 */ /* 0x000fe200078ec0ff */
[----:B------:R-:W-:Y:S01]  /*2670*/  IMAD.IADD R60, R51, 0x1, R9 ;  /* 0x00000001333c7824 */ /* 0x000fe200078e0209 */
[----:B------:R-:W-:Y:S01]  /*2680*/  P2R R83, PR, RZ, 0x8 ;  /* 0x00000008ff537803 */ /* 0x000fe20000000000 */
[----:B------:R-:W-:Y:S01]  /*2690*/  IMAD.IADD R59, R9, 0x1, R53 ;  /* 0x00000001093b7824 */ /* 0x000fe200078e0235 */
[----:B------:R-:W-:-:S02]  /*26a0*/  P2R R84, PR, RZ, 0x4 ;  /* 0x00000004ff547803 */ /* 0x000fc40000000000 */
[--C-:B------:R-:W-:Y:S02]  /*26b0*/  IADD3 R73, R5, R6, R217.reuse ;  /* 0x0000000605497210 */ /* 0x100fe40007ffe0d9 */
[----:B------:R-:W-:Y:S02]  /*26c0*/  IADD3 R72, R7, R8, R217 ;  /* 0x0000000807487210 */ /* 0x000fe40007ffe0d9 */
[----:B------:R-:W-:Y:S02]  /*26d0*/  SHF.R.S32.HI R67, RZ, 0x1f, R22 ;  /* 0x0000001fff437819 */ /* 0x000fe40000011416 */
[----:B------:R-:W-:Y:S02]  /*26e0*/  LOP3.LUT R58, R77, 0xfffffff0, RZ, 0xc0, !PT ;  /* 0xfffffff04d3a7812 */ /* 0x000fe400078ec0ff */
[----:B------:R-:W-:Y:S02]  /*26f0*/  LOP3.LUT R56, R76, 0xfffffff0, RZ, 0xc0, !PT ;  /* 0xfffffff04c387812 */ /* 0x000fe400078ec0ff */
[----:B------:R-:W-:Y:S01]  /*2700*/  LOP3.LUT R55, R75, 0xfffffff0, RZ, 0xc0, !PT ;  /* 0xfffffff04b377812 */ /* 0x000fe200078ec0ff */
[----:B------:R-:W-:Y:S01]  /*2710*/  @!P6 BAR.SYNC.DEFER_BLOCKING 0x9, 0x100 ;  /* 0x024400000000eb1d */ /* 0x000fe20000010000 */
[----:B--2---:R-:W-:-:S02]  /*2720*/  LOP3.LUT P1, RZ, R32, 0x2, RZ, 0xc0, !PT ;  /* 0x0000000220ff7812 */ /* 0x004fc4000782c0ff */
[----:B------:R-:W-:-:S04]  /*2730*/  ISETP.GE.AND P1, PT, R209, UR4, PT ;  /* 0x00000004d1007c0c */ /* 0x000fc8000bf26270 */
[----:B------:R-:W-:-:S04]  /*2740*/  SEL R57, RZ, 0x20, P1 ;  /* 0x00000020ff397807 */ /* 0x000fc80000800000 */
[----:B------:R-:W-:-:S04]  /*2750*/  LOP3.LUT R57, R0, R57, RZ, 0xfc, !PT ;  /* 0x0000003900397212 */ /* 0x000fc800078efcff */
[C---:B------:R-:W-:Y:S02]  /*2760*/  LOP3.LUT R3, R57.reuse, 0x2, RZ, 0xc0, !PT ;  /* 0x0000000239037812 */ /* 0x040fe400078ec0ff */
[----:B------:R-:W-:Y:S02]  /*2770*/  LOP3.LUT R0, R57, 0x4, RZ, 0xc0, !PT ;  /* 0x0000000439007812 */ /* 0x000fe400078ec0ff */
[----:B----4-:R-:W-:-:S07]  /*2780*/  SHF.R.S32.HI R63, RZ, 0x1f, R81 ;  /* 0x0000001fff3f7819 */ /* 0x010fce0000011451 */
.L_x_5286:
[----:B--2---:R-:W2:Y:S01]  /*2790*/  LDL R8, [R1+0x8] ;  /* 0x0000080001087983 */ /* 0x004ea20000100800 */
[----:B0-----:R-:W0:Y:S03]  /*27a0*/  LDC R89, c[0x0][0x430] ;  /* 0x00010c00ff597b82 */ /* 0x001e260000000800 */
[----:B---3--:R-:W3:Y:S01]  /*27b0*/  LDL R12, [R1+0x4] ;  /* 0x00000400010c7983 */ /* 0x008ee20000100800 */
[----:B------:R-:W-:-:S04]  /*27c0*/  VIADD R26, R26, 0xffffffff ;  /* 0xffffffff1a1a7836 */ /* 0x000fc80000000000 */
[----:B------:R-:W-:Y:S01]  /*27d0*/  IMAD R5, R26, 0x80, R66 ;  /* 0x000000801a057824 */ /* 0x000fe200078e0242 */
[----:B------:R-:W1:Y:S04]  /*27e0*/  LDC R96, c[0x0][0x3f4] ;  /* 0x0000fd00ff607b82 */ /* 0x000e680000000800 */
[----:B------:R-:W-:-:S04]  /*27f0*/  ISETP.GE.AND P1, PT, R5, R2, PT ;  /* 0x000000020500720c */ /* 0x000fc80003f26270 */
[----:B------:R-:W-:Y:S02]  /*2800*/  ISETP.GT.OR P1, PT, R66, 0x7f, P1 ;  /* 0x0000007f4200780c */ /* 0x000fe40000f24670 */
[----:B0-----:R-:W-:-:S11]  /*2810*/  ISETP.NE.AND P2, PT, R89, 0x1, PT ;  /* 0x000000015900780c */ /* 0x001fd60003f45270 */
[----:B------:R-:W0:Y:S08]  /*2820*/  @!P1 LDC.64 R10, c[0x0][0x428] ;  /* 0x00010a00ff0a9b82 */ /* 0x000e300000000a00 */
[----:B----4-:R-:W4:Y:S08]  /*2830*/  @P2 LDC R6, c[0x0][0x434] ;  /* 0x00010d00ff062b82 */ /* 0x010f300000000800 */
[----:B------:R-:W1:Y:S01]  /*2840*/  @P2 LDC R7, c[0x0][0x438] ;  /* 0x00010e00ff072b82 */ /* 0x000e620000000800 */
[----:B------:R-:W-:-:S07]  /*2850*/  IMAD.IADD R13, R78, 0x1, R5 ;  /* 0x000000014e0d7824 */ /* 0x000fce00078e0205 */
[----:B------:R-:W0:Y:S01]  /*2860*/  @!P1 LDC.64 R4, c[0x0][0x418] ;  /* 0x00010600ff049b82 */ /* 0x000e220000000a00 */
[----:B------:R-:W-:Y:S02]  /*2870*/  IMAD.MOV.U32 R9, RZ, RZ, R13 ;  /* 0x000000ffff097224 */ /* 0x000fe400078e000d */
[----:B----4-:R-:W-:-:S05]  /*2880*/  @P2 IMAD.HI.U32 R6, R13, R6, RZ ;  /* 0x000000060d062227 */ /* 0x010fca00078e00ff */
[----:B-1----:R-:W-:Y:S01]  /*2890*/  @P2 SHF.R.U32.HI R9, RZ, R7, R6 ;  /* 0x00000007ff092219 */ /* 0x002fe20000011606 */
[----:B0-----:R-:W-:-:S03]  /*28a0*/  @!P1 IMAD R6, R63, R10, RZ ;  /* 0x0000000a3f069224 */ /* 0x001fc600078e02ff */
[--C-:B------:R-:W-:Y:S01]  /*28b0*/  @!P1 SHF.R.S32.HI R7, RZ, 0x1f, R9.reuse ;  /* 0x0000001fff079819 */ /* 0x100fe20000011409 */
[----:B------:R-:W-:Y:S02]  /*28c0*/  @!P1 IMAD R11, R81, R11, R6 ;  /* 0x0000000b510b9224 */ /* 0x000fe400078e0206 */
[----:B------:R-:W-:-:S04]  /*28d0*/  @!P1 IMAD.MOV.U32 R6, RZ, RZ, R9 ;  /* 0x000000ffff069224 */ /* 0x000fc800078e0009 */
[----:B------:R-:W-:-:S04]  /*28e0*/  @!P1 IMAD.WIDE.U32 R6, R81, R10, R6 ;  /* 0x0000000a51069225 */ /* 0x000fc800078e0006 */
[----:B------:R-:W-:Y:S01]  /*28f0*/  @!P1 IMAD.IADD R7, R7, 0x1, R11 ;  /* 0x0000000107079824 */ /* 0x000fe200078e020b */
[----:B------:R-:W-:-:S04]  /*2900*/  @!P1 LEA R4, P2, R6, R4, 0x2 ;  /* 0x0000000406049211 */ /* 0x000fc800078410ff */
[----:B------:R-:W-:Y:S02]  /*2910*/  @!P1 LEA.HI.X R5, R6, R5, R7, 0x2, P2 ;  /* 0x0000000506059211 */ /* 0x000fe400010f1407 */
[----:B------:R-:W-:Y:S01]  /*2920*/  ISETP.GE.AND P2, PT, R96, 0x1, PT ;  /* 0x000000016000780c */ /* 0x000fe20003f46270 */
[----:B------:R-:W-:Y:S01]  /*2930*/  IMAD.MOV.U32 R87, RZ, RZ, RZ ;  /* 0x000000ffff577224 */ /* 0x000fe200078e00ff */
[----:B------:R-:W-:Y:S05]  /*2940*/  YIELD ;  /* 0x0000000000007946 */ /* 0x000fea0003800000 */
[----:B------:R-:W-:Y:S01]  /*2950*/  IMAD.MOV R6, RZ, RZ, -R9 ;  /* 0x000000ffff067224 */ /* 0x000fe200078e0a09 */
[----:B------:R-:W-:Y:S01]  /*2960*/  BSSY B0, `(.L_x_5228) ;  /* 0x00006cb000007945 */ /* 0x000fe20003800000 */
[----:B------:R0:W5:Y:S01]  /*2970*/  @!P1 LDG.E R87, desc[UR42][R4.64] ;  /* 0x0000002a04579981 */ /* 0x000162000c1e1900 */
[----:B------:R-:W-:Y:S01]  /*2980*/  ISETP.GT.AND P1, PT, R26, R27, PT ;  /* 0x0000001b1a00720c */ /* 0x000fe20003f24270 */
[----:B------:R-:W-:Y:S01]  /*2990*/  IMAD R89, R89, R6, R13 ;  /* 0x0000000659597224 */ /* 0x000fe200078e020d */
[----:B--2---:R-:W-:Y:S01]  /*29a0*/  LOP3.LUT P3, RZ, R8, 0x2, RZ, 0xc0, !PT ;  /* 0x0000000208ff7812 */ /* 0x004fe2000786c0ff */
[----:B---3--:R-:W-:-:S04]  /*29b0*/  IMAD R7, R200, 0x6000, R12 ;  /* 0x00006000c8077824 */ /* 0x008fc800078e020c */
[----:B------:R-:W-:-:S08]  /*29c0*/  VIADD R85, R7, 0x20 ;  /* 0x0000002007557836 */ /* 0x000fd00000000000 */
[----:B------:R-:W-:Y:S02]  /*29d0*/  @P3 VIADD R85, R7, 0xffffffe0 ;  /* 0xffffffe007553836 */ /* 0x000fe40000000000 */
[C---:B------:R-:W-:Y:S02]  /*29e0*/  IMAD.IADD R86, R16.reuse, 0x1, R7 ;  /* 0x0000000110567824 */ /* 0x040fe400078e0207 */
[----:B------:R-:W-:Y:S01]  /*29f0*/  IMAD.IADD R85, R16, 0x1, R85 ;  /* 0x0000000110557824 */ /* 0x000fe200078e0255 */
[----:B0-----:R-:W-:Y:S06]  /*2a00*/  @!P2 BRA `(.L_x_5229) ;  /* 0x0000006400e8a947 */ /* 0x001fec0003800000 */
[----:B------:R-:W-:Y:S01]  /*2a10*/  SHF.R.S32.HI R90, RZ, 0x1f, R89 ;  /* 0x0000001fff5a7819 */ /* 0x000fe20000011459 */
[----:B------:R-:W-:Y:S01]  /*2a20*/  ULDC.64 UR4, c[0x0][0x300] ;  /* 0x0000c00000047ab9 */ /* 0x000fe20000000a00 */
[----:B-----5:R-:W-:Y:S01]  /*2a30*/  SHF.R.S32.HI R91, RZ, 0x1f, R87 ;  /* 0x0000001fff5b7819 */ /* 0x020fe20000011457 */
[----:B------:R-:W-:-:S04]  /*2a40*/  IMAD.WIDE.U32 R4, R89, UR4, RZ ;  /* 0x0000000459047c25 */ /* 0x000fc8000f8e00ff */
[----:B------:R-:W-:Y:S02]  /*2a50*/  IMAD R6, R90, UR4, RZ ;  /* 0x000000045a067c24 */ /* 0x000fe4000f8e02ff */
[----:B------:R-:W-:Y:S02]  /*2a60*/  IMAD R8, R71, R26, RZ ;  /* 0x0000001a47087224 */ /* 0x000fe400078e02ff */
[----:B------:R-:W-:Y:S01]  /*2a70*/  IMAD R7, R89, UR5, R6 ;  /* 0x0000000559077c24 */ /* 0x000fe2000f8e0206 */
[----:B------:R-:W-:Y:S01]  /*2a80*/  ULDC.64 UR4, c[0x0][0x310] ;  /* 0x0000c40000047ab9 */ /* 0x000fe20000000a00 */
[----:B------:R-:W-:Y:S02]  /*2a90*/  IMAD R92, R26, -0x80, R2 ;  /* 0xffffff801a5c7824 */ /* 0x000fe400078e0202 */
[----:B------:R-:W-:Y:S02]  /*2aa0*/  IMAD R6, R91, UR4, RZ ;  /* 0x000000045b067c24 */ /* 0x000fe4000f8e02ff */
[----:B------:R-:W-:Y:S01]  /*2ab0*/  IMAD.IADD R5, R5, 0x1, R7 ;  /* 0x0000000105057824 */ /* 0x000fe200078e0207 */
[----:B------:R-:W-:Y:S01]  /*2ac0*/  VIMNMX R92, R92, 0x80, PT ;  /* 0x000000805c5c7848 */ /* 0x000fe20003fe0100 */
[----:B------:R-:W-:-:S02]  /*2ad0*/  IMAD R7, R87, UR5, R6 ;  /* 0x0000000557077c24 */ /* 0x000fc4000f8e0206 */
[----:B------:R-:W-:Y:S01]  /*2ae0*/  IMAD.WIDE.U32 R4, R87, UR4, R4 ;  /* 0x0000000457047c25 */ /* 0x000fe2000f8e0004 */
[----:B------:R-:W-:-:S03]  /*2af0*/  ULDC.64 UR4, c[0x0][0x308] ;  /* 0x0000c20000047ab9 */ /* 0x000fc60000000a00 */
[----:B------:R-:W-:Y:S01]  /*2b00*/  IMAD.IADD R5, R5, 0x1, R7 ;  /* 0x0000000105057824 */ /* 0x000fe200078e0207 */
[----:B------:R-:W-:Y:S01]  /*2b10*/  SHF.R.S32.HI R7, RZ, 0x1f, R26 ;  /* 0x0000001fff077819 */ /* 0x000fe2000001141a */
[----:B------:R-:W-:Y:S02]  /*2b20*/  IMAD R9, R67, UR4, RZ ;  /* 0x0000000443097c24 */ /* 0x000fe4000f8e02ff */
[----:B------:R-:W-:-:S04]  /*2b30*/  IMAD.WIDE.U32 R4, R22, UR4, R4 ;  /* 0x0000000416047c25 */ /* 0x000fc8000f8e0004 */
[----:B------:R-:W-:Y:S01]  /*2b40*/  IMAD R9, R22, UR5, R9 ;  /* 0x0000000516097c24 */ /* 0x000fe2000f8e0209 */
[----:B------:R-:W-:Y:S01]  /*2b50*/  ULDC.64 UR4, c[0x0][0x2e8] ;  /* 0x0000ba0000047ab9 */ /* 0x000fe20000000a00 */
[-C--:B------:R-:W-:Y:S01]  /*2b60*/  IMAD R6, R69, R26.reuse, RZ ;  /* 0x0000001a45067224 */ /* 0x080fe200078e02ff */
[----:B------:R-:W-:Y:S01]  /*2b70*/  IADD3 R99, P2, R4, UR4, RZ ;  /* 0x0000000404637c10 */ /* 0x000fe2000ff5e0ff */
[----:B------:R-:W-:Y:S01]  /*2b80*/  ULDC.U8 UR4, c[0x0][0x410] ;  /* 0x0001040000047ab9 */ /* 0x000fe20000000000 */
[----:B------:R-:W-:Y:S02]  /*2b90*/  IMAD.WIDE.U32 R12, R68, R26, RZ ;  /* 0x0000001a440c7225 */ /* 0x000fe400078e00ff */
[----:B------:R-:W-:Y:S02]  /*2ba0*/  IADD3.X R97, R5, UR5, R9, P2, !PT ;  /* 0x0000000505617c10 */ /* 0x000fe400097fe409 */
[----:B------:R-:W-:Y:S01]  /*2bb0*/  ISETP.NE.AND P2, PT, RZ, UR4, PT ;  /* 0x00000004ff007c0c */ /* 0x000fe2000bf45270 */
[----:B------:R-:W-:-:S02]  /*2bc0*/  IMAD R15, R7, R68, R6 ;  /* 0x00000044070f7224 */ /* 0x000fc400078e0206 */
[----:B------:R-:W-:Y:S02]  /*2bd0*/  IMAD R7, R7, R70, R8 ;  /* 0x0000004607077224 */ /* 0x000fe400078e0208 */
[----:B------:R-:W-:-:S04]  /*2be0*/  IMAD.WIDE.U32 R10, R70, R26, RZ ;  /* 0x0000001a460a7225 */ /* 0x000fc800078e00ff */
[----:B------:R-:W-:Y:S02]  /*2bf0*/  IMAD.IADD R15, R13, 0x1, R15 ;  /* 0x000000010d0f7824 */ /* 0x000fe400078e020f */
[----:B------:R-:W-:Y:S02]  /*2c00*/  IMAD.IADD R14, R11, 0x1, R7 ;  /* 0x000000010b0e7824 */ /* 0x000fe400078e0207 */
[----:B------:R-:W-:Y:S05]  /*2c10*/  @!P2 BRA `(.L_x_5230) ;  /* 0x000000300070a947 */ /* 0x000fea0003800000 */
[----:B------:R-:W-:Y:S01]  /*2c20*/  ISETP.GE.AND P3, PT, R211, R92, PT ;  /* 0x0000005cd300720c */ /* 0x000fe20003f66270 */
        /* <DEDUP_REMOVED lines=50> */
.L_x_5232:
[----:B------:R-:W-:Y:S05]  /*2f50*/  BSYNC B1 ;  /* 0x0000000000017941 */ /* 0x000fea0003800000 */
.L_x_5231:
[----:B------:R-:W-:Y:S01]  /*2f60*/  UISETP.NE.AND UP0, UPT, UR40, 0x3, UPT ;  /* 0x000000032800788c */ /* 0x000fe2000bf05270 */
[----:B-----5:R-:W-:Y:S02]  /*2f70*/  IMAD.MOV.U32 R98, RZ, RZ, R8 ;  /* 0x000000ffff627224 */ /* 0x020fe400078e0008 */
        /* <DEDUP_REMOVED lines=14> */
.L_x_5233:
[----:B------:R-:W-:Y:S01]  /*3060*/  IMAD R82, R200, 0x8, R16 ;  /* 0x00000008c8527824 */ /* 0x000fe200078e0210 */
[----:B------:R-:W-:Y:S01]  /*3070*/  SHF.L.U32 R93, R210, 0x1f, RZ ;  /* 0x0000001fd25d7819 */ /* 0x000fe200000006ff */
[----:B------:R-:W-:Y:S03]  /*3080*/  BSSY B1, `(.L_x_5234) ;  /* 0x0000003000017945 */ /* 0x000fe60003800000 */
[----:B------:R-:W1:Y:S02]  /*3090*/  SYNCS.PHASECHK.TRANS64.TRYWAIT P4, [R82+URZ+0x2a890], R93 ;  /* 0x02a8905d520075a7 */ /* 0x000e64000808017f */
[----:B-1----:R-:W-:Y:S05]  /*30a0*/  @!P4 BRA `(.L_x_5235) ;  /* 0x0000026800b8c947 */ /* 0x002fea0003800000 */
.L_x_5596:
[----:B------:R-:W-:Y:S05]  /*30b0*/  BSYNC B1 ;  /* 0x0000000000017941 */ /* 0x000fea0003800000 */
.L_x_5234:
[----:B------:R-:W-:-:S03]  /*30c0*/  UMOV UR4, 0xffffffff ;  /* 0xffffffff00047882 */ /* 0x000fc60000000000 */
[----:B------:R-:W-:Y:S05]  /*30d0*/  BRA.DIV UR4, `(.L_x_5236) ;  /* 0x0000026a04c07947 */ /* 0x000fea000b800000 */
[----:B------:R-:W2:Y:S04]  /*30e0*/  SHFL.IDX PT, R97, R97, RZ, 0x1e1f ;  /* 0x001e1fff61617589 */ /* 0x000ea800000e0000 */
[----:B------:R3:W4:Y:S02]  /*30f0*/  SHFL.IDX PT, R14, R99, RZ, 0x1e1f ;  /* 0x001e1fff630e7589 */ /* 0x00072400000e0000 */
.L_x_5600:
[----:B------:R-:W-:Y:S05]  /*3100*/  @P3 BRA `(.L_x_5237) ;  /* 0x0000006400403947 */ /* 0x000fea0003800000 */
[----:B------:R-:W-:Y:S01]  /*3110*/  ISETP.NE.AND P3, PT, R54, RZ, PT ;  /* 0x000000ff3600720c */ /* 0x000fe20003f65270 */
[----:B------:R-:W-:-:S12]  /*3120*/  BSSY B1, `(.L_x_5238) ;  /* 0x0000075000017945 */ /* 0x000fd80003800000 */
[----:B------:R-:W-:Y:S05]  /*3130*/  @!P3 BRA `(.L_x_5239) ;  /* 0x0000000400ccb947 */ /* 0x000fea0003800000 */
[----:B------:R1:W1:Y:S01]  /*3140*/  LDS.128 R4, [R86+0x1e400] ;  /* 0x01e4000056047984 */ /* 0x0002620000000c00 */
[----:B0---4-:R-:W-:Y:S01]  /*3150*/  IADD3 R10, P3, R18, R14, RZ ;  /* 0x0000000e120a7210 */ /* 0x011fe20007f7e0ff */
[----:B------:R-:W-:Y:S04]  /*3160*/  BSSY B2, `(.L_x_5240) ;  /* 0x000006f000027945 */ /* 0x000fe80003800000 */
[----:B--2---:R-:W-:Y:S01]  /*3170*/  IMAD.X R11, R97, 0x1, R19, P3 ;  /* 0x00000001610b7824 */ /* 0x004fe200018e0613 */
[----:B------:R-:W-:-:S13]  /*3180*/  ISETP.GE.AND P3, PT, R206, R96, PT ;  /* 0x00000060ce00720c */ /* 0x000fda0003f66270 */
[----:B------:R-:W-:Y:S05]  /*3190*/  @P3 BRA `(.L_x_5241) ;  /* 0x0000000400ac3947 */ /* 0x000fea0003800000 */
[----:B------:R-:W-:Y:S02]  /*31a0*/  SHF.R.U32.HI R109, RZ, 0x8, R47 ;  /* 0x00000008ff6d7819 */ /* 0x000fe4000001162f */
[----:B------:R-:W-:Y:S02]  /*31b0*/  LOP3.LUT R13, R95, 0xff, RZ, 0xc0, !PT ;  /* 0x000000ff5f0d7812 */ /* 0x000fe400078ec0ff */
[----:B------:R-:W-:Y:S02]  /*31c0*/  SHF.R.U32.HI R94, RZ, 0x18, R95 ;  /* 0x00000018ff5e7819 */ /* 0x000fe4000001165f */
[----:B------:R-:W-:Y:S02]  /*31d0*/  LOP3.LUT R12, R47, 0xff, RZ, 0xc0, !PT ;  /* 0x000000ff2f0c7812 */ /* 0x000fe400078ec0ff */
[----:B---3--:R-:W-:Y:S02]  /*31e0*/  SHF.R.U32.HI R99, RZ, 0x18, R47 ;  /* 0x00000018ff637819 */ /* 0x008fe4000001162f */
[----:B------:R-:W-:-:S02]  /*31f0*/  SHF.R.U32.HI R15, RZ, 0x8, R95 ;  /* 0x00000008ff0f7819 */ /* 0x000fc4000001165f */
[----:B------:R-:W-:Y:S01]  /*3200*/  PRMT R94, R94, 0x654, R13 ;  /* 0x000006545e5e7816 */ /* 0x000fe2000000000d */
[----:B------:R-:W-:Y:S01]  /*3210*/  IMAD.SHL.U32 R13, R109, 0x100, RZ ;  /* 0x000001006d0d7824 */ /* 0x000fe200078e00ff */
[----:B------:R-:W-:Y:S01]  /*3220*/  SHF.R.U32.HI R110, RZ, 0x10, R47 ;  /* 0x00000010ff6e7819 */ /* 0x000fe2000001162f */
[----:B------:R-:W-:Y:S01]  /*3230*/  IMAD.SHL.U32 R15, R15, 0x100, RZ ;  /* 0x000001000f0f7824 */ /* 0x000fe200078e00ff */
[----:B------:R-:W-:Y:S02]  /*3240*/  SHF.R.U32.HI R47, RZ, 0x10, R95 ;  /* 0x00000010ff2f7819 */ /* 0x000fe4000001165f */
[----:B------:R-:W-:Y:S01]  /*3250*/  PRMT R46, R99, 0x654, R12 ;  /* 0x00000654632e7816 */ /* 0x000fe2000000000c */
[----:B-1----:R-:W-:Y:S01]  /*3260*/  IMAD.MOV.U32 R12, RZ, RZ, R4 ;  /* 0x000000ffff0c7224 */ /* 0x002fe200078e0004 */
[----:B------:R-:W-:Y:S01]  /*3270*/  LOP3.LUT R94, R94, 0xff00, R15, 0xf8, !PT ;  /* 0x0000ff005e5e7812 */ /* 0x000fe200078ef80f */
[----:B------:R-:W-:Y:S01]  /*3280*/  IMAD.U32 R47, R47, 0x10000, RZ ;  /* 0x000100002f2f7824 */ /* 0x000fe200078e00ff */
[----:B------:R-:W-:Y:S01]  /*3290*/  LOP3.LUT R46, R46, 0xff00, R13, 0xf8, !PT ;  /* 0x0000ff002e2e7812 */ /* 0x000fe200078ef80d */
[----:B------:R-:W-:Y:S01]  /*32a0*/  IMAD.U32 R13, R110, 0x10000, RZ ;  /* 0x000100006e0d7824 */ /* 0x000fe200078e00ff */
[----:B------:R-:W-:-:S02]  /*32b0*/  F2FP.F16.E4M3.UNPACK_B R4, R5 ;  /* 0x00000005ff04723e */ /* 0x000fc400020006ff */
[----:B------:R-:W-:Y:S02]  /*32c0*/  F2FP.F16.E4M3.UNPACK_B R15, R115.H1 ;  /* 0x00000073ff0f723e */ /* 0x000fe400030006ff */
[----:B------:R-:W-:Y:S01]  /*32d0*/  LOP3.LUT R95, R46, 0xff0000, R13, 0xf8, !PT ;  /* 0x00ff00002e5f7812 */ /* 0x000fe200078ef80d */
[--C-:B------:R-:W-:Y:S01]  /*32e0*/  HADD2.F32 R13, -RZ, R4.reuse.H1_H1 ;  /* 0x30000004ff0d7230 */ /* 0x100fe20000004100 */
[----:B------:R-:W-:Y:S01]  /*32f0*/  LOP3.LUT R110, R94, 0xff0000, R47, 0xf8, !PT ;  /* 0x00ff00005e6e7812 */ /* 0x000fe200078ef82f */
[--C-:B------:R-:W-:Y:S01]  /*3300*/  HADD2.F32 R99, -RZ, R15.reuse.H0_H0 ;  /* 0x2000000fff637230 */ /* 0x100fe20000004100 */
[----:B------:R-:W-:Y:S01]  /*3310*/  F2FP.F16.E4M3.UNPACK_B R47, R113.H1 ;  /* 0x00000071ff2f723e */ /* 0x000fe200030006ff */
[----:B------:R-:W-:Y:S01]  /*3320*/  HADD2.F32 R4, -RZ, R4.H0_H0 ;  /* 0x20000004ff047230 */ /* 0x000fe20000004100 */
[----:B------:R-:W-:Y:S01]  /*3330*/  F2FP.F16.E4M3.UNPACK_B R5, R5.H1 ;  /* 0x00000005ff05723e */ /* 0x000fe200030006ff */
[----:B------:R-:W-:Y:S02]  /*3340*/  HADD2.F32 R109, -RZ, R15.H1_H1 ;  /* 0x3000000fff6d7230 */ /* 0x000fe40000004100 */
[----:B------:R-:W-:Y:S01]  /*3350*/  FMUL.FTZ R111, R13, R99 ;  /* 0x000000630d6f7220 */ /* 0x000fe20000410000 */
[----:B------:R-:W-:-:S02]  /*3360*/  HADD2.F32 R94, -RZ, R47.H0_H0 ;  /* 0x2000002fff5e7230 */ /* 0x000fc40000004100 */
[----:B------:R-:W-:Y:S01]  /*3370*/  FMUL.FTZ R112, R4, R99 ;  /* 0x0000006304707220 */ /* 0x000fe20000410000 */
[--C-:B------:R-:W-:Y:S01]  /*3380*/  HADD2.F32 R46, -RZ, R5.reuse.H1_H1 ;  /* 0x30000005ff2e7230 */ /* 0x100fe20000004100 */
[----:B------:R-:W-:Y:S01]  /*3390*/  F2FP.F16.E4M3.UNPACK_B R99, R115 ;  /* 0x00000073ff63723e */ /* 0x000fe200020006ff */
[----:B------:R-:W-:Y:S02]  /*33a0*/  HADD2.F32 R15, -RZ, R5.H0_H0 ;  /* 0x20000005ff0f7230 */ /* 0x000fe40000004100 */
[----:B------:R-:W-:Y:S01]  /*33b0*/  FFMA.FTZ R5, R13, R94, R112 ;  /* 0x0000005e0d057223 */ /* 0x000fe20000010070 */
[----:B------:R-:W-:Y:S02]  /*33c0*/  HADD2.F32 R47, -RZ, R47.H1_H1 ;  /* 0x3000002fff2f7230 */ /* 0x000fe40000004100 */
[-C--:B------:R-:W-:Y:S01]  /*33d0*/  FMUL.FTZ R114, R46, R109.reuse ;  /* 0x0000006d2e727220 */ /* 0x080fe20000410000 */
[-C--:B------:R-:W-:Y:S01]  /*33e0*/  F2FP.F16.E4M3.UNPACK_B R13, R12.reuse.H1 ;  /* 0x0000000cff0d723e */ /* 0x080fe200030006ff */
[C---:B------:R-:W-:Y:S01]  /*33f0*/  FMUL.FTZ R109, R15.reuse, R109 ;  /* 0x0000006d0f6d7220 */ /* 0x040fe20000410000 */
[----:B------:R-:W-:Y:S01]  /*3400*/  F2FP.F16.E4M3.UNPACK_B R12, R12 ;  /* 0x0000000cff0c723e */ /* 0x000fe200020006ff */
[----:B------:R-:W-:Y:S01]  /*3410*/  FFMA.FTZ R4, R4, R94, -R111 ;  /* 0x0000005e04047223 */ /* 0x000fe2000001086f */
[-C--:B------:R-:W-:Y:S01]  /*3420*/  FFMA.FTZ R111, R15, R47.reuse, -R114 ;  /* 0x0000002f0f6f7223 */ /* 0x080fe20000010872 */
[----:B------:R-:W-:Y:S01]  /*3430*/  FFMA.FTZ R116, R46, R47, R109 ;  /* 0x0000002f2e747223 */ /* 0x000fe2000001006d */
[--C-:B------:R-:W-:Y:S01]  /*3440*/  HADD2.F32 R15, -RZ, R13.reuse.H0_H0 ;  /* 0x2000000dff0f7230 */ /* 0x100fe20000004100 */
[----:B------:R-:W-:Y:S01]  /*3450*/  F2FP.F16.E4M3.UNPACK_B R47, R113 ;  /* 0x00000071ff2f723e */ /* 0x000fe200020006ff */
[----:B------:R-:W-:-:S02]  /*3460*/  HADD2.F32 R46, -RZ, R13.H1_H1 ;  /* 0x3000000dff2e7230 */ /* 0x000fc40000004100 */
[--C-:B------:R-:W-:Y:S01]  /*3470*/  HADD2.F32 R109, -RZ, R99.reuse.H1_H1 ;  /* 0x30000063ff6d7230 */ /* 0x100fe20000004100 */
[----:B------:R-:W-:Y:S01]  /*3480*/  F2FP.SATFINITE.E4M3.F32.PACK_AB_MERGE_C R119, R116, R111, RZ ;  /* 0x0000006f7477723e */ /* 0x000fe200048070ff */
[--C-:B------:R-:W-:Y:S02]  /*3490*/  HADD2.F32 R13, -RZ, R12.reuse.H0_H0 ;  /* 0x2000000cff0d7230 */ /* 0x100fe40000004100 */
[----:B------:R-:W-:Y:S02]  /*34a0*/  HADD2.F32 R99, -RZ, R99.H0_H0 ;  /* 0x20000063ff637230 */ /* 0x000fe40000004100 */
[-C--:B------:R-:W-:Y:S01]  /*34b0*/  FMUL.FTZ R114, R46, R109.reuse ;  /* 0x0000006d2e727220 */ /* 0x080fe20000410000 */
[----:B------:R-:W-:Y:S02]  /*34c0*/  HADD2.F32 R12, -RZ, R12.H1_H1 ;  /* 0x3000000cff0c7230 */ /* 0x000fe40000004100 */
[----:B------:R-:W-:Y:S01]  /*34d0*/  FMUL.FTZ R109, R15, R109 ;  /* 0x0000006d0f6d7220 */ /* 0x000fe20000410000 */
[--C-:B------:R-:W-:Y:S01]  /*34e0*/  HADD2.F32 R94, -RZ, R47.reuse.H1_H1 ;  /* 0x3000002fff5e7230 */ /* 0x100fe20000004100 */
[----:B------:R-:W-:Y:S01]  /*34f0*/  F2FP.SATFINITE.E4M3.F32.PACK_AB_MERGE_C R5, R5, R4, R119 ;  /* 0x000000040505723e */ /* 0x000fe20004807077 */
        /* <DEDUP_REMOVED lines=9> */
[-C--:B------:R-:W-:Y:S01]  /*3590*/  F2FP.F16.E4M3.UNPACK_B R47, R95.reuse.H1 ;  /* 0x0000005fff2f723e */ /* 0x080fe200030006ff */
        /* <DEDUP_REMOVED lines=24> */
[----:B------:R-:W-:Y:S01]  /*3720*/  HADD2.F32 R13, -RZ, R7.H1_H1 ;  /* 0x30000007ff0d7230 */ /* 0x000fe20000004100 */
[----:B------:R-:W-:Y:S01]  /*3730*/  F2FP.SATFINITE.E4M3.F32.PACK_AB_MERGE_C R4, R113, R112, R118 ;  /* 0x000000707104723e */ /* 0x000fe20004807076 */
[--C-:B------:R-:W-:Y:S02]  /*3740*/  HADD2.F32 R7, -RZ, R6.reuse.H0_H0 ;  /* 0x20000006ff077230 */ /* 0x100fe40000004100 */
[-C--:B------:R-:W-:Y:S01]  /*3750*/  FMUL.FTZ R94, R12, R99.reuse ;  /* 0x000000630c5e7220 */ /* 0x080fe20000410000 */
[----:B------:R-:W-:Y:S02]  /*3760*/  HADD2.F32 R6, -RZ, R6.H1_H1 ;  /* 0x30000006ff067230 */ /* 0x000fe40000004100 */
[----:B------:R-:W-:Y:S01]  /*3770*/  FMUL.FTZ R109, R13, R99 ;  /* 0x000000630d6d7220 */ /* 0x000fe20000410000 */
[----:B------:R-:W-:Y:S01]  /*3780*/  HADD2.F32 R110, -RZ, R110.H0_H0 ;  /* 0x2000006eff6e7230 */ /* 0x000fe20000004100 */
[----:B------:R-:W-:Y:S01]  /*3790*/  F2FP.SATFINITE.E4M3.F32.PACK_AB_MERGE_C R111, R114, R111, RZ ;  /* 0x0000006f726f723e */ /* 0x000fe200048070ff */
[----:B------:R-:W-:Y:S01]  /*37a0*/  HADD2.F32 R47, -RZ, R47.H0_H0 ;  /* 0x2000002fff2f7230 */ /* 0x000fe20000004100 */
[----:B------:R-:W-:Y:S01]  /*37b0*/  F2FP.SATFINITE.E4M3.F32.PACK_AB_MERGE_C R115, R116, R115, RZ ;  /* 0x000000737473723e */ /* 0x000fe200048070ff */
[----:B------:R-:W-:-:S02]  /*37c0*/  HADD2.F32 R95, -RZ, R95.H0_H0 ;  /* 0x2000005fff5f7230 */ /* 0x000fc40000004100 */
[-C--:B------:R-:W-:Y:S01]  /*37d0*/  FMUL.FTZ R46, R6, R110.reuse ;  /* 0x0000006e062e7220 */ /* 0x080fe20000410000 */
[----:B------:R-:W-:Y:S01]  /*37e0*/  FMUL.FTZ R15, R7, R110 ;  /* 0x0000006e070f7220 */ /* 0x000fe20000410000 */
[-C--:B------:R-:W-:Y:S01]  /*37f0*/  FFMA.FTZ R109, R12, R47.reuse, -R109 ;  /* 0x0000002f0c6d7223 */ /* 0x080fe2000001086d */
[----:B------:R-:W-:Y:S01]  /*3800*/  FFMA.FTZ R94, R13, R47, R94 ;  /* 0x0000002f0d5e7223 */ /* 0x000fe2000001005e */
[-C--:B------:R-:W-:Y:S01]  /*3810*/  FFMA.FTZ R46, R7, R95.reuse, -R46 ;  /* 0x0000005f072e7223 */ /* 0x080fe2000001082e */
[----:B------:R-:W-:-:S03]  /*3820*/  FFMA.FTZ R15, R6, R95, R15 ;  /* 0x0000005f060f7223 */ /* 0x000fc6000001000f */
[----:B------:R-:W-:Y:S02]  /*3830*/  F2FP.SATFINITE.E4M3.F32.PACK_AB_MERGE_C R7, R94, R109, R115 ;  /* 0x0000006d5e07723e */ /* 0x000fe40004807073 */
[----:B------:R-:W-:-:S07]  /*3840*/  F2FP.SATFINITE.E4M3.F32.PACK_AB_MERGE_C R6, R15, R46, R111 ;  /* 0x0000002e0f06723e */ /* 0x000fce000480706f */
.L_x_5241:
[----:B------:R-:W-:Y:S05]  /*3850*/  BSYNC B2 ;  /* 0x0000000000027941 */ /* 0x000fea0003800000 */
.L_x_5240:
[----:B-1----:R0:W-:Y:S02]  /*3860*/  ST.E.128 desc[UR42][R10.64], R4 ;  /* 0x000000040a007985 */ /* 0x0021e4000c101d2a */
.L_x_5239:
[----:B------:R-:W-:Y:S05]  /*3870*/  BSYNC B1 ;  /* 0x0000000000017941 */ /* 0x000fea0003800000 */
.L_x_5238:
[----:B------:R-:W-:Y:S01]  /*3880*/  ISETP.NE.AND P3, PT, R3, RZ, PT ;  /* 0x000000ff0300720c */ /* 0x000fe20003f65270 */
[----:B------:R-:W-:-:S12]  /*3890*/  BSSY B1, `(.L_x_5242) ;  /* 0x0000076000017945 */ /* 0x000fd80003800000 */
[----:B------:R-:W-:Y:S05]  /*38a0*/  @!P3 BRA `(.L_x_5243) ;  /* 0x0000000400d0b947 */ /* 0x000fea0003800000 */
[----:B0-----:R-:W-:Y:S01]  /*38b0*/  IMAD.SHL.U32 R4, R213, 0x10, RZ ;  /* 0x00000010d5047824 */ /* 0x001fe200078e00ff */
[----:B------:R-:W-:Y:S04]  /*38c0*/  BSSY B2, `(.L_x_5244) ;  /* 0x0000071000027945 */ /* 0x000fe80003800000 */
[----:B----4-:R-:W-:-:S04]  /*38d0*/  IADD3 R10, P3, R14, R4, RZ ;  /* 0x000000040e0a7210 */ /* 0x010fc80007f7e0ff */
[----:B--2---:R-:W-:Y:S02]  /*38e0*/  LEA.HI.X.SX32 R11, R4, R97, 0x1, P3 ;  /* 0x00000061040b7211 */ /* 0x004fe400018f0eff */
[----:B------:R0:W2:Y:S01]  /*38f0*/  LDS.128 R4, [R85+0x1e400] ;  /* 0x01e4000055047984 */ /* 0x0000a20000000c00 */
[----:B------:R-:W-:-:S13]  /*3900*/  ISETP.GE.AND P3, PT, R223, R96, PT ;  /* 0x00000060df00720c */ /* 0x000fda0003f66270 */
[----:B0-----:R-:W-:Y:S05]  /*3910*/  @P3 BRA `(.L_x_5245) ;  /* 0x0000000400ac3947 */ /* 0x001fea0003800000 */
[----:B------:R-:W-:Y:S02]  /*3920*/  SHF.R.U32.HI R94, RZ, 0x8, R43 ;  /* 0x00000008ff5e7819 */ /* 0x000fe4000001162b */
[----:B------:R-:W-:Y:S02]  /*3930*/  SHF.R.U32.HI R42, RZ, 0x18, R45 ;  /* 0x00000018ff2a7819 */ /* 0x000fe4000001162d */
[----:B------:R-:W-:Y:S02]  /*3940*/  LOP3.LUT R15, R45, 0xff, RZ, 0xc0, !PT ;  /* 0x000000ff2d0f7812 */ /* 0x000fe400078ec0ff */
[----:B------:R-:W-:Y:S02]  /*3950*/  SHF.R.U32.HI R13, RZ, 0x18, R43 ;  /* 0x00000018ff0d7819 */ /* 0x000fe4000001162b */
[----:B------:R-:W-:Y:S02]  /*3960*/  LOP3.LUT R12, R43, 0xff, RZ, 0xc0, !PT ;  /* 0x000000ff2b0c7812 */ /* 0x000fe400078ec0ff */
[----:B------:R-:W-:-:S02]  /*3970*/  SHF.R.U32.HI R44, RZ, 0x8, R45 ;  /* 0x00000008ff2c7819 */ /* 0x000fc4000001162d */
[----:B------:R-:W-:Y:S01]  /*3980*/  PRMT R15, R42, 0x654, R15 ;  /* 0x000006542a0f7816 */ /* 0x000fe2000000000f */
[----:B------:R-:W-:Y:S01]  /*3990*/  IMAD.SHL.U32 R42, R94, 0x100, RZ ;  /* 0x000001005e2a7824 */ /* 0x000fe200078e00ff */
[----:B------:R-:W-:Y:S01]  /*39a0*/  SHF.R.U32.HI R47, RZ, 0x10, R43 ;  /* 0x00000010ff2f7819 */ /* 0x000fe2000001162b */
[----:B------:R-:W-:Y:S01]  /*39b0*/  IMAD.SHL.U32 R44, R44, 0x100, RZ ;  /* 0x000001002c2c7824 */ /* 0x000fe200078e00ff */
[----:B------:R-:W-:Y:S01]  /*39c0*/  PRMT R13, R13, 0x654, R12 ;  /* 0x000006540d0d7816 */ /* 0x000fe2000000000c */
[----:B--2---:R-:W-:Y:S01]  /*39d0*/  IMAD.MOV.U32 R12, RZ, RZ, R4 ;  /* 0x000000ffff0c7224 */ /* 0x004fe200078e0004 */
[----:B------:R-:W-:Y:S02]  /*39e0*/  SHF.R.U32.HI R46, RZ, 0x10, R45 ;  /* 0x00000010ff2e7819 */ /* 0x000fe4000001162d */
[----:B------:R-:W-:Y:S01]  /*39f0*/  LOP3.LUT R13, R13, 0xff00, R42, 0xf8, !PT ;  /* 0x0000ff000d0d7812 */ /* 0x000fe200078ef82a */
[----:B------:R-:W-:Y:S01]  /*3a00*/  IMAD.U32 R42, R47, 0x10000, RZ ;  /* 0x000100002f2a7824 */ /* 0x000fe200078e00ff */
[----:B------:R-:W-:Y:S01]  /*3a10*/  LOP3.LUT R43, R15, 0xff00, R44, 0xf8, !PT ;  /* 0x0000ff000f2b7812 */ /* 0x000fe200078ef82c */
[----:B------:R-:W-:Y:S01]  /*3a20*/  IMAD.U32 R46, R46, 0x10000, RZ ;  /* 0x000100002e2e7824 */ /* 0x000fe200078e00ff */
[----:B------:R-:W-:-:S02]  /*3a30*/  F2FP.F16.E4M3.UNPACK_B R15, R108.H1 ;  /* 0x0000006cff0f723e */ /* 0x000fc400030006ff */
[-C--:B------:R-:W-:Y:S02]  /*3a40*/  F2FP.F16.E4M3.UNPACK_B R4, R5.reuse ;  /* 0x00000005ff04723e */ /* 0x080fe400020006ff */
[----:B------:R-:W-:Y:S01]  /*3a50*/  F2FP.F16.E4M3.UNPACK_B R5, R5.H1 ;  /* 0x00000005ff05723e */ /* 0x000fe200030006ff */
[--C-:B------:R-:W-:Y:S01]  /*3a60*/  HADD2.F32 R45, -RZ, R15.reuse.H0_H0 ;  /* 0x2000000fff2d7230 */ /* 0x100fe20000004100 */
[----:B------:R-:W-:Y:S01]  /*3a70*/  LOP3.LUT R44, R13, 0xff0000, R42, 0xf8, !PT ;  /* 0x00ff00000d2c7812 */ /* 0x000fe200078ef82a */
[--C-:B------:R-:W-:Y:S01]  /*3a80*/  HADD2.F32 R13, -RZ, R4.reuse.H1_H1 ;  /* 0x30000004ff0d7230 */ /* 0x100fe20000004100 */
[----:B------:R-:W-:Y:S01]  /*3a90*/  LOP3.LUT R47, R43, 0xff0000, R46, 0xf8, !PT ;  /* 0x00ff00002b2f7812 */ /* 0x000fe200078ef82e */
[----:B------:R-:W-:Y:S01]  /*3aa0*/  HADD2.F32 R46, -RZ, R15.H1_H1 ;  /* 0x3000000fff2e7230 */ /* 0x000fe20000004100 */
[----:B------:R-:W-:Y:S01]  /*3ab0*/  F2FP.F16.E4M3.UNPACK_B R42, R107.H1 ;  /* 0x0000006bff2a723e */ /* 0x000fe200030006ff */
[----:B------:R-:W-:Y:S02]  /*3ac0*/  HADD2.F32 R15, -RZ, R5.H1_H1 ;  /* 0x30000005ff0f7230 */ /* 0x000fe40000004100 */
[----:B------:R-:W-:Y:S01]  /*3ad0*/  FMUL.FTZ R95, R13, R45 ;  /* 0x0000002d0d5f7220 */ /* 0x000fe20000410000 */
[----:B------:R-:W-:Y:S01]  /*3ae0*/  HADD2.F32 R4, -RZ, R4.H0_H0 ;  /* 0x20000004ff047230 */ /* 0x000fe20000004100 */
[----:B------:R-:W-:Y:S01]  /*3af0*/  F2FP.F16.E4M3.UNPACK_B R108, R108 ;  /* 0x0000006cff6c723e */ /* 0x000fe200020006ff */
[----:B------:R-:W-:-:S02]  /*3b00*/  HADD2.F32 R43, -RZ, R42.H0_H0 ;  /* 0x2000002aff2b7230 */ /* 0x000fc40000004100 */
[-C--:B------:R-:W-:Y:S01]  /*3b10*/  FMUL.FTZ R110, R15, R46.reuse ;  /* 0x0000002e0f6e7220 */ /* 0x080fe20000410000 */
[----:B------:R-:W-:Y:S02]  /*3b20*/  HADD2.F32 R5, -RZ, R5.H0_H0 ;  /* 0x20000005ff057230 */ /* 0x000fe40000004100 */
[C---:B------:R-:W-:Y:S01]  /*3b30*/  FMUL.FTZ R94, R4.reuse, R45 ;  /* 0x0000002d045e7220 */ /* 0x040fe20000410000 */
[----:B------:R-:W-:Y:S01]  /*3b40*/  HADD2.F32 R42, -RZ, R42.H1_H1 ;  /* 0x3000002aff2a7230 */ /* 0x000fe20000004100 */
[----:B------:R-:W-:Y:S01]  /*3b50*/  F2FP.F16.E4M3.UNPACK_B R107, R107 ;  /* 0x0000006bff6b723e */ /* 0x000fe200020006ff */
[-C--:B------:R-:W-:Y:S01]  /*3b60*/  FFMA.FTZ R4, R4, R43.reuse, -R95 ;  /* 0x0000002b04047223 */ /* 0x080fe2000001085f */
[----:B------:R-:W-:Y:S01]  /*3b70*/  FMUL.FTZ R46, R5, R46 ;  /* 0x0000002e052e7220 */ /* 0x000fe20000410000 */
[----:B---3--:R-:W-:Y:S01]  /*3b80*/  FFMA.FTZ R99, R13, R43, R94 ;  /* 0x0000002b0d637223 */ /* 0x008fe2000001005e */
        /* <DEDUP_REMOVED lines=10> */
[--C-:B------:R-:W-:Y:S02]  /*3c30*/  HADD2.F32 R5, -RZ, R12.reuse.H0_H0 ;  /* 0x2000000cff057230 */ /* 0x100fe40000004100 */
[----:B------:R-:W-:Y:S01]  /*3c40*/  FMUL.FTZ R94, R15, R46 ;  /* 0x0000002e0f5e7220 */ /* 0x000fe20000410000 */
[----:B------:R-:W-:-:S02]  /*3c50*/  HADD2.F32 R12, -RZ, R12.H1_H1 ;  /* 0x3000000cff0c7230 */ /* 0x000fc40000004100 */
[--C-:B------:R-:W-:Y:S02]  /*3c60*/  HADD2.F32 R42, -RZ, R107.reuse.H1_H1 ;  /* 0x3000006bff2a7230 */ /* 0x100fe40000004100 */
[-C--:B------:R-:W-:Y:S01]  /*3c70*/  FMUL.FTZ R43, R5, R108.reuse ;  /* 0x0000006c052b7220 */ /* 0x080fe20000410000 */
[----:B------:R-:W-:Y:S02]  /*3c80*/  HADD2.F32 R107, -RZ, R107.H0_H0 ;  /* 0x2000006bff6b7230 */ /* 0x000fe40000004100 */
[C---:B------:R-:W-:Y:S01]  /*3c90*/  FMUL.FTZ R46, R12.reuse, R108 ;  /* 0x0000006c0c2e7220 */ /* 0x040fe20000410000 */
[-C--:B------:R-:W-:Y:S01]  /*3ca0*/  FFMA.FTZ R94, R13, R42.reuse, -R94 ;  /* 0x0000002a0d5e7223 */ /* 0x080fe2000001085e */
[----:B------:R-:W-:Y:S01]  /*3cb0*/  FFMA.FTZ R15, R15, R42, R110 ;  /* 0x0000002a0f0f7223 */ /* 0x000fe2000001006e */
[----:B------:R-:W-:Y:S01]  /*3cc0*/  FFMA.FTZ R108, R12, R107, R43 ;  /* 0x0000006b0c6c7223 */ /* 0x000fe2000001002b */
[----:B------:R-:W-:Y:S01]  /*3cd0*/  F2FP.F16.E4M3.UNPACK_B R12, R7.H1 ;  /* 0x00000007ff0c723e */ /* 0x000fe200030006ff */
        /* <DEDUP_REMOVED lines=19> */
[----:B------:R-:W-:Y:S01]  /*3e10*/  FMUL.FTZ R94, R12, R45 ;  /* 0x0000002d0c5e7220 */ /* 0x000fe20000410000 */
        /* <DEDUP_REMOVED lines=16> */
[CC--:B------:R-:W-:Y:S01]  /*3f20*/  FMUL.FTZ R13, R7.reuse, R43.reuse ;  /* 0x0000002b070d7220 */ /* 0x0c0fe20000410000 */
[----:B------:R-:W-:Y:S01]  /*3f30*/  FMUL.FTZ R110, R12, R43 ;  /* 0x0000002b0c6e7220 */ /* 0x000fe20000410000 */
        /* <DEDUP_REMOVED lines=9> */
.L_x_5245:
[----:B------:R-:W-:Y:S05]  /*3fd0*/  BSYNC B2 ;  /* 0x0000000000027941 */ /* 0x000fea0003800000 */
.L_x_5244:
[----:B--2---:R0:W-:Y:S02]  /*3fe0*/  ST.E.128 desc[UR42][R10.64], R4 ;  /* 0x000000040a007985 */ /* 0x0041e4000c101d2a */
.L_x_5243:
[----:B------:R-:W-:Y:S05]  /*3ff0*/  BSYNC B1 ;  /* 0x0000000000017941 */ /* 0x000fea0003800000 */
.L_x_5242:
        /* <DEDUP_REMOVED lines=10> */
[----:B------:R-:W-:Y:S01]  /*40a0*/  SHF.R.U32.HI R44, RZ, 0x10, R39 ;  /* 0x00000010ff2c7819 */ /* 0x000fe20000011627 */
[----:B--2---:R-:W-:Y:S01]  /*40b0*/  IMAD.MOV.U32 R15, RZ, RZ, R7 ;  /* 0x000000ffff0f7224 */ /* 0x004fe200078e0007 */
[--C-:B------:R-:W-:Y:S02]  /*40c0*/  SHF.R.U32.HI R43, RZ, 0x8, R39.reuse ;  /* 0x00000008ff2b7819 */ /* 0x100fe40000011627 */
[----:B------:R-:W-:Y:S02]  /*40d0*/  LOP3.LUT R12, R39, 0xff, RZ, 0xc0, !PT ;  /* 0x000000ff270c7812 */ /* 0x000fe400078ec0ff */
[----:B------:R-:W-:Y:S01]  /*40e0*/  SHF.R.U32.HI R39, RZ, 0x18, R39 ;  /* 0x00000018ff277819 */ /* 0x000fe20000011627 */
[----:B------:R-:W-:Y:S01]  /*40f0*/  IMAD.SHL.U32 R7, R43, 0x100, RZ ;  /* 0x000001002b077824 */ /* 0x000fe200078e00ff */
[----:B------:R-:W-:Y:S02]  /*4100*/  SHF.R.U32.HI R40, RZ, 0x8, R41 ;  /* 0x00000008ff287819 */ /* 0x000fe40000011629 */
[----:B------:R-:W-:-:S02]  /*4110*/  LOP3.LUT R13, R41, 0xff, RZ, 0xc0, !PT ;  /* 0x000000ff290d7812 */ /* 0x000fc400078ec0ff */
[----:B------:R-:W-:Y:S02]  /*4120*/  SHF.R.U32.HI R38, RZ, 0x18, R41 ;  /* 0x00000018ff267819 */ /* 0x000fe40000011629 */
[----:B------:R-:W-:Y:S02]  /*4130*/  PRMT R12, R39, 0x654, R12 ;  /* 0x00000654270c7816 */ /* 0x000fe4000000000c */
[----:B------:R-:W-:Y:S01]  /*4140*/  PRMT R39, R38, 0x654, R13 ;  /* 0x0000065426277816 */ /* 0x000fe2000000000d */
[----:B------:R-:W-:Y:S01]  /*4150*/  IMAD.SHL.U32 R38, R40, 0x100, RZ ;  /* 0x0000010028267824 */ /* 0x000fe200078e00ff */
[----:B------:R-:W-:Y:S02]  /*4160*/  SHF.R.U32.HI R42, RZ, 0x10, R41 ;  /* 0x00000010ff2a7819 */ /* 0x000fe40000011629 */
[----:B------:R-:W-:Y:S01]  /*4170*/  LOP3.LUT R13, R12, 0xff00, R7, 0xf8, !PT ;  /* 0x0000ff000c0d7812 */ /* 0x000fe200078ef807 */
[----:B------:R-:W-:Y:S01]  /*4180*/  IMAD.U32 R12, R44, 0x10000, RZ ;  /* 0x000100002c0c7824 */ /* 0x000fe200078e00ff */
[----:B------:R-:W-:Y:S01]  /*4190*/  LOP3.LUT R41, R39, 0xff00, R38, 0xf8, !PT ;  /* 0x0000ff0027297812 */ /* 0x000fe200078ef826 */
[----:B------:R-:W-:Y:S01]  /*41a0*/  IMAD.U32 R38, R42, 0x10000, RZ ;  /* 0x000100002a267824 */ /* 0x000fe200078e00ff */
[----:B------:R-:W-:-:S02]  /*41b0*/  F2FP.F16.E4M3.UNPACK_B R39, R106.H1 ;  /* 0x0000006aff27723e */ /* 0x000fc400030006ff */
        /* <DEDUP_REMOVED lines=26> */
[--C-:B------:R-:W-:Y:S02]  /*4360*/  HADD2.F32 R7, -RZ, R5.reuse.H0_H0 ;  /* 0x20000005ff077230 */ /* 0x100fe40000004100 */
        /* <DEDUP_REMOVED lines=15> */
[----:B------:R-:W-:-:S02]  /*4460*/  F2FP.F16.E4M3.UNPACK_B R5, R15.H1 ;  /* 0x0000000fff05723e */ /* 0x000fc400030006ff */
[-C--:B------:R-:W-:Y:S02]  /*4470*/  F2FP.F16.E4M3.UNPACK_B R39, R43.reuse.H1 ;  /* 0x0000002bff27723e */ /* 0x080fe400030006ff */
[----:B---3--:R-:W-:Y:S01]  /*4480*/  F2FP.SATFINITE.E4M3.F32.PACK_AB_MERGE_C R99, R41, R42, RZ ;  /* 0x0000002a2963723e */ /* 0x008fe200048070ff */
        /* <DEDUP_REMOVED lines=15> */
[C---:B------:R-:W-:Y:S01]  /*4580*/  FMUL.FTZ R47, R5.reuse, R41 ;  /* 0x00000029052f7220 */ /* 0x040fe20000410000 */
[----:B------:R-:W-:Y:S01]  /*4590*/  F2FP.F16.E4M3.UNPACK_B R15, R15 ;  /* 0x0000000fff0f723e */ /* 0x000fe200020006ff */
[C---:B------:R-:W-:Y:S01]  /*45a0*/  FMUL.FTZ R42, R4.reuse, R41 ;  /* 0x00000029042a7220 */ /* 0x040fe20000410000 */
[----:B------:R-:W-:Y:S01]  /*45b0*/  F2FP.F16.E4M3.UNPACK_B R6, R6 ;  /* 0x00000006ff06723e */ /* 0x000fe200020006ff */
[-C--:B------:R-:W-:Y:S01]  /*45c0*/  FFMA.FTZ R47, R4, R7.reuse, -R47 ;  /* 0x00000007042f7223 */ /* 0x080fe2000001082f */
[----:B------:R-:W-:Y:S01]  /*45d0*/  FFMA.FTZ R95, R12, R38, R95 ;  /* 0x000000260c5f7223 */ /* 0x000fe2000001005f */
[----:B------:R-:W-:Y:S01]  /*45e0*/  FFMA.FTZ R42, R5, R7, R42 ;  /* 0x00000007052a7223 */ /* 0x000fe2000001002a */
[----:B------:R-:W-:-:S02]  /*45f0*/  HADD2.F32 R5, -RZ, R15.H0_H0 ;  /* 0x2000000fff057230 */ /* 0x000fc40000004100 */
[--C-:B------:R-:W-:Y:S01]  /*4600*/  HADD2.F32 R4, -RZ, R6.reuse.H0_H0 ;  /* 0x20000006ff047230 */ /* 0x100fe20000004100 */
[----:B------:R-:W-:Y:S01]  /*4610*/  F2FP.SATFINITE.E4M3.F32.PACK_AB_MERGE_C R94, R95, R94, RZ ;  /* 0x0000005e5f5e723e */ /* 0x000fe200048070ff */
[----:B------:R-:W-:Y:S01]  /*4620*/  HADD2.F32 R15, -RZ, R15.H1_H1 ;  /* 0x3000000fff0f7230 */ /* 0x000fe20000004100 */
[----:B------:R-:W-:Y:S01]  /*4630*/  F2FP.SATFINITE.E4M3.F32.PACK_AB_MERGE_C R42, R42, R47, RZ ;  /* 0x0000002f2a2a723e */ /* 0x000fe200048070ff */
[----:B------:R-:W-:Y:S02]  /*4640*/  HADD2.F32 R38, -RZ, R39.H0_H0 ;  /* 0x20000027ff267230 */ /* 0x000fe40000004100 */
[----:B------:R-:W-:Y:S02]  /*4650*/  HADD2.F32 R6, -RZ, R6.H1_H1 ;  /* 0x30000006ff067230 */ /* 0x000fe40000004100 */
[----:B------:R-:W-:Y:S02]  /*4660*/  HADD2.F32 R43, -RZ, R43.H0_H0 ;  /* 0x2000002bff2b7230 */ /* 0x000fe40000004100 */
[----:B------:R-:W-:-:S02]  /*4670*/  HADD2.F32 R12, -RZ, R13.H0_H0 ;  /* 0x2000000dff0c7230 */ /* 0x000fc40000004100 */
[----:B------:R-:W-:Y:S02]  /*4680*/  HADD2.F32 R7, -RZ, R40.H0_H0 ;  /* 0x20000028ff077230 */ /* 0x000fe40000004100 */
[-C--:B------:R-:W-:Y:S01]  /*4690*/  FMUL.FTZ R40, R15, R38.reuse ;  /* 0x000000260f287220 */ /* 0x080fe20000410000 */
        /* <DEDUP_REMOVED lines=11> */
.L_x_5249:
[----:B------:R-:W-:Y:S05]  /*4750*/  BSYNC B2 ;  /* 0x0000000000027941 */ /* 0x000fea0003800000 */
.L_x_5248:
[----:B--2---:R0:W-:Y:S02]  /*4760*/  ST.E.128 desc[UR42][R10.64], R4 ;  /* 0x000000040a007985 */ /* 0x0041e4000c101d2a */
.L_x_5247:
[----:B------:R-:W-:Y:S05]  /*4770*/  BSYNC B1 ;  /* 0x0000000000017941 */ /* 0x000fea0003800000 */
.L_x_5246:
[----:B------:R-:W-:Y:S01]  /*4780*/  LOP3.LUT P3, RZ, R57, 0x8, RZ, 0xc0, !PT ;  /* 0x0000000839ff7812 */ /* 0x000fe2000786c0ff */
[----:B------:R-:W-:-:S12]  /*4790*/  BSSY B1, `(.L_x_5250) ;  /* 0x0000076000017945 */ /* 0x000fd80003800000 */
[----:B------:R-:W-:Y:S05]  /*47a0*/  @!P3 BRA `(.L_x_5251) ;  /* 0x0000000400d0b947 */ /* 0x000fea0003800000 */
[----:B0-----:R0:W0:Y:S01]  /*47b0*/  LDS.128 R4, [R85+0x20400] ;  /* 0x0204000055047984 */ /* 0x0010220000000c00 */
[----:B----4-:R-:W-:Y:S01]  /*47c0*/  IADD3 R10, P3, R208, R14, RZ ;  /* 0x0000000ed00a7210 */ /* 0x010fe20007f7e0ff */
[----:B------:R-:W-:Y:S04]  /*47d0*/  BSSY B2, `(.L_x_5252) ;  /* 0x0000070000027945 */ /* 0x000fe80003800000 */
[----:B--2---:R-:W-:Y:S01]  /*47e0*/  IMAD.X R11, R97, 0x1, R221, P3 ;  /* 0x00000001610b7824 */ /* 0x004fe200018e06dd */
[----:B------:R-:W-:-:S13]  /*47f0*/  ISETP.GE.AND P3, PT, R225, R96, PT ;  /* 0x00000060e100720c */ /* 0x000fda0003f66270 */
[----:B------:R-:W-:Y:S05]  /*4800*/  @P3 BRA `(.L_x_5253) ;  /* 0x0000000400b03947 */ /* 0x000fea0003800000 */
[----:B------:R-:W-:Y:S01]  /*4810*/  SHF.R.U32.HI R41, RZ, 0x18, R35 ;  /* 0x00000018ff297819 */ /* 0x000fe20000011623 */
[----:B0-----:R-:W-:Y:S01]  /*4820*/  IMAD.MOV.U32 R15, RZ, RZ, R7 ;  /* 0x000000ffff0f7224 */ /* 0x001fe200078e0007 */
[----:B------:R-:W-:Y:S01]  /*4830*/  LOP3.LUT R12, R35, 0xff, RZ, 0xc0, !PT ;  /* 0x000000ff230c7812 */ /* 0x000fe200078ec0ff */
[----:B------:R-:W-:Y:S01]  /*4840*/  IMAD.MOV.U32 R13, RZ, RZ, R6 ;  /* 0x000000ffff0d7224 */ /* 0x000fe200078e0006 */
[--C-:B------:R-:W-:Y:S02]  /*4850*/  SHF.R.U32.HI R38, RZ, 0x8, R35.reuse ;  /* 0x00000008ff267819 */ /* 0x100fe40000011623 */
[----:B------:R-:W-:Y:S02]  /*4860*/  SHF.R.U32.HI R36, RZ, 0x10, R35 ;  /* 0x00000010ff247819 */ /* 0x000fe40000011623 */
[--C-:B------:R-:W-:Y:S01]  /*4870*/  SHF.R.U32.HI R35, RZ, 0x8, R37.reuse ;  /* 0x00000008ff237819 */ /* 0x100fe20000011625 */
[----:B------:R-:W-:Y:S01]  /*4880*/  IMAD.SHL.U32 R7, R38, 0x100, RZ ;  /* 0x0000010026077824 */ /* 0x000fe200078e00ff */
[----:B------:R-:W-:-:S02]  /*4890*/  SHF.R.U32.HI R39, RZ, 0x18, R37 ;  /* 0x00000018ff277819 */ /* 0x000fc40000011625 */
[----:B------:R-:W-:Y:S01]  /*48a0*/  LOP3.LUT R34, R37, 0xff, RZ, 0xc0, !PT ;  /* 0x000000ff25227812 */ /* 0x000fe200078ec0ff */
        /* <DEDUP_REMOVED lines=9> */
[----:B------:R-:W-:Y:S02]  /*4940*/  F2FP.F16.E4M3.UNPACK_B R6, R5 ;  /* 0x00000005ff06723e */ /* 0x000fe400020006ff */
        /* <DEDUP_REMOVED lines=16> */
[CC--:B------:R-:W-:Y:S01]  /*4a50*/  FMUL.FTZ R6, R12.reuse, R38.reuse ;  /* 0x000000260c067220 */ /* 0x0c0fe20000410000 */
        /* <DEDUP_REMOVED lines=71> */
.L_x_5253:
[----:B------:R-:W-:Y:S05]  /*4ed0*/  BSYNC B2 ;  /* 0x0000000000027941 */ /* 0x000fea0003800000 */
.L_x_5252:
[----:B0-----:R0:W-:Y:S02]  /*4ee0*/  ST.E.128 desc[UR42][R10.64], R4 ;  /* 0x000000040a007985 */ /* 0x0011e4000c101d2a */
.L_x_5251:
[----:B------:R-:W-:Y:S05]  /*4ef0*/  BSYNC B1 ;  /* 0x0000000000017941 */ /* 0x000fea0003800000 */
.L_x_5250:
        /* <DEDUP_REMOVED lines=9> */
[--C-:B------:R-:W-:Y:S01]  /*4f90*/  SHF.R.U32.HI R37, RZ, 0x10, R31.reuse ;  /* 0x00000010ff257819 */ /* 0x100fe2000001161f */
[----:B0-----:R-:W-:Y:S01]  /*4fa0*/  IMAD.MOV.U32 R13, RZ, RZ, R6 ;  /* 0x000000ffff0d7224 */ /* 0x001fe200078e0006 */
[----:B------:R-:W-:Y:S01]  /*4fb0*/  SHF.R.U32.HI R36, RZ, 0x8, R31 ;  /* 0x00000008ff247819 */ /* 0x000fe2000001161f */
[----:B------:R-:W-:Y:S01]  /*4fc0*/  IMAD.MOV.U32 R15, RZ, RZ, R7 ;  /* 0x000000ffff0f7224 */ /* 0x000fe200078e0007 */
[----:B------:R-:W-:Y:S02]  /*4fd0*/  LOP3.LUT R12, R31, 0xff, RZ, 0xc0, !PT ;  /* 0x000000ff1f0c7812 */ /* 0x000fe400078ec0ff */
[----:B------:R-:W-:Y:S01]  /*4fe0*/  SHF.R.U32.HI R35, RZ, 0x18, R31 ;  /* 0x00000018ff237819 */ /* 0x000fe2000001161f */
[----:B------:R-:W-:Y:S01]  /*4ff0*/  IMAD.SHL.U32 R6, R36, 0x100, RZ ;  /* 0x0000010024067824 */ /* 0x000fe200078e00ff */
[----:B------:R-:W-:Y:S02]  /*5000*/  SHF.R.U32.HI R32, RZ, 0x8, R33 ;  /* 0x00000008ff207819 */ /* 0x000fe40000011621 */
[----:B------:R-:W-:-:S02]  /*5010*/  LOP3.LUT R30, R33, 0xff, RZ, 0xc0, !PT ;  /* 0x000000ff211e7812 */ /* 0x000fc400078ec0ff */
[--C-:B------:R-:W-:Y:S02]  /*5020*/  SHF.R.U32.HI R31, RZ, 0x18, R33.reuse ;  /* 0x00000018ff1f7819 */ /* 0x100fe40000011621 */
[----:B------:R-:W-:Y:S02]  /*5030*/  SHF.R.U32.HI R34, RZ, 0x10, R33 ;  /* 0x00000010ff227819 */ /* 0x000fe40000011621 */
[----:B------:R-:W-:Y:S01]  /*5040*/  PRMT R31, R31, 0x654, R30 ;  /* 0x000006541f1f7816 */ /* 0x000fe2000000001e */
[----:B------:R-:W-:Y:S01]  /*5050*/  IMAD.SHL.U32 R30, R32, 0x100, RZ ;  /* 0x00000100201e7824 */ /* 0x000fe200078e00ff */
[----:B------:R-:W-:-:S04]  /*5060*/  PRMT R7, R35, 0x654, R12 ;  /* 0x0000065423077816 */ /* 0x000fc8000000000c */
[----:B------:R-:W-:Y:S01]  /*5070*/  LOP3.LUT R33, R31, 0xff00, R30, 0xf8, !PT ;  /* 0x0000ff001f217812 */ /* 0x000fe200078ef81e */
[----:B------:R-:W-:Y:S01]  /*5080*/  IMAD.U32 R30, R34, 0x10000, RZ ;  /* 0x00010000221e7824 */ /* 0x000fe200078e00ff */
[----:B------:R-:W-:Y:S01]  /*5090*/  LOP3.LUT R12, R7, 0xff00, R6, 0xf8, !PT ;  /* 0x0000ff00070c7812 */ /* 0x000fe200078ef806 */
[----:B------:R-:W-:Y:S01]  /*50a0*/  IMAD.U32 R7, R37, 0x10000, RZ ;  /* 0x0001000025077824 */ /* 0x000fe200078e00ff */
        /* <DEDUP_REMOVED lines=90> */
.L_x_5257:
[----:B------:R-:W-:Y:S05]  /*5650*/  BSYNC B2 ;  /* 0x0000000000027941 */ /* 0x000fea0003800000 */
.L_x_5256:
[----:B0-----:R0:W-:Y:S02]  /*5660*/  ST.E.128 desc[UR42][R10.64], R4 ;  /* 0x000000040a007985 */ /* 0x0011e4000c101d2a */
.L_x_5255:
[----:B------:R-:W-:Y:S05]  /*5670*/  BSYNC B1 ;  /* 0x0000000000017941 */ /* 0x000fea0003800000 */
.L_x_5254:
[----:B------:R-:W-:-:S13]  /*5680*/  LOP3.LUT P3, RZ, R57, 0x20, RZ, 0xc0, !PT ;  /* 0x0000002039ff7812 */ /* 0x000fda000786c0ff */
        /* <DEDUP_REMOVED lines=9> */
[----:B------:R-:W-:Y:S02]  /*5720*/  SHF.R.U32.HI R14, RZ, 0x8, R29 ;  /* 0x00000008ff0e7819 */ /* 0x000fe4000001161d */
[--C-:B------:R-:W-:Y:S01]  /*5730*/  SHF.R.U32.HI R31, RZ, 0x18, R9.reuse ;  /* 0x00000018ff1f7819 */ /* 0x100fe20000011609 */
[----:B------:R-:W-:Y:S01]  /*5740*/  IMAD.SHL.U32 R7, R30, 0x100, RZ ;  /* 0x000001001e077824 */ /* 0x000fe200078e00ff */
[----:B------:R-:W-:Y:S02]  /*5750*/  LOP3.LUT R8, R9, 0xff, RZ, 0xc0, !PT ;  /* 0x000000ff09087812 */ /* 0x000fe400078ec0ff */
[----:B------:R-:W-:Y:S01]  /*5760*/  SHF.R.U32.HI R15, RZ, 0x10, R9 ;  /* 0x00000010ff0f7819 */ /* 0x000fe20000011609 */
[----:B------:R-:W-:Y:S01]  /*5770*/  IMAD.MOV.U32 R9, RZ, RZ, R6 ;  /* 0x000000ffff097224 */ /* 0x000fe200078e0006 */
[----:B------:R-:W-:Y:S01]  /*5780*/  SHF.R.U32.HI R28, RZ, 0x10, R29 ;  /* 0x00000010ff1c7819 */ /* 0x000fe2000001161d */
[----:B------:R-:W-:Y:S01]  /*5790*/  IMAD.SHL.U32 R6, R14, 0x100, RZ ;  /* 0x000001000e067824 */ /* 0x000fe200078e00ff */
[----:B------:R-:W-:-:S02]  /*57a0*/  PRMT R8, R31, 0x654, R8 ;  /* 0x000006541f087816 */ /* 0x000fc40000000008 */
[----:B------:R-:W-:Y:S01]  /*57b0*/  LOP3.LUT R13, R29, 0xff0000ff, RZ, 0xc0, !PT ;  /* 0xff0000ff1d0d7812 */ /* 0x000fe200078ec0ff */
[----:B------:R-:W-:Y:S01]  /*57c0*/  IMAD.U32 R28, R28, 0x10000, RZ ;  /* 0x000100001c1c7824 */ /* 0x000fe200078e00ff */
[----:B------:R-:W-:Y:S01]  /*57d0*/  LOP3.LUT R7, R8, 0xff00, R7, 0xf8, !PT ;  /* 0x0000ff0008077812 */ /* 0x000fe200078ef807 */
[----:B------:R-:W-:Y:S01]  /*57e0*/  IMAD.U32 R8, R15, 0x10000, RZ ;  /* 0x000100000f087824 */ /* 0x000fe200078e00ff */
[----:B------:R-:W-:Y:S02]  /*57f0*/  LOP3.LUT R13, R13, 0xff00, R6, 0xf8, !PT ;  /* 0x0000ff000d0d7812 */ /* 0x000fe400078ef806 */
        /* <DEDUP_REMOVED lines=11> */
[----:B------:R-:W-:Y:S01]  /*58b0*/  HADD2.F32 R14, -RZ, R13.H0_H0 ;  /* 0x2000000dff0e7230 */ /* 0x000fe20000004100 */
        /* <DEDUP_REMOVED lines=10> */
[-C--:B------:R-:W-:Y:S01]  /*5960*/  FFMA.FTZ R34, R5, R13.reuse, -R6 ;  /* 0x0000000d05227223 */ /* 0x080fe20000010806 */
[-C--:B------:R-:W-:Y:S01]  /*5970*/  F2FP.F16.E4M3.UNPACK_B R5, R4.reuse.H1 ;  /* 0x00000004ff05723e */ /* 0x080fe200030006ff */
        /* <DEDUP_REMOVED lines=45> */
[----:B------:R-:W-:Y:S02]  /*5c50*/  HADD2.F32 R9, -RZ, R9.H1_H1 ;  /* 0x30000009ff097230 */ /* 0x000fe40000004100 */
[----:B------:R-:W-:Y:S01]  /*5c60*/  FFMA.FTZ R34, R7, R13, R34 ;  /* 0x0000000d07227223 */ /* 0x000fe20000010022 */
[--C-:B------:R-:W-:Y:S02]  /*5c70*/  HADD2.F32 R5, -RZ, R12.reuse.H0_H0 ;  /* 0x2000000cff057230 */ /* 0x100fe40000004100 */
[----:B------:R-:W-:Y:S02]  /*5c80*/  HADD2.F32 R12, -RZ, R12.H1_H1 ;  /* 0x3000000cff0c7230 */ /* 0x000fe40000004100 */
[----:B------:R-:W-:Y:S01]  /*5c90*/  FMUL.FTZ R7, R9, R30 ;  /* 0x0000001e09077220 */ /* 0x000fe20000410000 */
        /* <DEDUP_REMOVED lines=11> */
[----:B------:R-:W-:-:S02]  /*5d50*/  F2FP.SATFINITE.E4M3.F32.PACK_AB_MERGE_C R34, R34, R35, RZ ;  /* 0x000000232222723e */ /* 0x000fc400048070ff */
[----:B------:R-:W-:Y:S02]  /*5d60*/  F2FP.SATFINITE.E4M3.F32.PACK_AB_MERGE_C R28, R30, R7, R28 ;  /* 0x000000071e1c723e */ /* 0x000fe4000480701c */
[----:B------:R-:W-:Y:S02]  /*5d70*/  F2FP.SATFINITE.E4M3.F32.PACK_AB_MERGE_C R7, R13, R6, R34 ;  /* 0x000000060d07723e */ /* 0x000fe40004807022 */
[----:B------:R-:W-:Y:S01]  /*5d80*/  F2FP.SATFINITE.E4M3.F32.PACK_AB_MERGE_C R5, R33, R32, R37 ;  /* 0x000000202105723e */ /* 0x000fe20004807025 */
[----:B------:R-:W-:Y:S01]  /*5d90*/  IMAD.MOV.U32 R6, RZ, RZ, R28 ;  /* 0x000000ffff067224 */ /* 0x000fe200078e001c */
[----:B------:R-:W-:-:S07]  /*5da0*/  F2FP.SATFINITE.E4M3.F32.PACK_AB_MERGE_C R4, R98, R31, R36 ;  /* 0x0000001f6204723e */ /* 0x000fce0004807024 */
.L_x_5259:
[----:B------:R-:W-:Y:S05]  /*5db0*/  BSYNC B1 ;  /* 0x0000000000017941 */ /* 0x000fea0003800000 */
.L_x_5258:
[----:B0-----:R0:W-:Y:S01]  /*5dc0*/  ST.E.128 desc[UR42][R10.64], R4 ;  /* 0x000000040a007985 */ /* 0x0011e2000c101d2a */
[----:B------:R-:W-:Y:S05]  /*5dd0*/  BRA `(.L_x_5237) ;  /* 0x00000038000c7947 */ /* 0x000fea0003800000 */
.L_x_5230:
        /* <DEDUP_REMOVED lines=42> */
.L_x_5261:
[----:B------:R-:W-:Y:S05]  /*6080*/  BSYNC B1 ;  /* 0x0000000000017941 */ /* 0x000fea0003800000 */
.L_x_5260:
        /* <DEDUP_REMOVED lines=16> */
.L_x_5262:
[----:B------:R-:W-:Y:S01]  /*6190*/  IMAD R82, R200, 0x8, R16 ;  /* 0x00000008c8527824 */ /* 0x000fe200078e0210 */
[----:B------:R-:W-:Y:S01]  /*61a0*/  SHF.L.U32 R93, R210, 0x1f, RZ ;  /* 0x0000001fd25d7819 */ /* 0x000fe200000006ff */
[----:B------:R-:W-:Y:S03]  /*61b0*/  BSSY B1, `(.L_x_5263) ;  /* 0x0000003000017945 */ /* 0x000fe60003800000 */
[----:B------:R-:W1:Y:S02]  /*61c0*/  SYNCS.PHASECHK.TRANS64.TRYWAIT P4, [R82+URZ+0x2a890], R93 ;  /* 0x02a8905d520075a7 */ /* 0x000e64000808017f */
[----:B-1----:R-:W-:Y:S05]  /*61d0*/  @!P4 BRA `(.L_x_5264) ;  /* 0x0000023800c8c947 */ /* 0x002fea0003800000 */
.L_x_5601:
[----:B------:R-:W-:Y:S05]  /*61e0*/  BSYNC B1 ;  /* 0x0000000000017941 */ /* 0x000fea0003800000 */
.L_x_5263:
[----:B------:R-:W-:-:S03]  /*61f0*/  UMOV UR4, 0xffffffff ;  /* 0xffffffff00047882 */ /* 0x000fc60000000000 */
[----:B------:R-:W-:Y:S05]  /*6200*/  BRA.DIV UR4, `(.L_x_5265) ;  /* 0x0000023a04d07947 */ /* 0x000fea000b800000 */
[----:B------:R-:W2:Y:S04]  /*6210*/  SHFL.IDX PT, R97, R97, RZ, 0x1e1f ;  /* 0x001e1fff61617589 */ /* 0x000ea800000e0000 */
[----:B------:R-:W3:Y:S02]  /*6220*/  SHFL.IDX PT, R99, R99, RZ, 0x1e1f ;  /* 0x001e1fff63637589 */ /* 0x000ee400000e0000 */
.L_x_5605:
[----:B------:R-:W-:Y:S05]  /*6230*/  @P3 BRA `(.L_x_5237) ;  /* 0x0000003000f43947 */ /* 0x000fea0003800000 */
[----:B------:R-:W4:Y:S01]  /*6240*/  LDC R103, c[0x0][0x2f4] ;  /* 0x0000bd00ff677b82 */ /* 0x000f220000000800 */
[----:B------:R-:W-:Y:S01]  /*6250*/  ISETP.NE.AND P3, PT, R54, RZ, PT ;  /* 0x000000ff3600720c */ /* 0x000fe20003f65270 */
[----:B------:R-:W-:Y:S01]  /*6260*/  BSSY B1, `(.L_x_5266) ;  /* 0x00000fc000017945 */ /* 0x000fe20003800000 */
[----:B----4-:R-:W-:-:S11]  /*6270*/  IMAD.IADD R105, R103, 0x1, -R64 ;  /* 0x0000000167697824 */ /* 0x010fd600078e0a40 */
[----:B------:R-:W-:Y:S05]  /*6280*/  @!P3 BRA `(.L_x_5267) ;  /* 0x0000000c00e4b947 */ /* 0x000fea0003800000 */
[----:B------:R-:W-:Y:S01]  /*6290*/  SEL R8, R64, R105, !P0 ;  /* 0x0000006940087207 */ /* 0x000fe20004000000 */
[----:B------:R-:W-:Y:S01]  /*62a0*/  BSSY B2, `(.L_x_5268) ;  /* 0x00000f2000027945 */ /* 0x000fe20003800000 */
[C---:B---3--:R-:W-:Y:S02]  /*62b0*/  IADD3 R94, P3, R58.reuse, R99, RZ ;  /* 0x000000633a5e7210 */ /* 0x048fe40007f7e0ff */
[----:B------:R-:W-:Y:S02]  /*62c0*/  SHF.R.S32.HI R9, RZ, 0x1f, R8 ;  /* 0x0000001fff097819 */ /* 0x000fe40000011408 */
[----:B--2---:R-:W-:Y:S02]  /*62d0*/  LEA.HI.X.SX32 R95, R58, R97, 0x1, P3 ;  /* 0x000000613a5f7211 */ /* 0x004fe400018f0eff */
[----:B------:R-:W-:Y:S02]  /*62e0*/  LEA.HI R9, R9, R8, RZ, 0x5 ;  /* 0x0000000809097211 */ /* 0x000fe400078f28ff */
[----:B------:R-:W-:-:S02]  /*62f0*/  ISETP.GE.AND P3, PT, R18, R96, PT ;  /* 0x000000601200720c */ /* 0x000fc40003f66270 */
[----:B------:R-:W-:-:S04]  /*6300*/  SHF.R.S32.HI R8, RZ, 0x5, R9 ;  /* 0x00000005ff087819 */ /* 0x000fc80000011409 */
        /* <DEDUP_REMOVED lines=8> */
[----:B0-----:R-:W-:Y:S01]  /*6390*/  IADD3 R11, R9, R8, R217 ;  /* 0x00000008090b7210 */ /* 0x001fe20007ffe0d9 */
        /* <DEDUP_REMOVED lines=11> */
[----:B------:R-:W-:Y:S01]  /*6450*/  SHF.R.U32.HI R123, RZ, 0x18, R33 ;  /* 0x00000018ff7b7819 */ /* 0x000fe20000011621 */
[----:B------:R-:W-:Y:S01]  /*6460*/  IMAD.SHL.U32 R8, R124, 0x100, RZ ;  /* 0x000001007c087824 */ /* 0x000fe200078e00ff */
[--C-:B------:R-:W-:Y:S02]  /*6470*/  SHF.R.U32.HI R121, RZ, 0x8, R35.reuse ;  /* 0x00000008ff797819 */ /* 0x100fe40000011623 */
[----:B------:R-:W-:Y:S02]  /*6480*/  PRMT R9, R123, 0x654, R34 ;  /* 0x000006547b097816 */ /* 0x000fe40000000022 */
[----:B------:R-:W-:-:S02]  /*6490*/  SHF.R.U32.HI R122, RZ, 0x10, R35 ;  /* 0x00000010ff7a7819 */ /* 0x000fc40000011623 */
[----:B------:R-:W-:Y:S02]  /*64a0*/  LOP3.LUT R46, R35, 0xff, RZ, 0xc0, !PT ;  /* 0x000000ff232e7812 */ /* 0x000fe400078ec0ff */
[----:B------:R-:W-:Y:S02]  /*64b0*/  SHF.R.U32.HI R119, RZ, 0x8, R45 ;  /* 0x00000008ff777819 */ /* 0x000fe4000001162d */
[----:B------:R-:W-:Y:S02]  /*64c0*/  SHF.R.U32.HI R35, RZ, 0x18, R35 ;  /* 0x00000018ff237819 */ /* 0x000fe40000011623 */
[--C-:B------:R-:W-:Y:S02]  /*64d0*/  SHF.R.U32.HI R120, RZ, 0x10, R45.reuse ;  /* 0x00000010ff787819 */ /* 0x100fe4000001162d */
[----:B------:R-:W-:Y:S02]  /*64e0*/  LOP3.LUT R114, R45, 0xff, RZ, 0xc0, !PT ;  /* 0x000000ff2d727812 */ /* 0x000fe400078ec0ff */
[----:B------:R-:W-:-:S02]  /*64f0*/  SHF.R.U32.HI R45, RZ, 0x18, R45 ;  /* 0x00000018ff2d7819 */ /* 0x000fc4000001162d */
[--C-:B------:R-:W-:Y:S02]  /*6500*/  SHF.R.U32.HI R118, RZ, 0x10, R47.reuse ;  /* 0x00000010ff767819 */ /* 0x100fe4000001162f */
[--C-:B------:R-:W-:Y:S02]  /*6510*/  SHF.R.U32.HI R117, RZ, 0x8, R47.reuse ;  /* 0x00000008ff757819 */ /* 0x100fe4000001162f */
[----:B------:R-:W-:Y:S01]  /*6520*/  LOP3.LUT R115, R47, 0xff, RZ, 0xc0, !PT ;  /* 0x000000ff2f737812 */ /* 0x000fe200078ec0ff */
[----:B------:R-:W-:Y:S01]  /*6530*/  IMAD.U32 R118, R118, 0x10000, RZ ;  /* 0x0001000076767824 */ /* 0x000fe200078e00ff */
[----:B------:R-:W-:Y:S01]  /*6540*/  SHF.R.U32.HI R116, RZ, 0x18, R47 ;  /* 0x00000018ff747819 */ /* 0x000fe2000001162f */
[----:B--2---:R-:W-:Y:S01]  /*6550*/  IMAD.MOV.U32 R47, RZ, RZ, R12 ;  /* 0x000000ffff2f7224 */ /* 0x004fe200078e000c */
[----:B------:R-:W-:Y:S01]  /*6560*/  LOP3.LUT R9, R9, 0xff00, R8, 0xf8, !PT ;  /* 0x0000ff0009097812 */ /* 0x000fe200078ef808 */
[----:B------:R-:W-:Y:S01]  /*6570*/  IMAD.SHL.U32 R8, R121, 0x100, RZ ;  /* 0x0000010079087824 */ /* 0x000fe200078e00ff */
[----:B------:R-:W-:Y:S01]  /*6580*/  SHF.R.U32.HI R125, RZ, 0x10, R33 ;  /* 0x00000010ff7d7819 */ /* 0x000fe20000011621 */
[----:B------:R-:W-:Y:S01]  /*6590*/  IMAD.SHL.U32 R12, R119, 0x100, RZ ;  /* 0x00000100770c7824 */ /* 0x000fe200078e00ff */
[----:B------:R-:W-:Y:S01]  /*65a0*/  PRMT R35, R35, 0x654, R46 ;  /* 0x0000065423237816 */ /* 0x000fe2000000002e */
[----:B------:R-:W-:Y:S01]  /*65b0*/  IMAD.MOV.U32 R33, RZ, RZ, R10 ;  /* 0x000000ffff217224 */ /* 0x000fe200078e000a */
[----:B------:R-:W-:Y:S01]  /*65c0*/  PRMT R45, R45, 0x654, R114 ;  /* 0x000006542d2d7816 */ /* 0x000fe20000000072 */
[----:B------:R-:W-:Y:S01]  /*65d0*/  IMAD.SHL.U32 R34, R117, 0x100, RZ ;  /* 0x0000010075227824 */ /* 0x000fe200078e00ff */
[----:B------:R-:W-:Y:S01]  /*65e0*/  LOP3.LUT R35, R35, 0xff00, R8, 0xf8, !PT ;  /* 0x0000ff0023237812 */ /* 0x000fe200078ef808 */
[----:B------:R-:W-:Y:S01]  /*65f0*/  IMAD.U32 R10, R125, 0x10000, RZ ;  /* 0x000100007d0a7824 */ /* 0x000fe200078e00ff */
[----:B------:R-:W-:Y:S01]  /*6600*/  PRMT R115, R116, 0x654, R115 ;  /* 0x0000065474737816 */ /* 0x000fe20000000073 */
[----:B------:R-:W-:Y:S01]  /*6610*/  IMAD.U32 R8, R122, 0x10000, RZ ;  /* 0x000100007a087824 */ /* 0x000fe200078e00ff */
[----:B------:R-:W-:Y:S01]  /*6620*/  LOP3.LUT R117, R45, 0xff00, R12, 0xf8, !PT ;  /* 0x0000ff002d757812 */ /* 0x000fe200078ef80c */
[----:B------:R-:W-:Y:S01]  /*6630*/  IMAD.U32 R12, R120, 0x10000, RZ ;  /* 0x00010000780c7824 */ /* 0x000fe200078e00ff */
[----:B------:R-:W-:-:S02]  /*6640*/  F2FP.F16.E4M3.UNPACK_B R116, R113.H1 ;  /* 0x00000071ff74723e */ /* 0x000fc400030006ff */
[----:B------:R-:W-:Y:S02]  /*6650*/  F2FP.F16.E4M3.UNPACK_B R114, R47.H1 ;  /* 0x0000002fff72723e */ /* 0x000fe400030006ff */
[----:B------:R-:W-:Y:S02]  /*6660*/  F2FP.F16.E4M3.UNPACK_B R45, R44.H1 ;  /* 0x0000002cff2d723e */ /* 0x000fe400030006ff */
[----:B------:R-:W-:Y:S02]  /*6670*/  LOP3.LUT R119, R115, 0xff00, R34, 0xf8, !PT ;  /* 0x0000ff0073777812 */ /* 0x000fe400078ef822 */
[----:B------:R-:W-:Y:S01]  /*6680*/  LOP3.LUT R10, R9, 0xff0000, R10, 0xf8, !PT ;  /* 0x00ff0000090a7812 */ /* 0x000fe200078ef80a */
[----:B------:R-:W-:Y:S01]  /*6690*/  HADD2.F32 R9, -RZ, R116.H0_H0 ;  /* 0x20000074ff097230 */ /* 0x000fe20000004100 */
[----:B------:R-:W-:Y:S01]  /*66a0*/  LOP3.LUT R8, R35, 0xff0000, R8, 0xf8, !PT ;  /* 0x00ff000023087812 */ /* 0x000fe200078ef808 */
[--C-:B------:R-:W-:Y:S01]  /*66b0*/  HADD2.F32 R35, -RZ, R114.reuse.H0_H0 ;  /* 0x20000072ff237230 */ /* 0x100fe20000004100 */
[----:B------:R-:W-:Y:S01]  /*66c0*/  F2FP.F16.E4M3.UNPACK_B R46, R112.H1 ;  /* 0x00000070ff2e723e */ /* 0x000fe200030006ff */
[----:B------:R-:W-:Y:S01]  /*66d0*/  HADD2.F32 R34, -RZ, R45.H0_H0 ;  /* 0x2000002dff227230 */ /* 0x000fe20000004100 */
[----:B------:R-:W-:Y:S01]  /*66e0*/  F2FP.F16.E4M3.UNPACK_B R44, R44 ;  /* 0x0000002cff2c723e */ /* 0x000fe200020006ff */
[----:B------:R-:W-:-:S02]  /*66f0*/  HADD2.F32 R114, -RZ, R114.H1_H1 ;  /* 0x30000072ff727230 */ /* 0x000fc40000004100 */
[-C--:B------:R-:W-:Y:S01]  /*6700*/  FMUL.FTZ R121, R35, R9.reuse ;  /* 0x0000000923797220 */ /* 0x080fe20000410000 */
[----:B------:R-:W-:Y:S02]  /*6710*/  HADD2.F32 R115, -RZ, R46.H0_H0 ;  /* 0x2000002eff737230 */ /* 0x000fe40000004100 */
[C---:B------:R-:W-:Y:S01]  /*6720*/  FMUL.FTZ R120, R34.reuse, R9 ;  /* 0x0000000922787220 */ /* 0x040fe20000410000 */
        /* <DEDUP_REMOVED lines=53> */
[----:B------:R-:W-:Y:S01]  /*6a80*/  FFMA.FTZ R124, R46, R45, R113 ;  /* 0x0000002d2e7c7223 */ /* 0x000fe20000010071 */
[----:B------:R-:W-:Y:S01]  /*6a90*/  HADD2.F32 R47, -RZ, R111.H0_H0 ;  /* 0x2000006fff2f7230 */ /* 0x000fe20000004100 */
[----:B------:R-:W-:Y:S01]  /*6aa0*/  F2FP.SATFINITE.E4M3.F32.PACK_AB_MERGE_C R35, R122, R35, RZ ;  /* 0x000000237a23723e */ /* 0x000fe200048070ff */
        /* <DEDUP_REMOVED lines=8> */
[----:B------:R-:W-:Y:S01]  /*6b30*/  HADD2.F32 R46, -RZ, R109.H0_H0 ;  /* 0x2000006dff2e7230 */ /* 0x000fe20000004100 */
[----:B------:R-:W-:Y:S01]  /*6b40*/  F2FP.SATFINITE.E4M3.F32.PACK_AB_MERGE_C R35, R119, R118, R35 ;  /* 0x000000767723723e */ /* 0x000fe20004807023 */
        /* <DEDUP_REMOVED lines=36> */
[----:B------:R-:W-:Y:S01]  /*6d90*/  F2FP.SATFINITE.E4M3.F32.PACK_AB_MERGE_C R34, R121, R34, RZ ;  /* 0x000000227922723e */ /* 0x000fe200048070ff */
[--C-:B------:R-:W-:Y:S01]  /*6da0*/  HADD2.F32 R111, -RZ, R112.reuse.H0_H0 ;  /* 0x20000070ff6f7230 */ /* 0x100fe20000004100 */
[----:B------:R-:W-:Y:S01]  /*6db0*/  F2FP.F16.E4M3.UNPACK_B R114, R9.H1 ;  /* 0x00000009ff72723e */ /* 0x000fe200030006ff */
[----:B------:R-:W-:Y:S01]  /*6dc0*/  HADD2.F32 R47, -RZ, R47.H1_H1 ;  /* 0x3000002fff2f7230 */ /* 0x000fe20000004100 */
[----:B------:R-:W-:Y:S01]  /*6dd0*/  F2FP.SATFINITE.E4M3.F32.PACK_AB_MERGE_C R34, R116, R117, R34 ;  /* 0x000000757422723e */ /* 0x000fe20004807022 */
[----:B------:R-:W-:-:S02]  /*6de0*/  HADD2.F32 R112, -RZ, R112.H1_H1 ;  /* 0x30000070ff707230 */ /* 0x000fc40000004100 */
[-C--:B------:R-:W-:Y:S01]  /*6df0*/  FMUL.FTZ R113, R46, R111.reuse ;  /* 0x0000006f2e717220 */ /* 0x080fe20000410000 */
[----:B------:R-:W-:Y:S01]  /*6e00*/  FMUL.FTZ R115, R12, R111 ;  /* 0x0000006f0c737220 */ /* 0x000fe20000410000 */
[----:B------:R-:W-:Y:S02]  /*6e10*/  HADD2.F32 R32, -RZ, R32.H1_H1 ;  /* 0x30000020ff207230 */ /* 0x000fe40000004100 */
[--C-:B------:R-:W-:Y:S02]  /*6e20*/  HADD2.F32 R109, -RZ, R10.reuse.H0_H0 ;  /* 0x2000000aff6d7230 */ /* 0x100fe40000004100 */
[CC--:B------:R-:W-:Y:S01]  /*6e30*/  FMUL.FTZ R121, R47.reuse, R112.reuse ;  /* 0x000000702f797220 */ /* 0x0c0fe20000410000 */
[----:B------:R-:W-:Y:S02]  /*6e40*/  HADD2.F32 R111, -RZ, R10.H1_H1 ;  /* 0x3000000aff6f7230 */ /* 0x000fe40000004100 */
[----:B------:R-:W-:Y:S01]  /*6e50*/  FMUL.FTZ R112, R32, R112 ;  /* 0x0000007020707220 */ /* 0x000fe20000410000 */
[----:B------:R-:W-:Y:S01]  /*6e60*/  F2FP.F16.E4M3.UNPACK_B R10, R11 ;  /* 0x0000000bff0a723e */ /* 0x000fe200020006ff */
[----:B------:R-:W-:Y:S01]  /*6e70*/  FFMA.FTZ R117, R12, R109, -R113 ;  /* 0x0000006d0c757223 */ /* 0x000fe20000010871 */
[----:B------:R-:W-:Y:S01]  /*6e80*/  F2FP.F16.E4M3.UNPACK_B R113, R9 ;  /* 0x00000009ff71723e */ /* 0x000fe200020006ff */
[----:B------:R-:W-:Y:S01]  /*6e90*/  FFMA.FTZ R120, R32, R111, -R121 ;  /* 0x0000006f20787223 */ /* 0x000fe20000010879 */
[----:B------:R-:W-:Y:S01]  /*6ea0*/  F2FP.F16.E4M3.UNPACK_B R32, R15 ;  /* 0x0000000fff20723e */ /* 0x000fe200020006ff */
[----:B------:R-:W-:Y:S01]  /*6eb0*/  FFMA.FTZ R119, R46, R109, R115 ;  /* 0x0000006d2e777223 */ /* 0x000fe20000010073 */
[----:B------:R-:W-:Y:S01]  /*6ec0*/  F2FP.F16.E4M3.UNPACK_B R11, R11.H1 ;  /* 0x0000000bff0b723e */ /* 0x000fe200030006ff */
[----:B------:R-:W-:Y:S01]  /*6ed0*/  FFMA.FTZ R122, R47, R111, R112 ;  /* 0x0000006f2f7a7223 */ /* 0x000fe20000010070 */
[----:B------:R-:W-:Y:S01]  /*6ee0*/  F2FP.F16.E4M3.UNPACK_B R46, R15.H1 ;  /* 0x0000000fff2e723e */ /* 0x000fe200030006ff */
[----:B------:R-:W-:Y:S01]  /*6ef0*/  HADD2.F32 R12, -RZ, R10.H0_H0 ;  /* 0x2000000aff0c7230 */ /* 0x000fe20000004100 */
[-C--:B------:R-:W-:Y:S01]  /*6f00*/  F2FP.F16.E4M3.UNPACK_B R109, R8.reuse.H1 ;  /* 0x00000008ff6d723e */ /* 0x080fe200030006ff */
[----:B------:R-:W-:Y:S01]  /*6f10*/  HADD2.F32 R47, -RZ, R32.H0_H0 ;  /* 0x20000020ff2f7230 */ /* 0x000fe20000004100 */
[----:B------:R-:W-:Y:S01]  /*6f20*/  F2FP.F16.E4M3.UNPACK_B R9, R8 ;  /* 0x00000008ff09723e */ /* 0x000fe200020006ff */
[----:B------:R-:W-:Y:S01]  /*6f30*/  HADD2.F32 R115, -RZ, R113.H0_H0 ;  /* 0x20000071ff737230 */ /* 0x000fe20000004100 */
[----:B------:R-:W-:Y:S01]  /*6f40*/  F2FP.SATFINITE.E4M3.F32.PACK_AB_MERGE_C R117, R120, R117, RZ ;  /* 0x000000757875723e */ /* 0x000fe200048070ff */
[----:B------:R-:W-:Y:S01]  /*6f50*/  HADD2.F32 R15, -RZ, R11.H0_H0 ;  /* 0x2000000bff0f7230 */ /* 0x000fe20000004100 */
[----:B------:R-:W-:Y:S01]  /*6f60*/  F2FP.SATFINITE.E4M3.F32.PACK_AB_MERGE_C R119, R122, R119, RZ ;  /* 0x000000777a77723e */ /* 0x000fe200048070ff */
[----:B------:R-:W-:-:S02]  /*6f70*/  HADD2.F32 R116, -RZ, R114.H0_H0 ;  /* 0x20000072ff747230 */ /* 0x000fc40000004100 */
[-C--:B------:R-:W-:Y:S01]  /*6f80*/  FMUL.FTZ R121, R47, R115.reuse ;  /* 0x000000732f797220 */ /* 0x080fe20000410000 */
[--C-:B------:R-:W-:Y:S02]  /*6f90*/  HADD2.F32 R8, -RZ, R46.reuse.H0_H0 ;  /* 0x2000002eff087230 */ /* 0x100fe40000004100 */
        /* <DEDUP_REMOVED lines=14> */
[C---:B------:R-:W-:Y:S01]  /*7080*/  FMUL.FTZ R47, R11.reuse, R114 ;  /* 0x000000720b2f7220 */ /* 0x040fe20000410000 */
[----:B------:R-:W-:Y:S02]  /*7090*/  HADD2.F32 R109, -RZ, R109.H1_H1 ;  /* 0x3000006dff6d7230 */ /* 0x000fe40000004100 */
[----:B------:R-:W-:Y:S01]  /*70a0*/  FFMA.FTZ R121, R12, R111, -R121 ;  /* 0x0000006f0c797223 */ /* 0x000fe20000010879 */
[----:B------:R-:W-:Y:S02]  /*70b0*/  HADD2.F32 R10, -RZ, R10.H1_H1 ;  /* 0x3000000aff0a7230 */ /* 0x000fe40000004100 */
[----:B------:R-:W-:Y:S01]  /*70c0*/  FMUL.FTZ R15, R32, R113 ;  /* 0x00000071200f7220 */ /* 0x000fe20000410000 */
        /* <DEDUP_REMOVED lines=8> */
[----:B------:R-:W-:Y:S01]  /*7150*/  F2FP.SATFINITE.E4M3.F32.PACK_AB_MERGE_C R46, R46, R115, RZ ;  /* 0x000000732e2e723e */ /* 0x000fe200048070ff */
[----:B------:R-:W-:Y:S01]  /*7160*/  IMAD.MOV.U32 R12, RZ, RZ, R35 ;  /* 0x000000ffff0c7224 */ /* 0x000fe200078e0023 */
[----:B------:R-:W-:Y:S02]  /*7170*/  F2FP.SATFINITE.E4M3.F32.PACK_AB_MERGE_C R9, R13, R44, R117 ;  /* 0x0000002c0d09723e */ /* 0x000fe40004807075 */
[----:B------:R-:W-:Y:S01]  /*7180*/  F2FP.SATFINITE.E4M3.F32.PACK_AB_MERGE_C R11, R10, R121, R11 ;  /* 0x000000790a0b723e */ /* 0x000fe2000480700b */
[----:B------:R-:W-:Y:S01]  /*7190*/  IMAD.MOV.U32 R10, RZ, RZ, R33 ;  /* 0x000000ffff0a7224 */ /* 0x000fe200078e0021 */
[----:B------:R-:W-:Y:S02]  /*71a0*/  F2FP.SATFINITE.E4M3.F32.PACK_AB_MERGE_C R13, R118, R45, R119 ;  /* 0x0000002d760d723e */ /* 0x000fe40004807077 */
[----:B------:R-:W-:-:S07]  /*71b0*/  F2FP.SATFINITE.E4M3.F32.PACK_AB_MERGE_C R15, R113, R124, R46 ;  /* 0x0000007c710f723e */ /* 0x000fce000480702e */
.L_x_5269:
[----:B------:R-:W-:Y:S05]  /*71c0*/  BSYNC B2 ;  /* 0x0000000000027941 */ /* 0x000fea0003800000 */
.L_x_5268:
[----:B------:R-:W-:Y:S01]  /*71d0*/  ISETP.GE.AND P3, PT, R110, R103, PT ;  /* 0x000000676e00720c */ /* 0x000fe20003f66270 */
[----:B0-----:R4:W-:-:S12]  /*71e0*/  ST.E.128 desc[UR42][R94.64], R8 ;  /* 0x000000085e007985 */ /* 0x0019d8000c101d2a */
[----:B------:R-:W-:-:S04]  /*71f0*/  @!P3 IADD3 R32, P4, R99, R110, RZ ;  /* 0x0000006e6320b210 */ /* 0x000fc80007f9e0ff */
[----:B------:R-:W-:-:S05]  /*7200*/  @!P3 LEA.HI.X.SX32 R33, R110, R97, 0x1, P4 ;  /* 0x000000616e21b211 */ /* 0x000fca00020f0eff */
[----:B--2---:R4:W-:Y:S04]  /*7210*/  @!P3 ST.E.128 desc[UR42][R32.64], R12 ;  /* 0x0000000c2000b985 */ /* 0x0049e8000c101d2a */
.L_x_5267:
[----:B------:R-:W-:Y:S05]  /*7220*/  BSYNC B1 ;  /* 0x0000000000017941 */ /* 0x000fea0003800000 */
.L_x_5266:
[----:B------:R-:W-:Y:S01]  /*7230*/  ISETP.NE.AND P3, PT, R3, RZ, PT ;  /* 0x000000ff0300720c */ /* 0x000fe20003f65270 */
[----:B------:R-:W-:-:S12]  /*7240*/  BSSY B1, `(.L_x_5270) ;  /* 0x00000fd000017945 */ /* 0x000fd80003800000 */
[----:B------:R-:W-:Y:S05]  /*7250*/  @!P3 BRA `(.L_x_5271) ;  /* 0x0000000c00ecb947 */ /* 0x000fea0003800000 */
[----:B------:R-:W-:Y:S01]  /*7260*/  ISETP.NE.AND P4, PT, R83, RZ, PT ;  /* 0x000000ff5300720c */ /* 0x000fe20003f85270 */
[----:B------:R-:W-:Y:S01]  /*7270*/  BSSY B2, `(.L_x_5272) ;  /* 0x00000f4000027945 */ /* 0x000fe20003800000 */
[----:B---34-:R-:W-:Y:S02]  /*7280*/  IADD3 R32, P3, R56, R99, RZ ;  /* 0x0000006338207210 */ /* 0x018fe40007f7e0ff */
[----:B------:R-:W-:Y:S02]  /*7290*/  SEL R8, R64, R105, !P4 ;  /* 0x0000006940087207 */ /* 0x000fe40006000000 */
[----:B--2---:R-:W-:Y:S02]  /*72a0*/  LEA.HI.X.SX32 R33, R56, R97, 0x1, P3 ;  /* 0x0000006138217211 */ /* 0x004fe400018f0eff */
[----:B------:R-:W-:Y:S02]  /*72b0*/  SHF.R.S32.HI R9, RZ, 0x1f, R8 ;  /* 0x0000001fff097819 */ /* 0x000fe40000011408 */
[----:B------:R-:W-:-:S02]  /*72c0*/  ISETP.GE.AND P3, PT, R80, R96, PT ;  /* 0x000000605000720c */ /* 0x000fc40003f66270 */
[----:B------:R-:W-:-:S04]  /*72d0*/  LEA.HI R9, R9, R8, RZ, 0x5 ;  /* 0x0000000809097211 */ /* 0x000fc800078f28ff */
        /* <DEDUP_REMOVED lines=19> */
[----:B------:R-:W-:Y:S02]  /*7410*/  SHF.R.U32.HI R115, RZ, 0x18, R29 ;  /* 0x00000018ff737819 */ /* 0x000fe4000001161d */
[----:B------:R-:W-:Y:S01]  /*7420*/  LOP3.LUT R30, R29, 0xff, RZ, 0xc0, !PT ;  /* 0x000000ff1d1e7812 */ /* 0x000fe200078ec0ff */
[----:B------:R-:W-:Y:S01]  /*7430*/  IMAD.SHL.U32 R35, R35, 0x100, RZ ;  /* 0x0000010023237824 */ /* 0x000fe200078e00ff */
[----:B------:R-:W-:Y:S02]  /*7440*/  SHF.R.U32.HI R110, RZ, 0x8, R31 ;  /* 0x00000008ff6e7819 */ /* 0x000fe4000001161f */
[----:B------:R-:W-:Y:S02]  /*7450*/  SHF.R.U32.HI R46, RZ, 0x8, R41 ;  /* 0x00000008ff2e7819 */ /* 0x000fe40000011629 */
[----:B------:R-:W-:-:S02]  /*7460*/  SHF.R.U32.HI R45, RZ, 0x18, R43 ;  /* 0x00000018ff2d7819 */ /* 0x000fc4000001162b */
[----:B------:R-:W-:Y:S02]  /*7470*/  LOP3.LUT R44, R43, 0xff, RZ, 0xc0, !PT ;  /* 0x000000ff2b2c7812 */ /* 0x000fe400078ec0ff */
[----:B------:R-:W-:Y:S01]  /*7480*/  SHF.R.U32.HI R112, RZ, 0x10, R29 ;  /* 0x00000010ff707819 */ /* 0x000fe2000001161d */
[----:B--2---:R-:W-:Y:S01]  /*7490*/  IMAD.MOV.U32 R29, RZ, RZ, R14 ;  /* 0x000000ffff1d7224 */ /* 0x004fe200078e000e */
[----:B------:R-:W-:Y:S02]  /*74a0*/  SHF.R.U32.HI R113, RZ, 0x18, R31 ;  /* 0x00000018ff717819 */ /* 0x000fe4000001161f */
[----:B------:R-:W-:Y:S02]  /*74b0*/  LOP3.LUT R40, R31, 0xff, RZ, 0xc0, !PT ;  /* 0x000000ff1f287812 */ /* 0x000fe400078ec0ff */
[----:B------:R-:W-:Y:S02]  /*74c0*/  PRMT R30, R115, 0x654, R30 ;  /* 0x00000654731e7816 */ /* 0x000fe4000000001e */
[----:B------:R-:W-:-:S02]  /*74d0*/  SHF.R.U32.HI R111, RZ, 0x18, R41 ;  /* 0x00000018ff6f7819 */ /* 0x000fc40000011629 */
[----:B------:R-:W-:Y:S02]  /*74e0*/  LOP3.LUT R42, R41, 0xff, RZ, 0xc0, !PT ;  /* 0x000000ff292a7812 */ /* 0x000fe400078ec0ff */
[----:B------:R-:W-:Y:S01]  /*74f0*/  SHF.R.U32.HI R95, RZ, 0x10, R41 ;  /* 0x00000010ff5f7819 */ /* 0x000fe20000011629 */
[----:B------:R-:W-:Y:S01]  /*7500*/  IMAD.MOV.U32 R41, RZ, RZ, R12 ;  /* 0x000000ffff297224 */ /* 0x000fe200078e000c */
[--C-:B------:R-:W-:Y:S02]  /*7510*/  SHF.R.U32.HI R47, RZ, 0x8, R43.reuse ;  /* 0x00000008ff2f7819 */ /* 0x100fe4000001162b */
[----:B------:R-:W-:Y:S01]  /*7520*/  SHF.R.U32.HI R109, RZ, 0x10, R43 ;  /* 0x00000010ff6d7819 */ /* 0x000fe2000001162b */
[----:B------:R-:W-:Y:S01]  /*7530*/  IMAD.SHL.U32 R43, R110, 0x100, RZ ;  /* 0x000001006e2b7824 */ /* 0x000fe200078e00ff */
[----:B------:R-:W-:Y:S01]  /*7540*/  PRMT R44, R45, 0x654, R44 ;  /* 0x000006542d2c7816 */ /* 0x000fe2000000002c */
[----:B------:R-:W-:Y:S01]  /*7550*/  IMAD.SHL.U32 R45, R46, 0x100, RZ ;  /* 0x000001002e2d7824 */ /* 0x000fe200078e00ff */
[----:B------:R-:W-:Y:S01]  /*7560*/  SHF.R.U32.HI R94, RZ, 0x10, R31 ;  /* 0x00000010ff5e7819 */ /* 0x000fe2000001161f */
        /* <DEDUP_REMOVED lines=9> */
[----:B------:R-:W-:Y:S01]  /*7600*/  LOP3.LUT R14, R42, 0xff00, R45, 0xf8, !PT ;  /* 0x0000ff002a0e7812 */ /* 0x000fe200078ef82d */
[----:B------:R-:W-:Y:S01]  /*7610*/  IMAD.U32 R95, R95, 0x10000, RZ ;  /* 0x000100005f5f7824 */ /* 0x000fe200078e00ff */
[----:B------:R-:W-:-:S02]  /*7620*/  LOP3.LUT R12, R12, 0xff0000, R35, 0xf8, !PT ;  /* 0x00ff00000c0c7812 */ /* 0x000fc400078ef823 */
[----:B------:R-:W-:Y:S02]  /*7630*/  F2FP.F16.E4M3.UNPACK_B R46, R108.H1 ;  /* 0x0000006cff2e723e */ /* 0x000fe400030006ff */
        /* <DEDUP_REMOVED lines=8> */
[----:B------:R-:W-:Y:S01]  /*76c0*/  F2FP.F16.E4M3.UNPACK_B R108, R108 ;  /* 0x0000006cff6c723e */ /* 0x000fe200020006ff */
[----:B------:R-:W-:-:S02]  /*76d0*/  HADD2.F32 R46, -RZ, R46.H1_H1 ;  /* 0x3000002eff2e7230 */ /* 0x000fc40000004100 */
[-C--:B------:R-:W-:Y:S01]  /*76e0*/  FMUL.FTZ R111, R40, R47.reuse ;  /* 0x0000002f286f7220 */ /* 0x080fe20000410000 */
[--C-:B------:R-:W-:Y:S02]  /*76f0*/  HADD2.F32 R45, -RZ, R43.reuse.H0_H0 ;  /* 0x2000002bff2d7230 */ /* 0x100fe40000004100 */
[----:B------:R-:W-:Y:S01]  /*7700*/  FMUL.FTZ R47, R30, R47 ;  /* 0x0000002f1e2f7220 */ /* 0x000fe20000410000 */
[----:B------:R-:W-:Y:S01]  /*7710*/  HADD2.F32 R44, -RZ, R43.H1_H1 ;  /* 0x3000002bff2c7230 */ /* 0x000fe20000004100 */
[----:B------:R-:W-:Y:S01]  /*7720*/  F2FP.F16.E4M3.UNPACK_B R41, R41 ;  /* 0x00000029ff29723e */ /* 0x000fe200020006ff */
[----:B------:R-:W-:Y:S02]  /*7730*/  HADD2.F32 R43, -RZ, R42.H1_H1 ;  /* 0x3000002aff2b7230 */ /* 0x000fe40000004100 */
[----:B------:R-:W-:Y:S01]  /*7740*/  FFMA.FTZ R94, R40, R45, R47 ;  /* 0x0000002d285e7223 */ /* 0x000fe2000001002f */
[----:B------:R-:W-:Y:S01]  /*7750*/  HADD2.F32 R40, -RZ, R35.H1_H1 ;  /* 0x30000023ff287230 */ /* 0x000fe20000004100 */
[----:B------:R-:W-:Y:S01]  /*7760*/  F2FP.F16.E4M3.UNPACK_B R31, R31 ;  /* 0x0000001fff1f723e */ /* 0x000fe200020006ff */
[----:B------:R-:W-:Y:S01]  /*7770*/  FFMA.FTZ R30, R30, R45, -R111 ;  /* 0x0000002d1e1e7223 */ /* 0x000fe2000001086f */
        /* <DEDUP_REMOVED lines=10> */
[-C--:B------:R-:W-:Y:S01]  /*7820*/  FMUL.FTZ R44, R42, R45.reuse ;  /* 0x0000002d2a2c7220 */ /* 0x080fe20000410000 */
[----:B------:R-:W-:Y:S01]  /*7830*/  FMUL.FTZ R45, R35, R45 ;  /* 0x0000002d232d7220 */ /* 0x000fe20000410000 */
[----:B------:R-:W-:Y:S01]  /*7840*/  HADD2.F32 R108, -RZ, R108.H1_H1 ;  /* 0x3000006cff6c7230 */ /* 0x000fe20000004100 */
[----:B------:R-:W-:Y:S01]  /*7850*/  LOP3.LUT R14, R14, 0xff0000, R95, 0xf8, !PT ;  /* 0x00ff00000e0e7812 */ /* 0x000fe200078ef85f */
        /* <DEDUP_REMOVED lines=11> */
[--C-:B------:R-:W-:Y:S01]  /*7910*/  HADD2.F32 R44, -RZ, R35.reuse.H0_H0 ;  /* 0x20000023ff2c7230 */ /* 0x100fe20000004100 */
[----:B------:R-:W-:Y:S01]  /*7920*/  F2FP.F16.E4M3.UNPACK_B R43, R104.H1 ;  /* 0x00000068ff2b723e */ /* 0x000fe200030006ff */
[----:B------:R-:W-:-:S02]  /*7930*/  HADD2.F32 R45, -RZ, R35.H1_H1 ;  /* 0x30000023ff2d7230 */ /* 0x000fc40000004100 */
[----:B------:R-:W-:Y:S01]  /*7940*/  FFMA.FTZ R108, R41, R106, R108 ;  /* 0x0000006a296c7223 */ /* 0x000fe2000001006c */
[--C-:B------:R-:W-:Y:S01]  /*7950*/  HADD2.F32 R42, -RZ, R40.reuse.H0_H0 ;  /* 0x20000028ff2a7230 */ /* 0x100fe20000004100 */
[----:B------:R-:W-:Y:S01]  /*7960*/  F2FP.F16.E4M3.UNPACK_B R107, R107 ;  /* 0x0000006bff6b723e */ /* 0x000fe200020006ff */
[----:B------:R-:W-:Y:S01]  /*7970*/  HADD2.F32 R35, -RZ, R31.H0_H0 ;  /* 0x2000001fff237230 */ /* 0x000fe20000004100 */
[----:B------:R-:W-:Y:S01]  /*7980*/  F2FP.F16.E4M3.UNPACK_B R28, R28 ;  /* 0x0000001cff1c723e */ /* 0x000fe200020006ff */
[----:B------:R-:W-:Y:S02]  /*7990*/  HADD2.F32 R40, -RZ, R40.H1_H1 ;  /* 0x30000028ff287230 */ /* 0x000fe40000004100 */
[-C--:B------:R-:W-:Y:S01]  /*79a0*/  FMUL.FTZ R106, R42, R44.reuse ;  /* 0x0000002c2a6a7220 */ /* 0x080fe20000410000 */
[----:B------:R-:W-:Y:S02]  /*79b0*/  HADD2.F32 R41, -RZ, R43.H0_H0 ;  /* 0x2000002bff297230 */ /* 0x000fe40000004100 */
[----:B------:R-:W-:Y:S01]  /*79c0*/  FMUL.FTZ R113, R35, R44 ;  /* 0x0000002c23717220 */ /* 0x000fe20000410000 */
[----:B------:R-:W-:-:S02]  /*79d0*/  HADD2.F32 R31, -RZ, R31.H1_H1 ;  /* 0x3000001fff1f7230 */ /* 0x000fc40000004100 */
        /* <DEDUP_REMOVED lines=8> */
[--C-:B------:R-:W-:Y:S02]  /*7a60*/  HADD2.F32 R42, -RZ, R107.reuse.H0_H0 ;  /* 0x2000006bff2a7230 */ /* 0x100fe40000004100 */
[----:B------:R-:W-:Y:S01]  /*7a70*/  FFMA.FTZ R112, R40, R43, R45 ;  /* 0x0000002b28707223 */ /* 0x000fe2000001002d */
[----:B------:R-:W-:Y:S01]  /*7a80*/  HADD2.F32 R107, -RZ, R107.H1_H1 ;  /* 0x3000006bff6b7230 */ /* 0x000fe20000004100 */
[----:B------:R-:W-:Y:S01]  /*7a90*/  F2FP.SATFINITE.E4M3.F32.PACK_AB_MERGE_C R30, R109, R30, RZ ;  /* 0x0000001e6d1e723e */ /* 0x000fe200048070ff */
[--C-:B------:R-:W-:Y:S01]  /*7aa0*/  HADD2.F32 R35, -RZ, R31.reuse.H0_H0 ;  /* 0x2000001fff237230 */ /* 0x100fe20000004100 */
[----:B------:R-:W-:Y:S01]  /*7ab0*/  F2FP.SATFINITE.E4M3.F32.PACK_AB_MERGE_C R94, R111, R94, RZ ;  /* 0x0000005e6f5e723e */ /* 0x000fe200048070ff */
[----:B------:R-:W-:Y:S01]  /*7ac0*/  HADD2.F32 R31, -RZ, R31.H1_H1 ;  /* 0x3000001fff1f7230 */ /* 0x000fe20000004100 */
[----:B------:R-:W-:Y:S01]  /*7ad0*/  F2FP.SATFINITE.E4M3.F32.PACK_AB_MERGE_C R110, R115, R110, RZ ;  /* 0x0000006e736e723e */ /* 0x000fe200048070ff */
[----:B------:R-:W-:-:S02]  /*7ae0*/  HADD2.F32 R29, -RZ, R28.H0_H0 ;  /* 0x2000001cff1d7230 */ /* 0x000fc40000004100 */
[-C--:B------:R-:W-:Y:S01]  /*7af0*/  FMUL.FTZ R44, R35, R42.reuse ;  /* 0x0000002a232c7220 */ /* 0x080fe20000410000 */
[----:B------:R-:W-:Y:S02]  /*7b00*/  HADD2.F32 R28, -RZ, R28.H1_H1 ;  /* 0x3000001cff1c7230 */ /* 0x000fe40000004100 */
[-C--:B------:R-:W-:Y:S01]  /*7b10*/  FMUL.FTZ R41, R31, R107.reuse ;  /* 0x0000006b1f297220 */ /* 0x080fe20000410000 */
[--C-:B------:R-:W-:Y:S02]  /*7b20*/  HADD2.F32 R40, -RZ, R104.reuse.H0_H0 ;  /* 0x20000068ff287230 */ /* 0x100fe40000004100 */
[C---:B------:R-:W-:Y:S01]  /*7b30*/  FMUL.FTZ R42, R29.reuse, R42 ;  /* 0x0000002a1d2a7220 */ /* 0x040fe20000410000 */
[----:B------:R-:W-:Y:S02]  /*7b40*/  HADD2.F32 R104, -RZ, R104.H1_H1 ;  /* 0x30000068ff687230 */ /* 0x000fe40000004100 */
[----:B------:R-:W-:Y:S01]  /*7b50*/  FMUL.FTZ R106, R28, R107 ;  /* 0x0000006b1c6a7220 */ /* 0x000fe20000410000 */
[----:B------:R-:W-:Y:S01]  /*7b60*/  F2FP.SATFINITE.E4M3.F32.PACK_AB_MERGE_C R112, R112, R113, RZ ;  /* 0x000000717070723e */ /* 0x000fe200048070ff */
[-C--:B------:R-:W-:Y:S01]  /*7b70*/  FFMA.FTZ R29, R29, R40.reuse, -R44 ;  /* 0x000000281d1d7223 */ /* 0x080fe2000001082c */
[----:B------:R-:W-:Y:S01]  /*7b80*/  FFMA.FTZ R45, R35, R40, R42 ;  /* 0x00000028232d7223 */ /* 0x000fe2000001002a */
[-C--:B------:R-:W-:Y:S01]  /*7b90*/  FFMA.FTZ R28, R28, R104.reuse, -R41 ;  /* 0x000000681c1c7223 */ /* 0x080fe20000010829 */
[----:B------:R-:W-:Y:S01]  /*7ba0*/  F2FP.F16.E4M3.UNPACK_B R41, R13 ;  /* 0x0000000dff29723e */ /* 0x000fe200020006ff */
[----:B------:R-:W-:Y:S01]  /*7bb0*/  FFMA.FTZ R106, R31, R104, R106 ;  /* 0x000000681f6a7223 */ /* 0x000fe2000001006a */
[----:B------:R-:W-:-:S02]  /*7bc0*/  F2FP.F16.E4M3.UNPACK_B R44, R14 ;  /* 0x0000000eff2c723e */ /* 0x000fc400020006ff */
[----:B------:R-:W-:Y:S01]  /*7bd0*/  F2FP.F16.E4M3.UNPACK_B R35, R9 ;  /* 0x00000009ff23723e */ /* 0x000fe200020006ff */
[--C-:B------:R-:W-:Y:S01]  /*7be0*/  HADD2.F32 R42, -RZ, R41.reuse.H0_H0 ;  /* 0x20000029ff2a7230 */ /* 0x100fe20000004100 */
[----:B------:R-:W-:Y:S01]  /*7bf0*/  F2FP.SATFINITE.E4M3.F32.PACK_AB_MERGE_C R31, R95, R46, R30 ;  /* 0x0000002e5f1f723e */ /* 0x000fe2000480701e */
[----:B------:R-:W-:Y:S01]  /*7c00*/  HADD2.F32 R41, -RZ, R41.H1_H1 ;  /* 0x30000029ff297230 */ /* 0x000fe20000004100 */
[----:B------:R-:W-:Y:S01]  /*7c10*/  F2FP.SATFINITE.E4M3.F32.PACK_AB_MERGE_C R30, R108, R47, R94 ;  /* 0x0000002f6c1e723e */ /* 0x000fe2000480705e */
[--C-:B------:R-:W-:Y:S01]  /*7c20*/  HADD2.F32 R47, -RZ, R44.reuse.H0_H0 ;  /* 0x2000002cff2f7230 */ /* 0x100fe20000004100 */
[----:B------:R-:W-:Y:S01]  /*7c30*/  F2FP.F16.E4M3.UNPACK_B R43, R12 ;  /* 0x0000000cff2b723e */ /* 0x000fe200020006ff */
[----:B------:R-:W-:Y:S01]  /*7c40*/  HADD2.F32 R40, -RZ, R35.H0_H0 ;  /* 0x20000023ff287230 */ /* 0x000fe20000004100 */
[----:B------:R-:W-:Y:S01]  /*7c50*/  F2FP.SATFINITE.E4M3.F32.PACK_AB_MERGE_C R29, R28, R29, R110 ;  /* 0x0000001d1c1d723e */ /* 0x000fe2000480706e */
[----:B------:R-:W-:Y:S01]  /*7c60*/  HADD2.F32 R44, -RZ, R44.H1_H1 ;  /* 0x3000002cff2c7230 */ /* 0x000fe20000004100 */
[----:B------:R-:W-:Y:S01]  /*7c70*/  F2FP.SATFINITE.E4M3.F32.PACK_AB_MERGE_C R28, R106, R45, R112 ;  /* 0x0000002d6a1c723e */ /* 0x000fe20004807070 */
[----:B------:R-:W-:-:S02]  /*7c80*/  HADD2.F32 R45, -RZ, R43.H0_H0 ;  /* 0x2000002bff2d7230 */ /* 0x000fc40000004100 */
[-C--:B------:R-:W-:Y:S01]  /*7c90*/  FMUL.FTZ R95, R42, R47.reuse ;  /* 0x0000002f2a5f7220 */ /* 0x080fe20000410000 */
[C---:B------:R-:W-:Y:S01]  /*7ca0*/  FMUL.FTZ R47, R40.reuse, R47 ;  /* 0x0000002f282f7220 */ /* 0x040fe20000410000 */
[----:B------:R-:W-:Y:S02]  /*7cb0*/  HADD2.F32 R35, -RZ, R35.H1_H1 ;  /* 0x30000023ff237230 */ /* 0x000fe40000004100 */
[-C--:B------:R-:W-:Y:S01]  /*7cc0*/  FMUL.FTZ R46, R41, R44.reuse ;  /* 0x0000002c292e7220 */ /* 0x080fe20000410000 */
[-C--:B------:R-:W-:Y:S01]  /*7cd0*/  FFMA.FTZ R95, R40, R45.reuse, -R95 ;  /* 0x0000002d285f7223 */ /* 0x080fe2000001085f */
[----:B------:R-:W-:Y:S01]  /*7ce0*/  FFMA.FTZ R47, R42, R45, R47 ;  /* 0x0000002d2a2f7223 */ /* 0x000fe2000001002f */
[----:B------:R-:W-:Y:S02]  /*7cf0*/  HADD2.F32 R42, -RZ, R43.H1_H1 ;  /* 0x3000002bff2a7230 */ /* 0x000fe40000004100 */
[----:B------:R-:W-:Y:S01]  /*7d00*/  FMUL.FTZ R44, R35, R44 ;  /* 0x0000002c232c7220 */ /* 0x000fe20000410000 */
[----:B------:R-:W-:-:S02]  /*7d10*/  F2FP.F16.E4M3.UNPACK_B R40, R13.H1 ;  /* 0x0000000dff28723e */ /* 0x000fc400030006ff */
[----:B------:R-:W-:Y:S01]  /*7d20*/  F2FP.F16.E4M3.UNPACK_B R9, R9.H1 ;  /* 0x00000009ff09723e */ /* 0x000fe200030006ff */
[----:B------:R-:W-:Y:S01]  /*7d30*/  FFMA.FTZ R94, R35, R42, -R46 ;  /* 0x0000002a235e7223 */ /* 0x000fe2000001082e */
[----:B------:R-:W-:Y:S01]  /*7d40*/  F2FP.F16.E4M3.UNPACK_B R35, R14.H1 ;  /* 0x0000000eff23723e */ /* 0x000fe200030006ff */
[----:B------:R-:W-:Y:S01]  /*7d50*/  FFMA.FTZ R104, R41, R42, R44 ;  /* 0x0000002a29687223 */ /* 0x000fe2000001002c */
[--C-:B------:R-:W-:Y:S01]  /*7d60*/  HADD2.F32 R14, -RZ, R40.reuse.H0_H0 ;  /* 0x20000028ff0e7230 */ /* 0x100fe20000004100 */
[----:B------:R-:W-:Y:S01]  /*7d70*/  F2FP.F16.E4M3.UNPACK_B R12, R12.H1 ;  /* 0x0000000cff0c723e */ /* 0x000fe200030006ff */
[----:B------:R-:W-:Y:S01]  /*7d80*/  HADD2.F32 R13, -RZ, R9.H0_H0 ;  /* 0x20000009ff0d7230 */ /* 0x000fe20000004100 */
[----:B------:R-:W-:Y:S01]  /*7d90*/  F2FP.F16.E4M3.UNPACK_B R43, R10 ;  /* 0x0000000aff2b723e */ /* 0x000fe200020006ff */
[----:B------:R-:W-:Y:S02]  /*7da0*/  HADD2.F32 R41, -RZ, R35.H0_H0 ;  /* 0x20000023ff297230 */ /* 0x000fe40000004100 */
[----:B------:R-:W-:-:S02]  /*7db0*/  HADD2.F32 R40, -RZ, R40.H1_H1 ;  /* 0x30000028ff287230 */ /* 0x000fc40000004100 */
[----:B------:R-:W-:Y:S02]  /*7dc0*/  HADD2.F32 R42, -RZ, R35.H1_H1 ;  /* 0x30000023ff2a7230 */ /* 0x000fe40000004100 */
        /* <DEDUP_REMOVED lines=58> */
[----:B------:R-:W-:Y:S01]  /*8170*/  F2FP.SATFINITE.E4M3.F32.PACK_AB_MERGE_C R9, R94, R95, R106 ;  /* 0x0000005f5e09723e */ /* 0x000fe2000480706a */
[----:B------:R-:W-:Y:S01]  /*8180*/  IMAD.MOV.U32 R14, RZ, RZ, R28 ;  /* 0x000000ffff0e7224 */ /* 0x000fe200078e001c */
[----:B------:R-:W-:-:S02]  /*8190*/  F2FP.SATFINITE.E4M3.F32.PACK_AB_MERGE_C R13, R104, R47, R107 ;  /* 0x0000002f680d723e */ /* 0x000fc4000480706b */
[----:B------:R-:W-:-:S07]  /*81a0*/  F2FP.SATFINITE.E4M3.F32.PACK_AB_MERGE_C R15, R43, R110, R44 ;  /* 0x0000006e2b0f723e */ /* 0x000fce000480702c */
.L_x_5273:
[----:B------:R-:W-:Y:S05]  /*81b0*/  BSYNC B2 ;  /* 0x0000000000027941 */ /* 0x000fea0003800000 */
.L_x_5272:
[----:B------:R-:W-:Y:S01]  /*81c0*/  ISETP.GE.AND P3, PT, R34, R103, PT ;  /* 0x000000672200720c */ /* 0x000fe20003f66270 */
[----:B0-----:R0:W-:-:S12]  /*81d0*/  ST.E.128 desc[UR42][R32.64], R8 ;  /* 0x0000000820007985 */ /* 0x0011d8000c101d2a */
[----:B------:R-:W-:-:S04]  /*81e0*/  @!P3 IADD3 R28, P4, R99, R34, RZ ;  /* 0x00000022631cb210 */ /* 0x000fc80007f9e0ff */
[----:B------:R-:W-:-:S05]  /*81f0*/  @!P3 LEA.HI.X.SX32 R29, R34, R97, 0x1, P4 ;  /* 0x00000061221db211 */ /* 0x000fca00020f0eff */
[----:B--2---:R0:W-:Y:S04]  /*8200*/  @!P3 ST.E.128 desc[UR42][R28.64], R12 ;  /* 0x0000000c1c00b985 */ /* 0x0041e8000c101d2a */
.L_x_5271:
[----:B------:R-:W-:Y:S05]  /*8210*/  BSYNC B1 ;  /* 0x0000000000017941 */ /* 0x000fea0003800000 */
.L_x_5270:
[----:B------:R-:W-:-:S13]  /*8220*/  ISETP.NE.AND P3, PT, R0, RZ, PT ;  /* 0x000000ff0000720c */ /* 0x000fda0003f65270 */
[----:B------:R-:W-:Y:S05]  /*8230*/  @!P3 BRA `(.L_x_5237) ;  /* 0x0000001000f4b947 */ /* 0x000fea0003800000 */
[----:B------:R-:W-:Y:S01]  /*8240*/  ISETP.NE.AND P4, PT, R84, RZ, PT ;  /* 0x000000ff5400720c */ /* 0x000fe20003f85270 */
[----:B------:R-:W-:Y:S01]  /*8250*/  BSSY B1, `(.L_x_5274) ;  /* 0x00000ee000017945 */ /* 0x000fe20003800000 */
[C---:B0--3--:R-:W-:Y:S02]  /*8260*/  IADD3 R28, P3, R55.reuse, R99, RZ ;  /* 0x00000063371c7210 */ /* 0x049fe40007f7e0ff */
[----:B------:R-:W-:Y:S02]  /*8270*/  SEL R105, R64, R105, !P4 ;  /* 0x0000006940697207 */ /* 0x000fe40006000000 */
[----:B--2---:R-:W-:Y:S02]  /*8280*/  LEA.HI.X.SX32 R29, R55, R97, 0x1, P3 ;  /* 0x00000061371d7211 */ /* 0x004fe400018f0eff */
[----:B----4-:R-:W-:Y:S02]  /*8290*/  SHF.R.S32.HI R8, RZ, 0x1f, R105 ;  /* 0x0000001fff087819 */ /* 0x010fe40000011469 */
        /* <DEDUP_REMOVED lines=20> */
[----:B--2---:R-:W-:Y:S01]  /*83e0*/  IMAD.MOV.U32 R31, RZ, RZ, R12 ;  /* 0x000000ffff1f7224 */ /* 0x004fe200078e000c */
[--C-:B------:R-:W-:Y:S02]  /*83f0*/  SHF.R.U32.HI R34, RZ, 0x8, R5.reuse ;  /* 0x00000008ff227819 */ /* 0x100fe40000011605 */
[----:B------:R-:W-:Y:S02]  /*8400*/  LOP3.LUT R4, R5, 0xff, RZ, 0xc0, !PT ;  /* 0x000000ff05047812 */ /* 0x000fe400078ec0ff */
[----:B------:R-:W-:Y:S02]  /*8410*/  SHF.R.U32.HI R5, RZ, 0x18, R5 ;  /* 0x00000018ff057819 */ /* 0x000fe40000011605 */
[--C-:B------:R-:W-:Y:S02]  /*8420*/  SHF.R.U32.HI R38, RZ, 0x8, R37.reuse ;  /* 0x00000008ff267819 */ /* 0x100fe40000011625 */
[----:B------:R-:W-:Y:S01]  /*8430*/  PRMT R5, R5, 0x654, R4 ;  /* 0x0000065405057816 */ /* 0x000fe20000000004 */
[----:B------:R-:W-:Y:S01]  /*8440*/  IMAD.SHL.U32 R4, R34, 0x100, RZ ;  /* 0x0000010022047824 */ /* 0x000fe200078e00ff */
[----:B------:R-:W-:Y:S01]  /*8450*/  LOP3.LUT R32, R37, 0xff, RZ, 0xc0, !PT ;  /* 0x000000ff25207812 */ /* 0x000fe200078ec0ff */
[----:B------:R-:W-:Y:S01]  /*8460*/  IMAD.SHL.U32 R12, R38, 0x100, RZ ;  /* 0x00000100260c7824 */ /* 0x000fe200078e00ff */
[----:B------:R-:W-:Y:S01]  /*8470*/  SHF.R.U32.HI R33, RZ, 0x18, R37 ;  /* 0x00000018ff217819 */ /* 0x000fe20000011625 */
[----:B------:R-:W-:Y:S01]  /*8480*/  IMAD.MOV.U32 R34, RZ, RZ, R14 ;  /* 0x000000ffff227224 */ /* 0x000fe200078e000e */
[----:B------:R-:W-:-:S02]  /*8490*/  SHF.R.U32.HI R40, RZ, 0x8, R7 ;  /* 0x00000008ff287819 */ /* 0x000fc40000011607 */
[----:B------:R-:W-:Y:S02]  /*84a0*/  SHF.R.U32.HI R43, RZ, 0x10, R7 ;  /* 0x00000010ff2b7819 */ /* 0x000fe40000011607 */
[----:B------:R-:W-:Y:S02]  /*84b0*/  LOP3.LUT R6, R7, 0xff, RZ, 0xc0, !PT ;  /* 0x000000ff07067812 */ /* 0x000fe400078ec0ff */
[----:B------:R-:W-:Y:S02]  /*84c0*/  SHF.R.U32.HI R36, RZ, 0x8, R39 ;  /* 0x00000008ff247819 */ /* 0x000fe40000011627 */
[----:B------:R-:W-:Y:S02]  /*84d0*/  SHF.R.U32.HI R7, RZ, 0x18, R7 ;  /* 0x00000018ff077819 */ /* 0x000fe40000011607 */
[----:B------:R-:W-:Y:S01]  /*84e0*/  PRMT R33, R33, 0x654, R32 ;  /* 0x0000065421217816 */ /* 0x000fe20000000020 */
[----:B------:R-:W-:Y:S01]  /*84f0*/  IMAD.SHL.U32 R14, R36, 0x100, RZ ;  /* 0x00000100240e7824 */ /* 0x000fe200078e00ff */
[----:B------:R-:W-:Y:S01]  /*8500*/  LOP3.LUT R5, R5, 0xff00, R4, 0xf8, !PT ;  /* 0x0000ff0005057812 */ /* 0x000fe200078ef804 */
[----:B------:R-:W-:Y:S01]  /*8510*/  IMAD.SHL.U32 R4, R40, 0x100, RZ ;  /* 0x0000010028047824 */ /* 0x000fe200078e00ff */
[----:B------:R-:W-:Y:S01]  /*8520*/  PRMT R7, R7, 0x654, R6 ;  /* 0x0000065407077816 */ /* 0x000fe20000000006 */
[----:B------:R-:W-:Y:S01]  /*8530*/  IMAD.U32 R6, R44, 0x10000, RZ ;  /* 0x000100002c067824 */ /* 0x000fe200078e00ff */
[----:B------:R-:W-:-:S02]  /*8540*/  SHF.R.U32.HI R42, RZ, 0x10, R37 ;  /* 0x00000010ff2a7819 */ /* 0x000fc40000011625 */
[----:B------:R-:W-:Y:S02]  /*8550*/  LOP3.LUT R35, R39, 0xff0000ff, RZ, 0xc0, !PT ;  /* 0xff0000ff27237812 */ /* 0x000fe400078ec0ff */
[----:B------:R-:W-:Y:S02]  /*8560*/  LOP3.LUT R38, R33, 0xff00, R12, 0xf8, !PT ;  /* 0x0000ff0021267812 */ /* 0x000fe400078ef80c */
[----:B------:R-:W-:Y:S02]  /*8570*/  F2FP.F16.E4M3.UNPACK_B R37, R102.H1 ;  /* 0x00000066ff25723e */ /* 0x000fe400030006ff */
[----:B------:R-:W-:Y:S02]  /*8580*/  F2FP.F16.E4M3.UNPACK_B R32, R31.H1 ;  /* 0x0000001fff20723e */ /* 0x000fe400030006ff */
[----:B0-----:R-:W-:Y:S02]  /*8590*/  F2FP.F16.E4M3.UNPACK_B R12, R8.H1 ;  /* 0x00000008ff0c723e */ /* 0x001fe400030006ff */
[----:B------:R-:W-:Y:S01]  /*85a0*/  LOP3.LUT R7, R7, 0xff00, R4, 0xf8, !PT ;  /* 0x0000ff0007077812 */ /* 0x000fe200078ef804 */
[----:B------:R-:W-:Y:S01]  /*85b0*/  IMAD.U32 R4, R43, 0x10000, RZ ;  /* 0x000100002b047824 */ /* 0x000fe200078e00ff */
[----:B------:R-:W-:Y:S01]  /*85c0*/  SHF.R.U32.HI R41, RZ, 0x10, R39 ;  /* 0x00000010ff297819 */ /* 0x000fe20000011627 */
[----:B------:R-:W-:Y:S01]  /*85d0*/  HADD2.F32 R33, -RZ, R32.H0_H0 ;  /* 0x20000020ff217230 */ /* 0x000fe20000004100 */
[----:B------:R-:W-:Y:S01]  /*85e0*/  LOP3.LUT R40, R35, 0xff00, R14, 0xf8, !PT ;  /* 0x0000ff0023287812 */ /* 0x000fe200078ef80e */
[----:B------:R-:W-:Y:S01]  /*85f0*/  HADD2.F32 R14, -RZ, R12.H0_H0 ;  /* 0x2000000cff0e7230 */ /* 0x000fe20000004100 */
[----:B------:R-:W-:Y:S01]  /*8600*/  LOP3.LUT R6, R5, 0xff0000, R6, 0xf8, !PT ;  /* 0x00ff000005067812 */ /* 0x000fe200078ef806 */
[----:B------:R-:W-:Y:S01]  /*8610*/  HADD2.F32 R5, -RZ, R37.H0_H0 ;  /* 0x20000025ff057230 */ /* 0x000fe20000004100 */
[----:B------:R-:W-:Y:S01]  /*8620*/  F2FP.F16.E4M3.UNPACK_B R35, R100.H1 ;  /* 0x00000064ff23723e */ /* 0x000fe200030006ff */
[----:B------:R-:W-:Y:S01]  /*8630*/  IMAD.U32 R39, R41, 0x10000, RZ ;  /* 0x0001000029277824 */ /* 0x000fe200078e00ff */
[----:B------:R-:W-:Y:S01]  /*8640*/  LOP3.LUT R4, R7, 0xff0000, R4, 0xf8, !PT ;  /* 0x00ff000007047812 */ /* 0x000fe200078ef804 */
[----:B------:R-:W-:-:S02]  /*8650*/  IMAD.U32 R7, R42, 0x10000, RZ ;  /* 0x000100002a077824 */ /* 0x000fc400078e00ff */
        /* <DEDUP_REMOVED lines=24> */
[----:B------:R-:W-:Y:S01]  /*87e0*/  FMUL.FTZ R37, R12, R37 ;  /* 0x000000250c257220 */ /* 0x000fe20000410000 */
        /* <DEDUP_REMOVED lines=28> */
[----:B------:R-:W-:Y:S01]  /*89b0*/  F2FP.F16.E4M3.UNPACK_B R10, R10 ;  /* 0x0000000aff0a723e */ /* 0x000fe200020006ff */
[----:B------:R-:W-:Y:S01]  /*89c0*/  FFMA.FTZ R32, R32, R31, R35 ;  /* 0x0000001f20207223 */ /* 0x000fe20000010023 */
[C---:B------:R-:W-:Y:S01]  /*89d0*/  FMUL.FTZ R37, R8.reuse, R37 ;  /* 0x0000002508257220 */ /* 0x040fe20000410000 */
[----:B------:R-:W-:Y:S01]  /*89e0*/  FFMA.FTZ R95, R8, R33, -R47 ;  /* 0x00000021085f7223 */ /* 0x000fe2000001082f */
[----:B------:R-:W-:Y:S01]  /*89f0*/  HADD2.F32 R35, -RZ, R101.H0_H0 ;  /* 0x20000065ff237230 */ /* 0x000fe20000004100 */
[----:B------:R-:W-:Y:S01]  /*8a00*/  F2FP.F16.E4M3.UNPACK_B R98, R98 ;  /* 0x00000062ff62723e */ /* 0x000fe200020006ff */
[----:B------:R-:W-:-:S02]  /*8a10*/  HADD2.F32 R12, -RZ, R34.H0_H0 ;  /* 0x20000022ff0c7230 */ /* 0x000fc40000004100 */
[----:B------:R-:W-:Y:S01]  /*8a20*/  FFMA.FTZ R105, R14, R33, R37 ;  /* 0x000000210e697223 */ /* 0x000fe20000010025 */
[----:B------:R-:W-:Y:S01]  /*8a30*/  HADD2.F32 R8, -RZ, R10.H0_H0 ;  /* 0x2000000aff087230 */ /* 0x000fe20000004100 */
[----:B------:R-:W-:Y:S01]  /*8a40*/  F2FP.F16.E4M3.UNPACK_B R14, R9 ;  /* 0x00000009ff0e723e */ /* 0x000fe200020006ff */
        /* <DEDUP_REMOVED lines=10> */
[----:B------:R-:W-:Y:S01]  /*8af0*/  F2FP.F16.E4M3.UNPACK_B R32, R13 ;  /* 0x0000000dff20723e */ /* 0x000fe200020006ff */
[-C--:B------:R-:W-:Y:S01]  /*8b00*/  FFMA.FTZ R44, R12, R31.reuse, R35 ;  /* 0x0000001f0c2c7223 */ /* 0x080fe20000010023 */
[----:B------:R-:W-:Y:S01]  /*8b10*/  F2FP.SATFINITE.E4M3.F32.PACK_AB_MERGE_C R12, R45, R42, RZ ;  /* 0x0000002a2d0c723e */ /* 0x000fe200048070ff */
[----:B------:R-:W-:Y:S01]  /*8b20*/  FFMA.FTZ R37, R8, R31, -R37 ;  /* 0x0000001f08257223 */ /* 0x000fe20000010825 */
[----:B------:R-:W-:Y:S01]  /*8b30*/  F2FP.F16.E4M3.UNPACK_B R35, R7 ;  /* 0x00000007ff23723e */ /* 0x000fe200020006ff */
[-C--:B------:R-:W-:Y:S01]  /*8b40*/  FFMA.FTZ R101, R34, R33.reuse, R101 ;  /* 0x0000002122657223 */ /* 0x080fe20000010065 */
[----:B------:R-:W-:Y:S01]  /*8b50*/  FFMA.FTZ R10, R10, R33, -R47 ;  /* 0x000000210a0a7223 */ /* 0x000fe2000001082f */
[----:B------:R-:W-:Y:S01]  /*8b60*/  F2FP.SATFINITE.E4M3.F32.PACK_AB_MERGE_C R8, R43, R40, RZ ;  /* 0x000000282b08723e */ /* 0x000fe200048070ff */
[----:B------:R-:W-:Y:S01]  /*8b70*/  HADD2.F32 R33, -RZ, R32.H0_H0 ;  /* 0x20000020ff217230 */ /* 0x000fe20000004100 */
[----:B------:R-:W-:Y:S01]  /*8b80*/  F2FP.SATFINITE.E4M3.F32.PACK_AB_MERGE_C R12, R41, R38, R12 ;  /* 0x00000026290c723e */ /* 0x000fe2000480700c */
[----:B------:R-:W-:Y:S01]  /*8b90*/  HADD2.F32 R38, -RZ, R35.H0_H0 ;  /* 0x20000023ff267230 */ /* 0x000fe20000004100 */
[----:B------:R-:W-:Y:S01]  /*8ba0*/  F2FP.F16.E4M3.UNPACK_B R34, R6 ;  /* 0x00000006ff22723e */ /* 0x000fe200020006ff */
[----:B------:R-:W-:Y:S01]  /*8bb0*/  HADD2.F32 R31, -RZ, R14.H0_H0 ;  /* 0x2000000eff1f7230 */ /* 0x000fe20000004100 */
[----:B------:R-:W-:Y:S01]  /*8bc0*/  F2FP.SATFINITE.E4M3.F32.PACK_AB_MERGE_C R8, R39, R36, R8 ;  /* 0x000000242708723e */ /* 0x000fe20004807008 */
[----:B------:R-:W-:-:S02]  /*8bd0*/  HADD2.F32 R32, -RZ, R32.H1_H1 ;  /* 0x30000020ff207230 */ /* 0x000fc40000004100 */
[-C--:B------:R-:W-:Y:S01]  /*8be0*/  FMUL.FTZ R40, R33, R38.reuse ;  /* 0x0000002621287220 */ /* 0x080fe20000410000 */
        /* <DEDUP_REMOVED lines=15> */
[----:B------:R-:W-:Y:S01]  /*8ce0*/  F2FP.F16.E4M3.UNPACK_B R6, R6.H1 ;  /* 0x00000006ff06723e */ /* 0x000fe200030006ff */
[----:B------:R-:W-:Y:S01]  /*8cf0*/  HADD2.F32 R14, -RZ, R13.H0_H0 ;  /* 0x2000000dff0e7230 */ /* 0x000fe20000004100 */
[----:B------:R-:W-:Y:S01]  /*8d00*/  F2FP.SATFINITE.E4M3.F32.PACK_AB_MERGE_C R101, R101, R44, R105 ;  /* 0x0000002c6565723e */ /* 0x000fe20004807069 */
[----:B------:R-:W-:Y:S01]  /*8d10*/  HADD2.F32 R32, -RZ, R33.H0_H0 ;  /* 0x20000021ff207230 */ /* 0x000fe20000004100 */
[----:B------:R-:W-:Y:S01]  /*8d20*/  F2FP.SATFINITE.E4M3.F32.PACK_AB_MERGE_C R46, R95, R46, RZ ;  /* 0x0000002e5f2e723e */ /* 0x000fe200048070ff */
[----:B------:R-:W-:Y:S01]  /*8d30*/  HADD2.F32 R13, -RZ, R13.H1_H1 ;  /* 0x3000000dff0d7230 */ /* 0x000fe20000004100 */
[----:B------:R-:W-:Y:S01]  /*8d40*/  F2FP.F16.E4M3.UNPACK_B R35, R5.H1 ;  /* 0x00000005ff23723e */ /* 0x000fe200030006ff */
[----:B------:R-:W-:-:S02]  /*8d50*/  HADD2.F32 R34, -RZ, R33.H1_H1 ;  /* 0x30000021ff227230 */ /* 0x000fc40000004100 */
[-C--:B------:R-:W-:Y:S01]  /*8d60*/  FMUL.FTZ R36, R14, R32.reuse ;  /* 0x000000200e247220 */ /* 0x080fe20000410000 */
[----:B------:R-:W-:Y:S02]  /*8d70*/  HADD2.F32 R9, -RZ, R9.H1_H1 ;  /* 0x30000009ff097230 */ /* 0x000fe40000004100 */
[----:B------:R-:W-:Y:S01]  /*8d80*/  FMUL.FTZ R33, R7, R32 ;  /* 0x0000002007217220 */ /* 0x000fe20000410000 */
[--C-:B------:R-:W-:Y:S01]  /*8d90*/  HADD2.F32 R31, -RZ, R6.reuse.H0_H0 ;  /* 0x20000006ff1f7230 */ /* 0x100fe20000004100 */
[----:B------:R-:W-:Y:S01]  /*8da0*/  F2FP.SATFINITE.E4M3.F32.PACK_AB_MERGE_C R10, R10, R37, R46 ;  /* 0x000000250a0a723e */ /* 0x000fe2000480702e */
[----:B------:R-:W-:Y:S02]  /*8db0*/  HADD2.F32 R32, -RZ, R6.H1_H1 ;  /* 0x30000006ff207230 */ /* 0x000fe40000004100 */
[-C--:B------:R-:W-:Y:S01]  /*8dc0*/  FMUL.FTZ R6, R13, R34.reuse ;  /* 0x000000220d067220 */ /* 0x080fe20000410000 */
[C---:B------:R-:W-:Y:S01]  /*8dd0*/  FMUL.FTZ R34, R9.reuse, R34 ;  /* 0x0000002209227220 */ /* 0x040fe20000410000 */
[----:B------:R-:W-:Y:S01]  /*8de0*/  FFMA.FTZ R43, R14, R31, R33 ;  /* 0x0000001f0e2b7223 */ /* 0x000fe20000010021 */
[----:B------:R-:W-:Y:S01]  /*8df0*/  F2FP.F16.E4M3.UNPACK_B R14, R15 ;  /* 0x0000000fff0e723e */ /* 0x000fe200020006ff */
[-C--:B------:R-:W-:Y:S01]  /*8e00*/  FFMA.FTZ R45, R9, R32.reuse, -R6 ;  /* 0x00000020092d7223 */ /* 0x080fe20000010806 */
[----:B------:R-:W-:Y:S01]  /*8e10*/  FFMA.FTZ R44, R13, R32, R34 ;  /* 0x000000200d2c7223 */ /* 0x000fe20000010022 */
[----:B------:R-:W-:Y:S01]  /*8e20*/  F2FP.F16.E4M3.UNPACK_B R34, R5 ;  /* 0x00000005ff22723e */ /* 0x000fe200020006ff */
[----:B------:R-:W-:Y:S01]  /*8e30*/  FFMA.FTZ R42, R7, R31, -R36 ;  /* 0x0000001f072a7223 */ /* 0x000fe20000010824 */
[----:B------:R-:W-:Y:S01]  /*8e40*/  F2FP.F16.E4M3.UNPACK_B R6, R11 ;  /* 0x0000000bff06723e */ /* 0x000fe200020006ff */
        /* <DEDUP_REMOVED lines=17> */
[-C--:B------:R-:W-:Y:S01]  /*8f60*/  FFMA.FTZ R46, R7, R32.reuse, -R46 ;  /* 0x00000020072e7223 */ /* 0x080fe2000001082e */
[----:B------:R-:W-:Y:S01]  /*8f70*/  FFMA.FTZ R36, R13, R32, R36 ;  /* 0x000000200d247223 */ /* 0x000fe20000010024 */
[----:B------:R-:W-:Y:S02]  /*8f80*/  HADD2.F32 R32, -RZ, R35.H1_H1 ;  /* 0x30000023ff207230 */ /* 0x000fe40000004100 */
[-C--:B------:R-:W-:Y:S01]  /*8f90*/  FFMA.FTZ R37, R4, R33.reuse, R37 ;  /* 0x0000002104257223 */ /* 0x080fe20000010025 */
[----:B------:R-:W-:Y:S02]  /*8fa0*/  HADD2.F32 R11, -RZ, R11.H1_H1 ;  /* 0x3000000bff0b7230 */ /* 0x000fe40000004100 */
[----:B------:R-:W-:Y:S01]  /*8fb0*/  FFMA.FTZ R94, R9, R33, -R94 ;  /* 0x00000021095e7223 */ /* 0x000fe2000001085e */
[----:B------:R-:W-:Y:S01]  /*8fc0*/  HADD2.F32 R14, -RZ, R14.H1_H1 ;  /* 0x3000000eff0e7230 */ /* 0x000fe20000004100 */
[----:B------:R-:W-:Y:S01]  /*8fd0*/  F2FP.SATFINITE.E4M3.F32.PACK_AB_MERGE_C R42, R45, R42, RZ ;  /* 0x0000002a2d2a723e */ /* 0x000fe200048070ff */
[----:B------:R-:W-:-:S02]  /*8fe0*/  HADD2.F32 R7, -RZ, R34.H1_H1 ;  /* 0x30000022ff077230 */ /* 0x000fc40000004100 */
[-C--:B------:R-:W-:Y:S01]  /*8ff0*/  FMUL.FTZ R34, R15, R32.reuse ;  /* 0x000000200f227220 */ /* 0x080fe20000410000 */
[----:B------:R-:W-:Y:S02]  /*9000*/  HADD2.F32 R4, -RZ, R31.H1_H1 ;  /* 0x3000001fff047230 */ /* 0x000fe40000004100 */
[C---:B------:R-:W-:Y:S01]  /*9010*/  FMUL.FTZ R32, R11.reuse, R32 ;  /* 0x000000200b207220 */ /* 0x040fe20000410000 */
[----:B------:R-:W-:Y:S02]  /*9020*/  HADD2.F32 R6, -RZ, R6.H1_H1 ;  /* 0x30000006ff067230 */ /* 0x000fe40000004100 */
[-C--:B------:R-:W-:Y:S01]  /*9030*/  FMUL.FTZ R9, R14, R7.reuse ;  /* 0x000000070e097220 */ /* 0x080fe20000410000 */
[----:B------:R-:W-:Y:S02]  /*9040*/  HADD2.F32 R5, -RZ, R5.H1_H1 ;  /* 0x30000005ff057230 */ /* 0x000fe40000004100 */
[-C--:B------:R-:W-:Y:S01]  /*9050*/  FFMA.FTZ R11, R11, R4.reuse, -R34 ;  /* 0x000000040b0b7223 */ /* 0x080fe20000010822 */
[----:B------:R-:W-:Y:S01]  /*9060*/  FFMA.FTZ R32, R15, R4, R32 ;  /* 0x000000040f207223 */ /* 0x000fe20000010020 */
[C---:B------:R-:W-:Y:S01]  /*9070*/  FMUL.FTZ R7, R6.reuse, R7 ;  /* 0x0000000706077220 */ /* 0x040fe20000410000 */
[----:B------:R-:W-:Y:S01]  /*9080*/  F2FP.SATFINITE.E4M3.F32.PACK_AB_MERGE_C R39, R39, R40, R42 ;  /* 0x000000282727723e */ /* 0x000fe2000480702a */
[-C--:B------:R-:W-:Y:S01]  /*9090*/  FFMA.FTZ R9, R6, R5.reuse, -R9 ;  /* 0x0000000506097223 */ /* 0x080fe20000010809 */
[----:B------:R-:W-:Y:S01]  /*90a0*/  F2FP.SATFINITE.E4M3.F32.PACK_AB_MERGE_C R11, R11, R94, RZ ;  /* 0x0000005e0b0b723e */ /* 0x000fe200048070ff */
[----:B------:R-:W-:Y:S01]  /*90b0*/  FFMA.FTZ R7, R14, R5, R7 ;  /* 0x000000050e077223 */ /* 0x000fe20000010007 */
[----:B------:R-:W-:Y:S01]  /*90c0*/  F2FP.SATFINITE.E4M3.F32.PACK_AB_MERGE_C R43, R44, R43, RZ ;  /* 0x0000002b2c2b723e */ /* 0x000fe200048070ff */
[----:B------:R-:W-:Y:S01]  /*90d0*/  IMAD.MOV.U32 R14, RZ, RZ, R101 ;  /* 0x000000ffff0e7224 */ /* 0x000fe200078e0065 */
[----:B------:R-:W-:-:S02]  /*90e0*/  F2FP.SATFINITE.E4M3.F32.PACK_AB_MERGE_C R32, R32, R37, RZ ;  /* 0x000000252020723e */ /* 0x000fc400048070ff */
[----:B------:R-:W-:Y:S01]  /*90f0*/  F2FP.SATFINITE.E4M3.F32.PACK_AB_MERGE_C R11, R9, R46, R11 ;  /* 0x0000002e090b723e */ /* 0x000fe2000480700b */
[----:B------:R-:W-:Y:S01]  /*9100*/  IMAD.MOV.U32 R9, RZ, RZ, R39 ;  /* 0x000000ffff097224 */ /* 0x000fe200078e0027 */
[----:B------:R-:W-:Y:S02]  /*9110*/  F2FP.SATFINITE.E4M3.F32.PACK_AB_MERGE_C R13, R41, R38, R43 ;  /* 0x00000026290d723e */ /* 0x000fe4000480702b */
[----:B------:R-:W-:-:S07]  /*9120*/  F2FP.SATFINITE.E4M3.F32.PACK_AB_MERGE_C R15, R7, R36, R32 ;  /* 0x00000024070f723e */ /* 0x000fce0004807020 */
.L_x_5275:
[----:B------:R-:W-:Y:S05]  /*9130*/  BSYNC B1 ;  /* 0x0000000000017941 */ /* 0x000fea0003800000 */
.L_x_5274:
[----:B0-----:R0:W-:Y:S01]  /*9140*/  ST.E.128 desc[UR42][R28.64], R8 ;  /* 0x000000081c007985 */ /* 0x0011e2000c101d2a */
[----:B------:R-:W-:-:S13]  /*9150*/  ISETP.GE.AND P3, PT, R30, R103, PT ;  /* 0x000000671e00720c */ /* 0x000fda0003f66270 */
[----:B------:R-:W-:Y:S05]  /*9160*/  @P3 BRA `(.L_x_5237) ;  /* 0x0000000400283947 */ /* 0x000fea0003800000 */
[----:B------:R-:W-:-:S04]  /*9170*/  IADD3 R4, P3, R99, R30, RZ ;  /* 0x0000001e63047210 */ /* 0x000fc80007f7e0ff */
[----:B------:R-:W-:-:S05]  /*9180*/  LEA.HI.X.SX32 R5, R30, R97, 0x1, P3 ;  /* 0x000000611e057211 */ /* 0x000fca00018f0eff */
[----:B--2---:R2:W-:Y:S01]  /*9190*/  ST.E.128 desc[UR42][R4.64], R12 ;  /* 0x0000000c04007985 */ /* 0x0045e2000c101d2a */
[----:B------:R-:W-:Y:S05]  /*91a0*/  BRA `(.L_x_5237) ;  /* 0x0000000400187947 */ /* 0x000fea0003800000 */
.L_x_5229:
[----:B------:R-:W-:-:S06]  /*91b0*/  UISETP.NE.AND UP0, UPT, UR40, 0x3, UPT ;  /* 0x000000032800788c */ /* 0x000fcc000bf05270 */
[----:B------:R-:W-:-:S13]  /*91c0*/  PLOP3.LUT P2, PT, PT, PT, UP0, 0x80, 0x0 ;  /* 0x000000000000781c */ /* 0x000fda0003f4f008 */
[----:B------:R-:W-:Y:S05]  /*91d0*/  @!P2 BRA `(.L_x_5276) ;  /* 0x000000000004a947 */ /* 0x000fea0003800000 */
[----:B------:R-:W-:Y:S01]  /*91e0*/  BPT.TRAP 0x1 ;  /* 0x000000040000795c */ /* 0x000fe20000300000 */
.L_x_5276:
[----:B------:R-:W-:Y:S01]  /*91f0*/  IMAD R82, R200, 0x8, R16 ;  /* 0x00000008c8527824 */ /* 0x000fe200078e0210 */
[----:B------:R-:W-:Y:S01]  /*9200*/  SHF.L.U32 R93, R210, 0x1f, RZ ;  /* 0x0000001fd25d7819 */ /* 0x000fe200000006ff */
[----:B------:R-:W-:Y:S01]  /*9210*/  BSSY B1, `(.L_x_5277) ;  /* 0x0000004000017945 */ /* 0x000fe20003800000 */
[----:B------:R-:W-:Y:S02]  /*9220*/  SHF.R.S32.HI R90, RZ, 0x1f, R89 ;  /* 0x0000001fff5a7819 */ /* 0x000fe40000011459 */
[----:B------:R-:W0:Y:S02]  /*9230*/  SYNCS.PHASECHK.TRANS64.TRYWAIT P3, [R82+URZ+0x2a890], R93 ;  /* 0x02a8905d520075a7 */ /* 0x000e24000806017f */
[----:B0-----:R-:W-:Y:S05]  /*9240*/  @!P3 BRA `(.L_x_5278) ;  /* 0x0000020c000cb947 */ /* 0x001fea0003800000 */
.L_x_5606:
[----:B------:R-:W-:Y:S05]  /*9250*/  BSYNC B1 ;  /* 0x0000000000017941 */ /* 0x000fea0003800000 */
.L_x_5277:
        /* <DEDUP_REMOVED lines=20> */
[----:B------:R-:W-:Y:S02]  /*93a0*/  IADD3.X R13, R5, UR7, R7, P3, !PT ;  /* 0x00000007050d7c10 */ /* 0x000fe40009ffe407 */
[----:B------:R-:W-:Y:S01]  /*93b0*/  ISETP.GT.AND P3, PT, R92, R211, PT ;  /* 0x000000d35c00720c */ /* 0x000fe20003f64270 */
[----:B------:R-:W-:-:S12]  /*93c0*/  BRA.DIV UR4, `(.L_x_5279) ;  /* 0x0000020a04c07947 */ /* 0x000fd8000b800000 */
[----:B------:R1:W2:Y:S04]  /*93d0*/  SHFL.IDX PT, R28, R13, RZ, 0x1e1f ;  /* 0x001e1fff0d1c7589 */ /* 0x0002a800000e0000 */
[----:B------:R1:W3:Y:S02]  /*93e0*/  SHFL.IDX PT, R14, R4, RZ, 0x1e1f ;  /* 0x001e1fff040e7589 */ /* 0x0002e400000e0000 */
.L_x_5610:
[----:B------:R-:W-:Y:S05]  /*93f0*/  @!P3 BRA `(.L_x_5237) ;  /* 0x000000000084b947 */ /* 0x000fea0003800000 */
[----:B------:R-:W-:Y:S02]  /*9400*/  ULDC UR4, c[0x0][0x2f4] ;  /* 0x0000bd0000047ab9 */ /* 0x000fe40000000800 */
[----:B------:R-:W-:-:S13]  /*9410*/  ISETP.GE.AND P5, PT, R18, UR4, PT ;  /* 0x0000000412007c0c */ /* 0x000fda000bfa6270 */
[----:B-1----:R-:W1:Y:S01]  /*9420*/  @!P5 LDS.128 R4, [R86+0x1e400] ;  /* 0x01e400005604d984 */ /* 0x002e620000000c00 */
[----:B---3--:R-:W-:-:S05]  /*9430*/  @!P5 IADD3 R12, P3, R18, R14, RZ ;  /* 0x0000000e120cd210 */ /* 0x008fca0007f7e0ff */
[----:B--2---:R-:W-:Y:S01]  /*9440*/  @!P5 IMAD.X R13, R28, 0x1, R19, P3 ;  /* 0x000000011c0dd824 */ /* 0x004fe200018e0613 */
[----:B------:R-:W-:-:S13]  /*9450*/  ISETP.GE.AND P3, PT, R208, UR4, PT ;  /* 0x00000004d0007c0c */ /* 0x000fda000bf66270 */
[----:B------:R-:W-:-:S05]  /*9460*/  @!P3 IADD3 R10, P4, R208, R14, RZ ;  /* 0x0000000ed00ab210 */ /* 0x000fca0007f9e0ff */
[----:B------:R-:W-:Y:S01]  /*9470*/  @!P3 IMAD.X R11, R28, 0x1, R221, P4 ;  /* 0x000000011c0bb824 */ /* 0x000fe200020e06dd */
[----:B------:R-:W-:-:S13]  /*9480*/  ISETP.GE.AND P4, PT, R205, UR4, PT ;  /* 0x00000004cd007c0c */ /* 0x000fda000bf86270 */
[----:B------:R-:W-:Y:S01]  /*9490*/  @!P4 IADD3 R8, P6, R205, R14, RZ ;  /* 0x0000000ecd08c210 */ /* 0x000fe20007fde0ff */
[----:B-1----:R1:W-:Y:S01]  /*94a0*/  @!P5 ST.E.128 desc[UR42][R12.64], R4 ;  /* 0x000000040c00d985 */ /* 0x0023e2000c101d2a */
[----:B------:R-:W-:-:S03]  /*94b0*/  ISETP.GE.AND P5, PT, R80, UR4, PT ;  /* 0x0000000450007c0c */ /* 0x000fc6000bfa6270 */
[----:B------:R-:W-:-:S10]  /*94c0*/  @!P4 IMAD.X R9, R28, 0x1, R220, P6 ;  /* 0x000000011c09c824 */ /* 0x000fd400030e06dc */
[----:B------:R-:W2:Y:S01]  /*94d0*/  @!P5 LDS.128 R4, [R85+0x1e400] ;  /* 0x01e400005504d984 */ /* 0x000ea20000000c00 */
[----:B------:R-:W-:-:S05]  /*94e0*/  @!P5 IMAD.SHL.U32 R15, R213, 0x10, RZ ;  /* 0x00000010d50fd824 */ /* 0x000fca00078e00ff */
[----:B-1----:R-:W-:-:S04]  /*94f0*/  @!P5 IADD3 R12, P6, R15, R14, RZ ;  /* 0x0000000e0f0cd210 */ /* 0x002fc80007fde0ff */
[----:B------:R-:W-:-:S05]  /*9500*/  @!P5 LEA.HI.X.SX32 R13, R15, R28, 0x1, P6 ;  /* 0x0000001c0f0dd211 */ /* 0x000fca00030f0eff */
[----:B--2---:R1:W-:Y:S01]  /*9510*/  @!P5 ST.E.128 desc[UR42][R12.64], R4 ;  /* 0x000000040c00d985 */ /* 0x0043e2000c101d2a */
[----:B------:R-:W-:-:S13]  /*9520*/  ISETP.GE.AND P5, PT, R79, UR4, PT ;  /* 0x000000044f007c0c */ /* 0x000fda000bfa6270 */
[----:B------:R-:W2:Y:S01]  /*9530*/  @!P5 LDS.128 R4, [R86+0x20400] ;  /* 0x020400005604d984 */ /* 0x000ea20000000c00 */
[----:B------:R-:W-:-:S05]  /*9540*/  @!P5 IMAD.SHL.U32 R15, R214, 0x10, RZ ;  /* 0x00000010d60fd824 */ /* 0x000fca00078e00ff */
[----:B-1----:R-:W-:-:S04]  /*9550*/  @!P5 IADD3 R12, P6, R15, R14, RZ ;  /* 0x0000000e0f0cd210 */ /* 0x002fc80007fde0ff */
[----:B------:R-:W-:-:S05]  /*9560*/  @!P5 LEA.HI.X.SX32 R13, R15, R28, 0x1, P6 ;  /* 0x0000001c0f0dd211 */ /* 0x000fca00030f0eff */
[----:B--2---:R1:W-:Y:S01]  /*9570*/  @!P5 ST.E.128 desc[UR42][R12.64], R4 ;  /* 0x000000040c00d985 */ /* 0x0043e2000c101d2a */
[----:B------:R-:W-:-:S03]  /*9580*/  ISETP.GE.AND P5, PT, R209, UR4, PT ;  /* 0x00000004d1007c0c */ /* 0x000fc6000bfa6270 */
[----:B------:R-:W2:Y:S10]  /*9590*/  @!P3 LDS.128 R4, [R85+0x20400] ;  /* 0x020400005504b984 */ /* 0x000eb40000000c00 */
[----:B-1----:R-:W-:-:S05]  /*95a0*/  @!P5 IADD3 R12, P6, R209, R14, RZ ;  /* 0x0000000ed10cd210 */ /* 0x002fca0007fde0ff */
[----:B------:R-:W-:Y:S01]  /*95b0*/  @!P5 IMAD.X R13, R28, 0x1, R219, P6 ;  /* 0x000000011c0dd824 */ /* 0x000fe200030e06db */
[----:B--2---:R-:W-:Y:S04]  /*95c0*/  @!P3 ST.E.128 desc[UR42][R10.64], R4 ;  /* 0x000000040a00b985 */ /* 0x004fe8000c101d2a */
[----:B------:R-:W1:Y:S04]  /*95d0*/  @!P4 LDS.128 R4, [R86+0x22400] ;  /* 0x022400005604c984 */ /* 0x000e680000000c00 */
[----:B-1----:R-:W-:Y:S04]  /*95e0*/  @!P4 ST.E.128 desc[UR42][R8.64], R4 ;  /* 0x000000040800c985 */ /* 0x002fe8000c101d2a */
[----:B------:R-:W1:Y:S04]  /*95f0*/  @!P5 LDS.128 R4, [R85+0x22400] ;  /* 0x022400005504d984 */ /* 0x000e680000000c00 */
[----:B-1----:R4:W-:Y:S02]  /*9600*/  @!P5 ST.E.128 desc[UR42][R12.64], R4 ;  /* 0x000000040c00d985 */ /* 0x0029e4000c101d2a */
.L_x_5237:
[----:B------:R-:W-:Y:S05]  /*9610*/  BSYNC B0 ;  /* 0x0000000000007941 */ /* 0x000fea0003800000 */
.L_x_5228:
[----:B012-4-:R-:W0:Y:S01]  /*9620*/  S2R R4, SR_TID.X ;  /* 0x0000000000047919 */ /* 0x017e220000002100 */
        /* <DEDUP_REMOVED lines=9> */
[----:B0-----:R-:W-:-:S13]  /*96c0*/  LOP3.LUT P3, RZ, R4, 0x7f, RZ, 0xc0, !PT ;  /* 0x0000007f04ff7812 */ /* 0x001fda000786c0ff */
[----:B------:R-:W-:-:S05]  /*96d0*/  @!P3 VIADD R4, R82, 0x2a8a0 ;  /* 0x0002a8a05204b836 */ /* 0x000fca0000000000 */
[----:B------:R-:W-:-:S04]  /*96e0*/  @!P3 PRMT R4, RZ, 0x654, R4 ;  /* 0x00000654ff04b816 */ /* 0x000fc80000000004 */
[----:B------:R1:W-:Y:S01]  /*96f0*/  @!P3 SYNCS.ARRIVE.TRANS64.RED.A1T0 RZ, [R4+URZ], RZ ;  /* 0x000000ff04ffb9a7 */ /* 0x0003e2000810043f */
[----:B------:R-:W-:Y:S05]  /*9700*/  @!P2 BRA `(.L_x_5281) ;  /* 0x000000000004a947 */ /* 0x000fea0003800000 */
[----:B------:R-:W-:Y:S01]  /*9710*/  BPT.TRAP 0x1 ;  /* 0x000000040000795c */ /* 0x000fe20000300000 */
.L_x_5281:
[----:B------:R-:W-:Y:S05]  /*9720*/  BSYNC B0 ;  /* 0x0000000000007941 */ /* 0x000fea0003800000 */
.L_x_5280:
[----:B------:R-:W0:Y:S01]  /*9730*/  SYNCS.PHASECHK.TRANS64.TRYWAIT P2, [R82+URZ+0x2a8b0], R93 ;  /* 0x02a8b05d520075a7 */ /* 0x000e22000804017f */
[----:B------:R-:W-:Y:S04]  /*9740*/  BSSY B0, `(.L_x_5282) ;  /* 0x0000002000007945 */ /* 0x000fe80003800000 */
[----:B0-----:R-:W-:Y:S05]  /*9750*/  @!P2 BRA `(.L_x_5283) ;  /* 0x000002080020a947 */ /* 0x001fea0003800000 */
.L_x_5611:
[----:B------:R-:W-:Y:S05]  /*9760*/  BSYNC B0 ;  /* 0x0000000000007941 */ /* 0x000fea0003800000 */
.L_x_5282:
[----:B------:R-:W-:Y:S01]  /*9770*/  ULDC.64 UR4, c[0x0][0x328] ;  /* 0x0000ca0000047ab9 */ /* 0x000fe20000000a00 */
[----:B------:R-:W-:Y:S01]  /*9780*/  ULDC.64 UR6, c[0x0][0x318] ;  /* 0x0000c60000067ab9 */ /* 0x000fe20000000a00 */
[----:B------:R-:W-:Y:S01]  /*9790*/  IMAD R90, R90, UR4, RZ ;  /* 0x000000045a5a7c24 */ /* 0x000fe2000f8e02ff */
[----:B------:R-:W-:Y:S01]  /*97a0*/  BSSY B0, `(.L_x_5284) ;  /* 0x0000034000007945 */ /* 0x000fe20003800000 */
[----:B-1----:R-:W-:-:S04]  /*97b0*/  IMAD.WIDE.U32 R4, R89, UR4, RZ ;  /* 0x0000000459047c25 */ /* 0x002fc8000f8e00ff */
        /* <DEDUP_REMOVED lines=13> */
[----:B------:R1:W2:Y:S01]  /*9890*/  SHFL.IDX PT, R31, R4, RZ, 0x1e1f ;  /* 0x001e1fff041f7589 */ /* 0x0002a200000e0000 */
[----:B------:R-:W-:-:S03]  /*98a0*/  ISETP.GT.AND P2, PT, R92, R211, PT ;  /* 0x000000d35c00720c */ /* 0x000fc60003f44270 */
[----:B------:R1:W4:Y:S10]  /*98b0*/  SHFL.IDX PT, R30, R5, RZ, 0x1e1f ;  /* 0x001e1fff051e7589 */ /* 0x00033400000e0000 */
[----:B-1----:R-:W-:Y:S05]  /*98c0*/  @!P2 BRA `(.L_x_5285) ;  /* 0x000000000084a947 */ /* 0x002fea0003800000 */
[----:B------:R-:W-:Y:S02]  /*98d0*/  ULDC UR4, c[0x0][0x2f4] ;  /* 0x0000bd0000047ab9 */ /* 0x000fe40000000800 */
[----:B------:R-:W-:-:S13]  /*98e0*/  ISETP.GE.AND P5, PT, R18, UR4, PT ;  /* 0x0000000412007c0c */ /* 0x000fda000bfa6270 */
[----:B------:R-:W1:Y:S01]  /*98f0*/  @!P5 LDS.128 R4, [R86+0xc400] ;  /* 0x00c400005604d984 */ /* 0x000e620000000c00 */
[----:B--2---:R-:W-:-:S05]  /*9900*/  @!P5 IADD3 R12, P2, R18, R31, RZ ;  /* 0x0000001f120cd210 */ /* 0x004fca0007f5e0ff */
[----:B----4-:R-:W-:Y:S01]  /*9910*/  @!P5 IMAD.X R13, R30, 0x1, R19, P2 ;  /* 0x000000011e0dd824 */ /* 0x010fe200010e0613 */
[----:B------:R-:W-:-:S13]  /*9920*/  ISETP.GE.AND P2, PT, R208, UR4, PT ;  /* 0x00000004d0007c0c */ /* 0x000fda000bf46270 */
[----:B------:R-:W-:-:S05]  /*9930*/  @!P2 IADD3 R10, P4, R208, R31, RZ ;  /* 0x0000001fd00aa210 */ /* 0x000fca0007f9e0ff */
[----:B------:R-:W-:Y:S01]  /*9940*/  @!P2 IMAD.X R11, R30, 0x1, R221, P4 ;  /* 0x000000011e0ba824 */ /* 0x000fe200020e06dd */
[----:B------:R-:W-:-:S13]  /*9950*/  ISETP.GE.AND P4, PT, R205, UR4, PT ;  /* 0x00000004cd007c0c */ /* 0x000fda000bf86270 */
[----:B------:R-:W-:Y:S01]  /*9960*/  @!P4 IADD3 R8, P6, R205, R31, RZ ;  /* 0x0000001fcd08c210 */ /* 0x000fe20007fde0ff */
[----:B-1----:R-:W-:Y:S01]  /*9970*/  @!P5 ST.E.128 desc[UR42][R12.64], R4 ;  /* 0x000000040c00d985 */ /* 0x002fe2000c101d2a */
[----:B------:R-:W-:-:S03]  /*9980*/  ISETP.GE.AND P5, PT, R80, UR4, PT ;  /* 0x0000000450007c0c */ /* 0x000fc6000bfa6270 */
[----:B------:R-:W-:-:S10]  /*9990*/  @!P4 IMAD.X R9, R30, 0x1, R220, P6 ;  /* 0x000000011e09c824 */ /* 0x000fd400030e06dc */
[----:B------:R-:W1:Y:S01]  /*99a0*/  @!P5 LDS.128 R4, [R85+0xc400] ;  /* 0x00c400005504d984 */ /* 0x000e620000000c00 */
[----:B------:R-:W-:-:S05]  /*99b0*/  @!P5 IMAD.SHL.U32 R15, R213, 0x10, RZ ;  /* 0x00000010d50fd824 */ /* 0x000fca00078e00ff */
[----:B---3--:R-:W-:-:S04]  /*99c0*/  @!P5 IADD3 R14, P6, R15, R31, RZ ;  /* 0x0000001f0f0ed210 */ /* 0x008fc80007fde0ff */
[----:B------:R-:W-:-:S05]  /*99d0*/  @!P5 LEA.HI.X.SX32 R15, R15, R30, 0x1, P6 ;  /* 0x0000001e0f0fd211 */ /* 0x000fca00030f0eff */
[----:B-1----:R-:W-:Y:S01]  /*99e0*/  @!P5 ST.E.128 desc[UR42][R14.64], R4 ;  /* 0x000000040e00d985 */ /* 0x002fe2000c101d2a */
[----:B------:R-:W-:-:S13]  /*99f0*/  ISETP.GE.AND P5, PT, R79, UR4, PT ;  /* 0x000000044f007c0c */ /* 0x000fda000bfa6270 */
[----:B------:R-:W1:Y:S01]  /*9a00*/  @!P5 LDS.128 R4, [R86+0xe400] ;  /* 0x00e400005604d984 */ /* 0x000e620000000c00 */
[----:B------:R-:W-:-:S05]  /*9a10*/  @!P5 IMAD.SHL.U32 R29, R214, 0x10, RZ ;  /* 0x00000010d61dd824 */ /* 0x000fca00078e00ff */
[----:B------:R-:W-:-:S04]  /*9a20*/  @!P5 IADD3 R28, P6, R29, R31, RZ ;  /* 0x0000001f1d1cd210 */ /* 0x000fc80007fde0ff */
[----:B------:R-:W-:-:S05]  /*9a30*/  @!P5 LEA.HI.X.SX32 R29, R29, R30, 0x1, P6 ;  /* 0x0000001e1d1dd211 */ /* 0x000fca00030f0eff */
[----:B-1----:R-:W-:Y:S01]  /*9a40*/  @!P5 ST.E.128 desc[UR42][R28.64], R4 ;  /* 0x000000041c00d985 */ /* 0x002fe2000c101d2a */
[----:B------:R-:W-:-:S03]  /*9a50*/  ISETP.GE.AND P5, PT, R209, UR4, PT ;  /* 0x00000004d1007c0c */ /* 0x000fc6000bfa6270 */
[----:B------:R-:W1:Y:S10]  /*9a60*/  @!P2 LDS.128 R4, [R85+0xe400] ;  /* 0x00e400005504a984 */ /* 0x000e740000000c00 */
[----:B------:R-:W-:-:S05]  /*9a70*/  @!P5 IADD3 R12, P6, R209, R31, RZ ;  /* 0x0000001fd10cd210 */ /* 0x000fca0007fde0ff */
[----:B------:R-:W-:Y:S01]  /*9a80*/  @!P5 IMAD.X R13, R30, 0x1, R219, P6 ;  /* 0x000000011e0dd824 */ /* 0x000fe200030e06db */
[----:B-1----:R-:W-:Y:S04]  /*9a90*/  @!P2 ST.E.128 desc[UR42][R10.64], R4 ;  /* 0x000000040a00a985 */ /* 0x002fe8000c101d2a */
[----:B------:R-:W1:Y:S04]  /*9aa0*/  @!P4 LDS.128 R4, [R86+0x10400] ;  /* 0x010400005604c984 */ /* 0x000e680000000c00 */
[----:B-1----:R-:W-:Y:S04]  /*9ab0*/  @!P4 ST.E.128 desc[UR42][R8.64], R4 ;  /* 0x000000040800c985 */ /* 0x002fe8000c101d2a */
[----:B------:R-:W1:Y:S04]  /*9ac0*/  @!P5 LDS.128 R4, [R85+0x10400] ;  /* 0x010400005504d984 */ /* 0x000e680000000c00 */
[----:B-1----:R1:W-:Y:S02]  /*9ad0*/  @!P5 ST.E.128 desc[UR42][R12.64], R4 ;  /* 0x000000040c00d985 */ /* 0x0023e4000c101d2a */
.L_x_5285:
[----:B------:R-:W-:Y:S05]  /*9ae0*/  BSYNC B0 ;  /* 0x0000000000007941 */ /* 0x000fea0003800000 */
.L_x_5284:
[----:B------:R-:W-:Y:S01]  /*9af0*/  @!PT LDS RZ, [RZ] ;  /* 0x00000000fffff984 */ /* 0x000fe20000000800 */
[----:B------:R-:W-:Y:S01]  /*9b00*/  @!PT LDS RZ, [RZ] ;  /* 0x00000000fffff984 */ /* 0x000fe20000000800 */
[----:B------:R-:W-:Y:S01]  /*9b10*/  @!PT LDS RZ, [RZ] ;  /* 0x00000000fffff984 */ /* 0x000fe20000000800 */
[----:B------:R-:W-:Y:S01]  /*9b20*/  @!PT LDS RZ, [RZ] ;  /* 0x00000000fffff984 */ /* 0x000fe20000000800 */
[----:B------:R5:W-:Y:S06]  /*9b30*/  MEMBAR.ALL.CTA ;  /* 0x0000000000007992 */ /* 0x000bec0000008000 */
[----:B-----5:R-:W5:Y:S01]  /*9b40*/  FENCE.VIEW.ASYNC.S ;  /* 0x00000000000073c6 */ /* 0x020f620000000000 */
[----:B------:R-:W-:Y:S02]  /*9b50*/  VIADD R200, R200, 0x1 ;  /* 0x00000001c8c87836 */ /* 0x000fe40000000000 */
[----:B0-----:R-:W-:Y:S01]  /*9b60*/  @!P3 VIADD R82, R82, 0x2a8c0 ;  /* 0x0002a8c05252b836 */ /* 0x001fe20000000000 */
[----:B-----5:R0:W-:Y:S02]  /*9b70*/  BAR.SYNC.DEFER_BLOCKING R65, 0x80 ;  /* 0x000200410000751d */ /* 0x0201e40000010000 */
[----:B------:R-:W-:-:S02]  /*9b80*/  ISETP.NE.AND P2, PT, R200, 0x2, PT ;  /* 0x00000002c800780c */ /* 0x000fc40003f45270 */
[----:B------:R-:W-:Y:S02]  /*9b90*/  @!P3 PRMT R82, RZ, 0x654, R82 ;  /* 0x00000654ff52b816 */ /* 0x000fe40000000052 */
[----:B-1----:R-:W-:Y:S02]  /*9ba0*/  SEL R5, RZ, 0x1, P2 ;  /* 0x00000001ff057807 */ /* 0x002fe40001000000 */
[----:B------:R-:W-:Y:S02]  /*9bb0*/  SEL R200, R200, RZ, P2 ;  /* 0x000000ffc8c87207 */ /* 0x000fe40001000000 */
[----:B------:R-:W-:Y:S01]  /*9bc0*/  LOP3.LUT R210, R210, R5, RZ, 0x3c, !PT ;  /* 0x00000005d2d27212 */ /* 0x000fe200078e3cff */
[----:B------:R0:W-:Y:S01]  /*9bd0*/  @!P3 SYNCS.ARRIVE.TRANS64.RED.A1T0 RZ, [R82+URZ], RZ ;  /* 0x000000ff52ffb9a7 */ /* 0x0001e2000810043f */
[----:B------:R-:W-:Y:S05]  /*9be0*/  @P1 BRA `(.L_x_5286) ;  /* 0xffffff8800e81947 */ /* 0x000fea000383ffff */
[----:B------:R-:W1:Y:S01]  /*9bf0*/  S2R R4, SR_TID.X ;  /* 0x0000000000047919 */ /* 0x000e620000002100 */
[----:B------:R-:W-:Y:S02]  /*9c00*/  PLOP3.LUT P0, PT, PT, PT, PT, 0x8, 0x0 ;  /* 0x000000000000781c */ /* 0x000fe40003f0e170 */
[----:B-1----:R-:W-:-:S04]  /*9c10*/  SHF.R.U32.HI R4, RZ, 0x7, R4 ;  /* 0x00000007ff047819 */ /* 0x002fc80000011604 */
[----:B------:R-:W-:-:S13]  /*9c20*/  ISETP.NE.AND P4, PT, R4, 0x1, PT ;  /* 0x000000010400780c */ /* 0x000fda0003f85270 */
[----:B------:R-:W-:Y:S06]  /*9c30*/  @!P4 BAR.ARV 0x9, 0x100 ;  /* 0x024400000000cb1d */ /* 0x000fec0000002000 */
.L_x_5223:
[----:B------:R-:W-:Y:S05]  /*9c40*/  @P0 BRA `(.L_x_5287) ;  /* 0x00000000000c0947 */ /* 0x000fea0003800000 */
[----:B------:R-:W1:Y:S01]  /*9c50*/  FENCE.VIEW.ASYNC.G ;  /* 0x00000000000073c6 */ /* 0x000e620000000100 */
[----:B------:R-:W-:Y:S05]  /*9c60*/  WARPSYNC.ALL ;  /* 0x0000000000007948 */ /* 0x000fea0003800000 */
[----:B-1----:R-:W-:Y:S06]  /*9c70*/  BAR.ARV 0xc, 0x180 ;  /* 0x0306000000007b1d */ /* 0x002fec0000002000 */
.L_x_5287:
[----:B------:R-:W-:Y:S01]  /*9c80*/  ULDC.64 UR6, c[0x0][0x998] ;  /* 0x0002660000067ab9 */ /* 0x000fe20000000a00 */
[----:B------:R-:W-:Y:S01]  /*9c90*/  ULDC.64 UR4, c[0x0][0x990] ;  /* 0x0002640000047ab9 */ /* 0x000fe20000000a00 */
[----:B------:R-:W-:Y:S02]  /*9ca0*/  ISETP.NE.U32.AND P1, PT, RZ, UR6, PT ;  /* 0x00000006ff007c0c */ /* 0x000fe4000bf25070 */
[----:B------:R-:W-:Y:S02]  /*9cb0*/  ISETP.NE.U32.AND P0, PT, RZ, UR4, PT ;  /* 0x00000004ff007c0c */ /* 0x000fe4000bf05070 */
[----:B------:R-:W-:Y:S02]  /*9cc0*/  ISETP.NE.AND.EX P1, PT, RZ, UR7, PT, P1 ;  /* 0x00000007ff007c0c */ /* 0x000fe4000bf25310 */
[----:B------:R-:W-:-:S11]  /*9cd0*/  ISETP.NE.AND.EX P0, PT, RZ, UR5, PT, P0 ;  /* 0x00000005ff007c0c */ /* 0x000fd6000bf05300 */
[----:B------:R-:W1:Y:S01]  /*9ce0*/  @P1 LDC.64 R8, c[0x0][0x9b8] ;  /* 0x00026e00ff081b82 */ /* 0x000e620000000a00 */
[--C-:B------:R-:W-:Y:S02]  /*9cf0*/  @P1 SHF.R.S32.HI R5, RZ, 0x1f, R23.reuse ;  /* 0x0000001fff051819 */ /* 0x100fe40000011417 */
[----:B------:R-:W-:Y:S02]  /*9d00*/  @P0 SHF.R.S32.HI R3, RZ, 0x1f, R23 ;  /* 0x0000001fff030819 */ /* 0x000fe40000011417 */
[----:B------:R-:W-:-:S03]  /*9d10*/  @P1 SHF.R.S32.HI R15, RZ, 0x1f, R22 ;  /* 0x0000001fff0f1819 */ /* 0x000fc60000011416 */
[----:B------:R-:W0:Y:S08]  /*9d20*/  @P0 LDC.64 R6, c[0x0][0x9a8] ;  /* 0x00026a00ff060b82 */ /* 0x000e300000000a00 */
[----:B------:R-:W2:Y:S08]  /*9d30*/  @P1 LDC.64 R10, c[0x0][0x9c0] ;  /* 0x00027000ff0a1b82 */ /* 0x000eb00000000a00 */
[----:B------:R-:W3:Y:S01]  /*9d40*/  @P0 LDC.64 R12, c[0x0][0x9b0] ;  /* 0x00026c00ff0c0b82 */ /* 0x000ee20000000a00 */
[----:B-1----:R-:W-:-:S02]  /*9d50*/  @P1 IMAD R2, R5, R8, RZ ;  /* 0x0000000805021224 */ /* 0x002fc400078e02ff */
[----:B------:R-:W-:-:S04]  /*9d60*/  @P1 IMAD.WIDE.U32 R4, R23, R8, RZ ;  /* 0x0000000817041225 */ /* 0x000fc800078e00ff */
[----:B------:R-:W-:Y:S02]  /*9d70*/  @P1 IMAD R9, R23, R9, R2 ;  /* 0x0000000917091224 */ /* 0x000fe400078e0202 */
[-C--:B0-----:R-:W-:Y:S02]  /*9d80*/  @P0 IMAD R0, R3, R6.reuse, RZ ;  /* 0x0000000603000224 */ /* 0x081fe400078e02ff */
        /* <DEDUP_REMOVED lines=25> */
[----:B-1----:R-:W-:Y:S01]  /*9f20*/  ISETP.NE.AND P1, PT, R2, 0x1, PT ;  /* 0x000000010200780c */ /* 0x002fe20003f25270 */
[----:B------:R-:W-:-:S12]  /*9f30*/  VIADD R2, R212, 0x7f ;  /* 0x0000007fd4027836 */ /* 0x000fd80000000000 */
        /* <DEDUP_REMOVED lines=21> */
.L_x_5290:
[----:B------:R-:W-:-:S13]  /*a090*/  ISETP.NE.AND P0, PT, R11, 0x1, PT ;  /* 0x000000010b00780c */ /* 0x000fda0003f05270 */
[----:B------:R-:W0:Y:S02]  /*a0a0*/  @P0 LDC.64 R4, c[0x0][0x9e8] ;  /* 0x00027a00ff040b82 */ /* 0x000e240000000a00 */
[----:B0-----:R-:W-:-:S05]  /*a0b0*/  @P0 IMAD.HI.U32 R4, R0, R4, RZ ;  /* 0x0000000400040227 */ /* 0x001fca00078e00ff */
[----:B------:R-:W-:-:S07]  /*a0c0*/  @P0 SHF.R.U32.HI R0, RZ, R5, R4 ;  /* 0x00000005ff000219 */ /* 0x000fce0000011604 */
.L_x_5291:
[----:B------:R-:W-:Y:S05]  /*a0d0*/  BSYNC B0 ;  /* 0x0000000000007941 */ /* 0x000fea0003800000 */
.L_x_5289:
[----:B------:R-:W-:-:S05]  /*a0e0*/  IMAD R0, R0, R11, R11 ;  /* 0x0000000b00007224 */ /* 0x000fca00078e020b */
[----:B------:R-:W-:-:S07]  /*a0f0*/  VIMNMX R3, R3, R0, PT ;  /* 0x0000000003037248 */ /* 0x000fce0003fe0100 */
.L_x_5288:
[----:B------:R-:W0:Y:S01]  /*a100*/  @P1 LDC R5, c[0x0][0x44c] ;  /* 0x00011300ff051b82 */ /* 0x000e220000000800 */
[----:B------:R-:W-:Y:S01]  /*a110*/  VIADD R3, R3, 0x7f ;  /* 0x0000007f03037836 */ /* 0x000fe20000000000 */
[----:B------:R-:W-:-:S04]  /*a120*/  ULDC UR4, c[0x0][0x9dc] ;  /* 0x0002770000047ab9 */ /* 0x000fc80000000800 */
[----:B------:R-:W-:Y:S02]  /*a130*/  SHF.R.S32.HI R0, RZ, 0x1f, R3 ;  /* 0x0000001fff007819 */ /* 0x000fe40000011403 */
[----:B------:R-:W1:Y:S02]  /*a140*/  @P1 LDC R7, c[0x0][0x450] ;  /* 0x00011400ff071b82 */ /* 0x000e640000000800 */
[----:B------:R-:W-:-:S04]  /*a150*/  LEA.HI R0, R0, R3, RZ, 0x7 ;  /* 0x0000000300007211 */ /* 0x000fc800078f38ff */
[----:B------:R-:W-:-:S04]  /*a160*/  SHF.R.S32.HI R0, RZ, 0x7, R0 ;  /* 0x00000007ff007819 */ /* 0x000fc80000011400 */
[----:B------:R-:W-:Y:S01]  /*a170*/  VIMNMX R89, R25, R0, PT ;  /* 0x0000000019597248 */ /* 0x000fe20003fe0100 */
        /* <DEDUP_REMOVED lines=16> */
.L_x_5294:
[----:B------:R-:W-:-:S13]  /*a280*/  ISETP.NE.AND P0, PT, R11, 0x1, PT ;  /* 0x000000010b00780c */ /* 0x000fda0003f05270 */
[----:B------:R-:W0:Y:S02]  /*a290*/  @P0 LDC.64 R4, c[0x0][0x9e8] ;  /* 0x00027a00ff040b82 */ /* 0x000e240000000a00 */
[----:B0-----:R-:W-:-:S05]  /*a2a0*/  @P0 IMAD.HI.U32 R4, R3, R4, RZ ;  /* 0x0000000403040227 */ /* 0x001fca00078e00ff */
[----:B------:R-:W-:-:S07]  /*a2b0*/  @P0 SHF.R.U32.HI R3, RZ, R5, R4 ;  /* 0x00000005ff030219 */ /* 0x000fce0000011604 */
.L_x_5295:
[----:B------:R-:W-:Y:S05]  /*a2c0*/  BSYNC B0 ;  /* 0x0000000000007941 */ /* 0x000fea0003800000 */
.L_x_5293:
[----:B------:R-:W-:-:S05]  /*a2d0*/  IMAD R3, R3, R11, RZ ;  /* 0x0000000b03037224 */ /* 0x000fca00078e02ff */
[----:B------:R-:W-:-:S07]  /*a2e0*/  VIMNMX R0, R0, R3, !PT ;  /* 0x0000000300007248 */ /* 0x000fce0007fe0100 */
.L_x_5292:
[----:B------:R-:W-:Y:S02]  /*a2f0*/  SHF.R.S32.HI R3, RZ, 0x1f, R0 ;  /* 0x0000001fff037819 */ /* 0x000fe40000011400 */
[----:B------:R-:W-:Y:S02]  /*a300*/  CS2R R120, SRZ ;  /* 0x0000000000787805 */ /* 0x000fe4000001ff00 */
[----:B------:R-:W-:Y:S02]  /*a310*/  PLOP3.LUT P0, PT, PT, PT, PT, 0x80, 0x0 ;  /* 0x000000000000781c */ /* 0x000fe40003f0f070 */
[----:B------:R-:W-:Y:S02]  /*a320*/  CS2R R26, SRZ ;  /* 0x00000000001a7805 */ /* 0x000fe4000001ff00 */
[----:B------:R-:W-:Y:S02]  /*a330*/  LEA.HI R3, R3, R0, RZ, 0x7 ;  /* 0x0000000003037211 */ /* 0x000fe400078f38ff */
[----:B------:R-:W-:-:S02]  /*a340*/  CS2R R114, SRZ ;  /* 0x0000000000727805 */ /* 0x000fc4000001ff00 */
[----:B------:R-:W-:Y:S02]  /*a350*/  CS2R R12, SRZ ;  /* 0x00000000000c7805 */ /* 0x000fe4000001ff00 */
[----:B------:R-:W-:Y:S02]  /*a360*/  CS2R R112, SRZ ;  /* 0x0000000000707805 */ /* 0x000fe4000001ff00 */
[----:B------:R-:W-:Y:S02]  /*a370*/  SHF.R.S32.HI R3, RZ, 0x7, R3 ;  /* 0x00000007ff037819 */ /* 0x000fe40000011403 */
[----:B------:R-:W-:Y:S01]  /*a380*/  CS2R R68, SRZ ;  /* 0x0000000000447805 */ /* 0x000fe2000001ff00 */
[----:B------:R-:W-:Y:S01]  /*a390*/  IMAD.MOV.U32 R111, RZ, RZ, RZ ;  /* 0x000000ffff6f7224 */ /* 0x000fe200078e00ff */
[----:B----4-:R-:W-:Y:S02]  /*a3a0*/  CS2R R30, SRZ ;  /* 0x00000000001e7805 */ /* 0x010fe4000001ff00 */
[----:B------:R-:W-:-:S02]  /*a3b0*/  VIMNMX R229, RZ, R3, !PT ;  /* 0x00000003ffe57248 */ /* 0x000fc40007fe0100 */
[----:B------:R-:W-:Y:S02]  /*a3c0*/  CS2R R10, SRZ ;  /* 0x00000000000a7805 */ /* 0x000fe4000001ff00 */
[----:B------:R-:W-:Y:S01]  /*a3d0*/  CS2R R104, SRZ ;  /* 0x0000000000687805 */ /* 0x000fe2000001ff00 */
[----:B------:R-:W-:Y:S01]  /*a3e0*/  IMAD.MOV.U32 R82, RZ, RZ, RZ ;  /* 0x000000ffff527224 */ /* 0x000fe200078e00ff */
[----:B------:R-:W-:Y:S02]  /*a3f0*/  ISETP.GT.AND P1, PT, R89, R229, PT ;  /* 0x000000e55900720c */ /* 0x000fe40003f24270 */
[----:B------:R-:W-:Y:S01]  /*a400*/  CS2R R44, SRZ ;  /* 0x00000000002c7805 */ /* 0x000fe2000001ff00 */
[----:B------:R-:W-:Y:S01]  /*a410*/  IMAD.MOV.U32 R91, RZ, RZ, RZ ;  /* 0x000000ffff5b7224 */ /* 0x000fe200078e00ff */
[----:B------:R-:W-:Y:S02]  /*a420*/  CS2R R34, SRZ ;  /* 0x0000000000227805 */ /* 0x000fe4000001ff00 */
[----:B------:R-:W-:-:S02]  /*a430*/  CS2R R8, SRZ ;  /* 0x0000000000087805 */ /* 0x000fc4000001ff00 */
[----:B------:R-:W-:Y:S01]  /*a440*/  CS2R R96, SRZ ;  /* 0x0000000000607805 */ /* 0x000fe2000001ff00 */
[----:B------:R-:W-:Y:S01]  /*a450*/  IMAD.MOV.U32 R102, RZ, RZ, RZ ;  /* 0x000000ffff667224 */ /* 0x000fe200078e00ff */
[----:B------:R-:W-:Y:S01]  /*a460*/  CS2R R42, SRZ ;  /* 0x00000000002a7805 */ /* 0x000fe2000001ff00 */
[----:B------:R-:W-:Y:S01]  /*a470*/  IMAD.MOV.U32 R67, RZ, RZ, RZ ;  /* 0x000000ffff437224 */ /* 0x000fe200078e00ff */
[----:B------:R-:W-:Y:S02]  /*a480*/  CS2R R92, SRZ ;  /* 0x00000000005c7805 */ /* 0x000fe4000001ff00 */
[----:B------:R-:W-:Y:S01]  /*a490*/  CS2R R4, SRZ ;  /* 0x0000000000047805 */ /* 0x000fe2000001ff00 */
[----:B------:R-:W-:Y:S01]  /*a4a0*/  IMAD.MOV.U32 R78, RZ, RZ, RZ ;  /* 0x000000ffff4e7224 */ /* 0x000fe200078e00ff */
[----:B------:R-:W-:Y:S01]  /*a4b0*/  CS2R R60, SRZ ;  /* 0x00000000003c7805 */ /* 0x000fe2000001ff00 */
[----:B------:R-:W-:Y:S01]  /*a4c0*/  IMAD.MOV.U32 R87, RZ, RZ, RZ ;  /* 0x000000ffff577224 */ /* 0x000fe200078e00ff */
[----:B------:R-:W-:Y:S01]  /*a4d0*/  CS2R R14, SRZ ;  /* 0x00000000000e7805 */ /* 0x000fe2000001ff00 */
[----:B------:R-:W-:Y:S01]  /*a4e0*/  IMAD.MOV.U32 R46, RZ, RZ, RZ ;  /* 0x000000ffff2e7224 */ /* 0x000fe200078e00ff */
[----:B------:R-:W-:-:S02]  /*a4f0*/  CS2R R80, SRZ ;  /* 0x0000000000507805 */ /* 0x000fc4000001ff00 */
[----:B------:R-:W-:Y:S01]  /*a500*/  CS2R R76, SRZ ;  /* 0x00000000004c7805 */ /* 0x000fe2000001ff00 */
[----:B------:R-:W-:Y:S01]  /*a510*/  IMAD.MOV.U32 R71, RZ, RZ, RZ ;  /* 0x000000ffff477224 */ /* 0x000fe200078e00ff */
[----:B------:R-:W-:Y:S01]  /*a520*/  CS2R R28, SRZ ;  /* 0x00000000001c7805 */ /* 0x000fe2000001ff00 */
[----:B------:R-:W-:Y:S01]  /*a530*/  IMAD.MOV.U32 R63, RZ, RZ, RZ ;  /* 0x000000ffff3f7224 */ /* 0x000fe200078e00ff */
[----:B------:R-:W-:Y:S01]  /*a540*/  CS2R R72, SRZ ;  /* 0x0000000000487805 */ /* 0x000fe2000001ff00 */
[----:B------:R-:W-:Y:S01]  /*a550*/  IMAD.MOV.U32 R50, RZ, RZ, RZ ;  /* 0x000000ffff327224 */ /* 0x000fe200078e00ff */
[----:B------:R-:W-:Y:S01]  /*a560*/  CS2R R58, SRZ ;  /* 0x00000000003a7805 */ /* 0x000fe2000001ff00 */
[----:B------:R-:W-:Y:S01]  /*a570*/  IMAD.MOV.U32 R74, RZ, RZ, RZ ;  /* 0x000000ffff4a7224 */ /* 0x000fe200078e00ff */
        /* <DEDUP_REMOVED lines=30> */
.L_x_5614:
[----:B01----:R-:W-:Y:S01]  /*a760*/  LEA.HI R0, R218, R218, RZ, 0x1 ;  /* 0x000000dada007211 */ /* 0x003fe200078f08ff */
        /* <DEDUP_REMOVED lines=24> */
.L_x_5298:
        /* <DEDUP_REMOVED lines=8> */
[----:B------:R0:W1:Y:S03]  /*a970*/  SYNCS.PHASECHK.TRANS64.TRYWAIT P0, [R16+URZ+0x2a800], R3 ;  /* 0x02a80003100075a7 */ /* 0x000066000800017f */
[----:B-1----:R-:W-:Y:S05]  /*a980*/  @!P0 NANOSLEEP.SYNCS 0x989680 ;  /* 0x009896800000895d */ /* 0x002fea0003900000 */
[----:B------:R-:W1:Y:S01]  /*a990*/  @!P0 SYNCS.PHASECHK.TRANS64 P0, [R16+URZ+0x2a800], R3 ;  /* 0x02a80003100085a7 */ /* 0x000e62000800007f */
[----:B------:R-:W-:Y:S04]  /*a9a0*/  BSSY B0, `(.L_x_5300) ;  /* 0x0000006000007945 */ /* 0x000fe80003800000 */
[----:B-1----:R-:W-:Y:S05]  /*a9b0*/  @P0 BRA `(.L_x_5301) ;  /* 0x0000000000100947 */ /* 0x002fea0003800000 */
.L_x_5302:
[----:B-1----:R1:W2:Y:S02]  /*a9c0*/  SYNCS.PHASECHK.TRANS64.TRYWAIT P0, [R16+URZ+0x2a800], R3 ;  /* 0x02a80003100075a7 */ /* 0x0022a4000800017f */
[----:B--2---:R-:W-:Y:S05]  /*a9d0*/  @!P0 NANOSLEEP.SYNCS 0x989680 ;  /* 0x009896800000895d */ /* 0x004fea0003900000 */
[----:B------:R-:W2:Y:S02]  /*a9e0*/  @!P0 SYNCS.PHASECHK.TRANS64 P0, [R16+URZ+0x2a800], R3 ;  /* 0x02a80003100085a7 */ /* 0x000ea4000800007f */
[----:B--2---:R-:W-:Y:S05]  /*a9f0*/  @!P0 BRA `(.L_x_5302) ;  /* 0xfffffffc00f08947 */ /* 0x004fea000383ffff */
.L_x_5301:
[----:B------:R-:W-:Y:S05]  /*aa00*/  BSYNC B0 ;  /* 0x0000000000007941 */ /* 0x000fea0003800000 */
.L_x_5300:
[----:B------:R-:W-:Y:S05]  /*aa10*/  BRA `(.L_x_5303) ;  /* 0x0000006c00e07947 */ /* 0x000fea0003800000 */
.L_x_5299:
[----:B------:R-:W-:Y:S01]  /*aa20*/  ULOP3.LUT UP0, URZ, UR39, 0x1bf, URZ, 0xc0, !UPT ;  /* 0x000001bf273f7892 */ /* 0x000fe2000f80c03f */
[----:B-----5:R-:W-:Y:S01]  /*aa30*/  SHF.R.S32.HI R0, RZ, 0x1f, R24 ;  /* 0x0000001fff007819 */ /* 0x020fe20000011418 */
[----:B------:R-:W-:Y:S01]  /*aa40*/  ULDC.64 UR4, c[0x0][0x3f8] ;  /* 0x0000fe0000047ab9 */ /* 0x000fe20000000a00 */
[----:B------:R-:W-:Y:S01]  /*aa50*/  ULDC.64 UR6, c[0x0][0x408] ;  /* 0x0001020000067ab9 */ /* 0x000fe20000000a00 */
[----:B------:R-:W-:Y:S02]  /*aa60*/  IMAD.WIDE.U32 R26, R24, UR4, RZ ;  /* 0x00000004181a7c25 */ /* 0x000fe4000f8e00ff */
[----:B------:R-:W-:Y:S02]  /*aa70*/  PLOP3.LUT P0, PT, PT, PT, UP0, 0x80, 0x0 ;  /* 0x000000000000781c */ /* 0x000fe40003f0f008 */
[C---:B------:R-:W-:Y:S02]  /*aa80*/  IMAD R3, R0.reuse, UR4, RZ ;  /* 0x0000000400037c24 */ /* 0x040fe4000f8e02ff */
[----:B------:R-:W-:-:S02]  /*aa90*/  IMAD R5, R0, UR6, RZ ;  /* 0x0000000600057c24 */ /* 0x000fc4000f8e02ff */
        /* <DEDUP_REMOVED lines=22> */
.L_x_5304:
[----:B------:R-:W-:Y:S01]  /*ac00*/  ULDC.U8 UR4, c[0x0][0x410] ;  /* 0x0001040000047ab9 */ /* 0x000fe20000000000 */
[----:B------:R-:W-:Y:S01]  /*ac10*/  BSSY B0, `(.L_x_5305) ;  /* 0x00006d0000007945 */ /* 0x000fe20003800000 */
[----:B------:R-:W-:Y:S01]  /*ac20*/  ISETP.NE.AND P0, PT, RZ, UR4, PT ;  /* 0x00000004ff007c0c */ /* 0x000fe2000bf05270 */
[----:B------:R-:W-:-:S12]  /*ac30*/  IMAD.IADD R10, R211, 0x1, R212 ;  /* 0x00000001d30a7824 */ /* 0x000fd800078e02d4 */
[----:B------:R-:W-:Y:S05]  /*ac40*/  @!P0 BRA `(.L_x_5306) ;  /* 0x0000003400a08947 */ /* 0x000fea0003800000 */
[----:B------:R-:W0:Y:S01]  /*ac50*/  LDC R21, c[0x0][0x448] ;  /* 0x00011200ff157b82 */ /* 0x000e220000000800 */
[----:B------:R-:W-:Y:S01]  /*ac60*/  IMAD.MOV.U32 R11, RZ, RZ, R10 ;  /* 0x000000ffff0b7224 */ /* 0x000fe200078e000a */
[----:B------:R-:W-:Y:S01]  /*ac70*/  ULDC.64 UR4, c[0x0][0x3f8] ;  /* 0x0000fe0000047ab9 */ /* 0x000fe20000000a00 */
[----:B------:R-:W-:Y:S01]  /*ac80*/  IMAD.MOV.U32 R8, RZ, RZ, R24 ;  /* 0x000000ffff087224 */ /* 0x000fe200078e0018 */
[----:B------:R-:W-:Y:S01]  /*ac90*/  ULDC.64 UR6, c[0x0][0x408] ;  /* 0x0001020000067ab9 */ /* 0x000fe20000000a00 */
[----:B------:R-:W-:Y:S01]  /*aca0*/  IMAD.MOV.U32 R9, RZ, RZ, R31 ;  /* 0x000000ffff097224 */ /* 0x000fe200078e001f */
[----:B------:R-:W-:Y:S01]  /*acb0*/  ULDC.64 UR8, c[0x0][0x400] ;  /* 0x0001000000087ab9 */ /* 0x000fe20000000a00 */
[----:B------:R-:W-:Y:S02]  /*acc0*/  IMAD.MOV.U32 R6, RZ, RZ, R26 ;  /* 0x000000ffff067224 */ /* 0x000fe400078e001a */
[----:B------:R-:W-:Y:S01]  /*acd0*/  IMAD.MOV.U32 R7, RZ, RZ, R29 ;  /* 0x000000ffff077224 */ /* 0x000fe200078e001d */
[----:B0-----:R-:W-:-:S13]  /*ace0*/  ISETP.NE.AND P0, PT, R21, 0x1, PT ;  /* 0x000000011500780c */ /* 0x001fda0003f05270 */
[----:B------:R-:W0:Y:S08]  /*acf0*/  @P0 LDC R3, c[0x0][0x44c] ;  /* 0x00011300ff030b82 */ /* 0x000e300000000800 */
[----:B------:R-:W1:Y:S01]  /*ad00*/  @P0 LDC R5, c[0x0][0x450] ;  /* 0x00011400ff050b82 */ /* 0x000e620000000800 */
[----:B0-----:R-:W-:-:S05]  /*ad10*/  @P0 IMAD.HI.U32 R0, R10, R3, RZ ;  /* 0x000000030a000227 */ /* 0x001fca00078e00ff */
[----:B-1----:R-:W-:-:S04]  /*ad20*/  @P0 SHF.R.U32.HI R11, RZ, R5, R0 ;  /* 0x00000005ff0b0219 */ /* 0x002fc80000011600 */
[----:B------:R-:W-:Y:S01]  /*ad30*/  SHF.R.S32.HI R0, RZ, 0x1f, R11 ;  /* 0x0000001fff007819 */ /* 0x000fe2000001140b */
[----:B------:R-:W-:-:S04]  /*ad40*/  IMAD.WIDE.U32 R8, R11, UR6, R8 ;  /* 0x000000060b087c25 */ /* 0x000fc8000f8e0008 */
[----:B------:R-:W-:Y:S01]  /*ad50*/  IMAD R4, R0, UR4, RZ ;  /* 0x0000000400047c24 */ /* 0x000fe2000f8e02ff */
[----:B------:R-:W-:Y:S01]  /*ad60*/  IADD3 R5, P1, R8, UR8, RZ ;  /* 0x0000000808057c10 */ /* 0x000fe2000ff3e0ff */
[----:B------:R-:W-:-:S04]  /*ad70*/  IMAD.WIDE.U32 R6, R11, UR4, R6 ;  /* 0x000000040b067c25 */ /* 0x000fc8000f8e0006 */
[----:B------:R-:W-:Y:S02]  /*ad80*/  IMAD R0, R0, UR6, RZ ;  /* 0x0000000600007c24 */ /* 0x000fe4000f8e02ff */
        /* <DEDUP_REMOVED lines=9> */
[----:B------:R-:W2:Y:S04]  /*ae20*/  SHFL.IDX PT, R3, R3, RZ, 0x1e1f ;  /* 0x001e1fff03037589 */ /* 0x000ea800000e0000 */
[----:B------:R-:W3:Y:S04]  /*ae30*/  SHFL.IDX PT, R4, R4, RZ, 0x1e1f ;  /* 0x001e1fff04047589 */ /* 0x000ee800000e0000 */
[----:B------:R0:W4:Y:S02]  /*ae40*/  SHFL.IDX PT, R14, R5, RZ, 0x1e1f ;  /* 0x001e1fff050e7589 */ /* 0x00012400000e0000 */
.L_x_5620:
[----:B0-----:R-:W-:Y:S01]  /*ae50*/  IMAD R5, R202, R21, RZ ;  /* 0x00000015ca057224 */ /* 0x001fe200078e02ff */
[----:B------:R-:W-:Y:S01]  /*ae60*/  BSSY B1, `(.L_x_5308) ;  /* 0x000004c000017945 */ /* 0x000fe20003800000 */
[----:B------:R-:W-:Y:S02]  /*ae70*/  CS2R R8, SRZ ;  /* 0x0000000000087805 */ /* 0x000fe4000001ff00 */
[----:B------:R-:W-:Y:S02]  /*ae80*/  CS2R R12, SRZ ;  /* 0x00000000000c7805 */ /* 0x000fe4000001ff00 */
[----:B------:R-:W-:Y:S02]  /*ae90*/  CS2R R24, SRZ ;  /* 0x0000000000187805 */ /* 0x000fe4000001ff00 */
        /* <DEDUP_REMOVED lines=11> */
[----:B------:R-:W3:Y:S01]  /*af50*/  LDL R43, [R1+0x40] ;  /* 0x00004000012b7983 */ /* 0x000ee20000100800 */
[----:B------:R-:W-:-:S03]  /*af60*/  ULDC UR4, c[0x0][0x3f4] ;  /* 0x0000fd0000047ab9 */ /* 0x000fc60000000800 */
[----:B------:R-:W3:Y:S04]  /*af70*/  LDL R42, [R1+0x3c] ;  /* 0x00003c00012a7983 */ /* 0x000ee80000100800 */
[----:B------:R-:W3:Y:S04]  /*af80*/  LDL R15, [R1+0x38] ;  /* 0x00003800010f7983 */ /* 0x000ee80000100800 */
[----:B------:R-:W3:Y:S04]  /*af90*/  LDL R50, [R1+0x34] ;  /* 0x0000340001327983 */ /* 0x000ee80000100800 */
[----:B------:R-:W3:Y:S01]  /*afa0*/  LDL R45, [R1+0x30] ;  /* 0x00003000012d7983 */ /* 0x000ee20000100800 */
[----:B------:R-:W-:-:S02]  /*afb0*/  ISETP.GE.AND P5, PT, R206, UR4, PT ;  /* 0x00000004ce007c0c */ /* 0x000fc4000bfa6270 */
[----:B------:R-:W-:Y:S02]  /*afc0*/  CS2R R38, SRZ ;  /* 0x0000000000267805 */ /* 0x000fe4000001ff00 */
[----:B------:R-:W-:Y:S02]  /*afd0*/  ISETP.GE.AND P2, PT, R223, UR4, PT ;  /* 0x00000004df007c0c */ /* 0x000fe4000bf46270 */
[----:B------:R-:W-:Y:S02]  /*afe0*/  CS2R R36, SRZ ;  /* 0x0000000000247805 */ /* 0x000fe4000001ff00 */
[----:B------:R-:W-:Y:S02]  /*aff0*/  ISETP.GE.AND P3, PT, R222, UR4, PT ;  /* 0x00000004de007c0c */ /* 0x000fe4000bf66270 */
[----:B------:R-:W-:-:S03]  /*b000*/  CS2R R32, SRZ ;  /* 0x0000000000207805 */ /* 0x000fc6000001ff00 */
[----:B------:R-:W-:Y:S02]  /*b010*/  @!P5 SHF.R.S32.HI R9, RZ, 0x1f, R206 ;  /* 0x0000001fff09d819 */ /* 0x000fe400000114ce */
[CC--:B--2---:R-:W-:Y:S02]  /*b020*/  @!P5 IADD3 R6, P0, R206.reuse, R3.reuse, RZ ;  /* 0x00000003ce06d210 */ /* 0x0c4fe40007f1e0ff */
[----:B----4-:R-:W-:Y:S02]  /*b030*/  @!P5 IADD3 R8, P1, R206, R14, RZ ;  /* 0x0000000ece08d210 */ /* 0x010fe40007f3e0ff */
[----:B------:R-:W-:Y:S01]  /*b040*/  @!P2 IADD3 R10, P4, R223, R3, RZ ;  /* 0x00000003df0aa210 */ /* 0x000fe20007f9e0ff */
[--C-:B-1----:R-:W-:Y:S02]  /*b050*/  @!P5 IMAD.X R7, R0, 0x1, R9.reuse, P0 ;  /* 0x000000010007d824 */ /* 0x102fe400000e0609 */
[----:B---3--:R-:W-:Y:S01]  /*b060*/  @!P5 IMAD.X R9, R4, 0x1, R9, P1 ;  /* 0x000000010409d824 */ /* 0x008fe200008e0609 */
[----:B------:R-:W-:-:S02]  /*b070*/  ISETP.GE.AND P1, PT, R225, UR4, PT ;  /* 0x00000004e1007c0c */ /* 0x000fc4000bf26270 */
[----:B------:R-:W5:Y:S01]  /*b080*/  @!P5 LD.E.64 R38, desc[UR42][R6.64] ;  /* 0x0000002a0626d980 */ /* 0x000f62000c101b00 */
[----:B------:R-:W-:-:S03]  /*b090*/  @!P2 IADD3 R12, P0, R223, R14, RZ ;  /* 0x0000000edf0ca210 */ /* 0x000fc60007f1e0ff */
[----:B------:R0:W5:Y:S01]  /*b0a0*/  @!P5 LD.E.64 R36, desc[UR42][R8.64] ;  /* 0x0000002a0824d980 */ /* 0x000162000c101b00 */
[----:B------:R-:W-:Y:S02]  /*b0b0*/  @!P3 IADD3 R40, P5, R222, R14, RZ ;  /* 0x0000000ede28b210 */ /* 0x000fe40007fbe0ff */
[----:B------:R-:W-:Y:S02]  /*b0c0*/  CS2R R34, SRZ ;  /* 0x0000000000227805 */ /* 0x000fe4000001ff00 */
[----:B------:R-:W-:Y:S02]  /*b0d0*/  CS2R R28, SRZ ;  /* 0x00000000001c7805 */ /* 0x000fe4000001ff00 */
[----:B------:R-:W-:Y:S02]  /*b0e0*/  CS2R R30, SRZ ;  /* 0x00000000001e7805 */ /* 0x000fe4000001ff00 */
[----:B------:R-:W-:Y:S02]  /*b0f0*/  CS2R R24, SRZ ;  /* 0x0000000000187805 */ /* 0x000fe4000001ff00 */
[----:B------:R-:W-:-:S02]  /*b100*/  CS2R R26, SRZ ;  /* 0x00000000001a7805 */ /* 0x000fc4000001ff00 */
[----:B0-----:R-:W-:Y:S01]  /*b110*/  CS2R R8, SRZ ;  /* 0x0000000000087805 */ /* 0x001fe2000001ff00 */
[--C-:B------:R-:W-:Y:S01]  /*b120*/  @!P2 IMAD.X R11, R0, 0x1, R43.reuse, P4 ;  /* 0x00000001000ba824 */ /* 0x100fe200020e062b */
[----:B------:R-:W-:Y:S01]  /*b130*/  @!P3 IADD3 R20, P4, R222, R3, RZ ;  /* 0x00000003de14b210 */ /* 0x000fe20007f9e0ff */
[C---:B------:R-:W-:Y:S02]  /*b140*/  @!P2 IMAD.X R13, R4.reuse, 0x1, R43, P0 ;  /* 0x00000001040da824 */ /* 0x040fe400000e062b */
[--C-:B------:R-:W-:Y:S01]  /*b150*/  @!P3 IMAD.X R41, R4, 0x1, R42.reuse, P5 ;  /* 0x000000010429b824 */ /* 0x100fe200028e062a */
[----:B------:R-:W5:Y:S01]  /*b160*/  @!P2 LD.E.64 R32, desc[UR42][R10.64] ;  /* 0x0000002a0a20a980 */ /* 0x000f62000c101b00 */
[----:B------:R-:W-:Y:S01]  /*b170*/  @!P3 IMAD.X R21, R0, 0x1, R42, P4 ;  /* 0x000000010015b824 */ /* 0x000fe200020e062a */
[----:B------:R-:W-:Y:S02]  /*b180*/  ISETP.GE.AND P0, PT, R224, UR4, PT ;  /* 0x00000004e0007c0c */ /* 0x000fe4000bf06270 */
[----:B------:R-:W5:Y:S01]  /*b190*/  @!P2 LD.E.64 R34, desc[UR42][R12.64] ;  /* 0x0000002a0c22a980 */ /* 0x000f62000c101b00 */
[----:B------:R-:W-:-:S02]  /*b1a0*/  ISETP.GE.AND P2, PT, R226, UR4, PT ;  /* 0x00000004e2007c0c */ /* 0x000fc4000bf46270 */
[C---:B------:R-:W-:Y:S01]  /*b1b0*/  @!P1 IADD3 R42, P4, R225.reuse, R14, RZ ;  /* 0x0000000ee12a9210 */ /* 0x040fe20007f9e0ff */
[----:B------:R-:W5:Y:S04]  /*b1c0*/  @!P3 LD.E.64 R28, desc[UR42][R20.64] ;  /* 0x0000002a141cb980 */ /* 0x000f68000c101b00 */
[----:B------:R0:W5:Y:S01]  /*b1d0*/  @!P3 LD.E.64 R30, desc[UR42][R40.64] ;  /* 0x0000002a281eb980 */ /* 0x000162000c101b00 */
[----:B------:R-:W-:Y:S01]  /*b1e0*/  @!P1 IADD3 R6, P3, R225, R3, RZ ;  /* 0x00000003e1069210 */ /* 0x000fe20007f7e0ff */
[----:B------:R-:W-:-:S04]  /*b1f0*/  @!P1 IMAD.X R43, R4, 0x1, R15, P4 ;  /* 0x00000001042b9824 */ /* 0x000fc800020e060f */
[----:B------:R-:W-:Y:S01]  /*b200*/  @!P1 IMAD.X R7, R0, 0x1, R15, P3 ;  /* 0x0000000100079824 */ /* 0x000fe200018e060f */
[----:B------:R1:W5:Y:S01]  /*b210*/  @!P1 LD.E.64 R26, desc[UR42][R42.64] ;  /* 0x0000002a2a1a9980 */ /* 0x000362000c101b00 */
[----:B------:R-:W-:-:S03]  /*b220*/  @!P0 IADD3 R46, P5, R224, R3, RZ ;  /* 0x00000003e02e8210 */ /* 0x000fc60007fbe0ff */
[----:B------:R1:W5:Y:S01]  /*b230*/  @!P1 LD.E.64 R24, desc[UR42][R6.64] ;  /* 0x0000002a06189980 */ /* 0x000362000c101b00 */
[-C--:B0-----:R-:W-:Y:S02]  /*b240*/  @!P0 IADD3 R40, P1, R224, R14.reuse, RZ ;  /* 0x0000000ee0288210 */ /* 0x081fe40007f3e0ff */
[C---:B------:R-:W-:Y:S02]  /*b250*/  @!P2 IADD3 R48, P3, R226.reuse, R3, RZ ;  /* 0x00000003e230a210 */ /* 0x040fe40007f7e0ff */
[----:B------:R-:W-:Y:S02]  /*b260*/  @!P2 IADD3 R14, P4, R226, R14, RZ ;  /* 0x0000000ee20ea210 */ /* 0x000fe40007f9e0ff */
[----:B------:R-:W-:Y:S02]  /*b270*/  CS2R R12, SRZ ;  /* 0x00000000000c7805 */ /* 0x000fe4000001ff00 */
[----:B------:R-:W-:Y:S02]  /*b280*/  CS2R R20, SRZ ;  /* 0x0000000000147805 */ /* 0x000fe4000001ff00 */
[----:B------:R-:W-:Y:S01]  /*b290*/  CS2R R10, SRZ ;  /* 0x00000000000a7805 */ /* 0x000fe2000001ff00 */
[----:B------:R-:W-:-:S02]  /*b2a0*/  @!P0 IMAD.X R47, R0, 0x1, R50, P5 ;  /* 0x00000001002f8824 */ /* 0x000fc400028e0632 */
[----:B------:R-:W-:Y:S02]  /*b2b0*/  @!P0 IMAD.X R41, R4, 0x1, R50, P1 ;  /* 0x0000000104298824 */ /* 0x000fe400008e0632 */
[--C-:B------:R-:W-:Y:S01]  /*b2c0*/  @!P2 IMAD.X R49, R0, 0x1, R45.reuse, P3 ;  /* 0x000000010031a824 */ /* 0x100fe200018e062d */
[----:B------:R1:W5:Y:S01]  /*b2d0*/  @!P0 LD.E.64 R12, desc[UR42][R46.64] ;  /* 0x0000002a2e0c8980 */ /* 0x000362000c101b00 */
[----:B------:R-:W-:-:S03]  /*b2e0*/  @!P2 IMAD.X R15, R4, 0x1, R45, P4 ;  /* 0x00000001040fa824 */ /* 0x000fc600020e062d */
[----:B------:R1:W5:Y:S04]  /*b2f0*/  @!P0 LD.E.64 R20, desc[UR42][R40.64] ;  /* 0x0000002a28148980 */ /* 0x000368000c101b00 */
[----:B------:R1:W5:Y:S04]  /*b300*/  @!P2 LD.E.64 R8, desc[UR42][R48.64] ;  /* 0x0000002a3008a980 */ /* 0x000368000c101b00 */
[----:B------:R1:W5:Y:S02]  /*b310*/  @!P2 LD.E.64 R10, desc[UR42][R14.64] ;  /* 0x0000002a0e0aa980 */ /* 0x000364000c101b00 */
.L_x_5309:
[----:B------:R-:W-:Y:S05]  /*b320*/  BSYNC B1 ;  /* 0x0000000000017941 */ /* 0x000fea0003800000 */
.L_x_5308:
[----:B------:R-:W-:Y:S01]  /*b330*/  ULEA.HI UR4, UR37, UR37, URZ, 0x1 ;  /* 0x0000002525047291 */ /* 0x000fe2000f8f083f */
[----:B-1----:R-:W-:Y:S01]  /*b340*/  VIADDMNMX R0, R5, -R212, 0x80, PT ;  /* 0x0000008005007446 */ /* 0x002fe200038009d4 */
[----:B------:R-:W-:Y:S02]  /*b350*/  BSSY B1, `(.L_x_5310) ;  /* 0x0000008000017945 */ /* 0x000fe40003800000 */
[----:B------:R-:W-:Y:S01]  /*b360*/  ULOP3.LUT UR4, UR4, 0xfffffffe, URZ, 0xc0, !UPT ;  /* 0xfffffffe04047892 */ /* 0x000fe2000f8ec03f */
[----:B------:R-:W-:-:S03]  /*b370*/  ISETP.GE.AND P1, PT, R211, R0, PT ;  /* 0x00000000d300720c */ /* 0x000fc60003f26270 */
[----:B------:R-:W-:-:S06]  /*b380*/  UIADD3 UR4, UR37, -UR4, URZ ;  /* 0x8000000425047290 */ /* 0x000fcc000fffe03f */
[----:B--2---:R-:W-:-:S05]  /*b390*/  IMAD.U32 R3, RZ, RZ, UR4 ;  /* 0x00000004ff037e24 */ /* 0x004fca000f8e00ff */
[----:B------:R-:W-:-:S04]  /*b3a0*/  SHF.L.U32 R3, R3, 0x1f, RZ ;  /* 0x0000001f03037819 */ /* 0x000fc800000006ff */
[----:B------:R-:W0:Y:S02]  /*b3b0*/  SYNCS.PHASECHK.TRANS64.TRYWAIT P0, [R16+URZ+0x2a800], R3 ;  /* 0x02a80003100075a7 */ /* 0x000e24000800017f */
[----:B0-----:R-:W-:Y:S05]  /*b3c0*/  @!P0 BRA `(.L_x_5311) ;  /* 0x000001ec00c48947 */ /* 0x001fea0003800000 */
.L_x_5621:
[----:B------:R-:W-:Y:S05]  /*b3d0*/  BSYNC B1 ;  /* 0x0000000000017941 */ /* 0x000fea0003800000 */
.L_x_5310:
[----:B------:R-:W-:Y:S05]  /*b3e0*/  @P1 BRA `(.L_x_5312) ;  /* 0x0000006400481947 */ /* 0x000fea0003800000 */
[----:B------:R-:W0:Y:S01]  /*b3f0*/  LDL R0, [R1+0x4] ;  /* 0x0000040001007983 */ /* 0x000e220000100800 */
[----:B------:R-:W1:Y:S03]  /*b400*/  LDC R5, c[0x0][0x3f4] ;  /* 0x0000fd00ff057b82 */ /* 0x000e660000000800 */
[----:B---3--:R-:W2:Y:S01]  /*b410*/  LDL R4, [R1+0x8] ;  /* 0x0000080001047983 */ /* 0x008ea20000100800 */
[----:B------:R-:W-:Y:S01]  /*b420*/  BSSY B1, `(.L_x_5313) ;  /* 0x0000081000017945 */ /* 0x000fe20003800000 */
[-C--:B-1----:R-:W-:Y:S02]  /*b430*/  ISETP.GE.AND P6, PT, R206, R5.reuse, PT ;  /* 0x00000005ce00720c */ /* 0x082fe40003fc6270 */
[-C--:B------:R-:W-:Y:S02]  /*b440*/  ISETP.GE.AND P0, PT, R223, R5.reuse, PT ;  /* 0x00000005df00720c */ /* 0x080fe40003f06270 */
[----:B------:R-:W-:-:S02]  /*b450*/  ISETP.GE.AND P1, PT, R222, R5, PT ;  /* 0x00000005de00720c */ /* 0x000fc40003f26270 */
[-C--:B------:R-:W-:Y:S02]  /*b460*/  ISETP.GE.AND P2, PT, R225, R5.reuse, PT ;  /* 0x00000005e100720c */ /* 0x080fe40003f46270 */
[-C--:B------:R-:W-:Y:S02]  /*b470*/  ISETP.GE.AND P3, PT, R224, R5.reuse, PT ;  /* 0x00000005e000720c */ /* 0x080fe40003f66270 */
[----:B------:R-:W-:Y:S01]  /*b480*/  ISETP.GE.AND P4, PT, R226, R5, PT ;  /* 0x00000005e200720c */ /* 0x000fe20003f86270 */
[----:B0-----:R-:W-:-:S04]  /*b490*/  IMAD.IADD R3, R16, 0x1, R0 ;  /* 0x0000000110037824 */ /* 0x001fc800078e0200 */
[----:B------:R-:W-:Y:S01]  /*b4a0*/  VIADD R0, R3, 0x20 ;  /* 0x0000002003007836 */ /* 0x000fe20000000000 */
[----:B--2---:R-:W-:Y:S01]  /*b4b0*/  LOP3.LUT P5, RZ, R4, 0x2, RZ, 0xc0, !PT ;  /* 0x0000000204ff7812 */ /* 0x004fe200078ac0ff */
        /* <DEDUP_REMOVED lines=17> */
[----:B----4-:R-:W-:-:S02]  /*b5d0*/  LOP3.LUT R14, R38, 0xff, RZ, 0xc0, !PT ;  /* 0x000000ff260e7812 */ /* 0x010fc400078ec0ff */
        /* <DEDUP_REMOVED lines=17> */
[--C-:B------:R-:W-:Y:S01]  /*b6f0*/  HADD2.F32 R42, -RZ, R39.reuse.H1_H1 ;  /* 0x30000027ff2a7230 */ /* 0x100fe20000004100 */
[----:B------:R-:W-:Y:S01]  /*b700*/  F2FP.F16.E4M3.UNPACK_B R36, R6 ;  /* 0x00000006ff24723e */ /* 0x000fe200020006ff */
[----:B------:R-:W-:Y:S01]  /*b710*/  HADD2.F32 R46, -RZ, R46.H0_H0 ;  /* 0x2000002eff2e7230 */ /* 0x000fe20000004100 */
[----:B------:R-:W-:Y:S01]  /*b720*/  LOP3.LUT R40, R15, 0xff000000, R38, 0xf8, !PT ;  /* 0xff0000000f287812 */ /* 0x000fe200078ef826 */
[C---:B------:R-:W-:Y:S01]  /*b730*/  FMUL.FTZ R48, R14.reuse, R47 ;  /* 0x0000002f0e307220 */ /* 0x040fe20000410000 */
[----:B------:R-:W-:Y:S01]  /*b740*/  FMUL.FTZ R52, R14, R42 ;  /* 0x0000002a0e347220 */ /* 0x000fe20000410000 */
[-C--:B------:R-:W-:Y:S01]  /*b750*/  F2FP.F16.E4M3.UNPACK_B R14, R5.reuse ;  /* 0x00000005ff0e723e */ /* 0x080fe200020006ff */
[----:B------:R-:W-:Y:S01]  /*b760*/  HADD2.F32 R39, -RZ, R39.H0_H0 ;  /* 0x20000027ff277230 */ /* 0x000fe20000004100 */
[----:B------:R-:W-:Y:S01]  /*b770*/  F2FP.F16.E4M3.UNPACK_B R15, R5.H1 ;  /* 0x00000005ff0f723e */ /* 0x000fe200030006ff */
[----:B------:R-:W-:-:S02]  /*b780*/  HADD2.F32 R5, -RZ, R36.H1_H1 ;  /* 0x30000024ff057230 */ /* 0x000fc40000004100 */
[C---:B------:R-:W-:Y:S01]  /*b790*/  FFMA.FTZ R50, R37.reuse, R42, -R48 ;  /* 0x0000002a25327223 */ /* 0x040fe20000010830 */
[----:B------:R-:W-:Y:S01]  /*b7a0*/  FFMA.FTZ R51, R37, R47, R52 ;  /* 0x0000002f25337223 */ /* 0x000fe20000010034 */
[----:B------:R-:W-:Y:S01]  /*b7b0*/  HADD2.F32 R36, -RZ, R36.H0_H0 ;  /* 0x20000024ff247230 */ /* 0x000fe20000004100 */
[----:B------:R-:W-:Y:S01]  /*b7c0*/  F2FP.F16.E4M3.UNPACK_B R38, R7 ;  /* 0x00000007ff26723e */ /* 0x000fe200020006ff */
[C---:B------:R-:W-:Y:S01]  /*b7d0*/  FMUL.FTZ R37, R5.reuse, R46 ;  /* 0x0000002e05257220 */ /* 0x040fe20000410000 */
[----:B------:R-:W-:Y:S01]  /*b7e0*/  F2FP.F16.E4M3.UNPACK_B R45, R45.H1 ;  /* 0x0000002dff2d723e */ /* 0x000fe200030006ff */
[----:B------:R-:W-:Y:S01]  /*b7f0*/  FMUL.FTZ R49, R5, R39 ;  /* 0x0000002705317220 */ /* 0x000fe20000410000 */
[----:B------:R-:W-:Y:S01]  /*b800*/  F2FP.F16.E4M3.UNPACK_B R41, R41.H1 ;  /* 0x00000029ff29723e */ /* 0x000fe200030006ff */
[----:B------:R-:W-:Y:S01]  /*b810*/  FFMA.FTZ R47, R36, R39, -R37 ;  /* 0x00000027242f7223 */ /* 0x000fe20000010825 */
[----:B------:R-:W-:Y:S01]  /*b820*/  F2FP.F16.E4M3.UNPACK_B R7, R7.H1 ;  /* 0x00000007ff07723e */ /* 0x000fe200030006ff */
        /* <DEDUP_REMOVED lines=64> */
.L_x_5314:
[----:B------:R-:W-:Y:S05]  /*bc30*/  BSYNC B1 ;  /* 0x0000000000017941 */ /* 0x000fea0003800000 */
.L_x_5313:
[----:B------:R-:W-:Y:S01]  /*bc40*/  BSSY B1, `(.L_x_5315) ;  /* 0x000007d000017945 */ /* 0x000fe20003800000 */
[----:B------:R-:W-:-:S03]  /*bc50*/  @P5 VIADD R0, R3, 0xffffffe0 ;  /* 0xffffffe003005836 */ /* 0x000fc60000000000 */
        /* <DEDUP_REMOVED lines=8> */
[----:B----4-:R-:W-:Y:S02]  /*bce0*/  SHF.R.U32.HI R14, RZ, 0x8, R32 ;  /* 0x00000008ff0e7819 */ /* 0x010fe40000011620 */
        /* <DEDUP_REMOVED lines=114> */
.L_x_5316:
[----:B------:R-:W-:Y:S05]  /*c410*/  BSYNC B1 ;  /* 0x0000000000017941 */ /* 0x000fea0003800000 */
.L_x_5315:
        /* <DEDUP_REMOVED lines=120> */
.L_x_5318:
[----:B------:R-:W-:Y:S05]  /*cba0*/  BSYNC B1 ;  /* 0x0000000000017941 */ /* 0x000fea0003800000 */
.L_x_5317:
        /* <DEDUP_REMOVED lines=124> */
.L_x_5320:
[----:B------:R-:W-:Y:S05]  /*d370*/  BSYNC B1 ;  /* 0x0000000000017941 */ /* 0x000fea0003800000 */
.L_x_5319:
        /* <DEDUP_REMOVED lines=120> */
.L_x_5322:
[----:B------:R-:W-:Y:S05]  /*db00*/  BSYNC B1 ;  /* 0x0000000000017941 */ /* 0x000fea0003800000 */
.L_x_5321:
[----:B------:R-:W-:Y:S05]  /*db10*/  @P4 BRA `(.L_x_5312) ;  /* 0x0000003c007c4947 */ /* 0x000fea0003800000 */
[----:B0123--:R-:W0:Y:S01]  /*db20*/  LDS.128 R4, [R0+0x1c400] ;  /* 0x01c4000000047984 */ /* 0x00fe220000000c00 */
[----:B-----5:R-:W-:Y:S02]  /*db30*/  SHF.R.U32.HI R13, RZ, 0x8, R9 ;  /* 0x00000008ff0d7819 */ /* 0x020fe40000011609 */
[----:B------:R-:W-:Y:S02]  /*db40*/  SHF.R.U32.HI R24, RZ, 0x8, R11 ;  /* 0x00000008ff187819 */ /* 0x000fe4000001160b */
[----:B------:R-:W-:Y:S02]  /*db50*/  SHF.R.U32.HI R15, RZ, 0x8, R10 ;  /* 0x00000008ff0f7819 */ /* 0x000fe4000001160a */
[----:B----4-:R-:W-:Y:S02]  /*db60*/  LOP3.LUT R14, R9, 0xff, RZ, 0xc0, !PT ;  /* 0x000000ff090e7812 */ /* 0x010fe400078ec0ff */
        /* <DEDUP_REMOVED lines=12> */
[----:B------:R-:W-:Y:S02]  /*dc30*/  LOP3.LUT R24, R24, 0xff, RZ, 0xc0, !PT ;  /* 0x000000ff18187812 */ /* 0x000fe400078ec0ff */
[----:B------:R-:W-:-:S02]  /*dc40*/  LOP3.LUT R21, R10, 0xff, RZ, 0xc0, !PT ;  /* 0x000000ff0a157812 */ /* 0x000fc400078ec0ff */
[----:B------:R-:W-:Y:S02]  /*dc50*/  PRMT R12, R3, 0x7604, R12 ;  /* 0x00007604030c7816 */ /* 0x000fe4000000000c */
[----:B------:R-:W-:Y:S02]  /*dc60*/  SHF.R.U32.HI R3, RZ, 0x10, R8 ;  /* 0x00000010ff037819 */ /* 0x000fe40000011608 */
[----:B------:R-:W-:Y:S02]  /*dc70*/  SHF.R.U32.HI R13, RZ, 0x10, R10 ;  /* 0x00000010ff0d7819 */ /* 0x000fe4000001160a */
[----:B------:R-:W-:Y:S02]  /*dc80*/  PRMT R15, R14, 0x7054, R15 ;  /* 0x000070540e0f7816 */ /* 0x000fe4000000000f */
        /* <DEDUP_REMOVED lines=100> */
.L_x_5306:
[----:B------:R-:W0:Y:S01]  /*e2d0*/  LDC R9, c[0x0][0x448] ;  /* 0x00011200ff097b82 */ /* 0x000e220000000800 */
        /* <DEDUP_REMOVED lines=9> */
[----:B0-----:R-:W-:-:S04]  /*e370*/  @P0 IMAD.HI.U32 R0, R10, R3, RZ ;  /* 0x000000030a000227 */ /* 0x001fc800078e00ff */
[----:B------:R-:W-:Y:S01]  /*e380*/  IMAD.MOV.U32 R3, RZ, RZ, R10 ;  /* 0x000000ffff037224 */ /* 0x000fe200078e000a */
[----:B-1----:R-:W-:Y:S01]  /*e390*/  @P0 SHF.R.U32.HI R3, RZ, R5, R0 ;  /* 0x00000005ff030219 */ /* 0x002fe20000011600 */
[----:B------:R-:W-:-:S03]  /*e3a0*/  IMAD.MOV.U32 R5, RZ, RZ, R29 ;  /* 0x000000ffff057224 */ /* 0x000fc600078e001d */
        /* <DEDUP_REMOVED lines=17> */
[----:B0-----:R-:W4:Y:S02]  /*e4c0*/  SHFL.IDX PT, R39, R39, RZ, 0x1e1f ;  /* 0x001e1fff27277589 */ /* 0x001f2400000e0000 */
.L_x_5627:
[----:B------:R-:W-:Y:S01]  /*e4d0*/  IMAD R45, R202, R9, RZ ;  /* 0x00000009ca2d7224 */ /* 0x000fe200078e02ff */
        /* <DEDUP_REMOVED lines=15> */
[C---:B------:R-:W-:Y:S01]  /*e5d0*/  VIADD R0, R18.reuse, 0x20 ;  /* 0x0000002012007836 */ /* 0x040fe20000000000 */
[----:B------:R-:W-:Y:S01]  /*e5e0*/  ULDC UR4, c[0x0][0x3f4] ;  /* 0x0000fd0000047ab9 */ /* 0x000fe20000000800 */
[C---:B------:R-:W-:Y:S01]  /*e5f0*/  VIADD R4, R18.reuse, 0x40 ;  /* 0x0000004012047836 */ /* 0x040fe20000000000 */
[----:B------:R-:W-:Y:S02]  /*e600*/  ISETP.GE.AND P2, PT, R18, UR4, PT ;  /* 0x0000000412007c0c */ /* 0x000fe4000bf46270 */
[----:B------:R-:W-:Y:S02]  /*e610*/  CS2R R24, SRZ ;  /* 0x0000000000187805 */ /* 0x000fe4000001ff00 */
[----:B------:R-:W-:Y:S02]  /*e620*/  ISETP.GE.AND P1, PT, R0, UR4, PT ;  /* 0x0000000400007c0c */ /* 0x000fe4000bf26270 */
[----:B------:R-:W-:Y:S02]  /*e630*/  CS2R R26, SRZ ;  /* 0x00000000001a7805 */ /* 0x000fe4000001ff00 */
[----:B------:R-:W-:-:S02]  /*e640*/  ISETP.GE.AND P0, PT, R4, UR4, PT ;  /* 0x0000000404007c0c */ /* 0x000fc4000bf06270 */
[----:B------:R-:W-:Y:S02]  /*e650*/  CS2R R4, SRZ ;  /* 0x0000000000047805 */ /* 0x000fe4000001ff00 */
[----:B------:R-:W-:Y:S02]  /*e660*/  CS2R R6, SRZ ;  /* 0x0000000000067805 */ /* 0x000fe4000001ff00 */
[----:B------:R-:W-:Y:S02]  /*e670*/  CS2R R28, SRZ ;  /* 0x00000000001c7805 */ /* 0x000fe4000001ff00 */
[----:B------:R-:W-:Y:S02]  /*e680*/  CS2R R30, SRZ ;  /* 0x00000000001e7805 */ /* 0x000fe4000001ff00 */
[----:B--2---:R-:W-:Y:S01]  /*e690*/  @!P2 IADD3 R40, P3, R18, R21, RZ ;  /* 0x000000151228a210 */ /* 0x004fe20007f7e0ff */
[----:B------:R-:W-:Y:S02]  /*e6a0*/  @!P1 IMAD.SHL.U32 R46, R213, 0x10, RZ ;  /* 0x00000010d52e9824 */ /* 0x000fe400078e00ff */
[----:B------:R-:W-:-:S02]  /*e6b0*/  @!P0 IMAD.SHL.U32 R48, R214, 0x10, RZ ;  /* 0x00000010d6308824 */ /* 0x000fc400078e00ff */
[C---:B-1----:R-:W-:Y:S01]  /*e6c0*/  @!P2 IMAD.X R41, R3.reuse, 0x1, R19, P3 ;  /* 0x000000010329a824 */ /* 0x042fe200018e0613 */
[----:B------:R-:W-:Y:S02]  /*e6d0*/  @!P1 SHF.R.S32.HI R0, RZ, 0x1f, R46 ;  /* 0x0000001fff009819 */ /* 0x000fe4000001142e */
[C---:B------:R-:W-:Y:S02]  /*e6e0*/  @!P1 IADD3 R42, P5, R46.reuse, R21, RZ ;  /* 0x000000152e2a9210 */ /* 0x040fe40007fbe0ff */
[----:B----4-:R-:W-:Y:S02]  /*e6f0*/  @!P1 IADD3 R46, P4, R46, R39, RZ ;  /* 0x000000272e2e9210 */ /* 0x010fe40007f9e0ff */
[----:B------:R-:W-:Y:S02]  /*e700*/  CS2R R10, SRZ ;  /* 0x00000000000a7805 */ /* 0x000fe4000001ff00 */
[C---:B------:R-:W-:Y:S01]  /*e710*/  @!P0 IADD3 R38, P3, R48.reuse, R21, RZ ;  /* 0x0000001530268210 */ /* 0x040fe20007f7e0ff */
[----:B------:R-:W-:Y:S01]  /*e720*/  @!P1 IMAD.X R43, R3, 0x1, R0, P5 ;  /* 0x00000001032b9824 */ /* 0x000fe200028e0600 */
[----:B------:R-:W-:Y:S01]  /*e730*/  @!P0 SHF.R.S32.HI R8, RZ, 0x1f, R48 ;  /* 0x0000001fff088819 */ /* 0x000fe20000011430 */
[----:B---3--:R-:W-:Y:S01]  /*e740*/  @!P1 IMAD.X R47, R37, 0x1, R0, P4 ;  /* 0x00000001252f9824 */ /* 0x008fe200020e0600 */
[----:B------:R-:W-:-:S02]  /*e750*/  @!P0 IADD3 R48, P5, R48, R39, RZ ;  /* 0x0000002730308210 */ /* 0x000fc40007fbe0ff */
[----:B------:R-:W-:Y:S02]  /*e760*/  CS2R R32, SRZ ;  /* 0x0000000000207805 */ /* 0x000fe4000001ff00 */
[----:B------:R-:W-:Y:S01]  /*e770*/  @!P2 IADD3 R20, P4, R18, R39, RZ ;  /* 0x000000271214a210 */ /* 0x000fe20007f9e0ff */
[--C-:B------:R-:W-:Y:S01]  /*e780*/  @!P0 IMAD.X R39, R3, 0x1, R8.reuse, P3 ;  /* 0x0000000103278824 */ /* 0x100fe200018e0608 */
[----:B------:R-:W-:Y:S01]  /*e790*/  CS2R R34, SRZ ;  /* 0x0000000000227805 */ /* 0x000fe2000001ff00 */
[C---:B------:R-:W-:Y:S01]  /*e7a0*/  @!P0 IMAD.X R49, R37.reuse, 0x1, R8, P5 ;  /* 0x0000000125318824 */ /* 0x040fe200028e0608 */
[----:B------:R-:W-:Y:S02]  /*e7b0*/  CS2R R8, SRZ ;  /* 0x0000000000087805 */ /* 0x000fe4000001ff00 */
[----:B------:R-:W-:Y:S02]  /*e7c0*/  CS2R R12, SRZ ;  /* 0x00000000000c7805 */ /* 0x000fe4000001ff00 */
[----:B------:R-:W-:Y:S01]  /*e7d0*/  CS2R R14, SRZ ;  /* 0x00000000000e7805 */ /* 0x000fe2000001ff00 */
[----:B------:R-:W-:Y:S01]  /*e7e0*/  @!P2 IMAD.X R21, R37, 0x1, R19, P4 ;  /* 0x000000012515a824 */ /* 0x000fe200020e0613 */
[----:B------:R0:W5:Y:S04]  /*e7f0*/  @!P2 LD.E.128 R24, desc[UR42][R40.64] ;  /* 0x0000002a2818a980 */ /* 0x000168000c101d00 */
[----:B------:R0:W5:Y:S04]  /*e800*/  @!P2 LD.E.128 R4, desc[UR42][R20.64] ;  /* 0x0000002a1404a980 */ /* 0x000168000c101d00 */
[----:B------:R0:W5:Y:S04]  /*e810*/  @!P1 LD.E.128 R28, desc[UR42][R42.64] ;  /* 0x0000002a2a1c9980 */ /* 0x000168000c101d00 */
[----:B------:R0:W5:Y:S04]  /*e820*/  @!P1 LD.E.128 R8, desc[UR42][R46.64] ;  /* 0x0000002a2e089980 */ /* 0x000168000c101d00 */
[----:B------:R0:W5:Y:S04]  /*e830*/  @!P0 LD.E.128 R32, desc[UR42][R38.64] ;  /* 0x0000002a26208980 */ /* 0x000168000c101d00 */
[----:B------:R0:W5:Y:S02]  /*e840*/  @!P0 LD.E.128 R12, desc[UR42][R48.64] ;  /* 0x0000002a300c8980 */ /* 0x000164000c101d00 */
.L_x_5325:
[----:B------:R-:W-:Y:S05]  /*e850*/  BSYNC B1 ;  /* 0x0000000000017941 */ /* 0x000fea0003800000 */
.L_x_5324:
[----:B------:R-:W-:Y:S01]  /*e860*/  ULEA.HI UR4, UR37, UR37, URZ, 0x1 ;  /* 0x0000002525047291 */ /* 0x000fe2000f8f083f */
[----:B------:R-:W-:Y:S01]  /*e870*/  VIADDMNMX R0, R45, -R212, 0x80, PT ;  /* 0x000000802d007446 */ /* 0x000fe200038009d4 */
[----:B------:R-:W-:Y:S02]  /*e880*/  BSSY B1, `(.L_x_5326) ;  /* 0x0000008000017945 */ /* 0x000fe40003800000 */
[----:B------:R-:W-:Y:S01]  /*e890*/  ULOP3.LUT UR4, UR4, 0xfffffffe, URZ, 0xc0, !UPT ;  /* 0xfffffffe04047892 */ /* 0x000fe2000f8ec03f */
[----:B------:R-:W-:-:S03]  /*e8a0*/  ISETP.GE.AND P1, PT, R211, R0, PT ;  /* 0x00000000d300720c */ /* 0x000fc60003f26270 */
[----:B------:R-:W-:-:S06]  /*e8b0*/  UIADD3 UR4, UR37, -UR4, URZ ;  /* 0x8000000425047290 */ /* 0x000fcc000fffe03f */
[----:B-1----:R-:W-:-:S05]  /*e8c0*/  IMAD.U32 R3, RZ, RZ, UR4 ;  /* 0x00000004ff037e24 */ /* 0x002fca000f8e00ff */
[----:B------:R-:W-:-:S04]  /*e8d0*/  SHF.L.U32 R3, R3, 0x1f, RZ ;  /* 0x0000001f03037819 */ /* 0x000fc800000006ff */
[----:B------:R-:W1:Y:S02]  /*e8e0*/  SYNCS.PHASECHK.TRANS64.TRYWAIT P0, [R16+URZ+0x2a800], R3 ;  /* 0x02a80003100075a7 */ /* 0x000e64000800017f */
[----:B-1----:R-:W-:Y:S05]  /*e8f0*/  @!P0 BRA `(.L_x_5327) ;  /* 0x000001b800fc8947 */ /* 0x002fea0003800000 */
.L_x_5628:
[----:B------:R-:W-:Y:S05]  /*e900*/  BSYNC B1 ;  /* 0x0000000000017941 */ /* 0x000fea0003800000 */
.L_x_5326:
[----:B------:R-:W-:Y:S05]  /*e910*/  @P1 BRA `(.L_x_5312) ;  /* 0x0000002c00fc1947 */ /* 0x000fea0003800000 */
[----:B-1----:R-:W1:Y:S01]  /*e920*/  LDC R3, c[0x0][0x3f4] ;  /* 0x0000fd00ff037b82 */ /* 0x002e620000000800 */
[C---:B------:R-:W-:Y:S01]  /*e930*/  VIADD R0, R18.reuse, 0x20 ;  /* 0x0000002012007836 */ /* 0x040fe20000000000 */
[----:B------:R-:W-:Y:S01]  /*e940*/  BSSY B1, `(.L_x_5328) ;  /* 0x0000102000017945 */ /* 0x000fe20003800000 */
[C---:B0-----:R-:W-:Y:S01]  /*e950*/  VIADD R20, R18.reuse, 0x40 ;  /* 0x0000004012147836 */ /* 0x041fe20000000000 */
[-C--:B-1----:R-:W-:Y:S02]  /*e960*/  ISETP.GE.AND P0, PT, R18, R3.reuse, PT ;  /* 0x000000031200720c */ /* 0x082fe40003f06270 */
[-C--:B------:R-:W-:Y:S02]  /*e970*/  ISETP.GE.AND P1, PT, R0, R3.reuse, PT ;  /* 0x000000030000720c */ /* 0x080fe40003f26270 */
[----:B------:R-:W-:-:S09]  /*e980*/  ISETP.GE.AND P2, PT, R20, R3, PT ;  /* 0x000000031400720c */ /* 0x000fd20003f46270 */
[----:B------:R-:W-:Y:S05]  /*e990*/  @P0 BRA `(.L_x_5329) ;  /* 0x0000000c00f00947 */ /* 0x000fea0003800000 */
[----:B------:R-:W4:Y:S01]  /*e9a0*/  LDL R67, [R1+0x4c] ;  /* 0x00004c0001437983 */ /* 0x000f220000100800 */
[----:B--2---:R-:W0:Y:S01]  /*e9b0*/  S2R R21, SR_TID.X ;  /* 0x0000000000157919 */ /* 0x004e220000002100 */
[----:B-----5:R-:W-:Y:S02]  /*e9c0*/  SHF.R.U32.HI R0, RZ, 0x8, R24 ;  /* 0x00000008ff007819 */ /* 0x020fe40000011618 */
[----:B------:R-:W-:Y:S01]  /*e9d0*/  LOP3.LUT R20, R24, 0xff, RZ, 0xc0, !PT ;  /* 0x000000ff18147812 */ /* 0x000fe200078ec0ff */
[----:B0-----:R-:W-:-:S05]  /*e9e0*/  VIADD R21, R21, 0xffffff80 ;  /* 0xffffff8015157836 */ /* 0x001fca0000000000 */
[----:B------:R-:W-:-:S04]  /*e9f0*/  LEA.HI R40, R21, R21, RZ, 0x1 ;  /* 0x0000001515287211 */ /* 0x000fc800078f08ff */
[----:B------:R-:W-:-:S05]  /*ea00*/  LOP3.LUT R40, R40, 0xfffffffe, RZ, 0xc0, !PT ;  /* 0xfffffffe28287812 */ /* 0x000fca00078ec0ff */
[----:B------:R-:W-:Y:S01]  /*ea10*/  IMAD.IADD R40, R21, 0x1, -R40 ;  /* 0x0000000115287824 */ /* 0x000fe200078e0a28 */
[----:B------:R-:W-:-:S04]  /*ea20*/  LOP3.LUT R21, R0, 0xff, RZ, 0xc0, !PT ;  /* 0x000000ff00157812 */ /* 0x000fc800078ec0ff */
[----:B------:R-:W-:Y:S02]  /*ea30*/  LEA.HI R0, R3, R40, RZ, 0x1c ;  /* 0x0000002803007211 */ /* 0x000fe400078fe0ff */
[----:B------:R-:W-:Y:S02]  /*ea40*/  PRMT R45, R21, 0x7604, R20 ;  /* 0x00007604152d7816 */ /* 0x000fe40000000014 */
[----:B------:R-:W-:-:S04]  /*ea50*/  SHF.R.S32.HI R21, RZ, 0x1f, R0 ;  /* 0x0000001fff157819 */ /* 0x000fc80000011400 */
[----:B------:R-:W-:Y:S01]  /*ea60*/  LEA.HI R20, R21, R0, RZ, 0x2 ;  /* 0x0000000015147211 */ /* 0x000fe200078f10ff */
[----:B------:R-:W-:-:S04]  /*ea70*/  IMAD.SHL.U32 R0, R0, 0x10, RZ ;  /* 0x0000001000007824 */ /* 0x000fc800078e00ff */
[----:B------:R-:W-:Y:S01]  /*ea80*/  IMAD.SHL.U32 R20, R20, 0x800, RZ ;  /* 0x0000080014147824 */ /* 0x000fe200078e00ff */
[----:B------:R-:W-:Y:S02]  /*ea90*/  LOP3.LUT R21, R215, 0x30, R0, 0xf8, !PT ;  /* 0x00000030d7157812 */ /* 0x000fe400078ef800 */
[----:B---3--:R-:W-:Y:S02]  /*eaa0*/  SHF.R.U32.HI R37, RZ, 0x8, R25 ;  /* 0x00000008ff257819 */ /* 0x008fe40000011619 */
[----:B----4-:R-:W-:Y:S02]  /*eab0*/  SHF.R.U32.HI R39, RZ, 0x8, R26 ;  /* 0x00000008ff277819 */ /* 0x010fe4000001161a */
[----:B------:R-:W-:Y:S02]  /*eac0*/  LOP3.LUT R21, R21, R216, RZ, 0x3c, !PT ;  /* 0x000000d815157212 */ /* 0x000fe400078e3cff */
[----:B------:R-:W-:Y:S02]  /*ead0*/  LOP3.LUT R20, R20, 0xffffe000, RZ, 0xc0, !PT ;  /* 0xffffe00014147812 */ /* 0x000fe400078ec0ff */
[----:B------:R-:W-:-:S02]  /*eae0*/  LOP3.LUT R36, R25, 0xff, RZ, 0xc0, !PT ;  /* 0x000000ff19247812 */ /* 0x000fc400078ec0ff */
[----:B------:R-:W-:Y:S02]  /*eaf0*/  LOP3.LUT R38, R26, 0xff, RZ, 0xc0, !PT ;  /* 0x000000ff1a267812 */ /* 0x000fe400078ec0ff */
[----:B------:R-:W-:Y:S02]  /*eb00*/  LOP3.LUT R37, R37, 0xff, RZ, 0xc0, !PT ;  /* 0x000000ff25257812 */ /* 0x000fe400078ec0ff */
[----:B------:R-:W-:Y:S02]  /*eb10*/  LOP3.LUT R39, R39, 0xff, RZ, 0xc0, !PT ;  /* 0x000000ff27277812 */ /* 0x000fe400078ec0ff */
[----:B------:R-:W-:Y:S02]  /*eb20*/  IADD3 R21, R21, R217, R20 ;  /* 0x000000d915157210 */ /* 0x000fe40007ffe014 */
[----:B------:R-:W-:Y:S02]  /*eb30*/  PRMT R46, R37, 0x7604, R36 ;  /* 0x00007604252e7816 */ /* 0x000fe40000000024 */
[----:B------:R-:W-:Y:S01]  /*eb40*/  PRMT R47, R39, 0x7604, R38 ;  /* 0x00007604272f7816 */ /* 0x000fe20000000026 */
[----:B------:R-:W-:Y:S01]  /*eb50*/  IMAD.IADD R0, R16, 0x1, R21 ;  /* 0x0000000110007824 */ /* 0x000fe200078e0215 */
[----:B------:R-:W-:-:S02]  /*eb60*/  SHF.R.U32.HI R37, RZ, 0x8, R27 ;  /* 0x00000008ff257819 */ /* 0x000fc4000001161b */
[----:B------:R-:W-:Y:S02]  /*eb70*/  SHF.R.U32.HI R39, RZ, 0x8, R4 ;  /* 0x00000008ff277819 */ /* 0x000fe40000011604 */
[----:B------:R-:W-:Y:S02]  /*eb80*/  SHF.R.U32.HI R40, RZ, 0x8, R5 ;  /* 0x00000008ff287819 */ /* 0x000fe40000011605 */
[----:B------:R-:W-:Y:S02]  /*eb90*/  LOP3.LUT R36, R27, 0xff, RZ, 0xc0, !PT ;  /* 0x000000ff1b247812 */ /* 0x000fe400078ec0ff */
[----:B------:R-:W-:Y:S02]  /*eba0*/  LOP3.LUT R38, R4, 0xff, RZ, 0xc0, !PT ;  /* 0x000000ff04267812 */ /* 0x000fe400078ec0ff */
[----:B------:R-:W-:Y:S02]  /*ebb0*/  LOP3.LUT R37, R37, 0xff, RZ, 0xc0, !PT ;  /* 0x000000ff25257812 */ /* 0x000fe400078ec0ff */
[----:B------:R-:W-:-:S02]  /*ebc0*/  LOP3.LUT R39, R39, 0xff, RZ, 0xc0, !PT ;  /* 0x000000ff27277812 */ /* 0x000fc400078ec0ff */
[----:B------:R-:W-:Y:S02]  /*ebd0*/  LOP3.LUT R21, R40, 0xff, RZ, 0xc0, !PT ;  /* 0x000000ff28157812 */ /* 0x000fe400078ec0ff */
[----:B------:R-:W0:Y:S01]  /*ebe0*/  LDS.128 R40, [R0+0x18400] ;  /* 0x0184000000287984 */ /* 0x000e220000000c00 */
[----:B------:R-:W-:Y:S02]  /*ebf0*/  PRMT R48, R37, 0x7604, R36 ;  /* 0x0000760425307816 */ /* 0x000fe40000000024 */
[----:B------:R-:W-:Y:S02]  /*ec00*/  PRMT R53, R39, 0x7604, R38 ;  /* 0x0000760427357816 */ /* 0x000fe40000000026 */
[----:B------:R-:W-:Y:S02]  /*ec10*/  SHF.R.U32.HI R52, RZ, 0x8, R7 ;  /* 0x00000008ff347819 */ /* 0x000fe40000011607 */
[----:B------:R-:W-:Y:S02]  /*ec20*/  SHF.R.U32.HI R50, RZ, 0x8, R6 ;  /* 0x00000008ff327819 */ /* 0x000fe40000011606 */
[----:B------:R-:W-:-:S02]  /*ec30*/  LOP3.LUT R51, R7, 0xff, RZ, 0xc0, !PT ;  /* 0x000000ff07337812 */ /* 0x000fc400078ec0ff */
[----:B------:R-:W-:Y:S02]  /*ec40*/  LOP3.LUT R52, R52, 0xff, RZ, 0xc0, !PT ;  /* 0x000000ff34347812 */ /* 0x000fe400078ec0ff */
[----:B------:R-:W-:Y:S02]  /*ec50*/  LOP3.LUT R20, R5, 0xff, RZ, 0xc0, !PT ;  /* 0x000000ff05147812 */ /* 0x000fe400078ec0ff */
[----:B------:R-:W-:Y:S02]  /*ec60*/  LOP3.LUT R49, R6, 0xff, RZ, 0xc0, !PT ;  /* 0x000000ff06317812 */ /* 0x000fe400078ec0ff */
[----:B------:R-:W-:Y:S02]  /*ec70*/  LOP3.LUT R50, R50, 0xff, RZ, 0xc0, !PT ;  /* 0x000000ff32327812 */ /* 0x000fe400078ec0ff */
[----:B------:R-:W-:Y:S02]  /*ec80*/  PRMT R52, R52, 0x7604, R51 ;  /* 0x0000760434347816 */ /* 0x000fe40000000033 */
[----:B------:R-:W-:-:S02]  /*ec90*/  PRMT R20, R21, 0x7604, R20 ;  /* 0x0000760415147816 */ /* 0x000fc40000000014 */
[----:B------:R-:W-:Y:S02]  /*eca0*/  SHF.R.U32.HI R51, RZ, 0x10, R5 ;  /* 0x00000010ff337819 */ /* 0x000fe40000011605 */
[----:B------:R-:W-:Y:S02]  /*ecb0*/  SHF.R.U32.HI R21, RZ, 0x10, R25 ;  /* 0x00000010ff157819 */ /* 0x000fe40000011619 */
[----:B------:R-:W-:Y:S02]  /*ecc0*/  PRMT R57, R50, 0x7604, R49 ;  /* 0x0000760432397816 */ /* 0x000fe40000000031 */
[----:B------:R-:W-:Y:S01]  /*ecd0*/  SHF.R.U32.HI R49, RZ, 0x10, R27 ;  /* 0x00000010ff317819 */ /* 0x000fe2000001161b */
[----:B------:R-:W-:Y:S01]  /*ece0*/  IMAD.U32 R51, R51, 0x10000, RZ ;  /* 0x0001000033337824 */ /* 0x000fe200078e00ff */
[----:B------:R-:W-:Y:S01]  /*ecf0*/  SHF.R.U32.HI R59, RZ, 0x10, R7 ;  /* 0x00000010ff3b7819 */ /* 0x000fe20000011607 */
[----:B------:R-:W-:Y:S02]  /*ed00*/  IMAD.U32 R21, R21, 0x10000, RZ ;  /* 0x0001000015157824 */ /* 0x000fe400078e00ff */
[----:B------:R-:W-:Y:S01]  /*ed10*/  IMAD.U32 R49, R49, 0x10000, RZ ;  /* 0x0001000031317824 */ /* 0x000fe200078e00ff */
[----:B------:R-:W-:Y:S01]  /*ed20*/  LOP3.LUT R55, R20, 0xff0000, R51, 0xf8, !PT ;  /* 0x00ff000014377812 */ /* 0x000fe200078ef833 */
[----:B------:R-:W-:Y:S01]  /*ed30*/  IMAD.U32 R59, R59, 0x10000, RZ ;  /* 0x000100003b3b7824 */ /* 0x000fe200078e00ff */
        /* <DEDUP_REMOVED lines=10> */
[----:B------:R-:W-:Y:S02]  /*ede0*/  LOP3.LUT R20, R47, 0xff000000, R26, 0xf8, !PT ;  /* 0xff0000002f147812 */ /* 0x000fe400078ef81a */
[----:B------:R-:W-:Y:S02]  /*edf0*/  F2FP.F16.E4M3.UNPACK_B R27, R55 ;  /* 0x00000037ff1b723e */ /* 0x000fe400020006ff */
[----:B0-----:R-:W-:-:S02]  /*ee00*/  F2FP.F16.E4M3.UNPACK_B R24, R41 ;  /* 0x00000029ff18723e */ /* 0x001fc400020006ff */
[----:B------:R-:W-:Y:S02]  /*ee10*/  F2FP.F16.E4M3.UNPACK_B R26, R52 ;  /* 0x00000034ff1a723e */ /* 0x000fe400020006ff */
[----:B------:R-:W-:Y:S01]  /*ee20*/  LOP3.LUT R56, R21, 0xff000000, R4, 0xf8, !PT ;  /* 0xff00000015387812 */ /* 0x000fe200078ef804 */
[----:B------:R-:W-:Y:S01]  /*ee30*/  HADD2.F32 R58, -RZ, R27.H0_H0 ;  /* 0x2000001bff3a7230 */ /* 0x000fe20000004100 */
[----:B------:R-:W-:Y:S01]  /*ee40*/  LOP3.LUT R57, R57, 0xff0000, R6, 0xf8, !PT ;  /* 0x00ff000039397812 */ /* 0x000fe200078ef806 */
[----:B------:R-:W-:Y:S02]  /*ee50*/  HADD2.F32 R5, -RZ, R24.H0_H0 ;  /* 0x20000018ff057230 */ /* 0x000fe40000004100 */
[----:B------:R-:W-:Y:S01]  /*ee60*/  HADD2.F32 R54, -RZ, R26.H0_H0 ;  /* 0x2000001aff367230 */ /* 0x000fe20000004100 */
[----:B------:R-:W-:Y:S02]  /*ee70*/  F2FP.F16.E4M3.UNPACK_B R47, R41.H1 ;  /* 0x00000029ff2f723e */ /* 0x000fe400030006ff */
[----:B------:R-:W-:-:S02]  /*ee80*/  F2FP.F16.E4M3.UNPACK_B R49, R43 ;  /* 0x0000002bff31723e */ /* 0x000fc400020006ff */
[----:B------:R-:W-:Y:S02]  /*ee90*/  F2FP.F16.E4M3.UNPACK_B R50, R43.H1 ;  /* 0x0000002bff32723e */ /* 0x000fe400030006ff */
[-C--:B------:R-:W-:Y:S02]  /*eea0*/  F2FP.F16.E4M3.UNPACK_B R41, R40.reuse ;  /* 0x00000028ff29723e */ /* 0x080fe400020006ff */
[----:B------:R-:W-:Y:S01]  /*eeb0*/  F2FP.F16.E4M3.UNPACK_B R43, R40.H1 ;  /* 0x00000028ff2b723e */ /* 0x000fe200030006ff */
[----:B------:R-:W-:Y:S01]  /*eec0*/  FMUL.FTZ R40, R5, R58 ;  /* 0x0000003a05287220 */ /* 0x000fe20000410000 */
[----:B------:R-:W-:Y:S01]  /*eed0*/  LOP3.LUT R6, R57, 0xff000000, R6, 0xf8, !PT ;  /* 0xff00000039067812 */ /* 0x000fe200078ef806 */
[----:B------:R-:W-:Y:S01]  /*eee0*/  FMUL.FTZ R57, R5, R54 ;  /* 0x0000003605397220 */ /* 0x000fe20000410000 */
[----:B------:R-:W-:Y:S02]  /*eef0*/  F2FP.F16.E4M3.UNPACK_B R55, R55.H1 ;  /* 0x00000037ff37723e */ /* 0x000fe400030006ff */
[----:B------:R-:W-:Y:S01]  /*ef00*/  F2FP.F16.E4M3.UNPACK_B R52, R52.H1 ;  /* 0x00000034ff34723e */ /* 0x000fe200030006ff */
[----:B------:R-:W-:Y:S01]  /*ef10*/  HADD2.F32 R24, -RZ, R24.H1_H1 ;  /* 0x30000018ff187230 */ /* 0x000fe20000004100 */
[----:B------:R-:W-:-:S02]  /*ef20*/  LOP3.LUT R59, R59, 0xff000000, R7, 0xf8, !PT ;  /* 0xff0000003b3b7812 */ /* 0x000fc400078ef807 */
[-C--:B------:R-:W-:Y:S02]  /*ef30*/  F2FP.F16.E4M3.UNPACK_B R7, R42.reuse ;  /* 0x0000002aff07723e */ /* 0x080fe400020006ff */
[----:B------:R-:W-:Y:S01]  /*ef40*/  F2FP.F16.E4M3.UNPACK_B R48, R42.H1 ;  /* 0x0000002aff30723e */ /* 0x000fe200030006ff */
[--C-:B------:R-:W-:Y:S02]  /*ef50*/  HADD2.F32 R42, -RZ, R52.reuse.H0_H0 ;  /* 0x20000034ff2a7230 */ /* 0x100fe40000004100 */
[----:B------:R-:W-:Y:S01]  /*ef60*/  HADD2.F32 R52, -RZ, R52.H1_H1 ;  /* 0x30000034ff347230 */ /* 0x000fe20000004100 */
[----:B------:R-:W0:Y:S02]  /*ef70*/  LDS.128 R36, [R67+0x18400] ;  /* 0x0184000043247984 */ /* 0x000e240000000c00 */
[----:B0-----:R-:W-:-:S05]  /*ef80*/  F2FP.F16.E4M3.UNPACK_B R21, R37 ;  /* 0x00000025ff15723e */ /* 0x001fca00020006ff */
[----:B------:R-:W-:Y:S01]  /*ef90*/  HADD2.F32 R25, -RZ, R21.H0_H0 ;  /* 0x20000015ff197230 */ /* 0x000fe20000004100 */
[----:B------:R-:W-:-:S04]  /*efa0*/  F2FP.F16.E4M3.UNPACK_B R45, R37.H1 ;  /* 0x00000025ff2d723e */ /* 0x000fc800030006ff */
[C---:B------:R-:W-:Y:S01]  /*efb0*/  FFMA.FTZ R5, R25.reuse, R54, -R40 ;  /* 0x0000003619057223 */ /* 0x040fe20000010828 */
[----:B------:R-:W-:Y:S01]  /*efc0*/  FFMA.FTZ R25, R25, R58, R57 ;  /* 0x0000003a19197223 */ /* 0x000fe20000010039 */
[----:B------:R-:W-:Y:S02]  /*efd0*/  HADD2.F32 R40, -RZ, R26.H1_H1 ;  /* 0x3000001aff287230 */ /* 0x000fe40000004100 */
[----:B------:R-:W-:Y:S02]  /*efe0*/  HADD2.F32 R54, -RZ, R27.H1_H1 ;  /* 0x3000001bff367230 */ /* 0x000fe40000004100 */
[----:B------:R-:W-:Y:S02]  /*eff0*/  HADD2.F32 R57, -RZ, R55.H0_H0 ;  /* 0x20000037ff397230 */ /* 0x000fe40000004100 */
[----:B------:R-:W-:Y:S02]  /*f000*/  HADD2.F32 R26, -RZ, R47.H0_H0 ;  /* 0x2000002fff1a7230 */ /* 0x000fe40000004100 */
[----:B------:R-:W-:Y:S01]  /*f010*/  FMUL.FTZ R58, R24, R54 ;  /* 0x00000036183a7220 */ /* 0x000fe20000410000 */
[----:B------:R-:W-:-:S02]  /*f020*/  HADD2.F32 R21, -RZ, R21.H1_H1 ;  /* 0x30000015ff157230 */ /* 0x000fc40000004100 */
[----:B------:R-:W-:Y:S01]  /*f030*/  FMUL.FTZ R61, R24, R40 ;  /* 0x00000028183d7220 */ /* 0x000fe20000410000 */
[----:B------:R-:W-:Y:S02]  /*f040*/  HADD2.F32 R27, -RZ, R45.H0_H0 ;  /* 0x2000002dff1b7230 */ /* 0x000fe40000004100 */
[CC--:B------:R-:W-:Y:S01]  /*f050*/  FMUL.FTZ R60, R26.reuse, R57.reuse ;  /* 0x000000391a3c7220 */ /* 0x0c0fe20000410000 */
[----:B------:R-:W-:Y:S01]  /*f060*/  FMUL.FTZ R62, R26, R42 ;  /* 0x0000002a1a3e7220 */ /* 0x000fe20000410000 */
[C---:B------:R-:W-:Y:S01]  /*f070*/  FFMA.FTZ R24, R21.reuse, R40, -R58 ;  /* 0x0000002815187223 */ /* 0x040fe2000001083a */
[----:B------:R-:W-:Y:S01]  /*f080*/  FFMA.FTZ R26, R21, R54, R61 ;  /* 0x00000036151a7223 */ /* 0x000fe2000001003d */
[C---:B------:R-:W-:Y:S01]  /*f090*/  FFMA.FTZ R21, R27.reuse, R42, -R60 ;  /* 0x0000002a1b157223 */ /* 0x040fe2000001083c */
[----:B------:R-:W-:Y:S01]  /*f0a0*/  FFMA.FTZ R27, R27, R57, R62 ;  /* 0x000000391b1b7223 */ /* 0x000fe2000001003e */
[----:B------:R-:W-:Y:S02]  /*f0b0*/  F2FP.F16.E4M3.UNPACK_B R57, R59 ;  /* 0x0000003bff39723e */ /* 0x000fe400020006ff */
[----:B------:R-:W-:Y:S01]  /*f0c0*/  F2FP.F16.E4M3.UNPACK_B R54, R53 ;  /* 0x00000035ff36723e */ /* 0x000fe200020006ff */
[----:B------:R-:W-:Y:S01]  /*f0d0*/  HADD2.F32 R58, -RZ, R55.H1_H1 ;  /* 0x30000037ff3a7230 */ /* 0x000fe20000004100 */
[----:B------:R-:W-:Y:S01]  /*f0e0*/  F2FP.F16.E4M3.UNPACK_B R46, R39 ;  /* 0x00000027ff2e723e */ /* 0x000fe200020006ff */
[----:B------:R-:W-:-:S02]  /*f0f0*/  HADD2.F32 R47, -RZ, R47.H1_H1 ;  /* 0x3000002fff2f7230 */ /* 0x000fc40000004100 */
[----:B------:R-:W-:Y:S02]  /*f100*/  HADD2.F32 R61, -RZ, R57.H0_H0 ;  /* 0x20000039ff3d7230 */ /* 0x000fe40000004100 */
[----:B------:R-:W-:Y:S02]  /*f110*/  HADD2.F32 R42, -RZ, R49.H0_H0 ;  /* 0x20000031ff2a7230 */ /* 0x000fe40000004100 */
[----:B------:R-:W-:Y:S02]  /*f120*/  HADD2.F32 R55, -RZ, R54.H0_H0 ;  /* 0x20000036ff377230 */ /* 0x000fe40000004100 */
[----:B------:R-:W-:Y:S01]  /*f130*/  FMUL.FTZ R60, R47, R58 ;  /* 0x0000003a2f3c7220 */ /* 0x000fe20000410000 */
[----:B------:R-:W-:Y:S02]  /*f140*/  HADD2.F32 R45, -RZ, R45.H1_H1 ;  /* 0x3000002dff2d7230 */ /* 0x000fe40000004100 */
[----:B------:R-:W-:Y:S01]  /*f150*/  FMUL.FTZ R63, R42, R61 ;  /* 0x0000003d2a3f7220 */ /* 0x000fe20000410000 */
[----:B------:R-:W-:-:S02]  /*f160*/  HADD2.F32 R40, -RZ, R46.H0_H0 ;  /* 0x2000002eff287230 */ /* 0x000fc40000004100 */
[----:B------:R-:W-:Y:S01]  /*f170*/  FMUL.FTZ R47, R47, R52 ;  /* 0x000000342f2f7220 */ /* 0x000fe20000410000 */
[----:B------:R-:W-:Y:S01]  /*f180*/  FMUL.FTZ R42, R42, R55 ;  /* 0x000000372a2a7220 */ /* 0x000fe20000410000 */
[----:B------:R-:W-:Y:S02]  /*f190*/  F2FP.F16.E4M3.UNPACK_B R59, R59.H1 ;  /* 0x0000003bff3b723e */ /* 0x000fe400030006ff */
[----:B------:R-:W-:Y:S01]  /*f1a0*/  F2FP.F16.E4M3.UNPACK_B R53, R53.H1 ;  /* 0x00000035ff35723e */ /* 0x000fe200030006ff */
[C---:B------:R-:W-:Y:S01]  /*f1b0*/  FFMA.FTZ R58, R45.reuse, R58, R47 ;  /* 0x0000003a2d3a7223 */ /* 0x040fe2000001002f */
[----:B------:R-:W-:Y:S01]  /*f1c0*/  FFMA.FTZ R61, R40, R61, R42 ;  /* 0x0000003d283d7223 */ /* 0x000fe2000001002a */
[----:B------:R-:W-:Y:S01]  /*f1d0*/  HADD2.F32 R54, -RZ, R54.H1_H1 ;  /* 0x30000036ff367230 */ /* 0x000fe20000004100 */
[----:B------:R-:W-:Y:S01]  /*f1e0*/  F2FP.F16.E4M3.UNPACK_B R39, R39.H1 ;  /* 0x00000027ff27723e */ /* 0x000fe200030006ff */
[----:B------:R-:W-:Y:S02]  /*f1f0*/  HADD2.F32 R57, -RZ, R57.H1_H1 ;  /* 0x30000039ff397230 */ /* 0x000fe40000004100 */
[----:B------:R-:W-:Y:S01]  /*f200*/  FFMA.FTZ R60, R45, R52, -R60 ;  /* 0x000000342d3c7223 */ /* 0x000fe2000001083c */
[----:B------:R-:W-:-:S02]  /*f210*/  HADD2.F32 R49, -RZ, R49.H1_H1 ;  /* 0x30000031ff317230 */ /* 0x000fc40000004100 */
[----:B------:R-:W-:Y:S02]  /*f220*/  HADD2.F32 R47, -RZ, R59.H0_H0 ;  /* 0x2000003bff2f7230 */ /* 0x000fe40000004100 */
[----:B------:R-:W-:Y:S02]  /*f230*/  HADD2.F32 R42, -RZ, R50.H0_H0 ;  /* 0x20000032ff2a7230 */ /* 0x000fe40000004100 */
[----:B------:R-:W-:Y:S02]  /*f240*/  HADD2.F32 R45, -RZ, R53.H0_H0 ;  /* 0x20000035ff2d7230 */ /* 0x000fe40000004100 */
[----:B------:R-:W-:Y:S01]  /*f250*/  FFMA.FTZ R63, R40, R55, -R63 ;  /* 0x00000037283f7223 */ /* 0x000fe2000001083f */
[C---:B------:R-:W-:Y:S01]  /*f260*/  FMUL.FTZ R55, R49.reuse, R57 ;  /* 0x0000003931377220 */ /* 0x040fe20000410000 */
[----:B------:R-:W-:Y:S01]  /*f270*/  FMUL.FTZ R52, R49, R54 ;  /* 0x0000003631347220 */ /* 0x000fe20000410000 */
[----:B------:R-:W-:Y:S02]  /*f280*/  HADD2.F32 R46, -RZ, R46.H1_H1 ;  /* 0x3000002eff2e7230 */ /* 0x000fe40000004100 */
[----:B------:R-:W-:Y:S01]  /*f290*/  FMUL.FTZ R49, R42, R47 ;  /* 0x0000002f2a317220 */ /* 0x000fe20000410000 */
[----:B------:R-:W-:-:S02]  /*f2a0*/  HADD2.F32 R40, -RZ, R39.H0_H0 ;  /* 0x20000027ff287230 */ /* 0x000fc40000004100 */
[----:B------:R-:W-:Y:S01]  /*f2b0*/  FMUL.FTZ R42, R42, R45 ;  /* 0x0000002d2a2a7220 */ /* 0x000fe20000410000 */
[----:B------:R-:W-:-:S03]  /*f2c0*/  FFMA.FTZ R64, R46, R57, R52 ;  /* 0x000000392e407223 */ /* 0x000fc60000010034 */
[C---:B------:R-:W-:Y:S01]  /*f2d0*/  FFMA.FTZ R65, R40.reuse, R47, R42 ;  /* 0x0000002f28417223 */ /* 0x040fe2000001002a */
[----:B------:R-:W-:Y:S01]  /*f2e0*/  FFMA.FTZ R57, R40, R45, -R49 ;  /* 0x0000002d28397223 */ /* 0x000fe20000010831 */
[----:B------:R-:W-:Y:S02]  /*f2f0*/  F2FP.F16.E4M3.UNPACK_B R47, R56.H1 ;  /* 0x00000038ff2f723e */ /* 0x000fe400030006ff */
[----:B------:R-:W-:Y:S01]  /*f300*/  F2FP.F16.E4M3.UNPACK_B R45, R51.H1 ;  /* 0x00000033ff2d723e */ /* 0x000fe200030006ff */
[----:B------:R-:W-:Y:S01]  /*f310*/  HADD2.F32 R53, -RZ, R53.H1_H1 ;  /* 0x30000035ff357230 */ /* 0x000fe20000004100 */
[-C--:B------:R-:W-:Y:S01]  /*f320*/  F2FP.F16.E4M3.UNPACK_B R37, R36.reuse ;  /* 0x00000024ff25723e */ /* 0x080fe200020006ff */
[----:B------:R-:W-:Y:S01]  /*f330*/  HADD2.F32 R59, -RZ, R59.H1_H1 ;  /* 0x3000003bff3b7230 */ /* 0x000fe20000004100 */
[----:B------:R-:W-:Y:S01]  /*f340*/  F2FP.F16.E4M3.UNPACK_B R36, R36.H1 ;  /* 0x00000024ff24723e */ /* 0x000fe200030006ff */
[----:B------:R-:W-:Y:S02]  /*f350*/  HADD2.F32 R50, -RZ, R50.H1_H1 ;  /* 0x30000032ff327230 */ /* 0x000fe40000004100 */
[----:B------:R-:W-:Y:S01]  /*f360*/  FFMA.FTZ R62, R46, R54, -R55 ;  /* 0x000000362e3e7223 */ /* 0x000fe20000010837 */
[----:B------:R-:W-:-:S02]  /*f370*/  HADD2.F32 R49, -RZ, R47.H0_H0 ;  /* 0x2000002fff317230 */ /* 0x000fc40000004100 */
[----:B------:R-:W-:Y:S02]  /*f380*/  HADD2.F32 R42, -RZ, R43.H0_H0 ;  /* 0x2000002bff2a7230 */ /* 0x000fe40000004100 */
[----:B------:R-:W-:Y:S02]  /*f390*/  HADD2.F32 R46, -RZ, R45.H0_H0 ;  /* 0x2000002dff2e7230 */ /* 0x000fe40000004100 */
[C---:B------:R-:W-:Y:S01]  /*f3a0*/  FMUL.FTZ R55, R50.reuse, R59 ;  /* 0x0000003b32377220 */ /* 0x040fe20000410000 */
[----:B------:R-:W-:Y:S02]  /*f3b0*/  HADD2.F32 R40, -RZ, R39.H1_H1 ;  /* 0x30000027ff287230 */ /* 0x000fe40000004100 */
[----:B------:R-:W-:Y:S01]  /*f3c0*/  FMUL.FTZ R52, R50, R53 ;  /* 0x0000003532347220 */ /* 0x000fe20000410000 */
[----:B------:R-:W-:Y:S02]  /*f3d0*/  HADD2.F32 R39, -RZ, R36.H0_H0 ;  /* 0x20000024ff277230 */ /* 0x000fe40000004100 */
[----:B------:R-:W-:Y:S01]  /*f3e0*/  FMUL.FTZ R50, R42, R49 ;  /* 0x000000312a327220 */ /* 0x000fe20000410000 */
[----:B------:R-:W-:-:S02]  /*f3f0*/  HADD2.F32 R47, -RZ, R47.H1_H1 ;  /* 0x3000002fff2f7230 */ /* 0x000fc40000004100 */
[----:B------:R-:W-:Y:S01]  /*f400*/  FMUL.FTZ R42, R42, R46 ;  /* 0x0000002e2a2a7220 */ /* 0x000fe20000410000 */
[----:B------:R-:W-:Y:S01]  /*f410*/  HADD2.F32 R43, -RZ, R43.H1_H1 ;  /* 0x3000002bff2b7230 */ /* 0x000fe20000004100 */
[----:B------:R-:W-:Y:S01]  /*f420*/  F2FP.F16.E4M3.UNPACK_B R56, R56 ;  /* 0x00000038ff38723e */ /* 0x000fe200020006ff */
[----:B------:R-:W-:Y:S02]  /*f430*/  HADD2.F32 R45, -RZ, R45.H1_H1 ;  /* 0x3000002dff2d7230 */ /* 0x000fe40000004100 */
[C---:B------:R-:W-:Y:S01]  /*f440*/  FFMA.FTZ R66, R40.reuse, R53, -R55 ;  /* 0x0000003528427223 */ /* 0x040fe20000010837 */
[----:B------:R-:W-:Y:S01]  /*f450*/  FFMA.FTZ R68, R40, R59, R52 ;  /* 0x0000003b28447223 */ /* 0x000fe20000010034 */
[----:B------:R-:W-:Y:S02]  /*f460*/  HADD2.F32 R36, -RZ, R36.H1_H1 ;  /* 0x30000024ff247230 */ /* 0x000fe40000004100 */
[C---:B------:R-:W-:Y:S01]  /*f470*/  FFMA.FTZ R50, R39.reuse, R46, -R50 ;  /* 0x0000002e27327223 */ /* 0x040fe20000010832 */
[----:B------:R-:W-:Y:S01]  /*f480*/  FFMA.FTZ R49, R39, R49, R42 ;  /* 0x0000003127317223 */ /* 0x000fe2000001002a */
[----:B------:R-:W-:Y:S01]  /*f490*/  F2FP.F16.E4M3.UNPACK_B R51, R51 ;  /* 0x00000033ff33723e */ /* 0x000fe200020006ff */
[C---:B------:R-:W-:Y:S01]  /*f4a0*/  FMUL.FTZ R53, R43.reuse, R47 ;  /* 0x0000002f2b357220 */ /* 0x040fe20000410000 */
        /* <DEDUP_REMOVED lines=10> */
[-C--:B------:R-:W-:Y:S01]  /*f550*/  FMUL.FTZ R39, R39, R40.reuse ;  /* 0x0000002827277220 */ /* 0x080fe20000410000 */
[C---:B------:R-:W-:Y:S01]  /*f560*/  FFMA.FTZ R45, R36.reuse, R40, -R43 ;  /* 0x00000028242d7223 */ /* 0x040fe2000001082b */
[----:B------:R-:W-:Y:S01]  /*f570*/  HADD2.F32 R40, -RZ, R51.H1_H1 ;  /* 0x30000033ff287230 */ /* 0x000fe20000004100 */
[----:B------:R-:W-:Y:S01]  /*f580*/  F2FP.F16.E4M3.UNPACK_B R43, R6.H1 ;  /* 0x00000006ff2b723e */ /* 0x000fe200030006ff */
[----:B------:R-:W-:Y:S02]  /*f590*/  HADD2.F32 R37, -RZ, R37.H1_H1 ;  /* 0x30000025ff257230 */ /* 0x000fe40000004100 */
[C---:B------:R-:W-:Y:S01]  /*f5a0*/  FMUL.FTZ R46, R41.reuse, R56 ;  /* 0x00000038292e7220 */ /* 0x040fe20000410000 */
[----:B------:R-:W-:Y:S01]  /*f5b0*/  FFMA.FTZ R42, R36, R42, R39 ;  /* 0x0000002a242a7223 */ /* 0x000fe20000010027 */
[----:B------:R-:W-:Y:S01]  /*f5c0*/  F2FP.F16.E4M3.UNPACK_B R4, R38 ;  /* 0x00000026ff04723e */ /* 0x000fe200020006ff */
[----:B------:R-:W-:Y:S01]  /*f5d0*/  FMUL.FTZ R41, R41, R40 ;  /* 0x0000002829297220 */ /* 0x000fe20000410000 */
[----:B------:R-:W-:Y:S01]  /*f5e0*/  F2FP.F16.E4M3.UNPACK_B R36, R20.H1 ;  /* 0x00000014ff24723e */ /* 0x000fe200030006ff */
[----:B------:R-:W-:Y:S01]  /*f5f0*/  FFMA.FTZ R46, R37, R40, -R46 ;  /* 0x00000028252e7223 */ /* 0x000fe2000001082e */
[----:B------:R-:W-:Y:S01]  /*f600*/  F2FP.F16.E4M3.UNPACK_B R38, R38.H1 ;  /* 0x00000026ff26723e */ /* 0x000fe200030006ff */
        /* <DEDUP_REMOVED lines=10> */
[----:B------:R-:W-:Y:S01]  /*f6b0*/  FFMA.FTZ R51, R36, R37, -R51 ;  /* 0x0000002524337223 */ /* 0x000fe20000010833 */
        /* <DEDUP_REMOVED lines=9> */
[----:B------:R-:W-:Y:S02]  /*f750*/  HADD2.F32 R36, -RZ, R20.H1_H1 ;  /* 0x30000014ff247230 */ /* 0x000fe40000004100 */
[--C-:B------:R-:W-:Y:S02]  /*f760*/  HADD2.F32 R39, -RZ, R6.reuse.H0_H0 ;  /* 0x20000006ff277230 */ /* 0x100fe40000004100 */
[--C-:B------:R-:W-:Y:S02]  /*f770*/  HADD2.F32 R20, -RZ, R7.reuse.H0_H0 ;  /* 0x20000007ff147230 */ /* 0x100fe40000004100 */
[----:B------:R-:W-:Y:S02]  /*f780*/  HADD2.F32 R38, -RZ, R6.H1_H1 ;  /* 0x30000006ff267230 */ /* 0x000fe40000004100 */
[----:B------:R-:W-:Y:S02]  /*f790*/  HADD2.F32 R7, -RZ, R7.H1_H1 ;  /* 0x30000007ff077230 */ /* 0x000fe40000004100 */
[----:B------:R-:W-:Y:S01]  /*f7a0*/  FMUL.FTZ R41, R20, R39 ;  /* 0x0000002714297220 */ /* 0x000fe20000410000 */
[----:B------:R-:W-:-:S02]  /*f7b0*/  HADD2.F32 R6, -RZ, R4.H0_H0 ;  /* 0x20000004ff067230 */ /* 0x000fc40000004100 */
[-C--:B------:R-:W-:Y:S01]  /*f7c0*/  FMUL.FTZ R20, R20, R37.reuse ;  /* 0x0000002514147220 */ /* 0x080fe20000410000 */
[----:B------:R-:W-:Y:S02]  /*f7d0*/  HADD2.F32 R4, -RZ, R4.H1_H1 ;  /* 0x30000004ff047230 */ /* 0x000fe40000004100 */
[C---:B------:R-:W-:Y:S01]  /*f7e0*/  FMUL.FTZ R43, R7.reuse, R38 ;  /* 0x00000026072b7220 */ /* 0x040fe20000410000 */
        /* <DEDUP_REMOVED lines=23> */
.L_x_5329:
[----:B------:R-:W-:Y:S05]  /*f960*/  BSYNC B1 ;  /* 0x0000000000017941 */ /* 0x000fea0003800000 */
.L_x_5328:
[----:B------:R-:W-:Y:S04]  /*f970*/  BSSY B1, `(.L_x_5330) ;  /* 0x0000101000017945 */ /* 0x000fe80003800000 */
[----:B------:R-:W-:Y:S05]  /*f980*/  @P1 BRA `(.L_x_5331) ;  /* 0x0000000c00fc1947 */ /* 0x000fea0003800000 */
[----:B------:R-:W4:Y:S01]  /*f990*/  LDL R61, [R1+0x48] ;  /* 0x00004800013d7983 */ /* 0x000f220000100800 */
[----:B0----5:R-:W-:Y:S02]  /*f9a0*/  SHF.R.U32.HI R0, RZ, 0x8, R28 ;  /* 0x00000008ff007819 */ /* 0x021fe4000001161c */
[----:B------:R-:W-:Y:S02]  /*f9b0*/  LOP3.LUT R5, R28, 0xff, RZ, 0xc0, !PT ;  /* 0x000000ff1c057812 */ /* 0x000fe400078ec0ff */
[----:B------:R-:W-:Y:S02]  /*f9c0*/  LOP3.LUT R4, R0, 0xff, RZ, 0xc0, !PT ;  /* 0x000000ff00047812 */ /* 0x000fe400078ec0ff */
[----:B------:R-:W-:Y:S02]  /*f9d0*/  LEA.HI R0, R3, R213, RZ, 0x1c ;  /* 0x000000d503007211 */ /* 0x000fe400078fe0ff */
[----:B---3--:R-:W-:Y:S02]  /*f9e0*/  PRMT R37, R4, 0x7604, R5 ;  /* 0x0000760404257816 */ /* 0x008fe40000000005 */
[----:B------:R-:W-:-:S02]  /*f9f0*/  SHF.R.S32.HI R5, RZ, 0x1f, R0 ;  /* 0x0000001fff057819 */ /* 0x000fc40000011400 */
[----:B------:R-:W-:Y:S02]  /*fa00*/  SHF.R.U32.HI R24, RZ, 0x8, R31 ;  /* 0x00000008ff187819 */ /* 0x000fe4000001161f */
[----:B------:R-:W-:Y:S01]  /*fa10*/  LEA.HI R4, R5, R0, RZ, 0x2 ;  /* 0x0000000005047211 */ /* 0x000fe200078f10ff */
[----:B------:R-:W-:Y:S01]  /*fa20*/  IMAD.SHL.U32 R0, R0, 0x10, RZ ;  /* 0x0000001000007824 */ /* 0x000fe200078e00ff */
[----:B--2---:R-:W-:Y:S02]  /*fa30*/  LOP3.LUT R21, R31, 0xff, RZ, 0xc0, !PT ;  /* 0x000000ff1f157812 */ /* 0x004fe400078ec0ff */
[----:B------:R-:W-:Y:S01]  /*fa40*/  SHF.R.U32.HI R20, RZ, 0x8, R8 ;  /* 0x00000008ff147819 */ /* 0x000fe20000011608 */
[----:B------:R-:W-:Y:S01]  /*fa50*/  IMAD.SHL.U32 R4, R4, 0x800, RZ ;  /* 0x0000080004047824 */ /* 0x000fe200078e00ff */
[----:B------:R-:W-:Y:S02]  /*fa60*/  LOP3.LUT R5, R215, 0x30, R0, 0xf8, !PT ;  /* 0x00000030d7057812 */ /* 0x000fe400078ef800 */
[----:B------:R-:W-:-:S02]  /*fa70*/  LOP3.LUT R0, R24, 0xff, RZ, 0xc0, !PT ;  /* 0x000000ff18007812 */ /* 0x000fc400078ec0ff */
[----:B------:R-:W-:Y:S02]  /*fa80*/  SHF.R.U32.HI R6, RZ, 0x8, R29 ;  /* 0x00000008ff067819 */ /* 0x000fe4000001161d */
[----:B------:R-:W-:Y:S02]  /*fa90*/  LOP3.LUT R25, R8, 0xff, RZ, 0xc0, !PT ;  /* 0x000000ff08197812 */ /* 0x000fe400078ec0ff */
[----:B------:R-:W-:Y:S02]  /*faa0*/  LOP3.LUT R20, R20, 0xff, RZ, 0xc0, !PT ;  /* 0x000000ff14147812 */ /* 0x000fe400078ec0ff */
[----:B------:R-:W-:Y:S02]  /*fab0*/  PRMT R41, R0, 0x7604, R21 ;  /* 0x0000760400297816 */ /* 0x000fe40000000015 */
[----:B------:R-:W-:Y:S02]  /*fac0*/  LOP3.LUT R5, R5, R216, RZ, 0x3c, !PT ;  /* 0x000000d805057212 */ /* 0x000fe400078e3cff */
[----:B------:R-:W-:-:S02]  /*fad0*/  LOP3.LUT R4, R4, 0xffffe000, RZ, 0xc0, !PT ;  /* 0xffffe00004047812 */ /* 0x000fc400078ec0ff */
[----:B------:R-:W-:Y:S02]  /*fae0*/  SHF.R.U32.HI R0, RZ, 0x8, R9 ;  /* 0x00000008ff007819 */ /* 0x000fe40000011609 */
[----:B------:R-:W-:Y:S02]  /*faf0*/  LOP3.LUT R7, R29, 0xff, RZ, 0xc0, !PT ;  /* 0x000000ff1d077812 */ /* 0x000fe400078ec0ff */
[----:B------:R-:W-:Y:S02]  /*fb00*/  LOP3.LUT R6, R6, 0xff, RZ, 0xc0, !PT ;  /* 0x000000ff06067812 */ /* 0x000fe400078ec0ff */
[----:B------:R-:W-:Y:S02]  /*fb10*/  PRMT R45, R20, 0x7604, R25 ;  /* 0x00007604142d7816 */ /* 0x000fe40000000019 */
[----:B------:R-:W-:Y:S02]  /*fb20*/  IADD3 R21, R5, R217, R4 ;  /* 0x000000d905157210 */ /* 0x000fe40007ffe004 */
[----:B------:R-:W-:-:S02]  /*fb30*/  LOP3.LUT R25, R9, 0xff, RZ, 0xc0, !PT ;  /* 0x000000ff09197812 */ /* 0x000fc400078ec0ff */
[----:B------:R-:W-:Y:S02]  /*fb40*/  SHF.R.U32.HI R24, RZ, 0x8, R11 ;  /* 0x00000008ff187819 */ /* 0x000fe4000001160b */
[----:B------:R-:W-:Y:S02]  /*fb50*/  LOP3.LUT R0, R0, 0xff, RZ, 0xc0, !PT ;  /* 0x000000ff00007812 */ /* 0x000fe400078ec0ff */
[----:B------:R-:W-:Y:S02]  /*fb60*/  SHF.R.U32.HI R20, RZ, 0x8, R10 ;  /* 0x00000008ff147819 */ /* 0x000fe4000001160a */
[----:B------:R-:W-:Y:S02]  /*fb70*/  PRMT R36, R6, 0x7604, R7 ;  /* 0x0000760406247816 */ /* 0x000fe40000000007 */
[----:B------:R-:W-:Y:S02]  /*fb80*/  SHF.R.U32.HI R6, RZ, 0x8, R30 ;  /* 0x00000008ff067819 */ /* 0x000fe4000001161e */
[----:B------:R-:W-:-:S02]  /*fb90*/  LOP3.LUT R27, R10, 0xff, RZ, 0xc0, !PT ;  /* 0x000000ff0a1b7812 */ /* 0x000fc400078ec0ff */
[----:B------:R-:W-:Y:S02]  /*fba0*/  LOP3.LUT R24, R24, 0xff, RZ, 0xc0, !PT ;  /* 0x000000ff18187812 */ /* 0x000fe400078ec0ff */
[----:B------:R-:W-:Y:S01]  /*fbb0*/  PRMT R49, R0, 0x7604, R25 ;  /* 0x0000760400317816 */ /* 0x000fe20000000019 */
[----:B------:R-:W-:Y:S01]  /*fbc0*/  IMAD.IADD R0, R16, 0x1, R21 ;  /* 0x0000000110007824 */ /* 0x000fe200078e0215 */
[----:B------:R-:W-:Y:S02]  /*fbd0*/  LOP3.LUT R20, R20, 0xff, RZ, 0xc0, !PT ;  /* 0x000000ff14147812 */ /* 0x000fe400078ec0ff */
[----:B------:R-:W-:Y:S02]  /*fbe0*/  LOP3.LUT R43, R11, 0xff, RZ, 0xc0, !PT ;  /* 0x000000ff0b2b7812 */ /* 0x000fe400078ec0ff */
[----:B------:R-:W-:Y:S02]  /*fbf0*/  LOP3.LUT R7, R30, 0xff, RZ, 0xc0, !PT ;  /* 0x000000ff1e077812 */ /* 0x000fe400078ec0ff */
[----:B------:R-:W-:-:S02]  /*fc00*/  LOP3.LUT R6, R6, 0xff, RZ, 0xc0, !PT ;  /* 0x000000ff06067812 */ /* 0x000fc400078ec0ff */
[----:B------:R-:W-:Y:S02]  /*fc10*/  PRMT R51, R20, 0x7604, R27 ;  /* 0x0000760414337816 */ /* 0x000fe4000000001b */
[----:B------:R-:W-:Y:S02]  /*fc20*/  PRMT R53, R24, 0x7604, R43 ;  /* 0x0000760418357816 */ /* 0x000fe4000000002b */
[----:B------:R-:W0:Y:S01]  /*fc30*/  LDS.128 R24, [R0+0x18400] ;  /* 0x0184000000187984 */ /* 0x000e220000000c00 */
[----:B----4-:R-:W-:Y:S02]  /*fc40*/  PRMT R39, R6, 0x7604, R7 ;  /* 0x0000760406277816 */ /* 0x010fe40000000007 */
        /* <DEDUP_REMOVED lines=13> */
[----:B------:R-:W-:Y:S02]  /*fd20*/  SHF.R.U32.HI R38, RZ, 0x10, R10 ;  /* 0x00000010ff267819 */ /* 0x000fe4000001160a */
[----:B------:R-:W-:-:S02]  /*fd30*/  PRMT R49, R36, 0x7054, R49 ;  /* 0x0000705424317816 */ /* 0x000fc40000000031 */
[----:B------:R-:W-:Y:S02]  /*fd40*/  LOP3.LUT R40, R40, 0xff, RZ, 0xc0, !PT ;  /* 0x000000ff28287812 */ /* 0x000fe400078ec0ff */
[----:B------:R-:W-:Y:S02]  /*fd50*/  LOP3.LUT R20, R20, 0xff, RZ, 0xc0, !PT ;  /* 0x000000ff14147812 */ /* 0x000fe400078ec0ff */
[----:B------:R-:W-:Y:S02]  /*fd60*/  LOP3.LUT R38, R38, 0xff, RZ, 0xc0, !PT ;  /* 0x000000ff26267812 */ /* 0x000fe400078ec0ff */
[----:B------:R-:W-:Y:S02]  /*fd70*/  LOP3.LUT R49, R49, 0xff000000, R9, 0xf8, !PT ;  /* 0xff00000031317812 */ /* 0x000fe400078ef809 */
[----:B------:R-:W-:Y:S02]  /*fd80*/  PRMT R43, R40, 0x7054, R41 ;  /* 0x00007054282b7816 */ /* 0x000fe40000000029 */
[----:B------:R-:W-:-:S02]  /*fd90*/  PRMT R47, R20, 0x7054, R45 ;  /* 0x00007054142f7816 */ /* 0x000fc4000000002d */
[----:B------:R-:W-:Y:S02]  /*fda0*/  PRMT R51, R38, 0x7054, R51 ;  /* 0x0000705426337816 */ /* 0x000fe40000000033 */
[----:B------:R-:W-:Y:S02]  /*fdb0*/  LOP3.LUT R41, R21, 0xff000000, R29, 0xf8, !PT ;  /* 0xff00000015297812 */ /* 0x000fe400078ef81d */
[----:B------:R-:W-:Y:S02]  /*fdc0*/  F2FP.F16.E4M3.UNPACK_B R48, R49 ;  /* 0x00000031ff30723e */ /* 0x000fe400020006ff */
[----:B0-----:R-:W-:Y:S02]  /*fdd0*/  F2FP.F16.E4M3.UNPACK_B R36, R25 ;  /* 0x00000019ff24723e */ /* 0x001fe400020006ff */
[----:B------:R-:W-:Y:S01]  /*fde0*/  SHF.R.U32.HI R40, RZ, 0x10, R11 ;  /* 0x00000010ff287819 */ /* 0x000fe2000001160b */
[----:B------:R-:W-:Y:S01]  /*fdf0*/  HADD2.F32 R50, -RZ, R48.H0_H0 ;  /* 0x20000030ff327230 */ /* 0x000fe20000004100 */
[----:B------:R-:W-:-:S02]  /*fe00*/  LOP3.LUT R47, R47, 0xff000000, R8, 0xf8, !PT ;  /* 0xff0000002f2f7812 */ /* 0x000fc400078ef808 */
[----:B------:R-:W-:Y:S01]  /*fe10*/  LOP3.LUT R8, R51, 0xff000000, R10, 0xf8, !PT ;  /* 0xff00000033087812 */ /* 0x000fe200078ef80a */
[----:B------:R-:W-:Y:S01]  /*fe20*/  HADD2.F32 R51, -RZ, R48.H1_H1 ;  /* 0x30000030ff337230 */ /* 0x000fe20000004100 */
[----:B------:R-:W-:Y:S02]  /*fe30*/  F2FP.F16.E4M3.UNPACK_B R42, R41 ;  /* 0x00000029ff2a723e */ /* 0x000fe400020006ff */
[----:B------:R-:W-:Y:S02]  /*fe40*/  LOP3.LUT R40, R40, 0xff, RZ, 0xc0, !PT ;  /* 0x000000ff28287812 */ /* 0x000fe400078ec0ff */
[----:B------:R-:W-:Y:S01]  /*fe50*/  LOP3.LUT R20, R39, 0xff000000, R30, 0xf8, !PT ;  /* 0xff00000027147812 */ /* 0x000fe200078ef81e */
[--C-:B------:R-:W-:Y:S01]  /*fe60*/  HADD2.F32 R46, -RZ, R42.reuse.H0_H0 ;  /* 0x2000002aff2e7230 */ /* 0x100fe20000004100 */
[----:B------:R-:W-:Y:S01]  /*fe70*/  LOP3.LUT R45, R43, 0xff000000, R31, 0xf8, !PT ;  /* 0xff0000002b2d7812 */ /* 0x000fe200078ef81f */
[----:B------:R-:W-:Y:S01]  /*fe80*/  HADD2.F32 R43, -RZ, R42.H1_H1 ;  /* 0x3000002aff2b7230 */ /* 0x000fe20000004100 */
[----:B------:R-:W-:-:S02]  /*fe90*/  F2FP.F16.E4M3.UNPACK_B R38, R27 ;  /* 0x0000001bff26723e */ /* 0x000fc400020006ff */
[----:B------:R-:W-:Y:S02]  /*fea0*/  F2FP.F16.E4M3.UNPACK_B R39, R27.H1 ;  /* 0x0000001bff27723e */ /* 0x000fe400030006ff */
[----:B------:R-:W-:Y:S02]  /*feb0*/  PRMT R53, R40, 0x7054, R53 ;  /* 0x0000705428357816 */ /* 0x000fe40000000035 */
[-C--:B------:R-:W-:Y:S02]  /*fec0*/  F2FP.F16.E4M3.UNPACK_B R27, R24.reuse ;  /* 0x00000018ff1b723e */ /* 0x080fe400020006ff */
[----:B------:R-:W-:Y:S02]  /*fed0*/  F2FP.F16.E4M3.UNPACK_B R31, R24.H1 ;  /* 0x00000018ff1f723e */ /* 0x000fe400030006ff */
[----:B------:R-:W-:Y:S02]  /*fee0*/  LOP3.LUT R40, R37, 0xff000000, R28, 0xf8, !PT ;  /* 0xff00000025287812 */ /* 0x000fe400078ef81c */
[----:B------:R-:W-:-:S02]  /*fef0*/  F2FP.F16.E4M3.UNPACK_B R37, R25.H1 ;  /* 0x00000019ff25723e */ /* 0x000fc400030006ff */
[----:B------:R-:W-:Y:S02]  /*ff00*/  F2FP.F16.E4M3.UNPACK_B R49, R49.H1 ;  /* 0x00000031ff31723e */ /* 0x000fe400030006ff */
[----:B------:R-:W-:Y:S02]  /*ff10*/  F2FP.F16.E4M3.UNPACK_B R41, R41.H1 ;  /* 0x00000029ff29723e */ /* 0x000fe400030006ff */
[----:B------:R-:W-:-:S03]  /*ff20*/  LOP3.LUT R53, R53, 0xff000000, R11, 0xf8, !PT ;  /* 0xff00000035357812 */ /* 0x000fc600078ef80b */
[----:B------:R-:W-:Y:S01]  /*ff30*/  HADD2.F32 R42, -RZ, R41.H0_H0 ;  /* 0x20000029ff2a7230 */ /* 0x000fe20000004100 */
[----:B------:R-:W0:Y:S02]  /*ff40*/  LDS.128 R4, [R61+0x18400] ;  /* 0x018400003d047984 */ /* 0x000e240000000c00 */
[-C--:B0-----:R-:W-:Y:S02]  /*ff50*/  F2FP.F16.E4M3.UNPACK_B R10, R5.reuse ;  /* 0x00000005ff0a723e */ /* 0x081fe400020006ff */
[----:B------:R-:W-:Y:S01]  /*ff60*/  F2FP.F16.E4M3.UNPACK_B R21, R5.H1 ;  /* 0x00000005ff15723e */ /* 0x000fe200030006ff */
[----:B------:R-:W-:Y:S01]  /*ff70*/  HADD2.F32 R5, -RZ, R36.H0_H0 ;  /* 0x20000024ff057230 */ /* 0x000fe20000004100 */
[-C--:B------:R-:W-:Y:S01]  /*ff80*/  F2FP.F16.E4M3.UNPACK_B R29, R7.reuse ;  /* 0x00000007ff1d723e */ /* 0x080fe200020006ff */
[----:B------:R-:W-:Y:S01]  /*ff90*/  HADD2.F32 R9, -RZ, R10.H0_H0 ;  /* 0x2000000aff097230 */ /* 0x000fe20000004100 */
[----:B------:R-:W-:Y:S01]  /*ffa0*/  F2FP.F16.E4M3.UNPACK_B R30, R7.H1 ;  /* 0x00000007ff1e723e */ /* 0x000fe200030006ff */
[----:B------:R-:W-:-:S02]  /*ffb0*/  HADD2.F32 R36, -RZ, R36.H1_H1 ;  /* 0x30000024ff247230 */ /* 0x000fc40000004100 */
[C---:B------:R-:W-:Y:S01]  /*ffc0*/  FMUL.FTZ R24, R5.reuse, R50 ;  /* 0x0000003205187220 */ /* 0x040fe20000410000 */
[----:B------:R-:W-:Y:S01]  /*ffd0*/  FMUL.FTZ R25, R5, R46 ;  /* 0x0000002e05197220 */ /* 0x000fe20000410000 */
[----:B------:R-:W-:Y:S02]  /*ffe0*/  F2FP.F16.E4M3.UNPACK_B R11, R4.H1 ;  /* 0x00000004ff0b723e */ /* 0x000fe400030006ff */
[C---:B------:R-:W-:Y:S01]  /*fff0*/  FFMA.FTZ R5, R9.reuse, R46, -R24 ;  /* 0x0000002e09057223 */ /* 0x040fe20000010818 */
[----:B------:R-:W-:Y:S02]  /*10000*/  HADD2.F32 R24, -RZ, R10.H1_H1 ;  /* 0x3000000aff187230 */ /* 0x000fe40000004100 */
[----:B------:R-:W-:Y:S01]  /*10010*/  FFMA.FTZ R9, R9, R50, R25 ;  /* 0x0000003209097223 */ /* 0x000fe20000010019 */
[----:B------:R-:W-:Y:S02]  /*10020*/  HADD2.F32 R46, -RZ, R49.H0_H0 ;  /* 0x20000031ff2e7230 */ /* 0x000fe40000004100 */
[----:B------:R-:W-:Y:S01]  /*10030*/  FMUL.FTZ R55, R36, R51 ;  /* 0x0000003324377220 */ /* 0x000fe20000410000 */
[----:B------:R-:W-:-:S02]  /*10040*/  HADD2.F32 R10, -RZ, R37.H0_H0 ;  /* 0x20000025ff0a7230 */ /* 0x000fc40000004100 */
[-C--:B------:R-:W-:Y:S01]  /*10050*/  FMUL.FTZ R36, R36, R43.reuse ;  /* 0x0000002b24247220 */ /* 0x080fe20000410000 */
[----:B------:R-:W-:Y:S01]  /*10060*/  HADD2.F32 R25, -RZ, R21.H0_H0 ;  /* 0x20000015ff197230 */ /* 0x000fe20000004100 */
[----:B------:R-:W-:Y:S01]  /*10070*/  F2FP.F16.E4M3.UNPACK_B R7, R4 ;  /* 0x00000004ff07723e */ /* 0x000fe200020006ff */
[----:B------:R-:W-:Y:S02]  /*10080*/  HADD2.F32 R37, -RZ, R37.H1_H1 ;  /* 0x30000025ff257230 */ /* 0x000fe40000004100 */
[C---:B------:R-:W-:Y:S01]  /*10090*/  FMUL.FTZ R48, R10.reuse, R46 ;  /* 0x0000002e0a307220 */ /* 0x040fe20000410000 */
[-C--:B------:R-:W-:Y:S01]  /*100a0*/  FMUL.FTZ R57, R10, R42.reuse ;  /* 0x0000002a0a397220 */ /* 0x080fe20000410000 */
[C---:B------:R-:W-:Y:S01]  /*100b0*/  FFMA.FTZ R10, R24.reuse, R43, -R55 ;  /* 0x0000002b180a7223 */ /* 0x040fe20000010837 */
[----:B------:R-:W-:Y:S01]  /*100c0*/  FFMA.FTZ R24, R24, R51, R36 ;  /* 0x0000003318187223 */ /* 0x000fe20000010024 */
[C---:B------:R-:W-:Y:S01]  /*100d0*/  FFMA.FTZ R51, R25.reuse, R42, -R48 ;  /* 0x0000002a19337223 */ /* 0x040fe20000010830 */
[----:B------:R-:W-:Y:S01]  /*100e0*/  HADD2.F32 R42, -RZ, R41.H1_H1 ;  /* 0x30000029ff2a7230 */ /* 0x000fe20000004100 */
[----:B------:R-:W-:Y:S01]  /*100f0*/  F2FP.F16.E4M3.UNPACK_B R48, R53 ;  /* 0x00000035ff30723e */ /* 0x000fe200020006ff */
[----:B------:R-:W-:Y:S01]  /*10100*/  FFMA.FTZ R57, R25, R46, R57 ;  /* 0x0000002e19397223 */ /* 0x000fe20000010039 */
[----:B------:R-:W-:Y:S01]  /*10110*/  F2FP.F16.E4M3.UNPACK_B R41, R45 ;  /* 0x0000002dff29723e */ /* 0x000fe200020006ff */
[----:B------:R-:W-:Y:S01]  /*10120*/  HADD2.F32 R46, -RZ, R49.H1_H1 ;  /* 0x30000031ff2e7230 */ /* 0x000fe20000004100 */
[----:B------:R-:W-:Y:S01]  /*10130*/  F2FP.F16.E4M3.UNPACK_B R53, R53.H1 ;  /* 0x00000035ff35723e */ /* 0x000fe200030006ff */
[----:B------:R-:W-:Y:S01]  /*10140*/  HADD2.F32 R49, -RZ, R48.H0_H0 ;  /* 0x20000030ff317230 */ /* 0x000fe20000004100 */
[----:B------:R-:W-:Y:S01]  /*10150*/  F2FP.F16.E4M3.UNPACK_B R45, R45.H1 ;  /* 0x0000002dff2d723e */ /* 0x000fe200030006ff */
[----:B------:R-:W-:-:S02]  /*10160*/  HADD2.F32 R36, -RZ, R38.H0_H0 ;  /* 0x20000026ff247230 */ /* 0x000fc40000004100 */
[C---:B------:R-:W-:Y:S01]  /*10170*/  FMUL.FTZ R50, R37.reuse, R46 ;  /* 0x0000002e25327220 */ /* 0x040fe20000410000 */
[----:B------:R-:W-:Y:S02]  /*10180*/  HADD2.F32 R43, -RZ, R41.H0_H0 ;  /* 0x20000029ff2b7230 */ /* 0x000fe40000004100 */
[----:B------:R-:W-:Y:S01]  /*10190*/  FMUL.FTZ R37, R37, R42 ;  /* 0x0000002a25257220 */ /* 0x000fe20000410000 */
[----:B------:R-:W-:Y:S02]  /*101a0*/  HADD2.F32 R21, -RZ, R21.H1_H1 ;  /* 0x30000015ff157230 */ /* 0x000fe40000004100 */
[C---:B------:R-:W-:Y:S01]  /*101b0*/  FMUL.FTZ R56, R36.reuse, R49 ;  /* 0x0000003124387220 */ /* 0x040fe20000410000 */
[----:B------:R-:W-:Y:S02]  /*101c0*/  HADD2.F32 R25, -RZ, R29.H0_H0 ;  /* 0x2000001dff197230 */ /* 0x000fe40000004100 */
[----:B------:R-:W-:Y:S01]  /*101d0*/  FMUL.FTZ R36, R36, R43 ;  /* 0x0000002b24247220 */ /* 0x000fe20000410000 */
[----:B------:R-:W-:-:S02]  /*101e0*/  HADD2.F32 R41, -RZ, R41.H1_H1 ;  /* 0x30000029ff297230 */ /* 0x000fc40000004100 */
[----:B------:R-:W-:Y:S01]  /*101f0*/  FFMA.FTZ R52, R21, R42, -R50 ;  /* 0x0000002a15347223 */ /* 0x000fe20000010832 */
[----:B------:R-:W-:Y:S02]  /*10200*/  HADD2.F32 R38, -RZ, R38.H1_H1 ;  /* 0x30000026ff267230 */ /* 0x000fe40000004100 */
[C---:B------:R-:W-:Y:S01]  /*10210*/  FFMA.FTZ R56, R25.reuse, R43, -R56 ;  /* 0x0000002b19387223 */ /* 0x040fe20000010838 */
[----:B------:R-:W-:Y:S02]  /*10220*/  HADD2.F32 R48, -RZ, R48.H1_H1 ;  /* 0x30000030ff307230 */ /* 0x000fe40000004100 */
[----:B------:R-:W-:Y:S01]  /*10230*/  FFMA.FTZ R49, R25, R49, R36 ;  /* 0x0000003119317223 */ /* 0x000fe20000010024 */
[----:B------:R-:W-:Y:S01]  /*10240*/  FFMA.FTZ R54, R21, R46, R37 ;  /* 0x0000002e15367223 */ /* 0x000fe20000010025 */
[----:B------:R-:W-:Y:S02]  /*10250*/  HADD2.F32 R29, -RZ, R29.H1_H1 ;  /* 0x3000001dff1d7230 */ /* 0x000fe40000004100 */
[----:B------:R-:W-:Y:S01]  /*10260*/  FMUL.FTZ R37, R38, R41 ;  /* 0x0000002926257220 */ /* 0x000fe20000410000 */
[----:B------:R-:W-:-:S02]  /*10270*/  HADD2.F32 R42, -RZ, R53.H0_H0 ;  /* 0x20000035ff2a7230 */ /* 0x000fc40000004100 */
[-C--:B------:R-:W-:Y:S01]  /*10280*/  FMUL.FTZ R46, R38, R48.reuse ;  /* 0x00000030262e7220 */ /* 0x080fe20000410000 */
[----:B------:R-:W-:Y:S02]  /*10290*/  HADD2.F32 R25, -RZ, R39.H0_H0 ;  /* 0x20000027ff197230 */ /* 0x000fe40000004100 */
[C---:B------:R-:W-:Y:S01]  /*102a0*/  FFMA.FTZ R58, R29.reuse, R48, R37 ;  /* 0x000000301d3a7223 */ /* 0x040fe20000010025 */
[----:B------:R-:W-:Y:S02]  /*102b0*/  HADD2.F32 R36, -RZ, R45.H0_H0 ;  /* 0x2000002dff247230 */ /* 0x000fe40000004100 */
[----:B------:R-:W-:Y:S01]  /*102c0*/  FFMA.FTZ R55, R29, R41, -R46 ;  /* 0x000000291d377223 */ /* 0x000fe2000001082e */
[----:B------:R-:W-:Y:S02]  /*102d0*/  HADD2.F32 R21, -RZ, R30.H0_H0 ;  /* 0x2000001eff157230 */ /* 0x000fe40000004100 */
[C---:B------:R-:W-:Y:S01]  /*102e0*/  FMUL.FTZ R38, R25.reuse, R42 ;  /* 0x0000002a19267220 */ /* 0x040fe20000410000 */
[----:B------:R-:W-:Y:S01]  /*102f0*/  F2FP.F16.E4M3.UNPACK_B R37, R47.H1 ;  /* 0x0000002fff25723e */ /* 0x000fe200030006ff */
[----:B------:R-:W-:Y:S01]  /*10300*/  FMUL.FTZ R25, R25, R36 ;  /* 0x0000002419197220 */ /* 0x000fe20000410000 */
[----:B------:R-:W-:Y:S01]  /*10310*/  F2FP.F16.E4M3.UNPACK_B R29, R40.H1 ;  /* 0x00000028ff1d723e */ /* 0x000fe200030006ff */
[----:B------:R-:W-:Y:S01]  /*10320*/  FFMA.FTZ R59, R21, R36, -R38 ;  /* 0x00000024153b7223 */ /* 0x000fe20000010826 */
[----:B------:R-:W-:-:S02]  /*10330*/  HADD2.F32 R53, -RZ, R53.H1_H1 ;  /* 0x30000035ff357230 */ /* 0x000fc40000004100 */
[----:B------:R-:W-:Y:S01]  /*10340*/  FFMA.FTZ R60, R21, R42, R25 ;  /* 0x0000002a153c7223 */ /* 0x000fe20000010019 */
[----:B------:R-:W-:Y:S01]  /*10350*/  HADD2.F32 R39, -RZ, R39.H1_H1 ;  /* 0x30000027ff277230 */ /* 0x000fe20000004100 */
[----:B------:R-:W-:Y:S01]  /*10360*/  F2FP.F16.E4M3.UNPACK_B R47, R47 ;  /* 0x0000002fff2f723e */ /* 0x000fe200020006ff */
[----:B------:R-:W-:Y:S01]  /*10370*/  HADD2.F32 R38, -RZ, R37.H0_H0 ;  /* 0x20000025ff267230 */ /* 0x000fe20000004100 */
[----:B------:R-:W-:Y:S01]  /*10380*/  F2FP.F16.E4M3.UNPACK_B R40, R40 ;  /* 0x00000028ff28723e */ /* 0x000fe200020006ff */
[----:B------:R-:W-:Y:S02]  /*10390*/  HADD2.F32 R25, -RZ, R31.H0_H0 ;  /* 0x2000001fff197230 */ /* 0x000fe40000004100 */
[----:B------:R-:W-:Y:S01]  /*103a0*/  FMUL.FTZ R41, R39, R53 ;  /* 0x0000003527297220 */ /* 0x000fe20000410000 */
[----:B------:R-:W-:Y:S01]  /*103b0*/  HADD2.F32 R36, -RZ, R29.H0_H0 ;  /* 0x2000001dff247230 */ /* 0x000fe20000004100 */
[----:B------:R-:W-:Y:S01]  /*103c0*/  F2FP.F16.E4M3.UNPACK_B R4, R6 ;  /* 0x00000006ff04723e */ /* 0x000fe200020006ff */
[----:B------:R-:W-:-:S02]  /*103d0*/  HADD2.F32 R45, -RZ, R45.H1_H1 ;  /* 0x3000002dff2d7230 */ /* 0x000fc40000004100 */
[C---:B------:R-:W-:Y:S01]  /*103e0*/  FMUL.FTZ R42, R25.reuse, R38 ;  /* 0x00000026192a7220 */ /* 0x040fe20000410000 */
[----:B------:R-:W-:Y:S02]  /*103f0*/  HADD2.F32 R30, -RZ, R30.H1_H1 ;  /* 0x3000001eff1e7230 */ /* 0x000fe40000004100 */
[----:B------:R-:W-:Y:S01]  /*10400*/  FMUL.FTZ R25, R25, R36 ;  /* 0x0000002419197220 */ /* 0x000fe20000410000 */
[----:B------:R-:W-:Y:S02]  /*10410*/  HADD2.F32 R21, -RZ, R11.H0_H0 ;  /* 0x2000000bff157230 */ /* 0x000fe40000004100 */
[-C--:B------:R-:W-:Y:S01]  /*10420*/  FMUL.FTZ R46, R39, R45.reuse ;  /* 0x0000002d272e7220 */ /* 0x080fe20000410000 */
[----:B------:R-:W-:Y:S02]  /*10430*/  HADD2.F32 R31, -RZ, R31.H1_H1 ;  /* 0x3000001fff1f7230 */ /* 0x000fe40000004100 */
[----:B------:R-:W-:Y:S01]  /*10440*/  FFMA.FTZ R62, R30, R45, -R41 ;  /* 0x0000002d1e3e7223 */ /* 0x000fe20000010829 */
[----:B------:R-:W-:-:S02]  /*10450*/  HADD2.F32 R11, -RZ, R11.H1_H1 ;  /* 0x3000000bff0b7230 */ /* 0x000fc40000004100 */
[C---:B------:R-:W-:Y:S01]  /*10460*/  FFMA.FTZ R41, R21.reuse, R38, R25 ;  /* 0x0000002615297223 */ /* 0x040fe20000010019 */
[----:B------:R-:W-:Y:S01]  /*10470*/  FFMA.FTZ R53, R30, R53, R46 ;  /* 0x000000351e357223 */ /* 0x000fe2000001002e */
[----:B------:R-:W-:Y:S02]  /*10480*/  HADD2.F32 R38, -RZ, R37.H1_H1 ;  /* 0x30000025ff267230 */ /* 0x000fe40000004100 */
[----:B------:R-:W-:Y:S01]  /*10490*/  FFMA.FTZ R39, R21, R36, -R42 ;  /* 0x0000002415277223 */ /* 0x000fe2000001082a */
[----:B------:R-:W-:Y:S01]  /*104a0*/  HADD2.F32 R30, -RZ, R29.H1_H1 ;  /* 0x3000001dff1e7230 */ /* 0x000fe20000004100 */
[----:B------:R-:W-:Y:S01]  /*104b0*/  F2FP.F16.E4M3.UNPACK_B R28, R6.H1 ;  /* 0x00000006ff1c723e */ /* 0x000fe200030006ff */
[----:B------:R-:W-:Y:S02]  /*104c0*/  HADD2.F32 R36, -RZ, R47.H0_H0 ;  /* 0x2000002fff247230 */ /* 0x000fe40000004100 */
[----:B------:R-:W-:Y:S01]  /*104d0*/  FMUL.FTZ R42, R31, R38 ;  /* 0x000000261f2a7220 */ /* 0x000fe20000410000 */
[----:B------:R-:W-:-:S02]  /*104e0*/  HADD2.F32 R21, -RZ, R27.H0_H0 ;  /* 0x2000001bff157230 */ /* 0x000fc40000004100 */
[-C--:B------:R-:W-:Y:S01]  /*104f0*/  FMUL.FTZ R31, R31, R30.reuse ;  /* 0x0000001e1f1f7220 */ /* 0x080fe20000410000 */
[----:B------:R-:W-:Y:S02]  /*10500*/  HADD2.F32 R27, -RZ, R27.H1_H1 ;  /* 0x3000001bff1b7230 */ /* 0x000fe40000004100 */
[C---:B------:R-:W-:Y:S01]  /*10510*/  FFMA.FTZ R48, R11.reuse, R30, -R42 ;  /* 0x0000001e0b307223 */ /* 0x040fe2000001082a */
[--C-:B------:R-:W-:Y:S02]  /*10520*/  HADD2.F32 R30, -RZ, R40.reuse.H0_H0 ;  /* 0x20000028ff1e7230 */ /* 0x100fe40000004100 */
[----:B------:R-:W-:Y:S01]  /*10530*/  FFMA.FTZ R50, R11, R38, R31 ;  /* 0x000000260b327223 */ /* 0x000fe2000001001f */
[----:B------:R-:W-:Y:S02]  /*10540*/  HADD2.F32 R11, -RZ, R7.H0_H0 ;  /* 0x20000007ff0b7230 */ /* 0x000fe40000004100 */
[----:B------:R-:W-:Y:S01]  /*10550*/  FMUL.FTZ R42, R21, R36 ;  /* 0x00000024152a7220 */ /* 0x000fe20000410000 */
[----:B------:R-:W-:Y:S01]  /*10560*/  HADD2.F32 R38, -RZ, R47.H1_H1 ;  /* 0x3000002fff267230 */ /* 0x000fe20000004100 */
[----:B------:R-:W-:Y:S01]  /*10570*/  F2FP.F16.E4M3.UNPACK_B R6, R26 ;  /* 0x0000001aff06723e */ /* 0x000fe200020006ff */
[----:B------:R-:W-:-:S02]  /*10580*/  HADD2.F32 R40, -RZ, R40.H1_H1 ;  /* 0x30000028ff287230 */ /* 0x000fc40000004100 */
[-C--:B------:R-:W-:Y:S01]  /*10590*/  FMUL.FTZ R46, R21, R30.reuse ;  /* 0x0000001e152e7220 */ /* 0x080fe20000410000 */
[----:B------:R-:W-:Y:S01]  /*105a0*/  FFMA.FTZ R42, R11, R30, -R42 ;  /* 0x0000001e0b2a7223 */ /* 0x000fe2000001082a */
[----:B------:R-:W-:Y:S01]  /*105b0*/  HADD2.F32 R7, -RZ, R7.H1_H1 ;  /* 0x30000007ff077230 */ /* 0x000fe20000004100 */
[----:B------:R-:W-:Y:S01]  /*105c0*/  F2FP.F16.E4M3.UNPACK_B R26, R26.H1 ;  /* 0x0000001aff1a723e */ /* 0x000fe200030006ff */
[C---:B------:R-:W-:Y:S01]  /*105d0*/  FMUL.FTZ R30, R27.reuse, R38 ;  /* 0x000000261b1e7220 */ /* 0x040fe20000410000 */
[----:B------:R-:W-:Y:S01]  /*105e0*/  F2FP.F16.E4M3.UNPACK_B R25, R8.H1 ;  /* 0x00000008ff19723e */ /* 0x000fe200030006ff */
[----:B------:R-:W-:Y:S01]  /*105f0*/  FMUL.FTZ R29, R27, R40 ;  /* 0x000000281b1d7220 */ /* 0x000fe20000410000 */
[----:B------:R-:W-:Y:S01]  /*10600*/  F2FP.F16.E4M3.UNPACK_B R21, R20.H1 ;  /* 0x00000014ff15723e */ /* 0x000fe200030006ff */
[----:B------:R-:W-:Y:S01]  /*10610*/  FFMA.FTZ R46, R11, R36, R46 ;  /* 0x000000240b2e7223 */ /* 0x000fe2000001002e */
[----:B------:R-:W-:Y:S01]  /*10620*/  FFMA.FTZ R27, R7, R40, -R30 ;  /* 0x00000028071b7223 */ /* 0x000fe2000001081e */
[----:B------:R-:W-:-:S02]  /*10630*/  HADD2.F32 R36, -RZ, R25.H0_H0 ;  /* 0x20000019ff247230 */ /* 0x000fc40000004100 */
[----:B------:R-:W-:Y:S01]  /*10640*/  FFMA.FTZ R29, R7, R38, R29 ;  /* 0x00000026071d7223 */ /* 0x000fe2000001001d */
[--C-:B------:R-:W-:Y:S01]  /*10650*/  HADD2.F32 R11, -RZ, R26.reuse.H0_H0 ;  /* 0x2000001aff0b7230 */ /* 0x100fe20000004100 */
[----:B------:R-:W-:Y:S01]  /*10660*/  F2FP.F16.E4M3.UNPACK_B R20, R20 ;  /* 0x00000014ff14723e */ /* 0x000fe200020006ff */
[----:B------:R-:W-:Y:S01]  /*10670*/  HADD2.F32 R30, -RZ, R21.H0_H0 ;  /* 0x20000015ff1e7230 */ /* 0x000fe20000004100 */
[----:B------:R-:W-:Y:S01]  /*10680*/  F2FP.F16.E4M3.UNPACK_B R8, R8 ;  /* 0x00000008ff08723e */ /* 0x000fe200020006ff */
[----:B------:R-:W-:Y:S02]  /*10690*/  HADD2.F32 R25, -RZ, R25.H1_H1 ;  /* 0x30000019ff197230 */ /* 0x000fe40000004100 */
[C---:B------:R-:W-:Y:S01]  /*106a0*/  FMUL.FTZ R38, R11.reuse, R36 ;  /* 0x000000240b267220 */ /* 0x040fe20000410000 */
[----:B------:R-:W-:Y:S02]  /*106b0*/  HADD2.F32 R26, -RZ, R26.H1_H1 ;  /* 0x3000001aff1a7230 */ /* 0x000fe40000004100 */
[----:B------:R-:W-:Y:S01]  /*106c0*/  FMUL.FTZ R40, R11, R30 ;  /* 0x0000001e0b287220 */ /* 0x000fe20000410000 */
[----:B------:R-:W-:Y:S01]  /*106d0*/  HADD2.F32 R21, -RZ, R21.H1_H1 ;  /* 0x30000015ff157230 */ /* 0x000fe20000004100 */
[----:B------:R-:W-:Y:S01]  /*106e0*/  F2FP.SATFINITE.E4M3.F32.PACK_AB_MERGE_C R51, R52, R51, RZ ;  /* 0x000000333433723e */ /* 0x000fe200048070ff */
[----:B------:R-:W-:-:S02]  /*106f0*/  HADD2.F32 R7, -RZ, R28.H0_H0 ;  /* 0x2000001cff077230 */ /* 0x000fc40000004100 */
        /* <DEDUP_REMOVED lines=8> */
[--C-:B------:R-:W-:Y:S01]  /*10780*/  HADD2.F32 R11, -RZ, R20.reuse.H0_H0 ;  /* 0x20000014ff0b7230 */ /* 0x100fe20000004100 */
[----:B------:R-:W-:Y:S01]  /*10790*/  F2FP.SATFINITE.E4M3.F32.PACK_AB_MERGE_C R5, R10, R5, R51 ;  /* 0x000000050a05723e */ /* 0x000fe20004807033 */
[----:B------:R-:W-:Y:S01]  /*107a0*/  HADD2.F32 R21, -RZ, R20.H1_H1 ;  /* 0x30000014ff157230 */ /* 0x000fe20000004100 */
[----:B------:R-:W-:Y:S01]  /*107b0*/  F2FP.SATFINITE.E4M3.F32.PACK_AB_MERGE_C R38, R43, R38, RZ ;  /* 0x000000262b26723e */ /* 0x000fe200048070ff */
[----:B------:R-:W-:Y:S01]  /*107c0*/  HADD2.F32 R20, -RZ, R8.H0_H0 ;  /* 0x20000008ff147230 */ /* 0x000fe20000004100 */
[----:B------:R-:W-:Y:S01]  /*107d0*/  F2FP.SATFINITE.E4M3.F32.PACK_AB_MERGE_C R40, R45, R40, RZ ;  /* 0x000000282d28723e */ /* 0x000fe200048070ff */
[----:B------:R-:W-:Y:S01]  /*107e0*/  HADD2.F32 R7, -RZ, R6.H0_H0 ;  /* 0x20000006ff077230 */ /* 0x000fe20000004100 */
[----:B------:R-:W-:Y:S01]  /*107f0*/  F2FP.SATFINITE.E4M3.F32.PACK_AB_MERGE_C R9, R24, R9, R54 ;  /* 0x000000091809723e */ /* 0x000fe20004807036 */
[----:B------:R-:W-:-:S02]  /*10800*/  HADD2.F32 R25, -RZ, R8.H1_H1 ;  /* 0x30000008ff197230 */ /* 0x000fc40000004100 */
[----:B------:R-:W-:Y:S02]  /*10810*/  HADD2.F32 R8, -RZ, R6.H1_H1 ;  /* 0x30000006ff087230 */ /* 0x000fe40000004100 */
[CC--:B------:R-:W-:Y:S01]  /*10820*/  FMUL.FTZ R31, R7.reuse, R20.reuse ;  /* 0x00000014071f7220 */ /* 0x0c0fe20000410000 */
        /* <DEDUP_REMOVED lines=21> */
.L_x_5331:
[----:B------:R-:W-:Y:S05]  /*10980*/  BSYNC B1 ;  /* 0x0000000000017941 */ /* 0x000fea0003800000 */
.L_x_5330:
[----:B------:R-:W-:Y:S05]  /*10990*/  @P2 BRA `(.L_x_5312) ;  /* 0x0000000c00dc2947 */ /* 0x000fea0003800000 */
[----:B------:R-:W3:Y:S01]  /*109a0*/  LDL R51, [R1+0x44] ;  /* 0x0000440001337983 */ /* 0x000ee20000100800 */
[----:B01---5:R-:W-:Y:S02]  /*109b0*/  SHF.R.U32.HI R4, RZ, 0x8, R32 ;  /* 0x00000008ff047819 */ /* 0x023fe40000011620 */
[----:B------:R-:W-:Y:S02]  /*109c0*/  LOP3.LUT R0, R32, 0xff, RZ, 0xc0, !PT ;  /* 0x000000ff20007812 */ /* 0x000fe400078ec0ff */
[----:B------:R-:W-:Y:S02]  /*109d0*/  SHF.R.U32.HI R8, RZ, 0x8, R34 ;  /* 0x00000008ff087819 */ /* 0x000fe40000011622 */
[----:B------:R-:W-:Y:S02]  /*109e0*/  LOP3.LUT R5, R4, 0xff, RZ, 0xc0, !PT ;  /* 0x000000ff04057812 */ /* 0x000fe400078ec0ff */
[----:B------:R-:W-:Y:S02]  /*109f0*/  LEA.HI R3, R3, R214, RZ, 0x1c ;  /* 0x000000d603037211 */ /* 0x000fe400078fe0ff */
[----:B------:R-:W-:-:S02]  /*10a00*/  LOP3.LUT R4, R34, 0xff, RZ, 0xc0, !PT ;  /* 0x000000ff22047812 */ /* 0x000fc400078ec0ff */
[----:B------:R-:W-:Y:S02]  /*10a10*/  LOP3.LUT R9, R8, 0xff, RZ, 0xc0, !PT ;  /* 0x000000ff08097812 */ /* 0x000fe400078ec0ff */
[----:B--2---:R-:W-:Y:S02]  /*10a20*/  PRMT R21, R5, 0x7604, R0 ;  /* 0x0000760405157816 */ /* 0x004fe40000000000 */
[----:B------:R-:W-:Y:S02]  /*10a30*/  SHF.R.S32.HI R0, RZ, 0x1f, R3 ;  /* 0x0000001fff007819 */ /* 0x000fe40000011403 */
[----:B------:R-:W-:Y:S02]  /*10a40*/  PRMT R25, R9, 0x7604, R4 ;  /* 0x0000760409197816 */ /* 0x000fe40000000004 */
[----:B------:R-:W-:Y:S01]  /*10a50*/  LEA.HI R4, R0, R3, RZ, 0x2 ;  /* 0x0000000300047211 */ /* 0x000fe200078f10ff */
[----:B------:R-:W-:Y:S01]  /*10a60*/  IMAD.SHL.U32 R0, R3, 0x10, RZ ;  /* 0x0000001003007824 */ /* 0x000fe200078e00ff */
[----:B------:R-:W-:-:S02]  /*10a70*/  SHF.R.U32.HI R7, RZ, 0x8, R33 ;  /* 0x00000008ff077819 */ /* 0x000fc40000011621 */
[----:B------:R-:W-:Y:S01]  /*10a80*/  LOP3.LUT R6, R33, 0xff, RZ, 0xc0, !PT ;  /* 0x000000ff21067812 */ /* 0x000fe200078ec0ff */
[----:B------:R-:W-:Y:S01]  /*10a90*/  IMAD.SHL.U32 R4, R4, 0x800, RZ ;  /* 0x0000080004047824 */ /* 0x000fe200078e00ff */
[----:B------:R-:W-:Y:S02]  /*10aa0*/  LOP3.LUT R3, R215, 0x30, R0, 0xf8, !PT ;  /* 0x00000030d7037812 */ /* 0x000fe400078ef800 */
[----:B------:R-:W-:Y:S02]  /*10ab0*/  LOP3.LUT R7, R7, 0xff, RZ, 0xc0, !PT ;  /* 0x000000ff07077812 */ /* 0x000fe400078ec0ff */
[----:B------:R-:W-:Y:S02]  /*10ac0*/  SHF.R.U32.HI R8, RZ, 0x8, R12 ;  /* 0x00000008ff087819 */ /* 0x000fe4000001160c */
[----:B------:R-:W-:Y:S02]  /*10ad0*/  LOP3.LUT R3, R3, R216, RZ, 0x3c, !PT ;  /* 0x000000d803037212 */ /* 0x000fe400078e3cff */
[----:B------:R-:W-:-:S02]  /*10ae0*/  LOP3.LUT R0, R4, 0xffffe000, RZ, 0xc0, !PT ;  /* 0xffffe00004007812 */ /* 0x000fc400078ec0ff */
[----:B------:R-:W-:Y:S02]  /*10af0*/  PRMT R20, R7, 0x7604, R6 ;  /* 0x0000760407147816 */ /* 0x000fe40000000006 */
[----:B------:R-:W-:Y:S02]  /*10b00*/  LOP3.LUT R7, R12, 0xff, RZ, 0xc0, !PT ;  /* 0x000000ff0c077812 */ /* 0x000fe400078ec0ff */
[----:B------:R-:W-:Y:S02]  /*10b10*/  LOP3.LUT R8, R8, 0xff, RZ, 0xc0, !PT ;  /* 0x000000ff08087812 */ /* 0x000fe400078ec0ff */
[----:B------:R-:W-:Y:S02]  /*10b20*/  IADD3 R3, R3, R217, R0 ;  /* 0x000000d903037210 */ /* 0x000fe40007ffe000 */
[----:B------:R-:W-:Y:S02]  /*10b30*/  PRMT R29, R8, 0x7604, R7 ;  /* 0x00007604081d7816 */ /* 0x000fe40000000007 */
[----:B------:R-:W-:Y:S01]  /*10b40*/  SHF.R.U32.HI R6, RZ, 0x8, R35 ;  /* 0x00000008ff067819 */ /* 0x000fe20000011623 */
[----:B------:R-:W-:Y:S01]  /*10b50*/  IMAD.IADD R0, R16, 0x1, R3 ;  /* 0x0000000110007824 */ /* 0x000fe200078e0203 */
[----:B------:R-:W-:-:S02]  /*10b60*/  SHF.R.U32.HI R8, RZ, 0x8, R13 ;  /* 0x00000008ff087819 */ /* 0x000fc4000001160d */
[----:B------:R-:W-:Y:S02]  /*10b70*/  LOP3.LUT R5, R35, 0xff, RZ, 0xc0, !PT ;  /* 0x000000ff23057812 */ /* 0x000fe400078ec0ff */
[----:B------:R-:W-:Y:S02]  /*10b80*/  LOP3.LUT R6, R6, 0xff, RZ, 0xc0, !PT ;  /* 0x000000ff06067812 */ /* 0x000fe400078ec0ff */
[----:B------:R-:W-:Y:S02]  /*10b90*/  LOP3.LUT R3, R8, 0xff, RZ, 0xc0, !PT ;  /* 0x000000ff08037812 */ /* 0x000fe400078ec0ff */
[----:B------:R-:W0:Y:S01]  /*10ba0*/  LDS.128 R8, [R0+0x18400] ;  /* 0x0184000000087984 */ /* 0x000e220000000c00 */
[----:B------:R-:W-:Y:S02]  /*10bb0*/  PRMT R24, R6, 0x7604, R5 ;  /* 0x0000760406187816 */ /* 0x000fe40000000005 */
[----:B------:R-:W-:Y:S02]  /*10bc0*/  SHF.R.U32.HI R31, RZ, 0x8, R15 ;  /* 0x00000008ff1f7819 */ /* 0x000fe4000001160f */
[----:B------:R-:W-:-:S02]  /*10bd0*/  LOP3.LUT R30, R15, 0xff, RZ, 0xc0, !PT ;  /* 0x000000ff0f1e7812 */ /* 0x000fc400078ec0ff */
[----:B------:R-:W-:Y:S02]  /*10be0*/  LOP3.LUT R31, R31, 0xff, RZ, 0xc0, !PT ;  /* 0x000000ff1f1f7812 */ /* 0x000fe400078ec0ff */
[----:B------:R-:W-:Y:S02]  /*10bf0*/  LOP3.LUT R26, R13, 0xff, RZ, 0xc0, !PT ;  /* 0x000000ff0d1a7812 */ /* 0x000fe400078ec0ff */
[----:B------:R-:W-:Y:S02]  /*10c00*/  SHF.R.U32.HI R28, RZ, 0x8, R14 ;  /* 0x00000008ff1c7819 */ /* 0x000fe4000001160e */
[----:B------:R-:W-:Y:S02]  /*10c10*/  PRMT R30, R31, 0x7604, R30 ;  /* 0x000076041f1e7816 */ /* 0x000fe4000000001e */
[----:B------:R-:W-:Y:S02]  /*10c20*/  PRMT R26, R3, 0x7604, R26 ;  /* 0x00007604031a7816 */ /* 0x000fe4000000001a */
[----:B------:R-:W-:-:S02]  /*10c30*/  SHF.R.U32.HI R31, RZ, 0x10, R13 ;  /* 0x00000010ff1f7819 */ /* 0x000fc4000001160d */
[----:B------:R-:W-:Y:S02]  /*10c40*/  LOP3.LUT R27, R14, 0xff, RZ, 0xc0, !PT ;  /* 0x000000ff0e1b7812 */ /* 0x000fe400078ec0ff */
[----:B------:R-:W-:Y:S01]  /*10c50*/  LOP3.LUT R28, R28, 0xff, RZ, 0xc0, !PT ;  /* 0x000000ff1c1c7812 */ /* 0x000fe200078ec0ff */
[----:B------:R-:W-:Y:S01]  /*10c60*/  IMAD.U32 R31, R31, 0x10000, RZ ;  /* 0x000100001f1f7824 */ /* 0x000fe200078e00ff */
[----:B------:R-:W-:Y:S02]  /*10c70*/  SHF.R.U32.HI R3, RZ, 0x10, R33 ;  /* 0x00000010ff037819 */ /* 0x000fe40000011621 */
[----:B----4-:R-:W-:Y:S02]  /*10c80*/  SHF.R.U32.HI R39, RZ, 0x10, R15 ;  /* 0x00000010ff277819 */ /* 0x010fe4000001160f */
[----:B---3--:R-:W-:Y:S01]  /*10c90*/  PRMT R37, R28, 0x7604, R27 ;  /* 0x000076041c257816 */ /* 0x008fe2000000001b */
[----:B------:R-:W-:Y:S01]  /*10ca0*/  IMAD.U32 R3, R3, 0x10000, RZ ;  /* 0x0001000003037824 */ /* 0x000fe200078e00ff */
[----:B------:R-:W-:Y:S01]  /*10cb0*/  SHF.R.U32.HI R27, RZ, 0x10, R35 ;  /* 0x00000010ff1b7819 */ /* 0x000fe20000011623 */
[----:B------:R-:W-:Y:S01]  /*10cc0*/  IMAD.U32 R39, R39, 0x10000, RZ ;  /* 0x0001000027277824 */ /* 0x000fe200078e00ff */
[----:B------:R-:W-:-:S02]  /*10cd0*/  LOP3.LUT R21, R21, 0xff0000, R32, 0xf8, !PT ;  /* 0x00ff000015157812 */ /* 0x000fc400078ef820 */
[----:B------:R-:W-:Y:S01]  /*10ce0*/  LOP3.LUT R31, R26, 0xff0000, R31, 0xf8, !PT ;  /* 0x00ff00001a1f7812 */ /* 0x000fe200078ef81f */
[----:B------:R-:W-:Y:S01]  /*10cf0*/  IMAD.U32 R27, R27, 0x10000, RZ ;  /* 0x000100001b1b7824 */ /* 0x000fe200078e00ff */
        /* <DEDUP_REMOVED lines=10> */
[----:B------:R-:W-:-:S02]  /*10da0*/  F2FP.F16.E4M3.UNPACK_B R37, R36 ;  /* 0x00000024ff25723e */ /* 0x000fc400020006ff */
[-C--:B0-----:R-:W-:Y:S02]  /*10db0*/  F2FP.F16.E4M3.UNPACK_B R24, R9.reuse ;  /* 0x00000009ff18723e */ /* 0x081fe400020006ff */
[----:B------:R-:W-:Y:S01]  /*10dc0*/  LOP3.LUT R20, R25, 0xff000000, R34, 0xf8, !PT ;  /* 0xff00000019147812 */ /* 0x000fe200078ef822 */
[--C-:B------:R-:W-:Y:S01]  /*10dd0*/  HADD2.F32 R38, -RZ, R37.reuse.H0_H0 ;  /* 0x20000025ff267230 */ /* 0x100fe20000004100 */
[----:B------:R-:W-:Y:S01]  /*10de0*/  F2FP.F16.E4M3.UNPACK_B R31, R32 ;  /* 0x00000020ff1f723e */ /* 0x000fe200020006ff */
[----:B------:R-:W-:Y:S01]  /*10df0*/  HADD2.F32 R37, -RZ, R37.H1_H1 ;  /* 0x30000025ff257230 */ /* 0x000fe20000004100 */
[----:B------:R-:W-:Y:S02]  /*10e00*/  LOP3.LUT R34, R27, 0xff000000, R35, 0xf8, !PT ;  /* 0xff0000001b227812 */ /* 0x000fe400078ef823 */
[----:B------:R-:W-:Y:S01]  /*10e10*/  LOP3.LUT R35, R29, 0xff000000, R12, 0xf8, !PT ;  /* 0xff0000001d237812 */ /* 0x000fe200078ef80c */
[--C-:B------:R-:W-:Y:S01]  /*10e20*/  HADD2.F32 R33, -RZ, R31.reuse.H0_H0 ;  /* 0x2000001fff217230 */ /* 0x100fe20000004100 */
[----:B------:R-:W-:Y:S01]  /*10e30*/  F2FP.F16.E4M3.UNPACK_B R25, R9.H1 ;  /* 0x00000009ff19723e */ /* 0x000fe200030006ff */
[----:B------:R-:W-:Y:S01]  /*10e40*/  HADD2.F32 R31, -RZ, R31.H1_H1 ;  /* 0x3000001fff1f7230 */ /* 0x000fe20000004100 */
[----:B------:R-:W-:-:S02]  /*10e50*/  LOP3.LUT R41, R39, 0xff000000, R15, 0xf8, !PT ;  /* 0xff00000027297812 */ /* 0x000fc400078ef80f */
        /* <DEDUP_REMOVED lines=10> */
[----:B------:R-:W0:Y:S02]  /*10f00*/  LDS.128 R4, [R51+0x18400] ;  /* 0x0184000033047984 */ /* 0x000e240000000c00 */
[-C--:B0-----:R-:W-:Y:S02]  /*10f10*/  F2FP.F16.E4M3.UNPACK_B R12, R5.reuse ;  /* 0x00000005ff0c723e */ /* 0x081fe400020006ff */
[----:B------:R-:W-:Y:S01]  /*10f20*/  F2FP.F16.E4M3.UNPACK_B R13, R5.H1 ;  /* 0x00000005ff0d723e */ /* 0x000fe200030006ff */
[--C-:B------:R-:W-:Y:S01]  /*10f30*/  HADD2.F32 R5, -RZ, R24.reuse.H0_H0 ;  /* 0x20000018ff057230 */ /* 0x100fe20000004100 */
[-C--:B------:R-:W-:Y:S01]  /*10f40*/  F2FP.F16.E4M3.UNPACK_B R3, R6.reuse ;  /* 0x00000006ff03723e */ /* 0x080fe200020006ff */
[----:B------:R-:W-:Y:S01]  /*10f50*/  HADD2.F32 R24, -RZ, R24.H1_H1 ;  /* 0x30000018ff187230 */ /* 0x000fe20000004100 */
[----:B------:R-:W-:Y:S01]  /*10f60*/  F2FP.F16.E4M3.UNPACK_B R14, R6.H1 ;  /* 0x00000006ff0e723e */ /* 0x000fe200030006ff */
[----:B------:R-:W-:-:S02]  /*10f70*/  HADD2.F32 R6, -RZ, R12.H0_H0 ;  /* 0x2000000cff067230 */ /* 0x000fc40000004100 */
[CC--:B------:R-:W-:Y:S01]  /*10f80*/  FMUL.FTZ R9, R5.reuse, R38.reuse ;  /* 0x0000002605097220 */ /* 0x0c0fe20000410000 */
[----:B------:R-:W-:Y:S01]  /*10f90*/  FMUL.FTZ R39, R5, R33 ;  /* 0x0000002105277220 */ /* 0x000fe20000410000 */
[----:B------:R-:W-:Y:S02]  /*10fa0*/  HADD2.F32 R12, -RZ, R12.H1_H1 ;  /* 0x3000000cff0c7230 */ /* 0x000fe40000004100 */
[----:B------:R-:W-:Y:S01]  /*10fb0*/  FMUL.FTZ R43, R24, R37 ;  /* 0x00000025182b7220 */ /* 0x000fe20000410000 */
[C---:B------:R-:W-:Y:S01]  /*10fc0*/  FFMA.FTZ R5, R6.reuse, R33, -R9 ;  /* 0x0000002106057223 */ /* 0x040fe20000010809 */
[----:B------:R-:W-:Y:S01]  /*10fd0*/  FFMA.FTZ R9, R6, R38, R39 ;  /* 0x0000002606097223 */ /* 0x000fe20000010027 */
[----:B------:R-:W-:Y:S02]  /*10fe0*/  HADD2.F32 R39, -RZ, R36.H0_H0 ;  /* 0x20000024ff277230 */ /* 0x000fe40000004100 */
[----:B------:R-:W-:Y:S01]  /*10ff0*/  FMUL.FTZ R24, R24, R31 ;  /* 0x0000001f18187220 */ /* 0x000fe20000410000 */
[----:B------:R-:W-:-:S02]  /*11000*/  HADD2.F32 R33, -RZ, R32.H0_H0 ;  /* 0x20000020ff217230 */ /* 0x000fc40000004100 */
[----:B------:R-:W-:Y:S01]  /*11010*/  FFMA.FTZ R38, R12, R31, -R43 ;  /* 0x0000001f0c267223 */ /* 0x000fe2000001082b */
[----:B------:R-:W-:Y:S02]  /*11020*/  HADD2.F32 R6, -RZ, R13.H0_H0 ;  /* 0x2000000dff067230 */ /* 0x000fe40000004100 */
[----:B------:R-:W-:Y:S01]  /*11030*/  FMUL.FTZ R45, R10, R39 ;  /* 0x000000270a2d7220 */ /* 0x000fe20000410000 */
[----:B------:R-:W-:Y:S01]  /*11040*/  FFMA.FTZ R42, R12, R37, R24 ;  /* 0x000000250c2a7223 */ /* 0x000fe20000010018 */
[----:B------:R-:W-:Y:S01]  /*11050*/  FMUL.FTZ R10, R10, R33 ;  /* 0x000000210a0a7220 */ /* 0x000fe20000410000 */
[----:B------:R-:W-:Y:S01]  /*11060*/  F2FP.F16.E4M3.UNPACK_B R24, R41 ;  /* 0x00000029ff18723e */ /* 0x000fe200020006ff */
[C---:B------:R-:W-:Y:S01]  /*11070*/  FFMA.FTZ R45, R6.reuse, R33, -R45 ;  /* 0x00000021062d7223 */ /* 0x040fe2000001082d */
[-C--:B------:R-:W-:Y:S01]  /*11080*/  F2FP.F16.E4M3.UNPACK_B R12, R34.reuse ;  /* 0x00000022ff0c723e */ /* 0x080fe200020006ff */
        /* <DEDUP_REMOVED lines=8> */
[----:B------:R-:W-:Y:S01]  /*11110*/  HADD2.F32 R32, -RZ, R32.H1_H1 ;  /* 0x30000020ff207230 */ /* 0x000fe20000004100 */
[----:B------:R-:W-:Y:S01]  /*11120*/  F2FP.F16.E4M3.UNPACK_B R21, R7.H1 ;  /* 0x00000007ff15723e */ /* 0x000fe200030006ff */
[--C-:B------:R-:W-:Y:S02]  /*11130*/  HADD2.F32 R31, -RZ, R12.reuse.H0_H0 ;  /* 0x2000000cff1f7230 */ /* 0x100fe40000004100 */
[C---:B------:R-:W-:Y:S01]  /*11140*/  FMUL.FTZ R37, R10.reuse, R33 ;  /* 0x000000210a257220 */ /* 0x040fe20000410000 */
[----:B------:R-:W-:Y:S02]  /*11150*/  HADD2.F32 R13, -RZ, R13.H1_H1 ;  /* 0x3000000dff0d7230 */ /* 0x000fe40000004100 */
[----:B------:R-:W-:Y:S01]  /*11160*/  FMUL.FTZ R25, R25, R32 ;  /* 0x0000002019197220 */ /* 0x000fe20000410000 */
[----:B------:R-:W-:Y:S02]  /*11170*/  HADD2.F32 R6, -RZ, R15.H0_H0 ;  /* 0x2000000fff067230 */ /* 0x000fe40000004100 */
[----:B------:R-:W-:Y:S01]  /*11180*/  FMUL.FTZ R10, R10, R31 ;  /* 0x0000001f0a0a7220 */ /* 0x000fe20000410000 */
[----:B------:R-:W-:-:S02]  /*11190*/  HADD2.F32 R12, -RZ, R12.H1_H1 ;  /* 0x3000000cff0c7230 */ /* 0x000fc40000004100 */
[C---:B------:R-:W-:Y:S01]  /*111a0*/  FFMA.FTZ R36, R13.reuse, R36, R25 ;  /* 0x000000240d247223 */ /* 0x040fe20000010019 */
[----:B------:R-:W-:Y:S02]  /*111b0*/  HADD2.F32 R24, -RZ, R24.H1_H1 ;  /* 0x30000018ff187230 */ /* 0x000fe40000004100 */
[C---:B------:R-:W-:Y:S01]  /*111c0*/  FFMA.FTZ R43, R6.reuse, R33, R10 ;  /* 0x00000021062b7223 */ /* 0x040fe2000001000a */
[----:B------:R-:W-:Y:S02]  /*111d0*/  HADD2.F32 R28, -RZ, R28.H1_H1 ;  /* 0x3000001cff1c7230 */ /* 0x000fe40000004100 */
[----:B------:R-:W-:Y:S01]  /*111e0*/  FFMA.FTZ R46, R13, R32, -R46 ;  /* 0x000000200d2e7223 */ /* 0x000fe2000001082e */
[----:B------:R-:W-:Y:S01]  /*111f0*/  FFMA.FTZ R37, R6, R31, -R37 ;  /* 0x0000001f06257223 */ /* 0x000fe20000010825 */
[----:B------:R-:W-:Y:S01]  /*11200*/  HADD2.F32 R15, -RZ, R15.H1_H1 ;  /* 0x3000000fff0f7230 */ /* 0x000fe20000004100 */
[----:B------:R-:W-:Y:S01]  /*11210*/  F2FP.F16.E4M3.UNPACK_B R7, R4 ;  /* 0x00000004ff07723e */ /* 0x000fe200020006ff */
[----:B------:R-:W-:-:S02]  /*11220*/  HADD2.F32 R25, -RZ, R41.H0_H0 ;  /* 0x20000029ff197230 */ /* 0x000fc40000004100 */
[C---:B------:R-:W-:Y:S01]  /*11230*/  FMUL.FTZ R32, R28.reuse, R24 ;  /* 0x000000181c207220 */ /* 0x040fe20000410000 */
[----:B------:R-:W-:Y:S02]  /*11240*/  HADD2.F32 R10, -RZ, R29.H0_H0 ;  /* 0x2000001dff0a7230 */ /* 0x000fe40000004100 */
[-C--:B------:R-:W-:Y:S01]  /*11250*/  FMUL.FTZ R31, R28, R12.reuse ;  /* 0x0000000c1c1f7220 */ /* 0x080fe20000410000 */
[--C-:B------:R-:W-:Y:S02]  /*11260*/  HADD2.F32 R13, -RZ, R34.reuse.H0_H0 ;  /* 0x20000022ff0d7230 */ /* 0x100fe40000004100 */
        /* <DEDUP_REMOVED lines=8> */
[----:B------:R-:W-:Y:S01]  /*112f0*/  HADD2.F32 R24, -RZ, R41.H1_H1 ;  /* 0x30000029ff187230 */ /* 0x000fe20000004100 */
[----:B------:R-:W-:Y:S01]  /*11300*/  F2FP.F16.E4M3.UNPACK_B R4, R4.H1 ;  /* 0x00000004ff04723e */ /* 0x000fe200030006ff */
[----:B------:R-:W-:-:S02]  /*11310*/  HADD2.F32 R29, -RZ, R29.H1_H1 ;  /* 0x3000001dff1d7230 */ /* 0x000fc40000004100 */
[C---:B------:R-:W-:Y:S01]  /*11320*/  FFMA.FTZ R49, R6.reuse, R25, R10 ;  /* 0x0000001906317223 */ /* 0x040fe2000001000a */
[----:B------:R-:W-:Y:S02]  /*11330*/  HADD2.F32 R25, -RZ, R15.H0_H0 ;  /* 0x2000000fff197230 */ /* 0x000fe40000004100 */
[----:B------:R-:W-:Y:S01]  /*11340*/  FFMA.FTZ R47, R6, R13, -R33 ;  /* 0x0000000d062f7223 */ /* 0x000fe20000010821 */
        /* <DEDUP_REMOVED lines=9> */
[-C--:B------:R-:W-:Y:S01]  /*113e0*/  FMUL.FTZ R10, R10, R13.reuse ;  /* 0x0000000d0a0a7220 */ /* 0x080fe20000410000 */
[----:B------:R-:W-:Y:S02]  /*113f0*/  HADD2.F32 R21, -RZ, R15.H1_H1 ;  /* 0x3000000fff157230 */ /* 0x000fe40000004100 */
[C---:B------:R-:W-:Y:S01]  /*11400*/  FFMA.FTZ R29, R6.reuse, R13, -R29 ;  /* 0x0000000d061d7223 */ /* 0x040fe2000001081d */
[----:B------:R-:W-:Y:S02]  /*11410*/  HADD2.F32 R8, -RZ, R8.H1_H1 ;  /* 0x30000008ff087230 */ /* 0x000fe40000004100 */
[----:B------:R-:W-:Y:S01]  /*11420*/  FFMA.FTZ R24, R6, R25, R10 ;  /* 0x0000001906187223 */ /* 0x000fe2000001000a */
[----:B------:R-:W-:Y:S01]  /*11430*/  HADD2.F32 R13, -RZ, R12.H1_H1 ;  /* 0x3000000cff0d7230 */ /* 0x000fe20000004100 */
[----:B------:R-:W-:Y:S01]  /*11440*/  F2FP.F16.E4M3.UNPACK_B R35, R35 ;  /* 0x00000023ff23723e */ /* 0x000fe200020006ff */
[----:B------:R-:W-:Y:S01]  /*11450*/  HADD2.F32 R4, -RZ, R4.H1_H1 ;  /* 0x30000004ff047230 */ /* 0x000fe20000004100 */
[----:B------:R-:W-:Y:S01]  /*11460*/  F2FP.F16.E4M3.UNPACK_B R30, R30 ;  /* 0x0000001eff1e723e */ /* 0x000fe200020006ff */
[C---:B------:R-:W-:Y:S01]  /*11470*/  FMUL.FTZ R25, R8.reuse, R21 ;  /* 0x0000001508197220 */ /* 0x040fe20000410000 */
[-C--:B------:R-:W-:Y:S01]  /*11480*/  FMUL.FTZ R8, R8, R13.reuse ;  /* 0x0000000d08087220 */ /* 0x080fe20000410000 */
[----:B------:R-:W-:Y:S01]  /*11490*/  HADD2.F32 R15, -RZ, R35.H0_H0 ;  /* 0x20000023ff0f7230 */ /* 0x000fe20000004100 */
[----:B------:R-:W-:Y:S01]  /*114a0*/  F2FP.F16.E4M3.UNPACK_B R10, R40.H1 ;  /* 0x00000028ff0a723e */ /* 0x000fe200030006ff */
[----:B------:R-:W-:Y:S01]  /*114b0*/  FFMA.FTZ R28, R4, R13, -R25 ;  /* 0x0000000d041c7223 */ /* 0x000fe20000010819 */
[----:B------:R-:W-:-:S02]  /*114c0*/  HADD2.F32 R6, -RZ, R11.H0_H0 ;  /* 0x2000000bff067230 */ /* 0x000fc40000004100 */
[----:B------:R-:W-:Y:S01]  /*114d0*/  FFMA.FTZ R31, R4, R21, R8 ;  /* 0x00000015041f7223 */ /* 0x000fe20000010008 */
[--C-:B------:R-:W-:Y:S01]  /*114e0*/  HADD2.F32 R13, -RZ, R30.reuse.H0_H0 ;  /* 0x2000001eff0d7230 */ /* 0x100fe20000004100 */
[----:B------:R-:W-:Y:S01]  /*114f0*/  F2FP.F16.E4M3.UNPACK_B R40, R40 ;  /* 0x00000028ff28723e */ /* 0x000fe200020006ff */
[----:B------:R-:W-:Y:S02]  /*11500*/  HADD2.F32 R8, -RZ, R35.H1_H1 ;  /* 0x30000023ff087230 */ /* 0x000fe40000004100 */
[C---:B------:R-:W-:Y:S01]  /*11510*/  FMUL.FTZ R21, R6.reuse, R15 ;  /* 0x0000000f06157220 */ /* 0x040fe20000410000 */
[----:B------:R-:W-:Y:S02]  /*11520*/  HADD2.F32 R11, -RZ, R11.H1_H1 ;  /* 0x3000000bff0b7230 */ /* 0x000fe40000004100 */
[----:B------:R-:W-:Y:S01]  /*11530*/  FMUL.FTZ R25, R6, R13 ;  /* 0x0000000d06197220 */ /* 0x000fe20000410000 */
[----:B------:R-:W-:Y:S01]  /*11540*/  HADD2.F32 R4, -RZ, R7.H0_H0 ;  /* 0x20000007ff047230 */ /* 0x000fe20000004100 */
[----:B------:R-:W-:Y:S01]  /*11550*/  F2FP.SATFINITE.E4M3.F32.PACK_AB_MERGE_C R45, R46, R45, RZ ;  /* 0x0000002d2e2d723e */ /* 0x000fe200048070ff */
[----:B------:R-:W-:-:S02]  /*11560*/  HADD2.F32 R30, -RZ, R30.H1_H1 ;  /* 0x3000001eff1e7230 */ /* 0x000fc40000004100 */
[C---:B------:R-:W-:Y:S01]  /*11570*/  FMUL.FTZ R6, R11.reuse, R8 ;  /* 0x000000080b067220 */ /* 0x040fe20000410000 */
[----:B------:R-:W-:Y:S02]  /*11580*/  HADD2.F32 R7, -RZ, R7.H1_H1 ;  /* 0x30000007ff077230 */ /* 0x000fe40000004100 */
[C---:B------:R-:W-:Y:S01]  /*11590*/  FFMA.FTZ R21, R4.reuse, R13, -R21 ;  /* 0x0000000d04157223 */ /* 0x040fe20000010815 */
        /* <DEDUP_REMOVED lines=9> */
[----:B------:R-:W-:Y:S01]  /*11630*/  F2FP.SATFINITE.E4M3.F32.PACK_AB_MERGE_C R36, R36, R39, RZ ;  /* 0x000000272424723e */ /* 0x000fe200048070ff */
[----:B------:R-:W-:Y:S02]  /*11640*/  HADD2.F32 R8, -RZ, R4.H1_H1 ;  /* 0x30000004ff087230 */ /* 0x000fe40000004100 */
[C---:B------:R-:W-:Y:S01]  /*11650*/  FMUL.FTZ R13, R6.reuse, R11 ;  /* 0x0000000b060d7220 */ /* 0x040fe20000410000 */
[----:B------:R-:W-:Y:S02]  /*11660*/  HADD2.F32 R4, -RZ, R14.H0_H0 ;  /* 0x2000000eff047230 */ /* 0x000fe40000004100 */
[----:B------:R-:W-:Y:S01]  /*11670*/  FMUL.FTZ R15, R6, R7 ;  /* 0x00000007060f7220 */ /* 0x000fe20000410000 */
[----:B------:R-:W-:Y:S01]  /*11680*/  HADD2.F32 R10, -RZ, R10.H1_H1 ;  /* 0x3000000aff0a7230 */ /* 0x000fe20000004100 */
[----:B------:R-:W-:Y:S01]  /*11690*/  F2FP.SATFINITE.E4M3.F32.PACK_AB_MERGE_C R5, R38, R5, R45 ;  /* 0x000000052605723e */ /* 0x000fe2000480702d */
[----:B------:R-:W-:-:S02]  /*116a0*/  HADD2.F32 R27, -RZ, R27.H1_H1 ;  /* 0x3000001bff1b7230 */ /* 0x000fc40000004100 */
[----:B------:R-:W-:Y:S01]  /*116b0*/  FFMA.FTZ R32, R4, R7, -R13 ;  /* 0x0000000704207223 */ /* 0x000fe2000001080d */
[----:B------:R-:W-:Y:S01]  /*116c0*/  HADD2.F32 R14, -RZ, R14.H1_H1 ;  /* 0x3000000eff0e7230 */ /* 0x000fe20000004100 */
[----:B------:R-:W-:Y:S01]  /*116d0*/  F2FP.SATFINITE.E4M3.F32.PACK_AB_MERGE_C R9, R42, R9, R36 ;  /* 0x000000092a09723e */ /* 0x000fe20004807024 */
[----:B------:R-:W-:Y:S02]  /*116e0*/  HADD2.F32 R6, -RZ, R26.H0_H0 ;  /* 0x2000001aff067230 */ /* 0x000fe40000004100 */
[C---:B------:R-:W-:Y:S01]  /*116f0*/  FMUL.FTZ R7, R27.reuse, R10 ;  /* 0x0000000a1b077220 */ /* 0x040fe20000410000 */
[-C--:B------:R-:W-:Y:S01]  /*11700*/  FMUL.FTZ R13, R27, R8.reuse ;  /* 0x000000081b0d7220 */ /* 0x080fe20000410000 */
[----:B------:R-:W-:Y:S01]  /*11710*/  FFMA.FTZ R27, R4, R11, R15 ;  /* 0x0000000b041b7223 */ /* 0x000fe2000001000f */
        /* <DEDUP_REMOVED lines=8> */
[----:B------:R-:W-:Y:S01]  /*117a0*/  HADD2.F32 R20, -RZ, R20.H1_H1 ;  /* 0x30000014ff147230 */ /* 0x000fe20000004100 */
[----:B------:R-:W-:Y:S01]  /*117b0*/  F2FP.SATFINITE.E4M3.F32.PACK_AB_MERGE_C R32, R33, R32, RZ ;  /* 0x000000202120723e */ /* 0x000fe200048070ff */
[--C-:B------:R-:W-:Y:S02]  /*117c0*/  HADD2.F32 R4, -RZ, R3.reuse.H0_H0 ;  /* 0x20000003ff047230 */ /* 0x100fe40000004100 */
[----:B------:R-:W-:Y:S01]  /*117d0*/  FMUL.FTZ R14, R26, R40 ;  /* 0x000000281a0e7220 */ /* 0x000fe20000410000 */
[----:B------:R-:W-:-:S02]  /*117e0*/  HADD2.F32 R3, -RZ, R3.H1_H1 ;  /* 0x30000003ff037230 */ /* 0x000fc40000004100 */
[-C--:B------:R-:W-:Y:S01]  /*117f0*/  FMUL.FTZ R15, R26, R20.reuse ;  /* 0x000000141a0f7220 */ /* 0x080fe20000410000 */
[----:B------:R-:W-:Y:S01]  /*11800*/  F2FP.SATFINITE.E4M3.F32.PACK_AB_MERGE_C R27, R34, R27, RZ ;  /* 0x0000001b221b723e */ /* 0x000fe200048070ff */
[C---:B------:R-:W-:Y:S01]  /*11810*/  FFMA.FTZ R6, R4.reuse, R7, -R13 ;  /* 0x0000000704067223 */ /* 0x040fe2000001080d */
[----:B------:R-:W-:Y:S01]  /*11820*/  FFMA.FTZ R10, R4, R11, R8 ;  /* 0x0000000b040a7223 */ /* 0x000fe20000010008 */
[C---:B------:R-:W-:Y:S01]  /*11830*/  FFMA.FTZ R13, R3.reuse, R20, -R14 ;  /* 0x00000014030d7223 */ /* 0x040fe2000001080e */
[----:B------:R-:W-:Y:S01]  /*11840*/  FFMA.FTZ R15, R3, R40, R15 ;  /* 0x00000028030f7223 */ /* 0x000fe2000001000f */
        /* <DEDUP_REMOVED lines=12> */
.L_x_5312:
[----:B------:R-:W-:Y:S05]  /*11910*/  BSYNC B0 ;  /* 0x0000000000007941 */ /* 0x000fea0003800000 */
.L_x_5305:
        /* <DEDUP_REMOVED lines=8> */
.L_x_5303:
[----:B0--3--:R-:W-:-:S05]  /*119a0*/  IMAD.U32 R0, RZ, RZ, UR40 ;  /* 0x00000028ff007e24 */ /* 0x009fca000f8e00ff */
[----:B------:R-:W-:-:S13]  /*119b0*/  ISETP.NE.AND P0, PT, R0, 0x3, PT ;  /* 0x000000030000780c */ /* 0x000fda0003f05270 */
[----:B------:R-:W-:Y:S05]  /*119c0*/  @!P0 BRA `(.L_x_5332) ;  /* 0x0000000000048947 */ /* 0x000fea0003800000 */
[----:B------:R-:W-:Y:S01]  /*119d0*/  BPT.TRAP 0x1 ;  /* 0x000000040000795c */ /* 0x000fe20000300000 */
.L_x_5332:
[----:B-----5:R-:W-:Y:S01]  /*119e0*/  IMAD R11, R17, 0x8, R16 ;  /* 0x00000008110b7824 */ /* 0x020fe200078e0210 */
[----:B------:R-:W-:-:S04]  /*119f0*/  SHF.L.U32 R0, R201, 0x1f, RZ ;  /* 0x0000001fc9007819 */ /* 0x000fc800000006ff */
[----:B------:R0:W3:Y:S01]  /*11a00*/  SYNCS.PHASECHK.TRANS64.TRYWAIT P1, [R11+URZ+0x2a830], R0 ;  /* 0x02a830000b0075a7 */ /* 0x0000e2000802017f */
[----:B------:R-:W-:Y:S05]  /*11a10*/  @!P0 BRA `(.L_x_5333) ;  /* 0x0000000000048947 */ /* 0x000fea0003800000 */
[----:B------:R-:W-:Y:S01]  /*11a20*/  BPT.TRAP 0x1 ;  /* 0x000000040000795c */ /* 0x000fe20000300000 */
.L_x_5333:
[----:B---3--:R-:W-:Y:S05]  /*11a30*/  @P1 BRA `(.L_x_5334) ;  /* 0x0000000000081947 */ /* 0x008fea0003800000 */
[----:B------:R-:W3:Y:S02]  /*11a40*/  SYNCS.PHASECHK.TRANS64.TRYWAIT P1, [R11+URZ+0x2a830], R0 ;  /* 0x02a830000b0075a7 */ /* 0x000ee4000802017f */
[----:B---3--:R-:W-:Y:S05]  /*11a50*/  @!P1 BRA `(.L_x_5335) ;  /* 0x0000018800b89947 */ /* 0x008fea0003800000 */
.L_x_5334:
[----:B------:R-:W-:Y:S05]  /*11a60*/  WARPSYNC.ALL ;  /* 0x0000000000007948 */ /* 0x000fea0003800000 */
[----:B0--3--:R-:W-:Y:S01]  /*11a70*/  VIADD R0, R16, 0x1e400 ;  /* 0x0001e40010007836 */ /* 0x009fe20000000000 */
[----:B------:R-:W-:Y:S01]  /*11a80*/  R2UR UR24, R44 ;  /* 0x000000002c1872ca */ /* 0x000fe200000e0000 */
[----:B--2---:R-:W-:Y:S01]  /*11a90*/  IMAD.MOV.U32 R5, RZ, RZ, -0x7fffffe0 ;  /* 0x80000020ff057424 */ /* 0x004fe200078e00ff */
[----:B----4-:R-:W-:Y:S01]  /*11aa0*/  WARPGROUP.ARRIVE ;  /* 0x00000000000079c5 */ /* 0x010fe20000000000 */
[----:B------:R-:W-:Y:S01]  /*11ab0*/  UMOV UR25, 0x80000020 ;  /* 0x8000002000197882 */ /* 0x000fe20000000000 */
[----:B------:R-:W-:Y:S01]  /*11ac0*/  SHF.R.U32.HI R0, RZ, 0x4, R0 ;  /* 0x00000004ff007819 */ /* 0x000fe20000011600 */
[----:B------:R-:W-:Y:S01]  /*11ad0*/  IMAD.MOV.U32 R9, RZ, RZ, -0x7fffffe0 ;  /* 0x80000020ff097424 */ /* 0x000fe200078e00ff */
[----:B------:R-:W-:Y:S01]  /*11ae0*/  R2UR UR27, R5 ;  /* 0x00000000051b72ca */ /* 0x000fe200000e0000 */
[----:B------:R-:W-:Y:S01]  /*11af0*/  UMOV UR5, 0x80000020 ;  /* 0x8000002000057882 */ /* 0x000fe20000000000 */
[----:B------:R-:W-:Y:S01]  /*11b00*/  LOP3.LUT R0, R0, 0x3fff, RZ, 0xc0, !PT ;  /* 0x00003fff00007812 */ /* 0x000fe200078ec0ff */
[----:B------:R-:W-:Y:S01]  /*11b10*/  UMOV UR9, 0x80000020 ;  /* 0x8000002000097882 */ /* 0x000fe20000000000 */
[----:B------:R-:W-:Y:S01]  /*11b20*/  R2UR UR7, R9 ;  /* 0x00000000090772ca */ /* 0x000fe200000e0000 */
[----:B------:R-:W-:Y:S01]  /*11b30*/  IMAD.MOV.U32 R9, RZ, RZ, -0x7fffffe0 ;  /* 0x80000020ff097424 */ /* 0x000fe200078e00ff */
[----:B------:R-:W-:Y:S01]  /*11b40*/  LOP3.LUT R7, R0, 0x10000, RZ, 0xfc, !PT ;  /* 0x0001000000077812 */ /* 0x000fe200078efcff */
[----:B------:R-:W-:Y:S01]  /*11b50*/  ULOP3.LUT UR24, UR24, 0x10000, URZ, 0xfc, !UPT ;  /* 0x0001000018187892 */ /* 0x000fe2000f8efc3f */
[----:B------:R-:W-:Y:S01]  /*11b60*/  IMAD.MOV.U32 R5, RZ, RZ, -0x7fffffe0 ;  /* 0x80000020ff057424 */ /* 0x000fe200078e00ff */
[----:B------:R-:W-:Y:S01]  /*11b70*/  UMOV UR13, 0x80000020 ;  /* 0x80000020000d7882 */ /* 0x000fe20000000000 */
[----:B------:R-:W-:Y:S01]  /*11b80*/  R2UR UR11, R9 ;  /* 0x00000000090b72ca */ /* 0x000fe200000e0000 */
[----:B------:R-:W-:Y:S01]  /*11b90*/  IMAD R4, R17, 0x600, R7 ;  /* 0x0000060011047824 */ /* 0x000fe200078e0207 */
[----:B------:R-:W-:Y:S01]  /*11ba0*/  UIADD3 UR4, UR24, 0x2, URZ ;  /* 0x0000000218047890 */ /* 0x000fe2000fffe03f */
[----:B------:R-:W-:Y:S01]  /*11bb0*/  IMAD.MOV.U32 R9, RZ, RZ, -0x7fffffe0 ;  /* 0x80000020ff097424 */ /* 0x000fe200078e00ff */
[----:B------:R-:W-:Y:S01]  /*11bc0*/  UIADD3 UR8, UR24, 0x200, URZ ;  /* 0x0000020018087890 */ /* 0x000fe2000fffe03f */
[C---:B------:R-:W-:Y:S01]  /*11bd0*/  VIADD R8, R4.reuse, 0x2 ;  /* 0x0000000204087836 */ /* 0x040fe20000000000 */
[----:B------:R-:W-:Y:S01]  /*11be0*/  R2UR UR26, R4 ;  /* 0x00000000041a72ca */ /* 0x000fe200000e0000 */
[----:B------:R-:W-:Y:S01]  /*11bf0*/  UIADD3 UR12, UR24, 0x202, URZ ;  /* 0x00000202180c7890 */ /* 0x000fe2000fffe03f */
[----:B------:R-:W-:Y:S01]  /*11c00*/  R2UR UR15, R9 ;  /* 0x00000000090f72ca */ /* 0x000fe200000e0000 */
[----:B------:R-:W-:Y:S01]  /*11c10*/  IMAD.MOV.U32 R9, RZ, RZ, -0x7fffffe0 ;  /* 0x80000020ff097424 */ /* 0x000fe200078e00ff */
[----:B------:R-:W-:Y:S01]  /*11c20*/  R2UR UR6, R8 ;  /* 0x00000000080672ca */ /* 0x000fe200000e0000 */
[----:B------:R-:W-:Y:S01]  /*11c30*/  VIADD R8, R4, 0x200 ;  /* 0x0000020004087836 */ /* 0x000fe20000000000 */
[----:B------:R-:W-:Y:S01]  /*11c40*/  UIADD3 UR16, UR24, 0x400, URZ ;  /* 0x0000040018107890 */ /* 0x000fe2000fffe03f */
[----:B------:R-:W-:Y:S01]  /*11c50*/  R2UR UR23, R5 ;  /* 0x00000000051772ca */ /* 0x000fe200000e0000 */
[----:B------:R-:W-:Y:S01]  /*11c60*/  UMOV UR17, 0x80000020 ;  /* 0x8000002000117882 */ /* 0x000fe20000000000 */
[----:B------:R-:W-:Y:S01]  /*11c70*/  R2UR UR19, R9 ;  /* 0x00000000091372ca */ /* 0x000fe200000e0000 */
[----:B------:R-:W-:Y:S01]  /*11c80*/  UIADD3 UR20, UR24, 0x402, URZ ;  /* 0x0000040218147890 */ /* 0x000fe2000fffe03f */
[----:B------:R-:W-:Y:S01]  /*11c90*/  R2UR UR10, R8 ;  /* 0x00000000080a72ca */ /* 0x000fe200000e0000 */
[----:B------:R-:W-:Y:S01]  /*11ca0*/  VIADD R8, R4, 0x202 ;  /* 0x0000020204087836 */ /* 0x000fe20000000000 */
[----:B------:R-:W-:Y:S01]  /*11cb0*/  QGMMA.64x128x32.F32.E4M3.E4M3 R24, gdesc[UR24], RZ, !UPT, gsb0 ;  /* 0x01e00000181879f3 */ /* 0x000fe2000c0008ff */
[----:B------:R-:W-:-:S03]  /*11cc0*/  UMOV UR21, 0x80000020 ;  /* 0x8000002000157882 */ /* 0x000fc60000000000 */
[----:B------:R-:W-:Y:S01]  /*11cd0*/  R2UR UR14, R8 ;  /* 0x00000000080e72ca */ /* 0x000fe200000e0000 */
[C---:B------:R-:W-:Y:S02]  /*11ce0*/  VIADD R8, R4.reuse, 0x400 ;  /* 0x0000040004087836 */ /* 0x040fe40000000000 */
[----:B------:R-:W-:-:S03]  /*11cf0*/  VIADD R4, R4, 0x402 ;  /* 0x0000040204047836 */ /* 0x000fc60000000000 */
        /* <DEDUP_REMOVED lines=20> */
.L_x_5336:
[----:B------:R-:W2:Y:S01]  /*11e40*/  LDL.LU R10, [R1] ;  /* 0x00000000010a7983 */ /* 0x000ea20000300800 */
[----:B------:R-:W0:Y:S01]  /*11e50*/  LDC R116, c[0x0][0x448] ;  /* 0x00011200ff747b82 */ /* 0x000e220000000800 */
[----:B------:R-:W-:Y:S01]  /*11e60*/  IMAD.IADD R0, R227, 0x1, R212 ;  /* 0x00000001e3007824 */ /* 0x000fe200078e02d4 */
[----:B------:R-:W-:Y:S02]  /*11e70*/  ULDC UR34, c[0x0][0x9dc] ;  /* 0x0002770000227ab9 */ /* 0x000fe40000000800 */
[----:B------:R-:W-:Y:S01]  /*11e80*/  ULOP3.LUT UR6, URZ, UR34, URZ, 0x33, !UPT ;  /* 0x000000223f067292 */ /* 0x000fe2000f8e333f */
[----:B------:R-:W-:-:S03]  /*11e90*/  IMAD.MOV.U32 R4, RZ, RZ, R0 ;  /* 0x000000ffff047224 */ /* 0x000fc600078e0000 */
[----:B------:R-:W3:Y:S01]  /*11ea0*/  LDC.64 R8, c[0x0][0x9e0] ;  /* 0x00027800ff087b82 */ /* 0x000ee20000000a00 */
[----:B0-----:R-:W-:-:S13]  /*11eb0*/  ISETP.NE.AND P1, PT, R116, 0x1, PT ;  /* 0x000000017400780c */ /* 0x001fda0003f25270 */
[----:B-1----:R-:W0:Y:S08]  /*11ec0*/  @P1 LDC R3, c[0x0][0x44c] ;  /* 0x00011300ff031b82 */ /* 0x002e300000000800 */
[----:B------:R-:W1:Y:S01]  /*11ed0*/  @P1 LDC R6, c[0x0][0x450] ;  /* 0x00011400ff061b82 */ /* 0x000e620000000800 */
[----:B0-----:R-:W-:-:S04]  /*11ee0*/  @P1 IMAD.HI.U32 R3, R0, R3, RZ ;  /* 0x0000000300031227 */ /* 0x001fc800078e00ff */
[----:B------:R-:W-:Y:S01]  /*11ef0*/  VIADD R0, R11, 0x2a840 ;  /* 0x0002a8400b007836 */ /* 0x000fe20000000000 */
[----:B-1----:R-:W-:Y:S01]  /*11f00*/  @P1 SHF.R.U32.HI R4, RZ, R6, R3 ;  /* 0x00000006ff041219 */ /* 0x002fe20000011603 */
[----:B------:R-:W-:Y:S02]  /*11f10*/  IMAD.MOV.U32 R6, RZ, RZ, -0x80 ;  /* 0xffffff80ff067424 */ /* 0x000fe400078e00ff */
[----:B------:R-:W-:Y:S02]  /*11f20*/  IMAD.U32 R3, RZ, RZ, UR38 ;  /* 0x00000026ff037e24 */ /* 0x000fe4000f8e00ff */
[----:B------:R-:W0:Y:S01]  /*11f30*/  SHFL.IDX PT, R11, R4, RZ, 0x1c1f ;  /* 0x001c1fff040b7589 */ /* 0x000e2200000e0000 */
[----:B------:R-:W-:Y:S02]  /*11f40*/  IMAD R12, R89, R6, 0x80 ;  /* 0x00000080590c7424 */ /* 0x000fe400078e0206 */
[----:B------:R-:W-:Y:S02]  /*11f50*/  PRMT R0, R3, 0x654, R0 ;  /* 0x0000065403007816 */ /* 0x000fe40000000000 */
[----:B------:R-:W-:-:S02]  /*11f60*/  VIADD R3, R12, 0x1 ;  /* 0x000000010c037836 */ /* 0x000fc40000000000 */
[----:B------:R1:W-:Y:S02]  /*11f70*/  SYNCS.ARRIVE.TRANS64.RED.A1T0 RZ, [R0+URZ], RZ ;  /* 0x000000ff00ff79a7 */ /* 0x0003e4000810043f */
[----:B-1----:R-:W-:Y:S02]  /*11f80*/  IMAD R0, R204, -0x2, R3 ;  /* 0xfffffffecc007824 */ /* 0x002fe400078e0203 */
[----:B------:R-:W-:-:S03]  /*11f90*/  IMAD.IADD R3, R203, 0x1, R12 ;  /* 0x00000001cb037824 */ /* 0x000fc600078e020c */
[----:B------:R-:W-:Y:S01]  /*11fa0*/  IADD3 R5, -R202, R0, R203 ;  /* 0x00000000ca057210 */ /* 0x000fe20007ffe1cb */
[----:B------:R-:W-:-:S04]  /*11fb0*/  IMAD R14, R204, -0x2, R3 ;  /* 0xfffffffecc0e7824 */ /* 0x000fc800078e0203 */
[C---:B---3--:R-:W-:Y:S02]  /*11fc0*/  IMAD.IADD R103, R5.reuse, 0x1, R8 ;  /* 0x0000000105677824 */ /* 0x048fe400078e0208 */
[----:B------:R-:W-:-:S03]  /*11fd0*/  VIADD R20, R5, UR6 ;  /* 0x0000000605147c36 */ /* 0x000fc60008000000 */
[----:B0-----:R-:W-:Y:S01]  /*11fe0*/  VIADDMNMX R0, R11, R103, R14, PT ;  /* 0x000000670b007246 */ /* 0x001fe2000380010e */
[----:B------:R-:W-:Y:S01]  /*11ff0*/  IMAD.IADD R3, R20, 0x1, R11 ;  /* 0x0000000114037824 */ /* 0x000fe200078e020b */
[----:B--2---:R-:W-:-:S04]  /*12000*/  LOP3.LUT R10, R10, 0xfffffff7, RZ, 0xc0, !PT ;  /* 0xfffffff70a0a7812 */ /* 0x004fc800078ec0ff */
[----:B------:R-:W-:Y:S02]  /*12010*/  @P1 LOP3.LUT R10, R10, 0x8, RZ, 0xfc, !PT ;  /* 0x000000080a0a1812 */ /* 0x000fe400078efcff */
[----:B------:R-:W-:Y:S02]  /*12020*/  ISETP.GE.AND P1, PT, R9, 0x1, PT ;  /* 0x000000010900780c */ /* 0x000fe40003f26270 */
[----:B------:R-:W-:-:S11]  /*12030*/  LOP3.LUT R10, R10, 0xfffffffb, RZ, 0xc0, !PT ;  /* 0xfffffffb0a0a7812 */ /* 0x000fd600078ec0ff */
[----:B------:R-:W-:-:S05]  /*12040*/  @P1 LOP3.LUT R10, R10, 0x4, RZ, 0xfc, !PT ;  /* 0x000000040a0a1812 */ /* 0x000fca00078efcff */
[----:B------:R0:W-:Y:S02]  /*12050*/  STL [R1], R10 ;  /* 0x0000000a01007387 */ /* 0x0001e40000100800 */
[----:B0-----:R-:W-:Y:S01]  /*12060*/  LEA R10, R89, 0xffffff80, 0x7 ;  /* 0xffffff80590a7811 */ /* 0x001fe200078e38ff */
[----:B------:R-:W-:Y:S06]  /*12070*/  @!P1 BRA `(.L_x_5337) ;  /* 0x0000000000509947 */ /* 0x000fec0003800000 */
[----:B------:R-:W-:Y:S01]  /*12080*/  IADD3 R5, -R202, R203, R11 ;  /* 0x000000cbca057210 */ /* 0x000fe20007ffe10b */
[----:B------:R-:W-:Y:S03]  /*12090*/  BSSY B0, `(.L_x_5338) ;  /* 0x000000e000007945 */ /* 0x000fe60003800000 */
        /* <DEDUP_REMOVED lines=9> */
.L_x_5339:
[----:B------:R-:W-:-:S13]  /*12130*/  ISETP.NE.AND P1, PT, R9, 0x1, PT ;  /* 0x000000010900780c */ /* 0x000fda0003f25270 */
[----:B------:R-:W0:Y:S02]  /*12140*/  @P1 LDC.64 R90, c[0x0][0x9e8] ;  /* 0x00027a00ff5a1b82 */ /* 0x000e240000000a00 */
[----:B0-----:R-:W-:-:S05]  /*12150*/  @P1 IMAD.HI.U32 R6, R5, R90, RZ ;  /* 0x0000005a05061227 */ /* 0x001fca00078e00ff */
[----:B------:R-:W-:-:S07]  /*12160*/  @P1 SHF.R.U32.HI R5, RZ, R91, R6 ;  /* 0x0000005bff051219 */ /* 0x000fce0000011606 */
.L_x_5340:
[----:B------:R-:W-:Y:S05]  /*12170*/  BSYNC B0 ;  /* 0x0000000000007941 */ /* 0x000fea0003800000 */
.L_x_5338:
[----:B------:R-:W-:-:S04]  /*12180*/  IMAD R5, R5, R9, -R10 ;  /* 0x0000000905057224 */ /* 0x000fc800078e0a0a */
[----:B------:R-:W-:-:S05]  /*12190*/  IMAD R6, R204, -0x2, R5 ;  /* 0xfffffffecc067824 */ /* 0x000fca00078e0205 */
[----:B------:R-:W-:Y:S02]  /*121a0*/  VIMNMX R3, R3, R6, !PT ;  /* 0x0000000603037248 */ /* 0x000fe40007fe0100 */
[----:B------:R-:W-:-:S07]  /*121b0*/  VIADDMNMX R0, R6, R9, R0, PT ;  /* 0x0000000906007246 */ /* 0x000fce0003800100 */
.L_x_5337:
[C---:B------:R-:W-:Y:S02]  /*121c0*/  ISETP.GE.AND P1, PT, R12.reuse, 0x2, PT ;  /* 0x000000020c00780c */ /* 0x040fe40003f26270 */
[C---:B------:R-:W-:Y:S02]  /*121d0*/  ISETP.GE.AND P6, PT, R12.reuse, 0x9, PT ;  /* 0x000000090c00780c */ /* 0x040fe40003fc6270 */
[----:B------:R-:W-:Y:S02]  /*121e0*/  ISETP.GT.AND P2, PT, R3, 0x1, !P1 ;  /* 0x000000010300780c */ /* 0x000fe40004f44270 */
[----:B------:R-:W-:Y:S02]  /*121f0*/  ISETP.GE.AND P3, PT, R12, 0xa, PT ;  /* 0x0000000a0c00780c */ /* 0x000fe40003f66270 */
[----:B------:R-:W-:Y:S02]  /*12200*/  ISETP.LT.OR P2, PT, R0, 0x2, P2 ;  /* 0x000000020000780c */ /* 0x000fe40001741670 */
[----:B------:R-:W-:-:S02]  /*12210*/  ISETP.GE.AND P5, PT, R12, 0x1, PT ;  /* 0x000000010c00780c */ /* 0x000fc40003fa6270 */
[----:B------:R-:W-:Y:S02]  /*12220*/  FSEL R131, R25, -INF , !P2 ;  /* 0xff80000019837808 */ /* 0x000fe40005000000 */
[----:B------:R-:W-:-:S04]  /*12230*/  ISETP.GT.AND P2, PT, R3, 0x8, !P6 ;  /* 0x000000080300780c */ /* 0x000fc80007744270 */
[----:B------:R-:W-:-:S04]  /*12240*/  ISETP.LT.OR P2, PT, R0, 0x9, P2 ;  /* 0x000000090000780c */ /* 0x000fc80001741670 */
[----:B------:R-:W-:Y:S02]  /*12250*/  FSEL R129, R28, -INF , !P2 ;  /* 0xff8000001c817808 */ /* 0x000fe40005000000 */
[----:B------:R-:W-:Y:S02]  /*12260*/  ISETP.GT.AND P2, PT, R3, 0x9, !P3 ;  /* 0x000000090300780c */ /* 0x000fe40005f44270 */
[----:B------:R-:W-:Y:S02]  /*12270*/  P2R R28, PR, RZ, 0x8 ;  /* 0x00000008ff1c7803 */ /* 0x000fe40000000000 */
[----:B------:R-:W-:Y:S02]  /*12280*/  ISETP.LT.OR P2, PT, R0, 0xa, P2 ;  /* 0x0000000a0000780c */ /* 0x000fe40001741670 */
[----:B------:R-:W-:Y:S02]  /*12290*/  ISETP.GE.AND P3, PT, R12, 0x11, PT ;  /* 0x000000110c00780c */ /* 0x000fe40003f66270 */
[----:B------:R-:W-:-:S02]  /*122a0*/  FSEL R127, R29, -INF , !P2 ;  /* 0xff8000001d7f7808 */ /* 0x000fc40005000000 */
[C---:B------:R-:W-:Y:S02]  /*122b0*/  ISETP.GT.AND P2, PT, R3.reuse, 0x10, !P3 ;  /* 0x000000100300780c */ /* 0x040fe40005f44270 */
        /* <DEDUP_REMOVED lines=140> */
[----:B------:R-:W-:Y:S02]  /*12b80*/  ISETP.GE.AND P4, PT, R9, 0x1, PT ;  /* 0x000000010900780c */ /* 0x000fe40003f86270 */
[----:B0-----:R-:W-:Y:S01]  /*12b90*/  VIADDMNMX R0, R3, R103, R14, PT ;  /* 0x0000006703007246 */ /* 0x001fe2000380010e */
[----:B------:R-:W-:-:S10]  /*12ba0*/  IMAD.IADD R6, R20, 0x1, R3 ;  /* 0x0000000114067824 */ /* 0x000fd400078e0203 */
[----:B------:R-:W-:Y:S05]  /*12bb0*/  @!P4 BRA `(.L_x_5341) ;  /* 0x000000000050c947 */ /* 0x000fea0003800000 */
        /* <DEDUP_REMOVED lines=11> */
.L_x_5343:
[----:B------:R-:W-:-:S13]  /*12c70*/  ISETP.NE.AND P4, PT, R9, 0x1, PT ;  /* 0x000000010900780c */ /* 0x000fda0003f85270 */
[----:B------:R-:W0:Y:S02]  /*12c80*/  @P4 LDC.64 R4, c[0x0][0x9e8] ;  /* 0x00027a00ff044b82 */ /* 0x000e240000000a00 */
[----:B0-----:R-:W-:-:S05]  /*12c90*/  @P4 IMAD.HI.U32 R4, R3, R4, RZ ;  /* 0x0000000403044227 */ /* 0x001fca00078e00ff */
[----:B------:R-:W-:-:S07]  /*12ca0*/  @P4 SHF.R.U32.HI R3, RZ, R5, R4 ;  /* 0x00000005ff034219 */ /* 0x000fce0000011604 */
.L_x_5344:
[----:B------:R-:W-:Y:S05]  /*12cb0*/  BSYNC B0 ;  /* 0x0000000000007941 */ /* 0x000fea0003800000 */
.L_x_5342:
[----:B------:R-:W-:-:S04]  /*12cc0*/  IMAD R3, R3, R9, -R10 ;  /* 0x0000000903037224 */ /* 0x000fc800078e0a0a */
[----:B------:R-:W-:-:S05]  /*12cd0*/  IMAD R3, R204, -0x2, R3 ;  /* 0xfffffffecc037824 */ /* 0x000fca00078e0203 */
[----:B------:R-:W-:Y:S02]  /*12ce0*/  VIMNMX R6, R6, R3, !PT ;  /* 0x0000000306067248 */ /* 0x000fe40007fe0100 */
[----:B------:R-:W-:-:S07]  /*12cf0*/  VIADDMNMX R0, R3, R9, R0, PT ;  /* 0x0000000903007246 */ /* 0x000fce0003800100 */
.L_x_5341:
[C---:B------:R-:W-:Y:S02]  /*12d00*/  ISETP.GT.AND P1, PT, R6.reuse, 0x1, !P1 ;  /* 0x000000010600780c */ /* 0x040fe40004f24270 */
[----:B------:R-:W-:Y:S02]  /*12d10*/  ISETP.GT.AND P6, PT, R6, 0x8, !P6 ;  /* 0x000000080600780c */ /* 0x000fe400077c4270 */
[C---:B------:R-:W-:Y:S02]  /*12d20*/  ISETP.LT.OR P1, PT, R0.reuse, 0x2, P1 ;  /* 0x000000020000780c */ /* 0x040fe40000f21670 */
[----:B------:R-:W-:Y:S02]  /*12d30*/  ISETP.LT.OR P6, PT, R0, 0x9, P6 ;  /* 0x000000090000780c */ /* 0x000fe400037c1670 */
[----:B------:R-:W-:Y:S02]  /*12d40*/  FSEL R103, R27, -INF , !P1 ;  /* 0xff8000001b677808 */ /* 0x000fe40004800000 */
[----:B------:R-:W-:-:S02]  /*12d50*/  ISETP.NE.AND P1, PT, R28, RZ, PT ;  /* 0x000000ff1c00720c */ /* 0x000fc40003f25270 */
[----:B------:R-:W-:Y:S02]  /*12d60*/  FSEL R27, R30, -INF , !P6 ;  /* 0xff8000001e1b7808 */ /* 0x000fe40007000000 */
[----:B------:R-:W-:Y:S02]  /*12d70*/  ISETP.GT.AND P1, PT, R6, 0x9, !P1 ;  /* 0x000000090600780c */ /* 0x000fe40004f24270 */
[----:B------:R-:W-:Y:S02]  /*12d80*/  ISETP.NE.AND P6, PT, R32, RZ, PT ;  /* 0x000000ff2000720c */ /* 0x000fe40003fc5270 */
[----:B------:R-:W-:Y:S02]  /*12d90*/  ISETP.LT.OR P1, PT, R0, 0xa, P1 ;  /* 0x0000000a0000780c */ /* 0x000fe40000f21670 */
[----:B------:R-:W-:Y:S02]  /*12da0*/  ISETP.NE.AND P4, PT, R92, RZ, PT ;  /* 0x000000ff5c00720c */ /* 0x000fe40003f85270 */
        /* <DEDUP_REMOVED lines=9> */
[----:B------:R-:W-:Y:S02]  /*12e40*/  ISETP.NE.AND P6, PT, R102, RZ, PT ;  /* 0x000000ff6600720c */ /* 0x000fe40003fc5270 */
        /* <DEDUP_REMOVED lines=9> */
[----:B------:R-:W-:Y:S02]  /*12ee0*/  ISETP.NE.AND P4, PT, R56, RZ, PT ;  /* 0x000000ff3800720c */ /* 0x000fe40003f85270 */
        /* <DEDUP_REMOVED lines=59> */
[C---:B------:R-:W-:Y:S01]  /*132a0*/  ISETP.GT.AND P5, PT, R6.reuse, RZ, !P5 ;  /* 0x000000ff0600720c */ /* 0x040fe20006fa4270 */
[----:B------:R-:W0:Y:S01]  /*132b0*/  SHFL.BFLY PT, R3, R4, 0x2, 0x1f ;  /* 0x0c401f0004037f89 */ /* 0x000e2200000e0000 */
[----:B------:R-:W-:Y:S02]  /*132c0*/  FSEL R55, R55, -INF , !P1 ;  /* 0xff80000037377808 */ /* 0x000fe40004800000 */
[----:B------:R-:W-:Y:S02]  /*132d0*/  ISETP.GT.AND P1, PT, R6, 0x40, !P6 ;  /* 0x000000400600780c */ /* 0x000fe40007724270 */
[----:B------:R-:W-:Y:S02]  /*132e0*/  ISETP.NE.AND P6, PT, R76, RZ, PT ;  /* 0x000000ff4c00720c */ /* 0x000fe40003fc5270 */
[C---:B------:R-:W-:Y:S02]  /*132f0*/  ISETP.LT.OR P1, PT, R0.reuse, 0x41, P1 ;  /* 0x000000410000780c */ /* 0x040fe40000f21670 */
[----:B------:R-:W-:-:S02]  /*13300*/  ISETP.LT.OR P5, PT, R0, 0x1, P5 ;  /* 0x000000010000780c */ /* 0x000fc40002fa1670 */
[----:B------:R-:W-:Y:S02]  /*13310*/  FSEL R119, R58, -INF , !P1 ;  /* 0xff8000003a777808 */ /* 0x000fe40004800000 */
[----:B------:R-:W-:Y:S02]  /*13320*/  ISETP.GT.AND P1, PT, R6, 0x41, !P4 ;  /* 0x000000410600780c */ /* 0x000fe40006724270 */
[----:B------:R-:W-:Y:S02]  /*13330*/  ISETP.NE.AND P4, PT, R114, RZ, PT ;  /* 0x000000ff7200720c */ /* 0x000fe40003f85270 */
[----:B------:R-:W-:Y:S02]  /*13340*/  ISETP.LT.OR P1, PT, R0, 0x42, P1 ;  /* 0x000000420000780c */ /* 0x000fe40000f21670 */
[----:B------:R-:W-:Y:S02]  /*13350*/  FSEL R26, R26, -INF , !P5 ;  /* 0xff8000001a1a7808 */ /* 0x000fe40006800000 */
[----:B------:R-:W-:-:S02]  /*13360*/  FSEL R117, R59, -INF , !P1 ;  /* 0xff8000003b757808 */ /* 0x000fc40004800000 */
[----:B------:R-:W-:Y:S02]  /*13370*/  ISETP.NE.AND P1, PT, R104, RZ, PT ;  /* 0x000000ff6800720c */ /* 0x000fe40003f25270 */
[----:B0-----:R-:W-:Y:S02]  /*13380*/  FMNMX.FTZ R10, R4, R3, !PT ;  /* 0x00000003040a7209 */ /* 0x001fe40007810000 */
[C---:B------:R-:W-:Y:S02]  /*13390*/  ISETP.GT.AND P1, PT, R6.reuse, 0x48, !P1 ;  /* 0x000000480600780c */ /* 0x040fe40004f24270 */
[----:B------:R-:W-:Y:S01]  /*133a0*/  ISETP.GT.AND P2, PT, R6, 0x71, !P2 ;  /* 0x000000710600780c */ /* 0x000fe20005744270 */
[----:B------:R-:W0:Y:S01]  /*133b0*/  SHFL.BFLY PT, R3, R10, 0x1, 0x1f ;  /* 0x0c201f000a037f89 */ /* 0x000e2200000e0000 */
[----:B------:R-:W-:Y:S02]  /*133c0*/  ISETP.LT.OR P1, PT, R0, 0x49, P1 ;  /* 0x000000490000780c */ /* 0x000fe40000f21670 */
[----:B------:R-:W-:-:S02]  /*133d0*/  ISETP.GT.AND P3, PT, R6, 0x78, !P3 ;  /* 0x000000780600780c */ /* 0x000fc40005f64270 */
[----:B------:R-:W-:Y:S02]  /*133e0*/  FSEL R59, R62, -INF , !P1 ;  /* 0xff8000003e3b7808 */ /* 0x000fe40004800000 */
[----:B------:R-:W-:Y:S02]  /*133f0*/  ISETP.NE.AND P1, PT, R60, RZ, PT ;  /* 0x000000ff3c00720c */ /* 0x000fe40003f25270 */
[----:B------:R-:W-:Y:S02]  /*13400*/  ISETP.LT.OR P2, PT, R0, 0x72, P2 ;  /* 0x000000720000780c */ /* 0x000fe40001741670 */
[----:B------:R-:W-:Y:S02]  /*13410*/  ISETP.GT.AND P1, PT, R6, 0x49, !P1 ;  /* 0x000000490600780c */ /* 0x000fe40004f24270 */
[C---:B------:R-:W-:Y:S02]  /*13420*/  ISETP.LT.OR P3, PT, R0.reuse, 0x79, P3 ;  /* 0x000000790000780c */ /* 0x040fe40001f61670 */
[----:B------:R-:W-:-:S02]  /*13430*/  ISETP.LT.OR P1, PT, R0, 0x4a, P1 ;  /* 0x0000004a0000780c */ /* 0x000fc40000f21670 */
[----:B------:R-:W-:Y:S02]  /*13440*/  FSEL R83, R83, -INF , !P2 ;  /* 0xff80000053537808 */ /* 0x000fe40005000000 */
[----:B------:R-:W-:Y:S02]  /*13450*/  FSEL R63, R63, -INF , !P1 ;  /* 0xff8000003f3f7808 */ /* 0x000fe40004800000 */
[----:B------:R-:W-:Y:S02]  /*13460*/  ISETP.NE.AND P1, PT, R106, RZ, PT ;  /* 0x000000ff6a00720c */ /* 0x000fe40003f25270 */
[----:B0-----:R-:W-:Y:S02]  /*13470*/  FMNMX.FTZ R3, R10, R3, !PT ;  /* 0x000000030a037209 */ /* 0x001fe40007810000 */
[----:B------:R-:W-:-:S03]  /*13480*/  ISETP.GT.AND P1, PT, R6, 0x50, !P1 ;  /* 0x000000500600780c */ /* 0x000fc60004f24270 */
[----:B------:R-:W-:Y:S01]  /*13490*/  FFMA.FTZ R139, R2, R3, -8 ;  /* 0xc1000000028b7423 */ /* 0x000fe20000010003 */
        /* <DEDUP_REMOVED lines=26> */
[----:B------:R-:W-:-:S04]  /*13640*/  ISETP.GT.AND P1, PT, R6, 0x69, !P6 ;  /* 0x000000690600780c */ /* 0x000fc80007724270 */
[----:B------:R-:W-:-:S04]  /*13650*/  ISETP.LT.OR P1, PT, R0, 0x6a, P1 ;  /* 0x0000006a0000780c */ /* 0x000fc80000f21670 */
[----:B------:R-:W-:Y:S02]  /*13660*/  FSEL R79, R79, -INF , !P1 ;  /* 0xff8000004f4f7808 */ /* 0x000fe40004800000 */
[----:B------:R-:W-:Y:S02]  /*13670*/  ISETP.GT.AND P1, PT, R6, 0x70, !P4 ;  /* 0x000000700600780c */ /* 0x000fe40006724270 */
[----:B------:R-:W-:Y:S02]  /*13680*/  ISETP.NE.AND P4, PT, R12, RZ, PT ;  /* 0x000000ff0c00720c */ /* 0x000fe40003f85270 */
[----:B------:R-:W-:Y:S02]  /*13690*/  FMNMX.FTZ R12, R26, R103, !PT ;  /* 0x000000671a0c7209 */ /* 0x000fe40007810000 */
[----:B------:R-:W-:Y:S02]  /*136a0*/  ISETP.LT.OR P1, PT, R0, 0x71, P1 ;  /* 0x000000710000780c */ /* 0x000fe40000f21670 */
[----:B------:R-:W-:-:S02]  /*136b0*/  FMNMX.FTZ R14, R27, R12, !PT ;  /* 0x0000000c1b0e7209 */ /* 0x000fc40007810000 */
[----:B------:R-:W-:Y:S02]  /*136c0*/  FSEL R137, R82, -INF , !P1 ;  /* 0xff80000052897808 */ /* 0x000fe40004800000 */
[----:B------:R-:W-:Y:S02]  /*136d0*/  FMNMX.FTZ R14, R31, R14, !PT ;  /* 0x0000000e1f0e7209 */ /* 0x000fe40007810000 */
[----:B------:R-:W-:Y:S02]  /*136e0*/  FSETP.NEU.FTZ.AND P1, PT, R3, -INF , PT ;  /* 0xff8000000300780b */ /* 0x000fe40003f3d000 */
[----:B------:R-:W-:Y:S02]  /*136f0*/  FMNMX.FTZ R14, R105, R14, !PT ;  /* 0x0000000e690e7209 */ /* 0x000fe40007810000 */
[----:B------:R-:W-:Y:S02]  /*13700*/  FSEL R139, R139, RZ, P1 ;  /* 0x000000ff8b8b7208 */ /* 0x000fe40000800000 */
[----:B------:R-:W-:-:S02]  /*13710*/  FMNMX.FTZ R14, R35, R14, !PT ;  /* 0x0000000e230e7209 */ /* 0x000fc40007810000 */
[----:B------:R-:W-:Y:S01]  /*13720*/  ISETP.GT.AND P1, PT, R6, 0x79, !P4 ;  /* 0x000000790600780c */ /* 0x000fe20006724270 */
[----:B------:R-:W-:-:S01]  /*13730*/  FFMA.FTZ R24, R2, R24, -R139 ;  /* 0x0000001802187223 */ /* 0x000fc2000001088b */
[----:B------:R-:W-:Y:S01]  /*13740*/  FMNMX.FTZ R20, R5, R14, !PT ;  /* 0x0000000e05147209 */ /* 0x000fe20007810000 */
[----:B------:R-:W-:-:S01]  /*13750*/  FFMA.FTZ R32, R2, R37, -R139 ;  /* 0x0000002502207223 */ /* 0x000fc2000001088b */
[C-C-:B------:R-:W-:Y:S01]  /*13760*/  FFMA.FTZ R34, R2.reuse, R41, -R139.reuse ;  /* 0x0000002902227223 */ /* 0x140fe2000001088b */
[----:B------:R0:W-:Y:S01]  /*13770*/  MUFU.EX2 R4, R24 ;  /* 0x0000001800047308 */ /* 0x0001e20000000800 */
[----:B------:R-:W-:Y:S01]  /*13780*/  FMNMX.FTZ R20, R39, R20, !PT ;  /* 0x0000001427147209 */ /* 0x000fe20007810000 */
[--C-:B------:R-:W-:Y:S01]  /*13790*/  FFMA.FTZ R36, R2, R49, -R139.reuse ;  /* 0x0000003102247223 */ /* 0x100fe2000001088b */
[----:B------:R-:W-:Y:S01]  /*137a0*/  ISETP.LT.OR P1, PT, R0, 0x7a, P1 ;  /* 0x0000007a0000780c */ /* 0x000fe20000f21670 */
[C-C-:B------:R-:W-:Y:S01]  /*137b0*/  FFMA.FTZ R49, R2.reuse, R53, -R139.reuse ;  /* 0x0000003502317223 */ /* 0x140fe2000001088b */
[----:B------:R-:W-:Y:S01]  /*137c0*/  FMNMX.FTZ R20, R109, R20, !PT ;  /* 0x000000146d147209 */ /* 0x000fe20007810000 */
[C-C-:B------:R-:W-:Y:S01]  /*137d0*/  FFMA.FTZ R53, R2.reuse, R57, -R139.reuse ;  /* 0x0000003902357223 */ /* 0x140fe2000001088b */
[----:B------:R-:W-:Y:S01]  /*137e0*/  FSEL R87, R87, -INF , !P1 ;  /* 0xff80000057577808 */ /* 0x000fe20004800000 */
[C-C-:B------:R-:W-:Y:S01]  /*137f0*/  FFMA.FTZ R131, R2.reuse, R131, -R139.reuse ;  /* 0x0000008302837223 */ /* 0x140fe2000001088b */
[----:B------:R-:W-:Y:S01]  /*13800*/  FMNMX.FTZ R20, R43, R20, !PT ;  /* 0x000000142b147209 */ /* 0x000fe20007810000 */
[C-C-:B------:R-:W-:Y:S01]  /*13810*/  FFMA.FTZ R10, R2.reuse, R129, -R139.reuse ;  /* 0x00000081020a7223 */ /* 0x140fe2000001088b */
[----:B------:R-:W-:-:S01]  /*13820*/  FFMA.FTZ R127, R2, R127, -R139 ;  /* 0x0000007f027f7223 */ /* 0x000fc2000001088b */
[C-C-:B------:R-:W-:Y:S01]  /*13830*/  FFMA.FTZ R121, R2.reuse, R121, -R139.reuse ;  /* 0x0000007902797223 */ /* 0x140fe2000001088b */
[----:B0-----:R-:W-:Y:S01]  /*13840*/  FMNMX.FTZ R24, R107, R20, !PT ;  /* 0x000000146b187209 */ /* 0x001fe20007810000 */
        /* <DEDUP_REMOVED lines=20> */
[--C-:B------:R-:W-:Y:S01]  /*13990*/  FFMA.FTZ R38, R2, R73, -R139.reuse ;  /* 0x0000004902267223 */ /* 0x100fe2000001088b */
[----:B------:R-:W-:Y:S01]  /*139a0*/  ISETP.NE.AND P4, PT, R116, 0x1, PT ;  /* 0x000000017400780c */ /* 0x000fe20003f85270 */
[C-C-:B------:R-:W-:Y:S01]  /*139b0*/  FFMA.FTZ R11, R2.reuse, R11, -R139.reuse ;  /* 0x0000000b020b7223 */ /* 0x140fe2000001088b */
[----:B------:R-:W-:Y:S01]  /*139c0*/  FMNMX.FTZ R28, R119, R28, !PT ;  /* 0x0000001c771c7209 */ /* 0x000fe20007810000 */
[----:B------:R1:W-:Y:S01]  /*139d0*/  MUFU.EX2 R24, R32 ;  /* 0x0000002000187308 */ /* 0x0003e20000000800 */
[----:B------:R-:W-:-:S01]  /*139e0*/  FFMA.FTZ R44, R2, R85, -R139 ;  /* 0x00000055022c7223 */ /* 0x000fc2000001088b */
[C-C-:B------:R-:W-:Y:S01]  /*139f0*/  FFMA.FTZ R15, R2.reuse, R15, -R139.reuse ;  /* 0x0000000f020f7223 */ /* 0x140fe2000001088b */
[----:B------:R-:W-:Y:S01]  /*13a00*/  FMNMX.FTZ R28, R117, R28, !PT ;  /* 0x0000001c751c7209 */ /* 0x000fe20007810000 */
[----:B------:R-:W-:-:S03]  /*13a10*/  FFMA.FTZ R42, R2, R81, -R139 ;  /* 0x00000051022a7223 */ /* 0x000fc6000001088b */
[----:B------:R-:W-:Y:S01]  /*13a20*/  FMNMX.FTZ R30, R59, R28, !PT ;  /* 0x0000001c3b1e7209 */ /* 0x000fe20007810000 */
[----:B------:R-:W-:Y:S01]  /*13a30*/  MUFU.EX2 R12, R121 ;  /* 0x00000079000c7308 */ /* 0x000fe20000000800 */
[----:B0-----:R-:W-:Y:S02]  /*13a40*/  F2FP.SATFINITE.E4M3.F32.PACK_AB_MERGE_C R196, R127, R10, RZ ;  /* 0x0000000a7fc4723e */ /* 0x001fe400048070ff */
[----:B------:R-:W-:Y:S02]  /*13a50*/  FMNMX.FTZ R30, R63, R30, !PT ;  /* 0x0000001e3f1e7209 */ /* 0x000fe40007810000 */
[----:B------:R-:W-:Y:S02]  /*13a60*/  F2FP.SATFINITE.E4M3.F32.PACK_AB_MERGE_C R196, R131, R4, R196 ;  /* 0x0000000483c4723e */ /* 0x000fe400048070c4 */
[----:B------:R-:W-:Y:S01]  /*13a70*/  FMNMX.FTZ R30, R125, R30, !PT ;  /* 0x0000001e7d1e7209 */ /* 0x000fe20007810000 */
[----:B------:R0:W-:Y:S03]  /*13a80*/  MUFU.EX2 R28, R34 ;  /* 0x00000022001c7308 */ /* 0x0001e60000000800 */
[----:B------:R-:W-:-:S04]  /*13a90*/  FMNMX.FTZ R30, R67, R30, !PT ;  /* 0x0000001e431e7209 */ /* 0x000fc80007810000 */
[----:B-1----:R-:W-:Y:S01]  /*13aa0*/  FMNMX.FTZ R32, R123, R30, !PT ;  /* 0x0000001e7b207209 */ /* 0x002fe20007810000 */
[----:B------:R-:W-:Y:S01]  /*13ab0*/  MUFU.EX2 R111, R111 ;  /* 0x0000006f006f7308 */ /* 0x000fe20000000800 */
[----:B0-----:R-:W-:-:S01]  /*13ac0*/  FFMA.FTZ R34, R2, R45, -R139 ;  /* 0x0000002d02227223 */ /* 0x001fc2000001088b */
[----:B------:R-:W-:Y:S02]  /*13ad0*/  FSEL R45, R86, -INF , !P3 ;  /* 0xff800000562d7808 */ /* 0x000fe40005800000 */
[----:B------:R-:W-:-:S04]  /*13ae0*/  FMNMX.FTZ R32, R71, R32, !PT ;  /* 0x0000002047207209 */ /* 0x000fc80007810000 */
[----:B------:R-:W-:Y:S01]  /*13af0*/  FMNMX.FTZ R32, R133, R32, !PT ;  /* 0x0000002085207209 */ /* 0x000fe20007810000 */
[----:B------:R0:W-:Y:S03]  /*13b00*/  MUFU.EX2 R30, R36 ;  /* 0x00000024001e7308 */ /* 0x0001e60000000800 */
[----:B------:R-:W-:-:S04]  /*13b10*/  FMNMX.FTZ R32, R75, R32, !PT ;  /* 0x000000204b207209 */ /* 0x000fc80007810000 */
[----:B------:R-:W-:Y:S01]  /*13b20*/  FMNMX.FTZ R32, R135, R32, !PT ;  /* 0x0000002087207209 */ /* 0x000fe20007810000 */
[----:B------:R1:W-:Y:S01]  /*13b30*/  MUFU.EX2 R6, R34 ;  /* 0x0000002200067308 */ /* 0x0003e20000000800 */
[----:B0-----:R-:W-:-:S01]  /*13b40*/  FFMA.FTZ R36, R2, R33, -R139 ;  /* 0x0000002102247223 */ /* 0x001fc2000001088b */
[----:B------:R-:W-:Y:S01]  /*13b50*/  FFMA.FTZ R33, R2, R61, -R139 ;  /* 0x0000003d02217223 */ /* 0x000fe2000001088b */
[----:B------:R-:W-:-:S04]  /*13b60*/  FMNMX.FTZ R32, R79, R32, !PT ;  /* 0x000000204f207209 */ /* 0x000fc80007810000 */
[----:B------:R-:W-:Y:S01]  /*13b70*/  FMNMX.FTZ R32, R137, R32, !PT ;  /* 0x0000002089207209 */ /* 0x000fe20007810000 */
[----:B------:R-:W-:Y:S01]  /*13b80*/  MUFU.EX2 R14, R101 ;  /* 0x00000065000e7308 */ /* 0x000fe20000000800 */
[----:B-1----:R-:W-:-:S02]  /*13b90*/  FFMA.FTZ R34, R2, R65, -R139 ;  /* 0x0000004102227223 */ /* 0x002fc4000001088b */
[----:B------:R-:W-:-:S04]  /*13ba0*/  FMNMX.FTZ R32, R83, R32, !PT ;  /* 0x0000002053207209 */ /* 0x000fc80007810000 */
[----:B------:R-:W-:Y:S01]  /*13bb0*/  FMNMX.FTZ R0, R45, R32, !PT ;  /* 0x000000202d007209 */ /* 0x000fe20007810000 */
[----:B------:R-:W0:Y:S03]  /*13bc0*/  MUFU.EX2 R99, R99 ;  /* 0x0000006300637308 */ /* 0x000e260000000800 */
[----:B------:R-:W-:-:S05]  /*13bd0*/  FMNMX.FTZ R0, R87, R0, !PT ;  /* 0x0000000057007209 */ /* 0x000fca0007810000 */
[----:B------:R-:W1:Y:S01]  /*13be0*/  SHFL.BFLY PT, R57, R0, 0x2, 0x1f ;  /* 0x0c401f0000397f89 */ /* 0x000e6200000e0000 */
[----:B------:R-:W-:Y:S08]  /*13bf0*/  MUFU.EX2 R20, R95 ;  /* 0x0000005f00147308 */ /* 0x000ff00000000800 */
[----:B------:R-:W-:Y:S01]  /*13c00*/  MUFU.EX2 R93, R93 ;  /* 0x0000005d005d7308 */ /* 0x000fe20000000800 */
[----:B0-----:R-:W-:-:S04]  /*13c10*/  F2FP.SATFINITE.E4M3.F32.PACK_AB_MERGE_C R198, R99, R14, RZ ;  /* 0x0000000e63c6723e */ /* 0x001fc800048070ff */
[----:B------:R-:W-:-:S03]  /*13c20*/  F2FP.SATFINITE.E4M3.F32.PACK_AB_MERGE_C R198, R111, R12, R198 ;  /* 0x0000000c6fc6723e */ /* 0x000fc600048070c6 */
[----:B------:R-:W-:Y:S01]  /*13c30*/  MUFU.EX2 R37, R37 ;  /* 0x0000002500257308 */ /* 0x000fe20000000800 */
[----:B-1----:R-:W-:-:S07]  /*13c40*/  FMNMX.FTZ R57, R0, R57, !PT ;  /* 0x0000003900397209 */ /* 0x002fce0007810000 */
[----:B------:R-:W-:Y:S01]  /*13c50*/  MUFU.EX2 R41, R41 ;  /* 0x0000002900297308 */ /* 0x000fe20000000800 */
[----:B------:R-:W0:Y:S07]  /*13c60*/  SHFL.BFLY PT, R0, R57, 0x1, 0x1f ;  /* 0x0c201f0039007f89 */ /* 0x000e2e00000e0000 */
[----:B------:R-:W-:Y:S08]  /*13c70*/  MUFU.EX2 R49, R49 ;  /* 0x0000003100317308 */ /* 0x000ff00000000800 */
[----:B------:R1:W-:Y:S08]  /*13c80*/  MUFU.EX2 R32, R36 ;  /* 0x0000002400207308 */ /* 0x0003f00000000800 */
[----:B------:R-:W-:Y:S01]  /*13c90*/  MUFU.EX2 R33, R33 ;  /* 0x0000002100217308 */ /* 0x000fe20000000800 */
[----:B-1----:R-:W-:-:S01]  /*13ca0*/  FFMA.FTZ R36, R2, R69, -R139 ;  /* 0x0000004502247223 */ /* 0x002fc2000001088b */
[----:B0-----:R-:W-:-:S04]  /*13cb0*/  FMNMX.FTZ R0, R57, R0, !PT ;  /* 0x0000000039007209 */ /* 0x001fc80007810000 */
[----:B------:R-:W-:Y:S01]  /*13cc0*/  FSETP.NEU.FTZ.AND P1, PT, R0, -INF , PT ;  /* 0xff8000000000780b */ /* 0x000fe20003f3d000 */
[----:B------:R-:W-:-:S01]  /*13cd0*/  FFMA.FTZ R46, R2, R0, -8 ;  /* 0xc1000000022e7423 */ /* 0x000fc20000010000 */
[----:B------:R-:W-:Y:S04]  /*13ce0*/  MUFU.EX2 R53, R53 ;  /* 0x0000003500357308 */ /* 0x000fe80000000800 */
[----:B------:R-:W-:-:S04]  /*13cf0*/  FSEL R46, R46, RZ, P1 ;  /* 0x000000ff2e2e7208 */ /* 0x000fc80000800000 */
        /* <DEDUP_REMOVED lines=32> */
[----:B------:R-:W2:Y:S01]  /*13f00*/  MUFU.EX2 R54, R54 ;  /* 0x0000003600367308 */ /* 0x000ea20000000800 */
[----:B-1----:R-:W-:-:S01]  /*13f10*/  FADD.FTZ R39, R4, R131 ;  /* 0x0000008304277221 */ /* 0x002fc20000010000 */
[----:B------:R-:W-:-:S03]  /*13f20*/  FFMA.FTZ R45, R2, R45, -R46 ;  /* 0x0000002d022d7223 */ /* 0x000fc6000001082e */
[----:B------:R-:W-:-:S03]  /*13f30*/  FADD.FTZ R64, R10, R39 ;  /* 0x000000270a407221 */ /* 0x000fc60000010000 */
[----:B------:R-:W1:Y:S01]  /*13f40*/  MUFU.EX2 R61, R61 ;  /* 0x0000003d003d7308 */ /* 0x000e620000000800 */
[----:B------:R-:W-:-:S04]  /*13f50*/  FADD.FTZ R39, R127, R64 ;  /* 0x000000407f277221 */ /* 0x000fc80000010000 */
[----:B------:R-:W-:Y:S01]  /*13f60*/  FADD.FTZ R66, R12, R39 ;  /* 0x000000270c427221 */ /* 0x000fe20000010000 */
[----:B0-----:R-:W-:-:S02]  /*13f70*/  FADD.FTZ R39, R26, R57 ;  /* 0x000000391a277221 */ /* 0x001fc40000010000 */
[----:B------:R-:W0:Y:S01]  /*13f80*/  MUFU.EX2 R27, R27 ;  /* 0x0000001b001b7308 */ /* 0x000e220000000800 */
[----:B------:R-:W-:-:S01]  /*13f90*/  FADD.FTZ R43, R111, R66 ;  /* 0x000000426f2b7221 */ /* 0x000fc20000010000 */
[----:B--2---:R-:W-:Y:S01]  /*13fa0*/  FADD.FTZ R66, R54, R39 ;  /* 0x0000002736427221 */ /* 0x004fe20000010000 */
[----:B------:R-:W-:-:S02]  /*13fb0*/  FFMA.FTZ R39, R2, R125, -R46 ;  /* 0x0000007d02277223 */ /* 0x000fc4000001082e */
[----:B------:R-:W-:-:S03]  /*13fc0*/  FADD.FTZ R68, R14, R43 ;  /* 0x0000002b0e447221 */ /* 0x000fc60000010000 */
[----:B------:R-:W2:Y:S01]  /*13fd0*/  MUFU.EX2 R48, R48 ;  /* 0x0000003000307308 */ /* 0x000ea20000000800 */
[----:B-1----:R-:W-:-:S01]  /*13fe0*/  FADD.FTZ R66, R61, R66 ;  /* 0x000000423d427221 */ /* 0x002fc20000010000 */
[----:B------:R-:W-:-:S04]  /*13ff0*/  F2FP.SATFINITE.E4M3.F32.PACK_AB_MERGE_C R54, R61, R54, RZ ;  /* 0x000000363d36723e */ /* 0x000fc800048070ff */
[----:B------:R-:W-:Y:S02]  /*14000*/  F2FP.SATFINITE.E4M3.F32.PACK_AB_MERGE_C R197, R57, R26, R54 ;  /* 0x0000001a39c5723e */ /* 0x000fe40004807036 */
[----:B------:R1:W3:Y:S01]  /*14010*/  MUFU.EX2 R58, R31 ;  /* 0x0000001f003a7308 */ /* 0x0002e20000000800 */
[----:B0-----:R-:W-:-:S07]  /*14020*/  FADD.FTZ R43, R27, R66 ;  /* 0x000000421b2b7221 */ /* 0x001fce0000010000 */
[----:B------:R0:W-:Y:S01]  /*14030*/  MUFU.EX2 R60, R47 ;  /* 0x0000002f003c7308 */ /* 0x0001e20000000800 */
[----:B--2---:R-:W-:-:S01]  /*14040*/  FADD.FTZ R43, R48, R43 ;  /* 0x0000002b302b7221 */ /* 0x004fc20000010000 */
[C-C-:B-1----:R-:W-:Y:S01]  /*14050*/  FFMA.FTZ R31, R2.reuse, R115, -R46.reuse ;  /* 0x00000073021f7223 */ /* 0x142fe2000001082e */
[----:B------:R-:W-:-:S05]  /*14060*/  FFMA.FTZ R46, R2, R87, -R46 ;  /* 0x00000057022e7223 */ /* 0x000fca000001082e */
[----:B------:R-:W1:Y:S01]  /*14070*/  MUFU.EX2 R5, R5 ;  /* 0x0000000500057308 */ /* 0x000e620000000800 */
[----:B0-----:R-:W-:-:S01]  /*14080*/  FADD.FTZ R47, R99, R68 ;  /* 0x00000044632f7221 */ /* 0x001fc20000010000 */
[----:B---3--:R-:W-:Y:S01]  /*14090*/  FADD.FTZ R4, R58, R43 ;  /* 0x0000002b3a047221 */ /* 0x008fe20000010000 */
[C---:B------:R-:W-:Y:S02]  /*140a0*/  F2FP.SATFINITE.E4M3.F32.PACK_AB_MERGE_C R58, R65.reuse, R58, RZ ;  /* 0x0000003a413a723e */ /* 0x040fe400048070ff */
[----:B------:R-:W-:Y:S01]  /*140b0*/  FADD.FTZ R14, R20, R47 ;  /* 0x0000002f140e7221 */ /* 0x000fe20000010000 */
[----:B------:R-:W-:-:S01]  /*140c0*/  FADD.FTZ R4, R65, R4 ;  /* 0x0000000441047221 */ /* 0x000fc20000010000 */
[----:B------:R-:W-:Y:S01]  /*140d0*/  F2FP.SATFINITE.E4M3.F32.PACK_AB_MERGE_C R199, R48, R27, R58 ;  /* 0x0000001b30c7723e */ /* 0x000fe2000480703a */
[----:B------:R-:W0:Y:S01]  /*140e0*/  MUFU.EX2 R50, R50 ;  /* 0x0000003200327308 */ /* 0x000e220000000800 */
[----:B------:R-:W-:-:S01]  /*140f0*/  FADD.FTZ R47, R93, R14 ;  /* 0x0000000e5d2f7221 */ /* 0x000fc20000010000 */
[----:B------:R-:W2:Y:S03]  /*14100*/  @P4 LDC R27, c[0x0][0x44c] ;  /* 0x00011300ff1b4b82 */ /* 0x000ea60000000800 */
[----:B------:R-:W-:-:S01]  /*14110*/  FADD.FTZ R12, R24, R47 ;  /* 0x0000002f180c7221 */ /* 0x000fc20000010000 */
[----:B------:R-:W-:-:S02]  /*14120*/  F2FP.SATFINITE.E4M3.F32.PACK_AB_MERGE_C R24, R37, R24, RZ ;  /* 0x000000182518723e */ /* 0x000fc400048070ff */
[----:B------:R-:W3:Y:S01]  /*14130*/  MUFU.EX2 R107, R107 ;  /* 0x0000006b006b7308 */ /* 0x000ee20000000800 */
[----:B------:R-:W-:-:S01]  /*14140*/  FADD.FTZ R43, R37, R12 ;  /* 0x0000000c252b7221 */ /* 0x000fc20000010000 */
[----:B-1----:R-:W-:Y:S01]  /*14150*/  FADD.FTZ R37, R5, R4 ;  /* 0x0000000405257221 */ /* 0x002fe20000010000 */
[----:B------:R-:W-:Y:S02]  /*14160*/  F2FP.SATFINITE.E4M3.F32.PACK_AB_MERGE_C R192, R93, R20, R24 ;  /* 0x000000145dc0723e */ /* 0x000fe40004807018 */
[----:B------:R-:W-:Y:S01]  /*14170*/  FADD.FTZ R14, R28, R43 ;  /* 0x0000002b1c0e7221 */ /* 0x000fe20000010000 */
[----:B------:R-:W-:Y:S02]  /*14180*/  F2FP.SATFINITE.E4M3.F32.PACK_AB_MERGE_C R20, R49, R30, RZ ;  /* 0x0000001e3114723e */ /* 0x000fe400048070ff */
[----:B------:R-:W1:Y:S01]  /*14190*/  MUFU.EX2 R31, R31 ;  /* 0x0000001f001f7308 */ /* 0x000e620000000800 */
[----:B0-----:R-:W-:-:S01]  /*141a0*/  FADD.FTZ R12, R50, R37 ;  /* 0x00000025320c7221 */ /* 0x001fc20000010000 */
[----:B------:R-:W-:Y:S01]  /*141b0*/  FADD.FTZ R43, R41, R14 ;  /* 0x0000000e292b7221 */ /* 0x000fe20000010000 */
[----:B------:R-:W-:-:S02]  /*141c0*/  F2FP.SATFINITE.E4M3.F32.PACK_AB_MERGE_C R14, R33, R32, RZ ;  /* 0x00000020210e723e */ /* 0x000fc400048070ff */
[----:B------:R-:W-:Y:S01]  /*141d0*/  F2FP.SATFINITE.E4M3.F32.PACK_AB_MERGE_C R194, R41, R28, R20 ;  /* 0x0000001c29c2723e */ /* 0x000fe20004807014 */
[----:B------:R-:W-:-:S01]  /*141e0*/  FADD.FTZ R30, R30, R43 ;  /* 0x0000002b1e1e7221 */ /* 0x000fc20000010000 */
[----:B------:R-:W-:Y:S01]  /*141f0*/  F2FP.SATFINITE.E4M3.F32.PACK_AB_MERGE_C R188, R53, R6, R14 ;  /* 0x0000000635bc723e */ /* 0x000fe2000480700e */
[----:B------:R-:W0:Y:S01]  /*14200*/  MUFU.EX2 R52, R52 ;  /* 0x0000003400347308 */ /* 0x000e220000000800 */
[----:B---3--:R-:W-:-:S01]  /*14210*/  FADD.FTZ R37, R107, R12 ;  /* 0x0000000c6b257221 */ /* 0x008fc20000010000 */
[----:B------:R-:W-:Y:S01]  /*14220*/  FADD.FTZ R49, R49, R30 ;  /* 0x0000001e31317221 */ /* 0x000fe20000010000 */
[----:B--2---:R-:W-:-:S04]  /*14230*/  @P4 IMAD.HI.U32 R27, R212, R27, RZ ;  /* 0x0000001bd41b4227 */ /* 0x004fc800078e00ff */
[----:B------:R-:W-:Y:S01]  /*14240*/  FADD.FTZ R12, R60, R37 ;  /* 0x000000253c0c7221 */ /* 0x000fe20000010000 */
[----:B------:R-:W-:-:S01]  /*14250*/  FADD.FTZ R14, R6, R49 ;  /* 0x00000031060e7221 */ /* 0x000fc20000010000 */
        /* <DEDUP_REMOVED lines=8> */
[----:B------:R-:W-:-:S06]  /*142e0*/  FADD.FTZ R32, R33, R32 ;  /* 0x0000002021207221 */ /* 0x000fcc0000010000 */
        /* <DEDUP_REMOVED lines=10> */
[----:B------:R-:W-:Y:S01]  /*14390*/  MUFU.EX2 R13, R13 ;  /* 0x0000000d000d7308 */ /* 0x000fe20000000800 */
[----:B-1----:R-:W-:-:S07]  /*143a0*/  F2FP.SATFINITE.E4M3.F32.PACK_AB_MERGE_C R20, R36, R29, RZ ;  /* 0x0000001d2414723e */ /* 0x002fce00048070ff */
[----:B------:R-:W1:Y:S01]  /*143b0*/  MUFU.EX2 R34, R34 ;  /* 0x0000002200227308 */ /* 0x000e620000000800 */
[----:B0-----:R-:W-:-:S07]  /*143c0*/  FADD.FTZ R33, R59, R14 ;  /* 0x0000000e3b217221 */ /* 0x001fce0000010000 */
[----:B------:R-:W0:Y:S08]  /*143d0*/  MUFU.EX2 R64, R63 ;  /* 0x0000003f00407308 */ /* 0x000e300000000800 */
[----:B------:R-:W2:Y:S01]  /*143e0*/  MUFU.EX2 R39, R39 ;  /* 0x0000002700277308 */ /* 0x000ea20000000800 */
[----:B-1----:R-:W-:Y:S01]  /*143f0*/  F2FP.SATFINITE.E4M3.F32.PACK_AB_MERGE_C R190, R34, R13, R20 ;  /* 0x0000000d22be723e */ /* 0x002fe20004807014 */
        /* <DEDUP_REMOVED lines=9> */
[----:B--2---:R-:W-:-:S07]  /*14490*/  FADD.FTZ R13, R39, R14 ;  /* 0x0000000e270d7221 */ /* 0x004fce0000010000 */
[----:B------:R-:W-:Y:S01]  /*144a0*/  MUFU.EX2 R21, R21 ;  /* 0x0000001500157308 */ /* 0x000fe20000000800 */
[----:B-1----:R-:W-:-:S07]  /*144b0*/  FADD.FTZ R20, R10, R13 ;  /* 0x0000000d0a147221 */ /* 0x002fce0000010000 */
[----:B------:R-:W1:Y:S01]  /*144c0*/  MUFU.EX2 R40, R40 ;  /* 0x0000002800287308 */ /* 0x000e620000000800 */
[----:B0-----:R-:W-:-:S07]  /*144d0*/  FADD.FTZ R13, R123, R20 ;  /* 0x000000147b0d7221 */ /* 0x001fce0000010000 */
[----:B------:R-:W-:Y:S08]  /*144e0*/  MUFU.EX2 R25, R25 ;  /* 0x0000001900197308 */ /* 0x000ff00000000800 */
[----:B------:R-:W0:Y:S01]  /*144f0*/  MUFU.EX2 R38, R38 ;  /* 0x0000002600267308 */ /* 0x000e220000000800 */
[----:B-1----:R-:W-:-:S07]  /*14500*/  F2FP.SATFINITE.E4M3.F32.PACK_AB_MERGE_C R20, R40, R21, RZ ;  /* 0x000000152814723e */ /* 0x002fce00048070ff */
[----:B------:R-:W1:Y:S08]  /*14510*/  MUFU.EX2 R4, R71 ;  /* 0x0000004700047308 */ /* 0x000e700000000800 */
[----:B------:R-:W2:Y:S01]  /*14520*/  MUFU.EX2 R133, R133 ;  /* 0x0000008500857308 */ /* 0x000ea20000000800 */
[C---:B0-----:R-:W-:Y:S01]  /*14530*/  F2FP.SATFINITE.E4M3.F32.PACK_AB_MERGE_C R184, R38.reuse, R25, R20 ;  /* 0x0000001926b8723e */ /* 0x041fe20004807014 */
[----:B------:R-:W-:Y:S01]  /*14540*/  FADD.FTZ R25, R25, R36 ;  /* 0x0000002419197221 */ /* 0x000fe20000010000 */
[----:B------:R-:W0:Y:S03]  /*14550*/  @P4 LDC R20, c[0x0][0x450] ;  /* 0x00011400ff144b82 */ /* 0x000e260000000800 */
[----:B------:R-:W-:-:S02]  /*14560*/  FADD.FTZ R38, R38, R25 ;  /* 0x0000001926267221 */ /* 0x000fc40000010000 */
[----:B------:R-:W3:Y:S01]  /*14570*/  MUFU.EX2 R6, R75 ;  /* 0x0000004b00067308 */ /* 0x000ee20000000800 */
[C---:B-1----:R-:W-:Y:S01]  /*14580*/  F2FP.SATFINITE.E4M3.F32.PACK_AB_MERGE_C R123, R4.reuse, R123, RZ ;  /* 0x0000007b047b723e */ /* 0x042fe200048070ff */
[----:B------:R-:W-:Y:S01]  /*14590*/  FADD.FTZ R4, R4, R13 ;  /* 0x0000000d04047221 */ /* 0x000fe20000010000 */
[----:B------:R-:W-:-:S01]  /*145a0*/  FADD.FTZ R21, R21, R38 ;  /* 0x0000002615157221 */ /* 0x000fc20000010000 */
[----:B------:R-:W-:Y:S01]  /*145b0*/  IMAD.MOV.U32 R13, RZ, RZ, R212 ;  /* 0x000000ffff0d7224 */ /* 0x000fe200078e00d4 */
[----:B------:R-:W-:Y:S02]  /*145c0*/  F2FP.SATFINITE.E4M3.F32.PACK_AB_MERGE_C R191, R10, R39, R123 ;  /* 0x000000270abf723e */ /* 0x000fe4000480707b */
[----:B------:R-:W-:Y:S01]  /*145d0*/  FADD.FTZ R40, R40, R21 ;  /* 0x0000001528287221 */ /* 0x000fe20000010000 */
[----:B------:R-:W1:Y:S01]  /*145e0*/  MUFU.EX2 R135, R135 ;  /* 0x0000008700877308 */ /* 0x000e620000000800 */
[----:B--2---:R-:W-:-:S07]  /*145f0*/  FADD.FTZ R5, R133, R4 ;  /* 0x0000000485057221 */ /* 0x004fce0000010000 */
[----:B------:R-:W-:Y:S01]  /*14600*/  MUFU.EX2 R11, R11 ;  /* 0x0000000b000b7308 */ /* 0x000fe20000000800 */
[----:B---3--:R-:W-:-:S01]  /*14610*/  FADD.FTZ R4, R6, R5 ;  /* 0x0000000506047221 */ /* 0x008fc20000010000 */
[----:B0-----:R-:W-:Y:S02]  /*14620*/  @P4 SHF.R.U32.HI R13, RZ, R20, R27 ;  /* 0x00000014ff0d4219 */ /* 0x001fe4000001161b */
[----:B------:R-:W-:-:S04]  /*14630*/  ISETP.GE.AND P4, PT, R9, 0x1, PT ;  /* 0x000000010900780c */ /* 0x000fc80003f86270 */
[----:B------:R-:W0:Y:S01]  /*14640*/  MUFU.EX2 R44, R44 ;  /* 0x0000002c002c7308 */ /* 0x000e220000000800 */
[----:B-1----:R-:W-:-:S01]  /*14650*/  FADD.FTZ R5, R135, R4 ;  /* 0x0000000487057221 */ /* 0x002fc20000010000 */
[----:B------:R-:W-:-:S04]  /*14660*/  IMAD.IADD R13, R88, 0x1, R13 ;  /* 0x00000001580d7824 */ /* 0x000fc800078e020d */
[----:B------:R-:W-:Y:S02]  /*14670*/  IMAD.IADD R8, R13, 0x1, R8 ;  /* 0x000000010d087824 */ /* 0x000fe400078e0208 */
[----:B------:R-:W1:Y:S08]  /*14680*/  MUFU.EX2 R12, R79 ;  /* 0x0000004f000c7308 */ /* 0x000e700000000800 */
[----:B------:R-:W-:Y:S01]  /*14690*/  MUFU.EX2 R15, R15 ;  /* 0x0000000f000f7308 */ /* 0x000fe20000000800 */
[----:B0-----:R-:W-:-:S07]  /*146a0*/  F2FP.SATFINITE.E4M3.F32.PACK_AB_MERGE_C R4, R44, R11, RZ ;  /* 0x0000000b2c04723e */ /* 0x001fce00048070ff */
[----:B------:R-:W0:Y:S01]  /*146b0*/  MUFU.EX2 R42, R42 ;  /* 0x0000002a002a7308 */ /* 0x000e220000000800 */
[C---:B-1----:R-:W-:Y:S01]  /*146c0*/  F2FP.SATFINITE.E4M3.F32.PACK_AB_MERGE_C R135, R12.reuse, R135, RZ ;  /* 0x000000870c87723e */ /* 0x042fe200048070ff */
        /* <DEDUP_REMOVED lines=9> */
[----:B------:R-:W-:-:S06]  /*14760*/  FADD.FTZ R11, R11, R42 ;  /* 0x0000002a0b0b7221 */ /* 0x000fcc0000010000 */
[----:B------:R-:W1:Y:S01]  /*14770*/  MUFU.EX2 R46, R46 ;  /* 0x0000002e002e7308 */ /* 0x000e620000000800 */
[----:B--2---:R-:W-:-:S04]  /*14780*/  FADD.FTZ R4, R14, R5 ;  /* 0x000000050e047221 */ /* 0x004fc80000010000 */
[----:B0-----:R-:W-:Y:S01]  /*14790*/  FADD.FTZ R5, R45, R4 ;  /* 0x000000042d057221 */ /* 0x001fe20000010000 */
[----:B------:R-:W-:Y:S01]  /*147a0*/  VIADD R4, R89, 0xfffffffe ;  /* 0xfffffffe59047836 */ /* 0x000fe20000000000 */
[C---:B-1----:R-:W-:Y:S02]  /*147b0*/  F2FP.SATFINITE.E4M3.F32.PACK_AB_MERGE_C R6, R46.reuse, R45, RZ ;  /* 0x0000002d2e06723e */ /* 0x042fe400048070ff */
[----:B------:R-:W-:-:S02]  /*147c0*/  FADD.FTZ R5, R46, R5 ;  /* 0x000000052e057221 */ /* 0x000fc40000010000 */
[----:B------:R-:W-:Y:S01]  /*147d0*/  F2FP.SATFINITE.E4M3.F32.PACK_AB_MERGE_C R187, R14, R137, R6 ;  /* 0x000000890ebb723e */ /* 0x000fe20004807006 */
[----:B------:R-:W-:-:S01]  /*147e0*/  FADD.FTZ R6, R44, R11 ;  /* 0x0000000b2c067221 */ /* 0x000fc20000010000 */
        /* <DEDUP_REMOVED lines=12> */
.L_x_5347:
[----:B------:R-:W-:-:S13]  /*148b0*/  ISETP.NE.AND P1, PT, R9, 0x1, PT ;  /* 0x000000010900780c */ /* 0x000fda0003f25270 */
[----:B------:R-:W0:Y:S02]  /*148c0*/  @P1 LDC.64 R12, c[0x0][0x9e8] ;  /* 0x00027a00ff0c1b82 */ /* 0x000e240000000a00 */
[----:B0-----:R-:W-:-:S05]  /*148d0*/  @P1 IMAD.HI.U32 R12, R10, R12, RZ ;  /* 0x0000000c0a0c1227 */ /* 0x001fca00078e00ff */
[----:B------:R-:W-:-:S07]  /*148e0*/  @P1 SHF.R.U32.HI R10, RZ, R13, R12 ;  /* 0x0000000dff0a1219 */ /* 0x000fce000001160c */
.L_x_5348:
[----:B------:R-:W-:Y:S05]  /*148f0*/  BSYNC B0 ;  /* 0x0000000000007941 */ /* 0x000fea0003800000 */
.L_x_5346:
[----:B------:R-:W-:-:S05]  /*14900*/  IMAD R9, R10, R9, R9 ;  /* 0x000000090a097224 */ /* 0x000fca00078e0209 */
[----:B------:R-:W-:-:S07]  /*14910*/  VIMNMX R8, R8, R9, PT ;  /* 0x0000000908087248 */ /* 0x000fce0003fe0100 */
.L_x_5345:
        /* <DEDUP_REMOVED lines=8> */
[----:B------:R-:W-:Y:S02]  /*149a0*/  SHF.R.S32.HI R14, RZ, 0x7, R9 ;  /* 0x00000007ff0e7819 */ /* 0x000fe40000011409 */
[----:B------:R-:W-:-:S02]  /*149b0*/  CS2R R118, SRZ ;  /* 0x0000000000767805 */ /* 0x000fc4000001ff00 */
[----:B------:R-:W-:Y:S02]  /*149c0*/  CS2R R116, SRZ ;  /* 0x0000000000747805 */ /* 0x000fe4000001ff00 */
[----:B------:R-:W-:Y:S02]  /*149d0*/  CS2R R114, SRZ ;  /* 0x0000000000727805 */ /* 0x000fe4000001ff00 */
[----:B------:R-:W-:Y:S02]  /*149e0*/  VIMNMX R14, R229, R14, !PT ;  /* 0x0000000ee50e7248 */ /* 0x000fe40007fe0100 */
[----:B------:R-:W-:Y:S02]  /*149f0*/  CS2R R112, SRZ ;  /* 0x0000000000707805 */ /* 0x000fe4000001ff00 */
[----:B------:R-:W-:Y:S02]  /*14a00*/  CS2R R110, SRZ ;  /* 0x00000000006e7805 */ /* 0x000fe4000001ff00 */
[----:B------:R-:W-:-:S02]  /*14a10*/  CS2R R108, SRZ ;  /* 0x00000000006c7805 */ /* 0x000fc4000001ff00 */
        /* <DEDUP_REMOVED lines=43> */
[----:B------:R-:W-:Y:S06]  /*14cd0*/  @!P1 BRA `(.L_x_5349) ;  /* 0x0000003000b89947 */ /* 0x000fec0003800000 */
[----:B------:R-:W-:-:S07]  /*14ce0*/  IMAD.MOV.U32 R119, RZ, RZ, RZ ;  /* 0x000000ffff777224 */ /* 0x000fce00078e00ff */
.L_x_5369:
[----:B------:R-:W-:Y:S01]  /*14cf0*/  ISETP.NE.AND P1, PT, R218, RZ, PT ;  /* 0x000000ffda00720c */ /* 0x000fe20003f25270 */
[----:B------:R-:W-:Y:S01]  /*14d00*/  VIADD R12, R17, 0x1 ;  /* 0x00000001110c7836 */ /* 0x000fe20000000000 */
[----:B------:R-:W-:Y:S05]  /*14d10*/  YIELD ;  /* 0x0000000000007946 */ /* 0x000fea0003800000 */
[----:B------:R-:W-:-:S04]  /*14d20*/  ISETP.NE.AND P2, PT, R12, 0x2, PT ;  /* 0x000000020c00780c */ /* 0x000fc80003f45270 */
[----:B------:R-:W-:Y:S02]  /*14d30*/  SEL R8, RZ, 0x1, P2 ;  /* 0x00000001ff087807 */ /* 0x000fe40001000000 */
[----:B------:R-:W-:Y:S02]  /*14d40*/  SEL R12, R12, RZ, P2 ;  /* 0x000000ff0c0c7207 */ /* 0x000fe40001000000 */
[----:B------:R-:W-:Y:S01]  /*14d50*/  LOP3.LUT R13, R201, R8, RZ, 0x3c, !PT ;  /* 0x00000008c90d7212 */ /* 0x000fe200078e3cff */
[----:B------:R-:W-:Y:S06]  /*14d60*/  @P1 BRA `(.L_x_5350) ;  /* 0x0000000000301947 */ /* 0x000fec0003800000 */
[----:B------:R-:W-:Y:S05]  /*14d70*/  @!P0 BRA `(.L_x_5351) ;  /* 0x0000000000048947 */ /* 0x000fea0003800000 */
[----:B------:R-:W-:Y:S01]  /*14d80*/  BPT.TRAP 0x1 ;  /* 0x000000040000795c */ /* 0x000fe20000300000 */
.L_x_5351:
[----:B------:R-:W-:Y:S01]  /*14d90*/  IMAD R9, R12, 0x8, R16 ;  /* 0x000000080c097824 */ /* 0x000fe200078e0210 */
[----:B------:R-:W-:-:S04]  /*14da0*/  SHF.L.U32 R8, R13, 0x1f, RZ ;  /* 0x0000001f0d087819 */ /* 0x000fc800000006ff */
[----:B------:R0:W1:Y:S01]  /*14db0*/  SYNCS.PHASECHK.TRANS64.TRYWAIT P2, [R9+URZ+0x2a830], R8 ;  /* 0x02a83008090075a7 */ /* 0x000062000804017f */
[----:B------:R-:W-:Y:S05]  /*14dc0*/  @!P0 BRA `(.L_x_5352) ;  /* 0x0000000000048947 */ /* 0x000fea0003800000 */
[----:B------:R-:W-:Y:S01]  /*14dd0*/  BPT.TRAP 0x1 ;  /* 0x000000040000795c */ /* 0x000fe20000300000 */
.L_x_5352:
[----:B------:R-:W-:Y:S04]  /*14de0*/  BSSY B0, `(.L_x_5350) ;  /* 0x0000004000007945 */ /* 0x000fe80003800000 */
[----:B-1----:R-:W-:Y:S05]  /*14df0*/  @P2 BRA `(.L_x_5353) ;  /* 0x0000000000082947 */ /* 0x002fea0003800000 */
[----:B------:R-:W1:Y:S02]  /*14e00*/  SYNCS.PHASECHK.TRANS64.TRYWAIT P2, [R9+URZ+0x2a830], R8 ;  /* 0x02a83008090075a7 */ /* 0x000e64000804017f */
[----:B-1----:R-:W-:Y:S05]  /*14e10*/  @!P2 BRA `(.L_x_5354) ;  /* 0x0000015400dca947 */ /* 0x002fea0003800000 */
.L_x_5353:
[----:B------:R-:W-:Y:S05]  /*14e20*/  BSYNC B0 ;  /* 0x0000000000007941 */ /* 0x000fea0003800000 */
.L_x_5350:
[----:B01----:R-:W0:Y:S01]  /*14e30*/  S2R R8, SR_TID.X ;  /* 0x0000000000087919 */ /* 0x003e220000002100 */
[----:B------:R-:W-:Y:S05]  /*14e40*/  WARPSYNC.ALL ;  /* 0x0000000000007948 */ /* 0x000fea0003800000 */
[----:B------:R-:W-:Y:S02]  /*14e50*/  IMAD.MOV.U32 R9, RZ, RZ, -0x7fffffe0 ;  /* 0x80000020ff097424 */ /* 0x000fe400078e00ff */
[----:B------:R-:W-:Y:S02]  /*14e60*/  IMAD.MOV.U32 R121, RZ, RZ, -0x7fffffe0 ;  /* 0x80000020ff797424 */ /* 0x000fe400078e00ff */
[----:B------:R-:W-:Y:S01]  /*14e70*/  IMAD.MOV.U32 R21, RZ, RZ, -0x7fffffe0 ;  /* 0x80000020ff157424 */ /* 0x000fe200078e00ff */
[----:B------:R-:W-:Y:S01]  /*14e80*/  R2UR UR27, R9 ;  /* 0x00000000091b72ca */ /* 0x000fe200000e0000 */
[----:B------:R-:W-:Y:S01]  /*14e90*/  IMAD.MOV.U32 R11, RZ, RZ, -0x7fffffe0 ;  /* 0x80000020ff0b7424 */ /* 0x000fe200078e00ff */
[----:B------:R-:W-:-:S02]  /*14ea0*/  R2UR UR19, R121 ;  /* 0x00000000791372ca */ /* 0x000fc400000e0000 */
[----:B------:R-:W-:Y:S02]  /*14eb0*/  R2UR UR7, R21 ;  /* 0x00000000150772ca */ /* 0x000fe400000e0000 */
[----:B------:R-:W-:Y:S02]  /*14ec0*/  R2UR UR11, R11 ;  /* 0x000000000b0b72ca */ /* 0x000fe400000e0000 */
[----:B------:R-:W-:Y:S02]  /*14ed0*/  R2UR UR15, R21 ;  /* 0x00000000150f72ca */ /* 0x000fe400000e0000 */
[----:B------:R-:W-:Y:S02]  /*14ee0*/  R2UR UR23, R9 ;  /* 0x00000000091772ca */ /* 0x000fe400000e0000 */
[----:B0-----:R-:W-:Y:S01]  /*14ef0*/  SHF.R.U32.HI R10, RZ, 0x7, R8 ;  /* 0x00000007ff0a7819 */ /* 0x001fe20000011608 */
[----:B------:R-:W-:-:S04]  /*14f00*/  IMAD R8, R12, 0x600, R7 ;  /* 0x000006000c087824 */ /* 0x000fc800078e0207 */
[----:B------:R-:W-:Y:S01]  /*14f10*/  VIADD R15, R10, 0x8 ;  /* 0x000000080a0f7836 */ /* 0x000fe20000000000 */
[C---:B------:R-:W-:Y:S01]  /*14f20*/  R2UR UR26, R8.reuse ;  /* 0x00000000081a72ca */ /* 0x040fe200000e0000 */
[C---:B------:R-:W-:Y:S02]  /*14f30*/  VIADD R120, R8.reuse, 0x400 ;  /* 0x0000040008787836 */ /* 0x040fe40000000000 */
[C---:B------:R-:W-:Y:S01]  /*14f40*/  VIADD R20, R8.reuse, 0x2 ;  /* 0x0000000208147836 */ /* 0x040fe20000000000 */
[----:B------:R0:W-:Y:S01]  /*14f50*/  BAR.SYNC.DEFER_BLOCKING R15, 0x100 ;  /* 0x0004000f0000751d */ /* 0x0001e20000010000 */
[----:B------:R-:W-:Y:S01]  /*14f60*/  VIADD R10, R8, 0x200 ;  /* 0x00000200080a7836 */ /* 0x000fe20000000000 */
[----:B------:R-:W-:Y:S02]  /*14f70*/  R2UR UR18, R120 ;  /* 0x00000000781272ca */ /* 0x000fe400000e0000 */
[----:B------:R-:W-:Y:S01]  /*14f80*/  R2UR UR6, R20 ;  /* 0x00000000140672ca */ /* 0x000fe200000e0000 */
[----:B------:R-:W-:Y:S01]  /*14f90*/  VIADD R20, R8, 0x202 ;  /* 0x0000020208147836 */ /* 0x000fe20000000000 */
[----:B------:R-:W-:Y:S01]  /*14fa0*/  R2UR UR10, R10 ;  /* 0x000000000a0a72ca */ /* 0x000fe200000e0000 */
[----:B------:R-:W-:-:S03]  /*14fb0*/  VIADD R8, R8, 0x402 ;  /* 0x0000040208087836 */ /* 0x000fc60000000000 */
[----:B------:R-:W-:Y:S02]  /*14fc0*/  R2UR UR14, R20 ;  /* 0x00000000140e72ca */ /* 0x000fe400000e0000 */
[----:B------:R-:W-:Y:S01]  /*14fd0*/  R2UR UR22, R8 ;  /* 0x00000000081672ca */ /* 0x000fe200000e0000 */
        /* <DEDUP_REMOVED lines=21> */
.L_x_5356:
[----:B------:R-:W-:Y:S01]  /*15130*/  SHF.L.U32 R8, R201, 0x1f, RZ ;  /* 0x0000001fc9087819 */ /* 0x000fe200000006ff */
[----:B------:R-:W-:-:S04]  /*15140*/  IMAD R9, R17, 0x8, R16 ;  /* 0x0000000811097824 */ /* 0x000fc800078e0210 */
[----:B------:R0:W1:Y:S01]  /*15150*/  SYNCS.PHASECHK.TRANS64.TRYWAIT P1, [R9+URZ+0x2a850], R8 ;  /* 0x02a85008090075a7 */ /* 0x000062000802017f */
[----:B------:R-:W-:Y:S05]  /*15160*/  @!P0 BRA `(.L_x_5357) ;  /* 0x0000000000048947 */ /* 0x000fea0003800000 */
[----:B------:R-:W-:Y:S01]  /*15170*/  BPT.TRAP 0x1 ;  /* 0x000000040000795c */ /* 0x000fe20000300000 */
.L_x_5357:
[----:B-1----:R-:W-:Y:S05]  /*15180*/  @P1 BRA `(.L_x_5355) ;  /* 0x0000000000081947 */ /* 0x002fea0003800000 */
[----:B------:R-:W1:Y:S02]  /*15190*/  SYNCS.PHASECHK.TRANS64.TRYWAIT P1, [R9+URZ+0x2a850], R8 ;  /* 0x02a85008090075a7 */ /* 0x000e64000802017f */
[----:B-1----:R-:W-:Y:S05]  /*151a0*/  @!P1 BRA `(.L_x_5358) ;  /* 0x00000154000c9947 */ /* 0x002fea0003800000 */
.L_x_5355:
[----:B01----:R-:W-:Y:S01]  /*151b0*/  VIADD R8, R16, 0x400 ;  /* 0x0000040010087836 */ /* 0x003fe20000000000 */
[----:B------:R-:W-:Y:S05]  /*151c0*/  WARPSYNC.ALL ;  /* 0x0000000000007948 */ /* 0x000fea0003800000 */
[----:B------:R-:W-:Y:S01]  /*151d0*/  SHF.R.U32.HI R8, RZ, 0x4, R8 ;  /* 0x00000004ff087819 */ /* 0x000fe20000011608 */
[----:B------:R-:W-:Y:S01]  /*151e0*/  IMAD.MOV.U32 R9, RZ, RZ, 0x40000040 ;  /* 0x40000040ff097424 */ /* 0x000fe200078e00ff */
[----:B------:R-:W-:Y:S01]  /*151f0*/  WARPGROUP.ARRIVE ;  /* 0x00000000000079c5 */ /* 0x000fe20000000000 */
[----:B------:R-:W-:Y:S01]  /*15200*/  IMAD.MOV.U32 R11, RZ, RZ, 0x40000040 ;  /* 0x40000040ff0b7424 */ /* 0x000fe200078e00ff */
[----:B------:R-:W-:-:S04]  /*15210*/  LOP3.LUT R8, R8, 0x3fff, RZ, 0xc0, !PT ;  /* 0x00003fff08087812 */ /* 0x000fc800078ec0ff */
[----:B------:R-:W0:Y:S01]  /*15220*/  S2R R15, SR_TID.X ;  /* 0x00000000000f7919 */ /* 0x000e220000002100 */
[----:B------:R-:W-:Y:S01]  /*15230*/  R2UR UR7, R9 ;  /* 0x00000000090772ca */ /* 0x000fe200000e0000 */
[----:B------:R-:W-:Y:S01]  /*15240*/  IMAD.MOV.U32 R9, RZ, RZ, 0x40000040 ;  /* 0x40000040ff097424 */ /* 0x000fe200078e00ff */
[----:B------:R-:W-:-:S05]  /*15250*/  LOP3.LUT R8, R8, 0x10000, RZ, 0xfc, !PT ;  /* 0x0001000008087812 */ /* 0x000fca00078efcff */
[----:B------:R-:W-:-:S04]  /*15260*/  IMAD R8, R17, 0x600, R8 ;  /* 0x0000060011087824 */ /* 0x000fc800078e0208 */
[C---:B------:R-:W-:Y:S01]  /*15270*/  VIADD R10, R8.reuse, 0x2 ;  /* 0x00000002080a7836 */ /* 0x040fe20000000000 */
[----:B------:R-:W-:-:S13]  /*15280*/  R2UR UR6, R8 ;  /* 0x00000000080672ca */ /* 0x000fda00000e0000 */
[----:B------:R-:W-:Y:S01]  /*15290*/  QGMMA.64x192x32.F32.E4M3.E4M3 R24, R196, gdesc[UR4], R24, gsb0 ;  /* 0x02e00004c4187df3 */ /* 0x000fe20008000818 */
[----:B------:R-:W-:Y:S01]  /*152a0*/  R2UR UR6, R10 ;  /* 0x000000000a0672ca */ /* 0x000fe200000e0000 */
[C---:B------:R-:W-:Y:S01]  /*152b0*/  VIADD R10, R8.reuse, 0x4 ;  /* 0x00000004080a7836 */ /* 0x040fe20000000000 */
[----:B------:R-:W-:Y:S01]  /*152c0*/  R2UR UR7, R11 ;  /* 0x000000000b0772ca */ /* 0x000fe200000e0000 */
[----:B------:R-:W-:Y:S02]  /*152d0*/  IMAD.MOV.U32 R11, RZ, RZ, 0x40000040 ;  /* 0x40000040ff0b7424 */ /* 0x000fe400078e00ff */
[----:B------:R-:W-:Y:S01]  /*152e0*/  VIADD R8, R8, 0x6 ;  /* 0x0000000608087836 */ /* 0x000fe20000000000 */
[----:B0-----:R-:W-:Y:S01]  /*152f0*/  SHF.R.U32.HI R15, RZ, 0x7, R15 ;  /* 0x00000007ff0f7819 */ /* 0x001fe2000001160f */
[----:B------:R-:W-:Y:S02]  /*15300*/  WARPGROUP.DEPBAR.LE gsb0, 0x0 ;  /* 0x00008000000079c5 */ /* 0x000fe40000010000 */
[----:B------:R-:W-:-:S10]  /*15310*/  WARPGROUP.ARRIVE ;  /* 0x00000000000079c5 */ /* 0x000fd40000000000 */
[----:B------:R-:W-:Y:S01]  /*15320*/  QGMMA.64x192x32.F32.E4M3.E4M3 R24, R192, gdesc[UR4], R24, gsb0 ;  /* 0x02e00004c0187df3 */ /* 0x000fe20008000818 */
[----:B------:R-:W-:Y:S02]  /*15330*/  R2UR UR6, R10 ;  /* 0x000000000a0672ca */ /* 0x000fe400000e0000 */
[----:B------:R-:W-:Y:S01]  /*15340*/  R2UR UR7, R11 ;  /* 0x000000000b0772ca */ /* 0x000fe200000e0000 */
[----:B------:R-:W-:Y:S02]  /*15350*/  WARPGROUP.DEPBAR.LE gsb0, 0x0 ;  /* 0x00008000000079c5 */ /* 0x000fe40000010000 */
[----:B------:R-:W-:-:S14]  /*15360*/  WARPGROUP.ARRIVE ;  /* 0x00000000000079c5 */ /* 0x000fdc0000000000 */
[----:B------:R-:W-:Y:S01]  /*15370*/  QGMMA.64x192x32.F32.E4M3.E4M3 R24, R188, gdesc[UR4], R24, gsb0 ;  /* 0x02e00004bc187df3 */ /* 0x000fe20008000818 */
[----:B------:R-:W-:Y:S02]  /*15380*/  R2UR UR6, R8 ;  /* 0x00000000080672ca */ /* 0x000fe400000e0000 */
[----:B------:R-:W-:Y:S02]  /*15390*/  R2UR UR7, R9 ;  /* 0x00000000090772ca */ /* 0x000fe400000e0000 */
[----:B------:R-:W-:Y:S01]  /*153a0*/  IADD3 R8, -R15, 0xb, RZ ;  /* 0x0000000b0f087810 */ /* 0x000fe20007ffe1ff */
[----:B------:R-:W-:Y:S02]  /*153b0*/  WARPGROUP.DEPBAR.LE gsb0, 0x0 ;  /* 0x00008000000079c5 */ /* 0x000fe40000010000 */
[----:B------:R-:W-:-:S12]  /*153c0*/  WARPGROUP.ARRIVE ;  /* 0x00000000000079c5 */ /* 0x000fd80000000000 */
[----:B------:R-:W-:Y:S03]  /*153d0*/  QGMMA.64x192x32.F32.E4M3.E4M3 R24, R184, gdesc[UR4], R24, gsb0 ;  /* 0x02e00004b8187df3 */ /* 0x000fe60008000818 */
[----:B------:R-:W-:Y:S02]  /*153e0*/  WARPGROUP.DEPBAR.LE gsb0, 0x0 ;  /* 0x00008000000079c5 */ /* 0x000fe40000010000 */
[----:B------:R0:W-:Y:S06]  /*153f0*/  BAR.ARV R8, 0x100 ;  /* 0x000400080000751d */ /* 0x0001ec0000002000 */
[----:B------:R-:W-:Y:S05]  /*15400*/  @!P0 BRA `(.L_x_5359) ;  /* 0x0000000000048947 */ /* 0x000fea0003800000 */
[----:B------:R-:W-:Y:S01]  /*15410*/  BPT.TRAP 0x1 ;  /* 0x000000040000795c */ /* 0x000fe20000300000 */
.L_x_5359:
[----:B------:R-:W2:Y:S01]  /*15420*/  LDL R187, [R1] ;  /* 0x0000000001bb7983 */ /* 0x000ea20000100800 */
[----:B0-----:R-:W0:Y:S02]  /*15430*/  LDC R8, c[0x0][0x448] ;  /* 0x00011200ff087b82 */ /* 0x001e240000000800 */
[----:B0-----:R-:W-:-:S13]  /*15440*/  ISETP.NE.AND P1, PT, R8, 0x1, PT ;  /* 0x000000010800780c */ /* 0x001fda0003f25270 */
[----:B------:R-:W0:Y:S08]  /*15450*/  @P1 LDC R9, c[0x0][0x44c] ;  /* 0x00011300ff091b82 */ /* 0x000e300000000800 */
[----:B------:R-:W1:Y:S01]  /*15460*/  @P1 LDC R8, c[0x0][0x450] ;  /* 0x00011400ff081b82 */ /* 0x000e620000000800 */
[----:B------:R-:W-:-:S04]  /*15470*/  IMAD.IADD R11, R227, 0x1, R212 ;  /* 0x00000001e30b7824 */ /* 0x000fc800078e02d4 */
[----:B0-----:R-:W-:-:S05]  /*15480*/  @P1 IMAD.HI.U32 R9, R11, R9, RZ ;  /* 0x000000090b091227 */ /* 0x001fca00078e00ff */
[----:B-1----:R-:W-:Y:S01]  /*15490*/  @P1 SHF.R.U32.HI R11, RZ, R8, R9 ;  /* 0x00000008ff0b1219 */ /* 0x002fe20000011609 */
[----:B------:R-:W-:Y:S02]  /*154a0*/  IMAD R8, R12, 0x8, R16 ;  /* 0x000000080c087824 */ /* 0x000fe400078e0210 */
[----:B------:R-:W-:Y:S02]  /*154b0*/  IMAD.U32 R9, RZ, RZ, UR38 ;  /* 0x00000026ff097e24 */ /* 0x000fe4000f8e00ff */
[----:B------:R-:W-:Y:S01]  /*154c0*/  VIADD R8, R8, 0x2a840 ;  /* 0x0002a84008087836 */ /* 0x000fe20000000000 */
[----:B------:R-:W0:Y:S01]  /*154d0*/  SHFL.IDX PT, R185, R11, RZ, 0x1c1f ;  /* 0x001c1fff0bb97589 */ /* 0x000e2200000e0000 */
[----:B------:R-:W-:-:S03]  /*154e0*/  IMAD.SHL.U32 R10, R4, 0x80, RZ ;  /* 0x00000080040a7824 */ /* 0x000fc600078e00ff */
[----:B------:R-:W-:-:S04]  /*154f0*/  PRMT R8, R9, 0x654, R8 ;  /* 0x0000065409087816 */ /* 0x000fc80000000008 */
[----:B------:R1:W-:Y:S02]  /*15500*/  SYNCS.ARRIVE.TRANS64.RED.A1T0 RZ, [R8+URZ], RZ ;  /* 0x000000ff08ff79a7 */ /* 0x0003e4000810043f */
[----:B-1----:R-:W-:Y:S01]  /*15510*/  IADD3 R8, -R10, 0x1, RZ ;  /* 0x000000010a087810 */ /* 0x002fe20007ffe1ff */
[----:B------:R-:W-:-:S04]  /*15520*/  UMOV UR34, UR30 ;  /* 0x0000001e00227c82 */ /* 0x000fc80008000000 */
[----:B------:R-:W-:Y:S01]  /*15530*/  IMAD R8, R204, -0x2, R8 ;  /* 0xfffffffecc087824 */ /* 0x000fe200078e0208 */
[----:B------:R-:W-:-:S04]  /*15540*/  ULOP3.LUT UR6, URZ, UR34, URZ, 0x33, !UPT ;  /* 0x000000223f067292 */ /* 0x000fc8000f8e333f */
[----:B------:R-:W-:-:S05]  /*15550*/  IADD3 R20, -R202, R8, R203 ;  /* 0x00000008ca147210 */ /* 0x000fca0007ffe1cb */
[C---:B------:R-:W-:Y:S02]  /*15560*/  VIADD R15, R20.reuse, UR33 ;  /* 0x00000021140f7c36 */ /* 0x040fe40008000000 */
[----:B------:R-:W-:Y:S02]  /*15570*/  VIADD R20, R20, UR6 ;  /* 0x0000000614147c36 */ /* 0x000fe40008000000 */
[--C-:B0-----:R-:W-:Y:S02]  /*15580*/  IMAD.IADD R21, R15, 0x1, R185.reuse ;  /* 0x000000010f157824 */ /* 0x101fe400078e02b9 */
[----:B------:R-:W-:Y:S01]  /*15590*/  IMAD.IADD R184, R20, 0x1, R185 ;  /* 0x0000000114b87824 */ /* 0x000fe200078e02b9 */
[----:B--2---:R-:W-:-:S13]  /*155a0*/  LOP3.LUT P3, RZ, R187, 0x4, RZ, 0xc0, !PT ;  /* 0x00000004bbff7812 */ /* 0x004fda000786c0ff */
[----:B------:R-:W-:Y:S05]  /*155b0*/  @!P3 BRA `(.L_x_5360) ;  /* 0x000000000058b947 */ /* 0x000fea0003800000 */
[----:B------:R-:W-:Y:S01]  /*155c0*/  IADD3 R185, -R202, R203, R185 ;  /* 0x000000cbcab97210 */ /* 0x000fe20007ffe1b9 */
[----:B------:R-:W-:Y:S03]  /*155d0*/  BSSY B0, `(.L_x_5361) ;  /* 0x0000010000007945 */ /* 0x000fe60003800000 */
        /* <DEDUP_REMOVED lines=10> */
.L_x_5362:
[----:B------:R-:W-:-:S05]  /*15680*/  IMAD.U32 R186, RZ, RZ, UR29 ;  /* 0x0000001dffba7e24 */ /* 0x000fca000f8e00ff */
[----:B------:R-:W-:-:S13]  /*15690*/  ISETP.NE.AND P1, PT, R186, 0x1, PT ;  /* 0x00000001ba00780c */ /* 0x000fda0003f25270 */
[----:B------:R-:W0:Y:S02]  /*156a0*/  @P1 LDC.64 R8, c[0x0][0x9e8] ;  /* 0x00027a00ff081b82 */ /* 0x000e240000000a00 */
[----:B0-----:R-:W-:-:S05]  /*156b0*/  @P1 IMAD.HI.U32 R8, R185, R8, RZ ;  /* 0x00000008b9081227 */ /* 0x001fca00078e00ff */
[----:B------:R-:W-:-:S07]  /*156c0*/  @P1 SHF.R.U32.HI R185, RZ, R9, R8 ;  /* 0x00000009ffb91219 */ /* 0x000fce0000011608 */
.L_x_5363:
[----:B------:R-:W-:Y:S05]  /*156d0*/  BSYNC B0 ;  /* 0x0000000000007941 */ /* 0x000fea0003800000 */
.L_x_5361:
[----:B------:R-:W-:-:S04]  /*156e0*/  IMAD R185, R185, R186, -R10 ;  /* 0x000000bab9b97224 */ /* 0x000fc800078e0a0a */
[----:B------:R-:W-:-:S05]  /*156f0*/  IMAD R185, R204, -0x2, R185 ;  /* 0xfffffffeccb97824 */ /* 0x000fca00078e02b9 */
[----:B------:R-:W-:Y:S02]  /*15700*/  VIMNMX R184, R184, R185, !PT ;  /* 0x000000b9b8b87248 */ /* 0x000fe40007fe0100 */
[----:B------:R-:W-:-:S07]  /*15710*/  VIADDMNMX R21, R185, R186, R21, PT ;  /* 0x000000bab9157246 */ /* 0x000fce0003800115 */
.L_x_5360:
[----:B------:R-:W-:Y:S01]  /*15720*/  ISETP.GT.AND P5, PT, R4, -0x1, PT ;  /* 0xffffffff0400780c */ /* 0x000fe20003fa4270 */
[----:B------:R-:W0:Y:S03]  /*15730*/  SHFL.IDX PT, R11, R11, 0x1, 0x1c1f ;  /* 0x003c1f000b0b7f89 */ /* 0x000e2600000e0000 */
        /* <DEDUP_REMOVED lines=11> */
[--C-:B0-----:R-:W-:Y:S01]  /*157f0*/  IMAD.IADD R15, R15, 0x1, R11.reuse ;  /* 0x000000010f0f7824 */ /* 0x101fe200078e020b */
        /* <DEDUP_REMOVED lines=99> */
.L_x_5366:
[----:B------:R-:W-:-:S05]  /*15e30*/  IMAD.U32 R21, RZ, RZ, UR29 ;  /* 0x0000001dff157e24 */ /* 0x000fca000f8e00ff */
[----:B------:R-:W-:-:S13]  /*15e40*/  ISETP.NE.AND P1, PT, R21, 0x1, PT ;  /* 0x000000011500780c */ /* 0x000fda0003f25270 */
[----:B------:R-:W0:Y:S02]  /*15e50*/  @P1 LDC.64 R8, c[0x0][0x9e8] ;  /* 0x00027a00ff081b82 */ /* 0x000e240000000a00 */
[----:B0-----:R-:W-:-:S05]  /*15e60*/  @P1 IMAD.HI.U32 R8, R11, R8, RZ ;  /* 0x000000080b081227 */ /* 0x001fca00078e00ff */
[----:B------:R-:W-:-:S07]  /*15e70*/  @P1 SHF.R.U32.HI R11, RZ, R9, R8 ;  /* 0x00000009ff0b1219 */ /* 0x000fce0000011608 */
.L_x_5367:
[----:B------:R-:W-:Y:S05]  /*15e80*/  BSYNC B0 ;  /* 0x0000000000007941 */ /* 0x000fea0003800000 */
.L_x_5365:
[----:B------:R-:W-:-:S04]  /*15e90*/  IMAD R10, R11, R21, -R10 ;  /* 0x000000150b0a7224 */ /* 0x000fc800078e0a0a */
[----:B------:R-:W-:-:S05]  /*15ea0*/  IMAD R10, R204, -0x2, R10 ;  /* 0xfffffffecc0a7824 */ /* 0x000fca00078e020a */
[----:B------:R-:W-:Y:S02]  /*15eb0*/  VIMNMX R20, R20, R10, !PT ;  /* 0x0000000a14147248 */ /* 0x000fe40007fe0100 */
[----:B------:R-:W-:-:S07]  /*15ec0*/  VIADDMNMX R15, R10, R21, R15, PT ;  /* 0x000000150a0f7246 */ /* 0x000fce000380010f */
.L_x_5364:
[----:B------:R-:W-:Y:S02]  /*15ed0*/  FMNMX.FTZ R8, R120, R3, !PT ;  /* 0x0000000378087209 */ /* 0x000fe40007810000 */
[----:B------:R-:W-:Y:S02]  /*15ee0*/  ISETP.GT.AND P1, PT, R20, 0x1, P5 ;  /* 0x000000011400780c */ /* 0x000fe40002f24270 */
[----:B------:R-:W-:Y:S02]  /*15ef0*/  FMNMX.FTZ R8, R121, R8, !PT ;  /* 0x0000000879087209 */ /* 0x000fe40007810000 */
[----:B------:R-:W-:Y:S02]  /*15f00*/  LOP3.LUT R187, R187, 0xbfffffff, RZ, 0xc0, !PT ;  /* 0xbfffffffbbbb7812 */ /* 0x000fe400078ec0ff */
[----:B------:R-:W-:Y:S02]  /*15f10*/  FMNMX.FTZ R8, R124, R8, !PT ;  /* 0x000000087c087209 */ /* 0x000fe40007810000 */
[----:B------:R-:W-:-:S02]  /*15f20*/  ISETP.LT.OR P1, PT, R15, 0x2, P1 ;  /* 0x000000020f00780c */ /* 0x000fc40000f21670 */
[----:B------:R-:W-:Y:S02]  /*15f30*/  FMNMX.FTZ R8, R125, R8, !PT ;  /* 0x000000087d087209 */ /* 0x000fe40007810000 */
[----:B------:R-:W-:Y:S02]  /*15f40*/  ISETP.GT.AND P2, PT, R20, 0x8, P5 ;  /* 0x000000081400780c */ /* 0x000fe40002f44270 */
[----:B------:R-:W-:Y:S02]  /*15f50*/  FMNMX.FTZ R8, R128, R8, !PT ;  /* 0x0000000880087209 */ /* 0x000fe40007810000 */
[----:B------:R-:W-:Y:S02]  /*15f60*/  @P0 LOP3.LUT R187, R187, 0x40000000, RZ, 0xfc, !PT ;  /* 0x40000000bbbb0812 */ /* 0x000fe400078efcff */
[----:B------:R-:W-:Y:S02]  /*15f70*/  FMNMX.FTZ R8, R129, R8, !PT ;  /* 0x0000000881087209 */ /* 0x000fe40007810000 */
[----:B------:R-:W-:-:S02]  /*15f80*/  FSEL R123, R123, -INF , !P1 ;  /* 0xff8000007b7b7808 */ /* 0x000fc40004800000 */
[----:B------:R-:W-:Y:S02]  /*15f90*/  FMNMX.FTZ R8, R132, R8, !PT ;  /* 0x0000000884087209 */ /* 0x000fe40007810000 */
[C---:B------:R-:W-:Y:S02]  /*15fa0*/  ISETP.GT.AND P0, PT, R20.reuse, RZ, P5 ;  /* 0x000000ff1400720c */ /* 0x040fe40002f04270 */
[----:B------:R-:W-:Y:S02]  /*15fb0*/  FMNMX.FTZ R8, R133, R8, !PT ;  /* 0x0000000885087209 */ /* 0x000fe40007810000 */
[----:B------:R-:W-:Y:S02]  /*15fc0*/  ISETP.GT.AND P1, PT, R20, 0x9, P5 ;  /* 0x000000091400780c */ /* 0x000fe40002f24270 */
[----:B------:R-:W-:Y:S02]  /*15fd0*/  FMNMX.FTZ R8, R136, R8, !PT ;  /* 0x0000000888087209 */ /* 0x000fe40007810000 */
[----:B------:R-:W-:-:S02]  /*15fe0*/  ISETP.LT.OR P2, PT, R15, 0x9, P2 ;  /* 0x000000090f00780c */ /* 0x000fc40001741670 */
[----:B------:R-:W-:Y:S02]  /*15ff0*/  FMNMX.FTZ R8, R137, R8, !PT ;  /* 0x0000000889087209 */ /* 0x000fe40007810000 */
[C---:B------:R-:W-:Y:S02]  /*16000*/  ISETP.LT.OR P0, PT, R15.reuse, 0x1, P0 ;  /* 0x000000010f00780c */ /* 0x040fe40000701670 */
        /* <DEDUP_REMOVED lines=9> */
[----:B------:R-:W-:-:S02]  /*160a0*/  FSEL R127, R127, -INF , !P1 ;  /* 0xff8000007f7f7808 */ /* 0x000fc40004800000 */
[----:B------:R-:W-:Y:S02]  /*160b0*/  FMNMX.FTZ R8, R149, R8, !PT ;  /* 0x0000000895087209 */ /* 0x000fe40007810000 */
[----:B------:R-:W-:Y:S02]  /*160c0*/  ISETP.GT.AND P1, PT, R20, 0x11, P5 ;  /* 0x000000111400780c */ /* 0x000fe40002f24270 */
[----:B------:R-:W-:Y:S02]  /*160d0*/  FMNMX.FTZ R8, R152, R8, !PT ;  /* 0x0000000898087209 */ /* 0x000fe40007810000 */
[----:B------:R-:W-:Y:S02]  /*160e0*/  ISETP.LT.OR P2, PT, R15, 0x11, P2 ;  /* 0x000000110f00780c */ /* 0x000fe40001741670 */
[----:B------:R-:W-:Y:S02]  /*160f0*/  FMNMX.FTZ R8, R153, R8, !PT ;  /* 0x0000000899087209 */ /* 0x000fe40007810000 */
[----:B------:R-:W-:-:S02]  /*16100*/  FMNMX.FTZ R10, R122, R0, !PT ;  /* 0x000000007a0a7209 */ /* 0x000fc40007810000 */
[----:B------:R-:W-:Y:S02]  /*16110*/  FMNMX.FTZ R8, R156, R8, !PT ;  /* 0x000000089c087209 */ /* 0x000fe40007810000 */
[----:B------:R-:W-:Y:S02]  /*16120*/  ISETP.LT.OR P1, PT, R15, 0x12, P1 ;  /* 0x000000120f00780c */ /* 0x000fe40000f21670 */
[----:B------:R-:W-:Y:S02]  /*16130*/  FMNMX.FTZ R8, R157, R8, !PT ;  /* 0x000000089d087209 */ /* 0x000fe40007810000 */
[----:B------:R-:W-:Y:S02]  /*16140*/  FSEL R130, R130, -INF , !P2 ;  /* 0xff80000082827808 */ /* 0x000fe40005000000 */
[----:B------:R-:W-:Y:S02]  /*16150*/  FMNMX.FTZ R8, R160, R8, !PT ;  /* 0x00000008a0087209 */ /* 0x000fe40007810000 */
[----:B------:R-:W-:-:S02]  /*16160*/  ISETP.GT.AND P2, PT, R20, 0x18, P5 ;  /* 0x000000181400780c */ /* 0x000fc40002f44270 */
[----:B------:R-:W-:Y:S02]  /*16170*/  FMNMX.FTZ R8, R161, R8, !PT ;  /* 0x00000008a1087209 */ /* 0x000fe40007810000 */
[----:B------:R-:W-:Y:S02]  /*16180*/  FMNMX.FTZ R10, R123, R10, !PT ;  /* 0x0000000a7b0a7209 */ /* 0x000fe40007810000 */
[----:B------:R-:W-:Y:S02]  /*16190*/  FMNMX.FTZ R8, R164, R8, !PT ;  /* 0x00000008a4087209 */ /* 0x000fe40007810000 */
[----:B------:R-:W-:Y:S02]  /*161a0*/  FSEL R131, R131, -INF , !P1 ;  /* 0xff80000083837808 */ /* 0x000fe40004800000 */
[----:B------:R-:W-:Y:S02]  /*161b0*/  FMNMX.FTZ R8, R165, R8, !PT ;  /* 0x00000008a5087209 */ /* 0x000fe40007810000 */
[----:B------:R-:W-:-:S02]  /*161c0*/  ISETP.GT.AND P1, PT, R20, 0x19, P5 ;  /* 0x000000191400780c */ /* 0x000fc40002f24270 */
[----:B------:R-:W-:Y:S02]  /*161d0*/  FMNMX.FTZ R8, R168, R8, !PT ;  /* 0x00000008a8087209 */ /* 0x000fe40007810000 */
[----:B------:R-:W-:Y:S02]  /*161e0*/  ISETP.LT.OR P2, PT, R15, 0x19, P2 ;  /* 0x000000190f00780c */ /* 0x000fe40001741670 */
[----:B------:R-:W-:Y:S02]  /*161f0*/  FMNMX.FTZ R8, R169, R8, !PT ;  /* 0x00000008a9087209 */ /* 0x000fe40007810000 */
[----:B------:R-:W-:Y:S02]  /*16200*/  FMNMX.FTZ R10, R126, R10, !PT ;  /* 0x0000000a7e0a7209 */ /* 0x000fe40007810000 */
[----:B------:R-:W-:Y:S02]  /*16210*/  FMNMX.FTZ R8, R172, R8, !PT ;  /* 0x00000008ac087209 */ /* 0x000fe40007810000 */
[----:B------:R-:W-:-:S02]  /*16220*/  ISETP.LT.OR P1, PT, R15, 0x1a, P1 ;  /* 0x0000001a0f00780c */ /* 0x000fc40000f21670 */
[----:B------:R-:W-:Y:S02]  /*16230*/  FMNMX.FTZ R8, R173, R8, !PT ;  /* 0x00000008ad087209 */ /* 0x000fe40007810000 */
[----:B------:R-:W-:Y:S02]  /*16240*/  FSEL R134, R134, -INF , !P2 ;  /* 0xff80000086867808 */ /* 0x000fe40005000000 */
[----:B------:R-:W-:Y:S02]  /*16250*/  FMNMX.FTZ R8, R176, R8, !PT ;  /* 0x00000008b0087209 */ /* 0x000fe40007810000 */
[----:B------:R-:W-:Y:S02]  /*16260*/  ISETP.GT.AND P2, PT, R20, 0x20, P5 ;  /* 0x000000201400780c */ /* 0x000fe40002f44270 */
[----:B------:R-:W-:Y:S02]  /*16270*/  FMNMX.FTZ R8, R177, R8, !PT ;  /* 0x00000008b1087209 */ /* 0x000fe40007810000 */
[----:B------:R-:W-:-:S02]  /*16280*/  FMNMX.FTZ R10, R127, R10, !PT ;  /* 0x0000000a7f0a7209 */ /* 0x000fc40007810000 */
[----:B------:R-:W-:Y:S02]  /*16290*/  FMNMX.FTZ R8, R180, R8, !PT ;  /* 0x00000008b4087209 */ /* 0x000fe40007810000 */
[----:B------:R-:W-:Y:S02]  /*162a0*/  FSEL R135, R135, -INF , !P1 ;  /* 0xff80000087877808 */ /* 0x000fe40004800000 */
[----:B------:R-:W-:Y:S02]  /*162b0*/  ISETP.GT.AND P1, PT, R20, 0x21, P5 ;  /* 0x000000211400780c */ /* 0x000fe40002f24270 */
[----:B------:R-:W-:Y:S02]  /*162c0*/  ISETP.LT.OR P2, PT, R15, 0x21, P2 ;  /* 0x000000210f00780c */ /* 0x000fe40001741670 */
[----:B------:R-:W-:Y:S02]  /*162d0*/  FMNMX.FTZ R10, R130, R10, !PT ;  /* 0x0000000a820a7209 */ /* 0x000fe40007810000 */
[----:B------:R-:W-:-:S02]  /*162e0*/  FMNMX.FTZ R8, R181, R8, !PT ;  /* 0x00000008b5087209 */ /* 0x000fc40007810000 */
[----:B------:R-:W-:Y:S02]  /*162f0*/  ISETP.LT.OR P1, PT, R15, 0x22, P1 ;  /* 0x000000220f00780c */ /* 0x000fe40000f21670 */
[----:B------:R-:W-:Y:S01]  /*16300*/  FSEL R138, R138, -INF , !P2 ;  /* 0xff8000008a8a7808 */ /* 0x000fe20005000000 */
[----:B------:R-:W0:Y:S01]  /*16310*/  SHFL.BFLY PT, R9, R8, 0x2, 0x1f ;  /* 0x0c401f0008097f89 */ /* 0x000e2200000e0000 */
[----:B------:R-:W-:Y:S02]  /*16320*/  FMNMX.FTZ R10, R131, R10, !PT ;  /* 0x0000000a830a7209 */ /* 0x000fe40007810000 */
[----:B------:R-:W-:Y:S02]  /*16330*/  ISETP.GT.AND P2, PT, R20, 0x28, P5 ;  /* 0x000000281400780c */ /* 0x000fe40002f44270 */
[----:B------:R-:W-:Y:S02]  /*16340*/  FSEL R139, R139, -INF , !P1 ;  /* 0xff8000008b8b7808 */ /* 0x000fe40004800000 */
[----:B------:R-:W-:-:S02]  /*16350*/  FMNMX.FTZ R10, R134, R10, !PT ;  /* 0x0000000a860a7209 */ /* 0x000fc40007810000 */
[----:B------:R-:W-:Y:S02]  /*16360*/  ISETP.GT.AND P1, PT, R20, 0x29, P5 ;  /* 0x000000291400780c */ /* 0x000fe40002f24270 */
[----:B------:R-:W-:Y:S02]  /*16370*/  ISETP.LT.OR P2, PT, R15, 0x29, P2 ;  /* 0x000000290f00780c */ /* 0x000fe40001741670 */
[----:B------:R-:W-:Y:S02]  /*16380*/  FMNMX.FTZ R10, R135, R10, !PT ;  /* 0x0000000a870a7209 */ /* 0x000fe40007810000 */
[----:B------:R-:W-:Y:S02]  /*16390*/  ISETP.LT.OR P1, PT, R15, 0x2a, P1 ;  /* 0x0000002a0f00780c */ /* 0x000fe40000f21670 */
[----:B------:R-:W-:Y:S02]  /*163a0*/  FSEL R142, R142, -INF , !P2 ;  /* 0xff8000008e8e7808 */ /* 0x000fe40005000000 */
[----:B------:R-:W-:-:S02]  /*163b0*/  ISETP.GT.AND P2, PT, R20, 0x30, P5 ;  /* 0x000000301400780c */ /* 0x000fc40002f44270 */
[----:B------:R-:W-:Y:S02]  /*163c0*/  FMNMX.FTZ R10, R138, R10, !PT ;  /* 0x0000000a8a0a7209 */ /* 0x000fe40007810000 */
[----:B------:R-:W-:Y:S02]  /*163d0*/  FSEL R143, R143, -INF , !P1 ;  /* 0xff8000008f8f7808 */ /* 0x000fe40004800000 */
[----:B------:R-:W-:Y:S02]  /*163e0*/  ISETP.GT.AND P1, PT, R20, 0x31, P5 ;  /* 0x000000311400780c */ /* 0x000fe40002f24270 */
[----:B------:R-:W-:Y:S02]  /*163f0*/  ISETP.LT.OR P2, PT, R15, 0x31, P2 ;  /* 0x000000310f00780c */ /* 0x000fe40001741670 */
[----:B------:R-:W-:Y:S02]  /*16400*/  FMNMX.FTZ R10, R139, R10, !PT ;  /* 0x0000000a8b0a7209 */ /* 0x000fe40007810000 */
[----:B------:R-:W-:-:S02]  /*16410*/  ISETP.LT.OR P1, PT, R15, 0x32, P1 ;  /* 0x000000320f00780c */ /* 0x000fc40000f21670 */
[----:B------:R-:W-:Y:S02]  /*16420*/  FSEL R146, R146, -INF , !P2 ;  /* 0xff80000092927808 */ /* 0x000fe40005000000 */
[----:B------:R-:W-:Y:S02]  /*16430*/  ISETP.GT.AND P2, PT, R20, 0x38, P5 ;  /* 0x000000381400780c */ /* 0x000fe40002f44270 */
[----:B------:R-:W-:Y:S02]  /*16440*/  FMNMX.FTZ R10, R142, R10, !PT ;  /* 0x0000000a8e0a7209 */ /* 0x000fe40007810000 */
[----:B------:R-:W-:Y:S02]  /*16450*/  FSEL R147, R147, -INF , !P1 ;  /* 0xff80000093937808 */ /* 0x000fe40004800000 */
[----:B------:R-:W-:Y:S02]  /*16460*/  ISETP.GT.AND P1, PT, R20, 0x39, P5 ;  /* 0x000000391400780c */ /* 0x000fe40002f24270 */
[----:B------:R-:W-:-:S02]  /*16470*/  ISETP.LT.OR P2, PT, R15, 0x39, P2 ;  /* 0x000000390f00780c */ /* 0x000fc40001741670 */
[----:B------:R-:W-:Y:S02]  /*16480*/  FMNMX.FTZ R10, R143, R10, !PT ;  /* 0x0000000a8f0a7209 */ /* 0x000fe40007810000 */
[----:B------:R-:W-:Y:S02]  /*16490*/  ISETP.LT.OR P1, PT, R15, 0x3a, P1 ;  /* 0x0000003a0f00780c */ /* 0x000fe40000f21670 */
[----:B------:R-:W-:Y:S02]  /*164a0*/  FSEL R150, R150, -INF , !P2 ;  /* 0xff80000096967808 */ /* 0x000fe40005000000 */
[----:B0-----:R-:W-:Y:S02]  /*164b0*/  FMNMX.FTZ R8, R8, R9, !PT ;  /* 0x0000000908087209 */ /* 0x001fe40007810000 */
[----:B------:R-:W-:Y:S02]  /*164c0*/  ISETP.GT.AND P2, PT, R20, 0x40, P5 ;  /* 0x000000401400780c */ /* 0x000fe40002f44270 */
[----:B------:R-:W-:Y:S01]  /*164d0*/  FMNMX.FTZ R10, R146, R10, !PT ;  /* 0x0000000a920a7209 */ /* 0x000fe20007810000 */
[----:B------:R-:W0:Y:S01]  /*164e0*/  SHFL.BFLY PT, R9, R8, 0x1, 0x1f ;  /* 0x0c201f0008097f89 */ /* 0x000e2200000e0000 */
[----:B------:R-:W-:-:S02]  /*164f0*/  FSEL R151, R151, -INF , !P1 ;  /* 0xff80000097977808 */ /* 0x000fc40004800000 */
[----:B------:R-:W-:Y:S02]  /*16500*/  ISETP.GT.AND P1, PT, R20, 0x41, P5 ;  /* 0x000000411400780c */ /* 0x000fe40002f24270 */
[----:B------:R-:W-:Y:S02]  /*16510*/  ISETP.LT.OR P2, PT, R15, 0x41, P2 ;  /* 0x000000410f00780c */ /* 0x000fe40001741670 */
[----:B------:R-:W-:Y:S02]  /*16520*/  FMNMX.FTZ R10, R147, R10, !PT ;  /* 0x0000000a930a7209 */ /* 0x000fe40007810000 */
[----:B------:R-:W-:Y:S02]  /*16530*/  ISETP.LT.OR P1, PT, R15, 0x42, P1 ;  /* 0x000000420f00780c */ /* 0x000fe40000f21670 */
[----:B------:R-:W-:Y:S02]  /*16540*/  FSEL R154, R154, -INF , !P2 ;  /* 0xff8000009a9a7808 */ /* 0x000fe40005000000 */
[----:B------:R-:W-:-:S02]  /*16550*/  FMNMX.FTZ R10, R150, R10, !PT ;  /* 0x0000000a960a7209 */ /* 0x000fc40007810000 */
[C---:B------:R-:W-:Y:S02]  /*16560*/  ISETP.GT.AND P2, PT, R20.reuse, 0x48, P5 ;  /* 0x000000481400780c */ /* 0x040fe40002f44270 */
[----:B------:R-:W-:Y:S02]  /*16570*/  FSEL R155, R155, -INF , !P1 ;  /* 0xff8000009b9b7808 */ /* 0x000fe40004800000 */
[----:B------:R-:W-:Y:S02]  /*16580*/  FMNMX.FTZ R10, R151, R10, !PT ;  /* 0x0000000a970a7209 */ /* 0x000fe40007810000 */
[C---:B------:R-:W-:Y:S02]  /*16590*/  ISETP.GT.AND P1, PT, R20.reuse, 0x49, P5 ;  /* 0x000000491400780c */ /* 0x040fe40002f24270 */
[----:B------:R-:W-:Y:S02]  /*165a0*/  ISETP.LT.OR P2, PT, R15, 0x49, P2 ;  /* 0x000000490f00780c */ /* 0x000fe40001741670 */
[----:B------:R-:W-:-:S02]  /*165b0*/  ISETP.GT.AND P4, PT, R20, 0x68, P5 ;  /* 0x000000681400780c */ /* 0x000fc40002f84270 */
[----:B------:R-:W-:Y:S02]  /*165c0*/  FMNMX.FTZ R10, R154, R10, !PT ;  /* 0x0000000a9a0a7209 */ /* 0x000fe40007810000 */
[C---:B------:R-:W-:Y:S02]  /*165d0*/  ISETP.LT.OR P1, PT, R15.reuse, 0x4a, P1 ;  /* 0x0000004a0f00780c */ /* 0x040fe40000f21670 */
[----:B------:R-:W-:Y:S02]  /*165e0*/  FSEL R158, R158, -INF , !P2 ;  /* 0xff8000009e9e7808 */ /* 0x000fe40005000000 */
[----:B------:R-:W-:Y:S02]  /*165f0*/  ISETP.LT.OR P4, PT, R15, 0x69, P4 ;  /* 0x000000690f00780c */ /* 0x000fe40002781670 */
[----:B------:R-:W-:Y:S02]  /*16600*/  ISETP.GT.AND P2, PT, R20, 0x50, P5 ;  /* 0x000000501400780c */ /* 0x000fe40002f44270 */
[----:B------:R-:W-:-:S02]  /*16610*/  FMNMX.FTZ R10, R155, R10, !PT ;  /* 0x0000000a9b0a7209 */ /* 0x000fc40007810000 */
[----:B------:R-:W-:Y:S02]  /*16620*/  FSEL R159, R159, -INF , !P1 ;  /* 0xff8000009f9f7808 */ /* 0x000fe40004800000 */
[----:B------:R-:W-:Y:S02]  /*16630*/  ISETP.GT.AND P1, PT, R20, 0x51, P5 ;  /* 0x000000511400780c */ /* 0x000fe40002f24270 */
[C---:B------:R-:W-:Y:S02]  /*16640*/  ISETP.LT.OR P2, PT, R15.reuse, 0x51, P2 ;  /* 0x000000510f00780c */ /* 0x040fe40001741670 */
[----:B------:R-:W-:Y:S02]  /*16650*/  FMNMX.FTZ R10, R158, R10, !PT ;  /* 0x0000000a9e0a7209 */ /* 0x000fe40007810000 */
[----:B------:R-:W-:Y:S02]  /*16660*/  ISETP.LT.OR P1, PT, R15, 0x52, P1 ;  /* 0x000000520f00780c */ /* 0x000fe40000f21670 */
[----:B------:R-:W-:-:S02]  /*16670*/  FSEL R162, R162, -INF , !P2 ;  /* 0xff800000a2a27808 */ /* 0x000fc40005000000 */
[----:B------:R-:W-:Y:S02]  /*16680*/  LOP3.LUT R187, R187, 0xfffffffd, RZ, 0xc0, !PT ;  /* 0xfffffffdbbbb7812 */ /* 0x000fe400078ec0ff */
[C---:B------:R-:W-:Y:S02]  /*16690*/  ISETP.GT.AND P2, PT, R20.reuse, 0x58, P5 ;  /* 0x000000581400780c */ /* 0x040fe40002f44270 */
[----:B------:R-:W-:Y:S02]  /*166a0*/  ISETP.GT.AND P6, PT, R20, 0x69, P5 ;  /* 0x000000691400780c */ /* 0x000fe40002fc4270 */
[----:B0-----:R-:W-:Y:S02]  /*166b0*/  FMNMX.FTZ R8, R8, R9, !PT ;  /* 0x0000000908087209 */ /* 0x001fe40007810000 */
[----:B------:R-:W-:Y:S02]  /*166c0*/  FMNMX.FTZ R10, R159, R10, !PT ;  /* 0x0000000a9f0a7209 */ /* 0x000fe40007810000 */
[----:B------:R-:W-:-:S02]  /*166d0*/  FSEL R163, R163, -INF , !P1 ;  /* 0xff800000a3a37808 */ /* 0x000fc40004800000 */
[----:B------:R-:W-:Y:S02]  /*166e0*/  @P4 LOP3.LUT R187, R187, 0x2, RZ, 0xfc, !PT ;  /* 0x00000002bbbb4812 */ /* 0x000fe400078efcff */
[----:B------:R-:W-:Y:S02]  /*166f0*/  ISETP.GT.AND P1, PT, R20, 0x59, P5 ;  /* 0x000000591400780c */ /* 0x000fe40002f24270 */
[C---:B------:R-:W-:Y:S01]  /*16700*/  ISETP.LT.OR P2, PT, R15.reuse, 0x59, P2 ;  /* 0x000000590f00780c */ /* 0x040fe20001741670 */
[----:B------:R-:W-:Y:S01]  /*16710*/  STL [R1], R187 ;  /* 0x000000bb01007387 */ /* 0x000fe20000100800 */
[----:B------:R-:W-:Y:S02]  /*16720*/  ISETP.LT.OR P4, PT, R15, 0x6a, P6 ;  /* 0x0000006a0f00780c */ /* 0x000fe40003781670 */
[----:B------:R-:W-:Y:S02]  /*16730*/  FSETP.NEU.FTZ.AND P6, PT, R8, -INF , PT ;  /* 0xff8000000800780b */ /* 0x000fe40003fdd000 */
[----:B------:R-:W-:-:S02]  /*16740*/  FMNMX.FTZ R10, R162, R10, !PT ;  /* 0x0000000aa20a7209 */ /* 0x000fc40007810000 */
[----:B------:R-:W-:Y:S02]  /*16750*/  ISETP.LT.OR P1, PT, R15, 0x5a, P1 ;  /* 0x0000005a0f00780c */ /* 0x000fe40000f21670 */
[----:B------:R-:W-:Y:S02]  /*16760*/  FSEL R166, R166, -INF , !P2 ;  /* 0xff800000a6a67808 */ /* 0x000fe40005000000 */
[----:B------:R-:W-:Y:S02]  /*16770*/  ISETP.GT.AND P2, PT, R20, 0x60, P5 ;  /* 0x000000601400780c */ /* 0x000fe40002f44270 */
[----:B------:R-:W-:Y:S02]  /*16780*/  FSEL R9, R8, RZ, P6 ;  /* 0x000000ff08097208 */ /* 0x000fe40003000000 */
[----:B------:R-:W-:Y:S02]  /*16790*/  FMNMX.FTZ R10, R163, R10, !PT ;  /* 0x0000000aa30a7209 */ /* 0x000fe40007810000 */
[----:B------:R-:W-:Y:S01]  /*167a0*/  FSEL R167, R167, -INF , !P1 ;  /* 0xff800000a7a77808 */ /* 0x000fe20004800000 */
[----:B------:R-:W-:-:S01]  /*167b0*/  FADD.FTZ R3, -R9, R3 ;  /* 0x0000000309037221 */ /* 0x000fc20000010100 */
[----:B------:R-:W-:Y:S01]  /*167c0*/  ISETP.GT.AND P1, PT, R20, 0x61, P5 ;  /* 0x000000611400780c */ /* 0x000fe20002f24270 */
[----:B------:R-:W-:-:S01]  /*167d0*/  FFMA.FTZ R9, R2, R8, -8 ;  /* 0xc100000002097423 */ /* 0x000fc20000010008 */
[----:B------:R-:W-:Y:S01]  /*167e0*/  ISETP.LT.OR P2, PT, R15, 0x61, P2 ;  /* 0x000000610f00780c */ /* 0x000fe20001741670 */
[----:B------:R-:W-:Y:S01]  /*167f0*/  FMUL.FTZ R3, R2, R3 ;  /* 0x0000000302037220 */ /* 0x000fe20000410000 */
[----:B------:R-:W-:-:S02]  /*16800*/  FMNMX.FTZ R10, R166, R10, !PT ;  /* 0x0000000aa60a7209 */ /* 0x000fc40007810000 */
[----:B------:R-:W-:Y:S02]  /*16810*/  ISETP.LT.OR P1, PT, R15, 0x62, P1 ;  /* 0x000000620f00780c */ /* 0x000fe40000f21670 */
[----:B------:R-:W-:Y:S01]  /*16820*/  FSEL R170, R170, -INF , !P2 ;  /* 0xff800000aaaa7808 */ /* 0x000fe20005000000 */
[----:B------:R-:W-:Y:S01]  /*16830*/  MUFU.EX2 R3, R3 ;  /* 0x0000000300037308 */ /* 0x000fe20000000800 */
[----:B------:R-:W-:Y:S02]  /*16840*/  FMNMX.FTZ R10, R167, R10, !PT ;  /* 0x0000000aa70a7209 */ /* 0x000fe40007810000 */
[----:B------:R-:W-:Y:S02]  /*16850*/  FSEL R9, R9, RZ, P6 ;  /* 0x000000ff09097208 */ /* 0x000fe40003000000 */
[----:B------:R-:W-:Y:S02]  /*16860*/  FSEL R171, R171, -INF , !P1 ;  /* 0xff800000abab7808 */ /* 0x000fe40004800000 */
[----:B------:R-:W-:Y:S01]  /*16870*/  LOP3.LUT P6, RZ, R187, 0x2, RZ, 0xc0, !PT ;  /* 0x00000002bbff7812 */ /* 0x000fe200078cc0ff */
[----:B------:R-:W-:-:S01]  /*16880*/  FFMA.FTZ R120, R2, R120, -R9 ;  /* 0x0000007802787223 */ /* 0x000fc20000010809 */
[----:B------:R-:W-:Y:S01]  /*16890*/  FMNMX.FTZ R10, R170, R10, !PT ;  /* 0x0000000aaa0a7209 */ /* 0x000fe20007810000 */
[----:B------:R-:W-:-:S01]  /*168a0*/  FFMA.FTZ R121, R2, R121, -R9 ;  /* 0x0000007902797223 */ /* 0x000fc20000010809 */
[----:B------:R-:W-:Y:S01]  /*168b0*/  ISETP.GT.AND P3, PT, R20, 0x70, P5 ;  /* 0x000000701400780c */ /* 0x000fe20002f64270 */
[----:B------:R-:W-:-:S01]  /*168c0*/  FFMA.FTZ R124, R2, R124, -R9 ;  /* 0x0000007c027c7223 */ /* 0x000fc20000010809 */
[----:B------:R-:W-:Y:S01]  /*168d0*/  FSEL R174, R174, -INF , !P6 ;  /* 0xff800000aeae7808 */ /* 0x000fe20007000000 */
[----:B------:R-:W0:Y:S01]  /*168e0*/  MUFU.EX2 R120, R120 ;  /* 0x0000007800787308 */ /* 0x000e220000000800 */
[----:B------:R-:W-:Y:S01]  /*168f0*/  FMNMX.FTZ R10, R171, R10, !PT ;  /* 0x0000000aab0a7209 */ /* 0x000fe20007810000 */
[--C-:B------:R-:W-:Y:S01]  /*16900*/  FFMA.FTZ R125, R2, R125, -R9.reuse ;  /* 0x0000007d027d7223 */ /* 0x100fe20000010809 */
[----:B------:R-:W-:Y:S01]  /*16910*/  ISETP.GT.AND P2, PT, R20, 0x71, P5 ;  /* 0x000000711400780c */ /* 0x000fe20002f44270 */
[C-C-:B------:R-:W-:Y:S01]  /*16920*/  FFMA.FTZ R128, R2.reuse, R128, -R9.reuse ;  /* 0x0000008002807223 */ /* 0x140fe20000010809 */
[----:B------:R-:W-:Y:S01]  /*16930*/  ISETP.LT.OR P3, PT, R15, 0x71, P3 ;  /* 0x000000710f00780c */ /* 0x000fe20001f61670 */
[--C-:B------:R-:W-:Y:S01]  /*16940*/  FFMA.FTZ R129, R2, R129, -R9.reuse ;  /* 0x0000008102817223 */ /* 0x100fe20000010809 */
[----:B------:R-:W-:Y:S01]  /*16950*/  FSEL R175, R175, -INF , !P4 ;  /* 0xff800000afaf7808 */ /* 0x000fe20006000000 */
[----:B------:R-:W1:Y:S01]  /*16960*/  MUFU.EX2 R121, R121 ;  /* 0x0000007900797308 */ /* 0x000e620000000800 */
[----:B------:R-:W-:Y:S01]  /*16970*/  FMNMX.FTZ R10, R174, R10, !PT ;  /* 0x0000000aae0a7209 */ /* 0x000fe20007810000 */
[--C-:B------:R-:W-:Y:S01]  /*16980*/  FFMA.FTZ R132, R2, R132, -R9.reuse ;  /* 0x0000008402847223 */ /* 0x100fe20000010809 */
[----:B------:R-:W-:Y:S01]  /*16990*/  ISETP.GT.AND P1, PT, R20, 0x78, P5 ;  /* 0x000000781400780c */ /* 0x000fe20002f24270 */
[C-C-:B------:R-:W-:Y:S01]  /*169a0*/  FFMA.FTZ R133, R2.reuse, R133, -R9.reuse ;  /* 0x0000008502857223 */ /* 0x140fe20000010809 */
[----:B------:R-:W-:Y:S01]  /*169b0*/  ISETP.LT.OR P2, PT, R15, 0x72, P2 ;  /* 0x000000720f00780c */ /* 0x000fe20001741670 */
[--C-:B------:R-:W-:Y:S01]  /*169c0*/  FFMA.FTZ R136, R2, R136, -R9.reuse ;  /* 0x0000008802887223 */ /* 0x100fe20000010809 */
[----:B------:R-:W-:Y:S01]  /*169d0*/  FSEL R178, R178, -INF , !P3 ;  /* 0xff800000b2b27808 */ /* 0x000fe20005800000 */
[----:B------:R-:W-:Y:S01]  /*169e0*/  MUFU.EX2 R124, R124 ;  /* 0x0000007c007c7308 */ /* 0x000fe20000000800 */
[----:B------:R-:W-:Y:S01]  /*169f0*/  FMNMX.FTZ R10, R175, R10, !PT ;  /* 0x0000000aaf0a7209 */ /* 0x000fe20007810000 */
[----:B0-----:R-:W-:Y:S01]  /*16a00*/  FFMA.FTZ R6, R3, R6, R120 ;  /* 0x0000000603067223 */ /* 0x001fe20000010078 */
[----:B------:R-:W-:Y:S01]  /*16a10*/  ISETP.GT.AND P5, PT, R20, 0x79, P5 ;  /* 0x000000791400780c */ /* 0x000fe20002fa4270 */
[C-C-:B------:R-:W-:Y:S01]  /*16a20*/  FFMA.FTZ R137, R2.reuse, R137, -R9.reuse ;  /* 0x0000008902897223 */ /* 0x140fe20000010809 */
[----:B------:R-:W-:Y:S01]  /*16a30*/  ISETP.LT.OR P1, PT, R15, 0x79, P1 ;  /* 0x000000790f00780c */ /* 0x000fe20000f21670 */
[--C-:B------:R-:W-:Y:S01]  /*16a40*/  FFMA.FTZ R140, R2, R140, -R9.reuse ;  /* 0x0000008c028c7223 */ /* 0x100fe20000010809 */
[----:B------:R-:W-:Y:S01]  /*16a50*/  FSEL R179, R179, -INF , !P2 ;  /* 0xff800000b3b37808 */ /* 0x000fe20005000000 */
[----:B------:R-:W-:Y:S01]  /*16a60*/  MUFU.EX2 R125, R125 ;  /* 0x0000007d007d7308 */ /* 0x000fe20000000800 */
[----:B------:R-:W-:Y:S01]  /*16a70*/  FMNMX.FTZ R10, R178, R10, !PT ;  /* 0x0000000ab20a7209 */ /* 0x000fe20007810000 */
[----:B-1----:R-:W-:Y:S01]  /*16a80*/  FADD.FTZ R6, R121, R6 ;  /* 0x0000000679067221 */ /* 0x002fe20000010000 */
[----:B------:R-:W-:Y:S01]  /*16a90*/  ISETP.LT.OR P5, PT, R15, 0x7a, P5 ;  /* 0x0000007a0f00780c */ /* 0x000fe20002fa1670 */
[--C-:B------:R-:W-:Y:S01]  /*16aa0*/  FFMA.FTZ R141, R2, R141, -R9.reuse ;  /* 0x0000008d028d7223 */ /* 0x100fe20000010809 */
[----:B------:R-:W-:Y:S01]  /*16ab0*/  FSEL R182, R182, -INF , !P1 ;  /* 0xff800000b6b67808 */ /* 0x000fe20004800000 */
[C-C-:B------:R-:W-:Y:S01]  /*16ac0*/  FFMA.FTZ R144, R2.reuse, R144, -R9.reuse ;  /* 0x0000009002907223 */ /* 0x140fe20000010809 */
[----:B------:R-:W-:Y:S01]  /*16ad0*/  FMNMX.FTZ R10, R179, R10, !PT ;  /* 0x0000000ab30a7209 */ /* 0x000fe20007810000 */
[----:B------:R-:W-:Y:S01]  /*16ae0*/  MUFU.EX2 R128, R128 ;  /* 0x0000008000807308 */ /* 0x000fe20000000800 */
[----:B------:R-:W-:Y:S01]  /*16af0*/  FSEL R183, R183, -INF , !P5 ;  /* 0xff800000b7b77808 */ /* 0x000fe20006800000 */
[--C-:B------:R-:W-:Y:S01]  /*16b00*/  FFMA.FTZ R145, R2, R145, -R9.reuse ;  /* 0x0000009102917223 */ /* 0x100fe20000010809 */
        /* <DEDUP_REMOVED lines=8> */
[----:B------:R-:W-:-:S01]  /*16b90*/  FFMA.FTZ R157, R2, R157, -R9 ;  /* 0x0000009d029d7223 */ /* 0x000fc20000010809 */
[----:B------:R-:W0:Y:S01]  /*16ba0*/  SHFL.BFLY PT, R11, R10, 0x2, 0x1f ;  /* 0x0c401f000a0b7f89 */ /* 0x000e2200000e0000 */
        /* <DEDUP_REMOVED lines=14> */
[----:B------:R-:W-:-:S05]  /*16c90*/  LOP3.LUT P0, RZ, R187, 0x40000000, RZ, 0xc0, !PT ;  /* 0x40000000bbff7812 */ /* 0x000fca000780c0ff */
[----:B------:R-:W-:Y:S01]  /*16ca0*/  MUFU.EX2 R136, R136 ;  /* 0x0000008800887308 */ /* 0x000fe20000000800 */
[----:B0-----:R-:W-:-:S07]  /*16cb0*/  FMNMX.FTZ R10, R10, R11, !PT ;  /* 0x0000000b0a0a7209 */ /* 0x001fce0007810000 */
[----:B------:R-:W-:Y:S01]  /*16cc0*/  MUFU.EX2 R137, R137 ;  /* 0x0000008900897308 */ /* 0x000fe20000000800 */
[----:B------:R-:W0:Y:S07]  /*16cd0*/  SHFL.BFLY PT, R11, R10, 0x1, 0x1f ;  /* 0x0c201f000a0b7f89 */ /* 0x000e2e00000e0000 */
[----:B------:R-:W-:Y:S08]  /*16ce0*/  MUFU.EX2 R140, R140 ;  /* 0x0000008c008c7308 */ /* 0x000ff00000000800 */
[----:B------:R-:W-:Y:S08]  /*16cf0*/  MUFU.EX2 R141, R141 ;  /* 0x0000008d008d7308 */ /* 0x000ff00000000800 */
[----:B------:R-:W-:Y:S01]  /*16d00*/  MUFU.EX2 R144, R144 ;  /* 0x0000009000907308 */ /* 0x000fe20000000800 */
[----:B0-----:R-:W-:-:S04]  /*16d10*/  FMNMX.FTZ R10, R10, R11, !PT ;  /* 0x0000000b0a0a7209 */ /* 0x001fc80007810000 */
[----:B------:R-:W-:-:S03]  /*16d20*/  FSETP.NEU.FTZ.AND P1, PT, R10, -INF , PT ;  /* 0xff8000000a00780b */ /* 0x000fc60003f3d000 */
[----:B------:R-:W-:Y:S01]  /*16d30*/  MUFU.EX2 R145, R145 ;  /* 0x0000009100917308 */ /* 0x000fe20000000800 */
[----:B------:R-:W-:-:S05]  /*16d40*/  FSEL R11, R10, RZ, P1 ;  /* 0x000000ff0a0b7208 */ /* 0x000fca0000800000 */
[----:B------:R-:W-:Y:S01]  /*16d50*/  FADD.FTZ R0, -R11, R0 ;  /* 0x000000000b007221 */ /* 0x000fe20000010100 */
[----:B------:R-:W-:-:S01]  /*16d60*/  FFMA.FTZ R11, R2, R10, -8 ;  /* 0xc1000000020b7423 */ /* 0x000fc2000001000a */
[----:B------:R-:W-:Y:S02]  /*16d70*/  MUFU.EX2 R148, R148 ;  /* 0x0000009400947308 */ /* 0x000fe40000000800 */
[----:B------:R-:W-:Y:S02]  /*16d80*/  FMUL.FTZ R0, R2, R0 ;  /* 0x0000000002007220 */ /* 0x000fe40000410000 */
        /* <DEDUP_REMOVED lines=37> */
[C-C-:B------:R-:W-:Y:S01]  /*16fe0*/  FFMA.FTZ R178, R2.reuse, R178, -R11.reuse ;  /* 0x000000b202b27223 */ /* 0x140fe2000001080b */
[----:B------:R-:W-:-:S01]  /*16ff0*/  FFMA.FTZ R179, R2, R179, -R11 ;  /* 0x000000b302b37223 */ /* 0x000fc2000001080b */
[----:B------:R-:W-:Y:S01]  /*17000*/  FADD.FTZ R5, R125, R5 ;  /* 0x000000057d057221 */ /* 0x000fe20000010000 */
[----:B------:R-:W-:-:S01]  /*17010*/  FFMA.FTZ R182, R2, R182, -R11 ;  /* 0x000000b602b67223 */ /* 0x000fc2000001080b */
[----:B------:R-:W1:Y:S01]  /*17020*/  MUFU.EX2 R130, R130 ;  /* 0x0000008200827308 */ /* 0x000e620000000800 */
[----:B--2---:R-:W-:-:S01]  /*17030*/  FADD.FTZ R6, R126, R15 ;  /* 0x0000000f7e067221 */ /* 0x004fc20000010000 */
[----:B------:R-:W-:Y:S01]  /*17040*/  FADD.FTZ R5, R128, R5 ;  /* 0x0000000580057221 */ /* 0x000fe20000010000 */
[----:B------:R-:W-:-:S03]  /*17050*/  FFMA.FTZ R11, R2, R183, -R11 ;  /* 0x000000b7020b7223 */ /* 0x000fc6000001080b */
[----:B------:R-:W-:Y:S02]  /*17060*/  FADD.FTZ R5, R129, R5 ;  /* 0x0000000581057221 */ /* 0x000fe40000010000 */
[----:B------:R-:W2:Y:S01]  /*17070*/  MUFU.EX2 R131, R131 ;  /* 0x0000008300837308 */ /* 0x000ea20000000800 */
[----:B0-----:R-:W-:-:S01]  /*17080*/  FADD.FTZ R6, R127, R6 ;  /* 0x000000067f067221 */ /* 0x001fc20000010000 */
[----:B------:R-:W-:-:S04]  /*17090*/  FADD.FTZ R5, R132, R5 ;  /* 0x0000000584057221 */ /* 0x000fc80000010000 */
[----:B------:R-:W-:Y:S02]  /*170a0*/  FADD.FTZ R5, R133, R5 ;  /* 0x0000000585057221 */ /* 0x000fe40000010000 */
[----:B------:R-:W0:Y:S01]  /*170b0*/  MUFU.EX2 R134, R134 ;  /* 0x0000008600867308 */ /* 0x000e220000000800 */
[----:B-1----:R-:W-:-:S01]  /*170c0*/  FADD.FTZ R6, R130, R6 ;  /* 0x0000000682067221 */ /* 0x002fc20000010000 */
[----:B------:R-:W-:-:S04]  /*170d0*/  FADD.FTZ R5, R136, R5 ;  /* 0x0000000588057221 */ /* 0x000fc80000010000 */
[----:B------:R-:W-:Y:S02]  /*170e0*/  FADD.FTZ R5, R137, R5 ;  /* 0x0000000589057221 */ /* 0x000fe40000010000 */
[----:B------:R-:W1:Y:S01]  /*170f0*/  MUFU.EX2 R135, R135 ;  /* 0x0000008700877308 */ /* 0x000e620000000800 */
[----:B--2---:R-:W-:-:S01]  /*17100*/  FADD.FTZ R6, R131, R6 ;  /* 0x0000000683067221 */ /* 0x004fc20000010000 */
[----:B------:R-:W-:-:S04]  /*17110*/  FADD.FTZ R5, R140, R5 ;  /* 0x000000058c057221 */ /* 0x000fc80000010000 */
[----:B------:R-:W-:Y:S02]  /*17120*/  FADD.FTZ R5, R141, R5 ;  /* 0x000000058d057221 */ /* 0x000fe40000010000 */
[----:B------:R-:W2:Y:S01]  /*17130*/  MUFU.EX2 R138, R138 ;  /* 0x0000008a008a7308 */ /* 0x000ea20000000800 */
[----:B0-----:R-:W-:-:S01]  /*17140*/  FADD.FTZ R6, R134, R6 ;  /* 0x0000000686067221 */ /* 0x001fc20000010000 */
[----:B------:R-:W-:-:S04]  /*17150*/  FADD.FTZ R5, R144, R5 ;  /* 0x0000000590057221 */ /* 0x000fc80000010000 */
[----:B------:R-:W-:Y:S02]  /*17160*/  FADD.FTZ R5, R145, R5 ;  /* 0x0000000591057221 */ /* 0x000fe40000010000 */
[----:B------:R-:W0:Y:S01]  /*17170*/  MUFU.EX2 R139, R139 ;  /* 0x0000008b008b7308 */ /* 0x000e220000000800 */
[----:B-1----:R-:W-:-:S01]  /*17180*/  FADD.FTZ R6, R135, R6 ;  /* 0x0000000687067221 */ /* 0x002fc20000010000 */
[----:B------:R-:W-:-:S06]  /*17190*/  FADD.FTZ R5, R148, R5 ;  /* 0x0000000594057221 */ /* 0x000fcc0000010000 */
        /* <DEDUP_REMOVED lines=78> */
[----:B--2---:R-:W-:-:S03]  /*17680*/  FADD.FTZ R6, R9, R5 ;  /* 0x0000000509067221 */ /* 0x004fc60000010000 */
[----:B0-----:R-:W-:Y:S01]  /*17690*/  FADD.FTZ R5, R11, R15 ;  /* 0x0000000f0b057221 */ /* 0x001fe20000010000 */
[----:B------:R-:W-:Y:S06]  /*176a0*/  @!P0 BRA `(.L_x_5368) ;  /* 0x0000000000048947 */ /* 0x000fec0003800000 */
[----:B------:R-:W-:Y:S01]  /*176b0*/  BPT.TRAP 0x1 ;  /* 0x000000040000795c */ /* 0x000fe20000300000 */
.L_x_5368:
[----:B------:R-:W-:Y:S01]  /*176c0*/  IMAD R15, R17, 0x8, R16 ;  /* 0x00000008110f7824 */ /* 0x000fe200078e0210 */
[----:B------:R-:W-:Y:S01]  /*176d0*/  ISETP.GT.AND P1, PT, R4, R14, PT ;  /* 0x0000000e0400720c */ /* 0x000fe20003f24270 */
[----:B------:R-:W-:Y:S01]  /*176e0*/  IMAD.U32 R17, RZ, RZ, UR38 ;  /* 0x00000026ff117e24 */ /* 0x000fe2000f8e00ff */
[----:B------:R-:W-:Y:S01]  /*176f0*/  F2FP.SATFINITE.E4M3.F32.PACK_AB_MERGE_C R124, R125, R124, RZ ;  /* 0x0000007c7d7c723e */ /* 0x000fe200048070ff */
[----:B------:R-:W-:Y:S01]  /*17700*/  VIADD R15, R15, 0x2a860 ;  /* 0x0002a8600f0f7836 */ /* 0x000fe20000000000 */
[----:B------:R-:W-:Y:S01]  /*17710*/  F2FP.SATFINITE.E4M3.F32.PACK_AB_MERGE_C R126, R127, R126, RZ ;  /* 0x0000007e7f7e723e */ /* 0x000fe200048070ff */
[-C--:B------:R-:W-:Y:S01]  /*17720*/  FMUL.FTZ R24, R24, R3.reuse ;  /* 0x0000000318187220 */ /* 0x080fe20000410000 */
[----:B------:R-:W-:Y:S01]  /*17730*/  F2FP.SATFINITE.E4M3.F32.PACK_AB_MERGE_C R132, R133, R132, RZ ;  /* 0x000000848584723e */ /* 0x000fe200048070ff */
[-C--:B------:R-:W-:Y:S01]  /*17740*/  FMUL.FTZ R25, R25, R3.reuse ;  /* 0x0000000319197220 */ /* 0x080fe20000410000 */
[----:B------:R-:W-:Y:S01]  /*17750*/  PRMT R15, R17, 0x654, R15 ;  /* 0x00000654110f7816 */ /* 0x000fe2000000000f */
[-C--:B------:R-:W-:Y:S01]  /*17760*/  FMUL.FTZ R28, R28, R3.reuse ;  /* 0x000000031c1c7220 */ /* 0x080fe20000410000 */
[----:B------:R-:W-:Y:S01]  /*17770*/  F2FP.SATFINITE.E4M3.F32.PACK_AB_MERGE_C R134, R135, R134, RZ ;  /* 0x000000868786723e */ /* 0x000fe200048070ff */
[-C--:B------:R-:W-:Y:S01]  /*17780*/  FMUL.FTZ R29, R29, R3.reuse ;  /* 0x000000031d1d7220 */ /* 0x080fe20000410000 */
[----:B------:R-:W-:Y:S01]  /*17790*/  F2FP.SATFINITE.E4M3.F32.PACK_AB_MERGE_C R140, R141, R140, RZ ;  /* 0x0000008c8d8c723e */ /* 0x000fe200048070ff */
[----:B------:R0:W-:Y:S01]  /*177a0*/  SYNCS.ARRIVE.TRANS64.RED.A1T0 RZ, [R15+URZ], RZ ;  /* 0x000000ff0fff79a7 */ /* 0x0001e2000810043f */
        /* <DEDUP_REMOVED lines=123> */
[----:B------:R-:W-:Y:S01]  /*17f60*/  F2FP.SATFINITE.E4M3.F32.PACK_AB_MERGE_C R187, R179, R178, R11 ;  /* 0x000000b2b3bb723e */ /* 0x000fe2000480700b */
[----:B0-----:R-:W-:Y:S06]  /*17f70*/  @P1 BRA `(.L_x_5369) ;  /* 0xffffffcc005c1947 */ /* 0x001fec000383ffff */
[----:B------:R-:W-:Y:S02]  /*17f80*/  IMAD.MOV.U32 R0, RZ, RZ, R10 ;  /* 0x000000ffff007224 */ /* 0x000fe400078e000a */
[----:B------:R-:W-:Y:S02]  /*17f90*/  IMAD.MOV.U32 R3, RZ, RZ, R8 ;  /* 0x000000ffff037224 */ /* 0x000fe400078e0008 */
[----:B------:R-:W-:Y:S02]  /*17fa0*/  IMAD.MOV.U32 R17, RZ, RZ, R12 ;  /* 0x000000ffff117224 */ /* 0x000fe400078e000c */
[----:B------:R-:W-:-:S07]  /*17fb0*/  IMAD.MOV.U32 R201, RZ, RZ, R13 ;  /* 0x000000ffffc97224 */ /* 0x000fce00078e000d */
.L_x_5349:
[----:B------:R-:W2:Y:S01]  /*17fc0*/  LDL.LU R13, [R1] ;  /* 0x00000000010d7983 */ /* 0x000ea20000300800 */
[----:B------:R-:W0:Y:S01]  /*17fd0*/  LDC R8, c[0x0][0x448] ;  /* 0x00011200ff087b82 */ /* 0x000e220000000800 */
[----:B------:R-:W-:-:S07]  /*17fe0*/  IADD3 R11, R203, 0x1, -R202 ;  /* 0x00000001cb0b7810 */ /* 0x000fce0007ffe8ca */
[----:B------:R-:W1:Y:S01]  /*17ff0*/  LDC R12, c[0x0][0x9e4] ;  /* 0x00027900ff0c7b82 */ /* 0x000e620000000800 */
[----:B0-----:R-:W-:Y:S01]  /*18000*/  ISETP.NE.AND P1, PT, R8, 0x1, PT ;  /* 0x000000010800780c */ /* 0x001fe20003f25270 */
[----:B------:R-:W-:-:S12]  /*18010*/  VIADD R8, R212, 0x7f ;  /* 0x0000007fd4087836 */ /* 0x000fd80000000000 */
[----:B------:R-:W0:Y:S08]  /*18020*/  @P1 LDC R9, c[0x0][0x44c] ;  /* 0x00011300ff091b82 */ /* 0x000e300000000800 */
[----:B------:R-:W3:Y:S01]  /*18030*/  @P1 LDC R10, c[0x0][0x450] ;  /* 0x00011400ff0a1b82 */ /* 0x000ee20000000800 */
[----:B0-----:R-:W-:-:S05]  /*18040*/  @P1 IMAD.HI.U32 R9, R8, R9, RZ ;  /* 0x0000000908091227 */ /* 0x001fca00078e00ff */
[----:B---3--:R-:W-:-:S05]  /*18050*/  @P1 SHF.R.U32.HI R8, RZ, R10, R9 ;  /* 0x0000000aff081219 */ /* 0x008fca0000011609 */
[----:B------:R-:W-:-:S04]  /*18060*/  IMAD.IADD R8, R11, 0x1, R8 ;  /* 0x000000010b087824 */ /* 0x000fc800078e0208 */
[----:B------:R-:W-:Y:S01]  /*18070*/  VIADD R10, R8, -UR34 ;  /* 0x80000022080a7c36 */ /* 0x000fe20008000000 */
[----:B--2---:R-:W-:-:S04]  /*18080*/  LOP3.LUT R13, R13, 0xfffffffb, RZ, 0xc0, !PT ;  /* 0xfffffffb0d0d7812 */ /* 0x004fc800078ec0ff */
[----:B------:R-:W-:Y:S02]  /*18090*/  @P1 LOP3.LUT R13, R13, 0x4, RZ, 0xfc, !PT ;  /* 0x000000040d0d1812 */ /* 0x000fe400078efcff */
[----:B-1----:R-:W-:Y:S02]  /*180a0*/  ISETP.GE.AND P1, PT, R12, 0x1, PT ;  /* 0x000000010c00780c */ /* 0x002fe40003f26270 */
[----:B------:R-:W-:-:S11]  /*180b0*/  LOP3.LUT R13, R13, 0xfffffff7, RZ, 0xc0, !PT ;  /* 0xfffffff70d0d7812 */ /* 0x000fd600078ec0ff */
[----:B------:R-:W-:-:S05]  /*180c0*/  @P1 LOP3.LUT R13, R13, 0x8, RZ, 0xfc, !PT ;  /* 0x000000080d0d1812 */ /* 0x000fca00078efcff */
[----:B------:R0:W-:Y:S01]  /*180d0*/  STL [R1], R13 ;  /* 0x0000000d01007387 */ /* 0x0001e20000100800 */
[----:B------:R-:W-:Y:S05]  /*180e0*/  @!P1 BRA `(.L_x_5370) ;  /* 0x0000000000489947 */ /* 0x000fea0003800000 */
[----:B------:R-:W-:Y:S01]  /*180f0*/  IMAD.MOV.U32 R11, RZ, RZ, R8 ;  /* 0x000000ffff0b7224 */ /* 0x000fe200078e0008 */
[----:B------:R-:W-:Y:S04]  /*18100*/  BSSY B0, `(.L_x_5371) ;  /* 0x000000e000007945 */ /* 0x000fe80003800000 */
[----:B------:R-:W-:-:S13]  /*18110*/  ISETP.GT.AND P1, PT, R11, -0x1, PT ;  /* 0xffffffff0b00780c */ /* 0x000fda0003f24270 */
[----:B------:R-:W-:Y:S05]  /*18120*/  @P1 BRA `(.L_x_5372) ;  /* 0x00000000001c1947 */ /* 0x000fea0003800000 */
[----:B------:R-:W-:Y:S02]  /*18130*/  ISETP.NE.AND P1, PT, R12, 0x1, PT ;  /* 0x000000010c00780c */ /* 0x000fe40003f25270 */
[----:B------:R-:W-:-:S11]  /*18140*/  LOP3.LUT R11, RZ, R11, RZ, 0x33, !PT ;  /* 0x0000000bff0b7212 */ /* 0x000fd600078e33ff */
[----:B------:R-:W1:Y:S02]  /*18150*/  @P1 LDC.64 R8, c[0x0][0x9e8] ;  /* 0x00027a00ff081b82 */ /* 0x000e640000000a00 */
[----:B-1----:R-:W-:-:S05]  /*18160*/  @P1 IMAD.HI.U32 R8, R11, R8, RZ ;  /* 0x000000080b081227 */ /* 0x002fca00078e00ff */
[----:B------:R-:W-:-:S04]  /*18170*/  @P1 SHF.R.U32.HI R11, RZ, R9, R8 ;  /* 0x00000009ff0b1219 */ /* 0x000fc80000011608 */
[----:B------:R-:W-:Y:S01]  /*18180*/  LOP3.LUT R11, RZ, R11, RZ, 0x33, !PT ;  /* 0x0000000bff0b7212 */ /* 0x000fe200078e33ff */
[----:B------:R-:W-:Y:S06]  /*18190*/  BRA `(.L_x_5373) ;  /* 0x0000000000107947 */ /* 0x000fec0003800000 */
.L_x_5372:
[----:B------:R-:W-:-:S13]  /*181a0*/  ISETP.NE.AND P1, PT, R12, 0x1, PT ;  /* 0x000000010c00780c */ /* 0x000fda0003f25270 */
[----:B------:R-:W1:Y:S02]  /*181b0*/  @P1 LDC.64 R8, c[0x0][0x9e8] ;  /* 0x00027a00ff081b82 */ /* 0x000e640000000a00 */
[----:B-1----:R-:W-:-:S05]  /*181c0*/  @P1 IMAD.HI.U32 R8, R11, R8, RZ ;  /* 0x000000080b081227 */ /* 0x002fca00078e00ff */
[----:B------:R-:W-:-:S07]  /*181d0*/  @P1 SHF.R.U32.HI R11, RZ, R9, R8 ;  /* 0x00000009ff0b1219 */ /* 0x000fce0000011608 */
.L_x_5373:
[----:B------:R-:W-:Y:S05]  /*181e0*/  BSYNC B0 ;  /* 0x0000000000007941 */ /* 0x000fea0003800000 */
.L_x_5371:
[----:B------:R-:W-:-:S05]  /*181f0*/  IMAD R11, R11, R12, RZ ;  /* 0x0000000c0b0b7224 */ /* 0x000fca00078e02ff */
[----:B------:R-:W-:-:S07]  /*18200*/  VIMNMX R10, R10, R11, !PT ;  /* 0x0000000b0a0a7248 */ /* 0x000fce0007fe0100 */
.L_x_5370:
[----:B------:R-:W-:-:S05]  /*18210*/  VIADD R10, R10, 0x7f ;  /* 0x0000007f0a0a7836 */ /* 0x000fca0000000000 */
[----:B------:R-:W-:-:S04]  /*18220*/  SHF.R.S32.HI R9, RZ, 0x1f, R10 ;  /* 0x0000001fff097819 */ /* 0x000fc8000001140a */
[----:B------:R-:W-:-:S04]  /*18230*/  LEA.HI R9, R9, R10, RZ, 0x7 ;  /* 0x0000000a09097211 */ /* 0x000fc800078f38ff */
[----:B------:R-:W-:-:S04]  /*18240*/  SHF.R.S32.HI R14, RZ, 0x7, R9 ;  /* 0x00000007ff0e7819 */ /* 0x000fc80000011409 */
[----:B------:R-:W-:-:S04]  /*18250*/  VIMNMX R14, R229, R14, !PT ;  /* 0x0000000ee50e7248 */ /* 0x000fc80007fe0100 */
[----:B------:R-:W-:-:S13]  /*18260*/  ISETP.GE.AND P1, PT, R4, R14, PT ;  /* 0x0000000e0400720c */ /* 0x000fda0003f26270 */
[----:B------:R-:W-:Y:S05]  /*18270*/  @!P1 BRA `(.L_x_5374) ;  /* 0x0000002000789947 */ /* 0x000fea0003800000 */
[----:B0-----:R-:W-:Y:S02]  /*18280*/  IMAD.MOV.U32 R13, RZ, RZ, R0 ;  /* 0x000000ffff0d7224 */ /* 0x001fe400078e0000 */
[----:B------:R-:W-:Y:S02]  /*18290*/  IMAD.MOV.U32 R12, RZ, RZ, R3 ;  /* 0x000000ffff0c7224 */ /* 0x000fe400078e0003 */
[----:B------:R-:W-:Y:S02]  /*182a0*/  IMAD.MOV.U32 R8, RZ, RZ, R201 ;  /* 0x000000ffff087224 */ /* 0x000fe400078e00c9 */
[----:B------:R-:W-:-:S07]  /*182b0*/  IMAD.MOV.U32 R15, RZ, RZ, R17 ;  /* 0x000000ffff0f7224 */ /* 0x000fce00078e0011 */
.L_x_5386:
[----:B------:R-:W-:Y:S01]  /*182c0*/  ISETP.NE.AND P1, PT, R15, 0x1, PT ;  /* 0x000000010f00780c */ /* 0x000fe20003f25270 */
[----:B------:R-:W-:Y:S05]  /*182d0*/  YIELD ;  /* 0x0000000000007946 */ /* 0x000fea0003800000 */
[----:B------:R-:W-:Y:S02]  /*182e0*/  SEL R201, RZ, 0x1, P1 ;  /* 0x00000001ffc97807 */ /* 0x000fe40000800000 */
[----:B------:R-:W-:Y:S02]  /*182f0*/  ISETP.NE.AND P1, PT, R218, RZ, PT ;  /* 0x000000ffda00720c */ /* 0x000fe40003f25270 */
[----:B------:R-:W-:-:S11]  /*18300*/  LOP3.LUT R201, R8, R201, RZ, 0x3c, !PT ;  /* 0x000000c908c97212 */ /* 0x000fd600078e3cff */
[----:B------:R-:W-:Y:S05]  /*18310*/  @P1 BRA `(.L_x_5375) ;  /* 0x00000000003c1947 */ /* 0x000fea0003800000 */
[----:B------:R-:W-:Y:S05]  /*18320*/  @!P0 BRA `(.L_x_5376) ;  /* 0x0000000000048947 */ /* 0x000fea0003800000 */
[----:B------:R-:W-:Y:S01]  /*18330*/  BPT.TRAP 0x1 ;  /* 0x000000040000795c */ /* 0x000fe20000300000 */
.L_x_5376:
[----:B------:R-:W-:-:S05]  /*18340*/  VIADD R0, R15, 0x1 ;  /* 0x000000010f007836 */ /* 0x000fca0000000000 */
[----:B------:R-:W-:-:S04]  /*18350*/  ISETP.NE.AND P2, PT, R0, 0x2, PT ;  /* 0x000000020000780c */ /* 0x000fc80003f45270 */
[----:B------:R-:W-:Y:S02]  /*18360*/  SEL R3, R0, RZ, P2 ;  /* 0x000000ff00037207 */ /* 0x000fe40001000000 */
[----:B------:R-:W-:-:S03]  /*18370*/  SHF.L.U32 R0, R201, 0x1f, RZ ;  /* 0x0000001fc9007819 */ /* 0x000fc600000006ff */
[----:B------:R-:W-:-:S04]  /*18380*/  IMAD R3, R3, 0x8, R16 ;  /* 0x0000000803037824 */ /* 0x000fc800078e0210 */
[----:B------:R0:W1:Y:S01]  /*18390*/  SYNCS.PHASECHK.TRANS64.TRYWAIT P2, [R3+URZ+0x2a830], R0 ;  /* 0x02a83000030075a7 */ /* 0x000062000804017f */
[----:B------:R-:W-:Y:S05]  /*183a0*/  @!P0 BRA `(.L_x_5377) ;  /* 0x0000000000048947 */ /* 0x000fea0003800000 */
[----:B------:R-:W-:Y:S01]  /*183b0*/  BPT.TRAP 0x1 ;  /* 0x000000040000795c */ /* 0x000fe20000300000 */
.L_x_5377:
[----:B------:R-:W-:Y:S04]  /*183c0*/  BSSY B0, `(.L_x_5375) ;  /* 0x0000004000007945 */ /* 0x000fe80003800000 */
[----:B-1----:R-:W-:Y:S05]  /*183d0*/  @P2 BRA `(.L_x_5378) ;  /* 0x0000000000082947 */ /* 0x002fea0003800000 */
[----:B------:R-:W1:Y:S02]  /*183e0*/  SYNCS.PHASECHK.TRANS64.TRYWAIT P2, [R3+URZ+0x2a830], R0 ;  /* 0x02a83000030075a7 */ /* 0x000e64000804017f */
[----:B-1----:R-:W-:Y:S05]  /*183f0*/  @!P2 BRA `(.L_x_5379) ;  /* 0x00000120008ca947 */ /* 0x002fea0003800000 */
.L_x_5378:
[----:B------:R-:W-:Y:S05]  /*18400*/  BSYNC B0 ;  /* 0x0000000000007941 */ /* 0x000fea0003800000 */
.L_x_5375:
[----:B01----:R-:W0:Y:S01]  /*18410*/  S2R R0, SR_TID.X ;  /* 0x0000000000007919 */ /* 0x003e220000002100 */
[----:B------:R-:W-:Y:S01]  /*18420*/  VIADD R17, R15, 0x1 ;  /* 0x000000010f117836 */ /* 0x000fe20000000000 */
[----:B------:R-:W-:Y:S05]  /*18430*/  WARPSYNC.ALL ;  /* 0x0000000000007948 */ /* 0x000fea0003800000 */
[C---:B------:R-:W-:Y:S01]  /*18440*/  ISETP.NE.AND P2, PT, R17.reuse, 0x2, PT ;  /* 0x000000021100780c */ /* 0x040fe20003f45270 */
[----:B------:R-:W-:Y:S02]  /*18450*/  IMAD.MOV.U32 R11, RZ, RZ, -0x7fffffe0 ;  /* 0x80000020ff0b7424 */ /* 0x000fe400078e00ff */
[----:B------:R-:W-:Y:S01]  /*18460*/  IMAD.MOV.U32 R121, RZ, RZ, -0x7fffffe0 ;  /* 0x80000020ff797424 */ /* 0x000fe200078e00ff */
[----:B------:R-:W-:Y:S01]  /*18470*/  SEL R17, R17, RZ, P2 ;  /* 0x000000ff11117207 */ /* 0x000fe20001000000 */
[----:B------:R-:W-:Y:S01]  /*18480*/  IMAD.MOV.U32 R123, RZ, RZ, -0x7fffffe0 ;  /* 0x80000020ff7b7424 */ /* 0x000fe200078e00ff */
[----:B------:R-:W-:Y:S01]  /*18490*/  R2UR UR27, R11 ;  /* 0x000000000b1b72ca */ /* 0x000fe200000e0000 */
[----:B------:R-:W-:Y:S01]  /*184a0*/  IMAD.MOV.U32 R21, RZ, RZ, -0x7fffffe0 ;  /* 0x80000020ff157424 */ /* 0x000fe200078e00ff */
[----:B------:R-:W-:Y:S01]  /*184b0*/  R2UR UR7, R121 ;  /* 0x00000000790772ca */ /* 0x000fe200000e0000 */
[----:B------:R-:W-:Y:S01]  /*184c0*/  IMAD R10, R17, 0x600, R7 ;  /* 0x00000600110a7824 */ /* 0x000fe200078e0207 */
[----:B------:R-:W-:-:S02]  /*184d0*/  R2UR UR15, R121 ;  /* 0x00000000790f72ca */ /* 0x000fc400000e0000 */
[----:B------:R-:W-:Y:S01]  /*184e0*/  R2UR UR19, R123 ;  /* 0x000000007b1372ca */ /* 0x000fe200000e0000 */
[C---:B------:R-:W-:Y:S01]  /*184f0*/  VIADD R120, R10.reuse, 0x2 ;  /* 0x000000020a787836 */ /* 0x040fe20000000000 */
[C---:B------:R-:W-:Y:S01]  /*18500*/  R2UR UR26, R10.reuse ;  /* 0x000000000a1a72ca */ /* 0x040fe200000e0000 */
[C---:B------:R-:W-:Y:S01]  /*18510*/  VIADD R122, R10.reuse, 0x400 ;  /* 0x000004000a7a7836 */ /* 0x040fe20000000000 */
[----:B------:R-:W-:Y:S01]  /*18520*/  R2UR UR11, R21 ;  /* 0x00000000150b72ca */ /* 0x000fe200000e0000 */
[----:B------:R-:W-:Y:S01]  /*18530*/  VIADD R20, R10, 0x200 ;  /* 0x000002000a147836 */ /* 0x000fe20000000000 */
[----:B------:R-:W-:Y:S01]  /*18540*/  R2UR UR6, R120 ;  /* 0x00000000780672ca */ /* 0x000fe200000e0000 */
[----:B------:R-:W-:Y:S01]  /*18550*/  VIADD R120, R10, 0x202 ;  /* 0x000002020a787836 */ /* 0x000fe20000000000 */
[----:B------:R-:W-:Y:S01]  /*18560*/  R2UR UR18, R122 ;  /* 0x000000007a1272ca */ /* 0x000fe200000e0000 */
[----:B------:R-:W-:Y:S01]  /*18570*/  VIADD R10, R10, 0x402 ;  /* 0x000004020a0a7836 */ /* 0x000fe20000000000 */
[----:B------:R-:W-:-:S02]  /*18580*/  R2UR UR10, R20 ;  /* 0x00000000140a72ca */ /* 0x000fc400000e0000 */
[----:B------:R-:W-:Y:S02]  /*18590*/  R2UR UR14, R120 ;  /* 0x00000000780e72ca */ /* 0x000fe400000e0000 */
[----:B0-----:R-:W-:Y:S02]  /*185a0*/  SHF.R.U32.HI R0, RZ, 0x7, R0 ;  /* 0x00000007ff007819 */ /* 0x001fe40000011600 */
[----:B------:R-:W-:Y:S02]  /*185b0*/  R2UR UR22, R10 ;  /* 0x000000000a1672ca */ /* 0x000fe400000e0000 */
[----:B------:R-:W-:Y:S01]  /*185c0*/  R2UR UR23, R11 ;  /* 0x000000000b1772ca */ /* 0x000fe200000e0000 */
[----:B------:R-:W-:-:S05]  /*185d0*/  VIADD R0, R0, 0x8 ;  /* 0x0000000800007836 */ /* 0x000fca0000000000 */
        /* <DEDUP_REMOVED lines=22> */
.L_x_5381:
[----:B------:R-:W-:Y:S01]  /*18740*/  SHF.L.U32 R0, R8, 0x1f, RZ ;  /* 0x0000001f08007819 */ /* 0x000fe200000006ff */
[----:B------:R-:W-:-:S04]  /*18750*/  IMAD R3, R15, 0x8, R16 ;  /* 0x000000080f037824 */ /* 0x000fc800078e0210 */
[----:B------:R0:W1:Y:S01]  /*18760*/  SYNCS.PHASECHK.TRANS64.TRYWAIT P1, [R3+URZ+0x2a850], R0 ;  /* 0x02a85000030075a7 */ /* 0x000062000802017f */
[----:B------:R-:W-:Y:S05]  /*18770*/  @!P0 BRA `(.L_x_5382) ;  /* 0x0000000000048947 */ /* 0x000fea0003800000 */
[----:B------:R-:W-:Y:S01]  /*18780*/  BPT.TRAP 0x1 ;  /* 0x000000040000795c */ /* 0x000fe20000300000 */
.L_x_5382:
[----:B-1----:R-:W-:Y:S05]  /*18790*/  @P1 BRA `(.L_x_5380) ;  /* 0x0000000000081947 */ /* 0x002fea0003800000 */
[----:B------:R-:W1:Y:S02]  /*187a0*/  SYNCS.PHASECHK.TRANS64.TRYWAIT P1, [R3+URZ+0x2a850], R0 ;  /* 0x02a85000030075a7 */ /* 0x000e64000802017f */
[----:B-1----:R-:W-:Y:S05]  /*187b0*/  @!P1 BRA `(.L_x_5383) ;  /* 0x0000011c00b09947 */ /* 0x002fea0003800000 */
.L_x_5380:
        /* <DEDUP_REMOVED lines=20> */
[----:B0-----:R-:W-:-:S04]  /*18900*/  SHF.R.U32.HI R20, RZ, 0x7, R20 ;  /* 0x00000007ff147819 */ /* 0x001fc80000011614 */
[----:B------:R-:W-:Y:S01]  /*18910*/  IADD3 R0, -R20, 0xb, RZ ;  /* 0x0000000b14007810 */ /* 0x000fe20007ffe1ff */
[----:B------:R-:W-:Y:S02]  /*18920*/  WARPGROUP.DEPBAR.LE gsb0, 0x0 ;  /* 0x00008000000079c5 */ /* 0x000fe40000010000 */
[----:B------:R-:W-:-:S06]  /*18930*/  WARPGROUP.ARRIVE ;  /* 0x00000000000079c5 */ /* 0x000fcc0000000000 */
        /* <DEDUP_REMOVED lines=15> */
.L_x_5384:
[----:B0-----:R-:W-:Y:S02]  /*18a30*/  IMAD R0, R17, 0x8, R16 ;  /* 0x0000000811007824 */ /* 0x001fe400078e0210 */
[----:B------:R-:W-:Y:S02]  /*18a40*/  IMAD.U32 R3, RZ, RZ, UR38 ;  /* 0x00000026ff037e24 */ /* 0x000fe4000f8e00ff */
[----:B------:R-:W-:-:S05]  /*18a50*/  VIADD R0, R0, 0x2a840 ;  /* 0x0002a84000007836 */ /* 0x000fca0000000000 */
[----:B------:R-:W-:-:S04]  /*18a60*/  PRMT R0, R3, 0x654, R0 ;  /* 0x0000065403007816 */ /* 0x000fc80000000000 */
        /* <DEDUP_REMOVED lines=38> */
[----:B------:R-:W-:Y:S01]  /*18cd0*/  FFMA.FTZ R9, R2, R3, -8 ;  /* 0xc100000002097423 */ /* 0x000fe20000010003 */
[----:B------:R-:W-:-:S03]  /*18ce0*/  FMNMX.FTZ R0, R123, R0, !PT ;  /* 0x000000007b007209 */ /* 0x000fc60007810000 */
        /* <DEDUP_REMOVED lines=50> */
[----:B------:R-:W-:-:S03]  /*19010*/  FFMA.FTZ R9, R2, R181, -R9 ;  /* 0x000000b502097223 */ /* 0x000fc60000010809 */
        /* <DEDUP_REMOVED lines=25> */
[----:B------:R-:W-:Y:S04]  /*191b0*/  MUFU.EX2 R148, R148 ;  /* 0x0000009400947308 */ /* 0x000fe80000000800 */
[----:B------:R-:W0:Y:S04]  /*191c0*/  SHFL.BFLY PT, R8, R0, 0x2, 0x1f ;  /* 0x0c401f0000087f89 */ /* 0x000e2800000e0000 */
[----:B------:R-:W-:Y:S08]  /*191d0*/  MUFU.EX2 R149, R149 ;  /* 0x0000009500957308 */ /* 0x000ff00000000800 */
[----:B------:R-:W-:Y:S08]  /*191e0*/  MUFU.EX2 R152, R152 ;  /* 0x0000009800987308 */ /* 0x000ff00000000800 */
[----:B------:R-:W-:Y:S01]  /*191f0*/  MUFU.EX2 R153, R153 ;  /* 0x0000009900997308 */ /* 0x000fe20000000800 */
[----:B0-----:R-:W-:-:S07]  /*19200*/  FMNMX.FTZ R0, R0, R8, !PT ;  /* 0x0000000800007209 */ /* 0x001fce0007810000 */
[----:B------:R-:W-:Y:S01]  /*19210*/  MUFU.EX2 R156, R156 ;  /* 0x0000009c009c7308 */ /* 0x000fe20000000800 */
[----:B------:R-:W0:Y:S07]  /*19220*/  SHFL.BFLY PT, R8, R0, 0x1, 0x1f ;  /* 0x0c201f0000087f89 */ /* 0x000e2e00000e0000 */
[----:B------:R-:W-:Y:S08]  /*19230*/  MUFU.EX2 R157, R157 ;  /* 0x0000009d009d7308 */ /* 0x000ff00000000800 */
[----:B------:R-:W-:Y:S08]  /*19240*/  MUFU.EX2 R160, R160 ;  /* 0x000000a000a07308 */ /* 0x000ff00000000800 */
[----:B------:R-:W-:Y:S01]  /*19250*/  MUFU.EX2 R161, R161 ;  /* 0x000000a100a17308 */ /* 0x000fe20000000800 */
[----:B0-----:R-:W-:Y:S01]  /*19260*/  FMNMX.FTZ R0, R0, R8, !PT ;  /* 0x0000000800007209 */ /* 0x001fe20007810000 */
[----:B------:R-:W-:-:S04]  /*19270*/  FADD.FTZ R8, -R3, R12 ;  /* 0x0000000c03087221 */ /* 0x000fc80000010100 */
[----:B------:R-:W-:Y:S01]  /*19280*/  FADD.FTZ R10, -R0, R13 ;  /* 0x0000000d000a7221 */ /* 0x000fe20000010100 */
[----:B------:R-:W-:-:S01]  /*19290*/  FFMA.FTZ R11, R2, R0, -8 ;  /* 0xc1000000020b7423 */ /* 0x000fc20000010000 */
[C---:B------:R-:W-:Y:S01]  /*192a0*/  FMUL.FTZ R8, R2.reuse, R8 ;  /* 0x0000000802087220 */ /* 0x040fe20000410000 */
[----:B------:R-:W-:Y:S01]  /*192b0*/  MUFU.EX2 R164, R164 ;  /* 0x000000a400a47308 */ /* 0x000fe20000000800 */
[C---:B------:R-:W-:Y:S01]  /*192c0*/  FMUL.FTZ R10, R2.reuse, R10 ;  /* 0x0000000a020a7220 */ /* 0x040fe20000410000 */
        /* <DEDUP_REMOVED lines=23> */
[----:B0-----:R-:W-:-:S01]  /*19440*/  FFMA.FTZ R6, R8, R6, R120 ;  /* 0x0000000608067223 */ /* 0x001fc20000010078 */
[C-C-:B------:R-:W-:Y:S01]  /*19450*/  FFMA.FTZ R162, R2.reuse, R162, -R11.reuse ;  /* 0x000000a202a27223 */ /* 0x140fe2000001080b */
[----:B------:R-:W-:-:S01]  /*19460*/  FFMA.FTZ R163, R2, R163, -R11 ;  /* 0x000000a302a37223 */ /* 0x000fc2000001080b */
[----:B------:R-:W-:Y:S01]  /*19470*/  FFMA.FTZ R166, R2, R166, -R11 ;  /* 0x000000a602a67223 */ /* 0x000fe2000001080b */
[----:B------:R-:W-:-:S01]  /*19480*/  FADD.FTZ R6, R121, R6 ;  /* 0x0000000679067221 */ /* 0x000fc20000010000 */
        /* <DEDUP_REMOVED lines=11> */
[----:B-1----:R-:W-:-:S07]  /*19540*/  FFMA.FTZ R5, R10, R5, R122 ;  /* 0x000000050a057223 */ /* 0x002fce000001007a */
        /* <DEDUP_REMOVED lines=42> */
[----:B------:R-:W-:-:S06]  /*197f0*/  FADD.FTZ R5, R164, R5 ;  /* 0x00000005a4057221 */ /* 0x000fcc0000010000 */
        /* <DEDUP_REMOVED lines=54> */
[----:B-1----:R-:W-:-:S03]  /*19b60*/  FADD.FTZ R6, R9, R5 ;  /* 0x0000000509067221 */ /* 0x002fc60000010000 */
[----:B0-----:R-:W-:Y:S01]  /*19b70*/  FADD.FTZ R5, R11, R12 ;  /* 0x0000000c0b057221 */ /* 0x001fe20000010000 */
[----:B------:R-:W-:Y:S06]  /*19b80*/  @!P0 BRA `(.L_x_5385) ;  /* 0x0000000000048947 */ /* 0x000fec0003800000 */
[----:B------:R-:W-:Y:S01]  /*19b90*/  BPT.TRAP 0x1 ;  /* 0x000000040000795c */ /* 0x000fe20000300000 */
.L_x_5385:
[----:B------:R-:W-:Y:S01]  /*19ba0*/  IMAD R12, R15, 0x8, R16 ;  /* 0x000000080f0c7824 */ /* 0x000fe200078e0210 */
[----:B------:R-:W-:Y:S01]  /*19bb0*/  ISETP.GT.AND P1, PT, R4, R14, PT ;  /* 0x0000000e0400720c */ /* 0x000fe20003f24270 */
[----:B------:R-:W-:Y:S01]  /*19bc0*/  IMAD.U32 R13, RZ, RZ, UR38 ;  /* 0x00000026ff0d7e24 */ /* 0x000fe2000f8e00ff */
[----:B------:R-:W-:Y:S01]  /*19bd0*/  F2FP.SATFINITE.E4M3.F32.PACK_AB_MERGE_C R124, R125, R124, RZ ;  /* 0x0000007c7d7c723e */ /* 0x000fe200048070ff */
[----:B------:R-:W-:Y:S01]  /*19be0*/  VIADD R12, R12, 0x2a860 ;  /* 0x0002a8600c0c7836 */ /* 0x000fe20000000000 */
        /* <DEDUP_REMOVED lines=131> */
[----:B0-----:R-:W-:Y:S02]  /*1a420*/  IMAD.MOV.U32 R12, RZ, RZ, R3 ;  /* 0x000000ffff0c7224 */ /* 0x001fe400078e0003 */
[----:B------:R-:W-:Y:S02]  /*1a430*/  IMAD.MOV.U32 R8, RZ, RZ, R201 ;  /* 0x000000ffff087224 */ /* 0x000fe400078e00c9 */
[----:B------:R-:W-:Y:S01]  /*1a440*/  IMAD.MOV.U32 R15, RZ, RZ, R17 ;  /* 0x000000ffff0f7224 */ /* 0x000fe200078e0011 */
[----:B------:R-:W-:Y:S06]  /*1a450*/  @P1 BRA `(.L_x_5386) ;  /* 0xffffffdc00981947 */ /* 0x000fec000383ffff */
.L_x_5374:
[----:B------:R-:W-:-:S13]  /*1a460*/  ISETP.GE.AND P1, PT, R4, R229, PT ;  /* 0x000000e50400720c */ /* 0x000fda0003f26270 */
[----:B------:R-:W-:Y:S05]  /*1a470*/  @!P1 BRA `(.L_x_5387) ;  /* 0x0000003000c49947 */ /* 0x000fea0003800000 */
[----:B------:R-:W-:Y:S02]  /*1a480*/  IMAD.MOV.U32 R12, RZ, RZ, R0 ;  /* 0x000000ffff0c7224 */ /* 0x000fe400078e0000 */
[----:B0-----:R-:W-:Y:S02]  /*1a490*/  IMAD.MOV.U32 R13, RZ, RZ, R3 ;  /* 0x000000ffff0d7224 */ /* 0x001fe400078e0003 */
[----:B------:R-:W-:Y:S02]  /*1a4a0*/  IMAD.MOV.U32 R8, RZ, RZ, R201 ;  /* 0x000000ffff087224 */ /* 0x000fe400078e00c9 */
[----:B------:R-:W-:-:S07]  /*1a4b0*/  IMAD.MOV.U32 R14, RZ, RZ, R17 ;  /* 0x000000ffff0e7224 */ /* 0x000fce00078e0011 */
.L_x_5407:
        /* <DEDUP_REMOVED lines=8> */
.L_x_5389:
        /* <DEDUP_REMOVED lines=8> */
.L_x_5390:
[----:B------:R-:W-:Y:S04]  /*1a5c0*/  BSSY B0, `(.L_x_5388) ;  /* 0x0000004000007945 */ /* 0x000fe80003800000 */
[----:B-1----:R-:W-:Y:S05]  /*1a5d0*/  @P2 BRA `(.L_x_5391) ;  /* 0x0000000000082947 */ /* 0x002fea0003800000 */
[----:B------:R-:W1:Y:S02]  /*1a5e0*/  SYNCS.PHASECHK.TRANS64.TRYWAIT P2, [R3+URZ+0x2a830], R0 ;  /* 0x02a83000030075a7 */ /* 0x000e64000804017f */
[----:B-1----:R-:W-:Y:S05]  /*1a5f0*/  @!P2 BRA `(.L_x_5392) ;  /* 0x000001000034a947 */ /* 0x002fea0003800000 */
.L_x_5391:
[----:B------:R-:W-:Y:S05]  /*1a600*/  BSYNC B0 ;  /* 0x0000000000007941 */ /* 0x000fea0003800000 */
.L_x_5388:
        /* <DEDUP_REMOVED lines=51> */
.L_x_5394:
[----:B------:R-:W-:Y:S01]  /*1a940*/  SHF.L.U32 R0, R8, 0x1f, RZ ;  /* 0x0000001f08007819 */ /* 0x000fe200000006ff */
[----:B------:R-:W-:-:S04]  /*1a950*/  IMAD R3, R14, 0x8, R16 ;  /* 0x000000080e037824 */ /* 0x000fc800078e0210 */
[----:B------:R0:W1:Y:S01]  /*1a960*/  SYNCS.PHASECHK.TRANS64.TRYWAIT P1, [R3+URZ+0x2a850], R0 ;  /* 0x02a85000030075a7 */ /* 0x000062000802017f */
[----:B------:R-:W-:Y:S05]  /*1a970*/  @!P0 BRA `(.L_x_5395) ;  /* 0x0000000000048947 */ /* 0x000fea0003800000 */
[----:B------:R-:W-:Y:S01]  /*1a980*/  BPT.TRAP 0x1 ;  /* 0x000000040000795c */ /* 0x000fe20000300000 */
.L_x_5395:
[----:B-1----:R-:W-:Y:S05]  /*1a990*/  @P1 BRA `(.L_x_5393) ;  /* 0x0000000000081947 */ /* 0x002fea0003800000 */
[----:B------:R-:W1:Y:S02]  /*1a9a0*/  SYNCS.PHASECHK.TRANS64.TRYWAIT P1, [R3+URZ+0x2a850], R0 ;  /* 0x02a85000030075a7 */ /* 0x000e64000802017f */
[----:B-1----:R-:W-:Y:S05]  /*1a9b0*/  @!P1 BRA `(.L_x_5396) ;  /* 0x000000fc00589947 */ /* 0x002fea0003800000 */
.L_x_5393:
        /* <DEDUP_REMOVED lines=39> */
.L_x_5397:
[----:B0-----:R-:W0:Y:S01]  /*1ac30*/  LDC R0, c[0x0][0x448] ;  /* 0x00011200ff007b82 */ /* 0x001e220000000800 */
[----:B------:R-:W-:Y:S01]  /*1ac40*/  IMAD.IADD R3, R227, 0x1, R212 ;  /* 0x00000001e3037824 */ /* 0x000fe200078e02d4 */
[----:B------:R-:W-:-:S06]  /*1ac50*/  ULOP3.LUT UR6, URZ, UR32, URZ, 0x33, !UPT ;  /* 0x000000203f067292 */ /* 0x000fcc000f8e333f */
[----:B------:R-:W1:Y:S01]  /*1ac60*/  LDC R9, c[0x0][0x9e4] ;  /* 0x00027900ff097b82 */ /* 0x000e620000000800 */
[----:B0-----:R-:W-:Y:S02]  /*1ac70*/  ISETP.NE.AND P1, PT, R0, 0x1, PT ;  /* 0x000000010000780c */ /* 0x001fe40003f25270 */
[----:B-1----:R-:W-:-:S11]  /*1ac80*/  ISETP.GE.AND P3, PT, R9, 0x1, PT ;  /* 0x000000010900780c */ /* 0x002fd60003f66270 */
[----:B------:R-:W0:Y:S08]  /*1ac90*/  @P1 LDC R8, c[0x0][0x44c] ;  /* 0x00011300ff081b82 */ /* 0x000e300000000800 */
[----:B------:R-:W1:Y:S01]  /*1aca0*/  @P1 LDC R0, c[0x0][0x450] ;  /* 0x00011400ff001b82 */ /* 0x000e620000000800 */
[----:B0-----:R-:W-:-:S05]  /*1acb0*/  @P1 IMAD.HI.U32 R8, R3, R8, RZ ;  /* 0x0000000803081227 */ /* 0x001fca00078e00ff */
[----:B-1----:R-:W-:Y:S01]  /*1acc0*/  @P1 SHF.R.U32.HI R3, RZ, R0, R8 ;  /* 0x00000000ff031219 */ /* 0x002fe20000011608 */
[----:B------:R-:W-:Y:S02]  /*1acd0*/  IMAD R0, R17, 0x8, R16 ;  /* 0x0000000811007824 */ /* 0x000fe400078e0210 */
[----:B------:R-:W-:Y:S02]  /*1ace0*/  IMAD.U32 R8, RZ, RZ, UR38 ;  /* 0x00000026ff087e24 */ /* 0x000fe4000f8e00ff */
[----:B------:R-:W-:Y:S01]  /*1acf0*/  VIADD R0, R0, 0x2a840 ;  /* 0x0002a84000007836 */ /* 0x000fe20000000000 */
[----:B------:R-:W0:Y:S04]  /*1ad00*/  SHFL.IDX PT, R21, R3, RZ, 0x1c1f ;  /* 0x001c1fff03157589 */ /* 0x000e2800000e0000 */
[----:B------:R-:W-:-:S04]  /*1ad10*/  PRMT R0, R8, 0x654, R0 ;  /* 0x0000065408007816 */ /* 0x000fc80000000000 */
[----:B------:R1:W-:Y:S02]  /*1ad20*/  SYNCS.ARRIVE.TRANS64.RED.A1T0 RZ, [R0+URZ], RZ ;  /* 0x000000ff00ff79a7 */ /* 0x0003e4000810043f */
[----:B-1----:R-:W-:-:S05]  /*1ad30*/  IMAD.SHL.U32 R0, R4, 0x80, RZ ;  /* 0x0000008004007824 */ /* 0x002fca00078e00ff */
[----:B------:R-:W-:-:S05]  /*1ad40*/  IADD3 R8, -R0, 0x1, RZ ;  /* 0x0000000100087810 */ /* 0x000fca0007ffe1ff */
[----:B------:R-:W-:-:S05]  /*1ad50*/  IMAD R8, R204, -0x2, R8 ;  /* 0xfffffffecc087824 */ /* 0x000fca00078e0208 */
[----:B------:R-:W-:-:S05]  /*1ad60*/  IADD3 R11, -R202, R8, R203 ;  /* 0x00000008ca0b7210 */ /* 0x000fca0007ffe1cb */
[C---:B------:R-:W-:Y:S02]  /*1ad70*/  VIADD R10, R11.reuse, UR31 ;  /* 0x0000001f0b0a7c36 */ /* 0x040fe40008000000 */
[----:B------:R-:W-:Y:S02]  /*1ad80*/  VIADD R11, R11, UR6 ;  /* 0x000000060b0b7c36 */ /* 0x000fe40008000000 */
[--C-:B0-----:R-:W-:Y:S02]  /*1ad90*/  IMAD.IADD R15, R10, 0x1, R21.reuse ;  /* 0x000000010a0f7824 */ /* 0x101fe400078e0215 */
        /* <DEDUP_REMOVED lines=14> */
.L_x_5400:
[----:B------:R-:W-:-:S05]  /*1ae80*/  IMAD.U32 R184, RZ, RZ, UR28 ;  /* 0x0000001cffb87e24 */ /* 0x000fca000f8e00ff */
[----:B------:R-:W-:-:S13]  /*1ae90*/  ISETP.NE.AND P1, PT, R184, 0x1, PT ;  /* 0x00000001b800780c */ /* 0x000fda0003f25270 */
[----:B------:R-:W0:Y:S02]  /*1aea0*/  @P1 LDC.64 R8, c[0x0][0x9e8] ;  /* 0x00027a00ff081b82 */ /* 0x000e240000000a00 */
[----:B0-----:R-:W-:-:S05]  /*1aeb0*/  @P1 IMAD.HI.U32 R8, R21, R8, RZ ;  /* 0x0000000815081227 */ /* 0x001fca00078e00ff */
[----:B------:R-:W-:-:S07]  /*1aec0*/  @P1 SHF.R.U32.HI R21, RZ, R9, R8 ;  /* 0x00000009ff151219 */ /* 0x000fce0000011608 */
.L_x_5401:
[----:B------:R-:W-:Y:S05]  /*1aed0*/  BSYNC B0 ;  /* 0x0000000000007941 */ /* 0x000fea0003800000 */
.L_x_5399:
[----:B------:R-:W-:-:S04]  /*1aee0*/  IMAD R21, R21, R184, -R0 ;  /* 0x000000b815157224 */ /* 0x000fc800078e0a00 */
[----:B------:R-:W-:-:S05]  /*1aef0*/  IMAD R21, R204, -0x2, R21 ;  /* 0xfffffffecc157824 */ /* 0x000fca00078e0215 */
[----:B------:R-:W-:Y:S02]  /*1af00*/  VIMNMX R20, R20, R21, !PT ;  /* 0x0000001514147248 */ /* 0x000fe40007fe0100 */
[----:B------:R-:W-:-:S07]  /*1af10*/  VIADDMNMX R15, R21, R184, R15, PT ;  /* 0x000000b8150f7246 */ /* 0x000fce000380010f */
.L_x_5398:
        /* <DEDUP_REMOVED lines=113> */
.L_x_5404:
[----:B------:R-:W-:-:S05]  /*1b630*/  IMAD.U32 R15, RZ, RZ, UR28 ;  /* 0x0000001cff0f7e24 */ /* 0x000fca000f8e00ff */
[----:B------:R-:W-:-:S13]  /*1b640*/  ISETP.NE.AND P1, PT, R15, 0x1, PT ;  /* 0x000000010f00780c */ /* 0x000fda0003f25270 */
[----:B------:R-:W0:Y:S02]  /*1b650*/  @P1 LDC.64 R8, c[0x0][0x9e8] ;  /* 0x00027a00ff081b82 */ /* 0x000e240000000a00 */
[----:B0-----:R-:W-:-:S05]  /*1b660*/  @P1 IMAD.HI.U32 R8, R3, R8, RZ ;  /* 0x0000000803081227 */ /* 0x001fca00078e00ff */
[----:B------:R-:W-:-:S07]  /*1b670*/  @P1 SHF.R.U32.HI R3, RZ, R9, R8 ;  /* 0x00000009ff031219 */ /* 0x000fce0000011608 */
.L_x_5405:
[----:B------:R-:W-:Y:S05]  /*1b680*/  BSYNC B0 ;  /* 0x0000000000007941 */ /* 0x000fea0003800000 */
.L_x_5403:
[----:B------:R-:W-:-:S04]  /*1b690*/  IMAD R0, R3, R15, -R0 ;  /* 0x0000000f03007224 */ /* 0x000fc800078e0a00 */
[----:B------:R-:W-:-:S05]  /*1b6a0*/  IMAD R0, R204, -0x2, R0 ;  /* 0xfffffffecc007824 */ /* 0x000fca00078e0200 */
[----:B------:R-:W-:Y:S02]  /*1b6b0*/  VIMNMX R11, R11, R0, !PT ;  /* 0x000000000b0b7248 */ /* 0x000fe40007fe0100 */
[----:B------:R-:W-:-:S07]  /*1b6c0*/  VIADDMNMX R10, R0, R15, R10, PT ;  /* 0x0000000f000a7246 */ /* 0x000fce000380010a */
.L_x_5402:
[----:B------:R-:W2:Y:S01]  /*1b6d0*/  LDL.LU R15, [R1] ;  /* 0x00000000010f7983 */ /* 0x000ea20000300800 */
[----:B------:R-:W-:Y:S02]  /*1b6e0*/  FMNMX.FTZ R0, R120, R13, !PT ;  /* 0x0000000d78007209 */ /* 0x000fe40007810000 */
[----:B------:R-:W-:Y:S02]  /*1b6f0*/  ISETP.GT.AND P1, PT, R11, 0x1, P5 ;  /* 0x000000010b00780c */ /* 0x000fe40002f24270 */
[----:B------:R-:W-:Y:S02]  /*1b700*/  FMNMX.FTZ R0, R121, R0, !PT ;  /* 0x0000000079007209 */ /* 0x000fe40007810000 */
[----:B------:R-:W-:Y:S02]  /*1b710*/  ISETP.LT.OR P1, PT, R10, 0x2, P1 ;  /* 0x000000020a00780c */ /* 0x000fe40000f21670 */
[----:B------:R-:W-:Y:S02]  /*1b720*/  FMNMX.FTZ R0, R124, R0, !PT ;  /* 0x000000007c007209 */ /* 0x000fe40007810000 */
[----:B------:R-:W-:-:S02]  /*1b730*/  ISETP.GT.AND P2, PT, R11, 0x8, P5 ;  /* 0x000000080b00780c */ /* 0x000fc40002f44270 */
[----:B------:R-:W-:Y:S02]  /*1b740*/  FMNMX.FTZ R0, R125, R0, !PT ;  /* 0x000000007d007209 */ /* 0x000fe40007810000 */
[----:B------:R-:W-:Y:S02]  /*1b750*/  FSEL R123, R123, -INF , !P1 ;  /* 0xff8000007b7b7808 */ /* 0x000fe40004800000 */
[----:B------:R-:W-:Y:S02]  /*1b760*/  FMNMX.FTZ R0, R128, R0, !PT ;  /* 0x0000000080007209 */ /* 0x000fe40007810000 */
[----:B------:R-:W-:Y:S02]  /*1b770*/  ISETP.GT.AND P1, PT, R11, 0x9, P5 ;  /* 0x000000090b00780c */ /* 0x000fe40002f24270 */
[----:B------:R-:W-:Y:S02]  /*1b780*/  FMNMX.FTZ R0, R129, R0, !PT ;  /* 0x0000000081007209 */ /* 0x000fe40007810000 */
[----:B------:R-:W-:-:S02]  /*1b790*/  ISETP.LT.OR P2, PT, R10, 0x9, P2 ;  /* 0x000000090a00780c */ /* 0x000fc40001741670 */
        /* <DEDUP_REMOVED lines=52> */
[----:B------:R-:W-:Y:S01]  /*1bae0*/  ISETP.GT.AND P2, PT, R11, 0x30, P5 ;  /* 0x000000300b00780c */ /* 0x000fe20002f44270 */
[----:B------:R-:W0:Y:S01]  /*1baf0*/  SHFL.BFLY PT, R3, R0, 0x2, 0x1f ;  /* 0x0c401f0000037f89 */ /* 0x000e2200000e0000 */
[----:B------:R-:W-:-:S02]  /*1bb00*/  FSEL R143, R143, -INF , !P1 ;  /* 0xff8000008f8f7808 */ /* 0x000fc40004800000 */
[C---:B------:R-:W-:Y:S02]  /*1bb10*/  ISETP.GT.AND P1, PT, R11.reuse, 0x31, P5 ;  /* 0x000000310b00780c */ /* 0x040fe40002f24270 */
[C---:B------:R-:W-:Y:S02]  /*1bb20*/  ISETP.LT.OR P2, PT, R10.reuse, 0x31, P2 ;  /* 0x000000310a00780c */ /* 0x040fe40001741670 */
[----:B------:R-:W-:Y:S02]  /*1bb30*/  ISETP.LT.OR P1, PT, R10, 0x32, P1 ;  /* 0x000000320a00780c */ /* 0x000fe40000f21670 */
[----:B------:R-:W-:Y:S02]  /*1bb40*/  FSEL R146, R146, -INF , !P2 ;  /* 0xff80000092927808 */ /* 0x000fe40005000000 */
[----:B------:R-:W-:Y:S02]  /*1bb50*/  ISETP.GT.AND P2, PT, R11, 0x38, P5 ;  /* 0x000000380b00780c */ /* 0x000fe40002f44270 */
[----:B------:R-:W-:-:S02]  /*1bb60*/  FSEL R147, R147, -INF , !P1 ;  /* 0xff80000093937808 */ /* 0x000fc40004800000 */
[C---:B------:R-:W-:Y:S02]  /*1bb70*/  ISETP.GT.AND P1, PT, R11.reuse, 0x39, P5 ;  /* 0x000000390b00780c */ /* 0x040fe40002f24270 */
[C---:B------:R-:W-:Y:S02]  /*1bb80*/  ISETP.LT.OR P2, PT, R10.reuse, 0x39, P2 ;  /* 0x000000390a00780c */ /* 0x040fe40001741670 */
[----:B------:R-:W-:Y:S02]  /*1bb90*/  ISETP.LT.OR P1, PT, R10, 0x3a, P1 ;  /* 0x0000003a0a00780c */ /* 0x000fe40000f21670 */
[----:B------:R-:W-:Y:S02]  /*1bba0*/  FSEL R150, R150, -INF , !P2 ;  /* 0xff80000096967808 */ /* 0x000fe40005000000 */
[----:B------:R-:W-:Y:S02]  /*1bbb0*/  ISETP.GT.AND P2, PT, R11, 0x40, P5 ;  /* 0x000000400b00780c */ /* 0x000fe40002f44270 */
[----:B0-----:R-:W-:-:S02]  /*1bbc0*/  FMNMX.FTZ R3, R0, R3, !PT ;  /* 0x0000000300037209 */ /* 0x001fc40007810000 */
[----:B------:R-:W-:Y:S02]  /*1bbd0*/  FSEL R151, R151, -INF , !P1 ;  /* 0xff80000097977808 */ /* 0x000fe40004800000 */
[C---:B------:R-:W-:Y:S01]  /*1bbe0*/  ISETP.GT.AND P1, PT, R11.reuse, 0x41, P5 ;  /* 0x000000410b00780c */ /* 0x040fe20002f24270 */
[----:B------:R-:W0:Y:S01]  /*1bbf0*/  SHFL.BFLY PT, R0, R3, 0x1, 0x1f ;  /* 0x0c201f0003007f89 */ /* 0x000e2200000e0000 */
[C---:B------:R-:W-:Y:S02]  /*1bc00*/  ISETP.LT.OR P2, PT, R10.reuse, 0x41, P2 ;  /* 0x000000410a00780c */ /* 0x040fe40001741670 */
[----:B------:R-:W-:Y:S02]  /*1bc10*/  ISETP.LT.OR P1, PT, R10, 0x42, P1 ;  /* 0x000000420a00780c */ /* 0x000fe40000f21670 */
[----:B------:R-:W-:Y:S02]  /*1bc20*/  FSEL R154, R154, -INF , !P2 ;  /* 0xff8000009a9a7808 */ /* 0x000fe40005000000 */
[----:B------:R-:W-:-:S02]  /*1bc30*/  ISETP.GT.AND P2, PT, R11, 0x48, P5 ;  /* 0x000000480b00780c */ /* 0x000fc40002f44270 */
[----:B------:R-:W-:Y:S02]  /*1bc40*/  FSEL R155, R155, -INF , !P1 ;  /* 0xff8000009b9b7808 */ /* 0x000fe40004800000 */
[C---:B------:R-:W-:Y:S02]  /*1bc50*/  ISETP.GT.AND P1, PT, R11.reuse, 0x49, P5 ;  /* 0x000000490b00780c */ /* 0x040fe40002f24270 */
[C---:B------:R-:W-:Y:S02]  /*1bc60*/  ISETP.LT.OR P2, PT, R10.reuse, 0x49, P2 ;  /* 0x000000490a00780c */ /* 0x040fe40001741670 */
[----:B------:R-:W-:Y:S02]  /*1bc70*/  ISETP.LT.OR P1, PT, R10, 0x4a, P1 ;  /* 0x0000004a0a00780c */ /* 0x000fe40000f21670 */
[----:B------:R-:W-:Y:S02]  /*1bc80*/  FSEL R158, R158, -INF , !P2 ;  /* 0xff8000009e9e7808 */ /* 0x000fe40005000000 */
[----:B------:R-:W-:-:S02]  /*1bc90*/  ISETP.GT.AND P2, PT, R11, 0x50, P5 ;  /* 0x000000500b00780c */ /* 0x000fc40002f44270 */
[----:B------:R-:W-:Y:S02]  /*1bca0*/  FSEL R159, R159, -INF , !P1 ;  /* 0xff8000009f9f7808 */ /* 0x000fe40004800000 */
[----:B------:R-:W-:Y:S02]  /*1bcb0*/  ISETP.GT.AND P1, PT, R11, 0x51, P5 ;  /* 0x000000510b00780c */ /* 0x000fe40002f24270 */
[----:B0-----:R-:W-:Y:S02]  /*1bcc0*/  FMNMX.FTZ R3, R3, R0, !PT ;  /* 0x0000000003037209 */ /* 0x001fe40007810000 */
[----:B------:R-:W-:Y:S02]  /*1bcd0*/  ISETP.LT.OR P2, PT, R10, 0x51, P2 ;  /* 0x000000510a00780c */ /* 0x000fe40001741670 */
[----:B------:R-:W-:Y:S01]  /*1bce0*/  ISETP.GT.AND P4, PT, R11, 0x68, P5 ;  /* 0x000000680b00780c */ /* 0x000fe20002f84270 */
[----:B------:R-:W-:-:S01]  /*1bcf0*/  FFMA.FTZ R9, R2, R3, -8 ;  /* 0xc100000002097423 */ /* 0x000fc20000010003 */
[----:B------:R-:W-:-:S02]  /*1bd00*/  ISETP.LT.OR P1, PT, R10, 0x52, P1 ;  /* 0x000000520a00780c */ /* 0x000fc40000f21670 */
[----:B------:R-:W-:Y:S02]  /*1bd10*/  FSEL R162, R162, -INF , !P2 ;  /* 0xff800000a2a27808 */ /* 0x000fe40005000000 */
[----:B------:R-:W-:Y:S02]  /*1bd20*/  ISETP.GT.AND P2, PT, R11, 0x58, P5 ;  /* 0x000000580b00780c */ /* 0x000fe40002f44270 */
[C---:B------:R-:W-:Y:S02]  /*1bd30*/  ISETP.LT.OR P4, PT, R10.reuse, 0x69, P4 ;  /* 0x000000690a00780c */ /* 0x040fe40002781670 */
[----:B------:R-:W-:Y:S02]  /*1bd40*/  FSEL R163, R163, -INF , !P1 ;  /* 0xff800000a3a37808 */ /* 0x000fe40004800000 */
[----:B------:R-:W-:Y:S02]  /*1bd50*/  ISETP.GT.AND P1, PT, R11, 0x59, P5 ;  /* 0x000000590b00780c */ /* 0x000fe40002f24270 */
[----:B------:R-:W-:-:S02]  /*1bd60*/  ISETP.LT.OR P2, PT, R10, 0x59, P2 ;  /* 0x000000590a00780c */ /* 0x000fc40001741670 */
[----:B------:R-:W-:Y:S02]  /*1bd70*/  ISETP.LT.OR P1, PT, R10, 0x5a, P1 ;  /* 0x0000005a0a00780c */ /* 0x000fe40000f21670 */
[----:B------:R-:W-:Y:S02]  /*1bd80*/  FSEL R166, R166, -INF , !P2 ;  /* 0xff800000a6a67808 */ /* 0x000fe40005000000 */
[C---:B------:R-:W-:Y:S02]  /*1bd90*/  ISETP.GT.AND P2, PT, R11.reuse, 0x60, P5 ;  /* 0x000000600b00780c */ /* 0x040fe40002f44270 */
[----:B------:R-:W-:Y:S02]  /*1bda0*/  ISETP.GT.AND P6, PT, R11, 0x69, P5 ;  /* 0x000000690b00780c */ /* 0x000fe40002fc4270 */
[----:B------:R-:W-:Y:S02]  /*1bdb0*/  FSEL R167, R167, -INF , !P1 ;  /* 0xff800000a7a77808 */ /* 0x000fe40004800000 */
[----:B------:R-:W-:-:S02]  /*1bdc0*/  ISETP.GT.AND P1, PT, R11, 0x61, P5 ;  /* 0x000000610b00780c */ /* 0x000fc40002f24270 */
[C---:B------:R-:W-:Y:S02]  /*1bdd0*/  ISETP.LT.OR P2, PT, R10.reuse, 0x61, P2 ;  /* 0x000000610a00780c */ /* 0x040fe40001741670 */
[----:B------:R-:W-:Y:S02]  /*1bde0*/  ISETP.LT.OR P1, PT, R10, 0x62, P1 ;  /* 0x000000620a00780c */ /* 0x000fe40000f21670 */
[----:B------:R-:W-:Y:S02]  /*1bdf0*/  FSEL R170, R170, -INF , !P2 ;  /* 0xff800000aaaa7808 */ /* 0x000fe40005000000 */
[----:B------:R-:W-:Y:S02]  /*1be00*/  FSEL R171, R171, -INF , !P1 ;  /* 0xff800000abab7808 */ /* 0x000fe40004800000 */
[C---:B------:R-:W-:Y:S02]  /*1be10*/  ISETP.GT.AND P3, PT, R11.reuse, 0x70, P5 ;  /* 0x000000700b00780c */ /* 0x040fe40002f64270 */
[----:B------:R-:W-:-:S02]  /*1be20*/  ISETP.GT.AND P2, PT, R11, 0x71, P5 ;  /* 0x000000710b00780c */ /* 0x000fc40002f44270 */
[C---:B------:R-:W-:Y:S02]  /*1be30*/  ISETP.LT.OR P3, PT, R10.reuse, 0x71, P3 ;  /* 0x000000710a00780c */ /* 0x040fe40001f61670 */
[----:B------:R-:W-:Y:S02]  /*1be40*/  ISETP.GT.AND P1, PT, R11, 0x78, P5 ;  /* 0x000000780b00780c */ /* 0x000fe40002f24270 */
[----:B------:R-:W-:Y:S02]  /*1be50*/  ISETP.LT.OR P2, PT, R10, 0x72, P2 ;  /* 0x000000720a00780c */ /* 0x000fe40001741670 */
[----:B------:R-:W-:Y:S02]  /*1be60*/  FSEL R178, R178, -INF , !P3 ;  /* 0xff800000b2b27808 */ /* 0x000fe40005800000 */
[----:B------:R-:W-:Y:S02]  /*1be70*/  ISETP.LT.OR P1, PT, R10, 0x79, P1 ;  /* 0x000000790a00780c */ /* 0x000fe40000f21670 */
[----:B------:R-:W-:-:S02]  /*1be80*/  FSEL R179, R179, -INF , !P2 ;  /* 0xff800000b3b37808 */ /* 0x000fc40005000000 */
[----:B------:R-:W-:Y:S02]  /*1be90*/  FSEL R182, R182, -INF , !P1 ;  /* 0xff800000b6b67808 */ /* 0x000fe40004800000 */
[----:B--2---:R-:W-:-:S04]  /*1bea0*/  LOP3.LUT R15, R15, 0xbfffffff, RZ, 0xc0, !PT ;  /* 0xbfffffff0f0f7812 */ /* 0x004fc800078ec0ff */
[----:B------:R-:W-:Y:S02]  /*1beb0*/  @P0 LOP3.LUT R15, R15, 0x40000000, RZ, 0xfc, !PT ;  /* 0x400000000f0f0812 */ /* 0x000fe400078efcff */
[----:B------:R-:W-:Y:S02]  /*1bec0*/  ISETP.GT.AND P0, PT, R11, RZ, P5 ;  /* 0x000000ff0b00720c */ /* 0x000fe40002f04270 */
[----:B------:R-:W-:Y:S02]  /*1bed0*/  LOP3.LUT R15, R15, 0xfffffffd, RZ, 0xc0, !PT ;  /* 0xfffffffd0f0f7812 */ /* 0x000fe400078ec0ff */
[----:B------:R-:W-:Y:S02]  /*1bee0*/  ISETP.LT.OR P0, PT, R10, 0x1, P0 ;  /* 0x000000010a00780c */ /* 0x000fe40000701670 */
[----:B------:R-:W-:Y:S02]  /*1bef0*/  @P4 LOP3.LUT R15, R15, 0x2, RZ, 0xfc, !PT ;  /* 0x000000020f0f4812 */ /* 0x000fe400078efcff */
[----:B------:R-:W-:-:S02]  /*1bf00*/  FSEL R122, R122, -INF , !P0 ;  /* 0xff8000007a7a7808 */ /* 0x000fc40004000000 */
[----:B------:R-:W-:Y:S01]  /*1bf10*/  ISETP.LT.OR P4, PT, R10, 0x6a, P6 ;  /* 0x0000006a0a00780c */ /* 0x000fe20003781670 */
[----:B------:R-:W-:Y:S01]  /*1bf20*/  STL [R1], R15 ;  /* 0x0000000f01007387 */ /* 0x000fe20000100800 */
[----:B------:R-:W-:Y:S02]  /*1bf30*/  FMNMX.FTZ R0, R122, R12, !PT ;  /* 0x0000000c7a007209 */ /* 0x000fe40007810000 */
[----:B------:R-:W-:Y:S02]  /*1bf40*/  FSETP.NEU.FTZ.AND P6, PT, R3, -INF , PT ;  /* 0xff8000000300780b */ /* 0x000fe40003fdd000 */
[----:B------:R-:W-:Y:S02]  /*1bf50*/  FMNMX.FTZ R0, R123, R0, !PT ;  /* 0x000000007b007209 */ /* 0x000fe40007810000 */
[----:B------:R-:W-:Y:S02]  /*1bf60*/  FSEL R8, R3, RZ, P6 ;  /* 0x000000ff03087208 */ /* 0x000fe40003000000 */
[----:B------:R-:W-:-:S02]  /*1bf70*/  FMNMX.FTZ R0, R126, R0, !PT ;  /* 0x000000007e007209 */ /* 0x000fc40007810000 */
[----:B------:R-:W-:Y:S01]  /*1bf80*/  FSEL R9, R9, RZ, P6 ;  /* 0x000000ff09097208 */ /* 0x000fe20003000000 */
[----:B------:R-:W-:-:S01]  /*1bf90*/  FADD.FTZ R8, -R8, R13 ;  /* 0x0000000d08087221 */ /* 0x000fc20000010100 */
[----:B------:R-:W-:Y:S02]  /*1bfa0*/  FMNMX.FTZ R0, R127, R0, !PT ;  /* 0x000000007f007209 */ /* 0x000fe40007810000 */
[----:B------:R-:W-:Y:S01]  /*1bfb0*/  LOP3.LUT P6, RZ, R15, 0x2, RZ, 0xc0, !PT ;  /* 0x000000020fff7812 */ /* 0x000fe200078cc0ff */
[--C-:B------:R-:W-:Y:S01]  /*1bfc0*/  FFMA.FTZ R120, R2, R120, -R9.reuse ;  /* 0x0000007802787223 */ /* 0x100fe20000010809 */
[----:B------:R-:W-:Y:S01]  /*1bfd0*/  FMNMX.FTZ R0, R130, R0, !PT ;  /* 0x0000000082007209 */ /* 0x000fe20007810000 */
[----:B------:R-:W-:Y:S01]  /*1bfe0*/  FMUL.FTZ R8, R2, R8 ;  /* 0x0000000802087220 */ /* 0x000fe20000410000 */
        /* <DEDUP_REMOVED lines=8> */
[----:B------:R-:W-:Y:S01]  /*1c070*/  ISETP.GT.AND P5, PT, R11, 0x79, P5 ;  /* 0x000000790b00780c */ /* 0x000fe20002fa4270 */
[--C-:B------:R-:W-:Y:S01]  /*1c080*/  FFMA.FTZ R128, R2, R128, -R9.reuse ;  /* 0x0000008002807223 */ /* 0x100fe20000010809 */
[----:B------:R-:W-:Y:S01]  /*1c090*/  FMNMX.FTZ R0, R135, R0, !PT ;  /* 0x0000000087007209 */ /* 0x000fe20007810000 */
[----:B------:R-:W0:Y:S01]  /*1c0a0*/  MUFU.EX2 R8, R8 ;  /* 0x0000000800087308 */ /* 0x000e220000000800 */
[----:B------:R-:W-:Y:S01]  /*1c0b0*/  ISETP.LT.OR P5, PT, R10, 0x7a, P5 ;  /* 0x0000007a0a00780c */ /* 0x000fe20002fa1670 */
[--C-:B------:R-:W-:Y:S01]  /*1c0c0*/  FFMA.FTZ R129, R2, R129, -R9.reuse ;  /* 0x0000008102817223 */ /* 0x100fe20000010809 */
[----:B------:R-:W-:Y:S01]  /*1c0d0*/  FMNMX.FTZ R0, R138, R0, !PT ;  /* 0x000000008a007209 */ /* 0x000fe20007810000 */
[C-C-:B------:R-:W-:Y:S01]  /*1c0e0*/  FFMA.FTZ R132, R2.reuse, R132, -R9.reuse ;  /* 0x0000008402847223 */ /* 0x140fe20000010809 */
[----:B------:R-:W-:Y:S01]  /*1c0f0*/  FSEL R183, R183, -INF , !P5 ;  /* 0xff800000b7b77808 */ /* 0x000fe20006800000 */
[C-C-:B------:R-:W-:Y:S01]  /*1c100*/  FFMA.FTZ R133, R2.reuse, R133, -R9.reuse ;  /* 0x0000008502857223 */ /* 0x140fe20000010809 */
[----:B------:R-:W-:Y:S01]  /*1c110*/  FMNMX.FTZ R0, R139, R0, !PT ;  /* 0x000000008b007209 */ /* 0x000fe20007810000 */
[----:B------:R-:W1:Y:S01]  /*1c120*/  MUFU.EX2 R121, R121 ;  /* 0x0000007900797308 */ /* 0x000e620000000800 */
[----:B------:R-:W-:-:S01]  /*1c130*/  FFMA.FTZ R136, R2, R136, -R9 ;  /* 0x0000008802887223 */ /* 0x000fc20000010809 */
[--C-:B------:R-:W-:Y:S01]  /*1c140*/  FFMA.FTZ R137, R2, R137, -R9.reuse ;  /* 0x0000008902897223 */ /* 0x100fe20000010809 */
[----:B------:R-:W-:Y:S01]  /*1c150*/  FMNMX.FTZ R0, R142, R0, !PT ;  /* 0x000000008e007209 */ /* 0x000fe20007810000 */
[C-C-:B------:R-:W-:Y:S01]  /*1c160*/  FFMA.FTZ R140, R2.reuse, R140, -R9.reuse ;  /* 0x0000008c028c7223 */ /* 0x140fe20000010809 */
[----:B------:R-:W-:-:S01]  /*1c170*/  FFMA.FTZ R141, R2, R141, -R9 ;  /* 0x0000008d028d7223 */ /* 0x000fc20000010809 */
[----:B------:R-:W-:Y:S01]  /*1c180*/  FFMA.FTZ R144, R2, R144, -R9 ;  /* 0x0000009002907223 */ /* 0x000fe20000010809 */
[----:B------:R-:W-:Y:S01]  /*1c190*/  FMNMX.FTZ R0, R143, R0, !PT ;  /* 0x000000008f007209 */ /* 0x000fe20007810000 */
[----:B------:R-:W-:Y:S01]  /*1c1a0*/  MUFU.EX2 R124, R124 ;  /* 0x0000007c007c7308 */ /* 0x000fe20000000800 */
[----:B0-----:R-:W-:-:S01]  /*1c1b0*/  FFMA.FTZ R6, R8, R6, R120 ;  /* 0x0000000608067223 */ /* 0x001fc20000010078 */
[--C-:B------:R-:W-:Y:S01]  /*1c1c0*/  FFMA.FTZ R145, R2, R145, -R9.reuse ;  /* 0x0000009102917223 */ /* 0x100fe20000010809 */
[----:B------:R-:W-:Y:S01]  /*1c1d0*/  FMNMX.FTZ R0, R146, R0, !PT ;  /* 0x0000000092007209 */ /* 0x000fe20007810000 */
[C-C-:B------:R-:W-:Y:S01]  /*1c1e0*/  FFMA.FTZ R148, R2.reuse, R148, -R9.reuse ;  /* 0x0000009402947223 */ /* 0x140fe20000010809 */
[----:B------:R-:W-:-:S01]  /*1c1f0*/  FFMA.FTZ R149, R2, R149, -R9 ;  /* 0x0000009502957223 */ /* 0x000fc20000010809 */
[----:B------:R-:W-:Y:S01]  /*1c200*/  FFMA.FTZ R152, R2, R152, -R9 ;  /* 0x0000009802987223 */ /* 0x000fe20000010809 */
[----:B------:R-:W-:Y:S01]  /*1c210*/  FMNMX.FTZ R0, R147, R0, !PT ;  /* 0x0000000093007209 */ /* 0x000fe20007810000 */
[----:B------:R-:W-:Y:S01]  /*1c220*/  MUFU.EX2 R125, R125 ;  /* 0x0000007d007d7308 */ /* 0x000fe20000000800 */
[----:B-1----:R-:W-:-:S01]  /*1c230*/  FADD.FTZ R6, R121, R6 ;  /* 0x0000000679067221 */ /* 0x002fc20000010000 */
        /* <DEDUP_REMOVED lines=24> */
[----:B------:R-:W-:-:S02]  /*1c3c0*/  LOP3.LUT P0, RZ, R15, 0x40000000, RZ, 0xc0, !PT ;  /* 0x400000000fff7812 */ /* 0x000fc4000780c0ff */
        /* <DEDUP_REMOVED lines=35> */
[----:B------:R-:W-:-:S01]  /*1c600*/  FFMA.FTZ R122, R2, R122, -R11 ;  /* 0x0000007a027a7223 */ /* 0x000fc2000001080b */
[C-C-:B------:R-:W-:Y:S01]  /*1c610*/  FFMA.FTZ R123, R2.reuse, R123, -R11.reuse ;  /* 0x0000007b027b7223 */ /* 0x140fe2000001080b */
[C---:B------:R-:W-:Y:S01]  /*1c620*/  FMUL.FTZ R10, R2.reuse, R10 ;  /* 0x0000000a020a7220 */ /* 0x040fe20000410000 */
        /* <DEDUP_REMOVED lines=138> */
.L_x_5406:
        /* <DEDUP_REMOVED lines=135> */
[----:B0-----:R-:W-:Y:S02]  /*1d740*/  IMAD.MOV.U32 R12, RZ, RZ, R0 ;  /* 0x000000ffff0c7224 */ /* 0x001fe400078e0000 */
[----:B------:R-:W-:Y:S02]  /*1d750*/  IMAD.MOV.U32 R13, RZ, RZ, R3 ;  /* 0x000000ffff0d7224 */ /* 0x000fe400078e0003 */
[----:B------:R-:W-:Y:S02]  /*1d760*/  IMAD.MOV.U32 R8, RZ, RZ, R201 ;  /* 0x000000ffff087224 */ /* 0x000fe400078e00c9 */
[----:B------:R-:W-:Y:S01]  /*1d770*/  IMAD.MOV.U32 R14, RZ, RZ, R17 ;  /* 0x000000ffff0e7224 */ /* 0x000fe200078e0011 */
[----:B------:R-:W-:Y:S06]  /*1d780*/  @P1 BRA `(.L_x_5407) ;  /* 0xffffffcc004c1947 */ /* 0x000fec000383ffff */
.L_x_5387:
[----:B------:R-:W-:Y:S05]  /*1d790*/  WARPSYNC.ALL ;  /* 0x0000000000007948 */ /* 0x000fea0003800000 */
[----:B------:R-:W-:Y:S06]  /*1d7a0*/  BAR.ARV 0x8, 0x180 ;  /* 0x0206000000007b1d */ /* 0x000fec0000002000 */
[----:B------:R-:W-:Y:S05]  /*1d7b0*/  @!P0 BRA `(.L_x_5408) ;  /* 0x0000000000048947 */ /* 0x000fea0003800000 */
[----:B------:R-:W-:Y:S01]  /*1d7c0*/  BPT.TRAP 0x1 ;  /* 0x000000040000795c */ /* 0x000fe20000300000 */
.L_x_5408:
[----:B------:R-:W-:Y:S01]  /*1d7d0*/  IMAD R4, R17, 0x8, R16 ;  /* 0x0000000811047824 */ /* 0x000fe200078e0210 */
[----:B------:R-:W-:-:S04]  /*1d7e0*/  SHF.L.U32 R7, R201, 0x1f, RZ ;  /* 0x0000001fc9077819 */ /* 0x000fc800000006ff */
[----:B------:R1:W2:Y:S01]  /*1d7f0*/  SYNCS.PHASECHK.TRANS64.TRYWAIT P1, [R4+URZ+0x2a850], R7 ;  /* 0x02a85007040075a7 */ /* 0x0002a2000802017f */
[----:B------:R-:W-:Y:S05]  /*1d800*/  @!P0 BRA `(.L_x_5409) ;  /* 0x0000000000048947 */ /* 0x000fea0003800000 */
[----:B------:R-:W-:Y:S01]  /*1d810*/  BPT.TRAP 0x1 ;  /* 0x000000040000795c */ /* 0x000fe20000300000 */
.L_x_5409:
[----:B------:R-:W-:-:S05]  /*1d820*/  VIADD R16, R16, 0x400 ;  /* 0x0000040010107836 */ /* 0x000fca0000000000 */
[----:B------:R-:W-:-:S04]  /*1d830*/  SHF.R.U32.HI R16, RZ, 0x4, R16 ;  /* 0x00000004ff107819 */ /* 0x000fc80000011610 */
[----:B------:R-:W-:-:S04]  /*1d840*/  LOP3.LUT R16, R16, 0x3fff, RZ, 0xc0, !PT ;  /* 0x00003fff10107812 */ /* 0x000fc800078ec0ff */
[----:B------:R-:W-:Y:S01]  /*1d850*/  LOP3.LUT R16, R16, 0x10000, RZ, 0xfc, !PT ;  /* 0x0001000010107812 */ /* 0x000fe200078efcff */
[----:B--2---:R-:W-:Y:S06]  /*1d860*/  @P1 BRA `(.L_x_5410) ;  /* 0x0000000000081947 */ /* 0x004fec0003800000 */
[----:B------:R-:W2:Y:S02]  /*1d870*/  SYNCS.PHASECHK.TRANS64.TRYWAIT P1, [R4+URZ+0x2a850], R7 ;  /* 0x02a85007040075a7 */ /* 0x000ea4000802017f */
[----:B--2---:R-:W-:Y:S05]  /*1d880*/  @!P1 BRA `(.L_x_5411) ;  /* 0x000000cc00b89947 */ /* 0x004fea0003800000 */
.L_x_5410:
[----:B------:R-:W-:Y:S01]  /*1d890*/  IMAD R8, R17, 0x600, R16 ;  /* 0x0000060011087824 */ /* 0x000fe200078e0210 */
[----:B------:R-:W-:Y:S05]  /*1d8a0*/  WARPSYNC.ALL ;  /* 0x0000000000007948 */ /* 0x000fea0003800000 */
[----:B------:R-:W-:Y:S01]  /*1d8b0*/  IMAD.MOV.U32 R9, RZ, RZ, 0x40000040 ;  /* 0x40000040ff097424 */ /* 0x000fe200078e00ff */
[C---:B------:R-:W-:Y:S01]  /*1d8c0*/  R2UR UR6, R8.reuse ;  /* 0x00000000080672ca */ /* 0x040fe200000e0000 */
[----:B------:R-:W-:Y:S01]  /*1d8d0*/  WARPGROUP.ARRIVE ;  /* 0x00000000000079c5 */ /* 0x000fe20000000000 */
[----:B------:R-:W-:Y:S01]  /*1d8e0*/  VIADD R10, R8, 0x2 ;  /* 0x00000002080a7836 */ /* 0x000fe20000000000 */
[----:B------:R-:W-:Y:S01]  /*1d8f0*/  ULDC.64 UR4, c[0x0][0x9a0] ;  /* 0x0002680000047ab9 */ /* 0x000fe20000000a00 */
[----:B------:R-:W-:Y:S01]  /*1d900*/  R2UR UR7, R9 ;  /* 0x00000000090772ca */ /* 0x000fe200000e0000 */
[----:B------:R-:W-:Y:S01]  /*1d910*/  IMAD.MOV.U32 R11, RZ, RZ, 0x40000040 ;  /* 0x40000040ff0b7424 */ /* 0x000fe200078e00ff */
[----:B------:R-:W-:-:S04]  /*1d920*/  ISETP.NE.U32.AND P1, PT, RZ, UR4, PT ;  /* 0x00000004ff007c0c */ /* 0x000fc8000bf25070 */
[----:B------:R-:W-:-:S07]  /*1d930*/  ISETP.NE.AND.EX P1, PT, RZ, UR5, PT, P1 ;  /* 0x00000005ff007c0c */ /* 0x000fce000bf25310 */
[----:B------:R-:W-:Y:S01]  /*1d940*/  QGMMA.64x192x32.F32.E4M3.E4M3 R24, R196, gdesc[UR4], R24, gsb0 ;  /* 0x02e00004c4187df3 */ /* 0x000fe20008000818 */
[----:B------:R-:W-:Y:S02]  /*1d950*/  R2UR UR6, R10 ;  /* 0x000000000a0672ca */ /* 0x000fe400000e0000 */
[----:B------:R-:W-:-:S03]  /*1d960*/  R2UR UR7, R11 ;  /* 0x000000000b0772ca */ /* 0x000fc600000e0000 */
[----:B0-----:R-:W0:Y:S01]  /*1d970*/  @P1 LDC.64 R12, c[0x0][0x9c8] ;  /* 0x00027200ff0c1b82 */ /* 0x001e220000000a00 */
[----:B-12---:R-:W-:Y:S02]  /*1d980*/  @P1 SHF.R.S32.HI R7, RZ, 0x1f, R23 ;  /* 0x0000001fff071819 */ /* 0x006fe40000011417 */
        /* <DEDUP_REMOVED lines=11> */
[----:B------:R-:W-:Y:S01]  /*1da40*/  @P1 LEA.HI.X R13, R10, UR5, R7, 0x2, P2 ;  /* 0x000000050a0d1c11 */ /* 0x000fe200090f1407 */
[----:B------:R-:W-:-:S06]  /*1da50*/  IMAD.MOV.U32 R7, RZ, RZ, 0x3f800000 ;  /* 0x3f800000ff077424 */ /* 0x000fcc00078e00ff */
[----:B------:R0:W2:Y:S01]  /*1da60*/  @P1 LDG.E R7, desc[UR42][R12.64] ;  /* 0x0000002a0c071981 */ /* 0x0000a2000c1e1900 */
[----:B------:R-:W-:Y:S02]  /*1da70*/  VIADD R10, R8, 0x4 ;  /* 0x00000004080a7836 */ /* 0x000fe40000000000 */
[----:B------:R-:W-:Y:S01]  /*1da80*/  IMAD.MOV.U32 R11, RZ, RZ, 0x40000040 ;  /* 0x40000040ff0b7424 */ /* 0x000fe200078e00ff */
[----:B------:R-:W-:Y:S02]  /*1da90*/  WARPGROUP.DEPBAR.LE gsb0, 0x0 ;  /* 0x00008000000079c5 */ /* 0x000fe40000010000 */
[----:B------:R-:W-:-:S06]  /*1daa0*/  WARPGROUP.ARRIVE ;  /* 0x00000000000079c5 */ /* 0x000fcc0000000000 */
[----:B------:R-:W-:Y:S01]  /*1dab0*/  QGMMA.64x192x32.F32.E4M3.E4M3 R24, R192, gdesc[UR4], R24, gsb0 ;  /* 0x02e00004c0187df3 */ /* 0x000fe20008000818 */
[----:B------:R-:W-:Y:S02]  /*1dac0*/  R2UR UR6, R10 ;  /* 0x000000000a0672ca */ /* 0x000fe400000e0000 */
[----:B------:R-:W-:Y:S01]  /*1dad0*/  R2UR UR7, R11 ;  /* 0x000000000b0772ca */ /* 0x000fe200000e0000 */
[----:B------:R-:W-:Y:S02]  /*1dae0*/  VIADD R8, R8, 0x6 ;  /* 0x0000000608087836 */ /* 0x000fe40000000000 */
[----:B------:R-:W-:Y:S01]  /*1daf0*/  IMAD.MOV.U32 R9, RZ, RZ, 0x40000040 ;  /* 0x40000040ff097424 */ /* 0x000fe200078e00ff */
[----:B------:R-:W1:Y:S01]  /*1db00*/  SHFL.BFLY PT, R10, R5, 0x2, 0x1f ;  /* 0x0c401f00050a7f89 */ /* 0x000e6200000e0000 */
[----:B------:R-:W-:Y:S02]  /*1db10*/  WARPGROUP.DEPBAR.LE gsb0, 0x0 ;  /* 0x00008000000079c5 */ /* 0x000fe40000010000 */
[----:B------:R-:W-:-:S10]  /*1db20*/  WARPGROUP.ARRIVE ;  /* 0x00000000000079c5 */ /* 0x000fd40000000000 */
[----:B------:R-:W-:Y:S01]  /*1db30*/  QGMMA.64x192x32.F32.E4M3.E4M3 R24, R188, gdesc[UR4], R24, gsb0 ;  /* 0x02e00004bc187df3 */ /* 0x000fe20008000818 */
[----:B------:R-:W-:Y:S02]  /*1db40*/  R2UR UR6, R8 ;  /* 0x00000000080672ca */ /* 0x000fe400000e0000 */
[----:B------:R-:W-:Y:S02]  /*1db50*/  R2UR UR7, R9 ;  /* 0x00000000090772ca */ /* 0x000fe400000e0000 */
[----:B------:R-:W3:Y:S01]  /*1db60*/  SHFL.BFLY PT, R9, R6, 0x2, 0x1f ;  /* 0x0c401f0006097f89 */ /* 0x000ee200000e0000 */
[----:B-1----:R-:W-:-:S05]  /*1db70*/  FADD.FTZ R10, R10, R5 ;  /* 0x000000050a0a7221 */ /* 0x002fca0000010000 */
[----:B------:R-:W1:Y:S01]  /*1db80*/  SHFL.BFLY PT, R11, R10, 0x1, 0x1f ;  /* 0x0c201f000a0b7f89 */ /* 0x000e6200000e0000 */
[----:B---3--:R-:W-:-:S05]  /*1db90*/  FADD.FTZ R9, R9, R6 ;  /* 0x0000000609097221 */ /* 0x008fca0000010000 */
[----:B------:R-:W0:Y:S01]  /*1dba0*/  SHFL.BFLY PT, R8, R9, 0x1, 0x1f ;  /* 0x0c201f0009087f89 */ /* 0x000e2200000e0000 */
[----:B-1----:R-:W-:-:S01]  /*1dbb0*/  FADD.FTZ R11, R10, R11 ;  /* 0x0000000b0a0b7221 */ /* 0x002fc20000010000 */
[----:B------:R-:W-:-:S03]  /*1dbc0*/  IMAD.MOV.U32 R6, RZ, RZ, RZ ;  /* 0x000000ffff067224 */ /* 0x000fc600078e00ff */
[----:B------:R-:W-:-:S05]  /*1dbd0*/  FMUL.FTZ R14, R11, 0.00390625 ;  /* 0x3b8000000b0e7820 */ /* 0x000fca0000410000 */
[----:B------:R-:W-:Y:S01]  /*1dbe0*/  FSETP.NE.FTZ.AND P3, PT, R14, RZ, PT ;  /* 0x000000ff0e00720b */ /* 0x000fe20003f75000 */
[----:B0-----:R-:W-:-:S05]  /*1dbf0*/  FADD.FTZ R12, R9, R8 ;  /* 0x00000008090c7221 */ /* 0x001fca0000010000 */
[C---:B------:R-:W-:Y:S01]  /*1dc00*/  FSETP.NE.FTZ.AND P1, PT, R12.reuse, RZ, PT ;  /* 0x000000ff0c00720b */ /* 0x040fe20003f35000 */
[----:B------:R-:W-:-:S05]  /*1dc10*/  FMUL.FTZ R13, R12, 0.00390625 ;  /* 0x3b8000000c0d7820 */ /* 0x000fca0000410000 */
[----:B------:R-:W-:-:S07]  /*1dc20*/  FSETP.NE.FTZ.AND P2, PT, R13, RZ, PT ;  /* 0x000000ff0d00720b */ /* 0x000fce0003f55000 */
        /* <DEDUP_REMOVED lines=9> */
[C---:B------:R-:W-:Y:S01]  /*1dcc0*/  @P2 FMUL.FTZ R8, R2.reuse, 0.69314718246459960938 ;  /* 0x3f31721802082820 */ /* 0x040fe20000410000 */
[----:B------:R-:W-:Y:S01]  /*1dcd0*/  @P3 FMUL.FTZ R2, R2, 0.69314718246459960938 ;  /* 0x3f31721802023820 */ /* 0x000fe20000410000 */
[----:B0-----:R-:W-:Y:S01]  /*1dce0*/  @P3 FMUL.FTZ R9, R9, 0.69314718246459960938 ;  /* 0x3f31721809093820 */ /* 0x001fe20000410000 */
[----:B------:R-:W-:-:S02]  /*1dcf0*/  IMAD.MOV.U32 R121, RZ, RZ, -0x800000 ;  /* 0xff800000ff797424 */ /* 0x000fc400078e00ff */
[----:B--2---:R-:W-:Y:S01]  /*1dd00*/  FMUL.FTZ R12, R6, R7 ;  /* 0x00000007060c7220 */ /* 0x004fe20000410000 */
[----:B------:R-:W-:Y:S02]  /*1dd10*/  IMAD.MOV.U32 R120, RZ, RZ, -0x800000 ;  /* 0xff800000ff787424 */ /* 0x000fe400078e00ff */
[----:B-1----:R-:W-:Y:S01]  /*1dd20*/  @P2 FMUL.FTZ R5, R5, 0.69314718246459960938 ;  /* 0x3f31721805052820 */ /* 0x002fe20000410000 */
[----:B------:R-:W-:-:S03]  /*1dd30*/  @P3 FFMA.FTZ R121, R2, R0, R9 ;  /* 0x0000000002793223 */ /* 0x000fc60000010009 */
[----:B------:R-:W-:Y:S01]  /*1dd40*/  @P2 FFMA.FTZ R120, R8, R3, R5 ;  /* 0x0000000308782223 */ /* 0x000fe20000010005 */
[----:B---3--:R-:W-:Y:S01]  /*1dd50*/  FMUL.FTZ R0, R10, R7 ;  /* 0x000000070a007220 */ /* 0x008fe20000410000 */
[----:B------:R-:W-:Y:S02]  /*1dd60*/  WARPGROUP.DEPBAR.LE gsb0, 0x0 ;  /* 0x00008000000079c5 */ /* 0x000fe40000010000 */
[----:B------:R-:W-:Y:S05]  /*1dd70*/  @!P0 BRA `(.L_x_5412) ;  /* 0x0000000000048947 */ /* 0x000fea0003800000 */
[----:B------:R-:W-:Y:S01]  /*1dd80*/  BPT.TRAP 0x1 ;  /* 0x000000040000795c */ /* 0x000fe20000300000 */
.L_x_5412:
[----:B------:R-:W-:Y:S02]  /*1dd90*/  VIADD R4, R4, 0x2a860 ;  /* 0x0002a86004047836 */ /* 0x000fe40000000000 */
[-C--:B------:R-:W-:Y:S01]  /*1dda0*/  FMUL.FTZ R125, R32, R12.reuse ;  /* 0x0000000c207d7220 */ /* 0x080fe20000410000 */
[----:B------:R-:W-:Y:S02]  /*1ddb0*/  IMAD.U32 R3, RZ, RZ, UR38 ;  /* 0x00000026ff037e24 */ /* 0x000fe4000f8e00ff */
[-C--:B------:R-:W-:Y:S01]  /*1ddc0*/  FMUL.FTZ R128, R28, R12.reuse ;  /* 0x0000000c1c807220 */ /* 0x080fe20000410000 */
[----:B------:R-:W-:Y:S02]  /*1ddd0*/  VIADD R17, R17, 0x1 ;  /* 0x0000000111117836 */ /* 0x000fe40000000000 */
[-C--:B------:R-:W-:Y:S01]  /*1dde0*/  FMUL.FTZ R126, R29, R12.reuse ;  /* 0x0000000c1d7e7220 */ /* 0x080fe20000410000 */
[-C--:B------:R-:W-:Y:S01]  /*1ddf0*/  FMUL.FTZ R130, R36, R12.reuse ;  /* 0x0000000c24827220 */ /* 0x080fe20000410000 */
[----:B------:R-:W-:Y:S01]  /*1de00*/  PRMT R2, R3, 0x654, R4 ;  /* 0x0000065403027816 */ /* 0x000fe20000000004 */
[-C--:B------:R-:W-:Y:S01]  /*1de10*/  FMUL.FTZ R124, R37, R12.reuse ;  /* 0x0000000c257c7220 */ /* 0x080fe20000410000 */
[----:B------:R-:W-:Y:S01]  /*1de20*/  ISETP.NE.AND P1, PT, R17, 0x2, PT ;  /* 0x000000021100780c */ /* 0x000fe20003f25270 */
        /* <DEDUP_REMOVED lines=43> */
[----:B0-----:R-:W-:Y:S01]  /*1e0e0*/  SEL R2, RZ, 0x1, P1 ;  /* 0x00000001ff027807 */ /* 0x001fe20000800000 */
        /* <DEDUP_REMOVED lines=49> */
[----:B------:R-:W-:Y:S01]  /*1e400*/  FMUL.FTZ R26, R119, R0 ;  /* 0x00000000771a7220 */ /* 0x000fe20000410000 */
[----:B------:R-:W-:Y:S01]  /*1e410*/  LOP3.LUT R201, R201, R2, RZ, 0x3c, !PT ;  /* 0x00000002c9c97212 */ /* 0x000fe200078e3cff */
[----:B------:R-:W-:Y:S01]  /*1e420*/  UIADD3 UR37, UR37, 0x1, URZ ;  /* 0x0000000125257890 */ /* 0x000fe2000fffe03f */
[----:B------:R-:W-:-:S11]  /*1e430*/  SEL R17, R17, RZ, P1 ;  /* 0x000000ff11117207 */ /* 0x000fd60000800000 */
.L_x_5296:
        /* <DEDUP_REMOVED lines=10> */
[----:B-----5:R-:W2:Y:S01]  /*1e4e0*/  LDL R24, [R1+0x54] ;  /* 0x0000540001187983 */ /* 0x020ea20000100800 */
[----:B------:R-:W-:Y:S01]  /*1e4f0*/  ULDC.64 UR4, c[0x4][0xd8] ;  /* 0x0100360000047ab9 */ /* 0x000fe20000000a00 */
[----:B------:R-:W3:Y:S02]  /*1e500*/  S2R R90, SR_TID.X ;  /* 0x00000000005a7919 */ /* 0x000ee40000002100 */
[----:B---3--:R-:W-:-:S05]  /*1e510*/  IMAD.SHL.U32 R0, R90, 0x4, RZ ;  /* 0x000000045a007824 */ /* 0x008fca00078e00ff */
[----:B------:R-:W-:-:S04]  /*1e520*/  LOP3.LUT R0, R0, 0xc, RZ, 0xc0, !PT ;  /* 0x0000000c00007812 */ /* 0x000fc800078ec0ff */
[----:B------:R-:W-:-:S05]  /*1e530*/  IADD3 R2, P0, R0, UR4, RZ ;  /* 0x0000000400027c10 */ /* 0x000fca000ff1e0ff */
[----:B------:R-:W-:-:S05]  /*1e540*/  IMAD.X R3, RZ, RZ, UR5, P0 ;  /* 0x00000005ff037e24 */ /* 0x000fca00080e06ff */
[----:B------:R3:W4:Y:S01]  /*1e550*/  LDG.E.CONSTANT R0, desc[UR42][R2.64] ;  /* 0x0000002a02007981 */ /* 0x000722000c1e9900 */
[----:B------:R-:W-:Y:S01]  /*1e560*/  F2FP.BF16.F32.PACK_AB R53, R53, R60 ;  /* 0x0000003c3535723e */ /* 0x000fe200000010ff */
[----:B------:R-:W-:Y:S01]  /*1e570*/  UMOV UR4, 0xffffffff ;  /* 0xffffffff00047882 */ /* 0x000fe20000000000 */
[----:B------:R-:W-:Y:S02]  /*1e580*/  F2FP.BF16.F32.PACK_AB R78, R78, R61 ;  /* 0x0000003d4e4e723e */ /* 0x000fe400000010ff */
[----:B------:R-:W-:Y:S02]  /*1e590*/  F2FP.BF16.F32.PACK_AB R44, R44, R49 ;  /* 0x000000312c2c723e */ /* 0x000fe400000010ff */
[----:B------:R-:W-:Y:S02]  /*1e5a0*/  F2FP.BF16.F32.PACK_AB R56, R29, R56 ;  /* 0x000000381d38723e */ /* 0x000fe400000010ff */
[----:B------:R-:W-:Y:S01]  /*1e5b0*/  F2FP.BF16.F32.PACK_AB R49, R28, R73 ;  /* 0x000000491c31723e */ /* 0x000fe200000010ff */
[----:B---3--:R-:W3:Y:S01]  /*1e5c0*/  S2R R3, SR_SWINHI ;  /* 0x0000000000037919 */ /* 0x008ee20000002f00 */
[----:B-1----:R-:W-:-:S02]  /*1e5d0*/  F2FP.BF16.F32.PACK_AB R20, R123, R40 ;  /* 0x000000287b14723e */ /* 0x002fc400000010ff */
        /* <DEDUP_REMOVED lines=15> */
[----:B------:R-:W-:Y:S02]  /*1e6d0*/  MOV R60, R16 ;  /* 0x00000010003c7202 */ /* 0x000fe40000000f00 */
[----:B---3--:R-:W-:Y:S02]  /*1e6e0*/  MOV R61, R3 ;  /* 0x00000003003d7202 */ /* 0x008fe40000000f00 */
[----:B------:R-:W-:-:S02]  /*1e6f0*/  F2FP.BF16.F32.PACK_AB R93, R111, R30 ;  /* 0x0000001e6f5d723e */ /* 0x000fc400000010ff */
[----:B------:R-:W-:Y:S02]  /*1e700*/  F2FP.BF16.F32.PACK_AB R115, R26, R115 ;  /* 0x000000731a73723e */ /* 0x000fe400000010ff */
[----:B------:R-:W-:Y:S02]  /*1e710*/  LOP3.LUT P0, R2, R90, 0x3, RZ, 0xc0, !PT ;  /* 0x000000035a027812 */ /* 0x000fe4000780c0ff */
        /* <DEDUP_REMOVED lines=31> */
[----:B------:R-:W-:Y:S02]  /*1e910*/  LOP3.LUT R34, R35, 0x380, RZ, 0xc0, !PT ;  /* 0x0000038023227812 */ /* 0x000fe400078ec0ff */
[----:B------:R-:W-:Y:S02]  /*1e920*/  IADD3 R31, P1, R28, 0x8020, RZ ;  /* 0x000080201c1f7810 */ /* 0x000fe40007f3e0ff */
[----:B------:R-:W-:Y:S02]  /*1e930*/  SHF.R.U64 R34, R34, 0x3, RZ ;  /* 0x0000000322227819 */ /* 0x000fe400000012ff */
[----:B------:R-:W-:-:S02]  /*1e940*/  IADD3 R27, P5, R28, 0x8000, RZ ;  /* 0x000080001c1b7810 */ /* 0x000fc40007fbe0ff */
[----:B------:R-:W-:Y:S01]  /*1e950*/  LOP3.LUT R34, R34, R35, RZ, 0x3c, !PT ;  /* 0x0000002322227212 */ /* 0x000fe200078e3cff */
[----:B------:R-:W-:Y:S01]  /*1e960*/  IMAD.X R35, RZ, RZ, R29, P3 ;  /* 0x000000ffff237224 */ /* 0x000fe200018e061d */
[C---:B------:R-:W-:Y:S02]  /*1e970*/  IADD3 R25, P4, R28.reuse, 0x4060, RZ ;  /* 0x000040601c197810 */ /* 0x040fe40007f9e0ff */
[----:B------:R-:W-:Y:S02]  /*1e980*/  IADD3 R15, P3, R28, 0x4040, RZ ;  /* 0x000040401c0f7810 */ /* 0x000fe40007f7e0ff */
        /* <DEDUP_REMOVED lines=60> */
[----:B----4-:R-:W-:Y:S01]  /*1ed50*/  LOP3.LUT R3, R0, 0x2, RZ, 0x3c, !PT ;  /* 0x0000000200037812 */ /* 0x010fe200078e3cff */
[----:B------:R-:W-:Y:S06]  /*1ed60*/  BRA.DIV UR4, `(.L_x_5415) ;  /* 0x000000ba04947947 */ /* 0x000fec000b800000 */
        /* <DEDUP_REMOVED lines=10> */
[----:B------:R-:W1:Y:S01]  /*1ee10*/  SHFL.IDX PT, R5, R2, R3, 0x1c1f ;  /* 0x001c1f0302057589 */ /* 0x000e6200000e0000 */
        /* <DEDUP_REMOVED lines=35> */
[----:B------:R-:W2:Y:S01]  /*1f050*/  SHFL.IDX PT, R7, R8, R3, 0x1c1f ;  /* 0x001c1f0308077589 */ /* 0x000ea200000e0000 */
        /* <DEDUP_REMOVED lines=11> */
[----:B------:R-:W3:Y:S01]  /*1f110*/  SHFL.IDX PT, R31, R36, R3, 0x1c1f ;  /* 0x001c1f03241f7589 */ /* 0x000ee200000e0000 */
[----:B------:R-:W-:Y:S02]  /*1f120*/  SEL R63, R80, R91, P0 ;  /* 0x0000005b503f7207 */ /* 0x000fe40000000000 */
[----:B------:R-:W-:Y:S01]  /*1f130*/  SEL R65, R82, R93, P0 ;  /* 0x0000005d52417207 */ /* 0x000fe20000000000 */
[----:B------:R-:W4:Y:S01]  /*1f140*/  SHFL.IDX PT, R35, R44, R3, 0x1c1f ;  /* 0x001c1f032c237589 */ /* 0x000f2200000e0000 */
[----:B------:R-:W-:-:S02]  /*1f150*/  SEL R78, R67, R78, P0 ;  /* 0x0000004e434e7207 */ /* 0x000fc40000000000 */
[----:B------:R-:W-:Y:S01]  /*1f160*/  SEL R80, R91, R80, P0 ;  /* 0x000000505b507207 */ /* 0x000fe20000000000 */
[----:B------:R-:W5:Y:S01]  /*1f170*/  SHFL.IDX PT, R37, R48, R3, 0x1c1f ;  /* 0x001c1f0330257589 */ /* 0x000f6200000e0000 */
[----:B------:R-:W-:Y:S02]  /*1f180*/  SEL R82, R93, R82, P0 ;  /* 0x000000525d527207 */ /* 0x000fe40000000000 */
[----:B------:R-:W-:Y:S01]  /*1f190*/  SEL R67, R84, R115, P0 ;  /* 0x0000007354437207 */ /* 0x000fe20000000000 */
[----:B------:R-:W-:Y:S01]  /*1f1a0*/  SHFL.IDX PT, R9, R9, R0, 0x1c1f ;  /* 0x001c1f0009097589 */ /* 0x000fe200000e0000 */
[----:B------:R-:W-:Y:S02]  /*1f1b0*/  SEL R84, R115, R84, P0 ;  /* 0x0000005473547207 */ /* 0x000fe40000000000 */
[----:B-1----:R-:W-:Y:S01]  /*1f1c0*/  SEL R4, R6, R5, P0 ;  /* 0x0000000506047207 */ /* 0x002fe20000000000 */
[----:B------:R-:W1:Y:S01]  /*1f1d0*/  SHFL.IDX PT, R20, R20, R3, 0x1c1f ;  /* 0x001c1f0314147589 */ /* 0x000e6200000e0000 */
[----:B--2---:R-:W-:-:S02]  /*1f1e0*/  SEL R8, R10, R7, P0 ;  /* 0x000000070a087207 */ /* 0x004fc40000000000 */
[----:B------:R-:W-:Y:S01]  /*1f1f0*/  SEL R24, R26, R25, P0 ;  /* 0x000000191a187207 */ /* 0x000fe20000000000 */
[----:B------:R-:W2:Y:S01]  /*1f200*/  SHFL.IDX PT, R41, R56, R3, 0x1c1f ;  /* 0x001c1f0338297589 */ /* 0x000ea200000e0000 */
[----:B------:R-:W-:Y:S02]  /*1f210*/  SEL R28, R30, R27, P0 ;  /* 0x0000001b1e1c7207 */ /* 0x000fe40000000000 */
[----:B------:R-:W-:Y:S01]  /*1f220*/  SEL R32, R34, R29, P0 ;  /* 0x0000001d22207207 */ /* 0x000fe20000000000 */
[----:B------:R-:W-:Y:S01]  /*1f230*/  SHFL.IDX PT, R45, R45, R0, 0x1c1f ;  /* 0x001c1f002d2d7589 */ /* 0x000fe200000e0000 */
[----:B---3--:R-:W-:Y:S02]  /*1f240*/  SEL R36, R38, R31, P0 ;  /* 0x0000001f26247207 */ /* 0x008fe40000000000 */
[----:B------:R-:W-:Y:S01]  /*1f250*/  SEL R40, R42, R33, P0 ;  /* 0x000000212a287207 */ /* 0x000fe20000000000 */
[----:B------:R-:W-:Y:S01]  /*1f260*/  SHFL.IDX PT, R47, R47, R0, 0x1c1f ;  /* 0x001c1f002f2f7589 */ /* 0x000fe200000e0000 */
[----:B----4-:R-:W-:-:S02]  /*1f270*/  SEL R44, R46, R35, P0 ;  /* 0x000000232e2c7207 */ /* 0x010fc40000000000 */
[----:B------:R-:W-:Y:S01]  /*1f280*/  SEL R52, R54, R39, P0 ;  /* 0x0000002736347207 */ /* 0x000fe20000000000 */
[----:B------:R-:W-:Y:S01]  /*1f290*/  SHFL.IDX PT, R49, R49, R0, 0x1c1f ;  /* 0x001c1f0031317589 */ /* 0x000fe200000e0000 */
[----:B-----5:R-:W-:Y:S02]  /*1f2a0*/  SEL R48, R50, R37, P0 ;  /* 0x0000002532307207 */ /* 0x020fe40000000000 */
[----:B------:R-:W-:Y:S01]  /*1f2b0*/  SEL R6, R5, R6, P0 ;  /* 0x0000000605067207 */ /* 0x000fe20000000000 */
[----:B------:R-:W-:Y:S01]  /*1f2c0*/  SHFL.IDX PT, R51, R51, R0, 0x1c1f ;  /* 0x001c1f0033337589 */ /* 0x000fe200000e0000 */
[----:B------:R-:W-:Y:S02]  /*1f2d0*/  SEL R10, R7, R10, P0 ;  /* 0x0000000a070a7207 */ /* 0x000fe40000000000 */
[----:B------:R-:W-:Y:S01]  /*1f2e0*/  SEL R26, R25, R26, P0 ;  /* 0x0000001a191a7207 */ /* 0x000fe20000000000 */
[----:B------:R-:W-:Y:S01]  /*1f2f0*/  SHFL.IDX PT, R53, R53, R0, 0x1c1f ;  /* 0x001c1f0035357589 */ /* 0x000fe200000e0000 */
[----:B-1----:R-:W-:-:S02]  /*1f300*/  SEL R12, R9, R20, P0 ;  /* 0x00000014090c7207 */ /* 0x002fc40000000000 */
[----:B------:R-:W-:Y:S01]  /*1f310*/  SEL R14, R20, R9, P0 ;  /* 0x00000009140e7207 */ /* 0x000fe20000000000 */
[----:B------:R-:W-:Y:S01]  /*1f320*/  SHFL.IDX PT, R55, R55, R0, 0x1c1f ;  /* 0x001c1f0037377589 */ /* 0x000fe200000e0000 */
[----:B------:R-:W-:Y:S02]  /*1f330*/  SEL R30, R27, R30, P0 ;  /* 0x0000001e1b1e7207 */ /* 0x000fe40000000000 */
[----:B------:R-:W-:Y:S01]  /*1f340*/  SEL R34, R29, R34, P0 ;  /* 0x000000221d227207 */ /* 0x000fe20000000000 */
[----:B------:R-:W1:Y:S01]  /*1f350*/  SHFL.IDX PT, R62, R62, R3, 0x1c1f ;  /* 0x001c1f033e3e7589 */ /* 0x000e6200000e0000 */
[----:B------:R-:W-:Y:S02]  /*1f360*/  SEL R38, R31, R38, P0 ;  /* 0x000000261f267207 */ /* 0x000fe40000000000 */
[----:B------:R-:W-:Y:S01]  /*1f370*/  SEL R42, R33, R42, P0 ;  /* 0x0000002a212a7207 */ /* 0x000fe20000000000 */
[----:B------:R-:W3:Y:S01]  /*1f380*/  SHFL.IDX PT, R64, R64, R3, 0x1c1f ;  /* 0x001c1f0340407589 */ /* 0x000ee200000e0000 */
[----:B------:R-:W-:-:S02]  /*1f390*/  SEL R46, R35, R46, P0 ;  /* 0x0000002e232e7207 */ /* 0x000fc40000000000 */
[----:B------:R-:W-:Y:S01]  /*1f3a0*/  SEL R50, R37, R50, P0 ;  /* 0x0000003225327207 */ /* 0x000fe20000000000 */
[----:B------:R-:W4:Y:S01]  /*1f3b0*/  SHFL.IDX PT, R66, R66, R3, 0x1c1f ;  /* 0x001c1f0342427589 */ /* 0x000f2200000e0000 */
[----:B------:R-:W-:Y:S02]  /*1f3c0*/  SEL R54, R39, R54, P0 ;  /* 0x0000003627367207 */ /* 0x000fe40000000000 */
[----:B--2---:R-:W-:Y:S01]  /*1f3d0*/  SEL R56, R58, R41, P0 ;  /* 0x000000293a387207 */ /* 0x004fe20000000000 */
[----:B------:R-:W2:Y:S01]  /*1f3e0*/  SHFL.IDX PT, R68, R68, R3, 0x1c1f ;  /* 0x001c1f0344447589 */ /* 0x000ea200000e0000 */
[----:B------:R-:W-:-:S03]  /*1f3f0*/  SEL R58, R41, R58, P0 ;  /* 0x0000003a293a7207 */ /* 0x000fc60000000000 */
[----:B------:R-:W5:Y:S04]  /*1f400*/  SHFL.IDX PT, R70, R70, R3, 0x1c1f ;  /* 0x001c1f0346467589 */ /* 0x000f6800000e0000 */
[----:B------:R-:W0:Y:S04]  /*1f410*/  SHFL.IDX PT, R72, R72, R3, 0x1c1f ;  /* 0x001c1f0348487589 */ /* 0x000e2800000e0000 */
[----:B------:R-:W0:Y:S01]  /*1f420*/  SHFL.IDX PT, R74, R74, R3, 0x1c1f ;  /* 0x001c1f034a4a7589 */ /* 0x000e2200000e0000 */
[----:B-1----:R-:W-:Y:S02]  /*1f430*/  SEL R5, R43, R62, P0 ;  /* 0x0000003e2b057207 */ /* 0x002fe40000000000 */
[----:B------:R-:W-:Y:S01]  /*1f440*/  SEL R7, R62, R43, P0 ;  /* 0x0000002b3e077207 */ /* 0x000fe20000000000 */
[----:B------:R-:W-:Y:S01]  /*1f450*/  SHFL.IDX PT, R57, R57, R0, 0x1c1f ;  /* 0x001c1f0039397589 */ /* 0x000fe200000e0000 */
[----:B---3--:R-:W-:-:S02]  /*1f460*/  SEL R9, R45, R64, P0 ;  /* 0x000000402d097207 */ /* 0x008fc40000000000 */
[----:B------:R-:W-:Y:S01]  /*1f470*/  SEL R11, R64, R45, P0 ;  /* 0x0000002d400b7207 */ /* 0x000fe20000000000 */
[----:B------:R-:W-:Y:S01]  /*1f480*/  SHFL.IDX PT, R59, R59, R0, 0x1c1f ;  /* 0x001c1f003b3b7589 */ /* 0x000fe200000e0000 */
[----:B----4-:R-:W-:Y:S02]  /*1f490*/  SEL R13, R47, R66, P0 ;  /* 0x000000422f0d7207 */ /* 0x010fe40000000000 */
[----:B------:R-:W-:Y:S01]  /*1f4a0*/  SEL R15, R66, R47, P0 ;  /* 0x0000002f420f7207 */ /* 0x000fe20000000000 */
[----:B------:R-:W-:Y:S01]  /*1f4b0*/  SHFL.IDX PT, R63, R63, R0, 0x1c1f ;  /* 0x001c1f003f3f7589 */ /* 0x000fe200000e0000 */
[----:B--2---:R-:W-:Y:S02]  /*1f4c0*/  SEL R25, R49, R68, P0 ;  /* 0x0000004431197207 */ /* 0x004fe40000000000 */
[----:B------:R-:W-:Y:S01]  /*1f4d0*/  SEL R27, R68, R49, P0 ;  /* 0x00000031441b7207 */ /* 0x000fe20000000000 */
[----:B------:R-:W-:Y:S01]  /*1f4e0*/  SHFL.IDX PT, R65, R65, R0, 0x1c1f ;  /* 0x001c1f0041417589 */ /* 0x000fe200000e0000 */
[----:B-----5:R-:W-:-:S02]  /*1f4f0*/  SEL R29, R51, R70, P0 ;  /* 0x00000046331d7207 */ /* 0x020fc40000000000 */
[----:B------:R-:W-:Y:S01]  /*1f500*/  SEL R31, R70, R51, P0 ;  /* 0x00000033461f7207 */ /* 0x000fe20000000000 */
[----:B------:R-:W1:Y:S01]  /*1f510*/  SHFL.IDX PT, R76, R76, R3, 0x1c1f ;  /* 0x001c1f034c4c7589 */ /* 0x000e6200000e0000 */
[----:B0-----:R-:W-:Y:S02]  /*1f520*/  SEL R33, R53, R72, P0 ;  /* 0x0000004835217207 */ /* 0x001fe40000000000 */
[----:B------:R-:W-:Y:S01]  /*1f530*/  SEL R35, R72, R53, P0 ;  /* 0x0000003548237207 */ /* 0x000fe20000000000 */
[----:B------:R-:W0:Y:S01]  /*1f540*/  SHFL.IDX PT, R78, R78, R3, 0x1c1f ;  /* 0x001c1f034e4e7589 */ /* 0x000e2200000e0000 */
[----:B------:R-:W-:Y:S02]  /*1f550*/  SEL R37, R55, R74, P0 ;  /* 0x0000004a37257207 */ /* 0x000fe40000000000 */
[----:B------:R-:W-:Y:S01]  /*1f560*/  SEL R39, R74, R55, P0 ;  /* 0x000000374a277207 */ /* 0x000fe20000000000 */
[----:B------:R-:W2:Y:S04]  /*1f570*/  SHFL.IDX PT, R80, R80, R3, 0x1c1f ;  /* 0x001c1f0350507589 */ /* 0x000ea800000e0000 */
[----:B------:R-:W3:Y:S04]  /*1f580*/  SHFL.IDX PT, R82, R82, R3, 0x1c1f ;  /* 0x001c1f0352527589 */ /* 0x000ee800000e0000 */
[----:B------:R-:W4:Y:S04]  /*1f590*/  SHFL.IDX PT, R84, R84, R3, 0x1c1f ;  /* 0x001c1f0354547589 */ /* 0x000f2800000e0000 */
[----:B------:R5:W4:Y:S01]  /*1f5a0*/  SHFL.IDX PT, R67, R67, R0, 0x1c1f ;  /* 0x001c1f0043437589 */ /* 0x000b2200000e0000 */
[----:B-1----:R-:W-:-:S02]  /*1f5b0*/  SEL R41, R57, R76, P0 ;  /* 0x0000004c39297207 */ /* 0x002fc40000000000 */
[----:B------:R-:W-:Y:S02]  /*1f5c0*/  SEL R43, R76, R57, P0 ;  /* 0x000000394c2b7207 */ /* 0x000fe40000000000 */
[----:B0-----:R-:W-:Y:S02]  /*1f5d0*/  SEL R45, R59, R78, P0 ;  /* 0x0000004e3b2d7207 */ /* 0x001fe40000000000 */
[----:B------:R-:W-:Y:S01]  /*1f5e0*/  SEL R47, R78, R59, P0 ;  /* 0x0000003b4e2f7207 */ /* 0x000fe20000000000 */
[----:B-----5:R-:W-:Y:S01]  /*1f5f0*/  IMAD.MOV.U32 R0, RZ, RZ, RZ ;  /* 0x000000ffff007224 */ /* 0x020fe200078e00ff */
[----:B--2---:R-:W-:Y:S02]  /*1f600*/  SEL R49, R63, R80, P0 ;  /* 0x000000503f317207 */ /* 0x004fe40000000000 */
[----:B------:R-:W-:Y:S02]  /*1f610*/  SEL R51, R80, R63, P0 ;  /* 0x0000003f50337207 */ /* 0x000fe40000000000 */
[----:B---3--:R-:W-:-:S02]  /*1f620*/  SEL R53, R65, R82, P0 ;  /* 0x0000005241357207 */ /* 0x008fc40000000000 */
[----:B------:R-:W-:-:S07]  /*1f630*/  SEL R55, R82, R65, P0 ;  /* 0x0000004152377207 */ /* 0x000fce0000000000 */
.L_x_5677:
[----:B------:R-:W2:Y:S01]  /*1f640*/  LDL R63, [R1+0x1c] ;  /* 0x00001c00013f7983 */ /* 0x000ea20000100800 */
[----:B------:R-:W-:Y:S05]  /*1f650*/  WARPSYNC.ALL ;  /* 0x0000000000007948 */ /* 0x000fea0003800000 */
[----:B------:R-:W-:Y:S01]  /*1f660*/  BAR.SYNC.DEFER_BLOCKING 0x1, 0x100 ;  /* 0x0044000000007b1d */ /* 0x000fe20000010000 */
[----:B----4-:R-:W-:Y:S02]  /*1f670*/  SEL R57, R67, R84, P0 ;  /* 0x0000005443397207 */ /* 0x010fe40000000000 */
[----:B------:R-:W-:-:S03]  /*1f680*/  SEL R59, R84, R67, P0 ;  /* 0x00000043543b7207 */ /* 0x000fc60000000000 */
[----:B------:R-:W-:Y:S02]  /*1f690*/  ULDC.64 UR4, c[0x0][0xc00] ;  /* 0x0003000000047ab9 */ /* 0x000fe40000000a00 */
[----:B------:R-:W2:Y:S01]  /*1f6a0*/  LDC.64 R2, c[0x0][0xc00] ;  /* 0x00030000ff027b82 */ /* 0x000ea20000000a00 */
[----:B------:R-:W-:-:S04]  /*1f6b0*/  ISETP.NE.U32.AND P2, PT, RZ, UR4, PT ;  /* 0x00000004ff007c0c */ /* 0x000fc8000bf45070 */
[----:B------:R-:W-:Y:S01]  /*1f6c0*/  ISETP.NE.AND.EX P2, PT, RZ, UR5, PT, P2 ;  /* 0x00000005ff007c0c */ /* 0x000fe2000bf45320 */
[----:B------:R-:W-:Y:S02]  /*1f6d0*/  ULDC.64 UR4, c[0x0][0xc08] ;  /* 0x0003020000047ab9 */ /* 0x000fe40000000a00 */
[----:B------:R-:W-:Y:S01]  /*1f6e0*/  ISETP.NE.U32.AND P0, PT, RZ, UR4, PT ;  /* 0x00000004ff007c0c */ /* 0x000fe2000bf05070 */
[----:B------:R-:W0:Y:S03]  /*1f6f0*/  LDC R20, c[0x0][0xbe8] ;  /* 0x0002fa00ff147b82 */ /* 0x000e260000000800 */
[----:B------:R-:W-:Y:S01]  /*1f700*/  ISETP.NE.AND.EX P0, PT, RZ, UR5, PT, P0 ;  /* 0x00000005ff007c0c */ /* 0x000fe2000bf05300 */
[----:B------:R1:W-:Y:S04]  /*1f710*/  STSM.16.M88.4 [R86], R4 ;  /* 0x0000000456007844 */ /* 0x0003e80000000200 */
[----:B------:R-:W-:Y:S04]  /*1f720*/  STSM.16.M88.4 [R88], R8 ;  /* 0x0000000858007844 */ /* 0x000fe80000000200 */
[----:B------:R-:W-:Y:S04]  /*1f730*/  STSM.16.M88.4 [R87], R12 ;  /* 0x0000000c57007844 */ /* 0x000fe80000000200 */
[----:B------:R3:W-:Y:S04]  /*1f740*/  STSM.16.M88.4 [R77], R24 ;  /* 0x000000184d007844 */ /* 0x0007e80000000200 */
[----:B------:R4:W-:Y:S04]  /*1f750*/  STSM.16.M88.4 [R79], R28 ;  /* 0x0000001c4f007844 */ /* 0x0009e80000000200 */
[----:B------:R4:W-:Y:S04]  /*1f760*/  STSM.16.M88.4 [R81], R32 ;  /* 0x0000002051007844 */ /* 0x0009e80000000200 */
[----:B------:R4:W-:Y:S04]  /*1f770*/  STSM.16.M88.4 [R83], R36 ;  /* 0x0000002453007844 */ /* 0x0009e80000000200 */
[----:B------:R4:W-:Y:S04]  /*1f780*/  STSM.16.M88.4 [R85], R40 ;  /* 0x0000002855007844 */ /* 0x0009e80000000200 */
[----:B------:R4:W-:Y:S04]  /*1f790*/  STSM.16.M88.4 [R69], R44 ;  /* 0x0000002c45007844 */ /* 0x0009e80000000200 */
[----:B------:R4:W-:Y:S04]  /*1f7a0*/  STSM.16.M88.4 [R71], R48 ;  /* 0x0000003047007844 */ /* 0x0009e80000000200 */
[----:B------:R4:W-:Y:S04]  /*1f7b0*/  STSM.16.M88.4 [R73], R52 ;  /* 0x0000003449007844 */ /* 0x0009e80000000200 */
[----:B------:R4:W-:Y:S01]  /*1f7c0*/  STSM.16.M88.4 [R75], R56 ;  /* 0x000000384b007844 */ /* 0x0009e20000000200 */
[----:B------:R-:W-:-:S02]  /*1f7d0*/  ULDC UR4, c[0x0][0xa88] ;  /* 0x0002a20000047ab9 */ /* 0x000fc40000000800 */
[----:B-1----:R-:W-:Y:S01]  /*1f7e0*/  IMAD.U32 R7, RZ, RZ, UR4 ;  /* 0x00000004ff077e24 */ /* 0x002fe2000f8e00ff */
[----:B------:R-:W-:Y:S01]  /*1f7f0*/  BAR.SYNC.DEFER_BLOCKING 0x1, 0x100 ;  /* 0x0044000000007b1d */ /* 0x000fe20000010000 */
[----:B--2---:R-:W-:-:S07]  /*1f800*/  IMAD.WIDE R4, R63, 0x4, R2 ;  /* 0x000000043f047825 */ /* 0x004fce00078e0202 */
[----:B------:R-:W1:Y:S01]  /*1f810*/  @P0 LDC.64 R2, c[0x0][0xc08] ;  /* 0x00030200ff020b82 */ /* 0x000e620000000a00 */
[----:B------:R4:W5:Y:S01]  /*1f820*/  @P2 LDG.E R0, desc[UR42][R4.64] ;  /* 0x0000002a04002981 */ /* 0x000962000c1e1900 */
[----:B0-----:R-:W-:Y:S01]  /*1f830*/  ISETP.NE.AND P1, PT, R20, 0x1, PT ;  /* 0x000000011400780c */ /* 0x001fe20003f25270 */
[----:B---3--:R-:W-:-:S12]  /*1f840*/  IMAD.IADD R25, R227, 0x1, R212 ;  /* 0x00000001e3197824 */ /* 0x008fd800078e02d4 */
[----:B------:R-:W0:Y:S01]  /*1f850*/  @P1 LDC R6, c[0x0][0xbec] ;  /* 0x0002fb00ff061b82 */ /* 0x000e220000000800 */
[----:B-1----:R-:W-:-:S07]  /*1f860*/  @P0 IMAD.WIDE R2, R63, 0x4, R2 ;  /* 0x000000043f020825 */ /* 0x002fce00078e0202 */
[----:B------:R-:W1:Y:S01]  /*1f870*/  @P1 LDC R11, c[0x0][0xbf0] ;  /* 0x0002fc00ff0b1b82 */ /* 0x000e620000000800 */
[----:B------:R4:W5:Y:S01]  /*1f880*/  @P0 LDG.E R7, desc[UR42][R2.64] ;  /* 0x0000002a02070981 */ /* 0x000962000c1e1900 */
[----:B------:R-:W-:Y:S05]  /*1f890*/  @P0 BRA `(.L_x_5416) ;  /* 0x0000000000100947 */ /* 0x000fea0003800000 */
[----:B------:R-:W-:Y:S05]  /*1f8a0*/  @!P2 BRA `(.L_x_5416) ;  /* 0x00000000000ca947 */ /* 0x000fea0003800000 */
[----:B----4-:R-:W2:Y:S04]  /*1f8b0*/  LDG.E R2, desc[UR42][R4.64] ;  /* 0x0000002a04027981 */ /* 0x010ea8000c1e1900 */
[----:B-----5:R-:W2:Y:S02]  /*1f8c0*/  LDG.E R7, desc[UR42][R4.64+0x4] ;  /* 0x0000042a04077981 */ /* 0x020ea4000c1e1900 */
[----:B--2---:R-:W-:-:S07]  /*1f8d0*/  IMAD.IADD R7, R7, 0x1, -R2 ;  /* 0x0000000107077824 */ /* 0x004fce00078e0a02 */
.L_x_5416:
[----:B------:R-:W2:Y:S01]  /*1f8e0*/  LDL.LU R68, [R1+0x18] ;  /* 0x0000180001447983 */ /* 0x000ea20000300800 */
[----:B0---4-:R-:W-:Y:S01]  /*1f8f0*/  @P1 IMAD.HI.U32 R2, R25, R6, RZ ;  /* 0x0000000619021227 */ /* 0x011fe200078e00ff */
[----:B------:R-:W-:Y:S01]  /*1f900*/  ULDC.64 UR4, c[0x0][0xb90] ;  /* 0x0002e40000047ab9 */ /* 0x000fe20000000a00 */
[----:B-----5:R-:W-:Y:S01]  /*1f910*/  SHF.R.S32.HI R3, RZ, 0x1f, R0 ;  /* 0x0000001fff037819 */ /* 0x020fe20000011400 */
[----:B------:R-:W3:Y:S01]  /*1f920*/  LDL R10, [R1+0x50] ;  /* 0x00005000010a7983 */ /* 0x000ee20000100800 */
[----:B------:R-:W-:Y:S01]  /*1f930*/  VIADD R67, R90, 0xffffff80 ;  /* 0xffffff805a437836 */ /* 0x000fe20000000000 */
[----:B------:R-:W-:Y:S01]  /*1f940*/  SHF.R.S32.HI R62, RZ, 0x1f, R63 ;  /* 0x0000001fff3e7819 */ /* 0x000fe2000001143f */
[----:B------:R-:W-:Y:S01]  /*1f950*/  IMAD.MOV.U32 R9, RZ, RZ, R25 ;  /* 0x000000ffff097224 */ /* 0x000fe200078e0019 */
[----:B-1----:R-:W-:Y:S01]  /*1f960*/  @P1 SHF.R.U32.HI R9, RZ, R11, R2 ;  /* 0x0000000bff091219 */ /* 0x002fe20000011602 */
[----:B------:R-:W-:Y:S01]  /*1f970*/  IMAD.MOV.U32 R2, RZ, RZ, R0 ;  /* 0x000000ffff027224 */ /* 0x000fe200078e0000 */
[----:B------:R-:W-:Y:S01]  /*1f980*/  SHF.R.S32.HI R66, RZ, 0x1f, R67 ;  /* 0x0000001fff427819 */ /* 0x000fe20000011443 */
[----:B------:R-:W0:Y:S01]  /*1f990*/  S2R R14, SR_TID.X ;  /* 0x00000000000e7919 */ /* 0x000e220000002100 */
[----:B------:R-:W-:Y:S01]  /*1f9a0*/  SEL R62, R62, RZ, !P2 ;  /* 0x000000ff3e3e7207 */ /* 0x000fe20005000000 */
[----:B------:R-:W-:Y:S01]  /*1f9b0*/  IMAD.MOV R15, RZ, RZ, -R9 ;  /* 0x000000ffff0f7224 */ /* 0x000fe200078e0a09 */
[----:B------:R-:W-:Y:S01]  /*1f9c0*/  LEA.HI R66, R66, R67, RZ, 0x3 ;  /* 0x0000004342427211 */ /* 0x000fe200078f18ff */
[----:B------:R-:W1:Y:S01]  /*1f9d0*/  @P1 LDC R65, c[0x0][0xbec] ;  /* 0x0002fb00ff411b82 */ /* 0x000e620000000800 */
[----:B------:R-:W-:-:S02]  /*1f9e0*/  SEL R63, R63, RZ, !P2 ;  /* 0x000000ff3f3f7207 */ /* 0x000fc40005000000 */
[----:B------:R-:W-:-:S05]  /*1f9f0*/  SHF.R.S32.HI R66, RZ, 0x3, R66 ;  /* 0x00000003ff427819 */ /* 0x000fca0000011442 */
[----:B------:R-:W-:-:S04]  /*1fa00*/  IMAD R13, R66, 0x40, R228 ;  /* 0x00000040420d7824 */ /* 0x000fc800078e02e4 */
[----:B------:R-:W-:Y:S01]  /*1fa10*/  IMAD.WIDE R60, R13, 0x2, R60 ;  /* 0x000000020d3c7825 */ /* 0x000fe200078e023c */
[----:B------:R-:W-:-:S03]  /*1fa20*/  SHF.R.S32.HI R13, RZ, 0x1f, R9 ;  /* 0x0000001fff0d7819 */ /* 0x000fc60000011409 */
[----:B0-----:R-:W-:-:S05]  /*1fa30*/  VIADD R26, R14, 0xffffff80 ;  /* 0xffffff800e1a7836 */ /* 0x001fca0000000000 */
[----:B------:R-:W-:-:S04]  /*1fa40*/  SHF.R.S32.HI R14, RZ, 0x1f, R26 ;  /* 0x0000001fff0e7819 */ /* 0x000fc8000001141a */
[----:B------:R-:W-:-:S04]  /*1fa50*/  LEA.HI R14, R14, R26, RZ, 0x7 ;  /* 0x0000001a0e0e7211 */ /* 0x000fc800078f38ff */
[----:B------:R-:W-:Y:S02]  /*1fa60*/  LOP3.LUT R14, R14, 0xffffff80, RZ, 0xc0, !PT ;  /* 0xffffff800e0e7812 */ /* 0x000fe400078ec0ff */
[----:B------:R-:W-:-:S03]  /*1fa70*/  IADD3 R29, P5, R60, 0x4000, RZ ;  /* 0x000040003c1d7810 */ /* 0x000fc60007fbe0ff */
[----:B------:R-:W-:Y:S01]  /*1fa80*/  IMAD.IADD R14, R26, 0x1, -R14 ;  /* 0x000000011a0e7824 */ /* 0x000fe200078e0a0e */
[----:B------:R-:W-:Y:S02]  /*1fa90*/  LOP3.LUT R28, R29, 0x380, RZ, 0xc0, !PT ;  /* 0x000003801d1c7812 */ /* 0x000fe400078ec0ff */
[----:B------:R-:W-:Y:S02]  /*1faa0*/  SHF.R.S32.HI R69, RZ, 0x1f, R67 ;  /* 0x0000001fff457819 */ /* 0x000fe40000011443 */
[----:B------:R-:W-:Y:S02]  /*1fab0*/  SHF.R.U64 R28, R28, 0x3, RZ ;  /* 0x000000031c1c7819 */ /* 0x000fe400000012ff */
[----:B------:R-:W-:Y:S02]  /*1fac0*/  LEA.HI R69, R69, R67, RZ, 0x3 ;  /* 0x0000004345457211 */ /* 0x000fe400078f18ff */
[----:B------:R-:W-:Y:S01]  /*1fad0*/  LOP3.LUT R28, R28, R29, RZ, 0x3c, !PT ;  /* 0x0000001d1c1c7212 */ /* 0x000fe200078e3cff */
[----:B------:R-:W-:Y:S01]  /*1fae0*/  IMAD.X R29, RZ, RZ, R61, P5 ;  /* 0x000000ffff1d7224 */ /* 0x000fe200028e063d */
[----:B------:R-:W-:-:S02]  /*1faf0*/  IADD3 R49, P5, R60, 0x9000, RZ ;  /* 0x000090003c317810 */ /* 0x000fc40007fbe0ff */
[----:B------:R-:W-:Y:S02]  /*1fb00*/  LOP3.LUT R69, R69, 0xfffffff8, RZ, 0xc0, !PT ;  /* 0xfffffff845457812 */ /* 0x000fe400078ec0ff */
[----:B------:R-:W-:-:S03]  /*1fb10*/  LOP3.LUT R48, R49, 0x380, RZ, 0xc0, !PT ;  /* 0x0000038031307812 */ /* 0x000fc600078ec0ff */
[----:B------:R-:W-:Y:S01]  /*1fb20*/  IMAD.IADD R69, R67, 0x1, -R69 ;  /* 0x0000000143457824 */ /* 0x000fe200078e0a45 */
[----:B------:R-:W-:Y:S01]  /*1fb30*/  SHF.R.U64 R48, R48, 0x3, RZ ;  /* 0x0000000330307819 */ /* 0x000fe200000012ff */
[----:B------:R-:W0:Y:S03]  /*1fb40*/  @P1 LDC R67, c[0x0][0xbf0] ;  /* 0x0002fc00ff431b82 */ /* 0x000e260000000800 */
[----:B------:R-:W-:Y:S01]  /*1fb50*/  LOP3.LUT R48, R48, R49, RZ, 0x3c, !PT ;  /* 0x0000003130307212 */ /* 0x000fe200078e3cff */
[----:B------:R-:W-:Y:S02]  /*1fb60*/  IMAD.X R49, RZ, RZ, R61, P5 ;  /* 0x000000ffff317224 */ /* 0x000fe400028e063d */
[C---:B------:R-:W-:Y:S01]  /*1fb70*/  VIADD R71, R228.reuse, 0x40 ;  /* 0x00000040e4477836 */ /* 0x040fe20000000000 */
[----:B------:R-:W-:Y:S01]  /*1fb80*/  BSSY B1, `(.L_x_5417) ;  /* 0x00000a8000017945 */ /* 0x000fe20003800000 */
[----:B------:R-:W-:Y:S01]  /*1fb90*/  VIADD R70, R228, 0x40 ;  /* 0x00000040e4467836 */ /* 0x000fe20000000000 */
[----:B------:R-:W-:-:S02]  /*1fba0*/  SHF.R.S32.HI R72, RZ, 0x1f, R228 ;  /* 0x0000001fff487819 */ /* 0x000fc400000114e4 */
[----:B------:R-:W-:Y:S02]  /*1fbb0*/  SHF.R.S32.HI R71, RZ, 0x1f, R71 ;  /* 0x0000001fff477819 */ /* 0x000fe40000011447 */
[----:B--2---:R-:W-:Y:S01]  /*1fbc0*/  SHF.R.S32.HI R64, RZ, 0x1f, R68 ;  /* 0x0000001fff407819 */ /* 0x004fe20000011444 */
[----:B------:R-:W-:-:S04]  /*1fbd0*/  IMAD.WIDE.U32 R4, R68, UR4, R2 ;  /* 0x0000000444047c25 */ /* 0x000fc8000f8e0002 */
[----:B------:R-:W-:-:S04]  /*1fbe0*/  IMAD R6, R64, UR4, RZ ;  /* 0x0000000440067c24 */ /* 0x000fc8000f8e02ff */
[----:B------:R-:W-:Y:S01]  /*1fbf0*/  IMAD R11, R68, UR5, R6 ;  /* 0x00000005440b7c24 */ /* 0x000fe2000f8e0206 */
[----:B------:R-:W-:-:S03]  /*1fc00*/  ULDC.64 UR4, c[0x0][0xb98] ;  /* 0x0002e60000047ab9 */ /* 0x000fc60000000a00 */
[----:B------:R-:W-:Y:S02]  /*1fc10*/  IMAD.IADD R5, R5, 0x1, R11 ;  /* 0x0000000105057824 */ /* 0x000fe400078e020b */
[----:B------:R-:W-:Y:S02]  /*1fc20*/  IMAD R11, R20, R15, R25 ;  /* 0x0000000f140b7224 */ /* 0x000fe400078e0219 */
[----:B------:R-:W-:Y:S02]  /*1fc30*/  IMAD R2, R62, UR4, RZ ;  /* 0x000000043e027c24 */ /* 0x000fe4000f8e02ff */
[----:B------:R-:W-:-:S04]  /*1fc40*/  IMAD.WIDE.U32 R4, R63, UR4, R4 ;  /* 0x000000043f047c25 */ /* 0x000fc8000f8e0004 */
[----:B------:R-:W-:Y:S01]  /*1fc50*/  IMAD R6, R63, UR5, R2 ;  /* 0x000000053f067c24 */ /* 0x000fe2000f8e0202 */
[----:B------:R-:W-:Y:S01]  /*1fc60*/  SHF.R.S32.HI R2, RZ, 0x1f, R11 ;  /* 0x0000001fff027819 */ /* 0x000fe2000001140b */
[----:B------:R-:W-:Y:S01]  /*1fc70*/  ULDC.64 UR4, c[0x0][0xb88] ;  /* 0x0002e20000047ab9 */ /* 0x000fe20000000a00 */
[----:B------:R-:W-:-:S03]  /*1fc80*/  IADD3 R4, P0, R9, R4, RZ ;  /* 0x0000000409047210 */ /* 0x000fc60007f1e0ff */
[----:B------:R-:W-:Y:S01]  /*1fc90*/  IMAD R2, R2, UR4, RZ ;  /* 0x0000000402027c24 */ /* 0x000fe2000f8e02ff */
[----:B------:R-:W-:-:S03]  /*1fca0*/  IADD3.X R5, R13, R5, R6, P0, !PT ;  /* 0x000000050d057210 */ /* 0x000fc600007fe406 */
[C---:B------:R-:W-:Y:S02]  /*1fcb0*/  IMAD R13, R11.reuse, UR5, R2 ;  /* 0x000000050b0d7c24 */ /* 0x040fe4000f8e0202 */
[----:B------:R-:W-:Y:S01]  /*1fcc0*/  IMAD.WIDE.U32 R4, R11, UR4, R4 ;  /* 0x000000040b047c25 */ /* 0x000fe2000f8e0004 */
[----:B------:R-:W-:-:S03]  /*1fcd0*/  ULDC.64 UR4, c[0x0][0xb50] ;  /* 0x0002d40000047ab9 */ /* 0x000fc60000000a00 */
[----:B------:R-:W-:Y:S01]  /*1fce0*/  IMAD.IADD R5, R5, 0x1, R13 ;  /* 0x0000000105057824 */ /* 0x000fe200078e020d */
[----:B------:R-:W-:Y:S02]  /*1fcf0*/  IADD3 R13, P2, R60, 0x2000, RZ ;  /* 0x000020003c0d7810 */ /* 0x000fe40007f5e0ff */
[----:B------:R-:W-:Y:S02]  /*1fd00*/  LEA R6, P0, R4, UR4, 0x2 ;  /* 0x0000000404067c11 */ /* 0x000fe4000f8010ff */
[----:B------:R-:W-:Y:S02]  /*1fd10*/  LOP3.LUT R12, R13, 0x380, RZ, 0xc0, !PT ;  /* 0x000003800d0c7812 */ /* 0x000fe400078ec0ff */
[C---:B------:R-:W-:Y:S02]  /*1fd20*/  IADD3 R25, P3, R60.reuse, 0x3000, RZ ;  /* 0x000030003c197810 */ /* 0x040fe40007f7e0ff */
[----:B------:R-:W-:Y:S02]  /*1fd30*/  IADD3 R9, P4, R60, 0x1000, RZ ;  /* 0x000010003c097810 */ /* 0x000fe40007f9e0ff */
[----:B------:R-:W-:-:S02]  /*1fd40*/  SHF.R.U64 R12, R12, 0x3, RZ ;  /* 0x000000030c0c7819 */ /* 0x000fc400000012ff */
[----:B------:R-:W-:Y:S01]  /*1fd50*/  LEA.HI.X R4, R4, UR5, R5, 0x2, P0 ;  /* 0x0000000504047c11 */ /* 0x000fe200080f1405 */
[----:B------:R-:W-:Y:S01]  /*1fd60*/  SHFL.IDX PT, R50, R6, RZ, 0x1c1f ;  /* 0x001c1fff06327589 */ /* 0x000fe200000e0000 */
[----:B------:R-:W-:Y:S01]  /*1fd70*/  IADD3 R33, P0, R60, 0x5000, RZ ;  /* 0x000050003c217810 */ /* 0x000fe20007f1e0ff */
[----:B------:R-:W-:Y:S01]  /*1fd80*/  IMAD R2, R7, R20, RZ ;  /* 0x0000001407027224 */ /* 0x000fe200078e02ff */
[----:B------:R-:W-:Y:S01]  /*1fd90*/  LOP3.LUT R24, R25, 0x380, RZ, 0xc0, !PT ;  /* 0x0000038019187812 */ /* 0x000fe200078ec0ff */
[----:B------:R-:W-:Y:S01]  /*1fda0*/  SHFL.IDX PT, R54, R6, 0x1, 0x1c1f ;  /* 0x003c1f0006367f89 */ /* 0x000fe200000e0000 */
[----:B------:R-:W-:Y:S01]  /*1fdb0*/  LOP3.LUT R8, R9, 0x380, RZ, 0xc0, !PT ;  /* 0x0000038009087812 */ /* 0x000fe200078ec0ff */
[----:B------:R-:W-:Y:S01]  /*1fdc0*/  ULDC.64 UR4, c[0x0][0xaa0] ;  /* 0x0002a80000047ab9 */ /* 0x000fe20000000a00 */
[----:B------:R-:W-:Y:S01]  /*1fdd0*/  LOP3.LUT R12, R12, R13, RZ, 0x3c, !PT ;  /* 0x0000000d0c0c7212 */ /* 0x000fe200078e3cff */
[----:B------:R-:W-:Y:S01]  /*1fde0*/  IMAD.X R13, RZ, RZ, R61, P2 ;  /* 0x000000ffff0d7224 */ /* 0x000fe200010e063d */
[----:B------:R-:W-:-:S02]  /*1fdf0*/  LOP3.LUT R32, R33, 0x380, RZ, 0xc0, !PT ;  /* 0x0000038021207812 */ /* 0x000fc400078ec0ff */
[----:B------:R-:W-:Y:S02]  /*1fe00*/  SHF.R.U64 R24, R24, 0x3, RZ ;  /* 0x0000000318187819 */ /* 0x000fe400000012ff */
[----:B------:R-:W-:Y:S02]  /*1fe10*/  IADD3 R41, P2, R60, 0x7000, RZ ;  /* 0x000070003c297810 */ /* 0x000fe40007f5e0ff */
[----:B------:R-:W-:Y:S02]  /*1fe20*/  SHF.R.U64 R8, R8, 0x3, RZ ;  /* 0x0000000308087819 */ /* 0x000fe400000012ff */
[----:B------:R-:W-:Y:S02]  /*1fe30*/  SHF.R.U64 R32, R32, 0x3, RZ ;  /* 0x0000000320207819 */ /* 0x000fe400000012ff */
[----:B------:R-:W-:Y:S01]  /*1fe40*/  LOP3.LUT R24, R24, R25, RZ, 0x3c, !PT ;  /* 0x0000001918187212 */ /* 0x000fe200078e3cff */
[----:B------:R-:W-:Y:S01]  /*1fe50*/  IMAD.X R25, RZ, RZ, R61, P3 ;  /* 0x000000ffff197224 */ /* 0x000fe200018e063d */
[----:B------:R-:W-:-:S02]  /*1fe60*/  LOP3.LUT R40, R41, 0x380, RZ, 0xc0, !PT ;  /* 0x0000038029287812 */ /* 0x000fc400078ec0ff */
[----:B------:R-:W-:Y:S01]  /*1fe70*/  LOP3.LUT R8, R8, R9, RZ, 0x3c, !PT ;  /* 0x0000000908087212 */ /* 0x000fe200078e3cff */
[--C-:B------:R-:W-:Y:S01]  /*1fe80*/  IMAD.X R9, RZ, RZ, R61.reuse, P4 ;  /* 0x000000ffff097224 */ /* 0x100fe200020e063d */
[C---:B------:R-:W-:Y:S01]  /*1fe90*/  IADD3 R45, P3, R60.reuse, 0x8000, RZ ;  /* 0x000080003c2d7810 */ /* 0x040fe20007f7e0ff */
[----:B------:R-:W2:Y:S01]  /*1fea0*/  SHFL.IDX PT, R51, R4, RZ, 0x1c1f ;  /* 0x001c1fff04337589 */ /* 0x000ea200000e0000 */
[----:B------:R-:W-:Y:S01]  /*1feb0*/  IADD3 R37, P4, R60, 0x6000, RZ ;  /* 0x000060003c257810 */ /* 0x000fe20007f9e0ff */
[----:B---3--:R-:W-:Y:S01]  /*1fec0*/  IMAD.IADD R5, R10, 0x1, R212 ;  /* 0x000000010a057824 */ /* 0x008fe200078e02d4 */
[----:B------:R-:W-:Y:S01]  /*1fed0*/  LOP3.LUT R32, R32, R33, RZ, 0x3c, !PT ;  /* 0x0000002120207212 */ /* 0x000fe200078e3cff */
[----:B------:R-:W-:Y:S01]  /*1fee0*/  IMAD.X R33, RZ, RZ, R61, P0 ;  /* 0x000000ffff217224 */ /* 0x000fe200000e063d */
[----:B------:R-:W-:Y:S01]  /*1fef0*/  SHF.R.U64 R40, R40, 0x3, RZ ;  /* 0x0000000328287819 */ /* 0x000fe200000012ff */
[----:B------:R3:W4:Y:S01]  /*1ff00*/  SHFL.IDX PT, R55, R4, 0x1, 0x1c1f ;  /* 0x003c1f0004377f89 */ /* 0x00072200000e0000 */
[----:B------:R-:W-:-:S02]  /*1ff10*/  LOP3.LUT R44, R45, 0x380, RZ, 0xc0, !PT ;  /* 0x000003802d2c7812 */ /* 0x000fc400078ec0ff */
[----:B------:R-:W-:Y:S02]  /*1ff20*/  LOP3.LUT P0, RZ, R14, 0x3, RZ, 0xc0, !PT ;  /* 0x000000030eff7812 */ /* 0x000fe4000780c0ff */
[----:B------:R-:W-:Y:S02]  /*1ff30*/  LOP3.LUT R36, R37, 0x380, RZ, 0xc0, !PT ;  /* 0x0000038025247812 */ /* 0x000fe400078ec0ff */
[----:B------:R-:W-:Y:S01]  /*1ff40*/  LOP3.LUT R40, R40, R41, RZ, 0x3c, !PT ;  /* 0x0000002928287212 */ /* 0x000fe200078e3cff */
[----:B------:R-:W-:Y:S01]  /*1ff50*/  IMAD.X R41, RZ, RZ, R61, P2 ;  /* 0x000000ffff297224 */ /* 0x000fe200010e063d */
[----:B------:R-:W-:Y:S02]  /*1ff60*/  SHF.R.U64 R44, R44, 0x3, RZ ;  /* 0x000000032c2c7819 */ /* 0x000fe400000012ff */
[C---:B------:R-:W-:Y:S01]  /*1ff70*/  ISETP.GE.OR P2, PT, R5.reuse, R2, P0 ;  /* 0x000000020500720c */ /* 0x040fe20000746670 */
[----:B------:R-:W-:Y:S01]  /*1ff80*/  VIADD R5, R5, 0x8 ;  /* 0x0000000805057836 */ /* 0x000fe20000000000 */
[----:B------:R-:W-:-:S02]  /*1ff90*/  SHF.R.U64 R36, R36, 0x3, RZ ;  /* 0x0000000324247819 */ /* 0x000fc400000012ff */
[----:B------:R-:W-:Y:S01]  /*1ffa0*/  LOP3.LUT R44, R44, R45, RZ, 0x3c, !PT ;  /* 0x0000002d2c2c7212 */ /* 0x000fe200078e3cff */
[--C-:B------:R-:W-:Y:S01]  /*1ffb0*/  IMAD.X R45, RZ, RZ, R61.reuse, P3 ;  /* 0x000000ffff2d7224 */ /* 0x100fe200018e063d */
[----:B------:R-:W-:Y:S01]  /*1ffc0*/  LOP3.LUT R36, R36, R37, RZ, 0x3c, !PT ;  /* 0x0000002524247212 */ /* 0x000fe200078e3cff */
[----:B------:R-:W-:Y:S01]  /*1ffd0*/  IMAD.X R37, RZ, RZ, R61, P4 ;  /* 0x000000ffff257224 */ /* 0x000fe200020e063d */
[C---:B------:R-:W-:Y:S02]  /*1ffe0*/  IADD3 R7, P3, R60.reuse, 0xb000, RZ ;  /* 0x0000b0003c077810 */ /* 0x040fe40007f7e0ff */
[----:B------:R-:W-:Y:S02]  /*1fff0*/  ISETP.GE.OR P0, PT, R5, R2, P0 ;  /* 0x000000020500720c */ /* 0x000fe40000706670 */
[C---:B------:R-:W-:Y:S02]  /*20000*/  IADD3 R53, P4, R60.reuse, 0xa000, RZ ;  /* 0x0000a0003c357810 */ /* 0x040fe40007f9e0ff */
[----:B------:R-:W-:-:S02]  /*20010*/  LOP3.LUT R11, R60, 0x380, RZ, 0xc0, !PT ;  /* 0x000003803c0b7812 */ /* 0x000fc400078ec0ff */
[----:B---3--:R-:W-:Y:S02]  /*20020*/  LOP3.LUT R4, R7, 0x380, RZ, 0xc0, !PT ;  /* 0x0000038007047812 */ /* 0x008fe400078ec0ff */
[----:B------:R-:W-:Y:S02]  /*20030*/  LOP3.LUT R52, R53, 0x380, RZ, 0xc0, !PT ;  /* 0x0000038035347812 */ /* 0x000fe400078ec0ff */
[----:B------:R-:W-:Y:S02]  /*20040*/  SHF.R.U64 R11, R11, 0x3, RZ ;  /* 0x000000030b0b7819 */ /* 0x000fe400000012ff */
[----:B------:R-:W-:Y:S02]  /*20050*/  SHF.R.U64 R4, R4, 0x3, RZ ;  /* 0x0000000304047819 */ /* 0x000fe400000012ff */
[----:B------:R-:W-:Y:S02]  /*20060*/  SHF.R.U64 R52, R52, 0x3, RZ ;  /* 0x0000000334347819 */ /* 0x000fe400000012ff */
[----:B------:R-:W-:Y:S01]  /*20070*/  LOP3.LUT R60, R11, R60, RZ, 0x3c, !PT ;  /* 0x0000003c0b3c7212 */ /* 0x000fe200078e3cff */
[----:B------:R-:W-:Y:S01]  /*20080*/  IMAD R3, R3, UR4, RZ ;  /* 0x0000000403037c24 */ /* 0x000fe2000f8e02ff */
[----:B--2---:R2:W-:Y:S01]  /*20090*/  @!P2 ST.E desc[UR42][R50.64], R120 ;  /* 0x000000783200a985 */ /* 0x0045e2000c10192a */
[----:B------:R-:W-:Y:S01]  /*200a0*/  LOP3.LUT R52, R52, R53, RZ, 0x3c, !PT ;  /* 0x0000003534347212 */ /* 0x000fe200078e3cff */
[--C-:B------:R-:W-:Y:S01]  /*200b0*/  IMAD.X R53, RZ, RZ, R61.reuse, P4 ;  /* 0x000000ffff357224 */ /* 0x100fe200020e063d */
[----:B------:R-:W-:Y:S01]  /*200c0*/  LOP3.LUT R56, R4, R7, RZ, 0x3c, !PT ;  /* 0x0000000704387212 */ /* 0x000fe200078e3cff */
[----:B----4-:R3:W-:Y:S01]  /*200d0*/  @!P0 ST.E desc[UR42][R54.64], R121 ;  /* 0x0000007936008985 */ /* 0x0107e2000c10192a */
[----:B------:R-:W-:-:S02]  /*200e0*/  IMAD.X R57, RZ, RZ, R61, P3 ;  /* 0x000000ffff397224 */ /* 0x000fc400018e063d */
[C---:B------:R-:W-:Y:S01]  /*200f0*/  IMAD R3, R0.reuse, UR5, R3 ;  /* 0x0000000500037c24 */ /* 0x040fe2000f8e0203 */
[----:B------:R4:W5:Y:S04]  /*20100*/  LD.E.128 R4, desc[UR42][R60.64] ;  /* 0x0000002a3c047980 */ /* 0x000968000c101d00 */
[----:B------:R-:W5:Y:S04]  /*20110*/  LD.E.128 R8, desc[UR42][R8.64] ;  /* 0x0000002a08087980 */ /* 0x000f68000c101d00 */
[----:B------:R-:W5:Y:S01]  /*20120*/  LD.E.128 R12, desc[UR42][R12.64] ;  /* 0x0000002a0c0c7980 */ /* 0x000f62000c101d00 */
[----:B----4-:R-:W-:Y:S01]  /*20130*/  IMAD.WIDE.U32 R60, R0, UR4, RZ ;  /* 0x00000004003c7c25 */ /* 0x010fe2000f8e00ff */
[----:B------:R-:W-:-:S02]  /*20140*/  ULDC.64 UR4, c[0x0][0xae8] ;  /* 0x0002ba0000047ab9 */ /* 0x000fc40000000a00 */
[----:B------:R-:W5:Y:S01]  /*20150*/  LD.E.128 R24, desc[UR42][R24.64] ;  /* 0x0000002a18187980 */ /* 0x000f62000c101d00 */
[----:B------:R-:W-:Y:S02]  /*20160*/  IMAD.IADD R61, R61, 0x1, R3 ;  /* 0x000000013d3d7824 */ /* 0x000fe400078e0203 */
[----:B------:R-:W-:Y:S01]  /*20170*/  IMAD R3, R69, 0x20, R66 ;  /* 0x0000002045037824 */ /* 0x000fe200078e0242 */
[----:B------:R-:W5:Y:S01]  /*20180*/  LD.E.128 R28, desc[UR42][R28.64] ;  /* 0x0000002a1c1c7980 */ /* 0x000f62000c101d00 */
[----:B------:R-:W-:Y:S02]  /*20190*/  IMAD R0, R64, UR4, RZ ;  /* 0x0000000440007c24 */ /* 0x000fe4000f8e02ff */
[----:B------:R-:W-:Y:S01]  /*201a0*/  IMAD.IADD R64, R212, 0x1, R3 ;  /* 0x00000001d4407824 */ /* 0x000fe200078e0203 */
[----:B------:R-:W5:Y:S01]  /*201b0*/  LD.E.128 R32, desc[UR42][R32.64] ;  /* 0x0000002a20207980 */ /* 0x000f62000c101d00 */
[C---:B------:R-:W-:Y:S02]  /*201c0*/  IMAD R3, R68.reuse, UR5, R0 ;  /* 0x0000000544037c24 */ /* 0x040fe4000f8e0200 */
[----:B------:R-:W-:Y:S01]  /*201d0*/  IMAD.WIDE.U32 R60, R68, UR4, R60 ;  /* 0x00000004443c7c25 */ /* 0x000fe2000f8e003c */
[----:B------:R-:W-:Y:S01]  /*201e0*/  ULDC.64 UR4, c[0x0][0xaf0] ;  /* 0x0002bc0000047ab9 */ /* 0x000fe20000000a00 */
[----:B------:R-:W5:Y:S02]  /*201f0*/  LD.E.128 R36, desc[UR42][R36.64] ;  /* 0x0000002a24247980 */ /* 0x000f64000c101d00 */
[----:B-1----:R-:W-:-:S02]  /*20200*/  @P1 IMAD.HI.U32 R0, R64, R65, RZ ;  /* 0x0000004140001227 */ /* 0x002fc400078e00ff */
[----:B------:R-:W5:Y:S02]  /*20210*/  LD.E.128 R40, desc[UR42][R40.64] ;  /* 0x0000002a28287980 */ /* 0x000f64000c101d00 */
[----:B------:R-:W-:Y:S02]  /*20220*/  IMAD.IADD R61, R61, 0x1, R3 ;  /* 0x000000013d3d7824 */ /* 0x000fe400078e0203 */
[----:B------:R-:W-:Y:S01]  /*20230*/  IMAD.MOV.U32 R3, RZ, RZ, R64 ;  /* 0x000000ffff037224 */ /* 0x000fe200078e0040 */
[----:B0-----:R-:W-:Y:S01]  /*20240*/  @P1 SHF.R.U32.HI R3, RZ, R67, R0 ;  /* 0x00000043ff031219 */ /* 0x001fe20000011600 */
[----:B------:R-:W-:Y:S01]  /*20250*/  IMAD R62, R62, UR4, RZ ;  /* 0x000000043e3e7c24 */ /* 0x000fe2000f8e02ff */
[----:B------:R-:W5:Y:S01]  /*20260*/  LD.E.128 R44, desc[UR42][R44.64] ;  /* 0x0000002a2c2c7980 */ /* 0x000f62000c101d00 */
[C---:B------:R-:W-:Y:S01]  /*20270*/  IMAD.WIDE.U32 R60, R63.reuse, UR4, R60 ;  /* 0x000000043f3c7c25 */ /* 0x040fe2000f8e003c */
[--C-:B------:R-:W-:Y:S02]  /*20280*/  SHF.R.S32.HI R0, RZ, 0x1f, R3.reuse ;  /* 0x0000001fff007819 */ /* 0x100fe40000011403 */
[----:B--2---:R-:W5:Y:S01]  /*20290*/  LD.E.128 R48, desc[UR42][R48.64] ;  /* 0x0000002a30307980 */ /* 0x004f62000c101d00 */
[----:B------:R-:W-:Y:S01]  /*202a0*/  IMAD R65, R63, UR5, R62 ;  /* 0x000000053f417c24 */ /* 0x000fe2000f8e023e */
[----:B------:R-:W-:Y:S01]  /*202b0*/  ULDC.64 UR4, c[0x0][0xae0] ;  /* 0x0002b80000047ab9 */ /* 0x000fe20000000a00 */
[----:B------:R-:W-:Y:S01]  /*202c0*/  IMAD.MOV R63, RZ, RZ, -R3 ;  /* 0x000000ffff3f7224 */ /* 0x000fe200078e0a03 */
[----:B---3--:R-:W5:Y:S01]  /*202d0*/  LD.E.128 R52, desc[UR42][R52.64] ;  /* 0x0000002a34347980 */ /* 0x008f62000c101d00 */
[----:B------:R-:W-:-:S02]  /*202e0*/  IMAD R0, R0, UR4, RZ ;  /* 0x0000000400007c24 */ /* 0x000fc4000f8e02ff */
[----:B------:R-:W-:Y:S01]  /*202f0*/  IMAD R63, R20, R63, R64 ;  /* 0x0000003f143f7224 */ /* 0x000fe200078e0240 */
[----:B------:R-:W5:Y:S01]  /*20300*/  LD.E.128 R56, desc[UR42][R56.64] ;  /* 0x0000002a38387980 */ /* 0x000f62000c101d00 */
[----:B------:R-:W-:Y:S02]  /*20310*/  IMAD.IADD R61, R61, 0x1, R65 ;  /* 0x000000013d3d7824 */ /* 0x000fe400078e0241 */
[C---:B------:R-:W-:Y:S01]  /*20320*/  IMAD R65, R3.reuse, UR5, R0 ;  /* 0x0000000503417c24 */ /* 0x040fe2000f8e0200 */
[----:B------:R-:W-:Y:S01]  /*20330*/  @!PT LDS RZ, [RZ] ;  /* 0x00000000fffff984 */ /* 0x000fe20000000800 */
[----:B------:R-:W-:Y:S01]  /*20340*/  @!PT LDS RZ, [RZ] ;  /* 0x00000000fffff984 */ /* 0x000fe20000000800 */
[----:B------:R-:W-:Y:S01]  /*20350*/  @!PT LDS RZ, [RZ] ;  /* 0x00000000fffff984 */ /* 0x000fe20000000800 */
[----:B------:R-:W-:Y:S01]  /*20360*/  @!PT LDS RZ, [RZ] ;  /* 0x00000000fffff984 */ /* 0x000fe20000000800 */
[----:B------:R0:W-:Y:S06]  /*20370*/  MEMBAR.ALL.CTA ;  /* 0x0000000000007992 */ /* 0x0001ec0000008000 */
[----:B0-----:R-:W0:Y:S01]  /*20380*/  FENCE.VIEW.ASYNC.S ;  /* 0x00000000000073c6 */ /* 0x001e220000000000 */
[----:B------:R-:W-:Y:S01]  /*20390*/  SHF.R.S32.HI R0, RZ, 0x1f, R63 ;  /* 0x0000001fff007819 */ /* 0x000fe2000001143f */
[----:B------:R-:W-:Y:S01]  /*203a0*/  IMAD.WIDE.U32 R60, R3, UR4, R60 ;  /* 0x00000004033c7c25 */ /* 0x000fe2000f8e003c */
[----:B------:R-:W-:-:S03]  /*203b0*/  ULDC.64 UR4, c[0x0][0xad8] ;  /* 0x0002b60000047ab9 */ /* 0x000fc60000000a00 */
[----:B------:R-:W-:Y:S02]  /*203c0*/  IMAD.IADD R61, R61, 0x1, R65 ;  /* 0x000000013d3d7824 */ /* 0x000fe400078e0241 */
[----:B------:R-:W-:Y:S02]  /*203d0*/  IMAD R0, R0, UR4, RZ ;  /* 0x0000000400007c24 */ /* 0x000fe4000f8e02ff */
[----:B------:R-:W-:Y:S02]  /*203e0*/  IMAD.IADD R67, R66, 0x1, R212 ;  /* 0x0000000142437824 */ /* 0x000fe400078e02d4 */
        /* <DEDUP_REMOVED lines=8> */
[-C--:B------:R-:W-:Y:S01]  /*20470*/  ISETP.GE.AND P1, PT, R3, R2.reuse, PT ;  /* 0x000000020300720c */ /* 0x080fe20003f26270 */
[----:B------:R-:W-:Y:S01]  /*20480*/  VIADD R3, R67, 0x40 ;  /* 0x0000004043037836 */ /* 0x000fe20000000000 */
[----:B------:R-:W-:Y:S02]  /*20490*/  LEA.HI.X R66, R60, UR5, R61, 0x1, P3 ;  /* 0x000000053c427c11 */ /* 0x000fe400098f0c3d */
[----:B------:R-:W-:Y:S01]  /*204a0*/  PRMT R0, RZ, 0x654, R0 ;  /* 0x00000654ff007816 */ /* 0x000fe20000000000 */
[C---:B------:R-:W-:Y:S01]  /*204b0*/  VIADD R69, R228.reuse, 0x80 ;  /* 0x00000080e4457836 */ /* 0x040fe20000000000 */
[----:B------:R-:W-:Y:S01]  /*204c0*/  ISETP.GE.AND P0, PT, R3, R2, PT ;  /* 0x000000020300720c */ /* 0x000fe20003f06270 */
[----:B0-----:R0:W1:Y:S01]  /*204d0*/  SHFL.IDX PT, R65, R20, RZ, 0x181f ;  /* 0x00181fff14417589 */ /* 0x00106200000e0000 */
[----:B------:R0:W-:Y:S03]  /*204e0*/  SYNCS.ARRIVE.TRANS64.RED.A1T0 RZ, [R0+URZ], RZ ;  /* 0x000000ff00ff79a7 */ /* 0x0001e6000810043f */
[----:B------:R0:W2:Y:S01]  /*204f0*/  SHFL.IDX PT, R3, R66, RZ, 0x181f ;  /* 0x00181fff42037589 */ /* 0x0000a200000e0000 */
[----:B------:R-:W-:Y:S01]  /*20500*/  VIADD R68, R228, 0x80 ;  /* 0x00000080e4447836 */ /* 0x000fe20000000000 */
[----:B------:R-:W-:Y:S01]  /*20510*/  SHF.R.S32.HI R69, RZ, 0x1f, R69 ;  /* 0x0000001fff457819 */ /* 0x000fe20000011445 */
[----:B------:R-:W-:Y:S06]  /*20520*/  @P2 BRA `(.L_x_5418) ;  /* 0x0000000000342947 */ /* 0x000fec0003800000 */
        /* <DEDUP_REMOVED lines=13> */
.L_x_5418:
[----:B------:R-:W-:Y:S05]  /*20600*/  BSYNC B1 ;  /* 0x0000000000017941 */ /* 0x000fea0003800000 */
.L_x_5417:
        /* <DEDUP_REMOVED lines=17> */
.L_x_5420:
[----:B------:R-:W-:Y:S05]  /*20720*/  BSYNC B1 ;  /* 0x0000000000017941 */ /* 0x000fea0003800000 */
.L_x_5419:
        /* <DEDUP_REMOVED lines=10> */
[----:B------:R-:W-:Y:S02]  /*207d0*/  @!P5 LEA R8, P2, R68, R9, 0x1 ;  /* 0x000000094408d211 */ /* 0x000fe400078408ff */
[-C--:B0-----:R-:W-:Y:S02]  /*207e0*/  @!P3 LEA.HI.X R5, R228, R3.reuse, R72, 0x1, P0 ;  /* 0x00000003e405b211 */ /* 0x081fe400000f0c48 */
[-C--:B------:R-:W-:Y:S02]  /*207f0*/  @!P4 LEA.HI.X R7, R70, R3.reuse, R71, 0x1, P1 ;  /* 0x000000034607c211 */ /* 0x080fe400008f0c47 */
[----:B------:R-:W-:Y:S01]  /*20800*/  @!P5 LEA.HI.X R9, R68, R3, R69, 0x1, P2 ;  /* 0x000000034409d211 */ /* 0x000fe200010f0c45 */
[----:B------:R0:W-:Y:S04]  /*20810*/  @!P3 ST.E.128 desc[UR42][R4.64], R12 ;  /* 0x0000000c0400b985 */ /* 0x0001e8000c101d2a */
[----:B------:R0:W-:Y:S04]  /*20820*/  @!P4 ST.E.128 desc[UR42][R6.64], R36 ;  /* 0x000000240600c985 */ /* 0x0001e8000c101d2a */
[----:B------:R0:W-:Y:S02]  /*20830*/  @!P5 ST.E.128 desc[UR42][R8.64], R52 ;  /* 0x000000340800d985 */ /* 0x0001e4000c101d2a */
.L_x_5422:
[----:B------:R-:W-:Y:S05]  /*20840*/  BSYNC B1 ;  /* 0x0000000000017941 */ /* 0x000fea0003800000 */
.L_x_5421:
[----:B0-----:R-:W-:Y:S01]  /*20850*/  VIADD R3, R67, 0x60 ;  /* 0x0000006043037836 */ /* 0x001fe20000000000 */
[----:B------:R0:W0:Y:S04]  /*20860*/  SHFL.IDX PT, R7, R66, 0x3, 0x181f ;  /* 0x00781f0042077f89 */ /* 0x00002800000e0000 */
[----:B------:R-:W-:Y:S01]  /*20870*/  ISETP.GE.AND P0, PT, R3, R2, PT ;  /* 0x000000020300720c */ /* 0x000fe20003f06270 */
[----:B---3--:R3:W0:-:S12]  /*20880*/  SHFL.IDX PT, R9, R20, 0x3, 0x181f ;  /* 0x00781f0014097f89 */ /* 0x00861800000e0000 */
        /* <DEDUP_REMOVED lines=12> */
[----:B---3--:R-:W-:-:S04]  /*20950*/  LEA R2, P0, R68, R9, 0x1 ;  /* 0x0000000944027211 */ /* 0x008fc800078008ff */
[----:B------:R-:W-:-:S05]  /*20960*/  LEA.HI.X R3, R68, R7, R69, 0x1, P0 ;  /* 0x0000000744037211 */ /* 0x000fca00000f0c45 */
[----:B------:R0:W-:Y:S01]  /*20970*/  ST.E.128 desc[UR42][R2.64], R56 ;  /* 0x0000003802007985 */ /* 0x0001e2000c101d2a */
[----:B------:R-:W-:Y:S05]  /*20980*/  BRA `(.L_x_5423) ;  /* 0x0000000c00a87947 */ /* 0x000fea0003800000 */
.L_x_5414:
[----:B------:R-:W2:Y:S01]  /*20990*/  LDL R9, [R1+0x1c] ;  /* 0x00001c0001097983 */ /* 0x000ea20000100800 */
        /* <DEDUP_REMOVED lines=8> */
[----:B------:R-:W-:-:S13]  /*20a20*/  ISETP.NE.AND.EX P1, PT, RZ, UR5, PT, P1 ;  /* 0x00000005ff007c0c */ /* 0x000fda000bf25310 */
[----:B------:R-:W4:Y:S01]  /*20a30*/  @P1 LDC.64 R4, c[0x0][0xc08] ;  /* 0x00030200ff041b82 */ /* 0x000f220000000a00 */
[----:B------:R-:W-:Y:S02]  /*20a40*/  ULDC UR4, c[0x0][0xa88] ;  /* 0x0002a20000047ab9 */ /* 0x000fe40000000800 */
[----:B------:R-:W-:Y:S01]  /*20a50*/  IMAD.U32 R6, RZ, RZ, UR4 ;  /* 0x00000004ff067e24 */ /* 0x000fe2000f8e00ff */
[----:B------:R-:W0:Y:S01]  /*20a60*/  S2R R8, SR_TID.X ;  /* 0x0000000000087919 */ /* 0x000e220000002100 */
[----:B--2---:R-:W-:-:S04]  /*20a70*/  IMAD.WIDE R2, R9, 0x4, R2 ;  /* 0x0000000409027825 */ /* 0x004fc800078e0202 */
[----:B----4-:R-:W-:Y:S01]  /*20a80*/  @P1 IMAD.WIDE R4, R9, 0x4, R4 ;  /* 0x0000000409041825 */ /* 0x010fe200078e0204 */
[----:B------:R2:W5:Y:S04]  /*20a90*/  @P0 LDG.E R0, desc[UR42][R2.64] ;  /* 0x0000002a02000981 */ /* 0x000568000c1e1900 */
[----:B------:R2:W5:Y:S01]  /*20aa0*/  @P1 LDG.E R6, desc[UR42][R4.64] ;  /* 0x0000002a04061981 */ /* 0x000562000c1e1900 */
[----:B---3--:R-:W-:Y:S01]  /*20ab0*/  ISETP.NE.AND P2, PT, R27, 0x1, PT ;  /* 0x000000011b00780c */ /* 0x008fe20003f45270 */
[----:B0----5:R-:W-:Y:S01]  /*20ac0*/  VIADD R24, R8, 0xffffff80 ;  /* 0xffffff8008187836 */ /* 0x021fe20000000000 */
[----:B------:R-:W-:-:S04]  /*20ad0*/  SHF.R.S32.HI R7, RZ, 0x1f, R9 ;  /* 0x0000001fff077819 */ /* 0x000fc80000011409 */
[----:B------:R-:W-:-:S07]  /*20ae0*/  ISETP.GE.AND P3, PT, R24, 0x80, PT ;  /* 0x000000801800780c */ /* 0x000fce0003f66270 */
[----:B------:R-:W0:Y:S08]  /*20af0*/  @P2 LDC R14, c[0x0][0xbec] ;  /* 0x0002fb00ff0e2b82 */ /* 0x000e300000000800 */
[----:B------:R-:W3:Y:S01]  /*20b00*/  @P2 LDC R29, c[0x0][0xbf0] ;  /* 0x0002fc00ff1d2b82 */ /* 0x000ee20000000800 */
[----:B--2---:R-:W-:Y:S05]  /*20b10*/  @P1 BRA `(.L_x_5424) ;  /* 0x0000000000101947 */ /* 0x004fea0003800000 */
[----:B------:R-:W-:Y:S05]  /*20b20*/  @!P0 BRA `(.L_x_5424) ;  /* 0x00000000000c8947 */ /* 0x000fea0003800000 */
[----:B------:R-:W2:Y:S04]  /*20b30*/  LDG.E R5, desc[UR42][R2.64] ;  /* 0x0000002a02057981 */ /* 0x000ea8000c1e1900 */
[----:B------:R-:W2:Y:S02]  /*20b40*/  LDG.E R6, desc[UR42][R2.64+0x4] ;  /* 0x0000042a02067981 */ /* 0x000ea4000c1e1900 */
[----:B--2---:R-:W-:-:S07]  /*20b50*/  IMAD.IADD R6, R6, 0x1, -R5 ;  /* 0x0000000106067824 */ /* 0x004fce00078e0a05 */
.L_x_5424:
[----:B-1----:R-:W2:Y:S01]  /*20b60*/  LDL R20, [R1+0x18] ;  /* 0x0000180001147983 */ /* 0x002ea20000100800 */
[----:B------:R-:W-:Y:S01]  /*20b70*/  BSSY B1, `(.L_x_5425) ;  /* 0x000002c000017945 */ /* 0x000fe20003800000 */
[----:B------:R-:W-:Y:S02]  /*20b80*/  SEL R13, R9, RZ, !P0 ;  /* 0x000000ff090d7207 */ /* 0x000fe40004000000 */
[----:B------:R-:W-:Y:S02]  /*20b90*/  SEL R12, R7, RZ, !P0 ;  /* 0x000000ff070c7207 */ /* 0x000fe40004000000 */
[----:B------:R-:W-:Y:S02]  /*20ba0*/  SHF.R.S32.HI R11, RZ, 0x1f, R0 ;  /* 0x0000001fff0b7819 */ /* 0x000fe40000011400 */
[----:B--2---:R-:W-:Y:S01]  /*20bb0*/  SHF.R.S32.HI R10, RZ, 0x1f, R20 ;  /* 0x0000001fff0a7819 */ /* 0x004fe20000011414 */
[----:B------:R-:W-:Y:S06]  /*20bc0*/  @P3 BRA `(.L_x_5426) ;  /* 0x0000000000983947 */ /* 0x000fec0003800000 */
[----:B------:R-:W1:Y:S01]  /*20bd0*/  LDC R9, c[0x0][0xbe8] ;  /* 0x0002fa00ff097b82 */ /* 0x000e620000000800 */
[----:B------:R-:W-:Y:S01]  /*20be0*/  IADD3 R8, R212, -0x80, R8 ;  /* 0xffffff80d4087810 */ /* 0x000fe20007ffe008 */
[----:B-1----:R-:W-:-:S05]  /*20bf0*/  IMAD R2, R6, R9, RZ ;  /* 0x0000000906027224 */ /* 0x002fca00078e02ff */
        /* <DEDUP_REMOVED lines=9> */
[----:B------:R-:W1:Y:S01]  /*20c90*/  @P0 LDC R15, c[0x0][0xbec] ;  /* 0x0002fb00ff0f0b82 */ /* 0x000e620000000800 */
[----:B------:R-:W-:Y:S01]  /*20ca0*/  IMAD R7, R20, UR5, R7 ;  /* 0x0000000514077c24 */ /* 0x000fe2000f8e0207 */
[----:B------:R-:W-:-:S03]  /*20cb0*/  ULDC.64 UR4, c[0x0][0xb98] ;  /* 0x0002e60000047ab9 */ /* 0x000fc60000000a00 */
[----:B------:R-:W-:-:S03]  /*20cc0*/  IMAD.IADD R3, R3, 0x1, R7 ;  /* 0x0000000103037824 */ /* 0x000fc600078e0207 */
[----:B------:R-:W2:Y:S01]  /*20cd0*/  @P0 LDC R25, c[0x0][0xbf0] ;  /* 0x0002fc00ff190b82 */ /* 0x000ea20000000800 */
[----:B------:R-:W-:-:S04]  /*20ce0*/  IMAD.WIDE.U32 R2, R13, UR4, R2 ;  /* 0x000000040d027c25 */ /* 0x000fc8000f8e0002 */
[----:B-1----:R-:W-:-:S05]  /*20cf0*/  @P0 IMAD.HI.U32 R4, R8, R15, RZ ;  /* 0x0000000f08040227 */ /* 0x002fca00078e00ff */
[----:B--2---:R-:W-:Y:S01]  /*20d00*/  @P0 SHF.R.U32.HI R5, RZ, R25, R4 ;  /* 0x00000019ff050219 */ /* 0x004fe20000011604 */
        /* <DEDUP_REMOVED lines=18> */
.L_x_5426:
[----:B------:R-:W-:Y:S05]  /*20e30*/  BSYNC B1 ;  /* 0x0000000000017941 */ /* 0x000fea0003800000 */
.L_x_5425:
[--C-:B-1----:R-:W-:Y:S01]  /*20e40*/  SHF.R.S32.HI R4, RZ, 0x1f, R24.reuse ;  /* 0x0000001fff047819 */ /* 0x102fe20000011418 */
[----:B------:R-:W-:Y:S01]  /*20e50*/  ULDC.64 UR4, c[0x0][0xaa0] ;  /* 0x0002a80000047ab9 */ /* 0x000fe20000000a00 */
[----:B------:R-:W-:Y:S01]  /*20e60*/  SHF.R.S32.HI R8, RZ, 0x1f, R24 ;  /* 0x0000001fff087819 */ /* 0x000fe20000011418 */
[----:B------:R-:W-:Y:S01]  /*20e70*/  IMAD R3, R11, UR4, RZ ;  /* 0x000000040b037c24 */ /* 0x000fe2000f8e02ff */
[-C--:B------:R-:W-:Y:S02]  /*20e80*/  LEA.HI R4, R4, R24.reuse, RZ, 0x3 ;  /* 0x0000001804047211 */ /* 0x080fe400078f18ff */
[----:B------:R-:W-:Y:S01]  /*20e90*/  LEA.HI R8, R8, R24, RZ, 0x3 ;  /* 0x0000001808087211 */ /* 0x000fe200078f18ff */
[----:B------:R-:W-:Y:S01]  /*20ea0*/  IMAD R5, R0, UR5, R3 ;  /* 0x0000000500057c24 */ /* 0x000fe2000f8e0203 */
[----:B------:R-:W-:Y:S01]  /*20eb0*/  LOP3.LUT R4, R4, 0xfffffff8, RZ, 0xc0, !PT ;  /* 0xfffffff804047812 */ /* 0x000fe200078ec0ff */
[----:B------:R-:W-:Y:S01]  /*20ec0*/  IMAD.WIDE.U32 R2, R0, UR4, RZ ;  /* 0x0000000400027c25 */ /* 0x000fe2000f8e00ff */
[----:B------:R-:W-:Y:S01]  /*20ed0*/  SHF.R.S32.HI R8, RZ, 0x3, R8 ;  /* 0x00000003ff087819 */ /* 0x000fe20000011408 */
[----:B------:R-:W-:-:S02]  /*20ee0*/  ULDC.64 UR4, c[0x0][0xae8] ;  /* 0x0002ba0000047ab9 */ /* 0x000fc40000000a00 */
[----:B------:R-:W-:Y:S02]  /*20ef0*/  IMAD.IADD R4, R24, 0x1, -R4 ;  /* 0x0000000118047824 */ /* 0x000fe400078e0a04 */
[----:B------:R-:W-:Y:S02]  /*20f00*/  IMAD.IADD R3, R3, 0x1, R5 ;  /* 0x0000000103037824 */ /* 0x000fe400078e0205 */
[----:B------:R-:W-:Y:S02]  /*20f10*/  IMAD R7, R4, 0x20, R8 ;  /* 0x0000002004077824 */ /* 0x000fe400078e0208 */
[----:B------:R-:W-:Y:S02]  /*20f20*/  IMAD R4, R10, UR4, RZ ;  /* 0x000000040a047c24 */ /* 0x000fe4000f8e02ff */
[----:B------:R-:W-:Y:S02]  /*20f30*/  IMAD.IADD R9, R212, 0x1, R7 ;  /* 0x00000001d4097824 */ /* 0x000fe400078e0207 */
[----:B------:R-:W-:-:S02]  /*20f40*/  IMAD R7, R20, UR5, R4 ;  /* 0x0000000514077c24 */ /* 0x000fc4000f8e0204 */
[----:B0-----:R-:W-:-:S04]  /*20f50*/  @P2 IMAD.HI.U32 R0, R9, R14, RZ ;  /* 0x0000000e09002227 */ /* 0x001fc800078e00ff */
[----:B------:R-:W-:Y:S01]  /*20f60*/  IMAD.WIDE.U32 R2, R20, UR4, R2 ;  /* 0x0000000414027c25 */ /* 0x000fe2000f8e0002 */
[----:B------:R-:W-:-:S03]  /*20f70*/  ULDC.64 UR4, c[0x0][0xaf0] ;  /* 0x0002bc0000047ab9 */ /* 0x000fc60000000a00 */
[----:B------:R-:W-:Y:S01]  /*20f80*/  IMAD.MOV.U32 R5, RZ, RZ, R9 ;  /* 0x000000ffff057224 */ /* 0x000fe200078e0009 */
[----:B---3--:R-:W-:Y:S01]  /*20f90*/  @P2 SHF.R.U32.HI R5, RZ, R29, R0 ;  /* 0x0000001dff052219 */ /* 0x008fe20000011600 */
[----:B------:R-:W-:Y:S02]  /*20fa0*/  IMAD R4, R12, UR4, RZ ;  /* 0x000000040c047c24 */ /* 0x000fe4000f8e02ff */
[----:B------:R-:W-:Y:S01]  /*20fb0*/  IMAD.IADD R3, R3, 0x1, R7 ;  /* 0x0000000103037824 */ /* 0x000fe200078e0207 */
[----:B------:R-:W-:Y:S01]  /*20fc0*/  SHF.R.S32.HI R0, RZ, 0x1f, R5 ;  /* 0x0000001fff007819 */ /* 0x000fe20000011405 */
[C---:B------:R-:W-:Y:S02]  /*20fd0*/  IMAD R7, R13.reuse, UR5, R4 ;  /* 0x000000050d077c24 */ /* 0x040fe4000f8e0204 */
[----:B------:R-:W-:Y:S01]  /*20fe0*/  IMAD.WIDE.U32 R2, R13, UR4, R2 ;  /* 0x000000040d027c25 */ /* 0x000fe2000f8e0002 */
[----:B------:R-:W-:-:S03]  /*20ff0*/  ULDC.64 UR4, c[0x0][0xae0] ;  /* 0x0002b80000047ab9 */ /* 0x000fc60000000a00 */
[----:B------:R-:W-:Y:S02]  /*21000*/  IMAD.MOV R4, RZ, RZ, -R5 ;  /* 0x000000ffff047224 */ /* 0x000fe400078e0a05 */
[----:B------:R-:W-:Y:S02]  /*21010*/  IMAD.IADD R3, R3, 0x1, R7 ;  /* 0x0000000103037824 */ /* 0x000fe400078e0207 */
[----:B------:R-:W-:Y:S02]  /*21020*/  IMAD R0, R0, UR4, RZ ;  /* 0x0000000400007c24 */ /* 0x000fe4000f8e02ff */
[----:B------:R-:W-:Y:S02]  /*21030*/  IMAD R7, R27, R4, R9 ;  /* 0x000000041b077224 */ /* 0x000fe400078e0209 */
[C---:B------:R-:W-:Y:S02]  /*21040*/  IMAD R9, R5.reuse, UR5, R0 ;  /* 0x0000000505097c24 */ /* 0x040fe4000f8e0200 */
[----:B------:R-:W-:Y:S01]  /*21050*/  IMAD.WIDE.U32 R2, R5, UR4, R2 ;  /* 0x0000000405027c25 */ /* 0x000fe2000f8e0002 */
[----:B------:R-:W-:Y:S01]  /*21060*/  SHF.R.S32.HI R0, RZ, 0x1f, R7 ;  /* 0x0000001fff007819 */ /* 0x000fe20000011407 */
[----:B------:R-:W-:-:S02]  /*21070*/  ULDC.64 UR4, c[0x0][0xad8] ;  /* 0x0002b60000047ab9 */ /* 0x000fc40000000a00 */
[----:B------:R-:W-:Y:S02]  /*21080*/  IMAD.IADD R3, R3, 0x1, R9 ;  /* 0x0000000103037824 */ /* 0x000fe400078e0209 */
[----:B------:R-:W-:Y:S02]  /*21090*/  IMAD R0, R0, UR4, RZ ;  /* 0x0000000400007c24 */ /* 0x000fe4000f8e02ff */
[----:B------:R-:W-:-:S04]  /*210a0*/  IMAD.WIDE.U32 R2, R7, UR4, R2 ;  /* 0x0000000407027c25 */ /* 0x000fc8000f8e0002 */
[----:B------:R-:W-:Y:S01]  /*210b0*/  IMAD R7, R7, UR5, R0 ;  /* 0x0000000507077c24 */ /* 0x000fe2000f8e0200 */
[----:B------:R-:W-:Y:S02]  /*210c0*/  ULDC.64 UR4, c[0x0][0xa80] ;  /* 0x0002a00000047ab9 */ /* 0x000fe40000000a00 */
[----:B------:R-:W-:Y:S01]  /*210d0*/  LEA R0, P0, R2, UR4, 0x1 ;  /* 0x0000000402007c11 */ /* 0x000fe2000f8008ff */
[----:B------:R-:W-:Y:S01]  /*210e0*/  IMAD.IADD R3, R3, 0x1, R7 ;  /* 0x0000000103037824 */ /* 0x000fe200078e0207 */
[----:B------:R-:W-:-:S04]  /*210f0*/  UMOV UR4, 0xffffffff ;  /* 0xffffffff00047882 */ /* 0x000fc80000000000 */
[----:B------:R-:W-:Y:S01]  /*21100*/  LEA.HI.X R2, R2, UR5, R3, 0x1, P0 ;  /* 0x0000000502027c11 */ /* 0x000fe200080f0c03 */
[----:B------:R-:W-:Y:S06]  /*21110*/  BRA.DIV UR4, `(.L_x_5427) ;  /* 0x000000ae04a47947 */ /* 0x000fec000b800000 */
[----:B------:R0:W1:Y:S04]  /*21120*/  SHFL.IDX PT, R3, R2, RZ, 0x181f ;  /* 0x00181fff02037589 */ /* 0x00006800000e0000 */
[----:B------:R0:W2:Y:S02]  /*21130*/  SHFL.IDX PT, R14, R0, RZ, 0x181f ;  /* 0x00181fff000e7589 */ /* 0x0000a400000e0000 */
.L_x_5680:
[----:B------:R-:W-:Y:S01]  /*21140*/  IMAD R27, R6, R27, RZ ;  /* 0x0000001b061b7224 */ /* 0x000fe200078e02ff */
[----:B------:R-:W-:Y:S01]  /*21150*/  BSSY B1, `(.L_x_5428) ;  /* 0x0000018000017945 */ /* 0x000fe20003800000 */
[----:B------:R-:W-:-:S05]  /*21160*/  IMAD.IADD R212, R8, 0x1, R212 ;  /* 0x0000000108d47824 */ /* 0x000fca00078e02d4 */
[----:B------:R-:W-:-:S13]  /*21170*/  ISETP.GE.AND P0, PT, R212, R27, PT ;  /* 0x0000001bd400720c */ /* 0x000fda0003f06270 */
[----:B------:R-:W-:Y:S05]  /*21180*/  @P0 BRA `(.L_x_5429) ;  /* 0x0000000000500947 */ /* 0x000fea0003800000 */
[C---:B------:R-:W-:Y:S01]  /*21190*/  VIADD R10, R228.reuse, 0x40 ;  /* 0x00000040e40a7836 */ /* 0x040fe20000000000 */
[----:B------:R-:W-:Y:S01]  /*211a0*/  ULDC UR4, c[0x0][0xac8] ;  /* 0x0002b20000047ab9 */ /* 0x000fe20000000800 */
[C---:B------:R-:W-:Y:S01]  /*211b0*/  VIADD R8, R228.reuse, 0x80 ;  /* 0x00000080e4087836 */ /* 0x040fe20000000000 */
[C---:B------:R-:W-:Y:S01]  /*211c0*/  ISETP.GE.AND P3, PT, R228.reuse, UR4, PT ;  /* 0x00000004e4007c0c */ /* 0x040fe2000bf66270 */
[----:B------:R-:W-:Y:S01]  /*211d0*/  VIADD R11, R228, 0x40 ;  /* 0x00000040e40b7836 */ /* 0x000fe20000000000 */
[----:B------:R-:W-:Y:S01]  /*211e0*/  ISETP.GE.AND P4, PT, R10, UR4, PT ;  /* 0x000000040a007c0c */ /* 0x000fe2000bf86270 */
[----:B------:R-:W-:Y:S01]  /*211f0*/  VIADD R9, R228, 0x80 ;  /* 0x00000080e4097836 */ /* 0x000fe20000000000 */
[----:B------:R-:W-:Y:S02]  /*21200*/  ISETP.GE.AND P5, PT, R8, UR4, PT ;  /* 0x0000000408007c0c */ /* 0x000fe4000bfa6270 */
[----:B------:R-:W-:Y:S02]  /*21210*/  SHF.R.S32.HI R12, RZ, 0x1f, R228 ;  /* 0x0000001fff0c7819 */ /* 0x000fe400000114e4 */
[----:B------:R-:W-:-:S02]  /*21220*/  SHF.R.S32.HI R11, RZ, 0x1f, R11 ;  /* 0x0000001fff0b7819 */ /* 0x000fc4000001140b */
[----:B------:R-:W-:-:S03]  /*21230*/  SHF.R.S32.HI R9, RZ, 0x1f, R9 ;  /* 0x0000001fff097819 */ /* 0x000fc60000011409 */
[-C--:B--2---:R-:W-:Y:S02]  /*21240*/  @!P3 LEA R4, P0, R228, R14.reuse, 0x1 ;  /* 0x0000000ee404b211 */ /* 0x084fe400078008ff */
[-C--:B------:R-:W-:Y:S02]  /*21250*/  @!P4 LEA R6, P1, R10, R14.reuse, 0x1 ;  /* 0x0000000e0a06c211 */ /* 0x080fe400078208ff */
[----:B------:R-:W-:Y:S02]  /*21260*/  @!P5 LEA R14, P2, R8, R14, 0x1 ;  /* 0x0000000e080ed211 */ /* 0x000fe400078408ff */
[-C--:B-1----:R-:W-:Y:S02]  /*21270*/  @!P3 LEA.HI.X R5, R228, R3.reuse, R12, 0x1, P0 ;  /* 0x00000003e405b211 */ /* 0x082fe400000f0c0c */
[-C--:B------:R-:W-:Y:S02]  /*21280*/  @!P4 LEA.HI.X R7, R10, R3.reuse, R11, 0x1, P1 ;  /* 0x000000030a07c211 */ /* 0x080fe400008f0c0b */
[----:B------:R-:W-:Y:S01]  /*21290*/  @!P5 LEA.HI.X R15, R8, R3, R9, 0x1, P2 ;  /* 0x00000003080fd211 */ /* 0x000fe200010f0c09 */
[----:B------:R3:W-:Y:S04]  /*212a0*/  @!P3 ST.E.128 desc[UR42][R4.64], RZ ;  /* 0x000000ff0400b985 */ /* 0x0007e8000c101d2a */
[----:B------:R3:W-:Y:S04]  /*212b0*/  @!P4 ST.E.128 desc[UR42][R6.64], RZ ;  /* 0x000000ff0600c985 */ /* 0x0007e8000c101d2a */
[----:B------:R3:W-:Y:S02]  /*212c0*/  @!P5 ST.E.128 desc[UR42][R14.64], RZ ;  /* 0x000000ff0e00d985 */ /* 0x0007e4000c101d2a */
.L_x_5429:
[----:B------:R-:W-:Y:S05]  /*212d0*/  BSYNC B1 ;  /* 0x0000000000017941 */ /* 0x000fea0003800000 */
.L_x_5428:
[----:B------:R-:W-:-:S03]  /*212e0*/  UMOV UR4, 0xffffffff ;  /* 0xffffffff00047882 */ /* 0x000fc60000000000 */
[----:B------:R-:W-:Y:S05]  /*212f0*/  BRA.DIV UR4, `(.L_x_5430) ;  /* 0x000000ae04607947 */ /* 0x000fea000b800000 */
[----:B-1----:R1:W4:Y:S04]  /*21300*/  SHFL.IDX PT, R3, R2, 0x1, 0x181f ;  /* 0x00381f0002037f89 */ /* 0x00232800000e0000 */
[----:B--23--:R1:W2:Y:S02]  /*21310*/  SHFL.IDX PT, R14, R0, 0x1, 0x181f ;  /* 0x00381f00000e7f89 */ /* 0x00c2a400000e0000 */
.L_x_5684:
[----:B------:R-:W-:Y:S01]  /*21320*/  VIADD R4, R212, 0x20 ;  /* 0x00000020d4047836 */ /* 0x000fe20000000000 */
[----:B------:R-:W-:Y:S04]  /*21330*/  BSSY B1, `(.L_x_5431) ;  /* 0x0000017000017945 */ /* 0x000fe80003800000 */
        /* <DEDUP_REMOVED lines=16> */
[-C--:B----4-:R-:W-:Y:S02]  /*21440*/  @!P3 LEA.HI.X R5, R228, R3.reuse, R12, 0x1, P0 ;  /* 0x00000003e405b211 */ /* 0x090fe400000f0c0c */
[-C--:B------:R-:W-:Y:S02]  /*21450*/  @!P4 LEA.HI.X R7, R10, R3.reuse, R11, 0x1, P1 ;  /* 0x000000030a07c211 */ /* 0x080fe400008f0c0b */
[----:B------:R-:W-:Y:S01]  /*21460*/  @!P5 LEA.HI.X R15, R8, R3, R9, 0x1, P2 ;  /* 0x00000003080fd211 */ /* 0x000fe200010f0c09 */
[----:B------:R3:W-:Y:S04]  /*21470*/  @!P3 ST.E.128 desc[UR42][R4.64], RZ ;  /* 0x000000ff0400b985 */ /* 0x0007e8000c101d2a */
[----:B------:R3:W-:Y:S04]  /*21480*/  @!P4 ST.E.128 desc[UR42][R6.64], RZ ;  /* 0x000000ff0600c985 */ /* 0x0007e8000c101d2a */
[----:B------:R3:W-:Y:S02]  /*21490*/  @!P5 ST.E.128 desc[UR42][R14.64], RZ ;  /* 0x000000ff0e00d985 */ /* 0x0007e4000c101d2a */
.L_x_5432:
[----:B------:R-:W-:Y:S05]  /*214a0*/  BSYNC B1 ;  /* 0x0000000000017941 */ /* 0x000fea0003800000 */
.L_x_5431:
[----:B------:R-:W-:-:S03]  /*214b0*/  UMOV UR4, 0xffffffff ;  /* 0xffffffff00047882 */ /* 0x000fc60000000000 */
[----:B------:R-:W-:Y:S05]  /*214c0*/  BRA.DIV UR4, `(.L_x_5433) ;  /* 0x000000ae04347947 */ /* 0x000fea000b800000 */
[----:B----4-:R4:W0:Y:S04]  /*214d0*/  SHFL.IDX PT, R3, R2, 0x2, 0x181f ;  /* 0x00581f0002037f89 */ /* 0x01082800000e0000 */
[----:B--23--:R4:W2:Y:S02]  /*214e0*/  SHFL.IDX PT, R14, R0, 0x2, 0x181f ;  /* 0x00581f00000e7f89 */ /* 0x00c8a400000e0000 */
.L_x_5688:
        /* <DEDUP_REMOVED lines=24> */
.L_x_5435:
[----:B------:R-:W-:Y:S05]  /*21670*/  BSYNC B1 ;  /* 0x0000000000017941 */ /* 0x000fea0003800000 */
.L_x_5434:
[----:B------:R-:W-:-:S03]  /*21680*/  UMOV UR4, 0xffffffff ;  /* 0xffffffff00047882 */ /* 0x000fc60000000000 */
[----:B------:R-:W-:Y:S05]  /*21690*/  BRA.DIV UR4, `(.L_x_5436) ;  /* 0x000000ae04087947 */ /* 0x000fea000b800000 */
[----:B0-----:R0:W0:Y:S04]  /*216a0*/  SHFL.IDX PT, R3, R2, 0x3, 0x181f ;  /* 0x00781f0002037f89 */ /* 0x00102800000e0000 */
[----:B--23--:R2:W3:Y:S02]  /*216b0*/  SHFL.IDX PT, R14, R0, 0x3, 0x181f ;  /* 0x00781f00000e7f89 */ /* 0x00c4e400000e0000 */
.L_x_5692:
[----:B-12-4-:R-:W-:-:S05]  /*216c0*/  VIADD R0, R212, 0x60 ;  /* 0x00000060d4007836 */ /* 0x016fca0000000000 */
[----:B------:R-:W-:-:S13]  /*216d0*/  ISETP.GE.AND P0, PT, R0, R27, PT ;  /* 0x0000001b0000720c */ /* 0x000fda0003f06270 */
[----:B------:R-:W-:Y:S05]  /*216e0*/  @P0 BRA `(.L_x_5423) ;  /* 0x0000000000500947 */ /* 0x000fea0003800000 */
[C---:B------:R-:W-:Y:S01]  /*216f0*/  VIADD R9, R228.reuse, 0x40 ;  /* 0x00000040e4097836 */ /* 0x040fe20000000000 */
[----:B------:R-:W-:Y:S01]  /*21700*/  ULDC UR4, c[0x0][0xac8] ;  /* 0x0002b20000047ab9 */ /* 0x000fe20000000800 */
[C---:B0-----:R-:W-:Y:S01]  /*21710*/  VIADD R2, R228.reuse, 0x80 ;  /* 0x00000080e4027836 */ /* 0x041fe20000000000 */
[C---:B------:R-:W-:Y:S01]  /*21720*/  ISETP.GE.AND P3, PT, R228.reuse, UR4, PT ;  /* 0x00000004e4007c0c */ /* 0x040fe2000bf66270 */
[C---:B------:R-:W-:Y:S01]  /*21730*/  VIADD R10, R228.reuse, 0x40 ;  /* 0x00000040e40a7836 */ /* 0x040fe20000000000 */
[----:B------:R-:W-:Y:S01]  /*21740*/  ISETP.GE.AND P4, PT, R9, UR4, PT ;  /* 0x0000000409007c0c */ /* 0x000fe2000bf86270 */
[----:B------:R-:W-:Y:S01]  /*21750*/  VIADD R8, R228, 0x80 ;  /* 0x00000080e4087836 */ /* 0x000fe20000000000 */
[----:B------:R-:W-:Y:S02]  /*21760*/  ISETP.GE.AND P5, PT, R2, UR4, PT ;  /* 0x0000000402007c0c */ /* 0x000fe4000bfa6270 */
[----:B------:R-:W-:Y:S02]  /*21770*/  SHF.R.S32.HI R11, RZ, 0x1f, R228 ;  /* 0x0000001fff0b7819 */ /* 0x000fe400000114e4 */
[----:B------:R-:W-:-:S02]  /*21780*/  SHF.R.S32.HI R10, RZ, 0x1f, R10 ;  /* 0x0000001fff0a7819 */ /* 0x000fc4000001140a */
[----:B------:R-:W-:-:S03]  /*21790*/  SHF.R.S32.HI R8, RZ, 0x1f, R8 ;  /* 0x0000001fff087819 */ /* 0x000fc60000011408 */
[-C--:B---3--:R-:W-:Y:S02]  /*217a0*/  @!P3 LEA R4, P0, R228, R14.reuse, 0x1 ;  /* 0x0000000ee404b211 */ /* 0x088fe400078008ff */
[CC--:B------:R-:W-:Y:S02]  /*217b0*/  @!P4 LEA R6, P1, R9.reuse, R14.reuse, 0x1 ;  /* 0x0000000e0906c211 */ /* 0x0c0fe400078208ff */
[----:B------:R-:W-:Y:S02]  /*217c0*/  @!P5 LEA R14, P2, R2, R14, 0x1 ;  /* 0x0000000e020ed211 */ /* 0x000fe400078408ff */
[-C--:B------:R-:W-:Y:S02]  /*217d0*/  @!P3 LEA.HI.X R5, R228, R3.reuse, R11, 0x1, P0 ;  /* 0x00000003e405b211 */ /* 0x080fe400000f0c0b */
[-C--:B------:R-:W-:Y:S02]  /*217e0*/  @!P4 LEA.HI.X R7, R9, R3.reuse, R10, 0x1, P1 ;  /* 0x000000030907c211 */ /* 0x080fe400008f0c0a */
[----:B------:R-:W-:Y:S01]  /*217f0*/  @!P5 LEA.HI.X R15, R2, R3, R8, 0x1, P2 ;  /* 0x00000003020fd211 */ /* 0x000fe200010f0c08 */
[----:B------:R0:W-:Y:S04]  /*21800*/  @!P3 ST.E.128 desc[UR42][R4.64], RZ ;  /* 0x000000ff0400b985 */ /* 0x0001e8000c101d2a */
[----:B------:R0:W-:Y:S04]  /*21810*/  @!P4 ST.E.128 desc[UR42][R6.64], RZ ;  /* 0x000000ff0600c985 */ /* 0x0001e8000c101d2a */
[----:B------:R0:W-:Y:S02]  /*21820*/  @!P5 ST.E.128 desc[UR42][R14.64], RZ ;  /* 0x000000ff0e00d985 */ /* 0x0001e4000c101d2a */
.L_x_5423:
[----:B------:R-:W-:Y:S05]  /*21830*/  BSYNC B0 ;  /* 0x0000000000007941 */ /* 0x000fea0003800000 */
.L_x_5413:
[----:B------:R-:W-:Y:S02]  /*21840*/  ULDC UR4, c[0x0][0xc3c] ;  /* 0x00030f0000047ab9 */ /* 0x000fe40000000800 */
[----:B------:R-:W-:-:S13]  /*21850*/  ISETP.GE.AND P0, PT, R23, UR4, PT ;  /* 0x0000000417007c0c */ /* 0x000fda000bf06270 */
[----:B------:R-:W-:Y:S05]  /*21860*/  @!P0 BRA `(.L_x_5437) ;  /* 0xfffffdf800c08947 */ /* 0x000fea000383ffff */
[----:B------:R-:W-:Y:S05]  /*21870*/  BRA `(.L_x_5211) ;  /* 0x0000008000bc7947 */ /* 0x000fea0003800000 */
.L_x_5209:
[----:B------:R-:W-:-:S08]  /*21880*/  NOP ;  /* 0x0000000000007918 */ /* 0x000fd00000000000 */
[----:B------:R-:W0:-:S00]  /*21890*/  USETMAXREG.DEALLOC.CTAPOOL 0x28 ;  /* 0x00000028000079c8 */ /* 0x000e0000080e0500 */
        /* <DEDUP_REMOVED lines=56> */
.L_x_5443:
        /* <DEDUP_REMOVED lines=12> */
.L_x_5442:
[----:B------:R-:W-:Y:S05]  /*21ce0*/  BSYNC B0 ;  /* 0x0000000000007941 */ /* 0x000fea0003800000 */
.L_x_5441:
        /* <DEDUP_REMOVED lines=20> */
.L_x_5439:
        /* <DEDUP_REMOVED lines=20> */
.L_x_5444:
        /* <DEDUP_REMOVED lines=31> */
[-C--:B------:R-:W-:Y:S01]  /*22160*/  IABS R8, R13.reuse ;  /* 0x0000000d00087213 */ /* 0x080fe20000000000 */
[----:B------:R-:W-:Y:S01]  /*22170*/  IMAD.MOV R18, RZ, RZ, -R13 ;  /* 0x000000ffff127224 */ /* 0x000fe200078e0a0d */
[----:B0-----:R-:W-:Y:S02]  /*22180*/  IABS R10, R13 ;  /* 0x0000000d000a7213 */ /* 0x001fe40000000000 */
[----:B------:R-:W0:Y:S08]  /*22190*/  I2F.RP R6, R8 ;  /* 0x0000000800067306 */ /* 0x000e300000209400 */
[----:B0-----:R-:W0:Y:S02]  /*221a0*/  MUFU.RCP R6, R6 ;  /* 0x0000000600067308 */ /* 0x001e240000001000 */
[----:B0-----:R-:W-:-:S06]  /*221b0*/  VIADD R3, R6, 0xffffffe ;  /* 0x0ffffffe06037836 */ /* 0x001fcc0000000000 */
[----:B------:R-:W0:Y:S02]  /*221c0*/  F2I.FTZ.U32.TRUNC.NTZ R3, R3 ;  /* 0x0000000300037305 */ /* 0x000e24000021f000 */
[----:B0-----:R-:W-:-:S04]  /*221d0*/  IMAD.MOV R7, RZ, RZ, -R3 ;  /* 0x000000ffff077224 */ /* 0x001fc800078e0a03 */
        /* <DEDUP_REMOVED lines=20> */
.L_x_5440:
[----:B------:R-:W-:Y:S02]  /*22320*/  IMAD.MOV.U32 R17, RZ, RZ, RZ ;  /* 0x000000ffff117224 */ /* 0x000fe400078e00ff */
[----:B------:R-:W-:Y:S02]  /*22330*/  IMAD.U32 R16, RZ, RZ, UR6 ;  /* 0x00000006ff107e24 */ /* 0x000fe4000f8e00ff */
[----:B------:R-:W-:-:S07]  /*22340*/  IMAD.MOV.U32 R18, RZ, RZ, RZ ;  /* 0x000000ffff127224 */ /* 0x000fce00078e00ff */
.L_x_5445:
[----:B------:R-:W-:-:S13]  /*22350*/  ISETP.NE.AND P0, PT, R5, RZ, PT ;  /* 0x000000ff0500720c */ /* 0x000fda0003f05270 */
[----:B------:R-:W0:Y:S01]  /*22360*/  @!P0 S2R R3, SR_CgaCtaId ;  /* 0x0000000000038919 */ /* 0x000e220000008800 */
[----:B------:R-:W-:-:S04]  /*22370*/  @!P0 MOV R0, 0x400 ;  /* 0x0000040000008802 */ /* 0x000fc80000000f00 */
[----:B0-----:R-:W-:-:S05]  /*22380*/  @!P0 LEA R0, R3, R0, 0x18 ;  /* 0x0000000003008211 */ /* 0x001fca00078ec0ff */
[----:B------:R2:W-:Y:S01]  /*22390*/  @!P0 STS.128 [R0+0x2a8d0], R16 ;  /* 0x02a8d01000008388 */ /* 0x0005e20000000c00 */
[----:B------:R-:W-:Y:S06]  /*223a0*/  BAR.ARV 0x5, 0x180 ;  /* 0x0146000000007b1d */ /* 0x000fec0000002000 */
.L_x_5438:
        /* <DEDUP_REMOVED lines=8> */
[----:B------:R-:W-:Y:S01]  /*22430*/  BSSY B7, `(.L_x_5446) ;  /* 0x0000734000077945 */ /* 0x000fe20003800000 */
[----:B------:R-:W-:Y:S01]  /*22440*/  IMAD.MOV.U32 R29, RZ, RZ, 0x1 ;  /* 0x00000001ff1d7424 */ /* 0x000fe200078e00ff */
[----:B------:R-:W-:Y:S01]  /*22450*/  ULDC.64 UR40, c[0x0][0x198] ;  /* 0x0000660000287ab9 */ /* 0x000fe20000000a00 */
[----:B------:R-:W-:Y:S01]  /*22460*/  IMAD.MOV.U32 R27, RZ, RZ, RZ ;  /* 0x000000ffff1b7224 */ /* 0x000fe200078e00ff */
[----:B------:R-:W-:Y:S01]  /*22470*/  ULOP3.LUT UR39, UR36, 0x2, URZ, 0xfc, !UPT ;  /* 0x0000000224277892 */ /* 0x000fe2000f8efc3f */
[----:B------:R-:W-:Y:S01]  /*22480*/  IMAD.MOV.U32 R25, RZ, RZ, RZ ;  /* 0x000000ffff197224 */ /* 0x000fe200078e00ff */
[----:B------:R-:W-:Y:S01]  /*22490*/  ULOP3.LUT UR37, UR36, 0x1, URZ, 0xfc, !UPT ;  /* 0x0000000124257892 */ /* 0x000fe2000f8efc3f */
[----:B------:R-:W-:Y:S01]  /*224a0*/  IMAD.MOV.U32 R28, RZ, RZ, 0x1 ;  /* 0x00000001ff1c7424 */ /* 0x000fe200078e00ff */
[----:B------:R-:W-:Y:S01]  /*224b0*/  ULDC UR38, c[0x0][0xc] ;  /* 0x0000030000267ab9 */ /* 0x000fe20000000800 */
[----:B---3--:R-:W-:-:S02]  /*224c0*/  IMAD.U32 R37, RZ, RZ, UR4 ;  /* 0x00000004ff257e24 */ /* 0x008fc4000f8e00ff */
[C---:B-1----:R-:W-:Y:S01]  /*224d0*/  IMAD.SHL.U32 R22, R14.reuse, 0x40, RZ ;  /* 0x000000400e167824 */ /* 0x042fe200078e00ff */
[C---:B------:R-:W-:Y:S01]  /*224e0*/  LOP3.LUT R13, R14.reuse, 0x7f, RZ, 0xc0, !PT ;  /* 0x0000007f0e0d7812 */ /* 0x040fe200078ec0ff */
[C---:B0-----:R-:W-:Y:S01]  /*224f0*/  IMAD.SHL.U32 R2, R14.reuse, 0x80, RZ ;  /* 0x000000800e027824 */ /* 0x041fe200078e00ff */
[----:B--2---:R-:W-:Y:S01]  /*22500*/  SHF.R.U32.HI R0, RZ, 0x1, R14 ;  /* 0x00000001ff007819 */ /* 0x004fe2000001160e */
[----:B------:R-:W-:Y:S01]  /*22510*/  IMAD.SHL.U32 R7, R14, 0x10, RZ ;  /* 0x000000100e077824 */ /* 0x000fe200078e00ff */
[----:B------:R-:W-:Y:S01]  /*22520*/  LOP3.LUT R3, R22, 0x180, RZ, 0xc0, !PT ;  /* 0x0000018016037812 */ /* 0x000fe200078ec0ff */
[----:B------:R-:W-:Y:S01]  /*22530*/  IMAD.SHL.U32 R9, R14, 0x2, RZ ;  /* 0x000000020e097824 */ /* 0x000fe200078e00ff */
[C---:B------:R-:W-:Y:S02]  /*22540*/  LOP3.LUT R4, R2.reuse, 0x380, RZ, 0xc0, !PT ;  /* 0x0000038002047812 */ /* 0x040fe400078ec0ff */
[----:B------:R-:W-:Y:S02]  /*22550*/  SHF.R.U32.HI R5, RZ, 0x5, R13 ;  /* 0x00000005ff057819 */ /* 0x000fe4000001160d */
[----:B------:R-:W-:-:S02]  /*22560*/  LOP3.LUT R2, R2, 0x400, RZ, 0xc0, !PT ;  /* 0x0000040002027812 */ /* 0x000fc400078ec0ff */
[----:B------:R-:W-:Y:S02]  /*22570*/  LOP3.LUT R8, R7, 0x40, RZ, 0xc0, !PT ;  /* 0x0000004007087812 */ /* 0x000fe400078ec0ff */
[----:B------:R-:W-:Y:S01]  /*22580*/  LOP3.LUT R0, R3, 0x30, R0, 0xf8, !PT ;  /* 0x0000003003007812 */ /* 0x000fe200078ef800 */
[----:B------:R-:W-:Y:S01]  /*22590*/  IMAD.SHL.U32 R3, R14, 0x8, RZ ;  /* 0x000000080e037824 */ /* 0x000fe200078e00ff */
[----:B------:R-:W-:Y:S01]  /*225a0*/  LOP3.LUT R4, R4, 0x10, R14, 0xf8, !PT ;  /* 0x0000001004047812 */ /* 0x000fe200078ef80e */
[C---:B------:R-:W-:Y:S01]  /*225b0*/  IMAD R2, R5.reuse, 0x800, R2 ;  /* 0x0000080005027824 */ /* 0x040fe200078e0202 */
[----:B------:R-:W-:Y:S01]  /*225c0*/  R2P PR, R14, 0x6 ;  /* 0x000000060e007804 */ /* 0x000fe20000000000 */
[----:B------:R-:W-:Y:S01]  /*225d0*/  IMAD R11, R5, 0x200, R8 ;  /* 0x00000200050b7824 */ /* 0x000fe200078e0208 */
[----:B------:R-:W-:Y:S02]  /*225e0*/  LOP3.LUT R6, R7, 0x1b0, RZ, 0xc0, !PT ;  /* 0x000001b007067812 */ /* 0x000fe400078ec0ff */
[----:B------:R-:W-:-:S02]  /*225f0*/  LOP3.LUT R5, R4, 0x70, R7, 0x78, !PT ;  /* 0x0000007004057812 */ /* 0x000fc400078e7807 */
[----:B------:R-:W-:Y:S01]  /*22600*/  LOP3.LUT R3, R0, 0x30, R3, 0x78, !PT ;  /* 0x0000003000037812 */ /* 0x000fe200078e7803 */
[----:B------:R-:W-:Y:S01]  /*22610*/  IMAD.MOV.U32 R0, RZ, RZ, 0x20 ;  /* 0x00000020ff007424 */ /* 0x000fe200078e00ff */
[----:B------:R-:W-:Y:S01]  /*22620*/  LOP3.LUT R6, R6, 0x30, R9, 0x78, !PT ;  /* 0x0000003006067812 */ /* 0x000fe200078e7809 */
[----:B------:R-:W-:Y:S01]  /*22630*/  IMAD.IADD R12, R2, 0x1, R5 ;  /* 0x00000001020c7824 */ /* 0x000fe200078e0205 */
[----:B------:R-:W-:Y:S01]  /*22640*/  MOV R4, 0x400 ;  /* 0x0000040000047802 */ /* 0x000fe20000000f00 */
[----:B------:R-:W-:Y:S01]  /*22650*/  IMAD.SHL.U32 R2, R14, 0x20, RZ ;  /* 0x000000200e027824 */ /* 0x000fe200078e00ff */
[----:B------:R-:W-:Y:S01]  /*22660*/  SEL R0, R0, 0xffffffe0, !P1 ;  /* 0xffffffe000007807 */ /* 0x000fe20004800000 */
[----:B------:R-:W-:Y:S01]  /*22670*/  IMAD.IADD R10, R6, 0x1, R11 ;  /* 0x00000001060a7824 */ /* 0x000fe200078e020b */
[----:B------:R-:W-:Y:S01]  /*22680*/  LEA R23, R37, R4, 0x18 ;  /* 0x0000000425177211 */ /* 0x000fe200078ec0ff */
[C---:B------:R-:W-:Y:S01]  /*22690*/  VIADD R5, R12.reuse, 0x40 ;  /* 0x000000400c057836 */ /* 0x040fe20000000000 */
[----:B------:R-:W-:Y:S01]  /*226a0*/  LOP3.LUT R22, R3, 0x640, R22, 0xf8, !PT ;  /* 0x0000064003167812 */ /* 0x000fe200078ef816 */
[----:B------:R-:W-:Y:S01]  /*226b0*/  @P2 VIADD R5, R12, 0xffffffc0 ;  /* 0xffffffc00c052836 */ /* 0x000fe20000000000 */
[----:B------:R-:W-:Y:S01]  /*226c0*/  STL [R1+0x10], R10 ;  /* 0x0000100a01007387 */ /* 0x000fe20000100800 */
[C---:B------:R-:W-:Y:S01]  /*226d0*/  IMAD.IADD R4, R0.reuse, 0x1, R12 ;  /* 0x0000000100047824 */ /* 0x040fe200078e020c */
[----:B------:R-:W-:Y:S01]  /*226e0*/  SHF.R.U32.HI R3, RZ, 0x2, R13 ;  /* 0x00000002ff037819 */ /* 0x000fe2000001160d */
[----:B------:R-:W-:Y:S01]  /*226f0*/  IMAD.IADD R0, R0, 0x1, R5 ;  /* 0x0000000100007824 */ /* 0x000fe200078e0205 */
[----:B------:R-:W-:Y:S01]  /*22700*/  STL [R1+0xc], R12 ;  /* 0x00000c0c01007387 */ /* 0x000fe20000100800 */
[----:B------:R-:W-:-:S02]  /*22710*/  LOP3.LUT R2, R2, 0x60, RZ, 0xc0, !PT ;  /* 0x0000006002027812 */ /* 0x000fc400078ec0ff */
[----:B------:R-:W-:Y:S01]  /*22720*/  LOP3.LUT R32, R7, 0x30, RZ, 0xc0, !PT ;  /* 0x0000003007207812 */ /* 0x000fe200078ec0ff */
[----:B------:R-:W-:Y:S04]  /*22730*/  STL [R1+0x4], R5 ;  /* 0x0000040501007387 */ /* 0x000fe80000100800 */
[----:B------:R-:W-:Y:S04]  /*22740*/  STL [R1+0x8], R4 ;  /* 0x0000080401007387 */ /* 0x000fe80000100800 */
[----:B------:R-:W-:Y:S04]  /*22750*/  STL [R1+0x30], RZ ;  /* 0x000030ff01007387 */ /* 0x000fe80000100800 */
[----:B------:R0:W-:Y:S02]  /*22760*/  STL [R1+0x14], R0 ;  /* 0x0000140001007387 */ /* 0x0001e40000100800 */
[----:B0-----:R-:W-:Y:S01]  /*22770*/  LOP3.LUT R0, R3, R2, RZ, 0xfc, !PT ;  /* 0x0000000203007212 */ /* 0x001fe200078efcff */
[----:B------:R-:W-:Y:S01]  /*22780*/  IMAD.IADD R0, R23, 0x1, R10 ;  /* 0x0000000117007824 */ /* 0x000fe200078e020a */
[----:B------:R-:W-:-:S02]  /*22790*/  LOP3.LUT R3, R32, 0x40, RZ, 0xfc, !PT ;  /* 0x0000004020037812 */ /* 0x000fc400078efcff */
[----:B------:R-:W-:Y:S02]  /*227a0*/  LOP3.LUT R2, R32, 0x80, RZ, 0xfc, !PT ;  /* 0x0000008020027812 */ /* 0x000fe400078efcff */
[----:B------:R0:W-:Y:S01]  /*227b0*/  STL [R1+0x18], R0 ;  /* 0x0000180001007387 */ /* 0x0001e20000100800 */
[C---:B------:R-:W-:Y:S02]  /*227c0*/  LOP3.LUT R3, R22.reuse, 0x2800, RZ, 0xfc, !PT ;  /* 0x0000280016037812 */ /* 0x040fe400078efcff */
[C---:B------:R-:W-:Y:S02]  /*227d0*/  LOP3.LUT R2, R22.reuse, 0x4800, RZ, 0xfc, !PT ;  /* 0x0000480016027812 */ /* 0x040fe400078efcff */
[C---:B------:R-:W-:Y:S02]  /*227e0*/  LOP3.LUT R3, R22.reuse, 0x5000, RZ, 0xfc, !PT ;  /* 0x0000500016037812 */ /* 0x040fe400078efcff */
[C---:B------:R-:W-:Y:S02]  /*227f0*/  LOP3.LUT R2, R22.reuse, 0x3800, RZ, 0xfc, !PT ;  /* 0x0000380016027812 */ /* 0x040fe400078efcff */
[----:B0-----:R-:W-:-:S02]  /*22800*/  LOP3.LUT R0, R22, 0x3000, RZ, 0xfc, !PT ;  /* 0x0000300016007812 */ /* 0x001fc400078efcff */
[----:B------:R-:W-:-:S07]  /*22810*/  LOP3.LUT R0, R22, 0x5800, RZ, 0xfc, !PT ;  /* 0x0000580016007812 */ /* 0x000fce00078efcff */
.L_x_5580:
[----:B------:R-:W-:Y:S05]  /*22820*/  YIELD ;  /* 0x0000000000007946 */ /* 0x000fea0003800000 */
[----:B------:R-:W-:Y:S01]  /*22830*/  ULDC.64 UR4, c[0x0][0xa28] ;  /* 0x00028a0000047ab9 */ /* 0x000fe20000000a00 */
[----:B------:R-:W-:Y:S01]  /*22840*/  IMAD.MOV.U32 R33, RZ, RZ, RZ ;  /* 0x000000ffff217224 */ /* 0x000fe200078e00ff */
[----:B------:R-:W-:Y:S01]  /*22850*/  ISETP.NE.U32.AND P0, PT, RZ, UR4, PT ;  /* 0x00000004ff007c0c */ /* 0x000fe2000bf05070 */
[----:B0-----:R-:W0:Y:S01]  /*22860*/  LDC.64 R4, c[0x0][0xa00] ;  /* 0x00028000ff047b82 */ /* 0x001e220000000a00 */
[----:B------:R-:W-:Y:S02]  /*22870*/  ULDC.64 UR6, c[0x0][0xa10] ;  /* 0x0002840000067ab9 */ /* 0x000fe40000000a00 */
[----:B------:R-:W-:Y:S01]  /*22880*/  ISETP.NE.AND.EX P0, PT, RZ, UR5, PT, P0 ;  /* 0x00000005ff007c0c */ /* 0x000fe2000bf05300 */
[----:B------:R-:W-:-:S12]  /*22890*/  ULDC.64 UR4, c[0x0][0xa18] ;  /* 0x0002860000047ab9 */ /* 0x000fd80000000a00 */
[----:B-1----:R-:W1:Y:S01]  /*228a0*/  @P0 LDC.64 R2, c[0x0][0xa28] ;  /* 0x00028a00ff020b82 */ /* 0x002e620000000a00 */
[----:B------:R-:W-:Y:S01]  /*228b0*/  ISETP.NE.U32.AND P1, PT, RZ, UR6, PT ;  /* 0x00000006ff007c0c */ /* 0x000fe2000bf25070 */
[----:B-1----:R-:W-:-:S05]  /*228c0*/  @P0 IMAD.WIDE R2, R19, 0x4, R2 ;  /* 0x0000000413020825 */ /* 0x002fca00078e0202 */
[----:B------:R1:W5:Y:S01]  /*228d0*/  @P0 LDG.E R33, desc[UR42][R2.64] ;  /* 0x0000002a02210981 */ /* 0x000362000c1e1900 */
[----:B------:R-:W-:Y:S01]  /*228e0*/  ISETP.NE.U32.AND P0, PT, RZ, UR4, PT ;  /* 0x00000004ff007c0c */ /* 0x000fe2000bf05070 */
[----:B------:R-:W-:Y:S01]  /*228f0*/  IMAD.MOV.U32 R8, RZ, RZ, RZ ;  /* 0x000000ffff087224 */ /* 0x000fe200078e00ff */
[----:B------:R-:W-:Y:S01]  /*22900*/  ISETP.NE.AND.EX P1, PT, RZ, UR7, PT, P1 ;  /* 0x00000007ff007c0c */ /* 0x000fe2000bf25310 */
[----:B0-----:R-:W-:Y:S01]  /*22910*/  IMAD.WIDE R4, R19, 0x4, R4 ;  /* 0x0000000413047825 */ /* 0x001fe200078e0204 */
[----:B------:R-:W-:Y:S01]  /*22920*/  ISETP.NE.AND.EX P2, PT, RZ, UR5, PT, P0 ;  /* 0x00000005ff007c0c */ /* 0x000fe2000bf45300 */
[----:B------:R-:W-:Y:S02]  /*22930*/  ULDC.64 UR4, c[0x0][0xa00] ;  /* 0x0002800000047ab9 */ /* 0x000fe40000000a00 */
[----:B------:R-:W-:Y:S01]  /*22940*/  ISETP.NE.U32.AND P0, PT, RZ, UR4, PT ;  /* 0x00000004ff007c0c */ /* 0x000fe2000bf05070 */
[----:B------:R-:W-:Y:S01]  /*22950*/  IMAD.MOV.U32 R0, RZ, RZ, RZ ;  /* 0x000000ffff007224 */ /* 0x000fe200078e00ff */
[----:B-1----:R-:W0:Y:S02]  /*22960*/  LDC.64 R2, c[0x0][0xa10] ;  /* 0x00028400ff027b82 */ /* 0x002e240000000a00 */
[----:B------:R-:W-:-:S06]  /*22970*/  ISETP.NE.AND.EX P0, PT, RZ, UR5, PT, P0 ;  /* 0x00000005ff007c0c */ /* 0x000fcc000bf05300 */
[----:B------:R-:W1:Y:S07]  /*22980*/  @P2 LDC.64 R6, c[0x0][0xa18] ;  /* 0x00028600ff062b82 */ /* 0x000e6e0000000a00 */
[----:B--2---:R-:W2:Y:S01]  /*22990*/  @P0 LDG.E R8, desc[UR42][R4.64] ;  /* 0x0000002a04080981 */ /* 0x004ea2000c1e1900 */
[----:B0-----:R-:W-:-:S05]  /*229a0*/  IMAD.WIDE R2, R19, 0x4, R2 ;  /* 0x0000000413027825 */ /* 0x001fca00078e0202 */
[----:B------:R-:W5:Y:S01]  /*229b0*/  @P1 LDG.E R0, desc[UR42][R2.64] ;  /* 0x0000002a02001981 */ /* 0x000f62000c1e1900 */
[----:B------:R-:W-:Y:S02]  /*229c0*/  ULDC UR4, c[0x0][0x288] ;  /* 0x0000a20000047ab9 */ /* 0x000fe40000000800 */
[----:B------:R-:W-:Y:S01]  /*229d0*/  IMAD.U32 R34, RZ, RZ, UR4 ;  /* 0x00000004ff227e24 */ /* 0x000fe2000f8e00ff */
[----:B------:R-:W-:Y:S02]  /*229e0*/  ULDC.64 UR4, c[0x0][0x418] ;  /* 0x0001060000047ab9 */ /* 0x000fe40000000a00 */
[----:B------:R-:W-:-:S03]  /*229f0*/  UISETP.NE.U32.AND UP0, UPT, UR4, URZ, UPT ;  /* 0x0000003f0400728c */ /* 0x000fc6000bf05070 */
[----:B------:R-:W-:Y:S01]  /*22a00*/  ULDC UR4, c[0x0][0x424] ;  /* 0x0001090000047ab9 */ /* 0x000fe20000000800 */
[----:B------:R-:W-:Y:S01]  /*22a10*/  UISETP.NE.AND.EX UP0, UPT, UR5, URZ, UPT, UP0 ;  /* 0x0000003f0500728c */ /* 0x000fe2000bf05300 */
[----:B-1----:R-:W-:Y:S02]  /*22a20*/  @P2 IMAD.WIDE R6, R19, 0x4, R6 ;  /* 0x0000000413062825 */ /* 0x002fe400078e0206 */
[----:B------:R-:W-:Y:S01]  /*22a30*/  ULDC UR5, c[0x0][0x2f0] ;  /* 0x0000bc0000057ab9 */ /* 0x000fe20000000800 */
[----:B------:R-:W-:Y:S02]  /*22a40*/  USEL UR4, UR4, 0x1, UP0 ;  /* 0x0000000104047887 */ /* 0x000fe40008000000 */
[----:B------:R0:W5:Y:S02]  /*22a50*/  @P2 LDG.E R34, desc[UR42][R6.64] ;  /* 0x0000002a06222981 */ /* 0x000164000c1e1900 */
[----:B------:R-:W-:-:S03]  /*22a60*/  UIMAD UR4, UR4, UR5, URZ ;  /* 0x00000005040472a4 */ /* 0x000fc6000f8e023f */
[----:B------:R-:W-:Y:S02]  /*22a70*/  ULDC UR5, c[0x0][0x348] ;  /* 0x0000d20000057ab9 */ /* 0x000fe40000000800 */
[----:B0-----:R-:W-:Y:S01]  /*22a80*/  IMAD.U32 R6, RZ, RZ, UR5 ;  /* 0x00000005ff067e24 */ /* 0x001fe2000f8e00ff */
[----:B--2---:R0:W-:Y:S02]  /*22a90*/  STL [R1+0x1c], R8 ;  /* 0x00001c0801007387 */ /* 0x0041e40000100800 */
[----:B0-----:R-:W-:Y:S01]  /*22aa0*/  IMAD.U32 R8, RZ, RZ, UR4 ;  /* 0x00000004ff087e24 */ /* 0x001fe2000f8e00ff */
[----:B---3--:R-:W-:Y:S06]  /*22ab0*/  @P2 BRA `(.L_x_5447) ;  /* 0x0000000000102947 */ /* 0x008fec0003800000 */
[----:B------:R-:W-:Y:S05]  /*22ac0*/  @!P0 BRA `(.L_x_5447) ;  /* 0x00000000000c8947 */ /* 0x000fea0003800000 */
[----:B-----5:R-:W2:Y:S04]  /*22ad0*/  LDG.E R34, desc[UR42][R4.64] ;  /* 0x0000002a04227981 */ /* 0x020ea8000c1e1900 */
[----:B------:R-:W2:Y:S02]  /*22ae0*/  LDG.E R4, desc[UR42][R4.64+0x4] ;  /* 0x0000042a04047981 */ /* 0x000ea4000c1e1900 */
[----:B--2---:R-:W-:-:S07]  /*22af0*/  IMAD.IADD R34, R4, 0x1, -R34 ;  /* 0x0000000104227824 */ /* 0x004fce00078e0a22 */
.L_x_5447:
[----:B------:R-:W-:Y:S02]  /*22b00*/  ULDC.64 UR4, c[0x0][0xa20] ;  /* 0x0002880000047ab9 */ /* 0x000fe40000000a00 */
[----:B------:R-:W-:-:S04]  /*22b10*/  ISETP.NE.U32.AND P0, PT, RZ, UR4, PT ;  /* 0x00000004ff007c0c */ /* 0x000fc8000bf05070 */
[----:B------:R-:W-:-:S13]  /*22b20*/  ISETP.NE.AND.EX P0, PT, RZ, UR5, PT, P0 ;  /* 0x00000005ff007c0c */ /* 0x000fda000bf05300 */
[----:B------:R-:W-:Y:S05]  /*22b30*/  @!P0 BRA `(.L_x_5448) ;  /* 0x0000000000108947 */ /* 0x000fea0003800000 */
[----:B------:R-:W0:Y:S02]  /*22b40*/  LDC.64 R4, c[0x0][0xa20] ;  /* 0x00028800ff047b82 */ /* 0x000e240000000a00 */
[----:B0-----:R-:W-:-:S05]  /*22b50*/  IMAD.WIDE R4, R19, 0x4, R4 ;  /* 0x0000000413047825 */ /* 0x001fca00078e0204 */
[----:B------:R0:W5:Y:S01]  /*22b60*/  LDG.E R8, desc[UR42][R4.64] ;  /* 0x0000002a04087981 */ /* 0x000162000c1e1900 */
[----:B------:R-:W-:Y:S05]  /*22b70*/  BRA `(.L_x_5449) ;  /* 0x0000000000247947 */ /* 0x000fea0003800000 */
.L_x_5448:
[----:B------:R-:W-:Y:S02]  /*22b80*/  ULDC.64 UR4, c[0x0][0xa08] ;  /* 0x0002820000047ab9 */ /* 0x000fe40000000a00 */
[----:B------:R-:W-:-:S04]  /*22b90*/  ISETP.NE.U32.AND P0, PT, RZ, UR4, PT ;  /* 0x00000004ff007c0c */ /* 0x000fc8000bf05070 */
[----:B------:R-:W-:-:S13]  /*22ba0*/  ISETP.NE.AND.EX P0, PT, RZ, UR5, PT, P0 ;  /* 0x00000005ff007c0c */ /* 0x000fda000bf05300 */
[----:B------:R-:W-:Y:S05]  /*22bb0*/  @!P0 BRA `(.L_x_5449) ;  /* 0x0000000000148947 */ /* 0x000fea0003800000 */
[----:B------:R-:W0:Y:S02]  /*22bc0*/  LDC.64 R4, c[0x0][0xa08] ;  /* 0x00028200ff047b82 */ /* 0x000e240000000a00 */
[----:B0-----:R-:W-:-:S05]  /*22bd0*/  IMAD.WIDE R4, R19, 0x4, R4 ;  /* 0x0000000413047825 */ /* 0x001fca00078e0204 */
[----:B------:R-:W2:Y:S04]  /*22be0*/  LDG.E R8, desc[UR42][R4.64] ;  /* 0x0000002a04087981 */ /* 0x000ea8000c1e1900 */
[----:B------:R-:W2:Y:S02]  /*22bf0*/  LDG.E R4, desc[UR42][R4.64+0x4] ;  /* 0x0000042a04047981 */ /* 0x000ea4000c1e1900 */
[----:B--2---:R-:W-:-:S07]  /*22c00*/  IMAD.IADD R8, R4, 0x1, -R8 ;  /* 0x0000000104087824 */ /* 0x004fce00078e0a08 */
.L_x_5449:
[----:B0-----:R-:W2:Y:S04]  /*22c10*/  @P1 LDG.E R4, desc[UR42][R2.64] ;  /* 0x0000002a02041981 */ /* 0x001ea8000c1e1900 */
[----:B------:R0:W2:Y:S01]  /*22c20*/  @P1 LDG.E R5, desc[UR42][R2.64+0x4] ;  /* 0x0000042a02051981 */ /* 0x0000a2000c1e1900 */
[----:B------:R-:W-:Y:S02]  /*22c30*/  IMAD.SHL.U32 R17, R17, 0x80, RZ ;  /* 0x0000008011117824 */ /* 0x000fe400078e00ff */
[----:B-----5:R-:W-:Y:S02]  /*22c40*/  IMAD.IADD R8, R8, 0x1, -R33 ;  /* 0x0000000108087824 */ /* 0x020fe400078e0a21 */
[----:B------:R-:W-:Y:S01]  /*22c50*/  VIADD R9, R17, 0x7f ;  /* 0x0000007f11097836 */ /* 0x000fe20000000000 */
[----:B0-----:R-:W0:Y:S02]  /*22c60*/  LDC R2, c[0x0][0x448] ;  /* 0x00011200ff027b82 */ /* 0x001e240000000800 */
[----:B0-----:R-:W-:-:S13]  /*22c70*/  ISETP.NE.AND P2, PT, R2, 0x1, PT ;  /* 0x000000010200780c */ /* 0x001fda0003f45270 */
[----:B------:R-:W0:Y:S08]  /*22c80*/  @P2 LDC R3, c[0x0][0x44c] ;  /* 0x00011300ff032b82 */ /* 0x000e300000000800 */
[----:B------:R-:W1:Y:S01]  /*22c90*/  @P2 LDC R2, c[0x0][0x450] ;  /* 0x00011400ff022b82 */ /* 0x000e620000000800 */
[----:B0-----:R-:W-:-:S05]  /*22ca0*/  @P2 IMAD.HI.U32 R3, R9, R3, RZ ;  /* 0x0000000309032227 */ /* 0x001fca00078e00ff */
[----:B-1----:R-:W-:Y:S01]  /*22cb0*/  @P2 SHF.R.U32.HI R9, RZ, R2, R3 ;  /* 0x00000002ff092219 */ /* 0x002fe20000011603 */
[----:B--2---:R-:W-:-:S04]  /*22cc0*/  @P1 IMAD.IADD R6, R5, 0x1, -R4 ;  /* 0x0000000105061824 */ /* 0x004fc800078e0a04 */
[----:B------:R-:W-:-:S04]  /*22cd0*/  IMAD.IADD R26, R8, 0x1, R6 ;  /* 0x00000001081a7824 */ /* 0x000fc800078e0206 */
[C---:B------:R-:W-:Y:S01]  /*22ce0*/  VIADD R10, R26.reuse, 0x7f ;  /* 0x0000007f1a0a7836 */ /* 0x040fe20000000000 */
[----:B------:R-:W-:-:S04]  /*22cf0*/  IADD3 R7, R26, 0x1, -R34 ;  /* 0x000000011a077810 */ /* 0x000fc80007ffe822 */
[----:B------:R-:W-:Y:S01]  /*22d00*/  SHF.R.S32.HI R2, RZ, 0x1f, R10 ;  /* 0x0000001fff027819 */ /* 0x000fe2000001140a */
[----:B------:R-:W-:-:S03]  /*22d10*/  IMAD.IADD R9, R7, 0x1, R9 ;  /* 0x0000000107097824 */ /* 0x000fc600078e0209 */
[----:B------:R-:W-:Y:S02]  /*22d20*/  LEA.HI R10, R2, R10, RZ, 0x7 ;  /* 0x0000000a020a7211 */ /* 0x000fe400078f38ff */
[----:B------:R-:W0:Y:S02]  /*22d30*/  LDC.64 R2, c[0x0][0x9e0] ;  /* 0x00027800ff027b82 */ /* 0x000e240000000a00 */
[----:B------:R-:W-:Y:S02]  /*22d40*/  SHF.R.S32.HI R10, RZ, 0x7, R10 ;  /* 0x00000007ff0a7819 */ /* 0x000fe4000001140a */
        /* <DEDUP_REMOVED lines=14> */
.L_x_5452:
[----:B------:R-:W-:-:S13]  /*22e30*/  ISETP.NE.AND P0, PT, R3, 0x1, PT ;  /* 0x000000010300780c */ /* 0x000fda0003f05270 */
[----:B------:R-:W0:Y:S02]  /*22e40*/  @P0 LDC.64 R4, c[0x0][0x9e8] ;  /* 0x00027a00ff040b82 */ /* 0x000e240000000a00 */
[----:B0-----:R-:W-:-:S05]  /*22e50*/  @P0 IMAD.HI.U32 R4, R11, R4, RZ ;  /* 0x000000040b040227 */ /* 0x001fca00078e00ff */
[----:B------:R-:W-:-:S07]  /*22e60*/  @P0 SHF.R.U32.HI R11, RZ, R5, R4 ;  /* 0x00000005ff0b0219 */ /* 0x000fce0000011604 */
.L_x_5453:
[----:B------:R-:W-:Y:S05]  /*22e70*/  BSYNC B0 ;  /* 0x0000000000007941 */ /* 0x000fea0003800000 */
.L_x_5451:
[----:B------:R-:W-:-:S05]  /*22e80*/  IMAD R11, R11, R3, R3 ;  /* 0x000000030b0b7224 */ /* 0x000fca00078e0203 */
[----:B------:R-:W-:-:S07]  /*22e90*/  VIMNMX R2, R2, R11, PT ;  /* 0x0000000b02027248 */ /* 0x000fce0003fe0100 */
.L_x_5450:
[----:B------:R-:W0:Y:S01]  /*22ea0*/  @P2 LDC R9, c[0x0][0x44c] ;  /* 0x00011300ff092b82 */ /* 0x000e220000000800 */
[----:B------:R-:W-:Y:S01]  /*22eb0*/  IMAD.MOV.U32 R4, RZ, RZ, R17 ;  /* 0x000000ffff047224 */ /* 0x000fe200078e0011 */
[----:B------:R-:W-:-:S06]  /*22ec0*/  ULDC UR4, c[0x0][0x9dc] ;  /* 0x0002770000047ab9 */ /* 0x000fcc0000000800 */
[----:B------:R-:W1:Y:S01]  /*22ed0*/  @P2 LDC R5, c[0x0][0x450] ;  /* 0x00011400ff052b82 */ /* 0x000e620000000800 */
[----:B0-----:R-:W-:-:S05]  /*22ee0*/  @P2 IMAD.HI.U32 R9, R17, R9, RZ ;  /* 0x0000000911092227 */ /* 0x001fca00078e00ff */
[----:B-1----:R-:W-:Y:S01]  /*22ef0*/  @P2 SHF.R.U32.HI R4, RZ, R5, R9 ;  /* 0x00000005ff042219 */ /* 0x002fe20000011609 */
[----:B------:R-:W-:-:S04]  /*22f00*/  IMAD.IADD R9, R26, 0x1, -R34 ;  /* 0x000000011a097824 */ /* 0x000fc800078e0a22 */
        /* <DEDUP_REMOVED lines=13> */
.L_x_5456:
[----:B------:R-:W-:-:S13]  /*22fe0*/  ISETP.NE.AND P0, PT, R3, 0x1, PT ;  /* 0x000000010300780c */ /* 0x000fda0003f05270 */
[----:B------:R-:W0:Y:S02]  /*22ff0*/  @P0 LDC.64 R4, c[0x0][0x9e8] ;  /* 0x00027a00ff040b82 */ /* 0x000e240000000a00 */
[----:B0-----:R-:W-:-:S05]  /*23000*/  @P0 IMAD.HI.U32 R4, R12, R4, RZ ;  /* 0x000000040c040227 */ /* 0x001fca00078e00ff */
[----:B------:R-:W-:-:S07]  /*23010*/  @P0 SHF.R.U32.HI R12, RZ, R5, R4 ;  /* 0x00000005ff0c0219 */ /* 0x000fce0000011604 */
.L_x_5457:
[----:B------:R-:W-:Y:S05]  /*23020*/  BSYNC B0 ;  /* 0x0000000000007941 */ /* 0x000fea0003800000 */
.L_x_5455:
[----:B------:R-:W-:-:S05]  /*23030*/  IMAD R3, R12, R3, RZ ;  /* 0x000000030c037224 */ /* 0x000fca00078e02ff */
[----:B------:R-:W-:-:S07]  /*23040*/  VIMNMX R11, R11, R3, !PT ;  /* 0x000000030b0b7248 */ /* 0x000fce0007fe0100 */
.L_x_5454:
        /* <DEDUP_REMOVED lines=11> */
[----:B------:R-:W-:Y:S01]  /*23100*/  VIMNMX R3, R3, R6, PT ;  /* 0x0000000603037248 */ /* 0x000fe20003fe0100 */
[----:B------:R-:W-:-:S05]  /*23110*/  IMAD R2, R2, 0x80, -R8 ;  /* 0x0000008002027824 */ /* 0x000fca00078e0a08 */
        /* <DEDUP_REMOVED lines=18> */
.L_x_5695:
[----:B-1----:R-:W-:Y:S02]  /*23240*/  ISETP.NE.AND P0, PT, R14, RZ, PT ;  /* 0x000000ff0e00720c */ /* 0x002fe40003f05270 */
[----:B------:R-:W-:-:S11]  /*23250*/  PLOP3.LUT P6, PT, PT, PT, PT, 0x8, 0x0 ;  /* 0x000000000000781c */ /* 0x000fd60003fce170 */
[----:B------:R-:W-:Y:S05]  /*23260*/  @P0 BRA `(.L_x_5461) ;  /* 0x00000000000c0947 */ /* 0x000fea0003800000 */
[----:B------:R-:W-:-:S03]  /*23270*/  UMOV UR4, 0xffffffff ;  /* 0xffffffff00047882 */ /* 0x000fc60000000000 */
[----:B------:R-:W-:Y:S05]  /*23280*/  BRA.DIV UR4, `(.L_x_5462) ;  /* 0x0000009204887947 */ /* 0x000fea000b800000 */
[----:B------:R-:W-:-:S13]  /*23290*/  ELECT P6, URZ, PT ;  /* 0x00000000003f782f */ /* 0x000fda00038c0000 */
.L_x_5461:
        /* <DEDUP_REMOVED lines=9> */
.L_x_5698:
[----:B------:R-:W-:Y:S05]  /*23330*/  BSYNC B1 ;  /* 0x0000000000017941 */ /* 0x000fea0003800000 */
.L_x_5463:
        /* <DEDUP_REMOVED lines=10> */
.L_x_5699:
[----:B------:R-:W-:Y:S05]  /*233e0*/  BSYNC B2 ;  /* 0x0000000000027941 */ /* 0x000fea0003800000 */
.L_x_5467:
        /* <DEDUP_REMOVED lines=9> */
.L_x_5470:
[----:B------:R-:W-:Y:S05]  /*23480*/  BSYNC B2 ;  /* 0x0000000000027941 */ /* 0x000fea0003800000 */
.L_x_5469:
[----:B------:R-:W-:Y:S01]  /*23490*/  IMAD.MOV.U32 R24, RZ, RZ, RZ ;  /* 0x000000ffff187224 */ /* 0x000fe200078e00ff */
[----:B------:R-:W-:Y:S01]  /*234a0*/  UIADD3 UR4, UP0, UR40, 0x570, URZ ;  /* 0x0000057028047890 */ /* 0x000fe2000ff1e03f */
[----:B------:R-:W-:Y:S01]  /*234b0*/  IMAD R6, R2, 0x80, R0 ;  /* 0x0000008002067824 */ /* 0x000fe200078e0200 */
[----:B------:R-:W-:Y:S01]  /*234c0*/  PLOP3.LUT P0, PT, PT, PT, PT, 0x80, 0x0 ;  /* 0x000000000000781c */ /* 0x000fe20003f0f070 */
[----:B------:R-:W-:Y:S01]  /*234d0*/  IMAD R8, R27, 0x6000, R23 ;  /* 0x000060001b087824 */ /* 0x000fe200078e0217 */
[----:B------:R-:W-:Y:S01]  /*234e0*/  R2UR UR10, R24 ;  /* 0x00000000180a72ca */ /* 0x000fe200000e0000 */
[----:B------:R-:W-:Y:S01]  /*234f0*/  VIADD R6, R6, 0xffffff80 ;  /* 0xffffff8006067836 */ /* 0x000fe20000000000 */
[----:B------:R-:W-:Y:S01]  /*23500*/  UIADD3.X UR5, URZ, UR41, URZ, UP0, !UPT ;  /* 0x000000293f057290 */ /* 0x000fe200087fe43f */
[----:B0-----:R-:W-:Y:S01]  /*23510*/  VIADD R3, R12, 0x2a890 ;  /* 0x0002a8900c037836 */ /* 0x001fe20000000000 */
[----:B------:R-:W-:Y:S01]  /*23520*/  UMOV UR6, 0x0 ;  /* 0x0000000000067882 */ /* 0x000fe20000000000 */
[----:B------:R-:W-:Y:S01]  /*23530*/  VIADD R13, R8, 0x1e400 ;  /* 0x0001e400080d7836 */ /* 0x000fe20000000000 */
[----:B------:R-:W-:-:S09]  /*23540*/  UMOV UR7, 0x12f00000 ;  /* 0x12f0000000077882 */ /* 0x000fd20000000000 */
.L_x_5471:
        /* <DEDUP_REMOVED lines=16> */
.L_x_5472:
        /* <DEDUP_REMOVED lines=16> */
.L_x_5473:
        /* <DEDUP_REMOVED lines=13> */
.L_x_5700:
[----:B------:R-:W-:Y:S05]  /*23820*/  BSYNC B2 ;  /* 0x0000000000027941 */ /* 0x000fea0003800000 */
.L_x_5474:
        /* <DEDUP_REMOVED lines=11> */
.L_x_5477:
[----:B------:R-:W-:Y:S05]  /*238e0*/  BSYNC B2 ;  /* 0x0000000000027941 */ /* 0x000fea0003800000 */
.L_x_5476:
        /* <DEDUP_REMOVED lines=8> */
.L_x_5478:
        /* <DEDUP_REMOVED lines=15> */
.L_x_5479:
        /* <DEDUP_REMOVED lines=15> */
.L_x_5480:
        /* <DEDUP_REMOVED lines=10> */
.L_x_5466:
[----:B------:R-:W-:Y:S05]  /*23bf0*/  BSYNC B1 ;  /* 0x0000000000017941 */ /* 0x000fea0003800000 */
.L_x_5465:
        /* <DEDUP_REMOVED lines=9> */
.L_x_5497:
[----:B------:R-:W-:Y:S05]  /*23c90*/  YIELD ;  /* 0x0000000000007946 */ /* 0x000fea0003800000 */
[----:B------:R-:W-:Y:S04]  /*23ca0*/  BSSY B1, `(.L_x_5481) ;  /* 0x000008a000017945 */ /* 0x000fe80003800000 */
[----:B------:R-:W-:Y:S05]  /*23cb0*/  @!P6 BRA `(.L_x_5482) ;  /* 0x000000080020e947 */ /* 0x000fea0003800000 */
[----:B------:R-:W-:Y:S01]  /*23cc0*/  IMAD R6, R27, 0x8, R23 ;  /* 0x000000081b067824 */ /* 0x000fe200078e0217 */
[----:B0-----:R-:W-:Y:S01]  /*23cd0*/  SHF.L.U32 R3, R29, 0x1f, RZ ;  /* 0x0000001f1d037819 */ /* 0x001fe200000006ff */
[----:B------:R-:W0:Y:S01]  /*23ce0*/  S2R R2, SR_TID.X ;  /* 0x0000000000027919 */ /* 0x000e220000002100 */
[----:B------:R-:W-:Y:S02]  /*23cf0*/  BSSY B2, `(.L_x_5483) ;  /* 0x0000005000027945 */ /* 0x000fe40003800000 */
[----:B------:R-:W1:Y:S01]  /*23d00*/  SYNCS.PHASECHK.TRANS64.TRYWAIT P1, [R6+URZ+0x2a8a0], R3 ;  /* 0x02a8a003060075a7 */ /* 0x000e62000802017f */
[----:B0-----:R-:W-:-:S04]  /*23d10*/  LOP3.LUT R2, R2, 0x7f, RZ, 0xc0, !PT ;  /* 0x0000007f02027812 */ /* 0x001fc800078ec0ff */
[----:B------:R-:W-:Y:S01]  /*23d20*/  ISETP.NE.AND P2, PT, R2, RZ, PT ;  /* 0x000000ff0200720c */ /* 0x000fe20003f45270 */
[----:B-1----:R-:W-:-:S12]  /*23d30*/  @!P1 BRA `(.L_x_5484) ;  /* 0x0000008800389947 */ /* 0x002fd80003800000 */
.L_x_5701:
[----:B------:R-:W-:Y:S05]  /*23d40*/  BSYNC B2 ;  /* 0x0000000000027941 */ /* 0x000fea0003800000 */
.L_x_5483:
[----:B------:R-:W-:Y:S04]  /*23d50*/  BSSY B2, `(.L_x_5485) ;  /* 0x0000009000027945 */ /* 0x000fe80003800000 */
[----:B------:R-:W-:Y:S05]  /*23d60*/  @P2 BRA `(.L_x_5486) ;  /* 0x00000000001c2947 */ /* 0x000fea0003800000 */
[----:B------:R-:W1:Y:S02]  /*23d70*/  S2R R2, SR_TID.X ;  /* 0x0000000000027919 */ /* 0x000e640000002100 */
[----:B-1----:R-:W-:Y:S01]  /*23d80*/  LOP3.LUT R11, R2, 0x1f, RZ, 0xc0, !PT ;  /* 0x0000001f020b7812 */ /* 0x002fe200078ec0ff */
[----:B------:R-:W-:-:S03]  /*23d90*/  IMAD.MOV.U32 R2, RZ, RZ, 0x6000 ;  /* 0x00006000ff027424 */ /* 0x000fc600078e00ff */
[----:B------:R-:W-:Y:S01]  /*23da0*/  ISETP.NE.AND P1, PT, R11, RZ, PT ;  /* 0x000000ff0b00720c */ /* 0x000fe20003f25270 */
[----:B------:R1:W-:-:S12]  /*23db0*/  SYNCS.ARRIVE.TRANS64 RZ, [R6+URZ+0x2a890], R2 ;  /* 0x02a8900206ff79a7 */ /* 0x0003d8000800003f */
[----:B-1----:R-:W-:Y:S05]  /*23dc0*/  @!P1 BRA `(.L_x_5486) ;  /* 0x0000000000049947 */ /* 0x002fea0003800000 */
[----:B------:R-:W-:Y:S01]  /*23dd0*/  BPT.TRAP 0x1 ;  /* 0x000000040000795c */ /* 0x000fe20000300000 */
.L_x_5486:
[----:B------:R-:W-:Y:S05]  /*23de0*/  BSYNC B2 ;  /* 0x0000000000027941 */ /* 0x000fea0003800000 */
.L_x_5485:
        /* <DEDUP_REMOVED lines=8> */
[----:B------:R-:W-:Y:S01]  /*23e70*/  VIADD R13, R11, 0x1e400 ;  /* 0x0001e4000b0d7836 */ /* 0x000fe20000000000 */
[----:B------:R-:W-:Y:S01]  /*23e80*/  UMOV UR6, 0x0 ;  /* 0x0000000000067882 */ /* 0x000fe20000000000 */
[----:B------:R-:W-:-:S10]  /*23e90*/  UMOV UR7, 0x12f00000 ;  /* 0x12f0000000077882 */ /* 0x000fd40000000000 */
.L_x_5487:
        /* <DEDUP_REMOVED lines=16> */
.L_x_5488:
        /* <DEDUP_REMOVED lines=16> */
.L_x_5489:
        /* <DEDUP_REMOVED lines=13> */
.L_x_5702:
[----:B------:R-:W-:Y:S05]  /*24170*/  BSYNC B2 ;  /* 0x0000000000027941 */ /* 0x000fea0003800000 */
.L_x_5490:
[----:B------:R-:W-:Y:S01]  /*24180*/  BSSY B2, `(.L_x_5492) ;  /* 0x000000b000027945 */ /* 0x000fe20003800000 */
[----:B------:R-:W-:Y:S02]  /*24190*/  IMAD.MOV.U32 R2, RZ, RZ, 0x0 ;  /* 0x00000000ff027424 */ /* 0x000fe400078e00ff */
[----:B01----:R-:W-:Y:S01]  /*241a0*/  IMAD.MOV.U32 R3, RZ, RZ, 0x12f00000 ;  /* 0x12f00000ff037424 */ /* 0x003fe200078e00ff */
        /* <DEDUP_REMOVED lines=8> */
.L_x_5493:
[----:B------:R-:W-:Y:S05]  /*24230*/  BSYNC B2 ;  /* 0x0000000000027941 */ /* 0x000fea0003800000 */
.L_x_5492:
        /* <DEDUP_REMOVED lines=8> */
.L_x_5494:
        /* <DEDUP_REMOVED lines=15> */
.L_x_5495:
        /* <DEDUP_REMOVED lines=15> */
.L_x_5496:
        /* <DEDUP_REMOVED lines=10> */
.L_x_5482:
[----:B------:R-:W-:Y:S05]  /*24540*/  BSYNC B1 ;  /* 0x0000000000017941 */ /* 0x000fea0003800000 */
.L_x_5481:
        /* <DEDUP_REMOVED lines=8> */
.L_x_5459:
[----:B------:R-:W-:Y:S05]  /*245d0*/  BSYNC B0 ;  /* 0x0000000000007941 */ /* 0x000fea0003800000 */
.L_x_5458:
        /* <DEDUP_REMOVED lines=25> */
.L_x_5500:
[----:B------:R-:W-:-:S13]  /*24770*/  ISETP.NE.AND P0, PT, R3, 0x1, PT ;  /* 0x000000010300780c */ /* 0x000fda0003f05270 */
[----:B------:R-:W0:Y:S02]  /*24780*/  @P0 LDC.64 R4, c[0x0][0x9e8] ;  /* 0x00027a00ff040b82 */ /* 0x000e240000000a00 */
[----:B0-----:R-:W-:-:S05]  /*24790*/  @P0 IMAD.HI.U32 R4, R0, R4, RZ ;  /* 0x0000000400040227 */ /* 0x001fca00078e00ff */
[----:B------:R-:W-:-:S07]  /*247a0*/  @P0 SHF.R.U32.HI R0, RZ, R5, R4 ;  /* 0x00000005ff000219 */ /* 0x000fce0000011604 */
.L_x_5501:
[----:B------:R-:W-:Y:S05]  /*247b0*/  BSYNC B0 ;  /* 0x0000000000007941 */ /* 0x000fea0003800000 */
.L_x_5499:
[----:B------:R-:W-:-:S05]  /*247c0*/  IMAD R0, R0, R3, R3 ;  /* 0x0000000300007224 */ /* 0x000fca00078e0203 */
[----:B------:R-:W-:-:S07]  /*247d0*/  VIMNMX R2, R2, R0, PT ;  /* 0x0000000002027248 */ /* 0x000fce0003fe0100 */
.L_x_5498:
[----:B------:R-:W-:Y:S01]  /*247e0*/  VIADD R2, R2, 0x7f ;  /* 0x0000007f02027836 */ /* 0x000fe20000000000 */
[----:B------:R-:W-:Y:S01]  /*247f0*/  ULDC UR4, c[0x0][0x9dc] ;  /* 0x0002770000047ab9 */ /* 0x000fe20000000800 */
[----:B------:R-:W-:-:S03]  /*24800*/  IMAD.MOV.U32 R4, RZ, RZ, R17 ;  /* 0x000000ffff047224 */ /* 0x000fc600078e0011 */
[----:B------:R-:W-:-:S04]  /*24810*/  SHF.R.S32.HI R0, RZ, 0x1f, R2 ;  /* 0x0000001fff007819 */ /* 0x000fc80000011402 */
[----:B------:R-:W-:Y:S02]  /*24820*/  LEA.HI R0, R0, R2, RZ, 0x7 ;  /* 0x0000000200007211 */ /* 0x000fe400078f38ff */
[----:B------:R-:W0:Y:S02]  /*24830*/  @P1 LDC R2, c[0x0][0x44c] ;  /* 0x00011300ff021b82 */ /* 0x000e240000000800 */
[----:B------:R-:W-:-:S04]  /*24840*/  SHF.R.S32.HI R0, RZ, 0x7, R0 ;  /* 0x00000007ff007819 */ /* 0x000fc80000011400 */
[----:B------:R-:W-:Y:S02]  /*24850*/  VIMNMX R35, R10, R0, PT ;  /* 0x000000000a237248 */ /* 0x000fe40003fe0100 */
[----:B------:R-:W1:Y:S03]  /*24860*/  @P1 LDC R0, c[0x0][0x450] ;  /* 0x00011400ff001b82 */ /* 0x000e660000000800 */
[----:B------:R2:W-:Y:S01]  /*24870*/  STL [R1+0x28], R35 ;  /* 0x0000282301007387 */ /* 0x0005e20000100800 */
[----:B0-----:R-:W-:-:S05]  /*24880*/  @P1 IMAD.HI.U32 R2, R17, R2, RZ ;  /* 0x0000000211021227 */ /* 0x001fca00078e00ff */
[----:B-1----:R-:W-:-:S05]  /*24890*/  @P1 SHF.R.U32.HI R4, RZ, R0, R2 ;  /* 0x00000000ff041219 */ /* 0x002fca0000011602 */
        /* <DEDUP_REMOVED lines=13> */
.L_x_5504:
[----:B------:R-:W-:-:S13]  /*24970*/  ISETP.NE.AND P0, PT, R3, 0x1, PT ;  /* 0x000000010300780c */ /* 0x000fda0003f05270 */
[----:B------:R-:W0:Y:S02]  /*24980*/  @P0 LDC.64 R4, c[0x0][0x9e8] ;  /* 0x00027a00ff040b82 */ /* 0x000e240000000a00 */
[----:B0-----:R-:W-:-:S05]  /*24990*/  @P0 IMAD.HI.U32 R4, R2, R4, RZ ;  /* 0x0000000402040227 */ /* 0x001fca00078e00ff */
[----:B------:R-:W-:-:S07]  /*249a0*/  @P0 SHF.R.U32.HI R2, RZ, R5, R4 ;  /* 0x00000005ff020219 */ /* 0x000fce0000011604 */
.L_x_5505:
[----:B------:R-:W-:Y:S05]  /*249b0*/  BSYNC B0 ;  /* 0x0000000000007941 */ /* 0x000fea0003800000 */
.L_x_5503:
[----:B------:R-:W-:-:S05]  /*249c0*/  IMAD R2, R2, R3, RZ ;  /* 0x0000000302027224 */ /* 0x000fca00078e02ff */
[----:B------:R-:W-:-:S07]  /*249d0*/  VIMNMX R0, R0, R2, !PT ;  /* 0x0000000200007248 */ /* 0x000fce0007fe0100 */
.L_x_5502:
        /* <DEDUP_REMOVED lines=23> */
.L_x_5506:
        /* <DEDUP_REMOVED lines=20> */
.L_x_5509:
[----:B------:R-:W-:Y:S05]  /*24c90*/  BSYNC B6 ;  /* 0x0000000000067941 */ /* 0x000fea0003800000 */
.L_x_5508:
[----:B------:R-:W2:Y:S01]  /*24ca0*/  LDL.LU R30, [R1] ;  /* 0x00000000011e7983 */ /* 0x000ea20000300800 */
[----:B------:R-:W-:Y:S01]  /*24cb0*/  VIADD R0, R23, 0xc400 ;  /* 0x0000c40017007836 */ /* 0x000fe20000000000 */
[----:B------:R-:W-:Y:S04]  /*24cc0*/  BSSY B6, `(.L_x_5510) ;  /* 0x0000016000067945 */ /* 0x000fe80003800000 */
[----:B------:R-:W-:Y:S02]  /*24cd0*/  LOP3.LUT P0, RZ, R0, 0x1bf, RZ, 0xc0, !PT ;  /* 0x000001bf00ff7812 */ /* 0x000fe4000780c0ff */
[----:B--2---:R-:W-:-:S11]  /*24ce0*/  LOP3.LUT R30, R30, 0xfffffffe, RZ, 0xc0, !PT ;  /* 0xfffffffe1e1e7812 */ /* 0x004fd600078ec0ff */
[----:B------:R-:W-:-:S05]  /*24cf0*/  @P0 LOP3.LUT R30, R30, 0x1, RZ, 0xfc, !PT ;  /* 0x000000011e1e0812 */ /* 0x000fca00078efcff */
[----:B------:R0:W-:Y:S01]  /*24d00*/  STL [R1], R30 ;  /* 0x0000001e01007387 */ /* 0x0001e20000100800 */
        /* <DEDUP_REMOVED lines=17> */
.L_x_5511:
[----:B------:R-:W-:Y:S05]  /*24e20*/  BSYNC B6 ;  /* 0x0000000000067941 */ /* 0x000fea0003800000 */
.L_x_5510:
        /* <DEDUP_REMOVED lines=20> */
.L_x_5513:
[----:B------:R-:W-:Y:S05]  /*24f70*/  BSYNC B6 ;  /* 0x0000000000067941 */ /* 0x000fea0003800000 */
.L_x_5512:
[----:B------:R-:W-:Y:S01]  /*24f80*/  IMAD.MOV.U32 R31, RZ, RZ, R30 ;  /* 0x000000ffff1f7224 */ /* 0x000fe200078e001e */
        /* <DEDUP_REMOVED lines=19> */
.L_x_5515:
[----:B------:R-:W-:Y:S05]  /*250c0*/  BSYNC B6 ;  /* 0x0000000000067941 */ /* 0x000fea0003800000 */
.L_x_5514:
[----:B------:R-:W-:Y:S01]  /*250d0*/  ULDC.64 UR4, c[0x0][0x9f8] ;  /* 0x00027e0000047ab9 */ /* 0x000fe20000000a00 */
[----:B0-----:R-:W-:Y:S01]  /*250e0*/  IMAD.MOV.U32 R30, RZ, RZ, R19 ;  /* 0x000000ffff1e7224 */ /* 0x001fe200078e0013 */
[----:B------:R-:W-:Y:S01]  /*250f0*/  ISETP.NE.U32.AND P0, PT, RZ, UR4, PT ;  /* 0x00000004ff007c0c */ /* 0x000fe2000bf05070 */
[----:B------:R-:W0:Y:S01]  /*25100*/  LDC R6, c[0x0][0x430] ;  /* 0x00010c00ff067b82 */ /* 0x000e220000000800 */
[----:B------:R-:W1:Y:S02]  /*25110*/  S2R R20, SR_TID.X ;  /* 0x0000000000147919 */ /* 0x000e640000002100 */
[----:B------:R-:W-:Y:S01]  /*25120*/  ISETP.NE.AND.EX P0, PT, RZ, UR5, PT, P0 ;  /* 0x00000005ff007c0c */ /* 0x000fe2000bf05300 */
[----:B------:R-:W2:Y:S01]  /*25130*/  S2R R21, SR_TID.X ;  /* 0x0000000000157919 */ /* 0x000ea20000002100 */
[----:B------:R-:W-:-:S03]  /*25140*/  LEA R0, R35, 0xffffff80, 0x7 ;  /* 0xffffff8023007811 */ /* 0x000fc600078e38ff */
[----:B------:R-:W3:Y:S08]  /*25150*/  LDC R10, c[0x0][0x2f4] ;  /* 0x0000bd00ff0a7b82 */ /* 0x000ef00000000800 */
[----:B------:R-:W4:Y:S02]  /*25160*/  @P0 LDC.64 R2, c[0x0][0x9f8] ;  /* 0x00027e00ff020b82 */ /* 0x000f240000000a00 */
[----:B----4-:R-:W-:-:S05]  /*25170*/  @P0 IMAD.WIDE R2, R19, 0x4, R2 ;  /* 0x0000000413020825 */ /* 0x010fca00078e0202 */
[----:B------:R4:W3:Y:S01]  /*25180*/  @P0 LDG.E R30, desc[UR42][R2.64] ;  /* 0x0000002a021e0981 */ /* 0x0008e2000c1e1900 */
[----:B0-----:R-:W-:Y:S01]  /*25190*/  ISETP.NE.AND P1, PT, R6, 0x1, PT ;  /* 0x000000010600780c */ /* 0x001fe20003f25270 */
[----:B--2---:R-:W-:Y:S01]  /*251a0*/  IMAD.SHL.U32 R21, R21, 0x20, RZ ;  /* 0x0000002015157824 */ /* 0x004fe200078e00ff */
[----:B-1----:R-:W-:-:S04]  /*251b0*/  LOP3.LUT R20, R20, 0x7f, RZ, 0xc0, !PT ;  /* 0x0000007f14147812 */ /* 0x002fc800078ec0ff */
[----:B------:R-:W-:Y:S02]  /*251c0*/  SHF.R.U32.HI R20, RZ, 0x2, R20 ;  /* 0x00000002ff147819 */ /* 0x000fe40000011614 */
[----:B------:R-:W-:-:S04]  /*251d0*/  LOP3.LUT R21, R21, 0x60, RZ, 0xc0, !PT ;  /* 0x0000006015157812 */ /* 0x000fc800078ec0ff */
[----:B------:R-:W-:Y:S01]  /*251e0*/  LOP3.LUT R5, R0, R20, R21, 0xfe, !PT ;  /* 0x0000001400057212 */ /* 0x000fe200078efe15 */
[----:B------:R-:W0:Y:S03]  /*251f0*/  @P1 LDC R4, c[0x0][0x434] ;  /* 0x00010d00ff041b82 */ /* 0x000e260000000800 */
[C---:B------:R-:W-:Y:S01]  /*25200*/  ISETP.GE.AND P0, PT, R5.reuse, R26, PT ;  /* 0x0000001a0500720c */ /* 0x040fe20003f06270 */
[----:B----4-:R-:W-:-:S04]  /*25210*/  IMAD.IADD R3, R5, 0x1, R33 ;  /* 0x0000000105037824 */ /* 0x010fc800078e0221 */
        /* <DEDUP_REMOVED lines=9> */
[C---:B---3--:R-:W-:Y:S02]  /*252b0*/  ISETP.GE.AND P3, PT, R32.reuse, R10, PT ;  /* 0x0000000a2000720c */ /* 0x048fe40003f66270 */
[C---:B------:R-:W-:Y:S02]  /*252c0*/  LOP3.LUT R11, R32.reuse, 0x40, RZ, 0xfc, !PT ;  /* 0x00000040200b7812 */ /* 0x040fe400078efcff */
[----:B------:R-:W-:Y:S01]  /*252d0*/  LOP3.LUT R31, R31, 0xfffffffb, RZ, 0xc0, !PT ;  /* 0xfffffffb1f1f7812 */ /* 0x000fe200078ec0ff */
[----:B------:R-:W-:Y:S01]  /*252e0*/  IMAD.U32 R12, RZ, RZ, UR39 ;  /* 0x00000027ff0c7e24 */ /* 0x000fe2000f8e00ff */
[----:B------:R-:W-:-:S04]  /*252f0*/  LOP3.LUT R21, R32, 0x80, RZ, 0xfc, !PT ;  /* 0x0000008020157812 */ /* 0x000fc800078efcff */
[----:B------:R-:W-:-:S03]  /*25300*/  ISETP.NE.AND P2, PT, R12, 0x3, PT ;  /* 0x000000030c00780c */ /* 0x000fc60003f45270 */
[----:B------:R-:W-:-:S04]  /*25310*/  @P3 LOP3.LUT R31, R31, 0x4, RZ, 0xfc, !PT ;  /* 0x000000041f1f3812 */ /* 0x000fc800078efcff */
[----:B------:R-:W-:-:S04]  /*25320*/  LOP3.LUT R31, R31, 0xfffffff7, RZ, 0xc0, !PT ;  /* 0xfffffff71f1f7812 */ /* 0x000fc800078ec0ff */
[----:B------:R-:W-:Y:S01]  /*25330*/  LOP3.LUT R31, R31, 0xfffffffd, RZ, 0xc0, !PT ;  /* 0xfffffffd1f1f7812 */ /* 0x000fe200078ec0ff */
[----:B------:R-:W-:Y:S01]  /*25340*/  UMOV UR4, 0xffffffff ;  /* 0xffffffff00047882 */ /* 0x000fe20000000000 */
[----:B------:R-:W-:Y:S01]  /*25350*/  SHF.R.S32.HI R35, RZ, 0x1f, R30 ;  /* 0x0000001fff237819 */ /* 0x000fe2000001141e */
[----:B-1----:R-:W-:-:S04]  /*25360*/  @!P0 IMAD.WIDE.U32 R8, R30, R2, R8 ;  /* 0x000000021e088225 */ /* 0x002fc800078e0008 */
[----:B------:R-:W-:-:S04]  /*25370*/  @!P0 IMAD R2, R35, R2, RZ ;  /* 0x0000000223028224 */ /* 0x000fc800078e02ff */
[----:B------:R-:W-:Y:S01]  /*25380*/  @!P0 IMAD R3, R30, R3, R2 ;  /* 0x000000031e038224 */ /* 0x000fe200078e0202 */
[----:B0-----:R-:W-:Y:S01]  /*25390*/  @!P0 LEA R2, P1, R8, R4, 0x2 ;  /* 0x0000000408028211 */ /* 0x001fe200078210ff */
[----:B------:R-:W-:Y:S02]  /*253a0*/  IMAD.MOV.U32 R4, RZ, RZ, RZ ;  /* 0x000000ffff047224 */ /* 0x000fe400078e00ff */
[----:B------:R-:W-:-:S05]  /*253b0*/  @!P0 IMAD.IADD R3, R9, 0x1, R3 ;  /* 0x0000000109038824 */ /* 0x000fca00078e0203 */
[----:B------:R-:W-:Y:S02]  /*253c0*/  @!P0 LEA.HI.X R3, R8, R5, R3, 0x2, P1 ;  /* 0x0000000508038211 */ /* 0x000fe400008f1403 */
[----:B------:R-:W-:-:S03]  /*253d0*/  ISETP.GE.AND P1, PT, R11, R10, PT ;  /* 0x0000000a0b00720c */ /* 0x000fc60003f26270 */
[----:B------:R0:W5:Y:S01]  /*253e0*/  @!P0 LDG.E R4, desc[UR42][R2.64] ;  /* 0x0000002a02048981 */ /* 0x000162000c1e1900 */
[----:B------:R-:W-:-:S09]  /*253f0*/  ISETP.GE.AND P0, PT, R21, R10, PT ;  /* 0x0000000a1500720c */ /* 0x000fd20003f06270 */
[----:B------:R-:W-:-:S04]  /*25400*/  @P1 LOP3.LUT R31, R31, 0x2, RZ, 0xfc, !PT ;  /* 0x000000021f1f1812 */ /* 0x000fc800078efcff */
[----:B------:R-:W-:-:S04]  /*25410*/  @P2 LOP3.LUT R31, R31, 0x8, RZ, 0xfc, !PT ;  /* 0x000000081f1f2812 */ /* 0x000fc800078efcff */
[----:B------:R-:W-:-:S04]  /*25420*/  LOP3.LUT R31, R31, 0xfffffffe, RZ, 0xc0, !PT ;  /* 0xfffffffe1f1f7812 */ /* 0x000fc800078ec0ff */
[----:B------:R-:W-:-:S05]  /*25430*/  @P0 LOP3.LUT R31, R31, 0x1, RZ, 0xfc, !PT ;  /* 0x000000011f1f0812 */ /* 0x000fca00078efcff */
[----:B------:R0:W-:Y:S01]  /*25440*/  STL [R1], R31 ;  /* 0x0000001f01007387 */ /* 0x0001e20000100800 */
[----:B------:R-:W-:Y:S05]  /*25450*/  BRA.DIV UR4, `(.L_x_5516) ;  /* 0x0000007204987947 */ /* 0x000fea000b800000 */
.L_x_5705:
[----:B0-----:R-:W-:Y:S01]  /*25460*/  SHF.R.S32.HI R31, RZ, 0x1f, R18 ;  /* 0x0000001fff1f7819 */ /* 0x001fe20000011412 */
[----:B------:R-:W-:Y:S06]  /*25470*/  @!P2 BRA `(.L_x_5517) ;  /* 0x000000000004a947 */ /* 0x000fec0003800000 */
[----:B------:R-:W-:Y:S01]  /*25480*/  BPT.TRAP 0x1 ;  /* 0x000000040000795c */ /* 0x000fe20000300000 */
.L_x_5517:
[----:B------:R-:W-:Y:S01]  /*25490*/  IMAD R6, R25, 0x8, R23 ;  /* 0x0000000819067824 */ /* 0x000fe200078e0217 */
[----:B------:R-:W-:Y:S01]  /*254a0*/  SHF.L.U32 R21, R28, 0x1f, RZ ;  /* 0x0000001f1c157819 */ /* 0x000fe200000006ff */
[----:B------:R-:W-:Y:S01]  /*254b0*/  BSSY B0, `(.L_x_5518) ;  /* 0x0000005000007945 */ /* 0x000fe20003800000 */
[----:B------:R-:W-:Y:S02]  /*254c0*/  IADD3 R26, -R20, R26, -R0 ;  /* 0x0000001a141a7210 */ /* 0x000fe40007ffe900 */
[----:B------:R-:W0:Y:S01]  /*254d0*/  SYNCS.PHASECHK.TRANS64.TRYWAIT P0, [R6+URZ+0x2a880], R21 ;  /* 0x02a88015060075a7 */ /* 0x000e22000800017f */
[----:B------:R-:W-:Y:S01]  /*254e0*/  SHF.R.S32.HI R10, RZ, 0x1f, R7 ;  /* 0x0000001fff0a7819 */ /* 0x000fe20000011407 */
[----:B0-----:R-:W-:Y:S06]  /*254f0*/  @!P0 BRA `(.L_x_5519) ;  /* 0x0000007000a48947 */ /* 0x001fec0003800000 */
.L_x_5706:
[----:B------:R-:W-:Y:S05]  /*25500*/  BSYNC B0 ;  /* 0x0000000000007941 */ /* 0x000fea0003800000 */
.L_x_5518:
        /* <DEDUP_REMOVED lines=24> */
[C---:B------:R-:W-:Y:S01]  /*25690*/  LOP3.LUT R11, R32.reuse, 0x40, RZ, 0xfc, !PT ;  /* 0x00000040200b7812 */ /* 0x040fe200078efcff */
[----:B------:R-:W2:Y:S01]  /*256a0*/  SHFL.IDX PT, R8, R2, RZ, 0x1c1f ;  /* 0x001c1fff02087589 */ /* 0x000ea200000e0000 */
[----:B------:R-:W-:-:S03]  /*256b0*/  LOP3.LUT R12, R32, 0x80, RZ, 0xfc, !PT ;  /* 0x00000080200c7812 */ /* 0x000fc600078efcff */
[----:B------:R-:W3:Y:S01]  /*256c0*/  SHFL.IDX PT, R0, R3, RZ, 0x1c1f ;  /* 0x001c1fff03007589 */ /* 0x000ee200000e0000 */
[----:B-1----:R-:W-:-:S03]  /*256d0*/  ISETP.GE.AND P2, PT, R11, R13, PT ;  /* 0x0000000d0b00720c */ /* 0x002fc60003f46270 */
[----:B------:R-:W4:Y:S01]  /*256e0*/  LDL.LU R11, [R1] ;  /* 0x00000000010b7983 */ /* 0x000f220000300800 */
[C---:B--2---:R-:W-:Y:S02]  /*256f0*/  IADD3 R8, P0, R32.reuse, R8, RZ ;  /* 0x0000000820087210 */ /* 0x044fe40007f1e0ff */
[----:B------:R-:W-:-:S03]  /*25700*/  ISETP.GE.AND P3, PT, R32, R13, PT ;  /* 0x0000000d2000720c */ /* 0x000fc60003f66270 */
[----:B---3--:R-:W-:Y:S01]  /*25710*/  IMAD.X R9, RZ, RZ, R0, P0 ;  /* 0x000000ffff097224 */ /* 0x008fe200000e0600 */
[C---:B------:R-:W-:Y:S01]  /*25720*/  ISETP.LT.OR P0, PT, R26.reuse, 0x1, P3 ;  /* 0x000000011a00780c */ /* 0x040fe20001f01670 */
[----:B------:R-:W-:Y:S01]  /*25730*/  IMAD.IADD R0, R23, 0x1, R5 ;  /* 0x0000000117007824 */ /* 0x000fe200078e0205 */
[----:B------:R-:W-:-:S11]  /*25740*/  ISETP.LT.OR P1, PT, R26, 0x1, P2 ;  /* 0x000000011a00780c */ /* 0x000fd60001721670 */
[----:B------:R-:W-:Y:S01]  /*25750*/  @!PT LDS RZ, [RZ] ;  /* 0x00000000fffff984 */ /* 0x000fe20000000800 */
[----:B------:R-:W-:Y:S01]  /*25760*/  LDGSTS.E.BYPASS.LTC128B.128 [R0+0xc400], desc[UR42][R8.64], !P0 ;  /* 0x0c40000008007fae */ /* 0x000fe2000c101d6a */
[----:B------:R-:W-:-:S03]  /*25770*/  ISETP.GE.AND P0, PT, R12, R13, PT ;  /* 0x0000000d0c00720c */ /* 0x000fc60003f06270 */
[----:B------:R-:W-:Y:S01]  /*25780*/  LDGSTS.E.BYPASS.LTC128B.128 [R0+0xe400], desc[UR42][R8.64+0x40], !P1 ;  /* 0x0e40004008007fae */ /* 0x000fe2000c901d6a */
[----:B------:R-:W-:-:S03]  /*25790*/  ISETP.LT.OR P1, PT, R26, 0x1, P0 ;  /* 0x000000011a00780c */ /* 0x000fc60000721670 */
[----:B------:R-:W-:Y:S10]  /*257a0*/  SHFL.IDX PT, R5, R3, 0x1, 0x1c1f ;  /* 0x003c1f0003057f89 */ /* 0x000ff400000e0000 */
[----:B------:R1:W-:Y:S04]  /*257b0*/  LDGSTS.E.BYPASS.LTC128B.128 [R0+0x10400], desc[UR42][R8.64+0x80], !P1 ;  /* 0x1040008008007fae */ /* 0x0003e8000c901d6a */
[----:B-1----:R-:W1:Y:S02]  /*257c0*/  SHFL.IDX PT, R8, R2, 0x1, 0x1c1f ;  /* 0x003c1f0002087f89 */ /* 0x002e6400000e0000 */
[----:B-1----:R-:W-:-:S05]  /*257d0*/  IADD3 R8, P1, R32, R8, RZ ;  /* 0x0000000820087210 */ /* 0x002fca0007f3e0ff */
[----:B------:R-:W-:Y:S01]  /*257e0*/  IMAD.X R9, RZ, RZ, R5, P1 ;  /* 0x000000ffff097224 */ /* 0x000fe200008e0605 */
[----:B------:R-:W-:-:S13]  /*257f0*/  ISETP.LT.OR P1, PT, R26, 0x21, P3 ;  /* 0x000000211a00780c */ /* 0x000fda0001f21670 */
[----:B------:R-:W-:Y:S01]  /*25800*/  LDGSTS.E.BYPASS.LTC128B.128 [R0+0xcc00], desc[UR42][R8.64], !P1 ;  /* 0x0cc0000008007fae */ /* 0x000fe2000c901d6a */
[----:B------:R-:W-:-:S13]  /*25810*/  ISETP.LT.OR P1, PT, R26, 0x21, P2 ;  /* 0x000000211a00780c */ /* 0x000fda0001721670 */
[----:B------:R-:W-:Y:S01]  /*25820*/  LDGSTS.E.BYPASS.LTC128B.128 [R0+0xec00], desc[UR42][R8.64+0x40], !P1 ;  /* 0x0ec0004008007fae */ /* 0x000fe2000c901d6a */
[----:B------:R-:W-:-:S03]  /*25830*/  ISETP.LT.OR P1, PT, R26, 0x21, P0 ;  /* 0x000000211a00780c */ /* 0x000fc60000721670 */
[----:B------:R-:W-:Y:S10]  /*25840*/  SHFL.IDX PT, R5, R3, 0x2, 0x1c1f ;  /* 0x005c1f0003057f89 */ /* 0x000ff400000e0000 */
[----:B------:R1:W-:Y:S04]  /*25850*/  LDGSTS.E.BYPASS.LTC128B.128 [R0+0x10c00], desc[UR42][R8.64+0x80], !P1 ;  /* 0x10c0008008007fae */ /* 0x0003e8000c901d6a */
[----:B-1----:R-:W1:Y:S01]  /*25860*/  SHFL.IDX PT, R8, R2, 0x2, 0x1c1f ;  /* 0x005c1f0002087f89 */ /* 0x002e6200000e0000 */
[----:B------:R-:W-:-:S02]  /*25870*/  ISETP.GE.AND P6, PT, R26, 0x61, PT ;  /* 0x000000611a00780c */ /* 0x000fc40003fc6270 */
[----:B-1----:R-:W-:-:S05]  /*25880*/  IADD3 R8, P1, R32, R8, RZ ;  /* 0x0000000820087210 */ /* 0x002fca0007f3e0ff */
[----:B------:R-:W-:Y:S01]  /*25890*/  IMAD.X R9, RZ, RZ, R5, P1 ;  /* 0x000000ffff097224 */ /* 0x000fe200008e0605 */
[----:B------:R-:W-:Y:S01]  /*258a0*/  ISETP.LT.OR P1, PT, R26, 0x41, P3 ;  /* 0x000000411a00780c */ /* 0x000fe20001f21670 */
[----:B------:R-:W1:-:S12]  /*258b0*/  SHFL.IDX PT, R3, R3, 0x3, 0x1c1f ;  /* 0x007c1f0003037f89 */ /* 0x000e5800000e0000 */
[----:B------:R2:W-:Y:S01]  /*258c0*/  LDGSTS.E.BYPASS.LTC128B.128 [R0+0xd400], desc[UR42][R8.64], !P1 ;  /* 0x0d40000008007fae */ /* 0x0005e2000c901d6a */
[----:B------:R-:W-:-:S03]  /*258d0*/  ISETP.LT.OR P1, PT, R26, 0x41, P2 ;  /* 0x000000411a00780c */ /* 0x000fc60001721670 */
[----:B------:R-:W3:Y:S10]  /*258e0*/  SHFL.IDX PT, R2, R2, 0x3, 0x1c1f ;  /* 0x007c1f0002027f89 */ /* 0x000ef400000e0000 */
[----:B------:R2:W-:Y:S01]  /*258f0*/  LDGSTS.E.BYPASS.LTC128B.128 [R0+0xf400], desc[UR42][R8.64+0x40], !P1 ;  /* 0x0f40004008007fae */ /* 0x0005e2000c901d6a */
[----:B------:R-:W-:-:S02]  /*25900*/  ISETP.LT.OR P1, PT, R26, 0x41, P0 ;  /* 0x000000411a00780c */ /* 0x000fc40000721670 */
[----:B------:R-:W-:-:S11]  /*25910*/  ISETP.GE.AND P4, PT, R26, 0x21, PT ;  /* 0x000000211a00780c */ /* 0x000fd60003f86270 */
[----:B------:R2:W-:Y:S01]  /*25920*/  LDGSTS.E.BYPASS.LTC128B.128 [R0+0x11400], desc[UR42][R8.64+0x80], !P1 ;  /* 0x1140008008007fae */ /* 0x0005e2000c901d6a */
[----:B------:R-:W-:Y:S02]  /*25930*/  ISETP.GE.AND P1, PT, R26, 0x41, PT ;  /* 0x000000411a00780c */ /* 0x000fe40003f26270 */
[----:B----4-:R-:W-:-:S04]  /*25940*/  LOP3.LUT R11, R11, 0xffffffef, RZ, 0xc0, !PT ;  /* 0xffffffef0b0b7812 */ /* 0x010fc800078ec0ff */
[----:B------:R-:W-:-:S05]  /*25950*/  @P6 LOP3.LUT R11, R11, 0x10, RZ, 0xfc, !PT ;  /* 0x000000100b0b6812 */ /* 0x000fca00078efcff */
[----:B-1-3--:R2:W-:Y:S02]  /*25960*/  STL [R1], R11 ;  /* 0x0000000b01007387 */ /* 0x00a5e40000100800 */
.L_x_5716:
[C---:B------:R-:W-:Y:S02]  /*25970*/  ISETP.LT.OR P3, PT, R26.reuse, 0x61, P3 ;  /* 0x000000611a00780c */ /* 0x040fe40001f61670 */
        /* <DEDUP_REMOVED lines=12> */
.L_x_5521:
        /* <DEDUP_REMOVED lines=11> */
.L_x_5522:
[----:B------:R3:W-:Y:S01]  /*25af0*/  SYNCS.ARRIVE.TRANS64.A1T0 RZ, [R6+URZ+0x2a870], RZ ;  /* 0x02a870ff06ff79a7 */ /* 0x0007e2000810003f */
[----:B------:R-:W-:Y:S05]  /*25b00*/  @!P3 BRA `(.L_x_5523) ;  /* 0x000000000004b947 */ /* 0x000fea0003800000 */
[----:B------:R-:W-:Y:S01]  /*25b10*/  BPT.TRAP 0x1 ;  /* 0x000000040000795c */ /* 0x000fe20000300000 */
.L_x_5523:
[----:B------:R-:W4:Y:S01]  /*25b20*/  SYNCS.PHASECHK.TRANS64.TRYWAIT P0, [R6+URZ+0x2a840], R21 ;  /* 0x02a84015060075a7 */ /* 0x000f22000800017f */
[----:B------:R-:W-:Y:S04]  /*25b30*/  BSSY B0, `(.L_x_5524) ;  /* 0x0000002000007945 */ /* 0x000fe80003800000 */
[----:B----4-:R-:W-:Y:S05]  /*25b40*/  @!P0 BRA `(.L_x_5525) ;  /* 0x0000007000dc8947 */ /* 0x010fea0003800000 */
.L_x_5717:
[----:B------:R-:W-:Y:S05]  /*25b50*/  BSYNC B0 ;  /* 0x0000000000007941 */ /* 0x000fea0003800000 */
.L_x_5524:
[----:B------:R-:W-:Y:S01]  /*25b60*/  ULDC.64 UR4, c[0x0][0x300] ;  /* 0x0000c00000047ab9 */ /* 0x000fe20000000a00 */
[----:B-12---:R-:W1:Y:S01]  /*25b70*/  LDC R8, c[0x0][0x2f4] ;  /* 0x0000bd00ff087b82 */ /* 0x006e620000000800 */
        /* <DEDUP_REMOVED lines=42> */
[----:B------:R-:W-:Y:S04]  /*25e20*/  @P4 LDGSTS.E.BYPASS.LTC128B.128 [R0+0x20c00], desc[UR42][R2.64+0x40], !P3 ;  /* 0x20c0004002004fae */ /* 0x000fe8000d901d6a */
[----:B------:R1:W-:Y:S04]  /*25e30*/  @P4 LDGSTS.E.BYPASS.LTC128B.128 [R0+0x22c00], desc[UR42][R2.64+0x80], !P2 ;  /* 0x22c0008002004fae */ /* 0x0003e8000d101d6a */
[----:B-1----:R-:W1:Y:S04]  /*25e40*/  SHFL.IDX PT, R3, R4, 0x2, 0x1c1f ;  /* 0x005c1f0004037f89 */ /* 0x002e6800000e0000 */
[----:B------:R-:W2:Y:S04]  /*25e50*/  SHFL.IDX PT, R2, R5, 0x2, 0x1c1f ;  /* 0x005c1f0005027f89 */ /* 0x000ea800000e0000 */
[----:B------:R-:W0:Y:S04]  /*25e60*/  SHFL.IDX PT, R4, R4, 0x3, 0x1c1f ;  /* 0x007c1f0004047f89 */ /* 0x000e2800000e0000 */
[----:B------:R-:W0:Y:S01]  /*25e70*/  SHFL.IDX PT, R5, R5, 0x3, 0x1c1f ;  /* 0x007c1f0005057f89 */ /* 0x000e2200000e0000 */
[----:B-1----:R-:W-:-:S05]  /*25e80*/  @P1 IADD3 R3, P0, R32, R3, RZ ;  /* 0x0000000320031210 */ /* 0x002fca0007f1e0ff */
[----:B--2---:R-:W-:-:S05]  /*25e90*/  @P1 IMAD.X R2, RZ, RZ, R2, P0 ;  /* 0x000000ffff021224 */ /* 0x004fca00000e0602 */
[----:B------:R-:W-:-:S04]  /*25ea0*/  @P1 LOP3.LUT R3, R3, R2, RZ, 0x3c, !PT ;  /* 0x0000000203031212 */ /* 0x000fc800078e3cff */
[----:B------:R-:W-:-:S04]  /*25eb0*/  @P1 LOP3.LUT R2, R3, R2, RZ, 0x3c, !PT ;  /* 0x0000000203021212 */ /* 0x000fc800078e3cff */
[----:B------:R-:W-:-:S05]  /*25ec0*/  @P1 LOP3.LUT R3, R3, R2, RZ, 0x3c, !PT ;  /* 0x0000000203031212 */ /* 0x000fca00078e3cff */
[----:B------:R1:W-:Y:S04]  /*25ed0*/  @P1 LDGSTS.E.BYPASS.LTC128B.128 [R0+0x1f400], desc[UR42][R2.64], !P6 ;  /* 0x1f40000002001fae */ /* 0x0003e8000f101d6a */
[----:B------:R1:W-:Y:S04]  /*25ee0*/  @P1 LDGSTS.E.BYPASS.LTC128B.128 [R0+0x21400], desc[UR42][R2.64+0x40], !P3 ;  /* 0x2140004002001fae */ /* 0x0003e8000d901d6a */
[----:B0-----:R1:W-:Y:S02]  /*25ef0*/  @P1 LDGSTS.E.BYPASS.LTC128B.128 [R0+0x23400], desc[UR42][R2.64+0x80], !P2 ;  /* 0x2340008002001fae */ /* 0x0013e4000d101d6a */
.L_x_5727:
[----:B01----:R-:W2:Y:S01]  /*25f00*/  LDL R2, [R1] ;  /* 0x0000000001027983 */ /* 0x003ea20000100800 */
[----:B------:R-:W-:Y:S02]  /*25f10*/  ISETP.GE.AND P4, PT, R32, R8, PT ;  /* 0x000000082000720c */ /* 0x000fe40003f86270 */
[----:B--2---:R-:W-:-:S13]  /*25f20*/  LOP3.LUT P1, RZ, R2, 0x10, RZ, 0xc0, !PT ;  /* 0x0000001002ff7812 */ /* 0x004fda000782c0ff */
[----:B------:R-:W-:-:S05]  /*25f30*/  @P1 IADD3 R2, P0, R32, R4, RZ ;  /* 0x0000000420021210 */ /* 0x000fca0007f1e0ff */
        /* <DEDUP_REMOVED lines=9> */
.L_x_5527:
        /* <DEDUP_REMOVED lines=11> */
.L_x_5528:
[----:B------:R0:W5:Y:S01]  /*26080*/  LDL.LU R3, [R1+0x1c] ;  /* 0x00001c0001037983 */ /* 0x0001620000300800 */
        /* <DEDUP_REMOVED lines=26> */
[----:B-1----:R-:W-:Y:S02]  /*26230*/  IMAD.U32 R4, RZ, RZ, UR4 ;  /* 0x00000004ff047e24 */ /* 0x002fe4000f8e00ff */
[----:B------:R-:W1:Y:S01]  /*26240*/  LDC.64 R2, c[0x4][R2] ;  /* 0x0100000002027b82 */ /* 0x000e620000000a00 */
[----:B------:R-:W-:Y:S02]  /*26250*/  IMAD.U32 R5, RZ, RZ, UR5 ;  /* 0x00000005ff057e24 */ /* 0x000fe4000f8e00ff */
[----:B0--34-:R-:W-:Y:S02]  /*26260*/  IMAD.U32 R6, RZ, RZ, UR6 ;  /* 0x00000006ff067e24 */ /* 0x019fe4000f8e00ff */
        /* <DEDUP_REMOVED lines=8> */
.L_x_5530:
[----:B------:R-:W-:Y:S05]  /*262f0*/  BSYNC B6 ;  /* 0x0000000000067941 */ /* 0x000fea0003800000 */
.L_x_5529:
[----:B----4-:R-:W2:Y:S01]  /*26300*/  LDL.LU R21, [R1+0x2c] ;  /* 0x00002c0001157983 */ /* 0x010ea20000300800 */
[----:B------:R-:W-:Y:S01]  /*26310*/  ULDC.64 UR4, c[0x0][0x2d8] ;  /* 0x0000b60000047ab9 */ /* 0x000fe20000000a00 */
[----:B------:R-:W4:Y:S02]  /*26320*/  LDC R7, c[0x0][0x448] ;  /* 0x00011200ff077b82 */ /* 0x000f240000000800 */
[----:B------:R-:W2:Y:S04]  /*26330*/  LDL.LU R20, [R1+0x1c] ;  /* 0x00001c0001147983 */ /* 0x000ea80000300800 */
[----:B-1----:R-:W2:Y:S01]  /*26340*/  LDL.LU.64 R2, [R1+0x20] ;  /* 0x0000200001027983 */ /* 0x002ea20000300a00 */
[----:B------:R-:W-:-:S03]  /*26350*/  IMAD R0, R31, UR4, RZ ;  /* 0x000000041f007c24 */ /* 0x000fc6000f8e02ff */
[----:B------:R1:W5:Y:S01]  /*26360*/  LDL R8, [R1+0x18] ;  /* 0x0000180001087983 */ /* 0x0003620000100800 */
[----:B------:R-:W-:Y:S01]  /*26370*/  IMAD R0, R18, UR5, R0 ;  /* 0x0000000512007c24 */ /* 0x000fe2000f8e0200 */
[----:B----4-:R-:W-:-:S13]  /*26380*/  ISETP.NE.AND P0, PT, R7, 0x1, PT ;  /* 0x000000010700780c */ /* 0x010fda0003f05270 */
[----:B0--3--:R-:W0:Y:S01]  /*26390*/  @P0 LDC R6, c[0x0][0x44c] ;  /* 0x00011300ff060b82 */ /* 0x009e220000000800 */
[C---:B------:R-:W-:Y:S02]  /*263a0*/  LOP3.LUT R9, R32.reuse, 0x40, RZ, 0xfc, !PT ;  /* 0x0000004020097812 */ /* 0x040fe400078efcff */
[----:B------:R-:W-:Y:S01]  /*263b0*/  LOP3.LUT R10, R32, 0x80, RZ, 0xfc, !PT ;  /* 0x00000080200a7812 */ /* 0x000fe200078efcff */
[----:B--2---:R-:W-:Y:S02]  /*263c0*/  IMAD.MOV.U32 R3, RZ, RZ, R20 ;  /* 0x000000ffff037224 */ /* 0x004fe400078e0014 */
[----:B------:R-:W2:Y:S01]  /*263d0*/  S2R R20, SR_TID.X ;  /* 0x0000000000147919 */ /* 0x000ea20000002100 */
[----:B------:R-:W-:Y:S01]  /*263e0*/  IMAD.WIDE.U32 R2, R18, UR4, R2 ;  /* 0x0000000412027c25 */ /* 0x000fe2000f8e0002 */
[----:B------:R-:W-:-:S03]  /*263f0*/  ULDC.64 UR4, c[0x0][0x2e0] ;  /* 0x0000b80000047ab9 */ /* 0x000fc60000000a00 */
[----:B------:R-:W-:Y:S02]  /*26400*/  IMAD.IADD R3, R3, 0x1, R0 ;  /* 0x0000000103037824 */ /* 0x000fe400078e0200 */
[----:B------:R-:W-:Y:S02]  /*26410*/  IMAD R0, R21, UR4, RZ ;  /* 0x0000000415007c24 */ /* 0x000fe4000f8e02ff */
[----:B------:R-:W3:Y:S01]  /*26420*/  S2R R21, SR_TID.X ;  /* 0x0000000000157919 */ /* 0x000ee20000002100 */
[----:B------:R-:W-:-:S04]  /*26430*/  IMAD.WIDE.U32 R2, R26, UR4, R2 ;  /* 0x000000041a027c25 */ /* 0x000fc8000f8e0002 */
[----:B------:R-:W-:Y:S01]  /*26440*/  IMAD R0, R26, UR5, R0 ;  /* 0x000000051a007c24 */ /* 0x000fe2000f8e0200 */
[----:B------:R-:W-:-:S03]  /*26450*/  ULDC.64 UR4, c[0x0][0x2d0] ;  /* 0x0000b40000047ab9 */ /* 0x000fc60000000a00 */
[----:B------:R-:W-:Y:S02]  /*26460*/  IMAD.IADD R3, R3, 0x1, R0 ;  /* 0x0000000103037824 */ /* 0x000fe400078e0200 */
[----:B------:R-:W4:Y:S01]  /*26470*/  @P0 LDC R0, c[0x0][0x450] ;  /* 0x00011400ff000b82 */ /* 0x000f220000000800 */
[----:B--2---:R-:W-:-:S04]  /*26480*/  LOP3.LUT R20, R20, 0x7f, RZ, 0xc0, !PT ;  /* 0x0000007f14147812 */ /* 0x004fc800078ec0ff */
[----:B------:R-:W-:Y:S01]  /*26490*/  SHF.R.U32.HI R20, RZ, 0x2, R20 ;  /* 0x00000002ff147819 */ /* 0x000fe20000011614 */
[----:B---3--:R-:W-:-:S05]  /*264a0*/  IMAD.SHL.U32 R21, R21, 0x20, RZ ;  /* 0x0000002015157824 */ /* 0x008fca00078e00ff */
[----:B------:R-:W-:-:S04]  /*264b0*/  LOP3.LUT R21, R21, 0x60, RZ, 0xc0, !PT ;  /* 0x0000006015157812 */ /* 0x000fc800078ec0ff */
[----:B------:R-:W-:-:S05]  /*264c0*/  LOP3.LUT R20, R20, R21, RZ, 0xfc, !PT ;  /* 0x0000001514147212 */ /* 0x000fca00078efcff */
[----:B------:R-:W-:-:S04]  /*264d0*/  IMAD.IADD R5, R20, 0x1, R17 ;  /* 0x0000000114057824 */ /* 0x000fc800078e0211 */
[----:B0-----:R-:W-:-:S04]  /*264e0*/  @P0 IMAD.HI.U32 R6, R5, R6, RZ ;  /* 0x0000000605060227 */ /* 0x001fc800078e00ff */
[----:B------:R-:W-:Y:S01]  /*264f0*/  IMAD.MOV.U32 R4, RZ, RZ, R5 ;  /* 0x000000ffff047224 */ /* 0x000fe200078e0005 */
[----:B----4-:R-:W-:Y:S01]  /*26500*/  @P0 SHF.R.U32.HI R4, RZ, R0, R6 ;  /* 0x00000000ff040219 */ /* 0x010fe20000011606 */
        /* <DEDUP_REMOVED lines=25> */
[----:B------:R-:W-:Y:S02]  /*266a0*/  IMAD R34, R34, R7, RZ ;  /* 0x0000000722227224 */ /* 0x000fe400078e02ff */
        /* <DEDUP_REMOVED lines=34> */
[----:B------:R-:W-:Y:S04]  /*268d0*/  @!P2 LDGSTS.E.BYPASS.LTC128B.128 [R8+0x19400], desc[UR42][R2.64], !P3 ;  /* 0x194000000208afae */ /* 0x000fe8000d901d6a */
[----:B------:R-:W-:Y:S04]  /*268e0*/  @!P2 LDGSTS.E.BYPASS.LTC128B.128 [R8+0x1b400], desc[UR42][R2.64+0x40], !P0 ;  /* 0x1b4000400208afae */ /* 0x000fe8000c101d6a */
[----:B------:R0:W-:Y:S04]  /*268f0*/  @!P2 LDGSTS.E.BYPASS.LTC128B.128 [R8+0x1d400], desc[UR42][R2.64+0x80], !P1 ;  /* 0x1d4000800208afae */ /* 0x0001e8000c901d6a */
[----:B0-2---:R0:W1:Y:S02]  /*26900*/  SHFL.IDX PT, R2, R4, 0x3, 0x1c1f ;  /* 0x007c1f0004027f89 */ /* 0x00506400000e0000 */
.L_x_5736:
[----:B------:R-:W-:Y:S01]  /*26910*/  VIADD R17, R17, 0x60 ;  /* 0x0000006011117836 */ /* 0x000fe20000000000 */
[----:B------:R-:W-:Y:S04]  /*26920*/  BSSY B0, `(.L_x_5532) ;  /* 0x000000b000007945 */ /* 0x000fe80003800000 */
[----:B------:R-:W-:-:S13]  /*26930*/  ISETP.GE.AND P2, PT, R17, R34, PT ;  /* 0x000000221100720c */ /* 0x000fda0003f46270 */
[----:B------:R-:W-:Y:S05]  /*26940*/  @P2 BRA `(.L_x_5533) ;  /* 0x0000000000202947 */ /* 0x000fea0003800000 */
[----:B-1----:R-:W-:-:S05]  /*26950*/  IADD3 R2, P2, R32, R2, RZ ;  /* 0x0000000220027210 */ /* 0x002fca0007f5e0ff */
[----:B------:R-:W-:-:S05]  /*26960*/  IMAD.X R3, RZ, RZ, R0, P2 ;  /* 0x000000ffff037224 */ /* 0x000fca00010e0600 */
[----:B------:R-:W-:Y:S01]  /*26970*/  @!PT LDS RZ, [RZ] ;  /* 0x00000000fffff984 */ /* 0x000fe20000000800 */
[----:B------:R-:W-:Y:S01]  /*26980*/  @!PT LDS RZ, [RZ] ;  /* 0x00000000fffff984 */ /* 0x000fe20000000800 */
[----:B------:R-:W-:Y:S01]  /*26990*/  @!PT LDS RZ, [RZ] ;  /* 0x00000000fffff984 */ /* 0x000fe20000000800 */
[----:B------:R2:W-:Y:S04]  /*269a0*/  LDGSTS.E.BYPASS.LTC128B.128 [R8+0x19c00], desc[UR42][R2.64], !P3 ;  /* 0x19c0000002087fae */ /* 0x0005e8000d901d6a */
[----:B------:R2:W-:Y:S04]  /*269b0*/  LDGSTS.E.BYPASS.LTC128B.128 [R8+0x1bc00], desc[UR42][R2.64+0x40], !P0 ;  /* 0x1bc0004002087fae */ /* 0x0005e8000c101d6a */
[----:B------:R2:W-:Y:S02]  /*269c0*/  LDGSTS.E.BYPASS.LTC128B.128 [R8+0x1dc00], desc[UR42][R2.64+0x80], !P1 ;  /* 0x1dc0008002087fae */ /* 0x0005e4000c901d6a */
.L_x_5533:
[----:B------:R-:W-:Y:S05]  /*269d0*/  BSYNC B0 ;  /* 0x0000000000007941 */ /* 0x000fea0003800000 */
.L_x_5532:
[----:B------:R-:W-:Y:S01]  /*269e0*/  NOP ;  /* 0x0000000000007918 */ /* 0x000fe20000000000 */
[----:B------:R-:W-:-:S13]  /*269f0*/  PLOP3.LUT P0, PT, PT, PT, PT, 0x80, 0x0 ;  /* 0x000000000000781c */ /* 0x000fda0003f0f070 */
.L_x_5534:
[----:B------:R-:W-:Y:S02]  /*26a00*/  PLOP3.LUT P1, PT, P1, P0, PT, 0xa2, 0x0 ;  /* 0x000000000000781c */ /* 0x000fe40000f21472 */
[----:B------:R-:W-:-:S08]  /*26a10*/  @P0 R2UR P1, UR4, R23 ;  /* 0x00000000170402ca */ /* 0x000fd00000020000 */
[----:B------:R-:W-:-:S05]  /*26a20*/  @P0 PLOP3.LUT P0, PT, P1, PT, PT, 0x80, 0x0 ;  /* 0x000000000000081c */ /* 0x000fca0000f0f070 */
[----:B------:R-:W-:Y:S01]  /*26a30*/  @!P1 SYNCS.ARRIVE.TRANS64.RED.A0T1 RZ, [UR4+0x2a800], RZ ;  /* 0x02a800ffffff99a7 */ /* 0x000fe20008200404 */
[----:B------:R-:W-:Y:S07]  /*26a40*/  @!P1 ARRIVES.LDGSTSBAR.64.TRANSCNT [UR4+0x2a800] ;  /* 0x02a80000ff0099b0 */ /* 0x000fee0008000a84 */
[----:B------:R-:W-:Y:S05]  /*26a50*/  @P0 BRA.U.ANY `(.L_x_5534) ;  /* 0xfffffffd00e80947 */ /* 0x000fea000393ffff */
[----:B-12---:R-:W2:Y:S02]  /*26a60*/  LDL.LU R2, [R1+0x30] ;  /* 0x0000300001027983 */ /* 0x006ea40000300800 */
        /* <DEDUP_REMOVED lines=9> */
[----:B------:R-:W2:Y:S03]  /*26b00*/  SYNCS.PHASECHK.TRANS64.TRYWAIT P0, [R23+URZ+0x2a820], R0 ;  /* 0x02a82000170075a7 */ /* 0x000ea6000800017f */
[----:B-12---:R-:W-:Y:S05]  /*26b10*/  @!P0 BRA `(.L_x_5536) ;  /* 0x0000006c00c08947 */ /* 0x006fea0003800000 */
.L_x_5737:
[----:B------:R-:W-:Y:S05]  /*26b20*/  BSYNC B0 ;  /* 0x0000000000007941 */ /* 0x000fea0003800000 */
.L_x_5535:
[----:B------:R-:W2:Y:S02]  /*26b30*/  LDL.LU R2, [R1+0x28] ;  /* 0x0000280001027983 */ /* 0x000ea40000300800 */
[----:B--2---:R-:W-:-:S05]  /*26b40*/  VIADD R21, R2, 0xfffffffe ;  /* 0xfffffffe02157836 */ /* 0x004fca0000000000 */
[----:B------:R-:W-:-:S13]  /*26b50*/  ISETP.GE.AND P0, PT, R21, R36, PT ;  /* 0x000000241500720c */ /* 0x000fda0003f06270 */
[----:B------:R-:W-:Y:S05]  /*26b60*/  @!P0 BRA `(.L_x_5537) ;  /* 0x0000001400608947 */ /* 0x000fea0003800000 */
[----:B------:R-:W-:Y:S02]  /*26b70*/  IMAD.MOV.U32 R5, RZ, RZ, R25 ;  /* 0x000000ffff057224 */ /* 0x000fe400078e0019 */
[----:B------:R-:W-:-:S07]  /*26b80*/  IMAD.MOV.U32 R7, RZ, RZ, R28 ;  /* 0x000000ffff077224 */ /* 0x000fce00078e001c */
.L_x_5557:
[----:B--2---:R-:W2:Y:S01]  /*26b90*/  LDC R6, c[0x0][0x430] ;  /* 0x00010c00ff067b82 */ /* 0x004ea20000000800 */
[----:B-1----:R-:W1:Y:S01]  /*26ba0*/  S2R R2, SR_TID.X ;  /* 0x0000000000027919 */ /* 0x002e620000002100 */
[----:B------:R-:W-:Y:S05]  /*26bb0*/  YIELD ;  /* 0x0000000000007946 */ /* 0x000fea0003800000 */
[----:B------:R-:W-:Y:S01]  /*26bc0*/  ULDC.64 UR4, c[0x0][0x428] ;  /* 0x00010a0000047ab9 */ /* 0x000fe20000000a00 */
[----:B--2---:R-:W-:Y:S02]  /*26bd0*/  ISETP.NE.AND P0, PT, R6, 0x1, PT ;  /* 0x000000010600780c */ /* 0x004fe40003f05270 */
[C---:B-1----:R-:W-:Y:S01]  /*26be0*/  LOP3.LUT R0, R2.reuse, 0x7f, RZ, 0xc0, !PT ;  /* 0x0000007f02007812 */ /* 0x042fe200078ec0ff */
[----:B------:R-:W-:-:S10]  /*26bf0*/  IMAD.SHL.U32 R2, R2, 0x20, RZ ;  /* 0x0000002002027824 */ /* 0x000fd400078e00ff */
[----:B0-----:R-:W0:Y:S01]  /*26c00*/  @P0 LDC R4, c[0x0][0x434] ;  /* 0x00010d00ff040b82 */ /* 0x001e220000000800 */
        /* <DEDUP_REMOVED lines=9> */
[----:B------:R-:W-:Y:S01]  /*26ca0*/  IMAD R6, R6, R0, R3 ;  /* 0x0000000006067224 */ /* 0x000fe200078e0203 */
        /* <DEDUP_REMOVED lines=15> */
[----:B------:R-:W-:-:S02]  /*26da0*/  ISETP.GT.AND P1, PT, R0, R36, PT ;  /* 0x000000240000720c */ /* 0x000fc40003f24270 */
[----:B------:R-:W-:Y:S02]  /*26db0*/  SEL R28, RZ, 0x1, P0 ;  /* 0x00000001ff1c7807 */ /* 0x000fe40000000000 */
[----:B------:R-:W-:Y:S02]  /*26dc0*/  SEL R25, R25, RZ, P0 ;  /* 0x000000ff19197207 */ /* 0x000fe40000000000 */
[----:B------:R-:W-:Y:S02]  /*26dd0*/  LOP3.LUT R28, R7, R28, RZ, 0x3c, !PT ;  /* 0x0000001c071c7212 */ /* 0x000fe400078e3cff */
[----:B--2---:R-:W-:Y:S01]  /*26de0*/  SHF.R.S32.HI R10, RZ, 0x1f, R8 ;  /* 0x0000001fff0a7819 */ /* 0x004fe20000011408 */
[----:B------:R-:W-:Y:S06]  /*26df0*/  @!P2 BRA `(.L_x_5538) ;  /* 0x000000000004a947 */ /* 0x000fec0003800000 */
[----:B------:R-:W-:Y:S01]  /*26e00*/  BPT.TRAP 0x1 ;  /* 0x000000040000795c */ /* 0x000fe20000300000 */
.L_x_5538:
[----:B------:R-:W-:Y:S01]  /*26e10*/  IMAD R4, R25, 0x8, R23 ;  /* 0x0000000819047824 */ /* 0x000fe200078e0217 */
[----:B------:R-:W-:Y:S01]  /*26e20*/  SHF.L.U32 R17, R28, 0x1f, RZ ;  /* 0x0000001f1c117819 */ /* 0x000fe200000006ff */
[----:B------:R-:W-:Y:S01]  /*26e30*/  BSSY B0, `(.L_x_5539) ;  /* 0x0000004000007945 */ /* 0x000fe20003800000 */
[----:B------:R-:W-:Y:S02]  /*26e40*/  SHF.R.S32.HI R9, RZ, 0x1f, R6 ;  /* 0x0000001fff097819 */ /* 0x000fe40000011406 */
[----:B------:R-:W0:Y:S02]  /*26e50*/  SYNCS.PHASECHK.TRANS64.TRYWAIT P0, [R4+URZ+0x2a880], R17 ;  /* 0x02a88011040075a7 */ /* 0x000e24000800017f */
[----:B0-----:R-:W-:Y:S05]  /*26e60*/  @!P0 BRA `(.L_x_5540) ;  /* 0x0000006c00008947 */ /* 0x001fea0003800000 */
.L_x_5738:
[----:B------:R-:W-:Y:S05]  /*26e70*/  BSYNC B0 ;  /* 0x0000000000007941 */ /* 0x000fea0003800000 */
.L_x_5539:
[----:B------:R-:W2:Y:S01]  /*26e80*/  LDL R14, [R1+0x10] ;  /* 0x00001000010e7983 */ /* 0x000ea20000100800 */
        /* <DEDUP_REMOVED lines=50> */
.L_x_5748:
        /* <DEDUP_REMOVED lines=10> */
.L_x_5542:
        /* <DEDUP_REMOVED lines=11> */
.L_x_5543:
[----:B------:R2:W-:Y:S01]  /*27300*/  SYNCS.ARRIVE.TRANS64.A1T0 RZ, [R4+URZ+0x2a870], RZ ;  /* 0x02a870ff04ff79a7 */ /* 0x0005e2000810003f */
[----:B------:R-:W-:Y:S05]  /*27310*/  @!P3 BRA `(.L_x_5544) ;  /* 0x000000000004b947 */ /* 0x000fea0003800000 */
[----:B------:R-:W-:Y:S01]  /*27320*/  BPT.TRAP 0x1 ;  /* 0x000000040000795c */ /* 0x000fe20000300000 */
.L_x_5544:
[----:B------:R-:W3:Y:S01]  /*27330*/  SYNCS.PHASECHK.TRANS64.TRYWAIT P0, [R4+URZ+0x2a840], R17 ;  /* 0x02a84011040075a7 */ /* 0x000ee2000800017f */
[----:B------:R-:W-:Y:S04]  /*27340*/  BSSY B0, `(.L_x_5545) ;  /* 0x0000002000007945 */ /* 0x000fe80003800000 */
[----:B---3--:R-:W-:Y:S05]  /*27350*/  @!P0 BRA `(.L_x_5546) ;  /* 0x0000006c000c8947 */ /* 0x008fea0003800000 */
.L_x_5749:
[----:B------:R-:W-:Y:S05]  /*27360*/  BSYNC B0 ;  /* 0x0000000000007941 */ /* 0x000fea0003800000 */
.L_x_5545:
        /* <DEDUP_REMOVED lines=48> */
.L_x_5759:
        /* <DEDUP_REMOVED lines=10> */
.L_x_5548:
        /* <DEDUP_REMOVED lines=11> */
.L_x_5549:
[----:B------:R-:W-:Y:S01]  /*277c0*/  IMAD.U32 R0, RZ, RZ, UR37 ;  /* 0x00000025ff007e24 */ /* 0x000fe2000f8e00ff */
[----:B------:R0:W-:Y:S04]  /*277d0*/  SYNCS.ARRIVE.TRANS64.A1T0 RZ, [R4+URZ+0x2a830], RZ ;  /* 0x02a830ff04ff79a7 */ /* 0x0001e8000810003f */
[----:B------:R-:W-:-:S13]  /*277e0*/  ISETP.NE.AND P0, PT, R0, 0x3, PT ;  /* 0x000000030000780c */ /* 0x000fda0003f05270 */
[----:B0-----:R-:W-:Y:S05]  /*277f0*/  @!P0 BRA `(.L_x_5550) ;  /* 0x0000000000048947 */ /* 0x001fea0003800000 */
[----:B------:R-:W-:Y:S01]  /*27800*/  BPT.TRAP 0x1 ;  /* 0x000000040000795c */ /* 0x000fe20000300000 */
.L_x_5550:
[----:B------:R-:W-:Y:S01]  /*27810*/  LOP3.LUT R0, R7, 0x1, RZ, 0x3c, !PT ;  /* 0x0000000107007812 */ /* 0x000fe200078e3cff */
[----:B------:R-:W-:Y:S01]  /*27820*/  IMAD R2, R5, 0x8, R23 ;  /* 0x0000000805027824 */ /* 0x000fe200078e0217 */
[----:B------:R-:W-:Y:S02]  /*27830*/  BSSY B0, `(.L_x_5551) ;  /* 0x0000004000007945 */ /* 0x000fe40003800000 */
[----:B------:R-:W-:-:S04]  /*27840*/  SHF.L.U32 R0, R0, 0x1f, RZ ;  /* 0x0000001f00007819 */ /* 0x000fc800000006ff */
[----:B------:R-:W0:Y:S02]  /*27850*/  SYNCS.PHASECHK.TRANS64.TRYWAIT P2, [R2+URZ+0x2a870], R0 ;  /* 0x02a87000020075a7 */ /* 0x000e24000804017f */
[----:B0-----:R-:W-:Y:S05]  /*27860*/  @!P2 BRA `(.L_x_5552) ;  /* 0x0000006c000ca947 */ /* 0x001fea0003800000 */
.L_x_5760:
[----:B------:R-:W-:Y:S05]  /*27870*/  BSYNC B0 ;  /* 0x0000000000007941 */ /* 0x000fea0003800000 */
.L_x_5551:
[----:B------:R-:W-:-:S05]  /*27880*/  IMAD.U32 R3, RZ, RZ, UR39 ;  /* 0x00000027ff037e24 */ /* 0x000fca000f8e00ff */
[----:B------:R-:W-:-:S13]  /*27890*/  ISETP.NE.AND P2, PT, R3, 0x3, PT ;  /* 0x000000030300780c */ /* 0x000fda0003f45270 */
[----:B------:R-:W-:Y:S05]  /*278a0*/  @!P2 BRA `(.L_x_5553) ;  /* 0x000000000004a947 */ /* 0x000fea0003800000 */
[----:B------:R-:W-:Y:S01]  /*278b0*/  BPT.TRAP 0x1 ;  /* 0x000000040000795c */ /* 0x000fe20000300000 */
.L_x_5553:
[----:B------:R-:W-:Y:S01]  /*278c0*/  SHF.L.U32 R3, R7, 0x1f, RZ ;  /* 0x0000001f07037819 */ /* 0x000fe200000006ff */
[----:B------:R-:W-:-:S03]  /*278d0*/  IMAD R0, R5, 0x6000, RZ ;  /* 0x0000600005007824 */ /* 0x000fc600078e02ff */
[----:B------:R-:W0:Y:S02]  /*278e0*/  SYNCS.PHASECHK.TRANS64.TRYWAIT P2, [R2+URZ+0x2a860], R3 ;  /* 0x02a86003020075a7 */ /* 0x000e24000804017f */
[----:B0-----:R-:W-:Y:S05]  /*278f0*/  @!P2 BRA `(.L_x_5554) ;  /* 0x0000006800fca947 */ /* 0x001fea0003800000 */
.L_x_5761:
[----:B------:R-:W5:Y:S04]  /*27900*/  LDL R12, [R1+0xc] ;  /* 0x00000c00010c7983 */ /* 0x000f680000100800 */
[----:B------:R-:W5:Y:S01]  /*27910*/  LDL R13, [R1+0x8] ;  /* 0x00000800010d7983 */ /* 0x000f620000100800 */
[----:B------:R-:W-:Y:S01]  /*27920*/  LOP3.LUT R3, R0, R22, RZ, 0xfc, !PT ;  /* 0x0000001600037212 */ /* 0x000fe200078efcff */
[----:B------:R-:W-:Y:S05]  /*27930*/  WARPSYNC.ALL ;  /* 0x0000000000007948 */ /* 0x000fea0003800000 */
[----:B------:R-:W-:Y:S01]  /*27940*/  IMAD.IADD R3, R23, 0x1, R3 ;  /* 0x0000000117037824 */ /* 0x000fe200078e0203 */
[----:B------:R-:W5:Y:S04]  /*27950*/  LDL R14, [R1+0x4] ;  /* 0x00000400010e7983 */ /* 0x000f680000100800 */
[----:B--234-:R-:W0:Y:S02]  /*27960*/  LDSM.16.MT88.4 R4, [R3+0xc400] ;  /* 0x00c400000304783b */ /* 0x01ce240000004200 */
[----:B0-----:R-:W-:-:S02]  /*27970*/  PRMT R8, R4, 0x6420, R5 ;  /* 0x0000642004087816 */ /* 0x001fc40000000005 */
[----:B------:R-:W-:Y:S01]  /*27980*/  PRMT R9, R4, 0x7531, R5 ;  /* 0x0000753104097816 */ /* 0x000fe20000000005 */
[----:B------:R-:W-:Y:S01]  /*27990*/  VIADD R4, R0, 0x2000 ;  /* 0x0000200000047836 */ /* 0x000fe20000000000 */
[C-C-:B------:R-:W-:Y:S02]  /*279a0*/  PRMT R10, R6.reuse, 0x6420, R7.reuse ;  /* 0x00006420060a7816 */ /* 0x140fe40000000007 */
[----:B------:R-:W-:Y:S02]  /*279b0*/  PRMT R11, R6, 0x7531, R7 ;  /* 0x00007531060b7816 */ /* 0x000fe40000000007 */
[----:B------:R-:W-:-:S05]  /*279c0*/  LOP3.LUT R4, R4, R22, RZ, 0xfc, !PT ;  /* 0x0000001604047212 */ /* 0x000fca00078efcff */
[----:B------:R-:W-:Y:S01]  /*279d0*/  IMAD.IADD R4, R23, 0x1, R4 ;  /* 0x0000000117047824 */ /* 0x000fe200078e0204 */
[----:B-----5:R-:W-:-:S05]  /*279e0*/  IADD3 R3, R24, R0, R12 ;  /* 0x0000000018037210 */ /* 0x020fca0007ffe00c */
[----:B------:R-:W-:Y:S04]  /*279f0*/  STSM.16.M88.4 [R3], R8 ;  /* 0x0000000803007844 */ /* 0x000fe80000000200 */
[----:B------:R-:W0:Y:S02]  /*27a00*/  LDSM.16.MT88.4 R4, [R4+0xc400] ;  /* 0x00c400000404783b */ /* 0x000e240000004200 */
[C-C-:B0-----:R-:W-:Y:S02]  /*27a10*/  PRMT R8, R4.reuse, 0x6420, R5.reuse ;  /* 0x0000642004087816 */ /* 0x141fe40000000005 */
[----:B------:R-:W-:Y:S01]  /*27a20*/  PRMT R9, R4, 0x7531, R5 ;  /* 0x0000753104097816 */ /* 0x000fe20000000005 */
[----:B------:R-:W-:-:S05]  /*27a30*/  VIADD R4, R0, 0x4000 ;  /* 0x0000400000047836 */ /* 0x000fca0000000000 */
        /* <DEDUP_REMOVED lines=16> */
[----:B------:R-:W3:Y:S01]  /*27b40*/  LDL R13, [R1+0x14] ;  /* 0x00001400010d7983 */ /* 0x000ee20000100800 */
[C-C-:B--2---:R-:W-:Y:S02]  /*27b50*/  PRMT R8, R4.reuse, 0x6420, R5.reuse ;  /* 0x0000642004087816 */ /* 0x144fe40000000005 */
[----:B------:R-:W-:Y:S02]  /*27b60*/  PRMT R9, R4, 0x7531, R5 ;  /* 0x0000753104097816 */ /* 0x000fe40000000005 */
[----:B------:R-:W-:-:S02]  /*27b70*/  PRMT R10, R6, 0x6420, R7 ;  /* 0x00006420060a7816 */ /* 0x000fc40000000007 */
[----:B------:R-:W-:Y:S02]  /*27b80*/  PRMT R11, R6, 0x7531, R7 ;  /* 0x00007531060b7816 */ /* 0x000fe40000000007 */
        /* <DEDUP_REMOVED lines=45> */
[----:B---3--:R-:W-:Y:S02]  /*27e60*/  IADD3 R3, R24, R13, R0 ;  /* 0x0000000d18037210 */ /* 0x008fe40007ffe000 */
        /* <DEDUP_REMOVED lines=30> */
.L_x_5555:
[----:B--2---:R2:W-:Y:S01]  /*28050*/  SYNCS.ARRIVE.TRANS64.A1T0 RZ, [R2+URZ+0x2a850], RZ ;  /* 0x02a850ff02ff79a7 */ /* 0x0045e2000810003f */
[----:B------:R-:W-:Y:S06]  /*28060*/  BAR.SYNC.DEFER_BLOCKING 0x2, 0x80 ;  /* 0x0082000000007b1d */ /* 0x000fec0000010000 */
[----:B------:R-:W-:Y:S05]  /*28070*/  @!P0 BRA `(.L_x_5556) ;  /* 0x0000000000048947 */ /* 0x000fea0003800000 */
[----:B------:R-:W-:Y:S01]  /*28080*/  BPT.TRAP 0x1 ;  /* 0x000000040000795c */ /* 0x000fe20000300000 */
.L_x_5556:
[----:B--2---:R-:W-:Y:S02]  /*28090*/  VIADD R2, R2, 0x2a880 ;  /* 0x0002a88002027836 */ /* 0x004fe40000000000 */
[----:B------:R-:W-:Y:S02]  /*280a0*/  IMAD.MOV.U32 R5, RZ, RZ, R25 ;  /* 0x000000ffff057224 */ /* 0x000fe400078e0019 */
[----:B------:R-:W-:Y:S01]  /*280b0*/  IMAD.MOV.U32 R7, RZ, RZ, R28 ;  /* 0x000000ffff077224 */ /* 0x000fe200078e001c */
[----:B------:R-:W-:-:S04]  /*280c0*/  PRMT R2, R37, 0x654, R2 ;  /* 0x0000065425027816 */ /* 0x000fc80000000002 */
[----:B------:R2:W-:Y:S01]  /*280d0*/  SYNCS.ARRIVE.TRANS64.RED.A1T0 RZ, [R2+URZ], RZ ;  /* 0x000000ff02ff79a7 */ /* 0x0005e2000810043f */
[----:B------:R-:W-:Y:S05]  /*280e0*/  @P1 BRA `(.L_x_5557) ;  /* 0xffffffe800a81947 */ /* 0x000fea000383ffff */
.L_x_5537:
[----:B-1----:R-:W2:Y:S01]  /*280f0*/  S2R R0, SR_TID.X ;  /* 0x0000000000007919 */ /* 0x002ea20000002100 */
[----:B------:R-:W-:Y:S01]  /*28100*/  BSSY B0, `(.L_x_5558) ;  /* 0x0000012000007945 */ /* 0x000fe20003800000 */
[----:B--2---:R-:W-:Y:S01]  /*28110*/  LOP3.LUT R2, R0, 0x7f, RZ, 0xc0, !PT ;  /* 0x0000007f00027812 */ /* 0x004fe200078ec0ff */
[----:B------:R-:W-:-:S03]  /*28120*/  IMAD.U32 R0, RZ, RZ, UR37 ;  /* 0x00000025ff007e24 */ /* 0x000fc6000f8e00ff */
[----:B------:R-:W-:Y:S02]  /*28130*/  ISETP.NE.AND P1, PT, R2, RZ, PT ;  /* 0x000000ff0200720c */ /* 0x000fe40003f25270 */
[----:B------:R-:W-:-:S11]  /*28140*/  ISETP.NE.AND P0, PT, R0, 0x3, PT ;  /* 0x000000030000780c */ /* 0x000fd60003f05270 */
[----:B------:R-:W-:Y:S05]  /*28150*/  @P1 BRA `(.L_x_5559) ;  /* 0x0000000000301947 */ /* 0x000fea0003800000 */
[----:B0-----:R-:W0:Y:S01]  /*28160*/  S2R R3, SR_LANEID ;  /* 0x0000000000037919 */ /* 0x001e220000000000 */
[----:B------:R-:W-:Y:S02]  /*28170*/  VOTEU.ANY UR4, UPT, PT ;  /* 0x0000000000047886 */ /* 0x000fe400038e0100 */
[----:B------:R-:W0:Y:S08]  /*28180*/  FLO.U32 R0, UR4 ;  /* 0x0000000400007d00 */ /* 0x000e3000080e0000 */
[----:B------:R-:W1:Y:S01]  /*28190*/  POPC R5, UR4 ;  /* 0x0000000400057d09 */ /* 0x000e620008000000 */
[----:B0-----:R-:W-:-:S02]  /*281a0*/  ISETP.EQ.U32.AND P1, PT, R0, R3, PT ;  /* 0x000000030000720c */ /* 0x001fc40003f22070 */
[----:B------:R-:W1:Y:S11]  /*281b0*/  LDC.64 R2, c[0x0][0xc60] ;  /* 0x00031800ff027b82 */ /* 0x000e760000000a00 */
[----:B-1----:R-:W2:Y:S01]  /*281c0*/  @P1 ATOMG.E.ADD.STRONG.GPU PT, R3, desc[UR42][R2.64], R5 ;  /* 0x00000005020319a8 */ /* 0x002ea200081ee1ea */
[----:B------:R-:W0:Y:S02]  /*281d0*/  S2R R4, SR_LTMASK ;  /* 0x0000000000047919 */ /* 0x000e240000003900 */
[----:B0-----:R-:W-:-:S04]  /*281e0*/  LOP3.LUT R4, R4, UR4, RZ, 0xc0, !PT ;  /* 0x0000000404047c12 */ /* 0x001fc8000f8ec0ff */
[----:B------:R-:W0:Y:S01]  /*281f0*/  POPC R7, R4 ;  /* 0x0000000400077309 */ /* 0x000e220000000000 */
[----:B--2---:R-:W0:Y:S02]  /*28200*/  SHFL.IDX PT, R0, R3, R0, 0x1f ;  /* 0x00001f0003007589 */ /* 0x004e2400000e0000 */
[----:B0-----:R-:W-:-:S07]  /*28210*/  IADD3 R16, R0, UR38, R7 ;  /* 0x0000002600107c10 */ /* 0x001fce000fffe007 */
.L_x_5559:
[----:B------:R-:W-:Y:S05]  /*28220*/  BSYNC B0 ;  /* 0x0000000000007941 */ /* 0x000fea0003800000 */
.L_x_5558:
[----:B------:R-:W-:Y:S05]  /*28230*/  @!P0 BRA `(.L_x_5560) ;  /* 0x0000000000048947 */ /* 0x000fea0003800000 */
[----:B------:R-:W-:Y:S01]  /*28240*/  BPT.TRAP 0x1 ;  /* 0x000000040000795c */ /* 0x000fe20000300000 */
.L_x_5560:
[----:B0-----:R-:W-:Y:S01]  /*28250*/  LOP3.LUT R3, R28, 0x1, RZ, 0x3c, !PT ;  /* 0x000000011c037812 */ /* 0x001fe200078e3cff */
[----:B------:R-:W-:Y:S01]  /*28260*/  IMAD R2, R25, 0x8, R23 ;  /* 0x0000000819027824 */ /* 0x000fe200078e0217 */
[----:B------:R-:W-:Y:S02]  /*28270*/  BSSY B0, `(.L_x_5561) ;  /* 0x0000004000007945 */ /* 0x000fe40003800000 */
[----:B------:R-:W-:-:S04]  /*28280*/  SHF.L.U32 R3, R3, 0x1f, RZ ;  /* 0x0000001f03037819 */ /* 0x000fc800000006ff */
[----:B------:R-:W0:Y:S02]  /*28290*/  SYNCS.PHASECHK.TRANS64.TRYWAIT P1, [R2+URZ+0x2a870], R3 ;  /* 0x02a87003020075a7 */ /* 0x000e24000802017f */
[----:B0-----:R-:W-:Y:S05]  /*282a0*/  @!P1 BRA `(.L_x_5562) ;  /* 0x0000006000a49947 */ /* 0x001fea0003800000 */
.L_x_5762:
[----:B------:R-:W-:Y:S05]  /*282b0*/  BSYNC B0 ;  /* 0x0000000000007941 */ /* 0x000fea0003800000 */
.L_x_5561:
[----:B------:R-:W-:-:S05]  /*282c0*/  IMAD.U32 R0, RZ, RZ, UR39 ;  /* 0x00000027ff007e24 */ /* 0x000fca000f8e00ff */
[----:B------:R-:W-:-:S13]  /*282d0*/  ISETP.NE.AND P1, PT, R0, 0x3, PT ;  /* 0x000000030000780c */ /* 0x000fda0003f25270 */
[----:B------:R-:W-:Y:S05]  /*282e0*/  @!P1 BRA `(.L_x_5563) ;  /* 0x0000000000049947 */ /* 0x000fea0003800000 */
[----:B------:R-:W-:Y:S01]  /*282f0*/  BPT.TRAP 0x1 ;  /* 0x000000040000795c */ /* 0x000fe20000300000 */
.L_x_5563:
[----:B0-----:R-:W-:-:S04]  /*28300*/  SHF.L.U32 R3, R28, 0x1f, RZ ;  /* 0x0000001f1c037819 */ /* 0x001fc800000006ff */
[----:B------:R-:W0:Y:S02]  /*28310*/  SYNCS.PHASECHK.TRANS64.TRYWAIT P1, [R2+URZ+0x2a860], R3 ;  /* 0x02a86003020075a7 */ /* 0x000e24000802017f */
[----:B0-----:R-:W-:Y:S05]  /*28320*/  @!P1 BRA `(.L_x_5564) ;  /* 0x0000006000989947 */ /* 0x001fea0003800000 */
.L_x_5763:
[----:B------:R-:W2:Y:S04]  /*28330*/  LDL R13, [R1+0xc] ;  /* 0x00000c00010d7983 */ /* 0x000ea80000100800 */
[----:B------:R-:W3:Y:S01]  /*28340*/  LDL R14, [R1+0x8] ;  /* 0x00000800010e7983 */ /* 0x000ee20000100800 */
[----:B0-----:R-:W-:Y:S01]  /*28350*/  IMAD R3, R25, 0x6000, RZ ;  /* 0x0000600019037824 */ /* 0x001fe200078e02ff */
[----:B------:R-:W-:Y:S05]  /*28360*/  WARPSYNC.ALL ;  /* 0x0000000000007948 */ /* 0x000fea0003800000 */
[----:B------:R-:W-:Y:S01]  /*28370*/  LOP3.LUT R0, R3, R22, RZ, 0xfc, !PT ;  /* 0x0000001603007212 */ /* 0x000fe200078efcff */
[----:B------:R-:W4:Y:S04]  /*28380*/  LDL R15, [R1+0x4] ;  /* 0x00000400010f7983 */ /* 0x000f280000100800 */
[----:B------:R-:W-:-:S05]  /*28390*/  IMAD.IADD R12, R23, 0x1, R0 ;  /* 0x00000001170c7824 */ /* 0x000fca00078e0200 */
[----:B------:R-:W0:Y:S02]  /*283a0*/  LDSM.16.MT88.4 R4, [R12+0xc400] ;  /* 0x00c400000c04783b */ /* 0x000e240000004200 */
[C-C-:B0-----:R-:W-:Y:S02]  /*283b0*/  PRMT R8, R4.reuse, 0x6420, R5.reuse ;  /* 0x0000642004087816 */ /* 0x141fe40000000005 */
[----:B------:R-:W-:Y:S01]  /*283c0*/  PRMT R9, R4, 0x7531, R5 ;  /* 0x0000753104097816 */ /* 0x000fe20000000005 */
[----:B------:R-:W-:Y:S01]  /*283d0*/  VIADD R4, R3, 0x2000 ;  /* 0x0000200003047836 */ /* 0x000fe20000000000 */
[C-C-:B------:R-:W-:Y:S02]  /*283e0*/  PRMT R10, R6.reuse, 0x6420, R7.reuse ;  /* 0x00006420060a7816 */ /* 0x140fe40000000007 */
[----:B------:R-:W-:Y:S02]  /*283f0*/  PRMT R11, R6, 0x7531, R7 ;  /* 0x00007531060b7816 */ /* 0x000fe40000000007 */
[----:B------:R-:W-:-:S05]  /*28400*/  LOP3.LUT R4, R4, R22, RZ, 0xfc, !PT ;  /* 0x0000001604047212 */ /* 0x000fca00078efcff */
[----:B------:R-:W-:Y:S01]  /*28410*/  IMAD.IADD R4, R23, 0x1, R4 ;  /* 0x0000000117047824 */ /* 0x000fe200078e0204 */
[----:B--2---:R-:W-:-:S05]  /*28420*/  IADD3 R0, R24, R3, R13 ;  /* 0x0000000318007210 */ /* 0x004fca0007ffe00d */
        /* <DEDUP_REMOVED lines=18> */
[----:B------:R-:W0:Y:S01]  /*28550*/  LDSM.16.MT88.4 R4, [R12+0xc400] ;  /* 0x00c400000c04783b */ /* 0x000e220000004200 */
[----:B------:R-:W-:Y:S02]  /*28560*/  LOP3.LUT R13, R22, 0x2800, RZ, 0xfc, !PT ;  /* 0x00002800160d7812 */ /* 0x000fe400078efcff */
[----:B---3--:R-:W-:Y:S02]  /*28570*/  IADD3 R0, R24, R14, R3 ;  /* 0x0000000e18007210 */ /* 0x008fe40007ffe003 */
[----:B------:R-:W2:Y:S01]  /*28580*/  LDL R14, [R1+0x14] ;  /* 0x00001400010e7983 */ /* 0x000ea20000100800 */
[----:B0-----:R-:W-:-:S02]  /*28590*/  PRMT R8, R4, 0x6420, R5 ;  /* 0x0000642004087816 */ /* 0x001fc40000000005 */
[----:B------:R-:W-:Y:S02]  /*285a0*/  PRMT R9, R4, 0x7531, R5 ;  /* 0x0000753104097816 */ /* 0x000fe40000000005 */
[C-C-:B------:R-:W-:Y:S02]  /*285b0*/  PRMT R10, R6.reuse, 0x6420, R7.reuse ;  /* 0x00006420060a7816 */ /* 0x140fe40000000007 */
        /* <DEDUP_REMOVED lines=21> */
[----:B----4-:R-:W-:Y:S02]  /*28710*/  IADD3 R0, R24, R15, R3 ;  /* 0x0000000f18007210 */ /* 0x010fe40007ffe003 */
[C-C-:B0-----:R-:W-:Y:S02]  /*28720*/  PRMT R8, R4.reuse, 0x6420, R5.reuse ;  /* 0x0000642004087816 */ /* 0x141fe40000000005 */
[----:B------:R-:W-:-:S02]  /*28730*/  PRMT R9, R4, 0x7531, R5 ;  /* 0x0000753104097816 */ /* 0x000fc40000000005 */
        /* <DEDUP_REMOVED lines=53> */
.L_x_5565:
[----:B-1----:R1:W-:Y:S01]  /*28a90*/  SYNCS.ARRIVE.TRANS64.A1T0 RZ, [R2+URZ+0x2a850], RZ ;  /* 0x02a850ff02ff79a7 */ /* 0x0023e2000810003f */
[----:B------:R-:W-:Y:S06]  /*28aa0*/  BAR.SYNC.DEFER_BLOCKING 0x2, 0x80 ;  /* 0x0082000000007b1d */ /* 0x000fec0000010000 */
[----:B------:R-:W-:Y:S05]  /*28ab0*/  @!P0 BRA `(.L_x_5566) ;  /* 0x0000000000048947 */ /* 0x000fea0003800000 */
[----:B------:R-:W-:Y:S01]  /*28ac0*/  BPT.TRAP 0x1 ;  /* 0x000000040000795c */ /* 0x000fe20000300000 */
.L_x_5566:
        /* <DEDUP_REMOVED lines=8> */
.L_x_5507:
[----:B------:R-:W2:Y:S02]  /*28b50*/  LDL R0, [R1] ;  /* 0x0000000001007983 */ /* 0x000ea40000100800 */
[----:B--2---:R-:W-:-:S13]  /*28b60*/  LOP3.LUT P0, RZ, R0, 0x20, RZ, 0xc0, !PT ;  /* 0x0000002000ff7812 */ /* 0x004fda000780c0ff */
[----:B------:R-:W-:Y:S05]  /*28b70*/  @!P0 BRA `(.L_x_5567) ;  /* 0x0000000000248947 */ /* 0x000fea0003800000 */
[----:B------:R-:W-:Y:S05]  /*28b80*/  WARPSYNC.ALL ;  /* 0x0000000000007948 */ /* 0x000fea0003800000 */
[----:B------:R-:W2:Y:S08]  /*28b90*/  S2UR UR4, SR_CgaCtaId ;  /* 0x00000000000479c3 */ /* 0x000eb00000008800 */
[----:B------:R-:W-:Y:S01]  /*28ba0*/  BAR.SYNC.DEFER_BLOCKING 0x5, 0x180 ;  /* 0x0146000000007b1d */ /* 0x000fe20000010000 */
[----:B------:R-:W-:Y:S01]  /*28bb0*/  MOV R0, 0x400 ;  /* 0x0000040000007802 */ /* 0x000fe20000000f00 */
[----:B--2---:R-:W-:-:S05]  /*28bc0*/  IMAD.U32 R37, RZ, RZ, UR4 ;  /* 0x00000004ff257e24 */ /* 0x004fca000f8e00ff */
[----:B------:R-:W-:-:S05]  /*28bd0*/  LEA R23, R37, R0, 0x18 ;  /* 0x0000000025177211 */ /* 0x000fca00078ec0ff */
[----:B------:R3:W4:Y:S01]  /*28be0*/  LDS.128 R16, [R23+0x2a8d0] ;  /* 0x02a8d00017107984 */ /* 0x0007220000000c00 */
[----:B------:R-:W-:Y:S06]  /*28bf0*/  BAR.ARV 0x4, 0x180 ;  /* 0x0106000000007b1d */ /* 0x000fec0000002000 */
[----:B------:R-:W-:Y:S05]  /*28c00*/  BRA `(.L_x_5568) ;  /* 0x0000000800cc7947 */ /* 0x000fea0003800000 */
.L_x_5567:
[----:B------:R-:W2:Y:S01]  /*28c10*/  S2R R0, SR_TID.X ;  /* 0x0000000000007919 */ /* 0x000ea20000002100 */
[----:B------:R-:W-:Y:S01]  /*28c20*/  UMOV UR4, 0xffffffff ;  /* 0xffffffff00047882 */ /* 0x000fe20000000000 */
[----:B--2---:R-:W-:-:S04]  /*28c30*/  LOP3.LUT R4, R0, 0x1f, RZ, 0xc0, !PT ;  /* 0x0000001f00047812 */ /* 0x004fc800078ec0ff */
[----:B------:R-:W-:Y:S01]  /*28c40*/  ISETP.NE.AND P0, PT, R4, 0x1f, PT ;  /* 0x0000001f0400780c */ /* 0x000fe20003f05270 */
[----:B------:R-:W-:-:S12]  /*28c50*/  BRA.DIV UR4, `(.L_x_5569) ;  /* 0x0000005a04607947 */ /* 0x000fd8000b800000 */
[----:B------:R-:W-:Y:S01]  /*28c60*/  IMAD.IADD R5, R19, 0x1, R4 ;  /* 0x0000000113057824 */ /* 0x000fe200078e0204 */
[----:B------:R-:W-:-:S04]  /*28c70*/  ULDC UR4, c[0x0][0xc3c] ;  /* 0x00030f0000047ab9 */ /* 0x000fc80000000800 */
[----:B------:R-:W-:-:S13]  /*28c80*/  ISETP.GE.OR P1, PT, R5, UR4, !P0 ;  /* 0x0000000405007c0c */ /* 0x000fda000c726670 */
[----:B-1----:R-:W1:Y:S02]  /*28c90*/  @!P1 LDC.64 R2, c[0x0][0xc80] ;  /* 0x00032000ff029b82 */ /* 0x002e640000000a00 */
[----:B-1----:R-:W-:-:S06]  /*28ca0*/  @!P1 IMAD.WIDE R2, R5, 0x4, R2 ;  /* 0x0000000405029825 */ /* 0x002fcc00078e0202 */
[----:B------:R1:W2:Y:S01]  /*28cb0*/  @!P1 LDG.E R3, desc[UR42][R2.64] ;  /* 0x0000002a02039981 */ /* 0x0002a2000c1e1900 */
[C---:B------:R-:W-:Y:S02]  /*28cc0*/  ISETP.GE.U32.AND P2, PT, R4.reuse, 0x2, PT ;  /* 0x000000020400780c */ /* 0x040fe40003f46070 */
[C---:B------:R-:W-:Y:S01]  /*28cd0*/  ISETP.GE.U32.AND P3, PT, R4.reuse, 0x4, PT ;  /* 0x000000040400780c */ /* 0x040fe20003f66070 */
[----:B------:R-:W-:Y:S01]  /*28ce0*/  SHFL.IDX PT, R0, R16, RZ, 0x1f ;  /* 0x00001fff10007589 */ /* 0x000fe200000e0000 */
[C---:B------:R-:W-:Y:S02]  /*28cf0*/  ISETP.GE.U32.AND P4, PT, R4.reuse, 0x8, PT ;  /* 0x000000080400780c */ /* 0x040fe40003f86070 */
[C---:B------:R-:W-:Y:S01]  /*28d00*/  ISETP.GE.U32.AND P5, PT, R4.reuse, 0x10, PT ;  /* 0x000000100400780c */ /* 0x040fe20003fa6070 */
[----:B------:R-:W-:Y:S01]  /*28d10*/  SHFL.IDX PT, R16, R16, 0x1, 0x1f ;  /* 0x00201f0010107f89 */ /* 0x000fe200000e0000 */
[----:B-1----:R-:W-:Y:S02]  /*28d20*/  IMAD.MOV.U32 R2, RZ, RZ, RZ ;  /* 0x000000ffff027224 */ /* 0x002fe400078e00ff */
[----:B--2---:R-:W-:Y:S01]  /*28d30*/  @!P1 IMAD.MOV.U32 R2, RZ, RZ, R3 ;  /* 0x000000ffff029224 */ /* 0x004fe200078e0003 */
[----:B------:R-:W-:-:S04]  /*28d40*/  ISETP.NE.AND P1, PT, R4, RZ, PT ;  /* 0x000000ff0400720c */ /* 0x000fc80003f25270 */
        /* <DEDUP_REMOVED lines=15> */
[----:B------:R1:W2:Y:S02]  /*28e40*/  SHFL.IDX PT, R14, R3, 0x1f, 0x1f ;  /* 0x03e01f00030e7f89 */ /* 0x0002a400000e0000 */
.L_x_5773:
[----:B------:R-:W-:Y:S02]  /*28e50*/  ULDC UR4, c[0x0][0xc38] ;  /* 0x00030e0000047ab9 */ /* 0x000fe40000000800 */
[----:B------:R-:W-:-:S04]  /*28e60*/  IMAD.U32 R4, RZ, RZ, UR4 ;  /* 0x00000004ff047e24 */ /* 0x000fc8000f8e00ff */
[----:B--2---:R-:W-:-:S04]  /*28e70*/  IMAD R5, R14, R4, RZ ;  /* 0x000000040e057224 */ /* 0x004fc800078e02ff */
[----:B------:R-:W-:-:S05]  /*28e80*/  IMAD.IADD R16, R16, 0x1, R5 ;  /* 0x0000000110107824 */ /* 0x000fca00078e0205 */
[----:B------:R-:W-:-:S13]  /*28e90*/  ISETP.GT.AND P6, PT, R16, R0, PT ;  /* 0x000000001000720c */ /* 0x000fda0003fc4270 */
[----:B------:R-:W-:Y:S05]  /*28ea0*/  @P6 BRA `(.L_x_5570) ;  /* 0x00000000009c6947 */ /* 0x000fea0003800000 */
.L_x_5575:
[----:B------:R-:W2:Y:S01]  /*28eb0*/  LDC R2, c[0x0][0xc3c] ;  /* 0x00030f00ff027b82 */ /* 0x000ea20000000800 */
[----:B------:R-:W-:-:S05]  /*28ec0*/  VIADD R19, R19, 0x1f ;  /* 0x0000001f13137836 */ /* 0x000fca0000000000 */
[----:B--2---:R-:W-:-:S13]  /*28ed0*/  ISETP.GE.AND P6, PT, R19, R2, PT ;  /* 0x000000021300720c */ /* 0x004fda0003fc6270 */
[----:B------:R-:W-:Y:S05]  /*28ee0*/  @P6 BRA `(.L_x_5571) ;  /* 0x0000000400d06947 */ /* 0x000fea0003800000 */
[----:B-1----:R-:W1:Y:S01]  /*28ef0*/  S2R R3, SR_TID.X ;  /* 0x0000000000037919 */ /* 0x002e620000002100 */
[----:B------:R-:W-:Y:S01]  /*28f00*/  BSSY B0, `(.L_x_5572) ;  /* 0x0000009000007945 */ /* 0x000fe20003800000 */
[----:B-1----:R-:W-:-:S05]  /*28f10*/  LOP3.LUT R3, R3, 0x1f, RZ, 0xc0, !PT ;  /* 0x0000001f03037812 */ /* 0x002fca00078ec0ff */
[----:B------:R-:W-:-:S05]  /*28f20*/  IMAD.IADD R5, R19, 0x1, R3 ;  /* 0x0000000113057824 */ /* 0x000fca00078e0203 */
[----:B------:R-:W-:Y:S01]  /*28f30*/  ISETP.GE.OR P6, PT, R5, R2, !P0 ;  /* 0x000000020500720c */ /* 0x000fe200047c6670 */
[----:B------:R-:W-:-:S12]  /*28f40*/  IMAD.MOV.U32 R2, RZ, RZ, RZ ;  /* 0x000000ffff027224 */ /* 0x000fd800078e00ff */
[----:B------:R-:W-:Y:S05]  /*28f50*/  @P6 BRA `(.L_x_5573) ;  /* 0x00000000000c6947 */ /* 0x000fea0003800000 */
[----:B------:R-:W1:Y:S02]  /*28f60*/  LDC.64 R2, c[0x0][0xc80] ;  /* 0x00032000ff027b82 */ /* 0x000e640000000a00 */
[----:B-1----:R-:W-:-:S06]  /*28f70*/  IMAD.WIDE R2, R5, 0x4, R2 ;  /* 0x0000000405027825 */ /* 0x002fcc00078e0202 */
[----:B------:R1:W5:Y:S02]  /*28f80*/  LDG.E R2, desc[UR42][R2.64] ;  /* 0x0000002a02027981 */ /* 0x000364000c1e1900 */
.L_x_5573:
[----:B------:R-:W-:Y:S05]  /*28f90*/  BSYNC B0 ;  /* 0x0000000000007941 */ /* 0x000fea0003800000 */
.L_x_5572:
[----:B------:R-:W-:-:S03]  /*28fa0*/  UMOV UR4, 0xffffffff ;  /* 0xffffffff00047882 */ /* 0x000fc60000000000 */
[----:B------:R-:W-:Y:S05]  /*28fb0*/  BRA.DIV UR4, `(.L_x_5574) ;  /* 0x0000005a04ac7947 */ /* 0x000fea000b800000 */
[----:B-----5:R-:W1:Y:S02]  /*28fc0*/  SHFL.UP PT, R14, R2, 0x1, RZ ;  /* 0x04200000020e7989 */ /* 0x020e6400000e00ff */
        /* <DEDUP_REMOVED lines=15> */
.L_x_5781:
[----:B------:R-:W-:Y:S02]  /*290c0*/  ULDC UR4, c[0x0][0xc38] ;  /* 0x00030e0000047ab9 */ /* 0x000fe40000000800 */
[----:B------:R-:W-:-:S04]  /*290d0*/  IMAD.U32 R4, RZ, RZ, UR4 ;  /* 0x00000004ff047e24 */ /* 0x000fc8000f8e00ff */
[----:B--2---:R-:W-:-:S04]  /*290e0*/  IMAD R5, R14, R4, RZ ;  /* 0x000000040e057224 */ /* 0x004fc800078e02ff */
[----:B------:R-:W-:-:S05]  /*290f0*/  IMAD.IADD R16, R5, 0x1, R16 ;  /* 0x0000000105107824 */ /* 0x000fca00078e0210 */
[----:B------:R-:W-:-:S13]  /*29100*/  ISETP.GT.AND P6, PT, R16, R0, PT ;  /* 0x000000001000720c */ /* 0x000fda0003fc4270 */
[----:B------:R-:W-:Y:S05]  /*29110*/  @!P6 BRA `(.L_x_5575) ;  /* 0xfffffffc0064e947 */ /* 0x000fea000383ffff */
.L_x_5570:
[----:B------:R-:W-:Y:S01]  /*29120*/  IMAD.IADD R16, R16, 0x1, -R5 ;  /* 0x0000000110107824 */ /* 0x000fe200078e0a05 */
[----:B------:R-:W-:-:S03]  /*29130*/  UMOV UR4, 0xffffffff ;  /* 0xffffffff00047882 */ /* 0x000fc60000000000 */
[----:B------:R-:W-:-:S05]  /*29140*/  IMAD R5, R3, R4, R16 ;  /* 0x0000000403057224 */ /* 0x000fca00078e0210 */
[----:B------:R-:W-:Y:S01]  /*29150*/  ISETP.GT.AND P6, PT, R5, R0, PT ;  /* 0x000000000500720c */ /* 0x000fe20003fc4270 */
[----:B------:R-:W-:-:S12]  /*29160*/  BRA.DIV UR4, `(.L_x_5576) ;  /* 0x0000005e04007947 */ /* 0x000fd8000b800000 */
[----:B------:R-:W-:-:S04]  /*29170*/  VOTE.ANY R5, PT, !P6 ;  /* 0x0000000000057806 */ /* 0x000fc800070e0100 */
[----:B------:R-:W2:Y:S02]  /*29180*/  POPC R6, R5 ;  /* 0x0000000500067309 */ /* 0x000ea40000000000 */
[----:B--2---:R2:W3:Y:S02]  /*29190*/  SHFL.IDX PT, R17, R2, R6, 0x1f ;  /* 0x00001f0602117589 */ /* 0x0044e400000e0000 */
.L_x_5785:
[----:B------:R-:W-:Y:S01]  /*291a0*/  ISETP.NE.AND P0, PT, R5, RZ, PT ;  /* 0x000000ff0500720c */ /* 0x000fe20003f05270 */
[----:B------:R-:W-:-:S12]  /*291b0*/  IMAD.MOV.U32 R5, RZ, RZ, RZ ;  /* 0x000000ffff057224 */ /* 0x000fd800078e00ff */
[----:B------:R-:W-:Y:S05]  /*291c0*/  @!P0 BRA `(.L_x_5577) ;  /* 0x0000000000108947 */ /* 0x000fea0003800000 */
[----:B------:R-:W-:Y:S01]  /*291d0*/  UMOV UR4, 0xffffffff ;  /* 0xffffffff00047882 */ /* 0x000fe20000000000 */
[----:B------:R-:W-:Y:S02]  /*291e0*/  VIADD R12, R6, 0xffffffff ;  /* 0xffffffff060c7836 */ /* 0x000fe40000000000 */
[----:B------:R-:W-:Y:S05]  /*291f0*/  BRA.DIV UR4, `(.L_x_5578) ;  /* 0x0000005e04247947 */ /* 0x000fea000b800000 */
[----:B------:R4:W0:Y:S02]  /*29200*/  SHFL.IDX PT, R5, R3, R12, 0x1f ;  /* 0x00001f0c03057589 */ /* 0x00082400000e0000 */
.L_x_5577:
[----:B-12-4-:R-:W1:Y:S01]  /*29210*/  LDC.64 R2, c[0x0][0xc90] ;  /* 0x00032400ff027b82 */ /* 0x016e620000000a00 */
[----:B------:R-:W-:-:S04]  /*29220*/  IMAD.IADD R19, R6, 0x1, R19 ;  /* 0x0000000106137824 */ /* 0x000fc800078e0213 */
[----:B-1----:R-:W-:-:S05]  /*29230*/  IMAD.WIDE R2, R19, 0x4, R2 ;  /* 0x0000000413027825 */ /* 0x002fca00078e0202 */
[----:B------:R-:W3:Y:S01]  /*29240*/  LDG.E R7, desc[UR42][R2.64] ;  /* 0x0000002a02077981 */ /* 0x000ee2000c1e1900 */
[----:B0-----:R-:W-:-:S04]  /*29250*/  IMAD R16, R5, R4, R16 ;  /* 0x0000000405107224 */ /* 0x001fc800078e0210 */
[----:B------:R-:W-:Y:S02]  /*29260*/  IMAD.IADD R0, R0, 0x1, -R16 ;  /* 0x0000000100007824 */ /* 0x000fe400078e0a10 */
[----:B---3--:R-:W-:-:S05]  /*29270*/  IMAD R6, R17, R7, RZ ;  /* 0x0000000711067224 */ /* 0x008fca00078e02ff */
        /* <DEDUP_REMOVED lines=59> */
.L_x_5571:
[----:B------:R-:W-:Y:S01]  /*29630*/  UMOV UR4, URZ ;  /* 0x0000003f00047c82 */ /* 0x000fe20008000000 */
[----:B------:R-:W-:Y:S01]  /*29640*/  UMOV UR5, URZ ;  /* 0x0000003f00057c82 */ /* 0x000fe20008000000 */
[----:B------:R-:W-:Y:S01]  /*29650*/  ULDC UR6, c[0x0][0xc3c] ;  /* 0x00030f0000067ab9 */ /* 0x000fe20000000800 */
[----:B------:R-:W-:Y:S02]  /*29660*/  IMAD.MOV.U32 R16, RZ, RZ, R0 ;  /* 0x000000ffff107224 */ /* 0x000fe400078e0000 */
[----:B------:R-:W-:Y:S02]  /*29670*/  IMAD.U32 R17, RZ, RZ, UR4 ;  /* 0x00000004ff117e24 */ /* 0x000fe4000f8e00ff */
[----:B------:R-:W-:Y:S02]  /*29680*/  IMAD.U32 R18, RZ, RZ, UR5 ;  /* 0x00000005ff127e24 */ /* 0x000fe4000f8e00ff */
[----:B------:R-:W-:-:S07]  /*29690*/  IMAD.U32 R19, RZ, RZ, UR6 ;  /* 0x00000006ff137e24 */ /* 0x000fce000f8e00ff */
.L_x_5579:
[----:B------:R-:W2:Y:S01]  /*296a0*/  S2R R0, SR_TID.X ;  /* 0x0000000000007919 */ /* 0x000ea20000002100 */
[----:B------:R-:W-:Y:S05]  /*296b0*/  WARPSYNC.ALL ;  /* 0x0000000000007948 */ /* 0x000fea0003800000 */
[----:B------:R-:W-:Y:S01]  /*296c0*/  BAR.SYNC.DEFER_BLOCKING 0x4, 0x180 ;  /* 0x0106000000007b1d */ /* 0x000fe20000010000 */
[----:B--2---:R-:W-:-:S04]  /*296d0*/  LOP3.LUT R0, R0, 0x1f, RZ, 0xc0, !PT ;  /* 0x0000001f00007812 */ /* 0x004fc800078ec0ff */
[----:B------:R-:W-:-:S13]  /*296e0*/  ISETP.NE.AND P0, PT, R0, RZ, PT ;  /* 0x000000ff0000720c */ /* 0x000fda0003f05270 */
[----:B------:R-:W2:Y:S01]  /*296f0*/  @!P0 S2R R37, SR_CgaCtaId ;  /* 0x0000000000258919 */ /* 0x000ea20000008800 */
[----:B------:R-:W-:-:S04]  /*29700*/  @!P0 MOV R0, 0x400 ;  /* 0x0000040000008802 */ /* 0x000fc80000000f00 */
[----:B--2---:R-:W-:-:S05]  /*29710*/  @!P0 LEA R23, R37, R0, 0x18 ;  /* 0x0000000025178211 */ /* 0x004fca00078ec0ff */
[----:B------:R2:W-:Y:S01]  /*29720*/  @!P0 STS.128 [R23+0x2a8d0], R16 ;  /* 0x02a8d01017008388 */ /* 0x0005e20000000c00 */
[----:B------:R-:W-:Y:S06]  /*29730*/  BAR.ARV 0x5, 0x180 ;  /* 0x0146000000007b1d */ /* 0x000fec0000002000 */
.L_x_5568:
[----:B------:R-:W-:Y:S02]  /*29740*/  ULDC UR4, c[0x0][0xc3c] ;  /* 0x00030f0000047ab9 */ /* 0x000fe40000000800 */
[----:B----4-:R-:W-:-:S13]  /*29750*/  ISETP.GE.AND P0, PT, R19, UR4, PT ;  /* 0x0000000413007c0c */ /* 0x010fda000bf06270 */
[----:B------:R-:W-:Y:S05]  /*29760*/  @!P0 BRA `(.L_x_5580) ;  /* 0xffffff90002c8947 */ /* 0x000fea000383ffff */
[----:B------:R-:W-:Y:S05]  /*29770*/  BSYNC B7 ;  /* 0x0000000000077941 */ /* 0x000fea0003800000 */
.L_x_5446:
[----:B--2---:R-:W2:Y:S01]  /*29780*/  LDL.LU R0, [R1+0x30] ;  /* 0x0000300001007983 */ /* 0x004ea20000300800 */
[----:B------:R-:W-:Y:S01]  /*29790*/  BSSY B0, `(.L_x_5581) ;  /* 0x000000b000007945 */ /* 0x000fe20003800000 */
[----:B------:R-:W4:Y:S01]  /*297a0*/  S2R R5, SR_CgaCtaId ;  /* 0x0000000000057919 */ /* 0x000f220000008800 */
[----:B--2---:R-:W-:-:S05]  /*297b0*/  VIADD R0, R0, 0x1 ;  /* 0x0000000100007836 */ /* 0x004fca0000000000 */
[----:B01----:R-:W-:-:S04]  /*297c0*/  LEA.HI R2, R0, R0, RZ, 0x1 ;  /* 0x0000000000027211 */ /* 0x003fc800078f08ff */
[----:B------:R-:W-:Y:S02]  /*297d0*/  LOP3.LUT R3, R2, 0xfffffffe, RZ, 0xc0, !PT ;  /* 0xfffffffe02037812 */ /* 0x000fe400078ec0ff */
[----:B------:R-:W-:-:S03]  /*297e0*/  MOV R2, 0x400 ;  /* 0x0000040000027802 */ /* 0x000fc60000000f00 */
[----:B------:R-:W-:Y:S01]  /*297f0*/  IMAD.IADD R0, R0, 0x1, -R3 ;  /* 0x0000000100007824 */ /* 0x000fe200078e0a03 */
[----:B----4-:R-:W-:-:S04]  /*29800*/  LEA R4, R5, R2, 0x18 ;  /* 0x0000000205047211 */ /* 0x010fc800078ec0ff */
[----:B------:R-:W-:-:S04]  /*29810*/  SHF.L.U32 R0, R0, 0x1f, RZ ;  /* 0x0000001f00007819 */ /* 0x000fc800000006ff */
[----:B------:R-:W0:Y:S02]  /*29820*/  SYNCS.PHASECHK.TRANS64.TRYWAIT P0, [R4+URZ+0x2a820], R0 ;  /* 0x02a82000040075a7 */ /* 0x000e24000800017f */
[----:B0-----:R-:W-:Y:S05]  /*29830*/  @!P0 BRA `(.L_x_5582) ;  /* 0x0000005400bc8947 */ /* 0x001fea0003800000 */
.L_x_5788:
[----:B------:R-:W-:Y:S05]  /*29840*/  BSYNC B0 ;  /* 0x0000000000007941 */ /* 0x000fea0003800000 */
.L_x_5581:
[----:B------:R-:W-:-:S03]  /*29850*/  UMOV UR4, 0xffffffff ;  /* 0xffffffff00047882 */ /* 0x000fc60000000000 */
[----:B------:R-:W-:Y:S05]  /*29860*/  BRA.DIV UR4, `(.L_x_5583) ;  /* 0x0000005604c47947 */ /* 0x000fea000b800000 */
[----:B0-----:R-:W0:Y:S02]  /*29870*/  S2R R0, SR_TID.X ;  /* 0x0000000000007919 */ /* 0x001e240000002100 */
[----:B0-----:R-:W-:-:S04]  /*29880*/  SHF.R.U32.HI R0, RZ, 0x5, R0 ;  /* 0x00000005ff007819 */ /* 0x001fc80000011600 */
[----:B------:R-:W-:-:S05]  /*29890*/  LOP3.LUT R0, R0, 0x3, RZ, 0xc0, !PT ;  /* 0x0000000300007812 */ /* 0x000fca00078ec0ff */
[----:B------:R0:W1:Y:S02]  /*298a0*/  SHFL.IDX PT, R14, R0, RZ, 0x1f ;  /* 0x00001fff000e7589 */ /* 0x00006400000e0000 */
.L_x_5791:
[----:B-1----:R-:W-:-:S13]  /*298b0*/  ISETP.NE.AND P0, PT, R14, RZ, PT ;  /* 0x000000ff0e00720c */ /* 0x002fda0003f05270 */
[----:B------:R-:W-:Y:S05]  /*298c0*/  @P0 BRA `(.L_x_5211) ;  /* 0x0000000000a80947 */ /* 0x000fea0003800000 */
[----:B------:R-:W-:-:S03]  /*298d0*/  UMOV UR4, 0xffffffff ;  /* 0xffffffff00047882 */ /* 0x000fc60000000000 */
[----:B------:R-:W-:Y:S05]  /*298e0*/  BRA.DIV UR4, `(.L_x_5584) ;  /* 0x0000005604d87947 */ /* 0x000fea000b800000 */
[----:B------:R-:W-:-:S13]  /*298f0*/  ELECT P6, URZ, PT ;  /* 0x00000000003f782f */ /* 0x000fda00038c0000 */
.L_x_5794:
[----:B------:R-:W-:Y:S05]  /*29900*/  @!P6 BRA `(.L_x_5211) ;  /* 0x000000000098e947 */ /* 0x000fea0003800000 */
[----:B------:R-:W-:-:S06]  /*29910*/  ULOP3.LUT UR4, UR36, 0x2, URZ, 0xfc, !UPT ;  /* 0x0000000224047892 */ /* 0x000fcc000f8efc3f */
[----:B0-----:R-:W-:-:S05]  /*29920*/  IMAD.U32 R0, RZ, RZ, UR4 ;  /* 0x00000004ff007e24 */ /* 0x001fca000f8e00ff */
[----:B------:R-:W-:-:S13]  /*29930*/  ISETP.NE.AND P0, PT, R0, 0x3, PT ;  /* 0x000000030000780c */ /* 0x000fda0003f05270 */
[----:B------:R-:W-:Y:S05]  /*29940*/  @!P0 BRA `(.L_x_5585) ;  /* 0x0000000000048947 */ /* 0x000fea0003800000 */
[----:B------:R-:W-:Y:S01]  /*29950*/  BPT.TRAP 0x1 ;  /* 0x000000040000795c */ /* 0x000fe20000300000 */
.L_x_5585:
[C---:B------:R-:W-:Y:S01]  /*29960*/  IMAD R5, R25.reuse, 0x8, R4 ;  /* 0x0000000819057824 */ /* 0x040fe200078e0204 */
[----:B------:R-:W-:Y:S01]  /*29970*/  SHF.L.U32 R0, R28, 0x1f, RZ ;  /* 0x0000001f1c007819 */ /* 0x000fe200000006ff */
[----:B------:R-:W-:-:S03]  /*29980*/  VIADD R25, R25, 0x1 ;  /* 0x0000000119197836 */ /* 0x000fc60000000000 */
[----:B------:R-:W0:Y:S02]  /*29990*/  SYNCS.PHASECHK.TRANS64.TRYWAIT P1, [R5+URZ+0x2a840], R0 ;  /* 0x02a84000050075a7 */ /* 0x000e24000802017f */
[----:B------:R-:W-:-:S04]  /*299a0*/  ISETP.NE.AND P2, PT, R25, 0x2, PT ;  /* 0x000000021900780c */ /* 0x000fc80003f45270 */
[----:B------:R-:W-:Y:S01]  /*299b0*/  SEL R3, RZ, 0x1, P2 ;  /* 0x00000001ff037807 */ /* 0x000fe20001000000 */
[----:B0-----:R-:W-:Y:S08]  /*299c0*/  @!P1 BRA `(.L_x_5586) ;  /* 0x0000005400c09947 */ /* 0x001ff00003800000 */
.L_x_5795:
[----:B------:R-:W-:Y:S02]  /*299d0*/  SEL R25, R25, RZ, P2 ;  /* 0x000000ff19197207 */ /* 0x000fe40001000000 */
[----:B------:R-:W-:Y:S01]  /*299e0*/  LOP3.LUT R2, R28, R3, RZ, 0x3c, !PT ;  /* 0x000000031c027212 */ /* 0x000fe200078e3cff */
[----:B------:R-:W-:Y:S06]  /*299f0*/  @!P0 BRA `(.L_x_5587) ;  /* 0x0000000000048947 */ /* 0x000fec0003800000 */
[----:B------:R-:W-:Y:S01]  /*29a00*/  BPT.TRAP 0x1 ;  /* 0x000000040000795c */ /* 0x000fe20000300000 */
.L_x_5587:
[----:B------:R-:W-:Y:S01]  /*29a10*/  IMAD R25, R25, 0x8, R4 ;  /* 0x0000000819197824 */ /* 0x000fe200078e0204 */
[----:B------:R-:W-:-:S04]  /*29a20*/  SHF.L.U32 R2, R2, 0x1f, RZ ;  /* 0x0000001f02027819 */ /* 0x000fc800000006ff */
[----:B------:R-:W1:Y:S02]  /*29a30*/  SYNCS.PHASECHK.TRANS64.TRYWAIT P1, [R25+URZ+0x2a840], R2 ;  /* 0x02a84002190075a7 */ /* 0x000e64000802017f */
[----:B-1----:R-:W-:Y:S05]  /*29a40*/  @!P1 BRA `(.L_x_5588) ;  /* 0x0000005400b49947 */ /* 0x002fea0003800000 */
.L_x_5796:
[----:B------:R-:W-:Y:S05]  /*29a50*/  @!P0 BRA `(.L_x_5589) ;  /* 0x0000000000048947 */ /* 0x000fea0003800000 */
[----:B------:R-:W-:Y:S01]  /*29a60*/  BPT.TRAP 0x1 ;  /* 0x000000040000795c */ /* 0x000fe20000300000 */
.L_x_5589:
[----:B------:R-:W2:Y:S02]  /*29a70*/  SYNCS.PHASECHK.TRANS64.TRYWAIT P1, [R5+URZ+0x2a860], R0 ;  /* 0x02a86000050075a7 */ /* 0x000ea4000802017f */
[----:B--2---:R-:W-:Y:S05]  /*29a80*/  @!P1 BRA `(.L_x_5590) ;  /* 0x0000005400b89947 */ /* 0x004fea0003800000 */
.L_x_5797:
[----:B------:R-:W-:Y:S05]  /*29a90*/  @!P0 BRA `(.L_x_5591) ;  /* 0x0000000000048947 */ /* 0x000fea0003800000 */
[----:B------:R-:W-:Y:S01]  /*29aa0*/  BPT.TRAP 0x1 ;  /* 0x000000040000795c */ /* 0x000fe20000300000 */
.L_x_5591:
[----:B------:R-:W4:Y:S02]  /*29ab0*/  SYNCS.PHASECHK.TRANS64.TRYWAIT P1, [R25+URZ+0x2a860], R2 ;  /* 0x02a86002190075a7 */ /* 0x000f24000802017f */
[----:B----4-:R-:W-:Y:S05]  /*29ac0*/  @!P1 BRA `(.L_x_5592) ;  /* 0x0000005400bc9947 */ /* 0x010fea0003800000 */
.L_x_5798:
[----:B------:R-:W-:Y:S05]  /*29ad0*/  @!P0 BRA `(.L_x_5593) ;  /* 0x0000000000048947 */ /* 0x000fea0003800000 */
[----:B------:R-:W-:Y:S01]  /*29ae0*/  BPT.TRAP 0x1 ;  /* 0x000000040000795c */ /* 0x000fe20000300000 */
.L_x_5593:
[----:B------:R-:W5:Y:S02]  /*29af0*/  SYNCS.PHASECHK.TRANS64.TRYWAIT P1, [R5+URZ+0x2a880], R0 ;  /* 0x02a88000050075a7 */ /* 0x000f64000802017f */
[----:B-----5:R-:W-:Y:S05]  /*29b00*/  @!P1 BRA `(.L_x_5594) ;  /* 0x0000005400c09947 */ /* 0x020fea0003800000 */
.L_x_5799:
[----:B------:R-:W-:Y:S05]  /*29b10*/  @!P0 BRA `(.L_x_5595) ;  /* 0x0000000000048947 */ /* 0x000fea0003800000 */
[----:B------:R-:W-:Y:S01]  /*29b20*/  BPT.TRAP 0x1 ;  /* 0x000000040000795c */ /* 0x000fe20000300000 */
.L_x_5595:
[----:B------:R0:W0:Y:S02]  /*29b30*/  SYNCS.PHASECHK.TRANS64.TRYWAIT P0, [R25+URZ+0x2a880], R2 ;  /* 0x02a88002190075a7 */ /* 0x000024000800017f */
[----:B0-----:R-:W-:Y:S05]  /*29b40*/  @!P0 NANOSLEEP.SYNCS 0x989680 ;  /* 0x009896800000895d */ /* 0x001fea0003900000 */
[----:B------:R-:W0:Y:S02]  /*29b50*/  @!P0 SYNCS.PHASECHK.TRANS64 P0, [R25+URZ+0x2a880], R2 ;  /* 0x02a88002190085a7 */ /* 0x000e24000800007f */
[----:B0-----:R-:W-:Y:S05]  /*29b60*/  @!P0 BRA `(.L_x_5595) ;  /* 0xfffffffc00f08947 */ /* 0x001fea000383ffff */
.L_x_5211:
[----:B------:R-:W-:Y:S05]  /*29b70*/  BSYNC B8 ;  /* 0x0000000000087941 */ /* 0x000fea0003800000 */
.L_x_5208:
[----:B------:R-:W-:Y:S05]  /*29b80*/  EXIT ;  /* 0x000000000000794d */ /* 0x000fea0003800000 */
.L_x_5235:
[----:B-1----:R1:W2:Y:S02]  /*29b90*/  SYNCS.PHASECHK.TRANS64.TRYWAIT P4, [R82+URZ+0x2a890], R93 ;  /* 0x02a8905d520075a7 */ /* 0x0022a4000808017f */
[----:B--2---:R-:W-:Y:S05]  /*29ba0*/  @!P4 NANOSLEEP.SYNCS 0x989680 ;  /* 0x009896800000c95d */ /* 0x004fea0003900000 */
[----:B------:R-:W2:Y:S02]  /*29bb0*/  @!P4 SYNCS.PHASECHK.TRANS64 P4, [R82+URZ+0x2a890], R93 ;  /* 0x02a8905d5200c5a7 */ /* 0x000ea4000808007f */
[----:B--2---:R-:W-:Y:S05]  /*29bc0*/  @!P4 BRA `(.L_x_5235) ;  /* 0xfffffffc00f0c947 */ /* 0x004fea000383ffff */
[----:B------:R-:W-:Y:S05]  /*29bd0*/  BRA `(.L_x_5596) ;  /* 0xfffffd9400347947 */ /* 0x000fea000383ffff */
.L_x_5236:
        /* <DEDUP_REMOVED lines=8> */
.L_x_5598:
[----:B------:R-:W-:Y:S05]  /*29c60*/  BSYNC B1 ;  /* 0x0000000000017941 */ /* 0x000fea0003800000 */
.L_x_5597:
        /* <DEDUP_REMOVED lines=8> */
.L_x_5599:
[----:B------:R-:W-:Y:S05]  /*29cf0*/  BRA `(.L_x_5600) ;  /* 0xfffffd9400007947 */ /* 0x000fea000383ffff */
.L_x_5264:
[----:B-1----:R1:W2:Y:S02]  /*29d00*/  SYNCS.PHASECHK.TRANS64.TRYWAIT P4, [R82+URZ+0x2a890], R93 ;  /* 0x02a8905d520075a7 */ /* 0x0022a4000808017f */
[----:B--2---:R-:W-:Y:S05]  /*29d10*/  @!P4 NANOSLEEP.SYNCS 0x989680 ;  /* 0x009896800000c95d */ /* 0x004fea0003900000 */
[----:B------:R-:W2:Y:S02]  /*29d20*/  @!P4 SYNCS.PHASECHK.TRANS64 P4, [R82+URZ+0x2a890], R93 ;  /* 0x02a8905d5200c5a7 */ /* 0x000ea4000808007f */
[----:B--2---:R-:W-:Y:S05]  /*29d30*/  @!P4 BRA `(.L_x_5264) ;  /* 0xfffffffc00f0c947 */ /* 0x004fea000383ffff */
[----:B------:R-:W-:Y:S05]  /*29d40*/  BRA `(.L_x_5601) ;  /* 0xfffffdc400247947 */ /* 0x000fea000383ffff */
.L_x_5265:
        /* <DEDUP_REMOVED lines=8> */
.L_x_5603:
[----:B------:R-:W-:Y:S05]  /*29dd0*/  BSYNC B1 ;  /* 0x0000000000017941 */ /* 0x000fea0003800000 */
.L_x_5602:
        /* <DEDUP_REMOVED lines=8> */
.L_x_5604:
[----:B------:R-:W-:Y:S01]  /*29e60*/  IMAD.MOV.U32 R99, RZ, RZ, R14 ;  /* 0x000000ffff637224 */ /* 0x000fe200078e000e */
[----:B------:R-:W-:Y:S06]  /*29e70*/  BRA `(.L_x_5605) ;  /* 0xfffffdc000ec7947 */ /* 0x000fec000383ffff */
.L_x_5278:
[----:B0-----:R0:W1:Y:S02]  /*29e80*/  SYNCS.PHASECHK.TRANS64.TRYWAIT P3, [R82+URZ+0x2a890], R93 ;  /* 0x02a8905d520075a7 */ /* 0x001064000806017f */
[----:B-1----:R-:W-:Y:S05]  /*29e90*/  @!P3 NANOSLEEP.SYNCS 0x989680 ;  /* 0x009896800000b95d */ /* 0x002fea0003900000 */
[----:B------:R-:W1:Y:S02]  /*29ea0*/  @!P3 SYNCS.PHASECHK.TRANS64 P3, [R82+URZ+0x2a890], R93 ;  /* 0x02a8905d5200b5a7 */ /* 0x000e64000806007f */
[----:B-1----:R-:W-:Y:S05]  /*29eb0*/  @!P3 BRA `(.L_x_5278) ;  /* 0xfffffffc00f0b947 */ /* 0x002fea000383ffff */
[----:B------:R-:W-:Y:S05]  /*29ec0*/  BRA `(.L_x_5606) ;  /* 0xfffffdf000e07947 */ /* 0x000fea000383ffff */
.L_x_5279:
[----:B------:R-:W-:Y:S01]  /*29ed0*/  BSSY B1, `(.L_x_5607) ;  /* 0x0000007000017945 */ /* 0x000fe20003800000 */
[----:B------:R-:W-:Y:S02]  /*29ee0*/  IMAD.MOV.U32 R12, RZ, RZ, RZ ;  /* 0x000000ffff0c7224 */ /* 0x000fe400078e00ff */
[----:B------:R-:W-:Y:S02]  /*29ef0*/  IMAD.MOV.U32 R11, RZ, RZ, 0x1e1f ;  /* 0x00001e1fff0b7424 */ /* 0x000fe400078e00ff */
[----:B------:R-:W-:-:S07]  /*29f00*/  IMAD.MOV.U32 R15, RZ, RZ, -0x1 ;  /* 0xffffffffff0f7424 */ /* 0x000fce00078e00ff */
[----:B0-----:R-:W-:Y:S05]  /*29f10*/  WARPSYNC.COLLECTIVE R15, `(.L_x_5608) ;  /* 0x000000000f087348 */ /* 0x001fea0003c00000 */
[----:B------:R1:W2:Y:S02]  /*29f20*/  SHFL.IDX P6, R14, R13, R12, R11 ;  /* 0x0000000c0d0e7389 */ /* 0x0002a400000c000b */
[----:B012---:R-:W-:Y:S01]  /*29f30*/  ENDCOLLECTIVE ;  /* 0x000000000000791b */ /* 0x007fe20003800000 */
.L_x_5608:
[----:B------:R-:W-:Y:S05]  /*29f40*/  BSYNC B1 ;  /* 0x0000000000017941 */ /* 0x000fea0003800000 */
.L_x_5607:
        /* <DEDUP_REMOVED lines=8> */
.L_x_5609:
[----:B------:R-:W-:Y:S05]  /*29fd0*/  BRA `(.L_x_5610) ;  /* 0xfffffdf400047947 */ /* 0x000fea000383ffff */
.L_x_5283:
[----:B0-----:R0:W2:Y:S02]  /*29fe0*/  SYNCS.PHASECHK.TRANS64.TRYWAIT P2, [R82+URZ+0x2a8b0], R93 ;  /* 0x02a8b05d520075a7 */ /* 0x0010a4000804017f */
[----:B--2---:R-:W-:Y:S05]  /*29ff0*/  @!P2 NANOSLEEP.SYNCS 0x989680 ;  /* 0x009896800000a95d */ /* 0x004fea0003900000 */
[----:B------:R-:W2:Y:S02]  /*2a000*/  @!P2 SYNCS.PHASECHK.TRANS64 P2, [R82+URZ+0x2a8b0], R93 ;  /* 0x02a8b05d5200a5a7 */ /* 0x000ea4000804007f */
[----:B--2---:R-:W-:Y:S05]  /*2a010*/  @!P2 BRA `(.L_x_5283) ;  /* 0xfffffffc00f0a947 */ /* 0x004fea000383ffff */
[----:B------:R-:W-:Y:S05]  /*2a020*/  BRA `(.L_x_5611) ;  /* 0xfffffdf400cc7947 */ /* 0x000fea000383ffff */
.L_x_5297:
[----:B------:R-:W0:Y:S01]  /*2a030*/  S2R R20, SR_TID.X ;  /* 0x0000000000147919 */ /* 0x000e220000002100 */
[----:B------:R-:W-:Y:S01]  /*2a040*/  BSSY B0, `(.L_x_5612) ;  /* 0x000000c000007945 */ /* 0x000fe20003800000 */
[----:B------:R-:W-:Y:S02]  /*2a050*/  IMAD.MOV.U32 R12, RZ, RZ, RZ ;  /* 0x000000ffff0c7224 */ /* 0x000fe400078e00ff */
[----:B------:R-:W-:Y:S02]  /*2a060*/  IMAD.MOV.U32 R11, RZ, RZ, 0x1f ;  /* 0x0000001fff0b7424 */ /* 0x000fe400078e00ff */
[----:B------:R-:W-:Y:S02]  /*2a070*/  IMAD.MOV.U32 R15, RZ, RZ, -0x1 ;  /* 0xffffffffff0f7424 */ /* 0x000fe400078e00ff */
[----:B0-----:R-:W-:-:S05]  /*2a080*/  VIADD R21, R20, 0xffffff80 ;  /* 0xffffff8014157836 */ /* 0x001fca0000000000 */
[----:B------:R-:W-:-:S04]  /*2a090*/  SHF.R.S32.HI R20, RZ, 0x1f, R21 ;  /* 0x0000001fff147819 */ /* 0x000fc80000011415 */
[----:B------:R-:W-:-:S04]  /*2a0a0*/  LEA.HI R20, R20, R21, RZ, 0x7 ;  /* 0x0000001514147211 */ /* 0x000fc800078f38ff */
[----:B------:R-:W-:-:S05]  /*2a0b0*/  SHF.R.S32.HI R20, RZ, 0x7, R20 ;  /* 0x00000007ff147819 */ /* 0x000fca0000011414 */
[----:B------:R-:W-:-:S07]  /*2a0c0*/  IMAD.MOV.U32 R13, RZ, RZ, R20 ;  /* 0x000000ffff0d7224 */ /* 0x000fce00078e0014 */
[----:B-----5:R-:W-:Y:S05]  /*2a0d0*/  WARPSYNC.COLLECTIVE R15, `(.L_x_5613) ;  /* 0x000000000f087348 */ /* 0x020fea0003c00000 */
[----:B------:R0:W1:Y:S02]  /*2a0e0*/  SHFL.IDX P6, R14, R13, R12, R11 ;  /* 0x0000000c0d0e7389 */ /* 0x00006400000c000b */
[----:B01---5:R-:W-:Y:S01]  /*2a0f0*/  ENDCOLLECTIVE ;  /* 0x000000000000791b */ /* 0x023fe20003800000 */
.L_x_5613:
[----:B------:R-:W-:Y:S05]  /*2a100*/  BSYNC B0 ;  /* 0x0000000000007941 */ /* 0x000fea0003800000 */
.L_x_5612:
[----:B------:R-:W-:Y:S01]  /*2a110*/  IMAD.MOV.U32 R218, RZ, RZ, R14 ;  /* 0x000000ffffda7224 */ /* 0x000fe200078e000e */
[----:B------:R-:W-:Y:S06]  /*2a120*/  BRA `(.L_x_5614) ;  /* 0xfffffe04008c7947 */ /* 0x000fec000383ffff */
.L_x_5307:
[----:B------:R-:W-:Y:S01]  /*2a130*/  BSSY B1, `(.L_x_5615) ;  /* 0x0000007000017945 */ /* 0x000fe20003800000 */
[----:B------:R-:W-:Y:S02]  /*2a140*/  IMAD.MOV.U32 R12, RZ, RZ, RZ ;  /* 0x000000ffff0c7224 */ /* 0x000fe400078e00ff */
[----:B------:R-:W-:Y:S02]  /*2a150*/  IMAD.MOV.U32 R11, RZ, RZ, 0x1e1f ;  /* 0x00001e1fff0b7424 */ /* 0x000fe400078e00ff */
[----:B------:R-:W-:-:S07]  /*2a160*/  IMAD.MOV.U32 R15, RZ, RZ, -0x1 ;  /* 0xffffffffff0f7424 */ /* 0x000fce00078e00ff */
[----:B------:R-:W-:Y:S05]  /*2a170*/  WARPSYNC.COLLECTIVE R15, `(.L_x_5616) ;  /* 0x000000000f087348 */ /* 0x000fea0003c00000 */
[----:B------:R0:W1:Y:S02]  /*2a180*/  SHFL.IDX P6, R14, R13, R12, R11 ;  /* 0x0000000c0d0e7389 */ /* 0x00006400000c000b */
[----:B01----:R-:W-:Y:S01]  /*2a190*/  ENDCOLLECTIVE ;  /* 0x000000000000791b */ /* 0x003fe20003800000 */
.L_x_5616:
[----:B------:R-:W-:Y:S05]  /*2a1a0*/  BSYNC B1 ;  /* 0x0000000000017941 */ /* 0x000fea0003800000 */
.L_x_5615:
        /* <DEDUP_REMOVED lines=8> */
.L_x_5617:
[----:B------:R-:W-:Y:S02]  /*2a230*/  IMAD.MOV.U32 R13, RZ, RZ, R4 ;  /* 0x000000ffff0d7224 */ /* 0x000fe400078e0004 */
[----:B------:R-:W-:-:S07]  /*2a240*/  IMAD.MOV.U32 R3, RZ, RZ, R14 ;  /* 0x000000ffff037224 */ /* 0x000fce00078e000e */
[----:B------:R-:W-:Y:S05]  /*2a250*/  WARPSYNC.COLLECTIVE R15, `(.L_x_5618) ;  /* 0x000000000f087348 */ /* 0x000fea0003c00000 */
[----:B------:R0:W1:Y:S02]  /*2a260*/  SHFL.IDX P6, R14, R13, R12, R11 ;  /* 0x0000000c0d0e7389 */ /* 0x00006400000c000b */
[----:B01----:R-:W-:Y:S01]  /*2a270*/  ENDCOLLECTIVE ;  /* 0x000000000000791b */ /* 0x003fe20003800000 */
.L_x_5618:
[----:B------:R-:W-:Y:S02]  /*2a280*/  IMAD.MOV.U32 R13, RZ, RZ, R5 ;  /* 0x000000ffff0d7224 */ /* 0x000fe400078e0005 */
[----:B------:R-:W-:-:S07]  /*2a290*/  IMAD.MOV.U32 R4, RZ, RZ, R14 ;  /* 0x000000ffff047224 */ /* 0x000fce00078e000e */
[----:B------:R-:W-:Y:S05]  /*2a2a0*/  WARPSYNC.COLLECTIVE R15, `(.L_x_5619) ;  /* 0x000000000f087348 */ /* 0x000fea0003c00000 */
[----:B------:R0:W1:Y:S02]  /*2a2b0*/  SHFL.IDX P6, R14, R13, R12, R11 ;  /* 0x0000000c0d0e7389 */ /* 0x00006400000c000b */
[----:B01----:R-:W-:Y:S01]  /*2a2c0*/  ENDCOLLECTIVE ;  /* 0x000000000000791b */ /* 0x003fe20003800000 */
.L_x_5619:
[----:B------:R-:W-:Y:S05]  /*2a2d0*/  BRA `(.L_x_5620) ;  /* 0xfffffe0800dc7947 */ /* 0x000fea000383ffff */
.L_x_5311:
[----:B0-----:R0:W1:Y:S02]  /*2a2e0*/  SYNCS.PHASECHK.TRANS64.TRYWAIT P0, [R16+URZ+0x2a800], R3 ;  /* 0x02a80003100075a7 */ /* 0x001064000800017f */
[----:B-1----:R-:W-:Y:S05]  /*2a2f0*/  @!P0 NANOSLEEP.SYNCS 0x989680 ;  /* 0x009896800000895d */ /* 0x002fea0003900000 */
[----:B------:R-:W1:Y:S02]  /*2a300*/  @!P0 SYNCS.PHASECHK.TRANS64 P0, [R16+URZ+0x2a800], R3 ;  /* 0x02a80003100085a7 */ /* 0x000e64000800007f */
[----:B-1----:R-:W-:Y:S05]  /*2a310*/  @!P0 BRA `(.L_x_5311) ;  /* 0xfffffffc00f08947 */ /* 0x002fea000383ffff */
[----:B------:R-:W-:Y:S05]  /*2a320*/  BRA `(.L_x_5621) ;  /* 0xfffffe1000287947 */ /* 0x000fea000383ffff */
.L_x_5323:
[----:B------:R-:W-:Y:S01]  /*2a330*/  BSSY B1, `(.L_x_5622) ;  /* 0x0000007000017945 */ /* 0x000fe20003800000 */
[----:B------:R-:W-:Y:S02]  /*2a340*/  IMAD.MOV.U32 R12, RZ, RZ, RZ ;  /* 0x000000ffff0c7224 */ /* 0x000fe400078e00ff */
[----:B------:R-:W-:Y:S02]  /*2a350*/  IMAD.MOV.U32 R11, RZ, RZ, 0x1e1f ;  /* 0x00001e1fff0b7424 */ /* 0x000fe400078e00ff */
[----:B------:R-:W-:-:S07]  /*2a360*/  IMAD.MOV.U32 R15, RZ, RZ, -0x1 ;  /* 0xffffffffff0f7424 */ /* 0x000fce00078e00ff */
[----:B------:R-:W-:Y:S05]  /*2a370*/  WARPSYNC.COLLECTIVE R15, `(.L_x_5623) ;  /* 0x000000000f087348 */ /* 0x000fea0003c00000 */
[----:B------:R0:W1:Y:S02]  /*2a380*/  SHFL.IDX P6, R14, R13, R12, R11 ;  /* 0x0000000c0d0e7389 */ /* 0x00006400000c000b */
[----:B01----:R-:W-:Y:S01]  /*2a390*/  ENDCOLLECTIVE ;  /* 0x000000000000791b */ /* 0x003fe20003800000 */
.L_x_5623:
[----:B------:R-:W-:Y:S05]  /*2a3a0*/  BSYNC B1 ;  /* 0x0000000000017941 */ /* 0x000fea0003800000 */
.L_x_5622:
        /* <DEDUP_REMOVED lines=8> */
.L_x_5624:
[----:B------:R-:W-:Y:S02]  /*2a430*/  IMAD.MOV.U32 R13, RZ, RZ, R37 ;  /* 0x000000ffff0d7224 */ /* 0x000fe400078e0025 */
[----:B------:R-:W-:-:S07]  /*2a440*/  IMAD.MOV.U32 R21, RZ, RZ, R14 ;  /* 0x000000ffff157224 */ /* 0x000fce00078e000e */
[----:B------:R-:W-:Y:S05]  /*2a450*/  WARPSYNC.COLLECTIVE R15, `(.L_x_5625) ;  /* 0x000000000f087348 */ /* 0x000fea0003c00000 */
[----:B------:R0:W1:Y:S02]  /*2a460*/  SHFL.IDX P6, R14, R13, R12, R11 ;  /* 0x0000000c0d0e7389 */ /* 0x00006400000c000b */
[----:B01----:R-:W-:Y:S01]  /*2a470*/  ENDCOLLECTIVE ;  /* 0x000000000000791b */ /* 0x003fe20003800000 */
.L_x_5625:
[----:B------:R-:W-:Y:S02]  /*2a480*/  IMAD.MOV.U32 R13, RZ, RZ, R39 ;  /* 0x000000ffff0d7224 */ /* 0x000fe400078e0027 */
[----:B------:R-:W-:-:S07]  /*2a490*/  IMAD.MOV.U32 R37, RZ, RZ, R14 ;  /* 0x000000ffff257224 */ /* 0x000fce00078e000e */
[----:B------:R-:W-:Y:S05]  /*2a4a0*/  WARPSYNC.COLLECTIVE R15, `(.L_x_5626) ;  /* 0x000000000f087348 */ /* 0x000fea0003c00000 */
[----:B------:R0:W1:Y:S02]  /*2a4b0*/  SHFL.IDX P6, R14, R13, R12, R11 ;  /* 0x0000000c0d0e7389 */ /* 0x00006400000c000b */
[----:B01----:R-:W-:Y:S01]  /*2a4c0*/  ENDCOLLECTIVE ;  /* 0x000000000000791b */ /* 0x003fe20003800000 */
.L_x_5626:
[----:B------:R-:W-:Y:S01]  /*2a4d0*/  IMAD.MOV.U32 R39, RZ, RZ, R14 ;  /* 0x000000ffff277224 */ /* 0x000fe200078e000e */
[----:B------:R-:W-:Y:S06]  /*2a4e0*/  BRA `(.L_x_5627) ;  /* 0xfffffe3c00f87947 */ /* 0x000fec000383ffff */
.L_x_5327:
[----:B-1----:R1:W0:Y:S02]  /*2a4f0*/  SYNCS.PHASECHK.TRANS64.TRYWAIT P0, [R16+URZ+0x2a800], R3 ;  /* 0x02a80003100075a7 */ /* 0x002224000800017f */
[----:B0-----:R-:W-:Y:S05]  /*2a500*/  @!P0 NANOSLEEP.SYNCS 0x989680 ;  /* 0x009896800000895d */ /* 0x001fea0003900000 */
[----:B------:R-:W0:Y:S02]  /*2a510*/  @!P0 SYNCS.PHASECHK.TRANS64 P0, [R16+URZ+0x2a800], R3 ;  /* 0x02a80003100085a7 */ /* 0x000e24000800007f */
[----:B0-----:R-:W-:Y:S05]  /*2a520*/  @!P0 BRA `(.L_x_5327) ;  /* 0xfffffffc00f08947 */ /* 0x001fea000383ffff */
[----:B------:R-:W-:Y:S05]  /*2a530*/  BRA `(.L_x_5628) ;  /* 0xfffffe4000f07947 */ /* 0x000fea000383ffff */
.L_x_5335:
[----:B---3--:R3:W0:Y:S02]  /*2a540*/  SYNCS.PHASECHK.TRANS64.TRYWAIT P1, [R11+URZ+0x2a830], R0 ;  /* 0x02a830000b0075a7 */ /* 0x008624000802017f */
[----:B0-----:R-:W-:Y:S05]  /*2a550*/  @!P1 NANOSLEEP.SYNCS 0x989680 ;  /* 0x009896800000995d */ /* 0x001fea0003900000 */
[----:B------:R-:W0:Y:S02]  /*2a560*/  @!P1 SYNCS.PHASECHK.TRANS64 P1, [R11+URZ+0x2a830], R0 ;  /* 0x02a830000b0095a7 */ /* 0x000e24000802007f */
[----:B0-----:R-:W-:Y:S05]  /*2a570*/  @!P1 BRA `(.L_x_5335) ;  /* 0xfffffffc00f09947 */ /* 0x001fea000383ffff */
[----:B------:R-:W-:Y:S05]  /*2a580*/  BRA `(.L_x_5334) ;  /* 0xfffffe7400347947 */ /* 0x000fea000383ffff */
.L_x_5354:
[----:B-1----:R1:W2:Y:S02]  /*2a590*/  SYNCS.PHASECHK.TRANS64.TRYWAIT P2, [R9+URZ+0x2a830], R8 ;  /* 0x02a83008090075a7 */ /* 0x0022a4000804017f */
[----:B--2---:R-:W-:Y:S05]  /*2a5a0*/  @!P2 NANOSLEEP.SYNCS 0x989680 ;  /* 0x009896800000a95d */ /* 0x004fea0003900000 */
[----:B------:R-:W2:Y:S02]  /*2a5b0*/  @!P2 SYNCS.PHASECHK.TRANS64 P2, [R9+URZ+0x2a830], R8 ;  /* 0x02a830080900a5a7 */ /* 0x000ea4000804007f */
[----:B--2---:R-:W-:Y:S05]  /*2a5c0*/  @!P2 BRA `(.L_x_5354) ;  /* 0xfffffffc00f0a947 */ /* 0x004fea000383ffff */
[----:B------:R-:W-:Y:S05]  /*2a5d0*/  BRA `(.L_x_5353) ;  /* 0xfffffea800107947 */ /* 0x000fea000383ffff */
.L_x_5358:
[----:B-1----:R1:W2:Y:S02]  /*2a5e0*/  SYNCS.PHASECHK.TRANS64.TRYWAIT P1, [R9+URZ+0x2a850], R8 ;  /* 0x02a85008090075a7 */ /* 0x0022a4000802017f */
[----:B--2---:R-:W-:Y:S05]  /*2a5f0*/  @!P1 NANOSLEEP.SYNCS 0x989680 ;  /* 0x009896800000995d */ /* 0x004fea0003900000 */
[----:B------:R-:W2:Y:S02]  /*2a600*/  @!P1 SYNCS.PHASECHK.TRANS64 P1, [R9+URZ+0x2a850], R8 ;  /* 0x02a85008090095a7 */ /* 0x000ea4000802007f */
[----:B--2---:R-:W-:Y:S05]  /*2a610*/  @!P1 BRA `(.L_x_5358) ;  /* 0xfffffffc00f09947 */ /* 0x004fea000383ffff */
[----:B------:R-:W-:Y:S05]  /*2a620*/  BRA `(.L_x_5355) ;  /* 0xfffffea800e07947 */ /* 0x000fea000383ffff */
.L_x_5379:
[----:B-1----:R1:W2:Y:S02]  /*2a630*/  SYNCS.PHASECHK.TRANS64.TRYWAIT P2, [R3+URZ+0x2a830], R0 ;  /* 0x02a83000030075a7 */ /* 0x0022a4000804017f */
[----:B--2---:R-:W-:Y:S05]  /*2a640*/  @!P2 NANOSLEEP.SYNCS 0x989680 ;  /* 0x009896800000a95d */ /* 0x004fea0003900000 */
[----:B------:R-:W2:Y:S02]  /*2a650*/  @!P2 SYNCS.PHASECHK.TRANS64 P2, [R3+URZ+0x2a830], R0 ;  /* 0x02a830000300a5a7 */ /* 0x000ea4000804007f */
[----:B--2---:R-:W-:Y:S05]  /*2a660*/  @!P2 BRA `(.L_x_5379) ;  /* 0xfffffffc00f0a947 */ /* 0x004fea000383ffff */
[----:B------:R-:W-:Y:S05]  /*2a670*/  BRA `(.L_x_5378) ;  /* 0xfffffedc00607947 */ /* 0x000fea000383ffff */
.L_x_5383:
[----:B-1----:R1:W2:Y:S02]  /*2a680*/  SYNCS.PHASECHK.TRANS64.TRYWAIT P1, [R3+URZ+0x2a850], R0 ;  /* 0x02a85000030075a7 */ /* 0x0022a4000802017f */
[----:B--2---:R-:W-:Y:S05]  /*2a690*/  @!P1 NANOSLEEP.SYNCS 0x989680 ;  /* 0x009896800000995d */ /* 0x004fea0003900000 */
[----:B------:R-:W2:Y:S02]  /*2a6a0*/  @!P1 SYNCS.PHASECHK.TRANS64 P1, [R3+URZ+0x2a850], R0 ;  /* 0x02a85000030095a7 */ /* 0x000ea4000802007f */
[----:B--2---:R-:W-:Y:S05]  /*2a6b0*/  @!P1 BRA `(.L_x_5383) ;  /* 0xfffffffc00f09947 */ /* 0x004fea000383ffff */
[----:B------:R-:W-:Y:S05]  /*2a6c0*/  BRA `(.L_x_5380) ;  /* 0xfffffee0003c7947 */ /* 0x000fea000383ffff */
.L_x_5392:
[----:B-1----:R1:W2:Y:S02]  /*2a6d0*/  SYNCS.PHASECHK.TRANS64.TRYWAIT P2, [R3+URZ+0x2a830], R0 ;  /* 0x02a83000030075a7 */ /* 0x0022a4000804017f */
[----:B--2---:R-:W-:Y:S05]  /*2a6e0*/  @!P2 NANOSLEEP.SYNCS 0x989680 ;  /* 0x009896800000a95d */ /* 0x004fea0003900000 */
[----:B------:R-:W2:Y:S02]  /*2a6f0*/  @!P2 SYNCS.PHASECHK.TRANS64 P2, [R3+URZ+0x2a830], R0 ;  /* 0x02a830000300a5a7 */ /* 0x000ea4000804007f */
[----:B--2---:R-:W-:Y:S05]  /*2a700*/  @!P2 BRA `(.L_x_5392) ;  /* 0xfffffffc00f0a947 */ /* 0x004fea000383ffff */
[----:B------:R-:W-:Y:S05]  /*2a710*/  BRA `(.L_x_5391) ;  /* 0xfffffefc00b87947 */ /* 0x000fea000383ffff */
.L_x_5396:
[----:B-1----:R1:W2:Y:S02]  /*2a720*/  SYNCS.PHASECHK.TRANS64.TRYWAIT P1, [R3+URZ+0x2a850], R0 ;  /* 0x02a85000030075a7 */ /* 0x0022a4000802017f */
[----:B--2---:R-:W-:Y:S05]  /*2a730*/  @!P1 NANOSLEEP.SYNCS 0x989680 ;  /* 0x009896800000995d */ /* 0x004fea0003900000 */
[----:B------:R-:W2:Y:S02]  /*2a740*/  @!P1 SYNCS.PHASECHK.TRANS64 P1, [R3+URZ+0x2a850], R0 ;  /* 0x02a85000030095a7 */ /* 0x000ea4000802007f */
[----:B--2---:R-:W-:Y:S05]  /*2a750*/  @!P1 BRA `(.L_x_5396) ;  /* 0xfffffffc00f09947 */ /* 0x004fea000383ffff */
[----:B------:R-:W-:Y:S05]  /*2a760*/  BRA `(.L_x_5393) ;  /* 0xffffff0000947947 */ /* 0x000fea000383ffff */
.L_x_5411:
[----:B--2---:R2:W3:Y:S02]  /*2a770*/  SYNCS.PHASECHK.TRANS64.TRYWAIT P1, [R4+URZ+0x2a850], R7 ;  /* 0x02a85007040075a7 */ /* 0x0044e4000802017f */
[----:B---3--:R-:W-:Y:S05]  /*2a780*/  @!P1 NANOSLEEP.SYNCS 0x989680 ;  /* 0x009896800000995d */ /* 0x008fea0003900000 */
[----:B------:R-:W3:Y:S02]  /*2a790*/  @!P1 SYNCS.PHASECHK.TRANS64 P1, [R4+URZ+0x2a850], R7 ;  /* 0x02a85007040095a7 */ /* 0x000ee4000802007f */
[----:B---3--:R-:W-:Y:S05]  /*2a7a0*/  @!P1 BRA `(.L_x_5411) ;  /* 0xfffffffc00f09947 */ /* 0x008fea000383ffff */
[----:B------:R-:W-:Y:S05]  /*2a7b0*/  BRA `(.L_x_5410) ;  /* 0xffffff3000347947 */ /* 0x000fea000383ffff */
.L_x_5415:
[----:B------:R-:W-:Y:S01]  /*2a7c0*/  IMAD.MOV.U32 R12, RZ, RZ, R0 ;  /* 0x000000ffff0c7224 */ /* 0x000fe200078e0000 */
[----:B------:R-:W-:Y:S01]  /*2a7d0*/  SEL R7, R125, R124, P0 ;  /* 0x0000007c7d077207 */ /* 0x000fe20000000000 */
[----:B------:R-:W-:Y:S01]  /*2a7e0*/  IMAD.MOV.U32 R11, RZ, RZ, 0x1c1f ;  /* 0x00001c1fff0b7424 */ /* 0x000fe200078e00ff */
[----:B------:R-:W-:Y:S01]  /*2a7f0*/  SEL R8, R124, R125, P0 ;  /* 0x0000007d7c087207 */ /* 0x000fe20000000000 */
[----:B------:R-:W-:Y:S01]  /*2a800*/  IMAD.MOV.U32 R15, RZ, RZ, -0x1 ;  /* 0xffffffffff0f7424 */ /* 0x000fe200078e00ff */
[----:B------:R-:W-:Y:S02]  /*2a810*/  SEL R9, R20, R41, P0 ;  /* 0x0000002914097207 */ /* 0x000fe40000000000 */
[----:B------:R-:W-:-:S07]  /*2a820*/  SEL R20, R41, R20, P0 ;  /* 0x0000001429147207 */ /* 0x000fce0000000000 */
[----:B0-----:R-:W-:Y:S05]  /*2a830*/  WARPSYNC.COLLECTIVE R15, `(.L_x_5629) ;  /* 0x000000000f087348 */ /* 0x001fea0003c00000 */
[----:B------:R1:W2:Y:S02]  /*2a840*/  SHFL.IDX P6, R14, R13, R12, R11 ;  /* 0x0000000c0d0e7389 */ /* 0x0002a400000c000b */
[----:B012---:R-:W-:Y:S01]  /*2a850*/  ENDCOLLECTIVE ;  /* 0x000000000000791b */ /* 0x007fe20003800000 */
.L_x_5629:
        /* <DEDUP_REMOVED lines=19> */
.L_x_5630:
        /* <DEDUP_REMOVED lines=19> */
.L_x_5631:
        /* <DEDUP_REMOVED lines=19> */
.L_x_5632:
[----:B------:R-:W-:Y:S02]  /*2abf0*/  SEL R82, R93, R82, P0 ;  /* 0x000000525d527207 */ /* 0x000fe40000000000 */
[----:B------:R-:W-:Y:S02]  /*2ac00*/  SEL R67, R84, R115, P0 ;  /* 0x0000007354437207 */ /* 0x000fe40000000000 */
[----:B------:R-:W-:Y:S02]  /*2ac10*/  SEL R84, R115, R84, P0 ;  /* 0x0000005473547207 */ /* 0x000fe40000000000 */
[----:B------:R-:W-:Y:S02]  /*2ac20*/  SEL R4, R6, R5, P0 ;  /* 0x0000000506047207 */ /* 0x000fe40000000000 */
[----:B------:R-:W-:Y:S01]  /*2ac30*/  SEL R6, R5, R6, P0 ;  /* 0x0000000605067207 */ /* 0x000fe20000000000 */
[----:B------:R-:W-:Y:S02]  /*2ac40*/  IMAD.MOV.U32 R13, RZ, RZ, R9 ;  /* 0x000000ffff0d7224 */ /* 0x000fe400078e0009 */
[----:B------:R-:W-:-:S02]  /*2ac50*/  IMAD.MOV.U32 R12, RZ, RZ, R0 ;  /* 0x000000ffff0c7224 */ /* 0x000fc400078e0000 */
[----:B------:R-:W-:-:S07]  /*2ac60*/  IMAD.MOV.U32 R7, RZ, RZ, R14 ;  /* 0x000000ffff077224 */ /* 0x000fce00078e000e */
[----:B------:R-:W-:Y:S05]  /*2ac70*/  WARPSYNC.COLLECTIVE R15, `(.L_x_5633) ;  /* 0x000000000f087348 */ /* 0x000fea0003c00000 */
[----:B------:R0:W1:Y:S02]  /*2ac80*/  SHFL.IDX P6, R14, R13, R12, R11 ;  /* 0x0000000c0d0e7389 */ /* 0x00006400000c000b */
[----:B01----:R-:W-:Y:S01]  /*2ac90*/  ENDCOLLECTIVE ;  /* 0x000000000000791b */ /* 0x003fe20003800000 */
.L_x_5633:
        /* <DEDUP_REMOVED lines=8> */
.L_x_5634:
[----:B------:R-:W-:Y:S02]  /*2ad20*/  IMAD.MOV.U32 R13, RZ, RZ, R25 ;  /* 0x000000ffff0d7224 */ /* 0x000fe400078e0019 */
[----:B------:R-:W-:Y:S02]  /*2ad30*/  IMAD.MOV.U32 R12, RZ, RZ, R0 ;  /* 0x000000ffff0c7224 */ /* 0x000fe400078e0000 */
[----:B------:R-:W-:-:S07]  /*2ad40*/  IMAD.MOV.U32 R20, RZ, RZ, R14 ;  /* 0x000000ffff147224 */ /* 0x000fce00078e000e */
[----:B------:R-:W-:Y:S05]  /*2ad50*/  WARPSYNC.COLLECTIVE R15, `(.L_x_5635) ;  /* 0x000000000f087348 */ /* 0x000fea0003c00000 */
[----:B------:R0:W1:Y:S02]  /*2ad60*/  SHFL.IDX P6, R14, R13, R12, R11 ;  /* 0x0000000c0d0e7389 */ /* 0x00006400000c000b */
[----:B01----:R-:W-:Y:S01]  /*2ad70*/  ENDCOLLECTIVE ;  /* 0x000000000000791b */ /* 0x003fe20003800000 */
.L_x_5635:
[----:B------:R-:W-:Y:S02]  /*2ad80*/  IMAD.MOV.U32 R13, RZ, RZ, R24 ;  /* 0x000000ffff0d7224 */ /* 0x000fe400078e0018 */
[----:B------:R-:W-:Y:S02]  /*2ad90*/  IMAD.MOV.U32 R12, RZ, RZ, R3 ;  /* 0x000000ffff0c7224 */ /* 0x000fe400078e0003 */
[----:B------:R-:W-:-:S07]  /*2ada0*/  IMAD.MOV.U32 R26, RZ, RZ, R14 ;  /* 0x000000ffff1a7224 */ /* 0x000fce00078e000e */
[----:B------:R-:W-:Y:S05]  /*2adb0*/  WARPSYNC.COLLECTIVE R15, `(.L_x_5636) ;  /* 0x000000000f087348 */ /* 0x000fea0003c00000 */
[----:B------:R0:W1:Y:S02]  /*2adc0*/  SHFL.IDX P6, R14, R13, R12, R11 ;  /* 0x0000000c0d0e7389 */ /* 0x00006400000c000b */
[----:B01----:R-:W-:Y:S01]  /*2add0*/  ENDCOLLECTIVE ;  /* 0x000000000000791b */ /* 0x003fe20003800000 */
.L_x_5636:
[----:B------:R-:W-:Y:S02]  /*2ade0*/  IMAD.MOV.U32 R13, RZ, RZ, R27 ;  /* 0x000000ffff0d7224 */ /* 0x000fe400078e001b */
[----:B------:R-:W-:Y:S02]  /*2adf0*/  IMAD.MOV.U32 R12, RZ, RZ, R0 ;  /* 0x000000ffff0c7224 */ /* 0x000fe400078e0000 */
[----:B------:R-:W-:-:S07]  /*2ae00*/  IMAD.MOV.U32 R25, RZ, RZ, R14 ;  /* 0x000000ffff197224 */ /* 0x000fce00078e000e */
[----:B------:R-:W-:Y:S05]  /*2ae10*/  WARPSYNC.COLLECTIVE R15, `(.L_x_5637) ;  /* 0x000000000f087348 */ /* 0x000fea0003c00000 */
[----:B------:R0:W1:Y:S02]  /*2ae20*/  SHFL.IDX P6, R14, R13, R12, R11 ;  /* 0x0000000c0d0e7389 */ /* 0x00006400000c000b */
[----:B01----:R-:W-:Y:S01]  /*2ae30*/  ENDCOLLECTIVE ;  /* 0x000000000000791b */ /* 0x003fe20003800000 */
.L_x_5637:
        /* <DEDUP_REMOVED lines=8> */
.L_x_5638:
[----:B------:R-:W-:Y:S02]  /*2aec0*/  IMAD.MOV.U32 R13, RZ, RZ, R29 ;  /* 0x000000ffff0d7224 */ /* 0x000fe400078e001d */
[----:B------:R-:W-:Y:S02]  /*2aed0*/  IMAD.MOV.U32 R12, RZ, RZ, R0 ;  /* 0x000000ffff0c7224 */ /* 0x000fe400078e0000 */
[----:B------:R-:W-:-:S07]  /*2aee0*/  IMAD.MOV.U32 R27, RZ, RZ, R14 ;  /* 0x000000ffff1b7224 */ /* 0x000fce00078e000e */
[----:B------:R-:W-:Y:S05]  /*2aef0*/  WARPSYNC.COLLECTIVE R15, `(.L_x_5639) ;  /* 0x000000000f087348 */ /* 0x000fea0003c00000 */
[----:B------:R0:W1:Y:S02]  /*2af00*/  SHFL.IDX P6, R14, R13, R12, R11 ;  /* 0x0000000c0d0e7389 */ /* 0x00006400000c000b */
[----:B01----:R-:W-:Y:S01]  /*2af10*/  ENDCOLLECTIVE ;  /* 0x000000000000791b */ /* 0x003fe20003800000 */
.L_x_5639:
        /* <DEDUP_REMOVED lines=8> */
.L_x_5640:
[----:B------:R-:W-:Y:S02]  /*2afa0*/  IMAD.MOV.U32 R13, RZ, RZ, R31 ;  /* 0x000000ffff0d7224 */ /* 0x000fe400078e001f */
[----:B------:R-:W-:Y:S02]  /*2afb0*/  IMAD.MOV.U32 R12, RZ, RZ, R0 ;  /* 0x000000ffff0c7224 */ /* 0x000fe400078e0000 */
[----:B------:R-:W-:-:S07]  /*2afc0*/  IMAD.MOV.U32 R29, RZ, RZ, R14 ;  /* 0x000000ffff1d7224 */ /* 0x000fce00078e000e */
[----:B------:R-:W-:Y:S05]  /*2afd0*/  WARPSYNC.COLLECTIVE R15, `(.L_x_5641) ;  /* 0x000000000f087348 */ /* 0x000fea0003c00000 */
[----:B------:R0:W1:Y:S02]  /*2afe0*/  SHFL.IDX P6, R14, R13, R12, R11 ;  /* 0x0000000c0d0e7389 */ /* 0x00006400000c000b */
[----:B01----:R-:W-:Y:S01]  /*2aff0*/  ENDCOLLECTIVE ;  /* 0x000000000000791b */ /* 0x003fe20003800000 */
.L_x_5641:
        /* <DEDUP_REMOVED lines=8> */
.L_x_5642:
[----:B------:R-:W-:Y:S02]  /*2b080*/  IMAD.MOV.U32 R13, RZ, RZ, R33 ;  /* 0x000000ffff0d7224 */ /* 0x000fe400078e0021 */
[----:B------:R-:W-:Y:S02]  /*2b090*/  IMAD.MOV.U32 R12, RZ, RZ, R0 ;  /* 0x000000ffff0c7224 */ /* 0x000fe400078e0000 */
[----:B------:R-:W-:-:S07]  /*2b0a0*/  IMAD.MOV.U32 R31, RZ, RZ, R14 ;  /* 0x000000ffff1f7224 */ /* 0x000fce00078e000e */
[----:B------:R-:W-:Y:S05]  /*2b0b0*/  WARPSYNC.COLLECTIVE R15, `(.L_x_5643) ;  /* 0x000000000f087348 */ /* 0x000fea0003c00000 */
[----:B------:R0:W1:Y:S02]  /*2b0c0*/  SHFL.IDX P6, R14, R13, R12, R11 ;  /* 0x0000000c0d0e7389 */ /* 0x00006400000c000b */
[----:B01----:R-:W-:Y:S01]  /*2b0d0*/  ENDCOLLECTIVE ;  /* 0x000000000000791b */ /* 0x003fe20003800000 */
.L_x_5643:
        /* <DEDUP_REMOVED lines=8> */
.L_x_5644:
[----:B------:R-:W-:Y:S02]  /*2b160*/  IMAD.MOV.U32 R13, RZ, RZ, R35 ;  /* 0x000000ffff0d7224 */ /* 0x000fe400078e0023 */
[----:B------:R-:W-:Y:S02]  /*2b170*/  IMAD.MOV.U32 R12, RZ, RZ, R0 ;  /* 0x000000ffff0c7224 */ /* 0x000fe400078e0000 */
[----:B------:R-:W-:-:S07]  /*2b180*/  IMAD.MOV.U32 R33, RZ, RZ, R14 ;  /* 0x000000ffff217224 */ /* 0x000fce00078e000e */
[----:B------:R-:W-:Y:S05]  /*2b190*/  WARPSYNC.COLLECTIVE R15, `(.L_x_5645) ;  /* 0x000000000f087348 */ /* 0x000fea0003c00000 */
[----:B------:R0:W1:Y:S02]  /*2b1a0*/  SHFL.IDX P6, R14, R13, R12, R11 ;  /* 0x0000000c0d0e7389 */ /* 0x00006400000c000b */
[----:B01----:R-:W-:Y:S01]  /*2b1b0*/  ENDCOLLECTIVE ;  /* 0x000000000000791b */ /* 0x003fe20003800000 */
.L_x_5645:
        /* <DEDUP_REMOVED lines=8> */
.L_x_5646:
[----:B------:R-:W-:Y:S02]  /*2b240*/  IMAD.MOV.U32 R13, RZ, RZ, R37 ;  /* 0x000000ffff0d7224 */ /* 0x000fe400078e0025 */
[----:B------:R-:W-:Y:S02]  /*2b250*/  IMAD.MOV.U32 R12, RZ, RZ, R0 ;  /* 0x000000ffff0c7224 */ /* 0x000fe400078e0000 */
[----:B------:R-:W-:-:S07]  /*2b260*/  IMAD.MOV.U32 R35, RZ, RZ, R14 ;  /* 0x000000ffff237224 */ /* 0x000fce00078e000e */
[----:B------:R-:W-:Y:S05]  /*2b270*/  WARPSYNC.COLLECTIVE R15, `(.L_x_5647) ;  /* 0x000000000f087348 */ /* 0x000fea0003c00000 */
[----:B------:R0:W1:Y:S02]  /*2b280*/  SHFL.IDX P6, R14, R13, R12, R11 ;  /* 0x0000000c0d0e7389 */ /* 0x00006400000c000b */
[----:B01----:R-:W-:Y:S01]  /*2b290*/  ENDCOLLECTIVE ;  /* 0x000000000000791b */ /* 0x003fe20003800000 */
.L_x_5647:
        /* <DEDUP_REMOVED lines=8> */
.L_x_5648:
[----:B------:R-:W-:Y:S02]  /*2b320*/  IMAD.MOV.U32 R13, RZ, RZ, R39 ;  /* 0x000000ffff0d7224 */ /* 0x000fe400078e0027 */
[----:B------:R-:W-:Y:S02]  /*2b330*/  IMAD.MOV.U32 R12, RZ, RZ, R0 ;  /* 0x000000ffff0c7224 */ /* 0x000fe400078e0000 */
[----:B------:R-:W-:-:S07]  /*2b340*/  IMAD.MOV.U32 R37, RZ, RZ, R14 ;  /* 0x000000ffff257224 */ /* 0x000fce00078e000e */
[----:B------:R-:W-:Y:S05]  /*2b350*/  WARPSYNC.COLLECTIVE R15, `(.L_x_5649) ;  /* 0x000000000f087348 */ /* 0x000fea0003c00000 */
[----:B------:R0:W1:Y:S02]  /*2b360*/  SHFL.IDX P6, R14, R13, R12, R11 ;  /* 0x0000000c0d0e7389 */ /* 0x00006400000c000b */
[----:B01----:R-:W-:Y:S01]  /*2b370*/  ENDCOLLECTIVE ;  /* 0x000000000000791b */ /* 0x003fe20003800000 */
.L_x_5649:
        /* <DEDUP_REMOVED lines=8> */
.L_x_5650:
[----:B------:R-:W-:Y:S02]  /*2b400*/  IMAD.MOV.U32 R13, RZ, RZ, R41 ;  /* 0x000000ffff0d7224 */ /* 0x000fe400078e0029 */
[----:B------:R-:W-:Y:S02]  /*2b410*/  IMAD.MOV.U32 R12, RZ, RZ, R0 ;  /* 0x000000ffff0c7224 */ /* 0x000fe400078e0000 */
[----:B------:R-:W-:-:S07]  /*2b420*/  IMAD.MOV.U32 R39, RZ, RZ, R14 ;  /* 0x000000ffff277224 */ /* 0x000fce00078e000e */
[----:B------:R-:W-:Y:S05]  /*2b430*/  WARPSYNC.COLLECTIVE R15, `(.L_x_5651) ;  /* 0x000000000f087348 */ /* 0x000fea0003c00000 */
[----:B------:R0:W1:Y:S02]  /*2b440*/  SHFL.IDX P6, R14, R13, R12, R11 ;  /* 0x0000000c0d0e7389 */ /* 0x00006400000c000b */
[----:B01----:R-:W-:Y:S01]  /*2b450*/  ENDCOLLECTIVE ;  /* 0x000000000000791b */ /* 0x003fe20003800000 */
.L_x_5651:
        /* <DEDUP_REMOVED lines=8> */
.L_x_5652:
[----:B------:R-:W-:Y:S02]  /*2b4e0*/  IMAD.MOV.U32 R13, RZ, RZ, R43 ;  /* 0x000000ffff0d7224 */ /* 0x000fe400078e002b */
[----:B------:R-:W-:Y:S02]  /*2b4f0*/  IMAD.MOV.U32 R12, RZ, RZ, R0 ;  /* 0x000000ffff0c7224 */ /* 0x000fe400078e0000 */
[----:B------:R-:W-:-:S07]  /*2b500*/  IMAD.MOV.U32 R41, RZ, RZ, R14 ;  /* 0x000000ffff297224 */ /* 0x000fce00078e000e */
[----:B------:R-:W-:Y:S05]  /*2b510*/  WARPSYNC.COLLECTIVE R15, `(.L_x_5653) ;  /* 0x000000000f087348 */ /* 0x000fea0003c00000 */
[----:B------:R0:W1:Y:S02]  /*2b520*/  SHFL.IDX P6, R14, R13, R12, R11 ;  /* 0x0000000c0d0e7389 */ /* 0x00006400000c000b */
[----:B01----:R-:W-:Y:S01]  /*2b530*/  ENDCOLLECTIVE ;  /* 0x000000000000791b */ /* 0x003fe20003800000 */
.L_x_5653:
        /* <DEDUP_REMOVED lines=8> */
.L_x_5654:
[----:B------:R-:W-:Y:S02]  /*2b5c0*/  IMAD.MOV.U32 R13, RZ, RZ, R45 ;  /* 0x000000ffff0d7224 */ /* 0x000fe400078e002d */
[----:B------:R-:W-:Y:S02]  /*2b5d0*/  IMAD.MOV.U32 R12, RZ, RZ, R0 ;  /* 0x000000ffff0c7224 */ /* 0x000fe400078e0000 */
[----:B------:R-:W-:-:S07]  /*2b5e0*/  IMAD.MOV.U32 R62, RZ, RZ, R14 ;  /* 0x000000ffff3e7224 */ /* 0x000fce00078e000e */
[----:B------:R-:W-:Y:S05]  /*2b5f0*/  WARPSYNC.COLLECTIVE R15, `(.L_x_5655) ;  /* 0x000000000f087348 */ /* 0x000fea0003c00000 */
[----:B------:R0:W1:Y:S02]  /*2b600*/  SHFL.IDX P6, R14, R13, R12, R11 ;  /* 0x0000000c0d0e7389 */ /* 0x00006400000c000b */
[----:B01----:R-:W-:Y:S01]  /*2b610*/  ENDCOLLECTIVE ;  /* 0x000000000000791b */ /* 0x003fe20003800000 */
.L_x_5655:
        /* <DEDUP_REMOVED lines=8> */
.L_x_5656:
[----:B------:R-:W-:Y:S02]  /*2b6a0*/  IMAD.MOV.U32 R13, RZ, RZ, R47 ;  /* 0x000000ffff0d7224 */ /* 0x000fe400078e002f */
[----:B------:R-:W-:Y:S02]  /*2b6b0*/  IMAD.MOV.U32 R12, RZ, RZ, R0 ;  /* 0x000000ffff0c7224 */ /* 0x000fe400078e0000 */
[----:B------:R-:W-:-:S07]  /*2b6c0*/  IMAD.MOV.U32 R64, RZ, RZ, R14 ;  /* 0x000000ffff407224 */ /* 0x000fce00078e000e */
[----:B------:R-:W-:Y:S05]  /*2b6d0*/  WARPSYNC.COLLECTIVE R15, `(.L_x_5657) ;  /* 0x000000000f087348 */ /* 0x000fea0003c00000 */
[----:B------:R0:W1:Y:S02]  /*2b6e0*/  SHFL.IDX P6, R14, R13, R12, R11 ;  /* 0x0000000c0d0e7389 */ /* 0x00006400000c000b */
[----:B01----:R-:W-:Y:S01]  /*2b6f0*/  ENDCOLLECTIVE ;  /* 0x000000000000791b */ /* 0x003fe20003800000 */
.L_x_5657:
[----:B------:R-:W-:Y:S02]  /*2b700*/  IMAD.MOV.U32 R13, RZ, RZ, R66 ;  /* 0x000000ffff0d7224 */ /* 0x000fe400078e0042 */
[----:B------:R-:W-:Y:S02]  /*2b710*/  IMAD.MOV.U32 R12, RZ, RZ, R3 ;  /* 0x000000ffff0c7224 */ /* 0x000fe400078e0003 */
[----:B------:R-:W-:-:S07]  /*2b720*/  IMAD.MOV.U32 R47, RZ, RZ, R14 ;  /* 0x000000ffff2f7224 */ /* 0x000fce00078e000e */
[----:B------:R-:W-:Y:S05]  /*2b730*/  WARPSYNC.COLLECTIVE R15, `(.L_x_5658) ;  /* 0x000000000f087348 */ /* 0x000fea0003c00000 */
[----:B------:R0:W1:Y:S02]  /*2b740*/  SHFL.IDX P6, R14, R13, R12, R11 ;  /* 0x0000000c0d0e7389 */ /* 0x00006400000c000b */
[----:B01----:R-:W-:Y:S01]  /*2b750*/  ENDCOLLECTIVE ;  /* 0x000000000000791b */ /* 0x003fe20003800000 */
.L_x_5658:
[----:B------:R-:W-:Y:S02]  /*2b760*/  IMAD.MOV.U32 R13, RZ, RZ, R49 ;  /* 0x000000ffff0d7224 */ /* 0x000fe400078e0031 */
[----:B------:R-:W-:Y:S02]  /*2b770*/  IMAD.MOV.U32 R12, RZ, RZ, R0 ;  /* 0x000000ffff0c7224 */ /* 0x000fe400078e0000 */
[----:B------:R-:W-:-:S07]  /*2b780*/  IMAD.MOV.U32 R66, RZ, RZ, R14 ;  /* 0x000000ffff427224 */ /* 0x000fce00078e000e */
[----:B------:R-:W-:Y:S05]  /*2b790*/  WARPSYNC.COLLECTIVE R15, `(.L_x_5659) ;  /* 0x000000000f087348 */ /* 0x000fea0003c00000 */
[----:B------:R0:W1:Y:S02]  /*2b7a0*/  SHFL.IDX P6, R14, R13, R12, R11 ;  /* 0x0000000c0d0e7389 */ /* 0x00006400000c000b */
[----:B01----:R-:W-:Y:S01]  /*2b7b0*/  ENDCOLLECTIVE ;  /* 0x000000000000791b */ /* 0x003fe20003800000 */
.L_x_5659:
[----:B------:R-:W-:Y:S02]  /*2b7c0*/  IMAD.MOV.U32 R13, RZ, RZ, R68 ;  /* 0x000000ffff0d7224 */ /* 0x000fe400078e0044 */
[----:B------:R-:W-:Y:S02]  /*2b7d0*/  IMAD.MOV.U32 R12, RZ, RZ, R3 ;  /* 0x000000ffff0c7224 */ /* 0x000fe400078e0003 */
[----:B------:R-:W-:-:S07]  /*2b7e0*/  IMAD.MOV.U32 R49, RZ, RZ, R14 ;  /* 0x000000ffff317224 */ /* 0x000fce00078e000e */
[----:B------:R-:W-:Y:S05]  /*2b7f0*/  WARPSYNC.COLLECTIVE R15, `(.L_x_5660) ;  /* 0x000000000f087348 */ /* 0x000fea0003c00000 */
[----:B------:R0:W1:Y:S02]  /*2b800*/  SHFL.IDX P6, R14, R13, R12, R11 ;  /* 0x0000000c0d0e7389 */ /* 0x00006400000c000b */
[----:B01----:R-:W-:Y:S01]  /*2b810*/  ENDCOLLECTIVE ;  /* 0x000000000000791b */ /* 0x003fe20003800000 */
.L_x_5660:
[----:B------:R-:W-:Y:S02]  /*2b820*/  IMAD.MOV.U32 R13, RZ, RZ, R51 ;  /* 0x000000ffff0d7224 */ /* 0x000fe400078e0033 */
[----:B------:R-:W-:Y:S02]  /*2b830*/  IMAD.MOV.U32 R12, RZ, RZ, R0 ;  /* 0x000000ffff0c7224 */ /* 0x000fe400078e0000 */
[----:B------:R-:W-:-:S07]  /*2b840*/  IMAD.MOV.U32 R68, RZ, RZ, R14 ;  /* 0x000000ffff447224 */ /* 0x000fce00078e000e */
[----:B------:R-:W-:Y:S05]  /*2b850*/  WARPSYNC.COLLECTIVE R15, `(.L_x_5661) ;  /* 0x000000000f087348 */ /* 0x000fea0003c00000 */
[----:B------:R0:W1:Y:S02]  /*2b860*/  SHFL.IDX P6, R14, R13, R12, R11 ;  /* 0x0000000c0d0e7389 */ /* 0x00006400000c000b */
[----:B01----:R-:W-:Y:S01]  /*2b870*/  ENDCOLLECTIVE ;  /* 0x000000000000791b */ /* 0x003fe20003800000 */
.L_x_5661:
        /* <DEDUP_REMOVED lines=8> */
.L_x_5662:
[----:B------:R-:W-:Y:S02]  /*2b900*/  IMAD.MOV.U32 R13, RZ, RZ, R53 ;  /* 0x000000ffff0d7224 */ /* 0x000fe400078e0035 */
[----:B------:R-:W-:Y:S02]  /*2b910*/  IMAD.MOV.U32 R12, RZ, RZ, R0 ;  /* 0x000000ffff0c7224 */ /* 0x000fe400078e0000 */
[----:B------:R-:W-:-:S07]  /*2b920*/  IMAD.MOV.U32 R70, RZ, RZ, R14 ;  /* 0x000000ffff467224 */ /* 0x000fce00078e000e */
[----:B------:R-:W-:Y:S05]  /*2b930*/  WARPSYNC.COLLECTIVE R15, `(.L_x_5663) ;  /* 0x000000000f087348 */ /* 0x000fea0003c00000 */
[----:B------:R0:W1:Y:S02]  /*2b940*/  SHFL.IDX P6, R14, R13, R12, R11 ;  /* 0x0000000c0d0e7389 */ /* 0x00006400000c000b */
[----:B01----:R-:W-:Y:S01]  /*2b950*/  ENDCOLLECTIVE ;  /* 0x000000000000791b */ /* 0x003fe20003800000 */
.L_x_5663:
        /* <DEDUP_REMOVED lines=8> */
.L_x_5664:
[----:B------:R-:W-:Y:S02]  /*2b9e0*/  IMAD.MOV.U32 R13, RZ, RZ, R55 ;  /* 0x000000ffff0d7224 */ /* 0x000fe400078e0037 */
[----:B------:R-:W-:Y:S02]  /*2b9f0*/  IMAD.MOV.U32 R12, RZ, RZ, R0 ;  /* 0x000000ffff0c7224 */ /* 0x000fe400078e0000 */
[----:B------:R-:W-:-:S07]  /*2ba00*/  IMAD.MOV.U32 R72, RZ, RZ, R14 ;  /* 0x000000ffff487224 */ /* 0x000fce00078e000e */
[----:B------:R-:W-:Y:S05]  /*2ba10*/  WARPSYNC.COLLECTIVE R15, `(.L_x_5665) ;  /* 0x000000000f087348 */ /* 0x000fea0003c00000 */
[----:B------:R0:W1:Y:S02]  /*2ba20*/  SHFL.IDX P6, R14, R13, R12, R11 ;  /* 0x0000000c0d0e7389 */ /* 0x00006400000c000b */
[----:B01----:R-:W-:Y:S01]  /*2ba30*/  ENDCOLLECTIVE ;  /* 0x000000000000791b */ /* 0x003fe20003800000 */
.L_x_5665:
        /* <DEDUP_REMOVED lines=8> */
.L_x_5666:
[----:B------:R-:W-:Y:S02]  /*2bac0*/  IMAD.MOV.U32 R13, RZ, RZ, R57 ;  /* 0x000000ffff0d7224 */ /* 0x000fe400078e0039 */
[----:B------:R-:W-:Y:S02]  /*2bad0*/  IMAD.MOV.U32 R12, RZ, RZ, R0 ;  /* 0x000000ffff0c7224 */ /* 0x000fe400078e0000 */
[----:B------:R-:W-:-:S07]  /*2bae0*/  IMAD.MOV.U32 R74, RZ, RZ, R14 ;  /* 0x000000ffff4a7224 */ /* 0x000fce00078e000e */
[----:B------:R-:W-:Y:S05]  /*2baf0*/  WARPSYNC.COLLECTIVE R15, `(.L_x_5667) ;  /* 0x000000000f087348 */ /* 0x000fea0003c00000 */
[----:B------:R0:W1:Y:S02]  /*2bb00*/  SHFL.IDX P6, R14, R13, R12, R11 ;  /* 0x0000000c0d0e7389 */ /* 0x00006400000c000b */
[----:B01----:R-:W-:Y:S01]  /*2bb10*/  ENDCOLLECTIVE ;  /* 0x000000000000791b */ /* 0x003fe20003800000 */
.L_x_5667:
        /* <DEDUP_REMOVED lines=8> */
.L_x_5668:
[----:B------:R-:W-:Y:S02]  /*2bba0*/  IMAD.MOV.U32 R13, RZ, RZ, R59 ;  /* 0x000000ffff0d7224 */ /* 0x000fe400078e003b */
[----:B------:R-:W-:Y:S02]  /*2bbb0*/  IMAD.MOV.U32 R12, RZ, RZ, R0 ;  /* 0x000000ffff0c7224 */ /* 0x000fe400078e0000 */
[----:B------:R-:W-:-:S07]  /*2bbc0*/  IMAD.MOV.U32 R76, RZ, RZ, R14 ;  /* 0x000000ffff4c7224 */ /* 0x000fce00078e000e */
[----:B------:R-:W-:Y:S05]  /*2bbd0*/  WARPSYNC.COLLECTIVE R15, `(.L_x_5669) ;  /* 0x000000000f087348 */ /* 0x000fea0003c00000 */
[----:B------:R0:W1:Y:S02]  /*2bbe0*/  SHFL.IDX P6, R14, R13, R12, R11 ;  /* 0x0000000c0d0e7389 */ /* 0x00006400000c000b */
[----:B01----:R-:W-:Y:S01]  /*2bbf0*/  ENDCOLLECTIVE ;  /* 0x000000000000791b */ /* 0x003fe20003800000 */
.L_x_5669:
        /* <DEDUP_REMOVED lines=8> */
.L_x_5670:
[----:B------:R-:W-:Y:S02]  /*2bc80*/  IMAD.MOV.U32 R13, RZ, RZ, R63 ;  /* 0x000000ffff0d7224 */ /* 0x000fe400078e003f */
[----:B------:R-:W-:Y:S02]  /*2bc90*/  IMAD.MOV.U32 R12, RZ, RZ, R0 ;  /* 0x000000ffff0c7224 */ /* 0x000fe400078e0000 */
[----:B------:R-:W-:-:S07]  /*2bca0*/  IMAD.MOV.U32 R78, RZ, RZ, R14 ;  /* 0x000000ffff4e7224 */ /* 0x000fce00078e000e */
[----:B------:R-:W-:Y:S05]  /*2bcb0*/  WARPSYNC.COLLECTIVE R15, `(.L_x_5671) ;  /* 0x000000000f087348 */ /* 0x000fea0003c00000 */
[----:B------:R0:W1:Y:S02]  /*2bcc0*/  SHFL.IDX P6, R14, R13, R12, R11 ;  /* 0x0000000c0d0e7389 */ /* 0x00006400000c000b */
[----:B01----:R-:W-:Y:S01]  /*2bcd0*/  ENDCOLLECTIVE ;  /* 0x000000000000791b */ /* 0x003fe20003800000 */
.L_x_5671:
[----:B------:R-:W-:Y:S02]  /*2bce0*/  IMAD.MOV.U32 R13, RZ, RZ, R80 ;  /* 0x000000ffff0d7224 */ /* 0x000fe400078e0050 */
[----:B------:R-:W-:Y:S02]  /*2bcf0*/  IMAD.MOV.U32 R12, RZ, RZ, R3 ;  /* 0x000000ffff0c7224 */ /* 0x000fe400078e0003 */
[----:B------:R-:W-:-:S07]  /*2bd00*/  IMAD.MOV.U32 R63, RZ, RZ, R14 ;  /* 0x000000ffff3f7224 */ /* 0x000fce00078e000e */
[----:B------:R-:W-:Y:S05]  /*2bd10*/  WARPSYNC.COLLECTIVE R15, `(.L_x_5672) ;  /* 0x000000000f087348 */ /* 0x000fea0003c00000 */
[----:B------:R0:W1:Y:S02]  /*2bd20*/  SHFL.IDX P6, R14, R13, R12, R11 ;  /* 0x0000000c0d0e7389 */ /* 0x00006400000c000b */
[----:B01----:R-:W-:Y:S01]  /*2bd30*/  ENDCOLLECTIVE ;  /* 0x000000000000791b */ /* 0x003fe20003800000 */
.L_x_5672:
[----:B------:R-:W-:Y:S02]  /*2bd40*/  IMAD.MOV.U32 R13, RZ, RZ, R65 ;  /* 0x000000ffff0d7224 */ /* 0x000fe400078e0041 */
[----:B------:R-:W-:Y:S02]  /*2bd50*/  IMAD.MOV.U32 R12, RZ, RZ, R0 ;  /* 0x000000ffff0c7224 */ /* 0x000fe400078e0000 */
[----:B------:R-:W-:-:S07]  /*2bd60*/  IMAD.MOV.U32 R80, RZ, RZ, R14 ;  /* 0x000000ffff507224 */ /* 0x000fce00078e000e */
[----:B------:R-:W-:Y:S05]  /*2bd70*/  WARPSYNC.COLLECTIVE R15, `(.L_x_5673) ;  /* 0x000000000f087348 */ /* 0x000fea0003c00000 */
[----:B------:R0:W1:Y:S02]  /*2bd80*/  SHFL.IDX P6, R14, R13, R12, R11 ;  /* 0x0000000c0d0e7389 */ /* 0x00006400000c000b */
[----:B01----:R-:W-:Y:S01]  /*2bd90*/  ENDCOLLECTIVE ;  /* 0x000000000000791b */ /* 0x003fe20003800000 */
.L_x_5673:
        /* <DEDUP_REMOVED lines=8> */
.L_x_5674:
[----:B------:R-:W-:Y:S02]  /*2be20*/  IMAD.MOV.U32 R13, RZ, RZ, R67 ;  /* 0x000000ffff0d7224 */ /* 0x000fe400078e0043 */
[----:B------:R-:W-:Y:S02]  /*2be30*/  IMAD.MOV.U32 R12, RZ, RZ, R0 ;  /* 0x000000ffff0c7224 */ /* 0x000fe400078e0000 */
[----:B------:R-:W-:Y:S02]  /*2be40*/  IMAD.MOV.U32 R0, RZ, RZ, RZ ;  /* 0x000000ffff007224 */ /* 0x000fe400078e00ff */
[----:B------:R-:W-:-:S07]  /*2be50*/  IMAD.MOV.U32 R82, RZ, RZ, R14 ;  /* 0x000000ffff527224 */ /* 0x000fce00078e000e */
[----:B------:R-:W-:Y:S05]  /*2be60*/  WARPSYNC.COLLECTIVE R15, `(.L_x_5675) ;  /* 0x000000000f087348 */ /* 0x000fea0003c00000 */
[----:B------:R0:W1:Y:S02]  /*2be70*/  SHFL.IDX P6, R14, R13, R12, R11 ;  /* 0x0000000c0d0e7389 */ /* 0x00006400000c000b */
[----:B01----:R-:W-:Y:S01]  /*2be80*/  ENDCOLLECTIVE ;  /* 0x000000000000791b */ /* 0x003fe20003800000 */
.L_x_5675:
        /* <DEDUP_REMOVED lines=8> */
.L_x_5676:
        /* <DEDUP_REMOVED lines=8> */
[----:B------:R-:W-:Y:S01]  /*2bf90*/  SEL R45, R59, R78, P0 ;  /* 0x0000004e3b2d7207 */ /* 0x000fe20000000000 */
[----:B------:R-:W-:Y:S06]  /*2bfa0*/  BRA `(.L_x_5677) ;  /* 0xffffff3400a47947 */ /* 0x000fec000383ffff */
.L_x_5427:
[----:B------:R-:W-:Y:S02]  /*2bfb0*/  IMAD.MOV.U32 R13, RZ, RZ, R2 ;  /* 0x000000ffff0d7224 */ /* 0x000fe400078e0002 */
[----:B------:R-:W-:Y:S02]  /*2bfc0*/  IMAD.MOV.U32 R12, RZ, RZ, RZ ;  /* 0x000000ffff0c7224 */ /* 0x000fe400078e00ff */
[----:B------:R-:W-:Y:S02]  /*2bfd0*/  IMAD.MOV.U32 R11, RZ, RZ, 0x181f ;  /* 0x0000181fff0b7424 */ /* 0x000fe400078e00ff */
[----:B------:R-:W-:-:S07]  /*2bfe0*/  IMAD.MOV.U32 R15, RZ, RZ, -0x1 ;  /* 0xffffffffff0f7424 */ /* 0x000fce00078e00ff */
[----:B------:R-:W-:Y:S05]  /*2bff0*/  WARPSYNC.COLLECTIVE R15, `(.L_x_5678) ;  /* 0x000000000f087348 */ /* 0x000fea0003c00000 */
[----:B------:R0:W1:Y:S02]  /*2c000*/  SHFL.IDX P6, R14, R13, R12, R11 ;  /* 0x0000000c0d0e7389 */ /* 0x00006400000c000b */
[----:B01----:R-:W-:Y:S01]  /*2c010*/  ENDCOLLECTIVE ;  /* 0x000000000000791b */ /* 0x003fe20003800000 */
.L_x_5678:
[----:B------:R-:W-:Y:S02]  /*2c020*/  IMAD.MOV.U32 R13, RZ, RZ, R0 ;  /* 0x000000ffff0d7224 */ /* 0x000fe400078e0000 */
[----:B------:R-:W-:-:S07]  /*2c030*/  IMAD.MOV.U32 R3, RZ, RZ, R14 ;  /* 0x000000ffff037224 */ /* 0x000fce00078e000e */
[----:B------:R-:W-:Y:S05]  /*2c040*/  WARPSYNC.COLLECTIVE R15, `(.L_x_5679) ;  /* 0x000000000f087348 */ /* 0x000fea0003c00000 */
[----:B------:R0:W1:Y:S02]  /*2c050*/  SHFL.IDX P6, R14, R13, R12, R11 ;  /* 0x0000000c0d0e7389 */ /* 0x00006400000c000b */
[----:B01----:R-:W-:Y:S01]  /*2c060*/  ENDCOLLECTIVE ;  /* 0x000000000000791b */ /* 0x003fe20003800000 */
.L_x_5679:
[----:B------:R-:W-:Y:S05]  /*2c070*/  BRA `(.L_x_5680) ;  /* 0xffffff5000307947 */ /* 0x000fea000383ffff */
.L_x_5430:
        /* <DEDUP_REMOVED lines=8> */
.L_x_5682:
[----:B------:R-:W-:Y:S05]  /*2c100*/  BSYNC B1 ;  /* 0x0000000000017941 */ /* 0x000fea0003800000 */
.L_x_5681:
        /* <DEDUP_REMOVED lines=8> */
.L_x_5683:
[----:B------:R-:W-:Y:S05]  /*2c190*/  BRA `(.L_x_5684) ;  /* 0xffffff5000607947 */ /* 0x000fea000383ffff */
.L_x_5433:
        /* <DEDUP_REMOVED lines=8> */
.L_x_5686:
[----:B------:R-:W-:Y:S05]  /*2c220*/  BSYNC B1 ;  /* 0x0000000000017941 */ /* 0x000fea0003800000 */
.L_x_5685:
        /* <DEDUP_REMOVED lines=8> */
.L_x_5687:
[----:B------:R-:W-:Y:S05]  /*2c2b0*/  BRA `(.L_x_5688) ;  /* 0xffffff50008c7947 */ /* 0x000fea000383ffff */
.L_x_5436:
        /* <DEDUP_REMOVED lines=8> */
.L_x_5690:
[----:B------:R-:W-:Y:S05]  /*2c340*/  BSYNC B1 ;  /* 0x0000000000017941 */ /* 0x000fea0003800000 */
.L_x_5689:
        /* <DEDUP_REMOVED lines=8> */
.L_x_5691:
[----:B------:R-:W-:Y:S05]  /*2c3d0*/  BRA `(.L_x_5692) ;  /* 0xffffff5000b87947 */ /* 0x000fea000383ffff */
.L_x_5460:
[----:B------:R-:W0:Y:S01]  /*2c3e0*/  S2R R12, SR_TID.X ;  /* 0x00000000000c7919 */ /* 0x000e220000002100 */
[----:B------:R-:W-:Y:S01]  /*2c3f0*/  BSSY B1, `(.L_x_5693) ;  /* 0x000000a000017945 */ /* 0x000fe20003800000 */
[----:B------:R-:W-:Y:S02]  /*2c400*/  IMAD.MOV.U32 R11, RZ, RZ, 0x1f ;  /* 0x0000001fff0b7424 */ /* 0x000fe400078e00ff */
[----:B------:R-:W-:Y:S01]  /*2c410*/  IMAD.MOV.U32 R15, RZ, RZ, -0x1 ;  /* 0xffffffffff0f7424 */ /* 0x000fe200078e00ff */
[----:B0-----:R-:W-:-:S04]  /*2c420*/  SHF.R.U32.HI R12, RZ, 0x5, R12 ;  /* 0x00000005ff0c7819 */ /* 0x001fc8000001160c */
[----:B------:R-:W-:-:S05]  /*2c430*/  LOP3.LUT R12, R12, 0x3, RZ, 0xc0, !PT ;  /* 0x000000030c0c7812 */ /* 0x000fca00078ec0ff */
[----:B------:R-:W-:Y:S02]  /*2c440*/  IMAD.MOV.U32 R13, RZ, RZ, R12 ;  /* 0x000000ffff0d7224 */ /* 0x000fe400078e000c */
[----:B------:R-:W-:-:S07]  /*2c450*/  IMAD.MOV.U32 R12, RZ, RZ, RZ ;  /* 0x000000ffff0c7224 */ /* 0x000fce00078e00ff */
[----:B------:R-:W-:Y:S05]  /*2c460*/  WARPSYNC.COLLECTIVE R15, `(.L_x_5694) ;  /* 0x000000000f087348 */ /* 0x000fea0003c00000 */
[----:B------:R0:W1:Y:S02]  /*2c470*/  SHFL.IDX P6, R14, R13, R12, R11 ;  /* 0x0000000c0d0e7389 */ /* 0x00006400000c000b */
[----:B01----:R-:W-:Y:S01]  /*2c480*/  ENDCOLLECTIVE ;  /* 0x000000000000791b */ /* 0x003fe20003800000 */
.L_x_5694:
[----:B------:R-:W-:Y:S05]  /*2c490*/  BSYNC B1 ;  /* 0x0000000000017941 */ /* 0x000fea0003800000 */
.L_x_5693:
[----:B------:R-:W-:Y:S05]  /*2c4a0*/  BRA `(.L_x_5695) ;  /* 0xffffff6c00647947 */ /* 0x000fea000383ffff */
.L_x_5462:
[----:B------:R-:W-:Y:S01]  /*2c4b0*/  BSSY B1, `(.L_x_5696) ;  /* 0x0000006000017945 */ /* 0x000fe20003800000 */
[----:B------:R-:W-:-:S07]  /*2c4c0*/  IMAD.MOV.U32 R15, RZ, RZ, -0x1 ;  /* 0xffffffffff0f7424 */ /* 0x000fce00078e00ff */
[----:B0-----:R-:W-:Y:S05]  /*2c4d0*/  WARPSYNC.COLLECTIVE R15, `(.L_x_5697) ;  /* 0x000000000f0c7348 */ /* 0x001fea0003c00000 */
[----:B------:R-:W-:Y:S02]  /*2c4e0*/  ELECT P6, UR62, PT ;  /* 0x00000000003e782f */ /* 0x000fe400038c0000 */
[----:B------:R-:W-:Y:S01]  /*2c4f0*/  MOV R14, UR62 ;  /* 0x0000003e000e7c02 */ /* 0x000fe20008000f00 */
[----:B0-----:R-:W-:Y:S10]  /*2c500*/  ENDCOLLECTIVE ;  /* 0x000000000000791b */ /* 0x001ff40003800000 */
.L_x_5697:
[----:B------:R-:W-:Y:S05]  /*2c510*/  BSYNC B1 ;  /* 0x0000000000017941 */ /* 0x000fea0003800000 */
.L_x_5696:
[----:B------:R-:W-:Y:S05]  /*2c520*/  BRA `(.L_x_5461) ;  /* 0xffffff6c005c7947 */ /* 0x000fea000383ffff */
.L_x_5464:
[----:B0-----:R0:W1:Y:S02]  /*2c530*/  SYNCS.PHASECHK.TRANS64.TRYWAIT P0, [R23+URZ+0x2a820], R3 ;  /* 0x02a82003170075a7 */ /* 0x001064000800017f */
[----:B-1----:R-:W-:Y:S05]  /*2c540*/  @!P0 NANOSLEEP.SYNCS 0x989680 ;  /* 0x009896800000895d */ /* 0x002fea0003900000 */
[----:B------:R-:W1:Y:S02]  /*2c550*/  @!P0 SYNCS.PHASECHK.TRANS64 P0, [R23+URZ+0x2a820], R3 ;  /* 0x02a82003170085a7 */ /* 0x000e64000800007f */
[----:B-1----:R-:W-:Y:S05]  /*2c560*/  @!P0 BRA `(.L_x_5464) ;  /* 0xfffffffc00f08947 */ /* 0x002fea000383ffff */
[----:B------:R-:W-:Y:S05]  /*2c570*/  BRA `(.L_x_5698) ;  /* 0xffffff6c006c7947 */ /* 0x000fea000383ffff */
.L_x_5468:
[----:B-1----:R1:W2:Y:S02]  /*2c580*/  SYNCS.PHASECHK.TRANS64.TRYWAIT P0, [R12+URZ+0x2a8a0], R11 ;  /* 0x02a8a00b0c0075a7 */ /* 0x0022a4000800017f */
[----:B--2---:R-:W-:Y:S05]  /*2c590*/  @!P0 NANOSLEEP.SYNCS 0x989680 ;  /* 0x009896800000895d */ /* 0x004fea0003900000 */
[----:B------:R-:W2:Y:S02]  /*2c5a0*/  @!P0 SYNCS.PHASECHK.TRANS64 P0, [R12+URZ+0x2a8a0], R11 ;  /* 0x02a8a00b0c0085a7 */ /* 0x000ea4000800007f */
[----:B--2---:R-:W-:Y:S05]  /*2c5b0*/  @!P0 BRA `(.L_x_5468) ;  /* 0xfffffffc00f08947 */ /* 0x004fea000383ffff */
[----:B------:R-:W-:Y:S05]  /*2c5c0*/  BRA `(.L_x_5699) ;  /* 0xffffff6c00847947 */ /* 0x000fea000383ffff */
.L_x_5475:
[----:B0-----:R0:W2:Y:S02]  /*2c5d0*/  SYNCS.PHASECHK.TRANS64.TRYWAIT P0, [R12+URZ+0x2a8c0], R11 ;  /* 0x02a8c00b0c0075a7 */ /* 0x0010a4000800017f */
[----:B--2---:R-:W-:Y:S05]  /*2c5e0*/  @!P0 NANOSLEEP.SYNCS 0x989680 ;  /* 0x009896800000895d */ /* 0x004fea0003900000 */
[----:B------:R-:W2:Y:S02]  /*2c5f0*/  @!P0 SYNCS.PHASECHK.TRANS64 P0, [R12+URZ+0x2a8c0], R11 ;  /* 0x02a8c00b0c0085a7 */ /* 0x000ea4000800007f */
[----:B--2---:R-:W-:Y:S05]  /*2c600*/  @!P0 BRA `(.L_x_5475) ;  /* 0xfffffffc00f08947 */ /* 0x004fea000383ffff */
[----:B------:R-:W-:Y:S05]  /*2c610*/  BRA `(.L_x_5700) ;  /* 0xffffff7000807947 */ /* 0x000fea000383ffff */
.L_x_5484:
[----:B0-----:R0:W1:Y:S02]  /*2c620*/  SYNCS.PHASECHK.TRANS64.TRYWAIT P1, [R6+URZ+0x2a8a0], R3 ;  /* 0x02a8a003060075a7 */ /* 0x001064000802017f */
[----:B-1----:R-:W-:Y:S05]  /*2c630*/  @!P1 NANOSLEEP.SYNCS 0x989680 ;  /* 0x009896800000995d */ /* 0x002fea0003900000 */
[----:B------:R-:W1:Y:S02]  /*2c640*/  @!P1 SYNCS.PHASECHK.TRANS64 P1, [R6+URZ+0x2a8a0], R3 ;  /* 0x02a8a003060095a7 */ /* 0x000e64000802007f */
[----:B-1----:R-:W-:Y:S05]  /*2c650*/  @!P1 BRA `(.L_x_5484) ;  /* 0xfffffffc00f09947 */ /* 0x002fea000383ffff */
[----:B------:R-:W-:Y:S05]  /*2c660*/  BRA `(.L_x_5701) ;  /* 0xffffff7400b47947 */ /* 0x000fea000383ffff */
.L_x_5491:
[----:B-1----:R1:W2:Y:S02]  /*2c670*/  SYNCS.PHASECHK.TRANS64.TRYWAIT P1, [R6+URZ+0x2a8c0], R3 ;  /* 0x02a8c003060075a7 */ /* 0x0022a4000802017f */
[----:B--2---:R-:W-:Y:S05]  /*2c680*/  @!P1 NANOSLEEP.SYNCS 0x989680 ;  /* 0x009896800000995d */ /* 0x004fea0003900000 */
[----:B------:R-:W2:Y:S02]  /*2c690*/  @!P1 SYNCS.PHASECHK.TRANS64 P1, [R6+URZ+0x2a8c0], R3 ;  /* 0x02a8c003060095a7 */ /* 0x000ea4000802007f */
[----:B--2---:R-:W-:Y:S05]  /*2c6a0*/  @!P1 BRA `(.L_x_5491) ;  /* 0xfffffffc00f09947 */ /* 0x004fea000383ffff */
[----:B------:R-:W-:Y:S05]  /*2c6b0*/  BRA `(.L_x_5702) ;  /* 0xffffff7800ac7947 */ /* 0x000fea000383ffff */
.L_x_5516:
        /* <DEDUP_REMOVED lines=8> */
[----:B0----5:R-:W-:Y:S05]  /*2c740*/  WARPSYNC.COLLECTIVE R15, `(.L_x_5704) ;  /* 0x000000000f087348 */ /* 0x021fea0003c00000 */
[----:B------:R1:W2:Y:S02]  /*2c750*/  SHFL.IDX P6, R14, R13, R12, R11 ;  /* 0x0000000c0d0e7389 */ /* 0x0002a400000c000b */
[----:B012--5:R-:W-:Y:S01]  /*2c760*/  ENDCOLLECTIVE ;  /* 0x000000000000791b */ /* 0x027fe20003800000 */
.L_x_5704:
[----:B------:R-:W-:Y:S05]  /*2c770*/  BSYNC B0 ;  /* 0x0000000000007941 */ /* 0x000fea0003800000 */
.L_x_5703:
[----:B------:R-:W-:Y:S05]  /*2c780*/  BRA `(.L_x_5705) ;  /* 0xffffff8c00347947 */ /* 0x000fea000383ffff */
.L_x_5519:
[----:B0-----:R0:W1:Y:S02]  /*2c790*/  SYNCS.PHASECHK.TRANS64.TRYWAIT P0, [R6+URZ+0x2a880], R21 ;  /* 0x02a88015060075a7 */ /* 0x001064000800017f */
[----:B-1----:R-:W-:Y:S05]  /*2c7a0*/  @!P0 NANOSLEEP.SYNCS 0x989680 ;  /* 0x009896800000895d */ /* 0x002fea0003900000 */
[----:B------:R-:W1:Y:S02]  /*2c7b0*/  @!P0 SYNCS.PHASECHK.TRANS64 P0, [R6+URZ+0x2a880], R21 ;  /* 0x02a88015060085a7 */ /* 0x000e64000800007f */
[----:B-1----:R-:W-:Y:S05]  /*2c7c0*/  @!P0 BRA `(.L_x_5519) ;  /* 0xfffffffc00f08947 */ /* 0x002fea000383ffff */
[----:B------:R-:W-:Y:S05]  /*2c7d0*/  BRA `(.L_x_5706) ;  /* 0xffffff8c00487947 */ /* 0x000fea000383ffff */
.L_x_5520:
        /* <DEDUP_REMOVED lines=8> */
.L_x_5708:
[----:B------:R-:W-:Y:S05]  /*2c860*/  BSYNC B0 ;  /* 0x0000000000007941 */ /* 0x000fea0003800000 */
.L_x_5707:
        /* <DEDUP_REMOVED lines=8> */
.L_x_5709:
        /* <DEDUP_REMOVED lines=25> */
.L_x_5710:
[----:B------:R-:W-:Y:S01]  /*2ca80*/  @!PT LDS RZ, [RZ] ;  /* 0x00000000fffff984 */ /* 0x000fe20000000800 */
[----:B------:R-:W-:Y:S01]  /*2ca90*/  @!PT LDS RZ, [RZ] ;  /* 0x00000000fffff984 */ /* 0x000fe20000000800 */
[----:B------:R-:W-:Y:S01]  /*2caa0*/  @!PT LDS RZ, [RZ] ;  /* 0x00000000fffff984 */ /* 0x000fe20000000800 */
[----:B------:R0:W-:Y:S01]  /*2cab0*/  LDGSTS.E.BYPASS.LTC128B.128 [R0+0x10400], desc[UR42][R8.64+0x80], !P1 ;  /* 0x1040008008007fae */ /* 0x0001e2000c901d6a */
[----:B------:R-:W-:Y:S02]  /*2cac0*/  IMAD.MOV.U32 R13, RZ, RZ, R2 ;  /* 0x000000ffff0d7224 */ /* 0x000fe400078e0002 */
[----:B------:R-:W-:-:S07]  /*2cad0*/  IMAD.MOV.U32 R5, RZ, RZ, R14 ;  /* 0x000000ffff057224 */ /* 0x000fce00078e000e */
[----:B0-----:R-:W-:Y:S05]  /*2cae0*/  WARPSYNC.COLLECTIVE R15, `(.L_x_5711) ;  /* 0x000000000f087348 */ /* 0x001fea0003c00000 */
[----:B------:R1:W2:Y:S02]  /*2caf0*/  SHFL.IDX P6, R14, R13, R12, R11 ;  /* 0x0000000c0d0e7389 */ /* 0x0002a400000c000b */
[----:B012---:R-:W-:Y:S01]  /*2cb00*/  ENDCOLLECTIVE ;  /* 0x000000000000791b */ /* 0x007fe20003800000 */
.L_x_5711:
[----:B------:R-:W-:Y:S02]  /*2cb10*/  IMAD.MOV.U32 R13, RZ, RZ, R3 ;  /* 0x000000ffff0d7224 */ /* 0x000fe400078e0003 */
[----:B------:R-:W-:Y:S02]  /*2cb20*/  IMAD.MOV.U32 R12, RZ, RZ, 0x2 ;  /* 0x00000002ff0c7424 */ /* 0x000fe400078e00ff */
[----:B------:R-:W-:-:S07]  /*2cb30*/  IMAD.MOV.U32 R8, RZ, RZ, R14 ;  /* 0x000000ffff087224 */ /* 0x000fce00078e000e */
[----:B------:R-:W-:Y:S05]  /*2cb40*/  WARPSYNC.COLLECTIVE R15, `(.L_x_5712) ;  /* 0x000000000f087348 */ /* 0x000fea0003c00000 */
[----:B------:R0:W1:Y:S02]  /*2cb50*/  SHFL.IDX P6, R14, R13, R12, R11 ;  /* 0x0000000c0d0e7389 */ /* 0x00006400000c000b */
[----:B01----:R-:W-:Y:S01]  /*2cb60*/  ENDCOLLECTIVE ;  /* 0x000000000000791b */ /* 0x003fe20003800000 */
.L_x_5712:
        /* <DEDUP_REMOVED lines=13> */
.L_x_5713:
[----:B------:R-:W-:Y:S01]  /*2cc40*/  @!PT LDS RZ, [RZ] ;  /* 0x00000000fffff984 */ /* 0x000fe20000000800 */
[----:B------:R-:W-:Y:S01]  /*2cc50*/  @!PT LDS RZ, [RZ] ;  /* 0x00000000fffff984 */ /* 0x000fe20000000800 */
[----:B------:R-:W-:Y:S01]  /*2cc60*/  @!PT LDS RZ, [RZ] ;  /* 0x00000000fffff984 */ /* 0x000fe20000000800 */
[----:B------:R-:W-:Y:S01]  /*2cc70*/  LDGSTS.E.BYPASS.LTC128B.128 [R0+0xec00], desc[UR42][R8.64+0x40], !P1 ;  /* 0x0ec0004008007fae */ /* 0x000fe2000c901d6a */
[----:B------:R-:W-:-:S13]  /*2cc80*/  ISETP.LT.OR P1, PT, R26, 0x21, P0 ;  /* 0x000000211a00780c */ /* 0x000fda0000721670 */
[----:B------:R0:W-:Y:S02]  /*2cc90*/  LDGSTS.E.BYPASS.LTC128B.128 [R0+0x10c00], desc[UR42][R8.64+0x80], !P1 ;  /* 0x10c0008008007fae */ /* 0x0001e4000c901d6a */
[----:B0-----:R-:W-:-:S05]  /*2cca0*/  IMAD.MOV.U32 R8, RZ, RZ, R14 ;  /* 0x000000ffff087224 */ /* 0x001fca00078e000e */
[----:B------:R-:W-:-:S05]  /*2ccb0*/  IADD3 R8, P1, R32, R8, RZ ;  /* 0x0000000820087210 */ /* 0x000fca0007f3e0ff */
[----:B------:R-:W-:Y:S02]  /*2ccc0*/  IMAD.X R9, RZ, RZ, R5, P1 ;  /* 0x000000ffff097224 */ /* 0x000fe400008e0605 */
[----:B------:R0:W5:Y:S01]  /*2ccd0*/  LDL.LU R5, [R1] ;  /* 0x0000000001057983 */ /* 0x0001620000300800 */
[----:B------:R-:W-:Y:S01]  /*2cce0*/  IMAD.MOV.U32 R13, RZ, RZ, R3 ;  /* 0x000000ffff0d7224 */ /* 0x000fe200078e0003 */
[C---:B------:R-:W-:Y:S01]  /*2ccf0*/  ISETP.LT.OR P1, PT, R26.reuse, 0x41, P3 ;  /* 0x000000411a00780c */ /* 0x040fe20001f21670 */
[----:B------:R-:W-:Y:S01]  /*2cd00*/  IMAD.MOV.U32 R12, RZ, RZ, 0x3 ;  /* 0x00000003ff0c7424 */ /* 0x000fe200078e00ff */
[----:B------:R-:W-:-:S13]  /*2cd10*/  ISETP.GE.AND P4, PT, R26, 0x21, PT ;  /* 0x000000211a00780c */ /* 0x000fda0003f86270 */
[----:B0----5:R-:W-:Y:S05]  /*2cd20*/  WARPSYNC.COLLECTIVE R15, `(.L_x_5714) ;  /* 0x000000000f087348 */ /* 0x021fea0003c00000 */
[----:B------:R1:W2:Y:S02]  /*2cd30*/  SHFL.IDX P6, R14, R13, R12, R11 ;  /* 0x0000000c0d0e7389 */ /* 0x0002a400000c000b */
[----:B012--5:R-:W-:Y:S01]  /*2cd40*/  ENDCOLLECTIVE ;  /* 0x000000000000791b */ /* 0x027fe20003800000 */
.L_x_5714:
[----:B------:R-:W-:Y:S01]  /*2cd50*/  @!PT LDS RZ, [RZ] ;  /* 0x00000000fffff984 */ /* 0x000fe20000000800 */
[----:B------:R-:W-:Y:S01]  /*2cd60*/  @!PT LDS RZ, [RZ] ;  /* 0x00000000fffff984 */ /* 0x000fe20000000800 */
[----:B------:R-:W-:Y:S01]  /*2cd70*/  @!PT LDS RZ, [RZ] ;  /* 0x00000000fffff984 */ /* 0x000fe20000000800 */
[----:B------:R0:W-:Y:S01]  /*2cd80*/  LDGSTS.E.BYPASS.LTC128B.128 [R0+0xd400], desc[UR42][R8.64], !P1 ;  /* 0x0d40000008007fae */ /* 0x0001e2000c901d6a */
[----:B------:R-:W-:Y:S01]  /*2cd90*/  ISETP.LT.OR P1, PT, R26, 0x41, P2 ;  /* 0x000000411a00780c */ /* 0x000fe20001721670 */
[----:B------:R-:W-:-:S12]  /*2cda0*/  IMAD.MOV.U32 R13, RZ, RZ, R2 ;  /* 0x000000ffff0d7224 */ /* 0x000fd800078e0002 */
[----:B------:R0:W-:Y:S01]  /*2cdb0*/  LDGSTS.E.BYPASS.LTC128B.128 [R0+0xf400], desc[UR42][R8.64+0x40], !P1 ;  /* 0x0f40004008007fae */ /* 0x0001e2000c901d6a */
[----:B------:R-:W-:Y:S01]  /*2cdc0*/  ISETP.LT.OR P1, PT, R26, 0x41, P0 ;  /* 0x000000411a00780c */ /* 0x000fe20000721670 */
[----:B------:R-:W-:-:S12]  /*2cdd0*/  IMAD.MOV.U32 R3, RZ, RZ, R14 ;  /* 0x000000ffff037224 */ /* 0x000fd800078e000e */
[----:B0-----:R-:W-:Y:S05]  /*2cde0*/  WARPSYNC.COLLECTIVE R15, `(.L_x_5715) ;  /* 0x000000000f087348 */ /* 0x001fea0003c00000 */
[----:B------:R1:W2:Y:S02]  /*2cdf0*/  SHFL.IDX P6, R14, R13, R12, R11 ;  /* 0x0000000c0d0e7389 */ /* 0x0002a400000c000b */
[----:B012---:R-:W-:Y:S01]  /*2ce00*/  ENDCOLLECTIVE ;  /* 0x000000000000791b */ /* 0x007fe20003800000 */
.L_x_5715:
[----:B------:R-:W-:Y:S01]  /*2ce10*/  @!PT LDS RZ, [RZ] ;  /* 0x00000000fffff984 */ /* 0x000fe20000000800 */
[----:B------:R-:W-:Y:S01]  /*2ce20*/  @!PT LDS RZ, [RZ] ;  /* 0x00000000fffff984 */ /* 0x000fe20000000800 */
[----:B------:R-:W-:Y:S01]  /*2ce30*/  @!PT LDS RZ, [RZ] ;  /* 0x00000000fffff984 */ /* 0x000fe20000000800 */
[----:B------:R1:W-:Y:S01]  /*2ce40*/  LDGSTS.E.BYPASS.LTC128B.128 [R0+0x11400], desc[UR42][R8.64+0x80], !P1 ;  /* 0x1140008008007fae */ /* 0x0003e2000c901d6a */
[C---:B------:R-:W-:Y:S02]  /*2ce50*/  ISETP.GE.AND P1, PT, R26.reuse, 0x41, PT ;  /* 0x000000411a00780c */ /* 0x040fe40003f26270 */
[----:B------:R-:W-:Y:S01]  /*2ce60*/  ISETP.GE.AND P6, PT, R26, 0x61, PT ;  /* 0x000000611a00780c */ /* 0x000fe20003fc6270 */
[----:B------:R-:W-:Y:S01]  /*2ce70*/  IMAD.MOV.U32 R2, RZ, RZ, R14 ;  /* 0x000000ffff027224 */ /* 0x000fe200078e000e */
[----:B------:R-:W-:-:S11]  /*2ce80*/  LOP3.LUT R5, R5, 0xffffffef, RZ, 0xc0, !PT ;  /* 0xffffffef05057812 */ /* 0x000fd600078ec0ff */
[----:B------:R-:W-:-:S05]  /*2ce90*/  @P6 LOP3.LUT R5, R5, 0x10, RZ, 0xfc, !PT ;  /* 0x0000001005056812 */ /* 0x000fca00078efcff */
[----:B------:R1:W-:Y:S01]  /*2cea0*/  STL [R1], R5 ;  /* 0x0000000501007387 */ /* 0x0003e20000100800 */
[----:B------:R-:W-:Y:S05]  /*2ceb0*/  BRA `(.L_x_5716) ;  /* 0xffffff8800ac7947 */ /* 0x000fea000383ffff */
.L_x_5525:
[----:B----4-:R4:W0:Y:S02]  /*2cec0*/  SYNCS.PHASECHK.TRANS64.TRYWAIT P0, [R6+URZ+0x2a840], R21 ;  /* 0x02a84015060075a7 */ /* 0x010824000800017f */
[----:B0-----:R-:W-:Y:S05]  /*2ced0*/  @!P0 NANOSLEEP.SYNCS 0x989680 ;  /* 0x009896800000895d */ /* 0x001fea0003900000 */
[----:B------:R-:W0:Y:S02]  /*2cee0*/  @!P0 SYNCS.PHASECHK.TRANS64 P0, [R6+URZ+0x2a840], R21 ;  /* 0x02a84015060085a7 */ /* 0x000e24000800007f */
[----:B0-----:R-:W-:Y:S05]  /*2cef0*/  @!P0 BRA `(.L_x_5525) ;  /* 0xfffffffc00f08947 */ /* 0x001fea000383ffff */
[----:B------:R-:W-:Y:S05]  /*2cf00*/  BRA `(.L_x_5717) ;  /* 0xffffff8c00107947 */ /* 0x000fea000383ffff */
.L_x_5526:
[----:B------:R-:W-:Y:S01]  /*2cf10*/  BSSY B0, `(.L_x_5718) ;  /* 0x0000008000007945 */ /* 0x000fe20003800000 */
[----:B------:R-:W-:Y:S02]  /*2cf20*/  IMAD.MOV.U32 R13, RZ, RZ, R5 ;  /* 0x000000ffff0d7224 */ /* 0x000fe400078e0005 */
[----:B------:R-:W-:Y:S02]  /*2cf30*/  IMAD.MOV.U32 R12, RZ, RZ, RZ ;  /* 0x000000ffff0c7224 */ /* 0x000fe400078e00ff */
[----:B------:R-:W-:Y:S02]  /*2cf40*/  IMAD.MOV.U32 R11, RZ, RZ, 0x1c1f ;  /* 0x00001c1fff0b7424 */ /* 0x000fe400078e00ff */
[----:B------:R-:W-:-:S07]  /*2cf50*/  IMAD.MOV.U32 R15, RZ, RZ, -0x1 ;  /* 0xffffffffff0f7424 */ /* 0x000fce00078e00ff */
[----:B0--34-:R-:W-:Y:S05]  /*2cf60*/  WARPSYNC.COLLECTIVE R15, `(.L_x_5719) ;  /* 0x000000000f087348 */ /* 0x019fea0003c00000 */
[----:B------:R1:W2:Y:S02]  /*2cf70*/  SHFL.IDX P6, R14, R13, R12, R11 ;  /* 0x0000000c0d0e7389 */ /* 0x0002a400000c000b */
[----:B01234-:R-:W-:Y:S01]  /*2cf80*/  ENDCOLLECTIVE ;  /* 0x000000000000791b */ /* 0x01ffe20003800000 */
.L_x_5719:
[----:B------:R-:W-:Y:S05]  /*2cf90*/  BSYNC B0 ;  /* 0x0000000000007941 */ /* 0x000fea0003800000 */
.L_x_5718:
        /* <DEDUP_REMOVED lines=8> */
.L_x_5720:
        /* <DEDUP_REMOVED lines=16> */
.L_x_5721:
        /* <DEDUP_REMOVED lines=11> */
.L_x_5722:
[----:B------:R-:W-:Y:S02]  /*2d1d0*/  IMAD.MOV.U32 R13, RZ, RZ, R5 ;  /* 0x000000ffff0d7224 */ /* 0x000fe400078e0005 */
[----:B------:R-:W-:Y:S02]  /*2d1e0*/  IMAD.MOV.U32 R12, RZ, RZ, 0x2 ;  /* 0x00000002ff0c7424 */ /* 0x000fe400078e00ff */
[----:B------:R-:W-:-:S07]  /*2d1f0*/  IMAD.MOV.U32 R3, RZ, RZ, R14 ;  /* 0x000000ffff037224 */ /* 0x000fce00078e000e */
[----:B------:R-:W-:Y:S05]  /*2d200*/  WARPSYNC.COLLECTIVE R15, `(.L_x_5723) ;  /* 0x000000000f087348 */ /* 0x000fea0003c00000 */
[----:B------:R0:W1:Y:S02]  /*2d210*/  SHFL.IDX P6, R14, R13, R12, R11 ;  /* 0x0000000c0d0e7389 */ /* 0x00006400000c000b */
[----:B01----:R-:W-:Y:S01]  /*2d220*/  ENDCOLLECTIVE ;  /* 0x000000000000791b */ /* 0x003fe20003800000 */
.L_x_5723:
        /* <DEDUP_REMOVED lines=16> */
.L_x_5724:
[----:B------:R-:W-:Y:S02]  /*2d330*/  IMAD.MOV.U32 R13, RZ, RZ, R5 ;  /* 0x000000ffff0d7224 */ /* 0x000fe400078e0005 */
[----:B------:R-:W-:Y:S02]  /*2d340*/  IMAD.MOV.U32 R12, RZ, RZ, 0x3 ;  /* 0x00000003ff0c7424 */ /* 0x000fe400078e00ff */
[----:B------:R-:W-:-:S07]  /*2d350*/  IMAD.MOV.U32 R3, RZ, RZ, R14 ;  /* 0x000000ffff037224 */ /* 0x000fce00078e000e */
[----:B------:R-:W-:Y:S05]  /*2d360*/  WARPSYNC.COLLECTIVE R15, `(.L_x_5725) ;  /* 0x000000000f087348 */ /* 0x000fea0003c00000 */
[----:B------:R0:W1:Y:S02]  /*2d370*/  SHFL.IDX P6, R14, R13, R12, R11 ;  /* 0x0000000c0d0e7389 */ /* 0x00006400000c000b */
[----:B01----:R-:W-:Y:S01]  /*2d380*/  ENDCOLLECTIVE ;  /* 0x000000000000791b */ /* 0x003fe20003800000 */
.L_x_5725:
        /* <DEDUP_REMOVED lines=10> */
.L_x_5726:
        /* <DEDUP_REMOVED lines=8> */
.L_x_5531:
        /* <DEDUP_REMOVED lines=9> */
.L_x_5728:
[C---:B------:R-:W-:Y:S01]  /*2d540*/  VIADD R5, R17.reuse, 0x20 ;  /* 0x0000002011057836 */ /* 0x040fe20000000000 */
[----:B------:R-:W-:Y:S01]  /*2d550*/  ISETP.GE.AND P2, PT, R17, R34, PT ;  /* 0x000000221100720c */ /* 0x000fe20003f46270 */
[----:B------:R-:W-:Y:S02]  /*2d560*/  IMAD.MOV.U32 R13, RZ, RZ, R4 ;  /* 0x000000ffff0d7224 */ /* 0x000fe400078e0004 */
[----:B------:R-:W-:-:S10]  /*2d570*/  IMAD.MOV.U32 R2, RZ, RZ, R14 ;  /* 0x000000ffff027224 */ /* 0x000fd400078e000e */
[----:B------:R-:W-:Y:S05]  /*2d580*/  WARPSYNC.COLLECTIVE R15, `(.L_x_5729) ;  /* 0x000000000f087348 */ /* 0x000fea0003c00000 */
[----:B------:R0:W1:Y:S02]  /*2d590*/  SHFL.IDX P6, R14, R13, R12, R11 ;  /* 0x0000000c0d0e7389 */ /* 0x00006400000c000b */
[----:B01----:R-:W-:Y:S01]  /*2d5a0*/  ENDCOLLECTIVE ;  /* 0x000000000000791b */ /* 0x003fe20003800000 */
.L_x_5729:
[----:B------:R-:W-:Y:S02]  /*2d5b0*/  IMAD.MOV.U32 R13, RZ, RZ, R0 ;  /* 0x000000ffff0d7224 */ /* 0x000fe400078e0000 */
[----:B------:R-:W-:Y:S02]  /*2d5c0*/  IMAD.MOV.U32 R12, RZ, RZ, 0x1 ;  /* 0x00000001ff0c7424 */ /* 0x000fe400078e00ff */
[----:B------:R-:W-:-:S07]  /*2d5d0*/  IMAD.MOV.U32 R3, RZ, RZ, R14 ;  /* 0x000000ffff037224 */ /* 0x000fce00078e000e */
[----:B------:R-:W-:Y:S05]  /*2d5e0*/  WARPSYNC.COLLECTIVE R15, `(.L_x_5730) ;  /* 0x000000000f087348 */ /* 0x000fea0003c00000 */
[----:B------:R0:W1:Y:S02]  /*2d5f0*/  SHFL.IDX P6, R14, R13, R12, R11 ;  /* 0x0000000c0d0e7389 */ /* 0x00006400000c000b */
[----:B01----:R-:W-:Y:S01]  /*2d600*/  ENDCOLLECTIVE ;  /* 0x000000000000791b */ /* 0x003fe20003800000 */
.L_x_5730:
        /* <DEDUP_REMOVED lines=17> */
.L_x_5731:
[----:B------:R-:W-:Y:S02]  /*2d720*/  IMAD.MOV.U32 R13, RZ, RZ, R0 ;  /* 0x000000ffff0d7224 */ /* 0x000fe400078e0000 */
[----:B------:R-:W-:Y:S02]  /*2d730*/  IMAD.MOV.U32 R12, RZ, RZ, 0x2 ;  /* 0x00000002ff0c7424 */ /* 0x000fe400078e00ff */
[----:B------:R-:W-:-:S07]  /*2d740*/  IMAD.MOV.U32 R3, RZ, RZ, R14 ;  /* 0x000000ffff037224 */ /* 0x000fce00078e000e */
[----:B------:R-:W-:Y:S05]  /*2d750*/  WARPSYNC.COLLECTIVE R15, `(.L_x_5732) ;  /* 0x000000000f087348 */ /* 0x000fea0003c00000 */
[----:B------:R0:W1:Y:S02]  /*2d760*/  SHFL.IDX P6, R14, R13, R12, R11 ;  /* 0x0000000c0d0e7389 */ /* 0x00006400000c000b */
[----:B01----:R-:W-:Y:S01]  /*2d770*/  ENDCOLLECTIVE ;  /* 0x000000000000791b */ /* 0x003fe20003800000 */
.L_x_5732:
        /* <DEDUP_REMOVED lines=18> */
.L_x_5733:
[----:B------:R-:W-:Y:S02]  /*2d8a0*/  IMAD.MOV.U32 R13, RZ, RZ, R0 ;  /* 0x000000ffff0d7224 */ /* 0x000fe400078e0000 */
[----:B------:R-:W-:Y:S02]  /*2d8b0*/  IMAD.MOV.U32 R12, RZ, RZ, 0x3 ;  /* 0x00000003ff0c7424 */ /* 0x000fe400078e00ff */
[----:B------:R-:W-:-:S07]  /*2d8c0*/  IMAD.MOV.U32 R3, RZ, RZ, R14 ;  /* 0x000000ffff037224 */ /* 0x000fce00078e000e */
[----:B------:R-:W-:Y:S05]  /*2d8d0*/  WARPSYNC.COLLECTIVE R15, `(.L_x_5734) ;  /* 0x000000000f087348 */ /* 0x000fea0003c00000 */
[----:B------:R0:W1:Y:S02]  /*2d8e0*/  SHFL.IDX P6, R14, R13, R12, R11 ;  /* 0x0000000c0d0e7389 */ /* 0x00006400000c000b */
[----:B01----:R-:W-:Y:S01]  /*2d8f0*/  ENDCOLLECTIVE ;  /* 0x000000000000791b */ /* 0x003fe20003800000 */
.L_x_5734:
        /* <DEDUP_REMOVED lines=10> */
.L_x_5735:
[----:B------:R-:W-:Y:S01]  /*2d9a0*/  @!PT LDS RZ, [RZ] ;  /* 0x00000000fffff984 */ /* 0x000fe20000000800 */
[----:B------:R-:W-:Y:S01]  /*2d9b0*/  @!PT LDS RZ, [RZ] ;  /* 0x00000000fffff984 */ /* 0x000fe20000000800 */
[----:B------:R-:W-:Y:S01]  /*2d9c0*/  @!PT LDS RZ, [RZ] ;  /* 0x00000000fffff984 */ /* 0x000fe20000000800 */
[----:B------:R-:W-:Y:S04]  /*2d9d0*/  @!P2 LDGSTS.E.BYPASS.LTC128B.128 [R8+0x19400], desc[UR42][R2.64], !P3 ;  /* 0x194000000208afae */ /* 0x000fe8000d901d6a */
[----:B------:R-:W-:Y:S04]  /*2d9e0*/  @!P2 LDGSTS.E.BYPASS.LTC128B.128 [R8+0x1b400], desc[UR42][R2.64+0x40], !P0 ;  /* 0x1b4000400208afae */ /* 0x000fe8000c101d6a */
[----:B------:R0:W-:Y:S02]  /*2d9f0*/  @!P2 LDGSTS.E.BYPASS.LTC128B.128 [R8+0x1d400], desc[UR42][R2.64+0x80], !P1 ;  /* 0x1d4000800208afae */ /* 0x0001e4000c901d6a */
[----:B0-----:R-:W-:Y:S01]  /*2da00*/  IMAD.MOV.U32 R2, RZ, RZ, R14 ;  /* 0x000000ffff027224 */ /* 0x001fe200078e000e */
[----:B------:R-:W-:Y:S06]  /*2da10*/  BRA `(.L_x_5736) ;  /* 0xffffff8c00bc7947 */ /* 0x000fec000383ffff */
.L_x_5536:
[----:B-1----:R1:W2:Y:S02]  /*2da20*/  SYNCS.PHASECHK.TRANS64.TRYWAIT P0, [R23+URZ+0x2a820], R0 ;  /* 0x02a82000170075a7 */ /* 0x0022a4000800017f */
[----:B--2---:R-:W-:Y:S05]  /*2da30*/  @!P0 NANOSLEEP.SYNCS 0x989680 ;  /* 0x009896800000895d */ /* 0x004fea0003900000 */
[----:B------:R-:W2:Y:S02]  /*2da40*/  @!P0 SYNCS.PHASECHK.TRANS64 P0, [R23+URZ+0x2a820], R0 ;  /* 0x02a82000170085a7 */ /* 0x000ea4000800007f */
[----:B--2---:R-:W-:Y:S05]  /*2da50*/  @!P0 BRA `(.L_x_5536) ;  /* 0xfffffffc00f08947 */ /* 0x004fea000383ffff */
[----:B------:R-:W-:Y:S05]  /*2da60*/  BRA `(.L_x_5737) ;  /* 0xffffff90002c7947 */ /* 0x000fea000383ffff */
.L_x_5540:
[----:B0-----:R0:W1:Y:S02]  /*2da70*/  SYNCS.PHASECHK.TRANS64.TRYWAIT P0, [R4+URZ+0x2a880], R17 ;  /* 0x02a88011040075a7 */ /* 0x001064000800017f */
[----:B-1----:R-:W-:Y:S05]  /*2da80*/  @!P0 NANOSLEEP.SYNCS 0x989680 ;  /* 0x009896800000895d */ /* 0x002fea0003900000 */
[----:B------:R-:W1:Y:S02]  /*2da90*/  @!P0 SYNCS.PHASECHK.TRANS64 P0, [R4+URZ+0x2a880], R17 ;  /* 0x02a88011040085a7 */ /* 0x000e64000800007f */
[----:B-1----:R-:W-:Y:S05]  /*2daa0*/  @!P0 BRA `(.L_x_5540) ;  /* 0xfffffffc00f08947 */ /* 0x002fea000383ffff */
[----:B------:R-:W-:Y:S05]  /*2dab0*/  BRA `(.L_x_5738) ;  /* 0xffffff9000ec7947 */ /* 0x000fea000383ffff */
.L_x_5541:
        /* <DEDUP_REMOVED lines=8> */
.L_x_5740:
[----:B------:R-:W-:Y:S05]  /*2db40*/  BSYNC B0 ;  /* 0x0000000000007941 */ /* 0x000fea0003800000 */
.L_x_5739:
        /* <DEDUP_REMOVED lines=8> */
.L_x_5741:
[----:B------:R-:W-:Y:S02]  /*2dbd0*/  IMAD.MOV.U32 R13, RZ, RZ, R26 ;  /* 0x000000ffff0d7224 */ /* 0x000fe400078e001a */
[----:B------:R-:W-:Y:S02]  /*2dbe0*/  IMAD.MOV.U32 R12, RZ, RZ, 0x1 ;  /* 0x00000001ff0c7424 */ /* 0x000fe400078e00ff */
[----:B------:R-:W-:-:S07]  /*2dbf0*/  IMAD.MOV.U32 R2, RZ, RZ, R14 ;  /* 0x000000ffff027224 */ /* 0x000fce00078e000e */
[----:B------:R-:W-:Y:S05]  /*2dc00*/  WARPSYNC.COLLECTIVE R15, `(.L_x_5742) ;  /* 0x000000000f087348 */ /* 0x000fea0003c00000 */
[----:B------:R0:W1:Y:S02]  /*2dc10*/  SHFL.IDX P6, R14, R13, R12, R11 ;  /* 0x0000000c0d0e7389 */ /* 0x00006400000c000b */
[----:B01----:R-:W-:Y:S01]  /*2dc20*/  ENDCOLLECTIVE ;  /* 0x000000000000791b */ /* 0x003fe20003800000 */
.L_x_5742:
        /* <DEDUP_REMOVED lines=14> */
.L_x_5743:
[----:B------:R-:W-:Y:S02]  /*2dd10*/  IMAD.MOV.U32 R13, RZ, RZ, R26 ;  /* 0x000000ffff0d7224 */ /* 0x000fe400078e001a */
[----:B------:R-:W-:Y:S02]  /*2dd20*/  IMAD.MOV.U32 R12, RZ, RZ, 0x2 ;  /* 0x00000002ff0c7424 */ /* 0x000fe400078e00ff */
[----:B------:R-:W-:-:S07]  /*2dd30*/  IMAD.MOV.U32 R2, RZ, RZ, R14 ;  /* 0x000000ffff027224 */ /* 0x000fce00078e000e */
[----:B------:R-:W-:Y:S05]  /*2dd40*/  WARPSYNC.COLLECTIVE R15, `(.L_x_5744) ;  /* 0x000000000f087348 */ /* 0x000fea0003c00000 */
[----:B------:R0:W1:Y:S02]  /*2dd50*/  SHFL.IDX P6, R14, R13, R12, R11 ;  /* 0x0000000c0d0e7389 */ /* 0x00006400000c000b */
[----:B01----:R-:W-:Y:S01]  /*2dd60*/  ENDCOLLECTIVE ;  /* 0x000000000000791b */ /* 0x003fe20003800000 */
.L_x_5744:
        /* <DEDUP_REMOVED lines=13> */
.L_x_5745:
[----:B------:R-:W-:Y:S02]  /*2de40*/  IMAD.MOV.U32 R13, RZ, RZ, R26 ;  /* 0x000000ffff0d7224 */ /* 0x000fe400078e001a */
[----:B------:R-:W-:Y:S02]  /*2de50*/  IMAD.MOV.U32 R12, RZ, RZ, 0x3 ;  /* 0x00000003ff0c7424 */ /* 0x000fe400078e00ff */
[----:B------:R-:W-:-:S07]  /*2de60*/  IMAD.MOV.U32 R2, RZ, RZ, R14 ;  /* 0x000000ffff027224 */ /* 0x000fce00078e000e */
[----:B------:R-:W-:Y:S05]  /*2de70*/  WARPSYNC.COLLECTIVE R15, `(.L_x_5746) ;  /* 0x000000000f087348 */ /* 0x000fea0003c00000 */
[----:B------:R0:W1:Y:S02]  /*2de80*/  SHFL.IDX P6, R14, R13, R12, R11 ;  /* 0x0000000c0d0e7389 */ /* 0x00006400000c000b */
[----:B01----:R-:W-:Y:S01]  /*2de90*/  ENDCOLLECTIVE ;  /* 0x000000000000791b */ /* 0x003fe20003800000 */
.L_x_5746:
        /* <DEDUP_REMOVED lines=13> */
.L_x_5747:
[----:B------:R-:W-:Y:S01]  /*2df70*/  IMAD.MOV.U32 R2, RZ, RZ, R14 ;  /* 0x000000ffff027224 */ /* 0x000fe200078e000e */
[----:B------:R-:W-:Y:S06]  /*2df80*/  BRA `(.L_x_5748) ;  /* 0xffffff9000887947 */ /* 0x000fec000383ffff */
.L_x_5546:
[----:B---3--:R3:W4:Y:S02]  /*2df90*/  SYNCS.PHASECHK.TRANS64.TRYWAIT P0, [R4+URZ+0x2a840], R17 ;  /* 0x02a84011040075a7 */ /* 0x008724000800017f */
[----:B----4-:R-:W-:Y:S05]  /*2dfa0*/  @!P0 NANOSLEEP.SYNCS 0x989680 ;  /* 0x009896800000895d */ /* 0x010fea0003900000 */
[----:B------:R-:W4:Y:S02]  /*2dfb0*/  @!P0 SYNCS.PHASECHK.TRANS64 P0, [R4+URZ+0x2a840], R17 ;  /* 0x02a84011040085a7 */ /* 0x000f24000800007f */
[----:B----4-:R-:W-:Y:S05]  /*2dfc0*/  @!P0 BRA `(.L_x_5546) ;  /* 0xfffffffc00f08947 */ /* 0x010fea000383ffff */
[----:B------:R-:W-:Y:S05]  /*2dfd0*/  BRA `(.L_x_5749) ;  /* 0xffffff9000e07947 */ /* 0x000fea000383ffff */
.L_x_5547:
        /* <DEDUP_REMOVED lines=8> */
.L_x_5751:
[----:B------:R-:W-:Y:S05]  /*2e060*/  BSYNC B0 ;  /* 0x0000000000007941 */ /* 0x000fea0003800000 */
.L_x_5750:
        /* <DEDUP_REMOVED lines=8> */
.L_x_5752:
[----:B------:R-:W-:Y:S02]  /*2e0f0*/  IMAD.MOV.U32 R13, RZ, RZ, R8 ;  /* 0x000000ffff0d7224 */ /* 0x000fe400078e0008 */
[----:B------:R-:W-:Y:S02]  /*2e100*/  IMAD.MOV.U32 R12, RZ, RZ, 0x1 ;  /* 0x00000001ff0c7424 */ /* 0x000fe400078e00ff */
[----:B------:R-:W-:-:S07]  /*2e110*/  IMAD.MOV.U32 R2, RZ, RZ, R14 ;  /* 0x000000ffff027224 */ /* 0x000fce00078e000e */
[----:B------:R-:W-:Y:S05]  /*2e120*/  WARPSYNC.COLLECTIVE R15, `(.L_x_5753) ;  /* 0x000000000f087348 */ /* 0x000fea0003c00000 */
[----:B------:R0:W1:Y:S02]  /*2e130*/  SHFL.IDX P6, R14, R13, R12, R11 ;  /* 0x0000000c0d0e7389 */ /* 0x00006400000c000b */
[----:B01----:R-:W-:Y:S01]  /*2e140*/  ENDCOLLECTIVE ;  /* 0x000000000000791b */ /* 0x003fe20003800000 */
.L_x_5753:
        /* <DEDUP_REMOVED lines=13> */
.L_x_5754:
[----:B------:R-:W-:Y:S02]  /*2e220*/  IMAD.MOV.U32 R13, RZ, RZ, R8 ;  /* 0x000000ffff0d7224 */ /* 0x000fe400078e0008 */
[----:B------:R-:W-:Y:S02]  /*2e230*/  IMAD.MOV.U32 R12, RZ, RZ, 0x2 ;  /* 0x00000002ff0c7424 */ /* 0x000fe400078e00ff */
[----:B------:R-:W-:-:S07]  /*2e240*/  IMAD.MOV.U32 R2, RZ, RZ, R14 ;  /* 0x000000ffff027224 */ /* 0x000fce00078e000e */
[----:B------:R-:W-:Y:S05]  /*2e250*/  WARPSYNC.COLLECTIVE R15, `(.L_x_5755) ;  /* 0x000000000f087348 */ /* 0x000fea0003c00000 */
[----:B------:R0:W1:Y:S02]  /*2e260*/  SHFL.IDX P6, R14, R13, R12, R11 ;  /* 0x0000000c0d0e7389 */ /* 0x00006400000c000b */
[----:B01----:R-:W-:Y:S01]  /*2e270*/  ENDCOLLECTIVE ;  /* 0x000000000000791b */ /* 0x003fe20003800000 */
.L_x_5755:
        /* <DEDUP_REMOVED lines=13> */
.L_x_5756:
[----:B------:R-:W-:Y:S02]  /*2e350*/  IMAD.MOV.U32 R13, RZ, RZ, R8 ;  /* 0x000000ffff0d7224 */ /* 0x000fe400078e0008 */
[----:B------:R-:W-:Y:S02]  /*2e360*/  IMAD.MOV.U32 R12, RZ, RZ, 0x3 ;  /* 0x00000003ff0c7424 */ /* 0x000fe400078e00ff */
[----:B------:R-:W-:-:S07]  /*2e370*/  IMAD.MOV.U32 R2, RZ, RZ, R14 ;  /* 0x000000ffff027224 */ /* 0x000fce00078e000e */
[----:B------:R-:W-:Y:S05]  /*2e380*/  WARPSYNC.COLLECTIVE R15, `(.L_x_5757) ;  /* 0x000000000f087348 */ /* 0x000fea0003c00000 */
[----:B------:R0:W1:Y:S02]  /*2e390*/  SHFL.IDX P6, R14, R13, R12, R11 ;  /* 0x0000000c0d0e7389 */ /* 0x00006400000c000b */
[----:B01----:R-:W-:Y:S01]  /*2e3a0*/  ENDCOLLECTIVE ;  /* 0x000000000000791b */ /* 0x003fe20003800000 */
.L_x_5757:
        /* <DEDUP_REMOVED lines=13> */
.L_x_5758:
[----:B------:R-:W-:Y:S01]  /*2e480*/  IMAD.MOV.U32 R2, RZ, RZ, R14 ;  /* 0x000000ffff027224 */ /* 0x000fe200078e000e */
[----:B------:R-:W-:Y:S06]  /*2e490*/  BRA `(.L_x_5759) ;  /* 0xffffff9000747947 */ /* 0x000fec000383ffff */
.L_x_5552:
[----:B------:R0:W0:Y:S02]  /*2e4a0*/  SYNCS.PHASECHK.TRANS64.TRYWAIT P2, [R2+URZ+0x2a870], R0 ;  /* 0x02a87000020075a7 */ /* 0x000024000804017f */
[----:B0-----:R-:W-:Y:S05]  /*2e4b0*/  @!P2 NANOSLEEP.SYNCS 0x989680 ;  /* 0x009896800000a95d */ /* 0x001fea0003900000 */
[----:B------:R-:W0:Y:S02]  /*2e4c0*/  @!P2 SYNCS.PHASECHK.TRANS64 P2, [R2+URZ+0x2a870], R0 ;  /* 0x02a870000200a5a7 */ /* 0x000e24000804007f */
[----:B0-----:R-:W-:Y:S05]  /*2e4d0*/  @!P2 BRA `(.L_x_5552) ;  /* 0xfffffffc00f0a947 */ /* 0x001fea000383ffff */
[----:B------:R-:W-:Y:S05]  /*2e4e0*/  BRA `(.L_x_5760) ;  /* 0xffffff9000e07947 */ /* 0x000fea000383ffff */
.L_x_5554:
[----:B------:R0:W0:Y:S02]  /*2e4f0*/  SYNCS.PHASECHK.TRANS64.TRYWAIT P2, [R2+URZ+0x2a860], R3 ;  /* 0x02a86003020075a7 */ /* 0x000024000804017f */
[----:B0-----:R-:W-:Y:S05]  /*2e500*/  @!P2 NANOSLEEP.SYNCS 0x989680 ;  /* 0x009896800000a95d */ /* 0x001fea0003900000 */
[----:B------:R-:W0:Y:S02]  /*2e510*/  @!P2 SYNCS.PHASECHK.TRANS64 P2, [R2+URZ+0x2a860], R3 ;  /* 0x02a860030200a5a7 */ /* 0x000e24000804007f */
[----:B0-----:R-:W-:Y:S05]  /*2e520*/  @!P2 BRA `(.L_x_5554) ;  /* 0xfffffffc00f0a947 */ /* 0x001fea000383ffff */
[----:B------:R-:W-:Y:S05]  /*2e530*/  BRA `(.L_x_5761) ;  /* 0xffffff9000f07947 */ /* 0x000fea000383ffff */
.L_x_5562:
[----:B0-----:R0:W1:Y:S02]  /*2e540*/  SYNCS.PHASECHK.TRANS64.TRYWAIT P1, [R2+URZ+0x2a870], R3 ;  /* 0x02a87003020075a7 */ /* 0x001064000802017f */
[----:B-1----:R-:W-:Y:S05]  /*2e550*/  @!P1 NANOSLEEP.SYNCS 0x989680 ;  /* 0x009896800000995d */ /* 0x002fea0003900000 */
[----:B------:R-:W1:Y:S02]  /*2e560*/  @!P1 SYNCS.PHASECHK.TRANS64 P1, [R2+URZ+0x2a870], R3 ;  /* 0x02a87003020095a7 */ /* 0x000e64000802007f */
[----:B-1----:R-:W-:Y:S05]  /*2e570*/  @!P1 BRA `(.L_x_5562) ;  /* 0xfffffffc00f09947 */ /* 0x002fea000383ffff */
[----:B------:R-:W-:Y:S05]  /*2e580*/  BRA `(.L_x_5762) ;  /* 0xffffff9c00487947 */ /* 0x000fea000383ffff */
.L_x_5564:
[----:B0-----:R0:W1:Y:S02]  /*2e590*/  SYNCS.PHASECHK.TRANS64.TRYWAIT P1, [R2+URZ+0x2a860], R3 ;  /* 0x02a86003020075a7 */ /* 0x001064000802017f */
[----:B-1----:R-:W-:Y:S05]  /*2e5a0*/  @!P1 NANOSLEEP.SYNCS 0x989680 ;  /* 0x009896800000995d */ /* 0x002fea0003900000 */
[----:B------:R-:W1:Y:S02]  /*2e5b0*/  @!P1 SYNCS.PHASECHK.TRANS64 P1, [R2+URZ+0x2a860], R3 ;  /* 0x02a86003020095a7 */ /* 0x000e64000802007f */
[----:B-1----:R-:W-:Y:S05]  /*2e5c0*/  @!P1 BRA `(.L_x_5564) ;  /* 0xfffffffc00f09947 */ /* 0x002fea000383ffff */
[----:B------:R-:W-:Y:S05]  /*2e5d0*/  BRA `(.L_x_5763) ;  /* 0xffffff9c00547947 */ /* 0x000fea000383ffff */
.L_x_5569:
[----:B------:R-:W-:Y:S01]  /*2e5e0*/  BSSY B0, `(.L_x_5764) ;  /* 0x0000008000007945 */ /* 0x000fe20003800000 */
[----:B------:R-:W-:Y:S02]  /*2e5f0*/  IMAD.MOV.U32 R13, RZ, RZ, R16 ;  /* 0x000000ffff0d7224 */ /* 0x000fe400078e0010 */
[----:B------:R-:W-:Y:S02]  /*2e600*/  IMAD.MOV.U32 R12, RZ, RZ, RZ ;  /* 0x000000ffff0c7224 */ /* 0x000fe400078e00ff */
[----:B0-----:R-:W-:Y:S02]  /*2e610*/  IMAD.MOV.U32 R11, RZ, RZ, 0x1f ;  /* 0x0000001fff0b7424 */ /* 0x001fe400078e00ff */
[----:B------:R-:W-:-:S07]  /*2e620*/  IMAD.MOV.U32 R15, RZ, RZ, -0x1 ;  /* 0xffffffffff0f7424 */ /* 0x000fce00078e00ff */
[----:B-1----:R-:W-:Y:S05]  /*2e630*/  WARPSYNC.COLLECTIVE R15, `(.L_x_5765) ;  /* 0x000000000f087348 */ /* 0x002fea0003c00000 */
[----:B------:R0:W2:Y:S02]  /*2e640*/  SHFL.IDX P6, R14, R13, R12, R11 ;  /* 0x0000000c0d0e7389 */ /* 0x0000a400000c000b */
[----:B012---:R-:W-:Y:S01]  /*2e650*/  ENDCOLLECTIVE ;  /* 0x000000000000791b */ /* 0x007fe20003800000 */
.L_x_5765:
[----:B------:R-:W-:Y:S05]  /*2e660*/  BSYNC B0 ;  /* 0x0000000000007941 */ /* 0x000fea0003800000 */
.L_x_5764:
[----:B------:R-:W-:Y:S02]  /*2e670*/  IMAD.MOV.U32 R13, RZ, RZ, R16 ;  /* 0x000000ffff0d7224 */ /* 0x000fe400078e0010 */
[----:B------:R-:W-:Y:S02]  /*2e680*/  IMAD.MOV.U32 R12, RZ, RZ, 0x1 ;  /* 0x00000001ff0c7424 */ /* 0x000fe400078e00ff */
[----:B------:R-:W-:Y:S02]  /*2e690*/  IMAD.MOV.U32 R11, RZ, RZ, 0x1f ;  /* 0x0000001fff0b7424 */ /* 0x000fe400078e00ff */
[----:B------:R-:W-:Y:S02]  /*2e6a0*/  IMAD.MOV.U32 R15, RZ, RZ, -0x1 ;  /* 0xffffffffff0f7424 */ /* 0x000fe400078e00ff */
[----:B------:R-:W-:Y:S02]  /*2e6b0*/  IMAD.IADD R5, R19, 0x1, R4 ;  /* 0x0000000113057824 */ /* 0x000fe400078e0204 */
[----:B------:R-:W-:-:S07]  /*2e6c0*/  IMAD.MOV.U32 R0, RZ, RZ, R14 ;  /* 0x000000ffff007224 */ /* 0x000fce00078e000e */
[----:B------:R-:W-:Y:S05]  /*2e6d0*/  WARPSYNC.COLLECTIVE R15, `(.L_x_5766) ;  /* 0x000000000f087348 */ /* 0x000fea0003c00000 */
[----:B------:R0:W1:Y:S02]  /*2e6e0*/  SHFL.IDX P6, R14, R13, R12, R11 ;  /* 0x0000000c0d0e7389 */ /* 0x00006400000c000b */
[----:B01----:R-:W-:Y:S01]  /*2e6f0*/  ENDCOLLECTIVE ;  /* 0x000000000000791b */ /* 0x003fe20003800000 */
.L_x_5766:
        /* <DEDUP_REMOVED lines=13> */
[----:B------:R-:W-:-:S03]  /*2e7d0*/  ISETP.NE.AND P1, PT, R4, RZ, PT ;  /* 0x000000ff0400720c */ /* 0x000fc60003f25270 */
[----:B------:R-:W-:-:S10]  /*2e7e0*/  IMAD.MOV.U32 R13, RZ, RZ, R2 ;  /* 0x000000ffff0d7224 */ /* 0x000fd400078e0002 */
[----:B------:R-:W-:Y:S05]  /*2e7f0*/  WARPSYNC.COLLECTIVE R15, `(.L_x_5767) ;  /* 0x000000000f087348 */ /* 0x000fea0003c00000 */
[----:B------:R0:W1:Y:S02]  /*2e800*/  SHFL.UP P6, R14, R13, R12, R11 ;  /* 0x0400000c0d0e7389 */ /* 0x00006400000c000b */
[----:B01----:R-:W-:Y:S01]  /*2e810*/  ENDCOLLECTIVE ;  /* 0x000000000000791b */ /* 0x003fe20003800000 */
.L_x_5767:
[----:B------:R-:W-:Y:S01]  /*2e820*/  IMAD.MOV.U32 R12, RZ, RZ, 0x2 ;  /* 0x00000002ff0c7424 */ /* 0x000fe200078e00ff */
[----:B------:R-:W-:-:S05]  /*2e830*/  SEL R5, R14, RZ, P1 ;  /* 0x000000ff0e057207 */ /* 0x000fca0000800000 */
[----:B------:R-:W-:-:S04]  /*2e840*/  IMAD.IADD R3, R2, 0x1, R5 ;  /* 0x0000000102037824 */ /* 0x000fc800078e0205 */
[----:B------:R-:W-:-:S07]  /*2e850*/  IMAD.MOV.U32 R13, RZ, RZ, R3 ;  /* 0x000000ffff0d7224 */ /* 0x000fce00078e0003 */
[----:B------:R-:W-:Y:S05]  /*2e860*/  WARPSYNC.COLLECTIVE R15, `(.L_x_5768) ;  /* 0x000000000f087348 */ /* 0x000fea0003c00000 */
[----:B------:R0:W1:Y:S02]  /*2e870*/  SHFL.UP P6, R14, R13, R12, R11 ;  /* 0x0400000c0d0e7389 */ /* 0x00006400000c000b */
[----:B01----:R-:W-:Y:S01]  /*2e880*/  ENDCOLLECTIVE ;  /* 0x000000000000791b */ /* 0x003fe20003800000 */
.L_x_5768:
[----:B------:R-:W-:Y:S01]  /*2e890*/  IMAD.MOV.U32 R12, RZ, RZ, 0x4 ;  /* 0x00000004ff0c7424 */ /* 0x000fe200078e00ff */
[----:B------:R-:W-:-:S05]  /*2e8a0*/  SEL R14, R14, RZ, P2 ;  /* 0x000000ff0e0e7207 */ /* 0x000fca0001000000 */
[----:B------:R-:W-:-:S04]  /*2e8b0*/  IMAD.IADD R3, R3, 0x1, R14 ;  /* 0x0000000103037824 */ /* 0x000fc800078e020e */
[----:B------:R-:W-:-:S07]  /*2e8c0*/  IMAD.MOV.U32 R13, RZ, RZ, R3 ;  /* 0x000000ffff0d7224 */ /* 0x000fce00078e0003 */
[----:B------:R-:W-:Y:S05]  /*2e8d0*/  WARPSYNC.COLLECTIVE R15, `(.L_x_5769) ;  /* 0x000000000f087348 */ /* 0x000fea0003c00000 */
[----:B------:R0:W1:Y:S02]  /*2e8e0*/  SHFL.UP P6, R14, R13, R12, R11 ;  /* 0x0400000c0d0e7389 */ /* 0x00006400000c000b */
[----:B01----:R-:W-:Y:S01]  /*2e8f0*/  ENDCOLLECTIVE ;  /* 0x000000000000791b */ /* 0x003fe20003800000 */
.L_x_5769:
[----:B------:R-:W-:Y:S01]  /*2e900*/  IMAD.MOV.U32 R12, RZ, RZ, 0x8 ;  /* 0x00000008ff0c7424 */ /* 0x000fe200078e00ff */
[----:B------:R-:W-:-:S05]  /*2e910*/  SEL R14, R14, RZ, P3 ;  /* 0x000000ff0e0e7207 */ /* 0x000fca0001800000 */
[----:B------:R-:W-:-:S04]  /*2e920*/  IMAD.IADD R3, R3, 0x1, R14 ;  /* 0x0000000103037824 */ /* 0x000fc800078e020e */
[----:B------:R-:W-:-:S07]  /*2e930*/  IMAD.MOV.U32 R13, RZ, RZ, R3 ;  /* 0x000000ffff0d7224 */ /* 0x000fce00078e0003 */
[----:B------:R-:W-:Y:S05]  /*2e940*/  WARPSYNC.COLLECTIVE R15, `(.L_x_5770) ;  /* 0x000000000f087348 */ /* 0x000fea0003c00000 */
[----:B------:R0:W1:Y:S02]  /*2e950*/  SHFL.UP P6, R14, R13, R12, R11 ;  /* 0x0400000c0d0e7389 */ /* 0x00006400000c000b */
[----:B01----:R-:W-:Y:S01]  /*2e960*/  ENDCOLLECTIVE ;  /* 0x000000000000791b */ /* 0x003fe20003800000 */
.L_x_5770:
[----:B------:R-:W-:Y:S01]  /*2e970*/  IMAD.MOV.U32 R12, RZ, RZ, 0x10 ;  /* 0x00000010ff0c7424 */ /* 0x000fe200078e00ff */
[----:B------:R-:W-:-:S05]  /*2e980*/  SEL R14, R14, RZ, P4 ;  /* 0x000000ff0e0e7207 */ /* 0x000fca0002000000 */
[----:B------:R-:W-:-:S04]  /*2e990*/  IMAD.IADD R3, R3, 0x1, R14 ;  /* 0x0000000103037824 */ /* 0x000fc800078e020e */
[----:B------:R-:W-:-:S07]  /*2e9a0*/  IMAD.MOV.U32 R13, RZ, RZ, R3 ;  /* 0x000000ffff0d7224 */ /* 0x000fce00078e0003 */
[----:B------:R-:W-:Y:S05]  /*2e9b0*/  WARPSYNC.COLLECTIVE R15, `(.L_x_5771) ;  /* 0x000000000f087348 */ /* 0x000fea0003c00000 */
[----:B------:R0:W1:Y:S02]  /*2e9c0*/  SHFL.UP P6, R14, R13, R12, R11 ;  /* 0x0400000c0d0e7389 */ /* 0x00006400000c000b */
[----:B01----:R-:W-:Y:S01]  /*2e9d0*/  ENDCOLLECTIVE ;  /* 0x000000000000791b */ /* 0x003fe20003800000 */
.L_x_5771:
        /* <DEDUP_REMOVED lines=8> */
.L_x_5772:
[----:B------:R-:W-:Y:S05]  /*2ea60*/  BRA `(.L_x_5773) ;  /* 0xffffffa000f87947 */ /* 0x000fea000383ffff */
.L_x_5574:
[----:B------:R-:W-:Y:S01]  /*2ea70*/  BSSY B0, `(.L_x_5774) ;  /* 0x0000008000007945 */ /* 0x000fe20003800000 */
[----:B-----5:R-:W-:Y:S02]  /*2ea80*/  IMAD.MOV.U32 R13, RZ, RZ, R2 ;  /* 0x000000ffff0d7224 */ /* 0x020fe400078e0002 */
[----:B------:R-:W-:Y:S02]  /*2ea90*/  IMAD.MOV.U32 R12, RZ, RZ, 0x1 ;  /* 0x00000001ff0c7424 */ /* 0x000fe400078e00ff */
[----:B0-----:R-:W-:Y:S02]  /*2eaa0*/  IMAD.MOV.U32 R11, RZ, RZ, RZ ;  /* 0x000000ffff0b7224 */ /* 0x001fe400078e00ff */
[----:B------:R-:W-:-:S07]  /*2eab0*/  IMAD.MOV.U32 R15, RZ, RZ, -0x1 ;  /* 0xffffffffff0f7424 */ /* 0x000fce00078e00ff */
[----:B-1----:R-:W-:Y:S05]  /*2eac0*/  WARPSYNC.COLLECTIVE R15, `(.L_x_5775) ;  /* 0x000000000f087348 */ /* 0x002fea0003c00000 */
[----:B------:R0:W2:Y:S02]  /*2ead0*/  SHFL.UP P6, R14, R13, R12, R11 ;  /* 0x0400000c0d0e7389 */ /* 0x0000a400000c000b */
[----:B012---:R-:W-:Y:S01]  /*2eae0*/  ENDCOLLECTIVE ;  /* 0x000000000000791b */ /* 0x007fe20003800000 */
.L_x_5775:
[----:B------:R-:W-:Y:S05]  /*2eaf0*/  BSYNC B0 ;  /* 0x0000000000007941 */ /* 0x000fea0003800000 */
.L_x_5774:
[----:B------:R-:W-:Y:S01]  /*2eb00*/  SEL R3, R14, RZ, P1 ;  /* 0x000000ff0e037207 */ /* 0x000fe20000800000 */
[----:B------:R-:W-:Y:S02]  /*2eb10*/  IMAD.MOV.U32 R12, RZ, RZ, 0x2 ;  /* 0x00000002ff0c7424 */ /* 0x000fe400078e00ff */
[----:B------:R-:W-:Y:S02]  /*2eb20*/  IMAD.MOV.U32 R11, RZ, RZ, RZ ;  /* 0x000000ffff0b7224 */ /* 0x000fe400078e00ff */
[----:B------:R-:W-:Y:S02]  /*2eb30*/  IMAD.IADD R3, R2, 0x1, R3 ;  /* 0x0000000102037824 */ /* 0x000fe400078e0203 */
[----:B------:R-:W-:Y:S02]  /*2eb40*/  IMAD.MOV.U32 R15, RZ, RZ, -0x1 ;  /* 0xffffffffff0f7424 */ /* 0x000fe400078e00ff */
[----:B------:R-:W-:-:S07]  /*2eb50*/  IMAD.MOV.U32 R13, RZ, RZ, R3 ;  /* 0x000000ffff0d7224 */ /* 0x000fce00078e0003 */
[----:B------:R-:W-:Y:S05]  /*2eb60*/  WARPSYNC.COLLECTIVE R15, `(.L_x_5776) ;  /* 0x000000000f087348 */ /* 0x000fea0003c00000 */
[----:B------:R0:W1:Y:S02]  /*2eb70*/  SHFL.UP P6, R14, R13, R12, R11 ;  /* 0x0400000c0d0e7389 */ /* 0x00006400000c000b */
[----:B01----:R-:W-:Y:S01]  /*2eb80*/  ENDCOLLECTIVE ;  /* 0x000000000000791b */ /* 0x003fe20003800000 */
.L_x_5776:
[----:B------:R-:W-:Y:S01]  /*2eb90*/  IMAD.MOV.U32 R12, RZ, RZ, 0x4 ;  /* 0x00000004ff0c7424 */ /* 0x000fe200078e00ff */
[----:B------:R-:W-:-:S05]  /*2eba0*/  SEL R14, R14, RZ, P2 ;  /* 0x000000ff0e0e7207 */ /* 0x000fca0001000000 */
[----:B------:R-:W-:-:S04]  /*2ebb0*/  IMAD.IADD R3, R3, 0x1, R14 ;  /* 0x0000000103037824 */ /* 0x000fc800078e020e */
[----:B------:R-:W-:-:S07]  /*2ebc0*/  IMAD.MOV.U32 R13, RZ, RZ, R3 ;  /* 0x000000ffff0d7224 */ /* 0x000fce00078e0003 */
[----:B------:R-:W-:Y:S05]  /*2ebd0*/  WARPSYNC.COLLECTIVE R15, `(.L_x_5777) ;  /* 0x000000000f087348 */ /* 0x000fea0003c00000 */
[----:B------:R0:W1:Y:S02]  /*2ebe0*/  SHFL.UP P6, R14, R13, R12, R11 ;  /* 0x0400000c0d0e7389 */ /* 0x00006400000c000b */
[----:B01----:R-:W-:Y:S01]  /*2ebf0*/  ENDCOLLECTIVE ;  /* 0x000000000000791b */ /* 0x003fe20003800000 */
.L_x_5777:
[----:B------:R-:W-:Y:S01]  /*2ec00*/  IMAD.MOV.U32 R12, RZ, RZ, 0x8 ;  /* 0x00000008ff0c7424 */ /* 0x000fe200078e00ff */
[----:B------:R-:W-:-:S05]  /*2ec10*/  SEL R14, R14, RZ, P3 ;  /* 0x000000ff0e0e7207 */ /* 0x000fca0001800000 */
[----:B------:R-:W-:-:S04]  /*2ec20*/  IMAD.IADD R3, R3, 0x1, R14 ;  /* 0x0000000103037824 */ /* 0x000fc800078e020e */
[----:B------:R-:W-:-:S07]  /*2ec30*/  IMAD.MOV.U32 R13, RZ, RZ, R3 ;  /* 0x000000ffff0d7224 */ /* 0x000fce00078e0003 */
[----:B------:R-:W-:Y:S05]  /*2ec40*/  WARPSYNC.COLLECTIVE R15, `(.L_x_5778) ;  /* 0x000000000f087348 */ /* 0x000fea0003c00000 */
[----:B------:R0:W1:Y:S02]  /*2ec50*/  SHFL.UP P6, R14, R13, R12, R11 ;  /* 0x0400000c0d0e7389 */ /* 0x00006400000c000b */
[----:B01----:R-:W-:Y:S01]  /*2ec60*/  ENDCOLLECTIVE ;  /* 0x000000000000791b */ /* 0x003fe20003800000 */
.L_x_5778:
[----:B------:R-:W-:Y:S01]  /*2ec70*/  IMAD.MOV.U32 R12, RZ, RZ, 0x10 ;  /* 0x00000010ff0c7424 */ /* 0x000fe200078e00ff */
[----:B------:R-:W-:-:S05]  /*2ec80*/  SEL R14, R14, RZ, P4 ;  /* 0x000000ff0e0e7207 */ /* 0x000fca0002000000 */
[----:B------:R-:W-:-:S04]  /*2ec90*/  IMAD.IADD R3, R3, 0x1, R14 ;  /* 0x0000000103037824 */ /* 0x000fc800078e020e */
[----:B------:R-:W-:-:S07]  /*2eca0*/  IMAD.MOV.U32 R13, RZ, RZ, R3 ;  /* 0x000000ffff0d7224 */ /* 0x000fce00078e0003 */
[----:B------:R-:W-:Y:S05]  /*2ecb0*/  WARPSYNC.COLLECTIVE R15, `(.L_x_5779) ;  /* 0x000000000f087348 */ /* 0x000fea0003c00000 */
[----:B------:R0:W1:Y:S02]  /*2ecc0*/  SHFL.UP P6, R14, R13, R12, R11 ;  /* 0x0400000c0d0e7389 */ /* 0x00006400000c000b */
[----:B01----:R-:W-:Y:S01]  /*2ecd0*/  ENDCOLLECTIVE ;  /* 0x000000000000791b */ /* 0x003fe20003800000 */
.L_x_5779:
        /* <DEDUP_REMOVED lines=8> */
.L_x_5780:
[----:B------:R-:W-:Y:S05]  /*2ed60*/  BRA `(.L_x_5781) ;  /* 0xffffffa000d47947 */ /* 0x000fea000383ffff */
.L_x_5576:
[----:B------:R-:W-:Y:S01]  /*2ed70*/  BSSY B0, `(.L_x_5782) ;  /* 0x0000006000007945 */ /* 0x000fe20003800000 */
[----:B------:R-:W-:Y:S01]  /*2ed80*/  PLOP3.LUT P6, PT, P6, PT, PT, 0x8, 0x0 ;  /* 0x000000000000781c */ /* 0x000fe200037ce170 */
[----:B------:R-:W-:-:S12]  /*2ed90*/  IMAD.MOV.U32 R15, RZ, RZ, -0x1 ;  /* 0xffffffffff0f7424 */ /* 0x000fd800078e00ff */
[----:B01----:R-:W-:Y:S05]  /*2eda0*/  WARPSYNC.COLLECTIVE R15, `(.L_x_5783) ;  /* 0x000000000f087348 */ /* 0x003fea0003c00000 */
[----:B------:R-:W-:Y:S01]  /*2edb0*/  VOTE.ANY R14, PT, P6 ;  /* 0x00000000000e7806 */ /* 0x000fe200030e0100 */
[----:B01----:R-:W-:Y:S06]  /*2edc0*/  ENDCOLLECTIVE ;  /* 0x000000000000791b */ /* 0x003fec0003800000 */
.L_x_5783:
[----:B------:R-:W-:Y:S05]  /*2edd0*/  BSYNC B0 ;  /* 0x0000000000007941 */ /* 0x000fea0003800000 */
.L_x_5782:
        /* <DEDUP_REMOVED lines=9> */
.L_x_5784:
[----:B------:R-:W-:Y:S01]  /*2ee70*/  IMAD.MOV.U32 R17, RZ, RZ, R14 ;  /* 0x000000ffff117224 */ /* 0x000fe200078e000e */
[----:B------:R-:W-:Y:S06]  /*2ee80*/  BRA `(.L_x_5785) ;  /* 0xffffffa000c47947 */ /* 0x000fec000383ffff */
.L_x_5578:
[----:B------:R-:W-:Y:S01]  /*2ee90*/  BSSY B0, `(.L_x_5786) ;  /* 0x0000007000007945 */ /* 0x000fe20003800000 */
[----:B------:R-:W-:Y:S02]  /*2eea0*/  IMAD.MOV.U32 R13, RZ, RZ, R3 ;  /* 0x000000ffff0d7224 */ /* 0x000fe400078e0003 */
[----:B0-----:R-:W-:Y:S02]  /*2eeb0*/  IMAD.MOV.U32 R11, RZ, RZ, 0x1f ;  /* 0x0000001fff0b7424 */ /* 0x001fe400078e00ff */
[----:B------:R-:W-:-:S07]  /*2eec0*/  IMAD.MOV.U32 R15, RZ, RZ, -0x1 ;  /* 0xffffffffff0f7424 */ /* 0x000fce00078e00ff */
[----:B-123--:R-:W-:Y:S05]  /*2eed0*/  WARPSYNC.COLLECTIVE R15, `(.L_x_5787) ;  /* 0x000000000f087348 */ /* 0x00efea0003c00000 */
[----:B------:R0:W4:Y:S02]  /*2eee0*/  SHFL.IDX P6, R14, R13, R12, R11 ;  /* 0x0000000c0d0e7389 */ /* 0x00012400000c000b */
[----:B01234-:R-:W-:Y:S01]  /*2eef0*/  ENDCOLLECTIVE ;  /* 0x000000000000791b */ /* 0x01ffe20003800000 */
.L_x_5787:
[----:B------:R-:W-:Y:S05]  /*2ef00*/  BSYNC B0 ;  /* 0x0000000000007941 */ /* 0x000fea0003800000 */
.L_x_5786:
[----:B------:R-:W-:Y:S01]  /*2ef10*/  IMAD.MOV.U32 R5, RZ, RZ, R14 ;  /* 0x000000ffff057224 */ /* 0x000fe200078e000e */
[----:B------:R-:W-:Y:S06]  /*2ef20*/  BRA `(.L_x_5577) ;  /* 0xffffffa000b87947 */ /* 0x000fec000383ffff */
.L_x_5582:
[----:B0-----:R0:W1:Y:S02]  /*2ef30*/  SYNCS.PHASECHK.TRANS64.TRYWAIT P0, [R4+URZ+0x2a820], R0 ;  /* 0x02a82000040075a7 */ /* 0x001064000800017f */
[----:B-1----:R-:W-:Y:S05]  /*2ef40*/  @!P0 NANOSLEEP.SYNCS 0x989680 ;  /* 0x009896800000895d */ /* 0x002fea0003900000 */
[----:B------:R-:W1:Y:S02]  /*2ef50*/  @!P0 SYNCS.PHASECHK.TRANS64 P0, [R4+URZ+0x2a820], R0 ;  /* 0x02a82000040085a7 */ /* 0x000e64000800007f */
[----:B-1----:R-:W-:Y:S05]  /*2ef60*/  @!P0 BRA `(.L_x_5582) ;  /* 0xfffffffc00f08947 */ /* 0x002fea000383ffff */
[----:B------:R-:W-:Y:S05]  /*2ef70*/  BRA `(.L_x_5788) ;  /* 0xffffffa800307947 */ /* 0x000fea000383ffff */
.L_x_5583:
        /* <DEDUP_REMOVED lines=8> */
[----:B0--3--:R-:W-:Y:S05]  /*2f000*/  WARPSYNC.COLLECTIVE R15, `(.L_x_5790) ;  /* 0x000000000f087348 */ /* 0x009fea0003c00000 */
[----:B------:R1:W2:Y:S02]  /*2f010*/  SHFL.IDX P6, R14, R13, R12, R11 ;  /* 0x0000000c0d0e7389 */ /* 0x0002a400000c000b */
[----:B0123--:R-:W-:Y:S01]  /*2f020*/  ENDCOLLECTIVE ;  /* 0x000000000000791b */ /* 0x00ffe20003800000 */
.L_x_5790:
[----:B------:R-:W-:Y:S05]  /*2f030*/  BSYNC B0 ;  /* 0x0000000000007941 */ /* 0x000fea0003800000 */
.L_x_5789:
[----:B------:R-:W-:Y:S05]  /*2f040*/  BRA `(.L_x_5791) ;  /* 0xffffffa800187947 */ /* 0x000fea000383ffff */
.L_x_5584:
[----:B------:R-:W-:Y:S01]  /*2f050*/  BSSY B0, `(.L_x_5792) ;  /* 0x0000006000007945 */ /* 0x000fe20003800000 */
[----:B------:R-:W-:-:S07]  /*2f060*/  IMAD.MOV.U32 R15, RZ, RZ, -0x1 ;  /* 0xffffffffff0f7424 */ /* 0x000fce00078e00ff */
[----:B0--3--:R-:W-:Y:S05]  /*2f070*/  WARPSYNC.COLLECTIVE R15, `(.L_x_5793) ;  /* 0x000000000f0c7348 */ /* 0x009fea0003c00000 */
[----:B------:R-:W-:Y:S02]  /*2f080*/  ELECT P6, UR62, PT ;  /* 0x00000000003e782f */ /* 0x000fe400038c0000 */
[----:B------:R-:W-:Y:S01]  /*2f090*/  MOV R14, UR62 ;  /* 0x0000003e000e7c02 */ /* 0x000fe20008000f00 */
[----:B0--3--:R-:W-:Y:S10]  /*2f0a0*/  ENDCOLLECTIVE ;  /* 0x000000000000791b */ /* 0x009ff40003800000 */
.L_x_5793:
[----:B------:R-:W-:Y:S05]  /*2f0b0*/  BSYNC B0 ;  /* 0x0000000000007941 */ /* 0x000fea0003800000 */
.L_x_5792:
[----:B------:R-:W-:Y:S05]  /*2f0c0*/  BRA `(.L_x_5794) ;  /* 0xffffffa8000c7947 */ /* 0x000fea000383ffff */
.L_x_5586:
[----:B0-----:R0:W1:Y:S02]  /*2f0d0*/  SYNCS.PHASECHK.TRANS64.TRYWAIT P1, [R5+URZ+0x2a840], R0 ;  /* 0x02a84000050075a7 */ /* 0x001064000802017f */
[----:B-1----:R-:W-:Y:S05]  /*2f0e0*/  @!P1 NANOSLEEP.SYNCS 0x989680 ;  /* 0x009896800000995d */ /* 0x002fea0003900000 */
[----:B------:R-:W1:Y:S02]  /*2f0f0*/  @!P1 SYNCS.PHASECHK.TRANS64 P1, [R5+URZ+0x2a840], R0 ;  /* 0x02a84000050095a7 */ /* 0x000e64000802007f */
[----:B-1----:R-:W-:Y:S05]  /*2f100*/  @!P1 BRA `(.L_x_5586) ;  /* 0xfffffffc00f09947 */ /* 0x002fea000383ffff */
[----:B------:R-:W-:Y:S05]  /*2f110*/  BRA `(.L_x_5795) ;  /* 0xffffffa8002c7947 */ /* 0x000fea000383ffff */
.L_x_5588:
[----:B-1----:R1:W2:Y:S02]  /*2f120*/  SYNCS.PHASECHK.TRANS64.TRYWAIT P1, [R25+URZ+0x2a840], R2 ;  /* 0x02a84002190075a7 */ /* 0x0022a4000802017f */
[----:B--2---:R-:W-:Y:S05]  /*2f130*/  @!P1 NANOSLEEP.SYNCS 0x989680 ;  /* 0x009896800000995d */ /* 0x004fea0003900000 */
[----:B------:R-:W2:Y:S02]  /*2f140*/  @!P1 SYNCS.PHASECHK.TRANS64 P1, [R25+URZ+0x2a840], R2 ;  /* 0x02a84002190095a7 */ /* 0x000ea4000802007f */
[----:B--2---:R-:W-:Y:S05]  /*2f150*/  @!P1 BRA `(.L_x_5588) ;  /* 0xfffffffc00f09947 */ /* 0x004fea000383ffff */
[----:B------:R-:W-:Y:S05]  /*2f160*/  BRA `(.L_x_5796) ;  /* 0xffffffa800387947 */ /* 0x000fea000383ffff */
.L_x_5590:
[----:B--2---:R2:W4:Y:S02]  /*2f170*/  SYNCS.PHASECHK.TRANS64.TRYWAIT P1, [R5+URZ+0x2a860], R0 ;  /* 0x02a86000050075a7 */ /* 0x004524000802017f */
[----:B----4-:R-:W-:Y:S05]  /*2f180*/  @!P1 NANOSLEEP.SYNCS 0x989680 ;  /* 0x009896800000995d */ /* 0x010fea0003900000 */
[----:B------:R-:W4:Y:S02]  /*2f190*/  @!P1 SYNCS.PHASECHK.TRANS64 P1, [R5+URZ+0x2a860], R0 ;  /* 0x02a86000050095a7 */ /* 0x000f24000802007f */
[----:B----4-:R-:W-:Y:S05]  /*2f1a0*/  @!P1 BRA `(.L_x_5590) ;  /* 0xfffffffc00f09947 */ /* 0x010fea000383ffff */
[----:B------:R-:W-:Y:S05]  /*2f1b0*/  BRA `(.L_x_5797) ;  /* 0xffffffa800347947 */ /* 0x000fea000383ffff */
.L_x_5592:
[----:B----4-:R4:W0:Y:S02]  /*2f1c0*/  SYNCS.PHASECHK.TRANS64.TRYWAIT P1, [R25+URZ+0x2a860], R2 ;  /* 0x02a86002190075a7 */ /* 0x010824000802017f */
[----:B0-----:R-:W-:Y:S05]  /*2f1d0*/  @!P1 NANOSLEEP.SYNCS 0x989680 ;  /* 0x009896800000995d */ /* 0x001fea0003900000 */
[----:B------:R-:W0:Y:S02]  /*2f1e0*/  @!P1 SYNCS.PHASECHK.TRANS64 P1, [R25+URZ+0x2a860], R2 ;  /* 0x02a86002190095a7 */ /* 0x000e24000802007f */
[----:B0-----:R-:W-:Y:S05]  /*2f1f0*/  @!P1 BRA `(.L_x_5592) ;  /* 0xfffffffc00f09947 */ /* 0x001fea000383ffff */
[----:B------:R-:W-:Y:S05]  /*2f200*/  BRA `(.L_x_5798) ;  /* 0xffffffa800307947 */ /* 0x000fea000383ffff */
.L_x_5594:
[----:B------:R0:W0:Y:S02]  /*2f210*/  SYNCS.PHASECHK.TRANS64.TRYWAIT P1, [R5+URZ+0x2a880], R0 ;  /* 0x02a88000050075a7 */ /* 0x000024000802017f */
[----:B0-----:R-:W-:Y:S05]  /*2f220*/  @!P1 NANOSLEEP.SYNCS 0x989680 ;  /* 0x009896800000995d */ /* 0x001fea0003900000 */
[----:B------:R-:W0:Y:S02]  /*2f230*/  @!P1 SYNCS.PHASECHK.TRANS64 P1, [R5+URZ+0x2a880], R0 ;  /* 0x02a88000050095a7 */ /* 0x000e24000802007f */
[----:B0-----:R-:W-:Y:S05]  /*2f240*/  @!P1 BRA `(.L_x_5594) ;  /* 0xfffffffc00f09947 */ /* 0x001fea000383ffff */
[----:B------:R-:W-:Y:S05]  /*2f250*/  BRA `(.L_x_5799) ;  /* 0xffffffa8002c7947 */ /* 0x000fea000383ffff */
.L_x_5800:
        /* <DEDUP_REMOVED lines=10> */
.L_x_15839:


//--------------------- .text._ZN7cutlass13device_kernelIN5flash11enable_sm90INS1_16FlashAttnFwdSm90INS1_25CollectiveMainloopFwdSm90ILi2EN4cute5tupleIJNS5_1CILi1EEES8_S8_EEENS6_IJNS7_ILi128EEENS7_ILi160EEENS7_ILi192EEEEEELi192ENS_12float_e4m3_tEfNS_4arch4Sm90ELb1ELb0ELb0ELb0ELb1ELb0ELb0ELb1ELb1ELb1ELb0ELb0EEENS1_21CollectiveEpilogueFwdINS6_IJSA_SC_SB_EEES9_NS_10bfloat16_tESG_Li256ELb0ELb1ELb0ELb1EEENS1_30DynamicPersistentTileSchedulerILi256ELi128ELb0ELb1ELb1EEEEEEEEEvNT_6ParamsE --------------------------
	.section	.text._ZN7cutlass13device_kernelIN5flash11enable_sm90INS1_16FlashAttnFwdSm90INS1_25CollectiveMainloopFwdSm90ILi2EN4cute5tupleIJNS5_1CILi1EEES8_S8_EEENS6_IJNS7_ILi128EEENS7_ILi160EEENS7_ILi192EEEEEELi192ENS_12float_e4m3_tEfNS_4arch4Sm90ELb1ELb0ELb0ELb0ELb1ELb0ELb0ELb1ELb1ELb1ELb0ELb0EEENS1_21CollectiveEpilogueFwdINS6_IJSA_SC_SB_EEES9_NS_10bfloat16_tESG_Li256ELb0ELb1ELb0ELb1EEENS1_30DynamicPersistentTileSchedulerILi256ELi128ELb0ELb1ELb1EEEEEEEEEvNT_6ParamsE,"ax",@progbits
	.align	128
.text._ZN7cutlass13device_kernelIN5flash11enable_sm90INS1_16FlashAttnFwdSm90INS1_25CollectiveMainloopFwdSm90ILi2EN4cute5tupleIJNS5_1CILi1EEES8_S8_EEENS6_IJNS7_ILi128EEENS7_ILi160EEENS7_ILi192EEEEEELi192ENS_12float_e4m3_tEfNS_4arch4Sm90ELb1ELb0ELb0ELb0ELb1ELb0ELb0ELb1ELb1ELb1ELb0ELb0EEENS1_21CollectiveEpilogueFwdINS6_IJSA_SC_SB_EEES9_NS_10bfloat16_tESG_Li256ELb0ELb1ELb0ELb1EEENS1_30DynamicPersistentTileSchedulerILi256ELi128ELb0ELb1ELb1EEEEEEEEEvNT_6ParamsE:
        .type           _ZN7cutlass13device_kernelIN5flash11enable_sm90INS1_16FlashAttnFwdSm90INS1_25CollectiveMainloopFwdSm90ILi2EN4cute5tupleIJNS5_1CILi1EEES8_S8_EEENS6_IJNS7_ILi128EEENS7_ILi160EEENS7_ILi192EEEEEELi192ENS_12float_e4m3_tEfNS_4arch4Sm90ELb1ELb0ELb0ELb0ELb1ELb0ELb0ELb1ELb1ELb1ELb0ELb0EEENS1_21CollectiveEpilogueFwdINS6_IJSA_SC_SB_EEES9_NS_10bfloat16_tESG_Li256ELb0ELb1ELb0ELb1EEENS1_30DynamicPersistentTileSchedulerILi256ELi128ELb0ELb1ELb1EEEEEEEEEvNT_6ParamsE,@function
        .size           _ZN7cutlass13device_kernelIN5flash11enable_sm90INS1_16FlashAttnFwdSm90INS1_25CollectiveMainloopFwdSm90ILi2EN4cute5tupleIJNS5_1CILi1EEES8_S8_EEENS6_IJNS7_ILi128EEENS7_ILi160EEENS7_ILi192EEEEEELi192ENS_12float_e4m3_tEfNS_4arch4Sm90ELb1ELb0ELb0ELb0ELb1ELb0ELb0ELb1ELb1ELb1ELb0ELb0EEENS1_21CollectiveEpilogueFwdINS6_IJSA_SC_SB_EEES9_NS_10bfloat16_tESG_Li256ELb0ELb1ELb0ELb1EEENS1_30DynamicPersistentTileSchedulerILi256ELi128ELb0ELb1ELb1EEEEEEEEEvNT_6ParamsE,(.L_x_15840 - _ZN7cutlass13device_kernelIN5flash11enable_sm90INS1_16FlashAttnFwdSm90INS1_25CollectiveMainloopFwdSm90ILi2EN4cute5tupleIJNS5_1CILi1EEES8_S8_EEENS6_IJNS7_ILi128EEENS7_ILi160EEENS7_ILi192EEEEEELi192ENS_12float_e4m3_tEfNS_4arch4Sm90ELb1ELb0ELb0ELb0ELb1ELb0ELb0ELb1ELb1ELb1ELb0ELb0EEENS1_21CollectiveEpilogueFwdINS6_IJSA_SC_SB_EEES9_NS_10bfloat16_tESG_Li256ELb0ELb1ELb0ELb1EEENS1_30DynamicPersistentTileSchedulerILi256ELi128ELb0ELb1ELb1EEEEEEEEEvNT_6ParamsE)
        .other          _ZN7cutlass13device_kernelIN5flash11enable_sm90INS1_16FlashAttnFwdSm90INS1_25CollectiveMainloopFwdSm90ILi2EN4cute5tupleIJNS5_1CILi1EEES8_S8_EEENS6_IJNS7_ILi128EEENS7_ILi160EEENS7_ILi192EEEEEELi192ENS_12float_e4m3_tEfNS_4arch4Sm90ELb1ELb0ELb0ELb0ELb1ELb0ELb0ELb1ELb1ELb1ELb0ELb0EEENS1_21CollectiveEpilogueFwdINS6_IJSA_SC_SB_EEES9_NS_10bfloat16_tESG_Li256ELb0ELb1ELb0ELb1EEENS1_30DynamicPersistentTileSchedulerILi256ELi128ELb0ELb1ELb1EEEEEEEEEvNT_6ParamsE,@"STO_CUDA_ENTRY STV_DEFAULT"
_ZN7cutlass13device_kernelIN5flash11enable_sm90INS1_16FlashAttnFwdSm90INS1_25CollectiveMainloopFwdSm90ILi2EN4cute5tupleIJNS5_1CILi1EEES8_S8_EEENS6_IJNS7_ILi128EEENS7_ILi160EEENS7_ILi192EEEEEELi192ENS_12float_e4m3_tEfNS_4arch4Sm90ELb1ELb0ELb0ELb0ELb1ELb0ELb0ELb1ELb1ELb1ELb0ELb0EEENS1_21CollectiveEpilogueFwdINS6_IJSA_SC_SB_EEES9_NS_10bfloat16_tESG_Li256ELb0ELb1ELb0ELb1EEENS1_30DynamicPersistentTileSchedulerILi256ELi128ELb0ELb1ELb1EEEEEEEEEvNT_6ParamsE:
        /* <DEDUP_REMOVED lines=45> */
.L_x_5801:
        /* <DEDUP_REMOVED lines=22> */
.L_x_5802:
        /* <DEDUP_REMOVED lines=18> */
.L_x_5803:
        /* <DEDUP_REMOVED lines=22> */
.L_x_5804:
        /* <DEDUP_REMOVED lines=24> */
.L_x_5805:
[----:B------:R-:W-:Y:S01]  /*0830*/  IMAD.U32 R2, RZ, RZ, UR10 ;  /* 0x0000000aff027e24 */ /* 0x000fe2000f8e00ff */
[----:B------:R-:W-:Y:S01]  /*0840*/  UISETP.NE.AND UP0, UPT, UR9, URZ, UPT ;  /* 0x0000003f0900728c */ /* 0x000fe2000bf05270 */
[----:B------:R-:W-:Y:S01]  /*0850*/  NOP ;  /* 0x0000000000007918 */ /* 0x000fe20000000000 */
[----:B------:R-:W-:Y:S01]  /*0860*/  UMOV UR36, 0x1 ;  /* 0x0000000100247882 */ /* 0x000fe20000000000 */
[----:B------:R-:W-:Y:S01]  /*0870*/  ULDC.64 UR52, c[0x0][0x208] ;  /* 0x0000820000347ab9 */ /* 0x000fe20000000a00 */
[----:B------:R0:W-:Y:S01]  /*0880*/  STL [R1+0x8], R2 ;  /* 0x0000080201007387 */ /* 0x0001e20000100800 */
[----:B------:R-:W-:Y:S01]  /*0890*/  USEL UR36, UR36, 0x2, !UP0 ;  /* 0x0000000224247887 */ /* 0x000fe2000c000000 */
[----:B01234-:R-:W-:Y:S01]  /*08a0*/  BAR.SYNC.DEFER_BLOCKING 0x0 ;  /* 0x0000000000007b1d */ /* 0x01ffe20000010000 */
[----:B------:R-:W-:-:S13]  /*08b0*/  PLOP3.LUT P0, PT, PT, PT, UP0, 0x80, 0x0 ;  /* 0x000000000000781c */ /* 0x000fda0003f0f008 */
[----:B------:R-:W-:Y:S05]  /*08c0*/  @!P0 BRA `(.L_x_5806) ;  /* 0x000000e800688947 */ /* 0x000fea0003800000 */
.L_x_5807:
        /* <DEDUP_REMOVED lines=69> */
.L_x_5864:
        /* <DEDUP_REMOVED lines=21> */
.L_x_5808:
[----:B------:R-:W-:Y:S01]  /*0e70*/  ULDC UR6, c[0x0][0xc54] ;  /* 0x0003150000067ab9 */ /* 0x000fe20000000800 */
[----:B------:R-:W-:Y:S01]  /*0e80*/  UMOV UR8, UR7 ;  /* 0x0000000700087c82 */ /* 0x000fe20008000000 */
[----:B------:R-:W-:-:S11]  /*0e90*/  UISETP.NE.AND UP0, UPT, UR6, 0x1, UPT ;  /* 0x000000010600788c */ /* 0x000fd6000bf05270 */
[----:B------:R-:W-:Y:S02]  /*0ea0*/  @UP0 ULDC.64 UR10, c[0x0][0xc58] ;  /* 0x00031600000a0ab9 */ /* 0x000fe40000000a00 */
[----:B------:R-:W-:-:S04]  /*0eb0*/  UIMAD.WIDE.U32 UR4, UR7, UR10, URZ ;  /* 0x0000000a070472a5 */ /* 0x000fc8000f8e003f */
[----:B------:R-:W-:-:S04]  /*0ec0*/  @UP0 USHF.R.U32.HI UR8, URZ, UR11, UR5 ;  /* 0x0000000b3f080299 */ /* 0x000fc80008011605 */
[----:B------:R-:W-:-:S12]  /*0ed0*/  UIMAD UR4, UR8, UR6, URZ ;  /* 0x00000006080472a4 */ /* 0x000fd8000f8e023f */
.L_x_5809:
        /* <DEDUP_REMOVED lines=72> */
[----:B-1----:R-:W-:Y:S01]  /*1360*/  CS2R R4, SRZ ;  /* 0x0000000000047805 */ /* 0x002fe2000001ff00 */
        /* <DEDUP_REMOVED lines=46> */
[----:B------:R-:W-:Y:S01]  /*1650*/  CS2R R130, SRZ ;  /* 0x0000000000827805 */ /* 0x000fe2000001ff00 */
[----:B------:R-:W-:-:S02]  /*1660*/  IMAD.MOV.U32 R96, RZ, RZ, RZ ;  /* 0x000000ffff607224 */ /* 0x000fc400078e00ff */
[----:B------:R-:W-:Y:S02]  /*1670*/  IMAD.MOV.U32 R133, RZ, RZ, RZ ;  /* 0x000000ffff857224 */ /* 0x000fe400078e00ff */
[----:B--2---:R-:W-:-:S04]  /*1680*/  FMUL.FTZ R0, R7, R0 ;  /* 0x0000000007007220 */ /* 0x004fc80000410000 */
[----:B------:R-:W-:Y:S01]  /*1690*/  FMUL.FTZ R0, R0, UR4 ;  /* 0x0000000400007c20 */ /* 0x000fe20008410000 */
[----:B------:R-:W-:Y:S02]  /*16a0*/  ULDC UR4, c[0x0][0xc3c] ;  /* 0x00030f0000047ab9 */ /* 0x000fe40000000800 */
[----:B------:R-:W-:Y:S02]  /*16b0*/  UIADD3 UR4, UR8, UR4, URZ ;  /* 0x0000000408047290 */ /* 0x000fe4000fffe03f */
[----:B------:R-:W-:Y:S01]  /*16c0*/  R2UR UR38, R0 ;  /* 0x00000000002672ca */ /* 0x000fe200000e0000 */
[----:B------:R-:W-:Y:S01]  /*16d0*/  @UP4 ULDC UR8, c[0x0][0x450] ;  /* 0x0001140000084ab9 */ /* 0x000fe20000000800 */
[----:B------:R-:W-:-:S03]  /*16e0*/  USHF.L.U32 UR39, UR4, 0x7, URZ ;  /* 0x0000000704277899 */ /* 0x000fc6000800063f */
[----:B------:R-:W-:Y:S01]  /*16f0*/  @UP4 ULDC UR4, c[0x0][0x44c] ;  /* 0x0001130000044ab9 */ /* 0x000fe20000000800 */
[----:B------:R-:W-:-:S04]  /*1700*/  UIADD3 UR6, UR39, 0x7f, URZ ;  /* 0x0000007f27067890 */ /* 0x000fc8000fffe03f */
[----:B------:R-:W-:Y:S02]  /*1710*/  UIMAD.WIDE.U32 UR4, UR6, UR4, URZ ;  /* 0x00000004060472a5 */ /* 0x000fe4000f8e003f */
[----:B------:R-:W-:Y:S02]  /*1720*/  UIMAD UR4, UR49, UR9, 0x9f ;  /* 0x0000009f310474a4 */ /* 0x000fe4000f8e0209 */
[----:B------:R-:W-:Y:S02]  /*1730*/  @UP4 USHF.R.U32.HI UR6, URZ, UR8, UR5 ;  /* 0x000000083f064299 */ /* 0x000fe40008011605 */
[----:B------:R-:W-:Y:S02]  /*1740*/  UIMAD.WIDE UR4, UR4, 0x66666667, URZ ;  /* 0x66666667040478a5 */ /* 0x000fe4000f8e023f */
[----:B------:R-:W-:Y:S02]  /*1750*/  UIADD3 UR6, UR7, UR6, URZ ;  /* 0x0000000607067290 */ /* 0x000fe4000fffe03f */
[----:B------:R-:W-:-:S02]  /*1760*/  USHF.R.U32.HI UR4, URZ, 0x1f, UR5 ;  /* 0x0000001f3f047899 */ /* 0x000fc40008011605 */
[----:B------:R-:W-:Y:S02]  /*1770*/  UIMAD.WIDE UR6, UR6, 0x66666667, URZ ;  /* 0x66666667060678a5 */ /* 0x000fe4000f8e023f */
[----:B------:R-:W-:Y:S02]  /*1780*/  ULEA.HI.SX32 UR4, UR5, UR4, 0x1a ;  /* 0x0000000405047291 */ /* 0x000fe4000f8fd23f */
[----:B------:R-:W-:-:S04]  /*1790*/  USHF.R.U32.HI UR6, URZ, 0x1f, UR7 ;  /* 0x0000001f3f067899 */ /* 0x000fc80008011607 */
[----:B------:R-:W-:-:S04]  /*17a0*/  ULEA.HI.SX32 UR6, UR7, UR6, 0x1a ;  /* 0x0000000607067291 */ /* 0x000fc8000f8fd23f */
        /* <DEDUP_REMOVED lines=36> */
.L_x_5811:
        /* <DEDUP_REMOVED lines=9> */
.L_x_5950:
[----:B------:R-:W-:Y:S05]  /*1a80*/  @!P0 BRA `(.L_x_5813) ;  /* 0x0000000000048947 */ /* 0x000fea0003800000 */
[----:B------:R-:W-:Y:S01]  /*1a90*/  BPT.TRAP 0x1 ;  /* 0x000000040000795c */ /* 0x000fe20000300000 */
.L_x_5813:
[----:B0-----:R-:W-:Y:S02]  /*1aa0*/  IMAD.U32 R3, RZ, RZ, UR44 ;  /* 0x0000002cff037e24 */ /* 0x001fe4000f8e00ff */
[----:B------:R-:W-:-:S03]  /*1ab0*/  IMAD.U32 R0, RZ, RZ, UR45 ;  /* 0x0000002dff007e24 */ /* 0x000fc6000f8e00ff */
[----:B------:R-:W-:Y:S02]  /*1ac0*/  LEA R3, R3, UR41, 0x3 ;  /* 0x0000002903037c11 */ /* 0x000fe4000f8e18ff */
[----:B------:R-:W-:-:S04]  /*1ad0*/  SHF.L.U32 R0, R0, 0x1f, RZ ;  /* 0x0000001f00007819 */ /* 0x000fc800000006ff */
[----:B------:R0:W1:Y:S01]  /*1ae0*/  SYNCS.PHASECHK.TRANS64.TRYWAIT P1, [R3+URZ+0x33430], R0 ;  /* 0x03343000030075a7 */ /* 0x000062000802017f */
[----:B------:R-:W-:Y:S05]  /*1af0*/  @!P0 BRA `(.L_x_5814) ;  /* 0x0000000000048947 */ /* 0x000fea0003800000 */
[----:B------:R-:W-:Y:S01]  /*1b00*/  BPT.TRAP 0x1 ;  /* 0x000000040000795c */ /* 0x000fe20000300000 */
.L_x_5814:
[----:B-1----:R-:W-:Y:S05]  /*1b10*/  @P1 BRA `(.L_x_5815) ;  /* 0x0000000000081947 */ /* 0x002fea0003800000 */
[----:B------:R-:W1:Y:S02]  /*1b20*/  SYNCS.PHASECHK.TRANS64.TRYWAIT P1, [R3+URZ+0x33430], R0 ;  /* 0x03343000030075a7 */ /* 0x000e64000802017f */
[----:B-1----:R-:W-:Y:S05]  /*1b30*/  @!P1 BRA `(.L_x_5816) ;  /* 0x0000013400e09947 */ /* 0x002fea0003800000 */
.L_x_5815:
        /* <DEDUP_REMOVED lines=204> */
.L_x_5817:
[----:B------:R-:W-:Y:S01]  /*2800*/  UISETP.NE.AND UP0, UPT, UR50, URZ, UPT ;  /* 0x0000003f3200728c */ /* 0x000fe2000bf05270 */
[----:B------:R-:W-:Y:S01]  /*2810*/  VIADD R2, R18, UR39 ;  /* 0x0000002712027c36 */ /* 0x000fe20008000000 */
[----:B------:R-:W-:Y:S01]  /*2820*/  ULDC UR11, c[0x0][0x2f0] ;  /* 0x0000bc00000b7ab9 */ /* 0x000fe20000000800 */
[----:B------:R-:W-:Y:S01]  /*2830*/  ULDC UR14, c[0x0][0x288] ;  /* 0x0000a200000e7ab9 */ /* 0x000fe20000000800 */
[----:B------:R-:W-:Y:S01]  /*2840*/  IMAD.U32 R7, RZ, RZ, UR11 ;  /* 0x0000000bff077e24 */ /* 0x000fe2000f8e00ff */
[----:B------:R-:W-:Y:S01]  /*2850*/  R2UR UR15, R3 ;  /* 0x00000000030f72ca */ /* 0x000fe200000e0000 */
[----:B------:R-:W-:Y:S01]  /*2860*/  UMOV UR10, UR39 ;  /* 0x00000027000a7c82 */ /* 0x000fe20008000000 */
[----:B------:R-:W-:Y:S01]  /*2870*/  PLOP3.LUT P1, PT, PT, PT, UP0, 0x80, 0x0 ;  /* 0x000000000000781c */ /* 0x000fe20003f2f008 */
[----:B------:R-:W-:Y:S01]  /*2880*/  UIADD3 UR56, UR51, -0x2, URZ ;  /* 0xfffffffe33387890 */ /* 0x000fe2000fffe03f */
[----:B------:R-:W-:Y:S02]  /*2890*/  PLOP3.LUT P2, PT, PT, PT, UP0, 0x80, 0x0 ;  /* 0x000000000000781c */ /* 0x000fe40003f4f008 */
[----:B------:R-:W-:Y:S01]  /*28a0*/  @UP0 ULDC UR6, c[0x0][0x44c] ;  /* 0x0001130000060ab9 */ /* 0x000fe20000000800 */
[----:B------:R-:W-:-:S08]  /*28b0*/  @UP0 ULDC UR18, c[0x0][0x450] ;  /* 0x0001140000120ab9 */ /* 0x000fd00000000800 */
[----:B01----:R-:W-:Y:S01]  /*28c0*/  @P1 IMAD.HI.U32 R0, R2, UR6, RZ ;  /* 0x0000000602001c27 */ /* 0x003fe2000f8e00ff */
[----:B------:R-:W-:-:S04]  /*28d0*/  @UP0 ULDC UR6, c[0x0][0x450] ;  /* 0x0001140000060ab9 */ /* 0x000fc80000000800 */
[----:B------:R-:W-:Y:S01]  /*28e0*/  @P2 SHF.R.U32.HI R2, RZ, UR6, R0 ;  /* 0x00000006ff022c19 */ /* 0x000fe20008011600 */
[----:B------:R-:W-:-:S04]  /*28f0*/  UIMAD UR6, UR51, -0xa0, URZ ;  /* 0xffffff60330678a4 */ /* 0x000fc8000f8e023f */
[----:B------:R-:W0:Y:S01]  /*2900*/  SHFL.IDX PT, R5, R2, 0x1, 0x1c1f ;  /* 0x003c1f0002057f89 */ /* 0x000e2200000e0000 */
[----:B------:R-:W-:Y:S02]  /*2910*/  UIADD3 UR7, UR6, 0xa1, URZ ;  /* 0x000000a106077890 */ /* 0x000fe4000fffe03f */
[----:B------:R-:W-:Y:S01]  /*2920*/  UIMAD UR6, UR49, UR11, UR6 ;  /* 0x0000000b310672a4 */ /* 0x000fe2000f8e0206 */
[----:B------:R-:W-:Y:S01]  /*2930*/  SHFL.IDX PT, R2, R2, RZ, 0x1c1f ;  /* 0x001c1fff02027589 */ /* 0x000fe200000e0000 */
[----:B------:R-:W-:Y:S02]  /*2940*/  UIMAD UR11, UR49, UR11, -UR14 ;  /* 0x0000000b310b72a4 */ /* 0x000fe4000f8e0a0e */
[----:B------:R-:W-:Y:S01]  /*2950*/  IMAD.U32 R0, RZ, RZ, UR7 ;  /* 0x00000007ff007e24 */ /* 0x000fe2000f8e00ff */
[----:B------:R-:W-:-:S03]  /*2960*/  UIADD3 UR6, UR6, 0xa0, URZ ;  /* 0x000000a006067890 */ /* 0x000fc6000fffe03f */
[----:B------:R-:W-:-:S03]  /*2970*/  IMAD R0, R17, -0x2, R0 ;  /* 0xfffffffe11007824 */ /* 0x000fc600078e0200 */
[----:B------:R-:W-:Y:S01]  /*2980*/  IMAD.U32 R10, RZ, RZ, UR6 ;  /* 0x00000006ff0a7e24 */ /* 0x000fe2000f8e00ff */
[----:B------:R-:W-:Y:S01]  /*2990*/  @UP0 ULDC UR6, c[0x0][0x44c] ;  /* 0x0001130000060ab9 */ /* 0x000fe20000000800 */
[----:B------:R-:W-:Y:S01]  /*29a0*/  IMAD R12, R7, UR49, R0 ;  /* 0x00000031070c7c24 */ /* 0x000fe2000f8e0200 */
[----:B------:R-:W-:Y:S01]  /*29b0*/  UIMAD.WIDE.U32 UR6, UR39, UR6, URZ ;  /* 0x00000006270672a5 */ /* 0x000fe2000f8e003f */
[----:B------:R-:W-:-:S03]  /*29c0*/  IMAD R10, R17, -0x2, R10 ;  /* 0xfffffffe110a7824 */ /* 0x000fc600078e020a */
[----:B------:R-:W-:Y:S01]  /*29d0*/  @UP0 USHF.R.U32.HI UR10, URZ, UR18, UR7 ;  /* 0x000000123f0a0299 */ /* 0x000fe20008011607 */
[----:B0-----:R-:W-:-:S03]  /*29e0*/  IADD3 R5, R5, -UR14, R12 ;  /* 0x8000000e05057c10 */ /* 0x001fc6000fffe00c */
[----:B------:R-:W-:Y:S01]  /*29f0*/  UIADD3 UR6, UR11, UR10, URZ ;  /* 0x0000000a0b067290 */ /* 0x000fe2000fffe03f */
[----:B------:R-:W-:-:S03]  /*2a00*/  VIMNMX R0, R10, R5, PT ;  /* 0x000000050a007248 */ /* 0x000fc60003fe0100 */
[----:B------:R-:W-:Y:S01]  /*2a10*/  UIMAD.WIDE UR6, UR6, 0x66666667, URZ ;  /* 0x66666667060678a5 */ /* 0x000fe2000f8e023f */
[----:B------:R-:W-:-:S03]  /*2a20*/  ISETP.GT.AND P1, PT, R0, RZ, PT ;  /* 0x000000ff0000720c */ /* 0x000fc60003f24270 */
[----:B------:R-:W-:Y:S01]  /*2a30*/  USHF.R.U32.HI UR6, URZ, 0x1f, UR7 ;  /* 0x0000001f3f067899 */ /* 0x000fe20008011607 */
[C---:B------:R-:W-:Y:S02]  /*2a40*/  ISETP.GT.AND P2, PT, R0.reuse, 0x1, PT ;  /* 0x000000010000780c */ /* 0x040fe40003f44270 */
[----:B------:R-:W-:Y:S01]  /*2a50*/  ISETP.GT.AND P3, PT, R0, 0x8, PT ;  /* 0x000000080000780c */ /* 0x000fe20003f64270 */
[----:B------:R-:W-:Y:S01]  /*2a60*/  ULEA.HI.SX32 UR7, UR7, UR6, 0x1a ;  /* 0x0000000607077291 */ /* 0x000fe2000f8fd23f */
[----:B------:R-:W-:Y:S01]  /*2a70*/  FSEL R11, R90, -INF , P1 ;  /* 0xff8000005a0b7808 */ /* 0x000fe20000800000 */
[----:B------:R-:W-:Y:S01]  /*2a80*/  UIADD3 UR6, UR15, 0x33440, URZ ;  /* 0x000334400f067890 */ /* 0x000fe2000fffe03f */
[----:B------:R-:W-:Y:S01]  /*2a90*/  FSEL R15, R91, -INF , P2 ;  /* 0xff8000005b0f7808 */ /* 0x000fe20001000000 */
[----:B------:R-:W-:Y:S01]  /*2aa0*/  UISETP.LT.AND UP0, UPT, URZ, UR7, UPT ;  /* 0x000000073f00728c */ /* 0x000fe2000bf01270 */
[----:B------:R-:W-:Y:S01]  /*2ab0*/  ISETP.GT.AND P1, PT, R0, 0x9, PT ;  /* 0x000000090000780c */ /* 0x000fe20003f24270 */
[----:B------:R-:W-:Y:S01]  /*2ac0*/  UPRMT UR6, UR40, 0x654, UR6 ;  /* 0x0000065428067896 */ /* 0x000fe20008000006 */
[----:B------:R-:W-:Y:S01]  /*2ad0*/  FSEL R21, R94, -INF , P3 ;  /* 0xff8000005e157808 */ /* 0x000fe20001800000 */
[----:B------:R-:W-:Y:S01]  /*2ae0*/  USEL UR54, URZ, UR7, !UP0 ;  /* 0x000000073f367287 */ /* 0x000fe2000c000000 */
[----:B------:R-:W-:-:S02]  /*2af0*/  FMNMX.FTZ R4, R11, R15, !PT ;  /* 0x0000000f0b047209 */ /* 0x000fc40007810000 */
[C---:B------:R-:W-:Y:S01]  /*2b00*/  ISETP.GT.AND P2, PT, R0.reuse, 0x10, PT ;  /* 0x000000100000780c */ /* 0x040fe20003f44270 */
[----:B------:R-:W-:Y:S01]  /*2b10*/  UISETP.GE.AND UP0, UPT, UR56, UR54, UPT ;  /* 0x000000363800728c */ /* 0x000fe2000bf06270 */
[----:B------:R-:W-:Y:S02]  /*2b20*/  FSEL R105, R95, -INF , P1 ;  /* 0xff8000005f697808 */ /* 0x000fe40000800000 */
[----:B------:R-:W-:Y:S01]  /*2b30*/  FMNMX.FTZ R4, R21, R4, !PT ;  /* 0x0000000415047209 */ /* 0x000fe20007810000 */
[----:B------:R-:W-:Y:S01]  /*2b40*/  SYNCS.ARRIVE.TRANS64.RED.A1T0 RZ, [UR6], RZ ;  /* 0x000000ffffff79a7 */ /* 0x000fe20008100406 */
[----:B------:R-:W-:Y:S02]  /*2b50*/  ISETP.GT.AND P1, PT, R0, 0x11, PT ;  /* 0x000000110000780c */ /* 0x000fe40003f24270 */
[----:B------:R-:W-:Y:S02]  /*2b60*/  FSEL R107, R98, -INF , P2 ;  /* 0xff800000626b7808 */ /* 0x000fe40001000000 */
[----:B------:R-:W-:-:S02]  /*2b70*/  FMNMX.FTZ R4, R105, R4, !PT ;  /* 0x0000000469047209 */ /* 0x000fc40007810000 */
[C---:B------:R-:W-:Y:S02]  /*2b80*/  ISETP.GT.AND P2, PT, R0.reuse, 0x18, PT ;  /* 0x000000180000780c */ /* 0x040fe40003f44270 */
[----:B------:R-:W-:Y:S02]  /*2b90*/  FSEL R99, R99, -INF , P1 ;  /* 0xff80000063637808 */ /* 0x000fe40000800000 */
[----:B------:R-:W-:Y:S02]  /*2ba0*/  FMNMX.FTZ R4, R107, R4, !PT ;  /* 0x000000046b047209 */ /* 0x000fe40007810000 */
        /* <DEDUP_REMOVED lines=40> */
[----:B------:R-:W-:Y:S01]  /*2e30*/  FSEL R75, R63, -INF , P1 ;  /* 0xff8000003f4b7808 */ /* 0x000fe20000800000 */
[----:B------:R-:W-:Y:S01]  /*2e40*/  IMAD.U32 R63, RZ, RZ, UR38 ;  /* 0x00000026ff3f7e24 */ /* 0x000fe2000f8e00ff */
        /* <DEDUP_REMOVED lines=58> */
[----:B------:R-:W-:Y:S02]  /*31f0*/  FSEL R39, R39, -INF , P1 ;  /* 0xff80000027277808 */ /* 0x000fe40000800000 */
[----:B------:R-:W-:-:S04]  /*3200*/  FMNMX.FTZ R4, R9, R4, !PT ;  /* 0x0000000409047209 */ /* 0x000fc80007810000 */
[----:B------:R-:W-:-:S05]  /*3210*/  FMNMX.FTZ R8, R39, R4, !PT ;  /* 0x0000000427087209 */ /* 0x000fca0007810000 */
[----:B------:R-:W0:Y:S02]  /*3220*/  SHFL.BFLY PT, R59, R8, 0x2, 0x1f ;  /* 0x0c401f00083b7f89 */ /* 0x000e2400000e0000 */
[----:B0-----:R-:W-:-:S05]  /*3230*/  FMNMX.FTZ R59, R8, R59, !PT ;  /* 0x0000003b083b7209 */ /* 0x001fca0007810000 */
[----:B------:R-:W0:Y:S02]  /*3240*/  SHFL.BFLY PT, R0, R59, 0x1, 0x1f ;  /* 0x0c201f003b007f89 */ /* 0x000e2400000e0000 */
[----:B0-----:R-:W-:-:S04]  /*3250*/  FMNMX.FTZ R0, R59, R0, !PT ;  /* 0x000000003b007209 */ /* 0x001fc80007810000 */
[C---:B------:R-:W-:Y:S01]  /*3260*/  FSETP.NEU.FTZ.AND P1, PT, R0.reuse, -INF , PT ;  /* 0xff8000000000780b */ /* 0x040fe20003f3d000 */
[----:B------:R-:W-:-:S05]  /*3270*/  FFMA.FTZ R4, R0, R63, -8 ;  /* 0xc100000000047423 */ /* 0x000fca000001003f */
[----:B------:R-:W-:-:S05]  /*3280*/  FSEL R4, R4, RZ, P1 ;  /* 0x000000ff04047208 */ /* 0x000fca0000800000 */
[--C-:B------:R-:W-:Y:S01]  /*3290*/  FFMA.FTZ R8, R21, UR38, -R4.reuse ;  /* 0x0000002615087c23 */ /* 0x100fe20008010804 */
[----:B------:R-:W-:Y:S02]  /*32a0*/  VIADD R21, R12, -UR14 ;  /* 0x8000000e0c157c36 */ /* 0x000fe40008000000 */
[--C-:B------:R-:W-:Y:S01]  /*32b0*/  FFMA.FTZ R38, R87, UR38, -R4.reuse ;  /* 0x0000002657267c23 */ /* 0x100fe20008010804 */
[----:B------:R-:W-:-:S01]  /*32c0*/  FFMA.FTZ R6, R11, UR38, -R4 ;  /* 0x000000260b067c23 */ /* 0x000fc20008010804 */
[--C-:B------:R-:W-:Y:S01]  /*32d0*/  FFMA.FTZ R11, R15, UR38, -R4.reuse ;  /* 0x000000260f0b7c23 */ /* 0x100fe20008010804 */
[----:B------:R-:W-:-:S01]  /*32e0*/  FFMA.FTZ R54, R54, UR38, -R4 ;  /* 0x0000002636367c23 */ /* 0x000fc20008010804 */
[----:B------:R-:W-:Y:S01]  /*32f0*/  VIADDMNMX R90, R2, R21, R10, PT ;  /* 0x00000015025a7246 */ /* 0x000fe2000380010a */
[----:B------:R-:W-:-:S01]  /*3300*/  FFMA.FTZ R21, R99, UR38, -R4 ;  /* 0x0000002663157c23 */ /* 0x000fc20008010804 */
[--C-:B------:R-:W-:Y:S01]  /*3310*/  FFMA.FTZ R15, R105, UR38, -R4.reuse ;  /* 0x00000026690f7c23 */ /* 0x100fe20008010804 */
[----:B------:R-:W-:Y:S01]  /*3320*/  MUFU.EX2 R6, R6 ;  /* 0x0000000600067308 */ /* 0x000fe20000000800 */
[C---:B------:R-:W-:Y:S01]  /*3330*/  ISETP.GT.AND P1, PT, R90.reuse, RZ, PT ;  /* 0x000000ff5a00720c */ /* 0x040fe20003f24270 */
[--C-:B------:R-:W-:Y:S01]  /*3340*/  FFMA.FTZ R10, R107, UR38, -R4.reuse ;  /* 0x000000266b0a7c23 */ /* 0x100fe20008010804 */
[C---:B------:R-:W-:Y:S01]  /*3350*/  ISETP.GT.AND P2, PT, R90.reuse, 0x1, PT ;  /* 0x000000015a00780c */ /* 0x040fe20003f44270 */
[--C-:B------:R-:W-:Y:S01]  /*3360*/  FFMA.FTZ R12, R109, UR38, -R4.reuse ;  /* 0x000000266d0c7c23 */ /* 0x100fe20008010804 */
[----:B------:R-:W-:Y:S01]  /*3370*/  ISETP.GT.AND P3, PT, R90, 0x8, PT ;  /* 0x000000085a00780c */ /* 0x000fe20003f64270 */
[--C-:B------:R-:W-:Y:S01]  /*3380*/  FFMA.FTZ R34, R95, UR38, -R4.reuse ;  /* 0x000000265f227c23 */ /* 0x100fe20008010804 */
[----:B------:R-:W-:Y:S01]  /*3390*/  FSEL R88, R88, -INF , P1 ;  /* 0xff80000058587808 */ /* 0x000fe20000800000 */
[----:B------:R-:W-:Y:S01]  /*33a0*/  MUFU.EX2 R11, R11 ;  /* 0x0000000b000b7308 */ /* 0x000fe20000000800 */
[----:B------:R-:W-:Y:S01]  /*33b0*/  FSEL R89, R89, -INF , P2 ;  /* 0xff80000059597808 */ /* 0x000fe20001000000 */
[--C-:B------:R-:W-:Y:S01]  /*33c0*/  FFMA.FTZ R103, R103, UR38, -R4.reuse ;  /* 0x0000002667677c23 */ /* 0x100fe20008010804 */
[----:B------:R-:W-:Y:S01]  /*33d0*/  ISETP.GT.AND P1, PT, R90, 0x9, PT ;  /* 0x000000095a00780c */ /* 0x000fe20003f24270 */
[--C-:B------:R-:W-:Y:S01]  /*33e0*/  FFMA.FTZ R14, R111, UR38, -R4.reuse ;  /* 0x000000266f0e7c23 */ /* 0x100fe20008010804 */
[----:B------:R-:W-:Y:S01]  /*33f0*/  FSEL R92, R92, -INF , P3 ;  /* 0xff8000005c5c7808 */ /* 0x000fe20001800000 */
[--C-:B------:R-:W-:Y:S01]  /*3400*/  FFMA.FTZ R113, R113, UR38, -R4.reuse ;  /* 0x0000002671717c23 */ /* 0x100fe20008010804 */
[----:B------:R-:W-:Y:S01]  /*3410*/  FMNMX.FTZ R59, R88, R89, !PT ;  /* 0x00000059583b7209 */ /* 0x000fe20007810000 */
[----:B------:R-:W-:Y:S01]  /*3420*/  MUFU.EX2 R8, R8 ;  /* 0x0000000800087308 */ /* 0x000fe20000000800 */
[----:B------:R-:W-:Y:S01]  /*3430*/  ISETP.GT.AND P2, PT, R90, 0x10, PT ;  /* 0x000000105a00780c */ /* 0x000fe20003f44270 */
[--C-:B------:R-:W-:Y:S01]  /*3440*/  FFMA.FTZ R20, R115, UR38, -R4.reuse ;  /* 0x0000002673147c23 */ /* 0x100fe20008010804 */
[----:B------:R-:W-:Y:S01]  /*3450*/  FSEL R93, R93, -INF , P1 ;  /* 0xff8000005d5d7808 */ /* 0x000fe20000800000 */
[--C-:B------:R-:W-:Y:S01]  /*3460*/  FFMA.FTZ R117, R117, UR38, -R4.reuse ;  /* 0x0000002675757c23 */ /* 0x100fe20008010804 */
[----:B------:R-:W-:Y:S01]  /*3470*/  FMNMX.FTZ R2, R92, R59, !PT ;  /* 0x0000003b5c027209 */ /* 0x000fe20007810000 */
[--C-:B------:R-:W-:Y:S01]  /*3480*/  FFMA.FTZ R30, R119, UR38, -R4.reuse ;  /* 0x00000026771e7c23 */ /* 0x100fe20008010804 */
[----:B------:R-:W-:Y:S01]  /*3490*/  ISETP.GT.AND P1, PT, R90, 0x11, PT ;  /* 0x000000115a00780c */ /* 0x000fe20003f24270 */
[----:B------:R-:W0:Y:S01]  /*34a0*/  MUFU.EX2 R15, R15 ;  /* 0x0000000f000f7308 */ /* 0x000e220000000800 */
[----:B------:R-:W-:Y:S01]  /*34b0*/  FSEL R96, R96, -INF , P2 ;  /* 0xff80000060607808 */ /* 0x000fe20001000000 */
[--C-:B------:R-:W-:Y:S01]  /*34c0*/  FFMA.FTZ R13, R13, UR38, -R4.reuse ;  /* 0x000000260d0d7c23 */ /* 0x100fe20008010804 */
[----:B------:R-:W-:Y:S01]  /*34d0*/  FMNMX.FTZ R59, R93, R2, !PT ;  /* 0x000000025d3b7209 */ /* 0x000fe20007810000 */
[--C-:B------:R-:W-:Y:S01]  /*34e0*/  FFMA.FTZ R26, R26, UR38, -R4.reuse ;  /* 0x000000261a1a7c23 */ /* 0x100fe20008010804 */
[----:B------:R-:W-:Y:S01]  /*34f0*/  ISETP.GT.AND P2, PT, R90, 0x18, PT ;  /* 0x000000185a00780c */ /* 0x000fe20003f44270 */
[--C-:B------:R-:W-:Y:S01]  /*3500*/  FFMA.FTZ R27, R27, UR38, -R4.reuse ;  /* 0x000000261b1b7c23 */ /* 0x100fe20008010804 */
[----:B------:R-:W-:Y:S01]  /*3510*/  FSEL R97, R97, -INF , P1 ;  /* 0xff80000061617808 */ /* 0x000fe20000800000 */
[----:B------:R-:W-:Y:S01]  /*3520*/  MUFU.EX2 R10, R10 ;  /* 0x0000000a000a7308 */ /* 0x000fe20000000800 */
[----:B------:R-:W-:Y:S01]  /*3530*/  FMNMX.FTZ R2, R96, R59, !PT ;  /* 0x0000003b60027209 */ /* 0x000fe20007810000 */
[--C-:B------:R-:W-:Y:S01]  /*3540*/  FFMA.FTZ R5, R5, UR38, -R4.reuse ;  /* 0x0000002605057c23 */ /* 0x100fe20008010804 */
[----:B------:R-:W-:Y:S01]  /*3550*/  ISETP.GT.AND P1, PT, R90, 0x19, PT ;  /* 0x000000195a00780c */ /* 0x000fe20003f24270 */
[--C-:B------:R-:W-:Y:S01]  /*3560*/  FFMA.FTZ R7, R7, UR38, -R4.reuse ;  /* 0x0000002607077c23 */ /* 0x100fe20008010804 */
[----:B------:R-:W-:Y:S01]  /*3570*/  FSEL R100, R100, -INF , P2 ;  /* 0xff80000064647808 */ /* 0x000fe20001000000 */
[--C-:B------:R-:W-:Y:S01]  /*3580*/  FFMA.FTZ R9, R9, UR38, -R4.reuse ;  /* 0x0000002609097c23 */ /* 0x100fe20008010804 */
[----:B------:R-:W-:Y:S01]  /*3590*/  FMNMX.FTZ R63, R97, R2, !PT ;  /* 0x00000002613f7209 */ /* 0x000fe20007810000 */
[----:B------:R-:W-:Y:S01]  /*35a0*/  MUFU.EX2 R21, R21 ;  /* 0x0000001500157308 */ /* 0x000fe20000000800 */
[----:B------:R-:W-:Y:S01]  /*35b0*/  FSEL R101, R101, -INF , P1 ;  /* 0xff80000065657808 */ /* 0x000fe20000800000 */
[----:B------:R-:W-:Y:S01]  /*35c0*/  FFMA.FTZ R39, R39, UR38, -R4 ;  /* 0x0000002627277c23 */ /* 0x000fe20008010804 */
[----:B------:R-:W-:-:S02]  /*35d0*/  ISETP.GT.AND P1, PT, R90, 0x20, PT ;  /* 0x000000205a00780c */ /* 0x000fc40003f24270 */
[----:B------:R-:W-:Y:S02]  /*35e0*/  CS2R R118, SRZ ;  /* 0x0000000000767805 */ /* 0x000fe4000001ff00 */
[----:B------:R-:W-:Y:S02]  /*35f0*/  FMNMX.FTZ R2, R100, R63, !PT ;  /* 0x0000003f64027209 */ /* 0x000fe40007810000 */
[----:B------:R-:W-:Y:S02]  /*3600*/  CS2R R114, SRZ ;  /* 0x0000000000727805 */ /* 0x000fe4000001ff00 */
[----:B------:R-:W-:Y:S01]  /*3610*/  ISETP.GT.AND P2, PT, R90, 0x21, PT ;  /* 0x000000215a00780c */ /* 0x000fe20003f44270 */
[----:B------:R-:W-:Y:S01]  /*3620*/  MUFU.EX2 R12, R12 ;  /* 0x0000000c000c7308 */ /* 0x000fe20000000800 */
[----:B------:R-:W-:Y:S02]  /*3630*/  FSEL R72, R72, -INF , P1 ;  /* 0xff80000048487808 */ /* 0x000fe40000800000 */
[----:B------:R-:W-:-:S02]  /*3640*/  CS2R R110, SRZ ;  /* 0x00000000006e7805 */ /* 0x000fc4000001ff00 */
[----:B------:R-:W-:Y:S02]  /*3650*/  FMNMX.FTZ R63, R101, R2, !PT ;  /* 0x00000002653f7209 */ /* 0x000fe40007810000 */
[----:B------:R-:W-:Y:S02]  /*3660*/  CS2R R108, SRZ ;  /* 0x00000000006c7805 */ /* 0x000fe4000001ff00 */
[----:B------:R-:W-:Y:S02]  /*3670*/  FSEL R58, R73, -INF , P2 ;  /* 0xff800000493a7808 */ /* 0x000fe40001000000 */
[----:B------:R-:W-:Y:S02]  /*3680*/  CS2R R106, SRZ ;  /* 0x00000000006a7805 */ /* 0x000fe4000001ff00 */
[----:B------:R-:W-:Y:S01]  /*3690*/  ISETP.GT.AND P1, PT, R90, 0x28, PT ;  /* 0x000000285a00780c */ /* 0x000fe20003f24270 */
[----:B------:R1:W2:Y:S01]  /*36a0*/  MUFU.EX2 R59, R103 ;  /* 0x00000067003b7308 */ /* 0x0002a20000000800 */
[----:B------:R-:W-:-:S02]  /*36b0*/  FMNMX.FTZ R73, R72, R63, !PT ;  /* 0x0000003f48497209 */ /* 0x000fc40007810000 */
[----:B------:R-:W-:Y:S02]  /*36c0*/  CS2R R104, SRZ ;  /* 0x0000000000687805 */ /* 0x000fe4000001ff00 */
[----:B------:R-:W-:Y:S02]  /*36d0*/  ISETP.GT.AND P2, PT, R90, 0x29, PT ;  /* 0x000000295a00780c */ /* 0x000fe40003f44270 */
[----:B------:R-:W-:Y:S02]  /*36e0*/  FSEL R76, R76, -INF , P1 ;  /* 0xff8000004c4c7808 */ /* 0x000fe40000800000 */
[----:B------:R-:W-:Y:S01]  /*36f0*/  FMNMX.FTZ R73, R58, R73, !PT ;  /* 0x000000493a497209 */ /* 0x000fe20007810000 */
[----:B------:R-:W-:Y:S01]  /*3700*/  MUFU.EX2 R14, R14 ;  /* 0x0000000e000e7308 */ /* 0x000fe20000000800 */
[----:B------:R-:W-:Y:S02]  /*3710*/  ISETP.GT.AND P1, PT, R90, 0x30, PT ;  /* 0x000000305a00780c */ /* 0x000fe40003f24270 */
[----:B-1----:R-:W-:-:S02]  /*3720*/  CS2R R102, SRZ ;  /* 0x0000000000667805 */ /* 0x002fc4000001ff00 */
        /* <DEDUP_REMOVED lines=8> */
[----:B------:R-:W-:Y:S01]  /*37b0*/  MUFU.EX2 R20, R20 ;  /* 0x0000001400147308 */ /* 0x000fe20000000800 */
[----:B------:R-:W-:Y:S02]  /*37c0*/  FMNMX.FTZ R2, R80, R73, !PT ;  /* 0x0000004950027209 */ /* 0x000fe40007810000 */
[----:B-1----:R-:W-:Y:S02]  /*37d0*/  CS2R R112, SRZ ;  /* 0x0000000000707805 */ /* 0x002fe4000001ff00 */
[----:B------:R-:W-:Y:S02]  /*37e0*/  ISETP.GT.AND P2, PT, R90, 0x39, PT ;  /* 0x000000395a00780c */ /* 0x000fe40003f44270 */
[----:B------:R-:W-:Y:S02]  /*37f0*/  FSEL R84, R84, -INF , P1 ;  /* 0xff80000054547808 */ /* 0x000fe40000800000 */
[----:B------:R-:W-:Y:S01]  /*3800*/  FMNMX.FTZ R99, R81, R2, !PT ;  /* 0x0000000251637209 */ /* 0x000fe20007810000 */
[----:B------:R1:W3:Y:S01]  /*3810*/  MUFU.EX2 R73, R117 ;  /* 0x0000007500497308 */ /* 0x0002e20000000800 */
[----:B------:R-:W-:-:S02]  /*3820*/  FSEL R85, R85, -INF , P2 ;  /* 0xff80000055557808 */ /* 0x000fc40001000000 */
[----:B------:R-:W-:Y:S02]  /*3830*/  ISETP.GT.AND P1, PT, R90, 0x40, PT ;  /* 0x000000405a00780c */ /* 0x000fe40003f24270 */
[----:B------:R-:W-:Y:S02]  /*3840*/  FMNMX.FTZ R2, R84, R99, !PT ;  /* 0x0000006354027209 */ /* 0x000fe40007810000 */
[----:B------:R-:W-:Y:S01]  /*3850*/  ISETP.GT.AND P2, PT, R90, 0x41, PT ;  /* 0x000000415a00780c */ /* 0x000fe20003f44270 */
[----:B------:R-:W-:Y:S01]  /*3860*/  MUFU.EX2 R30, R30 ;  /* 0x0000001e001e7308 */ /* 0x000fe20000000800 */
[----:B------:R-:W-:Y:S02]  /*3870*/  FSEL R56, R56, -INF , P1 ;  /* 0xff80000038387808 */ /* 0x000fe40000800000 */
[----:B-1----:R-:W-:Y:S02]  /*3880*/  CS2R R116, SRZ ;  /* 0x0000000000747805 */ /* 0x002fe4000001ff00 */
[----:B------:R-:W-:-:S02]  /*3890*/  FMNMX.FTZ R99, R85, R2, !PT ;  /* 0x0000000255637209 */ /* 0x000fc40007810000 */
[----:B------:R-:W-:Y:S02]  /*38a0*/  ISETP.GT.AND P1, PT, R90, 0x48, PT ;  /* 0x000000485a00780c */ /* 0x000fe40003f24270 */
[----:B------:R-:W-:Y:S01]  /*38b0*/  FSEL R62, R57, -INF , P2 ;  /* 0xff800000393e7808 */ /* 0x000fe20001000000 */
[----:B------:R-:W-:Y:S01]  /*38c0*/  FFMA.FTZ R57, R121, UR38, -R4 ;  /* 0x0000002679397c23 */ /* 0x000fe20008010804 */
[----:B------:R-:W-:Y:S01]  /*38d0*/  FMNMX.FTZ R99, R56, R99, !PT ;  /* 0x0000006338637209 */ /* 0x000fe20007810000 */
[----:B------:R-:W-:Y:S01]  /*38e0*/  MUFU.EX2 R34, R34 ;  /* 0x0000002200227308 */ /* 0x000fe20000000800 */
[----:B------:R-:W-:Y:S02]  /*38f0*/  ISETP.GT.AND P2, PT, R90, 0x49, PT ;  /* 0x000000495a00780c */ /* 0x000fe40003f44270 */
[----:B------:R-:W-:Y:S02]  /*3900*/  FSEL R60, R60, -INF , P1 ;  /* 0xff8000003c3c7808 */ /* 0x000fe40000800000 */
[----:B------:R-:W-:-:S02]  /*3910*/  FMNMX.FTZ R99, R62, R99, !PT ;  /* 0x000000633e637209 */ /* 0x000fc40007810000 */
[----:B------:R-:W-:Y:S01]  /*3920*/  ISETP.GT.AND P1, PT, R90, 0x50, PT ;  /* 0x000000505a00780c */ /* 0x000fe20003f24270 */
[----:B------:R-:W-:Y:S01]  /*3930*/  MUFU.EX2 R57, R57 ;  /* 0x0000003900397308 */ /* 0x000fe20000000800 */
[----:B------:R-:W-:Y:S01]  /*3940*/  FSEL R66, R61, -INF , P2 ;  /* 0xff8000003d427808 */ /* 0x000fe20001000000 */
[----:B------:R-:W-:Y:S01]  /*3950*/  FFMA.FTZ R61, R91, UR38, -R4 ;  /* 0x000000265b3d7c23 */ /* 0x000fe20008010804 */
[----:B------:R-:W-:Y:S02]  /*3960*/  FMNMX.FTZ R99, R60, R99, !PT ;  /* 0x000000633c637209 */ /* 0x000fe40007810000 */
[----:B------:R-:W-:Y:S02]  /*3970*/  ISETP.GT.AND P2, PT, R90, 0x51, PT ;  /* 0x000000515a00780c */ /* 0x000fe40003f44270 */
[----:B------:R-:W-:Y:S01]  /*3980*/  FSEL R64, R64, -INF , P1 ;  /* 0xff80000040407808 */ /* 0x000fe20000800000 */
[----:B------:R-:W-:Y:S01]  /*3990*/  MUFU.EX2 R61, R61 ;  /* 0x0000003d003d7308 */ /* 0x000fe20000000800 */
[----:B------:R-:W-:-:S02]  /*39a0*/  FMNMX.FTZ R99, R66, R99, !PT ;  /* 0x0000006342637209 */ /* 0x000fc40007810000 */
[----:B------:R-:W-:Y:S02]  /*39b0*/  ISETP.GT.AND P1, PT, R90, 0x58, PT ;  /* 0x000000585a00780c */ /* 0x000fe40003f24270 */
[----:B------:R-:W-:Y:S02]  /*39c0*/  FSEL R65, R65, -INF , P2 ;  /* 0xff80000041417808 */ /* 0x000fe40001000000 */
[----:B------:R-:W-:Y:S01]  /*39d0*/  FMNMX.FTZ R2, R64, R99, !PT ;  /* 0x0000006340027209 */ /* 0x000fe20007810000 */
[----:B------:R-:W-:Y:S01]  /*39e0*/  MUFU.EX2 R38, R38 ;  /* 0x0000002600267308 */ /* 0x000fe20000000800 */
[----:B------:R-:W-:Y:S02]  /*39f0*/  ISETP.GT.AND P2, PT, R90, 0x59, PT ;  /* 0x000000595a00780c */ /* 0x000fe40003f44270 */
[----:B------:R-:W-:Y:S02]  /*3a00*/  CS2R R98, SRZ ;  /* 0x0000000000627805 */ /* 0x000fe4000001ff00 */
[----:B------:R-:W-:-:S02]  /*3a10*/  FSEL R68, R68, -INF , P1 ;  /* 0xff80000044447808 */ /* 0x000fc40000800000 */
[----:B------:R-:W-:Y:S02]  /*3a20*/  FMNMX.FTZ R91, R65, R2, !PT ;  /* 0x00000002415b7209 */ /* 0x000fe40007810000 */
[----:B------:R-:W-:Y:S01]  /*3a30*/  FSEL R69, R69, -INF , P2 ;  /* 0xff80000045457808 */ /* 0x000fe20001000000 */
[----:B------:R-:W-:Y:S01]  /*3a40*/  MUFU.EX2 R13, R13 ;  /* 0x0000000d000d7308 */ /* 0x000fe20000000800 */
[----:B------:R-:W-:Y:S02]  /*3a50*/  ISETP.GT.AND P1, PT, R90, 0x60, PT ;  /* 0x000000605a00780c */ /* 0x000fe40003f24270 */
[----:B------:R-:W-:Y:S02]  /*3a60*/  FMNMX.FTZ R2, R68, R91, !PT ;  /* 0x0000005b44027209 */ /* 0x000fe40007810000 */
[----:B------:R-:W-:Y:S02]  /*3a70*/  ISETP.GT.AND P2, PT, R90, 0x61, PT ;  /* 0x000000615a00780c */ /* 0x000fe40003f44270 */
[----:B------:R-:W-:Y:S01]  /*3a80*/  FSEL R74, R40, -INF , P1 ;  /* 0xff800000284a7808 */ /* 0x000fe20000800000 */
[----:B------:R-:W-:-:S01]  /*3a90*/  FFMA.FTZ R40, R79, UR38, -R4 ;  /* 0x000000264f287c23 */ /* 0x000fc20008010804 */
[----:B------:R-:W-:Y:S01]  /*3aa0*/  FMNMX.FTZ R87, R69, R2, !PT ;  /* 0x0000000245577209 */ /* 0x000fe20007810000 */
[----:B------:R-:W-:Y:S01]  /*3ab0*/  MUFU.EX2 R26, R26 ;  /* 0x0000001a001a7308 */ /* 0x000fe20000000800 */
[----:B------:R-:W-:-:S02]  /*3ac0*/  ISETP.GT.AND P1, PT, R90, 0x68, PT ;  /* 0x000000685a00780c */ /* 0x000fc40003f24270 */
[----:B------:R-:W-:Y:S01]  /*3ad0*/  FSEL R78, R41, -INF , P2 ;  /* 0xff800000294e7808 */ /* 0x000fe20001000000 */
[----:B------:R-:W-:-:S01]  /*3ae0*/  FFMA.FTZ R41, R83, UR38, -R4 ;  /* 0x0000002653297c23 */ /* 0x000fc20008010804 */
[----:B------:R-:W-:Y:S02]  /*3af0*/  FMNMX.FTZ R87, R74, R87, !PT ;  /* 0x000000574a577209 */ /* 0x000fe40007810000 */
[----:B------:R-:W-:Y:S01]  /*3b00*/  ISETP.GT.AND P2, PT, R90, 0x69, PT ;  /* 0x000000695a00780c */ /* 0x000fe20003f44270 */
[----:B------:R-:W-:Y:S01]  /*3b10*/  MUFU.EX2 R40, R40 ;  /* 0x0000002800287308 */ /* 0x000fe20000000800 */
[----:B------:R-:W-:Y:S02]  /*3b20*/  FSEL R44, R44, -INF , P1 ;  /* 0xff8000002c2c7808 */ /* 0x000fe40000800000 */
[----:B------:R-:W-:Y:S02]  /*3b30*/  FMNMX.FTZ R87, R78, R87, !PT ;  /* 0x000000574e577209 */ /* 0x000fe40007810000 */
[----:B------:R-:W-:-:S02]  /*3b40*/  ISETP.GT.AND P1, PT, R90, 0x70, PT ;  /* 0x000000705a00780c */ /* 0x000fc40003f24270 */
[----:B------:R-:W-:Y:S01]  /*3b50*/  FSEL R82, R45, -INF , P2 ;  /* 0xff8000002d527808 */ /* 0x000fe20001000000 */
[----:B------:R-:W-:-:S01]  /*3b60*/  FFMA.FTZ R45, R75, UR38, -R4 ;  /* 0x000000264b2d7c23 */ /* 0x000fc20008010804 */
        /* <DEDUP_REMOVED lines=12> */
[----:B------:R-:W-:Y:S02]  /*3c30*/  FMNMX.FTZ R75, R49, R2, !PT ;  /* 0x00000002314b7209 */ /* 0x000fe40007810000 */
[----:B------:R-:W-:Y:S02]  /*3c40*/  FSEL R53, R53, -INF , P2 ;  /* 0xff80000035357808 */ /* 0x000fe40001000000 */
[----:B------:R-:W-:-:S02]  /*3c50*/  ISETP.GT.AND P1, PT, R90, 0x80, PT ;  /* 0x000000805a00780c */ /* 0x000fc40003f24270 */
[----:B------:R-:W-:Y:S01]  /*3c60*/  FMNMX.FTZ R2, R52, R75, !PT ;  /* 0x0000004b34027209 */ /* 0x000fe20007810000 */
[----:B------:R-:W-:Y:S01]  /*3c70*/  MUFU.EX2 R5, R5 ;  /* 0x0000000500057308 */ /* 0x000fe20000000800 */
[----:B------:R-:W-:Y:S02]  /*3c80*/  ISETP.GT.AND P2, PT, R90, 0x81, PT ;  /* 0x000000815a00780c */ /* 0x000fe40003f44270 */
[----:B------:R-:W-:Y:S01]  /*3c90*/  FSEL R75, R24, -INF , P1 ;  /* 0xff800000184b7808 */ /* 0x000fe20000800000 */
[----:B------:R-:W-:-:S01]  /*3ca0*/  FFMA.FTZ R24, R67, UR38, -R4 ;  /* 0x0000002643187c23 */ /* 0x000fc20008010804 */
[----:B------:R-:W-:Y:S02]  /*3cb0*/  FMNMX.FTZ R2, R53, R2, !PT ;  /* 0x0000000235027209 */ /* 0x000fe40007810000 */
[----:B------:R-:W-:Y:S01]  /*3cc0*/  ISETP.GT.AND P1, PT, R90, 0x88, PT ;  /* 0x000000885a00780c */ /* 0x000fe20003f24270 */
[----:B------:R-:W-:Y:S01]  /*3cd0*/  MUFU.EX2 R7, R7 ;  /* 0x0000000700077308 */ /* 0x000fe20000000800 */
[----:B------:R-:W-:Y:S01]  /*3ce0*/  FSEL R79, R25, -INF , P2 ;  /* 0xff800000194f7808 */ /* 0x000fe20001000000 */
[----:B------:R-:W-:Y:S01]  /*3cf0*/  FFMA.FTZ R25, R70, UR38, -R4 ;  /* 0x0000002646197c23 */ /* 0x000fe20008010804 */
[----:B------:R-:W-:-:S02]  /*3d00*/  FMNMX.FTZ R2, R75, R2, !PT ;  /* 0x000000024b027209 */ /* 0x000fc40007810000 */
[----:B------:R-:W-:Y:S02]  /*3d10*/  ISETP.GT.AND P2, PT, R90, 0x89, PT ;  /* 0x000000895a00780c */ /* 0x000fe40003f44270 */
[----:B------:R-:W-:Y:S01]  /*3d20*/  FSEL R67, R28, -INF , P1 ;  /* 0xff8000001c437808 */ /* 0x000fe20000800000 */
[--C-:B------:R-:W-:Y:S01]  /*3d30*/  FFMA.FTZ R28, R42, UR38, -R4.reuse ;  /* 0x000000262a1c7c23 */ /* 0x100fe20008010804 */
[----:B------:R-:W-:Y:S01]  /*3d40*/  FMNMX.FTZ R2, R79, R2, !PT ;  /* 0x000000024f027209 */ /* 0x000fe20007810000 */
[----:B------:R-:W-:Y:S01]  /*3d50*/  FFMA.FTZ R42, R47, UR38, -R4 ;  /* 0x000000262f2a7c23 */ /* 0x000fe20008010804 */
[----:B------:R-:W-:Y:S01]  /*3d60*/  ISETP.GT.AND P1, PT, R90, 0x90, PT ;  /* 0x000000905a00780c */ /* 0x000fe20003f24270 */
[----:B------:R-:W-:Y:S01]  /*3d70*/  MUFU.EX2 R24, R24 ;  /* 0x0000001800187308 */ /* 0x000fe20000000800 */
[----:B------:R-:W-:Y:S02]  /*3d80*/  FSEL R83, R29, -INF , P2 ;  /* 0xff8000001d537808 */ /* 0x000fe40001000000 */
[----:B------:R-:W-:-:S02]  /*3d90*/  FMNMX.FTZ R2, R67, R2, !PT ;  /* 0x0000000243027209 */ /* 0x000fc40007810000 */
[----:B------:R-:W-:Y:S02]  /*3da0*/  ISETP.GT.AND P2, PT, R90, 0x91, PT ;  /* 0x000000915a00780c */ /* 0x000fe40003f44270 */
[----:B------:R-:W-:Y:S01]  /*3db0*/  FSEL R70, R32, -INF , P1 ;  /* 0xff80000020467808 */ /* 0x000fe20000800000 */
[----:B------:R-:W-:-:S01]  /*3dc0*/  FFMA.FTZ R32, R71, UR38, -R4 ;  /* 0x0000002647207c23 */ /* 0x000fc20008010804 */
[----:B------:R-:W-:Y:S01]  /*3dd0*/  FMNMX.FTZ R29, R83, R2, !PT ;  /* 0x00000002531d7209 */ /* 0x000fe20007810000 */
[----:B------:R-:W-:Y:S01]  /*3de0*/  MUFU.EX2 R25, R25 ;  /* 0x0000001900197308 */ /* 0x000fe20000000800 */
[----:B------:R-:W-:Y:S02]  /*3df0*/  ISETP.GT.AND P1, PT, R90, 0x98, PT ;  /* 0x000000985a00780c */ /* 0x000fe40003f24270 */
[----:B------:R-:W-:Y:S01]  /*3e00*/  FSEL R86, R33, -INF , P2 ;  /* 0xff80000021567808 */ /* 0x000fe20001000000 */
[----:B------:R-:W-:-:S01]  /*3e10*/  FFMA.FTZ R33, R46, UR38, -R4 ;  /* 0x000000262e217c23 */ /* 0x000fc20008010804 */
[----:B------:R-:W-:Y:S01]  /*3e20*/  FMNMX.FTZ R29, R70, R29, !PT ;  /* 0x0000001d461d7209 */ /* 0x000fe20007810000 */
[----:B------:R-:W-:-:S01]  /*3e30*/  FFMA.FTZ R46, R55, UR38, -R4 ;  /* 0x00000026372e7c23 */ /* 0x000fc20008010804 */
[----:B------:R-:W-:Y:S01]  /*3e40*/  ISETP.GT.AND P2, PT, R90, 0x99, PT ;  /* 0x000000995a00780c */ /* 0x000fe20003f44270 */
[----:B------:R-:W-:Y:S01]  /*3e50*/  MUFU.EX2 R32, R32 ;  /* 0x0000002000207308 */ /* 0x000fe20000000800 */
[----:B------:R-:W-:Y:S01]  /*3e60*/  FSEL R71, R36, -INF , P1 ;  /* 0xff80000024477808 */ /* 0x000fe20000800000 */
[--C-:B------:R-:W-:Y:S01]  /*3e70*/  FFMA.FTZ R36, R50, UR38, -R4.reuse ;  /* 0x0000002632247c23 */ /* 0x100fe20008010804 */
[----:B------:R-:W-:Y:S01]  /*3e80*/  FMNMX.FTZ R2, R86, R29, !PT ;  /* 0x0000001d56027209 */ /* 0x000fe20007810000 */
[--C-:B------:R-:W-:Y:S01]  /*3e90*/  FFMA.FTZ R29, R43, UR38, -R4.reuse ;  /* 0x000000262b1d7c23 */ /* 0x100fe20008010804 */
[----:B------:R-:W-:Y:S01]  /*3ea0*/  FSEL R87, R37, -INF , P2 ;  /* 0xff80000025577808 */ /* 0x000fe20001000000 */
[----:B------:R-:W-:Y:S01]  /*3eb0*/  FFMA.FTZ R50, R31, UR38, -R4 ;  /* 0x000000261f327c23 */ /* 0x000fe20008010804 */
[----:B------:R-:W-:Y:S01]  /*3ec0*/  FMNMX.FTZ R2, R71, R2, !PT ;  /* 0x0000000247027209 */ /* 0x000fe20007810000 */
[----:B------:R-:W-:-:S02]  /*3ed0*/  IMAD.U32 R31, RZ, RZ, UR38 ;  /* 0x00000026ff1f7e24 */ /* 0x000fc4000f8e00ff */
[----:B------:R-:W-:-:S01]  /*3ee0*/  FFMA.FTZ R37, R51, UR38, -R4 ;  /* 0x0000002633257c23 */ /* 0x000fc20008010804 */
[----:B0-----:R-:W-:Y:S01]  /*3ef0*/  F2FP.SATFINITE.E4M3.F32.PACK_AB_MERGE_C R217, R15, R8, RZ ;  /* 0x000000080fd9723e */ /* 0x001fe200048070ff */
[----:B------:R-:W-:Y:S01]  /*3f00*/  MUFU.EX2 R28, R28 ;  /* 0x0000001c001c7308 */ /* 0x000fe20000000800 */
[----:B------:R-:W-:Y:S02]  /*3f10*/  FMNMX.FTZ R2, R87, R2, !PT ;  /* 0x0000000257027209 */ /* 0x000fe40007810000 */
[----:B--2---:R-:W-:Y:S02]  /*3f20*/  F2FP.SATFINITE.E4M3.F32.PACK_AB_MERGE_C R219, R59, R12, RZ ;  /* 0x0000000c3bdb723e */ /* 0x004fe400048070ff */
[----:B------:R-:W-:Y:S01]  /*3f30*/  F2FP.SATFINITE.E4M3.F32.PACK_AB_MERGE_C R217, R11, R6, R217 ;  /* 0x000000060bd9723e */ /* 0x000fe200048070d9 */
[----:B------:R-:W0:Y:S01]  /*3f40*/  SHFL.BFLY PT, R43, R2, 0x2, 0x1f ;  /* 0x0c401f00022b7f89 */ /* 0x000e2200000e0000 */
[----:B------:R-:W-:Y:S01]  /*3f50*/  F2FP.SATFINITE.E4M3.F32.PACK_AB_MERGE_C R219, R21, R10, R219 ;  /* 0x0000000a15db723e */ /* 0x000fe200048070db */
[----:B------:R-:W-:Y:S01]  /*3f60*/  MUFU.EX2 R29, R29 ;  /* 0x0000001d001d7308 */ /* 0x000fe20000000800 */
[----:B---3--:R-:W-:-:S04]  /*3f70*/  F2FP.SATFINITE.E4M3.F32.PACK_AB_MERGE_C R213, R73, R20, RZ ;  /* 0x0000001449d5723e */ /* 0x008fc800048070ff */
[----:B------:R-:W-:-:S03]  /*3f80*/  F2FP.SATFINITE.E4M3.F32.PACK_AB_MERGE_C R213, R63, R14, R213 ;  /* 0x0000000e3fd5723e */ /* 0x000fc600048070d5 */
[----:B------:R-:W-:Y:S08]  /*3f90*/  MUFU.EX2 R33, R33 ;  /* 0x0000002100217308 */ /* 0x000ff00000000800 */
[----:B------:R-:W-:Y:S01]  /*3fa0*/  MUFU.EX2 R42, R42 ;  /* 0x0000002a002a7308 */ /* 0x000fe20000000800 */
[----:B0-----:R-:W-:-:S07]  /*3fb0*/  FMNMX.FTZ R47, R2, R43, !PT ;  /* 0x0000002b022f7209 */ /* 0x001fce0007810000 */
[----:B------:R0:W-:Y:S01]  /*3fc0*/  MUFU.EX2 R43, R54 ;  /* 0x00000036002b7308 */ /* 0x0001e20000000800 */
[----:B------:R-:W1:Y:S07]  /*3fd0*/  SHFL.BFLY PT, R2, R47, 0x1, 0x1f ;  /* 0x0c201f002f027f89 */ /* 0x000e6e00000e0000 */
[----:B------:R-:W-:Y:S01]  /*3fe0*/  MUFU.EX2 R36, R36 ;  /* 0x0000002400247308 */ /* 0x000fe20000000800 */
[----:B0-----:R-:W-:-:S07]  /*3ff0*/  FFMA.FTZ R54, R35, UR38, -R4 ;  /* 0x0000002623367c23 */ /* 0x001fce0008010804 */
[----:B------:R-:W-:Y:S08]  /*4000*/  MUFU.EX2 R37, R37 ;  /* 0x0000002500257308 */ /* 0x000ff00000000800 */
[----:B------:R-:W-:Y:S01]  /*4010*/  MUFU.EX2 R46, R46 ;  /* 0x0000002e002e7308 */ /* 0x000fe20000000800 */
[----:B-1----:R-:W-:-:S04]  /*4020*/  FMNMX.FTZ R2, R47, R2, !PT ;  /* 0x000000022f027209 */ /* 0x002fc80007810000 */
        /* <DEDUP_REMOVED lines=15> */
[----:B------:R-:W-:Y:S01]  /*4120*/  FADD.FTZ R97, R6, R11 ;  /* 0x0000000b06617221 */ /* 0x000fe20000010000 */
        /* <DEDUP_REMOVED lines=39> */
[----:B-1----:R-:W-:-:S04]  /*43a0*/  F2FP.SATFINITE.E4M3.F32.PACK_AB_MERGE_C R216, R93, R92, RZ ;  /* 0x0000005c5dd8723e */ /* 0x002fc800048070ff */
[----:B------:R-:W-:Y:S02]  /*43b0*/  F2FP.SATFINITE.E4M3.F32.PACK_AB_MERGE_C R216, R88, R31, R216 ;  /* 0x0000001f58d8723e */ /* 0x000fe400048070d8 */
[----:B------:R-:W1:Y:S08]  /*43c0*/  MUFU.EX2 R100, R100 ;  /* 0x0000006400647308 */ /* 0x000e700000000800 */
[----:B------:R3:W-:Y:S08]  /*43d0*/  MUFU.EX2 R91, R62 ;  /* 0x0000003e005b7308 */ /* 0x0007f00000000800 */
[----:B------:R-:W4:Y:S01]  /*43e0*/  MUFU.EX2 R101, R101 ;  /* 0x0000006500657308 */ /* 0x000f220000000800 */
[----:B---3--:R-:W-:-:S01]  /*43f0*/  FADD.FTZ R62, R92, R95 ;  /* 0x0000005f5c3e7221 */ /* 0x008fc20000010000 */
[----:B------:R-:W-:-:S03]  /*4400*/  FADD.FTZ R95, R15, R64 ;  /* 0x000000400f5f7221 */ /* 0x000fc60000010000 */
[----:B------:R-:W-:Y:S01]  /*4410*/  FADD.FTZ R62, R93, R62 ;  /* 0x0000003e5d3e7221 */ /* 0x000fe20000010000 */
[----:B------:R-:W-:-:S01]  /*4420*/  FADD.FTZ R64, R10, R95 ;  /* 0x0000005f0a407221 */ /* 0x000fc20000010000 */
[----:B------:R-:W-:Y:S01]  /*4430*/  CS2R R92, SRZ ;  /* 0x00000000005c7805 */ /* 0x000fe2000001ff00 */
[----:B------:R-:W3:Y:S01]  /*4440*/  MUFU.EX2 R72, R72 ;  /* 0x0000004800487308 */ /* 0x000ee20000000800 */
[----:B0-----:R-:W-:-:S01]  /*4450*/  FADD.FTZ R3, R35, R62 ;  /* 0x0000003e23037221 */ /* 0x001fc20000010000 */
[----:B------:R-:W-:-:S03]  /*4460*/  FADD.FTZ R95, R21, R64 ;  /* 0x00000040155f7221 */ /* 0x000fc60000010000 */
[----:B--2---:R-:W-:Y:S01]  /*4470*/  FADD.FTZ R3, R90, R3 ;  /* 0x000000035a037221 */ /* 0x004fe20000010000 */
[----:B------:R-:W-:-:S02]  /*4480*/  FADD.FTZ R62, R12, R95 ;  /* 0x0000005f0c3e7221 */ /* 0x000fc40000010000 */
[----:B------:R-:W0:Y:S01]  /*4490*/  MUFU.EX2 R89, R58 ;  /* 0x0000003a00597308 */ /* 0x000e220000000800 */
[----:B-1----:R-:W-:-:S01]  /*44a0*/  FADD.FTZ R4, R100, R3 ;  /* 0x0000000364047221 */ /* 0x002fc20000010000 */
[----:B------:R-:W-:Y:S01]  /*44b0*/  FADD.FTZ R97, R59, R62 ;  /* 0x0000003e3b617221 */ /* 0x000fe20000010000 */
[C---:B----4-:R-:W-:Y:S02]  /*44c0*/  F2FP.SATFINITE.E4M3.F32.PACK_AB_MERGE_C R218, R101.reuse, R100, RZ ;  /* 0x0000006465da723e */ /* 0x050fe400048070ff */
[----:B------:R-:W-:Y:S01]  /*44d0*/  FADD.FTZ R95, R101, R4 ;  /* 0x00000004655f7221 */ /* 0x000fe20000010000 */
[----:B------:R-:W-:-:S01]  /*44e0*/  FADD.FTZ R62, R14, R97 ;  /* 0x000000610e3e7221 */ /* 0x000fc20000010000 */
[----:B------:R-:W-:Y:S01]  /*44f0*/  F2FP.SATFINITE.E4M3.F32.PACK_AB_MERGE_C R218, R90, R35, R218 ;  /* 0x000000235ada723e */ /* 0x000fe200048070da */
[----:B------:R-:W1:Y:S01]  /*4500*/  MUFU.EX2 R76, R76 ;  /* 0x0000004c004c7308 */ /* 0x000e620000000800 */
[----:B---3--:R-:W-:-:S01]  /*4510*/  FADD.FTZ R4, R72, R95 ;  /* 0x0000005f48047221 */ /* 0x008fc20000010000 */
[----:B------:R-:W-:Y:S01]  /*4520*/  FADD.FTZ R97, R63, R62 ;  /* 0x0000003e3f617221 */ /* 0x000fe20000010000 */
[----:B------:R-:W-:-:S03]  /*4530*/  CS2R R100, SRZ ;  /* 0x0000000000647805 */ /* 0x000fc6000001ff00 */
[----:B------:R-:W-:Y:S02]  /*4540*/  FADD.FTZ R62, R20, R97 ;  /* 0x00000061143e7221 */ /* 0x000fe40000010000 */
[----:B------:R-:W2:Y:S01]  /*4550*/  MUFU.EX2 R77, R77 ;  /* 0x0000004d004d7308 */ /* 0x000ea20000000800 */
[----:B0-----:R-:W-:-:S07]  /*4560*/  FADD.FTZ R95, R89, R4 ;  /* 0x00000004595f7221 */ /* 0x001fce0000010000 */
[----:B------:R-:W0:Y:S01]  /*4570*/  MUFU.EX2 R47, R47 ;  /* 0x0000002f002f7308 */ /* 0x000e220000000800 */
[----:B-1----:R-:W-:-:S01]  /*4580*/  FADD.FTZ R4, R76, R95 ;  /* 0x0000005f4c047221 */ /* 0x002fc20000010000 */
[----:B------:R-:W-:-:S04]  /*4590*/  FADD.FTZ R95, R73, R62 ;  /* 0x0000003e495f7221 */ /* 0x000fc80000010000 */
[----:B------:R-:W-:Y:S02]  /*45a0*/  FADD.FTZ R62, R30, R95 ;  /* 0x0000005f1e3e7221 */ /* 0x000fe40000010000 */
[----:B------:R-:W1:Y:S01]  /*45b0*/  MUFU.EX2 R80, R81 ;  /* 0x0000005100507308 */ /* 0x000e620000000800 */
[----:B--2---:R-:W-:-:S01]  /*45c0*/  FADD.FTZ R4, R77, R4 ;  /* 0x000000044d047221 */ /* 0x004fc20000010000 */
[----:B------:R-:W-:Y:S01]  /*45d0*/  FADD.FTZ R97, R57, R62 ;  /* 0x0000003e39617221 */ /* 0x000fe20000010000 */
[----:B------:R-:W-:Y:S02]  /*45e0*/  F2FP.SATFINITE.E4M3.F32.PACK_AB_MERGE_C R212, R77, R76, RZ ;  /* 0x0000004c4dd4723e */ /* 0x000fe400048070ff */
[----:B------:R-:W-:Y:S01]  /*45f0*/  CS2R R76, SRZ ;  /* 0x00000000004c7805 */ /* 0x000fe2000001ff00 */
[----:B------:R-:W-:-:S01]  /*4600*/  FADD.FTZ R62, R34, R97 ;  /* 0x00000061223e7221 */ /* 0x000fc20000010000 */
[----:B------:R-:W-:Y:S01]  /*4610*/  F2FP.SATFINITE.E4M3.F32.PACK_AB_MERGE_C R34, R61, R34, RZ ;  /* 0x000000223d22723e */ /* 0x000fe200048070ff */
[----:B------:R-:W2:Y:S01]  /*4620*/  MUFU.EX2 R84, R84 ;  /* 0x0000005400547308 */ /* 0x000ea20000000800 */
[----:B0-----:R-:W-:-:S01]  /*4630*/  FADD.FTZ R95, R47, R4 ;  /* 0x000000042f5f7221 */ /* 0x001fc20000010000 */
[----:B------:R-:W-:Y:S01]  /*4640*/  FADD.FTZ R87, R61, R62 ;  /* 0x0000003e3d577221 */ /* 0x000fe20000010000 */
[----:B------:R-:W-:-:S02]  /*4650*/  F2FP.SATFINITE.E4M3.F32.PACK_AB_MERGE_C R212, R89, R72, R212 ;  /* 0x0000004859d4723e */ /* 0x000fc400048070d4 */
[----:B------:R-:W-:Y:S02]  /*4660*/  CS2R R96, SRZ ;  /* 0x0000000000607805 */ /* 0x000fe4000001ff00 */
[----:B------:R-:W-:Y:S01]  /*4670*/  F2FP.SATFINITE.E4M3.F32.PACK_AB_MERGE_C R215, R57, R30, R34 ;  /* 0x0000001e39d7723e */ /* 0x000fe20004807022 */
[----:B------:R-:W-:Y:S01]  /*4680*/  FADD.FTZ R8, R38, R87 ;  /* 0x0000005726087221 */ /* 0x000fe20000010000 */
[----:B------:R-:W-:Y:S01]  /*4690*/  CS2R R88, SRZ ;  /* 0x0000000000587805 */ /* 0x000fe2000001ff00 */
[----:B------:R-:W0:Y:S01]  /*46a0*/  MUFU.EX2 R85, R85 ;  /* 0x0000005500557308 */ /* 0x000e220000000800 */
[----:B-1----:R-:W-:-:S01]  /*46b0*/  FADD.FTZ R95, R80, R95 ;  /* 0x0000005f505f7221 */ /* 0x002fc20000010000 */
[----:B------:R-:W-:Y:S01]  /*46c0*/  FADD.FTZ R59, R41, R8 ;  /* 0x00000008293b7221 */ /* 0x000fe20000010000 */
[----:B------:R-:W-:Y:S02]  /*46d0*/  CS2R R72, SRZ ;  /* 0x0000000000487805 */ /* 0x000fe4000001ff00 */
[----:B------:R-:W-:-:S02]  /*46e0*/  CS2R R62, SRZ ;  /* 0x00000000003e7805 */ /* 0x000fc4000001ff00 */
[----:B------:R-:W-:Y:S01]  /*46f0*/  CS2R R34, SRZ ;  /* 0x0000000000227805 */ /* 0x000fe2000001ff00 */
[----:B------:R-:W-:Y:S01]  /*4700*/  FADD.FTZ R8, R40, R59 ;  /* 0x0000003b28087221 */ /* 0x000fe20000010000 */
[----:B------:R-:W-:Y:S01]  /*4710*/  F2FP.SATFINITE.E4M3.F32.PACK_AB_MERGE_C R40, R45, R40, RZ ;  /* 0x000000282d28723e */ /* 0x000fe200048070ff */
[----:B------:R-:W1:Y:S01]  /*4720*/  MUFU.EX2 R56, R56 ;  /* 0x0000003800387308 */ /* 0x000e620000000800 */
[----:B--2---:R-:W-:-:S01]  /*4730*/  FADD.FTZ R4, R84, R95 ;  /* 0x0000005f54047221 */ /* 0x004fc20000010000 */
[----:B------:R-:W-:Y:S01]  /*4740*/  FADD.FTZ R12, R45, R8 ;  /* 0x000000082d0c7221 */ /* 0x000fe20000010000 */
[----:B------:R-:W-:Y:S02]  /*4750*/  F2FP.SATFINITE.E4M3.F32.PACK_AB_MERGE_C R209, R41, R38, R40 ;  /* 0x0000002629d1723e */ /* 0x000fe40004807028 */
[----:B------:R-:W-:Y:S02]  /*4760*/  CS2R R94, SRZ ;  /* 0x00000000005e7805 */ /* 0x000fe4000001ff00 */
[----:B------:R-:W-:Y:S01]  /*4770*/  CS2R R40, SRZ ;  /* 0x0000000000287805 */ /* 0x000fe2000001ff00 */
[----:B------:R-:W-:Y:S01]  /*4780*/  FADD.FTZ R59, R13, R12 ;  /* 0x0000000c0d3b7221 */ /* 0x000fe20000010000 */
[----:B------:R-:W-:Y:S01]  /*4790*/  CS2R R30, SRZ ;  /* 0x00000000001e7805 */ /* 0x000fe2000001ff00 */
[----:B------:R-:W2:Y:S01]  /*47a0*/  MUFU.EX2 R60, R60 ;  /* 0x0000003c003c7308 */ /* 0x000ea20000000800 */
[----:B0-----:R-:W-:-:S01]  /*47b0*/  FADD.FTZ R15, R85, R4 ;  /* 0x00000004550f7221 */ /* 0x001fc20000010000 */
[----:B------:R-:W-:-:S04]  /*47c0*/  F2FP.SATFINITE.E4M3.F32.PACK_AB_MERGE_C R84, R85, R84, RZ ;  /* 0x000000545554723e */ /* 0x000fc800048070ff */
[----:B------:R-:W-:Y:S02]  /*47d0*/  F2FP.SATFINITE.E4M3.F32.PACK_AB_MERGE_C R214, R80, R47, R84 ;  /* 0x0000002f50d6723e */ /* 0x000fe40004807054 */
[----:B------:R-:W-:Y:S01]  /*47e0*/  CS2R R84, SRZ ;  /* 0x0000000000547805 */ /* 0x000fe2000001ff00 */
[----:B------:R-:W0:Y:S01]  /*47f0*/  MUFU.EX2 R81, R66 ;  /* 0x0000004200517308 */ /* 0x000e220000000800 */
[----:B-1----:R-:W-:-:S04]  /*4800*/  FADD.FTZ R4, R56, R15 ;  /* 0x0000000f38047221 */ /* 0x002fc80000010000 */
[----:B------:R-:W-:-:S03]  /*4810*/  FADD.FTZ R15, R91, R4 ;  /* 0x000000045b0f7221 */ /* 0x000fc60000010000 */
[----:B------:R-:W1:Y:S01]  /*4820*/  MUFU.EX2 R51, R51 ;  /* 0x0000003300337308 */ /* 0x000e620000000800 */
[----:B--2---:R-:W-:-:S07]  /*4830*/  FADD.FTZ R4, R60, R15 ;  /* 0x0000000f3c047221 */ /* 0x004fce0000010000 */
[----:B------:R-:W2:Y:S01]  /*4840*/  MUFU.EX2 R58, R65 ;  /* 0x00000041003a7308 */ /* 0x000ea20000000800 */
[----:B0-----:R-:W-:-:S01]  /*4850*/  FADD.FTZ R8, R81, R4 ;  /* 0x0000000451087221 */ /* 0x001fc20000010000 */
[----:B------:R-:W-:Y:S02]  /*4860*/  F2FP.SATFINITE.E4M3.F32.PACK_AB_MERGE_C R60, R81, R60, RZ ;  /* 0x0000003c513c723e */ /* 0x000fe400048070ff */
[----:B------:R-:W-:Y:S02]  /*4870*/  CS2R R80, SRZ ;  /* 0x0000000000507805 */ /* 0x000fe4000001ff00 */
[----:B------:R-:W-:Y:S02]  /*4880*/  F2FP.SATFINITE.E4M3.F32.PACK_AB_MERGE_C R208, R91, R56, R60 ;  /* 0x000000385bd0723e */ /* 0x000fe4000480703c */
[----:B------:R-:W-:Y:S01]  /*4890*/  CS2R R90, SRZ ;  /* 0x00000000005a7805 */ /* 0x000fe2000001ff00 */
[----:B------:R-:W0:Y:S01]  /*48a0*/  MUFU.EX2 R68, R68 ;  /* 0x0000004400447308 */ /* 0x000e220000000800 */
[----:B-1----:R-:W-:-:S01]  /*48b0*/  FADD.FTZ R15, R51, R8 ;  /* 0x00000008330f7221 */ /* 0x002fc20000010000 */
[----:B------:R-:W-:Y:S01]  /*48c0*/  FADD.FTZ R8, R24, R59 ;  /* 0x0000003b18087221 */ /* 0x000fe20000010000 */
[----:B------:R-:W-:-:S02]  /*48d0*/  CS2R R60, SRZ ;  /* 0x00000000003c7805 */ /* 0x000fc4000001ff00 */
[----:B------:R-:W-:Y:S01]  /*48e0*/  CS2R R56, SRZ ;  /* 0x0000000000387805 */ /* 0x000fe2000001ff00 */
[----:B------:R-:W-:-:S01]  /*48f0*/  FADD.FTZ R11, R25, R8 ;  /* 0x00000008190b7221 */ /* 0x000fc20000010000 */
[----:B------:R-:W-:Y:S01]  /*4900*/  F2FP.SATFINITE.E4M3.F32.PACK_AB_MERGE_C R25, R32, R25, RZ ;  /* 0x000000192019723e */ /* 0x000fe200048070ff */
[----:B------:R-:W1:Y:S01]  /*4910*/  MUFU.EX2 R69, R69 ;  /* 0x0000004500457308 */ /* 0x000e620000000800 */
[----:B--2---:R-:W-:-:S01]  /*4920*/  FADD.FTZ R15, R58, R15 ;  /* 0x0000000f3a0f7221 */ /* 0x004fc20000010000 */
[----:B------:R-:W-:Y:S01]  /*4930*/  FADD.FTZ R11, R32, R11 ;  /* 0x0000000b200b7221 */ /* 0x000fe20000010000 */
[----:B------:R-:W-:Y:S02]  /*4940*/  F2FP.SATFINITE.E4M3.F32.PACK_AB_MERGE_C R211, R24, R13, R25 ;  /* 0x0000000d18d3723e */ /* 0x000fe40004807019 */
[----:B------:R-:W-:Y:S01]  /*4950*/  CS2R R24, SRZ ;  /* 0x0000000000187805 */ /* 0x000fe2000001ff00 */
[----:B------:R-:W-:-:S02]  /*4960*/  FADD.FTZ R10, R28, R11 ;  /* 0x0000000b1c0a7221 */ /* 0x000fc40000010000 */
[----:B------:R-:W2:Y:S01]  /*4970*/  MUFU.EX2 R74, R74 ;  /* 0x0000004a004a7308 */ /* 0x000ea20000000800 */
[----:B0-----:R-:W-:-:S01]  /*4980*/  FADD.FTZ R6, R68, R15 ;  /* 0x0000000f44067221 */ /* 0x001fc20000010000 */
[----:B------:R-:W-:-:S04]  /*4990*/  FADD.FTZ R10, R29, R10 ;  /* 0x0000000a1d0a7221 */ /* 0x000fc80000010000 */
[----:B------:R-:W-:Y:S01]  /*49a0*/  FADD.FTZ R15, R33, R10 ;  /* 0x0000000a210f7221 */ /* 0x000fe20000010000 */
[C---:B------:R-:W-:Y:S01]  /*49b0*/  F2FP.SATFINITE.E4M3.F32.PACK_AB_MERGE_C R33, R42.reuse, R33, RZ ;  /* 0x000000212a21723e */ /* 0x040fe200048070ff */
[----:B------:R-:W0:Y:S01]  /*49c0*/  MUFU.EX2 R65, R78 ;  /* 0x0000004e00417308 */ /* 0x000e220000000800 */
[C---:B-1----:R-:W-:Y:S01]  /*49d0*/  F2FP.SATFINITE.E4M3.F32.PACK_AB_MERGE_C R68, R69.reuse, R68, RZ ;  /* 0x000000444544723e */ /* 0x042fe200048070ff */
[----:B------:R-:W-:Y:S01]  /*49e0*/  FADD.FTZ R69, R69, R6 ;  /* 0x0000000645457221 */ /* 0x000fe20000010000 */
[----:B------:R-:W-:-:S01]  /*49f0*/  FADD.FTZ R15, R42, R15 ;  /* 0x0000000f2a0f7221 */ /* 0x000fc20000010000 */
[----:B------:R-:W-:Y:S02]  /*4a00*/  F2FP.SATFINITE.E4M3.F32.PACK_AB_MERGE_C R205, R29, R28, R33 ;  /* 0x0000001c1dcd723e */ /* 0x000fe40004807021 */
[----:B------:R-:W-:Y:S02]  /*4a10*/  CS2R R32, SRZ ;  /* 0x0000000000207805 */ /* 0x000fe4000001ff00 */
[----:B------:R-:W-:Y:S01]  /*4a20*/  F2FP.SATFINITE.E4M3.F32.PACK_AB_MERGE_C R210, R58, R51, R68 ;  /* 0x000000333ad2723e */ /* 0x000fe20004807044 */
[----:B------:R-:W-:-:S01]  /*4a30*/  FADD.FTZ R10, R36, R15 ;  /* 0x0000000f240a7221 */ /* 0x000fc20000010000 */
[----:B------:R-:W1:Y:S01]  /*4a40*/  MUFU.EX2 R44, R44 ;  /* 0x0000002c002c7308 */ /* 0x000e620000000800 */
[----:B--2---:R-:W-:-:S01]  /*4a50*/  FADD.FTZ R8, R74, R69 ;  /* 0x000000454a087221 */ /* 0x004fc20000010000 */
[----:B------:R-:W-:Y:S01]  /*4a60*/  CS2R R68, SRZ ;  /* 0x0000000000447805 */ /* 0x000fe2000001ff00 */
[----:B------:R-:W-:-:S01]  /*4a70*/  FADD.FTZ R10, R37, R10 ;  /* 0x0000000a250a7221 */ /* 0x000fc20000010000 */
[----:B------:R-:W-:-:S02]  /*4a80*/  CS2R R58, SRZ ;  /* 0x00000000003a7805 */ /* 0x000fc4000001ff00 */
[----:B------:R-:W-:Y:S01]  /*4a90*/  CS2R R28, SRZ ;  /* 0x00000000001c7805 */ /* 0x000fe2000001ff00 */
[----:B------:R-:W-:Y:S01]  /*4aa0*/  FADD.FTZ R15, R43, R10 ;  /* 0x0000000a2b0f7221 */ /* 0x000fe20000010000 */
[----:B------:R-:W2:Y:S01]  /*4ab0*/  MUFU.EX2 R3, R82 ;  /* 0x0000005200037308 */ /* 0x000ea20000000800 */
[----:B0-----:R-:W-:-:S01]  /*4ac0*/  FADD.FTZ R11, R65, R8 ;  /* 0x00000008410b7221 */ /* 0x001fc20000010000 */
[C---:B------:R-:W-:Y:S01]  /*4ad0*/  F2FP.SATFINITE.E4M3.F32.PACK_AB_MERGE_C R43, R46.reuse, R43, RZ ;  /* 0x0000002b2e2b723e */ /* 0x040fe200048070ff */
[----:B------:R-:W-:-:S01]  /*4ae0*/  FADD.FTZ R15, R46, R15 ;  /* 0x0000000f2e0f7221 */ /* 0x000fc20000010000 */
[----:B------:R-:W-:Y:S02]  /*4af0*/  CS2R R46, SRZ ;  /* 0x00000000002e7805 */ /* 0x000fe4000001ff00 */
[----:B------:R-:W-:Y:S01]  /*4b00*/  F2FP.SATFINITE.E4M3.F32.PACK_AB_MERGE_C R207, R37, R36, R43 ;  /* 0x0000002425cf723e */ /* 0x000fe2000480702b */
[----:B------:R-:W-:Y:S01]  /*4b10*/  FADD.FTZ R12, R26, R15 ;  /* 0x0000000f1a0c7221 */ /* 0x000fe20000010000 */
[----:B------:R-:W0:Y:S01]  /*4b20*/  MUFU.EX2 R48, R48 ;  /* 0x0000003000307308 */ /* 0x000e220000000800 */
[----:B-1----:R-:W-:-:S01]  /*4b30*/  FADD.FTZ R8, R44, R11 ;  /* 0x0000000b2c087221 */ /* 0x002fc20000010000 */
[----:B------:R-:W-:Y:S01]  /*4b40*/  CS2R R42, SRZ ;  /* 0x00000000002a7805 */ /* 0x000fe2000001ff00 */
[----:B------:R-:W-:-:S01]  /*4b50*/  FADD.FTZ R14, R27, R12 ;  /* 0x0000000c1b0e7221 */ /* 0x000fc20000010000 */
[----:B------:R-:W-:-:S03]  /*4b60*/  CS2R R36, SRZ ;  /* 0x0000000000247805 */ /* 0x000fc6000001ff00 */
[----:B------:R-:W-:Y:S01]  /*4b70*/  FADD.FTZ R13, R5, R14 ;  /* 0x0000000e050d7221 */ /* 0x000fe20000010000 */
[----:B------:R-:W1:Y:S01]  /*4b80*/  MUFU.EX2 R49, R49 ;  /* 0x0000003100317308 */ /* 0x000e620000000800 */
[----:B--2---:R-:W-:-:S01]  /*4b90*/  FADD.FTZ R11, R3, R8 ;  /* 0x00000008030b7221 */ /* 0x004fc20000010000 */
[----:B------:R-:W-:-:S04]  /*4ba0*/  F2FP.SATFINITE.E4M3.F32.PACK_AB_MERGE_C R44, R3, R44, RZ ;  /* 0x0000002c032c723e */ /* 0x000fc800048070ff */
[----:B------:R-:W-:Y:S02]  /*4bb0*/  F2FP.SATFINITE.E4M3.F32.PACK_AB_MERGE_C R204, R65, R74, R44 ;  /* 0x0000004a41cc723e */ /* 0x000fe4000480702c */
[----:B------:R-:W-:Y:S01]  /*4bc0*/  CS2R R64, SRZ ;  /* 0x0000000000407805 */ /* 0x000fe2000001ff00 */
[----:B------:R-:W2:Y:S01]  /*4bd0*/  MUFU.EX2 R52, R52 ;  /* 0x0000003400347308 */ /* 0x000ea20000000800 */
[----:B0-----:R-:W-:-:S01]  /*4be0*/  FADD.FTZ R8, R48, R11 ;  /* 0x0000000b30087221 */ /* 0x001fc20000010000 */
[----:B------:R-:W-:-:S06]  /*4bf0*/  CS2R R44, SRZ ;  /* 0x00000000002c7805 */ /* 0x000fcc000001ff00 */
[----:B------:R-:W0:Y:S01]  /*4c00*/  MUFU.EX2 R53, R53 ;  /* 0x0000003500357308 */ /* 0x000e220000000800 */
[----:B-1----:R-:W-:-:S07]  /*4c10*/  FADD.FTZ R11, R49, R8 ;  /* 0x00000008310b7221 */ /* 0x002fce0000010000 */
[----:B------:R-:W1:Y:S01]  /*4c20*/  MUFU.EX2 R75, R75 ;  /* 0x0000004b004b7308 */ /* 0x000e620000000800 */
[----:B--2---:R-:W-:-:S07]  /*4c30*/  FADD.FTZ R8, R52, R11 ;  /* 0x0000000b34087221 */ /* 0x004fce0000010000 */
[----:B------:R2:W3:Y:S01]  /*4c40*/  MUFU.EX2 R4, R79 ;  /* 0x0000004f00047308 */ /* 0x0004e20000000800 */
[----:B0-----:R-:W-:-:S01]  /*4c50*/  FADD.FTZ R10, R53, R8 ;  /* 0x00000008350a7221 */ /* 0x001fc20000010000 */
[----:B------:R-:W-:-:S04]  /*4c60*/  F2FP.SATFINITE.E4M3.F32.PACK_AB_MERGE_C R52, R53, R52, RZ ;  /* 0x000000343534723e */ /* 0x000fc800048070ff */
[----:B------:R-:W-:Y:S02]  /*4c70*/  F2FP.SATFINITE.E4M3.F32.PACK_AB_MERGE_C R206, R49, R48, R52 ;  /* 0x0000003031ce723e */ /* 0x000fe40004807034 */
[----:B------:R-:W-:Y:S01]  /*4c80*/  CS2R R52, SRZ ;  /* 0x0000000000347805 */ /* 0x000fe2000001ff00 */
[----:B------:R-:W0:Y:S01]  /*4c90*/  MUFU.EX2 R67, R67 ;  /* 0x0000004300437308 */ /* 0x000e220000000800 */
[----:B-1----:R-:W-:-:S01]  /*4ca0*/  FADD.FTZ R11, R75, R10 ;  /* 0x0000000a4b0b7221 */ /* 0x002fc20000010000 */
[----:B--2---:R-:W-:Y:S02]  /*4cb0*/  CS2R R78, SRZ ;  /* 0x00000000004e7805 */ /* 0x004fe4000001ff00 */
[----:B------:R-:W-:-:S04]  /*4cc0*/  CS2R R48, SRZ ;  /* 0x0000000000307805 */ /* 0x000fc8000001ff00 */
[----:B------:R1:W2:Y:S01]  /*4cd0*/  MUFU.EX2 R6, R83 ;  /* 0x0000005300067308 */ /* 0x0002a20000000800 */
[----:B---3--:R-:W-:-:S07]  /*4ce0*/  FADD.FTZ R12, R4, R11 ;  /* 0x0000000b040c7221 */ /* 0x008fce0000010000 */
[----:B------:R-:W3:Y:S01]  /*4cf0*/  MUFU.EX2 R70, R70 ;  /* 0x0000004600467308 */ /* 0x000ee20000000800 */
[----:B0-----:R-:W-:-:S01]  /*4d00*/  FADD.FTZ R11, R67, R12 ;  /* 0x0000000c430b7221 */ /* 0x001fc20000010000 */
[C---:B------:R-:W-:Y:S01]  /*4d10*/  F2FP.SATFINITE.E4M3.F32.PACK_AB_MERGE_C R12, R50.reuse, R5, RZ ;  /* 0x00000005320c723e */ /* 0x040fe200048070ff */
[----:B------:R-:W-:-:S01]  /*4d20*/  FADD.FTZ R50, R50, R13 ;  /* 0x0000000d32327221 */ /* 0x000fc20000010000 */
[----:B-1----:R-:W-:Y:S02]  /*4d30*/  CS2R R82, SRZ ;  /* 0x0000000000527805 */ /* 0x002fe4000001ff00 */
[----:B------:R-:W-:Y:S01]  /*4d40*/  F2FP.SATFINITE.E4M3.F32.PACK_AB_MERGE_C R201, R27, R26, R12 ;  /* 0x0000001a1bc9723e */ /* 0x000fe2000480700c */
[----:B------:R-:W-:Y:S01]  /*4d50*/  FADD.FTZ R5, R7, R50 ;  /* 0x0000003207057221 */ /* 0x000fe20000010000 */
[----:B------:R0:W1:Y:S01]  /*4d60*/  MUFU.EX2 R3, R86 ;  /* 0x0000005600037308 */ /* 0x0000620000000800 */
[----:B--2---:R-:W-:-:S01]  /*4d70*/  FADD.FTZ R11, R6, R11 ;  /* 0x0000000b060b7221 */ /* 0x004fc20000010000 */
[----:B------:R-:W-:-:S02]  /*4d80*/  F2FP.SATFINITE.E4M3.F32.PACK_AB_MERGE_C R67, R6, R67, RZ ;  /* 0x000000430643723e */ /* 0x000fc400048070ff */
[----:B------:R-:W-:Y:S02]  /*4d90*/  CS2R R50, SRZ ;  /* 0x0000000000327805 */ /* 0x000fe4000001ff00 */
[----:B------:R-:W-:Y:S02]  /*4da0*/  CS2R R26, SRZ ;  /* 0x00000000001a7805 */ /* 0x000fe4000001ff00 */
[----:B------:R-:W-:Y:S01]  /*4db0*/  F2FP.SATFINITE.E4M3.F32.PACK_AB_MERGE_C R200, R4, R75, R67 ;  /* 0x0000004b04c8723e */ /* 0x000fe20004807043 */
[----:B------:R-:W-:Y:S01]  /*4dc0*/  FADD.FTZ R4, R54, R5 ;  /* 0x0000000536047221 */ /* 0x000fe20000010000 */
[----:B------:R-:W-:Y:S01]  /*4dd0*/  MUFU.EX2 R71, R71 ;  /* 0x0000004700477308 */ /* 0x000fe20000000800 */
[----:B---3--:R-:W-:-:S01]  /*4de0*/  FADD.FTZ R6, R70, R11 ;  /* 0x0000000b46067221 */ /* 0x008fc20000010000 */
[----:B0-----:R-:W-:Y:S02]  /*4df0*/  CS2R R86, SRZ ;  /* 0x0000000000567805 */ /* 0x001fe4000001ff00 */
[----:B------:R-:W-:-:S02]  /*4e00*/  CS2R R74, SRZ ;  /* 0x00000000004a7805 */ /* 0x000fc4000001ff00 */
[----:B------:R-:W-:Y:S02]  /*4e10*/  CS2R R66, SRZ ;  /* 0x0000000000427805 */ /* 0x000fe4000001ff00 */
[----:B------:R-:W0:Y:S01]  /*4e20*/  MUFU.EX2 R8, R55 ;  /* 0x0000003700087308 */ /* 0x000e220000000800 */
[----:B-1----:R-:W-:-:S07]  /*4e30*/  FADD.FTZ R6, R3, R6 ;  /* 0x0000000603067221 */ /* 0x002fce0000010000 */
[----:B------:R-:W-:Y:S08]  /*4e40*/  MUFU.EX2 R9, R9 ;  /* 0x0000000900097308 */ /* 0x000ff00000000800 */
[----:B------:R1:W2:Y:S01]  /*4e50*/  MUFU.EX2 R10, R39 ;  /* 0x00000027000a7308 */ /* 0x0002a20000000800 */
[----:B0-----:R-:W-:Y:S01]  /*4e60*/  F2FP.SATFINITE.E4M3.F32.PACK_AB_MERGE_C R5, R8, R71, RZ ;  /* 0x000000470805723e */ /* 0x001fe200048070ff */
[----:B------:R-:W-:-:S03]  /*4e70*/  FADD.FTZ R71, R71, R6 ;  /* 0x0000000647477221 */ /* 0x000fc60000010000 */
[----:B------:R-:W-:Y:S02]  /*4e80*/  F2FP.SATFINITE.E4M3.F32.PACK_AB_MERGE_C R202, R3, R70, R5 ;  /* 0x0000004603ca723e */ /* 0x000fe40004807005 */
[----:B-1----:R-:W-:Y:S02]  /*4e90*/  CS2R R38, SRZ ;  /* 0x0000000000267805 */ /* 0x002fe4000001ff00 */
[----:B--2---:R-:W-:Y:S01]  /*4ea0*/  F2FP.SATFINITE.E4M3.F32.PACK_AB_MERGE_C R11, R10, R9, RZ ;  /* 0x000000090a0b723e */ /* 0x004fe200048070ff */
[----:B------:R-:W-:-:S01]  /*4eb0*/  FADD.FTZ R9, R9, R4 ;  /* 0x0000000409097221 */ /* 0x000fc20000010000 */
[----:B------:R-:W-:Y:S01]  /*4ec0*/  FADD.FTZ R4, R8, R71 ;  /* 0x0000004708047221 */ /* 0x000fe20000010000 */
[----:B------:R-:W-:Y:S02]  /*4ed0*/  CS2R R70, SRZ ;  /* 0x0000000000467805 */ /* 0x000fe4000001ff00 */
[----:B------:R-:W-:Y:S01]  /*4ee0*/  F2FP.SATFINITE.E4M3.F32.PACK_AB_MERGE_C R203, R54, R7, R11 ;  /* 0x0000000736cb723e */ /* 0x000fe2000480700b */
[----:B------:R-:W-:-:S01]  /*4ef0*/  FADD.FTZ R3, R10, R9 ;  /* 0x000000090a037221 */ /* 0x000fc20000010000 */
[----:B------:R-:W-:Y:S01]  /*4f00*/  CS2R R54, SRZ ;  /* 0x0000000000367805 */ /* 0x000fe2000001ff00 */
[----:B------:R-:W-:Y:S06]  /*4f10*/  @!P1 BRA `(.L_x_5818) ;  /* 0x0000003800a49947 */ /* 0x000fec0003800000 */
[----:B------:R-:W-:Y:S01]  /*4f20*/  IMAD.MOV.U32 R6, RZ, RZ, R0 ;  /* 0x000000ffff067224 */ /* 0x000fe200078e0000 */
[----:B------:R-:W-:Y:S01]  /*4f30*/  UMOV UR57, UR45 ;  /* 0x0000002d00397c82 */ /* 0x000fe20008000000 */
[----:B------:R-:W-:Y:S01]  /*4f40*/  IMAD.MOV.U32 R5, RZ, RZ, R2 ;  /* 0x000000ffff057224 */ /* 0x000fe200078e0002 */
[----:B------:R-:W-:Y:S01]  /*4f50*/  UMOV UR55, UR44 ;  /* 0x0000002c00377c82 */ /* 0x000fe20008000000 */
[----:B------:R-:W-:Y:S01]  /*4f60*/  IMAD.MOV.U32 R119, RZ, RZ, RZ ;  /* 0x000000ffff777224 */ /* 0x000fe200078e00ff */
[----:B------:R-:W-:-:S06]  /*4f70*/  ULDC UR51, c[0x0][0x288] ;  /* 0x0000a20000337ab9 */ /* 0x000fcc0000000800 */
.L_x_5829:
[----:B------:R-:W-:Y:S01]  /*4f80*/  ISETP.NE.AND P2, PT, RZ, UR42, PT ;  /* 0x0000002aff007c0c */ /* 0x000fe2000bf45270 */
[----:B------:R-:W-:-:S04]  /*4f90*/  UISETP.NE.AND UP0, UPT, UR55, 0x1, UPT ;  /* 0x000000013700788c */ /* 0x000fc8000bf05270 */
[----:B------:R-:W-:-:S04]  /*4fa0*/  USEL UR45, URZ, 0x1, UP0 ;  /* 0x000000013f2d7887 */ /* 0x000fc80008000000 */
[----:B------:R-:W-:-:S04]  /*4fb0*/  ULOP3.LUT UR45, UR57, UR45, URZ, 0x3c, !UPT ;  /* 0x0000002d392d7292 */ /* 0x000fc8000f8e3c3f */
[----:B------:R-:W-:Y:S08]  /*4fc0*/  @P2 BRA `(.L_x_5819) ;  /* 0x0000000000382947 */ /* 0x000ff00003800000 */
[----:B------:R-:W-:Y:S05]  /*4fd0*/  @!P0 BRA `(.L_x_5820) ;  /* 0x0000000000048947 */ /* 0x000fea0003800000 */
[----:B------:R-:W-:Y:S01]  /*4fe0*/  BPT.TRAP 0x1 ;  /* 0x000000040000795c */ /* 0x000fe20000300000 */
.L_x_5820:
        /* <DEDUP_REMOVED lines=9> */
.L_x_5821:
[----:B-1----:R-:W-:Y:S05]  /*5080*/  @P1 BRA `(.L_x_5819) ;  /* 0x0000000000081947 */ /* 0x002fea0003800000 */
[----:B------:R-:W1:Y:S02]  /*5090*/  SYNCS.PHASECHK.TRANS64.TRYWAIT P1, [UR6+0x33430], R0 ;  /* 0x03343000ff0075a7 */ /* 0x000e640008020146 */
[----:B-1----:R-:W-:Y:S05]  /*50a0*/  @!P1 BRA `(.L_x_5822) ;  /* 0x0000010000989947 */ /* 0x002fea0003800000 */
.L_x_5819:
[----:B------:R-:W2:Y:S01]  /*50b0*/  S2R R2, SR_TID.X ;  /* 0x0000000000027919 */ /* 0x000ea20000002100 */
[----:B------:R-:W-:Y:S01]  /*50c0*/  UIADD3 UR44, UR55, 0x1, URZ ;  /* 0x00000001372c7890 */ /* 0x000fe2000fffe03f */
[----:B------:R-:W-:Y:S01]  /*50d0*/  UMOV UR27, 0x80000020 ;  /* 0x80000020001b7882 */ /* 0x000fe20000000000 */
[----:B------:R-:W-:Y:S02]  /*50e0*/  UMOV UR28, UR24 ;  /* 0x00000018001c7c82 */ /* 0x000fe40008000000 */
[----:B------:R-:W-:Y:S01]  /*50f0*/  UISETP.NE.AND UP0, UPT, UR44, 0x2, UPT ;  /* 0x000000022c00788c */ /* 0x000fe2000bf05270 */
[----:B------:R-:W-:Y:S01]  /*5100*/  UMOV UR29, UR25 ;  /* 0x00000019001d7c82 */ /* 0x000fe20008000000 */
[----:B------:R-:W-:Y:S02]  /*5110*/  UMOV UR31, 0x80000020 ;  /* 0x80000020001f7882 */ /* 0x000fe40000000000 */
[----:B------:R-:W-:Y:S01]  /*5120*/  USEL UR44, UR44, URZ, UP0 ;  /* 0x0000003f2c2c7287 */ /* 0x000fe20008000000 */
[----:B------:R-:W-:Y:S01]  /*5130*/  UMOV UR32, UR24 ;  /* 0x0000001800207c82 */ /* 0x000fe20008000000 */
[----:B------:R-:W-:-:S02]  /*5140*/  UMOV UR33, UR25 ;  /* 0x0000001900217c82 */ /* 0x000fc40008000000 */
[----:B------:R-:W-:Y:S01]  /*5150*/  UIMAD UR58, UR44, 0x780, UR48 ;  /* 0x000007802c3a78a4 */ /* 0x000fe2000f8e0230 */
[----:B------:R-:W-:Y:S01]  /*5160*/  UMOV UR35, 0x80000020 ;  /* 0x8000002000237882 */ /* 0x000fe20000000000 */
[----:B------:R-:W-:Y:S02]  /*5170*/  UMOV UR7, 0x80000020 ;  /* 0x8000002000077882 */ /* 0x000fe40000000000 */
[----:B------:R-:W-:Y:S02]  /*5180*/  UIADD3 UR30, UR58, 0x80, URZ ;  /* 0x000000803a1e7890 */ /* 0x000fe4000fffe03f */
[----:B------:R-:W-:Y:S02]  /*5190*/  UIADD3 UR34, UR58, 0x100, URZ ;  /* 0x000001003a227890 */ /* 0x000fe4000fffe03f */
[----:B------:R-:W-:Y:S01]  /*51a0*/  UMOV UR26, UR58 ;  /* 0x0000003a001a7c82 */ /* 0x000fe20008000000 */
[----:B------:R-:W-:Y:S02]  /*51b0*/  UIADD3 UR6, UR58, 0x200, URZ ;  /* 0x000002003a067890 */ /* 0x000fe4000fffe03f */
[----:B------:R-:W-:Y:S01]  /*51c0*/  UIADD3 UR10, UR58, 0x202, URZ ;  /* 0x000002023a0a7890 */ /* 0x000fe2000fffe03f */
[----:B------:R-:W-:Y:S01]  /*51d0*/  UMOV UR11, 0x80000020 ;  /* 0x80000020000b7882 */ /* 0x000fe20000000000 */
[----:B------:R-:W-:Y:S01]  /*51e0*/  UIADD3 UR14, UR58, 0x282, URZ ;  /* 0x000002823a0e7890 */ /* 0x000fe2000fffe03f */
[----:B------:R-:W-:Y:S01]  /*51f0*/  UMOV UR15, 0x80000020 ;  /* 0x80000020000f7882 */ /* 0x000fe20000000000 */
[----:B------:R-:W-:Y:S01]  /*5200*/  UIADD3 UR18, UR58, 0x500, URZ ;  /* 0x000005003a127890 */ /* 0x000fe2000fffe03f */
[----:B--2---:R-:W-:Y:S01]  /*5210*/  SHF.R.U32.HI R2, RZ, 0x7, R2 ;  /* 0x00000007ff027819 */ /* 0x004fe20000011602 */
[----:B------:R-:W-:Y:S01]  /*5220*/  UMOV UR19, 0x80000020 ;  /* 0x8000002000137882 */ /* 0x000fe20000000000 */
[----:B------:R-:W-:Y:S01]  /*5230*/  UIADD3 UR22, UR58, 0x502, URZ ;  /* 0x000005023a167890 */ /* 0x000fe2000fffe03f */
[----:B------:R-:W-:-:S02]  /*5240*/  UMOV UR23, 0x80000020 ;  /* 0x8000002000177882 */ /* 0x000fc40000000000 */
[----:B01----:R-:W-:-:S05]  /*5250*/  VIADD R0, R2, 0x8 ;  /* 0x0000000802007836 */ /* 0x003fca0000000000 */
[----:B------:R0:W-:Y:S06]  /*5260*/  BAR.SYNC.DEFER_BLOCKING R0, 0x100 ;  /* 0x000400000000751d */ /* 0x0001ec0000010000 */
[----:B------:R-:W-:-:S06]  /*5270*/  WARPGROUP.ARRIVE ;  /* 0x00000000000079c5 */ /* 0x000fcc0000000000 */
[----:B------:R-:W-:Y:S01]  /*5280*/  QGMMA.64x32x32.F32.E4M3.E4M3 R184, gdesc[UR24], RZ, !UPT, gsb0 ;  /* 0x0060000018b879f3 */ /* 0x000fe2000c0008ff */
[----:B------:R-:W-:Y:S01]  /*5290*/  UIADD3 UR26, UR58, 0x180, URZ ;  /* 0x000001803a1a7890 */ /* 0x000fe2000fffe03f */
        /* <DEDUP_REMOVED lines=160> */
.L_x_5824:
[----:B------:R-:W-:Y:S01]  /*5ca0*/  ULEA UR6, UR55, UR41, 0x3 ;  /* 0x0000002937067291 */ /* 0x000fe2000f8e183f */
[----:B------:R-:W-:-:S05]  /*5cb0*/  IMAD.U32 R0, RZ, RZ, UR57 ;  /* 0x00000039ff007e24 */ /* 0x000fca000f8e00ff */
[----:B------:R-:W-:-:S04]  /*5cc0*/  SHF.L.U32 R0, R0, 0x1f, RZ ;  /* 0x0000001f00007819 */ /* 0x000fc800000006ff */
[----:B------:R0:W1:Y:S01]  /*5cd0*/  SYNCS.PHASECHK.TRANS64.TRYWAIT P1, [UR6+0x33450], R0 ;  /* 0x03345000ff0075a7 */ /* 0x0000620008020146 */
[----:B------:R-:W-:Y:S05]  /*5ce0*/  @!P0 BRA `(.L_x_5825) ;  /* 0x0000000000048947 */ /* 0x000fea0003800000 */
[----:B------:R-:W-:Y:S01]  /*5cf0*/  BPT.TRAP 0x1 ;  /* 0x000000040000795c */ /* 0x000fe20000300000 */
.L_x_5825:
[----:B-1----:R-:W-:Y:S05]  /*5d00*/  @P1 BRA `(.L_x_5823) ;  /* 0x0000000000081947 */ /* 0x002fea0003800000 */
[----:B------:R-:W1:Y:S02]  /*5d10*/  SYNCS.PHASECHK.TRANS64.TRYWAIT P1, [UR6+0x33450], R0 ;  /* 0x03345000ff0075a7 */ /* 0x000e640008020146 */
[----:B-1----:R-:W-:Y:S05]  /*5d20*/  @!P1 BRA `(.L_x_5826) ;  /* 0x000000f400909947 */ /* 0x002fea0003800000 */
.L_x_5823:
        /* <DEDUP_REMOVED lines=36> */
.L_x_5827:
[----:B------:R-:W-:Y:S01]  /*5f70*/  UISETP.NE.AND UP0, UPT, UR50, URZ, UPT ;  /* 0x0000003f3200728c */ /* 0x000fe2000bf05270 */
[----:B0-----:R-:W-:Y:S01]  /*5f80*/  VIADD R0, R18, UR39 ;  /* 0x0000002712007c36 */ /* 0x001fe20008000000 */
[----:B------:R-:W0:Y:S01]  /*5f90*/  LDC R8, c[0x0][0x2f0] ;  /* 0x0000bc00ff087b82 */ /* 0x000e220000000800 */
        /* <DEDUP_REMOVED lines=8> */
[----:B------:R-:W-:Y:S02]  /*6020*/  UIMAD UR6, UR56, -0xa0, UR6 ;  /* 0xffffff60380678a4 */ /* 0x000fe4000f8e0206 */
[----:B------:R-:W1:Y:S04]  /*6030*/  SHFL.IDX PT, R2, R0, RZ, 0x1c1f ;  /* 0x001c1fff00027589 */ /* 0x000e6800000e0000 */
[----:B------:R-:W-:Y:S01]  /*6040*/  IMAD R7, R17, R10, UR6 ;  /* 0x0000000611077e24 */ /* 0x000fe2000f8e020a */
[----:B------:R-:W2:Y:S01]  /*6050*/  SHFL.IDX PT, R0, R0, 0x1, 0x1c1f ;  /* 0x003c1f0000007f89 */ /* 0x000ea200000e0000 */
[----:B------:R-:W-:-:S02]  /*6060*/  ULEA UR6, UR44, UR41, 0x3 ;  /* 0x000000292c067291 */ /* 0x000fc4000f8e183f */
[----:B0-----:R-:W-:Y:S02]  /*6070*/  IMAD R7, R8, UR49, R7 ;  /* 0x0000003108077c24 */ /* 0x001fe4000f8e0207 */
[----:B------:R-:W-:-:S04]  /*6080*/  UIADD3 UR6, UR6, 0x33440, URZ ;  /* 0x0003344006067890 */ /* 0x000fc8000fffe03f */
[----:B------:R-:W-:-:S09]  /*6090*/  UPRMT UR6, UR40, 0x654, UR6 ;  /* 0x0000065428067896 */ /* 0x000fd20008000006 */
[----:B------:R-:W-:Y:S01]  /*60a0*/  SYNCS.ARRIVE.TRANS64.RED.A1T0 RZ, [UR6], RZ ;  /* 0x000000ffffff79a7 */ /* 0x000fe20008100406 */
[----:B-1----:R-:W-:-:S04]  /*60b0*/  IADD3 R2, R2, -UR51, R7 ;  /* 0x8000003302027c10 */ /* 0x002fc8000fffe007 */
[C---:B------:R-:W-:Y:S02]  /*60c0*/  ISETP.GT.AND P1, PT, R2.reuse, RZ, PT ;  /* 0x000000ff0200720c */ /* 0x040fe40003f24270 */
[----:B------:R-:W-:Y:S02]  /*60d0*/  ISETP.GT.AND P2, PT, R2, 0x1, PT ;  /* 0x000000010200780c */ /* 0x000fe40003f44270 */
        /* <DEDUP_REMOVED lines=116> */
[----:B------:R-:W-:Y:S02]  /*6820*/  FMNMX.FTZ R2, R132, R9, !PT ;  /* 0x0000000984027209 */ /* 0x000fe40007810000 */
[----:B--2---:R-:W-:-:S02]  /*6830*/  IADD3 R7, R0, -UR51, R7 ;  /* 0x8000003300077c10 */ /* 0x004fc4000fffe007 */
[----:B------:R-:W-:Y:S02]  /*6840*/  FMNMX.FTZ R10, R133, R2, !PT ;  /* 0x00000002850a7209 */ /* 0x000fe40007810000 */
[C---:B------:R-:W-:Y:S02]  /*6850*/  ISETP.GT.AND P2, PT, R7.reuse, RZ, PT ;  /* 0x000000ff0700720c */ /* 0x040fe40003f44270 */
[C---:B------:R-:W-:Y:S01]  /*6860*/  ISETP.GT.AND P3, PT, R7.reuse, 0x1, PT ;  /* 0x000000010700780c */ /* 0x040fe20003f64270 */
[----:B------:R-:W0:Y:S01]  /*6870*/  SHFL.BFLY PT, R9, R10, 0x2, 0x1f ;  /* 0x0c401f000a097f89 */ /* 0x000e2200000e0000 */
[----:B------:R-:W-:Y:S02]  /*6880*/  FSEL R15, R186, -INF , P2 ;  /* 0xff800000ba0f7808 */ /* 0x000fe40001000000 */
        /* <DEDUP_REMOVED lines=11> */
[----:B0-----:R-:W-:Y:S01]  /*6940*/  FMNMX.FTZ R11, R10, R9, !PT ;  /* 0x000000090a0b7209 */ /* 0x001fe20007810000 */
[----:B------:R-:W-:Y:S01]  /*6950*/  IMAD.U32 R9, RZ, RZ, UR38 ;  /* 0x00000026ff097e24 */ /* 0x000fe2000f8e00ff */
[----:B------:R-:W-:Y:S02]  /*6960*/  ISETP.GT.AND P2, PT, R7, 0x18, PT ;  /* 0x000000180700780c */ /* 0x000fe40003f44270 */
[----:B------:R-:W-:Y:S01]  /*6970*/  FSEL R195, R195, -INF , P3 ;  /* 0xff800000c3c37808 */ /* 0x000fe20001800000 */
[----:B------:R-:W0:Y:S01]  /*6980*/  SHFL.BFLY PT, R2, R11, 0x1, 0x1f ;  /* 0x0c201f000b027f89 */ /* 0x000e2200000e0000 */
[----:B------:R-:W-:-:S02]  /*6990*/  ISETP.GT.AND P3, PT, R7, 0x19, PT ;  /* 0x000000190700780c */ /* 0x000fc40003f64270 */
[----:B------:R-:W-:Y:S02]  /*69a0*/  FSEL R198, R198, -INF , P2 ;  /* 0xff800000c6c67808 */ /* 0x000fe40001000000 */
[----:B------:R-:W-:Y:S02]  /*69b0*/  FSEL R199, R199, -INF , P3 ;  /* 0xff800000c7c77808 */ /* 0x000fe40001800000 */
[C---:B------:R-:W-:Y:S02]  /*69c0*/  ISETP.GT.AND P2, PT, R7.reuse, 0x20, PT ;  /* 0x000000200700780c */ /* 0x040fe40003f44270 */
[C---:B------:R-:W-:Y:S02]  /*69d0*/  ISETP.GT.AND P3, PT, R7.reuse, 0x21, PT ;  /* 0x000000210700780c */ /* 0x040fe40003f64270 */
[----:B------:R-:W-:Y:S02]  /*69e0*/  FSEL R170, R170, -INF , P2 ;  /* 0xff800000aaaa7808 */ /* 0x000fe40001000000 */
[----:B------:R-:W-:-:S02]  /*69f0*/  ISETP.GT.AND P2, PT, R7, 0x28, PT ;  /* 0x000000280700780c */ /* 0x000fc40003f44270 */
[----:B------:R-:W-:Y:S02]  /*6a00*/  FSEL R171, R171, -INF , P3 ;  /* 0xff800000abab7808 */ /* 0x000fe40001800000 */
[C---:B------:R-:W-:Y:S02]  /*6a10*/  ISETP.GT.AND P3, PT, R7.reuse, 0x29, PT ;  /* 0x000000290700780c */ /* 0x040fe40003f64270 */
[----:B------:R-:W-:Y:S02]  /*6a20*/  FSEL R174, R174, -INF , P2 ;  /* 0xff800000aeae7808 */ /* 0x000fe40001000000 */
[----:B------:R-:W-:Y:S02]  /*6a30*/  ISETP.GT.AND P2, PT, R7, 0x30, PT ;  /* 0x000000300700780c */ /* 0x000fe40003f44270 */
[----:B------:R-:W-:Y:S02]  /*6a40*/  FSEL R175, R175, -INF , P3 ;  /* 0xff800000afaf7808 */ /* 0x000fe40001800000 */
[----:B0-----:R-:W-:-:S02]  /*6a50*/  FMNMX.FTZ R2, R11, R2, !PT ;  /* 0x000000020b027209 */ /* 0x001fc40007810000 */
[----:B------:R-:W-:Y:S02]  /*6a60*/  ISETP.GT.AND P3, PT, R7, 0x31, PT ;  /* 0x000000310700780c */ /* 0x000fe40003f64270 */
[C---:B------:R-:W-:Y:S01]  /*6a70*/  FSETP.NEU.FTZ.AND P1, PT, R2.reuse, -INF , PT ;  /* 0xff8000000200780b */ /* 0x040fe20003f3d000 */
[----:B------:R-:W-:-:S01]  /*6a80*/  FFMA.FTZ R8, R2, R9, -8 ;  /* 0xc100000002087423 */ /* 0x000fc20000010009 */
[----:B------:R-:W-:Y:S02]  /*6a90*/  FSEL R178, R178, -INF , P2 ;  /* 0xff800000b2b27808 */ /* 0x000fe40001000000 */
[----:B------:R-:W-:Y:S02]  /*6aa0*/  ISETP.GT.AND P2, PT, R7, 0x38, PT ;  /* 0x000000380700780c */ /* 0x000fe40003f44270 */
[----:B------:R-:W-:Y:S02]  /*6ab0*/  FSEL R8, R8, RZ, P1 ;  /* 0x000000ff08087208 */ /* 0x000fe40000800000 */
[----:B------:R-:W-:-:S02]  /*6ac0*/  FSEL R179, R179, -INF , P3 ;  /* 0xff800000b3b37808 */ /* 0x000fc40001800000 */
        /* <DEDUP_REMOVED lines=13> */
[----:B------:R-:W-:-:S01]  /*6ba0*/  FFMA.FTZ R14, R193, UR38, -R8 ;  /* 0x00000026c10e7c23 */ /* 0x000fc20008010808 */
[----:B------:R-:W-:Y:S01]  /*6bb0*/  FMNMX.FTZ R0, R198, R185, !PT ;  /* 0x000000b9c6007209 */ /* 0x000fe20007810000 */
        /* <DEDUP_REMOVED lines=24> */
[----:B------:R0:W-:Y:S01]  /*6d40*/  MUFU.EX2 R158, R184 ;  /* 0x000000b8009e7308 */ /* 0x0001e20000000800 */
[----:B------:R-:W-:Y:S01]  /*6d50*/  ISETP.GT.AND P2, PT, R7, 0x50, PT ;  /* 0x000000500700780c */ /* 0x000fe20003f44270 */
[--C-:B------:R-:W-:Y:S01]  /*6d60*/  FFMA.FTZ R161, R161, UR38, -R8.reuse ;  /* 0x00000026a1a17c23 */ /* 0x100fe20008010808 */
[----:B------:R-:W-:Y:S01]  /*6d70*/  FMNMX.FTZ R185, R179, R0, !PT ;  /* 0x00000000b3b97209 */ /* 0x000fe20007810000 */
[--C-:B------:R-:W-:Y:S01]  /*6d80*/  FFMA.FTZ R165, R165, UR38, -R8.reuse ;  /* 0x00000026a5a57c23 */ /* 0x100fe20008010808 */
[----:B------:R-:W-:Y:S01]  /*6d90*/  FSEL R159, R159, -INF , P3 ;  /* 0xff8000009f9f7808 */ /* 0x000fe20001800000 */
[--C-:B------:R-:W-:Y:S01]  /*6da0*/  FFMA.FTZ R120, R120, UR38, -R8.reuse ;  /* 0x0000002678787c23 */ /* 0x100fe20008010808 */
[----:B------:R-:W-:Y:S01]  /*6db0*/  FMNMX.FTZ R0, R182, R185, !PT ;  /* 0x000000b9b6007209 */ /* 0x000fe20007810000 */
[--C-:B------:R-:W-:Y:S01]  /*6dc0*/  FFMA.FTZ R121, R121, UR38, -R8.reuse ;  /* 0x0000002679797c23 */ /* 0x100fe20008010808 */
[----:B------:R-:W-:Y:S01]  /*6dd0*/  ISETP.GT.AND P3, PT, R7, 0x51, PT ;  /* 0x000000510700780c */ /* 0x000fe20003f64270 */
[--C-:B0-----:R-:W-:Y:S01]  /*6de0*/  FFMA.FTZ R184, R156, UR38, -R8.reuse ;  /* 0x000000269cb87c23 */ /* 0x101fe20008010808 */
[----:B------:R-:W-:Y:S01]  /*6df0*/  FMNMX.FTZ R185, R183, R0, !PT ;  /* 0x00000000b7b97209 */ /* 0x000fe20007810000 */
[--C-:B------:R-:W-:Y:S01]  /*6e00*/  FFMA.FTZ R124, R124, UR38, -R8.reuse ;  /* 0x000000267c7c7c23 */ /* 0x100fe20008010808 */
[----:B------:R-:W-:Y:S01]  /*6e10*/  FSEL R162, R162, -INF , P2 ;  /* 0xff800000a2a27808 */ /* 0x000fe20001000000 */
[--C-:B------:R-:W-:Y:S01]  /*6e20*/  FFMA.FTZ R125, R125, UR38, -R8.reuse ;  /* 0x000000267d7d7c23 */ /* 0x100fe20008010808 */
[----:B------:R-:W-:Y:S01]  /*6e30*/  FMNMX.FTZ R0, R154, R185, !PT ;  /* 0x000000b99a007209 */ /* 0x000fe20007810000 */
[--C-:B------:R-:W-:Y:S01]  /*6e40*/  FFMA.FTZ R128, R128, UR38, -R8.reuse ;  /* 0x0000002680807c23 */ /* 0x100fe20008010808 */
[----:B------:R-:W-:Y:S01]  /*6e50*/  ISETP.GT.AND P2, PT, R7, 0x58, PT ;  /* 0x000000580700780c */ /* 0x000fe20003f44270 */
[--C-:B------:R-:W-:Y:S01]  /*6e60*/  FFMA.FTZ R129, R129, UR38, -R8.reuse ;  /* 0x0000002681817c23 */ /* 0x100fe20008010808 */
[----:B------:R-:W-:Y:S01]  /*6e70*/  FMNMX.FTZ R185, R155, R0, !PT ;  /* 0x000000009bb97209 */ /* 0x000fe20007810000 */
[--C-:B------:R-:W-:Y:S01]  /*6e80*/  FFMA.FTZ R132, R132, UR38, -R8.reuse ;  /* 0x0000002684847c23 */ /* 0x100fe20008010808 */
[----:B------:R-:W-:Y:S01]  /*6e90*/  FSEL R163, R163, -INF , P3 ;  /* 0xff800000a3a37808 */ /* 0x000fe20001800000 */
[----:B------:R-:W-:Y:S01]  /*6ea0*/  FFMA.FTZ R133, R133, UR38, -R8 ;  /* 0x0000002685857c23 */ /* 0x000fe20008010808 */
[----:B------:R-:W-:Y:S01]  /*6eb0*/  FMNMX.FTZ R0, R180, R185, !PT ;  /* 0x000000b9b4007209 */ /* 0x000fe20007810000 */
[----:B------:R-:W-:Y:S01]  /*6ec0*/  MUFU.EX2 R9, R9 ;  /* 0x0000000900097308 */ /* 0x000fe20000000800 */
[----:B------:R-:W-:-:S02]  /*6ed0*/  ISETP.GT.AND P3, PT, R7, 0x59, PT ;  /* 0x000000590700780c */ /* 0x000fc40003f64270 */
[----:B------:R-:W-:Y:S02]  /*6ee0*/  FMNMX.FTZ R185, R159, R0, !PT ;  /* 0x000000009fb97209 */ /* 0x000fe40007810000 */
[----:B------:R-:W-:Y:S02]  /*6ef0*/  FSEL R166, R166, -INF , P2 ;  /* 0xff800000a6a67808 */ /* 0x000fe40001000000 */
[----:B------:R-:W-:Y:S01]  /*6f00*/  FMNMX.FTZ R0, R162, R185, !PT ;  /* 0x000000b9a2007209 */ /* 0x000fe20007810000 */
[----:B------:R-:W-:Y:S01]  /*6f10*/  MUFU.EX2 R10, R10 ;  /* 0x0000000a000a7308 */ /* 0x000fe20000000800 */
[----:B------:R-:W-:Y:S02]  /*6f20*/  FSEL R167, R167, -INF , P3 ;  /* 0xff800000a7a77808 */ /* 0x000fe40001800000 */
[----:B------:R-:W-:Y:S02]  /*6f30*/  FMNMX.FTZ R185, R163, R0, !PT ;  /* 0x00000000a3b97209 */ /* 0x000fe40007810000 */
[----:B------:R-:W-:-:S02]  /*6f40*/  ISETP.GT.AND P2, PT, R7, 0x60, PT ;  /* 0x000000600700780c */ /* 0x000fc40003f44270 */
        /* <DEDUP_REMOVED lines=13> */
[----:B------:R-:W-:Y:S02]  /*7020*/  ISETP.GT.AND P2, PT, R7, 0x70, PT ;  /* 0x000000700700780c */ /* 0x000fe40003f44270 */
[----:B------:R-:W-:-:S02]  /*7030*/  FSEL R143, R143, -INF , P3 ;  /* 0xff8000008f8f7808 */ /* 0x000fc40001800000 */
[----:B------:R-:W-:Y:S01]  /*7040*/  FMNMX.FTZ R0, R156, R185, !PT ;  /* 0x000000b99c007209 */ /* 0x000fe20007810000 */
[----:B------:R0:W-:Y:S01]  /*7050*/  MUFU.EX2 R142, R184 ;  /* 0x000000b8008e7308 */ /* 0x0001e20000000800 */
[----:B------:R-:W-:Y:S02]  /*7060*/  ISETP.GT.AND P3, PT, R7, 0x71, PT ;  /* 0x000000710700780c */ /* 0x000fe40003f64270 */
[----:B------:R-:W-:Y:S02]  /*7070*/  FSEL R146, R146, -INF , P2 ;  /* 0xff80000092927808 */ /* 0x000fe40001000000 */
[----:B------:R-:W-:Y:S02]  /*7080*/  FMNMX.FTZ R185, R143, R0, !PT ;  /* 0x000000008fb97209 */ /* 0x000fe40007810000 */
[----:B------:R-:W-:Y:S01]  /*7090*/  ISETP.GT.AND P2, PT, R7, 0x78, PT ;  /* 0x000000780700780c */ /* 0x000fe20003f44270 */
[----:B------:R-:W-:Y:S01]  /*70a0*/  MUFU.EX2 R14, R14 ;  /* 0x0000000e000e7308 */ /* 0x000fe20000000800 */
[----:B------:R-:W-:Y:S01]  /*70b0*/  FSEL R147, R147, -INF , P3 ;  /* 0xff80000093937808 */ /* 0x000fe20001800000 */
[----:B0-----:R-:W-:Y:S01]  /*70c0*/  FFMA.FTZ R184, R160, UR38, -R8 ;  /* 0x00000026a0b87c23 */ /* 0x001fe20008010808 */
[----:B------:R-:W-:-:S02]  /*70d0*/  FMNMX.FTZ R0, R146, R185, !PT ;  /* 0x000000b992007209 */ /* 0x000fc40007810000 */
[----:B------:R-:W-:Y:S02]  /*70e0*/  ISETP.GT.AND P3, PT, R7, 0x79, PT ;  /* 0x000000790700780c */ /* 0x000fe40003f64270 */
[----:B------:R-:W-:Y:S01]  /*70f0*/  FSEL R160, R150, -INF , P2 ;  /* 0xff80000096a07808 */ /* 0x000fe20001000000 */
[----:B------:R-:W-:Y:S01]  /*7100*/  MUFU.EX2 R20, R20 ;  /* 0x0000001400147308 */ /* 0x000fe20000000800 */
[----:B------:R-:W-:Y:S02]  /*7110*/  FMNMX.FTZ R185, R147, R0, !PT ;  /* 0x0000000093b97209 */ /* 0x000fe40007810000 */
[----:B------:R-:W-:Y:S02]  /*7120*/  FSEL R151, R151, -INF , P3 ;  /* 0xff80000097977808 */ /* 0x000fe40001800000 */
[C---:B------:R-:W-:Y:S02]  /*7130*/  ISETP.GT.AND P2, PT, R7.reuse, 0x80, PT ;  /* 0x000000800700780c */ /* 0x040fe40003f44270 */
        /* <DEDUP_REMOVED lines=8> */
[----:B0-----:R-:W-:Y:S01]  /*71c0*/  FFMA.FTZ R184, R164, UR38, -R8 ;  /* 0x00000026a4b87c23 */ /* 0x001fe20008010808 */
        /* <DEDUP_REMOVED lines=15> */
[--C-:B0-----:R-:W-:Y:S01]  /*72c0*/  FFMA.FTZ R184, R136, UR38, -R8.reuse ;  /* 0x0000002688b87c23 */ /* 0x101fe20008010808 */
[----:B------:R-:W-:Y:S01]  /*72d0*/  FMNMX.FTZ R0, R130, R185, !PT ;  /* 0x000000b982007209 */ /* 0x000fe20007810000 */
[--C-:B------:R-:W-:Y:S01]  /*72e0*/  FFMA.FTZ R136, R137, UR38, -R8.reuse ;  /* 0x0000002689887c23 */ /* 0x100fe20008010808 */
[----:B------:R-:W-:Y:S01]  /*72f0*/  ISETP.GT.AND P3, PT, R7, 0x99, PT ;  /* 0x000000990700780c */ /* 0x000fe20003f64270 */
[--C-:B------:R-:W-:Y:S01]  /*7300*/  FFMA.FTZ R137, R140, UR38, -R8.reuse ;  /* 0x000000268c897c23 */ /* 0x100fe20008010808 */
[----:B------:R-:W-:Y:S01]  /*7310*/  FSEL R134, R134, -INF , P2 ;  /* 0xff80000086867808 */ /* 0x000fe20001000000 */
[--C-:B------:R-:W-:Y:S01]  /*7320*/  FFMA.FTZ R140, R141, UR38, -R8.reuse ;  /* 0x000000268d8c7c23 */ /* 0x100fe20008010808 */
[----:B------:R-:W-:Y:S01]  /*7330*/  FMNMX.FTZ R185, R131, R0, !PT ;  /* 0x0000000083b97209 */ /* 0x000fe20007810000 */
[--C-:B------:R-:W-:Y:S01]  /*7340*/  FFMA.FTZ R141, R144, UR38, -R8.reuse ;  /* 0x00000026908d7c23 */ /* 0x100fe20008010808 */
[----:B------:R-:W-:Y:S01]  /*7350*/  FSEL R135, R135, -INF , P3 ;  /* 0xff80000087877808 */ /* 0x000fe20001800000 */
[--C-:B------:R-:W-:Y:S01]  /*7360*/  FFMA.FTZ R144, R145, UR38, -R8.reuse ;  /* 0x0000002691907c23 */ /* 0x100fe20008010808 */
[----:B------:R-:W-:Y:S01]  /*7370*/  FMNMX.FTZ R0, R134, R185, !PT ;  /* 0x000000b986007209 */ /* 0x000fe20007810000 */
[--C-:B------:R-:W-:Y:S01]  /*7380*/  FFMA.FTZ R145, R148, UR38, -R8.reuse ;  /* 0x0000002694917c23 */ /* 0x100fe20008010808 */
[----:B------:R-:W-:-:S01]  /*7390*/  FFMA.FTZ R148, R149, UR38, -R8 ;  /* 0x0000002695947c23 */ /* 0x000fc20008010808 */
[----:B------:R-:W-:Y:S01]  /*73a0*/  IMAD.U32 R149, RZ, RZ, UR38 ;  /* 0x00000026ff957e24 */ /* 0x000fe2000f8e00ff */
[----:B------:R-:W-:Y:S01]  /*73b0*/  FMNMX.FTZ R0, R135, R0, !PT ;  /* 0x0000000087007209 */ /* 0x000fe20007810000 */
[----:B------:R0:W-:Y:S01]  /*73c0*/  MUFU.EX2 R7, R184 ;  /* 0x000000b800077308 */ /* 0x0001e20000000800 */
[----:B------:R-:W-:-:S03]  /*73d0*/  FSEL R192, R2, RZ, P1 ;  /* 0x000000ff02c07208 */ /* 0x000fc60000800000 */
[----:B------:R-:W1:Y:S02]  /*73e0*/  SHFL.BFLY PT, R185, R0, 0x2, 0x1f ;  /* 0x0c401f0000b97f89 */ /* 0x000e6400000e0000 */
[----:B------:R-:W-:-:S02]  /*73f0*/  FADD.FTZ R192, -R192, R5 ;  /* 0x00000005c0c07221 */ /* 0x000fc40000010100 */
[----:B------:R-:W-:Y:S02]  /*7400*/  MUFU.EX2 R172, R172 ;  /* 0x000000ac00ac7308 */ /* 0x000fe40000000800 */
[----:B------:R-:W-:-:S06]  /*7410*/  FMUL.FTZ R192, R192, UR38 ;  /* 0x00000026c0c07c20 */ /* 0x000fcc0008410000 */
[----:B------:R-:W-:Y:S08]  /*7420*/  MUFU.EX2 R173, R173 ;  /* 0x000000ad00ad7308 */ /* 0x000ff00000000800 */
[----:B------:R-:W-:Y:S01]  /*7430*/  MUFU.EX2 R176, R176 ;  /* 0x000000b000b07308 */ /* 0x000fe20000000800 */
[----:B-1----:R-:W-:-:S07]  /*7440*/  FMNMX.FTZ R185, R0, R185, !PT ;  /* 0x000000b900b97209 */ /* 0x002fce0007810000 */
[----:B------:R-:W-:Y:S01]  /*7450*/  MUFU.EX2 R177, R177 ;  /* 0x000000b100b17308 */ /* 0x000fe20000000800 */
[----:B------:R-:W1:Y:S07]  /*7460*/  SHFL.BFLY PT, R0, R185, 0x1, 0x1f ;  /* 0x0c201f00b9007f89 */ /* 0x000e6e00000e0000 */
[----:B------:R-:W-:Y:S08]  /*7470*/  MUFU.EX2 R181, R181 ;  /* 0x000000b500b57308 */ /* 0x000ff00000000800 */
[----:B------:R-:W-:Y:S08]  /*7480*/  MUFU.EX2 R152, R152 ;  /* 0x0000009800987308 */ /* 0x000ff00000000800 */
[----:B------:R-:W-:Y:S01]  /*7490*/  MUFU.EX2 R153, R153 ;  /* 0x0000009900997308 */ /* 0x000fe20000000800 */
[----:B-1----:R-:W-:-:S04]  /*74a0*/  FMNMX.FTZ R0, R185, R0, !PT ;  /* 0x00000000b9007209 */ /* 0x002fc80007810000 */
[C---:B------:R-:W-:Y:S01]  /*74b0*/  FSETP.NEU.FTZ.AND P2, PT, R0.reuse, -INF , PT ;  /* 0xff8000000000780b */ /* 0x040fe20003f5d000 */
[----:B------:R-:W-:-:S02]  /*74c0*/  FFMA.FTZ R149, R0, R149, -8 ;  /* 0xc100000000957423 */ /* 0x000fc40000010095 */
[----:B------:R-:W-:Y:S01]  /*74d0*/  MUFU.EX2 R157, R157 ;  /* 0x0000009d009d7308 */ /* 0x000fe20000000800 */
[----:B------:R-:W-:Y:S02]  /*74e0*/  FSEL R189, R0, RZ, P2 ;  /* 0x000000ff00bd7208 */ /* 0x000fe40001000000 */
[----:B------:R-:W-:-:S03]  /*74f0*/  FSEL R8, R149, RZ, P2 ;  /* 0x000000ff95087208 */ /* 0x000fc60001000000 */
[----:B------:R-:W-:Y:S02]  /*7500*/  FADD.FTZ R189, -R189, R6 ;  /* 0x00000006bdbd7221 */ /* 0x000fe40000010100 */
[----:B0-----:R-:W-:-:S01]  /*7510*/  FFMA.FTZ R184, R15, UR38, -R8 ;  /* 0x000000260fb87c23 */ /* 0x001fc20008010808 */
[--C-:B------:R-:W-:Y:S01]  /*7520*/  FFMA.FTZ R15, R187, UR38, -R8.reuse ;  /* 0x00000026bb0f7c23 */ /* 0x100fe20008010808 */
[----:B------:R-:W-:Y:S01]  /*7530*/  FMUL.FTZ R189, R189, UR38 ;  /* 0x00000026bdbd7c20 */ /* 0x000fe20008410000 */
        /* <DEDUP_REMOVED lines=20> */
[----:B------:R-:W-:Y:S01]  /*7680*/  FFMA.FTZ R178, R178, UR38, -R8 ;  /* 0x00000026b2b27c23 */ /* 0x000fe20008010808 */
[----:B------:R-:W-:-:S01]  /*7690*/  FADD.FTZ R192, R10, R191 ;  /* 0x000000bf0ac07221 */ /* 0x000fc20000010000 */
        /* <DEDUP_REMOVED lines=12> */
[----:B------:R-:W-:Y:S01]  /*7760*/  FADD.FTZ R3, R11, R192 ;  /* 0x000000c00b037221 */ /* 0x000fe20000010000 */
        /* <DEDUP_REMOVED lines=15> */
[----:B------:R-:W-:Y:S01]  /*7860*/  FADD.FTZ R4, R12, R3 ;  /* 0x000000030c047221 */ /* 0x000fe20000010000 */
[----:B------:R-:W-:-:S03]  /*7870*/  FFMA.FTZ R8, R135, UR38, -R8 ;  /* 0x0000002687087c23 */ /* 0x000fc60008010808 */
[----:B------:R-:W-:Y:S02]  /*7880*/  FADD.FTZ R3, R13, R4 ;  /* 0x000000040d037221 */ /* 0x000fe40000010000 */
[----:B------:R-:W2:Y:S01]  /*7890*/  MUFU.EX2 R188, R188 ;  /* 0x000000bc00bc7308 */ /* 0x000ea20000000800 */
[----:B-1----:R-:W-:-:S01]  /*78a0*/  FADD.FTZ R192, R186, R167 ;  /* 0x000000a7bac07221 */ /* 0x002fc20000010000 */
[----:B------:R-:W-:-:S06]  /*78b0*/  FADD.FTZ R3, R14, R3 ;  /* 0x000000030e037221 */ /* 0x000fcc0000010000 */
[----:B------:R-:W1:Y:S01]  /*78c0*/  MUFU.EX2 R187, R187 ;  /* 0x000000bb00bb7308 */ /* 0x000e620000000800 */
[----:B0-----:R-:W-:-:S01]  /*78d0*/  FADD.FTZ R167, R185, R192 ;  /* 0x000000c0b9a77221 */ /* 0x001fc20000010000 */
[----:B------:R-:W-:-:S06]  /*78e0*/  FADD.FTZ R192, R20, R3 ;  /* 0x0000000314c07221 */ /* 0x000fcc0000010000 */
[----:B------:R-:W0:Y:S01]  /*78f0*/  MUFU.EX2 R190, R190 ;  /* 0x000000be00be7308 */ /* 0x000e220000000800 */
[----:B--2---:R-:W-:-:S01]  /*7900*/  FADD.FTZ R4, R188, R167 ;  /* 0x000000a7bc047221 */ /* 0x004fc20000010000 */
[----:B------:R-:W-:-:S06]  /*7910*/  FADD.FTZ R167, R21, R192 ;  /* 0x000000c015a77221 */ /* 0x000fcc0000010000 */
[----:B------:R-:W2:Y:S01]  /*7920*/  MUFU.EX2 R170, R170 ;  /* 0x000000aa00aa7308 */ /* 0x000ea20000000800 */
[----:B-1----:R-:W-:-:S01]  /*7930*/  FADD.FTZ R3, R187, R4 ;  /* 0x00000004bb037221 */ /* 0x002fc20000010000 */
[----:B------:R-:W-:-:S06]  /*7940*/  FADD.FTZ R4, R168, R167 ;  /* 0x000000a7a8047221 */ /* 0x000fcc0000010000 */
[----:B------:R-:W1:Y:S01]  /*7950*/  MUFU.EX2 R171, R171 ;  /* 0x000000ab00ab7308 */ /* 0x000e620000000800 */
[----:B0-----:R-:W-:-:S07]  /*7960*/  FADD.FTZ R3, R190, R3 ;  /* 0x00000003be037221 */ /* 0x001fce0000010000 */
        /* <DEDUP_REMOVED lines=28> */
[----:B------:R-:W-:-:S06]  /*7b30*/  FADD.FTZ R167, R157, R4 ;  /* 0x000000049da77221 */ /* 0x000fcc0000010000 */
        /* <DEDUP_REMOVED lines=8> */
[----:B--2---:R-:W-:-:S07]  /*7bc0*/  FADD.FTZ R3, R159, R4 ;  /* 0x000000049f037221 */ /* 0x004fce0000010000 */
[----:B------:R-:W2:Y:S01]  /*7bd0*/  MUFU.EX2 R163, R163 ;  /* 0x000000a300a37308 */ /* 0x000ea20000000800 */
[----:B-1----:R-:W-:-:S04]  /*7be0*/  FADD.FTZ R167, R161, R192 ;  /* 0x000000c0a1a77221 */ /* 0x002fc80000010000 */
[----:B------:R-:W-:-:S03]  /*7bf0*/  FADD.FTZ R192, R126, R167 ;  /* 0x000000a77ec07221 */ /* 0x000fc60000010000 */
        /* <DEDUP_REMOVED lines=71> */
.L_x_5828:
[----:B------:R-:W-:Y:S01]  /*8070*/  UISETP.GT.AND UP0, UPT, UR56, UR54, UPT ;  /* 0x000000363800728c */ /* 0x000fe2000bf04270 */
[----:B------:R-:W-:Y:S01]  /*8080*/  F2FP.SATFINITE.E4M3.F32.PACK_AB_MERGE_C R5, R180, R5, RZ ;  /* 0x00000005b405723e */ /* 0x000fe200048070ff */
[----:B------:R-:W-:Y:S01]  /*8090*/  ULEA UR6, UR55, UR41, 0x3 ;  /* 0x0000002937067291 */ /* 0x000fe2000f8e183f */
[----:B------:R-:W-:Y:S01]  /*80a0*/  F2FP.SATFINITE.E4M3.F32.PACK_AB_MERGE_C R11, R12, R11, RZ ;  /* 0x0000000b0c0b723e */ /* 0x000fe200048070ff */
[----:B------:R-:W-:Y:S01]  /*80b0*/  UIADD3 UR56, UR56, -0x1, URZ ;  /* 0xffffffff38387890 */ /* 0x000fe2000fffe03f */
[----:B------:R-:W-:Y:S01]  /*80c0*/  F2FP.SATFINITE.E4M3.F32.PACK_AB_MERGE_C R149, R186, R149, RZ ;  /* 0x00000095ba95723e */ /* 0x000fe200048070ff */
[----:B------:R-:W-:Y:S01]  /*80d0*/  UIADD3 UR6, UR6, 0x33460, URZ ;  /* 0x0003346006067890 */ /* 0x000fe2000fffe03f */
[----:B------:R-:W-:Y:S01]  /*80e0*/  PLOP3.LUT P1, PT, PT, PT, UP0, 0x80, 0x0 ;  /* 0x000000000000781c */ /* 0x000fe20003f2f008 */
[----:B------:R-:W-:Y:S01]  /*80f0*/  UMOV UR57, UR45 ;  /* 0x0000002d00397c82 */ /* 0x000fe20008000000 */
[----:B------:R-:W-:Y:S01]  /*8100*/  F2FP.SATFINITE.E4M3.F32.PACK_AB_MERGE_C R20, R21, R20, RZ ;  /* 0x000000141514723e */ /* 0x000fe200048070ff */
[----:B------:R-:W-:Y:S01]  /*8110*/  UPRMT UR6, UR40, 0x654, UR6 ;  /* 0x0000065428067896 */ /* 0x000fe20008000006 */
[----:B------:R-:W-:Y:S01]  /*8120*/  F2FP.SATFINITE.E4M3.F32.PACK_AB_MERGE_C R187, R190, R187, RZ ;  /* 0x000000bbbebb723e */ /* 0x000fe200048070ff */
[----:B------:R-:W-:Y:S01]  /*8130*/  UMOV UR55, UR44 ;  /* 0x0000002c00377c82 */ /* 0x000fe20008000000 */
        /* <DEDUP_REMOVED lines=11> */
[-C--:B------:R-:W-:Y:S01]  /*81f0*/  FMUL.FTZ R32, R32, R6.reuse ;  /* 0x0000000620207220 */ /* 0x080fe20000410000 */
[----:B------:R-:W-:Y:S01]  /*8200*/  F2FP.SATFINITE.E4M3.F32.PACK_AB_MERGE_C R163, R166, R163, RZ ;  /* 0x000000a3a6a3723e */ /* 0x000fe200048070ff */
[-C--:B------:R-:W-:Y:S01]  /*8210*/  FMUL.FTZ R33, R33, R6.reuse ;  /* 0x0000000621217220 */ /* 0x080fe20000410000 */
[----:B------:R-:W-:Y:S01]  /*8220*/  F2FP.SATFINITE.E4M3.F32.PACK_AB_MERGE_C R137, R140, R137, RZ ;  /* 0x000000898c89723e */ /* 0x000fe200048070ff */
[----:B------:R-:W-:Y:S01]  /*8230*/  FMUL.FTZ R36, R36, R6 ;  /* 0x0000000624247220 */ /* 0x000fe20000410000 */
[----:B------:R-:W-:Y:S01]  /*8240*/  F2FP.SATFINITE.E4M3.F32.PACK_AB_MERGE_C R143, R143, R156, RZ ;  /* 0x0000009c8f8f723e */ /* 0x000fe200048070ff */
[-C--:B------:R-:W-:Y:S01]  /*8250*/  FMUL.FTZ R37, R37, R6.reuse ;  /* 0x0000000625257220 */ /* 0x080fe20000410000 */
        /* <DEDUP_REMOVED lines=114> */
[----:B------:R-:W-:-:S02]  /*8980*/  IMAD.MOV.U32 R6, RZ, RZ, R0 ;  /* 0x000000ffff067224 */ /* 0x000fc400078e0000 */
[----:B------:R-:W-:Y:S01]  /*8990*/  IMAD.MOV.U32 R5, RZ, RZ, R2 ;  /* 0x000000ffff057224 */ /* 0x000fe200078e0002 */
[----:B------:R-:W-:Y:S06]  /*89a0*/  @P1 BRA `(.L_x_5829) ;  /* 0xffffffc400741947 */ /* 0x000fec000383ffff */
.L_x_5818:
[----:B------:R-:W-:-:S13]  /*89b0*/  ISETP.LE.AND P1, PT, RZ, UR56, PT ;  /* 0x00000038ff007c0c */ /* 0x000fda000bf23270 */
[----:B------:R-:W-:Y:S05]  /*89c0*/  @!P1 BRA `(.L_x_5830) ;  /* 0x0000002c00bc9947 */ /* 0x000fea0003800000 */
[----:B------:R-:W-:Y:S01]  /*89d0*/  IMAD.MOV.U32 R7, RZ, RZ, R0 ;  /* 0x000000ffff077224 */ /* 0x000fe200078e0000 */
[----:B------:R-:W-:Y:S01]  /*89e0*/  UMOV UR50, UR45 ;  /* 0x0000002d00327c82 */ /* 0x000fe20008000000 */
[----:B------:R-:W-:Y:S01]  /*89f0*/  IMAD.MOV.U32 R5, RZ, RZ, R2 ;  /* 0x000000ffff057224 */ /* 0x000fe200078e0002 */
[----:B------:R-:W-:-:S06]  /*8a00*/  UMOV UR49, UR44 ;  /* 0x0000002c00317c82 */ /* 0x000fcc0008000000 */
.L_x_5841:
[----:B------:R-:W-:Y:S01]  /*8a10*/  ISETP.NE.AND P2, PT, RZ, UR42, PT ;  /* 0x0000002aff007c0c */ /* 0x000fe2000bf45270 */
[----:B------:R-:W-:-:S04]  /*8a20*/  UISETP.NE.AND UP0, UPT, UR49, 0x1, UPT ;  /* 0x000000013100788c */ /* 0x000fc8000bf05270 */
[----:B------:R-:W-:-:S04]  /*8a30*/  USEL UR45, URZ, 0x1, UP0 ;  /* 0x000000013f2d7887 */ /* 0x000fc80008000000 */
[----:B------:R-:W-:-:S04]  /*8a40*/  ULOP3.LUT UR45, UR50, UR45, URZ, 0x3c, !UPT ;  /* 0x0000002d322d7292 */ /* 0x000fc8000f8e3c3f */
[----:B------:R-:W-:Y:S08]  /*8a50*/  @P2 BRA `(.L_x_5831) ;  /* 0x0000000000382947 */ /* 0x000ff00003800000 */
[----:B------:R-:W-:Y:S05]  /*8a60*/  @!P0 BRA `(.L_x_5832) ;  /* 0x0000000000048947 */ /* 0x000fea0003800000 */
[----:B------:R-:W-:Y:S01]  /*8a70*/  BPT.TRAP 0x1 ;  /* 0x000000040000795c */ /* 0x000fe20000300000 */
.L_x_5832:
        /* <DEDUP_REMOVED lines=9> */
.L_x_5833:
[----:B-1----:R-:W-:Y:S05]  /*8b10*/  @P1 BRA `(.L_x_5831) ;  /* 0x0000000000081947 */ /* 0x002fea0003800000 */
[----:B------:R-:W1:Y:S02]  /*8b20*/  SYNCS.PHASECHK.TRANS64.TRYWAIT P1, [UR6+0x33430], R0 ;  /* 0x03343000ff0075a7 */ /* 0x000e640008020146 */
[----:B-1----:R-:W-:Y:S05]  /*8b30*/  @!P1 BRA `(.L_x_5834) ;  /* 0x000000c800249947 */ /* 0x002fea0003800000 */
.L_x_5831:
        /* <DEDUP_REMOVED lines=191> */
.L_x_5836:
[----:B------:R-:W-:Y:S01]  /*9730*/  ULEA UR6, UR49, UR41, 0x3 ;  /* 0x0000002931067291 */ /* 0x000fe2000f8e183f */
[----:B------:R-:W-:-:S05]  /*9740*/  IMAD.U32 R0, RZ, RZ, UR50 ;  /* 0x00000032ff007e24 */ /* 0x000fca000f8e00ff */
[----:B------:R-:W-:-:S04]  /*9750*/  SHF.L.U32 R0, R0, 0x1f, RZ ;  /* 0x0000001f00007819 */ /* 0x000fc800000006ff */
[----:B------:R0:W1:Y:S01]  /*9760*/  SYNCS.PHASECHK.TRANS64.TRYWAIT P1, [UR6+0x33450], R0 ;  /* 0x03345000ff0075a7 */ /* 0x0000620008020146 */
[----:B------:R-:W-:Y:S05]  /*9770*/  @!P0 BRA `(.L_x_5837) ;  /* 0x0000000000048947 */ /* 0x000fea0003800000 */
[----:B------:R-:W-:Y:S01]  /*9780*/  BPT.TRAP 0x1 ;  /* 0x000000040000795c */ /* 0x000fe20000300000 */
.L_x_5837:
[----:B-1----:R-:W-:Y:S05]  /*9790*/  @P1 BRA `(.L_x_5835) ;  /* 0x0000000000081947 */ /* 0x002fea0003800000 */
[----:B------:R-:W1:Y:S02]  /*97a0*/  SYNCS.PHASECHK.TRANS64.TRYWAIT P1, [UR6+0x33450], R0 ;  /* 0x03345000ff0075a7 */ /* 0x000e640008020146 */
[----:B-1----:R-:W-:Y:S05]  /*97b0*/  @!P1 BRA `(.L_x_5838) ;  /* 0x000000bc001c9947 */ /* 0x002fea0003800000 */
.L_x_5835:
        /* <DEDUP_REMOVED lines=36> */
.L_x_5839:
[----:B------:R-:W-:Y:S01]  /*9a00*/  FMNMX.FTZ R2, R186, R7, !PT ;  /* 0x00000007ba027209 */ /* 0x000fe20007810000 */
[----:B------:R-:W-:Y:S01]  /*9a10*/  IMAD.U32 R13, RZ, RZ, UR38 ;  /* 0x00000026ff0d7e24 */ /* 0x000fe2000f8e00ff */
[----:B0-----:R-:W-:Y:S01]  /*9a20*/  FMNMX.FTZ R0, R184, R5, !PT ;  /* 0x00000005b8007209 */ /* 0x001fe20007810000 */
        /* <DEDUP_REMOVED lines=90> */
[----:B------:R-:W-:Y:S02]  /*9fd0*/  FADD.FTZ R6, -R0, R7 ;  /* 0x0000000700067221 */ /* 0x000fe40000010100 */
[----:B------:R-:W-:-:S01]  /*9fe0*/  FFMA.FTZ R7, R2, R13, -8 ;  /* 0xc100000002077423 */ /* 0x000fc2000001000d */
[----:B------:R-:W-:Y:S01]  /*9ff0*/  FADD.FTZ R5, -R2, R5 ;  /* 0x0000000502057221 */ /* 0x000fe20000010100 */
[----:B------:R-:W-:Y:S02]  /*a000*/  FMUL.FTZ R6, R6, UR38 ;  /* 0x0000002606067c20 */ /* 0x000fe40008410000 */
[--C-:B------:R-:W-:Y:S01]  /*a010*/  FFMA.FTZ R21, R169, UR38, -R7.reuse ;  /* 0x00000026a9157c23 */ /* 0x100fe20008010807 */
[----:B------:R-:W-:-:S01]  /*a020*/  FFMA.FTZ R169, R173, UR38, -R7 ;  /* 0x00000026ada97c23 */ /* 0x000fc20008010807 */
[--C-:B------:R-:W-:Y:S01]  /*a030*/  FFMA.FTZ R173, R177, UR38, -R7.reuse ;  /* 0x00000026b1ad7c23 */ /* 0x100fe20008010807 */
[----:B------:R-:W-:-:S01]  /*a040*/  FFMA.FTZ R20, R168, UR38, -R7 ;  /* 0x00000026a8147c23 */ /* 0x000fc20008010807 */
[--C-:B------:R-:W-:Y:S01]  /*a050*/  FFMA.FTZ R177, R181, UR38, -R7.reuse ;  /* 0x00000026b5b17c23 */ /* 0x100fe20008010807 */
[----:B------:R-:W-:-:S01]  /*a060*/  FFMA.FTZ R168, R172, UR38, -R7 ;  /* 0x00000026aca87c23 */ /* 0x000fc20008010807 */
[----:B------:R-:W-:-:S02]  /*a070*/  IMAD.U32 R181, RZ, RZ, UR38 ;  /* 0x00000026ffb57e24 */ /* 0x000fc4000f8e00ff */
        /* <DEDUP_REMOVED lines=34> */
[----:B------:R-:W-:-:S01]  /*a2a0*/  FFMA.FTZ R133, R0, R181, -8 ;  /* 0xc100000000857423 */ /* 0x000fc200000100b5 */
[----:B------:R-:W-:Y:S01]  /*a2b0*/  FMUL.FTZ R5, R5, UR38 ;  /* 0x0000002605057c20 */ /* 0x000fe20008410000 */
[----:B------:R-:W-:Y:S02]  /*a2c0*/  MUFU.EX2 R6, R6 ;  /* 0x0000000600067308 */ /* 0x000fe40000000800 */
[----:B------:R-:W-:-:S01]  /*a2d0*/  FFMA.FTZ R181, R186, UR38, -R133 ;  /* 0x00000026bab57c23 */ /* 0x000fc20008010885 */
[--C-:B------:R-:W-:Y:S01]  /*a2e0*/  FFMA.FTZ R180, R187, UR38, -R133.reuse ;  /* 0x00000026bbb47c23 */ /* 0x100fe20008010885 */
        /* <DEDUP_REMOVED lines=197> */
[----:B0-----:R-:W-:-:S03]  /*af40*/  FADD.FTZ R4, R7, R4 ;  /* 0x0000000407047221 */ /* 0x001fc60000010000 */
[----:B-1----:R-:W-:Y:S01]  /*af50*/  FADD.FTZ R3, R133, R135 ;  /* 0x0000008785037221 */ /* 0x002fe20000010000 */
[----:B------:R-:W-:Y:S06]  /*af60*/  @!P0 BRA `(.L_x_5840) ;  /* 0x0000000000048947 */ /* 0x000fec0003800000 */
[----:B------:R-:W-:Y:S01]  /*af70*/  BPT.TRAP 0x1 ;  /* 0x000000040000795c */ /* 0x000fe20000300000 */
.L_x_5840:
        /* <DEDUP_REMOVED lines=14> */
[-C--:B------:R-:W-:Y:S01]  /*b060*/  FMUL.FTZ R24, R24, R5.reuse ;  /* 0x0000000518187220 */ /* 0x080fe20000410000 */
        /* <DEDUP_REMOVED lines=133> */
.L_x_5830:
[----:B------:R-:W-:Y:S06]  /*b8c0*/  BAR.ARV 0x8, 0x180 ;  /* 0x0206000000007b1d */ /* 0x000fec0000002000 */
[----:B------:R-:W-:Y:S05]  /*b8d0*/  @!P0 BRA `(.L_x_5842) ;  /* 0x0000000000048947 */ /* 0x000fea0003800000 */
[----:B------:R-:W-:Y:S01]  /*b8e0*/  BPT.TRAP 0x1 ;  /* 0x000000040000795c */ /* 0x000fe20000300000 */
.L_x_5842:
[----:B------:R-:W-:Y:S01]  /*b8f0*/  ULEA UR9, UR44, UR41, 0x3 ;  /* 0x000000292c097291 */ /* 0x000fe2000f8e183f */
[----:B------:R-:W-:-:S05]  /*b900*/  IMAD.U32 R5, RZ, RZ, UR45 ;  /* 0x0000002dff057e24 */ /* 0x000fca000f8e00ff */
[----:B------:R-:W-:-:S04]  /*b910*/  SHF.L.U32 R5, R5, 0x1f, RZ ;  /* 0x0000001f05057819 */ /* 0x000fc800000006ff */
[----:B------:R0:W1:Y:S01]  /*b920*/  SYNCS.PHASECHK.TRANS64.TRYWAIT P1, [UR9+0x33450], R5 ;  /* 0x03345005ff0075a7 */ /* 0x0000620008020149 */
[----:B------:R-:W-:Y:S05]  /*b930*/  @!P0 BRA `(.L_x_5843) ;  /* 0x0000000000048947 */ /* 0x000fea0003800000 */
[----:B------:R-:W-:Y:S01]  /*b940*/  BPT.TRAP 0x1 ;  /* 0x000000040000795c */ /* 0x000fe20000300000 */
.L_x_5843:
[----:B-1----:R-:W-:Y:S05]  /*b950*/  @P1 BRA `(.L_x_5844) ;  /* 0x0000000000081947 */ /* 0x002fea0003800000 */
[----:B------:R-:W1:Y:S02]  /*b960*/  SYNCS.PHASECHK.TRANS64.TRYWAIT P1, [UR9+0x33450], R5 ;  /* 0x03345005ff0075a7 */ /* 0x000e640008020149 */
[----:B-1----:R-:W-:Y:S05]  /*b970*/  @!P1 BRA `(.L_x_5845) ;  /* 0x0000009800c49947 */ /* 0x002fea0003800000 */
.L_x_5844:
[----:B------:R-:W-:Y:S01]  /*b980*/  UIADD3 UR41, UR41, 0x200, URZ ;  /* 0x0000020029297890 */ /* 0x000fe2000fffe03f */
[----:B------:R-:W-:Y:S01]  /*b990*/  WARPGROUP.ARRIVE ;  /* 0x00000000000079c5 */ /* 0x000fe20000000000 */
[----:B------:R-:W-:Y:S01]  /*b9a0*/  UMOV UR7, 0xc0000010 ;  /* 0xc000001000077882 */ /* 0x000fe20000000000 */
[----:B------:R-:W-:Y:S01]  /*b9b0*/  ULDC.64 UR10, c[0x0][0x9a0] ;  /* 0x00026800000a7ab9 */ /* 0x000fe20000000a00 */
[----:B------:R-:W-:Y:S01]  /*b9c0*/  USHF.R.U32.HI UR41, URZ, 0x4, UR41 ;  /* 0x000000043f297899 */ /* 0x000fe20008011629 */
[----:B01----:R-:W-:Y:S01]  /*b9d0*/  IMAD.MOV.U32 R5, RZ, RZ, 0x3f800000 ;  /* 0x3f800000ff057424 */ /* 0x003fe200078e00ff */
        /* <DEDUP_REMOVED lines=84> */
.L_x_5846:
        /* <DEDUP_REMOVED lines=106> */
.L_x_5810:
        /* <DEDUP_REMOVED lines=66> */
[----:B------:R-:W-:Y:S01]  /*c9e0*/  LOP3.LUT P0, R34, R50, 0x3, RZ, 0xc0, !PT ;  /* 0x0000000332227812 */ /* 0x000fe2000780c0ff */
[----:B------:R-:W-:Y:S02]  /*c9f0*/  UIMAD.WIDE.U32 UR6, UR37, UR8, URZ ;  /* 0x00000008250672a5 */ /* 0x000fe4000f8e003f */
[----:B------:R-:W-:Y:S01]  /*ca00*/  UIMAD UR5, UR37, UR9, UR5 ;  /* 0x00000009250572a4 */ /* 0x000fe2000f8e0205 */
[----:B------:R-:W-:Y:S01]  /*ca10*/  ISETP.EQ.OR P0, PT, R34, 0x3, !P0 ;  /* 0x000000032200780c */ /* 0x000fe20004702670 */
[----:B------:R-:W-:Y:S01]  /*ca20*/  USHF.R.S32.HI UR12, URZ, 0x1f, UR43 ;  /* 0x0000001f3f0c7899 */ /* 0x000fe2000801142b */
[----:B0-----:R-:W-:Y:S01]  /*ca30*/  F2FP.BF16.F32.PACK_AB R6, R47, R56 ;  /* 0x000000382f06723e */ /* 0x001fe200000010ff */
[----:B------:R-:W-:Y:S01]  /*ca40*/  ULDC.64 UR8, c[0x0][0xb98] ;  /* 0x0002e60000087ab9 */ /* 0x000fe20000000a00 */
[----:B------:R-:W0:Y:S01]  /*ca50*/  S2R R47, SR_SWINHI ;  /* 0x00000000002f7919 */ /* 0x000e220000002f00 */
[----:B------:R-:W-:Y:S01]  /*ca60*/  F2FP.BF16.F32.PACK_AB R7, R70, R35 ;  /* 0x000000234607723e */ /* 0x000fe200000010ff */
[----:B------:R-:W-:Y:S01]  /*ca70*/  UIADD3 UR7, UR7, UR5, URZ ;  /* 0x0000000507077290 */ /* 0x000fe2000fffe03f */
[----:B------:R-:W-:Y:S01]  /*ca80*/  SEL R89, R52, R53, P0 ;  /* 0x0000003534597207 */ /* 0x000fe20000000000 */
[----:B------:R-:W-:Y:S01]  /*ca90*/  UIMAD UR5, UR12, UR8, URZ ;  /* 0x000000080c0572a4 */ /* 0x000fe2000f8e023f */
[----:B------:R-:W-:Y:S01]  /*caa0*/  SEL R57, R53, R52, P0 ;  /* 0x0000003435397207 */ /* 0x000fe20000000000 */
        /* <DEDUP_REMOVED lines=16> */
[----:B------:R-:W-:-:S02]  /*cbb0*/  MOV R34, R0 ;  /* 0x0000000000227202 */ /* 0x000fc40000000f00 */
[----:B0-----:R-:W-:Y:S02]  /*cbc0*/  MOV R35, R47 ;  /* 0x0000002f00237202 */ /* 0x001fe40000000f00 */
[----:B------:R-:W-:Y:S02]  /*cbd0*/  SEL R69, R24, R21, P0 ;  /* 0x0000001518457207 */ /* 0x000fe40000000000 */
[----:B------:R-:W-:Y:S01]  /*cbe0*/  SEL R123, R25, R26, P0 ;  /* 0x0000001a197b7207 */ /* 0x000fe20000000000 */
[----:B------:R-:W-:Y:S01]  /*cbf0*/  IMAD.WIDE R52, R224, 0x2, R34 ;  /* 0x00000002e0347825 */ /* 0x000fe200078e0222 */
[----:B------:R-:W-:Y:S02]  /*cc00*/  SEL R79, R26, R25, P0 ;  /* 0x000000191a4f7207 */ /* 0x000fe40000000000 */
[----:B------:R-:W-:Y:S02]  /*cc10*/  SEL R127, R15, R20, P0 ;  /* 0x000000140f7f7207 */ /* 0x000fe40000000000 */
[----:B------:R-:W-:-:S02]  /*cc20*/  IADD3 R65, P4, R52, 0x8060, RZ ;  /* 0x0000806034417810 */ /* 0x000fc40007f9e0ff */
[----:B------:R-:W-:Y:S02]  /*cc30*/  SEL R81, R20, R15, P0 ;  /* 0x0000000f14517207 */ /* 0x000fe40000000000 */
[----:B------:R-:W-:Y:S02]  /*cc40*/  LOP3.LUT R64, R65, 0x380, RZ, 0xc0, !PT ;  /* 0x0000038041407812 */ /* 0x000fe400078ec0ff */
[----:B------:R-:W-:Y:S02]  /*cc50*/  LOP3.LUT R5, R52, 0x380, RZ, 0xc0, !PT ;  /* 0x0000038034057812 */ /* 0x000fe400078ec0ff */
[----:B------:R-:W-:Y:S02]  /*cc60*/  SEL R117, R7, R38, P0 ;  /* 0x0000002607757207 */ /* 0x000fe40000000000 */
[----:B------:R-:W-:Y:S01]  /*cc70*/  SEL R76, R38, R7, P0 ;  /* 0x00000007264c7207 */ /* 0x000fe20000000000 */
[----:B------:R-:W-:Y:S01]  /*cc80*/  IMAD R7, R220, 0x40, R16 ;  /* 0x00000040dc077824 */ /* 0x000fe200078e0210 */
[----:B------:R-:W-:-:S02]  /*cc90*/  SHF.R.U64 R64, R64, 0x3, RZ ;  /* 0x0000000340407819 */ /* 0x000fc400000012ff */
[C---:B------:R-:W-:Y:S01]  /*cca0*/  IADD3 R28, P3, R52.reuse, 0x8040, RZ ;  /* 0x00008040341c7810 */ /* 0x040fe20007f7e0ff */
[----:B------:R-:W-:Y:S01]  /*ccb0*/  IMAD.WIDE R34, R7, 0x2, R34 ;  /* 0x0000000207227825 */ /* 0x000fe200078e0222 */
[C---:B------:R-:W-:Y:S02]  /*ccc0*/  IADD3 R26, P6, R52.reuse, 0x8020, RZ ;  /* 0x00008020341a7810 */ /* 0x040fe40007fde0ff */
[C---:B------:R-:W-:Y:S01]  /*ccd0*/  IADD3 R24, P5, R52.reuse, 0x8000, RZ ;  /* 0x0000800034187810 */ /* 0x040fe20007fbe0ff */
[--C-:B------:R-:W-:Y:S01]  /*cce0*/  IMAD.X R51, RZ, RZ, R53.reuse, P3 ;  /* 0x000000ffff337224 */ /* 0x100fe200018e0635 */
[----:B------:R-:W-:Y:S01]  /*ccf0*/  IADD3 R20, P2, R52, 0x4060, RZ ;  /* 0x0000406034147810 */ /* 0x000fe20007f5e0ff */
[--C-:B------:R-:W-:Y:S01]  /*cd00*/  IMAD.X R61, RZ, RZ, R53.reuse, P6 ;  /* 0x000000ffff3d7224 */ /* 0x100fe200030e0635 */
[----:B------:R-:W-:Y:S02]  /*cd10*/  SHF.R.U64 R5, R5, 0x3, RZ ;  /* 0x0000000305057819 */ /* 0x000fe400000012ff */
[----:B------:R-:W-:Y:S01]  /*cd20*/  SEL R111, R49, R6, P0 ;  /* 0x00000006316f7207 */ /* 0x000fe20000000000 */
[--C-:B------:R-:W-:Y:S01]  /*cd30*/  IMAD.X R63, RZ, RZ, R53.reuse, P2 ;  /* 0x000000ffff3f7224 */ /* 0x100fe200010e0635 */
[----:B------:R-:W-:Y:S01]  /*cd40*/  SEL R73, R6, R49, P0 ;  /* 0x0000003106497207 */ /* 0x000fe20000000000 */
[--C-:B------:R-:W-:Y:S01]  /*cd50*/  IMAD.X R49, RZ, RZ, R53.reuse, P5 ;  /* 0x000000ffff317224 */ /* 0x100fe200028e0635 */
        /* <DEDUP_REMOVED lines=8> */
[----:B------:R-:W-:-:S02]  /*cde0*/  IADD3 R6, P1, R52, 0x20, RZ ;  /* 0x0000002034067810 */ /* 0x000fc40007f3e0ff */
[C---:B------:R-:W-:Y:S02]  /*cdf0*/  IADD3 R14, P4, R52.reuse, 0x4040, RZ ;  /* 0x00004040340e7810 */ /* 0x040fe40007f9e0ff */
[C---:B------:R-:W-:Y:S01]  /*ce00*/  IADD3 R12, P3, R52.reuse, 0x4020, RZ ;  /* 0x00004020340c7810 */ /* 0x040fe20007f7e0ff */
[----:B------:R-:W-:Y:S01]  /*ce10*/  IMAD.X R47, RZ, RZ, R53, P1 ;  /* 0x000000ffff2f7224 */ /* 0x000fe200008e0635 */
[C---:B------:R-:W-:Y:S02]  /*ce20*/  IADD3 R10, P6, R52.reuse, 0x4000, RZ ;  /* 0x00004000340a7810 */ /* 0x040fe40007fde0ff */
[C---:B------:R-:W-:Y:S02]  /*ce30*/  IADD3 R7, P5, R52.reuse, 0x60, RZ ;  /* 0x0000006034077810 */ /* 0x040fe40007fbe0ff */
[----:B------:R-:W-:Y:S02]  /*ce40*/  IADD3 R8, P2, R52, 0x40, RZ ;  /* 0x0000004034087810 */ /* 0x000fe40007f5e0ff */
[----:B------:R-:W-:-:S02]  /*ce50*/  LOP3.LUT R52, R5, R52, RZ, 0x3c, !PT ;  /* 0x0000003405347212 */ /* 0x000fc400078e3cff */
[----:B------:R-:W-:Y:S02]  /*ce60*/  LOP3.LUT R5, R20, 0x380, RZ, 0xc0, !PT ;  /* 0x0000038014057812 */ /* 0x000fe400078ec0ff */
[----:B------:R-:W-:Y:S02]  /*ce70*/  LOP3.LUT R9, R24, 0x380, RZ, 0xc0, !PT ;  /* 0x0000038018097812 */ /* 0x000fe400078ec0ff */
[----:B------:R-:W-:Y:S02]  /*ce80*/  SHF.R.U64 R5, R5, 0x3, RZ ;  /* 0x0000000305057819 */ /* 0x000fe400000012ff */
[----:B------:R-:W-:Y:S02]  /*ce90*/  SEL R95, R37, R36, P0 ;  /* 0x00000024255f7207 */ /* 0x000fe40000000000 */
[----:B------:R-:W-:Y:S02]  /*cea0*/  LOP3.LUT R62, R5, R20, RZ, 0x3c, !PT ;  /* 0x00000014053e7212 */ /* 0x000fe400078e3cff */
[----:B------:R-:W-:-:S02]  /*ceb0*/  LOP3.LUT R5, R6, 0x380, RZ, 0xc0, !PT ;  /* 0x0000038006057812 */ /* 0x000fc400078ec0ff */
[----:B------:R-:W-:Y:S01]  /*cec0*/  SEL R66, R36, R37, P0 ;  /* 0x0000002524427207 */ /* 0x000fe20000000000 */
[----:B------:R-:W-:Y:S01]  /*ced0*/  IMAD.X R37, RZ, RZ, R53, P2 ;  /* 0x000000ffff257224 */ /* 0x000fe200010e0635 */
[----:B------:R-:W-:Y:S02]  /*cee0*/  SHF.R.U64 R9, R9, 0x3, RZ ;  /* 0x0000000309097819 */ /* 0x000fe400000012ff */
[----:B------:R-:W-:Y:S02]  /*cef0*/  SHF.R.U64 R5, R5, 0x3, RZ ;  /* 0x0000000305057819 */ /* 0x000fe400000012ff */
[----:B------:R-:W-:Y:S02]  /*cf00*/  IADD3 R25, P2, R34, 0x5000, RZ ;  /* 0x0000500022197810 */ /* 0x000fe40007f5e0ff */
[----:B------:R-:W-:Y:S02]  /*cf10*/  SEL R119, R31, R48, P0 ;  /* 0x000000301f777207 */ /* 0x000fe40000000000 */
[----:B------:R-:W-:-:S02]  /*cf20*/  SEL R77, R48, R31, P0 ;  /* 0x0000001f304d7207 */ /* 0x000fc40000000000 */
[----:B------:R-:W-:Y:S02]  /*cf30*/  SEL R113, R43, R46, P0 ;  /* 0x0000002e2b717207 */ /* 0x000fe40000000000 */
[----:B------:R-:W-:Y:S01]  /*cf40*/  SEL R74, R46, R43, P0 ;  /* 0x0000002b2e4a7207 */ /* 0x000fe20000000000 */
[----:B------:R-:W-:Y:S01]  /*cf50*/  IMAD.X R43, RZ, RZ, R53, P3 ;  /* 0x000000ffff2b7224 */ /* 0x000fe200018e0635 */
[----:B------:R-:W-:Y:S02]  /*cf60*/  LOP3.LUT R48, R9, R24, RZ, 0x3c, !PT ;  /* 0x0000001809307212 */ /* 0x000fe400078e3cff */
[----:B------:R-:W-:Y:S02]  /*cf70*/  LOP3.LUT R46, R5, R6, RZ, 0x3c, !PT ;  /* 0x00000006052e7212 */ /* 0x000fe400078e3cff */
[----:B------:R-:W-:Y:S02]  /*cf80*/  LOP3.LUT R24, R25, 0x380, RZ, 0xc0, !PT ;  /* 0x0000038019187812 */ /* 0x000fe400078ec0ff */
[----:B------:R-:W-:-:S02]  /*cf90*/  LOP3.LUT R6, R7, 0x380, RZ, 0xc0, !PT ;  /* 0x0000038007067812 */ /* 0x000fc400078ec0ff */
[----:B------:R-:W-:Y:S02]  /*cfa0*/  SHF.R.U64 R24, R24, 0x3, RZ ;  /* 0x0000000318187819 */ /* 0x000fe400000012ff */
[----:B------:R-:W-:Y:S02]  /*cfb0*/  LOP3.LUT R5, R8, 0x380, RZ, 0xc0, !PT ;  /* 0x0000038008057812 */ /* 0x000fe400078ec0ff */
[----:B------:R-:W-:Y:S02]  /*cfc0*/  SHF.R.U64 R6, R6, 0x3, RZ ;  /* 0x0000000306067819 */ /* 0x000fe400000012ff */
[----:B------:R-:W-:Y:S01]  /*cfd0*/  LOP3.LUT R24, R24, R25, RZ, 0x3c, !PT ;  /* 0x0000001918187212 */ /* 0x000fe200078e3cff */
[----:B------:R-:W-:Y:S01]  /*cfe0*/  IMAD.X R25, RZ, RZ, R35, P2 ;  /* 0x000000ffff197224 */ /* 0x000fe200010e0623 */
[----:B------:R-:W-:Y:S02]  /*cff0*/  SHF.R.U64 R5, R5, 0x3, RZ ;  /* 0x0000000305057819 */ /* 0x000fe400000012ff */
[----:B------:R-:W-:-:S02]  /*d000*/  LOP3.LUT R38, R6, R7, RZ, 0x3c, !PT ;  /* 0x0000000706267212 */ /* 0x000fc400078e3cff */
[----:B------:R-:W-:Y:S02]  /*d010*/  IADD3 R6, P2, R34, 0xb000, RZ ;  /* 0x0000b00022067810 */ /* 0x000fe40007f5e0ff */
[----:B------:R-:W-:Y:S02]  /*d020*/  LOP3.LUT R36, R5, R8, RZ, 0x3c, !PT ;  /* 0x0000000805247212 */ /* 0x000fe400078e3cff */
[----:B------:R-:W-:Y:S02]  /*d030*/  LOP3.LUT R5, R6, 0x380, RZ, 0xc0, !PT ;  /* 0x0000038006057812 */ /* 0x000fe400078ec0ff */
[----:B------:R-:W-:Y:S02]  /*d040*/  IADD3 R31, P3, R34, 0x2000, RZ ;  /* 0x00002000221f7810 */ /* 0x000fe40007f7e0ff */
[----:B------:R-:W-:Y:S02]  /*d050*/  SHF.R.U64 R5, R5, 0x3, RZ ;  /* 0x0000000305057819 */ /* 0x000fe400000012ff */
[----:B------:R-:W-:-:S02]  /*d060*/  SEL R121, R27, R30, P0 ;  /* 0x0000001e1b797207 */ /* 0x000fc40000000000 */
[----:B------:R-:W-:Y:S02]  /*d070*/  SEL R78, R30, R27, P0 ;  /* 0x0000001b1e4e7207 */ /* 0x000fe40000000000 */
[----:B------:R-:W-:Y:S02]  /*d080*/  LOP3.LUT R6, R5, R6, RZ, 0x3c, !PT ;  /* 0x0000000605067212 */ /* 0x000fe400078e3cff */
[----:B------:R-:W-:Y:S01]  /*d090*/  LOP3.LUT R30, R31, 0x380, RZ, 0xc0, !PT ;  /* 0x000003801f1e7812 */ /* 0x000fe200078ec0ff */
[----:B------:R-:W0:Y:S01]  /*d0a0*/  LDC R5, c[0x0][0xbe8] ;  /* 0x0002fa00ff057b82 */ /* 0x000e220000000800 */
[----:B------:R-:W-:Y:S02]  /*d0b0*/  LOP3.LUT R9, R10, 0x380, RZ, 0xc0, !PT ;  /* 0x000003800a097812 */ /* 0x000fe400078ec0ff */
[----:B------:R-:W-:Y:S02]  /*d0c0*/  SHF.R.U64 R30, R30, 0x3, RZ ;  /* 0x000000031e1e7819 */ /* 0x000fe400000012ff */
[----:B------:R-:W-:-:S02]  /*d0d0*/  SHF.R.U64 R9, R9, 0x3, RZ ;  /* 0x0000000309097819 */ /* 0x000fc400000012ff */
[----:B------:R-:W-:Y:S02]  /*d0e0*/  SEL R93, R41, R40, P0 ;  /* 0x00000028295d7207 */ /* 0x000fe40000000000 */
[----:B------:R-:W-:Y:S01]  /*d0f0*/  SEL R59, R40, R41, P0 ;  /* 0x00000029283b7207 */ /* 0x000fe20000000000 */
[----:B------:R-:W-:Y:S01]  /*d100*/  IMAD.X R41, RZ, RZ, R53, P6 ;  /* 0x000000ffff297224 */ /* 0x000fe200030e0635 */
[----:B------:R-:W-:Y:S01]  /*d110*/  LOP3.LUT R30, R30, R31, RZ, 0x3c, !PT ;  /* 0x0000001f1e1e7212 */ /* 0x000fe200078e3cff */
[----:B------:R-:W-:Y:S01]  /*d120*/  IMAD.X R31, RZ, RZ, R35, P3 ;  /* 0x000000ffff1f7224 */ /* 0x000fe200018e0623 */
[----:B------:R-:W-:Y:S02]  /*d130*/  LOP3.LUT R40, R9, R10, RZ, 0x3c, !PT ;  /* 0x0000000a09287212 */ /* 0x000fe400078e3cff */
[----:B------:R-:W-:Y:S02]  /*d140*/  IADD3 R9, P3, R34, 0x8000, RZ ;  /* 0x0000800022097810 */ /* 0x000fe40007f7e0ff */
[----:B------:R-:W-:-:S02]  /*d150*/  LOP3.LUT R11, R26, 0x380, RZ, 0xc0, !PT ;  /* 0x000003801a0b7812 */ /* 0x000fc400078ec0ff */
[----:B------:R-:W-:Y:S02]  /*d160*/  LOP3.LUT R8, R9, 0x380, RZ, 0xc0, !PT ;  /* 0x0000038009087812 */ /* 0x000fe400078ec0ff */
[----:B------:R-:W-:Y:S02]  /*d170*/  SHF.R.U64 R11, R11, 0x3, RZ ;  /* 0x000000030b0b7819 */ /* 0x000fe400000012ff */
[----:B------:R-:W-:Y:S02]  /*d180*/  SHF.R.U64 R8, R8, 0x3, RZ ;  /* 0x0000000308087819 */ /* 0x000fe400000012ff */
[----:B------:R-:W-:Y:S02]  /*d190*/  LOP3.LUT R60, R11, R26, RZ, 0x3c, !PT ;  /* 0x0000001a0b3c7212 */ /* 0x000fe400078e3cff */
[----:B------:R-:W-:Y:S01]  /*d1a0*/  LOP3.LUT R8, R8, R9, RZ, 0x3c, !PT ;  /* 0x0000000908087212 */ /* 0x000fe200078e3cff */
[----:B------:R-:W-:Y:S01]  /*d1b0*/  IMAD.X R9, RZ, RZ, R35, P3 ;  /* 0x000000ffff097224 */ /* 0x000fe200018e0623 */
[----:B0-----:R-:W-:-:S02]  /*d1c0*/  ISETP.NE.AND P3, PT, R5, 0x1, PT ;  /* 0x000000010500780c */ /* 0x001fc40003f65270 */
[----:B------:R-:W-:Y:S02]  /*d1d0*/  LOP3.LUT R11, R12, 0x380, RZ, 0xc0, !PT ;  /* 0x000003800c0b7812 */ /* 0x000fe400078ec0ff */
[----:B------:R-:W-:Y:S02]  /*d1e0*/  LOP3.LUT R13, R28, 0x380, RZ, 0xc0, !PT ;  /* 0x000003801c0d7812 */ /* 0x000fe400078ec0ff */
[----:B------:R-:W-:Y:S02]  /*d1f0*/  SHF.R.U64 R11, R11, 0x3, RZ ;  /* 0x000000030b0b7819 */ /* 0x000fe400000012ff */
[----:B------:R-:W-:Y:S02]  /*d200*/  SEL R83, R130, R131, P0 ;  /* 0x0000008382537207 */ /* 0x000fe40000000000 */
[----:B------:R-:W-:Y:S02]  /*d210*/  SEL R54, R131, R130, P0 ;  /* 0x0000008283367207 */ /* 0x000fe40000000000 */
[----:B------:R-:W-:-:S02]  /*d220*/  MOV R100, R40 ;  /* 0x0000002800647202 */ /* 0x000fc40000000f00 */
[----:B------:R-:W-:Y:S01]  /*d230*/  SEL R115, R39, R42, P0 ;  /* 0x0000002a27737207 */ /* 0x000fe20000000000 */
[----:B------:R-:W0:Y:S01]  /*d240*/  @P3 LDC R40, c[0x0][0xbec] ;  /* 0x0002fb00ff283b82 */ /* 0x000e220000000800 */
[----:B------:R-:W-:Y:S01]  /*d250*/  SEL R75, R42, R39, P0 ;  /* 0x000000272a4b7207 */ /* 0x000fe20000000000 */
[----:B------:R-:W-:Y:S01]  /*d260*/  IMAD.X R39, RZ, RZ, R53, P5 ;  /* 0x000000ffff277224 */ /* 0x000fe200028e0635 */
[----:B------:R-:W-:Y:S02]  /*d270*/  SHF.R.U64 R13, R13, 0x3, RZ ;  /* 0x000000030d0d7819 */ /* 0x000fe400000012ff */
[----:B------:R-:W-:Y:S02]  /*d280*/  LOP3.LUT R42, R11, R12, RZ, 0x3c, !PT ;  /* 0x0000000c0b2a7212 */ /* 0x000fe400078e3cff */
[----:B------:R-:W-:Y:S02]  /*d290*/  LOP3.LUT R50, R13, R28, RZ, 0x3c, !PT ;  /* 0x0000001c0d327212 */ /* 0x000fe400078e3cff */
[----:B------:R-:W-:-:S02]  /*d2a0*/  MOV R98, R42 ;  /* 0x0000002a00627202 */ /* 0x000fc40000000f00 */
[----:B------:R-:W1:Y:S01]  /*d2b0*/  @P3 LDC R43, c[0x0][0xbf0] ;  /* 0x0002fc00ff2b3b82 */ /* 0x000e620000000800 */
[----:B------:R-:W-:Y:S02]  /*d2c0*/  MOV R60, R60 ;  /* 0x0000003c003c7202 */ /* 0x000fe40000000f00 */
[----:B------:R-:W-:Y:S02]  /*d2d0*/  MOV R64, R64 ;  /* 0x0000004000407202 */ /* 0x000fe40000000f00 */
[----:B------:R-:W-:Y:S01]  /*d2e0*/  MOV R61, R48 ;  /* 0x00000030003d7202 */ /* 0x000fe20000000f00 */
[----:B------:R-:W-:Y:S01]  /*d2f0*/  VIADD R49, R18, UR39 ;  /* 0x0000002712317c36 */ /* 0x000fe20008000000 */
[----:B------:R-:W-:Y:S02]  /*d300*/  MOV R65, R50 ;  /* 0x0000003200417202 */ /* 0x000fe40000000f00 */
[----:B------:R-:W-:Y:S02]  /*d310*/  SEL R91, R45, R44, P0 ;  /* 0x0000002c2d5b7207 */ /* 0x000fe40000000000 */
[----:B------:R-:W-:Y:S01]  /*d320*/  SEL R58, R44, R45, P0 ;  /* 0x0000002d2c3a7207 */ /* 0x000fe20000000000 */
[----:B------:R-:W-:Y:S01]  /*d330*/  IMAD.X R45, RZ, RZ, R53, P4 ;  /* 0x000000ffff2d7224 */ /* 0x000fe200020e0635 */
[----:B------:R-:W-:Y:S01]  /*d340*/  LOP3.LUT R13, R14, 0x380, RZ, 0xc0, !PT ;  /* 0x000003800e0d7812 */ /* 0x000fe200078ec0ff */
[----:B0-----:R-:W-:Y:S01]  /*d350*/  @P3 IMAD.HI.U32 R40, R49, R40, RZ ;  /* 0x0000002831283227 */ /* 0x001fe200078e00ff */
[----:B------:R-:W-:-:S02]  /*d360*/  SEL R97, R33, R32, P0 ;  /* 0x0000002021617207 */ /* 0x000fc40000000000 */
[----:B------:R-:W-:Y:S02]  /*d370*/  SHF.R.U64 R13, R13, 0x3, RZ ;  /* 0x000000030d0d7819 */ /* 0x000fe400000012ff */
        /* <DEDUP_REMOVED lines=26> */
[----:B------:R-:W-:-:S02]  /*d520*/  LOP3.LUT R26, R27, 0x380, RZ, 0xc0, !PT ;  /* 0x000003801b1a7812 */ /* 0x000fc400078ec0ff */
[----:B------:R-:W-:Y:S01]  /*d530*/  LOP3.LUT R14, R14, R15, RZ, 0x3c, !PT ;  /* 0x0000000f0e0e7212 */ /* 0x000fe200078e3cff */
[--C-:B------:R-:W-:Y:S01]  /*d540*/  IMAD.X R15, RZ, RZ, R35.reuse, P4 ;  /* 0x000000ffff0f7224 */ /* 0x100fe200020e0623 */
[----:B--2---:R-:W-:Y:S01]  /*d550*/  LOP3.LUT R41, R2, 0x2, RZ, 0x3c, !PT ;  /* 0x0000000202297812 */ /* 0x004fe200078e3cff */
[----:B------:R-:W-:Y:S01]  /*d560*/  SHFL.IDX PT, R83, R83, R2, 0x1c1f ;  /* 0x001c1f0253537589 */ /* 0x000fe200000e0000 */
[----:B------:R-:W-:Y:S02]  /*d570*/  LOP3.LUT R7, R34, 0x380, RZ, 0xc0, !PT ;  /* 0x0000038022077812 */ /* 0x000fe400078ec0ff */
[----:B------:R-:W-:Y:S01]  /*d580*/  SHF.R.U64 R28, R28, 0x3, RZ ;  /* 0x000000031c1c7819 */ /* 0x000fe200000012ff */
[----:B------:R-:W-:Y:S01]  /*d590*/  SHFL.IDX PT, R107, R107, R2, 0x1c1f ;  /* 0x001c1f026b6b7589 */ /* 0x000fe200000e0000 */
[----:B------:R-:W-:Y:S02]  /*d5a0*/  SHF.R.U64 R26, R26, 0x3, RZ ;  /* 0x000000031a1a7819 */ /* 0x000fe400000012ff */
[----:B------:R-:W-:Y:S01]  /*d5b0*/  SHF.R.U64 R7, R7, 0x3, RZ ;  /* 0x0000000307077819 */ /* 0x000fe200000012ff */
[----:B------:R-:W0:Y:S01]  /*d5c0*/  SHFL.IDX PT, R54, R54, R41, 0x1c1f ;  /* 0x001c1f2936367589 */ /* 0x000e2200000e0000 */
[----:B------:R-:W-:Y:S01]  /*d5d0*/  LOP3.LUT R28, R28, R29, RZ, 0x3c, !PT ;  /* 0x0000001d1c1c7212 */ /* 0x000fe200078e3cff */
[--C-:B------:R-:W-:Y:S01]  /*d5e0*/  IMAD.X R29, RZ, RZ, R35.reuse, P6 ;  /* 0x000000ffff1d7224 */ /* 0x100fe200030e0623 */
[----:B------:R-:W-:Y:S01]  /*d5f0*/  LOP3.LUT R26, R26, R27, RZ, 0x3c, !PT ;  /* 0x0000001b1a1a7212 */ /* 0x000fe200078e3cff */
[----:B------:R-:W1:Y:S01]  /*d600*/  SHFL.IDX PT, R80, R80, R41, 0x1c1f ;  /* 0x001c1f2950507589 */ /* 0x000e6200000e0000 */
[----:B------:R-:W-:Y:S01]  /*d610*/  IMAD.X R27, RZ, RZ, R35, P5 ;  /* 0x000000ffff1b7224 */ /* 0x000fe200028e0623 */
[----:B------:R-:W-:-:S02]  /*d620*/  IADD3 R11, P6, R34, 0x9000, RZ ;  /* 0x00009000220b7810 */ /* 0x000fc40007fde0ff */
[----:B------:R-:W-:Y:S01]  /*d630*/  SHFL.IDX PT, R85, R85, R2, 0x1c1f ;  /* 0x001c1f0255557589 */ /* 0x000fe200000e0000 */
[----:B------:R-:W-:Y:S02]  /*d640*/  IADD3 R13, P5, R34, 0xa000, RZ ;  /* 0x0000a000220d7810 */ /* 0x000fe40007fbe0ff */
[----:B------:R-:W-:Y:S01]  /*d650*/  LOP3.LUT R34, R7, R34, RZ, 0x3c, !PT ;  /* 0x0000002207227212 */ /* 0x000fe200078e3cff */
[----:B------:R-:W2:Y:S01]  /*d660*/  SHFL.IDX PT, R42, R55, R41, 0x1c1f ;  /* 0x001c1f29372a7589 */ /* 0x000ea200000e0000 */
[----:B------:R-:W-:Y:S01]  /*d670*/  IMAD.X R7, RZ, RZ, R35, P2 ;  /* 0x000000ffff077224 */ /* 0x000fe200010e0623 */
[----:B------:R-:W-:Y:S02]  /*d680*/  LOP3.LUT R10, R11, 0x380, RZ, 0xc0, !PT ;  /* 0x000003800b0a7812 */ /* 0x000fe400078ec0ff */
[----:B------:R-:W-:Y:S01]  /*d690*/  SHFL.IDX PT, R89, R89, R2, 0x1c1f ;  /* 0x001c1f0259597589 */ /* 0x000fe200000e0000 */
[----:B------:R-:W-:Y:S02]  /*d6a0*/  LOP3.LUT R12, R13, 0x380, RZ, 0xc0, !PT ;  /* 0x000003800d0c7812 */ /* 0x000fe400078ec0ff */
[----:B------:R-:W-:Y:S01]  /*d6b0*/  SHF.R.U64 R10, R10, 0x3, RZ ;  /* 0x000000030a0a7819 */ /* 0x000fe200000012ff */
[----:B------:R-:W-:Y:S01]  /*d6c0*/  SHFL.IDX PT, R109, R109, R2, 0x1c1f ;  /* 0x001c1f026d6d7589 */ /* 0x000fe200000e0000 */
[----:B------:R-:W-:-:S02]  /*d6d0*/  SHF.R.U64 R12, R12, 0x3, RZ ;  /* 0x000000030c0c7819 */ /* 0x000fc400000012ff */
[----:B------:R-:W-:Y:S01]  /*d6e0*/  LOP3.LUT R10, R10, R11, RZ, 0x3c, !PT ;  /* 0x0000000b0a0a7212 */ /* 0x000fe200078e3cff */
[----:B------:R-:W-:Y:S01]  /*d6f0*/  SHFL.IDX PT, R48, R57, R41, 0x1c1f ;  /* 0x001c1f2939307589 */ /* 0x000fe200000e0000 */
[----:B0-----:R-:W-:Y:S01]  /*d700*/  SEL R36, R83, R54, P0 ;  /* 0x0000003653247207 */ /* 0x001fe20000000000 */
[--C-:B------:R-:W-:Y:S01]  /*d710*/  IMAD.X R11, RZ, RZ, R35.reuse, P6 ;  /* 0x000000ffff0b7224 */ /* 0x100fe200030e0623 */
[----:B------:R-:W-:Y:S01]  /*d720*/  SEL R38, R54, R83, P0 ;  /* 0x0000005336267207 */ /* 0x000fe20000000000 */
[----:B------:R-:W0:Y:S01]  /*d730*/  SHFL.IDX PT, R72, R72, R41, 0x1c1f ;  /* 0x001c1f2948487589 */ /* 0x000e2200000e0000 */
[----:B-1----:R-:W-:Y:S02]  /*d740*/  SEL R37, R107, R80, P0 ;  /* 0x000000506b257207 */ /* 0x002fe40000000000 */
[----:B------:R-:W-:Y:S01]  /*d750*/  SEL R39, R80, R107, P0 ;  /* 0x0000006b50277207 */ /* 0x000fe20000000000 */
[----:B------:R-:W-:Y:S01]  /*d760*/  SHFL.IDX PT, R87, R87, R2, 0x1c1f ;  /* 0x001c1f0257577589 */ /* 0x000fe200000e0000 */
[----:B------:R-:W-:Y:S01]  /*d770*/  LOP3.LUT R12, R12, R13, RZ, 0x3c, !PT ;  /* 0x0000000d0c0c7212 */ /* 0x000fe200078e3cff */
[----:B------:R-:W-:-:S02]  /*d780*/  IMAD.X R13, RZ, RZ, R35, P5 ;  /* 0x000000ffff0d7224 */ /* 0x000fc400028e0623 */
[----:B------:R-:W-:Y:S01]  /*d790*/  SHFL.IDX PT, R111, R111, R2, 0x1c1f ;  /* 0x001c1f026f6f7589 */ /* 0x000fe200000e0000 */
[----:B--2---:R-:W-:Y:S02]  /*d7a0*/  SEL R40, R85, R42, P0 ;  /* 0x0000002a55287207 */ /* 0x004fe40000000000 */
[----:B------:R-:W-:Y:S01]  /*d7b0*/  SEL R42, R42, R85, P0 ;  /* 0x000000552a2a7207 */ /* 0x000fe20000000000 */
[----:B------:R-:W1:Y:S04]  /*d7c0*/  SHFL.IDX PT, R56, R56, R41, 0x1c1f ;  /* 0x001c1f2938387589 */ /* 0x000e6800000e0000 */
        /* <DEDUP_REMOVED lines=116> */
[----:B------:R-:W-:Y:S01]  /*df10*/  IMAD R2, R23, 0x20, R220 ;  /* 0x0000002017027824 */ /* 0x000fe200078e02dc */
[----:B------:R-:W-:-:S04]  /*df20*/  UIMAD UR5, UR10, UR8, URZ ;  /* 0x000000080a0572a4 */ /* 0x000fc8000f8e023f */
[----:B0-----:R-:W-:Y:S01]  /*df30*/  @!P2 ST.E desc[UR52][R66.64], R4 ;  /* 0x000000044200a985 */ /* 0x001fe2000c101934 */
[----:B------:R-:W-:Y:S01]  /*df40*/  UIMAD.WIDE.U32 UR6, UR37, UR8, URZ ;  /* 0x00000008250672a5 */ /* 0x000fe2000f8e003f */
[----:B------:R-:W-:Y:S02]  /*df50*/  ULDC.64 UR10, c[0x0][0xaf0] ;  /* 0x0002bc00000a7ab9 */ /* 0x000fe40000000a00 */
[----:B--2---:R0:W-:Y:S04]  /*df60*/  @!P1 ST.E desc[UR52][R72.64], R3 ;  /* 0x0000000348009985 */ /* 0x0041e8000c101934 */
[----:B------:R1:W5:Y:S01]  /*df70*/  LD.E.128 R48, desc[UR52][R30.64] ;  /* 0x000000341e307980 */ /* 0x000362000c101d00 */
[----:B------:R-:W-:-:S03]  /*df80*/  UIMAD UR5, UR37, UR9, UR5 ;  /* 0x00000009250572a4 */ /* 0x000fc6000f8e0205 */
[----:B------:R2:W5:Y:S01]  /*df90*/  LD.E.128 R80, desc[UR52][R8.64] ;  /* 0x0000003408507980 */ /* 0x000562000c101d00 */
[----:B0-----:R-:W0:Y:S01]  /*dfa0*/  @P3 LDC R3, c[0x0][0xbec] ;  /* 0x0002fb00ff033b82 */ /* 0x001e220000000800 */
[----:B------:R-:W-:Y:S02]  /*dfb0*/  UIMAD UR8, UR12, UR10, URZ ;  /* 0x0000000a0c0872a4 */ /* 0x000fe4000f8e023f */
[----:B------:R3:W5:Y:S04]  /*dfc0*/  LD.E.128 R64, desc[UR52][R6.64] ;  /* 0x0000003406407980 */ /* 0x000768000c101d00 */
[----:B------:R-:W5:Y:S01]  /*dfd0*/  LD.E.128 R56, desc[UR52][R34.64] ;  /* 0x0000003422387980 */ /* 0x000f62000c101d00 */
[----:B-1----:R-:W1:Y:S01]  /*dfe0*/  @P3 LDC R31, c[0x0][0xbf0] ;  /* 0x0002fc00ff1f3b82 */ /* 0x002e620000000800 */
[----:B--2---:R-:W-:Y:S01]  /*dff0*/  VIADD R8, R2, UR39 ;  /* 0x0000002702087c36 */ /* 0x004fe20008000000 */
[----:B------:R-:W-:Y:S01]  /*e000*/  UIADD3 UR7, UR7, UR5, URZ ;  /* 0x0000000507077290 */ /* 0x000fe2000fffe03f */
[----:B------:R-:W5:Y:S02]  /*e010*/  LD.E.128 R52, desc[UR52][R32.64] ;  /* 0x0000003420347980 */ /* 0x000f64000c101d00 */
[----:B---3--:R-:W-:Y:S01]  /*e020*/  IMAD.MOV.U32 R7, RZ, RZ, R8 ;  /* 0x000000ffff077224 */ /* 0x008fe200078e0008 */
[----:B------:R-:W-:Y:S01]  /*e030*/  UIMAD UR5, UR43, UR11, UR8 ;  /* 0x0000000b2b0572a4 */ /* 0x000fe2000f8e0208 */
[----:B------:R-:W5:Y:S01]  /*e040*/  LD.E.128 R40, desc[UR52][R28.64] ;  /* 0x000000341c287980 */ /* 0x000f62000c101d00 */
[----:B------:R-:W-:Y:S01]  /*e050*/  UIMAD.WIDE.U32 UR6, UR43, UR10, UR6 ;  /* 0x0000000a2b0672a5 */ /* 0x000fe2000f8e0006 */
[----:B------:R-:W-:-:S02]  /*e060*/  ULDC.64 UR8, c[0x0][0xae0] ;  /* 0x0002b80000087ab9 */ /* 0x000fc40000000a00 */
[----:B------:R-:W5:Y:S04]  /*e070*/  LD.E.128 R68, desc[UR52][R26.64] ;  /* 0x000000341a447980 */ /* 0x000f68000c101d00 */
[----:B------:R-:W5:Y:S01]  /*e080*/  LD.E.128 R60, desc[UR52][R24.64] ;  /* 0x00000034183c7980 */ /* 0x000f62000c101d00 */
[----:B0-----:R-:W-:Y:S01]  /*e090*/  @P3 IMAD.HI.U32 R2, R8, R3, RZ ;  /* 0x0000000308023227 */ /* 0x001fe200078e00ff */
[----:B------:R-:W-:Y:S02]  /*e0a0*/  UIADD3 UR5, UR7, UR5, URZ ;  /* 0x0000000507057290 */ /* 0x000fe4000fffe03f */
[----:B------:R-:W5:Y:S04]  /*e0b0*/  LD.E.128 R44, desc[UR52][R20.64] ;  /* 0x00000034142c7980 */ /* 0x000f68000c101d00 */
[----:B------:R-:W5:Y:S01]  /*e0c0*/  LD.E.128 R36, desc[UR52][R14.64] ;  /* 0x000000340e247980 */ /* 0x000f62000c101d00 */
[----:B-1----:R-:W-:-:S03]  /*e0d0*/  @P3 SHF.R.U32.HI R7, RZ, R31, R2 ;  /* 0x0000001fff073219 */ /* 0x002fc60000011602 */
[----:B------:R0:W5:Y:S01]  /*e0e0*/  LD.E.128 R76, desc[UR52][R10.64] ;  /* 0x000000340a4c7980 */ /* 0x000162000c101d00 */
[--C-:B------:R-:W-:Y:S01]  /*e0f0*/  SHF.R.S32.HI R4, RZ, 0x1f, R7.reuse ;  /* 0x0000001fff047819 */ /* 0x100fe20000011407 */
[----:B------:R-:W-:Y:S02]  /*e100*/  IMAD.MOV R6, RZ, RZ, -R7 ;  /* 0x000000ffff067224 */ /* 0x000fe400078e0a07 */
[----:B------:R-:W-:Y:S01]  /*e110*/  IMAD.U32 R3, RZ, RZ, UR7 ;  /* 0x00000007ff037e24 */ /* 0x000fe2000f8e00ff */
[----:B------:R1:W5:Y:S01]  /*e120*/  LD.E.128 R72, desc[UR52][R12.64] ;  /* 0x000000340c487980 */ /* 0x000362000c101d00 */
[----:B------:R-:W-:Y:S02]  /*e130*/  IMAD R4, R4, UR8, RZ ;  /* 0x0000000804047c24 */ /* 0x000fe4000f8e02ff */
[----:B------:R-:W-:Y:S01]  /*e140*/  IMAD R5, R5, R6, R8 ;  /* 0x0000000605057224 */ /* 0x000fe200078e0208 */
[----:B------:R-:W-:Y:S01]  /*e150*/  @!PT LDS RZ, [RZ] ;  /* 0x00000000fffff984 */ /* 0x000fe20000000800 */
[----:B------:R-:W-:Y:S01]  /*e160*/  @!PT LDS RZ, [RZ] ;  /* 0x00000000fffff984 */ /* 0x000fe20000000800 */
[----:B------:R-:W-:Y:S01]  /*e170*/  @!PT LDS RZ, [RZ] ;  /* 0x00000000fffff984 */ /* 0x000fe20000000800 */
[----:B------:R-:W-:Y:S01]  /*e180*/  @!PT LDS RZ, [RZ] ;  /* 0x00000000fffff984 */ /* 0x000fe20000000800 */
[----:B------:R2:W-:Y:S06]  /*e190*/  MEMBAR.ALL.CTA ;  /* 0x0000000000007992 */ /* 0x0005ec0000008000 */
[----:B--2---:R-:W2:Y:S01]  /*e1a0*/  FENCE.VIEW.ASYNC.S ;  /* 0x00000000000073c6 */ /* 0x004ea20000000000 */
[----:B------:R-:W-:Y:S01]  /*e1b0*/  IMAD.U32 R2, RZ, RZ, UR6 ;  /* 0x00000006ff027e24 */ /* 0x000fe2000f8e00ff */
[----:B------:R-:W-:Y:S01]  /*e1c0*/  ULDC.64 UR6, c[0x0][0xad8] ;  /* 0x0002b60000067ab9 */ /* 0x000fe20000000a00 */
[----:B------:R-:W-:-:S02]  /*e1d0*/  IMAD.U32 R3, RZ, RZ, UR5 ;  /* 0x00000005ff037e24 */ /* 0x000fc4000f8e00ff */
        /* <DEDUP_REMOVED lines=18> */
[----:B--2---:R0:W-:Y:S01]  /*e300*/  SYNCS.ARRIVE.TRANS64.RED.A1T0 RZ, [R0+URZ], RZ ;  /* 0x000000ff00ff79a7 */ /* 0x0041e2000810043f */
        /* <DEDUP_REMOVED lines=18> */
.L_x_5850:
[----:B------:R-:W-:Y:S05]  /*e430*/  BSYNC B1 ;  /* 0x0000000000017941 */ /* 0x000fea0003800000 */
.L_x_5849:
        /* <DEDUP_REMOVED lines=17> */
.L_x_5852:
[----:B------:R-:W-:Y:S05]  /*e550*/  BSYNC B1 ;  /* 0x0000000000017941 */ /* 0x000fea0003800000 */
.L_x_5851:
        /* <DEDUP_REMOVED lines=17> */
.L_x_5854:
[----:B------:R-:W-:Y:S05]  /*e670*/  BSYNC B1 ;  /* 0x0000000000017941 */ /* 0x000fea0003800000 */
.L_x_5853:
        /* <DEDUP_REMOVED lines=20> */
.L_x_5848:
        /* <DEDUP_REMOVED lines=50> */
.L_x_5857:
[----:B------:R-:W-:Y:S05]  /*eae0*/  BSYNC B1 ;  /* 0x0000000000017941 */ /* 0x000fea0003800000 */
.L_x_5856:
        /* <DEDUP_REMOVED lines=59> */
.L_x_5859:
[----:B------:R-:W-:Y:S05]  /*eea0*/  BSYNC B1 ;  /* 0x0000000000017941 */ /* 0x000fea0003800000 */
.L_x_5858:
        /* <DEDUP_REMOVED lines=17> */
.L_x_5861:
[----:B------:R-:W-:Y:S05]  /*efc0*/  BSYNC B1 ;  /* 0x0000000000017941 */ /* 0x000fea0003800000 */
.L_x_5860:
        /* <DEDUP_REMOVED lines=17> */
.L_x_5863:
[----:B------:R-:W-:Y:S05]  /*f0e0*/  BSYNC B1 ;  /* 0x0000000000017941 */ /* 0x000fea0003800000 */
.L_x_5862:
        /* <DEDUP_REMOVED lines=18> */
.L_x_5855:
[----:B------:R-:W-:Y:S05]  /*f210*/  BSYNC B0 ;  /* 0x0000000000007941 */ /* 0x000fea0003800000 */
.L_x_5847:
[----:B------:R-:W-:Y:S02]  /*f220*/  ULDC UR5, c[0x0][0xc38] ;  /* 0x00030e0000057ab9 */ /* 0x000fe40000000800 */
[----:B------:R-:W-:-:S06]  /*f230*/  UISETP.GE.AND UP0, UPT, UR4, UR5, UPT ;  /* 0x000000050400728c */ /* 0x000fcc000bf06270 */
[----:B------:R-:W-:-:S13]  /*f240*/  PLOP3.LUT P0, PT, PT, PT, UP0, 0x80, 0x0 ;  /* 0x000000000000781c */ /* 0x000fda0003f0f008 */
[----:B------:R-:W-:Y:S05]  /*f250*/  @!P0 BRA `(.L_x_5864) ;  /* 0xffffff1800b08947 */ /* 0x000fea000383ffff */
[----:B------:R-:W-:Y:S05]  /*f260*/  EXIT ;  /* 0x000000000000794d */ /* 0x000fea0003800000 */
.L_x_5806:
        /* <DEDUP_REMOVED lines=15> */
[----:B------:R-:W2:Y:S01]  /*f360*/  LDL R9, [R1+0x8] ;  /* 0x0000080001097983 */ /* 0x000ea20000100800 */
[----:B------:R-:W-:Y:S01]  /*f370*/  ULDC.64 UR6, c[0x0][0x2f0] ;  /* 0x0000bc0000067ab9 */ /* 0x000fe20000000a00 */
[----:B------:R-:W0:Y:S01]  /*f380*/  S2R R10, SR_TID.X ;  /* 0x00000000000a7919 */ /* 0x000e220000002100 */
[----:B------:R-:W-:Y:S01]  /*f390*/  LOP3.LUT R22, R22, 0xfffffffd, RZ, 0xc0, !PT ;  /* 0xfffffffd16167812 */ /* 0x000fe200078ec0ff */
[----:B------:R-:W-:Y:S01]  /*f3a0*/  ULDC UR8, c[0x0][0x2b8] ;  /* 0x0000ae0000087ab9 */ /* 0x000fe20000000800 */
[----:B------:R-:W-:Y:S01]  /*f3b0*/  ULDC.64 UR10, c[0x0][0x418] ;  /* 0x00010600000a7ab9 */ /* 0x000fe20000000a00 */
[----:B------:R-:W-:Y:S01]  /*f3c0*/  ULDC UR4, c[0x0][0x424] ;  /* 0x0001090000047ab9 */ /* 0x000fe20000000800 */
[----:B------:R-:W-:Y:S01]  /*f3d0*/  ULDC UR39, c[0x0][0x288] ;  /* 0x0000a20000277ab9 */ /* 0x000fe20000000800 */
[----:B------:R-:W-:Y:S01]  /*f3e0*/  ULDC UR38, c[0x0][0x448] ;  /* 0x0001120000267ab9 */ /* 0x000fe20000000800 */
[C---:B0-----:R-:W-:Y:S01]  /*f3f0*/  IMAD.SHL.U32 R16, R10.reuse, 0x40, RZ ;  /* 0x000000400a107824 */ /* 0x041fe200078e00ff */
[----:B------:R-:W-:Y:S01]  /*f400*/  SHF.R.U32.HI R0, RZ, 0x1, R10 ;  /* 0x00000001ff007819 */ /* 0x000fe2000001160a */
[----:B------:R-:W-:-:S03]  /*f410*/  IMAD.SHL.U32 R5, R10, 0x10, RZ ;  /* 0x000000100a057824 */ /* 0x000fc600078e00ff */
[----:B------:R-:W-:-:S04]  /*f420*/  LOP3.LUT R3, R16, 0x180, RZ, 0xc0, !PT ;  /* 0x0000018010037812 */ /* 0x000fc800078ec0ff */
[----:B------:R-:W-:Y:S01]  /*f430*/  LOP3.LUT R0, R3, 0x30, R0, 0xf8, !PT ;  /* 0x0000003003007812 */ /* 0x000fe200078ef800 */
[----:B------:R-:W-:Y:S01]  /*f440*/  IMAD.SHL.U32 R3, R10, 0x8, RZ ;  /* 0x000000080a037824 */ /* 0x000fe200078e00ff */
[----:B------:R-:W-:-:S04]  /*f450*/  LOP3.LUT R37, R5, 0x30, RZ, 0xc0, !PT ;  /* 0x0000003005257812 */ /* 0x000fc800078ec0ff */
[----:B------:R-:W-:Y:S02]  /*f460*/  LOP3.LUT R3, R0, 0x30, R3, 0x78, !PT ;  /* 0x0000003000037812 */ /* 0x000fe400078e7803 */
[----:B------:R-:W-:-:S04]  /*f470*/  LOP3.LUT R0, R37, 0x40, RZ, 0xfc, !PT ;  /* 0x0000004025007812 */ /* 0x000fc800078efcff */
[C---:B------:R-:W-:Y:S02]  /*f480*/  ISETP.GE.AND P2, PT, R0.reuse, UR7, PT ;  /* 0x0000000700007c0c */ /* 0x040fe4000bf46270 */
[C---:B------:R-:W-:Y:S02]  /*f490*/  ISETP.GE.AND P1, PT, R0.reuse, UR7, PT ;  /* 0x0000000700007c0c */ /* 0x040fe4000bf26270 */
[----:B------:R-:W-:Y:S02]  /*f4a0*/  ISETP.GE.AND P0, PT, R0, UR8, PT ;  /* 0x0000000800007c0c */ /* 0x000fe4000bf06270 */
[----:B------:R-:W-:-:S07]  /*f4b0*/  LOP3.LUT R0, R37, 0x80, RZ, 0xfc, !PT ;  /* 0x0000008025007812 */ /* 0x000fce00078efcff */
[----:B------:R-:W-:-:S04]  /*f4c0*/  @P2 LOP3.LUT R22, R22, 0x2, RZ, 0xfc, !PT ;  /* 0x0000000216162812 */ /* 0x000fc800078efcff */
[----:B------:R-:W-:-:S04]  /*f4d0*/  LOP3.LUT R22, R22, 0xfffffeff, RZ, 0xc0, !PT ;  /* 0xfffffeff16167812 */ /* 0x000fc800078ec0ff */
[----:B------:R-:W-:Y:S02]  /*f4e0*/  @P1 LOP3.LUT R22, R22, 0x100, RZ, 0xfc, !PT ;  /* 0x0000010016161812 */ /* 0x000fe400078efcff */
[----:B------:R-:W-:Y:S02]  /*f4f0*/  ISETP.GE.AND P2, PT, R0, UR7, PT ;  /* 0x0000000700007c0c */ /* 0x000fe4000bf46270 */
[----:B------:R-:W-:Y:S01]  /*f500*/  LOP3.LUT R22, R22, 0xfffff7ff, RZ, 0xc0, !PT ;  /* 0xfffff7ff16167812 */ /* 0x000fe200078ec0ff */
[C---:B------:R-:W-:Y:S01]  /*f510*/  IMAD.SHL.U32 R7, R10.reuse, 0x2, RZ ;  /* 0x000000020a077824 */ /* 0x040fe200078e00ff */
[----:B------:R-:W-:Y:S01]  /*f520*/  LOP3.LUT R4, R5, 0x1b0, RZ, 0xc0, !PT ;  /* 0x000001b005047812 */ /* 0x000fe200078ec0ff */
[----:B------:R-:W-:Y:S01]  /*f530*/  IMAD.SHL.U32 R2, R10, 0x20, RZ ;  /* 0x000000200a027824 */ /* 0x000fe200078e00ff */
[----:B------:R-:W-:Y:S02]  /*f540*/  @P0 LOP3.LUT R22, R22, 0x800, RZ, 0xfc, !PT ;  /* 0x0000080016160812 */ /* 0x000fe400078efcff */
[----:B------:R-:W-:-:S02]  /*f550*/  ISETP.GE.AND P1, PT, R0, UR7, PT ;  /* 0x0000000700007c0c */ /* 0x000fc4000bf26270 */
[----:B------:R-:W-:Y:S02]  /*f560*/  LOP3.LUT R6, R4, 0x30, R7, 0x78, !PT ;  /* 0x0000003004067812 */ /* 0x000fe400078e7807 */
[----:B------:R-:W-:Y:S02]  /*f570*/  LOP3.LUT R22, R22, 0xfffffffe, RZ, 0xc0, !PT ;  /* 0xfffffffe16167812 */ /* 0x000fe400078ec0ff */
[----:B------:R-:W-:Y:S01]  /*f580*/  LOP3.LUT R4, R2, 0x80, RZ, 0xc0, !PT ;  /* 0x0000008002047812 */ /* 0x000fe200078ec0ff */
[----:B------:R-:W-:Y:S01]  /*f590*/  IMAD.SHL.U32 R7, R10, 0x4, RZ ;  /* 0x000000040a077824 */ /* 0x000fe200078e00ff */
[----:B------:R-:W-:Y:S02]  /*f5a0*/  @P2 LOP3.LUT R22, R22, 0x1, RZ, 0xfc, !PT ;  /* 0x0000000116162812 */ /* 0x000fe400078efcff */
[----:B------:R-:W-:Y:S02]  /*f5b0*/  LOP3.LUT R4, R4, 0x10, R10, 0xf8, !PT ;  /* 0x0000001004047812 */ /* 0x000fe400078ef80a */
[----:B------:R-:W-:-:S02]  /*f5c0*/  LOP3.LUT R10, R10, 0x7f, RZ, 0xc0, !PT ;  /* 0x0000007f0a0a7812 */ /* 0x000fc400078ec0ff */
[----:B------:R-:W-:Y:S02]  /*f5d0*/  ISETP.GE.AND P0, PT, R0, UR8, PT ;  /* 0x0000000800007c0c */ /* 0x000fe4000bf06270 */
[----:B------:R-:W-:Y:S02]  /*f5e0*/  LOP3.LUT R8, R6, 0x640, R5, 0xf8, !PT ;  /* 0x0000064006087812 */ /* 0x000fe400078ef805 */
[----:B------:R-:W-:Y:S02]  /*f5f0*/  LOP3.LUT R22, R22, 0xffffff7f, RZ, 0xc0, !PT ;  /* 0xffffff7f16167812 */ /* 0x000fe400078ec0ff */
[----:B------:R-:W-:Y:S02]  /*f600*/  LOP3.LUT R5, R5, 0x600, RZ, 0xc0, !PT ;  /* 0x0000060005057812 */ /* 0x000fe400078ec0ff */
[----:B------:R-:W-:Y:S02]  /*f610*/  MOV R18, 0x400 ;  /* 0x0000040000127802 */ /* 0x000fe40000000f00 */
[----:B------:R-:W-:-:S02]  /*f620*/  SHF.R.U32.HI R0, RZ, 0x2, R10 ;  /* 0x00000002ff007819 */ /* 0x000fc4000001160a */
[----:B------:R-:W-:Y:S02]  /*f630*/  @P1 LOP3.LUT R22, R22, 0x80, RZ, 0xfc, !PT ;  /* 0x0000008016161812 */ /* 0x000fe400078efcff */
[--C-:B------:R-:W-:Y:S02]  /*f640*/  LOP3.LUT R5, R5, 0x60, R2.reuse, 0xf8, !PT ;  /* 0x0000006005057812 */ /* 0x100fe400078ef802 */
[----:B------:R-:W-:Y:S02]  /*f650*/  LOP3.LUT R0, R0, 0x60, R2, 0xf8, !PT ;  /* 0x0000006000007812 */ /* 0x000fe400078ef802 */
[----:B------:R-:W-:Y:S02]  /*f660*/  ISETP.GE.AND P2, PT, R37, UR7, PT ;  /* 0x0000000725007c0c */ /* 0x000fe4000bf46270 */
[----:B------:R-:W-:Y:S02]  /*f670*/  LOP3.LUT R22, R22, 0xfffffbff, RZ, 0xc0, !PT ;  /* 0xfffffbff16167812 */ /* 0x000fe400078ec0ff */
[----:B------:R-:W-:Y:S01]  /*f680*/  LOP3.LUT R16, R3, 0x640, R16, 0xf8, !PT ;  /* 0x0000064003107812 */ /* 0x000fe200078ef810 */
[----:B------:R-:W-:Y:S01]  /*f690*/  IMAD.U32 R3, RZ, RZ, UR5 ;  /* 0x00000005ff037e24 */ /* 0x000fe2000f8e00ff */
[----:B------:R-:W-:Y:S01]  /*f6a0*/  LOP3.LUT R5, R5, 0x100, R2, 0xf8, !PT ;  /* 0x0000010005057812 */ /* 0x000fe200078ef802 */
[----:B------:R-:W-:Y:S01]  /*f6b0*/  UISETP.NE.U32.AND UP0, UPT, UR10, URZ, UPT ;  /* 0x0000003f0a00728c */ /* 0x000fe2000bf05070 */
[----:B------:R-:W-:Y:S01]  /*f6c0*/  LOP3.LUT R2, R0, 0x80, RZ, 0xfc, !PT ;  /* 0x0000008000027812 */ /* 0x000fe200078efcff */
[----:B------:R0:W-:Y:S01]  /*f6d0*/  STL [R1+0xc], R8 ;  /* 0x00000c0801007387 */ /* 0x0001e20000100800 */
[----:B------:R-:W-:Y:S01]  /*f6e0*/  @P0 LOP3.LUT R22, R22, 0x400, RZ, 0xfc, !PT ;  /* 0x0000040016160812 */ /* 0x000fe200078efcff */
[----:B------:R-:W-:-:S02]  /*f6f0*/  UISETP.NE.AND.EX UP0, UPT, UR11, URZ, UPT, UP0 ;  /* 0x0000003f0b00728c */ /* 0x000fc4000bf05300 */
[----:B------:R0:W-:Y:S01]  /*f700*/  STL [R1+0x14], R3 ;  /* 0x0000140301007387 */ /* 0x0001e20000100800 */
[----:B------:R-:W-:-:S03]  /*f710*/  LOP3.LUT R22, R22, 0xfffffffb, RZ, 0xc0, !PT ;  /* 0xfffffffb16167812 */ /* 0x000fc600078ec0ff */
[----:B------:R0:W-:Y:S01]  /*f720*/  STL [R1+0x18], RZ ;  /* 0x000018ff01007387 */ /* 0x0001e20000100800 */
[----:B------:R-:W-:Y:S01]  /*f730*/  USEL UR4, UR4, 0x1, UP0 ;  /* 0x0000000104047887 */ /* 0x000fe20008000000 */
[C---:B------:R-:W-:Y:S02]  /*f740*/  ISETP.GE.AND P1, PT, R37.reuse, UR7, PT ;  /* 0x0000000725007c0c */ /* 0x040fe4000bf26270 */
[----:B------:R-:W-:Y:S01]  /*f750*/  @P2 LOP3.LUT R22, R22, 0x4, RZ, 0xfc, !PT ;  /* 0x0000000416162812 */ /* 0x000fe200078efcff */
[----:B------:R-:W-:Y:S01]  /*f760*/  UIMAD UR37, UR4, UR6, URZ ;  /* 0x00000006042572a4 */ /* 0x000fe2000f8e023f */
[----:B------:R-:W-:Y:S02]  /*f770*/  ISETP.GE.AND P0, PT, R37, UR8, PT ;  /* 0x0000000825007c0c */ /* 0x000fe4000bf06270 */
[----:B------:R-:W-:Y:S01]  /*f780*/  LOP3.LUT R22, R22, 0xffffefff, RZ, 0xc0, !PT ;  /* 0xffffefff16167812 */ /* 0x000fe200078ec0ff */
[----:B------:R-:W-:-:S03]  /*f790*/  UIADD3 UR4, UR37, 0x9f, URZ ;  /* 0x0000009f25047890 */ /* 0x000fc6000fffe03f */
[----:B------:R-:W-:Y:S01]  /*f7a0*/  LOP3.LUT R22, R22, 0xfffffdff, RZ, 0xc0, !PT ;  /* 0xfffffdff16167812 */ /* 0x000fe200078ec0ff */
[----:B------:R-:W-:Y:S01]  /*f7b0*/  UIMAD.WIDE UR4, UR4, 0x66666667, URZ ;  /* 0x66666667040478a5 */ /* 0x000fe2000f8e023f */
[----:B------:R-:W-:Y:S02]  /*f7c0*/  LOP3.LUT R4, R4, 0x10, R7, 0x78, !PT ;  /* 0x0000001004047812 */ /* 0x000fe400078e7807 */
[----:B------:R-:W-:Y:S01]  /*f7d0*/  @P1 LOP3.LUT R22, R22, 0x200, RZ, 0xfc, !PT ;  /* 0x0000020016161812 */ /* 0x000fe200078efcff */
[----:B------:R-:W-:Y:S01]  /*f7e0*/  USHF.R.U32.HI UR40, URZ, 0x1f, UR5 ;  /* 0x0000001f3f287899 */ /* 0x000fe20008011605 */
[----:B------:R-:W-:Y:S01]  /*f7f0*/  LOP3.LUT R17, R5, R4, RZ, 0xfc, !PT ;  /* 0x0000000405117212 */ /* 0x000fe200078efcff */
[----:B------:R-:W-:Y:S01]  /*f800*/  IMAD.MOV.U32 R34, RZ, RZ, 0x1 ;  /* 0x00000001ff227424 */ /* 0x000fe200078e00ff */
[----:B------:R-:W-:Y:S01]  /*f810*/  @P0 LOP3.LUT R22, R22, 0x1000, RZ, 0xfc, !PT ;  /* 0x0000100016160812 */ /* 0x000fe200078efcff */
[----:B------:R-:W-:Y:S01]  /*f820*/  IMAD.MOV.U32 R31, RZ, RZ, RZ ;  /* 0x000000ffff1f7224 */ /* 0x000fe200078e00ff */
[----:B------:R-:W-:Y:S01]  /*f830*/  UIMAD UR38, UR38, UR39, URZ ;  /* 0x00000027262672a4 */ /* 0x000fe2000f8e023f */
[----:B------:R-:W-:Y:S01]  /*f840*/  ULDC UR45, c[0x0][0xc] ;  /* 0x00000300002d7ab9 */ /* 0x000fe20000000800 */
[----:B------:R-:W-:-:S02]  /*f850*/  ULOP3.LUT UR46, UR36, 0x2, URZ, 0xfc, !UPT ;  /* 0x00000002242e7892 */ /* 0x000fc4000f8efc3f */
[----:B------:R-:W-:Y:S02]  /*f860*/  ULOP3.LUT UR47, UR36, 0x1, URZ, 0xfc, !UPT ;  /* 0x00000001242f7892 */ /* 0x000fe4000f8efc3f */
[----:B------:R-:W-:Y:S02]  /*f870*/  UIADD3 UR39, UR37, 0xa0, -UR39 ;  /* 0x000000a025277890 */ /* 0x000fe4000fffe827 */
[----:B------:R-:W-:Y:S01]  /*f880*/  ULEA.HI.SX32 UR40, UR5, UR40, 0x1a ;  /* 0x0000002805287291 */ /* 0x000fe2000f8fd23f */
[----:B--2---:R-:W-:-:S05]  /*f890*/  LEA R18, R9, R18, 0x18 ;  /* 0x0000001209127211 */ /* 0x004fca00078ec0ff */
[----:B------:R-:W-:-:S05]  /*f8a0*/  IMAD.IADD R0, R18, 0x1, R8 ;  /* 0x0000000112007824 */ /* 0x000fca00078e0208 */
[----:B------:R0:W-:Y:S02]  /*f8b0*/  STL [R1+0x10], R0 ;  /* 0x0000100001007387 */ /* 0x0001e40000100800 */
.L_x_5932:
[----:B0-----:R-:W2:Y:S01]  /*f8c0*/  LDL R0, [R1+0x14] ;  /* 0x0000140001007983 */ /* 0x001ea20000100800 */
        /* <DEDUP_REMOVED lines=22> */
.L_x_5866:
[----:B------:R-:W-:Y:S01]  /*fa30*/  ULDC UR8, c[0x0][0xc54] ;  /* 0x0003150000087ab9 */ /* 0x000fe20000000800 */
[----:B------:R-:W-:Y:S01]  /*fa40*/  UMOV UR6, UR7 ;  /* 0x0000000700067c82 */ /* 0x000fe20008000000 */
[----:B------:R-:W-:-:S11]  /*fa50*/  UISETP.NE.AND UP0, UPT, UR8, 0x1, UPT ;  /* 0x000000010800788c */ /* 0x000fd6000bf05270 */
[----:B------:R-:W-:Y:S02]  /*fa60*/  @UP0 ULDC.64 UR10, c[0x0][0xc58] ;  /* 0x00031600000a0ab9 */ /* 0x000fe40000000a00 */
[----:B------:R-:W-:-:S04]  /*fa70*/  UIMAD.WIDE.U32 UR4, UR7, UR10, URZ ;  /* 0x0000000a070472a5 */ /* 0x000fc8000f8e003f */
[----:B------:R-:W-:-:S04]  /*fa80*/  @UP0 USHF.R.U32.HI UR6, URZ, UR11, UR5 ;  /* 0x0000000b3f060299 */ /* 0x000fc80008011605 */
[----:B------:R-:W-:-:S12]  /*fa90*/  UIMAD UR4, UR6, UR8, URZ ;  /* 0x00000008060472a4 */ /* 0x000fd8000f8e023f */
.L_x_5867:
        /* <DEDUP_REMOVED lines=13> */
[----:B------:R-:W-:Y:S01]  /*fb70*/  PLOP3.LUT P0, PT, PT, PT, UP0, 0x80, 0x0 ;  /* 0x000000000000781c */ /* 0x000fe20003f0f008 */
[----:B------:R-:W-:-:S03]  /*fb80*/  @UP1 USHF.R.U32.HI UR42, URZ, UR7, UR5 ;  /* 0x000000073f2a1299 */ /* 0x000fc60008011605 */
[----:B------:R-:W-:Y:S02]  /*fb90*/  @UP0 ULDC.64 UR4, c[0x0][0xa28] ;  /* 0x00028a0000040ab9 */ /* 0x000fe40000000a00 */
[----:B------:R-:W-:-:S06]  /*fba0*/  @UP0 UIMAD.WIDE UR4, UR42, 0x4, UR4 ;  /* 0x000000042a0408a5 */ /* 0x000fcc000f8e0204 */
[----:B------:R-:W-:Y:S01]  /*fbb0*/  IMAD.U32 R2, RZ, RZ, UR4 ;  /* 0x00000004ff027e24 */ /* 0x000fe2000f8e00ff */
[----:B------:R-:W-:Y:S01]  /*fbc0*/  ULOP3.LUT UR43, UR6, 0x1ffffff, URZ, 0x3c, !UPT ;  /* 0x01ffffff062b7892 */ /* 0x000fe2000f8e3c3f */
[----:B------:R-:W-:Y:S01]  /*fbd0*/  IMAD.U32 R3, RZ, RZ, UR5 ;  /* 0x00000005ff037e24 */ /* 0x000fe2000f8e00ff */
[----:B------:R-:W-:Y:S01]  /*fbe0*/  ULDC UR5, c[0x0][0x448] ;  /* 0x0001120000057ab9 */ /* 0x000fe20000000800 */
[----:B------:R-:W-:-:S03]  /*fbf0*/  ULDC UR4, c[0x0][0xc3c] ;  /* 0x00030f0000047ab9 */ /* 0x000fc60000000800 */
[----:B------:R-:W2:Y:S01]  /*fc00*/  @P0 LDG.E R24, desc[UR52][R2.64] ;  /* 0x0000003402180981 */ /* 0x000ea2000c1e1900 */
[----:B------:R-:W-:Y:S01]  /*fc10*/  UISETP.NE.AND UP2, UPT, UR5, 0x1, UPT ;  /* 0x000000010500788c */ /* 0x000fe2000bf45270 */
[----:B------:R-:W-:Y:S01]  /*fc20*/  BSSY B7, `(.L_x_5868) ;  /* 0x0000505000077945 */ /* 0x000fe20003800000 */
[----:B------:R-:W-:Y:S02]  /*fc30*/  UIADD3 UR43, UR43, UR4, URZ ;  /* 0x000000042b2b7290 */ /* 0x000fe4000fffe03f */
[----:B------:R-:W-:Y:S02]  /*fc40*/  UP2UR UR48, UPR, URZ, 0x4 ;  /* 0x000000043f307883 */ /* 0x000fe40008000000 */
[----:B------:R-:W-:-:S04]  /*fc50*/  USHF.L.U32 UR6, UR43, 0x7, URZ ;  /* 0x000000072b067899 */ /* 0x000fc8000800063f */
[----:B------:R-:W-:Y:S01]  /*fc60*/  UIADD3 UR6, UR6, 0x7f, URZ ;  /* 0x0000007f06067890 */ /* 0x000fe2000fffe03f */
[----:B------:R-:W-:Y:S01]  /*fc70*/  @UP2 ULDC UR4, c[0x0][0x44c] ;  /* 0x0001130000042ab9 */ /* 0x000fe20000000800 */
[----:B------:R-:W-:Y:S02]  /*fc80*/  @UP2 ULDC UR7, c[0x0][0x450] ;  /* 0x0001140000072ab9 */ /* 0x000fe40000000800 */
[----:B------:R-:W-:-:S04]  /*fc90*/  UIMAD.WIDE.U32 UR4, UR6, UR4, URZ ;  /* 0x00000004060472a5 */ /* 0x000fc8000f8e003f */
[----:B------:R-:W-:-:S04]  /*fca0*/  @UP2 USHF.R.U32.HI UR6, URZ, UR7, UR5 ;  /* 0x000000073f062299 */ /* 0x000fc80008011605 */
[----:B------:R-:W-:-:S04]  /*fcb0*/  UIADD3 UR4, UR39, UR6, URZ ;  /* 0x0000000627047290 */ /* 0x000fc8000fffe03f */
[----:B------:R-:W-:-:S04]  /*fcc0*/  UIMAD.WIDE UR4, UR4, 0x66666667, URZ ;  /* 0x66666667040478a5 */ /* 0x000fc8000f8e023f */
[----:B------:R-:W-:-:S04]  /*fcd0*/  USHF.R.U32.HI UR4, URZ, 0x1f, UR5 ;  /* 0x0000001f3f047899 */ /* 0x000fc80008011605 */
[----:B------:R-:W-:-:S04]  /*fce0*/  ULEA.HI.SX32 UR4, UR5, UR4, 0x1a ;  /* 0x0000000405047291 */ /* 0x000fc8000f8fd23f */
[----:B------:R-:W-:-:S04]  /*fcf0*/  UISETP.LT.AND UP0, UPT, UR40, UR4, UPT ;  /* 0x000000042800728c */ /* 0x000fc8000bf01270 */
[----:B------:R-:W-:-:S06]  /*fd00*/  USEL UR44, UR40, UR4, UP0 ;  /* 0x00000004282c7287 */ /* 0x000fcc0008000000 */
[----:B------:R-:W-:Y:S01]  /*fd10*/  ISETP.LT.AND P0, PT, RZ, UR44, PT ;  /* 0x0000002cff007c0c */ /* 0x000fe2000bf01270 */
[----:B--2---:R0:W-:-:S12]  /*fd20*/  STL [R1+0x4], R24 ;  /* 0x0000041801007387 */ /* 0x0041d80000100800 */
[----:B------:R-:W-:Y:S05]  /*fd30*/  @P0 BRA `(.L_x_5869) ;  /* 0x0000000000480947 */ /* 0x000fea0003800000 */
[----:B------:R-:W1:Y:S02]  /*fd40*/  S2R R0, SR_TID.X ;  /* 0x0000000000007919 */ /* 0x000e640000002100 */
[----:B-1----:R-:W-:-:S04]  /*fd50*/  LOP3.LUT R0, R0, 0x7f, RZ, 0xc0, !PT ;  /* 0x0000007f00007812 */ /* 0x002fc800078ec0ff */
[----:B------:R-:W-:-:S13]  /*fd60*/  ISETP.NE.AND P0, PT, R0, RZ, PT ;  /* 0x000000ff0000720c */ /* 0x000fda0003f05270 */
[----:B------:R-:W-:Y:S05]  /*fd70*/  @P0 BRA `(.L_x_5870) ;  /* 0x0000004c00bc0947 */ /* 0x000fea0003800000 */
[----:B------:R-:W1:Y:S01]  /*fd80*/  S2R R7, SR_LANEID ;  /* 0x0000000000077919 */ /* 0x000e620000000000 */
[----:B------:R-:W-:Y:S01]  /*fd90*/  VOTEU.ANY UR4, UPT, PT ;  /* 0x0000000000047886 */ /* 0x000fe200038e0100 */
[----:B------:R-:W2:Y:S01]  /*fda0*/  LDC.64 R2, c[0x0][0xc80] ;  /* 0x00032000ff027b82 */ /* 0x000ea20000000a00 */
[----:B------:R-:W1:Y:S08]  /*fdb0*/  FLO.U32 R0, UR4 ;  /* 0x0000000400007d00 */ /* 0x000e7000080e0000 */
[----:B------:R-:W2:Y:S01]  /*fdc0*/  POPC R5, UR4 ;  /* 0x0000000400057d09 */ /* 0x000ea20008000000 */
[----:B-1----:R-:W-:-:S13]  /*fdd0*/  ISETP.EQ.U32.AND P1, PT, R0, R7, PT ;  /* 0x000000070000720c */ /* 0x002fda0003f22070 */
[----:B--2---:R-:W2:Y:S01]  /*fde0*/  @P1 ATOMG.E.ADD.STRONG.GPU PT, R3, desc[UR52][R2.64], R5 ;  /* 0x00000005020319a8 */ /* 0x004ea200081ee1f4 */
[----:B------:R-:W1:Y:S02]  /*fdf0*/  S2R R4, SR_LTMASK ;  /* 0x0000000000047919 */ /* 0x000e640000003900 */
[----:B-1----:R-:W-:-:S04]  /*fe00*/  LOP3.LUT R4, R4, UR4, RZ, 0xc0, !PT ;  /* 0x0000000404047c12 */ /* 0x002fc8000f8ec0ff */
[----:B------:R-:W1:Y:S01]  /*fe10*/  POPC R7, R4 ;  /* 0x0000000400077309 */ /* 0x000e620000000000 */
[----:B--2---:R-:W1:Y:S02]  /*fe20*/  SHFL.IDX PT, R0, R3, R0, 0x1f ;  /* 0x00001f0003007589 */ /* 0x004e6400000e0000 */
[----:B-1----:R-:W-:-:S05]  /*fe30*/  IADD3 R0, R0, UR45, R7 ;  /* 0x0000002d00007c10 */ /* 0x002fca000fffe007 */
[----:B------:R1:W-:Y:S01]  /*fe40*/  STL [R1+0x14], R0 ;  /* 0x0000140001007387 */ /* 0x0003e20000100800 */
[----:B------:R-:W-:Y:S05]  /*fe50*/  BRA `(.L_x_5870) ;  /* 0x0000004c00847947 */ /* 0x000fea0003800000 */
.L_x_5869:
        /* <DEDUP_REMOVED lines=20> */
.L_x_5872:
[----:B------:R-:W-:Y:S05]  /*ffa0*/  BSYNC B6 ;  /* 0x0000000000067941 */ /* 0x000fea0003800000 */
.L_x_5871:
        /* <DEDUP_REMOVED lines=22> */
.L_x_5874:
[----:B------:R-:W-:Y:S05]  /*10110*/  BSYNC B6 ;  /* 0x0000000000067941 */ /* 0x000fea0003800000 */
.L_x_5873:
        /* <DEDUP_REMOVED lines=20> */
.L_x_5876:
[----:B------:R-:W-:Y:S05]  /*10260*/  BSYNC B6 ;  /* 0x0000000000067941 */ /* 0x000fea0003800000 */
.L_x_5875:
        /* <DEDUP_REMOVED lines=19> */
.L_x_5878:
[----:B------:R-:W-:Y:S05]  /*103a0*/  BSYNC B6 ;  /* 0x0000000000067941 */ /* 0x000fea0003800000 */
.L_x_5877:
        /* <DEDUP_REMOVED lines=12> */
[----:B------:R-:W-:Y:S01]  /*10470*/  UMOV UR5, 0xffffffff ;  /* 0xffffffff00057882 */ /* 0x000fe20000000000 */
[----:B------:R-:W-:Y:S02]  /*10480*/  IMAD.U32 R23, RZ, RZ, UR4 ;  /* 0x00000004ff177e24 */ /* 0x000fe4000f8e00ff */
[----:B------:R-:W-:Y:S05]  /*10490*/  BRA.DIV UR5, `(.L_x_5879) ;  /* 0x0000005205147947 */ /* 0x000fea000b800000 */
.L_x_5952:
[----:B------:R-:W3:Y:S01]  /*104a0*/  S2R R0, SR_TID.X ;  /* 0x0000000000007919 */ /* 0x000ee20000002100 */
[----:B------:R-:W-:Y:S01]  /*104b0*/  UMOV UR4, 0xa0 ;  /* 0x000000a000047882 */ /* 0x000fe20000000000 */
[----:B-1----:R-:W-:Y:S01]  /*104c0*/  ISETP.NE.AND P2, PT, R20, 0x1, PT ;  /* 0x000000011400780c */ /* 0x002fe20003f45270 */
[----:B------:R-:W-:Y:S01]  /*104d0*/  UIMAD UR4, UR44, UR4, -0xa0 ;  /* 0xffffff602c0474a4 */ /* 0x000fe2000f8e0204 */
[----:B------:R-:W1:Y:S01]  /*104e0*/  S2R R9, SR_TID.X ;  /* 0x0000000000097919 */ /* 0x000e620000002100 */
[----:B-----5:R-:W-:Y:S02]  /*104f0*/  SHF.R.S32.HI R8, RZ, 0x1f, R33 ;  /* 0x0000001fff087819 */ /* 0x020fe40000011421 */
[----:B------:R-:W-:-:S03]  /*10500*/  LOP3.LUT R22, R22, 0xffffffdf, RZ, 0xc0, !PT ;  /* 0xffffffdf16167812 */ /* 0x000fc600078ec0ff */
[----:B------:R4:W-:Y:S05]  /*10510*/  STL [R1], R8 ;  /* 0x0000000801007387 */ /* 0x0009ea0000100800 */
[----:B--2---:R-:W2:Y:S01]  /*10520*/  @P2 LDC R3, c[0x0][0x434] ;  /* 0x00010d00ff032b82 */ /* 0x004ea20000000800 */
[----:B------:R-:W-:-:S07]  /*10530*/  @P2 LOP3.LUT R22, R22, 0x20, RZ, 0xfc, !PT ;  /* 0x0000002016162812 */ /* 0x000fce00078efcff */
[----:B------:R-:W0:Y:S01]  /*10540*/  @P2 LDC R5, c[0x0][0x438] ;  /* 0x00010e00ff052b82 */ /* 0x000e220000000800 */
[----:B---3--:R-:W-:Y:S01]  /*10550*/  LOP3.LUT R0, R0, 0x7f, RZ, 0xc0, !PT ;  /* 0x0000007f00007812 */ /* 0x008fe200078ec0ff */
[----:B-1----:R-:W-:-:S03]  /*10560*/  IMAD.SHL.U32 R15, R9, 0x20, RZ ;  /* 0x00000020090f7824 */ /* 0x002fc600078e00ff */
[----:B------:R-:W-:Y:S01]  /*10570*/  SHF.R.U32.HI R11, RZ, 0x2, R0 ;  /* 0x00000002ff0b7819 */ /* 0x000fe20000011600 */
[----:B------:R-:W-:-:S03]  /*10580*/  IMAD.SHL.U32 R9, R9, 0x20, RZ ;  /* 0x0000002009097824 */ /* 0x000fc600078e00ff */
[C---:B------:R-:W-:Y:S02]  /*10590*/  LOP3.LUT R15, R11.reuse, 0x60, R15, 0xf8, !PT ;  /* 0x000000600b0f7812 */ /* 0x040fe400078ef80f */
[----:B------:R-:W-:Y:S02]  /*105a0*/  LOP3.LUT R9, R11, 0x60, R9, 0xf8, !PT ;  /* 0x000000600b097812 */ /* 0x000fe400078ef809 */
[----:B------:R-:W-:-:S05]  /*105b0*/  LOP3.LUT R15, R15, 0x80, RZ, 0xfc, !PT ;  /* 0x000000800f0f7812 */ /* 0x000fca00078efcff */
[----:B------:R-:W-:-:S05]  /*105c0*/  VIADD R10, R15, UR4 ;  /* 0x000000040f0a7c36 */ /* 0x000fca0008000000 */
[C---:B------:R-:W-:Y:S01]  /*105d0*/  ISETP.GE.AND P0, PT, R10.reuse, UR37, PT ;  /* 0x000000250a007c0c */ /* 0x040fe2000bf06270 */
[----:B------:R-:W-:-:S03]  /*105e0*/  IMAD.IADD R10, R10, 0x1, R24 ;  /* 0x000000010a0a7824 */ /* 0x000fc600078e0218 */
[----:B------:R-:W-:Y:S01]  /*105f0*/  ISETP.GT.U32.OR P0, PT, R15, 0x9f, P0 ;  /* 0x0000009f0f00780c */ /* 0x000fe20000704470 */
[----:B--2---:R-:W-:-:S04]  /*10600*/  @P2 IMAD.HI.U32 R2, R10, R3, RZ ;  /* 0x000000030a022227 */ /* 0x004fc800078e00ff */
[----:B------:R-:W-:Y:S01]  /*10610*/  IMAD.MOV.U32 R0, RZ, RZ, R10 ;  /* 0x000000ffff007224 */ /* 0x000fe200078e000a */
[----:B0-----:R-:W-:-:S07]  /*10620*/  @P2 SHF.R.U32.HI R0, RZ, R5, R2 ;  /* 0x00000005ff002219 */ /* 0x001fce0000011602 */
        /* <DEDUP_REMOVED lines=8> */
[----:B-1----:R-:W-:Y:S01]  /*106b0*/  @!P0 LEA R12, P1, R2, R4, 0x2 ;  /* 0x00000004020c8211 */ /* 0x002fe200078210ff */
[----:B------:R-:W-:-:S03]  /*106c0*/  VIADD R4, R9, UR4 ;  /* 0x0000000409047c36 */ /* 0x000fc60008000000 */
[----:B------:R-:W-:Y:S01]  /*106d0*/  @!P0 LEA.HI.X R13, R2, R5, R3, 0x2, P1 ;  /* 0x00000005020d8211 */ /* 0x000fe200008f1403 */
[C---:B------:R-:W-:Y:S01]  /*106e0*/  IMAD.IADD R11, R4.reuse, 0x1, R24 ;  /* 0x00000001040b7824 */ /* 0x040fe200078e0218 */
[----:B------:R-:W-:Y:S01]  /*106f0*/  ISETP.GE.AND P1, PT, R4, UR37, PT ;  /* 0x0000002504007c0c */ /* 0x000fe2000bf26270 */
[----:B------:R-:W0:Y:S02]  /*10700*/  @P2 LDC R2, c[0x0][0x434] ;  /* 0x00010d00ff022b82 */ /* 0x000e240000000800 */
[----:B------:R-:W-:-:S06]  /*10710*/  IMAD.MOV.U32 R14, RZ, RZ, R11 ;  /* 0x000000ffff0e7224 */ /* 0x000fcc00078e000b */
[----:B------:R-:W1:Y:S08]  /*10720*/  @P2 LDC R3, c[0x0][0x438] ;  /* 0x00010e00ff032b82 */ /* 0x000e700000000800 */
[----:B------:R-:W2:Y:S08]  /*10730*/  @!P1 LDC.64 R6, c[0x0][0x428] ;  /* 0x00010a00ff069b82 */ /* 0x000eb00000000a00 */
[----:B------:R-:W4:Y:S01]  /*10740*/  @!P1 LDC.64 R4, c[0x0][0x418] ;  /* 0x00010600ff049b82 */ /* 0x000f220000000a00 */
[----:B0-----:R-:W-:-:S05]  /*10750*/  @P2 IMAD.HI.U32 R2, R11, R2, RZ ;  /* 0x000000020b022227 */ /* 0x001fca00078e00ff */
[----:B-1----:R-:W-:-:S04]  /*10760*/  @P2 SHF.R.U32.HI R14, RZ, R3, R2 ;  /* 0x00000003ff0e2219 */ /* 0x002fc80000011602 */
[----:B------:R-:W-:Y:S01]  /*10770*/  @!P1 SHF.R.S32.HI R3, RZ, 0x1f, R14 ;  /* 0x0000001fff039819 */ /* 0x000fe2000001140e */
[----:B--2---:R-:W-:-:S04]  /*10780*/  @!P1 IMAD R2, R8, R6, RZ ;  /* 0x0000000608029224 */ /* 0x004fc800078e02ff */
[----:B------:R-:W-:Y:S02]  /*10790*/  @!P1 IMAD R7, R33, R7, R2 ;  /* 0x0000000721079224 */ /* 0x000fe400078e0202 */
[----:B------:R-:W-:-:S04]  /*107a0*/  @!P1 IMAD.MOV.U32 R2, RZ, RZ, R14 ;  /* 0x000000ffff029224 */ /* 0x000fc800078e000e */
[----:B------:R-:W-:-:S04]  /*107b0*/  @!P1 IMAD.WIDE.U32 R2, R33, R6, R2 ;  /* 0x0000000621029225 */ /* 0x000fc800078e0002 */
[----:B------:R-:W-:Y:S01]  /*107c0*/  @!P1 IMAD.IADD R3, R3, 0x1, R7 ;  /* 0x0000000103039824 */ /* 0x000fe200078e0207 */
[----:B----4-:R-:W-:-:S04]  /*107d0*/  @!P1 LEA R8, P2, R2, R4, 0x2 ;  /* 0x0000000402089211 */ /* 0x010fc800078410ff */
[----:B------:R-:W-:Y:S01]  /*107e0*/  @!P1 LEA.HI.X R9, R2, R5, R3, 0x2, P2 ;  /* 0x0000000502099211 */ /* 0x000fe200010f1403 */
[----:B------:R-:W-:Y:S02]  /*107f0*/  IMAD.U32 R2, RZ, RZ, UR46 ;  /* 0x0000002eff027e24 */ /* 0x000fe4000f8e00ff */
[----:B------:R-:W-:-:S03]  /*10800*/  IMAD.MOV.U32 R5, RZ, RZ, RZ ;  /* 0x000000ffff057224 */ /* 0x000fc600078e00ff */
[----:B------:R-:W-:Y:S01]  /*10810*/  ISETP.NE.AND P3, PT, R2, 0x3, PT ;  /* 0x000000030200780c */ /* 0x000fe20003f65270 */
[----:B------:R-:W-:Y:S02]  /*10820*/  IMAD.MOV.U32 R6, RZ, RZ, RZ ;  /* 0x000000ffff067224 */ /* 0x000fe400078e00ff */
[----:B------:R-:W-:Y:S01]  /*10830*/  IMAD.MOV R7, RZ, RZ, -R0 ;  /* 0x000000ffff077224 */ /* 0x000fe200078e0a00 */
[----:B------:R-:W5:Y:S01]  /*10840*/  @!P0 LDG.E R5, desc[UR52][R12.64] ;  /* 0x000000340c058981 */ /* 0x000f62000c1e1900 */
[----:B------:R-:W-:Y:S01]  /*10850*/  IMAD.MOV R0, RZ, RZ, -R14 ;  /* 0x000000ffff007224 */ /* 0x000fe200078e0a0e */
[----:B------:R-:W-:Y:S02]  /*10860*/  ISETP.GT.U32.AND P0, PT, R15, 0x9f, PT ;  /* 0x0000009f0f00780c */ /* 0x000fe40003f04070 */
[----:B------:R-:W-:Y:S01]  /*10870*/  LOP3.LUT R22, R22, 0xffffffef, RZ, 0xc0, !PT ;  /* 0xffffffef16167812 */ /* 0x000fe200078ec0ff */
[----:B------:R0:W5:Y:S01]  /*10880*/  @!P1 LDG.E R6, desc[UR52][R8.64] ;  /* 0x0000003408069981 */ /* 0x000162000c1e1900 */
[----:B------:R-:W-:-:S03]  /*10890*/  IMAD R7, R20, R7, R10 ;  /* 0x0000000714077224 */ /* 0x000fc600078e020a */
[----:B------:R-:W-:-:S04]  /*108a0*/  @P3 LOP3.LUT R22, R22, 0x10, RZ, 0xfc, !PT ;  /* 0x0000001016163812 */ /* 0x000fc800078efcff */
[----:B------:R-:W-:Y:S01]  /*108b0*/  LOP3.LUT R22, R22, 0xfffffff7, RZ, 0xc0, !PT ;  /* 0xfffffff716167812 */ /* 0x000fe200078ec0ff */
[----:B0-----:R-:W-:Y:S02]  /*108c0*/  IMAD R8, R20, R0, R11 ;  /* 0x0000000014087224 */ /* 0x001fe400078e020b */
[----:B------:R-:W-:Y:S01]  /*108d0*/  IMAD R0, RZ, RZ, -UR42 ;  /* 0x8000002aff007e24 */ /* 0x000fe2000f8e02ff */
[----:B------:R-:W-:-:S03]  /*108e0*/  @P0 LOP3.LUT R22, R22, 0x8, RZ, 0xfc, !PT ;  /* 0x0000000816160812 */ /* 0x000fc600078efcff */
[----:B------:R-:W-:Y:S02]  /*108f0*/  IMAD R23, R23, R0, UR41 ;  /* 0x0000002917177e24 */ /* 0x000fe4000f8e0200 */
[----:B------:R-:W-:-:S03]  /*10900*/  IMAD.U32 R0, RZ, RZ, UR44 ;  /* 0x0000002cff007e24 */ /* 0x000fc6000f8e00ff */
[----:B------:R-:W-:Y:S01]  /*10910*/  SHF.R.S32.HI R36, RZ, 0x1f, R23 ;  /* 0x0000001fff247819 */ /* 0x000fe20000011417 */
[----:B------:R-:W-:Y:S01]  /*10920*/  VIADD R9, R0, 0xffffffff ;  /* 0xffffffff00097836 */ /* 0x000fe20000000000 */
[----:B------:R-:W-:Y:S06]  /*10930*/  @!P3 BRA `(.L_x_5880) ;  /* 0x000000000004b947 */ /* 0x000fec0003800000 */
[----:B------:R-:W-:Y:S01]  /*10940*/  BPT.TRAP 0x1 ;  /* 0x000000040000795c */ /* 0x000fe20000300000 */
.L_x_5880:
[----:B------:R-:W-:Y:S01]  /*10950*/  IMAD R4, R31, 0x8, R18 ;  /* 0x000000081f047824 */ /* 0x000fe200078e0212 */
[----:B------:R-:W-:Y:S01]  /*10960*/  SHF.L.U32 R30, R34, 0x1f, RZ ;  /* 0x0000001f221e7819 */ /* 0x000fe200000006ff */
[----:B------:R-:W-:Y:S01]  /*10970*/  BSSY B0, `(.L_x_5881) ;  /* 0x0000004000007945 */ /* 0x000fe20003800000 */
[----:B------:R-:W-:Y:S02]  /*10980*/  SHF.R.S32.HI R26, RZ, 0x1f, R8 ;  /* 0x0000001fff1a7819 */ /* 0x000fe40000011408 */
[----:B------:R-:W0:Y:S02]  /*10990*/  SYNCS.PHASECHK.TRANS64.TRYWAIT P0, [R4+URZ+0x33480], R30 ;  /* 0x0334801e040075a7 */ /* 0x000e24000800017f */
[----:B0-----:R-:W-:Y:S05]  /*109a0*/  @!P0 BRA `(.L_x_5882) ;  /* 0x0000004800fc8947 */ /* 0x001fea0003800000 */
.L_x_5953:
[----:B------:R-:W-:Y:S05]  /*109b0*/  BSYNC B0 ;  /* 0x0000000000007941 */ /* 0x000fea0003800000 */
.L_x_5881:
[----:B------:R-:W2:Y:S01]  /*109c0*/  LDL R12, [R1+0xc] ;  /* 0x00000c00010c7983 */ /* 0x000ea20000100800 */
[----:B------:R-:W-:Y:S01]  /*109d0*/  ULDC.64 UR4, c[0x0][0x328] ;  /* 0x0000ca0000047ab9 */ /* 0x000fe20000000a00 */
[----:B-----5:R-:W-:Y:S01]  /*109e0*/  SHF.R.S32.HI R27, RZ, 0x1f, R6 ;  /* 0x0000001fff1b7819 */ /* 0x020fe20000011406 */
[----:B------:R-:W-:Y:S01]  /*109f0*/  IMAD R3, R26, UR4, RZ ;  /* 0x000000041a037c24 */ /* 0x000fe2000f8e02ff */
[----:B------:R-:W-:Y:S01]  /*10a00*/  ULDC.64 UR6, c[0x0][0x338] ;  /* 0x0000ce0000067ab9 */ /* 0x000fe20000000a00 */
[----:B------:R-:W-:Y:S01]  /*10a10*/  ULDC.64 UR8, c[0x0][0x330] ;  /* 0x0000cc0000087ab9 */ /* 0x000fe20000000a00 */
[----:B------:R-:W-:Y:S01]  /*10a20*/  SHF.R.S32.HI R28, RZ, 0x1f, R7 ;  /* 0x0000001fff1c7819 */ /* 0x000fe20000011407 */
[C---:B------:R-:W-:Y:S01]  /*10a30*/  IMAD R11, R8.reuse, UR5, R3 ;  /* 0x00000005080b7c24 */ /* 0x040fe2000f8e0203 */
[----:B------:R-:W-:Y:S01]  /*10a40*/  ULDC.64 UR10, c[0x0][0x318] ;  /* 0x0000c600000a7ab9 */ /* 0x000fe20000000a00 */
[----:B------:R-:W-:Y:S01]  /*10a50*/  IMAD.WIDE.U32 R2, R8, UR4, RZ ;  /* 0x0000000408027c25 */ /* 0x000fe2000f8e00ff */
[----:B------:R-:W1:Y:S01]  /*10a60*/  S2R R13, SR_TID.X ;  /* 0x00000000000d7919 */ /* 0x000e620000002100 */
[----:B------:R-:W-:-:S02]  /*10a70*/  SHF.R.S32.HI R29, RZ, 0x1f, R5 ;  /* 0x0000001fff1d7819 */ /* 0x000fc40000011405 */
[----:B------:R-:W-:Y:S01]  /*10a80*/  IMAD.IADD R3, R3, 0x1, R11 ;  /* 0x0000000103037824 */ /* 0x000fe200078e020b */
[----:B------:R-:W-:Y:S01]  /*10a90*/  LOP3.LUT P1, RZ, R22, 0x80, RZ, 0xc0, !PT ;  /* 0x0000008016ff7812 */ /* 0x000fe2000782c0ff */
[----:B------:R-:W-:Y:S02]  /*10aa0*/  IMAD R11, R27, UR6, RZ ;  /* 0x000000061b0b7c24 */ /* 0x000fe4000f8e02ff */
[----:B------:R-:W-:-:S04]  /*10ab0*/  IMAD.WIDE.U32 R2, R6, UR6, R2 ;  /* 0x0000000606027c25 */ /* 0x000fc8000f8e0002 */
[----:B------:R-:W-:Y:S02]  /*10ac0*/  IMAD R0, R6, UR7, R11 ;  /* 0x0000000706007c24 */ /* 0x000fe4000f8e020b */
[----:B------:R-:W-:Y:S02]  /*10ad0*/  IMAD R11, R28, UR4, RZ ;  /* 0x000000041c0b7c24 */ /* 0x000fe4000f8e02ff */
[----:B------:R-:W-:Y:S02]  /*10ae0*/  IMAD.IADD R3, R3, 0x1, R0 ;  /* 0x0000000103037824 */ /* 0x000fe400078e0200 */
[----:B------:R-:W-:Y:S02]  /*10af0*/  IMAD R0, R36, UR8, RZ ;  /* 0x0000000824007c24 */ /* 0x000fe4000f8e02ff */
[----:B------:R-:W-:-:S04]  /*10b00*/  IMAD.WIDE.U32 R2, R23, UR8, R2 ;  /* 0x0000000817027c25 */ /* 0x000fc8000f8e0002 */
[----:B------:R-:W-:Y:S01]  /*10b10*/  IMAD R0, R23, UR9, R0 ;  /* 0x0000000917007c24 */ /* 0x000fe2000f8e0200 */
[----:B------:R-:W-:Y:S01]  /*10b20*/  IADD3 R20, P0, R2, UR10, RZ ;  /* 0x0000000a02147c10 */ /* 0x000fe2000ff1e0ff */
[----:B------:R-:W-:-:S03]  /*10b30*/  IMAD R11, R7, UR5, R11 ;  /* 0x00000005070b7c24 */ /* 0x000fc6000f8e020b */
[----:B------:R-:W-:Y:S01]  /*10b40*/  IADD3.X R10, R3, UR11, R0, P0, !PT ;  /* 0x0000000b030a7c10 */ /* 0x000fe200087fe400 */
[----:B------:R-:W-:Y:S01]  /*10b50*/  IMAD.WIDE.U32 R2, R7, UR4, RZ ;  /* 0x0000000407027c25 */ /* 0x000fe2000f8e00ff */
[----:B------:R-:W-:Y:S01]  /*10b60*/  UMOV UR4, 0xffffffff ;  /* 0xffffffff00047882 */ /* 0x000fe20000000000 */
[----:B-1----:R-:W-:Y:S02]  /*10b70*/  LOP3.LUT R13, R13, 0x7f, RZ, 0xc0, !PT ;  /* 0x0000007f0d0d7812 */ /* 0x002fe400078ec0ff */
[----:B------:R-:W-:Y:S02]  /*10b80*/  IMAD.IADD R3, R3, 0x1, R11 ;  /* 0x0000000103037824 */ /* 0x000fe400078e020b */
[----:B------:R-:W-:Y:S01]  /*10b90*/  IMAD R11, R29, UR6, RZ ;  /* 0x000000061d0b7c24 */ /* 0x000fe2000f8e02ff */
[----:B------:R-:W-:Y:S01]  /*10ba0*/  SHF.R.U32.HI R13, RZ, 0x2, R13 ;  /* 0x00000002ff0d7819 */ /* 0x000fe2000001160d */
[----:B------:R-:W-:-:S04]  /*10bb0*/  IMAD.WIDE.U32 R2, R5, UR6, R2 ;  /* 0x0000000605027c25 */ /* 0x000fc8000f8e0002 */
[----:B------:R-:W-:-:S04]  /*10bc0*/  IMAD R11, R5, UR7, R11 ;  /* 0x00000007050b7c24 */ /* 0x000fc8000f8e020b */
[----:B------:R-:W-:Y:S02]  /*10bd0*/  IMAD.IADD R3, R3, 0x1, R11 ;  /* 0x0000000103037824 */ /* 0x000fe400078e020b */
[----:B------:R-:W-:-:S03]  /*10be0*/  IMAD.WIDE.U32 R2, R23, UR8, R2 ;  /* 0x0000000817027c25 */ /* 0x000fc6000f8e0002 */
[----:B------:R-:W-:-:S04]  /*10bf0*/  IADD3 R25, P0, R2, UR10, RZ ;  /* 0x0000000a02197c10 */ /* 0x000fc8000ff1e0ff */
[----:B------:R-:W-:Y:S01]  /*10c00*/  IADD3.X R24, R0, UR11, R3, P0, !PT ;  /* 0x0000000b00187c10 */ /* 0x000fe200087fe403 */
[----:B------:R-:W-:-:S04]  /*10c10*/  IMAD.MOV.U32 R0, RZ, RZ, -0xa0 ;  /* 0xffffff60ff007424 */ /* 0x000fc800078e00ff */
[----:B------:R-:W-:-:S04]  /*10c20*/  IMAD R9, R9, R0, UR37 ;  /* 0x0000002509097e24 */ /* 0x000fc8000f8e0200 */
[----:B------:R-:W-:-:S05]  /*10c30*/  IMAD.IADD R9, R9, 0x1, -R13 ;  /* 0x0000000109097824 */ /* 0x000fca00078e0a0d */
[----:B------:R-:W-:Y:S01]  /*10c40*/  ISETP.GE.AND P5, PT, R9, 0x1, PT ;  /* 0x000000010900780c */ /* 0x000fe20003fa6270 */
[----:B--2---:R-:W-:Y:S01]  /*10c50*/  IMAD R21, R31, 0x7800, R12 ;  /* 0x000078001f157824 */ /* 0x004fe200078e020c */
[----:B------:R-:W-:Y:S11]  /*10c60*/  BRA.DIV UR4, `(.L_x_5883) ;  /* 0x0000004a04607947 */ /* 0x000ff6000b800000 */
[----:B------:R-:W1:Y:S01]  /*10c70*/  SHFL.IDX PT, R2, R20, RZ, 0x1c1f ;  /* 0x001c1fff14027589 */ /* 0x000e6200000e0000 */
[C---:B------:R-:W-:Y:S02]  /*10c80*/  LOP3.LUT P2, RZ, R22.reuse, 0x200, RZ, 0xc0, !PT ;  /* 0x0000020016ff7812 */ /* 0x040fe4000784c0ff */
[C---:B------:R-:W-:Y:S01]  /*10c90*/  LOP3.LUT P6, RZ, R22.reuse, 0x100, RZ, 0xc0, !PT ;  /* 0x0000010016ff7812 */ /* 0x040fe200078cc0ff */
[----:B------:R-:W2:Y:S01]  /*10ca0*/  SHFL.IDX PT, R0, R10, RZ, 0x1c1f ;  /* 0x001c1fff0a007589 */ /* 0x000ea200000e0000 */
[----:B------:R-:W-:Y:S02]  /*10cb0*/  LOP3.LUT R22, R22, 0xffffffbf, RZ, 0xc0, !PT ;  /* 0xffffffbf16167812 */ /* 0x000fe400078ec0ff */
[C---:B------:R-:W-:Y:S01]  /*10cc0*/  ISETP.GE.AND P4, PT, R9.reuse, 0x21, PT ;  /* 0x000000210900780c */ /* 0x040fe20003f86270 */
[----:B------:R-:W-:Y:S01]  /*10cd0*/  SHFL.IDX PT, R24, R24, RZ, 0x1c1f ;  /* 0x001c1fff18187589 */ /* 0x000fe200000e0000 */
[----:B------:R-:W-:Y:S02]  /*10ce0*/  ISETP.GE.AND P3, PT, R9, 0x41, PT ;  /* 0x000000410900780c */ /* 0x000fe40003f66270 */
[----:B-1----:R-:W-:-:S05]  /*10cf0*/  IADD3 R2, P0, R37, R2, RZ ;  /* 0x0000000225027210 */ /* 0x002fca0007f1e0ff */
[----:B--2---:R-:W-:Y:S01]  /*10d00*/  IMAD.X R3, RZ, RZ, R0, P0 ;  /* 0x000000ffff037224 */ /* 0x004fe200000e0600 */
[----:B------:R-:W-:Y:S01]  /*10d10*/  ISETP.LT.OR P0, PT, R9, 0x1, P2 ;  /* 0x000000010900780c */ /* 0x000fe20001701670 */
[----:B------:R-:W-:-:S12]  /*10d20*/  IMAD.IADD R0, R18, 0x1, R21 ;  /* 0x0000000112007824 */ /* 0x000fd800078e0215 */
        /* <DEDUP_REMOVED lines=17> */
[----:B------:R-:W-:Y:S01]  /*10e40*/  SHFL.IDX PT, R10, R10, 0x3, 0x1c1f ;  /* 0x007c1f000a0a7f89 */ /* 0x000fe200000e0000 */
        /* <DEDUP_REMOVED lines=8> */
[----:B-1----:R-:W1:Y:S02]  /*10ed0*/  SHFL.IDX PT, R2, R20, 0x3, 0x1c1f ;  /* 0x007c1f0014027f89 */ /* 0x002e6400000e0000 */
[----:B-1----:R-:W-:-:S05]  /*10ee0*/  IADD3 R2, P0, R37, R2, RZ ;  /* 0x0000000225027210 */ /* 0x002fca0007f1e0ff */
[----:B------:R-:W-:Y:S01]  /*10ef0*/  IMAD.X R3, RZ, RZ, R10, P0 ;  /* 0x000000ffff037224 */ /* 0x000fe200000e060a */
[C---:B------:R-:W-:Y:S02]  /*10f00*/  ISETP.LT.OR P0, PT, R9.reuse, 0x61, P2 ;  /* 0x000000610900780c */ /* 0x040fe40001701670 */
[----:B------:R-:W-:-:S11]  /*10f10*/  ISETP.GE.AND P2, PT, R9, 0x61, PT ;  /* 0x000000610900780c */ /* 0x000fd60003f46270 */
[----:B------:R-:W-:Y:S01]  /*10f20*/  LDGSTS.E.BYPASS.LTC128B.128 [R0+0x10a00], desc[UR52][R2.64], !P0 ;  /* 0x10a0000002007fae */ /* 0x000fe2000c101d74 */
[----:B------:R-:W-:-:S13]  /*10f30*/  ISETP.LT.OR P0, PT, R9, 0x61, P6 ;  /* 0x000000610900780c */ /* 0x000fda0003701670 */
[----:B------:R-:W-:Y:S01]  /*10f40*/  LDGSTS.E.BYPASS.LTC128B.128 [R0+0x13200], desc[UR52][R2.64+0x40], !P0 ;  /* 0x1320004002007fae */ /* 0x000fe2000c101d74 */
[----:B------:R-:W-:-:S13]  /*10f50*/  ISETP.LT.OR P0, PT, R9, 0x61, P1 ;  /* 0x000000610900780c */ /* 0x000fda0000f01670 */
[----:B------:R1:W-:Y:S01]  /*10f60*/  LDGSTS.E.BYPASS.LTC128B.128 [R0+0x15a00], desc[UR52][R2.64+0x80], !P0 ;  /* 0x15a0008002007fae */ /* 0x0003e2000c101d74 */
[----:B------:R-:W-:-:S03]  /*10f70*/  ISETP.GE.AND P0, PT, R9, 0x81, PT ;  /* 0x000000810900780c */ /* 0x000fc60003f06270 */
[----:B-1----:R1:W2:Y:S10]  /*10f80*/  SHFL.IDX PT, R2, R25, RZ, 0x1c1f ;  /* 0x001c1fff19027589 */ /* 0x0022b400000e0000 */
[----:B------:R-:W-:-:S07]  /*10f90*/  @P0 LOP3.LUT R22, R22, 0x40, RZ, 0xfc, !PT ;  /* 0x0000004016160812 */ /* 0x000fce00078efcff */
.L_x_5965:
        /* <DEDUP_REMOVED lines=15> */
.L_x_5884:
        /* <DEDUP_REMOVED lines=11> */
.L_x_5885:
[----:B------:R2:W-:Y:S01]  /*11140*/  SYNCS.ARRIVE.TRANS64.A1T0 RZ, [R4+URZ+0x33470], RZ ;  /* 0x033470ff04ff79a7 */ /* 0x0005e2000810003f */
[----:B------:R-:W-:Y:S05]  /*11150*/  @!P6 BRA `(.L_x_5886) ;  /* 0x000000000004e947 */ /* 0x000fea0003800000 */
[----:B------:R-:W-:Y:S01]  /*11160*/  BPT.TRAP 0x1 ;  /* 0x000000040000795c */ /* 0x000fe20000300000 */
.L_x_5886:
[----:B------:R-:W3:Y:S01]  /*11170*/  SYNCS.PHASECHK.TRANS64.TRYWAIT P0, [R4+URZ+0x33440], R30 ;  /* 0x0334401e040075a7 */ /* 0x000ee2000800017f */
[----:B------:R-:W-:Y:S04]  /*11180*/  BSSY B0, `(.L_x_5887) ;  /* 0x0000002000007945 */ /* 0x000fe80003800000 */
[----:B---3--:R-:W-:Y:S05]  /*11190*/  @!P0 BRA `(.L_x_5888) ;  /* 0x0000004800fc8947 */ /* 0x008fea0003800000 */
.L_x_5966:
[----:B------:R-:W-:Y:S05]  /*111a0*/  BSYNC B0 ;  /* 0x0000000000007941 */ /* 0x000fea0003800000 */
.L_x_5887:
        /* <DEDUP_REMOVED lines=29> */
[----:B------:R-:W-:Y:S08]  /*11380*/  BRA.DIV UR4, `(.L_x_5889) ;  /* 0x0000004a04947947 */ /* 0x000ff0000b800000 */
[----:B------:R-:W4:Y:S01]  /*11390*/  SHFL.IDX PT, R14, R6, RZ, 0x1c1f ;  /* 0x001c1fff060e7589 */ /* 0x000f2200000e0000 */
[C---:B------:R-:W-:Y:S02]  /*113a0*/  LOP3.LUT P6, RZ, R22.reuse, 0x2, RZ, 0xc0, !PT ;  /* 0x0000000216ff7812 */ /* 0x040fe400078cc0ff */
[----:B------:R-:W-:Y:S01]  /*113b0*/  LOP3.LUT P1, RZ, R22, 0x1, RZ, 0xc0, !PT ;  /* 0x0000000116ff7812 */ /* 0x000fe2000782c0ff */
[----:B------:R-:W5:Y:S04]  /*113c0*/  SHFL.IDX PT, R2, R8, RZ, 0x1c1f ;  /* 0x001c1fff08027589 */ /* 0x000f6800000e0000 */
[----:B------:R-:W-:Y:S04]  /*113d0*/  SHFL.IDX PT, R7, R8, 0x1, 0x1c1f ;  /* 0x003c1f0008077f89 */ /* 0x000fe800000e0000 */
[----:B------:R-:W-:Y:S01]  /*113e0*/  SHFL.IDX PT, R9, R9, RZ, 0x1c1f ;  /* 0x001c1fff09097589 */ /* 0x000fe200000e0000 */
[----:B----4-:R-:W-:-:S05]  /*113f0*/  @P5 IADD3 R14, P0, R37, R14, RZ ;  /* 0x0000000e250e5210 */ /* 0x010fca0007f1e0ff */
[----:B-----5:R-:W-:Y:S01]  /*11400*/  @P5 IMAD.X R3, RZ, RZ, R2, P0 ;  /* 0x000000ffff035224 */ /* 0x020fe200000e0602 */
[C---:B------:R-:W-:Y:S01]  /*11410*/  LOP3.LUT P0, RZ, R22.reuse, 0x4, RZ, 0xc0, !PT ;  /* 0x0000000416ff7812 */ /* 0x040fe2000780c0ff */
[----:B------:R-:W-:Y:S02]  /*11420*/  @P5 IMAD.MOV.U32 R2, RZ, RZ, R14 ;  /* 0x000000ffff025224 */ /* 0x000fe400078e000e */
[----:B------:R-:W4:Y:S10]  /*11430*/  SHFL.IDX PT, R14, R6, 0x1, 0x1c1f ;  /* 0x003c1f00060e7f89 */ /* 0x000f3400000e0000 */
[----:B------:R-:W-:Y:S04]  /*11440*/  @P5 LDGSTS.E.BYPASS.LTC128B.128 [R0+0x24200], desc[UR52][R2.64], !P0 ;  /* 0x2420000002005fae */ /* 0x000fe8000c101d74 */
[----:B------:R-:W-:Y:S04]  /*11450*/  @P5 LDGSTS.E.BYPASS.LTC128B.128 [R0+0x26a00], desc[UR52][R2.64+0x40], !P6 ;  /* 0x26a0004002005fae */ /* 0x000fe8000f101d74 */
[----:B------:R5:W-:Y:S01]  /*11460*/  @P5 LDGSTS.E.BYPASS.LTC128B.128 [R0+0x29200], desc[UR52][R2.64+0x80], !P1 ;  /* 0x2920008002005fae */ /* 0x000be2000c901d74 */
[----:B------:R-:W-:-:S02]  /*11470*/  LOP3.LUT P5, RZ, R22, 0x4, RZ, 0xc0, !PT ;  /* 0x0000000416ff7812 */ /* 0x000fc400078ac0ff */
[----:B----4-:R-:W-:-:S05]  /*11480*/  @P4 IADD3 R14, P0, R37, R14, RZ ;  /* 0x0000000e250e4210 */ /* 0x010fca0007f1e0ff */
[----:B------:R-:W-:Y:S02]  /*11490*/  @P4 IMAD.X R7, RZ, RZ, R7, P0 ;  /* 0x000000ffff074224 */ /* 0x000fe400000e0607 */
[----:B-----5:R-:W-:Y:S02]  /*114a0*/  @P4 IMAD.MOV.U32 R2, RZ, RZ, R14 ;  /* 0x000000ffff024224 */ /* 0x020fe400078e000e */
[----:B------:R-:W4:Y:S01]  /*114b0*/  SHFL.IDX PT, R14, R6, 0x2, 0x1c1f ;  /* 0x005c1f00060e7f89 */ /* 0x000f2200000e0000 */
[----:B------:R-:W-:-:S03]  /*114c0*/  @P4 IMAD.MOV.U32 R3, RZ, RZ, R7 ;  /* 0x000000ffff034224 */ /* 0x000fc600078e0007 */
[----:B------:R-:W5:Y:S04]  /*114d0*/  SHFL.IDX PT, R7, R8, 0x2, 0x1c1f ;  /* 0x005c1f0008077f89 */ /* 0x000f6800000e0000 */
[----:B------:R-:W-:Y:S04]  /*114e0*/  @P4 LDGSTS.E.BYPASS.LTC128B.128 [R0+0x24a00], desc[UR52][R2.64], !P5 ;  /* 0x24a0000002004fae */ /* 0x000fe8000e901d74 */
[----:B------:R-:W-:Y:S04]  /*114f0*/  @P4 LDGSTS.E.BYPASS.LTC128B.128 [R0+0x27200], desc[UR52][R2.64+0x40], !P6 ;  /* 0x2720004002004fae */ /* 0x000fe8000f101d74 */
[----:B------:R0:W-:Y:S01]  /*11500*/  @P4 LDGSTS.E.BYPASS.LTC128B.128 [R0+0x29a00], desc[UR52][R2.64+0x80], !P1 ;  /* 0x29a0008002004fae */ /* 0x0001e2000c901d74 */
[----:B----4-:R-:W-:-:S05]  /*11510*/  @P3 IADD3 R14, P0, R37, R14, RZ ;  /* 0x0000000e250e3210 */ /* 0x010fca0007f1e0ff */
[----:B-----5:R-:W-:Y:S02]  /*11520*/  @P3 IMAD.X R7, RZ, RZ, R7, P0 ;  /* 0x000000ffff073224 */ /* 0x020fe400000e0607 */
[----:B0-----:R-:W-:Y:S02]  /*11530*/  @P3 IMAD.MOV.U32 R2, RZ, RZ, R14 ;  /* 0x000000ffff023224 */ /* 0x001fe400078e000e */
[----:B------:R-:W0:Y:S01]  /*11540*/  SHFL.IDX PT, R14, R6, 0x3, 0x1c1f ;  /* 0x007c1f00060e7f89 */ /* 0x000e2200000e0000 */
[----:B------:R-:W-:-:S03]  /*11550*/  @P3 IMAD.MOV.U32 R3, RZ, RZ, R7 ;  /* 0x000000ffff033224 */ /* 0x000fc600078e0007 */
[----:B------:R-:W4:Y:S04]  /*11560*/  SHFL.IDX PT, R7, R8, 0x3, 0x1c1f ;  /* 0x007c1f0008077f89 */ /* 0x000f2800000e0000 */
[----:B------:R-:W-:Y:S04]  /*11570*/  @P3 LDGSTS.E.BYPASS.LTC128B.128 [R0+0x25200], desc[UR52][R2.64], !P5 ;  /* 0x2520000002003fae */ /* 0x000fe8000e901d74 */
[----:B------:R-:W-:Y:S04]  /*11580*/  @P3 LDGSTS.E.BYPASS.LTC128B.128 [R0+0x27a00], desc[UR52][R2.64+0x40], !P6 ;  /* 0x27a0004002003fae */ /* 0x000fe8000f101d74 */
[----:B------:R5:W-:Y:S01]  /*11590*/  @P3 LDGSTS.E.BYPASS.LTC128B.128 [R0+0x2a200], desc[UR52][R2.64+0x80], !P1 ;  /* 0x2a20008002003fae */ /* 0x000be2000c901d74 */
[----:B0-----:R-:W-:-:S05]  /*115a0*/  @P2 IADD3 R14, P0, R37, R14, RZ ;  /* 0x0000000e250e2210 */ /* 0x001fca0007f1e0ff */
[----:B----4-:R-:W-:Y:S02]  /*115b0*/  @P2 IMAD.X R7, RZ, RZ, R7, P0 ;  /* 0x000000ffff072224 */ /* 0x010fe400000e0607 */
[----:B-----5:R-:W-:Y:S02]  /*115c0*/  @P2 IMAD.MOV.U32 R2, RZ, RZ, R14 ;  /* 0x000000ffff022224 */ /* 0x020fe400078e000e */
[----:B------:R-:W-:Y:S01]  /*115d0*/  @P2 IMAD.MOV.U32 R3, RZ, RZ, R7 ;  /* 0x000000ffff032224 */ /* 0x000fe200078e0007 */
[----:B------:R0:W4:Y:S04]  /*115e0*/  SHFL.IDX PT, R14, R5, RZ, 0x1c1f ;  /* 0x001c1fff050e7589 */ /* 0x00012800000e0000 */
[----:B------:R0:W-:Y:S04]  /*115f0*/  @P2 LDGSTS.E.BYPASS.LTC128B.128 [R0+0x25a00], desc[UR52][R2.64], !P5 ;  /* 0x25a0000002002fae */ /* 0x0001e8000e901d74 */
[----:B------:R0:W-:Y:S04]  /*11600*/  @P2 LDGSTS.E.BYPASS.LTC128B.128 [R0+0x28200], desc[UR52][R2.64+0x40], !P6 ;  /* 0x2820004002002fae */ /* 0x0001e8000f101d74 */
[----:B------:R0:W-:Y:S02]  /*11610*/  @P2 LDGSTS.E.BYPASS.LTC128B.128 [R0+0x2aa00], desc[UR52][R2.64+0x80], !P1 ;  /* 0x2aa0008002002fae */ /* 0x0001e4000c901d74 */
.L_x_5978:
[----:B------:R-:W-:Y:S01]  /*11620*/  LOP3.LUT P0, RZ, R22, 0x40, RZ, 0xc0, !PT ;  /* 0x0000004016ff7812 */ /* 0x000fe2000780c0ff */
[----:B------:R-:W-:-:S12]  /*11630*/  BSSY B0, `(.L_x_5890) ;  /* 0x000000d000007945 */ /* 0x000fd80003800000 */
[----:B------:R-:W-:Y:S05]  /*11640*/  @!P0 BRA `(.L_x_5891) ;  /* 0x00000000002c8947 */ /* 0x000fea0003800000 */
[C---:B------:R-:W-:Y:S02]  /*11650*/  LOP3.LUT P3, RZ, R22.reuse, 0x4, RZ, 0xc0, !PT ;  /* 0x0000000416ff7812 */ /* 0x040fe4000786c0ff */
[C---:B------:R-:W-:Y:S02]  /*11660*/  LOP3.LUT P2, RZ, R22.reuse, 0x2, RZ, 0xc0, !PT ;  /* 0x0000000216ff7812 */ /* 0x040fe4000784c0ff */
[----:B------:R-:W-:Y:S02]  /*11670*/  LOP3.LUT P1, RZ, R22, 0x1, RZ, 0xc0, !PT ;  /* 0x0000000116ff7812 */ /* 0x000fe4000782c0ff */
[----:B0---4-:R-:W-:-:S05]  /*11680*/  IADD3 R2, P0, R37, R14, RZ ;  /* 0x0000000e25027210 */ /* 0x011fca0007f1e0ff */
[----:B------:R-:W-:-:S05]  /*11690*/  IMAD.X R3, RZ, RZ, R9, P0 ;  /* 0x000000ffff037224 */ /* 0x000fca00000e0609 */
[----:B------:R-:W-:Y:S01]  /*116a0*/  @!PT LDS RZ, [RZ] ;  /* 0x00000000fffff984 */ /* 0x000fe20000000800 */
[----:B------:R-:W-:Y:S01]  /*116b0*/  @!PT LDS RZ, [RZ] ;  /* 0x00000000fffff984 */ /* 0x000fe20000000800 */
[----:B------:R-:W-:Y:S01]  /*116c0*/  @!PT LDS RZ, [RZ] ;  /* 0x00000000fffff984 */ /* 0x000fe20000000800 */
[----:B------:R0:W-:Y:S04]  /*116d0*/  LDGSTS.E.BYPASS.LTC128B.128 [R0+0x26200], desc[UR52][R2.64], !P3 ;  /* 0x2620000002007fae */ /* 0x0001e8000d901d74 */
[----:B------:R0:W-:Y:S04]  /*116e0*/  LDGSTS.E.BYPASS.LTC128B.128 [R0+0x28a00], desc[UR52][R2.64+0x40], !P2 ;  /* 0x28a0004002007fae */ /* 0x0001e8000d101d74 */
[----:B------:R0:W-:Y:S02]  /*116f0*/  LDGSTS.E.BYPASS.LTC128B.128 [R0+0x2b200], desc[UR52][R2.64+0x80], !P1 ;  /* 0x2b20008002007fae */ /* 0x0001e4000c901d74 */
.L_x_5891:
[----:B------:R-:W-:Y:S05]  /*11700*/  BSYNC B0 ;  /* 0x0000000000007941 */ /* 0x000fea0003800000 */
.L_x_5890:
[----:B------:R-:W-:Y:S01]  /*11710*/  NOP ;  /* 0x0000000000007918 */ /* 0x000fe20000000000 */
[----:B------:R-:W-:-:S13]  /*11720*/  PLOP3.LUT P0, PT, PT, PT, PT, 0x80, 0x0 ;  /* 0x000000000000781c */ /* 0x000fda0003f0f070 */
.L_x_5892:
        /* <DEDUP_REMOVED lines=11> */
.L_x_5893:
        /* <DEDUP_REMOVED lines=22> */
[----:B01--4-:R-:W-:Y:S05]  /*11940*/  CALL.ABS.NOINC R2 ;  /* 0x0000000002007343 */ /* 0x013fea0003c00000 */
.L_x_5895:
[----:B------:R-:W-:Y:S05]  /*11950*/  BSYNC B6 ;  /* 0x0000000000067941 */ /* 0x000fea0003800000 */
.L_x_5894:
[----:B------:R1:W5:Y:S01]  /*11960*/  LDL R8, [R1+0x10] ;  /* 0x0000100001087983 */ /* 0x0003620000100800 */
[----:B------:R-:W-:Y:S01]  /*11970*/  UISETP.NE.AND UP0, UPT, UR48, URZ, UPT ;  /* 0x0000003f3000728c */ /* 0x000fe2000bf05270 */
[----:B0-23--:R-:W-:Y:S01]  /*11980*/  IMAD.U32 R4, RZ, RZ, UR43 ;  /* 0x0000002bff047e24 */ /* 0x00dfe2000f8e00ff */
[----:B------:R-:W0:Y:S01]  /*11990*/  S2R R2, SR_TID.X ;  /* 0x0000000000027919 */ /* 0x000e220000002100 */
[----:B------:R-:W-:Y:S01]  /*119a0*/  R2UR UR6, R36 ;  /* 0x00000000240672ca */ /* 0x000fe200000e0000 */
[----:B------:R-:W-:Y:S02]  /*119b0*/  ULDC.64 UR8, c[0x0][0x2d8] ;  /* 0x0000b60000087ab9 */ /* 0x000fe40000000a00 */
[----:B------:R-:W-:Y:S02]  /*119c0*/  PLOP3.LUT P0, PT, PT, PT, UP0, 0x80, 0x0 ;  /* 0x000000000000781c */ /* 0x000fe40003f0f008 */
[C---:B------:R-:W-:Y:S02]  /*119d0*/  LOP3.LUT P3, RZ, R22.reuse, 0x1000, RZ, 0xc0, !PT ;  /* 0x0000100016ff7812 */ /* 0x040fe4000786c0ff */
[C---:B------:R-:W-:Y:S01]  /*119e0*/  LOP3.LUT P4, RZ, R22.reuse, 0x800, RZ, 0xc0, !PT ;  /* 0x0000080016ff7812 */ /* 0x040fe2000788c0ff */
[----:B------:R-:W-:Y:S01]  /*119f0*/  @UP0 ULDC UR4, c[0x0][0x44c] ;  /* 0x0001130000040ab9 */ /* 0x000fe20000000800 */
[----:B------:R-:W-:-:S02]  /*11a00*/  LOP3.LUT P5, RZ, R22, 0x400, RZ, 0xc0, !PT ;  /* 0x0000040016ff7812 */ /* 0x000fc400078ac0ff */
        /* <DEDUP_REMOVED lines=44> */
[----:B-1----:R-:W-:Y:S06]  /*11cd0*/  BRA.DIV UR4, `(.L_x_5896) ;  /* 0x0000004604f47947 */ /* 0x002fec000b800000 */
[----:B----4-:R-:W0:Y:S01]  /*11ce0*/  SHFL.IDX PT, R14, R0, RZ, 0x1c1f ;  /* 0x001c1fff000e7589 */ /* 0x010e2200000e0000 */
[----:B------:R-:W-:-:S03]  /*11cf0*/  IMAD.U32 R5, RZ, RZ, UR43 ;  /* 0x0000002bff057e24 */ /* 0x000fc6000f8e00ff */
[----:B------:R-:W1:Y:S01]  /*11d00*/  SHFL.IDX PT, R2, R4, RZ, 0x1c1f ;  /* 0x001c1fff04027589 */ /* 0x000e6200000e0000 */
[----:B------:R-:W-:-:S03]  /*11d10*/  IMAD R5, R5, 0x80, R10 ;  /* 0x0000008005057824 */ /* 0x000fc600078e020a */
[----:B------:R-:W-:Y:S01]  /*11d20*/  SHFL.IDX PT, R6, R4, 0x1, 0x1c1f ;  /* 0x003c1f0004067f89 */ /* 0x000fe200000e0000 */
[C---:B------:R-:W-:Y:S01]  /*11d30*/  VIADD R7, R5.reuse, 0x20 ;  /* 0x0000002005077836 */ /* 0x040fe20000000000 */
[----:B------:R-:W-:-:S13]  /*11d40*/  ISETP.GE.AND P0, PT, R5, UR38, PT ;  /* 0x0000002605007c0c */ /* 0x000fda000bf06270 */
        /* <DEDUP_REMOVED lines=28> */
.L_x_5987:
        /* <DEDUP_REMOVED lines=12> */
.L_x_5897:
        /* <DEDUP_REMOVED lines=18> */
.L_x_5988:
[----:B------:R-:W-:Y:S05]  /*120f0*/  BSYNC B0 ;  /* 0x0000000000007941 */ /* 0x000fea0003800000 */
.L_x_5898:
[----:B------:R-:W-:-:S06]  /*12100*/  UISETP.GE.AND UP0, UPT, UR44, 0x2, UPT ;  /* 0x000000022c00788c */ /* 0x000fcc000bf06270 */
[----:B------:R-:W-:-:S13]  /*12110*/  PLOP3.LUT P0, PT, PT, PT, UP0, 0x40, 0x0 ;  /* 0x000000000000781c */ /* 0x000fda0003f0e808 */
[----:B------:R-:W-:Y:S05]  /*12120*/  @P0 BRA `(.L_x_5900) ;  /* 0x0000001c00480947 */ /* 0x000fea0003800000 */
[----:B------:R-:W-:Y:S01]  /*12130*/  UIADD3 UR4, UR44, -0x2, URZ ;  /* 0xfffffffe2c047890 */ /* 0x000fe2000fffe03f */
[----:B------:R-:W-:Y:S02]  /*12140*/  IMAD.MOV.U32 R21, RZ, RZ, R34 ;  /* 0x000000ffff157224 */ /* 0x000fe400078e0022 */
[----:B------:R-:W-:-:S03]  /*12150*/  IMAD.MOV.U32 R20, RZ, RZ, R31 ;  /* 0x000000ffff147224 */ /* 0x000fc600078e001f */
[----:B------:R-:W-:-:S07]  /*12160*/  IMAD.U32 R32, RZ, RZ, UR4 ;  /* 0x00000004ff207e24 */ /* 0x000fce000f8e00ff */
.L_x_5920:
[----:B------:R-:W2:Y:S01]  /*12170*/  LDL R5, [R1+0x4] ;  /* 0x0000040001057983 */ /* 0x000ea20000100800 */
[----:B0-----:R-:W0:Y:S03]  /*12180*/  LDC R3, c[0x0][0x430] ;  /* 0x00010c00ff037b82 */ /* 0x001e260000000800 */
[----:B------:R-:W3:Y:S01]  /*12190*/  LDL R4, [R1] ;  /* 0x0000000001047983 */ /* 0x000ee20000100800 */
[----:B-1----:R-:W1:Y:S01]  /*121a0*/  S2R R0, SR_TID.X ;  /* 0x0000000000007919 */ /* 0x002e620000002100 */
[----:B0-----:R-:W-:-:S13]  /*121b0*/  ISETP.NE.AND P2, PT, R3, 0x1, PT ;  /* 0x000000010300780c */ /* 0x001fda0003f45270 */
[----:B------:R-:W0:Y:S01]  /*121c0*/  @P2 LDC R3, c[0x0][0x438] ;  /* 0x00010e00ff032b82 */ /* 0x000e220000000800 */
[C---:B-1----:R-:W-:Y:S01]  /*121d0*/  LOP3.LUT R2, R0.reuse, 0x7f, RZ, 0xc0, !PT ;  /* 0x0000007f00027812 */ /* 0x042fe200078ec0ff */
[----:B------:R-:W-:-:S03]  /*121e0*/  IMAD.SHL.U32 R0, R0, 0x20, RZ ;  /* 0x0000002000007824 */ /* 0x000fc600078e00ff */
[----:B------:R-:W-:-:S04]  /*121f0*/  SHF.R.U32.HI R2, RZ, 0x2, R2 ;  /* 0x00000002ff027819 */ /* 0x000fc80000011602 */
[----:B------:R-:W-:Y:S02]  /*12200*/  LOP3.LUT R0, R2, 0x60, R0, 0xf8, !PT ;  /* 0x0000006002007812 */ /* 0x000fe400078ef800 */
[----:B------:R-:W1:Y:S01]  /*12210*/  @P2 LDC R2, c[0x0][0x434] ;  /* 0x00010d00ff022b82 */ /* 0x000e620000000800 */
[----:B------:R-:W-:Y:S05]  /*12220*/  YIELD ;  /* 0x0000000000007946 */ /* 0x000fea0003800000 */
[----:B------:R-:W-:Y:S01]  /*12230*/  ULDC.64 UR4, c[0x0][0x428] ;  /* 0x00010a0000047ab9 */ /* 0x000fe20000000a00 */
[----:B------:R-:W-:Y:S01]  /*12240*/  ULDC.64 UR6, c[0x0][0x418] ;  /* 0x0001060000067ab9 */ /* 0x000fe20000000a00 */
[----:B------:R-:W4:Y:S01]  /*12250*/  S2R R6, SR_TID.X ;  /* 0x0000000000067919 */ /* 0x000f220000002100 */
        /* <DEDUP_REMOVED lines=9> */
[----:B------:R-:W-:-:S04]  /*122f0*/  IMAD.WIDE.U32 R2, R33, UR4, R2 ;  /* 0x0000000421027c25 */ /* 0x000fc8000f8e0002 */
[----:B------:R-:W-:Y:S01]  /*12300*/  IMAD.IADD R3, R4, 0x1, R3 ;  /* 0x0000000104037824 */ /* 0x000fe200078e0203 */
[----:B------:R-:W-:-:S04]  /*12310*/  LEA R8, P0, R2, UR6, 0x2 ;  /* 0x0000000602087c11 */ /* 0x000fc8000f8010ff */
[----:B------:R-:W-:Y:S01]  /*12320*/  LEA.HI.X R9, R2, UR7, R3, 0x2, P0 ;  /* 0x0000000702097c11 */ /* 0x000fe200080f1403 */
[----:B------:R-:W0:Y:S01]  /*12330*/  S2R R5, SR_TID.X ;  /* 0x0000000000057919 */ /* 0x000e220000002100 */
[----:B----4-:R-:W-:Y:S01]  /*12340*/  IMAD.SHL.U32 R6, R6, 0x20, RZ ;  /* 0x0000002006067824 */ /* 0x010fe200078e00ff */
[----:B------:R-:W1:Y:S02]  /*12350*/  @P2 LDC R3, c[0x0][0x434] ;  /* 0x00010d00ff032b82 */ /* 0x000e640000000800 */
[----:B------:R-:W2:Y:S01]  /*12360*/  LDG.E R8, desc[UR52][R8.64] ;  /* 0x0000003408087981 */ /* 0x000ea2000c1e1900 */
[----:B0-----:R-:W-:-:S04]  /*12370*/  LOP3.LUT R5, R5, 0x7f, RZ, 0xc0, !PT ;  /* 0x0000007f05057812 */ /* 0x001fc800078ec0ff */
[----:B------:R-:W-:-:S04]  /*12380*/  SHF.R.U32.HI R5, RZ, 0x2, R5 ;  /* 0x00000002ff057819 */ /* 0x000fc80000011605 */
[----:B------:R-:W-:Y:S02]  /*12390*/  LOP3.LUT R6, R5, 0x60, R6, 0xf8, !PT ;  /* 0x0000006005067812 */ /* 0x000fe400078ef806 */
[----:B------:R-:W0:Y:S02]  /*123a0*/  @P2 LDC R5, c[0x0][0x438] ;  /* 0x00010e00ff052b82 */ /* 0x000e240000000800 */
[----:B------:R-:W-:-:S04]  /*123b0*/  LOP3.LUT R6, R6, 0x80, RZ, 0xfc, !PT ;  /* 0x0000008006067812 */ /* 0x000fc800078efcff */
[C---:B------:R-:W-:Y:S01]  /*123c0*/  ISETP.GT.U32.AND P1, PT, R6.reuse, 0x9f, PT ;  /* 0x0000009f0600780c */ /* 0x040fe20003f24070 */
[----:B------:R-:W-:-:S04]  /*123d0*/  IMAD.IADD R10, R6, 0x1, R10 ;  /* 0x00000001060a7824 */ /* 0x000fc800078e020a */
[----:B-1----:R-:W-:-:S04]  /*123e0*/  @P2 IMAD.HI.U32 R2, R10, R3, RZ ;  /* 0x000000030a022227 */ /* 0x002fc800078e00ff */
[----:B------:R-:W-:Y:S01]  /*123f0*/  IMAD.MOV.U32 R11, RZ, RZ, R10 ;  /* 0x000000ffff0b7224 */ /* 0x000fe200078e000a */
[----:B0-----:R-:W-:-:S04]  /*12400*/  @P2 SHF.R.U32.HI R11, RZ, R5, R2 ;  /* 0x00000005ff0b2219 */ /* 0x001fc80000011602 */
        /* <DEDUP_REMOVED lines=12> */
[----:B------:R-:W-:Y:S01]  /*124d0*/  IMAD.MOV R0, RZ, RZ, -R0 ;  /* 0x000000ffff007224 */ /* 0x000fe200078e0a00 */
[----:B------:R-:W-:Y:S01]  /*124e0*/  ISETP.NE.AND P0, PT, R31, 0x2, PT ;  /* 0x000000021f00780c */ /* 0x000fe20003f05270 */
[----:B------:R-:W-:Y:S02]  /*124f0*/  IMAD.MOV R3, RZ, RZ, -R11 ;  /* 0x000000ffff037224 */ /* 0x000fe400078e0a0b */
[----:B------:R-:W-:Y:S01]  /*12500*/  IMAD R7, R0, UR4, R7 ;  /* 0x0000000400077c24 */ /* 0x000fe2000f8e0207 */
[----:B------:R-:W-:Y:S01]  /*12510*/  SEL R34, RZ, 0x1, P0 ;  /* 0x00000001ff227807 */ /* 0x000fe20000000000 */
[----:B------:R-:W-:Y:S02]  /*12520*/  IMAD.MOV.U32 R0, RZ, RZ, R32 ;  /* 0x000000ffff007224 */ /* 0x000fe400078e0020 */
[----:B0-----:R-:W-:Y:S01]  /*12530*/  IMAD R5, R3, UR4, R10 ;  /* 0x0000000403057c24 */ /* 0x001fe2000f8e020a */
[----:B------:R-:W-:Y:S01]  /*12540*/  SEL R31, R31, RZ, P0 ;  /* 0x000000ff1f1f7207 */ /* 0x000fe20000000000 */
[----:B------:R-:W-:Y:S01]  /*12550*/  VIADD R32, R32, 0xffffffff ;  /* 0xffffffff20207836 */ /* 0x000fe20000000000 */
[----:B------:R-:W-:-:S02]  /*12560*/  LOP3.LUT R34, R21, R34, RZ, 0x3c, !PT ;  /* 0x0000002215227212 */ /* 0x000fc400078e3cff */
[----:B------:R-:W-:Y:S02]  /*12570*/  ISETP.GT.AND P2, PT, R0, RZ, PT ;  /* 0x000000ff0000720c */ /* 0x000fe40003f44270 */
[----:B--2---:R-:W-:Y:S01]  /*12580*/  SHF.R.S32.HI R27, RZ, 0x1f, R8 ;  /* 0x0000001fff1b7819 */ /* 0x004fe20000011408 */
[----:B------:R-:W-:Y:S10]  /*12590*/  @!P1 BRA `(.L_x_5901) ;  /* 0x0000000000049947 */ /* 0x000ff40003800000 */
[----:B------:R-:W-:Y:S01]  /*125a0*/  BPT.TRAP 0x1 ;  /* 0x000000040000795c */ /* 0x000fe20000300000 */
.L_x_5901:
[----:B------:R-:W-:Y:S01]  /*125b0*/  IMAD R4, R31, 0x8, R18 ;  /* 0x000000081f047824 */ /* 0x000fe200078e0212 */
[----:B------:R-:W-:Y:S01]  /*125c0*/  SHF.L.U32 R29, R34, 0x1f, RZ ;  /* 0x0000001f221d7819 */ /* 0x000fe200000006ff */
[----:B------:R-:W-:Y:S01]  /*125d0*/  BSSY B0, `(.L_x_5902) ;  /* 0x0000004000007945 */ /* 0x000fe20003800000 */
[----:B------:R-:W-:Y:S02]  /*125e0*/  SHF.R.S32.HI R28, RZ, 0x1f, R7 ;  /* 0x0000001fff1c7819 */ /* 0x000fe40000011407 */
[----:B------:R-:W0:Y:S02]  /*125f0*/  SYNCS.PHASECHK.TRANS64.TRYWAIT P0, [R4+URZ+0x33480], R29 ;  /* 0x0334801d040075a7 */ /* 0x000e24000800017f */
[----:B0-----:R-:W-:Y:S05]  /*12600*/  @!P0 BRA `(.L_x_5903) ;  /* 0x0000004000f88947 */ /* 0x001fea0003800000 */
.L_x_5989:
[----:B------:R-:W-:Y:S05]  /*12610*/  BSYNC B0 ;  /* 0x0000000000007941 */ /* 0x000fea0003800000 */
.L_x_5902:
        /* <DEDUP_REMOVED lines=10> */
[----:B------:R-:W-:Y:S01]  /*126c0*/  LOP3.LUT P4, RZ, R22, 0x4, RZ, 0xc0, !PT ;  /* 0x0000000416ff7812 */ /* 0x000fe2000788c0ff */
[----:B------:R-:W-:Y:S01]  /*126d0*/  IMAD R24, R36, UR8, RZ ;  /* 0x0000000824187c24 */ /* 0x000fe2000f8e02ff */
[C---:B------:R-:W-:Y:S01]  /*126e0*/  LOP3.LUT P3, RZ, R22.reuse, 0x2, RZ, 0xc0, !PT ;  /* 0x0000000216ff7812 */ /* 0x040fe2000786c0ff */
[----:B------:R-:W-:Y:S01]  /*126f0*/  IMAD.IADD R3, R3, 0x1, R0 ;  /* 0x0000000103037824 */ /* 0x000fe200078e0200 */
[----:B------:R-:W-:Y:S01]  /*12700*/  LOP3.LUT P1, RZ, R22, 0x1, RZ, 0xc0, !PT ;  /* 0x0000000116ff7812 */ /* 0x000fe2000782c0ff */
[----:B------:R-:W-:-:S02]  /*12710*/  IMAD R0, R27, UR6, RZ ;  /* 0x000000061b007c24 */ /* 0x000fc4000f8e02ff */
[----:B------:R-:W-:-:S04]  /*12720*/  IMAD.WIDE.U32 R2, R8, UR6, R2 ;  /* 0x0000000608027c25 */ /* 0x000fc8000f8e0002 */
[----:B------:R-:W-:Y:S02]  /*12730*/  IMAD R0, R8, UR7, R0 ;  /* 0x0000000708007c24 */ /* 0x000fe4000f8e0200 */
[----:B------:R-:W-:Y:S02]  /*12740*/  IMAD R24, R23, UR9, R24 ;  /* 0x0000000917187c24 */ /* 0x000fe4000f8e0218 */
[----:B------:R-:W-:Y:S02]  /*12750*/  IMAD.IADD R3, R3, 0x1, R0 ;  /* 0x0000000103037824 */ /* 0x000fe400078e0200 */
[----:B------:R-:W-:Y:S02]  /*12760*/  IMAD R0, R30, UR4, RZ ;  /* 0x000000041e007c24 */ /* 0x000fe4000f8e02ff */
[----:B------:R-:W-:-:S04]  /*12770*/  IMAD.WIDE.U32 R2, R23, UR8, R2 ;  /* 0x0000000817027c25 */ /* 0x000fc8000f8e0002 */
[----:B------:R-:W-:Y:S01]  /*12780*/  IMAD R0, R5, UR5, R0 ;  /* 0x0000000505007c24 */ /* 0x000fe2000f8e0200 */
[----:B------:R-:W-:-:S04]  /*12790*/  IADD3 R9, P0, R2, UR10, RZ ;  /* 0x0000000a02097c10 */ /* 0x000fc8000ff1e0ff */
        /* <DEDUP_REMOVED lines=44> */
.L_x_6001:
        /* <DEDUP_REMOVED lines=10> */
.L_x_5905:
        /* <DEDUP_REMOVED lines=11> */
.L_x_5906:
[----:B------:R2:W-:Y:S01]  /*12bb0*/  SYNCS.ARRIVE.TRANS64.A1T0 RZ, [R4+URZ+0x33470], RZ ;  /* 0x033470ff04ff79a7 */ /* 0x0005e2000810003f */
[----:B------:R-:W-:Y:S05]  /*12bc0*/  @!P3 BRA `(.L_x_5907) ;  /* 0x000000000004b947 */ /* 0x000fea0003800000 */
[----:B------:R-:W-:Y:S01]  /*12bd0*/  BPT.TRAP 0x1 ;  /* 0x000000040000795c */ /* 0x000fe20000300000 */
.L_x_5907:
[----:B------:R-:W3:Y:S01]  /*12be0*/  SYNCS.PHASECHK.TRANS64.TRYWAIT P0, [R4+URZ+0x33440], R29 ;  /* 0x0334401d040075a7 */ /* 0x000ee2000800017f */
[----:B------:R-:W-:Y:S04]  /*12bf0*/  BSSY B0, `(.L_x_5908) ;  /* 0x0000002000007945 */ /* 0x000fe80003800000 */
[----:B---3--:R-:W-:Y:S05]  /*12c00*/  @!P0 BRA `(.L_x_5909) ;  /* 0x00000044000c8947 */ /* 0x008fea0003800000 */
.L_x_6002:
[----:B------:R-:W-:Y:S05]  /*12c10*/  BSYNC B0 ;  /* 0x0000000000007941 */ /* 0x000fea0003800000 */
.L_x_5908:
[----:B------:R-:W-:Y:S01]  /*12c20*/  ULDC.64 UR4, c[0x0][0x310] ;  /* 0x0000c40000047ab9 */ /* 0x000fe20000000a00 */
[----:B------:R-:W-:Y:S01]  /*12c30*/  ULDC.64 UR6, c[0x0][0x300] ;  /* 0x0000c00000067ab9 */ /* 0x000fe20000000a00 */
[----:B------:R-:W-:Y:S01]  /*12c40*/  IMAD R9, R27, UR4, RZ ;  /* 0x000000041b097c24 */ /* 0x000fe2000f8e02ff */
[----:B------:R-:W-:Y:S01]  /*12c50*/  ULDC.64 UR8, c[0x0][0x2e8] ;  /* 0x0000ba0000087ab9 */ /* 0x000fe20000000a00 */
[----:B------:R-:W-:Y:S01]  /*12c60*/  IMAD.WIDE.U32 R2, R8, UR4, RZ ;  /* 0x0000000408027c25 */ /* 0x000fe2000f8e00ff */
[C---:B------:R-:W-:Y:S02]  /*12c70*/  LOP3.LUT P4, RZ, R22.reuse, 0x4, RZ, 0xc0, !PT ;  /* 0x0000000416ff7812 */ /* 0x040fe4000788c0ff */
[----:B------:R-:W-:Y:S01]  /*12c80*/  LOP3.LUT P3, RZ, R22, 0x2, RZ, 0xc0, !PT ;  /* 0x0000000216ff7812 */ /* 0x000fe2000786c0ff */
[----:B------:R-:W-:Y:S01]  /*12c90*/  IMAD R9, R8, UR5, R9 ;  /* 0x0000000508097c24 */ /* 0x000fe2000f8e0209 */
[----:B------:R-:W-:Y:S01]  /*12ca0*/  LOP3.LUT P1, RZ, R22, 0x1, RZ, 0xc0, !PT ;  /* 0x0000000116ff7812 */ /* 0x000fe2000782c0ff */
[----:B------:R-:W-:-:S02]  /*12cb0*/  IMAD R28, R28, UR6, RZ ;  /* 0x000000061c1c7c24 */ /* 0x000fc4000f8e02ff */
[----:B------:R-:W-:Y:S02]  /*12cc0*/  IMAD.IADD R3, R3, 0x1, R9 ;  /* 0x0000000103037824 */ /* 0x000fe400078e0209 */
[----:B------:R-:W-:Y:S02]  /*12cd0*/  IMAD R26, R26, UR4, RZ ;  /* 0x000000041a1a7c24 */ /* 0x000fe4000f8e02ff */
[----:B------:R-:W-:-:S04]  /*12ce0*/  IMAD.WIDE.U32 R2, R7, UR6, R2 ;  /* 0x0000000607027c25 */ /* 0x000fc8000f8e0002 */
[----:B------:R-:W-:Y:S02]  /*12cf0*/  IMAD R7, R7, UR7, R28 ;  /* 0x0000000707077c24 */ /* 0x000fe4000f8e021c */
[----:B------:R-:W-:Y:S02]  /*12d00*/  IMAD.MOV.U32 R8, RZ, RZ, R2 ;  /* 0x000000ffff087224 */ /* 0x000fe400078e0002 */
[----:B------:R-:W-:Y:S02]  /*12d10*/  IMAD.IADD R9, R3, 0x1, R7 ;  /* 0x0000000103097824 */ /* 0x000fe400078e0207 */
[C---:B------:R-:W-:Y:S02]  /*12d20*/  IMAD R26, R6.reuse, UR5, R26 ;  /* 0x00000005061a7c24 */ /* 0x040fe4000f8e021a */
[----:B------:R-:W-:Y:S01]  /*12d30*/  IMAD.WIDE.U32 R2, R6, UR4, RZ ;  /* 0x0000000406027c25 */ /* 0x000fe2000f8e00ff */
[----:B------:R-:W-:-:S03]  /*12d40*/  ULDC.64 UR4, c[0x0][0x308] ;  /* 0x0000c20000047ab9 */ /* 0x000fc60000000a00 */
[----:B------:R-:W-:Y:S02]  /*12d50*/  IMAD.IADD R3, R3, 0x1, R26 ;  /* 0x0000000103037824 */ /* 0x000fe400078e021a */
[----:B------:R-:W-:Y:S02]  /*12d60*/  IMAD R30, R30, UR6, RZ ;  /* 0x000000061e1e7c24 */ /* 0x000fe4000f8e02ff */
[----:B------:R-:W-:-:S04]  /*12d70*/  IMAD.WIDE.U32 R2, R5, UR6, R2 ;  /* 0x0000000605027c25 */ /* 0x000fc8000f8e0002 */
[----:B------:R-:W-:Y:S02]  /*12d80*/  IMAD R5, R5, UR7, R30 ;  /* 0x0000000705057c24 */ /* 0x000fe4000f8e021e */
[----:B------:R-:W-:-:S04]  /*12d90*/  IMAD.WIDE.U32 R8, R23, UR4, R8 ;  /* 0x0000000417087c25 */ /* 0x000fc8000f8e0008 */
[----:B------:R-:W-:Y:S01]  /*12da0*/  IMAD R10, R36, UR4, RZ ;  /* 0x00000004240a7c24 */ /* 0x000fe2000f8e02ff */
[----:B------:R-:W-:Y:S01]  /*12db0*/  IADD3 R8, P0, R8, UR8, RZ ;  /* 0x0000000808087c10 */ /* 0x000fe2000ff1e0ff */
[----:B------:R-:W-:Y:S02]  /*12dc0*/  IMAD.IADD R3, R3, 0x1, R5 ;  /* 0x0000000103037824 */ /* 0x000fe400078e0205 */
[C---:B------:R-:W-:Y:S02]  /*12dd0*/  IMAD R10, R23.reuse, UR5, R10 ;  /* 0x00000005170a7c24 */ /* 0x040fe4000f8e020a */
[----:B------:R-:W-:Y:S01]  /*12de0*/  IMAD.WIDE.U32 R2, R23, UR4, R2 ;  /* 0x0000000417027c25 */ /* 0x000fe2000f8e0002 */
[----:B------:R-:W-:Y:S02]  /*12df0*/  UMOV UR4, 0xffffffff ;  /* 0xffffffff00047882 */ /* 0x000fe40000000000 */
[----:B------:R-:W-:Y:S02]  /*12e00*/  IADD3.X R9, R10, UR9, R9, P0, !PT ;  /* 0x000000090a097c10 */ /* 0x000fe400087fe409 */
[----:B------:R-:W-:-:S04]  /*12e10*/  IADD3 R5, P0, R2, UR8, RZ ;  /* 0x0000000802057c10 */ /* 0x000fc8000ff1e0ff */
[----:B------:R-:W-:Y:S01]  /*12e20*/  IADD3.X R10, R10, UR9, R3, P0, !PT ;  /* 0x000000090a0a7c10 */ /* 0x000fe200087fe403 */
[----:B------:R-:W-:Y:S08]  /*12e30*/  BRA.DIV UR4, `(.L_x_5910) ;  /* 0x0000004204947947 */ /* 0x000ff0000b800000 */
[----:B------:R-:W4:Y:S04]  /*12e40*/  SHFL.IDX PT, R14, R8, RZ, 0x1c1f ;  /* 0x001c1fff080e7589 */ /* 0x000f2800000e0000 */
[----:B------:R-:W5:Y:S04]  /*12e50*/  SHFL.IDX PT, R3, R9, RZ, 0x1c1f ;  /* 0x001c1fff09037589 */ /* 0x000f6800000e0000 */
[----:B------:R-:W-:Y:S04]  /*12e60*/  SHFL.IDX PT, R7, R9, 0x2, 0x1c1f ;  /* 0x005c1f0009077f89 */ /* 0x000fe800000e0000 */
[----:B------:R-:W-:Y:S01]  /*12e70*/  SHFL.IDX PT, R10, R10, RZ, 0x1c1f ;  /* 0x001c1fff0a0a7589 */ /* 0x000fe200000e0000 */
[----:B----4-:R-:W-:-:S03]  /*12e80*/  IADD3 R2, P0, R37, R14, RZ ;  /* 0x0000000e25027210 */ /* 0x010fc60007f1e0ff */
[----:B------:R-:W4:Y:S02]  /*12e90*/  SHFL.IDX PT, R14, R8, 0x1, 0x1c1f ;  /* 0x003c1f00080e7f89 */ /* 0x000f2400000e0000 */
[----:B-----5:R-:W-:-:S05]  /*12ea0*/  IMAD.X R3, RZ, RZ, R3, P0 ;  /* 0x000000ffff037224 */ /* 0x020fca00000e0603 */
[----:B------:R-:W-:Y:S04]  /*12eb0*/  LDGSTS.E.BYPASS.LTC128B.128 [R0+0x24200], desc[UR52][R2.64], !P4 ;  /* 0x2420000002007fae */ /* 0x000fe8000e101d74 */
[----:B------:R-:W-:Y:S04]  /*12ec0*/  LDGSTS.E.BYPASS.LTC128B.128 [R0+0x26a00], desc[UR52][R2.64+0x40], !P3 ;  /* 0x26a0004002007fae */ /* 0x000fe8000d901d74 */
[----:B------:R5:W-:Y:S04]  /*12ed0*/  LDGSTS.E.BYPASS.LTC128B.128 [R0+0x29200], desc[UR52][R2.64+0x80], !P1 ;  /* 0x2920008002007fae */ /* 0x000be8000c901d74 */
[----:B-----5:R-:W5:Y:S01]  /*12ee0*/  SHFL.IDX PT, R3, R9, 0x1, 0x1c1f ;  /* 0x003c1f0009037f89 */ /* 0x020f6200000e0000 */
[----:B----4-:R-:W-:-:S03]  /*12ef0*/  IADD3 R2, P0, R37, R14, RZ ;  /* 0x0000000e25027210 */ /* 0x010fc60007f1e0ff */
[----:B------:R-:W4:Y:S04]  /*12f00*/  SHFL.IDX PT, R14, R8, 0x2, 0x1c1f ;  /* 0x005c1f00080e7f89 */ /* 0x000f2800000e0000 */
[----:B------:R-:W-:Y:S01]  /*12f10*/  SHFL.IDX PT, R9, R9, 0x3, 0x1c1f ;  /* 0x007c1f0009097f89 */ /* 0x000fe200000e0000 */
[----:B-----5:R-:W-:Y:S01]  /*12f20*/  IMAD.X R3, RZ, RZ, R3, P0 ;  /* 0x000000ffff037224 */ /* 0x020fe200000e0603 */
[----:B----4-:R-:W-:-:S04]  /*12f30*/  IADD3 R6, P0, R37, R14, RZ ;  /* 0x0000000e25067210 */ /* 0x010fc80007f1e0ff */
[----:B------:R-:W-:Y:S04]  /*12f40*/  LDGSTS.E.BYPASS.LTC128B.128 [R0+0x24a00], desc[UR52][R2.64], !P4 ;  /* 0x24a0000002007fae */ /* 0x000fe8000e101d74 */
[----:B------:R-:W4:Y:S01]  /*12f50*/  SHFL.IDX PT, R14, R8, 0x3, 0x1c1f ;  /* 0x007c1f00080e7f89 */ /* 0x000f2200000e0000 */
[----:B------:R-:W-:-:S03]  /*12f60*/  IMAD.X R7, RZ, RZ, R7, P0 ;  /* 0x000000ffff077224 */ /* 0x000fc600000e0607 */
[----:B------:R-:W-:Y:S04]  /*12f70*/  LDGSTS.E.BYPASS.LTC128B.128 [R0+0x27200], desc[UR52][R2.64+0x40], !P3 ;  /* 0x2720004002007fae */ /* 0x000fe8000d901d74 */
[----:B------:R4:W-:Y:S04]  /*12f80*/  LDGSTS.E.BYPASS.LTC128B.128 [R0+0x29a00], desc[UR52][R2.64+0x80], !P1 ;  /* 0x29a0008002007fae */ /* 0x0009e8000c901d74 */
[----:B------:R0:W-:Y:S04]  /*12f90*/  LDGSTS.E.BYPASS.LTC128B.128 [R0+0x25200], desc[UR52][R6.64], !P4 ;  /* 0x2520000006007fae */ /* 0x0001e8000e101d74 */
[----:B------:R0:W-:Y:S04]  /*12fa0*/  LDGSTS.E.BYPASS.LTC128B.128 [R0+0x27a00], desc[UR52][R6.64+0x40], !P3 ;  /* 0x27a0004006007fae */ /* 0x0001e8000d901d74 */
[----:B------:R0:W-:Y:S01]  /*12fb0*/  LDGSTS.E.BYPASS.LTC128B.128 [R0+0x2a200], desc[UR52][R6.64+0x80], !P1 ;  /* 0x2a20008006007fae */ /* 0x0001e2000c901d74 */
[----:B----4-:R-:W-:-:S03]  /*12fc0*/  IADD3 R2, P0, R37, R14, RZ ;  /* 0x0000000e25027210 */ /* 0x010fc60007f1e0ff */
[----:B------:R0:W4:Y:S02]  /*12fd0*/  SHFL.IDX PT, R14, R5, RZ, 0x1c1f ;  /* 0x001c1fff050e7589 */ /* 0x00012400000e0000 */
[----:B------:R-:W-:-:S05]  /*12fe0*/  IMAD.X R3, RZ, RZ, R9, P0 ;  /* 0x000000ffff037224 */ /* 0x000fca00000e0609 */
[----:B------:R0:W-:Y:S04]  /*12ff0*/  LDGSTS.E.BYPASS.LTC128B.128 [R0+0x25a00], desc[UR52][R2.64], !P4 ;  /* 0x25a0000002007fae */ /* 0x0001e8000e101d74 */
[----:B------:R0:W-:Y:S04]  /*13000*/  LDGSTS.E.BYPASS.LTC128B.128 [R0+0x28200], desc[UR52][R2.64+0x40], !P3 ;  /* 0x2820004002007fae */ /* 0x0001e8000d901d74 */
[----:B------:R0:W-:Y:S02]  /*13010*/  LDGSTS.E.BYPASS.LTC128B.128 [R0+0x2aa00], desc[UR52][R2.64+0x80], !P1 ;  /* 0x2aa0008002007fae */ /* 0x0001e4000c901d74 */
.L_x_6014:
[----:B0---4-:R-:W-:-:S05]  /*13020*/  IADD3 R2, P0, R37, R14, RZ ;  /* 0x0000000e25027210 */ /* 0x011fca0007f1e0ff */
        /* <DEDUP_REMOVED lines=9> */
.L_x_5911:
        /* <DEDUP_REMOVED lines=11> */
.L_x_5912:
[----:B------:R-:W-:Y:S01]  /*13170*/  IMAD.U32 R0, RZ, RZ, UR47 ;  /* 0x0000002fff007e24 */ /* 0x000fe2000f8e00ff */
[----:B------:R0:W-:Y:S04]  /*13180*/  SYNCS.ARRIVE.TRANS64.A1T0 RZ, [R4+URZ+0x33430], RZ ;  /* 0x033430ff04ff79a7 */ /* 0x0001e8000810003f */
[----:B------:R-:W-:-:S13]  /*13190*/  ISETP.NE.AND P0, PT, R0, 0x3, PT ;  /* 0x000000030000780c */ /* 0x000fda0003f05270 */
[----:B0-----:R-:W-:Y:S05]  /*131a0*/  @!P0 BRA `(.L_x_5913) ;  /* 0x0000000000048947 */ /* 0x001fea0003800000 */
[----:B------:R-:W-:Y:S01]  /*131b0*/  BPT.TRAP 0x1 ;  /* 0x000000040000795c */ /* 0x000fe20000300000 */
.L_x_5913:
[----:B------:R-:W-:Y:S01]  /*131c0*/  LOP3.LUT R3, R21, 0x1, RZ, 0x3c, !PT ;  /* 0x0000000115037812 */ /* 0x000fe200078e3cff */
[----:B------:R-:W-:Y:S01]  /*131d0*/  IMAD R2, R20, 0x8, R18 ;  /* 0x0000000814027824 */ /* 0x000fe200078e0212 */
[----:B------:R-:W-:Y:S02]  /*131e0*/  BSSY B0, `(.L_x_5914) ;  /* 0x0000004000007945 */ /* 0x000fe40003800000 */
[----:B------:R-:W-:-:S04]  /*131f0*/  SHF.L.U32 R3, R3, 0x1f, RZ ;  /* 0x0000001f03037819 */ /* 0x000fc800000006ff */
[----:B------:R-:W0:Y:S02]  /*13200*/  SYNCS.PHASECHK.TRANS64.TRYWAIT P1, [R2+URZ+0x33470], R3 ;  /* 0x03347003020075a7 */ /* 0x000e24000802017f */
[----:B0-----:R-:W-:Y:S05]  /*13210*/  @!P1 BRA `(.L_x_5915) ;  /* 0x0000004400049947 */ /* 0x001fea0003800000 */
.L_x_6015:
[----:B------:R-:W-:Y:S05]  /*13220*/  BSYNC B0 ;  /* 0x0000000000007941 */ /* 0x000fea0003800000 */
.L_x_5914:
[----:B------:R-:W-:-:S05]  /*13230*/  IMAD.U32 R0, RZ, RZ, UR46 ;  /* 0x0000002eff007e24 */ /* 0x000fca000f8e00ff */
[----:B------:R-:W-:-:S13]  /*13240*/  ISETP.NE.AND P1, PT, R0, 0x3, PT ;  /* 0x000000030000780c */ /* 0x000fda0003f25270 */
[----:B------:R-:W-:Y:S05]  /*13250*/  @!P1 BRA `(.L_x_5916) ;  /* 0x0000000000049947 */ /* 0x000fea0003800000 */
[----:B------:R-:W-:Y:S01]  /*13260*/  BPT.TRAP 0x1 ;  /* 0x000000040000795c */ /* 0x000fe20000300000 */
.L_x_5916:
[----:B0-----:R-:W-:Y:S01]  /*13270*/  SHF.L.U32 R3, R21, 0x1f, RZ ;  /* 0x0000001f15037819 */ /* 0x001fe200000006ff */
[----:B------:R-:W-:-:S03]  /*13280*/  IMAD R0, R20, 0x7800, RZ ;  /* 0x0000780014007824 */ /* 0x000fc600078e02ff */
[----:B------:R-:W0:Y:S02]  /*13290*/  SYNCS.PHASECHK.TRANS64.TRYWAIT P1, [R2+URZ+0x33460], R3 ;  /* 0x03346003020075a7 */ /* 0x000e24000802017f */
[----:B0-----:R-:W-:Y:S05]  /*132a0*/  @!P1 BRA `(.L_x_5917) ;  /* 0x0000004000f49947 */ /* 0x001fea0003800000 */
.L_x_6016:
[----:B0-----:R-:W-:Y:S01]  /*132b0*/  LOP3.LUT R3, R0, R16, RZ, 0xfc, !PT ;  /* 0x0000001000037212 */ /* 0x001fe200078efcff */
[----:B------:R-:W-:Y:S05]  /*132c0*/  WARPSYNC.ALL ;  /* 0x0000000000007948 */ /* 0x000fea0003800000 */
[----:B------:R-:W-:Y:S02]  /*132d0*/  IMAD.IADD R6, R18, 0x1, R3 ;  /* 0x0000000112067824 */ /* 0x000fe400078e0203 */
[C---:B------:R-:W-:Y:S02]  /*132e0*/  VIADD R12, R0.reuse, 0x2800 ;  /* 0x00002800000c7836 */ /* 0x040fe40000000000 */
[----:B------:R-:W-:-:S02]  /*132f0*/  VIADD R13, R0, 0x800 ;  /* 0x00000800000d7836 */ /* 0x000fc40000000000 */
[----:B--23--:R-:W0:Y:S01]  /*13300*/  LDSM.16.MT88.4 R4, [R6+0xf200] ;  /* 0x00f200000604783b */ /* 0x00ce220000004200 */
[C---:B------:R-:W-:Y:S02]  /*13310*/  VIADD R20, R0.reuse, 0x5000 ;  /* 0x0000500000147836 */ /* 0x040fe40000000000 */
[C---:B------:R-:W-:Y:S02]  /*13320*/  VIADD R21, R0.reuse, 0x3000 ;  /* 0x0000300000157836 */ /* 0x040fe40000000000 */
[----:B------:R-:W-:Y:S02]  /*13330*/  VIADD R15, R0, 0x2000 ;  /* 0x00002000000f7836 */ /* 0x000fe40000000000 */
[----:B-1----:R-:W-:-:S05]  /*13340*/  IMAD.U32 R25, RZ, RZ, UR46 ;  /* 0x0000002eff197e24 */ /* 0x002fca000f8e00ff */
[----:B------:R-:W-:Y:S02]  /*13350*/  ISETP.NE.AND P1, PT, R25, 0x3, PT ;  /* 0x000000031900780c */ /* 0x000fe40003f25270 */
[C-C-:B0-----:R-:W-:Y:S02]  /*13360*/  PRMT R8, R4.reuse, 0x6420, R5.reuse ;  /* 0x0000642004087816 */ /* 0x141fe40000000005 */
[----:B------:R-:W-:Y:S02]  /*13370*/  PRMT R9, R4, 0x7531, R5 ;  /* 0x0000753104097816 */ /* 0x000fe40000000005 */
[-C--:B------:R-:W-:Y:S02]  /*13380*/  LOP3.LUT R4, R0, R17.reuse, RZ, 0xfc, !PT ;  /* 0x0000001100047212 */ /* 0x080fe400078efcff */
        /* <DEDUP_REMOVED lines=9> */
[C---:B0-----:R-:W-:Y:S02]  /*13420*/  LOP3.LUT R3, R20.reuse, R16, RZ, 0xfc, !PT ;  /* 0x0000001014037212 */ /* 0x041fe400078efcff */
[----:B------:R-:W-:-:S05]  /*13430*/  LOP3.LUT R20, R20, R17, RZ, 0xfc, !PT ;  /* 0x0000001114147212 */ /* 0x000fca00078efcff */
[----:B------:R-:W-:Y:S01]  /*13440*/  IMAD.IADD R20, R19, 0x1, R20 ;  /* 0x0000000113147824 */ /* 0x000fe200078e0214 */
[C-C-:B-1----:R-:W-:Y:S02]  /*13450*/  PRMT R8, R4.reuse, 0x6420, R5.reuse ;  /* 0x0000642004087816 */ /* 0x142fe40000000005 */
[----:B------:R-:W-:Y:S01]  /*13460*/  PRMT R9, R4, 0x7531, R5 ;  /* 0x0000753104097816 */ /* 0x000fe20000000005 */
[----:B------:R-:W-:Y:S01]  /*13470*/  IMAD.IADD R5, R18, 0x1, R3 ;  /* 0x0000000112057824 */ /* 0x000fe200078e0203 */
[----:B------:R-:W-:Y:S01]  /*13480*/  LOP3.LUT R4, R13, R17, RZ, 0xfc, !PT ;  /* 0x000000110d047212 */ /* 0x000fe200078efcff */
[----:B------:R-:W-:Y:S01]  /*13490*/  VIADD R3, R0, 0x1000 ;  /* 0x0000100000037836 */ /* 0x000fe20000000000 */
[C-C-:B------:R-:W-:Y:S02]  /*134a0*/  PRMT R10, R6.reuse, 0x6420, R7.reuse ;  /* 0x00006420060a7816 */ /* 0x140fe40000000007 */
[----:B------:R-:W-:Y:S01]  /*134b0*/  PRMT R11, R6, 0x7531, R7 ;  /* 0x00007531060b7816 */ /* 0x000fe20000000007 */
[----:B------:R-:W-:Y:S01]  /*134c0*/  IMAD.IADD R14, R19, 0x1, R4 ;  /* 0x00000001130e7824 */ /* 0x000fe200078e0204 */
[----:B------:R-:W-:-:S04]  /*134d0*/  LOP3.LUT R13, R13, R16, RZ, 0xfc, !PT ;  /* 0x000000100d0d7212 */ /* 0x000fc800078efcff */
        /* <DEDUP_REMOVED lines=8> */
[----:B------:R-:W-:Y:S01]  /*13560*/  LOP3.LUT R3, R3, R16, RZ, 0xfc, !PT ;  /* 0x0000001003037212 */ /* 0x000fe200078efcff */
[----:B------:R-:W-:Y:S02]  /*13570*/  IMAD.IADD R6, R18, 0x1, R13 ;  /* 0x0000000112067824 */ /* 0x000fe400078e020d */
[C---:B------:R-:W-:Y:S01]  /*13580*/  VIADD R13, R0.reuse, 0x1800 ;  /* 0x00001800000d7836 */ /* 0x040fe20000000000 */
[----:B------:R0:W-:Y:S04]  /*13590*/  STSM.16.M88.4 [R14], R8 ;  /* 0x000000080e007844 */ /* 0x0001e80000000200 */
[----:B------:R-:W1:Y:S01]  /*135a0*/  LDSM.16.MT88.4 R4, [R6+0xf200] ;  /* 0x00f200000604783b */ /* 0x000e620000004200 */
[----:B0-----:R-:W-:Y:S01]  /*135b0*/  VIADD R14, R0, 0x5800 ;  /* 0x00005800000e7836 */ /* 0x001fe20000000000 */
[----:B-1----:R-:W-:-:S02]  /*135c0*/  PRMT R8, R4, 0x6420, R5 ;  /* 0x0000642004087816 */ /* 0x002fc40000000005 */
        /* <DEDUP_REMOVED lines=15> */
[-C--:B------:R-:W-:Y:S02]  /*136c0*/  LOP3.LUT R5, R14, R16.reuse, RZ, 0xfc, !PT ;  /* 0x000000100e057212 */ /* 0x080fe400078efcff */
[C-C-:B------:R-:W-:Y:S01]  /*136d0*/  PRMT R10, R6.reuse, 0x6420, R7.reuse ;  /* 0x00006420060a7816 */ /* 0x140fe20000000007 */
[----:B------:R-:W-:Y:S01]  /*136e0*/  IMAD.IADD R4, R19, 0x1, R4 ;  /* 0x0000000113047824 */ /* 0x000fe200078e0204 */
[----:B------:R-:W-:Y:S01]  /*136f0*/  PRMT R11, R6, 0x7531, R7 ;  /* 0x00007531060b7816 */ /* 0x000fe20000000007 */
[----:B------:R-:W-:Y:S01]  /*13700*/  IMAD.IADD R24, R18, 0x1, R5 ;  /* 0x0000000112187824 */ /* 0x000fe200078e0205 */
[----:B------:R-:W-:Y:S02]  /*13710*/  LOP3.LUT R14, R14, R17, RZ, 0xfc, !PT ;  /* 0x000000110e0e7212 */ /* 0x000fe400078efcff */
[----:B------:R-:W-:Y:S01]  /*13720*/  LOP3.LUT R15, R15, R16, RZ, 0xfc, !PT ;  /* 0x000000100f0f7212 */ /* 0x000fe200078efcff */
[----:B------:R-:W-:Y:S02]  /*13730*/  STSM.16.M88.4 [R4], R8 ;  /* 0x0000000804007844 */ /* 0x000fe40000000200 */
[----:B------:R-:W-:-:S02]  /*13740*/  IMAD.IADD R14, R19, 0x1, R14 ;  /* 0x00000001130e7824 */ /* 0x000fc400078e020e */
[----:B------:R-:W0:Y:S01]  /*13750*/  LDSM.16.MT88.4 R4, [R24+0xf200] ;  /* 0x00f200001804783b */ /* 0x000e220000004200 */
[----:B------:R-:W-:Y:S01]  /*13760*/  IMAD.IADD R15, R18, 0x1, R15 ;  /* 0x00000001120f7824 */ /* 0x000fe200078e020f */
[C-C-:B0-----:R-:W-:Y:S02]  /*13770*/  PRMT R8, R4.reuse, 0x6420, R5.reuse ;  /* 0x0000642004087816 */ /* 0x141fe40000000005 */
        /* <DEDUP_REMOVED lines=11> */
[C-C-:B------:R-:W-:Y:S02]  /*13830*/  PRMT R10, R6.reuse, 0x6420, R7.reuse ;  /* 0x00006420060a7816 */ /* 0x140fe40000000007 */
[----:B------:R-:W-:Y:S01]  /*13840*/  PRMT R11, R6, 0x7531, R7 ;  /* 0x00007531060b7816 */ /* 0x000fe20000000007 */
[----:B------:R-:W-:Y:S01]  /*13850*/  IMAD.IADD R5, R18, 0x1, R5 ;  /* 0x0000000112057824 */ /* 0x000fe200078e0205 */
[----:B------:R-:W-:-:S03]  /*13860*/  LOP3.LUT R3, R3, R17, RZ, 0xfc, !PT ;  /* 0x0000001103037212 */ /* 0x000fc600078efcff */
[----:B------:R0:W-:Y:S02]  /*13870*/  STSM.16.M88.4 [R21], R8 ;  /* 0x0000000815007844 */ /* 0x0001e40000000200 */
[----:B------:R-:W-:Y:S01]  /*13880*/  IMAD.IADD R24, R19, 0x1, R3 ;  /* 0x0000000113187824 */ /* 0x000fe200078e0203 */
[C---:B------:R-:W-:Y:S01]  /*13890*/  LOP3.LUT R3, R12.reuse, R16, RZ, 0xfc, !PT ;  /* 0x000000100c037212 */ /* 0x040fe200078efcff */
[----:B------:R-:W1:Y:S01]  /*138a0*/  LDSM.16.MT88.4 R4, [R5+0xf200] ;  /* 0x00f200000504783b */ /* 0x000e620000004200 */
[----:B------:R-:W-:-:S05]  /*138b0*/  LOP3.LUT R12, R12, R17, RZ, 0xfc, !PT ;  /* 0x000000110c0c7212 */ /* 0x000fca00078efcff */
[----:B------:R-:W-:Y:S02]  /*138c0*/  IMAD.IADD R12, R19, 0x1, R12 ;  /* 0x00000001130c7824 */ /* 0x000fe400078e020c */
[----:B0-----:R-:W-:Y:S01]  /*138d0*/  VIADD R21, R0, 0x4000 ;  /* 0x0000400000157836 */ /* 0x001fe20000000000 */
[C-C-:B-1----:R-:W-:Y:S02]  /*138e0*/  PRMT R8, R4.reuse, 0x6420, R5.reuse ;  /* 0x0000642004087816 */ /* 0x142fe40000000005 */
[----:B------:R-:W-:Y:S01]  /*138f0*/  PRMT R9, R4, 0x7531, R5 ;  /* 0x0000753104097816 */ /* 0x000fe20000000005 */
[----:B------:R-:W-:Y:S01]  /*13900*/  IMAD.IADD R4, R18, 0x1, R3 ;  /* 0x0000000112047824 */ /* 0x000fe200078e0203 */
[C-C-:B------:R-:W-:Y:S02]  /*13910*/  PRMT R10, R6.reuse, 0x6420, R7.reuse ;  /* 0x00006420060a7816 */ /* 0x140fe40000000007 */
[----:B------:R-:W-:Y:S02]  /*13920*/  PRMT R11, R6, 0x7531, R7 ;  /* 0x00007531060b7816 */ /* 0x000fe40000000007 */
[----:B------:R-:W-:-:S02]  /*13930*/  LOP3.LUT R3, R21, R17, RZ, 0xfc, !PT ;  /* 0x0000001115037212 */ /* 0x000fc400078efcff */
[----:B------:R-:W-:Y:S01]  /*13940*/  LOP3.LUT R21, R21, R16, RZ, 0xfc, !PT ;  /* 0x0000001015157212 */ /* 0x000fe200078efcff */
[----:B------:R-:W-:Y:S02]  /*13950*/  STSM.16.M88.4 [R24], R8 ;  /* 0x0000000818007844 */ /* 0x000fe40000000200 */
[----:B------:R-:W-:Y:S02]  /*13960*/  IMAD.IADD R3, R19, 0x1, R3 ;  /* 0x0000000113037824 */ /* 0x000fe400078e0203 */
        /* <DEDUP_REMOVED lines=9> */
[C---:B0-----:R-:W-:Y:S02]  /*13a00*/  VIADD R3, R0.reuse, 0x4800 ;  /* 0x0000480000037836 */ /* 0x041fe40000000000 */
[----:B------:R-:W-:Y:S01]  /*13a10*/  VIADD R0, R0, 0x7000 ;  /* 0x0000700000007836 */ /* 0x000fe20000000000 */
[C-C-:B-1----:R-:W-:Y:S02]  /*13a20*/  PRMT R8, R4.reuse, 0x6420, R5.reuse ;  /* 0x0000642004087816 */ /* 0x142fe40000000005 */
        /* <DEDUP_REMOVED lines=55> */
.L_x_5918:
[----:B-1----:R1:W-:Y:S01]  /*13da0*/  SYNCS.ARRIVE.TRANS64.A1T0 RZ, [R2+URZ+0x33450], RZ ;  /* 0x033450ff02ff79a7 */ /* 0x0023e2000810003f */
[----:B------:R-:W-:Y:S06]  /*13db0*/  BAR.SYNC.DEFER_BLOCKING 0x2, 0x80 ;  /* 0x0082000000007b1d */ /* 0x000fec0000010000 */
[----:B------:R-:W-:Y:S05]  /*13dc0*/  @!P0 BRA `(.L_x_5919) ;  /* 0x0000000000048947 */ /* 0x000fea0003800000 */
[----:B------:R-:W-:Y:S01]  /*13dd0*/  BPT.TRAP 0x1 ;  /* 0x000000040000795c */ /* 0x000fe20000300000 */
.L_x_5919:
[----:B0-----:R-:W2:Y:S01]  /*13de0*/  LDL R0, [R1+0x8] ;  /* 0x0000080001007983 */ /* 0x001ea20000100800 */
[----:B-1----:R-:W-:Y:S02]  /*13df0*/  VIADD R2, R2, 0x33480 ;  /* 0x0003348002027836 */ /* 0x002fe40000000000 */
[----:B------:R-:W-:Y:S02]  /*13e00*/  IMAD.MOV.U32 R21, RZ, RZ, R34 ;  /* 0x000000ffff157224 */ /* 0x000fe400078e0022 */
[----:B------:R-:W-:Y:S01]  /*13e10*/  IMAD.MOV.U32 R20, RZ, RZ, R31 ;  /* 0x000000ffff147224 */ /* 0x000fe200078e001f */
[----:B--2---:R-:W-:-:S04]  /*13e20*/  PRMT R2, R0, 0x654, R2 ;  /* 0x0000065400027816 */ /* 0x004fc80000000002 */
[----:B------:R1:W-:Y:S01]  /*13e30*/  SYNCS.ARRIVE.TRANS64.RED.A1T0 RZ, [R2+URZ], RZ ;  /* 0x000000ff02ff79a7 */ /* 0x0003e2000810043f */
[----:B------:R-:W-:Y:S05]  /*13e40*/  @P2 BRA `(.L_x_5920) ;  /* 0xffffffe000c82947 */ /* 0x000fea000383ffff */
.L_x_5900:
[----:B------:R-:W2:Y:S01]  /*13e50*/  S2R R0, SR_TID.X ;  /* 0x0000000000007919 */ /* 0x000ea20000002100 */
[----:B------:R-:W-:Y:S01]  /*13e60*/  BSSY B0, `(.L_x_5921) ;  /* 0x0000012000007945 */ /* 0x000fe20003800000 */
[----:B------:R-:W-:Y:S01]  /*13e70*/  IMAD.U32 R6, RZ, RZ, UR47 ;  /* 0x0000002fff067e24 */ /* 0x000fe2000f8e00ff */
[----:B--2---:R-:W-:-:S04]  /*13e80*/  LOP3.LUT R0, R0, 0x7f, RZ, 0xc0, !PT ;  /* 0x0000007f00007812 */ /* 0x004fc800078ec0ff */
[----:B------:R-:W-:-:S13]  /*13e90*/  ISETP.NE.AND P0, PT, R0, RZ, PT ;  /* 0x000000ff0000720c */ /* 0x000fda0003f05270 */
[----:B------:R-:W-:Y:S05]  /*13ea0*/  @P0 BRA `(.L_x_5922) ;  /* 0x0000000000340947 */ /* 0x000fea0003800000 */
[----:B------:R-:W2:Y:S01]  /*13eb0*/  S2R R7, SR_LANEID ;  /* 0x0000000000077919 */ /* 0x000ea20000000000 */
[----:B------:R-:W-:Y:S01]  /*13ec0*/  VOTEU.ANY UR4, UPT, PT ;  /* 0x0000000000047886 */ /* 0x000fe200038e0100 */
[----:B01----:R-:W0:Y:S01]  /*13ed0*/  LDC.64 R2, c[0x0][0xc80] ;  /* 0x00032000ff027b82 */ /* 0x003e220000000a00 */
        /* <DEDUP_REMOVED lines=10> */
.L_x_5922:
[----:B------:R-:W-:Y:S05]  /*13f80*/  BSYNC B0 ;  /* 0x0000000000007941 */ /* 0x000fea0003800000 */
.L_x_5921:
[----:B------:R-:W-:-:S13]  /*13f90*/  ISETP.NE.AND P1, PT, R6, 0x3, PT ;  /* 0x000000030600780c */ /* 0x000fda0003f25270 */
[----:B------:R-:W-:Y:S05]  /*13fa0*/  @!P1 BRA `(.L_x_5923) ;  /* 0x0000000000049947 */ /* 0x000fea0003800000 */
[----:B------:R-:W-:Y:S01]  /*13fb0*/  BPT.TRAP 0x1 ;  /* 0x000000040000795c */ /* 0x000fe20000300000 */
.L_x_5923:
[----:B0-----:R-:W-:Y:S01]  /*13fc0*/  LOP3.LUT R3, R34, 0x1, RZ, 0x3c, !PT ;  /* 0x0000000122037812 */ /* 0x001fe200078e3cff */
[----:B-1----:R-:W-:Y:S01]  /*13fd0*/  IMAD R2, R31, 0x8, R18 ;  /* 0x000000081f027824 */ /* 0x002fe200078e0212 */
[----:B------:R-:W-:Y:S02]  /*13fe0*/  BSSY B0, `(.L_x_5924) ;  /* 0x0000004000007945 */ /* 0x000fe40003800000 */
[----:B------:R-:W-:-:S04]  /*13ff0*/  SHF.L.U32 R3, R3, 0x1f, RZ ;  /* 0x0000001f03037819 */ /* 0x000fc800000006ff */
[----:B------:R-:W0:Y:S02]  /*14000*/  SYNCS.PHASECHK.TRANS64.TRYWAIT P2, [R2+URZ+0x33470], R3 ;  /* 0x03347003020075a7 */ /* 0x000e24000804017f */
[----:B0-----:R-:W-:Y:S05]  /*14010*/  @!P2 BRA `(.L_x_5925) ;  /* 0x0000003400aca947 */ /* 0x001fea0003800000 */
.L_x_6017:
[----:B------:R-:W-:Y:S05]  /*14020*/  BSYNC B0 ;  /* 0x0000000000007941 */ /* 0x000fea0003800000 */
.L_x_5924:
[----:B--2---:R-:W-:-:S05]  /*14030*/  IMAD.U32 R0, RZ, RZ, UR46 ;  /* 0x0000002eff007e24 */ /* 0x004fca000f8e00ff */
[----:B------:R-:W-:-:S13]  /*14040*/  ISETP.NE.AND P2, PT, R0, 0x3, PT ;  /* 0x000000030000780c */ /* 0x000fda0003f45270 */
[----:B------:R-:W-:Y:S05]  /*14050*/  @!P2 BRA `(.L_x_5926) ;  /* 0x000000000004a947 */ /* 0x000fea0003800000 */
[----:B------:R-:W-:Y:S01]  /*14060*/  BPT.TRAP 0x1 ;  /* 0x000000040000795c */ /* 0x000fe20000300000 */
.L_x_5926:
[----:B0-----:R-:W-:Y:S01]  /*14070*/  SHF.L.U32 R3, R34, 0x1f, RZ ;  /* 0x0000001f22037819 */ /* 0x001fe200000006ff */
[----:B------:R-:W-:-:S03]  /*14080*/  IMAD R0, R31, 0x7800, RZ ;  /* 0x000078001f007824 */ /* 0x000fc600078e02ff */
[----:B------:R-:W0:Y:S02]  /*14090*/  SYNCS.PHASECHK.TRANS64.TRYWAIT P2, [R2+URZ+0x33460], R3 ;  /* 0x03346003020075a7 */ /* 0x000e24000804017f */
[----:B0-----:R-:W-:Y:S05]  /*140a0*/  @!P2 BRA `(.L_x_5927) ;  /* 0x00000034009ca947 */ /* 0x001fea0003800000 */
.L_x_6018:
[----:B0-----:R-:W-:Y:S01]  /*140b0*/  LOP3.LUT R3, R0, R16, RZ, 0xfc, !PT ;  /* 0x0000001000037212 */ /* 0x001fe200078efcff */
[----:B------:R-:W-:Y:S05]  /*140c0*/  WARPSYNC.ALL ;  /* 0x0000000000007948 */ /* 0x000fea0003800000 */
[----:B------:R-:W-:Y:S02]  /*140d0*/  IMAD.IADD R5, R18, 0x1, R3 ;  /* 0x0000000112057824 */ /* 0x000fe400078e0203 */
[C---:B------:R-:W-:Y:S02]  /*140e0*/  VIADD R13, R0.reuse, 0x2800 ;  /* 0x00002800000d7836 */ /* 0x040fe40000000000 */
[----:B------:R-:W-:-:S02]  /*140f0*/  VIADD R21, R0, 0x5000 ;  /* 0x0000500000157836 */ /* 0x000fc40000000000 */
[----:B------:R-:W0:Y:S01]  /*14100*/  LDSM.16.MT88.4 R4, [R5+0xf200] ;  /* 0x00f200000504783b */ /* 0x000e220000004200 */
[----:B------:R-:W-:Y:S01]  /*14110*/  LOP3.LUT R3, R13, R16, RZ, 0xfc, !PT ;  /* 0x000000100d037212 */ /* 0x000fe200078efcff */
        /* <DEDUP_REMOVED lines=9> */
[----:B------:R-:W-:Y:S02]  /*141b0*/  IMAD.IADD R6, R18, 0x1, R3 ;  /* 0x0000000112067824 */ /* 0x000fe400078e0203 */
[C---:B------:R-:W-:Y:S01]  /*141c0*/  VIADD R3, R0.reuse, 0x800 ;  /* 0x0000080000037836 */ /* 0x040fe20000000000 */
[----:B------:R0:W-:Y:S04]  /*141d0*/  STSM.16.M88.4 [R12], R8 ;  /* 0x000000080c007844 */ /* 0x0001e80000000200 */
[----:B------:R-:W1:Y:S01]  /*141e0*/  LDSM.16.MT88.4 R4, [R6+0xf200] ;  /* 0x00f200000604783b */ /* 0x000e620000004200 */
[----:B0-----:R-:W-:Y:S01]  /*141f0*/  VIADD R12, R0, 0x1000 ;  /* 0x00001000000c7836 */ /* 0x001fe20000000000 */
[C-C-:B-1----:R-:W-:Y:S02]  /*14200*/  PRMT R8, R4.reuse, 0x6420, R5.reuse ;  /* 0x0000642004087816 */ /* 0x142fe40000000005 */
[----:B------:R-:W-:-:S02]  /*14210*/  PRMT R9, R4, 0x7531, R5 ;  /* 0x0000753104097816 */ /* 0x000fc40000000005 */
[----:B------:R-:W-:Y:S02]  /*14220*/  LOP3.LUT R4, R3, R17, RZ, 0xfc, !PT ;  /* 0x0000001103047212 */ /* 0x000fe400078efcff */
[-C--:B------:R-:W-:Y:S02]  /*14230*/  LOP3.LUT R5, R21, R16.reuse, RZ, 0xfc, !PT ;  /* 0x0000001015057212 */ /* 0x080fe400078efcff */
[C-C-:B------:R-:W-:Y:S01]  /*14240*/  PRMT R10, R6.reuse, 0x6420, R7.reuse ;  /* 0x00006420060a7816 */ /* 0x140fe20000000007 */
[----:B------:R-:W-:Y:S01]  /*14250*/  IMAD.IADD R14, R19, 0x1, R4 ;  /* 0x00000001130e7824 */ /* 0x000fe200078e0204 */
[----:B------:R-:W-:Y:S01]  /*14260*/  PRMT R11, R6, 0x7531, R7 ;  /* 0x00007531060b7816 */ /* 0x000fe20000000007 */
[----:B------:R-:W-:Y:S01]  /*14270*/  IMAD.IADD R5, R18, 0x1, R5 ;  /* 0x0000000112057824 */ /* 0x000fe200078e0205 */
[----:B------:R-:W-:-:S03]  /*14280*/  LOP3.LUT R3, R3, R16, RZ, 0xfc, !PT ;  /* 0x0000001003037212 */ /* 0x000fc600078efcff */
        /* <DEDUP_REMOVED lines=12> */
[----:B------:R-:W1:Y:S01]  /*14350*/  LDSM.16.MT88.4 R4, [R6+0xf200] ;  /* 0x00f200000604783b */ /* 0x000e620000004200 */
[----:B0-----:R-:W-:Y:S01]  /*14360*/  VIADD R15, R0, 0x5800 ;  /* 0x00005800000f7836 */ /* 0x001fe20000000000 */
[----:B-1----:R-:W-:-:S02]  /*14370*/  PRMT R8, R4, 0x6420, R5 ;  /* 0x0000642004087816 */ /* 0x002fc40000000005 */
        /* <DEDUP_REMOVED lines=130> */
.L_x_5928:
[----:B-1----:R1:W-:Y:S01]  /*14ba0*/  SYNCS.ARRIVE.TRANS64.A1T0 RZ, [R2+URZ+0x33450], RZ ;  /* 0x033450ff02ff79a7 */ /* 0x0023e2000810003f */
[----:B------:R-:W-:Y:S06]  /*14bb0*/  BAR.SYNC.DEFER_BLOCKING 0x2, 0x80 ;  /* 0x0082000000007b1d */ /* 0x000fec0000010000 */
[----:B------:R-:W-:Y:S05]  /*14bc0*/  @!P1 BRA `(.L_x_5929) ;  /* 0x0000000000049947 */ /* 0x000fea0003800000 */
[----:B------:R-:W-:Y:S01]  /*14bd0*/  BPT.TRAP 0x1 ;  /* 0x000000040000795c */ /* 0x000fe20000300000 */
.L_x_5929:
        /* <DEDUP_REMOVED lines=9> */
.L_x_5870:
[----:B------:R-:W-:Y:S05]  /*14c70*/  BSYNC B7 ;  /* 0x0000000000077941 */ /* 0x000fea0003800000 */
.L_x_5868:
[----:B-1----:R1:W5:Y:S04]  /*14c80*/  LDL R0, [R1+0x8] ;  /* 0x0000080001007983 */ /* 0x0023680000100800 */
[----:B0-----:R1:W5:Y:S01]  /*14c90*/  LDL R2, [R1+0x14] ;  /* 0x0000140001027983 */ /* 0x0013620000100800 */
[----:B------:R-:W-:-:S13]  /*14ca0*/  LOP3.LUT P1, RZ, R22, 0x2000, RZ, 0xc0, !PT ;  /* 0x0000200016ff7812 */ /* 0x000fda000782c0ff */
[----:B-1----:R-:W-:Y:S05]  /*14cb0*/  @!P1 BRA `(.L_x_5930) ;  /* 0x0000000000289947 */ /* 0x002fea0003800000 */
[----:B------:R-:W0:Y:S08]  /*14cc0*/  S2UR UR4, SR_CgaCtaId ;  /* 0x00000000000479c3 */ /* 0x000e300000008800 */
[----:B------:R-:W-:Y:S01]  /*14cd0*/  BAR.SYNC.DEFER_BLOCKING 0x5, 0x180 ;  /* 0x0146000000007b1d */ /* 0x000fe20000010000 */
[----:B------:R-:W-:Y:S01]  /*14ce0*/  MOV R18, 0x400 ;  /* 0x0000040000127802 */ /* 0x000fe20000000f00 */
[----:B0----5:R-:W-:-:S05]  /*14cf0*/  IMAD.U32 R0, RZ, RZ, UR4 ;  /* 0x00000004ff007e24 */ /* 0x021fca000f8e00ff */
[----:B------:R-:W-:Y:S01]  /*14d00*/  LEA R18, R0, R18, 0x18 ;  /* 0x0000001200127211 */ /* 0x000fe200078ec0ff */
[----:B------:R-:W-:Y:S04]  /*14d10*/  STL [R1+0x8], R0 ;  /* 0x0000080001007387 */ /* 0x000fe80000100800 */
[----:B------:R-:W0:Y:S04]  /*14d20*/  LDS R2, [R18+0x334d0] ;  /* 0x0334d00012027984 */ /* 0x000e280000000800 */
[----:B0-----:R0:W-:Y:S01]  /*14d30*/  STL [R1+0x14], R2 ;  /* 0x0000140201007387 */ /* 0x0011e20000100800 */
[----:B------:R-:W-:Y:S06]  /*14d40*/  BAR.ARV 0x4, 0x180 ;  /* 0x0106000000007b1d */ /* 0x000fec0000002000 */
[----:B------:R-:W-:Y:S05]  /*14d50*/  BRA `(.L_x_5931) ;  /* 0x0000000000287947 */ /* 0x000fea0003800000 */
.L_x_5930:
[----:B-----5:R-:W-:Y:S01]  /*14d60*/  IMAD.MOV.U32 R3, RZ, RZ, R0 ;  /* 0x000000ffff037224 */ /* 0x020fe200078e0000 */
[----:B------:R-:W-:Y:S01]  /*14d70*/  @!P0 MOV R0, 0x400 ;  /* 0x0000040000008802 */ /* 0x000fe20000000f00 */
[----:B------:R-:W-:Y:S06]  /*14d80*/  BAR.SYNC.DEFER_BLOCKING 0x4, 0x180 ;  /* 0x0106000000007b1d */ /* 0x000fec0000010000 */
[----:B------:R-:W0:Y:S02]  /*14d90*/  @!P0 S2R R3, SR_CgaCtaId ;  /* 0x0000000000038919 */ /* 0x000e240000008800 */
[----:B0-----:R-:W-:Y:S01]  /*14da0*/  @!P0 LEA R18, R3, R0, 0x18 ;  /* 0x0000000003128211 */ /* 0x001fe200078ec0ff */
[----:B------:R-:W-:Y:S04]  /*14db0*/  @!P0 STL [R1+0x8], R3 ;  /* 0x0000080301008387 */ /* 0x000fe80000100800 */
[----:B------:R-:W0:Y:S04]  /*14dc0*/  SHFL.IDX PT, R0, R2, RZ, 0x1f ;  /* 0x00001fff02007589 */ /* 0x000e2800000e0000 */
[----:B------:R1:W-:Y:S04]  /*14dd0*/  @!P0 STS [R18+0x334d0], R2 ;  /* 0x0334d00212008388 */ /* 0x0003e80000000800 */
[----:B0-----:R1:W-:Y:S01]  /*14de0*/  STL [R1+0x14], R0 ;  /* 0x0000140001007387 */ /* 0x0013e20000100800 */
[----:B------:R-:W-:Y:S06]  /*14df0*/  BAR.ARV 0x5, 0x180 ;  /* 0x0146000000007b1d */ /* 0x000fec0000002000 */
.L_x_5931:
[----:B-1----:R-:W2:Y:S01]  /*14e00*/  LDL R0, [R1+0x14] ;  /* 0x0000140001007983 */ /* 0x002ea20000100800 */
[----:B------:R-:W-:Y:S02]  /*14e10*/  ULDC UR4, c[0x0][0xc38] ;  /* 0x00030e0000047ab9 */ /* 0x000fe40000000800 */
[----:B--2---:R-:W-:-:S13]  /*14e20*/  ISETP.GE.AND P0, PT, R0, UR4, PT ;  /* 0x0000000400007c0c */ /* 0x004fda000bf06270 */
[----:B------:R-:W-:Y:S05]  /*14e30*/  @!P0 BRA `(.L_x_5932) ;  /* 0xffffffa800a08947 */ /* 0x000fea000383ffff */
.L_x_5865:
[----:B------:R-:W2:Y:S01]  /*14e40*/  LDL.LU R0, [R1+0x18] ;  /* 0x0000180001007983 */ /* 0x000ea20000300800 */
[----:B------:R-:W-:Y:S01]  /*14e50*/  BSSY B0, `(.L_x_5933) ;  /* 0x000000b000007945 */ /* 0x000fe20003800000 */
[----:B------:R-:W1:Y:S01]  /*14e60*/  S2R R5, SR_CgaCtaId ;  /* 0x0000000000057919 */ /* 0x000e620000008800 */
[----:B--2---:R-:W-:-:S05]  /*14e70*/  VIADD R0, R0, 0x1 ;  /* 0x0000000100007836 */ /* 0x004fca0000000000 */
[----:B0-----:R-:W-:-:S04]  /*14e80*/  LEA.HI R2, R0, R0, RZ, 0x1 ;  /* 0x0000000000027211 */ /* 0x001fc800078f08ff */
[----:B------:R-:W-:Y:S02]  /*14e90*/  LOP3.LUT R3, R2, 0xfffffffe, RZ, 0xc0, !PT ;  /* 0xfffffffe02037812 */ /* 0x000fe400078ec0ff */
[----:B------:R-:W-:-:S03]  /*14ea0*/  MOV R2, 0x400 ;  /* 0x0000040000027802 */ /* 0x000fc60000000f00 */
[----:B------:R-:W-:Y:S01]  /*14eb0*/  IMAD.IADD R0, R0, 0x1, -R3 ;  /* 0x0000000100007824 */ /* 0x000fe200078e0a03 */
[----:B-1----:R-:W-:-:S04]  /*14ec0*/  LEA R4, R5, R2, 0x18 ;  /* 0x0000000205047211 */ /* 0x002fc800078ec0ff */
[----:B------:R-:W-:-:S04]  /*14ed0*/  SHF.L.U32 R0, R0, 0x1f, RZ ;  /* 0x0000001f00007819 */ /* 0x000fc800000006ff */
[----:B------:R-:W0:Y:S02]  /*14ee0*/  SYNCS.PHASECHK.TRANS64.TRYWAIT P0, [R4+URZ+0x33420], R0 ;  /* 0x03342000040075a7 */ /* 0x000e24000800017f */
[----:B0-----:R-:W-:Y:S05]  /*14ef0*/  @!P0 BRA `(.L_x_5934) ;  /* 0x00000028001c8947 */ /* 0x001fea0003800000 */
.L_x_6019:
[----:B------:R-:W-:Y:S05]  /*14f00*/  BSYNC B0 ;  /* 0x0000000000007941 */ /* 0x000fea0003800000 */
.L_x_5933:
[----:B------:R-:W-:-:S03]  /*14f10*/  UMOV UR4, 0xffffffff ;  /* 0xffffffff00047882 */ /* 0x000fc60000000000 */
[----:B------:R-:W-:Y:S05]  /*14f20*/  BRA.DIV UR4, `(.L_x_5935) ;  /* 0x0000002a04247947 */ /* 0x000fea000b800000 */
[----:B0-----:R-:W0:Y:S02]  /*14f30*/  S2R R0, SR_TID.X ;  /* 0x0000000000007919 */ /* 0x001e240000002100 */
[----:B0-----:R-:W-:-:S04]  /*14f40*/  SHF.R.U32.HI R0, RZ, 0x5, R0 ;  /* 0x00000005ff007819 */ /* 0x001fc80000011600 */
[----:B------:R-:W-:-:S05]  /*14f50*/  LOP3.LUT R0, R0, 0x3, RZ, 0xc0, !PT ;  /* 0x0000000300007812 */ /* 0x000fca00078ec0ff */
[----:B------:R0:W1:Y:S02]  /*14f60*/  SHFL.IDX PT, R14, R0, RZ, 0x1f ;  /* 0x00001fff000e7589 */ /* 0x00006400000e0000 */
.L_x_6022:
[----:B-1----:R-:W-:Y:S01]  /*14f70*/  ISETP.NE.AND P0, PT, R14, RZ, PT ;  /* 0x000000ff0e00720c */ /* 0x002fe20003f05270 */
[----:B------:R-:W-:-:S12]  /*14f80*/  BSSY B0, `(.L_x_5936) ;  /* 0x000002c000007945 */ /* 0x000fd80003800000 */
[----:B------:R-:W-:Y:S05]  /*14f90*/  @P0 BRA `(.L_x_5937) ;  /* 0x0000000000a80947 */ /* 0x000fea0003800000 */
[----:B------:R-:W-:-:S03]  /*14fa0*/  UMOV UR4, 0xffffffff ;  /* 0xffffffff00047882 */ /* 0x000fc60000000000 */
[----:B------:R-:W-:Y:S05]  /*14fb0*/  BRA.DIV UR4, `(.L_x_5938) ;  /* 0x0000002a04347947 */ /* 0x000fea000b800000 */
[----:B------:R-:W-:-:S13]  /*14fc0*/  ELECT P6, URZ, PT ;  /* 0x00000000003f782f */ /* 0x000fda00038c0000 */
.L_x_6025:
[----:B------:R-:W-:Y:S05]  /*14fd0*/  @!P6 BRA `(.L_x_5937) ;  /* 0x000000000098e947 */ /* 0x000fea0003800000 */
[----:B------:R-:W-:-:S06]  /*14fe0*/  ULOP3.LUT UR4, UR36, 0x2, URZ, 0xfc, !UPT ;  /* 0x0000000224047892 */ /* 0x000fcc000f8efc3f */
[----:B0-----:R-:W-:-:S05]  /*14ff0*/  IMAD.U32 R0, RZ, RZ, UR4 ;  /* 0x00000004ff007e24 */ /* 0x001fca000f8e00ff */
[----:B------:R-:W-:-:S13]  /*15000*/  ISETP.NE.AND P0, PT, R0, 0x3, PT ;  /* 0x000000030000780c */ /* 0x000fda0003f05270 */
[----:B------:R-:W-:Y:S05]  /*15010*/  @!P0 BRA `(.L_x_5939) ;  /* 0x0000000000048947 */ /* 0x000fea0003800000 */
[----:B------:R-:W-:Y:S01]  /*15020*/  BPT.TRAP 0x1 ;  /* 0x000000040000795c */ /* 0x000fe20000300000 */
.L_x_5939:
[C---:B------:R-:W-:Y:S01]  /*15030*/  IMAD R5, R31.reuse, 0x8, R4 ;  /* 0x000000081f057824 */ /* 0x040fe200078e0204 */
[----:B------:R-:W-:Y:S01]  /*15040*/  SHF.L.U32 R0, R34, 0x1f, RZ ;  /* 0x0000001f22007819 */ /* 0x000fe200000006ff */
[----:B------:R-:W-:-:S03]  /*15050*/  VIADD R31, R31, 0x1 ;  /* 0x000000011f1f7836 */ /* 0x000fc60000000000 */
[----:B------:R-:W0:Y:S02]  /*15060*/  SYNCS.PHASECHK.TRANS64.TRYWAIT P1, [R5+URZ+0x33440], R0 ;  /* 0x03344000050075a7 */ /* 0x000e24000802017f */
[----:B------:R-:W-:-:S04]  /*15070*/  ISETP.NE.AND P2, PT, R31, 0x2, PT ;  /* 0x000000021f00780c */ /* 0x000fc80003f45270 */
[----:B------:R-:W-:Y:S01]  /*15080*/  SEL R3, RZ, 0x1, P2 ;  /* 0x00000001ff037807 */ /* 0x000fe20001000000 */
[----:B0-----:R-:W-:Y:S08]  /*15090*/  @!P1 BRA `(.L_x_5940) ;  /* 0x00000028001c9947 */ /* 0x001ff00003800000 */
.L_x_6026:
[----:B------:R-:W-:Y:S02]  /*150a0*/  SEL R31, R31, RZ, P2 ;  /* 0x000000ff1f1f7207 */ /* 0x000fe40001000000 */
[----:B------:R-:W-:Y:S01]  /*150b0*/  LOP3.LUT R2, R34, R3, RZ, 0x3c, !PT ;  /* 0x0000000322027212 */ /* 0x000fe200078e3cff */
[----:B------:R-:W-:Y:S06]  /*150c0*/  @!P0 BRA `(.L_x_5941) ;  /* 0x0000000000048947 */ /* 0x000fec0003800000 */
[----:B------:R-:W-:Y:S01]  /*150d0*/  BPT.TRAP 0x1 ;  /* 0x000000040000795c */ /* 0x000fe20000300000 */
.L_x_5941:
[----:B------:R-:W-:Y:S01]  /*150e0*/  IMAD R31, R31, 0x8, R4 ;  /* 0x000000081f1f7824 */ /* 0x000fe200078e0204 */
[----:B------:R-:W-:-:S04]  /*150f0*/  SHF.L.U32 R2, R2, 0x1f, RZ ;  /* 0x0000001f02027819 */ /* 0x000fc800000006ff */
[----:B------:R-:W1:Y:S02]  /*15100*/  SYNCS.PHASECHK.TRANS64.TRYWAIT P1, [R31+URZ+0x33440], R2 ;  /* 0x033440021f0075a7 */ /* 0x000e64000802017f */
[----:B-1----:R-:W-:Y:S05]  /*15110*/  @!P1 BRA `(.L_x_5942) ;  /* 0x0000002800109947 */ /* 0x002fea0003800000 */
.L_x_6027:
[----:B------:R-:W-:Y:S05]  /*15120*/  @!P0 BRA `(.L_x_5943) ;  /* 0x0000000000048947 */ /* 0x000fea0003800000 */
[----:B------:R-:W-:Y:S01]  /*15130*/  BPT.TRAP 0x1 ;  /* 0x000000040000795c */ /* 0x000fe20000300000 */
.L_x_5943:
[----:B------:R-:W2:Y:S02]  /*15140*/  SYNCS.PHASECHK.TRANS64.TRYWAIT P1, [R5+URZ+0x33460], R0 ;  /* 0x03346000050075a7 */ /* 0x000ea4000802017f */
[----:B--2---:R-:W-:Y:S05]  /*15150*/  @!P1 BRA `(.L_x_5944) ;  /* 0x0000002800149947 */ /* 0x004fea0003800000 */
.L_x_6028:
[----:B------:R-:W-:Y:S05]  /*15160*/  @!P0 BRA `(.L_x_5945) ;  /* 0x0000000000048947 */ /* 0x000fea0003800000 */
[----:B------:R-:W-:Y:S01]  /*15170*/  BPT.TRAP 0x1 ;  /* 0x000000040000795c */ /* 0x000fe20000300000 */
.L_x_5945:
[----:B------:R-:W3:Y:S02]  /*15180*/  SYNCS.PHASECHK.TRANS64.TRYWAIT P1, [R31+URZ+0x33460], R2 ;  /* 0x033460021f0075a7 */ /* 0x000ee4000802017f */
[----:B---3--:R-:W-:Y:S05]  /*15190*/  @!P1 BRA `(.L_x_5946) ;  /* 0x0000002800189947 */ /* 0x008fea0003800000 */
.L_x_6029:
[----:B------:R-:W-:Y:S05]  /*151a0*/  @!P0 BRA `(.L_x_5947) ;  /* 0x0000000000048947 */ /* 0x000fea0003800000 */
[----:B------:R-:W-:Y:S01]  /*151b0*/  BPT.TRAP 0x1 ;  /* 0x000000040000795c */ /* 0x000fe20000300000 */
.L_x_5947:
[----:B------:R-:W4:Y:S02]  /*151c0*/  SYNCS.PHASECHK.TRANS64.TRYWAIT P1, [R5+URZ+0x33480], R0 ;  /* 0x03348000050075a7 */ /* 0x000f24000802017f */
[----:B----4-:R-:W-:Y:S05]  /*151d0*/  @!P1 BRA `(.L_x_5948) ;  /* 0x00000028001c9947 */ /* 0x010fea0003800000 */
.L_x_6030:
[----:B------:R-:W-:Y:S05]  /*151e0*/  @!P0 BRA `(.L_x_5949) ;  /* 0x0000000000048947 */ /* 0x000fea0003800000 */
[----:B------:R-:W-:Y:S01]  /*151f0*/  BPT.TRAP 0x1 ;  /* 0x000000040000795c */ /* 0x000fe20000300000 */
.L_x_5949:
[----:B------:R0:W0:Y:S02]  /*15200*/  SYNCS.PHASECHK.TRANS64.TRYWAIT P0, [R31+URZ+0x33480], R2 ;  /* 0x033480021f0075a7 */ /* 0x000024000800017f */
[----:B0-----:R-:W-:Y:S05]  /*15210*/  @!P0 NANOSLEEP.SYNCS 0x989680 ;  /* 0x009896800000895d */ /* 0x001fea0003900000 */
[----:B------:R-:W0:Y:S02]  /*15220*/  @!P0 SYNCS.PHASECHK.TRANS64 P0, [R31+URZ+0x33480], R2 ;  /* 0x033480021f0085a7 */ /* 0x000e24000800007f */
[----:B0-----:R-:W-:Y:S05]  /*15230*/  @!P0 BRA `(.L_x_5949) ;  /* 0xfffffffc00f08947 */ /* 0x001fea000383ffff */
.L_x_5937:
[----:B------:R-:W-:Y:S05]  /*15240*/  BSYNC B0 ;  /* 0x0000000000007941 */ /* 0x000fea0003800000 */
.L_x_5936:
[----:B------:R-:W-:Y:S05]  /*15250*/  EXIT ;  /* 0x000000000000794d */ /* 0x000fea0003800000 */
.L_x_5812:
[----:B0-----:R-:W-:-:S04]  /*15260*/  IMAD.U32 R3, RZ, RZ, UR41 ;  /* 0x00000029ff037e24 */ /* 0x001fc8000f8e00ff */
[----:B------:R0:W1:Y:S03]  /*15270*/  SYNCS.PHASECHK.TRANS64.TRYWAIT P1, [R3+URZ+0x33400], R0 ;  /* 0x03340000030075a7 */ /* 0x000066000802017f */
[----:B-1----:R-:W-:Y:S05]  /*15280*/  @!P1 NANOSLEEP.SYNCS 0x989680 ;  /* 0x009896800000995d */ /* 0x002fea0003900000 */
[----:B------:R-:W1:Y:S02]  /*15290*/  @!P1 SYNCS.PHASECHK.TRANS64 P1, [R3+URZ+0x33400], R0 ;  /* 0x03340000030095a7 */ /* 0x000e64000802007f */
[----:B-1----:R-:W-:Y:S05]  /*152a0*/  @!P1 BRA `(.L_x_5812) ;  /* 0xfffffffc00ec9947 */ /* 0x002fea000383ffff */
[----:B------:R-:W-:Y:S05]  /*152b0*/  BRA `(.L_x_5950) ;  /* 0xfffffec400f07947 */ /* 0x000fea000383ffff */
.L_x_5816:
[----:B-1----:R1:W2:Y:S02]  /*152c0*/  SYNCS.PHASECHK.TRANS64.TRYWAIT P1, [R3+URZ+0x33430], R0 ;  /* 0x03343000030075a7 */ /* 0x0022a4000802017f */
[----:B--2---:R-:W-:Y:S05]  /*152d0*/  @!P1 NANOSLEEP.SYNCS 0x989680 ;  /* 0x009896800000995d */ /* 0x004fea0003900000 */
[----:B------:R-:W2:Y:S02]  /*152e0*/  @!P1 SYNCS.PHASECHK.TRANS64 P1, [R3+URZ+0x33430], R0 ;  /* 0x03343000030095a7 */ /* 0x000ea4000802007f */
[----:B--2---:R-:W-:Y:S05]  /*152f0*/  @!P1 BRA `(.L_x_5816) ;  /* 0xfffffffc00f09947 */ /* 0x004fea000383ffff */
[----:B------:R-:W-:Y:S05]  /*15300*/  BRA `(.L_x_5815) ;  /* 0xfffffec8000c7947 */ /* 0x000fea000383ffff */
.L_x_5822:
[----:B-1----:R-:W-:-:S04]  /*15310*/  IMAD.U32 R7, RZ, RZ, UR6 ;  /* 0x00000006ff077e24 */ /* 0x002fc8000f8e00ff */
[----:B------:R1:W2:Y:S03]  /*15320*/  SYNCS.PHASECHK.TRANS64.TRYWAIT P1, [R7+URZ+0x33430], R0 ;  /* 0x03343000070075a7 */ /* 0x0002a6000802017f */
[----:B--2---:R-:W-:Y:S05]  /*15330*/  @!P1 NANOSLEEP.SYNCS 0x989680 ;  /* 0x009896800000995d */ /* 0x004fea0003900000 */
[----:B------:R-:W2:Y:S02]  /*15340*/  @!P1 SYNCS.PHASECHK.TRANS64 P1, [R7+URZ+0x33430], R0 ;  /* 0x03343000070095a7 */ /* 0x000ea4000802007f */
[----:B--2---:R-:W-:Y:S05]  /*15350*/  @!P1 BRA `(.L_x_5822) ;  /* 0xfffffffc00ec9947 */ /* 0x004fea000383ffff */
[----:B------:R-:W-:Y:S05]  /*15360*/  BRA `(.L_x_5819) ;  /* 0xfffffefc00507947 */ /* 0x000fea000383ffff */
.L_x_5826:
[----:B-1----:R-:W-:-:S04]  /*15370*/  IMAD.U32 R7, RZ, RZ, UR6 ;  /* 0x00000006ff077e24 */ /* 0x002fc8000f8e00ff */
[----:B------:R1:W2:Y:S03]  /*15380*/  SYNCS.PHASECHK.TRANS64.TRYWAIT P1, [R7+URZ+0x33450], R0 ;  /* 0x03345000070075a7 */ /* 0x0002a6000802017f */
[----:B--2---:R-:W-:Y:S05]  /*15390*/  @!P1 NANOSLEEP.SYNCS 0x989680 ;  /* 0x009896800000995d */ /* 0x004fea0003900000 */
[----:B------:R-:W2:Y:S02]  /*153a0*/  @!P1 SYNCS.PHASECHK.TRANS64 P1, [R7+URZ+0x33450], R0 ;  /* 0x03345000070095a7 */ /* 0x000ea4000802007f */
[----:B--2---:R-:W-:Y:S05]  /*153b0*/  @!P1 BRA `(.L_x_5826) ;  /* 0xfffffffc00ec9947 */ /* 0x004fea000383ffff */
[----:B------:R-:W-:Y:S05]  /*153c0*/  BRA `(.L_x_5823) ;  /* 0xffffff0800587947 */ /* 0x000fea000383ffff */
.L_x_5834:
[----:B-1----:R-:W-:-:S04]  /*153d0*/  IMAD.U32 R9, RZ, RZ, UR6 ;  /* 0x00000006ff097e24 */ /* 0x002fc8000f8e00ff */
[----:B------:R1:W2:Y:S03]  /*153e0*/  SYNCS.PHASECHK.TRANS64.TRYWAIT P1, [R9+URZ+0x33430], R0 ;  /* 0x03343000090075a7 */ /* 0x0002a6000802017f */
[----:B--2---:R-:W-:Y:S05]  /*153f0*/  @!P1 NANOSLEEP.SYNCS 0x989680 ;  /* 0x009896800000995d */ /* 0x004fea0003900000 */
[----:B------:R-:W2:Y:S02]  /*15400*/  @!P1 SYNCS.PHASECHK.TRANS64 P1, [R9+URZ+0x33430], R0 ;  /* 0x03343000090095a7 */ /* 0x000ea4000802007f */
[----:B--2---:R-:W-:Y:S05]  /*15410*/  @!P1 BRA `(.L_x_5834) ;  /* 0xfffffffc00ec9947 */ /* 0x004fea000383ffff */
[----:B------:R-:W-:Y:S05]  /*15420*/  BRA `(.L_x_5831) ;  /* 0xffffff3400c47947 */ /* 0x000fea000383ffff */
.L_x_5838:
[----:B-1----:R-:W-:-:S04]  /*15430*/  IMAD.U32 R9, RZ, RZ, UR6 ;  /* 0x00000006ff097e24 */ /* 0x002fc8000f8e00ff */
[----:B------:R1:W2:Y:S03]  /*15440*/  SYNCS.PHASECHK.TRANS64.TRYWAIT P1, [R9+URZ+0x33450], R0 ;  /* 0x03345000090075a7 */ /* 0x0002a6000802017f */
[----:B--2---:R-:W-:Y:S05]  /*15450*/  @!P1 NANOSLEEP.SYNCS 0x989680 ;  /* 0x009896800000995d */ /* 0x004fea0003900000 */
[----:B------:R-:W2:Y:S02]  /*15460*/  @!P1 SYNCS.PHASECHK.TRANS64 P1, [R9+URZ+0x33450], R0 ;  /* 0x03345000090095a7 */ /* 0x000ea4000802007f */
[----:B--2---:R-:W-:Y:S05]  /*15470*/  @!P1 BRA `(.L_x_5838) ;  /* 0xfffffffc00ec9947 */ /* 0x004fea000383ffff */
[----:B------:R-:W-:Y:S05]  /*15480*/  BRA `(.L_x_5835) ;  /* 0xffffff4000cc7947 */ /* 0x000fea000383ffff */
.L_x_5845:
[----:B-1----:R-:W-:-:S04]  /*15490*/  IMAD.U32 R6, RZ, RZ, UR9 ;  /* 0x00000009ff067e24 */ /* 0x002fc8000f8e00ff */
[----:B------:R1:W2:Y:S03]  /*154a0*/  SYNCS.PHASECHK.TRANS64.TRYWAIT P1, [R6+URZ+0x33450], R5 ;  /* 0x03345005060075a7 */ /* 0x0002a6000802017f */
[----:B--2---:R-:W-:Y:S05]  /*154b0*/  @!P1 NANOSLEEP.SYNCS 0x989680 ;  /* 0x009896800000995d */ /* 0x004fea0003900000 */
[----:B------:R-:W2:Y:S02]  /*154c0*/  @!P1 SYNCS.PHASECHK.TRANS64 P1, [R6+URZ+0x33450], R5 ;  /* 0x03345005060095a7 */ /* 0x000ea4000802007f */
[----:B--2---:R-:W-:Y:S05]  /*154d0*/  @!P1 BRA `(.L_x_5845) ;  /* 0xfffffffc00ec9947 */ /* 0x004fea000383ffff */
[----:B------:R-:W-:Y:S05]  /*154e0*/  BRA `(.L_x_5844) ;  /* 0xffffff6400247947 */ /* 0x000fea000383ffff */
.L_x_5879:
        /* <DEDUP_REMOVED lines=10> */
.L_x_5951:
[----:B------:R-:W-:Y:S05]  /*15590*/  BRA `(.L_x_5952) ;  /* 0xffffffac00c07947 */ /* 0x000fea000383ffff */
.L_x_5882:
[----:B0-----:R0:W1:Y:S02]  /*155a0*/  SYNCS.PHASECHK.TRANS64.TRYWAIT P0, [R4+URZ+0x33480], R30 ;  /* 0x0334801e040075a7 */ /* 0x001064000800017f */
[----:B-1----:R-:W-:Y:S05]  /*155b0*/  @!P0 NANOSLEEP.SYNCS 0x989680 ;  /* 0x009896800000895d */ /* 0x002fea0003900000 */
[----:B------:R-:W1:Y:S02]  /*155c0*/  @!P0 SYNCS.PHASECHK.TRANS64 P0, [R4+URZ+0x33480], R30 ;  /* 0x0334801e040085a7 */ /* 0x000e64000800007f */
[----:B-1----:R-:W-:Y:S05]  /*155d0*/  @!P0 BRA `(.L_x_5882) ;  /* 0xfffffffc00f08947 */ /* 0x002fea000383ffff */
[----:B------:R-:W-:Y:S05]  /*155e0*/  BRA `(.L_x_5953) ;  /* 0xffffffb000f07947 */ /* 0x000fea000383ffff */
.L_x_5883:
        /* <DEDUP_REMOVED lines=8> */
.L_x_5955:
[----:B------:R-:W-:Y:S05]  /*15670*/  BSYNC B0 ;  /* 0x0000000000007941 */ /* 0x000fea0003800000 */
.L_x_5954:
[----:B------:R-:W-:Y:S01]  /*15680*/  IMAD.MOV.U32 R13, RZ, RZ, R20 ;  /* 0x000000ffff0d7224 */ /* 0x000fe200078e0014 */
[C---:B------:R-:W-:Y:S01]  /*15690*/  LOP3.LUT P3, RZ, R22.reuse, 0x200, RZ, 0xc0, !PT ;  /* 0x0000020016ff7812 */ /* 0x040fe2000786c0ff */
[----:B------:R-:W-:Y:S01]  /*156a0*/  IMAD.MOV.U32 R12, RZ, RZ, RZ ;  /* 0x000000ffff0c7224 */ /* 0x000fe200078e00ff */
[C---:B------:R-:W-:Y:S01]  /*156b0*/  LOP3.LUT P2, RZ, R22.reuse, 0x100, RZ, 0xc0, !PT ;  /* 0x0000010016ff7812 */ /* 0x040fe2000784c0ff */
[----:B------:R-:W-:Y:S01]  /*156c0*/  IMAD.MOV.U32 R11, RZ, RZ, 0x1c1f ;  /* 0x00001c1fff0b7424 */ /* 0x000fe200078e00ff */
[----:B------:R-:W-:Y:S01]  /*156d0*/  LOP3.LUT R22, R22, 0xffffffbf, RZ, 0xc0, !PT ;  /* 0xffffffbf16167812 */ /* 0x000fe200078ec0ff */
[----:B------:R-:W-:Y:S01]  /*156e0*/  IMAD.MOV.U32 R15, RZ, RZ, -0x1 ;  /* 0xffffffffff0f7424 */ /* 0x000fe200078e00ff */
[----:B------:R-:W-:Y:S01]  /*156f0*/  ISETP.GE.AND P4, PT, R9, 0x21, PT ;  /* 0x000000210900780c */ /* 0x000fe20003f86270 */
[----:B------:R-:W-:-:S12]  /*15700*/  IMAD.MOV.U32 R0, RZ, RZ, R14 ;  /* 0x000000ffff007224 */ /* 0x000fd800078e000e */
[----:B------:R-:W-:Y:S05]  /*15710*/  WARPSYNC.COLLECTIVE R15, `(.L_x_5956) ;  /* 0x000000000f087348 */ /* 0x000fea0003c00000 */
[----:B------:R0:W1:Y:S02]  /*15720*/  SHFL.IDX P6, R14, R13, R12, R11 ;  /* 0x0000000c0d0e7389 */ /* 0x00006400000c000b */
[----:B01----:R-:W-:Y:S01]  /*15730*/  ENDCOLLECTIVE ;  /* 0x000000000000791b */ /* 0x003fe20003800000 */
.L_x_5956:
[----:B------:R-:W-:Y:S02]  /*15740*/  IMAD.MOV.U32 R13, RZ, RZ, R10 ;  /* 0x000000ffff0d7224 */ /* 0x000fe400078e000a */
[----:B------:R-:W-:Y:S02]  /*15750*/  IMAD.MOV.U32 R12, RZ, RZ, 0x1 ;  /* 0x00000001ff0c7424 */ /* 0x000fe400078e00ff */
[----:B------:R-:W-:-:S07]  /*15760*/  IMAD.MOV.U32 R2, RZ, RZ, R14 ;  /* 0x000000ffff027224 */ /* 0x000fce00078e000e */
[----:B------:R-:W-:Y:S05]  /*15770*/  WARPSYNC.COLLECTIVE R15, `(.L_x_5957) ;  /* 0x000000000f087348 */ /* 0x000fea0003c00000 */
[----:B------:R0:W1:Y:S02]  /*15780*/  SHFL.IDX P6, R14, R13, R12, R11 ;  /* 0x0000000c0d0e7389 */ /* 0x00006400000c000b */
[----:B01----:R-:W-:Y:S01]  /*15790*/  ENDCOLLECTIVE ;  /* 0x000000000000791b */ /* 0x003fe20003800000 */
.L_x_5957:
        /* <DEDUP_REMOVED lines=17> */
.L_x_5958:
[----:B------:R-:W-:Y:S02]  /*158b0*/  IMAD.MOV.U32 R13, RZ, RZ, R10 ;  /* 0x000000ffff0d7224 */ /* 0x000fe400078e000a */
[----:B------:R-:W-:Y:S02]  /*158c0*/  IMAD.MOV.U32 R12, RZ, RZ, 0x2 ;  /* 0x00000002ff0c7424 */ /* 0x000fe400078e00ff */
[----:B------:R-:W-:-:S07]  /*158d0*/  IMAD.MOV.U32 R2, RZ, RZ, R14 ;  /* 0x000000ffff027224 */ /* 0x000fce00078e000e */
[----:B------:R-:W-:Y:S05]  /*158e0*/  WARPSYNC.COLLECTIVE R15, `(.L_x_5959) ;  /* 0x000000000f087348 */ /* 0x000fea0003c00000 */
[----:B------:R0:W1:Y:S02]  /*158f0*/  SHFL.IDX P6, R14, R13, R12, R11 ;  /* 0x0000000c0d0e7389 */ /* 0x00006400000c000b */
[----:B01----:R-:W-:Y:S01]  /*15900*/  ENDCOLLECTIVE ;  /* 0x000000000000791b */ /* 0x003fe20003800000 */
.L_x_5959:
        /* <DEDUP_REMOVED lines=16> */
.L_x_5960:
[----:B------:R-:W-:Y:S02]  /*15a10*/  IMAD.MOV.U32 R13, RZ, RZ, R10 ;  /* 0x000000ffff0d7224 */ /* 0x000fe400078e000a */
[----:B------:R-:W-:Y:S02]  /*15a20*/  IMAD.MOV.U32 R12, RZ, RZ, 0x3 ;  /* 0x00000003ff0c7424 */ /* 0x000fe400078e00ff */
[----:B------:R-:W-:-:S07]  /*15a30*/  IMAD.MOV.U32 R2, RZ, RZ, R14 ;  /* 0x000000ffff027224 */ /* 0x000fce00078e000e */
[----:B------:R-:W-:Y:S05]  /*15a40*/  WARPSYNC.COLLECTIVE R15, `(.L_x_5961) ;  /* 0x000000000f087348 */ /* 0x000fea0003c00000 */
[----:B------:R0:W1:Y:S02]  /*15a50*/  SHFL.IDX P6, R14, R13, R12, R11 ;  /* 0x0000000c0d0e7389 */ /* 0x00006400000c000b */
[----:B01----:R-:W-:Y:S01]  /*15a60*/  ENDCOLLECTIVE ;  /* 0x000000000000791b */ /* 0x003fe20003800000 */
.L_x_5961:
        /* <DEDUP_REMOVED lines=13> */
.L_x_5962:
        /* <DEDUP_REMOVED lines=12> */
.L_x_5963:
        /* <DEDUP_REMOVED lines=15> */
.L_x_5964:
[----:B------:R-:W-:Y:S01]  /*15cf0*/  @!PT LDS RZ, [RZ] ;  /* 0x00000000fffff984 */ /* 0x000fe20000000800 */
[----:B------:R-:W-:Y:S01]  /*15d00*/  @!PT LDS RZ, [RZ] ;  /* 0x00000000fffff984 */ /* 0x000fe20000000800 */
[----:B------:R-:W-:Y:S01]  /*15d10*/  @!PT LDS RZ, [RZ] ;  /* 0x00000000fffff984 */ /* 0x000fe20000000800 */
[----:B------:R-:W-:Y:S01]  /*15d20*/  LDGSTS.E.BYPASS.LTC128B.128 [R0+0x13200], desc[UR52][R2.64+0x40], !P0 ;  /* 0x1320004002007fae */ /* 0x000fe2000c101d74 */
[----:B------:R-:W-:-:S13]  /*15d30*/  ISETP.LT.OR P0, PT, R9, 0x61, P1 ;  /* 0x000000610900780c */ /* 0x000fda0000f01670 */
[----:B------:R0:W-:Y:S01]  /*15d40*/  LDGSTS.E.BYPASS.LTC128B.128 [R0+0x15a00], desc[UR52][R2.64+0x80], !P0 ;  /* 0x15a0008002007fae */ /* 0x0001e2000c101d74 */
[----:B------:R-:W-:Y:S01]  /*15d50*/  ISETP.GE.AND P0, PT, R9, 0x81, PT ;  /* 0x000000810900780c */ /* 0x000fe20003f06270 */
[----:B0-----:R-:W-:-:S12]  /*15d60*/  IMAD.MOV.U32 R2, RZ, RZ, R14 ;  /* 0x000000ffff027224 */ /* 0x001fd800078e000e */
[----:B------:R-:W-:Y:S01]  /*15d70*/  @P0 LOP3.LUT R22, R22, 0x40, RZ, 0xfc, !PT ;  /* 0x0000004016160812 */ /* 0x000fe200078efcff */
[----:B------:R-:W-:Y:S06]  /*15d80*/  BRA `(.L_x_5965) ;  /* 0xffffffb000847947 */ /* 0x000fec000383ffff */
.L_x_5888:
[----:B---3--:R3:W4:Y:S02]  /*15d90*/  SYNCS.PHASECHK.TRANS64.TRYWAIT P0, [R4+URZ+0x33440], R30 ;  /* 0x0334401e040075a7 */ /* 0x008724000800017f */
[----:B----4-:R-:W-:Y:S05]  /*15da0*/  @!P0 NANOSLEEP.SYNCS 0x989680 ;  /* 0x009896800000895d */ /* 0x010fea0003900000 */
[----:B------:R-:W4:Y:S02]  /*15db0*/  @!P0 SYNCS.PHASECHK.TRANS64 P0, [R4+URZ+0x33440], R30 ;  /* 0x0334401e040085a7 */ /* 0x000f24000800007f */
[----:B----4-:R-:W-:Y:S05]  /*15dc0*/  @!P0 BRA `(.L_x_5888) ;  /* 0xfffffffc00f08947 */ /* 0x010fea000383ffff */
[----:B------:R-:W-:Y:S05]  /*15dd0*/  BRA `(.L_x_5966) ;  /* 0xffffffb000f07947 */ /* 0x000fea000383ffff */
.L_x_5889:
        /* <DEDUP_REMOVED lines=8> */
.L_x_5968:
[----:B------:R-:W-:Y:S05]  /*15e60*/  BSYNC B0 ;  /* 0x0000000000007941 */ /* 0x000fea0003800000 */
.L_x_5967:
[----:B------:R-:W-:Y:S01]  /*15e70*/  IMAD.MOV.U32 R13, RZ, RZ, R6 ;  /* 0x000000ffff0d7224 */ /* 0x000fe200078e0006 */
[----:B------:R-:W-:Y:S01]  /*15e80*/  LOP3.LUT P1, RZ, R22, 0x1, RZ, 0xc0, !PT ;  /* 0x0000000116ff7812 */ /* 0x000fe2000782c0ff */
[----:B------:R-:W-:Y:S02]  /*15e90*/  IMAD.MOV.U32 R12, RZ, RZ, RZ ;  /* 0x000000ffff0c7224 */ /* 0x000fe400078e00ff */
[----:B------:R-:W-:Y:S02]  /*15ea0*/  IMAD.MOV.U32 R11, RZ, RZ, 0x1c1f ;  /* 0x00001c1fff0b7424 */ /* 0x000fe400078e00ff */
[----:B------:R-:W-:Y:S02]  /*15eb0*/  IMAD.MOV.U32 R15, RZ, RZ, -0x1 ;  /* 0xffffffffff0f7424 */ /* 0x000fe400078e00ff */
[----:B------:R-:W-:-:S07]  /*15ec0*/  IMAD.MOV.U32 R2, RZ, RZ, R14 ;  /* 0x000000ffff027224 */ /* 0x000fce00078e000e */
[----:B------:R-:W-:Y:S05]  /*15ed0*/  WARPSYNC.COLLECTIVE R15, `(.L_x_5969) ;  /* 0x000000000f087348 */ /* 0x000fea0003c00000 */
[----:B------:R0:W1:Y:S02]  /*15ee0*/  SHFL.IDX P6, R14, R13, R12, R11 ;  /* 0x0000000c0d0e7389 */ /* 0x00006400000c000b */
[----:B01----:R-:W-:Y:S01]  /*15ef0*/  ENDCOLLECTIVE ;  /* 0x000000000000791b */ /* 0x003fe20003800000 */
.L_x_5969:
[----:B------:R-:W-:Y:S02]  /*15f00*/  IMAD.MOV.U32 R13, RZ, RZ, R8 ;  /* 0x000000ffff0d7224 */ /* 0x000fe400078e0008 */
[----:B------:R-:W-:Y:S01]  /*15f10*/  IMAD.MOV.U32 R12, RZ, RZ, 0x1 ;  /* 0x00000001ff0c7424 */ /* 0x000fe200078e00ff */
[----:B------:R-:W-:Y:S02]  /*15f20*/  @P5 IADD3 R14, P0, R37, R14, RZ ;  /* 0x0000000e250e5210 */ /* 0x000fe40007f1e0ff */
[----:B------:R-:W-:-:S03]  /*15f30*/  LOP3.LUT P6, RZ, R22, 0x2, RZ, 0xc0, !PT ;  /* 0x0000000216ff7812 */ /* 0x000fc600078cc0ff */
[----:B------:R-:W-:Y:S01]  /*15f40*/  @P5 IMAD.X R3, RZ, RZ, R2, P0 ;  /* 0x000000ffff035224 */ /* 0x000fe200000e0602 */
[----:B------:R-:W-:Y:S01]  /*15f50*/  LOP3.LUT P0, RZ, R22, 0x4, RZ, 0xc0, !PT ;  /* 0x0000000416ff7812 */ /* 0x000fe2000780c0ff */
[----:B------:R-:W-:-:S12]  /*15f60*/  @P5 IMAD.MOV.U32 R2, RZ, RZ, R14 ;  /* 0x000000ffff025224 */ /* 0x000fd800078e000e */
        /* <DEDUP_REMOVED lines=8> */
.L_x_5970:
        /* <DEDUP_REMOVED lines=10> */
.L_x_5971:
[----:B------:R-:W-:Y:S02]  /*16090*/  IMAD.MOV.U32 R13, RZ, RZ, R8 ;  /* 0x000000ffff0d7224 */ /* 0x000fe400078e0008 */
[----:B------:R-:W-:Y:S01]  /*160a0*/  IMAD.MOV.U32 R12, RZ, RZ, 0x2 ;  /* 0x00000002ff0c7424 */ /* 0x000fe200078e00ff */
[----:B------:R-:W-:Y:S02]  /*160b0*/  @P4 IADD3 R14, P0, R37, R14, RZ ;  /* 0x0000000e250e4210 */ /* 0x000fe40007f1e0ff */
[----:B------:R-:W-:-:S03]  /*160c0*/  LOP3.LUT P6, RZ, R22, 0x4, RZ, 0xc0, !PT ;  /* 0x0000000416ff7812 */ /* 0x000fc600078cc0ff */
[----:B------:R-:W-:Y:S02]  /*160d0*/  @P4 IMAD.X R7, RZ, RZ, R7, P0 ;  /* 0x000000ffff074224 */ /* 0x000fe400000e0607 */
[----:B------:R-:W-:Y:S02]  /*160e0*/  @P4 IMAD.MOV.U32 R2, RZ, RZ, R14 ;  /* 0x000000ffff024224 */ /* 0x000fe400078e000e */
[----:B------:R-:W-:-:S06]  /*160f0*/  @P4 IMAD.MOV.U32 R3, RZ, RZ, R7 ;  /* 0x000000ffff034224 */ /* 0x000fcc00078e0007 */
[----:B------:R-:W-:Y:S01]  /*16100*/  @!PT LDS RZ, [RZ] ;  /* 0x00000000fffff984 */ /* 0x000fe20000000800 */
[----:B------:R-:W-:Y:S01]  /*16110*/  @!PT LDS RZ, [RZ] ;  /* 0x00000000fffff984 */ /* 0x000fe20000000800 */
[----:B------:R-:W-:Y:S01]  /*16120*/  @!PT LDS RZ, [RZ] ;  /* 0x00000000fffff984 */ /* 0x000fe20000000800 */
[----:B------:R0:W-:Y:S02]  /*16130*/  @P4 LDGSTS.E.BYPASS.LTC128B.128 [R0+0x24a00], desc[UR52][R2.64], !P6 ;  /* 0x24a0000002004fae */ /* 0x0001e4000f101d74 */
[----:B0-----:R-:W-:Y:S05]  /*16140*/  WARPSYNC.COLLECTIVE R15, `(.L_x_5972) ;  /* 0x000000000f087348 */ /* 0x001fea0003c00000 */
[----:B------:R1:W2:Y:S02]  /*16150*/  SHFL.IDX P6, R14, R13, R12, R11 ;  /* 0x0000000c0d0e7389 */ /* 0x0002a400000c000b */
[----:B012---:R-:W-:Y:S01]  /*16160*/  ENDCOLLECTIVE ;  /* 0x000000000000791b */ /* 0x007fe20003800000 */
.L_x_5972:
[----:B------:R-:W-:Y:S01]  /*16170*/  @!PT LDS RZ, [RZ] ;  /* 0x00000000fffff984 */ /* 0x000fe20000000800 */
[----:B------:R-:W-:Y:S01]  /*16180*/  @!PT LDS RZ, [RZ] ;  /* 0x00000000fffff984 */ /* 0x000fe20000000800 */
[----:B------:R-:W-:Y:S01]  /*16190*/  @!PT LDS RZ, [RZ] ;  /* 0x00000000fffff984 */ /* 0x000fe20000000800 */
[----:B------:R0:W-:Y:S04]  /*161a0*/  @P4 LDGSTS.E.BYPASS.LTC128B.128 [R0+0x27200], desc[UR52][R2.64+0x40], !P5 ;  /* 0x2720004002004fae */ /* 0x0001e8000e901d74 */
[----:B------:R0:W-:Y:S01]  /*161b0*/  @P4 LDGSTS.E.BYPASS.LTC128B.128 [R0+0x29a00], desc[UR52][R2.64+0x80], !P1 ;  /* 0x29a0008002004fae */ /* 0x0001e2000c901d74 */
[----:B------:R-:W-:Y:S01]  /*161c0*/  LOP3.LUT P4, RZ, R22, 0x4, RZ, 0xc0, !PT ;  /* 0x0000000416ff7812 */ /* 0x000fe2000788c0ff */
[----:B------:R-:W-:Y:S02]  /*161d0*/  IMAD.MOV.U32 R13, RZ, RZ, R6 ;  /* 0x000000ffff0d7224 */ /* 0x000fe400078e0006 */
[----:B------:R-:W-:-:S10]  /*161e0*/  IMAD.MOV.U32 R7, RZ, RZ, R14 ;  /* 0x000000ffff077224 */ /* 0x000fd400078e000e */
[----:B0-----:R-:W-:Y:S05]  /*161f0*/  WARPSYNC.COLLECTIVE R15, `(.L_x_5973) ;  /* 0x000000000f087348 */ /* 0x001fea0003c00000 */
[----:B------:R1:W2:Y:S02]  /*16200*/  SHFL.IDX P6, R14, R13, R12, R11 ;  /* 0x0000000c0d0e7389 */ /* 0x0002a400000c000b */
[----:B012---:R-:W-:Y:S01]  /*16210*/  ENDCOLLECTIVE ;  /* 0x000000000000791b */ /* 0x007fe20003800000 */
.L_x_5973:
[----:B------:R-:W-:Y:S02]  /*16220*/  IMAD.MOV.U32 R13, RZ, RZ, R8 ;  /* 0x000000ffff0d7224 */ /* 0x000fe400078e0008 */
[----:B------:R-:W-:Y:S01]  /*16230*/  IMAD.MOV.U32 R12, RZ, RZ, 0x3 ;  /* 0x00000003ff0c7424 */ /* 0x000fe200078e00ff */
[----:B------:R-:W-:-:S05]  /*16240*/  @P3 IADD3 R14, P0, R37, R14, RZ ;  /* 0x0000000e250e3210 */ /* 0x000fca0007f1e0ff */
[----:B------:R-:W-:-:S08]  /*16250*/  @P3 IMAD.MOV.U32 R2, RZ, RZ, R14 ;  /* 0x000000ffff023224 */ /* 0x000fd000078e000e */
[----:B------:R-:W-:Y:S05]  /*16260*/  WARPSYNC.COLLECTIVE R15, `(.L_x_5974) ;  /* 0x000000000f087348 */ /* 0x000fea0003c00000 */
[----:B------:R0:W1:Y:S02]  /*16270*/  SHFL.IDX P6, R14, R13, R12, R11 ;  /* 0x0000000c0d0e7389 */ /* 0x00006400000c000b */
[----:B01----:R-:W-:Y:S01]  /*16280*/  ENDCOLLECTIVE ;  /* 0x000000000000791b */ /* 0x003fe20003800000 */
.L_x_5974:
[----:B------:R-:W-:-:S04]  /*16290*/  @P3 IMAD.X R7, RZ, RZ, R7, P0 ;  /* 0x000000ffff073224 */ /* 0x000fc800000e0607 */
        /* <DEDUP_REMOVED lines=12> */
.L_x_5975:
[----:B------:R-:W-:Y:S02]  /*16360*/  IMAD.MOV.U32 R13, RZ, RZ, R9 ;  /* 0x000000ffff0d7224 */ /* 0x000fe400078e0009 */
[----:B------:R-:W-:Y:S01]  /*16370*/  IMAD.MOV.U32 R12, RZ, RZ, RZ ;  /* 0x000000ffff0c7224 */ /* 0x000fe200078e00ff */
[----:B------:R-:W-:-:S05]  /*16380*/  @P2 IADD3 R14, P0, R37, R14, RZ ;  /* 0x0000000e250e2210 */ /* 0x000fca0007f1e0ff */
[----:B------:R-:W-:-:S08]  /*16390*/  @P2 IMAD.MOV.U32 R2, RZ, RZ, R14 ;  /* 0x000000ffff022224 */ /* 0x000fd000078e000e */
[----:B------:R-:W-:Y:S05]  /*163a0*/  WARPSYNC.COLLECTIVE R15, `(.L_x_5976) ;  /* 0x000000000f087348 */ /* 0x000fea0003c00000 */
[----:B------:R0:W1:Y:S02]  /*163b0*/  SHFL.IDX P6, R14, R13, R12, R11 ;  /* 0x0000000c0d0e7389 */ /* 0x00006400000c000b */
[----:B01----:R-:W-:Y:S01]  /*163c0*/  ENDCOLLECTIVE ;  /* 0x000000000000791b */ /* 0x003fe20003800000 */
.L_x_5976:
        /* <DEDUP_REMOVED lines=13> */
.L_x_5977:
[----:B------:R-:W-:Y:S05]  /*164a0*/  BRA `(.L_x_5978) ;  /* 0xffffffb0005c7947 */ /* 0x000fea000383ffff */
.L_x_5896:
[----:B------:R-:W-:Y:S02]  /*164b0*/  IMAD.MOV.U32 R13, RZ, RZ, R4 ;  /* 0x000000ffff0d7224 */ /* 0x000fe400078e0004 */
[----:B------:R-:W-:Y:S02]  /*164c0*/  IMAD.MOV.U32 R12, RZ, RZ, RZ ;  /* 0x000000ffff0c7224 */ /* 0x000fe400078e00ff */
[----:B------:R-:W-:Y:S02]  /*164d0*/  IMAD.MOV.U32 R11, RZ, RZ, 0x1c1f ;  /* 0x00001c1fff0b7424 */ /* 0x000fe400078e00ff */
[----:B------:R-:W-:Y:S02]  /*164e0*/  IMAD.MOV.U32 R15, RZ, RZ, -0x1 ;  /* 0xffffffffff0f7424 */ /* 0x000fe400078e00ff */
[----:B------:R-:W-:-:S07]  /*164f0*/  IMAD.U32 R5, RZ, RZ, UR43 ;  /* 0x0000002bff057e24 */ /* 0x000fce000f8e00ff */
[----:B----45:R-:W-:Y:S05]  /*16500*/  WARPSYNC.COLLECTIVE R15, `(.L_x_5979) ;  /* 0x000000000f087348 */ /* 0x030fea0003c00000 */
[----:B----4-:R0:W1:Y:S02]  /*16510*/  SHFL.IDX P6, R14, R13, R12, R11 ;  /* 0x0000000c0d0e7389 */ /* 0x01006400000c000b */
[----:B01---5:R-:W-:Y:S01]  /*16520*/  ENDCOLLECTIVE ;  /* 0x000000000000791b */ /* 0x023fe20003800000 */
.L_x_5979:
        /* <DEDUP_REMOVED lines=8> */
.L_x_5980:
        /* <DEDUP_REMOVED lines=8> */
.L_x_5981:
        /* <DEDUP_REMOVED lines=12> */
.L_x_5982:
[----:B------:R-:W-:Y:S02]  /*166f0*/  IMAD.MOV.U32 R13, RZ, RZ, R4 ;  /* 0x000000ffff0d7224 */ /* 0x000fe400078e0004 */
[----:B------:R-:W-:Y:S01]  /*16700*/  IMAD.MOV.U32 R12, RZ, RZ, 0x2 ;  /* 0x00000002ff0c7424 */ /* 0x000fe200078e00ff */
[----:B------:R-:W-:-:S05]  /*16710*/  @!P0 IADD3 R14, P1, R37, R14, RZ ;  /* 0x0000000e250e8210 */ /* 0x000fca0007f3e0ff */
[----:B------:R-:W-:-:S08]  /*16720*/  @!P0 IMAD.MOV.U32 R2, RZ, RZ, R14 ;  /* 0x000000ffff028224 */ /* 0x000fd000078e000e */
[----:B------:R-:W-:Y:S05]  /*16730*/  WARPSYNC.COLLECTIVE R15, `(.L_x_5983) ;  /* 0x000000000f087348 */ /* 0x000fea0003c00000 */
[----:B------:R0:W1:Y:S02]  /*16740*/  SHFL.IDX P6, R14, R13, R12, R11 ;  /* 0x0000000c0d0e7389 */ /* 0x00006400000c000b */
[----:B01----:R-:W-:Y:S01]  /*16750*/  ENDCOLLECTIVE ;  /* 0x000000000000791b */ /* 0x003fe20003800000 */
.L_x_5983:
        /* <DEDUP_REMOVED lines=15> */
.L_x_5984:
[----:B------:R-:W-:Y:S02]  /*16850*/  IMAD.MOV.U32 R13, RZ, RZ, R4 ;  /* 0x000000ffff0d7224 */ /* 0x000fe400078e0004 */
[----:B------:R-:W-:Y:S01]  /*16860*/  IMAD.MOV.U32 R12, RZ, RZ, 0x3 ;  /* 0x00000003ff0c7424 */ /* 0x000fe200078e00ff */
[----:B------:R-:W-:-:S05]  /*16870*/  @!P0 IADD3 R14, P1, R37, R14, RZ ;  /* 0x0000000e250e8210 */ /* 0x000fca0007f3e0ff */
[----:B------:R-:W-:-:S08]  /*16880*/  @!P0 IMAD.MOV.U32 R2, RZ, RZ, R14 ;  /* 0x000000ffff028224 */ /* 0x000fd000078e000e */
[----:B------:R-:W-:Y:S05]  /*16890*/  WARPSYNC.COLLECTIVE R15, `(.L_x_5985) ;  /* 0x000000000f087348 */ /* 0x000fea0003c00000 */
[----:B------:R0:W1:Y:S02]  /*168a0*/  SHFL.IDX P6, R14, R13, R12, R11 ;  /* 0x0000000c0d0e7389 */ /* 0x00006400000c000b */
[----:B01----:R-:W-:Y:S01]  /*168b0*/  ENDCOLLECTIVE ;  /* 0x000000000000791b */ /* 0x003fe20003800000 */
.L_x_5985:
        /* <DEDUP_REMOVED lines=13> */
.L_x_5986:
[----:B------:R-:W-:Y:S05]  /*16990*/  BRA `(.L_x_5987) ;  /* 0xffffffb4005c7947 */ /* 0x000fea000383ffff */
.L_x_5899:
[----:B0-----:R0:W1:Y:S02]  /*169a0*/  SYNCS.PHASECHK.TRANS64.TRYWAIT P0, [R18+URZ+0x33420], R3 ;  /* 0x03342003120075a7 */ /* 0x001064000800017f */
[----:B-1----:R-:W-:Y:S05]  /*169b0*/  @!P0 NANOSLEEP.SYNCS 0x989680 ;  /* 0x009896800000895d */ /* 0x002fea0003900000 */
[----:B------:R-:W1:Y:S02]  /*169c0*/  @!P0 SYNCS.PHASECHK.TRANS64 P0, [R18+URZ+0x33420], R3 ;  /* 0x03342003120085a7 */ /* 0x000e64000800007f */
[----:B-1----:R-:W-:Y:S05]  /*169d0*/  @!P0 BRA `(.L_x_5899) ;  /* 0xfffffffc00f08947 */ /* 0x002fea000383ffff */
[----:B------:R-:W-:Y:S05]  /*169e0*/  BRA `(.L_x_5988) ;  /* 0xffffffb400c07947 */ /* 0x000fea000383ffff */
.L_x_5903:
[----:B0-----:R0:W1:Y:S02]  /*169f0*/  SYNCS.PHASECHK.TRANS64.TRYWAIT P0, [R4+URZ+0x33480], R29 ;  /* 0x0334801d040075a7 */ /* 0x001064000800017f */
[----:B-1----:R-:W-:Y:S05]  /*16a00*/  @!P0 NANOSLEEP.SYNCS 0x989680 ;  /* 0x009896800000895d */ /* 0x002fea0003900000 */
[----:B------:R-:W1:Y:S02]  /*16a10*/  @!P0 SYNCS.PHASECHK.TRANS64 P0, [R4+URZ+0x33480], R29 ;  /* 0x0334801d040085a7 */ /* 0x000e64000800007f */
[----:B-1----:R-:W-:Y:S05]  /*16a20*/  @!P0 BRA `(.L_x_5903) ;  /* 0xfffffffc00f08947 */ /* 0x002fea000383ffff */
[----:B------:R-:W-:Y:S05]  /*16a30*/  BRA `(.L_x_5989) ;  /* 0xffffffb800f47947 */ /* 0x000fea000383ffff */
.L_x_5904:
        /* <DEDUP_REMOVED lines=8> */
.L_x_5991:
[----:B------:R-:W-:Y:S05]  /*16ac0*/  BSYNC B0 ;  /* 0x0000000000007941 */ /* 0x000fea0003800000 */
.L_x_5990:
        /* <DEDUP_REMOVED lines=8> */
.L_x_5992:
[----:B------:R-:W-:Y:S02]  /*16b50*/  IMAD.MOV.U32 R13, RZ, RZ, R10 ;  /* 0x000000ffff0d7224 */ /* 0x000fe400078e000a */
[----:B------:R-:W-:Y:S02]  /*16b60*/  IMAD.MOV.U32 R12, RZ, RZ, 0x1 ;  /* 0x00000001ff0c7424 */ /* 0x000fe400078e00ff */
[----:B------:R-:W-:-:S07]  /*16b70*/  IMAD.MOV.U32 R2, RZ, RZ, R14 ;  /* 0x000000ffff027224 */ /* 0x000fce00078e000e */
[----:B------:R-:W-:Y:S05]  /*16b80*/  WARPSYNC.COLLECTIVE R15, `(.L_x_5993) ;  /* 0x000000000f087348 */ /* 0x000fea0003c00000 */
[----:B------:R0:W1:Y:S02]  /*16b90*/  SHFL.IDX P6, R14, R13, R12, R11 ;  /* 0x0000000c0d0e7389 */ /* 0x00006400000c000b */
[----:B01----:R-:W-:Y:S01]  /*16ba0*/  ENDCOLLECTIVE ;  /* 0x000000000000791b */ /* 0x003fe20003800000 */
.L_x_5993:
        /* <DEDUP_REMOVED lines=14> */
.L_x_5994:
[----:B------:R-:W-:Y:S02]  /*16c90*/  IMAD.MOV.U32 R13, RZ, RZ, R10 ;  /* 0x000000ffff0d7224 */ /* 0x000fe400078e000a */
[----:B------:R-:W-:Y:S02]  /*16ca0*/  IMAD.MOV.U32 R12, RZ, RZ, 0x2 ;  /* 0x00000002ff0c7424 */ /* 0x000fe400078e00ff */
[----:B------:R-:W-:-:S07]  /*16cb0*/  IMAD.MOV.U32 R2, RZ, RZ, R14 ;  /* 0x000000ffff027224 */ /* 0x000fce00078e000e */
[----:B------:R-:W-:Y:S05]  /*16cc0*/  WARPSYNC.COLLECTIVE R15, `(.L_x_5995) ;  /* 0x000000000f087348 */ /* 0x000fea0003c00000 */
[----:B------:R0:W1:Y:S02]  /*16cd0*/  SHFL.IDX P6, R14, R13, R12, R11 ;  /* 0x0000000c0d0e7389 */ /* 0x00006400000c000b */
[----:B01----:R-:W-:Y:S01]  /*16ce0*/  ENDCOLLECTIVE ;  /* 0x000000000000791b */ /* 0x003fe20003800000 */
.L_x_5995:
        /* <DEDUP_REMOVED lines=13> */
.L_x_5996:
[----:B------:R-:W-:Y:S02]  /*16dc0*/  IMAD.MOV.U32 R13, RZ, RZ, R10 ;  /* 0x000000ffff0d7224 */ /* 0x000fe400078e000a */
[----:B------:R-:W-:Y:S02]  /*16dd0*/  IMAD.MOV.U32 R12, RZ, RZ, 0x3 ;  /* 0x00000003ff0c7424 */ /* 0x000fe400078e00ff */
[----:B------:R-:W-:-:S07]  /*16de0*/  IMAD.MOV.U32 R2, RZ, RZ, R14 ;  /* 0x000000ffff027224 */ /* 0x000fce00078e000e */
[----:B------:R-:W-:Y:S05]  /*16df0*/  WARPSYNC.COLLECTIVE R15, `(.L_x_5997) ;  /* 0x000000000f087348 */ /* 0x000fea0003c00000 */
[----:B------:R0:W1:Y:S02]  /*16e00*/  SHFL.IDX P6, R14, R13, R12, R11 ;  /* 0x0000000c0d0e7389 */ /* 0x00006400000c000b */
[----:B01----:R-:W-:Y:S01]  /*16e10*/  ENDCOLLECTIVE ;  /* 0x000000000000791b */ /* 0x003fe20003800000 */
.L_x_5997:
        /* <DEDUP_REMOVED lines=13> */
.L_x_5998:
[----:B------:R-:W-:Y:S02]  /*16ef0*/  IMAD.MOV.U32 R13, RZ, RZ, R24 ;  /* 0x000000ffff0d7224 */ /* 0x000fe400078e0018 */
[----:B------:R-:W-:Y:S02]  /*16f00*/  IMAD.MOV.U32 R12, RZ, RZ, RZ ;  /* 0x000000ffff0c7224 */ /* 0x000fe400078e00ff */
[----:B------:R-:W-:-:S07]  /*16f10*/  IMAD.MOV.U32 R2, RZ, RZ, R14 ;  /* 0x000000ffff027224 */ /* 0x000fce00078e000e */
[----:B------:R-:W-:Y:S05]  /*16f20*/  WARPSYNC.COLLECTIVE R15, `(.L_x_5999) ;  /* 0x000000000f087348 */ /* 0x000fea0003c00000 */
[----:B------:R0:W1:Y:S02]  /*16f30*/  SHFL.IDX P6, R14, R13, R12, R11 ;  /* 0x0000000c0d0e7389 */ /* 0x00006400000c000b */
[----:B01----:R-:W-:Y:S01]  /*16f40*/  ENDCOLLECTIVE ;  /* 0x000000000000791b */ /* 0x003fe20003800000 */
.L_x_5999:
        /* <DEDUP_REMOVED lines=13> */
.L_x_6000:
[----:B------:R-:W-:Y:S01]  /*17020*/  IMAD.MOV.U32 R2, RZ, RZ, R14 ;  /* 0x000000ffff027224 */ /* 0x000fe200078e000e */
[----:B------:R-:W-:Y:S06]  /*17030*/  BRA `(.L_x_6001) ;  /* 0xffffffb800887947 */ /* 0x000fec000383ffff */
.L_x_5909:
[----:B---3--:R3:W4:Y:S02]  /*17040*/  SYNCS.PHASECHK.TRANS64.TRYWAIT P0, [R4+URZ+0x33440], R29 ;  /* 0x0334401d040075a7 */ /* 0x008724000800017f */
[----:B----4-:R-:W-:Y:S05]  /*17050*/  @!P0 NANOSLEEP.SYNCS 0x989680 ;  /* 0x009896800000895d */ /* 0x010fea0003900000 */
[----:B------:R-:W4:Y:S02]  /*17060*/  @!P0 SYNCS.PHASECHK.TRANS64 P0, [R4+URZ+0x33440], R29 ;  /* 0x0334401d040085a7 */ /* 0x000f24000800007f */
[----:B----4-:R-:W-:Y:S05]  /*17070*/  @!P0 BRA `(.L_x_5909) ;  /* 0xfffffffc00f08947 */ /* 0x010fea000383ffff */
[----:B------:R-:W-:Y:S05]  /*17080*/  BRA `(.L_x_6002) ;  /* 0xffffffb800e07947 */ /* 0x000fea000383ffff */
.L_x_5910:
        /* <DEDUP_REMOVED lines=8> */
.L_x_6004:
[----:B------:R-:W-:Y:S05]  /*17110*/  BSYNC B0 ;  /* 0x0000000000007941 */ /* 0x000fea0003800000 */
.L_x_6003:
        /* <DEDUP_REMOVED lines=8> */
.L_x_6005:
[----:B------:R-:W-:Y:S02]  /*171a0*/  IMAD.MOV.U32 R13, RZ, RZ, R9 ;  /* 0x000000ffff0d7224 */ /* 0x000fe400078e0009 */
[----:B------:R-:W-:Y:S01]  /*171b0*/  IMAD.MOV.U32 R12, RZ, RZ, 0x1 ;  /* 0x00000001ff0c7424 */ /* 0x000fe200078e00ff */
[----:B------:R-:W-:-:S13]  /*171c0*/  IADD3 R2, P0, R37, R14, RZ ;  /* 0x0000000e25027210 */ /* 0x000fda0007f1e0ff */
[----:B------:R-:W-:Y:S05]  /*171d0*/  WARPSYNC.COLLECTIVE R15, `(.L_x_6006) ;  /* 0x000000000f087348 */ /* 0x000fea0003c00000 */
[----:B------:R0:W1:Y:S02]  /*171e0*/  SHFL.IDX P6, R14, R13, R12, R11 ;  /* 0x0000000c0d0e7389 */ /* 0x00006400000c000b */
[----:B01----:R-:W-:Y:S01]  /*171f0*/  ENDCOLLECTIVE ;  /* 0x000000000000791b */ /* 0x003fe20003800000 */
.L_x_6006:
        /* <DEDUP_REMOVED lines=12> */
.L_x_6007:
[----:B------:R-:W-:Y:S02]  /*172c0*/  IMAD.MOV.U32 R13, RZ, RZ, R9 ;  /* 0x000000ffff0d7224 */ /* 0x000fe400078e0009 */
[----:B------:R-:W-:Y:S01]  /*172d0*/  IMAD.MOV.U32 R12, RZ, RZ, 0x2 ;  /* 0x00000002ff0c7424 */ /* 0x000fe200078e00ff */
[----:B------:R-:W-:-:S13]  /*172e0*/  IADD3 R2, P0, R37, R14, RZ ;  /* 0x0000000e25027210 */ /* 0x000fda0007f1e0ff */
[----:B------:R-:W-:Y:S05]  /*172f0*/  WARPSYNC.COLLECTIVE R15, `(.L_x_6008) ;  /* 0x000000000f087348 */ /* 0x000fea0003c00000 */
[----:B------:R0:W1:Y:S02]  /*17300*/  SHFL.IDX P6, R14, R13, R12, R11 ;  /* 0x0000000c0d0e7389 */ /* 0x00006400000c000b */
[----:B01----:R-:W-:Y:S01]  /*17310*/  ENDCOLLECTIVE ;  /* 0x000000000000791b */ /* 0x003fe20003800000 */
.L_x_6008:
[----:B------:R-:W-:-:S05]  /*17320*/  IMAD.X R3, RZ, RZ, R3, P0 ;  /* 0x000000ffff037224 */ /* 0x000fca00000e0603 */
[----:B------:R-:W-:Y:S01]  /*17330*/  @!PT LDS RZ, [RZ] ;  /* 0x00000000fffff984 */ /* 0x000fe20000000800 */
[----:B------:R-:W-:Y:S01]  /*17340*/  @!PT LDS RZ, [RZ] ;  /* 0x00000000fffff984 */ /* 0x000fe20000000800 */
[----:B------:R-:W-:Y:S01]  /*17350*/  @!PT LDS RZ, [RZ] ;  /* 0x00000000fffff984 */ /* 0x000fe20000000800 */
[----:B------:R0:W-:Y:S04]  /*17360*/  LDGSTS.E.BYPASS.LTC128B.128 [R0+0x24a00], desc[UR52][R2.64], !P4 ;  /* 0x24a0000002007fae */ /* 0x0001e8000e101d74 */
[----:B------:R0:W-:Y:S01]  /*17370*/  LDGSTS.E.BYPASS.LTC128B.128 [R0+0x27200], desc[UR52][R2.64+0x40], !P3 ;  /* 0x2720004002007fae */ /* 0x0001e2000d901d74 */
[----:B------:R-:W-:-:S03]  /*17380*/  IMAD.MOV.U32 R13, RZ, RZ, R8 ;  /* 0x000000ffff0d7224 */ /* 0x000fc600078e0008 */
[----:B------:R0:W-:Y:S01]  /*17390*/  LDGSTS.E.BYPASS.LTC128B.128 [R0+0x29a00], desc[UR52][R2.64+0x80], !P1 ;  /* 0x29a0008002007fae */ /* 0x0001e2000c901d74 */
[----:B------:R-:W-:-:S07]  /*173a0*/  IMAD.MOV.U32 R7, RZ, RZ, R14 ;  /* 0x000000ffff077224 */ /* 0x000fce00078e000e */
[----:B0-----:R-:W-:Y:S05]  /*173b0*/  WARPSYNC.COLLECTIVE R15, `(.L_x_6009) ;  /* 0x000000000f087348 */ /* 0x001fea0003c00000 */
[----:B------:R1:W2:Y:S02]  /*173c0*/  SHFL.IDX P6, R14, R13, R12, R11 ;  /* 0x0000000c0d0e7389 */ /* 0x0002a400000c000b */
[----:B012---:R-:W-:Y:S01]  /*173d0*/  ENDCOLLECTIVE ;  /* 0x000000000000791b */ /* 0x007fe20003800000 */
.L_x_6009:
[----:B------:R-:W-:Y:S02]  /*173e0*/  IMAD.MOV.U32 R13, RZ, RZ, R9 ;  /* 0x000000ffff0d7224 */ /* 0x000fe400078e0009 */
[----:B------:R-:W-:Y:S01]  /*173f0*/  IMAD.MOV.U32 R12, RZ, RZ, 0x3 ;  /* 0x00000003ff0c7424 */ /* 0x000fe200078e00ff */
[----:B------:R-:W-:-:S13]  /*17400*/  IADD3 R2, P0, R37, R14, RZ ;  /* 0x0000000e25027210 */ /* 0x000fda0007f1e0ff */
[----:B------:R-:W-:Y:S05]  /*17410*/  WARPSYNC.COLLECTIVE R15, `(.L_x_6010) ;  /* 0x000000000f087348 */ /* 0x000fea0003c00000 */
[----:B------:R0:W1:Y:S02]  /*17420*/  SHFL.IDX P6, R14, R13, R12, R11 ;  /* 0x0000000c0d0e7389 */ /* 0x00006400000c000b */
[----:B01----:R-:W-:Y:S01]  /*17430*/  ENDCOLLECTIVE ;  /* 0x000000000000791b */ /* 0x003fe20003800000 */
.L_x_6010:
        /* <DEDUP_REMOVED lines=12> */
.L_x_6011:
[----:B------:R-:W-:Y:S02]  /*17500*/  IMAD.MOV.U32 R13, RZ, RZ, R10 ;  /* 0x000000ffff0d7224 */ /* 0x000fe400078e000a */
[----:B------:R-:W-:Y:S01]  /*17510*/  IMAD.MOV.U32 R12, RZ, RZ, RZ ;  /* 0x000000ffff0c7224 */ /* 0x000fe200078e00ff */
[----:B------:R-:W-:-:S13]  /*17520*/  IADD3 R2, P0, R37, R14, RZ ;  /* 0x0000000e25027210 */ /* 0x000fda0007f1e0ff */
[----:B------:R-:W-:Y:S05]  /*17530*/  WARPSYNC.COLLECTIVE R15, `(.L_x_6012) ;  /* 0x000000000f087348 */ /* 0x000fea0003c00000 */
[----:B------:R0:W1:Y:S02]  /*17540*/  SHFL.IDX P6, R14, R13, R12, R11 ;  /* 0x0000000c0d0e7389 */ /* 0x00006400000c000b */
[----:B01----:R-:W-:Y:S01]  /*17550*/  ENDCOLLECTIVE ;  /* 0x000000000000791b */ /* 0x003fe20003800000 */
.L_x_6012:
        /* <DEDUP_REMOVED lines=12> */
.L_x_6013:
[----:B------:R-:W-:Y:S05]  /*17620*/  BRA `(.L_x_6014) ;  /* 0xffffffb8007c7947 */ /* 0x000fea000383ffff */
.L_x_5915:
[----:B0-----:R0:W4:Y:S02]  /*17630*/  SYNCS.PHASECHK.TRANS64.TRYWAIT P1, [R2+URZ+0x33470], R3 ;  /* 0x03347003020075a7 */ /* 0x001124000802017f */
[----:B----4-:R-:W-:Y:S05]  /*17640*/  @!P1 NANOSLEEP.SYNCS 0x989680 ;  /* 0x009896800000995d */ /* 0x010fea0003900000 */
[----:B------:R-:W4:Y:S02]  /*17650*/  @!P1 SYNCS.PHASECHK.TRANS64 P1, [R2+URZ+0x33470], R3 ;  /* 0x03347003020095a7 */ /* 0x000f24000802007f */
[----:B----4-:R-:W-:Y:S05]  /*17660*/  @!P1 BRA `(.L_x_5915) ;  /* 0xfffffffc00f09947 */ /* 0x010fea000383ffff */
[----:B------:R-:W-:Y:S05]  /*17670*/  BRA `(.L_x_6015) ;  /* 0xffffffb800e87947 */ /* 0x000fea000383ffff */
.L_x_5917:
[----:B0-----:R0:W4:Y:S02]  /*17680*/  SYNCS.PHASECHK.TRANS64.TRYWAIT P1, [R2+URZ+0x33460], R3 ;  /* 0x03346003020075a7 */ /* 0x001124000802017f */
[----:B----4-:R-:W-:Y:S05]  /*17690*/  @!P1 NANOSLEEP.SYNCS 0x989680 ;  /* 0x009896800000995d */ /* 0x010fea0003900000 */
[----:B------:R-:W4:Y:S02]  /*176a0*/  @!P1 SYNCS.PHASECHK.TRANS64 P1, [R2+URZ+0x33460], R3 ;  /* 0x03346003020095a7 */ /* 0x000f24000802007f */
[----:B----4-:R-:W-:Y:S05]  /*176b0*/  @!P1 BRA `(.L_x_5917) ;  /* 0xfffffffc00f09947 */ /* 0x010fea000383ffff */
[----:B------:R-:W-:Y:S05]  /*176c0*/  BRA `(.L_x_6016) ;  /* 0xffffffb800f87947 */ /* 0x000fea000383ffff */
.L_x_5925:
[----:B0-----:R0:W1:Y:S02]  /*176d0*/  SYNCS.PHASECHK.TRANS64.TRYWAIT P2, [R2+URZ+0x33470], R3 ;  /* 0x03347003020075a7 */ /* 0x001064000804017f */
[----:B-1----:R-:W-:Y:S05]  /*176e0*/  @!P2 NANOSLEEP.SYNCS 0x989680 ;  /* 0x009896800000a95d */ /* 0x002fea0003900000 */
[----:B------:R-:W1:Y:S02]  /*176f0*/  @!P2 SYNCS.PHASECHK.TRANS64 P2, [R2+URZ+0x33470], R3 ;  /* 0x033470030200a5a7 */ /* 0x000e64000804007f */
[----:B-1----:R-:W-:Y:S05]  /*17700*/  @!P2 BRA `(.L_x_5925) ;  /* 0xfffffffc00f0a947 */ /* 0x002fea000383ffff */
[----:B------:R-:W-:Y:S05]  /*17710*/  BRA `(.L_x_6017) ;  /* 0xffffffc800407947 */ /* 0x000fea000383ffff */
.L_x_5927:
[----:B0-----:R0:W1:Y:S02]  /*17720*/  SYNCS.PHASECHK.TRANS64.TRYWAIT P2, [R2+URZ+0x33460], R3 ;  /* 0x03346003020075a7 */ /* 0x001064000804017f */
[----:B-1----:R-:W-:Y:S05]  /*17730*/  @!P2 NANOSLEEP.SYNCS 0x989680 ;  /* 0x009896800000a95d */ /* 0x002fea0003900000 */
[----:B------:R-:W1:Y:S02]  /*17740*/  @!P2 SYNCS.PHASECHK.TRANS64 P2, [R2+URZ+0x33460], R3 ;  /* 0x033460030200a5a7 */ /* 0x000e64000804007f */
[----:B-1----:R-:W-:Y:S05]  /*17750*/  @!P2 BRA `(.L_x_5927) ;  /* 0xfffffffc00f0a947 */ /* 0x002fea000383ffff */
[----:B------:R-:W-:Y:S05]  /*17760*/  BRA `(.L_x_6018) ;  /* 0xffffffc800507947 */ /* 0x000fea000383ffff */
.L_x_5934:
[----:B0-----:R0:W1:Y:S02]  /*17770*/  SYNCS.PHASECHK.TRANS64.TRYWAIT P0, [R4+URZ+0x33420], R0 ;  /* 0x03342000040075a7 */ /* 0x001064000800017f */
[----:B-1----:R-:W-:Y:S05]  /*17780*/  @!P0 NANOSLEEP.SYNCS 0x989680 ;  /* 0x009896800000895d */ /* 0x002fea0003900000 */
[----:B------:R-:W1:Y:S02]  /*17790*/  @!P0 SYNCS.PHASECHK.TRANS64 P0, [R4+URZ+0x33420], R0 ;  /* 0x03342000040085a7 */ /* 0x000e64000800007f */
[----:B-1----:R-:W-:Y:S05]  /*177a0*/  @!P0 BRA `(.L_x_5934) ;  /* 0xfffffffc00f08947 */ /* 0x002fea000383ffff */
[----:B------:R-:W-:Y:S05]  /*177b0*/  BRA `(.L_x_6019) ;  /* 0xffffffd400d07947 */ /* 0x000fea000383ffff */
.L_x_5935:
        /* <DEDUP_REMOVED lines=11> */
.L_x_6021:
[----:B------:R-:W-:Y:S05]  /*17870*/  BSYNC B0 ;  /* 0x0000000000007941 */ /* 0x000fea0003800000 */
.L_x_6020:
[----:B------:R-:W-:Y:S05]  /*17880*/  BRA `(.L_x_6022) ;  /* 0xffffffd400b87947 */ /* 0x000fea000383ffff */
.L_x_5938:
[----:B------:R-:W-:Y:S01]  /*17890*/  BSSY B1, `(.L_x_6023) ;  /* 0x0000006000017945 */ /* 0x000fe20003800000 */
[----:B------:R-:W-:-:S07]  /*178a0*/  IMAD.MOV.U32 R15, RZ, RZ, -0x1 ;  /* 0xffffffffff0f7424 */ /* 0x000fce00078e00ff */
[----:B0-----:R-:W-:Y:S05]  /*178b0*/  WARPSYNC.COLLECTIVE R15, `(.L_x_6024) ;  /* 0x000000000f0c7348 */ /* 0x001fea0003c00000 */
[----:B------:R-:W-:Y:S02]  /*178c0*/  ELECT P6, UR62, PT ;  /* 0x00000000003e782f */ /* 0x000fe400038c0000 */
[----:B------:R-:W-:Y:S01]  /*178d0*/  MOV R14, UR62 ;  /* 0x0000003e000e7c02 */ /* 0x000fe20008000f00 */
[----:B0-----:R-:W-:Y:S10]  /*178e0*/  ENDCOLLECTIVE ;  /* 0x000000000000791b */ /* 0x001ff40003800000 */
.L_x_6024:
[----:B------:R-:W-:Y:S05]  /*178f0*/  BSYNC B1 ;  /* 0x0000000000017941 */ /* 0x000fea0003800000 */
.L_x_6023:
[----:B------:R-:W-:Y:S05]  /*17900*/  BRA `(.L_x_6025) ;  /* 0xffffffd400b07947 */ /* 0x000fea000383ffff */
.L_x_5940:
[----:B0-----:R0:W1:Y:S02]  /*17910*/  SYNCS.PHASECHK.TRANS64.TRYWAIT P1, [R5+URZ+0x33440], R0 ;  /* 0x03344000050075a7 */ /* 0x001064000802017f */
[----:B-1----:R-:W-:Y:S05]  /*17920*/  @!P1 NANOSLEEP.SYNCS 0x989680 ;  /* 0x009896800000995d */ /* 0x002fea0003900000 */
[----:B------:R-:W1:Y:S02]  /*17930*/  @!P1 SYNCS.PHASECHK.TRANS64 P1, [R5+URZ+0x33440], R0 ;  /* 0x03344000050095a7 */ /* 0x000e64000802007f */
[----:B-1----:R-:W-:Y:S05]  /*17940*/  @!P1 BRA `(.L_x_5940) ;  /* 0xfffffffc00f09947 */ /* 0x002fea000383ffff */
[----:B------:R-:W-:Y:S05]  /*17950*/  BRA `(.L_x_6026) ;  /* 0xffffffd400d07947 */ /* 0x000fea000383ffff */
.L_x_5942:
[----:B-1----:R1:W2:Y:S02]  /*17960*/  SYNCS.PHASECHK.TRANS64.TRYWAIT P1, [R31+URZ+0x33440], R2 ;  /* 0x033440021f0075a7 */ /* 0x0022a4000802017f */
[----:B--2---:R-:W-:Y:S05]  /*17970*/  @!P1 NANOSLEEP.SYNCS 0x989680 ;  /* 0x009896800000995d */ /* 0x004fea0003900000 */
[----:B------:R-:W2:Y:S02]  /*17980*/  @!P1 SYNCS.PHASECHK.TRANS64 P1, [R31+URZ+0x33440], R2 ;  /* 0x033440021f0095a7 */ /* 0x000ea4000802007f */
[----:B--2---:R-:W-:Y:S05]  /*17990*/  @!P1 BRA `(.L_x_5942) ;  /* 0xfffffffc00f09947 */ /* 0x004fea000383ffff */
[----:B------:R-:W-:Y:S05]  /*179a0*/  BRA `(.L_x_6027) ;  /* 0xffffffd400dc7947 */ /* 0x000fea000383ffff */
.L_x_5944:
[----:B--2---:R2:W3:Y:S02]  /*179b0*/  SYNCS.PHASECHK.TRANS64.TRYWAIT P1, [R5+URZ+0x33460], R0 ;  /* 0x03346000050075a7 */ /* 0x0044e4000802017f */
[----:B---3--:R-:W-:Y:S05]  /*179c0*/  @!P1 NANOSLEEP.SYNCS 0x989680 ;  /* 0x009896800000995d */ /* 0x008fea0003900000 */
[----:B------:R-:W3:Y:S02]  /*179d0*/  @!P1 SYNCS.PHASECHK.TRANS64 P1, [R5+URZ+0x33460], R0 ;  /* 0x03346000050095a7 */ /* 0x000ee4000802007f */
[----:B---3--:R-:W-:Y:S05]  /*179e0*/  @!P1 BRA `(.L_x_5944) ;  /* 0xfffffffc00f09947 */ /* 0x008fea000383ffff */
[----:B------:R-:W-:Y:S05]  /*179f0*/  BRA `(.L_x_6028) ;  /* 0xffffffd400d87947 */ /* 0x000fea000383ffff */
.L_x_5946:
[----:B---3--:R3:W4:Y:S02]  /*17a00*/  SYNCS.PHASECHK.TRANS64.TRYWAIT P1, [R31+URZ+0x33460], R2 ;  /* 0x033460021f0075a7 */ /* 0x008724000802017f */
[----:B----4-:R-:W-:Y:S05]  /*17a10*/  @!P1 NANOSLEEP.SYNCS 0x989680 ;  /* 0x009896800000995d */ /* 0x010fea0003900000 */
[----:B------:R-:W4:Y:S02]  /*17a20*/  @!P1 SYNCS.PHASECHK.TRANS64 P1, [R31+URZ+0x33460], R2 ;  /* 0x033460021f0095a7 */ /* 0x000f24000802007f */
[----:B----4-:R-:W-:Y:S05]  /*17a30*/  @!P1 BRA `(.L_x_5946) ;  /* 0xfffffffc00f09947 */ /* 0x010fea000383ffff */
[----:B------:R-:W-:Y:S05]  /*17a40*/  BRA `(.L_x_6029) ;  /* 0xffffffd400d47947 */ /* 0x000fea000383ffff */
.L_x_5948:
[----:B----4-:R4:W0:Y:S02]  /*17a50*/  SYNCS.PHASECHK.TRANS64.TRYWAIT P1, [R5+URZ+0x33480], R0 ;  /* 0x03348000050075a7 */ /* 0x010824000802017f */
[----:B0-----:R-:W-:Y:S05]  /*17a60*/  @!P1 NANOSLEEP.SYNCS 0x989680 ;  /* 0x009896800000995d */ /* 0x001fea0003900000 */
[----:B------:R-:W0:Y:S02]  /*17a70*/  @!P1 SYNCS.PHASECHK.TRANS64 P1, [R5+URZ+0x33480], R0 ;  /* 0x03348000050095a7 */ /* 0x000e24000802007f */
[----:B0-----:R-:W-:Y:S05]  /*17a80*/  @!P1 BRA `(.L_x_5948) ;  /* 0xfffffffc00f09947 */ /* 0x001fea000383ffff */
[----:B------:R-:W-:Y:S05]  /*17a90*/  BRA `(.L_x_6030) ;  /* 0xffffffd400d07947 */ /* 0x000fea000383ffff */
.L_x_6031:
        /* <DEDUP_REMOVED lines=14> */
.L_x_15840:


//--------------------- .text._ZN7cutlass13device_kernelIN5flash11enable_sm90INS1_16FlashAttnFwdSm90INS1_25CollectiveMainloopFwdSm90ILi2EN4cute5tupleIJNS5_1CILi1EEES8_S8_EEENS6_IJNS7_ILi128EEENS7_ILi160EEENS7_ILi192EEEEEELi192ENS_12float_e4m3_tEfNS_4arch4Sm90ELb1ELb0ELb0ELb1ELb1ELb0ELb0ELb1ELb1ELb1ELb0ELb0EEENS1_21CollectiveEpilogueFwdINS6_IJSA_SC_SB_EEES9_NS_10bfloat16_tESG_Li256ELb1ELb1ELb0ELb1EEENS1_36VarlenDynamicPersistentTileSchedulerILi128ELi160ELi256ELi128ELb0ELb1ELb1ELb1ELb1ELb1EEEEEEEEEvNT_6ParamsE --------------------------
	.section	.text._ZN7cutlass13device_kernelIN5flash11enable_sm90INS1_16FlashAttnFwdSm90INS1_25CollectiveMainloopFwdSm90ILi2EN4cute5tupleIJNS5_1CILi1EEES8_S8_EEENS6_IJNS7_ILi128EEENS7_ILi160EEENS7_ILi192EEEEEELi192ENS_12float_e4m3_tEfNS_4arch4Sm90ELb1ELb0ELb0ELb1ELb1ELb0ELb0ELb1ELb1ELb1ELb0ELb0EEENS1_21CollectiveEpilogueFwdINS6_IJSA_SC_SB_EEES9_NS_10bfloat16_tESG_Li256ELb1ELb1ELb0ELb1EEENS1_36VarlenDynamicPersistentTileSchedulerILi128ELi160ELi256ELi128ELb0ELb1ELb1ELb1ELb1ELb1EEEEEEEEEvNT_6ParamsE,"ax",@progbits
	.align	128
.text._ZN7cutlass13device_kernelIN5flash11enable_sm90INS1_16FlashAttnFwdSm90INS1_25CollectiveMainloopFwdSm90ILi2EN4cute5tupleIJNS5_1CILi1EEES8_S8_EEENS6_IJNS7_ILi128EEENS7_ILi160EEENS7_ILi192EEEEEELi192ENS_12float_e4m3_tEfNS_4arch4Sm90ELb1ELb0ELb0ELb1ELb1ELb0ELb0ELb1ELb1ELb1ELb0ELb0EEENS1_21CollectiveEpilogueFwdINS6_IJSA_SC_SB_EEES9_NS_10bfloat16_tESG_Li256ELb1ELb1ELb0ELb1EEENS1_36VarlenDynamicPersistentTileSchedulerILi128ELi160ELi256ELi128ELb0ELb1ELb1ELb1ELb1ELb1EEEEEEEEEvNT_6ParamsE:
        .type           _ZN7cutlass13device_kernelIN5flash11enable_sm90INS1_16FlashAttnFwdSm90INS1_25CollectiveMainloopFwdSm90ILi2EN4cute5tupleIJNS5_1CILi1EEES8_S8_EEENS6_IJNS7_ILi128EEENS7_ILi160EEENS7_ILi192EEEEEELi192ENS_12float_e4m3_tEfNS_4arch4Sm90ELb1ELb0ELb0ELb1ELb1ELb0ELb0ELb1ELb1ELb1ELb0ELb0EEENS1_21CollectiveEpilogueFwdINS6_IJSA_SC_SB_EEES9_NS_10bfloat16_tESG_Li256ELb1ELb1ELb0ELb1EEENS1_36VarlenDynamicPersistentTileSchedulerILi128ELi160ELi256ELi128ELb0ELb1ELb1ELb1ELb1ELb1EEEEEEEEEvNT_6ParamsE,@function
        .size           _ZN7cutlass13device_kernelIN5flash11enable_sm90INS1_16FlashAttnFwdSm90INS1_25CollectiveMainloopFwdSm90ILi2EN4cute5tupleIJNS5_1CILi1EEES8_S8_EEENS6_IJNS7_ILi128EEENS7_ILi160EEENS7_ILi192EEEEEELi192ENS_12float_e4m3_tEfNS_4arch4Sm90ELb1ELb0ELb0ELb1ELb1ELb0ELb0ELb1ELb1ELb1ELb0ELb0EEENS1_21CollectiveEpilogueFwdINS6_IJSA_SC_SB_EEES9_NS_10bfloat16_tESG_Li256ELb1ELb1ELb0ELb1EEENS1_36VarlenDynamicPersistentTileSchedulerILi128ELi160ELi256ELi128ELb0ELb1ELb1ELb1ELb1ELb1EEEEEEEEEvNT_6ParamsE,(.L_x_15841 - _ZN7cutlass13device_kernelIN5flash11enable_sm90INS1_16FlashAttnFwdSm90INS1_25CollectiveMainloopFwdSm90ILi2EN4cute5tupleIJNS5_1CILi1EEES8_S8_EEENS6_IJNS7_ILi128EEENS7_ILi160EEENS7_ILi192EEEEEELi192ENS_12float_e4m3_tEfNS_4arch4Sm90ELb1ELb0ELb0ELb1ELb1ELb0ELb0ELb1ELb1ELb1ELb0ELb0EEENS1_21CollectiveEpilogueFwdINS6_IJSA_SC_SB_EEES9_NS_10bfloat16_tESG_Li256ELb1ELb1ELb0ELb1EEENS1_36VarlenDynamicPersistentTileSchedulerILi128ELi160ELi256ELi128ELb0ELb1ELb1ELb1ELb1ELb1EEEEEEEEEvNT_6ParamsE)
        .other          _ZN7cutlass13device_kernelIN5flash11enable_sm90INS1_16FlashAttnFwdSm90INS1_25CollectiveMainloopFwdSm90ILi2EN4cute5tupleIJNS5_1CILi1EEES8_S8_EEENS6_IJNS7_ILi128EEENS7_ILi160EEENS7_ILi192EEEEEELi192ENS_12float_e4m3_tEfNS_4arch4Sm90ELb1ELb0ELb0ELb1ELb1ELb0ELb0ELb1ELb1ELb1ELb0ELb0EEENS1_21CollectiveEpilogueFwdINS6_IJSA_SC_SB_EEES9_NS_10bfloat16_tESG_Li256ELb1ELb1ELb0ELb1EEENS1_36VarlenDynamicPersistentTileSchedulerILi128ELi160ELi256ELi128ELb0ELb1ELb1ELb1ELb1ELb1EEEEEEEEEvNT_6ParamsE,@"STO_CUDA_ENTRY STV_DEFAULT"
_ZN7cutlass13device_kernelIN5flash11enable_sm90INS1_16FlashAttnFwdSm90INS1_25CollectiveMainloopFwdSm90ILi2EN4cute5tupleIJNS5_1CILi1EEES8_S8_EEENS6_IJNS7_ILi128EEENS7_ILi160EEENS7_ILi192EEEEEELi192ENS_12float_e4m3_tEfNS_4arch4Sm90ELb1ELb0ELb0ELb1ELb1ELb0ELb0ELb1ELb1ELb1ELb0ELb0EEENS1_21CollectiveEpilogueFwdINS6_IJSA_SC_SB_EEES9_NS_10bfloat16_tESG_Li256ELb1ELb1ELb0ELb1EEENS1_36VarlenDynamicPersistentTileSchedulerILi128ELi160ELi256ELi128ELb0ELb1ELb1ELb1ELb1ELb1EEEEEEEEEvNT_6ParamsE:
        /* <DEDUP_REMOVED lines=45> */
.L_x_6032:
        /* <DEDUP_REMOVED lines=22> */
.L_x_6033:
        /* <DEDUP_REMOVED lines=18> */
.L_x_6034:
        /* <DEDUP_REMOVED lines=22> */
.L_x_6035:
        /* <DEDUP_REMOVED lines=24> */
.L_x_6036:
        /* <DEDUP_REMOVED lines=8> */
.L_x_6038:
        /* <DEDUP_REMOVED lines=25> */
[----:B------:R-:W-:Y:S02]  /*0a40*/  UMOV UR45, URZ ;  /* 0x0000003f002d7c82 */ /* 0x000fe40008000000 */
        /* <DEDUP_REMOVED lines=49> */
.L_x_6098:
[----:B012---:R-:W0:Y:S01]  /*0d60*/  LDC.64 R2, c[0x0][0xc88] ;  /* 0x00032200ff027b82 */ /* 0x007e220000000a00 */
[----:B------:R-:W-:Y:S01]  /*0d70*/  ULDC.64 UR6, c[0x0][0xa28] ;  /* 0x00028a0000067ab9 */ /* 0x000fe20000000a00 */
[----:B------:R-:W-:Y:S01]  /*0d80*/  ULDC.64 UR8, c[0x0][0xa18] ;  /* 0x0002860000087ab9 */ /* 0x000fe20000000a00 */
[----:B------:R-:W-:Y:S01]  /*0d90*/  ULDC UR4, c[0x0][0x424] ;  /* 0x0001090000047ab9 */ /* 0x000fe20000000800 */
[----:B0-----:R-:W-:-:S06]  /*0da0*/  IMAD.WIDE R2, R63, 0x4, R2 ;  /* 0x000000043f027825 */ /* 0x001fcc00078e0202 */
        /* <DEDUP_REMOVED lines=46> */
.L_x_6039:
        /* <DEDUP_REMOVED lines=9> */
.L_x_6040:
        /* <DEDUP_REMOVED lines=13> */
.L_x_6041:
        /* <DEDUP_REMOVED lines=44> */
[----:B------:R-:W2:Y:S01]  /*14b0*/  @P1 LDG.E R0, desc[UR54][R6.64] ;  /* 0x0000003606001981 */ /* 0x000ea2000c1e1900 */
        /* <DEDUP_REMOVED lines=9> */
[----:B------:R-:W-:Y:S02]  /*1550*/  CS2R R110, SRZ ;  /* 0x00000000006e7805 */ /* 0x000fe4000001ff00 */
[----:B------:R-:W-:Y:S01]  /*1560*/  CS2R R10, SRZ ;  /* 0x00000000000a7805 */ /* 0x000fe2000001ff00 */
        /* <DEDUP_REMOVED lines=43> */
[----:B------:R-:W-:Y:S02]  /*1820*/  IMAD.MOV.U32 R96, RZ, RZ, RZ ;  /* 0x000000ffff607224 */ /* 0x000fe400078e00ff */
[----:B------:R-:W-:Y:S02]  /*1830*/  IMAD.MOV.U32 R133, RZ, RZ, RZ ;  /* 0x000000ffff857224 */ /* 0x000fe400078e00ff */
[----:B--2---:R-:W-:Y:S01]  /*1840*/  FMUL.FTZ R0, R5, R0 ;  /* 0x0000000005007220 */ /* 0x004fe20000410000 */
[----:B------:R-:W-:-:S03]  /*1850*/  CS2R R4, SRZ ;  /* 0x0000000000047805 */ /* 0x000fc6000001ff00 */
[----:B------:R-:W-:Y:S01]  /*1860*/  FMUL.FTZ R0, R0, UR6 ;  /* 0x0000000600007c20 */ /* 0x000fe20008410000 */
[----:B------:R-:W-:-:S04]  /*1870*/  UIADD3 UR6, UR38, 0x7f, URZ ;  /* 0x0000007f26067890 */ /* 0x000fc8000fffe03f */
[----:B------:R-:W-:Y:S01]  /*1880*/  UIMAD.WIDE.U32 UR4, UR6, UR4, URZ ;  /* 0x00000004060472a5 */ /* 0x000fe2000f8e003f */
[----:B------:R-:W-:Y:S01]  /*1890*/  R2UR UR39, R0 ;  /* 0x00000000002772ca */ /* 0x000fe200000e0000 */
[----:B------:R-:W-:Y:S02]  /*18a0*/  UIADD3 UR4, UR51, 0x9f, URZ ;  /* 0x0000009f33047890 */ /* 0x000fe4000fffe03f */
        /* <DEDUP_REMOVED lines=44> */
.L_x_6043:
        /* <DEDUP_REMOVED lines=9> */
.L_x_6202:
[----:B------:R-:W-:Y:S05]  /*1c00*/  @!P0 BRA `(.L_x_6045) ;  /* 0x0000000000048947 */ /* 0x000fea0003800000 */
[----:B------:R-:W-:Y:S01]  /*1c10*/  BPT.TRAP 0x1 ;  /* 0x000000040000795c */ /* 0x000fe20000300000 */
.L_x_6045:
[----:B0-----:R-:W-:Y:S02]  /*1c20*/  IMAD.U32 R3, RZ, RZ, UR45 ;  /* 0x0000002dff037e24 */ /* 0x001fe4000f8e00ff */
[----:B------:R-:W-:-:S03]  /*1c30*/  IMAD.U32 R0, RZ, RZ, UR46 ;  /* 0x0000002eff007e24 */ /* 0x000fc6000f8e00ff */
[----:B------:R-:W-:Y:S02]  /*1c40*/  LEA R3, R3, UR41, 0x3 ;  /* 0x0000002903037c11 */ /* 0x000fe4000f8e18ff */
[----:B------:R-:W-:-:S04]  /*1c50*/  SHF.L.U32 R0, R0, 0x1f, RZ ;  /* 0x0000001f00007819 */ /* 0x000fc800000006ff */
[----:B------:R0:W1:Y:S01]  /*1c60*/  SYNCS.PHASECHK.TRANS64.TRYWAIT P1, [R3+URZ+0x33430], R0 ;  /* 0x03343000030075a7 */ /* 0x000062000802017f */
[----:B------:R-:W-:Y:S05]  /*1c70*/  @!P0 BRA `(.L_x_6046) ;  /* 0x0000000000048947 */ /* 0x000fea0003800000 */
[----:B------:R-:W-:Y:S01]  /*1c80*/  BPT.TRAP 0x1 ;  /* 0x000000040000795c */ /* 0x000fe20000300000 */
.L_x_6046:
[----:B-1----:R-:W-:Y:S05]  /*1c90*/  @P1 BRA `(.L_x_6047) ;  /* 0x0000000000081947 */ /* 0x002fea0003800000 */
[----:B------:R-:W1:Y:S02]  /*1ca0*/  SYNCS.PHASECHK.TRANS64.TRYWAIT P1, [R3+URZ+0x33430], R0 ;  /* 0x03343000030075a7 */ /* 0x000e64000802017f */
[----:B-1----:R-:W-:Y:S05]  /*1cb0*/  @!P1 BRA `(.L_x_6048) ;  /* 0x0000015000b09947 */ /* 0x002fea0003800000 */
.L_x_6047:
        /* <DEDUP_REMOVED lines=204> */
.L_x_6049:
[----:B------:R-:W-:Y:S01]  /*2980*/  UISETP.NE.AND UP0, UPT, UR53, URZ, UPT ;  /* 0x0000003f3500728c */ /* 0x000fe2000bf05270 */
[----:B------:R-:W-:Y:S01]  /*2990*/  VIADD R2, R18, UR38 ;  /* 0x0000002612027c36 */ /* 0x000fe20008000000 */
[----:B------:R-:W-:Y:S01]  /*29a0*/  UMOV UR7, 0xffffff60 ;  /* 0xffffff6000077882 */ /* 0x000fe20000000000 */
[----:B------:R-:W-:Y:S01]  /*29b0*/  IMAD.U32 R13, RZ, RZ, UR52 ;  /* 0x00000034ff0d7e24 */ /* 0x000fe2000f8e00ff */
[----:B------:R-:W-:Y:S01]  /*29c0*/  UIMAD UR7, UR56, UR7, 0xa1 ;  /* 0x000000a1380774a4 */ /* 0x000fe2000f8e0207 */
[----:B------:R-:W-:Y:S01]  /*29d0*/  IMAD.U32 R119, RZ, RZ, UR39 ;  /* 0x00000027ff777e24 */ /* 0x000fe2000f8e00ff */
[----:B------:R-:W-:Y:S01]  /*29e0*/  PLOP3.LUT P1, PT, PT, PT, UP0, 0x80, 0x0 ;  /* 0x000000000000781c */ /* 0x000fe20003f2f008 */
[----:B------:R-:W-:Y:S01]  /*29f0*/  UMOV UR10, UR38 ;  /* 0x00000026000a7c82 */ /* 0x000fe20008000000 */
[----:B------:R-:W-:Y:S01]  /*2a00*/  PLOP3.LUT P2, PT, PT, PT, UP0, 0x80, 0x0 ;  /* 0x000000000000781c */ /* 0x000fe20003f4f008 */
[----:B------:R-:W-:Y:S01]  /*2a10*/  UIADD3 UR58, UR56, -0x2, URZ ;  /* 0xfffffffe383a7890 */ /* 0x000fe2000fffe03f */
[----:B------:R-:W-:Y:S01]  /*2a20*/  R2UR UR11, R3 ;  /* 0x00000000030b72ca */ /* 0x000fe200000e0000 */
[----:B------:R-:W-:Y:S01]  /*2a30*/  @UP0 ULDC UR6, c[0x0][0x44c] ;  /* 0x0001130000060ab9 */ /* 0x000fe20000000800 */
[----:B------:R-:W-:-:S07]  /*2a40*/  @UP0 ULDC UR14, c[0x0][0x450] ;  /* 0x00011400000e0ab9 */ /* 0x000fce0000000800 */
[----:B01----:R-:W-:Y:S01]  /*2a50*/  @P1 IMAD.HI.U32 R0, R2, UR6, RZ ;  /* 0x0000000602001c27 */ /* 0x003fe2000f8e00ff */
[----:B------:R-:W-:-:S04]  /*2a60*/  @UP0 ULDC UR6, c[0x0][0x450] ;  /* 0x0001140000060ab9 */ /* 0x000fc80000000800 */
[----:B------:R-:W-:Y:S01]  /*2a70*/  @P2 SHF.R.U32.HI R2, RZ, UR6, R0 ;  /* 0x00000006ff022c19 */ /* 0x000fe20008011600 */
[----:B------:R-:W-:Y:S01]  /*2a80*/  UIMAD UR6, UR56, -0xa0, UR51 ;  /* 0xffffff60380678a4 */ /* 0x000fe2000f8e0233 */
[----:B------:R-:W-:-:S03]  /*2a90*/  IMAD.U32 R0, RZ, RZ, UR7 ;  /* 0x00000007ff007e24 */ /* 0x000fc6000f8e00ff */
[----:B------:R-:W0:Y:S01]  /*2aa0*/  SHFL.IDX PT, R4, R2, 0x1, 0x1c1f ;  /* 0x003c1f0002047f89 */ /* 0x000e2200000e0000 */
[----:B------:R-:W-:Y:S01]  /*2ab0*/  UIADD3 UR6, UR6, 0xa0, URZ ;  /* 0x000000a006067890 */ /* 0x000fe2000fffe03f */
[----:B------:R-:W-:Y:S02]  /*2ac0*/  IMAD R0, R17, -0x2, R0 ;  /* 0xfffffffe11007824 */ /* 0x000fe400078e0200 */
[----:B------:R-:W1:Y:S03]  /*2ad0*/  SHFL.IDX PT, R2, R2, RZ, 0x1c1f ;  /* 0x001c1fff02027589 */ /* 0x000e6600000e0000 */
[----:B------:R-:W-:Y:S01]  /*2ae0*/  IMAD.U32 R10, RZ, RZ, UR6 ;  /* 0x00000006ff0a7e24 */ /* 0x000fe2000f8e00ff */
[----:B------:R-:W-:Y:S01]  /*2af0*/  IADD3 R13, -R13, UR51, R0 ;  /* 0x000000330d0d7c10 */ /* 0x000fe2000fffe100 */
[----:B------:R-:W-:Y:S02]  /*2b00*/  @UP0 ULDC UR6, c[0x0][0x44c] ;  /* 0x0001130000060ab9 */ /* 0x000fe40000000800 */
[----:B------:R-:W-:Y:S01]  /*2b10*/  IMAD R10, R17, -0x2, R10 ;  /* 0xfffffffe110a7824 */ /* 0x000fe200078e020a */
[----:B------:R-:W-:-:S04]  /*2b20*/  UIMAD.WIDE.U32 UR6, UR38, UR6, URZ ;  /* 0x00000006260672a5 */ /* 0x000fc8000f8e003f */
[----:B------:R-:W-:-:S04]  /*2b30*/  @UP0 USHF.R.U32.HI UR10, URZ, UR14, UR7 ;  /* 0x0000000e3f0a0299 */ /* 0x000fc80008011607 */
[----:B------:R-:W-:Y:S01]  /*2b40*/  UIADD3 UR6, UR10, UR51, -UR52 ;  /* 0x000000330a067290 */ /* 0x000fe2000fffe834 */
[----:B0-----:R-:W-:-:S03]  /*2b50*/  VIADDMNMX R4, R4, R13, R10, PT ;  /* 0x0000000d04047246 */ /* 0x001fc6000380010a */
        /* <DEDUP_REMOVED lines=125> */
[----:B------:R-:W-:Y:S02]  /*3330*/  FSEL R39, R39, -INF , P1 ;  /* 0xff80000027277808 */ /* 0x000fe40000800000 */
[----:B------:R-:W-:Y:S02]  /*3340*/  FMNMX.FTZ R0, R5, R0, !PT ;  /* 0x0000000005007209 */ /* 0x000fe40007810000 */
[----:B-1----:R-:W-:Y:S02]  /*3350*/  VIADDMNMX R90, R2, R13, R10, PT ;  /* 0x0000000d025a7246 */ /* 0x002fe4000380010a */
[----:B------:R-:W-:Y:S02]  /*3360*/  FMNMX.FTZ R8, R39, R0, !PT ;  /* 0x0000000027087209 */ /* 0x000fe40007810000 */
[C---:B------:R-:W-:Y:S02]  /*3370*/  ISETP.GT.AND P2, PT, R90.reuse, 0x1, PT ;  /* 0x000000015a00780c */ /* 0x040fe40003f44270 */
[----:B------:R-:W-:Y:S01]  /*3380*/  ISETP.GT.AND P3, PT, R90, 0x8, PT ;  /* 0x000000085a00780c */ /* 0x000fe20003f64270 */
[----:B------:R-:W0:Y:S01]  /*3390*/  SHFL.BFLY PT, R59, R8, 0x2, 0x1f ;  /* 0x0c401f00083b7f89 */ /* 0x000e2200000e0000 */
[----:B------:R-:W-:-:S02]  /*33a0*/  FSEL R89, R89, -INF , P2 ;  /* 0xff80000059597808 */ /* 0x000fc40001000000 */
[----:B------:R-:W-:Y:S02]  /*33b0*/  FSEL R92, R92, -INF , P3 ;  /* 0xff8000005c5c7808 */ /* 0x000fe40001800000 */
[----:B------:R-:W-:-:S04]  /*33c0*/  ISETP.GT.AND P2, PT, R90, 0x10, PT ;  /* 0x000000105a00780c */ /* 0x000fc80003f44270 */
[----:B------:R-:W-:Y:S02]  /*33d0*/  FSEL R96, R96, -INF , P2 ;  /* 0xff80000060607808 */ /* 0x000fe40001000000 */
[----:B------:R-:W-:-:S04]  /*33e0*/  ISETP.GT.AND P2, PT, R90, 0x18, PT ;  /* 0x000000185a00780c */ /* 0x000fc80003f44270 */
[----:B------:R-:W-:Y:S02]  /*33f0*/  FSEL R100, R100, -INF , P2 ;  /* 0xff80000064647808 */ /* 0x000fe40001000000 */
[----:B------:R-:W-:-:S04]  /*3400*/  ISETP.GT.AND P2, PT, R90, 0x21, PT ;  /* 0x000000215a00780c */ /* 0x000fc80003f44270 */
[----:B------:R-:W-:Y:S02]  /*3410*/  FSEL R73, R73, -INF , P2 ;  /* 0xff80000049497808 */ /* 0x000fe40001000000 */
[----:B------:R-:W-:Y:S02]  /*3420*/  ISETP.GT.AND P2, PT, R90, 0x29, PT ;  /* 0x000000295a00780c */ /* 0x000fe40003f44270 */
[----:B0-----:R-:W-:Y:S02]  /*3430*/  FMNMX.FTZ R59, R8, R59, !PT ;  /* 0x0000003b083b7209 */ /* 0x001fe40007810000 */
[----:B------:R-:W-:Y:S02]  /*3440*/  FSEL R77, R77, -INF , P2 ;  /* 0xff8000004d4d7808 */ /* 0x000fe40001000000 */
[----:B------:R-:W-:Y:S01]  /*3450*/  ISETP.GT.AND P2, PT, R90, 0x31, PT ;  /* 0x000000315a00780c */ /* 0x000fe20003f44270 */
[----:B------:R-:W0:Y:S03]  /*3460*/  SHFL.BFLY PT, R0, R59, 0x1, 0x1f ;  /* 0x0c201f003b007f89 */ /* 0x000e2600000e0000 */
        /* <DEDUP_REMOVED lines=10> */
[C---:B------:R-:W-:Y:S01]  /*3510*/  FSETP.NEU.FTZ.AND P1, PT, R0.reuse, -INF , PT ;  /* 0xff8000000000780b */ /* 0x040fe20003f3d000 */
[----:B------:R-:W-:-:S01]  /*3520*/  FFMA.FTZ R4, R0, R119, -8 ;  /* 0xc100000000047423 */ /* 0x000fc20000010077 */
[----:B------:R-:W-:-:S02]  /*3530*/  ISETP.GT.AND P2, PT, R90, 0x59, PT ;  /* 0x000000595a00780c */ /* 0x000fc40003f44270 */
[----:B------:R-:W-:Y:S02]  /*3540*/  CS2R R118, SRZ ;  /* 0x0000000000767805 */ /* 0x000fe4000001ff00 */
        /* <DEDUP_REMOVED lines=17> */
[----:B------:R-:W-:Y:S01]  /*3660*/  MUFU.EX2 R6, R6 ;  /* 0x0000000600067308 */ /* 0x000fe20000000800 */
[----:B------:R-:W-:Y:S01]  /*3670*/  FSEL R97, R97, -INF , P1 ;  /* 0xff80000061617808 */ /* 0x000fe20000800000 */
[--C-:B------:R-:W-:Y:S01]  /*3680*/  FFMA.FTZ R11, R95, UR39, -R4.reuse ;  /* 0x000000275f0b7c23 */ /* 0x100fe20008010804 */
[----:B------:R-:W-:Y:S01]  /*3690*/  FMNMX.FTZ R2, R96, R15, !PT ;  /* 0x0000000f60027209 */ /* 0x000fe20007810000 */
[--C-:B------:R-:W-:Y:S01]  /*36a0*/  FFMA.FTZ R54, R54, UR39, -R4.reuse ;  /* 0x0000002736367c23 */ /* 0x100fe20008010804 */
[C---:B------:R-:W-:Y:S01]  /*36b0*/  ISETP.GT.AND P1, PT, R90.reuse, 0x19, PT ;  /* 0x000000195a00780c */ /* 0x040fe20003f24270 */
[--C-:B------:R-:W-:Y:S01]  /*36c0*/  FFMA.FTZ R13, R99, UR39, -R4.reuse ;  /* 0x00000027630d7c23 */ /* 0x100fe20008010804 */
[----:B------:R-:W-:Y:S01]  /*36d0*/  FMNMX.FTZ R21, R97, R2, !PT ;  /* 0x0000000261157209 */ /* 0x000fe20007810000 */
[----:B------:R-:W-:Y:S01]  /*36e0*/  MUFU.EX2 R7, R7 ;  /* 0x0000000700077308 */ /* 0x000fe20000000800 */
[----:B------:R-:W-:Y:S01]  /*36f0*/  FSEL R101, R101, -INF , P1 ;  /* 0xff80000065657808 */ /* 0x000fe20000800000 */
[--C-:B------:R-:W-:Y:S01]  /*3700*/  FFMA.FTZ R103, R103, UR39, -R4.reuse ;  /* 0x0000002767677c23 */ /* 0x100fe20008010804 */
[----:B------:R-:W-:Y:S01]  /*3710*/  ISETP.GT.AND P1, PT, R90, 0x20, PT ;  /* 0x000000205a00780c */ /* 0x000fe20003f24270 */
[--C-:B------:R-:W-:Y:S01]  /*3720*/  FFMA.FTZ R14, R105, UR39, -R4.reuse ;  /* 0x00000027690e7c23 */ /* 0x100fe20008010804 */
[----:B------:R-:W-:Y:S01]  /*3730*/  FMNMX.FTZ R2, R100, R21, !PT ;  /* 0x0000001564027209 */ /* 0x000fe20007810000 */
[--C-:B------:R-:W-:Y:S01]  /*3740*/  FFMA.FTZ R107, R107, UR39, -R4.reuse ;  /* 0x000000276b6b7c23 */ /* 0x100fe20008010804 */
[----:B------:R-:W-:Y:S01]  /*3750*/  FSEL R72, R72, -INF , P1 ;  /* 0xff80000048487808 */ /* 0x000fe20000800000 */
[----:B------:R-:W-:Y:S01]  /*3760*/  MUFU.EX2 R8, R8 ;  /* 0x0000000800087308 */ /* 0x000fe20000000800 */
[----:B------:R-:W-:Y:S01]  /*3770*/  FMNMX.FTZ R21, R101, R2, !PT ;  /* 0x0000000265157209 */ /* 0x000fe20007810000 */
[--C-:B------:R-:W-:Y:S01]  /*3780*/  FFMA.FTZ R20, R109, UR39, -R4.reuse ;  /* 0x000000276d147c23 */ /* 0x100fe20008010804 */
[----:B------:R-:W-:Y:S01]  /*3790*/  ISETP.GT.AND P1, PT, R90, 0x28, PT ;  /* 0x000000285a00780c */ /* 0x000fe20003f24270 */
[--C-:B------:R-:W-:Y:S01]  /*37a0*/  FFMA.FTZ R111, R111, UR39, -R4.reuse ;  /* 0x000000276f6f7c23 */ /* 0x100fe20008010804 */
[----:B------:R-:W-:Y:S01]  /*37b0*/  FMNMX.FTZ R2, R72, R21, !PT ;  /* 0x0000001548027209 */ /* 0x000fe20007810000 */
[--C-:B------:R-:W-:Y:S01]  /*37c0*/  FFMA.FTZ R38, R113, UR39, -R4.reuse ;  /* 0x0000002771267c23 */ /* 0x100fe20008010804 */
[----:B------:R-:W-:Y:S01]  /*37d0*/  FSEL R76, R76, -INF , P1 ;  /* 0xff8000004c4c7808 */ /* 0x000fe20000800000 */
[----:B------:R-:W0:Y:S01]  /*37e0*/  MUFU.EX2 R11, R11 ;  /* 0x0000000b000b7308 */ /* 0x000e220000000800 */
[----:B------:R-:W-:Y:S01]  /*37f0*/  FMNMX.FTZ R59, R73, R2, !PT ;  /* 0x00000002493b7209 */ /* 0x000fe20007810000 */
        /* <DEDUP_REMOVED lines=26> */
[----:B------:R-:W-:Y:S01]  /*39a0*/  FFMA.FTZ R39, R39, UR39, -R4 ;  /* 0x0000002727277c23 */ /* 0x000fe20008010804 */
[----:B------:R-:W-:-:S02]  /*39b0*/  FMNMX.FTZ R91, R58, R91, !PT ;  /* 0x0000005b3a5b7209 */ /* 0x000fc40007810000 */
[----:B------:R-:W-:Y:S02]  /*39c0*/  CS2R R116, SRZ ;  /* 0x0000000000747805 */ /* 0x000fe4000001ff00 */
[----:B------:R-:W-:Y:S01]  /*39d0*/  FSEL R60, R60, -INF , P1 ;  /* 0xff8000003c3c7808 */ /* 0x000fe20000800000 */
[----:B------:R1:W2:Y:S01]  /*39e0*/  MUFU.EX2 R15, R103 ;  /* 0x00000067000f7308 */ /* 0x0002a20000000800 */
[----:B------:R-:W-:Y:S02]  /*39f0*/  FMNMX.FTZ R91, R62, R91, !PT ;  /* 0x0000005b3e5b7209 */ /* 0x000fe40007810000 */
[----:B------:R-:W-:Y:S02]  /*3a00*/  CS2R R114, SRZ ;  /* 0x0000000000727805 */ /* 0x000fe4000001ff00 */
[----:B------:R-:W-:Y:S02]  /*3a10*/  ISETP.GT.AND P1, PT, R90, 0x50, PT ;  /* 0x000000505a00780c */ /* 0x000fe40003f24270 */
[----:B------:R-:W-:-:S02]  /*3a20*/  CS2R R112, SRZ ;  /* 0x0000000000707805 */ /* 0x000fc4000001ff00 */
[----:B------:R-:W-:Y:S02]  /*3a30*/  FMNMX.FTZ R91, R60, R91, !PT ;  /* 0x0000005b3c5b7209 */ /* 0x000fe40007810000 */
[----:B------:R-:W-:Y:S02]  /*3a40*/  CS2R R108, SRZ ;  /* 0x00000000006c7805 */ /* 0x000fe4000001ff00 */
[----:B------:R-:W-:Y:S01]  /*3a50*/  FSEL R64, R64, -INF , P1 ;  /* 0xff80000040407808 */ /* 0x000fe20000800000 */
[----:B------:R-:W-:Y:S01]  /*3a60*/  MUFU.EX2 R14, R14 ;  /* 0x0000000e000e7308 */ /* 0x000fe20000000800 */
[----:B------:R-:W-:Y:S02]  /*3a70*/  FMNMX.FTZ R91, R66, R91, !PT ;  /* 0x0000005b425b7209 */ /* 0x000fe40007810000 */
[----:B------:R-:W-:Y:S02]  /*3a80*/  CS2R R104, SRZ ;  /* 0x0000000000687805 */ /* 0x000fe4000001ff00 */
[----:B------:R-:W-:-:S02]  /*3a90*/  ISETP.GT.AND P1, PT, R90, 0x58, PT ;  /* 0x000000585a00780c */ /* 0x000fc40003f24270 */
[----:B-1----:R-:W-:Y:S02]  /*3aa0*/  CS2R R102, SRZ ;  /* 0x0000000000667805 */ /* 0x002fe4000001ff00 */
[----:B------:R-:W-:Y:S02]  /*3ab0*/  FMNMX.FTZ R2, R64, R91, !PT ;  /* 0x0000005b40027209 */ /* 0x000fe40007810000 */
[----:B------:R-:W-:Y:S02]  /*3ac0*/  CS2R R98, SRZ ;  /* 0x0000000000627805 */ /* 0x000fe4000001ff00 */
[----:B------:R-:W-:Y:S01]  /*3ad0*/  FSEL R68, R68, -INF , P1 ;  /* 0xff80000044447808 */ /* 0x000fe20000800000 */
[----:B------:R1:W-:Y:S01]  /*3ae0*/  MUFU.EX2 R21, R107 ;  /* 0x0000006b00157308 */ /* 0x0003e20000000800 */
[----:B------:R-:W-:Y:S02]  /*3af0*/  FMNMX.FTZ R87, R65, R2, !PT ;  /* 0x0000000241577209 */ /* 0x000fe40007810000 */
[----:B------:R-:W-:-:S02]  /*3b00*/  ISETP.GT.AND P1, PT, R90, 0x60, PT ;  /* 0x000000605a00780c */ /* 0x000fc40003f24270 */
[----:B------:R-:W-:Y:S02]  /*3b10*/  FMNMX.FTZ R2, R68, R87, !PT ;  /* 0x0000005744027209 */ /* 0x000fe40007810000 */
[----:B------:R-:W-:Y:S01]  /*3b20*/  ISETP.GT.AND P2, PT, R90, 0x61, PT ;  /* 0x000000615a00780c */ /* 0x000fe20003f44270 */
[----:B------:R-:W-:Y:S01]  /*3b30*/  MUFU.EX2 R20, R20 ;  /* 0x0000001400147308 */ /* 0x000fe20000000800 */
[----:B------:R-:W-:Y:S02]  /*3b40*/  FSEL R74, R40, -INF , P1 ;  /* 0xff800000284a7808 */ /* 0x000fe40000800000 */
[----:B-1----:R-:W-:Y:S02]  /*3b50*/  CS2R R106, SRZ ;  /* 0x00000000006a7805 */ /* 0x002fe4000001ff00 */
[----:B------:R-:W-:Y:S02]  /*3b60*/  FMNMX.FTZ R83, R69, R2, !PT ;  /* 0x0000000245537209 */ /* 0x000fe40007810000 */
[----:B------:R-:W-:-:S02]  /*3b70*/  ISETP.GT.AND P1, PT, R90, 0x68, PT ;  /* 0x000000685a00780c */ /* 0x000fc40003f24270 */
[----:B------:R-:W-:Y:S01]  /*3b80*/  FSEL R78, R41, -INF , P2 ;  /* 0xff800000294e7808 */ /* 0x000fe20001000000 */
[--C-:B------:R-:W-:Y:S01]  /*3b90*/  FFMA.FTZ R41, R79, UR39, -R4.reuse ;  /* 0x000000274f297c23 */ /* 0x100fe20008010804 */
[----:B------:R-:W-:Y:S01]  /*3ba0*/  FMNMX.FTZ R83, R74, R83, !PT ;  /* 0x000000534a537209 */ /* 0x000fe20007810000 */
[----:B------:R1:W-:Y:S01]  /*3bb0*/  MUFU.EX2 R40, R82 ;  /* 0x0000005200287308 */ /* 0x0003e20000000800 */
[----:B------:R-:W-:Y:S02]  /*3bc0*/  ISETP.GT.AND P2, PT, R90, 0x69, PT ;  /* 0x000000695a00780c */ /* 0x000fe40003f44270 */
[----:B------:R-:W-:Y:S01]  /*3bd0*/  FSEL R79, R44, -INF , P1 ;  /* 0xff8000002c4f7808 */ /* 0x000fe20000800000 */
[----:B------:R-:W-:-:S01]  /*3be0*/  FFMA.FTZ R44, R75, UR39, -R4 ;  /* 0x000000274b2c7c23 */ /* 0x000fc20008010804 */
[----:B------:R-:W-:Y:S01]  /*3bf0*/  FMNMX.FTZ R2, R78, R83, !PT ;  /* 0x000000534e027209 */ /* 0x000fe20007810000 */
[----:B------:R-:W-:-:S01]  /*3c00*/  FFMA.FTZ R75, R63, UR39, -R4 ;  /* 0x000000273f4b7c23 */ /* 0x000fc20008010804 */
[----:B------:R-:W-:Y:S01]  /*3c10*/  ISETP.GT.AND P1, PT, R90, 0x70, PT ;  /* 0x000000705a00780c */ /* 0x000fe20003f24270 */
[----:B------:R3:W4:Y:S01]  /*3c20*/  MUFU.EX2 R59, R111 ;  /* 0x0000006f003b7308 */ /* 0x0007220000000800 */
[----:B-1----:R-:W-:-:S02]  /*3c30*/  FSEL R82, R45, -INF , P2 ;  /* 0xff8000002d527808 */ /* 0x002fc40001000000 */
[----:B------:R-:W-:Y:S02]  /*3c40*/  FMNMX.FTZ R45, R79, R2, !PT ;  /* 0x000000024f2d7209 */ /* 0x000fe40007810000 */
[----:B------:R-:W-:Y:S02]  /*3c50*/  ISETP.GT.AND P2, PT, R90, 0x71, PT ;  /* 0x000000715a00780c */ /* 0x000fe40003f44270 */
[----:B------:R-:W-:Y:S01]  /*3c60*/  FSEL R48, R48, -INF , P1 ;  /* 0xff80000030307808 */ /* 0x000fe20000800000 */
[----:B------:R-:W-:Y:S01]  /*3c70*/  MUFU.EX2 R38, R38 ;  /* 0x0000002600267308 */ /* 0x000fe20000000800 */
[----:B------:R-:W-:Y:S02]  /*3c80*/  FMNMX.FTZ R45, R82, R45, !PT ;  /* 0x0000002d522d7209 */ /* 0x000fe40007810000 */
[----:B---3--:R-:W-:Y:S02]  /*3c90*/  CS2R R110, SRZ ;  /* 0x00000000006e7805 */ /* 0x008fe4000001ff00 */
[----:B------:R-:W-:-:S02]  /*3ca0*/  ISETP.GT.AND P1, PT, R90, 0x78, PT ;  /* 0x000000785a00780c */ /* 0x000fc40003f24270 */
[----:B------:R-:W-:Y:S02]  /*3cb0*/  FSEL R49, R49, -INF , P2 ;  /* 0xff80000031317808 */ /* 0x000fe40001000000 */
[----:B------:R-:W-:Y:S01]  /*3cc0*/  FMNMX.FTZ R2, R48, R45, !PT ;  /* 0x0000002d30027209 */ /* 0x000fe20007810000 */
[----:B------:R-:W-:Y:S01]  /*3cd0*/  MUFU.EX2 R57, R57 ;  /* 0x0000003900397308 */ /* 0x000fe20000000800 */
[----:B------:R-:W-:Y:S02]  /*3ce0*/  ISETP.GT.AND P2, PT, R90, 0x79, PT ;  /* 0x000000795a00780c */ /* 0x000fe40003f44270 */
[----:B------:R-:W-:Y:S02]  /*3cf0*/  FSEL R52, R52, -INF , P1 ;  /* 0xff80000034347808 */ /* 0x000fe40000800000 */
[----:B------:R-:W-:Y:S02]  /*3d00*/  FMNMX.FTZ R63, R49, R2, !PT ;  /* 0x00000002313f7209 */ /* 0x000fe40007810000 */
[----:B------:R-:W-:Y:S01]  /*3d10*/  FSEL R53, R53, -INF , P2 ;  /* 0xff80000035357808 */ /* 0x000fe20001000000 */
[----:B------:R1:W-:Y:S01]  /*3d20*/  MUFU.EX2 R45, R75 ;  /* 0x0000004b002d7308 */ /* 0x0003e20000000800 */
[----:B------:R-:W-:-:S02]  /*3d30*/  ISETP.GT.AND P1, PT, R90, 0x80, PT ;  /* 0x000000805a00780c */ /* 0x000fc40003f24270 */
[----:B------:R-:W-:Y:S02]  /*3d40*/  FMNMX.FTZ R2, R52, R63, !PT ;  /* 0x0000003f34027209 */ /* 0x000fe40007810000 */
[----:B------:R-:W-:Y:S02]  /*3d50*/  ISETP.GT.AND P2, PT, R90, 0x81, PT ;  /* 0x000000815a00780c */ /* 0x000fe40003f44270 */
[----:B------:R-:W-:Y:S01]  /*3d60*/  FSEL R63, R24, -INF , P1 ;  /* 0xff800000183f7808 */ /* 0x000fe20000800000 */
[----:B------:R-:W-:-:S01]  /*3d70*/  FFMA.FTZ R24, R67, UR39, -R4 ;  /* 0x0000002743187c23 */ /* 0x000fc20008010804 */
[----:B------:R-:W-:Y:S01]  /*3d80*/  FMNMX.FTZ R2, R53, R2, !PT ;  /* 0x0000000235027209 */ /* 0x000fe20007810000 */
[----:B------:R-:W-:Y:S01]  /*3d90*/  MUFU.EX2 R56, R56 ;  /* 0x0000003800387308 */ /* 0x000fe20000000800 */
[----:B------:R-:W-:Y:S02]  /*3da0*/  ISETP.GT.AND P1, PT, R90, 0x88, PT ;  /* 0x000000885a00780c */ /* 0x000fe40003f24270 */
[----:B-1----:R-:W-:Y:S01]  /*3db0*/  FSEL R75, R25, -INF , P2 ;  /* 0xff800000194b7808 */ /* 0x002fe20001000000 */
[----:B------:R-:W-:-:S01]  /*3dc0*/  FFMA.FTZ R25, R70, UR39, -R4 ;  /* 0x0000002746197c23 */ /* 0x000fc20008010804 */
[----:B------:R-:W-:-:S02]  /*3dd0*/  FMNMX.FTZ R2, R63, R2, !PT ;  /* 0x000000023f027209 */ /* 0x000fc40007810000 */
[----:B------:R-:W-:Y:S01]  /*3de0*/  ISETP.GT.AND P2, PT, R90, 0x89, PT ;  /* 0x000000895a00780c */ /* 0x000fe20003f44270 */
[----:B------:R-:W-:Y:S01]  /*3df0*/  MUFU.EX2 R61, R61 ;  /* 0x0000003d003d7308 */ /* 0x000fe20000000800 */
[----:B------:R-:W-:Y:S01]  /*3e00*/  FSEL R67, R28, -INF , P1 ;  /* 0xff8000001c437808 */ /* 0x000fe20000800000 */
[--C-:B------:R-:W-:Y:S01]  /*3e10*/  FFMA.FTZ R28, R42, UR39, -R4.reuse ;  /* 0x000000272a1c7c23 */ /* 0x100fe20008010804 */
[----:B------:R-:W-:Y:S01]  /*3e20*/  FMNMX.FTZ R2, R75, R2, !PT ;  /* 0x000000024b027209 */ /* 0x000fe20007810000 */
[----:B------:R-:W-:Y:S01]  /*3e30*/  FFMA.FTZ R42, R47, UR39, -R4 ;  /* 0x000000272f2a7c23 */ /* 0x000fe20008010804 */
[----:B------:R-:W-:Y:S02]  /*3e40*/  ISETP.GT.AND P1, PT, R90, 0x90, PT ;  /* 0x000000905a00780c */ /* 0x000fe40003f24270 */
[----:B------:R-:W-:Y:S01]  /*3e50*/  FSEL R83, R29, -INF , P2 ;  /* 0xff8000001d537808 */ /* 0x000fe20001000000 */
[----:B------:R-:W-:Y:S01]  /*3e60*/  MUFU.EX2 R41, R41 ;  /* 0x0000002900297308 */ /* 0x000fe20000000800 */
[----:B------:R-:W-:-:S02]  /*3e70*/  FMNMX.FTZ R2, R67, R2, !PT ;  /* 0x0000000243027209 */ /* 0x000fc40007810000 */
[----:B------:R-:W-:Y:S02]  /*3e80*/  ISETP.GT.AND P2, PT, R90, 0x91, PT ;  /* 0x000000915a00780c */ /* 0x000fe40003f44270 */
[----:B------:R-:W-:Y:S01]  /*3e90*/  FSEL R70, R32, -INF , P1 ;  /* 0xff80000020467808 */ /* 0x000fe20000800000 */
[--C-:B------:R-:W-:Y:S01]  /*3ea0*/  FFMA.FTZ R32, R71, UR39, -R4.reuse ;  /* 0x0000002747207c23 */ /* 0x100fe20008010804 */
        /* <DEDUP_REMOVED lines=16> */
[----:B------:R-:W-:Y:S01]  /*3fb0*/  MUFU.EX2 R24, R24 ;  /* 0x0000001800187308 */ /* 0x000fe20000000800 */
[----:B0-----:R-:W-:-:S02]  /*3fc0*/  F2FP.SATFINITE.E4M3.F32.PACK_AB_MERGE_C R217, R11, R8, RZ ;  /* 0x000000080bd9723e */ /* 0x001fc400048070ff */
[----:B------:R-:W-:Y:S02]  /*3fd0*/  FMNMX.FTZ R2, R87, R2, !PT ;  /* 0x0000000257027209 */ /* 0x000fe40007810000 */
[----:B--2---:R-:W-:Y:S02]  /*3fe0*/  F2FP.SATFINITE.E4M3.F32.PACK_AB_MERGE_C R219, R15, R12, RZ ;  /* 0x0000000c0fdb723e */ /* 0x004fe400048070ff */
[----:B------:R-:W-:Y:S01]  /*3ff0*/  F2FP.SATFINITE.E4M3.F32.PACK_AB_MERGE_C R217, R7, R6, R217 ;  /* 0x0000000607d9723e */ /* 0x000fe200048070d9 */
[----:B------:R-:W0:Y:S01]  /*4000*/  SHFL.BFLY PT, R43, R2, 0x2, 0x1f ;  /* 0x0c401f00022b7f89 */ /* 0x000e2200000e0000 */
[----:B------:R-:W-:Y:S01]  /*4010*/  MUFU.EX2 R25, R25 ;  /* 0x0000001900197308 */ /* 0x000fe20000000800 */
[----:B------:R-:W-:Y:S02]  /*4020*/  F2FP.SATFINITE.E4M3.F32.PACK_AB_MERGE_C R219, R13, R10, R219 ;  /* 0x0000000a0ddb723e */ /* 0x000fe400048070db */
[----:B----4-:R-:W-:-:S04]  /*4030*/  F2FP.SATFINITE.E4M3.F32.PACK_AB_MERGE_C R213, R59, R20, RZ ;  /* 0x000000143bd5723e */ /* 0x010fc800048070ff */
[----:B------:R-:W-:Y:S01]  /*4040*/  F2FP.SATFINITE.E4M3.F32.PACK_AB_MERGE_C R213, R21, R14, R213 ;  /* 0x0000000e15d5723e */ /* 0x000fe200048070d5 */
[----:B------:R-:W-:Y:S08]  /*4050*/  MUFU.EX2 R32, R32 ;  /* 0x0000002000207308 */ /* 0x000ff00000000800 */
[----:B------:R-:W-:Y:S01]  /*4060*/  MUFU.EX2 R28, R28 ;  /* 0x0000001c001c7308 */ /* 0x000fe20000000800 */
[----:B0-----:R-:W-:-:S07]  /*4070*/  FMNMX.FTZ R47, R2, R43, !PT ;  /* 0x0000002b022f7209 */ /* 0x001fce0007810000 */
[----:B------:R-:W-:Y:S01]  /*4080*/  MUFU.EX2 R29, R29 ;  /* 0x0000001d001d7308 */ /* 0x000fe20000000800 */
[----:B------:R-:W0:Y:S07]  /*4090*/  SHFL.BFLY PT, R2, R47, 0x1, 0x1f ;  /* 0x0c201f002f027f89 */ /* 0x000e2e00000e0000 */
[----:B------:R1:W-:Y:S08]  /*40a0*/  MUFU.EX2 R43, R54 ;  /* 0x00000036002b7308 */ /* 0x0003f00000000800 */
[----:B------:R-:W-:Y:S08]  /*40b0*/  MUFU.EX2 R33, R33 ;  /* 0x0000002100217308 */ /* 0x000ff00000000800 */
[----:B------:R-:W-:Y:S01]  /*40c0*/  MUFU.EX2 R42, R42 ;  /* 0x0000002a002a7308 */ /* 0x000fe20000000800 */
[----:B0-----:R-:W-:Y:S01]  /*40d0*/  FMNMX.FTZ R2, R47, R2, !PT ;  /* 0x000000022f027209 */ /* 0x001fe20007810000 */
        /* <DEDUP_REMOVED lines=12> */
[--C-:B-1----:R-:W-:Y:S01]  /*41a0*/  FFMA.FTZ R54, R97, UR39, -R91.reuse ;  /* 0x0000002761367c23 */ /* 0x102fe2000801085b */
        /* <DEDUP_REMOVED lines=11> */
[----:B------:R-:W-:Y:S01]  /*4260*/  FADD.FTZ R97, R11, R64 ;  /* 0x000000400b617221 */ /* 0x000fe20000010000 */
[----:B------:R-:W-:-:S01]  /*4270*/  FFMA.FTZ R76, R76, UR39, -R91 ;  /* 0x000000274c4c7c23 */ /* 0x000fc2000801085b */
[--C-:B------:R-:W-:Y:S01]  /*4280*/  FFMA.FTZ R77, R77, UR39, -R91.reuse ;  /* 0x000000274d4d7c23 */ /* 0x100fe2000801085b */
[----:B------:R-:W-:-:S01]  /*4290*/  FFMA.FTZ R55, R80, UR39, -R91 ;  /* 0x0000002750377c23 */ /* 0x000fc2000801085b */
[----:B------:R-:W-:Y:S01]  /*42a0*/  FADD.FTZ R64, R10, R97 ;  /* 0x000000610a407221 */ /* 0x000fe20000010000 */
[----:B------:R-:W-:-:S01]  /*42b0*/  FFMA.FTZ R81, R81, UR39, -R91 ;  /* 0x0000002751517c23 */ /* 0x000fc2000801085b */
[----:B------:R-:W-:Y:S01]  /*42c0*/  MUFU.EX2 R92, R92 ;  /* 0x0000005c005c7308 */ /* 0x000fe20000000800 */
[----:B------:R-:W-:-:S01]  /*42d0*/  FFMA.FTZ R84, R84, UR39, -R91 ;  /* 0x0000002754547c23 */ /* 0x000fc2000801085b */
        /* <DEDUP_REMOVED lines=26> */
[----:B------:R-:W-:Y:S01]  /*4480*/  FFMA.FTZ R87, R87, UR39, -R91 ;  /* 0x0000002757577c23 */ /* 0x000fe2000801085b */
[----:B-1----:R-:W-:-:S02]  /*4490*/  F2FP.SATFINITE.E4M3.F32.PACK_AB_MERGE_C R216, R93, R92, RZ ;  /* 0x0000005c5dd8723e */ /* 0x002fc400048070ff */
[----:B------:R-:W-:Y:S01]  /*44a0*/  CS2R R90, SRZ ;  /* 0x00000000005a7805 */ /* 0x000fe2000001ff00 */
[----:B------:R-:W1:Y:S01]  /*44b0*/  MUFU.EX2 R100, R100 ;  /* 0x0000006400647308 */ /* 0x000e620000000800 */
[----:B------:R-:W-:-:S07]  /*44c0*/  F2FP.SATFINITE.E4M3.F32.PACK_AB_MERGE_C R216, R50, R47, R216 ;  /* 0x0000002f32d8723e */ /* 0x000fce00048070d8 */
[----:B------:R3:W-:Y:S08]  /*44d0*/  MUFU.EX2 R89, R62 ;  /* 0x0000003e00597308 */ /* 0x0007f00000000800 */
[----:B------:R-:W4:Y:S01]  /*44e0*/  MUFU.EX2 R101, R101 ;  /* 0x0000006500657308 */ /* 0x000f220000000800 */
[----:B---3--:R-:W-:-:S04]  /*44f0*/  FADD.FTZ R62, R92, R95 ;  /* 0x0000005f5c3e7221 */ /* 0x008fc80000010000 */
[----:B------:R-:W-:Y:S01]  /*4500*/  FADD.FTZ R62, R93, R62 ;  /* 0x0000003e5d3e7221 */ /* 0x000fe20000010000 */
[----:B------:R-:W-:Y:S02]  /*4510*/  CS2R R92, SRZ ;  /* 0x00000000005c7805 */ /* 0x000fe4000001ff00 */
        /* <DEDUP_REMOVED lines=15> */
[----:B------:R-:W-:-:S02]  /*4610*/  CS2R R100, SRZ ;  /* 0x0000000000647805 */ /* 0x000fc4000001ff00 */
[----:B------:R-:W-:-:S03]  /*4620*/  CS2R R50, SRZ ;  /* 0x0000000000327805 */ /* 0x000fc6000001ff00 */
        /* <DEDUP_REMOVED lines=24> */
[----:B------:R-:W-:-:S03]  /*47b0*/  CS2R R56, SRZ ;  /* 0x0000000000387805 */ /* 0x000fc6000001ff00 */
        /* <DEDUP_REMOVED lines=9> */
[----:B------:R-:W2:Y:S01]  /*4850*/  MUFU.EX2 R60, R60 ;  /* 0x0000003c003c7308 */ /* 0x000ea20000000800 */
[----:B0-----:R-:W-:-:S02]  /*4860*/  FADD.FTZ R3, R85, R4 ;  /* 0x0000000455037221 */ /* 0x001fc40000010000 */
[----:B------:R-:W-:Y:S01]  /*4870*/  FADD.FTZ R12, R24, R11 ;  /* 0x0000000b180c7221 */ /* 0x000fe20000010000 */
[----:B------:R-:W-:-:S03]  /*4880*/  F2FP.SATFINITE.E4M3.F32.PACK_AB_MERGE_C R84, R85, R84, RZ ;  /* 0x000000545554723e */ /* 0x000fc600048070ff */
[----:B------:R-:W-:Y:S01]  /*4890*/  FADD.FTZ R7, R25, R12 ;  /* 0x0000000c19077221 */ /* 0x000fe20000010000 */
[----:B------:R-:W-:Y:S01]  /*48a0*/  F2FP.SATFINITE.E4M3.F32.PACK_AB_MERGE_C R25, R32, R25, RZ ;  /* 0x000000192019723e */ /* 0x000fe200048070ff */
[----:B------:R-:W0:Y:S01]  /*48b0*/  MUFU.EX2 R81, R66 ;  /* 0x0000004200517308 */ /* 0x000e220000000800 */
[----:B-1----:R-:W-:-:S01]  /*48c0*/  FADD.FTZ R4, R88, R3 ;  /* 0x0000000358047221 */ /* 0x002fc20000010000 */
[----:B------:R-:W-:Y:S01]  /*48d0*/  FADD.FTZ R7, R32, R7 ;  /* 0x0000000720077221 */ /* 0x000fe20000010000 */
[----:B------:R-:W-:Y:S02]  /*48e0*/  F2FP.SATFINITE.E4M3.F32.PACK_AB_MERGE_C R211, R24, R9, R25 ;  /* 0x0000000918d3723e */ /* 0x000fe40004807019 */
[----:B------:R-:W-:Y:S01]  /*48f0*/  CS2R R24, SRZ ;  /* 0x0000000000187805 */ /* 0x000fe2000001ff00 */
[----:B------:R-:W-:-:S01]  /*4900*/  FADD.FTZ R3, R89, R4 ;  /* 0x0000000459037221 */ /* 0x000fc20000010000 */
[----:B------:R-:W-:Y:S01]  /*4910*/  FADD.FTZ R10, R28, R7 ;  /* 0x000000071c0a7221 */ /* 0x000fe20000010000 */
[----:B------:R-:W-:Y:S01]  /*4920*/  F2FP.SATFINITE.E4M3.F32.PACK_AB_MERGE_C R214, R80, R55, R84 ;  /* 0x0000003750d6723e */ /* 0x000fe20004807054 */
[----:B------:R-:W1:Y:S01]  /*4930*/  MUFU.EX2 R58, R58 ;  /* 0x0000003a003a7308 */ /* 0x000e620000000800 */
[----:B--2---:R-:W-:-:S01]  /*4940*/  FADD.FTZ R4, R60, R3 ;  /* 0x000000033c047221 */ /* 0x004fc20000010000 */
[----:B------:R-:W-:Y:S01]  /*4950*/  FADD.FTZ R10, R29, R10 ;  /* 0x0000000a1d0a7221 */ /* 0x000fe20000010000 */
[----:B------:R-:W-:-:S02]  /*4960*/  CS2R R84, SRZ ;  /* 0x0000000000547805 */ /* 0x000fc4000001ff00 */
[----:B------:R-:W-:Y:S01]  /*4970*/  CS2R R54, SRZ ;  /* 0x0000000000367805 */ /* 0x000fe2000001ff00 */
[----:B------:R-:W-:-:S01]  /*4980*/  FADD.FTZ R7, R33, R10 ;  /* 0x0000000a21077221 */ /* 0x000fc20000010000 */
[----:B------:R-:W-:Y:S01]  /*4990*/  F2FP.SATFINITE.E4M3.F32.PACK_AB_MERGE_C R33, R42, R33, RZ ;  /* 0x000000212a21723e */ /* 0x000fe200048070ff */
[----:B------:R-:W2:Y:S01]  /*49a0*/  MUFU.EX2 R65, R65 ;  /* 0x0000004100417308 */ /* 0x000ea20000000800 */
[----:B0-----:R-:W-:-:S01]  /*49b0*/  FADD.FTZ R3, R81, R4 ;  /* 0x0000000451037221 */ /* 0x001fc20000010000 */
[----:B------:R-:W-:Y:S01]  /*49c0*/  FADD.FTZ R11, R42, R7 ;  /* 0x000000072a0b7221 */ /* 0x000fe20000010000 */
[----:B------:R-:W-:Y:S02]  /*49d0*/  F2FP.SATFINITE.E4M3.F32.PACK_AB_MERGE_C R60, R81, R60, RZ ;  /* 0x0000003c513c723e */ /* 0x000fe400048070ff */
[----:B------:R-:W-:Y:S02]  /*49e0*/  CS2R R80, SRZ ;  /* 0x0000000000507805 */ /* 0x000fe4000001ff00 */
[----:B------:R-:W-:Y:S01]  /*49f0*/  F2FP.SATFINITE.E4M3.F32.PACK_AB_MERGE_C R205, R29, R28, R33 ;  /* 0x0000001c1dcd723e */ /* 0x000fe20004807021 */
[----:B------:R-:W-:Y:S01]  /*4a00*/  FADD.FTZ R10, R36, R11 ;  /* 0x0000000b240a7221 */ /* 0x000fe20000010000 */
[----:B------:R-:W-:Y:S01]  /*4a10*/  F2FP.SATFINITE.E4M3.F32.PACK_AB_MERGE_C R208, R89, R88, R60 ;  /* 0x0000005859d0723e */ /* 0x000fe2000480703c */
[----:B------:R-:W0:Y:S01]  /*4a20*/  MUFU.EX2 R68, R68 ;  /* 0x0000004400447308 */ /* 0x000e220000000800 */
[----:B-1----:R-:W-:-:S01]  /*4a30*/  FADD.FTZ R8, R58, R3 ;  /* 0x000000033a087221 */ /* 0x002fc20000010000 */
[----:B------:R-:W-:Y:S01]  /*4a40*/  FADD.FTZ R10, R37, R10 ;  /* 0x0000000a250a7221 */ /* 0x000fe20000010000 */
[----:B------:R-:W-:-:S02]  /*4a50*/  CS2R R88, SRZ ;  /* 0x0000000000587805 */ /* 0x000fc4000001ff00 */
[----:B------:R-:W-:Y:S02]  /*4a60*/  CS2R R60, SRZ ;  /* 0x00000000003c7805 */ /* 0x000fe4000001ff00 */
[----:B------:R-:W-:Y:S01]  /*4a70*/  CS2R R32, SRZ ;  /* 0x0000000000207805 */ /* 0x000fe2000001ff00 */
[----:B------:R-:W-:Y:S01]  /*4a80*/  FADD.FTZ R11, R43, R10 ;  /* 0x0000000a2b0b7221 */ /* 0x000fe20000010000 */
[----:B------:R-:W-:Y:S01]  /*4a90*/  CS2R R28, SRZ ;  /* 0x00000000001c7805 */ /* 0x000fe2000001ff00 */
[----:B------:R-:W1:Y:S01]  /*4aa0*/  MUFU.EX2 R69, R69 ;  /* 0x0000004500457308 */ /* 0x000e620000000800 */
[----:B--2---:R-:W-:-:S07]  /*4ab0*/  FADD.FTZ R3, R65, R8 ;  /* 0x0000000841037221 */ /* 0x004fce0000010000 */
[----:B------:R-:W2:Y:S01]  /*4ac0*/  MUFU.EX2 R74, R74 ;  /* 0x0000004a004a7308 */ /* 0x000ea20000000800 */
[----:B0-----:R-:W-:-:S07]  /*4ad0*/  FADD.FTZ R6, R68, R3 ;  /* 0x0000000344067221 */ /* 0x001fce0000010000 */
[----:B------:R-:W0:Y:S01]  /*4ae0*/  MUFU.EX2 R95, R78 ;  /* 0x0000004e005f7308 */ /* 0x000e220000000800 */
[C---:B-1----:R-:W-:Y:S01]  /*4af0*/  F2FP.SATFINITE.E4M3.F32.PACK_AB_MERGE_C R68, R69.reuse, R68, RZ ;  /* 0x000000444544723e */ /* 0x042fe200048070ff */
[----:B------:R-:W-:-:S03]  /*4b00*/  FADD.FTZ R69, R69, R6 ;  /* 0x0000000645457221 */ /* 0x000fc60000010000 */
[----:B------:R-:W-:Y:S02]  /*4b10*/  F2FP.SATFINITE.E4M3.F32.PACK_AB_MERGE_C R210, R65, R58, R68 ;  /* 0x0000003a41d2723e */ /* 0x000fe40004807044 */
[----:B------:R-:W-:Y:S02]  /*4b20*/  CS2R R64, SRZ ;  /* 0x0000000000407805 */ /* 0x000fe4000001ff00 */
[----:B------:R-:W-:Y:S01]  /*4b30*/  CS2R R58, SRZ ;  /* 0x00000000003a7805 */ /* 0x000fe2000001ff00 */
[----:B------:R-:W1:Y:S01]  /*4b40*/  MUFU.EX2 R79, R79 ;  /* 0x0000004f004f7308 */ /* 0x000e620000000800 */
[----:B--2---:R-:W-:-:S01]  /*4b50*/  FADD.FTZ R8, R74, R69 ;  /* 0x000000454a087221 */ /* 0x004fc20000010000 */
[----:B------:R-:W-:-:S06]  /*4b60*/  CS2R R68, SRZ ;  /* 0x0000000000447805 */ /* 0x000fcc000001ff00 */
        /* <DEDUP_REMOVED lines=24> */
[----:B------:R-:W-:-:S02]  /*4cf0*/  F2FP.SATFINITE.E4M3.F32.PACK_AB_MERGE_C R52, R53, R52, RZ ;  /* 0x000000343534723e */ /* 0x000fc400048070ff */
[----:B------:R-:W-:Y:S02]  /*4d00*/  CS2R R36, SRZ ;  /* 0x0000000000247805 */ /* 0x000fe4000001ff00 */
[----:B------:R-:W-:Y:S02]  /*4d10*/  F2FP.SATFINITE.E4M3.F32.PACK_AB_MERGE_C R206, R49, R48, R52 ;  /* 0x0000003031ce723e */ /* 0x000fe40004807034 */
[----:B------:R-:W-:Y:S01]  /*4d20*/  CS2R R52, SRZ ;  /* 0x0000000000347805 */ /* 0x000fe2000001ff00 */
[----:B------:R-:W1:Y:S01]  /*4d30*/  MUFU.EX2 R27, R27 ;  /* 0x0000001b001b7308 */ /* 0x000e620000000800 */
[----:B--2---:R-:W-:-:S01]  /*4d40*/  FADD.FTZ R12, R26, R11 ;  /* 0x0000000b1a0c7221 */ /* 0x004fc20000010000 */
[----:B------:R-:W-:-:S06]  /*4d50*/  CS2R R48, SRZ ;  /* 0x0000000000307805 */ /* 0x000fcc000001ff00 */
[----:B------:R2:W3:Y:S01]  /*4d60*/  MUFU.EX2 R4, R75 ;  /* 0x0000004b00047308 */ /* 0x0004e20000000800 */
[----:B0-----:R-:W-:-:S07]  /*4d70*/  FADD.FTZ R7, R63, R10 ;  /* 0x0000000a3f077221 */ /* 0x001fce0000010000 */
[----:B------:R-:W0:Y:S01]  /*4d80*/  MUFU.EX2 R67, R67 ;  /* 0x0000004300437308 */ /* 0x000e220000000800 */
[----:B-1----:R-:W-:-:S01]  /*4d90*/  FADD.FTZ R9, R27, R12 ;  /* 0x0000000c1b097221 */ /* 0x002fc20000010000 */
[----:B--2---:R-:W-:-:S06]  /*4da0*/  CS2R R74, SRZ ;  /* 0x00000000004a7805 */ /* 0x004fcc000001ff00 */
[----:B------:R-:W1:Y:S01]  /*4db0*/  MUFU.EX2 R30, R30 ;  /* 0x0000001e001e7308 */ /* 0x000e620000000800 */
[----:B---3--:R-:W-:-:S07]  /*4dc0*/  FADD.FTZ R12, R4, R7 ;  /* 0x00000007040c7221 */ /* 0x008fce0000010000 */
[----:B------:R-:W2:Y:S01]  /*4dd0*/  MUFU.EX2 R31, R31 ;  /* 0x0000001f001f7308 */ /* 0x000ea20000000800 */
[----:B0-----:R-:W-:-:S07]  /*4de0*/  FADD.FTZ R7, R67, R12 ;  /* 0x0000000c43077221 */ /* 0x001fce0000010000 */
[----:B------:R0:W3:Y:S01]  /*4df0*/  MUFU.EX2 R6, R83 ;  /* 0x0000005300067308 */ /* 0x0000e20000000800 */
[----:B-1----:R-:W-:-:S07]  /*4e00*/  FADD.FTZ R14, R30, R9 ;  /* 0x000000091e0e7221 */ /* 0x002fce0000010000 */
[----:B------:R-:W1:Y:S01]  /*4e10*/  MUFU.EX2 R70, R70 ;  /* 0x0000004600467308 */ /* 0x000e620000000800 */
[C---:B--2---:R-:W-:Y:S01]  /*4e20*/  F2FP.SATFINITE.E4M3.F32.PACK_AB_MERGE_C R30, R31.reuse, R30, RZ ;  /* 0x0000001e1f1e723e */ /* 0x044fe200048070ff */
[----:B------:R-:W-:Y:S01]  /*4e30*/  FADD.FTZ R31, R31, R14 ;  /* 0x0000000e1f1f7221 */ /* 0x000fe20000010000 */
[----:B0-----:R-:W-:Y:S02]  /*4e40*/  CS2R R82, SRZ ;  /* 0x0000000000527805 */ /* 0x001fe4000001ff00 */
[----:B------:R-:W-:Y:S02]  /*4e50*/  F2FP.SATFINITE.E4M3.F32.PACK_AB_MERGE_C R201, R27, R26, R30 ;  /* 0x0000001a1bc9723e */ /* 0x000fe4000480701e */
[----:B------:R-:W-:Y:S01]  /*4e60*/  CS2R R26, SRZ ;  /* 0x00000000001a7805 */ /* 0x000fe2000001ff00 */
[----:B------:R-:W0:Y:S01]  /*4e70*/  MUFU.EX2 R34, R34 ;  /* 0x0000002200227308 */ /* 0x000e220000000800 */
[----:B---3--:R-:W-:-:S01]  /*4e80*/  FADD.FTZ R7, R6, R7 ;  /* 0x0000000706077221 */ /* 0x008fc20000010000 */
[----:B------:R-:W-:-:S04]  /*4e90*/  F2FP.SATFINITE.E4M3.F32.PACK_AB_MERGE_C R67, R6, R67, RZ ;  /* 0x000000430643723e */ /* 0x000fc800048070ff */
[----:B------:R-:W-:Y:S02]  /*4ea0*/  F2FP.SATFINITE.E4M3.F32.PACK_AB_MERGE_C R200, R4, R63, R67 ;  /* 0x0000003f04c8723e */ /* 0x000fe40004807043 */
[----:B------:R-:W-:Y:S01]  /*4eb0*/  CS2R R66, SRZ ;  /* 0x0000000000427805 */ /* 0x000fe2000001ff00 */
[----:B------:R-:W2:Y:S01]  /*4ec0*/  MUFU.EX2 R3, R86 ;  /* 0x0000005600037308 */ /* 0x000ea20000000800 */
[----:B-1----:R-:W-:-:S01]  /*4ed0*/  FADD.FTZ R6, R70, R7 ;  /* 0x0000000746067221 */ /* 0x002fc20000010000 */
[----:B------:R-:W-:-:S06]  /*4ee0*/  CS2R R62, SRZ ;  /* 0x00000000003e7805 */ /* 0x000fcc000001ff00 */
[----:B------:R-:W1:Y:S01]  /*4ef0*/  MUFU.EX2 R35, R35 ;  /* 0x0000002300237308 */ /* 0x000e620000000800 */
[----:B0-----:R-:W-:-:S01]  /*4f00*/  FADD.FTZ R12, R34, R31 ;  /* 0x0000001f220c7221 */ /* 0x001fc20000010000 */
[----:B------:R-:W-:-:S06]  /*4f10*/  CS2R R30, SRZ ;  /* 0x00000000001e7805 */ /* 0x000fcc000001ff00 */
[----:B------:R-:W-:Y:S01]  /*4f20*/  MUFU.EX2 R71, R71 ;  /* 0x0000004700477308 */ /* 0x000fe20000000800 */
[----:B--2---:R-:W-:-:S07]  /*4f30*/  FADD.FTZ R6, R3, R6 ;  /* 0x0000000603067221 */ /* 0x004fce0000010000 */
[----:B------:R0:W2:Y:S01]  /*4f40*/  MUFU.EX2 R8, R87 ;  /* 0x0000005700087308 */ /* 0x0000a20000000800 */
[----:B-1----:R-:W-:-:S07]  /*4f50*/  FADD.FTZ R12, R35, R12 ;  /* 0x0000000c230c7221 */ /* 0x002fce0000010000 */
[----:B------:R-:W-:Y:S01]  /*4f60*/  MUFU.EX2 R5, R5 ;  /* 0x0000000500057308 */ /* 0x000fe20000000800 */
[----:B0-----:R-:W-:-:S07]  /*4f70*/  CS2R R86, SRZ ;  /* 0x0000000000567805 */ /* 0x001fce000001ff00 */
[----:B------:R0:W1:Y:S01]  /*4f80*/  MUFU.EX2 R10, R39 ;  /* 0x00000027000a7308 */ /* 0x0000620000000800 */
[----:B--2---:R-:W-:Y:S01]  /*4f90*/  F2FP.SATFINITE.E4M3.F32.PACK_AB_MERGE_C R4, R8, R71, RZ ;  /* 0x000000470804723e */ /* 0x004fe200048070ff */
[----:B------:R-:W-:-:S03]  /*4fa0*/  FADD.FTZ R71, R71, R6 ;  /* 0x0000000647477221 */ /* 0x000fc60000010000 */
[----:B------:R-:W-:Y:S01]  /*4fb0*/  F2FP.SATFINITE.E4M3.F32.PACK_AB_MERGE_C R202, R3, R70, R4 ;  /* 0x0000004603ca723e */ /* 0x000fe20004807004 */
[----:B------:R-:W-:-:S01]  /*4fc0*/  FADD.FTZ R4, R8, R71 ;  /* 0x0000004708047221 */ /* 0x000fc20000010000 */
[----:B------:R-:W-:Y:S02]  /*4fd0*/  CS2R R70, SRZ ;  /* 0x0000000000467805 */ /* 0x000fe4000001ff00 */
[----:B0-----:R-:W-:Y:S02]  /*4fe0*/  CS2R R38, SRZ ;  /* 0x0000000000267805 */ /* 0x001fe4000001ff00 */
[----:B-1----:R-:W-:Y:S01]  /*4ff0*/  F2FP.SATFINITE.E4M3.F32.PACK_AB_MERGE_C R7, R10, R5, RZ ;  /* 0x000000050a07723e */ /* 0x002fe200048070ff */
[----:B------:R-:W-:-:S03]  /*5000*/  FADD.FTZ R5, R5, R12 ;  /* 0x0000000c05057221 */ /* 0x000fc60000010000 */
        /* <DEDUP_REMOVED lines=8> */
[----:B------:R-:W-:-:S07]  /*5090*/  IMAD.MOV.U32 R119, RZ, RZ, RZ ;  /* 0x000000ffff777224 */ /* 0x000fce00078e00ff */
.L_x_6061:
[----:B------:R-:W-:Y:S01]  /*50a0*/  ISETP.NE.AND P2, PT, RZ, UR44, PT ;  /* 0x0000002cff007c0c */ /* 0x000fe2000bf45270 */
[----:B------:R-:W-:-:S04]  /*50b0*/  UISETP.NE.AND UP0, UPT, UR57, 0x1, UPT ;  /* 0x000000013900788c */ /* 0x000fc8000bf05270 */
[----:B------:R-:W-:-:S04]  /*50c0*/  USEL UR46, URZ, 0x1, UP0 ;  /* 0x000000013f2e7887 */ /* 0x000fc80008000000 */
[----:B------:R-:W-:-:S04]  /*50d0*/  ULOP3.LUT UR46, UR59, UR46, URZ, 0x3c, !UPT ;  /* 0x0000002e3b2e7292 */ /* 0x000fc8000f8e3c3f */
[----:B------:R-:W-:Y:S08]  /*50e0*/  @P2 BRA `(.L_x_6051) ;  /* 0x0000000000382947 */ /* 0x000ff00003800000 */
[----:B------:R-:W-:Y:S05]  /*50f0*/  @!P0 BRA `(.L_x_6052) ;  /* 0x0000000000048947 */ /* 0x000fea0003800000 */
[----:B------:R-:W-:Y:S01]  /*5100*/  BPT.TRAP 0x1 ;  /* 0x000000040000795c */ /* 0x000fe20000300000 */
.L_x_6052:
        /* <DEDUP_REMOVED lines=9> */
.L_x_6053:
[----:B-1----:R-:W-:Y:S05]  /*51a0*/  @P1 BRA `(.L_x_6051) ;  /* 0x0000000000081947 */ /* 0x002fea0003800000 */
[----:B------:R-:W1:Y:S02]  /*51b0*/  SYNCS.PHASECHK.TRANS64.TRYWAIT P1, [UR6+0x33430], R0 ;  /* 0x03343000ff0075a7 */ /* 0x000e640008020146 */
[----:B-1----:R-:W-:Y:S05]  /*51c0*/  @!P1 BRA `(.L_x_6054) ;  /* 0x0000011c00809947 */ /* 0x002fea0003800000 */
.L_x_6051:
        /* <DEDUP_REMOVED lines=191> */
.L_x_6056:
[----:B------:R-:W-:Y:S01]  /*5dc0*/  ULEA UR6, UR57, UR41, 0x3 ;  /* 0x0000002939067291 */ /* 0x000fe2000f8e183f */
[----:B------:R-:W-:-:S05]  /*5dd0*/  IMAD.U32 R0, RZ, RZ, UR59 ;  /* 0x0000003bff007e24 */ /* 0x000fca000f8e00ff */
[----:B------:R-:W-:-:S04]  /*5de0*/  SHF.L.U32 R0, R0, 0x1f, RZ ;  /* 0x0000001f00007819 */ /* 0x000fc800000006ff */
[----:B------:R0:W1:Y:S01]  /*5df0*/  SYNCS.PHASECHK.TRANS64.TRYWAIT P1, [UR6+0x33450], R0 ;  /* 0x03345000ff0075a7 */ /* 0x0000620008020146 */
[----:B------:R-:W-:Y:S05]  /*5e00*/  @!P0 BRA `(.L_x_6057) ;  /* 0x0000000000048947 */ /* 0x000fea0003800000 */
[----:B------:R-:W-:Y:S01]  /*5e10*/  BPT.TRAP 0x1 ;  /* 0x000000040000795c */ /* 0x000fe20000300000 */
.L_x_6057:
[----:B-1----:R-:W-:Y:S05]  /*5e20*/  @P1 BRA `(.L_x_6055) ;  /* 0x0000000000081947 */ /* 0x002fea0003800000 */
[----:B------:R-:W1:Y:S02]  /*5e30*/  SYNCS.PHASECHK.TRANS64.TRYWAIT P1, [UR6+0x33450], R0 ;  /* 0x03345000ff0075a7 */ /* 0x000e640008020146 */
[----:B-1----:R-:W-:Y:S05]  /*5e40*/  @!P1 BRA `(.L_x_6058) ;  /* 0x0000011000789947 */ /* 0x002fea0003800000 */
.L_x_6055:
        /* <DEDUP_REMOVED lines=36> */
.L_x_6059:
[----:B------:R-:W-:Y:S01]  /*6090*/  UISETP.NE.AND UP0, UPT, UR53, URZ, UPT ;  /* 0x0000003f3500728c */ /* 0x000fe2000bf05270 */
[----:B------:R-:W-:Y:S02]  /*60a0*/  VIADD R7, R18, UR38 ;  /* 0x0000002612077c36 */ /* 0x000fe40008000000 */
[----:B------:R-:W-:-:S03]  /*60b0*/  IMAD.U32 R11, RZ, RZ, UR52 ;  /* 0x00000034ff0b7e24 */ /* 0x000fc6000f8e00ff */
[----:B------:R-:W-:Y:S02]  /*60c0*/  PLOP3.LUT P1, PT, PT, PT, UP0, 0x80, 0x0 ;  /* 0x000000000000781c */ /* 0x000fe40003f2f008 */
[----:B------:R-:W-:-:S03]  /*60d0*/  PLOP3.LUT P2, PT, PT, PT, UP0, 0x80, 0x0 ;  /* 0x000000000000781c */ /* 0x000fc60003f4f008 */
[----:B------:R-:W-:-:S08]  /*60e0*/  @UP0 ULDC UR6, c[0x0][0x44c] ;  /* 0x0001130000060ab9 */ /* 0x000fd00000000800 */
[----:B0-----:R-:W-:Y:S01]  /*60f0*/  @P1 IMAD.HI.U32 R0, R7, UR6, RZ ;  /* 0x0000000607001c27 */ /* 0x001fe2000f8e00ff */
[----:B------:R-:W-:-:S04]  /*6100*/  @UP0 ULDC UR6, c[0x0][0x450] ;  /* 0x0001140000060ab9 */ /* 0x000fc80000000800 */
[----:B------:R-:W-:Y:S01]  /*6110*/  @P2 SHF.R.U32.HI R7, RZ, UR6, R0 ;  /* 0x00000006ff072c19 */ /* 0x000fe20008011600 */
[----:B------:R-:W-:Y:S01]  /*6120*/  UMOV UR6, 0x1 ;  /* 0x0000000100067882 */ /* 0x000fe20000000000 */
[----:B------:R-:W-:Y:S01]  /*6130*/  IMAD.MOV.U32 R0, RZ, RZ, -0x2 ;  /* 0xfffffffeff007424 */ /* 0x000fe200078e00ff */
[----:B------:R-:W-:Y:S02]  /*6140*/  UIMAD UR6, UR58, -0xa0, UR6 ;  /* 0xffffff603a0678a4 */ /* 0x000fe4000f8e0206 */
[----:B------:R-:W0:Y:S04]  /*6150*/  SHFL.IDX PT, R9, R7, RZ, 0x1c1f ;  /* 0x001c1fff07097589 */ /* 0x000e2800000e0000 */
[----:B------:R-:W-:Y:S01]  /*6160*/  IMAD R0, R17, R0, UR6 ;  /* 0x0000000611007e24 */ /* 0x000fe2000f8e0200 */
[----:B------:R-:W1:Y:S01]  /*6170*/  SHFL.IDX PT, R7, R7, 0x1, 0x1c1f ;  /* 0x003c1f0007077f89 */ /* 0x000e6200000e0000 */
[----:B------:R-:W-:-:S03]  /*6180*/  ULEA UR6, UR45, UR41, 0x3 ;  /* 0x000000292d067291 */ /* 0x000fc6000f8e183f */
[----:B------:R-:W-:Y:S01]  /*6190*/  IADD3 R0, -R11, UR51, R0 ;  /* 0x000000330b007c10 */ /* 0x000fe2000fffe100 */
[----:B------:R-:W-:-:S04]  /*61a0*/  UIADD3 UR6, UR6, 0x33440, URZ ;  /* 0x0003344006067890 */ /* 0x000fc8000fffe03f */
[----:B------:R-:W-:-:S09]  /*61b0*/  UPRMT UR6, UR40, 0x654, UR6 ;  /* 0x0000065428067896 */ /* 0x000fd20008000006 */
[----:B------:R-:W-:Y:S01]  /*61c0*/  SYNCS.ARRIVE.TRANS64.RED.A1T0 RZ, [UR6], RZ ;  /* 0x000000ffffff79a7 */ /* 0x000fe20008100406 */
[----:B0-----:R-:W-:-:S05]  /*61d0*/  IMAD.IADD R2, R0, 0x1, R9 ;  /* 0x0000000100027824 */ /* 0x001fca00078e0209 */
[----:B------:R-:W-:Y:S01]  /*61e0*/  ISETP.GT.AND P1, PT, R2, RZ, PT ;  /* 0x000000ff0200720c */ /* 0x000fe20003f24270 */
[----:B-1----:R-:W-:Y:S01]  /*61f0*/  IMAD.IADD R0, R0, 0x1, R7 ;  /* 0x0000000100007824 */ /* 0x002fe200078e0207 */
        /* <DEDUP_REMOVED lines=118> */
[----:B------:R-:W-:-:S02]  /*6960*/  ISETP.GT.AND P2, PT, R0, RZ, PT ;  /* 0x000000ff0000720c */ /* 0x000fc40003f44270 */
[----:B------:R-:W-:Y:S02]  /*6970*/  FMNMX.FTZ R10, R133, R2, !PT ;  /* 0x00000002850a7209 */ /* 0x000fe40007810000 */
[----:B------:R-:W-:Y:S02]  /*6980*/  ISETP.GT.AND P3, PT, R0, 0x1, PT ;  /* 0x000000010000780c */ /* 0x000fe40003f64270 */
[----:B------:R-:W-:Y:S01]  /*6990*/  FSEL R7, R186, -INF , P2 ;  /* 0xff800000ba077808 */ /* 0x000fe20001000000 */
[----:B------:R-:W0:Y:S01]  /*69a0*/  SHFL.BFLY PT, R9, R10, 0x2, 0x1f ;  /* 0x0c401f000a097f89 */ /* 0x000e2200000e0000 */
[----:B------:R-:W-:Y:S02]  /*69b0*/  ISETP.GT.AND P2, PT, R0, 0x8, PT ;  /* 0x000000080000780c */ /* 0x000fe40003f44270 */
[----:B------:R-:W-:Y:S02]  /*69c0*/  FSEL R187, R187, -INF , P3 ;  /* 0xff800000bbbb7808 */ /* 0x000fe40001800000 */
[----:B------:R-:W-:-:S02]  /*69d0*/  FMNMX.FTZ R20, R7, R6, !PT ;  /* 0x0000000607147209 */ /* 0x000fc40007810000 */
[----:B------:R-:W-:Y:S02]  /*69e0*/  ISETP.GT.AND P3, PT, R0, 0x9, PT ;  /* 0x000000090000780c */ /* 0x000fe40003f64270 */
[----:B------:R-:W-:Y:S02]  /*69f0*/  FSEL R190, R190, -INF , P2 ;  /* 0xff800000bebe7808 */ /* 0x000fe40001000000 */
[----:B------:R-:W-:Y:S02]  /*6a00*/  FMNMX.FTZ R21, R187, R20, !PT ;  /* 0x00000014bb157209 */ /* 0x000fe40007810000 */
[C---:B------:R-:W-:Y:S02]  /*6a10*/  ISETP.GT.AND P2, PT, R0.reuse, 0x10, PT ;  /* 0x000000100000780c */ /* 0x040fe40003f44270 */
[----:B------:R-:W-:Y:S02]  /*6a20*/  FSEL R191, R191, -INF , P3 ;  /* 0xff800000bfbf7808 */ /* 0x000fe40001800000 */
[----:B------:R-:W-:-:S02]  /*6a30*/  ISETP.GT.AND P3, PT, R0, 0x11, PT ;  /* 0x000000110000780c */ /* 0x000fc40003f64270 */
[----:B------:R-:W-:Y:S02]  /*6a40*/  FSEL R194, R194, -INF , P2 ;  /* 0xff800000c2c27808 */ /* 0x000fe40001000000 */
[----:B------:R-:W-:Y:S02]  /*6a50*/  ISETP.GT.AND P2, PT, R0, 0x18, PT ;  /* 0x000000180000780c */ /* 0x000fe40003f44270 */
[----:B------:R-:W-:Y:S02]  /*6a60*/  FSEL R195, R195, -INF , P3 ;  /* 0xff800000c3c37808 */ /* 0x000fe40001800000 */
[----:B0-----:R-:W-:Y:S01]  /*6a70*/  FMNMX.FTZ R11, R10, R9, !PT ;  /* 0x000000090a0b7209 */ /* 0x001fe20007810000 */
[----:B------:R-:W-:Y:S01]  /*6a80*/  IMAD.U32 R9, RZ, RZ, UR39 ;  /* 0x00000027ff097e24 */ /* 0x000fe2000f8e00ff */
[----:B------:R-:W-:Y:S02]  /*6a90*/  ISETP.GT.AND P3, PT, R0, 0x19, PT ;  /* 0x000000190000780c */ /* 0x000fe40003f64270 */
[----:B------:R-:W-:Y:S01]  /*6aa0*/  FSEL R198, R198, -INF , P2 ;  /* 0xff800000c6c67808 */ /* 0x000fe20001000000 */
[----:B------:R-:W0:Y:S01]  /*6ab0*/  SHFL.BFLY PT, R2, R11, 0x1, 0x1f ;  /* 0x0c201f000b027f89 */ /* 0x000e2200000e0000 */
[----:B------:R-:W-:-:S02]  /*6ac0*/  FSEL R199, R199, -INF , P3 ;  /* 0xff800000c7c77808 */ /* 0x000fc40001800000 */
[C---:B------:R-:W-:Y:S02]  /*6ad0*/  ISETP.GT.AND P2, PT, R0.reuse, 0x20, PT ;  /* 0x000000200000780c */ /* 0x040fe40003f44270 */
[----:B------:R-:W-:Y:S02]  /*6ae0*/  ISETP.GT.AND P3, PT, R0, 0x21, PT ;  /* 0x000000210000780c */ /* 0x000fe40003f64270 */
[----:B------:R-:W-:Y:S02]  /*6af0*/  FSEL R170, R170, -INF , P2 ;  /* 0xff800000aaaa7808 */ /* 0x000fe40001000000 */
        /* <DEDUP_REMOVED lines=16> */
[----:B------:R-:W-:Y:S01]  /*6c00*/  FSEL R183, R183, -INF , P3 ;  /* 0xff800000b7b77808 */ /* 0x000fe20001800000 */
[----:B------:R-:W-:-:S01]  /*6c10*/  FFMA.FTZ R9, R184, UR39, -R8 ;  /* 0x00000027b8097c23 */ /* 0x000fc20008010808 */
[----:B------:R-:W-:Y:S01]  /*6c20*/  FMNMX.FTZ R184, R190, R21, !PT ;  /* 0x00000015beb87209 */ /* 0x000fe20007810000 */
[----:B------:R-:W-:-:S01]  /*6c30*/  FFMA.FTZ R186, R168, UR39, -R8 ;  /* 0x00000027a8ba7c23 */ /* 0x000fc20008010808 */
[--C-:B------:R-:W-:Y:S01]  /*6c40*/  FFMA.FTZ R10, R185, UR39, -R8.reuse ;  /* 0x00000027b90a7c23 */ /* 0x100fe20008010808 */
[----:B------:R-:W-:Y:S01]  /*6c50*/  ISETP.GT.AND P2, PT, R0, 0x40, PT ;  /* 0x000000400000780c */ /* 0x000fe20003f44270 */
[--C-:B------:R-:W-:Y:S01]  /*6c60*/  FFMA.FTZ R11, R188, UR39, -R8.reuse ;  /* 0x00000027bc0b7c23 */ /* 0x100fe20008010808 */
[----:B------:R-:W-:Y:S01]  /*6c70*/  FMNMX.FTZ R21, R191, R184, !PT ;  /* 0x000000b8bf157209 */ /* 0x000fe20007810000 */
[--C-:B------:R-:W-:Y:S01]  /*6c80*/  FFMA.FTZ R188, R177, UR39, -R8.reuse ;  /* 0x00000027b1bc7c23 */ /* 0x100fe20008010808 */
[----:B------:R-:W-:Y:S01]  /*6c90*/  ISETP.GT.AND P3, PT, R0, 0x41, PT ;  /* 0x000000410000780c */ /* 0x000fe20003f64270 */
[--C-:B------:R-:W-:Y:S01]  /*6ca0*/  FFMA.FTZ R12, R189, UR39, -R8.reuse ;  /* 0x00000027bd0c7c23 */ /* 0x100fe20008010808 */
[----:B------:R-:W-:Y:S01]  /*6cb0*/  FMNMX.FTZ R168, R194, R21, !PT ;  /* 0x00000015c2a87209 */ /* 0x000fe20007810000 */
[--C-:B------:R-:W-:Y:S01]  /*6cc0*/  FFMA.FTZ R13, R192, UR39, -R8.reuse ;  /* 0x00000027c00d7c23 */ /* 0x100fe20008010808 */
[----:B------:R0:W-:Y:S01]  /*6cd0*/  MUFU.EX2 R21, R186 ;  /* 0x000000ba00157308 */ /* 0x0001e20000000800 */
        /* <DEDUP_REMOVED lines=8> */
[----:B0-----:R-:W-:-:S01]  /*6d60*/  FFMA.FTZ R186, R172, UR39, -R8 ;  /* 0x00000027acba7c23 */ /* 0x001fc20008010808 */
        /* <DEDUP_REMOVED lines=49> */
[----:B------:R-:W-:Y:S01]  /*7080*/  FFMA.FTZ R133, R133, UR39, -R8 ;  /* 0x0000002785857c23 */ /* 0x000fe20008010808 */
[----:B------:R-:W-:-:S02]  /*7090*/  FSEL R162, R162, -INF , P2 ;  /* 0xff800000a2a27808 */ /* 0x000fc40001000000 */
[----:B------:R-:W-:Y:S01]  /*70a0*/  FMNMX.FTZ R185, R159, R180, !PT ;  /* 0x000000b49fb97209 */ /* 0x000fe20007810000 */
[----:B------:R-:W-:Y:S01]  /*70b0*/  MUFU.EX2 R9, R9 ;  /* 0x0000000900097308 */ /* 0x000fe20000000800 */
[----:B------:R-:W-:Y:S01]  /*70c0*/  ISETP.GT.AND P2, PT, R0, 0x58, PT ;  /* 0x000000580000780c */ /* 0x000fe20003f44270 */
[----:B0-----:R-:W-:Y:S01]  /*70d0*/  FFMA.FTZ R184, R156, UR39, -R8 ;  /* 0x000000279cb87c23 */ /* 0x001fe20008010808 */
[----:B------:R-:W-:Y:S02]  /*70e0*/  FMNMX.FTZ R180, R162, R185, !PT ;  /* 0x000000b9a2b47209 */ /* 0x000fe40007810000 */
[----:B------:R-:W-:Y:S02]  /*70f0*/  FSEL R166, R166, -INF , P2 ;  /* 0xff800000a6a67808 */ /* 0x000fe40001000000 */
[----:B------:R-:W-:Y:S01]  /*7100*/  FMNMX.FTZ R185, R163, R180, !PT ;  /* 0x000000b4a3b97209 */ /* 0x000fe20007810000 */
[----:B------:R-:W-:Y:S01]  /*7110*/  MUFU.EX2 R10, R10 ;  /* 0x0000000a000a7308 */ /* 0x000fe20000000800 */
[----:B------:R-:W-:-:S02]  /*7120*/  ISETP.GT.AND P2, PT, R0, 0x60, PT ;  /* 0x000000600000780c */ /* 0x000fc40003f44270 */
[----:B------:R-:W-:Y:S02]  /*7130*/  FMNMX.FTZ R180, R166, R185, !PT ;  /* 0x000000b9a6b47209 */ /* 0x000fe40007810000 */
[----:B------:R-:W-:Y:S02]  /*7140*/  FSEL R138, R138, -INF , P2 ;  /* 0xff8000008a8a7808 */ /* 0x000fe40001000000 */
[----:B------:R-:W-:Y:S01]  /*7150*/  FMNMX.FTZ R185, R167, R180, !PT ;  /* 0x000000b4a7b97209 */ /* 0x000fe20007810000 */
[----:B------:R-:W-:Y:S01]  /*7160*/  MUFU.EX2 R11, R11 ;  /* 0x0000000b000b7308 */ /* 0x000fe20000000800 */
[----:B------:R-:W-:Y:S02]  /*7170*/  ISETP.GT.AND P2, PT, R0, 0x68, PT ;  /* 0x000000680000780c */ /* 0x000fe40003f44270 */
[----:B------:R-:W-:Y:S02]  /*7180*/  FMNMX.FTZ R180, R138, R185, !PT ;  /* 0x000000b98ab47209 */ /* 0x000fe40007810000 */
        /* <DEDUP_REMOVED lines=15> */
[----:B------:R-:W-:Y:S02]  /*7280*/  ISETP.GT.AND P3, PT, R0, 0x79, PT ;  /* 0x000000790000780c */ /* 0x000fe40003f64270 */
[----:B------:R-:W-:Y:S02]  /*7290*/  FSEL R160, R150, -INF , P2 ;  /* 0xff80000096a07808 */ /* 0x000fe40001000000 */
[----:B------:R-:W-:Y:S01]  /*72a0*/  FMNMX.FTZ R185, R147, R180, !PT ;  /* 0x000000b493b97209 */ /* 0x000fe20007810000 */
[----:B------:R0:W-:Y:S01]  /*72b0*/  MUFU.EX2 R150, R184 ;  /* 0x000000b800967308 */ /* 0x0001e20000000800 */
[----:B------:R-:W-:-:S02]  /*72c0*/  FSEL R151, R151, -INF , P3 ;  /* 0xff80000097977808 */ /* 0x000fc40001800000 */
[----:B------:R-:W-:Y:S02]  /*72d0*/  ISETP.GT.AND P2, PT, R0, 0x80, PT ;  /* 0x000000800000780c */ /* 0x000fe40003f44270 */
        /* <DEDUP_REMOVED lines=31> */
[----:B------:R-:W-:-:S04]  /*74d0*/  FMNMX.FTZ R0, R136, R185, !PT ;  /* 0x000000b988007209 */ /* 0x000fc80007810000 */
[----:B------:R-:W-:Y:S01]  /*74e0*/  FMNMX.FTZ R0, R135, R0, !PT ;  /* 0x0000000087007209 */ /* 0x000fe20007810000 */
[----:B------:R-:W-:Y:S04]  /*74f0*/  MUFU.EX2 R20, R20 ;  /* 0x0000001400147308 */ /* 0x000fe80000000800 */
[----:B------:R-:W1:Y:S04]  /*7500*/  SHFL.BFLY PT, R185, R0, 0x2, 0x1f ;  /* 0x0c401f0000b97f89 */ /* 0x000e6800000e0000 */
[----:B------:R-:W-:Y:S08]  /*7510*/  MUFU.EX2 R168, R168 ;  /* 0x000000a800a87308 */ /* 0x000ff00000000800 */
        /* <DEDUP_REMOVED lines=8> */
[----:B-1----:R-:W-:Y:S01]  /*75a0*/  FMNMX.FTZ R0, R185, R0, !PT ;  /* 0x00000000b9007209 */ /* 0x002fe20007810000 */
[----:B------:R-:W-:-:S03]  /*75b0*/  IMAD.U32 R185, RZ, RZ, UR39 ;  /* 0x00000027ffb97e24 */ /* 0x000fc6000f8e00ff */
[C---:B------:R-:W-:Y:S01]  /*75c0*/  FSETP.NEU.FTZ.AND P2, PT, R0.reuse, -INF , PT ;  /* 0xff8000000000780b */ /* 0x040fe20003f5d000 */
[----:B------:R-:W-:-:S02]  /*75d0*/  FFMA.FTZ R180, R0, R185, -8 ;  /* 0xc100000000b47423 */ /* 0x000fc400000100b9 */
[----:B------:R-:W-:Y:S03]  /*75e0*/  MUFU.EX2 R165, R165 ;  /* 0x000000a500a57308 */ /* 0x000fe60000000800 */
[----:B------:R-:W-:-:S05]  /*75f0*/  FSEL R8, R180, RZ, P2 ;  /* 0x000000ffb4087208 */ /* 0x000fca0001000000 */
[--C-:B0-----:R-:W-:Y:S01]  /*7600*/  FFMA.FTZ R184, R190, UR39, -R8.reuse ;  /* 0x00000027beb87c23 */ /* 0x101fe20008010808 */
[----:B------:R-:W-:Y:S01]  /*7610*/  FSEL R190, R2, RZ, P1 ;  /* 0x000000ff02be7208 */ /* 0x000fe20000800000 */
[--C-:B------:R-:W-:Y:S01]  /*7620*/  FFMA.FTZ R180, R7, UR39, -R8.reuse ;  /* 0x0000002707b47c23 */ /* 0x100fe20008010808 */
[----:B------:R-:W-:-:S01]  /*7630*/  FFMA.FTZ R185, R191, UR39, -R8 ;  /* 0x00000027bfb97c23 */ /* 0x000fc20008010808 */
[--C-:B------:R-:W-:Y:S01]  /*7640*/  FFMA.FTZ R7, R187, UR39, -R8.reuse ;  /* 0x00000027bb077c23 */ /* 0x100fe20008010808 */
[----:B------:R-:W-:-:S01]  /*7650*/  FFMA.FTZ R186, R194, UR39, -R8 ;  /* 0x00000027c2ba7c23 */ /* 0x000fc20008010808 */
[----:B------:R-:W-:Y:S01]  /*7660*/  FADD.FTZ R190, -R190, R5 ;  /* 0x00000005bebe7221 */ /* 0x000fe20000010100 */
[----:B------:R-:W-:-:S01]  /*7670*/  FFMA.FTZ R5, R177, UR39, -R8 ;  /* 0x00000027b1057c23 */ /* 0x000fc20008010808 */
[----:B------:R-:W-:Y:S01]  /*7680*/  FSEL R177, R0, RZ, P2 ;  /* 0x000000ff00b17208 */ /* 0x000fe20001000000 */
[----:B------:R-:W-:Y:S01]  /*7690*/  MUFU.EX2 R180, R180 ;  /* 0x000000b400b47308 */ /* 0x000fe20000000800 */
[----:B------:R-:W-:Y:S01]  /*76a0*/  FMUL.FTZ R191, R190, UR39 ;  /* 0x00000027bebf7c20 */ /* 0x000fe20008410000 */
[--C-:B------:R-:W-:Y:S01]  /*76b0*/  FFMA.FTZ R187, R195, UR39, -R8.reuse ;  /* 0x00000027c3bb7c23 */ /* 0x100fe20008010808 */
[----:B------:R-:W-:-:S01]  /*76c0*/  FFMA.FTZ R188, R198, UR39, -R8 ;  /* 0x00000027c6bc7c23 */ /* 0x000fc20008010808 */
[----:B------:R-:W-:Y:S01]  /*76d0*/  FADD.FTZ R177, -R177, R6 ;  /* 0x00000006b1b17221 */ /* 0x000fe20000010100 */
[----:B------:R-:W-:-:S01]  /*76e0*/  FFMA.FTZ R190, R159, UR39, -R8 ;  /* 0x000000279fbe7c23 */ /* 0x000fc20008010808 */
[--C-:B------:R-:W-:Y:S01]  /*76f0*/  FFMA.FTZ R159, R162, UR39, -R8.reuse ;  /* 0x00000027a29f7c23 */ /* 0x100fe20008010808 */
[----:B------:R-:W-:-:S01]  /*7700*/  FFMA.FTZ R162, R163, UR39, -R8 ;  /* 0x00000027a3a27c23 */ /* 0x000fc20008010808 */
        /* <DEDUP_REMOVED lines=26> */
[----:B-1----:R-:W-:-:S01]  /*78b0*/  FFMA.FTZ R4, R177, R3, R180 ;  /* 0x00000003b1047223 */ /* 0x002fc200000100b4 */
[----:B------:R-:W-:Y:S01]  /*78c0*/  FADD.FTZ R167, R11, R192 ;  /* 0x000000c00ba77221 */ /* 0x000fe20000010000 */
[----:B------:R-:W-:-:S01]  /*78d0*/  FFMA.FTZ R160, R160, UR39, -R8 ;  /* 0x00000027a0a07c23 */ /* 0x000fc20008010808 */
[--C-:B------:R-:W-:Y:S01]  /*78e0*/  FFMA.FTZ R151, R151, UR39, -R8.reuse ;  /* 0x0000002797977c23 */ /* 0x100fe20008010808 */
[----:B------:R-:W-:-:S01]  /*78f0*/  FFMA.FTZ R122, R122, UR39, -R8 ;  /* 0x000000277a7a7c23 */ /* 0x000fc20008010808 */
[----:B------:R-:W-:Y:S01]  /*7900*/  FADD.FTZ R192, R12, R167 ;  /* 0x000000a70cc07221 */ /* 0x000fe20000010000 */
[----:B------:R-:W-:-:S01]  /*7910*/  FFMA.FTZ R123, R123, UR39, -R8 ;  /* 0x000000277b7b7c23 */ /* 0x000fc20008010808 */
[----:B------:R-:W1:Y:S01]  /*7920*/  MUFU.EX2 R185, R185 ;  /* 0x000000b900b97308 */ /* 0x000e620000000800 */
        /* <DEDUP_REMOVED lines=8> */
[----:B0-----:R-:W-:-:S01]  /*79b0*/  FADD.FTZ R4, R184, R3 ;  /* 0x00000003b8047221 */ /* 0x001fc20000010000 */
[----:B------:R-:W-:Y:S01]  /*79c0*/  FADD.FTZ R167, R15, R192 ;  /* 0x000000c00fa77221 */ /* 0x000fe20000010000 */
[----:B------:R-:W-:-:S01]  /*79d0*/  FFMA.FTZ R136, R136, UR39, -R8 ;  /* 0x0000002788887c23 */ /* 0x000fc20008010808 */
[----:B------:R-:W-:-:S02]  /*79e0*/  FFMA.FTZ R8, R135, UR39, -R8 ;  /* 0x0000002787087c23 */ /* 0x000fc40008010808 */
[----:B------:R-:W-:-:S02]  /*79f0*/  FADD.FTZ R192, R20, R167 ;  /* 0x000000a714c07221 */ /* 0x000fc40000010000 */
        /* <DEDUP_REMOVED lines=28> */
[----:B------:R-:W-:-:S06]  /*7bc0*/  FADD.FTZ R4, R158, R167 ;  /* 0x000000a79e047221 */ /* 0x000fcc0000010000 */
        /* <DEDUP_REMOVED lines=10> */
[----:B------:R-:W-:-:S06]  /*7c70*/  FADD.FTZ R167, R157, R4 ;  /* 0x000000049da77221 */ /* 0x000fcc0000010000 */
        /* <DEDUP_REMOVED lines=81> */
.L_x_6060:
        /* <DEDUP_REMOVED lines=148> */
.L_x_6050:
[----:B------:R-:W-:-:S13]  /*8ad0*/  ISETP.LE.AND P1, PT, RZ, UR58, PT ;  /* 0x0000003aff007c0c */ /* 0x000fda000bf23270 */
[----:B------:R-:W-:Y:S05]  /*8ae0*/  @!P1 BRA `(.L_x_6062) ;  /* 0x0000002c00ac9947 */ /* 0x000fea0003800000 */
[----:B------:R-:W-:Y:S01]  /*8af0*/  IMAD.MOV.U32 R7, RZ, RZ, R0 ;  /* 0x000000ffff077224 */ /* 0x000fe200078e0000 */
[----:B------:R-:W-:Y:S01]  /*8b00*/  UMOV UR52, UR46 ;  /* 0x0000002e00347c82 */ /* 0x000fe20008000000 */
[----:B------:R-:W-:Y:S01]  /*8b10*/  IMAD.MOV.U32 R5, RZ, RZ, R2 ;  /* 0x000000ffff057224 */ /* 0x000fe200078e0002 */
[----:B------:R-:W-:-:S06]  /*8b20*/  UMOV UR51, UR45 ;  /* 0x0000002d00337c82 */ /* 0x000fcc0008000000 */
.L_x_6073:
        /* <DEDUP_REMOVED lines=9> */
.L_x_6064:
[----:B------:R-:W-:Y:S01]  /*8bc0*/  ULEA UR6, UR45, UR41, 0x3 ;  /* 0x000000292d067291 */ /* 0x000fe2000f8e183f */
[----:B------:R-:W-:-:S05]  /*8bd0*/  IMAD.U32 R0, RZ, RZ, UR46 ;  /* 0x0000002eff007e24 */ /* 0x000fca000f8e00ff */
[----:B------:R-:W-:-:S04]  /*8be0*/  SHF.L.U32 R0, R0, 0x1f, RZ ;  /* 0x0000001f00007819 */ /* 0x000fc800000006ff */
[----:B------:R0:W1:Y:S01]  /*8bf0*/  SYNCS.PHASECHK.TRANS64.TRYWAIT P1, [UR6+0x33430], R0 ;  /* 0x03343000ff0075a7 */ /* 0x0000620008020146 */
[----:B------:R-:W-:Y:S05]  /*8c00*/  @!P0 BRA `(.L_x_6065) ;  /* 0x0000000000048947 */ /* 0x000fea0003800000 */
[----:B------:R-:W-:Y:S01]  /*8c10*/  BPT.TRAP 0x1 ;  /* 0x000000040000795c */ /* 0x000fe20000300000 */
.L_x_6065:
[----:B-1----:R-:W-:Y:S05]  /*8c20*/  @P1 BRA `(.L_x_6063) ;  /* 0x0000000000081947 */ /* 0x002fea0003800000 */
[----:B------:R-:W1:Y:S02]  /*8c30*/  SYNCS.PHASECHK.TRANS64.TRYWAIT P1, [UR6+0x33430], R0 ;  /* 0x03343000ff0075a7 */ /* 0x000e640008020146 */
[----:B-1----:R-:W-:Y:S05]  /*8c40*/  @!P1 BRA `(.L_x_6066) ;  /* 0x000000e400109947 */ /* 0x002fea0003800000 */
.L_x_6063:
[----:B------:R-:W2:Y:S01]  /*8c50*/  S2R R2, SR_TID.X ;  /* 0x0000000000027919 */ /* 0x000ea20000002100 */
[----:B------:R-:W-:Y:S01]  /*8c60*/  UIMAD UR53, UR45, 0x780, UR50 ;  /* 0x000007802d3578a4 */ /* 0x000fe2000f8e0232 */
[----:B------:R-:W-:Y:S01]  /*8c70*/  UMOV UR27, 0x80000020 ;  /* 0x80000020001b7882 */ /* 0x000fe20000000000 */
[----:B------:R-:W-:Y:S02]  /*8c80*/  UMOV UR28, UR24 ;  /* 0x00000018001c7c82 */ /* 0x000fe40008000000 */
[----:B------:R-:W-:Y:S01]  /*8c90*/  UIADD3 UR30, UR53, 0x80, URZ ;  /* 0x00000080351e7890 */ /* 0x000fe2000fffe03f */
[----:B------:R-:W-:Y:S02]  /*8ca0*/  UMOV UR29, UR25 ;  /* 0x00000019001d7c82 */ /* 0x000fe40008000000 */
[----:B------:R-:W-:Y:S01]  /*8cb0*/  UMOV UR26, UR53 ;  /* 0x00000035001a7c82 */ /* 0x000fe20008000000 */
[----:B------:R-:W-:Y:S01]  /*8cc0*/  UMOV UR31, 0x80000020 ;  /* 0x80000020001f7882 */ /* 0x000fe20000000000 */
[----:B------:R-:W-:Y:S01]  /*8cd0*/  UIADD3 UR34, UR53, 0x100, URZ ;  /* 0x0000010035227890 */ /* 0x000fe2000fffe03f */
[----:B------:R-:W-:Y:S01]  /*8ce0*/  UMOV UR32, UR24 ;  /* 0x0000001800207c82 */ /* 0x000fe20008000000 */
[----:B------:R-:W-:Y:S01]  /*8cf0*/  UMOV UR33, UR25 ;  /* 0x0000001900217c82 */ /* 0x000fe20008000000 */
        /* <DEDUP_REMOVED lines=177> */
.L_x_6068:
[----:B------:R-:W-:Y:S01]  /*9810*/  ULEA UR6, UR51, UR41, 0x3 ;  /* 0x0000002933067291 */ /* 0x000fe2000f8e183f */
[----:B------:R-:W-:-:S05]  /*9820*/  IMAD.U32 R0, RZ, RZ, UR52 ;  /* 0x00000034ff007e24 */ /* 0x000fca000f8e00ff */
[----:B------:R-:W-:-:S04]  /*9830*/  SHF.L.U32 R0, R0, 0x1f, RZ ;  /* 0x0000001f00007819 */ /* 0x000fc800000006ff */
[----:B------:R0:W1:Y:S01]  /*9840*/  SYNCS.PHASECHK.TRANS64.TRYWAIT P1, [UR6+0x33450], R0 ;  /* 0x03345000ff0075a7 */ /* 0x0000620008020146 */
[----:B------:R-:W-:Y:S05]  /*9850*/  @!P0 BRA `(.L_x_6069) ;  /* 0x0000000000048947 */ /* 0x000fea0003800000 */
[----:B------:R-:W-:Y:S01]  /*9860*/  BPT.TRAP 0x1 ;  /* 0x000000040000795c */ /* 0x000fe20000300000 */
.L_x_6069:
[----:B-1----:R-:W-:Y:S05]  /*9870*/  @P1 BRA `(.L_x_6067) ;  /* 0x0000000000081947 */ /* 0x002fea0003800000 */
[----:B------:R-:W1:Y:S02]  /*9880*/  SYNCS.PHASECHK.TRANS64.TRYWAIT P1, [UR6+0x33450], R0 ;  /* 0x03345000ff0075a7 */ /* 0x000e640008020146 */
[----:B-1----:R-:W-:Y:S05]  /*9890*/  @!P1 BRA `(.L_x_6070) ;  /* 0x000000d800149947 */ /* 0x002fea0003800000 */
.L_x_6067:
        /* <DEDUP_REMOVED lines=36> */
.L_x_6071:
        /* <DEDUP_REMOVED lines=344> */
.L_x_6072:
        /* <DEDUP_REMOVED lines=148> */
.L_x_6062:
[----:B------:R-:W-:Y:S06]  /*b9a0*/  BAR.ARV 0x8, 0x180 ;  /* 0x0206000000007b1d */ /* 0x000fec0000002000 */
[----:B------:R-:W-:Y:S05]  /*b9b0*/  @!P0 BRA `(.L_x_6074) ;  /* 0x0000000000048947 */ /* 0x000fea0003800000 */
[----:B------:R-:W-:Y:S01]  /*b9c0*/  BPT.TRAP 0x1 ;  /* 0x000000040000795c */ /* 0x000fe20000300000 */
.L_x_6074:
[----:B------:R-:W-:Y:S01]  /*b9d0*/  ULEA UR9, UR45, UR41, 0x3 ;  /* 0x000000292d097291 */ /* 0x000fe2000f8e183f */
[----:B------:R-:W-:-:S05]  /*b9e0*/  IMAD.U32 R5, RZ, RZ, UR46 ;  /* 0x0000002eff057e24 */ /* 0x000fca000f8e00ff */
[----:B------:R-:W-:-:S04]  /*b9f0*/  SHF.L.U32 R5, R5, 0x1f, RZ ;  /* 0x0000001f05057819 */ /* 0x000fc800000006ff */
[----:B------:R0:W1:Y:S01]  /*ba00*/  SYNCS.PHASECHK.TRANS64.TRYWAIT P1, [UR9+0x33450], R5 ;  /* 0x03345005ff0075a7 */ /* 0x0000620008020149 */
[----:B------:R-:W-:Y:S05]  /*ba10*/  @!P0 BRA `(.L_x_6075) ;  /* 0x0000000000048947 */ /* 0x000fea0003800000 */
[----:B------:R-:W-:Y:S01]  /*ba20*/  BPT.TRAP 0x1 ;  /* 0x000000040000795c */ /* 0x000fe20000300000 */
.L_x_6075:
[----:B-1----:R-:W-:Y:S05]  /*ba30*/  @P1 BRA `(.L_x_6076) ;  /* 0x0000000000081947 */ /* 0x002fea0003800000 */
[----:B------:R-:W1:Y:S02]  /*ba40*/  SYNCS.PHASECHK.TRANS64.TRYWAIT P1, [UR9+0x33450], R5 ;  /* 0x03345005ff0075a7 */ /* 0x000e640008020149 */
[----:B-1----:R-:W-:Y:S05]  /*ba50*/  @!P1 BRA `(.L_x_6077) ;  /* 0x000000b400bc9947 */ /* 0x002fea0003800000 */
.L_x_6076:
        /* <DEDUP_REMOVED lines=87> */
.L_x_6078:
        /* <DEDUP_REMOVED lines=106> */
.L_x_6042:
        /* <DEDUP_REMOVED lines=36> */
[----:B------:R-:W-:Y:S02]  /*c8b0*/  SEL R101, R38, R39, P0 ;  /* 0x0000002726657207 */ /* 0x000fe40000000000 */
[----:B------:R-:W-:Y:S02]  /*c8c0*/  F2FP.BF16.F32.PACK_AB R2, R119, R2 ;  /* 0x000000027702723e */ /* 0x000fe400000010ff */
[----:B------:R-:W-:Y:S02]  /*c8d0*/  MOV R8, R0 ;  /* 0x0000000000087202 */ /* 0x000fe40000000f00 */
[----:B0-----:R-:W-:-:S02]  /*c8e0*/  MOV R9, R115 ;  /* 0x0000007300097202 */ /* 0x001fc40000000f00 */
[----:B------:R-:W-:Y:S02]  /*c8f0*/  F2FP.BF16.F32.PACK_AB R11, R110, R11 ;  /* 0x0000000b6e0b723e */ /* 0x000fe400000010ff */
[----:B------:R-:W-:Y:S01]  /*c900*/  F2FP.BF16.F32.PACK_AB R10, R111, R10 ;  /* 0x0000000a6f0a723e */ /* 0x000fe200000010ff */
[----:B------:R-:W-:Y:S01]  /*c910*/  IMAD.WIDE R38, R224, 0x2, R8 ;  /* 0x00000002e0267825 */ /* 0x000fe200078e0208 */
[----:B------:R-:W-:Y:S02]  /*c920*/  F2FP.BF16.F32.PACK_AB R130, R130, R133 ;  /* 0x000000858282723e */ /* 0x000fe400000010ff */
[----:B------:R-:W-:Y:S02]  /*c930*/  F2FP.BF16.F32.PACK_AB R126, R126, R129 ;  /* 0x000000817e7e723e */ /* 0x000fe400000010ff */
[C---:B------:R-:W-:Y:S02]  /*c940*/  IADD3 R135, P4, R38.reuse, 0x20, RZ ;  /* 0x0000002026877810 */ /* 0x040fe40007f9e0ff */
[----:B------:R-:W-:-:S02]  /*c950*/  IADD3 R137, P5, R38, 0x40, RZ ;  /* 0x0000004026897810 */ /* 0x000fc40007fbe0ff */
[----:B------:R-:W-:Y:S02]  /*c960*/  F2FP.BF16.F32.PACK_AB R122, R122, R125 ;  /* 0x0000007d7a7a723e */ /* 0x000fe400000010ff */
[----:B------:R-:W-:Y:S02]  /*c970*/  SEL R133, R5, R2, P0 ;  /* 0x0000000205857207 */ /* 0x000fe40000000000 */
[----:B------:R-:W-:Y:S02]  /*c980*/  SEL R125, R11, R10, P0 ;  /* 0x0000000a0b7d7207 */ /* 0x000fe40000000000 */
[----:B------:R-:W-:Y:S02]  /*c990*/  SEL R129, R10, R11, P0 ;  /* 0x0000000b0a817207 */ /* 0x000fe40000000000 */
[----:B------:R-:W-:Y:S02]  /*c9a0*/  SEL R5, R2, R5, P0 ;  /* 0x0000000502057207 */ /* 0x000fe40000000000 */
[----:B------:R-:W-:-:S02]  /*c9b0*/  LOP3.LUT R2, R135, 0x380, RZ, 0xc0, !PT ;  /* 0x0000038087027812 */ /* 0x000fc400078ec0ff */
[----:B------:R-:W-:Y:S02]  /*c9c0*/  LOP3.LUT R10, R137, 0x380, RZ, 0xc0, !PT ;  /* 0x00000380890a7812 */ /* 0x000fe400078ec0ff */
[----:B------:R-:W-:Y:S02]  /*c9d0*/  F2FP.BF16.F32.PACK_AB R35, R70, R35 ;  /* 0x000000234623723e */ /* 0x000fe400000010ff */
[----:B------:R-:W-:Y:S02]  /*c9e0*/  F2FP.BF16.F32.PACK_AB R34, R71, R34 ;  /* 0x000000224722723e */ /* 0x000fe400000010ff */
[----:B------:R-:W-:Y:S02]  /*c9f0*/  F2FP.BF16.F32.PACK_AB R37, R76, R37 ;  /* 0x000000254c25723e */ /* 0x000fe400000010ff */
[----:B------:R-:W-:Y:S02]  /*ca00*/  F2FP.BF16.F32.PACK_AB R36, R77, R36 ;  /* 0x000000244d24723e */ /* 0x000fe400000010ff */
[----:B------:R-:W-:-:S02]  /*ca10*/  F2FP.BF16.F32.PACK_AB R13, R108, R13 ;  /* 0x0000000d6c0d723e */ /* 0x000fc400000010ff */
[----:B------:R-:W-:Y:S02]  /*ca20*/  F2FP.BF16.F32.PACK_AB R12, R109, R12 ;  /* 0x0000000c6d0c723e */ /* 0x000fe400000010ff */
[----:B------:R-:W-:Y:S02]  /*ca30*/  IADD3 R139, P6, R38, 0x60, RZ ;  /* 0x00000060268b7810 */ /* 0x000fe40007fde0ff */
[----:B------:R-:W-:Y:S02]  /*ca40*/  SHF.R.U64 R2, R2, 0x3, RZ ;  /* 0x0000000302027819 */ /* 0x000fe400000012ff */
[----:B------:R-:W-:Y:S02]  /*ca50*/  SHF.R.U64 R10, R10, 0x3, RZ ;  /* 0x000000030a0a7819 */ /* 0x000fe400000012ff */
[C---:B------:R-:W-:Y:S02]  /*ca60*/  IADD3 R141, P1, R38.reuse, 0x4000, RZ ;  /* 0x00004000268d7810 */ /* 0x040fe40007f3e0ff */
[----:B------:R-:W-:-:S02]  /*ca70*/  IADD3 R143, P2, R38, 0x4020, RZ ;  /* 0x00004020268f7810 */ /* 0x000fc40007f5e0ff */
[----:B------:R-:W-:Y:S02]  /*ca80*/  F2FP.BF16.F32.PACK_AB R88, R81, R88 ;  /* 0x000000585158723e */ /* 0x000fe400000010ff */
[----:B------:R-:W-:Y:S02]  /*ca90*/  F2FP.BF16.F32.PACK_AB R72, R65, R72 ;  /* 0x000000484148723e */ /* 0x000fe400000010ff */
[----:B------:R-:W-:Y:S02]  /*caa0*/  F2FP.BF16.F32.PACK_AB R14, R103, R14 ;  /* 0x0000000e670e723e */ /* 0x000fe400000010ff */
[----:B------:R-:W-:Y:S02]  /*cab0*/  SEL R61, R37, R36, P0 ;  /* 0x00000024253d7207 */ /* 0x000fe40000000000 */
[----:B------:R-:W-:Y:S01]  /*cac0*/  SEL R65, R36, R37, P0 ;  /* 0x0000002524417207 */ /* 0x000fe20000000000 */
[----:B------:R-:W-:Y:S01]  /*cad0*/  IMAD.X R37, RZ, RZ, R39, P4 ;  /* 0x000000ffff257224 */ /* 0x000fe200020e0627 */
[----:B------:R-:W-:-:S02]  /*cae0*/  SEL R81, R13, R12, P0 ;  /* 0x0000000c0d517207 */ /* 0x000fc40000000000 */
[----:B------:R-:W-:Y:S02]  /*caf0*/  SEL R83, R12, R13, P0 ;  /* 0x0000000d0c537207 */ /* 0x000fe40000000000 */
[----:B------:R-:W-:Y:S02]  /*cb00*/  SEL R103, R35, R34, P0 ;  /* 0x0000002223677207 */ /* 0x000fe40000000000 */
[----:B------:R-:W-:Y:S01]  /*cb10*/  SEL R105, R34, R35, P0 ;  /* 0x0000002322697207 */ /* 0x000fe20000000000 */
[----:B------:R-:W-:Y:S01]  /*cb20*/  IMAD.X R35, RZ, RZ, R39, P5 ;  /* 0x000000ffff237224 */ /* 0x000fe200028e0627 */
[----:B------:R-:W-:Y:S02]  /*cb30*/  F2FP.BF16.F32.PACK_AB R33, R84, R33 ;  /* 0x000000215421723e */ /* 0x000fe400000010ff */
[----:B------:R-:W-:Y:S02]  /*cb40*/  LOP3.LUT R12, R139, 0x380, RZ, 0xc0, !PT ;  /* 0x000003808b0c7812 */ /* 0x000fe400078ec0ff */
[----:B------:R-:W-:-:S02]  /*cb50*/  LOP3.LUT R36, R2, R135, RZ, 0x3c, !PT ;  /* 0x0000008702247212 */ /* 0x000fc400078e3cff */
[----:B------:R-:W-:Y:S02]  /*cb60*/  LOP3.LUT R34, R10, R137, RZ, 0x3c, !PT ;  /* 0x000000890a227212 */ /* 0x000fe400078e3cff */
[----:B------:R-:W-:Y:S02]  /*cb70*/  LOP3.LUT R2, R141, 0x380, RZ, 0xc0, !PT ;  /* 0x000003808d027812 */ /* 0x000fe400078ec0ff */
[----:B------:R-:W-:Y:S02]  /*cb80*/  LOP3.LUT R10, R143, 0x380, RZ, 0xc0, !PT ;  /* 0x000003808f0a7812 */ /* 0x000fe400078ec0ff */
[----:B------:R-:W-:Y:S02]  /*cb90*/  F2FP.BF16.F32.PACK_AB R40, R69, R40 ;  /* 0x000000284528723e */ /* 0x000fe400000010ff */
[----:B------:R-:W-:Y:S02]  /*cba0*/  F2FP.BF16.F32.PACK_AB R31, R78, R31 ;  /* 0x0000001f4e1f723e */ /* 0x000fe400000010ff */
[----:B------:R-:W-:-:S02]  /*cbb0*/  F2FP.BF16.F32.PACK_AB R30, R79, R30 ;  /* 0x0000001e4f1e723e */ /* 0x000fc400000010ff */
[----:B------:R-:W-:Y:S02]  /*cbc0*/  F2FP.BF16.F32.PACK_AB R27, R86, R27 ;  /* 0x0000001b561b723e */ /* 0x000fe400000010ff */
[----:B------:R-:W-:Y:S02]  /*cbd0*/  F2FP.BF16.F32.PACK_AB R15, R102, R15 ;  /* 0x0000000f660f723e */ /* 0x000fe400000010ff */
[----:B------:R-:W-:Y:S02]  /*cbe0*/  SEL R67, R33, R32, P0 ;  /* 0x0000002021437207 */ /* 0x000fe40000000000 */
[----:B------:R-:W-:Y:S01]  /*cbf0*/  SEL R69, R32, R33, P0 ;  /* 0x0000002120457207 */ /* 0x000fe20000000000 */
[----:B------:R-:W-:Y:S01]  /*cc00*/  IMAD.X R33, RZ, RZ, R39, P6 ;  /* 0x000000ffff217224 */ /* 0x000fe200030e0627 */
[----:B------:R-:W-:Y:S02]  /*cc10*/  SHF.R.U64 R12, R12, 0x3, RZ ;  /* 0x000000030c0c7819 */ /* 0x000fe400000012ff */
[----:B------:R-:W-:-:S02]  /*cc20*/  IADD3 R145, P3, R38, 0x4040, RZ ;  /* 0x0000404026917810 */ /* 0x000fc40007f7e0ff */
[----:B------:R-:W-:Y:S02]  /*cc30*/  IADD3 R147, P4, R38, 0x4060, RZ ;  /* 0x0000406026937810 */ /* 0x000fe40007f9e0ff */
[----:B------:R-:W-:Y:S02]  /*cc40*/  SHF.R.U64 R2, R2, 0x3, RZ ;  /* 0x0000000302027819 */ /* 0x000fe400000012ff */
[----:B------:R-:W-:Y:S02]  /*cc50*/  SHF.R.U64 R10, R10, 0x3, RZ ;  /* 0x000000030a0a7819 */ /* 0x000fe400000012ff */
[C---:B------:R-:W-:Y:S02]  /*cc60*/  IADD3 R149, P5, R38.reuse, 0x8000, RZ ;  /* 0x0000800026957810 */ /* 0x040fe40007fbe0ff */
[----:B------:R-:W-:Y:S02]  /*cc70*/  IADD3 R151, P6, R38, 0x8020, RZ ;  /* 0x0000802026977810 */ /* 0x000fe40007fde0ff */
[----:B------:R-:W-:-:S02]  /*cc80*/  F2FP.BF16.F32.PACK_AB R52, R52, R121 ;  /* 0x000000793434723e */ /* 0x000fc400000010ff */
[----:B------:R-:W-:Y:S02]  /*cc90*/  SEL R107, R31, R30, P0 ;  /* 0x0000001e1f6b7207 */ /* 0x000fe40000000000 */
        /* <DEDUP_REMOVED lines=10> */
[----:B------:R-:W-:Y:S02]  /*cd40*/  LOP3.LUT R14, R147, 0x380, RZ, 0xc0, !PT ;  /* 0x00000380930e7812 */ /* 0x000fe400078ec0ff */
[----:B------:R-:W-:Y:S02]  /*cd50*/  LOP3.LUT R30, R2, R141, RZ, 0x3c, !PT ;  /* 0x0000008d021e7212 */ /* 0x000fe400078e3cff */
[----:B------:R-:W-:Y:S02]  /*cd60*/  LOP3.LUT R26, R10, R143, RZ, 0x3c, !PT ;  /* 0x0000008f0a1a7212 */ /* 0x000fe400078e3cff */
[----:B------:R-:W-:Y:S02]  /*cd70*/  LOP3.LUT R2, R149, 0x380, RZ, 0xc0, !PT ;  /* 0x0000038095027812 */ /* 0x000fe400078ec0ff */
[----:B------:R-:W-:-:S02]  /*cd80*/  LOP3.LUT R10, R151, 0x380, RZ, 0xc0, !PT ;  /* 0x00000380970a7812 */ /* 0x000fc400078ec0ff */
[----:B------:R-:W-:Y:S02]  /*cd90*/  F2FP.BF16.F32.PACK_AB R29, R92, R29 ;  /* 0x0000001d5c1d723e */ /* 0x000fe400000010ff */
[----:B------:R-:W-:Y:S02]  /*cda0*/  F2FP.BF16.F32.PACK_AB R25, R94, R25 ;  /* 0x000000195e19723e */ /* 0x000fe400000010ff */
[----:B------:R-:W-:Y:S02]  /*cdb0*/  F2FP.BF16.F32.PACK_AB R28, R93, R28 ;  /* 0x0000001c5d1c723e */ /* 0x000fe400000010ff */
[----:B------:R-:W-:Y:S02]  /*cdc0*/  F2FP.BF16.F32.PACK_AB R24, R95, R24 ;  /* 0x000000185f18723e */ /* 0x000fe400000010ff */
[----:B------:R-:W-:Y:S02]  /*cdd0*/  F2FP.BF16.F32.PACK_AB R41, R68, R41 ;  /* 0x000000294429723e */ /* 0x000fe400000010ff */
[----:B------:R-:W-:-:S02]  /*cde0*/  F2FP.BF16.F32.PACK_AB R21, R100, R21 ;  /* 0x000000156415723e */ /* 0x000fc400000010ff */
[----:B------:R-:W-:Y:S02]  /*cdf0*/  SHF.R.U64 R12, R12, 0x3, RZ ;  /* 0x000000030c0c7819 */ /* 0x000fe400000012ff */
[----:B------:R-:W-:Y:S02]  /*ce00*/  SHF.R.U64 R14, R14, 0x3, RZ ;  /* 0x000000030e0e7819 */ /* 0x000fe400000012ff */
[----:B------:R-:W-:Y:S02]  /*ce10*/  F2FP.BF16.F32.PACK_AB R89, R89, R96 ;  /* 0x000000605959723e */ /* 0x000fe400000010ff */
[----:B------:R-:W-:Y:S02]  /*ce20*/  F2FP.BF16.F32.PACK_AB R131, R128, R131 ;  /* 0x000000838083723e */ /* 0x000fe400000010ff */
[----:B------:R-:W-:Y:S02]  /*ce30*/  IADD3 R153, P1, R38, 0x8040, RZ ;  /* 0x0000804026997810 */ /* 0x000fe40007f3e0ff */
[----:B------:R-:W-:-:S02]  /*ce40*/  SHF.R.U64 R2, R2, 0x3, RZ ;  /* 0x0000000302027819 */ /* 0x000fc400000012ff */
[----:B------:R-:W-:Y:S01]  /*ce50*/  SHF.R.U64 R10, R10, 0x3, RZ ;  /* 0x000000030a0a7819 */ /* 0x000fe200000012ff */
[----:B------:R-:W-:Y:S01]  /*ce60*/  IMAD.X R11, RZ, RZ, R39, P1 ;  /* 0x000000ffff0b7224 */ /* 0x000fe200008e0627 */
[----:B------:R-:W-:Y:S02]  /*ce70*/  F2FP.BF16.F32.PACK_AB R73, R73, R80 ;  /* 0x000000504949723e */ /* 0x000fe400000010ff */
[----:B------:R-:W-:Y:S02]  /*ce80*/  F2FP.BF16.F32.PACK_AB R127, R124, R127 ;  /* 0x0000007f7c7f723e */ /* 0x000fe400000010ff */
[C---:B------:R-:W-:Y:S02]  /*ce90*/  LOP3.LUT R13, R38.reuse, 0x380, RZ, 0xc0, !PT ;  /* 0x00000380260d7812 */ /* 0x040fe400078ec0ff */
[----:B------:R-:W-:Y:S02]  /*cea0*/  IADD3 R155, P2, R38, 0x8060, RZ ;  /* 0x00008060269b7810 */ /* 0x000fe40007f5e0ff */
[----:B------:R-:W-:-:S02]  /*ceb0*/  F2FP.BF16.F32.PACK_AB R46, R46, R49 ;  /* 0x000000312e2e723e */ /* 0x000fc400000010ff */
[----:B------:R-:W-:Y:S02]  /*cec0*/  F2FP.BF16.F32.PACK_AB R123, R120, R123 ;  /* 0x0000007b787b723e */ /* 0x000fe400000010ff */
[----:B------:R-:W-:Y:S02]  /*ced0*/  F2FP.BF16.F32.PACK_AB R47, R47, R64 ;  /* 0x000000402f2f723e */ /* 0x000fe400000010ff */
[----:B------:R-:W-:Y:S02]  /*cee0*/  SEL R71, R29, R28, P0 ;  /* 0x0000001c1d477207 */ /* 0x000fe40000000000 */
[----:B------:R-:W-:Y:S01]  /*cef0*/  SEL R75, R28, R29, P0 ;  /* 0x0000001d1c4b7207 */ /* 0x000fe20000000000 */
[--C-:B------:R-:W-:Y:S01]  /*cf00*/  IMAD.X R29, RZ, RZ, R39.reuse, P3 ;  /* 0x000000ffff1d7224 */ /* 0x100fe200018e0627 */
[----:B------:R-:W-:Y:S02]  /*cf10*/  SEL R115, R25, R24, P0 ;  /* 0x0000001819737207 */ /* 0x000fe40000000000 */
[----:B------:R-:W-:Y:S01]  /*cf20*/  SEL R117, R24, R25, P0 ;  /* 0x0000001918757207 */ /* 0x000fe20000000000 */
[----:B------:R-:W-:Y:S01]  /*cf30*/  IMAD.X R25, RZ, RZ, R39, P4 ;  /* 0x000000ffff197224 */ /* 0x000fe200020e0627 */
[----:B------:R-:W-:-:S02]  /*cf40*/  F2FP.BF16.F32.PACK_AB R53, R53, R48 ;  /* 0x000000303535723e */ /* 0x000fc400000010ff */
[----:B------:R-:W-:Y:S02]  /*cf50*/  SEL R59, R41, R40, P0 ;  /* 0x00000028293b7207 */ /* 0x000fe40000000000 */
[----:B------:R-:W-:Y:S02]  /*cf60*/  SEL R77, R21, R20, P0 ;  /* 0x00000014154d7207 */ /* 0x000fe40000000000 */
[----:B------:R-:W-:Y:S01]  /*cf70*/  SEL R79, R20, R21, P0 ;  /* 0x00000015144f7207 */ /* 0x000fe20000000000 */
[----:B------:R-:W-:Y:S01]  /*cf80*/  IMAD.X R21, RZ, RZ, R39, P5 ;  /* 0x000000ffff157224 */ /* 0x000fe200028e0627 */
[----:B------:R-:W-:Y:S02]  /*cf90*/  LOP3.LUT R28, R12, R145, RZ, 0x3c, !PT ;  /* 0x000000910c1c7212 */ /* 0x000fe400078e3cff */
[----:B------:R-:W-:Y:S02]  /*cfa0*/  LOP3.LUT R24, R14, R147, RZ, 0x3c, !PT ;  /* 0x000000930e187212 */ /* 0x000fe400078e3cff */
[----:B------:R-:W-:-:S02]  /*cfb0*/  F2FP.BF16.F32.PACK_AB R43, R54, R43 ;  /* 0x0000002b362b723e */ /* 0x000fc400000010ff */
[----:B------:R-:W-:Y:S02]  /*cfc0*/  F2FP.BF16.F32.PACK_AB R42, R55, R42 ;  /* 0x0000002a372a723e */ /* 0x000fe400000010ff */
[----:B------:R-:W-:Y:S02]  /*cfd0*/  SEL R7, R130, R131, P0 ;  /* 0x0000008382077207 */ /* 0x000fe40000000000 */
[----:B------:R-:W-:Y:S02]  /*cfe0*/  SEL R41, R40, R41, P0 ;  /* 0x0000002928297207 */ /* 0x000fe40000000000 */
[----:B------:R-:W-:Y:S02]  /*cff0*/  SEL R91, R89, R88, P0 ;  /* 0x00000058595b7207 */ /* 0x000fe40000000000 */
[----:B------:R-:W-:Y:S02]  /*d000*/  LOP3.LUT R12, R153, 0x380, RZ, 0xc0, !PT ;  /* 0x00000380990c7812 */ /* 0x000fe400078ec0ff */
[----:B------:R-:W-:-:S02]  /*d010*/  LOP3.LUT R20, R2, R149, RZ, 0x3c, !PT ;  /* 0x0000009502147212 */ /* 0x000fc400078e3cff */
[----:B------:R-:W-:Y:S02]  /*d020*/  LOP3.LUT R14, R10, R151, RZ, 0x3c, !PT ;  /* 0x000000970a0e7212 */ /* 0x000fe400078e3cff */
[----:B------:R-:W-:Y:S02]  /*d030*/  F2FP.BF16.F32.PACK_AB R45, R45, R56 ;  /* 0x000000382d2d723e */ /* 0x000fe400000010ff */
[----:B------:R-:W-:Y:S02]  /*d040*/  F2FP.BF16.F32.PACK_AB R44, R44, R57 ;  /* 0x000000392c2c723e */ /* 0x000fe400000010ff */
[----:B------:R-:W-:Y:S02]  /*d050*/  SEL R131, R131, R130, P0 ;  /* 0x0000008283837207 */ /* 0x000fe40000000000 */
[----:B------:R-:W-:Y:S02]  /*d060*/  SEL R49, R126, R127, P0 ;  /* 0x0000007f7e317207 */ /* 0x000fe40000000000 */
[----:B------:R-:W-:-:S02]  /*d070*/  SEL R89, R88, R89, P0 ;  /* 0x0000005958597207 */ /* 0x000fc40000000000 */
[----:B------:R-:W-:Y:S02]  /*d080*/  SEL R93, R73, R72, P0 ;  /* 0x00000048495d7207 */ /* 0x000fe40000000000 */
[----:B------:R-:W-:Y:S02]  /*d090*/  SHF.R.U64 R13, R13, 0x3, RZ ;  /* 0x000000030d0d7819 */ /* 0x000fe400000012ff */
[----:B------:R-:W-:Y:S02]  /*d0a0*/  LOP3.LUT R40, R155, 0x380, RZ, 0xc0, !PT ;  /* 0x000003809b287812 */ /* 0x000fe400078ec0ff */
        /* <DEDUP_REMOVED lines=9> */
[----:B------:R-:W-:Y:S02]  /*d140*/  SHF.R.U64 R12, R12, 0x3, RZ ;  /* 0x000000030c0c7819 */ /* 0x000fe400000012ff */
[----:B------:R-:W-:Y:S02]  /*d150*/  SEL R57, R45, R44, P0 ;  /* 0x0000002c2d397207 */ /* 0x000fe40000000000 */
[----:B------:R-:W-:Y:S02]  /*d160*/  SEL R43, R42, R43, P0 ;  /* 0x0000002b2a2b7207 */ /* 0x000fe40000000000 */
[----:B------:R-:W-:Y:S01]  /*d170*/  LOP3.LUT R38, R13, R38, RZ, 0x3c, !PT ;  /* 0x000000260d267212 */ /* 0x000fe200078e3cff */
[----:B------:R-:W-:Y:S01]  /*d180*/  IMAD.X R13, RZ, RZ, R39, P2 ;  /* 0x000000ffff0d7224 */ /* 0x000fe200010e0627 */
[----:B------:R-:W-:Y:S02]  /*d190*/  SHF.R.U64 R40, R40, 0x3, RZ ;  /* 0x0000000328287819 */ /* 0x000fe400000012ff */
[----:B------:R-:W-:-:S02]  /*d1a0*/  MOV R68, R24 ;  /* 0x0000001800447202 */ /* 0x000fc40000000f00 */
[----:B------:R-:W-:Y:S02]  /*d1b0*/  MOV R64, R14 ;  /* 0x0000000e00407202 */ /* 0x000fe40000000f00 */
[----:B------:R-:W-:Y:S02]  /*d1c0*/  SEL R45, R44, R45, P0 ;  /* 0x0000002d2c2d7207 */ /* 0x000fe40000000000 */
[----:B------:R-:W-:Y:S02]  /*d1d0*/  MOV R72, R26 ;  /* 0x0000001a00487202 */ /* 0x000fe40000000f00 */
[----:B------:R-:W-:Y:S02]  /*d1e0*/  MOV R70, R28 ;  /* 0x0000001c00467202 */ /* 0x000fe40000000f00 */
[----:B------:R-:W-:Y:S02]  /*d1f0*/  MOV R76, R32 ;  /* 0x00000020004c7202 */ /* 0x000fe40000000f00 */
[----:B------:R-:W-:-:S02]  /*d200*/  MOV R74, R30 ;  /* 0x0000001e004a7202 */ /* 0x000fc40000000f00 */
[----:B------:R-:W-:Y:S01]  /*d210*/  LOP3.LUT R10, R12, R153, RZ, 0x3c, !PT ;  /* 0x000000990c0a7212 */ /* 0x000fe200078e3cff */
[----:B--2---:R-:W-:Y:S01]  /*d220*/  SHFL.IDX PT, R7, R7, R6, 0x1c1f ;  /* 0x001c1f0607077589 */ /* 0x004fe200000e0000 */
[----:B------:R-:W-:Y:S02]  /*d230*/  LOP3.LUT R2, R6, 0x2, RZ, 0x3c, !PT ;  /* 0x0000000206027812 */ /* 0x000fe400078e3cff */
[----:B------:R-:W-:Y:S01]  /*d240*/  MOV R78, R34 ;  /* 0x00000022004e7202 */ /* 0x000fe20000000f00 */
[----:B------:R-:W-:Y:S01]  /*d250*/  SHFL.IDX PT, R91, R91, R6, 0x1c1f ;  /* 0x001c1f065b5b7589 */ /* 0x000fe200000e0000 */
[----:B------:R-:W-:Y:S02]  /*d260*/  MOV R80, R36 ;  /* 0x0000002400507202 */ /* 0x000fe40000000f00 */
[----:B------:R-:W-:Y:S01]  /*d270*/  LOP3.LUT R12, R40, R155, RZ, 0x3c, !PT ;  /* 0x0000009b280c7212 */ /* 0x000fe200078e3cff */
[----:B------:R-:W0:Y:S01]  /*d280*/  SHFL.IDX PT, R14, R131, R2, 0x1c1f ;  /* 0x001c1f02830e7589 */ /* 0x000e2200000e0000 */
[----:B------:R-:W-:-:S02]  /*d290*/  MOV R82, R38 ;  /* 0x0000002600527202 */ /* 0x000fc40000000f00 */
[----:B------:R-:W-:Y:S01]  /*d2a0*/  MOV R66, R20 ;  /* 0x0000001400427202 */ /* 0x000fe20000000f00 */
[----:B------:R-:W1:Y:S01]  /*d2b0*/  SHFL.IDX PT, R24, R89, R2, 0x1c1f ;  /* 0x001c1f0259187589 */ /* 0x000e6200000e0000 */
[----:B------:R-:W-:Y:S02]  /*d2c0*/  MOV R21, R10 ;  /* 0x0000000a00157202 */ /* 0x000fe40000000f00 */
[----:B------:R-:W-:Y:S01]  /*d2d0*/  MOV R11, R12 ;  /* 0x0000000c000b7202 */ /* 0x000fe20000000f00 */
[----:B------:R-:W-:Y:S01]  /*d2e0*/  SHFL.IDX PT, R49, R49, R6, 0x1c1f ;  /* 0x001c1f0631317589 */ /* 0x000fe200000e0000 */
[----:B------:R-:W-:-:S03]  /*d2f0*/  PLOP3.LUT P2, PT, PT, PT, UP0, 0x80, 0x0 ;  /* 0x000000000000781c */ /* 0x000fc60003f4f008 */
[----:B------:R-:W-:Y:S04]  /*d300*/  SHFL.IDX PT, R93, R93, R6, 0x1c1f ;  /* 0x001c1f065d5d7589 */ /* 0x000fe800000e0000 */
[----:B------:R-:W2:Y:S04]  /*d310*/  SHFL.IDX PT, R26, R127, R2, 0x1c1f ;  /* 0x001c1f027f1a7589 */ /* 0x000ea800000e0000 */
[----:B------:R-:W3:Y:S04]  /*d320*/  SHFL.IDX PT, R28, R73, R2, 0x1c1f ;  /* 0x001c1f02491c7589 */ /* 0x000ee800000e0000 */
[----:B------:R-:W-:Y:S01]  /*d330*/  SHFL.IDX PT, R51, R51, R6, 0x1c1f ;  /* 0x001c1f0633337589 */ /* 0x000fe200000e0000 */
[----:B0-----:R-:W-:-:S02]  /*d340*/  SEL R12, R7, R14, P0 ;  /* 0x0000000e070c7207 */ /* 0x001fc40000000000 */
[----:B------:R-:W-:Y:S01]  /*d350*/  SEL R14, R14, R7, P0 ;  /* 0x000000070e0e7207 */ /* 0x000fe20000000000 */
[----:B------:R-:W-:Y:S01]  /*d360*/  SHFL.IDX PT, R95, R95, R6, 0x1c1f ;  /* 0x001c1f065f5f7589 */ /* 0x000fe200000e0000 */
[----:B-1----:R-:W-:Y:S01]  /*d370*/  SEL R13, R91, R24, P0 ;  /* 0x000000185b0d7207 */ /* 0x002fe20000000000 */
[----:B------:R-:W-:Y:S01]  /*d380*/  IMAD.U32 R7, RZ, RZ, UR7 ;  /* 0x00000007ff077e24 */ /* 0x000fe2000f8e00ff */
[----:B------:R-:W-:Y:S01]  /*d390*/  SEL R15, R24, R91, P0 ;  /* 0x0000005b180f7207 */ /* 0x000fe20000000000 */
[----:B------:R-:W0:Y:S04]  /*d3a0*/  SHFL.IDX PT, R30, R123, R2, 0x1c1f ;  /* 0x001c1f027b1e7589 */ /* 0x000e2800000e0000 */
[----:B------:R-:W1:Y:S04]  /*d3b0*/  SHFL.IDX PT, R32, R47, R2, 0x1c1f ;  /* 0x001c1f022f207589 */ /* 0x000e6800000e0000 */
[----:B------:R-:W-:Y:S01]  /*d3c0*/  SHFL.IDX PT, R55, R55, R6, 0x1c1f ;  /* 0x001c1f0637377589 */ /* 0x000fe200000e0000 */
[----:B--2---:R-:W-:-:S02]  /*d3d0*/  SEL R24, R49, R26, P0 ;  /* 0x0000001a31187207 */ /* 0x004fc40000000000 */
[----:B------:R-:W-:Y:S01]  /*d3e0*/  SEL R26, R26, R49, P0 ;  /* 0x000000311a1a7207 */ /* 0x000fe20000000000 */
[----:B------:R-:W2:Y:S01]  /*d3f0*/  SHFL.IDX PT, R34, R53, R2, 0x1c1f ;  /* 0x001c1f0235227589 */ /* 0x000ea200000e0000 */
[----:B---3--:R-:W-:Y:S02]  /*d400*/  SEL R25, R93, R28, P0 ;  /* 0x0000001c5d197207 */ /* 0x008fe40000000000 */
[----:B------:R-:W-:Y:S01]  /*d410*/  SEL R27, R28, R93, P0 ;  /* 0x0000005d1c1b7207 */ /* 0x000fe20000000000 */
[----:B------:R-:W-:Y:S04]  /*d420*/  SHFL.IDX PT, R97, R97, R6, 0x1c1f ;  /* 0x001c1f0661617589 */ /* 0x000fe800000e0000 */
[----:B------:R-:W3:Y:S04]  /*d430*/  SHFL.IDX PT, R36, R43, R2, 0x1c1f ;  /* 0x001c1f022b247589 */ /* 0x000ee800000e0000 */
[----:B------:R-:W-:Y:S01]  /*d440*/  SHFL.IDX PT, R57, R57, R6, 0x1c1f ;  /* 0x001c1f0639397589 */ /* 0x000fe200000e0000 */
[----:B0-----:R-:W-:-:S02]  /*d450*/  SEL R28, R51, R30, P0 ;  /* 0x0000001e331c7207 */ /* 0x001fc40000000000 */
[----:B------:R-:W-:Y:S01]  /*d460*/  SEL R30, R30, R51, P0 ;  /* 0x000000331e1e7207 */ /* 0x000fe20000000000 */
[----:B------:R-:W-:Y:S01]  /*d470*/  SHFL.IDX PT, R99, R99, R6, 0x1c1f ;  /* 0x001c1f0663637589 */ /* 0x000fe200000e0000 */
[----:B-1----:R-:W-:Y:S02]  /*d480*/  SEL R29, R95, R32, P0 ;  /* 0x000000205f1d7207 */ /* 0x002fe40000000000 */
[----:B------:R-:W-:Y:S01]  /*d490*/  SEL R31, R32, R95, P0 ;  /* 0x0000005f201f7207 */ /* 0x000fe20000000000 */
[----:B------:R-:W0:Y:S04]  /*d4a0*/  SHFL.IDX PT, R38, R45, R2, 0x1c1f ;  /* 0x001c1f022d267589 */ /* 0x000e2800000e0000 */
[----:B------:R-:W1:Y:S01]  /*d4b0*/  SHFL.IDX PT, R40, R101, R2, 0x1c1f ;  /* 0x001c1f0265287589 */ /* 0x000e6200000e0000 */
[----:B--2---:R-:W-:-:S02]  /*d4c0*/  SEL R32, R55, R34, P0 ;  /* 0x0000002237207207 */ /* 0x004fc40000000000 */
[----:B------:R-:W-:Y:S01]  /*d4d0*/  SEL R34, R34, R55, P0 ;  /* 0x0000003722227207 */ /* 0x000fe20000000000 */
[----:B------:R-:W-:Y:S04]  /*d4e0*/  SHFL.IDX PT, R59, R59, R6, 0x1c1f ;  /* 0x001c1f063b3b7589 */ /* 0x000fe800000e0000 */
[----:B------:R-:W2:Y:S01]  /*d4f0*/  SHFL.IDX PT, R42, R41, R2, 0x1c1f ;  /* 0x001c1f02292a7589 */ /* 0x000ea200000e0000 */
[----:B---3--:R-:W-:Y:S02]  /*d500*/  SEL R33, R97, R36, P0 ;  /* 0x0000002461217207 */ /* 0x008fe40000000000 */
[----:B------:R-:W-:Y:S01]  /*d510*/  SEL R35, R36, R97, P0 ;  /* 0x0000006124237207 */ /* 0x000fe20000000000 */
[----:B------:R-:W-:Y:S06]  /*d520*/  BAR.SYNC.DEFER_BLOCKING 0x1, 0x100 ;  /* 0x0044000000007b1d */ /* 0x000fec0000010000 */
[----:B------:R-:W-:Y:S01]  /*d530*/  SHFL.IDX PT, R103, R103, R6, 0x1c1f ;  /* 0x001c1f0667677589 */ /* 0x000fe200000e0000 */
[----:B0-----:R-:W-:-:S02]  /*d540*/  SEL R36, R57, R38, P0 ;  /* 0x0000002639247207 */ /* 0x001fc40000000000 */
[----:B------:R-:W-:Y:S01]  /*d550*/  SEL R38, R38, R57, P0 ;  /* 0x0000003926267207 */ /* 0x000fe20000000000 */
[----:B------:R-:W0:Y:S01]  /*d560*/  SHFL.IDX PT, R50, R105, R2, 0x1c1f ;  /* 0x001c1f0269327589 */ /* 0x000e2200000e0000 */
[----:B-1----:R-:W-:Y:S02]  /*d570*/  SEL R37, R99, R40, P0 ;  /* 0x0000002863257207 */ /* 0x002fe40000000000 */
[----:B------:R-:W-:Y:S01]  /*d580*/  SEL R39, R40, R99, P0 ;  /* 0x0000006328277207 */ /* 0x000fe20000000000 */
[----:B------:R-:W-:Y:S04]  /*d590*/  SHFL.IDX PT, R61, R61, R6, 0x1c1f ;  /* 0x001c1f063d3d7589 */ /* 0x000fe800000e0000 */
[----:B------:R-:W-:Y:S01]  /*d5a0*/  SHFL.IDX PT, R107, R107, R6, 0x1c1f ;  /* 0x001c1f066b6b7589 */ /* 0x000fe200000e0000 */
[----:B--2---:R-:W-:-:S02]  /*d5b0*/  SEL R40, R59, R42, P0 ;  /* 0x0000002a3b287207 */ /* 0x004fc40000000000 */
[----:B------:R-:W-:Y:S01]  /*d5c0*/  SEL R42, R42, R59, P0 ;  /* 0x0000003b2a2a7207 */ /* 0x000fe20000000000 */
[----:B------:R-:W-:Y:S04]  /*d5d0*/  SHFL.IDX PT, R10, R65, R2, 0x1c1f ;  /* 0x001c1f02410a7589 */ /* 0x000fe800000e0000 */
[----:B------:R-:W-:Y:S04]  /*d5e0*/  SHFL.IDX PT, R52, R109, R2, 0x1c1f ;  /* 0x001c1f026d347589 */ /* 0x000fe800000e0000 */
[----:B------:R-:W-:Y:S04]  /*d5f0*/  SHFL.IDX PT, R67, R67, R6, 0x1c1f ;  /* 0x001c1f0643437589 */ /* 0x000fe800000e0000 */
[----:B------:R-:W-:Y:S01]  /*d600*/  SHFL.IDX PT, R71, R71, R6, 0x1c1f ;  /* 0x001c1f0647477589 */ /* 0x000fe200000e0000 */
[----:B0-----:R-:W-:-:S02]  /*d610*/  SEL R41, R103, R50, P0 ;  /* 0x0000003267297207 */ /* 0x001fc40000000000 */
        /* <DEDUP_REMOVED lines=18> */
[----:B------:R-:W1:Y:S04]  /*d740*/  SHFL.IDX PT, R62, R5, R2, 0x1c1f ;  /* 0x001c1f02053e7589 */ /* 0x000e6800000e0000 */
[----:B------:R2:W-:Y:S04]  /*d750*/  STSM.16.M88.4 [R82], R12 ;  /* 0x0000000c52007844 */ /* 0x0005e80000000200 */
[----:B------:R3:W-:Y:S04]  /*d760*/  STSM.16.M88.4 [R80], R24 ;  /* 0x0000001850007844 */ /* 0x0007e80000000200 */
[----:B------:R4:W-:Y:S04]  /*d770*/  STSM.16.M88.4 [R78], R28 ;  /* 0x0000001c4e007844 */ /* 0x0009e80000000200 */
[----:B------:R1:W-:Y:S01]  /*d780*/  STSM.16.M88.4 [R76], R32 ;  /* 0x000000204c007844 */ /* 0x0003e20000000200 */
[----:B0-----:R-:W-:-:S02]  /*d790*/  SEL R45, R125, R60, P0 ;  /* 0x0000003c7d2d7207 */ /* 0x001fc40000000000 */
[----:B------:R-:W-:Y:S01]  /*d7a0*/  SEL R47, R60, R125, P0 ;  /* 0x0000007d3c2f7207 */ /* 0x000fe20000000000 */
[----:B------:R-:W-:Y:S01]  /*d7b0*/  STSM.16.M88.4 [R74], R36 ;  /* 0x000000244a007844 */ /* 0x000fe20000000200 */
[----:B--2---:R-:W-:Y:S02]  /*d7c0*/  SEL R12, R61, R10, P0 ;  /* 0x0000000a3d0c7207 */ /* 0x004fe40000000000 */
[----:B------:R-:W-:Y:S01]  /*d7d0*/  SEL R14, R10, R61, P0 ;  /* 0x0000003d0a0e7207 */ /* 0x000fe20000000000 */
[----:B------:R-:W-:Y:S01]  /*d7e0*/  STSM.16.M88.4 [R72], R40 ;  /* 0x0000002848007844 */ /* 0x000fe20000000200 */
[----:B------:R-:W-:Y:S01]  /*d7f0*/  SEL R13, R107, R52, P0 ;  /* 0x000000346b0d7207 */ /* 0x000fe20000000000 */
[----:B------:R-:W-:Y:S01]  /*d800*/  UMOV UR4, URZ ;  /* 0x0000003f00047c82 */ /* 0x000fe20008000000 */
[----:B------:R-:W-:Y:S01]  /*d810*/  SEL R15, R52, R107, P0 ;  /* 0x0000006b340f7207 */ /* 0x000fe20000000000 */
[----:B------:R-:W-:Y:S01]  /*d820*/  ULDC UR8, c[0x0][0xa88] ;  /* 0x0002a20000087ab9 */ /* 0x000fe20000000800 */
[----:B---3--:R-:W-:Y:S01]  /*d830*/  SEL R24, R67, R20, P0 ;  /* 0x0000001443187207 */ /* 0x008fe20000000000 */
[----:B------:R-:W0:Y:S01]  /*d840*/  LDC R61, c[0x0][0xbe8] ;  /* 0x0002fa00ff3d7b82 */ /* 0x000e220000000800 */
[----:B------:R-:W-:Y:S01]  /*d850*/  SEL R26, R20, R67, P0 ;  /* 0x00000043141a7207 */ /* 0x000fe20000000000 */
[----:B------:R2:W-:Y:S01]  /*d860*/  STSM.16.M88.4 [R70], R12 ;  /* 0x0000000c46007844 */ /* 0x0005e20000000200 */
[----:B------:R-:W-:-:S02]  /*d870*/  SEL R25, R111, R54, P0 ;  /* 0x000000366f197207 */ /* 0x000fc40000000000 */
[----:B------:R-:W-:Y:S02]  /*d880*/  SEL R27, R54, R111, P0 ;  /* 0x0000006f361b7207 */ /* 0x000fe40000000000 */
[----:B----4-:R-:W-:Y:S02]  /*d890*/  SEL R28, R71, R6, P0 ;  /* 0x00000006471c7207 */ /* 0x010fe40000000000 */
[----:B------:R-:W-:Y:S01]  /*d8a0*/  SEL R30, R6, R71, P0 ;  /* 0x00000047061e7207 */ /* 0x000fe20000000000 */
[----:B------:R3:W-:Y:S01]  /*d8b0*/  STSM.16.M88.4 [R68], R24 ;  /* 0x0000001844007844 */ /* 0x0007e20000000200 */
[----:B------:R-:W-:Y:S01]  /*d8c0*/  SEL R29, R115, R56, P0 ;  /* 0x00000038731d7207 */ /* 0x000fe20000000000 */
[----:B------:R-:W-:Y:S01]  /*d8d0*/  IMAD.U32 R6, RZ, RZ, UR6 ;  /* 0x00000006ff067e24 */ /* 0x000fe2000f8e00ff */
[----:B------:R-:W-:Y:S01]  /*d8e0*/  SEL R31, R56, R115, P0 ;  /* 0x00000073381f7207 */ /* 0x000fe20000000000 */
[----:B------:R-:W-:Y:S01]  /*d8f0*/  ULDC.64 UR6, c[0x0][0xc08] ;  /* 0x0003020000067ab9 */ /* 0x000fe20000000a00 */
        /* <DEDUP_REMOVED lines=8> */
[----:B------:R-:W-:-:S02]  /*d980*/  SEL R53, R133, R62, P0 ;  /* 0x0000003e85357207 */ /* 0x000fc40000000000 */
[----:B------:R-:W-:Y:S01]  /*d990*/  SEL R55, R62, R133, P0 ;  /* 0x000000853e377207 */ /* 0x000fe20000000000 */
[----:B------:R3:W-:Y:S01]  /*d9a0*/  STSM.16.M88.4 [R21], R44 ;  /* 0x0000002c15007844 */ /* 0x0007e20000000200 */
[----:B------:R-:W-:Y:S02]  /*d9b0*/  SEL R52, R85, R48, P0 ;  /* 0x0000003055347207 */ /* 0x000fe40000000000 */
[----:B------:R-:W-:-:S05]  /*d9c0*/  SEL R54, R48, R85, P0 ;  /* 0x0000005530367207 */ /* 0x000fca0000000000 */
[----:B------:R3:W-:Y:S01]  /*d9d0*/  STSM.16.M88.4 [R11], R52 ;  /* 0x000000340b007844 */ /* 0x0007e20000000200 */
[----:B------:R-:W-:Y:S06]  /*d9e0*/  BAR.SYNC.DEFER_BLOCKING 0x1, 0x100 ;  /* 0x0044000000007b1d */ /* 0x000fec0000010000 */
[----:B------:R-:W4:Y:S01]  /*d9f0*/  @P2 LDG.E R2, desc[UR54][R6.64] ;  /* 0x0000003606022981 */ /* 0x000f22000c1e1900 */
[----:B------:R-:W-:Y:S01]  /*da00*/  UISETP.NE.U32.AND UP1, UPT, UR6, URZ, UPT ;  /* 0x0000003f0600728c */ /* 0x000fe2000bf25070 */
[----:B0-----:R-:W-:-:S03]  /*da10*/  ISETP.NE.AND P1, PT, R61, 0x1, PT ;  /* 0x000000013d00780c */ /* 0x001fc60003f25270 */
[----:B------:R-:W-:-:S06]  /*da20*/  UISETP.NE.AND.EX UP1, UPT, UR7, URZ, UPT, UP1 ;  /* 0x0000003f0700728c */ /* 0x000fcc000bf25310 */
[----:B------:R-:W-:-:S04]  /*da30*/  PLOP3.LUT P0, PT, PT, PT, UP1, 0x80, 0x0 ;  /* 0x000000000000781c */ /* 0x000fc80003f0f018 */
[----:B------:R-:W0:Y:S01]  /*da40*/  @P1 LDC R5, c[0x0][0xbec] ;  /* 0x0002fb00ff051b82 */ /* 0x000e220000000800 */
[----:B------:R-:W-:Y:S02]  /*da50*/  @UP1 ULDC.64 UR6, c[0x0][0xc08] ;  /* 0x0003020000061ab9 */ /* 0x000fe40000000a00 */
[----:B------:R-:W-:-:S05]  /*da60*/  @UP1 UIMAD.WIDE UR6, UR36, 0x4, UR6 ;  /* 0x00000004240618a5 */ /* 0x000fca000f8e0206 */
[----:B------:R-:W1:Y:S01]  /*da70*/  @P1 LDC R10, c[0x0][0xbf0] ;  /* 0x0002fc00ff0a1b82 */ /* 0x000e620000000800 */
[----:B--2---:R-:W-:Y:S02]  /*da80*/  IMAD.U32 R12, RZ, RZ, UR6 ;  /* 0x00000006ff0c7e24 */ /* 0x004fe4000f8e00ff */
[----:B------:R-:W-:Y:S01]  /*da90*/  IMAD.U32 R13, RZ, RZ, UR7 ;  /* 0x00000007ff0d7e24 */ /* 0x000fe2000f8e00ff */
[----:B----4-:R-:W-:Y:S01]  /*daa0*/  @P2 R2UR UR4, R2 ;  /* 0x00000000020422ca */ /* 0x010fe200000e0000 */
[----:B------:R-:W-:-:S06]  /*dab0*/  IMAD.U32 R2, RZ, RZ, UR8 ;  /* 0x00000008ff027e24 */ /* 0x000fcc000f8e00ff */
[----:B------:R3:W5:Y:S01]  /*dac0*/  @P0 LDG.E R2, desc[UR54][R12.64] ;  /* 0x000000360c020981 */ /* 0x000762000c1e1900 */
[----:B01----:R-:W-:Y:S07]  /*dad0*/  @P0 BRA `(.L_x_6081) ;  /* 0x0000000000100947 */ /* 0x003fee0003800000 */
[----:B------:R-:W-:Y:S05]  /*dae0*/  @!P2 BRA `(.L_x_6081) ;  /* 0x00000000000ca947 */ /* 0x000fea0003800000 */
[----:B---3--:R-:W2:Y:S04]  /*daf0*/  LDG.E R11, desc[UR54][R6.64] ;  /* 0x00000036060b7981 */ /* 0x008ea8000c1e1900 */
[----:B-----5:R-:W2:Y:S02]  /*db00*/  LDG.E R2, desc[UR54][R6.64+0x4] ;  /* 0x0000043606027981 */ /* 0x020ea4000c1e1900 */
[----:B--2---:R-:W-:-:S07]  /*db10*/  IMAD.IADD R2, R2, 0x1, -R11 ;  /* 0x0000000102027824 */ /* 0x004fce00078e0a0b */
.L_x_6081:
[----:B------:R-:W-:Y:S01]  /*db20*/  USHF.R.S32.HI UR14, URZ, 0x1f, UR42 ;  /* 0x0000001f3f0e7899 */ /* 0x000fe2000801142a */
[----:B---3--:R-:W-:Y:S01]  /*db30*/  VIADD R12, R18, UR38 ;  /* 0x00000026120c7c36 */ /* 0x008fe20008000000 */
[----:B------:R-:W-:Y:S01]  /*db40*/  ULDC.64 UR12, c[0x0][0xb90] ;  /* 0x0002e400000c7ab9 */ /* 0x000fe20000000a00 */
[----:B------:R-:W-:Y:S01]  /*db50*/  USHF.R.S32.HI UR9, URZ, 0x1f, UR4 ;  /* 0x0000001f3f097899 */ /* 0x000fe20008011404 */
[----:B------:R-:W-:Y:S01]  /*db60*/  VIADD R14, R223, UR38 ;  /* 0x00000026df0e7c36 */ /* 0x000fe20008000000 */
        /* <DEDUP_REMOVED lines=21> */
[----:B-----5:R-:W-:Y:S01]  /*dcc0*/  IMAD R67, R2, R61, RZ ;  /* 0x0000003d02437224 */ /* 0x020fe200078e02ff */
[----:B------:R-:W-:Y:S01]  /*dcd0*/  IADD3 R6, P0, R6, UR6, RZ ;  /* 0x0000000606067c10 */ /* 0x000fe2000ff1e0ff */
[----:B------:R-:W-:Y:S01]  /*dce0*/  ULDC.64 UR10, c[0x0][0xaa0] ;  /* 0x0002a800000a7ab9 */ /* 0x000fe20000000a00 */
[----:B------:R-:W-:Y:S01]  /*dcf0*/  IMAD.U32 R12, RZ, RZ, UR8 ;  /* 0x00000008ff0c7e24 */ /* 0x000fe2000f8e00ff */
[----:B------:R-:W-:-:S02]  /*dd00*/  SHF.R.S32.HI R10, RZ, 0x1f, R5 ;  /* 0x0000001fff0a7819 */ /* 0x000fc40000011405 */
[----:B------:R-:W-:Y:S02]  /*dd10*/  LOP3.LUT R24, R25, 0x380, RZ, 0xc0, !PT ;  /* 0x0000038019187812 */ /* 0x000fe400078ec0ff */
[----:B------:R-:W-:Y:S01]  /*dd20*/  IADD3.X R7, R7, UR7, R12, P0, !PT ;  /* 0x0000000707077c10 */ /* 0x000fe200087fe40c */
[----:B------:R-:W-:Y:S01]  /*dd30*/  ULDC.64 UR6, c[0x0][0xb88] ;  /* 0x0002e20000067ab9 */ /* 0x000fe20000000a00 */
[----:B------:R-:W-:Y:S01]  /*dd40*/  SHF.R.U64 R24, R24, 0x3, RZ ;  /* 0x0000000318187819 */ /* 0x000fe200000012ff */
[----:B------:R-:W-:Y:S01]  /*dd50*/  IMAD R10, R10, UR6, RZ ;  /* 0x000000060a0a7c24 */ /* 0x000fe2000f8e02ff */
[----:B------:R-:W-:Y:S01]  /*dd60*/  IADD3 R37, P3, R8, 0x6000, RZ ;  /* 0x0000600008257810 */ /* 0x000fe20007f7e0ff */
[----:B------:R-:W-:Y:S01]  /*dd70*/  IMAD.WIDE.U32 R6, R5, UR6, R6 ;  /* 0x0000000605067c25 */ /* 0x000fe2000f8e0006 */
[----:B------:R-:W-:Y:S02]  /*dd80*/  LOP3.LUT R24, R24, R25, RZ, 0x3c, !PT ;  /* 0x0000001918187212 */ /* 0x000fe400078e3cff */
[----:B------:R-:W-:Y:S01]  /*dd90*/  LOP3.LUT R36, R37, 0x380, RZ, 0xc0, !PT ;  /* 0x0000038025247812 */ /* 0x000fe200078ec0ff */
[----:B------:R-:W-:Y:S01]  /*dda0*/  IMAD R11, R5, UR7, R10 ;  /* 0x00000007050b7c24 */ /* 0x000fe2000f8e020a */
[----:B------:R-:W-:Y:S01]  /*ddb0*/  ULDC.64 UR6, c[0x0][0xb50] ;  /* 0x0002d40000067ab9 */ /* 0x000fe20000000a00 */
[----:B------:R-:W-:Y:S01]  /*ddc0*/  IMAD.X R25, RZ, RZ, R9, P2 ;  /* 0x000000ffff197224 */ /* 0x000fe200010e0609 */
[----:B------:R-:W-:Y:S01]  /*ddd0*/  IADD3 R29, P2, R8, 0x7000, RZ ;  /* 0x00007000081d7810 */ /* 0x000fe20007f5e0ff */
[----:B------:R-:W-:Y:S01]  /*dde0*/  IMAD.IADD R5, R7, 0x1, R11 ;  /* 0x0000000107057824 */ /* 0x000fe200078e020b */
[----:B------:R-:W-:-:S02]  /*ddf0*/  LEA R7, P0, R6, UR6, 0x2 ;  /* 0x0000000606077c11 */ /* 0x000fc4000f8010ff */
[----:B------:R-:W-:Y:S02]  /*de00*/  LOP3.LUT R28, R29, 0x380, RZ, 0xc0, !PT ;  /* 0x000003801d1c7812 */ /* 0x000fe400078ec0ff */
[----:B------:R-:W-:Y:S01]  /*de10*/  LEA.HI.X R6, R6, UR7, R5, 0x2, P0 ;  /* 0x0000000706067c11 */ /* 0x000fe200080f1405 */
[----:B------:R-:W-:Y:S01]  /*de20*/  SHFL.IDX PT, R20, R7, RZ, 0x1c1f ;  /* 0x001c1fff07147589 */ /* 0x000fe200000e0000 */
[----:B------:R-:W-:Y:S02]  /*de30*/  IADD3 R41, P0, R8, 0x5000, RZ ;  /* 0x0000500008297810 */ /* 0x000fe40007f1e0ff */
[----:B------:R-:W-:Y:S01]  /*de40*/  SHF.R.U64 R28, R28, 0x3, RZ ;  /* 0x000000031c1c7819 */ /* 0x000fe200000012ff */
[----:B------:R-:W1:Y:S01]  /*de50*/  SHFL.IDX PT, R21, R6, RZ, 0x1c1f ;  /* 0x001c1fff06157589 */ /* 0x000e6200000e0000 */
[----:B------:R-:W-:Y:S02]  /*de60*/  LOP3.LUT R40, R41, 0x380, RZ, 0xc0, !PT ;  /* 0x0000038029287812 */ /* 0x000fe400078ec0ff */
[----:B------:R-:W-:-:S02]  /*de70*/  SHF.R.U64 R36, R36, 0x3, RZ ;  /* 0x0000000324247819 */ /* 0x000fc400000012ff */
[C---:B------:R-:W-:Y:S02]  /*de80*/  IADD3 R13, P6, R8.reuse, 0x2000, RZ ;  /* 0x00002000080d7810 */ /* 0x040fe40007fde0ff */
[C---:B------:R-:W-:Y:S02]  /*de90*/  IADD3 R11, P5, R8.reuse, 0x3000, RZ ;  /* 0x00003000080b7810 */ /* 0x040fe40007fbe0ff */
[----:B------:R-:W-:Y:S01]  /*dea0*/  IADD3 R45, P4, R8, 0x4000, RZ ;  /* 0x00004000082d7810 */ /* 0x000fe20007f9e0ff */
[----:B------:R-:W-:Y:S01]  /*deb0*/  UIMAD UR8, UR9, UR10, URZ ;  /* 0x0000000a090872a4 */ /* 0x000fe2000f8e023f */
[----:B------:R-:W-:Y:S01]  /*dec0*/  SHF.R.U64 R40, R40, 0x3, RZ ;  /* 0x0000000328287819 */ /* 0x000fe200000012ff */
[----:B------:R-:W-:Y:S01]  /*ded0*/  UIMAD.WIDE.U32 UR6, UR4, UR10, URZ ;  /* 0x0000000a040672a5 */ /* 0x000fe2000f8e003f */
[----:B------:R-:W-:Y:S01]  /*dee0*/  LOP3.LUT R28, R28, R29, RZ, 0x3c, !PT ;  /* 0x0000001d1c1c7212 */ /* 0x000fe200078e3cff */
[--C-:B------:R-:W-:Y:S01]  /*def0*/  IMAD.X R29, RZ, RZ, R9.reuse, P2 ;  /* 0x000000ffff1d7224 */ /* 0x100fe200010e0609 */
[----:B------:R-:W-:Y:S01]  /*df00*/  LOP3.LUT R40, R40, R41, RZ, 0x3c, !PT ;  /* 0x0000002928287212 */ /* 0x000fe200078e3cff */
[--C-:B------:R-:W-:Y:S01]  /*df10*/  IMAD.X R41, RZ, RZ, R9.reuse, P0 ;  /* 0x000000ffff297224 */ /* 0x100fe200000e0609 */
[----:B------:R-:W-:Y:S01]  /*df20*/  LOP3.LUT P0, RZ, R221, 0x3, RZ, 0xc0, !PT ;  /* 0x00000003ddff7812 */ /* 0x000fe2000780c0ff */
[----:B------:R-:W-:Y:S01]  /*df30*/  SHFL.IDX PT, R51, R6, 0x1, 0x1c1f ;  /* 0x003c1f0006337f89 */ /* 0x000fe200000e0000 */
[----:B------:R-:W-:Y:S01]  /*df40*/  LOP3.LUT R36, R36, R37, RZ, 0x3c, !PT ;  /* 0x0000002524247212 */ /* 0x000fe200078e3cff */
[----:B------:R-:W-:Y:S01]  /*df50*/  IMAD.X R37, RZ, RZ, R9, P3 ;  /* 0x000000ffff257224 */ /* 0x000fe200018e0609 */
[----:B------:R-:W-:Y:S01]  /*df60*/  ISETP.GE.OR P2, PT, R14, R67, P0 ;  /* 0x000000430e00720c */ /* 0x000fe20000746670 */
[----:B------:R2:W3:Y:S01]  /*df70*/  SHFL.IDX PT, R50, R7, 0x1, 0x1c1f ;  /* 0x003c1f0007327f89 */ /* 0x0004e200000e0000 */
[----:B------:R-:W-:Y:S01]  /*df80*/  IADD3 R15, P3, R8, 0xb000, RZ ;  /* 0x0000b000080f7810 */ /* 0x000fe20007f7e0ff */
[----:B------:R-:W-:Y:S01]  /*df90*/  VIADD R5, R14, 0x8 ;  /* 0x000000080e057836 */ /* 0x000fe20000000000 */
[----:B------:R-:W-:-:S02]  /*dfa0*/  LOP3.LUT R12, R13, 0x380, RZ, 0xc0, !PT ;  /* 0x000003800d0c7812 */ /* 0x000fc400078ec0ff */
[----:B------:R-:W-:Y:S02]  /*dfb0*/  LOP3.LUT R2, R15, 0x380, RZ, 0xc0, !PT ;  /* 0x000003800f027812 */ /* 0x000fe400078ec0ff */
[----:B------:R-:W-:Y:S02]  /*dfc0*/  LOP3.LUT R10, R11, 0x380, RZ, 0xc0, !PT ;  /* 0x000003800b0a7812 */ /* 0x000fe400078ec0ff */
[----:B------:R-:W-:Y:S01]  /*dfd0*/  LOP3.LUT R44, R45, 0x380, RZ, 0xc0, !PT ;  /* 0x000003802d2c7812 */ /* 0x000fe200078ec0ff */
[----:B------:R-:W-:Y:S01]  /*dfe0*/  UIMAD UR8, UR4, UR11, UR8 ;  /* 0x0000000b040872a4 */ /* 0x000fe2000f8e0208 */
[----:B------:R-:W-:Y:S01]  /*dff0*/  SHF.R.U64 R2, R2, 0x3, RZ ;  /* 0x0000000302027819 */ /* 0x000fe200000012ff */
[----:B-1----:R1:W-:Y:S01]  /*e000*/  @!P2 ST.E desc[UR54][R20.64], R3 ;  /* 0x000000031400a985 */ /* 0x0023e2000c101936 */
[----:B------:R-:W-:Y:S01]  /*e010*/  SHF.R.U64 R12, R12, 0x3, RZ ;  /* 0x000000030c0c7819 */ /* 0x000fe200000012ff */
[----:B------:R-:W-:Y:S01]  /*e020*/  ULDC.64 UR10, c[0x0][0xae8] ;  /* 0x0002ba00000a7ab9 */ /* 0x000fe20000000a00 */
[----:B------:R-:W-:Y:S01]  /*e030*/  SHF.R.U64 R10, R10, 0x3, RZ ;  /* 0x000000030a0a7819 */ /* 0x000fe200000012ff */
[----:B--2---:R-:W-:Y:S01]  /*e040*/  IMAD.X R7, RZ, RZ, R9, P3 ;  /* 0x000000ffff077224 */ /* 0x004fe200018e0609 */
[----:B------:R-:W-:-:S02]  /*e050*/  SHF.R.U64 R44, R44, 0x3, RZ ;  /* 0x000000032c2c7819 */ /* 0x000fc400000012ff */
[----:B------:R-:W-:Y:S02]  /*e060*/  LOP3.LUT R6, R2, R15, RZ, 0x3c, !PT ;  /* 0x0000000f02067212 */ /* 0x000fe400078e3cff */
[----:B------:R-:W-:Y:S02]  /*e070*/  LOP3.LUT R33, R8, 0x380, RZ, 0xc0, !PT ;  /* 0x0000038008217812 */ /* 0x000fe400078ec0ff */
[----:B------:R-:W-:Y:S01]  /*e080*/  ISETP.GE.OR P0, PT, R5, R67, P0 ;  /* 0x000000430500720c */ /* 0x000fe20000706670 */
[----:B-1----:R-:W1:Y:S01]  /*e090*/  @P1 LDC R3, c[0x0][0xbec] ;  /* 0x0002fb00ff031b82 */ /* 0x002e620000000800 */
[----:B------:R-:W-:Y:S01]  /*e0a0*/  IMAD R2, R23, 0x20, R220 ;  /* 0x0000002017027824 */ /* 0x000fe200078e02dc */
[----:B------:R-:W-:Y:S01]  /*e0b0*/  UIADD3 UR7, UR7, UR8, URZ ;  /* 0x0000000807077290 */ /* 0x000fe2000fffe03f */
[----:B------:R-:W-:Y:S01]  /*e0c0*/  LOP3.LUT R12, R12, R13, RZ, 0x3c, !PT ;  /* 0x0000000d0c0c7212 */ /* 0x000fe200078e3cff */
[----:B------:R-:W-:Y:S01]  /*e0d0*/  UIMAD UR4, UR14, UR10, URZ ;  /* 0x0000000a0e0472a4 */ /* 0x000fe2000f8e023f */
[----:B------:R-:W-:Y:S01]  /*e0e0*/  LOP3.LUT R10, R10, R11, RZ, 0x3c, !PT ;  /* 0x0000000b0a0a7212 */ /* 0x000fe200078e3cff */
[--C-:B------:R-:W-:Y:S01]  /*e0f0*/  IMAD.X R13, RZ, RZ, R9.reuse, P6 ;  /* 0x000000ffff0d7224 */ /* 0x100fe200030e0609 */
[----:B------:R-:W-:Y:S01]  /*e100*/  LOP3.LUT R44, R44, R45, RZ, 0x3c, !PT ;  /* 0x0000002d2c2c7212 */ /* 0x000fe200078e3cff */
[--C-:B------:R-:W-:Y:S01]  /*e110*/  IMAD.X R11, RZ, RZ, R9.reuse, P5 ;  /* 0x000000ffff0b7224 */ /* 0x100fe200028e0609 */
[C---:B------:R-:W-:Y:S01]  /*e120*/  IADD3 R57, P6, R8.reuse, 0x8000, RZ ;  /* 0x0000800008397810 */ /* 0x040fe20007fde0ff */
[--C-:B------:R-:W-:Y:S01]  /*e130*/  IMAD.X R45, RZ, RZ, R9.reuse, P4 ;  /* 0x000000ffff2d7224 */ /* 0x100fe200020e0609 */
[----:B------:R-:W-:Y:S01]  /*e140*/  IADD3 R53, P5, R8, 0x9000, RZ ;  /* 0x0000900008357810 */ /* 0x000fe20007fbe0ff */
[----:B------:R-:W-:Y:S01]  /*e150*/  VIADD R62, R2, UR38 ;  /* 0x00000026023e7c36 */ /* 0x000fe20008000000 */
[----:B------:R-:W-:Y:S01]  /*e160*/  IADD3 R49, P4, R8, 0xa000, RZ ;  /* 0x0000a00008317810 */ /* 0x000fe20007f9e0ff */
[----:B------:R-:W-:Y:S01]  /*e170*/  UIMAD UR4, UR42, UR11, UR4 ;  /* 0x0000000b2a0472a4 */ /* 0x000fe2000f8e0204 */
[----:B------:R-:W-:Y:S01]  /*e180*/  LOP3.LUT R56, R57, 0x380, RZ, 0xc0, !PT ;  /* 0x0000038039387812 */ /* 0x000fe200078ec0ff */
[----:B------:R-:W-:Y:S01]  /*e190*/  UIMAD.WIDE.U32 UR6, UR42, UR10, UR6 ;  /* 0x0000000a2a0672a5 */ /* 0x000fe2000f8e0006 */
[----:B------:R-:W-:Y:S01]  /*e1a0*/  LOP3.LUT R52, R53, 0x380, RZ, 0xc0, !PT ;  /* 0x0000038035347812 */ /* 0x000fe200078ec0ff */
[----:B------:R-:W-:Y:S01]  /*e1b0*/  ULDC.64 UR8, c[0x0][0xaf0] ;  /* 0x0002bc0000087ab9 */ /* 0x000fe20000000a00 */
[----:B------:R-:W-:Y:S01]  /*e1c0*/  LOP3.LUT R48, R49, 0x380, RZ, 0xc0, !PT ;  /* 0x0000038031307812 */ /* 0x000fe200078ec0ff */
[----:B------:R-:W-:Y:S01]  /*e1d0*/  UIADD3 UR7, UR7, UR4, URZ ;  /* 0x0000000407077290 */ /* 0x000fe2000fffe03f */
[----:B------:R-:W-:Y:S01]  /*e1e0*/  SHF.R.U64 R33, R33, 0x3, RZ ;  /* 0x0000000321217819 */ /* 0x000fe200000012ff */
[----:B------:R-:W-:Y:S01]  /*e1f0*/  UIMAD UR4, UR37, UR8, URZ ;  /* 0x00000008250472a4 */ /* 0x000fe2000f8e023f */
[----:B---3--:R2:W-:Y:S01]  /*e200*/  @!P0 ST.E desc[UR54][R50.64], R4 ;  /* 0x0000000432008985 */ /* 0x0085e2000c101936 */
[----:B-1----:R-:W-:Y:S01]  /*e210*/  @P1 IMAD.HI.U32 R2, R62, R3, RZ ;  /* 0x000000033e021227 */ /* 0x002fe200078e00ff */
[----:B------:R-:W-:Y:S01]  /*e220*/  SHF.R.U64 R56, R56, 0x3, RZ ;  /* 0x0000000338387819 */ /* 0x000fe200000012ff */
[----:B------:R-:W-:Y:S01]  /*e230*/  UIMAD UR4, UR36, UR9, UR4 ;  /* 0x00000009240472a4 */ /* 0x000fe2000f8e0204 */
[----:B------:R-:W-:Y:S01]  /*e240*/  SHF.R.U64 R52, R52, 0x3, RZ ;  /* 0x0000000334347819 */ /* 0x000fe200000012ff */
[----:B------:R-:W-:Y:S01]  /*e250*/  IMAD.MOV.U32 R21, RZ, RZ, R62 ;  /* 0x000000ffff157224 */ /* 0x000fe200078e003e */
[----:B------:R-:W-:Y:S01]  /*e260*/  SHF.R.U64 R48, R48, 0x3, RZ ;  /* 0x0000000330307819 */ /* 0x000fe200000012ff */
[----:B------:R-:W-:Y:S01]  /*e270*/  UIMAD.WIDE.U32 UR6, UR36, UR8, UR6 ;  /* 0x00000008240672a5 */ /* 0x000fe2000f8e0006 */
[----:B0-----:R-:W-:Y:S01]  /*e280*/  @P1 SHF.R.U32.HI R21, RZ, R65, R2 ;  /* 0x00000041ff151219 */ /* 0x001fe20000011602 */
[----:B------:R-:W5:Y:S01]  /*e290*/  LD.E.128 R24, desc[UR54][R24.64] ;  /* 0x0000003618187980 */ /* 0x000f62000c101d00 */
        /* <DEDUP_REMOVED lines=9> */
[----:B------:R-:W-:Y:S01]  /*e330*/  UIADD3 UR4, UR7, UR4, URZ ;  /* 0x0000000407047290 */ /* 0x000fe2000fffe03f */
[----:B------:R-:W-:Y:S01]  /*e340*/  IMAD.MOV R60, RZ, RZ, -R21 ;  /* 0x000000ffff3c7224 */ /* 0x000fe200078e0a15 */
        /* <DEDUP_REMOVED lines=18> */
[----:B--2---:R-:W5:Y:S04]  /*e470*/  LD.E.128 R48, desc[UR54][R48.64] ;  /* 0x0000003630307980 */ /* 0x004f68000c101d00 */
        /* <DEDUP_REMOVED lines=42> */
.L_x_6083:
[----:B------:R-:W-:Y:S05]  /*e720*/  BSYNC B1 ;  /* 0x0000000000017941 */ /* 0x000fea0003800000 */
.L_x_6082:
        /* <DEDUP_REMOVED lines=17> */
.L_x_6085:
[----:B------:R-:W-:Y:S05]  /*e840*/  BSYNC B1 ;  /* 0x0000000000017941 */ /* 0x000fea0003800000 */
.L_x_6084:
        /* <DEDUP_REMOVED lines=17> */
.L_x_6087:
[----:B------:R-:W-:Y:S05]  /*e960*/  BSYNC B1 ;  /* 0x0000000000017941 */ /* 0x000fea0003800000 */
.L_x_6086:
        /* <DEDUP_REMOVED lines=20> */
.L_x_6080:
        /* <DEDUP_REMOVED lines=33> */
.L_x_6089:
        /* <DEDUP_REMOVED lines=45> */
.L_x_6091:
[----:B------:R-:W-:Y:S05]  /*ef90*/  BSYNC B1 ;  /* 0x0000000000017941 */ /* 0x000fea0003800000 */
.L_x_6090:
        /* <DEDUP_REMOVED lines=65> */
.L_x_6093:
[----:B------:R-:W-:Y:S05]  /*f3b0*/  BSYNC B1 ;  /* 0x0000000000017941 */ /* 0x000fea0003800000 */
.L_x_6092:
        /* <DEDUP_REMOVED lines=17> */
.L_x_6095:
[----:B------:R-:W-:Y:S05]  /*f4d0*/  BSYNC B1 ;  /* 0x0000000000017941 */ /* 0x000fea0003800000 */
.L_x_6094:
        /* <DEDUP_REMOVED lines=17> */
.L_x_6097:
[----:B------:R-:W-:Y:S05]  /*f5f0*/  BSYNC B1 ;  /* 0x0000000000017941 */ /* 0x000fea0003800000 */
.L_x_6096:
        /* <DEDUP_REMOVED lines=18> */
.L_x_6088:
[----:B------:R-:W-:Y:S05]  /*f720*/  BSYNC B0 ;  /* 0x0000000000007941 */ /* 0x000fea0003800000 */
.L_x_6079:
[----:B------:R-:W-:Y:S02]  /*f730*/  ULDC UR4, c[0x0][0xc3c] ;  /* 0x00030f0000047ab9 */ /* 0x000fe40000000800 */
[----:B------:R-:W-:-:S13]  /*f740*/  ISETP.GE.AND P0, PT, R63, UR4, PT ;  /* 0x000000043f007c0c */ /* 0x000fda000bf06270 */
[----:B------:R-:W-:Y:S05]  /*f750*/  @!P0 BRA `(.L_x_6098) ;  /* 0xffffff1400808947 */ /* 0x000fea000383ffff */
[----:B------:R-:W-:Y:S05]  /*f760*/  EXIT ;  /* 0x000000000000794d */ /* 0x000fea0003800000 */
.L_x_6037:
        /* <DEDUP_REMOVED lines=55> */
.L_x_6104:
        /* <DEDUP_REMOVED lines=12> */
.L_x_6103:
[----:B------:R-:W-:Y:S05]  /*fba0*/  BSYNC B0 ;  /* 0x0000000000007941 */ /* 0x000fea0003800000 */
.L_x_6102:
        /* <DEDUP_REMOVED lines=21> */
.L_x_6100:
        /* <DEDUP_REMOVED lines=24> */
.L_x_6105:
        /* <DEDUP_REMOVED lines=60> */
.L_x_6101:
[----:B------:R-:W-:Y:S01]  /*10240*/  IMAD.MOV.U32 R24, RZ, RZ, R7 ;  /* 0x000000ffff187224 */ /* 0x000fe200078e0007 */
[----:B------:R-:W-:Y:S01]  /*10250*/  ULDC UR39, c[0x0][0xc3c] ;  /* 0x00030f0000277ab9 */ /* 0x000fe20000000800 */
[----:B------:R-:W-:Y:S02]  /*10260*/  IMAD.MOV.U32 R25, RZ, RZ, RZ ;  /* 0x000000ffff197224 */ /* 0x000fe400078e00ff */
[----:B------:R-:W-:-:S07]  /*10270*/  IMAD.MOV.U32 R26, RZ, RZ, RZ ;  /* 0x000000ffff1a7224 */ /* 0x000fce00078e00ff */
.L_x_6106:
[----:B------:R-:W-:Y:S01]  /*10280*/  ISETP.NE.AND P0, PT, R5, RZ, PT ;  /* 0x000000ff0500720c */ /* 0x000fe20003f05270 */
[----:B------:R-:W-:-:S12]  /*10290*/  IMAD.U32 R27, RZ, RZ, UR39 ;  /* 0x00000027ff1b7e24 */ /* 0x000fd8000f8e00ff */
[----:B------:R-:W0:Y:S01]  /*102a0*/  @!P0 S2R R3, SR_CgaCtaId ;  /* 0x0000000000038919 */ /* 0x000e220000008800 */
[----:B------:R-:W-:-:S04]  /*102b0*/  @!P0 MOV R0, 0x400 ;  /* 0x0000040000008802 */ /* 0x000fc80000000f00 */
[----:B0-----:R-:W-:-:S05]  /*102c0*/  @!P0 LEA R0, R3, R0, 0x18 ;  /* 0x0000000003008211 */ /* 0x001fca00078ec0ff */
[----:B------:R0:W-:Y:S01]  /*102d0*/  @!P0 STS.128 [R0+0x334d0], R24 ;  /* 0x0334d01800008388 */ /* 0x0001e20000000c00 */
[----:B------:R-:W-:Y:S06]  /*102e0*/  BAR.ARV 0x5, 0x180 ;  /* 0x0146000000007b1d */ /* 0x000fec0000002000 */
.L_x_6099:
        /* <DEDUP_REMOVED lines=22> */
[----:B------:R-:W-:Y:S01]  /*10450*/  LOP3.LUT R6, R37, 0x1b0, RZ, 0xc0, !PT ;  /* 0x000001b025067812 */ /* 0x000fe200078ec0ff */
        /* <DEDUP_REMOVED lines=8> */
[----:B--2---:R-:W-:Y:S01]  /*104e0*/  IMAD.U32 R3, RZ, RZ, UR4 ;  /* 0x00000004ff037e24 */ /* 0x004fe2000f8e00ff */
        /* <DEDUP_REMOVED lines=18> */
.L_x_6184:
[----:B------:R-:W-:Y:S01]  /*10610*/  ULDC.64 UR4, c[0x0][0xc88] ;  /* 0x0003220000047ab9 */ /* 0x000fe20000000a00 */
[----:B------:R-:W-:Y:S01]  /*10620*/  ULDC.64 UR6, c[0x0][0xa18] ;  /* 0x0002860000067ab9 */ /* 0x000fe20000000a00 */
[----:B------:R-:W-:Y:S01]  /*10630*/  UIMAD.WIDE UR4, UR39, 0x4, UR4 ;  /* 0x00000004270478a5 */ /* 0x000fe2000f8e0204 */
[----:B------:R-:W-:-:S05]  /*10640*/  ULDC.64 UR8, c[0x0][0xa00] ;  /* 0x0002800000087ab9 */ /* 0x000fca0000000a00 */
[----:B0-----:R-:W-:Y:S02]  /*10650*/  IMAD.U32 R2, RZ, RZ, UR4 ;  /* 0x00000004ff027e24 */ /* 0x001fe4000f8e00ff */
[----:B------:R-:W-:Y:S01]  /*10660*/  IMAD.U32 R3, RZ, RZ, UR5 ;  /* 0x00000005ff037e24 */ /* 0x000fe2000f8e00ff */
[----:B------:R-:W-:-:S04]  /*10670*/  ULDC.64 UR4, c[0x0][0xa28] ;  /* 0x00028a0000047ab9 */ /* 0x000fc80000000a00 */
[----:B------:R-:W2:Y:S01]  /*10680*/  LDG.E R2, desc[UR54][R2.64] ;  /* 0x0000003602027981 */ /* 0x000ea2000c1e1900 */
        /* <DEDUP_REMOVED lines=41> */
.L_x_6108:
        /* <DEDUP_REMOVED lines=21> */
.L_x_6109:
        /* <DEDUP_REMOVED lines=11> */
.L_x_6110:
        /* <DEDUP_REMOVED lines=42> */
.L_x_6112:
        /* <DEDUP_REMOVED lines=20> */
.L_x_6115:
[----:B------:R-:W-:Y:S05]  /*10f00*/  BSYNC B6 ;  /* 0x0000000000067941 */ /* 0x000fea0003800000 */
.L_x_6114:
        /* <DEDUP_REMOVED lines=22> */
.L_x_6117:
[----:B------:R-:W-:Y:S05]  /*11070*/  BSYNC B6 ;  /* 0x0000000000067941 */ /* 0x000fea0003800000 */
.L_x_6116:
        /* <DEDUP_REMOVED lines=20> */
.L_x_6119:
[----:B------:R-:W-:Y:S05]  /*111c0*/  BSYNC B6 ;  /* 0x0000000000067941 */ /* 0x000fea0003800000 */
.L_x_6118:
        /* <DEDUP_REMOVED lines=19> */
.L_x_6121:
[----:B------:R-:W-:Y:S05]  /*11300*/  BSYNC B6 ;  /* 0x0000000000067941 */ /* 0x000fea0003800000 */
.L_x_6120:
[----:B------:R-:W-:Y:S01]  /*11310*/  ULDC.64 UR4, c[0x0][0x9f8] ;  /* 0x00027e0000047ab9 */ /* 0x000fe20000000a00 */
[----:B------:R-:W0:Y:S01]  /*11320*/  LDC R20, c[0x0][0x430] ;  /* 0x00010c00ff147b82 */ /* 0x000e220000000800 */
[----:B------:R-:W-:-:S04]  /*11330*/  UISETP.NE.U32.AND UP0, UPT, UR4, URZ, UPT ;  /* 0x0000003f0400728c */ /* 0x000fc8000bf05070 */
[----:B------:R-:W-:-:S06]  /*11340*/  UISETP.NE.AND.EX UP0, UPT, UR5, URZ, UPT, UP0 ;  /* 0x0000003f0500728c */ /* 0x000fcc000bf05300 */
[----:B------:R-:W-:-:S05]  /*11350*/  PLOP3.LUT P0, PT, PT, PT, UP0, 0x80, 0x0 ;  /* 0x000000000000781c */ /* 0x000fca0003f0f008 */
[----:B------:R-:W-:-:S04]  /*11360*/  @UP0 UIADD3 UR4, UP1, UR45, UR4, URZ ;  /* 0x000000042d040290 */ /* 0x000fc8000ff3e03f */
[----:B------:R-:W-:Y:S02]  /*11370*/  @UP0 UIADD3.X UR5, UR37, UR5, URZ, UP1, !UPT ;  /* 0x0000000525050290 */ /* 0x000fe40008ffe43f */
[----:B------:R-:W-:-:S04]  /*11380*/  IMAD.U32 R2, RZ, RZ, UR4 ;  /* 0x00000004ff027e24 */ /* 0x000fc8000f8e00ff */
[----:B------:R-:W-:-:S05]  /*11390*/  IMAD.U32 R3, RZ, RZ, UR5 ;  /* 0x00000005ff037e24 */ /* 0x000fca000f8e00ff */
[----:B------:R1:W5:Y:S01]  /*113a0*/  @P0 LDG.E R33, desc[UR54][R2.64] ;  /* 0x0000003602210981 */ /* 0x000362000c1e1900 */
[----:B0-----:R-:W-:Y:S01]  /*113b0*/  ISETP.NE.AND P1, PT, R20, 0x1, PT ;  /* 0x000000011400780c */ /* 0x001fe20003f25270 */
[----:B------:R-:W-:Y:S01]  /*113c0*/  UMOV UR4, 0xffffffff ;  /* 0xffffffff00047882 */ /* 0x000fe20000000000 */
[----:B------:R-:W-:-:S11]  /*113d0*/  LOP3.LUT R36, R36, 0xffffffbf, RZ, 0xc0, !PT ;  /* 0xffffffbf24247812 */ /* 0x000fd600078ec0ff */
[----:B------:R-:W-:Y:S01]  /*113e0*/  @P1 LOP3.LUT R36, R36, 0x40, RZ, 0xfc, !PT ;  /* 0x0000004024241812 */ /* 0x000fe200078efcff */
[----:B-1----:R-:W-:Y:S06]  /*113f0*/  BRA.DIV UR4, `(.L_x_6122) ;  /* 0x0000005e046c7947 */ /* 0x002fec000b800000 */
.L_x_6204:
[----:B------:R-:W0:Y:S01]  /*11400*/  S2R R0, SR_TID.X ;  /* 0x0000000000007919 */ /* 0x000e220000002100 */
[----:B------:R-:W-:Y:S01]  /*11410*/  UMOV UR4, 0xa0 ;  /* 0x000000a000047882 */ /* 0x000fe20000000000 */
[----:B------:R-:W1:Y:S01]  /*11420*/  @P1 LDC R7, c[0x0][0x438] ;  /* 0x00010e00ff071b82 */ /* 0x000e620000000800 */
[----:B------:R-:W-:Y:S01]  /*11430*/  UIMAD UR4, UR41, UR4, -0xa0 ;  /* 0xffffff60290474a4 */ /* 0x000fe2000f8e0204 */
[----:B------:R-:W2:Y:S01]  /*11440*/  S2R R2, SR_TID.X ;  /* 0x0000000000027919 */ /* 0x000ea20000002100 */
[----:B-----5:R-:W-:-:S05]  /*11450*/  SHF.R.S32.HI R13, RZ, 0x1f, R33 ;  /* 0x0000001fff0d7819 */ /* 0x020fca0000011421 */
[----:B------:R-:W3:Y:S01]  /*11460*/  @P1 LDC R5, c[0x0][0x434] ;  /* 0x00010d00ff051b82 */ /* 0x000ee20000000800 */
[----:B------:R-:W-:Y:S01]  /*11470*/  LOP3.LUT R36, R36, 0xfffffff7, RZ, 0xc0, !PT ;  /* 0xfffffff724247812 */ /* 0x000fe200078ec0ff */
[----:B------:R4:W-:Y:S01]  /*11480*/  STL [R1+0x4], R13 ;  /* 0x0000040d01007387 */ /* 0x0009e20000100800 */
[----:B0-----:R-:W-:Y:S01]  /*11490*/  LOP3.LUT R0, R0, 0x7f, RZ, 0xc0, !PT ;  /* 0x0000007f00007812 */ /* 0x001fe200078ec0ff */
[----:B--2---:R-:W-:-:S03]  /*114a0*/  IMAD.SHL.U32 R14, R2, 0x20, RZ ;  /* 0x00000020020e7824 */ /* 0x004fc600078e00ff */
        /* <DEDUP_REMOVED lines=8> */
[----:B------:R-:W2:Y:S01]  /*11530*/  @P1 LDC R2, c[0x0][0x438] ;  /* 0x00010e00ff021b82 */ /* 0x000ea20000000800 */
[----:B------:R-:W-:-:S03]  /*11540*/  VIADD R3, R8, UR38 ;  /* 0x0000002608037c36 */ /* 0x000fc60008000000 */
[----:B------:R-:W-:Y:S01]  /*11550*/  ISETP.GE.AND P0, PT, R4, UR36, PT ;  /* 0x0000002404007c0c */ /* 0x000fe2000bf06270 */
[----:B------:R-:W-:-:S03]  /*11560*/  IMAD.MOV.U32 R12, RZ, RZ, R3 ;  /* 0x000000ffff0c7224 */ /* 0x000fc600078e0003 */
[----:B------:R-:W-:Y:S01]  /*11570*/  ISETP.GT.U32.OR P0, PT, R14, 0x9f, P0 ;  /* 0x0000009f0e00780c */ /* 0x000fe20000704470 */
[----:B0-----:R-:W-:-:S05]  /*11580*/  @P1 IMAD.HI.U32 R0, R3, R0, RZ ;  /* 0x0000000003001227 */ /* 0x001fca00078e00ff */
[----:B-1----:R-:W-:Y:S01]  /*11590*/  @P1 SHF.R.U32.HI R12, RZ, R7, R0 ;  /* 0x00000007ff0c1219 */ /* 0x002fe20000011600 */
[----:B------:R-:W-:-:S06]  /*115a0*/  VIADD R0, R4, UR38 ;  /* 0x0000002604007c36 */ /* 0x000fcc0008000000 */
[----:B------:R-:W0:Y:S01]  /*115b0*/  @!P0 LDC.64 R6, c[0x0][0x428] ;  /* 0x00010a00ff068b82 */ /* 0x000e220000000a00 */
[----:B---3--:R-:W-:-:S04]  /*115c0*/  @P1 IMAD.HI.U32 R5, R0, R5, RZ ;  /* 0x0000000500051227 */ /* 0x008fc800078e00ff */
[----:B------:R-:W-:Y:S01]  /*115d0*/  IMAD.MOV.U32 R4, RZ, RZ, R0 ;  /* 0x000000ffff047224 */ /* 0x000fe200078e0000 */
[----:B--2---:R-:W-:Y:S01]  /*115e0*/  @P1 SHF.R.U32.HI R4, RZ, R2, R5 ;  /* 0x00000002ff041219 */ /* 0x004fe20000011605 */
        /* <DEDUP_REMOVED lines=14> */
[----:B------:R-:W-:Y:S02]  /*116d0*/  @!P1 SHF.R.S32.HI R3, RZ, 0x1f, R12 ;  /* 0x0000001fff039819 */ /* 0x000fe4000001140c */
[----:B------:R1:W5:Y:S01]  /*116e0*/  @!P0 LDG.E R6, desc[UR54][R10.64] ;  /* 0x000000360a068981 */ /* 0x000362000c1e1900 */
[----:B0-----:R-:W-:-:S04]  /*116f0*/  @!P1 IMAD R2, R13, R8, RZ ;  /* 0x000000080d029224 */ /* 0x001fc800078e02ff */
[----:B------:R-:W-:Y:S02]  /*11700*/  @!P1 IMAD R7, R33, R9, R2 ;  /* 0x0000000921079224 */ /* 0x000fe400078e0202 */
[----:B------:R-:W-:-:S04]  /*11710*/  @!P1 IMAD.MOV.U32 R2, RZ, RZ, R12 ;  /* 0x000000ffff029224 */ /* 0x000fc800078e000c */
[----:B------:R-:W-:Y:S02]  /*11720*/  @!P1 IMAD.WIDE.U32 R2, R33, R8, R2 ;  /* 0x0000000821029225 */ /* 0x000fe400078e0002 */
        /* <DEDUP_REMOVED lines=11> */
[----:B-1----:R-:W-:Y:S01]  /*117e0*/  IMAD.U32 R11, RZ, RZ, UR41 ;  /* 0x00000029ff0b7e24 */ /* 0x002fe2000f8e00ff */
[----:B------:R-:W-:-:S02]  /*117f0*/  ISETP.NE.AND P3, PT, R4, 0x3, PT ;  /* 0x000000030400780c */ /* 0x000fc40003f65270 */
[----:B------:R-:W-:Y:S01]  /*11800*/  LOP3.LUT R36, R36, 0xffffffef, RZ, 0xc0, !PT ;  /* 0xffffffef24247812 */ /* 0x000fe200078ec0ff */
[----:B------:R-:W-:Y:S01]  /*11810*/  VIADD R11, R11, 0xffffffff ;  /* 0xffffffff0b0b7836 */ /* 0x000fe20000000000 */
[----:B----4-:R-:W-:Y:S02]  /*11820*/  LOP3.LUT R13, R37, 0x40, RZ, 0xfc, !PT ;  /* 0x00000040250d7812 */ /* 0x010fe400078efcff */
[----:B------:R-:W-:Y:S01]  /*11830*/  LOP3.LUT R36, R36, 0xfffffffb, RZ, 0xc0, !PT ;  /* 0xfffffffb24247812 */ /* 0x000fe200078ec0ff */
[----:B--2---:R-:W-:Y:S01]  /*11840*/  IMAD R8, R20, R3, R0 ;  /* 0x0000000314087224 */ /* 0x004fe200078e0200 */
        /* <DEDUP_REMOVED lines=14> */
.L_x_6123:
[----:B------:R-:W-:Y:S01]  /*11930*/  IMAD R4, R31, 0x8, R18 ;  /* 0x000000081f047824 */ /* 0x000fe200078e0212 */
[----:B------:R-:W-:Y:S01]  /*11940*/  SHF.L.U32 R35, R34, 0x1f, RZ ;  /* 0x0000001f22237819 */ /* 0x000fe200000006ff */
[----:B------:R-:W-:Y:S01]  /*11950*/  BSSY B0, `(.L_x_6124) ;  /* 0x0000004000007945 */ /* 0x000fe20003800000 */
[----:B------:R-:W-:Y:S02]  /*11960*/  SHF.R.S32.HI R30, RZ, 0x1f, R5 ;  /* 0x0000001fff1e7819 */ /* 0x000fe40000011405 */
[----:B------:R-:W0:Y:S02]  /*11970*/  SYNCS.PHASECHK.TRANS64.TRYWAIT P0, [R4+URZ+0x33480], R35 ;  /* 0x03348023040075a7 */ /* 0x000e24000800017f */
[----:B0-----:R-:W-:Y:S05]  /*11980*/  @!P0 BRA `(.L_x_6125) ;  /* 0x0000005800348947 */ /* 0x001fea0003800000 */
.L_x_6205:
[----:B------:R-:W-:Y:S05]  /*11990*/  BSYNC B0 ;  /* 0x0000000000007941 */ /* 0x000fea0003800000 */
.L_x_6124:
[----:B------:R-:W2:Y:S01]  /*119a0*/  LDL R9, [R1] ;  /* 0x0000000001097983 */ /* 0x000ea20000100800 */
[----:B------:R-:W-:-:S03]  /*119b0*/  ULDC.64 UR4, c[0x0][0x328] ;  /* 0x0000ca0000047ab9 */ /* 0x000fc60000000a00 */
[----:B------:R-:W3:Y:S01]  /*119c0*/  LDL R12, [R1+0xc] ;  /* 0x00000c00010c7983 */ /* 0x000ee20000100800 */
[----:B------:R-:W-:Y:S01]  /*119d0*/  IMAD R0, R30, UR4, RZ ;  /* 0x000000041e007c24 */ /* 0x000fe2000f8e02ff */
[----:B-----5:R-:W-:Y:S01]  /*119e0*/  SHF.R.S32.HI R32, RZ, 0x1f, R7 ;  /* 0x0000001fff207819 */ /* 0x020fe20000011407 */
[C---:B------:R-:W-:Y:S01]  /*119f0*/  IMAD.WIDE.U32 R2, R5.reuse, UR4, RZ ;  /* 0x0000000405027c25 */ /* 0x040fe2000f8e00ff */
[----:B------:R-:W-:Y:S01]  /*11a00*/  ULDC.64 UR6, c[0x0][0x338] ;  /* 0x0000ce0000067ab9 */ /* 0x000fe20000000a00 */
[----:B------:R-:W1:Y:S01]  /*11a10*/  S2R R13, SR_TID.X ;  /* 0x00000000000d7919 */ /* 0x000e620000002100 */
        /* <DEDUP_REMOVED lines=13> */
[----:B-1----:R-:W-:-:S04]  /*11af0*/  LOP3.LUT R13, R13, 0x7f, RZ, 0xc0, !PT ;  /* 0x0000007f0d0d7812 */ /* 0x002fc800078ec0ff */
        /* <DEDUP_REMOVED lines=23> */
[----:B------:R-:W1:Y:S01]  /*11c70*/  SHFL.IDX PT, R2, R20, RZ, 0x1c1f ;  /* 0x001c1fff14027589 */ /* 0x000e6200000e0000 */
[----:B------:R-:W2:Y:S01]  /*11c80*/  LDC R12, c[0x0][0x2f4] ;  /* 0x0000bd00ff0c7b82 */ /* 0x000ea20000000800 */
[C---:B------:R-:W-:Y:S02]  /*11c90*/  LOP3.LUT R13, R37.reuse, 0x40, RZ, 0xfc, !PT ;  /* 0x00000040250d7812 */ /* 0x040fe400078efcff */
[----:B------:R-:W3:Y:S01]  /*11ca0*/  SHFL.IDX PT, R0, R10, RZ, 0x1c1f ;  /* 0x001c1fff0a007589 */ /* 0x000ee200000e0000 */
[----:B------:R-:W-:Y:S02]  /*11cb0*/  LOP3.LUT R11, R37, 0x80, RZ, 0xfc, !PT ;  /* 0x00000080250b7812 */ /* 0x000fe400078efcff */
[C---:B------:R-:W-:Y:S01]  /*11cc0*/  ISETP.GE.AND P6, PT, R9.reuse, 0x81, PT ;  /* 0x000000810900780c */ /* 0x040fe20003fc6270 */
[----:B------:R-:W-:Y:S01]  /*11cd0*/  SHFL.IDX PT, R22, R22, RZ, 0x1c1f ;  /* 0x001c1fff16167589 */ /* 0x000fe200000e0000 */
[----:B------:R-:W-:Y:S02]  /*11ce0*/  LOP3.LUT R36, R36, 0xffffff7f, RZ, 0xc0, !PT ;  /* 0xffffff7f24247812 */ /* 0x000fe400078ec0ff */
[----:B------:R-:W-:-:S02]  /*11cf0*/  ISETP.GE.AND P5, PT, R9, 0x21, PT ;  /* 0x000000210900780c */ /* 0x000fc40003fa6270 */
[----:B------:R-:W-:-:S07]  /*11d00*/  ISETP.GE.AND P4, PT, R9, 0x41, PT ;  /* 0x000000410900780c */ /* 0x000fce0003f86270 */
[----:B------:R-:W-:Y:S02]  /*11d10*/  @P6 LOP3.LUT R36, R36, 0x80, RZ, 0xfc, !PT ;  /* 0x0000008024246812 */ /* 0x000fe400078efcff */
[C---:B-1----:R-:W-:Y:S02]  /*11d20*/  IADD3 R2, P0, R37.reuse, R2, RZ ;  /* 0x0000000225027210 */ /* 0x042fe40007f1e0ff */
[-C--:B--2---:R-:W-:Y:S02]  /*11d30*/  ISETP.GE.AND P2, PT, R37, R12.reuse, PT ;  /* 0x0000000c2500720c */ /* 0x084fe40003f46270 */
[----:B------:R-:W-:Y:S01]  /*11d40*/  ISETP.GE.AND P1, PT, R13, R12, PT ;  /* 0x0000000c0d00720c */ /* 0x000fe20003f26270 */
[----:B---3--:R-:W-:Y:S01]  /*11d50*/  IMAD.X R3, RZ, RZ, R0, P0 ;  /* 0x000000ffff037224 */ /* 0x008fe200000e0600 */
        /* <DEDUP_REMOVED lines=39> */
[----:B-1----:R1:W2:Y:S10]  /*11fd0*/  SHFL.IDX PT, R2, R23, RZ, 0x1c1f ;  /* 0x001c1fff17027589 */ /* 0x0022b400000e0000 */
.L_x_6217:
        /* <DEDUP_REMOVED lines=13> */
.L_x_6127:
        /* <DEDUP_REMOVED lines=11> */
.L_x_6128:
[----:B------:R2:W-:Y:S01]  /*12160*/  SYNCS.ARRIVE.TRANS64.A1T0 RZ, [R4+URZ+0x33470], RZ ;  /* 0x033470ff04ff79a7 */ /* 0x0005e2000810003f */
[----:B------:R-:W-:Y:S05]  /*12170*/  @!P2 BRA `(.L_x_6129) ;  /* 0x000000000004a947 */ /* 0x000fea0003800000 */
[----:B------:R-:W-:Y:S01]  /*12180*/  BPT.TRAP 0x1 ;  /* 0x000000040000795c */ /* 0x000fe20000300000 */
.L_x_6129:
[----:B------:R-:W3:Y:S01]  /*12190*/  SYNCS.PHASECHK.TRANS64.TRYWAIT P0, [R4+URZ+0x33440], R35 ;  /* 0x03344023040075a7 */ /* 0x000ee2000800017f */
[----:B------:R-:W-:Y:S04]  /*121a0*/  BSSY B0, `(.L_x_6130) ;  /* 0x0000002000007945 */ /* 0x000fe80003800000 */
[----:B---3--:R-:W-:Y:S05]  /*121b0*/  @!P0 BRA `(.L_x_6131) ;  /* 0x0000005800488947 */ /* 0x008fea0003800000 */
.L_x_6218:
[----:B------:R-:W-:Y:S05]  /*121c0*/  BSYNC B0 ;  /* 0x0000000000007941 */ /* 0x000fea0003800000 */
.L_x_6130:
[----:B------:R-:W4:Y:S01]  /*121d0*/  LDL R12, [R1] ;  /* 0x00000000010c7983 */ /* 0x000f220000100800 */
[----:B------:R-:W-:Y:S01]  /*121e0*/  ULDC.64 UR4, c[0x0][0x300] ;  /* 0x0000c00000047ab9 */ /* 0x000fe20000000a00 */
[----:B------:R-:W-:Y:S01]  /*121f0*/  ULDC.64 UR6, c[0x0][0x310] ;  /* 0x0000c40000067ab9 */ /* 0x000fe20000000a00 */
[----:B------:R-:W-:Y:S02]  /*12200*/  IMAD R9, R30, UR4, RZ ;  /* 0x000000041e097c24 */ /* 0x000fe4000f8e02ff */
        /* <DEDUP_REMOVED lines=22> */
[----:B------:R-:W-:-:S03]  /*12370*/  UMOV UR4, 0xffffffff ;  /* 0xffffffff00047882 */ /* 0x000fc60000000000 */
[----:B------:R-:W-:-:S05]  /*12380*/  IMAD R8, R26, UR5, R8 ;  /* 0x000000051a087c24 */ /* 0x000fca000f8e0208 */
[----:B------:R-:W-:Y:S02]  /*12390*/  IADD3.X R10, R11, UR7, R8, P0, !PT ;  /* 0x000000070b0a7c10 */ /* 0x000fe400087fe408 */
[----:B------:R-:W-:-:S04]  /*123a0*/  IADD3 R6, P0, R2, UR6, RZ ;  /* 0x0000000602067c10 */ /* 0x000fc8000ff1e0ff */
[----:B------:R-:W-:Y:S01]  /*123b0*/  IADD3.X R7, R8, UR7, R3, P0, !PT ;  /* 0x0000000708077c10 */ /* 0x000fe200087fe403 */
[----:B------:R-:W-:Y:S08]  /*123c0*/  BRA.DIV UR4, `(.L_x_6132) ;  /* 0x0000005604d87947 */ /* 0x000ff0000b800000 */
[----:B------:R-:W4:Y:S01]  /*123d0*/  SHFL.IDX PT, R3, R5, RZ, 0x1c1f ;  /* 0x001c1fff05037589 */ /* 0x000f2200000e0000 */
[----:B------:R-:W-:Y:S01]  /*123e0*/  LOP3.LUT R36, R36, 0xfffffdff, RZ, 0xc0, !PT ;  /* 0xfffffdff24247812 */ /* 0x000fe200078ec0ff */
[----:B------:R-:W5:Y:S01]  /*123f0*/  LDC R9, c[0x0][0x2f4] ;  /* 0x0000bd00ff097b82 */ /* 0x000f620000000800 */
[C---:B------:R-:W-:Y:S01]  /*12400*/  LOP3.LUT R11, R37.reuse, 0x40, RZ, 0xfc, !PT ;  /* 0x00000040250b7812 */ /* 0x040fe200078efcff */
[----:B------:R-:W0:Y:S01]  /*12410*/  SHFL.IDX PT, R2, R10, RZ, 0x1c1f ;  /* 0x001c1fff0a027589 */ /* 0x000e2200000e0000 */
[----:B------:R-:W-:Y:S02]  /*12420*/  @P3 LOP3.LUT R36, R36, 0x200, RZ, 0xfc, !PT ;  /* 0x0000020024243812 */ /* 0x000fe400078efcff */
[----:B------:R-:W-:Y:S01]  /*12430*/  LOP3.LUT R8, R37, 0x80, RZ, 0xfc, !PT ;  /* 0x0000008025087812 */ /* 0x000fe200078efcff */
[----:B------:R-:W-:Y:S01]  /*12440*/  SHFL.IDX PT, R14, R5, 0x3, 0x1c1f ;  /* 0x007c1f00050e7f89 */ /* 0x000fe200000e0000 */
[----:B------:R-:W-:-:S03]  /*12450*/  LOP3.LUT P3, RZ, R36, 0x20, RZ, 0xc0, !PT ;  /* 0x0000002024ff7812 */ /* 0x000fc6000786c0ff */
[----:B------:R-:W-:Y:S10]  /*12460*/  SHFL.IDX PT, R7, R7, RZ, 0x1c1f ;  /* 0x001c1fff07077589 */ /* 0x000ff400000e0000 */
[----:B----4-:R-:W-:-:S02]  /*12470*/  @P3 IADD3 R3, P0, R37, R3, RZ ;  /* 0x0000000325033210 */ /* 0x010fc40007f1e0ff */
[-C--:B-----5:R-:W-:Y:S02]  /*12480*/  ISETP.GE.AND P6, PT, R37, R9.reuse, PT ;  /* 0x000000092500720c */ /* 0x0a0fe40003fc6270 */
[-C--:B------:R-:W-:Y:S01]  /*12490*/  ISETP.GE.AND P2, PT, R11, R9.reuse, PT ;  /* 0x000000090b00720c */ /* 0x080fe20003f46270 */
[----:B0-----:R-:W-:Y:S01]  /*124a0*/  @P3 IMAD.X R2, RZ, RZ, R2, P0 ;  /* 0x000000ffff023224 */ /* 0x001fe200000e0602 */
        /* <DEDUP_REMOVED lines=16> */
[----:B------:R-:W-:Y:S04]  /*125b0*/  @P5 LDGSTS.E.BYPASS.LTC128B.128 [R0+0x27200], desc[UR54][R2.64+0x40], !P2 ;  /* 0x2720004002005fae */ /* 0x000fe8000d101d76 */
[----:B------:R0:W-:Y:S04]  /*125c0*/  @P5 LDGSTS.E.BYPASS.LTC128B.128 [R0+0x29a00], desc[UR54][R2.64+0x80], !P1 ;  /* 0x29a0008002005fae */ /* 0x0001e8000c901d76 */
[----:B0-----:R-:W0:Y:S04]  /*125d0*/  SHFL.IDX PT, R3, R5, 0x2, 0x1c1f ;  /* 0x005c1f0005037f89 */ /* 0x001e2800000e0000 */
[----:B------:R-:W4:Y:S04]  /*125e0*/  SHFL.IDX PT, R2, R10, 0x2, 0x1c1f ;  /* 0x005c1f000a027f89 */ /* 0x000f2800000e0000 */
[----:B------:R-:W5:Y:S01]  /*125f0*/  SHFL.IDX PT, R10, R10, 0x3, 0x1c1f ;  /* 0x007c1f000a0a7f89 */ /* 0x000f6200000e0000 */
[----:B0-----:R-:W-:-:S05]  /*12600*/  @P4 IADD3 R3, P0, R37, R3, RZ ;  /* 0x0000000325034210 */ /* 0x001fca0007f1e0ff */
[----:B----4-:R-:W-:Y:S01]  /*12610*/  @P4 IMAD.X R2, RZ, RZ, R2, P0 ;  /* 0x000000ffff024224 */ /* 0x010fe200000e0602 */
[----:B------:R-:W-:-:S04]  /*12620*/  @P3 IADD3 R14, P0, R37, R14, RZ ;  /* 0x0000000e250e3210 */ /* 0x000fc80007f1e0ff */
[----:B------:R-:W-:Y:S01]  /*12630*/  @P4 LOP3.LUT R3, R3, R2, RZ, 0x3c, !PT ;  /* 0x0000000203034212 */ /* 0x000fe200078e3cff */
[----:B-----5:R-:W-:-:S03]  /*12640*/  @P3 IMAD.X R9, RZ, RZ, R10, P0 ;  /* 0x000000ffff093224 */ /* 0x020fc600000e060a */
[----:B------:R-:W-:-:S04]  /*12650*/  @P4 LOP3.LUT R2, R3, R2, RZ, 0x3c, !PT ;  /* 0x0000000203024212 */ /* 0x000fc800078e3cff */
[----:B------:R-:W-:-:S05]  /*12660*/  @P4 LOP3.LUT R3, R3, R2, RZ, 0x3c, !PT ;  /* 0x0000000203034212 */ /* 0x000fca00078e3cff */
[----:B------:R-:W-:Y:S04]  /*12670*/  @P4 LDGSTS.E.BYPASS.LTC128B.128 [R0+0x25200], desc[UR54][R2.64], !P6 ;  /* 0x2520000002004fae */ /* 0x000fe8000f101d76 */
[----:B------:R-:W-:Y:S04]  /*12680*/  @P4 LDGSTS.E.BYPASS.LTC128B.128 [R0+0x27a00], desc[UR54][R2.64+0x40], !P2 ;  /* 0x27a0004002004fae */ /* 0x000fe8000d101d76 */
[----:B------:R0:W-:Y:S02]  /*12690*/  @P4 LDGSTS.E.BYPASS.LTC128B.128 [R0+0x2a200], desc[UR54][R2.64+0x80], !P1 ;  /* 0x2a20008002004fae */ /* 0x0001e4000c901d76 */
[----:B0-----:R-:W-:-:S02]  /*126a0*/  @P3 IMAD.MOV.U32 R2, RZ, RZ, R14 ;  /* 0x000000ffff023224 */ /* 0x001fc400078e000e */
[----:B------:R-:W-:Y:S01]  /*126b0*/  @P3 IMAD.MOV.U32 R3, RZ, RZ, R9 ;  /* 0x000000ffff033224 */ /* 0x000fe200078e0009 */
[----:B------:R0:W4:Y:S04]  /*126c0*/  SHFL.IDX PT, R14, R6, RZ, 0x1c1f ;  /* 0x001c1fff060e7589 */ /* 0x00012800000e0000 */
[----:B------:R0:W-:Y:S04]  /*126d0*/  @P3 LDGSTS.E.BYPASS.LTC128B.128 [R0+0x25a00], desc[UR54][R2.64], !P6 ;  /* 0x25a0000002003fae */ /* 0x0001e8000f101d76 */
[----:B------:R0:W-:Y:S04]  /*126e0*/  @P3 LDGSTS.E.BYPASS.LTC128B.128 [R0+0x28200], desc[UR54][R2.64+0x40], !P2 ;  /* 0x2820004002003fae */ /* 0x0001e8000d101d76 */
[----:B------:R0:W-:Y:S02]  /*126f0*/  @P3 LDGSTS.E.BYPASS.LTC128B.128 [R0+0x2aa00], desc[UR54][R2.64+0x80], !P1 ;  /* 0x2aa0008002003fae */ /* 0x0001e4000c901d76 */
.L_x_6230:
[----:B------:R-:W-:Y:S01]  /*12700*/  LOP3.LUT P0, RZ, R36, 0x80, RZ, 0xc0, !PT ;  /* 0x0000008024ff7812 */ /* 0x000fe2000780c0ff */
[----:B------:R-:W-:-:S12]  /*12710*/  BSSY B0, `(.L_x_6133) ;  /* 0x0000010000007945 */ /* 0x000fd80003800000 */
[----:B------:R-:W-:Y:S05]  /*12720*/  @!P0 BRA `(.L_x_6134) ;  /* 0x0000000000388947 */ /* 0x000fea0003800000 */
[----:B0-----:R-:W0:Y:S01]  /*12730*/  LDC R6, c[0x0][0x2f4] ;  /* 0x0000bd00ff067b82 */ /* 0x001e220000000800 */
[C---:B------:R-:W-:Y:S02]  /*12740*/  LOP3.LUT R8, R37.reuse, 0x40, RZ, 0xfc, !PT ;  /* 0x0000004025087812 */ /* 0x040fe400078efcff */
[C---:B------:R-:W-:Y:S02]  /*12750*/  LOP3.LUT R5, R37.reuse, 0x80, RZ, 0xfc, !PT ;  /* 0x0000008025057812 */ /* 0x040fe400078efcff */
[----:B----4-:R-:W-:-:S05]  /*12760*/  IADD3 R2, P0, R37, R14, RZ ;  /* 0x0000000e25027210 */ /* 0x010fca0007f1e0ff */
[----:B------:R-:W-:Y:S01]  /*12770*/  IMAD.X R3, RZ, RZ, R7, P0 ;  /* 0x000000ffff037224 */ /* 0x000fe200000e0607 */
[-C--:B0-----:R-:W-:Y:S02]  /*12780*/  ISETP.GE.AND P3, PT, R37, R6.reuse, PT ;  /* 0x000000062500720c */ /* 0x081fe40003f66270 */
        /* <DEDUP_REMOVED lines=8> */
.L_x_6134:
[----:B------:R-:W-:Y:S05]  /*12810*/  BSYNC B0 ;  /* 0x0000000000007941 */ /* 0x000fea0003800000 */
.L_x_6133:
[----:B------:R-:W-:Y:S01]  /*12820*/  NOP ;  /* 0x0000000000007918 */ /* 0x000fe20000000000 */
[----:B------:R-:W-:-:S13]  /*12830*/  PLOP3.LUT P0, PT, PT, PT, PT, 0x80, 0x0 ;  /* 0x000000000000781c */ /* 0x000fda0003f0f070 */
.L_x_6135:
        /* <DEDUP_REMOVED lines=11> */
.L_x_6136:
        /* <DEDUP_REMOVED lines=34> */
.L_x_6138:
[----:B------:R-:W-:Y:S05]  /*12b10*/  BSYNC B6 ;  /* 0x0000000000067941 */ /* 0x000fea0003800000 */
.L_x_6137:
[----:B------:R-:W1:Y:S01]  /*12b20*/  S2R R2, SR_TID.X ;  /* 0x0000000000027919 */ /* 0x000e620000002100 */
[----:B------:R1:W5:Y:S01]  /*12b30*/  LDL R8, [R1+0x10] ;  /* 0x0000100001087983 */ /* 0x0003620000100800 */
[----:B------:R-:W-:Y:S01]  /*12b40*/  UISETP.NE.AND UP0, UPT, UR49, URZ, UPT ;  /* 0x0000003f3100728c */ /* 0x000fe2000bf05270 */
[C---:B------:R-:W-:Y:S01]  /*12b50*/  R2UR UR7, R26.reuse ;  /* 0x000000001a0772ca */ /* 0x040fe200000e0000 */
[----:B0-23--:R-:W0:Y:S01]  /*12b60*/  LDC R4, c[0x0][0x448] ;  /* 0x00011200ff047b82 */ /* 0x00de220000000800 */
[----:B------:R-:W-:Y:S01]  /*12b70*/  R2UR UR10, R26 ;  /* 0x000000001a0a72ca */ /* 0x000fe200000e0000 */
[----:B------:R-:W-:Y:S01]  /*12b80*/  ULDC.64 UR8, c[0x0][0x2d8] ;  /* 0x0000b60000087ab9 */ /* 0x000fe20000000a00 */
[C---:B-1----:R-:W-:Y:S01]  /*12b90*/  LOP3.LUT R20, R2.reuse, 0x7f, RZ, 0xc0, !PT ;  /* 0x0000007f02147812 */ /* 0x042fe200078ec0ff */
[----:B------:R-:W-:Y:S01]  /*12ba0*/  IMAD.SHL.U32 R2, R2, 0x20, RZ ;  /* 0x0000002002027824 */ /* 0x000fe200078e00ff */
[----:B------:R-:W-:-:S04]  /*12bb0*/  PLOP3.LUT P0, PT, PT, PT, UP0, 0x80, 0x0 ;  /* 0x000000000000781c */ /* 0x000fc80003f0f008 */
[----:B------:R-:W-:Y:S01]  /*12bc0*/  @UP0 ULDC UR4, c[0x0][0x44c] ;  /* 0x0001130000040ab9 */ /* 0x000fe20000000800 */
[----:B------:R-:W-:-:S04]  /*12bd0*/  SHF.R.U32.HI R20, RZ, 0x2, R20 ;  /* 0x00000002ff147819 */ /* 0x000fc80000011614 */
[----:B------:R-:W-:Y:S02]  /*12be0*/  LOP3.LUT R2, R20, 0x60, R2, 0xf8, !PT ;  /* 0x0000006014027812 */ /* 0x000fe400078ef802 */
[----:B------:R-:W2:Y:S03]  /*12bf0*/  LDL R20, [R1] ;  /* 0x0000000001147983 */ /* 0x000ea60000100800 */
[----:B------:R-:W-:-:S04]  /*12c00*/  IMAD R5, R25, 0x80, R2 ;  /* 0x0000008019057824 */ /* 0x000fc800078e0202 */
[----:B------:R-:W-:Y:S01]  /*12c10*/  @P0 IMAD.HI.U32 R2, R5, UR4, RZ ;  /* 0x0000000405020c27 */ /* 0x000fe2000f8e00ff */
[----:B------:R-:W-:Y:S01]  /*12c20*/  PLOP3.LUT P0, PT, PT, PT, UP0, 0x80, 0x0 ;  /* 0x000000000000781c */ /* 0x000fe20003f0f008 */
[----:B------:R-:W-:Y:S02]  /*12c30*/  @UP0 ULDC UR4, c[0x0][0x450] ;  /* 0x0001140000040ab9 */ /* 0x000fe40000000800 */
[----:B------:R-:W-:Y:S01]  /*12c40*/  IMAD.MOV.U32 R0, RZ, RZ, R5 ;  /* 0x000000ffff007224 */ /* 0x000fe200078e0005 */
[----:B------:R-:W-:-:S09]  /*12c50*/  UMOV UR5, UR45 ;  /* 0x0000002d00057c82 */ /* 0x000fd20008000000 */
[----:B------:R-:W-:Y:S01]  /*12c60*/  @P0 SHF.R.U32.HI R0, RZ, UR4, R2 ;  /* 0x00000004ff000c19 */ /* 0x000fe20008011602 */
[----:B------:R-:W-:Y:S02]  /*12c70*/  UMOV UR4, UR36 ;  /* 0x0000002400047c82 */ /* 0x000fe40008000000 */
[----:B------:R-:W-:Y:S01]  /*12c80*/  UIMAD.WIDE.U32 UR4, UR7, UR8, UR4 ;  /* 0x00000008070472a5 */ /* 0x000fe2000f8e0004 */
[--C-:B------:R-:W-:Y:S01]  /*12c90*/  SHF.R.S32.HI R2, RZ, 0x1f, R0.reuse ;  /* 0x0000001fff027819 */ /* 0x100fe20000011400 */
[----:B------:R-:W-:-:S04]  /*12ca0*/  IMAD.MOV R6, RZ, RZ, -R0 ;  /* 0x000000ffff067224 */ /* 0x000fc800078e0a00 */
[----:B0-----:R-:W-:Y:S01]  /*12cb0*/  IMAD R5, R4, R6, R5 ;  /* 0x0000000604057224 */ /* 0x001fe200078e0205 */
[C---:B------:R-:W-:Y:S02]  /*12cc0*/  LOP3.LUT R9, R37.reuse, 0x40, RZ, 0xfc, !PT ;  /* 0x0000004025097812 */ /* 0x040fe400078efcff */
[----:B------:R-:W-:Y:S02]  /*12cd0*/  LOP3.LUT R10, R37, 0x80, RZ, 0xfc, !PT ;  /* 0x00000080250a7812 */ /* 0x000fe400078efcff */
[----:B--2---:R-:W-:Y:S02]  /*12ce0*/  R2UR UR6, R20 ;  /* 0x00000000140672ca */ /* 0x004fe400000e0000 */
[----:B------:R-:W0:Y:S11]  /*12cf0*/  S2R R20, SR_TID.X ;  /* 0x0000000000147919 */ /* 0x000e360000002100 */
        /* <DEDUP_REMOVED lines=13> */
[----:B------:R-:W-:Y:S01]  /*12dd0*/  SHF.R.S32.HI R0, RZ, 0x1f, R5 ;  /* 0x0000001fff007819 */ /* 0x000fe20000011405 */
[----:B------:R-:W-:-:S02]  /*12de0*/  ULDC.64 UR4, c[0x0][0x2c8] ;  /* 0x0000b20000047ab9 */ /* 0x000fc40000000a00 */
        /* <DEDUP_REMOVED lines=14> */
[----:B------:R-:W-:Y:S10]  /*12ed0*/  BRA.DIV UR5, `(.L_x_6139) ;  /* 0x0000005205e47947 */ /* 0x000ff4000b800000 */
[----:B----4-:R-:W0:Y:S01]  /*12ee0*/  SHFL.IDX PT, R14, R0, RZ, 0x1c1f ;  /* 0x001c1fff000e7589 */ /* 0x010e2200000e0000 */
[----:B------:R-:W-:Y:S02]  /*12ef0*/  IMAD R4, R4, UR40, RZ ;  /* 0x0000002804047c24 */ /* 0x000fe4000f8e02ff */
[----:B------:R-:W-:Y:S01]  /*12f00*/  IMAD R25, R25, 0x80, R9 ;  /* 0x0000008019197824 */ /* 0x000fe200078e0209 */
        /* <DEDUP_REMOVED lines=32> */
.L_x_6239:
        /* <DEDUP_REMOVED lines=10> */
[----:B------:R0:W-:Y:S04]  /*131b0*/  LDGSTS.E.BYPASS.LTC128B.128 [R8+0x21a00], desc[UR54][R2.64+0x40], !P2 ;  /* 0x21a0004002087fae */ /* 0x0001e8000d101d76 */
[----:B------:R0:W-:Y:S02]  /*131c0*/  LDGSTS.E.BYPASS.LTC128B.128 [R8+0x23a00], desc[UR54][R2.64+0x80], !P1 ;  /* 0x23a0008002087fae */ /* 0x0001e4000c901d76 */
.L_x_6141:
[----:B------:R-:W-:Y:S05]  /*131d0*/  BSYNC B0 ;  /* 0x0000000000007941 */ /* 0x000fea0003800000 */
.L_x_6140:
[----:B------:R-:W-:Y:S01]  /*131e0*/  NOP ;  /* 0x0000000000007918 */ /* 0x000fe20000000000 */
[----:B------:R-:W-:-:S13]  /*131f0*/  PLOP3.LUT P0, PT, PT, PT, PT, 0x80, 0x0 ;  /* 0x000000000000781c */ /* 0x000fda0003f0f070 */
.L_x_6142:
        /* <DEDUP_REMOVED lines=18> */
.L_x_6240:
[----:B------:R-:W-:Y:S05]  /*13320*/  BSYNC B0 ;  /* 0x0000000000007941 */ /* 0x000fea0003800000 */
.L_x_6143:
[----:B------:R-:W-:-:S06]  /*13330*/  UISETP.GE.AND UP0, UPT, UR41, 0x2, UPT ;  /* 0x000000022900788c */ /* 0x000fcc000bf06270 */
[----:B------:R-:W-:-:S13]  /*13340*/  PLOP3.LUT P0, PT, PT, PT, UP0, 0x40, 0x0 ;  /* 0x000000000000781c */ /* 0x000fda0003f0e808 */
[----:B------:R-:W-:Y:S05]  /*13350*/  @P0 BRA `(.L_x_6145) ;  /* 0x0000001c00680947 */ /* 0x000fea0003800000 */
[----:B------:R-:W-:Y:S01]  /*13360*/  UIADD3 UR4, UR41, -0x2, URZ ;  /* 0xfffffffe29047890 */ /* 0x000fe2000fffe03f */
[----:B------:R-:W-:Y:S02]  /*13370*/  IMAD.MOV.U32 R21, RZ, RZ, R34 ;  /* 0x000000ffff157224 */ /* 0x000fe400078e0022 */
[----:B------:R-:W-:-:S03]  /*13380*/  IMAD.MOV.U32 R20, RZ, RZ, R31 ;  /* 0x000000ffff147224 */ /* 0x000fc600078e001f */
[----:B------:R-:W-:-:S07]  /*13390*/  IMAD.U32 R32, RZ, RZ, UR4 ;  /* 0x00000004ff207e24 */ /* 0x000fce000f8e00ff */
.L_x_6165:
        /* <DEDUP_REMOVED lines=68> */
.L_x_6146:
[----:B------:R-:W-:Y:S01]  /*137e0*/  IMAD R4, R31, 0x8, R18 ;  /* 0x000000081f047824 */ /* 0x000fe200078e0212 */
[----:B------:R-:W-:Y:S01]  /*137f0*/  SHF.L.U32 R30, R34, 0x1f, RZ ;  /* 0x0000001f221e7819 */ /* 0x000fe200000006ff */
[----:B------:R-:W-:Y:S01]  /*13800*/  BSSY B0, `(.L_x_6147) ;  /* 0x0000004000007945 */ /* 0x000fe20003800000 */
[----:B------:R-:W-:Y:S02]  /*13810*/  SHF.R.S32.HI R29, RZ, 0x1f, R6 ;  /* 0x0000001fff1d7819 */ /* 0x000fe40000011406 */
[----:B------:R-:W0:Y:S02]  /*13820*/  SYNCS.PHASECHK.TRANS64.TRYWAIT P0, [R4+URZ+0x33480], R30 ;  /* 0x0334801e040075a7 */ /* 0x000e24000800017f */
[----:B0-----:R-:W-:Y:S05]  /*13830*/  @!P0 BRA `(.L_x_6148) ;  /* 0x0000004c00dc8947 */ /* 0x001fea0003800000 */
.L_x_6241:
[----:B------:R-:W-:Y:S05]  /*13840*/  BSYNC B0 ;  /* 0x0000000000007941 */ /* 0x000fea0003800000 */
.L_x_6147:
        /* <DEDUP_REMOVED lines=72> */
.L_x_6253:
        /* <DEDUP_REMOVED lines=10> */
.L_x_6150:
        /* <DEDUP_REMOVED lines=11> */
.L_x_6151:
[----:B------:R2:W-:Y:S01]  /*13e20*/  SYNCS.ARRIVE.TRANS64.A1T0 RZ, [R4+URZ+0x33470], RZ ;  /* 0x033470ff04ff79a7 */ /* 0x0005e2000810003f */
[----:B------:R-:W-:Y:S05]  /*13e30*/  @!P3 BRA `(.L_x_6152) ;  /* 0x000000000004b947 */ /* 0x000fea0003800000 */
[----:B------:R-:W-:Y:S01]  /*13e40*/  BPT.TRAP 0x1 ;  /* 0x000000040000795c */ /* 0x000fe20000300000 */
.L_x_6152:
[----:B------:R-:W3:Y:S01]  /*13e50*/  SYNCS.PHASECHK.TRANS64.TRYWAIT P0, [R4+URZ+0x33440], R30 ;  /* 0x0334401e040075a7 */ /* 0x000ee2000800017f */
[----:B------:R-:W-:Y:S04]  /*13e60*/  BSSY B0, `(.L_x_6153) ;  /* 0x0000002000007945 */ /* 0x000fe80003800000 */
[----:B---3--:R-:W-:Y:S05]  /*13e70*/  @!P0 BRA `(.L_x_6154) ;  /* 0x0000004c00e08947 */ /* 0x008fea0003800000 */
.L_x_6254:
[----:B------:R-:W-:Y:S05]  /*13e80*/  BSYNC B0 ;  /* 0x0000000000007941 */ /* 0x000fea0003800000 */
.L_x_6153:
        /* <DEDUP_REMOVED lines=68> */
.L_x_6266:
        /* <DEDUP_REMOVED lines=10> */
.L_x_6156:
        /* <DEDUP_REMOVED lines=11> */
.L_x_6157:
[----:B------:R-:W-:Y:S01]  /*14420*/  IMAD.U32 R0, RZ, RZ, UR47 ;  /* 0x0000002fff007e24 */ /* 0x000fe2000f8e00ff */
[----:B------:R4:W-:Y:S04]  /*14430*/  SYNCS.ARRIVE.TRANS64.A1T0 RZ, [R4+URZ+0x33430], RZ ;  /* 0x033430ff04ff79a7 */ /* 0x0009e8000810003f */
[----:B------:R-:W-:-:S13]  /*14440*/  ISETP.NE.AND P0, PT, R0, 0x3, PT ;  /* 0x000000030000780c */ /* 0x000fda0003f05270 */
[----:B----4-:R-:W-:Y:S05]  /*14450*/  @!P0 BRA `(.L_x_6158) ;  /* 0x0000000000048947 */ /* 0x010fea0003800000 */
[----:B------:R-:W-:Y:S01]  /*14460*/  BPT.TRAP 0x1 ;  /* 0x000000040000795c */ /* 0x000fe20000300000 */
.L_x_6158:
[----:B------:R-:W-:Y:S01]  /*14470*/  LOP3.LUT R3, R21, 0x1, RZ, 0x3c, !PT ;  /* 0x0000000115037812 */ /* 0x000fe200078e3cff */
[----:B------:R-:W-:Y:S01]  /*14480*/  IMAD R2, R20, 0x8, R18 ;  /* 0x0000000814027824 */ /* 0x000fe200078e0212 */
[----:B------:R-:W-:Y:S02]  /*14490*/  BSSY B0, `(.L_x_6159) ;  /* 0x0000004000007945 */ /* 0x000fe40003800000 */
[----:B------:R-:W-:-:S04]  /*144a0*/  SHF.L.U32 R3, R3, 0x1f, RZ ;  /* 0x0000001f03037819 */ /* 0x000fc800000006ff */
[----:B------:R-:W4:Y:S02]  /*144b0*/  SYNCS.PHASECHK.TRANS64.TRYWAIT P1, [R2+URZ+0x33470], R3 ;  /* 0x03347003020075a7 */ /* 0x000f24000802017f */
[----:B----4-:R-:W-:Y:S05]  /*144c0*/  @!P1 BRA `(.L_x_6160) ;  /* 0x0000004c00d89947 */ /* 0x010fea0003800000 */
.L_x_6267:
[----:B------:R-:W-:Y:S05]  /*144d0*/  BSYNC B0 ;  /* 0x0000000000007941 */ /* 0x000fea0003800000 */
.L_x_6159:
[----:B------:R-:W-:-:S05]  /*144e0*/  IMAD.U32 R0, RZ, RZ, UR46 ;  /* 0x0000002eff007e24 */ /* 0x000fca000f8e00ff */
[----:B------:R-:W-:-:S13]  /*144f0*/  ISETP.NE.AND P1, PT, R0, 0x3, PT ;  /* 0x000000030000780c */ /* 0x000fda0003f25270 */
[----:B------:R-:W-:Y:S05]  /*14500*/  @!P1 BRA `(.L_x_6161) ;  /* 0x0000000000049947 */ /* 0x000fea0003800000 */
[----:B------:R-:W-:Y:S01]  /*14510*/  BPT.TRAP 0x1 ;  /* 0x000000040000795c */ /* 0x000fe20000300000 */
.L_x_6161:
[----:B----4-:R-:W-:Y:S01]  /*14520*/  SHF.L.U32 R3, R21, 0x1f, RZ ;  /* 0x0000001f15037819 */ /* 0x010fe200000006ff */
[----:B------:R-:W-:-:S03]  /*14530*/  IMAD R0, R20, 0x7800, RZ ;  /* 0x0000780014007824 */ /* 0x000fc600078e02ff */
[----:B------:R-:W4:Y:S02]  /*14540*/  SYNCS.PHASECHK.TRANS64.TRYWAIT P1, [R2+URZ+0x33460], R3 ;  /* 0x03346003020075a7 */ /* 0x000f24000802017f */
[----:B----4-:R-:W-:Y:S05]  /*14550*/  @!P1 BRA `(.L_x_6162) ;  /* 0x0000004c00c89947 */ /* 0x010fea0003800000 */
.L_x_6268:
        /* <DEDUP_REMOVED lines=175> */
.L_x_6163:
[----:B--2---:R2:W-:Y:S01]  /*15050*/  SYNCS.ARRIVE.TRANS64.A1T0 RZ, [R2+URZ+0x33450], RZ ;  /* 0x033450ff02ff79a7 */ /* 0x0045e2000810003f */
[----:B------:R-:W-:Y:S06]  /*15060*/  BAR.SYNC.DEFER_BLOCKING 0x2, 0x80 ;  /* 0x0082000000007b1d */ /* 0x000fec0000010000 */
[----:B------:R-:W-:Y:S05]  /*15070*/  @!P0 BRA `(.L_x_6164) ;  /* 0x0000000000048947 */ /* 0x000fea0003800000 */
[----:B------:R-:W-:Y:S01]  /*15080*/  BPT.TRAP 0x1 ;  /* 0x000000040000795c */ /* 0x000fe20000300000 */
.L_x_6164:
[----:B0-----:R-:W3:Y:S01]  /*15090*/  LDL R0, [R1+0x8] ;  /* 0x0000080001007983 */ /* 0x001ee20000100800 */
[----:B--2---:R-:W-:Y:S02]  /*150a0*/  VIADD R2, R2, 0x33480 ;  /* 0x0003348002027836 */ /* 0x004fe40000000000 */
[----:B------:R-:W-:Y:S02]  /*150b0*/  IMAD.MOV.U32 R21, RZ, RZ, R34 ;  /* 0x000000ffff157224 */ /* 0x000fe400078e0022 */
[----:B------:R-:W-:Y:S01]  /*150c0*/  IMAD.MOV.U32 R20, RZ, RZ, R31 ;  /* 0x000000ffff147224 */ /* 0x000fe200078e001f */
[----:B---3--:R-:W-:-:S04]  /*150d0*/  PRMT R2, R0, 0x654, R2 ;  /* 0x0000065400027816 */ /* 0x008fc80000000002 */
[----:B------:R3:W-:Y:S01]  /*150e0*/  SYNCS.ARRIVE.TRANS64.RED.A1T0 RZ, [R2+URZ], RZ ;  /* 0x000000ff02ff79a7 */ /* 0x0007e2000810043f */
[----:B------:R-:W-:Y:S05]  /*150f0*/  @P2 BRA `(.L_x_6165) ;  /* 0xffffffe000a82947 */ /* 0x000fea000383ffff */
.L_x_6145:
        /* <DEDUP_REMOVED lines=19> */
.L_x_6167:
[----:B------:R-:W-:Y:S05]  /*15230*/  BSYNC B0 ;  /* 0x0000000000007941 */ /* 0x000fea0003800000 */
.L_x_6166:
[----:B------:R-:W-:Y:S05]  /*15240*/  @!P0 BRA `(.L_x_6168) ;  /* 0x0000000000048947 */ /* 0x000fea0003800000 */
[----:B------:R-:W-:Y:S01]  /*15250*/  BPT.TRAP 0x1 ;  /* 0x000000040000795c */ /* 0x000fe20000300000 */
.L_x_6168:
[----:B0-----:R-:W-:Y:S01]  /*15260*/  LOP3.LUT R3, R34, 0x1, RZ, 0x3c, !PT ;  /* 0x0000000122037812 */ /* 0x001fe200078e3cff */
[----:B------:R-:W-:Y:S01]  /*15270*/  IMAD R0, R31, 0x8, R18 ;  /* 0x000000081f007824 */ /* 0x000fe200078e0212 */
[----:B------:R-:W-:Y:S02]  /*15280*/  BSSY B0, `(.L_x_6169) ;  /* 0x0000004000007945 */ /* 0x000fe40003800000 */
[----:B------:R-:W-:-:S04]  /*15290*/  SHF.L.U32 R3, R3, 0x1f, RZ ;  /* 0x0000001f03037819 */ /* 0x000fc800000006ff */
[----:B------:R-:W0:Y:S02]  /*152a0*/  SYNCS.PHASECHK.TRANS64.TRYWAIT P1, [R0+URZ+0x33470], R3 ;  /* 0x03347003000075a7 */ /* 0x000e24000802017f */
[----:B0-----:R-:W-:Y:S05]  /*152b0*/  @!P1 BRA `(.L_x_6170) ;  /* 0x0000004000849947 */ /* 0x001fea0003800000 */
.L_x_6269:
[----:B------:R-:W-:Y:S05]  /*152c0*/  BSYNC B0 ;  /* 0x0000000000007941 */ /* 0x000fea0003800000 */
.L_x_6169:
[----:B------:R-:W-:-:S05]  /*152d0*/  IMAD.U32 R2, RZ, RZ, UR46 ;  /* 0x0000002eff027e24 */ /* 0x000fca000f8e00ff */
[----:B------:R-:W-:-:S13]  /*152e0*/  ISETP.NE.AND P1, PT, R2, 0x3, PT ;  /* 0x000000030200780c */ /* 0x000fda0003f25270 */
[----:B------:R-:W-:Y:S05]  /*152f0*/  @!P1 BRA `(.L_x_6171) ;  /* 0x0000000000049947 */ /* 0x000fea0003800000 */
[----:B------:R-:W-:Y:S01]  /*15300*/  BPT.TRAP 0x1 ;  /* 0x000000040000795c */ /* 0x000fe20000300000 */
.L_x_6171:
[----:B0-----:R-:W-:-:S04]  /*15310*/  SHF.L.U32 R3, R34, 0x1f, RZ ;  /* 0x0000001f22037819 */ /* 0x001fc800000006ff */
[----:B------:R-:W0:Y:S02]  /*15320*/  SYNCS.PHASECHK.TRANS64.TRYWAIT P1, [R0+URZ+0x33460], R3 ;  /* 0x03346003000075a7 */ /* 0x000e24000802017f */
[----:B0-----:R-:W-:Y:S05]  /*15330*/  @!P1 BRA `(.L_x_6172) ;  /* 0x0000004000789947 */ /* 0x001fea0003800000 */
.L_x_6270:
        /* <DEDUP_REMOVED lines=176> */
.L_x_6173:
[----:B-1----:R1:W-:Y:S01]  /*15e40*/  SYNCS.ARRIVE.TRANS64.A1T0 RZ, [R0+URZ+0x33450], RZ ;  /* 0x033450ff00ff79a7 */ /* 0x0023e2000810003f */
[----:B------:R-:W-:Y:S06]  /*15e50*/  BAR.SYNC.DEFER_BLOCKING 0x2, 0x80 ;  /* 0x0082000000007b1d */ /* 0x000fec0000010000 */
[----:B------:R-:W-:Y:S05]  /*15e60*/  @!P0 BRA `(.L_x_6174) ;  /* 0x0000000000048947 */ /* 0x000fea0003800000 */
[----:B------:R-:W-:Y:S01]  /*15e70*/  BPT.TRAP 0x1 ;  /* 0x000000040000795c */ /* 0x000fe20000300000 */
.L_x_6174:
        /* <DEDUP_REMOVED lines=9> */
.L_x_6113:
[----:B------:R-:W-:Y:S05]  /*15f10*/  BSYNC B7 ;  /* 0x0000000000077941 */ /* 0x000fea0003800000 */
.L_x_6111:
        /* <DEDUP_REMOVED lines=12> */
.L_x_6175:
[----:B0-----:R-:W0:Y:S01]  /*15fe0*/  S2R R0, SR_TID.X ;  /* 0x0000000000007919 */ /* 0x001e220000002100 */
[----:B------:R-:W-:Y:S01]  /*15ff0*/  ULDC UR4, c[0x0][0xc3c] ;  /* 0x00030f0000047ab9 */ /* 0x000fe20000000800 */
[----:B------:R-:W-:Y:S01]  /*16000*/  IMAD.MOV.U32 R25, RZ, RZ, RZ ;  /* 0x000000ffff197224 */ /* 0x000fe200078e00ff */
[----:B0-----:R-:W-:-:S04]  /*16010*/  LOP3.LUT R6, R0, 0x1f, RZ, 0xc0, !PT ;  /* 0x0000001f00067812 */ /* 0x001fc800078ec0ff */
        /* <DEDUP_REMOVED lines=21> */
[----:B------:R-:W-:Y:S04]  /*16170*/  SHFL.IDX PT, R5, R24, RZ, 0x1f ;  /* 0x00001fff18057589 */ /* 0x000fe800000e0000 */
[----:B------:R-:W0:Y:S02]  /*16180*/  SHFL.UP PT, R2, R4, 0x8, RZ ;  /* 0x0500000004027989 */ /* 0x000e2400000e00ff */
[----:B0-----:R-:W-:Y:S02]  /*16190*/  SEL R3, R2, RZ, P4 ;  /* 0x000000ff02037207 */ /* 0x001fe40002000000 */
[----:B------:R-:W-:Y:S03]  /*161a0*/  SHFL.IDX PT, R2, R24, 0x1, 0x1f ;  /* 0x00201f0018027f89 */ /* 0x000fe600000e0000 */
        /* <DEDUP_REMOVED lines=10> */
.L_x_6181:
        /* <DEDUP_REMOVED lines=14> */
.L_x_6180:
[----:B------:R-:W-:Y:S05]  /*16330*/  BSYNC B0 ;  /* 0x0000000000007941 */ /* 0x000fea0003800000 */
.L_x_6179:
        /* <DEDUP_REMOVED lines=22> */
.L_x_6177:
        /* <DEDUP_REMOVED lines=26> */
.L_x_6182:
[----:B-1----:R-:W-:Y:S02]  /*16640*/  IMAD R24, R24, R0, R9 ;  /* 0x0000000018187224 */ /* 0x002fe400078e0209 */
[----:B0-----:R-:W-:Y:S02]  /*16650*/  IMAD R7, R3, R8, RZ ;  /* 0x0000000803077224 */ /* 0x001fe400078e02ff */
[----:B------:R-:W-:Y:S02]  /*16660*/  IMAD.MOV.U32 R2, RZ, RZ, RZ ;  /* 0x000000ffff027224 */ /* 0x000fe400078e00ff */
[----:B------:R-:W-:Y:S02]  /*16670*/  IMAD.MOV.U32 R3, RZ, RZ, R11 ;  /* 0x000000ffff037224 */ /* 0x000fe400078e000b */
[----:B------:R-:W-:Y:S02]  /*16680*/  IMAD.IADD R5, R5, 0x1, -R24 ;  /* 0x0000000105057824 */ /* 0x000fe400078e0a18 */
[----:B------:R-:W-:Y:S01]  /*16690*/  IMAD.HI.U32 R11, R11, R7, R2 ;  /* 0x000000070b0b7227 */ /* 0x000fe200078e0002 */
[----:B------:R-:W-:-:S02]  /*166a0*/  IABS R3, R4 ;  /* 0x0000000400037213 */ /* 0x000fc40000000000 */
        /* <DEDUP_REMOVED lines=49> */
.L_x_6178:
[----:B------:R-:W-:Y:S01]  /*169c0*/  IMAD.MOV.U32 R24, RZ, RZ, R5 ;  /* 0x000000ffff187224 */ /* 0x000fe200078e0005 */
[----:B------:R-:W-:Y:S01]  /*169d0*/  ULDC UR39, c[0x0][0xc3c] ;  /* 0x00030f0000277ab9 */ /* 0x000fe20000000800 */
[----:B------:R-:W-:Y:S02]  /*169e0*/  IMAD.MOV.U32 R25, RZ, RZ, RZ ;  /* 0x000000ffff197224 */ /* 0x000fe400078e00ff */
[----:B------:R-:W-:-:S07]  /*169f0*/  IMAD.MOV.U32 R26, RZ, RZ, RZ ;  /* 0x000000ffff1a7224 */ /* 0x000fce00078e00ff */
.L_x_6183:
[----:B------:R0:W2:Y:S01]  /*16a00*/  LDL R2, [R1+0x8] ;  /* 0x0000080001027983 */ /* 0x0000a20000100800 */
[----:B------:R-:W1:Y:S02]  /*16a10*/  S2R R0, SR_TID.X ;  /* 0x0000000000007919 */ /* 0x000e640000002100 */
[----:B-1----:R-:W-:Y:S01]  /*16a20*/  LOP3.LUT R0, R0, 0x1f, RZ, 0xc0, !PT ;  /* 0x0000001f00007812 */ /* 0x002fe200078ec0ff */
[----:B------:R-:W-:Y:S03]  /*16a30*/  BAR.SYNC.DEFER_BLOCKING 0x4, 0x180 ;  /* 0x0106000000007b1d */ /* 0x000fe60000010000 */
[----:B------:R-:W-:Y:S01]  /*16a40*/  ISETP.NE.AND P0, PT, R0, RZ, PT ;  /* 0x000000ff0000720c */ /* 0x000fe20003f05270 */
[----:B------:R-:W-:-:S12]  /*16a50*/  IMAD.U32 R27, RZ, RZ, UR39 ;  /* 0x00000027ff1b7e24 */ /* 0x000fd8000f8e00ff */
[----:B------:R-:W-:Y:S01]  /*16a60*/  @!P0 MOV R0, 0x400 ;  /* 0x0000040000008802 */ /* 0x000fe20000000f00 */
[----:B--2---:R-:W1:Y:S03]  /*16a70*/  @!P0 S2R R2, SR_CgaCtaId ;  /* 0x0000000000028919 */ /* 0x004e660000008800 */
[----:B-1----:R-:W-:Y:S01]  /*16a80*/  @!P0 LEA R18, R2, R0, 0x18 ;  /* 0x0000000002128211 */ /* 0x002fe200078ec0ff */
[----:B------:R0:W-:Y:S04]  /*16a90*/  @!P0 STL [R1+0x8], R2 ;  /* 0x0000080201008387 */ /* 0x0001e80000100800 */
[----:B------:R0:W-:Y:S01]  /*16aa0*/  @!P0 STS.128 [R18+0x334d0], R24 ;  /* 0x0334d01812008388 */ /* 0x0001e20000000c00 */
[----:B------:R-:W-:Y:S06]  /*16ab0*/  BAR.ARV 0x5, 0x180 ;  /* 0x0146000000007b1d */ /* 0x000fec0000002000 */
.L_x_6176:
[----:B------:R-:W-:Y:S02]  /*16ac0*/  ULDC UR4, c[0x0][0xc3c] ;  /* 0x00030f0000047ab9 */ /* 0x000fe40000000800 */
[----:B------:R-:W-:-:S06]  /*16ad0*/  UISETP.GE.AND UP0, UPT, UR39, UR4, UPT ;  /* 0x000000042700728c */ /* 0x000fcc000bf06270 */
[----:B------:R-:W-:-:S13]  /*16ae0*/  PLOP3.LUT P0, PT, PT, PT, UP0, 0x80, 0x0 ;  /* 0x000000000000781c */ /* 0x000fda0003f0f008 */
[----:B------:R-:W-:Y:S05]  /*16af0*/  @!P0 BRA `(.L_x_6184) ;  /* 0xffffff9800c48947 */ /* 0x000fea000383ffff */
.L_x_6107:
[----:B0-----:R-:W2:Y:S01]  /*16b00*/  LDL.LU R0, [R1+0x14] ;  /* 0x0000140001007983 */ /* 0x001ea20000300800 */
        /* <DEDUP_REMOVED lines=11> */
.L_x_6271:
[----:B------:R-:W-:Y:S05]  /*16bc0*/  BSYNC B0 ;  /* 0x0000000000007941 */ /* 0x000fea0003800000 */
.L_x_6185:
[----:B------:R-:W-:-:S03]  /*16bd0*/  UMOV UR4, 0xffffffff ;  /* 0xffffffff00047882 */ /* 0x000fc60000000000 */
[----:B------:R-:W-:Y:S05]  /*16be0*/  BRA.DIV UR4, `(.L_x_6187) ;  /* 0x0000002a04747947 */ /* 0x000fea000b800000 */
[----:B0-----:R-:W0:Y:S02]  /*16bf0*/  S2R R0, SR_TID.X ;  /* 0x0000000000007919 */ /* 0x001e240000002100 */
[----:B0-----:R-:W-:-:S04]  /*16c00*/  SHF.R.U32.HI R0, RZ, 0x5, R0 ;  /* 0x00000005ff007819 */ /* 0x001fc80000011600 */
[----:B------:R-:W-:-:S05]  /*16c10*/  LOP3.LUT R0, R0, 0x3, RZ, 0xc0, !PT ;  /* 0x0000000300007812 */ /* 0x000fca00078ec0ff */
[----:B------:R0:W1:Y:S02]  /*16c20*/  SHFL.IDX PT, R14, R0, RZ, 0x1f ;  /* 0x00001fff000e7589 */ /* 0x00006400000e0000 */
.L_x_6274:
[----:B-1----:R-:W-:Y:S01]  /*16c30*/  ISETP.NE.AND P0, PT, R14, RZ, PT ;  /* 0x000000ff0e00720c */ /* 0x002fe20003f05270 */
[----:B------:R-:W-:-:S12]  /*16c40*/  BSSY B0, `(.L_x_6188) ;  /* 0x000002c000007945 */ /* 0x000fd80003800000 */
[----:B------:R-:W-:Y:S05]  /*16c50*/  @P0 BRA `(.L_x_6189) ;  /* 0x0000000000a80947 */ /* 0x000fea0003800000 */
[----:B------:R-:W-:-:S03]  /*16c60*/  UMOV UR4, 0xffffffff ;  /* 0xffffffff00047882 */ /* 0x000fc60000000000 */
[----:B------:R-:W-:Y:S05]  /*16c70*/  BRA.DIV UR4, `(.L_x_6190) ;  /* 0x0000002a04847947 */ /* 0x000fea000b800000 */
[----:B------:R-:W-:-:S13]  /*16c80*/  ELECT P6, URZ, PT ;  /* 0x00000000003f782f */ /* 0x000fda00038c0000 */
.L_x_6277:
[----:B------:R-:W-:Y:S05]  /*16c90*/  @!P6 BRA `(.L_x_6189) ;  /* 0x000000000098e947 */ /* 0x000fea0003800000 */
[----:B------:R-:W-:-:S06]  /*16ca0*/  ULOP3.LUT UR4, UR43, 0x2, URZ, 0xfc, !UPT ;  /* 0x000000022b047892 */ /* 0x000fcc000f8efc3f */
[----:B0-----:R-:W-:-:S05]  /*16cb0*/  IMAD.U32 R0, RZ, RZ, UR4 ;  /* 0x00000004ff007e24 */ /* 0x001fca000f8e00ff */
[----:B------:R-:W-:-:S13]  /*16cc0*/  ISETP.NE.AND P0, PT, R0, 0x3, PT ;  /* 0x000000030000780c */ /* 0x000fda0003f05270 */
[----:B------:R-:W-:Y:S05]  /*16cd0*/  @!P0 BRA `(.L_x_6191) ;  /* 0x0000000000048947 */ /* 0x000fea0003800000 */
[----:B------:R-:W-:Y:S01]  /*16ce0*/  BPT.TRAP 0x1 ;  /* 0x000000040000795c */ /* 0x000fe20000300000 */
.L_x_6191:
[C---:B------:R-:W-:Y:S01]  /*16cf0*/  IMAD R5, R31.reuse, 0x8, R4 ;  /* 0x000000081f057824 */ /* 0x040fe200078e0204 */
[----:B------:R-:W-:Y:S01]  /*16d00*/  SHF.L.U32 R0, R34, 0x1f, RZ ;  /* 0x0000001f22007819 */ /* 0x000fe200000006ff */
[----:B------:R-:W-:-:S03]  /*16d10*/  VIADD R31, R31, 0x1 ;  /* 0x000000011f1f7836 */ /* 0x000fc60000000000 */
[----:B------:R-:W0:Y:S02]  /*16d20*/  SYNCS.PHASECHK.TRANS64.TRYWAIT P1, [R5+URZ+0x33440], R0 ;  /* 0x03344000050075a7 */ /* 0x000e24000802017f */
[----:B------:R-:W-:-:S04]  /*16d30*/  ISETP.NE.AND P2, PT, R31, 0x2, PT ;  /* 0x000000021f00780c */ /* 0x000fc80003f45270 */
[----:B------:R-:W-:Y:S01]  /*16d40*/  SEL R3, RZ, 0x1, P2 ;  /* 0x00000001ff037807 */ /* 0x000fe20001000000 */
[----:B0-----:R-:W-:Y:S08]  /*16d50*/  @!P1 BRA `(.L_x_6192) ;  /* 0x00000028006c9947 */ /* 0x001ff00003800000 */
.L_x_6278:
[----:B------:R-:W-:Y:S02]  /*16d60*/  SEL R31, R31, RZ, P2 ;  /* 0x000000ff1f1f7207 */ /* 0x000fe40001000000 */
[----:B------:R-:W-:Y:S01]  /*16d70*/  LOP3.LUT R2, R34, R3, RZ, 0x3c, !PT ;  /* 0x0000000322027212 */ /* 0x000fe200078e3cff */
[----:B------:R-:W-:Y:S06]  /*16d80*/  @!P0 BRA `(.L_x_6193) ;  /* 0x0000000000048947 */ /* 0x000fec0003800000 */
[----:B------:R-:W-:Y:S01]  /*16d90*/  BPT.TRAP 0x1 ;  /* 0x000000040000795c */ /* 0x000fe20000300000 */
.L_x_6193:
[----:B------:R-:W-:Y:S01]  /*16da0*/  IMAD R31, R31, 0x8, R4 ;  /* 0x000000081f1f7824 */ /* 0x000fe200078e0204 */
[----:B------:R-:W-:-:S04]  /*16db0*/  SHF.L.U32 R2, R2, 0x1f, RZ ;  /* 0x0000001f02027819 */ /* 0x000fc800000006ff */
[----:B------:R-:W1:Y:S02]  /*16dc0*/  SYNCS.PHASECHK.TRANS64.TRYWAIT P1, [R31+URZ+0x33440], R2 ;  /* 0x033440021f0075a7 */ /* 0x000e64000802017f */
[----:B-1----:R-:W-:Y:S05]  /*16dd0*/  @!P1 BRA `(.L_x_6194) ;  /* 0x0000002800609947 */ /* 0x002fea0003800000 */
.L_x_6279:
[----:B------:R-:W-:Y:S05]  /*16de0*/  @!P0 BRA `(.L_x_6195) ;  /* 0x0000000000048947 */ /* 0x000fea0003800000 */
[----:B------:R-:W-:Y:S01]  /*16df0*/  BPT.TRAP 0x1 ;  /* 0x000000040000795c */ /* 0x000fe20000300000 */
.L_x_6195:
[----:B------:R-:W2:Y:S02]  /*16e00*/  SYNCS.PHASECHK.TRANS64.TRYWAIT P1, [R5+URZ+0x33460], R0 ;  /* 0x03346000050075a7 */ /* 0x000ea4000802017f */
[----:B--2---:R-:W-:Y:S05]  /*16e10*/  @!P1 BRA `(.L_x_6196) ;  /* 0x0000002800649947 */ /* 0x004fea0003800000 */
.L_x_6280:
[----:B------:R-:W-:Y:S05]  /*16e20*/  @!P0 BRA `(.L_x_6197) ;  /* 0x0000000000048947 */ /* 0x000fea0003800000 */
[----:B------:R-:W-:Y:S01]  /*16e30*/  BPT.TRAP 0x1 ;  /* 0x000000040000795c */ /* 0x000fe20000300000 */
.L_x_6197:
[----:B------:R-:W3:Y:S02]  /*16e40*/  SYNCS.PHASECHK.TRANS64.TRYWAIT P1, [R31+URZ+0x33460], R2 ;  /* 0x033460021f0075a7 */ /* 0x000ee4000802017f */
[----:B---3--:R-:W-:Y:S05]  /*16e50*/  @!P1 BRA `(.L_x_6198) ;  /* 0x0000002800689947 */ /* 0x008fea0003800000 */
.L_x_6281:
[----:B------:R-:W-:Y:S05]  /*16e60*/  @!P0 BRA `(.L_x_6199) ;  /* 0x0000000000048947 */ /* 0x000fea0003800000 */
[----:B------:R-:W-:Y:S01]  /*16e70*/  BPT.TRAP 0x1 ;  /* 0x000000040000795c */ /* 0x000fe20000300000 */
.L_x_6199:
[----:B------:R-:W4:Y:S02]  /*16e80*/  SYNCS.PHASECHK.TRANS64.TRYWAIT P1, [R5+URZ+0x33480], R0 ;  /* 0x03348000050075a7 */ /* 0x000f24000802017f */
[----:B----4-:R-:W-:Y:S05]  /*16e90*/  @!P1 BRA `(.L_x_6200) ;  /* 0x00000028006c9947 */ /* 0x010fea0003800000 */
.L_x_6282:
[----:B------:R-:W-:Y:S05]  /*16ea0*/  @!P0 BRA `(.L_x_6201) ;  /* 0x0000000000048947 */ /* 0x000fea0003800000 */
[----:B------:R-:W-:Y:S01]  /*16eb0*/  BPT.TRAP 0x1 ;  /* 0x000000040000795c */ /* 0x000fe20000300000 */
.L_x_6201:
[----:B------:R0:W0:Y:S02]  /*16ec0*/  SYNCS.PHASECHK.TRANS64.TRYWAIT P0, [R31+URZ+0x33480], R2 ;  /* 0x033480021f0075a7 */ /* 0x000024000800017f */
[----:B0-----:R-:W-:Y:S05]  /*16ed0*/  @!P0 NANOSLEEP.SYNCS 0x989680 ;  /* 0x009896800000895d */ /* 0x001fea0003900000 */
[----:B------:R-:W0:Y:S02]  /*16ee0*/  @!P0 SYNCS.PHASECHK.TRANS64 P0, [R31+URZ+0x33480], R2 ;  /* 0x033480021f0085a7 */ /* 0x000e24000800007f */
[----:B0-----:R-:W-:Y:S05]  /*16ef0*/  @!P0 BRA `(.L_x_6201) ;  /* 0xfffffffc00f08947 */ /* 0x001fea000383ffff */
.L_x_6189:
[----:B------:R-:W-:Y:S05]  /*16f00*/  BSYNC B0 ;  /* 0x0000000000007941 */ /* 0x000fea0003800000 */
.L_x_6188:
[----:B------:R-:W-:Y:S05]  /*16f10*/  EXIT ;  /* 0x000000000000794d */ /* 0x000fea0003800000 */
.L_x_6044:
[----:B0-----:R-:W-:-:S04]  /*16f20*/  IMAD.U32 R3, RZ, RZ, UR41 ;  /* 0x00000029ff037e24 */ /* 0x001fc8000f8e00ff */
[----:B------:R0:W1:Y:S03]  /*16f30*/  SYNCS.PHASECHK.TRANS64.TRYWAIT P1, [R3+URZ+0x33400], R0 ;  /* 0x03340000030075a7 */ /* 0x000066000802017f */
[----:B-1----:R-:W-:Y:S05]  /*16f40*/  @!P1 NANOSLEEP.SYNCS 0x989680 ;  /* 0x009896800000995d */ /* 0x002fea0003900000 */
[----:B------:R-:W1:Y:S02]  /*16f50*/  @!P1 SYNCS.PHASECHK.TRANS64 P1, [R3+URZ+0x33400], R0 ;  /* 0x03340000030095a7 */ /* 0x000e64000802007f */
[----:B-1----:R-:W-:Y:S05]  /*16f60*/  @!P1 BRA `(.L_x_6044) ;  /* 0xfffffffc00ec9947 */ /* 0x002fea000383ffff */
[----:B------:R-:W-:Y:S05]  /*16f70*/  BRA `(.L_x_6202) ;  /* 0xfffffeac00207947 */ /* 0x000fea000383ffff */
.L_x_6048:
[----:B-1----:R1:W2:Y:S02]  /*16f80*/  SYNCS.PHASECHK.TRANS64.TRYWAIT P1, [R3+URZ+0x33430], R0 ;  /* 0x03343000030075a7 */ /* 0x0022a4000802017f */
[----:B--2---:R-:W-:Y:S05]  /*16f90*/  @!P1 NANOSLEEP.SYNCS 0x989680 ;  /* 0x009896800000995d */ /* 0x004fea0003900000 */
[----:B------:R-:W2:Y:S02]  /*16fa0*/  @!P1 SYNCS.PHASECHK.TRANS64 P1, [R3+URZ+0x33430], R0 ;  /* 0x03343000030095a7 */ /* 0x000ea4000802007f */
[----:B--2---:R-:W-:Y:S05]  /*16fb0*/  @!P1 BRA `(.L_x_6048) ;  /* 0xfffffffc00f09947 */ /* 0x004fea000383ffff */
[----:B------:R-:W-:Y:S05]  /*16fc0*/  BRA `(.L_x_6047) ;  /* 0xfffffeac003c7947 */ /* 0x000fea000383ffff */
.L_x_6054:
[----:B-1----:R-:W-:-:S04]  /*16fd0*/  IMAD.U32 R7, RZ, RZ, UR6 ;  /* 0x00000006ff077e24 */ /* 0x002fc8000f8e00ff */
[----:B------:R1:W2:Y:S03]  /*16fe0*/  SYNCS.PHASECHK.TRANS64.TRYWAIT P1, [R7+URZ+0x33430], R0 ;  /* 0x03343000070075a7 */ /* 0x0002a6000802017f */
[----:B--2---:R-:W-:Y:S05]  /*16ff0*/  @!P1 NANOSLEEP.SYNCS 0x989680 ;  /* 0x009896800000995d */ /* 0x004fea0003900000 */
[----:B------:R-:W2:Y:S02]  /*17000*/  @!P1 SYNCS.PHASECHK.TRANS64 P1, [R7+URZ+0x33430], R0 ;  /* 0x03343000070095a7 */ /* 0x000ea4000802007f */
[----:B--2---:R-:W-:Y:S05]  /*17010*/  @!P1 BRA `(.L_x_6054) ;  /* 0xfffffffc00ec9947 */ /* 0x004fea000383ffff */
[----:B------:R-:W-:Y:S05]  /*17020*/  BRA `(.L_x_6051) ;  /* 0xfffffee000687947 */ /* 0x000fea000383ffff */
.L_x_6058:
[----:B-1----:R-:W-:-:S04]  /*17030*/  IMAD.U32 R7, RZ, RZ, UR6 ;  /* 0x00000006ff077e24 */ /* 0x002fc8000f8e00ff */
[----:B------:R1:W2:Y:S03]  /*17040*/  SYNCS.PHASECHK.TRANS64.TRYWAIT P1, [R7+URZ+0x33450], R0 ;  /* 0x03345000070075a7 */ /* 0x0002a6000802017f */
[----:B--2---:R-:W-:Y:S05]  /*17050*/  @!P1 NANOSLEEP.SYNCS 0x989680 ;  /* 0x009896800000995d */ /* 0x004fea0003900000 */
[----:B------:R-:W2:Y:S02]  /*17060*/  @!P1 SYNCS.PHASECHK.TRANS64 P1, [R7+URZ+0x33450], R0 ;  /* 0x03345000070095a7 */ /* 0x000ea4000802007f */
[----:B--2---:R-:W-:Y:S05]  /*17070*/  @!P1 BRA `(.L_x_6058) ;  /* 0xfffffffc00ec9947 */ /* 0x004fea000383ffff */
[----:B------:R-:W-:Y:S05]  /*17080*/  BRA `(.L_x_6055) ;  /* 0xfffffeec00707947 */ /* 0x000fea000383ffff */
.L_x_6066:
[----:B-1----:R-:W-:-:S04]  /*17090*/  IMAD.U32 R9, RZ, RZ, UR6 ;  /* 0x00000006ff097e24 */ /* 0x002fc8000f8e00ff */
[----:B------:R1:W2:Y:S03]  /*170a0*/  SYNCS.PHASECHK.TRANS64.TRYWAIT P1, [R9+URZ+0x33430], R0 ;  /* 0x03343000090075a7 */ /* 0x0002a6000802017f */
[----:B--2---:R-:W-:Y:S05]  /*170b0*/  @!P1 NANOSLEEP.SYNCS 0x989680 ;  /* 0x009896800000995d */ /* 0x004fea0003900000 */
[----:B------:R-:W2:Y:S02]  /*170c0*/  @!P1 SYNCS.PHASECHK.TRANS64 P1, [R9+URZ+0x33430], R0 ;  /* 0x03343000090095a7 */ /* 0x000ea4000802007f */
[----:B--2---:R-:W-:Y:S05]  /*170d0*/  @!P1 BRA `(.L_x_6066) ;  /* 0xfffffffc00ec9947 */ /* 0x004fea000383ffff */
[----:B------:R-:W-:Y:S05]  /*170e0*/  BRA `(.L_x_6063) ;  /* 0xffffff1800d87947 */ /* 0x000fea000383ffff */
.L_x_6070:
[----:B-1----:R-:W-:-:S04]  /*170f0*/  IMAD.U32 R9, RZ, RZ, UR6 ;  /* 0x00000006ff097e24 */ /* 0x002fc8000f8e00ff */
[----:B------:R1:W2:Y:S03]  /*17100*/  SYNCS.PHASECHK.TRANS64.TRYWAIT P1, [R9+URZ+0x33450], R0 ;  /* 0x03345000090075a7 */ /* 0x0002a6000802017f */
[----:B--2---:R-:W-:Y:S05]  /*17110*/  @!P1 NANOSLEEP.SYNCS 0x989680 ;  /* 0x009896800000995d */ /* 0x004fea0003900000 */
[----:B------:R-:W2:Y:S02]  /*17120*/  @!P1 SYNCS.PHASECHK.TRANS64 P1, [R9+URZ+0x33450], R0 ;  /* 0x03345000090095a7 */ /* 0x000ea4000802007f */
[----:B--2---:R-:W-:Y:S05]  /*17130*/  @!P1 BRA `(.L_x_6070) ;  /* 0xfffffffc00ec9947 */ /* 0x004fea000383ffff */
[----:B------:R-:W-:Y:S05]  /*17140*/  BRA `(.L_x_6067) ;  /* 0xffffff2400d47947 */ /* 0x000fea000383ffff */
.L_x_6077:
[----:B-1----:R-:W-:-:S04]  /*17150*/  IMAD.U32 R6, RZ, RZ, UR9 ;  /* 0x00000009ff067e24 */ /* 0x002fc8000f8e00ff */
[----:B------:R1:W2:Y:S03]  /*17160*/  SYNCS.PHASECHK.TRANS64.TRYWAIT P1, [R6+URZ+0x33450], R5 ;  /* 0x03345005060075a7 */ /* 0x0002a6000802017f */
[----:B--2---:R-:W-:Y:S05]  /*17170*/  @!P1 NANOSLEEP.SYNCS 0x989680 ;  /* 0x009896800000995d */ /* 0x004fea0003900000 */
[----:B------:R-:W2:Y:S02]  /*17180*/  @!P1 SYNCS.PHASECHK.TRANS64 P1, [R6+URZ+0x33450], R5 ;  /* 0x03345005060095a7 */ /* 0x000ea4000802007f */
[----:B--2---:R-:W-:Y:S05]  /*17190*/  @!P1 BRA `(.L_x_6077) ;  /* 0xfffffffc00ec9947 */ /* 0x004fea000383ffff */
[----:B------:R-:W-:Y:S05]  /*171a0*/  BRA `(.L_x_6076) ;  /* 0xffffff48002c7947 */ /* 0x000fea000383ffff */
.L_x_6122:
        /* <DEDUP_REMOVED lines=10> */
.L_x_6203:
[----:B------:R-:W-:Y:S05]  /*17250*/  BRA `(.L_x_6204) ;  /* 0xffffffa000687947 */ /* 0x000fea000383ffff */
.L_x_6125:
[----:B0-----:R0:W1:Y:S02]  /*17260*/  SYNCS.PHASECHK.TRANS64.TRYWAIT P0, [R4+URZ+0x33480], R35 ;  /* 0x03348023040075a7 */ /* 0x001064000800017f */
[----:B-1----:R-:W-:Y:S05]  /*17270*/  @!P0 NANOSLEEP.SYNCS 0x989680 ;  /* 0x009896800000895d */ /* 0x002fea0003900000 */
[----:B------:R-:W1:Y:S02]  /*17280*/  @!P0 SYNCS.PHASECHK.TRANS64 P0, [R4+URZ+0x33480], R35 ;  /* 0x03348023040085a7 */ /* 0x000e64000800007f */
[----:B-1----:R-:W-:Y:S05]  /*17290*/  @!P0 BRA `(.L_x_6125) ;  /* 0xfffffffc00f08947 */ /* 0x002fea000383ffff */
[----:B------:R-:W-:Y:S05]  /*172a0*/  BRA `(.L_x_6205) ;  /* 0xffffffa400b87947 */ /* 0x000fea000383ffff */
.L_x_6126:
        /* <DEDUP_REMOVED lines=8> */
.L_x_6207:
[----:B------:R-:W-:Y:S05]  /*17330*/  BSYNC B0 ;  /* 0x0000000000007941 */ /* 0x000fea0003800000 */
.L_x_6206:
        /* <DEDUP_REMOVED lines=11> */
.L_x_6208:
        /* <DEDUP_REMOVED lines=25> */
.L_x_6209:
        /* <DEDUP_REMOVED lines=9> */
.L_x_6210:
[----:B------:R-:W-:Y:S02]  /*17610*/  IMAD.MOV.U32 R13, RZ, RZ, R10 ;  /* 0x000000ffff0d7224 */ /* 0x000fe400078e000a */
[----:B------:R-:W-:Y:S02]  /*17620*/  IMAD.MOV.U32 R12, RZ, RZ, 0x2 ;  /* 0x00000002ff0c7424 */ /* 0x000fe400078e00ff */
[----:B------:R-:W-:-:S07]  /*17630*/  IMAD.MOV.U32 R2, RZ, RZ, R14 ;  /* 0x000000ffff027224 */ /* 0x000fce00078e000e */
[----:B------:R-:W-:Y:S05]  /*17640*/  WARPSYNC.COLLECTIVE R15, `(.L_x_6211) ;  /* 0x000000000f087348 */ /* 0x000fea0003c00000 */
[----:B------:R0:W1:Y:S02]  /*17650*/  SHFL.IDX P6, R14, R13, R12, R11 ;  /* 0x0000000c0d0e7389 */ /* 0x00006400000c000b */
[----:B01----:R-:W-:Y:S01]  /*17660*/  ENDCOLLECTIVE ;  /* 0x000000000000791b */ /* 0x003fe20003800000 */
.L_x_6211:
        /* <DEDUP_REMOVED lines=16> */
.L_x_6212:
[----:B------:R-:W-:Y:S02]  /*17770*/  IMAD.MOV.U32 R13, RZ, RZ, R10 ;  /* 0x000000ffff0d7224 */ /* 0x000fe400078e000a */
[----:B------:R-:W-:Y:S02]  /*17780*/  IMAD.MOV.U32 R12, RZ, RZ, 0x3 ;  /* 0x00000003ff0c7424 */ /* 0x000fe400078e00ff */
[----:B------:R-:W-:-:S07]  /*17790*/  IMAD.MOV.U32 R2, RZ, RZ, R14 ;  /* 0x000000ffff027224 */ /* 0x000fce00078e000e */
[----:B------:R-:W-:Y:S05]  /*177a0*/  WARPSYNC.COLLECTIVE R15, `(.L_x_6213) ;  /* 0x000000000f087348 */ /* 0x000fea0003c00000 */
[----:B------:R0:W1:Y:S02]  /*177b0*/  SHFL.IDX P6, R14, R13, R12, R11 ;  /* 0x0000000c0d0e7389 */ /* 0x00006400000c000b */
[----:B01----:R-:W-:Y:S01]  /*177c0*/  ENDCOLLECTIVE ;  /* 0x000000000000791b */ /* 0x003fe20003800000 */
.L_x_6213:
        /* <DEDUP_REMOVED lines=13> */
.L_x_6214:
        /* <DEDUP_REMOVED lines=12> */
.L_x_6215:
        /* <DEDUP_REMOVED lines=13> */
.L_x_6216:
        /* <DEDUP_REMOVED lines=11> */
.L_x_6131:
[----:B---3--:R3:W4:Y:S02]  /*17ae0*/  SYNCS.PHASECHK.TRANS64.TRYWAIT P0, [R4+URZ+0x33440], R35 ;  /* 0x03344023040075a7 */ /* 0x008724000800017f */
[----:B----4-:R-:W-:Y:S05]  /*17af0*/  @!P0 NANOSLEEP.SYNCS 0x989680 ;  /* 0x009896800000895d */ /* 0x010fea0003900000 */
[----:B------:R-:W4:Y:S02]  /*17b00*/  @!P0 SYNCS.PHASECHK.TRANS64 P0, [R4+URZ+0x33440], R35 ;  /* 0x03344023040085a7 */ /* 0x000f24000800007f */
[----:B----4-:R-:W-:Y:S05]  /*17b10*/  @!P0 BRA `(.L_x_6131) ;  /* 0xfffffffc00f08947 */ /* 0x010fea000383ffff */
[----:B------:R-:W-:Y:S05]  /*17b20*/  BRA `(.L_x_6218) ;  /* 0xffffffa400a47947 */ /* 0x000fea000383ffff */
.L_x_6132:
        /* <DEDUP_REMOVED lines=8> */
.L_x_6220:
[----:B------:R-:W-:Y:S05]  /*17bb0*/  BSYNC B0 ;  /* 0x0000000000007941 */ /* 0x000fea0003800000 */
.L_x_6219:
        /* <DEDUP_REMOVED lines=11> */
.L_x_6221:
        /* <DEDUP_REMOVED lines=21> */
.L_x_6222:
[----:B------:R-:W-:Y:S02]  /*17dc0*/  IMAD.MOV.U32 R13, RZ, RZ, R5 ;  /* 0x000000ffff0d7224 */ /* 0x000fe400078e0005 */
[----:B------:R-:W-:-:S07]  /*17dd0*/  IMAD.MOV.U32 R2, RZ, RZ, R14 ;  /* 0x000000ffff027224 */ /* 0x000fce00078e000e */
[----:B------:R-:W-:Y:S05]  /*17de0*/  WARPSYNC.COLLECTIVE R15, `(.L_x_6223) ;  /* 0x000000000f087348 */ /* 0x000fea0003c00000 */
[----:B------:R0:W1:Y:S02]  /*17df0*/  SHFL.IDX P6, R14, R13, R12, R11 ;  /* 0x0000000c0d0e7389 */ /* 0x00006400000c000b */
[----:B01----:R-:W-:Y:S01]  /*17e00*/  ENDCOLLECTIVE ;  /* 0x000000000000791b */ /* 0x003fe20003800000 */
.L_x_6223:
        /* <DEDUP_REMOVED lines=16> */
.L_x_6224:
        /* <DEDUP_REMOVED lines=11> */
.L_x_6225:
[----:B------:R-:W-:Y:S02]  /*17fc0*/  IMAD.MOV.U32 R13, RZ, RZ, R10 ;  /* 0x000000ffff0d7224 */ /* 0x000fe400078e000a */
[----:B------:R-:W-:Y:S02]  /*17fd0*/  IMAD.MOV.U32 R12, RZ, RZ, 0x3 ;  /* 0x00000003ff0c7424 */ /* 0x000fe400078e00ff */
[----:B------:R-:W-:-:S07]  /*17fe0*/  IMAD.MOV.U32 R3, RZ, RZ, R14 ;  /* 0x000000ffff037224 */ /* 0x000fce00078e000e */
[----:B------:R-:W-:Y:S05]  /*17ff0*/  WARPSYNC.COLLECTIVE R15, `(.L_x_6226) ;  /* 0x000000000f087348 */ /* 0x000fea0003c00000 */
[----:B------:R0:W1:Y:S02]  /*18000*/  SHFL.IDX P6, R14, R13, R12, R11 ;  /* 0x0000000c0d0e7389 */ /* 0x00006400000c000b */
[----:B01----:R-:W-:Y:S01]  /*18010*/  ENDCOLLECTIVE ;  /* 0x000000000000791b */ /* 0x003fe20003800000 */
.L_x_6226:
        /* <DEDUP_REMOVED lines=10> */
.L_x_6227:
[----:B------:R-:W-:Y:S01]  /*180c0*/  @!PT LDS RZ, [RZ] ;  /* 0x00000000fffff984 */ /* 0x000fe20000000800 */
[----:B------:R-:W-:Y:S01]  /*180d0*/  @!PT LDS RZ, [RZ] ;  /* 0x00000000fffff984 */ /* 0x000fe20000000800 */
[----:B------:R-:W-:Y:S01]  /*180e0*/  @!PT LDS RZ, [RZ] ;  /* 0x00000000fffff984 */ /* 0x000fe20000000800 */
[----:B------:R-:W-:Y:S04]  /*180f0*/  @P4 LDGSTS.E.BYPASS.LTC128B.128 [R0+0x25200], desc[UR54][R2.64], !P5 ;  /* 0x2520000002004fae */ /* 0x000fe8000e901d76 */
[----:B------:R-:W-:Y:S04]  /*18100*/  @P4 LDGSTS.E.BYPASS.LTC128B.128 [R0+0x27a00], desc[UR54][R2.64+0x40], !P2 ;  /* 0x27a0004002004fae */ /* 0x000fe8000d101d76 */
[----:B------:R0:W-:Y:S01]  /*18110*/  @P4 LDGSTS.E.BYPASS.LTC128B.128 [R0+0x2a200], desc[UR54][R2.64+0x80], !P1 ;  /* 0x2a20008002004fae */ /* 0x0001e2000c901d76 */
[----:B------:R-:W-:Y:S02]  /*18120*/  IMAD.MOV.U32 R13, RZ, RZ, R7 ;  /* 0x000000ffff0d7224 */ /* 0x000fe400078e0007 */
[----:B------:R-:W-:Y:S01]  /*18130*/  IMAD.MOV.U32 R12, RZ, RZ, RZ ;  /* 0x000000ffff0c7224 */ /* 0x000fe200078e00ff */
[----:B------:R-:W-:-:S05]  /*18140*/  @P3 IADD3 R14, P0, R37, R14, RZ ;  /* 0x0000000e250e3210 */ /* 0x000fca0007f1e0ff */
[----:B0-----:R-:W-:-:S08]  /*18150*/  @P3 IMAD.MOV.U32 R2, RZ, RZ, R14 ;  /* 0x000000ffff023224 */ /* 0x001fd000078e000e */
[----:B------:R-:W-:Y:S05]  /*18160*/  WARPSYNC.COLLECTIVE R15, `(.L_x_6228) ;  /* 0x000000000f087348 */ /* 0x000fea0003c00000 */
[----:B------:R0:W1:Y:S02]  /*18170*/  SHFL.IDX P6, R14, R13, R12, R11 ;  /* 0x0000000c0d0e7389 */ /* 0x00006400000c000b */
[----:B01----:R-:W-:Y:S01]  /*18180*/  ENDCOLLECTIVE ;  /* 0x000000000000791b */ /* 0x003fe20003800000 */
.L_x_6228:
        /* <DEDUP_REMOVED lines=13> */
.L_x_6229:
[----:B------:R-:W-:Y:S05]  /*18260*/  BRA `(.L_x_6230) ;  /* 0xffffffa400247947 */ /* 0x000fea000383ffff */
.L_x_6139:
[----:B------:R-:W-:Y:S02]  /*18270*/  IMAD.MOV.U32 R13, RZ, RZ, R5 ;  /* 0x000000ffff0d7224 */ /* 0x000fe400078e0005 */
[----:B------:R-:W-:Y:S02]  /*18280*/  IMAD.MOV.U32 R12, RZ, RZ, RZ ;  /* 0x000000ffff0c7224 */ /* 0x000fe400078e00ff */
[----:B------:R-:W-:Y:S02]  /*18290*/  IMAD.MOV.U32 R11, RZ, RZ, 0x1c1f ;  /* 0x00001c1fff0b7424 */ /* 0x000fe400078e00ff */
[----:B------:R-:W-:Y:S02]  /*182a0*/  IMAD.MOV.U32 R15, RZ, RZ, -0x1 ;  /* 0xffffffffff0f7424 */ /* 0x000fe400078e00ff */
[----:B------:R-:W-:Y:S02]  /*182b0*/  IMAD R4, R4, UR40, RZ ;  /* 0x0000002804047c24 */ /* 0x000fe4000f8e02ff */
[----:B------:R-:W-:-:S07]  /*182c0*/  IMAD R25, R25, 0x80, R9 ;  /* 0x0000008019197824 */ /* 0x000fce00078e0209 */
[----:B----45:R-:W-:Y:S05]  /*182d0*/  WARPSYNC.COLLECTIVE R15, `(.L_x_6231) ;  /* 0x000000000f087348 */ /* 0x030fea0003c00000 */
[----:B----4-:R0:W1:Y:S02]  /*182e0*/  SHFL.IDX P6, R14, R13, R12, R11 ;  /* 0x0000000c0d0e7389 */ /* 0x01006400000c000b */
[----:B01---5:R-:W-:Y:S01]  /*182f0*/  ENDCOLLECTIVE ;  /* 0x000000000000791b */ /* 0x023fe20003800000 */
.L_x_6231:
[C---:B------:R-:W-:Y:S01]  /*18300*/  VIADD R7, R25.reuse, 0x20 ;  /* 0x0000002019077836 */ /* 0x040fe20000000000 */
[----:B------:R-:W-:Y:S01]  /*18310*/  ISETP.GE.AND P0, PT, R25, R4, PT ;  /* 0x000000041900720c */ /* 0x000fe20003f06270 */
[----:B------:R-:W-:Y:S02]  /*18320*/  IMAD.MOV.U32 R13, RZ, RZ, R0 ;  /* 0x000000ffff0d7224 */ /* 0x000fe400078e0000 */
[----:B------:R-:W-:-:S10]  /*18330*/  IMAD.MOV.U32 R2, RZ, RZ, R14 ;  /* 0x000000ffff027224 */ /* 0x000fd400078e000e */
[----:B------:R-:W-:Y:S05]  /*18340*/  WARPSYNC.COLLECTIVE R15, `(.L_x_6232) ;  /* 0x000000000f087348 */ /* 0x000fea0003c00000 */
[----:B------:R0:W1:Y:S02]  /*18350*/  SHFL.IDX P6, R14, R13, R12, R11 ;  /* 0x0000000c0d0e7389 */ /* 0x00006400000c000b */
[----:B01----:R-:W-:Y:S01]  /*18360*/  ENDCOLLECTIVE ;  /* 0x000000000000791b */ /* 0x003fe20003800000 */
.L_x_6232:
        /* <DEDUP_REMOVED lines=8> */
.L_x_6233:
        /* <DEDUP_REMOVED lines=8> */
[----:B0-----:R-:W-:-:S10]  /*18470*/  IMAD.MOV.U32 R2, RZ, RZ, R14 ;  /* 0x000000ffff027224 */ /* 0x001fd400078e000e */
[----:B------:R-:W-:Y:S05]  /*18480*/  WARPSYNC.COLLECTIVE R15, `(.L_x_6234) ;  /* 0x000000000f087348 */ /* 0x000fea0003c00000 */
[----:B------:R0:W1:Y:S02]  /*18490*/  SHFL.IDX P6, R14, R13, R12, R11 ;  /* 0x0000000c0d0e7389 */ /* 0x00006400000c000b */
[----:B01----:R-:W-:Y:S01]  /*184a0*/  ENDCOLLECTIVE ;  /* 0x000000000000791b */ /* 0x003fe20003800000 */
.L_x_6234:
        /* <DEDUP_REMOVED lines=8> */
.L_x_6235:
[----:B------:R-:W-:Y:S02]  /*18530*/  @!P0 IMAD.MOV.U32 R3, RZ, RZ, R7 ;  /* 0x000000ffff038224 */ /* 0x000fe400078e0007 */
[----:B------:R-:W-:-:S03]  /*18540*/  VIADD R7, R25, 0x40 ;  /* 0x0000004019077836 */ /* 0x000fc60000000000 */
        /* <DEDUP_REMOVED lines=12> */
.L_x_6236:
        /* <DEDUP_REMOVED lines=8> */
.L_x_6237:
        /* <DEDUP_REMOVED lines=12> */
.L_x_6238:
[----:B------:R-:W-:Y:S05]  /*18750*/  BRA `(.L_x_6239) ;  /* 0xffffffa8006c7947 */ /* 0x000fea000383ffff */
.L_x_6144:
[----:B0-----:R0:W1:Y:S02]  /*18760*/  SYNCS.PHASECHK.TRANS64.TRYWAIT P0, [R18+URZ+0x33420], R3 ;  /* 0x03342003120075a7 */ /* 0x001064000800017f */
[----:B-1----:R-:W-:Y:S05]  /*18770*/  @!P0 NANOSLEEP.SYNCS 0x989680 ;  /* 0x009896800000895d */ /* 0x002fea0003900000 */
[----:B------:R-:W1:Y:S02]  /*18780*/  @!P0 SYNCS.PHASECHK.TRANS64 P0, [R18+URZ+0x33420], R3 ;  /* 0x03342003120085a7 */ /* 0x000e64000800007f */
[----:B-1----:R-:W-:Y:S05]  /*18790*/  @!P0 BRA `(.L_x_6144) ;  /* 0xfffffffc00f08947 */ /* 0x002fea000383ffff */
[----:B------:R-:W-:Y:S05]  /*187a0*/  BRA `(.L_x_6240) ;  /* 0xffffffa800dc7947 */ /* 0x000fea000383ffff */
.L_x_6148:
[----:B0-----:R0:W1:Y:S02]  /*187b0*/  SYNCS.PHASECHK.TRANS64.TRYWAIT P0, [R4+URZ+0x33480], R30 ;  /* 0x0334801e040075a7 */ /* 0x001064000800017f */
[----:B-1----:R-:W-:Y:S05]  /*187c0*/  @!P0 NANOSLEEP.SYNCS 0x989680 ;  /* 0x009896800000895d */ /* 0x002fea0003900000 */
[----:B------:R-:W1:Y:S02]  /*187d0*/  @!P0 SYNCS.PHASECHK.TRANS64 P0, [R4+URZ+0x33480], R30 ;  /* 0x0334801e040085a7 */ /* 0x000e64000800007f */
[----:B-1----:R-:W-:Y:S05]  /*187e0*/  @!P0 BRA `(.L_x_6148) ;  /* 0xfffffffc00f08947 */ /* 0x002fea000383ffff */
[----:B------:R-:W-:Y:S05]  /*187f0*/  BRA `(.L_x_6241) ;  /* 0xffffffb000107947 */ /* 0x000fea000383ffff */
.L_x_6149:
        /* <DEDUP_REMOVED lines=8> */
.L_x_6243:
[----:B------:R-:W-:Y:S05]  /*18880*/  BSYNC B0 ;  /* 0x0000000000007941 */ /* 0x000fea0003800000 */
.L_x_6242:
        /* <DEDUP_REMOVED lines=8> */
.L_x_6244:
[----:B------:R-:W-:Y:S02]  /*18910*/  IMAD.MOV.U32 R13, RZ, RZ, R10 ;  /* 0x000000ffff0d7224 */ /* 0x000fe400078e000a */
[----:B------:R-:W-:Y:S02]  /*18920*/  IMAD.MOV.U32 R12, RZ, RZ, 0x1 ;  /* 0x00000001ff0c7424 */ /* 0x000fe400078e00ff */
[----:B------:R-:W-:-:S07]  /*18930*/  IMAD.MOV.U32 R2, RZ, RZ, R14 ;  /* 0x000000ffff027224 */ /* 0x000fce00078e000e */
[----:B------:R-:W-:Y:S05]  /*18940*/  WARPSYNC.COLLECTIVE R15, `(.L_x_6245) ;  /* 0x000000000f087348 */ /* 0x000fea0003c00000 */
[----:B------:R0:W1:Y:S02]  /*18950*/  SHFL.IDX P6, R14, R13, R12, R11 ;  /* 0x0000000c0d0e7389 */ /* 0x00006400000c000b */
[----:B01----:R-:W-:Y:S01]  /*18960*/  ENDCOLLECTIVE ;  /* 0x000000000000791b */ /* 0x003fe20003800000 */
.L_x_6245:
        /* <DEDUP_REMOVED lines=14> */
.L_x_6246:
[----:B------:R-:W-:Y:S02]  /*18a50*/  IMAD.MOV.U32 R13, RZ, RZ, R10 ;  /* 0x000000ffff0d7224 */ /* 0x000fe400078e000a */
[----:B------:R-:W-:Y:S02]  /*18a60*/  IMAD.MOV.U32 R12, RZ, RZ, 0x2 ;  /* 0x00000002ff0c7424 */ /* 0x000fe400078e00ff */
[----:B------:R-:W-:-:S07]  /*18a70*/  IMAD.MOV.U32 R2, RZ, RZ, R14 ;  /* 0x000000ffff027224 */ /* 0x000fce00078e000e */
[----:B------:R-:W-:Y:S05]  /*18a80*/  WARPSYNC.COLLECTIVE R15, `(.L_x_6247) ;  /* 0x000000000f087348 */ /* 0x000fea0003c00000 */
[----:B------:R0:W1:Y:S02]  /*18a90*/  SHFL.IDX P6, R14, R13, R12, R11 ;  /* 0x0000000c0d0e7389 */ /* 0x00006400000c000b */
[----:B01----:R-:W-:Y:S01]  /*18aa0*/  ENDCOLLECTIVE ;  /* 0x000000000000791b */ /* 0x003fe20003800000 */
.L_x_6247:
        /* <DEDUP_REMOVED lines=13> */
.L_x_6248:
[----:B------:R-:W-:Y:S02]  /*18b80*/  IMAD.MOV.U32 R13, RZ, RZ, R10 ;  /* 0x000000ffff0d7224 */ /* 0x000fe400078e000a */
[----:B------:R-:W-:Y:S02]  /*18b90*/  IMAD.MOV.U32 R12, RZ, RZ, 0x3 ;  /* 0x00000003ff0c7424 */ /* 0x000fe400078e00ff */
[----:B------:R-:W-:-:S07]  /*18ba0*/  IMAD.MOV.U32 R2, RZ, RZ, R14 ;  /* 0x000000ffff027224 */ /* 0x000fce00078e000e */
[----:B------:R-:W-:Y:S05]  /*18bb0*/  WARPSYNC.COLLECTIVE R15, `(.L_x_6249) ;  /* 0x000000000f087348 */ /* 0x000fea0003c00000 */
[----:B------:R0:W1:Y:S02]  /*18bc0*/  SHFL.IDX P6, R14, R13, R12, R11 ;  /* 0x0000000c0d0e7389 */ /* 0x00006400000c000b */
[----:B01----:R-:W-:Y:S01]  /*18bd0*/  ENDCOLLECTIVE ;  /* 0x000000000000791b */ /* 0x003fe20003800000 */
.L_x_6249:
        /* <DEDUP_REMOVED lines=13> */
.L_x_6250:
[----:B------:R-:W-:Y:S02]  /*18cb0*/  IMAD.MOV.U32 R13, RZ, RZ, R22 ;  /* 0x000000ffff0d7224 */ /* 0x000fe400078e0016 */
[----:B------:R-:W-:Y:S02]  /*18cc0*/  IMAD.MOV.U32 R12, RZ, RZ, RZ ;  /* 0x000000ffff0c7224 */ /* 0x000fe400078e00ff */
[----:B------:R-:W-:-:S07]  /*18cd0*/  IMAD.MOV.U32 R2, RZ, RZ, R14 ;  /* 0x000000ffff027224 */ /* 0x000fce00078e000e */
[----:B------:R-:W-:Y:S05]  /*18ce0*/  WARPSYNC.COLLECTIVE R15, `(.L_x_6251) ;  /* 0x000000000f087348 */ /* 0x000fea0003c00000 */
[----:B------:R0:W1:Y:S02]  /*18cf0*/  SHFL.IDX P6, R14, R13, R12, R11 ;  /* 0x0000000c0d0e7389 */ /* 0x00006400000c000b */
[----:B01----:R-:W-:Y:S01]  /*18d00*/  ENDCOLLECTIVE ;  /* 0x000000000000791b */ /* 0x003fe20003800000 */
.L_x_6251:
        /* <DEDUP_REMOVED lines=13> */
.L_x_6252:
[----:B------:R-:W-:Y:S01]  /*18de0*/  IMAD.MOV.U32 R2, RZ, RZ, R14 ;  /* 0x000000ffff027224 */ /* 0x000fe200078e000e */
[----:B------:R-:W-:Y:S06]  /*18df0*/  BRA `(.L_x_6253) ;  /* 0xffffffac00b47947 */ /* 0x000fec000383ffff */
.L_x_6154:
[----:B---3--:R3:W4:Y:S02]  /*18e00*/  SYNCS.PHASECHK.TRANS64.TRYWAIT P0, [R4+URZ+0x33440], R30 ;  /* 0x0334401e040075a7 */ /* 0x008724000800017f */
[----:B----4-:R-:W-:Y:S05]  /*18e10*/  @!P0 NANOSLEEP.SYNCS 0x989680 ;  /* 0x009896800000895d */ /* 0x010fea0003900000 */
[----:B------:R-:W4:Y:S02]  /*18e20*/  @!P0 SYNCS.PHASECHK.TRANS64 P0, [R4+URZ+0x33440], R30 ;  /* 0x0334401e040085a7 */ /* 0x000f24000800007f */
[----:B----4-:R-:W-:Y:S05]  /*18e30*/  @!P0 BRA `(.L_x_6154) ;  /* 0xfffffffc00f08947 */ /* 0x010fea000383ffff */
[----:B------:R-:W-:Y:S05]  /*18e40*/  BRA `(.L_x_6254) ;  /* 0xffffffb0000c7947 */ /* 0x000fea000383ffff */
.L_x_6155:
        /* <DEDUP_REMOVED lines=8> */
.L_x_6256:
[----:B------:R-:W-:Y:S05]  /*18ed0*/  BSYNC B0 ;  /* 0x0000000000007941 */ /* 0x000fea0003800000 */
.L_x_6255:
        /* <DEDUP_REMOVED lines=8> */
.L_x_6257:
[----:B------:R-:W-:Y:S02]  /*18f60*/  IMAD.MOV.U32 R13, RZ, RZ, R6 ;  /* 0x000000ffff0d7224 */ /* 0x000fe400078e0006 */
[----:B------:R-:W-:Y:S02]  /*18f70*/  IMAD.MOV.U32 R12, RZ, RZ, 0x1 ;  /* 0x00000001ff0c7424 */ /* 0x000fe400078e00ff */
[----:B------:R-:W-:-:S07]  /*18f80*/  IMAD.MOV.U32 R2, RZ, RZ, R14 ;  /* 0x000000ffff027224 */ /* 0x000fce00078e000e */
[----:B------:R-:W-:Y:S05]  /*18f90*/  WARPSYNC.COLLECTIVE R15, `(.L_x_6258) ;  /* 0x000000000f087348 */ /* 0x000fea0003c00000 */
[----:B------:R0:W1:Y:S02]  /*18fa0*/  SHFL.IDX P6, R14, R13, R12, R11 ;  /* 0x0000000c0d0e7389 */ /* 0x00006400000c000b */
[----:B01----:R-:W-:Y:S01]  /*18fb0*/  ENDCOLLECTIVE ;  /* 0x000000000000791b */ /* 0x003fe20003800000 */
.L_x_6258:
        /* <DEDUP_REMOVED lines=13> */
.L_x_6259:
[----:B------:R-:W-:Y:S02]  /*19090*/  IMAD.MOV.U32 R13, RZ, RZ, R6 ;  /* 0x000000ffff0d7224 */ /* 0x000fe400078e0006 */
[----:B------:R-:W-:Y:S02]  /*190a0*/  IMAD.MOV.U32 R12, RZ, RZ, 0x2 ;  /* 0x00000002ff0c7424 */ /* 0x000fe400078e00ff */
[----:B------:R-:W-:-:S07]  /*190b0*/  IMAD.MOV.U32 R2, RZ, RZ, R14 ;  /* 0x000000ffff027224 */ /* 0x000fce00078e000e */
[----:B------:R-:W-:Y:S05]  /*190c0*/  WARPSYNC.COLLECTIVE R15, `(.L_x_6260) ;  /* 0x000000000f087348 */ /* 0x000fea0003c00000 */
[----:B------:R0:W1:Y:S02]  /*190d0*/  SHFL.IDX P6, R14, R13, R12, R11 ;  /* 0x0000000c0d0e7389 */ /* 0x00006400000c000b */
[----:B01----:R-:W-:Y:S01]  /*190e0*/  ENDCOLLECTIVE ;  /* 0x000000000000791b */ /* 0x003fe20003800000 */
.L_x_6260:
        /* <DEDUP_REMOVED lines=13> */
.L_x_6261:
[----:B------:R-:W-:Y:S02]  /*191c0*/  IMAD.MOV.U32 R13, RZ, RZ, R6 ;  /* 0x000000ffff0d7224 */ /* 0x000fe400078e0006 */
[----:B------:R-:W-:Y:S02]  /*191d0*/  IMAD.MOV.U32 R12, RZ, RZ, 0x3 ;  /* 0x00000003ff0c7424 */ /* 0x000fe400078e00ff */
[----:B------:R-:W-:-:S07]  /*191e0*/  IMAD.MOV.U32 R2, RZ, RZ, R14 ;  /* 0x000000ffff027224 */ /* 0x000fce00078e000e */
[----:B------:R-:W-:Y:S05]  /*191f0*/  WARPSYNC.COLLECTIVE R15, `(.L_x_6262) ;  /* 0x000000000f087348 */ /* 0x000fea0003c00000 */
[----:B------:R0:W1:Y:S02]  /*19200*/  SHFL.IDX P6, R14, R13, R12, R11 ;  /* 0x0000000c0d0e7389 */ /* 0x00006400000c000b */
[----:B01----:R-:W-:Y:S01]  /*19210*/  ENDCOLLECTIVE ;  /* 0x000000000000791b */ /* 0x003fe20003800000 */
.L_x_6262:
        /* <DEDUP_REMOVED lines=13> */
.L_x_6263:
[----:B------:R-:W-:Y:S02]  /*192f0*/  IMAD.MOV.U32 R13, RZ, RZ, R8 ;  /* 0x000000ffff0d7224 */ /* 0x000fe400078e0008 */
[----:B------:R-:W-:Y:S02]  /*19300*/  IMAD.MOV.U32 R12, RZ, RZ, RZ ;  /* 0x000000ffff0c7224 */ /* 0x000fe400078e00ff */
[----:B------:R-:W-:-:S07]  /*19310*/  IMAD.MOV.U32 R2, RZ, RZ, R14 ;  /* 0x000000ffff027224 */ /* 0x000fce00078e000e */
[----:B------:R-:W-:Y:S05]  /*19320*/  WARPSYNC.COLLECTIVE R15, `(.L_x_6264) ;  /* 0x000000000f087348 */ /* 0x000fea0003c00000 */
[----:B------:R0:W1:Y:S02]  /*19330*/  SHFL.IDX P6, R14, R13, R12, R11 ;  /* 0x0000000c0d0e7389 */ /* 0x00006400000c000b */
[----:B01----:R-:W-:Y:S01]  /*19340*/  ENDCOLLECTIVE ;  /* 0x000000000000791b */ /* 0x003fe20003800000 */
.L_x_6264:
        /* <DEDUP_REMOVED lines=13> */
.L_x_6265:
[----:B------:R-:W-:Y:S05]  /*19420*/  BRA `(.L_x_6266) ;  /* 0xffffffac00a87947 */ /* 0x000fea000383ffff */
.L_x_6160:
[----:B----4-:R4:W0:Y:S02]  /*19430*/  SYNCS.PHASECHK.TRANS64.TRYWAIT P1, [R2+URZ+0x33470], R3 ;  /* 0x03347003020075a7 */ /* 0x010824000802017f */
[----:B0-----:R-:W-:Y:S05]  /*19440*/  @!P1 NANOSLEEP.SYNCS 0x989680 ;  /* 0x009896800000995d */ /* 0x001fea0003900000 */
[----:B------:R-:W0:Y:S02]  /*19450*/  @!P1 SYNCS.PHASECHK.TRANS64 P1, [R2+URZ+0x33470], R3 ;  /* 0x03347003020095a7 */ /* 0x000e24000802007f */
[----:B0-----:R-:W-:Y:S05]  /*19460*/  @!P1 BRA `(.L_x_6160) ;  /* 0xfffffffc00f09947 */ /* 0x001fea000383ffff */
[----:B------:R-:W-:Y:S05]  /*19470*/  BRA `(.L_x_6267) ;  /* 0xffffffb000147947 */ /* 0x000fea000383ffff */
.L_x_6162:
[----:B----4-:R4:W0:Y:S02]  /*19480*/  SYNCS.PHASECHK.TRANS64.TRYWAIT P1, [R2+URZ+0x33460], R3 ;  /* 0x03346003020075a7 */ /* 0x010824000802017f */
[----:B0-----:R-:W-:Y:S05]  /*19490*/  @!P1 NANOSLEEP.SYNCS 0x989680 ;  /* 0x009896800000995d */ /* 0x001fea0003900000 */
[----:B------:R-:W0:Y:S02]  /*194a0*/  @!P1 SYNCS.PHASECHK.TRANS64 P1, [R2+URZ+0x33460], R3 ;  /* 0x03346003020095a7 */ /* 0x000e24000802007f */
[----:B0-----:R-:W-:Y:S05]  /*194b0*/  @!P1 BRA `(.L_x_6162) ;  /* 0xfffffffc00f09947 */ /* 0x001fea000383ffff */
[----:B------:R-:W-:Y:S05]  /*194c0*/  BRA `(.L_x_6268) ;  /* 0xffffffb000247947 */ /* 0x000fea000383ffff */
.L_x_6170:
[----:B0-----:R0:W3:Y:S02]  /*194d0*/  SYNCS.PHASECHK.TRANS64.TRYWAIT P1, [R0+URZ+0x33470], R3 ;  /* 0x03347003000075a7 */ /* 0x0010e4000802017f */
[----:B---3--:R-:W-:Y:S05]  /*194e0*/  @!P1 NANOSLEEP.SYNCS 0x989680 ;  /* 0x009896800000995d */ /* 0x008fea0003900000 */
[----:B------:R-:W3:Y:S02]  /*194f0*/  @!P1 SYNCS.PHASECHK.TRANS64 P1, [R0+URZ+0x33470], R3 ;  /* 0x03347003000095a7 */ /* 0x000ee4000802007f */
[----:B---3--:R-:W-:Y:S05]  /*19500*/  @!P1 BRA `(.L_x_6170) ;  /* 0xfffffffc00f09947 */ /* 0x008fea000383ffff */
[----:B------:R-:W-:Y:S05]  /*19510*/  BRA `(.L_x_6269) ;  /* 0xffffffbc00687947 */ /* 0x000fea000383ffff */
.L_x_6172:
[----:B0-----:R0:W3:Y:S02]  /*19520*/  SYNCS.PHASECHK.TRANS64.TRYWAIT P1, [R0+URZ+0x33460], R3 ;  /* 0x03346003000075a7 */ /* 0x0010e4000802017f */
[----:B---3--:R-:W-:Y:S05]  /*19530*/  @!P1 NANOSLEEP.SYNCS 0x989680 ;  /* 0x009896800000995d */ /* 0x008fea0003900000 */
[----:B------:R-:W3:Y:S02]  /*19540*/  @!P1 SYNCS.PHASECHK.TRANS64 P1, [R0+URZ+0x33460], R3 ;  /* 0x03346003000095a7 */ /* 0x000ee4000802007f */
[----:B---3--:R-:W-:Y:S05]  /*19550*/  @!P1 BRA `(.L_x_6172) ;  /* 0xfffffffc00f09947 */ /* 0x008fea000383ffff */
[----:B------:R-:W-:Y:S05]  /*19560*/  BRA `(.L_x_6270) ;  /* 0xffffffbc00747947 */ /* 0x000fea000383ffff */
.L_x_6186:
[----:B0-----:R0:W1:Y:S02]  /*19570*/  SYNCS.PHASECHK.TRANS64.TRYWAIT P0, [R4+URZ+0x33420], R0 ;  /* 0x03342000040075a7 */ /* 0x001064000800017f */
[----:B-1----:R-:W-:Y:S05]  /*19580*/  @!P0 NANOSLEEP.SYNCS 0x989680 ;  /* 0x009896800000895d */ /* 0x002fea0003900000 */
[----:B------:R-:W1:Y:S02]  /*19590*/  @!P0 SYNCS.PHASECHK.TRANS64 P0, [R4+URZ+0x33420], R0 ;  /* 0x03342000040085a7 */ /* 0x000e64000800007f */
[----:B-1----:R-:W-:Y:S05]  /*195a0*/  @!P0 BRA `(.L_x_6186) ;  /* 0xfffffffc00f08947 */ /* 0x002fea000383ffff */
[----:B------:R-:W-:Y:S05]  /*195b0*/  BRA `(.L_x_6271) ;  /* 0xffffffd400807947 */ /* 0x000fea000383ffff */
.L_x_6187:
        /* <DEDUP_REMOVED lines=11> */
.L_x_6273:
[----:B------:R-:W-:Y:S05]  /*19670*/  BSYNC B0 ;  /* 0x0000000000007941 */ /* 0x000fea0003800000 */
.L_x_6272:
[----:B------:R-:W-:Y:S05]  /*19680*/  BRA `(.L_x_6274) ;  /* 0xffffffd400687947 */ /* 0x000fea000383ffff */
.L_x_6190:
[----:B------:R-:W-:Y:S01]  /*19690*/  BSSY B1, `(.L_x_6275) ;  /* 0x0000006000017945 */ /* 0x000fe20003800000 */
[----:B------:R-:W-:-:S07]  /*196a0*/  IMAD.MOV.U32 R15, RZ, RZ, -0x1 ;  /* 0xffffffffff0f7424 */ /* 0x000fce00078e00ff */
[----:B0-----:R-:W-:Y:S05]  /*196b0*/  WARPSYNC.COLLECTIVE R15, `(.L_x_6276) ;  /* 0x000000000f0c7348 */ /* 0x001fea0003c00000 */
[----:B------:R-:W-:Y:S02]  /*196c0*/  ELECT P6, UR62, PT ;  /* 0x00000000003e782f */ /* 0x000fe400038c0000 */
[----:B------:R-:W-:Y:S01]  /*196d0*/  MOV R14, UR62 ;  /* 0x0000003e000e7c02 */ /* 0x000fe20008000f00 */
[----:B0-----:R-:W-:Y:S10]  /*196e0*/  ENDCOLLECTIVE ;  /* 0x000000000000791b */ /* 0x001ff40003800000 */
.L_x_6276:
[----:B------:R-:W-:Y:S05]  /*196f0*/  BSYNC B1 ;  /* 0x0000000000017941 */ /* 0x000fea0003800000 */
.L_x_6275:
[----:B------:R-:W-:Y:S05]  /*19700*/  BRA `(.L_x_6277) ;  /* 0xffffffd400607947 */ /* 0x000fea000383ffff */
.L_x_6192:
[----:B0-----:R0:W1:Y:S02]  /*19710*/  SYNCS.PHASECHK.TRANS64.TRYWAIT P1, [R5+URZ+0x33440], R0 ;  /* 0x03344000050075a7 */ /* 0x001064000802017f */
[----:B-1----:R-:W-:Y:S05]  /*19720*/  @!P1 NANOSLEEP.SYNCS 0x989680 ;  /* 0x009896800000995d */ /* 0x002fea0003900000 */
[----:B------:R-:W1:Y:S02]  /*19730*/  @!P1 SYNCS.PHASECHK.TRANS64 P1, [R5+URZ+0x33440], R0 ;  /* 0x03344000050095a7 */ /* 0x000e64000802007f */
[----:B-1----:R-:W-:Y:S05]  /*19740*/  @!P1 BRA `(.L_x_6192) ;  /* 0xfffffffc00f09947 */ /* 0x002fea000383ffff */
[----:B------:R-:W-:Y:S05]  /*19750*/  BRA `(.L_x_6278) ;  /* 0xffffffd400807947 */ /* 0x000fea000383ffff */
.L_x_6194:
[----:B-1----:R1:W2:Y:S02]  /*19760*/  SYNCS.PHASECHK.TRANS64.TRYWAIT P1, [R31+URZ+0x33440], R2 ;  /* 0x033440021f0075a7 */ /* 0x0022a4000802017f */
[----:B--2---:R-:W-:Y:S05]  /*19770*/  @!P1 NANOSLEEP.SYNCS 0x989680 ;  /* 0x009896800000995d */ /* 0x004fea0003900000 */
[----:B------:R-:W2:Y:S02]  /*19780*/  @!P1 SYNCS.PHASECHK.TRANS64 P1, [R31+URZ+0x33440], R2 ;  /* 0x033440021f0095a7 */ /* 0x000ea4000802007f */
[----:B--2---:R-:W-:Y:S05]  /*19790*/  @!P1 BRA `(.L_x_6194) ;  /* 0xfffffffc00f09947 */ /* 0x004fea000383ffff */
[----:B------:R-:W-:Y:S05]  /*197a0*/  BRA `(.L_x_6279) ;  /* 0xffffffd4008c7947 */ /* 0x000fea000383ffff */
.L_x_6196:
[----:B--2---:R2:W3:Y:S02]  /*197b0*/  SYNCS.PHASECHK.TRANS64.TRYWAIT P1, [R5+URZ+0x33460], R0 ;  /* 0x03346000050075a7 */ /* 0x0044e4000802017f */
[----:B---3--:R-:W-:Y:S05]  /*197c0*/  @!P1 NANOSLEEP.SYNCS 0x989680 ;  /* 0x009896800000995d */ /* 0x008fea0003900000 */
[----:B------:R-:W3:Y:S02]  /*197d0*/  @!P1 SYNCS.PHASECHK.TRANS64 P1, [R5+URZ+0x33460], R0 ;  /* 0x03346000050095a7 */ /* 0x000ee4000802007f */
[----:B---3--:R-:W-:Y:S05]  /*197e0*/  @!P1 BRA `(.L_x_6196) ;  /* 0xfffffffc00f09947 */ /* 0x008fea000383ffff */
[----:B------:R-:W-:Y:S05]  /*197f0*/  BRA `(.L_x_6280) ;  /* 0xffffffd400887947 */ /* 0x000fea000383ffff */
.L_x_6198:
[----:B---3--:R3:W4:Y:S02]  /*19800*/  SYNCS.PHASECHK.TRANS64.TRYWAIT P1, [R31+URZ+0x33460], R2 ;  /* 0x033460021f0075a7 */ /* 0x008724000802017f */
[----:B----4-:R-:W-:Y:S05]  /*19810*/  @!P1 NANOSLEEP.SYNCS 0x989680 ;  /* 0x009896800000995d */ /* 0x010fea0003900000 */
[----:B------:R-:W4:Y:S02]  /*19820*/  @!P1 SYNCS.PHASECHK.TRANS64 P1, [R31+URZ+0x33460], R2 ;  /* 0x033460021f0095a7 */ /* 0x000f24000802007f */
[----:B----4-:R-:W-:Y:S05]  /*19830*/  @!P1 BRA `(.L_x_6198) ;  /* 0xfffffffc00f09947 */ /* 0x010fea000383ffff */
[----:B------:R-:W-:Y:S05]  /*19840*/  BRA `(.L_x_6281) ;  /* 0xffffffd400847947 */ /* 0x000fea000383ffff */
.L_x_6200:
[----:B----4-:R4:W0:Y:S02]  /*19850*/  SYNCS.PHASECHK.TRANS64.TRYWAIT P1, [R5+URZ+0x33480], R0 ;  /* 0x03348000050075a7 */ /* 0x010824000802017f */
[----:B0-----:R-:W-:Y:S05]  /*19860*/  @!P1 NANOSLEEP.SYNCS 0x989680 ;  /* 0x009896800000995d */ /* 0x001fea0003900000 */
[----:B------:R-:W0:Y:S02]  /*19870*/  @!P1 SYNCS.PHASECHK.TRANS64 P1, [R5+URZ+0x33480], R0 ;  /* 0x03348000050095a7 */ /* 0x000e24000802007f */
[----:B0-----:R-:W-:Y:S05]  /*19880*/  @!P1 BRA `(.L_x_6200) ;  /* 0xfffffffc00f09947 */ /* 0x001fea000383ffff */
[----:B------:R-:W-:Y:S05]  /*19890*/  BRA `(.L_x_6282) ;  /* 0xffffffd400807947 */ /* 0x000fea000383ffff */
.L_x_6283:
        /* <DEDUP_REMOVED lines=14> */
.L_x_15841:


//--------------------- .text._ZN7cutlass13device_kernelIN5flash11enable_sm90INS1_16FlashAttnFwdSm90INS1_25CollectiveMainloopFwdSm90ILi2EN4cute5tupleIJNS5_1CILi1EEES8_S8_EEENS6_IJNS7_ILi128EEENS7_ILi160EEENS7_ILi192EEEEEELi192ENS_12float_e4m3_tEfNS_4arch4Sm90ELb1ELb0ELb0ELb1ELb1ELb1ELb0ELb1ELb1ELb1ELb0ELb0EEENS1_21CollectiveEpilogueFwdINS6_IJSA_SC_SB_EEES9_NS_10bfloat16_tESG_Li256ELb1ELb1ELb0ELb1EEENS1_36VarlenDynamicPersistentTileSchedulerILi128ELi160ELi256ELi128ELb0ELb1ELb1ELb1ELb1ELb1EEEEEEEEEvNT_6ParamsE --------------------------
	.section	.text._ZN7cutlass13device_kernelIN5flash11enable_sm90INS1_16FlashAttnFwdSm90INS1_25CollectiveMainloopFwdSm90ILi2EN4cute5tupleIJNS5_1CILi1EEES8_S8_EEENS6_IJNS7_ILi128EEENS7_ILi160EEENS7_ILi192EEEEEELi192ENS_12float_e4m3_tEfNS_4arch4Sm90ELb1ELb0ELb0ELb1ELb1ELb1ELb0ELb1ELb1ELb1ELb0ELb0EEENS1_21CollectiveEpilogueFwdINS6_IJSA_SC_SB_EEES9_NS_10bfloat16_tESG_Li256ELb1ELb1ELb0ELb1EEENS1_36VarlenDynamicPersistentTileSchedulerILi128ELi160ELi256ELi128ELb0ELb1ELb1ELb1ELb1ELb1EEEEEEEEEvNT_6ParamsE,"ax",@progbits
	.align	128
.text._ZN7cutlass13device_kernelIN5flash11enable_sm90INS1_16FlashAttnFwdSm90INS1_25CollectiveMainloopFwdSm90ILi2EN4cute5tupleIJNS5_1CILi1EEES8_S8_EEENS6_IJNS7_ILi128EEENS7_ILi160EEENS7_ILi192EEEEEELi192ENS_12float_e4m3_tEfNS_4arch4Sm90ELb1ELb0ELb0ELb1ELb1ELb1ELb0ELb1ELb1ELb1ELb0ELb0EEENS1_21CollectiveEpilogueFwdINS6_IJSA_SC_SB_EEES9_NS_10bfloat16_tESG_Li256ELb1ELb1ELb0ELb1EEENS1_36VarlenDynamicPersistentTileSchedulerILi128ELi160ELi256ELi128ELb0ELb1ELb1ELb1ELb1ELb1EEEEEEEEEvNT_6ParamsE:
        .type           _ZN7cutlass13device_kernelIN5flash11enable_sm90INS1_16FlashAttnFwdSm90INS1_25CollectiveMainloopFwdSm90ILi2EN4cute5tupleIJNS5_1CILi1EEES8_S8_EEENS6_IJNS7_ILi128EEENS7_ILi160EEENS7_ILi192EEEEEELi192ENS_12float_e4m3_tEfNS_4arch4Sm90ELb1ELb0ELb0ELb1ELb1ELb1ELb0ELb1ELb1ELb1ELb0ELb0EEENS1_21CollectiveEpilogueFwdINS6_IJSA_SC_SB_EEES9_NS_10bfloat16_tESG_Li256ELb1ELb1ELb0ELb1EEENS1_36VarlenDynamicPersistentTileSchedulerILi128ELi160ELi256ELi128ELb0ELb1ELb1ELb1ELb1ELb1EEEEEEEEEvNT_6ParamsE,@function
        .size           _ZN7cutlass13device_kernelIN5flash11enable_sm90INS1_16FlashAttnFwdSm90INS1_25CollectiveMainloopFwdSm90ILi2EN4cute5tupleIJNS5_1CILi1EEES8_S8_EEENS6_IJNS7_ILi128EEENS7_ILi160EEENS7_ILi192EEEEEELi192ENS_12float_e4m3_tEfNS_4arch4Sm90ELb1ELb0ELb0ELb1ELb1ELb1ELb0ELb1ELb1ELb1ELb0ELb0EEENS1_21CollectiveEpilogueFwdINS6_IJSA_SC_SB_EEES9_NS_10bfloat16_tESG_Li256ELb1ELb1ELb0ELb1EEENS1_36VarlenDynamicPersistentTileSchedulerILi128ELi160ELi256ELi128ELb0ELb1ELb1ELb1ELb1ELb1EEEEEEEEEvNT_6ParamsE,(.L_x_15842 - _ZN7cutlass13device_kernelIN5flash11enable_sm90INS1_16FlashAttnFwdSm90INS1_25CollectiveMainloopFwdSm90ILi2EN4cute5tupleIJNS5_1CILi1EEES8_S8_EEENS6_IJNS7_ILi128EEENS7_ILi160EEENS7_ILi192EEEEEELi192ENS_12float_e4m3_tEfNS_4arch4Sm90ELb1ELb0ELb0ELb1ELb1ELb1ELb0ELb1ELb1ELb1ELb0ELb0EEENS1_21CollectiveEpilogueFwdINS6_IJSA_SC_SB_EEES9_NS_10bfloat16_tESG_Li256ELb1ELb1ELb0ELb1EEENS1_36VarlenDynamicPersistentTileSchedulerILi128ELi160ELi256ELi128ELb0ELb1ELb1ELb1ELb1ELb1EEEEEEEEEvNT_6ParamsE)
        .other          _ZN7cutlass13device_kernelIN5flash11enable_sm90INS1_16FlashAttnFwdSm90INS1_25CollectiveMainloopFwdSm90ILi2EN4cute5tupleIJNS5_1CILi1EEES8_S8_EEENS6_IJNS7_ILi128EEENS7_ILi160EEENS7_ILi192EEEEEELi192ENS_12float_e4m3_tEfNS_4arch4Sm90ELb1ELb0ELb0ELb1ELb1ELb1ELb0ELb1ELb1ELb1ELb0ELb0EEENS1_21CollectiveEpilogueFwdINS6_IJSA_SC_SB_EEES9_NS_10bfloat16_tESG_Li256ELb1ELb1ELb0ELb1EEENS1_36VarlenDynamicPersistentTileSchedulerILi128ELi160ELi256ELi128ELb0ELb1ELb1ELb1ELb1ELb1EEEEEEEEEvNT_6ParamsE,@"STO_CUDA_ENTRY STV_DEFAULT"
_ZN7cutlass13device_kernelIN5flash11enable_sm90INS1_16FlashAttnFwdSm90INS1_25CollectiveMainloopFwdSm90ILi2EN4cute5tupleIJNS5_1CILi1EEES8_S8_EEENS6_IJNS7_ILi128EEENS7_ILi160EEENS7_ILi192EEEEEELi192ENS_12float_e4m3_tEfNS_4arch4Sm90ELb1ELb0ELb0ELb1ELb1ELb1ELb0ELb1ELb1ELb1ELb0ELb0EEENS1_21CollectiveEpilogueFwdINS6_IJSA_SC_SB_EEES9_NS_10bfloat16_tESG_Li256ELb1ELb1ELb0ELb1EEENS1_36VarlenDynamicPersistentTileSchedulerILi128ELi160ELi256ELi128ELb0ELb1ELb1ELb1ELb1ELb1EEEEEEEEEvNT_6ParamsE:
        /* <DEDUP_REMOVED lines=18> */
.L_x_6285:
[----:B------:R-:W-:Y:S05]  /*0120*/  BSYNC B0 ;  /* 0x0000000000007941 */ /* 0x000fea0003800000 */
.L_x_6284:
        /* <DEDUP_REMOVED lines=41> */
.L_x_6286:
        /* <DEDUP_REMOVED lines=22> */
.L_x_6287:
        /* <DEDUP_REMOVED lines=18> */
.L_x_6288:
        /* <DEDUP_REMOVED lines=22> */
.L_x_6289:
        /* <DEDUP_REMOVED lines=23> */
.L_x_6290:
        /* <DEDUP_REMOVED lines=8> */
.L_x_6293:
        /* <DEDUP_REMOVED lines=24> */
[----:B------:R-:W-:Y:S01]  /*0b10*/  R2UR UR48, R18 ;  /* 0x00000000123072ca */ /* 0x000fe200000e0000 */
[----:B------:R-:W-:Y:S01]  /*0b20*/  IMAD.MOV.U32 R19, RZ, RZ, RZ ;  /* 0x000000ffff137224 */ /* 0x000fe200078e00ff */
[----:B------:R-:W-:Y:S01]  /*0b30*/  ULOP3.LUT UR49, UR36, 0x1, URZ, 0xfc, !UPT ;  /* 0x0000000124317892 */ /* 0x000fe2000f8efc3f */
[----:B------:R-:W-:Y:S01]  /*0b40*/  IMAD.MOV.U32 R223, RZ, RZ, RZ ;  /* 0x000000ffffdf7224 */ /* 0x000fe200078e00ff */
[----:B------:R-:W-:-:S09]  /*0b50*/  UMOV UR37, URZ ;  /* 0x0000003f00257c82 */ /* 0x000fd20008000000 */
[----:B------:R-:W-:Y:S01]  /*0b60*/  UIADD3 UR48, UR48, 0x1e200, URZ ;  /* 0x0001e20030307890 */ /* 0x000fe2000fffe03f */
[----:B0-----:R-:W-:-:S05]  /*0b70*/  VIADD R0, R0, 0xffffff80 ;  /* 0xffffff8000007836 */ /* 0x001fca0000000000 */
[----:B------:R-:W-:Y:S02]  /*0b80*/  SHF.R.S32.HI R3, RZ, 0x1f, R0 ;  /* 0x0000001fff037819 */ /* 0x000fe40000011400 */
[-C--:B------:R-:W-:Y:S02]  /*0b90*/  LEA.HI R4, R0, R0.reuse, RZ, 0x1 ;  /* 0x0000000000047211 */ /* 0x080fe400078f08ff */
[CC--:B------:R-:W-:Y:S02]  /*0ba0*/  LEA.HI R7, R3.reuse, R0.reuse, RZ, 0x5 ;  /* 0x0000000003077211 */ /* 0x0c0fe400078f28ff */
[CC--:B------:R-:W-:Y:S02]  /*0bb0*/  LEA.HI R2, R3.reuse, R0.reuse, RZ, 0x7 ;  /* 0x0000000003027211 */ /* 0x0c0fe400078f38ff */
[-C--:B------:R-:W-:Y:S01]  /*0bc0*/  LEA.HI R5, R3, R0.reuse, RZ, 0x2 ;  /* 0x0000000003057211 */ /* 0x080fe200078f10ff */
[----:B------:R-:W-:Y:S01]  /*0bd0*/  IMAD.SHL.U32 R8, R7, 0x20, RZ ;  /* 0x0000002007087824 */ /* 0x000fe200078e00ff */
[----:B------:R-:W-:-:S02]  /*0be0*/  LEA.HI R6, R3, R0, RZ, 0x4 ;  /* 0x0000000003067211 */ /* 0x000fc400078f20ff */
[----:B------:R-:W-:Y:S02]  /*0bf0*/  LOP3.LUT R3, R4, 0xfffffffe, RZ, 0xc0, !PT ;  /* 0xfffffffe04037812 */ /* 0x000fe400078ec0ff */
[----:B------:R-:W-:Y:S02]  /*0c00*/  LOP3.LUT R9, R2, 0xffffff80, RZ, 0xc0, !PT ;  /* 0xffffff8002097812 */ /* 0x000fe400078ec0ff */
[----:B------:R-:W-:Y:S01]  /*0c10*/  LOP3.LUT R7, R6, 0x3fffff0, RZ, 0xc0, !PT ;  /* 0x03fffff006077812 */ /* 0x000fe200078ec0ff */
[C---:B------:R-:W-:Y:S01]  /*0c20*/  IMAD.IADD R16, R0.reuse, 0x1, -R3 ;  /* 0x0000000100107824 */ /* 0x040fe200078e0a03 */
[----:B------:R-:W-:Y:S01]  /*0c30*/  LOP3.LUT R11, R5, 0xfffffffc, RZ, 0xc0, !PT ;  /* 0xfffffffc050b7812 */ /* 0x000fe200078ec0ff */
[C---:B------:R-:W-:Y:S01]  /*0c40*/  IMAD.IADD R10, R0.reuse, 0x1, -R9 ;  /* 0x00000001000a7824 */ /* 0x040fe200078e0a09 */
[----:B------:R-:W-:Y:S01]  /*0c50*/  SHF.R.S32.HI R13, RZ, 0x1, R4 ;  /* 0x00000001ff0d7819 */ /* 0x000fe20000011404 */
[----:B------:R-:W-:Y:S01]  /*0c60*/  IMAD.IADD R7, R0, 0x1, -R7 ;  /* 0x0000000100077824 */ /* 0x000fe200078e0a07 */
[----:B------:R-:W-:Y:S01]  /*0c70*/  LOP3.LUT R8, R8, 0xfffffc00, RZ, 0xc0, !PT ;  /* 0xfffffc0008087812 */ /* 0x000fe200078ec0ff */
[----:B------:R-:W-:Y:S01]  /*0c80*/  IMAD.IADD R11, R0, 0x1, -R11 ;  /* 0x00000001000b7824 */ /* 0x000fe200078e0a0b */
[--C-:B------:R-:W-:Y:S01]  /*0c90*/  SHF.R.S32.HI R0, RZ, 0x2, R5.reuse ;  /* 0x00000002ff007819 */ /* 0x100fe20000011405 */
[----:B------:R-:W-:Y:S01]  /*0ca0*/  IMAD.SHL.U32 R226, R16, 0x8, RZ ;  /* 0x0000000810e27824 */ /* 0x000fe200078e00ff */
[----:B------:R-:W-:-:S02]  /*0cb0*/  SHF.R.S32.HI R5, RZ, 0x1f, R5 ;  /* 0x0000001fff057819 */ /* 0x000fc40000011405 */
[----:B------:R-:W-:Y:S02]  /*0cc0*/  SHF.R.S32.HI R3, RZ, 0x7, R2 ;  /* 0x00000007ff037819 */ /* 0x000fe40000011402 */
[----:B------:R-:W-:Y:S02]  /*0cd0*/  LEA.HI R5, R5, R0, RZ, 0x2 ;  /* 0x0000000005057211 */ /* 0x000fe400078f10ff */
[----:B------:R-:W-:Y:S02]  /*0ce0*/  LEA.HI R4, R4, R13, RZ, 0x1 ;  /* 0x0000000d04047211 */ /* 0x000fe400078f08ff */
[----:B------:R-:W-:Y:S02]  /*0cf0*/  LEA R9, R7, R8, 0x6 ;  /* 0x0000000807097211 */ /* 0x000fe400078e30ff */
[----:B------:R-:W-:Y:S02]  /*0d00*/  LEA.HI R2, R2, R3, RZ, 0x1 ;  /* 0x0000000302027211 */ /* 0x000fe400078f08ff */
[----:B------:R-:W-:-:S02]  /*0d10*/  SHF.R.S32.HI R7, RZ, 0x4, R6 ;  /* 0x00000004ff077819 */ /* 0x000fc40000011406 */
[----:B------:R-:W-:Y:S02]  /*0d20*/  LOP3.LUT R5, R5, 0xfffffffc, RZ, 0xc0, !PT ;  /* 0xfffffffc05057812 */ /* 0x000fe400078ec0ff */
[----:B------:R-:W-:Y:S02]  /*0d30*/  LOP3.LUT R4, R4, 0x3fffffe, RZ, 0xc0, !PT ;  /* 0x03fffffe04047812 */ /* 0x000fe400078ec0ff */
[----:B------:R-:W-:Y:S01]  /*0d40*/  LOP3.LUT R2, R2, 0x3fffffe, RZ, 0xc0, !PT ;  /* 0x03fffffe02027812 */ /* 0x000fe200078ec0ff */
[----:B------:R-:W-:Y:S01]  /*0d50*/  IMAD.IADD R5, R0, 0x1, -R5 ;  /* 0x0000000100057824 */ /* 0x000fe200078e0a05 */
[----:B------:R-:W-:Y:S01]  /*0d60*/  LEA.HI R6, R6, R7, RZ, 0x1 ;  /* 0x0000000706067211 */ /* 0x000fe200078f08ff */
[----:B------:R-:W-:Y:S01]  /*0d70*/  IMAD.IADD R4, R13, 0x1, -R4 ;  /* 0x000000010d047824 */ /* 0x000fe200078e0a04 */
[----:B------:R-:W-:Y:S01]  /*0d80*/  LEA.HI R0, R11, R11, RZ, 0x1 ;  /* 0x0000000b0b007211 */ /* 0x000fe200078f08ff */
[----:B------:R-:W-:Y:S01]  /*0d90*/  IMAD.IADD R2, R3, 0x1, -R2 ;  /* 0x0000000103027824 */ /* 0x000fe200078e0a02 */
[----:B------:R-:W-:Y:S01]  /*0da0*/  LOP3.LUT R6, R6, 0x1ffffffe, RZ, 0xc0, !PT ;  /* 0x1ffffffe06067812 */ /* 0x000fe200078ec0ff */
[----:B------:R-:W-:Y:S01]  /*0db0*/  IMAD R12, R7, 0x8, R4 ;  /* 0x00000008070c7824 */ /* 0x000fe200078e0204 */
[----:B------:R-:W-:Y:S01]  /*0dc0*/  SHF.R.S32.HI R3, RZ, 0x1f, R10 ;  /* 0x0000001fff037819 */ /* 0x000fe2000001140a */
[----:B------:R-:W-:Y:S01]  /*0dd0*/  VIADD R13, R13, 0x80 ;  /* 0x000000800d0d7836 */ /* 0x000fe20000000000 */
[----:B------:R-:W-:Y:S01]  /*0de0*/  LOP3.LUT R4, R0, 0x1ffffffe, RZ, 0xc0, !PT ;  /* 0x1ffffffe00047812 */ /* 0x000fe200078ec0ff */
[----:B------:R-:W-:Y:S01]  /*0df0*/  IMAD.IADD R6, R7, 0x1, -R6 ;  /* 0x0000000107067824 */ /* 0x000fe200078e0a06 */
[----:B------:R-:W-:Y:S01]  /*0e00*/  LEA.HI R0, R3, R10, RZ, 0x2 ;  /* 0x0000000a03007211 */ /* 0x000fe200078f10ff */
[----:B------:R-:W-:Y:S01]  /*0e10*/  IMAD.SHL.U32 R5, R5, 0x80, RZ ;  /* 0x0000008005057824 */ /* 0x000fe200078e00ff */
[----:B------:R-:W-:Y:S01]  /*0e20*/  SHF.R.S32.HI R8, RZ, 0x1f, R13 ;  /* 0x0000001fff087819 */ /* 0x000fe2000001140d */
[----:B------:R-:W-:Y:S01]  /*0e30*/  IMAD.IADD R11, R11, 0x1, -R4 ;  /* 0x000000010b0b7824 */ /* 0x000fe200078e0a04 */
[--C-:B------:R-:W-:Y:S01]  /*0e40*/  SHF.R.S32.HI R4, RZ, 0x2, R0.reuse ;  /* 0x00000002ff047819 */ /* 0x100fe20000011400 */
[----:B------:R-:W-:Y:S01]  /*0e50*/  IMAD R6, R6, 0x8, R9 ;  /* 0x0000000806067824 */ /* 0x000fe200078e0209 */
[----:B------:R-:W-:-:S02]  /*0e60*/  SHF.R.S32.HI R7, RZ, 0x1f, R0 ;  /* 0x0000001fff077819 */ /* 0x000fc40000011400 */
[----:B------:R-:W-:Y:S02]  /*0e70*/  LEA.HI R8, R8, R13, RZ, 0x3 ;  /* 0x0000000d08087211 */ /* 0x000fe400078f18ff */
[----:B------:R-:W-:Y:S01]  /*0e80*/  LEA.HI R7, R7, R4, RZ, 0x3 ;  /* 0x0000000407077211 */ /* 0x000fe200078f18ff */
[----:B------:R0:W-:Y:S01]  /*0e90*/  STL [R1+0x74], R6 ;  /* 0x0000740601007387 */ /* 0x0001e20000100800 */
[----:B------:R-:W-:Y:S01]  /*0ea0*/  LOP3.LUT R9, R0, 0x7ffffffc, RZ, 0xc0, !PT ;  /* 0x7ffffffc00097812 */ /* 0x000fe200078ec0ff */
[----:B------:R-:W-:Y:S01]  /*0eb0*/  IMAD.SHL.U32 R8, R8, 0x40, RZ ;  /* 0x0000004008087824 */ /* 0x000fe200078e00ff */
[----:B------:R-:W-:Y:S02]  /*0ec0*/  LOP3.LUT R7, R7, 0xfffffff8, RZ, 0xc0, !PT ;  /* 0xfffffff807077812 */ /* 0x000fe400078ec0ff */
[----:B------:R-:W-:Y:S02]  /*0ed0*/  IADD3 R9, R10, -R9, RZ ;  /* 0x800000090a097210 */ /* 0x000fe40007ffe0ff */
[----:B------:R-:W-:Y:S01]  /*0ee0*/  LEA.HI R3, R3, R10, RZ, 0x5 ;  /* 0x0000000a03037211 */ /* 0x000fe200078f28ff */
[----:B------:R-:W-:Y:S01]  /*0ef0*/  IMAD.IADD R4, R4, 0x1, -R7 ;  /* 0x0000000104047824 */ /* 0x000fe200078e0a07 */
[----:B------:R-:W-:Y:S01]  /*0f00*/  LOP3.LUT R7, R8, 0xfffffe00, RZ, 0xc0, !PT ;  /* 0xfffffe0008077812 */ /* 0x000fe200078ec0ff */
[C---:B------:R-:W-:Y:S01]  /*0f10*/  VIADD R10, R226.reuse, 0x20 ;  /* 0x00000020e20a7836 */ /* 0x040fe20000000000 */
[----:B0-----:R-:W-:Y:S01]  /*0f20*/  LEA.HI R6, R13, R13, RZ, 0x1 ;  /* 0x0000000d0d067211 */ /* 0x001fe200078f08ff */
[----:B------:R0:W-:Y:S01]  /*0f30*/  STL [R1+0x58], R9 ;  /* 0x0000580901007387 */ /* 0x0001e20000100800 */
[----:B------:R-:W-:Y:S01]  /*0f40*/  SHF.R.S32.HI R3, RZ, 0x5, R3 ;  /* 0x00000005ff037819 */ /* 0x000fe20000011403 */
[----:B------:R-:W-:Y:S01]  /*0f50*/  IMAD.IADD R224, R226, 0x1, R10 ;  /* 0x00000001e2e07824 */ /* 0x000fe200078e020a */
[----:B------:R-:W-:Y:S01]  /*0f60*/  LOP3.LUT R0, R6, 0x3fffffe, RZ, 0xc0, !PT ;  /* 0x03fffffe06007812 */ /* 0x000fe200078ec0ff */
[----:B------:R1:W-:Y:S01]  /*0f70*/  STL [R1+0x24], R10 ;  /* 0x0000240a01007387 */ /* 0x0003e20000100800 */
[----:B------:R-:W-:-:S02]  /*0f80*/  LEA R3, R3, R4, 0x4 ;  /* 0x0000000403037211 */ /* 0x000fc400078e20ff */
[----:B------:R-:W-:Y:S01]  /*0f90*/  LOP3.LUT R14, R5, 0x180, RZ, 0xc0, !PT ;  /* 0x00000180050e7812 */ /* 0x000fe200078ec0ff */
[----:B------:R-:W-:Y:S01]  /*0fa0*/  IMAD.IADD R0, R13, 0x1, -R0 ;  /* 0x000000010d007824 */ /* 0x000fe200078e0a00 */
[----:B------:R-:W-:Y:S01]  /*0fb0*/  SHF.L.U32 R16, R16, 0x4, RZ ;  /* 0x0000000410107819 */ /* 0x000fe200000006ff */
[----:B0-----:R-:W-:Y:S01]  /*0fc0*/  VIADD R9, R226, 0x40 ;  /* 0x00000040e2097836 */ /* 0x001fe20000000000 */
[----:B------:R-:W-:Y:S01]  /*0fd0*/  SHF.R.U32.HI R13, RZ, 0x3, R14 ;  /* 0x00000003ff0d7819 */ /* 0x000fe2000001160e */
[----:B------:R-:W-:Y:S01]  /*0fe0*/  IMAD R0, R0, 0x40, R7 ;  /* 0x0000004000007824 */ /* 0x000fe200078e0207 */
[----:B------:R-:W-:Y:S01]  /*0ff0*/  SHF.R.S32.HI R7, RZ, 0x1f, R224 ;  /* 0x0000001fff077819 */ /* 0x000fe200000114e0 */
[----:B------:R-:W-:Y:S01]  /*1000*/  IMAD.IADD R225, R226, 0x1, R9 ;  /* 0x00000001e2e17824 */ /* 0x000fe200078e0209 */
[----:B------:R-:W-:Y:S01]  /*1010*/  SHF.R.S32.HI R6, RZ, 0x1, R6 ;  /* 0x00000001ff067819 */ /* 0x000fe20000011406 */
[----:B------:R-:W-:Y:S01]  /*1020*/  IMAD R2, R2, 0x40, R3 ;  /* 0x0000004002027824 */ /* 0x000fe200078e0203 */
[----:B------:R0:W-:Y:S01]  /*1030*/  STL [R1+0x40], R0 ;  /* 0x0000400001007387 */ /* 0x0001e20000100800 */
[CC--:B------:R-:W-:Y:S01]  /*1040*/  LEA.HI R4, R7.reuse, R224.reuse, RZ, 0x6 ;  /* 0x000000e007047211 */ /* 0x0c0fe200078f30ff */
[----:B-1----:R-:W-:Y:S01]  /*1050*/  IMAD.SHL.U32 R10, R12, 0x40, RZ ;  /* 0x000000400c0a7824 */ /* 0x002fe200078e00ff */
[----:B------:R-:W-:Y:S01]  /*1060*/  LEA.HI R7, R7, R224, RZ, 0x4 ;  /* 0x000000e007077211 */ /* 0x000fe200078f20ff */
[----:B------:R1:W-:Y:S01]  /*1070*/  STL [R1+0x20], R9 ;  /* 0x0000200901007387 */ /* 0x0003e20000100800 */
[----:B------:R-:W-:Y:S01]  /*1080*/  VIADD R3, R226, 0x10 ;  /* 0x00000010e2037836 */ /* 0x000fe20000000000 */
[----:B------:R-:W-:Y:S01]  /*1090*/  SHF.R.S32.HI R17, RZ, 0x1f, R16 ;  /* 0x0000001fff117819 */ /* 0x000fe20000011410 */
[----:B------:R-:W-:Y:S01]  /*10a0*/  IMAD.SHL.U32 R4, R4, 0x80, RZ ;  /* 0x0000008004047824 */ /* 0x000fe200078e00ff */
[----:B------:R-:W-:Y:S01]  /*10b0*/  STL [R1+0x38], R10 ;  /* 0x0000380a01007387 */ /* 0x000fe20000100800 */
[C---:B------:R-:W-:Y:S01]  /*10c0*/  VIADD R221, R16.reuse, 0x60 ;  /* 0x0000006010dd7836 */ /* 0x040fe20000000000 */
[----:B0-----:R-:W-:Y:S01]  /*10d0*/  SHF.R.S32.HI R0, RZ, 0x1f, R225 ;  /* 0x0000001fff007819 */ /* 0x001fe200000114e1 */
[----:B------:R-:W-:Y:S01]  /*10e0*/  VIADD R220, R16, 0x80 ;  /* 0x0000008010dc7836 */ /* 0x000fe20000000000 */
[----:B------:R-:W-:Y:S01]  /*10f0*/  STL [R1+0x30], R14 ;  /* 0x0000300e01007387 */ /* 0x000fe20000100800 */
[----:B------:R-:W-:Y:S01]  /*1100*/  LOP3.LUT R4, R4, 0xffffe000, RZ, 0xc0, !PT ;  /* 0xffffe00004047812 */ /* 0x000fe200078ec0ff */
[----:B------:R-:W-:Y:S01]  /*1110*/  VIADD R222, R16, 0xa0 ;  /* 0x000000a010de7836 */ /* 0x000fe20000000000 */
[CC--:B------:R-:W-:Y:S01]  /*1120*/  LEA.HI R5, R0.reuse, R225.reuse, RZ, 0x6 ;  /* 0x000000e100057211 */ /* 0x0c0fe200078f30ff */
[----:B------:R-:W-:Y:S01]  /*1130*/  STL [R1+0x34], R13 ;  /* 0x0000340d01007387 */ /* 0x000fe20000100800 */
[----:B------:R-:W-:Y:S01]  /*1140*/  LEA.HI R229, R0, R225, RZ, 0x4 ;  /* 0x000000e100e57211 */ /* 0x000fe200078f20ff */
[----:B------:R-:W-:Y:S01]  /*1150*/  IMAD.SHL.U32 R6, R6, 0x80, RZ ;  /* 0x0000008006067824 */ /* 0x000fe200078e00ff */
[C---:B------:R-:W-:Y:S01]  /*1160*/  LOP3.LUT R0, R14.reuse, 0x30, R7, 0xf8, !PT ;  /* 0x000000300e007812 */ /* 0x040fe200078ef807 */
[----:B-1----:R-:W-:Y:S01]  /*1170*/  IMAD.SHL.U32 R9, R5, 0x80, RZ ;  /* 0x0000008005097824 */ /* 0x002fe200078e00ff */
[----:B------:R-:W-:-:S02]  /*1180*/  LOP3.LUT R8, R14, 0x30, R229, 0xf8, !PT ;  /* 0x000000300e087812 */ /* 0x000fc400078ef8e5 */
[-C--:B------:R-:W-:Y:S01]  /*1190*/  LOP3.LUT R5, R0, R13.reuse, RZ, 0x3c, !PT ;  /* 0x0000000d00057212 */ /* 0x080fe200078e3cff */
[----:B------:R-:W-:Y:S01]  /*11a0*/  IMAD R0, R11, 0x8, R2 ;  /* 0x000000080b007824 */ /* 0x000fe200078e0202 */
[----:B------:R-:W-:Y:S01]  /*11b0*/  LOP3.LUT R9, R9, 0xffffe000, RZ, 0xc0, !PT ;  /* 0xffffe00009097812 */ /* 0x000fe200078ec0ff */
[----:B------:R-:W-:Y:S01]  /*11c0*/  VIADD R2, R226, 0x50 ;  /* 0x00000050e2027836 */ /* 0x000fe20000000000 */
[----:B------:R-:W-:Y:S02]  /*11d0*/  LOP3.LUT R8, R8, R13, RZ, 0x3c, !PT ;  /* 0x0000000d08087212 */ /* 0x000fe400078e3cff */
[----:B------:R0:W-:Y:S01]  /*11e0*/  STL [R1+0x5c], R0 ;  /* 0x00005c0001007387 */ /* 0x0001e20000100800 */
[-C--:B------:R-:W-:Y:S02]  /*11f0*/  IADD3 R5, R5, R10.reuse, R4 ;  /* 0x0000000a05057210 */ /* 0x080fe40007ffe004 */
[----:B------:R-:W-:Y:S01]  /*1200*/  SHF.R.S32.HI R4, RZ, 0x1f, R220 ;  /* 0x0000001fff047819 */ /* 0x000fe200000114dc */
[----:B------:R-:W-:Y:S01]  /*1210*/  STL [R1+0x18], RZ ;  /* 0x000018ff01007387 */ /* 0x000fe20000100800 */
[----:B------:R-:W-:-:S02]  /*1220*/  IADD3 R9, R8, R10, R9 ;  /* 0x0000000a08097210 */ /* 0x000fc40007ffe009 */
[----:B------:R-:W-:Y:S01]  /*1230*/  SHF.R.S32.HI R228, RZ, 0x4, R7 ;  /* 0x00000004ffe47819 */ /* 0x000fe20000011407 */
[----:B------:R-:W-:Y:S01]  /*1240*/  STL [R1+0x4], RZ ;  /* 0x000004ff01007387 */ /* 0x000fe20000100800 */
[----:B------:R-:W-:Y:S01]  /*1250*/  SHF.R.S32.HI R229, RZ, 0x4, R229 ;  /* 0x00000004ffe57819 */ /* 0x000fe200000114e5 */
[----:B0-----:R-:W-:Y:S02]  /*1260*/  VIADD R0, R226, 0x30 ;  /* 0x00000030e2007836 */ /* 0x001fe40000000000 */
[----:B------:R0:W-:Y:S04]  /*1270*/  STL [R1+0x1c], R3 ;  /* 0x00001c0301007387 */ /* 0x0001e80000100800 */
[----:B------:R1:W-:Y:S04]  /*1280*/  STL [R1+0x28], R0 ;  /* 0x0000280001007387 */ /* 0x0003e80000100800 */
[----:B------:R2:W-:Y:S01]  /*1290*/  STL [R1+0x2c], R2 ;  /* 0x00002c0201007387 */ /* 0x0005e20000100800 */
[----:B0-----:R-:W-:-:S02]  /*12a0*/  SHF.R.S32.HI R3, RZ, 0x1f, R221 ;  /* 0x0000001fff037819 */ /* 0x001fc400000114dd */
[----:B-1----:R-:W-:-:S03]  /*12b0*/  LOP3.LUT R0, R14, 0x30, R16, 0xf8, !PT ;  /* 0x000000300e007812 */ /* 0x002fc600078ef810 */
[----:B------:R0:W-:Y:S01]  /*12c0*/  STL [R1+0x10], R3 ;  /* 0x0000100301007387 */ /* 0x0001e20000100800 */
[----:B--2---:R-:W-:-:S03]  /*12d0*/  SHF.R.S32.HI R2, RZ, 0x1f, R222 ;  /* 0x0000001fff027819 */ /* 0x004fc600000114de */
[----:B------:R-:W-:Y:S04]  /*12e0*/  STL [R1+0xc], R4 ;  /* 0x00000c0401007387 */ /* 0x000fe80000100800 */
[----:B------:R1:W-:Y:S01]  /*12f0*/  STL [R1+0x8], R2 ;  /* 0x0000080201007387 */ /* 0x0003e20000100800 */
[----:B0-----:R-:W-:Y:S02]  /*1300*/  LOP3.LUT R3, R0, R13, RZ, 0x3c, !PT ;  /* 0x0000000d00037212 */ /* 0x001fe400078e3cff */
[----:B------:R-:W-:Y:S02]  /*1310*/  LOP3.LUT R0, R6, 0x180, RZ, 0xc0, !PT ;  /* 0x0000018006007812 */ /* 0x000fe400078ec0ff */
[----:B------:R-:W-:-:S03]  /*1320*/  IADD3 R3, R18, R10, R3 ;  /* 0x0000000a12037210 */ /* 0x000fc60007ffe003 */
[----:B------:R0:W-:Y:S01]  /*1330*/  STL [R1+0x3c], R0 ;  /* 0x00003c0001007387 */ /* 0x0001e20000100800 */
[----:B-1----:R-:W-:-:S03]  /*1340*/  IADD3 R2, R18, R5, RZ ;  /* 0x0000000512027210 */ /* 0x002fc60007ffe0ff */
[----:B------:R1:W-:Y:S04]  /*1350*/  STL [R1+0x70], R3 ;  /* 0x0000700301007387 */ /* 0x0003e80000100800 */
[----:B------:R1:W-:Y:S01]  /*1360*/  STL [R1+0x6c], R2 ;  /* 0x00006c0201007387 */ /* 0x0003e20000100800 */
[----:B0-----:R-:W-:-:S05]  /*1370*/  IMAD.IADD R0, R18, 0x1, R9 ;  /* 0x0000000112007824 */ /* 0x001fca00078e0209 */
[----:B------:R1:W-:Y:S02]  /*1380*/  STL [R1+0x68], R0 ;  /* 0x0000680001007387 */ /* 0x0003e40000100800 */
.L_x_6506:
[----:B01-3--:R-:W0:Y:S02]  /*1390*/  LDC.64 R2, c[0x0][0xc88] ;  /* 0x00032200ff027b82 */ /* 0x00be240000000a00 */
[----:B0-----:R-:W-:-:S05]  /*13a0*/  IMAD.WIDE R2, R23, 0x4, R2 ;  /* 0x0000000417027825 */ /* 0x001fca00078e0202 */
[----:B--2---:R-:W2:Y:S01]  /*13b0*/  LDG.E R11, desc[UR50][R2.64] ;  /* 0x00000032020b7981 */ /* 0x004ea2000c1e1900 */
        /* <DEDUP_REMOVED lines=28> */
[----:B------:R-:W2:Y:S01]  /*1580*/  @P2 LDG.E R2, desc[UR50][R6.64] ;  /* 0x0000003206022981 */ /* 0x000ea2000c1e1900 */
[----:B------:R-:W-:Y:S01]  /*1590*/  UISETP.NE.U32.AND UP0, UPT, UR4, URZ, UPT ;  /* 0x0000003f0400728c */ /* 0x000fe2000bf05070 */
[----:B------:R-:W-:Y:S02]  /*15a0*/  IMAD.MOV.U32 R23, RZ, RZ, R11 ;  /* 0x000000ffff177224 */ /* 0x000fe400078e000b */
[----:B------:R-:W-:Y:S01]  /*15b0*/  ULDC UR4, c[0x0][0x424] ;  /* 0x0001090000047ab9 */ /* 0x000fe20000000800 */
[----:B------:R-:W-:-:S03]  /*15c0*/  UISETP.NE.AND.EX UP0, UPT, UR5, URZ, UPT, UP0 ;  /* 0x0000003f0500728c */ /* 0x000fc6000bf05300 */
[----:B------:R-:W-:Y:S01]  /*15d0*/  ULDC UR5, c[0x0][0x2f0] ;  /* 0x0000bc0000057ab9 */ /* 0x000fe20000000800 */
[----:B------:R-:W-:-:S04]  /*15e0*/  USEL UR4, UR4, 0x1, UP0 ;  /* 0x0000000104047887 */ /* 0x000fc80008000000 */
[----:B------:R-:W-:-:S03]  /*15f0*/  UIMAD UR4, UR4, UR5, URZ ;  /* 0x00000005040472a4 */ /* 0x000fc6000f8e023f */
[----:B------:R-:W-:-:S03]  /*1600*/  ULDC UR5, c[0x0][0x348] ;  /* 0x0000d20000057ab9 */ /* 0x000fc60000000800 */
[----:B------:R-:W-:Y:S01]  /*1610*/  MOV R25, UR4 ;  /* 0x0000000400197c02 */ /* 0x000fe20008000f00 */
[----:B--2---:R1:W-:Y:S01]  /*1620*/  STL [R1+0x4c], R2 ;  /* 0x00004c0201007387 */ /* 0x0043e20000100800 */
[----:B------:R-:W-:Y:S02]  /*1630*/  IMAD.MOV.U32 R10, RZ, RZ, R2 ;  /* 0x000000ffff0a7224 */ /* 0x000fe400078e0002 */
[----:B-1----:R-:W-:Y:S01]  /*1640*/  IMAD.U32 R2, RZ, RZ, UR5 ;  /* 0x00000005ff027e24 */ /* 0x002fe2000f8e00ff */
[----:B0---4-:R-:W-:Y:S06]  /*1650*/  @P2 BRA `(.L_x_6295) ;  /* 0x0000000000282947 */ /* 0x011fec0003800000 */
        /* <DEDUP_REMOVED lines=8> */
[----:B--2---:R-:W-:-:S05]  /*16e0*/  IMAD.IADD R10, R6, 0x1, -R3 ;  /* 0x00000001060a7824 */ /* 0x004fca00078e0a03 */
[----:B------:R0:W-:Y:S02]  /*16f0*/  STL [R1+0x4c], R10 ;  /* 0x00004c0a01007387 */ /* 0x0001e40000100800 */
.L_x_6295:
[----:B------:R-:W-:Y:S01]  /*1700*/  ULDC.64 UR4, c[0x0][0xa20] ;  /* 0x0002880000047ab9 */ /* 0x000fe20000000a00 */
[----:B------:R1:W-:Y:S01]  /*1710*/  STL [R1+0x60], R22 ;  /* 0x0000601601007387 */ /* 0x0003e20000100800 */
[----:B------:R-:W-:-:S04]  /*1720*/  ISETP.NE.U32.AND P1, PT, RZ, UR4, PT ;  /* 0x00000004ff007c0c */ /* 0x000fc8000bf25070 */
[----:B------:R-:W-:-:S13]  /*1730*/  ISETP.NE.AND.EX P1, PT, RZ, UR5, PT, P1 ;  /* 0x00000005ff007c0c */ /* 0x000fda000bf25310 */
[----:B-1----:R-:W-:Y:S05]  /*1740*/  @!P1 BRA `(.L_x_6296) ;  /* 0x0000000000109947 */ /* 0x002fea0003800000 */
[----:B------:R-:W-:-:S04]  /*1750*/  IADD3 R4, P0, R26, UR4, RZ ;  /* 0x000000041a047c10 */ /* 0x000fc8000ff1e0ff */
[----:B------:R-:W-:-:S05]  /*1760*/  IADD3.X R5, R27, UR5, RZ, P0, !PT ;  /* 0x000000051b057c10 */ /* 0x000fca00087fe4ff */
[----:B------:R1:W5:Y:S01]  /*1770*/  LDG.E R25, desc[UR50][R4.64] ;  /* 0x0000003204197981 */ /* 0x000362000c1e1900 */
[----:B------:R-:W-:Y:S05]  /*1780*/  BRA `(.L_x_6297) ;  /* 0x0000000000107947 */ /* 0x000fea0003800000 */
.L_x_6296:
[----:B------:R-:W-:Y:S05]  /*1790*/  @!P0 BRA `(.L_x_6297) ;  /* 0x00000000000c8947 */ /* 0x000fea0003800000 */
[----:B------:R-:W2:Y:S04]  /*17a0*/  LDG.E R4, desc[UR50][R8.64] ;  /* 0x0000003208047981 */ /* 0x000ea8000c1e1900 */
[----:B------:R-:W2:Y:S02]  /*17b0*/  LDG.E R25, desc[UR50][R8.64+0x4] ;  /* 0x0000043208197981 */ /* 0x000ea4000c1e1900 */
[----:B--2---:R-:W-:-:S07]  /*17c0*/  IMAD.IADD R25, R25, 0x1, -R4 ;  /* 0x0000000119197824 */ /* 0x004fce00078e0a04 */
.L_x_6297:
[----:B------:R-:W-:Y:S01]  /*17d0*/  ULDC.64 UR4, c[0x0][0xa10] ;  /* 0x0002840000047ab9 */ /* 0x000fe20000000a00 */
[----:B------:R-:W2:Y:S01]  /*17e0*/  LDC R9, c[0x0][0x448] ;  /* 0x00011200ff097b82 */ /* 0x000ea20000000800 */
[----:B------:R-:W-:-:S04]  /*17f0*/  ISETP.NE.U32.AND P0, PT, RZ, UR4, PT ;  /* 0x00000004ff007c0c */ /* 0x000fc8000bf05070 */
[----:B------:R-:W-:Y:S01]  /*1800*/  ISETP.NE.AND.EX P0, PT, RZ, UR5, PT, P0 ;  /* 0x00000005ff007c0c */ /* 0x000fe2000bf05300 */
[----:B------:R-:W-:-:S12]  /*1810*/  ULDC.64 UR4, c[0x0][0xa30] ;  /* 0x00028c0000047ab9 */ /* 0x000fd80000000a00 */
[----:B-1----:R-:W1:Y:S02]  /*1820*/  @P0 LDC.64 R4, c[0x0][0xa10] ;  /* 0x00028400ff040b82 */ /* 0x002e640000000a00 */
[----:B-1----:R-:W-:-:S05]  /*1830*/  @P0 IMAD.WIDE R4, R23, 0x4, R4 ;  /* 0x0000000417040825 */ /* 0x002fca00078e0204 */
[----:B------:R-:W3:Y:S04]  /*1840*/  @P0 LDG.E R3, desc[UR50][R4.64] ;  /* 0x0000003204030981 */ /* 0x000ee8000c1e1900 */
[----:B------:R1:W3:Y:S01]  /*1850*/  @P0 LDG.E R8, desc[UR50][R4.64+0x4] ;  /* 0x0000043204080981 */ /* 0x0002e2000c1e1900 */
[----:B------:R-:W-:Y:S01]  /*1860*/  ISETP.NE.U32.AND P1, PT, RZ, UR4, PT ;  /* 0x00000004ff007c0c */ /* 0x000fe2000bf25070 */
[----:B-----5:R-:W-:-:S03]  /*1870*/  IMAD.MOV.U32 R133, RZ, RZ, R25 ;  /* 0x000000ffff857224 */ /* 0x020fc600078e0019 */
[----:B------:R-:W-:-:S13]  /*1880*/  ISETP.NE.AND.EX P1, PT, RZ, UR5, PT, P1 ;  /* 0x00000005ff007c0c */ /* 0x000fda000bf25310 */
[----:B------:R-:W-:-:S04]  /*1890*/  @P1 IADD3 R6, P2, R26, UR4, RZ ;  /* 0x000000041a061c10 */ /* 0x000fc8000ff5e0ff */
[----:B------:R-:W-:-:S05]  /*18a0*/  @P1 IADD3.X R7, R27, UR5, RZ, P2, !PT ;  /* 0x000000051b071c10 */ /* 0x000fca00097fe4ff */
[----:B------:R4:W5:Y:S01]  /*18b0*/  @P1 LDG.E R133, desc[UR50][R6.64] ;  /* 0x0000003206851981 */ /* 0x000962000c1e1900 */
[----:B--2---:R-:W-:Y:S01]  /*18c0*/  ISETP.NE.AND P1, PT, R9, 0x1, PT ;  /* 0x000000010900780c */ /* 0x004fe20003f25270 */
[----:B------:R-:W-:-:S04]  /*18d0*/  IMAD.SHL.U32 R11, R21, 0x80, RZ ;  /* 0x00000080150b7824 */ /* 0x000fc800078e00ff */
[----:B-1----:R-:W-:Y:S01]  /*18e0*/  VIADD R4, R11, 0x7f ;  /* 0x0000007f0b047836 */ /* 0x002fe20000000000 */
[----:B------:R1:W-:Y:S07]  /*18f0*/  STL [R1+0x48], R11 ;  /* 0x0000480b01007387 */ /* 0x0003ee0000100800 */
[----:B------:R-:W2:Y:S08]  /*1900*/  @P1 LDC R9, c[0x0][0x44c] ;  /* 0x00011300ff091b82 */ /* 0x000eb00000000800 */
[----:B------:R-:W0:Y:S01]  /*1910*/  @P1 LDC R5, c[0x0][0x450] ;  /* 0x00011400ff051b82 */ /* 0x000e220000000800 */
[----:B---3--:R-:W-:-:S02]  /*1920*/  @P0 IMAD.IADD R2, R8, 0x1, -R3 ;  /* 0x0000000108020824 */ /* 0x008fc400078e0a03 */
[----:B------:R-:W-:Y:S02]  /*1930*/  IMAD.IADD R8, R25, 0x1, -R0 ;  /* 0x0000000119087824 */ /* 0x000fe400078e0a00 */
[----:B--2---:R-:W-:-:S04]  /*1940*/  @P1 IMAD.HI.U32 R0, R4, R9, RZ ;  /* 0x0000000904001227 */ /* 0x004fc800078e00ff */
[----:B----4-:R-:W-:Y:S01]  /*1950*/  IMAD.IADD R6, R8, 0x1, R2 ;  /* 0x0000000108067824 */ /* 0x010fe200078e0202 */
[----:B0-----:R-:W-:-:S04]  /*1960*/  @P1 SHF.R.U32.HI R4, RZ, R5, R0 ;  /* 0x00000005ff041219 */ /* 0x001fc80000011600 */
[C---:B------:R-:W-:Y:S01]  /*1970*/  IADD3 R145, R6.reuse, 0xa0, -R10 ;  /* 0x000000a006917810 */ /* 0x040fe20007ffe80a */
[----:B------:R1:W-:Y:S01]  /*1980*/  STL [R1+0x50], R6 ;  /* 0x0000500601007387 */ /* 0x0003e20000100800 */
[----:B------:R-:W-:-:S03]  /*1990*/  IADD3 R0, R6, 0x9f, RZ ;  /* 0x0000009f06007810 */ /* 0x000fc60007ffe0ff */
[----:B------:R-:W-:Y:S02]  /*19a0*/  IMAD.IADD R4, R145, 0x1, R4 ;  /* 0x0000000191047824 */ /* 0x000fe400078e0204 */
[----:B------:R-:W-:-:S04]  /*19b0*/  IMAD.HI R0, R0, 0x66666667, RZ ;  /* 0x6666666700007827 */ /* 0x000fc800078e02ff */
[----:B------:R-:W-:Y:S01]  /*19c0*/  IMAD.HI R4, R4, 0x66666667, RZ ;  /* 0x6666666704047827 */ /* 0x000fe200078e02ff */
[----:B------:R-:W-:-:S04]  /*19d0*/  SHF.R.U32.HI R3, RZ, 0x1f, R0 ;  /* 0x0000001fff037819 */ /* 0x000fc80000011600 */
[----:B------:R-:W-:Y:S02]  /*19e0*/  SHF.R.U32.HI R5, RZ, 0x1f, R4 ;  /* 0x0000001fff057819 */ /* 0x000fe40000011604 */
[----:B------:R-:W-:Y:S02]  /*19f0*/  LEA.HI.SX32 R146, R0, R3, 0x1a ;  /* 0x0000000300927211 */ /* 0x000fe400078fd2ff */
[----:B------:R-:W-:Y:S01]  /*1a00*/  LEA.HI.SX32 R5, R4, R5, 0x1a ;  /* 0x0000000504057211 */ /* 0x000fe200078fd2ff */
[----:B------:R-:W-:-:S03]  /*1a10*/  IMAD.MOV R4, RZ, RZ, -R8 ;  /* 0x000000ffff047224 */ /* 0x000fc600078e0a08 */
[----:B------:R-:W-:Y:S02]  /*1a20*/  VIMNMX R5, R146, R5, PT ;  /* 0x0000000592057248 */ /* 0x000fe40003fe0100 */
[----:B------:R-:W-:-:S03]  /*1a30*/  VIMNMX R4, RZ, R4, !PT ;  /* 0x00000004ff047248 */ /* 0x000fc60007fe0100 */
[----:B------:R-:W-:-:S05]  /*1a40*/  IMAD R5, R5, 0xa0, -R8 ;  /* 0x000000a005057824 */ /* 0x000fca00078e0a08 */
[----:B------:R-:W-:-:S04]  /*1a50*/  VIMNMX R3, R5, R2, PT ;  /* 0x0000000205037248 */ /* 0x000fc80003fe0100 */
[----:B------:R-:W-:Y:S01]  /*1a60*/  ISETP.GT.AND P0, PT, R3, R4, PT ;  /* 0x000000040300720c */ /* 0x000fe20003f04270 */
[----:B------:R-:W-:-:S05]  /*1a70*/  IMAD.WIDE.U32 R4, R4, -0x33333333, RZ ;  /* 0xcccccccd04047825 */ /* 0x000fca00078e00ff */
[----:B------:R-:W-:-:S05]  /*1a80*/  SHF.R.U32.HI R117, RZ, 0x7, R5 ;  /* 0x00000007ff757819 */ /* 0x000fca0000011605 */
[----:B------:R-:W-:Y:S02]  /*1a90*/  IMAD.MOV.U32 R24, RZ, RZ, R117 ;  /* 0x000000ffff187224 */ /* 0x000fe400078e0075 */
[----:B------:R-:W-:-:S04]  /*1aa0*/  @P0 VIADD R0, R3, 0x9f ;  /* 0x0000009f03000836 */ /* 0x000fc80000000000 */
[----:B------:R-:W-:-:S05]  /*1ab0*/  @P0 IMAD.HI R0, R0, 0x66666667, RZ ;  /* 0x6666666700000827 */ /* 0x000fca00078e02ff */
[----:B------:R-:W-:-:S04]  /*1ac0*/  @P0 SHF.R.U32.HI R3, RZ, 0x1f, R0 ;  /* 0x0000001fff030819 */ /* 0x000fc80000011600 */
[----:B------:R-:W-:Y:S02]  /*1ad0*/  @P0 LEA.HI.SX32 R24, R0, R3, 0x1a ;  /* 0x0000000300180211 */ /* 0x000fe400078fd2ff */
[----:B------:R-:W-:Y:S02]  /*1ae0*/  PLOP3.LUT P0, PT, PT, PT, PT, 0x80, 0x0 ;  /* 0x000000000000781c */ /* 0x000fe40003f0f070 */
[----:B------:R-:W-:-:S13]  /*1af0*/  ISETP.GT.AND P1, PT, R24, R117, PT ;  /* 0x000000751800720c */ /* 0x000fda0003f24270 */
[----:B-1----:R-:W-:Y:S05]  /*1b00*/  @!P1 BRA `(.L_x_6298) ;  /* 0x000000f0001c9947 */ /* 0x002fea0003800000 */
        /* <DEDUP_REMOVED lines=20> */
.L_x_6300:
[----:B------:R-:W-:Y:S05]  /*1c50*/  BSYNC B6 ;  /* 0x0000000000067941 */ /* 0x000fea0003800000 */
.L_x_6299:
        /* <DEDUP_REMOVED lines=20> */
.L_x_6302:
[----:B------:R-:W-:Y:S05]  /*1da0*/  BSYNC B6 ;  /* 0x0000000000067941 */ /* 0x000fea0003800000 */
.L_x_6301:
[----:B------:R-:W2:Y:S01]  /*1db0*/  LDL R13, [R1+0x3c] ;  /* 0x00003c00010d7983 */ /* 0x000ea20000100800 */
[----:B------:R-:W-:Y:S01]  /*1dc0*/  ULDC.64 UR4, c[0x0][0x9f8] ;  /* 0x00027e0000047ab9 */ /* 0x000fe20000000a00 */
[----:B------:R-:W0:Y:S01]  /*1dd0*/  LDC R15, c[0x0][0x3f4] ;  /* 0x0000fd00ff0f7b82 */ /* 0x000e220000000800 */
[----:B------:R-:W-:Y:S01]  /*1de0*/  ISETP.NE.U32.AND P0, PT, RZ, UR4, PT ;  /* 0x00000004ff007c0c */ /* 0x000fe2000bf05070 */
[----:B------:R-:W3:Y:S03]  /*1df0*/  LDL R11, [R1+0x40] ;  /* 0x00004000010b7983 */ /* 0x000ee60000100800 */
[----:B------:R-:W-:Y:S01]  /*1e00*/  ISETP.NE.AND.EX P0, PT, RZ, UR5, PT, P0 ;  /* 0x00000005ff007c0c */ /* 0x000fe2000bf05300 */
[----:B------:R-:W4:Y:S02]  /*1e10*/  LDL R14, [R1+0x30] ;  /* 0x00003000010e7983 */ /* 0x000f240000100800 */
[----:B------:R-:W1:Y:S02]  /*1e20*/  LDC.64 R102, c[0x0][0x3f8] ;  /* 0x0000fe00ff667b82 */ /* 0x000e640000000a00 */
        /* <DEDUP_REMOVED lines=9> */
[C---:B------:R-:W-:Y:S02]  /*1ec0*/  VIADD R0, R20.reuse, 0xffffff80 ;  /* 0xffffff8014007836 */ /* 0x040fe40000000000 */
[----:B------:R-:W-:Y:S01]  /*1ed0*/  VIADD R29, R20, 0xffffff80 ;  /* 0xffffff80141d7836 */ /* 0x000fe20000000000 */
[----:B------:R-:W-:Y:S01]  /*1ee0*/  ISETP.NE.AND P6, PT, R30, 0x1, PT ;  /* 0x000000011e00780c */ /* 0x000fe20003fc5270 */
[----:B------:R-:W-:Y:S01]  /*1ef0*/  VIADD R20, R20, 0xffffff80 ;  /* 0xffffff8014147836 */ /* 0x000fe20000000000 */
[----:B------:R-:W-:Y:S02]  /*1f00*/  SHF.R.S32.HI R3, RZ, 0x1f, R0 ;  /* 0x0000001fff037819 */ /* 0x000fe40000011400 */
[----:B------:R-:W-:-:S02]  /*1f10*/  LEA.HI R6, R0, R0, RZ, 0x1 ;  /* 0x0000000000067211 */ /* 0x000fc400078f08ff */
[----:B------:R-:W-:Y:S02]  /*1f20*/  LEA.HI R3, R3, R0, RZ, 0x2 ;  /* 0x0000000003037211 */ /* 0x000fe400078f10ff */
[----:B------:R-:W-:Y:S02]  /*1f30*/  LOP3.LUT R7, R6, 0xfffffffe, RZ, 0xc0, !PT ;  /* 0xfffffffe06077812 */ /* 0x000fe400078ec0ff */
[--C-:B------:R-:W-:Y:S02]  /*1f40*/  SHF.R.S32.HI R120, RZ, 0x2, R3.reuse ;  /* 0x00000002ff787819 */ /* 0x100fe40000011403 */
[----:B------:R-:W-:Y:S01]  /*1f50*/  SHF.R.S32.HI R3, RZ, 0x1f, R3 ;  /* 0x0000001fff037819 */ /* 0x000fe20000011403 */
[----:B------:R-:W-:Y:S05]  /*1f60*/  @!P6 WARPSYNC.ALL ;  /* 0x000000000000e948 */ /* 0x000fea0003800000 */
[----:B------:R-:W-:Y:S01]  /*1f70*/  ULDC UR4, c[0x0][0x2f4] ;  /* 0x0000bd0000047ab9 */ /* 0x000fe20000000800 */
[----:B------:R-:W-:-:S02]  /*1f80*/  IADD3 R109, R0, -R7, RZ ;  /* 0x80000007006d7210 */ /* 0x000fc40007ffe0ff */
[----:B------:R-:W-:Y:S02]  /*1f90*/  ISETP.GE.AND P1, PT, R224, UR4, PT ;  /* 0x00000004e0007c0c */ /* 0x000fe4000bf26270 */
[----:B------:R-:W-:Y:S02]  /*1fa0*/  LEA.HI R3, R3, R120, RZ, 0x2 ;  /* 0x0000007803037211 */ /* 0x000fe400078f10ff */
[----:B------:R-:W-:Y:S02]  /*1fb0*/  SEL R0, RZ, 0xffffffff, P1 ;  /* 0xffffffffff007807 */ /* 0x000fe40000800000 */
[----:B------:R-:W-:Y:S02]  /*1fc0*/  ISETP.GE.AND P0, PT, R16, UR4, PT ;  /* 0x0000000410007c0c */ /* 0x000fe4000bf06270 */
[----:B-1----:R-:W-:Y:S01]  /*1fd0*/  LOP3.LUT R5, R3, 0xfffffffc, RZ, 0xc0, !PT ;  /* 0xfffffffc03057812 */ /* 0x002fe200078ec0ff */
[----:B------:R-:W-:Y:S01]  /*1fe0*/  IMAD.SHL.U32 R0, R0, 0x2, RZ ;  /* 0x0000000200007824 */ /* 0x000fe200078e00ff */
[----:B------:R-:W-:-:S02]  /*1ff0*/  SEL R3, RZ, 0x1, P0 ;  /* 0x00000001ff037807 */ /* 0x000fc40000000000 */
[----:B------:R-:W-:Y:S02]  /*2000*/  ISETP.GE.AND P0, PT, R225, UR4, PT ;  /* 0x00000004e1007c0c */ /* 0x000fe4000bf06270 */
[----:B------:R-:W-:Y:S02]  /*2010*/  ISETP.GE.AND P1, PT, R221, UR4, PT ;  /* 0x00000004dd007c0c */ /* 0x000fe4000bf26270 */
[----:B------:R-:W-:Y:S02]  /*2020*/  LEA.HI R20, R20, R29, RZ, 0x1 ;  /* 0x0000001d14147211 */ /* 0x000fe400078f08ff */
[----:B------:R-:W-:Y:S01]  /*2030*/  LOP3.LUT R3, R0, 0x2, R3, 0xe2, !PT ;  /* 0x0000000200037812 */ /* 0x000fe200078ee203 */
[----:B------:R-:W-:Y:S01]  /*2040*/  IMAD.IADD R120, R120, 0x1, -R5 ;  /* 0x0000000178787824 */ /* 0x000fe200078e0a05 */
[----:B------:R-:W-:Y:S02]  /*2050*/  SEL R0, RZ, 0x4, P0 ;  /* 0x00000004ff007807 */ /* 0x000fe40000000000 */
[----:B------:R-:W-:-:S02]  /*2060*/  SEL R4, RZ, 0x8, P1 ;  /* 0x00000008ff047807 */ /* 0x000fc40000800000 */
[----:B------:R-:W-:Y:S02]  /*2070*/  ISETP.GE.AND P0, PT, R220, UR4, PT ;  /* 0x00000004dc007c0c */ /* 0x000fe4000bf06270 */
[----:B------:R-:W-:Y:S02]  /*2080*/  SHF.R.S32.HI R20, RZ, 0x1, R20 ;  /* 0x00000001ff147819 */ /* 0x000fe40000011414 */
[----:B------:R-:W-:Y:S02]  /*2090*/  LOP3.LUT R0, R4, R3, R0, 0xfe, !PT ;  /* 0x0000000304007212 */ /* 0x000fe400078efe00 */
[----:B------:R-:W-:Y:S02]  /*20a0*/  SEL R3, RZ, 0x10, P0 ;  /* 0x00000010ff037807 */ /* 0x000fe40000000000 */
[----:B------:R-:W-:Y:S02]  /*20b0*/  SHF.R.S32.HI R5, RZ, 0x1f, R20 ;  /* 0x0000001fff057819 */ /* 0x000fe40000011414 */
[----:B------:R-:W-:-:S02]  /*20c0*/  LOP3.LUT P0, RZ, R120, 0x2, RZ, 0xc0, !PT ;  /* 0x0000000278ff7812 */ /* 0x000fc4000780c0ff */
[----:B------:R-:W-:Y:S01]  /*20d0*/  ISETP.GE.AND P0, PT, R16, R15, PT ;  /* 0x0000000f1000720c */ /* 0x000fe20003f06270 */
[----:B------:R-:W-:Y:S01]  /*20e0*/  IMAD R6, R5, R102, RZ ;  /* 0x0000006605067224 */ /* 0x000fe200078e02ff */
[----:B------:R-:W-:Y:S02]  /*20f0*/  SHF.R.S32.HI R227, RZ, 0x1f, R226 ;  /* 0x0000001fffe37819 */ /* 0x000fe400000114e2 */
[----:B------:R-:W-:Y:S02]  /*2100*/  LOP3.LUT R28, R0, R3, RZ, 0xfc, !PT ;  /* 0x00000003001c7212 */ /* 0x000fe400078efcff */
[-C--:B------:R-:W-:Y:S02]  /*2110*/  ISETP.GE.AND P1, PT, R224, R15.reuse, PT ;  /* 0x0000000fe000720c */ /* 0x080fe40003f26270 */
[----:B------:R-:W-:Y:S01]  /*2120*/  SEL R3, R15, RZ, P0 ;  /* 0x000000ff0f037207 */ /* 0x000fe20000000000 */
[----:B------:R-:W-:Y:S01]  /*2130*/  IMAD R0, R5, R96, RZ ;  /* 0x0000006005007224 */ /* 0x000fe200078e02ff */
[----:B------:R-:W-:Y:S01]  /*2140*/  ISETP.GE.AND P2, PT, R225, R15, PT ;  /* 0x0000000fe100720c */ /* 0x000fe20003f46270 */
[C---:B------:R-:W-:Y:S01]  /*2150*/  IMAD R7, R20.reuse, R103, R6 ;  /* 0x0000006714077224 */ /* 0x040fe200078e0206 */
[C---:B------:R-:W-:Y:S01]  /*2160*/  SEL R5, R15.reuse, RZ, P1 ;  /* 0x000000ff0f057207 */ /* 0x040fe20000800000 */
[----:B------:R-:W-:Y:S01]  /*2170*/  IMAD.WIDE.U32 R106, R20, R102, R226 ;  /* 0x00000066146a7225 */ /* 0x000fe200078e00e2 */
[----:B------:R-:W-:-:S03]  /*2180*/  SEL R4, R15, RZ, P2 ;  /* 0x000000ff0f047207 */ /* 0x000fc60001000000 */
[----:B------:R-:W-:-:S04]  /*2190*/  IMAD.WIDE.U32 R104, R20, R102, R16 ;  /* 0x0000006614687225 */ /* 0x000fc800078e0010 */
[----:B------:R-:W-:Y:S02]  /*21a0*/  IMAD.IADD R3, R16, 0x1, R3 ;  /* 0x0000000110037824 */ /* 0x000fe400078e0203 */
[----:B------:R-:W-:Y:S02]  /*21b0*/  IMAD.IADD R107, R107, 0x1, R7 ;  /* 0x000000016b6b7824 */ /* 0x000fe400078e0207 */
[----:B------:R-:W-:Y:S02]  /*21c0*/  IMAD.IADD R105, R7, 0x1, R105 ;  /* 0x0000000107697824 */ /* 0x000fe400078e0269 */
[----:B------:R-:W-:Y:S02]  /*21d0*/  IMAD.IADD R5, R224, 0x1, R5 ;  /* 0x00000001e0057824 */ /* 0x000fe400078e0205 */
[C---:B------:R-:W-:Y:S01]  /*21e0*/  IMAD R7, R20.reuse, R97, R0 ;  /* 0x0000006114077224 */ /* 0x040fe200078e0200 */
[----:B------:R-:W-:Y:S01]  /*21f0*/  SHF.R.S32.HI R0, RZ, 0x1f, R3 ;  /* 0x0000001fff007819 */ /* 0x000fe20000011403 */
[----:B------:R-:W-:Y:S01]  /*2200*/  IMAD.IADD R8, R225, 0x1, R4 ;  /* 0x00000001e1087824 */ /* 0x000fe200078e0204 */
[----:B------:R-:W-:Y:S01]  /*2210*/  SHF.R.S32.HI R4, RZ, 0x1f, R5 ;  /* 0x0000001fff047819 */ /* 0x000fe20000011405 */
[----:B------:R-:W-:Y:S01]  /*2220*/  IMAD.WIDE.U32 R98, R20, R96, R16 ;  /* 0x0000006014627225 */ /* 0x000fe200078e0010 */
[----:B------:R-:W-:-:S02]  /*2230*/  LEA.HI R21, R0, R3, RZ, 0x4 ;  /* 0x0000000300157211 */ /* 0x000fc400078f20ff */
[----:B------:R-:W-:Y:S01]  /*2240*/  LEA.HI R3, R0, R3, RZ, 0x6 ;  /* 0x0000000300037211 */ /* 0x000fe200078f30ff */
[----:B------:R-:W-:Y:S01]  /*2250*/  IMAD.WIDE.U32 R100, R20, R96, R226 ;  /* 0x0000006014647225 */ /* 0x000fe200078e00e2 */
[C---:B------:R-:W-:Y:S02]  /*2260*/  LEA.HI R25, R4.reuse, R5, RZ, 0x4 ;  /* 0x0000000504197211 */ /* 0x040fe400078f20ff */
[----:B------:R-:W-:Y:S01]  /*2270*/  IADD3 R99, R7, R99, RZ ;  /* 0x0000006307637210 */ /* 0x000fe20007ffe0ff */
[----:B------:R-:W-:Y:S01]  /*2280*/  IMAD.IADD R101, R101, 0x1, R7 ;  /* 0x0000000165657824 */ /* 0x000fe200078e0207 */
[----:B------:R-:W-:Y:S02]  /*2290*/  LEA.HI R5, R4, R5, RZ, 0x6 ;  /* 0x0000000504057211 */ /* 0x000fe400078f30ff */
[----:B------:R-:W-:Y:S02]  /*22a0*/  SHF.R.S32.HI R4, RZ, 0x6, R3 ;  /* 0x00000006ff047819 */ /* 0x000fe40000011403 */
[----:B------:R-:W-:-:S04]  /*22b0*/  SHF.R.S32.HI R9, RZ, 0x1f, R8 ;  /* 0x0000001fff097819 */ /* 0x000fc80000011408 */
[CC--:B------:R-:W-:Y:S02]  /*22c0*/  LEA.HI R26, R9.reuse, R8.reuse, RZ, 0x4 ;  /* 0x00000008091a7211 */ /* 0x0c0fe400078f20ff */
[----:B------:R-:W-:Y:S02]  /*22d0*/  LEA.HI R8, R9, R8, RZ, 0x6 ;  /* 0x0000000809087211 */ /* 0x000fe400078f30ff */
[----:B------:R-:W-:Y:S02]  /*22e0*/  SHF.R.S32.HI R6, RZ, 0x6, R5 ;  /* 0x00000006ff067819 */ /* 0x000fe40000011405 */
[----:B------:R-:W-:Y:S02]  /*22f0*/  SHF.R.S32.HI R8, RZ, 0x6, R8 ;  /* 0x00000006ff087819 */ /* 0x000fe40000011408 */
[----:B-----5:R-:W-:Y:S01]  /*2300*/  SHF.R.S32.HI R9, RZ, 0x1f, R133 ;  /* 0x0000001fff097819 */ /* 0x020fe20000011485 */
[----:B------:R-:W-:Y:S01]  /*2310*/  IMAD.WIDE.U32 R100, R133, R96, R100 ;  /* 0x0000006085647225 */ /* 0x000fe200078e0064 */
[----:B------:R-:W-:-:S03]  /*2320*/  P2R R113, PR, RZ, 0x4 ;  /* 0x00000004ff717803 */ /* 0x000fc60000000000 */
[----:B------:R-:W-:Y:S01]  /*2330*/  IMAD.WIDE.U32 R98, R133, R96, R98 ;  /* 0x0000006085627225 */ /* 0x000fe200078e0062 */
[----:B------:R-:W-:-:S03]  /*2340*/  ISETP.GE.AND P2, PT, R222, UR4, PT ;  /* 0x00000004de007c0c */ /* 0x000fc6000bf46270 */
[----:B------:R-:W-:-:S04]  /*2350*/  IMAD.WIDE.U32 R106, R133, R102, R106 ;  /* 0x00000066856a7225 */ /* 0x000fc800078e006a */
[----:B------:R-:W-:Y:S01]  /*2360*/  IMAD.WIDE.U32 R104, R133, R102, R104 ;  /* 0x0000006685687225 */ /* 0x000fe200078e0068 */
[----:B------:R-:W-:Y:S02]  /*2370*/  SHF.R.S32.HI R112, RZ, 0x4, R21 ;  /* 0x00000004ff707819 */ /* 0x000fe40000011415 */
[----:B------:R-:W-:Y:S01]  /*2380*/  SHF.R.S32.HI R111, RZ, 0x4, R25 ;  /* 0x00000004ff6f7819 */ /* 0x000fe20000011419 */
[----:B------:R-:W-:Y:S01]  /*2390*/  IMAD R123, R103, 0xa0, RZ ;  /* 0x000000a0677b7824 */ /* 0x000fe200078e02ff */
[----:B------:R-:W-:Y:S01]  /*23a0*/  SHF.R.S32.HI R110, RZ, 0x4, R26 ;  /* 0x00000004ff6e7819 */ /* 0x000fe2000001141a */
[----:B------:R-:W-:Y:S01]  /*23b0*/  VIADD R144, R30, 0x8 ;  /* 0x000000081e907836 */ /* 0x000fe20000000000 */
[----:B------:R-:W-:Y:S01]  /*23c0*/  LEA R109, R109, R20, 0x7 ;  /* 0x000000146d6d7211 */ /* 0x000fe200078e38ff */
[----:B------:R-:W-:Y:S01]  /*23d0*/  IMAD.SHL.U32 R116, R15, 0x2, RZ ;  /* 0x000000020f747824 */ /* 0x000fe200078e00ff */
[----:B--2---:R-:W-:Y:S02]  /*23e0*/  SHF.R.U32.HI R0, RZ, 0x3, R13 ;  /* 0x00000003ff007819 */ /* 0x004fe4000001160d */
[----:B------:R-:W-:Y:S01]  /*23f0*/  LOP3.LUT R7, R13, 0x30, R21, 0xf8, !PT ;  /* 0x000000300d077812 */ /* 0x000fe200078ef815 */
[----:B---3--:R-:W-:-:S03]  /*2400*/  IMAD R130, R4, 0x2800, R11 ;  /* 0x0000280004827824 */ /* 0x008fc600078e020b */
[----:B------:R-:W-:Y:S02]  /*2410*/  LOP3.LUT R7, R7, R0, RZ, 0x3c, !PT ;  /* 0x0000000007077212 */ /* 0x000fe400078e3cff */
[----:B----4-:R-:W-:-:S03]  /*2420*/  LOP3.LUT R5, R14, 0x30, R25, 0xf8, !PT ;  /* 0x000000300e057812 */ /* 0x010fc600078ef819 */
[----:B------:R-:W-:Y:S01]  /*2430*/  IMAD.IADD R130, R130, 0x1, R7 ;  /* 0x0000000182827824 */ /* 0x000fe200078e0207 */
[----:B------:R-:W-:Y:S01]  /*2440*/  LOP3.LUT R7, R13, 0x30, R26, 0xf8, !PT ;  /* 0x000000300d077812 */ /* 0x000fe200078ef81a */
[--C-:B------:R-:W-:Y:S02]  /*2450*/  IMAD R132, R4, 0x2800, R12.reuse ;  /* 0x0000280004847824 */ /* 0x100fe400078e020c */
[C---:B------:R-:W-:Y:S01]  /*2460*/  IMAD R131, R6.reuse, 0x2800, R12 ;  /* 0x0000280006837824 */ /* 0x040fe200078e020c */
[----:B------:R-:W-:Y:S01]  /*2470*/  LOP3.LUT R4, R5, R10, RZ, 0x3c, !PT ;  /* 0x0000000a05047212 */ /* 0x000fe200078e3cff */
[--C-:B------:R-:W-:Y:S01]  /*2480*/  IMAD R128, R6, 0x2800, R11.reuse ;  /* 0x0000280006807824 */ /* 0x100fe200078e020b */
[-C--:B------:R-:W-:Y:S01]  /*2490*/  LOP3.LUT R6, R7, R0.reuse, RZ, 0x3c, !PT ;  /* 0x0000000007067212 */ /* 0x080fe200078e3cff */
[----:B------:R-:W-:Y:S01]  /*24a0*/  IMAD R127, R8, 0x2800, R11 ;  /* 0x00002800087f7824 */ /* 0x000fe200078e020b */
[----:B------:R-:W-:Y:S02]  /*24b0*/  LOP3.LUT R5, R13, 0x30, R25, 0xf8, !PT ;  /* 0x000000300d057812 */ /* 0x000fe400078ef819 */
[----:B------:R-:W-:Y:S01]  /*24c0*/  LOP3.LUT R3, R14, 0x30, R21, 0xf8, !PT ;  /* 0x000000300e037812 */ /* 0x000fe200078ef815 */
[----:B------:R-:W-:Y:S01]  /*24d0*/  IMAD.IADD R127, R127, 0x1, R6 ;  /* 0x000000017f7f7824 */ /* 0x000fe200078e0206 */
[----:B------:R-:W-:Y:S01]  /*24e0*/  LOP3.LUT R5, R5, R0, RZ, 0x3c, !PT ;  /* 0x0000000005057212 */ /* 0x000fe200078e3cff */
[----:B------:R-:W-:Y:S01]  /*24f0*/  IMAD R6, R9, R96, RZ ;  /* 0x0000006009067224 */ /* 0x000fe200078e02ff */
[----:B------:R-:W-:Y:S01]  /*2500*/  LOP3.LUT R3, R3, R10, RZ, 0x3c, !PT ;  /* 0x0000000a03037212 */ /* 0x000fe200078e3cff */
[----:B------:R-:W-:-:S02]  /*2510*/  IMAD R129, R8, 0x2800, R12 ;  /* 0x0000280008817824 */ /* 0x000fc400078e020c */
[----:B------:R-:W-:Y:S02]  /*2520*/  IMAD R8, R9, R102, RZ ;  /* 0x0000006609087224 */ /* 0x000fe400078e02ff */
[----:B------:R-:W-:Y:S01]  /*2530*/  IMAD.IADD R128, R128, 0x1, R5 ;  /* 0x0000000180807824 */ /* 0x000fe200078e0205 */
[----:B------:R-:W-:Y:S01]  /*2540*/  SHF.L.U64.HI R5, R96, 0x7, R97 ;  /* 0x0000000760057819 */ /* 0x000fe20000010261 */
[----:B------:R-:W-:Y:S02]  /*2550*/  IMAD R13, R133, R97, R6 ;  /* 0x00000061850d7224 */ /* 0x000fe400078e0206 */
[----:B------:R-:W-:Y:S01]  /*2560*/  IMAD.IADD R132, R132, 0x1, R3 ;  /* 0x0000000184847824 */ /* 0x000fe200078e0203 */
[----:B------:R-:W-:Y:S01]  /*2570*/  LOP3.LUT R3, R14, 0x30, R26, 0xf8, !PT ;  /* 0x000000300e037812 */ /* 0x000fe200078ef81a */
[----:B------:R-:W-:Y:S02]  /*2580*/  IMAD R9, R97, 0xa0, RZ ;  /* 0x000000a061097824 */ /* 0x000fe400078e02ff */
[----:B------:R-:W-:-:S02]  /*2590*/  IMAD.SHL.U32 R6, R96, 0x80, RZ ;  /* 0x0000008060067824 */ /* 0x000fc400078e00ff */
[----:B------:R-:W-:-:S04]  /*25a0*/  IMAD.WIDE.U32 R96, R96, 0xa0, RZ ;  /* 0x000000a060607825 */ /* 0x000fc800078e00ff */
[----:B------:R-:W-:Y:S02]  /*25b0*/  IMAD R11, R133, R103, R8 ;  /* 0x00000067850b7224 */ /* 0x000fe400078e0208 */
[----:B------:R-:W-:Y:S01]  /*25c0*/  IMAD.IADD R131, R131, 0x1, R4 ;  /* 0x0000000183837824 */ /* 0x000fe200078e0204 */
[----:B------:R-:W-:Y:S01]  /*25d0*/  LOP3.LUT R4, R3, R10, RZ, 0x3c, !PT ;  /* 0x0000000a03047212 */ /* 0x000fe200078e3cff */
[----:B------:R-:W-:Y:S02]  /*25e0*/  IMAD.IADD R126, R97, 0x1, R9 ;  /* 0x00000001617e7824 */ /* 0x000fe400078e0209 */
[----:B------:R-:W-:Y:S02]  /*25f0*/  IMAD.IADD R8, R107, 0x1, R11 ;  /* 0x000000016b087824 */ /* 0x000fe400078e020b */
[----:B------:R-:W-:Y:S01]  /*2600*/  IMAD.IADD R9, R11, 0x1, R105 ;  /* 0x000000010b097824 */ /* 0x000fe200078e0269 */
[----:B------:R-:W-:Y:S02]  /*2610*/  SEL R11, RZ, 0x20, P2 ;  /* 0x00000020ff0b7807 */ /* 0x000fe40001000000 */
[----:B------:R-:W-:Y:S01]  /*2620*/  IADD3 R129, R129, R4, RZ ;  /* 0x0000000481817210 */ /* 0x000fe20007ffe0ff */
[C---:B------:R-:W-:Y:S01]  /*2630*/  IMAD.SHL.U32 R4, R102.reuse, 0x80, RZ ;  /* 0x0000008066047824 */ /* 0x040fe200078e00ff */
[C---:B------:R-:W-:Y:S01]  /*2640*/  SHF.L.U64.HI R3, R102.reuse, 0x7, R103 ;  /* 0x0000000766037819 */ /* 0x040fe20000010267 */
[----:B------:R-:W-:Y:S01]  /*2650*/  IMAD.WIDE.U32 R102, R102, 0xa0, RZ ;  /* 0x000000a066667825 */ /* 0x000fe200078e00ff */
[----:B------:R-:W-:-:S02]  /*2660*/  LOP3.LUT R21, R21, 0xfffffff0, RZ, 0xc0, !PT ;  /* 0xfffffff015157812 */ /* 0x000fc400078ec0ff */
[----:B------:R-:W-:Y:S02]  /*2670*/  LOP3.LUT R25, R25, 0xfffffff0, RZ, 0xc0, !PT ;  /* 0xfffffff019197812 */ /* 0x000fe400078ec0ff */
[----:B------:R-:W-:Y:S02]  /*2680*/  LOP3.LUT R26, R26, 0xfffffff0, RZ, 0xc0, !PT ;  /* 0xfffffff01a1a7812 */ /* 0x000fe400078ec0ff */
[----:B------:R-:W-:Y:S01]  /*2690*/  LOP3.LUT R11, R28, R11, RZ, 0xfc, !PT ;  /* 0x0000000b1c0b7212 */ /* 0x000fe200078efcff */
[----:B------:R-:W-:Y:S01]  /*26a0*/  IMAD.IADD R123, R103, 0x1, R123 ;  /* 0x00000001677b7824 */ /* 0x000fe200078e027b */
[----:B------:R-:W-:Y:S01]  /*26b0*/  SHF.R.S32.HI R7, RZ, 0x1f, R22 ;  /* 0x0000001fff077819 */ /* 0x000fe20000011416 */
[----:B------:R-:W-:Y:S01]  /*26c0*/  IMAD.IADD R10, R101, 0x1, R13 ;  /* 0x00000001650a7824 */ /* 0x000fe200078e020d */
[----:B------:R-:W-:Y:S01]  /*26d0*/  SHF.R.S32.HI R121, RZ, 0x1f, R23 ;  /* 0x0000001fff797819 */ /* 0x000fe20000011417 */
[----:B------:R-:W-:Y:S01]  /*26e0*/  IMAD.IADD R20, R13, 0x1, R99 ;  /* 0x000000010d147824 */ /* 0x000fe200078e0263 */
[----:B------:R-:W-:-:S02]  /*26f0*/  SHF.R.S32.HI R108, RZ, 0x1f, R21 ;  /* 0x0000001fff6c7819 */ /* 0x000fc40000011415 */
[----:B------:R-:W-:Y:S02]  /*2700*/  SHF.R.S32.HI R95, RZ, 0x1f, R25 ;  /* 0x0000001fff5f7819 */ /* 0x000fe40000011419 */
[----:B------:R-:W-:Y:S02]  /*2710*/  SHF.R.S32.HI R27, RZ, 0x1f, R26 ;  /* 0x0000001fff1b7819 */ /* 0x000fe4000001141a */
[----:B------:R-:W-:Y:S02]  /*2720*/  LOP3.LUT R28, R28, 0x1, RZ, 0xc0, !PT ;  /* 0x000000011c1c7812 */ /* 0x000fe400078ec0ff */
[C---:B------:R-:W-:Y:S02]  /*2730*/  LOP3.LUT R29, R11.reuse, 0x2, RZ, 0xc0, !PT ;  /* 0x000000020b1d7812 */ /* 0x040fe400078ec0ff */
[C---:B------:R-:W-:Y:S02]  /*2740*/  LOP3.LUT R30, R11.reuse, 0x4, RZ, 0xc0, !PT ;  /* 0x000000040b1e7812 */ /* 0x040fe400078ec0ff */
[----:B------:R-:W-:-:S02]  /*2750*/  LOP3.LUT R31, R11, 0x8, RZ, 0xc0, !PT ;  /* 0x000000080b1f7812 */ /* 0x000fc400078ec0ff */
[C---:B------:R-:W-:Y:S02]  /*2760*/  LOP3.LUT R32, R11.reuse, 0x10, RZ, 0xc0, !PT ;  /* 0x000000100b207812 */ /* 0x040fe400078ec0ff */
[----:B------:R-:W-:Y:S01]  /*2770*/  LOP3.LUT R33, R11, 0x20, RZ, 0xc0, !PT ;  /* 0x000000200b217812 */ /* 0x000fe200078ec0ff */
[----:B------:R-:W-:Y:S06]  /*2780*/  @!P6 BAR.SYNC.DEFER_BLOCKING 0x9, 0x100 ;  /* 0x024400000000eb1d */ /* 0x000fec0000010000 */
.L_x_6408:
        /* <DEDUP_REMOVED lines=20> */
[----:B------:R-:W-:Y:S01]  /*28d0*/  @!P2 SHF.R.S32.HI R13, RZ, 0x1f, R11 ;  /* 0x0000001fff0da819 */ /* 0x000fe2000001140b */
[----:B------:R-:W-:Y:S01]  /*28e0*/  @!P2 IMAD R15, R23, R15, R12 ;  /* 0x0000000f170fa224 */ /* 0x000fe200078e020c */
[----:B------:R-:W-:-:S05]  /*28f0*/  @!P2 MOV R12, R11 ;  /* 0x0000000b000ca202 */ /* 0x000fca0000000f00 */
[----:B------:R-:W-:-:S04]  /*2900*/  @!P2 IMAD.WIDE.U32 R12, R23, R14, R12 ;  /* 0x0000000e170ca225 */ /* 0x000fc800078e000c */
[----:B------:R-:W-:Y:S01]  /*2910*/  @!P2 IMAD.IADD R13, R13, 0x1, R15 ;  /* 0x000000010d0da824 */ /* 0x000fe200078e020f */
        /* <DEDUP_REMOVED lines=126> */
.L_x_6307:
[----:B------:R-:W-:Y:S05]  /*3100*/  BSYNC B1 ;  /* 0x0000000000017941 */ /* 0x000fea0003800000 */
.L_x_6306:
        /* <DEDUP_REMOVED lines=51> */
.L_x_6309:
[----:B------:R-:W-:Y:S05]  /*3440*/  BSYNC B1 ;  /* 0x0000000000017941 */ /* 0x000fea0003800000 */
.L_x_6308:
[----:B------:R-:W-:Y:S01]  /*3450*/  UISETP.NE.AND UP0, UPT, UR49, 0x3, UPT ;  /* 0x000000033100788c */ /* 0x000fe2000bf05270 */
[----:B------:R-:W-:Y:S01]  /*3460*/  IMAD.MOV.U32 R151, RZ, RZ, R68 ;  /* 0x000000ffff977224 */ /* 0x000fe200078e0044 */
[----:B------:R-:W-:Y:S01]  /*3470*/  MOV R149, R62 ;  /* 0x0000003e00957202 */ /* 0x000fe20000000f00 */
[----:B------:R-:W-:Y:S01]  /*3480*/  IMAD.MOV.U32 R153, RZ, RZ, R72 ;  /* 0x000000ffff997224 */ /* 0x000fe200078e0048 */
[----:B-----5:R-:W-:Y:S01]  /*3490*/  MOV R134, R44 ;  /* 0x0000002c00867202 */ /* 0x020fe20000000f00 */
[----:B------:R-:W-:Y:S01]  /*34a0*/  IMAD.MOV.U32 R155, RZ, RZ, R76 ;  /* 0x000000ffff9b7224 */ /* 0x000fe200078e004c */
[----:B------:R-:W-:Y:S01]  /*34b0*/  PLOP3.LUT P2, PT, PT, PT, UP0, 0x80, 0x0 ;  /* 0x000000000000781c */ /* 0x000fe20003f4f008 */
[----:B------:R-:W-:Y:S01]  /*34c0*/  IMAD.MOV.U32 R157, RZ, RZ, R80 ;  /* 0x000000ffff9d7224 */ /* 0x000fe200078e0050 */
[----:B------:R-:W-:Y:S01]  /*34d0*/  MOV R139, R54 ;  /* 0x00000036008b7202 */ /* 0x000fe20000000f00 */
        /* <DEDUP_REMOVED lines=17> */
.L_x_6310:
[----:B------:R-:W2:Y:S01]  /*35f0*/  LDL R11, [R1+0x18] ;  /* 0x00001800010b7983 */ /* 0x000ea20000100800 */
[----:B------:R-:W-:Y:S01]  /*3600*/  IMAD R93, R19, 0x8, R18 ;  /* 0x00000008135d7824 */ /* 0x000fe200078e0212 */
[----:B------:R-:W-:Y:S01]  /*3610*/  BSSY B1, `(.L_x_6311) ;  /* 0x0000004000017945 */ /* 0x000fe20003800000 */
[----:B--2---:R-:W-:-:S04]  /*3620*/  SHF.L.U32 R94, R11, 0x1f, RZ ;  /* 0x0000001f0b5e7819 */ /* 0x004fc800000006ff */
[----:B------:R-:W1:Y:S02]  /*3630*/  SYNCS.PHASECHK.TRANS64.TRYWAIT P5, [R93+URZ+0x33490], R94 ;  /* 0x0334905e5d0075a7 */ /* 0x000e6400080a017f */
[----:B-1----:R-:W-:Y:S05]  /*3640*/  @!P5 BRA `(.L_x_6312) ;  /* 0x000002d00048d947 */ /* 0x002fea0003800000 */
.L_x_6651:
[----:B------:R-:W-:Y:S05]  /*3650*/  BSYNC B1 ;  /* 0x0000000000017941 */ /* 0x000fea0003800000 */
.L_x_6311:
[----:B------:R-:W-:-:S03]  /*3660*/  UMOV UR4, 0xffffffff ;  /* 0xffffffff00047882 */ /* 0x000fc60000000000 */
[----:B------:R-:W-:Y:S05]  /*3670*/  BRA.DIV UR4, `(.L_x_6313) ;  /* 0x000002d204507947 */ /* 0x000fea000b800000 */
[----:B------:R2:W3:Y:S04]  /*3680*/  SHFL.IDX PT, R141, R118, RZ, 0x1e1f ;  /* 0x001e1fff768d7589 */ /* 0x0004e800000e0000 */
[----:B------:R2:W4:Y:S02]  /*3690*/  SHFL.IDX PT, R143, R119, RZ, 0x1e1f ;  /* 0x001e1fff778f7589 */ /* 0x00052400000e0000 */
.L_x_6655:
[----:B------:R-:W-:Y:S04]  /*36a0*/  BSSY B1, `(.L_x_6314) ;  /* 0x00002d8000017945 */ /* 0x000fe80003800000 */
[----:B------:R-:W-:Y:S05]  /*36b0*/  @P3 BRA `(.L_x_6315) ;  /* 0x0000002c00583947 */ /* 0x000fea0003800000 */
[----:B------:R-:W-:Y:S01]  /*36c0*/  ISETP.NE.AND P3, PT, R28, RZ, PT ;  /* 0x000000ff1c00720c */ /* 0x000fe20003f65270 */
[----:B------:R-:W-:-:S12]  /*36d0*/  BSSY B2, `(.L_x_6316) ;  /* 0x0000076000027945 */ /* 0x000fd80003800000 */
[----:B------:R-:W-:Y:S05]  /*36e0*/  @!P3 BRA `(.L_x_6317) ;  /* 0x0000000400d0b947 */ /* 0x000fea0003800000 */
[----:B0-----:R0:W0:Y:S01]  /*36f0*/  LDS.128 R12, [R88+0x24200] ;  /* 0x02420000580c7984 */ /* 0x0010220000000c00 */
[----:B----4-:R-:W-:Y:S01]  /*3700*/  IADD3 R84, P3, R16, R143, RZ ;  /* 0x0000008f10547210 */ /* 0x010fe20007f7e0ff */
[----:B------:R-:W-:Y:S04]  /*3710*/  BSSY B3, `(.L_x_6318) ;  /* 0x0000070000037945 */ /* 0x000fe80003800000 */
[----:B---3--:R-:W-:Y:S01]  /*3720*/  IMAD.X R85, R141, 0x1, R17, P3 ;  /* 0x000000018d557824 */ /* 0x008fe200018e0611 */
        /* <DEDUP_REMOVED lines=9> */
[----:B------:R-:W-:Y:S02]  /*37c0*/  SHF.R.U32.HI R160, RZ, 0x10, R83 ;  /* 0x00000010ffa07819 */ /* 0x000fe40000011653 */
[----:B------:R-:W-:Y:S01]  /*37d0*/  PRMT R159, R159, 0x654, R80 ;  /* 0x000006549f9f7816 */ /* 0x000fe20000000050 */
[----:B------:R-:W-:Y:S01]  /*37e0*/  IMAD.SHL.U32 R80, R161, 0x100, RZ ;  /* 0x00000100a1507824 */ /* 0x000fe200078e00ff */
[----:B------:R-:W-:Y:S01]  /*37f0*/  PRMT R83, R162, 0x654, R11 ;  /* 0x00000654a2537816 */ /* 0x000fe2000000000b */
[----:B0-----:R-:W-:Y:S01]  /*3800*/  IMAD.MOV.U32 R11, RZ, RZ, R13 ;  /* 0x000000ffff0b7224 */ /* 0x001fe200078e000d */
[----:B------:R-:W-:Y:S01]  /*3810*/  SHF.R.U32.HI R163, RZ, 0x10, R81 ;  /* 0x00000010ffa37819 */ /* 0x000fe20000011651 */
        /* <DEDUP_REMOVED lines=95> */
.L_x_6319:
[----:B------:R-:W-:Y:S05]  /*3e10*/  BSYNC B3 ;  /* 0x0000000000037941 */ /* 0x000fea0003800000 */
.L_x_6318:
[----:B0-----:R0:W-:Y:S02]  /*3e20*/  ST.E.128 desc[UR50][R84.64], R12 ;  /* 0x0000000c54007985 */ /* 0x0011e4000c101d32 */
.L_x_6317:
[----:B------:R-:W-:Y:S05]  /*3e30*/  BSYNC B2 ;  /* 0x0000000000027941 */ /* 0x000fea0003800000 */
.L_x_6316:
[----:B------:R-:W-:Y:S01]  /*3e40*/  ISETP.NE.AND P3, PT, R29, RZ, PT ;  /* 0x000000ff1d00720c */ /* 0x000fe20003f65270 */
[----:B------:R-:W-:-:S12]  /*3e50*/  BSSY B2, `(.L_x_6320) ;  /* 0x0000078000027945 */ /* 0x000fd80003800000 */
[----:B------:R-:W-:Y:S05]  /*3e60*/  @!P3 BRA `(.L_x_6321) ;  /* 0x0000000400d8b947 */ /* 0x000fea0003800000 */
[----:B------:R-:W5:Y:S01]  /*3e70*/  LDL R11, [R1+0x1c] ;  /* 0x00001c00010b7983 */ /* 0x000f620000100800 */
[----:B0-----:R-:W-:Y:S01]  /*3e80*/  IMAD.SHL.U32 R12, R228, 0x10, RZ ;  /* 0x00000010e40c7824 */ /* 0x001fe200078e00ff */
[----:B------:R-:W-:Y:S04]  /*3e90*/  BSSY B3, `(.L_x_6322) ;  /* 0x0000072000037945 */ /* 0x000fe80003800000 */
        /* <DEDUP_REMOVED lines=68> */
[--C-:B------:R-:W-:Y:S01]  /*42e0*/  HADD2.F32 R85, -RZ, R84.reuse.H0_H0 ;  /* 0x20000054ff557230 */ /* 0x100fe20000004100 */
[----:B------:R-:W-:Y:S01]  /*42f0*/  F2FP.SATFINITE.E4M3.F32.PACK_AB_MERGE_C R82, R83, R82, RZ ;  /* 0x000000525352723e */ /* 0x000fe200048070ff */
[----:B------:R-:W-:Y:S01]  /*4300*/  HADD2.F32 R84, -RZ, R84.H1_H1 ;  /* 0x30000054ff547230 */ /* 0x000fe20000004100 */
[----:B------:R-:W-:Y:S01]  /*4310*/  F2FP.F16.E4M3.UNPACK_B R156, R12.H1 ;  /* 0x0000000cff9c723e */ /* 0x000fe200030006ff */
[----:B------:R-:W-:Y:S01]  /*4320*/  HADD2.F32 R161, -RZ, R159.H1_H1 ;  /* 0x3000009fffa17230 */ /* 0x000fe20000004100 */
[----:B------:R-:W-:Y:S02]  /*4330*/  F2FP.F16.E4M3.UNPACK_B R83, R14.H1 ;  /* 0x0000000eff53723e */ /* 0x000fe400030006ff */
[----:B------:R-:W-:Y:S01]  /*4340*/  F2FP.F16.E4M3.UNPACK_B R158, R13 ;  /* 0x0000000dff9e723e */ /* 0x000fe200020006ff */
[----:B------:R-:W-:Y:S01]  /*4350*/  HADD2.F32 R157, -RZ, R156.H1_H1 ;  /* 0x3000009cff9d7230 */ /* 0x000fe20000004100 */
[----:B------:R-:W-:Y:S01]  /*4360*/  F2FP.F16.E4M3.UNPACK_B R155, R12 ;  /* 0x0000000cff9b723e */ /* 0x000fe200020006ff */
[----:B------:R-:W-:-:S02]  /*4370*/  HADD2.F32 R13, -RZ, R83.H1_H1 ;  /* 0x30000053ff0d7230 */ /* 0x000fc40000004100 */
[CC--:B------:R-:W-:Y:S01]  /*4380*/  FMUL.FTZ R12, R84.reuse, R161.reuse ;  /* 0x000000a1540c7220 */ /* 0x0c0fe20000410000 */
        /* <DEDUP_REMOVED lines=9> */
[----:B------:R-:W-:Y:S01]  /*4420*/  FFMA.FTZ R164, R84, R157, R163 ;  /* 0x0000009d54a47223 */ /* 0x000fe200000100a3 */
[-C--:B------:R-:W-:Y:S01]  /*4430*/  FFMA.FTZ R162, R83, R12.reuse, -R162 ;  /* 0x0000000c53a27223 */ /* 0x080fe200000108a2 */
        /* <DEDUP_REMOVED lines=9> */
[----:B------:R-:W-:Y:S01]  /*44d0*/  FMUL.FTZ R158, R15, R84 ;  /* 0x000000540f9e7220 */ /* 0x000fe20000410000 */
[----:B------:R-:W-:-:S02]  /*44e0*/  HADD2.F32 R156, -RZ, R156.H0_H0 ;  /* 0x2000009cff9c7230 */ /* 0x000fc40000004100 */
        /* <DEDUP_REMOVED lines=12> */
.L_x_6323:
[----:B------:R-:W-:Y:S05]  /*45b0*/  BSYNC B3 ;  /* 0x0000000000037941 */ /* 0x000fea0003800000 */
.L_x_6322:
[----:B------:R0:W-:Y:S02]  /*45c0*/  ST.E.128 desc[UR50][R80.64], R12 ;  /* 0x0000000c50007985 */ /* 0x0001e4000c101d32 */
.L_x_6321:
[----:B------:R-:W-:Y:S05]  /*45d0*/  BSYNC B2 ;  /* 0x0000000000027941 */ /* 0x000fea0003800000 */
.L_x_6320:
        /* <DEDUP_REMOVED lines=19> */
[----:B------:R-:W-:Y:S01]  /*4710*/  IMAD.MOV.U32 R73, RZ, RZ, R12 ;  /* 0x000000ffff497224 */ /* 0x000fe200078e000c */
[----:B------:R-:W-:Y:S01]  /*4720*/  PRMT R79, R79, 0x654, R72 ;  /* 0x000006544f4f7816 */ /* 0x000fe20000000048 */
[----:B------:R-:W-:Y:S01]  /*4730*/  IMAD.SHL.U32 R72, R81, 0x100, RZ ;  /* 0x0000010051487824 */ /* 0x000fe200078e00ff */
[----:B------:R-:W-:Y:S02]  /*4740*/  SHF.R.U32.HI R78, RZ, 0x10, R75 ;  /* 0x00000010ff4e7819 */ /* 0x000fe4000001164b */
        /* <DEDUP_REMOVED lines=49> */
[----:B------:R-:W-:-:S02]  /*4a60*/  F2FP.F16.E4M3.UNPACK_B R153, R72.H1 ;  /* 0x00000048ff99723e */ /* 0x000fc400030006ff */
[----:B------:R-:W-:Y:S01]  /*4a70*/  F2FP.SATFINITE.E4M3.F32.PACK_AB_MERGE_C R78, R79, R78, RZ ;  /* 0x0000004e4f4e723e */ /* 0x000fe200048070ff */
        /* <DEDUP_REMOVED lines=29> */
[----:B------:R-:W-:Y:S02]  /*4c50*/  HADD2.F32 R15, -RZ, R15.H1_H1 ;  /* 0x3000000fff0f7230 */ /* 0x000fe40000004100 */
[----:B------:R-:W-:Y:S01]  /*4c60*/  FMUL.FTZ R84, R72, R153 ;  /* 0x0000009948547220 */ /* 0x000fe20000410000 */
[----:B------:R-:W-:-:S02]  /*4c70*/  HADD2.F32 R83, -RZ, R83.H0_H0 ;  /* 0x20000053ff537230 */ /* 0x000fc40000004100 */
[----:B------:R-:W-:Y:S01]  /*4c80*/  FMUL.FTZ R80, R14, R85 ;  /* 0x000000550e507220 */ /* 0x000fe20000410000 */
[----:B------:R-:W-:Y:S02]  /*4c90*/  HADD2.F32 R82, -RZ, R82.H0_H0 ;  /* 0x20000052ff527230 */ /* 0x000fe40000004100 */
[----:B------:R-:W-:Y:S01]  /*4ca0*/  FMUL.FTZ R79, R15, R153 ;  /* 0x000000990f4f7220 */ /* 0x000fe20000410000 */
[----:B------:R-:W-:Y:S01]  /*4cb0*/  FMUL.FTZ R85, R13, R85 ;  /* 0x000000550d557220 */ /* 0x000fe20000410000 */
[----:B------:R-:W-:Y:S01]  /*4cc0*/  FFMA.FTZ R84, R15, R83, R84 ;  /* 0x000000530f547223 */ /* 0x000fe20000010054 */
[----:B------:R-:W-:Y:S01]  /*4cd0*/  F2FP.SATFINITE.E4M3.F32.PACK_AB_MERGE_C R154, R154, R155, RZ ;  /* 0x0000009b9a9a723e */ /* 0x000fe200048070ff */
[----:B------:R-:W-:Y:S01]  /*4ce0*/  FFMA.FTZ R79, R72, R83, -R79 ;  /* 0x00000053484f7223 */ /* 0x000fe2000001084f */
[-C--:B------:R-:W-:Y:S01]  /*4cf0*/  FFMA.FTZ R80, R13, R82.reuse, -R80 ;  /* 0x000000520d507223 */ /* 0x080fe20000010850 */
[----:B------:R-:W-:Y:S01]  /*4d00*/  FFMA.FTZ R85, R14, R82, R85 ;  /* 0x000000520e557223 */ /* 0x000fe20000010055 */
[----:B------:R-:W-:-:S02]  /*4d10*/  F2FP.SATFINITE.E4M3.F32.PACK_AB_MERGE_C R13, R12, R11, R75 ;  /* 0x0000000b0c0d723e */ /* 0x000fc4000480704b */
[----:B------:R-:W-:Y:S02]  /*4d20*/  F2FP.SATFINITE.E4M3.F32.PACK_AB_MERGE_C R12, R74, R73, R78 ;  /* 0x000000494a0c723e */ /* 0x000fe4000480704e */
[----:B------:R-:W-:Y:S02]  /*4d30*/  F2FP.SATFINITE.E4M3.F32.PACK_AB_MERGE_C R14, R85, R80, R81 ;  /* 0x00000050550e723e */ /* 0x000fe40004807051 */
[----:B------:R-:W-:-:S07]  /*4d40*/  F2FP.SATFINITE.E4M3.F32.PACK_AB_MERGE_C R15, R84, R79, R154 ;  /* 0x0000004f540f723e */ /* 0x000fce000480709a */
.L_x_6327:
[----:B------:R-:W-:Y:S05]  /*4d50*/  BSYNC B3 ;  /* 0x0000000000037941 */ /* 0x000fea0003800000 */
.L_x_6326:
[----:B------:R0:W-:Y:S02]  /*4d60*/  ST.E.128 desc[UR50][R76.64], R12 ;  /* 0x0000000c4c007985 */ /* 0x0001e4000c101d32 */
.L_x_6325:
[----:B------:R-:W-:Y:S05]  /*4d70*/  BSYNC B2 ;  /* 0x0000000000027941 */ /* 0x000fea0003800000 */
.L_x_6324:
[----:B------:R-:W-:Y:S01]  /*4d80*/  ISETP.NE.AND P3, PT, R31, RZ, PT ;  /* 0x000000ff1f00720c */ /* 0x000fe20003f65270 */
[----:B------:R-:W-:-:S12]  /*4d90*/  BSSY B2, `(.L_x_6328) ;  /* 0x0000078000027945 */ /* 0x000fd80003800000 */
[----:B------:R-:W-:Y:S05]  /*4da0*/  @!P3 BRA `(.L_x_6329) ;  /* 0x0000000400d8b947 */ /* 0x000fea0003800000 */
[----:B0-----:R-:W3:Y:S04]  /*4db0*/  LDL R12, [R1+0x10] ;  /* 0x00001000010c7983 */ /* 0x001ee80000100800 */
[----:B------:R-:W5:Y:S01]  /*4dc0*/  LDL R11, [R1+0x28] ;  /* 0x00002800010b7983 */ /* 0x000f620000100800 */
[----:B----4-:R-:W-:Y:S01]  /*4dd0*/  IADD3 R72, P3, R221, R143, RZ ;  /* 0x0000008fdd487210 */ /* 0x010fe20007f7e0ff */
[----:B------:R-:W-:Y:S03]  /*4de0*/  BSSY B3, `(.L_x_6330) ;  /* 0x0000071000037945 */ /* 0x000fe60003800000 */
[----:B---3--:R-:W-:Y:S02]  /*4df0*/  IADD3.X R73, R141, R12, RZ, P3, !PT ;  /* 0x0000000c8d497210 */ /* 0x008fe40001ffe4ff */
[----:B------:R0:W3:Y:S01]  /*4e00*/  LDS.128 R12, [R89+0x26a00] ;  /* 0x026a0000590c7984 */ /* 0x0000e20000000c00 */
[----:B-----5:R-:W-:-:S13]  /*4e10*/  ISETP.GE.AND P3, PT, R11, R115, PT ;  /* 0x000000730b00720c */ /* 0x020fda0003f66270 */
[----:B0-----:R-:W-:Y:S05]  /*4e20*/  @P3 BRA `(.L_x_6331) ;  /* 0x0000000400b03947 */ /* 0x001fea0003800000 */
[--C-:B------:R-:W-:Y:S02]  /*4e30*/  SHF.R.U32.HI R70, RZ, 0x18, R69.reuse ;  /* 0x00000018ff467819 */ /* 0x100fe40000011645 */
[----:B------:R-:W-:Y:S02]  /*4e40*/  LOP3.LUT R11, R69, 0xff, RZ, 0xc0, !PT ;  /* 0x000000ff450b7812 */ /* 0x000fe400078ec0ff */
[--C-:B------:R-:W-:Y:S02]  /*4e50*/  SHF.R.U32.HI R76, RZ, 0x8, R69.reuse ;  /* 0x00000008ff4c7819 */ /* 0x100fe40000011645 */
[----:B------:R-:W-:Y:S02]  /*4e60*/  SHF.R.U32.HI R74, RZ, 0x10, R69 ;  /* 0x00000010ff4a7819 */ /* 0x000fe40000011645 */
[----:B------:R-:W-:Y:S02]  /*4e70*/  SHF.R.U32.HI R77, RZ, 0x18, R71 ;  /* 0x00000018ff4d7819 */ /* 0x000fe40000011647 */
[----:B------:R-:W-:-:S02]  /*4e80*/  LOP3.LUT R68, R71, 0xff, RZ, 0xc0, !PT ;  /* 0x000000ff47447812 */ /* 0x000fc400078ec0ff */
[----:B------:R-:W-:Y:S02]  /*4e90*/  SHF.R.U32.HI R69, RZ, 0x8, R71 ;  /* 0x00000008ff457819 */ /* 0x000fe40000011647 */
[----:B------:R-:W-:Y:S02]  /*4ea0*/  PRMT R11, R70, 0x654, R11 ;  /* 0x00000654460b7816 */ /* 0x000fe4000000000b */
[----:B------:R-:W-:Y:S01]  /*4eb0*/  PRMT R70, R77, 0x654, R68 ;  /* 0x000006544d467816 */ /* 0x000fe20000000044 */
[----:B------:R-:W-:Y:S01]  /*4ec0*/  IMAD.SHL.U32 R68, R76, 0x100, RZ ;  /* 0x000001004c447824 */ /* 0x000fe200078e00ff */
[----:B------:R-:W-:Y:S01]  /*4ed0*/  SHF.R.U32.HI R75, RZ, 0x10, R71 ;  /* 0x00000010ff4b7819 */ /* 0x000fe20000011647 */
[----:B------:R-:W-:Y:S02]  /*4ee0*/  IMAD.SHL.U32 R71, R69, 0x100, RZ ;  /* 0x0000010045477824 */ /* 0x000fe400078e00ff */
[----:B---3--:R-:W-:Y:S01]  /*4ef0*/  IMAD.MOV.U32 R69, RZ, RZ, R12 ;  /* 0x000000ffff457224 */ /* 0x008fe200078e000c */
[----:B------:R-:W-:Y:S01]  /*4f00*/  LOP3.LUT R12, R11, 0xff00, R68, 0xf8, !PT ;  /* 0x0000ff000b0c7812 */ /* 0x000fe200078ef844 */
[----:B------:R-:W-:Y:S01]  /*4f10*/  IMAD.U32 R75, R75, 0x10000, RZ ;  /* 0x000100004b4b7824 */ /* 0x000fe200078e00ff */
[----:B------:R-:W-:Y:S01]  /*4f20*/  LOP3.LUT R68, R70, 0xff00, R71, 0xf8, !PT ;  /* 0x0000ff0046447812 */ /* 0x000fe200078ef847 */
[----:B------:R-:W-:Y:S01]  /*4f30*/  IMAD.U32 R71, R74, 0x10000, RZ ;  /* 0x000100004a477824 */ /* 0x000fe200078e00ff */
[----:B------:R-:W-:-:S02]  /*4f40*/  F2FP.F16.E4M3.UNPACK_B R70, R152.H1 ;  /* 0x00000098ff46723e */ /* 0x000fc400030006ff */
[----:B------:R-:W-:Y:S02]  /*4f50*/  F2FP.F16.E4M3.UNPACK_B R11, R13 ;  /* 0x0000000dff0b723e */ /* 0x000fe400020006ff */
        /* <DEDUP_REMOVED lines=18> */
[----:B------:R-:W-:Y:S01]  /*5080*/  FMUL.FTZ R79, R13, R76 ;  /* 0x0000004c0d4f7220 */ /* 0x000fe20000410000 */
[----:B------:R-:W-:-:S02]  /*5090*/  HADD2.F32 R76, -RZ, R152.H1_H1 ;  /* 0x30000098ff4c7230 */ /* 0x000fc40000004100 */
[----:B------:R-:W-:Y:S01]  /*50a0*/  FFMA.FTZ R80, R13, R71, -R78 ;  /* 0x000000470d507223 */ /* 0x000fe2000001084e */
[----:B------:R-:W-:Y:S01]  /*50b0*/  F2FP.F16.E4M3.UNPACK_B R13, R69.H1 ;  /* 0x00000045ff0d723e */ /* 0x000fe200030006ff */
[----:B------:R-:W-:Y:S01]  /*50c0*/  FFMA.FTZ R81, R70, R71, R79 ;  /* 0x0000004746517223 */ /* 0x000fe2000001004f */
[----:B------:R-:W-:Y:S01]  /*50d0*/  FFMA.FTZ R68, R68, R74, R75 ;  /* 0x0000004a44447223 */ /* 0x000fe2000001004b */
[----:B------:R-:W-:Y:S01]  /*50e0*/  F2FP.F16.E4M3.UNPACK_B R69, R69 ;  /* 0x00000045ff45723e */ /* 0x000fe200020006ff */
[----:B------:R-:W-:Y:S02]  /*50f0*/  HADD2.F32 R75, -RZ, R151.H1_H1 ;  /* 0x30000097ff4b7230 */ /* 0x000fe40000004100 */
[--C-:B------:R-:W-:Y:S01]  /*5100*/  HADD2.F32 R70, -RZ, R13.reuse.H0_H0 ;  /* 0x2000000dff467230 */ /* 0x100fe20000004100 */
[----:B------:R-:W-:Y:S01]  /*5110*/  F2FP.SATFINITE.E4M3.F32.PACK_AB_MERGE_C R85, R81, R80, RZ ;  /* 0x000000505155723e */ /* 0x000fe200048070ff */
[----:B------:R-:W-:Y:S02]  /*5120*/  HADD2.F32 R71, -RZ, R13.H1_H1 ;  /* 0x3000000dff477230 */ /* 0x000fe40000004100 */
[----:B------:R-:W-:-:S02]  /*5130*/  HADD2.F32 R13, -RZ, R69.H0_H0 ;  /* 0x20000045ff0d7230 */ /* 0x000fc40000004100 */
[CC--:B------:R-:W-:Y:S01]  /*5140*/  FMUL.FTZ R78, R70.reuse, R76.reuse ;  /* 0x0000004c464e7220 */ /* 0x0c0fe20000410000 */
[----:B------:R-:W-:Y:S02]  /*5150*/  HADD2.F32 R152, -RZ, R152.H0_H0 ;  /* 0x20000098ff987230 */ /* 0x000fe40000004100 */
[C---:B------:R-:W-:Y:S01]  /*5160*/  FMUL.FTZ R79, R71.reuse, R76 ;  /* 0x0000004c474f7220 */ /* 0x040fe20000410000 */
[----:B------:R-:W-:Y:S02]  /*5170*/  HADD2.F32 R69, -RZ, R69.H1_H1 ;  /* 0x30000045ff457230 */ /* 0x000fe40000004100 */
[-C--:B------:R-:W-:Y:S01]  /*5180*/  FFMA.FTZ R78, R71, R75.reuse, R78 ;  /* 0x0000004b474e7223 */ /* 0x080fe2000001004e */
[----:B------:R-:W-:Y:S02]  /*5190*/  HADD2.F32 R74, -RZ, R151.H0_H0 ;  /* 0x20000097ff4a7230 */ /* 0x000fe40000004100 */
[----:B------:R-:W-:Y:S01]  /*51a0*/  FFMA.FTZ R79, R70, R75, -R79 ;  /* 0x0000004b464f7223 */ /* 0x000fe2000001084f */
[----:B------:R-:W-:Y:S01]  /*51b0*/  F2FP.F16.E4M3.UNPACK_B R70, R15.H1 ;  /* 0x0000000fff46723e */ /* 0x000fe200030006ff */
[-C--:B------:R-:W-:Y:S01]  /*51c0*/  FMUL.FTZ R76, R69, R152.reuse ;  /* 0x00000098454c7220 */ /* 0x080fe20000410000 */
[----:B------:R-:W-:Y:S01]  /*51d0*/  FMUL.FTZ R152, R13, R152 ;  /* 0x000000980d987220 */ /* 0x000fe20000410000 */
[----:B------:R-:W-:-:S02]  /*51e0*/  F2FP.F16.E4M3.UNPACK_B R75, R12 ;  /* 0x0000000cff4b723e */ /* 0x000fc400020006ff */
[----:B------:R-:W-:Y:S01]  /*51f0*/  F2FP.SATFINITE.E4M3.F32.PACK_AB_MERGE_C R84, R78, R79, RZ ;  /* 0x0000004f4e54723e */ /* 0x000fe200048070ff */
[-C--:B------:R-:W-:Y:S01]  /*5200*/  FFMA.FTZ R13, R13, R74.reuse, -R76 ;  /* 0x0000004a0d0d7223 */ /* 0x080fe2000001084c */
[-C--:B------:R-:W-:Y:S01]  /*5210*/  F2FP.F16.E4M3.UNPACK_B R79, R77.reuse.H1 ;  /* 0x0000004dff4f723e */ /* 0x080fe200030006ff */
        /* <DEDUP_REMOVED lines=12> */
[----:B------:R-:W-:Y:S02]  /*52e0*/  HADD2.F32 R80, -RZ, R78.H1_H1 ;  /* 0x3000004eff507230 */ /* 0x000fe40000004100 */
[----:B------:R-:W-:Y:S01]  /*52f0*/  FFMA.FTZ R83, R71, R77, -R12 ;  /* 0x0000004d47537223 */ /* 0x000fe2000001080c */
[----:B------:R-:W-:Y:S01]  /*5300*/  HADD2.F32 R69, -RZ, R69.H0_H0 ;  /* 0x20000045ff457230 */ /* 0x000fe20000004100 */
[----:B------:R-:W-:Y:S01]  /*5310*/  F2FP.F16.E4M3.UNPACK_B R14, R14 ;  /* 0x0000000eff0e723e */ /* 0x000fe200020006ff */
[----:B------:R-:W-:Y:S02]  /*5320*/  HADD2.F32 R12, -RZ, R75.H1_H1 ;  /* 0x3000004bff0c7230 */ /* 0x000fe40000004100 */
[----:B------:R-:W-:Y:S01]  /*5330*/  FMUL.FTZ R82, R70, R80 ;  /* 0x0000005046527220 */ /* 0x000fe20000410000 */
[----:B------:R-:W-:-:S02]  /*5340*/  HADD2.F32 R76, -RZ, R76.H0_H0 ;  /* 0x2000004cff4c7230 */ /* 0x000fc40000004100 */
[C---:B------:R-:W-:Y:S01]  /*5350*/  FMUL.FTZ R71, R69.reuse, R80 ;  /* 0x0000005045477220 */ /* 0x040fe20000410000 */
[----:B------:R-:W-:Y:S01]  /*5360*/  FFMA.FTZ R80, R74, R77, R81 ;  /* 0x0000004d4a507223 */ /* 0x000fe20000010051 */
[-C--:B------:R-:W-:Y:S01]  /*5370*/  FFMA.FTZ R82, R69, R12.reuse, -R82 ;  /* 0x0000000c45527223 */ /* 0x080fe20000010852 */
[--C-:B------:R-:W-:Y:S02]  /*5380*/  HADD2.F32 R69, -RZ, R15.reuse.H0_H0 ;  /* 0x2000000fff457230 */ /* 0x100fe40000004100 */
[----:B------:R-:W-:Y:S01]  /*5390*/  FFMA.FTZ R81, R70, R12, R71 ;  /* 0x0000000c46517223 */ /* 0x000fe20000010047 */
[--C-:B------:R-:W-:Y:S01]  /*53a0*/  HADD2.F32 R12, -RZ, R14.reuse.H0_H0 ;  /* 0x2000000eff0c7230 */ /* 0x100fe20000004100 */
[----:B------:R-:W-:Y:S01]  /*53b0*/  F2FP.SATFINITE.E4M3.F32.PACK_AB_MERGE_C R11, R68, R11, R85 ;  /* 0x0000000b440b723e */ /* 0x000fe20004807055 */
[----:B------:R-:W-:Y:S01]  /*53c0*/  HADD2.F32 R15, -RZ, R15.H1_H1 ;  /* 0x3000000fff0f7230 */ /* 0x000fe20000004100 */
[----:B------:R-:W-:Y:S01]  /*53d0*/  F2FP.SATFINITE.E4M3.F32.PACK_AB_MERGE_C R80, R80, R83, RZ ;  /* 0x000000535050723e */ /* 0x000fe200048070ff */
[----:B------:R-:W-:Y:S01]  /*53e0*/  HADD2.F32 R70, -RZ, R79.H0_H0 ;  /* 0x2000004fff467230 */ /* 0x000fe20000004100 */
[----:B------:R-:W-:Y:S01]  /*53f0*/  F2FP.SATFINITE.E4M3.F32.PACK_AB_MERGE_C R81, R81, R82, RZ ;  /* 0x000000525151723e */ /* 0x000fe200048070ff */
[----:B------:R-:W-:-:S02]  /*5400*/  HADD2.F32 R14, -RZ, R14.H1_H1 ;  /* 0x3000000eff0e7230 */ /* 0x000fc40000004100 */
[----:B------:R-:W-:Y:S02]  /*5410*/  HADD2.F32 R71, -RZ, R78.H0_H0 ;  /* 0x2000004eff477230 */ /* 0x000fe40000004100 */
[-C--:B------:R-:W-:Y:S01]  /*5420*/  FMUL.FTZ R74, R15, R70.reuse ;  /* 0x000000460f4a7220 */ /* 0x080fe20000410000 */
[----:B------:R-:W-:Y:S02]  /*5430*/  HADD2.F32 R75, -RZ, R75.H0_H0 ;  /* 0x2000004bff4b7230 */ /* 0x000fe40000004100 */
[C---:B------:R-:W-:Y:S01]  /*5440*/  FMUL.FTZ R70, R69.reuse, R70 ;  /* 0x0000004645467220 */ /* 0x040fe20000410000 */
[-C--:B------:R-:W-:Y:S01]  /*5450*/  FMUL.FTZ R77, R14, R71.reuse ;  /* 0x000000470e4d7220 */ /* 0x080fe20000410000 */
[C---:B------:R-:W-:Y:S01]  /*5460*/  FMUL.FTZ R71, R12.reuse, R71 ;  /* 0x000000470c477220 */ /* 0x040fe20000410000 */
[-C--:B------:R-:W-:Y:S01]  /*5470*/  FFMA.FTZ R74, R69, R76.reuse, -R74 ;  /* 0x0000004c454a7223 */ /* 0x080fe2000001084a */
[----:B------:R-:W-:Y:S01]  /*5480*/  FFMA.FTZ R15, R15, R76, R70 ;  /* 0x0000004c0f0f7223 */ /* 0x000fe20000010046 */
[-C--:B------:R-:W-:Y:S01]  /*5490*/  FFMA.FTZ R77, R12, R75.reuse, -R77 ;  /* 0x0000004b0c4d7223 */ /* 0x080fe2000001084d */
[----:B------:R-:W-:Y:S01]  /*54a0*/  FFMA.FTZ R14, R14, R75, R71 ;  /* 0x0000004b0e0e7223 */ /* 0x000fe20000010047 */
[----:B------:R-:W-:Y:S01]  /*54b0*/  F2FP.SATFINITE.E4M3.F32.PACK_AB_MERGE_C R12, R152, R13, R84 ;  /* 0x0000000d980c723e */ /* 0x000fe20004807054 */
[----:B------:R-:W-:Y:S01]  /*54c0*/  IMAD.MOV.U32 R13, RZ, RZ, R11 ;  /* 0x000000ffff0d7224 */ /* 0x000fe200078e000b */
[----:B------:R-:W-:-:S02]  /*54d0*/  F2FP.SATFINITE.E4M3.F32.PACK_AB_MERGE_C R15, R15, R74, R80 ;  /* 0x0000004a0f0f723e */ /* 0x000fc40004807050 */
[----:B------:R-:W-:-:S07]  /*54e0*/  F2FP.SATFINITE.E4M3.F32.PACK_AB_MERGE_C R14, R14, R77, R81 ;  /* 0x0000004d0e0e723e */ /* 0x000fce0004807051 */
.L_x_6331:
[----:B------:R-:W-:Y:S05]  /*54f0*/  BSYNC B3 ;  /* 0x0000000000037941 */ /* 0x000fea0003800000 */
.L_x_6330:
[----:B---3--:R0:W-:Y:S02]  /*5500*/  ST.E.128 desc[UR50][R72.64], R12 ;  /* 0x0000000c48007985 */ /* 0x0081e4000c101d32 */
.L_x_6329:
[----:B------:R-:W-:Y:S05]  /*5510*/  BSYNC B2 ;  /* 0x0000000000027941 */ /* 0x000fea0003800000 */
.L_x_6328:
        /* <DEDUP_REMOVED lines=11> */
[----:B------:R-:W-:Y:S02]  /*55d0*/  LOP3.LUT R11, R65, 0xff, RZ, 0xc0, !PT ;  /* 0x000000ff410b7812 */ /* 0x000fe400078ec0ff */
[--C-:B------:R-:W-:Y:S02]  /*55e0*/  SHF.R.U32.HI R66, RZ, 0x18, R65.reuse ;  /* 0x00000018ff427819 */ /* 0x100fe40000011641 */
[----:B------:R-:W-:Y:S02]  /*55f0*/  SHF.R.U32.HI R73, RZ, 0x8, R65 ;  /* 0x00000008ff497819 */ /* 0x000fe40000011641 */
[----:B------:R-:W-:Y:S02]  /*5600*/  SHF.R.U32.HI R71, RZ, 0x8, R67 ;  /* 0x00000008ff477819 */ /* 0x000fe40000011643 */
[----:B------:R-:W-:Y:S02]  /*5610*/  SHF.R.U32.HI R74, RZ, 0x10, R65 ;  /* 0x00000010ff4a7819 */ /* 0x000fe40000011641 */
[----:B------:R-:W-:-:S02]  /*5620*/  LOP3.LUT R64, R67, 0xff, RZ, 0xc0, !PT ;  /* 0x000000ff43407812 */ /* 0x000fc400078ec0ff */
[----:B------:R-:W-:Y:S02]  /*5630*/  SHF.R.U32.HI R65, RZ, 0x18, R67 ;  /* 0x00000018ff417819 */ /* 0x000fe40000011643 */
[----:B------:R-:W-:Y:S02]  /*5640*/  PRMT R66, R66, 0x654, R11 ;  /* 0x0000065442427816 */ /* 0x000fe4000000000b */
[----:B------:R-:W-:Y:S01]  /*5650*/  SHF.R.U32.HI R72, RZ, 0x10, R67 ;  /* 0x00000010ff487819 */ /* 0x000fe20000011643 */
[----:B------:R-:W-:Y:S01]  /*5660*/  IMAD.SHL.U32 R67, R71, 0x100, RZ ;  /* 0x0000010047437824 */ /* 0x000fe200078e00ff */
[----:B------:R-:W-:Y:S02]  /*5670*/  SHF.L.U32 R11, R73, 0x8, RZ ;  /* 0x00000008490b7819 */ /* 0x000fe400000006ff */
[----:B------:R-:W-:Y:S01]  /*5680*/  PRMT R70, R65, 0x654, R64 ;  /* 0x0000065441467816 */ /* 0x000fe20000000040 */
[----:B---3--:R-:W-:Y:S01]  /*5690*/  IMAD.MOV.U32 R64, RZ, RZ, R12 ;  /* 0x000000ffff407224 */ /* 0x008fe200078e000c */
        /* <DEDUP_REMOVED lines=94> */
.L_x_6335:
[----:B------:R-:W-:Y:S05]  /*5c80*/  BSYNC B3 ;  /* 0x0000000000037941 */ /* 0x000fea0003800000 */
.L_x_6334:
[----:B---3--:R0:W-:Y:S02]  /*5c90*/  ST.E.128 desc[UR50][R68.64], R12 ;  /* 0x0000000c44007985 */ /* 0x0081e4000c101d32 */
.L_x_6333:
[----:B------:R-:W-:Y:S05]  /*5ca0*/  BSYNC B2 ;  /* 0x0000000000027941 */ /* 0x000fea0003800000 */
.L_x_6332:
        /* <DEDUP_REMOVED lines=23> */
[----:B---3--:R-:W-:Y:S02]  /*5e20*/  MOV R60, R12 ;  /* 0x0000000c003c7202 */ /* 0x008fe40000000f00 */
        /* <DEDUP_REMOVED lines=93> */
.L_x_6337:
[----:B------:R-:W-:Y:S05]  /*6400*/  BSYNC B2 ;  /* 0x0000000000027941 */ /* 0x000fea0003800000 */
.L_x_6336:
[----:B---3--:R0:W-:Y:S02]  /*6410*/  ST.E.128 desc[UR50][R64.64], R12 ;  /* 0x0000000c40007985 */ /* 0x0081e4000c101d32 */
.L_x_6315:
[----:B------:R-:W-:Y:S05]  /*6420*/  BSYNC B1 ;  /* 0x0000000000017941 */ /* 0x000fea0003800000 */
.L_x_6314:
[----:B------:R-:W-:-:S03]  /*6430*/  UMOV UR4, 0xffffffff ;  /* 0xffffffff00047882 */ /* 0x000fc60000000000 */
[----:B------:R-:W-:Y:S05]  /*6440*/  BRA.DIV UR4, `(.L_x_6338) ;  /* 0x000002a604287947 */ /* 0x000fea000b800000 */
[----:B------:R0:W0:Y:S04]  /*6450*/  SHFL.IDX PT, R63, R118, 0x1, 0x1e1f ;  /* 0x003e1f00763f7f89 */ /* 0x00002800000e0000 */
[----:B--2---:R-:W2:Y:S02]  /*6460*/  SHFL.IDX PT, R119, R119, 0x1, 0x1e1f ;  /* 0x003e1f0077777f89 */ /* 0x004ea400000e0000 */
.L_x_6659:
[----:B------:R-:W-:Y:S05]  /*6470*/  @P4 BRA `(.L_x_6339) ;  /* 0x0000009c006c4947 */ /* 0x000fea0003800000 */
[----:B------:R-:W-:Y:S01]  /*6480*/  ISETP.NE.AND P3, PT, R28, RZ, PT ;  /* 0x000000ff1c00720c */ /* 0x000fe20003f65270 */
[----:B------:R-:W-:-:S12]  /*6490*/  BSSY B1, `(.L_x_6340) ;  /* 0x0000075000017945 */ /* 0x000fd80003800000 */
[----:B------:R-:W-:Y:S05]  /*64a0*/  @!P3 BRA `(.L_x_6341) ;  /* 0x0000000400ccb947 */ /* 0x000fea0003800000 */
[----:B0-----:R0:W0:Y:S01]  /*64b0*/  LDS.128 R12, [R88+0x26200] ;  /* 0x02620000580c7984 */ /* 0x0010220000000c00 */
[----:B--2---:R-:W-:Y:S01]  /*64c0*/  IADD3 R60, P3, R16, R119, RZ ;  /* 0x00000077103c7210 */ /* 0x004fe20007f7e0ff */
[----:B------:R-:W-:Y:S04]  /*64d0*/  BSSY B2, `(.L_x_6342) ;  /* 0x000006f000027945 */ /* 0x000fe80003800000 */
[----:B------:R-:W-:Y:S01]  /*64e0*/  IMAD.X R61, R63, 0x1, R17, P3 ;  /* 0x000000013f3d7824 */ /* 0x000fe200018e0611 */
[----:B------:R-:W-:-:S13]  /*64f0*/  ISETP.GE.AND P3, PT, R226, R115, PT ;  /* 0x00000073e200720c */ /* 0x000fda0003f66270 */
[----:B------:R-:W-:Y:S05]  /*6500*/  @P3 BRA `(.L_x_6343) ;  /* 0x0000000400ac3947 */ /* 0x000fea0003800000 */
        /* <DEDUP_REMOVED lines=9> */
[----:B------:R-:W-:Y:S02]  /*65a0*/  PRMT R11, R66, 0x654, R11 ;  /* 0x00000654420b7816 */ /* 0x000fe4000000000b */
[----:B------:R-:W-:Y:S01]  /*65b0*/  PRMT R57, R57, 0x654, R56 ;  /* 0x0000065439397816 */ /* 0x000fe20000000038 */
[----:B0-----:R-:W-:Y:S01]  /*65c0*/  IMAD.MOV.U32 R56, RZ, RZ, R12 ;  /* 0x000000ffff387224 */ /* 0x001fe200078e000c */
[----:B------:R-:W-:Y:S02]  /*65d0*/  SHF.R.U32.HI R65, RZ, 0x10, R59 ;  /* 0x00000010ff417819 */ /* 0x000fe4000001163b */
[----:B------:R-:W-:Y:S01]  /*65e0*/  LOP3.LUT R12, R57, 0xff00, R62, 0xf8, !PT ;  /* 0x0000ff00390c7812 */ /* 0x000fe200078ef83e */
[----:B------:R-:W-:Y:S01]  /*65f0*/  IMAD.U32 R57, R64, 0x10000, RZ ;  /* 0x0001000040397824 */ /* 0x000fe200078e00ff */
[----:B------:R-:W-:Y:S02]  /*6600*/  LOP3.LUT R58, R11, 0xff00, R58, 0xf8, !PT ;  /* 0x0000ff000b3a7812 */ /* 0x000fe400078ef83a */
[----:B------:R-:W-:-:S02]  /*6610*/  SHF.L.U32 R65, R65, 0x10, RZ ;  /* 0x0000001041417819 */ /* 0x000fc400000006ff */
[-C--:B------:R-:W-:Y:S02]  /*6620*/  F2FP.F16.E4M3.UNPACK_B R11, R13.reuse ;  /* 0x0000000dff0b723e */ /* 0x080fe400020006ff */
[-C--:B------:R-:W-:Y:S02]  /*6630*/  F2FP.F16.E4M3.UNPACK_B R59, R142.reuse.H1 ;  /* 0x0000008eff3b723e */ /* 0x080fe400030006ff */
[----:B------:R-:W-:Y:S02]  /*6640*/  F2FP.F16.E4M3.UNPACK_B R13, R13.H1 ;  /* 0x0000000dff0d723e */ /* 0x000fe400030006ff */
[----:B------:R-:W-:Y:S01]  /*6650*/  LOP3.LUT R62, R58, 0xff0000, R57, 0xf8, !PT ;  /* 0x00ff00003a3e7812 */ /* 0x000fe200078ef839 */
[----:B------:R-:W-:Y:S01]  /*6660*/  HADD2.F32 R64, -RZ, R59.H0_H0 ;  /* 0x2000003bff407230 */ /* 0x000fe20000004100 */
[----:B------:R-:W-:Y:S01]  /*6670*/  LOP3.LUT R65, R12, 0xff0000, R65, 0xf8, !PT ;  /* 0x00ff00000c417812 */ /* 0x000fe200078ef841 */
[--C-:B------:R-:W-:Y:S01]  /*6680*/  HADD2.F32 R12, -RZ, R11.reuse.H1_H1 ;  /* 0x3000000bff0c7230 */ /* 0x100fe20000004100 */
        /* <DEDUP_REMOVED lines=12> */
[-C--:B------:R-:W-:Y:S01]  /*6750*/  FFMA.FTZ R11, R11, R59.reuse, -R68 ;  /* 0x0000003b0b0b7223 */ /* 0x080fe20000010844 */
[----:B------:R-:W-:Y:S01]  /*6760*/  FFMA.FTZ R12, R12, R59, R67 ;  /* 0x0000003b0c0c7223 */ /* 0x000fe20000010043 */
[----:B------:R-:W-:Y:S01]  /*6770*/  FMUL.FTZ R66, R13, R66 ;  /* 0x000000420d427220 */ /* 0x000fe20000410000 */
[----:B------:R-:W-:-:S02]  /*6780*/  HADD2.F32 R59, -RZ, R147.H1_H1 ;  /* 0x30000093ff3b7230 */ /* 0x000fc40000004100 */
[----:B------:R-:W-:Y:S01]  /*6790*/  FFMA.FTZ R68, R13, R58, -R64 ;  /* 0x0000003a0d447223 */ /* 0x000fe20000010840 */
[----:B------:R-:W-:Y:S01]  /*67a0*/  F2FP.F16.E4M3.UNPACK_B R13, R56.H1 ;  /* 0x00000038ff0d723e */ /* 0x000fe200030006ff */
[----:B------:R-:W-:Y:S01]  /*67b0*/  FFMA.FTZ R71, R57, R58, R66 ;  /* 0x0000003a39477223 */ /* 0x000fe20000010042 */
[--C-:B------:R-:W-:Y:S01]  /*67c0*/  HADD2.F32 R64, -RZ, R142.reuse.H1_H1 ;  /* 0x3000008eff407230 */ /* 0x100fe20000004100 */
[----:B------:R-:W-:Y:S01]  /*67d0*/  F2FP.F16.E4M3.UNPACK_B R56, R56 ;  /* 0x00000038ff38723e */ /* 0x000fe200020006ff */
[----:B------:R-:W-:Y:S02]  /*67e0*/  HADD2.F32 R142, -RZ, R142.H0_H0 ;  /* 0x2000008eff8e7230 */ /* 0x000fe40000004100 */
[--C-:B------:R-:W-:Y:S01]  /*67f0*/  HADD2.F32 R58, -RZ, R13.reuse.H1_H1 ;  /* 0x3000000dff3a7230 */ /* 0x100fe20000004100 */
[----:B------:R-:W-:Y:S01]  /*6800*/  F2FP.SATFINITE.E4M3.F32.PACK_AB_MERGE_C R74, R71, R68, RZ ;  /* 0x00000044474a723e */ /* 0x000fe200048070ff */
[----:B------:R-:W-:Y:S02]  /*6810*/  HADD2.F32 R57, -RZ, R13.H0_H0 ;  /* 0x2000000dff397230 */ /* 0x000fe40000004100 */
[----:B------:R-:W-:-:S02]  /*6820*/  HADD2.F32 R13, -RZ, R56.H0_H0 ;  /* 0x20000038ff0d7230 */ /* 0x000fc40000004100 */
[CC--:B------:R-:W-:Y:S01]  /*6830*/  FMUL.FTZ R66, R58.reuse, R64.reuse ;  /* 0x000000403a427220 */ /* 0x0c0fe20000410000 */
[----:B------:R-:W-:Y:S02]  /*6840*/  HADD2.F32 R56, -RZ, R56.H1_H1 ;  /* 0x30000038ff387230 */ /* 0x000fe40000004100 */
[C---:B------:R-:W-:Y:S01]  /*6850*/  FMUL.FTZ R69, R57.reuse, R64 ;  /* 0x0000004039457220 */ /* 0x040fe20000410000 */
[----:B------:R-:W-:Y:S02]  /*6860*/  HADD2.F32 R147, -RZ, R147.H0_H0 ;  /* 0x20000093ff937230 */ /* 0x000fe40000004100 */
[-C--:B------:R-:W-:Y:S01]  /*6870*/  FFMA.FTZ R66, R57, R59.reuse, -R66 ;  /* 0x0000003b39427223 */ /* 0x080fe20000010842 */
[CC--:B------:R-:W-:Y:S01]  /*6880*/  FMUL.FTZ R67, R13.reuse, R142.reuse ;  /* 0x0000008e0d437220 */ /* 0x0c0fe20000410000 */
[----:B------:R-:W-:Y:S01]  /*6890*/  FFMA.FTZ R59, R58, R59, R69 ;  /* 0x0000003b3a3b7223 */ /* 0x000fe20000010045 */
[C---:B------:R-:W-:Y:S02]  /*68a0*/  FMUL.FTZ R64, R56.reuse, R142 ;  /* 0x0000008e38407220 */ /* 0x040fe40000410000 */
[----:B------:R-:W-:Y:S01]  /*68b0*/  FFMA.FTZ R70, R56, R147, R67 ;  /* 0x0000009338467223 */ /* 0x000fe20000010043 */
[----:B------:R-:W-:Y:S01]  /*68c0*/  F2FP.F16.E4M3.UNPACK_B R56, R15.H1 ;  /* 0x0000000fff38723e */ /* 0x000fe200030006ff */
[----:B------:R-:W-:Y:S01]  /*68d0*/  FFMA.FTZ R69, R13, R147, -R64 ;  /* 0x000000930d457223 */ /* 0x000fe20000010840 */
        /* <DEDUP_REMOVED lines=46> */
.L_x_6343:
[----:B------:R-:W-:Y:S05]  /*6bc0*/  BSYNC B2 ;  /* 0x0000000000027941 */ /* 0x000fea0003800000 */
.L_x_6342:
[----:B0-----:R0:W-:Y:S02]  /*6bd0*/  ST.E.128 desc[UR50][R60.64], R12 ;  /* 0x0000000c3c007985 */ /* 0x0011e4000c101d32 */
.L_x_6341:
[----:B------:R-:W-:Y:S05]  /*6be0*/  BSYNC B1 ;  /* 0x0000000000017941 */ /* 0x000fea0003800000 */
.L_x_6340:
[----:B------:R-:W-:Y:S01]  /*6bf0*/  ISETP.NE.AND P3, PT, R29, RZ, PT ;  /* 0x000000ff1d00720c */ /* 0x000fe20003f65270 */
[----:B------:R-:W-:-:S12]  /*6c00*/  BSSY B1, `(.L_x_6344) ;  /* 0x0000076000017945 */ /* 0x000fd80003800000 */
[----:B------:R-:W-:Y:S05]  /*6c10*/  @!P3 BRA `(.L_x_6345) ;  /* 0x0000000400d0b947 */ /* 0x000fea0003800000 */
[----:B------:R-:W5:Y:S01]  /*6c20*/  LDL R11, [R1+0x1c] ;  /* 0x00001c00010b7983 */ /* 0x000f620000100800 */
[----:B0-----:R-:W-:Y:S01]  /*6c30*/  IMAD.SHL.U32 R12, R228, 0x10, RZ ;  /* 0x00000010e40c7824 */ /* 0x001fe200078e00ff */
[----:B------:R-:W-:Y:S04]  /*6c40*/  BSSY B2, `(.L_x_6346) ;  /* 0x0000070000027945 */ /* 0x000fe80003800000 */
[----:B--2---:R-:W-:-:S04]  /*6c50*/  IADD3 R56, P3, R12, R119, RZ ;  /* 0x000000770c387210 */ /* 0x004fc80007f7e0ff */
[----:B------:R-:W-:Y:S02]  /*6c60*/  LEA.HI.X.SX32 R57, R12, R63, 0x1, P3 ;  /* 0x0000003f0c397211 */ /* 0x000fe400018f0eff */
        /* <DEDUP_REMOVED lines=58> */
[-C--:B------:R-:W-:Y:S01]  /*7010*/  F2FP.F16.E4M3.UNPACK_B R54, R58.reuse.H1 ;  /* 0x0000003aff36723e */ /* 0x080fe200030006ff */
[-C--:B------:R-:W-:Y:S01]  /*7020*/  FMUL.FTZ R60, R12, R139.reuse ;  /* 0x0000008b0c3c7220 */ /* 0x080fe20000410000 */
[C---:B------:R-:W-:Y:S01]  /*7030*/  FMUL.FTZ R139, R13.reuse, R139 ;  /* 0x0000008b0d8b7220 */ /* 0x040fe20000410000 */
[----:B------:R-:W-:Y:S02]  /*7040*/  F2FP.F16.E4M3.UNPACK_B R58, R58 ;  /* 0x0000003aff3a723e */ /* 0x000fe400020006ff */
[-C--:B------:R-:W-:Y:S01]  /*7050*/  FFMA.FTZ R64, R13, R138.reuse, -R60 ;  /* 0x0000008a0d407223 */ /* 0x080fe2000001083c */
[----:B------:R-:W-:Y:S01]  /*7060*/  F2FP.SATFINITE.E4M3.F32.PACK_AB_MERGE_C R69, R62, R59, RZ ;  /* 0x0000003b3e45723e */ /* 0x000fe200048070ff */
[----:B------:R-:W-:Y:S01]  /*7070*/  FFMA.FTZ R139, R12, R138, R139 ;  /* 0x0000008a0c8b7223 */ /* 0x000fe2000001008b */
[----:B------:R-:W-:Y:S01]  /*7080*/  F2FP.F16.E4M3.UNPACK_B R13, R15.H1 ;  /* 0x0000000fff0d723e */ /* 0x000fe200030006ff */
[--C-:B------:R-:W-:Y:S01]  /*7090*/  HADD2.F32 R55, -RZ, R54.reuse.H1_H1 ;  /* 0x30000036ff377230 */ /* 0x100fe20000004100 */
[-C--:B------:R-:W-:Y:S01]  /*70a0*/  F2FP.F16.E4M3.UNPACK_B R59, R61.reuse.H1 ;  /* 0x0000003dff3b723e */ /* 0x080fe200030006ff */
[----:B------:R-:W-:Y:S01]  /*70b0*/  HADD2.F32 R54, -RZ, R54.H0_H0 ;  /* 0x20000036ff367230 */ /* 0x000fe20000004100 */
[-C--:B------:R-:W-:Y:S01]  /*70c0*/  F2FP.F16.E4M3.UNPACK_B R12, R14.reuse.H1 ;  /* 0x0000000eff0c723e */ /* 0x080fe200030006ff */
        /* <DEDUP_REMOVED lines=21> */
[----:B------:R-:W-:Y:S01]  /*7220*/  F2FP.SATFINITE.E4M3.F32.PACK_AB_MERGE_C R62, R67, R62, RZ ;  /* 0x0000003e433e723e */ /* 0x000fe200048070ff */
[----:B------:R-:W-:Y:S02]  /*7230*/  HADD2.F32 R15, -RZ, R15.H1_H1 ;  /* 0x3000000fff0f7230 */ /* 0x000fe40000004100 */
[----:B------:R-:W-:Y:S01]  /*7240*/  HADD2.F32 R52, -RZ, R59.H0_H0 ;  /* 0x2000003bff347230 */ /* 0x000fe20000004100 */
[----:B------:R-:W-:Y:S01]  /*7250*/  F2FP.SATFINITE.E4M3.F32.PACK_AB_MERGE_C R60, R60, R65, RZ ;  /* 0x000000413c3c723e */ /* 0x000fe200048070ff */
[----:B------:R-:W-:-:S02]  /*7260*/  HADD2.F32 R14, -RZ, R14.H1_H1 ;  /* 0x3000000eff0e7230 */ /* 0x000fc40000004100 */
[----:B------:R-:W-:Y:S02]  /*7270*/  HADD2.F32 R53, -RZ, R58.H0_H0 ;  /* 0x2000003aff357230 */ /* 0x000fe40000004100 */
[-C--:B------:R-:W-:Y:S01]  /*7280*/  FMUL.FTZ R58, R15, R52.reuse ;  /* 0x000000340f3a7220 */ /* 0x080fe20000410000 */
[C---:B------:R-:W-:Y:S01]  /*7290*/  FMUL.FTZ R52, R13.reuse, R52 ;  /* 0x000000340d347220 */ /* 0x040fe20000410000 */
        /* <DEDUP_REMOVED lines=10> */
.L_x_6347:
[----:B------:R-:W-:Y:S05]  /*7340*/  BSYNC B2 ;  /* 0x0000000000027941 */ /* 0x000fea0003800000 */
.L_x_6346:
[----:B------:R0:W-:Y:S02]  /*7350*/  ST.E.128 desc[UR50][R56.64], R12 ;  /* 0x0000000c38007985 */ /* 0x0001e4000c101d32 */
.L_x_6345:
[----:B------:R-:W-:Y:S05]  /*7360*/  BSYNC B1 ;  /* 0x0000000000017941 */ /* 0x000fea0003800000 */
.L_x_6344:
        /* <DEDUP_REMOVED lines=11> */
[----:B------:R-:W-:Y:S02]  /*7420*/  SHF.R.U32.HI R54, RZ, 0x8, R51 ;  /* 0x00000008ff367819 */ /* 0x000fe40000011633 */
[----:B------:R-:W-:Y:S02]  /*7430*/  SHF.R.U32.HI R58, RZ, 0x8, R49 ;  /* 0x00000008ff3a7819 */ /* 0x000fe40000011631 */
[----:B------:R-:W-:Y:S02]  /*7440*/  SHF.R.U32.HI R57, RZ, 0x18, R51 ;  /* 0x00000018ff397819 */ /* 0x000fe40000011633 */
[----:B------:R-:W-:Y:S02]  /*7450*/  LOP3.LUT R50, R51, 0xff, RZ, 0xc0, !PT ;  /* 0x000000ff33327812 */ /* 0x000fe400078ec0ff */
[----:B------:R-:W-:Y:S02]  /*7460*/  SHF.R.U32.HI R60, RZ, 0x18, R49 ;  /* 0x00000018ff3c7819 */ /* 0x000fe40000011631 */
[----:B------:R-:W-:-:S02]  /*7470*/  LOP3.LUT R11, R49, 0xff, RZ, 0xc0, !PT ;  /* 0x000000ff310b7812 */ /* 0x000fc400078ec0ff */
[----:B------:R-:W-:Y:S01]  /*7480*/  SHF.R.U32.HI R56, RZ, 0x10, R49 ;  /* 0x00000010ff387819 */ /* 0x000fe20000011631 */
[----:B------:R-:W-:Y:S01]  /*7490*/  IMAD.MOV.U32 R49, RZ, RZ, R15 ;  /* 0x000000ffff317224 */ /* 0x000fe200078e000f */
[----:B------:R-:W-:Y:S01]  /*74a0*/  SHF.R.U32.HI R55, RZ, 0x10, R51 ;  /* 0x00000010ff377819 */ /* 0x000fe20000011633 */
[----:B------:R-:W-:Y:S01]  /*74b0*/  IMAD.SHL.U32 R15, R54, 0x100, RZ ;  /* 0x00000100360f7824 */ /* 0x000fe200078e00ff */
[----:B------:R-:W-:Y:S01]  /*74c0*/  MOV R48, R14 ;  /* 0x0000000e00307202 */ /* 0x000fe20000000f00 */
[----:B------:R-:W-:Y:S01]  /*74d0*/  IMAD.SHL.U32 R14, R58, 0x100, RZ ;  /* 0x000001003a0e7824 */ /* 0x000fe200078e00ff */
[----:B------:R-:W-:Y:S01]  /*74e0*/  PRMT R50, R57, 0x654, R50 ;  /* 0x0000065439327816 */ /* 0x000fe20000000032 */
[----:B------:R-:W-:Y:S01]  /*74f0*/  IMAD.U32 R55, R55, 0x10000, RZ ;  /* 0x0001000037377824 */ /* 0x000fe200078e00ff */
[----:B------:R-:W-:Y:S02]  /*7500*/  PRMT R11, R60, 0x654, R11 ;  /* 0x000006543c0b7816 */ /* 0x000fe4000000000b */
        /* <DEDUP_REMOVED lines=94> */
.L_x_6351:
[----:B------:R-:W-:Y:S05]  /*7af0*/  BSYNC B2 ;  /* 0x0000000000027941 */ /* 0x000fea0003800000 */
.L_x_6350:
[----:B------:R0:W-:Y:S02]  /*7b00*/  ST.E.128 desc[UR50][R52.64], R12 ;  /* 0x0000000c34007985 */ /* 0x0001e4000c101d32 */
.L_x_6349:
[----:B------:R-:W-:Y:S05]  /*7b10*/  BSYNC B1 ;  /* 0x0000000000017941 */ /* 0x000fea0003800000 */
.L_x_6348:
[----:B------:R-:W-:Y:S01]  /*7b20*/  ISETP.NE.AND P3, PT, R31, RZ, PT ;  /* 0x000000ff1f00720c */ /* 0x000fe20003f65270 */
[----:B------:R-:W-:-:S12]  /*7b30*/  BSSY B1, `(.L_x_6352) ;  /* 0x0000079000017945 */ /* 0x000fd80003800000 */
[----:B------:R-:W-:Y:S05]  /*7b40*/  @!P3 BRA `(.L_x_6353) ;  /* 0x0000000400dcb947 */ /* 0x000fea0003800000 */
[----:B0-----:R-:W5:Y:S04]  /*7b50*/  LDL R12, [R1+0x10] ;  /* 0x00001000010c7983 */ /* 0x001f680000100800 */
[----:B------:R-:W3:Y:S01]  /*7b60*/  LDL R11, [R1+0x28] ;  /* 0x00002800010b7983 */ /* 0x000ee20000100800 */
[----:B--2---:R-:W-:Y:S01]  /*7b70*/  IADD3 R48, P3, R221, R119, RZ ;  /* 0x00000077dd307210 */ /* 0x004fe20007f7e0ff */
[----:B------:R-:W-:Y:S04]  /*7b80*/  BSSY B2, `(.L_x_6354) ;  /* 0x0000072000027945 */ /* 0x000fe80003800000 */
[----:B-----5:R-:W-:-:S02]  /*7b90*/  IMAD.X R49, R63, 0x1, R12, P3 ;  /* 0x000000013f317824 */ /* 0x020fc400018e060c */
[----:B------:R0:W2:Y:S01]  /*7ba0*/  LDS.128 R12, [R89+0x28a00] ;  /* 0x028a0000590c7984 */ /* 0x0000a20000000c00 */
[----:B---3--:R-:W-:-:S13]  /*7bb0*/  ISETP.GE.AND P3, PT, R11, R115, PT ;  /* 0x000000730b00720c */ /* 0x008fda0003f66270 */
[----:B0-----:R-:W-:Y:S05]  /*7bc0*/  @P3 BRA `(.L_x_6355) ;  /* 0x0000000400b43947 */ /* 0x001fea0003800000 */
[--C-:B------:R-:W-:Y:S02]  /*7bd0*/  SHF.R.U32.HI R52, RZ, 0x10, R47.reuse ;  /* 0x00000010ff347819 */ /* 0x100fe4000001162f */
[--C-:B------:R-:W-:Y:S02]  /*7be0*/  SHF.R.U32.HI R50, RZ, 0x8, R47.reuse ;  /* 0x00000008ff327819 */ /* 0x100fe4000001162f */
[----:B------:R-:W-:Y:S02]  /*7bf0*/  LOP3.LUT R46, R47, 0xff, RZ, 0xc0, !PT ;  /* 0x000000ff2f2e7812 */ /* 0x000fe400078ec0ff */
[----:B------:R-:W-:Y:S02]  /*7c00*/  SHF.R.U32.HI R47, RZ, 0x18, R47 ;  /* 0x00000018ff2f7819 */ /* 0x000fe4000001162f */
[----:B------:R-:W-:Y:S02]  /*7c10*/  SHF.R.U32.HI R51, RZ, 0x8, R45 ;  /* 0x00000008ff337819 */ /* 0x000fe4000001162d */
[----:B------:R-:W-:-:S02]  /*7c20*/  LOP3.LUT R11, R45, 0xff, RZ, 0xc0, !PT ;  /* 0x000000ff2d0b7812 */ /* 0x000fc400078ec0ff */
[----:B------:R-:W-:Y:S02]  /*7c30*/  SHF.R.U32.HI R54, RZ, 0x18, R45 ;  /* 0x00000018ff367819 */ /* 0x000fe4000001162d */
[----:B--2---:R-:W-:Y:S02]  /*7c40*/  MOV R44, R14 ;  /* 0x0000000e002c7202 */ /* 0x004fe40000000f00 */
[----:B------:R-:W-:Y:S01]  /*7c50*/  PRMT R47, R47, 0x654, R46 ;  /* 0x000006542f2f7816 */ /* 0x000fe2000000002e */
[----:B------:R-:W-:Y:S01]  /*7c60*/  IMAD.SHL.U32 R46, R50, 0x100, RZ ;  /* 0x00000100322e7824 */ /* 0x000fe200078e00ff */
[----:B------:R-:W-:Y:S01]  /*7c70*/  PRMT R14, R54, 0x654, R11 ;  /* 0x00000654360e7816 */ /* 0x000fe2000000000b */
[----:B------:R-:W-:Y:S01]  /*7c80*/  IMAD.SHL.U32 R11, R51, 0x100, RZ ;  /* 0x00000100330b7824 */ /* 0x000fe200078e00ff */
        /* <DEDUP_REMOVED lines=97> */
.L_x_6355:
[----:B------:R-:W-:Y:S05]  /*82a0*/  BSYNC B2 ;  /* 0x0000000000027941 */ /* 0x000fea0003800000 */
.L_x_6354:
[----:B--2---:R0:W-:Y:S02]  /*82b0*/  ST.E.128 desc[UR50][R48.64], R12 ;  /* 0x0000000c30007985 */ /* 0x0041e4000c101d32 */
.L_x_6353:
[----:B------:R-:W-:Y:S05]  /*82c0*/  BSYNC B1 ;  /* 0x0000000000017941 */ /* 0x000fea0003800000 */
.L_x_6352:
        /* <DEDUP_REMOVED lines=11> */
[----:B------:R-:W-:Y:S02]  /*8380*/  SHF.R.U32.HI R46, RZ, 0x8, R43 ;  /* 0x00000008ff2e7819 */ /* 0x000fe4000001162b */
[----:B------:R-:W-:Y:S02]  /*8390*/  SHF.R.U32.HI R50, RZ, 0x8, R41 ;  /* 0x00000008ff327819 */ /* 0x000fe40000011629 */
[----:B------:R-:W-:Y:S02]  /*83a0*/  SHF.R.U32.HI R49, RZ, 0x18, R43 ;  /* 0x00000018ff317819 */ /* 0x000fe4000001162b */
[----:B------:R-:W-:Y:S02]  /*83b0*/  LOP3.LUT R42, R43, 0xff, RZ, 0xc0, !PT ;  /* 0x000000ff2b2a7812 */ /* 0x000fe400078ec0ff */
[----:B------:R-:W-:Y:S02]  /*83c0*/  SHF.R.U32.HI R52, RZ, 0x18, R41 ;  /* 0x00000018ff347819 */ /* 0x000fe40000011629 */
[----:B------:R-:W-:-:S02]  /*83d0*/  LOP3.LUT R11, R41, 0xff, RZ, 0xc0, !PT ;  /* 0x000000ff290b7812 */ /* 0x000fc400078ec0ff */
[----:B------:R-:W-:Y:S01]  /*83e0*/  SHF.R.U32.HI R48, RZ, 0x10, R41 ;  /* 0x00000010ff307819 */ /* 0x000fe20000011629 */
[----:B--2---:R-:W-:Y:S01]  /*83f0*/  IMAD.MOV.U32 R41, RZ, RZ, R15 ;  /* 0x000000ffff297224 */ /* 0x004fe200078e000f */
        /* <DEDUP_REMOVED lines=101> */
.L_x_6359:
[----:B------:R-:W-:Y:S05]  /*8a50*/  BSYNC B2 ;  /* 0x0000000000027941 */ /* 0x000fea0003800000 */
.L_x_6358:
[----:B--2---:R0:W-:Y:S02]  /*8a60*/  ST.E.128 desc[UR50][R44.64], R12 ;  /* 0x0000000c2c007985 */ /* 0x0041e4000c101d32 */
.L_x_6357:
[----:B------:R-:W-:Y:S05]  /*8a70*/  BSYNC B1 ;  /* 0x0000000000017941 */ /* 0x000fea0003800000 */
.L_x_6356:
[----:B------:R-:W-:-:S13]  /*8a80*/  ISETP.NE.AND P3, PT, R33, RZ, PT ;  /* 0x000000ff2100720c */ /* 0x000fda0003f65270 */
        /* <DEDUP_REMOVED lines=10> */
[--C-:B------:R-:W-:Y:S02]  /*8b30*/  SHF.R.U32.HI R43, RZ, 0x8, R37.reuse ;  /* 0x00000008ff2b7819 */ /* 0x100fe40000011625 */
[----:B------:R-:W-:Y:S01]  /*8b40*/  LOP3.LUT R11, R37, 0xff, RZ, 0xc0, !PT ;  /* 0x000000ff250b7812 */ /* 0x000fe200078ec0ff */
[----:B------:R-:W-:Y:S01]  /*8b50*/  IMAD.SHL.U32 R38, R38, 0x100, RZ ;  /* 0x0000010026267824 */ /* 0x000fe200078e00ff */
[----:B------:R-:W-:Y:S02]  /*8b60*/  SHF.R.U32.HI R44, RZ, 0x18, R37 ;  /* 0x00000018ff2c7819 */ /* 0x000fe40000011625 */
[----:B--2---:R-:W-:Y:S02]  /*8b70*/  MOV R36, R14 ;  /* 0x0000000e00247202 */ /* 0x004fe40000000f00 */
[----:B------:R-:W-:-:S02]  /*8b80*/  SHF.R.U32.HI R42, RZ, 0x10, R39 ;  /* 0x00000010ff2a7819 */ /* 0x000fc40000011627 */
[----:B------:R-:W-:Y:S01]  /*8b90*/  PRMT R14, R44, 0x654, R11 ;  /* 0x000006542c0e7816 */ /* 0x000fe2000000000b */
[----:B------:R-:W-:Y:S01]  /*8ba0*/  IMAD.SHL.U32 R11, R43, 0x100, RZ ;  /* 0x000001002b0b7824 */ /* 0x000fe200078e00ff */
[----:B------:R-:W-:Y:S02]  /*8bb0*/  LOP3.LUT R39, R39, 0xff0000ff, RZ, 0xc0, !PT ;  /* 0xff0000ff27277812 */ /* 0x000fe400078ec0ff */
        /* <DEDUP_REMOVED lines=97> */
.L_x_6361:
[----:B------:R-:W-:Y:S05]  /*91d0*/  BSYNC B1 ;  /* 0x0000000000017941 */ /* 0x000fea0003800000 */
.L_x_6360:
[----:B--2---:R0:W-:Y:S01]  /*91e0*/  ST.E.128 desc[UR50][R40.64], R12 ;  /* 0x0000000c28007985 */ /* 0x0041e2000c101d32 */
[----:B------:R-:W-:Y:S05]  /*91f0*/  BRA `(.L_x_6339) ;  /* 0x00000070000c7947 */ /* 0x000fea0003800000 */
.L_x_6305:
        /* <DEDUP_REMOVED lines=59> */
.L_x_6363:
[----:B------:R-:W-:Y:S05]  /*95b0*/  BSYNC B1 ;  /* 0x0000000000017941 */ /* 0x000fea0003800000 */
.L_x_6362:
        /* <DEDUP_REMOVED lines=42> */
.L_x_6365:
[----:B------:R-:W-:Y:S05]  /*9860*/  BSYNC B1 ;  /* 0x0000000000017941 */ /* 0x000fea0003800000 */
.L_x_6364:
        /* <DEDUP_REMOVED lines=26> */
.L_x_6366:
[----:B------:R-:W2:Y:S01]  /*9a10*/  LDL R11, [R1+0x18] ;  /* 0x00001800010b7983 */ /* 0x000ea20000100800 */
[----:B------:R-:W-:Y:S01]  /*9a20*/  IMAD R93, R19, 0x8, R18 ;  /* 0x00000008135d7824 */ /* 0x000fe200078e0212 */
[----:B------:R-:W1:Y:S01]  /*9a30*/  LDC R134, c[0x0][0x2f4] ;  /* 0x0000bd00ff867b82 */ /* 0x000e620000000800 */
[----:B------:R-:W-:Y:S01]  /*9a40*/  BSSY B1, `(.L_x_6367) ;  /* 0x0000004000017945 */ /* 0x000fe20003800000 */
[----:B--2---:R-:W-:-:S04]  /*9a50*/  SHF.L.U32 R94, R11, 0x1f, RZ ;  /* 0x0000001f0b5e7819 */ /* 0x004fc800000006ff */
[----:B------:R-:W2:Y:S02]  /*9a60*/  SYNCS.PHASECHK.TRANS64.TRYWAIT P5, [R93+URZ+0x33490], R94 ;  /* 0x0334905e5d0075a7 */ /* 0x000ea400080a017f */
[----:B-12---:R-:W-:Y:S05]  /*9a70*/  @!P5 BRA `(.L_x_6368) ;  /* 0x0000026c00e8d947 */ /* 0x006fea0003800000 */
.L_x_6660:
[----:B------:R-:W-:Y:S05]  /*9a80*/  BSYNC B1 ;  /* 0x0000000000017941 */ /* 0x000fea0003800000 */
.L_x_6367:
[----:B------:R-:W-:Y:S01]  /*9a90*/  UMOV UR4, 0xffffffff ;  /* 0xffffffff00047882 */ /* 0x000fe20000000000 */
[----:B------:R-:W-:Y:S02]  /*9aa0*/  IMAD.IADD R139, R134, 0x1, -R116 ;  /* 0x00000001868b7824 */ /* 0x000fe400078e0a74 */
[----:B------:R-:W-:Y:S05]  /*9ab0*/  BRA.DIV UR4, `(.L_x_6369) ;  /* 0x0000026e04ec7947 */ /* 0x000fea000b800000 */
[----:B------:R2:W3:Y:S04]  /*9ac0*/  SHFL.IDX PT, R154, R118, RZ, 0x1e1f ;  /* 0x001e1fff769a7589 */ /* 0x0004e800000e0000 */
[----:B------:R2:W4:Y:S02]  /*9ad0*/  SHFL.IDX PT, R156, R119, RZ, 0x1e1f ;  /* 0x001e1fff779c7589 */ /* 0x00052400000e0000 */
.L_x_6664:
        /* <DEDUP_REMOVED lines=31> */
[--C-:B------:R-:W-:Y:S02]  /*9cd0*/  SHF.R.U32.HI R167, RZ, 0x8, R45.reuse ;  /* 0x00000008ffa77819 */ /* 0x100fe4000001162d */
[----:B------:R-:W-:Y:S02]  /*9ce0*/  LOP3.LUT R168, R45, 0xff, RZ, 0xc0, !PT ;  /* 0x000000ff2da87812 */ /* 0x000fe400078ec0ff */
[----:B------:R-:W-:Y:S01]  /*9cf0*/  SHF.R.U32.HI R175, RZ, 0x18, R45 ;  /* 0x00000018ffaf7819 */ /* 0x000fe2000001162d */
[----:B------:R-:W-:Y:S01]  /*9d00*/  IMAD.SHL.U32 R167, R167, 0x100, RZ ;  /* 0x00000100a7a77824 */ /* 0x000fe200078e00ff */
[----:B------:R-:W-:Y:S02]  /*9d10*/  SHF.R.U32.HI R166, RZ, 0x8, R83 ;  /* 0x00000008ffa67819 */ /* 0x000fe40000011653 */
[----:B------:R-:W-:Y:S02]  /*9d20*/  SHF.R.U32.HI R82, RZ, 0x8, R47 ;  /* 0x00000008ff527819 */ /* 0x000fe4000001162f */
[----:B------:R-:W-:Y:S01]  /*9d30*/  SHF.R.U32.HI R44, RZ, 0x10, R45 ;  /* 0x00000010ff2c7819 */ /* 0x000fe2000001162d */
[----:B------:R-:W-:Y:S01]  /*9d40*/  IMAD.SHL.U32 R166, R166, 0x100, RZ ;  /* 0x00000100a6a67824 */ /* 0x000fe200078e00ff */
[----:B------:R-:W-:Y:S01]  /*9d50*/  LOP3.LUT R171, R83, 0xff, RZ, 0xc0, !PT ;  /* 0x000000ff53ab7812 */ /* 0x000fe200078ec0ff */
[----:B------:R-:W-:Y:S01]  /*9d60*/  IMAD.SHL.U32 R82, R82, 0x100, RZ ;  /* 0x0000010052527824 */ /* 0x000fe200078e00ff */
[----:B------:R-:W-:Y:S01]  /*9d70*/  SHF.R.U32.HI R172, RZ, 0x18, R83 ;  /* 0x00000018ffac7819 */ /* 0x000fe20000011653 */
[----:B0-----:R-:W-:Y:S01]  /*9d80*/  IMAD.MOV.U32 R45, RZ, RZ, R14 ;  /* 0x000000ffff2d7224 */ /* 0x001fe200078e000e */
[----:B------:R-:W-:-:S02]  /*9d90*/  PRMT R168, R175, 0x654, R168 ;  /* 0x00000654afa87816 */ /* 0x000fc400000000a8 */
[----:B------:R-:W-:Y:S02]  /*9da0*/  LOP3.LUT R169, R47, 0xff, RZ, 0xc0, !PT ;  /* 0x000000ff2fa97812 */ /* 0x000fe400078ec0ff */
[--C-:B------:R-:W-:Y:S02]  /*9db0*/  SHF.R.U32.HI R174, RZ, 0x18, R47.reuse ;  /* 0x00000018ffae7819 */ /* 0x100fe4000001162f */
[----:B------:R-:W-:Y:S02]  /*9dc0*/  SHF.R.U32.HI R80, RZ, 0x10, R47 ;  /* 0x00000010ff507819 */ /* 0x000fe4000001162f */
[--C-:B------:R-:W-:Y:S02]  /*9dd0*/  SHF.R.U32.HI R165, RZ, 0x8, R81.reuse ;  /* 0x00000008ffa57819 */ /* 0x100fe40000011651 */
[----:B------:R-:W-:Y:S02]  /*9de0*/  LOP3.LUT R170, R81, 0xff, RZ, 0xc0, !PT ;  /* 0x000000ff51aa7812 */ /* 0x000fe400078ec0ff */
[----:B------:R-:W-:Y:S01]  /*9df0*/  SHF.R.U32.HI R173, RZ, 0x18, R81 ;  /* 0x00000018ffad7819 */ /* 0x000fe20000011651 */
[----:B------:R-:W-:Y:S01]  /*9e00*/  IMAD.SHL.U32 R165, R165, 0x100, RZ ;  /* 0x00000100a5a57824 */ /* 0x000fe200078e00ff */
[----:B------:R-:W-:-:S02]  /*9e10*/  SHF.R.U32.HI R47, RZ, 0x10, R83 ;  /* 0x00000010ff2f7819 */ /* 0x000fc40000011653 */
[----:B------:R-:W-:Y:S01]  /*9e20*/  SHF.R.U32.HI R46, RZ, 0x10, R81 ;  /* 0x00000010ff2e7819 */ /* 0x000fe20000011651 */
[----:B------:R-:W-:Y:S01]  /*9e30*/  IMAD.MOV.U32 R81, RZ, RZ, R12 ;  /* 0x000000ffff517224 */ /* 0x000fe200078e000c */
[----:B------:R-:W-:Y:S01]  /*9e40*/  PRMT R83, R172, 0x654, R171 ;  /* 0x00000654ac537816 */ /* 0x000fe200000000ab */
[----:B------:R-:W-:Y:S01]  /*9e50*/  IMAD.U32 R12, R80, 0x10000, RZ ;  /* 0x00010000500c7824 */ /* 0x000fe200078e00ff */
[----:B------:R-:W-:Y:S01]  /*9e60*/  LOP3.LUT R167, R168, 0xff00, R167, 0xf8, !PT ;  /* 0x0000ff00a8a77812 */ /* 0x000fe200078ef8a7 */
[----:B------:R-:W-:Y:S01]  /*9e70*/  IMAD.U32 R168, R47, 0x10000, RZ ;  /* 0x000100002fa87824 */ /* 0x000fe200078e00ff */
[----:B------:R-:W-:Y:S01]  /*9e80*/  SHF.L.U32 R44, R44, 0x10, RZ ;  /* 0x000000102c2c7819 */ /* 0x000fe200000006ff */
[----:B------:R-:W-:Y:S01]  /*9e90*/  IMAD.U32 R46, R46, 0x10000, RZ ;  /* 0x000100002e2e7824 */ /* 0x000fe200078e00ff */
[----:B------:R-:W-:Y:S02]  /*9ea0*/  PRMT R169, R174, 0x654, R169 ;  /* 0x00000654aea97816 */ /* 0x000fe400000000a9 */
[----:B------:R-:W-:-:S02]  /*9eb0*/  PRMT R170, R173, 0x654, R170 ;  /* 0x00000654adaa7816 */ /* 0x000fc400000000aa */
[----:B------:R-:W-:Y:S02]  /*9ec0*/  LOP3.LUT R173, R83, 0xff00, R166, 0xf8, !PT ;  /* 0x0000ff0053ad7812 */ /* 0x000fe400078ef8a6 */
[----:B------:R-:W-:Y:S02]  /*9ed0*/  LOP3.LUT R44, R167, 0xff0000, R44, 0xf8, !PT ;  /* 0x00ff0000a72c7812 */ /* 0x000fe400078ef82c */
[----:B------:R-:W-:Y:S02]  /*9ee0*/  LOP3.LUT R169, R169, 0xff00, R82, 0xf8, !PT ;  /* 0x0000ff00a9a97812 */ /* 0x000fe400078ef852 */
[----:B------:R-:W-:Y:S02]  /*9ef0*/  F2FP.F16.E4M3.UNPACK_B R167, R163.H1 ;  /* 0x000000a3ffa7723e */ /* 0x000fe400030006ff */
[----:B--2---:R-:W-:Y:S02]  /*9f00*/  F2FP.F16.E4M3.UNPACK_B R83, R84.H1 ;  /* 0x00000054ff53723e */ /* 0x004fe400030006ff */
[----:B------:R-:W-:Y:S01]  /*9f10*/  F2FP.F16.E4M3.UNPACK_B R82, R81.H1 ;  /* 0x00000051ff52723e */ /* 0x000fe200030006ff */
[----:B------:R-:W-:Y:S01]  /*9f20*/  HADD2.F32 R14, -RZ, R167.H0_H0 ;  /* 0x200000a7ff0e7230 */ /* 0x000fe20000004100 */
[----:B------:R-:W-:Y:S01]  /*9f30*/  LOP3.LUT R171, R170, 0xff00, R165, 0xf8, !PT ;  /* 0x0000ff00aaab7812 */ /* 0x000fe200078ef8a5 */
[----:B------:R-:W-:Y:S01]  /*9f40*/  HADD2.F32 R165, -RZ, R83.H0_H0 ;  /* 0x20000053ffa57230 */ /* 0x000fe20000004100 */
[----:B------:R-:W-:Y:S01]  /*9f50*/  F2FP.F16.E4M3.UNPACK_B R166, R164.H1 ;  /* 0x000000a4ffa6723e */ /* 0x000fe200030006ff */
[--C-:B------:R-:W-:Y:S01]  /*9f60*/  HADD2.F32 R80, -RZ, R82.reuse.H0_H0 ;  /* 0x20000052ff507230 */ /* 0x100fe20000004100 */
[----:B------:R-:W-:Y:S01]  /*9f70*/  LOP3.LUT R12, R169, 0xff0000, R12, 0xf8, !PT ;  /* 0x00ff0000a90c7812 */ /* 0x000fe200078ef80c */
[----:B------:R-:W-:-:S02]  /*9f80*/  HADD2.F32 R82, -RZ, R82.H1_H1 ;  /* 0x30000052ff527230 */ /* 0x000fc40000004100 */
[-C--:B------:R-:W-:Y:S01]  /*9f90*/  FMUL.FTZ R169, R165, R14.reuse ;  /* 0x0000000ea5a97220 */ /* 0x080fe20000410000 */
[--C-:B------:R-:W-:Y:S02]  /*9fa0*/  HADD2.F32 R47, -RZ, R166.reuse.H0_H0 ;  /* 0x200000a6ff2f7230 */ /* 0x100fe40000004100 */
        /* <DEDUP_REMOVED lines=12> */
[----:B------:R-:W-:-:S02]  /*a070*/  HADD2.F32 R164, -RZ, R84.H0_H0 ;  /* 0x20000054ffa47230 */ /* 0x000fc40000004100 */
[-C--:B------:R-:W-:Y:S01]  /*a080*/  FMUL.FTZ R81, R165, R170.reuse ;  /* 0x000000aaa5517220 */ /* 0x080fe20000410000 */
[C---:B------:R-:W-:Y:S01]  /*a090*/  FMUL.FTZ R170, R82.reuse, R170 ;  /* 0x000000aa52aa7220 */ /* 0x040fe20000410000 */
[----:B------:R-:W-:Y:S01]  /*a0a0*/  HADD2.F32 R83, -RZ, R163.H0_H0 ;  /* 0x200000a3ff537230 */ /* 0x000fe20000004100 */
[----:B------:R-:W-:Y:S01]  /*a0b0*/  LOP3.LUT R46, R171, 0xff0000, R46, 0xf8, !PT ;  /* 0x00ff0000ab2e7812 */ /* 0x000fe200078ef82e */
        /* <DEDUP_REMOVED lines=37> */
[----:B------:R-:W-:Y:S01]  /*a310*/  FFMA.FTZ R161, R167, R170, R174 ;  /* 0x000000aaa7a17223 */ /* 0x000fe200000100ae */
[----:B------:R-:W-:Y:S01]  /*a320*/  F2FP.F16.E4M3.UNPACK_B R167, R86 ;  /* 0x00000056ffa7723e */ /* 0x000fe200020006ff */
[----:B------:R-:W-:Y:S02]  /*a330*/  HADD2.F32 R86, -RZ, R45.H0_H0 ;  /* 0x2000002dff567230 */ /* 0x000fe40000004100 */
[----:B------:R-:W-:Y:S01]  /*a340*/  FFMA.FTZ R168, R168, R170, -R175 ;  /* 0x000000aaa8a87223 */ /* 0x000fe200000108af */
[--C-:B------:R-:W-:Y:S01]  /*a350*/  HADD2.F32 R172, -RZ, R169.reuse.H0_H0 ;  /* 0x200000a9ffac7230 */ /* 0x100fe20000004100 */
[----:B------:R-:W-:Y:S01]  /*a360*/  F2FP.F16.E4M3.UNPACK_B R170, R162 ;  /* 0x000000a2ffaa723e */ /* 0x000fe200020006ff */
[----:B------:R-:W-:Y:S01]  /*a370*/  HADD2.F32 R173, -RZ, R169.H1_H1 ;  /* 0x300000a9ffad7230 */ /* 0x000fe20000004100 */
[----:B------:R-:W-:Y:S01]  /*a380*/  F2FP.SATFINITE.E4M3.F32.PACK_AB_MERGE_C R47, R164, R83, R80 ;  /* 0x00000053a42f723e */ /* 0x000fe20004807050 */
[--C-:B------:R-:W-:Y:S01]  /*a390*/  HADD2.F32 R169, -RZ, R167.reuse.H0_H0 ;  /* 0x200000a7ffa97230 */ /* 0x100fe20000004100 */
[----:B------:R-:W-:Y:S01]  /*a3a0*/  F2FP.SATFINITE.E4M3.F32.PACK_AB_MERGE_C R84, R163, R84, R81 ;  /* 0x00000054a354723e */ /* 0x000fe20004807051 */
[----:B------:R-:W-:Y:S01]  /*a3b0*/  HADD2.F32 R167, -RZ, R167.H1_H1 ;  /* 0x300000a7ffa77230 */ /* 0x000fe20000004100 */
[----:B------:R-:W-:Y:S01]  /*a3c0*/  F2FP.F16.E4M3.UNPACK_B R82, R85 ;  /* 0x00000055ff52723e */ /* 0x000fe200020006ff */
[----:B------:R-:W-:-:S02]  /*a3d0*/  HADD2.F32 R162, -RZ, R45.H1_H1 ;  /* 0x3000002dffa27230 */ /* 0x000fc40000004100 */
[-C--:B------:R-:W-:Y:S01]  /*a3e0*/  FMUL.FTZ R45, R169, R172.reuse ;  /* 0x000000aca92d7220 */ /* 0x080fe20000410000 */
[--C-:B------:R-:W-:Y:S02]  /*a3f0*/  HADD2.F32 R171, -RZ, R170.reuse.H0_H0 ;  /* 0x200000aaffab7230 */ /* 0x100fe40000004100 */
[-C--:B------:R-:W-:Y:S01]  /*a400*/  FMUL.FTZ R175, R167, R173.reuse ;  /* 0x000000ada7af7220 */ /* 0x080fe20000410000 */
[----:B------:R-:W-:Y:S02]  /*a410*/  HADD2.F32 R170, -RZ, R170.H1_H1 ;  /* 0x300000aaffaa7230 */ /* 0x000fe40000004100 */
[----:B------:R-:W-:Y:S01]  /*a420*/  FMUL.FTZ R172, R86, R172 ;  /* 0x000000ac56ac7220 */ /* 0x000fe20000410000 */
[----:B------:R-:W-:Y:S01]  /*a430*/  FMUL.FTZ R174, R162, R173 ;  /* 0x000000ada2ae7220 */ /* 0x000fe20000410000 */
[----:B------:R-:W-:Y:S01]  /*a440*/  F2FP.F16.E4M3.UNPACK_B R83, R46 ;  /* 0x0000002eff53723e */ /* 0x000fe200020006ff */
[----:B------:R-:W-:Y:S01]  /*a450*/  FFMA.FTZ R45, R86, R171, -R45 ;  /* 0x000000ab562d7223 */ /* 0x000fe2000001082d */
[----:B------:R-:W-:Y:S01]  /*a460*/  F2FP.F16.E4M3.UNPACK_B R81, R13 ;  /* 0x0000000dff51723e */ /* 0x000fe200020006ff */
[-C--:B------:R-:W-:Y:S01]  /*a470*/  FFMA.FTZ R162, R162, R170.reuse, -R175 ;  /* 0x000000aaa2a27223 */ /* 0x080fe200000108af */
[----:B------:R-:W-:Y:S01]  /*a480*/  FFMA.FTZ R86, R169, R171, R172 ;  /* 0x000000aba9567223 */ /* 0x000fe200000100ac */
[----:B------:R-:W-:Y:S01]  /*a490*/  FFMA.FTZ R167, R167, R170, R174 ;  /* 0x000000aaa7a77223 */ /* 0x000fe200000100ae */
[----:B------:R-:W-:Y:S01]  /*a4a0*/  F2FP.SATFINITE.E4M3.F32.PACK_AB_MERGE_C R168, R168, R165, RZ ;  /* 0x000000a5a8a8723e */ /* 0x000fe200048070ff */
[----:B------:R-:W-:Y:S01]  /*a4b0*/  HADD2.F32 R165, -RZ, R83.H0_H0 ;  /* 0x20000053ffa57230 */ /* 0x000fe20000004100 */
[----:B------:R-:W-:Y:S01]  /*a4c0*/  F2FP.SATFINITE.E4M3.F32.PACK_AB_MERGE_C R166, R161, R166, RZ ;  /* 0x000000a6a1a6723e */ /* 0x000fe200048070ff */
[--C-:B------:R-:W-:Y:S01]  /*a4d0*/  HADD2.F32 R161, -RZ, R82.reuse.H0_H0 ;  /* 0x20000052ffa17230 */ /* 0x100fe20000004100 */
[----:B------:R-:W-:Y:S01]  /*a4e0*/  F2FP.F16.E4M3.UNPACK_B R163, R44 ;  /* 0x0000002cffa3723e */ /* 0x000fe200020006ff */
[----:B------:R-:W-:Y:S01]  /*a4f0*/  HADD2.F32 R80, -RZ, R81.H0_H0 ;  /* 0x20000051ff507230 */ /* 0x000fe20000004100 */
[----:B------:R-:W-:Y:S01]  /*a500*/  F2FP.SATFINITE.E4M3.F32.PACK_AB_MERGE_C R45, R162, R45, R168 ;  /* 0x0000002da22d723e */ /* 0x000fe200048070a8 */
[----:B------:R-:W-:Y:S01]  /*a510*/  HADD2.F32 R162, -RZ, R82.H1_H1 ;  /* 0x30000052ffa27230 */ /* 0x000fe20000004100 */
[----:B------:R-:W-:Y:S01]  /*a520*/  F2FP.SATFINITE.E4M3.F32.PACK_AB_MERGE_C R86, R167, R86, R166 ;  /* 0x00000056a756723e */ /* 0x000fe200048070a6 */
[----:B------:R-:W-:-:S02]  /*a530*/  HADD2.F32 R164, -RZ, R163.H0_H0 ;  /* 0x200000a3ffa47230 */ /* 0x000fc40000004100 */
[CC--:B------:R-:W-:Y:S01]  /*a540*/  FMUL.FTZ R167, R161.reuse, R165.reuse ;  /* 0x000000a5a1a77220 */ /* 0x0c0fe20000410000 */
[C---:B------:R-:W-:Y:S01]  /*a550*/  FMUL.FTZ R82, R80.reuse, R165 ;  /* 0x000000a550527220 */ /* 0x040fe20000410000 */
[----:B------:R-:W-:Y:S01]  /*a560*/  HADD2.F32 R165, -RZ, R83.H1_H1 ;  /* 0x30000053ffa57230 */ /* 0x000fe20000004100 */
[----:B------:R-:W-:Y:S01]  /*a570*/  F2FP.F16.E4M3.UNPACK_B R44, R44.H1 ;  /* 0x0000002cff2c723e */ /* 0x000fe200030006ff */
[----:B------:R-:W-:Y:S02]  /*a580*/  HADD2.F32 R83, -RZ, R81.H1_H1 ;  /* 0x30000051ff537230 */ /* 0x000fe40000004100 */
[-C--:B------:R-:W-:Y:S01]  /*a590*/  FFMA.FTZ R80, R80, R164.reuse, -R167 ;  /* 0x000000a450507223 */ /* 0x080fe200000108a7 */
[----:B------:R-:W-:Y:S01]  /*a5a0*/  FFMA.FTZ R81, R161, R164, R82 ;  /* 0x000000a4a1517223 */ /* 0x000fe20000010052 */
[----:B------:R-:W-:Y:S02]  /*a5b0*/  HADD2.F32 R163, -RZ, R163.H1_H1 ;  /* 0x300000a3ffa37230 */ /* 0x000fe40000004100 */
[C---:B------:R-:W-:Y:S01]  /*a5c0*/  FMUL.FTZ R164, R162.reuse, R165 ;  /* 0x000000a5a2a47220 */ /* 0x040fe20000410000 */
[----:B------:R-:W-:Y:S01]  /*a5d0*/  F2FP.F16.E4M3.UNPACK_B R82, R13.H1 ;  /* 0x0000000dff52723e */ /* 0x000fe200030006ff */
[C---:B------:R-:W-:Y:S01]  /*a5e0*/  FMUL.FTZ R165, R83.reuse, R165 ;  /* 0x000000a553a57220 */ /* 0x040fe20000410000 */
[----:B------:R-:W-:Y:S01]  /*a5f0*/  F2FP.F16.E4M3.UNPACK_B R161, R85.H1 ;  /* 0x00000055ffa1723e */ /* 0x000fe200030006ff */
[-C--:B------:R-:W-:Y:S01]  /*a600*/  FFMA.FTZ R13, R83, R163.reuse, -R164 ;  /* 0x000000a3530d7223 */ /* 0x080fe200000108a4 */
[----:B------:R-:W-:Y:S01]  /*a610*/  F2FP.F16.E4M3.UNPACK_B R164, R46.H1 ;  /* 0x0000002effa4723e */ /* 0x000fe200030006ff */
[----:B------:R-:W-:Y:S01]  /*a620*/  FFMA.FTZ R46, R162, R163, R165 ;  /* 0x000000a3a22e7223 */ /* 0x000fe200000100a5 */
[----:B------:R-:W-:Y:S01]  /*a630*/  HADD2.F32 R85, -RZ, R82.H1_H1 ;  /* 0x30000052ff557230 */ /* 0x000fe20000004100 */
[----:B------:R-:W-:Y:S01]  /*a640*/  F2FP.F16.E4M3.UNPACK_B R171, R14.H1 ;  /* 0x0000000effab723e */ /* 0x000fe200030006ff */
[----:B------:R-:W-:Y:S01]  /*a650*/  HADD2.F32 R162, -RZ, R161.H0_H0 ;  /* 0x200000a1ffa27230 */ /* 0x000fe20000004100 */
[----:B------:R-:W-:Y:S01]  /*a660*/  F2FP.F16.E4M3.UNPACK_B R167, R12 ;  /* 0x0000000cffa7723e */ /* 0x000fe200020006ff */
[----:B------:R-:W-:-:S02]  /*a670*/  HADD2.F32 R165, -RZ, R164.H0_H0 ;  /* 0x200000a4ffa57230 */ /* 0x000fc40000004100 */
[----:B------:R-:W-:Y:S01]  /*a680*/  HADD2.F32 R163, -RZ, R161.H1_H1 ;  /* 0x300000a1ffa37230 */ /* 0x000fe20000004100 */
[----:B------:R-:W-:Y:S01]  /*a690*/  F2FP.F16.E4M3.UNPACK_B R161, R87 ;  /* 0x00000057ffa1723e */ /* 0x000fe200020006ff */
[----:B------:R-:W-:Y:S02]  /*a6a0*/  HADD2.F32 R166, -RZ, R164.H1_H1 ;  /* 0x300000a4ffa67230 */ /* 0x000fe40000004100 */
[----:B------:R-:W-:Y:S01]  /*a6b0*/  FMUL.FTZ R168, R162, R165 ;  /* 0x000000a5a2a87220 */ /* 0x000fe20000410000 */
[----:B------:R-:W-:Y:S02]  /*a6c0*/  HADD2.F32 R83, -RZ, R82.H0_H0 ;  /* 0x20000052ff537230 */ /* 0x000fe40000004100 */
[--C-:B------:R-:W-:Y:S02]  /*a6d0*/  HADD2.F32 R82, -RZ, R44.reuse.H0_H0 ;  /* 0x2000002cff527230 */ /* 0x100fe40000004100 */
[----:B------:R-:W-:Y:S01]  /*a6e0*/  FMUL.FTZ R170, R163, R166 ;  /* 0x000000a6a3aa7220 */ /* 0x000fe20000410000 */
[----:B------:R-:W-:-:S02]  /*a6f0*/  HADD2.F32 R164, -RZ, R44.H1_H1 ;  /* 0x3000002cffa47230 */ /* 0x000fc40000004100 */
[----:B------:R-:W-:Y:S01]  /*a700*/  FMUL.FTZ R166, R85, R166 ;  /* 0x000000a655a67220 */ /* 0x000fe20000410000 */
[C---:B------:R-:W-:Y:S01]  /*a710*/  FMUL.FTZ R165, R83.reuse, R165 ;  /* 0x000000a553a57220 */ /* 0x040fe20000410000 */
[----:B------:R-:W-:Y:S01]  /*a720*/  FFMA.FTZ R44, R83, R82, -R168 ;  /* 0x00000052532c7223 */ /* 0x000fe200000108a8 */
[----:B------:R-:W-:Y:S01]  /*a730*/  F2FP.F16.E4M3.UNPACK_B R168, R12.H1 ;  /* 0x0000000cffa8723e */ /* 0x000fe200030006ff */
[-C--:B------:R-:W-:Y:S01]  /*a740*/  FFMA.FTZ R83, R85, R164.reuse, -R170 ;  /* 0x000000a455537223 */ /* 0x080fe200000108aa */
[----:B------:R-:W-:Y:S01]  /*a750*/  FFMA.FTZ R85, R163, R164, R166 ;  /* 0x000000a4a3557223 */ /* 0x000fe200000100a6 */
[----:B------:R-:W-:Y:S01]  /*a760*/  F2FP.F16.E4M3.UNPACK_B R163, R15.H1 ;  /* 0x0000000fffa3723e */ /* 0x000fe200030006ff */
[----:B------:R-:W-:Y:S01]  /*a770*/  FFMA.FTZ R82, R162, R82, R165 ;  /* 0x00000052a2527223 */ /* 0x000fe200000100a5 */
[----:B------:R-:W-:Y:S01]  /*a780*/  F2FP.F16.E4M3.UNPACK_B R170, R14 ;  /* 0x0000000effaa723e */ /* 0x000fe200020006ff */
[----:B------:R-:W-:Y:S01]  /*a790*/  HADD2.F32 R172, -RZ, R171.H0_H0 ;  /* 0x200000abffac7230 */ /* 0x000fe20000004100 */
[----:B------:R-:W-:Y:S01]  /*a7a0*/  F2FP.F16.E4M3.UNPACK_B R164, R87.H1 ;  /* 0x00000057ffa4723e */ /* 0x000fe200030006ff */
[----:B------:R-:W-:Y:S01]  /*a7b0*/  HADD2.F32 R87, -RZ, R163.H0_H0 ;  /* 0x200000a3ff577230 */ /* 0x000fe20000004100 */
[----:B------:R-:W-:Y:S01]  /*a7c0*/  F2FP.F16.E4M3.UNPACK_B R162, R15 ;  /* 0x0000000fffa2723e */ /* 0x000fe200020006ff */
[----:B------:R-:W-:Y:S01]  /*a7d0*/  HADD2.F32 R165, -RZ, R161.H0_H0 ;  /* 0x200000a1ffa57230 */ /* 0x000fe20000004100 */
[----:B------:R-:W-:Y:S01]  /*a7e0*/  F2FP.SATFINITE.E4M3.F32.PACK_AB_MERGE_C R44, R83, R44, RZ ;  /* 0x0000002c532c723e */ /* 0x000fe200048070ff */
[----:B------:R-:W-:-:S02]  /*a7f0*/  HADD2.F32 R12, -RZ, R170.H0_H0 ;  /* 0x200000aaff0c7230 */ /* 0x000fc40000004100 */
[----:B------:R-:W-:Y:S01]  /*a800*/  FMUL.FTZ R173, R87, R172 ;  /* 0x000000ac57ad7220 */ /* 0x000fe20000410000 */
[----:B------:R-:W-:Y:S01]  /*a810*/  HADD2.F32 R166, -RZ, R164.H0_H0 ;  /* 0x200000a4ffa67230 */ /* 0x000fe20000004100 */
[----:B------:R-:W-:Y:S01]  /*a820*/  F2FP.SATFINITE.E4M3.F32.PACK_AB_MERGE_C R82, R85, R82, RZ ;  /* 0x000000525552723e */ /* 0x000fe200048070ff */
[----:B------:R-:W-:Y:S02]  /*a830*/  HADD2.F32 R169, -RZ, R168.H0_H0 ;  /* 0x200000a8ffa97230 */ /* 0x000fe40000004100 */
[----:B------:R-:W-:Y:S01]  /*a840*/  FMUL.FTZ R174, R165, R12 ;  /* 0x0000000ca5ae7220 */ /* 0x000fe20000410000 */
[----:B------:R-:W-:Y:S02]  /*a850*/  HADD2.F32 R164, -RZ, R164.H1_H1 ;  /* 0x300000a4ffa47230 */ /* 0x000fe40000004100 */
[C---:B------:R-:W-:Y:S01]  /*a860*/  FMUL.FTZ R178, R166.reuse, R172 ;  /* 0x000000aca6b27220 */ /* 0x040fe20000410000 */
[----:B------:R-:W-:Y:S02]  /*a870*/  HADD2.F32 R171, -RZ, R171.H1_H1 ;  /* 0x300000abffab7230 */ /* 0x000fe40000004100 */
[----:B------:R-:W-:Y:S01]  /*a880*/  FFMA.FTZ R173, R166, R169, R173 ;  /* 0x000000a9a6ad7223 */ /* 0x000fe200000100ad */
[----:B------:R-:W-:Y:S01]  /*a890*/  HADD2.F32 R15, -RZ, R162.H0_H0 ;  /* 0x200000a2ff0f7230 */ /* 0x000fe20000004100 */
[----:B------:R-:W-:Y:S01]  /*a8a0*/  F2FP.SATFINITE.E4M3.F32.PACK_AB_MERGE_C R13, R13, R80, R44 ;  /* 0x000000500d0d723e */ /* 0x000fe2000480702c */
[----:B------:R-:W-:-:S02]  /*a8b0*/  HADD2.F32 R163, -RZ, R163.H1_H1 ;  /* 0x300000a3ffa37230 */ /* 0x000fc40000004100 */
[-C--:B------:R-:W-:Y:S01]  /*a8c0*/  FMUL.FTZ R166, R164, R171.reuse ;  /* 0x000000aba4a67220 */ /* 0x080fe20000410000 */
[----:B------:R-:W-:Y:S02]  /*a8d0*/  HADD2.F32 R14, -RZ, R167.H0_H0 ;  /* 0x200000a7ff0e7230 */ /* 0x000fe40000004100 */
[----:B------:R-:W-:Y:S01]  /*a8e0*/  FMUL.FTZ R176, R15, R12 ;  /* 0x0000000c0fb07220 */ /* 0x000fe20000410000 */
[----:B------:R-:W-:Y:S02]  /*a8f0*/  HADD2.F32 R161, -RZ, R161.H1_H1 ;  /* 0x300000a1ffa17230 */ /* 0x000fe40000004100 */
[----:B------:R-:W-:Y:S01]  /*a900*/  FMUL.FTZ R171, R163, R171 ;  /* 0x000000aba3ab7220 */ /* 0x000fe20000410000 */
[----:B------:R-:W-:Y:S02]  /*a910*/  HADD2.F32 R170, -RZ, R170.H1_H1 ;  /* 0x300000aaffaa7230 */ /* 0x000fe40000004100 */
[----:B------:R-:W-:Y:S01]  /*a920*/  FFMA.FTZ R12, R15, R14, -R174 ;  /* 0x0000000e0f0c7223 */ /* 0x000fe200000108ae */
[----:B------:R-:W-:-:S02]  /*a930*/  HADD2.F32 R168, -RZ, R168.H1_H1 ;  /* 0x300000a8ffa87230 */ /* 0x000fc40000004100 */
[----:B------:R-:W-:Y:S01]  /*a940*/  FFMA.FTZ R15, R87, R169, -R178 ;  /* 0x000000a9570f7223 */ /* 0x000fe200000108b2 */
[----:B------:R-:W-:Y:S02]  /*a950*/  HADD2.F32 R162, -RZ, R162.H1_H1 ;  /* 0x300000a2ffa27230 */ /* 0x000fe40000004100 */
[----:B------:R-:W-:Y:S01]  /*a960*/  FMUL.FTZ R87, R161, R170 ;  /* 0x000000aaa1577220 */ /* 0x000fe20000410000 */
[----:B------:R-:W-:Y:S02]  /*a970*/  HADD2.F32 R167, -RZ, R167.H1_H1 ;  /* 0x300000a7ffa77230 */ /* 0x000fe40000004100 */
[-C--:B------:R-:W-:Y:S01]  /*a980*/  FFMA.FTZ R166, R163, R168.reuse, -R166 ;  /* 0x000000a8a3a67223 */ /* 0x080fe200000108a6 */
[----:B------:R-:W-:Y:S01]  /*a990*/  FFMA.FTZ R164, R164, R168, R171 ;  /* 0x000000a8a4a47223 */ /* 0x000fe200000100ab */
[C---:B------:R-:W-:Y:S01]  /*a9a0*/  FMUL.FTZ R170, R162.reuse, R170 ;  /* 0x000000aaa2aa7220 */ /* 0x040fe20000410000 */
[----:B------:R-:W-:Y:S01]  /*a9b0*/  FFMA.FTZ R14, R165, R14, R176 ;  /* 0x0000000ea50e7223 */ /* 0x000fe200000100b0 */
[----:B------:R-:W-:Y:S01]  /*a9c0*/  FFMA.FTZ R87, R162, R167, -R87 ;  /* 0x000000a7a2577223 */ /* 0x000fe20000010857 */
[----:B------:R-:W-:Y:S01]  /*a9d0*/  F2FP.SATFINITE.E4M3.F32.PACK_AB_MERGE_C R15, R166, R15, RZ ;  /* 0x0000000fa60f723e */ /* 0x000fe200048070ff */
[----:B------:R-:W-:Y:S01]  /*a9e0*/  FFMA.FTZ R161, R161, R167, R170 ;  /* 0x000000a7a1a17223 */ /* 0x000fe200000100aa */
[----:B------:R-:W-:-:S02]  /*a9f0*/  F2FP.SATFINITE.E4M3.F32.PACK_AB_MERGE_C R164, R164, R173, RZ ;  /* 0x000000ada4a4723e */ /* 0x000fc400048070ff */
[----:B------:R-:W-:Y:S01]  /*aa00*/  F2FP.SATFINITE.E4M3.F32.PACK_AB_MERGE_C R15, R87, R12, R15 ;  /* 0x0000000c570f723e */ /* 0x000fe2000480700f */
[----:B------:R-:W-:Y:S01]  /*aa10*/  IMAD.MOV.U32 R12, RZ, RZ, R47 ;  /* 0x000000ffff0c7224 */ /* 0x000fe200078e002f */
[----:B------:R-:W-:Y:S01]  /*aa20*/  F2FP.SATFINITE.E4M3.F32.PACK_AB_MERGE_C R87, R161, R14, R164 ;  /* 0x0000000ea157723e */ /* 0x000fe200048070a4 */
[----:B------:R-:W-:Y:S01]  /*aa30*/  IMAD.MOV.U32 R14, RZ, RZ, R45 ;  /* 0x000000ffff0e7224 */ /* 0x000fe200078e002d */
[----:B------:R-:W-:-:S07]  /*aa40*/  F2FP.SATFINITE.E4M3.F32.PACK_AB_MERGE_C R85, R46, R81, R82 ;  /* 0x000000512e55723e */ /* 0x000fce0004807052 */
.L_x_6375:
[----:B------:R-:W-:Y:S05]  /*aa50*/  BSYNC B3 ;  /* 0x0000000000037941 */ /* 0x000fea0003800000 */
.L_x_6374:
[----:B------:R-:W-:Y:S01]  /*aa60*/  ISETP.GE.AND P3, PT, R11, R134, PT ;  /* 0x000000860b00720c */ /* 0x000fe20003f66270 */
[----:B0-----:R0:W-:-:S12]  /*aa70*/  ST.E.128 desc[UR50][R124.64], R12 ;  /* 0x0000000c7c007985 */ /* 0x0011d8000c101d32 */
[----:B------:R-:W-:-:S04]  /*aa80*/  @!P3 IADD3 R44, P5, R156, R11, RZ ;  /* 0x0000000b9c2cb210 */ /* 0x000fc80007fbe0ff */
[----:B------:R-:W-:-:S05]  /*aa90*/  @!P3 LEA.HI.X.SX32 R45, R11, R154, 0x1, P5 ;  /* 0x0000009a0b2db211 */ /* 0x000fca00028f0eff */
[----:B--2---:R0:W-:Y:S04]  /*aaa0*/  @!P3 ST.E.128 desc[UR50][R44.64], R84 ;  /* 0x000000542c00b985 */ /* 0x0041e8000c101d32 */
.L_x_6373:
[----:B------:R-:W-:Y:S05]  /*aab0*/  BSYNC B2 ;  /* 0x0000000000027941 */ /* 0x000fea0003800000 */
.L_x_6372:
[----:B------:R-:W-:Y:S01]  /*aac0*/  ISETP.NE.AND P3, PT, R29, RZ, PT ;  /* 0x000000ff1d00720c */ /* 0x000fe20003f65270 */
[----:B------:R-:W-:-:S12]  /*aad0*/  BSSY B2, `(.L_x_6376) ;  /* 0x00000fb000027945 */ /* 0x000fd80003800000 */
[----:B------:R-:W-:Y:S05]  /*aae0*/  @!P3 BRA `(.L_x_6377) ;  /* 0x0000000c00e4b947 */ /* 0x000fea0003800000 */
[----:B0-----:R-:W5:Y:S04]  /*aaf0*/  LDL R44, [R1+0x30] ;  /* 0x00003000012c7983 */ /* 0x001f680000100800 */
[----:B------:R-:W2:Y:S04]  /*ab00*/  LDL R15, [R1+0x38] ;  /* 0x00003800010f7983 */ /* 0x000ea80000100800 */
        /* <DEDUP_REMOVED lines=28> */
[----:B------:R-:W-:Y:S02]  /*acd0*/  LOP3.LUT R40, R41, 0xff, RZ, 0xc0, !PT ;  /* 0x000000ff29287812 */ /* 0x000fe400078ec0ff */
[--C-:B------:R-:W-:Y:S02]  /*ace0*/  SHF.R.U32.HI R161, RZ, 0x18, R43.reuse ;  /* 0x00000018ffa17819 */ /* 0x100fe4000001162b */
[----:B------:R-:W-:Y:S02]  /*acf0*/  LOP3.LUT R54, R43, 0xff, RZ, 0xc0, !PT ;  /* 0x000000ff2b367812 */ /* 0x000fe400078ec0ff */
[----:B------:R-:W-:-:S02]  /*ad00*/  SHF.R.U32.HI R86, RZ, 0x8, R43 ;  /* 0x00000008ff567819 */ /* 0x000fc4000001162b */
[----:B------:R-:W-:Y:S02]  /*ad10*/  SHF.R.U32.HI R124, RZ, 0x10, R43 ;  /* 0x00000010ff7c7819 */ /* 0x000fe4000001162b */
[--C-:B------:R-:W-:Y:S02]  /*ad20*/  SHF.R.U32.HI R84, RZ, 0x18, R55.reuse ;  /* 0x00000018ff547819 */ /* 0x100fe40000011637 */
[----:B------:R-:W-:Y:S02]  /*ad30*/  LOP3.LUT R83, R55, 0xff, RZ, 0xc0, !PT ;  /* 0x000000ff37537812 */ /* 0x000fe400078ec0ff */
[--C-:B------:R-:W-:Y:S02]  /*ad40*/  SHF.R.U32.HI R87, RZ, 0x8, R55.reuse ;  /* 0x00000008ff577819 */ /* 0x100fe40000011637 */
[----:B------:R-:W-:Y:S01]  /*ad50*/  SHF.R.U32.HI R43, RZ, 0x10, R55 ;  /* 0x00000010ff2b7819 */ /* 0x000fe20000011637 */
[----:B------:R-:W-:Y:S01]  /*ad60*/  IMAD.SHL.U32 R55, R163, 0x100, RZ ;  /* 0x00000100a3377824 */ /* 0x000fe200078e00ff */
[----:B------:R-:W-:Y:S01]  /*ad70*/  SHF.R.U32.HI R162, RZ, 0x10, R41 ;  /* 0x00000010ffa27819 */ /* 0x000fe20000011629 */
[----:B------:R-:W-:Y:S01]  /*ad80*/  IMAD.SHL.U32 R87, R87, 0x100, RZ ;  /* 0x0000010057577824 */ /* 0x000fe200078e00ff */
[----:B------:R-:W-:-:S02]  /*ad90*/  PRMT R40, R165, 0x654, R40 ;  /* 0x00000654a5287816 */ /* 0x000fc40000000028 */
[--C-:B------:R-:W-:Y:S02]  /*ada0*/  SHF.R.U32.HI R125, RZ, 0x18, R53.reuse ;  /* 0x00000018ff7d7819 */ /* 0x100fe40000011635 */
[----:B------:R-:W-:Y:S02]  /*adb0*/  LOP3.LUT R82, R53, 0xff, RZ, 0xc0, !PT ;  /* 0x000000ff35527812 */ /* 0x000fe400078ec0ff */
[----:B------:R-:W-:Y:S02]  /*adc0*/  SHF.R.U32.HI R85, RZ, 0x8, R53 ;  /* 0x00000008ff557819 */ /* 0x000fe40000011635 */
[----:B------:R-:W-:Y:S01]  /*add0*/  LOP3.LUT R40, R40, 0xff00, R55, 0xf8, !PT ;  /* 0x0000ff0028287812 */ /* 0x000fe200078ef837 */
[----:B------:R-:W-:Y:S01]  /*ade0*/  IMAD.U32 R55, R162, 0x10000, RZ ;  /* 0x00010000a2377824 */ /* 0x000fe200078e00ff */
[----:B------:R-:W-:Y:S01]  /*adf0*/  SHF.R.U32.HI R41, RZ, 0x10, R53 ;  /* 0x00000010ff297819 */ /* 0x000fe20000011635 */
[----:B--2---:R-:W-:Y:S01]  /*ae00*/  IMAD.MOV.U32 R53, RZ, RZ, R44 ;  /* 0x000000ffff357224 */ /* 0x004fe200078e002c */
[----:B------:R-:W-:Y:S01]  /*ae10*/  PRMT R14, R84, 0x654, R83 ;  /* 0x00000654540e7816 */ /* 0x000fe20000000053 */
[----:B------:R-:W-:Y:S01]  /*ae20*/  IMAD.SHL.U32 R83, R86, 0x100, RZ ;  /* 0x0000010056537824 */ /* 0x000fe200078e00ff */
[----:B------:R-:W-:Y:S01]  /*ae30*/  PRMT R82, R125, 0x654, R82 ;  /* 0x000006547d527816 */ /* 0x000fe20000000052 */
[----:B------:R-:W-:Y:S01]  /*ae40*/  IMAD.U32 R41, R41, 0x10000, RZ ;  /* 0x0001000029297824 */ /* 0x000fe200078e00ff */
[----:B------:R-:W-:-:S02]  /*ae50*/  SHF.L.U32 R85, R85, 0x8, RZ ;  /* 0x0000000855557819 */ /* 0x000fc400000006ff */
[----:B------:R-:W-:Y:S02]  /*ae60*/  PRMT R54, R161, 0x654, R54 ;  /* 0x00000654a1367816 */ /* 0x000fe40000000036 */
[----:B------:R-:W-:Y:S01]  /*ae70*/  LOP3.LUT R40, R40, 0xff0000, R55, 0xf8, !PT ;  /* 0x00ff000028287812 */ /* 0x000fe200078ef837 */
[----:B------:R-:W-:Y:S01]  /*ae80*/  IMAD.U32 R55, R124, 0x10000, RZ ;  /* 0x000100007c377824 */ /* 0x000fe200078e00ff */
[----:B------:R-:W-:Y:S01]  /*ae90*/  LOP3.LUT R86, R82, 0xff00, R85, 0xf8, !PT ;  /* 0x0000ff0052567812 */ /* 0x000fe200078ef855 */
[----:B------:R-:W-:Y:S01]  /*aea0*/  IMAD.U32 R124, R43, 0x10000, RZ ;  /* 0x000100002b7c7824 */ /* 0x000fe200078e00ff */
[----:B------:R-:W-:Y:S02]  /*aeb0*/  LOP3.LUT R12, R54, 0xff00, R83, 0xf8, !PT ;  /* 0x0000ff00360c7812 */ /* 0x000fe400078ef853 */
[----:B------:R-:W-:Y:S02]  /*aec0*/  F2FP.F16.E4M3.UNPACK_B R85, R160.H1 ;  /* 0x000000a0ff55723e */ /* 0x000fe400030006ff */
[----:B------:R-:W-:-:S02]  /*aed0*/  F2FP.F16.E4M3.UNPACK_B R82, R53.H1 ;  /* 0x00000035ff52723e */ /* 0x000fc400030006ff */
[----:B------:R-:W-:Y:S02]  /*aee0*/  F2FP.F16.E4M3.UNPACK_B R54, R52.H1 ;  /* 0x00000034ff36723e */ /* 0x000fe400030006ff */
[----:B------:R-:W-:Y:S01]  /*aef0*/  LOP3.LUT R87, R14, 0xff00, R87, 0xf8, !PT ;  /* 0x0000ff000e577812 */ /* 0x000fe200078ef857 */
[----:B------:R-:W-:Y:S01]  /*af00*/  HADD2.F32 R14, -RZ, R85.H0_H0 ;  /* 0x20000055ff0e7230 */ /* 0x000fe20000004100 */
[----:B------:R-:W-:Y:S01]  /*af10*/  LOP3.LUT R12, R12, 0xff0000, R55, 0xf8, !PT ;  /* 0x00ff00000c0c7812 */ /* 0x000fe200078ef837 */
[----:B------:R-:W-:Y:S01]  /*af20*/  HADD2.F32 R55, -RZ, R82.H0_H0 ;  /* 0x20000052ff377230 */ /* 0x000fe20000004100 */
[----:B------:R-:W-:Y:S01]  /*af30*/  F2FP.F16.E4M3.UNPACK_B R83, R158.H1 ;  /* 0x0000009eff53723e */ /* 0x000fe200030006ff */
[----:B------:R-:W-:Y:S01]  /*af40*/  HADD2.F32 R44, -RZ, R54.H0_H0 ;  /* 0x20000036ff2c7230 */ /* 0x000fe20000004100 */
[----:B------:R-:W-:Y:S02]  /*af50*/  LOP3.LUT R41, R86, 0xff0000, R41, 0xf8, !PT ;  /* 0x00ff000056297812 */ /* 0x000fe400078ef829 */
[----:B------:R-:W-:Y:S01]  /*af60*/  FMUL.FTZ R43, R55, R14 ;  /* 0x0000000e372b7220 */ /* 0x000fe20000410000 */
[----:B------:R-:W-:-:S02]  /*af70*/  HADD2.F32 R84, -RZ, R83.H0_H0 ;  /* 0x20000053ff547230 */ /* 0x000fc40000004100 */
[C---:B------:R-:W-:Y:S01]  /*af80*/  FMUL.FTZ R162, R44.reuse, R14 ;  /* 0x0000000e2ca27220 */ /* 0x040fe20000410000 */
        /* <DEDUP_REMOVED lines=20> */
[----:B------:R-:W-:Y:S02]  /*b0d0*/  HADD2.F32 R160, -RZ, R160.H1_H1 ;  /* 0x300000a0ffa07230 */ /* 0x000fe40000004100 */
[C---:B------:R-:W-:Y:S01]  /*b0e0*/  FMUL.FTZ R87, R54.reuse, R87 ;  /* 0x0000005736577220 */ /* 0x040fe20000410000 */
[----:B------:R-:W-:Y:S01]  /*b0f0*/  HADD2.F32 R85, -RZ, R83.H1_H1 ;  /* 0x30000053ff557230 */ /* 0x000fe20000004100 */
[----:B------:R-:W-:Y:S01]  /*b100*/  F2FP.F16.E4M3.UNPACK_B R124, R159.H1 ;  /* 0x0000009fff7c723e */ /* 0x000fe200030006ff */
[----:B------:R-:W-:Y:S01]  /*b110*/  HADD2.F32 R82, -RZ, R82.H1_H1 ;  /* 0x30000052ff527230 */ /* 0x000fe20000004100 */
[----:B------:R-:W-:Y:S01]  /*b120*/  F2FP.F16.E4M3.UNPACK_B R86, R46.H1 ;  /* 0x0000002eff56723e */ /* 0x000fe200030006ff */
[----:B------:R-:W-:Y:S01]  /*b130*/  FFMA.FTZ R54, R54, R55, -R125 ;  /* 0x0000003736367223 */ /* 0x000fe2000001087d */
        /* <DEDUP_REMOVED lines=23> */
[----:B------:R-:W-:Y:S01]  /*b2b0*/  FMUL.FTZ R161, R86, R161 ;  /* 0x000000a156a17220 */ /* 0x000fe20000410000 */
[----:B------:R-:W-:Y:S01]  /*b2c0*/  F2FP.SATFINITE.E4M3.F32.PACK_AB_MERGE_C R43, R52, R43, RZ ;  /* 0x0000002b342b723e */ /* 0x000fe200048070ff */
[-C--:B------:R-:W-:Y:S01]  /*b2d0*/  FFMA.FTZ R165, R86, R125.reuse, -R85 ;  /* 0x0000007d56a57223 */ /* 0x080fe20000010855 */
[----:B------:R-:W-:Y:S01]  /*b2e0*/  F2FP.F16.E4M3.UNPACK_B R85, R46 ;  /* 0x0000002eff55723e */ /* 0x000fe200020006ff */
[----:B------:R-:W-:Y:S01]  /*b2f0*/  FFMA.FTZ R167, R124, R125, R161 ;  /* 0x0000007d7ca77223 */ /* 0x000fe200000100a1 */
[----:B------:R-:W-:-:S02]  /*b300*/  HADD2.F32 R125, -RZ, R159.H0_H0 ;  /* 0x2000009fff7d7230 */ /* 0x000fc40000004100 */
[----:B------:R-:W-:Y:S01]  /*b310*/  FFMA.FTZ R160, R87, R158, R160 ;  /* 0x0000009e57a07223 */ /* 0x000fe200000100a0 */
[----:B------:R-:W-:Y:S01]  /*b320*/  HADD2.F32 R159, -RZ, R159.H1_H1 ;  /* 0x3000009fff9f7230 */ /* 0x000fe20000004100 */
[----:B------:R-:W-:Y:S01]  /*b330*/  F2FP.SATFINITE.E4M3.F32.PACK_AB_MERGE_C R44, R53, R44, RZ ;  /* 0x0000002c352c723e */ /* 0x000fe200048070ff */
[--C-:B------:R-:W-:Y:S01]  /*b340*/  HADD2.F32 R86, -RZ, R85.reuse.H0_H0 ;  /* 0x20000055ff567230 */ /* 0x100fe20000004100 */
[----:B------:R-:W-:Y:S01]  /*b350*/  F2FP.SATFINITE.E4M3.F32.PACK_AB_MERGE_C R165, R165, R84, RZ ;  /* 0x00000054a5a5723e */ /* 0x000fe200048070ff */
[--C-:B------:R-:W-:Y:S01]  /*b360*/  HADD2.F32 R46, -RZ, R42.reuse.H0_H0 ;  /* 0x2000002aff2e7230 */ /* 0x100fe20000004100 */
[----:B------:R-:W-:Y:S01]  /*b370*/  F2FP.SATFINITE.E4M3.F32.PACK_AB_MERGE_C R43, R83, R54, R43 ;  /* 0x00000036532b723e */ /* 0x000fe2000480702b */
[----:B------:R-:W-:Y:S01]  /*b380*/  HADD2.F32 R85, -RZ, R85.H1_H1 ;  /* 0x30000055ff557230 */ /* 0x000fe20000004100 */
[----:B------:R-:W-:Y:S01]  /*b390*/  F2FP.F16.E4M3.UNPACK_B R84, R45 ;  /* 0x0000002dff54723e */ /* 0x000fe200020006ff */
[----:B------:R-:W-:Y:S01]  /*b3a0*/  HADD2.F32 R42, -RZ, R42.H1_H1 ;  /* 0x3000002aff2a7230 */ /* 0x000fe20000004100 */
[----:B------:R-:W-:Y:S01]  /*b3b0*/  F2FP.F16.E4M3.UNPACK_B R54, R41 ;  /* 0x00000029ff36723e */ /* 0x000fe200020006ff */
[----:B------:R-:W-:-:S02]  /*b3c0*/  HADD2.F32 R87, -RZ, R157.H0_H0 ;  /* 0x2000009dff577230 */ /* 0x000fc40000004100 */
[CC--:B------:R-:W-:Y:S01]  /*b3d0*/  FMUL.FTZ R163, R85.reuse, R159.reuse ;  /* 0x0000009f55a37220 */ /* 0x0c0fe20000410000 */
[----:B------:R-:W-:Y:S02]  /*b3e0*/  HADD2.F32 R157, -RZ, R157.H1_H1 ;  /* 0x3000009dff9d7230 */ /* 0x000fe40000004100 */
[----:B------:R-:W-:Y:S01]  /*b3f0*/  FMUL.FTZ R124, R42, R159 ;  /* 0x0000009f2a7c7220 */ /* 0x000fe20000410000 */
[----:B------:R-:W-:Y:S01]  /*b400*/  F2FP.F16.E4M3.UNPACK_B R53, R13 ;  /* 0x0000000dff35723e */ /* 0x000fe200020006ff */
[----:B------:R-:W-:Y:S01]  /*b410*/  FMUL.FTZ R161, R86, R125 ;  /* 0x0000007d56a17220 */ /* 0x000fe20000410000 */
[----:B------:R-:W-:Y:S01]  /*b420*/  F2FP.SATFINITE.E4M3.F32.PACK_AB_MERGE_C R44, R82, R55, R44 ;  /* 0x00000037522c723e */ /* 0x000fe2000480702c */
[-C--:B------:R-:W-:Y:S01]  /*b430*/  FFMA.FTZ R42, R42, R157.reuse, -R163 ;  /* 0x0000009d2a2a7223 */ /* 0x080fe200000108a3 */
[----:B------:R-:W-:Y:S01]  /*b440*/  FFMA.FTZ R157, R85, R157, R124 ;  /* 0x0000009d559d7223 */ /* 0x000fe2000001007c */
[----:B------:R-:W-:Y:S01]  /*b450*/  FMUL.FTZ R125, R46, R125 ;  /* 0x0000007d2e7d7220 */ /* 0x000fe20000410000 */
[----:B------:R-:W-:Y:S01]  /*b460*/  HADD2.F32 R55, -RZ, R84.H0_H0 ;  /* 0x20000054ff377230 */ /* 0x000fe20000004100 */
[----:B------:R-:W-:Y:S01]  /*b470*/  F2FP.F16.E4M3.UNPACK_B R82, R40 ;  /* 0x00000028ff52723e */ /* 0x000fe200020006ff */
        /* <DEDUP_REMOVED lines=13> */
[----:B------:R-:W-:Y:S01]  /*b550*/  FMUL.FTZ R87, R84, R85 ;  /* 0x0000005554577220 */ /* 0x000fe20000410000 */
[----:B------:R-:W-:Y:S01]  /*b560*/  F2FP.F16.E4M3.UNPACK_B R45, R45.H1 ;  /* 0x0000002dff2d723e */ /* 0x000fe200030006ff */
[C---:B------:R-:W-:Y:S01]  /*b570*/  FMUL.FTZ R125, R54.reuse, R85 ;  /* 0x00000055367d7220 */ /* 0x040fe20000410000 */
[----:B------:R-:W-:Y:S02]  /*b580*/  F2FP.F16.E4M3.UNPACK_B R85, R41.H1 ;  /* 0x00000029ff55723e */ /* 0x000fe400030006ff */
[----:B------:R-:W-:Y:S01]  /*b590*/  F2FP.F16.E4M3.UNPACK_B R55, R13.H1 ;  /* 0x0000000dff37723e */ /* 0x000fe200030006ff */
[-C--:B------:R-:W-:Y:S01]  /*b5a0*/  FFMA.FTZ R13, R54, R83.reuse, -R87 ;  /* 0x00000053360d7223 */ /* 0x080fe20000010857 */
[----:B------:R-:W-:Y:S01]  /*b5b0*/  FFMA.FTZ R54, R84, R83, R125 ;  /* 0x0000005354367223 */ /* 0x000fe2000001007d */
[----:B------:R-:W-:Y:S01]  /*b5c0*/  F2FP.F16.E4M3.UNPACK_B R40, R40.H1 ;  /* 0x00000028ff28723e */ /* 0x000fe200030006ff */
[----:B------:R-:W-:Y:S01]  /*b5d0*/  HADD2.F32 R82, -RZ, R45.H0_H0 ;  /* 0x2000002dff527230 */ /* 0x000fe20000004100 */
[----:B------:R-:W-:Y:S01]  /*b5e0*/  F2FP.SATFINITE.E4M3.F32.PACK_AB_MERGE_C R160, R167, R160, RZ ;  /* 0x000000a0a7a0723e */ /* 0x000fe200048070ff */
[----:B------:R-:W-:Y:S01]  /*b5f0*/  HADD2.F32 R84, -RZ, R85.H0_H0 ;  /* 0x20000055ff547230 */ /* 0x000fe20000004100 */
[----:B------:R-:W-:Y:S01]  /*b600*/  F2FP.F16.E4M3.UNPACK_B R87, R12.H1 ;  /* 0x0000000cff57723e */ /* 0x000fe200030006ff */
[----:B------:R-:W-:Y:S01]  /*b610*/  HADD2.F32 R41, -RZ, R55.H0_H0 ;  /* 0x20000037ff297230 */ /* 0x000fe20000004100 */
[----:B------:R-:W-:Y:S01]  /*b620*/  F2FP.SATFINITE.E4M3.F32.PACK_AB_MERGE_C R46, R157, R46, R160 ;  /* 0x0000002e9d2e723e */ /* 0x000fe200048070a0 */
[----:B------:R-:W-:-:S02]  /*b630*/  HADD2.F32 R83, -RZ, R45.H1_H1 ;  /* 0x3000002dff537230 */ /* 0x000fc40000004100 */
[CC--:B------:R-:W-:Y:S01]  /*b640*/  FMUL.FTZ R158, R82.reuse, R84.reuse ;  /* 0x00000054529e7220 */ /* 0x0c0fe20000410000 */
[----:B------:R-:W-:Y:S02]  /*b650*/  HADD2.F32 R124, -RZ, R85.H1_H1 ;  /* 0x30000055ff7c7230 */ /* 0x000fe40000004100 */
[----:B------:R-:W-:Y:S01]  /*b660*/  FMUL.FTZ R85, R41, R84 ;  /* 0x0000005429557220 */ /* 0x000fe20000410000 */
[--C-:B------:R-:W-:Y:S01]  /*b670*/  HADD2.F32 R45, -RZ, R40.reuse.H0_H0 ;  /* 0x20000028ff2d7230 */ /* 0x100fe20000004100 */
[----:B------:R-:W-:Y:S01]  /*b680*/  F2FP.F16.E4M3.UNPACK_B R157, R14 ;  /* 0x0000000eff9d723e */ /* 0x000fe200020006ff */
[----:B------:R-:W-:Y:S02]  /*b690*/  HADD2.F32 R55, -RZ, R55.H1_H1 ;  /* 0x30000037ff377230 */ /* 0x000fe40000004100 */
[-C--:B------:R-:W-:Y:S01]  /*b6a0*/  FMUL.FTZ R84, R83, R124.reuse ;  /* 0x0000007c53547220 */ /* 0x080fe20000410000 */
[----:B------:R-:W-:Y:S02]  /*b6b0*/  HADD2.F32 R86, -RZ, R40.H1_H1 ;  /* 0x30000028ff567230 */ /* 0x000fe40000004100 */
[-C--:B------:R-:W-:Y:S01]  /*b6c0*/  FFMA.FTZ R40, R41, R45.reuse, -R158 ;  /* 0x0000002d29287223 */ /* 0x080fe2000001089e */
[----:B------:R-:W-:Y:S01]  /*b6d0*/  FFMA.FTZ R41, R82, R45, R85 ;  /* 0x0000002d52297223 */ /* 0x000fe20000010055 */
[C---:B------:R-:W-:Y:S01]  /*b6e0*/  FMUL.FTZ R82, R55.reuse, R124 ;  /* 0x0000007c37527220 */ /* 0x040fe20000410000 */
[----:B------:R-:W-:Y:S01]  /*b6f0*/  F2FP.F16.E4M3.UNPACK_B R158, R14.H1 ;  /* 0x0000000eff9e723e */ /* 0x000fe200030006ff */
[-C--:B------:R-:W-:Y:S01]  /*b700*/  FFMA.FTZ R45, R55, R86.reuse, -R84 ;  /* 0x00000056372d7223 */ /* 0x080fe20000010854 */
        /* <DEDUP_REMOVED lines=8> */
[----:B------:R-:W-:Y:S01]  /*b790*/  F2FP.F16.E4M3.UNPACK_B R14, R12 ;  /* 0x0000000cff0e723e */ /* 0x000fe200020006ff */
[----:B------:R-:W-:Y:S01]  /*b7a0*/  HADD2.F32 R47, -RZ, R55.H0_H0 ;  /* 0x20000037ff2f7230 */ /* 0x000fe20000004100 */
[----:B------:R-:W-:Y:S01]  /*b7b0*/  F2FP.SATFINITE.E4M3.F32.PACK_AB_MERGE_C R42, R42, R161, R165 ;  /* 0x000000a12a2a723e */ /* 0x000fe200048070a5 */
        /* <DEDUP_REMOVED lines=10> */
[----:B------:R-:W-:Y:S02]  /*b860*/  HADD2.F32 R158, -RZ, R158.H1_H1 ;  /* 0x3000009eff9e7230 */ /* 0x000fe40000004100 */
[----:B------:R-:W-:Y:S01]  /*b870*/  FFMA.FTZ R159, R86, R124, R159 ;  /* 0x0000007c569f7223 */ /* 0x000fe2000001009f */
        /* <DEDUP_REMOVED lines=13> */
[-C--:B------:R-:W-:Y:S01]  /*b950*/  FFMA.FTZ R158, R85, R12.reuse, R158 ;  /* 0x0000000c559e7223 */ /* 0x080fe2000001009e */
[----:B------:R-:W-:Y:S01]  /*b960*/  FFMA.FTZ R15, R15, R12, -R124 ;  /* 0x0000000c0f0f7223 */ /* 0x000fe2000001087c */
        /* <DEDUP_REMOVED lines=10> */
[----:B------:R-:W-:-:S07]  /*ba10*/  F2FP.SATFINITE.E4M3.F32.PACK_AB_MERGE_C R45, R54, R53, R41 ;  /* 0x00000035362d723e */ /* 0x000fce0004807029 */
.L_x_6379:
[----:B------:R-:W-:Y:S05]  /*ba20*/  BSYNC B3 ;  /* 0x0000000000037941 */ /* 0x000fea0003800000 */
.L_x_6378:
[----:B------:R-:W-:Y:S01]  /*ba30*/  ISETP.GE.AND P3, PT, R11, R134, PT ;  /* 0x000000860b00720c */ /* 0x000fe20003f66270 */
[----:B0-----:R0:W-:-:S12]  /*ba40*/  ST.E.128 desc[UR50][R80.64], R12 ;  /* 0x0000000c50007985 */ /* 0x0011d8000c101d32 */
[----:B------:R-:W-:-:S04]  /*ba50*/  @!P3 IADD3 R40, P5, R156, R11, RZ ;  /* 0x0000000b9c28b210 */ /* 0x000fc80007fbe0ff */
[----:B------:R-:W-:-:S05]  /*ba60*/  @!P3 LEA.HI.X.SX32 R41, R11, R154, 0x1, P5 ;  /* 0x0000009a0b29b211 */ /* 0x000fca00028f0eff */
[----:B--2---:R0:W-:Y:S04]  /*ba70*/  @!P3 ST.E.128 desc[UR50][R40.64], R44 ;  /* 0x0000002c2800b985 */ /* 0x0041e8000c101d32 */
.L_x_6377:
[----:B------:R-:W-:Y:S05]  /*ba80*/  BSYNC B2 ;  /* 0x0000000000027941 */ /* 0x000fea0003800000 */
.L_x_6376:
[----:B------:R-:W-:-:S13]  /*ba90*/  ISETP.NE.AND P3, PT, R30, RZ, PT ;  /* 0x000000ff1e00720c */ /* 0x000fda0003f65270 */
[----:B------:R-:W-:Y:S05]  /*baa0*/  @!P3 BRA `(.L_x_6371) ;  /* 0x0000000c00ecb947 */ /* 0x000fea0003800000 */
[----:B0-----:R-:W5:Y:S04]  /*bab0*/  LDL R40, [R1+0x30] ;  /* 0x0000300001287983 */ /* 0x001f680000100800 */
[----:B------:R-:W2:Y:S04]  /*bac0*/  LDL R14, [R1+0x34] ;  /* 0x00003400010e7983 */ /* 0x000ea80000100800 */
[----:B------:R-:W2:Y:S01]  /*bad0*/  LDL R15, [R1+0x38] ;  /* 0x00003800010f7983 */ /* 0x000ea20000100800 */
[----:B------:R-:W-:-:S04]  /*bae0*/  ISETP.NE.AND P5, PT, R113, RZ, PT ;  /* 0x000000ff7100720c */ /* 0x000fc80003fa5270 */
        /* <DEDUP_REMOVED lines=8> */
[----:B----4-:R-:W-:-:S04]  /*bb70*/  IADD3 R44, P3, R26, R156, RZ ;  /* 0x0000009c1a2c7210 */ /* 0x010fc80007f7e0ff */
[----:B---3--:R-:W-:Y:S02]  /*bb80*/  IADD3.X R45, R154, R27, RZ, P3, !PT ;  /* 0x0000001b9a2d7210 */ /* 0x008fe40001ffe4ff */
[----:B------:R-:W-:Y:S01]  /*bb90*/  ISETP.GE.AND P3, PT, R225, R115, PT ;  /* 0x00000073e100720c */ /* 0x000fe20003f66270 */
[----:B------:R-:W-:Y:S01]  /*bba0*/  BSSY B2, `(.L_x_6380) ;  /* 0x00000e6000027945 */ /* 0x000fe20003800000 */
[----:B-----5:R-:W-:-:S04]  /*bbb0*/  LOP3.LUT R12, R40, 0x30, R11, 0xf8, !PT ;  /* 0x00000030280c7812 */ /* 0x020fc800078ef80b */
[----:B--2---:R-:W-:Y:S01]  /*bbc0*/  LOP3.LUT R12, R12, R14, RZ, 0x3c, !PT ;  /* 0x0000000e0c0c7212 */ /* 0x004fe200078e3cff */
[----:B------:R-:W-:-:S04]  /*bbd0*/  IMAD R13, R13, 0x2800, R15 ;  /* 0x000028000d0d7824 */ /* 0x000fc800078e020f */
        /* <DEDUP_REMOVED lines=16> */
[----:B------:R-:W-:Y:S02]  /*bce0*/  SHF.R.U32.HI R82, RZ, 0x8, R39 ;  /* 0x00000008ff527819 */ /* 0x000fe40000011627 */
[----:B------:R-:W-:-:S02]  /*bcf0*/  PRMT R13, R85, 0x654, R48 ;  /* 0x00000654550d7816 */ /* 0x000fc40000000030 */
[--C-:B------:R-:W-:Y:S02]  /*bd00*/  SHF.R.U32.HI R83, RZ, 0x10, R39.reuse ;  /* 0x00000010ff537819 */ /* 0x100fe40000011627 */
[----:B------:R-:W-:Y:S02]  /*bd10*/  LOP3.LUT R37, R39, 0xff, RZ, 0xc0, !PT ;  /* 0x000000ff27257812 */ /* 0x000fe400078ec0ff */
[----:B------:R-:W-:Y:S02]  /*bd20*/  SHF.R.U32.HI R80, RZ, 0x18, R39 ;  /* 0x00000018ff507819 */ /* 0x000fe40000011627 */
[----:B------:R-:W-:Y:S02]  /*bd30*/  SHF.R.U32.HI R52, RZ, 0x8, R51 ;  /* 0x00000008ff347819 */ /* 0x000fe40000011633 */
[--C-:B------:R-:W-:Y:S02]  /*bd40*/  SHF.R.U32.HI R81, RZ, 0x10, R49.reuse ;  /* 0x00000010ff517819 */ /* 0x100fe40000011631 */
[----:B------:R-:W-:Y:S01]  /*bd50*/  SHF.R.U32.HI R55, RZ, 0x8, R49 ;  /* 0x00000008ff377819 */ /* 0x000fe20000011631 */
[----:B------:R-:W-:Y:S01]  /*bd60*/  IMAD.SHL.U32 R48, R52, 0x100, RZ ;  /* 0x0000010034307824 */ /* 0x000fe200078e00ff */
[----:B------:R-:W-:-:S02]  /*bd70*/  LOP3.LUT R39, R49, 0xff, RZ, 0xc0, !PT ;  /* 0x000000ff31277812 */ /* 0x000fc400078ec0ff */
[----:B------:R-:W-:Y:S02]  /*bd80*/  SHF.R.U32.HI R54, RZ, 0x18, R49 ;  /* 0x00000018ff367819 */ /* 0x000fe40000011631 */
[----:B------:R-:W-:Y:S02]  /*bd90*/  LOP3.LUT R49, R51, 0xff, RZ, 0xc0, !PT ;  /* 0x000000ff33317812 */ /* 0x000fe400078ec0ff */
[----:B------:R-:W-:Y:S02]  /*bda0*/  SHF.R.U32.HI R50, RZ, 0x18, R51 ;  /* 0x00000018ff327819 */ /* 0x000fe40000011633 */
[----:B------:R-:W-:Y:S01]  /*bdb0*/  LOP3.LUT R13, R13, 0xff00, R12, 0xf8, !PT ;  /* 0x0000ff000d0d7812 */ /* 0x000fe200078ef80c */
[----:B------:R-:W-:Y:S01]  /*bdc0*/  IMAD.SHL.U32 R12, R82, 0x100, RZ ;  /* 0x00000100520c7824 */ /* 0x000fe200078e00ff */
[----:B------:R-:W-:Y:S02]  /*bdd0*/  PRMT R37, R80, 0x654, R37 ;  /* 0x0000065450257816 */ /* 0x000fe40000000025 */
[----:B------:R-:W-:-:S02]  /*bde0*/  PRMT R49, R50, 0x654, R49 ;  /* 0x0000065432317816 */ /* 0x000fc40000000031 */
[----:B------:R-:W-:Y:S01]  /*bdf0*/  MOV R38, R14 ;  /* 0x0000000e00267202 */ /* 0x000fe20000000f00 */
[----:B------:R-:W-:Y:S01]  /*be00*/  IMAD.U32 R14, R86, 0x10000, RZ ;  /* 0x00010000560e7824 */ /* 0x000fe200078e00ff */
[----:B------:R-:W-:Y:S01]  /*be10*/  PRMT R40, R54, 0x654, R39 ;  /* 0x0000065436287816 */ /* 0x000fe20000000027 */
[----:B------:R-:W-:Y:S01]  /*be20*/  IMAD.SHL.U32 R39, R55, 0x100, RZ ;  /* 0x0000010037277824 */ /* 0x000fe200078e00ff */
        /* <DEDUP_REMOVED lines=10> */
[----:B------:R-:W-:Y:S01]  /*bed0*/  LOP3.LUT R12, R37, 0xff0000, R12, 0xf8, !PT ;  /* 0x00ff0000250c7812 */ /* 0x000fe200078ef80c */
[----:B------:R-:W-:Y:S01]  /*bee0*/  HADD2.F32 R39, -RZ, R48.H0_H0 ;  /* 0x20000030ff277230 */ /* 0x000fe20000004100 */
[----:B------:R-:W-:Y:S01]  /*bef0*/  F2FP.F16.E4M3.UNPACK_B R49, R152.H1 ;  /* 0x00000098ff31723e */ /* 0x000fe200030006ff */
[----:B------:R-:W-:Y:S01]  /*bf00*/  IMAD.U32 R37, R81, 0x10000, RZ ;  /* 0x0001000051257824 */ /* 0x000fe200078e00ff */
[----:B------:R-:W-:Y:S01]  /*bf10*/  SHF.R.U32.HI R53, RZ, 0x10, R51 ;  /* 0x00000010ff357819 */ /* 0x000fe20000011633 */
[-C--:B------:R-:W-:Y:S01]  /*bf20*/  FMUL.FTZ R82, R40, R13.reuse ;  /* 0x0000000d28527220 */ /* 0x080fe20000410000 */
[----:B------:R-:W-:Y:S01]  /*bf30*/  FMUL.FTZ R55, R39, R13 ;  /* 0x0000000d27377220 */ /* 0x000fe20000410000 */
[--C-:B------:R-:W-:Y:S01]  /*bf40*/  HADD2.F32 R51, -RZ, R49.reuse.H0_H0 ;  /* 0x20000031ff337230 */ /* 0x100fe20000004100 */
[----:B------:R-:W-:Y:S01]  /*bf50*/  SHF.L.U32 R53, R53, 0x10, RZ ;  /* 0x0000001035357819 */ /* 0x000fe200000006ff */
[----:B------:R-:W-:Y:S01]  /*bf60*/  HADD2.F32 R52, -RZ, R52.H1_H1 ;  /* 0x30000034ff347230 */ /* 0x000fe20000004100 */
[----:B------:R-:W-:Y:S01]  /*bf70*/  LOP3.LUT R37, R54, 0xff0000, R37, 0xf8, !PT ;  /* 0x00ff000036257812 */ /* 0x000fe200078ef825 */
[----:B------:R-:W-:Y:S01]  /*bf80*/  HADD2.F32 R54, -RZ, R49.H1_H1 ;  /* 0x30000031ff367230 */ /* 0x000fe20000004100 */
[----:B------:R-:W-:Y:S01]  /*bf90*/  LOP3.LUT R13, R80, 0xff0000, R53, 0xf8, !PT ;  /* 0x00ff0000500d7812 */ /* 0x000fe200078ef835 */
[----:B------:R-:W-:-:S02]  /*bfa0*/  HADD2.F32 R49, -RZ, R48.H1_H1 ;  /* 0x30000030ff317230 */ /* 0x000fc40000004100 */
[-C--:B------:R-:W-:Y:S01]  /*bfb0*/  FFMA.FTZ R39, R39, R51.reuse, -R82 ;  /* 0x0000003327277223 */ /* 0x080fe20000010852 */
[----:B------:R-:W-:Y:S01]  /*bfc0*/  FFMA.FTZ R40, R40, R51, R55 ;  /* 0x0000003328287223 */ /* 0x000fe20000010037 */
[----:B------:R-:W-:Y:S01]  /*bfd0*/  HADD2.F32 R53, -RZ, R50.H1_H1 ;  /* 0x30000032ff357230 */ /* 0x000fe20000004100 */
[----:B------:R-:W-:Y:S01]  /*bfe0*/  F2FP.F16.E4M3.UNPACK_B R153, R153 ;  /* 0x00000099ff99723e */ /* 0x000fe200020006ff */
[----:B------:R-:W-:Y:S01]  /*bff0*/  FMUL.FTZ R80, R49, R52 ;  /* 0x0000003431507220 */ /* 0x000fe20000410000 */
[----:B------:R-:W-:Y:S02]  /*c000*/  F2FP.F16.E4M3.UNPACK_B R51, R47 ;  /* 0x0000002fff33723e */ /* 0x000fe400020006ff */
[----:B------:R-:W-:Y:S01]  /*c010*/  F2FP.F16.E4M3.UNPACK_B R50, R46 ;  /* 0x0000002eff32723e */ /* 0x000fe200020006ff */
[----:B------:R-:W-:Y:S01]  /*c020*/  FMUL.FTZ R46, R53, R52 ;  /* 0x00000034352e7220 */ /* 0x000fe20000410000 */
[----:B------:R-:W-:Y:S01]  /*c030*/  F2FP.F16.E4M3.UNPACK_B R152, R152 ;  /* 0x00000098ff98723e */ /* 0x000fe200020006ff */
[----:B------:R-:W-:-:S02]  /*c040*/  HADD2.F32 R55, -RZ, R153.H0_H0 ;  /* 0x20000099ff377230 */ /* 0x000fc40000004100 */
[-C--:B------:R-:W-:Y:S01]  /*c050*/  FFMA.FTZ R47, R53, R54.reuse, R80 ;  /* 0x00000036352f7223 */ /* 0x080fe20000010050 */
[----:B------:R-:W-:Y:S02]  /*c060*/  HADD2.F32 R52, -RZ, R51.H0_H0 ;  /* 0x20000033ff347230 */ /* 0x000fe40000004100 */
[----:B------:R-:W-:Y:S01]  /*c070*/  FFMA.FTZ R46, R49, R54, -R46 ;  /* 0x00000036312e7223 */ /* 0x000fe2000001082e */
[----:B------:R-:W-:Y:S01]  /*c080*/  HADD2.F32 R48, -RZ, R50.H0_H0 ;  /* 0x20000032ff307230 */ /* 0x000fe20000004100 */
[----:B------:R-:W-:Y:S01]  /*c090*/  F2FP.F16.E4M3.UNPACK_B R54, R42.H1 ;  /* 0x0000002aff36723e */ /* 0x000fe200030006ff */
[----:B------:R-:W-:Y:S02]  /*c0a0*/  HADD2.F32 R153, -RZ, R153.H1_H1 ;  /* 0x30000099ff997230 */ /* 0x000fe40000004100 */
[-C--:B------:R-:W-:Y:S01]  /*c0b0*/  FMUL.FTZ R81, R52, R55.reuse ;  /* 0x0000003734517220 */ /* 0x080fe20000410000 */
[----:B------:R-:W-:Y:S02]  /*c0c0*/  HADD2.F32 R53, -RZ, R51.H1_H1 ;  /* 0x30000033ff357230 */ /* 0x000fe40000004100 */
[----:B------:R-:W-:Y:S01]  /*c0d0*/  FMUL.FTZ R55, R48, R55 ;  /* 0x0000003730377220 */ /* 0x000fe20000410000 */
[----:B------:R-:W-:Y:S01]  /*c0e0*/  HADD2.F32 R49, -RZ, R152.H0_H0 ;  /* 0x20000098ff317230 */ /* 0x000fe20000004100 */
[----:B------:R-:W-:Y:S01]  /*c0f0*/  F2FP.F16.E4M3.UNPACK_B R80, R151.H1 ;  /* 0x00000097ff50723e */ /* 0x000fe200030006ff */
[----:B------:R-:W-:-:S02]  /*c100*/  HADD2.F32 R50, -RZ, R50.H1_H1 ;  /* 0x30000032ff327230 */ /* 0x000fc40000004100 */
[C---:B------:R-:W-:Y:S01]  /*c110*/  FMUL.FTZ R51, R53.reuse, R153 ;  /* 0x0000009935337220 */ /* 0x040fe20000410000 */
[----:B------:R-:W-:Y:S02]  /*c120*/  HADD2.F32 R152, -RZ, R152.H1_H1 ;  /* 0x30000098ff987230 */ /* 0x000fe40000004100 */
[-C--:B------:R-:W-:Y:S01]  /*c130*/  FFMA.FTZ R48, R48, R49.reuse, -R81 ;  /* 0x0000003130307223 */ /* 0x080fe20000010851 */
[----:B------:R-:W-:Y:S01]  /*c140*/  FFMA.FTZ R49, R52, R49, R55 ;  /* 0x0000003134317223 */ /* 0x000fe20000010037 */
[----:B------:R-:W-:Y:S01]  /*c150*/  F2FP.F16.E4M3.UNPACK_B R52, R155.H1 ;  /* 0x0000009bff34723e */ /* 0x000fe200030006ff */
[C---:B------:R-:W-:Y:S01]  /*c160*/  FMUL.FTZ R82, R50.reuse, R153 ;  /* 0x0000009932527220 */ /* 0x040fe20000410000 */
[----:B------:R-:W-:Y:S01]  /*c170*/  FFMA.FTZ R51, R50, R152, -R51 ;  /* 0x0000009832337223 */ /* 0x000fe20000010833 */
[----:B------:R-:W-:Y:S01]  /*c180*/  F2FP.F16.E4M3.UNPACK_B R50, R38.H1 ;  /* 0x00000026ff32723e */ /* 0x000fe200030006ff */
[----:B------:R-:W-:Y:S02]  /*c190*/  HADD2.F32 R55, -RZ, R54.H0_H0 ;  /* 0x20000036ff377230 */ /* 0x000fe40000004100 */
[----:B------:R-:W-:Y:S01]  /*c1a0*/  FFMA.FTZ R82, R53, R152, R82 ;  /* 0x0000009835527223 */ /* 0x000fe20000010052 */
[--C-:B------:R-:W-:Y:S01]  /*c1b0*/  HADD2.F32 R81, -RZ, R52.reuse.H0_H0 ;  /* 0x20000034ff517230 */ /* 0x100fe20000004100 */
[----:B------:R-:W-:Y:S01]  /*c1c0*/  F2FP.F16.E4M3.UNPACK_B R155, R155 ;  /* 0x0000009bff9b723e */ /* 0x000fe200020006ff */
[----:B------:R-:W-:Y:S01]  /*c1d0*/  HADD2.F32 R83, -RZ, R52.H1_H1 ;  /* 0x30000034ff537230 */ /* 0x000fe20000004100 */
[----:B------:R-:W-:Y:S01]  /*c1e0*/  F2FP.F16.E4M3.UNPACK_B R38, R38 ;  /* 0x00000026ff26723e */ /* 0x000fe200020006ff */
[----:B------:R-:W-:-:S02]  /*c1f0*/  HADD2.F32 R52, -RZ, R50.H0_H0 ;  /* 0x20000032ff347230 */ /* 0x000fc40000004100 */
[----:B------:R-:W-:Y:S01]  /*c200*/  FMUL.FTZ R85, R55, R81 ;  /* 0x0000005137557220 */ /* 0x000fe20000410000 */
[----:B------:R-:W-:Y:S01]  /*c210*/  HADD2.F32 R54, -RZ, R54.H1_H1 ;  /* 0x30000036ff367230 */ /* 0x000fe20000004100 */
[----:B------:R-:W-:Y:S01]  /*c220*/  F2FP.F16.E4M3.UNPACK_B R151, R151 ;  /* 0x00000097ff97723e */ /* 0x000fe200020006ff */
        /* <DEDUP_REMOVED lines=8> */
[----:B------:R-:W-:Y:S01]  /*c2b0*/  F2FP.F16.E4M3.UNPACK_B R50, R42 ;  /* 0x0000002aff32723e */ /* 0x000fe200020006ff */
[-C--:B------:R-:W-:Y:S01]  /*c2c0*/  FFMA.FTZ R85, R52, R53.reuse, -R85 ;  /* 0x0000003534557223 */ /* 0x080fe20000010855 */
[----:B------:R-:W-:Y:S01]  /*c2d0*/  FFMA.FTZ R84, R55, R53, R84 ;  /* 0x0000003537547223 */ /* 0x000fe20000010054 */
[----:B------:R-:W-:-:S02]  /*c2e0*/  HADD2.F32 R55, -RZ, R155.H0_H0 ;  /* 0x2000009bff377230 */ /* 0x000fc40000004100 */
[----:B------:R-:W-:Y:S01]  /*c2f0*/  FFMA.FTZ R87, R54, R81, R83 ;  /* 0x0000005136577223 */ /* 0x000fe20000010053 */
[----:B------:R-:W-:Y:S01]  /*c300*/  HADD2.F32 R52, -RZ, R50.H0_H0 ;  /* 0x20000032ff347230 */ /* 0x000fe20000004100 */
[----:B------:R-:W-:Y:S01]  /*c310*/  F2FP.SATFINITE.E4M3.F32.PACK_AB_MERGE_C R39, R46, R39, RZ ;  /* 0x000000272e27723e */ /* 0x000fe200048070ff */
[----:B------:R-:W-:Y:S01]  /*c320*/  HADD2.F32 R155, -RZ, R155.H1_H1 ;  /* 0x3000009bff9b7230 */ /* 0x000fe20000004100 */
[----:B------:R-:W-:Y:S01]  /*c330*/  F2FP.F16.E4M3.UNPACK_B R54, R37 ;  /* 0x00000025ff36723e */ /* 0x000fe200020006ff */
[----:B------:R-:W-:Y:S02]  /*c340*/  HADD2.F32 R42, -RZ, R38.H0_H0 ;  /* 0x20000026ff2a7230 */ /* 0x000fe40000004100 */
        /* <DEDUP_REMOVED lines=15> */
[----:B------:R-:W-:Y:S01]  /*c440*/  F2FP.SATFINITE.E4M3.F32.PACK_AB_MERGE_C R40, R82, R49, R40 ;  /* 0x000000315228723e */ /* 0x000fe20004807028 */
[----:B------:R-:W-:Y:S01]  /*c450*/  HADD2.F32 R49, -RZ, R54.H0_H0 ;  /* 0x20000036ff317230 */ /* 0x000fe20000004100 */
[-C--:B------:R-:W-:Y:S01]  /*c460*/  F2FP.F16.E4M3.UNPACK_B R52, R14.reuse ;  /* 0x0000000eff34723e */ /* 0x080fe200020006ff */
        /* <DEDUP_REMOVED lines=15> */
[----:B------:R-:W-:-:S02]  /*c560*/  F2FP.F16.E4M3.UNPACK_B R50, R41.H1 ;  /* 0x00000029ff32723e */ /* 0x000fc400030006ff */
[----:B------:R-:W-:Y:S01]  /*c570*/  F2FP.F16.E4M3.UNPACK_B R53, R37.H1 ;  /* 0x00000025ff35723e */ /* 0x000fe200030006ff */
[C---:B------:R-:W-:Y:S01]  /*c580*/  FFMA.FTZ R41, R49.reuse, R52, -R80 ;  /* 0x0000003431297223 */ /* 0x040fe20000010850 */
[----:B------:R-:W-:Y:S01]  /*c590*/  F2FP.F16.E4M3.UNPACK_B R48, R36.H1 ;  /* 0x00000024ff30723e */ /* 0x000fe200030006ff */
[----:B------:R-:W-:Y:S01]  /*c5a0*/  FMUL.FTZ R36, R49, R54 ;  /* 0x0000003631247220 */ /* 0x000fe20000410000 */
[----:B------:R-:W-:Y:S01]  /*c5b0*/  HADD2.F32 R49, -RZ, R50.H0_H0 ;  /* 0x20000032ff317230 */ /* 0x000fe20000004100 */
[----:B------:R-:W-:Y:S01]  /*c5c0*/  F2FP.SATFINITE.E4M3.F32.PACK_AB_MERGE_C R84, R87, R84, RZ ;  /* 0x000000545754723e */ /* 0x000fe200048070ff */
[----:B------:R-:W-:Y:S02]  /*c5d0*/  HADD2.F32 R54, -RZ, R53.H0_H0 ;  /* 0x20000035ff367230 */ /* 0x000fe40000004100 */
[----:B------:R-:W-:Y:S01]  /*c5e0*/  FFMA.FTZ R36, R51, R52, R36 ;  /* 0x0000003433247223 */ /* 0x000fe20000010024 */
[----:B------:R-:W-:Y:S01]  /*c5f0*/  HADD2.F32 R37, -RZ, R48.H0_H0 ;  /* 0x20000030ff257230 */ /* 0x000fe20000004100 */
[----:B------:R-:W-:Y:S01]  /*c600*/  F2FP.SATFINITE.E4M3.F32.PACK_AB_MERGE_C R42, R155, R42, R84 ;  /* 0x0000002a9b2a723e */ /* 0x000fe20004807054 */
[----:B------:R-:W-:-:S02]  /*c610*/  HADD2.F32 R50, -RZ, R50.H1_H1 ;  /* 0x30000032ff327230 */ /* 0x000fc40000004100 */
[-C--:B------:R-:W-:Y:S01]  /*c620*/  FMUL.FTZ R80, R49, R54.reuse ;  /* 0x0000003631507220 */ /* 0x080fe20000410000 */
[----:B------:R-:W-:Y:S02]  /*c630*/  HADD2.F32 R53, -RZ, R53.H1_H1 ;  /* 0x30000035ff357230 */ /* 0x000fe40000004100 */
[----:B------:R-:W-:Y:S01]  /*c640*/  FMUL.FTZ R54, R37, R54 ;  /* 0x0000003625367220 */ /* 0x000fe20000410000 */
[----:B------:R-:W-:Y:S02]  /*c650*/  HADD2.F32 R52, -RZ, R14.H0_H0 ;  /* 0x2000000eff347230 */ /* 0x000fe40000004100 */
[----:B------:R-:W-:Y:S02]  /*c660*/  HADD2.F32 R48, -RZ, R48.H1_H1 ;  /* 0x30000030ff307230 */ /* 0x000fe40000004100 */
        /* <DEDUP_REMOVED lines=57> */
.L_x_6381:
[----:B------:R-:W-:Y:S05]  /*ca00*/  BSYNC B2 ;  /* 0x0000000000027941 */ /* 0x000fea0003800000 */
.L_x_6380:
[----:B------:R-:W-:Y:S01]  /*ca10*/  ISETP.GE.AND P3, PT, R11, R134, PT ;  /* 0x000000860b00720c */ /* 0x000fe20003f66270 */
[----:B0-----:R0:W-:-:S12]  /*ca20*/  ST.E.128 desc[UR50][R44.64], R12 ;  /* 0x0000000c2c007985 */ /* 0x0011d8000c101d32 */
[----:B------:R-:W-:-:S04]  /*ca30*/  @!P3 IADD3 R36, P5, R156, R11, RZ ;  /* 0x0000000b9c24b210 */ /* 0x000fc80007fbe0ff */
[----:B------:R-:W-:-:S05]  /*ca40*/  @!P3 LEA.HI.X.SX32 R37, R11, R154, 0x1, P5 ;  /* 0x0000009a0b25b211 */ /* 0x000fca00028f0eff */
[----:B--2---:R0:W-:Y:S04]  /*ca50*/  @!P3 ST.E.128 desc[UR50][R36.64], R40 ;  /* 0x000000282400b985 */ /* 0x0041e8000c101d32 */
.L_x_6371:
[----:B------:R-:W-:Y:S05]  /*ca60*/  BSYNC B1 ;  /* 0x0000000000017941 */ /* 0x000fea0003800000 */
.L_x_6370:
[----:B------:R-:W-:-:S03]  /*ca70*/  UMOV UR4, 0xffffffff ;  /* 0xffffffff00047882 */ /* 0x000fc60000000000 */
[----:B------:R-:W-:Y:S05]  /*ca80*/  BRA.DIV UR4, `(.L_x_6382) ;  /* 0x0000024204447947 */ /* 0x000fea000b800000 */
[----:B--2---:R-:W2:Y:S04]  /*ca90*/  SHFL.IDX PT, R118, R118, 0x1, 0x1e1f ;  /* 0x003e1f0076767f89 */ /* 0x004ea800000e0000 */
[----:B0-----:R0:W0:Y:S02]  /*caa0*/  SHFL.IDX PT, R44, R119, 0x1, 0x1e1f ;  /* 0x003e1f00772c7f89 */ /* 0x00102400000e0000 */
.L_x_6668:
        /* <DEDUP_REMOVED lines=8> */
[----:B0-----:R-:W-:Y:S02]  /*cb30*/  IADD3 R40, P3, R21, R44, RZ ;  /* 0x0000002c15287210 */ /* 0x001fe40007f7e0ff */
[----:B------:R-:W-:-:S03]  /*cb40*/  SHF.R.S32.HI R12, RZ, 0x1f, R11 ;  /* 0x0000001fff0c7819 */ /* 0x000fc6000001140b */
[----:B--2---:R-:W-:Y:S01]  /*cb50*/  IMAD.X R41, R118, 0x1, R108, P3 ;  /* 0x0000000176297824 */ /* 0x004fe200018e066c */
        /* <DEDUP_REMOVED lines=25> */
[----:B--2---:R-:W-:Y:S01]  /*ccf0*/  IMAD.MOV.U32 R50, RZ, RZ, R36 ;  /* 0x000000ffff327224 */ /* 0x004fe200078e0024 */
        /* <DEDUP_REMOVED lines=11> */
[----:B------:R-:W-:Y:S02]  /*cdb0*/  MOV R42, R13 ;  /* 0x0000000d002a7202 */ /* 0x000fe40000000f00 */
[----:B------:R-:W-:Y:S01]  /*cdc0*/  PRMT R14, R52, 0x654, R49 ;  /* 0x00000654340e7816 */ /* 0x000fe20000000031 */
[----:B------:R-:W-:Y:S01]  /*cdd0*/  IMAD.SHL.U32 R49, R54, 0x100, RZ ;  /* 0x0000010036317824 */ /* 0x000fe200078e00ff */
[----:B------:R-:W-:Y:S02]  /*cde0*/  SHF.R.U32.HI R65, RZ, 0x10, R67 ;  /* 0x00000010ff417819 */ /* 0x000fe40000011643 */
[----:B------:R-:W-:Y:S01]  /*cdf0*/  LOP3.LUT R12, R45, 0xff00, R12, 0xf8, !PT ;  /* 0x0000ff002d0c7812 */ /* 0x000fe200078ef80c */
[----:B------:R-:W-:Y:S01]  /*ce00*/  IMAD.SHL.U32 R45, R66, 0x100, RZ ;  /* 0x00000100422d7824 */ /* 0x000fe200078e00ff */
[----:B------:R-:W-:-:S02]  /*ce10*/  SHF.L.U32 R13, R76, 0x10, RZ ;  /* 0x000000104c0d7819 */ /* 0x000fc400000006ff */
[----:B------:R-:W-:Y:S02]  /*ce20*/  PRMT R48, R55, 0x654, R48 ;  /* 0x0000065437307816 */ /* 0x000fe40000000030 */
        /* <DEDUP_REMOVED lines=77> */
[----:B------:R-:W-:-:S02]  /*d300*/  HADD2.F32 R51, -RZ, R149.H0_H0 ;  /* 0x20000095ff337230 */ /* 0x000fc40000004100 */
[----:B------:R-:W-:Y:S02]  /*d310*/  HADD2.F32 R52, -RZ, R149.H1_H1 ;  /* 0x30000095ff347230 */ /* 0x000fe40000004100 */
[----:B------:R-:W-:Y:S01]  /*d320*/  HADD2.F32 R48, -RZ, R47.H0_H0 ;  /* 0x2000002fff307230 */ /* 0x000fe20000004100 */
[----:B------:R-:W-:Y:S01]  /*d330*/  F2FP.SATFINITE.E4M3.F32.PACK_AB_MERGE_C R79, R82, R79, RZ ;  /* 0x0000004f524f723e */ /* 0x000fe200048070ff */
[----:B------:R-:W-:Y:S02]  /*d340*/  HADD2.F32 R38, -RZ, R43.H0_H0 ;  /* 0x2000002bff267230 */ /* 0x000fe40000004100 */
[----:B------:R-:W-:Y:S02]  /*d350*/  HADD2.F32 R47, -RZ, R47.H1_H1 ;  /* 0x3000002fff2f7230 */ /* 0x000fe40000004100 */
[-C--:B------:R-:W-:Y:S01]  /*d360*/  FMUL.FTZ R53, R48, R51.reuse ;  /* 0x0000003330357220 */ /* 0x080fe20000410000 */
[----:B------:R-:W-:Y:S02]  /*d370*/  HADD2.F32 R49, -RZ, R147.H0_H0 ;  /* 0x20000093ff317230 */ /* 0x000fe40000004100 */
[----:B------:R-:W-:Y:S01]  /*d380*/  FMUL.FTZ R51, R38, R51 ;  /* 0x0000003326337220 */ /* 0x000fe20000410000 */
[----:B------:R-:W-:-:S02]  /*d390*/  HADD2.F32 R43, -RZ, R43.H1_H1 ;  /* 0x3000002bff2b7230 */ /* 0x000fc40000004100 */
[-C--:B------:R-:W-:Y:S01]  /*d3a0*/  FMUL.FTZ R54, R47, R52.reuse ;  /* 0x000000342f367220 */ /* 0x080fe20000410000 */
[----:B------:R-:W-:Y:S02]  /*d3b0*/  HADD2.F32 R50, -RZ, R147.H1_H1 ;  /* 0x30000093ff327230 */ /* 0x000fe40000004100 */
[-C--:B------:R-:W-:Y:S01]  /*d3c0*/  FFMA.FTZ R53, R38, R49.reuse, -R53 ;  /* 0x0000003126357223 */ /* 0x080fe20000010835 */
[----:B------:R-:W-:Y:S01]  /*d3d0*/  FFMA.FTZ R38, R48, R49, R51 ;  /* 0x0000003130267223 */ /* 0x000fe20000010033 */
[C---:B------:R-:W-:Y:S01]  /*d3e0*/  FMUL.FTZ R52, R43.reuse, R52 ;  /* 0x000000342b347220 */ /* 0x040fe20000410000 */
[----:B------:R-:W-:Y:S01]  /*d3f0*/  F2FP.F16.E4M3.UNPACK_B R49, R37 ;  /* 0x00000025ff31723e */ /* 0x000fe200020006ff */
[-C--:B------:R-:W-:Y:S01]  /*d400*/  FFMA.FTZ R78, R43, R50.reuse, -R54 ;  /* 0x000000322b4e7223 */ /* 0x080fe20000010836 */
[----:B------:R-:W-:Y:S01]  /*d410*/  F2FP.SATFINITE.E4M3.F32.PACK_AB_MERGE_C R43, R76, R45, RZ ;  /* 0x0000002d4c2b723e */ /* 0x000fe200048070ff */
[----:B------:R-:W-:Y:S01]  /*d420*/  FFMA.FTZ R51, R47, R50, R52 ;  /* 0x000000322f337223 */ /* 0x000fe20000010034 */
[----:B------:R-:W-:Y:S01]  /*d430*/  F2FP.F16.E4M3.UNPACK_B R54, R36 ;  /* 0x00000024ff36723e */ /* 0x000fe200020006ff */
[----:B------:R-:W-:Y:S01]  /*d440*/  HADD2.F32 R50, -RZ, R49.H0_H0 ;  /* 0x20000031ff327230 */ /* 0x000fe20000004100 */
[----:B------:R-:W-:-:S02]  /*d450*/  F2FP.F16.E4M3.UNPACK_B R48, R42 ;  /* 0x0000002aff30723e */ /* 0x000fc400020006ff */
[----:B------:R-:W-:Y:S02]  /*d460*/  F2FP.SATFINITE.E4M3.F32.PACK_AB_MERGE_C R45, R67, R46, RZ ;  /* 0x0000002e432d723e */ /* 0x000fe400048070ff */
[----:B------:R-:W-:Y:S01]  /*d470*/  F2FP.SATFINITE.E4M3.F32.PACK_AB_MERGE_C R43, R66, R55, R43 ;  /* 0x00000037422b723e */ /* 0x000fe2000480702b */
[----:B------:R-:W-:Y:S01]  /*d480*/  HADD2.F32 R55, -RZ, R54.H0_H0 ;  /* 0x20000036ff377230 */ /* 0x000fe20000004100 */
[----:B------:R-:W-:Y:S01]  /*d490*/  F2FP.SATFINITE.E4M3.F32.PACK_AB_MERGE_C R46, R80, R77, RZ ;  /* 0x0000004d502e723e */ /* 0x000fe200048070ff */
[----:B------:R-:W-:Y:S01]  /*d4a0*/  HADD2.F32 R47, -RZ, R48.H0_H0 ;  /* 0x20000030ff2f7230 */ /* 0x000fe20000004100 */
[----:B------:R-:W-:Y:S01]  /*d4b0*/  F2FP.F16.E4M3.UNPACK_B R52, R14 ;  /* 0x0000000eff34723e */ /* 0x000fe200020006ff */
[----:B------:R-:W-:Y:S01]  /*d4c0*/  HADD2.F32 R54, -RZ, R54.H1_H1 ;  /* 0x30000036ff367230 */ /* 0x000fe20000004100 */
[----:B------:R-:W-:Y:S01]  /*d4d0*/  F2FP.SATFINITE.E4M3.F32.PACK_AB_MERGE_C R45, R65, R64, R45 ;  /* 0x00000040412d723e */ /* 0x000fe2000480702d */
[----:B------:R-:W-:Y:S01]  /*d4e0*/  FMUL.FTZ R64, R50, R55 ;  /* 0x0000003732407220 */ /* 0x000fe20000410000 */
[----:B------:R-:W-:Y:S01]  /*d4f0*/  F2FP.SATFINITE.E4M3.F32.PACK_AB_MERGE_C R46, R78, R53, R46 ;  /* 0x000000354e2e723e */ /* 0x000fe2000480702e */
[----:B------:R-:W-:Y:S01]  /*d500*/  HADD2.F32 R53, -RZ, R52.H0_H0 ;  /* 0x20000034ff357230 */ /* 0x000fe20000004100 */
[----:B------:R-:W-:Y:S01]  /*d510*/  F2FP.SATFINITE.E4M3.F32.PACK_AB_MERGE_C R38, R51, R38, R79 ;  /* 0x000000263326723e */ /* 0x000fe2000480704f */
        /* <DEDUP_REMOVED lines=80> */
[----:B------:R-:W-:-:S07]  /*da20*/  F2FP.SATFINITE.E4M3.F32.PACK_AB_MERGE_C R39, R53, R80, R54 ;  /* 0x000000503527723e */ /* 0x000fce0004807036 */
.L_x_6386:
[----:B------:R-:W-:Y:S05]  /*da30*/  BSYNC B2 ;  /* 0x0000000000027941 */ /* 0x000fea0003800000 */
.L_x_6385:
[----:B------:R-:W-:Y:S01]  /*da40*/  ISETP.GE.AND P3, PT, R11, R134, PT ;  /* 0x000000860b00720c */ /* 0x000fe20003f66270 */
[----:B0-----:R0:W-:-:S12]  /*da50*/  ST.E.128 desc[UR50][R40.64], R12 ;  /* 0x0000000c28007985 */ /* 0x0011d8000c101d32 */
[----:B------:R-:W-:-:S04]  /*da60*/  @!P3 IADD3 R42, P4, R11, R44, RZ ;  /* 0x0000002c0b2ab210 */ /* 0x000fc80007f9e0ff */
[----:B------:R-:W-:-:S05]  /*da70*/  @!P3 LEA.HI.X.SX32 R43, R11, R118, 0x1, P4 ;  /* 0x000000760b2bb211 */ /* 0x000fca00020f0eff */
[----:B--2---:R0:W-:Y:S04]  /*da80*/  @!P3 ST.E.128 desc[UR50][R42.64], R36 ;  /* 0x000000242a00b985 */ /* 0x0041e8000c101d32 */
.L_x_6384:
[----:B------:R-:W-:Y:S05]  /*da90*/  BSYNC B1 ;  /* 0x0000000000017941 */ /* 0x000fea0003800000 */
.L_x_6383:
[----:B------:R-:W-:Y:S01]  /*daa0*/  ISETP.NE.AND P3, PT, R29, RZ, PT ;  /* 0x000000ff1d00720c */ /* 0x000fe20003f65270 */
[----:B------:R-:W-:-:S12]  /*dab0*/  BSSY B1, `(.L_x_6387) ;  /* 0x00000fd000017945 */ /* 0x000fd80003800000 */
[----:B------:R-:W-:Y:S05]  /*dac0*/  @!P3 BRA `(.L_x_6388) ;  /* 0x0000000c00ecb947 */ /* 0x000fea0003800000 */
[----:B0-----:R-:W5:Y:S04]  /*dad0*/  LDL R15, [R1+0x3c] ;  /* 0x00003c00010f7983 */ /* 0x001f680000100800 */
[----:B------:R-:W3:Y:S01]  /*dae0*/  LDL R14, [R1+0x40] ;  /* 0x00004000010e7983 */ /* 0x000ee20000100800 */
[----:B------:R-:W-:Y:S01]  /*daf0*/  SEL R11, R116, R139, !P1 ;  /* 0x0000008b740b7207 */ /* 0x000fe20004800000 */
[----:B------:R-:W-:Y:S01]  /*db00*/  BSSY B2, `(.L_x_6389) ;  /* 0x00000f2000027945 */ /* 0x000fe20003800000 */
[----:B------:R-:W-:Y:S02]  /*db10*/  IADD3 R40, P3, R25, R44, RZ ;  /* 0x0000002c19287210 */ /* 0x000fe40007f7e0ff */
[----:B------:R-:W-:-:S03]  /*db20*/  SHF.R.S32.HI R12, RZ, 0x1f, R11 ;  /* 0x0000001fff0c7819 */ /* 0x000fc6000001140b */
[----:B--2---:R-:W-:Y:S01]  /*db30*/  IMAD.X R41, R118, 0x1, R95, P3 ;  /* 0x0000000176297824 */ /* 0x004fe200018e065f */
        /* <DEDUP_REMOVED lines=21> */
[----:B------:R-:W-:Y:S01]  /*dc90*/  IMAD.MOV.U32 R42, RZ, RZ, R14 ;  /* 0x000000ffff2a7224 */ /* 0x000fe200078e000e */
[----:B------:R-:W-:Y:S01]  /*dca0*/  SHF.R.U32.HI R47, RZ, 0x18, R61 ;  /* 0x00000018ff2f7819 */ /* 0x000fe2000001163d */
[----:B--2---:R-:W-:Y:S01]  /*dcb0*/  IMAD.MOV.U32 R48, RZ, RZ, R36 ;  /* 0x000000ffff307224 */ /* 0x004fe200078e0024 */
[----:B------:R-:W-:Y:S01]  /*dcc0*/  SHF.R.U32.HI R65, RZ, 0x8, R63 ;  /* 0x00000008ff417819 */ /* 0x000fe2000001163f */
[----:B------:R-:W-:Y:S01]  /*dcd0*/  IMAD.MOV.U32 R43, RZ, RZ, R38 ;  /* 0x000000ffff2b7224 */ /* 0x000fe200078e0026 */
[----:B------:R-:W-:Y:S02]  /*dce0*/  PRMT R47, R47, 0x654, R46 ;  /* 0x000006542f2f7816 */ /* 0x000fe4000000002e */
[----:B------:R-:W-:-:S02]  /*dcf0*/  SHF.L.U32 R12, R67, 0x8, RZ ;  /* 0x00000008430c7819 */ /* 0x000fc400000006ff */
[----:B------:R-:W-:Y:S02]  /*dd00*/  LOP3.LUT R49, R63, 0xff, RZ, 0xc0, !PT ;  /* 0x000000ff3f317812 */ /* 0x000fe400078ec0ff */
[----:B------:R-:W-:Y:S02]  /*dd10*/  SHF.R.U32.HI R64, RZ, 0x18, R63 ;  /* 0x00000018ff407819 */ /* 0x000fe4000001163f */
[--C-:B------:R-:W-:Y:S02]  /*dd20*/  SHF.R.U32.HI R55, RZ, 0x8, R73.reuse ;  /* 0x00000008ff377819 */ /* 0x100fe40000011649 */
[----:B------:R-:W-:Y:S02]  /*dd30*/  LOP3.LUT R50, R73, 0xff, RZ, 0xc0, !PT ;  /* 0x000000ff49327812 */ /* 0x000fe400078ec0ff */
[----:B------:R-:W-:Y:S01]  /*dd40*/  SHF.R.U32.HI R53, RZ, 0x18, R73 ;  /* 0x00000018ff357819 */ /* 0x000fe20000011649 */
[----:B------:R-:W-:Y:S01]  /*dd50*/  IMAD.SHL.U32 R14, R55, 0x100, RZ ;  /* 0x00000100370e7824 */ /* 0x000fe200078e00ff */
        /* <DEDUP_REMOVED lines=8> */
[----:B------:R-:W-:Y:S01]  /*dde0*/  PRMT R61, R52, 0x654, R51 ;  /* 0x00000654343d7816 */ /* 0x000fe20000000033 */
[----:B------:R-:W-:Y:S01]  /*ddf0*/  IMAD.U32 R36, R72, 0x10000, RZ ;  /* 0x0001000048247824 */ /* 0x000fe200078e00ff */
[----:B------:R-:W-:Y:S01]  /*de00*/  LOP3.LUT R51, R49, 0xff00, R12, 0xf8, !PT ;  /* 0x0000ff0031337812 */ /* 0x000fe200078ef80c */
[----:B------:R-:W-:Y:S01]  /*de10*/  IMAD.U32 R12, R66, 0x10000, RZ ;  /* 0x00010000420c7824 */ /* 0x000fe200078e00ff */
[----:B------:R-:W-:-:S02]  /*de20*/  SHF.R.U32.HI R54, RZ, 0x8, R75 ;  /* 0x00000008ff367819 */ /* 0x000fc4000001164b */
        /* <DEDUP_REMOVED lines=191> */
.L_x_6390:
[----:B------:R-:W-:Y:S05]  /*ea20*/  BSYNC B2 ;  /* 0x0000000000027941 */ /* 0x000fea0003800000 */
.L_x_6389:
[----:B------:R-:W-:Y:S01]  /*ea30*/  ISETP.GE.AND P3, PT, R11, R134, PT ;  /* 0x000000860b00720c */ /* 0x000fe20003f66270 */
[----:B0-----:R0:W-:-:S12]  /*ea40*/  ST.E.128 desc[UR50][R40.64], R12 ;  /* 0x0000000c28007985 */ /* 0x0011d8000c101d32 */
[----:B------:R-:W-:-:S04]  /*ea50*/  @!P3 IADD3 R42, P4, R11, R44, RZ ;  /* 0x0000002c0b2ab210 */ /* 0x000fc80007f9e0ff */
[----:B------:R-:W-:-:S05]  /*ea60*/  @!P3 LEA.HI.X.SX32 R43, R11, R118, 0x1, P4 ;  /* 0x000000760b2bb211 */ /* 0x000fca00020f0eff */
[----:B--2---:R0:W-:Y:S04]  /*ea70*/  @!P3 ST.E.128 desc[UR50][R42.64], R36 ;  /* 0x000000242a00b985 */ /* 0x0041e8000c101d32 */
.L_x_6388:
[----:B------:R-:W-:Y:S05]  /*ea80*/  BSYNC B1 ;  /* 0x0000000000017941 */ /* 0x000fea0003800000 */
.L_x_6387:
[----:B------:R-:W-:-:S13]  /*ea90*/  ISETP.NE.AND P3, PT, R30, RZ, PT ;  /* 0x000000ff1e00720c */ /* 0x000fda0003f65270 */
[----:B------:R-:W-:Y:S05]  /*eaa0*/  @!P3 BRA `(.L_x_6339) ;  /* 0x0000001400e0b947 */ /* 0x000fea0003800000 */
[----:B0-----:R-:W5:Y:S04]  /*eab0*/  LDL R13, [R1+0x3c] ;  /* 0x00003c00010d7983 */ /* 0x001f680000100800 */
[----:B------:R-:W3:Y:S01]  /*eac0*/  LDL R14, [R1+0x40] ;  /* 0x00004000010e7983 */ /* 0x000ee20000100800 */
[----:B------:R-:W-:Y:S01]  /*ead0*/  ISETP.NE.AND P4, PT, R113, RZ, PT ;  /* 0x000000ff7100720c */ /* 0x000fe20003f85270 */
[----:B------:R-:W-:Y:S01]  /*eae0*/  BSSY B1, `(.L_x_6391) ;  /* 0x00000f1000017945 */ /* 0x000fe20003800000 */
[----:B------:R-:W-:Y:S02]  /*eaf0*/  IADD3 R40, P3, R26, R44, RZ ;  /* 0x0000002c1a287210 */ /* 0x000fe40007f7e0ff */
[----:B------:R-:W-:-:S03]  /*eb00*/  SEL R139, R116, R139, !P4 ;  /* 0x0000008b748b7207 */ /* 0x000fc60006000000 */
[----:B--2---:R-:W-:Y:S01]  /*eb10*/  IMAD.X R41, R118, 0x1, R27, P3 ;  /* 0x0000000176297824 */ /* 0x004fe200018e061b */
[----:B------:R-:W-:Y:S02]  /*eb20*/  SHF.R.S32.HI R12, RZ, 0x1f, R139 ;  /* 0x0000001fff0c7819 */ /* 0x000fe4000001148b */
[----:B------:R-:W-:Y:S02]  /*eb30*/  ISETP.GE.AND P3, PT, R225, R115, PT ;  /* 0x00000073e100720c */ /* 0x000fe40003f66270 */
[----:B------:R-:W-:-:S04]  /*eb40*/  LEA.HI R139, R12, R139, RZ, 0x5 ;  /* 0x0000008b0c8b7211 */ /* 0x000fc800078f28ff */
[----:B------:R-:W-:-:S04]  /*eb50*/  LEA.HI.SX32 R139, R139, R110, 0x1b ;  /* 0x0000006e8b8b7211 */ /* 0x000fc800078fdaff */
[----:B------:R-:W-:Y:S01]  /*eb60*/  SHF.R.S32.HI R12, RZ, 0x1f, R139 ;  /* 0x0000001fff0c7819 */ /* 0x000fe2000001148b */
[----:B------:R-:W-:-:S03]  /*eb70*/  IMAD.SHL.U32 R11, R139, 0x10, RZ ;  /* 0x000000108b0b7824 */ /* 0x000fc600078e00ff */
[----:B------:R-:W-:-:S04]  /*eb80*/  LEA.HI R12, R12, R139, RZ, 0x2 ;  /* 0x0000008b0c0c7211 */ /* 0x000fc800078f10ff */
[----:B------:R-:W-:Y:S02]  /*eb90*/  SHF.R.S32.HI R12, RZ, 0x2, R12 ;  /* 0x00000002ff0c7819 */ /* 0x000fe4000001140c */
[----:B-----5:R-:W-:-:S04]  /*eba0*/  LOP3.LUT R13, R13, 0x30, R11, 0xf8, !PT ;  /* 0x000000300d0d7812 */ /* 0x020fc800078ef80b */
[----:B------:R-:W-:Y:S01]  /*ebb0*/  LOP3.LUT R13, R13, R0, RZ, 0x3c, !PT ;  /* 0x000000000d0d7212 */ /* 0x000fe200078e3cff */
[----:B---3--:R-:W-:-:S04]  /*ebc0*/  IMAD R12, R12, 0x2800, R14 ;  /* 0x000028000c0c7824 */ /* 0x008fc800078e020e */
[----:B------:R-:W-:Y:S02]  /*ebd0*/  IMAD.IADD R12, R12, 0x1, R13 ;  /* 0x000000010c0c7824 */ /* 0x000fe400078e020d */
[C---:B------:R-:W-:Y:S02]  /*ebe0*/  IMAD R13, R19.reuse, 0x7800, R127 ;  /* 0x00007800130d7824 */ /* 0x040fe400078e027f */
[----:B------:R-:W-:Y:S02]  /*ebf0*/  IMAD R15, R19, 0x7800, R12 ;  /* 0x00007800130f7824 */ /* 0x000fe400078e020c */
[----:B------:R-:W-:-:S03]  /*ec00*/  IMAD.IADD R13, R18, 0x1, R13 ;  /* 0x00000001120d7824 */ /* 0x000fc600078e020d */
[----:B------:R-:W-:-:S03]  /*ec10*/  IADD3 R36, R18, R15, RZ ;  /* 0x0000000f12247210 */ /* 0x000fc60007ffe0ff */
[----:B------:R-:W0:Y:S04]  /*ec20*/  LDS.128 R12, [R13+0x24200] ;  /* 0x024200000d0c7984 */ /* 0x000e280000000c00 */
[----:B------:R-:W2:Y:S01]  /*ec30*/  LDS.128 R36, [R36+0x24200] ;  /* 0x0242000024247984 */ /* 0x000ea20000000c00 */
[----:B------:R-:W-:Y:S05]  /*ec40*/  @P3 BRA `(.L_x_6392) ;  /* 0x0000000c00683947 */ /* 0x000fea0003800000 */
[--C-:B------:R-:W-:Y:S01]  /*ec50*/  SHF.R.U32.HI R50, RZ, 0x8, R57.reuse ;  /* 0x00000008ff327819 */ /* 0x100fe20000011639 */
[----:B0-----:R-:W-:Y:S01]  /*ec60*/  IMAD.MOV.U32 R43, RZ, RZ, R12 ;  /* 0x000000ffff2b7224 */ /* 0x001fe200078e000c */
[----:B------:R-:W-:Y:S01]  /*ec70*/  SHF.R.U32.HI R60, RZ, 0x18, R57 ;  /* 0x00000018ff3c7819 */ /* 0x000fe20000011639 */
[----:B--2---:R-:W-:Y:S01]  /*ec80*/  IMAD.MOV.U32 R47, RZ, RZ, R36 ;  /* 0x000000ffff2f7224 */ /* 0x004fe200078e0024 */
        /* <DEDUP_REMOVED lines=12> */
[----:B------:R-:W-:-:S02]  /*ed50*/  SHF.R.U32.HI R53, RZ, 0x8, R71 ;  /* 0x00000008ff357819 */ /* 0x000fc40000011647 */
[----:B------:R-:W-:Y:S01]  /*ed60*/  PRMT R48, R49, 0x654, R48 ;  /* 0x0000065431307816 */ /* 0x000fe20000000030 */
[----:B------:R-:W-:Y:S01]  /*ed70*/  IMAD.SHL.U32 R49, R54, 0x100, RZ ;  /* 0x0000010036317824 */ /* 0x000fe200078e00ff */
[----:B------:R-:W-:Y:S01]  /*ed80*/  LOP3.LUT R12, R45, 0xff00, R12, 0xf8, !PT ;  /* 0x0000ff002d0c7812 */ /* 0x000fe200078ef80c */
[----:B------:R-:W-:Y:S01]  /*ed90*/  IMAD.U32 R45, R58, 0x10000, RZ ;  /* 0x000100003a2d7824 */ /* 0x000fe200078e00ff */
[----:B------:R-:W-:Y:S01]  /*eda0*/  SHF.R.U32.HI R56, RZ, 0x10, R59 ;  /* 0x00000010ff387819 */ /* 0x000fe2000001163b */
[----:B------:R-:W-:Y:S01]  /*edb0*/  IMAD.SHL.U32 R51, R51, 0x100, RZ ;  /* 0x0000010033337824 */ /* 0x000fe200078e00ff */
[----:B------:R-:W-:Y:S02]  /*edc0*/  PRMT R46, R61, 0x654, R46 ;  /* 0x000006543d2e7816 */ /* 0x000fe4000000002e */
[----:B------:R-:W-:Y:S02]  /*edd0*/  LOP3.LUT R52, R71, 0xff0000ff, RZ, 0xc0, !PT ;  /* 0xff0000ff47347812 */ /* 0x000fe400078ec0ff */
[----:B------:R-:W-:-:S02]  /*ede0*/  SHF.L.U32 R53, R53, 0x8, RZ ;  /* 0x0000000835357819 */ /* 0x000fc400000006ff */
[----:B------:R-:W-:Y:S01]  /*edf0*/  LOP3.LUT R46, R46, 0xff00, R49, 0xf8, !PT ;  /* 0x0000ff002e2e7812 */ /* 0x000fe200078ef831 */
[----:B------:R-:W-:Y:S01]  /*ee00*/  IMAD.U32 R49, R56, 0x10000, RZ ;  /* 0x0001000038317824 */ /* 0x000fe200078e00ff */
[----:B------:R-:W-:Y:S02]  /*ee10*/  LOP3.LUT R54, R52, 0xff00, R53, 0xf8, !PT ;  /* 0x0000ff0034367812 */ /* 0x000fe400078ef835 */
[----:B------:R-:W-:Y:S02]  /*ee20*/  LOP3.LUT R36, R12, 0xff0000, R45, 0xf8, !PT ;  /* 0x00ff00000c247812 */ /* 0x000fe400078ef82d */
[----:B------:R-:W-:Y:S02]  /*ee30*/  LOP3.LUT R38, R48, 0xff00, R51, 0xf8, !PT ;  /* 0x0000ff0030267812 */ /* 0x000fe400078ef833 */
[----:B------:R-:W-:Y:S02]  /*ee40*/  F2FP.F16.E4M3.UNPACK_B R53, R135.H1 ;  /* 0x00000087ff35723e */ /* 0x000fe400030006ff */
[----:B------:R-:W-:-:S02]  /*ee50*/  F2FP.F16.E4M3.UNPACK_B R45, R43.H1 ;  /* 0x0000002bff2d723e */ /* 0x000fc400030006ff */
[----:B------:R-:W-:Y:S01]  /*ee60*/  F2FP.F16.E4M3.UNPACK_B R48, R47.H1 ;  /* 0x0000002fff30723e */ /* 0x000fe200030006ff */
[--C-:B------:R-:W-:Y:S01]  /*ee70*/  HADD2.F32 R14, -RZ, R53.reuse.H0_H0 ;  /* 0x20000035ff0e7230 */ /* 0x100fe20000004100 */
[----:B------:R-:W-:Y:S01]  /*ee80*/  SHF.R.U32.HI R57, RZ, 0x10, R71 ;  /* 0x00000010ff397819 */ /* 0x000fe20000011647 */
[----:B------:R-:W-:Y:S01]  /*ee90*/  HADD2.F32 R53, -RZ, R53.H1_H1 ;  /* 0x30000035ff357230 */ /* 0x000fe20000004100 */
[----:B------:R-:W-:Y:S01]  /*eea0*/  LOP3.LUT R12, R46, 0xff0000, R49, 0xf8, !PT ;  /* 0x00ff00002e0c7812 */ /* 0x000fe200078ef831 */
[----:B------:R-:W-:Y:S01]  /*eeb0*/  HADD2.F32 R46, -RZ, R45.H0_H0 ;  /* 0x2000002dff2e7230 */ /* 0x000fe20000004100 */
[----:B------:R-:W-:Y:S01]  /*eec0*/  F2FP.F16.E4M3.UNPACK_B R51, R137.H1 ;  /* 0x00000089ff33723e */ /* 0x000fe200030006ff */
[----:B------:R-:W-:Y:S01]  /*eed0*/  HADD2.F32 R49, -RZ, R48.H0_H0 ;  /* 0x20000030ff317230 */ /* 0x000fe20000004100 */
[----:B------:R-:W-:Y:S01]  /*eee0*/  SHF.R.U32.HI R55, RZ, 0x10, R69 ;  /* 0x00000010ff377819 */ /* 0x000fe20000011645 */
[----:B------:R-:W-:Y:S02]  /*eef0*/  IMAD.U32 R57, R57, 0x10000, RZ ;  /* 0x0001000039397824 */ /* 0x000fe400078e00ff */
[----:B------:R-:W-:Y:S01]  /*ef00*/  FMUL.FTZ R56, R46, R14 ;  /* 0x0000000e2e387220 */ /* 0x000fe20000410000 */
[----:B------:R-:W-:-:S02]  /*ef10*/  HADD2.F32 R52, -RZ, R51.H0_H0 ;  /* 0x20000033ff347230 */ /* 0x000fc40000004100 */
[----:B------:R-:W-:Y:S01]  /*ef20*/  FMUL.FTZ R59, R49, R14 ;  /* 0x0000000e313b7220 */ /* 0x000fe20000410000 */
[----:B------:R-:W-:Y:S01]  /*ef30*/  IMAD.U32 R55, R55, 0x10000, RZ ;  /* 0x0001000037377824 */ /* 0x000fe200078e00ff */
[----:B------:R-:W-:Y:S01]  /*ef40*/  LOP3.LUT R14, R54, 0xff0000, R57, 0xf8, !PT ;  /* 0x00ff0000360e7812 */ /* 0x000fe200078ef839 */
[----:B------:R-:W-:Y:S02]  /*ef50*/  HADD2.F32 R51, -RZ, R51.H1_H1 ;  /* 0x30000033ff337230 */ /* 0x000fe40000004100 */
[-C--:B------:R-:W-:Y:S01]  /*ef60*/  FFMA.FTZ R57, R49, R52.reuse, R56 ;  /* 0x0000003431397223 */ /* 0x080fe20000010038 */
[----:B------:R-:W-:Y:S01]  /*ef70*/  FFMA.FTZ R59, R46, R52, -R59 ;  /* 0x000000342e3b7223 */ /* 0x000fe2000001083b */
[----:B------:R-:W-:Y:S01]  /*ef80*/  HADD2.F32 R49, -RZ, R48.H1_H1 ;  /* 0x30000030ff317230 */ /* 0x000fe20000004100 */
[----:B------:R-:W-:Y:S01]  /*ef90*/  F2FP.F16.E4M3.UNPACK_B R135, R135 ;  /* 0x00000087ff87723e */ /* 0x000fe200020006ff */
[----:B------:R-:W-:Y:S01]  /*efa0*/  HADD2.F32 R46, -RZ, R45.H1_H1 ;  /* 0x3000002dff2e7230 */ /* 0x000fe20000004100 */
[----:B------:R-:W-:-:S02]  /*efb0*/  F2FP.F16.E4M3.UNPACK_B R43, R43 ;  /* 0x0000002bff2b723e */ /* 0x000fc400020006ff */
[----:B------:R-:W-:Y:S01]  /*efc0*/  F2FP.F16.E4M3.UNPACK_B R47, R47 ;  /* 0x0000002fff2f723e */ /* 0x000fe200020006ff */
[----:B------:R-:W-:Y:S01]  /*efd0*/  HADD2.F32 R52, -RZ, R135.H0_H0 ;  /* 0x20000087ff347230 */ /* 0x000fe20000004100 */
[----:B------:R-:W-:Y:S01]  /*efe0*/  LOP3.LUT R38, R38, 0xff0000, R55, 0xf8, !PT ;  /* 0x00ff000026267812 */ /* 0x000fe200078ef837 */
[C---:B------:R-:W-:Y:S01]  /*eff0*/  FMUL.FTZ R55, R49.reuse, R53 ;  /* 0x0000003531377220 */ /* 0x040fe20000410000 */
[----:B------:R-:W-:Y:S01]  /*f000*/  F2FP.F16.E4M3.UNPACK_B R137, R137 ;  /* 0x00000089ff89723e */ /* 0x000fe200020006ff */
        /* <DEDUP_REMOVED lines=10> */
[-C--:B------:R-:W-:Y:S01]  /*f0b0*/  FFMA.FTZ R53, R48, R46.reuse, R49 ;  /* 0x0000002e30357223 */ /* 0x080fe20000010031 */
[----:B------:R-:W-:Y:S02]  /*f0c0*/  HADD2.F32 R43, -RZ, R43.H1_H1 ;  /* 0x3000002bff2b7230 */ /* 0x000fe40000004100 */
[----:B------:R-:W-:Y:S01]  /*f0d0*/  FFMA.FTZ R56, R45, R46, -R56 ;  /* 0x0000002e2d387223 */ /* 0x000fe20000010838 */
[----:B------:R-:W-:-:S02]  /*f0e0*/  HADD2.F32 R52, -RZ, R137.H1_H1 ;  /* 0x30000089ff347230 */ /* 0x000fc40000004100 */
[----:B------:R-:W-:Y:S01]  /*f0f0*/  FMUL.FTZ R48, R47, R54 ;  /* 0x000000362f307220 */ /* 0x000fe20000410000 */
[----:B------:R-:W-:Y:S01]  /*f100*/  F2FP.F16.E4M3.UNPACK_B R45, R136.H1 ;  /* 0x00000088ff2d723e */ /* 0x000fe200030006ff */
[C---:B------:R-:W-:Y:S01]  /*f110*/  FMUL.FTZ R54, R43.reuse, R54 ;  /* 0x000000362b367220 */ /* 0x040fe20000410000 */
[----:B------:R-:W-:Y:S01]  /*f120*/  F2FP.F16.E4M3.UNPACK_B R46, R50.H1 ;  /* 0x00000032ff2e723e */ /* 0x000fe200030006ff */
[----:B------:R-:W-:Y:S01]  /*f130*/  FFMA.FTZ R55, R43, R52, -R48 ;  /* 0x000000342b377223 */ /* 0x000fe20000010830 */
        /* <DEDUP_REMOVED lines=18> */
[----:B------:R-:W-:Y:S01]  /*f260*/  FMUL.FTZ R62, R46, R52 ;  /* 0x000000342e3e7220 */ /* 0x000fe20000410000 */
[----:B------:R-:W-:Y:S01]  /*f270*/  FFMA.FTZ R64, R48, R47, R51 ;  /* 0x0000002f30407223 */ /* 0x000fe20000010033 */
[----:B------:R-:W-:Y:S01]  /*f280*/  FFMA.FTZ R65, R46, R49, R45 ;  /* 0x000000312e417223 */ /* 0x000fe2000001002d */
[----:B------:R-:W-:-:S02]  /*f290*/  HADD2.F32 R45, -RZ, R50.H0_H0 ;  /* 0x20000032ff2d7230 */ /* 0x000fc40000004100 */
[----:B------:R-:W-:Y:S01]  /*f2a0*/  FFMA.FTZ R66, R43, R49, -R62 ;  /* 0x000000312b427223 */ /* 0x000fe2000001083e */
[----:B------:R-:W-:Y:S01]  /*f2b0*/  HADD2.F32 R49, -RZ, R136.H1_H1 ;  /* 0x30000088ff317230 */ /* 0x000fe20000004100 */
[----:B------:R-:W-:Y:S01]  /*f2c0*/  F2FP.F16.E4M3.UNPACK_B R138, R138 ;  /* 0x0000008aff8a723e */ /* 0x000fe200020006ff */
[----:B------:R-:W-:Y:S01]  /*f2d0*/  HADD2.F32 R43, -RZ, R42.H0_H0 ;  /* 0x2000002aff2b7230 */ /* 0x000fe20000004100 */
[----:B------:R-:W-:Y:S01]  /*f2e0*/  F2FP.SATFINITE.E4M3.F32.PACK_AB_MERGE_C R64, R65, R64, RZ ;  /* 0x000000404140723e */ /* 0x000fe200048070ff */
[----:B------:R-:W-:Y:S01]  /*f2f0*/  HADD2.F32 R50, -RZ, R50.H1_H1 ;  /* 0x30000032ff327230 */ /* 0x000fe20000004100 */
[----:B------:R-:W-:Y:S01]  /*f300*/  F2FP.SATFINITE.E4M3.F32.PACK_AB_MERGE_C R63, R66, R63, RZ ;  /* 0x0000003f423f723e */ /* 0x000fe200048070ff */
[----:B------:R-:W-:Y:S02]  /*f310*/  HADD2.F32 R48, -RZ, R136.H0_H0 ;  /* 0x20000088ff307230 */ /* 0x000fe40000004100 */
[----:B------:R-:W-:Y:S02]  /*f320*/  HADD2.F32 R42, -RZ, R42.H1_H1 ;  /* 0x3000002aff2a7230 */ /* 0x000fe40000004100 */
[----:B------:R-:W-:Y:S01]  /*f330*/  FMUL.FTZ R61, R50, R49 ;  /* 0x00000031323d7220 */ /* 0x000fe20000410000 */
[----:B------:R-:W-:-:S02]  /*f340*/  HADD2.F32 R46, -RZ, R138.H0_H0 ;  /* 0x2000008aff2e7230 */ /* 0x000fc40000004100 */
[-C--:B------:R-:W-:Y:S01]  /*f350*/  FMUL.FTZ R52, R45, R48.reuse ;  /* 0x000000302d347220 */ /* 0x080fe20000410000 */
[----:B------:R-:W-:Y:S02]  /*f360*/  HADD2.F32 R47, -RZ, R138.H1_H1 ;  /* 0x3000008aff2f7230 */ /* 0x000fe40000004100 */
[----:B------:R-:W-:Y:S01]  /*f370*/  FMUL.FTZ R49, R42, R49 ;  /* 0x000000312a317220 */ /* 0x000fe20000410000 */
[C---:B------:R-:W-:Y:S01]  /*f380*/  FMUL.FTZ R48, R43.reuse, R48 ;  /* 0x000000302b307220 */ /* 0x040fe20000410000 */
[-C--:B------:R-:W-:Y:S01]  /*f390*/  FFMA.FTZ R52, R43, R46.reuse, -R52 ;  /* 0x0000002e2b347223 */ /* 0x080fe20000010834 */
[----:B------:R-:W-:Y:S01]  /*f3a0*/  F2FP.SATFINITE.E4M3.F32.PACK_AB_MERGE_C R43, R60, R57, RZ ;  /* 0x000000393c2b723e */ /* 0x000fe200048070ff */
[-C--:B------:R-:W-:Y:S01]  /*f3b0*/  FFMA.FTZ R61, R42, R47.reuse, -R61 ;  /* 0x0000002f2a3d7223 */ /* 0x080fe2000001083d */
[----:B------:R-:W-:Y:S01]  /*f3c0*/  FFMA.FTZ R62, R50, R47, R49 ;  /* 0x0000002f323e7223 */ /* 0x000fe20000010031 */
[----:B------:R-:W-:Y:S01]  /*f3d0*/  FFMA.FTZ R51, R45, R46, R48 ;  /* 0x0000002e2d337223 */ /* 0x000fe20000010030 */
[----:B------:R-:W-:-:S02]  /*f3e0*/  F2FP.F16.E4M3.UNPACK_B R47, R37 ;  /* 0x00000025ff2f723e */ /* 0x000fc400020006ff */
[----:B------:R-:W-:Y:S02]  /*f3f0*/  F2FP.F16.E4M3.UNPACK_B R50, R38 ;  /* 0x00000026ff32723e */ /* 0x000fe400020006ff */
[----:B------:R-:W-:Y:S01]  /*f400*/  F2FP.F16.E4M3.UNPACK_B R45, R13 ;  /* 0x0000000dff2d723e */ /* 0x000fe200020006ff */
[----:B------:R-:W-:Y:S01]  /*f410*/  HADD2.F32 R48, -RZ, R47.H0_H0 ;  /* 0x2000002fff307230 */ /* 0x000fe20000004100 */
        /* <DEDUP_REMOVED lines=9> */
[----:B------:R-:W-:-:S02]  /*f4b0*/  HADD2.F32 R51, -RZ, R49.H0_H0 ;  /* 0x20000031ff337230 */ /* 0x000fc40000004100 */
[----:B------:R-:W-:Y:S01]  /*f4c0*/  FMUL.FTZ R53, R46, R53 ;  /* 0x000000352e357220 */ /* 0x000fe20000410000 */
[----:B------:R-:W-:Y:S01]  /*f4d0*/  HADD2.F32 R50, -RZ, R50.H1_H1 ;  /* 0x30000032ff327230 */ /* 0x000fe20000004100 */
[----:B------:R-:W-:Y:S01]  /*f4e0*/  F2FP.SATFINITE.E4M3.F32.PACK_AB_MERGE_C R63, R61, R52, R63 ;  /* 0x000000343d3f723e */ /* 0x000fe2000480703f */
[----:B------:R-:W-:Y:S02]  /*f4f0*/  HADD2.F32 R45, -RZ, R45.H1_H1 ;  /* 0x3000002dff2d7230 */ /* 0x000fe40000004100 */
[-C--:B------:R-:W-:Y:S01]  /*f500*/  FFMA.FTZ R53, R48, R51.reuse, R53 ;  /* 0x0000003330357223 */ /* 0x080fe20000010035 */
[----:B------:R-:W-:Y:S02]  /*f510*/  HADD2.F32 R48, -RZ, R49.H1_H1 ;  /* 0x30000031ff307230 */ /* 0x000fe40000004100 */
[-C--:B------:R-:W-:Y:S01]  /*f520*/  FMUL.FTZ R52, R47, R50.reuse ;  /* 0x000000322f347220 */ /* 0x080fe20000410000 */
[----:B------:R-:W-:Y:S01]  /*f530*/  FFMA.FTZ R55, R46, R51, -R55 ;  /* 0x000000332e377223 */ /* 0x000fe20000010837 */
[C---:B------:R-:W-:Y:S01]  /*f540*/  FMUL.FTZ R50, R45.reuse, R50 ;  /* 0x000000322d327220 */ /* 0x040fe20000410000 */
[----:B------:R-:W-:Y:S01]  /*f550*/  F2FP.F16.E4M3.UNPACK_B R46, R37.H1 ;  /* 0x00000025ff2e723e */ /* 0x000fe200030006ff */
[----:B------:R-:W-:Y:S01]  /*f560*/  FFMA.FTZ R54, R45, R48, -R52 ;  /* 0x000000302d367223 */ /* 0x000fe20000010834 */
[----:B------:R-:W-:Y:S01]  /*f570*/  F2FP.F16.E4M3.UNPACK_B R45, R38.H1 ;  /* 0x00000026ff2d723e */ /* 0x000fe200030006ff */
[----:B------:R-:W-:Y:S01]  /*f580*/  FFMA.FTZ R56, R47, R48, R50 ;  /* 0x000000302f387223 */ /* 0x000fe20000010032 */
[----:B------:R-:W-:Y:S01]  /*f590*/  F2FP.F16.E4M3.UNPACK_B R13, R13.H1 ;  /* 0x0000000dff0d723e */ /* 0x000fe200030006ff */
[----:B------:R-:W-:Y:S01]  /*f5a0*/  HADD2.F32 R38, -RZ, R46.H0_H0 ;  /* 0x2000002eff267230 */ /* 0x000fe20000004100 */
[----:B------:R-:W-:Y:S01]  /*f5b0*/  F2FP.F16.E4M3.UNPACK_B R36, R36.H1 ;  /* 0x00000024ff24723e */ /* 0x000fe200030006ff */
[----:B------:R-:W-:Y:S01]  /*f5c0*/  HADD2.F32 R47, -RZ, R45.H0_H0 ;  /* 0x2000002dff2f7230 */ /* 0x000fe20000004100 */
[----:B------:R-:W-:Y:S01]  /*f5d0*/  F2FP.F16.E4M3.UNPACK_B R49, R14 ;  /* 0x0000000eff31723e */ /* 0x000fe200020006ff */
[----:B------:R-:W-:-:S02]  /*f5e0*/  HADD2.F32 R37, -RZ, R13.H0_H0 ;  /* 0x2000000dff257230 */ /* 0x000fc40000004100 */
[----:B------:R-:W-:Y:S02]  /*f5f0*/  HADD2.F32 R46, -RZ, R46.H1_H1 ;  /* 0x3000002eff2e7230 */ /* 0x000fe40000004100 */
[-C--:B------:R-:W-:Y:S01]  /*f600*/  FMUL.FTZ R50, R38, R47.reuse ;  /* 0x0000002f26327220 */ /* 0x080fe20000410000 */
[----:B------:R-:W-:Y:S02]  /*f610*/  HADD2.F32 R48, -RZ, R45.H1_H1 ;  /* 0x3000002dff307230 */ /* 0x000fe40000004100 */
[----:B------:R-:W-:Y:S01]  /*f620*/  FMUL.FTZ R47, R37, R47 ;  /* 0x0000002f252f7220 */ /* 0x000fe20000410000 */
[--C-:B------:R-:W-:Y:S02]  /*f630*/  HADD2.F32 R45, -RZ, R36.reuse.H0_H0 ;  /* 0x20000024ff2d7230 */ /* 0x100fe40000004100 */
[----:B------:R-:W-:Y:S02]  /*f640*/  HADD2.F32 R13, -RZ, R13.H1_H1 ;  /* 0x3000000dff0d7230 */ /* 0x000fe40000004100 */
[----:B------:R-:W-:Y:S01]  /*f650*/  FMUL.FTZ R52, R46, R48 ;  /* 0x000000302e347220 */ /* 0x000fe20000410000 */
[----:B------:R-:W-:-:S02]  /*f660*/  HADD2.F32 R36, -RZ, R36.H1_H1 ;  /* 0x30000024ff247230 */ /* 0x000fc40000004100 */
        /* <DEDUP_REMOVED lines=56> */
.L_x_6392:
[----:B------:R-:W-:Y:S05]  /*f9f0*/  BSYNC B1 ;  /* 0x0000000000017941 */ /* 0x000fea0003800000 */
.L_x_6391:
[----:B0-----:R0:W-:Y:S01]  /*fa00*/  ST.E.128 desc[UR50][R40.64], R12 ;  /* 0x0000000c28007985 */ /* 0x0011e2000c101d32 */
[----:B------:R-:W-:-:S13]  /*fa10*/  ISETP.GE.AND P3, PT, R11, R134, PT ;  /* 0x000000860b00720c */ /* 0x000fda0003f66270 */
[----:B------:R-:W-:Y:S05]  /*fa20*/  @P3 BRA `(.L_x_6339) ;  /* 0x0000000800003947 */ /* 0x000fea0003800000 */
[----:B------:R-:W-:-:S04]  /*fa30*/  IADD3 R44, P3, R11, R44, RZ ;  /* 0x0000002c0b2c7210 */ /* 0x000fc80007f7e0ff */
[----:B------:R-:W-:-:S05]  /*fa40*/  LEA.HI.X.SX32 R45, R11, R118, 0x1, P3 ;  /* 0x000000760b2d7211 */ /* 0x000fca00018f0eff */
[----:B--2---:R2:W-:Y:S01]  /*fa50*/  ST.E.128 desc[UR50][R44.64], R36 ;  /* 0x000000242c007985 */ /* 0x0045e2000c101d32 */
[----:B------:R-:W-:Y:S05]  /*fa60*/  BRA `(.L_x_6339) ;  /* 0x0000000400f07947 */ /* 0x000fea0003800000 */
.L_x_6304:
[----:B------:R-:W-:-:S06]  /*fa70*/  UISETP.NE.AND UP0, UPT, UR49, 0x3, UPT ;  /* 0x000000033100788c */ /* 0x000fcc000bf05270 */
[----:B------:R-:W-:-:S13]  /*fa80*/  PLOP3.LUT P2, PT, PT, PT, UP0, 0x80, 0x0 ;  /* 0x000000000000781c */ /* 0x000fda0003f4f008 */
[----:B------:R-:W-:Y:S05]  /*fa90*/  @!P2 BRA `(.L_x_6393) ;  /* 0x000000000004a947 */ /* 0x000fea0003800000 */
[----:B------:R-:W-:Y:S01]  /*faa0*/  BPT.TRAP 0x1 ;  /* 0x000000040000795c */ /* 0x000fe20000300000 */
.L_x_6393:
[----:B------:R-:W2:Y:S01]  /*fab0*/  LDL R11, [R1+0x18] ;  /* 0x00001800010b7983 */ /* 0x000ea20000100800 */
[----:B------:R-:W-:Y:S01]  /*fac0*/  IMAD R93, R19, 0x8, R18 ;  /* 0x00000008135d7824 */ /* 0x000fe200078e0212 */
[----:B------:R-:W-:Y:S01]  /*fad0*/  BSSY B1, `(.L_x_6394) ;  /* 0x0000005000017945 */ /* 0x000fe20003800000 */
[----:B------:R-:W-:Y:S02]  /*fae0*/  SHF.R.S32.HI R90, RZ, 0x1f, R35 ;  /* 0x0000001fff5a7819 */ /* 0x000fe40000011423 */
[----:B--2---:R-:W-:-:S04]  /*faf0*/  SHF.L.U32 R94, R11, 0x1f, RZ ;  /* 0x0000001f0b5e7819 */ /* 0x004fc800000006ff */
[----:B------:R-:W0:Y:S02]  /*fb00*/  SYNCS.PHASECHK.TRANS64.TRYWAIT P3, [R93+URZ+0x33490], R94 ;  /* 0x0334905e5d0075a7 */ /* 0x000e24000806017f */
[----:B0-----:R-:W-:Y:S05]  /*fb10*/  @!P3 BRA `(.L_x_6395) ;  /* 0x00000210006cb947 */ /* 0x001fea0003800000 */
.L_x_6669:
[----:B------:R-:W-:Y:S05]  /*fb20*/  BSYNC B1 ;  /* 0x0000000000017941 */ /* 0x000fea0003800000 */
.L_x_6394:
        /* <DEDUP_REMOVED lines=25> */
[----:B------:R-:W-:-:S05]  /*fcc0*/  SHF.R.S32.HI R36, RZ, 0x1, R36 ;  /* 0x00000001ff247819 */ /* 0x000fca0000011424 */
[----:B------:R-:W-:-:S05]  /*fcd0*/  IMAD.IADD R51, R92, 0x1, -R36 ;  /* 0x000000015c337824 */ /* 0x000fca00078e0a24 */
[----:B------:R-:W-:Y:S01]  /*fce0*/  ISETP.GE.AND P3, PT, R51, 0x1, PT ;  /* 0x000000013300780c */ /* 0x000fe20003f66270 */
[----:B------:R-:W-:-:S12]  /*fcf0*/  BRA.DIV UR4, `(.L_x_6396) ;  /* 0x0000021204087947 */ /* 0x000fd8000b800000 */
[----:B------:R1:W2:Y:S04]  /*fd00*/  SHFL.IDX PT, R41, R50, RZ, 0x1e1f ;  /* 0x001e1fff32297589 */ /* 0x0002a800000e0000 */
[----:B------:R1:W3:Y:S02]  /*fd10*/  SHFL.IDX PT, R49, R48, RZ, 0x1e1f ;  /* 0x001e1fff30317589 */ /* 0x0002e400000e0000 */
.L_x_6673:
[----:B------:R-:W-:Y:S04]  /*fd20*/  BSSY B1, `(.L_x_6397) ;  /* 0x0000026000017945 */ /* 0x000fe80003800000 */
[----:B------:R-:W-:Y:S05]  /*fd30*/  @!P3 BRA `(.L_x_6398) ;  /* 0x000000000090b947 */ /* 0x000fea0003800000 */
[----:B------:R-:W4:Y:S01]  /*fd40*/  LDL R13, [R1+0x10] ;  /* 0x00001000010d7983 */ /* 0x000f220000100800 */
[----:B------:R-:W-:-:S03]  /*fd50*/  ULDC UR4, c[0x0][0x2f4] ;  /* 0x0000bd0000047ab9 */ /* 0x000fc60000000800 */
[----:B------:R-:W5:Y:S01]  /*fd60*/  LDL R12, [R1+0xc] ;  /* 0x00000c00010c7983 */ /* 0x000f620000100800 */
[----:B------:R-:W-:-:S03]  /*fd70*/  ISETP.GE.AND P5, PT, R16, UR4, PT ;  /* 0x0000000410007c0c */ /* 0x000fc6000bfa6270 */
[----:B------:R-:W5:Y:S10]  /*fd80*/  LDL R11, [R1+0x8] ;  /* 0x00000800010b7983 */ /* 0x000f740000100800 */
[----:B---3--:R-:W-:-:S05]  /*fd90*/  @!P5 IADD3 R42, P3, R16, R49, RZ ;  /* 0x00000031102ad210 */ /* 0x008fca0007f7e0ff */
[----:B--2---:R-:W-:Y:S01]  /*fda0*/  @!P5 IMAD.X R43, R41, 0x1, R17, P3 ;  /* 0x00000001292bd824 */ /* 0x004fe200018e0611 */
[----:B------:R-:W-:-:S13]  /*fdb0*/  ISETP.GE.AND P3, PT, R221, UR4, PT ;  /* 0x00000004dd007c0c */ /* 0x000fda000bf66270 */
[----:B------:R-:W-:-:S04]  /*fdc0*/  @!P3 IADD3 R38, P4, R221, R49, RZ ;  /* 0x00000031dd26b210 */ /* 0x000fc80007f9e0ff */
[----:B----4-:R-:W-:Y:S02]  /*fdd0*/  @!P3 IADD3.X R39, R41, R13, RZ, P4, !PT ;  /* 0x0000000d2927b210 */ /* 0x010fe400027fe4ff */
        /* <DEDUP_REMOVED lines=19> */
[----:B------:R-:W-:-:S05]  /*ff10*/  @!P5 IADD3 R40, P6, R222, R49, RZ ;  /* 0x00000031de28d210 */ /* 0x000fca0007fde0ff */
[----:B------:R-:W-:Y:S01]  /*ff20*/  @!P5 IMAD.X R41, R41, 0x1, R11, P6 ;  /* 0x000000012929d824 */ /* 0x000fe200030e060b */
[----:B--2---:R-:W-:Y:S04]  /*ff30*/  @!P3 ST.E.128 desc[UR50][R38.64], R12 ;  /* 0x0000000c2600b985 */ /* 0x004fe8000c101d32 */
[----:B------:R-:W2:Y:S04]  /*ff40*/  @!P4 LDS.128 R12, [R88+0x29200] ;  /* 0x02920000580cc984 */ /* 0x000ea80000000c00 */
[----:B--2---:R-:W-:Y:S04]  /*ff50*/  @!P4 ST.E.128 desc[UR50][R36.64], R12 ;  /* 0x0000000c2400c985 */ /* 0x004fe8000c101d32 */
[----:B------:R-:W2:Y:S04]  /*ff60*/  @!P5 LDS.128 R12, [R89+0x29200] ;  /* 0x02920000590cd984 */ /* 0x000ea80000000c00 */
[----:B--2---:R4:W-:Y:S02]  /*ff70*/  @!P5 ST.E.128 desc[UR50][R40.64], R12 ;  /* 0x0000000c2800d985 */ /* 0x0049e4000c101d32 */
.L_x_6398:
[----:B------:R-:W-:Y:S05]  /*ff80*/  BSYNC B1 ;  /* 0x0000000000017941 */ /* 0x000fea0003800000 */
.L_x_6397:
[----:B------:R-:W-:-:S03]  /*ff90*/  UMOV UR4, 0xffffffff ;  /* 0xffffffff00047882 */ /* 0x000fc60000000000 */
[----:B------:R-:W-:Y:S05]  /*ffa0*/  BRA.DIV UR4, `(.L_x_6399) ;  /* 0x0000020e04a87947 */ /* 0x000fea000b800000 */
[----:B--2-4-:R2:W4:Y:S04]  /*ffb0*/  SHFL.IDX PT, R41, R50, 0x1, 0x1e1f ;  /* 0x003e1f0032297f89 */ /* 0x01452800000e0000 */
[----:B---3--:R2:W3:Y:S02]  /*ffc0*/  SHFL.IDX PT, R49, R48, 0x1, 0x1e1f ;  /* 0x003e1f0030317f89 */ /* 0x0084e400000e0000 */
.L_x_6677:
[----:B------:R-:W-:-:S13]  /*ffd0*/  ISETP.GE.AND P3, PT, R51, 0x81, PT ;  /* 0x000000813300780c */ /* 0x000fda0003f66270 */
[----:B------:R-:W-:Y:S05]  /*ffe0*/  @!P3 BRA `(.L_x_6339) ;  /* 0x000000000090b947 */ /* 0x000fea0003800000 */
[----:B------:R-:W5:Y:S01]  /*fff0*/  LDL R13, [R1+0x10] ;  /* 0x00001000010d7983 */ /* 0x000f620000100800 */
[----:B------:R-:W-:-:S03]  /*10000*/  ULDC UR4, c[0x0][0x2f4] ;  /* 0x0000bd0000047ab9 */ /* 0x000fc60000000800 */
[----:B------:R-:W2:Y:S01]  /*10010*/  LDL R12, [R1+0xc] ;  /* 0x00000c00010c7983 */ /* 0x000ea20000100800 */
        /* <DEDUP_REMOVED lines=9> */
[----:B--2---:R-:W-:Y:S02]  /*100b0*/  @!P4 IMAD.X R37, R41, 0x1, R12, P6 ;  /* 0x000000012925c824 */ /* 0x004fe400030e060c */
[----:B------:R-:W2:Y:S04]  /*100c0*/  @!P5 LDS.128 R12, [R88+0x26200] ;  /* 0x02620000580cd984 */ /* 0x000ea80000000c00 */
[----:B--2---:R-:W-:Y:S01]  /*100d0*/  @!P5 ST.E.128 desc[UR50][R42.64], R12 ;  /* 0x0000000c2a00d985 */ /* 0x004fe2000c101d32 */
[----:B------:R-:W-:-:S13]  /*100e0*/  ISETP.GE.AND P5, PT, R224, UR4, PT ;  /* 0x00000004e0007c0c */ /* 0x000fda000bfa6270 */
[----:B------:R-:W2:Y:S01]  /*100f0*/  @!P5 LDS.128 R12, [R89+0x26200] ;  /* 0x02620000590cd984 */ /* 0x000ea20000000c00 */
[----:B------:R-:W-:-:S04]  /*10100*/  @!P5 SHF.L.U32 R40, R228, 0x4, RZ ;  /* 0x00000004e428d819 */ /* 0x000fc800000006ff */
        /* <DEDUP_REMOVED lines=18> */
.L_x_6339:
[----:B------:R-:W-:Y:S05]  /*10230*/  BSYNC B0 ;  /* 0x0000000000007941 */ /* 0x000fea0003800000 */
.L_x_6303:
        /* <DEDUP_REMOVED lines=16> */
.L_x_6401:
[----:B------:R-:W-:Y:S05]  /*10340*/  BSYNC B0 ;  /* 0x0000000000007941 */ /* 0x000fea0003800000 */
.L_x_6400:
[----:B------:R-:W5:Y:S01]  /*10350*/  SYNCS.PHASECHK.TRANS64.TRYWAIT P2, [R93+URZ+0x334b0], R94 ;  /* 0x0334b05e5d0075a7 */ /* 0x000f62000804017f */
[----:B------:R-:W-:Y:S01]  /*10360*/  ULDC UR39, c[0x0][0x2f4] ;  /* 0x0000bd0000277ab9 */ /* 0x000fe20000000800 */
[----:B------:R-:W-:Y:S04]  /*10370*/  BSSY B0, `(.L_x_6402) ;  /* 0x0000002000007945 */ /* 0x000fe80003800000 */
[----:B-----5:R-:W-:Y:S05]  /*10380*/  @!P2 BRA `(.L_x_6403) ;  /* 0x0000020800fca947 */ /* 0x020fea0003800000 */
.L_x_6678:
[----:B------:R-:W-:Y:S05]  /*10390*/  BSYNC B0 ;  /* 0x0000000000007941 */ /* 0x000fea0003800000 */
.L_x_6402:
[----:B--2---:R2:W5:Y:S01]  /*103a0*/  LDL R50, [R1+0x10] ;  /* 0x0000100001327983 */ /* 0x0045620000100800 */
[----:B------:R-:W-:Y:S01]  /*103b0*/  ULDC.64 UR4, c[0x0][0x328] ;  /* 0x0000ca0000047ab9 */ /* 0x000fe20000000a00 */
[----:B------:R-:W-:Y:S02]  /*103c0*/  ULDC.64 UR6, c[0x0][0x318] ;  /* 0x0000c60000067ab9 */ /* 0x000fe40000000a00 */
[----:B0--3--:R2:W5:Y:S01]  /*103d0*/  LDL R49, [R1+0xc] ;  /* 0x00000c0001317983 */ /* 0x0095620000100800 */
        /* <DEDUP_REMOVED lines=25> */
[----:B------:R2:W1:Y:S08]  /*10570*/  SHFL.IDX PT, R45, R11, RZ, 0x1e1f ;  /* 0x001e1fff0b2d7589 */ /* 0x00047000000e0000 */
[----:B--2---:R-:W-:Y:S05]  /*10580*/  @!P2 BRA `(.L_x_6405) ;  /* 0x000000000080a947 */ /* 0x004fea0003800000 */
[----:B------:R-:W-:-:S13]  /*10590*/  ISETP.GE.AND P5, PT, R16, UR39, PT ;  /* 0x0000002710007c0c */ /* 0x000fda000bfa6270 */
[----:B------:R-:W2:Y:S01]  /*105a0*/  @!P5 LDS.128 R12, [R88+0xf200] ;  /* 0x00f20000580cd984 */ /* 0x000ea20000000c00 */
[----:B0-----:R-:W-:-:S05]  /*105b0*/  @!P5 IADD3 R38, P2, R16, R47, RZ ;  /* 0x0000002f1026d210 */ /* 0x001fca0007f5e0ff */
[----:B-1----:R-:W-:Y:S01]  /*105c0*/  @!P5 IMAD.X R39, R45, 0x1, R17, P2 ;  /* 0x000000012d27d824 */ /* 0x002fe200010e0611 */
[----:B------:R-:W-:-:S13]  /*105d0*/  ISETP.GE.AND P2, PT, R221, UR39, PT ;  /* 0x00000027dd007c0c */ /* 0x000fda000bf46270 */
[----:B------:R-:W-:-:S05]  /*105e0*/  @!P2 IADD3 R36, P4, R221, R47, RZ ;  /* 0x0000002fdd24a210 */ /* 0x000fca0007f9e0ff */
[----:B-----5:R-:W-:Y:S01]  /*105f0*/  @!P2 IMAD.X R37, R45, 0x1, R50, P4 ;  /* 0x000000012d25a824 */ /* 0x020fe200020e0632 */
[----:B------:R-:W-:-:S13]  /*10600*/  ISETP.GE.AND P4, PT, R220, UR39, PT ;  /* 0x00000027dc007c0c */ /* 0x000fda000bf86270 */
[----:B------:R-:W-:Y:S01]  /*10610*/  @!P4 IADD3 R34, P6, R220, R47, RZ ;  /* 0x0000002fdc22c210 */ /* 0x000fe20007fde0ff */
[----:B--2---:R-:W-:Y:S01]  /*10620*/  @!P5 ST.E.128 desc[UR50][R38.64], R12 ;  /* 0x0000000c2600d985 */ /* 0x004fe2000c101d32 */
        /* <DEDUP_REMOVED lines=15> */
[----:B------:R-:W-:-:S05]  /*10720*/  @!P5 IADD3 R38, P6, R222, R47, RZ ;  /* 0x0000002fde26d210 */ /* 0x000fca0007fde0ff */
[----:B------:R-:W-:Y:S01]  /*10730*/  @!P5 IMAD.X R39, R45, 0x1, R48, P6 ;  /* 0x000000012d27d824 */ /* 0x000fe200030e0630 */
[----:B0-----:R-:W-:Y:S04]  /*10740*/  @!P2 ST.E.128 desc[UR50][R36.64], R12 ;  /* 0x0000000c2400a985 */ /* 0x001fe8000c101d32 */
[----:B------:R-:W0:Y:S04]  /*10750*/  @!P4 LDS.128 R12, [R88+0x14200] ;  /* 0x01420000580cc984 */ /* 0x000e280000000c00 */
[----:B0-----:R-:W-:Y:S04]  /*10760*/  @!P4 ST.E.128 desc[UR50][R34.64], R12 ;  /* 0x0000000c2200c985 */ /* 0x001fe8000c101d32 */
[----:B------:R-:W0:Y:S04]  /*10770*/  @!P5 LDS.128 R12, [R89+0x14200] ;  /* 0x01420000590cd984 */ /* 0x000e280000000c00 */
[----:B0-----:R2:W-:Y:S02]  /*10780*/  @!P5 ST.E.128 desc[UR50][R38.64], R12 ;  /* 0x0000000c2600d985 */ /* 0x0015e4000c101d32 */
.L_x_6405:
[----:B------:R-:W-:Y:S05]  /*10790*/  BSYNC B0 ;  /* 0x0000000000007941 */ /* 0x000fea0003800000 */
.L_x_6404:
[----:B------:R-:W-:Y:S01]  /*107a0*/  ISETP.GE.AND P2, PT, R92, 0x81, PT ;  /* 0x000000815c00780c */ /* 0x000fe20003f46270 */
[----:B------:R-:W3:Y:S01]  /*107b0*/  SHFL.IDX PT, R11, R11, 0x1, 0x1e1f ;  /* 0x003e1f000b0b7f89 */ /* 0x000ee200000e0000 */
[----:B------:R-:W-:Y:S03]  /*107c0*/  BSSY B0, `(.L_x_6406) ;  /* 0x0000023000007945 */ /* 0x000fe60003800000 */
[----:B-1----:R1:W0:Y:S08]  /*107d0*/  SHFL.IDX PT, R45, R44, 0x1, 0x1e1f ;  /* 0x003e1f002c2d7f89 */ /* 0x00223000000e0000 */
[----:B-1----:R-:W-:Y:S05]  /*107e0*/  @!P2 BRA `(.L_x_6407) ;  /* 0x000000000080a947 */ /* 0x002fea0003800000 */
[----:B------:R-:W-:-:S13]  /*107f0*/  ISETP.GE.AND P5, PT, R16, UR39, PT ;  /* 0x0000002710007c0c */ /* 0x000fda000bfa6270 */
[----:B--2---:R-:W1:Y:S01]  /*10800*/  @!P5 LDS.128 R12, [R88+0x11200] ;  /* 0x01120000580cd984 */ /* 0x004e620000000c00 */
[----:B0-----:R-:W-:-:S05]  /*10810*/  @!P5 IADD3 R38, P2, R16, R45, RZ ;  /* 0x0000002d1026d210 */ /* 0x001fca0007f5e0ff */
[----:B---3--:R-:W-:Y:S01]  /*10820*/  @!P5 IMAD.X R39, R11, 0x1, R17, P2 ;  /* 0x000000010b27d824 */ /* 0x008fe200010e0611 */
[----:B------:R-:W-:-:S13]  /*10830*/  ISETP.GE.AND P2, PT, R221, UR39, PT ;  /* 0x00000027dd007c0c */ /* 0x000fda000bf46270 */
[----:B------:R-:W-:-:S04]  /*10840*/  @!P2 IADD3 R36, P4, R221, R45, RZ ;  /* 0x0000002ddd24a210 */ /* 0x000fc80007f9e0ff */
[----:B-----5:R-:W-:Y:S02]  /*10850*/  @!P2 IADD3.X R37, R11, R50, RZ, P4, !PT ;  /* 0x000000320b25a210 */ /* 0x020fe400027fe4ff */
        /* <DEDUP_REMOVED lines=25> */
.L_x_6407:
[----:B------:R-:W-:Y:S05]  /*109f0*/  BSYNC B0 ;  /* 0x0000000000007941 */ /* 0x000fea0003800000 */
.L_x_6406:
        /* <DEDUP_REMOVED lines=24> */
.L_x_6298:
[----:B------:R-:W-:Y:S05]  /*10b80*/  @P0 BRA `(.L_x_6409) ;  /* 0x00000000000c0947 */ /* 0x000fea0003800000 */
[----:B------:R-:W1:Y:S01]  /*10b90*/  FENCE.VIEW.ASYNC.G ;  /* 0x00000000000073c6 */ /* 0x000e620000000100 */
[----:B------:R-:W-:Y:S05]  /*10ba0*/  WARPSYNC.ALL ;  /* 0x0000000000007948 */ /* 0x000fea0003800000 */
[----:B-1----:R-:W-:Y:S06]  /*10bb0*/  BAR.ARV 0xc, 0x180 ;  /* 0x0306000000007b1d */ /* 0x002fec0000002000 */
.L_x_6409:
        /* <DEDUP_REMOVED lines=10> */
[----:B------:R-:W1:Y:S08]  /*10c60*/  @P0 LDC.64 R6, c[0x0][0x9a8] ;  /* 0x00026a00ff060b82 */ /* 0x000e700000000a00 */
[----:B------:R-:W0:Y:S08]  /*10c70*/  @P1 LDC.64 R10, c[0x0][0x9c0] ;  /* 0x00027000ff0a1b82 */ /* 0x000e300000000a00 */
[----:B------:R-:W0:Y:S01]  /*10c80*/  @P0 LDC.64 R12, c[0x0][0x9b0] ;  /* 0x00026c00ff0c0b82 */ /* 0x000e220000000a00 */
[----:B------:R-:W-:Y:S01]  /*10c90*/  @P1 SHF.R.S32.HI R15, RZ, 0x1f, R22 ;  /* 0x0000001fff0f1819 */ /* 0x000fe20000011416 */
[----:B--2---:R-:W-:-:S02]  /*10ca0*/  @P1 IMAD R2, R0, R8, RZ ;  /* 0x0000000800021224 */ /* 0x004fc400078e02ff */
[----:B-1----:R-:W-:Y:S02]  /*10cb0*/  @P0 IMAD R0, R0, R6, RZ ;  /* 0x0000000600000224 */ /* 0x002fe400078e02ff */
[C---:B---3--:R-:W-:Y:S02]  /*10cc0*/  @P1 IMAD R9, R3.reuse, R9, R2 ;  /* 0x0000000903091224 */ /* 0x048fe400078e0202 */
[----:B------:R-:W-:-:S04]  /*10cd0*/  @P1 IMAD.WIDE.U32 R4, R3, R8, RZ ;  /* 0x0000000803041225 */ /* 0x000fc800078e00ff */
[C---:B------:R-:W-:Y:S02]  /*10ce0*/  @P0 IMAD R7, R3.reuse, R7, R0 ;  /* 0x0000000703070224 */ /* 0x040fe400078e0200 */
[----:B------:R-:W-:-:S04]  /*10cf0*/  @P0 IMAD.WIDE.U32 R2, R3, R6, RZ ;  /* 0x0000000603020225 */ /* 0x000fc800078e00ff */
[----:B------:R-:W-:Y:S01]  /*10d00*/  @P1 IMAD.IADD R5, R5, 0x1, R9 ;  /* 0x0000000105051824 */ /* 0x000fe200078e0209 */
[----:B------:R-:W-:Y:S01]  /*10d10*/  @P0 SHF.R.S32.HI R9, RZ, 0x1f, R22 ;  /* 0x0000001fff090819 */ /* 0x000fe20000011416 */
[----:B0-----:R-:W-:Y:S01]  /*10d20*/  @P1 IMAD R6, R15, R10, RZ ;  /* 0x0000000a0f061224 */ /* 0x001fe200078e02ff */
[----:B------:R-:W-:-:S03]  /*10d30*/  @P0 IADD3 R3, R3, R7, RZ ;  /* 0x0000000703030210 */ /* 0x000fc60007ffe0ff */
        /* <DEDUP_REMOVED lines=12> */
[----:B------:R-:W-:Y:S01]  /*10e00*/  @P0 LEA.HI.X R5, R2, UR5, R3, 0x2, P2 ;  /* 0x0000000502050c11 */ /* 0x000fe200090f1403 */
[----:B------:R-:W-:Y:S01]  /*10e10*/  IMAD.MOV.U32 R3, RZ, RZ, 0x3f800000 ;  /* 0x3f800000ff037424 */ /* 0x000fe200078e00ff */
[----:B------:R-:W0:Y:S03]  /*10e20*/  LDC R2, c[0x0][0x448] ;  /* 0x00011200ff027b82 */ /* 0x000e260000000800 */
[----:B------:R-:W2:Y:S04]  /*10e30*/  @P1 LDG.E R0, desc[UR50][R8.64] ;  /* 0x0000003208001981 */ /* 0x000ea8000c1e1900 */
[----:B------:R1:W2:Y:S01]  /*10e40*/  @P0 LDG.E R3, desc[UR50][R4.64] ;  /* 0x0000003204030981 */ /* 0x0002a2000c1e1900 */
[----:B0-----:R-:W-:-:S13]  /*10e50*/  ISETP.NE.AND P0, PT, R2, 0x1, PT ;  /* 0x000000010200780c */ /* 0x001fda0003f05270 */
[----:B------:R-:W0:Y:S08]  /*10e60*/  @P0 LDC R7, c[0x0][0x44c] ;  /* 0x00011300ff070b82 */ /* 0x000e300000000800 */
[----:B------:R-:W3:Y:S01]  /*10e70*/  @P0 LDC R6, c[0x0][0x450] ;  /* 0x00011400ff060b82 */ /* 0x000ee20000000800 */
[----:B----4-:R-:W-:-:S04]  /*10e80*/  VIADD R2, R14, 0x7f ;  /* 0x0000007f0e027836 */ /* 0x010fc80000000000 */
[----:B0-----:R-:W-:-:S05]  /*10e90*/  @P0 IMAD.HI.U32 R7, R2, R7, RZ ;  /* 0x0000000702070227 */ /* 0x001fca00078e00ff */
[----:B---3--:R-:W-:-:S05]  /*10ea0*/  @P0 SHF.R.U32.HI R2, RZ, R6, R7 ;  /* 0x00000006ff020219 */ /* 0x008fca0000011607 */
[----:B------:R-:W-:-:S04]  /*10eb0*/  IMAD.IADD R2, R145, 0x1, R2 ;  /* 0x0000000191027824 */ /* 0x000fc800078e0202 */
[----:B------:R-:W-:-:S05]  /*10ec0*/  IMAD.HI R2, R2, 0x66666667, RZ ;  /* 0x6666666702027827 */ /* 0x000fca00078e02ff */
[----:B-1----:R-:W-:-:S04]  /*10ed0*/  SHF.R.U32.HI R5, RZ, 0x1f, R2 ;  /* 0x0000001fff057819 */ /* 0x002fc80000011602 */
[----:B------:R-:W-:-:S04]  /*10ee0*/  LEA.HI.SX32 R5, R2, R5, 0x1a ;  /* 0x0000000502057211 */ /* 0x000fc800078fd2ff */
[----:B------:R-:W-:-:S04]  /*10ef0*/  VIMNMX R146, R146, R5, PT ;  /* 0x0000000592927248 */ /* 0x000fc80003fe0100 */
[----:B------:R-:W-:Y:S02]  /*10f00*/  ISETP.GE.AND P1, PT, R146, 0x1, PT ;  /* 0x000000019200780c */ /* 0x000fe40003f26270 */
[----:B------:R-:W-:Y:S02]  /*10f10*/  CS2R R120, SRZ ;  /* 0x0000000000787805 */ /* 0x000fe4000001ff00 */
[----:B------:R-:W-:Y:S01]  /*10f20*/  PLOP3.LUT P0, PT, PT, PT, PT, 0x80, 0x0 ;  /* 0x000000000000781c */ /* 0x000fe20003f0f070 */
[----:B------:R-:W-:Y:S01]  /*10f30*/  IMAD.MOV.U32 R119, RZ, RZ, RZ ;  /* 0x000000ffff777224 */ /* 0x000fe200078e00ff */
[----:B------:R-:W-:Y:S02]  /*10f40*/  CS2R R26, SRZ ;  /* 0x00000000001a7805 */ /* 0x000fe4000001ff00 */
[----:B------:R-:W-:Y:S02]  /*10f50*/  CS2R R84, SRZ ;  /* 0x0000000000547805 */ /* 0x000fe4000001ff00 */
[----:B------:R-:W-:-:S02]  /*10f60*/  CS2R R112, SRZ ;  /* 0x0000000000707805 */ /* 0x000fc4000001ff00 */
[----:B------:R-:W-:Y:S02]  /*10f70*/  MOV R46, RZ ;  /* 0x000000ff002e7202 */ /* 0x000fe40000000f00 */
[----:B------:R-:W-:Y:S02]  /*10f80*/  CS2R R68, SRZ ;  /* 0x0000000000447805 */ /* 0x000fe4000001ff00 */
        /* <DEDUP_REMOVED lines=9> */
[----:B------:R-:W-:Y:S01]  /*11020*/  CS2R R96, SRZ ;  /* 0x0000000000607805 */ /* 0x000fe2000001ff00 */
[----:B------:R-:W-:Y:S01]  /*11030*/  IMAD.MOV.U32 R102, RZ, RZ, RZ ;  /* 0x000000ffff667224 */ /* 0x000fe200078e00ff */
[----:B------:R-:W-:Y:S02]  /*11040*/  CS2R R44, SRZ ;  /* 0x00000000002c7805 */ /* 0x000fe4000001ff00 */
        /* <DEDUP_REMOVED lines=13> */
[----:B-----5:R-:W-:Y:S02]  /*11120*/  MOV R50, RZ ;  /* 0x000000ff00327202 */ /* 0x020fe40000000f00 */
        /* <DEDUP_REMOVED lines=33> */
.L_x_6681:
        /* <DEDUP_REMOVED lines=24> */
[----:B--2---:R-:W-:Y:S05]  /*114c0*/  CALL.ABS.NOINC R14 ;  /* 0x000000000e007343 */ /* 0x004fea0003c00000 */
.L_x_6412:
        /* <DEDUP_REMOVED lines=13> */
.L_x_6416:
[----:B--2---:R2:W3:Y:S02]  /*115a0*/  SYNCS.PHASECHK.TRANS64.TRYWAIT P0, [R18+URZ+0x33400], R3 ;  /* 0x03340003120075a7 */ /* 0x0044e4000800017f */
[----:B---3--:R-:W-:Y:S05]  /*115b0*/  @!P0 NANOSLEEP.SYNCS 0x989680 ;  /* 0x009896800000895d */ /* 0x008fea0003900000 */
[----:B------:R-:W3:Y:S02]  /*115c0*/  @!P0 SYNCS.PHASECHK.TRANS64 P0, [R18+URZ+0x33400], R3 ;  /* 0x03340003120085a7 */ /* 0x000ee4000800007f */
[----:B---3--:R-:W-:Y:S05]  /*115d0*/  @!P0 BRA `(.L_x_6416) ;  /* 0xfffffffc00f08947 */ /* 0x008fea000383ffff */
.L_x_6415:
[----:B------:R-:W-:Y:S05]  /*115e0*/  BSYNC B0 ;  /* 0x0000000000007941 */ /* 0x000fea0003800000 */
.L_x_6414:
[----:B------:R-:W-:Y:S05]  /*115f0*/  BRA `(.L_x_6417) ;  /* 0x00000070005c7947 */ /* 0x000fea0003800000 */
.L_x_6413:
[----:B------:R-:W-:Y:S01]  /*11600*/  ULOP3.LUT UP0, URZ, UR48, 0x1bf, URZ, 0xc0, !UPT ;  /* 0x000001bf303f7892 */ /* 0x000fe2000f80c03f */
[----:B------:R-:W-:Y:S01]  /*11610*/  SHF.R.S32.HI R0, RZ, 0x1f, R133 ;  /* 0x0000001fff007819 */ /* 0x000fe20000011485 */
[----:B------:R-:W-:Y:S01]  /*11620*/  ULDC.64 UR4, c[0x0][0x3f8] ;  /* 0x0000fe0000047ab9 */ /* 0x000fe20000000a00 */
[----:B------:R-:W-:Y:S01]  /*11630*/  ULDC.64 UR6, c[0x0][0x408] ;  /* 0x0001020000067ab9 */ /* 0x000fe20000000a00 */
[----:B------:R-:W-:Y:S02]  /*11640*/  IMAD.WIDE.U32 R24, R133, UR4, RZ ;  /* 0x0000000485187c25 */ /* 0x000fe4000f8e00ff */
[----:B------:R-:W-:Y:S02]  /*11650*/  PLOP3.LUT P0, PT, PT, PT, UP0, 0x80, 0x0 ;  /* 0x000000000000781c */ /* 0x000fe40003f0f008 */
[C---:B------:R-:W-:Y:S02]  /*11660*/  IMAD R4, R0.reuse, UR4, RZ ;  /* 0x0000000400047c24 */ /* 0x040fe4000f8e02ff */
[----:B------:R-:W-:-:S02]  /*11670*/  IMAD R0, R0, UR6, RZ ;  /* 0x0000000600007c24 */ /* 0x000fc4000f8e02ff */
[----:B------:R-:W-:-:S04]  /*11680*/  IMAD.WIDE.U32 R26, R133, UR6, RZ ;  /* 0x00000006851a7c25 */ /* 0x000fc8000f8e00ff */
[C---:B------:R-:W-:Y:S02]  /*11690*/  IMAD R31, R133.reuse, UR7, R0 ;  /* 0x00000007851f7c24 */ /* 0x040fe4000f8e0200 */
[----:B------:R-:W-:-:S03]  /*116a0*/  IMAD R29, R133, UR5, R4 ;  /* 0x00000005851d7c24 */ /* 0x000fc6000f8e0204 */
[----:B------:R-:W-:Y:S01]  /*116b0*/  IADD3 R31, R31, R27, RZ ;  /* 0x0000001b1f1f7210 */ /* 0x000fe20007ffe0ff */
[----:B------:R-:W-:Y:S01]  /*116c0*/  IMAD.IADD R29, R29, 0x1, R25 ;  /* 0x000000011d1d7824 */ /* 0x000fe200078e0219 */
        /* <DEDUP_REMOVED lines=17> */
.L_x_6418:
[----:B------:R-:W2:Y:S01]  /*117e0*/  LDL R59, [R1+0x48] ;  /* 0x00004800013b7983 */ /* 0x000ea20000100800 */
[----:B------:R-:W-:Y:S01]  /*117f0*/  ULDC.U8 UR4, c[0x0][0x410] ;  /* 0x0001040000047ab9 */ /* 0x000fe20000000000 */
[----:B------:R-:W1:Y:S01]  /*11800*/  S2R R20, SR_TID.X ;  /* 0x0000000000147919 */ /* 0x000e620000002100 */
[----:B------:R-:W-:Y:S01]  /*11810*/  ISETP.NE.AND P0, PT, RZ, UR4, PT ;  /* 0x00000004ff007c0c */ /* 0x000fe2000bf05270 */
[----:B------:R-:W-:Y:S01]  /*11820*/  BSSY B0, `(.L_x_6419) ;  /* 0x00006ec000007945 */ /* 0x000fe20003800000 */
[C---:B-1----:R-:W-:Y:S02]  /*11830*/  VIADD R58, R20.reuse, 0xffffff80 ;  /* 0xffffff80143a7836 */ /* 0x042fe40000000000 */
[----:B------:R-:W-:-:S05]  /*11840*/  VIADD R45, R20, 0xffffff80 ;  /* 0xffffff80142d7836 */ /* 0x000fca0000000000 */
[----:B------:R-:W-:-:S04]  /*11850*/  LEA.HI R45, R45, R58, RZ, 0x1 ;  /* 0x0000003a2d2d7211 */ /* 0x000fc800078f08ff */
[----:B------:R-:W-:-:S05]  /*11860*/  SHF.R.S32.HI R45, RZ, 0x1, R45 ;  /* 0x00000001ff2d7819 */ /* 0x000fca000001142d */
[----:B--2---:R-:W-:Y:S01]  /*11870*/  IMAD.IADD R20, R45, 0x1, R59 ;  /* 0x000000012d147824 */ /* 0x004fe200078e023b */
[----:B------:R-:W-:Y:S06]  /*11880*/  @!P0 BRA `(.L_x_6420) ;  /* 0x0000003400f48947 */ /* 0x000fec0003800000 */
[----:B------:R-:W1:Y:S01]  /*11890*/  LDC R10, c[0x0][0x448] ;  /* 0x00011200ff0a7b82 */ /* 0x000e620000000800 */
[----:B------:R-:W-:Y:S01]  /*118a0*/  IMAD.MOV.U32 R11, RZ, RZ, R20 ;  /* 0x000000ffff0b7224 */ /* 0x000fe200078e0014 */
[----:B------:R-:W-:Y:S01]  /*118b0*/  MOV R8, R26 ;  /* 0x0000001a00087202 */ /* 0x000fe20000000f00 */
[----:B------:R-:W-:Y:S01]  /*118c0*/  IMAD.MOV.U32 R9, RZ, RZ, R31 ;  /* 0x000000ffff097224 */ /* 0x000fe200078e001f */
[----:B------:R-:W-:Y:S01]  /*118d0*/  ULDC.64 UR4, c[0x0][0x3f8] ;  /* 0x0000fe0000047ab9 */ /* 0x000fe20000000a00 */
[----:B------:R-:W-:Y:S01]  /*118e0*/  IMAD.MOV.U32 R6, RZ, RZ, R24 ;  /* 0x000000ffff067224 */ /* 0x000fe200078e0018 */
[----:B------:R-:W-:Y:S01]  /*118f0*/  ULDC.64 UR6, c[0x0][0x408] ;  /* 0x0001020000067ab9 */ /* 0x000fe20000000a00 */
[----:B------:R-:W-:Y:S01]  /*11900*/  IMAD.MOV.U32 R7, RZ, RZ, R29 ;  /* 0x000000ffff077224 */ /* 0x000fe200078e001d */
        /* <DEDUP_REMOVED lines=8> */
[----:B------:R-:W-:Y:S01]  /*11990*/  IMAD R4, R0, UR4, RZ ;  /* 0x0000000400047c24 */ /* 0x000fe2000f8e02ff */
[----:B------:R-:W-:Y:S01]  /*119a0*/  IADD3 R5, P1, R8, UR8, RZ ;  /* 0x0000000808057c10 */ /* 0x000fe2000ff3e0ff */
[----:B------:R-:W-:-:S04]  /*119b0*/  IMAD.WIDE.U32 R6, R11, UR4, R6 ;  /* 0x000000040b067c25 */ /* 0x000fc8000f8e0006 */
[----:B------:R-:W-:Y:S02]  /*119c0*/  IMAD R0, R0, UR6, RZ ;  /* 0x0000000600007c24 */ /* 0x000fe4000f8e02ff */
[C---:B0-----:R-:W-:Y:S01]  /*119d0*/  IMAD R13, R11.reuse, UR5, R4 ;  /* 0x000000050b0d7c24 */ /* 0x041fe2000f8e0204 */
        /* <DEDUP_REMOVED lines=11> */
.L_x_6687:
[----:B0-----:R-:W5:Y:S01]  /*11a90*/  LDL R5, [R1+0x4c] ;  /* 0x00004c0001057983 */ /* 0x001f620000100800 */
        /* <DEDUP_REMOVED lines=11> */
[----:B-----5:R-:W-:Y:S01]  /*11b50*/  IMAD R5, R5, R10, RZ ;  /* 0x0000000a05057224 */ /* 0x020fe200078e02ff */
[----:B------:R-:W-:-:S04]  /*11b60*/  CS2R R10, SRZ ;  /* 0x00000000000a7805 */ /* 0x000fc8000001ff00 */
[----:B------:R-:W-:Y:S02]  /*11b70*/  ISETP.GE.AND P0, PT, R20, R5, PT ;  /* 0x000000051400720c */ /* 0x000fe40003f06270 */
[----:B------:R-:W-:-:S11]  /*11b80*/  CS2R R20, SRZ ;  /* 0x0000000000147805 */ /* 0x000fd6000001ff00 */
[----:B------:R-:W-:Y:S05]  /*11b90*/  @P0 BRA `(.L_x_6423) ;  /* 0x0000000400080947 */ /* 0x000fea0003800000 */
        /* <DEDUP_REMOVED lines=14> */
[----:B--2---:R-:W-:Y:S02]  /*11c80*/  ISETP.GE.AND P4, PT, R15, UR4, PT ;  /* 0x000000040f007c0c */ /* 0x004fe4000bf86270 */
[----:B------:R-:W-:Y:S02]  /*11c90*/  SHF.R.S32.HI R9, RZ, 0x1f, R15 ;  /* 0x0000001fff097819 */ /* 0x000fe4000001140f */
[----:B---3--:R-:W-:Y:S02]  /*11ca0*/  ISETP.GE.AND P3, PT, R46, UR4, PT ;  /* 0x000000042e007c0c */ /* 0x008fe4000bf66270 */
[----:B----4-:R-:W-:-:S07]  /*11cb0*/  ISETP.GE.AND P2, PT, R43, UR4, PT ;  /* 0x000000042b007c0c */ /* 0x010fce000bf46270 */
[C---:B------:R-:W-:Y:S02]  /*11cc0*/  @!P4 IADD3 R6, P0, R15.reuse, R3, RZ ;  /* 0x000000030f06c210 */ /* 0x040fe40007f1e0ff */
[----:B------:R-:W-:-:S03]  /*11cd0*/  @!P4 IADD3 R8, P1, R15, R14, RZ ;  /* 0x0000000e0f08c210 */ /* 0x000fc60007f3e0ff */
[--C-:B-1----:R-:W-:Y:S02]  /*11ce0*/  @!P4 IMAD.X R7, R0, 0x1, R9.reuse, P0 ;  /* 0x000000010007c824 */ /* 0x102fe400000e0609 */
[----:B------:R-:W-:Y:S01]  /*11cf0*/  @!P4 IMAD.X R9, R4, 0x1, R9, P1 ;  /* 0x000000010409c824 */ /* 0x000fe200008e0609 */
[----:B------:R-:W-:Y:S02]  /*11d00*/  ISETP.GE.AND P1, PT, R42, UR4, PT ;  /* 0x000000042a007c0c */ /* 0x000fe4000bf26270 */
[----:B------:R-:W5:Y:S01]  /*11d10*/  @!P4 LD.E.64 R32, desc[UR50][R6.64] ;  /* 0x000000320620c980 */ /* 0x000f62000c101b00 */
[----:B------:R-:W-:-:S03]  /*11d20*/  SHF.R.S32.HI R11, RZ, 0x1f, R46 ;  /* 0x0000001fff0b7819 */ /* 0x000fc6000001142e */
[----:B------:R0:W5:Y:S01]  /*11d30*/  @!P4 LD.E.64 R34, desc[UR50][R8.64] ;  /* 0x000000320822c980 */ /* 0x000162000c101b00 */
[CC--:B------:R-:W-:Y:S02]  /*11d40*/  @!P3 IADD3 R12, P4, R46.reuse, R3.reuse, RZ ;  /* 0x000000032e0cb210 */ /* 0x0c0fe40007f9e0ff */
[-C--:B------:R-:W-:Y:S02]  /*11d50*/  @!P3 IADD3 R46, P5, R46, R14.reuse, RZ ;  /* 0x0000000e2e2eb210 */ /* 0x080fe40007fbe0ff */
[----:B------:R-:W-:Y:S01]  /*11d60*/  ISETP.GE.AND P0, PT, R226, UR4, PT ;  /* 0x00000004e2007c0c */ /* 0x000fe2000bf06270 */
[----:B------:R-:W-:Y:S01]  /*11d70*/  @!P3 IMAD.X R13, R0, 0x1, R11, P4 ;  /* 0x00000001000db824 */ /* 0x000fe200020e060b */
[----:B------:R-:W-:Y:S01]  /*11d80*/  SHF.R.S32.HI R15, RZ, 0x1f, R43 ;  /* 0x0000001fff0f7819 */ /* 0x000fe2000001142b */
        /* <DEDUP_REMOVED lines=10> */
[----:B------:R-:W-:-:S02]  /*11e30*/  @!P1 IADD3.X R53, R0, R21, RZ, P4, !PT ;  /* 0x0000001500359210 */ /* 0x000fc400027fe4ff */
[----:B------:R-:W-:Y:S01]  /*11e40*/  ISETP.GE.AND P4, PT, R58, UR4, PT ;  /* 0x000000043a007c0c */ /* 0x000fe2000bf86270 */
[----:B------:R-:W-:Y:S01]  /*11e50*/  @!P1 IMAD.X R55, R4, 0x1, R21, P5 ;  /* 0x0000000104379824 */ /* 0x000fe200028e0615 */
[----:B0-----:R-:W-:Y:S02]  /*11e60*/  @!P0 SHF.R.S32.HI R9, RZ, 0x1f, R226 ;  /* 0x0000001fff098819 */ /* 0x001fe400000114e2 */
[----:B------:R-:W-:Y:S02]  /*11e70*/  SHF.R.S32.HI R11, RZ, 0x1f, R58 ;  /* 0x0000001fff0b7819 */ /* 0x000fe4000001143a */
[----:B-1----:R-:W-:Y:S02]  /*11e80*/  CS2R R12, SRZ ;  /* 0x00000000000c7805 */ /* 0x002fe4000001ff00 */
[----:B------:R-:W-:Y:S01]  /*11e90*/  @!P0 IADD3 R6, P5, R226, R3, RZ ;  /* 0x00000003e2068210 */ /* 0x000fe20007fbe0ff */
[----:B------:R2:W5:Y:S04]  /*11ea0*/  @!P2 LD.E.64 R24, desc[UR50][R48.64] ;  /* 0x000000323018a980 */ /* 0x000568000c101b00 */
[----:B------:R-:W-:Y:S01]  /*11eb0*/  @!P0 IMAD.X R7, R0, 0x1, R9, P5 ;  /* 0x0000000100078824 */ /* 0x000fe200028e0609 */
[----:B------:R-:W-:-:S02]  /*11ec0*/  @!P0 IADD3 R42, P5, R226, R14, RZ ;  /* 0x0000000ee22a8210 */ /* 0x000fc40007fbe0ff */
[----:B------:R-:W-:Y:S01]  /*11ed0*/  CS2R R20, SRZ ;  /* 0x0000000000147805 */ /* 0x000fe2000001ff00 */
[----:B------:R2:W5:Y:S02]  /*11ee0*/  @!P2 LD.E.64 R26, desc[UR50][R50.64] ;  /* 0x00000032321aa980 */ /* 0x000564000c101b00 */
[----:B------:R-:W-:Y:S01]  /*11ef0*/  @!P0 IMAD.X R43, R4, 0x1, R9, P5 ;  /* 0x00000001042b8824 */ /* 0x000fe200028e0609 */
[----:B------:R-:W-:Y:S02]  /*11f00*/  @!P4 IADD3 R56, P5, R58, R3, RZ ;  /* 0x000000033a38c210 */ /* 0x000fe40007fbe0ff */
[----:B------:R-:W-:Y:S01]  /*11f10*/  CS2R R8, SRZ ;  /* 0x0000000000087805 */ /* 0x000fe2000001ff00 */
[----:B------:R2:W5:Y:S02]  /*11f20*/  @!P1 LD.E.64 R20, desc[UR50][R54.64] ;  /* 0x0000003236149980 */ /* 0x000564000c101b00 */
        /* <DEDUP_REMOVED lines=9> */
.L_x_6423:
[----:B------:R-:W-:Y:S05]  /*11fc0*/  BSYNC B1 ;  /* 0x0000000000017941 */ /* 0x000fea0003800000 */
.L_x_6422:
        /* <DEDUP_REMOVED lines=10> */
.L_x_6688:
[----:B------:R-:W-:Y:S05]  /*12070*/  BSYNC B1 ;  /* 0x0000000000017941 */ /* 0x000fea0003800000 */
.L_x_6424:
[----:B------:R-:W-:Y:S05]  /*12080*/  @P1 BRA `(.L_x_6426) ;  /* 0x0000006400941947 */ /* 0x000fea0003800000 */
[----:B------:R-:W2:Y:S01]  /*12090*/  LDL R0, [R1+0x30] ;  /* 0x0000300001007983 */ /* 0x000ea20000100800 */
[----:B------:R-:W1:Y:S03]  /*120a0*/  LDC R5, c[0x0][0x3f4] ;  /* 0x0000fd00ff057b82 */ /* 0x000e660000000800 */
[----:B------:R-:W2:Y:S04]  /*120b0*/  LDL R43, [R1+0x34] ;  /* 0x00003400012b7983 */ /* 0x000ea80000100800 */
[----:B------:R-:W2:Y:S04]  /*120c0*/  LDL R42, [R1+0x38] ;  /* 0x00003800012a7983 */ /* 0x000ea80000100800 */
[----:B------:R-:W2:Y:S04]  /*120d0*/  LDL R15, [R1+0x1c] ;  /* 0x00001c00010f7983 */ /* 0x000ea80000100800 */
[----:B----4-:R-:W4:Y:S04]  /*120e0*/  LDL R14, [R1+0x24] ;  /* 0x00002400010e7983 */ /* 0x010f280000100800 */
[----:B------:R-:W4:Y:S04]  /*120f0*/  LDL R7, [R1+0x28] ;  /* 0x0000280001077983 */ /* 0x000f280000100800 */
[----:B------:R-:W4:Y:S04]  /*12100*/  LDL R6, [R1+0x20] ;  /* 0x0000200001067983 */ /* 0x000f280000100800 */
[----:B---3--:R-:W3:Y:S01]  /*12110*/  LDL R4, [R1+0x2c] ;  /* 0x00002c0001047983 */ /* 0x008ee20000100800 */
[----:B------:R-:W-:Y:S01]  /*12120*/  LEA.HI R40, R41, R40, RZ, 0x2 ;  /* 0x0000002829287211 */ /* 0x000fe200078f10ff */
[----:B------:R-:W-:Y:S01]  /*12130*/  BSSY B1, `(.L_x_6427) ;  /* 0x0000089000017945 */ /* 0x000fe20003800000 */
[----:B-1----:R-:W-:-:S02]  /*12140*/  ISETP.GE.AND P6, PT, R226, R5, PT ;  /* 0x00000005e200720c */ /* 0x002fc40003fc6270 */
[--C-:B0-----:R-:W-:Y:S02]  /*12150*/  SHF.R.S32.HI R3, RZ, 0x2, R40.reuse ;  /* 0x00000002ff037819 */ /* 0x101fe40000011428 */
[----:B------:R-:W-:-:S04]  /*12160*/  SHF.R.S32.HI R40, RZ, 0x1f, R40 ;  /* 0x0000001fff287819 */ /* 0x000fc80000011428 */
[----:B------:R-:W-:-:S04]  /*12170*/  LEA.HI R40, R40, R3, RZ, 0x2 ;  /* 0x0000000328287211 */ /* 0x000fc800078f10ff */
[----:B------:R-:W-:-:S05]  /*12180*/  LOP3.LUT R40, R40, 0xfffffffc, RZ, 0xc0, !PT ;  /* 0xfffffffc28287812 */ /* 0x000fca00078ec0ff */
[----:B------:R-:W-:-:S05]  /*12190*/  IMAD.IADD R40, R3, 0x1, -R40 ;  /* 0x0000000103287824 */ /* 0x000fca00078e0a28 */
[----:B------:R-:W-:Y:S02]  /*121a0*/  LOP3.LUT P0, RZ, R40, 0x2, RZ, 0xc0, !PT ;  /* 0x0000000228ff7812 */ /* 0x000fe4000780c0ff */
[----:B--2---:R-:W-:-:S04]  /*121b0*/  LOP3.LUT R0, R0, 0x10, R16, 0xf8, !PT ;  /* 0x0000001000007812 */ /* 0x004fc800078ef810 */
[----:B------:R-:W-:-:S04]  /*121c0*/  LOP3.LUT R0, R0, R43, RZ, 0x3c, !PT ;  /* 0x0000002b00007212 */ /* 0x000fc800078e3cff */
[----:B------:R-:W-:Y:S02]  /*121d0*/  IADD3 R3, R42, R0, RZ ;  /* 0x000000002a037210 */ /* 0x000fe40007ffe0ff */
[----:B------:R-:W-:-:S03]  /*121e0*/  ISETP.GE.AND P1, PT, R15, R5, PT ;  /* 0x000000050f00720c */ /* 0x000fc60003f26270 */
[----:B------:R-:W-:Y:S01]  /*121f0*/  IMAD.IADD R3, R18, 0x1, R3 ;  /* 0x0000000112037824 */ /* 0x000fe200078e0203 */
[----:B----4-:R-:W-:-:S03]  /*12200*/  ISETP.GE.AND P2, PT, R14, R5, PT ;  /* 0x000000050e00720c */ /* 0x010fc60003f46270 */
[----:B------:R-:W-:Y:S01]  /*12210*/  VIADD R0, R3, 0x20 ;  /* 0x0000002003007836 */ /* 0x000fe20000000000 */
[-C--:B------:R-:W-:Y:S02]  /*12220*/  ISETP.GE.AND P3, PT, R7, R5.reuse, PT ;  /* 0x000000050700720c */ /* 0x080fe40003f66270 */
[-C--:B------:R-:W-:Y:S02]  /*12230*/  ISETP.GE.AND P4, PT, R6, R5.reuse, PT ;  /* 0x000000050600720c */ /* 0x080fe40003f86270 */
[----:B---3--:R-:W-:Y:S01]  /*12240*/  ISETP.GE.AND P5, PT, R4, R5, PT ;  /* 0x000000050400720c */ /* 0x008fe20003fa6270 */
        /* <DEDUP_REMOVED lines=119> */
.L_x_6428:
[----:B------:R-:W-:Y:S05]  /*129c0*/  BSYNC B1 ;  /* 0x0000000000017941 */ /* 0x000fea0003800000 */
.L_x_6427:
        /* <DEDUP_REMOVED lines=125> */
.L_x_6430:
[----:B------:R-:W-:Y:S05]  /*131a0*/  BSYNC B1 ;  /* 0x0000000000017941 */ /* 0x000fea0003800000 */
.L_x_6429:
        /* <DEDUP_REMOVED lines=120> */
.L_x_6432:
[----:B------:R-:W-:Y:S05]  /*13930*/  BSYNC B1 ;  /* 0x0000000000017941 */ /* 0x000fea0003800000 */
.L_x_6431:
        /* <DEDUP_REMOVED lines=124> */
.L_x_6434:
[----:B------:R-:W-:Y:S05]  /*14100*/  BSYNC B1 ;  /* 0x0000000000017941 */ /* 0x000fea0003800000 */
.L_x_6433:
        /* <DEDUP_REMOVED lines=8> */
[----:B------:R-:W-:-:S02]  /*14190*/  LOP3.LUT R26, R21, 0xff, RZ, 0xc0, !PT ;  /* 0x000000ff151a7812 */ /* 0x000fc400078ec0ff */
[----:B------:R-:W-:Y:S02]  /*141a0*/  LOP3.LUT R29, R29, 0xff, RZ, 0xc0, !PT ;  /* 0x000000ff1d1d7812 */ /* 0x000fe400078ec0ff */
[----:B------:R-:W-:Y:S02]  /*141b0*/  SHF.R.U32.HI R28, RZ, 0x10, R21 ;  /* 0x00000010ff1c7819 */ /* 0x000fe40000011615 */
[----:B------:R-:W-:Y:S02]  /*141c0*/  SHF.R.U32.HI R25, RZ, 0x8, R20 ;  /* 0x00000008ff197819 */ /* 0x000fe40000011614 */
[----:B------:R-:W-:Y:S02]  /*141d0*/  SHF.R.U32.HI R30, RZ, 0x10, R11 ;  /* 0x00000010ff1e7819 */ /* 0x000fe4000001160b */
[----:B------:R-:W-:Y:S02]  /*141e0*/  SHF.R.U32.HI R15, RZ, 0x8, R10 ;  /* 0x00000008ff0f7819 */ /* 0x000fe4000001160a */
[----:B------:R-:W-:Y:S01]  /*141f0*/  PRMT R26, R29, 0x7604, R26 ;  /* 0x000076041d1a7816 */ /* 0x000fe2000000001a */
[----:B------:R-:W-:Y:S01]  /*14200*/  IMAD.U32 R29, R28, 0x10000, RZ ;  /* 0x000100001c1d7824 */ /* 0x000fe200078e00ff */
[----:B------:R-:W-:-:S02]  /*14210*/  LOP3.LUT R27, R25, 0xff, RZ, 0xc0, !PT ;  /* 0x000000ff191b7812 */ /* 0x000fc400078ec0ff */
[----:B------:R-:W-:Y:S02]  /*14220*/  SHF.L.U32 R25, R30, 0x10, RZ ;  /* 0x000000101e197819 */ /* 0x000fe400000006ff */
[----:B------:R-:W-:Y:S02]  /*14230*/  LOP3.LUT R14, R10, 0xff, RZ, 0xc0, !PT ;  /* 0x000000ff0a0e7812 */ /* 0x000fe400078ec0ff */
[----:B------:R-:W-:Y:S02]  /*14240*/  LOP3.LUT R15, R15, 0xff, RZ, 0xc0, !PT ;  /* 0x000000ff0f0f7812 */ /* 0x000fe400078ec0ff */
[----:B------:R-:W-:Y:S02]  /*14250*/  LOP3.LUT R25, R24, 0xff0000, R25, 0xf8, !PT ;  /* 0x00ff000018197812 */ /* 0x000fe400078ef819 */
[----:B------:R-:W-:Y:S02]  /*14260*/  LOP3.LUT R29, R26, 0xff0000, R29, 0xf8, !PT ;  /* 0x00ff00001a1d7812 */ /* 0x000fe400078ef81d */
[----:B------:R-:W-:-:S02]  /*14270*/  PRMT R15, R15, 0x7604, R14 ;  /* 0x000076040f0f7816 */ /* 0x000fc4000000000e */
[----:B------:R-:W-:Y:S02]  /*14280*/  LOP3.LUT R14, R20, 0xff, RZ, 0xc0, !PT ;  /* 0x000000ff140e7812 */ /* 0x000fe400078ec0ff */
[----:B------:R-:W-:Y:S02]  /*14290*/  LOP3.LUT R29, R29, 0xff000000, R21, 0xf8, !PT ;  /* 0xff0000001d1d7812 */ /* 0x000fe400078ef815 */
[----:B------:R-:W-:Y:S02]  /*142a0*/  LOP3.LUT R25, R25, 0xff000000, R11, 0xf8, !PT ;  /* 0xff00000019197812 */ /* 0x000fe400078ef80b */
[----:B------:R-:W-:Y:S02]  /*142b0*/  PRMT R27, R27, 0x7604, R14 ;  /* 0x000076041b1b7816 */ /* 0x000fe4000000000e */
[----:B------:R-:W-:Y:S02]  /*142c0*/  LOP3.LUT R15, R15, 0xff0000, R10, 0xf8, !PT ;  /* 0x00ff00000f0f7812 */ /* 0x000fe400078ef80a */
[----:B0-----:R-:W-:-:S02]  /*142d0*/  F2FP.F16.E4M3.UNPACK_B R14, R6.H1 ;  /* 0x00000006ff0e723e */ /* 0x001fc400030006ff */
[----:B------:R-:W-:Y:S02]  /*142e0*/  F2FP.F16.E4M3.UNPACK_B R28, R29 ;  /* 0x0000001dff1c723e */ /* 0x000fe400020006ff */
[----:B------:R-:W-:Y:S02]  /*142f0*/  F2FP.F16.E4M3.UNPACK_B R21, R25 ;  /* 0x00000019ff15723e */ /* 0x000fe400020006ff */
        /* <DEDUP_REMOVED lines=89> */
.L_x_6436:
[----:B------:R-:W-:Y:S05]  /*14890*/  BSYNC B1 ;  /* 0x0000000000017941 */ /* 0x000fea0003800000 */
.L_x_6435:
        /* <DEDUP_REMOVED lines=124> */
.L_x_6420:
[----:B------:R-:W1:Y:S01]  /*15060*/  LDC R10, c[0x0][0x448] ;  /* 0x00011200ff0a7b82 */ /* 0x000e620000000800 */
[----:B------:R-:W-:Y:S01]  /*15070*/  IMAD.MOV.U32 R6, RZ, RZ, R24 ;  /* 0x000000ffff067224 */ /* 0x000fe200078e0018 */
[----:B------:R-:W-:Y:S01]  /*15080*/  ULDC.64 UR4, c[0x0][0x3f8] ;  /* 0x0000fe0000047ab9 */ /* 0x000fe20000000a00 */
[----:B------:R-:W-:Y:S01]  /*15090*/  IMAD.MOV.U32 R7, RZ, RZ, R29 ;  /* 0x000000ffff077224 */ /* 0x000fe200078e001d */
[----:B------:R-:W-:Y:S01]  /*150a0*/  ULDC.64 UR6, c[0x0][0x408] ;  /* 0x0001020000067ab9 */ /* 0x000fe20000000a00 */
[----:B------:R-:W-:Y:S01]  /*150b0*/  IMAD.MOV.U32 R8, RZ, RZ, R26 ;  /* 0x000000ffff087224 */ /* 0x000fe200078e001a */
[----:B------:R-:W-:Y:S01]  /*150c0*/  ULDC.64 UR8, c[0x0][0x400] ;  /* 0x0001000000087ab9 */ /* 0x000fe20000000a00 */
[----:B------:R-:W-:Y:S01]  /*150d0*/  IMAD.MOV.U32 R9, RZ, RZ, R31 ;  /* 0x000000ffff097224 */ /* 0x000fe200078e001f */
[----:B-1----:R-:W-:-:S13]  /*150e0*/  ISETP.NE.AND P0, PT, R10, 0x1, PT ;  /* 0x000000010a00780c */ /* 0x002fda0003f05270 */
[----:B------:R-:W1:Y:S08]  /*150f0*/  @P0 LDC R3, c[0x0][0x44c] ;  /* 0x00011300ff030b82 */ /* 0x000e700000000800 */
[----:B------:R-:W2:Y:S01]  /*15100*/  @P0 LDC R5, c[0x0][0x450] ;  /* 0x00011400ff050b82 */ /* 0x000ea20000000800 */
[----:B-1----:R-:W-:-:S04]  /*15110*/  @P0 IMAD.HI.U32 R0, R20, R3, RZ ;  /* 0x0000000314000227 */ /* 0x002fc800078e00ff */
[----:B------:R-:W-:Y:S01]  /*15120*/  IMAD.MOV.U32 R3, RZ, RZ, R20 ;  /* 0x000000ffff037224 */ /* 0x000fe200078e0014 */
[----:B--2---:R-:W-:-:S04]  /*15130*/  @P0 SHF.R.U32.HI R3, RZ, R5, R0 ;  /* 0x00000005ff030219 */ /* 0x004fc80000011600 */
[----:B------:R-:W-:Y:S01]  /*15140*/  SHF.R.S32.HI R0, RZ, 0x1f, R3 ;  /* 0x0000001fff007819 */ /* 0x000fe20000011403 */
[----:B------:R-:W-:-:S04]  /*15150*/  IMAD.WIDE.U32 R6, R3, UR4, R6 ;  /* 0x0000000403067c25 */ /* 0x000fc8000f8e0006 */
[----:B------:R-:W-:Y:S02]  /*15160*/  IMAD R4, R0, UR4, RZ ;  /* 0x0000000400047c24 */ /* 0x000fe4000f8e02ff */
[----:B------:R-:W-:-:S04]  /*15170*/  IMAD.WIDE.U32 R8, R3, UR6, R8 ;  /* 0x0000000603087c25 */ /* 0x000fc8000f8e0008 */
[----:B------:R-:W-:Y:S01]  /*15180*/  IMAD R0, R0, UR6, RZ ;  /* 0x0000000600007c24 */ /* 0x000fe2000f8e02ff */
[----:B------:R-:W-:Y:S01]  /*15190*/  IADD3 R21, P1, R8, UR8, RZ ;  /* 0x0000000808157c10 */ /* 0x000fe2000ff3e0ff */
        /* <DEDUP_REMOVED lines=12> */
.L_x_6694:
[----:B------:R-:W5:Y:S01]  /*15260*/  LDL R0, [R1+0x4c] ;  /* 0x00004c0001007983 */ /* 0x000f620000100800 */
        /* <DEDUP_REMOVED lines=12> */
[----:B-----5:R-:W-:Y:S01]  /*15330*/  IMAD R41, R0, R10, RZ ;  /* 0x0000000a00297224 */ /* 0x020fe200078e02ff */
[----:B------:R-:W-:-:S04]  /*15340*/  CS2R R10, SRZ ;  /* 0x00000000000a7805 */ /* 0x000fc8000001ff00 */
[----:B------:R-:W-:-:S13]  /*15350*/  ISETP.GE.AND P0, PT, R20, R41, PT ;  /* 0x000000291400720c */ /* 0x000fda0003f06270 */
[----:B------:R-:W-:Y:S05]  /*15360*/  @P0 BRA `(.L_x_6439) ;  /* 0x0000000000980947 */ /* 0x000fea0003800000 */
[----:B------:R-:W-:Y:S01]  /*15370*/  ULDC UR4, c[0x0][0x3f4] ;  /* 0x0000fd0000047ab9 */ /* 0x000fe20000000800 */
[----:B------:R-:W-:Y:S02]  /*15380*/  CS2R R28, SRZ ;  /* 0x00000000001c7805 */ /* 0x000fe4000001ff00 */
[----:B------:R-:W-:Y:S02]  /*15390*/  ISETP.GE.AND P1, PT, R224, UR4, PT ;  /* 0x00000004e0007c0c */ /* 0x000fe4000bf26270 */
[----:B------:R-:W-:Y:S02]  /*153a0*/  CS2R R30, SRZ ;  /* 0x00000000001e7805 */ /* 0x000fe4000001ff00 */
[----:B------:R-:W-:Y:S02]  /*153b0*/  ISETP.GE.AND P2, PT, R16, UR4, PT ;  /* 0x0000000410007c0c */ /* 0x000fe4000bf46270 */
[----:B------:R-:W-:Y:S02]  /*153c0*/  CS2R R8, SRZ ;  /* 0x0000000000087805 */ /* 0x000fe4000001ff00 */
[----:B------:R-:W-:-:S02]  /*153d0*/  ISETP.GE.AND P0, PT, R225, UR4, PT ;  /* 0x00000004e1007c0c */ /* 0x000fc4000bf06270 */
[----:B------:R-:W-:Y:S02]  /*153e0*/  CS2R R10, SRZ ;  /* 0x00000000000a7805 */ /* 0x000fe4000001ff00 */
[----:B------:R-:W-:Y:S02]  /*153f0*/  CS2R R32, SRZ ;  /* 0x0000000000207805 */ /* 0x000fe4000001ff00 */
[----:B------:R-:W-:Y:S01]  /*15400*/  CS2R R34, SRZ ;  /* 0x0000000000227805 */ /* 0x000fe2000001ff00 */
[----:B------:R-:W-:Y:S02]  /*15410*/  @!P1 IMAD.SHL.U32 R48, R228, 0x10, RZ ;  /* 0x00000010e4309824 */ /* 0x000fe400078e00ff */
[----:B--2---:R-:W-:-:S04]  /*15420*/  @!P2 IADD3 R42, P3, R16, R5, RZ ;  /* 0x00000005102aa210 */ /* 0x004fc80007f7e0ff */
[----:B------:R-:W-:Y:S02]  /*15430*/  @!P0 SHF.L.U32 R50, R229, 0x4, RZ ;  /* 0x00000004e5328819 */ /* 0x000fe400000006ff */
[----:B------:R-:W-:Y:S01]  /*15440*/  @!P1 SHF.R.S32.HI R0, RZ, 0x1f, R48 ;  /* 0x0000001fff009819 */ /* 0x000fe20000011430 */
[C---:B-1----:R-:W-:Y:S01]  /*15450*/  @!P2 IMAD.X R43, R3.reuse, 0x1, R17, P3 ;  /* 0x00000001032ba824 */ /* 0x042fe200018e0611 */
[C---:B------:R-:W-:Y:S02]  /*15460*/  @!P1 IADD3 R46, P5, R48.reuse, R5, RZ ;  /* 0x00000005302e9210 */ /* 0x040fe40007fbe0ff */
[----:B----4-:R-:W-:Y:S02]  /*15470*/  @!P1 IADD3 R48, P4, R48, R21, RZ ;  /* 0x0000001530309210 */ /* 0x010fe40007f9e0ff */
[C---:B------:R-:W-:Y:S01]  /*15480*/  @!P0 IADD3 R20, P3, R50.reuse, R5, RZ ;  /* 0x0000000532148210 */ /* 0x040fe20007f7e0ff */
[----:B------:R-:W-:Y:S01]  /*15490*/  @!P1 IMAD.X R47, R3, 0x1, R0, P5 ;  /* 0x00000001032f9824 */ /* 0x000fe200028e0600 */
[----:B------:R-:W-:Y:S01]  /*154a0*/  @!P0 SHF.R.S32.HI R6, RZ, 0x1f, R50 ;  /* 0x0000001fff068819 */ /* 0x000fe20000011432 */
[----:B---3--:R-:W-:Y:S01]  /*154b0*/  @!P1 IMAD.X R49, R7, 0x1, R0, P4 ;  /* 0x0000000107319824 */ /* 0x008fe200020e0600 */
[----:B------:R-:W-:-:S02]  /*154c0*/  @!P0 IADD3 R50, P5, R50, R21, RZ ;  /* 0x0000001532328210 */ /* 0x000fc40007fbe0ff */
[----:B------:R-:W-:Y:S02]  /*154d0*/  CS2R R12, SRZ ;  /* 0x00000000000c7805 */ /* 0x000fe4000001ff00 */
[----:B------:R-:W-:Y:S02]  /*154e0*/  @!P2 IADD3 R4, P4, R16, R21, RZ ;  /* 0x000000151004a210 */ /* 0x000fe40007f9e0ff */
[----:B------:R-:W-:Y:S02]  /*154f0*/  CS2R R14, SRZ ;  /* 0x00000000000e7805 */ /* 0x000fe4000001ff00 */
[----:B------:R-:W-:Y:S02]  /*15500*/  CS2R R36, SRZ ;  /* 0x0000000000247805 */ /* 0x000fe4000001ff00 */
[----:B------:R-:W-:Y:S02]  /*15510*/  CS2R R38, SRZ ;  /* 0x0000000000267805 */ /* 0x000fe4000001ff00 */
[----:B------:R-:W-:-:S02]  /*15520*/  CS2R R24, SRZ ;  /* 0x0000000000187805 */ /* 0x000fc4000001ff00 */
[----:B------:R-:W-:Y:S01]  /*15530*/  CS2R R26, SRZ ;  /* 0x00000000001a7805 */ /* 0x000fe2000001ff00 */
[--C-:B------:R-:W-:Y:S01]  /*15540*/  @!P0 IMAD.X R21, R3, 0x1, R6.reuse, P3 ;  /* 0x0000000103158824 */ /* 0x100fe200018e0606 */
[----:B------:R0:W5:Y:S01]  /*15550*/  @!P2 LD.E.128 R28, desc[UR50][R42.64] ;  /* 0x000000322a1ca980 */ /* 0x000162000c101d00 */
[C---:B------:R-:W-:Y:S02]  /*15560*/  @!P0 IMAD.X R51, R7.reuse, 0x1, R6, P5 ;  /* 0x0000000107338824 */ /* 0x040fe400028e0606 */
[----:B------:R-:W-:Y:S01]  /*15570*/  @!P2 IMAD.X R5, R7, 0x1, R17, P4 ;  /* 0x000000010705a824 */ /* 0x000fe200020e0611 */
[----:B------:R0:W5:Y:S04]  /*15580*/  @!P1 LD.E.128 R32, desc[UR50][R46.64] ;  /* 0x000000322e209980 */ /* 0x000168000c101d00 */
[----:B------:R0:W5:Y:S04]  /*15590*/  @!P2 LD.E.128 R8, desc[UR50][R4.64] ;  /* 0x000000320408a980 */ /* 0x000168000c101d00 */
[----:B------:R0:W5:Y:S04]  /*155a0*/  @!P1 LD.E.128 R12, desc[UR50][R48.64] ;  /* 0x00000032300c9980 */ /* 0x000168000c101d00 */
[----:B------:R0:W5:Y:S04]  /*155b0*/  @!P0 LD.E.128 R36, desc[UR50][R20.64] ;  /* 0x0000003214248980 */ /* 0x000168000c101d00 */
[----:B------:R0:W5:Y:S02]  /*155c0*/  @!P0 LD.E.128 R24, desc[UR50][R50.64] ;  /* 0x0000003232188980 */ /* 0x000164000c101d00 */
.L_x_6439:
[----:B------:R-:W-:Y:S05]  /*155d0*/  BSYNC B1 ;  /* 0x0000000000017941 */ /* 0x000fea0003800000 */
.L_x_6438:
[----:B------:R-:W3:Y:S01]  /*155e0*/  LDL R0, [R1+0x48] ;  /* 0x0000480001007983 */ /* 0x000ee20000100800 */
[----:B------:R-:W-:Y:S01]  /*155f0*/  ULEA.HI UR4, UR37, UR37, URZ, 0x1 ;  /* 0x0000002525047291 */ /* 0x000fe2000f8f083f */
[----:B------:R-:W-:Y:S01]  /*15600*/  BSSY B1, `(.L_x_6440) ;  /* 0x000000e000017945 */ /* 0x000fe20003800000 */
[----:B0-----:R-:W2:Y:S02]  /*15610*/  S2R R4, SR_TID.X ;  /* 0x0000000000047919 */ /* 0x001ea40000002100 */
[----:B------:R-:W-:-:S04]  /*15620*/  ULOP3.LUT UR4, UR4, 0xfffffffe, URZ, 0xc0, !UPT ;  /* 0xfffffffe04047892 */ /* 0x000fc8000f8ec03f */
[----:B------:R-:W-:-:S06]  /*15630*/  UIADD3 UR4, UR37, -UR4, URZ ;  /* 0x8000000425047290 */ /* 0x000fcc000fffe03f */
[----:B-1----:R-:W-:-:S05]  /*15640*/  IMAD.U32 R3, RZ, RZ, UR4 ;  /* 0x00000004ff037e24 */ /* 0x002fca000f8e00ff */
[----:B------:R-:W-:-:S04]  /*15650*/  SHF.L.U32 R3, R3, 0x1f, RZ ;  /* 0x0000001f03037819 */ /* 0x000fc800000006ff */
[----:B------:R-:W0:Y:S01]  /*15660*/  SYNCS.PHASECHK.TRANS64.TRYWAIT P0, [R18+URZ+0x33400], R3 ;  /* 0x03340003120075a7 */ /* 0x000e22000800017f */
[C---:B--2---:R-:W-:Y:S01]  /*15670*/  IADD3 R5, R4.reuse, -0x80, RZ ;  /* 0xffffff8004057810 */ /* 0x044fe20007ffe0ff */
[----:B------:R-:W-:-:S05]  /*15680*/  VIADD R4, R4, 0xffffff80 ;  /* 0xffffff8004047836 */ /* 0x000fca0000000000 */
[----:B------:R-:W-:-:S04]  /*15690*/  LEA.HI R4, R4, R5, RZ, 0x1 ;  /* 0x0000000504047211 */ /* 0x000fc800078f08ff */
[----:B------:R-:W-:Y:S02]  /*156a0*/  SHF.R.S32.HI R4, RZ, 0x1, R4 ;  /* 0x00000001ff047819 */ /* 0x000fe40000011404 */
[----:B---3--:R-:W-:-:S04]  /*156b0*/  VIADDMNMX R0, R41, -R0, 0x80, PT ;  /* 0x0000008029007446 */ /* 0x008fc80003800900 */
[----:B------:R-:W-:Y:S01]  /*156c0*/  ISETP.GE.AND P1, PT, R4, R0, PT ;  /* 0x000000000400720c */ /* 0x000fe20003f26270 */
[----:B0-----:R-:W-:-:S12]  /*156d0*/  @!P0 BRA `(.L_x_6441) ;  /* 0x000001bc00548947 */ /* 0x001fd80003800000 */
.L_x_6695:
[----:B------:R-:W-:Y:S05]  /*156e0*/  BSYNC B1 ;  /* 0x0000000000017941 */ /* 0x000fea0003800000 */
.L_x_6440:
[----:B------:R-:W-:Y:S05]  /*156f0*/  @P1 BRA `(.L_x_6426) ;  /* 0x0000002c00f81947 */ /* 0x000fea0003800000 */
[----:B------:R1:W5:Y:S01]  /*15700*/  LDL R69, [R1+0x30] ;  /* 0x0000300001457983 */ /* 0x0003620000100800 */
[----:B0-----:R-:W0:Y:S03]  /*15710*/  LDC R3, c[0x0][0x3f4] ;  /* 0x0000fd00ff037b82 */ /* 0x001e260000000800 */
[----:B------:R1:W5:Y:S04]  /*15720*/  LDL R68, [R1+0x34] ;  /* 0x0000340001447983 */ /* 0x0003680000100800 */
[----:B------:R1:W5:Y:S01]  /*15730*/  LDL R67, [R1+0x38] ;  /* 0x0000380001437983 */ /* 0x0003620000100800 */
[----:B------:R-:W-:Y:S01]  /*15740*/  BSSY B1, `(.L_x_6442) ;  /* 0x00000ff000017945 */ /* 0x000fe20003800000 */
[----:B0-----:R-:W-:-:S02]  /*15750*/  ISETP.GE.AND P0, PT, R16, R3, PT ;  /* 0x000000031000720c */ /* 0x001fc40003f06270 */
[-C--:B------:R-:W-:Y:S02]  /*15760*/  ISETP.GE.AND P1, PT, R224, R3.reuse, PT ;  /* 0x00000003e000720c */ /* 0x080fe40003f26270 */
[----:B------:R-:W-:-:S09]  /*15770*/  ISETP.GE.AND P2, PT, R225, R3, PT ;  /* 0x00000003e100720c */ /* 0x000fd20003f46270 */
[----:B-1----:R-:W-:Y:S05]  /*15780*/  @P0 BRA `(.L_x_6443) ;  /* 0x0000000c00e80947 */ /* 0x002fea0003800000 */
[----:B------:R-:W2:Y:S01]  /*15790*/  LDL R70, [R1+0x70] ;  /* 0x0000700001467983 */ /* 0x000ea20000100800 */
[----:B------:R-:W-:Y:S02]  /*157a0*/  LEA.HI R0, R40, R40, RZ, 0x1 ;  /* 0x0000002828007211 */ /* 0x000fe400078f08ff */
[----:B-----5:R-:W-:Y:S02]  /*157b0*/  LOP3.LUT R4, R28, 0xff, RZ, 0xc0, !PT ;  /* 0x000000ff1c047812 */ /* 0x020fe400078ec0ff */
[----:B------:R-:W-:Y:S02]  /*157c0*/  LOP3.LUT R5, R0, 0xfffffffe, RZ, 0xc0, !PT ;  /* 0xfffffffe00057812 */ /* 0x000fe400078ec0ff */
[----:B------:R-:W-:Y:S02]  /*157d0*/  SHF.R.U32.HI R0, RZ, 0x8, R28 ;  /* 0x00000008ff007819 */ /* 0x000fe4000001161c */
[----:B------:R-:W-:Y:S01]  /*157e0*/  SHF.R.U32.HI R20, RZ, 0x8, R30 ;  /* 0x00000008ff147819 */ /* 0x000fe2000001161e */
[----:B------:R-:W-:Y:S01]  /*157f0*/  IMAD.IADD R40, R40, 0x1, -R5 ;  /* 0x0000000128287824 */ /* 0x000fe200078e0a05 */
[----:B------:R-:W-:-:S02]  /*15800*/  LOP3.LUT R5, R0, 0xff, RZ, 0xc0, !PT ;  /* 0x000000ff00057812 */ /* 0x000fc400078ec0ff */
[----:B----4-:R-:W-:Y:S02]  /*15810*/  LOP3.LUT R21, R30, 0xff, RZ, 0xc0, !PT ;  /* 0x000000ff1e157812 */ /* 0x010fe400078ec0ff */
[----:B------:R-:W-:Y:S02]  /*15820*/  LEA.HI R0, R3, R40, RZ, 0x1c ;  /* 0x0000002803007211 */ /* 0x000fe400078fe0ff */
[----:B------:R-:W-:Y:S02]  /*15830*/  PRMT R45, R5, 0x7604, R4 ;  /* 0x00007604052d7816 */ /* 0x000fe40000000004 */
[----:B------:R-:W-:Y:S02]  /*15840*/  SHF.R.S32.HI R5, RZ, 0x1f, R0 ;  /* 0x0000001fff057819 */ /* 0x000fe40000011400 */
[----:B------:R-:W-:Y:S02]  /*15850*/  LOP3.LUT R40, R20, 0xff, RZ, 0xc0, !PT ;  /* 0x000000ff14287812 */ /* 0x000fe400078ec0ff */
[----:B------:R-:W-:Y:S01]  /*15860*/  LEA.HI R5, R5, R0, RZ, 0x2 ;  /* 0x0000000005057211 */ /* 0x000fe200078f10ff */
[----:B------:R-:W-:Y:S01]  /*15870*/  IMAD.SHL.U32 R0, R0, 0x10, RZ ;  /* 0x0000001000007824 */ /* 0x000fe200078e00ff */
[----:B------:R-:W-:-:S02]  /*15880*/  SHF.R.U32.HI R7, RZ, 0x8, R29 ;  /* 0x00000008ff077819 */ /* 0x000fc4000001161d */
[----:B------:R-:W-:Y:S01]  /*15890*/  PRMT R47, R40, 0x7604, R21 ;  /* 0x00007604282f7816 */ /* 0x000fe20000000015 */
[----:B------:R-:W-:Y:S01]  /*158a0*/  IMAD.SHL.U32 R5, R5, 0x800, RZ ;  /* 0x0000080005057824 */ /* 0x000fe200078e00ff */
[----:B------:R-:W-:Y:S02]  /*158b0*/  SHF.R.U32.HI R21, RZ, 0x8, R8 ;  /* 0x00000008ff157819 */ /* 0x000fe40000011608 */
[----:B------:R-:W-:Y:S02]  /*158c0*/  LOP3.LUT R0, R69, 0x30, R0, 0xf8, !PT ;  /* 0x0000003045007812 */ /* 0x000fe400078ef800 */
[----:B------:R-:W-:Y:S02]  /*158d0*/  LOP3.LUT R6, R29, 0xff, RZ, 0xc0, !PT ;  /* 0x000000ff1d067812 */ /* 0x000fe400078ec0ff */
[----:B------:R-:W-:Y:S02]  /*158e0*/  LOP3.LUT R7, R7, 0xff, RZ, 0xc0, !PT ;  /* 0x000000ff07077812 */ /* 0x000fe400078ec0ff */
[----:B------:R-:W-:-:S02]  /*158f0*/  LOP3.LUT R41, R21, 0xff, RZ, 0xc0, !PT ;  /* 0x000000ff15297812 */ /* 0x000fc400078ec0ff */
[----:B------:R-:W-:Y:S02]  /*15900*/  LOP3.LUT R21, R0, R68, RZ, 0x3c, !PT ;  /* 0x0000004400157212 */ /* 0x000fe400078e3cff */
[----:B------:R-:W-:Y:S02]  /*15910*/  PRMT R20, R7, 0x7604, R6 ;  /* 0x0000760407147816 */ /* 0x000fe40000000006 */
[----:B------:R-:W-:Y:S02]  /*15920*/  LOP3.LUT R0, R5, 0xffffe000, RZ, 0xc0, !PT ;  /* 0xffffe00005007812 */ /* 0x000fe400078ec0ff */
[----:B------:R-:W-:Y:S02]  /*15930*/  SHF.R.U32.HI R7, RZ, 0x8, R31 ;  /* 0x00000008ff077819 */ /* 0x000fe4000001161f */
[----:B------:R-:W-:Y:S02]  /*15940*/  IADD3 R21, R21, R67, R0 ;  /* 0x0000004315157210 */ /* 0x000fe40007ffe000 */
[----:B------:R-:W-:-:S02]  /*15950*/  LOP3.LUT R4, R31, 0xff, RZ, 0xc0, !PT ;  /* 0x000000ff1f047812 */ /* 0x000fc400078ec0ff */
[----:B------:R-:W-:Y:S01]  /*15960*/  LOP3.LUT R6, R8, 0xff, RZ, 0xc0, !PT ;  /* 0x000000ff08067812 */ /* 0x000fe200078ec0ff */
[----:B------:R-:W-:Y:S01]  /*15970*/  IMAD.IADD R0, R18, 0x1, R21 ;  /* 0x0000000112007824 */ /* 0x000fe200078e0215 */
[----:B------:R-:W-:Y:S02]  /*15980*/  LOP3.LUT R7, R7, 0xff, RZ, 0xc0, !PT ;  /* 0x000000ff07077812 */ /* 0x000fe400078ec0ff */
[----:B------:R-:W-:Y:S02]  /*15990*/  SHF.R.U32.HI R40, RZ, 0x8, R9 ;  /* 0x00000008ff287819 */ /* 0x000fe40000011609 */
[----:B------:R-:W-:Y:S02]  /*159a0*/  PRMT R46, R7, 0x7604, R4 ;  /* 0x00007604072e7816 */ /* 0x000fe40000000004 */
[----:B------:R-:W-:Y:S02]  /*159b0*/  PRMT R53, R41, 0x7604, R6 ;  /* 0x0000760429357816 */ /* 0x000fe40000000006 */
[----:B------:R-:W-:-:S02]  /*159c0*/  LOP3.LUT R21, R40, 0xff, RZ, 0xc0, !PT ;  /* 0x000000ff28157812 */ /* 0x000fc400078ec0ff */
[----:B------:R-:W0:Y:S01]  /*159d0*/  LDS.128 R40, [R0+0x1e200] ;  /* 0x01e2000000287984 */ /* 0x000e220000000c00 */
[----:B------:R-:W-:Y:S02]  /*159e0*/  SHF.R.U32.HI R50, RZ, 0x8, R10 ;  /* 0x00000008ff327819 */ /* 0x000fe4000001160a */
[----:B------:R-:W-:Y:S02]  /*159f0*/  LOP3.LUT R48, R9, 0xff, RZ, 0xc0, !PT ;  /* 0x000000ff09307812 */ /* 0x000fe400078ec0ff */
[----:B------:R-:W-:Y:S02]  /*15a00*/  LOP3.LUT R49, R10, 0xff, RZ, 0xc0, !PT ;  /* 0x000000ff0a317812 */ /* 0x000fe400078ec0ff */
[----:B------:R-:W-:Y:S02]  /*15a10*/  LOP3.LUT R50, R50, 0xff, RZ, 0xc0, !PT ;  /* 0x000000ff32327812 */ /* 0x000fe400078ec0ff */
[----:B------:R-:W-:Y:S02]  /*15a20*/  PRMT R48, R21, 0x7604, R48 ;  /* 0x0000760415307816 */ /* 0x000fe40000000030 */
[----:B------:R-:W-:-:S02]  /*15a30*/  SHF.R.U32.HI R21, RZ, 0x10, R29 ;  /* 0x00000010ff157819 */ /* 0x000fc4000001161d */
[----:B------:R-:W-:Y:S02]  /*15a40*/  PRMT R57, R50, 0x7604, R49 ;  /* 0x0000760432397816 */ /* 0x000fe40000000031 */
[----:B------:R-:W-:Y:S01]  /*15a50*/  SHF.R.U32.HI R55, RZ, 0x10, R9 ;  /* 0x00000010ff377819 */ /* 0x000fe20000011609 */
[----:B------:R-:W-:Y:S01]  /*15a60*/  IMAD.U32 R21, R21, 0x10000, RZ ;  /* 0x0001000015157824 */ /* 0x000fe200078e00ff */
[----:B------:R-:W-:Y:S02]  /*15a70*/  SHF.R.U32.HI R49, RZ, 0x10, R31 ;  /* 0x00000010ff317819 */ /* 0x000fe4000001161f */
[--C-:B------:R-:W-:Y:S02]  /*15a80*/  SHF.R.U32.HI R52, RZ, 0x8, R11.reuse ;  /* 0x00000008ff347819 */ /* 0x100fe4000001160b */
[----:B------:R-:W-:Y:S01]  /*15a90*/  SHF.R.U32.HI R59, RZ, 0x10, R11 ;  /* 0x00000010ff3b7819 */ /* 0x000fe2000001160b */
[----:B------:R-:W-:Y:S01]  /*15aa0*/  IMAD.U32 R49, R49, 0x10000, RZ ;  /* 0x0001000031317824 */ /* 0x000fe200078e00ff */
[----:B------:R-:W-:-:S02]  /*15ab0*/  SHF.L.U32 R55, R55, 0x10, RZ ;  /* 0x0000001037377819 */ /* 0x000fc400000006ff */
[----:B------:R-:W-:Y:S01]  /*15ac0*/  LOP3.LUT R51, R11, 0xff, RZ, 0xc0, !PT ;  /* 0x000000ff0b337812 */ /* 0x000fe200078ec0ff */
[----:B------:R-:W-:Y:S01]  /*15ad0*/  IMAD.U32 R59, R59, 0x10000, RZ ;  /* 0x000100003b3b7824 */ /* 0x000fe200078e00ff */
[----:B------:R-:W-:Y:S02]  /*15ae0*/  LOP3.LUT R52, R52, 0xff, RZ, 0xc0, !PT ;  /* 0x000000ff34347812 */ /* 0x000fe400078ec0ff */
[----:B------:R-:W-:Y:S02]  /*15af0*/  LOP3.LUT R21, R20, 0xff0000, R21, 0xf8, !PT ;  /* 0x00ff000014157812 */ /* 0x000fe400078ef815 */
[----:B------:R-:W-:Y:S02]  /*15b00*/  LOP3.LUT R45, R45, 0xff0000, R28, 0xf8, !PT ;  /* 0x00ff00002d2d7812 */ /* 0x000fe400078ef81c */
[----:B------:R-:W-:Y:S02]  /*15b10*/  LOP3.LUT R55, R48, 0xff0000, R55, 0xf8, !PT ;  /* 0x00ff000030377812 */ /* 0x000fe400078ef837 */
        /* <DEDUP_REMOVED lines=8> */
[--C-:B------:R-:W-:Y:S02]  /*15ba0*/  LOP3.LUT R57, R57, 0xff0000, R10.reuse, 0xf8, !PT ;  /* 0x00ff000039397812 */ /* 0x100fe400078ef80a */
[----:B------:R-:W-:Y:S02]  /*15bb0*/  LOP3.LUT R52, R51, 0xff000000, R31, 0xf8, !PT ;  /* 0xff00000033347812 */ /* 0x000fe400078ef81f */
[----:B------:R-:W-:Y:S02]  /*15bc0*/  F2FP.F16.E4M3.UNPACK_B R51, R55 ;  /* 0x00000037ff33723e */ /* 0x000fe400020006ff */
[----:B------:R-:W-:Y:S02]  /*15bd0*/  F2FP.F16.E4M3.UNPACK_B R31, R49 ;  /* 0x00000031ff1f723e */ /* 0x000fe400020006ff */
[----:B------:R-:W-:Y:S01]  /*15be0*/  LOP3.LUT R56, R57, 0xff000000, R10, 0xf8, !PT ;  /* 0xff00000039387812 */ /* 0x000fe200078ef80a */
[----:B------:R-:W-:Y:S01]  /*15bf0*/  HADD2.F32 R54, -RZ, R51.H0_H0 ;  /* 0x20000033ff367230 */ /* 0x000fe20000004100 */
[----:B------:R-:W-:Y:S01]  /*15c00*/  LOP3.LUT R59, R59, 0xff000000, R11, 0xf8, !PT ;  /* 0xff0000003b3b7812 */ /* 0x000fe200078ef80b */
[----:B------:R-:W-:Y:S01]  /*15c10*/  HADD2.F32 R50, -RZ, R31.H0_H0 ;  /* 0x2000001fff327230 */ /* 0x000fe20000004100 */
[----:B------:R-:W-:-:S02]  /*15c20*/  LOP3.LUT R47, R47, 0xff0000, R30, 0xf8, !PT ;  /* 0x00ff00002f2f7812 */ /* 0x000fc400078ef81e */
[----:B------:R-:W-:Y:S02]  /*15c30*/  F2FP.F16.E4M3.UNPACK_B R55, R55.H1 ;  /* 0x00000037ff37723e */ /* 0x000fe400030006ff */
[----:B------:R-:W-:Y:S02]  /*15c40*/  LOP3.LUT R20, R47, 0xff000000, R30, 0xf8, !PT ;  /* 0xff0000002f147812 */ /* 0x000fe400078ef81e */
[-C--:B0-----:R-:W-:Y:S02]  /*15c50*/  F2FP.F16.E4M3.UNPACK_B R46, R43.reuse ;  /* 0x0000002bff2e723e */ /* 0x081fe400020006ff */
[----:B------:R-:W-:Y:S02]  /*15c60*/  F2FP.F16.E4M3.UNPACK_B R47, R43.H1 ;  /* 0x0000002bff2f723e */ /* 0x000fe400030006ff */
[-C--:B------:R-:W-:Y:S02]  /*15c70*/  F2FP.F16.E4M3.UNPACK_B R43, R42.reuse ;  /* 0x0000002aff2b723e */ /* 0x080fe400020006ff */
[----:B------:R-:W-:-:S02]  /*15c80*/  F2FP.F16.E4M3.UNPACK_B R45, R42.H1 ;  /* 0x0000002aff2d723e */ /* 0x000fc400030006ff */
[----:B------:R-:W-:Y:S02]  /*15c90*/  F2FP.F16.E4M3.UNPACK_B R49, R49.H1 ;  /* 0x00000031ff31723e */ /* 0x000fe400030006ff */
[-C--:B------:R-:W-:Y:S02]  /*15ca0*/  F2FP.F16.E4M3.UNPACK_B R30, R40.reuse ;  /* 0x00000028ff1e723e */ /* 0x080fe400020006ff */
[----:B------:R-:W-:Y:S01]  /*15cb0*/  F2FP.F16.E4M3.UNPACK_B R40, R40.H1 ;  /* 0x00000028ff28723e */ /* 0x000fe200030006ff */
[----:B--2---:R-:W0:Y:S02]  /*15cc0*/  LDS.128 R4, [R70+0x1e200] ;  /* 0x01e2000046047984 */ /* 0x004e240000000c00 */
[-C--:B0-----:R-:W-:Y:S02]  /*15cd0*/  F2FP.F16.E4M3.UNPACK_B R28, R7.reuse ;  /* 0x00000007ff1c723e */ /* 0x081fe400020006ff */
[----:B------:R-:W-:Y:S02]  /*15ce0*/  F2FP.F16.E4M3.UNPACK_B R29, R7.H1 ;  /* 0x00000007ff1d723e */ /* 0x000fe400030006ff */
[----:B------:R-:W-:-:S02]  /*15cf0*/  F2FP.F16.E4M3.UNPACK_B R7, R4 ;  /* 0x00000004ff07723e */ /* 0x000fc400020006ff */
[----:B------:R-:W-:Y:S02]  /*15d00*/  F2FP.F16.E4M3.UNPACK_B R8, R4.H1 ;  /* 0x00000004ff08723e */ /* 0x000fe400030006ff */
[-C--:B------:R-:W-:Y:S02]  /*15d10*/  F2FP.F16.E4M3.UNPACK_B R4, R6.reuse ;  /* 0x00000006ff04723e */ /* 0x080fe400020006ff */
[----:B------:R-:W-:Y:S02]  /*15d20*/  F2FP.F16.E4M3.UNPACK_B R21, R6.H1 ;  /* 0x00000006ff15723e */ /* 0x000fe400030006ff */
[----:B------:R-:W-:Y:S02]  /*15d30*/  F2FP.F16.E4M3.UNPACK_B R6, R41 ;  /* 0x00000029ff06723e */ /* 0x000fe400020006ff */
[-C--:B------:R-:W-:Y:S02]  /*15d40*/  F2FP.F16.E4M3.UNPACK_B R10, R5.reuse ;  /* 0x00000005ff0a723e */ /* 0x080fe400020006ff */
[----:B------:R-:W-:Y:S01]  /*15d50*/  F2FP.F16.E4M3.UNPACK_B R11, R5.H1 ;  /* 0x00000005ff0b723e */ /* 0x000fe200030006ff */
[----:B------:R-:W-:Y:S01]  /*15d60*/  HADD2.F32 R5, -RZ, R6.H0_H0 ;  /* 0x20000006ff057230 */ /* 0x000fe20000004100 */
[----:B------:R-:W-:Y:S01]  /*15d70*/  F2FP.F16.E4M3.UNPACK_B R41, R41.H1 ;  /* 0x00000029ff29723e */ /* 0x000fe200030006ff */
[----:B------:R-:W-:-:S02]  /*15d80*/  HADD2.F32 R9, -RZ, R10.H0_H0 ;  /* 0x2000000aff097230 */ /* 0x000fc40000004100 */
[----:B------:R-:W-:Y:S02]  /*15d90*/  HADD2.F32 R10, -RZ, R10.H1_H1 ;  /* 0x3000000aff0a7230 */ /* 0x000fe40000004100 */
[C---:B------:R-:W-:Y:S01]  /*15da0*/  FMUL.FTZ R58, R5.reuse, R54 ;  /* 0x00000036053a7220 */ /* 0x040fe20000410000 */
[-C--:B------:R-:W-:Y:S01]  /*15db0*/  FMUL.FTZ R57, R5, R50.reuse ;  /* 0x0000003205397220 */ /* 0x080fe20000410000 */
[----:B------:R-:W-:Y:S02]  /*15dc0*/  HADD2.F32 R42, -RZ, R41.H0_H0 ;  /* 0x20000029ff2a7230 */ /* 0x000fe40000004100 */
[C---:B------:R-:W-:Y:S01]  /*15dd0*/  FFMA.FTZ R5, R9.reuse, R50, -R58 ;  /* 0x0000003209057223 */ /* 0x040fe2000001083a */
[----:B------:R-:W-:Y:S01]  /*15de0*/  FFMA.FTZ R9, R9, R54, R57 ;  /* 0x0000003609097223 */ /* 0x000fe20000010039 */
[----:B------:R-:W-:Y:S02]  /*15df0*/  HADD2.F32 R50, -RZ, R31.H1_H1 ;  /* 0x3000001fff327230 */ /* 0x000fe40000004100 */
[----:B------:R-:W-:-:S02]  /*15e00*/  HADD2.F32 R54, -RZ, R51.H1_H1 ;  /* 0x30000033ff367230 */ /* 0x000fc40000004100 */
[----:B------:R-:W-:Y:S02]  /*15e10*/  HADD2.F32 R31, -RZ, R6.H1_H1 ;  /* 0x30000006ff1f7230 */ /* 0x000fe40000004100 */
[----:B------:R-:W-:Y:S02]  /*15e20*/  HADD2.F32 R57, -RZ, R55.H0_H0 ;  /* 0x20000037ff397230 */ /* 0x000fe40000004100 */
[----:B------:R-:W-:Y:S02]  /*15e30*/  HADD2.F32 R51, -RZ, R49.H0_H0 ;  /* 0x20000031ff337230 */ /* 0x000fe40000004100 */
[C---:B------:R-:W-:Y:S01]  /*15e40*/  FMUL.FTZ R61, R31.reuse, R54 ;  /* 0x000000361f3d7220 */ /* 0x040fe20000410000 */
[----:B------:R-:W-:Y:S02]  /*15e50*/  HADD2.F32 R6, -RZ, R11.H0_H0 ;  /* 0x2000000bff067230 */ /* 0x000fe40000004100 */
[C---:B------:R-:W-:Y:S01]  /*15e60*/  FMUL.FTZ R63, R42.reuse, R57 ;  /* 0x000000392a3f7220 */ /* 0x040fe20000410000 */
[-C--:B------:R-:W-:Y:S01]  /*15e70*/  FMUL.FTZ R31, R31, R50.reuse ;  /* 0x000000321f1f7220 */ /* 0x080fe20000410000 */
[-C--:B------:R-:W-:Y:S01]  /*15e80*/  FMUL.FTZ R42, R42, R51.reuse ;  /* 0x000000332a2a7220 */ /* 0x080fe20000410000 */
        /* <DEDUP_REMOVED lines=10> */
[----:B------:R-:W-:-:S02]  /*15f30*/  HADD2.F32 R41, -RZ, R41.H1_H1 ;  /* 0x30000029ff297230 */ /* 0x000fc40000004100 */
[----:B------:R-:W-:Y:S02]  /*15f40*/  HADD2.F32 R55, -RZ, R51.H0_H0 ;  /* 0x20000033ff377230 */ /* 0x000fe40000004100 */
[----:B------:R-:W-:Y:S02]  /*15f50*/  HADD2.F32 R10, -RZ, R46.H0_H0 ;  /* 0x2000002eff0a7230 */ /* 0x000fe40000004100 */
[C---:B------:R-:W-:Y:S01]  /*15f60*/  FMUL.FTZ R60, R41.reuse, R50 ;  /* 0x00000032293c7220 */ /* 0x040fe20000410000 */
[----:B------:R-:W-:Y:S02]  /*15f70*/  HADD2.F32 R49, -RZ, R31.H0_H0 ;  /* 0x2000001fff317230 */ /* 0x000fe40000004100 */
[----:B------:R-:W-:Y:S01]  /*15f80*/  FMUL.FTZ R41, R41, R42 ;  /* 0x0000002a29297220 */ /* 0x000fe20000410000 */
[----:B------:R-:W-:Y:S02]  /*15f90*/  HADD2.F32 R11, -RZ, R11.H1_H1 ;  /* 0x3000000bff0b7230 */ /* 0x000fe40000004100 */
[----:B------:R-:W-:Y:S01]  /*15fa0*/  FMUL.FTZ R61, R10, R55 ;  /* 0x000000370a3d7220 */ /* 0x000fe20000410000 */
[----:B------:R-:W-:-:S02]  /*15fb0*/  HADD2.F32 R6, -RZ, R28.H0_H0 ;  /* 0x2000001cff067230 */ /* 0x000fc40000004100 */
[-C--:B------:R-:W-:Y:S01]  /*15fc0*/  FMUL.FTZ R10, R10, R49.reuse ;  /* 0x000000310a0a7220 */ /* 0x080fe20000410000 */
[----:B------:R-:W-:Y:S02]  /*15fd0*/  HADD2.F32 R51, -RZ, R51.H1_H1 ;  /* 0x30000033ff337230 */ /* 0x000fe40000004100 */
[C---:B------:R-:W-:Y:S01]  /*15fe0*/  FFMA.FTZ R50, R11.reuse, R50, R41 ;  /* 0x000000320b327223 */ /* 0x040fe20000010029 */
[----:B------:R-:W-:Y:S02]  /*15ff0*/  HADD2.F32 R46, -RZ, R46.H1_H1 ;  /* 0x3000002eff2e7230 */ /* 0x000fe40000004100 */
[C---:B------:R-:W-:Y:S01]  /*16000*/  FFMA.FTZ R61, R6.reuse, R49, -R61 ;  /* 0x00000031063d7223 */ /* 0x040fe2000001083d */
[----:B------:R-:W-:Y:S02]  /*16010*/  HADD2.F32 R31, -RZ, R31.H1_H1 ;  /* 0x3000001fff1f7230 */ /* 0x000fe40000004100 */
[----:B------:R-:W-:Y:S01]  /*16020*/  FFMA.FTZ R55, R6, R55, R10 ;  /* 0x0000003706377223 */ /* 0x000fe2000001000a */
[----:B------:R-:W-:Y:S01]  /*16030*/  FFMA.FTZ R60, R11, R42, -R60 ;  /* 0x0000002a0b3c7223 */ /* 0x000fe2000001083c */
        /* <DEDUP_REMOVED lines=9> */
[C---:B------:R-:W-:Y:S01]  /*160d0*/  FMUL.FTZ R65, R10.reuse, R41 ;  /* 0x000000290a417220 */ /* 0x040fe20000410000 */
[----:B------:R-:W-:Y:S01]  /*160e0*/  F2FP.F16.E4M3.UNPACK_B R28, R53.H1 ;  /* 0x00000035ff1c723e */ /* 0x000fe200030006ff */
[-C--:B------:R-:W-:Y:S01]  /*160f0*/  FMUL.FTZ R10, R10, R11.reuse ;  /* 0x0000000b0a0a7220 */ /* 0x080fe20000410000 */
[----:B------:R-:W-:Y:S02]  /*16100*/  HADD2.F32 R52, -RZ, R52.H1_H1 ;  /* 0x30000034ff347230 */ /* 0x000fe40000004100 */
[C---:B------:R-:W-:Y:S01]  /*16110*/  FFMA.FTZ R65, R6.reuse, R11, -R65 ;  /* 0x0000000b06417223 */ /* 0x040fe20000010841 */
[----:B------:R-:W-:Y:S02]  /*16120*/  HADD2.F32 R42, -RZ, R59.H1_H1 ;  /* 0x3000003bff2a7230 */ /* 0x000fe40000004100 */
[----:B------:R-:W-:Y:S01]  /*16130*/  FFMA.FTZ R66, R6, R41, R10 ;  /* 0x0000002906427223 */ /* 0x000fe2000001000a */
[-C--:B------:R-:W-:Y:S01]  /*16140*/  F2FP.F16.E4M3.UNPACK_B R11, R48.reuse.H1 ;  /* 0x00000030ff0b723e */ /* 0x080fe200030006ff */
[----:B------:R-:W-:Y:S01]  /*16150*/  HADD2.F32 R47, -RZ, R47.H1_H1 ;  /* 0x3000002fff2f7230 */ /* 0x000fe20000004100 */
[----:B------:R-:W-:Y:S01]  /*16160*/  F2FP.F16.E4M3.UNPACK_B R53, R53 ;  /* 0x00000035ff35723e */ /* 0x000fe200020006ff */
[----:B------:R-:W-:Y:S01]  /*16170*/  HADD2.F32 R41, -RZ, R28.H0_H0 ;  /* 0x2000001cff297230 */ /* 0x000fe20000004100 */
[----:B------:R-:W-:Y:S01]  /*16180*/  F2FP.F16.E4M3.UNPACK_B R48, R48 ;  /* 0x00000030ff30723e */ /* 0x000fe200020006ff */
[----:B------:R-:W-:-:S02]  /*16190*/  HADD2.F32 R10, -RZ, R40.H0_H0 ;  /* 0x20000028ff0a7230 */ /* 0x000fc40000004100 */
[C---:B------:R-:W-:Y:S01]  /*161a0*/  FMUL.FTZ R46, R47.reuse, R42 ;  /* 0x0000002a2f2e7220 */ /* 0x040fe20000410000 */
[----:B------:R-:W-:Y:S02]  /*161b0*/  HADD2.F32 R31, -RZ, R11.H0_H0 ;  /* 0x2000000bff1f7230 */ /* 0x000fe40000004100 */
[----:B------:R-:W-:Y:S01]  /*161c0*/  FMUL.FTZ R49, R47, R52 ;  /* 0x000000342f317220 */ /* 0x000fe20000410000 */
[----:B------:R-:W-:Y:S02]  /*161d0*/  HADD2.F32 R6, -RZ, R8.H0_H0 ;  /* 0x20000008ff067230 */ /* 0x000fe40000004100 */
[C---:B------:R-:W-:Y:S01]  /*161e0*/  FMUL.FTZ R47, R10.reuse, R41 ;  /* 0x000000290a2f7220 */ /* 0x040fe20000410000 */
[----:B------:R-:W-:Y:S02]  /*161f0*/  HADD2.F32 R29, -RZ, R29.H1_H1 ;  /* 0x3000001dff1d7230 */ /* 0x000fe40000004100 */
[----:B------:R-:W-:Y:S01]  /*16200*/  FMUL.FTZ R10, R10, R31 ;  /* 0x0000001f0a0a7220 */ /* 0x000fe20000410000 */
[----:B------:R-:W-:-:S02]  /*16210*/  HADD2.F32 R40, -RZ, R40.H1_H1 ;  /* 0x30000028ff287230 */ /* 0x000fc40000004100 */
[C---:B------:R-:W-:Y:S01]  /*16220*/  FFMA.FTZ R47, R6.reuse, R31, -R47 ;  /* 0x0000001f062f7223 */ /* 0x040fe2000001082f */
[----:B------:R-:W-:Y:S02]  /*16230*/  HADD2.F32 R31, -RZ, R28.H1_H1 ;  /* 0x3000001cff1f7230 */ /* 0x000fe40000004100 */
[C---:B------:R-:W-:Y:S01]  /*16240*/  FFMA.FTZ R59, R29.reuse, R42, R49 ;  /* 0x0000002a1d3b7223 */ /* 0x040fe20000010031 */
[----:B------:R-:W-:Y:S02]  /*16250*/  HADD2.F32 R11, -RZ, R11.H1_H1 ;  /* 0x3000000bff0b7230 */ /* 0x000fe40000004100 */
[----:B------:R-:W-:Y:S01]  /*16260*/  FFMA.FTZ R42, R6, R41, R10 ;  /* 0x00000029062a7223 */ /* 0x000fe2000001000a */
[----:B------:R-:W-:Y:S02]  /*16270*/  HADD2.F32 R8, -RZ, R8.H1_H1 ;  /* 0x30000008ff087230 */ /* 0x000fe40000004100 */
[C---:B------:R-:W-:Y:S01]  /*16280*/  FMUL.FTZ R41, R40.reuse, R31 ;  /* 0x0000001f28297220 */ /* 0x040fe20000410000 */
[----:B------:R-:W-:Y:S01]  /*16290*/  FFMA.FTZ R52, R29, R52, -R46 ;  /* 0x000000341d347223 */ /* 0x000fe2000001082e */
[----:B------:R-:W-:Y:S01]  /*162a0*/  FMUL.FTZ R6, R40, R11 ;  /* 0x0000000b28067220 */ /* 0x000fe20000410000 */
[----:B------:R-:W-:-:S02]  /*162b0*/  HADD2.F32 R29, -RZ, R53.H0_H0 ;  /* 0x20000035ff1d7230 */ /* 0x000fc40000004100 */
[C---:B------:R-:W-:Y:S01]  /*162c0*/  FFMA.FTZ R40, R8.reuse, R11, -R41 ;  /* 0x0000000b08287223 */ /* 0x040fe20000010829 */
[----:B------:R-:W-:Y:S02]  /*162d0*/  HADD2.F32 R10, -RZ, R30.H0_H0 ;  /* 0x2000001eff0a7230 */ /* 0x000fe40000004100 */
[----:B------:R-:W-:Y:S01]  /*162e0*/  FFMA.FTZ R49, R8, R31, R6 ;  /* 0x0000001f08317223 */ /* 0x000fe20000010006 */
[----:B------:R-:W-:Y:S01]  /*162f0*/  HADD2.F32 R11, -RZ, R48.H0_H0 ;  /* 0x20000030ff0b7230 */ /* 0x000fe20000004100 */
[----:B------:R-:W-:Y:S01]  /*16300*/  F2FP.SATFINITE.E4M3.F32.PACK_AB_MERGE_C R60, R60, R63, RZ ;  /* 0x0000003f3c3c723e */ /* 0x000fe200048070ff */
[----:B------:R-:W-:Y:S02]  /*16310*/  HADD2.F32 R6, -RZ, R7.H0_H0 ;  /* 0x20000007ff067230 */ /* 0x000fe40000004100 */
[C---:B------:R-:W-:Y:S01]  /*16320*/  FMUL.FTZ R31, R10.reuse, R29 ;  /* 0x0000001d0a1f7220 */ /* 0x040fe20000410000 */
[----:B------:R-:W-:Y:S02]  /*16330*/  HADD2.F32 R53, -RZ, R53.H1_H1 ;  /* 0x30000035ff357230 */ /* 0x000fe40000004100 */
[----:B------:R-:W-:Y:S01]  /*16340*/  FMUL.FTZ R41, R10, R11 ;  /* 0x0000000b0a297220 */ /* 0x000fe20000410000 */
[----:B------:R-:W-:-:S02]  /*16350*/  HADD2.F32 R30, -RZ, R30.H1_H1 ;  /* 0x3000001eff1e7230 */ /* 0x000fc40000004100 */
[----:B------:R-:W-:Y:S01]  /*16360*/  FFMA.FTZ R31, R6, R11, -R31 ;  /* 0x0000000b061f7223 */ /* 0x000fe2000001081f */
[----:B------:R-:W-:Y:S01]  /*16370*/  HADD2.F32 R48, -RZ, R48.H1_H1 ;  /* 0x30000030ff307230 */ /* 0x000fe20000004100 */
[----:B------:R-:W-:Y:S01]  /*16380*/  F2FP.F16.E4M3.UNPACK_B R11, R56.H1 ;  /* 0x00000038ff0b723e */ /* 0x000fe200030006ff */
[----:B------:R-:W-:Y:S02]  /*16390*/  HADD2.F32 R7, -RZ, R7.H1_H1 ;  /* 0x30000007ff077230 */ /* 0x000fe40000004100 */
[----:B------:R-:W-:Y:S01]  /*163a0*/  FMUL.FTZ R8, R30, R53 ;  /* 0x000000351e087220 */ /* 0x000fe20000410000 */
        /* <DEDUP_REMOVED lines=11> */
[----:B------:R-:W-:Y:S01]  /*16460*/  FMUL.FTZ R51, R8, R29 ;  /* 0x0000001d08337220 */ /* 0x000fe20000410000 */
[----:B------:R-:W-:Y:S01]  /*16470*/  HADD2.F32 R6, -RZ, R21.H0_H0 ;  /* 0x20000015ff067230 */ /* 0x000fe20000004100 */
[----:B------:R-:W-:Y:S01]  /*16480*/  F2FP.SATFINITE.E4M3.F32.PACK_AB_MERGE_C R50, R50, R57, RZ ;  /* 0x000000393232723e */ /* 0x000fe200048070ff */
[----:B------:R-:W-:Y:S02]  /*16490*/  HADD2.F32 R28, -RZ, R11.H1_H1 ;  /* 0x3000000bff1c7230 */ /* 0x000fe40000004100 */
[----:B------:R-:W-:Y:S01]  /*164a0*/  FMUL.FTZ R11, R8, R7 ;  /* 0x00000007080b7220 */ /* 0x000fe20000410000 */
[----:B------:R-:W-:-:S02]  /*164b0*/  HADD2.F32 R45, -RZ, R45.H1_H1 ;  /* 0x3000002dff2d7230 */ /* 0x000fc40000004100 */
[----:B------:R-:W-:Y:S01]  /*164c0*/  FFMA.FTZ R51, R6, R7, -R51 ;  /* 0x0000000706337223 */ /* 0x000fe20000010833 */
[----:B------:R-:W-:Y:S01]  /*164d0*/  HADD2.F32 R21, -RZ, R21.H1_H1 ;  /* 0x30000015ff157230 */ /* 0x000fe20000004100 */
[----:B------:R-:W-:Y:S01]  /*164e0*/  F2FP.SATFINITE.E4M3.F32.PACK_AB_MERGE_C R5, R58, R5, R60 ;  /* 0x000000053a05723e */ /* 0x000fe2000480703c */
[C---:B------:R-:W-:Y:S01]  /*164f0*/  FMUL.FTZ R8, R45.reuse, R28 ;  /* 0x0000001c2d087220 */ /* 0x040fe20000410000 */
[-C--:B------:R-:W-:Y:S01]  /*16500*/  FMUL.FTZ R7, R45, R10.reuse ;  /* 0x0000000a2d077220 */ /* 0x080fe20000410000 */
[----:B------:R-:W-:Y:S01]  /*16510*/  FFMA.FTZ R45, R6, R29, R11 ;  /* 0x0000001d062d7223 */ /* 0x000fe2000001000b */
[----:B------:R-:W-:Y:S02]  /*16520*/  HADD2.F32 R6, -RZ, R4.H0_H0 ;  /* 0x20000004ff067230 */ /* 0x000fe40000004100 */
[C---:B------:R-:W-:Y:S01]  /*16530*/  FFMA.FTZ R46, R21.reuse, R10, -R8 ;  /* 0x0000000a152e7223 */ /* 0x040fe20000010808 */
[----:B------:R-:W-:Y:S01]  /*16540*/  FFMA.FTZ R28, R21, R28, R7 ;  /* 0x0000001c151c7223 */ /* 0x000fe20000010007 */
[----:B------:R-:W-:Y:S01]  /*16550*/  HADD2.F32 R10, -RZ, R56.H0_H0 ;  /* 0x20000038ff0a7230 */ /* 0x000fe20000004100 */
[----:B------:R-:W-:Y:S01]  /*16560*/  F2FP.SATFINITE.E4M3.F32.PACK_AB_MERGE_C R9, R54, R9, R50 ;  /* 0x000000093609723e */ /* 0x000fe20004807032 */
[----:B------:R-:W-:Y:S01]  /*16570*/  HADD2.F32 R7, -RZ, R43.H0_H0 ;  /* 0x2000002bff077230 */ /* 0x000fe20000004100 */
[----:B------:R-:W-:Y:S01]  /*16580*/  F2FP.SATFINITE.E4M3.F32.PACK_AB_MERGE_C R46, R46, R51, RZ ;  /* 0x000000332e2e723e */ /* 0x000fe200048070ff */
[----:B------:R-:W-:Y:S01]  /*16590*/  HADD2.F32 R8, -RZ, R20.H0_H0 ;  /* 0x20000014ff087230 */ /* 0x000fe20000004100 */
[----:B------:R-:W-:Y:S01]  /*165a0*/  F2FP.SATFINITE.E4M3.F32.PACK_AB_MERGE_C R28, R28, R45, RZ ;  /* 0x0000002d1c1c723e */ /* 0x000fe200048070ff */
[----:B------:R-:W-:-:S02]  /*165b0*/  HADD2.F32 R56, -RZ, R56.H1_H1 ;  /* 0x30000038ff387230 */ /* 0x000fc40000004100 */
[C---:B------:R-:W-:Y:S01]  /*165c0*/  FMUL.FTZ R11, R7.reuse, R10 ;  /* 0x0000000a070b7220 */ /* 0x040fe20000410000 */
[----:B------:R-:W-:Y:S02]  /*165d0*/  HADD2.F32 R43, -RZ, R43.H1_H1 ;  /* 0x3000002bff2b7230 */ /* 0x000fe40000004100 */
[-C--:B------:R-:W-:Y:S01]  /*165e0*/  FMUL.FTZ R7, R7, R8.reuse ;  /* 0x0000000807077220 */ /* 0x080fe20000410000 */
[----:B------:R-:W-:Y:S02]  /*165f0*/  HADD2.F32 R20, -RZ, R20.H1_H1 ;  /* 0x30000014ff147230 */ /* 0x000fe40000004100 */
[C---:B------:R-:W-:Y:S01]  /*16600*/  FFMA.FTZ R21, R6.reuse, R8, -R11 ;  /* 0x0000000806157223 */ /* 0x040fe2000001080b */
[----:B------:R-:W-:Y:S02]  /*16610*/  HADD2.F32 R4, -RZ, R4.H1_H1 ;  /* 0x30000004ff047230 */ /* 0x000fe40000004100 */
[C---:B------:R-:W-:Y:S01]  /*16620*/  FMUL.FTZ R29, R43.reuse, R56 ;  /* 0x000000382b1d7220 */ /* 0x040fe20000410000 */
[----:B------:R-:W-:Y:S01]  /*16630*/  FFMA.FTZ R10, R6, R10, R7 ;  /* 0x0000000a060a7223 */ /* 0x000fe20000010007 */
[-C--:B------:R-:W-:Y:S01]  /*16640*/  FMUL.FTZ R43, R43, R20.reuse ;  /* 0x000000142b2b7220 */ /* 0x080fe20000410000 */
[----:B------:R-:W-:Y:S01]  /*16650*/  F2FP.SATFINITE.E4M3.F32.PACK_AB_MERGE_C R7, R52, R65, RZ ;  /* 0x000000413407723e */ /* 0x000fe200048070ff */
[C---:B------:R-:W-:Y:S01]  /*16660*/  FFMA.FTZ R6, R4.reuse, R20, -R29 ;  /* 0x0000001404067223 */ /* 0x040fe2000001081d */
[----:B------:R-:W-:Y:S01]  /*16670*/  F2FP.SATFINITE.E4M3.F32.PACK_AB_MERGE_C R11, R59, R66, RZ ;  /* 0x000000423b0b723e */ /* 0x000fe200048070ff */
        /* <DEDUP_REMOVED lines=11> */
.L_x_6443:
[----:B------:R-:W-:Y:S05]  /*16730*/  BSYNC B1 ;  /* 0x0000000000017941 */ /* 0x000fea0003800000 */
.L_x_6442:
[----:B------:R-:W-:Y:S04]  /*16740*/  BSSY B1, `(.L_x_6444) ;  /* 0x0000101000017945 */ /* 0x000fe80003800000 */
[----:B------:R-:W-:Y:S05]  /*16750*/  @P1 BRA `(.L_x_6445) ;  /* 0x0000000c00fc1947 */ /* 0x000fea0003800000 */
[----:B------:R-:W2:Y:S01]  /*16760*/  LDL R61, [R1+0x6c] ;  /* 0x00006c00013d7983 */ /* 0x000ea20000100800 */
[----:B0----5:R-:W-:Y:S02]  /*16770*/  SHF.R.U32.HI R0, RZ, 0x8, R32 ;  /* 0x00000008ff007819 */ /* 0x021fe40000011620 */
[----:B------:R-:W-:Y:S02]  /*16780*/  LOP3.LUT R5, R32, 0xff, RZ, 0xc0, !PT ;  /* 0x000000ff20057812 */ /* 0x000fe400078ec0ff */
[----:B------:R-:W-:Y:S02]  /*16790*/  LOP3.LUT R4, R0, 0xff, RZ, 0xc0, !PT ;  /* 0x000000ff00047812 */ /* 0x000fe400078ec0ff */
[----:B------:R-:W-:Y:S02]  /*167a0*/  LEA.HI R0, R3, R228, RZ, 0x1c ;  /* 0x000000e403007211 */ /* 0x000fe400078fe0ff */
[----:B----4-:R-:W-:Y:S02]  /*167b0*/  PRMT R21, R4, 0x7604, R5 ;  /* 0x0000760404157816 */ /* 0x010fe40000000005 */
[----:B------:R-:W-:-:S02]  /*167c0*/  SHF.R.U32.HI R6, RZ, 0x8, R33 ;  /* 0x00000008ff067819 */ /* 0x000fc40000011621 */
[----:B------:R-:W-:Y:S02]  /*167d0*/  SHF.R.S32.HI R5, RZ, 0x1f, R0 ;  /* 0x0000001fff057819 */ /* 0x000fe40000011400 */
[----:B------:R-:W-:Y:S02]  /*167e0*/  LOP3.LUT R7, R33, 0xff, RZ, 0xc0, !PT ;  /* 0x000000ff21077812 */ /* 0x000fe400078ec0ff */
[----:B------:R-:W-:Y:S02]  /*167f0*/  LOP3.LUT R6, R6, 0xff, RZ, 0xc0, !PT ;  /* 0x000000ff06067812 */ /* 0x000fe400078ec0ff */
[----:B------:R-:W-:Y:S01]  /*16800*/  LEA.HI R5, R5, R0, RZ, 0x2 ;  /* 0x0000000005057211 */ /* 0x000fe200078f10ff */
[----:B------:R-:W-:Y:S01]  /*16810*/  IMAD.SHL.U32 R0, R0, 0x10, RZ ;  /* 0x0000001000007824 */ /* 0x000fe200078e00ff */
[----:B------:R-:W-:Y:S02]  /*16820*/  PRMT R29, R6, 0x7604, R7 ;  /* 0x00007604061d7816 */ /* 0x000fe40000000007 */
[----:B------:R-:W-:Y:S01]  /*16830*/  SHF.R.U32.HI R6, RZ, 0x8, R35 ;  /* 0x00000008ff067819 */ /* 0x000fe20000011623 */
[----:B------:R-:W-:Y:S01]  /*16840*/  IMAD.SHL.U32 R5, R5, 0x800, RZ ;  /* 0x0000080005057824 */ /* 0x000fe200078e00ff */
[----:B------:R-:W-:-:S02]  /*16850*/  LOP3.LUT R0, R69, 0x30, R0, 0xf8, !PT ;  /* 0x0000003045007812 */ /* 0x000fc400078ef800 */
[----:B------:R-:W-:Y:S02]  /*16860*/  LOP3.LUT R9, R35, 0xff, RZ, 0xc0, !PT ;  /* 0x000000ff23097812 */ /* 0x000fe400078ec0ff */
[----:B------:R-:W-:Y:S02]  /*16870*/  LOP3.LUT R6, R6, 0xff, RZ, 0xc0, !PT ;  /* 0x000000ff06067812 */ /* 0x000fe400078ec0ff */
[----:B------:R-:W-:Y:S02]  /*16880*/  SHF.R.U32.HI R8, RZ, 0x8, R12 ;  /* 0x00000008ff087819 */ /* 0x000fe4000001160c */
[----:B------:R-:W-:Y:S02]  /*16890*/  LOP3.LUT R0, R0, R68, RZ, 0x3c, !PT ;  /* 0x0000004400007212 */ /* 0x000fe400078e3cff */
[----:B------:R-:W-:Y:S02]  /*168a0*/  LOP3.LUT R5, R5, 0xffffe000, RZ, 0xc0, !PT ;  /* 0xffffe00005057812 */ /* 0x000fe400078ec0ff */
[----:B------:R-:W-:-:S02]  /*168b0*/  PRMT R41, R6, 0x7604, R9 ;  /* 0x0000760406297816 */ /* 0x000fc40000000009 */
[----:B------:R-:W-:Y:S02]  /*168c0*/  LOP3.LUT R11, R12, 0xff, RZ, 0xc0, !PT ;  /* 0x000000ff0c0b7812 */ /* 0x000fe400078ec0ff */
[----:B------:R-:W-:Y:S02]  /*168d0*/  LOP3.LUT R8, R8, 0xff, RZ, 0xc0, !PT ;  /* 0x000000ff08087812 */ /* 0x000fe400078ec0ff */
[----:B------:R-:W-:Y:S02]  /*168e0*/  IADD3 R9, R0, R67, R5 ;  /* 0x0000004300097210 */ /* 0x000fe40007ffe005 */
[----:B------:R-:W-:Y:S02]  /*168f0*/  SHF.R.U32.HI R0, RZ, 0x8, R13 ;  /* 0x00000008ff007819 */ /* 0x000fe4000001160d */
[----:B------:R-:W-:Y:S02]  /*16900*/  PRMT R45, R8, 0x7604, R11 ;  /* 0x00007604082d7816 */ /* 0x000fe4000000000b */
[----:B------:R-:W-:-:S02]  /*16910*/  LOP3.LUT R11, R13, 0xff, RZ, 0xc0, !PT ;  /* 0x000000ff0d0b7812 */ /* 0x000fc400078ec0ff */
[----:B------:R-:W-:Y:S02]  /*16920*/  SHF.R.U32.HI R8, RZ, 0x8, R14 ;  /* 0x00000008ff087819 */ /* 0x000fe4000001160e */
[----:B------:R-:W-:Y:S02]  /*16930*/  SHF.R.U32.HI R10, RZ, 0x8, R15 ;  /* 0x00000008ff0a7819 */ /* 0x000fe4000001160f */
[----:B------:R-:W-:Y:S02]  /*16940*/  LOP3.LUT R0, R0, 0xff, RZ, 0xc0, !PT ;  /* 0x000000ff00007812 */ /* 0x000fe400078ec0ff */
[----:B------:R-:W-:Y:S02]  /*16950*/  SHF.R.U32.HI R4, RZ, 0x8, R34 ;  /* 0x00000008ff047819 */ /* 0x000fe40000011622 */
[----:B------:R-:W-:Y:S02]  /*16960*/  LOP3.LUT R8, R8, 0xff, RZ, 0xc0, !PT ;  /* 0x000000ff08087812 */ /* 0x000fe400078ec0ff */
[----:B------:R-:W-:-:S02]  /*16970*/  LOP3.LUT R10, R10, 0xff, RZ, 0xc0, !PT ;  /* 0x000000ff0a0a7812 */ /* 0x000fc400078ec0ff */
[----:B------:R-:W-:Y:S01]  /*16980*/  PRMT R49, R0, 0x7604, R11 ;  /* 0x0000760400317816 */ /* 0x000fe2000000000b */
[----:B------:R-:W-:Y:S01]  /*16990*/  IMAD.IADD R0, R18, 0x1, R9 ;  /* 0x0000000112007824 */ /* 0x000fe200078e0209 */
[----:B------:R-:W-:Y:S02]  /*169a0*/  LOP3.LUT R43, R14, 0xff, RZ, 0xc0, !PT ;  /* 0x000000ff0e2b7812 */ /* 0x000fe400078ec0ff */
[----:B------:R-:W-:Y:S02]  /*169b0*/  LOP3.LUT R47, R15, 0xff, RZ, 0xc0, !PT ;  /* 0x000000ff0f2f7812 */ /* 0x000fe400078ec0ff */
[----:B------:R-:W-:Y:S02]  /*169c0*/  LOP3.LUT R7, R34, 0xff, RZ, 0xc0, !PT ;  /* 0x000000ff22077812 */ /* 0x000fe400078ec0ff */
[----:B------:R-:W-:Y:S02]  /*169d0*/  LOP3.LUT R4, R4, 0xff, RZ, 0xc0, !PT ;  /* 0x000000ff04047812 */ /* 0x000fe400078ec0ff */
[----:B------:R-:W-:-:S02]  /*169e0*/  PRMT R51, R8, 0x7604, R43 ;  /* 0x0000760408337816 */ /* 0x000fc4000000002b */
[----:B------:R-:W-:Y:S02]  /*169f0*/  PRMT R53, R10, 0x7604, R47 ;  /* 0x000076040a357816 */ /* 0x000fe4000000002f */
[----:B------:R-:W0:Y:S01]  /*16a00*/  LDS.128 R8, [R0+0x1e200] ;  /* 0x01e2000000087984 */ /* 0x000e220000000c00 */
[----:B------:R-:W-:Y:S02]  /*16a10*/  PRMT R31, R4, 0x7604, R7 ;  /* 0x00007604041f7816 */ /* 0x000fe40000000007 */
[----:B------:R-:W-:Y:S02]  /*16a20*/  SHF.R.U32.HI R28, RZ, 0x10, R33 ;  /* 0x00000010ff1c7819 */ /* 0x000fe40000011621 */
[----:B------:R-:W-:Y:S02]  /*16a30*/  SHF.R.U32.HI R20, RZ, 0x10, R32 ;  /* 0x00000010ff147819 */ /* 0x000fe40000011620 */
[----:B------:R-:W-:Y:S02]  /*16a40*/  LOP3.LUT R28, R28, 0xff, RZ, 0xc0, !PT ;  /* 0x000000ff1c1c7812 */ /* 0x000fe400078ec0ff */
[----:B------:R-:W-:-:S02]  /*16a50*/  LOP3.LUT R20, R20, 0xff, RZ, 0xc0, !PT ;  /* 0x000000ff14147812 */ /* 0x000fc400078ec0ff */
[----:B------:R-:W-:Y:S02]  /*16a60*/  PRMT R29, R28, 0x7054, R29 ;  /* 0x000070541c1d7816 */ /* 0x000fe4000000001d */
[----:B------:R-:W-:Y:S02]  /*16a70*/  SHF.R.U32.HI R28, RZ, 0x10, R13 ;  /* 0x00000010ff1c7819 */ /* 0x000fe4000001160d */
[----:B------:R-:W-:Y:S02]  /*16a80*/  SHF.R.U32.HI R30, RZ, 0x10, R34 ;  /* 0x00000010ff1e7819 */ /* 0x000fe40000011622 */
[----:B------:R-:W-:Y:S02]  /*16a90*/  SHF.R.U32.HI R40, RZ, 0x10, R35 ;  /* 0x00000010ff287819 */ /* 0x000fe40000011623 */
[----:B------:R-:W-:Y:S02]  /*16aa0*/  LOP3.LUT R28, R28, 0xff, RZ, 0xc0, !PT ;  /* 0x000000ff1c1c7812 */ /* 0x000fe400078ec0ff */
[----:B------:R-:W-:-:S02]  /*16ab0*/  PRMT R21, R20, 0x7054, R21 ;  /* 0x0000705414157816 */ /* 0x000fc40000000015 */
[----:B------:R-:W-:Y:S02]  /*16ac0*/  LOP3.LUT R30, R30, 0xff, RZ, 0xc0, !PT ;  /* 0x000000ff1e1e7812 */ /* 0x000fe400078ec0ff */
[----:B------:R-:W-:Y:S02]  /*16ad0*/  LOP3.LUT R40, R40, 0xff, RZ, 0xc0, !PT ;  /* 0x000000ff28287812 */ /* 0x000fe400078ec0ff */
[----:B------:R-:W-:Y:S02]  /*16ae0*/  SHF.R.U32.HI R20, RZ, 0x10, R12 ;  /* 0x00000010ff147819 */ /* 0x000fe4000001160c */
[----:B------:R-:W-:Y:S02]  /*16af0*/  PRMT R49, R28, 0x7054, R49 ;  /* 0x000070541c317816 */ /* 0x000fe40000000031 */
[----:B------:R-:W-:Y:S02]  /*16b00*/  PRMT R31, R30, 0x7054, R31 ;  /* 0x000070541e1f7816 */ /* 0x000fe4000000001f */
[----:B------:R-:W-:-:S02]  /*16b10*/  PRMT R43, R40, 0x7054, R41 ;  /* 0x00007054282b7816 */ /* 0x000fc40000000029 */
[----:B------:R-:W-:Y:S02]  /*16b20*/  LOP3.LUT R20, R20, 0xff, RZ, 0xc0, !PT ;  /* 0x000000ff14147812 */ /* 0x000fe400078ec0ff */
[----:B------:R-:W-:Y:S02]  /*16b30*/  SHF.R.U32.HI R30, RZ, 0x10, R14 ;  /* 0x00000010ff1e7819 */ /* 0x000fe4000001160e */
[----:B------:R-:W-:Y:S02]  /*16b40*/  SHF.R.U32.HI R40, RZ, 0x10, R15 ;  /* 0x00000010ff287819 */ /* 0x000fe4000001160f */
[----:B------:R-:W-:Y:S02]  /*16b50*/  LOP3.LUT R49, R49, 0xff000000, R13, 0xf8, !PT ;  /* 0xff00000031317812 */ /* 0x000fe400078ef80d */
[----:B------:R-:W-:Y:S02]  /*16b60*/  LOP3.LUT R41, R29, 0xff000000, R33, 0xf8, !PT ;  /* 0xff0000001d297812 */ /* 0x000fe400078ef821 */
[----:B------:R-:W-:-:S02]  /*16b70*/  PRMT R47, R20, 0x7054, R45 ;  /* 0x00007054142f7816 */ /* 0x000fc4000000002d */
[----:B------:R-:W-:Y:S02]  /*16b80*/  LOP3.LUT R30, R30, 0xff, RZ, 0xc0, !PT ;  /* 0x000000ff1e1e7812 */ /* 0x000fe400078ec0ff */
[----:B------:R-:W-:Y:S02]  /*16b90*/  LOP3.LUT R40, R40, 0xff, RZ, 0xc0, !PT ;  /* 0x000000ff28287812 */ /* 0x000fe400078ec0ff */
[----:B------:R-:W-:Y:S02]  /*16ba0*/  LOP3.LUT R45, R43, 0xff000000, R35, 0xf8, !PT ;  /* 0xff0000002b2d7812 */ /* 0x000fe400078ef823 */
[----:B------:R-:W-:Y:S02]  /*16bb0*/  LOP3.LUT R42, R31, 0xff000000, R34, 0xf8, !PT ;  /* 0xff0000001f2a7812 */ /* 0x000fe400078ef822 */
[----:B------:R-:W-:Y:S02]  /*16bc0*/  F2FP.F16.E4M3.UNPACK_B R43, R49 ;  /* 0x00000031ff2b723e */ /* 0x000fe400020006ff */
[----:B0-----:R-:W-:-:S02]  /*16bd0*/  F2FP.F16.E4M3.UNPACK_B R28, R9 ;  /* 0x00000009ff1c723e */ /* 0x001fc400020006ff */
[----:B------:R-:W-:Y:S01]  /*16be0*/  F2FP.F16.E4M3.UNPACK_B R34, R41 ;  /* 0x00000029ff22723e */ /* 0x000fe200020006ff */
[----:B------:R-:W-:Y:S01]  /*16bf0*/  HADD2.F32 R46, -RZ, R43.H0_H0 ;  /* 0x2000002bff2e7230 */ /* 0x000fe20000004100 */
[----:B------:R-:W-:Y:S02]  /*16c00*/  PRMT R51, R30, 0x7054, R51 ;  /* 0x000070541e337816 */ /* 0x000fe40000000033 */
[----:B------:R-:W-:Y:S01]  /*16c10*/  PRMT R53, R40, 0x7054, R53 ;  /* 0x0000705428357816 */ /* 0x000fe20000000035 */
[----:B------:R-:W-:Y:S01]  /*16c20*/  HADD2.F32 R35, -RZ, R34.H0_H0 ;  /* 0x20000022ff237230 */ /* 0x000fe20000004100 */
[----:B------:R-:W-:Y:S02]  /*16c30*/  LOP3.LUT R47, R47, 0xff000000, R12, 0xf8, !PT ;  /* 0xff0000002f2f7812 */ /* 0x000fe400078ef80c */
[----:B------:R-:W-:Y:S02]  /*16c40*/  LOP3.LUT R48, R51, 0xff000000, R14, 0xf8, !PT ;  /* 0xff00000033307812 */ /* 0x000fe400078ef80e */
[----:B------:R-:W-:-:S02]  /*16c50*/  LOP3.LUT R50, R53, 0xff000000, R15, 0xf8, !PT ;  /* 0xff00000035327812 */ /* 0x000fc400078ef80f */
[----:B------:R-:W-:Y:S02]  /*16c60*/  F2FP.F16.E4M3.UNPACK_B R29, R9.H1 ;  /* 0x00000009ff1d723e */ /* 0x000fe400030006ff */
[----:B------:R-:W-:Y:S02]  /*16c70*/  F2FP.F16.E4M3.UNPACK_B R49, R49.H1 ;  /* 0x00000031ff31723e */ /* 0x000fe400030006ff */
[----:B------:R-:W-:Y:S02]  /*16c80*/  F2FP.F16.E4M3.UNPACK_B R41, R41.H1 ;  /* 0x00000029ff29723e */ /* 0x000fe400030006ff */
[-C--:B------:R-:W-:Y:S01]  /*16c90*/  F2FP.F16.E4M3.UNPACK_B R30, R10.reuse ;  /* 0x0000000aff1e723e */ /* 0x080fe200020006ff */
[----:B------:R-:W-:Y:S01]  /*16ca0*/  HADD2.F32 R53, -RZ, R49.H0_H0 ;  /* 0x20000031ff357230 */ /* 0x000fe20000004100 */
[----:B------:R-:W-:Y:S01]  /*16cb0*/  F2FP.F16.E4M3.UNPACK_B R31, R10.H1 ;  /* 0x0000000aff1f723e */ /* 0x000fe200030006ff */
[--C-:B------:R-:W-:Y:S01]  /*16cc0*/  HADD2.F32 R10, -RZ, R29.reuse.H0_H0 ;  /* 0x2000001dff0a7230 */ /* 0x100fe20000004100 */
[----:B------:R-:W-:Y:S01]  /*16cd0*/  LOP3.LUT R40, R21, 0xff000000, R32, 0xf8, !PT ;  /* 0xff00000015287812 */ /* 0x000fe200078ef820 */
[----:B------:R-:W-:Y:S01]  /*16ce0*/  HADD2.F32 R29, -RZ, R29.H1_H1 ;  /* 0x3000001dff1d7230 */ /* 0x000fe20000004100 */
[----:B------:R-:W-:-:S02]  /*16cf0*/  F2FP.F16.E4M3.UNPACK_B R32, R11 ;  /* 0x0000000bff20723e */ /* 0x000fc400020006ff */
[----:B------:R-:W-:Y:S01]  /*16d00*/  FMUL.FTZ R57, R10, R53 ;  /* 0x000000350a397220 */ /* 0x000fe20000410000 */
[----:B------:R-:W-:Y:S02]  /*16d10*/  F2FP.F16.E4M3.UNPACK_B R33, R11.H1 ;  /* 0x0000000bff21723e */ /* 0x000fe400030006ff */
        /* <DEDUP_REMOVED lines=12> */
[----:B------:R-:W-:Y:S01]  /*16de0*/  HADD2.F32 R12, -RZ, R12.H1_H1 ;  /* 0x3000000cff0c7230 */ /* 0x000fe20000004100 */
[----:B------:R-:W-:Y:S01]  /*16df0*/  F2FP.F16.E4M3.UNPACK_B R20, R7 ;  /* 0x00000007ff14723e */ /* 0x000fe200020006ff */
[C---:B------:R-:W-:Y:S01]  /*16e00*/  FFMA.FTZ R5, R6.reuse, R35, -R9 ;  /* 0x0000002306057223 */ /* 0x040fe20000010809 */
[----:B------:R-:W-:Y:S01]  /*16e10*/  FFMA.FTZ R9, R6, R46, R51 ;  /* 0x0000002e06097223 */ /* 0x000fe20000010033 */
[----:B------:R-:W-:Y:S01]  /*16e20*/  HADD2.F32 R51, -RZ, R43.H1_H1 ;  /* 0x3000002bff337230 */ /* 0x000fe20000004100 */
[----:B------:R-:W-:Y:S01]  /*16e30*/  F2FP.F16.E4M3.UNPACK_B R21, R7.H1 ;  /* 0x00000007ff15723e */ /* 0x000fe200030006ff */
[----:B------:R-:W-:Y:S01]  /*16e40*/  HADD2.F32 R35, -RZ, R34.H1_H1 ;  /* 0x30000022ff237230 */ /* 0x000fe20000004100 */
[----:B------:R-:W-:Y:S01]  /*16e50*/  F2FP.F16.E4M3.UNPACK_B R7, R4 ;  /* 0x00000004ff07723e */ /* 0x000fe200020006ff */
[----:B------:R-:W-:-:S02]  /*16e60*/  HADD2.F32 R43, -RZ, R41.H0_H0 ;  /* 0x20000029ff2b7230 */ /* 0x000fc40000004100 */
[C---:B------:R-:W-:Y:S01]  /*16e70*/  FMUL.FTZ R55, R28.reuse, R51 ;  /* 0x000000331c377220 */ /* 0x040fe20000410000 */
[----:B------:R-:W-:Y:S02]  /*16e80*/  HADD2.F32 R6, -RZ, R13.H0_H0 ;  /* 0x2000000dff067230 */ /* 0x000fe40000004100 */
[-C--:B------:R-:W-:Y:S01]  /*16e90*/  FMUL.FTZ R28, R28, R35.reuse ;  /* 0x000000231c1c7220 */ /* 0x080fe20000410000 */
[----:B------:R-:W-:Y:S02]  /*16ea0*/  HADD2.F32 R34, -RZ, R49.H1_H1 ;  /* 0x30000031ff227230 */ /* 0x000fe40000004100 */
[----:B------:R-:W-:Y:S01]  /*16eb0*/  FFMA.FTZ R46, R12, R35, -R55 ;  /* 0x000000230c2e7223 */ /* 0x000fe20000010837 */
[----:B------:R-:W-:Y:S01]  /*16ec0*/  FMUL.FTZ R10, R10, R43 ;  /* 0x0000002b0a0a7220 */ /* 0x000fe20000410000 */
[----:B------:R-:W-:Y:S01]  /*16ed0*/  FFMA.FTZ R52, R12, R51, R28 ;  /* 0x000000330c347223 */ /* 0x000fe2000001001c */
[----:B------:R-:W-:Y:S01]  /*16ee0*/  HADD2.F32 R12, -RZ, R41.H1_H1 ;  /* 0x30000029ff0c7230 */ /* 0x000fe20000004100 */
[----:B------:R-:W-:Y:S01]  /*16ef0*/  F2FP.F16.E4M3.UNPACK_B R41, R50 ;  /* 0x00000032ff29723e */ /* 0x000fe200020006ff */
[C---:B------:R-:W-:Y:S01]  /*16f00*/  FFMA.FTZ R57, R6.reuse, R43, -R57 ;  /* 0x0000002b06397223 */ /* 0x040fe20000010839 */
[----:B------:R-:W-:Y:S01]  /*16f10*/  F2FP.F16.E4M3.UNPACK_B R28, R45 ;  /* 0x0000002dff1c723e */ /* 0x000fe200020006ff */
[----:B------:R-:W-:Y:S01]  /*16f20*/  FFMA.FTZ R53, R6, R53, R10 ;  /* 0x0000003506357223 */ /* 0x000fe2000001000a */
[----:B------:R-:W-:-:S02]  /*16f30*/  HADD2.F32 R10, -RZ, R32.H0_H0 ;  /* 0x20000020ff0a7230 */ /* 0x000fc40000004100 */
[C---:B------:R-:W-:Y:S01]  /*16f40*/  FMUL.FTZ R54, R29.reuse, R34 ;  /* 0x000000221d367220 */ /* 0x040fe20000410000 */
[----:B------:R-:W-:Y:S02]  /*16f50*/  HADD2.F32 R43, -RZ, R41.H0_H0 ;  /* 0x20000029ff2b7230 */ /* 0x000fe40000004100 */
[----:B------:R-:W-:Y:S01]  /*16f60*/  FMUL.FTZ R29, R29, R12 ;  /* 0x0000000c1d1d7220 */ /* 0x000fe20000410000 */
[----:B------:R-:W-:Y:S01]  /*16f70*/  HADD2.F32 R35, -RZ, R28.H0_H0 ;  /* 0x2000001cff237230 */ /* 0x000fe20000004100 */
[----:B------:R-:W-:Y:S01]  /*16f80*/  F2FP.F16.E4M3.UNPACK_B R50, R50.H1 ;  /* 0x00000032ff32723e */ /* 0x000fe200030006ff */
[----:B------:R-:W-:Y:S02]  /*16f90*/  HADD2.F32 R13, -RZ, R13.H1_H1 ;  /* 0x3000000dff0d7230 */ /* 0x000fe40000004100 */
[C---:B------:R-:W-:Y:S01]  /*16fa0*/  FMUL.FTZ R49, R10.reuse, R43 ;  /* 0x0000002b0a317220 */ /* 0x040fe20000410000 */
[----:B------:R-:W-:Y:S02]  /*16fb0*/  HADD2.F32 R6, -RZ, R20.H0_H0 ;  /* 0x20000014ff067230 */ /* 0x000fe40000004100 */
[----:B------:R-:W-:Y:S01]  /*16fc0*/  FMUL.FTZ R10, R10, R35 ;  /* 0x000000230a0a7220 */ /* 0x000fe20000410000 */
[----:B------:R-:W-:Y:S01]  /*16fd0*/  F2FP.F16.E4M3.UNPACK_B R45, R45.H1 ;  /* 0x0000002dff2d723e */ /* 0x000fe200030006ff */
[C---:B------:R-:W-:Y:S01]  /*16fe0*/  FFMA.FTZ R54, R13.reuse, R12, -R54 ;  /* 0x0000000c0d367223 */ /* 0x040fe20000010836 */
[----:B------:R-:W-:Y:S01]  /*16ff0*/  FFMA.FTZ R34, R13, R34, R29 ;  /* 0x000000220d227223 */ /* 0x000fe2000001001d */
[C---:B------:R-:W-:Y:S01]  /*17000*/  FFMA.FTZ R49, R6.reuse, R35, -R49 ;  /* 0x0000002306317223 */ /* 0x040fe20000010831 */
[----:B------:R-:W-:Y:S01]  /*17010*/  FFMA.FTZ R51, R6, R43, R10 ;  /* 0x0000002b06337223 */ /* 0x000fe2000001000a */
[----:B------:R-:W-:Y:S01]  /*17020*/  HADD2.F32 R41, -RZ, R41.H1_H1 ;  /* 0x30000029ff297230 */ /* 0x000fe20000004100 */
[----:B------:R-:W-:Y:S01]  /*17030*/  F2FP.F16.E4M3.UNPACK_B R12, R40.H1 ;  /* 0x00000028ff0c723e */ /* 0x000fe200030006ff */
[----:B------:R-:W-:Y:S01]  /*17040*/  HADD2.F32 R32, -RZ, R32.H1_H1 ;  /* 0x30000020ff207230 */ /* 0x000fe20000004100 */
[----:B------:R-:W-:Y:S01]  /*17050*/  F2FP.F16.E4M3.UNPACK_B R4, R4.H1 ;  /* 0x00000004ff04723e */ /* 0x000fe200030006ff */
[----:B------:R-:W-:Y:S01]  /*17060*/  HADD2.F32 R13, -RZ, R28.H1_H1 ;  /* 0x3000001cff0d7230 */ /* 0x000fe20000004100 */
[----:B------:R-:W-:Y:S01]  /*17070*/  F2FP.F16.E4M3.UNPACK_B R28, R47.H1 ;  /* 0x0000002fff1c723e */ /* 0x000fe200030006ff */
[----:B------:R-:W-:-:S02]  /*17080*/  HADD2.F32 R35, -RZ, R50.H0_H0 ;  /* 0x20000032ff237230 */ /* 0x000fc40000004100 */
[C---:B------:R-:W-:Y:S01]  /*17090*/  FMUL.FTZ R43, R32.reuse, R41 ;  /* 0x00000029202b7220 */ /* 0x040fe20000410000 */
[----:B------:R-:W-:Y:S02]  /*170a0*/  HADD2.F32 R10, -RZ, R33.H0_H0 ;  /* 0x20000021ff0a7230 */ /* 0x000fe40000004100 */
[----:B------:R-:W-:Y:S01]  /*170b0*/  FMUL.FTZ R32, R32, R13 ;  /* 0x0000000d20207220 */ /* 0x000fe20000410000 */
[----:B------:R-:W-:Y:S01]  /*170c0*/  HADD2.F32 R29, -RZ, R45.H0_H0 ;  /* 0x2000002dff1d7230 */ /* 0x000fe20000004100 */
[----:B------:R-:W-:Y:S01]  /*170d0*/  F2FP.F16.E4M3.UNPACK_B R47, R47 ;  /* 0x0000002fff2f723e */ /* 0x000fe200020006ff */
[----:B------:R-:W-:Y:S02]  /*170e0*/  HADD2.F32 R20, -RZ, R20.H1_H1 ;  /* 0x30000014ff147230 */ /* 0x000fe40000004100 */
[C---:B------:R-:W-:Y:S01]  /*170f0*/  FMUL.FTZ R55, R10.reuse, R35 ;  /* 0x000000230a377220 */ /* 0x040fe20000410000 */
[----:B------:R-:W-:Y:S02]  /*17100*/  HADD2.F32 R6, -RZ, R21.H0_H0 ;  /* 0x20000015ff067230 */ /* 0x000fe40000004100 */
[----:B------:R-:W-:Y:S01]  /*17110*/  FMUL.FTZ R10, R10, R29 ;  /* 0x0000001d0a0a7220 */ /* 0x000fe20000410000 */
[----:B------:R-:W-:-:S02]  /*17120*/  HADD2.F32 R50, -RZ, R50.H1_H1 ;  /* 0x30000032ff327230 */ /* 0x000fc40000004100 */
[C---:B------:R-:W-:Y:S01]  /*17130*/  FFMA.FTZ R56, R20.reuse, R13, -R43 ;  /* 0x0000000d14387223 */ /* 0x040fe2000001082b */
[----:B------:R-:W-:Y:S01]  /*17140*/  FFMA.FTZ R58, R20, R41, R32 ;  /* 0x00000029143a7223 */ /* 0x000fe20000010020 */
[C---:B------:R-:W-:Y:S01]  /*17150*/  FFMA.FTZ R55, R6.reuse, R29, -R55 ;  /* 0x0000001d06377223 */ /* 0x040fe20000010837 */
[----:B------:R-:W-:Y:S01]  /*17160*/  FFMA.FTZ R59, R6, R35, R10 ;  /* 0x00000023063b7223 */ /* 0x000fe2000001000a */
[----:B------:R-:W-:Y:S01]  /*17170*/  HADD2.F32 R20, -RZ, R45.H1_H1 ;  /* 0x3000002dff147230 */ /* 0x000fe20000004100 */
[----:B------:R-:W-:Y:S01]  /*17180*/  F2FP.F16.E4M3.UNPACK_B R40, R40 ;  /* 0x00000028ff28723e */ /* 0x000fe200020006ff */
[----:B------:R-:W-:Y:S01]  /*17190*/  HADD2.F32 R33, -RZ, R33.H1_H1 ;  /* 0x30000021ff217230 */ /* 0x000fe20000004100 */
[----:B------:R-:W-:Y:S01]  /*171a0*/  F2FP.SATFINITE.E4M3.F32.PACK_AB_MERGE_C R54, R54, R57, RZ ;  /* 0x000000393636723e */ /* 0x000fe200048070ff */
[----:B------:R-:W-:Y:S01]  /*171b0*/  HADD2.F32 R29, -RZ, R28.H0_H0 ;  /* 0x2000001cff1d7230 */ /* 0x000fe20000004100 */
[----:B------:R-:W-:Y:S01]  /*171c0*/  F2FP.SATFINITE.E4M3.F32.PACK_AB_MERGE_C R34, R34, R53, RZ ;  /* 0x000000352222723e */ /* 0x000fe200048070ff */
        /* <DEDUP_REMOVED lines=9> */
[C---:B------:R-:W-:Y:S01]  /*17260*/  FFMA.FTZ R60, R21.reuse, R20, -R32 ;  /* 0x00000014153c7223 */ /* 0x040fe20000010820 */
[----:B------:R-:W-:Y:S02]  /*17270*/  HADD2.F32 R4, -RZ, R4.H1_H1 ;  /* 0x30000004ff047230 */ /* 0x000fe40000004100 */
[C---:B------:R-:W-:Y:S01]  /*17280*/  FFMA.FTZ R32, R6.reuse, R29, R10 ;  /* 0x0000001d06207223 */ /* 0x040fe2000001000a */
[----:B------:R-:W-:Y:S02]  /*17290*/  HADD2.F32 R29, -RZ, R28.H1_H1 ;  /* 0x3000001cff1d7230 */ /* 0x000fe40000004100 */
[----:B------:R-:W-:Y:S01]  /*172a0*/  FFMA.FTZ R20, R6, R13, -R33 ;  /* 0x0000000d06147223 */ /* 0x000fe20000010821 */
[----:B------:R-:W-:Y:S02]  /*172b0*/  HADD2.F32 R13, -RZ, R12.H1_H1 ;  /* 0x3000000cff0d7230 */ /* 0x000fe40000004100 */
[----:B------:R-:W-:Y:S01]  /*172c0*/  FFMA.FTZ R62, R21, R50, R35 ;  /* 0x00000032153e7223 */ /* 0x000fe20000010023 */
[----:B------:R-:W-:-:S02]  /*172d0*/  HADD2.F32 R21, -RZ, R47.H0_H0 ;  /* 0x2000002fff157230 */ /* 0x000fc40000004100 */
[C---:B------:R-:W-:Y:S01]  /*172e0*/  FMUL.FTZ R33, R8.reuse, R29 ;  /* 0x0000001d08217220 */ /* 0x040fe20000410000 */
[--C-:B------:R-:W-:Y:S02]  /*172f0*/  HADD2.F32 R6, -RZ, R11.reuse.H0_H0 ;  /* 0x2000000bff067230 */ /* 0x100fe40000004100 */
[-C--:B------:R-:W-:Y:S01]  /*17300*/  FMUL.FTZ R8, R8, R13.reuse ;  /* 0x0000000d08087220 */ /* 0x080fe20000410000 */
[----:B------:R-:W-:Y:S02]  /*17310*/  HADD2.F32 R11, -RZ, R11.H1_H1 ;  /* 0x3000000bff0b7230 */ /* 0x000fe40000004100 */
[C---:B------:R-:W-:Y:S01]  /*17320*/  FFMA.FTZ R35, R4.reuse, R13, -R33 ;  /* 0x0000000d04237223 */ /* 0x040fe20000010821 */
[----:B------:R-:W-:Y:S02]  /*17330*/  HADD2.F32 R13, -RZ, R40.H0_H0 ;  /* 0x20000028ff0d7230 */ /* 0x000fe40000004100 */
        /* <DEDUP_REMOVED lines=9> */
[----:B------:R-:W-:Y:S01]  /*173d0*/  F2FP.F16.E4M3.UNPACK_B R10, R48.H1 ;  /* 0x00000030ff0a723e */ /* 0x000fe200030006ff */
[C---:B------:R-:W-:Y:S01]  /*173e0*/  FMUL.FTZ R6, R11.reuse, R8 ;  /* 0x000000080b067220 */ /* 0x040fe20000410000 */
[----:B------:R-:W-:Y:S01]  /*173f0*/  F2FP.F16.E4M3.UNPACK_B R4, R42.H1 ;  /* 0x0000002aff04723e */ /* 0x000fe200030006ff */
[----:B------:R-:W-:Y:S01]  /*17400*/  FMUL.FTZ R13, R11, R40 ;  /* 0x000000280b0d7220 */ /* 0x000fe20000410000 */
[----:B------:R-:W-:Y:S01]  /*17410*/  F2FP.F16.E4M3.UNPACK_B R42, R42 ;  /* 0x0000002aff2a723e */ /* 0x000fe200020006ff */
[----:B------:R-:W-:Y:S01]  /*17420*/  FFMA.FTZ R40, R7, R40, -R6 ;  /* 0x0000002807287223 */ /* 0x000fe20000010806 */
[----:B------:R-:W-:-:S02]  /*17430*/  HADD2.F32 R11, -RZ, R10.H0_H0 ;  /* 0x2000000aff0b7230 */ /* 0x000fc40000004100 */
[----:B------:R-:W-:Y:S01]  /*17440*/  FFMA.FTZ R12, R7, R8, R13 ;  /* 0x00000008070c7223 */ /* 0x000fe2000001000d */
[--C-:B------:R-:W-:Y:S01]  /*17450*/  HADD2.F32 R6, -RZ, R31.reuse.H0_H0 ;  /* 0x2000001fff067230 */ /* 0x100fe20000004100 */
[----:B------:R-:W-:Y:S01]  /*17460*/  F2FP.F16.E4M3.UNPACK_B R48, R48 ;  /* 0x00000030ff30723e */ /* 0x000fe200020006ff */
[----:B------:R-:W-:Y:S01]  /*17470*/  HADD2.F32 R7, -RZ, R4.H0_H0 ;  /* 0x20000004ff077230 */ /* 0x000fe20000004100 */
[----:B------:R-:W-:Y:S01]  /*17480*/  F2FP.SATFINITE.E4M3.F32.PACK_AB_MERGE_C R5, R46, R5, R54 ;  /* 0x000000052e05723e */ /* 0x000fe20004807036 */
[----:B------:R-:W-:Y:S02]  /*17490*/  HADD2.F32 R10, -RZ, R10.H1_H1 ;  /* 0x3000000aff0a7230 */ /* 0x000fe40000004100 */
[C---:B------:R-:W-:Y:S01]  /*174a0*/  FMUL.FTZ R13, R6.reuse, R11 ;  /* 0x0000000b060d7220 */ /* 0x040fe20000410000 */
[----:B------:R-:W-:Y:S02]  /*174b0*/  HADD2.F32 R31, -RZ, R31.H1_H1 ;  /* 0x3000001fff1f7230 */ /* 0x000fe40000004100 */
[----:B------:R-:W-:Y:S01]  /*174c0*/  FMUL.FTZ R21, R6, R7 ;  /* 0x0000000706157220 */ /* 0x000fe20000410000 */
[----:B------:R-:W-:Y:S01]  /*174d0*/  HADD2.F32 R8, -RZ, R4.H1_H1 ;  /* 0x30000004ff087230 */ /* 0x000fe20000004100 */
[----:B------:R-:W-:Y:S01]  /*174e0*/  F2FP.SATFINITE.E4M3.F32.PACK_AB_MERGE_C R9, R52, R9, R34 ;  /* 0x000000093409723e */ /* 0x000fe20004807022 */
[----:B------:R-:W-:-:S02]  /*174f0*/  HADD2.F32 R4, -RZ, R15.H0_H0 ;  /* 0x2000000fff047230 */ /* 0x000fc40000004100 */
[C---:B------:R-:W-:Y:S01]  /*17500*/  FMUL.FTZ R6, R31.reuse, R10 ;  /* 0x0000000a1f067220 */ /* 0x040fe20000410000 */
[----:B------:R-:W-:Y:S02]  /*17510*/  HADD2.F32 R15, -RZ, R15.H1_H1 ;  /* 0x3000000fff0f7230 */ /* 0x000fe40000004100 */
[-C--:B------:R-:W-:Y:S01]  /*17520*/  FMUL.FTZ R31, R31, R8.reuse ;  /* 0x000000081f1f7220 */ /* 0x080fe20000410000 */
[C---:B------:R-:W-:Y:S01]  /*17530*/  FFMA.FTZ R28, R4.reuse, R7, -R13 ;  /* 0x00000007041c7223 */ /* 0x040fe2000001080d */
[----:B------:R-:W-:Y:S01]  /*17540*/  FFMA.FTZ R43, R4, R11, R21 ;  /* 0x0000000b042b7223 */ /* 0x000fe20000010015 */
[C---:B------:R-:W-:Y:S01]  /*17550*/  FFMA.FTZ R45, R15.reuse, R8, -R6 ;  /* 0x000000080f2d7223 */ /* 0x040fe20000010806 */
[----:B------:R-:W-:Y:S01]  /*17560*/  FFMA.FTZ R50, R15, R10, R31 ;  /* 0x0000000a0f327223 */ /* 0x000fe2000001001f */
[----:B------:R-:W-:Y:S02]  /*17570*/  HADD2.F32 R6, -RZ, R30.H0_H0 ;  /* 0x2000001eff067230 */ /* 0x000fe40000004100 */
[----:B------:R-:W-:Y:S01]  /*17580*/  HADD2.F32 R7, -RZ, R42.H0_H0 ;  /* 0x2000002aff077230 */ /* 0x000fe20000004100 */
[----:B------:R-:W-:Y:S01]  /*17590*/  F2FP.SATFINITE.E4M3.F32.PACK_AB_MERGE_C R28, R45, R28, RZ ;  /* 0x0000001c2d1c723e */ /* 0x000fe200048070ff */
[--C-:B------:R-:W-:Y:S01]  /*175a0*/  HADD2.F32 R13, -RZ, R48.reuse.H0_H0 ;  /* 0x20000030ff0d7230 */ /* 0x100fe20000004100 */
[----:B------:R-:W-:Y:S01]  /*175b0*/  F2FP.SATFINITE.E4M3.F32.PACK_AB_MERGE_C R43, R50, R43, RZ ;  /* 0x0000002b322b723e */ /* 0x000fe200048070ff */
[----:B------:R-:W-:-:S02]  /*175c0*/  HADD2.F32 R15, -RZ, R48.H1_H1 ;  /* 0x30000030ff0f7230 */ /* 0x000fc40000004100 */
[C---:B------:R-:W-:Y:S01]  /*175d0*/  FMUL.FTZ R8, R6.reuse, R7 ;  /* 0x0000000706087220 */ /* 0x040fe20000410000 */
[----:B------:R-:W-:Y:S02]  /*175e0*/  HADD2.F32 R30, -RZ, R30.H1_H1 ;  /* 0x3000001eff1e7230 */ /* 0x000fe40000004100 */
[----:B------:R-:W-:Y:S01]  /*175f0*/  FMUL.FTZ R21, R6, R13 ;  /* 0x0000000d06157220 */ /* 0x000fe20000410000 */
[----:B------:R-:W-:Y:S02]  /*17600*/  HADD2.F32 R11, -RZ, R42.H1_H1 ;  /* 0x3000002aff0b7230 */ /* 0x000fe40000004100 */
        /* <DEDUP_REMOVED lines=20> */
.L_x_6445:
[----:B------:R-:W-:Y:S05]  /*17750*/  BSYNC B1 ;  /* 0x0000000000017941 */ /* 0x000fea0003800000 */
.L_x_6444:
[----:B------:R-:W-:Y:S05]  /*17760*/  @P2 BRA `(.L_x_6426) ;  /* 0x0000000c00dc2947 */ /* 0x000fea0003800000 */
[----:B------:R-:W2:Y:S01]  /*17770*/  LDL R51, [R1+0x68] ;  /* 0x0000680001337983 */ /* 0x000ea20000100800 */
[----:B01---5:R-:W-:Y:S02]  /*17780*/  SHF.R.U32.HI R4, RZ, 0x8, R36 ;  /* 0x00000008ff047819 */ /* 0x023fe40000011624 */
[----:B------:R-:W-:Y:S02]  /*17790*/  LOP3.LUT R0, R36, 0xff, RZ, 0xc0, !PT ;  /* 0x000000ff24007812 */ /* 0x000fe400078ec0ff */
[----:B------:R-:W-:Y:S02]  /*177a0*/  LOP3.LUT R5, R4, 0xff, RZ, 0xc0, !PT ;  /* 0x000000ff04057812 */ /* 0x000fe400078ec0ff */
[----:B------:R-:W-:Y:S02]  /*177b0*/  LEA.HI R3, R3, R229, RZ, 0x1c ;  /* 0x000000e503037211 */ /* 0x000fe400078fe0ff */
[----:B------:R-:W-:Y:S02]  /*177c0*/  PRMT R13, R5, 0x7604, R0 ;  /* 0x00007604050d7816 */ /* 0x000fe40000000000 */
[----:B------:R-:W-:-:S02]  /*177d0*/  SHF.R.S32.HI R0, RZ, 0x1f, R3 ;  /* 0x0000001fff007819 */ /* 0x000fc40000011403 */
[----:B------:R-:W-:Y:S02]  /*177e0*/  SHF.R.U32.HI R7, RZ, 0x8, R37 ;  /* 0x00000008ff077819 */ /* 0x000fe40000011625 */
[----:B------:R-:W-:Y:S01]  /*177f0*/  LEA.HI R0, R0, R3, RZ, 0x2 ;  /* 0x0000000300007211 */ /* 0x000fe200078f10ff */
[----:B------:R-:W-:Y:S01]  /*17800*/  IMAD.SHL.U32 R3, R3, 0x10, RZ ;  /* 0x0000001003037824 */ /* 0x000fe200078e00ff */
[----:B------:R-:W-:Y:S02]  /*17810*/  LOP3.LUT R6, R37, 0xff, RZ, 0xc0, !PT ;  /* 0x000000ff25067812 */ /* 0x000fe400078ec0ff */
[----:B------:R-:W-:Y:S01]  /*17820*/  SHF.R.U32.HI R8, RZ, 0x8, R38 ;  /* 0x00000008ff087819 */ /* 0x000fe20000011626 */
[----:B------:R-:W-:Y:S01]  /*17830*/  IMAD.SHL.U32 R0, R0, 0x800, RZ ;  /* 0x0000080000007824 */ /* 0x000fe200078e00ff */
[----:B------:R-:W-:Y:S02]  /*17840*/  LOP3.LUT R3, R69, 0x30, R3, 0xf8, !PT ;  /* 0x0000003045037812 */ /* 0x000fe400078ef803 */
[----:B------:R-:W-:-:S02]  /*17850*/  LOP3.LUT R7, R7, 0xff, RZ, 0xc0, !PT ;  /* 0x000000ff07077812 */ /* 0x000fc400078ec0ff */
[----:B------:R-:W-:Y:S02]  /*17860*/  LOP3.LUT R3, R3, R68, RZ, 0x3c, !PT ;  /* 0x0000004403037212 */ /* 0x000fe400078e3cff */
[----:B------:R-:W-:Y:S02]  /*17870*/  LOP3.LUT R0, R0, 0xffffe000, RZ, 0xc0, !PT ;  /* 0xffffe00000007812 */ /* 0x000fe400078ec0ff */
[----:B------:R-:W-:Y:S02]  /*17880*/  LOP3.LUT R4, R38, 0xff, RZ, 0xc0, !PT ;  /* 0x000000ff26047812 */ /* 0x000fe400078ec0ff */
[----:B------:R-:W-:Y:S02]  /*17890*/  IADD3 R3, R3, R67, R0 ;  /* 0x0000004303037210 */ /* 0x000fe40007ffe000 */
[----:B------:R-:W-:Y:S02]  /*178a0*/  LOP3.LUT R9, R8, 0xff, RZ, 0xc0, !PT ;  /* 0x000000ff08097812 */ /* 0x000fe400078ec0ff */
[----:B------:R-:W-:Y:S01]  /*178b0*/  PRMT R12, R7, 0x7604, R6 ;  /* 0x00007604070c7816 */ /* 0x000fe20000000006 */
[----:B------:R-:W-:Y:S01]  /*178c0*/  IMAD.IADD R0, R18, 0x1, R3 ;  /* 0x0000000112007824 */ /* 0x000fe200078e0203 */
[----:B------:R-:W-:-:S02]  /*178d0*/  SHF.R.U32.HI R5, RZ, 0x8, R39 ;  /* 0x00000008ff057819 */ /* 0x000fc40000011627 */
[----:B------:R-:W-:Y:S02]  /*178e0*/  SHF.R.U32.HI R7, RZ, 0x8, R24 ;  /* 0x00000008ff077819 */ /* 0x000fe40000011618 */
[----:B------:R-:W-:Y:S02]  /*178f0*/  SHF.R.U32.HI R8, RZ, 0x8, R25 ;  /* 0x00000008ff087819 */ /* 0x000fe40000011619 */
[----:B------:R-:W-:Y:S02]  /*17900*/  PRMT R15, R9, 0x7604, R4 ;  /* 0x00007604090f7816 */ /* 0x000fe40000000004 */
[----:B------:R-:W-:Y:S02]  /*17910*/  LOP3.LUT R4, R39, 0xff, RZ, 0xc0, !PT ;  /* 0x000000ff27047812 */ /* 0x000fe400078ec0ff */
[----:B------:R-:W-:Y:S02]  /*17920*/  LOP3.LUT R6, R24, 0xff, RZ, 0xc0, !PT ;  /* 0x000000ff18067812 */ /* 0x000fe400078ec0ff */
[----:B------:R-:W-:-:S02]  /*17930*/  LOP3.LUT R5, R5, 0xff, RZ, 0xc0, !PT ;  /* 0x000000ff05057812 */ /* 0x000fc400078ec0ff */
[----:B------:R-:W-:Y:S02]  /*17940*/  LOP3.LUT R7, R7, 0xff, RZ, 0xc0, !PT ;  /* 0x000000ff07077812 */ /* 0x000fe400078ec0ff */
[----:B------:R-:W-:Y:S02]  /*17950*/  LOP3.LUT R3, R8, 0xff, RZ, 0xc0, !PT ;  /* 0x000000ff08037812 */ /* 0x000fe400078ec0ff */
[----:B------:R-:W0:Y:S01]  /*17960*/  LDS.128 R8, [R0+0x1e200] ;  /* 0x01e2000000087984 */ /* 0x000e220000000c00 */
[----:B------:R-:W-:Y:S02]  /*17970*/  PRMT R14, R5, 0x7604, R4 ;  /* 0x00007604050e7816 */ /* 0x000fe40000000004 */
[----:B------:R-:W-:Y:S02]  /*17980*/  PRMT R29, R7, 0x7604, R6 ;  /* 0x00007604071d7816 */ /* 0x000fe40000000006 */
[----:B------:R-:W-:Y:S02]  /*17990*/  SHF.R.U32.HI R31, RZ, 0x8, R27 ;  /* 0x00000008ff1f7819 */ /* 0x000fe4000001161b */
[----:B------:R-:W-:-:S02]  /*179a0*/  LOP3.LUT R30, R27, 0xff, RZ, 0xc0, !PT ;  /* 0x000000ff1b1e7812 */ /* 0x000fc400078ec0ff */
[----:B------:R-:W-:Y:S02]  /*179b0*/  LOP3.LUT R31, R31, 0xff, RZ, 0xc0, !PT ;  /* 0x000000ff1f1f7812 */ /* 0x000fe400078ec0ff */
[----:B------:R-:W-:Y:S02]  /*179c0*/  LOP3.LUT R20, R25, 0xff, RZ, 0xc0, !PT ;  /* 0x000000ff19147812 */ /* 0x000fe400078ec0ff */
[----:B------:R-:W-:Y:S02]  /*179d0*/  PRMT R30, R31, 0x7604, R30 ;  /* 0x000076041f1e7816 */ /* 0x000fe4000000001e */
[----:B------:R-:W-:Y:S02]  /*179e0*/  SHF.R.U32.HI R31, RZ, 0x10, R25 ;  /* 0x00000010ff1f7819 */ /* 0x000fe40000011619 */
[----:B------:R-:W-:Y:S02]  /*179f0*/  PRMT R20, R3, 0x7604, R20 ;  /* 0x0000760403147816 */ /* 0x000fe40000000014 */
[----:B------:R-:W-:Y:S01]  /*17a00*/  SHF.R.U32.HI R3, RZ, 0x10, R37 ;  /* 0x00000010ff037819 */ /* 0x000fe20000011625 */
[----:B------:R-:W-:Y:S01]  /*17a10*/  IMAD.U32 R31, R31, 0x10000, RZ ;  /* 0x000100001f1f7824 */ /* 0x000fe200078e00ff */
[----:B------:R-:W-:-:S02]  /*17a20*/  SHF.R.U32.HI R41, RZ, 0x10, R27 ;  /* 0x00000010ff297819 */ /* 0x000fc4000001161b */
[----:B------:R-:W-:Y:S02]  /*17a30*/  SHF.R.U32.HI R28, RZ, 0x8, R26 ;  /* 0x00000008ff1c7819 */ /* 0x000fe4000001161a */
[----:B------:R-:W-:Y:S01]  /*17a40*/  SHF.L.U32 R3, R3, 0x10, RZ ;  /* 0x0000001003037819 */ /* 0x000fe200000006ff */
[----:B------:R-:W-:Y:S01]  /*17a50*/  IMAD.U32 R41, R41, 0x10000, RZ ;  /* 0x0001000029297824 */ /* 0x000fe200078e00ff */
[----:B----4-:R-:W-:Y:S02]  /*17a60*/  LOP3.LUT R21, R26, 0xff, RZ, 0xc0, !PT ;  /* 0x000000ff1a157812 */ /* 0x010fe400078ec0ff */
[----:B------:R-:W-:Y:S02]  /*17a70*/  LOP3.LUT R28, R28, 0xff, RZ, 0xc0, !PT ;  /* 0x000000ff1c1c7812 */ /* 0x000fe400078ec0ff */
[----:B------:R-:W-:Y:S02]  /*17a80*/  LOP3.LUT R13, R13, 0xff0000, R36, 0xf8, !PT ;  /* 0x00ff00000d0d7812 */ /* 0x000fe400078ef824 */
[----:B------:R-:W-:-:S02]  /*17a90*/  LOP3.LUT R3, R12, 0xff0000, R3, 0xf8, !PT ;  /* 0x00ff00000c037812 */ /* 0x000fc400078ef803 */
[----:B------:R-:W-:Y:S02]  /*17aa0*/  LOP3.LUT R33, R20, 0xff0000, R31, 0xf8, !PT ;  /* 0x00ff000014217812 */ /* 0x000fe400078ef81f */
[----:B------:R-:W-:Y:S02]  /*17ab0*/  PRMT R35, R28, 0x7604, R21 ;  /* 0x000076041c237816 */ /* 0x000fe40000000015 */
[----:B------:R-:W-:Y:S02]  /*17ac0*/  SHF.R.U32.HI R21, RZ, 0x10, R39 ;  /* 0x00000010ff157819 */ /* 0x000fe40000011627 */
[----:B------:R-:W-:Y:S02]  /*17ad0*/  LOP3.LUT R41, R30, 0xff0000, R41, 0xf8, !PT ;  /* 0x00ff00001e297812 */ /* 0x000fe400078ef829 */
[----:B------:R-:W-:Y:S01]  /*17ae0*/  LOP3.LUT R28, R13, 0xff000000, R36, 0xf8, !PT ;  /* 0xff0000000d1c7812 */ /* 0x000fe200078ef824 */
[----:B------:R-:W-:Y:S01]  /*17af0*/  IMAD.U32 R21, R21, 0x10000, RZ ;  /* 0x0001000015157824 */ /* 0x000fe200078e00ff */
[----:B------:R-:W-:-:S02]  /*17b00*/  LOP3.LUT R36, R3, 0xff000000, R37, 0xf8, !PT ;  /* 0xff00000003247812 */ /* 0x000fc400078ef825 */
[----:B------:R-:W-:Y:S02]  /*17b10*/  LOP3.LUT R33, R33, 0xff000000, R25, 0xf8, !PT ;  /* 0xff00000021217812 */ /* 0x000fe400078ef819 */
[----:B------:R-:W-:Y:S02]  /*17b20*/  LOP3.LUT R41, R41, 0xff000000, R27, 0xf8, !PT ;  /* 0xff00000029297812 */ /* 0x000fe400078ef81b */
[----:B------:R-:W-:Y:S02]  /*17b30*/  LOP3.LUT R29, R29, 0xff0000, R24, 0xf8, !PT ;  /* 0x00ff00001d1d7812 */ /* 0x000fe400078ef818 */
[----:B------:R-:W-:Y:S02]  /*17b40*/  LOP3.LUT R35, R35, 0xff0000, R26, 0xf8, !PT ;  /* 0x00ff000023237812 */ /* 0x000fe400078ef81a */
[----:B------:R-:W-:Y:S02]  /*17b50*/  F2FP.F16.E4M3.UNPACK_B R27, R36 ;  /* 0x00000024ff1b723e */ /* 0x000fe400020006ff */
[----:B------:R-:W-:-:S02]  /*17b60*/  F2FP.F16.E4M3.UNPACK_B R32, R33 ;  /* 0x00000021ff20723e */ /* 0x000fc400020006ff */
[-C--:B0-----:R-:W-:Y:S02]  /*17b70*/  F2FP.F16.E4M3.UNPACK_B R20, R9.reuse ;  /* 0x00000009ff14723e */ /* 0x081fe400020006ff */
[----:B------:R-:W-:Y:S02]  /*17b80*/  LOP3.LUT R15, R15, 0xff0000, R38, 0xf8, !PT ;  /* 0x00ff00000f0f7812 */ /* 0x000fe400078ef826 */
[----:B------:R-:W-:Y:S01]  /*17b90*/  LOP3.LUT R31, R29, 0xff000000, R24, 0xf8, !PT ;  /* 0xff0000001d1f7812 */ /* 0x000fe200078ef818 */
[--C-:B------:R-:W-:Y:S01]  /*17ba0*/  HADD2.F32 R29, -RZ, R27.reuse.H0_H0 ;  /* 0x2000001bff1d7230 */ /* 0x100fe20000004100 */
[----:B------:R-:W-:Y:S01]  /*17bb0*/  LOP3.LUT R34, R35, 0xff000000, R26, 0xf8, !PT ;  /* 0xff00000023227812 */ /* 0x000fe200078ef81a */
[----:B------:R-:W-:Y:S01]  /*17bc0*/  HADD2.F32 R35, -RZ, R32.H0_H0 ;  /* 0x20000020ff237230 */ /* 0x000fe20000004100 */
[----:B------:R-:W-:Y:S01]  /*17bd0*/  LOP3.LUT R21, R14, 0xff0000, R21, 0xf8, !PT ;  /* 0x00ff00000e157812 */ /* 0x000fe200078ef815 */
[--C-:B------:R-:W-:Y:S01]  /*17be0*/  HADD2.F32 R24, -RZ, R20.reuse.H0_H0 ;  /* 0x20000014ff187230 */ /* 0x100fe20000004100 */
[----:B------:R-:W-:Y:S01]  /*17bf0*/  LOP3.LUT R30, R15, 0xff000000, R38, 0xf8, !PT ;  /* 0xff0000000f1e7812 */ /* 0x000fe200078ef826 */
[----:B------:R-:W-:Y:S01]  /*17c00*/  HADD2.F32 R20, -RZ, R20.H1_H1 ;  /* 0x30000014ff147230 */ /* 0x000fe20000004100 */
[----:B------:R-:W-:Y:S01]  /*17c10*/  LOP3.LUT R38, R21, 0xff000000, R39, 0xf8, !PT ;  /* 0xff00000015267812 */ /* 0x000fe200078ef827 */
[----:B------:R-:W-:Y:S01]  /*17c20*/  HADD2.F32 R27, -RZ, R27.H1_H1 ;  /* 0x3000001bff1b7230 */ /* 0x000fe20000004100 */
[----:B------:R-:W-:Y:S01]  /*17c30*/  F2FP.F16.E4M3.UNPACK_B R21, R9.H1 ;  /* 0x00000009ff15723e */ /* 0x000fe200030006ff */
[C---:B------:R-:W-:Y:S01]  /*17c40*/  FMUL.FTZ R37, R24.reuse, R35 ;  /* 0x0000002318257220 */ /* 0x040fe20000410000 */
[----:B------:R-:W-:Y:S01]  /*17c50*/  FMUL.FTZ R40, R24, R29 ;  /* 0x0000001d18287220 */ /* 0x000fe20000410000 */
[----:B------:R-:W-:-:S02]  /*17c60*/  F2FP.F16.E4M3.UNPACK_B R33, R33.H1 ;  /* 0x00000021ff21723e */ /* 0x000fc400030006ff */
[-C--:B------:R-:W-:Y:S02]  /*17c70*/  F2FP.F16.E4M3.UNPACK_B R25, R11.reuse ;  /* 0x0000000bff19723e */ /* 0x080fe400020006ff */
[----:B------:R-:W-:Y:S02]  /*17c80*/  F2FP.F16.E4M3.UNPACK_B R26, R11.H1 ;  /* 0x0000000bff1a723e */ /* 0x000fe400030006ff */
[-C--:B------:R-:W-:Y:S02]  /*17c90*/  F2FP.F16.E4M3.UNPACK_B R11, R10.reuse ;  /* 0x0000000aff0b723e */ /* 0x080fe400020006ff */
[----:B------:R-:W-:Y:S01]  /*17ca0*/  F2FP.F16.E4M3.UNPACK_B R24, R10.H1 ;  /* 0x0000000aff18723e */ /* 0x000fe200030006ff */
[--C-:B------:R-:W-:Y:S01]  /*17cb0*/  HADD2.F32 R10, -RZ, R21.reuse.H0_H0 ;  /* 0x20000015ff0a7230 */ /* 0x100fe20000004100 */
[----:B------:R-:W-:Y:S01]  /*17cc0*/  F2FP.F16.E4M3.UNPACK_B R36, R36.H1 ;  /* 0x00000024ff24723e */ /* 0x000fe200030006ff */
[----:B------:R-:W-:Y:S01]  /*17cd0*/  HADD2.F32 R21, -RZ, R21.H1_H1 ;  /* 0x30000015ff157230 */ /* 0x000fe20000004100 */
[----:B------:R-:W-:-:S02]  /*17ce0*/  F2FP.F16.E4M3.UNPACK_B R9, R8 ;  /* 0x00000008ff09723e */ /* 0x000fc400020006ff */
[----:B------:R-:W-:Y:S01]  /*17cf0*/  F2FP.F16.E4M3.UNPACK_B R8, R8.H1 ;  /* 0x00000008ff08723e */ /* 0x000fe200030006ff */
[----:B--2---:R-:W0:Y:S02]  /*17d00*/  LDS.128 R4, [R51+0x1e200] ;  /* 0x01e2000033047984 */ /* 0x004e240000000c00 */
[----:B0-----:R-:W-:Y:S02]  /*17d10*/  F2FP.F16.E4M3.UNPACK_B R12, R5 ;  /* 0x00000005ff0c723e */ /* 0x001fe400020006ff */
        /* <DEDUP_REMOVED lines=8> */
[C---:B------:R-:W-:Y:S01]  /*17da0*/  FFMA.FTZ R39, R6.reuse, R29, -R37 ;  /* 0x0000001d06277223 */ /* 0x040fe20000010825 */
[----:B------:R-:W-:Y:S01]  /*17db0*/  FFMA.FTZ R40, R6, R35, R40 ;  /* 0x0000002306287223 */ /* 0x000fe20000010028 */
[----:B------:R-:W-:Y:S01]  /*17dc0*/  HADD2.F32 R35, -RZ, R32.H1_H1 ;  /* 0x30000020ff237230 */ /* 0x000fe20000004100 */
[----:B------:R-:W-:Y:S01]  /*17dd0*/  F2FP.F16.E4M3.UNPACK_B R4, R4.H1 ;  /* 0x00000004ff04723e */ /* 0x000fe200030006ff */
[----:B------:R-:W-:Y:S02]  /*17de0*/  HADD2.F32 R37, -RZ, R33.H0_H0 ;  /* 0x20000021ff257230 */ /* 0x000fe40000004100 */
[----:B------:R-:W-:Y:S02]  /*17df0*/  HADD2.F32 R29, -RZ, R36.H0_H0 ;  /* 0x20000024ff1d7230 */ /* 0x000fe40000004100 */
[----:B------:R-:W-:Y:S01]  /*17e00*/  FMUL.FTZ R43, R20, R35 ;  /* 0x00000023142b7220 */ /* 0x000fe20000410000 */
[----:B------:R-:W-:Y:S02]  /*17e10*/  HADD2.F32 R6, -RZ, R5.H0_H0 ;  /* 0x20000005ff067230 */ /* 0x000fe40000004100 */
        /* <DEDUP_REMOVED lines=76> */
[----:B------:R-:W-:Y:S01]  /*182e0*/  FMUL.FTZ R5, R5, R6 ;  /* 0x0000000605057220 */ /* 0x000fe20000410000 */
        /* <DEDUP_REMOVED lines=30> */
[--C-:B------:R-:W-:Y:S02]  /*184d0*/  HADD2.F32 R6, -RZ, R34.reuse.H0_H0 ;  /* 0x20000022ff067230 */ /* 0x100fe40000004100 */
[--C-:B------:R-:W-:Y:S02]  /*184e0*/  HADD2.F32 R4, -RZ, R11.reuse.H0_H0 ;  /* 0x2000000bff047230 */ /* 0x100fe40000004100 */
        /* <DEDUP_REMOVED lines=31> */
.L_x_6426:
[----:B------:R-:W-:Y:S05]  /*186e0*/  BSYNC B0 ;  /* 0x0000000000007941 */ /* 0x000fea0003800000 */
.L_x_6419:
        /* <DEDUP_REMOVED lines=8> */
.L_x_6417:
[----:B0-23--:R-:W-:-:S05]  /*18770*/  IMAD.U32 R0, RZ, RZ, UR49 ;  /* 0x00000031ff007e24 */ /* 0x00dfca000f8e00ff */
[----:B------:R-:W-:-:S13]  /*18780*/  ISETP.NE.AND P0, PT, R0, 0x3, PT ;  /* 0x000000030000780c */ /* 0x000fda0003f05270 */
[----:B------:R-:W-:Y:S05]  /*18790*/  @!P0 BRA `(.L_x_6446) ;  /* 0x0000000000048947 */ /* 0x000fea0003800000 */
[----:B------:R-:W-:Y:S01]  /*187a0*/  BPT.TRAP 0x1 ;  /* 0x000000040000795c */ /* 0x000fe20000300000 */
.L_x_6446:
[----:B------:R-:W2:Y:S01]  /*187b0*/  LDL R0, [R1+0x4] ;  /* 0x0000040001007983 */ /* 0x000ea20000100800 */
[----:B-1--4-:R-:W-:Y:S01]  /*187c0*/  IMAD R3, R223, 0x8, R18 ;  /* 0x00000008df037824 */ /* 0x012fe200078e0212 */
[----:B--2---:R-:W-:-:S04]  /*187d0*/  SHF.L.U32 R0, R0, 0x1f, RZ ;  /* 0x0000001f00007819 */ /* 0x004fc800000006ff */
[----:B------:R0:W1:Y:S01]  /*187e0*/  SYNCS.PHASECHK.TRANS64.TRYWAIT P1, [R3+URZ+0x33430], R0 ;  /* 0x03343000030075a7 */ /* 0x000062000802017f */
[----:B------:R-:W-:Y:S05]  /*187f0*/  @!P0 BRA `(.L_x_6447) ;  /* 0x0000000000048947 */ /* 0x000fea0003800000 */
[----:B------:R-:W-:Y:S01]  /*18800*/  BPT.TRAP 0x1 ;  /* 0x000000040000795c */ /* 0x000fe20000300000 */
.L_x_6447:
[----:B-1----:R-:W-:Y:S05]  /*18810*/  @P1 BRA `(.L_x_6448) ;  /* 0x0000000000081947 */ /* 0x002fea0003800000 */
[----:B------:R-:W1:Y:S02]  /*18820*/  SYNCS.PHASECHK.TRANS64.TRYWAIT P1, [R3+URZ+0x33430], R0 ;  /* 0x03343000030075a7 */ /* 0x000e64000802017f */
[----:B-1----:R-:W-:Y:S05]  /*18830*/  @!P1 BRA `(.L_x_6449) ;  /* 0x0000018c00109947 */ /* 0x002fea0003800000 */
.L_x_6448:
[----:B------:R-:W-:Y:S05]  /*18840*/  WARPSYNC.ALL ;  /* 0x0000000000007948 */ /* 0x000fea0003800000 */
        /* <DEDUP_REMOVED lines=18> */
[----:B------:R-:W-:Y:S01]  /*18970*/  IMAD R4, R223, 0x780, R15 ;  /* 0x00000780df047824 */ /* 0x000fe200078e020f */
[----:B------:R-:W-:Y:S01]  /*18980*/  R2UR UR19, R9 ;  /* 0x00000000091372ca */ /* 0x000fe200000e0000 */
[----:B------:R-:W-:Y:S01]  /*18990*/  UMOV UR17, UR25 ;  /* 0x0000001900117c82 */ /* 0x000fe20008000000 */
[----:B------:R-:W-:Y:S01]  /*189a0*/  UMOV UR4, UR24 ;  /* 0x0000001800047c82 */ /* 0x000fe20008000000 */
[C---:B------:R-:W-:Y:S01]  /*189b0*/  VIADD R6, R4.reuse, 0x80 ;  /* 0x0000008004067836 */ /* 0x040fe20000000000 */
[C---:B------:R-:W-:Y:S01]  /*189c0*/  R2UR UR26, R4.reuse ;  /* 0x00000000041a72ca */ /* 0x040fe200000e0000 */
[----:B------:R-:W-:Y:S01]  /*189d0*/  UMOV UR8, UR24 ;  /* 0x0000001800087c82 */ /* 0x000fe20008000000 */
[----:B------:R-:W-:Y:S01]  /*189e0*/  IADD3 R8, R4, 0x100, RZ ;  /* 0x0000010004087810 */ /* 0x000fe20007ffe0ff */
[----:B------:R-:W-:Y:S01]  /*189f0*/  UMOV UR12, UR24 ;  /* 0x00000018000c7c82 */ /* 0x000fe20008000000 */
[----:B------:R-:W-:Y:S01]  /*18a00*/  R2UR UR6, R6 ;  /* 0x00000000060672ca */ /* 0x000fe200000e0000 */
[----:B------:R-:W-:Y:S01]  /*18a10*/  VIADD R6, R4, 0x180 ;  /* 0x0000018004067836 */ /* 0x000fe20000000000 */
[----:B------:R-:W-:Y:S01]  /*18a20*/  R2UR UR10, R8 ;  /* 0x00000000080a72ca */ /* 0x000fe200000e0000 */
[----:B------:R-:W-:Y:S01]  /*18a30*/  VIADD R8, R4, 0x200 ;  /* 0x0000020004087836 */ /* 0x000fe20000000000 */
[----:B------:R-:W-:Y:S01]  /*18a40*/  UMOV UR16, UR24 ;  /* 0x0000001800107c82 */ /* 0x000fe20008000000 */
[----:B------:R-:W-:Y:S01]  /*18a50*/  IMAD.MOV.U32 R7, RZ, RZ, -0x7fffffe0 ;  /* 0x80000020ff077424 */ /* 0x000fe200078e00ff */
[----:B------:R-:W-:Y:S01]  /*18a60*/  R2UR UR14, R6 ;  /* 0x00000000060e72ca */ /* 0x000fe200000e0000 */
[----:B------:R-:W-:Y:S01]  /*18a70*/  VIADD R6, R4, 0x2 ;  /* 0x0000000204067836 */ /* 0x000fe20000000000 */
[----:B------:R-:W-:Y:S01]  /*18a80*/  R2UR UR18, R8 ;  /* 0x00000000081272ca */ /* 0x000fe200000e0000 */
[----:B------:R-:W-:Y:S01]  /*18a90*/  QGMMA.64x32x32.F32.E4M3.E4M3 R88, gdesc[UR24], RZ, !UPT, gsb0 ;  /* 0x00600000185879f3 */ /* 0x000fe2000c0008ff */
[C---:B------:R-:W-:Y:S01]  /*18aa0*/  VIADD R8, R4.reuse, 0x82 ;  /* 0x0000008204087836 */ /* 0x040fe20000000000 */
[----:B------:R-:W-:Y:S01]  /*18ab0*/  IADD3 R10, R4, 0x102, RZ ;  /* 0x00000102040a7810 */ /* 0x000fe20007ffe0ff */
[----:B------:R-:W-:-:S02]  /*18ac0*/  IMAD.MOV.U32 R9, RZ, RZ, -0x7fffffe0 ;  /* 0x80000020ff097424 */ /* 0x000fc400078e00ff */
[----:B------:R-:W-:Y:S02]  /*18ad0*/  IMAD.MOV.U32 R11, RZ, RZ, -0x7fffffe0 ;  /* 0x80000020ff0b7424 */ /* 0x000fe400078e00ff */
[----:B------:R-:W-:-:S05]  /*18ae0*/  IMAD.MOV.U32 R5, RZ, RZ, -0x7fffffe0 ;  /* 0x80000020ff057424 */ /* 0x000fca00078e00ff */
[----:B------:R-:W-:Y:S01]  /*18af0*/  R2UR UR47, R5 ;  /* 0x00000000052f72ca */ /* 0x000fe200000e0000 */
[----:B------:R-:W-:Y:S02]  /*18b00*/  WARPGROUP.DEPBAR.LE gsb0, 0x0 ;  /* 0x00008000000079c5 */ /* 0x000fe40000010000 */
[----:B------:R-:W-:-:S06]  /*18b10*/  WARPGROUP.ARRIVE ;  /* 0x00000000000079c5 */ /* 0x000fcc0000000000 */
[----:B------:R-:W-:Y:S01]  /*18b20*/  QGMMA.64x32x32.F32.E4M3.E4M3 R72, gdesc[UR4], RZ, !UPT, gsb0 ;  /* 0x00600000044879f3 */ /* 0x000fe2000c0008ff */
        /* <DEDUP_REMOVED lines=50> */
[----:B------:R-:W-:Y:S01]  /*18e50*/  MOV R7, 0x80000020 ;  /* 0x8000002000077802 */ /* 0x000fe20000000f00 */
        /* <DEDUP_REMOVED lines=58> */
[----:B------:R-:W-:Y:S02]  /*19200*/  R2UR UR35, R9 ;  /* 0x00000000092372ca */ /* 0x000fe400000e0000 */
        /* <DEDUP_REMOVED lines=74> */
[C---:B------:R-:W-:Y:S01]  /*196b0*/  VIADD R6, R4.reuse, 0x682 ;  /* 0x0000068204067836 */ /* 0x040fe20000000000 */
[----:B------:R-:W-:Y:S01]  /*196c0*/  UMOV UR45, UR21 ;  /* 0x00000015002d7c82 */ /* 0x000fe20008000000 */
[----:B------:R-:W-:Y:S02]  /*196d0*/  IMAD.MOV.U32 R7, RZ, RZ, -0x7fffffe0 ;  /* 0x80000020ff077424 */ /* 0x000fe400078e00ff */
[----:B------:R-:W-:Y:S01]  /*196e0*/  VIADD R4, R4, 0x702 ;  /* 0x0000070204047836 */ /* 0x000fe20000000000 */
[----:B------:R-:W-:-:S04]  /*196f0*/  UMOV UR44, UR20 ;  /* 0x00000014002c7c82 */ /* 0x000fc80008000000 */
        /* <DEDUP_REMOVED lines=40> */
.L_x_6450:
[----:B------:R-:W2:Y:S01]  /*19980*/  LDL.LU R4, [R1] ;  /* 0x0000000001047983 */ /* 0x000ea20000300800 */
[----:B------:R-:W0:Y:S03]  /*19990*/  LDC R5, c[0x0][0x448] ;  /* 0x00011200ff057b82 */ /* 0x000e260000000800 */
[----:B------:R-:W3:Y:S04]  /*199a0*/  LDL R0, [R1+0x5c] ;  /* 0x00005c0001007983 */ /* 0x000ee80000100800 */
[----:B------:R-:W3:Y:S04]  /*199b0*/  LDL R112, [R1+0x48] ;  /* 0x0000480001707983 */ /* 0x000ee80000100800 */
[----:B------:R-:W4:Y:S04]  /*199c0*/  LDL R108, [R1+0x50] ;  /* 0x00005000016c7983 */ /* 0x000f280000100800 */
[----:B------:R-:W5:Y:S04]  /*199d0*/  LDL R6, [R1+0x58] ;  /* 0x0000580001067983 */ /* 0x000f680000100800 */
[----:B------:R-:W5:Y:S01]  /*199e0*/  LDL R110, [R1+0x4c] ;  /* 0x00004c00016e7983 */ /* 0x000f620000100800 */
[----:B0-----:R-:W-:-:S13]  /*199f0*/  ISETP.NE.AND P4, PT, R5, 0x1, PT ;  /* 0x000000010500780c */ /* 0x001fda0003f85270 */
[----:B------:R-:W0:Y:S08]  /*19a00*/  @P4 LDC R5, c[0x0][0x44c] ;  /* 0x00011300ff054b82 */ /* 0x000e300000000800 */
[----:B------:R-:W1:Y:S01]  /*19a10*/  @P4 LDC R7, c[0x0][0x450] ;  /* 0x00011400ff074b82 */ /* 0x000e620000000800 */
[----:B---3--:R-:W-:-:S05]  /*19a20*/  IADD3 R10, R0, R112, RZ ;  /* 0x00000070000a7210 */ /* 0x008fca0007ffe0ff */
[----:B0-----:R-:W-:-:S05]  /*19a30*/  @P4 IMAD.HI.U32 R0, R10, R5, RZ ;  /* 0x000000050a004227 */ /* 0x001fca00078e00ff */
[----:B-1----:R-:W-:Y:S02]  /*19a40*/  @P4 SHF.R.U32.HI R10, RZ, R7, R0 ;  /* 0x00000007ff0a4219 */ /* 0x002fe40000011600 */
[----:B--2---:R-:W-:-:S03]  /*19a50*/  LOP3.LUT R4, R4, 0xfffffff7, RZ, 0xc0, !PT ;  /* 0xfffffff704047812 */ /* 0x004fc600078ec0ff */
[----:B------:R-:W0:Y:S01]  /*19a60*/  SHFL.IDX PT, R5, R10, 0x1, 0x1c1f ;  /* 0x003c1f000a057f89 */ /* 0x000e2200000e0000 */
[----:B------:R-:W-:Y:S01]  /*19a70*/  @P4 LOP3.LUT R4, R4, 0x8, RZ, 0xfc, !PT ;  /* 0x0000000804044812 */ /* 0x000fe200078efcff */
[----:B------:R-:W-:Y:S02]  /*19a80*/  IMAD.MOV.U32 R7, RZ, RZ, -0xa0 ;  /* 0xffffff60ff077424 */ /* 0x000fe400078e00ff */
[----:B----4-:R-:W-:Y:S02]  /*19a90*/  IMAD R0, R146, -0xa0, R108 ;  /* 0xffffff6092007824 */ /* 0x010fe400078e026c */
[----:B------:R1:W-:Y:S02]  /*19aa0*/  STL [R1], R4 ;  /* 0x0000000401007387 */ /* 0x0003e40000100800 */
[----:B------:R-:W-:Y:S02]  /*19ab0*/  VIADD R0, R0, 0xa0 ;  /* 0x000000a000007836 */ /* 0x000fe40000000000 */
[----:B-1----:R-:W-:-:S04]  /*19ac0*/  IMAD R4, R146, R7, 0xa1 ;  /* 0x000000a192047424 */ /* 0x002fc800078e0207 */
[C---:B-----5:R-:W-:Y:S02]  /*19ad0*/  IMAD R4, R6.reuse, -0x2, R4 ;  /* 0xfffffffe06047824 */ /* 0x060fe400078e0204 */
[----:B------:R-:W-:-:S03]  /*19ae0*/  IMAD R8, R6, -0x2, R0 ;  /* 0xfffffffe06087824 */ /* 0x000fc600078e0200 */
[----:B------:R-:W-:-:S04]  /*19af0*/  IADD3 R13, -R110, R4, R108 ;  /* 0x000000046e0d7210 */ /* 0x000fc80007ffe16c */
[----:B0-----:R-:W-:-:S04]  /*19b00*/  VIADDMNMX R0, R5, R13, R8, PT ;  /* 0x0000000d05007246 */ /* 0x001fc80003800108 */
        /* <DEDUP_REMOVED lines=117> */
[----:B------:R-:W-:-:S04]  /*1a260*/  FMNMX.FTZ R0, R38, R7, !PT ;  /* 0x0000000726007209 */ /* 0x000fc80007810000 */
[----:B------:R-:W-:-:S05]  /*1a270*/  FMNMX.FTZ R7, R39, R0, !PT ;  /* 0x0000000027077209 */ /* 0x000fca0007810000 */
[----:B------:R-:W0:Y:S04]  /*1a280*/  SHFL.BFLY PT, R0, R7, 0x2, 0x1f ;  /* 0x0c401f0007007f89 */ /* 0x000e2800000e0000 */
[----:B------:R-:W1:Y:S01]  /*1a290*/  SHFL.IDX PT, R94, R10, RZ, 0x1c1f ;  /* 0x001c1fff0a5e7589 */ /* 0x000e6200000e0000 */
[----:B0-----:R-:W-:-:S05]  /*1a2a0*/  FMNMX.FTZ R27, R7, R0, !PT ;  /* 0x00000000071b7209 */ /* 0x001fca0007810000 */
[----:B------:R-:W0:Y:S01]  /*1a2b0*/  SHFL.BFLY PT, R0, R27, 0x1, 0x1f ;  /* 0x0c201f001b007f89 */ /* 0x000e2200000e0000 */
[----:B-1----:R-:W-:-:S04]  /*1a2c0*/  VIADDMNMX R94, R94, R13, R8, PT ;  /* 0x0000000d5e5e7246 */ /* 0x002fc80003800108 */
[C---:B------:R-:W-:Y:S02]  /*1a2d0*/  ISETP.GT.AND P2, PT, R94.reuse, 0x1, PT ;  /* 0x000000015e00780c */ /* 0x040fe40003f44270 */
[----:B------:R-:W-:Y:S02]  /*1a2e0*/  ISETP.GT.AND P3, PT, R94, 0x8, PT ;  /* 0x000000085e00780c */ /* 0x000fe40003f64270 */
[----:B------:R-:W-:Y:S02]  /*1a2f0*/  FSEL R89, R89, -INF , P2 ;  /* 0xff80000059597808 */ /* 0x000fe40001000000 */
[----:B0-----:R-:W-:-:S04]  /*1a300*/  FMNMX.FTZ R0, R27, R0, !PT ;  /* 0x000000001b007209 */ /* 0x001fc80007810000 */
[----:B------:R-:W-:Y:S01]  /*1a310*/  FSETP.NEU.FTZ.AND P1, PT, R0, -INF , PT ;  /* 0xff8000000000780b */ /* 0x000fe20003f3d000 */
[----:B------:R-:W-:-:S05]  /*1a320*/  FFMA.FTZ R11, R2, R0, -8 ;  /* 0xc1000000020b7423 */ /* 0x000fca0000010000 */
[----:B------:R-:W-:Y:S02]  /*1a330*/  FSEL R11, R11, RZ, P1 ;  /* 0x000000ff0b0b7208 */ /* 0x000fe40000800000 */
[----:B------:R-:W-:-:S04]  /*1a340*/  ISETP.GT.AND P1, PT, R94, RZ, PT ;  /* 0x000000ff5e00720c */ /* 0x000fc80003f24270 */
[----:B------:R-:W-:Y:S02]  /*1a350*/  FSEL R31, R88, -INF , P1 ;  /* 0xff800000581f7808 */ /* 0x000fe40000800000 */
        /* <DEDUP_REMOVED lines=17> */
[----:B------:R-:W-:Y:S02]  /*1a470*/  FMNMX.FTZ R88, R55, R88, !PT ;  /* 0x0000005837587209 */ /* 0x000fe40007810000 */
[----:B------:R-:W-:Y:S02]  /*1a480*/  ISETP.GT.AND P2, PT, R94, 0x21, PT ;  /* 0x000000215e00780c */ /* 0x000fe40003f44270 */
[----:B------:R-:W-:Y:S02]  /*1a490*/  FSEL R79, R72, -INF , P1 ;  /* 0xff800000484f7808 */ /* 0x000fe40000800000 */
[----:B------:R-:W-:Y:S02]  /*1a4a0*/  FMNMX.FTZ R88, R101, R88, !PT ;  /* 0x0000005865587209 */ /* 0x000fe40007810000 */
[----:B------:R-:W-:Y:S02]  /*1a4b0*/  ISETP.GT.AND P1, PT, R94, 0x28, PT ;  /* 0x000000285e00780c */ /* 0x000fe40003f24270 */
[----:B------:R-:W-:-:S02]  /*1a4c0*/  FSEL R73, R73, -INF , P2 ;  /* 0xff80000049497808 */ /* 0x000fc40001000000 */
[----:B------:R-:W-:Y:S01]  /*1a4d0*/  FMNMX.FTZ R88, R79, R88, !PT ;  /* 0x000000584f587209 */ /* 0x000fe20007810000 */
[----:B------:R-:W-:-:S01]  /*1a4e0*/  FFMA.FTZ R72, R2, R91, -R11 ;  /* 0x0000005b02487223 */ /* 0x000fc2000001080b */
        /* <DEDUP_REMOVED lines=12> */
[----:B------:R-:W-:Y:S01]  /*1a5b0*/  FFMA.FTZ R13, R2, R99, -R11 ;  /* 0x00000063020d7223 */ /* 0x000fe2000001080b */
[----:B------:R-:W-:Y:S02]  /*1a5c0*/  ISETP.GT.AND P2, PT, R94, 0x39, PT ;  /* 0x000000395e00780c */ /* 0x000fe40003f44270 */
[----:B------:R-:W-:Y:S02]  /*1a5d0*/  FSEL R99, R84, -INF , P1 ;  /* 0xff80000054637808 */ /* 0x000fe40000800000 */
[----:B------:R-:W-:Y:S02]  /*1a5e0*/  FMNMX.FTZ R88, R81, R88, !PT ;  /* 0x0000005851587209 */ /* 0x000fe40007810000 */
[----:B------:R-:W-:Y:S02]  /*1a5f0*/  FSEL R85, R85, -INF , P2 ;  /* 0xff80000055557808 */ /* 0x000fe40001000000 */
[----:B------:R-:W-:-:S02]  /*1a600*/  ISETP.GT.AND P1, PT, R94, 0x40, PT ;  /* 0x000000405e00780c */ /* 0x000fc40003f24270 */
[----:B------:R-:W-:Y:S01]  /*1a610*/  FMNMX.FTZ R88, R99, R88, !PT ;  /* 0x0000005863587209 */ /* 0x000fe20007810000 */
[----:B------:R-:W-:-:S01]  /*1a620*/  FFMA.FTZ R27, R2, R103, -R11 ;  /* 0x00000067021b7223 */ /* 0x000fc2000001080b */
        /* <DEDUP_REMOVED lines=28> */
[----:B------:R-:W-:Y:S01]  /*1a7f0*/  FMNMX.FTZ R88, R69, R88, !PT ;  /* 0x0000005845587209 */ /* 0x000fe20007810000 */
[----:B------:R-:W-:-:S01]  /*1a800*/  FFMA.FTZ R64, R2, R75, -R11 ;  /* 0x0000004b02407223 */ /* 0x000fc2000001080b */
        /* <DEDUP_REMOVED lines=46> */
[----:B------:R-:W-:Y:S01]  /*1aaf0*/  FMNMX.FTZ R88, R133, R88, !PT ;  /* 0x0000005885587209 */ /* 0x000fe20007810000 */
[----:B------:R-:W-:-:S03]  /*1ab00*/  FFMA.FTZ R5, R2, R5, -R11 ;  /* 0x0000000502057223 */ /* 0x000fc6000001080b */
[----:B------:R-:W-:Y:S01]  /*1ab10*/  FMNMX.FTZ R88, R135, R88, !PT ;  /* 0x0000005887587209 */ /* 0x000fe20007810000 */
[----:B------:R0:W-:Y:S04]  /*1ab20*/  MUFU.EX2 R24, R5 ;  /* 0x0000000500187308 */ /* 0x0001e80000000800 */
[----:B0-----:R-:W0:Y:S01]  /*1ab30*/  SHFL.BFLY PT, R5, R88, 0x2, 0x1f ;  /* 0x0c401f0058057f89 */ /* 0x001e2200000e0000 */
[----:B------:R-:W-:-:S01]  /*1ab40*/  FFMA.FTZ R36, R2, R46, -R11 ;  /* 0x0000002e02247223 */ /* 0x000fc2000001080b */
[----:B0-----:R-:W-:-:S05]  /*1ab50*/  FMNMX.FTZ R46, R88, R5, !PT ;  /* 0x00000005582e7209 */ /* 0x001fca0007810000 */
[----:B------:R-:W0:Y:S01]  /*1ab60*/  SHFL.BFLY PT, R5, R46, 0x1, 0x1f ;  /* 0x0c201f002e057f89 */ /* 0x000e2200000e0000 */
[----:B------:R-:W-:-:S01]  /*1ab70*/  FFMA.FTZ R127, R2, R26, -R11 ;  /* 0x0000001a027f7223 */ /* 0x000fc2000001080b */
[C-C-:B------:R-:W-:Y:S01]  /*1ab80*/  FFMA.FTZ R26, R2.reuse, R30, -R11.reuse ;  /* 0x0000001e021a7223 */ /* 0x140fe2000001080b */
[----:B------:R-:W-:-:S01]  /*1ab90*/  FFMA.FTZ R30, R2, R34, -R11 ;  /* 0x00000022021e7223 */ /* 0x000fc2000001080b */
[C-C-:B------:R-:W-:Y:S01]  /*1aba0*/  FFMA.FTZ R9, R2.reuse, R4, -R11.reuse ;  /* 0x0000000402097223 */ /* 0x140fe2000001080b */
[----:B------:R-:W-:-:S01]  /*1abb0*/  FFMA.FTZ R6, R2, R6, -R11 ;  /* 0x0000000602067223 */ /* 0x000fc2000001080b */
[----:B------:R-:W-:Y:S01]  /*1abc0*/  FFMA.FTZ R4, R2, R104, -R11 ;  /* 0x0000006802047223 */ /* 0x000fe2000001080b */
[----:B0-----:R-:W-:-:S04]  /*1abd0*/  FMNMX.FTZ R5, R46, R5, !PT ;  /* 0x000000052e057209 */ /* 0x001fc80007810000 */
[----:B------:R-:W-:Y:S01]  /*1abe0*/  FSETP.NEU.FTZ.AND P1, PT, R5, -INF , PT ;  /* 0xff8000000500780b */ /* 0x000fe20003f3d000 */
[----:B------:R-:W-:-:S05]  /*1abf0*/  FFMA.FTZ R34, R2, R5, -8 ;  /* 0xc100000002227423 */ /* 0x000fca0000010005 */
[----:B------:R-:W-:-:S05]  /*1ac00*/  FSEL R52, R34, RZ, P1 ;  /* 0x000000ff22347208 */ /* 0x000fca0000800000 */
[C-C-:B------:R-:W-:Y:S01]  /*1ac10*/  FFMA.FTZ R216, R2.reuse, R31, -R52.reuse ;  /* 0x0000001f02d87223 */ /* 0x140fe20000010834 */
[----:B------:R-:W-:-:S01]  /*1ac20*/  FFMA.FTZ R31, R2, R89, -R52 ;  /* 0x00000059021f7223 */ /* 0x000fc20000010834 */
[----:B------:R-:W-:Y:S01]  /*1ac30*/  MUFU.EX2 R9, R9 ;  /* 0x0000000900097308 */ /* 0x000fe20000000800 */
[----:B------:R-:W-:-:S01]  /*1ac40*/  FFMA.FTZ R7, R2, R106, -R11 ;  /* 0x0000006a02077223 */ /* 0x000fc2000001080b */
[C-C-:B------:R-:W-:Y:S01]  /*1ac50*/  FFMA.FTZ R34, R2.reuse, R35, -R52.reuse ;  /* 0x0000002302227223 */ /* 0x140fe20000010834 */
[----:B------:R-:W-:-:S05]  /*1ac60*/  FFMA.FTZ R93, R2, R93, -R52 ;  /* 0x0000005d025d7223 */ /* 0x000fca0000010834 */
[----:B------:R-:W0:Y:S01]  /*1ac70*/  MUFU.EX2 R6, R6 ;  /* 0x0000000600067308 */ /* 0x000e220000000800 */
[----:B------:R-:W-:-:S01]  /*1ac80*/  FFMA.FTZ R129, R2, R54, -R11 ;  /* 0x0000003602817223 */ /* 0x000fc2000001080b */
[----:B------:R-:W-:-:S06]  /*1ac90*/  FFMA.FTZ R8, R2, R98, -R11 ;  /* 0x0000006202087223 */ /* 0x000fcc000001080b */
[----:B------:R-:W-:Y:S01]  /*1aca0*/  MUFU.EX2 R216, R216 ;  /* 0x000000d800d87308 */ /* 0x000fe20000000800 */
[----:B------:R-:W-:-:S07]  /*1acb0*/  FFMA.FTZ R218, R2, R47, -R52 ;  /* 0x0000002f02da7223 */ /* 0x000fce0000010834 */
[----:B------:R-:W1:Y:S01]  /*1acc0*/  MUFU.EX2 R31, R31 ;  /* 0x0000001f001f7308 */ /* 0x000e620000000800 */
[----:B------:R-:W-:-:S07]  /*1acd0*/  FFMA.FTZ R33, R2, R71, -R11 ;  /* 0x0000004702217223 */ /* 0x000fce000001080b */
[----:B------:R-:W2:Y:S01]  /*1ace0*/  MUFU.EX2 R4, R4 ;  /* 0x0000000400047308 */ /* 0x000ea20000000800 */
[----:B------:R-:W-:-:S01]  /*1acf0*/  FFMA.FTZ R71, R2, R20, -R11 ;  /* 0x0000001402477223 */ /* 0x000fc2000001080b */
[----:B------:R-:W-:-:S06]  /*1ad00*/  FFMA.FTZ R20, R2, R50, -R11 ;  /* 0x0000003202147223 */ /* 0x000fcc000001080b */
[----:B------:R-:W3:Y:S01]  /*1ad10*/  MUFU.EX2 R54, R34 ;  /* 0x0000002200367308 */ /* 0x000ee20000000800 */
[----:B------:R-:W-:-:S01]  /*1ad20*/  FFMA.FTZ R35, R2, R97, -R52 ;  /* 0x0000006102237223 */ /* 0x000fc20000010834 */
[----:B------:R-:W-:-:S06]  /*1ad30*/  VIADD R3, R3, 0x33440 ;  /* 0x0003344003037836 */ /* 0x000fcc0000000000 */
[----:B------:R-:W4:Y:S01]  /*1ad40*/  MUFU.EX2 R7, R7 ;  /* 0x0000000700077308 */ /* 0x000f220000000800 */
[----:B------:R-:W-:Y:S02]  /*1ad50*/  IMAD.U32 R50, RZ, RZ, UR38 ;  /* 0x00000026ff327e24 */ /* 0x000fe4000f8e00ff */
[----:B------:R-:W-:-:S05]  /*1ad60*/  FFMA.FTZ R102, R2, R102, -R11 ;  /* 0x0000006602667223 */ /* 0x000fca000001080b */
[----:B------:R-:W5:Y:S01]  /*1ad70*/  MUFU.EX2 R93, R93 ;  /* 0x0000005d005d7308 */ /* 0x000f620000000800 */
[----:B------:R-:W-:-:S01]  /*1ad80*/  FFMA.FTZ R32, R2, R42, -R11 ;  /* 0x0000002a02207223 */ /* 0x000fc2000001080b */
[C-C-:B------:R-:W-:Y:S01]  /*1ad90*/  FFMA.FTZ R37, R2.reuse, R43, -R11.reuse ;  /* 0x0000002b02257223 */ /* 0x140fe2000001080b */
[----:B------:R-:W-:-:S01]  /*1ada0*/  FFMA.FTZ R131, R2, R12, -R11 ;  /* 0x0000000c02837223 */ /* 0x000fc2000001080b */
[----:B------:R-:W-:-:S04]  /*1adb0*/  FFMA.FTZ R204, R2, R75, -R52 ;  /* 0x0000004b02cc7223 */ /* 0x000fc80000010834 */
[----:B------:R-:W5:Y:S01]  /*1adc0*/  MUFU.EX2 R8, R8 ;  /* 0x0000000800087308 */ /* 0x000f620000000800 */
[----:B------:R-:W-:-:S01]  /*1add0*/  FFMA.FTZ R21, R2, R21, -R11 ;  /* 0x0000001502157223 */ /* 0x000fc2000001080b */
[C-C-:B------:R-:W-:Y:S01]  /*1ade0*/  FFMA.FTZ R51, R2.reuse, R90, -R11.reuse ;  /* 0x0000005a02337223 */ /* 0x140fe2000001080b */
[----:B------:R-:W-:-:S01]  /*1adf0*/  FFMA.FTZ R76, R2, R78, -R11 ;  /* 0x0000004e024c7223 */ /* 0x000fc2000001080b */
[C-C-:B------:R-:W-:Y:S01]  /*1ae00*/  FFMA.FTZ R82, R2.reuse, R82, -R11.reuse ;  /* 0x0000005202527223 */ /* 0x140fe2000001080b */
[----:B------:R-:W-:-:S03]  /*1ae10*/  FFMA.FTZ R60, R2, R86, -R11 ;  /* 0x00000056023c7223 */ /* 0x000fc6000001080b */
[----:B------:R-:W5:Y:S01]  /*1ae20*/  MUFU.EX2 R218, R218 ;  /* 0x000000da00da7308 */ /* 0x000f620000000800 */
[----:B------:R-:W-:-:S01]  /*1ae30*/  FFMA.FTZ R41, R2, R74, -R11 ;  /* 0x0000004a02297223 */ /* 0x000fc2000001080b */
[C-C-:B------:R-:W-:Y:S01]  /*1ae40*/  FFMA.FTZ R28, R2.reuse, R70, -R11.reuse ;  /* 0x00000046021c7223 */ /* 0x140fe2000001080b */
[----:B------:R-:W-:-:S01]  /*1ae50*/  FFMA.FTZ R43, R2, R66, -R11 ;  /* 0x00000042022b7223 */ /* 0x000fc2000001080b */
[C-C-:B------:R-:W-:Y:S01]  /*1ae60*/  FFMA.FTZ R125, R2.reuse, R62, -R11.reuse ;  /* 0x0000003e027d7223 */ /* 0x140fe2000001080b */
[----:B------:R-:W-:-:S01]  /*1ae70*/  FFMA.FTZ R14, R2, R14, -R11 ;  /* 0x0000000e020e7223 */ /* 0x000fc2000001080b */
[C-C-:B------:R-:W-:Y:S01]  /*1ae80*/  FFMA.FTZ R42, R2.reuse, R58, -R11.reuse ;  /* 0x0000003a022a7223 */ /* 0x140fe2000001080b */
[----:B------:R-:W-:-:S01]  /*1ae90*/  FFMA.FTZ R12, R2, R38, -R11 ;  /* 0x00000026020c7223 */ /* 0x000fc2000001080b */
[----:B------:R-:W5:Y:S01]  /*1aea0*/  MUFU.EX2 R13, R13 ;  /* 0x0000000d000d7308 */ /* 0x000f620000000800 */
[----:B0-----:R-:W-:-:S01]  /*1aeb0*/  FADD.FTZ R75, R9, R6 ;  /* 0x00000006094b7221 */ /* 0x001fc20000010000 */
[----:B------:R-:W-:Y:S01]  /*1aec0*/  FFMA.FTZ R55, R2, R55, -R52 ;  /* 0x0000003702377223 */ /* 0x000fe20000010834 */
[----:B------:R-:W-:Y:S01]  /*1aed0*/  PRMT R50, R50, 0x654, R3 ;  /* 0x0000065432327816 */ /* 0x000fe20000000003 */
[----:B------:R-:W-:Y:S01]  /*1aee0*/  FFMA.FTZ R11, R2, R39, -R11 ;  /* 0x00000027020b7223 */ /* 0x000fe2000001080b */
[----:B-1----:R-:W-:-:S01]  /*1aef0*/  FADD.FTZ R39, R216, R31 ;  /* 0x0000001fd8277221 */ /* 0x002fc20000010000 */
[----:B------:R-:W-:-:S02]  /*1af00*/  FFMA.FTZ R101, R2, R101, -R52 ;  /* 0x0000006502657223 */ /* 0x000fc40000010834 */
[----:B------:R-:W0:Y:S01]  /*1af10*/  MUFU.EX2 R35, R35 ;  /* 0x0000002300237308 */ /* 0x000e220000000800 */
[----:B--2---:R-:W-:-:S01]  /*1af20*/  FADD.FTZ R68, R4, R75 ;  /* 0x0000004b04447221 */ /* 0x004fc20000010000 */
[----:B------:R3:W-:Y:S01]  /*1af30*/  SYNCS.ARRIVE.TRANS64.RED.A1T0 RZ, [R50+URZ], RZ ;  /* 0x000000ff32ff79a7 */ /* 0x0007e2000810043f */
[----:B------:R-:W-:-:S05]  /*1af40*/  FFMA.FTZ R212, R2, R79, -R52 ;  /* 0x0000004f02d47223 */ /* 0x000fca0000010834 */
[----:B------:R-:W1:Y:S01]  /*1af50*/  MUFU.EX2 R10, R102 ;  /* 0x00000066000a7308 */ /* 0x000e620000000800 */
[----:B---3--:R-:W-:-:S01]  /*1af60*/  FADD.FTZ R50, R54, R39 ;  /* 0x0000002736327221 */ /* 0x008fc20000010000 */
[----:B----4-:R-:W-:-:S06]  /*1af70*/  FADD.FTZ R75, R7, R68 ;  /* 0x00000044074b7221 */ /* 0x010fcc0000010000 */
[----:B------:R-:W2:Y:S01]  /*1af80*/  MUFU.EX2 R58, R55 ;  /* 0x00000037003a7308 */ /* 0x000ea20000000800 */
[----:B-----5:R-:W-:-:S01]  /*1af90*/  FADD.FTZ R39, R93, R50 ;  /* 0x000000325d277221 */ /* 0x020fc20000010000 */
[----:B------:R-:W-:Y:S01]  /*1afa0*/  FFMA.FTZ R47, R2, R73, -R52 ;  /* 0x00000049022f7223 */ /* 0x000fe20000010834 */
[----:B------:R-:W-:-:S05]  /*1afb0*/  FADD.FTZ R68, R8, R75 ;  /* 0x0000004b08447221 */ /* 0x000fca0000010000 */
[----:B------:R-:W3:Y:S01]  /*1afc0*/  MUFU.EX2 R27, R27 ;  /* 0x0000001b001b7308 */ /* 0x000ee20000000800 */
[----:B------:R-:W-:-:S01]  /*1afd0*/  FADD.FTZ R50, R218, R39 ;  /* 0x00000027da327221 */ /* 0x000fc20000010000 */
[----:B------:R-:W-:-:S06]  /*1afe0*/  FFMA.FTZ R91, R2, R91, -R52 ;  /* 0x0000005b025b7223 */ /* 0x000fcc0000010834 */
[----:B------:R-:W4:Y:S01]  /*1aff0*/  MUFU.EX2 R101, R101 ;  /* 0x0000006500657308 */ /* 0x000f220000000800 */
[----:B------:R-:W-:-:S07]  /*1b000*/  FADD.FTZ R75, R13, R68 ;  /* 0x000000440d4b7221 */ /* 0x000fce0000010000 */
[----:B------:R-:W5:Y:S01]  /*1b010*/  MUFU.EX2 R21, R21 ;  /* 0x0000001500157308 */ /* 0x000f620000000800 */
[----:B0-----:R-:W-:-:S07]  /*1b020*/  FADD.FTZ R39, R35, R50 ;  /* 0x0000003223277221 */ /* 0x001fce0000010000 */
[----:B------:R-:W0:Y:S01]  /*1b030*/  MUFU.EX2 R212, R212 ;  /* 0x000000d400d47308 */ /* 0x000e220000000800 */
[----:B-1----:R-:W-:-:S01]  /*1b040*/  FADD.FTZ R70, R10, R75 ;  /* 0x0000004b0a467221 */ /* 0x002fc20000010000 */
[----:B------:R-:W-:-:S06]  /*1b050*/  FFMA.FTZ R77, R2, R77, -R52 ;  /* 0x0000004d024d7223 */ /* 0x000fcc0000010834 */
[----:B------:R-:W1:Y:S01]  /*1b060*/  MUFU.EX2 R72, R72 ;  /* 0x0000004800487308 */ /* 0x000e620000000800 */
[----:B--2---:R-:W-:-:S01]  /*1b070*/  FADD.FTZ R68, R58, R39 ;  /* 0x000000273a447221 */ /* 0x004fc20000010000 */
[----:B------:R-:W-:-:S06]  /*1b080*/  FFMA.FTZ R34, R2, R95, -R52 ;  /* 0x0000005f02227223 */ /* 0x000fcc0000010834 */
[----:B------:R-:W2:Y:S01]  /*1b090*/  MUFU.EX2 R47, R47 ;  /* 0x0000002f002f7308 */ /* 0x000ea20000000800 */
[----:B---3--:R-:W-:-:S07]  /*1b0a0*/  FADD.FTZ R70, R27, R70 ;  /* 0x000000461b467221 */ /* 0x008fce0000010000 */
[----:B------:R-:W3:Y:S01]  /*1b0b0*/  MUFU.EX2 R51, R51 ;  /* 0x0000003300337308 */ /* 0x000ee20000000800 */
[----:B----4-:R-:W-:-:S01]  /*1b0c0*/  FADD.FTZ R39, R101, R68 ;  /* 0x0000004465277221 */ /* 0x010fc20000010000 */
[----:B------:R-:W-:-:S06]  /*1b0d0*/  FFMA.FTZ R55, R2, R81, -R52 ;  /* 0x0000005102377223 */ /* 0x000fcc0000010834 */
[----:B------:R-:W4:Y:S01]  /*1b0e0*/  MUFU.EX2 R91, R91 ;  /* 0x0000005b005b7308 */ /* 0x000f220000000800 */
[----:B-----5:R-:W-:-:S07]  /*1b0f0*/  FADD.FTZ R75, R21, R70 ;  /* 0x00000046154b7221 */ /* 0x020fce0000010000 */
[----:B------:R-:W5:Y:S01]  /*1b100*/  MUFU.EX2 R76, R76 ;  /* 0x0000004c004c7308 */ /* 0x000f620000000800 */
[----:B0-----:R-:W-:-:S01]  /*1b110*/  FADD.FTZ R68, R212, R39 ;  /* 0x00000027d4447221 */ /* 0x001fc20000010000 */
[----:B------:R-:W-:-:S06]  /*1b120*/  FFMA.FTZ R99, R2, R99, -R52 ;  /* 0x0000006302637223 */ /* 0x000fcc0000010834 */
[----:B------:R-:W0:Y:S01]  /*1b130*/  MUFU.EX2 R62, R77 ;  /* 0x0000004d003e7308 */ /* 0x000e220000000800 */
[----:B-1----:R-:W-:-:S07]  /*1b140*/  FADD.FTZ R70, R72, R75 ;  /* 0x0000004b48467221 */ /* 0x002fce0000010000 */
[----:B------:R-:W1:Y:S01]  /*1b150*/  MUFU.EX2 R56, R82 ;  /* 0x0000005200387308 */ /* 0x000e620000000800 */
[----:B--2---:R-:W-:-:S07]  /*1b160*/  FADD.FTZ R68, R47, R68 ;  /* 0x000000442f447221 */ /* 0x004fce0000010000 */
[----:B------:R-:W2:Y:S01]  /*1b170*/  MUFU.EX2 R34, R34 ;  /* 0x0000002200227308 */ /* 0x000ea20000000800 */
[----:B---3--:R-:W-:-:S01]  /*1b180*/  FADD.FTZ R39, R51, R70 ;  /* 0x0000004633277221 */ /* 0x008fc20000010000 */
[----:B------:R-:W-:-:S06]  /*1b190*/  FFMA.FTZ R85, R2, R85, -R52 ;  /* 0x0000005502557223 */ /* 0x000fcc0000010834 */
[----:B------:R-:W3:Y:S01]  /*1b1a0*/  MUFU.EX2 R57, R57 ;  /* 0x0000003900397308 */ /* 0x000ee20000000800 */
[----:B------:R-:W-:Y:S01]  /*1b1b0*/  F2FP.SATFINITE.E4M3.F32.PACK_AB_MERGE_C R217, R7, R4, RZ ;  /* 0x0000000407d9723e */ /* 0x000fe200048070ff */
[----:B----4-:R-:W-:-:S06]  /*1b1c0*/  FADD.FTZ R7, R91, R68 ;  /* 0x000000445b077221 */ /* 0x010fcc0000010000 */
[----:B------:R-:W4:Y:S01]  /*1b1d0*/  MUFU.EX2 R55, R55 ;  /* 0x0000003700377308 */ /* 0x000f220000000800 */
[----:B------:R-:W-:-:S01]  /*1b1e0*/  FFMA.FTZ R38, R2, R103, -R52 ;  /* 0x0000006702267223 */ /* 0x000fc20000010834 */
[----:B-----5:R-:W-:-:S06]  /*1b1f0*/  FADD.FTZ R39, R76, R39 ;  /* 0x000000274c277221 */ /* 0x020fcc0000010000 */
[----:B------:R-:W5:Y:S01]  /*1b200*/  MUFU.EX2 R60, R60 ;  /* 0x0000003c003c7308 */ /* 0x000f620000000800 */
[----:B0-----:R-:W-:-:S01]  /*1b210*/  FADD.FTZ R7, R62, R7 ;  /* 0x000000073e077221 */ /* 0x001fc20000010000 */
[----:B------:R-:W-:-:S06]  /*1b220*/  FFMA.FTZ R73, R2, R105, -R52 ;  /* 0x0000006902497223 */ /* 0x000fcc0000010834 */
[----:B------:R-:W0:Y:S01]  /*1b230*/  MUFU.EX2 R99, R99 ;  /* 0x0000006300637308 */ /* 0x000e220000000800 */
[----:B------:R-:W-:Y:S01]  /*1b240*/  F2FP.SATFINITE.E4M3.F32.PACK_AB_MERGE_C R219, R27, R10, RZ ;  /* 0x0000000a1bdb723e */ /* 0x000fe200048070ff */
[----:B-1----:R-:W-:-:S06]  /*1b250*/  FADD.FTZ R10, R56, R39 ;  /* 0x00000027380a7221 */ /* 0x002fcc0000010000 */
[----:B------:R-:W1:Y:S01]  /*1b260*/  MUFU.EX2 R61, R61 ;  /* 0x0000003d003d7308 */ /* 0x000e620000000800 */
[----:B--2---:R-:W-:-:S07]  /*1b270*/  FADD.FTZ R4, R34, R7 ;  /* 0x0000000722047221 */ /* 0x004fce0000010000 */
[----:B------:R-:W-:Y:S01]  /*1b280*/  MUFU.EX2 R40, R64 ;  /* 0x0000004000287308 */ /* 0x000fe20000000800 */
[----:B------:R-:W-:-:S07]  /*1b290*/  FFMA.FTZ R83, R2, R83, -R52 ;  /* 0x0000005302537223 */ /* 0x000fce0000010834 */
[----:B------:R-:W2:Y:S01]  /*1b2a0*/  MUFU.EX2 R64, R85 ;  /* 0x0000005500407308 */ /* 0x000ea20000000800 */
[----:B---3--:R-:W-:-:S01]  /*1b2b0*/  FADD.FTZ R7, R57, R10 ;  /* 0x0000000a39077221 */ /* 0x008fc20000010000 */
[----:B----4-:R-:W-:-:S06]  /*1b2c0*/  FADD.FTZ R10, R55, R4 ;  /* 0x00000004370a7221 */ /* 0x010fcc0000010000 */
[----:B------:R-:W3:Y:S01]  /*1b2d0*/  MUFU.EX2 R38, R38 ;  /* 0x0000002600267308 */ /* 0x000ee20000000800 */
[----:B------:R-:W-:Y:S01]  /*1b2e0*/  F2FP.SATFINITE.E4M3.F32.PACK_AB_MERGE_C R93, R93, R54, RZ ;  /* 0x000000365d5d723e */ /* 0x000fe200048070ff */
[----:B-----5:R-:W-:-:S06]  /*1b2f0*/  FADD.FTZ R54, R60, R7 ;  /* 0x000000073c367221 */ /* 0x020fcc0000010000 */
[----:B------:R-:W4:Y:S01]  /*1b300*/  MUFU.EX2 R41, R41 ;  /* 0x0000002900297308 */ /* 0x000f220000000800 */
[----:B------:R-:W-:-:S01]  /*1b310*/  FFMA.FTZ R107, R2, R107, -R52 ;  /* 0x0000006b026b7223 */ /* 0x000fc20000010834 */
[----:B0-----:R-:W-:-:S06]  /*1b320*/  FADD.FTZ R7, R99, R10 ;  /* 0x0000000a63077221 */ /* 0x001fcc0000010000 */
[----:B------:R-:W0:Y:S01]  /*1b330*/  MUFU.EX2 R73, R73 ;  /* 0x0000004900497308 */ /* 0x000e220000000800 */
[----:B------:R-:W-:-:S01]  /*1b340*/  FFMA.FTZ R46, R2, R109, -R52 ;  /* 0x0000006d022e7223 */ /* 0x000fc20000010834 */
[C---:B-1----:R-:W-:Y:S01]  /*1b350*/  F2FP.SATFINITE.E4M3.F32.PACK_AB_MERGE_C R215, R61.reuse, R60, RZ ;  /* 0x0000003c3dd7723e */ /* 0x042fe200048070ff */
[----:B------:R-:W-:-:S05]  /*1b360*/  FADD.FTZ R61, R61, R54 ;  /* 0x000000363d3d7221 */ /* 0x000fca0000010000 */
[----:B------:R-:W1:Y:S01]  /*1b370*/  MUFU.EX2 R44, R44 ;  /* 0x0000002c002c7308 */ /* 0x000e620000000800 */
[----:B--2---:R-:W-:-:S01]  /*1b380*/  FADD.FTZ R7, R64, R7 ;  /* 0x0000000740077221 */ /* 0x004fc20000010000 */
[----:B------:R-:W-:-:S06]  /*1b390*/  FFMA.FTZ R65, R2, R65, -R52 ;  /* 0x0000004102417223 */ /* 0x000fcc0000010834 */
[----:B------:R-:W2:Y:S01]  /*1b3a0*/  MUFU.EX2 R83, R83 ;  /* 0x0000005300537308 */ /* 0x000ea20000000800 */
[----:B------:R-:W-:-:S07]  /*1b3b0*/  FADD.FTZ R10, R40, R61 ;  /* 0x0000003d280a7221 */ /* 0x000fce0000010000 */
[----:B------:R-:W5:Y:S01]  /*1b3c0*/  MUFU.EX2 R49, R49 ;  /* 0x0000003100317308 */ /* 0x000f620000000800 */
[----:B------:R-:W-:Y:S01]  /*1b3d0*/  F2FP.SATFINITE.E4M3.F32.PACK_AB_MERGE_C R217, R6, R9, R217 ;  /* 0x0000000906d9723e */ /* 0x000fe200048070d9 */
[----:B---3--:R-:W-:-:S06]  /*1b3e0*/  FADD.FTZ R6, R38, R7 ;  /* 0x0000000726067221 */ /* 0x008fcc0000010000 */
[----:B------:R-:W3:Y:S01]  /*1b3f0*/  MUFU.EX2 R66, R107 ;  /* 0x0000006b00427308 */ /* 0x000ee20000000800 */
[----:B------:R-:W-:-:S01]  /*1b400*/  FFMA.FTZ R48, R2, R87, -R52 ;  /* 0x0000005702307223 */ /* 0x000fc20000010834 */
[----:B----4-:R-:W-:Y:S01]  /*1b410*/  FADD.FTZ R7, R41, R10 ;  /* 0x0000000a29077221 */ /* 0x010fe20000010000 */
[----:B------:R-:W-:-:S05]  /*1b420*/  F2FP.SATFINITE.E4M3.F32.PACK_AB_MERGE_C R219, R13, R8, R219 ;  /* 0x000000080ddb723e */ /* 0x000fca00048070db */
[----:B------:R-:W4:Y:S01]  /*1b430*/  MUFU.EX2 R46, R46 ;  /* 0x0000002e002e7308 */ /* 0x000f220000000800 */
[----:B0-----:R-:W-:-:S01]  /*1b440*/  FADD.FTZ R8, R73, R6 ;  /* 0x0000000649087221 */ /* 0x001fc20000010000 */
[----:B------:R-:W-:Y:S01]  /*1b450*/  FFMA.FTZ R69, R2, R69, -R52 ;  /* 0x0000004502457223 */ /* 0x000fe20000010834 */
[----:B-1----:R-:W-:-:S05]  /*1b460*/  FADD.FTZ R10, R44, R7 ;  /* 0x000000072c0a7221 */ /* 0x002fca0000010000 */
[----:B------:R-:W0:Y:S01]  /*1b470*/  MUFU.EX2 R25, R25 ;  /* 0x0000001900197308 */ /* 0x000e220000000800 */
[----:B--2---:R-:W-:-:S01]  /*1b480*/  FADD.FTZ R7, R83, R8 ;  /* 0x0000000853077221 */ /* 0x004fc20000010000 */
[----:B-----5:R-:W-:-:S06]  /*1b490*/  F2FP.SATFINITE.E4M3.F32.PACK_AB_MERGE_C R209, R49, R44, RZ ;  /* 0x0000002c31d1723e */ /* 0x020fcc00048070ff */
[----:B------:R-:W1:Y:S01]  /*1b4a0*/  MUFU.EX2 R65, R65 ;  /* 0x0000004100417308 */ /* 0x000e620000000800 */
[----:B------:R-:W-:-:S01]  /*1b4b0*/  FADD.FTZ R49, R49, R10 ;  /* 0x0000000a31317221 */ /* 0x000fc20000010000 */
[----:B------:R-:W-:-:S06]  /*1b4c0*/  FFMA.FTZ R111, R2, R111, -R52 ;  /* 0x0000006f026f7223 */ /* 0x000fcc0000010834 */
[----:B------:R-:W2:Y:S01]  /*1b4d0*/  MUFU.EX2 R28, R28 ;  /* 0x0000001c001c7308 */ /* 0x000ea20000000800 */
[----:B---3--:R-:W-:-:S07]  /*1b4e0*/  FADD.FTZ R7, R66, R7 ;  /* 0x0000000742077221 */ /* 0x008fce0000010000 */
[----:B------:R-:W3:Y:S01]  /*1b4f0*/  MUFU.EX2 R48, R48 ;  /* 0x0000003000307308 */ /* 0x000ee20000000800 */
[----:B------:R-:W-:-:S07]  /*1b500*/  FADD.FTZ R10, R24, R49 ;  /* 0x00000031180a7221 */ /* 0x000fce0000010000 */
[----:B------:R-:W5:Y:S01]  /*1b510*/  MUFU.EX2 R33, R33 ;  /* 0x0000002100217308 */ /* 0x000f620000000800 */
[----:B----4-:R-:W-:-:S01]  /*1b520*/  FADD.FTZ R8, R46, R7 ;  /* 0x000000072e087221 */ /* 0x010fc20000010000 */
[----:B------:R-:W-:-:S06]  /*1b530*/  FFMA.FTZ R113, R2, R113, -R52 ;  /* 0x0000007102717223 */ /* 0x000fcc0000010834 */
[----:B------:R-:W4:Y:S01]  /*1b540*/  MUFU.EX2 R69, R69 ;  /* 0x0000004500457308 */ /* 0x000f220000000800 */
[----:B------:R-:W-:Y:S01]  /*1b550*/  F2FP.SATFINITE.E4M3.F32.PACK_AB_MERGE_C R214, R64, R99, RZ ;  /* 0x0000006340d6723e */ /* 0x000fe200048070ff */
[----:B0-----:R-:W-:-:S06]  /*1b560*/  FADD.FTZ R9, R25, R10 ;  /* 0x0000000a19097221 */ /* 0x001fcc0000010000 */
[----:B------:R-:W0:Y:S01]  /*1b570*/  MUFU.EX2 R32, R32 ;  /* 0x0000002000207308 */ /* 0x000e220000000800 */
[----:B-1----:R-:W-:-:S01]  /*1b580*/  FADD.FTZ R7, R65, R8 ;  /* 0x0000000841077221 */ /* 0x002fc20000010000 */
[----:B------:R-:W-:-:S06]  /*1b590*/  F2FP.SATFINITE.E4M3.F32.PACK_AB_MERGE_C R214, R55, R34, R214 ;  /* 0x0000002237d6723e */ /* 0x000fcc00048070d6 */
[----:B------:R-:W1:Y:S01]  /*1b5a0*/  MUFU.EX2 R3, R111 ;  /* 0x0000006f00037308 */ /* 0x000e620000000800 */
[----:B------:R-:W-:-:S01]  /*1b5b0*/  FFMA.FTZ R45, R2, R45, -R52 ;  /* 0x0000002d022d7223 */ /* 0x000fc20000010834 */
[----:B--2---:R-:W-:-:S06]  /*1b5c0*/  FADD.FTZ R34, R28, R9 ;  /* 0x000000091c227221 */ /* 0x004fcc0000010000 */
[----:B------:R-:W2:Y:S01]  /*1b5d0*/  MUFU.EX2 R37, R37 ;  /* 0x0000002500257308 */ /* 0x000ea20000000800 */
[----:B---3--:R-:W-:-:S01]  /*1b5e0*/  FADD.FTZ R10, R48, R7 ;  /* 0x00000007300a7221 */ /* 0x008fc20000010000 */
[----:B------:R-:W-:-:S06]  /*1b5f0*/  FFMA.FTZ R59, R2, R59, -R52 ;  /* 0x0000003b023b7223 */ /* 0x000fcc0000010834 */
[----:B------:R-:W3:Y:S01]  /*1b600*/  MUFU.EX2 R204, R204 ;  /* 0x000000cc00cc7308 */ /* 0x000ee20000000800 */
[C---:B-----5:R-:W-:Y:S01]  /*1b610*/  F2FP.SATFINITE.E4M3.F32.PACK_AB_MERGE_C R211, R33.reuse, R28, RZ ;  /* 0x0000001c21d3723e */ /* 0x060fe200048070ff */
[----:B------:R-:W-:-:S06]  /*1b620*/  FADD.FTZ R33, R33, R34 ;  /* 0x0000002221217221 */ /* 0x000fcc0000010000 */
[----:B------:R-:W5:Y:S01]  /*1b630*/  MUFU.EX2 R36, R36 ;  /* 0x0000002400247308 */ /* 0x000f620000000800 */
[----:B----4-:R-:W-:-:S07]  /*1b640*/  FADD.FTZ R10, R69, R10 ;  /* 0x0000000a450a7221 */ /* 0x010fce0000010000 */
[----:B------:R-:W4:Y:S01]  /*1b650*/  MUFU.EX2 R113, R113 ;  /* 0x0000007100717308 */ /* 0x000f220000000800 */
[----:B0-----:R-:W-:-:S07]  /*1b660*/  FADD.FTZ R28, R32, R33 ;  /* 0x00000021201c7221 */ /* 0x001fce0000010000 */
[----:B------:R-:W0:Y:S01]  /*1b670*/  MUFU.EX2 R71, R71 ;  /* 0x0000004700477308 */ /* 0x000e220000000800 */
[----:B------:R-:W-:-:S01]  /*1b680*/  FFMA.FTZ R115, R2, R115, -R52 ;  /* 0x0000007302737223 */ /* 0x000fc20000010834 */
[----:B------:R-:W-:-:S06]  /*1b690*/  FFMA.FTZ R63, R2, R63, -R52 ;  /* 0x0000003f023f7223 */ /* 0x000fcc0000010834 */
[----:B------:R-:W0:Y:S01]  /*1b6a0*/  MUFU.EX2 R50, R45 ;  /* 0x0000002d00327308 */ /* 0x000e220000000800 */
[----:B-1----:R-:W-:-:S01]  /*1b6b0*/  FADD.FTZ R7, R3, R10 ;  /* 0x0000000a03077221 */ /* 0x002fc20000010000 */
[----:B------:R-:W-:Y:S01]  /*1b6c0*/  FFMA.FTZ R53, R2, R53, -R52 ;  /* 0x0000003502357223 */ /* 0x000fe20000010834 */
[----:B--2---:R-:W-:-:S05]  /*1b6d0*/  FADD.FTZ R9, R37, R28 ;  /* 0x0000001c25097221 */ /* 0x004fca0000010000 */
[----:B------:R-:W1:Y:S01]  /*1b6e0*/  MUFU.EX2 R20, R20 ;  /* 0x0000001400147308 */ /* 0x000e620000000800 */
[----:B------:R-:W-:Y:S01]  /*1b6f0*/  F2FP.SATFINITE.E4M3.F32.PACK_AB_MERGE_C R211, R25, R24, R211 ;  /* 0x0000001819d3723e */ /* 0x000fe200048070d3 */
[----:B---3--:R-:W-:-:S06]  /*1b700*/  FADD.FTZ R24, R204, R7 ;  /* 0x00000007cc187221 */ /* 0x008fcc0000010000 */
[----:B------:R-:W2:Y:S01]  /*1b710*/  MUFU.EX2 R59, R59 ;  /* 0x0000003b003b7308 */ /* 0x000ea20000000800 */
[----:B------:R-:W-:Y:S01]  /*1b720*/  F2FP.SATFINITE.E4M3.F32.PACK_AB_MERGE_C R213, R76, R51, RZ ;  /* 0x000000334cd5723e */ /* 0x000fe200048070ff */
[----:B-----5:R-:W-:-:S06]  /*1b730*/  FADD.FTZ R28, R36, R9 ;  /* 0x00000009241c7221 */ /* 0x020fcc0000010000 */
[----:B------:R-:W3:Y:S01]  /*1b740*/  MUFU.EX2 R43, R43 ;  /* 0x0000002b002b7308 */ /* 0x000ee20000000800 */
[----:B----4-:R-:W-:-:S01]  /*1b750*/  FADD.FTZ R7, R113, R24 ;  /* 0x0000001871077221 */ /* 0x010fc20000010000 */
[----:B------:R-:W-:-:S06]  /*1b760*/  FFMA.FTZ R117, R2, R117, -R52 ;  /* 0x0000007502757223 */ /* 0x000fcc0000010834 */
[----:B------:R-:W4:Y:S01]  /*1b770*/  MUFU.EX2 R206, R115 ;  /* 0x0000007300ce7308 */ /* 0x000f220000000800 */
[----:B0-----:R-:W-:Y:S01]  /*1b780*/  F2FP.SATFINITE.E4M3.F32.PACK_AB_MERGE_C R205, R71, R36, RZ ;  /* 0x0000002447cd723e */ /* 0x001fe200048070ff */
[----:B------:R-:W-:-:S06]  /*1b790*/  FFMA.FTZ R67, R2, R67, -R52 ;  /* 0x0000004302437223 */ /* 0x000fcc0000010834 */
[----:B------:R-:W-:Y:S01]  /*1b7a0*/  MUFU.EX2 R125, R125 ;  /* 0x0000007d007d7308 */ /* 0x000fe20000000800 */
[----:B------:R-:W-:Y:S01]  /*1b7b0*/  F2FP.SATFINITE.E4M3.F32.PACK_AB_MERGE_C R213, R72, R21, R213 ;  /* 0x0000001548d5723e */ /* 0x000fe200048070d5 */
[----:B------:R-:W-:Y:S01]  /*1b7c0*/  FADD.FTZ R71, R71, R28 ;  /* 0x0000001c47477221 */ /* 0x000fe20000010000 */
[----:B------:R-:W0:Y:S05]  /*1b7d0*/  @P4 LDC R21, c[0x0][0x44c] ;  /* 0x00011300ff154b82 */ /* 0x000e2a0000000800 */
[----:B------:R-:W5:Y:S01]  /*1b7e0*/  MUFU.EX2 R14, R14 ;  /* 0x0000000e000e7308 */ /* 0x000f620000000800 */
[----:B------:R-:W-:Y:S01]  /*1b7f0*/  F2FP.SATFINITE.E4M3.F32.PACK_AB_MERGE_C R113, R50, R113, RZ ;  /* 0x000000713271723e */ /* 0x000fe200048070ff */
[----:B------:R-:W-:-:S06]  /*1b800*/  FFMA.FTZ R29, R2, R29, -R52 ;  /* 0x0000001d021d7223 */ /* 0x000fcc0000010834 */
[----:B------:R-:W-:Y:S01]  /*1b810*/  MUFU.EX2 R63, R63 ;  /* 0x0000003f003f7308 */ /* 0x000fe20000000800 */
[----:B------:R-:W-:-:S07]  /*1b820*/  FADD.FTZ R50, R50, R7 ;  /* 0x0000000732327221 */ /* 0x000fce0000010000 */
[----:B------:R-:W5:Y:S01]  /*1b830*/  MUFU.EX2 R4, R53 ;  /* 0x0000003500047308 */ /* 0x000f620000000800 */
[----:B-1----:R-:W-:-:S01]  /*1b840*/  FADD.FTZ R24, R20, R71 ;  /* 0x0000004714187221 */ /* 0x002fc20000010000 */
[----:B------:R-:W-:Y:S01]  /*1b850*/  FFMA.FTZ R119, R2, R119, -R52 ;  /* 0x0000007702777223 */ /* 0x000fe20000010834 */
[----:B------:R-:W-:Y:S01]  /*1b860*/  F2FP.SATFINITE.E4M3.F32.PACK_AB_MERGE_C R204, R204, R3, R113 ;  /* 0x00000003cccc723e */ /* 0x000fe20004807071 */
[----:B--2---:R-:W-:Y:S01]  /*1b870*/  FADD.FTZ R3, R59, R50 ;  /* 0x000000323b037221 */ /* 0x004fe20000010000 */
[----:B------:R-:W1:Y:S03]  /*1b880*/  @P4 LDC R25, c[0x0][0x450] ;  /* 0x00011400ff194b82 */ /* 0x000e660000000800 */
[----:B------:R-:W2:Y:S01]  /*1b890*/  MUFU.EX2 R42, R42 ;  /* 0x0000002a002a7308 */ /* 0x000ea20000000800 */
[----:B---3--:R-:W-:-:S01]  /*1b8a0*/  FADD.FTZ R28, R43, R24 ;  /* 0x000000182b1c7221 */ /* 0x008fc20000010000 */
[----:B----4-:R-:W-:-:S06]  /*1b8b0*/  FADD.FTZ R24, R206, R3 ;  /* 0x00000003ce187221 */ /* 0x010fcc0000010000 */
[----:B------:R-:W3:Y:S01]  /*1b8c0*/  MUFU.EX2 R117, R117 ;  /* 0x0000007500757308 */ /* 0x000ee20000000800 */
[----:B-----5:R-:W-:Y:S01]  /*1b8d0*/  F2FP.SATFINITE.E4M3.F32.PACK_AB_MERGE_C R207, R14, R125, RZ ;  /* 0x0000007d0ecf723e */ /* 0x020fe200048070ff */
[----:B------:R-:W-:-:S06]  /*1b8e0*/  FADD.FTZ R125, R125, R28 ;  /* 0x0000001c7d7d7221 */ /* 0x000fcc0000010000 */
[----:B------:R-:W-:Y:S01]  /*1b8f0*/  MUFU.EX2 R67, R67 ;  /* 0x0000004300437308 */ /* 0x000fe20000000800 */
[----:B------:R-:W-:-:S07]  /*1b900*/  F2FP.SATFINITE.E4M3.F32.PACK_AB_MERGE_C R3, R4, R63, RZ ;  /* 0x0000003f0403723e */ /* 0x000fce00048070ff */
[----:B------:R-:W4:Y:S01]  /*1b910*/  MUFU.EX2 R8, R29 ;  /* 0x0000001d00087308 */ /* 0x000f220000000800 */
[----:B------:R-:W-:-:S07]  /*1b920*/  FADD.FTZ R63, R63, R24 ;  /* 0x000000183f3f7221 */ /* 0x000fce0000010000 */
[----:B------:R-:W5:Y:S01]  /*1b930*/  MUFU.EX2 R127, R127 ;  /* 0x0000007f007f7308 */ /* 0x000f620000000800 */
[----:B------:R-:W-:-:S07]  /*1b940*/  FFMA.FTZ R121, R2, R121, -R52 ;  /* 0x0000007902797223 */ /* 0x000fce0000010834 */
[----:B------:R-:W1:Y:S01]  /*1b950*/  MUFU.EX2 R6, R119 ;  /* 0x0000007700067308 */ /* 0x000e620000000800 */
[----:B------:R-:W-:-:S07]  /*1b960*/  FADD.FTZ R125, R14, R125 ;  /* 0x0000007d0e7d7221 */ /* 0x000fce0000010000 */
[----:B------:R-:W1:Y:S01]  /*1b970*/  MUFU.EX2 R26, R26 ;  /* 0x0000001a001a7308 */ /* 0x000e620000000800 */
[----:B------:R-:W-:-:S01]  /*1b980*/  FADD.FTZ R4, R4, R63 ;  /* 0x0000003f04047221 */ /* 0x000fc20000010000 */
[----:B--2---:R-:W-:-:S06]  /*1b990*/  FADD.FTZ R14, R42, R125 ;  /* 0x0000007d2a0e7221 */ /* 0x004fcc0000010000 */
[----:B------:R-:W2:Y:S01]  /*1b9a0*/  MUFU.EX2 R129, R129 ;  /* 0x0000008100817308 */ /* 0x000ea20000000800 */
[----:B------:R-:W-:-:S01]  /*1b9b0*/  FFMA.FTZ R123, R2, R123, -R52 ;  /* 0x0000007b027b7223 */ /* 0x000fc20000010834 */
[----:B------:R-:W-:Y:S01]  /*1b9c0*/  F2FP.SATFINITE.E4M3.F32.PACK_AB_MERGE_C R206, R206, R59, R3 ;  /* 0x0000003bcece723e */ /* 0x000fe20004807003 */
[----:B---3--:R-:W-:-:S01]  /*1b9d0*/  FADD.FTZ R3, R117, R4 ;  /* 0x0000000475037221 */ /* 0x008fc20000010000 */
[----:B----4-:R-:W-:-:S04]  /*1b9e0*/  F2FP.SATFINITE.E4M3.F32.PACK_AB_MERGE_C R9, R8, R67, RZ ;  /* 0x000000430809723e */ /* 0x010fc800048070ff */
[----:B------:R-:W3:Y:S01]  /*1b9f0*/  MUFU.EX2 R30, R30 ;  /* 0x0000001e001e7308 */ /* 0x000ee20000000800 */
[----:B------:R-:W-:Y:S01]  /*1ba00*/  F2FP.SATFINITE.E4M3.F32.PACK_AB_MERGE_C R207, R43, R20, R207 ;  /* 0x000000142bcf723e */ /* 0x000fe200048070cf */
[----:B-----5:R-:W-:Y:S01]  /*1ba10*/  FADD.FTZ R7, R127, R14 ;  /* 0x0000000e7f077221 */ /* 0x020fe20000010000 */
[----:B0-----:R-:W-:-:S05]  /*1ba20*/  @P4 IMAD.HI.U32 R20, R112, R21, RZ ;  /* 0x0000001570144227 */ /* 0x001fca00078e00ff */
[----:B------:R-:W0:Y:S01]  /*1ba30*/  MUFU.EX2 R121, R121 ;  /* 0x0000007900797308 */ /* 0x000e220000000800 */
[----:B-1----:R-:W-:-:S01]  /*1ba40*/  FADD.FTZ R4, R6, R3 ;  /* 0x0000000306047221 */ /* 0x002fc20000010000 */
[----:B------:R-:W-:Y:S01]  /*1ba50*/  F2FP.SATFINITE.E4M3.F32.PACK_AB_MERGE_C R200, R6, R117, R9 ;  /* 0x0000007506c8723e */ /* 0x000fe20004807009 */
[----:B------:R-:W-:-:S05]  /*1ba60*/  FADD.FTZ R6, R26, R7 ;  /* 0x000000071a067221 */ /* 0x000fca0000010000 */
[----:B------:R-:W1:Y:S01]  /*1ba70*/  MUFU.EX2 R131, R131 ;  /* 0x0000008300837308 */ /* 0x000e620000000800 */
[----:B------:R-:W-:Y:S02]  /*1ba80*/  IMAD.MOV.U32 R13, RZ, RZ, R112 ;  /* 0x000000ffff0d7224 */ /* 0x000fe400078e0070 */
[----:B------:R-:W-:Y:S01]  /*1ba90*/  FADD.FTZ R67, R67, R4 ;  /* 0x0000000443437221 */ /* 0x000fe20000010000 */
[----:B------:R-:W-:-:S04]  /*1baa0*/  @P4 SHF.R.U32.HI R13, RZ, R25, R20 ;  /* 0x00000019ff0d4219 */ /* 0x000fc80000011614 */
[----:B------:R-:W4:Y:S01]  /*1bab0*/  MUFU.EX2 R10, R123 ;  /* 0x0000007b000a7308 */ /* 0x000f220000000800 */
[C---:B--2---:R-:W-:Y:S01]  /*1bac0*/  F2FP.SATFINITE.E4M3.F32.PACK_AB_MERGE_C R26, R129.reuse, R26, RZ ;  /* 0x0000001a811a723e */ /* 0x044fe200048070ff */
[----:B------:R-:W-:-:S06]  /*1bad0*/  FADD.FTZ R129, R129, R6 ;  /* 0x0000000681817221 */ /* 0x000fcc0000010000 */
[----:B------:R-:W-:Y:S08]  /*1bae0*/  MUFU.EX2 R12, R12 ;  /* 0x0000000c000c7308 */ /* 0x000ff00000000800 */
[----:B------:R-:W2:Y:S01]  /*1baf0*/  MUFU.EX2 R11, R11 ;  /* 0x0000000b000b7308 */ /* 0x000ea20000000800 */
[----:B------:R-:W-:-:S01]  /*1bb00*/  FADD.FTZ R8, R8, R67 ;  /* 0x0000004308087221 */ /* 0x000fc20000010000 */
[----:B------:R-:W-:Y:S01]  /*1bb10*/  IADD3 R7, R13, R108, -R110 ;  /* 0x0000006c0d077210 */ /* 0x000fe20007ffe86e */
[----:B---3--:R-:W-:-:S02]  /*1bb20*/  FADD.FTZ R4, R30, R129 ;  /* 0x000000811e047221 */ /* 0x008fc40000010000 */
[----:B0-----:R-:W-:Y:S02]  /*1bb30*/  FADD.FTZ R3, R121, R8 ;  /* 0x0000000879037221 */ /* 0x001fe40000010000 */
[----:B------:R-:W-:-:S04]  /*1bb40*/  IMAD.HI R8, R7, 0x66666667, RZ ;  /* 0x6666666707087827 */ /* 0x000fc800078e02ff */
[----:B-1----:R-:W-:Y:S01]  /*1bb50*/  FADD.FTZ R7, R131, R4 ;  /* 0x0000000483077221 */ /* 0x002fe20000010000 */
[----:B----4-:R-:W-:-:S01]  /*1bb60*/  FADD.FTZ R4, R10, R3 ;  /* 0x000000030a047221 */ /* 0x010fc20000010000 */
[C-C-:B------:R-:W-:Y:S01]  /*1bb70*/  FFMA.FTZ R133, R2.reuse, R133, -R52.reuse ;  /* 0x0000008502857223 */ /* 0x140fe20000010834 */
[----:B------:R-:W-:-:S01]  /*1bb80*/  FFMA.FTZ R52, R2, R135, -R52 ;  /* 0x0000008702347223 */ /* 0x000fc20000010834 */
[----:B--2---:R-:W-:Y:S01]  /*1bb90*/  F2FP.SATFINITE.E4M3.F32.PACK_AB_MERGE_C R3, R11, R12, RZ ;  /* 0x0000000c0b03723e */ /* 0x004fe200048070ff */
[----:B------:R-:W-:-:S01]  /*1bba0*/  FADD.FTZ R12, R12, R7 ;  /* 0x000000070c0c7221 */ /* 0x000fc20000010000 */
[----:B------:R-:W-:-:S04]  /*1bbb0*/  SHF.R.U32.HI R7, RZ, 0x1f, R8 ;  /* 0x0000001fff077819 */ /* 0x000fc80000011608 */
[----:B------:R-:W-:Y:S01]  /*1bbc0*/  LEA.HI.SX32 R7, R8, R7, 0x1a ;  /* 0x0000000708077211 */ /* 0x000fe200078fd2ff */
[----:B------:R-:W-:Y:S03]  /*1bbd0*/  MUFU.EX2 R133, R133 ;  /* 0x0000008500857308 */ /* 0x000fe60000000800 */
[----:B------:R-:W-:Y:S01]  /*1bbe0*/  VIMNMX R9, RZ, R7, !PT ;  /* 0x00000007ff097248 */ /* 0x000fe20007fe0100 */
[----:B------:R-:W-:-:S04]  /*1bbf0*/  VIADD R8, R146, 0xfffffffe ;  /* 0xfffffffe92087836 */ /* 0x000fc80000000000 */
[----:B------:R-:W0:Y:S01]  /*1bc00*/  MUFU.EX2 R52, R52 ;  /* 0x0000003400347308 */ /* 0x000e220000000800 */
[----:B------:R1:W-:Y:S01]  /*1bc10*/  STL [R1+0x44], R9 ;  /* 0x0000440901007387 */ /* 0x0003e20000100800 */
[----:B------:R-:W-:Y:S02]  /*1bc20*/  ISETP.GE.AND P1, PT, R8, R9, PT ;  /* 0x000000090800720c */ /* 0x000fe40003f26270 */
[----:B------:R-:W-:Y:S02]  /*1bc30*/  F2FP.SATFINITE.E4M3.F32.PACK_AB_MERGE_C R58, R101, R58, RZ ;  /* 0x0000003a653a723e */ /* 0x000fe400048070ff */
[----:B------:R-:W-:Y:S02]  /*1bc40*/  F2FP.SATFINITE.E4M3.F32.PACK_AB_MERGE_C R62, R62, R91, RZ ;  /* 0x0000005b3e3e723e */ /* 0x000fe400048070ff */
[----:B------:R-:W-:Y:S02]  /*1bc50*/  F2FP.SATFINITE.E4M3.F32.PACK_AB_MERGE_C R208, R66, R83, RZ ;  /* 0x0000005342d0723e */ /* 0x000fe400048070ff */
[----:B------:R-:W-:Y:S01]  /*1bc60*/  F2FP.SATFINITE.E4M3.F32.PACK_AB_MERGE_C R210, R69, R48, RZ ;  /* 0x0000003045d2723e */ /* 0x000fe200048070ff */
[----:B------:R-:W-:Y:S01]  /*1bc70*/  FADD.FTZ R13, R11, R12 ;  /* 0x0000000c0b0d7221 */ /* 0x000fe20000010000 */
[----:B------:R-:W-:-:S02]  /*1bc80*/  F2FP.SATFINITE.E4M3.F32.PACK_AB_MERGE_C R216, R31, R216, R93 ;  /* 0x000000d81fd8723e */ /* 0x000fc4000480705d */
[----:B0-----:R-:W-:Y:S01]  /*1bc90*/  F2FP.SATFINITE.E4M3.F32.PACK_AB_MERGE_C R6, R52, R133, RZ ;  /* 0x000000853406723e */ /* 0x001fe200048070ff */
[----:B------:R-:W-:-:S01]  /*1bca0*/  FADD.FTZ R133, R133, R4 ;  /* 0x0000000485857221 */ /* 0x000fc20000010000 */
[----:B------:R-:W-:Y:S02]  /*1bcb0*/  F2FP.SATFINITE.E4M3.F32.PACK_AB_MERGE_C R218, R35, R218, R58 ;  /* 0x000000da23da723e */ /* 0x000fe4000480703a */
[----:B------:R-:W-:Y:S02]  /*1bcc0*/  CS2R R118, SRZ ;  /* 0x0000000000767805 */ /* 0x000fe4000001ff00 */
[----:B------:R-:W-:Y:S01]  /*1bcd0*/  F2FP.SATFINITE.E4M3.F32.PACK_AB_MERGE_C R212, R47, R212, R62 ;  /* 0x000000d42fd4723e */ /* 0x000fe2000480703e */
[----:B------:R-:W-:-:S01]  /*1bce0*/  FADD.FTZ R14, R52, R133 ;  /* 0x00000085340e7221 */ /* 0x000fc20000010000 */
[----:B------:R-:W-:Y:S02]  /*1bcf0*/  F2FP.SATFINITE.E4M3.F32.PACK_AB_MERGE_C R215, R57, R56, R215 ;  /* 0x0000003839d7723e */ /* 0x000fe400048070d7 */
[----:B------:R-:W-:-:S02]  /*1bd00*/  CS2R R116, SRZ ;  /* 0x0000000000747805 */ /* 0x000fc4000001ff00 */
[----:B------:R-:W-:Y:S02]  /*1bd10*/  F2FP.SATFINITE.E4M3.F32.PACK_AB_MERGE_C R208, R73, R38, R208 ;  /* 0x0000002649d0723e */ /* 0x000fe400048070d0 */
[----:B------:R-:W-:Y:S02]  /*1bd20*/  CS2R R114, SRZ ;  /* 0x0000000000727805 */ /* 0x000fe4000001ff00 */
[----:B------:R-:W-:Y:S02]  /*1bd30*/  F2FP.SATFINITE.E4M3.F32.PACK_AB_MERGE_C R209, R41, R40, R209 ;  /* 0x0000002829d1723e */ /* 0x000fe400048070d1 */
[----:B------:R-:W-:Y:S02]  /*1bd40*/  CS2R R112, SRZ ;  /* 0x0000000000707805 */ /* 0x000fe4000001ff00 */
        /* <DEDUP_REMOVED lines=49> */
[----:B-1----:R-:W-:Y:S06]  /*1c060*/  @!P1 BRA `(.L_x_6451) ;  /* 0x0000004000309947 */ /* 0x002fec0003800000 */
[----:B------:R0:W5:Y:S01]  /*1c070*/  LDL.LU R10, [R1+0x4] ;  /* 0x00000400010a7983 */ /* 0x0001620000300800 */
[----:B------:R-:W-:Y:S01]  /*1c080*/  IMAD.MOV.U32 R12, RZ, RZ, R0 ;  /* 0x000000ffff0c7224 */ /* 0x000fe200078e0000 */
[----:B------:R-:W-:Y:S01]  /*1c090*/  MOV R11, R5 ;  /* 0x00000005000b7202 */ /* 0x000fe20000000f00 */
[----:B------:R-:W-:Y:S02]  /*1c0a0*/  IMAD.MOV.U32 R3, RZ, RZ, R8 ;  /* 0x000000ffff037224 */ /* 0x000fe400078e0008 */
[----:B------:R-:W-:Y:S02]  /*1c0b0*/  IMAD.MOV.U32 R4, RZ, RZ, R223 ;  /* 0x000000ffff047224 */ /* 0x000fe400078e00df */
[----:B------:R-:W-:-:S07]  /*1c0c0*/  IMAD.MOV.U32 R119, RZ, RZ, RZ ;  /* 0x000000ffff777224 */ /* 0x000fce00078e00ff */
.L_x_6463:
        /* <DEDUP_REMOVED lines=9> */
.L_x_6453:
[----:B------:R-:W-:-:S05]  /*1c160*/  VIADD R0, R4, 0x1 ;  /* 0x0000000104007836 */ /* 0x000fca0000000000 */
[----:B------:R-:W-:-:S04]  /*1c170*/  ISETP.NE.AND P2, PT, R0, 0x2, PT ;  /* 0x000000020000780c */ /* 0x000fc80003f45270 */
[----:B------:R-:W-:Y:S02]  /*1c180*/  SEL R5, R0, RZ, P2 ;  /* 0x000000ff00057207 */ /* 0x000fe40001000000 */
[----:B------:R-:W-:-:S03]  /*1c190*/  SHF.L.U32 R0, R6, 0x1f, RZ ;  /* 0x0000001f06007819 */ /* 0x000fc600000006ff */
[----:B------:R-:W-:-:S04]  /*1c1a0*/  IMAD R5, R5, 0x8, R18 ;  /* 0x0000000805057824 */ /* 0x000fc800078e0212 */
[----:B------:R2:W3:Y:S01]  /*1c1b0*/  SYNCS.PHASECHK.TRANS64.TRYWAIT P2, [R5+URZ+0x33430], R0 ;  /* 0x03343000050075a7 */ /* 0x0004e2000804017f */
[----:B------:R-:W-:Y:S05]  /*1c1c0*/  @!P0 BRA `(.L_x_6454) ;  /* 0x0000000000048947 */ /* 0x000fea0003800000 */
[----:B------:R-:W-:Y:S01]  /*1c1d0*/  BPT.TRAP 0x1 ;  /* 0x000000040000795c */ /* 0x000fe20000300000 */
.L_x_6454:
[----:B------:R-:W-:Y:S04]  /*1c1e0*/  BSSY B0, `(.L_x_6452) ;  /* 0x0000004000007945 */ /* 0x000fe80003800000 */
[----:B---3--:R-:W-:Y:S05]  /*1c1f0*/  @P2 BRA `(.L_x_6455) ;  /* 0x0000000000082947 */ /* 0x008fea0003800000 */
[----:B------:R-:W3:Y:S02]  /*1c200*/  SYNCS.PHASECHK.TRANS64.TRYWAIT P2, [R5+URZ+0x33430], R0 ;  /* 0x03343000050075a7 */ /* 0x000ee4000804017f */
[----:B---3--:R-:W-:Y:S05]  /*1c210*/  @!P2 BRA `(.L_x_6456) ;  /* 0x0000015000aca947 */ /* 0x008fea0003800000 */
.L_x_6455:
[----:B------:R-:W-:Y:S05]  /*1c220*/  BSYNC B0 ;  /* 0x0000000000007941 */ /* 0x000fea0003800000 */
.L_x_6452:
[----:B--23--:R-:W2:Y:S01]  /*1c230*/  S2R R0, SR_TID.X ;  /* 0x0000000000007919 */ /* 0x00cea20000002100 */
[----:B------:R-:W-:Y:S01]  /*1c240*/  VIADD R223, R4, 0x1 ;  /* 0x0000000104df7836 */ /* 0x000fe20000000000 */
[----:B------:R-:W-:Y:S05]  /*1c250*/  WARPSYNC.ALL ;  /* 0x0000000000007948 */ /* 0x000fea0003800000 */
[C---:B------:R-:W-:Y:S01]  /*1c260*/  ISETP.NE.AND P2, PT, R223.reuse, 0x2, PT ;  /* 0x00000002df00780c */ /* 0x040fe20003f45270 */
[----:B------:R-:W-:Y:S01]  /*1c270*/  IMAD.MOV.U32 R7, RZ, RZ, -0x7fffffe0 ;  /* 0x80000020ff077424 */ /* 0x000fe200078e00ff */
[----:B------:R-:W-:Y:S01]  /*1c280*/  UMOV UR44, UR24 ;  /* 0x00000018002c7c82 */ /* 0x000fe20008000000 */
[----:B------:R-:W-:Y:S01]  /*1c290*/  UMOV UR45, UR25 ;  /* 0x00000019002d7c82 */ /* 0x000fe20008000000 */
[----:B------:R-:W-:Y:S01]  /*1c2a0*/  SEL R223, R223, RZ, P2 ;  /* 0x000000ffdfdf7207 */ /* 0x000fe20001000000 */
[----:B------:R-:W-:Y:S01]  /*1c2b0*/  IMAD.MOV.U32 R9, RZ, RZ, -0x7fffffe0 ;  /* 0x80000020ff097424 */ /* 0x000fe200078e00ff */
[----:B------:R-:W-:Y:S01]  /*1c2c0*/  R2UR UR47, R7 ;  /* 0x00000000072f72ca */ /* 0x000fe200000e0000 */
[----:B------:R-:W-:Y:S01]  /*1c2d0*/  UMOV UR40, UR24 ;  /* 0x0000001800287c82 */ /* 0x000fe20008000000 */
[----:B------:R-:W-:Y:S01]  /*1c2e0*/  UMOV UR41, UR25 ;  /* 0x0000001900297c82 */ /* 0x000fe20008000000 */
[----:B-1----:R-:W-:Y:S01]  /*1c2f0*/  IMAD R6, R223, 0x780, R15 ;  /* 0x00000780df067824 */ /* 0x002fe200078e020f */
[----:B------:R-:W-:Y:S01]  /*1c300*/  R2UR UR43, R9 ;  /* 0x00000000092b72ca */ /* 0x000fe200000e0000 */
[----:B------:R-:W-:Y:S01]  /*1c310*/  IMAD.MOV.U32 R121, RZ, RZ, -0x7fffffe0 ;  /* 0x80000020ff797424 */ /* 0x000fe200078e00ff */
[----:B------:R-:W-:Y:S01]  /*1c320*/  MOV R21, 0x80000020 ;  /* 0x8000002000157802 */ /* 0x000fe20000000f00 */
[C---:B------:R-:W-:Y:S01]  /*1c330*/  VIADD R120, R6.reuse, 0x100 ;  /* 0x0000010006787836 */ /* 0x040fe20000000000 */
[C---:B------:R-:W-:Y:S01]  /*1c340*/  R2UR UR46, R6.reuse ;  /* 0x00000000062e72ca */ /* 0x040fe200000e0000 */
[C---:B------:R-:W-:Y:S01]  /*1c350*/  VIADD R20, R6.reuse, 0x180 ;  /* 0x0000018006147836 */ /* 0x040fe20000000000 */
[----:B------:R-:W-:Y:S01]  /*1c360*/  IADD3 R8, R6, 0x80, RZ ;  /* 0x0000008006087810 */ /* 0x000fe20007ffe0ff */
        /* <DEDUP_REMOVED lines=8> */
[----:B------:R-:W-:Y:S01]  /*1c3f0*/  UMOV UR32, UR24 ;  /* 0x0000001800207c82 */ /* 0x000fe20008000000 */
[----:B--2---:R-:W-:Y:S01]  /*1c400*/  SHF.R.U32.HI R0, RZ, 0x7, R0 ;  /* 0x00000007ff007819 */ /* 0x004fe20000011600 */
[----:B------:R-:W-:Y:S01]  /*1c410*/  UMOV UR33, UR25 ;  /* 0x0000001900217c82 */ /* 0x000fe20008000000 */
[----:B------:R-:W-:Y:S01]  /*1c420*/  R2UR UR31, R21 ;  /* 0x00000000151f72ca */ /* 0x000fe200000e0000 */
[----:B------:R-:W-:Y:S01]  /*1c430*/  VIADD R20, R6, 0x82 ;  /* 0x0000008206147836 */ /* 0x000fe20000000000 */
[----:B------:R-:W-:Y:S01]  /*1c440*/  R2UR UR34, R8 ;  /* 0x00000000082272ca */ /* 0x000fe200000e0000 */
[----:B------:R-:W-:Y:S01]  /*1c450*/  VIADD R0, R0, 0x8 ;  /* 0x0000000800007836 */ /* 0x000fe20000000000 */
[----:B------:R-:W-:Y:S01]  /*1c460*/  R2UR UR35, R9 ;  /* 0x00000000092372ca */ /* 0x000fe200000e0000 */
[----:B------:R-:W-:Y:S01]  /*1c470*/  IMAD.MOV.U32 R21, RZ, RZ, -0x7fffffe0 ;  /* 0x80000020ff157424 */ /* 0x000fe200078e00ff */
[----:B------:R-:W-:Y:S01]  /*1c480*/  R2UR UR6, R120 ;  /* 0x00000000780672ca */ /* 0x000fe200000e0000 */
[----:B------:R-:W-:Y:S01]  /*1c490*/  VIADD R8, R6, 0x102 ;  /* 0x0000010206087836 */ /* 0x000fe20000000000 */
[----:B------:R1:W-:Y:S01]  /*1c4a0*/  BAR.SYNC.DEFER_BLOCKING R0, 0x100 ;  /* 0x000400000000751d */ /* 0x0003e20000010000 */
[----:B------:R-:W-:Y:S01]  /*1c4b0*/  R2UR UR7, R121 ;  /* 0x00000000790772ca */ /* 0x000fe200000e0000 */
[----:B------:R-:W-:Y:S01]  /*1c4c0*/  IMAD.MOV.U32 R9, RZ, RZ, -0x7fffffe0 ;  /* 0x80000020ff097424 */ /* 0x000fe200078e00ff */
[----:B------:R-:W-:-:S03]  /*1c4d0*/  MOV R7, 0x80000020 ;  /* 0x8000002000077802 */ /* 0x000fc60000000f00 */
        /* <DEDUP_REMOVED lines=46> */
[----:B------:R-:W-:Y:S01]  /*1c7c0*/  UMOV UR40, UR8 ;  /* 0x0000000800287c82 */ /* 0x000fe20008000000 */
[----:B------:R-:W-:Y:S01]  /*1c7d0*/  UMOV UR41, UR9 ;  /* 0x0000000900297c82 */ /* 0x000fe20008000000 */
        /* <DEDUP_REMOVED lines=26> */
[----:B------:R-:W-:-:S03]  /*1c980*/  IMAD.MOV.U32 R9, RZ, RZ, -0x7fffffe0 ;  /* 0x80000020ff097424 */ /* 0x000fc600078e00ff */
[----:B------:R-:W-:Y:S01]  /*1c990*/  R2UR UR46, R8 ;  /* 0x00000000082e72ca */ /* 0x000fe200000e0000 */
[----:B------:R-:W-:Y:S01]  /*1c9a0*/  VIADD R8, R6, 0x282 ;  /* 0x0000028206087836 */ /* 0x000fe20000000000 */
[----:B------:R-:W-:Y:S01]  /*1c9b0*/  R2UR UR47, R9 ;  /* 0x00000000092f72ca */ /* 0x000fe200000e0000 */
        /* <DEDUP_REMOVED lines=143> */
[----:B-1----:R-:W-:Y:S05]  /*1d2b0*/  @P1 BRA `(.L_x_6457) ;  /* 0x0000000000281947 */ /* 0x002fea0003800000 */
[----:B------:R-:W-:Y:S05]  /*1d2c0*/  @!P0 BRA `(.L_x_6458) ;  /* 0x0000000000048947 */ /* 0x000fea0003800000 */
[----:B------:R-:W-:Y:S01]  /*1d2d0*/  BPT.TRAP 0x1 ;  /* 0x000000040000795c */ /* 0x000fe20000300000 */
.L_x_6458:
[----:B------:R-:W-:Y:S01]  /*1d2e0*/  SHF.L.U32 R0, R10, 0x1f, RZ ;  /* 0x0000001f0a007819 */ /* 0x000fe200000006ff */
[----:B------:R-:W-:-:S04]  /*1d2f0*/  IMAD R5, R4, 0x8, R18 ;  /* 0x0000000804057824 */ /* 0x000fc800078e0212 */
[----:B------:R1:W2:Y:S01]  /*1d300*/  SYNCS.PHASECHK.TRANS64.TRYWAIT P1, [R5+URZ+0x33450], R0 ;  /* 0x03345000050075a7 */ /* 0x0002a2000802017f */
[----:B------:R-:W-:Y:S05]  /*1d310*/  @!P0 BRA `(.L_x_6459) ;  /* 0x0000000000048947 */ /* 0x000fea0003800000 */
[----:B------:R-:W-:Y:S01]  /*1d320*/  BPT.TRAP 0x1 ;  /* 0x000000040000795c */ /* 0x000fe20000300000 */
.L_x_6459:
[----:B--2---:R-:W-:Y:S05]  /*1d330*/  @P1 BRA `(.L_x_6457) ;  /* 0x0000000000081947 */ /* 0x004fea0003800000 */
[----:B------:R-:W2:Y:S02]  /*1d340*/  SYNCS.PHASECHK.TRANS64.TRYWAIT P1, [R5+URZ+0x33450], R0 ;  /* 0x03345000050075a7 */ /* 0x000ea4000802017f */
[----:B--2---:R-:W-:Y:S05]  /*1d350*/  @!P1 BRA `(.L_x_6460) ;  /* 0x0000014000709947 */ /* 0x004fea0003800000 */
.L_x_6457:
[----:B-12---:R-:W-:Y:S01]  /*1d360*/  VIADD R0, R18, 0x200 ;  /* 0x0000020012007836 */ /* 0x006fe20000000000 */
[----:B------:R-:W-:Y:S05]  /*1d370*/  WARPSYNC.ALL ;  /* 0x0000000000007948 */ /* 0x000fea0003800000 */
[----:B------:R-:W-:Y:S01]  /*1d380*/  SHF.R.U32.HI R0, RZ, 0x4, R0 ;  /* 0x00000004ff007819 */ /* 0x000fe20000011600 */
[----:B------:R-:W-:Y:S01]  /*1d390*/  IMAD.MOV.U32 R7, RZ, RZ, -0x3ffffff0 ;  /* 0xc0000010ff077424 */ /* 0x000fe200078e00ff */
[----:B------:R-:W-:Y:S01]  /*1d3a0*/  WARPGROUP.ARRIVE ;  /* 0x00000000000079c5 */ /* 0x000fe20000000000 */
[----:B------:R-:W-:Y:S01]  /*1d3b0*/  IMAD.MOV.U32 R9, RZ, RZ, -0x3ffffff0 ;  /* 0xc0000010ff097424 */ /* 0x000fe200078e00ff */
[----:B------:R-:W-:-:S04]  /*1d3c0*/  LOP3.LUT R0, R0, 0x3fff, RZ, 0xc0, !PT ;  /* 0x00003fff00007812 */ /* 0x000fc800078ec0ff */
[----:B------:R-:W1:Y:S01]  /*1d3d0*/  S2R R10, SR_TID.X ;  /* 0x00000000000a7919 */ /* 0x000e620000002100 */
        /* <DEDUP_REMOVED lines=9> */
[----:B------:R-:W-:Y:S01]  /*1d470*/  R2UR UR7, R9 ;  /* 0x00000000090772ca */ /* 0x000fe200000e0000 */
[----:B------:R-:W-:Y:S01]  /*1d480*/  IMAD.MOV.U32 R9, RZ, RZ, -0x3ffffff0 ;  /* 0xc0000010ff097424 */ /* 0x000fe200078e00ff */
[----:B-1----:R-:W-:-:S04]  /*1d490*/  SHF.R.U32.HI R10, RZ, 0x7, R10 ;  /* 0x00000007ff0a7819 */ /* 0x002fc8000001160a */
[----:B------:R-:W-:Y:S01]  /*1d4a0*/  IADD3 R0, -R10, 0xb, RZ ;  /* 0x0000000b0a007810 */ /* 0x000fe20007ffe1ff */
[----:B------:R-:W-:Y:S02]  /*1d4b0*/  WARPGROUP.DEPBAR.LE gsb0, 0x0 ;  /* 0x00008000000079c5 */ /* 0x000fe40000010000 */
[----:B------:R-:W-:-:S08]  /*1d4c0*/  WARPGROUP.ARRIVE ;  /* 0x00000000000079c5 */ /* 0x000fd00000000000 */
[----:B------:R-:W-:Y:S01]  /*1d4d0*/  QGMMA.64x192x32.F32.E4M3.E4M3 R24, R212, gdesc[UR4], R24, gsb0 ;  /* 0x02e00004d4187df3 */ /* 0x000fe20008000818 */
[----:B------:R-:W-:Y:S02]  /*1d4e0*/  R2UR UR6, R8 ;  /* 0x00000000080672ca */ /* 0x000fe400000e0000 */
[----:B------:R-:W-:Y:S01]  /*1d4f0*/  R2UR UR7, R9 ;  /* 0x00000000090772ca */ /* 0x000fe200000e0000 */
[----:B------:R-:W-:Y:S01]  /*1d500*/  IMAD.MOV.U32 R9, RZ, RZ, -0x3ffffff0 ;  /* 0xc0000010ff097424 */ /* 0x000fe200078e00ff */
[C---:B------:R-:W-:Y:S01]  /*1d510*/  IADD3 R8, R6.reuse, 0x480, RZ ;  /* 0x0000048006087810 */ /* 0x040fe20007ffe0ff */
        /* <DEDUP_REMOVED lines=18> */
.L_x_6461:
[----:B------:R-:W2:Y:S01]  /*1d640*/  LDL R20, [R1+0x48] ;  /* 0x0000480001147983 */ /* 0x000ea20000100800 */
[----:B------:R-:W3:Y:S03]  /*1d650*/  LDC R5, c[0x0][0x448] ;  /* 0x00011200ff057b82 */ /* 0x000ee60000000800 */
[----:B-1----:R-:W2:Y:S04]  /*1d660*/  LDL R0, [R1+0x5c] ;  /* 0x00005c0001007983 */ /* 0x002ea80000100800 */
[----:B------:R-:W4:Y:S04]  /*1d670*/  LDL R10, [R1+0x58] ;  /* 0x00005800010a7983 */ /* 0x000f280000100800 */
[----:B------:R-:W5:Y:S04]  /*1d680*/  LDL R9, [R1+0x50] ;  /* 0x0000500001097983 */ /* 0x000f680000100800 */
[----:B------:R-:W5:Y:S04]  /*1d690*/  LDL R7, [R1+0x4c] ;  /* 0x00004c0001077983 */ /* 0x000f680000100800 */
[----:B------:R-:W4:Y:S01]  /*1d6a0*/  LDL.LU R8, [R1] ;  /* 0x0000000001087983 */ /* 0x000f220000300800 */
[----:B---3--:R-:W-:-:S13]  /*1d6b0*/  ISETP.NE.AND P1, PT, R5, 0x1, PT ;  /* 0x000000010500780c */ /* 0x008fda0003f25270 */
[----:B------:R-:W1:Y:S08]  /*1d6c0*/  @P1 LDC R6, c[0x0][0x44c] ;  /* 0x00011300ff061b82 */ /* 0x000e700000000800 */
[----:B------:R-:W3:Y:S01]  /*1d6d0*/  @P1 LDC R5, c[0x0][0x450] ;  /* 0x00011400ff051b82 */ /* 0x000ee20000000800 */
[----:B--2---:R-:W-:-:S04]  /*1d6e0*/  IMAD.IADD R0, R0, 0x1, R20 ;  /* 0x0000000100007824 */ /* 0x004fc800078e0214 */
[----:B-1----:R-:W-:-:S05]  /*1d6f0*/  @P1 IMAD.HI.U32 R6, R0, R6, RZ ;  /* 0x0000000600061227 */ /* 0x002fca00078e00ff */
[----:B---3--:R-:W-:Y:S01]  /*1d700*/  @P1 SHF.R.U32.HI R0, RZ, R5, R6 ;  /* 0x00000005ff001219 */ /* 0x008fe20000011606 */
[----:B------:R-:W-:-:S04]  /*1d710*/  IMAD.MOV.U32 R6, RZ, RZ, -0xa0 ;  /* 0xffffff60ff067424 */ /* 0x000fc800078e00ff */
[----:B------:R-:W1:Y:S01]  /*1d720*/  SHFL.IDX PT, R5, R0, RZ, 0x1c1f ;  /* 0x001c1fff00057589 */ /* 0x000e6200000e0000 */
[----:B------:R-:W-:Y:S01]  /*1d730*/  IMAD R6, R3, R6, 0x1 ;  /* 0x0000000103067424 */ /* 0x000fe200078e0206 */
[----:B----4-:R-:W-:Y:S02]  /*1d740*/  LOP3.LUT R8, R8, 0xfffffeff, RZ, 0xc0, !PT ;  /* 0xfffffeff08087812 */ /* 0x010fe400078ec0ff */
[----:B------:R-:W2:Y:S01]  /*1d750*/  SHFL.IDX PT, R0, R0, 0x1, 0x1c1f ;  /* 0x003c1f0000007f89 */ /* 0x000ea200000e0000 */
[----:B------:R-:W-:Y:S01]  /*1d760*/  IMAD R6, R10, -0x2, R6 ;  /* 0xfffffffe0a067824 */ /* 0x000fe200078e0206 */
[----:B------:R-:W-:Y:S02]  /*1d770*/  @P0 LOP3.LUT R8, R8, 0x100, RZ, 0xfc, !PT ;  /* 0x0000010008080812 */ /* 0x000fe400078efcff */
[----:B------:R-:W-:Y:S02]  /*1d780*/  LEA R10, R223, R18, 0x3 ;  /* 0x00000012df0a7211 */ /* 0x000fe400078e18ff */
[----:B-----5:R-:W-:-:S02]  /*1d790*/  IADD3 R6, -R7, R6, R9 ;  /* 0x0000000607067210 */ /* 0x020fc40007ffe109 */
[----:B------:R-:W-:Y:S01]  /*1d7a0*/  LOP3.LUT R8, R8, 0xfffffdff, RZ, 0xc0, !PT ;  /* 0xfffffdff08087812 */ /* 0x000fe200078ec0ff */
[----:B------:R-:W-:Y:S02]  /*1d7b0*/  VIADD R10, R10, 0x33440 ;  /* 0x000334400a0a7836 */ /* 0x000fe40000000000 */
[C---:B-1----:R-:W-:Y:S02]  /*1d7c0*/  IMAD.IADD R5, R6.reuse, 0x1, R5 ;  /* 0x0000000106057824 */ /* 0x042fe400078e0205 */
[----:B--2---:R-:W-:-:S03]  /*1d7d0*/  IMAD.IADD R0, R6, 0x1, R0 ;  /* 0x0000000106007824 */ /* 0x004fc600078e0200 */
        /* <DEDUP_REMOVED lines=12> */
[----:B------:R-:W-:Y:S02]  /*1d8a0*/  FSEL R192, R192, -INF , P3 ;  /* 0xff800000c0c07808 */ /* 0x000fe40001800000 */
[----:B------:R-:W-:Y:S02]  /*1d8b0*/  FSEL R193, R193, -INF , P4 ;  /* 0xff800000c1c17808 */ /* 0x000fe40002000000 */
[----:B------:R-:W-:Y:S02]  /*1d8c0*/  FSEL R196, R196, -INF , P2 ;  /* 0xff800000c4c47808 */ /* 0x000fe40001000000 */
[----:B------:R-:W-:Y:S02]  /*1d8d0*/  FSEL R197, R197, -INF , P1 ;  /* 0xff800000c5c57808 */ /* 0x000fe40000800000 */
[C---:B------:R-:W-:Y:S02]  /*1d8e0*/  ISETP.GT.AND P3, PT, R5.reuse, 0x20, PT ;  /* 0x000000200500780c */ /* 0x040fe40003f64270 */
[----:B------:R-:W-:-:S02]  /*1d8f0*/  ISETP.GT.AND P4, PT, R5, 0x21, PT ;  /* 0x000000210500780c */ /* 0x000fc40003f84270 */
[C---:B------:R-:W-:Y:S02]  /*1d900*/  ISETP.GT.AND P2, PT, R5.reuse, 0x28, PT ;  /* 0x000000280500780c */ /* 0x040fe40003f44270 */
[----:B------:R-:W-:Y:S02]  /*1d910*/  ISETP.GT.AND P1, PT, R5, 0x29, PT ;  /* 0x000000290500780c */ /* 0x000fe40003f24270 */
[----:B------:R-:W-:Y:S02]  /*1d920*/  FSEL R168, R168, -INF , P3 ;  /* 0xff800000a8a87808 */ /* 0x000fe40001800000 */
[----:B------:R-:W-:Y:S02]  /*1d930*/  FSEL R169, R169, -INF , P4 ;  /* 0xff800000a9a97808 */ /* 0x000fe40002000000 */
[----:B------:R-:W-:Y:S02]  /*1d940*/  FSEL R172, R172, -INF , P2 ;  /* 0xff800000acac7808 */ /* 0x000fe40001000000 */
[----:B------:R-:W-:-:S02]  /*1d950*/  FSEL R173, R173, -INF , P1 ;  /* 0xff800000adad7808 */ /* 0x000fc40000800000 */
        /* <DEDUP_REMOVED lines=52> */
[----:B------:R-:W-:Y:S02]  /*1dca0*/  FMNMX.FTZ R5, R184, R11, !PT ;  /* 0x0000000bb8057209 */ /* 0x000fe40007810000 */
[----:B------:R-:W-:-:S02]  /*1dcb0*/  FSEL R128, R128, -INF , P3 ;  /* 0xff80000080807808 */ /* 0x000fc40001800000 */
[----:B------:R-:W-:Y:S02]  /*1dcc0*/  FMNMX.FTZ R5, R185, R5, !PT ;  /* 0x00000005b9057209 */ /* 0x000fe40007810000 */
[----:B------:R-:W-:Y:S02]  /*1dcd0*/  ISETP.GT.AND P3, PT, R0, RZ, PT ;  /* 0x000000ff0000720c */ /* 0x000fe40003f64270 */
[----:B------:R-:W-:Y:S02]  /*1dce0*/  FMNMX.FTZ R5, R188, R5, !PT ;  /* 0x00000005bc057209 */ /* 0x000fe40007810000 */
[----:B------:R-:W-:Y:S02]  /*1dcf0*/  FSEL R186, R186, -INF , P3 ;  /* 0xff800000baba7808 */ /* 0x000fe40001800000 */
[----:B------:R-:W-:Y:S02]  /*1dd00*/  FMNMX.FTZ R5, R189, R5, !PT ;  /* 0x00000005bd057209 */ /* 0x000fe40007810000 */
[----:B------:R-:W-:-:S02]  /*1dd10*/  ISETP.GT.AND P3, PT, R0, 0x1, PT ;  /* 0x000000010000780c */ /* 0x000fc40003f64270 */
[----:B------:R-:W-:Y:S02]  /*1dd20*/  FMNMX.FTZ R5, R192, R5, !PT ;  /* 0x00000005c0057209 */ /* 0x000fe40007810000 */
[----:B------:R-:W-:Y:S02]  /*1dd30*/  FSEL R187, R187, -INF , P3 ;  /* 0xff800000bbbb7808 */ /* 0x000fe40001800000 */
[----:B------:R-:W-:Y:S02]  /*1dd40*/  FMNMX.FTZ R5, R193, R5, !PT ;  /* 0x00000005c1057209 */ /* 0x000fe40007810000 */
[----:B------:R-:W-:Y:S02]  /*1dd50*/  ISETP.GT.AND P3, PT, R0, 0x8, PT ;  /* 0x000000080000780c */ /* 0x000fe40003f64270 */
[----:B------:R-:W-:Y:S02]  /*1dd60*/  FMNMX.FTZ R5, R196, R5, !PT ;  /* 0x00000005c4057209 */ /* 0x000fe40007810000 */
[----:B------:R-:W-:-:S02]  /*1dd70*/  FSEL R190, R190, -INF , P3 ;  /* 0xff800000bebe7808 */ /* 0x000fc40001800000 */
[----:B------:R-:W-:Y:S02]  /*1dd80*/  FMNMX.FTZ R5, R197, R5, !PT ;  /* 0x00000005c5057209 */ /* 0x000fe40007810000 */
[----:B------:R-:W-:Y:S02]  /*1dd90*/  ISETP.GT.AND P3, PT, R0, 0x9, PT ;  /* 0x000000090000780c */ /* 0x000fe40003f64270 */
        /* <DEDUP_REMOVED lines=65> */
[----:B------:R-:W-:Y:S02]  /*1e1b0*/  FSEL R158, R158, -INF , P3 ;  /* 0xff8000009e9e7808 */ /* 0x000fe40001800000 */
[C---:B------:R-:W-:Y:S01]  /*1e1c0*/  ISETP.GT.AND P3, PT, R0.reuse, 0x49, PT ;  /* 0x000000490000780c */ /* 0x040fe20003f64270 */
[----:B------:R-:W1:Y:S01]  /*1e1d0*/  SHFL.BFLY PT, R6, R5, 0x2, 0x1f ;  /* 0x0c401f0005067f89 */ /* 0x000e6200000e0000 */
[C---:B------:R-:W-:Y:S02]  /*1e1e0*/  ISETP.GT.AND P0, PT, R0.reuse, 0x81, PT ;  /* 0x000000810000780c */ /* 0x040fe40003f04270 */
[----:B------:R-:W-:Y:S02]  /*1e1f0*/  FSEL R159, R159, -INF , P3 ;  /* 0xff8000009f9f7808 */ /* 0x000fe40001800000 */
[----:B------:R-:W-:-:S02]  /*1e200*/  ISETP.GT.AND P3, PT, R0, 0x50, PT ;  /* 0x000000500000780c */ /* 0x000fc40003f64270 */
[----:B------:R-:W-:Y:S02]  /*1e210*/  ISETP.GT.AND P1, PT, R0, 0x89, PT ;  /* 0x000000890000780c */ /* 0x000fe40003f24270 */
[----:B------:R-:W-:Y:S02]  /*1e220*/  FSEL R162, R162, -INF , P3 ;  /* 0xff800000a2a27808 */ /* 0x000fe40001800000 */
[C---:B------:R-:W-:Y:S02]  /*1e230*/  ISETP.GT.AND P3, PT, R0.reuse, 0x51, PT ;  /* 0x000000510000780c */ /* 0x040fe40003f64270 */
[C---:B------:R-:W-:Y:S02]  /*1e240*/  ISETP.GT.AND P2, PT, R0.reuse, 0x90, PT ;  /* 0x000000900000780c */ /* 0x040fe40003f44270 */
[----:B------:R-:W-:Y:S02]  /*1e250*/  FSEL R163, R163, -INF , P3 ;  /* 0xff800000a3a37808 */ /* 0x000fe40001800000 */
[----:B------:R-:W-:-:S02]  /*1e260*/  ISETP.GT.AND P3, PT, R0, 0x58, PT ;  /* 0x000000580000780c */ /* 0x000fc40003f64270 */
[----:B------:R-:W-:Y:S02]  /*1e270*/  @P0 LOP3.LUT R8, R8, 0x200, RZ, 0xfc, !PT ;  /* 0x0000020008080812 */ /* 0x000fe400078efcff */
[----:B------:R-:W-:Y:S02]  /*1e280*/  FSEL R166, R166, -INF , P3 ;  /* 0xff800000a6a67808 */ /* 0x000fe40001800000 */
[C---:B------:R-:W-:Y:S01]  /*1e290*/  ISETP.GT.AND P3, PT, R0.reuse, 0x59, PT ;  /* 0x000000590000780c */ /* 0x040fe20003f64270 */
[----:B------:R-:W-:Y:S01]  /*1e2a0*/  STL [R1], R8 ;  /* 0x0000000801007387 */ /* 0x000fe20000100800 */
[----:B-1----:R-:W-:Y:S02]  /*1e2b0*/  FMNMX.FTZ R5, R5, R6, !PT ;  /* 0x0000000605057209 */ /* 0x002fe40007810000 */
[----:B------:R-:W-:Y:S02]  /*1e2c0*/  FSEL R167, R167, -INF , P3 ;  /* 0xff800000a7a77808 */ /* 0x000fe40001800000 */
[C---:B------:R-:W-:Y:S01]  /*1e2d0*/  ISETP.GT.AND P3, PT, R0.reuse, 0x60, PT ;  /* 0x000000600000780c */ /* 0x040fe20003f64270 */
[----:B------:R-:W1:Y:S01]  /*1e2e0*/  SHFL.BFLY PT, R6, R5, 0x1, 0x1f ;  /* 0x0c201f0005067f89 */ /* 0x000e6200000e0000 */
[----:B------:R-:W-:-:S02]  /*1e2f0*/  ISETP.GT.AND P4, PT, R0, 0x98, PT ;  /* 0x000000980000780c */ /* 0x000fc40003f84270 */
[----:B------:R-:W-:Y:S02]  /*1e300*/  FSEL R138, R138, -INF , P3 ;  /* 0xff8000008a8a7808 */ /* 0x000fe40001800000 */
[C---:B------:R-:W-:Y:S02]  /*1e310*/  ISETP.GT.AND P3, PT, R0.reuse, 0x61, PT ;  /* 0x000000610000780c */ /* 0x040fe40003f64270 */
[C---:B------:R-:W-:Y:S02]  /*1e320*/  ISETP.GT.AND P5, PT, R0.reuse, 0x99, PT ;  /* 0x000000990000780c */ /* 0x040fe40003fa4270 */
[----:B------:R-:W-:Y:S02]  /*1e330*/  FSEL R139, R139, -INF , P3 ;  /* 0xff8000008b8b7808 */ /* 0x000fe40001800000 */
[C---:B------:R-:W-:Y:S02]  /*1e340*/  ISETP.GT.AND P3, PT, R0.reuse, 0x68, PT ;  /* 0x000000680000780c */ /* 0x040fe40003f64270 */
[----:B------:R-:W-:-:S02]  /*1e350*/  ISETP.GT.AND P0, PT, R0, 0x80, PT ;  /* 0x000000800000780c */ /* 0x000fc40003f04270 */
[----:B------:R-:W-:Y:S02]  /*1e360*/  FSEL R142, R142, -INF , P3 ;  /* 0xff8000008e8e7808 */ /* 0x000fe40001800000 */
[----:B------:R-:W-:Y:S02]  /*1e370*/  ISETP.GT.AND P3, PT, R0, 0x69, PT ;  /* 0x000000690000780c */ /* 0x000fe40003f64270 */
[----:B------:R-:W-:Y:S02]  /*1e380*/  FSEL R122, R122, -INF , P0 ;  /* 0xff8000007a7a7808 */ /* 0x000fe40000000000 */
[----:B------:R-:W-:Y:S02]  /*1e390*/  FSEL R143, R143, -INF , P3 ;  /* 0xff8000008f8f7808 */ /* 0x000fe40001800000 */
[----:B------:R-:W-:Y:S02]  /*1e3a0*/  ISETP.GT.AND P3, PT, R0, 0x70, PT ;  /* 0x000000700000780c */ /* 0x000fe40003f64270 */
[----:B-1----:R-:W-:-:S02]  /*1e3b0*/  FMNMX.FTZ R5, R5, R6, !PT ;  /* 0x0000000605057209 */ /* 0x002fc40007810000 */
[----:B------:R-:W-:Y:S02]  /*1e3c0*/  FSEL R146, R146, -INF , P3 ;  /* 0xff80000092927808 */ /* 0x000fe40001800000 */
[----:B------:R-:W-:Y:S01]  /*1e3d0*/  ISETP.GT.AND P3, PT, R0, 0x71, PT ;  /* 0x000000710000780c */ /* 0x000fe20003f64270 */
[----:B------:R-:W-:-:S01]  /*1e3e0*/  FFMA.FTZ R7, R2, R5, -8 ;  /* 0xc100000002077423 */ /* 0x000fc20000010005 */
[----:B------:R-:W-:Y:S02]  /*1e3f0*/  FSETP.NEU.FTZ.AND P6, PT, R5, -INF , PT ;  /* 0xff8000000500780b */ /* 0x000fe40003fdd000 */
[----:B------:R-:W-:Y:S02]  /*1e400*/  FSEL R147, R147, -INF , P3 ;  /* 0xff80000093937808 */ /* 0x000fe40001800000 */
[----:B------:R-:W-:Y:S02]  /*1e410*/  ISETP.GT.AND P3, PT, R0, 0x78, PT ;  /* 0x000000780000780c */ /* 0x000fe40003f64270 */
[----:B------:R-:W-:-:S02]  /*1e420*/  FSEL R6, R5, RZ, P6 ;  /* 0x000000ff05067208 */ /* 0x000fc40003000000 */
[----:B------:R-:W-:Y:S02]  /*1e430*/  FSEL R150, R150, -INF , P3 ;  /* 0xff80000096967808 */ /* 0x000fe40001800000 */
[----:B------:R-:W-:Y:S01]  /*1e440*/  ISETP.GT.AND P3, PT, R0, 0x79, PT ;  /* 0x000000790000780c */ /* 0x000fe20003f64270 */
[----:B------:R-:W-:Y:S01]  /*1e450*/  FADD.FTZ R6, -R6, R11 ;  /* 0x0000000b06067221 */ /* 0x000fe20000010100 */
[----:B------:R-:W-:Y:S01]  /*1e460*/  FSEL R7, R7, RZ, P6 ;  /* 0x000000ff07077208 */ /* 0x000fe20003000000 */
[----:B------:R-:W-:Y:S01]  /*1e470*/  IMAD.U32 R11, RZ, RZ, UR38 ;  /* 0x00000026ff0b7e24 */ /* 0x000fe2000f8e00ff */
[----:B------:R-:W-:Y:S01]  /*1e480*/  FSEL R151, R151, -INF , P3 ;  /* 0xff80000097977808 */ /* 0x000fe20001800000 */
[----:B------:R-:W-:Y:S01]  /*1e490*/  FMUL.FTZ R6, R2, R6 ;  /* 0x0000000602067220 */ /* 0x000fe20000410000 */
[----:B------:R-:W-:Y:S01]  /*1e4a0*/  ISETP.GT.AND P3, PT, R0, 0x91, PT ;  /* 0x000000910000780c */ /* 0x000fe20003f64270 */
[--C-:B------:R-:W-:Y:S01]  /*1e4b0*/  FFMA.FTZ R184, R2, R184, -R7.reuse ;  /* 0x000000b802b87223 */ /* 0x100fe20000010807 */
[----:B------:R-:W-:Y:S01]  /*1e4c0*/  ISETP.GT.AND P6, PT, R0, 0x88, PT ;  /* 0x000000880000780c */ /* 0x000fe20003fc4270 */
[--C-:B------:R-:W-:Y:S01]  /*1e4d0*/  FFMA.FTZ R185, R2, R185, -R7.reuse ;  /* 0x000000b902b97223 */ /* 0x100fe20000010807 */
[----:B------:R-:W-:Y:S01]  /*1e4e0*/  FMNMX.FTZ R0, R186, R12, !PT ;  /* 0x0000000cba007209 */ /* 0x000fe20007810000 */
[----:B------:R-:W-:Y:S01]  /*1e4f0*/  MUFU.EX2 R6, R6 ;  /* 0x0000000600067308 */ /* 0x000fe20000000800 */
[----:B------:R-:W-:Y:S01]  /*1e500*/  LOP3.LUT P0, RZ, R8, 0x200, RZ, 0xc0, !PT ;  /* 0x0000020008ff7812 */ /* 0x000fe2000780c0ff */
[C-C-:B------:R-:W-:Y:S01]  /*1e510*/  FFMA.FTZ R188, R2.reuse, R188, -R7.reuse ;  /* 0x000000bc02bc7223 */ /* 0x140fe20000010807 */
[----:B------:R-:W-:Y:S01]  /*1e520*/  FMNMX.FTZ R0, R187, R0, !PT ;  /* 0x00000000bb007209 */ /* 0x000fe20007810000 */
[C-C-:B------:R-:W-:Y:S01]  /*1e530*/  FFMA.FTZ R189, R2.reuse, R189, -R7.reuse ;  /* 0x000000bd02bd7223 */ /* 0x140fe20000010807 */
[----:B------:R-:W-:Y:S01]  /*1e540*/  FSEL R123, R123, -INF , P0 ;  /* 0xff8000007b7b7808 */ /* 0x000fe20000000000 */
[--C-:B------:R-:W-:Y:S01]  /*1e550*/  FFMA.FTZ R192, R2, R192, -R7.reuse ;  /* 0x000000c002c07223 */ /* 0x100fe20000010807 */
[----:B------:R-:W-:Y:S01]  /*1e560*/  FMNMX.FTZ R0, R190, R0, !PT ;  /* 0x00000000be007209 */ /* 0x000fe20007810000 */
[----:B------:R-:W1:Y:S01]  /*1e570*/  MUFU.EX2 R184, R184 ;  /* 0x000000b800b87308 */ /* 0x000e620000000800 */
[----:B------:R-:W-:Y:S01]  /*1e580*/  FSEL R126, R126, -INF , P6 ;  /* 0xff8000007e7e7808 */ /* 0x000fe20003000000 */
[C-C-:B------:R-:W-:Y:S01]  /*1e590*/  FFMA.FTZ R193, R2.reuse, R193, -R7.reuse ;  /* 0x000000c102c17223 */ /* 0x140fe20000010807 */
[----:B------:R-:W-:Y:S01]  /*1e5a0*/  FMNMX.FTZ R0, R191, R0, !PT ;  /* 0x00000000bf007209 */ /* 0x000fe20007810000 */
[C-C-:B------:R-:W-:Y:S01]  /*1e5b0*/  FFMA.FTZ R196, R2.reuse, R196, -R7.reuse ;  /* 0x000000c402c47223 */ /* 0x140fe20000010807 */
[----:B------:R-:W-:Y:S01]  /*1e5c0*/  FSEL R127, R127, -INF , P1 ;  /* 0xff8000007f7f7808 */ /* 0x000fe20000800000 */
[--C-:B------:R-:W-:Y:S01]  /*1e5d0*/  FFMA.FTZ R197, R2, R197, -R7.reuse ;  /* 0x000000c502c57223 */ /* 0x100fe20000010807 */
[----:B------:R-:W-:Y:S01]  /*1e5e0*/  FMNMX.FTZ R0, R194, R0, !PT ;  /* 0x00000000c2007209 */ /* 0x000fe20007810000 */
[----:B------:R-:W2:Y:S01]  /*1e5f0*/  MUFU.EX2 R185, R185 ;  /* 0x000000b900b97308 */ /* 0x000ea20000000800 */
[----:B------:R-:W-:Y:S01]  /*1e600*/  FSEL R130, R130, -INF , P2 ;  /* 0xff80000082827808 */ /* 0x000fe20001000000 */
[C-C-:B------:R-:W-:Y:S01]  /*1e610*/  FFMA.FTZ R168, R2.reuse, R168, -R7.reuse ;  /* 0x000000a802a87223 */ /* 0x140fe20000010807 */
[----:B------:R-:W-:Y:S01]  /*1e620*/  FMNMX.FTZ R0, R195, R0, !PT ;  /* 0x00000000c3007209 */ /* 0x000fe20007810000 */
[C-C-:B------:R-:W-:Y:S01]  /*1e630*/  FFMA.FTZ R169, R2.reuse, R169, -R7.reuse ;  /* 0x000000a902a97223 */ /* 0x140fe20000010807 */
[----:B------:R-:W-:Y:S01]  /*1e640*/  FSEL R131, R131, -INF , P3 ;  /* 0xff80000083837808 */ /* 0x000fe20001800000 */
[--C-:B------:R-:W-:Y:S01]  /*1e650*/  FFMA.FTZ R172, R2, R172, -R7.reuse ;  /* 0x000000ac02ac7223 */ /* 0x100fe20000010807 */
[----:B------:R-:W-:Y:S01]  /*1e660*/  FMNMX.FTZ R0, R198, R0, !PT ;  /* 0x00000000c6007209 */ /* 0x000fe20007810000 */
[----:B------:R-:W3:Y:S01]  /*1e670*/  MUFU.EX2 R188, R188 ;  /* 0x000000bc00bc7308 */ /* 0x000ee20000000800 */
[----:B------:R-:W-:Y:S01]  /*1e680*/  FSEL R134, R134, -INF , P4 ;  /* 0xff80000086867808 */ /* 0x000fe20002000000 */
[----:B-1----:R-:W-:Y:S01]  /*1e690*/  FFMA.FTZ R14, R6, R14, R184 ;  /* 0x0000000e060e7223 */ /* 0x002fe200000100b8 */
[----:B------:R-:W-:Y:S01]  /*1e6a0*/  FMNMX.FTZ R0, R199, R0, !PT ;  /* 0x00000000c7007209 */ /* 0x000fe20007810000 */
[C-C-:B------:R-:W-:Y:S01]  /*1e6b0*/  FFMA.FTZ R173, R2.reuse, R173, -R7.reuse ;  /* 0x000000ad02ad7223 */ /* 0x140fe20000010807 */
[----:B------:R-:W-:Y:S01]  /*1e6c0*/  FSEL R135, R135, -INF , P5 ;  /* 0xff80000087877808 */ /* 0x000fe20002800000 */
[--C-:B------:R-:W-:Y:S01]  /*1e6d0*/  FFMA.FTZ R176, R2, R176, -R7.reuse ;  /* 0x000000b002b07223 */ /* 0x100fe20000010807 */
[----:B------:R-:W-:Y:S01]  /*1e6e0*/  FMNMX.FTZ R0, R170, R0, !PT ;  /* 0x00000000aa007209 */ /* 0x000fe20007810000 */
[----:B------:R-:W1:Y:S01]  /*1e6f0*/  MUFU.EX2 R189, R189 ;  /* 0x000000bd00bd7308 */ /* 0x000e620000000800 */
[----:B------:R-:W-:Y:S01]  /*1e700*/  LOP3.LUT P0, RZ, R8, 0x100, RZ, 0xc0, !PT ;  /* 0x0000010008ff7812 */ /* 0x000fe2000780c0ff */
[C-C-:B------:R-:W-:Y:S01]  /*1e710*/  FFMA.FTZ R177, R2.reuse, R177, -R7.reuse ;  /* 0x000000b102b17223 */ /* 0x140fe20000010807 */
[----:B------:R-:W-:Y:S01]  /*1e720*/  FMNMX.FTZ R0, R171, R0, !PT ;  /* 0x00000000ab007209 */ /* 0x000fe20007810000 */
[C-C-:B------:R-:W-:Y:S01]  /*1e730*/  FFMA.FTZ R180, R2.reuse, R180, -R7.reuse ;  /* 0x000000b402b47223 */ /* 0x140fe20000010807 */
[----:B------:R-:W-:Y:S01]  /*1e740*/  PRMT R10, R11, 0x654, R10 ;  /* 0x000006540b0a7816 */ /* 0x000fe2000000000a */
[--C-:B------:R-:W-:Y:S01]  /*1e750*/  FFMA.FTZ R181, R2, R181, -R7.reuse ;  /* 0x000000b502b57223 */ /* 0x100fe20000010807 */
[----:B------:R-:W-:Y:S01]  /*1e760*/  FMNMX.FTZ R0, R174, R0, !PT ;  /* 0x00000000ae007209 */ /* 0x000fe20007810000 */
[----:B------:R-:W4:Y:S01]  /*1e770*/  MUFU.EX2 R192, R192 ;  /* 0x000000c000c07308 */ /* 0x000f220000000800 */
[----:B------:R2:W-:Y:S01]  /*1e780*/  SYNCS.ARRIVE.TRANS64.RED.A1T0 RZ, [R10+URZ], RZ ;  /* 0x000000ff0aff79a7 */ /* 0x0005e2000810043f */
[----:B------:R-:W-:-:S01]  /*1e790*/  FFMA.FTZ R152, R2, R152, -R7 ;  /* 0x0000009802987223 */ /* 0x000fc20000010807 */
[----:B------:R-:W-:Y:S01]  /*1e7a0*/  FMNMX.FTZ R0, R175, R0, !PT ;  /* 0x00000000af007209 */ /* 0x000fe20007810000 */
[----:B------:R-:W-:-:S01]  /*1e7b0*/  FFMA.FTZ R153, R2, R153, -R7 ;  /* 0x0000009902997223 */ /* 0x000fc20000010807 */
[C-C-:B------:R-:W-:Y:S01]  /*1e7c0*/  FFMA.FTZ R156, R2.reuse, R156, -R7.reuse ;  /* 0x0000009c029c7223 */ /* 0x140fe20000010807 */
[----:B------:R-:W-:-:S01]  /*1e7d0*/  FFMA.FTZ R157, R2, R157, -R7 ;  /* 0x0000009d029d7223 */ /* 0x000fc20000010807 */
[----:B------:R-:W-:Y:S01]  /*1e7e0*/  FMNMX.FTZ R0, R178, R0, !PT ;  /* 0x00000000b2007209 */ /* 0x000fe20007810000 */
[----:B------:R-:W5:Y:S01]  /*1e7f0*/  MUFU.EX2 R193, R193 ;  /* 0x000000c100c17308 */ /* 0x000f620000000800 */
[----:B--2---:R-:W-:-:S01]  /*1e800*/  FADD.FTZ R10, R185, R14 ;  /* 0x0000000eb90a7221 */ /* 0x004fc20000010000 */
[C-C-:B------:R-:W-:Y:S01]  /*1e810*/  FFMA.FTZ R160, R2.reuse, R160, -R7.reuse ;  /* 0x000000a002a07223 */ /* 0x140fe20000010807 */
[----:B------:R-:W-:Y:S01]  /*1e820*/  FMNMX.FTZ R0, R179, R0, !PT ;  /* 0x00000000b3007209 */ /* 0x000fe20007810000 */
[----:B------:R-:W-:Y:S01]  /*1e830*/  FFMA.FTZ R161, R2, R161, -R7 ;  /* 0x000000a102a17223 */ /* 0x000fe20000010807 */
[----:B---3--:R-:W-:-:S01]  /*1e840*/  FADD.FTZ R10, R188, R10 ;  /* 0x0000000abc0a7221 */ /* 0x008fc20000010000 */
[----:B------:R-:W-:Y:S01]  /*1e850*/  FFMA.FTZ R164, R2, R164, -R7 ;  /* 0x000000a402a47223 */ /* 0x000fe20000010807 */
[----:B------:R-:W-:Y:S01]  /*1e860*/  FMNMX.FTZ R0, R182, R0, !PT ;  /* 0x00000000b6007209 */ /* 0x000fe20007810000 */
[----:B------:R-:W2:Y:S01]  /*1e870*/  MUFU.EX2 R196, R196 ;  /* 0x000000c400c47308 */ /* 0x000ea20000000800 */
[----:B-1----:R-:W-:-:S01]  /*1e880*/  FADD.FTZ R10, R189, R10 ;  /* 0x0000000abd0a7221 */ /* 0x002fc20000010000 */
[C-C-:B------:R-:W-:Y:S01]  /*1e890*/  FFMA.FTZ R165, R2.reuse, R165, -R7.reuse ;  /* 0x000000a502a57223 */ /* 0x140fe20000010807 */
[----:B------:R-:W-:Y:S01]  /*1e8a0*/  FMNMX.FTZ R0, R183, R0, !PT ;  /* 0x00000000b7007209 */ /* 0x000fe20007810000 */
[----:B------:R-:W-:Y:S01]  /*1e8b0*/  FFMA.FTZ R136, R2, R136, -R7 ;  /* 0x0000008802887223 */ /* 0x000fe20000010807 */
[----:B----4-:R-:W-:-:S01]  /*1e8c0*/  FADD.FTZ R10, R192, R10 ;  /* 0x0000000ac00a7221 */ /* 0x010fc20000010000 */
[----:B------:R-:W-:Y:S01]  /*1e8d0*/  FFMA.FTZ R137, R2, R137, -R7 ;  /* 0x0000008902897223 */ /* 0x000fe20000010807 */
[----:B------:R-:W-:Y:S01]  /*1e8e0*/  FMNMX.FTZ R0, R154, R0, !PT ;  /* 0x000000009a007209 */ /* 0x000fe20007810000 */
[----:B------:R-:W1:Y:S01]  /*1e8f0*/  MUFU.EX2 R197, R197 ;  /* 0x000000c500c57308 */ /* 0x000e620000000800 */
[----:B-----5:R-:W-:-:S01]  /*1e900*/  FADD.FTZ R10, R193, R10 ;  /* 0x0000000ac10a7221 */ /* 0x020fc20000010000 */
[C-C-:B------:R-:W-:Y:S01]  /*1e910*/  FFMA.FTZ R140, R2.reuse, R140, -R7.reuse ;  /* 0x0000008c028c7223 */ /* 0x140fe20000010807 */
[----:B------:R-:W-:Y:S01]  /*1e920*/  FMNMX.FTZ R0, R155, R0, !PT ;  /* 0x000000009b007209 */ /* 0x000fe20007810000 */
[C-C-:B------:R-:W-:Y:S01]  /*1e930*/  FFMA.FTZ R141, R2.reuse, R141, -R7.reuse ;  /* 0x0000008d028d7223 */ /* 0x140fe20000010807 */
[----:B------:R-:W-:-:S01]  /*1e940*/  FFMA.FTZ R144, R2, R144, -R7 ;  /* 0x0000009002907223 */ /* 0x000fc20000010807 */
[----:B------:R-:W-:Y:S01]  /*1e950*/  FFMA.FTZ R145, R2, R145, -R7 ;  /* 0x0000009102917223 */ /* 0x000fe20000010807 */
[----:B------:R-:W-:Y:S01]  /*1e960*/  FMNMX.FTZ R0, R158, R0, !PT ;  /* 0x000000009e007209 */ /* 0x000fe20007810000 */
[----:B------:R-:W3:Y:S01]  /*1e970*/  MUFU.EX2 R168, R168 ;  /* 0x000000a800a87308 */ /* 0x000ee20000000800 */
[----:B--2---:R-:W-:-:S01]  /*1e980*/  FADD.FTZ R10, R196, R10 ;  /* 0x0000000ac40a7221 */ /* 0x004fc20000010000 */
[C-C-:B------:R-:W-:Y:S01]  /*1e990*/  FFMA.FTZ R148, R2.reuse, R148, -R7.reuse ;  /* 0x0000009402947223 */ /* 0x140fe20000010807 */
[----:B------:R-:W-:Y:S01]  /*1e9a0*/  FMNMX.FTZ R0, R159, R0, !PT ;  /* 0x000000009f007209 */ /* 0x000fe20007810000 */
[C-C-:B------:R-:W-:Y:S01]  /*1e9b0*/  FFMA.FTZ R149, R2.reuse, R149, -R7.reuse ;  /* 0x0000009502957223 */ /* 0x140fe20000010807 */
[----:B------:R-:W-:-:S01]  /*1e9c0*/  FFMA.FTZ R120, R2, R120, -R7 ;  /* 0x0000007802787223 */ /* 0x000fc20000010807 */
[----:B------:R-:W-:Y:S01]  /*1e9d0*/  FFMA.FTZ R121, R2, R121, -R7 ;  /* 0x0000007902797223 */ /* 0x000fe20000010807 */
[----:B------:R-:W-:Y:S01]  /*1e9e0*/  FMNMX.FTZ R0, R162, R0, !PT ;  /* 0x00000000a2007209 */ /* 0x000fe20007810000 */
[----:B------:R-:W2:Y:S01]  /*1e9f0*/  MUFU.EX2 R169, R169 ;  /* 0x000000a900a97308 */ /* 0x000ea20000000800 */
[----:B-1----:R-:W-:-:S01]  /*1ea00*/  FADD.FTZ R10, R197, R10 ;  /* 0x0000000ac50a7221 */ /* 0x002fc20000010000 */
[C-C-:B------:R-:W-:Y:S01]  /*1ea10*/  FFMA.FTZ R124, R2.reuse, R124, -R7.reuse ;  /* 0x0000007c027c7223 */ /* 0x140fe20000010807 */
[----:B------:R-:W-:Y:S01]  /*1ea20*/  FMNMX.FTZ R0, R163, R0, !PT ;  /* 0x00000000a3007209 */ /* 0x000fe20007810000 */
[C-C-:B------:R-:W-:Y:S01]  /*1ea30*/  FFMA.FTZ R125, R2.reuse, R125, -R7.reuse ;  /* 0x0000007d027d7223 */ /* 0x140fe20000010807 */
[----:B------:R-:W-:-:S01]  /*1ea40*/  FFMA.FTZ R128, R2, R128, -R7 ;  /* 0x0000008002807223 */ /* 0x000fc20000010807 */
[----:B------:R-:W-:Y:S01]  /*1ea50*/  FFMA.FTZ R129, R2, R129, -R7 ;  /* 0x0000008102817223 */ /* 0x000fe20000010807 */
[----:B------:R-:W-:Y:S01]  /*1ea60*/  FMNMX.FTZ R0, R166, R0, !PT ;  /* 0x00000000a6007209 */ /* 0x000fe20007810000 */
[----:B------:R-:W1:Y:S01]  /*1ea70*/  MUFU.EX2 R172, R172 ;  /* 0x000000ac00ac7308 */ /* 0x000e620000000800 */
[----:B---3--:R-:W-:-:S01]  /*1ea80*/  FADD.FTZ R10, R168, R10 ;  /* 0x0000000aa80a7221 */ /* 0x008fc20000010000 */
[C-C-:B------:R-:W-:Y:S01]  /*1ea90*/  FFMA.FTZ R132, R2.reuse, R132, -R7.reuse ;  /* 0x0000008402847223 */ /* 0x140fe20000010807 */
[----:B------:R-:W-:Y:S01]  /*1eaa0*/  FMNMX.FTZ R0, R167, R0, !PT ;  /* 0x00000000a7007209 */ /* 0x000fe20007810000 */
[----:B------:R-:W-:-:S03]  /*1eab0*/  FFMA.FTZ R7, R2, R133, -R7 ;  /* 0x0000008502077223 */ /* 0x000fc60000010807 */
[----:B------:R-:W-:Y:S01]  /*1eac0*/  FMNMX.FTZ R0, R138, R0, !PT ;  /* 0x000000008a007209 */ /* 0x000fe20007810000 */
[----:B------:R-:W3:Y:S01]  /*1ead0*/  MUFU.EX2 R173, R173 ;  /* 0x000000ad00ad7308 */ /* 0x000ee20000000800 */
[----:B--2---:R-:W-:-:S02]  /*1eae0*/  FADD.FTZ R10, R169, R10 ;  /* 0x0000000aa90a7221 */ /* 0x004fc40000010000 */
[----:B------:R-:W-:-:S04]  /*1eaf0*/  FMNMX.FTZ R0, R139, R0, !PT ;  /* 0x000000008b007209 */ /* 0x000fc80007810000 */
[----:B------:R-:W-:Y:S01]  /*1eb00*/  FMNMX.FTZ R0, R142, R0, !PT ;  /* 0x000000008e007209 */ /* 0x000fe20007810000 */
[----:B------:R-:W2:Y:S01]  /*1eb10*/  MUFU.EX2 R176, R176 ;  /* 0x000000b000b07308 */ /* 0x000ea20000000800 */
[----:B-1----:R-:W-:-:S02]  /*1eb20*/  FADD.FTZ R10, R172, R10 ;  /* 0x0000000aac0a7221 */ /* 0x002fc40000010000 */
[----:B------:R-:W-:-:S04]  /*1eb30*/  FMNMX.FTZ R0, R143, R0, !PT ;  /* 0x000000008f007209 */ /* 0x000fc80007810000 */
[----:B------:R-:W-:Y:S01]  /*1eb40*/  FMNMX.FTZ R0, R146, R0, !PT ;  /* 0x0000000092007209 */ /* 0x000fe20007810000 */
[----:B------:R-:W1:Y:S01]  /*1eb50*/  MUFU.EX2 R177, R177 ;  /* 0x000000b100b17308 */ /* 0x000e620000000800 */
[----:B---3--:R-:W-:-:S02]  /*1eb60*/  FADD.FTZ R10, R173, R10 ;  /* 0x0000000aad0a7221 */ /* 0x008fc40000010000 */
[----:B------:R-:W-:-:S04]  /*1eb70*/  FMNMX.FTZ R0, R147, R0, !PT ;  /* 0x0000000093007209 */ /* 0x000fc80007810000 */
        /* <DEDUP_REMOVED lines=19> */
[----:B------:R-:W-:-:S05]  /*1ecb0*/  FMNMX.FTZ R0, R135, R0, !PT ;  /* 0x0000000087007209 */ /* 0x000fca0007810000 */
[----:B------:R-:W1:Y:S01]  /*1ecc0*/  SHFL.BFLY PT, R8, R0, 0x2, 0x1f ;  /* 0x0c401f0000087f89 */ /* 0x000e6200000e0000 */
[----:B------:R-:W4:Y:S01]  /*1ecd0*/  MUFU.EX2 R157, R157 ;  /* 0x0000009d009d7308 */ /* 0x000f220000000800 */
[----:B---3--:R-:W-:-:S07]  /*1ece0*/  FADD.FTZ R10, R153, R10 ;  /* 0x0000000a990a7221 */ /* 0x008fce0000010000 */
[----:B------:R-:W3:Y:S01]  /*1ecf0*/  MUFU.EX2 R160, R160 ;  /* 0x000000a000a07308 */ /* 0x000ee20000000800 */
[----:B--2---:R-:W-:-:S07]  /*1ed00*/  FADD.FTZ R10, R156, R10 ;  /* 0x0000000a9c0a7221 */ /* 0x004fce0000010000 */
[----:B------:R-:W2:Y:S01]  /*1ed10*/  MUFU.EX2 R161, R161 ;  /* 0x000000a100a17308 */ /* 0x000ea20000000800 */
[----:B----4-:R-:W-:-:S01]  /*1ed20*/  FADD.FTZ R10, R157, R10 ;  /* 0x0000000a9d0a7221 */ /* 0x010fc20000010000 */
[----:B-1----:R-:W-:-:S06]  /*1ed30*/  FMNMX.FTZ R0, R0, R8, !PT ;  /* 0x0000000800007209 */ /* 0x002fcc0007810000 */
[----:B------:R-:W1:Y:S01]  /*1ed40*/  MUFU.EX2 R164, R164 ;  /* 0x000000a400a47308 */ /* 0x000e620000000800 */
[----:B---3--:R-:W-:-:S01]  /*1ed50*/  FADD.FTZ R10, R160, R10 ;  /* 0x0000000aa00a7221 */ /* 0x008fc20000010000 */
[----:B------:R-:W3:Y:S06]  /*1ed60*/  SHFL.BFLY PT, R8, R0, 0x1, 0x1f ;  /* 0x0c201f0000087f89 */ /* 0x000eec00000e0000 */
[----:B------:R-:W4:Y:S01]  /*1ed70*/  MUFU.EX2 R165, R165 ;  /* 0x000000a500a57308 */ /* 0x000f220000000800 */
[----:B--2---:R-:W-:-:S07]  /*1ed80*/  FADD.FTZ R10, R161, R10 ;  /* 0x0000000aa10a7221 */ /* 0x004fce0000010000 */
[----:B------:R-:W2:Y:S01]  /*1ed90*/  MUFU.EX2 R136, R136 ;  /* 0x0000008800887308 */ /* 0x000ea20000000800 */
[----:B-1----:R-:W-:-:S07]  /*1eda0*/  FADD.FTZ R10, R164, R10 ;  /* 0x0000000aa40a7221 */ /* 0x002fce0000010000 */
[----:B------:R-:W-:Y:S01]  /*1edb0*/  MUFU.EX2 R137, R137 ;  /* 0x0000008900897308 */ /* 0x000fe20000000800 */
[----:B----4-:R-:W-:-:S01]  /*1edc0*/  FADD.FTZ R10, R165, R10 ;  /* 0x0000000aa50a7221 */ /* 0x010fc20000010000 */
[----:B---3--:R-:W-:-:S04]  /*1edd0*/  FMNMX.FTZ R0, R0, R8, !PT ;  /* 0x0000000800007209 */ /* 0x008fc80007810000 */
[----:B------:R-:W-:Y:S01]  /*1ede0*/  FSETP.NEU.FTZ.AND P1, PT, R0, -INF , PT ;  /* 0xff8000000000780b */ /* 0x000fe20003f3d000 */
[----:B------:R-:W-:-:S01]  /*1edf0*/  FFMA.FTZ R9, R2, R0, -8 ;  /* 0xc100000002097423 */ /* 0x000fc20000010000 */
[----:B------:R-:W-:Y:S01]  /*1ee00*/  MUFU.EX2 R140, R140 ;  /* 0x0000008c008c7308 */ /* 0x000fe20000000800 */
[----:B--2---:R-:W-:-:S01]  /*1ee10*/  FADD.FTZ R10, R136, R10 ;  /* 0x0000000a880a7221 */ /* 0x004fc20000010000 */
[----:B------:R-:W-:Y:S02]  /*1ee20*/  FSEL R8, R0, RZ, P1 ;  /* 0x000000ff00087208 */ /* 0x000fe40000800000 */
[----:B------:R-:W-:-:S03]  /*1ee30*/  FSEL R9, R9, RZ, P1 ;  /* 0x000000ff09097208 */ /* 0x000fc60000800000 */
[----:B------:R-:W-:Y:S01]  /*1ee40*/  FADD.FTZ R8, -R8, R12 ;  /* 0x0000000c08087221 */ /* 0x000fe20000010100 */
        /* <DEDUP_REMOVED lines=33> */
[----:B-1----:R-:W-:-:S01]  /*1f060*/  FFMA.FTZ R13, R8, R13, R186 ;  /* 0x0000000d080d7223 */ /* 0x002fc200000100ba */
[C-C-:B------:R-:W-:Y:S01]  /*1f070*/  FFMA.FTZ R143, R2.reuse, R143, -R9.reuse ;  /* 0x0000008f028f7223 */ /* 0x140fe20000010809 */
        /* <DEDUP_REMOVED lines=8> */
[----:B------:R-:W-:-:S01]  /*1f100*/  FFMA.FTZ R122, R2, R122, -R9 ;  /* 0x0000007a027a7223 */ /* 0x000fc20000010809 */
[C-C-:B------:R-:W-:Y:S01]  /*1f110*/  FFMA.FTZ R123, R2.reuse, R123, -R9.reuse ;  /* 0x0000007b027b7223 */ /* 0x140fe20000010809 */
[----:B------:R-:W-:-:S01]  /*1f120*/  FFMA.FTZ R126, R2, R126, -R9 ;  /* 0x0000007e027e7223 */ /* 0x000fc20000010809 */
[----:B------:R-:W-:Y:S01]  /*1f130*/  FADD.FTZ R10, R141, R10 ;  /* 0x0000000a8d0a7221 */ /* 0x000fe20000010000 */
[----:B------:R-:W-:-:S01]  /*1f140*/  FFMA.FTZ R127, R2, R127, -R9 ;  /* 0x0000007f027f7223 */ /* 0x000fc20000010809 */
[----:B------:R-:W2:Y:S01]  /*1f150*/  MUFU.EX2 R194, R194 ;  /* 0x000000c200c27308 */ /* 0x000ea20000000800 */
[----:B---3--:R-:W-:-:S01]  /*1f160*/  FADD.FTZ R11, R190, R11 ;  /* 0x0000000bbe0b7221 */ /* 0x008fc20000010000 */
[C-C-:B------:R-:W-:Y:S01]  /*1f170*/  FFMA.FTZ R130, R2.reuse, R130, -R9.reuse ;  /* 0x0000008202827223 */ /* 0x140fe20000010809 */
[----:B------:R-:W-:-:S01]  /*1f180*/  FFMA.FTZ R131, R2, R131, -R9 ;  /* 0x0000008302837223 */ /* 0x000fc20000010809 */
[C-C-:B------:R-:W-:Y:S01]  /*1f190*/  FFMA.FTZ R134, R2.reuse, R134, -R9.reuse ;  /* 0x0000008602867223 */ /* 0x140fe20000010809 */
[----:B------:R-:W-:-:S03]  /*1f1a0*/  FFMA.FTZ R9, R2, R135, -R9 ;  /* 0x0000008702097223 */ /* 0x000fc60000010809 */
        /* <DEDUP_REMOVED lines=94> */
[----:B---3--:R-:W-:-:S03]  /*1f790*/  FADD.FTZ R14, R7, R10 ;  /* 0x0000000a070e7221 */ /* 0x008fc60000010000 */
[----:B-1----:R-:W-:Y:S01]  /*1f7a0*/  FADD.FTZ R13, R9, R11 ;  /* 0x0000000b090d7221 */ /* 0x002fe20000010000 */
[----:B------:R-:W-:Y:S06]  /*1f7b0*/  @!P0 BRA `(.L_x_6462) ;  /* 0x0000000000048947 */ /* 0x000fec0003800000 */
[----:B------:R-:W-:Y:S01]  /*1f7c0*/  BPT.TRAP 0x1 ;  /* 0x000000040000795c */ /* 0x000fe20000300000 */
.L_x_6462:
[----:B------:R-:W2:Y:S01]  /*1f7d0*/  LDL R11, [R1+0x44] ;  /* 0x00004400010b7983 */ /* 0x000ea20000100800 */
[----:B------:R-:W-:Y:S01]  /*1f7e0*/  IMAD R4, R4, 0x8, R18 ;  /* 0x0000000804047824 */ /* 0x000fe200078e0212 */
[----:B------:R-:W-:Y:S01]  /*1f7f0*/  F2FP.SATFINITE.E4M3.F32.PACK_AB_MERGE_C R188, R189, R188, RZ ;  /* 0x000000bcbdbc723e */ /* 0x000fe200048070ff */
        /* <DEDUP_REMOVED lines=9> */
[----:B------:R1:W5:Y:S01]  /*1f890*/  LDL R10, [R1+0x4] ;  /* 0x00000400010a7983 */ /* 0x0003620000100800 */
        /* <DEDUP_REMOVED lines=131> */
[----:B---3--:R-:W-:Y:S01]  /*200d0*/  IMAD.MOV.U32 R4, RZ, RZ, R223 ;  /* 0x000000ffff047224 */ /* 0x008fe200078e00df */
[C---:B--2---:R-:W-:Y:S01]  /*200e0*/  ISETP.GT.AND P1, PT, R3.reuse, R11, PT ;  /* 0x0000000b0300720c */ /* 0x044fe20003f24270 */
[----:B------:R-:W-:Y:S01]  /*200f0*/  VIADD R3, R3, 0xffffffff ;  /* 0xffffffff03037836 */ /* 0x000fe20000000000 */
[----:B------:R-:W-:-:S11]  /*20100*/  MOV R11, R5 ;  /* 0x00000005000b7202 */ /* 0x000fd60000000f00 */
[----:B-1----:R-:W-:Y:S05]  /*20110*/  @P1 BRA `(.L_x_6463) ;  /* 0xffffffbc00ec1947 */ /* 0x002fea000383ffff */
[----:B------:R-:W-:-:S07]  /*20120*/  IMAD.MOV.U32 R8, RZ, RZ, R3 ;  /* 0x000000ffff087224 */ /* 0x000fce00078e0003 */
.L_x_6451:
[----:B------:R-:W-:-:S13]  /*20130*/  ISETP.GE.AND P1, PT, R8, RZ, PT ;  /* 0x000000ff0800720c */ /* 0x000fda0003f26270 */
[----:B------:R-:W-:Y:S05]  /*20140*/  @!P1 BRA `(.L_x_6464) ;  /* 0x0000003400089947 */ /* 0x000fea0003800000 */
[----:B------:R1:W5:Y:S01]  /*20150*/  LDL.LU R9, [R1+0x4] ;  /* 0x0000040001097983 */ /* 0x0003620000300800 */
[----:B------:R-:W-:Y:S02]  /*20160*/  IMAD.MOV.U32 R11, RZ, RZ, R0 ;  /* 0x000000ffff0b7224 */ /* 0x000fe400078e0000 */
[----:B-----5:R-:W-:Y:S02]  /*20170*/  IMAD.MOV.U32 R10, RZ, RZ, R5 ;  /* 0x000000ffff0a7224 */ /* 0x020fe400078e0005 */
[----:B------:R-:W-:-:S07]  /*20180*/  IMAD.MOV.U32 R3, RZ, RZ, R223 ;  /* 0x000000ffff037224 */ /* 0x000fce00078e00df */
.L_x_6476:
[----:B------:R-:W-:Y:S01]  /*20190*/  VIADD R223, R3, 0x1 ;  /* 0x0000000103df7836 */ /* 0x000fe20000000000 */
[----:B------:R-:W-:Y:S01]  /*201a0*/  ISETP.NE.AND P2, PT, R23, RZ, PT ;  /* 0x000000ff1700720c */ /* 0x000fe20003f45270 */
[----:B------:R-:W-:Y:S05]  /*201b0*/  YIELD ;  /* 0x0000000000007946 */ /* 0x000fea0003800000 */
[----:B------:R-:W-:-:S04]  /*201c0*/  ISETP.NE.AND P1, PT, R223, 0x2, PT ;  /* 0x00000002df00780c */ /* 0x000fc80003f25270 */
[----:B------:R-:W-:Y:S02]  /*201d0*/  SEL R0, RZ, 0x1, P1 ;  /* 0x00000001ff007807 */ /* 0x000fe40000800000 */
[----:B------:R-:W-:Y:S02]  /*201e0*/  SEL R223, R223, RZ, P1 ;  /* 0x000000ffdfdf7207 */ /* 0x000fe40000800000 */
[----:B-----5:R-:W-:-:S05]  /*201f0*/  LOP3.LUT R4, R9, R0, RZ, 0x3c, !PT ;  /* 0x0000000009047212 */ /* 0x020fca00078e3cff */
[----:B------:R2:W-:Y:S01]  /*20200*/  STL [R1+0x4], R4 ;  /* 0x0000040401007387 */ /* 0x0005e20000100800 */
[----:B------:R-:W-:Y:S05]  /*20210*/  @P2 BRA `(.L_x_6465) ;  /* 0x0000000000302947 */ /* 0x000fea0003800000 */
[----:B------:R-:W-:Y:S05]  /*20220*/  @!P0 BRA `(.L_x_6466) ;  /* 0x0000000000048947 */ /* 0x000fea0003800000 */
[----:B------:R-:W-:Y:S01]  /*20230*/  BPT.TRAP 0x1 ;  /* 0x000000040000795c */ /* 0x000fe20000300000 */
.L_x_6466:
[----:B------:R-:W-:Y:S01]  /*20240*/  IMAD R0, R223, 0x8, R18 ;  /* 0x00000008df007824 */ /* 0x000fe200078e0212 */
[----:B------:R-:W-:-:S04]  /*20250*/  SHF.L.U32 R5, R4, 0x1f, RZ ;  /* 0x0000001f04057819 */ /* 0x000fc800000006ff */
[----:B------:R3:W4:Y:S01]  /*20260*/  SYNCS.PHASECHK.TRANS64.TRYWAIT P1, [R0+URZ+0x33430], R5 ;  /* 0x03343005000075a7 */ /* 0x000722000802017f */
[----:B------:R-:W-:Y:S05]  /*20270*/  @!P0 BRA `(.L_x_6467) ;  /* 0x0000000000048947 */ /* 0x000fea0003800000 */
[----:B------:R-:W-:Y:S01]  /*20280*/  BPT.TRAP 0x1 ;  /* 0x000000040000795c */ /* 0x000fe20000300000 */
.L_x_6467:
[----:B------:R-:W-:Y:S04]  /*20290*/  BSSY B0, `(.L_x_6465) ;  /* 0x0000004000007945 */ /* 0x000fe80003800000 */
[----:B----4-:R-:W-:Y:S05]  /*202a0*/  @P1 BRA `(.L_x_6468) ;  /* 0x0000000000081947 */ /* 0x010fea0003800000 */
[----:B------:R-:W4:Y:S02]  /*202b0*/  SYNCS.PHASECHK.TRANS64.TRYWAIT P1, [R0+URZ+0x33430], R5 ;  /* 0x03343005000075a7 */ /* 0x000f24000802017f */
[----:B----4-:R-:W-:Y:S05]  /*202c0*/  @!P1 BRA `(.L_x_6469) ;  /* 0x0000011000a89947 */ /* 0x010fea0003800000 */
.L_x_6468:
[----:B------:R-:W-:Y:S05]  /*202d0*/  BSYNC B0 ;  /* 0x0000000000007941 */ /* 0x000fea0003800000 */
.L_x_6465:
[----:B---34-:R-:W3:Y:S01]  /*202e0*/  S2R R0, SR_TID.X ;  /* 0x0000000000007919 */ /* 0x018ee20000002100 */
[----:B------:R-:W-:Y:S05]  /*202f0*/  WARPSYNC.ALL ;  /* 0x0000000000007948 */ /* 0x000fea0003800000 */
[----:B--2---:R-:W-:Y:S01]  /*20300*/  IMAD R4, R223, 0x780, R15 ;  /* 0x00000780df047824 */ /* 0x004fe200078e020f */
[----:B------:R-:W-:Y:S01]  /*20310*/  UMOV UR44, UR24 ;  /* 0x00000018002c7c82 */ /* 0x000fe20008000000 */
[----:B------:R-:W-:Y:S01]  /*20320*/  IMAD.MOV.U32 R5, RZ, RZ, -0x7fffffe0 ;  /* 0x80000020ff057424 */ /* 0x000fe200078e00ff */
[----:B------:R-:W-:Y:S01]  /*20330*/  UMOV UR45, UR25 ;  /* 0x00000019002d7c82 */ /* 0x000fe20008000000 */
[C---:B------:R-:W-:Y:S01]  /*20340*/  VIADD R6, R4.reuse, 0x80 ;  /* 0x0000008004067836 */ /* 0x040fe20000000000 */
[----:B------:R-:W-:Y:S01]  /*20350*/  R2UR UR46, R4 ;  /* 0x00000000042e72ca */ /* 0x000fe200000e0000 */
[----:B------:R-:W-:Y:S01]  /*20360*/  IMAD.MOV.U32 R7, RZ, RZ, -0x7fffffe0 ;  /* 0x80000020ff077424 */ /* 0x000fe200078e00ff */
[----:B------:R-:W-:Y:S01]  /*20370*/  R2UR UR47, R5 ;  /* 0x00000000052f72ca */ /* 0x000fe200000e0000 */
[----:B------:R-:W-:Y:S01]  /*20380*/  UMOV UR40, UR24 ;  /* 0x0000001800287c82 */ /* 0x000fe20008000000 */
[----:B------:R-:W-:Y:S01]  /*20390*/  R2UR UR42, R6 ;  /* 0x00000000062a72ca */ /* 0x000fe200000e0000 */
[----:B------:R-:W-:Y:S01]  /*203a0*/  UMOV UR41, UR25 ;  /* 0x0000001900297c82 */ /* 0x000fe20008000000 */
[----:B------:R-:W-:Y:S01]  /*203b0*/  R2UR UR43, R7 ;  /* 0x00000000072b72ca */ /* 0x000fe200000e0000 */
[C---:B------:R-:W-:Y:S01]  /*203c0*/  VIADD R120, R4.reuse, 0x100 ;  /* 0x0000010004787836 */ /* 0x040fe20000000000 */
[----:B------:R-:W-:Y:S01]  /*203d0*/  UMOV UR28, UR24 ;  /* 0x00000018001c7c82 */ /* 0x000fe20008000000 */
[----:B------:R-:W-:Y:S01]  /*203e0*/  IMAD.MOV.U32 R121, RZ, RZ, -0x7fffffe0 ;  /* 0x80000020ff797424 */ /* 0x000fe200078e00ff */
[----:B------:R-:W-:Y:S01]  /*203f0*/  UMOV UR29, UR25 ;  /* 0x00000019001d7c82 */ /* 0x000fe20008000000 */
[----:B------:R-:W-:Y:S01]  /*20400*/  VIADD R20, R4, 0x180 ;  /* 0x0000018004147836 */ /* 0x000fe20000000000 */
[----:B------:R-:W-:Y:S01]  /*20410*/  R2UR UR26, R120 ;  /* 0x00000000781a72ca */ /* 0x000fe200000e0000 */
[----:B------:R-:W-:Y:S01]  /*20420*/  IMAD.MOV.U32 R21, RZ, RZ, -0x7fffffe0 ;  /* 0x80000020ff157424 */ /* 0x000fe200078e00ff */
[----:B------:R-:W-:Y:S01]  /*20430*/  R2UR UR27, R121 ;  /* 0x00000000791b72ca */ /* 0x000fe200000e0000 */
[----:B------:R-:W-:Y:S01]  /*20440*/  VIADD R6, R4, 0x200 ;  /* 0x0000020004067836 */ /* 0x000fe20000000000 */
[----:B------:R-:W-:Y:S01]  /*20450*/  R2UR UR30, R20 ;  /* 0x00000000141e72ca */ /* 0x000fe200000e0000 */
[----:B------:R-:W-:Y:S01]  /*20460*/  UMOV UR32, UR24 ;  /* 0x0000001800207c82 */ /* 0x000fe20008000000 */
[----:B------:R-:W-:Y:S01]  /*20470*/  R2UR UR31, R21 ;  /* 0x00000000151f72ca */ /* 0x000fe200000e0000 */
[----:B------:R-:W-:Y:S01]  /*20480*/  UMOV UR33, UR25 ;  /* 0x0000001900217c82 */ /* 0x000fe20008000000 */
[----:B------:R-:W-:Y:S01]  /*20490*/  R2UR UR34, R6 ;  /* 0x00000000062272ca */ /* 0x000fe200000e0000 */
[C---:B------:R-:W-:Y:S01]  /*204a0*/  VIADD R20, R4.reuse, 0x82 ;  /* 0x0000008204147836 */ /* 0x040fe20000000000 */
[----:B---3--:R-:W-:Y:S01]  /*204b0*/  SHF.R.U32.HI R0, RZ, 0x7, R0 ;  /* 0x00000007ff007819 */ /* 0x008fe20000011600 */
[----:B------:R-:W-:Y:S01]  /*204c0*/  IMAD.MOV.U32 R21, RZ, RZ, -0x7fffffe0 ;  /* 0x80000020ff157424 */ /* 0x000fe200078e00ff */
[----:B------:R-:W-:Y:S01]  /*204d0*/  R2UR UR35, R7 ;  /* 0x00000000072372ca */ /* 0x000fe200000e0000 */
[----:B------:R-:W-:Y:S01]  /*204e0*/  VIADD R6, R4, 0x102 ;  /* 0x0000010204067836 */ /* 0x000fe20000000000 */
[----:B------:R-:W-:Y:S01]  /*204f0*/  IADD3 R0, R0, 0x8, RZ ;  /* 0x0000000800007810 */ /* 0x000fe20007ffe0ff */
[----:B------:R-:W-:Y:S01]  /*20500*/  IMAD.MOV.U32 R7, RZ, RZ, -0x7fffffe0 ;  /* 0x80000020ff077424 */ /* 0x000fe200078e00ff */
[----:B------:R-:W-:Y:S01]  /*20510*/  IADD3 R120, R4, 0x2, RZ ;  /* 0x0000000204787810 */ /* 0x000fe20007ffe0ff */
[----:B------:R-:W-:Y:S01]  /*20520*/  IMAD.MOV.U32 R5, RZ, RZ, -0x7fffffe0 ;  /* 0x80000020ff057424 */ /* 0x000fe200078e00ff */
[----:B------:R-:W-:Y:S01]  /*20530*/  R2UR UR7, R121 ;  /* 0x00000000790772ca */ /* 0x000fe200000e0000 */
[----:B------:R2:W-:Y:S01]  /*20540*/  BAR.SYNC.DEFER_BLOCKING R0, 0x100 ;  /* 0x000400000000751d */ /* 0x0005e20000010000 */
[----:B------:R-:W-:-:S05]  /*20550*/  R2UR UR6, R120 ;  /* 0x00000000780672ca */ /* 0x000fca00000e0000 */
        /* <DEDUP_REMOVED lines=188> */
[C---:B------:R-:W-:Y:S01]  /*21120*/  VIADD R6, R4.reuse, 0x682 ;  /* 0x0000068204067836 */ /* 0x040fe20000000000 */
[----:B------:R-:W-:Y:S01]  /*21130*/  IADD3 R4, R4, 0x702, RZ ;  /* 0x0000070204047810 */ /* 0x000fe20007ffe0ff */
        /* <DEDUP_REMOVED lines=31> */
[----:B--2---:R-:W-:Y:S05]  /*21330*/  @P2 BRA `(.L_x_6470) ;  /* 0x0000000000282947 */ /* 0x004fea0003800000 */
[----:B------:R-:W-:Y:S05]  /*21340*/  @!P0 BRA `(.L_x_6471) ;  /* 0x0000000000048947 */ /* 0x000fea0003800000 */
[----:B------:R-:W-:Y:S01]  /*21350*/  BPT.TRAP 0x1 ;  /* 0x000000040000795c */ /* 0x000fe20000300000 */
.L_x_6471:
[----:B------:R-:W-:Y:S01]  /*21360*/  SHF.L.U32 R0, R9, 0x1f, RZ ;  /* 0x0000001f09007819 */ /* 0x000fe200000006ff */
[----:B------:R-:W-:-:S04]  /*21370*/  IMAD R4, R3, 0x8, R18 ;  /* 0x0000000803047824 */ /* 0x000fc800078e0212 */
[----:B------:R2:W3:Y:S01]  /*21380*/  SYNCS.PHASECHK.TRANS64.TRYWAIT P1, [R4+URZ+0x33450], R0 ;  /* 0x03345000040075a7 */ /* 0x0004e2000802017f */
[----:B------:R-:W-:Y:S05]  /*21390*/  @!P0 BRA `(.L_x_6472) ;  /* 0x0000000000048947 */ /* 0x000fea0003800000 */
[----:B------:R-:W-:Y:S01]  /*213a0*/  BPT.TRAP 0x1 ;  /* 0x000000040000795c */ /* 0x000fe20000300000 */
.L_x_6472:
[----:B---3--:R-:W-:Y:S05]  /*213b0*/  @P1 BRA `(.L_x_6470) ;  /* 0x0000000000081947 */ /* 0x008fea0003800000 */
[----:B------:R-:W3:Y:S02]  /*213c0*/  SYNCS.PHASECHK.TRANS64.TRYWAIT P1, [R4+URZ+0x33450], R0 ;  /* 0x03345000040075a7 */ /* 0x000ee4000802017f */
[----:B---3--:R-:W-:Y:S05]  /*213d0*/  @!P1 BRA `(.L_x_6473) ;  /* 0x0000010000789947 */ /* 0x008fea0003800000 */
.L_x_6470:
[----:B--23--:R-:W-:Y:S01]  /*213e0*/  VIADD R0, R18, 0x200 ;  /* 0x0000020012007836 */ /* 0x00cfe20000000000 */
[----:B------:R-:W-:Y:S05]  /*213f0*/  WARPSYNC.ALL ;  /* 0x0000000000007948 */ /* 0x000fea0003800000 */
[----:B------:R-:W-:Y:S01]  /*21400*/  SHF.R.U32.HI R0, RZ, 0x4, R0 ;  /* 0x00000004ff007819 */ /* 0x000fe20000011600 */
[----:B------:R-:W-:Y:S01]  /*21410*/  IMAD.MOV.U32 R5, RZ, RZ, -0x3ffffff0 ;  /* 0xc0000010ff057424 */ /* 0x000fe200078e00ff */
[----:B------:R-:W-:Y:S01]  /*21420*/  WARPGROUP.ARRIVE ;  /* 0x00000000000079c5 */ /* 0x000fe20000000000 */
[----:B------:R-:W-:Y:S01]  /*21430*/  IMAD.MOV.U32 R7, RZ, RZ, -0x3ffffff0 ;  /* 0xc0000010ff077424 */ /* 0x000fe200078e00ff */
[----:B------:R-:W-:-:S04]  /*21440*/  LOP3.LUT R0, R0, 0x3fff, RZ, 0xc0, !PT ;  /* 0x00003fff00007812 */ /* 0x000fc800078ec0ff */
[----:B------:R-:W2:Y:S01]  /*21450*/  S2R R9, SR_TID.X ;  /* 0x0000000000097919 */ /* 0x000ea20000002100 */
        /* <DEDUP_REMOVED lines=11> */
[----:B--2---:R-:W-:-:S04]  /*21510*/  SHF.R.U32.HI R9, RZ, 0x7, R9 ;  /* 0x00000007ff097819 */ /* 0x004fc80000011609 */
        /* <DEDUP_REMOVED lines=26> */
.L_x_6474:
[----:B--2---:R-:W-:Y:S02]  /*216c0*/  IMAD R0, R223, 0x8, R18 ;  /* 0x00000008df007824 */ /* 0x004fe400078e0212 */
[----:B------:R-:W-:Y:S02]  /*216d0*/  IMAD.U32 R4, RZ, RZ, UR38 ;  /* 0x00000026ff047e24 */ /* 0x000fe4000f8e00ff */
[----:B------:R-:W-:-:S05]  /*216e0*/  VIADD R0, R0, 0x33440 ;  /* 0x0003344000007836 */ /* 0x000fca0000000000 */
[----:B------:R-:W-:-:S04]  /*216f0*/  PRMT R0, R4, 0x654, R0 ;  /* 0x0000065404007816 */ /* 0x000fc80000000000 */
[----:B------:R2:W-:Y:S02]  /*21700*/  SYNCS.ARRIVE.TRANS64.RED.A1T0 RZ, [R0+URZ], RZ ;  /* 0x000000ff00ff79a7 */ /* 0x0005e4000810043f */
[----:B--2---:R-:W-:-:S04]  /*21710*/  FMNMX.FTZ R0, R184, R10, !PT ;  /* 0x0000000ab8007209 */ /* 0x004fc80007810000 */
        /* <DEDUP_REMOVED lines=52> */
[----:B------:R-:W-:-:S03]  /*21a60*/  FMNMX.FTZ R0, R170, R0, !PT ;  /* 0x00000000aa007209 */ /* 0x000fc60007810000 */
        /* <DEDUP_REMOVED lines=63> */
[----:B------:R-:W-:-:S02]  /*21e60*/  FFMA.FTZ R7, R2, R133, -R7 ;  /* 0x0000008502077223 */ /* 0x000fc40000010807 */
        /* <DEDUP_REMOVED lines=23> */
[----:B------:R-:W-:Y:S08]  /*21fe0*/  MUFU.EX2 R181, R181 ;  /* 0x000000b500b57308 */ /* 0x000ff00000000800 */
[----:B------:R-:W-:Y:S08]  /*21ff0*/  MUFU.EX2 R152, R152 ;  /* 0x0000009800987308 */ /* 0x000ff00000000800 */
[----:B------:R-:W-:Y:S01]  /*22000*/  MUFU.EX2 R153, R153 ;  /* 0x0000009900997308 */ /* 0x000fe20000000800 */
[----:B--2---:R-:W-:-:S07]  /*22010*/  FMNMX.FTZ R0, R0, R4, !PT ;  /* 0x0000000400007209 */ /* 0x004fce0007810000 */
[----:B------:R-:W-:Y:S01]  /*22020*/  MUFU.EX2 R156, R156 ;  /* 0x0000009c009c7308 */ /* 0x000fe20000000800 */
[----:B------:R-:W2:Y:S07]  /*22030*/  SHFL.BFLY PT, R4, R0, 0x1, 0x1f ;  /* 0x0c201f0000047f89 */ /* 0x000eae00000e0000 */
[----:B------:R-:W-:Y:S08]  /*22040*/  MUFU.EX2 R157, R157 ;  /* 0x0000009d009d7308 */ /* 0x000ff00000000800 */
[----:B------:R-:W-:Y:S08]  /*22050*/  MUFU.EX2 R160, R160 ;  /* 0x000000a000a07308 */ /* 0x000ff00000000800 */
[----:B------:R-:W-:Y:S01]  /*22060*/  MUFU.EX2 R161, R161 ;  /* 0x000000a100a17308 */ /* 0x000fe20000000800 */
[----:B--2---:R-:W-:Y:S01]  /*22070*/  FMNMX.FTZ R0, R0, R4, !PT ;  /* 0x0000000400007209 */ /* 0x004fe20007810000 */
[----:B------:R-:W-:-:S06]  /*22080*/  FADD.FTZ R4, -R5, R10 ;  /* 0x0000000a05047221 */ /* 0x000fcc0000010100 */
[----:B------:R-:W-:Y:S01]  /*22090*/  MUFU.EX2 R164, R164 ;  /* 0x000000a400a47308 */ /* 0x000fe20000000800 */
[----:B------:R-:W-:-:S01]  /*220a0*/  FADD.FTZ R6, -R0, R11 ;  /* 0x0000000b00067221 */ /* 0x000fc20000010100 */
[C---:B------:R-:W-:Y:S01]  /*220b0*/  FFMA.FTZ R9, R2.reuse, R0, -8 ;  /* 0xc100000002097423 */ /* 0x040fe20000010000 */
[C---:B------:R-:W-:Y:S02]  /*220c0*/  FMUL.FTZ R4, R2.reuse, R4 ;  /* 0x0000000402047220 */ /* 0x040fe40000410000 */
[C---:B------:R-:W-:Y:S01]  /*220d0*/  FMUL.FTZ R6, R2.reuse, R6 ;  /* 0x0000000602067220 */ /* 0x040fe20000410000 */
        /* <DEDUP_REMOVED lines=20> */
[----:B--2---:R-:W-:-:S01]  /*22220*/  FFMA.FTZ R14, R4, R14, R184 ;  /* 0x0000000e040e7223 */ /* 0x004fc200000100b8 */
[C-C-:B------:R-:W-:Y:S01]  /*22230*/  FFMA.FTZ R155, R2.reuse, R155, -R9.reuse ;  /* 0x0000009b029b7223 */ /* 0x140fe20000010809 */
[----:B------:R-:W-:-:S01]  /*22240*/  FFMA.FTZ R158, R2, R158, -R9 ;  /* 0x0000009e029e7223 */ /* 0x000fc20000010809 */
[----:B------:R-:W-:Y:S01]  /*22250*/  FFMA.FTZ R159, R2, R159, -R9 ;  /* 0x0000009f029f7223 */ /* 0x000fe20000010809 */
[----:B------:R-:W-:-:S01]  /*22260*/  FADD.FTZ R10, R185, R14 ;  /* 0x0000000eb90a7221 */ /* 0x000fc20000010000 */
[C-C-:B------:R-:W-:Y:S01]  /*22270*/  FFMA.FTZ R162, R2.reuse, R162, -R9.reuse ;  /* 0x000000a202a27223 */ /* 0x140fe20000010809 */
[----:B------:R-:W-:-:S01]  /*22280*/  FFMA.FTZ R163, R2, R163, -R9 ;  /* 0x000000a302a37223 */ /* 0x000fc20000010809 */
[----:B------:R-:W2:Y:S01]  /*22290*/  MUFU.EX2 R187, R187 ;  /* 0x000000bb00bb7308 */ /* 0x000ea20000000800 */
[----:B------:R-:W-:-:S01]  /*222a0*/  FADD.FTZ R10, R188, R10 ;  /* 0x0000000abc0a7221 */ /* 0x000fc20000010000 */
[C-C-:B------:R-:W-:Y:S01]  /*222b0*/  FFMA.FTZ R166, R2.reuse, R166, -R9.reuse ;  /* 0x000000a602a67223 */ /* 0x140fe20000010809 */
[----:B------:R-:W-:-:S01]  /*222c0*/  FFMA.FTZ R167, R2, R167, -R9 ;  /* 0x000000a702a77223 */ /* 0x000fc20000010809 */
[----:B------:R-:W-:Y:S01]  /*222d0*/  FFMA.FTZ R138, R2, R138, -R9 ;  /* 0x0000008a028a7223 */ /* 0x000fe20000010809 */
[----:B------:R-:W-:-:S01]  /*222e0*/  FADD.FTZ R10, R189, R10 ;  /* 0x0000000abd0a7221 */ /* 0x000fc20000010000 */
[C-C-:B------:R-:W-:Y:S01]  /*222f0*/  FFMA.FTZ R139, R2.reuse, R139, -R9.reuse ;  /* 0x0000008b028b7223 */ /* 0x140fe20000010809 */
[----:B------:R-:W-:-:S01]  /*22300*/  FFMA.FTZ R142, R2, R142, -R9 ;  /* 0x0000008e028e7223 */ /* 0x000fc20000010809 */
[----:B------:R-:W4:Y:S01]  /*22310*/  MUFU.EX2 R190, R190 ;  /* 0x000000be00be7308 */ /* 0x000f220000000800 */
[----:B---3--:R-:W-:-:S01]  /*22320*/  FFMA.FTZ R13, R6, R13, R186 ;  /* 0x0000000d060d7223 */ /* 0x008fc200000100ba */
[----:B------:R-:W-:Y:S01]  /*22330*/  FADD.FTZ R10, R192, R10 ;  /* 0x0000000ac00a7221 */ /* 0x000fe20000010000 */
[----:B------:R-:W-:-:S01]  /*22340*/  FFMA.FTZ R143, R2, R143, -R9 ;  /* 0x0000008f028f7223 */ /* 0x000fc20000010809 */
[C-C-:B------:R-:W-:Y:S01]  /*22350*/  FFMA.FTZ R146, R2.reuse, R146, -R9.reuse ;  /* 0x0000009202927223 */ /* 0x140fe20000010809 */
[----:B------:R-:W-:-:S01]  /*22360*/  FFMA.FTZ R147, R2, R147, -R9 ;  /* 0x0000009302937223 */ /* 0x000fc20000010809 */
[----:B------:R-:W-:Y:S01]  /*22370*/  FADD.FTZ R10, R193, R10 ;  /* 0x0000000ac10a7221 */ /* 0x000fe20000010000 */
[----:B------:R-:W-:-:S01]  /*22380*/  FFMA.FTZ R150, R2, R150, -R9 ;  /* 0x0000009602967223 */ /* 0x000fc20000010809 */
[----:B------:R-:W3:Y:S01]  /*22390*/  MUFU.EX2 R191, R191 ;  /* 0x000000bf00bf7308 */ /* 0x000ee20000000800 */
        /* <DEDUP_REMOVED lines=8> */
[----:B----4-:R-:W-:-:S01]  /*22420*/  FADD.FTZ R11, R190, R11 ;  /* 0x0000000bbe0b7221 */ /* 0x010fc20000010000 */
[----:B------:R-:W-:Y:S01]  /*22430*/  FADD.FTZ R10, R168, R10 ;  /* 0x0000000aa80a7221 */ /* 0x000fe20000010000 */
[----:B------:R-:W-:-:S01]  /*22440*/  FFMA.FTZ R127, R2, R127, -R9 ;  /* 0x0000007f027f7223 */ /* 0x000fc20000010809 */
[C-C-:B------:R-:W-:Y:S01]  /*22450*/  FFMA.FTZ R130, R2.reuse, R130, -R9.reuse ;  /* 0x0000008202827223 */ /* 0x140fe20000010809 */
[----:B------:R-:W-:-:S01]  /*22460*/  FFMA.FTZ R131, R2, R131, -R9 ;  /* 0x0000008302837223 */ /* 0x000fc20000010809 */
[----:B------:R-:W-:Y:S01]  /*22470*/  FADD.FTZ R10, R169, R10 ;  /* 0x0000000aa90a7221 */ /* 0x000fe20000010000 */
[----:B------:R-:W-:-:S01]  /*22480*/  FFMA.FTZ R134, R2, R134, -R9 ;  /* 0x0000008602867223 */ /* 0x000fc20000010809 */
[----:B------:R-:W4:Y:S01]  /*22490*/  MUFU.EX2 R195, R195 ;  /* 0x000000c300c37308 */ /* 0x000f220000000800 */
[----:B---3--:R-:W-:-:S01]  /*224a0*/  FADD.FTZ R11, R191, R11 ;  /* 0x0000000bbf0b7221 */ /* 0x008fc20000010000 */
[----:B------:R-:W-:Y:S01]  /*224b0*/  FADD.FTZ R10, R172, R10 ;  /* 0x0000000aac0a7221 */ /* 0x000fe20000010000 */
[----:B------:R-:W-:-:S03]  /*224c0*/  FFMA.FTZ R9, R2, R135, -R9 ;  /* 0x0000008702097223 */ /* 0x000fc60000010809 */
[----:B------:R-:W-:Y:S02]  /*224d0*/  FADD.FTZ R10, R173, R10 ;  /* 0x0000000aad0a7221 */ /* 0x000fe40000010000 */
[----:B------:R-:W3:Y:S01]  /*224e0*/  MUFU.EX2 R198, R198 ;  /* 0x000000c600c67308 */ /* 0x000ee20000000800 */
[----:B--2---:R-:W-:-:S01]  /*224f0*/  FADD.FTZ R11, R194, R11 ;  /* 0x0000000bc20b7221 */ /* 0x004fc20000010000 */
[----:B------:R-:W-:-:S04]  /*22500*/  FADD.FTZ R10, R176, R10 ;  /* 0x0000000ab00a7221 */ /* 0x000fc80000010000 */
[----:B------:R-:W-:Y:S02]  /*22510*/  FADD.FTZ R10, R177, R10 ;  /* 0x0000000ab10a7221 */ /* 0x000fe40000010000 */
[----:B------:R-:W2:Y:S01]  /*22520*/  MUFU.EX2 R199, R199 ;  /* 0x000000c700c77308 */ /* 0x000ea20000000800 */
[----:B----4-:R-:W-:-:S01]  /*22530*/  FADD.FTZ R11, R195, R11 ;  /* 0x0000000bc30b7221 */ /* 0x010fc20000010000 */
[----:B------:R-:W-:-:S04]  /*22540*/  FADD.FTZ R10, R180, R10 ;  /* 0x0000000ab40a7221 */ /* 0x000fc80000010000 */
[----:B------:R-:W-:Y:S02]  /*22550*/  FADD.FTZ R10, R181, R10 ;  /* 0x0000000ab50a7221 */ /* 0x000fe40000010000 */
[----:B------:R-:W4:Y:S01]  /*22560*/  MUFU.EX2 R170, R170 ;  /* 0x000000aa00aa7308 */ /* 0x000f220000000800 */
[----:B---3--:R-:W-:-:S01]  /*22570*/  FADD.FTZ R11, R198, R11 ;  /* 0x0000000bc60b7221 */ /* 0x008fc20000010000 */
[----:B------:R-:W-:-:S04]  /*22580*/  FADD.FTZ R10, R152, R10 ;  /* 0x0000000a980a7221 */ /* 0x000fc80000010000 */
        /* <DEDUP_REMOVED lines=11> */
[----:B------:R-:W-:-:S06]  /*22640*/  FADD.FTZ R10, R164, R10 ;  /* 0x0000000aa40a7221 */ /* 0x000fcc0000010000 */
[----:B------:R-:W3:Y:S01]  /*22650*/  MUFU.EX2 R178, R178 ;  /* 0x000000b200b27308 */ /* 0x000ee20000000800 */
[----:B--2---:R-:W-:-:S07]  /*22660*/  FADD.FTZ R11, R174, R11 ;  /* 0x0000000bae0b7221 */ /* 0x004fce0000010000 */
[----:B------:R-:W2:Y:S01]  /*22670*/  MUFU.EX2 R179, R179 ;  /* 0x000000b300b37308 */ /* 0x000ea20000000800 */
[----:B----4-:R-:W-:-:S07]  /*22680*/  FADD.FTZ R11, R175, R11 ;  /* 0x0000000baf0b7221 */ /* 0x010fce0000010000 */
[----:B------:R-:W4:Y:S01]  /*22690*/  MUFU.EX2 R182, R182 ;  /* 0x000000b600b67308 */ /* 0x000f220000000800 */
[----:B---3--:R-:W-:-:S07]  /*226a0*/  FADD.FTZ R11, R178, R11 ;  /* 0x0000000bb20b7221 */ /* 0x008fce0000010000 */
        /* <DEDUP_REMOVED lines=83> */
[----:B---3--:R-:W-:-:S01]  /*22be0*/  FADD.FTZ R11, R134, R11 ;  /* 0x0000000b860b7221 */ /* 0x008fc20000010000 */
[----:B--2---:R-:W-:-:S03]  /*22bf0*/  FADD.FTZ R14, R7, R10 ;  /* 0x0000000a070e7221 */ /* 0x004fc60000010000 */
[----:B----4-:R-:W-:Y:S01]  /*22c00*/  FADD.FTZ R13, R9, R11 ;  /* 0x0000000b090d7221 */ /* 0x010fe20000010000 */
[----:B------:R-:W-:Y:S06]  /*22c10*/  @!P0 BRA `(.L_x_6475) ;  /* 0x0000000000048947 */ /* 0x000fec0003800000 */
[----:B------:R-:W-:Y:S01]  /*22c20*/  BPT.TRAP 0x1 ;  /* 0x000000040000795c */ /* 0x000fe20000300000 */
.L_x_6475:
[----:B------:R-:W-:Y:S01]  /*22c30*/  F2FP.SATFINITE.E4M3.F32.PACK_AB_MERGE_C R9, R9, R134, RZ ;  /* 0x000000860909723e */ /* 0x000fe200048070ff */
[----:B------:R-:W-:Y:S01]  /*22c40*/  IMAD.U32 R10, RZ, RZ, UR38 ;  /* 0x00000026ff0a7e24 */ /* 0x000fe2000f8e00ff */
[----:B------:R-:W-:Y:S01]  /*22c50*/  LEA R3, R3, R18, 0x3 ;  /* 0x0000001203037211 */ /* 0x000fe200078e18ff */
[----:B------:R-:W-:Y:S01]  /*22c60*/  FMUL.FTZ R24, R24, R4 ;  /* 0x0000000418187220 */ /* 0x000fe20000410000 */
[----:B------:R-:W-:Y:S01]  /*22c70*/  F2FP.SATFINITE.E4M3.F32.PACK_AB_MERGE_C R203, R131, R130, R9 ;  /* 0x0000008283cb723e */ /* 0x000fe20004807009 */
[----:B------:R-:W-:Y:S01]  /*22c80*/  FMUL.FTZ R25, R25, R4 ;  /* 0x0000000419197220 */ /* 0x000fe20000410000 */
[----:B------:R2:W5:Y:S01]  /*22c90*/  LDL R9, [R1+0x4] ;  /* 0x0000040001097983 */ /* 0x0005620000100800 */
[----:B------:R-:W-:Y:S01]  /*22ca0*/  ISETP.GT.AND P1, PT, R8, RZ, PT ;  /* 0x000000ff0800720c */ /* 0x000fe20003f24270 */
        /* <DEDUP_REMOVED lines=137> */
[----:B------:R-:W-:Y:S02]  /*23540*/  IMAD.MOV.U32 R10, RZ, RZ, R5 ;  /* 0x000000ffff0a7224 */ /* 0x000fe400078e0005 */
[----:B---3--:R-:W-:Y:S01]  /*23550*/  IMAD.MOV.U32 R3, RZ, RZ, R223 ;  /* 0x000000ffff037224 */ /* 0x008fe200078e00df */
[----:B--2---:R-:W-:Y:S06]  /*23560*/  @P1 BRA `(.L_x_6476) ;  /* 0xffffffcc00081947 */ /* 0x004fec000383ffff */
.L_x_6464:
[----:B------:R-:W-:Y:S05]  /*23570*/  WARPSYNC.ALL ;  /* 0x0000000000007948 */ /* 0x000fea0003800000 */
[----:B------:R-:W-:Y:S06]  /*23580*/  BAR.ARV 0x8, 0x180 ;  /* 0x0206000000007b1d */ /* 0x000fec0000002000 */
[----:B------:R-:W-:Y:S05]  /*23590*/  @!P0 BRA `(.L_x_6477) ;  /* 0x0000000000048947 */ /* 0x000fea0003800000 */
[----:B------:R-:W-:Y:S01]  /*235a0*/  BPT.TRAP 0x1 ;  /* 0x000000040000795c */ /* 0x000fe20000300000 */
.L_x_6477:
[----:B------:R-:W2:Y:S01]  /*235b0*/  LDL R3, [R1+0x4] ;  /* 0x0000040001037983 */ /* 0x000ea20000100800 */
[----:B------:R-:W-:Y:S01]  /*235c0*/  IMAD R12, R223, 0x8, R18 ;  /* 0x00000008df0c7824 */ /* 0x000fe200078e0212 */
[----:B--2---:R-:W-:-:S04]  /*235d0*/  SHF.L.U32 R3, R3, 0x1f, RZ ;  /* 0x0000001f03037819 */ /* 0x004fc800000006ff */
[----:B------:R2:W3:Y:S01]  /*235e0*/  SYNCS.PHASECHK.TRANS64.TRYWAIT P1, [R12+URZ+0x33450], R3 ;  /* 0x033450030c0075a7 */ /* 0x0004e2000802017f */
[----:B------:R-:W-:Y:S05]  /*235f0*/  @!P0 BRA `(.L_x_6478) ;  /* 0x0000000000048947 */ /* 0x000fea0003800000 */
[----:B------:R-:W-:Y:S01]  /*23600*/  BPT.TRAP 0x1 ;  /* 0x000000040000795c */ /* 0x000fe20000300000 */
.L_x_6478:
[----:B------:R-:W-:-:S04]  /*23610*/  IADD3 R18, R18, 0x200, RZ ;  /* 0x0000020012127810 */ /* 0x000fc80007ffe0ff */
[----:B------:R-:W-:-:S04]  /*23620*/  SHF.R.U32.HI R18, RZ, 0x4, R18 ;  /* 0x00000004ff127819 */ /* 0x000fc80000011612 */
[----:B------:R-:W-:-:S04]  /*23630*/  LOP3.LUT R18, R18, 0x3fff, RZ, 0xc0, !PT ;  /* 0x00003fff12127812 */ /* 0x000fc800078ec0ff */
[----:B------:R-:W-:Y:S01]  /*23640*/  LOP3.LUT R18, R18, 0x10000, RZ, 0xfc, !PT ;  /* 0x0001000012127812 */ /* 0x000fe200078efcff */
[----:B---3--:R-:W-:Y:S06]  /*23650*/  @P1 BRA `(.L_x_6479) ;  /* 0x0000000000081947 */ /* 0x008fec0003800000 */
[----:B------:R-:W3:Y:S02]  /*23660*/  SYNCS.PHASECHK.TRANS64.TRYWAIT P1, [R12+URZ+0x33450], R3 ;  /* 0x033450030c0075a7 */ /* 0x000ee4000802017f */
[----:B---3--:R-:W-:Y:S05]  /*23670*/  @!P1 BRA `(.L_x_6480) ;  /* 0x000000dc00e49947 */ /* 0x008fea0003800000 */
.L_x_6479:
[----:B------:R-:W-:Y:S01]  /*23680*/  IMAD R6, R223, 0x780, R18 ;  /* 0x00000780df067824 */ /* 0x000fe200078e0212 */
[----:B------:R-:W4:Y:S01]  /*23690*/  LDL R4, [R1+0x64] ;  /* 0x0000640001047983 */ /* 0x000f220000100800 */
[----:B------:R-:W-:Y:S01]  /*236a0*/  IMAD.MOV.U32 R7, RZ, RZ, -0x3ffffff0 ;  /* 0xc0000010ff077424 */ /* 0x000fe200078e00ff */
[----:B------:R-:W-:Y:S05]  /*236b0*/  WARPSYNC.ALL ;  /* 0x0000000000007948 */ /* 0x000fea0003800000 */
[C---:B------:R-:W-:Y:S01]  /*236c0*/  R2UR UR6, R6.reuse ;  /* 0x00000000060672ca */ /* 0x040fe200000e0000 */
[----:B------:R-:W2:Y:S01]  /*236d0*/  LDL R15, [R1+0x54] ;  /* 0x00005400010f7983 */ /* 0x000ea20000100800 */
[----:B------:R-:W-:Y:S01]  /*236e0*/  R2UR UR7, R7 ;  /* 0x00000000070772ca */ /* 0x000fe200000e0000 */
[----:B------:R-:W-:Y:S01]  /*236f0*/  WARPGROUP.ARRIVE ;  /* 0x00000000000079c5 */ /* 0x000fe20000000000 */
[----:B------:R-:W-:Y:S01]  /*23700*/  VIADD R8, R6, 0x180 ;  /* 0x0000018006087836 */ /* 0x000fe20000000000 */
[----:B------:R-:W-:Y:S01]  /*23710*/  ULDC.64 UR4, c[0x0][0x9a0] ;  /* 0x0002680000047ab9 */ /* 0x000fe20000000a00 */
[----:B-----5:R-:W-:Y:S01]  /*23720*/  IMAD.MOV.U32 R9, RZ, RZ, -0x3ffffff0 ;  /* 0xc0000010ff097424 */ /* 0x020fe200078e00ff */
[----:B------:R-:W-:-:S04]  /*23730*/  ISETP.NE.U32.AND P1, PT, RZ, UR4, PT ;  /* 0x00000004ff007c0c */ /* 0x000fc8000bf25070 */
[----:B------:R-:W-:-:S04]  /*23740*/  ISETP.NE.AND.EX P1, PT, RZ, UR5, PT, P1 ;  /* 0x00000005ff007c0c */ /* 0x000fc8000bf25310 */
[----:B------:R-:W-:Y:S01]  /*23750*/  QGMMA.64x192x32.F32.E4M3.E4M3 R24, R216, gdesc[UR4], R24, gsb0 ;  /* 0x02e00004d8187df3 */ /* 0x000fe20008000818 */
[----:B------:R-:W-:Y:S01]  /*23760*/  R2UR UR6, R8 ;  /* 0x00000000080672ca */ /* 0x000fe200000e0000 */
[----:B------:R-:W-:Y:S01]  /*23770*/  VIADD R8, R6, 0x300 ;  /* 0x0000030006087836 */ /* 0x000fe20000000000 */
[----:B------:R-:W-:Y:S01]  /*23780*/  R2UR UR7, R9 ;  /* 0x00000000090772ca */ /* 0x000fe200000e0000 */
[----:B------:R-:W-:-:S05]  /*23790*/  IMAD.MOV.U32 R9, RZ, RZ, -0x3ffffff0 ;  /* 0xc0000010ff097424 */ /* 0x000fca00078e00ff */
[----:B------:R-:W0:Y:S01]  /*237a0*/  @P1 LDC.64 R10, c[0x0][0x9d0] ;  /* 0x00027400ff0a1b82 */ /* 0x000e220000000a00 */
[----:B------:R-:W-:Y:S01]  /*237b0*/  @P1 SHF.R.S32.HI R7, RZ, 0x1f, R22 ;  /* 0x0000001fff071819 */ /* 0x000fe20000011416 */
[----:B------:R-:W-:Y:S02]  /*237c0*/  WARPGROUP.DEPBAR.LE gsb0, 0x0 ;  /* 0x00008000000079c5 */ /* 0x000fe40000010000 */
[----:B------:R-:W-:-:S07]  /*237d0*/  WARPGROUP.ARRIVE ;  /* 0x00000000000079c5 */ /* 0x000fce0000000000 */
[----:B------:R-:W-:Y:S01]  /*237e0*/  QGMMA.64x192x32.F32.E4M3.E4M3 R24, R212, gdesc[UR4], R24, gsb0 ;  /* 0x02e00004d4187df3 */ /* 0x000fe20008000818 */
[----:B------:R-:W-:Y:S02]  /*237f0*/  R2UR UR6, R8 ;  /* 0x00000000080672ca */ /* 0x000fe400000e0000 */
[----:B------:R-:W-:Y:S02]  /*23800*/  R2UR UR7, R9 ;  /* 0x00000000090772ca */ /* 0x000fe400000e0000 */
[----:B------:R-:W4:Y:S02]  /*23810*/  @P1 LDC.64 R8, c[0x0][0x9c8] ;  /* 0x00027200ff081b82 */ /* 0x000f240000000a00 */
[----:B----4-:R-:W-:-:S04]  /*23820*/  @P1 IMAD R4, R4, R8, RZ ;  /* 0x0000000804041224 */ /* 0x010fc800078e02ff */
[C---:B--23--:R-:W-:Y:S02]  /*23830*/  @P1 IMAD R3, R15.reuse, R9, R4 ;  /* 0x000000090f031224 */ /* 0x04cfe400078e0204 */
[----:B------:R-:W-:-:S04]  /*23840*/  @P1 IMAD.WIDE.U32 R8, R15, R8, RZ ;  /* 0x000000080f081225 */ /* 0x000fc800078e00ff */
[-C--:B0-----:R-:W-:Y:S02]  /*23850*/  @P1 IMAD R4, R7, R10.reuse, RZ ;  /* 0x0000000a07041224 */ /* 0x081fe400078e02ff */
[----:B------:R-:W-:Y:S02]  /*23860*/  @P1 IMAD.IADD R9, R9, 0x1, R3 ;  /* 0x0000000109091824 */ /* 0x000fe400078e0203 */
[C---:B------:R-:W-:Y:S02]  /*23870*/  @P1 IMAD R3, R22.reuse, R11, R4 ;  /* 0x0000000b16031224 */ /* 0x040fe400078e0204 */
[----:B------:R-:W-:-:S04]  /*23880*/  @P1 IMAD.WIDE.U32 R8, R22, R10, R8 ;  /* 0x0000000a16081225 */ /* 0x000fc800078e0008 */
[----:B------:R-:W-:Y:S01]  /*23890*/  @P1 IMAD.IADD R3, R9, 0x1, R3 ;  /* 0x0000000109031824 */ /* 0x000fe200078e0203 */
[----:B------:R-:W-:-:S04]  /*238a0*/  @P1 LEA R10, P2, R8, UR4, 0x2 ;  /* 0x00000004080a1c11 */ /* 0x000fc8000f8410ff */
[----:B------:R-:W-:Y:S02]  /*238b0*/  @P1 LEA.HI.X R11, R8, UR5, R3, 0x2, P2 ;  /* 0x00000005080b1c11 */ /* 0x000fe400090f1403 */
[----:B------:R-:W-:-:S06]  /*238c0*/  MOV R3, 0x3f800000 ;  /* 0x3f80000000037802 */ /* 0x000fcc0000000f00 */
[----:B------:R0:W2:Y:S01]  /*238d0*/  @P1 LDG.E R3, desc[UR50][R10.64] ;  /* 0x000000320a031981 */ /* 0x0000a2000c1e1900 */
[----:B------:R-:W-:Y:S02]  /*238e0*/  WARPGROUP.DEPBAR.LE gsb0, 0x0 ;  /* 0x00008000000079c5 */ /* 0x000fe40000010000 */
[----:B------:R-:W-:-:S06]  /*238f0*/  WARPGROUP.ARRIVE ;  /* 0x00000000000079c5 */ /* 0x000fcc0000000000 */
[----:B------:R-:W-:Y:S01]  /*23900*/  QGMMA.64x192x32.F32.E4M3.E4M3 R24, R208, gdesc[UR4], R24, gsb0 ;  /* 0x02e00004d0187df3 */ /* 0x000fe20008000818 */
[----:B------:R-:W-:Y:S02]  /*23910*/  VIADD R8, R6, 0x480 ;  /* 0x0000048006087836 */ /* 0x000fe40000000000 */
[----:B------:R-:W-:-:S03]  /*23920*/  IMAD.MOV.U32 R9, RZ, RZ, -0x3ffffff0 ;  /* 0xc0000010ff097424 */ /* 0x000fc600078e00ff */
[----:B------:R-:W-:Y:S02]  /*23930*/  R2UR UR6, R8 ;  /* 0x00000000080672ca */ /* 0x000fe400000e0000 */
[----:B------:R-:W-:Y:S01]  /*23940*/  R2UR UR7, R9 ;  /* 0x00000000090772ca */ /* 0x000fe200000e0000 */
[----:B------:R-:W-:Y:S02]  /*23950*/  VIADD R6, R6, 0x600 ;  /* 0x0000060006067836 */ /* 0x000fe40000000000 */
[----:B------:R-:W-:Y:S01]  /*23960*/  IMAD.MOV.U32 R7, RZ, RZ, -0x3ffffff0 ;  /* 0xc0000010ff077424 */ /* 0x000fe200078e00ff */
[----:B------:R-:W-:Y:S02]  /*23970*/  WARPGROUP.DEPBAR.LE gsb0, 0x0 ;  /* 0x00008000000079c5 */ /* 0x000fe40000010000 */
[----:B------:R-:W-:-:S07]  /*23980*/  WARPGROUP.ARRIVE ;  /* 0x00000000000079c5 */ /* 0x000fce0000000000 */
[----:B------:R-:W-:Y:S01]  /*23990*/  QGMMA.64x192x32.F32.E4M3.E4M3 R24, R204, gdesc[UR4], R24, gsb0 ;  /* 0x02e00004cc187df3 */ /* 0x000fe20008000818 */
[----:B------:R-:W-:Y:S02]  /*239a0*/  R2UR UR6, R6 ;  /* 0x00000000060672ca */ /* 0x000fe400000e0000 */
[----:B------:R-:W-:Y:S02]  /*239b0*/  R2UR UR7, R7 ;  /* 0x00000000070772ca */ /* 0x000fe400000e0000 */
[----:B------:R-:W3:Y:S04]  /*239c0*/  SHFL.BFLY PT, R7, R14, 0x2, 0x1f ;  /* 0x0c401f000e077f89 */ /* 0x000ee800000e0000 */
[----:B------:R-:W4:Y:S01]  /*239d0*/  SHFL.BFLY PT, R6, R13, 0x2, 0x1f ;  /* 0x0c401f000d067f89 */ /* 0x000f2200000e0000 */
[----:B---3--:R-:W-:-:S01]  /*239e0*/  FADD.FTZ R7, R7, R14 ;  /* 0x0000000e07077221 */ /* 0x008fc20000010000 */
[----:B----4-:R-:W-:-:S04]  /*239f0*/  FADD.FTZ R6, R6, R13 ;  /* 0x0000000d06067221 */ /* 0x010fc80000010000 */
[----:B------:R-:W0:Y:S04]  /*23a00*/  SHFL.BFLY PT, R4, R7, 0x1, 0x1f ;  /* 0x0c201f0007047f89 */ /* 0x000e2800000e0000 */
[----:B------:R-:W3:Y:S01]  /*23a10*/  SHFL.BFLY PT, R9, R6, 0x1, 0x1f ;  /* 0x0c201f0006097f89 */ /* 0x000ee200000e0000 */
[----:B0-----:R-:W-:-:S01]  /*23a20*/  FADD.FTZ R10, R7, R4 ;  /* 0x00000004070a7221 */ /* 0x001fc20000010000 */
[----:B---3--:R-:W-:-:S04]  /*23a30*/  FADD.FTZ R11, R6, R9 ;  /* 0x00000009060b7221 */ /* 0x008fc80000010000 */
        /* <DEDUP_REMOVED lines=13> */
[----:B------:R-:W3:Y:S08]  /*23b10*/  @P2 MUFU.LG2 R7, R15 ;  /* 0x0000000f00072308 */ /* 0x000ef00000000c00 */
[----:B------:R-:W4:Y:S01]  /*23b20*/  @P1 MUFU.RCP R8, R11 ;  /* 0x0000000b00081308 */ /* 0x000f220000001000 */
[C---:B------:R-:W-:Y:S01]  /*23b30*/  @P2 FMUL.FTZ R6, R2.reuse, 0.69314718246459960938 ;  /* 0x3f31721802062820 */ /* 0x040fe20000410000 */
[----:B------:R-:W-:Y:S01]  /*23b40*/  @P3 FMUL.FTZ R2, R2, 0.69314718246459960938 ;  /* 0x3f31721802023820 */ /* 0x000fe20000410000 */
[----:B0-----:R-:W-:Y:S01]  /*23b50*/  @P3 FMUL.FTZ R9, R9, 0.69314718246459960938 ;  /* 0x3f31721809093820 */ /* 0x001fe20000410000 */
[----:B------:R-:W-:Y:S01]  /*23b60*/  MOV R121, 0xff800000 ;  /* 0xff80000000797802 */ /* 0x000fe20000000f00 */
[----:B------:R-:W-:-:S02]  /*23b70*/  IMAD.MOV.U32 R120, RZ, RZ, -0x800000 ;  /* 0xff800000ff787424 */ /* 0x000fc400078e00ff */
[----:B---3--:R-:W-:Y:S01]  /*23b80*/  @P2 FMUL.FTZ R7, R7, 0.69314718246459960938 ;  /* 0x3f31721807072820 */ /* 0x008fe20000410000 */
[----:B------:R-:W-:-:S01]  /*23b90*/  @P3 FFMA.FTZ R121, R2, R0, R9 ;  /* 0x0000000002793223 */ /* 0x000fc20000010009 */
[----:B--2---:R-:W-:Y:S02]  /*23ba0*/  FMUL.FTZ R18, R4, R3 ;  /* 0x0000000304127220 */ /* 0x004fe40000410000 */
[----:B------:R-:W-:-:S01]  /*23bb0*/  @P2 FFMA.FTZ R120, R6, R5, R7 ;  /* 0x0000000506782223 */ /* 0x000fc20000010007 */
[----:B----4-:R-:W-:Y:S01]  /*23bc0*/  FMUL.FTZ R0, R8, R3 ;  /* 0x0000000308007220 */ /* 0x010fe20000410000 */
[----:B------:R-:W-:Y:S02]  /*23bd0*/  WARPGROUP.DEPBAR.LE gsb0, 0x0 ;  /* 0x00008000000079c5 */ /* 0x000fe40000010000 */
[----:B------:R-:W-:Y:S05]  /*23be0*/  @!P0 BRA `(.L_x_6481) ;  /* 0x0000000000048947 */ /* 0x000fea0003800000 */
[----:B------:R-:W-:Y:S01]  /*23bf0*/  BPT.TRAP 0x1 ;  /* 0x000000040000795c */ /* 0x000fe20000300000 */
.L_x_6481:
[----:B------:R-:W2:Y:S01]  /*23c00*/  LDL.LU R20, [R1+0x4] ;  /* 0x0000040001147983 */ /* 0x000ea20000300800 */
        /* <DEDUP_REMOVED lines=11> */
[----:B------:R0:W-:Y:S01]  /*23cc0*/  SYNCS.ARRIVE.TRANS64.RED.A1T0 RZ, [R2+URZ], RZ ;  /* 0x000000ff02ff79a7 */ /* 0x0001e2000810043f */
[-C--:B------:R-:W-:Y:S01]  /*23cd0*/  FMUL.FTZ R28, R53, R18.reuse ;  /* 0x00000012351c7220 */ /* 0x080fe20000410000 */
[-C--:B------:R-:W-:Y:S01]  /*23ce0*/  FMUL.FTZ R8, R69, R18.reuse ;  /* 0x0000001245087220 */ /* 0x080fe20000410000 */
[-C--:B------:R-:W-:Y:S01]  /*23cf0*/  FMUL.FTZ R10, R77, R18.reuse ;  /* 0x000000124d0a7220 */ /* 0x080fe20000410000 */
[-C--:B------:R-:W-:Y:S01]  /*23d00*/  FMUL.FTZ R11, R84, R18.reuse ;  /* 0x00000012540b7220 */ /* 0x080fe20000410000 */
[----:B------:R-:W-:Y:S01]  /*23d10*/  FMUL.FTZ R37, R92, R18 ;  /* 0x000000125c257220 */ /* 0x000fe20000410000 */
[----:B------:R-:W-:Y:S01]  /*23d20*/  FMUL.FTZ R109, R50, R0 ;  /* 0x00000000326d7220 */ /* 0x000fe20000410000 */
[-C--:B------:R-:W-:Y:S01]  /*23d30*/  FMUL.FTZ R29, R44, R18.reuse ;  /* 0x000000122c1d7220 */ /* 0x080fe20000410000 */
[----:B0-----:R-:W-:Y:S01]  /*23d40*/  SEL R2, RZ, 0x1, P1 ;  /* 0x00000001ff027807 */ /* 0x001fe20000800000 */
        /* <DEDUP_REMOVED lines=84> */
[----:B------:R-:W-:Y:S01]  /*24290*/  SEL R223, R223, RZ, P1 ;  /* 0x000000ffdfdf7207 */ /* 0x000fe20000800000 */
[----:B------:R-:W-:Y:S01]  /*242a0*/  UIADD3 UR37, UR37, 0x1, URZ ;  /* 0x0000000125257890 */ /* 0x000fe2000fffe03f */
[----:B--2---:R-:W-:-:S05]  /*242b0*/  LOP3.LUT R20, R20, R2, RZ, 0x3c, !PT ;  /* 0x0000000214147212 */ /* 0x004fca00078e3cff */
[----:B------:R0:W-:Y:S06]  /*242c0*/  STL [R1+0x4], R20 ;  /* 0x0000041401007387 */ /* 0x0001ec0000100800 */
.L_x_6410:
[----:B------:R-:W-:Y:S05]  /*242d0*/  WARPSYNC.ALL ;  /* 0x0000000000007948 */ /* 0x000fea0003800000 */
[----:B------:R-:W2:Y:S08]  /*242e0*/  S2UR UR38, SR_CgaCtaId ;  /* 0x00000000002679c3 */ /* 0x000eb00000008800 */
[----:B------:R-:W-:Y:S06]  /*242f0*/  BAR.SYNC.DEFER_BLOCKING 0x5, 0x180 ;  /* 0x0146000000007b1d */ /* 0x000fec0000010000 */
[----:B------:R-:W-:Y:S01]  /*24300*/  UMOV UR4, 0x400 ;  /* 0x0000040000047882 */ /* 0x000fe20000000000 */
[----:B------:R-:W-:Y:S01]  /*24310*/  BSSY B0, `(.L_x_6482) ;  /* 0x0000334000007945 */ /* 0x000fe20003800000 */
[----:B--2---:R-:W-:-:S06]  /*24320*/  ULEA UR4, UR38, UR4, 0x18 ;  /* 0x0000000426047291 */ /* 0x004fcc000f8ec03f */
[----:B------:R-:W-:-:S05]  /*24330*/  IMAD.U32 R18, RZ, RZ, UR4 ;  /* 0x00000004ff127e24 */ /* 0x000fca000f8e00ff */
[----:B0-----:R0:W2:Y:S01]  /*24340*/  LDS.128 R20, [R18+0x334d0] ;  /* 0x0334d00012147984 */ /* 0x0010a20000000c00 */
[----:B------:R-:W-:Y:S06]  /*24350*/  BAR.ARV 0x4, 0x180 ;  /* 0x0106000000007b1d */ /* 0x000fec0000002000 */
[----:B------:R-:W-:Y:S05]  /*24360*/  @P0 BRA `(.L_x_6483) ;  /* 0x0000002400640947 */ /* 0x000fea0003800000 */
[----:B------:R-:W3:Y:S01]  /*24370*/  LDL R87, [R1+0x74] ;  /* 0x0000740001577983 */ /* 0x000ee20000100800 */
[----:B------:R-:W-:Y:S01]  /*24380*/  ULDC.64 UR4, c[0x4][0xd8] ;  /* 0x0100360000047ab9 */ /* 0x000fe20000000a00 */
[----:B------:R-:W4:Y:S02]  /*24390*/  S2R R103, SR_TID.X ;  /* 0x0000000000677919 */ /* 0x000f240000002100 */
[----:B------:R-:W5:Y:S04]  /*243a0*/  LDL R83, [R1+0x54] ;  /* 0x0000540001537983 */ /* 0x000f680000100800 */
[----:B------:R-:W5:Y:S01]  /*243b0*/  LDL R79, [R1+0x64] ;  /* 0x00006400014f7983 */ /* 0x000f620000100800 */
[----:B----4-:R-:W-:-:S05]  /*243c0*/  IMAD.SHL.U32 R0, R103, 0x4, RZ ;  /* 0x0000000467007824 */ /* 0x010fca00078e00ff */
[----:B------:R-:W-:-:S04]  /*243d0*/  LOP3.LUT R0, R0, 0xc, RZ, 0xc0, !PT ;  /* 0x0000000c00007812 */ /* 0x000fc800078ec0ff */
[----:B------:R-:W-:-:S05]  /*243e0*/  IADD3 R2, P0, R0, UR4, RZ ;  /* 0x0000000400027c10 */ /* 0x000fca000ff1e0ff */
[----:B------:R-:W-:-:S05]  /*243f0*/  IMAD.X R3, RZ, RZ, UR5, P0 ;  /* 0x00000005ff037e24 */ /* 0x000fca00080e06ff */
[----:B------:R4:W5:Y:S02]  /*24400*/  LDG.E.CONSTANT R0, desc[UR50][R2.64] ;  /* 0x0000003202007981 */ /* 0x000964000c1e9900 */
[----:B----4-:R-:W4:Y:S01]  /*24410*/  S2R R3, SR_SWINHI ;  /* 0x0000000000037919 */ /* 0x010f220000002f00 */
        /* <DEDUP_REMOVED lines=10> */
[----:B----4-:R-:W-:-:S02]  /*244c0*/  MOV R61, R3 ;  /* 0x00000003003d7202 */ /* 0x010fc40000000f00 */
[----:B------:R-:W-:Y:S02]  /*244d0*/  F2FP.BF16.F32.PACK_AB R59, R59, R50 ;  /* 0x000000323b3b723e */ /* 0x000fe400000010ff */
[----:B------:R-:W-:Y:S02]  /*244e0*/  F2FP.BF16.F32.PACK_AB R99, R12, R81 ;  /* 0x000000510c63723e */ /* 0x000fe400000010ff */
[----:B------:R-:W-:Y:S02]  /*244f0*/  F2FP.BF16.F32.PACK_AB R82, R82, R31 ;  /* 0x0000001f5252723e */ /* 0x000fe400000010ff */
[----:B--2---:R-:W-:Y:S02]  /*24500*/  F2FP.BF16.F32.PACK_AB R20, R29, R40 ;  /* 0x000000281d14723e */ /* 0x004fe400000010ff */
        /* <DEDUP_REMOVED lines=10> */
[----:B------:R-:W-:Y:S02]  /*245b0*/  LOP3.LUT P0, R2, R103, 0x3, RZ, 0xc0, !PT ;  /* 0x0000000367027812 */ /* 0x000fe4000780c0ff */
[----:B------:R-:W-:Y:S02]  /*245c0*/  F2FP.BF16.F32.PACK_AB R24, R5, R24 ;  /* 0x000000180518723e */ /* 0x000fe400000010ff */
[----:B------:R-:W-:Y:S02]  /*245d0*/  F2FP.BF16.F32.PACK_AB R25, R6, R25 ;  /* 0x000000190619723e */ /* 0x000fe400000010ff */
[----:B------:R-:W-:-:S02]  /*245e0*/  ISETP.EQ.OR P0, PT, R2, 0x3, !P0 ;  /* 0x000000030200780c */ /* 0x000fc40004702670 */
[----:B------:R-:W-:Y:S02]  /*245f0*/  F2FP.BF16.F32.PACK_AB R56, R13, R56 ;  /* 0x000000380d38723e */ /* 0x000fe400000010ff */
[----:B------:R-:W-:Y:S02]  /*24600*/  F2FP.BF16.F32.PACK_AB R72, R9, R72 ;  /* 0x000000480948723e */ /* 0x000fe400000010ff */
[----:B------:R-:W-:Y:S02]  /*24610*/  SEL R13, R24, R25, P0 ;  /* 0x00000019180d7207 */ /* 0x000fe40000000000 */
[----:B------:R-:W-:Y:S02]  /*24620*/  SEL R2, R25, R24, P0 ;  /* 0x0000001819027207 */ /* 0x000fe40000000000 */
[----:B------:R-:W-:Y:S02]  /*24630*/  F2FP.BF16.F32.PACK_AB R40, R86, R75 ;  /* 0x0000004b5628723e */ /* 0x000fe400000010ff */
[----:B------:R-:W-:Y:S01]  /*24640*/  F2FP.BF16.F32.PACK_AB R95, R10, R73 ;  /* 0x000000490a5f723e */ /* 0x000fe200000010ff */
[----:B------:R-:W-:Y:S01]  /*24650*/  UMOV UR4, 0xffffffff ;  /* 0xffffffff00047882 */ /* 0x000fe20000000000 */
        /* <DEDUP_REMOVED lines=19> */
[----:B---3--:R-:W-:-:S03]  /*24790*/  IMAD.WIDE R14, R87, 0x2, R60 ;  /* 0x00000002570e7825 */ /* 0x008fc600078e023c */
        /* <DEDUP_REMOVED lines=48> */
[----:B------:R-:W-:Y:S01]  /*24aa0*/  IMAD.X R87, RZ, RZ, R15, P5 ;  /* 0x000000ffff577224 */ /* 0x000fe200028e060f */
[----:B------:R-:W-:Y:S01]  /*24ab0*/  LOP3.LUT R24, R24, R25, RZ, 0x3c, !PT ;  /* 0x0000001918187212 */ /* 0x000fe200078e3cff */
[----:B-----5:R-:W-:Y:S01]  /*24ac0*/  IMAD.MOV.U32 R94, RZ, RZ, R83 ;  /* 0x000000ffff5e7224 */ /* 0x020fe200078e0053 */
[----:B------:R-:W-:Y:S01]  /*24ad0*/  LOP3.LUT R8, R8, R9, RZ, 0x3c, !PT ;  /* 0x0000000908087212 */ /* 0x000fe200078e3cff */
[--C-:B------:R-:W-:Y:S01]  /*24ae0*/  IMAD.X R25, RZ, RZ, R15.reuse, P2 ;  /* 0x000000ffff197224 */ /* 0x100fe200010e060f */
[----:B------:R-:W-:Y:S01]  /*24af0*/  LOP3.LUT R6, R6, R7, RZ, 0x3c, !PT ;  /* 0x0000000706067212 */ /* 0x000fe200078e3cff */
[--C-:B------:R-:W-:Y:S01]  /*24b00*/  IMAD.X R9, RZ, RZ, R15.reuse, P4 ;  /* 0x000000ffff097224 */ /* 0x100fe200020e060f */
[----:B------:R-:W-:Y:S01]  /*24b10*/  LOP3.LUT R10, R10, R11, RZ, 0x3c, !PT ;  /* 0x0000000b0a0a7212 */ /* 0x000fe200078e3cff */
[----:B------:R-:W-:Y:S01]  /*24b20*/  IMAD.X R7, RZ, RZ, R15, P3 ;  /* 0x000000ffff077224 */ /* 0x000fe200018e060f */
[----:B------:R-:W-:-:S02]  /*24b30*/  MOV R98, R79 ;  /* 0x0000004f00627202 */ /* 0x000fc40000000f00 */
[----:B------:R-:W-:Y:S02]  /*24b40*/  LOP3.LUT R14, R3, R14, RZ, 0x3c, !PT ;  /* 0x0000000e030e7212 */ /* 0x000fe400078e3cff */
[----:B------:R-:W-:Y:S01]  /*24b50*/  IADD3.X R11, RZ, R15, RZ, P1, !PT ;  /* 0x0000000fff0b7210 */ /* 0x000fe20000ffe4ff */
[----:B------:R-:W-:Y:S01]  /*24b60*/  IMAD.SHL.U32 R88, R94, 0x4, RZ ;  /* 0x000000045e587824 */ /* 0x000fe200078e00ff */
        /* <DEDUP_REMOVED lines=12> */
[----:B------:R-:W-:Y:S02]  /*24c30*/  SHF.L.U64.HI R90, R94, 0x2, R98 ;  /* 0x000000025e5a7819 */ /* 0x000fe40000010262 */
[----:B------:R-:W-:Y:S01]  /*24c40*/  LOP3.LUT R3, R0, 0x2, RZ, 0x3c, !PT ;  /* 0x0000000200037812 */ /* 0x000fe200078e3cff */
        /* <DEDUP_REMOVED lines=51> */
[----:B------:R4:W5:Y:S01]  /*24f80*/  SHFL.IDX PT, R27, R28, R3, 0x1c1f ;  /* 0x001c1f031c1b7589 */ /* 0x00096200000e0000 */
[----:B------:R-:W-:Y:S02]  /*24f90*/  SEL R43, R62, R5, P0 ;  /* 0x000000053e2b7207 */ /* 0x000fe40000000000 */
[----:B------:R-:W-:Y:S01]  /*24fa0*/  SEL R57, R40, R63, P0 ;  /* 0x0000003f28397207 */ /* 0x000fe20000000000 */
[----:B------:R-:W-:Y:S01]  /*24fb0*/  SHFL.IDX PT, R58, R41, R0, 0x1c1f ;  /* 0x001c1f00293a7589 */ /* 0x000fe200000e0000 */
[----:B------:R-:W-:-:S02]  /*24fc0*/  SEL R76, R63, R40, P0 ;  /* 0x000000283f4c7207 */ /* 0x000fc40000000000 */
[----:B------:R-:W-:Y:S01]  /*24fd0*/  SEL R78, R65, R78, P0 ;  /* 0x0000004e414e7207 */ /* 0x000fe20000000000 */
[----:B------:R-:W0:Y:S01]  /*24fe0*/  SHFL.IDX PT, R40, R36, R3, 0x1c1f ;  /* 0x001c1f0324287589 */ /* 0x000e2200000e0000 */
[----:B------:R-:W-:Y:S02]  /*24ff0*/  SEL R56, R113, R112, P0 ;  /* 0x0000007071387207 */ /* 0x000fe40000000000 */
[----:B------:R-:W-:Y:S01]  /*25000*/  SEL R62, R5, R62, P0 ;  /* 0x0000003e053e7207 */ /* 0x000fe20000000000 */
[----:B------:R5:W1:Y:S01]  /*25010*/  SHFL.IDX PT, R29, R32, R3, 0x1c1f ;  /* 0x001c1f03201d7589 */ /* 0x000a6200000e0000 */
[----:B------:R-:W-:Y:S02]  /*25020*/  SEL R63, R80, R67, P0 ;  /* 0x00000043503f7207 */ /* 0x000fe40000000000 */
[----:B------:R-:W-:Y:S01]  /*25030*/  SEL R65, R82, R93, P0 ;  /* 0x0000005d52417207 */ /* 0x000fe20000000000 */
[----:B------:R-:W1:Y:S01]  /*25040*/  SHFL.IDX PT, R5, R2, R3, 0x1c1f ;  /* 0x001c1f0302057589 */ /* 0x000e6200000e0000 */
[----:B------:R-:W-:-:S02]  /*25050*/  SEL R80, R67, R80, P0 ;  /* 0x0000005043507207 */ /* 0x000fc40000000000 */
[----:B------:R-:W-:Y:S01]  /*25060*/  SEL R82, R93, R82, P0 ;  /* 0x000000525d527207 */ /* 0x000fe20000000000 */
[----:B------:R-:W1:Y:S01]  /*25070*/  SHFL.IDX PT, R42, R42, R3, 0x1c1f ;  /* 0x001c1f032a2a7589 */ /* 0x000e6200000e0000 */
[----:B------:R-:W-:Y:S02]  /*25080*/  SEL R67, R46, R97, P0 ;  /* 0x000000612e437207 */ /* 0x000fe40000000000 */
[----:B------:R-:W-:Y:S01]  /*25090*/  SEL R84, R97, R46, P0 ;  /* 0x0000002e61547207 */ /* 0x000fe20000000000 */
[----:B------:R-:W1:Y:S01]  /*250a0*/  SHFL.IDX PT, R37, R48, R3, 0x1c1f ;  /* 0x001c1f0330257589 */ /* 0x000e6200000e0000 */
[----:B--2---:R-:W-:Y:S02]  /*250b0*/  SEL R8, R10, R7, P0 ;  /* 0x000000070a087207 */ /* 0x004fe40000000000 */
[----:B---3--:R-:W-:Y:S01]  /*250c0*/  SEL R24, R26, R9, P0 ;  /* 0x000000091a187207 */ /* 0x008fe20000000000 */
[----:B------:R-:W-:Y:S01]  /*250d0*/  SHFL.IDX PT, R46, R35, R0, 0x1c1f ;  /* 0x001c1f00232e7589 */ /* 0x000fe200000e0000 */
[----:B----4-:R-:W-:-:S02]  /*250e0*/  SEL R28, R30, R25, P0 ;  /* 0x000000191e1c7207 */ /* 0x010fc40000000000 */
[----:B-----5:R-:W-:Y:S01]  /*250f0*/  SEL R32, R34, R27, P0 ;  /* 0x0000001b22207207 */ /* 0x020fe20000000000 */
[----:B------:R-:W2:Y:S01]  /*25100*/  SHFL.IDX PT, R35, R44, R3, 0x1c1f ;  /* 0x001c1f032c237589 */ /* 0x000ea200000e0000 */
[----:B0-----:R-:W-:Y:S02]  /*25110*/  SEL R12, R31, R40, P0 ;  /* 0x000000281f0c7207 */ /* 0x001fe40000000000 */
[----:B------:R-:W-:Y:S01]  /*25120*/  SEL R14, R40, R31, P0 ;  /* 0x0000001f280e7207 */ /* 0x000fe20000000000 */
[----:B------:R-:W0:Y:S01]  /*25130*/  SHFL.IDX PT, R39, R52, R3, 0x1c1f ;  /* 0x001c1f0334277589 */ /* 0x000e2200000e0000 */
[----:B-1----:R-:W-:Y:S02]  /*25140*/  SEL R36, R38, R29, P0 ;  /* 0x0000001d26247207 */ /* 0x002fe40000000000 */
        /* <DEDUP_REMOVED lines=14> */
[----:B--2---:R-:W-:Y:S02]  /*25230*/  SEL R44, R46, R35, P0 ;  /* 0x000000232e2c7207 */ /* 0x004fe40000000000 */
[----:B------:R-:W-:Y:S01]  /*25240*/  SEL R42, R42, R33, P0 ;  /* 0x000000212a2a7207 */ /* 0x000fe20000000000 */
[----:B------:R-:W2:Y:S01]  /*25250*/  SHFL.IDX PT, R62, R62, R3, 0x1c1f ;  /* 0x001c1f033e3e7589 */ /* 0x000ea200000e0000 */
[----:B0-----:R-:W-:Y:S02]  /*25260*/  SEL R52, R54, R39, P0 ;  /* 0x0000002736347207 */ /* 0x001fe40000000000 */
[----:B------:R-:W-:Y:S01]  /*25270*/  SEL R46, R35, R46, P0 ;  /* 0x0000002e232e7207 */ /* 0x000fe20000000000 */
[----:B------:R-:W0:Y:S01]  /*25280*/  SHFL.IDX PT, R64, R64, R3, 0x1c1f ;  /* 0x001c1f0340407589 */ /* 0x000e2200000e0000 */
[----:B------:R-:W-:-:S02]  /*25290*/  SEL R50, R37, R50, P0 ;  /* 0x0000003225327207 */ /* 0x000fc40000000000 */
[----:B------:R-:W-:Y:S01]  /*252a0*/  SEL R54, R39, R54, P0 ;  /* 0x0000003627367207 */ /* 0x000fe20000000000 */
[----:B------:R-:W3:Y:S01]  /*252b0*/  SHFL.IDX PT, R66, R66, R3, 0x1c1f ;  /* 0x001c1f0342427589 */ /* 0x000ee200000e0000 */
[----:B-1----:R-:W-:Y:S02]  /*252c0*/  SEL R56, R58, R41, P0 ;  /* 0x000000293a387207 */ /* 0x002fe40000000000 */
[----:B------:R-:W-:Y:S01]  /*252d0*/  SEL R58, R41, R58, P0 ;  /* 0x0000003a293a7207 */ /* 0x000fe20000000000 */
[----:B------:R-:W1:Y:S04]  /*252e0*/  SHFL.IDX PT, R68, R68, R3, 0x1c1f ;  /* 0x001c1f0344447589 */ /* 0x000e6800000e0000 */
[----:B------:R-:W4:Y:S04]  /*252f0*/  SHFL.IDX PT, R70, R70, R3, 0x1c1f ;  /* 0x001c1f0346467589 */ /* 0x000f2800000e0000 */
[----:B------:R-:W5:Y:S04]  /*25300*/  SHFL.IDX PT, R72, R72, R3, 0x1c1f ;  /* 0x001c1f0348487589 */ /* 0x000f6800000e0000 */
[----:B------:R-:W5:Y:S01]  /*25310*/  SHFL.IDX PT, R74, R74, R3, 0x1c1f ;  /* 0x001c1f034a4a7589 */ /* 0x000f6200000e0000 */
[----:B--2---:R-:W-:-:S02]  /*25320*/  SEL R5, R43, R62, P0 ;  /* 0x0000003e2b057207 */ /* 0x004fc40000000000 */
[----:B------:R-:W-:Y:S01]  /*25330*/  SEL R7, R62, R43, P0 ;  /* 0x0000002b3e077207 */ /* 0x000fe20000000000 */
[----:B------:R-:W-:Y:S01]  /*25340*/  SHFL.IDX PT, R57, R57, R0, 0x1c1f ;  /* 0x001c1f0039397589 */ /* 0x000fe200000e0000 */
[----:B0-----:R-:W-:Y:S02]  /*25350*/  SEL R9, R45, R64, P0 ;  /* 0x000000402d097207 */ /* 0x001fe40000000000 */
[----:B------:R-:W-:Y:S01]  /*25360*/  SEL R11, R64, R45, P0 ;  /* 0x0000002d400b7207 */ /* 0x000fe20000000000 */
[----:B------:R-:W-:Y:S01]  /*25370*/  SHFL.IDX PT, R59, R59, R0, 0x1c1f ;  /* 0x001c1f003b3b7589 */ /* 0x000fe200000e0000 */
[----:B---3--:R-:W-:Y:S02]  /*25380*/  SEL R25, R47, R66, P0 ;  /* 0x000000422f197207 */ /* 0x008fe40000000000 */
[----:B------:R-:W-:Y:S01]  /*25390*/  SEL R27, R66, R47, P0 ;  /* 0x0000002f421b7207 */ /* 0x000fe20000000000 */
[----:B------:R-:W-:Y:S01]  /*253a0*/  SHFL.IDX PT, R63, R63, R0, 0x1c1f ;  /* 0x001c1f003f3f7589 */ /* 0x000fe200000e0000 */
[----:B-1----:R-:W-:-:S02]  /*253b0*/  SEL R29, R49, R68, P0 ;  /* 0x00000044311d7207 */ /* 0x002fc40000000000 */
[----:B------:R-:W-:Y:S01]  /*253c0*/  SEL R31, R68, R49, P0 ;  /* 0x00000031441f7207 */ /* 0x000fe20000000000 */
[----:B------:R-:W-:Y:S01]  /*253d0*/  SHFL.IDX PT, R65, R65, R0, 0x1c1f ;  /* 0x001c1f0041417589 */ /* 0x000fe200000e0000 */
[----:B----4-:R-:W-:Y:S02]  /*253e0*/  SEL R33, R51, R70, P0 ;  /* 0x0000004633217207 */ /* 0x010fe40000000000 */
[----:B------:R-:W-:Y:S01]  /*253f0*/  SEL R35, R70, R51, P0 ;  /* 0x0000003346237207 */ /* 0x000fe20000000000 */
[----:B------:R-:W0:Y:S01]  /*25400*/  SHFL.IDX PT, R76, R76, R3, 0x1c1f ;  /* 0x001c1f034c4c7589 */ /* 0x000e2200000e0000 */
[----:B-----5:R-:W-:Y:S02]  /*25410*/  SEL R37, R53, R72, P0 ;  /* 0x0000004835257207 */ /* 0x020fe40000000000 */
[----:B------:R-:W-:Y:S01]  /*25420*/  SEL R39, R72, R53, P0 ;  /* 0x0000003548277207 */ /* 0x000fe20000000000 */
[----:B------:R-:W1:Y:S01]  /*25430*/  SHFL.IDX PT, R78, R78, R3, 0x1c1f ;  /* 0x001c1f034e4e7589 */ /* 0x000e6200000e0000 */
[----:B------:R-:W-:-:S02]  /*25440*/  SEL R13, R55, R74, P0 ;  /* 0x0000004a370d7207 */ /* 0x000fc40000000000 */
[----:B------:R-:W-:Y:S01]  /*25450*/  SEL R15, R74, R55, P0 ;  /* 0x000000374a0f7207 */ /* 0x000fe20000000000 */
[----:B------:R-:W2:Y:S04]  /*25460*/  SHFL.IDX PT, R80, R80, R3, 0x1c1f ;  /* 0x001c1f0350507589 */ /* 0x000ea800000e0000 */
[----:B------:R-:W3:Y:S04]  /*25470*/  SHFL.IDX PT, R82, R82, R3, 0x1c1f ;  /* 0x001c1f0352527589 */ /* 0x000ee800000e0000 */
[----:B------:R-:W4:Y:S04]  /*25480*/  SHFL.IDX PT, R84, R84, R3, 0x1c1f ;  /* 0x001c1f0354547589 */ /* 0x000f2800000e0000 */
[----:B------:R5:W4:Y:S01]  /*25490*/  SHFL.IDX PT, R67, R67, R0, 0x1c1f ;  /* 0x001c1f0043437589 */ /* 0x000b2200000e0000 */
[----:B0-----:R-:W-:-:S02]  /*254a0*/  SEL R41, R57, R76, P0 ;  /* 0x0000004c39297207 */ /* 0x001fc40000000000 */
[----:B------:R-:W-:Y:S02]  /*254b0*/  SEL R43, R76, R57, P0 ;  /* 0x000000394c2b7207 */ /* 0x000fe40000000000 */
[----:B-1----:R-:W-:Y:S02]  /*254c0*/  SEL R45, R59, R78, P0 ;  /* 0x0000004e3b2d7207 */ /* 0x002fe40000000000 */
[----:B------:R-:W-:Y:S01]  /*254d0*/  SEL R47, R78, R59, P0 ;  /* 0x0000003b4e2f7207 */ /* 0x000fe20000000000 */
[----:B-----5:R-:W-:Y:S01]  /*254e0*/  IMAD.MOV.U32 R0, RZ, RZ, RZ ;  /* 0x000000ffff007224 */ /* 0x020fe200078e00ff */
[----:B--2---:R-:W-:Y:S02]  /*254f0*/  SEL R49, R63, R80, P0 ;  /* 0x000000503f317207 */ /* 0x004fe40000000000 */
[----:B------:R-:W-:Y:S02]  /*25500*/  SEL R51, R80, R63, P0 ;  /* 0x0000003f50337207 */ /* 0x000fe40000000000 */
[----:B---3--:R-:W-:-:S02]  /*25510*/  SEL R53, R65, R82, P0 ;  /* 0x0000005241357207 */ /* 0x008fc40000000000 */
[----:B------:R-:W-:-:S07]  /*25520*/  SEL R55, R82, R65, P0 ;  /* 0x0000004152377207 */ /* 0x000fce0000000000 */
.L_x_6744:
[----:B------:R-:W-:Y:S05]  /*25530*/  WARPSYNC.ALL ;  /* 0x0000000000007948 */ /* 0x000fea0003800000 */
[----:B------:R-:W-:Y:S01]  /*25540*/  BAR.SYNC.DEFER_BLOCKING 0x1, 0x100 ;  /* 0x0044000000007b1d */ /* 0x000fe20000010000 */
[----:B----4-:R-:W-:-:S05]  /*25550*/  SEL R57, R67, R84, P0 ;  /* 0x0000005443397207 */ /* 0x010fca0000000000 */
[----:B------:R-:W-:Y:S01]  /*25560*/  ULDC.64 UR4, c[0x0][0xc00] ;  /* 0x0003000000047ab9 */ /* 0x000fe20000000a00 */
[----:B------:R-:W-:Y:S01]  /*25570*/  SEL R59, R84, R67, P0 ;  /* 0x00000043543b7207 */ /* 0x000fe20000000000 */
[----:B------:R-:W2:Y:S01]  /*25580*/  LDL R62, [R1+0x5c] ;  /* 0x00005c00013e7983 */ /* 0x000ea20000100800 */
[----:B------:R-:W-:Y:S01]  /*25590*/  ISETP.NE.U32.AND P1, PT, RZ, UR4, PT ;  /* 0x00000004ff007c0c */ /* 0x000fe2000bf25070 */
[----:B------:R-:W0:Y:S01]  /*255a0*/  LDC R20, c[0x0][0xbe8] ;  /* 0x0002fa00ff147b82 */ /* 0x000e220000000800 */
[----:B------:R-:W-:Y:S01]  /*255b0*/  IADD3 R2, P2, R88, UR4, RZ ;  /* 0x0000000458027c10 */ /* 0x000fe2000ff5e0ff */
[----:B------:R-:W2:Y:S01]  /*255c0*/  LDL R68, [R1+0x48] ;  /* 0x0000480001447983 */ /* 0x000ea20000100800 */
[----:B------:R-:W-:Y:S02]  /*255d0*/  ISETP.NE.AND.EX P1, PT, RZ, UR5, PT, P1 ;  /* 0x00000005ff007c0c */ /* 0x000fe4000bf25310 */
[----:B------:R-:W-:Y:S01]  /*255e0*/  IADD3.X R3, R90, UR5, RZ, P2, !PT ;  /* 0x000000055a037c10 */ /* 0x000fe200097fe4ff */
[----:B------:R-:W-:Y:S01]  /*255f0*/  ULDC.64 UR4, c[0x0][0xc08] ;  /* 0x0003020000047ab9 */ /* 0x000fe20000000a00 */
[----:B------:R1:W-:Y:S04]  /*25600*/  STSM.16.M88.4 [R85], R4 ;  /* 0x0000000455007844 */ /* 0x0003e80000000200 */
[----:B------:R3:W-:Y:S04]  /*25610*/  STSM.16.M88.4 [R89], R8 ;  /* 0x0000000859007844 */ /* 0x0007e80000000200 */
[----:B------:R-:W-:Y:S04]  /*25620*/  STSM.16.M88.4 [R87], R24 ;  /* 0x0000001857007844 */ /* 0x000fe80000000200 */
[----:B------:R-:W-:Y:S04]  /*25630*/  STSM.16.M88.4 [R86], R28 ;  /* 0x0000001c56007844 */ /* 0x000fe80000000200 */
[----:B------:R-:W-:Y:S04]  /*25640*/  STSM.16.M88.4 [R77], R32 ;  /* 0x000000204d007844 */ /* 0x000fe80000000200 */
[----:B------:R-:W-:Y:S04]  /*25650*/  STSM.16.M88.4 [R79], R36 ;  /* 0x000000244f007844 */ /* 0x000fe80000000200 */
        /* <DEDUP_REMOVED lines=11> */
[----:B-1----:R-:W-:Y:S01]  /*25710*/  IMAD.U32 R7, RZ, RZ, UR4 ;  /* 0x00000004ff077e24 */ /* 0x002fe2000f8e00ff */
[----:B---3--:R-:W-:Y:S01]  /*25720*/  @P0 IADD3.X R89, R90, UR5, RZ, P3, !PT ;  /* 0x000000055a590c10 */ /* 0x008fe20009ffe4ff */
[----:B------:R1:W5:Y:S01]  /*25730*/  @P1 LDG.E R0, desc[UR50][R2.64] ;  /* 0x0000003202001981 */ /* 0x000362000c1e1900 */
[----:B0-----:R-:W-:Y:S01]  /*25740*/  ISETP.NE.AND P2, PT, R20, 0x1, PT ;  /* 0x000000011400780c */ /* 0x001fe20003f45270 */
[----:B------:R-:W-:Y:S02]  /*25750*/  VIADD R8, R103, 0xffffff80 ;  /* 0xffffff8067087836 */ /* 0x000fe40000000000 */
[----:B------:R1:W5:Y:S03]  /*25760*/  @P0 LDG.E R7, desc[UR50][R88.64] ;  /* 0x0000003258070981 */ /* 0x000366000c1e1900 */
[----:B------:R-:W-:-:S07]  /*25770*/  SHF.R.S32.HI R5, RZ, 0x1f, R8 ;  /* 0x0000001fff057819 */ /* 0x000fce0000011408 */
[----:B------:R-:W0:Y:S08]  /*25780*/  @P2 LDC R6, c[0x0][0xbec] ;  /* 0x0002fb00ff062b82 */ /* 0x000e300000000800 */
[----:B----4-:R-:W3:Y:S01]  /*25790*/  @P2 LDC R13, c[0x0][0xbf0] ;  /* 0x0002fc00ff0d2b82 */ /* 0x010ee20000000800 */
[----:B--2---:R-:W-:Y:S01]  /*257a0*/  IADD3 R15, R62, R68, RZ ;  /* 0x000000443e0f7210 */ /* 0x004fe20007ffe0ff */
[----:B01-3--:R-:W-:Y:S06]  /*257b0*/  @P0 BRA `(.L_x_6485) ;  /* 0x0000000000100947 */ /* 0x00bfec0003800000 */
[----:B------:R-:W-:Y:S05]  /*257c0*/  @!P1 BRA `(.L_x_6485) ;  /* 0x00000000000c9947 */ /* 0x000fea0003800000 */
[----:B------:R-:W2:Y:S04]  /*257d0*/  LDG.E R4, desc[UR50][R2.64] ;  /* 0x0000003202047981 */ /* 0x000ea8000c1e1900 */
[----:B-----5:R-:W2:Y:S02]  /*257e0*/  LDG.E R7, desc[UR50][R2.64+0x4] ;  /* 0x0000043202077981 */ /* 0x020ea4000c1e1900 */
[----:B--2---:R-:W-:-:S07]  /*257f0*/  IMAD.IADD R7, R7, 0x1, -R4 ;  /* 0x0000000107077824 */ /* 0x004fce00078e0a04 */
.L_x_6485:
[----:B------:R-:W2:Y:S01]  /*25800*/  LDL.LU R70, [R1+0x60] ;  /* 0x0000600001467983 */ /* 0x000ea20000300800 */
[----:B------:R-:W-:Y:S01]  /*25810*/  ULDC.64 UR4, c[0x0][0xb90] ;  /* 0x0002e40000047ab9 */ /* 0x000fe20000000a00 */
[--C-:B-----5:R-:W-:Y:S01]  /*25820*/  SHF.R.S32.HI R3, RZ, 0x1f, R0.reuse ;  /* 0x0000001fff037819 */ /* 0x120fe20000011400 */
[----:B------:R-:W-:Y:S01]  /*25830*/  IMAD.MOV.U32 R2, RZ, RZ, R0 ;  /* 0x000000ffff027224 */ /* 0x000fe200078e0000 */
[----:B------:R-:W-:Y:S01]  /*25840*/  LEA.HI R10, R5, R8, RZ, 0x7 ;  /* 0x00000008050a7211 */ /* 0x000fe200078f38ff */
[----:B------:R-:W-:Y:S01]  /*25850*/  @P2 IMAD.HI.U32 R6, R15, R6, RZ ;  /* 0x000000060f062227 */ /* 0x000fe200078e00ff */
[----:B------:R-:W-:Y:S01]  /*25860*/  LEA.HI R63, R5, R8, RZ, 0x3 ;  /* 0x00000008053f7211 */ /* 0x000fe200078f18ff */
[----:B------:R-:W0:Y:S01]  /*25870*/  @P2 LDC R67, c[0x0][0xbec] ;  /* 0x0002fb00ff432b82 */ /* 0x000e220000000800 */
[----:B------:R-:W-:Y:S01]  /*25880*/  LOP3.LUT R25, R10, 0xffffff80, RZ, 0xc0, !PT ;  /* 0xffffff800a197812 */ /* 0x000fe200078ec0ff */
[----:B------:R-:W-:Y:S01]  /*25890*/  IMAD.MOV.U32 R9, RZ, RZ, R15 ;  /* 0x000000ffff097224 */ /* 0x000fe200078e000f */
[----:B------:R-:W-:Y:S01]  /*258a0*/  @P2 SHF.R.U32.HI R9, RZ, R13, R6 ;  /* 0x0000000dff092219 */ /* 0x000fe20000011606 */
[----:B------:R-:W-:Y:S01]  /*258b0*/  IMAD R69, R7, R20, RZ ;  /* 0x0000001407457224 */ /* 0x000fe200078e02ff */
[----:B------:R-:W-:Y:S01]  /*258c0*/  SEL R65, R98, RZ, !P1 ;  /* 0x000000ff62417207 */ /* 0x000fe20004800000 */
[----:B------:R-:W-:Y:S01]  /*258d0*/  IMAD.IADD R25, R8, 0x1, -R25 ;  /* 0x0000000108197824 */ /* 0x000fe200078e0a19 */
[----:B------:R-:W-:Y:S01]  /*258e0*/  SEL R62, R94, RZ, !P1 ;  /* 0x000000ff5e3e7207 */ /* 0x000fe20004800000 */
[----:B------:R-:W1:Y:S01]  /*258f0*/  @P2 LDC R71, c[0x0][0xbf0] ;  /* 0x0002fc00ff472b82 */ /* 0x000e620000000800 */
[----:B------:R-:W-:-:S02]  /*25900*/  LOP3.LUT R27, R63, 0xfffffff8, RZ, 0xc0, !PT ;  /* 0xfffffff83f1b7812 */ /* 0x000fc400078ec0ff */
[----:B------:R-:W-:Y:S02]  /*25910*/  SHF.R.S32.HI R63, RZ, 0x3, R63 ;  /* 0x00000003ff3f7819 */ /* 0x000fe4000001143f */
[----:B------:R-:W-:Y:S01]  /*25920*/  LOP3.LUT P0, RZ, R25, 0x3, RZ, 0xc0, !PT ;  /* 0x0000000319ff7812 */ /* 0x000fe2000780c0ff */
[----:B------:R-:W-:Y:S01]  /*25930*/  IMAD.IADD R66, R8, 0x1, -R27 ;  /* 0x0000000108427824 */ /* 0x000fe200078e0a1b */
[----:B------:R-:W-:-:S04]  /*25940*/  SHF.R.S32.HI R8, RZ, 0x1f, R25 ;  /* 0x0000001fff087819 */ /* 0x000fc80000011419 */
[CC--:B------:R-:W-:Y:S02]  /*25950*/  LEA.HI R12, R8.reuse, R25.reuse, RZ, 0x2 ;  /* 0x00000019080c7211 */ /* 0x0c0fe400078f10ff */
[----:B------:R-:W-:Y:S02]  /*25960*/  LEA.HI R25, R8, R25, RZ, 0x5 ;  /* 0x0000001908197211 */ /* 0x000fe400078f28ff */
[--C-:B------:R-:W-:Y:S02]  /*25970*/  SHF.R.S32.HI R14, RZ, 0x2, R12.reuse ;  /* 0x00000002ff0e7819 */ /* 0x100fe4000001140c */
[----:B------:R-:W-:Y:S02]  /*25980*/  SHF.R.S32.HI R27, RZ, 0x1f, R12 ;  /* 0x0000001fff1b7819 */ /* 0x000fe4000001140c */
[----:B------:R-:W-:Y:S02]  /*25990*/  SHF.R.S32.HI R25, RZ, 0x5, R25 ;  /* 0x00000005ff197819 */ /* 0x000fe40000011419 */
[----:B------:R-:W-:-:S04]  /*259a0*/  LEA.HI R27, R27, R14, RZ, 0x3 ;  /* 0x0000000e1b1b7211 */ /* 0x000fc800078f18ff */
[----:B------:R-:W-:-:S05]  /*259b0*/  LOP3.LUT R27, R27, 0xfffffff8, RZ, 0xc0, !PT ;  /* 0xfffffff81b1b7812 */ /* 0x000fca00078ec0ff */
[----:B------:R-:W-:Y:S01]  /*259c0*/  IMAD.IADD R14, R14, 0x1, -R27 ;  /* 0x000000010e0e7824 */ /* 0x000fe200078e0a1b */
[----:B------:R-:W-:Y:S01]  /*259d0*/  BSSY B1, `(.L_x_6486) ;  /* 0x00000ba000017945 */ /* 0x000fe20003800000 */
[----:B--2---:R-:W-:-:S05]  /*259e0*/  SHF.R.S32.HI R64, RZ, 0x1f, R70 ;  /* 0x0000001fff407819 */ /* 0x004fca0000011446 */
[----:B------:R-:W-:-:S04]  /*259f0*/  IMAD R4, R64, UR4, RZ ;  /* 0x0000000440047c24 */ /* 0x000fc8000f8e02ff */
[C---:B------:R-:W-:Y:S02]  /*25a00*/  IMAD R11, R70.reuse, UR5, R4 ;  /* 0x00000005460b7c24 */ /* 0x040fe4000f8e0204 */
[----:B------:R-:W-:Y:S01]  /*25a10*/  IMAD.WIDE.U32 R4, R70, UR4, R2 ;  /* 0x0000000446047c25 */ /* 0x000fe2000f8e0002 */
[----:B------:R-:W-:Y:S01]  /*25a20*/  ULDC.64 UR4, c[0x0][0xb98] ;  /* 0x0002e60000047ab9 */ /* 0x000fe20000000a00 */
[----:B------:R-:W-:Y:S02]  /*25a30*/  SHF.L.U32 R2, R66, 0x3, RZ ;  /* 0x0000000342027819 */ /* 0x000fe400000006ff */
[----:B------:R-:W-:Y:S02]  /*25a40*/  IMAD.IADD R5, R5, 0x1, R11 ;  /* 0x0000000105057824 */ /* 0x000fe400078e020b */
[----:B------:R-:W-:Y:S02]  /*25a50*/  IMAD.MOV R11, RZ, RZ, -R9 ;  /* 0x000000ffff0b7224 */ /* 0x000fe400078e0a09 */
[----:B------:R-:W-:-:S02]  /*25a60*/  IMAD R13, R65, UR4, RZ ;  /* 0x00000004410d7c24 */ /* 0x000fc4000f8e02ff */
[----:B------:R-:W-:-:S04]  /*25a70*/  IMAD.WIDE.U32 R4, R62, UR4, R4 ;  /* 0x000000043e047c25 */ /* 0x000fc8000f8e0004 */
[----:B------:R-:W-:Y:S01]  /*25a80*/  IMAD R11, R20, R11, R15 ;  /* 0x0000000b140b7224 */ /* 0x000fe200078e020f */
[----:B------:R-:W-:Y:S01]  /*25a90*/  SHF.R.S32.HI R15, RZ, 0x1f, R9 ;  /* 0x0000001fff0f7819 */ /* 0x000fe20000011409 */
[----:B------:R-:W-:Y:S01]  /*25aa0*/  IMAD R6, R62, UR5, R13 ;  /* 0x000000053e067c24 */ /* 0x000fe2000f8e020d */
[----:B------:R-:W-:Y:S01]  /*25ab0*/  IADD3 R4, P1, R9, R4, RZ ;  /* 0x0000000409047210 */ /* 0x000fe20007f3e0ff */
[----:B------:R-:W-:Y:S01]  /*25ac0*/  ULDC.64 UR4, c[0x0][0xb88] ;  /* 0x0002e20000047ab9 */ /* 0x000fe20000000a00 */
[----:B------:R-:W-:Y:S02]  /*25ad0*/  IMAD R13, R63, 0x40, R2 ;  /* 0x000000403f0d7824 */ /* 0x000fe400078e0202 */
[----:B------:R-:W-:Y:S02]  /*25ae0*/  IADD3.X R5, R15, R5, R6, P1, !PT ;  /* 0x000000050f057210 */ /* 0x000fe40000ffe406 */
[----:B------:R-:W-:Y:S01]  /*25af0*/  SHF.R.S32.HI R6, RZ, 0x1f, R11 ;  /* 0x0000001fff067819 */ /* 0x000fe2000001140b */
[----:B------:R-:W-:Y:S01]  /*25b00*/  IMAD.WIDE R60, R13, 0x2, R60 ;  /* 0x000000020d3c7825 */ /* 0x000fe200078e023c */
[----:B------:R-:W-:-:S03]  /*25b10*/  SHF.R.S32.HI R15, RZ, 0x7, R10 ;  /* 0x00000007ff0f7819 */ /* 0x000fc6000001140a */
[----:B------:R-:W-:Y:S01]  /*25b20*/  IMAD R6, R6, UR4, RZ ;  /* 0x0000000406067c24 */ /* 0x000fe2000f8e02ff */
[----:B------:R-:W-:Y:S01]  /*25b30*/  LEA.HI R10, R10, R15, RZ, 0x1 ;  /* 0x0000000f0a0a7211 */ /* 0x000fe200078f08ff */
[C---:B------:R-:W-:Y:S01]  /*25b40*/  IMAD.WIDE.U32 R4, R11.reuse, UR4, R4 ;  /* 0x000000040b047c25 */ /* 0x040fe2000f8e0004 */
[C---:B------:R-:W-:Y:S02]  /*25b50*/  IADD3 R29, P3, R60.reuse, 0x4000, RZ ;  /* 0x000040003c1d7810 */ /* 0x040fe40007f7e0ff */
[----:B------:R-:W-:Y:S01]  /*25b60*/  IADD3 R9, P5, R60, 0x1000, RZ ;  /* 0x000010003c097810 */ /* 0x000fe20007fbe0ff */
[----:B------:R-:W-:Y:S01]  /*25b70*/  IMAD R13, R11, UR5, R6 ;  /* 0x000000050b0d7c24 */ /* 0x000fe2000f8e0206 */
[----:B------:R-:W-:Y:S01]  /*25b80*/  LOP3.LUT R6, R10, 0x3fffffe, RZ, 0xc0, !PT ;  /* 0x03fffffe0a067812 */ /* 0x000fe200078ec0ff */
[----:B------:R-:W-:Y:S01]  /*25b90*/  ULDC.64 UR4, c[0x0][0xb50] ;  /* 0x0002d40000047ab9 */ /* 0x000fe20000000a00 */
[----:B------:R-:W-:Y:S01]  /*25ba0*/  LOP3.LUT R28, R29, 0x380, RZ, 0xc0, !PT ;  /* 0x000003801d1c7812 */ /* 0x000fe200078ec0ff */
[----:B------:R-:W-:Y:S01]  /*25bb0*/  IMAD.IADD R5, R5, 0x1, R13 ;  /* 0x0000000105057824 */ /* 0x000fe200078e020d */
[----:B------:R-:W-:Y:S01]  /*25bc0*/  LEA R10, P1, R4, UR4, 0x2 ;  /* 0x00000004040a7c11 */ /* 0x000fe2000f8210ff */
[----:B------:R-:W-:Y:S01]  /*25bd0*/  IMAD.IADD R6, R15, 0x1, -R6 ;  /* 0x000000010f067824 */ /* 0x000fe200078e0a06 */
[----:B------:R-:W-:Y:S01]  /*25be0*/  IADD3 R13, P4, R60, 0x2000, RZ ;  /* 0x000020003c0d7810 */ /* 0x000fe20007f9e0ff */
[----:B------:R-:W-:Y:S01]  /*25bf0*/  IMAD R15, R25, 0x10, R14 ;  /* 0x00000010190f7824 */ /* 0x000fe200078e020e */
[----:B------:R-:W-:Y:S01]  /*25c00*/  LEA.HI.X R11, R4, UR5, R5, 0x2, P1 ;  /* 0x00000005040b7c11 */ /* 0x000fe200088f1405 */
[----:B------:R-:W-:Y:S01]  /*25c10*/  SHFL.IDX PT, R50, R10, RZ, 0x1c1f ;  /* 0x001c1fff0a327589 */ /* 0x000fe200000e0000 */
[----:B------:R-:W-:Y:S01]  /*25c20*/  IADD3 R25, P1, R60, 0x3000, RZ ;  /* 0x000030003c197810 */ /* 0x000fe20007f3e0ff */
[----:B------:R-:W-:Y:S01]  /*25c30*/  IMAD R4, R6, 0x40, R15 ;  /* 0x0000004006047824 */ /* 0x000fe200078e020f */
[----:B------:R-:W-:Y:S01]  /*25c40*/  LOP3.LUT R8, R9, 0x380, RZ, 0xc0, !PT ;  /* 0x0000038009087812 */ /* 0x000fe200078ec0ff */
[----:B------:R-:W2:Y:S01]  /*25c50*/  SHFL.IDX PT, R51, R11, RZ, 0x1c1f ;  /* 0x001c1fff0b337589 */ /* 0x000ea200000e0000 */
[----:B------:R-:W-:Y:S01]  /*25c60*/  LOP3.LUT R24, R25, 0x380, RZ, 0xc0, !PT ;  /* 0x0000038019187812 */ /* 0x000fe200078ec0ff */
[----:B------:R-:W-:Y:S01]  /*25c70*/  IMAD.IADD R4, R4, 0x1, R68 ;  /* 0x0000000104047824 */ /* 0x000fe200078e0244 */
[----:B------:R-:W-:Y:S01]  /*25c80*/  LOP3.LUT R12, R13, 0x380, RZ, 0xc0, !PT ;  /* 0x000003800d0c7812 */ /* 0x000fe200078ec0ff */
[----:B------:R-:W-:Y:S01]  /*25c90*/  SHFL.IDX PT, R54, R10, 0x1, 0x1c1f ;  /* 0x003c1f000a367f89 */ /* 0x000fe200000e0000 */
[----:B------:R-:W-:Y:S01]  /*25ca0*/  SHF.R.U64 R24, R24, 0x3, RZ ;  /* 0x0000000318187819 */ /* 0x000fe200000012ff */
[----:B------:R-:W-:Y:S01]  /*25cb0*/  ULDC.64 UR4, c[0x0][0xaa0] ;  /* 0x0002a80000047ab9 */ /* 0x000fe20000000a00 */
[----:B------:R-:W-:Y:S01]  /*25cc0*/  SHF.R.U64 R28, R28, 0x3, RZ ;  /* 0x000000031c1c7819 */ /* 0x000fe200000012ff */
[----:B------:R-:W3:Y:S01]  /*25cd0*/  SHFL.IDX PT, R55, R11, 0x1, 0x1c1f ;  /* 0x003c1f000b377f89 */ /* 0x000ee200000e0000 */
[----:B------:R-:W-:-:S02]  /*25ce0*/  LOP3.LUT R24, R24, R25, RZ, 0x3c, !PT ;  /* 0x0000001918187212 */ /* 0x000fc400078e3cff */
[----:B------:R-:W-:Y:S02]  /*25cf0*/  IADD3.X R25, RZ, R61, RZ, P1, !PT ;  /* 0x0000003dff197210 */ /* 0x000fe40000ffe4ff */
[----:B------:R-:W-:Y:S02]  /*25d00*/  SHF.R.U64 R8, R8, 0x3, RZ ;  /* 0x0000000308087819 */ /* 0x000fe400000012ff */
[----:B------:R-:W-:Y:S02]  /*25d10*/  SHF.R.U64 R12, R12, 0x3, RZ ;  /* 0x000000030c0c7819 */ /* 0x000fe400000012ff */
[----:B------:R-:W-:Y:S02]  /*25d20*/  IADD3 R41, P1, R60, 0x7000, RZ ;  /* 0x000070003c297810 */ /* 0x000fe40007f3e0ff */
[----:B------:R-:W-:Y:S01]  /*25d30*/  LOP3.LUT R28, R28, R29, RZ, 0x3c, !PT ;  /* 0x0000001d1c1c7212 */ /* 0x000fe200078e3cff */
[--C-:B------:R-:W-:Y:S01]  /*25d40*/  IMAD.X R29, RZ, RZ, R61.reuse, P3 ;  /* 0x000000ffff1d7224 */ /* 0x100fe200018e063d */
[----:B------:R-:W-:Y:S01]  /*25d50*/  LOP3.LUT R8, R8, R9, RZ, 0x3c, !PT ;  /* 0x0000000908087212 */ /* 0x000fe200078e3cff */
[--C-:B------:R-:W-:Y:S01]  /*25d60*/  IMAD.X R9, RZ, RZ, R61.reuse, P5 ;  /* 0x000000ffff097224 */ /* 0x100fe200028e063d */
[----:B------:R-:W-:Y:S01]  /*25d70*/  LOP3.LUT R12, R12, R13, RZ, 0x3c, !PT ;  /* 0x0000000d0c0c7212 */ /* 0x000fe200078e3cff */
[----:B------:R-:W-:Y:S01]  /*25d80*/  IMAD.X R13, RZ, RZ, R61, P4 ;  /* 0x000000ffff0d7224 */ /* 0x000fe200020e063d */
[----:B------:R-:W-:-:S02]  /*25d90*/  LOP3.LUT R40, R41, 0x380, RZ, 0xc0, !PT ;  /* 0x0000038029287812 */ /* 0x000fc400078ec0ff */
[C---:B------:R-:W-:Y:S02]  /*25da0*/  IADD3 R45, P3, R60.reuse, 0x8000, RZ ;  /* 0x000080003c2d7810 */ /* 0x040fe40007f7e0ff */
[C---:B------:R-:W-:Y:S02]  /*25db0*/  IADD3 R33, P5, R60.reuse, 0x5000, RZ ;  /* 0x000050003c217810 */ /* 0x040fe40007fbe0ff */
[----:B------:R-:W-:Y:S02]  /*25dc0*/  IADD3 R37, P4, R60, 0x6000, RZ ;  /* 0x000060003c257810 */ /* 0x000fe40007f9e0ff */
[----:B------:R-:W-:Y:S02]  /*25dd0*/  SHF.R.U64 R40, R40, 0x3, RZ ;  /* 0x0000000328287819 */ /* 0x000fe400000012ff */
[----:B------:R-:W-:Y:S02]  /*25de0*/  LOP3.LUT R44, R45, 0x380, RZ, 0xc0, !PT ;  /* 0x000003802d2c7812 */ /* 0x000fe400078ec0ff */
[----:B------:R-:W-:-:S02]  /*25df0*/  LOP3.LUT R32, R33, 0x380, RZ, 0xc0, !PT ;  /* 0x0000038021207812 */ /* 0x000fc400078ec0ff */
[----:B------:R-:W-:Y:S02]  /*25e00*/  LOP3.LUT R36, R37, 0x380, RZ, 0xc0, !PT ;  /* 0x0000038025247812 */ /* 0x000fe400078ec0ff */
[----:B------:R-:W-:Y:S01]  /*25e10*/  LOP3.LUT R40, R40, R41, RZ, 0x3c, !PT ;  /* 0x0000002928287212 */ /* 0x000fe200078e3cff */
[----:B------:R-:W-:Y:S01]  /*25e20*/  IMAD.X R41, RZ, RZ, R61, P1 ;  /* 0x000000ffff297224 */ /* 0x000fe200008e063d */
[----:B------:R-:W-:Y:S02]  /*25e30*/  SHF.R.U64 R44, R44, 0x3, RZ ;  /* 0x000000032c2c7819 */ /* 0x000fe400000012ff */
[----:B------:R-:W-:Y:S02]  /*25e40*/  SHF.R.U64 R32, R32, 0x3, RZ ;  /* 0x0000000320207819 */ /* 0x000fe400000012ff */
[----:B------:R-:W-:Y:S02]  /*25e50*/  SHF.R.U64 R36, R36, 0x3, RZ ;  /* 0x0000000324247819 */ /* 0x000fe400000012ff */
[----:B------:R-:W-:-:S02]  /*25e60*/  ISETP.GE.OR P1, PT, R4, R69, P0 ;  /* 0x000000450400720c */ /* 0x000fc40000726670 */
[----:B------:R-:W-:Y:S02]  /*25e70*/  IADD3 R4, R4, 0x8, RZ ;  /* 0x0000000804047810 */ /* 0x000fe40007ffe0ff */
[----:B------:R-:W-:Y:S01]  /*25e80*/  LOP3.LUT R44, R44, R45, RZ, 0x3c, !PT ;  /* 0x0000002d2c2c7212 */ /* 0x000fe200078e3cff */
[--C-:B------:R-:W-:Y:S01]  /*25e90*/  IMAD.X R45, RZ, RZ, R61.reuse, P3 ;  /* 0x000000ffff2d7224 */ /* 0x100fe200018e063d */
[----:B------:R-:W-:Y:S01]  /*25ea0*/  LOP3.LUT R32, R32, R33, RZ, 0x3c, !PT ;  /* 0x0000002120207212 */ /* 0x000fe200078e3cff */
[--C-:B------:R-:W-:Y:S01]  /*25eb0*/  IMAD.X R33, RZ, RZ, R61.reuse, P5 ;  /* 0x000000ffff217224 */ /* 0x100fe200028e063d */
[----:B------:R-:W-:Y:S01]  /*25ec0*/  LOP3.LUT R36, R36, R37, RZ, 0x3c, !PT ;  /* 0x0000002524247212 */ /* 0x000fe200078e3cff */
[----:B------:R-:W-:Y:S01]  /*25ed0*/  IMAD.X R37, RZ, RZ, R61, P4 ;  /* 0x000000ffff257224 */ /* 0x000fe200020e063d */
[----:B------:R-:W-:Y:S02]  /*25ee0*/  IADD3 R5, P3, R60, 0xb000, RZ ;  /* 0x0000b0003c057810 */ /* 0x000fe40007f7e0ff */
[----:B------:R-:W-:-:S02]  /*25ef0*/  ISETP.GE.OR P0, PT, R4, R69, P0 ;  /* 0x000000450400720c */ /* 0x000fc40000706670 */
[C---:B------:R-:W-:Y:S01]  /*25f00*/  LOP3.LUT R6, R60.reuse, 0x380, RZ, 0xc0, !PT ;  /* 0x000003803c067812 */ /* 0x040fe200078ec0ff */
[----:B------:R-:W-:Y:S01]  /*25f10*/  IMAD R3, R3, UR4, RZ ;  /* 0x0000000403037c24 */ /* 0x000fe2000f8e02ff */
[C---:B------:R-:W-:Y:S01]  /*25f20*/  IADD3 R49, P5, R60.reuse, 0x9000, RZ ;  /* 0x000090003c317810 */ /* 0x040fe20007fbe0ff */
[----:B--2---:R2:W-:Y:S01]  /*25f30*/  @!P1 ST.E desc[UR50][R50.64], R120 ;  /* 0x0000007832009985 */ /* 0x0045e2000c101932 */
[----:B------:R-:W-:Y:S01]  /*25f40*/  IADD3 R53, P4, R60, 0xa000, RZ ;  /* 0x0000a0003c357810 */ /* 0x000fe20007f9e0ff */
[----:B------:R-:W-:Y:S01]  /*25f50*/  IMAD.X R57, RZ, RZ, R61, P3 ;  /* 0x000000ffff397224 */ /* 0x000fe200018e063d */
[----:B------:R-:W-:Y:S02]  /*25f60*/  LOP3.LUT R4, R5, 0x380, RZ, 0xc0, !PT ;  /* 0x0000038005047812 */ /* 0x000fe400078ec0ff */
[----:B------:R-:W-:Y:S02]  /*25f70*/  LOP3.LUT R48, R49, 0x380, RZ, 0xc0, !PT ;  /* 0x0000038031307812 */ /* 0x000fe400078ec0ff */
[----:B------:R-:W-:Y:S01]  /*25f80*/  LOP3.LUT R52, R53, 0x380, RZ, 0xc0, !PT ;  /* 0x0000038035347812 */ /* 0x000fe200078ec0ff */
[----:B---3--:R3:W-:Y:S01]  /*25f90*/  @!P0 ST.E desc[UR50][R54.64], R121 ;  /* 0x0000007936008985 */ /* 0x0087e2000c101932 */
        /* <DEDUP_REMOVED lines=8> */
[----:B------:R-:W-:Y:S01]  /*26020*/  LOP3.LUT R48, R48, R49, RZ, 0x3c, !PT ;  /* 0x0000003130307212 */ /* 0x000fe200078e3cff */
[--C-:B------:R-:W-:Y:S01]  /*26030*/  IMAD.X R49, RZ, RZ, R61.reuse, P5 ;  /* 0x000000ffff317224 */ /* 0x100fe200028e063d */
[----:B------:R-:W-:Y:S01]  /*26040*/  LOP3.LUT R52, R52, R53, RZ, 0x3c, !PT ;  /* 0x0000003534347212 */ /* 0x000fe200078e3cff */
[----:B------:R-:W-:Y:S01]  /*26050*/  IMAD.X R53, RZ, RZ, R61, P4 ;  /* 0x000000ffff357224 */ /* 0x000fe200020e063d */
[----:B------:R-:W-:Y:S01]  /*26060*/  LOP3.LUT R56, R4, R5, RZ, 0x3c, !PT ;  /* 0x0000000504387212 */ /* 0x000fe200078e3cff */
[----:B------:R-:W5:Y:S04]  /*26070*/  LD.E.128 R24, desc[UR50][R24.64] ;  /* 0x0000003218187980 */ /* 0x000f68000c101d00 */
[----:B------:R4:W5:Y:S04]  /*26080*/  LD.E.128 R4, desc[UR50][R60.64] ;  /* 0x000000323c047980 */ /* 0x000968000c101d00 */
[----:B------:R-:W5:Y:S04]  /*26090*/  LD.E.128 R28, desc[UR50][R28.64] ;  /* 0x000000321c1c7980 */ /* 0x000f68000c101d00 */
[----:B------:R-:W5:Y:S01]  /*260a0*/  LD.E.128 R32, desc[UR50][R32.64] ;  /* 0x0000003220207980 */ /* 0x000f62000c101d00 */
[----:B----4-:R-:W-:Y:S01]  /*260b0*/  IMAD.WIDE.U32 R60, R0, UR4, RZ ;  /* 0x00000004003c7c25 */ /* 0x010fe2000f8e00ff */
[----:B------:R-:W-:-:S02]  /*260c0*/  ULDC.64 UR4, c[0x0][0xae8] ;  /* 0x0002ba0000047ab9 */ /* 0x000fc40000000a00 */
[----:B------:R-:W5:Y:S01]  /*260d0*/  LD.E.128 R36, desc[UR50][R36.64] ;  /* 0x0000003224247980 */ /* 0x000f62000c101d00 */
[----:B------:R-:W-:Y:S02]  /*260e0*/  IMAD R0, R66, 0x20, R63 ;  /* 0x0000002042007824 */ /* 0x000fe400078e023f */
[----:B------:R-:W-:Y:S01]  /*260f0*/  IMAD.IADD R61, R61, 0x1, R3 ;  /* 0x000000013d3d7824 */ /* 0x000fe200078e0203 */
[----:B------:R-:W5:Y:S01]  /*26100*/  LD.E.128 R40, desc[UR50][R40.64] ;  /* 0x0000003228287980 */ /* 0x000f62000c101d00 */
[----:B------:R-:W-:Y:S02]  /*26110*/  IMAD R64, R64, UR4, RZ ;  /* 0x0000000440407c24 */ /* 0x000fe4000f8e02ff */
[----:B------:R-:W-:Y:S01]  /*26120*/  IMAD.IADD R66, R68, 0x1, R0 ;  /* 0x0000000144427824 */ /* 0x000fe200078e0200 */
[----:B------:R-:W5:Y:S01]  /*26130*/  LD.E.128 R44, desc[UR50][R44.64] ;  /* 0x000000322c2c7980 */ /* 0x000f62000c101d00 */
[C---:B------:R-:W-:Y:S02]  /*26140*/  IMAD R3, R70.reuse, UR5, R64 ;  /* 0x0000000546037c24 */ /* 0x040fe4000f8e0240 */
[----:B------:R-:W-:Y:S01]  /*26150*/  IMAD.WIDE.U32 R60, R70, UR4, R60 ;  /* 0x00000004463c7c25 */ /* 0x000fe2000f8e003c */
[----:B------:R-:W-:Y:S01]  /*26160*/  ULDC.64 UR4, c[0x0][0xaf0] ;  /* 0x0002bc0000047ab9 */ /* 0x000fe20000000a00 */
[----:B--2---:R-:W5:Y:S02]  /*26170*/  LD.E.128 R48, desc[UR50][R48.64] ;  /* 0x0000003230307980 */ /* 0x004f64000c101d00 */
[----:B0-----:R-:W-:-:S02]  /*26180*/  @P2 IMAD.HI.U32 R0, R66, R67, RZ ;  /* 0x0000004342002227 */ /* 0x001fc400078e00ff */
[----:B---3--:R-:W5:Y:S02]  /*26190*/  LD.E.128 R52, desc[UR50][R52.64] ;  /* 0x0000003234347980 */ /* 0x008f64000c101d00 */
[----:B------:R-:W-:Y:S01]  /*261a0*/  IMAD.IADD R61, R61, 0x1, R3 ;  /* 0x000000013d3d7824 */ /* 0x000fe200078e0203 */
[----:B------:R-:W-:Y:S01]  /*261b0*/  MOV R3, R66 ;  /* 0x0000004200037202 */ /* 0x000fe20000000f00 */
[----:B------:R-:W-:Y:S01]  /*261c0*/  IMAD R65, R65, UR4, RZ ;  /* 0x0000000441417c24 */ /* 0x000fe2000f8e02ff */
[----:B-1----:R-:W-:Y:S01]  /*261d0*/  @P2 SHF.R.U32.HI R3, RZ, R71, R0 ;  /* 0x00000047ff032219 */ /* 0x002fe20000011600 */
[C---:B------:R-:W-:Y:S01]  /*261e0*/  IMAD.WIDE.U32 R60, R62.reuse, UR4, R60 ;  /* 0x000000043e3c7c25 */ /* 0x040fe2000f8e003c */
[----:B------:R-:W5:Y:S02]  /*261f0*/  LD.E.128 R56, desc[UR50][R56.64] ;  /* 0x0000003238387980 */ /* 0x000f64000c101d00 */
[----:B------:R-:W-:Y:S01]  /*26200*/  SHF.R.S32.HI R0, RZ, 0x1f, R3 ;  /* 0x0000001fff007819 */ /* 0x000fe20000011403 */
[----:B------:R-:W-:Y:S01]  /*26210*/  IMAD R65, R62, UR5, R65 ;  /* 0x000000053e417c24 */ /* 0x000fe2000f8e0241 */
[----:B------:R-:W-:Y:S01]  /*26220*/  ULDC.64 UR4, c[0x0][0xae0] ;  /* 0x0002b80000047ab9 */ /* 0x000fe20000000a00 */
[----:B------:R-:W-:Y:S01]  /*26230*/  IMAD.MOV R67, RZ, RZ, -R3 ;  /* 0x000000ffff437224 */ /* 0x000fe200078e0a03 */
        /* <DEDUP_REMOVED lines=8> */
[----:B------:R-:W-:Y:S02]  /*262c0*/  IMAD R65, R20, R67, R66 ;  /* 0x0000004314417224 */ /* 0x000fe400078e0242 */
[C---:B------:R-:W-:Y:S02]  /*262d0*/  IMAD R67, R3.reuse, UR5, R0 ;  /* 0x0000000503437c24 */ /* 0x040fe4000f8e0200 */
[----:B------:R-:W-:Y:S01]  /*262e0*/  IMAD.WIDE.U32 R60, R3, UR4, R60 ;  /* 0x00000004033c7c25 */ /* 0x000fe2000f8e003c */
[----:B------:R-:W-:Y:S01]  /*262f0*/  SHF.R.S32.HI R0, RZ, 0x1f, R65 ;  /* 0x0000001fff007819 */ /* 0x000fe20000011441 */
[----:B------:R-:W-:Y:S02]  /*26300*/  ULDC.64 UR4, c[0x0][0xad8] ;  /* 0x0002b60000047ab9 */ /* 0x000fe40000000a00 */
[----:B------:R-:W-:-:S02]  /*26310*/  IMAD.IADD R61, R61, 0x1, R67 ;  /* 0x000000013d3d7824 */ /* 0x000fc400078e0243 */
[----:B------:R-:W-:Y:S02]  /*26320*/  IMAD R0, R0, UR4, RZ ;  /* 0x0000000400007c24 */ /* 0x000fe4000f8e02ff */
[----:B------:R-:W-:Y:S02]  /*26330*/  IMAD.IADD R68, R63, 0x1, R68 ;  /* 0x000000013f447824 */ /* 0x000fe400078e0244 */
[C---:B------:R-:W-:Y:S02]  /*26340*/  IMAD R63, R65.reuse, UR5, R0 ;  /* 0x00000005413f7c24 */ /* 0x040fe4000f8e0200 */
[----:B------:R-:W-:Y:S01]  /*26350*/  IMAD.WIDE.U32 R60, R65, UR4, R60 ;  /* 0x00000004413c7c25 */ /* 0x000fe2000f8e003c */
[----:B------:R-:W-:-:S03]  /*26360*/  ULDC.64 UR4, c[0x0][0xa80] ;  /* 0x0002a00000047ab9 */ /* 0x000fc60000000a00 */
[----:B------:R-:W-:Y:S01]  /*26370*/  VIADD R3, R68, 0x20 ;  /* 0x0000002044037836 */ /* 0x000fe20000000000 */
[----:B------:R-:W-:Y:S01]  /*26380*/  LEA R66, P2, R60, UR4, 0x1 ;  /* 0x000000043c427c11 */ /* 0x000fe2000f8408ff */
[----:B------:R-:W-:-:S03]  /*26390*/  IMAD.IADD R61, R61, 0x1, R63 ;  /* 0x000000013d3d7824 */ /* 0x000fc600078e023f */
[-C--:B------:R-:W-:Y:S02]  /*263a0*/  ISETP.GE.AND P1, PT, R3, R69.reuse, PT ;  /* 0x000000450300720c */ /* 0x080fe40003f26270 */
[----:B------:R-:W-:Y:S02]  /*263b0*/  LEA.HI.X R3, R60, UR5, R61, 0x1, P2 ;  /* 0x000000053c037c11 */ /* 0x000fe400090f0c3d */
[C---:B------:R-:W-:Y:S01]  /*263c0*/  ISETP.GE.AND P2, PT, R68.reuse, R69, PT ;  /* 0x000000454400720c */ /* 0x040fe20003f46270 */
[----:B------:R-:W-:Y:S01]  /*263d0*/  VIADD R20, R68, 0x40 ;  /* 0x0000004044147836 */ /* 0x000fe20000000000 */
[----:B------:R-:W-:Y:S01]  /*263e0*/  IADD3 R0, R18, 0x33420, RZ ;  /* 0x0003342012007810 */ /* 0x000fe20007ffe0ff */
[----:B------:R-:W-:-:S03]  /*263f0*/  VIADD R72, R2, 0x80 ;  /* 0x0000008002487836 */ /* 0x000fc60000000000 */
[----:B------:R-:W-:Y:S02]  /*26400*/  PRMT R0, RZ, 0x654, R0 ;  /* 0x00000654ff007816 */ /* 0x000fe40000000000 */
[----:B------:R-:W-:Y:S01]  /*26410*/  ISETP.GE.AND P0, PT, R20, R69, PT ;  /* 0x000000451400720c */ /* 0x000fe20003f06270 */
[----:B------:R-:W-:Y:S01]  /*26420*/  VIADD R20, R2, 0x40 ;  /* 0x0000004002147836 */ /* 0x000fe20000000000 */
[----:B0-----:R0:W-:Y:S01]  /*26430*/  SYNCS.ARRIVE.TRANS64.RED.A1T0 RZ, [R0+URZ], RZ ;  /* 0x000000ff00ff79a7 */ /* 0x0011e2000810043f */
[----:B------:R0:W1:Y:S01]  /*26440*/  SHFL.IDX PT, R67, R66, RZ, 0x181f ;  /* 0x00181fff42437589 */ /* 0x00006200000e0000 */
[----:B------:R-:W-:-:S03]  /*26450*/  SHF.R.S32.HI R73, RZ, 0x1f, R2 ;  /* 0x0000001fff497819 */ /* 0x000fc60000011402 */
[----:B------:R0:W2:Y:S01]  /*26460*/  SHFL.IDX PT, R65, R3, RZ, 0x181f ;  /* 0x00181fff03417589 */ /* 0x0000a200000e0000 */
[----:B------:R-:W-:Y:S02]  /*26470*/  SHF.R.S32.HI R70, RZ, 0x1f, R20 ;  /* 0x0000001fff467819 */ /* 0x000fe40000011414 */
        /* <DEDUP_REMOVED lines=15> */
.L_x_6487:
[----:B------:R-:W-:Y:S05]  /*26570*/  BSYNC B1 ;  /* 0x0000000000017941 */ /* 0x000fea0003800000 */
.L_x_6486:
[----:B---3-5:R3:W4:Y:S01]  /*26580*/  SHFL.IDX PT, R29, R3, 0x1, 0x181f ;  /* 0x00381f00031d7f89 */ /* 0x02872200000e0000 */
        /* <DEDUP_REMOVED lines=16> */
.L_x_6489:
[----:B------:R-:W-:Y:S05]  /*26690*/  BSYNC B1 ;  /* 0x0000000000017941 */ /* 0x000fea0003800000 */
.L_x_6488:
        /* <DEDUP_REMOVED lines=17> */
.L_x_6491:
[----:B------:R-:W-:Y:S05]  /*267b0*/  BSYNC B1 ;  /* 0x0000000000017941 */ /* 0x000fea0003800000 */
.L_x_6490:
[----:B------:R-:W-:Y:S01]  /*267c0*/  VIADD R0, R68, 0x60 ;  /* 0x0000006044007836 */ /* 0x000fe20000000000 */
[----:B0--3--:R-:W3:Y:S04]  /*267d0*/  SHFL.IDX PT, R3, R3, 0x3, 0x181f ;  /* 0x00781f0003037f89 */ /* 0x009ee800000e0000 */
[----:B------:R-:W-:Y:S01]  /*267e0*/  ISETP.GE.AND P0, PT, R0, R69, PT ;  /* 0x000000450000720c */ /* 0x000fe20003f06270 */
[----:B------:R0:W0:-:S12]  /*267f0*/  SHFL.IDX PT, R9, R66, 0x3, 0x181f ;  /* 0x00781f0042097f89 */ /* 0x00001800000e0000 */
[----:B------:R-:W-:Y:S05]  /*26800*/  @P0 BRA `(.L_x_6492) ;  /* 0x0000000c00900947 */ /* 0x000fea0003800000 */
[----:B------:R-:W-:Y:S02]  /*26810*/  ULDC UR4, c[0x0][0xac8] ;  /* 0x0002b20000047ab9 */ /* 0x000fe40000000800 */
[----:B------:R-:W-:Y:S02]  /*26820*/  ISETP.GE.AND P2, PT, R2, UR4, PT ;  /* 0x0000000402007c0c */ /* 0x000fe4000bf46270 */
[----:B------:R-:W-:-:S11]  /*26830*/  ISETP.GE.AND P3, PT, R20, UR4, PT ;  /* 0x0000000414007c0c */ /* 0x000fd6000bf66270 */
[-C--:B0-----:R-:W-:Y:S02]  /*26840*/  @!P2 LEA R4, P0, R2, R9.reuse, 0x1 ;  /* 0x000000090204a211 */ /* 0x081fe400078008ff */
[----:B------:R-:W-:Y:S02]  /*26850*/  @!P3 LEA R6, P1, R20, R9, 0x1 ;  /* 0x000000091406b211 */ /* 0x000fe400078208ff */
[-C--:B---3--:R-:W-:Y:S02]  /*26860*/  @!P2 LEA.HI.X R5, R2, R3.reuse, R73, 0x1, P0 ;  /* 0x000000030205a211 */ /* 0x088fe400000f0c49 */
        /* <DEDUP_REMOVED lines=9> */
.L_x_6483:
[----:B------:R-:W3:Y:S01]  /*26900*/  LDL R11, [R1+0x54] ;  /* 0x00005400010b7983 */ /* 0x000ee20000100800 */
[----:B------:R-:W-:-:S03]  /*26910*/  ULDC.64 UR4, c[0x0][0xc00] ;  /* 0x0003000000047ab9 */ /* 0x000fc60000000a00 */
[----:B------:R-:W4:Y:S01]  /*26920*/  LDL R9, [R1+0x64] ;  /* 0x0000640001097983 */ /* 0x000f220000100800 */
[----:B------:R-:W-:Y:S01]  /*26930*/  ISETP.NE.U32.AND P0, PT, RZ, UR4, PT ;  /* 0x00000004ff007c0c */ /* 0x000fe2000bf05070 */
[----:B------:R-:W-:Y:S01]  /*26940*/  IMAD.MOV.U32 R0, RZ, RZ, RZ ;  /* 0x000000ffff007224 */ /* 0x000fe200078e00ff */
[----:B------:R-:W1:Y:S02]  /*26950*/  LDC R27, c[0x0][0xbe8] ;  /* 0x0002fa00ff1b7b82 */ /* 0x000e640000000800 */
[----:B------:R-:W-:Y:S01]  /*26960*/  ISETP.NE.AND.EX P0, PT, RZ, UR5, PT, P0 ;  /* 0x00000005ff007c0c */ /* 0x000fe2000bf05300 */
[C---:B---3--:R-:W-:Y:S01]  /*26970*/  IMAD.SHL.U32 R4, R11.reuse, 0x4, RZ ;  /* 0x000000040b047824 */ /* 0x048fe200078e00ff */
[----:B----4-:R-:W-:-:S04]  /*26980*/  SHF.L.U64.HI R5, R11, 0x2, R9 ;  /* 0x000000020b057819 */ /* 0x010fc80000010209 */
        /* <DEDUP_REMOVED lines=11> */
[----:B-1----:R-:W-:Y:S01]  /*26a40*/  ISETP.NE.AND P2, PT, R27, 0x1, PT ;  /* 0x000000011b00780c */ /* 0x002fe20003f45270 */
[----:B------:R-:W1:-:S12]  /*26a50*/  S2R R8, SR_TID.X ;  /* 0x0000000000087919 */ /* 0x000e580000002100 */
[----:B------:R-:W4:Y:S01]  /*26a60*/  @P2 LDC R29, c[0x0][0xbec] ;  /* 0x0002fb00ff1d2b82 */ /* 0x000f220000000800 */
[----:B-1----:R-:W-:-:S05]  /*26a70*/  VIADD R14, R8, 0xffffff80 ;  /* 0xffffff80080e7836 */ /* 0x002fca0000000000 */
[----:B------:R-:W-:Y:S02]  /*26a80*/  ISETP.GE.AND P3, PT, R14, 0x80, PT ;  /* 0x000000800e00780c */ /* 0x000fe40003f66270 */
[----:B------:R-:W-:Y:S01]  /*26a90*/  SHF.R.S32.HI R7, RZ, 0x1f, R14 ;  /* 0x0000001fff077819 */ /* 0x000fe2000001140e */
[----:B---3--:R-:W-:Y:S10]  /*26aa0*/  @P1 BRA `(.L_x_6493) ;  /* 0x0000000000101947 */ /* 0x008ff40003800000 */
[----:B------:R-:W-:Y:S05]  /*26ab0*/  @!P0 BRA `(.L_x_6493) ;  /* 0x00000000000c8947 */ /* 0x000fea0003800000 */
[----:B------:R-:W3:Y:S04]  /*26ac0*/  LDG.E R5, desc[UR50][R2.64] ;  /* 0x0000003202057981 */ /* 0x000ee8000c1e1900 */
[----:B-----5:R-:W3:Y:S02]  /*26ad0*/  LDG.E R6, desc[UR50][R2.64+0x4] ;  /* 0x0000043202067981 */ /* 0x020ee4000c1e1900 */
[----:B---3--:R-:W-:-:S07]  /*26ae0*/  IADD3 R6, -R5, R6, RZ ;  /* 0x0000000605067210 */ /* 0x008fce0007ffe1ff */
.L_x_6493:
[----:B------:R-:W3:Y:S04]  /*26af0*/  LDL R26, [R1+0x60] ;  /* 0x00006000011a7983 */ /* 0x000ee80000100800 */
[----:B------:R1:W5:Y:S01]  /*26b00*/  LDL R24, [R1+0x48] ;  /* 0x0000480001187983 */ /* 0x0003620000100800 */
[----:B--2---:R-:W-:Y:S01]  /*26b10*/  LEA.HI R20, R7, R14, RZ, 0x3 ;  /* 0x0000000e07147211 */ /* 0x004fe200078f18ff */
[----:B------:R-:W-:Y:S01]  /*26b20*/  BSSY B1, `(.L_x_6494) ;  /* 0x000002d000017945 */ /* 0x000fe20003800000 */
[----:B------:R-:W-:Y:S02]  /*26b30*/  SEL R13, R11, RZ, !P0 ;  /* 0x000000ff0b0d7207 */ /* 0x000fe40004000000 */
[----:B------:R-:W-:Y:S02]  /*26b40*/  SEL R12, R9, RZ, !P0 ;  /* 0x000000ff090c7207 */ /* 0x000fe40004000000 */
[----:B------:R-:W-:-:S02]  /*26b50*/  LOP3.LUT R31, R20, 0xfffffff8, RZ, 0xc0, !PT ;  /* 0xfffffff8141f7812 */ /* 0x000fc400078ec0ff */
[----:B-----5:R-:W-:Y:S02]  /*26b60*/  SHF.R.S32.HI R11, RZ, 0x1f, R0 ;  /* 0x0000001fff0b7819 */ /* 0x020fe40000011400 */
[----:B---3--:R-:W-:Y:S01]  /*26b70*/  SHF.R.S32.HI R10, RZ, 0x1f, R26 ;  /* 0x0000001fff0a7819 */ /* 0x008fe2000001141a */
[----:B-1----:R-:W-:Y:S06]  /*26b80*/  @P3 BRA `(.L_x_6495) ;  /* 0x0000000000983947 */ /* 0x002fec0003800000 */
        /* <DEDUP_REMOVED lines=38> */
.L_x_6495:
[----:B------:R-:W-:Y:S05]  /*26df0*/  BSYNC B1 ;  /* 0x0000000000017941 */ /* 0x000fea0003800000 */
.L_x_6494:
[----:B------:R-:W2:Y:S01]  /*26e00*/  @P2 LDC R9, c[0x0][0xbf0] ;  /* 0x0002fc00ff092b82 */ /* 0x000ea20000000800 */
[----:B------:R-:W-:Y:S01]  /*26e10*/  ULDC.64 UR4, c[0x0][0xaa0] ;  /* 0x0002a80000047ab9 */ /* 0x000fe20000000a00 */
[----:B------:R-:W-:Y:S01]  /*26e20*/  IADD3 R31, R14, -R31, RZ ;  /* 0x8000001f0e1f7210 */ /* 0x000fe20007ffe0ff */
[----:B-1----:R-:W-:Y:S01]  /*26e30*/  IMAD R3, R11, UR4, RZ ;  /* 0x000000040b037c24 */ /* 0x002fe2000f8e02ff */
[----:B------:R-:W-:-:S03]  /*26e40*/  SHF.R.S32.HI R20, RZ, 0x3, R20 ;  /* 0x00000003ff147819 */ /* 0x000fc60000011414 */
[C---:B------:R-:W-:Y:S02]  /*26e50*/  IMAD R5, R0.reuse, UR5, R3 ;  /* 0x0000000500057c24 */ /* 0x040fe4000f8e0203 */
[----:B------:R-:W-:Y:S01]  /*26e60*/  IMAD.WIDE.U32 R2, R0, UR4, RZ ;  /* 0x0000000400027c25 */ /* 0x000fe2000f8e00ff */
[----:B------:R-:W-:-:S03]  /*26e70*/  ULDC.64 UR4, c[0x0][0xae8] ;  /* 0x0002ba0000047ab9 */ /* 0x000fc60000000a00 */
[----:B------:R-:W-:Y:S02]  /*26e80*/  IMAD R4, R31, 0x20, R20 ;  /* 0x000000201f047824 */ /* 0x000fe400078e0214 */
[----:B------:R-:W-:Y:S02]  /*26e90*/  IMAD R0, R10, UR4, RZ ;  /* 0x000000040a007c24 */ /* 0x000fe4000f8e02ff */
[----:B------:R-:W-:Y:S02]  /*26ea0*/  IMAD.IADD R8, R24, 0x1, R4 ;  /* 0x0000000118087824 */ /* 0x000fe400078e0204 */
[----:B------:R-:W-:Y:S02]  /*26eb0*/  IMAD.IADD R3, R3, 0x1, R5 ;  /* 0x0000000103037824 */ /* 0x000fe400078e0205 */
[----:B------:R-:W-:Y:S02]  /*26ec0*/  IMAD R7, R26, UR5, R0 ;  /* 0x000000051a077c24 */ /* 0x000fe4000f8e0200 */
[----:B----4-:R-:W-:-:S04]  /*26ed0*/  @P2 IMAD.HI.U32 R0, R8, R29, RZ ;  /* 0x0000001d08002227 */ /* 0x010fc800078e00ff */
[----:B------:R-:W-:Y:S01]  /*26ee0*/  IMAD.WIDE.U32 R2, R26, UR4, R2 ;  /* 0x000000041a027c25 */ /* 0x000fe2000f8e0002 */
[----:B------:R-:W-:-:S03]  /*26ef0*/  ULDC.64 UR4, c[0x0][0xaf0] ;  /* 0x0002bc0000047ab9 */ /* 0x000fc60000000a00 */
[----:B------:R-:W-:Y:S01]  /*26f00*/  IMAD.MOV.U32 R5, RZ, RZ, R8 ;  /* 0x000000ffff057224 */ /* 0x000fe200078e0008 */
[----:B--2---:R-:W-:Y:S01]  /*26f10*/  @P2 SHF.R.U32.HI R5, RZ, R9, R0 ;  /* 0x00000009ff052219 */ /* 0x004fe20000011600 */
        /* <DEDUP_REMOVED lines=30> */
[----:B------:R1:W2:Y:S04]  /*27100*/  SHFL.IDX PT, R0, R3, RZ, 0x181f ;  /* 0x00181fff03007589 */ /* 0x0002a800000e0000 */
[----:B------:R1:W3:Y:S02]  /*27110*/  SHFL.IDX PT, R14, R2, RZ, 0x181f ;  /* 0x00181fff020e7589 */ /* 0x0002e400000e0000 */
.L_x_6747:
[----:B------:R-:W-:Y:S01]  /*27120*/  IMAD R27, R6, R27, RZ ;  /* 0x0000001b061b7224 */ /* 0x000fe200078e02ff */
[----:B------:R-:W-:Y:S01]  /*27130*/  BSSY B1, `(.L_x_6497) ;  /* 0x0000011000017945 */ /* 0x000fe20003800000 */
[----:B------:R-:W-:-:S05]  /*27140*/  IMAD.IADD R6, R20, 0x1, R24 ;  /* 0x0000000114067824 */ /* 0x000fca00078e0218 */
[----:B------:R-:W-:-:S13]  /*27150*/  ISETP.GE.AND P0, PT, R6, R27, PT ;  /* 0x0000001b0600720c */ /* 0x000fda0003f06270 */
        /* <DEDUP_REMOVED lines=8> */
[-C--:B--2---:R-:W-:Y:S02]  /*271e0*/  @!P3 LEA.HI.X R13, R31, R0.reuse, R10, 0x1, P0 ;  /* 0x000000001f0db211 */ /* 0x084fe400000f0c0a */
[-C--:B------:R-:W-:Y:S02]  /*271f0*/  @!P4 LEA.HI.X R25, R5, R0.reuse, R7, 0x1, P1 ;  /* 0x000000000519c211 */ /* 0x080fe400008f0c07 */
[----:B------:R-:W-:Y:S01]  /*27200*/  @!P5 LEA.HI.X R15, R9, R0, R8, 0x1, P2 ;  /* 0x00000000090fd211 */ /* 0x000fe200010f0c08 */
[----:B------:R4:W-:Y:S04]  /*27210*/  @!P3 ST.E.128 desc[UR50][R12.64], RZ ;  /* 0x000000ff0c00b985 */ /* 0x0009e8000c101d32 */
[----:B------:R4:W-:Y:S04]  /*27220*/  @!P4 ST.E.128 desc[UR50][R24.64], RZ ;  /* 0x000000ff1800c985 */ /* 0x0009e8000c101d32 */
[----:B------:R4:W-:Y:S02]  /*27230*/  @!P5 ST.E.128 desc[UR50][R14.64], RZ ;  /* 0x000000ff0e00d985 */ /* 0x0009e4000c101d32 */
.L_x_6498:
[----:B------:R-:W-:Y:S05]  /*27240*/  BSYNC B1 ;  /* 0x0000000000017941 */ /* 0x000fea0003800000 */
.L_x_6497:
[----:B------:R-:W-:-:S03]  /*27250*/  UMOV UR4, 0xffffffff ;  /* 0xffffffff00047882 */ /* 0x000fc60000000000 */
[----:B------:R-:W-:Y:S05]  /*27260*/  BRA.DIV UR4, `(.L_x_6499) ;  /* 0x000000be042c7947 */ /* 0x000fea000b800000 */
[----:B--2---:R2:W0:Y:S04]  /*27270*/  SHFL.IDX PT, R0, R3, 0x1, 0x181f ;  /* 0x00381f0003007f89 */ /* 0x00442800000e0000 */
[----:B---34-:R2:W3:Y:S02]  /*27280*/  SHFL.IDX PT, R14, R2, 0x1, 0x181f ;  /* 0x00381f00020e7f89 */ /* 0x0184e400000e0000 */
.L_x_6751:
        /* <DEDUP_REMOVED lines=17> */
.L_x_6501:
[----:B------:R-:W-:Y:S05]  /*273a0*/  BSYNC B1 ;  /* 0x0000000000017941 */ /* 0x000fea0003800000 */
.L_x_6500:
[----:B------:R-:W-:-:S03]  /*273b0*/  UMOV UR4, 0xffffffff ;  /* 0xffffffff00047882 */ /* 0x000fc60000000000 */
[----:B------:R-:W-:Y:S05]  /*273c0*/  BRA.DIV UR4, `(.L_x_6502) ;  /* 0x000000be041c7947 */ /* 0x000fea000b800000 */
[----:B0-----:R0:W0:Y:S04]  /*273d0*/  SHFL.IDX PT, R0, R3, 0x2, 0x181f ;  /* 0x00581f0003007f89 */ /* 0x00102800000e0000 */
[----:B---34-:R3:W4:Y:S02]  /*273e0*/  SHFL.IDX PT, R14, R2, 0x2, 0x181f ;  /* 0x00581f00020e7f89 */ /* 0x01872400000e0000 */
.L_x_6755:
        /* <DEDUP_REMOVED lines=17> */
.L_x_6504:
[----:B------:R-:W-:Y:S05]  /*27500*/  BSYNC B1 ;  /* 0x0000000000017941 */ /* 0x000fea0003800000 */
.L_x_6503:
[----:B------:R-:W-:-:S03]  /*27510*/  UMOV UR4, 0xffffffff ;  /* 0xffffffff00047882 */ /* 0x000fc60000000000 */
[----:B------:R-:W-:Y:S05]  /*27520*/  BRA.DIV UR4, `(.L_x_6505) ;  /* 0x000000be040c7947 */ /* 0x000fea000b800000 */
[----:B0-----:R0:W0:Y:S04]  /*27530*/  SHFL.IDX PT, R0, R3, 0x3, 0x181f ;  /* 0x00781f0003007f89 */ /* 0x00102800000e0000 */
[----:B----4-:R4:W0:Y:S02]  /*27540*/  SHFL.IDX PT, R14, R2, 0x3, 0x181f ;  /* 0x00781f00020e7f89 */ /* 0x01082400000e0000 */
.L_x_6759:
[----:B-1234-:R-:W-:-:S04]  /*27550*/  IADD3 R2, R6, 0x60, RZ ;  /* 0x0000006006027810 */ /* 0x01efc80007ffe0ff */
        /* <DEDUP_REMOVED lines=15> */
.L_x_6492:
[----:B------:R-:W-:Y:S05]  /*27650*/  BSYNC B0 ;  /* 0x0000000000007941 */ /* 0x000fea0003800000 */
.L_x_6482:
[----:B------:R-:W-:Y:S02]  /*27660*/  ULDC UR4, c[0x0][0xc3c] ;  /* 0x00030f0000047ab9 */ /* 0x000fe40000000800 */
[----:B------:R-:W-:-:S13]  /*27670*/  ISETP.GE.AND P0, PT, R23, UR4, PT ;  /* 0x0000000417007c0c */ /* 0x000fda000bf06270 */
[----:B------:R-:W-:Y:S05]  /*27680*/  @!P0 BRA `(.L_x_6506) ;  /* 0xfffffd9c00408947 */ /* 0x000fea000383ffff */
[----:B------:R-:W-:Y:S05]  /*27690*/  BRA `(.L_x_6294) ;  /* 0x00000090002c7947 */ /* 0x000fea0003800000 */
.L_x_6292:
        /* <DEDUP_REMOVED lines=58> */
.L_x_6512:
        /* <DEDUP_REMOVED lines=12> */
.L_x_6511:
[----:B------:R-:W-:Y:S05]  /*27b00*/  BSYNC B0 ;  /* 0x0000000000007941 */ /* 0x000fea0003800000 */
.L_x_6510:
        /* <DEDUP_REMOVED lines=20> */
.L_x_6508:
        /* <DEDUP_REMOVED lines=20> */
.L_x_6513:
        /* <DEDUP_REMOVED lines=59> */
.L_x_6509:
[----:B------:R-:W-:Y:S01]  /*28140*/  IMAD.MOV.U32 R17, RZ, RZ, RZ ;  /* 0x000000ffff117224 */ /* 0x000fe200078e00ff */
[----:B------:R-:W-:Y:S01]  /*28150*/  MOV R18, RZ ;  /* 0x000000ff00127202 */ /* 0x000fe20000000f00 */
[----:B------:R-:W-:-:S07]  /*28160*/  IMAD.U32 R16, RZ, RZ, UR6 ;  /* 0x00000006ff107e24 */ /* 0x000fce000f8e00ff */
.L_x_6514:
[----:B------:R-:W-:-:S13]  /*28170*/  ISETP.NE.AND P0, PT, R5, RZ, PT ;  /* 0x000000ff0500720c */ /* 0x000fda0003f05270 */
[----:B------:R-:W0:Y:S01]  /*28180*/  @!P0 S2R R3, SR_CgaCtaId ;  /* 0x0000000000038919 */ /* 0x000e220000008800 */
[----:B------:R-:W-:-:S04]  /*28190*/  @!P0 MOV R0, 0x400 ;  /* 0x0000040000008802 */ /* 0x000fc80000000f00 */
[----:B0-----:R-:W-:-:S05]  /*281a0*/  @!P0 LEA R0, R3, R0, 0x18 ;  /* 0x0000000003008211 */ /* 0x001fca00078ec0ff */
[----:B------:R2:W-:Y:S01]  /*281b0*/  @!P0 STS.128 [R0+0x334d0], R16 ;  /* 0x0334d01000008388 */ /* 0x0005e20000000c00 */
[----:B------:R-:W-:Y:S06]  /*281c0*/  BAR.ARV 0x5, 0x180 ;  /* 0x0146000000007b1d */ /* 0x000fec0000002000 */
.L_x_6507:
        /* <DEDUP_REMOVED lines=12> */
[----:B------:R-:W-:Y:S01]  /*28290*/  IMAD.MOV.U32 R32, RZ, RZ, RZ ;  /* 0x000000ffff207224 */ /* 0x000fe200078e00ff */
[----:B------:R-:W-:Y:S01]  /*282a0*/  ULOP3.LUT UR39, UR36, 0x2, URZ, 0xfc, !UPT ;  /* 0x0000000224277892 */ /* 0x000fe2000f8efc3f */
[----:B------:R-:W-:Y:S01]  /*282b0*/  IMAD.MOV.U32 R37, RZ, RZ, 0x1 ;  /* 0x00000001ff257424 */ /* 0x000fe200078e00ff */
[----:B------:R-:W-:Y:S01]  /*282c0*/  ULOP3.LUT UR37, UR36, 0x1, URZ, 0xfc, !UPT ;  /* 0x0000000124257892 */ /* 0x000fe2000f8efc3f */
[----:B------:R-:W-:Y:S01]  /*282d0*/  ULDC UR38, c[0x0][0xc] ;  /* 0x0000030000267ab9 */ /* 0x000fe20000000800 */
[C---:B-1----:R-:W-:Y:S01]  /*282e0*/  IMAD.SHL.U32 R25, R9.reuse, 0x40, RZ ;  /* 0x0000004009197824 */ /* 0x042fe200078e00ff */
[----:B0-----:R-:W-:Y:S01]  /*282f0*/  SHF.R.U32.HI R2, RZ, 0x1, R9 ;  /* 0x00000001ff027819 */ /* 0x001fe20000011609 */
[C---:B--2---:R-:W-:Y:S01]  /*28300*/  IMAD.SHL.U32 R0, R9.reuse, 0x10, RZ ;  /* 0x0000001009007824 */ /* 0x044fe200078e00ff */
[C---:B------:R-:W-:Y:S01]  /*28310*/  LOP3.LUT R11, R9.reuse, 0x7f, RZ, 0xc0, !PT ;  /* 0x0000007f090b7812 */ /* 0x040fe200078ec0ff */
[----:B------:R-:W-:Y:S01]  /*28320*/  IMAD.SHL.U32 R6, R9, 0x2, RZ ;  /* 0x0000000209067824 */ /* 0x000fe200078e00ff */
[----:B------:R-:W-:Y:S01]  /*28330*/  LOP3.LUT R3, R25, 0x180, RZ, 0xc0, !PT ;  /* 0x0000018019037812 */ /* 0x000fe200078ec0ff */
[----:B------:R-:W-:Y:S01]  /*28340*/  IMAD.SHL.U32 R8, R9, 0x4, RZ ;  /* 0x0000000409087824 */ /* 0x000fe200078e00ff */
[----:B------:R-:W-:Y:S01]  /*28350*/  LOP3.LUT R5, R0, 0x1b0, RZ, 0xc0, !PT ;  /* 0x000001b000057812 */ /* 0x000fe200078ec0ff */
[----:B------:R-:W-:Y:S01]  /*28360*/  IMAD.SHL.U32 R4, R11, 0x10, RZ ;  /* 0x000000100b047824 */ /* 0x000fe200078e00ff */
[----:B------:R-:W-:Y:S01]  /*28370*/  LOP3.LUT R3, R3, 0x30, R2, 0xf8, !PT ;  /* 0x0000003003037812 */ /* 0x000fe200078ef802 */
[----:B------:R-:W-:Y:S01]  /*28380*/  IMAD.SHL.U32 R2, R9, 0x20, RZ ;  /* 0x0000002009027824 */ /* 0x000fe200078e00ff */
[----:B------:R-:W-:-:S02]  /*28390*/  LOP3.LUT R6, R5, 0x30, R6, 0x78, !PT ;  /* 0x0000003005067812 */ /* 0x000fc400078e7806 */
[----:B------:R-:W-:Y:S02]  /*283a0*/  LOP3.LUT R7, R4, 0x600, RZ, 0xc0, !PT ;  /* 0x0000060004077812 */ /* 0x000fe400078ec0ff */
[----:B------:R-:W-:Y:S02]  /*283b0*/  LOP3.LUT R5, R2, 0x80, RZ, 0xc0, !PT ;  /* 0x0000008002057812 */ /* 0x000fe400078ec0ff */
[----:B------:R-:W-:Y:S02]  /*283c0*/  SHF.L.U32 R4, R9, 0x3, RZ ;  /* 0x0000000309047819 */ /* 0x000fe400000006ff */
[----:B------:R-:W-:Y:S02]  /*283d0*/  LOP3.LUT R5, R5, 0x10, R9, 0xf8, !PT ;  /* 0x0000001005057812 */ /* 0x000fe400078ef809 */
[----:B------:R-:W-:Y:S02]  /*283e0*/  LOP3.LUT R9, R7, 0x40, R0, 0xf8, !PT ;  /* 0x0000004007097812 */ /* 0x000fe400078ef800 */
[----:B------:R-:W-:Y:S01]  /*283f0*/  LOP3.LUT R4, R3, 0x30, R4, 0x78, !PT ;  /* 0x0000003003047812 */ /* 0x000fe200078e7804 */
[----:B------:R-:W-:Y:S01]  /*28400*/  IMAD.MOV.U32 R3, RZ, RZ, 0x1 ;  /* 0x00000001ff037424 */ /* 0x000fe200078e00ff */
[----:B------:R-:W-:-:S02]  /*28410*/  LOP3.LUT R10, R9, R6, RZ, 0xfc, !PT ;  /* 0x00000006090a7212 */ /* 0x000fc400078efcff */
[--C-:B------:R-:W-:Y:S02]  /*28420*/  LOP3.LUT R7, R7, 0x60, R2.reuse, 0xf8, !PT ;  /* 0x0000006007077812 */ /* 0x100fe400078ef802 */
[----:B------:R-:W-:Y:S01]  /*28430*/  LOP3.LUT R25, R4, 0x640, R25, 0xf8, !PT ;  /* 0x0000064004197812 */ /* 0x000fe200078ef819 */
[----:B------:R-:W-:Y:S01]  /*28440*/  STL [R1+0x1c], R10 ;  /* 0x00001c0a01007387 */ /* 0x000fe20000100800 */
[----:B------:R-:W-:Y:S02]  /*28450*/  SHF.R.U32.HI R4, RZ, 0x2, R11 ;  /* 0x00000002ff047819 */ /* 0x000fe4000001160b */
[----:B------:R-:W-:Y:S01]  /*28460*/  LOP3.LUT R0, R0, 0x30, RZ, 0xc0, !PT ;  /* 0x0000003000007812 */ /* 0x000fe200078ec0ff */
[----:B------:R-:W-:Y:S01]  /*28470*/  STL [R1+0x38], RZ ;  /* 0x000038ff01007387 */ /* 0x000fe20000100800 */
[--C-:B------:R-:W-:Y:S02]  /*28480*/  LOP3.LUT R22, R7, 0x100, R2.reuse, 0xf8, !PT ;  /* 0x0000010007167812 */ /* 0x100fe400078ef802 */
[----:B------:R-:W-:Y:S01]  /*28490*/  LOP3.LUT R2, R4, 0x60, R2, 0xf8, !PT ;  /* 0x0000006004027812 */ /* 0x000fe200078ef802 */
[----:B------:R3:W-:Y:S01]  /*284a0*/  STL [R1+0x4], R3 ;  /* 0x0000040301007387 */ /* 0x0007e20000100800 */
        /* <DEDUP_REMOVED lines=8> */
[----:B------:R-:W-:-:S05]  /*28530*/  IMAD.IADD R0, R23, 0x1, R10 ;  /* 0x0000000117007824 */ /* 0x000fca00078e020a */
[----:B------:R0:W-:Y:S02]  /*28540*/  STL [R1+0x20], R0 ;  /* 0x0000200001007387 */ /* 0x0001e40000100800 */
.L_x_6635:
[----:B-1----:R-:W1:Y:S02]  /*28550*/  LDC.64 R26, c[0x0][0xc88] ;  /* 0x00032200ff1a7b82 */ /* 0x002e640000000a00 */
[----:B-1----:R-:W-:-:S06]  /*28560*/  IMAD.WIDE R26, R19, 0x4, R26 ;  /* 0x00000004131a7825 */ /* 0x002fcc00078e021a */
[----:B0-----:R-:W0:Y:S01]  /*28570*/  LDG.E R26, desc[UR50][R26.64] ;  /* 0x000000321a1a7981 */ /* 0x001e22000c1e1900 */
[----:B------:R-:W-:Y:S05]  /*28580*/  YIELD ;  /* 0x0000000000007946 */ /* 0x000fea0003800000 */
[----:B------:R-:W-:Y:S01]  /*28590*/  ULDC.64 UR4, c[0x0][0xa28] ;  /* 0x00028a0000047ab9 */ /* 0x000fe20000000a00 */
[----:B--2---:R-:W-:Y:S01]  /*285a0*/  MOV R8, RZ ;  /* 0x000000ff00087202 */ /* 0x004fe20000000f00 */
[----:B------:R-:W-:Y:S01]  /*285b0*/  ULDC.64 UR6, c[0x0][0xa10] ;  /* 0x0002840000067ab9 */ /* 0x000fe20000000a00 */
[----:B------:R-:W-:Y:S01]  /*285c0*/  ISETP.NE.U32.AND P0, PT, RZ, UR4, PT ;  /* 0x00000004ff007c0c */ /* 0x000fe2000bf05070 */
[----:B------:R-:W-:Y:S01]  /*285d0*/  IMAD.MOV.U32 R30, RZ, RZ, RZ ;  /* 0x000000ffff1e7224 */ /* 0x000fe200078e00ff */
[----:B------:R-:W-:-:S02]  /*285e0*/  ULDC.64 UR8, c[0x0][0xa18] ;  /* 0x0002860000087ab9 */ /* 0x000fc40000000a00 */
[----:B------:R-:W-:Y:S02]  /*285f0*/  ISETP.NE.AND.EX P0, PT, RZ, UR5, PT, P0 ;  /* 0x00000005ff007c0c */ /* 0x000fe4000bf05300 */
[----:B0--3--:R-:W-:-:S11]  /*28600*/  SHF.R.S32.HI R0, RZ, 0x1f, R26 ;  /* 0x0000001fff007819 */ /* 0x009fd6000001141a */
        /* <DEDUP_REMOVED lines=13> */
[----:B-1----:R-:W-:-:S02]  /*286e0*/  IADD3 R2, P3, R27, UR4, RZ ;  /* 0x000000041b027c10 */ /* 0x002fc4000ff7e0ff */
[C---:B------:R-:W-:Y:S02]  /*286f0*/  IADD3.X R5, R28.reuse, UR7, RZ, P4, !PT ;  /* 0x000000071c057c10 */ /* 0x040fe4000a7fe4ff */
[----:B------:R-:W-:Y:S02]  /*28700*/  IADD3.X R3, R28, UR5, RZ, P3, !PT ;  /* 0x000000051c037c10 */ /* 0x000fe40009ffe4ff */
[----:B------:R-:W-:-:S03]  /*28710*/  ISETP.NE.U32.AND P2, PT, RZ, UR8, PT ;  /* 0x00000008ff007c0c */ /* 0x000fc6000bf45070 */
[----:B------:R-:W5:Y:S01]  /*28720*/  @P0 LDG.E R30, desc[UR50][R2.64] ;  /* 0x00000032021e0981 */ /* 0x000f62000c1e1900 */
[----:B------:R-:W-:-:S03]  /*28730*/  ISETP.NE.AND.EX P2, PT, RZ, UR9, PT, P2 ;  /* 0x00000009ff007c0c */ /* 0x000fc6000bf45320 */
[----:B------:R-:W5:Y:S01]  /*28740*/  @P1 LDG.E R0, desc[UR50][R4.64] ;  /* 0x0000003204001981 */ /* 0x000f62000c1e1900 */
[----:B------:R-:W-:Y:S02]  /*28750*/  ULDC UR4, c[0x0][0x288] ;  /* 0x0000a20000047ab9 */ /* 0x000fe40000000800 */
[----:B------:R-:W-:Y:S01]  /*28760*/  IMAD.U32 R31, RZ, RZ, UR4 ;  /* 0x00000004ff1f7e24 */ /* 0x000fe2000f8e00ff */
[----:B------:R-:W-:Y:S02]  /*28770*/  ULDC.64 UR4, c[0x0][0x418] ;  /* 0x0001060000047ab9 */ /* 0x000fe40000000a00 */
[----:B------:R-:W-:-:S03]  /*28780*/  UISETP.NE.U32.AND UP0, UPT, UR4, URZ, UPT ;  /* 0x0000003f0400728c */ /* 0x000fc6000bf05070 */
[----:B------:R-:W-:Y:S01]  /*28790*/  ULDC UR4, c[0x0][0x424] ;  /* 0x0001090000047ab9 */ /* 0x000fe20000000800 */
[----:B------:R-:W-:Y:S01]  /*287a0*/  UISETP.NE.AND.EX UP0, UPT, UR5, URZ, UPT, UP0 ;  /* 0x0000003f0500728c */ /* 0x000fe2000bf05300 */
[----:B------:R-:W-:Y:S02]  /*287b0*/  @P2 IADD3 R6, P3, R27, UR8, RZ ;  /* 0x000000081b062c10 */ /* 0x000fe4000ff7e0ff */
[----:B------:R-:W-:Y:S01]  /*287c0*/  ULDC UR5, c[0x0][0x2f0] ;  /* 0x0000bc0000057ab9 */ /* 0x000fe20000000800 */
[----:B------:R-:W-:Y:S01]  /*287d0*/  USEL UR4, UR4, 0x1, UP0 ;  /* 0x0000000104047887 */ /* 0x000fe20008000000 */
[----:B------:R-:W-:-:S03]  /*287e0*/  @P2 IADD3.X R7, R28, UR9, RZ, P3, !PT ;  /* 0x000000091c072c10 */ /* 0x000fc60009ffe4ff */
[----:B------:R-:W-:Y:S02]  /*287f0*/  UIMAD UR4, UR4, UR5, URZ ;  /* 0x00000005040472a4 */ /* 0x000fe4000f8e023f */
[----:B------:R0:W5:Y:S01]  /*28800*/  @P2 LDG.E R31, desc[UR50][R6.64] ;  /* 0x00000032061f2981 */ /* 0x000162000c1e1900 */
[----:B------:R-:W-:Y:S02]  /*28810*/  ULDC UR5, c[0x0][0x348] ;  /* 0x0000d20000057ab9 */ /* 0x000fe40000000800 */
[----:B0-----:R-:W-:Y:S02]  /*28820*/  IMAD.U32 R6, RZ, RZ, UR5 ;  /* 0x00000005ff067e24 */ /* 0x001fe4000f8e00ff */
[----:B------:R-:W-:Y:S01]  /*28830*/  IMAD.U32 R7, RZ, RZ, UR4 ;  /* 0x00000004ff077e24 */ /* 0x000fe2000f8e00ff */
[----:B--2---:R0:W-:Y:S01]  /*28840*/  STL [R1+0x10], R8 ;  /* 0x0000100801007387 */ /* 0x0041e20000100800 */
[----:B------:R-:W-:Y:S05]  /*28850*/  @P2 BRA `(.L_x_6516) ;  /* 0x0000000000102947 */ /* 0x000fea0003800000 */
[----:B------:R-:W-:Y:S05]  /*28860*/  @!P0 BRA `(.L_x_6516) ;  /* 0x00000000000c8947 */ /* 0x000fea0003800000 */
[----:B-----5:R-:W2:Y:S04]  /*28870*/  LDG.E R31, desc[UR50][R2.64] ;  /* 0x00000032021f7981 */ /* 0x020ea8000c1e1900 */
[----:B------:R-:W2:Y:S02]  /*28880*/  LDG.E R2, desc[UR50][R2.64+0x4] ;  /* 0x0000043202027981 */ /* 0x000ea4000c1e1900 */
[----:B--2---:R-:W-:-:S07]  /*28890*/  IMAD.IADD R31, R2, 0x1, -R31 ;  /* 0x00000001021f7824 */ /* 0x004fce00078e0a1f */
.L_x_6516:
[----:B------:R-:W-:Y:S01]  /*288a0*/  ULDC.64 UR4, c[0x0][0xa20] ;  /* 0x0002880000047ab9 */ /* 0x000fe20000000a00 */
[----:B------:R-:W-:Y:S02]  /*288b0*/  MOV R36, R26 ;  /* 0x0000001a00247202 */ /* 0x000fe40000000f00 */
[----:B------:R-:W-:-:S04]  /*288c0*/  ISETP.NE.U32.AND P0, PT, RZ, UR4, PT ;  /* 0x00000004ff007c0c */ /* 0x000fc8000bf05070 */
[----:B------:R-:W-:-:S13]  /*288d0*/  ISETP.NE.AND.EX P0, PT, RZ, UR5, PT, P0 ;  /* 0x00000005ff007c0c */ /* 0x000fda000bf05300 */
[----:B------:R-:W-:Y:S05]  /*288e0*/  @!P0 BRA `(.L_x_6517) ;  /* 0x0000000000108947 */ /* 0x000fea0003800000 */
[----:B------:R-:W-:-:S04]  /*288f0*/  IADD3 R2, P0, R27, UR4, RZ ;  /* 0x000000041b027c10 */ /* 0x000fc8000ff1e0ff */
[----:B------:R-:W-:-:S05]  /*28900*/  IADD3.X R3, R28, UR5, RZ, P0, !PT ;  /* 0x000000051c037c10 */ /* 0x000fca00087fe4ff */
[----:B------:R1:W5:Y:S01]  /*28910*/  LDG.E R7, desc[UR50][R2.64] ;  /* 0x0000003202077981 */ /* 0x000362000c1e1900 */
[----:B------:R-:W-:Y:S05]  /*28920*/  BRA `(.L_x_6518) ;  /* 0x0000000000247947 */ /* 0x000fea0003800000 */
.L_x_6517:
        /* <DEDUP_REMOVED lines=9> */
.L_x_6518:
[----:B-1----:R-:W2:Y:S01]  /*289c0*/  @P1 LDG.E R2, desc[UR50][R4.64] ;  /* 0x0000003204021981 */ /* 0x002ea2000c1e1900 */
[----:B------:R-:W1:Y:S03]  /*289d0*/  LDC R3, c[0x0][0x448] ;  /* 0x00011200ff037b82 */ /* 0x000e660000000800 */
[----:B------:R3:W2:Y:S01]  /*289e0*/  @P1 LDG.E R5, desc[UR50][R4.64+0x4] ;  /* 0x0000043204051981 */ /* 0x0006a2000c1e1900 */
[----:B-----5:R-:W-:Y:S01]  /*289f0*/  IMAD.IADD R7, R7, 0x1, -R8 ;  /* 0x0000000107077824 */ /* 0x020fe200078e0a08 */
[----:B------:R-:W-:Y:S01]  /*28a00*/  BSSY B0, `(.L_x_6519) ;  /* 0x000016a000007945 */ /* 0x000fe20003800000 */
[----:B-1----:R-:W-:-:S13]  /*28a10*/  ISETP.NE.AND P0, PT, R3, 0x1, PT ;  /* 0x000000010300780c */ /* 0x002fda0003f05270 */
[----:B------:R-:W1:Y:S08]  /*28a20*/  @P0 LDC R3, c[0x0][0x44c] ;  /* 0x00011300ff030b82 */ /* 0x000e700000000800 */
[----:B---3--:R-:W3:Y:S01]  /*28a30*/  @P0 LDC R4, c[0x0][0x450] ;  /* 0x00011400ff040b82 */ /* 0x008ee20000000800 */
[----:B--2---:R-:W-:Y:S02]  /*28a40*/  @P1 IMAD.IADD R6, R5, 0x1, -R2 ;  /* 0x0000000105061824 */ /* 0x004fe400078e0a02 */
[----:B------:R-:W-:-:S02]  /*28a50*/  IMAD.SHL.U32 R2, R17, 0x80, RZ ;  /* 0x0000008011027824 */ /* 0x000fc400078e00ff */
[----:B------:R-:W-:Y:S02]  /*28a60*/  IMAD.IADD R29, R7, 0x1, R6 ;  /* 0x00000001071d7824 */ /* 0x000fe400078e0206 */
[----:B------:R-:W-:-:S03]  /*28a70*/  VIADD R2, R2, 0x7f ;  /* 0x0000007f02027836 */ /* 0x000fc60000000000 */
[----:B------:R-:W-:Y:S01]  /*28a80*/  IADD3 R33, R29, 0x9f, RZ ;  /* 0x0000009f1d217810 */ /* 0x000fe20007ffe0ff */
[----:B-1----:R-:W-:-:S04]  /*28a90*/  @P0 IMAD.HI.U32 R5, R2, R3, RZ ;  /* 0x0000000302050227 */ /* 0x002fc800078e00ff */
[----:B------:R-:W-:-:S04]  /*28aa0*/  IMAD.HI R33, R33, 0x66666667, RZ ;  /* 0x6666666721217827 */ /* 0x000fc800078e02ff */
[----:B------:R-:W-:Y:S01]  /*28ab0*/  IMAD.MOV.U32 R3, RZ, RZ, R2 ;  /* 0x000000ffff037224 */ /* 0x000fe200078e0002 */
[----:B------:R-:W-:Y:S02]  /*28ac0*/  SHF.R.U32.HI R2, RZ, 0x1f, R33 ;  /* 0x0000001fff027819 */ /* 0x000fe40000011621 */
[----:B---3--:R-:W-:Y:S02]  /*28ad0*/  @P0 SHF.R.U32.HI R3, RZ, R4, R5 ;  /* 0x00000004ff030219 */ /* 0x008fe40000011605 */
[----:B------:R-:W-:Y:S02]  /*28ae0*/  LEA.HI.SX32 R33, R33, R2, 0x1a ;  /* 0x0000000221217211 */ /* 0x000fe400078fd2ff */
[----:B------:R-:W-:-:S05]  /*28af0*/  IADD3 R2, R29, 0xa0, -R31 ;  /* 0x000000a01d027810 */ /* 0x000fca0007ffe81f */
[----:B------:R-:W-:-:S04]  /*28b00*/  IMAD.IADD R3, R2, 0x1, R3 ;  /* 0x0000000102037824 */ /* 0x000fc800078e0203 */
[----:B------:R-:W-:-:S05]  /*28b10*/  IMAD.HI R3, R3, 0x66666667, RZ ;  /* 0x6666666703037827 */ /* 0x000fca00078e02ff */
[----:B------:R-:W-:-:S04]  /*28b20*/  SHF.R.U32.HI R4, RZ, 0x1f, R3 ;  /* 0x0000001fff047819 */ /* 0x000fc80000011603 */
[----:B------:R-:W-:-:S04]  /*28b30*/  LEA.HI.SX32 R4, R3, R4, 0x1a ;  /* 0x0000000403047211 */ /* 0x000fc800078fd2ff */
[----:B------:R-:W-:-:S05]  /*28b40*/  VIMNMX R3, R33, R4, PT ;  /* 0x0000000421037248 */ /* 0x000fca0003fe0100 */
[--C-:B------:R-:W-:Y:S02]  /*28b50*/  IMAD R3, R3, 0xa0, -R7.reuse ;  /* 0x000000a003037824 */ /* 0x100fe400078e0a07 */
[----:B------:R-:W-:-:S03]  /*28b60*/  IMAD.MOV R7, RZ, RZ, -R7 ;  /* 0x000000ffff077224 */ /* 0x000fc600078e0a07 */
[----:B------:R-:W-:Y:S02]  /*28b70*/  VIMNMX R3, R3, R6, PT ;  /* 0x0000000603037248 */ /* 0x000fe40003fe0100 */
[----:B------:R-:W-:-:S04]  /*28b80*/  VIMNMX R7, RZ, R7, !PT ;  /* 0x00000007ff077248 */ /* 0x000fc80007fe0100 */
        /* <DEDUP_REMOVED lines=18> */
.L_x_6762:
[----:B--2---:R-:W-:Y:S02]  /*28cb0*/  ISETP.NE.AND P0, PT, R14, RZ, PT ;  /* 0x000000ff0e00720c */ /* 0x004fe40003f05270 */
[----:B------:R-:W-:-:S11]  /*28cc0*/  PLOP3.LUT P6, PT, PT, PT, PT, 0x8, 0x0 ;  /* 0x000000000000781c */ /* 0x000fd60003fce170 */
[----:B------:R-:W-:Y:S05]  /*28cd0*/  @P0 BRA `(.L_x_6522) ;  /* 0x00000000000c0947 */ /* 0x000fea0003800000 */
[----:B------:R-:W-:-:S03]  /*28ce0*/  UMOV UR4, 0xffffffff ;  /* 0xffffffff00047882 */ /* 0x000fc60000000000 */
[----:B------:R-:W-:Y:S05]  /*28cf0*/  BRA.DIV UR4, `(.L_x_6523) ;  /* 0x000000a604947947 */ /* 0x000fea000b800000 */
[----:B------:R-:W-:-:S13]  /*28d00*/  ELECT P6, URZ, PT ;  /* 0x00000000003f782f */ /* 0x000fda00038c0000 */
.L_x_6522:
[----:B-1----:R-:W2:Y:S01]  /*28d10*/  LDL R6, [R1+0x38] ;  /* 0x0000380001067983 */ /* 0x002ea20000100800 */
[----:B------:R-:W-:Y:S01]  /*28d20*/  BSSY B1, `(.L_x_6524) ;  /* 0x0000008000017945 */ /* 0x000fe20003800000 */
[----:B--2---:R-:W-:-:S05]  /*28d30*/  VIADD R6, R6, 0x1 ;  /* 0x0000000106067836 */ /* 0x004fca0000000000 */
[----:B------:R-:W-:-:S04]  /*28d40*/  LEA.HI R7, R6, R6, RZ, 0x1 ;  /* 0x0000000606077211 */ /* 0x000fc800078f08ff */
[----:B------:R-:W-:-:S05]  /*28d50*/  LOP3.LUT R7, R7, 0xfffffffe, RZ, 0xc0, !PT ;  /* 0xfffffffe07077812 */ /* 0x000fca00078ec0ff */
[----:B------:R-:W-:-:S05]  /*28d60*/  IMAD.IADD R6, R6, 0x1, -R7 ;  /* 0x0000000106067824 */ /* 0x000fca00078e0a07 */
[----:B------:R-:W-:-:S04]  /*28d70*/  SHF.L.U32 R6, R6, 0x1f, RZ ;  /* 0x0000001f06067819 */ /* 0x000fc800000006ff */
[----:B------:R-:W1:Y:S02]  /*28d80*/  SYNCS.PHASECHK.TRANS64.TRYWAIT P0, [R23+URZ+0x33420], R6 ;  /* 0x03342006170075a7 */ /* 0x000e64000800017f */
[----:B-1----:R-:W-:Y:S05]  /*28d90*/  @!P0 BRA `(.L_x_6525) ;  /* 0x000000a4008c8947 */ /* 0x002fea0003800000 */
.L_x_6765:
[----:B------:R-:W-:Y:S05]  /*28da0*/  BSYNC B1 ;  /* 0x0000000000017941 */ /* 0x000fea0003800000 */
.L_x_6524:
[----:B------:R-:W-:Y:S04]  /*28db0*/  BSSY B1, `(.L_x_6526) ;  /* 0x000008c000017945 */ /* 0x000fe80003800000 */
[----:B------:R-:W-:Y:S05]  /*28dc0*/  @!P6 BRA `(.L_x_6527) ;  /* 0x000000080028e947 */ /* 0x000fea0003800000 */
[----:B0-----:R-:W2:Y:S01]  /*28dd0*/  LDL R8, [R1+0x4] ;  /* 0x0000040001087983 */ /* 0x001ea20000100800 */
[----:B------:R-:W-:Y:S01]  /*28de0*/  IMAD R10, R35, 0x8, R23 ;  /* 0x00000008230a7824 */ /* 0x000fe200078e0217 */
[----:B------:R-:W0:Y:S01]  /*28df0*/  S2R R7, SR_TID.X ;  /* 0x0000000000077919 */ /* 0x000e220000002100 */
[----:B------:R-:W-:Y:S01]  /*28e00*/  BSSY B2, `(.L_x_6528) ;  /* 0x0000006000027945 */ /* 0x000fe20003800000 */
[----:B0-----:R-:W-:-:S04]  /*28e10*/  LOP3.LUT R7, R7, 0x7f, RZ, 0xc0, !PT ;  /* 0x0000007f07077812 */ /* 0x001fc800078ec0ff */
[----:B------:R-:W-:Y:S02]  /*28e20*/  ISETP.NE.AND P1, PT, R7, RZ, PT ;  /* 0x000000ff0700720c */ /* 0x000fe40003f25270 */
[----:B--2---:R-:W-:-:S04]  /*28e30*/  SHF.L.U32 R9, R8, 0x1f, RZ ;  /* 0x0000001f08097819 */ /* 0x004fc800000006ff */
[----:B------:R-:W0:Y:S02]  /*28e40*/  SYNCS.PHASECHK.TRANS64.TRYWAIT P0, [R10+URZ+0x334a0], R9 ;  /* 0x0334a0090a0075a7 */ /* 0x000e24000800017f */
[----:B0-----:R-:W-:Y:S05]  /*28e50*/  @!P0 BRA `(.L_x_6529) ;  /* 0x000000a400708947 */ /* 0x001fea0003800000 */
.L_x_6766:
[----:B------:R-:W-:Y:S05]  /*28e60*/  BSYNC B2 ;  /* 0x0000000000027941 */ /* 0x000fea0003800000 */
.L_x_6528:
[----:B------:R-:W-:Y:S04]  /*28e70*/  BSSY B2, `(.L_x_6530) ;  /* 0x0000009000027945 */ /* 0x000fe80003800000 */
[----:B------:R-:W-:Y:S05]  /*28e80*/  @P1 BRA `(.L_x_6531) ;  /* 0x00000000001c1947 */ /* 0x000fea0003800000 */
[----:B-1----:R-:W1:Y:S02]  /*28e90*/  S2R R6, SR_TID.X ;  /* 0x0000000000067919 */ /* 0x002e640000002100 */
[----:B-1----:R-:W-:Y:S02]  /*28ea0*/  LOP3.LUT R7, R6, 0x1f, RZ, 0xc0, !PT ;  /* 0x0000001f06077812 */ /* 0x002fe400078ec0ff */
[----:B------:R-:W-:Y:S02]  /*28eb0*/  MOV R6, 0x7800 ;  /* 0x0000780000067802 */ /* 0x000fe40000000f00 */
[----:B------:R-:W-:Y:S02]  /*28ec0*/  ISETP.NE.AND P0, PT, R7, RZ, PT ;  /* 0x000000ff0700720c */ /* 0x000fe40003f05270 */
[----:B------:R2:W-:Y:S11]  /*28ed0*/  SYNCS.ARRIVE.TRANS64 RZ, [R10+URZ+0x33490], R6 ;  /* 0x033490060aff79a7 */ /* 0x0005f6000800003f */
[----:B--2---:R-:W-:Y:S05]  /*28ee0*/  @!P0 BRA `(.L_x_6531) ;  /* 0x0000000000048947 */ /* 0x004fea0003800000 */
[----:B------:R-:W-:Y:S01]  /*28ef0*/  BPT.TRAP 0x1 ;  /* 0x000000040000795c */ /* 0x000fe20000300000 */
.L_x_6531:
[----:B------:R-:W-:Y:S05]  /*28f00*/  BSYNC B2 ;  /* 0x0000000000027941 */ /* 0x000fea0003800000 */
.L_x_6530:
        /* <DEDUP_REMOVED lines=8> */
[----:B-1----:R-:W-:Y:S01]  /*28f90*/  VIADD R6, R10, 0x33490 ;  /* 0x000334900a067836 */ /* 0x002fe20000000000 */
[----:B------:R-:W-:Y:S01]  /*28fa0*/  UMOV UR6, 0x0 ;  /* 0x0000000000067882 */ /* 0x000fe20000000000 */
[----:B------:R-:W-:Y:S01]  /*28fb0*/  VIADD R11, R8, 0x24200 ;  /* 0x00024200080b7836 */ /* 0x000fe20000000000 */
[----:B------:R-:W-:-:S09]  /*28fc0*/  UMOV UR7, 0x12f00000 ;  /* 0x12f0000000077882 */ /* 0x000fd20000000000 */
.L_x_6532:
        /* <DEDUP_REMOVED lines=16> */
.L_x_6533:
        /* <DEDUP_REMOVED lines=12> */
[----:B------:R-:W-:Y:S01]  /*29190*/  UMOV UR6, 0x0 ;  /* 0x0000000000067882 */ /* 0x000fe20000000000 */
[----:B------:R-:W-:Y:S01]  /*291a0*/  IADD3 R11, R8, 0x29200, RZ ;  /* 0x00029200080b7810 */ /* 0x000fe20007ffe0ff */
[----:B------:R-:W-:Y:S01]  /*291b0*/  UMOV UR7, 0x12f00000 ;  /* 0x12f0000000077882 */ /* 0x000fe20000000000 */
[----:B------:R-:W-:-:S15]  /*291c0*/  R2UR UR10, R14 ;  /* 0x000000000e0a72ca */ /* 0x000fde00000e0000 */
.L_x_6534:
        /* <DEDUP_REMOVED lines=13> */
.L_x_6767:
[----:B------:R-:W-:Y:S05]  /*292a0*/  BSYNC B2 ;  /* 0x0000000000027941 */ /* 0x000fea0003800000 */
.L_x_6535:
        /* <DEDUP_REMOVED lines=11> */
.L_x_6538:
[----:B------:R-:W-:Y:S05]  /*29360*/  BSYNC B2 ;  /* 0x0000000000027941 */ /* 0x000fea0003800000 */
.L_x_6537:
        /* <DEDUP_REMOVED lines=8> */
.L_x_6539:
        /* <DEDUP_REMOVED lines=15> */
.L_x_6540:
        /* <DEDUP_REMOVED lines=15> */
.L_x_6541:
        /* <DEDUP_REMOVED lines=10> */
.L_x_6527:
[----:B------:R-:W-:Y:S05]  /*29670*/  BSYNC B1 ;  /* 0x0000000000017941 */ /* 0x000fea0003800000 */
.L_x_6526:
[----:B-1----:R-:W2:Y:S01]  /*29680*/  LDL.LU R6, [R1+0x4] ;  /* 0x0000040001067983 */ /* 0x002ea20000300800 */
[----:B------:R-:W-:Y:S01]  /*29690*/  IADD3 R35, R35, 0x1, RZ ;  /* 0x0000000123237810 */ /* 0x000fe20007ffe0ff */
[----:B------:R-:W-:Y:S01]  /*296a0*/  VIADD R10, R4, 0xfffffffe ;  /* 0xfffffffe040a7836 */ /* 0x000fe20000000000 */
[----:B------:R-:W-:Y:S02]  /*296b0*/  PLOP3.LUT P0, PT, PT, PT, PT, 0x8, 0x0 ;  /* 0x000000000000781c */ /* 0x000fe40003f0e170 */
[C---:B------:R-:W-:Y:S02]  /*296c0*/  ISETP.NE.AND P1, PT, R35.reuse, 0x2, PT ;  /* 0x000000022300780c */ /* 0x040fe40003f25270 */
[----:B------:R-:W-:Y:S02]  /*296d0*/  ISETP.GE.AND P2, PT, R10, R5, PT ;  /* 0x000000050a00720c */ /* 0x000fe40003f46270 */
[----:B------:R-:W-:Y:S02]  /*296e0*/  SEL R4, RZ, 0x1, P1 ;  /* 0x00000001ff047807 */ /* 0x000fe40000800000 */
[----:B------:R-:W-:-:S02]  /*296f0*/  SEL R35, R35, RZ, P1 ;  /* 0x000000ff23237207 */ /* 0x000fc40000800000 */
[----:B--2---:R-:W-:-:S05]  /*29700*/  LOP3.LUT R6, R6, R4, RZ, 0x3c, !PT ;  /* 0x0000000406067212 */ /* 0x004fca00078e3cff */
[----:B------:R1:W-:Y:S02]  /*29710*/  STL [R1+0x4], R6 ;  /* 0x0000040601007387 */ /* 0x0003e40000100800 */
[----:B------:R-:W-:Y:S05]  /*29720*/  @!P2 BRA `(.L_x_6520) ;  /* 0x00000008005ca947 */ /* 0x000fea0003800000 */
.L_x_6558:
[----:B------:R-:W-:Y:S05]  /*29730*/  YIELD ;  /* 0x0000000000007946 */ /* 0x000fea0003800000 */
[----:B------:R-:W-:Y:S04]  /*29740*/  BSSY B1, `(.L_x_6542) ;  /* 0x000008b000017945 */ /* 0x000fe80003800000 */
[----:B--2---:R-:W-:Y:S05]  /*29750*/  @!P6 BRA `(.L_x_6543) ;  /* 0x000000080024e947 */ /* 0x004fea0003800000 */
[----:B-1----:R-:W0:Y:S01]  /*29760*/  LDL R6, [R1+0x4] ;  /* 0x0000040001067983 */ /* 0x002e220000100800 */
[----:B------:R-:W-:Y:S01]  /*29770*/  IMAD R9, R35, 0x8, R23 ;  /* 0x0000000823097824 */ /* 0x000fe200078e0217 */
[----:B------:R-:W1:Y:S01]  /*29780*/  S2R R4, SR_TID.X ;  /* 0x0000000000047919 */ /* 0x000e620000002100 */
[----:B------:R-:W-:Y:S01]  /*29790*/  BSSY B2, `(.L_x_6544) ;  /* 0x0000006000027945 */ /* 0x000fe20003800000 */
[----:B-1----:R-:W-:-:S04]  /*297a0*/  LOP3.LUT R4, R4, 0x7f, RZ, 0xc0, !PT ;  /* 0x0000007f04047812 */ /* 0x002fc800078ec0ff */
[----:B------:R-:W-:Y:S02]  /*297b0*/  ISETP.NE.AND P2, PT, R4, RZ, PT ;  /* 0x000000ff0400720c */ /* 0x000fe40003f45270 */
[----:B0-----:R-:W-:-:S04]  /*297c0*/  SHF.L.U32 R8, R6, 0x1f, RZ ;  /* 0x0000001f06087819 */ /* 0x001fc800000006ff */
[----:B------:R-:W0:Y:S02]  /*297d0*/  SYNCS.PHASECHK.TRANS64.TRYWAIT P1, [R9+URZ+0x334a0], R8 ;  /* 0x0334a008090075a7 */ /* 0x000e24000802017f */
[----:B0-----:R-:W-:Y:S05]  /*297e0*/  @!P1 BRA `(.L_x_6545) ;  /* 0x0000009c00349947 */ /* 0x001fea0003800000 */
.L_x_6768:
[----:B------:R-:W-:Y:S05]  /*297f0*/  BSYNC B2 ;  /* 0x0000000000027941 */ /* 0x000fea0003800000 */
.L_x_6544:
        /* <DEDUP_REMOVED lines=9> */
.L_x_6547:
[----:B------:R-:W-:Y:S05]  /*29890*/  BSYNC B2 ;  /* 0x0000000000027941 */ /* 0x000fea0003800000 */
.L_x_6546:
        /* <DEDUP_REMOVED lines=11> */
.L_x_6548:
        /* <DEDUP_REMOVED lines=16> */
.L_x_6549:
        /* <DEDUP_REMOVED lines=16> */
.L_x_6550:
        /* <DEDUP_REMOVED lines=13> */
.L_x_6769:
[----:B------:R-:W-:Y:S05]  /*29c20*/  BSYNC B2 ;  /* 0x0000000000027941 */ /* 0x000fea0003800000 */
.L_x_6551:
        /* <DEDUP_REMOVED lines=11> */
.L_x_6554:
[----:B------:R-:W-:Y:S05]  /*29ce0*/  BSYNC B2 ;  /* 0x0000000000027941 */ /* 0x000fea0003800000 */
.L_x_6553:
        /* <DEDUP_REMOVED lines=8> */
.L_x_6555:
        /* <DEDUP_REMOVED lines=15> */
.L_x_6556:
        /* <DEDUP_REMOVED lines=15> */
.L_x_6557:
        /* <DEDUP_REMOVED lines=10> */
.L_x_6543:
[----:B------:R-:W-:Y:S05]  /*29ff0*/  BSYNC B1 ;  /* 0x0000000000017941 */ /* 0x000fea0003800000 */
.L_x_6542:
[----:B0-----:R-:W2:Y:S01]  /*2a000*/  LDL.LU R8, [R1+0x4] ;  /* 0x0000040001087983 */ /* 0x001ea20000300800 */
[----:B------:R-:W-:Y:S01]  /*2a010*/  VIADD R35, R35, 0x1 ;  /* 0x0000000123237836 */ /* 0x000fe20000000000 */
[C---:B------:R-:W-:Y:S01]  /*2a020*/  ISETP.GT.AND P2, PT, R10.reuse, R5, PT ;  /* 0x000000050a00720c */ /* 0x040fe20003f44270 */
[----:B------:R-:W-:-:S03]  /*2a030*/  VIADD R10, R10, 0xffffffff ;  /* 0xffffffff0a0a7836 */ /* 0x000fc60000000000 */
[----:B------:R-:W-:-:S04]  /*2a040*/  ISETP.NE.AND P1, PT, R35, 0x2, PT ;  /* 0x000000022300780c */ /* 0x000fc80003f25270 */
[----:B------:R-:W-:Y:S02]  /*2a050*/  SEL R4, RZ, 0x1, P1 ;  /* 0x00000001ff047807 */ /* 0x000fe40000800000 */
[----:B------:R-:W-:Y:S02]  /*2a060*/  SEL R35, R35, RZ, P1 ;  /* 0x000000ff23237207 */ /* 0x000fe40000800000 */
[----:B--2---:R-:W-:-:S05]  /*2a070*/  LOP3.LUT R8, R8, R4, RZ, 0x3c, !PT ;  /* 0x0000000408087212 */ /* 0x004fca00078e3cff */
[----:B------:R2:W-:Y:S01]  /*2a080*/  STL [R1+0x4], R8 ;  /* 0x0000040801007387 */ /* 0x0005e20000100800 */
[----:B------:R-:W-:Y:S05]  /*2a090*/  @P2 BRA `(.L_x_6558) ;  /* 0xfffffff400a42947 */ /* 0x000fea000383ffff */
.L_x_6520:
[----:B------:R-:W-:Y:S05]  /*2a0a0*/  BSYNC B0 ;  /* 0x0000000000007941 */ /* 0x000fea0003800000 */
.L_x_6519:
        /* <DEDUP_REMOVED lines=9> */
[----:B------:R-:W-:-:S04]  /*2a140*/  IMAD.IADD R3, R2, 0x1, R3 ;  /* 0x0000000102037824 */ /* 0x000fc800078e0203 */
[----:B------:R-:W-:-:S05]  /*2a150*/  IMAD.HI R3, R3, 0x66666667, RZ ;  /* 0x6666666703037827 */ /* 0x000fca00078e02ff */
[----:B------:R-:W-:-:S04]  /*2a160*/  SHF.R.U32.HI R0, RZ, 0x1f, R3 ;  /* 0x0000001fff007819 */ /* 0x000fc80000011603 */
[----:B------:R-:W-:-:S04]  /*2a170*/  LEA.HI.SX32 R0, R3, R0, 0x1a ;  /* 0x0000000003007211 */ /* 0x000fc800078fd2ff */
[----:B------:R-:W-:-:S04]  /*2a180*/  VIMNMX R33, R33, R0, PT ;  /* 0x0000000021217248 */ /* 0x000fc80003fe0100 */
[----:B------:R-:W-:-:S13]  /*2a190*/  ISETP.GT.AND P0, PT, R33, RZ, PT ;  /* 0x000000ff2100720c */ /* 0x000fda0003f04270 */
[----:B------:R-:W-:Y:S05]  /*2a1a0*/  @P0 BRA `(.L_x_6559) ;  /* 0x0000000000440947 */ /* 0x000fea0003800000 */
[----:B-1----:R-:W1:Y:S02]  /*2a1b0*/  S2R R6, SR_TID.X ;  /* 0x0000000000067919 */ /* 0x002e640000002100 */
[----:B-1----:R-:W-:-:S04]  /*2a1c0*/  LOP3.LUT R6, R6, 0x7f, RZ, 0xc0, !PT ;  /* 0x0000007f06067812 */ /* 0x002fc800078ec0ff */
[----:B------:R-:W-:-:S13]  /*2a1d0*/  ISETP.NE.AND P0, PT, R6, RZ, PT ;  /* 0x000000ff0600720c */ /* 0x000fda0003f05270 */
[----:B------:R-:W-:Y:S05]  /*2a1e0*/  @P0 BRA `(.L_x_6560) ;  /* 0x0000005400440947 */ /* 0x000fea0003800000 */
[----:B------:R-:W1:Y:S01]  /*2a1f0*/  S2R R5, SR_LANEID ;  /* 0x0000000000057919 */ /* 0x000e620000000000 */
[----:B------:R-:W-:Y:S01]  /*2a200*/  VOTEU.ANY UR4, UPT, PT ;  /* 0x0000000000047886 */ /* 0x000fe200038e0100 */
[----:B------:R-:W3:Y:S01]  /*2a210*/  LDC.64 R2, c[0x0][0xc60] ;  /* 0x00031800ff027b82 */ /* 0x000ee20000000a00 */
[----:B------:R-:W1:Y:S02]  /*2a220*/  FLO.U32 R0, UR4 ;  /* 0x0000000400007d00 */ /* 0x000e6400080e0000 */
[----:B-1----:R-:W-:-:S06]  /*2a230*/  ISETP.EQ.U32.AND P0, PT, R0, R5, PT ;  /* 0x000000050000720c */ /* 0x002fcc0003f02070 */
[----:B------:R-:W3:Y:S07]  /*2a240*/  POPC R5, UR4 ;  /* 0x0000000400057d09 */ /* 0x000eee0008000000 */
[----:B---3--:R-:W3:Y:S01]  /*2a250*/  @P0 ATOMG.E.ADD.STRONG.GPU PT, R3, desc[UR50][R2.64], R5 ;  /* 0x00000005020309a8 */ /* 0x008ee200081ee1f2 */
[----:B------:R-:W1:Y:S02]  /*2a260*/  S2R R4, SR_LTMASK ;  /* 0x0000000000047919 */ /* 0x000e640000003900 */
[----:B-1----:R-:W-:-:S04]  /*2a270*/  LOP3.LUT R4, R4, UR4, RZ, 0xc0, !PT ;  /* 0x0000000404047c12 */ /* 0x002fc8000f8ec0ff */
[----:B------:R-:W1:Y:S01]  /*2a280*/  POPC R7, R4 ;  /* 0x0000000400077309 */ /* 0x000e620000000000 */
[----:B---3--:R-:W1:Y:S02]  /*2a290*/  SHFL.IDX PT, R0, R3, R0, 0x1f ;  /* 0x00001f0003007589 */ /* 0x008e6400000e0000 */
[----:B-1----:R-:W-:Y:S01]  /*2a2a0*/  IADD3 R16, R0, UR38, R7 ;  /* 0x0000002600107c10 */ /* 0x002fe2000fffe007 */
[----:B------:R-:W-:Y:S06]  /*2a2b0*/  BRA `(.L_x_6560) ;  /* 0x0000005400107947 */ /* 0x000fec0003800000 */
.L_x_6559:
        /* <DEDUP_REMOVED lines=9> */
[----:B-1----:R-:W-:Y:S01]  /*2a350*/  MOV R6, UR8 ;  /* 0x0000000800067c02 */ /* 0x002fe20008000f00 */
[----:B------:R-:W1:Y:S01]  /*2a360*/  LDC.64 R2, c[0x4][R2] ;  /* 0x0100000002027b82 */ /* 0x000e620000000a00 */
[----:B------:R-:W-:Y:S02]  /*2a370*/  IMAD.U32 R5, RZ, RZ, UR7 ;  /* 0x00000007ff057e24 */ /* 0x000fe4000f8e00ff */
[----:B------:R-:W-:Y:S02]  /*2a380*/  IMAD.U32 R7, RZ, RZ, UR9 ;  /* 0x00000009ff077e24 */ /* 0x000fe4000f8e00ff */
[----:B------:R-:W-:-:S02]  /*2a390*/  IMAD.U32 R10, RZ, RZ, UR4 ;  /* 0x00000004ff0a7e24 */ /* 0x000fc4000f8e00ff */
[----:B------:R-:W-:Y:S02]  /*2a3a0*/  IMAD.U32 R11, RZ, RZ, UR5 ;  /* 0x00000005ff0b7e24 */ /* 0x000fe4000f8e00ff */
[----:B0-2---:R-:W-:Y:S02]  /*2a3b0*/  IMAD.MOV.U32 R8, RZ, RZ, 0x70 ;  /* 0x00000070ff087424 */ /* 0x005fe400078e00ff */
[----:B------:R-:W-:Y:S02]  /*2a3c0*/  IMAD.MOV.U32 R12, RZ, RZ, 0x1 ;  /* 0x00000001ff0c7424 */ /* 0x000fe400078e00ff */
[----:B------:R-:W-:-:S07]  /*2a3d0*/  IMAD.MOV.U32 R13, RZ, RZ, RZ ;  /* 0x000000ffff0d7224 */ /* 0x000fce00078e00ff */
[----:B------:R-:W-:-:S07]  /*2a3e0*/  LEPC R20, `(.L_x_6562) ;  /* 0x000000001014794e */ /* 0x000fce0000000000 */
[----:B-1----:R-:W-:Y:S05]  /*2a3f0*/  CALL.ABS.NOINC R2 ;  /* 0x0000000002007343 */ /* 0x002fea0003c00000 */
.L_x_6562:
[----:B------:R-:W-:Y:S05]  /*2a400*/  BSYNC B6 ;  /* 0x0000000000067941 */ /* 0x000fea0003800000 */
.L_x_6561:
        /* <DEDUP_REMOVED lines=8> */
[----:B------:R-:W-:Y:S01]  /*2a490*/  MOV R2, 0x0 ;  /* 0x0000000000027802 */ /* 0x000fe20000000f00 */
[----:B------:R-:W-:Y:S01]  /*2a4a0*/  ULDC.64 UR6, c[0x4][0x1b0] ;  /* 0x01006c0000067ab9 */ /* 0x000fe20000000a00 */
[----:B------:R-:W-:Y:S01]  /*2a4b0*/  ULDC.64 UR8, c[0x4][0x1b8] ;  /* 0x01006e0000087ab9 */ /* 0x000fe20000000a00 */
[----:B------:R-:W-:Y:S01]  /*2a4c0*/  ULDC.64 UR4, c[0x4][0xb8] ;  /* 0x01002e0000047ab9 */ /* 0x000fe20000000a00 */
[----:B------:R-:W-:Y:S01]  /*2a4d0*/  MOV R4, UR6 ;  /* 0x0000000600047c02 */ /* 0x000fe20008000f00 */
[----:B------:R-:W-:Y:S01]  /*2a4e0*/  IMAD.U32 R5, RZ, RZ, UR7 ;  /* 0x00000007ff057e24 */ /* 0x000fe2000f8e00ff */
[----:B------:R-:W4:Y:S01]  /*2a4f0*/  LDC.64 R2, c[0x4][R2] ;  /* 0x0100000002027b82 */ /* 0x000f220000000a00 */
[----:B-1----:R-:W-:Y:S01]  /*2a500*/  IMAD.U32 R6, RZ, RZ, UR8 ;  /* 0x00000008ff067e24 */ /* 0x002fe2000f8e00ff */
[----:B------:R-:W-:Y:S01]  /*2a510*/  MOV R13, RZ ;  /* 0x000000ff000d7202 */ /* 0x000fe20000000f00 */
[----:B------:R-:W-:Y:S02]  /*2a520*/  IMAD.U32 R7, RZ, RZ, UR9 ;  /* 0x00000009ff077e24 */ /* 0x000fe4000f8e00ff */
[----:B------:R-:W-:-:S02]  /*2a530*/  IMAD.U32 R10, RZ, RZ, UR4 ;  /* 0x00000004ff0a7e24 */ /* 0x000fc4000f8e00ff */
[----:B------:R-:W-:Y:S02]  /*2a540*/  IMAD.U32 R11, RZ, RZ, UR5 ;  /* 0x00000005ff0b7e24 */ /* 0x000fe4000f8e00ff */
[----:B0-2---:R-:W-:Y:S02]  /*2a550*/  IMAD.MOV.U32 R8, RZ, RZ, 0x70 ;  /* 0x00000070ff087424 */ /* 0x005fe400078e00ff */
[----:B------:R-:W-:-:S07]  /*2a560*/  IMAD.MOV.U32 R12, RZ, RZ, 0x1 ;  /* 0x00000001ff0c7424 */ /* 0x000fce00078e00ff */
[----:B------:R-:W-:-:S07]  /*2a570*/  LEPC R20, `(.L_x_6564) ;  /* 0x000000001014794e */ /* 0x000fce0000000000 */
[----:B---34-:R-:W-:Y:S05]  /*2a580*/  CALL.ABS.NOINC R2 ;  /* 0x0000000002007343 */ /* 0x018fea0003c00000 */
.L_x_6564:
[----:B------:R-:W-:Y:S05]  /*2a590*/  BSYNC B6 ;  /* 0x0000000000067941 */ /* 0x000fea0003800000 */
.L_x_6563:
        /* <DEDUP_REMOVED lines=9> */
[----:B0-2---:R-:W-:Y:S01]  /*2a630*/  MOV R8, 0x70 ;  /* 0x0000007000087802 */ /* 0x005fe20000000f00 */
[----:B------:R-:W0:Y:S01]  /*2a640*/  LDC.64 R2, c[0x4][R2] ;  /* 0x0100000002027b82 */ /* 0x000e220000000a00 */
[----:B------:R-:W-:Y:S02]  /*2a650*/  IMAD.U32 R5, RZ, RZ, UR7 ;  /* 0x00000007ff057e24 */ /* 0x000fe4000f8e00ff */
[----:B-1----:R-:W-:Y:S02]  /*2a660*/  IMAD.U32 R6, RZ, RZ, UR8 ;  /* 0x00000008ff067e24 */ /* 0x002fe4000f8e00ff */
[----:B------:R-:W-:-:S02]  /*2a670*/  IMAD.U32 R7, RZ, RZ, UR9 ;  /* 0x00000009ff077e24 */ /* 0x000fc4000f8e00ff */
[----:B------:R-:W-:Y:S02]  /*2a680*/  IMAD.U32 R10, RZ, RZ, UR4 ;  /* 0x00000004ff0a7e24 */ /* 0x000fe4000f8e00ff */
[----:B------:R-:W-:Y:S02]  /*2a690*/  IMAD.U32 R11, RZ, RZ, UR5 ;  /* 0x00000005ff0b7e24 */ /* 0x000fe4000f8e00ff */
[----:B------:R-:W-:Y:S02]  /*2a6a0*/  IMAD.MOV.U32 R12, RZ, RZ, 0x1 ;  /* 0x00000001ff0c7424 */ /* 0x000fe400078e00ff */
[----:B------:R-:W-:-:S07]  /*2a6b0*/  IMAD.MOV.U32 R13, RZ, RZ, RZ ;  /* 0x000000ffff0d7224 */ /* 0x000fce00078e00ff */
[----:B------:R-:W-:-:S07]  /*2a6c0*/  LEPC R20, `(.L_x_6566) ;  /* 0x000000001014794e */ /* 0x000fce0000000000 */
[----:B0--3--:R-:W-:Y:S05]  /*2a6d0*/  CALL.ABS.NOINC R2 ;  /* 0x0000000002007343 */ /* 0x009fea0003c00000 */
.L_x_6566:
[----:B------:R-:W-:Y:S05]  /*2a6e0*/  BSYNC B6 ;  /* 0x0000000000067941 */ /* 0x000fea0003800000 */
.L_x_6565:
        /* <DEDUP_REMOVED lines=9> */
[----:B------:R-:W4:Y:S01]  /*2a780*/  LDC.64 R2, c[0x4][R2] ;  /* 0x0100000002027b82 */ /* 0x000f220000000a00 */
[----:B------:R-:W-:Y:S02]  /*2a790*/  IMAD.U32 R5, RZ, RZ, UR5 ;  /* 0x00000005ff057e24 */ /* 0x000fe4000f8e00ff */
[----:B-1----:R-:W-:Y:S02]  /*2a7a0*/  IMAD.U32 R6, RZ, RZ, UR6 ;  /* 0x00000006ff067e24 */ /* 0x002fe4000f8e00ff */
[----:B------:R-:W-:-:S02]  /*2a7b0*/  IMAD.U32 R7, RZ, RZ, UR7 ;  /* 0x00000007ff077e24 */ /* 0x000fc4000f8e00ff */
[----:B------:R-:W-:Y:S02]  /*2a7c0*/  IMAD.U32 R10, RZ, RZ, UR8 ;  /* 0x00000008ff0a7e24 */ /* 0x000fe4000f8e00ff */
[----:B0-2---:R-:W-:Y:S02]  /*2a7d0*/  IMAD.MOV.U32 R8, RZ, RZ, 0x70 ;  /* 0x00000070ff087424 */ /* 0x005fe400078e00ff */
[----:B------:R-:W-:Y:S02]  /*2a7e0*/  IMAD.MOV.U32 R12, RZ, RZ, 0x1 ;  /* 0x00000001ff0c7424 */ /* 0x000fe400078e00ff */
[----:B------:R-:W-:-:S07]  /*2a7f0*/  IMAD.MOV.U32 R13, RZ, RZ, RZ ;  /* 0x000000ffff0d7224 */ /* 0x000fce00078e00ff */
[----:B------:R-:W-:-:S07]  /*2a800*/  LEPC R20, `(.L_x_6568) ;  /* 0x000000001014794e */ /* 0x000fce0000000000 */
[----:B---34-:R-:W-:Y:S05]  /*2a810*/  CALL.ABS.NOINC R2 ;  /* 0x0000000002007343 */ /* 0x018fea0003c00000 */
.L_x_6568:
[----:B------:R-:W-:Y:S05]  /*2a820*/  BSYNC B6 ;  /* 0x0000000000067941 */ /* 0x000fea0003800000 */
.L_x_6567:
[----:B------:R-:W0:Y:S01]  /*2a830*/  LDL R21, [R1+0x10] ;  /* 0x0000100001157983 */ /* 0x000e220000100800 */
[----:B------:R-:W-:Y:S01]  /*2a840*/  ULDC.64 UR4, c[0x0][0x9f8] ;  /* 0x00027e0000047ab9 */ /* 0x000fe20000000a00 */
[----:B------:R-:W4:Y:S01]  /*2a850*/  LDC R11, c[0x0][0x430] ;  /* 0x00010c00ff0b7b82 */ /* 0x000f220000000800 */
[----:B------:R-:W-:Y:S01]  /*2a860*/  ISETP.NE.U32.AND P0, PT, RZ, UR4, PT ;  /* 0x00000004ff007c0c */ /* 0x000fe2000bf05070 */
[----:B------:R-:W2:Y:S03]  /*2a870*/  S2R R20, SR_TID.X ;  /* 0x0000000000147919 */ /* 0x000ea60000002100 */
[----:B------:R-:W-:-:S13]  /*2a880*/  ISETP.NE.AND.EX P0, PT, RZ, UR5, PT, P0 ;  /* 0x00000005ff007c0c */ /* 0x000fda000bf05300 */
[----:B------:R-:W-:-:S04]  /*2a890*/  @P0 IADD3 R2, P1, R27, UR4, RZ ;  /* 0x000000041b020c10 */ /* 0x000fc8000ff3e0ff */
[----:B------:R-:W-:-:S05]  /*2a8a0*/  @P0 IADD3.X R3, R28, UR5, RZ, P1, !PT ;  /* 0x000000051c030c10 */ /* 0x000fca0008ffe4ff */
[----:B------:R3:W3:Y:S01]  /*2a8b0*/  @P0 LDG.E R36, desc[UR50][R2.64] ;  /* 0x0000003202240981 */ /* 0x0006e2000c1e1900 */
[----:B----4-:R-:W-:Y:S01]  /*2a8c0*/  ISETP.NE.AND P0, PT, R11, 0x1, PT ;  /* 0x000000010b00780c */ /* 0x010fe20003f05270 */
[----:B-1----:R-:W-:Y:S01]  /*2a8d0*/  IMAD.MOV.U32 R6, RZ, RZ, 0xa0 ;  /* 0x000000a0ff067424 */ /* 0x002fe200078e00ff */
[----:B------:R-:W1:Y:S03]  /*2a8e0*/  S2R R0, SR_TID.X ;  /* 0x0000000000007919 */ /* 0x000e660000002100 */
[----:B------:R-:W-:Y:S01]  /*2a8f0*/  IMAD R6, R33, R6, -0xa0 ;  /* 0xffffff6021067424 */ /* 0x000fe200078e0206 */
[----:B--2---:R-:W-:Y:S01]  /*2a900*/  LOP3.LUT R20, R20, 0x7f, RZ, 0xc0, !PT ;  /* 0x0000007f14147812 */ /* 0x004fe200078ec0ff */
[----:B------:R-:W2:Y:S03]  /*2a910*/  S2R R14, SR_TID.X ;  /* 0x00000000000e7919 */ /* 0x000ea60000002100 */
[----:B------:R-:W-:-:S03]  /*2a920*/  SHF.R.U32.HI R20, RZ, 0x2, R20 ;  /* 0x00000002ff147819 */ /* 0x000fc60000011614 */
[----:B------:R-:W4:Y:S08]  /*2a930*/  @P0 LDC R5, c[0x0][0x434] ;  /* 0x00010d00ff050b82 */ /* 0x000f300000000800 */
[----:B---3--:R-:W3:Y:S08]  /*2a940*/  @P0 LDC R3, c[0x0][0x438] ;  /* 0x00010e00ff030b82 */ /* 0x008ef00000000800 */
[----:B------:R-:W3:Y:S01]  /*2a950*/  @P0 LDC R2, c[0x0][0x438] ;  /* 0x00010e00ff020b82 */ /* 0x000ee20000000800 */
[----:B-1----:R-:W-:-:S05]  /*2a960*/  IMAD.SHL.U32 R0, R0, 0x20, RZ ;  /* 0x0000002000007824 */ /* 0x002fca00078e00ff */
[----:B------:R-:W-:Y:S02]  /*2a970*/  LOP3.LUT R0, R20, 0x60, R0, 0xf8, !PT ;  /* 0x0000006014007812 */ /* 0x000fe400078ef800 */
[----:B------:R-:W1:Y:S03]  /*2a980*/  S2R R20, SR_TID.X ;  /* 0x0000000000147919 */ /* 0x000e660000002100 */
[----:B------:R-:W-:Y:S02]  /*2a990*/  IMAD.IADD R4, R0, 0x1, R6 ;  /* 0x0000000100047824 */ /* 0x000fe400078e0206 */
[----:B------:R-:W3:Y:S03]  /*2a9a0*/  @P0 LDC R0, c[0x0][0x434] ;  /* 0x00010d00ff000b82 */ /* 0x000ee60000000800 */
[----:B------:R-:W-:-:S02]  /*2a9b0*/  ISETP.GE.AND P1, PT, R4, R29, PT ;  /* 0x0000001d0400720c */ /* 0x000fc40003f26270 */
[----:B-1----:R-:W-:-:S04]  /*2a9c0*/  LOP3.LUT R20, R20, 0x7f, RZ, 0xc0, !PT ;  /* 0x0000007f14147812 */ /* 0x002fc800078ec0ff */
[----:B------:R-:W-:Y:S02]  /*2a9d0*/  SHF.R.U32.HI R7, RZ, 0x2, R20 ;  /* 0x00000002ff077819 */ /* 0x000fe40000011614 */
[----:B--2---:R-:W-:-:S04]  /*2a9e0*/  SHF.L.U32 R20, R14, 0x5, RZ ;  /* 0x000000050e147819 */ /* 0x004fc800000006ff */
[----:B------:R-:W-:-:S04]  /*2a9f0*/  LOP3.LUT R20, R7, 0x60, R20, 0xf8, !PT ;  /* 0x0000006007147812 */ /* 0x000fc800078ef814 */
[----:B------:R-:W-:-:S05]  /*2aa00*/  LOP3.LUT R20, R20, 0x80, RZ, 0xfc, !PT ;  /* 0x0000008014147812 */ /* 0x000fca00078efcff */
[----:B------:R-:W-:Y:S01]  /*2aa10*/  IMAD.IADD R6, R20, 0x1, R6 ;  /* 0x0000000114067824 */ /* 0x000fe200078e0206 */
[----:B------:R-:W-:Y:S01]  /*2aa20*/  LOP3.LUT R34, R34, 0xfffffff7, RZ, 0xc0, !PT ;  /* 0xfffffff722227812 */ /* 0x000fe200078ec0ff */
[--C-:B0-----:R-:W-:Y:S02]  /*2aa30*/  IMAD.IADD R8, R4, 0x1, R21.reuse ;  /* 0x0000000104087824 */ /* 0x101fe400078e0215 */
[----:B------:R-:W-:Y:S02]  /*2aa40*/  IMAD.IADD R9, R6, 0x1, R21 ;  /* 0x0000000106097824 */ /* 0x000fe400078e0215 */
[----:B----4-:R-:W-:-:S04]  /*2aa50*/  @P0 IMAD.HI.U32 R5, R8, R5, RZ ;  /* 0x0000000508050227 */ /* 0x010fc800078e00ff */
[----:B------:R-:W-:Y:S01]  /*2aa60*/  IMAD.MOV.U32 R10, RZ, RZ, R8 ;  /* 0x000000ffff0a7224 */ /* 0x000fe200078e0008 */
[----:B---3--:R-:W-:Y:S01]  /*2aa70*/  @P0 SHF.R.U32.HI R10, RZ, R3, R5 ;  /* 0x00000003ff0a0219 */ /* 0x008fe20000011605 */
[----:B------:R-:W-:Y:S01]  /*2aa80*/  @P0 IMAD.HI.U32 R3, R9, R0, RZ ;  /* 0x0000000009030227 */ /* 0x000fe200078e00ff */
[----:B------:R-:W0:Y:S02]  /*2aa90*/  @!P1 LDC.64 R4, c[0x0][0x418] ;  /* 0x00010600ff049b82 */ /* 0x000e240000000a00 */
[--C-:B------:R-:W-:Y:S01]  /*2aaa0*/  @!P1 SHF.R.S32.HI R7, RZ, 0x1f, R10.reuse ;  /* 0x0000001fff079819 */ /* 0x100fe2000001140a */
[----:B------:R-:W-:Y:S01]  /*2aab0*/  IMAD.MOV.U32 R0, RZ, RZ, R9 ;  /* 0x000000ffff007224 */ /* 0x000fe200078e0009 */
[----:B------:R-:W-:Y:S02]  /*2aac0*/  @P0 SHF.R.U32.HI R0, RZ, R2, R3 ;  /* 0x00000002ff000219 */ /* 0x000fe40000011603 */
[----:B------:R-:W-:Y:S01]  /*2aad0*/  ISETP.GE.AND P0, PT, R6, R29, PT ;  /* 0x0000001d0600720c */ /* 0x000fe20003f06270 */
[----:B------:R-:W-:Y:S01]  /*2aae0*/  @!P1 IMAD.MOV.U32 R6, RZ, RZ, R10 ;  /* 0x000000ffff069224 */ /* 0x000fe200078e000a */
[----:B------:R-:W1:Y:S02]  /*2aaf0*/  @!P1 LDC.64 R2, c[0x0][0x428] ;  /* 0x00010a00ff029b82 */ /* 0x000e640000000a00 */
[----:B------:R-:W-:-:S02]  /*2ab00*/  ISETP.GT.U32.OR P0, PT, R20, 0x9f, P0 ;  /* 0x0000009f1400780c */ /* 0x000fc40000704470 */
[----:B------:R-:W-:Y:S01]  /*2ab10*/  SHF.R.S32.HI R15, RZ, 0x1f, R36 ;  /* 0x0000001fff0f7819 */ /* 0x000fe20000011424 */
[----:B------:R-:W-:Y:S02]  /*2ab20*/  IMAD.SHL.U32 R21, R14, 0x10, RZ ;  /* 0x000000100e157824 */ /* 0x000fe400078e00ff */
[-C--:B-1----:R-:W-:Y:S02]  /*2ab30*/  @!P1 IMAD.WIDE.U32 R6, R36, R2.reuse, R6 ;  /* 0x0000000224069225 */ /* 0x082fe400078e0006 */
[----:B------:R1:W-:Y:S02]  /*2ab40*/  STL [R1+0x14], R15 ;  /* 0x0000140f01007387 */ /* 0x0003e40000100800 */
        /* <DEDUP_REMOVED lines=8> */
[----:B------:R-:W-:Y:S01]  /*2abd0*/  @!P0 MOV R6, R0 ;  /* 0x0000000000068202 */ /* 0x000fe20000000f00 */
[----:B------:R-:W-:Y:S02]  /*2abe0*/  IMAD.SHL.U32 R14, R14, 0x10, RZ ;  /* 0x000000100e0e7824 */ /* 0x000fe400078e00ff */
[----:B------:R-:W-:Y:S02]  /*2abf0*/  IMAD R5, R11, R5, R8 ;  /* 0x000000050b057224 */ /* 0x000fe400078e0208 */
[----:B------:R-:W-:Y:S02]  /*2ac00*/  IMAD.MOV.U32 R8, RZ, RZ, RZ ;  /* 0x000000ffff087224 */ /* 0x000fe400078e00ff */
[----:B------:R-:W2:Y:S01]  /*2ac10*/  LDC R10, c[0x0][0x2f4] ;  /* 0x0000bd00ff0a7b82 */ /* 0x000ea20000000800 */
[----:B0-----:R-:W-:-:S02]  /*2ac20*/  @!P0 IMAD R4, R15, R2, RZ ;  /* 0x000000020f048224 */ /* 0x001fc400078e02ff */
[----:B------:R-:W-:Y:S01]  /*2ac30*/  @!P0 IMAD.WIDE.U32 R6, R36, R2, R6 ;  /* 0x0000000224068225 */ /* 0x000fe200078e0006 */
[----:B------:R-:W-:Y:S01]  /*2ac40*/  LOP3.LUT R14, R14, 0x30, RZ, 0xc0, !PT ;  /* 0x000000300e0e7812 */ /* 0x000fe200078ec0ff */
[----:B------:R0:W5:Y:S02]  /*2ac50*/  @!P1 LDG.E R8, desc[UR50][R12.64] ;  /* 0x000000320c089981 */ /* 0x000164000c1e1900 */
[----:B------:R-:W-:Y:S02]  /*2ac60*/  @!P0 IMAD R4, R36, R3, R4 ;  /* 0x0000000324048224 */ /* 0x000fe400078e0204 */
[----:B------:R-:W3:Y:S02]  /*2ac70*/  @!P0 LDC.64 R2, c[0x0][0x418] ;  /* 0x00010600ff028b82 */ /* 0x000ee40000000a00 */
[----:B------:R-:W-:Y:S01]  /*2ac80*/  @!P0 IMAD.IADD R4, R4, 0x1, R7 ;  /* 0x0000000104048824 */ /* 0x000fe200078e0207 */
[----:B--2---:R-:W-:Y:S02]  /*2ac90*/  ISETP.GE.AND P1, PT, R14, R10, PT ;  /* 0x0000000a0e00720c */ /* 0x004fe40003f26270 */
[----:B---3--:R-:W-:-:S04]  /*2aca0*/  @!P0 LEA R2, P2, R6, R2, 0x2 ;  /* 0x0000000206028211 */ /* 0x008fc800078410ff */
[----:B------:R-:W-:Y:S02]  /*2acb0*/  @!P0 LEA.HI.X R3, R6, R3, R4, 0x2, P2 ;  /* 0x0000000306038211 */ /* 0x000fe400010f1404 */
[----:B------:R-:W-:Y:S01]  /*2acc0*/  ISETP.GT.U32.AND P2, PT, R20, 0x9f, PT ;  /* 0x0000009f1400780c */ /* 0x000fe20003f44070 */
[----:B------:R-:W-:Y:S02]  /*2acd0*/  IMAD.MOV R6, RZ, RZ, -R0 ;  /* 0x000000ffff067224 */ /* 0x000fe400078e0a00 */
[----:B------:R-:W-:Y:S01]  /*2ace0*/  IMAD.U32 R0, RZ, RZ, UR39 ;  /* 0x00000027ff007e24 */ /* 0x000fe2000f8e00ff */
[----:B------:R-:W-:Y:S01]  /*2acf0*/  LOP3.LUT R21, R21, 0x30, RZ, 0xc0, !PT ;  /* 0x0000003015157812 */ /* 0x000fe200078ec0ff */
[----:B------:R-:W-:-:S03]  /*2ad00*/  IMAD.MOV.U32 R7, RZ, RZ, RZ ;  /* 0x000000ffff077224 */ /* 0x000fc600078e00ff */
[----:B------:R-:W-:-:S05]  /*2ad10*/  ISETP.NE.AND P3, PT, R0, 0x3, PT ;  /* 0x000000030000780c */ /* 0x000fca0003f65270 */
[----:B------:R-:W-:Y:S01]  /*2ad20*/  @P2 LOP3.LUT R34, R34, 0x8, RZ, 0xfc, !PT ;  /* 0x0000000822222812 */ /* 0x000fe200078efcff */
[----:B------:R0:W5:Y:S03]  /*2ad30*/  @!P0 LDG.E R7, desc[UR50][R2.64] ;  /* 0x0000003202078981 */ /* 0x000166000c1e1900 */
[----:B------:R-:W-:Y:S02]  /*2ad40*/  LOP3.LUT R34, R34, 0xffffffef, RZ, 0xc0, !PT ;  /* 0xffffffef22227812 */ /* 0x000fe400078ec0ff */
[----:B-1----:R-:W-:Y:S02]  /*2ad50*/  LOP3.LUT R15, R21, 0x40, RZ, 0xfc, !PT ;  /* 0x00000040150f7812 */ /* 0x002fe400078efcff */
[----:B------:R-:W-:Y:S02]  /*2ad60*/  LOP3.LUT R34, R34, 0xfffffffb, RZ, 0xc0, !PT ;  /* 0xfffffffb22227812 */ /* 0x000fe400078ec0ff */
[----:B------:R-:W-:-:S02]  /*2ad70*/  ISETP.GE.AND P0, PT, R15, R10, PT ;  /* 0x0000000a0f00720c */ /* 0x000fc40003f06270 */
[----:B------:R-:W-:-:S04]  /*2ad80*/  @P1 LOP3.LUT R34, R34, 0x4, RZ, 0xfc, !PT ;  /* 0x0000000422221812 */ /* 0x000fc800078efcff */
[----:B------:R-:W-:Y:S02]  /*2ad90*/  @P3 LOP3.LUT R34, R34, 0x10, RZ, 0xfc, !PT ;  /* 0x0000001022223812 */ /* 0x000fe400078efcff */
[----:B------:R-:W-:Y:S02]  /*2ada0*/  LOP3.LUT R14, R14, 0x80, RZ, 0xfc, !PT ;  /* 0x000000800e0e7812 */ /* 0x000fe400078efcff */
[----:B------:R-:W-:-:S04]  /*2adb0*/  LOP3.LUT R34, R34, 0xfffffffd, RZ, 0xc0, !PT ;  /* 0xfffffffd22227812 */ /* 0x000fc800078ec0ff */
[----:B------:R-:W-:Y:S02]  /*2adc0*/  @P0 LOP3.LUT R34, R34, 0x2, RZ, 0xfc, !PT ;  /* 0x0000000222220812 */ /* 0x000fe400078efcff */
[----:B------:R-:W-:Y:S02]  /*2add0*/  ISETP.GE.AND P0, PT, R14, R10, PT ;  /* 0x0000000a0e00720c */ /* 0x000fe40003f06270 */
[----:B------:R-:W-:-:S11]  /*2ade0*/  LOP3.LUT R34, R34, 0xfffffffe, RZ, 0xc0, !PT ;  /* 0xfffffffe22227812 */ /* 0x000fd600078ec0ff */
[----:B------:R-:W-:-:S05]  /*2adf0*/  @P0 LOP3.LUT R34, R34, 0x1, RZ, 0xfc, !PT ;  /* 0x0000000122220812 */ /* 0x000fca00078efcff */
[----:B------:R0:W-:Y:S01]  /*2ae00*/  STL [R1], R34 ;  /* 0x0000002201007387 */ /* 0x0001e20000100800 */
[----:B------:R-:W-:Y:S01]  /*2ae10*/  UMOV UR4, 0xffffffff ;  /* 0xffffffff00047882 */ /* 0x000fe20000000000 */
[----:B------:R-:W-:Y:S02]  /*2ae20*/  IMAD R6, R11, R6, R9 ;  /* 0x000000060b067224 */ /* 0x000fe400078e0209 */
[----:B------:R-:W-:Y:S05]  /*2ae30*/  BRA.DIV UR4, `(.L_x_6569) ;  /* 0x0000008604c87947 */ /* 0x000fea000b800000 */
.L_x_6772:
[----:B------:R-:W-:Y:S02]  /*2ae40*/  SHF.R.S32.HI R0, RZ, 0x1f, R18 ;  /* 0x0000001fff007819 */ /* 0x000fe40000011412 */
[----:B------:R-:W-:-:S03]  /*2ae50*/  IADD3 R9, R33, -0x1, RZ ;  /* 0xffffffff21097810 */ /* 0x000fc60007ffe0ff */
[----:B------:R1:W-:Y:S01]  /*2ae60*/  STL [R1+0xc], R0 ;  /* 0x00000c0001007387 */ /* 0x0003e20000100800 */
[----:B------:R-:W-:Y:S05]  /*2ae70*/  @!P3 BRA `(.L_x_6570) ;  /* 0x000000000004b947 */ /* 0x000fea0003800000 */
[----:B------:R-:W-:Y:S01]  /*2ae80*/  BPT.TRAP 0x1 ;  /* 0x000000040000795c */ /* 0x000fe20000300000 */
.L_x_6570:
[----:B------:R-:W-:Y:S01]  /*2ae90*/  IMAD R4, R32, 0x8, R23 ;  /* 0x0000000820047824 */ /* 0x000fe200078e0217 */
[----:B-1----:R-:W-:Y:S01]  /*2aea0*/  SHF.L.U32 R0, R37, 0x1f, RZ ;  /* 0x0000001f25007819 */ /* 0x002fe200000006ff */
[----:B------:R-:W-:Y:S03]  /*2aeb0*/  BSSY B0, `(.L_x_6571) ;  /* 0x0000006000007945 */ /* 0x000fe60003800000 */
[----:B------:R1:W2:Y:S01]  /*2aec0*/  SYNCS.PHASECHK.TRANS64.TRYWAIT P0, [R4+URZ+0x33480], R0 ;  /* 0x03348000040075a7 */ /* 0x0002a2000800017f */
[----:B------:R1:W-:Y:S02]  /*2aed0*/  STL [R1+0x30], R0 ;  /* 0x0000300001007387 */ /* 0x0003e40000100800 */
[----:B-1----:R-:W-:-:S05]  /*2aee0*/  SHF.R.S32.HI R0, RZ, 0x1f, R5 ;  /* 0x0000001fff007819 */ /* 0x002fca0000011405 */
[----:B------:R1:W-:Y:S02]  /*2aef0*/  STL [R1+0x2c], R0 ;  /* 0x00002c0001007387 */ /* 0x0003e40000100800 */
[----:B-12---:R-:W-:Y:S05]  /*2af00*/  @!P0 BRA `(.L_x_6572) ;  /* 0x0000008400c88947 */ /* 0x006fea0003800000 */
.L_x_6773:
[----:B------:R-:W-:Y:S05]  /*2af10*/  BSYNC B0 ;  /* 0x0000000000007941 */ /* 0x000fea0003800000 */
.L_x_6571:
[----:B-1----:R-:W2:Y:S01]  /*2af20*/  LDL R0, [R1+0x2c] ;  /* 0x00002c0001007983 */ /* 0x002ea20000100800 */
[----:B------:R-:W-:-:S03]  /*2af30*/  ULDC.64 UR4, c[0x0][0x328] ;  /* 0x0000ca0000047ab9 */ /* 0x000fc60000000a00 */
[----:B------:R-:W3:Y:S04]  /*2af40*/  LDL R10, [R1+0xc] ;  /* 0x00000c00010a7983 */ /* 0x000ee80000100800 */
[----:B0-----:R-:W4:Y:S01]  /*2af50*/  LDL R13, [R1+0x1c] ;  /* 0x00001c00010d7983 */ /* 0x001f220000100800 */
[----:B-----5:R-:W-:Y:S01]  /*2af60*/  SHF.R.S32.HI R34, RZ, 0x1f, R8 ;  /* 0x0000001fff227819 */ /* 0x020fe20000011408 */
[----:B------:R-:W-:Y:S01]  /*2af70*/  ULDC.64 UR6, c[0x0][0x338] ;  /* 0x0000ce0000067ab9 */ /* 0x000fe20000000a00 */
[----:B------:R-:W-:Y:S01]  /*2af80*/  ULDC.64 UR8, c[0x0][0x330] ;  /* 0x0000cc0000087ab9 */ /* 0x000fe20000000a00 */
[----:B------:R-:W4:Y:S01]  /*2af90*/  LDL.LU R12, [R1] ;  /* 0x00000000010c7983 */ /* 0x000f220000300800 */
[----:B------:R-:W-:Y:S01]  /*2afa0*/  IMAD.WIDE.U32 R2, R5, UR4, RZ ;  /* 0x0000000405027c25 */ /* 0x000fe2000f8e00ff */
[----:B------:R-:W-:Y:S01]  /*2afb0*/  ULDC.64 UR10, c[0x0][0x318] ;  /* 0x0000c600000a7ab9 */ /* 0x000fe20000000a00 */
[----:B------:R-:W0:Y:S02]  /*2afc0*/  S2R R14, SR_TID.X ;  /* 0x00000000000e7919 */ /* 0x000e240000002100 */
[----:B------:R-:W-:Y:S01]  /*2afd0*/  IMAD R11, R9, -0xa0, R29 ;  /* 0xffffff60090b7824 */ /* 0x000fe200078e021d */
[----:B------:R-:W-:-:S02]  /*2afe0*/  SHF.R.S32.HI R29, RZ, 0x1f, R7 ;  /* 0x0000001fff1d7819 */ /* 0x000fc40000011407 */
[----:B------:R-:W-:Y:S02]  /*2aff0*/  SHF.R.S32.HI R15, RZ, 0x1f, R6 ;  /* 0x0000001fff0f7819 */ /* 0x000fe40000011406 */
[----:B0-----:R-:W-:-:S04]  /*2b000*/  LOP3.LUT R14, R14, 0x7f, RZ, 0xc0, !PT ;  /* 0x0000007f0e0e7812 */ /* 0x001fc800078ec0ff */
[----:B------:R-:W-:Y:S01]  /*2b010*/  SHF.R.U32.HI R14, RZ, 0x2, R14 ;  /* 0x00000002ff0e7819 */ /* 0x000fe2000001160e */
[----:B------:R0:W-:Y:S01]  /*2b020*/  STL [R1+0x28], R15 ;  /* 0x0000280f01007387 */ /* 0x0001e20000100800 */
[----:B--2---:R-:W-:-:S04]  /*2b030*/  IMAD R0, R0, UR4, RZ ;  /* 0x0000000400007c24 */ /* 0x004fc8000f8e02ff */
[----:B------:R-:W-:-:S04]  /*2b040*/  IMAD R0, R5, UR5, R0 ;  /* 0x0000000505007c24 */ /* 0x000fc8000f8e0200 */
[----:B------:R-:W-:Y:S02]  /*2b050*/  IMAD.IADD R3, R3, 0x1, R0 ;  /* 0x0000000103037824 */ /* 0x000fe400078e0200 */
[----:B------:R-:W-:Y:S02]  /*2b060*/  IMAD R0, R34, UR6, RZ ;  /* 0x0000000622007c24 */ /* 0x000fe4000f8e02ff */
[----:B------:R-:W-:-:S04]  /*2b070*/  IMAD.WIDE.U32 R2, R8, UR6, R2 ;  /* 0x0000000608027c25 */ /* 0x000fc8000f8e0002 */
[----:B------:R-:W-:-:S04]  /*2b080*/  IMAD R0, R8, UR7, R0 ;  /* 0x0000000708007c24 */ /* 0x000fc8000f8e0200 */
[----:B------:R-:W-:Y:S02]  /*2b090*/  IMAD.IADD R3, R3, 0x1, R0 ;  /* 0x0000000103037824 */ /* 0x000fe400078e0200 */
[----:B---3--:R-:W-:Y:S02]  /*2b0a0*/  IMAD R0, R10, UR8, RZ ;  /* 0x000000080a007c24 */ /* 0x008fe4000f8e02ff */
[----:B------:R-:W-:-:S04]  /*2b0b0*/  IMAD.WIDE.U32 R2, R18, UR8, R2 ;  /* 0x0000000812027c25 */ /* 0x000fc8000f8e0002 */
[----:B------:R-:W-:Y:S01]  /*2b0c0*/  IMAD R0, R18, UR9, R0 ;  /* 0x0000000912007c24 */ /* 0x000fe2000f8e0200 */
[----:B------:R-:W-:Y:S01]  /*2b0d0*/  IADD3 R10, P0, R2, UR10, RZ ;  /* 0x0000000a020a7c10 */ /* 0x000fe2000ff1e0ff */
[----:B------:R-:W-:-:S03]  /*2b0e0*/  IMAD R2, R29, UR6, RZ ;  /* 0x000000061d027c24 */ /* 0x000fc6000f8e02ff */
[----:B------:R-:W-:Y:S01]  /*2b0f0*/  IADD3.X R20, R3, UR11, R0, P0, !PT ;  /* 0x0000000b03147c10 */ /* 0x000fe200087fe400 */
[C---:B------:R-:W-:Y:S02]  /*2b100*/  IMAD R9, R7.reuse, UR7, R2 ;  /* 0x0000000707097c24 */ /* 0x040fe4000f8e0202 */
[----:B------:R-:W-:-:S04]  /*2b110*/  IMAD.WIDE.U32 R2, R7, UR6, RZ ;  /* 0x0000000607027c25 */ /* 0x000fc8000f8e00ff */
[----:B------:R-:W-:Y:S02]  /*2b120*/  IMAD.IADD R3, R3, 0x1, R9 ;  /* 0x0000000103037824 */ /* 0x000fe400078e0209 */
[----:B------:R-:W-:Y:S02]  /*2b130*/  IMAD R9, R15, UR4, RZ ;  /* 0x000000040f097c24 */ /* 0x000fe4000f8e02ff */
[----:B------:R-:W-:-:S04]  /*2b140*/  IMAD.WIDE.U32 R2, R6, UR4, R2 ;  /* 0x0000000406027c25 */ /* 0x000fc8000f8e0002 */
[----:B------:R-:W-:-:S04]  /*2b150*/  IMAD R9, R6, UR5, R9 ;  /* 0x0000000506097c24 */ /* 0x000fc8000f8e0209 */
[----:B------:R-:W-:Y:S02]  /*2b160*/  IMAD.IADD R3, R3, 0x1, R9 ;  /* 0x0000000103037824 */ /* 0x000fe400078e0209 */
[----:B------:R-:W-:-:S04]  /*2b170*/  IMAD.WIDE.U32 R2, R18, UR8, R2 ;  /* 0x0000000812027c25 */ /* 0x000fc8000f8e0002 */
[----:B------:R-:W-:Y:S01]  /*2b180*/  IMAD.IADD R9, R11, 0x1, -R14 ;  /* 0x000000010b097824 */ /* 0x000fe200078e0a0e */
[----:B------:R-:W-:-:S04]  /*2b190*/  IADD3 R28, P0, R2, UR10, RZ ;  /* 0x0000000a021c7c10 */ /* 0x000fc8000ff1e0ff */
[----:B------:R-:W-:Y:S02]  /*2b1a0*/  IADD3.X R27, R0, UR11, R3, P0, !PT ;  /* 0x0000000b001b7c10 */ /* 0x000fe400087fe403 */
[----:B------:R-:W-:Y:S02]  /*2b1b0*/  ISETP.GE.AND P0, PT, R9, 0x1, PT ;  /* 0x000000010900780c */ /* 0x000fe40003f06270 */
[----:B----4-:R-:W-:-:S11]  /*2b1c0*/  LOP3.LUT R12, R12, 0xffffffdf, RZ, 0xc0, !PT ;  /* 0xffffffdf0c0c7812 */ /* 0x010fd600078ec0ff */
[----:B------:R-:W-:-:S05]  /*2b1d0*/  @P0 LOP3.LUT R12, R12, 0x20, RZ, 0xfc, !PT ;  /* 0x000000200c0c0812 */ /* 0x000fca00078efcff */
[----:B------:R0:W-:Y:S01]  /*2b1e0*/  STL [R1], R12 ;  /* 0x0000000c01007387 */ /* 0x0001e20000100800 */
[----:B------:R-:W-:Y:S01]  /*2b1f0*/  UMOV UR4, 0xffffffff ;  /* 0xffffffff00047882 */ /* 0x000fe20000000000 */
[----:B------:R-:W-:Y:S02]  /*2b200*/  IMAD R21, R32, 0x7800, R13 ;  /* 0x0000780020157824 */ /* 0x000fe400078e020d */
[----:B------:R-:W-:Y:S05]  /*2b210*/  BRA.DIV UR4, `(.L_x_6573) ;  /* 0x00000086041c7947 */ /* 0x000fea000b800000 */
[----:B------:R-:W0:Y:S01]  /*2b220*/  S2R R11, SR_TID.X ;  /* 0x00000000000b7919 */ /* 0x000e220000002100 */
[----:B------:R-:W1:Y:S01]  /*2b230*/  LDC R13, c[0x0][0x2f4] ;  /* 0x0000bd00ff0d7b82 */ /* 0x000e620000000800 */
[----:B------:R-:W2:Y:S04]  /*2b240*/  SHFL.IDX PT, R2, R10, RZ, 0x1c1f ;  /* 0x001c1fff0a027589 */ /* 0x000ea800000e0000 */
[----:B------:R-:W3:Y:S01]  /*2b250*/  SHFL.IDX PT, R0, R20, RZ, 0x1c1f ;  /* 0x001c1fff14007589 */ /* 0x000ee200000e0000 */
[C---:B0-----:R-:W-:Y:S01]  /*2b260*/  IMAD.SHL.U32 R12, R11.reuse, 0x10, RZ ;  /* 0x000000100b0c7824 */ /* 0x041fe200078e00ff */
[----:B------:R-:W-:-:S04]  /*2b270*/  SHF.L.U32 R11, R11, 0x4, RZ ;  /* 0x000000040b0b7819 */ /* 0x000fc800000006ff */
[----:B------:R-:W-:Y:S02]  /*2b280*/  LOP3.LUT R12, R12, 0x30, RZ, 0xc0, !PT ;  /* 0x000000300c0c7812 */ /* 0x000fe400078ec0ff */
[----:B------:R-:W-:Y:S02]  /*2b290*/  LOP3.LUT R11, R11, 0x30, RZ, 0xc0, !PT ;  /* 0x000000300b0b7812 */ /* 0x000fe400078ec0ff */
[C---:B--2---:R-:W-:Y:S02]  /*2b2a0*/  IADD3 R2, P0, R12.reuse, R2, RZ ;  /* 0x000000020c027210 */ /* 0x044fe40007f1e0ff */
[----:B-1----:R-:W-:Y:S02]  /*2b2b0*/  ISETP.GE.AND P3, PT, R12, R13, PT ;  /* 0x0000000d0c00720c */ /* 0x002fe40003f66270 */
[----:B------:R-:W-:Y:S01]  /*2b2c0*/  LOP3.LUT R14, R11, 0x40, RZ, 0xfc, !PT ;  /* 0x000000400b0e7812 */ /* 0x000fe200078efcff */
        /* <DEDUP_REMOVED lines=8> */
[----:B------:R-:W2:Y:S01]  /*2b350*/  LDL.LU R11, [R1] ;  /* 0x00000000010b7983 */ /* 0x000ea20000300800 */
[C---:B------:R-:W-:Y:S02]  /*2b360*/  ISETP.LT.OR P1, PT, R9.reuse, 0x1, P2 ;  /* 0x000000010900780c */ /* 0x040fe40001721670 */
[C---:B------:R-:W-:Y:S02]  /*2b370*/  ISETP.GE.AND P6, PT, R9.reuse, 0x81, PT ;  /* 0x000000810900780c */ /* 0x040fe40003fc6270 */
[C---:B------:R-:W-:Y:S02]  /*2b380*/  ISETP.GE.AND P5, PT, R9.reuse, 0x21, PT ;  /* 0x000000210900780c */ /* 0x040fe40003fa6270 */
[----:B------:R-:W-:-:S07]  /*2b390*/  ISETP.GE.AND P4, PT, R9, 0x41, PT ;  /* 0x000000410900780c */ /* 0x000fce0003f86270 */
        /* <DEDUP_REMOVED lines=34> */
[----:B0-----:R1:W3:Y:S04]  /*2b5c0*/  SHFL.IDX PT, R3, R27, RZ, 0x1c1f ;  /* 0x001c1fff1b037589 */ /* 0x0012e800000e0000 */
[----:B------:R1:W4:Y:S01]  /*2b5d0*/  SHFL.IDX PT, R2, R28, RZ, 0x1c1f ;  /* 0x001c1fff1c027589 */ /* 0x00032200000e0000 */
[----:B--2---:R-:W-:-:S04]  /*2b5e0*/  LOP3.LUT R11, R11, 0xffffffbf, RZ, 0xc0, !PT ;  /* 0xffffffbf0b0b7812 */ /* 0x004fc800078ec0ff */
[----:B------:R-:W-:-:S05]  /*2b5f0*/  @P6 LOP3.LUT R11, R11, 0x40, RZ, 0xfc, !PT ;  /* 0x000000400b0b6812 */ /* 0x000fca00078efcff */
[----:B------:R1:W-:Y:S02]  /*2b600*/  STL [R1], R11 ;  /* 0x0000000b01007387 */ /* 0x0003e40000100800 */
.L_x_6785:
[----:B------:R-:W2:Y:S01]  /*2b610*/  S2R R10, SR_TID.X ;  /* 0x00000000000a7919 */ /* 0x000ea20000002100 */
[C---:B------:R-:W-:Y:S02]  /*2b620*/  ISETP.LT.OR P3, PT, R9.reuse, 0x81, P3 ;  /* 0x000000810900780c */ /* 0x040fe40001f61670 */
[C---:B------:R-:W-:Y:S02]  /*2b630*/  ISETP.LT.OR P2, PT, R9.reuse, 0x81, P2 ;  /* 0x000000810900780c */ /* 0x040fe40001741670 */
[----:B------:R-:W-:Y:S01]  /*2b640*/  ISETP.LT.OR P0, PT, R9, 0x81, P0 ;  /* 0x000000810900780c */ /* 0x000fe20000701670 */
[----:B--2---:R-:W-:-:S05]  /*2b650*/  IMAD.SHL.U32 R10, R10, 0x10, RZ ;  /* 0x000000100a0a7824 */ /* 0x004fca00078e00ff */
[----:B------:R-:W-:-:S04]  /*2b660*/  LOP3.LUT R10, R10, 0x30, RZ, 0xc0, !PT ;  /* 0x000000300a0a7812 */ /* 0x000fc800078ec0ff */
[----:B----4-:R-:W-:-:S05]  /*2b670*/  IADD3 R2, P6, R10, R2, RZ ;  /* 0x000000020a027210 */ /* 0x010fca0007fde0ff */
[----:B---3--:R-:W-:-:S05]  /*2b680*/  IMAD.X R3, RZ, RZ, R3, P6 ;  /* 0x000000ffff037224 */ /* 0x008fca00030e0603 */
        /* <DEDUP_REMOVED lines=8> */
.L_x_6574:
[----:B------:R-:W-:Y:S02]  /*2b710*/  PLOP3.LUT P2, PT, P2, P0, PT, 0xa2, 0x0 ;  /* 0x000000000000781c */ /* 0x000fe40001741472 */
[----:B------:R-:W-:-:S08]  /*2b720*/  @P0 R2UR P2, UR4, R4 ;  /* 0x00000000040402ca */ /* 0x000fd00000040000 */
[----:B------:R-:W-:-:S05]  /*2b730*/  @P0 PLOP3.LUT P0, PT, P2, PT, PT, 0x80, 0x0 ;  /* 0x000000000000081c */ /* 0x000fca000170f070 */
[----:B------:R-:W-:Y:S01]  /*2b740*/  @!P2 SYNCS.ARRIVE.TRANS64.RED.A0T1 RZ, [UR4+0x33470], RZ ;  /* 0x033470ffffffa9a7 */ /* 0x000fe20008200404 */
[----:B------:R-:W-:Y:S07]  /*2b750*/  @!P2 ARRIVES.LDGSTSBAR.64.TRANSCNT [UR4+0x33470] ;  /* 0x03347000ff00a9b0 */ /* 0x000fee0008000a84 */
[----:B------:R-:W-:Y:S05]  /*2b760*/  @P0 BRA.U.ANY `(.L_x_6574) ;  /* 0xfffffffd00e80947 */ /* 0x000fea000393ffff */
[----:B------:R-:W-:Y:S01]  /*2b770*/  NOP ;  /* 0x0000000000007918 */ /* 0x000fe20000000000 */
[----:B--2---:R-:W-:-:S04]  /*2b780*/  MOV R2, UR39 ;  /* 0x0000002700027c02 */ /* 0x004fc80008000f00 */
[----:B------:R-:W-:-:S13]  /*2b790*/  ISETP.NE.AND P3, PT, R2, 0x3, PT ;  /* 0x000000030200780c */ /* 0x000fda0003f65270 */
[----:B------:R-:W-:Y:S05]  /*2b7a0*/  @!P3 BRA `(.L_x_6575) ;  /* 0x000000000004b947 */ /* 0x000fea0003800000 */
[----:B------:R-:W-:Y:S01]  /*2b7b0*/  BPT.TRAP 0x1 ;  /* 0x000000040000795c */ /* 0x000fe20000300000 */
.L_x_6575:
[----:B------:R2:W-:Y:S01]  /*2b7c0*/  SYNCS.ARRIVE.TRANS64.A1T0 RZ, [R4+URZ+0x33470], RZ ;  /* 0x033470ff04ff79a7 */ /* 0x0005e2000810003f */
[----:B------:R-:W-:Y:S05]  /*2b7d0*/  @!P3 BRA `(.L_x_6576) ;  /* 0x000000000004b947 */ /* 0x000fea0003800000 */
[----:B------:R-:W-:Y:S01]  /*2b7e0*/  BPT.TRAP 0x1 ;  /* 0x000000040000795c */ /* 0x000fe20000300000 */
.L_x_6576:
[----:B------:R-:W3:Y:S01]  /*2b7f0*/  LDL R2, [R1+0x30] ;  /* 0x0000300001027983 */ /* 0x000ee20000100800 */
[----:B------:R-:W-:Y:S01]  /*2b800*/  BSSY B0, `(.L_x_6577) ;  /* 0x0000003000007945 */ /* 0x000fe20003800000 */
[----:B---3--:R-:W3:Y:S03]  /*2b810*/  SYNCS.PHASECHK.TRANS64.TRYWAIT P0, [R4+URZ+0x33440], R2 ;  /* 0x03344002040075a7 */ /* 0x008ee6000800017f */
[----:B---3--:R-:W-:Y:S05]  /*2b820*/  @!P0 BRA `(.L_x_6578) ;  /* 0x0000008400e48947 */ /* 0x008fea0003800000 */
.L_x_6786:
[----:B------:R-:W-:Y:S05]  /*2b830*/  BSYNC B0 ;  /* 0x0000000000007941 */ /* 0x000fea0003800000 */
.L_x_6577:
[----:B------:R-:W4:Y:S01]  /*2b840*/  LDL.LU R12, [R1+0x2c] ;  /* 0x00002c00010c7983 */ /* 0x000f220000300800 */
[----:B------:R-:W-:Y:S01]  /*2b850*/  ULDC.64 UR4, c[0x0][0x310] ;  /* 0x0000c40000047ab9 */ /* 0x000fe20000000a00 */
[----:B------:R-:W-:Y:S02]  /*2b860*/  ULDC.64 UR6, c[0x0][0x300] ;  /* 0x0000c00000067ab9 */ /* 0x000fe40000000a00 */
[----:B------:R-:W2:Y:S04]  /*2b870*/  LDL.LU R10, [R1+0x28] ;  /* 0x00002800010a7983 */ /* 0x000ea80000300800 */
[----:B-1----:R-:W2:Y:S01]  /*2b880*/  LDL R11, [R1+0xc] ;  /* 0x00000c00010b7983 */ /* 0x002ea20000100800 */
[----:B------:R-:W-:Y:S02]  /*2b890*/  IMAD R9, R34, UR4, RZ ;  /* 0x0000000422097c24 */ /* 0x000fe4000f8e02ff */
[C---:B---3--:R-:W-:Y:S01]  /*2b8a0*/  IMAD.WIDE.U32 R2, R8.reuse, UR4, RZ ;  /* 0x0000000408027c25 */ /* 0x048fe2000f8e00ff */
[----:B------:R1:W5:Y:S03]  /*2b8b0*/  LDL R20, [R1] ;  /* 0x0000000001147983 */ /* 0x0003660000100800 */
[----:B------:R-:W-:-:S04]  /*2b8c0*/  IMAD R9, R8, UR5, R9 ;  /* 0x0000000508097c24 */ /* 0x000fc8000f8e0209 */
[----:B------:R-:W-:Y:S02]  /*2b8d0*/  IMAD.IADD R3, R3, 0x1, R9 ;  /* 0x0000000103037824 */ /* 0x000fe400078e0209 */
[----:B------:R-:W-:-:S04]  /*2b8e0*/  IMAD.WIDE.U32 R2, R5, UR6, R2 ;  /* 0x0000000605027c25 */ /* 0x000fc8000f8e0002 */
[----:B----4-:R-:W-:-:S04]  /*2b8f0*/  IMAD R8, R12, UR6, RZ ;  /* 0x000000060c087c24 */ /* 0x010fc8000f8e02ff */
[----:B------:R-:W-:Y:S02]  /*2b900*/  IMAD R8, R5, UR7, R8 ;  /* 0x0000000705087c24 */ /* 0x000fe4000f8e0208 */
[----:B------:R-:W-:Y:S02]  /*2b910*/  IMAD R5, R29, UR4, RZ ;  /* 0x000000041d057c24 */ /* 0x000fe4000f8e02ff */
[----:B------:R-:W-:Y:S02]  /*2b920*/  IMAD.IADD R9, R3, 0x1, R8 ;  /* 0x0000000103097824 */ /* 0x000fe400078e0208 */
[----:B------:R-:W-:Y:S02]  /*2b930*/  IMAD.MOV.U32 R8, RZ, RZ, R2 ;  /* 0x000000ffff087224 */ /* 0x000fe400078e0002 */
[C---:B------:R-:W-:Y:S02]  /*2b940*/  IMAD R5, R7.reuse, UR5, R5 ;  /* 0x0000000507057c24 */ /* 0x040fe4000f8e0205 */
[----:B------:R-:W-:Y:S01]  /*2b950*/  IMAD.WIDE.U32 R2, R7, UR4, RZ ;  /* 0x0000000407027c25 */ /* 0x000fe2000f8e00ff */
[----:B------:R-:W-:-:S03]  /*2b960*/  ULDC.64 UR4, c[0x0][0x308] ;  /* 0x0000c20000047ab9 */ /* 0x000fc60000000a00 */
[----:B------:R-:W-:Y:S02]  /*2b970*/  IMAD.IADD R3, R3, 0x1, R5 ;  /* 0x0000000103037824 */ /* 0x000fe400078e0205 */
[----:B--2---:R-:W-:Y:S02]  /*2b980*/  IMAD R10, R10, UR6, RZ ;  /* 0x000000060a0a7c24 */ /* 0x004fe4000f8e02ff */
[----:B------:R-:W-:-:S04]  /*2b990*/  IMAD.WIDE.U32 R2, R6, UR6, R2 ;  /* 0x0000000606027c25 */ /* 0x000fc8000f8e0002 */
[----:B------:R-:W-:Y:S01]  /*2b9a0*/  IMAD R10, R6, UR7, R10 ;  /* 0x00000007060a7c24 */ /* 0x000fe2000f8e020a */
[----:B------:R-:W-:Y:S01]  /*2b9b0*/  ULDC.64 UR6, c[0x0][0x2e8] ;  /* 0x0000ba0000067ab9 */ /* 0x000fe20000000a00 */
        /* <DEDUP_REMOVED lines=10> */
[----:B-1----:R-:W-:Y:S08]  /*2ba60*/  BRA.DIV UR4, `(.L_x_6579) ;  /* 0x00000086046c7947 */ /* 0x002ff0000b800000 */
[----:B------:R-:W1:Y:S01]  /*2ba70*/  S2R R10, SR_TID.X ;  /* 0x00000000000a7919 */ /* 0x000e620000002100 */
[----:B-----5:R-:W-:Y:S01]  /*2ba80*/  LOP3.LUT R20, R20, 0xfffffeff, RZ, 0xc0, !PT ;  /* 0xfffffeff14147812 */ /* 0x020fe200078ec0ff */
[----:B------:R-:W2:Y:S01]  /*2ba90*/  LDC R11, c[0x0][0x2f4] ;  /* 0x0000bd00ff0b7b82 */ /* 0x000ea20000000800 */
[----:B------:R-:W3:Y:S02]  /*2baa0*/  SHFL.IDX PT, R3, R5, RZ, 0x1c1f ;  /* 0x001c1fff05037589 */ /* 0x000ee400000e0000 */
[----:B------:R-:W-:Y:S02]  /*2bab0*/  @P1 LOP3.LUT R20, R20, 0x100, RZ, 0xfc, !PT ;  /* 0x0000010014141812 */ /* 0x000fe400078efcff */
[----:B------:R-:W4:Y:S02]  /*2bac0*/  SHFL.IDX PT, R2, R6, RZ, 0x1c1f ;  /* 0x001c1fff06027589 */ /* 0x000f2400000e0000 */
[----:B------:R-:W-:Y:S02]  /*2bad0*/  LOP3.LUT P1, RZ, R20, 0x20, RZ, 0xc0, !PT ;  /* 0x0000002014ff7812 */ /* 0x000fe4000782c0ff */
[----:B------:R-:W-:Y:S04]  /*2bae0*/  STL [R1], R20 ;  /* 0x0000001401007387 */ /* 0x000fe80000100800 */
[----:B------:R-:W-:Y:S01]  /*2baf0*/  SHFL.IDX PT, R8, R8, RZ, 0x1c1f ;  /* 0x001c1fff08087589 */ /* 0x000fe200000e0000 */
[----:B-1----:R-:W-:-:S02]  /*2bb00*/  IMAD.SHL.U32 R9, R10, 0x10, RZ ;  /* 0x000000100a097824 */ /* 0x002fc400078e00ff */
        /* <DEDUP_REMOVED lines=29> */
[----:B------:R-:W3:Y:S04]  /*2bce0*/  SHFL.IDX PT, R5, R5, 0x3, 0x1c1f ;  /* 0x007c1f0005057f89 */ /* 0x000ee800000e0000 */
[----:B------:R-:W4:Y:S01]  /*2bcf0*/  SHFL.IDX PT, R6, R6, 0x3, 0x1c1f ;  /* 0x007c1f0006067f89 */ /* 0x000f2200000e0000 */
[----:B-1----:R-:W-:-:S05]  /*2bd00*/  @P4 IADD3 R3, P0, R9, R3, RZ ;  /* 0x0000000309034210 */ /* 0x002fca0007f1e0ff */
        /* <DEDUP_REMOVED lines=12> */
[----:B-1----:R1:W2:Y:S02]  /*2bdd0*/  SHFL.IDX PT, R2, R7, RZ, 0x1c1f ;  /* 0x001c1fff07027589 */ /* 0x0022a400000e0000 */
.L_x_6798:
[----:B------:R-:W-:Y:S01]  /*2bde0*/  LOP3.LUT P0, RZ, R20, 0x40, RZ, 0xc0, !PT ;  /* 0x0000004014ff7812 */ /* 0x000fe2000780c0ff */
[----:B------:R-:W-:-:S12]  /*2bdf0*/  BSSY B0, `(.L_x_6580) ;  /* 0x0000013000007945 */ /* 0x000fd80003800000 */
[----:B------:R-:W-:Y:S05]  /*2be00*/  @!P0 BRA `(.L_x_6581) ;  /* 0x0000000000448947 */ /* 0x000fea0003800000 */
[----:B------:R-:W3:Y:S01]  /*2be10*/  S2R R3, SR_TID.X ;  /* 0x0000000000037919 */ /* 0x000ee20000002100 */
[----:B------:R-:W4:Y:S01]  /*2be20*/  LDC R6, c[0x0][0x2f4] ;  /* 0x0000bd00ff067b82 */ /* 0x000f220000000800 */
[----:B---3--:R-:W-:-:S05]  /*2be30*/  IMAD.SHL.U32 R9, R3, 0x10, RZ ;  /* 0x0000001003097824 */ /* 0x008fca00078e00ff */
[----:B------:R-:W-:-:S04]  /*2be40*/  LOP3.LUT R9, R9, 0x30, RZ, 0xc0, !PT ;  /* 0x0000003009097812 */ /* 0x000fc800078ec0ff */
[C---:B-1----:R-:W-:Y:S02]  /*2be50*/  LOP3.LUT R7, R9.reuse, 0x40, RZ, 0xfc, !PT ;  /* 0x0000004009077812 */ /* 0x042fe400078efcff */
        /* <DEDUP_REMOVED lines=12> */
.L_x_6581:
[----:B------:R-:W-:Y:S05]  /*2bf20*/  BSYNC B0 ;  /* 0x0000000000007941 */ /* 0x000fea0003800000 */
.L_x_6580:
[----:B------:R-:W-:Y:S01]  /*2bf30*/  NOP ;  /* 0x0000000000007918 */ /* 0x000fe20000000000 */
[----:B------:R-:W-:-:S13]  /*2bf40*/  PLOP3.LUT P0, PT, PT, PT, PT, 0x80, 0x0 ;  /* 0x000000000000781c */ /* 0x000fda0003f0f070 */
.L_x_6582:
        /* <DEDUP_REMOVED lines=11> */
.L_x_6583:
        /* <DEDUP_REMOVED lines=12> */
[----:B------:R-:W-:Y:S01]  /*2c0c0*/  SEL R28, R26, RZ, !P0 ;  /* 0x000000ff1a1c7207 */ /* 0x000fe20004000000 */
[----:B------:R-:W-:-:S04]  /*2c0d0*/  IMAD.WIDE.U32 R26, R30, UR4, RZ ;  /* 0x000000041e1a7c25 */ /* 0x000fc8000f8e00ff */
[----:B------:R-:W-:-:S05]  /*2c0e0*/  IMAD R0, R30, UR5, R0 ;  /* 0x000000051e007c24 */ /* 0x000fca000f8e0200 */
[----:B------:R-:W-:Y:S02]  /*2c0f0*/  IADD3 R29, R27, R0, RZ ;  /* 0x000000001b1d7210 */ /* 0x000fe40007ffe0ff */
        /* <DEDUP_REMOVED lines=8> */
[----:B------:R-:W-:Y:S01]  /*2c180*/  MOV R12, 0x1 ;  /* 0x00000001000c7802 */ /* 0x000fe20000000f00 */
[----:B------:R-:W2:Y:S01]  /*2c190*/  LDC.64 R2, c[0x4][R2] ;  /* 0x0100000002027b82 */ /* 0x000ea20000000a00 */
[----:B------:R-:W-:Y:S02]  /*2c1a0*/  IMAD.U32 R5, RZ, RZ, UR5 ;  /* 0x00000005ff057e24 */ /* 0x000fe4000f8e00ff */
[----:B------:R-:W-:Y:S02]  /*2c1b0*/  IMAD.U32 R6, RZ, RZ, UR6 ;  /* 0x00000006ff067e24 */ /* 0x000fe4000f8e00ff */
[----:B-1----:R-:W-:-:S02]  /*2c1c0*/  IMAD.U32 R7, RZ, RZ, UR7 ;  /* 0x00000007ff077e24 */ /* 0x002fc4000f8e00ff */
[----:B------:R-:W-:Y:S02]  /*2c1d0*/  IMAD.U32 R10, RZ, RZ, UR8 ;  /* 0x00000008ff0a7e24 */ /* 0x000fe4000f8e00ff */
[----:B------:R-:W-:Y:S02]  /*2c1e0*/  IMAD.U32 R11, RZ, RZ, UR9 ;  /* 0x00000009ff0b7e24 */ /* 0x000fe4000f8e00ff */
[----:B------:R-:W-:Y:S02]  /*2c1f0*/  IMAD.MOV.U32 R8, RZ, RZ, 0x70 ;  /* 0x00000070ff087424 */ /* 0x000fe400078e00ff */
[----:B------:R-:W-:-:S07]  /*2c200*/  IMAD.MOV.U32 R13, RZ, RZ, RZ ;  /* 0x000000ffff0d7224 */ /* 0x000fce00078e00ff */
[----:B0-----:R-:W-:-:S07]  /*2c210*/  LEPC R20, `(.L_x_6585) ;  /* 0x000000001014794e */ /* 0x001fce0000000000 */
[----:B--2---:R-:W-:Y:S05]  /*2c220*/  CALL.ABS.NOINC R2 ;  /* 0x0000000002007343 */ /* 0x004fea0003c00000 */
.L_x_6585:
[----:B------:R-:W-:Y:S05]  /*2c230*/  BSYNC B6 ;  /* 0x0000000000067941 */ /* 0x000fea0003800000 */
.L_x_6584:
[----:B------:R-:W2:Y:S01]  /*2c240*/  LDL R20, [R1+0xc] ;  /* 0x00000c0001147983 */ /* 0x000ea20000100800 */
[----:B-1----:R-:W1:Y:S01]  /*2c250*/  LDC R7, c[0x0][0x448] ;  /* 0x00011200ff077b82 */ /* 0x002e620000000800 */
[----:B------:R-:W-:Y:S01]  /*2c260*/  ULDC.64 UR4, c[0x0][0x2d8] ;  /* 0x0000b60000047ab9 */ /* 0x000fe20000000a00 */
[----:B------:R-:W-:Y:S01]  /*2c270*/  IMAD.MOV.U32 R2, RZ, RZ, R26 ;  /* 0x000000ffff027224 */ /* 0x000fe200078e001a */
[----:B------:R4:W5:Y:S01]  /*2c280*/  LDL R8, [R1+0x20] ;  /* 0x0000200001087983 */ /* 0x0009620000100800 */
[----:B------:R-:W-:Y:S02]  /*2c290*/  IMAD.MOV.U32 R3, RZ, RZ, R29 ;  /* 0x000000ffff037224 */ /* 0x000fe400078e001d */
[----:B------:R-:W-:Y:S01]  /*2c2a0*/  IMAD.WIDE.U32 R2, R18, UR4, R2 ;  /* 0x0000000412027c25 */ /* 0x000fe2000f8e0002 */
[----:B-1----:R-:W-:-:S13]  /*2c2b0*/  ISETP.NE.AND P0, PT, R7, 0x1, PT ;  /* 0x000000010700780c */ /* 0x002fda0003f05270 */
[----:B------:R-:W1:Y:S01]  /*2c2c0*/  @P0 LDC R6, c[0x0][0x44c] ;  /* 0x00011300ff060b82 */ /* 0x000e620000000800 */
[----:B--2---:R-:W-:Y:S02]  /*2c2d0*/  IMAD R0, R20, UR4, RZ ;  /* 0x0000000414007c24 */ /* 0x004fe4000f8e02ff */
[----:B------:R-:W0:Y:S02]  /*2c2e0*/  S2R R20, SR_TID.X ;  /* 0x0000000000147919 */ /* 0x000e240000002100 */
        /* <DEDUP_REMOVED lines=9> */
[C---:B0-----:R-:W-:Y:S01]  /*2c380*/  LOP3.LUT R21, R20.reuse, 0x7f, RZ, 0xc0, !PT ;  /* 0x0000007f14157812 */ /* 0x041fe200078ec0ff */
[----:B------:R-:W-:-:S03]  /*2c390*/  IMAD.SHL.U32 R20, R20, 0x20, RZ ;  /* 0x0000002014147824 */ /* 0x000fc600078e00ff */
[----:B------:R-:W-:-:S04]  /*2c3a0*/  SHF.R.U32.HI R21, RZ, 0x2, R21 ;  /* 0x00000002ff157819 */ /* 0x000fc80000011615 */
[----:B------:R-:W-:-:S05]  /*2c3b0*/  LOP3.LUT R20, R21, 0x60, R20, 0xf8, !PT ;  /* 0x0000006015147812 */ /* 0x000fca00078ef814 */
[----:B------:R-:W-:Y:S02]  /*2c3c0*/  IMAD R5, R17, 0x80, R20 ;  /* 0x0000008011057824 */ /* 0x000fe400078e0214 */
[----:B------:R-:W0:Y:S02]  /*2c3d0*/  S2R R20, SR_TID.X ;  /* 0x0000000000147919 */ /* 0x000e240000002100 */
[----:B-1----:R-:W-:Y:S01]  /*2c3e0*/  @P0 IMAD.HI.U32 R6, R5, R6, RZ ;  /* 0x0000000605060227 */ /* 0x002fe200078e00ff */
[----:B---3--:R-:W-:-:S04]  /*2c3f0*/  MOV R4, R5 ;  /* 0x0000000500047202 */ /* 0x008fc80000000f00 */
[----:B--2---:R-:W-:-:S05]  /*2c400*/  @P0 SHF.R.U32.HI R4, RZ, R0, R6 ;  /* 0x00000000ff040219 */ /* 0x004fca0000011606 */
        /* <DEDUP_REMOVED lines=10> */
[----:B0-----:R-:W-:Y:S02]  /*2c4b0*/  IMAD.SHL.U32 R21, R20, 0x10, RZ ;  /* 0x0000001014157824 */ /* 0x001fe400078e00ff */
[----:B------:R-:W-:-:S04]  /*2c4c0*/  IMAD.WIDE.U32 R2, R0, UR4, R2 ;  /* 0x0000000400027c25 */ /* 0x000fc8000f8e0002 */
[----:B------:R-:W-:Y:S01]  /*2c4d0*/  IMAD R4, R0, UR5, R4 ;  /* 0x0000000500047c24 */ /* 0x000fe2000f8e0204 */
[----:B------:R-:W-:Y:S01]  /*2c4e0*/  ULDC.64 UR4, c[0x0][0x280] ;  /* 0x0000a00000047ab9 */ /* 0x000fe20000000a00 */
[----:B------:R-:W-:Y:S01]  /*2c4f0*/  IMAD.SHL.U32 R9, R20, 0x10, RZ ;  /* 0x0000001014097824 */ /* 0x000fe200078e00ff */
[----:B------:R-:W-:Y:S02]  /*2c500*/  LOP3.LUT R21, R21, 0x30, RZ, 0xc0, !PT ;  /* 0x0000003015157812 */ /* 0x000fe400078ec0ff */
[----:B------:R-:W-:Y:S01]  /*2c510*/  IADD3 R0, P0, R2, UR4, RZ ;  /* 0x0000000402007c10 */ /* 0x000fe2000ff1e0ff */
[----:B------:R-:W-:Y:S01]  /*2c520*/  ULDC UR4, c[0x0][0x2b8] ;  /* 0x0000ae0000047ab9 */ /* 0x000fe20000000800 */
[----:B------:R-:W-:Y:S02]  /*2c530*/  LOP3.LUT R9, R9, 0x30, RZ, 0xc0, !PT ;  /* 0x0000003009097812 */ /* 0x000fe400078ec0ff */
[C---:B------:R-:W-:Y:S02]  /*2c540*/  LOP3.LUT R10, R21.reuse, 0x40, RZ, 0xfc, !PT ;  /* 0x00000040150a7812 */ /* 0x040fe400078efcff */
[----:B------:R-:W-:-:S02]  /*2c550*/  LOP3.LUT R11, R21, 0x80, RZ, 0xfc, !PT ;  /* 0x00000080150b7812 */ /* 0x000fc400078efcff */
[----:B------:R-:W-:Y:S01]  /*2c560*/  IADD3.X R4, R3, UR5, R4, P0, !PT ;  /* 0x0000000503047c10 */ /* 0x000fe200087fe404 */
[----:B------:R-:W-:Y:S01]  /*2c570*/  UMOV UR5, 0xffffffff ;  /* 0xffffffff00057882 */ /* 0x000fe20000000000 */
[----:B------:R-:W-:Y:S02]  /*2c580*/  LOP3.LUT R20, R20, 0x7f, RZ, 0xc0, !PT ;  /* 0x0000007f14147812 */ /* 0x000fe400078ec0ff */
[----:B------:R-:W-:Y:S02]  /*2c590*/  ISETP.GE.AND P3, PT, R9, UR4, PT ;  /* 0x0000000409007c0c */ /* 0x000fe4000bf66270 */
[----:B------:R-:W-:Y:S02]  /*2c5a0*/  ISETP.GE.AND P2, PT, R10, UR4, PT ;  /* 0x000000040a007c0c */ /* 0x000fe4000bf46270 */
[----:B------:R-:W-:Y:S02]  /*2c5b0*/  ISETP.GE.AND P0, PT, R11, UR4, PT ;  /* 0x000000040b007c0c */ /* 0x000fe4000bf06270 */
[----:B------:R-:W-:Y:S01]  /*2c5c0*/  SHF.R.U32.HI R10, RZ, 0x2, R20 ;  /* 0x00000002ff0a7819 */ /* 0x000fe20000011614 */
[----:B----4-:R-:W-:Y:S10]  /*2c5d0*/  BRA.DIV UR5, `(.L_x_6586) ;  /* 0x0000008205747947 */ /* 0x010ff4000b800000 */
[----:B------:R-:W0:Y:S01]  /*2c5e0*/  SHFL.IDX PT, R3, R0, RZ, 0x1c1f ;  /* 0x001c1fff00037589 */ /* 0x000e2200000e0000 */
[----:B------:R-:W-:Y:S02]  /*2c5f0*/  IMAD R31, R31, R7, RZ ;  /* 0x000000071f1f7224 */ /* 0x000fe400078e02ff */
[----:B------:R-:W-:Y:S01]  /*2c600*/  IMAD R17, R17, 0x80, R10 ;  /* 0x0000008011117824 */ /* 0x000fe200078e020a */
[----:B------:R-:W1:Y:S03]  /*2c610*/  SHFL.IDX PT, R2, R4, RZ, 0x1c1f ;  /* 0x001c1fff04027589 */ /* 0x000e6600000e0000 */
[C---:B------:R-:W-:Y:S01]  /*2c620*/  VIADD R6, R17.reuse, 0x20 ;  /* 0x0000002011067836 */ /* 0x040fe20000000000 */
[----:B------:R-:W-:Y:S01]  /*2c630*/  ISETP.GE.AND P1, PT, R17, R31, PT ;  /* 0x0000001f1100720c */ /* 0x000fe20003f26270 */
[----:B------:R-:W-:-:S12]  /*2c640*/  SHFL.IDX PT, R14, R0, 0x3, 0x1c1f ;  /* 0x007c1f00000e7f89 */ /* 0x000fd800000e0000 */
[----:B0-----:R-:W-:-:S05]  /*2c650*/  @!P1 IADD3 R3, P4, R9, R3, RZ ;  /* 0x0000000309039210 */ /* 0x001fca0007f9e0ff */
[----:B-1----:R-:W-:-:S05]  /*2c660*/  @!P1 IMAD.X R2, RZ, RZ, R2, P4 ;  /* 0x000000ffff029224 */ /* 0x002fca00020e0602 */
[----:B------:R-:W-:-:S04]  /*2c670*/  @!P1 LOP3.LUT R3, R3, R2, RZ, 0x3c, !PT ;  /* 0x0000000203039212 */ /* 0x000fc800078e3cff */
[----:B------:R-:W-:-:S04]  /*2c680*/  @!P1 LOP3.LUT R2, R3, R2, RZ, 0x3c, !PT ;  /* 0x0000000203029212 */ /* 0x000fc800078e3cff */
[----:B------:R-:W-:-:S05]  /*2c690*/  @!P1 LOP3.LUT R3, R3, R2, RZ, 0x3c, !PT ;  /* 0x0000000203039212 */ /* 0x000fca00078e3cff */
[----:B-----5:R-:W-:Y:S04]  /*2c6a0*/  @!P1 LDGSTS.E.BYPASS.LTC128B.128 [R8+0x1e200], desc[UR50][R2.64], !P3 ;  /* 0x1e20000002089fae */ /* 0x020fe8000d901d72 */
[----:B------:R-:W-:Y:S04]  /*2c6b0*/  @!P1 LDGSTS.E.BYPASS.LTC128B.128 [R8+0x20200], desc[UR50][R2.64+0x40], !P2 ;  /* 0x2020004002089fae */ /* 0x000fe8000d101d72 */
[----:B------:R0:W-:Y:S01]  /*2c6c0*/  @!P1 LDGSTS.E.BYPASS.LTC128B.128 [R8+0x22200], desc[UR50][R2.64+0x80], !P0 ;  /* 0x2220008002089fae */ /* 0x0001e2000c101d72 */
[----:B------:R-:W-:Y:S01]  /*2c6d0*/  ISETP.GE.AND P1, PT, R6, R31, PT ;  /* 0x0000001f0600720c */ /* 0x000fe20003f26270 */
[----:B------:R-:W-:-:S02]  /*2c6e0*/  VIADD R6, R17, 0x40 ;  /* 0x0000004011067836 */ /* 0x000fc40000000000 */
[----:B0-----:R-:W0:Y:S04]  /*2c6f0*/  SHFL.IDX PT, R3, R0, 0x1, 0x1c1f ;  /* 0x003c1f0000037f89 */ /* 0x001e2800000e0000 */
[----:B------:R-:W1:Y:S06]  /*2c700*/  SHFL.IDX PT, R2, R4, 0x1, 0x1c1f ;  /* 0x003c1f0004027f89 */ /* 0x000e6c00000e0000 */
[----:B0-----:R-:W-:-:S04]  /*2c710*/  @!P1 IADD3 R3, P4, R9, R3, RZ ;  /* 0x0000000309039210 */ /* 0x001fc80007f9e0ff */
[----:B-1----:R-:W-:-:S04]  /*2c720*/  @!P1 IADD3.X R2, RZ, R2, RZ, P4, !PT ;  /* 0x00000002ff029210 */ /* 0x002fc800027fe4ff */
[----:B------:R-:W-:-:S04]  /*2c730*/  @!P1 LOP3.LUT R3, R3, R2, RZ, 0x3c, !PT ;  /* 0x0000000203039212 */ /* 0x000fc800078e3cff */
[----:B------:R-:W-:-:S04]  /*2c740*/  @!P1 LOP3.LUT R2, R3, R2, RZ, 0x3c, !PT ;  /* 0x0000000203029212 */ /* 0x000fc800078e3cff */
[----:B------:R-:W-:-:S05]  /*2c750*/  @!P1 LOP3.LUT R3, R3, R2, RZ, 0x3c, !PT ;  /* 0x0000000203039212 */ /* 0x000fca00078e3cff */
[----:B------:R-:W-:Y:S04]  /*2c760*/  @!P1 LDGSTS.E.BYPASS.LTC128B.128 [R8+0x1ea00], desc[UR50][R2.64], !P3 ;  /* 0x1ea0000002089fae */ /* 0x000fe8000d901d72 */
[----:B------:R-:W-:Y:S04]  /*2c770*/  @!P1 LDGSTS.E.BYPASS.LTC128B.128 [R8+0x20a00], desc[UR50][R2.64+0x40], !P2 ;  /* 0x20a0004002089fae */ /* 0x000fe8000d101d72 */
[----:B------:R0:W-:Y:S01]  /*2c780*/  @!P1 LDGSTS.E.BYPASS.LTC128B.128 [R8+0x22a00], desc[UR50][R2.64+0x80], !P0 ;  /* 0x22a0008002089fae */ /* 0x0001e2000c101d72 */
[----:B------:R-:W-:-:S03]  /*2c790*/  ISETP.GE.AND P1, PT, R6, R31, PT ;  /* 0x0000001f0600720c */ /* 0x000fc60003f26270 */
[----:B0-----:R-:W0:Y:S04]  /*2c7a0*/  SHFL.IDX PT, R3, R0, 0x2, 0x1c1f ;  /* 0x005c1f0000037f89 */ /* 0x001e2800000e0000 */
[----:B------:R-:W1:Y:S04]  /*2c7b0*/  SHFL.IDX PT, R2, R4, 0x2, 0x1c1f ;  /* 0x005c1f0004027f89 */ /* 0x000e6800000e0000 */
[----:B------:R-:W2:Y:S02]  /*2c7c0*/  SHFL.IDX PT, R4, R4, 0x3, 0x1c1f ;  /* 0x007c1f0004047f89 */ /* 0x000ea400000e0000 */
        /* <DEDUP_REMOVED lines=8> */
.L_x_6807:
[----:B------:R-:W-:Y:S01]  /*2c850*/  VIADD R0, R17, 0x60 ;  /* 0x0000006011007836 */ /* 0x000fe20000000000 */
[----:B------:R-:W-:Y:S04]  /*2c860*/  BSSY B0, `(.L_x_6587) ;  /* 0x000000b000007945 */ /* 0x000fe80003800000 */
[----:B------:R-:W-:-:S13]  /*2c870*/  ISETP.GE.AND P1, PT, R0, R31, PT ;  /* 0x0000001f0000720c */ /* 0x000fda0003f26270 */
[----:B------:R-:W-:Y:S05]  /*2c880*/  @P1 BRA `(.L_x_6588) ;  /* 0x0000000000201947 */ /* 0x000fea0003800000 */
[----:B0-----:R-:W-:-:S05]  /*2c890*/  IADD3 R2, P1, R9, R14, RZ ;  /* 0x0000000e09027210 */ /* 0x001fca0007f3e0ff */
[----:B------:R-:W-:-:S05]  /*2c8a0*/  IMAD.X R3, RZ, RZ, R4, P1 ;  /* 0x000000ffff037224 */ /* 0x000fca00008e0604 */
[----:B------:R-:W-:Y:S01]  /*2c8b0*/  @!PT LDS RZ, [RZ] ;  /* 0x00000000fffff984 */ /* 0x000fe20000000800 */
[----:B------:R-:W-:Y:S01]  /*2c8c0*/  @!PT LDS RZ, [RZ] ;  /* 0x00000000fffff984 */ /* 0x000fe20000000800 */
[----:B------:R-:W-:Y:S01]  /*2c8d0*/  @!PT LDS RZ, [RZ] ;  /* 0x00000000fffff984 */ /* 0x000fe20000000800 */
[----:B------:R1:W-:Y:S04]  /*2c8e0*/  LDGSTS.E.BYPASS.LTC128B.128 [R8+0x1fa00], desc[UR50][R2.64], !P3 ;  /* 0x1fa0000002087fae */ /* 0x0003e8000d901d72 */
[----:B------:R1:W-:Y:S04]  /*2c8f0*/  LDGSTS.E.BYPASS.LTC128B.128 [R8+0x21a00], desc[UR50][R2.64+0x40], !P2 ;  /* 0x21a0004002087fae */ /* 0x0003e8000d101d72 */
[----:B------:R1:W-:Y:S02]  /*2c900*/  LDGSTS.E.BYPASS.LTC128B.128 [R8+0x23a00], desc[UR50][R2.64+0x80], !P0 ;  /* 0x23a0008002087fae */ /* 0x0003e4000c101d72 */
.L_x_6588:
[----:B------:R-:W-:Y:S05]  /*2c910*/  BSYNC B0 ;  /* 0x0000000000007941 */ /* 0x000fea0003800000 */
.L_x_6587:
[----:B------:R-:W-:Y:S01]  /*2c920*/  NOP ;  /* 0x0000000000007918 */ /* 0x000fe20000000000 */
[----:B------:R-:W-:-:S13]  /*2c930*/  PLOP3.LUT P0, PT, PT, PT, PT, 0x80, 0x0 ;  /* 0x000000000000781c */ /* 0x000fda0003f0f070 */
.L_x_6589:
        /* <DEDUP_REMOVED lines=18> */
.L_x_6808:
[----:B------:R-:W-:Y:S05]  /*2ca60*/  BSYNC B0 ;  /* 0x0000000000007941 */ /* 0x000fea0003800000 */
.L_x_6590:
[----:B------:R-:W-:-:S13]  /*2ca70*/  ISETP.GE.AND P0, PT, R33, 0x2, PT ;  /* 0x000000022100780c */ /* 0x000fda0003f06270 */
[----:B------:R-:W-:Y:S05]  /*2ca80*/  @!P0 BRA `(.L_x_6592) ;  /* 0x0000001c00988947 */ /* 0x000fea0003800000 */
[----:B------:R-:W-:Y:S01]  /*2ca90*/  VIADD R33, R33, 0xfffffffe ;  /* 0xfffffffe21217836 */ /* 0x000fe20000000000 */
[----:B------:R-:W-:Y:S01]  /*2caa0*/  MOV R17, R32 ;  /* 0x0000002000117202 */ /* 0x000fe20000000f00 */
[----:B------:R-:W-:-:S07]  /*2cab0*/  IMAD.MOV.U32 R20, RZ, RZ, R37 ;  /* 0x000000ffff147224 */ /* 0x000fce00078e0025 */
.L_x_6612:
[----:B0-2---:R-:W2:Y:S01]  /*2cac0*/  LDL R0, [R1+0x10] ;  /* 0x0000100001007983 */ /* 0x005ea20000100800 */
[----:B------:R-:W0:Y:S03]  /*2cad0*/  LDC R6, c[0x0][0x430] ;  /* 0x00010c00ff067b82 */ /* 0x000e260000000800 */
[----:B------:R-:W3:Y:S01]  /*2cae0*/  LDL R9, [R1+0x14] ;  /* 0x0000140001097983 */ /* 0x000ee20000100800 */
[----:B-1----:R-:W1:Y:S01]  /*2caf0*/  S2R R2, SR_TID.X ;  /* 0x0000000000027919 */ /* 0x002e620000002100 */
[----:B------:R-:W4:Y:S01]  /*2cb00*/  S2R R8, SR_TID.X ;  /* 0x0000000000087919 */ /* 0x000f220000002100 */
[----:B0-----:R-:W-:-:S13]  /*2cb10*/  ISETP.NE.AND P0, PT, R6, 0x1, PT ;  /* 0x000000010600780c */ /* 0x001fda0003f05270 */
[----:B------:R-:W0:Y:S01]  /*2cb20*/  @P0 LDC R4, c[0x0][0x434] ;  /* 0x00010d00ff040b82 */ /* 0x000e220000000800 */
[C---:B-1----:R-:W-:Y:S01]  /*2cb30*/  LOP3.LUT R3, R2.reuse, 0x7f, RZ, 0xc0, !PT ;  /* 0x0000007f02037812 */ /* 0x042fe200078ec0ff */
[----:B------:R-:W-:-:S03]  /*2cb40*/  IMAD.SHL.U32 R5, R2, 0x20, RZ ;  /* 0x0000002002057824 */ /* 0x000fc600078e00ff */
        /* <DEDUP_REMOVED lines=36> */
[----:B------:R-:W-:Y:S01]  /*2cd90*/  @!P1 IMAD.MOV.U32 R2, RZ, RZ, R4 ;  /* 0x000000ffff029224 */ /* 0x000fe200078e0004 */
[----:B------:R-:W-:-:S03]  /*2cda0*/  MOV R12, UR39 ;  /* 0x00000027000c7c02 */ /* 0x000fc60008000f00 */
[----:B------:R-:W-:Y:S01]  /*2cdb0*/  @!P1 IMAD.WIDE.U32 R2, R36, UR4, R2 ;  /* 0x0000000424029c25 */ /* 0x000fe2000f8e0002 */
[----:B------:R-:W-:-:S03]  /*2cdc0*/  ISETP.NE.AND P2, PT, R12, 0x3, PT ;  /* 0x000000030c00780c */ /* 0x000fc60003f45270 */
[----:B------:R-:W-:Y:S01]  /*2cdd0*/  @!P1 IMAD.IADD R0, R0, 0x1, R3 ;  /* 0x0000000100009824 */ /* 0x000fe200078e0203 */
[----:B------:R-:W-:Y:S01]  /*2cde0*/  @!P1 LEA R10, P0, R2, UR6, 0x2 ;  /* 0x00000006020a9c11 */ /* 0x000fe2000f8010ff */
[----:B------:R-:W-:-:S03]  /*2cdf0*/  VIADD R32, R17, 0x1 ;  /* 0x0000000111207836 */ /* 0x000fc60000000000 */
        /* <DEDUP_REMOVED lines=13> */
.L_x_6593:
[----:B------:R-:W-:Y:S01]  /*2ced0*/  IMAD R4, R32, 0x8, R23 ;  /* 0x0000000820047824 */ /* 0x000fe200078e0217 */
[----:B------:R-:W-:Y:S01]  /*2cee0*/  SHF.L.U32 R31, R37, 0x1f, RZ ;  /* 0x0000001f251f7819 */ /* 0x000fe200000006ff */
[----:B------:R-:W-:Y:S01]  /*2cef0*/  BSSY B0, `(.L_x_6594) ;  /* 0x0000004000007945 */ /* 0x000fe20003800000 */
[----:B------:R-:W-:Y:S02]  /*2cf00*/  SHF.R.S32.HI R30, RZ, 0x1f, R5 ;  /* 0x0000001fff1e7819 */ /* 0x000fe40000011405 */
[----:B------:R-:W0:Y:S02]  /*2cf10*/  SYNCS.PHASECHK.TRANS64.TRYWAIT P0, [R4+URZ+0x33480], R31 ;  /* 0x0334801f040075a7 */ /* 0x000e24000800017f */
[----:B0-----:R-:W-:Y:S05]  /*2cf20*/  @!P0 BRA `(.L_x_6595) ;  /* 0x0000007c008c8947 */ /* 0x001fea0003800000 */
.L_x_6809:
[----:B------:R-:W-:Y:S05]  /*2cf30*/  BSYNC B0 ;  /* 0x0000000000007941 */ /* 0x000fea0003800000 */
.L_x_6594:
        /* <DEDUP_REMOVED lines=16> */
[----:B------:R-:W-:-:S04]  /*2d040*/  IMAD R0, R7, UR7, R0 ;  /* 0x0000000707007c24 */ /* 0x000fc8000f8e0200 */
[----:B------:R-:W-:Y:S02]  /*2d050*/  IMAD.IADD R3, R3, 0x1, R0 ;  /* 0x0000000103037824 */ /* 0x000fe400078e0200 */
        /* <DEDUP_REMOVED lines=17> */
[----:B------:R-:W-:Y:S02]  /*2d170*/  IADD3.X R21, R21, UR11, R3, P0, !PT ;  /* 0x0000000b15157c10 */ /* 0x000fe400087fe403 */
[----:B------:R-:W-:Y:S01]  /*2d180*/  SHF.L.U32 R3, R13, 0x4, RZ ;  /* 0x000000040d037819 */ /* 0x000fe200000006ff */
[----:B------:R-:W-:Y:S01]  /*2d190*/  UMOV UR4, 0xffffffff ;  /* 0xffffffff00047882 */ /* 0x000fe20000000000 */
[C---:B------:R-:W-:Y:S02]  /*2d1a0*/  LOP3.LUT R13, R12.reuse, 0x80, RZ, 0xfc, !PT ;  /* 0x000000800c0d7812 */ /* 0x040fe400078efcff */
[----:B------:R-:W-:Y:S02]  /*2d1b0*/  LOP3.LUT R12, R12, 0x40, RZ, 0xfc, !PT ;  /* 0x000000400c0c7812 */ /* 0x000fe400078efcff */
[----:B------:R-:W-:Y:S01]  /*2d1c0*/  LOP3.LUT R3, R3, 0x30, RZ, 0xc0, !PT ;  /* 0x0000003003037812 */ /* 0x000fe200078ec0ff */
[----:B---3--:R-:W-:Y:S01]  /*2d1d0*/  IMAD R34, R32, 0x7800, R14 ;  /* 0x0000780020227824 */ /* 0x008fe200078e020e */
[----:B----4-:R-:W-:-:S02]  /*2d1e0*/  ISETP.GE.AND P2, PT, R13, R11, PT ;  /* 0x0000000b0d00720c */ /* 0x010fc40003f46270 */
[-C--:B------:R-:W-:Y:S02]  /*2d1f0*/  ISETP.GE.AND P3, PT, R12, R11.reuse, PT ;  /* 0x0000000b0c00720c */ /* 0x080fe40003f66270 */
        /* <DEDUP_REMOVED lines=8> */
[----:B--2---:R-:W-:-:S05]  /*2d280*/  IADD3 R2, P0, R11, R2, RZ ;  /* 0x000000020b027210 */ /* 0x004fca0007f1e0ff */
[----:B---3--:R-:W-:Y:S02]  /*2d290*/  IMAD.X R3, RZ, RZ, R0, P0 ;  /* 0x000000ffff037224 */ /* 0x008fe400000e0600 */
        /* <DEDUP_REMOVED lines=26> */
.L_x_6821:
        /* <DEDUP_REMOVED lines=13> */
.L_x_6597:
        /* <DEDUP_REMOVED lines=11> */
.L_x_6598:
[----:B------:R2:W-:Y:S01]  /*2d5c0*/  SYNCS.ARRIVE.TRANS64.A1T0 RZ, [R4+URZ+0x33470], RZ ;  /* 0x033470ff04ff79a7 */ /* 0x0005e2000810003f */
[----:B------:R-:W-:Y:S05]  /*2d5d0*/  @!P3 BRA `(.L_x_6599) ;  /* 0x000000000004b947 */ /* 0x000fea0003800000 */
[----:B------:R-:W-:Y:S01]  /*2d5e0*/  BPT.TRAP 0x1 ;  /* 0x000000040000795c */ /* 0x000fe20000300000 */
.L_x_6599:
[----:B------:R-:W3:Y:S01]  /*2d5f0*/  SYNCS.PHASECHK.TRANS64.TRYWAIT P0, [R4+URZ+0x33440], R31 ;  /* 0x0334401f040075a7 */ /* 0x000ee2000800017f */
[----:B------:R-:W-:Y:S04]  /*2d600*/  BSSY B0, `(.L_x_6600) ;  /* 0x0000002000007945 */ /* 0x000fe80003800000 */
[----:B---3--:R-:W-:Y:S05]  /*2d610*/  @!P0 BRA `(.L_x_6601) ;  /* 0x0000007c00888947 */ /* 0x008fea0003800000 */
.L_x_6822:
[----:B------:R-:W-:Y:S05]  /*2d620*/  BSYNC B0 ;  /* 0x0000000000007941 */ /* 0x000fea0003800000 */
.L_x_6600:
        /* <DEDUP_REMOVED lines=18> */
[----:B------:R-:W-:Y:S01]  /*2d750*/  IMAD R7, R28, UR6, RZ ;  /* 0x000000061c077c24 */ /* 0x000fe2000f8e02ff */
[----:B-----5:R-:W-:Y:S01]  /*2d760*/  SHF.L.U32 R21, R14, 0x4, RZ ;  /* 0x000000040e157819 */ /* 0x020fe200000006ff */
[----:B------:R-:W-:-:S03]  /*2d770*/  IMAD.WIDE.U32 R2, R6, UR6, R2 ;  /* 0x0000000606027c25 */ /* 0x000fc6000f8e0002 */
[----:B------:R-:W-:Y:S01]  /*2d780*/  LOP3.LUT R21, R21, 0x30, RZ, 0xc0, !PT ;  /* 0x0000003015157812 */ /* 0x000fe200078ec0ff */
[----:B------:R-:W-:Y:S01]  /*2d790*/  IMAD R7, R6, UR7, R7 ;  /* 0x0000000706077c24 */ /* 0x000fe2000f8e0207 */
[----:B------:R-:W-:Y:S01]  /*2d7a0*/  ULDC.64 UR6, c[0x0][0x2e8] ;  /* 0x0000ba0000067ab9 */ /* 0x000fe20000000a00 */
[----:B------:R-:W-:-:S04]  /*2d7b0*/  IMAD.WIDE.U32 R10, R18, UR4, R10 ;  /* 0x00000004120a7c25 */ /* 0x000fc8000f8e000a */
[----:B------:R-:W-:Y:S01]  /*2d7c0*/  IMAD.IADD R3, R3, 0x1, R7 ;  /* 0x0000000103037824 */ /* 0x000fe200078e0207 */
[----:B------:R-:W-:Y:S01]  /*2d7d0*/  IADD3 R5, P0, R10, UR6, RZ ;  /* 0x000000060a057c10 */ /* 0x000fe2000ff1e0ff */
[----:B------:R-:W-:Y:S02]  /*2d7e0*/  IMAD.SHL.U32 R13, R14, 0x10, RZ ;  /* 0x000000100e0d7824 */ /* 0x000fe400078e00ff */
[----:B------:R-:W-:-:S03]  /*2d7f0*/  IMAD.WIDE.U32 R2, R18, UR4, R2 ;  /* 0x0000000412027c25 */ /* 0x000fc6000f8e0002 */
[----:B------:R-:W-:-:S04]  /*2d800*/  LOP3.LUT R13, R13, 0x30, RZ, 0xc0, !PT ;  /* 0x000000300d0d7812 */ /* 0x000fc800078ec0ff */
[C---:B------:R-:W-:Y:S02]  /*2d810*/  LOP3.LUT R14, R13.reuse, 0x80, RZ, 0xfc, !PT ;  /* 0x000000800d0e7812 */ /* 0x040fe400078efcff */
        /* <DEDUP_REMOVED lines=38> */
[----:B------:R-:W-:Y:S04]  /*2da80*/  LDGSTS.E.BYPASS.LTC128B.128 [R0+0x25a00], desc[UR50][R2.64], !P4 ;  /* 0x25a0000002007fae */ /* 0x000fe8000e101d72 */
[----:B------:R-:W-:Y:S04]  /*2da90*/  LDGSTS.E.BYPASS.LTC128B.128 [R0+0x28200], desc[UR50][R2.64+0x40], !P3 ;  /* 0x2820004002007fae */ /* 0x000fe8000d901d72 */
[----:B------:R4:W-:Y:S04]  /*2daa0*/  LDGSTS.E.BYPASS.LTC128B.128 [R0+0x2aa00], desc[UR50][R2.64+0x80], !P2 ;  /* 0x2aa0008002007fae */ /* 0x0009e8000d101d72 */
[----:B----4-:R4:W0:Y:S02]  /*2dab0*/  SHFL.IDX PT, R2, R6, RZ, 0x1c1f ;  /* 0x001c1fff06027589 */ /* 0x01082400000e0000 */
.L_x_6834:
        /* <DEDUP_REMOVED lines=10> */
.L_x_6603:
        /* <DEDUP_REMOVED lines=11> */
.L_x_6604:
[----:B------:R-:W-:Y:S01]  /*2dc10*/  IMAD.U32 R0, RZ, RZ, UR37 ;  /* 0x00000025ff007e24 */ /* 0x000fe2000f8e00ff */
[----:B------:R0:W-:Y:S04]  /*2dc20*/  SYNCS.ARRIVE.TRANS64.A1T0 RZ, [R4+URZ+0x33430], RZ ;  /* 0x033430ff04ff79a7 */ /* 0x0001e8000810003f */
[----:B------:R-:W-:-:S13]  /*2dc30*/  ISETP.NE.AND P0, PT, R0, 0x3, PT ;  /* 0x000000030000780c */ /* 0x000fda0003f05270 */
[----:B0-----:R-:W-:Y:S05]  /*2dc40*/  @!P0 BRA `(.L_x_6605) ;  /* 0x0000000000048947 */ /* 0x001fea0003800000 */
[----:B------:R-:W-:Y:S01]  /*2dc50*/  BPT.TRAP 0x1 ;  /* 0x000000040000795c */ /* 0x000fe20000300000 */
.L_x_6605:
[----:B------:R-:W-:Y:S01]  /*2dc60*/  LOP3.LUT R3, R20, 0x1, RZ, 0x3c, !PT ;  /* 0x0000000114037812 */ /* 0x000fe200078e3cff */
[----:B------:R-:W-:Y:S01]  /*2dc70*/  BSSY B0, `(.L_x_6606) ;  /* 0x0000005000007945 */ /* 0x000fe20003800000 */
[----:B------:R-:W-:Y:S02]  /*2dc80*/  LEA R2, R17, R23, 0x3 ;  /* 0x0000001711027211 */ /* 0x000fe400078e18ff */
[----:B------:R-:W-:-:S04]  /*2dc90*/  SHF.L.U32 R3, R3, 0x1f, RZ ;  /* 0x0000001f03037819 */ /* 0x000fc800000006ff */
[----:B------:R-:W0:Y:S02]  /*2dca0*/  SYNCS.PHASECHK.TRANS64.TRYWAIT P2, [R2+URZ+0x33470], R3 ;  /* 0x03347003020075a7 */ /* 0x000e24000804017f */
[----:B0-----:R-:W-:Y:S05]  /*2dcb0*/  @!P2 BRA `(.L_x_6607) ;  /* 0x0000007c0070a947 */ /* 0x001fea0003800000 */
.L_x_6835:
[----:B------:R-:W-:Y:S05]  /*2dcc0*/  BSYNC B0 ;  /* 0x0000000000007941 */ /* 0x000fea0003800000 */
.L_x_6606:
[----:B------:R-:W-:-:S05]  /*2dcd0*/  IMAD.U32 R0, RZ, RZ, UR39 ;  /* 0x00000027ff007e24 */ /* 0x000fca000f8e00ff */
[----:B------:R-:W-:-:S13]  /*2dce0*/  ISETP.NE.AND P2, PT, R0, 0x3, PT ;  /* 0x000000030000780c */ /* 0x000fda0003f45270 */
[----:B------:R-:W-:Y:S05]  /*2dcf0*/  @!P2 BRA `(.L_x_6608) ;  /* 0x000000000004a947 */ /* 0x000fea0003800000 */
[----:B------:R-:W-:Y:S01]  /*2dd00*/  BPT.TRAP 0x1 ;  /* 0x000000040000795c */ /* 0x000fe20000300000 */
.L_x_6608:
[----:B------:R-:W-:Y:S01]  /*2dd10*/  SHF.L.U32 R3, R20, 0x1f, RZ ;  /* 0x0000001f14037819 */ /* 0x000fe200000006ff */
[----:B------:R-:W-:-:S03]  /*2dd20*/  IMAD R0, R17, 0x7800, RZ ;  /* 0x0000780011007824 */ /* 0x000fc600078e02ff */
[----:B------:R-:W0:Y:S02]  /*2dd30*/  SYNCS.PHASECHK.TRANS64.TRYWAIT P2, [R2+URZ+0x33460], R3 ;  /* 0x03346003020075a7 */ /* 0x000e24000804017f */
[----:B0-----:R-:W-:Y:S05]  /*2dd40*/  @!P2 BRA `(.L_x_6609) ;  /* 0x0000007c0060a947 */ /* 0x001fea0003800000 */
.L_x_6836:
[C---:B--23--:R-:W-:Y:S01]  /*2dd50*/  LOP3.LUT R4, R0.reuse, R25, RZ, 0xfc, !PT ;  /* 0x0000001900047212 */ /* 0x04cfe200078efcff */
[----:B------:R-:W-:Y:S05]  /*2dd60*/  WARPSYNC.ALL ;  /* 0x0000000000007948 */ /* 0x000fea0003800000 */
[----:B------:R-:W-:Y:S01]  /*2dd70*/  IMAD.IADD R5, R23, 0x1, R4 ;  /* 0x0000000117057824 */ /* 0x000fe200078e0204 */
[C---:B------:R-:W-:Y:S01]  /*2dd80*/  LOP3.LUT R3, R0.reuse, R22, RZ, 0xfc, !PT ;  /* 0x0000001600037212 */ /* 0x040fe200078efcff */
[C---:B------:R-:W-:Y:S01]  /*2dd90*/  VIADD R12, R0.reuse, 0x2800 ;  /* 0x00002800000c7836 */ /* 0x040fe20000000000 */
[C---:B------:R-:W-:Y:S01]  /*2dda0*/  IADD3 R20, R0.reuse, 0x5000, RZ ;  /* 0x0000500000147810 */ /* 0x040fe20007ffe0ff */
[----:B------:R-:W-:-:S02]  /*2ddb0*/  VIADD R13, R0, 0x800 ;  /* 0x00000800000d7836 */ /* 0x000fc40000000000 */
[----:B----4-:R-:W0:Y:S01]  /*2ddc0*/  LDSM.16.MT88.4 R4, [R5+0xf200] ;  /* 0x00f200000504783b */ /* 0x010e220000004200 */
[----:B------:R-:W-:Y:S02]  /*2ddd0*/  IMAD.IADD R3, R24, 0x1, R3 ;  /* 0x0000000118037824 */ /* 0x000fe400078e0203 */
[C---:B------:R-:W-:Y:S02]  /*2dde0*/  VIADD R15, R0.reuse, 0x3000 ;  /* 0x00003000000f7836 */ /* 0x040fe40000000000 */
        /* <DEDUP_REMOVED lines=50> */
[----:B------:R-:W-:-:S03]  /*2e110*/  IADD3 R4, R23, R4, RZ ;  /* 0x0000000417047210 */ /* 0x000fc60007ffe0ff */
[----:B------:R-:W-:-:S03]  /*2e120*/  IMAD.IADD R15, R24, 0x1, R15 ;  /* 0x00000001180f7824 */ /* 0x000fc600078e020f */
        /* <DEDUP_REMOVED lines=16> */
[C-C-:B------:R-:W-:Y:S02]  /*2e230*/  PRMT R10, R6.reuse, 0x6420, R7.reuse ;  /* 0x00006420060a7816 */ /* 0x140fe40000000007 */
[----:B------:R-:W-:-:S05]  /*2e240*/  PRMT R11, R6, 0x7531, R7 ;  /* 0x00007531060b7816 */ /* 0x000fca0000000007 */
[----:B------:R-:W-:Y:S04]  /*2e250*/  STSM.16.M88.4 [R12], R8 ;  /* 0x000000080c007844 */ /* 0x000fe80000000200 */
[----:B------:R0:W2:Y:S02]  /*2e260*/  LDSM.16.MT88.4 R4, [R3+0xf200] ;  /* 0x00f200000304783b */ /* 0x0000a40000004200 */
[C---:B0-----:R-:W-:Y:S01]  /*2e270*/  IADD3 R3, R0.reuse, 0x3800, RZ ;  /* 0x0000380000037810 */ /* 0x041fe20007ffe0ff */
        /* <DEDUP_REMOVED lines=14> */
[----:B------:R-:W-:-:S02]  /*2e360*/  PRMT R10, R6, 0x6420, R7 ;  /* 0x00006420060a7816 */ /* 0x000fc40000000007 */
[----:B------:R-:W-:-:S05]  /*2e370*/  PRMT R11, R6, 0x7531, R7 ;  /* 0x00007531060b7816 */ /* 0x000fca0000000007 */
[----:B------:R0:W-:Y:S02]  /*2e380*/  STSM.16.M88.4 [R3], R8 ;  /* 0x0000000803007844 */ /* 0x0001e40000000200 */
[C---:B0-----:R-:W-:Y:S02]  /*2e390*/  LOP3.LUT R3, R12.reuse, R25, RZ, 0xfc, !PT ;  /* 0x000000190c037212 */ /* 0x041fe400078efcff */
[----:B------:R-:W-:-:S03]  /*2e3a0*/  LOP3.LUT R12, R12, R22, RZ, 0xfc, !PT ;  /* 0x000000160c0c7212 */ /* 0x000fc600078efcff */
[----:B------:R-:W-:Y:S01]  /*2e3b0*/  IMAD.IADD R3, R23, 0x1, R3 ;  /* 0x0000000117037824 */ /* 0x000fe200078e0203 */
[----:B------:R-:W-:-:S04]  /*2e3c0*/  IADD3 R12, R24, R12, RZ ;  /* 0x0000000c180c7210 */ /* 0x000fc80007ffe0ff */
        /* <DEDUP_REMOVED lines=71> */
.L_x_6610:
[----:B--2---:R2:W-:Y:S01]  /*2e840*/  SYNCS.ARRIVE.TRANS64.A1T0 RZ, [R2+URZ+0x33450], RZ ;  /* 0x033450ff02ff79a7 */ /* 0x0045e2000810003f */
[----:B------:R-:W-:Y:S06]  /*2e850*/  BAR.SYNC.DEFER_BLOCKING 0x2, 0x80 ;  /* 0x0082000000007b1d */ /* 0x000fec0000010000 */
[----:B------:R-:W-:Y:S05]  /*2e860*/  @!P0 BRA `(.L_x_6611) ;  /* 0x0000000000048947 */ /* 0x000fea0003800000 */
[----:B------:R-:W-:Y:S01]  /*2e870*/  BPT.TRAP 0x1 ;  /* 0x000000040000795c */ /* 0x000fe20000300000 */
.L_x_6611:
[----:B0-----:R-:W3:Y:S01]  /*2e880*/  LDL R0, [R1+0x18] ;  /* 0x0000180001007983 */ /* 0x001ee20000100800 */
[----:B--2---:R-:W-:Y:S01]  /*2e890*/  VIADD R2, R2, 0x33480 ;  /* 0x0003348002027836 */ /* 0x004fe20000000000 */
[----:B------:R-:W-:Y:S01]  /*2e8a0*/  MOV R17, R32 ;  /* 0x0000002000117202 */ /* 0x000fe20000000f00 */
[----:B------:R-:W-:-:S03]  /*2e8b0*/  IMAD.MOV.U32 R20, RZ, RZ, R37 ;  /* 0x000000ffff147224 */ /* 0x000fc600078e0025 */
[----:B---3--:R-:W-:-:S04]  /*2e8c0*/  PRMT R2, R0, 0x654, R2 ;  /* 0x0000065400027816 */ /* 0x008fc80000000002 */
[----:B------:R2:W-:Y:S01]  /*2e8d0*/  SYNCS.ARRIVE.TRANS64.RED.A1T0 RZ, [R2+URZ], RZ ;  /* 0x000000ff02ff79a7 */ /* 0x0005e2000810043f */
[----:B------:R-:W-:Y:S05]  /*2e8e0*/  @P1 BRA `(.L_x_6612) ;  /* 0xffffffe000741947 */ /* 0x000fea000383ffff */
.L_x_6592:
[----:B0-----:R-:W2:Y:S01]  /*2e8f0*/  S2R R0, SR_TID.X ;  /* 0x0000000000007919 */ /* 0x001ea20000002100 */
[----:B------:R-:W-:Y:S01]  /*2e900*/  BSSY B0, `(.L_x_6613) ;  /* 0x0000012000007945 */ /* 0x000fe20003800000 */
[----:B--2---:R-:W-:Y:S01]  /*2e910*/  LOP3.LUT R2, R0, 0x7f, RZ, 0xc0, !PT ;  /* 0x0000007f00027812 */ /* 0x004fe200078ec0ff */
        /* <DEDUP_REMOVED lines=16> */
.L_x_6614:
[----:B------:R-:W-:Y:S05]  /*2ea20*/  BSYNC B0 ;  /* 0x0000000000007941 */ /* 0x000fea0003800000 */
.L_x_6613:
[----:B------:R-:W-:Y:S05]  /*2ea30*/  @!P0 BRA `(.L_x_6615) ;  /* 0x0000000000048947 */ /* 0x000fea0003800000 */
[----:B------:R-:W-:Y:S01]  /*2ea40*/  BPT.TRAP 0x1 ;  /* 0x000000040000795c */ /* 0x000fe20000300000 */
.L_x_6615:
[----:B------:R-:W-:Y:S01]  /*2ea50*/  LOP3.LUT R3, R37, 0x1, RZ, 0x3c, !PT ;  /* 0x0000000125037812 */ /* 0x000fe200078e3cff */
[----:B------:R-:W-:Y:S01]  /*2ea60*/  IMAD R0, R32, 0x8, R23 ;  /* 0x0000000820007824 */ /* 0x000fe200078e0217 */
[----:B------:R-:W-:Y:S02]  /*2ea70*/  BSSY B0, `(.L_x_6616) ;  /* 0x0000004000007945 */ /* 0x000fe40003800000 */
[----:B------:R-:W-:-:S04]  /*2ea80*/  SHF.L.U32 R3, R3, 0x1f, RZ ;  /* 0x0000001f03037819 */ /* 0x000fc800000006ff */
[----:B------:R-:W0:Y:S02]  /*2ea90*/  SYNCS.PHASECHK.TRANS64.TRYWAIT P1, [R0+URZ+0x33470], R3 ;  /* 0x03347003000075a7 */ /* 0x000e24000802017f */
[----:B0-----:R-:W-:Y:S05]  /*2eaa0*/  @!P1 BRA `(.L_x_6617) ;  /* 0x00000070001c9947 */ /* 0x001fea0003800000 */
.L_x_6837:
[----:B------:R-:W-:Y:S05]  /*2eab0*/  BSYNC B0 ;  /* 0x0000000000007941 */ /* 0x000fea0003800000 */
.L_x_6616:
[----:B------:R-:W-:-:S05]  /*2eac0*/  IMAD.U32 R2, RZ, RZ, UR39 ;  /* 0x00000027ff027e24 */ /* 0x000fca000f8e00ff */
[----:B------:R-:W-:-:S13]  /*2ead0*/  ISETP.NE.AND P1, PT, R2, 0x3, PT ;  /* 0x000000030200780c */ /* 0x000fda0003f25270 */
[----:B------:R-:W-:Y:S05]  /*2eae0*/  @!P1 BRA `(.L_x_6618) ;  /* 0x0000000000049947 */ /* 0x000fea0003800000 */
[----:B------:R-:W-:Y:S01]  /*2eaf0*/  BPT.TRAP 0x1 ;  /* 0x000000040000795c */ /* 0x000fe20000300000 */
.L_x_6618:
[----:B0-----:R-:W-:-:S04]  /*2eb00*/  SHF.L.U32 R3, R37, 0x1f, RZ ;  /* 0x0000001f25037819 */ /* 0x001fc800000006ff */
[----:B------:R-:W0:Y:S02]  /*2eb10*/  SYNCS.PHASECHK.TRANS64.TRYWAIT P1, [R0+URZ+0x33460], R3 ;  /* 0x03346003000075a7 */ /* 0x000e24000802017f */
[----:B0-----:R-:W-:Y:S05]  /*2eb20*/  @!P1 BRA `(.L_x_6619) ;  /* 0x0000007000109947 */ /* 0x001fea0003800000 */
.L_x_6838:
[----:B------:R-:W-:Y:S01]  /*2eb30*/  IMAD R2, R32, 0x7800, RZ ;  /* 0x0000780020027824 */ /* 0x000fe200078e02ff */
[----:B------:R-:W-:Y:S05]  /*2eb40*/  WARPSYNC.ALL ;  /* 0x0000000000007948 */ /* 0x000fea0003800000 */
[C---:B------:R-:W-:Y:S01]  /*2eb50*/  LOP3.LUT R4, R2.reuse, R25, RZ, 0xfc, !PT ;  /* 0x0000001902047212 */ /* 0x040fe200078efcff */
[C---:B------:R-:W-:Y:S01]  /*2eb60*/  VIADD R13, R2.reuse, 0x2800 ;  /* 0x00002800020d7836 */ /* 0x040fe20000000000 */
[C---:B0-----:R-:W-:Y:S01]  /*2eb70*/  LOP3.LUT R3, R2.reuse, R22, RZ, 0xfc, !PT ;  /* 0x0000001602037212 */ /* 0x041fe200078efcff */
[----:B------:R-:W-:Y:S02]  /*2eb80*/  VIADD R18, R2, 0x5000 ;  /* 0x0000500002127836 */ /* 0x000fe40000000000 */
[----:B------:R-:W-:-:S02]  /*2eb90*/  IMAD.IADD R5, R23, 0x1, R4 ;  /* 0x0000000117057824 */ /* 0x000fc400078e0204 */
[----:B------:R-:W-:Y:S02]  /*2eba0*/  IMAD.IADD R12, R24, 0x1, R3 ;  /* 0x00000001180c7824 */ /* 0x000fe400078e0203 */
[C---:B------:R-:W-:Y:S02]  /*2ebb0*/  VIADD R3, R2.reuse, 0x800 ;  /* 0x0000080002037836 */ /* 0x040fe40000000000 */
[----:B------:R-:W0:Y:S01]  /*2ebc0*/  LDSM.16.MT88.4 R4, [R5+0xf200] ;  /* 0x00f200000504783b */ /* 0x000e220000004200 */
[----:B------:R-:W-:Y:S02]  /*2ebd0*/  VIADD R17, R2, 0x2000 ;  /* 0x0000200002117836 */ /* 0x000fe40000000000 */
        /* <DEDUP_REMOVED lines=9> */
[----:B------:R0:W-:Y:S03]  /*2ec70*/  STSM.16.M88.4 [R12], R8 ;  /* 0x000000080c007844 */ /* 0x0001e60000000200 */
[----:B------:R-:W-:Y:S01]  /*2ec80*/  IADD3 R13, R24, R13, RZ ;  /* 0x0000000d180d7210 */ /* 0x000fe20007ffe0ff */
[----:B------:R-:W2:Y:S01]  /*2ec90*/  LDSM.16.MT88.4 R4, [R6+0xf200] ;  /* 0x00f200000604783b */ /* 0x000ea20000004200 */
[----:B0-----:R-:W-:Y:S01]  /*2eca0*/  VIADD R12, R2, 0x1000 ;  /* 0x00001000020c7836 */ /* 0x001fe20000000000 */
[C-C-:B--2---:R-:W-:Y:S02]  /*2ecb0*/  PRMT R8, R4.reuse, 0x6420, R5.reuse ;  /* 0x0000642004087816 */ /* 0x144fe40000000005 */
[----:B------:R-:W-:-:S02]  /*2ecc0*/  PRMT R9, R4, 0x7531, R5 ;  /* 0x0000753104097816 */ /* 0x000fc40000000005 */
[-C--:B------:R-:W-:Y:S02]  /*2ecd0*/  LOP3.LUT R5, R3, R22.reuse, RZ, 0xfc, !PT ;  /* 0x0000001603057212 */ /* 0x080fe400078efcff */
[----:B------:R-:W-:Y:S02]  /*2ece0*/  LOP3.LUT R4, R18, R25, RZ, 0xfc, !PT ;  /* 0x0000001912047212 */ /* 0x000fe400078efcff */
[----:B------:R-:W-:Y:S01]  /*2ecf0*/  PRMT R10, R6, 0x6420, R7 ;  /* 0x00006420060a7816 */ /* 0x000fe20000000007 */
[----:B------:R-:W-:Y:S01]  /*2ed00*/  IMAD.IADD R14, R24, 0x1, R5 ;  /* 0x00000001180e7824 */ /* 0x000fe200078e0205 */
[----:B------:R-:W-:Y:S01]  /*2ed10*/  PRMT R11, R6, 0x7531, R7 ;  /* 0x00007531060b7816 */ /* 0x000fe20000000007 */
[----:B------:R-:W-:Y:S01]  /*2ed20*/  IMAD.IADD R6, R23, 0x1, R4 ;  /* 0x0000000117067824 */ /* 0x000fe200078e0204 */
[----:B------:R-:W-:-:S03]  /*2ed30*/  LOP3.LUT R18, R18, R22, RZ, 0xfc, !PT ;  /* 0x0000001612127212 */ /* 0x000fc600078efcff */
[----:B------:R0:W-:Y:S02]  /*2ed40*/  STSM.16.M88.4 [R14], R8 ;  /* 0x000000080e007844 */ /* 0x0001e40000000200 */
[----:B------:R-:W-:Y:S02]  /*2ed50*/  IMAD.IADD R18, R24, 0x1, R18 ;  /* 0x0000000118127824 */ /* 0x000fe400078e0212 */
[----:B------:R-:W2:Y:S01]  /*2ed60*/  LDSM.16.MT88.4 R4, [R6+0xf200] ;  /* 0x00f200000604783b */ /* 0x000ea20000004200 */
[----:B0-----:R-:W-:Y:S02]  /*2ed70*/  IADD3 R14, R2, 0x1800, RZ ;  /* 0x00001800020e7810 */ /* 0x001fe40007ffe0ff */
[C-C-:B--2---:R-:W-:Y:S02]  /*2ed80*/  PRMT R8, R4.reuse, 0x6420, R5.reuse ;  /* 0x0000642004087816 */ /* 0x144fe40000000005 */
[----:B------:R-:W-:Y:S02]  /*2ed90*/  PRMT R9, R4, 0x7531, R5 ;  /* 0x0000753104097816 */ /* 0x000fe40000000005 */
[----:B------:R-:W-:-:S02]  /*2eda0*/  LOP3.LUT R5, R12, R22, RZ, 0xfc, !PT ;  /* 0x000000160c057212 */ /* 0x000fc400078efcff */
[-C--:B------:R-:W-:Y:S02]  /*2edb0*/  LOP3.LUT R4, R3, R25.reuse, RZ, 0xfc, !PT ;  /* 0x0000001903047212 */ /* 0x080fe400078efcff */
[----:B------:R-:W-:Y:S01]  /*2edc0*/  PRMT R10, R6, 0x6420, R7 ;  /* 0x00006420060a7816 */ /* 0x000fe20000000007 */
[----:B------:R-:W-:Y:S01]  /*2edd0*/  IMAD.IADD R15, R24, 0x1, R5 ;  /* 0x00000001180f7824 */ /* 0x000fe200078e0205 */
[----:B------:R-:W-:Y:S01]  /*2ede0*/  PRMT R11, R6, 0x7531, R7 ;  /* 0x00007531060b7816 */ /* 0x000fe20000000007 */
[----:B------:R-:W-:Y:S01]  /*2edf0*/  IMAD.IADD R5, R23, 0x1, R4 ;  /* 0x0000000117057824 */ /* 0x000fe200078e0204 */
[----:B------:R-:W-:Y:S02]  /*2ee00*/  LOP3.LUT R3, R14, R22, RZ, 0xfc, !PT ;  /* 0x000000160e037212 */ /* 0x000fe400078efcff */
[-C--:B------:R-:W-:Y:S01]  /*2ee10*/  LOP3.LUT R12, R12, R25.reuse, RZ, 0xfc, !PT ;  /* 0x000000190c0c7212 */ /* 0x080fe200078efcff */
[----:B------:R0:W-:Y:S01]  /*2ee20*/  STSM.16.M88.4 [R15], R8 ;  /* 0x000000080f007844 */ /* 0x0001e20000000200 */
[----:B------:R-:W-:Y:S01]  /*2ee30*/  LOP3.LUT R14, R14, R25, RZ, 0xfc, !PT ;  /* 0x000000190e0e7212 */ /* 0x000fe200078efcff */
[----:B------:R-:W-:-:S02]  /*2ee40*/  IMAD.IADD R20, R24, 0x1, R3 ;  /* 0x0000000118147824 */ /* 0x000fc400078e0203 */
[----:B------:R-:W2:Y:S01]  /*2ee50*/  LDSM.16.MT88.4 R4, [R5+0xf200] ;  /* 0x00f200000504783b */ /* 0x000ea20000004200 */
[C---:B------:R-:W-:Y:S02]  /*2ee60*/  VIADD R3, R2.reuse, 0x3000 ;  /* 0x0000300002037836 */ /* 0x040fe40000000000 */
[----:B0-----:R-:W-:Y:S01]  /*2ee70*/  VIADD R15, R2, 0x5800 ;  /* 0x00005800020f7836 */ /* 0x001fe20000000000 */
[C-C-:B--2---:R-:W-:Y:S02]  /*2ee80*/  PRMT R8, R4.reuse, 0x6420, R5.reuse ;  /* 0x0000642004087816 */ /* 0x144fe40000000005 */
[----:B------:R-:W-:Y:S02]  /*2ee90*/  PRMT R9, R4, 0x7531, R5 ;  /* 0x0000753104097816 */ /* 0x000fe40000000005 */
[----:B------:R-:W-:Y:S02]  /*2eea0*/  LOP3.LUT R4, R3, R25, RZ, 0xfc, !PT ;  /* 0x0000001903047212 */ /* 0x000fe400078efcff */
[----:B------:R-:W-:-:S02]  /*2eeb0*/  PRMT R10, R6, 0x6420, R7 ;  /* 0x00006420060a7816 */ /* 0x000fc40000000007 */
        /* <DEDUP_REMOVED lines=20> */
[----:B------:R-:W-:Y:S01]  /*2f000*/  PRMT R10, R6, 0x6420, R7 ;  /* 0x00006420060a7816 */ /* 0x000fe20000000007 */
[----:B------:R-:W-:Y:S01]  /*2f010*/  IMAD.IADD R12, R24, 0x1, R3 ;  /* 0x00000001180c7824 */ /* 0x000fe200078e0203 */
[----:B------:R-:W-:Y:S01]  /*2f020*/  PRMT R11, R6, 0x7531, R7 ;  /* 0x00007531060b7816 */ /* 0x000fe20000000007 */
[----:B------:R-:W-:-:S04]  /*2f030*/  VIADD R3, R2, 0x3800 ;  /* 0x0000380002037836 */ /* 0x000fc80000000000 */
        /* <DEDUP_REMOVED lines=66> */
[----:B------:R-:W-:Y:S01]  /*2f460*/  PRMT R9, R4, 0x7531, R5 ;  /* 0x0000753104097816 */ /* 0x000fe20000000005 */
[----:B------:R-:W-:Y:S01]  /*2f470*/  IMAD.IADD R5, R23, 0x1, R12 ;  /* 0x0000000117057824 */ /* 0x000fe200078e020c */
[----:B------:R-:W-:-:S02]  /*2f480*/  PRMT R10, R6, 0x6420, R7 ;  /* 0x00006420060a7816 */ /* 0x000fc40000000007 */
[----:B------:R-:W-:-:S05]  /*2f490*/  PRMT R11, R6, 0x7531, R7 ;  /* 0x00007531060b7816 */ /* 0x000fca0000000007 */
[----:B------:R0:W-:Y:S04]  /*2f4a0*/  STSM.16.M88.4 [R13], R8 ;  /* 0x000000080d007844 */ /* 0x0001e80000000200 */
[----:B------:R-:W2:Y:S01]  /*2f4b0*/  LDSM.16.MT88.4 R4, [R5+0xf200] ;  /* 0x00f200000504783b */ /* 0x000ea20000004200 */
[----:B0-----:R-:W-:-:S04]  /*2f4c0*/  LOP3.LUT R13, R2, R22, RZ, 0xfc, !PT ;  /* 0x00000016020d7212 */ /* 0x001fc800078efcff */
[----:B------:R-:W-:Y:S02]  /*2f4d0*/  IADD3 R13, R24, R13, RZ ;  /* 0x0000000d180d7210 */ /* 0x000fe40007ffe0ff */
        /* <DEDUP_REMOVED lines=21> */
.L_x_6620:
[----:B--2---:R2:W-:Y:S01]  /*2f630*/  SYNCS.ARRIVE.TRANS64.A1T0 RZ, [R0+URZ+0x33450], RZ ;  /* 0x033450ff00ff79a7 */ /* 0x0045e2000810003f */
[----:B------:R-:W-:Y:S06]  /*2f640*/  BAR.SYNC.DEFER_BLOCKING 0x2, 0x80 ;  /* 0x0082000000007b1d */ /* 0x000fec0000010000 */
[----:B------:R-:W-:Y:S05]  /*2f650*/  @!P0 BRA `(.L_x_6621) ;  /* 0x0000000000048947 */ /* 0x000fea0003800000 */
[----:B------:R-:W-:Y:S01]  /*2f660*/  BPT.TRAP 0x1 ;  /* 0x000000040000795c */ /* 0x000fe20000300000 */
.L_x_6621:
[----:B------:R-:W3:Y:S01]  /*2f670*/  LDL R2, [R1+0x18] ;  /* 0x0000180001027983 */ /* 0x000ee20000100800 */
[----:B--2---:R-:W-:Y:S02]  /*2f680*/  VIADD R0, R0, 0x33480 ;  /* 0x0003348000007836 */ /* 0x004fe40000000000 */
[----:B------:R-:W-:-:S05]  /*2f690*/  VIADD R32, R32, 0x1 ;  /* 0x0000000120207836 */ /* 0x000fca0000000000 */
[----:B------:R-:W-:-:S04]  /*2f6a0*/  ISETP.NE.AND P0, PT, R32, 0x2, PT ;  /* 0x000000022000780c */ /* 0x000fc80003f05270 */
[----:B------:R-:W-:Y:S02]  /*2f6b0*/  SEL R32, R32, RZ, P0 ;  /* 0x000000ff20207207 */ /* 0x000fe40000000000 */
[----:B---3--:R-:W-:-:S04]  /*2f6c0*/  PRMT R0, R2, 0x654, R0 ;  /* 0x0000065402007816 */ /* 0x008fc80000000000 */
[----:B------:R2:W-:Y:S02]  /*2f6d0*/  SYNCS.ARRIVE.TRANS64.RED.A1T0 RZ, [R0+URZ], RZ ;  /* 0x000000ff00ff79a7 */ /* 0x0005e4000810043f */
[----:B--2---:R-:W-:-:S04]  /*2f6e0*/  SEL R0, RZ, 0x1, P0 ;  /* 0x00000001ff007807 */ /* 0x004fc80000000000 */
[----:B------:R-:W-:-:S07]  /*2f6f0*/  LOP3.LUT R37, R37, R0, RZ, 0x3c, !PT ;  /* 0x0000000025257212 */ /* 0x000fce00078e3cff */
.L_x_6560:
[----:B------:R-:W3:Y:S02]  /*2f700*/  LDL R0, [R1] ;  /* 0x0000000001007983 */ /* 0x000ee40000100800 */
        /* <DEDUP_REMOVED lines=12> */
.L_x_6622:
[----:B------:R-:W0:Y:S01]  /*2f7d0*/  S2R R0, SR_TID.X ;  /* 0x0000000000007919 */ /* 0x000e220000002100 */
[----:B------:R-:W-:Y:S01]  /*2f7e0*/  UMOV UR4, 0xffffffff ;  /* 0xffffffff00047882 */ /* 0x000fe20000000000 */
[----:B0-2---:R-:W-:-:S04]  /*2f7f0*/  LOP3.LUT R8, R0, 0x1f, RZ, 0xc0, !PT ;  /* 0x0000001f00087812 */ /* 0x005fc800078ec0ff */
        /* <DEDUP_REMOVED lines=17> */
[----:B0-----:R-:W-:-:S04]  /*2f910*/  SEL R4, R14, RZ, P1 ;  /* 0x000000ff0e047207 */ /* 0x001fc80000800000 */
[----:B------:R-:W-:-:S05]  /*2f920*/  IADD3 R4, R17, R4, RZ ;  /* 0x0000000411047210 */ /* 0x000fca0007ffe0ff */
        /* <DEDUP_REMOVED lines=14> */
.L_x_6848:
[----:B------:R-:W-:Y:S02]  /*2fa10*/  ULDC UR4, c[0x0][0xc38] ;  /* 0x00030e0000047ab9 */ /* 0x000fe40000000800 */
[----:B------:R-:W-:-:S04]  /*2fa20*/  IMAD.U32 R4, RZ, RZ, UR4 ;  /* 0x00000004ff047e24 */ /* 0x000fc8000f8e00ff */
[----:B--2---:R-:W-:-:S04]  /*2fa30*/  IMAD R14, R14, R4, RZ ;  /* 0x000000040e0e7224 */ /* 0x004fc800078e02ff */
[----:B------:R-:W-:-:S05]  /*2fa40*/  IMAD.IADD R5, R5, 0x1, R14 ;  /* 0x0000000105057824 */ /* 0x000fca00078e020e */
[----:B------:R-:W-:-:S13]  /*2fa50*/  ISETP.GT.AND P6, PT, R5, R0, PT ;  /* 0x000000000500720c */ /* 0x000fda0003fc4270 */
[----:B------:R-:W-:Y:S05]  /*2fa60*/  @P6 BRA `(.L_x_6625) ;  /* 0x00000000009c6947 */ /* 0x000fea0003800000 */
.L_x_6630:
[----:B0-----:R-:W0:Y:S01]  /*2fa70*/  LDC R2, c[0x0][0xc3c] ;  /* 0x00030f00ff027b82 */ /* 0x001e220000000800 */
[----:B------:R-:W-:-:S05]  /*2fa80*/  VIADD R19, R19, 0x1f ;  /* 0x0000001f13137836 */ /* 0x000fca0000000000 */
[----:B0-----:R-:W-:-:S13]  /*2fa90*/  ISETP.GE.AND P6, PT, R19, R2, PT ;  /* 0x000000021300720c */ /* 0x001fda0003fc6270 */
[----:B------:R-:W-:Y:S05]  /*2faa0*/  @P6 BRA `(.L_x_6626) ;  /* 0x0000000400d06947 */ /* 0x000fea0003800000 */
[----:B------:R-:W0:Y:S01]  /*2fab0*/  S2R R3, SR_TID.X ;  /* 0x0000000000037919 */ /* 0x000e220000002100 */
[----:B------:R-:W-:Y:S01]  /*2fac0*/  BSSY B0, `(.L_x_6627) ;  /* 0x0000009000007945 */ /* 0x000fe20003800000 */
[----:B------:R-:W-:Y:S01]  /*2fad0*/  IMAD.MOV.U32 R17, RZ, RZ, RZ ;  /* 0x000000ffff117224 */ /* 0x000fe200078e00ff */
[----:B0-----:R-:W-:-:S04]  /*2fae0*/  LOP3.LUT R3, R3, 0x1f, RZ, 0xc0, !PT ;  /* 0x0000001f03037812 */ /* 0x001fc800078ec0ff */
[----:B------:R-:W-:-:S04]  /*2faf0*/  IADD3 R7, R19, R3, RZ ;  /* 0x0000000313077210 */ /* 0x000fc80007ffe0ff */
[----:B------:R-:W-:-:S13]  /*2fb00*/  ISETP.GE.OR P6, PT, R7, R2, !P0 ;  /* 0x000000020700720c */ /* 0x000fda00047c6670 */
[----:B------:R-:W-:Y:S05]  /*2fb10*/  @P6 BRA `(.L_x_6628) ;  /* 0x00000000000c6947 */ /* 0x000fea0003800000 */
[----:B------:R-:W0:Y:S02]  /*2fb20*/  LDC.64 R2, c[0x0][0xc80] ;  /* 0x00032000ff027b82 */ /* 0x000e240000000a00 */
[----:B0-----:R-:W-:-:S05]  /*2fb30*/  IMAD.WIDE R2, R7, 0x4, R2 ;  /* 0x0000000407027825 */ /* 0x001fca00078e0202 */
[----:B------:R0:W5:Y:S02]  /*2fb40*/  LDG.E R17, desc[UR50][R2.64] ;  /* 0x0000003202117981 */ /* 0x000164000c1e1900 */
.L_x_6628:
[----:B------:R-:W-:Y:S05]  /*2fb50*/  BSYNC B0 ;  /* 0x0000000000007941 */ /* 0x000fea0003800000 */
.L_x_6627:
[----:B------:R-:W-:-:S03]  /*2fb60*/  UMOV UR4, 0xffffffff ;  /* 0xffffffff00047882 */ /* 0x000fc60000000000 */
[----:B------:R-:W-:Y:S05]  /*2fb70*/  BRA.DIV UR4, `(.L_x_6629) ;  /* 0x0000006604347947 */ /* 0x000fea000b800000 */
[----:B-----5:R-:W2:Y:S02]  /*2fb80*/  SHFL.UP PT, R14, R17, 0x1, RZ ;  /* 0x04200000110e7989 */ /* 0x020ea400000e00ff */
[----:B--2---:R-:W-:-:S05]  /*2fb90*/  SEL R14, R14, RZ, P1 ;  /* 0x000000ff0e0e7207 */ /* 0x004fca0000800000 */
        /* <DEDUP_REMOVED lines=14> */
.L_x_6856:
[----:B------:R-:W-:Y:S02]  /*2fc80*/  ULDC UR4, c[0x0][0xc38] ;  /* 0x00030e0000047ab9 */ /* 0x000fe40000000800 */
[----:B------:R-:W-:-:S04]  /*2fc90*/  IMAD.U32 R4, RZ, RZ, UR4 ;  /* 0x00000004ff047e24 */ /* 0x000fc8000f8e00ff */
[----:B--2---:R-:W-:-:S05]  /*2fca0*/  IMAD R14, R14, R4, RZ ;  /* 0x000000040e0e7224 */ /* 0x004fca00078e02ff */
[----:B------:R-:W-:-:S04]  /*2fcb0*/  IADD3 R5, R14, R5, RZ ;  /* 0x000000050e057210 */ /* 0x000fc80007ffe0ff */
[----:B------:R-:W-:-:S13]  /*2fcc0*/  ISETP.GT.AND P6, PT, R5, R0, PT ;  /* 0x000000000500720c */ /* 0x000fda0003fc4270 */
[----:B------:R-:W-:Y:S05]  /*2fcd0*/  @!P6 BRA `(.L_x_6630) ;  /* 0xfffffffc0064e947 */ /* 0x000fea000383ffff */
.L_x_6625:
        /* <DEDUP_REMOVED lines=8> */
.L_x_6860:
[----:B------:R-:W-:Y:S01]  /*2fd60*/  ISETP.NE.AND P0, PT, R3, RZ, PT ;  /* 0x000000ff0300720c */ /* 0x000fe20003f05270 */
[----:B------:R-:W-:-:S12]  /*2fd70*/  IMAD.MOV.U32 R14, RZ, RZ, RZ ;  /* 0x000000ffff0e7224 */ /* 0x000fd800078e00ff */
[----:B------:R-:W-:Y:S05]  /*2fd80*/  @!P0 BRA `(.L_x_6632) ;  /* 0x0000000000108947 */ /* 0x000fea0003800000 */
[----:B------:R-:W-:Y:S01]  /*2fd90*/  UMOV UR4, 0xffffffff ;  /* 0xffffffff00047882 */ /* 0x000fe20000000000 */
[----:B------:R-:W-:Y:S02]  /*2fda0*/  VIADD R12, R6, 0xffffffff ;  /* 0xffffffff060c7836 */ /* 0x000fe40000000000 */
[----:B------:R-:W-:Y:S05]  /*2fdb0*/  BRA.DIV UR4, `(.L_x_6633) ;  /* 0x0000006604a87947 */ /* 0x000fea000b800000 */
[----:B------:R4:W0:Y:S02]  /*2fdc0*/  SHFL.IDX PT, R14, R2, R12, 0x1f ;  /* 0x00001f0c020e7589 */ /* 0x00082400000e0000 */
.L_x_6632:
[----:B0---4-:R-:W0:Y:S01]  /*2fdd0*/  LDC.64 R2, c[0x0][0xc90] ;  /* 0x00032400ff027b82 */ /* 0x011e220000000a00 */
[----:B------:R-:W-:-:S04]  /*2fde0*/  IMAD.IADD R19, R6, 0x1, R19 ;  /* 0x0000000106137824 */ /* 0x000fc800078e0213 */
[----:B0-----:R-:W-:-:S05]  /*2fdf0*/  IMAD.WIDE R2, R19, 0x4, R2 ;  /* 0x0000000413027825 */ /* 0x001fca00078e0202 */
[----:B------:R0:W2:Y:S01]  /*2fe00*/  LDG.E R7, desc[UR50][R2.64] ;  /* 0x0000003202077981 */ /* 0x0000a2000c1e1900 */
[----:B------:R-:W-:Y:S02]  /*2fe10*/  IMAD R16, R14, R4, R5 ;  /* 0x000000040e107224 */ /* 0x000fe400078e0205 */
[----:B0-----:R-:W-:Y:S02]  /*2fe20*/  IMAD.MOV.U32 R2, RZ, RZ, RZ ;  /* 0x000000ffff027224 */ /* 0x001fe400078e00ff */
[----:B--23--:R-:W-:-:S05]  /*2fe30*/  IMAD R6, R17, R7, RZ ;  /* 0x0000000711067224 */ /* 0x00cfca00078e02ff */
[----:B------:R-:W-:-:S04]  /*2fe40*/  IABS R8, R6 ;  /* 0x0000000600087213 */ /* 0x000fc80000000000 */
[----:B------:R-:W0:Y:S08]  /*2fe50*/  I2F.RP R9, R8 ;  /* 0x0000000800097306 */ /* 0x000e300000209400 */
[----:B0-----:R-:W0:Y:S02]  /*2fe60*/  MUFU.RCP R9, R9 ;  /* 0x0000000900097308 */ /* 0x001e240000001000 */
[----:B0-----:R-:W-:-:S06]  /*2fe70*/  VIADD R10, R9, 0xffffffe ;  /* 0x0ffffffe090a7836 */ /* 0x001fcc0000000000 */
[----:B------:R-:W0:Y:S02]  /*2fe80*/  F2I.FTZ.U32.TRUNC.NTZ R3, R10 ;  /* 0x0000000a00037305 */ /* 0x000e24000021f000 */
[----:B0-----:R-:W-:-:S04]  /*2fe90*/  IMAD.MOV R11, RZ, RZ, -R3 ;  /* 0x000000ffff0b7224 */ /* 0x001fc800078e0a03 */
[----:B------:R-:W-:-:S04]  /*2fea0*/  IMAD R5, R11, R8, RZ ;  /* 0x000000080b057224 */ /* 0x000fc800078e02ff */
[----:B------:R-:W-:Y:S01]  /*2feb0*/  IMAD.HI.U32 R2, R3, R5, R2 ;  /* 0x0000000503027227 */ /* 0x000fe200078e0002 */
[----:B------:R-:W-:Y:S02]  /*2fec0*/  IADD3 R5, R0, -R16, RZ ;  /* 0x8000001000057210 */ /* 0x000fe40007ffe0ff */
        /* <DEDUP_REMOVED lines=15> */
[----:B------:R-:W-:Y:S01]  /*2ffc0*/  IMAD R0, R7, R2, RZ ;  /* 0x0000000207007224 */ /* 0x000fe200078e02ff */
[----:B------:R-:W-:-:S03]  /*2ffd0*/  IADD3 R2, -R2, RZ, RZ ;  /* 0x000000ff02027210 */ /* 0x000fc60007ffe1ff */
[----:B------:R-:W-:Y:S02]  /*2ffe0*/  IMAD.MOV R3, RZ, RZ, -R0 ;  /* 0x000000ffff037224 */ /* 0x000fe400078e0a00 */
[----:B------:R-:W-:-:S03]  /*2fff0*/  IMAD R5, R6, R2, R5 ;  /* 0x0000000206057224 */ /* 0x000fc600078e0205 */
[----:B------:R-:W-:-:S04]  /*30000*/  VIADDMNMX R4, R3, R4, R7, PT ;  /* 0x0000000403047246 */ /* 0x000fc80003800107 */
[-C--:B------:R-:W-:Y:S02]  /*30010*/  IABS R7, R4.reuse ;  /* 0x0000000400077213 */ /* 0x080fe40000000000 */
[----:B------:R-:W-:Y:S02]  /*30020*/  IABS R6, R4 ;  /* 0x0000000400067213 */ /* 0x000fe40000000000 */
[----:B------:R-:W0:Y:S03]  /*30030*/  I2F.RP R8, R7 ;  /* 0x0000000700087306 */ /* 0x000e260000209400 */
[----:B------:R-:W-:-:S05]  /*30040*/  IMAD.MOV R6, RZ, RZ, -R6 ;  /* 0x000000ffff067224 */ /* 0x000fca00078e0a06 */
        /* <DEDUP_REMOVED lines=8> */
[C---:B------:R-:W-:Y:S02]  /*300d0*/  LOP3.LUT R3, R5.reuse, R4, RZ, 0x3c, !PT ;  /* 0x0000000405037212 */ /* 0x040fe400078e3cff */
[----:B------:R-:W-:Y:S01]  /*300e0*/  IADD3 R5, R5, R0, RZ ;  /* 0x0000000005057210 */ /* 0x000fe20007ffe0ff */
[----:B------:R-:W-:Y:S01]  /*300f0*/  IMAD.HI.U32 R2, R2, R9, RZ ;  /* 0x0000000902027227 */ /* 0x000fe200078e00ff */
[----:B------:R-:W-:-:S03]  /*30100*/  ISETP.GE.AND P2, PT, R3, RZ, PT ;  /* 0x000000ff0300720c */ /* 0x000fc60003f46270 */
        /* <DEDUP_REMOVED lines=14> */
.L_x_6626:
[----:B------:R-:W-:Y:S01]  /*301f0*/  UMOV UR4, URZ ;  /* 0x0000003f00047c82 */ /* 0x000fe20008000000 */
[----:B------:R-:W-:Y:S01]  /*30200*/  UMOV UR5, URZ ;  /* 0x0000003f00057c82 */ /* 0x000fe20008000000 */
[----:B------:R-:W-:Y:S01]  /*30210*/  ULDC UR6, c[0x0][0xc3c] ;  /* 0x00030f0000067ab9 */ /* 0x000fe20000000800 */
[----:B------:R-:W-:Y:S02]  /*30220*/  IMAD.MOV.U32 R16, RZ, RZ, R0 ;  /* 0x000000ffff107224 */ /* 0x000fe400078e0000 */
[----:B------:R-:W-:Y:S02]  /*30230*/  IMAD.U32 R17, RZ, RZ, UR4 ;  /* 0x00000004ff117e24 */ /* 0x000fe4000f8e00ff */
[----:B------:R-:W-:Y:S02]  /*30240*/  IMAD.U32 R18, RZ, RZ, UR5 ;  /* 0x00000005ff127e24 */ /* 0x000fe4000f8e00ff */
[----:B------:R-:W-:-:S07]  /*30250*/  IMAD.U32 R19, RZ, RZ, UR6 ;  /* 0x00000006ff137e24 */ /* 0x000fce000f8e00ff */
.L_x_6634:
        /* <DEDUP_REMOVED lines=12> */
.L_x_6623:
[----:B------:R-:W-:Y:S02]  /*30320*/  ULDC UR4, c[0x0][0xc3c] ;  /* 0x00030f0000047ab9 */ /* 0x000fe40000000800 */
[----:B----4-:R-:W-:-:S13]  /*30330*/  ISETP.GE.AND P0, PT, R19, UR4, PT ;  /* 0x0000000413007c0c */ /* 0x010fda000bf06270 */
[----:B------:R-:W-:Y:S05]  /*30340*/  @!P0 BRA `(.L_x_6635) ;  /* 0xffffff8000808947 */ /* 0x000fea000383ffff */
[----:B------:R-:W-:Y:S05]  /*30350*/  BSYNC B7 ;  /* 0x0000000000077941 */ /* 0x000fea0003800000 */
.L_x_6515:
[----:B--23--:R-:W2:Y:S01]  /*30360*/  LDL.LU R0, [R1+0x38] ;  /* 0x0000380001007983 */ /* 0x00cea20000300800 */
[----:B------:R-:W-:Y:S01]  /*30370*/  BSSY B0, `(.L_x_6636) ;  /* 0x000000b000007945 */ /* 0x000fe20003800000 */
[----:B------:R-:W3:Y:S01]  /*30380*/  S2R R5, SR_CgaCtaId ;  /* 0x0000000000057919 */ /* 0x000ee20000008800 */
[----:B--2---:R-:W-:-:S05]  /*30390*/  VIADD R0, R0, 0x1 ;  /* 0x0000000100007836 */ /* 0x004fca0000000000 */
[----:B0-----:R-:W-:-:S04]  /*303a0*/  LEA.HI R2, R0, R0, RZ, 0x1 ;  /* 0x0000000000027211 */ /* 0x001fc800078f08ff */
[----:B------:R-:W-:Y:S02]  /*303b0*/  LOP3.LUT R3, R2, 0xfffffffe, RZ, 0xc0, !PT ;  /* 0xfffffffe02037812 */ /* 0x000fe400078ec0ff */
[----:B------:R-:W-:Y:S02]  /*303c0*/  MOV R2, 0x400 ;  /* 0x0000040000027802 */ /* 0x000fe40000000f00 */
[----:B------:R-:W-:Y:S02]  /*303d0*/  IADD3 R0, R0, -R3, RZ ;  /* 0x8000000300007210 */ /* 0x000fe40007ffe0ff */
[----:B---3--:R-:W-:Y:S02]  /*303e0*/  LEA R5, R5, R2, 0x18 ;  /* 0x0000000205057211 */ /* 0x008fe400078ec0ff */
[----:B------:R-:W-:-:S04]  /*303f0*/  SHF.L.U32 R0, R0, 0x1f, RZ ;  /* 0x0000001f00007819 */ /* 0x000fc800000006ff */
[----:B------:R-:W0:Y:S02]  /*30400*/  SYNCS.PHASECHK.TRANS64.TRYWAIT P0, [R5+URZ+0x33420], R0 ;  /* 0x03342000050075a7 */ /* 0x000e24000800017f */
[----:B0-----:R-:W-:Y:S05]  /*30410*/  @!P0 BRA `(.L_x_6637) ;  /* 0x0000006000348947 */ /* 0x001fea0003800000 */
.L_x_6863:
[----:B------:R-:W-:Y:S05]  /*30420*/  BSYNC B0 ;  /* 0x0000000000007941 */ /* 0x000fea0003800000 */
.L_x_6636:
[----:B------:R-:W-:-:S03]  /*30430*/  UMOV UR4, 0xffffffff ;  /* 0xffffffff00047882 */ /* 0x000fc60000000000 */
[----:B------:R-:W-:Y:S05]  /*30440*/  BRA.DIV UR4, `(.L_x_6638) ;  /* 0x00000062043c7947 */ /* 0x000fea000b800000 */
[----:B0-----:R-:W0:Y:S02]  /*30450*/  S2R R0, SR_TID.X ;  /* 0x0000000000007919 */ /* 0x001e240000002100 */
[----:B0-----:R-:W-:-:S04]  /*30460*/  SHF.R.U32.HI R0, RZ, 0x5, R0 ;  /* 0x00000005ff007819 */ /* 0x001fc80000011600 */
[----:B------:R-:W-:-:S05]  /*30470*/  LOP3.LUT R0, R0, 0x3, RZ, 0xc0, !PT ;  /* 0x0000000300007812 */ /* 0x000fca00078ec0ff */
[----:B------:R0:W2:Y:S02]  /*30480*/  SHFL.IDX PT, R14, R0, RZ, 0x1f ;  /* 0x00001fff000e7589 */ /* 0x0000a400000e0000 */
.L_x_6866:
[----:B--2---:R-:W-:-:S13]  /*30490*/  ISETP.NE.AND P0, PT, R14, RZ, PT ;  /* 0x000000ff0e00720c */ /* 0x004fda0003f05270 */
[----:B------:R-:W-:Y:S05]  /*304a0*/  @P0 BRA `(.L_x_6294) ;  /* 0x0000000000a80947 */ /* 0x000fea0003800000 */
[----:B------:R-:W-:-:S03]  /*304b0*/  UMOV UR4, 0xffffffff ;  /* 0xffffffff00047882 */ /* 0x000fc60000000000 */
[----:B------:R-:W-:Y:S05]  /*304c0*/  BRA.DIV UR4, `(.L_x_6639) ;  /* 0x0000006204507947 */ /* 0x000fea000b800000 */
[----:B------:R-:W-:-:S13]  /*304d0*/  ELECT P6, URZ, PT ;  /* 0x00000000003f782f */ /* 0x000fda00038c0000 */
.L_x_6869:
[----:B------:R-:W-:Y:S05]  /*304e0*/  @!P6 BRA `(.L_x_6294) ;  /* 0x000000000098e947 */ /* 0x000fea0003800000 */
[----:B------:R-:W-:-:S06]  /*304f0*/  ULOP3.LUT UR4, UR36, 0x2, URZ, 0xfc, !UPT ;  /* 0x0000000224047892 */ /* 0x000fcc000f8efc3f */
[----:B0-----:R-:W-:-:S05]  /*30500*/  IMAD.U32 R0, RZ, RZ, UR4 ;  /* 0x00000004ff007e24 */ /* 0x001fca000f8e00ff */
[----:B------:R-:W-:-:S13]  /*30510*/  ISETP.NE.AND P0, PT, R0, 0x3, PT ;  /* 0x000000030000780c */ /* 0x000fda0003f05270 */
[----:B------:R-:W-:Y:S05]  /*30520*/  @!P0 BRA `(.L_x_6640) ;  /* 0x0000000000048947 */ /* 0x000fea0003800000 */
[----:B------:R-:W-:Y:S01]  /*30530*/  BPT.TRAP 0x1 ;  /* 0x000000040000795c */ /* 0x000fe20000300000 */
.L_x_6640:
[C---:B------:R-:W-:Y:S01]  /*30540*/  IMAD R3, R32.reuse, 0x8, R5 ;  /* 0x0000000820037824 */ /* 0x040fe200078e0205 */
[----:B------:R-:W-:Y:S01]  /*30550*/  SHF.L.U32 R2, R37, 0x1f, RZ ;  /* 0x0000001f25027819 */ /* 0x000fe200000006ff */
[----:B------:R-:W-:-:S03]  /*30560*/  VIADD R32, R32, 0x1 ;  /* 0x0000000120207836 */ /* 0x000fc60000000000 */
[----:B------:R-:W0:Y:S02]  /*30570*/  SYNCS.PHASECHK.TRANS64.TRYWAIT P1, [R3+URZ+0x33440], R2 ;  /* 0x03344002030075a7 */ /* 0x000e24000802017f */
[----:B------:R-:W-:-:S04]  /*30580*/  ISETP.NE.AND P2, PT, R32, 0x2, PT ;  /* 0x000000022000780c */ /* 0x000fc80003f45270 */
[----:B------:R-:W-:Y:S01]  /*30590*/  SEL R0, RZ, 0x1, P2 ;  /* 0x00000001ff007807 */ /* 0x000fe20001000000 */
[----:B0-----:R-:W-:Y:S08]  /*305a0*/  @!P1 BRA `(.L_x_6641) ;  /* 0x0000006000389947 */ /* 0x001ff00003800000 */
.L_x_6870:
[----:B------:R-:W-:Y:S02]  /*305b0*/  SEL R32, R32, RZ, P2 ;  /* 0x000000ff20207207 */ /* 0x000fe40001000000 */
[----:B------:R-:W-:Y:S01]  /*305c0*/  LOP3.LUT R0, R37, R0, RZ, 0x3c, !PT ;  /* 0x0000000025007212 */ /* 0x000fe200078e3cff */
[----:B------:R-:W-:Y:S06]  /*305d0*/  @!P0 BRA `(.L_x_6642) ;  /* 0x0000000000048947 */ /* 0x000fec0003800000 */
[----:B------:R-:W-:Y:S01]  /*305e0*/  BPT.TRAP 0x1 ;  /* 0x000000040000795c */ /* 0x000fe20000300000 */
.L_x_6642:
[----:B------:R-:W-:Y:S01]  /*305f0*/  IMAD R5, R32, 0x8, R5 ;  /* 0x0000000820057824 */ /* 0x000fe200078e0205 */
[----:B------:R-:W-:-:S04]  /*30600*/  SHF.L.U32 R0, R0, 0x1f, RZ ;  /* 0x0000001f00007819 */ /* 0x000fc800000006ff */
[----:B------:R-:W2:Y:S02]  /*30610*/  SYNCS.PHASECHK.TRANS64.TRYWAIT P1, [R5+URZ+0x33440], R0 ;  /* 0x03344000050075a7 */ /* 0x000ea4000802017f */
[----:B--2---:R-:W-:Y:S05]  /*30620*/  @!P1 BRA `(.L_x_6643) ;  /* 0x00000060002c9947 */ /* 0x004fea0003800000 */
.L_x_6871:
[----:B------:R-:W-:Y:S05]  /*30630*/  @!P0 BRA `(.L_x_6644) ;  /* 0x0000000000048947 */ /* 0x000fea0003800000 */
[----:B------:R-:W-:Y:S01]  /*30640*/  BPT.TRAP 0x1 ;  /* 0x000000040000795c */ /* 0x000fe20000300000 */
.L_x_6644:
[----:B------:R-:W3:Y:S02]  /*30650*/  SYNCS.PHASECHK.TRANS64.TRYWAIT P1, [R3+URZ+0x33460], R2 ;  /* 0x03346002030075a7 */ /* 0x000ee4000802017f */
[----:B---3--:R-:W-:Y:S05]  /*30660*/  @!P1 BRA `(.L_x_6645) ;  /* 0x0000006000309947 */ /* 0x008fea0003800000 */
.L_x_6872:
[----:B------:R-:W-:Y:S05]  /*30670*/  @!P0 BRA `(.L_x_6646) ;  /* 0x0000000000048947 */ /* 0x000fea0003800000 */
[----:B------:R-:W-:Y:S01]  /*30680*/  BPT.TRAP 0x1 ;  /* 0x000000040000795c */ /* 0x000fe20000300000 */
.L_x_6646:
[----:B------:R-:W4:Y:S02]  /*30690*/  SYNCS.PHASECHK.TRANS64.TRYWAIT P1, [R5+URZ+0x33460], R0 ;  /* 0x03346000050075a7 */ /* 0x000f24000802017f */
[----:B----4-:R-:W-:Y:S05]  /*306a0*/  @!P1 BRA `(.L_x_6647) ;  /* 0x0000006000349947 */ /* 0x010fea0003800000 */
.L_x_6873:
[----:B------:R-:W-:Y:S05]  /*306b0*/  @!P0 BRA `(.L_x_6648) ;  /* 0x0000000000048947 */ /* 0x000fea0003800000 */
[----:B------:R-:W-:Y:S01]  /*306c0*/  BPT.TRAP 0x1 ;  /* 0x000000040000795c */ /* 0x000fe20000300000 */
.L_x_6648:
[----:B------:R-:W5:Y:S02]  /*306d0*/  SYNCS.PHASECHK.TRANS64.TRYWAIT P1, [R3+URZ+0x33480], R2 ;  /* 0x03348002030075a7 */ /* 0x000f64000802017f */
[----:B-----5:R-:W-:Y:S05]  /*306e0*/  @!P1 BRA `(.L_x_6649) ;  /* 0x0000006000389947 */ /* 0x020fea0003800000 */
.L_x_6874:
[----:B------:R-:W-:Y:S05]  /*306f0*/  @!P0 BRA `(.L_x_6650) ;  /* 0x0000000000048947 */ /* 0x000fea0003800000 */
[----:B------:R-:W-:Y:S01]  /*30700*/  BPT.TRAP 0x1 ;  /* 0x000000040000795c */ /* 0x000fe20000300000 */
.L_x_6650:
[----:B------:R0:W0:Y:S02]  /*30710*/  SYNCS.PHASECHK.TRANS64.TRYWAIT P0, [R5+URZ+0x33480], R0 ;  /* 0x03348000050075a7 */ /* 0x000024000800017f */
[----:B0-----:R-:W-:Y:S05]  /*30720*/  @!P0 NANOSLEEP.SYNCS 0x989680 ;  /* 0x009896800000895d */ /* 0x001fea0003900000 */
[----:B------:R-:W0:Y:S02]  /*30730*/  @!P0 SYNCS.PHASECHK.TRANS64 P0, [R5+URZ+0x33480], R0 ;  /* 0x03348000050085a7 */ /* 0x000e24000800007f */
[----:B0-----:R-:W-:Y:S05]  /*30740*/  @!P0 BRA `(.L_x_6650) ;  /* 0xfffffffc00f08947 */ /* 0x001fea000383ffff */
.L_x_6294:
[----:B------:R-:W-:Y:S05]  /*30750*/  BSYNC B8 ;  /* 0x0000000000087941 */ /* 0x000fea0003800000 */
.L_x_6291:
[----:B------:R-:W-:Y:S05]  /*30760*/  EXIT ;  /* 0x000000000000794d */ /* 0x000fea0003800000 */
.L_x_6312:
[----:B-1----:R1:W2:Y:S02]  /*30770*/  SYNCS.PHASECHK.TRANS64.TRYWAIT P5, [R93+URZ+0x33490], R94 ;  /* 0x0334905e5d0075a7 */ /* 0x0022a400080a017f */
[----:B--2---:R-:W-:Y:S05]  /*30780*/  @!P5 NANOSLEEP.SYNCS 0x989680 ;  /* 0x009896800000d95d */ /* 0x004fea0003900000 */
[----:B------:R-:W2:Y:S02]  /*30790*/  @!P5 SYNCS.PHASECHK.TRANS64 P5, [R93+URZ+0x33490], R94 ;  /* 0x0334905e5d00d5a7 */ /* 0x000ea400080a007f */
[----:B--2---:R-:W-:Y:S05]  /*307a0*/  @!P5 BRA `(.L_x_6312) ;  /* 0xfffffffc00f0d947 */ /* 0x004fea000383ffff */
[----:B------:R-:W-:Y:S05]  /*307b0*/  BRA `(.L_x_6651) ;  /* 0xfffffd2c00a47947 */ /* 0x000fea000383ffff */
.L_x_6313:
[----:B------:R-:W-:Y:S01]  /*307c0*/  BSSY B1, `(.L_x_6652) ;  /* 0x0000008000017945 */ /* 0x000fe20003800000 */
[----:B0-----:R-:W-:Y:S01]  /*307d0*/  IMAD.MOV.U32 R13, RZ, RZ, R118 ;  /* 0x000000ffff0d7224 */ /* 0x001fe200078e0076 */
[----:B------:R-:W-:Y:S01]  /*307e0*/  MOV R15, 0xffffffff ;  /* 0xffffffff000f7802 */ /* 0x000fe20000000f00 */
[----:B------:R-:W-:Y:S02]  /*307f0*/  IMAD.MOV.U32 R12, RZ, RZ, RZ ;  /* 0x000000ffff0c7224 */ /* 0x000fe400078e00ff */
[----:B------:R-:W-:-:S07]  /*30800*/  IMAD.MOV.U32 R11, RZ, RZ, 0x1e1f ;  /* 0x00001e1fff0b7424 */ /* 0x000fce00078e00ff */
[----:B-1----:R-:W-:Y:S05]  /*30810*/  WARPSYNC.COLLECTIVE R15, `(.L_x_6653) ;  /* 0x000000000f087348 */ /* 0x002fea0003c00000 */
[----:B------:R0:W2:Y:S02]  /*30820*/  SHFL.IDX P6, R14, R13, R12, R11 ;  /* 0x0000000c0d0e7389 */ /* 0x0000a400000c000b */
[----:B012---:R-:W-:Y:S01]  /*30830*/  ENDCOLLECTIVE ;  /* 0x000000000000791b */ /* 0x007fe20003800000 */
.L_x_6653:
[----:B------:R-:W-:Y:S05]  /*30840*/  BSYNC B1 ;  /* 0x0000000000017941 */ /* 0x000fea0003800000 */
.L_x_6652:
        /* <DEDUP_REMOVED lines=8> */
.L_x_6654:
[----:B------:R-:W-:Y:S01]  /*308d0*/  IMAD.MOV.U32 R143, RZ, RZ, R14 ;  /* 0x000000ffff8f7224 */ /* 0x000fe200078e000e */
[----:B------:R-:W-:Y:S06]  /*308e0*/  BRA `(.L_x_6655) ;  /* 0xfffffd2c006c7947 */ /* 0x000fec000383ffff */
.L_x_6338:
        /* <DEDUP_REMOVED lines=8> */
.L_x_6657:
[----:B------:R-:W-:Y:S05]  /*30970*/  BSYNC B1 ;  /* 0x0000000000017941 */ /* 0x000fea0003800000 */
.L_x_6656:
        /* <DEDUP_REMOVED lines=8> */
.L_x_6658:
[----:B------:R-:W-:Y:S01]  /*30a00*/  MOV R119, R14 ;  /* 0x0000000e00777202 */ /* 0x000fe20000000f00 */
[----:B------:R-:W-:Y:S06]  /*30a10*/  BRA `(.L_x_6659) ;  /* 0xfffffd5800947947 */ /* 0x000fec000383ffff */
.L_x_6368:
[----:B-1----:R1:W2:Y:S02]  /*30a20*/  SYNCS.PHASECHK.TRANS64.TRYWAIT P5, [R93+URZ+0x33490], R94 ;  /* 0x0334905e5d0075a7 */ /* 0x0022a400080a017f */
[----:B--2---:R-:W-:Y:S05]  /*30a30*/  @!P5 NANOSLEEP.SYNCS 0x989680 ;  /* 0x009896800000d95d */ /* 0x004fea0003900000 */
[----:B------:R-:W2:Y:S02]  /*30a40*/  @!P5 SYNCS.PHASECHK.TRANS64 P5, [R93+URZ+0x33490], R94 ;  /* 0x0334905e5d00d5a7 */ /* 0x000ea400080a007f */
[----:B--2---:R-:W-:Y:S05]  /*30a50*/  @!P5 BRA `(.L_x_6368) ;  /* 0xfffffffc00f0d947 */ /* 0x004fea000383ffff */
[----:B------:R-:W-:Y:S05]  /*30a60*/  BRA `(.L_x_6660) ;  /* 0xfffffd9000047947 */ /* 0x000fea000383ffff */
.L_x_6369:
        /* <DEDUP_REMOVED lines=8> */
.L_x_6662:
[----:B------:R-:W-:Y:S05]  /*30af0*/  BSYNC B1 ;  /* 0x0000000000017941 */ /* 0x000fea0003800000 */
.L_x_6661:
        /* <DEDUP_REMOVED lines=8> */
.L_x_6663:
[----:B------:R-:W-:Y:S01]  /*30b80*/  IMAD.MOV.U32 R156, RZ, RZ, R14 ;  /* 0x000000ffff9c7224 */ /* 0x000fe200078e000e */
[----:B------:R-:W-:Y:S06]  /*30b90*/  BRA `(.L_x_6664) ;  /* 0xfffffd8c00d07947 */ /* 0x000fec000383ffff */
.L_x_6382:
        /* <DEDUP_REMOVED lines=8> */
.L_x_6666:
[----:B------:R-:W-:Y:S05]  /*30c20*/  BSYNC B1 ;  /* 0x0000000000017941 */ /* 0x000fea0003800000 */
.L_x_6665:
        /* <DEDUP_REMOVED lines=8> */
.L_x_6667:
[----:B------:R-:W-:Y:S01]  /*30cb0*/  IMAD.MOV.U32 R44, RZ, RZ, R14 ;  /* 0x000000ffff2c7224 */ /* 0x000fe200078e000e */
[----:B------:R-:W-:Y:S06]  /*30cc0*/  BRA `(.L_x_6668) ;  /* 0xfffffdbc00787947 */ /* 0x000fec000383ffff */
.L_x_6395:
[----:B0-----:R0:W1:Y:S02]  /*30cd0*/  SYNCS.PHASECHK.TRANS64.TRYWAIT P3, [R93+URZ+0x33490], R94 ;  /* 0x0334905e5d0075a7 */ /* 0x001064000806017f */
[----:B-1----:R-:W-:Y:S05]  /*30ce0*/  @!P3 NANOSLEEP.SYNCS 0x989680 ;  /* 0x009896800000b95d */ /* 0x002fea0003900000 */
[----:B------:R-:W1:Y:S02]  /*30cf0*/  @!P3 SYNCS.PHASECHK.TRANS64 P3, [R93+URZ+0x33490], R94 ;  /* 0x0334905e5d00b5a7 */ /* 0x000e64000806007f */
[----:B-1----:R-:W-:Y:S05]  /*30d00*/  @!P3 BRA `(.L_x_6395) ;  /* 0xfffffffc00f0b947 */ /* 0x002fea000383ffff */
[----:B------:R-:W-:Y:S05]  /*30d10*/  BRA `(.L_x_6669) ;  /* 0xfffffdec00807947 */ /* 0x000fea000383ffff */
.L_x_6396:
[----:B------:R-:W-:Y:S01]  /*30d20*/  BSSY B1, `(.L_x_6670) ;  /* 0x0000008000017945 */ /* 0x000fe20003800000 */
[----:B------:R-:W-:Y:S01]  /*30d30*/  IMAD.MOV.U32 R13, RZ, RZ, R50 ;  /* 0x000000ffff0d7224 */ /* 0x000fe200078e0032 */
[----:B------:R-:W-:Y:S01]  /*30d40*/  MOV R15, 0xffffffff ;  /* 0xffffffff000f7802 */ /* 0x000fe20000000f00 */
[----:B------:R-:W-:Y:S02]  /*30d50*/  IMAD.MOV.U32 R12, RZ, RZ, RZ ;  /* 0x000000ffff0c7224 */ /* 0x000fe400078e00ff */
[----:B------:R-:W-:-:S07]  /*30d60*/  IMAD.MOV.U32 R11, RZ, RZ, 0x1e1f ;  /* 0x00001e1fff0b7424 */ /* 0x000fce00078e00ff */
[----:B0-----:R-:W-:Y:S05]  /*30d70*/  WARPSYNC.COLLECTIVE R15, `(.L_x_6671) ;  /* 0x000000000f087348 */ /* 0x001fea0003c00000 */
[----:B------:R1:W2:Y:S02]  /*30d80*/  SHFL.IDX P6, R14, R13, R12, R11 ;  /* 0x0000000c0d0e7389 */ /* 0x0002a400000c000b */
[----:B012---:R-:W-:Y:S01]  /*30d90*/  ENDCOLLECTIVE ;  /* 0x000000000000791b */ /* 0x007fe20003800000 */
.L_x_6671:
[----:B------:R-:W-:Y:S05]  /*30da0*/  BSYNC B1 ;  /* 0x0000000000017941 */ /* 0x000fea0003800000 */
.L_x_6670:
        /* <DEDUP_REMOVED lines=8> */
.L_x_6672:
[----:B------:R-:W-:Y:S01]  /*30e30*/  IMAD.MOV.U32 R49, RZ, RZ, R14 ;  /* 0x000000ffff317224 */ /* 0x000fe200078e000e */
[----:B------:R-:W-:Y:S06]  /*30e40*/  BRA `(.L_x_6673) ;  /* 0xfffffdec00b47947 */ /* 0x000fec000383ffff */
.L_x_6399:
        /* <DEDUP_REMOVED lines=8> */
.L_x_6675:
[----:B------:R-:W-:Y:S05]  /*30ed0*/  BSYNC B1 ;  /* 0x0000000000017941 */ /* 0x000fea0003800000 */
.L_x_6674:
        /* <DEDUP_REMOVED lines=8> */
.L_x_6676:
[----:B------:R-:W-:Y:S01]  /*30f60*/  MOV R49, R14 ;  /* 0x0000000e00317202 */ /* 0x000fe20000000f00 */
[----:B------:R-:W-:Y:S06]  /*30f70*/  BRA `(.L_x_6677) ;  /* 0xfffffdf000147947 */ /* 0x000fec000383ffff */
.L_x_6403:
[----:B------:R0:W0:Y:S02]  /*30f80*/  SYNCS.PHASECHK.TRANS64.TRYWAIT P2, [R93+URZ+0x334b0], R94 ;  /* 0x0334b05e5d0075a7 */ /* 0x000024000804017f */
[----:B0-----:R-:W-:Y:S05]  /*30f90*/  @!P2 NANOSLEEP.SYNCS 0x989680 ;  /* 0x009896800000a95d */ /* 0x001fea0003900000 */
[----:B------:R-:W0:Y:S02]  /*30fa0*/  @!P2 SYNCS.PHASECHK.TRANS64 P2, [R93+URZ+0x334b0], R94 ;  /* 0x0334b05e5d00a5a7 */ /* 0x000e24000804007f */
[----:B0-----:R-:W-:Y:S05]  /*30fb0*/  @!P2 BRA `(.L_x_6403) ;  /* 0xfffffffc00f0a947 */ /* 0x001fea000383ffff */
[----:B------:R-:W-:Y:S05]  /*30fc0*/  BRA `(.L_x_6678) ;  /* 0xfffffdf000f07947 */ /* 0x000fea000383ffff */
.L_x_6411:
[----:B------:R-:W-:Y:S01]  /*30fd0*/  BSSY B0, `(.L_x_6679) ;  /* 0x0000007000007945 */ /* 0x000fe20003800000 */
[----:B------:R-:W-:Y:S02]  /*30fe0*/  IMAD.MOV.U32 R12, RZ, RZ, RZ ;  /* 0x000000ffff0c7224 */ /* 0x000fe400078e00ff */
[----:B------:R-:W-:Y:S02]  /*30ff0*/  IMAD.MOV.U32 R11, RZ, RZ, 0x1f ;  /* 0x0000001fff0b7424 */ /* 0x000fe400078e00ff */
[----:B------:R-:W-:-:S07]  /*31000*/  IMAD.MOV.U32 R15, RZ, RZ, -0x1 ;  /* 0xffffffffff0f7424 */ /* 0x000fce00078e00ff */
[----:B------:R-:W-:Y:S05]  /*31010*/  WARPSYNC.COLLECTIVE R15, `(.L_x_6680) ;  /* 0x000000000f087348 */ /* 0x000fea0003c00000 */
[----:B------:R0:W1:Y:S02]  /*31020*/  SHFL.IDX P6, R14, R13, R12, R11 ;  /* 0x0000000c0d0e7389 */ /* 0x00006400000c000b */
[----:B01----:R-:W-:Y:S01]  /*31030*/  ENDCOLLECTIVE ;  /* 0x000000000000791b */ /* 0x003fe20003800000 */
.L_x_6680:
[----:B------:R-:W-:Y:S05]  /*31040*/  BSYNC B0 ;  /* 0x0000000000007941 */ /* 0x000fea0003800000 */
.L_x_6679:
[----:B------:R-:W-:Y:S01]  /*31050*/  IMAD.MOV.U32 R23, RZ, RZ, R14 ;  /* 0x000000ffff177224 */ /* 0x000fe200078e000e */
[----:B------:R-:W-:Y:S06]  /*31060*/  BRA `(.L_x_6681) ;  /* 0xfffffe0000b47947 */ /* 0x000fec000383ffff */
.L_x_6421:
[----:B------:R-:W-:Y:S01]  /*31070*/  BSSY B1, `(.L_x_6682) ;  /* 0x0000007000017945 */ /* 0x000fe20003800000 */
[----:B------:R-:W-:Y:S02]  /*31080*/  IMAD.MOV.U32 R12, RZ, RZ, RZ ;  /* 0x000000ffff0c7224 */ /* 0x000fe400078e00ff */
[----:B------:R-:W-:Y:S02]  /*31090*/  IMAD.MOV.U32 R11, RZ, RZ, 0x1e1f ;  /* 0x00001e1fff0b7424 */ /* 0x000fe400078e00ff */
[----:B------:R-:W-:-:S07]  /*310a0*/  IMAD.MOV.U32 R15, RZ, RZ, -0x1 ;  /* 0xffffffffff0f7424 */ /* 0x000fce00078e00ff */
[----:B------:R-:W-:Y:S05]  /*310b0*/  WARPSYNC.COLLECTIVE R15, `(.L_x_6683) ;  /* 0x000000000f087348 */ /* 0x000fea0003c00000 */
[----:B------:R0:W1:Y:S02]  /*310c0*/  SHFL.IDX P6, R14, R13, R12, R11 ;  /* 0x0000000c0d0e7389 */ /* 0x00006400000c000b */
[----:B01----:R-:W-:Y:S01]  /*310d0*/  ENDCOLLECTIVE ;  /* 0x000000000000791b */ /* 0x003fe20003800000 */
.L_x_6683:
[----:B------:R-:W-:Y:S05]  /*310e0*/  BSYNC B1 ;  /* 0x0000000000017941 */ /* 0x000fea0003800000 */
.L_x_6682:
        /* <DEDUP_REMOVED lines=8> */
.L_x_6684:
[----:B------:R-:W-:Y:S02]  /*31170*/  IMAD.MOV.U32 R13, RZ, RZ, R4 ;  /* 0x000000ffff0d7224 */ /* 0x000fe400078e0004 */
[----:B------:R-:W-:-:S07]  /*31180*/  IMAD.MOV.U32 R3, RZ, RZ, R14 ;  /* 0x000000ffff037224 */ /* 0x000fce00078e000e */
[----:B------:R-:W-:Y:S05]  /*31190*/  WARPSYNC.COLLECTIVE R15, `(.L_x_6685) ;  /* 0x000000000f087348 */ /* 0x000fea0003c00000 */
[----:B------:R0:W1:Y:S02]  /*311a0*/  SHFL.IDX P6, R14, R13, R12, R11 ;  /* 0x0000000c0d0e7389 */ /* 0x00006400000c000b */
[----:B01----:R-:W-:Y:S01]  /*311b0*/  ENDCOLLECTIVE ;  /* 0x000000000000791b */ /* 0x003fe20003800000 */
.L_x_6685:
[----:B------:R-:W-:Y:S01]  /*311c0*/  MOV R13, R5 ;  /* 0x00000005000d7202 */ /* 0x000fe20000000f00 */
[----:B------:R-:W-:-:S07]  /*311d0*/  IMAD.MOV.U32 R4, RZ, RZ, R14 ;  /* 0x000000ffff047224 */ /* 0x000fce00078e000e */
[----:B------:R-:W-:Y:S05]  /*311e0*/  WARPSYNC.COLLECTIVE R15, `(.L_x_6686) ;  /* 0x000000000f087348 */ /* 0x000fea0003c00000 */
[----:B------:R0:W1:Y:S02]  /*311f0*/  SHFL.IDX P6, R14, R13, R12, R11 ;  /* 0x0000000c0d0e7389 */ /* 0x00006400000c000b */
[----:B01----:R-:W-:Y:S01]  /*31200*/  ENDCOLLECTIVE ;  /* 0x000000000000791b */ /* 0x003fe20003800000 */
.L_x_6686:
[----:B------:R-:W-:Y:S05]  /*31210*/  BRA `(.L_x_6687) ;  /* 0xfffffe08001c7947 */ /* 0x000fea000383ffff */
.L_x_6425:
[----:B0-----:R0:W1:Y:S02]  /*31220*/  SYNCS.PHASECHK.TRANS64.TRYWAIT P0, [R18+URZ+0x33400], R3 ;  /* 0x03340003120075a7 */ /* 0x001064000800017f */
[----:B-1----:R-:W-:Y:S05]  /*31230*/  @!P0 NANOSLEEP.SYNCS 0x989680 ;  /* 0x009896800000895d */ /* 0x002fea0003900000 */
[----:B------:R-:W1:Y:S02]  /*31240*/  @!P0 SYNCS.PHASECHK.TRANS64 P0, [R18+URZ+0x33400], R3 ;  /* 0x03340003120085a7 */ /* 0x000e64000800007f */
[----:B-1----:R-:W-:Y:S05]  /*31250*/  @!P0 BRA `(.L_x_6425) ;  /* 0xfffffffc00f08947 */ /* 0x002fea000383ffff */
[----:B------:R-:W-:Y:S05]  /*31260*/  BRA `(.L_x_6688) ;  /* 0xfffffe0c00807947 */ /* 0x000fea000383ffff */
.L_x_6437:
[----:B------:R-:W-:Y:S01]  /*31270*/  BSSY B1, `(.L_x_6689) ;  /* 0x0000007000017945 */ /* 0x000fe20003800000 */
[----:B------:R-:W-:Y:S02]  /*31280*/  IMAD.MOV.U32 R12, RZ, RZ, RZ ;  /* 0x000000ffff0c7224 */ /* 0x000fe400078e00ff */
[----:B------:R-:W-:Y:S02]  /*31290*/  IMAD.MOV.U32 R11, RZ, RZ, 0x1e1f ;  /* 0x00001e1fff0b7424 */ /* 0x000fe400078e00ff */
[----:B------:R-:W-:-:S07]  /*312a0*/  IMAD.MOV.U32 R15, RZ, RZ, -0x1 ;  /* 0xffffffffff0f7424 */ /* 0x000fce00078e00ff */
[----:B------:R-:W-:Y:S05]  /*312b0*/  WARPSYNC.COLLECTIVE R15, `(.L_x_6690) ;  /* 0x000000000f087348 */ /* 0x000fea0003c00000 */
[----:B------:R0:W1:Y:S02]  /*312c0*/  SHFL.IDX P6, R14, R13, R12, R11 ;  /* 0x0000000c0d0e7389 */ /* 0x00006400000c000b */
[----:B01----:R-:W-:Y:S01]  /*312d0*/  ENDCOLLECTIVE ;  /* 0x000000000000791b */ /* 0x003fe20003800000 */
.L_x_6690:
[----:B------:R-:W-:Y:S05]  /*312e0*/  BSYNC B1 ;  /* 0x0000000000017941 */ /* 0x000fea0003800000 */
.L_x_6689:
        /* <DEDUP_REMOVED lines=8> */
.L_x_6691:
[----:B------:R-:W-:Y:S02]  /*31370*/  IMAD.MOV.U32 R13, RZ, RZ, R7 ;  /* 0x000000ffff0d7224 */ /* 0x000fe400078e0007 */
[----:B------:R-:W-:-:S07]  /*31380*/  IMAD.MOV.U32 R5, RZ, RZ, R14 ;  /* 0x000000ffff057224 */ /* 0x000fce00078e000e */
[----:B------:R-:W-:Y:S05]  /*31390*/  WARPSYNC.COLLECTIVE R15, `(.L_x_6692) ;  /* 0x000000000f087348 */ /* 0x000fea0003c00000 */
[----:B------:R0:W1:Y:S02]  /*313a0*/  SHFL.IDX P6, R14, R13, R12, R11 ;  /* 0x0000000c0d0e7389 */ /* 0x00006400000c000b */
[----:B01----:R-:W-:Y:S01]  /*313b0*/  ENDCOLLECTIVE ;  /* 0x000000000000791b */ /* 0x003fe20003800000 */
.L_x_6692:
[----:B------:R-:W-:Y:S02]  /*313c0*/  IMAD.MOV.U32 R13, RZ, RZ, R21 ;  /* 0x000000ffff0d7224 */ /* 0x000fe400078e0015 */
[----:B------:R-:W-:-:S07]  /*313d0*/  IMAD.MOV.U32 R7, RZ, RZ, R14 ;  /* 0x000000ffff077224 */ /* 0x000fce00078e000e */
[----:B------:R-:W-:Y:S05]  /*313e0*/  WARPSYNC.COLLECTIVE R15, `(.L_x_6693) ;  /* 0x000000000f087348 */ /* 0x000fea0003c00000 */
[----:B------:R0:W1:Y:S02]  /*313f0*/  SHFL.IDX P6, R14, R13, R12, R11 ;  /* 0x0000000c0d0e7389 */ /* 0x00006400000c000b */
[----:B01----:R-:W-:Y:S01]  /*31400*/  ENDCOLLECTIVE ;  /* 0x000000000000791b */ /* 0x003fe20003800000 */
.L_x_6693:
[----:B------:R-:W-:Y:S01]  /*31410*/  IMAD.MOV.U32 R21, RZ, RZ, R14 ;  /* 0x000000ffff157224 */ /* 0x000fe200078e000e */
[----:B------:R-:W-:Y:S06]  /*31420*/  BRA `(.L_x_6694) ;  /* 0xfffffe3c008c7947 */ /* 0x000fec000383ffff */
.L_x_6441:
[----:B0-----:R0:W1:Y:S02]  /*31430*/  SYNCS.PHASECHK.TRANS64.TRYWAIT P0, [R18+URZ+0x33400], R3 ;  /* 0x03340003120075a7 */ /* 0x001064000800017f */
[----:B-1----:R-:W-:Y:S05]  /*31440*/  @!P0 NANOSLEEP.SYNCS 0x989680 ;  /* 0x009896800000895d */ /* 0x002fea0003900000 */
[----:B------:R-:W1:Y:S02]  /*31450*/  @!P0 SYNCS.PHASECHK.TRANS64 P0, [R18+URZ+0x33400], R3 ;  /* 0x03340003120085a7 */ /* 0x000e64000800007f */
[----:B-1----:R-:W-:Y:S05]  /*31460*/  @!P0 BRA `(.L_x_6441) ;  /* 0xfffffffc00f08947 */ /* 0x002fea000383ffff */
[----:B------:R-:W-:Y:S05]  /*31470*/  BRA `(.L_x_6695) ;  /* 0xfffffe4000987947 */ /* 0x000fea000383ffff */
.L_x_6449:
[----:B-1----:R1:W2:Y:S02]  /*31480*/  SYNCS.PHASECHK.TRANS64.TRYWAIT P1, [R3+URZ+0x33430], R0 ;  /* 0x03343000030075a7 */ /* 0x0022a4000802017f */
[----:B--2---:R-:W-:Y:S05]  /*31490*/  @!P1 NANOSLEEP.SYNCS 0x989680 ;  /* 0x009896800000995d */ /* 0x004fea0003900000 */
[----:B------:R-:W2:Y:S02]  /*314a0*/  @!P1 SYNCS.PHASECHK.TRANS64 P1, [R3+URZ+0x33430], R0 ;  /* 0x03343000030095a7 */ /* 0x000ea4000802007f */
[----:B--2---:R-:W-:Y:S05]  /*314b0*/  @!P1 BRA `(.L_x_6449) ;  /* 0xfffffffc00f09947 */ /* 0x004fea000383ffff */
[----:B------:R-:W-:Y:S05]  /*314c0*/  BRA `(.L_x_6448) ;  /* 0xfffffe7000dc7947 */ /* 0x000fea000383ffff */
.L_x_6456:
[----:B---3--:R3:W4:Y:S02]  /*314d0*/  SYNCS.PHASECHK.TRANS64.TRYWAIT P2, [R5+URZ+0x33430], R0 ;  /* 0x03343000050075a7 */ /* 0x008724000804017f */
[----:B----4-:R-:W-:Y:S05]  /*314e0*/  @!P2 NANOSLEEP.SYNCS 0x989680 ;  /* 0x009896800000a95d */ /* 0x010fea0003900000 */
[----:B------:R-:W4:Y:S02]  /*314f0*/  @!P2 SYNCS.PHASECHK.TRANS64 P2, [R5+URZ+0x33430], R0 ;  /* 0x033430000500a5a7 */ /* 0x000f24000804007f */
[----:B----4-:R-:W-:Y:S05]  /*31500*/  @!P2 BRA `(.L_x_6456) ;  /* 0xfffffffc00f0a947 */ /* 0x010fea000383ffff */
[----:B------:R-:W-:Y:S05]  /*31510*/  BRA `(.L_x_6455) ;  /* 0xfffffeac00407947 */ /* 0x000fea000383ffff */
.L_x_6460:
[----:B--2---:R2:W3:Y:S02]  /*31520*/  SYNCS.PHASECHK.TRANS64.TRYWAIT P1, [R5+URZ+0x33450], R0 ;  /* 0x03345000050075a7 */ /* 0x0044e4000802017f */
[----:B---3--:R-:W-:Y:S05]  /*31530*/  @!P1 NANOSLEEP.SYNCS 0x989680 ;  /* 0x009896800000995d */ /* 0x008fea0003900000 */
[----:B------:R-:W3:Y:S02]  /*31540*/  @!P1 SYNCS.PHASECHK.TRANS64 P1, [R5+URZ+0x33450], R0 ;  /* 0x03345000050095a7 */ /* 0x000ee4000802007f */
[----:B---3--:R-:W-:Y:S05]  /*31550*/  @!P1 BRA `(.L_x_6460) ;  /* 0xfffffffc00f09947 */ /* 0x008fea000383ffff */
[----:B------:R-:W-:Y:S05]  /*31560*/  BRA `(.L_x_6457) ;  /* 0xfffffebc007c7947 */ /* 0x000fea000383ffff */
.L_x_6469:
[----:B----4-:R4:W0:Y:S02]  /*31570*/  SYNCS.PHASECHK.TRANS64.TRYWAIT P1, [R0+URZ+0x33430], R5 ;  /* 0x03343005000075a7 */ /* 0x010824000802017f */
[----:B0-----:R-:W-:Y:S05]  /*31580*/  @!P1 NANOSLEEP.SYNCS 0x989680 ;  /* 0x009896800000995d */ /* 0x001fea0003900000 */
[----:B------:R-:W0:Y:S02]  /*31590*/  @!P1 SYNCS.PHASECHK.TRANS64 P1, [R0+URZ+0x33430], R5 ;  /* 0x03343005000095a7 */ /* 0x000e24000802007f */
[----:B0-----:R-:W-:Y:S05]  /*315a0*/  @!P1 BRA `(.L_x_6469) ;  /* 0xfffffffc00f09947 */ /* 0x001fea000383ffff */
[----:B------:R-:W-:Y:S05]  /*315b0*/  BRA `(.L_x_6468) ;  /* 0xfffffeec00447947 */ /* 0x000fea000383ffff */
.L_x_6473:
[----:B---3--:R3:W4:Y:S02]  /*315c0*/  SYNCS.PHASECHK.TRANS64.TRYWAIT P1, [R4+URZ+0x33450], R0 ;  /* 0x03345000040075a7 */ /* 0x008724000802017f */
[----:B----4-:R-:W-:Y:S05]  /*315d0*/  @!P1 NANOSLEEP.SYNCS 0x989680 ;  /* 0x009896800000995d */ /* 0x010fea0003900000 */
[----:B------:R-:W4:Y:S02]  /*315e0*/  @!P1 SYNCS.PHASECHK.TRANS64 P1, [R4+URZ+0x33450], R0 ;  /* 0x03345000040095a7 */ /* 0x000f24000802007f */
[----:B----4-:R-:W-:Y:S05]  /*315f0*/  @!P1 BRA `(.L_x_6473) ;  /* 0xfffffffc00f09947 */ /* 0x010fea000383ffff */
[----:B------:R-:W-:Y:S05]  /*31600*/  BRA `(.L_x_6470) ;  /* 0xfffffefc00747947 */ /* 0x000fea000383ffff */
.L_x_6480:
[----:B---3--:R3:W4:Y:S02]  /*31610*/  SYNCS.PHASECHK.TRANS64.TRYWAIT P1, [R12+URZ+0x33450], R3 ;  /* 0x033450030c0075a7 */ /* 0x008724000802017f */
[----:B----4-:R-:W-:Y:S05]  /*31620*/  @!P1 NANOSLEEP.SYNCS 0x989680 ;  /* 0x009896800000995d */ /* 0x010fea0003900000 */
[----:B------:R-:W4:Y:S02]  /*31630*/  @!P1 SYNCS.PHASECHK.TRANS64 P1, [R12+URZ+0x33450], R3 ;  /* 0x033450030c0095a7 */ /* 0x000f24000802007f */
[----:B----4-:R-:W-:Y:S05]  /*31640*/  @!P1 BRA `(.L_x_6480) ;  /* 0xfffffffc00f09947 */ /* 0x010fea000383ffff */
[----:B------:R-:W-:Y:S05]  /*31650*/  BRA `(.L_x_6479) ;  /* 0xffffff2000087947 */ /* 0x000fea000383ffff */
.L_x_6484:
[----:B------:R-:W-:Y:S01]  /*31660*/  SEL R35, R12, R101, P0 ;  /* 0x000000650c237207 */ /* 0x000fe20000000000 */
[----:B------:R-:W-:Y:S01]  /*31670*/  IMAD.MOV.U32 R11, RZ, RZ, 0x1c1f ;  /* 0x00001c1fff0b7424 */ /* 0x000fe200078e00ff */
[----:B------:R-:W-:Y:S01]  /*31680*/  SEL R44, R101, R12, P0 ;  /* 0x0000000c652c7207 */ /* 0x000fe20000000000 */
[----:B------:R-:W-:Y:S01]  /*31690*/  IMAD.MOV.U32 R12, RZ, RZ, R0 ;  /* 0x000000ffff0c7224 */ /* 0x000fe200078e0000 */
[----:B------:R-:W-:Y:S02]  /*316a0*/  MOV R15, 0xffffffff ;  /* 0xffffffff000f7802 */ /* 0x000fe40000000f00 */
[----:B------:R-:W-:Y:S02]  /*316b0*/  SEL R7, R32, R33, P0 ;  /* 0x0000002120077207 */ /* 0x000fe40000000000 */
[----:B------:R-:W-:-:S07]  /*316c0*/  SEL R27, R56, R43, P0 ;  /* 0x0000002b381b7207 */ /* 0x000fce0000000000 */
[----:B01----:R-:W-:Y:S05]  /*316d0*/  WARPSYNC.COLLECTIVE R15, `(.L_x_6696) ;  /* 0x000000000f087348 */ /* 0x003fea0003c00000 */
[----:B------:R2:W3:Y:S02]  /*316e0*/  SHFL.IDX P6, R14, R13, R12, R11 ;  /* 0x0000000c0d0e7389 */ /* 0x0004e400000c000b */
[----:B0123--:R-:W-:Y:S01]  /*316f0*/  ENDCOLLECTIVE ;  /* 0x000000000000791b */ /* 0x00ffe20003800000 */
.L_x_6696:
        /* <DEDUP_REMOVED lines=19> */
.L_x_6697:
        /* <DEDUP_REMOVED lines=19> */
.L_x_6698:
        /* <DEDUP_REMOVED lines=18> */
.L_x_6699:
[----:B------:R-:W-:Y:S02]  /*31a80*/  SEL R59, R78, R65, P0 ;  /* 0x000000414e3b7207 */ /* 0x000fe40000000000 */
[----:B------:R-:W-:Y:S02]  /*31a90*/  SEL R78, R65, R78, P0 ;  /* 0x0000004e414e7207 */ /* 0x000fe40000000000 */
[----:B------:R-:W-:Y:S02]  /*31aa0*/  SEL R65, R82, R93, P0 ;  /* 0x0000005d52417207 */ /* 0x000fe40000000000 */
[----:B------:R-:W-:Y:S02]  /*31ab0*/  SEL R82, R93, R82, P0 ;  /* 0x000000525d527207 */ /* 0x000fe40000000000 */
[----:B------:R-:W-:Y:S02]  /*31ac0*/  SEL R4, R6, R5, P0 ;  /* 0x0000000506047207 */ /* 0x000fe40000000000 */
[----:B------:R-:W-:Y:S01]  /*31ad0*/  SEL R6, R5, R6, P0 ;  /* 0x0000000605067207 */ /* 0x000fe20000000000 */
[----:B------:R-:W-:-:S02]  /*31ae0*/  IMAD.MOV.U32 R13, RZ, RZ, R9 ;  /* 0x000000ffff0d7224 */ /* 0x000fc400078e0009 */
[----:B------:R-:W-:Y:S02]  /*31af0*/  IMAD.MOV.U32 R12, RZ, RZ, R0 ;  /* 0x000000ffff0c7224 */ /* 0x000fe400078e0000 */
[----:B------:R-:W-:-:S07]  /*31b00*/  IMAD.MOV.U32 R7, RZ, RZ, R14 ;  /* 0x000000ffff077224 */ /* 0x000fce00078e000e */
[----:B------:R-:W-:Y:S05]  /*31b10*/  WARPSYNC.COLLECTIVE R15, `(.L_x_6700) ;  /* 0x000000000f087348 */ /* 0x000fea0003c00000 */
[----:B------:R0:W1:Y:S02]  /*31b20*/  SHFL.IDX P6, R14, R13, R12, R11 ;  /* 0x0000000c0d0e7389 */ /* 0x00006400000c000b */
[----:B01----:R-:W-:Y:S01]  /*31b30*/  ENDCOLLECTIVE ;  /* 0x000000000000791b */ /* 0x003fe20003800000 */
.L_x_6700:
        /* <DEDUP_REMOVED lines=8> */
.L_x_6701:
[----:B------:R-:W-:Y:S02]  /*31bc0*/  IMAD.MOV.U32 R13, RZ, RZ, R25 ;  /* 0x000000ffff0d7224 */ /* 0x000fe400078e0019 */
[----:B------:R-:W-:Y:S01]  /*31bd0*/  IMAD.MOV.U32 R12, RZ, RZ, R0 ;  /* 0x000000ffff0c7224 */ /* 0x000fe200078e0000 */
[----:B------:R-:W-:-:S07]  /*31be0*/  MOV R9, R14 ;  /* 0x0000000e00097202 */ /* 0x000fce0000000f00 */
[----:B------:R-:W-:Y:S05]  /*31bf0*/  WARPSYNC.COLLECTIVE R15, `(.L_x_6702) ;  /* 0x000000000f087348 */ /* 0x000fea0003c00000 */
[----:B------:R0:W1:Y:S02]  /*31c00*/  SHFL.IDX P6, R14, R13, R12, R11 ;  /* 0x0000000c0d0e7389 */ /* 0x00006400000c000b */
[----:B01----:R-:W-:Y:S01]  /*31c10*/  ENDCOLLECTIVE ;  /* 0x000000000000791b */ /* 0x003fe20003800000 */
.L_x_6702:
        /* <DEDUP_REMOVED lines=8> */
.L_x_6703:
[----:B------:R-:W-:Y:S01]  /*31ca0*/  IMAD.MOV.U32 R13, RZ, RZ, R27 ;  /* 0x000000ffff0d7224 */ /* 0x000fe200078e001b */
[----:B------:R-:W-:Y:S01]  /*31cb0*/  MOV R12, R0 ;  /* 0x00000000000c7202 */ /* 0x000fe20000000f00 */
[----:B------:R-:W-:-:S07]  /*31cc0*/  IMAD.MOV.U32 R25, RZ, RZ, R14 ;  /* 0x000000ffff197224 */ /* 0x000fce00078e000e */
[----:B------:R-:W-:Y:S05]  /*31cd0*/  WARPSYNC.COLLECTIVE R15, `(.L_x_6704) ;  /* 0x000000000f087348 */ /* 0x000fea0003c00000 */
[----:B------:R0:W1:Y:S02]  /*31ce0*/  SHFL.IDX P6, R14, R13, R12, R11 ;  /* 0x0000000c0d0e7389 */ /* 0x00006400000c000b */
[----:B01----:R-:W-:Y:S01]  /*31cf0*/  ENDCOLLECTIVE ;  /* 0x000000000000791b */ /* 0x003fe20003800000 */
.L_x_6704:
        /* <DEDUP_REMOVED lines=8> */
.L_x_6705:
[----:B------:R-:W-:Y:S02]  /*31d80*/  IMAD.MOV.U32 R13, RZ, RZ, R29 ;  /* 0x000000ffff0d7224 */ /* 0x000fe400078e001d */
[----:B------:R-:W-:Y:S02]  /*31d90*/  IMAD.MOV.U32 R12, RZ, RZ, R0 ;  /* 0x000000ffff0c7224 */ /* 0x000fe400078e0000 */
[----:B------:R-:W-:-:S07]  /*31da0*/  IMAD.MOV.U32 R27, RZ, RZ, R14 ;  /* 0x000000ffff1b7224 */ /* 0x000fce00078e000e */
[----:B------:R-:W-:Y:S05]  /*31db0*/  WARPSYNC.COLLECTIVE R15, `(.L_x_6706) ;  /* 0x000000000f087348 */ /* 0x000fea0003c00000 */
[----:B------:R0:W1:Y:S02]  /*31dc0*/  SHFL.IDX P6, R14, R13, R12, R11 ;  /* 0x0000000c0d0e7389 */ /* 0x00006400000c000b */
[----:B01----:R-:W-:Y:S01]  /*31dd0*/  ENDCOLLECTIVE ;  /* 0x000000000000791b */ /* 0x003fe20003800000 */
.L_x_6706:
        /* <DEDUP_REMOVED lines=8> */
.L_x_6707:
[----:B------:R-:W-:Y:S02]  /*31e60*/  IMAD.MOV.U32 R13, RZ, RZ, R31 ;  /* 0x000000ffff0d7224 */ /* 0x000fe400078e001f */
[----:B------:R-:W-:Y:S02]  /*31e70*/  IMAD.MOV.U32 R12, RZ, RZ, R0 ;  /* 0x000000ffff0c7224 */ /* 0x000fe400078e0000 */
[----:B------:R-:W-:-:S07]  /*31e80*/  IMAD.MOV.U32 R29, RZ, RZ, R14 ;  /* 0x000000ffff1d7224 */ /* 0x000fce00078e000e */
[----:B------:R-:W-:Y:S05]  /*31e90*/  WARPSYNC.COLLECTIVE R15, `(.L_x_6708) ;  /* 0x000000000f087348 */ /* 0x000fea0003c00000 */
[----:B------:R0:W1:Y:S02]  /*31ea0*/  SHFL.IDX P6, R14, R13, R12, R11 ;  /* 0x0000000c0d0e7389 */ /* 0x00006400000c000b */
[----:B01----:R-:W-:Y:S01]  /*31eb0*/  ENDCOLLECTIVE ;  /* 0x000000000000791b */ /* 0x003fe20003800000 */
.L_x_6708:
        /* <DEDUP_REMOVED lines=8> */
.L_x_6709:
[----:B------:R-:W-:Y:S02]  /*31f40*/  IMAD.MOV.U32 R13, RZ, RZ, R33 ;  /* 0x000000ffff0d7224 */ /* 0x000fe400078e0021 */
[----:B------:R-:W-:Y:S01]  /*31f50*/  IMAD.MOV.U32 R12, RZ, RZ, R0 ;  /* 0x000000ffff0c7224 */ /* 0x000fe200078e0000 */
[----:B------:R-:W-:-:S07]  /*31f60*/  MOV R40, R14 ;  /* 0x0000000e00287202 */ /* 0x000fce0000000f00 */
[----:B------:R-:W-:Y:S05]  /*31f70*/  WARPSYNC.COLLECTIVE R15, `(.L_x_6710) ;  /* 0x000000000f087348 */ /* 0x000fea0003c00000 */
[----:B------:R0:W1:Y:S02]  /*31f80*/  SHFL.IDX P6, R14, R13, R12, R11 ;  /* 0x0000000c0d0e7389 */ /* 0x00006400000c000b */
[----:B01----:R-:W-:Y:S01]  /*31f90*/  ENDCOLLECTIVE ;  /* 0x000000000000791b */ /* 0x003fe20003800000 */
.L_x_6710:
[----:B------:R-:W-:Y:S02]  /*31fa0*/  IMAD.MOV.U32 R13, RZ, RZ, R42 ;  /* 0x000000ffff0d7224 */ /* 0x000fe400078e002a */
[----:B------:R-:W-:Y:S02]  /*31fb0*/  IMAD.MOV.U32 R12, RZ, RZ, R3 ;  /* 0x000000ffff0c7224 */ /* 0x000fe400078e0003 */
[----:B------:R-:W-:-:S07]  /*31fc0*/  IMAD.MOV.U32 R33, RZ, RZ, R14 ;  /* 0x000000ffff217224 */ /* 0x000fce00078e000e */
[----:B------:R-:W-:Y:S05]  /*31fd0*/  WARPSYNC.COLLECTIVE R15, `(.L_x_6711) ;  /* 0x000000000f087348 */ /* 0x000fea0003c00000 */
[----:B------:R0:W1:Y:S02]  /*31fe0*/  SHFL.IDX P6, R14, R13, R12, R11 ;  /* 0x0000000c0d0e7389 */ /* 0x00006400000c000b */
[----:B01----:R-:W-:Y:S01]  /*31ff0*/  ENDCOLLECTIVE ;  /* 0x000000000000791b */ /* 0x003fe20003800000 */
.L_x_6711:
[----:B------:R-:W-:Y:S01]  /*32000*/  IMAD.MOV.U32 R13, RZ, RZ, R35 ;  /* 0x000000ffff0d7224 */ /* 0x000fe200078e0023 */
[----:B------:R-:W-:Y:S01]  /*32010*/  MOV R12, R0 ;  /* 0x00000000000c7202 */ /* 0x000fe20000000f00 */
[----:B------:R-:W-:-:S07]  /*32020*/  IMAD.MOV.U32 R42, RZ, RZ, R14 ;  /* 0x000000ffff2a7224 */ /* 0x000fce00078e000e */
[----:B------:R-:W-:Y:S05]  /*32030*/  WARPSYNC.COLLECTIVE R15, `(.L_x_6712) ;  /* 0x000000000f087348 */ /* 0x000fea0003c00000 */
[----:B------:R0:W1:Y:S02]  /*32040*/  SHFL.IDX P6, R14, R13, R12, R11 ;  /* 0x0000000c0d0e7389 */ /* 0x00006400000c000b */
[----:B01----:R-:W-:Y:S01]  /*32050*/  ENDCOLLECTIVE ;  /* 0x000000000000791b */ /* 0x003fe20003800000 */
.L_x_6712:
[----:B------:R-:W-:Y:S02]  /*32060*/  IMAD.MOV.U32 R13, RZ, RZ, R44 ;  /* 0x000000ffff0d7224 */ /* 0x000fe400078e002c */
[----:B------:R-:W-:Y:S02]  /*32070*/  IMAD.MOV.U32 R12, RZ, RZ, R3 ;  /* 0x000000ffff0c7224 */ /* 0x000fe400078e0003 */
[----:B------:R-:W-:-:S07]  /*32080*/  IMAD.MOV.U32 R46, RZ, RZ, R14 ;  /* 0x000000ffff2e7224 */ /* 0x000fce00078e000e */
[----:B------:R-:W-:Y:S05]  /*32090*/  WARPSYNC.COLLECTIVE R15, `(.L_x_6713) ;  /* 0x000000000f087348 */ /* 0x000fea0003c00000 */
[----:B------:R0:W1:Y:S02]  /*320a0*/  SHFL.IDX P6, R14, R13, R12, R11 ;  /* 0x0000000c0d0e7389 */ /* 0x00006400000c000b */
[----:B01----:R-:W-:Y:S01]  /*320b0*/  ENDCOLLECTIVE ;  /* 0x000000000000791b */ /* 0x003fe20003800000 */
.L_x_6713:
[----:B------:R-:W-:Y:S02]  /*320c0*/  IMAD.MOV.U32 R13, RZ, RZ, R37 ;  /* 0x000000ffff0d7224 */ /* 0x000fe400078e0025 */
[----:B------:R-:W-:Y:S02]  /*320d0*/  IMAD.MOV.U32 R12, RZ, RZ, R0 ;  /* 0x000000ffff0c7224 */ /* 0x000fe400078e0000 */
[----:B------:R-:W-:-:S07]  /*320e0*/  IMAD.MOV.U32 R35, RZ, RZ, R14 ;  /* 0x000000ffff237224 */ /* 0x000fce00078e000e */
[----:B------:R-:W-:Y:S05]  /*320f0*/  WARPSYNC.COLLECTIVE R15, `(.L_x_6714) ;  /* 0x000000000f087348 */ /* 0x000fea0003c00000 */
[----:B------:R0:W1:Y:S02]  /*32100*/  SHFL.IDX P6, R14, R13, R12, R11 ;  /* 0x0000000c0d0e7389 */ /* 0x00006400000c000b */
[----:B01----:R-:W-:Y:S01]  /*32110*/  ENDCOLLECTIVE ;  /* 0x000000000000791b */ /* 0x003fe20003800000 */
.L_x_6714:
        /* <DEDUP_REMOVED lines=8> */
.L_x_6715:
[----:B------:R-:W-:Y:S02]  /*321a0*/  IMAD.MOV.U32 R13, RZ, RZ, R39 ;  /* 0x000000ffff0d7224 */ /* 0x000fe400078e0027 */
[----:B------:R-:W-:Y:S02]  /*321b0*/  IMAD.MOV.U32 R12, RZ, RZ, R0 ;  /* 0x000000ffff0c7224 */ /* 0x000fe400078e0000 */
[----:B------:R-:W-:-:S07]  /*321c0*/  IMAD.MOV.U32 R37, RZ, RZ, R14 ;  /* 0x000000ffff257224 */ /* 0x000fce00078e000e */
[----:B------:R-:W-:Y:S05]  /*321d0*/  WARPSYNC.COLLECTIVE R15, `(.L_x_6716) ;  /* 0x000000000f087348 */ /* 0x000fea0003c00000 */
[----:B------:R0:W1:Y:S02]  /*321e0*/  SHFL.IDX P6, R14, R13, R12, R11 ;  /* 0x0000000c0d0e7389 */ /* 0x00006400000c000b */
[----:B01----:R-:W-:Y:S01]  /*321f0*/  ENDCOLLECTIVE ;  /* 0x000000000000791b */ /* 0x003fe20003800000 */
.L_x_6716:
        /* <DEDUP_REMOVED lines=8> */
.L_x_6717:
[----:B------:R-:W-:Y:S02]  /*32280*/  IMAD.MOV.U32 R13, RZ, RZ, R41 ;  /* 0x000000ffff0d7224 */ /* 0x000fe400078e0029 */
[----:B------:R-:W-:Y:S01]  /*32290*/  IMAD.MOV.U32 R12, RZ, RZ, R0 ;  /* 0x000000ffff0c7224 */ /* 0x000fe200078e0000 */
[----:B------:R-:W-:-:S07]  /*322a0*/  MOV R39, R14 ;  /* 0x0000000e00277202 */ /* 0x000fce0000000f00 */
[----:B------:R-:W-:Y:S05]  /*322b0*/  WARPSYNC.COLLECTIVE R15, `(.L_x_6718) ;  /* 0x000000000f087348 */ /* 0x000fea0003c00000 */
[----:B------:R0:W1:Y:S02]  /*322c0*/  SHFL.IDX P6, R14, R13, R12, R11 ;  /* 0x0000000c0d0e7389 */ /* 0x00006400000c000b */
[----:B01----:R-:W-:Y:S01]  /*322d0*/  ENDCOLLECTIVE ;  /* 0x000000000000791b */ /* 0x003fe20003800000 */
.L_x_6718:
        /* <DEDUP_REMOVED lines=8> */
.L_x_6719:
[----:B------:R-:W-:Y:S01]  /*32360*/  IMAD.MOV.U32 R13, RZ, RZ, R43 ;  /* 0x000000ffff0d7224 */ /* 0x000fe200078e002b */
[----:B------:R-:W-:Y:S01]  /*32370*/  MOV R12, R0 ;  /* 0x00000000000c7202 */ /* 0x000fe20000000f00 */
[----:B------:R-:W-:-:S07]  /*32380*/  IMAD.MOV.U32 R41, RZ, RZ, R14 ;  /* 0x000000ffff297224 */ /* 0x000fce00078e000e */
[----:B------:R-:W-:Y:S05]  /*32390*/  WARPSYNC.COLLECTIVE R15, `(.L_x_6720) ;  /* 0x000000000f087348 */ /* 0x000fea0003c00000 */
[----:B------:R0:W1:Y:S02]  /*323a0*/  SHFL.IDX P6, R14, R13, R12, R11 ;  /* 0x0000000c0d0e7389 */ /* 0x00006400000c000b */
[----:B01----:R-:W-:Y:S01]  /*323b0*/  ENDCOLLECTIVE ;  /* 0x000000000000791b */ /* 0x003fe20003800000 */
.L_x_6720:
        /* <DEDUP_REMOVED lines=8> */
.L_x_6721:
[----:B------:R-:W-:Y:S02]  /*32440*/  IMAD.MOV.U32 R13, RZ, RZ, R45 ;  /* 0x000000ffff0d7224 */ /* 0x000fe400078e002d */
[----:B------:R-:W-:Y:S02]  /*32450*/  IMAD.MOV.U32 R12, RZ, RZ, R0 ;  /* 0x000000ffff0c7224 */ /* 0x000fe400078e0000 */
[----:B------:R-:W-:-:S07]  /*32460*/  IMAD.MOV.U32 R62, RZ, RZ, R14 ;  /* 0x000000ffff3e7224 */ /* 0x000fce00078e000e */
[----:B------:R-:W-:Y:S05]  /*32470*/  WARPSYNC.COLLECTIVE R15, `(.L_x_6722) ;  /* 0x000000000f087348 */ /* 0x000fea0003c00000 */
[----:B------:R0:W1:Y:S02]  /*32480*/  SHFL.IDX P6, R14, R13, R12, R11 ;  /* 0x0000000c0d0e7389 */ /* 0x00006400000c000b */
[----:B01----:R-:W-:Y:S01]  /*32490*/  ENDCOLLECTIVE ;  /* 0x000000000000791b */ /* 0x003fe20003800000 */
.L_x_6722:
        /* <DEDUP_REMOVED lines=8> */
.L_x_6723:
[----:B------:R-:W-:Y:S02]  /*32520*/  IMAD.MOV.U32 R13, RZ, RZ, R47 ;  /* 0x000000ffff0d7224 */ /* 0x000fe400078e002f */
[----:B------:R-:W-:Y:S02]  /*32530*/  IMAD.MOV.U32 R12, RZ, RZ, R0 ;  /* 0x000000ffff0c7224 */ /* 0x000fe400078e0000 */
[----:B------:R-:W-:-:S07]  /*32540*/  IMAD.MOV.U32 R64, RZ, RZ, R14 ;  /* 0x000000ffff407224 */ /* 0x000fce00078e000e */
[----:B------:R-:W-:Y:S05]  /*32550*/  WARPSYNC.COLLECTIVE R15, `(.L_x_6724) ;  /* 0x000000000f087348 */ /* 0x000fea0003c00000 */
[----:B------:R0:W1:Y:S02]  /*32560*/  SHFL.IDX P6, R14, R13, R12, R11 ;  /* 0x0000000c0d0e7389 */ /* 0x00006400000c000b */
[----:B01----:R-:W-:Y:S01]  /*32570*/  ENDCOLLECTIVE ;  /* 0x000000000000791b */ /* 0x003fe20003800000 */
.L_x_6724:
[----:B------:R-:W-:Y:S01]  /*32580*/  SEL R9, R45, R64, P0 ;  /* 0x000000402d097207 */ /* 0x000fe20000000000 */
[----:B------:R-:W-:Y:S02]  /*32590*/  IMAD.MOV.U32 R13, RZ, RZ, R66 ;  /* 0x000000ffff0d7224 */ /* 0x000fe400078e0042 */
[----:B------:R-:W-:Y:S02]  /*325a0*/  IMAD.MOV.U32 R12, RZ, RZ, R3 ;  /* 0x000000ffff0c7224 */ /* 0x000fe400078e0003 */
[----:B------:R-:W-:-:S07]  /*325b0*/  IMAD.MOV.U32 R47, RZ, RZ, R14 ;  /* 0x000000ffff2f7224 */ /* 0x000fce00078e000e */
[----:B------:R-:W-:Y:S05]  /*325c0*/  WARPSYNC.COLLECTIVE R15, `(.L_x_6725) ;  /* 0x000000000f087348 */ /* 0x000fea0003c00000 */
[----:B------:R0:W1:Y:S02]  /*325d0*/  SHFL.IDX P6, R14, R13, R12, R11 ;  /* 0x0000000c0d0e7389 */ /* 0x00006400000c000b */
[----:B01----:R-:W-:Y:S01]  /*325e0*/  ENDCOLLECTIVE ;  /* 0x000000000000791b */ /* 0x003fe20003800000 */
.L_x_6725:
[----:B------:R-:W-:Y:S02]  /*325f0*/  IMAD.MOV.U32 R13, RZ, RZ, R49 ;  /* 0x000000ffff0d7224 */ /* 0x000fe400078e0031 */
[----:B------:R-:W-:Y:S01]  /*32600*/  IMAD.MOV.U32 R12, RZ, RZ, R0 ;  /* 0x000000ffff0c7224 */ /* 0x000fe200078e0000 */
[----:B------:R-:W-:-:S07]  /*32610*/  MOV R66, R14 ;  /* 0x0000000e00427202 */ /* 0x000fce0000000f00 */
[----:B------:R-:W-:Y:S05]  /*32620*/  WARPSYNC.COLLECTIVE R15, `(.L_x_6726) ;  /* 0x000000000f087348 */ /* 0x000fea0003c00000 */
[----:B------:R0:W1:Y:S02]  /*32630*/  SHFL.IDX P6, R14, R13, R12, R11 ;  /* 0x0000000c0d0e7389 */ /* 0x00006400000c000b */
[----:B01----:R-:W-:Y:S01]  /*32640*/  ENDCOLLECTIVE ;  /* 0x000000000000791b */ /* 0x003fe20003800000 */
.L_x_6726:
        /* <DEDUP_REMOVED lines=8> */
.L_x_6727:
[----:B------:R-:W-:Y:S01]  /*326d0*/  IMAD.MOV.U32 R13, RZ, RZ, R51 ;  /* 0x000000ffff0d7224 */ /* 0x000fe200078e0033 */
[----:B------:R-:W-:Y:S01]  /*326e0*/  MOV R12, R0 ;  /* 0x00000000000c7202 */ /* 0x000fe20000000f00 */
[----:B------:R-:W-:-:S07]  /*326f0*/  IMAD.MOV.U32 R68, RZ, RZ, R14 ;  /* 0x000000ffff447224 */ /* 0x000fce00078e000e */
[----:B------:R-:W-:Y:S05]  /*32700*/  WARPSYNC.COLLECTIVE R15, `(.L_x_6728) ;  /* 0x000000000f087348 */ /* 0x000fea0003c00000 */
[----:B------:R0:W1:Y:S02]  /*32710*/  SHFL.IDX P6, R14, R13, R12, R11 ;  /* 0x0000000c0d0e7389 */ /* 0x00006400000c000b */
[----:B01----:R-:W-:Y:S01]  /*32720*/  ENDCOLLECTIVE ;  /* 0x000000000000791b */ /* 0x003fe20003800000 */
.L_x_6728:
[----:B------:R-:W-:Y:S01]  /*32730*/  SEL R29, R49, R68, P0 ;  /* 0x00000044311d7207 */ /* 0x000fe20000000000 */
[----:B------:R-:W-:Y:S02]  /*32740*/  IMAD.MOV.U32 R13, RZ, RZ, R70 ;  /* 0x000000ffff0d7224 */ /* 0x000fe400078e0046 */
[----:B------:R-:W-:Y:S02]  /*32750*/  IMAD.MOV.U32 R12, RZ, RZ, R3 ;  /* 0x000000ffff0c7224 */ /* 0x000fe400078e0003 */
[----:B------:R-:W-:-:S07]  /*32760*/  IMAD.MOV.U32 R51, RZ, RZ, R14 ;  /* 0x000000ffff337224 */ /* 0x000fce00078e000e */
[----:B------:R-:W-:Y:S05]  /*32770*/  WARPSYNC.COLLECTIVE R15, `(.L_x_6729) ;  /* 0x000000000f087348 */ /* 0x000fea0003c00000 */
[----:B------:R0:W1:Y:S02]  /*32780*/  SHFL.IDX P6, R14, R13, R12, R11 ;  /* 0x0000000c0d0e7389 */ /* 0x00006400000c000b */
[----:B01----:R-:W-:Y:S01]  /*32790*/  ENDCOLLECTIVE ;  /* 0x000000000000791b */ /* 0x003fe20003800000 */
.L_x_6729:
[----:B------:R-:W-:Y:S02]  /*327a0*/  IMAD.MOV.U32 R13, RZ, RZ, R53 ;  /* 0x000000ffff0d7224 */ /* 0x000fe400078e0035 */
[----:B------:R-:W-:Y:S02]  /*327b0*/  IMAD.MOV.U32 R12, RZ, RZ, R0 ;  /* 0x000000ffff0c7224 */ /* 0x000fe400078e0000 */
[----:B------:R-:W-:-:S07]  /*327c0*/  IMAD.MOV.U32 R70, RZ, RZ, R14 ;  /* 0x000000ffff467224 */ /* 0x000fce00078e000e */
[----:B------:R-:W-:Y:S05]  /*327d0*/  WARPSYNC.COLLECTIVE R15, `(.L_x_6730) ;  /* 0x000000000f087348 */ /* 0x000fea0003c00000 */
[----:B------:R0:W1:Y:S02]  /*327e0*/  SHFL.IDX P6, R14, R13, R12, R11 ;  /* 0x0000000c0d0e7389 */ /* 0x00006400000c000b */
[----:B01----:R-:W-:Y:S01]  /*327f0*/  ENDCOLLECTIVE ;  /* 0x000000000000791b */ /* 0x003fe20003800000 */
.L_x_6730:
[----:B------:R-:W-:Y:S02]  /*32800*/  SEL R35, R70, R51, P0 ;  /* 0x0000003346237207 */ /* 0x000fe40000000000 */
[----:B------:R-:W-:Y:S01]  /*32810*/  MOV R13, R72 ;  /* 0x00000048000d7202 */ /* 0x000fe20000000f00 */
[----:B------:R-:W-:Y:S02]  /*32820*/  IMAD.MOV.U32 R12, RZ, RZ, R3 ;  /* 0x000000ffff0c7224 */ /* 0x000fe400078e0003 */
[----:B------:R-:W-:-:S07]  /*32830*/  IMAD.MOV.U32 R53, RZ, RZ, R14 ;  /* 0x000000ffff357224 */ /* 0x000fce00078e000e */
[----:B------:R-:W-:Y:S05]  /*32840*/  WARPSYNC.COLLECTIVE R15, `(.L_x_6731) ;  /* 0x000000000f087348 */ /* 0x000fea0003c00000 */
[----:B------:R0:W1:Y:S02]  /*32850*/  SHFL.IDX P6, R14, R13, R12, R11 ;  /* 0x0000000c0d0e7389 */ /* 0x00006400000c000b */
[----:B01----:R-:W-:Y:S01]  /*32860*/  ENDCOLLECTIVE ;  /* 0x000000000000791b */ /* 0x003fe20003800000 */
.L_x_6731:
[----:B------:R-:W-:Y:S02]  /*32870*/  IMAD.MOV.U32 R13, RZ, RZ, R55 ;  /* 0x000000ffff0d7224 */ /* 0x000fe400078e0037 */
[----:B------:R-:W-:Y:S02]  /*32880*/  IMAD.MOV.U32 R12, RZ, RZ, R0 ;  /* 0x000000ffff0c7224 */ /* 0x000fe400078e0000 */
[----:B------:R-:W-:-:S07]  /*32890*/  IMAD.MOV.U32 R72, RZ, RZ, R14 ;  /* 0x000000ffff487224 */ /* 0x000fce00078e000e */
[----:B------:R-:W-:Y:S05]  /*328a0*/  WARPSYNC.COLLECTIVE R15, `(.L_x_6732) ;  /* 0x000000000f087348 */ /* 0x000fea0003c00000 */
[----:B------:R0:W1:Y:S02]  /*328b0*/  SHFL.IDX P6, R14, R13, R12, R11 ;  /* 0x0000000c0d0e7389 */ /* 0x00006400000c000b */
[----:B01----:R-:W-:Y:S01]  /*328c0*/  ENDCOLLECTIVE ;  /* 0x000000000000791b */ /* 0x003fe20003800000 */
.L_x_6732:
        /* <DEDUP_REMOVED lines=8> */
.L_x_6733:
[----:B------:R-:W-:Y:S02]  /*32950*/  IMAD.MOV.U32 R13, RZ, RZ, R57 ;  /* 0x000000ffff0d7224 */ /* 0x000fe400078e0039 */
[----:B------:R-:W-:Y:S01]  /*32960*/  IMAD.MOV.U32 R12, RZ, RZ, R0 ;  /* 0x000000ffff0c7224 */ /* 0x000fe200078e0000 */
[----:B------:R-:W-:-:S07]  /*32970*/  MOV R74, R14 ;  /* 0x0000000e004a7202 */ /* 0x000fce0000000f00 */
[----:B------:R-:W-:Y:S05]  /*32980*/  WARPSYNC.COLLECTIVE R15, `(.L_x_6734) ;  /* 0x000000000f087348 */ /* 0x000fea0003c00000 */
[----:B------:R0:W1:Y:S02]  /*32990*/  SHFL.IDX P6, R14, R13, R12, R11 ;  /* 0x0000000c0d0e7389 */ /* 0x00006400000c000b */
[----:B01----:R-:W-:Y:S01]  /*329a0*/  ENDCOLLECTIVE ;  /* 0x000000000000791b */ /* 0x003fe20003800000 */
.L_x_6734:
[----:B------:R-:W-:Y:S02]  /*329b0*/  IMAD.MOV.U32 R13, RZ, RZ, R76 ;  /* 0x000000ffff0d7224 */ /* 0x000fe400078e004c */
[----:B------:R-:W-:Y:S02]  /*329c0*/  IMAD.MOV.U32 R12, RZ, RZ, R3 ;  /* 0x000000ffff0c7224 */ /* 0x000fe400078e0003 */
[----:B------:R-:W-:-:S07]  /*329d0*/  IMAD.MOV.U32 R57, RZ, RZ, R14 ;  /* 0x000000ffff397224 */ /* 0x000fce00078e000e */
[----:B------:R-:W-:Y:S05]  /*329e0*/  WARPSYNC.COLLECTIVE R15, `(.L_x_6735) ;  /* 0x000000000f087348 */ /* 0x000fea0003c00000 */
[----:B------:R0:W1:Y:S02]  /*329f0*/  SHFL.IDX P6, R14, R13, R12, R11 ;  /* 0x0000000c0d0e7389 */ /* 0x00006400000c000b */
[----:B01----:R-:W-:Y:S01]  /*32a00*/  ENDCOLLECTIVE ;  /* 0x000000000000791b */ /* 0x003fe20003800000 */
.L_x_6735:
[----:B------:R-:W-:Y:S01]  /*32a10*/  IMAD.MOV.U32 R13, RZ, RZ, R59 ;  /* 0x000000ffff0d7224 */ /* 0x000fe200078e003b */
[----:B------:R-:W-:Y:S01]  /*32a20*/  MOV R12, R0 ;  /* 0x00000000000c7202 */ /* 0x000fe20000000f00 */
[----:B------:R-:W-:-:S07]  /*32a30*/  IMAD.MOV.U32 R76, RZ, RZ, R14 ;  /* 0x000000ffff4c7224 */ /* 0x000fce00078e000e */
[----:B------:R-:W-:Y:S05]  /*32a40*/  WARPSYNC.COLLECTIVE R15, `(.L_x_6736) ;  /* 0x000000000f087348 */ /* 0x000fea0003c00000 */
[----:B------:R0:W1:Y:S02]  /*32a50*/  SHFL.IDX P6, R14, R13, R12, R11 ;  /* 0x0000000c0d0e7389 */ /* 0x00006400000c000b */
[----:B01----:R-:W-:Y:S01]  /*32a60*/  ENDCOLLECTIVE ;  /* 0x000000000000791b */ /* 0x003fe20003800000 */
.L_x_6736:
        /* <DEDUP_REMOVED lines=8> */
.L_x_6737:
[----:B------:R-:W-:Y:S02]  /*32af0*/  IMAD.MOV.U32 R13, RZ, RZ, R63 ;  /* 0x000000ffff0d7224 */ /* 0x000fe400078e003f */
[----:B------:R-:W-:Y:S02]  /*32b00*/  IMAD.MOV.U32 R12, RZ, RZ, R0 ;  /* 0x000000ffff0c7224 */ /* 0x000fe400078e0000 */
[----:B------:R-:W-:-:S07]  /*32b10*/  IMAD.MOV.U32 R78, RZ, RZ, R14 ;  /* 0x000000ffff4e7224 */ /* 0x000fce00078e000e */
[----:B------:R-:W-:Y:S05]  /*32b20*/  WARPSYNC.COLLECTIVE R15, `(.L_x_6738) ;  /* 0x000000000f087348 */ /* 0x000fea0003c00000 */
[----:B------:R0:W1:Y:S02]  /*32b30*/  SHFL.IDX P6, R14, R13, R12, R11 ;  /* 0x0000000c0d0e7389 */ /* 0x00006400000c000b */
[----:B01----:R-:W-:Y:S01]  /*32b40*/  ENDCOLLECTIVE ;  /* 0x000000000000791b */ /* 0x003fe20003800000 */
.L_x_6738:
[----:B------:R-:W-:Y:S02]  /*32b50*/  SEL R47, R78, R59, P0 ;  /* 0x0000003b4e2f7207 */ /* 0x000fe40000000000 */
[----:B------:R-:W-:Y:S01]  /*32b60*/  MOV R13, R80 ;  /* 0x00000050000d7202 */ /* 0x000fe20000000f00 */
[----:B------:R-:W-:Y:S02]  /*32b70*/  IMAD.MOV.U32 R12, RZ, RZ, R3 ;  /* 0x000000ffff0c7224 */ /* 0x000fe400078e0003 */
[----:B------:R-:W-:-:S07]  /*32b80*/  IMAD.MOV.U32 R63, RZ, RZ, R14 ;  /* 0x000000ffff3f7224 */ /* 0x000fce00078e000e */
[----:B------:R-:W-:Y:S05]  /*32b90*/  WARPSYNC.COLLECTIVE R15, `(.L_x_6739) ;  /* 0x000000000f087348 */ /* 0x000fea0003c00000 */
[----:B------:R0:W1:Y:S02]  /*32ba0*/  SHFL.IDX P6, R14, R13, R12, R11 ;  /* 0x0000000c0d0e7389 */ /* 0x00006400000c000b */
[----:B01----:R-:W-:Y:S01]  /*32bb0*/  ENDCOLLECTIVE ;  /* 0x000000000000791b */ /* 0x003fe20003800000 */
.L_x_6739:
[----:B------:R-:W-:Y:S02]  /*32bc0*/  IMAD.MOV.U32 R13, RZ, RZ, R65 ;  /* 0x000000ffff0d7224 */ /* 0x000fe400078e0041 */
[----:B------:R-:W-:Y:S02]  /*32bd0*/  IMAD.MOV.U32 R12, RZ, RZ, R0 ;  /* 0x000000ffff0c7224 */ /* 0x000fe400078e0000 */
[----:B------:R-:W-:-:S07]  /*32be0*/  IMAD.MOV.U32 R80, RZ, RZ, R14 ;  /* 0x000000ffff507224 */ /* 0x000fce00078e000e */
[----:B------:R-:W-:Y:S05]  /*32bf0*/  WARPSYNC.COLLECTIVE R15, `(.L_x_6740) ;  /* 0x000000000f087348 */ /* 0x000fea0003c00000 */
[----:B------:R0:W1:Y:S02]  /*32c00*/  SHFL.IDX P6, R14, R13, R12, R11 ;  /* 0x0000000c0d0e7389 */ /* 0x00006400000c000b */
[----:B01----:R-:W-:Y:S01]  /*32c10*/  ENDCOLLECTIVE ;  /* 0x000000000000791b */ /* 0x003fe20003800000 */
.L_x_6740:
[----:B------:R-:W-:Y:S02]  /*32c20*/  IMAD.MOV.U32 R13, RZ, RZ, R82 ;  /* 0x000000ffff0d7224 */ /* 0x000fe400078e0052 */
[----:B------:R-:W-:Y:S02]  /*32c30*/  IMAD.MOV.U32 R12, RZ, RZ, R3 ;  /* 0x000000ffff0c7224 */ /* 0x000fe400078e0003 */
[----:B------:R-:W-:-:S07]  /*32c40*/  IMAD.MOV.U32 R65, RZ, RZ, R14 ;  /* 0x000000ffff417224 */ /* 0x000fce00078e000e */
[----:B------:R-:W-:Y:S05]  /*32c50*/  WARPSYNC.COLLECTIVE R15, `(.L_x_6741) ;  /* 0x000000000f087348 */ /* 0x000fea0003c00000 */
[----:B------:R0:W1:Y:S02]  /*32c60*/  SHFL.IDX P6, R14, R13, R12, R11 ;  /* 0x0000000c0d0e7389 */ /* 0x00006400000c000b */
[----:B01----:R-:W-:Y:S01]  /*32c70*/  ENDCOLLECTIVE ;  /* 0x000000000000791b */ /* 0x003fe20003800000 */
.L_x_6741:
[----:B------:R-:W-:Y:S02]  /*32c80*/  IMAD.MOV.U32 R13, RZ, RZ, R67 ;  /* 0x000000ffff0d7224 */ /* 0x000fe400078e0043 */
[----:B------:R-:W-:Y:S02]  /*32c90*/  IMAD.MOV.U32 R12, RZ, RZ, R0 ;  /* 0x000000ffff0c7224 */ /* 0x000fe400078e0000 */
[----:B------:R-:W-:Y:S01]  /*32ca0*/  IMAD.MOV.U32 R0, RZ, RZ, RZ ;  /* 0x000000ffff007224 */ /* 0x000fe200078e00ff */
[----:B------:R-:W-:-:S07]  /*32cb0*/  MOV R82, R14 ;  /* 0x0000000e00527202 */ /* 0x000fce0000000f00 */
[----:B------:R-:W-:Y:S05]  /*32cc0*/  WARPSYNC.COLLECTIVE R15, `(.L_x_6742) ;  /* 0x000000000f087348 */ /* 0x000fea0003c00000 */
[----:B------:R0:W1:Y:S02]  /*32cd0*/  SHFL.IDX P6, R14, R13, R12, R11 ;  /* 0x0000000c0d0e7389 */ /* 0x00006400000c000b */
[----:B01----:R-:W-:Y:S01]  /*32ce0*/  ENDCOLLECTIVE ;  /* 0x000000000000791b */ /* 0x003fe20003800000 */
.L_x_6742:
[----:B------:R-:W-:Y:S01]  /*32cf0*/  SEL R53, R65, R82, P0 ;  /* 0x0000005241357207 */ /* 0x000fe20000000000 */
[----:B------:R-:W-:Y:S02]  /*32d00*/  IMAD.MOV.U32 R13, RZ, RZ, R84 ;  /* 0x000000ffff0d7224 */ /* 0x000fe400078e0054 */
[----:B------:R-:W-:Y:S02]  /*32d10*/  IMAD.MOV.U32 R12, RZ, RZ, R3 ;  /* 0x000000ffff0c7224 */ /* 0x000fe400078e0003 */
[----:B------:R-:W-:-:S07]  /*32d20*/  IMAD.MOV.U32 R67, RZ, RZ, R14 ;  /* 0x000000ffff437224 */ /* 0x000fce00078e000e */
[----:B------:R-:W-:Y:S05]  /*32d30*/  WARPSYNC.COLLECTIVE R15, `(.L_x_6743) ;  /* 0x000000000f087348 */ /* 0x000fea0003c00000 */
[----:B------:R0:W1:Y:S02]  /*32d40*/  SHFL.IDX P6, R14, R13, R12, R11 ;  /* 0x0000000c0d0e7389 */ /* 0x00006400000c000b */
[----:B01----:R-:W-:Y:S01]  /*32d50*/  ENDCOLLECTIVE ;  /* 0x000000000000791b */ /* 0x003fe20003800000 */
.L_x_6743:
        /* <DEDUP_REMOVED lines=15> */
.L_x_6496:
[----:B------:R-:W-:Y:S01]  /*32e50*/  MOV R13, R3 ;  /* 0x00000003000d7202 */ /* 0x000fe20000000f00 */
[----:B------:R-:W-:Y:S02]  /*32e60*/  IMAD.MOV.U32 R12, RZ, RZ, RZ ;  /* 0x000000ffff0c7224 */ /* 0x000fe400078e00ff */
[----:B------:R-:W-:Y:S02]  /*32e70*/  IMAD.MOV.U32 R11, RZ, RZ, 0x181f ;  /* 0x0000181fff0b7424 */ /* 0x000fe400078e00ff */
[----:B------:R-:W-:-:S07]  /*32e80*/  IMAD.MOV.U32 R15, RZ, RZ, -0x1 ;  /* 0xffffffffff0f7424 */ /* 0x000fce00078e00ff */
[----:B0-----:R-:W-:Y:S05]  /*32e90*/  WARPSYNC.COLLECTIVE R15, `(.L_x_6745) ;  /* 0x000000000f087348 */ /* 0x001fea0003c00000 */
[----:B------:R1:W2:Y:S02]  /*32ea0*/  SHFL.IDX P6, R14, R13, R12, R11 ;  /* 0x0000000c0d0e7389 */ /* 0x0002a400000c000b */
[----:B012---:R-:W-:Y:S01]  /*32eb0*/  ENDCOLLECTIVE ;  /* 0x000000000000791b */ /* 0x007fe20003800000 */
.L_x_6745:
[----:B------:R-:W-:Y:S02]  /*32ec0*/  IMAD.MOV.U32 R13, RZ, RZ, R2 ;  /* 0x000000ffff0d7224 */ /* 0x000fe400078e0002 */
[----:B------:R-:W-:-:S07]  /*32ed0*/  IMAD.MOV.U32 R0, RZ, RZ, R14 ;  /* 0x000000ffff007224 */ /* 0x000fce00078e000e */
[----:B------:R-:W-:Y:S05]  /*32ee0*/  WARPSYNC.COLLECTIVE R15, `(.L_x_6746) ;  /* 0x000000000f087348 */ /* 0x000fea0003c00000 */
[----:B------:R0:W1:Y:S02]  /*32ef0*/  SHFL.IDX P6, R14, R13, R12, R11 ;  /* 0x0000000c0d0e7389 */ /* 0x00006400000c000b */
[----:B01----:R-:W-:Y:S01]  /*32f00*/  ENDCOLLECTIVE ;  /* 0x000000000000791b */ /* 0x003fe20003800000 */
.L_x_6746:
[----:B------:R-:W-:Y:S05]  /*32f10*/  BRA `(.L_x_6747) ;  /* 0xffffff4000807947 */ /* 0x000fea000383ffff */
.L_x_6499:
        /* <DEDUP_REMOVED lines=8> */
.L_x_6749:
[----:B------:R-:W-:Y:S05]  /*32fa0*/  BSYNC B1 ;  /* 0x0000000000017941 */ /* 0x000fea0003800000 */
.L_x_6748:
        /* <DEDUP_REMOVED lines=8> */
.L_x_6750:
[----:B------:R-:W-:Y:S05]  /*33030*/  BRA `(.L_x_6751) ;  /* 0xffffff4000947947 */ /* 0x000fea000383ffff */
.L_x_6502:
        /* <DEDUP_REMOVED lines=8> */
.L_x_6753:
[----:B------:R-:W-:Y:S05]  /*330c0*/  BSYNC B1 ;  /* 0x0000000000017941 */ /* 0x000fea0003800000 */
.L_x_6752:
        /* <DEDUP_REMOVED lines=8> */
.L_x_6754:
[----:B------:R-:W-:Y:S05]  /*33150*/  BRA `(.L_x_6755) ;  /* 0xffffff4000a47947 */ /* 0x000fea000383ffff */
.L_x_6505:
[----:B------:R-:W-:Y:S01]  /*33160*/  BSSY B1, `(.L_x_6756) ;  /* 0x0000008000017945 */ /* 0x000fe20003800000 */
[----:B0-----:R-:W-:Y:S01]  /*33170*/  MOV R13, R3 ;  /* 0x00000003000d7202 */ /* 0x001fe20000000f00 */
[----:B------:R-:W-:Y:S02]  /*33180*/  IMAD.MOV.U32 R12, RZ, RZ, 0x3 ;  /* 0x00000003ff0c7424 */ /* 0x000fe400078e00ff */
[----:B------:R-:W-:Y:S02]  /*33190*/  IMAD.MOV.U32 R11, RZ, RZ, 0x181f ;  /* 0x0000181fff0b7424 */ /* 0x000fe400078e00ff */
[----:B------:R-:W-:-:S07]  /*331a0*/  IMAD.MOV.U32 R15, RZ, RZ, -0x1 ;  /* 0xffffffffff0f7424 */ /* 0x000fce00078e00ff */
[----:B-1234-:R-:W-:Y:S05]  /*331b0*/  WARPSYNC.COLLECTIVE R15, `(.L_x_6757) ;  /* 0x000000000f087348 */ /* 0x01efea0003c00000 */
[----:B----4-:R0:W4:Y:S02]  /*331c0*/  SHFL.IDX P6, R14, R13, R12, R11 ;  /* 0x0000000c0d0e7389 */ /* 0x01012400000c000b */
[----:B01234-:R-:W-:Y:S01]  /*331d0*/  ENDCOLLECTIVE ;  /* 0x000000000000791b */ /* 0x01ffe20003800000 */
.L_x_6757:
[----:B------:R-:W-:Y:S05]  /*331e0*/  BSYNC B1 ;  /* 0x0000000000017941 */ /* 0x000fea0003800000 */
.L_x_6756:
        /* <DEDUP_REMOVED lines=8> */
.L_x_6758:
[----:B------:R-:W-:Y:S05]  /*33270*/  BRA `(.L_x_6759) ;  /* 0xffffff4000b47947 */ /* 0x000fea000383ffff */
.L_x_6521:
[----:B0-----:R-:W0:Y:S01]  /*33280*/  S2R R8, SR_TID.X ;  /* 0x0000000000087919 */ /* 0x001e220000002100 */
        /* <DEDUP_REMOVED lines=10> */
.L_x_6761:
[----:B------:R-:W-:Y:S05]  /*33330*/  BSYNC B1 ;  /* 0x0000000000017941 */ /* 0x000fea0003800000 */
.L_x_6760:
[----:B------:R-:W-:Y:S05]  /*33340*/  BRA `(.L_x_6762) ;  /* 0xffffff5800587947 */ /* 0x000fea000383ffff */
.L_x_6523:
[----:B------:R-:W-:Y:S01]  /*33350*/  BSSY B1, `(.L_x_6763) ;  /* 0x0000006000017945 */ /* 0x000fe20003800000 */
[----:B------:R-:W-:-:S07]  /*33360*/  IMAD.MOV.U32 R15, RZ, RZ, -0x1 ;  /* 0xffffffffff0f7424 */ /* 0x000fce00078e00ff */
[----:B01----:R-:W-:Y:S05]  /*33370*/  WARPSYNC.COLLECTIVE R15, `(.L_x_6764) ;  /* 0x000000000f0c7348 */ /* 0x003fea0003c00000 */
[----:B------:R-:W-:Y:S02]  /*33380*/  ELECT P6, UR62, PT ;  /* 0x00000000003e782f */ /* 0x000fe400038c0000 */
[----:B------:R-:W-:Y:S01]  /*33390*/  MOV R14, UR62 ;  /* 0x0000003e000e7c02 */ /* 0x000fe20008000f00 */
[----:B01----:R-:W-:Y:S10]  /*333a0*/  ENDCOLLECTIVE ;  /* 0x000000000000791b */ /* 0x003ff40003800000 */
.L_x_6764:
[----:B------:R-:W-:Y:S05]  /*333b0*/  BSYNC B1 ;  /* 0x0000000000017941 */ /* 0x000fea0003800000 */
.L_x_6763:
[----:B------:R-:W-:Y:S05]  /*333c0*/  BRA `(.L_x_6522) ;  /* 0xffffff5800507947 */ /* 0x000fea000383ffff */
.L_x_6525:
[----:B-1----:R1:W2:Y:S02]  /*333d0*/  SYNCS.PHASECHK.TRANS64.TRYWAIT P0, [R23+URZ+0x33420], R6 ;  /* 0x03342006170075a7 */ /* 0x0022a4000800017f */
[----:B--2---:R-:W-:Y:S05]  /*333e0*/  @!P0 NANOSLEEP.SYNCS 0x989680 ;  /* 0x009896800000895d */ /* 0x004fea0003900000 */
[----:B------:R-:W2:Y:S02]  /*333f0*/  @!P0 SYNCS.PHASECHK.TRANS64 P0, [R23+URZ+0x33420], R6 ;  /* 0x03342006170085a7 */ /* 0x000ea4000800007f */
[----:B--2---:R-:W-:Y:S05]  /*33400*/  @!P0 BRA `(.L_x_6525) ;  /* 0xfffffffc00f08947 */ /* 0x004fea000383ffff */
[----:B------:R-:W-:Y:S05]  /*33410*/  BRA `(.L_x_6765) ;  /* 0xffffff5800607947 */ /* 0x000fea000383ffff */
.L_x_6529:
[----:B0-----:R0:W2:Y:S02]  /*33420*/  SYNCS.PHASECHK.TRANS64.TRYWAIT P0, [R10+URZ+0x334a0], R9 ;  /* 0x0334a0090a0075a7 */ /* 0x0010a4000800017f */
[----:B--2---:R-:W-:Y:S05]  /*33430*/  @!P0 NANOSLEEP.SYNCS 0x989680 ;  /* 0x009896800000895d */ /* 0x004fea0003900000 */
[----:B------:R-:W2:Y:S02]  /*33440*/  @!P0 SYNCS.PHASECHK.TRANS64 P0, [R10+URZ+0x334a0], R9 ;  /* 0x0334a0090a0085a7 */ /* 0x000ea4000800007f */
[----:B--2---:R-:W-:Y:S05]  /*33450*/  @!P0 BRA `(.L_x_6529) ;  /* 0xfffffffc00f08947 */ /* 0x004fea000383ffff */
[----:B------:R-:W-:Y:S05]  /*33460*/  BRA `(.L_x_6766) ;  /* 0xffffff58007c7947 */ /* 0x000fea000383ffff */
.L_x_6536:
[----:B-1----:R1:W2:Y:S02]  /*33470*/  SYNCS.PHASECHK.TRANS64.TRYWAIT P0, [R10+URZ+0x334c0], R9 ;  /* 0x0334c0090a0075a7 */ /* 0x0022a4000800017f */
[----:B--2---:R-:W-:Y:S05]  /*33480*/  @!P0 NANOSLEEP.SYNCS 0x989680 ;  /* 0x009896800000895d */ /* 0x004fea0003900000 */
[----:B------:R-:W2:Y:S02]  /*33490*/  @!P0 SYNCS.PHASECHK.TRANS64 P0, [R10+URZ+0x334c0], R9 ;  /* 0x0334c0090a0085a7 */ /* 0x000ea4000800007f */
[----:B--2---:R-:W-:Y:S05]  /*334a0*/  @!P0 BRA `(.L_x_6536) ;  /* 0xfffffffc00f08947 */ /* 0x004fea000383ffff */
[----:B------:R-:W-:Y:S05]  /*334b0*/  BRA `(.L_x_6767) ;  /* 0xffffff5c00787947 */ /* 0x000fea000383ffff */
.L_x_6545:
[----:B0-----:R0:W1:Y:S02]  /*334c0*/  SYNCS.PHASECHK.TRANS64.TRYWAIT P1, [R9+URZ+0x334a0], R8 ;  /* 0x0334a008090075a7 */ /* 0x001064000802017f */
[----:B-1----:R-:W-:Y:S05]  /*334d0*/  @!P1 NANOSLEEP.SYNCS 0x989680 ;  /* 0x009896800000995d */ /* 0x002fea0003900000 */
[----:B------:R-:W1:Y:S02]  /*334e0*/  @!P1 SYNCS.PHASECHK.TRANS64 P1, [R9+URZ+0x334a0], R8 ;  /* 0x0334a008090095a7 */ /* 0x000e64000802007f */
[----:B-1----:R-:W-:Y:S05]  /*334f0*/  @!P1 BRA `(.L_x_6545) ;  /* 0xfffffffc00f09947 */ /* 0x002fea000383ffff */
[----:B------:R-:W-:Y:S05]  /*33500*/  BRA `(.L_x_6768) ;  /* 0xffffff6000b87947 */ /* 0x000fea000383ffff */
.L_x_6552:
[----:B-1----:R1:W2:Y:S02]  /*33510*/  SYNCS.PHASECHK.TRANS64.TRYWAIT P1, [R9+URZ+0x334c0], R8 ;  /* 0x0334c008090075a7 */ /* 0x0022a4000802017f */
[----:B--2---:R-:W-:Y:S05]  /*33520*/  @!P1 NANOSLEEP.SYNCS 0x989680 ;  /* 0x009896800000995d */ /* 0x004fea0003900000 */
[----:B------:R-:W2:Y:S02]  /*33530*/  @!P1 SYNCS.PHASECHK.TRANS64 P1, [R9+URZ+0x334c0], R8 ;  /* 0x0334c008090095a7 */ /* 0x000ea4000802007f */
[----:B--2---:R-:W-:Y:S05]  /*33540*/  @!P1 BRA `(.L_x_6552) ;  /* 0xfffffffc00f09947 */ /* 0x004fea000383ffff */
[----:B------:R-:W-:Y:S05]  /*33550*/  BRA `(.L_x_6769) ;  /* 0xffffff6400b07947 */ /* 0x000fea000383ffff */
.L_x_6569:
        /* <DEDUP_REMOVED lines=11> */
.L_x_6771:
[----:B------:R-:W-:Y:S05]  /*33610*/  BSYNC B0 ;  /* 0x0000000000007941 */ /* 0x000fea0003800000 */
.L_x_6770:
[----:B------:R-:W-:Y:S05]  /*33620*/  BRA `(.L_x_6772) ;  /* 0xffffff7800047947 */ /* 0x000fea000383ffff */
.L_x_6572:
[----:B-1----:R-:W2:Y:S02]  /*33630*/  LDL R0, [R1+0x30] ;  /* 0x0000300001007983 */ /* 0x002ea40000100800 */
[----:B--2---:R1:W2:Y:S02]  /*33640*/  SYNCS.PHASECHK.TRANS64.TRYWAIT P0, [R4+URZ+0x33480], R0 ;  /* 0x03348000040075a7 */ /* 0x0042a4000800017f */
[----:B--2---:R-:W-:Y:S05]  /*33650*/  @!P0 NANOSLEEP.SYNCS 0x989680 ;  /* 0x009896800000895d */ /* 0x004fea0003900000 */
[----:B------:R-:W2:Y:S02]  /*33660*/  @!P0 SYNCS.PHASECHK.TRANS64 P0, [R4+URZ+0x33480], R0 ;  /* 0x03348000040085a7 */ /* 0x000ea4000800007f */
[----:B--2---:R-:W-:Y:S05]  /*33670*/  @!P0 BRA `(.L_x_6572) ;  /* 0xfffffffc00ec8947 */ /* 0x004fea000383ffff */
[----:B------:R-:W-:Y:S05]  /*33680*/  BRA `(.L_x_6773) ;  /* 0xffffff7800207947 */ /* 0x000fea000383ffff */
.L_x_6573:
[----:B------:R-:W-:Y:S01]  /*33690*/  BSSY B0, `(.L_x_6774) ;  /* 0x0000008000007945 */ /* 0x000fe20003800000 */
[----:B------:R-:W-:Y:S02]  /*336a0*/  IMAD.MOV.U32 R13, RZ, RZ, R20 ;  /* 0x000000ffff0d7224 */ /* 0x000fe400078e0014 */
[----:B0-----:R-:W-:Y:S02]  /*336b0*/  IMAD.MOV.U32 R12, RZ, RZ, RZ ;  /* 0x000000ffff0c7224 */ /* 0x001fe400078e00ff */
[----:B------:R-:W-:Y:S02]  /*336c0*/  IMAD.MOV.U32 R11, RZ, RZ, 0x1c1f ;  /* 0x00001c1fff0b7424 */ /* 0x000fe400078e00ff */
[----:B------:R-:W-:-:S07]  /*336d0*/  IMAD.MOV.U32 R15, RZ, RZ, -0x1 ;  /* 0xffffffffff0f7424 */ /* 0x000fce00078e00ff */
[----:B------:R-:W-:Y:S05]  /*336e0*/  WARPSYNC.COLLECTIVE R15, `(.L_x_6775) ;  /* 0x000000000f087348 */ /* 0x000fea0003c00000 */
[----:B------:R0:W1:Y:S02]  /*336f0*/  SHFL.IDX P6, R14, R13, R12, R11 ;  /* 0x0000000c0d0e7389 */ /* 0x00006400000c000b */
[----:B01----:R-:W-:Y:S01]  /*33700*/  ENDCOLLECTIVE ;  /* 0x000000000000791b */ /* 0x003fe20003800000 */
.L_x_6775:
[----:B------:R-:W-:Y:S05]  /*33710*/  BSYNC B0 ;  /* 0x0000000000007941 */ /* 0x000fea0003800000 */
.L_x_6774:
[----:B------:R-:W0:Y:S01]  /*33720*/  S2R R3, SR_TID.X ;  /* 0x0000000000037919 */ /* 0x000e220000002100 */
[----:B------:R-:W-:Y:S01]  /*33730*/  IMAD.MOV.U32 R13, RZ, RZ, R10 ;  /* 0x000000ffff0d7224 */ /* 0x000fe200078e000a */
[----:B------:R-:W-:Y:S01]  /*33740*/  MOV R12, RZ ;  /* 0x000000ff000c7202 */ /* 0x000fe20000000f00 */
[----:B------:R-:W-:Y:S02]  /*33750*/  IMAD.MOV.U32 R11, RZ, RZ, 0x1c1f ;  /* 0x00001c1fff0b7424 */ /* 0x000fe400078e00ff */
[----:B------:R-:W-:Y:S02]  /*33760*/  IMAD.MOV.U32 R15, RZ, RZ, -0x1 ;  /* 0xffffffffff0f7424 */ /* 0x000fe400078e00ff */
[----:B------:R-:W-:-:S07]  /*33770*/  IMAD.MOV.U32 R0, RZ, RZ, R14 ;  /* 0x000000ffff007224 */ /* 0x000fce00078e000e */
[----:B0-----:R-:W-:Y:S05]  /*33780*/  WARPSYNC.COLLECTIVE R15, `(.L_x_6776) ;  /* 0x000000000f087348 */ /* 0x001fea0003c00000 */
[----:B------:R1:W2:Y:S02]  /*33790*/  SHFL.IDX P6, R14, R13, R12, R11 ;  /* 0x0000000c0d0e7389 */ /* 0x0002a400000c000b */
[----:B012---:R-:W-:Y:S01]  /*337a0*/  ENDCOLLECTIVE ;  /* 0x000000000000791b */ /* 0x007fe20003800000 */
.L_x_6776:
[----:B------:R-:W0:Y:S01]  /*337b0*/  LDC R11, c[0x0][0x2f4] ;  /* 0x0000bd00ff0b7b82 */ /* 0x000e220000000800 */
[----:B------:R-:W-:Y:S02]  /*337c0*/  IMAD.SHL.U32 R15, R3, 0x10, RZ ;  /* 0x00000010030f7824 */ /* 0x000fe400078e00ff */
[----:B------:R-:W-:-:S03]  /*337d0*/  IMAD.MOV.U32 R2, RZ, RZ, R14 ;  /* 0x000000ffff027224 */ /* 0x000fc600078e000e */
[----:B------:R-:W-:-:S04]  /*337e0*/  LOP3.LUT R15, R15, 0x30, RZ, 0xc0, !PT ;  /* 0x000000300f0f7812 */ /* 0x000fc800078ec0ff */
[C---:B------:R-:W-:Y:S02]  /*337f0*/  IADD3 R2, P0, R15.reuse, R2, RZ ;  /* 0x000000020f027210 */ /* 0x040fe40007f1e0ff */
[----:B------:R-:W-:-:S03]  /*33800*/  LOP3.LUT R12, R15, 0x40, RZ, 0xfc, !PT ;  /* 0x000000400f0c7812 */ /* 0x000fc600078efcff */
[----:B------:R-:W-:Y:S01]  /*33810*/  IMAD.X R3, RZ, RZ, R0, P0 ;  /* 0x000000ffff037224 */ /* 0x000fe200000e0600 */
[-C--:B0-----:R-:W-:Y:S01]  /*33820*/  ISETP.GE.AND P3, PT, R15, R11.reuse, PT ;  /* 0x0000000b0f00720c */ /* 0x081fe20003f66270 */
[----:B------:R-:W-:Y:S01]  /*33830*/  IMAD.IADD R0, R23, 0x1, R21 ;  /* 0x0000000117007824 */ /* 0x000fe200078e0215 */
[----:B------:R-:W-:Y:S01]  /*33840*/  ISETP.GE.AND P2, PT, R12, R11, PT ;  /* 0x0000000b0c00720c */ /* 0x000fe20003f46270 */
[----:B------:R-:W-:Y:S01]  /*33850*/  IMAD.MOV.U32 R13, RZ, RZ, R20 ;  /* 0x000000ffff0d7224 */ /* 0x000fe200078e0014 */
[C---:B------:R-:W-:Y:S01]  /*33860*/  ISETP.LT.OR P0, PT, R9.reuse, 0x1, P3 ;  /* 0x000000010900780c */ /* 0x040fe20001f01670 */
[----:B------:R0:W5:Y:S01]  /*33870*/  LDL.LU R21, [R1] ;  /* 0x0000000001157983 */ /* 0x0001620000300800 */
[----:B------:R-:W-:Y:S02]  /*33880*/  ISETP.LT.OR P1, PT, R9, 0x1, P2 ;  /* 0x000000010900780c */ /* 0x000fe40001721670 */
[----:B------:R-:W-:Y:S02]  /*33890*/  LOP3.LUT R15, R15, 0x80, RZ, 0xfc, !PT ;  /* 0x000000800f0f7812 */ /* 0x000fe400078efcff */
[----:B------:R-:W-:-:S07]  /*338a0*/  MOV R12, 0x1 ;  /* 0x00000001000c7802 */ /* 0x000fce0000000f00 */
        /* <DEDUP_REMOVED lines=9> */
[----:B0----5:R-:W-:Y:S05]  /*33940*/  WARPSYNC.COLLECTIVE R15, `(.L_x_6777) ;  /* 0x000000000f087348 */ /* 0x021fea0003c00000 */
[----:B------:R1:W2:Y:S02]  /*33950*/  SHFL.IDX P6, R14, R13, R12, R11 ;  /* 0x0000000c0d0e7389 */ /* 0x0002a400000c000b */
[----:B012--5:R-:W-:Y:S01]  /*33960*/  ENDCOLLECTIVE ;  /* 0x000000000000791b */ /* 0x027fe20003800000 */
.L_x_6777:
[----:B------:R-:W-:Y:S01]  /*33970*/  @!PT LDS RZ, [RZ] ;  /* 0x00000000fffff984 */ /* 0x000fe20000000800 */
[----:B------:R-:W-:Y:S01]  /*33980*/  @!PT LDS RZ, [RZ] ;  /* 0x00000000fffff984 */ /* 0x000fe20000000800 */
[----:B------:R-:W-:Y:S01]  /*33990*/  @!PT LDS RZ, [RZ] ;  /* 0x00000000fffff984 */ /* 0x000fe20000000800 */
[----:B------:R0:W-:Y:S01]  /*339a0*/  LDGSTS.E.BYPASS.LTC128B.128 [R0+0x14200], desc[UR50][R2.64+0x80], !P1 ;  /* 0x1420008002007fae */ /* 0x0001e2000c901d72 */
[----:B------:R-:W-:Y:S01]  /*339b0*/  IMAD.MOV.U32 R13, RZ, RZ, R10 ;  /* 0x000000ffff0d7224 */ /* 0x000fe200078e000a */
[----:B0-----:R-:W0:Y:S01]  /*339c0*/  S2R R2, SR_TID.X ;  /* 0x0000000000027919 */ /* 0x001e220000002100 */
[----:B------:R-:W-:-:S07]  /*339d0*/  IMAD.MOV.U32 R3, RZ, RZ, R14 ;  /* 0x000000ffff037224 */ /* 0x000fce00078e000e */
[----:B0-----:R-:W-:Y:S05]  /*339e0*/  WARPSYNC.COLLECTIVE R15, `(.L_x_6778) ;  /* 0x000000000f087348 */ /* 0x001fea0003c00000 */
[----:B------:R1:W2:Y:S02]  /*339f0*/  SHFL.IDX P6, R14, R13, R12, R11 ;  /* 0x0000000c0d0e7389 */ /* 0x0002a400000c000b */
[----:B012---:R-:W-:Y:S01]  /*33a00*/  ENDCOLLECTIVE ;  /* 0x000000000000791b */ /* 0x007fe20003800000 */
.L_x_6778:
[----:B------:R-:W-:Y:S02]  /*33a10*/  IMAD.SHL.U32 R15, R2, 0x10, RZ ;  /* 0x00000010020f7824 */ /* 0x000fe400078e00ff */
[----:B------:R-:W-:-:S03]  /*33a20*/  IMAD.MOV.U32 R2, RZ, RZ, R14 ;  /* 0x000000ffff027224 */ /* 0x000fc600078e000e */
[----:B------:R-:W-:-:S04]  /*33a30*/  LOP3.LUT R15, R15, 0x30, RZ, 0xc0, !PT ;  /* 0x000000300f0f7812 */ /* 0x000fc800078ec0ff */
[----:B------:R-:W-:-:S05]  /*33a40*/  IADD3 R2, P1, R15, R2, RZ ;  /* 0x000000020f027210 */ /* 0x000fca0007f3e0ff */
[----:B------:R-:W-:Y:S01]  /*33a50*/  IMAD.X R3, RZ, RZ, R3, P1 ;  /* 0x000000ffff037224 */ /* 0x000fe200008e0603 */
[----:B------:R-:W-:Y:S01]  /*33a60*/  ISETP.LT.OR P1, PT, R9, 0x21, P3 ;  /* 0x000000210900780c */ /* 0x000fe20001f21670 */
[----:B------:R-:W-:Y:S01]  /*33a70*/  IMAD.MOV.U32 R12, RZ, RZ, 0x2 ;  /* 0x00000002ff0c7424 */ /* 0x000fe200078e00ff */
[----:B------:R-:W-:-:S11]  /*33a80*/  MOV R13, R20 ;  /* 0x00000014000d7202 */ /* 0x000fd60000000f00 */
[----:B------:R-:W-:Y:S01]  /*33a90*/  @!PT LDS RZ, [RZ] ;  /* 0x00000000fffff984 */ /* 0x000fe20000000800 */
[----:B------:R-:W-:Y:S01]  /*33aa0*/  @!PT LDS RZ, [RZ] ;  /* 0x00000000fffff984 */ /* 0x000fe20000000800 */
[----:B------:R-:W-:Y:S01]  /*33ab0*/  @!PT LDS RZ, [RZ] ;  /* 0x00000000fffff984 */ /* 0x000fe20000000800 */
[----:B------:R0:W-:Y:S01]  /*33ac0*/  LDGSTS.E.BYPASS.LTC128B.128 [R0+0xfa00], desc[UR50][R2.64], !P1 ;  /* 0x0fa0000002007fae */ /* 0x0001e2000c901d72 */
[----:B------:R-:W-:Y:S01]  /*33ad0*/  ISETP.LT.OR P1, PT, R9, 0x21, P2 ;  /* 0x000000210900780c */ /* 0x000fe20001721670 */
[----:B------:R-:W-:-:S12]  /*33ae0*/  IMAD.MOV.U32 R15, RZ, RZ, -0x1 ;  /* 0xffffffffff0f7424 */ /* 0x000fd800078e00ff */
[----:B0-----:R-:W-:Y:S05]  /*33af0*/  WARPSYNC.COLLECTIVE R15, `(.L_x_6779) ;  /* 0x000000000f087348 */ /* 0x001fea0003c00000 */
[----:B------:R1:W2:Y:S02]  /*33b00*/  SHFL.IDX P6, R14, R13, R12, R11 ;  /* 0x0000000c0d0e7389 */ /* 0x0002a400000c000b */
[----:B012---:R-:W-:Y:S01]  /*33b10*/  ENDCOLLECTIVE ;  /* 0x000000000000791b */ /* 0x007fe20003800000 */
.L_x_6779:
[----:B------:R-:W-:Y:S01]  /*33b20*/  @!PT LDS RZ, [RZ] ;  /* 0x00000000fffff984 */ /* 0x000fe20000000800 */
[----:B------:R-:W-:Y:S01]  /*33b30*/  @!PT LDS RZ, [RZ] ;  /* 0x00000000fffff984 */ /* 0x000fe20000000800 */
[----:B------:R-:W-:Y:S01]  /*33b40*/  @!PT LDS RZ, [RZ] ;  /* 0x00000000fffff984 */ /* 0x000fe20000000800 */
[----:B------:R-:W-:Y:S01]  /*33b50*/  LDGSTS.E.BYPASS.LTC128B.128 [R0+0x12200], desc[UR50][R2.64+0x40], !P1 ;  /* 0x1220004002007fae */ /* 0x000fe2000c901d72 */
[----:B------:R-:W-:-:S13]  /*33b60*/  ISETP.LT.OR P1, PT, R9, 0x21, P0 ;  /* 0x000000210900780c */ /* 0x000fda0000721670 */
[----:B------:R0:W-:Y:S01]  /*33b70*/  LDGSTS.E.BYPASS.LTC128B.128 [R0+0x14a00], desc[UR50][R2.64+0x80], !P1 ;  /* 0x14a0008002007fae */ /* 0x0001e2000c901d72 */
[----:B------:R-:W-:Y:S01]  /*33b80*/  IMAD.MOV.U32 R13, RZ, RZ, R10 ;  /* 0x000000ffff0d7224 */ /* 0x000fe200078e000a */
[----:B0-----:R-:W0:Y:S01]  /*33b90*/  S2R R2, SR_TID.X ;  /* 0x0000000000027919 */ /* 0x001e220000002100 */
[----:B------:R-:W-:-:S07]  /*33ba0*/  IMAD.MOV.U32 R3, RZ, RZ, R14 ;  /* 0x000000ffff037224 */ /* 0x000fce00078e000e */
[----:B0-----:R-:W-:Y:S05]  /*33bb0*/  WARPSYNC.COLLECTIVE R15, `(.L_x_6780) ;  /* 0x000000000f087348 */ /* 0x001fea0003c00000 */
[----:B------:R1:W2:Y:S02]  /*33bc0*/  SHFL.IDX P6, R14, R13, R12, R11 ;  /* 0x0000000c0d0e7389 */ /* 0x0002a400000c000b */
[----:B012---:R-:W-:Y:S01]  /*33bd0*/  ENDCOLLECTIVE ;  /* 0x000000000000791b */ /* 0x007fe20003800000 */
.L_x_6780:
        /* <DEDUP_REMOVED lines=17> */
.L_x_6781:
        /* <DEDUP_REMOVED lines=12> */
.L_x_6782:
[----:B------:R-:W-:Y:S02]  /*33db0*/  IMAD.MOV.U32 R2, RZ, RZ, R14 ;  /* 0x000000ffff027224 */ /* 0x000fe400078e000e */
[----:B------:R-:W-:-:S05]  /*33dc0*/  IMAD.SHL.U32 R3, R3, 0x10, RZ ;  /* 0x0000001003037824 */ /* 0x000fca00078e00ff */
[----:B------:R-:W-:-:S04]  /*33dd0*/  LOP3.LUT R3, R3, 0x30, RZ, 0xc0, !PT ;  /* 0x0000003003037812 */ /* 0x000fc800078ec0ff */
[----:B------:R-:W-:-:S05]  /*33de0*/  IADD3 R2, P1, R3, R2, RZ ;  /* 0x0000000203027210 */ /* 0x000fca0007f3e0ff */
[----:B------:R-:W-:Y:S01]  /*33df0*/  IMAD.X R3, RZ, RZ, R20, P1 ;  /* 0x000000ffff037224 */ /* 0x000fe200008e0614 */
[----:B------:R-:W-:Y:S01]  /*33e00*/  ISETP.LT.OR P1, PT, R9, 0x61, P3 ;  /* 0x000000610900780c */ /* 0x000fe20001f21670 */
[----:B------:R-:W-:Y:S01]  /*33e10*/  IMAD.MOV.U32 R12, RZ, RZ, RZ ;  /* 0x000000ffff0c7224 */ /* 0x000fe200078e00ff */
[----:B------:R-:W-:-:S11]  /*33e20*/  MOV R13, R27 ;  /* 0x0000001b000d7202 */ /* 0x000fd60000000f00 */
[----:B------:R-:W-:Y:S05]  /*33e30*/  WARPSYNC.COLLECTIVE R15, `(.L_x_6783) ;  /* 0x000000000f087348 */ /* 0x000fea0003c00000 */
[----:B------:R0:W1:Y:S02]  /*33e40*/  SHFL.IDX P6, R14, R13, R12, R11 ;  /* 0x0000000c0d0e7389 */ /* 0x00006400000c000b */
[----:B01----:R-:W-:Y:S01]  /*33e50*/  ENDCOLLECTIVE ;  /* 0x000000000000791b */ /* 0x003fe20003800000 */
.L_x_6783:
        /* <DEDUP_REMOVED lines=13> */
.L_x_6784:
[----:B------:R-:W-:Y:S02]  /*33f30*/  LOP3.LUT R21, R21, 0xffffffbf, RZ, 0xc0, !PT ;  /* 0xffffffbf15157812 */ /* 0x000fe400078ec0ff */
[----:B------:R-:W-:-:S13]  /*33f40*/  ISETP.GE.AND P6, PT, R9, 0x81, PT ;  /* 0x000000810900780c */ /* 0x000fda0003fc6270 */
[----:B------:R-:W-:-:S05]  /*33f50*/  @P6 LOP3.LUT R21, R21, 0x40, RZ, 0xfc, !PT ;  /* 0x0000004015156812 */ /* 0x000fca00078efcff */
[----:B------:R0:W-:Y:S01]  /*33f60*/  STL [R1], R21 ;  /* 0x0000001501007387 */ /* 0x0001e20000100800 */
[----:B------:R-:W-:Y:S01]  /*33f70*/  IMAD.MOV.U32 R2, RZ, RZ, R14 ;  /* 0x000000ffff027224 */ /* 0x000fe200078e000e */
[C---:B------:R-:W-:Y:S02]  /*33f80*/  ISETP.GE.AND P5, PT, R9.reuse, 0x21, PT ;  /* 0x000000210900780c */ /* 0x040fe40003fa6270 */
[C---:B------:R-:W-:Y:S02]  /*33f90*/  ISETP.GE.AND P4, PT, R9.reuse, 0x41, PT ;  /* 0x000000410900780c */ /* 0x040fe40003f86270 */
[----:B------:R-:W-:Y:S01]  /*33fa0*/  ISETP.GE.AND P1, PT, R9, 0x61, PT ;  /* 0x000000610900780c */ /* 0x000fe20003f26270 */
[----:B------:R-:W-:-:S12]  /*33fb0*/  BRA `(.L_x_6785) ;  /* 0xffffff7400947947 */ /* 0x000fd8000383ffff */
.L_x_6578:
[----:B---3--:R-:W3:Y:S02]  /*33fc0*/  LDL R2, [R1+0x30] ;  /* 0x0000300001027983 */ /* 0x008ee40000100800 */
[----:B---3--:R3:W4:Y:S02]  /*33fd0*/  SYNCS.PHASECHK.TRANS64.TRYWAIT P0, [R4+URZ+0x33440], R2 ;  /* 0x03344002040075a7 */ /* 0x008724000800017f */
[----:B----4-:R-:W-:Y:S05]  /*33fe0*/  @!P0 NANOSLEEP.SYNCS 0x989680 ;  /* 0x009896800000895d */ /* 0x010fea0003900000 */
[----:B------:R-:W4:Y:S02]  /*33ff0*/  @!P0 SYNCS.PHASECHK.TRANS64 P0, [R4+URZ+0x33440], R2 ;  /* 0x03344002040085a7 */ /* 0x000f24000800007f */
[----:B----4-:R-:W-:Y:S05]  /*34000*/  @!P0 BRA `(.L_x_6578) ;  /* 0xfffffffc00ec8947 */ /* 0x010fea000383ffff */
[----:B------:R-:W-:Y:S05]  /*34010*/  BRA `(.L_x_6786) ;  /* 0xffffff7800047947 */ /* 0x000fea000383ffff */
.L_x_6579:
[----:B------:R-:W-:Y:S01]  /*34020*/  BSSY B0, `(.L_x_6787) ;  /* 0x0000008000007945 */ /* 0x000fe20003800000 */
[----:B------:R-:W-:Y:S01]  /*34030*/  IMAD.MOV.U32 R13, RZ, RZ, R6 ;  /* 0x000000ffff0d7224 */ /* 0x000fe200078e0006 */
[----:B------:R-:W-:Y:S01]  /*34040*/  MOV R15, 0xffffffff ;  /* 0xffffffff000f7802 */ /* 0x000fe20000000f00 */
[----:B------:R-:W-:Y:S02]  /*34050*/  IMAD.MOV.U32 R12, RZ, RZ, RZ ;  /* 0x000000ffff0c7224 */ /* 0x000fe400078e00ff */
[----:B------:R-:W-:-:S07]  /*34060*/  IMAD.MOV.U32 R11, RZ, RZ, 0x1c1f ;  /* 0x00001c1fff0b7424 */ /* 0x000fce00078e00ff */
[----:B0----5:R-:W-:Y:S05]  /*34070*/  WARPSYNC.COLLECTIVE R15, `(.L_x_6788) ;  /* 0x000000000f087348 */ /* 0x021fea0003c00000 */
[----:B------:R1:W2:Y:S02]  /*34080*/  SHFL.IDX P6, R14, R13, R12, R11 ;  /* 0x0000000c0d0e7389 */ /* 0x0002a400000c000b */
[----:B012--5:R-:W-:Y:S01]  /*34090*/  ENDCOLLECTIVE ;  /* 0x000000000000791b */ /* 0x027fe20003800000 */
.L_x_6788:
[----:B------:R-:W-:Y:S05]  /*340a0*/  BSYNC B0 ;  /* 0x0000000000007941 */ /* 0x000fea0003800000 */
.L_x_6787:
[----:B------:R-:W-:Y:S01]  /*340b0*/  IMAD.MOV.U32 R13, RZ, RZ, R5 ;  /* 0x000000ffff0d7224 */ /* 0x000fe200078e0005 */
[----:B------:R-:W0:Y:S01]  /*340c0*/  S2R R27, SR_TID.X ;  /* 0x00000000001b7919 */ /* 0x000e220000002100 */
[----:B------:R-:W-:Y:S01]  /*340d0*/  IMAD.MOV.U32 R12, RZ, RZ, RZ ;  /* 0x000000ffff0c7224 */ /* 0x000fe200078e00ff */
[----:B------:R-:W1:Y:S01]  /*340e0*/  LDC R9, c[0x0][0x2f4] ;  /* 0x0000bd00ff097b82 */ /* 0x000e620000000800 */
[----:B------:R-:W-:Y:S02]  /*340f0*/  IMAD.MOV.U32 R11, RZ, RZ, 0x1c1f ;  /* 0x00001c1fff0b7424 */ /* 0x000fe400078e00ff */
[----:B------:R-:W-:Y:S02]  /*34100*/  IMAD.MOV.U32 R15, RZ, RZ, -0x1 ;  /* 0xffffffffff0f7424 */ /* 0x000fe400078e00ff */
[----:B------:R-:W-:-:S07]  /*34110*/  IMAD.MOV.U32 R2, RZ, RZ, R14 ;  /* 0x000000ffff027224 */ /* 0x000fce00078e000e */
[----:B01----:R-:W-:Y:S05]  /*34120*/  WARPSYNC.COLLECTIVE R15, `(.L_x_6789) ;  /* 0x000000000f087348 */ /* 0x003fea0003c00000 */
[----:B------:R2:W3:Y:S02]  /*34130*/  SHFL.IDX P6, R14, R13, R12, R11 ;  /* 0x0000000c0d0e7389 */ /* 0x0004e400000c000b */
[----:B0123--:R-:W-:Y:S01]  /*34140*/  ENDCOLLECTIVE ;  /* 0x000000000000791b */ /* 0x00ffe20003800000 */
.L_x_6789:
[----:B------:R-:W-:Y:S02]  /*34150*/  IMAD.MOV.U32 R13, RZ, RZ, R6 ;  /* 0x000000ffff0d7224 */ /* 0x000fe400078e0006 */
[----:B------:R-:W-:Y:S02]  /*34160*/  IMAD.MOV.U32 R12, RZ, RZ, 0x1 ;  /* 0x00000001ff0c7424 */ /* 0x000fe400078e00ff */
[C---:B------:R-:W-:Y:S01]  /*34170*/  IMAD.SHL.U32 R21, R27.reuse, 0x10, RZ ;  /* 0x000000101b157824 */ /* 0x040fe200078e00ff */
[----:B------:R-:W-:Y:S01]  /*34180*/  LOP3.LUT P6, RZ, R20, 0x20, RZ, 0xc0, !PT ;  /* 0x0000002014ff7812 */ /* 0x000fe200078cc0ff */
[----:B------:R-:W-:Y:S01]  /*34190*/  IMAD.SHL.U32 R27, R27, 0x10, RZ ;  /* 0x000000101b1b7824 */ /* 0x000fe200078e00ff */
[----:B------:R-:W-:Y:S02]  /*341a0*/  MOV R3, R14 ;  /* 0x0000000e00037202 */ /* 0x000fe40000000f00 */
[----:B------:R-:W-:Y:S02]  /*341b0*/  LOP3.LUT R21, R21, 0x30, RZ, 0xc0, !PT ;  /* 0x0000003015157812 */ /* 0x000fe400078ec0ff */
[----:B------:R-:W-:-:S04]  /*341c0*/  LOP3.LUT R27, R27, 0x30, RZ, 0xc0, !PT ;  /* 0x000000301b1b7812 */ /* 0x000fc800078ec0ff */
[C---:B------:R-:W-:Y:S02]  /*341d0*/  LOP3.LUT R28, R27.reuse, 0x40, RZ, 0xfc, !PT ;  /* 0x000000401b1c7812 */ /* 0x040fe400078efcff */
[----:B------:R-:W-:Y:S02]  /*341e0*/  LOP3.LUT R27, R27, 0x80, RZ, 0xfc, !PT ;  /* 0x000000801b1b7812 */ /* 0x000fe400078efcff */
[----:B------:R-:W-:Y:S02]  /*341f0*/  @P6 IADD3 R3, P0, R21, R3, RZ ;  /* 0x0000000315036210 */ /* 0x000fe40007f1e0ff */
[-C--:B------:R-:W-:Y:S02]  /*34200*/  ISETP.GE.AND P3, PT, R28, R9.reuse, PT ;  /* 0x000000091c00720c */ /* 0x080fe40003f66270 */
[-C--:B------:R-:W-:Y:S01]  /*34210*/  ISETP.GE.AND P2, PT, R27, R9.reuse, PT ;  /* 0x000000091b00720c */ /* 0x080fe20003f46270 */
        /* <DEDUP_REMOVED lines=14> */
.L_x_6790:
[----:B------:R-:W-:Y:S02]  /*34300*/  IMAD.MOV.U32 R13, RZ, RZ, R5 ;  /* 0x000000ffff0d7224 */ /* 0x000fe400078e0005 */
[----:B------:R-:W-:-:S07]  /*34310*/  IMAD.MOV.U32 R2, RZ, RZ, R14 ;  /* 0x000000ffff027224 */ /* 0x000fce00078e000e */
[----:B------:R-:W-:Y:S05]  /*34320*/  WARPSYNC.COLLECTIVE R15, `(.L_x_6791) ;  /* 0x000000000f087348 */ /* 0x000fea0003c00000 */
[----:B------:R0:W1:Y:S02]  /*34330*/  SHFL.IDX P6, R14, R13, R12, R11 ;  /* 0x0000000c0d0e7389 */ /* 0x00006400000c000b */
[----:B01----:R-:W-:Y:S01]  /*34340*/  ENDCOLLECTIVE ;  /* 0x000000000000791b */ /* 0x003fe20003800000 */
.L_x_6791:
        /* <DEDUP_REMOVED lines=16> */
.L_x_6792:
        /* <DEDUP_REMOVED lines=11> */
.L_x_6793:
[----:B------:R-:W-:Y:S02]  /*34500*/  IMAD.MOV.U32 R13, RZ, RZ, R6 ;  /* 0x000000ffff0d7224 */ /* 0x000fe400078e0006 */
[----:B------:R-:W-:Y:S02]  /*34510*/  IMAD.MOV.U32 R12, RZ, RZ, 0x3 ;  /* 0x00000003ff0c7424 */ /* 0x000fe400078e00ff */
[----:B------:R-:W-:-:S07]  /*34520*/  IMAD.MOV.U32 R3, RZ, RZ, R14 ;  /* 0x000000ffff037224 */ /* 0x000fce00078e000e */
[----:B------:R-:W-:Y:S05]  /*34530*/  WARPSYNC.COLLECTIVE R15, `(.L_x_6794) ;  /* 0x000000000f087348 */ /* 0x000fea0003c00000 */
[----:B------:R0:W1:Y:S02]  /*34540*/  SHFL.IDX P6, R14, R13, R12, R11 ;  /* 0x0000000c0d0e7389 */ /* 0x00006400000c000b */
[----:B01----:R-:W-:Y:S01]  /*34550*/  ENDCOLLECTIVE ;  /* 0x000000000000791b */ /* 0x003fe20003800000 */
.L_x_6794:
[----:B------:R-:W-:-:S05]  /*34560*/  @P4 IADD3 R3, P0, R21, R3, RZ ;  /* 0x0000000315034210 */ /* 0x000fca0007f1e0ff */
[----:B------:R-:W-:-:S05]  /*34570*/  @P4 IMAD.X R2, RZ, RZ, R2, P0 ;  /* 0x000000ffff024224 */ /* 0x000fca00000e0602 */
[----:B------:R-:W-:Y:S01]  /*34580*/  @P4 LOP3.LUT R3, R3, R2, RZ, 0x3c, !PT ;  /* 0x0000000203034212 */ /* 0x000fe200078e3cff */
[----:B------:R-:W-:-:S03]  /*34590*/  IMAD.MOV.U32 R13, RZ, RZ, R5 ;  /* 0x000000ffff0d7224 */ /* 0x000fc600078e0005 */
[----:B------:R-:W-:-:S04]  /*345a0*/  @P4 LOP3.LUT R2, R3, R2, RZ, 0x3c, !PT ;  /* 0x0000000203024212 */ /* 0x000fc800078e3cff */
[----:B------:R-:W-:Y:S02]  /*345b0*/  @P4 LOP3.LUT R3, R3, R2, RZ, 0x3c, !PT ;  /* 0x0000000203034212 */ /* 0x000fe400078e3cff */
[----:B------:R-:W-:-:S07]  /*345c0*/  MOV R6, R14 ;  /* 0x0000000e00067202 */ /* 0x000fce0000000f00 */
[----:B------:R-:W-:Y:S05]  /*345d0*/  WARPSYNC.COLLECTIVE R15, `(.L_x_6795) ;  /* 0x000000000f087348 */ /* 0x000fea0003c00000 */
[----:B------:R0:W1:Y:S02]  /*345e0*/  SHFL.IDX P6, R14, R13, R12, R11 ;  /* 0x0000000c0d0e7389 */ /* 0x00006400000c000b */
[----:B01----:R-:W-:Y:S01]  /*345f0*/  ENDCOLLECTIVE ;  /* 0x000000000000791b */ /* 0x003fe20003800000 */
.L_x_6795:
        /* <DEDUP_REMOVED lines=12> */
.L_x_6796:
        /* <DEDUP_REMOVED lines=13> */
.L_x_6797:
[----:B------:R-:W-:Y:S01]  /*34790*/  MOV R2, R14 ;  /* 0x0000000e00027202 */ /* 0x000fe20000000f00 */
[----:B------:R-:W-:Y:S06]  /*347a0*/  BRA `(.L_x_6798) ;  /* 0xffffff74008c7947 */ /* 0x000fec000383ffff */
.L_x_6586:
[----:B------:R-:W-:Y:S01]  /*347b0*/  IMAD.MOV.U32 R13, RZ, RZ, R4 ;  /* 0x000000ffff0d7224 */ /* 0x000fe200078e0004 */
[----:B------:R-:W-:Y:S01]  /*347c0*/  LEA R17, R17, R10, 0x7 ;  /* 0x0000000a11117211 */ /* 0x000fe200078e38ff */
[----:B------:R-:W-:Y:S02]  /*347d0*/  IMAD.MOV.U32 R12, RZ, RZ, RZ ;  /* 0x000000ffff0c7224 */ /* 0x000fe400078e00ff */
[----:B------:R-:W-:Y:S02]  /*347e0*/  IMAD.MOV.U32 R11, RZ, RZ, 0x1c1f ;  /* 0x00001c1fff0b7424 */ /* 0x000fe400078e00ff */
[----:B------:R-:W-:Y:S02]  /*347f0*/  IMAD.MOV.U32 R15, RZ, RZ, -0x1 ;  /* 0xffffffffff0f7424 */ /* 0x000fe400078e00ff */
[----:B------:R-:W-:Y:S02]  /*34800*/  IMAD R31, R31, R7, RZ ;  /* 0x000000071f1f7224 */ /* 0x000fe400078e02ff */
[----:B------:R-:W-:-:S07]  /*34810*/  VIADD R6, R17, 0x20 ;  /* 0x0000002011067836 */ /* 0x000fce0000000000 */
[----:B-----5:R-:W-:Y:S05]  /*34820*/  WARPSYNC.COLLECTIVE R15, `(.L_x_6799) ;  /* 0x000000000f087348 */ /* 0x020fea0003c00000 */
[----:B------:R0:W1:Y:S02]  /*34830*/  SHFL.IDX P6, R14, R13, R12, R11 ;  /* 0x0000000c0d0e7389 */ /* 0x00006400000c000b */
[----:B01---5:R-:W-:Y:S01]  /*34840*/  ENDCOLLECTIVE ;  /* 0x000000000000791b */ /* 0x023fe20003800000 */
.L_x_6799:
[----:B------:R-:W-:Y:S01]  /*34850*/  ISETP.GE.AND P1, PT, R17, R31, PT ;  /* 0x0000001f1100720c */ /* 0x000fe20003f26270 */
[----:B------:R-:W-:Y:S02]  /*34860*/  IMAD.MOV.U32 R13, RZ, RZ, R0 ;  /* 0x000000ffff0d7224 */ /* 0x000fe400078e0000 */
[----:B------:R-:W-:-:S10]  /*34870*/  IMAD.MOV.U32 R2, RZ, RZ, R14 ;  /* 0x000000ffff027224 */ /* 0x000fd400078e000e */
[----:B------:R-:W-:Y:S05]  /*34880*/  WARPSYNC.COLLECTIVE R15, `(.L_x_6800) ;  /* 0x000000000f087348 */ /* 0x000fea0003c00000 */
[----:B------:R0:W1:Y:S02]  /*34890*/  SHFL.IDX P6, R14, R13, R12, R11 ;  /* 0x0000000c0d0e7389 */ /* 0x00006400000c000b */
[----:B01----:R-:W-:Y:S01]  /*348a0*/  ENDCOLLECTIVE ;  /* 0x000000000000791b */ /* 0x003fe20003800000 */
.L_x_6800:
[----:B------:R-:W-:Y:S02]  /*348b0*/  IMAD.MOV.U32 R13, RZ, RZ, R4 ;  /* 0x000000ffff0d7224 */ /* 0x000fe400078e0004 */
[----:B------:R-:W-:Y:S02]  /*348c0*/  IMAD.MOV.U32 R12, RZ, RZ, 0x1 ;  /* 0x00000001ff0c7424 */ /* 0x000fe400078e00ff */
[----:B------:R-:W-:-:S07]  /*348d0*/  IMAD.MOV.U32 R3, RZ, RZ, R14 ;  /* 0x000000ffff037224 */ /* 0x000fce00078e000e */
[----:B------:R-:W-:Y:S05]  /*348e0*/  WARPSYNC.COLLECTIVE R15, `(.L_x_6801) ;  /* 0x000000000f087348 */ /* 0x000fea0003c00000 */
[----:B------:R0:W1:Y:S02]  /*348f0*/  SHFL.IDX P6, R14, R13, R12, R11 ;  /* 0x0000000c0d0e7389 */ /* 0x00006400000c000b */
[----:B01----:R-:W-:Y:S01]  /*34900*/  ENDCOLLECTIVE ;  /* 0x000000000000791b */ /* 0x003fe20003800000 */
.L_x_6801:
        /* <DEDUP_REMOVED lines=13> */
[----:B------:R-:W-:-:S02]  /*349e0*/  VIADD R6, R17, 0x40 ;  /* 0x0000004011067836 */ /* 0x000fc40000000000 */
[----:B0-----:R-:W-:-:S10]  /*349f0*/  IMAD.MOV.U32 R2, RZ, RZ, R14 ;  /* 0x000000ffff027224 */ /* 0x001fd400078e000e */
[----:B------:R-:W-:Y:S05]  /*34a00*/  WARPSYNC.COLLECTIVE R15, `(.L_x_6802) ;  /* 0x000000000f087348 */ /* 0x000fea0003c00000 */
[----:B------:R0:W1:Y:S02]  /*34a10*/  SHFL.IDX P6, R14, R13, R12, R11 ;  /* 0x0000000c0d0e7389 */ /* 0x00006400000c000b */
[----:B01----:R-:W-:Y:S01]  /*34a20*/  ENDCOLLECTIVE ;  /* 0x000000000000791b */ /* 0x003fe20003800000 */
.L_x_6802:
[----:B------:R-:W-:Y:S02]  /*34a30*/  IMAD.MOV.U32 R13, RZ, RZ, R4 ;  /* 0x000000ffff0d7224 */ /* 0x000fe400078e0004 */
[----:B------:R-:W-:Y:S02]  /*34a40*/  IMAD.MOV.U32 R12, RZ, RZ, 0x2 ;  /* 0x00000002ff0c7424 */ /* 0x000fe400078e00ff */
[----:B------:R-:W-:-:S07]  /*34a50*/  IMAD.MOV.U32 R3, RZ, RZ, R14 ;  /* 0x000000ffff037224 */ /* 0x000fce00078e000e */
[----:B------:R-:W-:Y:S05]  /*34a60*/  WARPSYNC.COLLECTIVE R15, `(.L_x_6803) ;  /* 0x000000000f087348 */ /* 0x000fea0003c00000 */
[----:B------:R0:W1:Y:S02]  /*34a70*/  SHFL.IDX P6, R14, R13, R12, R11 ;  /* 0x0000000c0d0e7389 */ /* 0x00006400000c000b */
[----:B01----:R-:W-:Y:S01]  /*34a80*/  ENDCOLLECTIVE ;  /* 0x000000000000791b */ /* 0x003fe20003800000 */
.L_x_6803:
        /* <DEDUP_REMOVED lines=17> */
.L_x_6804:
[----:B------:R-:W-:Y:S01]  /*34ba0*/  MOV R13, R4 ;  /* 0x00000004000d7202 */ /* 0x000fe20000000f00 */
[----:B------:R-:W-:Y:S02]  /*34bb0*/  IMAD.MOV.U32 R12, RZ, RZ, 0x3 ;  /* 0x00000003ff0c7424 */ /* 0x000fe400078e00ff */
[----:B------:R-:W-:-:S07]  /*34bc0*/  IMAD.MOV.U32 R3, RZ, RZ, R14 ;  /* 0x000000ffff037224 */ /* 0x000fce00078e000e */
[----:B------:R-:W-:Y:S05]  /*34bd0*/  WARPSYNC.COLLECTIVE R15, `(.L_x_6805) ;  /* 0x000000000f087348 */ /* 0x000fea0003c00000 */
[----:B------:R0:W1:Y:S02]  /*34be0*/  SHFL.IDX P6, R14, R13, R12, R11 ;  /* 0x0000000c0d0e7389 */ /* 0x00006400000c000b */
[----:B01----:R-:W-:Y:S01]  /*34bf0*/  ENDCOLLECTIVE ;  /* 0x000000000000791b */ /* 0x003fe20003800000 */
.L_x_6805:
        /* <DEDUP_REMOVED lines=16> */
.L_x_6806:
[----:B------:R-:W-:Y:S05]  /*34d00*/  BRA `(.L_x_6807) ;  /* 0xffffff7800d07947 */ /* 0x000fea000383ffff */
.L_x_6591:
[----:B0-----:R0:W1:Y:S02]  /*34d10*/  SYNCS.PHASECHK.TRANS64.TRYWAIT P0, [R23+URZ+0x33420], R0 ;  /* 0x03342000170075a7 */ /* 0x001064000800017f */
[----:B-1----:R-:W-:Y:S05]  /*34d20*/  @!P0 NANOSLEEP.SYNCS 0x989680 ;  /* 0x009896800000895d */ /* 0x002fea0003900000 */
[----:B------:R-:W1:Y:S02]  /*34d30*/  @!P0 SYNCS.PHASECHK.TRANS64 P0, [R23+URZ+0x33420], R0 ;  /* 0x03342000170085a7 */ /* 0x000e64000800007f */
[----:B-1----:R-:W-:Y:S05]  /*34d40*/  @!P0 BRA `(.L_x_6591) ;  /* 0xfffffffc00f08947 */ /* 0x002fea000383ffff */
[----:B------:R-:W-:Y:S05]  /*34d50*/  BRA `(.L_x_6808) ;  /* 0xffffff7c00407947 */ /* 0x000fea000383ffff */
.L_x_6595:
[----:B0-----:R0:W1:Y:S02]  /*34d60*/  SYNCS.PHASECHK.TRANS64.TRYWAIT P0, [R4+URZ+0x33480], R31 ;  /* 0x0334801f040075a7 */ /* 0x001064000800017f */
[----:B-1----:R-:W-:Y:S05]  /*34d70*/  @!P0 NANOSLEEP.SYNCS 0x989680 ;  /* 0x009896800000895d */ /* 0x002fea0003900000 */
[----:B------:R-:W1:Y:S02]  /*34d80*/  @!P0 SYNCS.PHASECHK.TRANS64 P0, [R4+URZ+0x33480], R31 ;  /* 0x0334801f040085a7 */ /* 0x000e64000800007f */
[----:B-1----:R-:W-:Y:S05]  /*34d90*/  @!P0 BRA `(.L_x_6595) ;  /* 0xfffffffc00f08947 */ /* 0x002fea000383ffff */
[----:B------:R-:W-:Y:S05]  /*34da0*/  BRA `(.L_x_6809) ;  /* 0xffffff8000607947 */ /* 0x000fea000383ffff */
.L_x_6596:
        /* <DEDUP_REMOVED lines=8> */
.L_x_6811:
[----:B------:R-:W-:Y:S05]  /*34e30*/  BSYNC B0 ;  /* 0x0000000000007941 */ /* 0x000fea0003800000 */
.L_x_6810:
        /* <DEDUP_REMOVED lines=8> */
.L_x_6812:
[----:B------:R-:W-:Y:S01]  /*34ec0*/  MOV R13, R10 ;  /* 0x0000000a000d7202 */ /* 0x000fe20000000f00 */
[----:B------:R-:W-:Y:S02]  /*34ed0*/  IMAD.MOV.U32 R12, RZ, RZ, 0x1 ;  /* 0x00000001ff0c7424 */ /* 0x000fe400078e00ff */
[----:B------:R-:W-:-:S07]  /*34ee0*/  IMAD.MOV.U32 R2, RZ, RZ, R14 ;  /* 0x000000ffff027224 */ /* 0x000fce00078e000e */
[----:B------:R-:W-:Y:S05]  /*34ef0*/  WARPSYNC.COLLECTIVE R15, `(.L_x_6813) ;  /* 0x000000000f087348 */ /* 0x000fea0003c00000 */
[----:B------:R0:W1:Y:S02]  /*34f00*/  SHFL.IDX P6, R14, R13, R12, R11 ;  /* 0x0000000c0d0e7389 */ /* 0x00006400000c000b */
[----:B01----:R-:W-:Y:S01]  /*34f10*/  ENDCOLLECTIVE ;  /* 0x000000000000791b */ /* 0x003fe20003800000 */
.L_x_6813:
        /* <DEDUP_REMOVED lines=11> */
[----:B-1----:R-:W-:-:S07]  /*34fd0*/  IMAD.MOV.U32 R3, RZ, RZ, R14 ;  /* 0x000000ffff037224 */ /* 0x002fce00078e000e */
[----:B0-----:R-:W-:Y:S05]  /*34fe0*/  WARPSYNC.COLLECTIVE R15, `(.L_x_6814) ;  /* 0x000000000f087348 */ /* 0x001fea0003c00000 */
[----:B------:R1:W2:Y:S02]  /*34ff0*/  SHFL.IDX P6, R14, R13, R12, R11 ;  /* 0x0000000c0d0e7389 */ /* 0x0002a400000c000b */
[----:B012---:R-:W-:Y:S01]  /*35000*/  ENDCOLLECTIVE ;  /* 0x000000000000791b */ /* 0x007fe20003800000 */
.L_x_6814:
        /* <DEDUP_REMOVED lines=8> */
.L_x_6815:
        /* <DEDUP_REMOVED lines=13> */
.L_x_6816:
[----:B------:R-:W0:Y:S01]  /*35160*/  S2R R3, SR_TID.X ;  /* 0x0000000000037919 */ /* 0x000e220000002100 */
[----:B------:R-:W-:Y:S02]  /*35170*/  IMAD.MOV.U32 R13, RZ, RZ, R10 ;  /* 0x000000ffff0d7224 */ /* 0x000fe400078e000a */
[----:B------:R-:W-:Y:S02]  /*35180*/  IMAD.MOV.U32 R12, RZ, RZ, 0x3 ;  /* 0x00000003ff0c7424 */ /* 0x000fe400078e00ff */
[----:B------:R-:W-:-:S07]  /*35190*/  IMAD.MOV.U32 R2, RZ, RZ, R14 ;  /* 0x000000ffff027224 */ /* 0x000fce00078e000e */
[----:B0-----:R-:W-:Y:S05]  /*351a0*/  WARPSYNC.COLLECTIVE R15, `(.L_x_6817) ;  /* 0x000000000f087348 */ /* 0x001fea0003c00000 */
[----:B------:R1:W2:Y:S02]  /*351b0*/  SHFL.IDX P6, R14, R13, R12, R11 ;  /* 0x0000000c0d0e7389 */ /* 0x0002a400000c000b */
[----:B012---:R-:W-:Y:S01]  /*351c0*/  ENDCOLLECTIVE ;  /* 0x000000000000791b */ /* 0x007fe20003800000 */
.L_x_6817:
[----:B------:R-:W-:Y:S02]  /*351d0*/  IMAD.SHL.U32 R3, R3, 0x10, RZ ;  /* 0x0000001003037824 */ /* 0x000fe400078e00ff */
[----:B------:R-:W-:-:S03]  /*351e0*/  IMAD.MOV.U32 R13, RZ, RZ, R9 ;  /* 0x000000ffff0d7224 */ /* 0x000fc600078e0009 */
[----:B------:R-:W-:-:S04]  /*351f0*/  LOP3.LUT R3, R3, 0x30, RZ, 0xc0, !PT ;  /* 0x0000003003037812 */ /* 0x000fc800078ec0ff */
[----:B------:R-:W-:-:S05]  /*35200*/  IADD3 R2, P0, R3, R2, RZ ;  /* 0x0000000203027210 */ /* 0x000fca0007f1e0ff */
[----:B------:R-:W-:Y:S01]  /*35210*/  IMAD.X R3, RZ, RZ, R34, P0 ;  /* 0x000000ffff037224 */ /* 0x000fe200000e0622 */
[----:B------:R-:W-:-:S07]  /*35220*/  MOV R34, R14 ;  /* 0x0000000e00227202 */ /* 0x000fce0000000f00 */
[----:B------:R-:W-:Y:S05]  /*35230*/  WARPSYNC.COLLECTIVE R15, `(.L_x_6818) ;  /* 0x000000000f087348 */ /* 0x000fea0003c00000 */
[----:B------:R0:W1:Y:S02]  /*35240*/  SHFL.IDX P6, R14, R13, R12, R11 ;  /* 0x0000000c0d0e7389 */ /* 0x00006400000c000b */
[----:B01----:R-:W-:Y:S01]  /*35250*/  ENDCOLLECTIVE ;  /* 0x000000000000791b */ /* 0x003fe20003800000 */
.L_x_6818:
        /* <DEDUP_REMOVED lines=13> */
.L_x_6819:
[----:B------:R-:W-:Y:S01]  /*35330*/  MOV R13, R26 ;  /* 0x0000001a000d7202 */ /* 0x000fe20000000f00 */
[----:B------:R-:W-:-:S07]  /*35340*/  IMAD.MOV.U32 R21, RZ, RZ, R14 ;  /* 0x000000ffff157224 */ /* 0x000fce00078e000e */
[----:B------:R-:W-:Y:S05]  /*35350*/  WARPSYNC.COLLECTIVE R15, `(.L_x_6820) ;  /* 0x000000000f087348 */ /* 0x000fea0003c00000 */
[----:B------:R0:W1:Y:S02]  /*35360*/  SHFL.IDX P6, R14, R13, R12, R11 ;  /* 0x0000000c0d0e7389 */ /* 0x00006400000c000b */
[----:B01----:R-:W-:Y:S01]  /*35370*/  ENDCOLLECTIVE ;  /* 0x000000000000791b */ /* 0x003fe20003800000 */
.L_x_6820:
[----:B------:R-:W-:-:S05]  /*35380*/  IMAD.SHL.U32 R3, R3, 0x10, RZ ;  /* 0x0000001003037824 */ /* 0x000fca00078e00ff */
[----:B------:R-:W-:-:S04]  /*35390*/  LOP3.LUT R3, R3, 0x30, RZ, 0xc0, !PT ;  /* 0x0000003003037812 */ /* 0x000fc800078ec0ff */
[----:B------:R-:W-:-:S05]  /*353a0*/  IADD3 R2, P0, R3, R2, RZ ;  /* 0x0000000203027210 */ /* 0x000fca0007f1e0ff */
[----:B------:R-:W-:-:S05]  /*353b0*/  IMAD.X R3, RZ, RZ, R34, P0 ;  /* 0x000000ffff037224 */ /* 0x000fca00000e0622 */
        /* <DEDUP_REMOVED lines=8> */
.L_x_6601:
[----:B---3--:R3:W4:Y:S02]  /*35440*/  SYNCS.PHASECHK.TRANS64.TRYWAIT P0, [R4+URZ+0x33440], R31 ;  /* 0x0334401f040075a7 */ /* 0x008724000800017f */
[----:B----4-:R-:W-:Y:S05]  /*35450*/  @!P0 NANOSLEEP.SYNCS 0x989680 ;  /* 0x009896800000895d */ /* 0x010fea0003900000 */
[----:B------:R-:W4:Y:S02]  /*35460*/  @!P0 SYNCS.PHASECHK.TRANS64 P0, [R4+URZ+0x33440], R31 ;  /* 0x0334401f040085a7 */ /* 0x000f24000800007f */
[----:B----4-:R-:W-:Y:S05]  /*35470*/  @!P0 BRA `(.L_x_6601) ;  /* 0xfffffffc00f08947 */ /* 0x010fea000383ffff */
[----:B------:R-:W-:Y:S05]  /*35480*/  BRA `(.L_x_6822) ;  /* 0xffffff8000647947 */ /* 0x000fea000383ffff */
.L_x_6602:
        /* <DEDUP_REMOVED lines=8> */
.L_x_6824:
[----:B------:R-:W-:Y:S05]  /*35510*/  BSYNC B0 ;  /* 0x0000000000007941 */ /* 0x000fea0003800000 */
.L_x_6823:
        /* <DEDUP_REMOVED lines=8> */
.L_x_6825:
[----:B------:R-:W-:Y:S02]  /*355a0*/  IMAD.MOV.U32 R13, RZ, RZ, R10 ;  /* 0x000000ffff0d7224 */ /* 0x000fe400078e000a */
[----:B------:R-:W-:Y:S02]  /*355b0*/  IMAD.MOV.U32 R12, RZ, RZ, 0x1 ;  /* 0x00000001ff0c7424 */ /* 0x000fe400078e00ff */
[----:B------:R-:W-:-:S07]  /*355c0*/  IMAD.MOV.U32 R2, RZ, RZ, R14 ;  /* 0x000000ffff027224 */ /* 0x000fce00078e000e */
[----:B------:R-:W-:Y:S05]  /*355d0*/  WARPSYNC.COLLECTIVE R15, `(.L_x_6826) ;  /* 0x000000000f087348 */ /* 0x000fea0003c00000 */
[----:B------:R0:W1:Y:S02]  /*355e0*/  SHFL.IDX P6, R14, R13, R12, R11 ;  /* 0x0000000c0d0e7389 */ /* 0x00006400000c000b */
[----:B01----:R-:W-:Y:S01]  /*355f0*/  ENDCOLLECTIVE ;  /* 0x000000000000791b */ /* 0x003fe20003800000 */
.L_x_6826:
[----:B------:R-:W-:-:S05]  /*35600*/  IADD3 R2, P0, R21, R2, RZ ;  /* 0x0000000215027210 */ /* 0x000fca0007f1e0ff */
[----:B------:R-:W-:-:S05]  /*35610*/  IMAD.X R3, RZ, RZ, R3, P0 ;  /* 0x000000ffff037224 */ /* 0x000fca00000e0603 */
[----:B------:R-:W-:Y:S01]  /*35620*/  @!PT LDS RZ, [RZ] ;  /* 0x00000000fffff984 */ /* 0x000fe20000000800 */
[----:B------:R-:W-:Y:S01]  /*35630*/  @!PT LDS RZ, [RZ] ;  /* 0x00000000fffff984 */ /* 0x000fe20000000800 */
[----:B------:R-:W-:Y:S01]  /*35640*/  @!PT LDS RZ, [RZ] ;  /* 0x00000000fffff984 */ /* 0x000fe20000000800 */
[----:B------:R-:W-:Y:S01]  /*35650*/  LDGSTS.E.BYPASS.LTC128B.128 [R0+0x24200], desc[UR50][R2.64], !P4 ;  /* 0x2420000002007fae */ /* 0x000fe2000e101d72 */
[----:B------:R-:W-:-:S03]  /*35660*/  MOV R13, R5 ;  /* 0x00000005000d7202 */ /* 0x000fc60000000f00 */
[----:B------:R-:W-:Y:S04]  /*35670*/  LDGSTS.E.BYPASS.LTC128B.128 [R0+0x26a00], desc[UR50][R2.64+0x40], !P3 ;  /* 0x26a0004002007fae */ /* 0x000fe8000d901d72 */
[----:B------:R0:W-:Y:S02]  /*35680*/  LDGSTS.E.BYPASS.LTC128B.128 [R0+0x29200], desc[UR50][R2.64+0x80], !P2 ;  /* 0x2920008002007fae */ /* 0x0001e4000d101d72 */
[----:B0-----:R-:W-:-:S07]  /*35690*/  IMAD.MOV.U32 R3, RZ, RZ, R14 ;  /* 0x000000ffff037224 */ /* 0x001fce00078e000e */
[----:B------:R-:W-:Y:S05]  /*356a0*/  WARPSYNC.COLLECTIVE R15, `(.L_x_6827) ;  /* 0x000000000f087348 */ /* 0x000fea0003c00000 */
[----:B------:R0:W1:Y:S02]  /*356b0*/  SHFL.IDX P6, R14, R13, R12, R11 ;  /* 0x0000000c0d0e7389 */ /* 0x00006400000c000b */
[----:B01----:R-:W-:Y:S01]  /*356c0*/  ENDCOLLECTIVE ;  /* 0x000000000000791b */ /* 0x003fe20003800000 */
.L_x_6827:
[----:B------:R-:W-:Y:S02]  /*356d0*/  IMAD.MOV.U32 R13, RZ, RZ, R10 ;  /* 0x000000ffff0d7224 */ /* 0x000fe400078e000a */
[----:B------:R-:W-:Y:S02]  /*356e0*/  IMAD.MOV.U32 R12, RZ, RZ, 0x2 ;  /* 0x00000002ff0c7424 */ /* 0x000fe400078e00ff */
[----:B------:R-:W-:-:S07]  /*356f0*/  IMAD.MOV.U32 R2, RZ, RZ, R14 ;  /* 0x000000ffff027224 */ /* 0x000fce00078e000e */
[----:B------:R-:W-:Y:S05]  /*35700*/  WARPSYNC.COLLECTIVE R15, `(.L_x_6828) ;  /* 0x000000000f087348 */ /* 0x000fea0003c00000 */
[----:B------:R0:W1:Y:S02]  /*35710*/  SHFL.IDX P6, R14, R13, R12, R11 ;  /* 0x0000000c0d0e7389 */ /* 0x00006400000c000b */
[----:B01----:R-:W-:Y:S01]  /*35720*/  ENDCOLLECTIVE ;  /* 0x000000000000791b */ /* 0x003fe20003800000 */
.L_x_6828:
        /* <DEDUP_REMOVED lines=13> */
.L_x_6829:
[----:B------:R-:W-:Y:S02]  /*35800*/  IMAD.MOV.U32 R13, RZ, RZ, R10 ;  /* 0x000000ffff0d7224 */ /* 0x000fe400078e000a */
[----:B------:R-:W-:Y:S02]  /*35810*/  IMAD.MOV.U32 R12, RZ, RZ, 0x3 ;  /* 0x00000003ff0c7424 */ /* 0x000fe400078e00ff */
[----:B------:R-:W-:-:S07]  /*35820*/  IMAD.MOV.U32 R2, RZ, RZ, R14 ;  /* 0x000000ffff027224 */ /* 0x000fce00078e000e */
[----:B------:R-:W-:Y:S05]  /*35830*/  WARPSYNC.COLLECTIVE R15, `(.L_x_6830) ;  /* 0x000000000f087348 */ /* 0x000fea0003c00000 */
[----:B------:R0:W1:Y:S02]  /*35840*/  SHFL.IDX P6, R14, R13, R12, R11 ;  /* 0x0000000c0d0e7389 */ /* 0x00006400000c000b */
[----:B01----:R-:W-:Y:S01]  /*35850*/  ENDCOLLECTIVE ;  /* 0x000000000000791b */ /* 0x003fe20003800000 */
.L_x_6830:
[----:B------:R-:W-:-:S04]  /*35860*/  IADD3 R2, P0, R21, R2, RZ ;  /* 0x0000000215027210 */ /* 0x000fc80007f1e0ff */
[----:B------:R-:W-:-:S05]  /*35870*/  IADD3.X R3, RZ, R8, RZ, P0, !PT ;  /* 0x00000008ff037210 */ /* 0x000fca00007fe4ff */
        /* <DEDUP_REMOVED lines=11> */
.L_x_6831:
[----:B------:R-:W-:Y:S01]  /*35930*/  IMAD.MOV.U32 R13, RZ, RZ, R7 ;  /* 0x000000ffff0d7224 */ /* 0x000fe200078e0007 */
[----:B------:R-:W-:Y:S01]  /*35940*/  MOV R12, RZ ;  /* 0x000000ff000c7202 */ /* 0x000fe20000000f00 */
[----:B------:R-:W-:-:S07]  /*35950*/  IMAD.MOV.U32 R2, RZ, RZ, R14 ;  /* 0x000000ffff027224 */ /* 0x000fce00078e000e */
[----:B------:R-:W-:Y:S05]  /*35960*/  WARPSYNC.COLLECTIVE R15, `(.L_x_6832) ;  /* 0x000000000f087348 */ /* 0x000fea0003c00000 */
[----:B------:R0:W1:Y:S02]  /*35970*/  SHFL.IDX P6, R14, R13, R12, R11 ;  /* 0x0000000c0d0e7389 */ /* 0x00006400000c000b */
[----:B01----:R-:W-:Y:S01]  /*35980*/  ENDCOLLECTIVE ;  /* 0x000000000000791b */ /* 0x003fe20003800000 */
.L_x_6832:
        /* <DEDUP_REMOVED lines=13> */
.L_x_6833:
[----:B------:R-:W-:Y:S01]  /*35a60*/  IMAD.MOV.U32 R2, RZ, RZ, R14 ;  /* 0x000000ffff027224 */ /* 0x000fe200078e000e */
[----:B------:R-:W-:Y:S06]  /*35a70*/  BRA `(.L_x_6834) ;  /* 0xffffff8000107947 */ /* 0x000fec000383ffff */
.L_x_6607:
[----:B------:R0:W0:Y:S02]  /*35a80*/  SYNCS.PHASECHK.TRANS64.TRYWAIT P2, [R2+URZ+0x33470], R3 ;  /* 0x03347003020075a7 */ /* 0x000024000804017f */
[----:B0-----:R-:W-:Y:S05]  /*35a90*/  @!P2 NANOSLEEP.SYNCS 0x989680 ;  /* 0x009896800000a95d */ /* 0x001fea0003900000 */
[----:B------:R-:W0:Y:S02]  /*35aa0*/  @!P2 SYNCS.PHASECHK.TRANS64 P2, [R2+URZ+0x33470], R3 ;  /* 0x033470030200a5a7 */ /* 0x000e24000804007f */
[----:B0-----:R-:W-:Y:S05]  /*35ab0*/  @!P2 BRA `(.L_x_6607) ;  /* 0xfffffffc00f0a947 */ /* 0x001fea000383ffff */
[----:B------:R-:W-:Y:S05]  /*35ac0*/  BRA `(.L_x_6835) ;  /* 0xffffff80007c7947 */ /* 0x000fea000383ffff */
.L_x_6609:
[----:B------:R0:W0:Y:S02]  /*35ad0*/  SYNCS.PHASECHK.TRANS64.TRYWAIT P2, [R2+URZ+0x33460], R3 ;  /* 0x03346003020075a7 */ /* 0x000024000804017f */
[----:B0-----:R-:W-:Y:S05]  /*35ae0*/  @!P2 NANOSLEEP.SYNCS 0x989680 ;  /* 0x009896800000a95d */ /* 0x001fea0003900000 */
[----:B------:R-:W0:Y:S02]  /*35af0*/  @!P2 SYNCS.PHASECHK.TRANS64 P2, [R2+URZ+0x33460], R3 ;  /* 0x033460030200a5a7 */ /* 0x000e24000804007f */
[----:B0-----:R-:W-:Y:S05]  /*35b00*/  @!P2 BRA `(.L_x_6609) ;  /* 0xfffffffc00f0a947 */ /* 0x001fea000383ffff */
[----:B------:R-:W-:Y:S05]  /*35b10*/  BRA `(.L_x_6836) ;  /* 0xffffff80008c7947 */ /* 0x000fea000383ffff */
.L_x_6617:
[----:B0-----:R0:W2:Y:S02]  /*35b20*/  SYNCS.PHASECHK.TRANS64.TRYWAIT P1, [R0+URZ+0x33470], R3 ;  /* 0x03347003000075a7 */ /* 0x0010a4000802017f */
[----:B--2---:R-:W-:Y:S05]  /*35b30*/  @!P1 NANOSLEEP.SYNCS 0x989680 ;  /* 0x009896800000995d */ /* 0x004fea0003900000 */
[----:B------:R-:W2:Y:S02]  /*35b40*/  @!P1 SYNCS.PHASECHK.TRANS64 P1, [R0+URZ+0x33470], R3 ;  /* 0x03347003000095a7 */ /* 0x000ea4000802007f */
[----:B--2---:R-:W-:Y:S05]  /*35b50*/  @!P1 BRA `(.L_x_6617) ;  /* 0xfffffffc00f09947 */ /* 0x004fea000383ffff */
[----:B------:R-:W-:Y:S05]  /*35b60*/  BRA `(.L_x_6837) ;  /* 0xffffff8c00d07947 */ /* 0x000fea000383ffff */
.L_x_6619:
[----:B0-----:R0:W2:Y:S02]  /*35b70*/  SYNCS.PHASECHK.TRANS64.TRYWAIT P1, [R0+URZ+0x33460], R3 ;  /* 0x03346003000075a7 */ /* 0x0010a4000802017f */
[----:B--2---:R-:W-:Y:S05]  /*35b80*/  @!P1 NANOSLEEP.SYNCS 0x989680 ;  /* 0x009896800000995d */ /* 0x004fea0003900000 */
[----:B------:R-:W2:Y:S02]  /*35b90*/  @!P1 SYNCS.PHASECHK.TRANS64 P1, [R0+URZ+0x33460], R3 ;  /* 0x03346003000095a7 */ /* 0x000ea4000802007f */
[----:B--2---:R-:W-:Y:S05]  /*35ba0*/  @!P1 BRA `(.L_x_6619) ;  /* 0xfffffffc00f09947 */ /* 0x004fea000383ffff */
[----:B------:R-:W-:Y:S05]  /*35bb0*/  BRA `(.L_x_6838) ;  /* 0xffffff8c00dc7947 */ /* 0x000fea000383ffff */
.L_x_6624:
        /* <DEDUP_REMOVED lines=8> */
.L_x_6840:
[----:B------:R-:W-:Y:S05]  /*35c40*/  BSYNC B0 ;  /* 0x0000000000007941 */ /* 0x000fea0003800000 */
.L_x_6839:
[----:B------:R-:W-:Y:S01]  /*35c50*/  IMAD.MOV.U32 R13, RZ, RZ, R16 ;  /* 0x000000ffff0d7224 */ /* 0x000fe200078e0010 */
[----:B------:R-:W-:Y:S01]  /*35c60*/  MOV R0, R14 ;  /* 0x0000000e00007202 */ /* 0x000fe20000000f00 */
[----:B------:R-:W-:Y:S02]  /*35c70*/  IMAD.MOV.U32 R12, RZ, RZ, 0x1 ;  /* 0x00000001ff0c7424 */ /* 0x000fe400078e00ff */
[----:B------:R-:W-:Y:S02]  /*35c80*/  IMAD.MOV.U32 R11, RZ, RZ, 0x1f ;  /* 0x0000001fff0b7424 */ /* 0x000fe400078e00ff */
[----:B------:R-:W-:Y:S02]  /*35c90*/  IMAD.MOV.U32 R15, RZ, RZ, -0x1 ;  /* 0xffffffffff0f7424 */ /* 0x000fe400078e00ff */
[----:B------:R-:W-:-:S07]  /*35ca0*/  IMAD.IADD R7, R19, 0x1, R8 ;  /* 0x0000000113077824 */ /* 0x000fce00078e0208 */
[----:B------:R-:W-:Y:S05]  /*35cb0*/  WARPSYNC.COLLECTIVE R15, `(.L_x_6841) ;  /* 0x000000000f087348 */ /* 0x000fea0003c00000 */
[----:B------:R0:W1:Y:S02]  /*35cc0*/  SHFL.IDX P6, R14, R13, R12, R11 ;  /* 0x0000000c0d0e7389 */ /* 0x00006400000c000b */
[----:B01----:R-:W-:Y:S01]  /*35cd0*/  ENDCOLLECTIVE ;  /* 0x000000000000791b */ /* 0x003fe20003800000 */
.L_x_6841:
        /* <DEDUP_REMOVED lines=11> */
[C---:B------:R-:W-:Y:S02]  /*35d90*/  ISETP.GE.U32.AND P5, PT, R8.reuse, 0x10, PT ;  /* 0x000000100800780c */ /* 0x040fe40003fa6070 */
[----:B--2---:R-:W-:Y:S02]  /*35da0*/  @!P1 MOV R17, R2 ;  /* 0x0000000200119202 */ /* 0x004fe40000000f00 */
[----:B------:R-:W-:-:S03]  /*35db0*/  ISETP.NE.AND P1, PT, R8, RZ, PT ;  /* 0x000000ff0800720c */ /* 0x000fc60003f25270 */
[----:B------:R-:W-:-:S10]  /*35dc0*/  IMAD.MOV.U32 R13, RZ, RZ, R17 ;  /* 0x000000ffff0d7224 */ /* 0x000fd400078e0011 */
[----:B------:R-:W-:Y:S05]  /*35dd0*/  WARPSYNC.COLLECTIVE R15, `(.L_x_6842) ;  /* 0x000000000f087348 */ /* 0x000fea0003c00000 */
[----:B------:R0:W1:Y:S02]  /*35de0*/  SHFL.UP P6, R14, R13, R12, R11 ;  /* 0x0400000c0d0e7389 */ /* 0x00006400000c000b */
[----:B01----:R-:W-:Y:S01]  /*35df0*/  ENDCOLLECTIVE ;  /* 0x000000000000791b */ /* 0x003fe20003800000 */
.L_x_6842:
[----:B------:R-:W-:Y:S01]  /*35e00*/  IMAD.MOV.U32 R12, RZ, RZ, 0x2 ;  /* 0x00000002ff0c7424 */ /* 0x000fe200078e00ff */
[----:B------:R-:W-:-:S05]  /*35e10*/  SEL R4, R14, RZ, P1 ;  /* 0x000000ff0e047207 */ /* 0x000fca0000800000 */
[----:B------:R-:W-:-:S04]  /*35e20*/  IMAD.IADD R4, R17, 0x1, R4 ;  /* 0x0000000111047824 */ /* 0x000fc800078e0204 */
[----:B------:R-:W-:-:S07]  /*35e30*/  IMAD.MOV.U32 R13, RZ, RZ, R4 ;  /* 0x000000ffff0d7224 */ /* 0x000fce00078e0004 */
[----:B------:R-:W-:Y:S05]  /*35e40*/  WARPSYNC.COLLECTIVE R15, `(.L_x_6843) ;  /* 0x000000000f087348 */ /* 0x000fea0003c00000 */
[----:B------:R0:W1:Y:S02]  /*35e50*/  SHFL.UP P6, R14, R13, R12, R11 ;  /* 0x0400000c0d0e7389 */ /* 0x00006400000c000b */
[----:B01----:R-:W-:Y:S01]  /*35e60*/  ENDCOLLECTIVE ;  /* 0x000000000000791b */ /* 0x003fe20003800000 */
.L_x_6843:
[----:B------:R-:W-:Y:S02]  /*35e70*/  MOV R12, 0x4 ;  /* 0x00000004000c7802 */ /* 0x000fe40000000f00 */
[----:B------:R-:W-:-:S05]  /*35e80*/  SEL R3, R14, RZ, P2 ;  /* 0x000000ff0e037207 */ /* 0x000fca0001000000 */
[----:B------:R-:W-:-:S04]  /*35e90*/  IMAD.IADD R6, R4, 0x1, R3 ;  /* 0x0000000104067824 */ /* 0x000fc800078e0203 */
[----:B------:R-:W-:-:S07]  /*35ea0*/  IMAD.MOV.U32 R13, RZ, RZ, R6 ;  /* 0x000000ffff0d7224 */ /* 0x000fce00078e0006 */
[----:B------:R-:W-:Y:S05]  /*35eb0*/  WARPSYNC.COLLECTIVE R15, `(.L_x_6844) ;  /* 0x000000000f087348 */ /* 0x000fea0003c00000 */
[----:B------:R0:W1:Y:S02]  /*35ec0*/  SHFL.UP P6, R14, R13, R12, R11 ;  /* 0x0400000c0d0e7389 */ /* 0x00006400000c000b */
[----:B01----:R-:W-:Y:S01]  /*35ed0*/  ENDCOLLECTIVE ;  /* 0x000000000000791b */ /* 0x003fe20003800000 */
.L_x_6844:
[----:B------:R-:W-:Y:S01]  /*35ee0*/  IMAD.MOV.U32 R12, RZ, RZ, 0x8 ;  /* 0x00000008ff0c7424 */ /* 0x000fe200078e00ff */
[----:B------:R-:W-:-:S05]  /*35ef0*/  SEL R3, R14, RZ, P3 ;  /* 0x000000ff0e037207 */ /* 0x000fca0001800000 */
[----:B------:R-:W-:-:S04]  /*35f00*/  IMAD.IADD R2, R6, 0x1, R3 ;  /* 0x0000000106027824 */ /* 0x000fc800078e0203 */
[----:B------:R-:W-:-:S07]  /*35f10*/  IMAD.MOV.U32 R13, RZ, RZ, R2 ;  /* 0x000000ffff0d7224 */ /* 0x000fce00078e0002 */
[----:B------:R-:W-:Y:S05]  /*35f20*/  WARPSYNC.COLLECTIVE R15, `(.L_x_6845) ;  /* 0x000000000f087348 */ /* 0x000fea0003c00000 */
[----:B------:R0:W1:Y:S02]  /*35f30*/  SHFL.UP P6, R14, R13, R12, R11 ;  /* 0x0400000c0d0e7389 */ /* 0x00006400000c000b */
[----:B01----:R-:W-:Y:S01]  /*35f40*/  ENDCOLLECTIVE ;  /* 0x000000000000791b */ /* 0x003fe20003800000 */
.L_x_6845:
[----:B------:R-:W-:Y:S01]  /*35f50*/  IMAD.MOV.U32 R12, RZ, RZ, 0x10 ;  /* 0x00000010ff0c7424 */ /* 0x000fe200078e00ff */
[----:B------:R-:W-:-:S05]  /*35f60*/  SEL R3, R14, RZ, P4 ;  /* 0x000000ff0e037207 */ /* 0x000fca0002000000 */
[----:B------:R-:W-:-:S04]  /*35f70*/  IMAD.IADD R3, R2, 0x1, R3 ;  /* 0x0000000102037824 */ /* 0x000fc800078e0203 */
[----:B------:R-:W-:-:S07]  /*35f80*/  IMAD.MOV.U32 R13, RZ, RZ, R3 ;  /* 0x000000ffff0d7224 */ /* 0x000fce00078e0003 */
[----:B------:R-:W-:Y:S05]  /*35f90*/  WARPSYNC.COLLECTIVE R15, `(.L_x_6846) ;  /* 0x000000000f087348 */ /* 0x000fea0003c00000 */
[----:B------:R0:W1:Y:S02]  /*35fa0*/  SHFL.UP P6, R14, R13, R12, R11 ;  /* 0x0400000c0d0e7389 */ /* 0x00006400000c000b */
[----:B01----:R-:W-:Y:S01]  /*35fb0*/  ENDCOLLECTIVE ;  /* 0x000000000000791b */ /* 0x003fe20003800000 */
.L_x_6846:
        /* <DEDUP_REMOVED lines=8> */
.L_x_6847:
[----:B------:R-:W-:Y:S05]  /*36040*/  BRA `(.L_x_6848) ;  /* 0xffffff9800707947 */ /* 0x000fea000383ffff */
.L_x_6629:
[----:B------:R-:W-:Y:S01]  /*36050*/  BSSY B0, `(.L_x_6849) ;  /* 0x0000008000007945 */ /* 0x000fe20003800000 */
[----:B-----5:R-:W-:Y:S02]  /*36060*/  IMAD.MOV.U32 R13, RZ, RZ, R17 ;  /* 0x000000ffff0d7224 */ /* 0x020fe400078e0011 */
[----:B------:R-:W-:Y:S02]  /*36070*/  IMAD.MOV.U32 R12, RZ, RZ, 0x1 ;  /* 0x00000001ff0c7424 */ /* 0x000fe400078e00ff */
[----:B------:R-:W-:Y:S02]  /*36080*/  IMAD.MOV.U32 R11, RZ, RZ, RZ ;  /* 0x000000ffff0b7224 */ /* 0x000fe400078e00ff */
[----:B------:R-:W-:-:S07]  /*36090*/  IMAD.MOV.U32 R15, RZ, RZ, -0x1 ;  /* 0xffffffffff0f7424 */ /* 0x000fce00078e00ff */
[----:B01----:R-:W-:Y:S05]  /*360a0*/  WARPSYNC.COLLECTIVE R15, `(.L_x_6850) ;  /* 0x000000000f087348 */ /* 0x003fea0003c00000 */
[----:B------:R2:W3:Y:S02]  /*360b0*/  SHFL.UP P6, R14, R13, R12, R11 ;  /* 0x0400000c0d0e7389 */ /* 0x0004e400000c000b */
[----:B0123--:R-:W-:Y:S01]  /*360c0*/  ENDCOLLECTIVE ;  /* 0x000000000000791b */ /* 0x00ffe20003800000 */
.L_x_6850:
[----:B------:R-:W-:Y:S05]  /*360d0*/  BSYNC B0 ;  /* 0x0000000000007941 */ /* 0x000fea0003800000 */
.L_x_6849:
        /* <DEDUP_REMOVED lines=8> */
.L_x_6851:
[----:B------:R-:W-:Y:S01]  /*36160*/  IMAD.MOV.U32 R12, RZ, RZ, 0x4 ;  /* 0x00000004ff0c7424 */ /* 0x000fe200078e00ff */
[----:B------:R-:W-:-:S05]  /*36170*/  SEL R2, R14, RZ, P2 ;  /* 0x000000ff0e027207 */ /* 0x000fca0001000000 */
[----:B------:R-:W-:-:S04]  /*36180*/  IMAD.IADD R2, R13, 0x1, R2 ;  /* 0x000000010d027824 */ /* 0x000fc800078e0202 */
[----:B------:R-:W-:-:S07]  /*36190*/  IMAD.MOV.U32 R13, RZ, RZ, R2 ;  /* 0x000000ffff0d7224 */ /* 0x000fce00078e0002 */
[----:B------:R-:W-:Y:S05]  /*361a0*/  WARPSYNC.COLLECTIVE R15, `(.L_x_6852) ;  /* 0x000000000f087348 */ /* 0x000fea0003c00000 */
[----:B------:R0:W1:Y:S02]  /*361b0*/  SHFL.UP P6, R14, R13, R12, R11 ;  /* 0x0400000c0d0e7389 */ /* 0x00006400000c000b */
[----:B01----:R-:W-:Y:S01]  /*361c0*/  ENDCOLLECTIVE ;  /* 0x000000000000791b */ /* 0x003fe20003800000 */
.L_x_6852:
[----:B------:R-:W-:Y:S02]  /*361d0*/  MOV R12, 0x8 ;  /* 0x00000008000c7802 */ /* 0x000fe40000000f00 */
[----:B------:R-:W-:-:S05]  /*361e0*/  SEL R3, R14, RZ, P3 ;  /* 0x000000ff0e037207 */ /* 0x000fca0001800000 */
[----:B------:R-:W-:-:S04]  /*361f0*/  IMAD.IADD R3, R2, 0x1, R3 ;  /* 0x0000000102037824 */ /* 0x000fc800078e0203 */
[----:B------:R-:W-:-:S07]  /*36200*/  IMAD.MOV.U32 R13, RZ, RZ, R3 ;  /* 0x000000ffff0d7224 */ /* 0x000fce00078e0003 */
[----:B------:R-:W-:Y:S05]  /*36210*/  WARPSYNC.COLLECTIVE R15, `(.L_x_6853) ;  /* 0x000000000f087348 */ /* 0x000fea0003c00000 */
[----:B------:R0:W1:Y:S02]  /*36220*/  SHFL.UP P6, R14, R13, R12, R11 ;  /* 0x0400000c0d0e7389 */ /* 0x00006400000c000b */
[----:B01----:R-:W-:Y:S01]  /*36230*/  ENDCOLLECTIVE ;  /* 0x000000000000791b */ /* 0x003fe20003800000 */
.L_x_6853:
[----:B------:R-:W-:Y:S01]  /*36240*/  IMAD.MOV.U32 R12, RZ, RZ, 0x10 ;  /* 0x00000010ff0c7424 */ /* 0x000fe200078e00ff */
[----:B------:R-:W-:-:S05]  /*36250*/  SEL R4, R14, RZ, P4 ;  /* 0x000000ff0e047207 */ /* 0x000fca0002000000 */
[----:B------:R-:W-:-:S04]  /*36260*/  IMAD.IADD R4, R3, 0x1, R4 ;  /* 0x0000000103047824 */ /* 0x000fc800078e0204 */
[----:B------:R-:W-:-:S07]  /*36270*/  IMAD.MOV.U32 R13, RZ, RZ, R4 ;  /* 0x000000ffff0d7224 */ /* 0x000fce00078e0004 */
[----:B------:R-:W-:Y:S05]  /*36280*/  WARPSYNC.COLLECTIVE R15, `(.L_x_6854) ;  /* 0x000000000f087348 */ /* 0x000fea0003c00000 */
[----:B------:R0:W1:Y:S02]  /*36290*/  SHFL.UP P6, R14, R13, R12, R11 ;  /* 0x0400000c0d0e7389 */ /* 0x00006400000c000b */
[----:B01----:R-:W-:Y:S01]  /*362a0*/  ENDCOLLECTIVE ;  /* 0x000000000000791b */ /* 0x003fe20003800000 */
.L_x_6854:
        /* <DEDUP_REMOVED lines=8> */
.L_x_6855:
[----:B------:R-:W-:Y:S05]  /*36330*/  BRA `(.L_x_6856) ;  /* 0xffffff9800507947 */ /* 0x000fea000383ffff */
.L_x_6631:
[----:B------:R-:W-:Y:S01]  /*36340*/  BSSY B0, `(.L_x_6857) ;  /* 0x0000006000007945 */ /* 0x000fe20003800000 */
[----:B------:R-:W-:Y:S02]  /*36350*/  PLOP3.LUT P6, PT, P6, PT, PT, 0x8, 0x0 ;  /* 0x000000000000781c */ /* 0x000fe400037ce170 */
[----:B------:R-:W-:-:S11]  /*36360*/  MOV R15, 0xffffffff ;  /* 0xffffffff000f7802 */ /* 0x000fd60000000f00 */
[----:B01----:R-:W-:Y:S05]  /*36370*/  WARPSYNC.COLLECTIVE R15, `(.L_x_6858) ;  /* 0x000000000f087348 */ /* 0x003fea0003c00000 */
[----:B------:R-:W-:Y:S01]  /*36380*/  VOTE.ANY R14, PT, P6 ;  /* 0x00000000000e7806 */ /* 0x000fe200030e0100 */
[----:B01----:R-:W-:Y:S06]  /*36390*/  ENDCOLLECTIVE ;  /* 0x000000000000791b */ /* 0x003fec0003800000 */
.L_x_6858:
[----:B------:R-:W-:Y:S05]  /*363a0*/  BSYNC B0 ;  /* 0x0000000000007941 */ /* 0x000fea0003800000 */
.L_x_6857:
        /* <DEDUP_REMOVED lines=9> */
.L_x_6859:
[----:B------:R-:W-:Y:S01]  /*36440*/  IMAD.MOV.U32 R17, RZ, RZ, R14 ;  /* 0x000000ffff117224 */ /* 0x000fe200078e000e */
[----:B------:R-:W-:Y:S06]  /*36450*/  BRA `(.L_x_6860) ;  /* 0xffffff9800407947 */ /* 0x000fec000383ffff */
.L_x_6633:
[----:B------:R-:W-:Y:S01]  /*36460*/  BSSY B0, `(.L_x_6861) ;  /* 0x0000007000007945 */ /* 0x000fe20003800000 */
[----:B------:R-:W-:Y:S01]  /*36470*/  IMAD.MOV.U32 R13, RZ, RZ, R2 ;  /* 0x000000ffff0d7224 */ /* 0x000fe200078e0002 */
[----:B------:R-:W-:Y:S01]  /*36480*/  MOV R11, 0x1f ;  /* 0x0000001f000b7802 */ /* 0x000fe20000000f00 */
[----:B------:R-:W-:-:S07]  /*36490*/  IMAD.MOV.U32 R15, RZ, RZ, -0x1 ;  /* 0xffffffffff0f7424 */ /* 0x000fce00078e00ff */
[----:B0123--:R-:W-:Y:S05]  /*364a0*/  WARPSYNC.COLLECTIVE R15, `(.L_x_6862) ;  /* 0x000000000f087348 */ /* 0x00ffea0003c00000 */
[----:B------:R4:W0:Y:S02]  /*364b0*/  SHFL.IDX P6, R14, R13, R12, R11 ;  /* 0x0000000c0d0e7389 */ /* 0x00082400000c000b */
[----:B01234-:R-:W-:Y:S01]  /*364c0*/  ENDCOLLECTIVE ;  /* 0x000000000000791b */ /* 0x01ffe20003800000 */
.L_x_6862:
[----:B------:R-:W-:Y:S05]  /*364d0*/  BSYNC B0 ;  /* 0x0000000000007941 */ /* 0x000fea0003800000 */
.L_x_6861:
[----:B------:R-:W-:Y:S05]  /*364e0*/  BRA `(.L_x_6632) ;  /* 0xffffff9800387947 */ /* 0x000fea000383ffff */
.L_x_6637:
[----:B0-----:R0:W2:Y:S02]  /*364f0*/  SYNCS.PHASECHK.TRANS64.TRYWAIT P0, [R5+URZ+0x33420], R0 ;  /* 0x03342000050075a7 */ /* 0x0010a4000800017f */
[----:B--2---:R-:W-:Y:S05]  /*36500*/  @!P0 NANOSLEEP.SYNCS 0x989680 ;  /* 0x009896800000895d */ /* 0x004fea0003900000 */
[----:B------:R-:W2:Y:S02]  /*36510*/  @!P0 SYNCS.PHASECHK.TRANS64 P0, [R5+URZ+0x33420], R0 ;  /* 0x03342000050085a7 */ /* 0x000ea4000800007f */
[----:B--2---:R-:W-:Y:S05]  /*36520*/  @!P0 BRA `(.L_x_6637) ;  /* 0xfffffffc00f08947 */ /* 0x004fea000383ffff */
[----:B------:R-:W-:Y:S05]  /*36530*/  BRA `(.L_x_6863) ;  /* 0xffffff9c00b87947 */ /* 0x000fea000383ffff */
.L_x_6638:
        /* <DEDUP_REMOVED lines=11> */
.L_x_6865:
[----:B------:R-:W-:Y:S05]  /*365f0*/  BSYNC B0 ;  /* 0x0000000000007941 */ /* 0x000fea0003800000 */
.L_x_6864:
[----:B------:R-:W-:Y:S05]  /*36600*/  BRA `(.L_x_6866) ;  /* 0xffffff9c00a07947 */ /* 0x000fea000383ffff */
.L_x_6639:
[----:B------:R-:W-:Y:S01]  /*36610*/  BSSY B0, `(.L_x_6867) ;  /* 0x0000006000007945 */ /* 0x000fe20003800000 */
[----:B------:R-:W-:-:S07]  /*36620*/  IMAD.MOV.U32 R15, RZ, RZ, -0x1 ;  /* 0xffffffffff0f7424 */ /* 0x000fce00078e00ff */
[----:B01----:R-:W-:Y:S05]  /*36630*/  WARPSYNC.COLLECTIVE R15, `(.L_x_6868) ;  /* 0x000000000f0c7348 */ /* 0x003fea0003c00000 */
[----:B------:R-:W-:Y:S02]  /*36640*/  ELECT P6, UR62, PT ;  /* 0x00000000003e782f */ /* 0x000fe400038c0000 */
[----:B------:R-:W-:Y:S01]  /*36650*/  MOV R14, UR62 ;  /* 0x0000003e000e7c02 */ /* 0x000fe20008000f00 */
[----:B01----:R-:W-:Y:S10]  /*36660*/  ENDCOLLECTIVE ;  /* 0x000000000000791b */ /* 0x003ff40003800000 */
.L_x_6868:
[----:B------:R-:W-:Y:S05]  /*36670*/  BSYNC B0 ;  /* 0x0000000000007941 */ /* 0x000fea0003800000 */
.L_x_6867:
[----:B------:R-:W-:Y:S05]  /*36680*/  BRA `(.L_x_6869) ;  /* 0xffffff9c00947947 */ /* 0x000fea000383ffff */
.L_x_6641:
[----:B0-----:R0:W2:Y:S02]  /*36690*/  SYNCS.PHASECHK.TRANS64.TRYWAIT P1, [R3+URZ+0x33440], R2 ;  /* 0x03344002030075a7 */ /* 0x0010a4000802017f */
[----:B--2---:R-:W-:Y:S05]  /*366a0*/  @!P1 NANOSLEEP.SYNCS 0x989680 ;  /* 0x009896800000995d */ /* 0x004fea0003900000 */
[----:B------:R-:W2:Y:S02]  /*366b0*/  @!P1 SYNCS.PHASECHK.TRANS64 P1, [R3+URZ+0x33440], R2 ;  /* 0x03344002030095a7 */ /* 0x000ea4000802007f */
[----:B--2---:R-:W-:Y:S05]  /*366c0*/  @!P1 BRA `(.L_x_6641) ;  /* 0xfffffffc00f09947 */ /* 0x004fea000383ffff */
[----:B------:R-:W-:Y:S05]  /*366d0*/  BRA `(.L_x_6870) ;  /* 0xffffff9c00b47947 */ /* 0x000fea000383ffff */
.L_x_6643:
[----:B--2---:R2:W3:Y:S02]  /*366e0*/  SYNCS.PHASECHK.TRANS64.TRYWAIT P1, [R5+URZ+0x33440], R0 ;  /* 0x03344000050075a7 */ /* 0x0044e4000802017f */
[----:B---3--:R-:W-:Y:S05]  /*366f0*/  @!P1 NANOSLEEP.SYNCS 0x989680 ;  /* 0x009896800000995d */ /* 0x008fea0003900000 */
[----:B------:R-:W3:Y:S02]  /*36700*/  @!P1 SYNCS.PHASECHK.TRANS64 P1, [R5+URZ+0x33440], R0 ;  /* 0x03344000050095a7 */ /* 0x000ee4000802007f */
[----:B---3--:R-:W-:Y:S05]  /*36710*/  @!P1 BRA `(.L_x_6643) ;  /* 0xfffffffc00f09947 */ /* 0x008fea000383ffff */
[----:B------:R-:W-:Y:S05]  /*36720*/  BRA `(.L_x_6871) ;  /* 0xffffff9c00c07947 */ /* 0x000fea000383ffff */
.L_x_6645:
[----:B---3--:R3:W4:Y:S02]  /*36730*/  SYNCS.PHASECHK.TRANS64.TRYWAIT P1, [R3+URZ+0x33460], R2 ;  /* 0x03346002030075a7 */ /* 0x008724000802017f */
[----:B----4-:R-:W-:Y:S05]  /*36740*/  @!P1 NANOSLEEP.SYNCS 0x989680 ;  /* 0x009896800000995d */ /* 0x010fea0003900000 */
[----:B------:R-:W4:Y:S02]  /*36750*/  @!P1 SYNCS.PHASECHK.TRANS64 P1, [R3+URZ+0x33460], R2 ;  /* 0x03346002030095a7 */ /* 0x000f24000802007f */
[----:B----4-:R-:W-:Y:S05]  /*36760*/  @!P1 BRA `(.L_x_6645) ;  /* 0xfffffffc00f09947 */ /* 0x010fea000383ffff */
[----:B------:R-:W-:Y:S05]  /*36770*/  BRA `(.L_x_6872) ;  /* 0xffffff9c00bc7947 */ /* 0x000fea000383ffff */
.L_x_6647:
[----:B----4-:R4:W0:Y:S02]  /*36780*/  SYNCS.PHASECHK.TRANS64.TRYWAIT P1, [R5+URZ+0x33460], R0 ;  /* 0x03346000050075a7 */ /* 0x010824000802017f */
[----:B0-----:R-:W-:Y:S05]  /*36790*/  @!P1 NANOSLEEP.SYNCS 0x989680 ;  /* 0x009896800000995d */ /* 0x001fea0003900000 */
[----:B------:R-:W0:Y:S02]  /*367a0*/  @!P1 SYNCS.PHASECHK.TRANS64 P1, [R5+URZ+0x33460], R0 ;  /* 0x03346000050095a7 */ /* 0x000e24000802007f */
[----:B0-----:R-:W-:Y:S05]  /*367b0*/  @!P1 BRA `(.L_x_6647) ;  /* 0xfffffffc00f09947 */ /* 0x001fea000383ffff */
[----:B------:R-:W-:Y:S05]  /*367c0*/  BRA `(.L_x_6873) ;  /* 0xffffff9c00b87947 */ /* 0x000fea000383ffff */
.L_x_6649:
[----:B------:R0:W0:Y:S02]  /*367d0*/  SYNCS.PHASECHK.TRANS64.TRYWAIT P1, [R3+URZ+0x33480], R2 ;  /* 0x03348002030075a7 */ /* 0x000024000802017f */
[----:B0-----:R-:W-:Y:S05]  /*367e0*/  @!P1 NANOSLEEP.SYNCS 0x989680 ;  /* 0x009896800000995d */ /* 0x001fea0003900000 */
[----:B------:R-:W0:Y:S02]  /*367f0*/  @!P1 SYNCS.PHASECHK.TRANS64 P1, [R3+URZ+0x33480], R2 ;  /* 0x03348002030095a7 */ /* 0x000e24000802007f */
[----:B0-----:R-:W-:Y:S05]  /*36800*/  @!P1 BRA `(.L_x_6649) ;  /* 0xfffffffc00f09947 */ /* 0x001fea000383ffff */
[----:B------:R-:W-:Y:S05]  /*36810*/  BRA `(.L_x_6874) ;  /* 0xffffff9c00b47947 */ /* 0x000fea000383ffff */
.L_x_6875:
        /* <DEDUP_REMOVED lines=14> */
.L_x_15842:


//--------------------- .text._ZN7cutlass13device_kernelIN5flash11enable_sm90INS1_16FlashAttnFwdSm90INS1_25CollectiveMainloopFwdSm90ILi2EN4cute5tupleIJNS5_1CILi1EEES8_S8_EEENS6_IJNS7_ILi128EEENS7_ILi160EEESA_EEELi128ENS_12float_e4m3_tEfNS_4arch4Sm90ELb0ELb0ELb0ELb0ELb1ELb0ELb0ELb1ELb1ELb1ELb0ELb0EEENS1_21CollectiveEpilogueFwdINS6_IJSA_SA_SB_EEES9_NS_10bfloat16_tESF_Li256ELb0ELb1ELb0ELb1EEENS1_29StaticPersistentTileSchedulerILb0EEEEEEEEEvNT_6ParamsE --------------------------
	.section	.text._ZN7cutlass13device_kernelIN5flash11enable_sm90INS1_16FlashAttnFwdSm90INS1_25CollectiveMainloopFwdSm90ILi2EN4cute5tupleIJNS5_1CILi1EEES8_S8_EEENS6_IJNS7_ILi128EEENS7_ILi160EEESA_EEELi128ENS_12float_e4m3_tEfNS_4arch4Sm90ELb0ELb0ELb0ELb0ELb1ELb0ELb0ELb1ELb1ELb1ELb0ELb0EEENS1_21CollectiveEpilogueFwdINS6_IJSA_SA_SB_EEES9_NS_10bfloat16_tESF_Li256ELb0ELb1ELb0ELb1EEENS1_29StaticPersistentTileSchedulerILb0EEEEEEEEEvNT_6ParamsE,"ax",@progbits
	.align	128
.text._ZN7cutlass13device_kernelIN5flash11enable_sm90INS1_16FlashAttnFwdSm90INS1_25CollectiveMainloopFwdSm90ILi2EN4cute5tupleIJNS5_1CILi1EEES8_S8_EEENS6_IJNS7_ILi128EEENS7_ILi160EEESA_EEELi128ENS_12float_e4m3_tEfNS_4arch4Sm90ELb0ELb0ELb0ELb0ELb1ELb0ELb0ELb1ELb1ELb1ELb0ELb0EEENS1_21CollectiveEpilogueFwdINS6_IJSA_SA_SB_EEES9_NS_10bfloat16_tESF_Li256ELb0ELb1ELb0ELb1EEENS1_29StaticPersistentTileSchedulerILb0EEEEEEEEEvNT_6ParamsE:
        .type           _ZN7cutlass13device_kernelIN5flash11enable_sm90INS1_16FlashAttnFwdSm90INS1_25CollectiveMainloopFwdSm90ILi2EN4cute5tupleIJNS5_1CILi1EEES8_S8_EEENS6_IJNS7_ILi128EEENS7_ILi160EEESA_EEELi128ENS_12float_e4m3_tEfNS_4arch4Sm90ELb0ELb0ELb0ELb0ELb1ELb0ELb0ELb1ELb1ELb1ELb0ELb0EEENS1_21CollectiveEpilogueFwdINS6_IJSA_SA_SB_EEES9_NS_10bfloat16_tESF_Li256ELb0ELb1ELb0ELb1EEENS1_29StaticPersistentTileSchedulerILb0EEEEEEEEEvNT_6ParamsE,@function
        .size           _ZN7cutlass13device_kernelIN5flash11enable_sm90INS1_16FlashAttnFwdSm90INS1_25CollectiveMainloopFwdSm90ILi2EN4cute5tupleIJNS5_1CILi1EEES8_S8_EEENS6_IJNS7_ILi128EEENS7_ILi160EEESA_EEELi128ENS_12float_e4m3_tEfNS_4arch4Sm90ELb0ELb0ELb0ELb0ELb1ELb0ELb0ELb1ELb1ELb1ELb0ELb0EEENS1_21CollectiveEpilogueFwdINS6_IJSA_SA_SB_EEES9_NS_10bfloat16_tESF_Li256ELb0ELb1ELb0ELb1EEENS1_29StaticPersistentTileSchedulerILb0EEEEEEEEEvNT_6ParamsE,(.L_x_15843 - _ZN7cutlass13device_kernelIN5flash11enable_sm90INS1_16FlashAttnFwdSm90INS1_25CollectiveMainloopFwdSm90ILi2EN4cute5tupleIJNS5_1CILi1EEES8_S8_EEENS6_IJNS7_ILi128EEENS7_ILi160EEESA_EEELi128ENS_12float_e4m3_tEfNS_4arch4Sm90ELb0ELb0ELb0ELb0ELb1ELb0ELb0ELb1ELb1ELb1ELb0ELb0EEENS1_21CollectiveEpilogueFwdINS6_IJSA_SA_SB_EEES9_NS_10bfloat16_tESF_Li256ELb0ELb1ELb0ELb1EEENS1_29StaticPersistentTileSchedulerILb0EEEEEEEEEvNT_6ParamsE)
        .other          _ZN7cutlass13device_kernelIN5flash11enable_sm90INS1_16FlashAttnFwdSm90INS1_25CollectiveMainloopFwdSm90ILi2EN4cute5tupleIJNS5_1CILi1EEES8_S8_EEENS6_IJNS7_ILi128EEENS7_ILi160EEESA_EEELi128ENS_12float_e4m3_tEfNS_4arch4Sm90ELb0ELb0ELb0ELb0ELb1ELb0ELb0ELb1ELb1ELb1ELb0ELb0EEENS1_21CollectiveEpilogueFwdINS6_IJSA_SA_SB_EEES9_NS_10bfloat16_tESF_Li256ELb0ELb1ELb0ELb1EEENS1_29StaticPersistentTileSchedulerILb0EEEEEEEEEvNT_6ParamsE,@"STO_CUDA_ENTRY STV_DEFAULT"
_ZN7cutlass13device_kernelIN5flash11enable_sm90INS1_16FlashAttnFwdSm90INS1_25CollectiveMainloopFwdSm90ILi2EN4cute5tupleIJNS5_1CILi1EEES8_S8_EEENS6_IJNS7_ILi128EEENS7_ILi160EEESA_EEELi128ENS_12float_e4m3_tEfNS_4arch4Sm90ELb0ELb0ELb0ELb0ELb1ELb0ELb0ELb1ELb1ELb1ELb0ELb0EEENS1_21CollectiveEpilogueFwdINS6_IJSA_SA_SB_EEES9_NS_10bfloat16_tESF_Li256ELb0ELb1ELb0ELb1EEENS1_29StaticPersistentTileSchedulerILb0EEEEEEEEEvNT_6ParamsE:
        /* <DEDUP_REMOVED lines=45> */
.L_x_6876:
        /* <DEDUP_REMOVED lines=22> */
.L_x_6877:
        /* <DEDUP_REMOVED lines=18> */
.L_x_6878:
        /* <DEDUP_REMOVED lines=22> */
.L_x_6879:
        /* <DEDUP_REMOVED lines=24> */
.L_x_6880:
        /* <DEDUP_REMOVED lines=8> */
.L_x_6882:
        /* <DEDUP_REMOVED lines=34> */
[----:B------:R-:W-:Y:S02]  /*0ad0*/  LEA.HI R5, R5, R8, RZ, 0x1 ;  /* 0x0000000805057211 */ /* 0x000fe400078f08ff */
[----:B------:R-:W-:-:S02]  /*0ae0*/  SHF.R.S32.HI R7, RZ, 0x2, R3 ;  /* 0x00000002ff077819 */ /* 0x000fc40000011403 */
[----:B------:R-:W-:Y:S02]  /*0af0*/  SHF.R.S32.HI R10, RZ, 0x1f, R3 ;  /* 0x0000001fff0a7819 */ /* 0x000fe40000011403 */
[----:B------:R-:W-:Y:S02]  /*0b00*/  LEA.HI R18, R0, R17, RZ, 0x3 ;  /* 0x0000001100127211 */ /* 0x000fe400078f18ff */
[----:B------:R-:W-:Y:S02]  /*0b10*/  LOP3.LUT R5, R5, 0x1ffffffe, RZ, 0xc0, !PT ;  /* 0x1ffffffe05057812 */ /* 0x000fe400078ec0ff */
[----:B------:R-:W-:Y:S02]  /*0b20*/  LOP3.LUT R0, R9, 0xfffffffc, RZ, 0xc0, !PT ;  /* 0xfffffffc09007812 */ /* 0x000fe400078ec0ff */
[----:B------:R-:W-:Y:S01]  /*0b30*/  LEA.HI R10, R10, R7, RZ, 0x3 ;  /* 0x000000070a0a7211 */ /* 0x000fe200078f18ff */
[----:B------:R-:W-:Y:S01]  /*0b40*/  IMAD.IADD R5, R8, 0x1, -R5 ;  /* 0x0000000108057824 */ /* 0x000fe200078e0a05 */
[----:B------:R-:W-:Y:S01]  /*0b50*/  SHF.R.S32.HI R23, RZ, 0x7, R2 ;  /* 0x00000007ff177819 */ /* 0x000fe20000011402 */
[----:B------:R-:W-:Y:S01]  /*0b60*/  IMAD.IADD R8, R17, 0x1, -R0 ;  /* 0x0000000111087824 */ /* 0x000fe200078e0a00 */
[----:B------:R-:W-:Y:S01]  /*0b70*/  LOP3.LUT R10, R10, 0xfffffff8, RZ, 0xc0, !PT ;  /* 0xfffffff80a0a7812 */ /* 0x000fe200078ec0ff */
[----:B------:R-:W-:Y:S01]  /*0b80*/  IMAD R170, R5, 0x8, R6 ;  /* 0x0000000805aa7824 */ /* 0x000fe200078e0206 */
[----:B------:R-:W-:-:S02]  /*0b90*/  LEA.HI R2, R2, R23, RZ, 0x1 ;  /* 0x0000001702027211 */ /* 0x000fc400078f08ff */
[----:B------:R-:W-:Y:S01]  /*0ba0*/  LOP3.LUT R12, R18, 0xfffffff8, RZ, 0xc0, !PT ;  /* 0xfffffff8120c7812 */ /* 0x000fe200078ec0ff */
[----:B------:R-:W-:Y:S01]  /*0bb0*/  IMAD.IADD R7, R7, 0x1, -R10 ;  /* 0x0000000107077824 */ /* 0x000fe200078e0a0a */
[----:B------:R-:W-:Y:S02]  /*0bc0*/  LEA.HI R4, R4, R19, RZ, 0x5 ;  /* 0x0000001304047211 */ /* 0x000fe400078f28ff */
[----:B------:R-:W-:Y:S01]  /*0bd0*/  LOP3.LUT R2, R2, 0x3fffffe, RZ, 0xc0, !PT ;  /* 0x03fffffe02027812 */ /* 0x000fe200078ec0ff */
[----:B------:R-:W-:Y:S01]  /*0be0*/  IMAD.IADD R17, R17, 0x1, -R12 ;  /* 0x0000000111117824 */ /* 0x000fe200078e0a0c */
[----:B------:R-:W-:Y:S02]  /*0bf0*/  LEA.HI R5, R8, R8, RZ, 0x1 ;  /* 0x0000000808057211 */ /* 0x000fe400078f08ff */
[----:B------:R-:W-:Y:S01]  /*0c00*/  SHF.R.S32.HI R4, RZ, 0x5, R4 ;  /* 0x00000005ff047819 */ /* 0x000fe20000011404 */
[----:B------:R-:W-:Y:S01]  /*0c10*/  IMAD.IADD R168, R23, 0x1, -R2 ;  /* 0x0000000117a87824 */ /* 0x000fe200078e0a02 */
[----:B------:R-:W-:Y:S01]  /*0c20*/  LOP3.LUT R0, R3, 0x7ffffffc, RZ, 0xc0, !PT ;  /* 0x7ffffffc03007812 */ /* 0x000fe200078ec0ff */
[----:B------:R-:W-:Y:S01]  /*0c30*/  IMAD.SHL.U32 R2, R17, 0x8, RZ ;  /* 0x0000000811027824 */ /* 0x000fe200078e00ff */
[----:B------:R-:W-:-:S02]  /*0c40*/  LOP3.LUT R5, R5, 0x1ffffffe, RZ, 0xc0, !PT ;  /* 0x1ffffffe05057812 */ /* 0x000fc400078ec0ff */
[----:B------:R-:W-:Y:S01]  /*0c50*/  LEA R7, R4, R7, 0x4 ;  /* 0x0000000704077211 */ /* 0x000fe200078e20ff */
[----:B------:R-:W-:Y:S01]  /*0c60*/  VIADD R16, R2, 0x40 ;  /* 0x0000004002107836 */ /* 0x000fe20000000000 */
[----:B------:R-:W-:Y:S01]  /*0c70*/  SHF.R.S32.HI R18, RZ, 0x3, R18 ;  /* 0x00000003ff127819 */ /* 0x000fe20000011412 */
[----:B------:R-:W-:Y:S02]  /*0c80*/  IMAD.IADD R0, R19, 0x1, -R0 ;  /* 0x0000000113007824 */ /* 0x000fe400078e0a00 */
[----:B------:R-:W-:Y:S01]  /*0c90*/  IMAD.IADD R5, R8, 0x1, -R5 ;  /* 0x0000000108057824 */ /* 0x000fe200078e0a05 */
[----:B------:R-:W-:Y:S01]  /*0ca0*/  SHF.R.S32.HI R192, RZ, 0x1f, R16 ;  /* 0x0000001fffc07819 */ /* 0x000fe20000011410 */
[----:B------:R-:W-:Y:S02]  /*0cb0*/  IMAD R168, R168, 0x40, R7 ;  /* 0x00000040a8a87824 */ /* 0x000fe400078e0207 */
[----:B------:R-:W-:Y:S02]  /*0cc0*/  IMAD R171, R0, R171, 0xa0 ;  /* 0x000000a000ab7424 */ /* 0x000fe400078e02ab */
[----:B------:R-:W-:-:S07]  /*0cd0*/  IMAD R169, R5, 0x8, R168 ;  /* 0x0000000805a97824 */ /* 0x000fce00078e02a8 */
.L_x_6915:
        /* <DEDUP_REMOVED lines=24> */
[----:B0-----:R-:W0:Y:S01]  /*0e60*/  SHFL.IDX PT, R8, R23, RZ, 0x1f ;  /* 0x00001fff17087589 */ /* 0x001e2200000e0000 */
        /* <DEDUP_REMOVED lines=30> */
[----:B-1-3--:R-:W-:Y:S01]  /*1050*/  IMAD.U32 R4, RZ, RZ, UR6 ;  /* 0x00000006ff047e24 */ /* 0x00afe2000f8e00ff */
        /* <DEDUP_REMOVED lines=34> */
[----:B-----5:R-:W-:-:S14]  /*1280*/  @!P0 BRA `(.L_x_6883) ;  /* 0x0000000000408947 */ /* 0x020fdc0003800000 */
[----:B------:R-:W-:Y:S01]  /*1290*/  MOV R0, 0x0 ;  /* 0x0000000000007802 */ /* 0x000fe20000000f00 */
[----:B------:R-:W-:Y:S01]  /*12a0*/  ULDC.64 UR4, c[0x4][0x1b0] ;  /* 0x01006c0000047ab9 */ /* 0x000fe20000000a00 */
[----:B------:R-:W-:Y:S01]  /*12b0*/  ULDC.64 UR6, c[0x4][0xa0] ;  /* 0x0100280000067ab9 */ /* 0x000fe20000000a00 */
[----:B------:R-:W-:Y:S01]  /*12c0*/  IMAD.U32 R4, RZ, RZ, UR4 ;  /* 0x00000004ff047e24 */ /* 0x000fe2000f8e00ff */
[----:B------:R0:W1:Y:S01]  /*12d0*/  LDC.64 R14, c[0x4][R0] ;  /* 0x01000000000e7b82 */ /* 0x0000620000000a00 */
[----:B------:R-:W-:Y:S01]  /*12e0*/  MOV R5, UR5 ;  /* 0x0000000500057c02 */ /* 0x000fe20008000f00 */
        /* <DEDUP_REMOVED lines=10> */
.L_x_6883:
[----:B------:R-:W-:Y:S01]  /*1390*/  ULOP3.LUT UR4, UR46, 0x1, URZ, 0xc0, !UPT ;  /* 0x000000012e047892 */ /* 0x000fe2000f8ec03f */
[----:B------:R-:W-:-:S05]  /*13a0*/  IMAD.U32 R3, RZ, RZ, UR47 ;  /* 0x0000002fff037e24 */ /* 0x000fca000f8e00ff */
[----:B------:R-:W-:Y:S01]  /*13b0*/  IMAD.U32 R0, RZ, RZ, UR4 ;  /* 0x00000004ff007e24 */ /* 0x000fe2000f8e00ff */
[----:B------:R-:W-:-:S04]  /*13c0*/  ISETP.NE.AND P0, PT, R3, 0x3, PT ;  /* 0x000000030300780c */ /* 0x000fc80003f05270 */
[----:B------:R-:W-:-:S04]  /*13d0*/  SHF.L.U32 R0, R0, 0x1f, RZ ;  /* 0x0000001f00007819 */ /* 0x000fc800000006ff */
[----:B------:R-:W0:Y:S02]  /*13e0*/  SYNCS.PHASECHK.TRANS64.TRYWAIT P1, [UR41+0x22800], R0 ;  /* 0x02280000ff0075a7 */ /* 0x000e240008020169 */
[----:B0-----:R-:W-:Y:S05]  /*13f0*/  @!P1 BRA `(.L_x_6884) ;  /* 0x000000d000889947 */ /* 0x001fea0003800000 */
.L_x_6981:
[----:B------:R-:W-:Y:S05]  /*1400*/  @!P0 BRA `(.L_x_6885) ;  /* 0x0000000000048947 */ /* 0x000fea0003800000 */
[----:B------:R-:W-:Y:S01]  /*1410*/  BPT.TRAP 0x1 ;  /* 0x000000040000795c */ /* 0x000fe20000300000 */
.L_x_6885:
[----:B------:R-:W-:Y:S02]  /*1420*/  IMAD.U32 R5, RZ, RZ, UR44 ;  /* 0x0000002cff057e24 */ /* 0x000fe4000f8e00ff */
[----:B0-----:R-:W-:-:S03]  /*1430*/  IMAD.U32 R0, RZ, RZ, UR45 ;  /* 0x0000002dff007e24 */ /* 0x001fc6000f8e00ff */
[----:B------:R-:W-:Y:S02]  /*1440*/  LEA R5, R5, UR41, 0x3 ;  /* 0x0000002905057c11 */ /* 0x000fe4000f8e18ff */
[----:B------:R-:W-:-:S04]  /*1450*/  SHF.L.U32 R0, R0, 0x1f, RZ ;  /* 0x0000001f00007819 */ /* 0x000fc800000006ff */
[----:B------:R0:W1:Y:S01]  /*1460*/  SYNCS.PHASECHK.TRANS64.TRYWAIT P1, [R5+URZ+0x22830], R0 ;  /* 0x02283000050075a7 */ /* 0x000062000802017f */
[----:B------:R-:W-:Y:S05]  /*1470*/  @!P0 BRA `(.L_x_6886) ;  /* 0x0000000000048947 */ /* 0x000fea0003800000 */
[----:B------:R-:W-:Y:S01]  /*1480*/  BPT.TRAP 0x1 ;  /* 0x000000040000795c */ /* 0x000fe20000300000 */
.L_x_6886:
[----:B-1----:R-:W-:Y:S05]  /*1490*/  @P1 BRA `(.L_x_6887) ;  /* 0x0000000000081947 */ /* 0x002fea0003800000 */
[----:B------:R-:W1:Y:S02]  /*14a0*/  SYNCS.PHASECHK.TRANS64.TRYWAIT P1, [R5+URZ+0x22830], R0 ;  /* 0x02283000050075a7 */ /* 0x000e64000802017f */
[----:B-1----:R-:W-:Y:S05]  /*14b0*/  @!P1 BRA `(.L_x_6888) ;  /* 0x000000d000709947 */ /* 0x002fea0003800000 */
.L_x_6887:
[----:B------:R-:W-:Y:S01]  /*14c0*/  UIADD3 UR4, UR41, 0x18400, URZ ;  /* 0x0001840029047890 */ /* 0x000fe2000fffe03f */
[----:B------:R-:W-:-:S03]  /*14d0*/  IMAD.MOV.U32 R87, RZ, RZ, RZ ;  /* 0x000000ffff577224 */ /* 0x000fc600078e00ff */
[----:B------:R-:W-:-:S04]  /*14e0*/  USHF.R.U32.HI UR4, URZ, 0x4, UR4 ;  /* 0x000000043f047899 */ /* 0x000fc80008011604 */
[----:B------:R-:W-:-:S06]  /*14f0*/  ULOP3.LUT UR4, UR4, 0x3fff, URZ, 0xc0, !UPT ;  /* 0x00003fff04047892 */ /* 0x000fcc000f8ec03f */
[----:B01----:R-:W-:Y:S01]  /*1500*/  IMAD.U32 R0, RZ, RZ, UR4 ;  /* 0x00000004ff007e24 */ /* 0x003fe2000f8e00ff */
[----:B------:R-:W-:Y:S05]  /*1510*/  WARPSYNC.ALL ;  /* 0x0000000000007948 */ /* 0x000fea0003800000 */
[----:B------:R-:W-:-:S04]  /*1520*/  LOP3.LUT R0, R0, 0x10000, RZ, 0xfc, !PT ;  /* 0x0001000000007812 */ /* 0x000fc800078efcff */
[----:B------:R-:W-:Y:S01]  /*1530*/  R2UR UR20, R0 ;  /* 0x00000000001472ca */ /* 0x000fe200000e0000 */
[----:B------:R-:W-:Y:S01]  /*1540*/  ULOP3.LUT UR12, UR52, 0x10000, URZ, 0xfc, !UPT ;  /* 0x00010000340c7892 */ /* 0x000fe2000f8efc3f */
[----:B------:R-:W-:Y:S01]  /*1550*/  WARPGROUP.ARRIVE ;  /* 0x00000000000079c5 */ /* 0x000fe20000000000 */
[----:B------:R-:W-:Y:S01]  /*1560*/  UMOV UR17, 0x40000040 ;  /* 0x4000004000117882 */ /* 0x000fe20000000000 */
[----:B------:R-:W-:Y:S01]  /*1570*/  UMOV UR19, 0x40000040 ;  /* 0x4000004000137882 */ /* 0x000fe20000000000 */
[----:B------:R-:W-:Y:S01]  /*1580*/  UMOV UR7, 0x40000040 ;  /* 0x4000004000077882 */ /* 0x000fe20000000000 */
[----:B------:R-:W-:Y:S01]  /*1590*/  UMOV UR11, 0x40000040 ;  /* 0x40000040000b7882 */ /* 0x000fe20000000000 */
[----:B------:R-:W-:Y:S01]  /*15a0*/  UMOV UR15, 0x40000040 ;  /* 0x40000040000f7882 */ /* 0x000fe20000000000 */
[----:B------:R-:W-:-:S05]  /*15b0*/  UMOV UR16, UR12 ;  /* 0x0000000c00107c82 */ /* 0x000fca0008000000 */
[----:B------:R-:W-:-:S04]  /*15c0*/  UIMAD UR20, UR44, 0x500, UR20 ;  /* 0x000005002c1478a4 */ /* 0x000fc8000f8e0214 */
[----:B------:R-:W-:Y:S02]  /*15d0*/  UIADD3 UR4, UR20, 0x100, URZ ;  /* 0x0000010014047890 */ /* 0x000fe4000fffe03f */
[----:B------:R-:W-:Y:S02]  /*15e0*/  UIADD3 UR5, UR20, 0x200, URZ ;  /* 0x0000020014057890 */ /* 0x000fe4000fffe03f */
[----:B------:R-:W-:Y:S01]  /*15f0*/  UMOV UR18, UR20 ;  /* 0x0000001400127c82 */ /* 0x000fe20008000000 */
[----:B------:R-:W-:Y:S01]  /*1600*/  UIADD3 UR6, UR20, 0x300, URZ ;  /* 0x0000030014067890 */ /* 0x000fe2000fffe03f */
[----:B------:R-:W-:Y:S01]  /*1610*/  QGMMA.64x32x32.F32.E4M3.E4M3 R104, gdesc[UR16], RZ, !UPT, gsb0 ;  /* 0x00600000106879f3 */ /* 0x000fe2000c0008ff */
[----:B------:R-:W-:Y:S01]  /*1620*/  UMOV UR18, UR4 ;  /* 0x0000000400127c82 */ /* 0x000fe20008000000 */
[----:B------:R-:W-:Y:S01]  /*1630*/  UMOV UR19, 0x40000040 ;  /* 0x4000004000137882 */ /* 0x000fe20000000000 */
[----:B------:R-:W-:Y:S02]  /*1640*/  UIADD3 UR4, UR20, 0x400, URZ ;  /* 0x0000040014047890 */ /* 0x000fe4000fffe03f */
[----:B------:R-:W-:-:S02]  /*1650*/  UIADD3 UR8, UR20, 0x102, URZ ;  /* 0x0000010214087890 */ /* 0x000fc4000fffe03f */
[----:B------:R-:W-:Y:S02]  /*1660*/  UIADD3 UR9, UR20, 0x202, URZ ;  /* 0x0000020214097890 */ /* 0x000fe4000fffe03f */
[----:B------:R-:W-:Y:S02]  /*1670*/  UIADD3 UR10, UR20, 0x302, URZ ;  /* 0x00000302140a7890 */ /* 0x000fe4000fffe03f */
[----:B------:R-:W-:Y:S02]  /*1680*/  UIADD3 UR13, UR20, 0x304, URZ ;  /* 0x00000304140d7890 */ /* 0x000fe4000fffe03f */
[----:B------:R-:W-:Y:S01]  /*1690*/  UIADD3 UR14, UR20, 0x6, URZ ;  /* 0x00000006140e7890 */ /* 0x000fe2000fffe03f */
[----:B------:R-:W-:Y:S02]  /*16a0*/  WARPGROUP.DEPBAR.LE gsb0, 0x0 ;  /* 0x00008000000079c5 */ /* 0x000fe40000010000 */
[----:B------:R-:W-:-:S06]  /*16b0*/  WARPGROUP.ARRIVE ;  /* 0x00000000000079c5 */ /* 0x000fcc0000000000 */
[----:B------:R-:W-:Y:S01]  /*16c0*/  QGMMA.64x32x32.F32.E4M3.E4M3 R88, gdesc[UR16], RZ, !UPT, gsb0 ;  /* 0x00600000105879f3 */ /* 0x000fe2000c0008ff */
[----:B------:R-:W-:Y:S01]  /*16d0*/  UMOV UR18, UR5 ;  /* 0x0000000500127c82 */ /* 0x000fe20008000000 */
[----:B------:R-:W-:Y:S01]  /*16e0*/  UMOV UR19, 0x40000040 ;  /* 0x4000004000137882 */ /* 0x000fe20000000000 */
        /* <DEDUP_REMOVED lines=39> */
[----:B------:R-:W-:Y:S02]  /*1960*/  UIADD3 UR8, UR12, 0x4, URZ ;  /* 0x000000040c087890 */ /* 0x000fe4000fffe03f */
        /* <DEDUP_REMOVED lines=61> */
.L_x_6889:
[----:B------:R-:W-:Y:S01]  /*1d40*/  IADD3 R3, R171, UR51, RZ ;  /* 0x00000033ab037c10 */ /* 0x000fe2000fffe0ff */
[----:B------:R-:W-:Y:S01]  /*1d50*/  IMAD.U32 R4, RZ, RZ, UR50 ;  /* 0x00000032ff047e24 */ /* 0x000fe2000f8e00ff */
[----:B------:R-:W-:Y:S01]  /*1d60*/  P2R R72, PR, RZ, 0x1 ;  /* 0x00000001ff487803 */ /* 0x000fe20000000000 */
[----:B------:R-:W-:Y:S01]  /*1d70*/  IMAD.U32 R12, RZ, RZ, UR42 ;  /* 0x0000002aff0c7e24 */ /* 0x000fe2000f8e00ff */
[----:B------:R-:W-:Y:S01]  /*1d80*/  R2UR UR6, R5 ;  /* 0x00000000050672ca */ /* 0x000fe200000e0000 */
[----:B------:R-:W-:Y:S01]  /*1d90*/  IMAD R4, R4, -0xa0, R3 ;  /* 0xffffff6004047824 */ /* 0x000fe200078e0203 */
[----:B------:R-:W-:-:S04]  /*1da0*/  UISETP.GE.AND UP0, UPT, UR51, 0xa1, UPT ;  /* 0x000000a13300788c */ /* 0x000fc8000bf06270 */
[C---:B------:R-:W-:Y:S02]  /*1db0*/  ISETP.GT.AND P6, PT, R4.reuse, RZ, PT ;  /* 0x000000ff0400720c */ /* 0x040fe40003fc4270 */
[C---:B------:R-:W-:Y:S02]  /*1dc0*/  ISETP.GT.AND P5, PT, R4.reuse, 0x1, PT ;  /* 0x000000010400780c */ /* 0x040fe40003fa4270 */
[----:B------:R-:W-:Y:S02]  /*1dd0*/  ISETP.GT.AND P4, PT, R4, 0x8, PT ;  /* 0x000000080400780c */ /* 0x000fe40003f84270 */
[----:B------:R-:W-:Y:S01]  /*1de0*/  FSEL R7, R104, -INF , P6 ;  /* 0xff80000068077808 */ /* 0x000fe20003000000 */
[----:B------:R-:W-:Y:S01]  /*1df0*/  UIADD3 UR6, UR6, 0x22840, URZ ;  /* 0x0002284006067890 */ /* 0x000fe2000fffe03f */
[----:B------:R-:W-:Y:S02]  /*1e00*/  FSEL R105, R105, -INF , P5 ;  /* 0xff80000069697808 */ /* 0x000fe40002800000 */
[----:B------:R-:W-:Y:S01]  /*1e10*/  ISETP.GT.AND P3, PT, R4, 0x9, PT ;  /* 0x000000090400780c */ /* 0x000fe20003f64270 */
[----:B------:R-:W-:Y:S01]  /*1e20*/  UPRMT UR6, UR39, 0x654, UR6 ;  /* 0x0000065427067896 */ /* 0x000fe20008000006 */
[----:B------:R-:W-:-:S02]  /*1e30*/  FSEL R9, R108, -INF , P4 ;  /* 0xff8000006c097808 */ /* 0x000fc40002000000 */
[----:B------:R-:W-:Y:S02]  /*1e40*/  FMNMX.FTZ R6, R7, R105, !PT ;  /* 0x0000006907067209 */ /* 0x000fe40007810000 */
[C---:B------:R-:W-:Y:S02]  /*1e50*/  ISETP.GT.AND P1, PT, R4.reuse, 0x10, PT ;  /* 0x000000100400780c */ /* 0x040fe40003f24270 */
[----:B------:R-:W-:Y:S02]  /*1e60*/  FSEL R109, R109, -INF , P3 ;  /* 0xff8000006d6d7808 */ /* 0x000fe40001800000 */
[----:B------:R-:W-:Y:S01]  /*1e70*/  FMNMX.FTZ R6, R9, R6, !PT ;  /* 0x0000000609067209 */ /* 0x000fe20007810000 */
[----:B------:R-:W-:Y:S01]  /*1e80*/  SYNCS.ARRIVE.TRANS64.RED.A1T0 RZ, [UR6], RZ ;  /* 0x000000ffffff79a7 */ /* 0x000fe20008100406 */
        /* <DEDUP_REMOVED lines=129> */
[----:B------:R-:W-:Y:S02]  /*26a0*/  FMNMX.FTZ R6, R32, R3, !PT ;  /* 0x0000000320067209 */ /* 0x000fe40007810000 */
[----:B------:R-:W-:Y:S02]  /*26b0*/  FSEL R33, R33, -INF , P4 ;  /* 0xff80000021217808 */ /* 0x000fe40002000000 */
[----:B------:R-:W-:Y:S02]  /*26c0*/  ISETP.GT.AND P5, PT, R4, 0x98, PT ;  /* 0x000000980400780c */ /* 0x000fe40003fa4270 */
[----:B------:R-:W-:Y:S02]  /*26d0*/  FMNMX.FTZ R3, R33, R6, !PT ;  /* 0x0000000621037209 */ /* 0x000fe40007810000 */
[----:B------:R-:W-:-:S02]  /*26e0*/  FSEL R36, R36, -INF , P5 ;  /* 0xff80000024247808 */ /* 0x000fc40002800000 */
[----:B------:R-:W-:Y:S02]  /*26f0*/  ISETP.GT.AND P6, PT, R4, 0x99, PT ;  /* 0x000000990400780c */ /* 0x000fe40003fc4270 */
[----:B------:R-:W-:Y:S02]  /*2700*/  FMNMX.FTZ R6, R36, R3, !PT ;  /* 0x0000000324067209 */ /* 0x000fe40007810000 */
[----:B------:R-:W-:Y:S02]  /*2710*/  FSEL R37, R37, -INF , P6 ;  /* 0xff80000025257808 */ /* 0x000fe40003000000 */
[----:B------:R-:W-:Y:S02]  /*2720*/  FMNMX.FTZ R57, R106, R107, !PT ;  /* 0x0000006b6a397209 */ /* 0x000fe40007810000 */
[----:B------:R-:W-:Y:S02]  /*2730*/  FMNMX.FTZ R6, R37, R6, !PT ;  /* 0x0000000625067209 */ /* 0x000fe40007810000 */
[----:B------:R-:W-:-:S02]  /*2740*/  P2R R56, PR, RZ, 0x1 ;  /* 0x00000001ff387803 */ /* 0x000fc40000000000 */
[----:B------:R-:W-:Y:S01]  /*2750*/  P2R R20, PR, RZ, 0x2 ;  /* 0x00000002ff147803 */ /* 0x000fe20000000000 */
[----:B------:R-:W0:Y:S01]  /*2760*/  SHFL.BFLY PT, R3, R6, 0x2, 0x1f ;  /* 0x0c401f0006037f89 */ /* 0x000e2200000e0000 */
[----:B------:R-:W-:Y:S02]  /*2770*/  P2R R14, PR, RZ, 0x4 ;  /* 0x00000004ff0e7803 */ /* 0x000fe40000000000 */
[C---:B------:R-:W-:Y:S02]  /*2780*/  ISETP.GT.AND P2, PT, R4.reuse, 0x78, PT ;  /* 0x000000780400780c */ /* 0x040fe40003f44270 */
[C---:B------:R-:W-:Y:S02]  /*2790*/  ISETP.GT.AND P1, PT, R4.reuse, 0x79, PT ;  /* 0x000000790400780c */ /* 0x040fe40003f24270 */
[----:B------:R-:W-:Y:S02]  /*27a0*/  ISETP.GT.AND P0, PT, R4, 0x80, PT ;  /* 0x000000800400780c */ /* 0x000fe40003f04270 */
[----:B------:R-:W-:-:S02]  /*27b0*/  FMNMX.FTZ R4, R110, R57, !PT ;  /* 0x000000396e047209 */ /* 0x000fc40007810000 */
[----:B------:R-:W-:Y:S02]  /*27c0*/  P2R R10, PR, RZ, 0x8 ;  /* 0x00000008ff0a7803 */ /* 0x000fe40000000000 */
[----:B------:R-:W-:Y:S02]  /*27d0*/  FMNMX.FTZ R57, R111, R4, !PT ;  /* 0x000000046f397209 */ /* 0x000fe40007810000 */
[----:B------:R-:W-:Y:S02]  /*27e0*/  FSEL R26, R26, -INF , P0 ;  /* 0xff8000001a1a7808 */ /* 0x000fe40000000000 */
[----:B------:R-:W-:Y:S02]  /*27f0*/  FMNMX.FTZ R4, R114, R57, !PT ;  /* 0x0000003972047209 */ /* 0x000fe40007810000 */
[----:B------:R-:W-:Y:S02]  /*2800*/  ISETP.NE.AND P0, PT, R56, RZ, PT ;  /* 0x000000ff3800720c */ /* 0x000fe40003f05270 */
[----:B------:R-:W-:-:S02]  /*2810*/  FMNMX.FTZ R57, R115, R4, !PT ;  /* 0x0000000473397209 */ /* 0x000fc40007810000 */
[----:B------:R-:W-:Y:S02]  /*2820*/  FSEL R27, R27, -INF , P0 ;  /* 0xff8000001b1b7808 */ /* 0x000fe40000000000 */
[----:B0-----:R-:W-:Y:S02]  /*2830*/  FMNMX.FTZ R8, R6, R3, !PT ;  /* 0x0000000306087209 */ /* 0x001fe40007810000 */
[----:B------:R-:W-:Y:S02]  /*2840*/  FMNMX.FTZ R4, R118, R57, !PT ;  /* 0x0000003976047209 */ /* 0x000fe40007810000 */
[----:B------:R-:W-:Y:S01]  /*2850*/  ISETP.NE.AND P0, PT, R72, RZ, PT ;  /* 0x000000ff4800720c */ /* 0x000fe20003f05270 */
[----:B------:R-:W0:Y:S01]  /*2860*/  SHFL.BFLY PT, R3, R8, 0x1, 0x1f ;  /* 0x0c201f0008037f89 */ /* 0x000e2200000e0000 */
[----:B------:R-:W-:Y:S02]  /*2870*/  FMNMX.FTZ R57, R119, R4, !PT ;  /* 0x0000000477397209 */ /* 0x000fe40007810000 */
[----:B------:R-:W-:-:S02]  /*2880*/  FSEL R54, R54, -INF , P2 ;  /* 0xff80000036367808 */ /* 0x000fc40001000000 */
[----:B------:R-:W-:Y:S02]  /*2890*/  FMNMX.FTZ R4, R90, R57, !PT ;  /* 0x000000395a047209 */ /* 0x000fe40007810000 */
[----:B------:R-:W-:Y:S02]  /*28a0*/  FSEL R55, R55, -INF , P1 ;  /* 0xff80000037377808 */ /* 0x000fe40000800000 */
[----:B------:R-:W-:Y:S02]  /*28b0*/  FMNMX.FTZ R57, R91, R4, !PT ;  /* 0x000000045b397209 */ /* 0x000fe40007810000 */
[----:B------:R-:W-:Y:S02]  /*28c0*/  ISETP.NE.AND P1, PT, R20, RZ, PT ;  /* 0x000000ff1400720c */ /* 0x000fe40003f25270 */
[----:B------:R-:W-:Y:S02]  /*28d0*/  FMNMX.FTZ R4, R94, R57, !PT ;  /* 0x000000395e047209 */ /* 0x000fe40007810000 */
[----:B------:R-:W-:-:S02]  /*28e0*/  ISETP.NE.AND P2, PT, R14, RZ, PT ;  /* 0x000000ff0e00720c */ /* 0x000fc40003f45270 */
[----:B------:R-:W-:Y:S02]  /*28f0*/  FMNMX.FTZ R57, R95, R4, !PT ;  /* 0x000000045f397209 */ /* 0x000fe40007810000 */
[----:B------:R-:W-:Y:S02]  /*2900*/  FSEL R78, R35, -INF , P4 ;  /* 0xff800000234e7808 */ /* 0x000fe40002000000 */
[----:B------:R-:W-:Y:S02]  /*2910*/  FMNMX.FTZ R4, R98, R57, !PT ;  /* 0x0000003962047209 */ /* 0x000fe40007810000 */
[----:B------:R-:W-:Y:S02]  /*2920*/  FSEL R38, R38, -INF , P5 ;  /* 0xff80000026267808 */ /* 0x000fe40002800000 */
[----:B0-----:R-:W-:Y:S02]  /*2930*/  FMNMX.FTZ R3, R8, R3, !PT ;  /* 0x0000000308037209 */ /* 0x001fe40007810000 */
[----:B------:R-:W-:-:S02]  /*2940*/  FMNMX.FTZ R61, R99, R4, !PT ;  /* 0x00000004633d7209 */ /* 0x000fc40007810000 */
[C---:B------:R-:W-:Y:S01]  /*2950*/  FSETP.NEU.FTZ.AND P3, PT, R3.reuse, -INF , PT ;  /* 0xff8000000300780b */ /* 0x040fe20003f7d000 */
[----:B------:R-:W-:-:S01]  /*2960*/  FFMA.FTZ R12, R3, R12, -8 ;  /* 0xc1000000030c7423 */ /* 0x000fc2000001000c */
[----:B------:R-:W-:-:S04]  /*2970*/  FMNMX.FTZ R4, R102, R61, !PT ;  /* 0x0000003d66047209 */ /* 0x000fc80007810000 */
[----:B------:R-:W-:Y:S02]  /*2980*/  FMNMX.FTZ R61, R103, R4, !PT ;  /* 0x00000004673d7209 */ /* 0x000fe40007810000 */
[----:B------:R-:W-:Y:S02]  /*2990*/  FSEL R12, R12, RZ, P3 ;  /* 0x000000ff0c0c7208 */ /* 0x000fe40001800000 */
[----:B------:R-:W-:Y:S02]  /*29a0*/  FMNMX.FTZ R4, R58, R61, !PT ;  /* 0x0000003d3a047209 */ /* 0x000fe40007810000 */
[----:B------:R-:W-:Y:S01]  /*29b0*/  ISETP.NE.AND P3, PT, R10, RZ, PT ;  /* 0x000000ff0a00720c */ /* 0x000fe20003f65270 */
[--C-:B------:R-:W-:Y:S01]  /*29c0*/  FFMA.FTZ R64, R83, UR42, -R12.reuse ;  /* 0x0000002a53407c23 */ /* 0x100fe2000801080c */
[----:B------:R-:W-:Y:S01]  /*29d0*/  FMNMX.FTZ R83, R59, R4, !PT ;  /* 0x000000043b537209 */ /* 0x000fe20007810000 */
[--C-:B------:R-:W-:Y:S01]  /*29e0*/  FFMA.FTZ R72, R81, UR42, -R12.reuse ;  /* 0x0000002a51487c23 */ /* 0x100fe2000801080c */
[----:B------:R-:W-:-:S01]  /*29f0*/  FFMA.FTZ R74, R79, UR42, -R12 ;  /* 0x0000002a4f4a7c23 */ /* 0x000fc2000801080c */
[--C-:B------:R-:W-:Y:S01]  /*2a00*/  FFMA.FTZ R76, R77, UR42, -R12.reuse ;  /* 0x0000002a4d4c7c23 */ /* 0x100fe2000801080c */
[----:B------:R-:W-:Y:S01]  /*2a10*/  FMNMX.FTZ R4, R62, R83, !PT ;  /* 0x000000533e047209 */ /* 0x000fe20007810000 */
[--C-:B------:R-:W-:Y:S01]  /*2a20*/  FFMA.FTZ R80, R68, UR42, -R12.reuse ;  /* 0x0000002a44507c23 */ /* 0x100fe2000801080c */
[----:B------:R-:W-:Y:S01]  /*2a30*/  FSEL R68, R30, -INF , P1 ;  /* 0xff8000001e447808 */ /* 0x000fe20000800000 */
        /* <DEDUP_REMOVED lines=11> */
[----:B0-----:R-:W-:-:S01]  /*2af0*/  FFMA.FTZ R80, R41, UR42, -R12 ;  /* 0x0000002a29507c23 */ /* 0x001fc2000801080c */
[--C-:B------:R-:W-:Y:S01]  /*2b00*/  FFMA.FTZ R41, R48, UR42, -R12.reuse ;  /* 0x0000002a30297c23 */ /* 0x100fe2000801080c */
[----:B------:R-:W-:Y:S01]  /*2b10*/  FMNMX.FTZ R4, R70, R81, !PT ;  /* 0x0000005146047209 */ /* 0x000fe20007810000 */
[----:B------:R-:W-:Y:S01]  /*2b20*/  FFMA.FTZ R48, R49, UR42, -R12 ;  /* 0x0000002a31307c23 */ /* 0x000fe2000801080c */
[----:B------:R-:W-:-:S02]  /*2b30*/  IMAD.U32 R49, RZ, RZ, UR42 ;  /* 0x0000002aff317e24 */ /* 0x000fc4000f8e00ff */
        /* <DEDUP_REMOVED lines=26> */
[----:B------:R-:W-:Y:S03]  /*2ce0*/  MUFU.EX2 R6, R6 ;  /* 0x0000000600067308 */ /* 0x000fe60000000800 */
[----:B------:R-:W-:-:S04]  /*2cf0*/  FMNMX.FTZ R4, R54, R77, !PT ;  /* 0x0000004d36047209 */ /* 0x000fc80007810000 */
[----:B------:R-:W-:Y:S01]  /*2d00*/  FMNMX.FTZ R77, R55, R4, !PT ;  /* 0x00000004374d7209 */ /* 0x000fe20007810000 */
[----:B------:R-:W0:Y:S03]  /*2d10*/  MUFU.EX2 R7, R7 ;  /* 0x0000000700077308 */ /* 0x000e260000000800 */
[----:B------:R-:W-:Y:S02]  /*2d20*/  FMNMX.FTZ R4, R26, R77, !PT ;  /* 0x0000004d1a047209 */ /* 0x000fe40007810000 */
[----:B------:R-:W-:Y:S01]  /*2d30*/  FSEL R77, R31, -INF , P2 ;  /* 0xff8000001f4d7808 */ /* 0x000fe20001000000 */
[----:B------:R-:W-:-:S01]  /*2d40*/  FFMA.FTZ R31, R69, UR42, -R12 ;  /* 0x0000002a451f7c23 */ /* 0x000fc2000801080c */
[----:B------:R-:W-:Y:S01]  /*2d50*/  FMNMX.FTZ R79, R27, R4, !PT ;  /* 0x000000041b4f7209 */ /* 0x000fe20007810000 */
[----:B------:R-:W1:Y:S01]  /*2d60*/  MUFU.EX2 R8, R8 ;  /* 0x0000000800087308 */ /* 0x000e620000000800 */
[----:B------:R-:W-:Y:S01]  /*2d70*/  FSEL R69, R34, -INF , P3 ;  /* 0xff80000022457808 */ /* 0x000fe20001800000 */
[----:B------:R-:W-:Y:S01]  /*2d80*/  FFMA.FTZ R34, R40, UR42, -R12 ;  /* 0x0000002a28227c23 */ /* 0x000fe2000801080c */
[----:B------:R-:W-:-:S02]  /*2d90*/  FMNMX.FTZ R4, R68, R79, !PT ;  /* 0x0000004f44047209 */ /* 0x000fc40007810000 */
[----:B------:R-:W-:Y:S02]  /*2da0*/  FSEL R40, R39, -INF , P6 ;  /* 0xff80000027287808 */ /* 0x000fe40003000000 */
[----:B------:R-:W-:Y:S01]  /*2db0*/  FMNMX.FTZ R4, R77, R4, !PT ;  /* 0x000000044d047209 */ /* 0x000fe20007810000 */
[----:B------:R-:W2:Y:S03]  /*2dc0*/  MUFU.EX2 R9, R9 ;  /* 0x0000000900097308 */ /* 0x000ea60000000800 */
[----:B------:R-:W-:-:S04]  /*2dd0*/  FMNMX.FTZ R35, R69, R4, !PT ;  /* 0x0000000445237209 */ /* 0x000fc80007810000 */
[----:B------:R-:W-:Y:S01]  /*2de0*/  FMNMX.FTZ R35, R78, R35, !PT ;  /* 0x000000234e237209 */ /* 0x000fe20007810000 */
[----:B------:R-:W3:Y:S03]  /*2df0*/  MUFU.EX2 R10, R10 ;  /* 0x0000000a000a7308 */ /* 0x000ee60000000800 */
[----:B------:R-:W-:-:S04]  /*2e00*/  FMNMX.FTZ R39, R38, R35, !PT ;  /* 0x0000002326277209 */ /* 0x000fc80007810000 */
[----:B------:R-:W-:Y:S01]  /*2e10*/  FMNMX.FTZ R4, R40, R39, !PT ;  /* 0x0000002728047209 */ /* 0x000fe20007810000 */
[----:B------:R-:W-:-:S01]  /*2e20*/  FFMA.FTZ R39, R44, UR42, -R12 ;  /* 0x0000002a2c277c23 */ /* 0x000fc2000801080c */
[--C-:B------:R-:W-:Y:S01]  /*2e30*/  FFMA.FTZ R44, R45, UR42, -R12.reuse ;  /* 0x0000002a2d2c7c23 */ /* 0x100fe2000801080c */
[----:B------:R-:W-:-:S01]  /*2e40*/  FFMA.FTZ R45, R52, UR42, -R12 ;  /* 0x0000002a342d7c23 */ /* 0x000fc2000801080c */
[----:B------:R-:W-:Y:S01]  /*2e50*/  FFMA.FTZ R52, R53, UR42, -R12 ;  /* 0x0000002a35347c23 */ /* 0x000fe2000801080c */
[----:B------:R-:W4:Y:S01]  /*2e60*/  SHFL.BFLY PT, R79, R4, 0x2, 0x1f ;  /* 0x0c401f00044f7f89 */ /* 0x000f2200000e0000 */
[----:B------:R5:W-:Y:S08]  /*2e70*/  MUFU.EX2 R35, R80 ;  /* 0x0000005000237308 */ /* 0x000bf00000000800 */
[----:B------:R-:W3:Y:S08]  /*2e80*/  MUFU.EX2 R11, R11 ;  /* 0x0000000b000b7308 */ /* 0x000ef00000000800 */
[----:B------:R1:W-:Y:S01]  /*2e90*/  MUFU.EX2 R61, R85 ;  /* 0x00000055003d7308 */ /* 0x0003e20000000800 */
[----:B----4-:R-:W-:-:S07]  /*2ea0*/  FMNMX.FTZ R79, R4, R79, !PT ;  /* 0x0000004f044f7209 */ /* 0x010fce0007810000 */
[----:B------:R-:W4:Y:S01]  /*2eb0*/  MUFU.EX2 R13, R13 ;  /* 0x0000000d000d7308 */ /* 0x000f220000000800 */
[----:B------:R-:W0:Y:S07]  /*2ec0*/  SHFL.BFLY PT, R4, R79, 0x1, 0x1f ;  /* 0x0c201f004f047f89 */ /* 0x000e2e00000e0000 */
[----:B------:R-:W-:Y:S08]  /*2ed0*/  MUFU.EX2 R14, R14 ;  /* 0x0000000e000e7308 */ /* 0x000ff00000000800 */
[----:B------:R-:W-:Y:S08]  /*2ee0*/  MUFU.EX2 R15, R15 ;  /* 0x0000000f000f7308 */ /* 0x000ff00000000800 */
[----:B------:R-:W-:Y:S01]  /*2ef0*/  MUFU.EX2 R20, R20 ;  /* 0x0000001400147308 */ /* 0x000fe20000000800 */
[----:B0-----:R-:W-:-:S04]  /*2f00*/  FMNMX.FTZ R4, R79, R4, !PT ;  /* 0x000000044f047209 */ /* 0x001fc80007810000 */
        /* <DEDUP_REMOVED lines=11> */
[--C-:B-----5:R-:W-:Y:S01]  /*2fc0*/  FFMA.FTZ R80, R115, UR42, -R83.reuse ;  /* 0x0000002a73507c23 */ /* 0x120fe20008010853 */
[----:B------:R-:W-:-:S01]  /*2fd0*/  FFMA.FTZ R118, R118, UR42, -R83 ;  /* 0x0000002a76767c23 */ /* 0x000fc20008010853 */
[----:B------:R-:W-:Y:S01]  /*2fe0*/  MUFU.EX2 R12, R12 ;  /* 0x0000000c000c7308 */ /* 0x000fe20000000800 */
[----:B------:R-:W-:-:S01]  /*2ff0*/  FFMA.FTZ R86, R63, UR42, -R83 ;  /* 0x0000002a3f567c23 */ /* 0x000fc20008010853 */
[----:B------:R-:W-:Y:S01]  /*3000*/  FFMA.FTZ R63, R67, UR42, -R83 ;  /* 0x0000002a433f7c23 */ /* 0x000fe20008010853 */
[----:B------:R-:W-:-:S01]  /*3010*/  FADD.FTZ R67, R6, R7 ;  /* 0x0000000706437221 */ /* 0x000fc20000010000 */
[--C-:B------:R-:W-:Y:S01]  /*3020*/  FFMA.FTZ R119, R119, UR42, -R83.reuse ;  /* 0x0000002a77777c23 */ /* 0x100fe20008010853 */
[----:B-1----:R-:W-:-:S01]  /*3030*/  FFMA.FTZ R85, R62, UR42, -R83 ;  /* 0x0000002a3e557c23 */ /* 0x002fc20008010853 */
[----:B------:R-:W-:Y:S01]  /*3040*/  FFMA.FTZ R62, R66, UR42, -R83 ;  /* 0x0000002a423e7c23 */ /* 0x000fe20008010853 */
[----:B------:R-:W-:-:S01]  /*3050*/  FADD.FTZ R66, R8, R67 ;  /* 0x0000004308427221 */ /* 0x000fc20000010000 */
[----:B------:R-:W0:Y:S01]  /*3060*/  MUFU.EX2 R49, R49 ;  /* 0x0000003100317308 */ /* 0x000e220000000800 */
[----:B------:R-:W-:-:S01]  /*3070*/  FFMA.FTZ R79, R90, UR42, -R83 ;  /* 0x0000002a5a4f7c23 */ /* 0x000fc20008010853 */
[----:B------:R-:W-:Y:S01]  /*3080*/  FFMA.FTZ R82, R91, UR42, -R83 ;  /* 0x0000002a5b527c23 */ /* 0x000fe20008010853 */
[----:B--2---:R-:W-:-:S01]  /*3090*/  FADD.FTZ R67, R9, R66 ;  /* 0x0000004209437221 */ /* 0x004fc20000010000 */
[--C-:B------:R-:W-:Y:S01]  /*30a0*/  FFMA.FTZ R94, R94, UR42, -R83.reuse ;  /* 0x0000002a5e5e7c23 */ /* 0x100fe20008010853 */
[----:B------:R-:W-:-:S01]  /*30b0*/  FFMA.FTZ R95, R95, UR42, -R83 ;  /* 0x0000002a5f5f7c23 */ /* 0x000fc20008010853 */
[----:B------:R-:W-:Y:S01]  /*30c0*/  FFMA.FTZ R81, R98, UR42, -R83 ;  /* 0x0000002a62517c23 */ /* 0x000fe20008010853 */
[----:B---3--:R-:W-:-:S01]  /*30d0*/  FADD.FTZ R66, R10, R67 ;  /* 0x000000430a427221 */ /* 0x008fc20000010000 */
[----:B------:R-:W1:Y:S01]  /*30e0*/  MUFU.EX2 R110, R110 ;  /* 0x0000006e006e7308 */ /* 0x000e620000000800 */
[----:B------:R-:W-:-:S01]  /*30f0*/  FFMA.FTZ R84, R99, UR42, -R83 ;  /* 0x0000002a63547c23 */ /* 0x000fc20008010853 */
[----:B------:R-:W-:Y:S01]  /*3100*/  FFMA.FTZ R102, R102, UR42, -R83 ;  /* 0x0000002a66667c23 */ /* 0x000fe20008010853 */
[----:B------:R-:W-:-:S01]  /*3110*/  FADD.FTZ R66, R11, R66 ;  /* 0x000000420b427221 */ /* 0x000fc20000010000 */
[--C-:B------:R-:W-:Y:S01]  /*3120*/  FFMA.FTZ R103, R103, UR42, -R83.reuse ;  /* 0x0000002a67677c23 */ /* 0x100fe20008010853 */
[----:B------:R-:W-:-:S01]  /*3130*/  FFMA.FTZ R58, R58, UR42, -R83 ;  /* 0x0000002a3a3a7c23 */ /* 0x000fc20008010853 */
[----:B------:R-:W-:Y:S01]  /*3140*/  FFMA.FTZ R59, R59, UR42, -R83 ;  /* 0x0000002a3b3b7c23 */ /* 0x000fe20008010853 */
[----:B----4-:R-:W-:-:S01]  /*3150*/  FADD.FTZ R5, R13, R66 ;  /* 0x000000420d057221 */ /* 0x010fc20000010000 */
[----:B------:R-:W2:Y:S01]  /*3160*/  MUFU.EX2 R111, R111 ;  /* 0x0000006f006f7308 */ /* 0x000ea20000000800 */
[----:B0-----:R-:W-:-:S01]  /*3170*/  FADD.FTZ R89, R12, R49 ;  /* 0x000000310c597221 */ /* 0x001fc20000010000 */
[----:B------:R-:W-:Y:S01]  /*3180*/  F2FP.SATFINITE.E4M3.F32.PACK_AB_MERGE_C R13, R14, R13, RZ ;  /* 0x0000000d0e0d723e */ /* 0x000fe200048070ff */
[----:B------:R-:W-:-:S01]  /*3190*/  FFMA.FTZ R70, R70, UR42, -R83 ;  /* 0x0000002a46467c23 */ /* 0x000fc20008010853 */
[--C-:B------:R-:W-:Y:S01]  /*31a0*/  FFMA.FTZ R71, R71, UR42, -R83.reuse ;  /* 0x0000002a47477c23 */ /* 0x100fe20008010853 */
[----:B------:R-:W-:-:S01]  /*31b0*/  FFMA.FTZ R42, R42, UR42, -R83 ;  /* 0x0000002a2a2a7c23 */ /* 0x000fc20008010853 */
[--C-:B------:R-:W-:Y:S01]  /*31c0*/  FFMA.FTZ R43, R43, UR42, -R83.reuse ;  /* 0x0000002a2b2b7c23 */ /* 0x100fe20008010853 */
        /* <DEDUP_REMOVED lines=19> */
[----:B------:R-:W-:Y:S01]  /*3300*/  FADD.FTZ R88, R14, R5 ;  /* 0x000000050e587221 */ /* 0x000fe20000010000 */
[----:B------:R-:W-:-:S01]  /*3310*/  FFMA.FTZ R40, R40, UR42, -R83 ;  /* 0x0000002a28287c23 */ /* 0x000fc20008010853 */
[----:B------:R-:W-:Y:S01]  /*3320*/  F2FP.SATFINITE.E4M3.F32.PACK_AB_MERGE_C R110, R111, R110, RZ ;  /* 0x0000006e6f6e723e */ /* 0x000fe200048070ff */
[----:B------:R-:W-:-:S02]  /*3330*/  IMAD.MOV.U32 R83, RZ, RZ, R87 ;  /* 0x000000ffff537224 */ /* 0x000fc400078e0057 */
[----:B------:R-:W-:Y:S01]  /*3340*/  FADD.FTZ R5, R15, R88 ;  /* 0x000000580f057221 */ /* 0x000fe20000010000 */
[----:B------:R-:W-:Y:S01]  /*3350*/  F2FP.SATFINITE.E4M3.F32.PACK_AB_MERGE_C R174, R11, R10, R13 ;  /* 0x0000000a0bae723e */ /* 0x000fe2000480700d */
[----:B------:R-:W0:Y:S01]  /*3360*/  MUFU.EX2 R119, R119 ;  /* 0x0000007700777308 */ /* 0x000e220000000800 */
[----:B-1----:R-:W-:-:S01]  /*3370*/  FADD.FTZ R67, R80, R67 ;  /* 0x0000004350437221 */ /* 0x002fc20000010000 */
[----:B------:R-:W-:Y:S01]  /*3380*/  F2FP.SATFINITE.E4M3.F32.PACK_AB_MERGE_C R173, R49, R12, R110 ;  /* 0x0000000c31ad723e */ /* 0x000fe2000480706e */
[----:B------:R-:W-:-:S05]  /*3390*/  IMAD.MOV.U32 R49, RZ, RZ, R87 ;  /* 0x000000ffff317224 */ /* 0x000fca00078e0057 */
[----:B------:R-:W1:Y:S01]  /*33a0*/  MUFU.EX2 R79, R79 ;  /* 0x0000004f004f7308 */ /* 0x000e620000000800 */
[----:B--2---:R-:W-:-:S07]  /*33b0*/  FADD.FTZ R66, R118, R67 ;  /* 0x0000004376427221 */ /* 0x004fce0000010000 */
[----:B------:R-:W2:Y:S01]  /*33c0*/  MUFU.EX2 R82, R82 ;  /* 0x0000005200527308 */ /* 0x000ea20000000800 */
[----:B0-----:R-:W-:-:S01]  /*33d0*/  FADD.FTZ R66, R119, R66 ;  /* 0x0000004277427221 */ /* 0x001fc20000010000 */
[----:B------:R-:W-:-:S04]  /*33e0*/  F2FP.SATFINITE.E4M3.F32.PACK_AB_MERGE_C R118, R119, R118, RZ ;  /* 0x000000767776723e */ /* 0x000fc800048070ff */
[----:B------:R-:W-:Y:S01]  /*33f0*/  F2FP.SATFINITE.E4M3.F32.PACK_AB_MERGE_C R175, R80, R53, R118 ;  /* 0x0000003550af723e */ /* 0x000fe20004807076 */
[----:B------:R-:W-:Y:S01]  /*3400*/  IMAD.MOV.U32 R80, RZ, RZ, R87 ;  /* 0x000000ffff507224 */ /* 0x000fe200078e0057 */
[----:B------:R-:W0:Y:S01]  /*3410*/  MUFU.EX2 R94, R94 ;  /* 0x0000005e005e7308 */ /* 0x000e220000000800 */
[----:B-1----:R-:W-:-:S01]  /*3420*/  FADD.FTZ R67, R79, R66 ;  /* 0x000000424f437221 */ /* 0x002fc20000010000 */
[----:B------:R-:W-:Y:S01]  /*3430*/  FADD.FTZ R66, R20, R5 ;  /* 0x0000000514427221 */ /* 0x000fe20000010000 */
[----:B------:R-:W-:-:S03]  /*3440*/  IMAD.MOV.U32 R53, RZ, RZ, R87 ;  /* 0x000000ffff357224 */ /* 0x000fc600078e0057 */
[----:B------:R-:W-:Y:S01]  /*3450*/  FADD.FTZ R5, R21, R66 ;  /* 0x0000004215057221 */ /* 0x000fe20000010000 */
[----:B------:R-:W-:Y:S01]  /*3460*/  F2FP.SATFINITE.E4M3.F32.PACK_AB_MERGE_C R21, R56, R21, RZ ;  /* 0x000000153815723e */ /* 0x000fe200048070ff */
[----:B------:R-:W1:Y:S01]  /*3470*/  MUFU.EX2 R95, R95 ;  /* 0x0000005f005f7308 */ /* 0x000e620000000800 */
[----:B--2---:R-:W-:-:S01]  /*3480*/  FADD.FTZ R67, R82, R67 ;  /* 0x0000004352437221 */ /* 0x004fc20000010000 */
[----:B------:R-:W-:Y:S01]  /*3490*/  FADD.FTZ R88, R56, R5 ;  /* 0x0000000538587221 */ /* 0x000fe20000010000 */
[----:B------:R-:W-:Y:S01]  /*34a0*/  F2FP.SATFINITE.E4M3.F32.PACK_AB_MERGE_C R176, R20, R15, R21 ;  /* 0x0000000f14b0723e */ /* 0x000fe20004807015 */
[----:B------:R-:W-:-:S04]  /*34b0*/  IMAD.MOV.U32 R56, RZ, RZ, R87 ;  /* 0x000000ffff387224 */ /* 0x000fc800078e0057 */
[----:B------:R-:W2:Y:S01]  /*34c0*/  MUFU.EX2 R57, R64 ;  /* 0x0000004000397308 */ /* 0x000ea20000000800 */
[----:B0-----:R-:W-:-:S07]  /*34d0*/  FADD.FTZ R66, R94, R67 ;  /* 0x000000435e427221 */ /* 0x001fce0000010000 */
[----:B------:R-:W0:Y:S01]  /*34e0*/  MUFU.EX2 R81, R81 ;  /* 0x0000005100517308 */ /* 0x000e220000000800 */
[----:B-1----:R-:W-:-:S01]  /*34f0*/  FADD.FTZ R66, R95, R66 ;  /* 0x000000425f427221 */ /* 0x002fc20000010000 */
[----:B------:R-:W-:-:S04]  /*3500*/  F2FP.SATFINITE.E4M3.F32.PACK_AB_MERGE_C R94, R95, R94, RZ ;  /* 0x0000005e5f5e723e */ /* 0x000fc800048070ff */
[----:B------:R-:W-:Y:S01]  /*3510*/  F2FP.SATFINITE.E4M3.F32.PACK_AB_MERGE_C R177, R82, R79, R94 ;  /* 0x0000004f52b1723e */ /* 0x000fe2000480705e */
[----:B------:R-:W-:Y:S01]  /*3520*/  IMAD.MOV.U32 R82, RZ, RZ, R87 ;  /* 0x000000ffff527224 */ /* 0x000fe200078e0057 */
[----:B------:R-:W1:Y:S01]  /*3530*/  MUFU.EX2 R60, R60 ;  /* 0x0000003c003c7308 */ /* 0x000e620000000800 */
[----:B--2---:R-:W-:-:S01]  /*3540*/  FADD.FTZ R5, R57, R88 ;  /* 0x0000005839057221 */ /* 0x004fc20000010000 */
[----:B------:R-:W-:-:S06]  /*3550*/  IMAD.MOV.U32 R79, RZ, RZ, R87 ;  /* 0x000000ffff4f7224 */ /* 0x000fcc00078e0057 */
[----:B------:R-:W2:Y:S01]  /*3560*/  MUFU.EX2 R84, R84 ;  /* 0x0000005400547308 */ /* 0x000ea20000000800 */
[----:B0-----:R-:W-:-:S07]  /*3570*/  FADD.FTZ R67, R81, R66 ;  /* 0x0000004251437221 */ /* 0x001fce0000010000 */
[----:B------:R-:W0:Y:S01]  /*3580*/  MUFU.EX2 R102, R102 ;  /* 0x0000006600667308 */ /* 0x000e220000000800 */
[----:B-1----:R-:W-:-:S04]  /*3590*/  FADD.FTZ R66, R60, R5 ;  /* 0x000000053c427221 */ /* 0x002fc80000010000 */
[----:B------:R-:W-:-:S03]  /*35a0*/  FADD.FTZ R5, R61, R66 ;  /* 0x000000423d057221 */ /* 0x000fc60000010000 */
        /* <DEDUP_REMOVED lines=9> */
[----:B------:R-:W-:Y:S01]  /*3640*/  F2FP.SATFINITE.E4M3.F32.PACK_AB_MERGE_C R61, R64, R61, RZ ;  /* 0x0000003d403d723e */ /* 0x000fe200048070ff */
[----:B------:R-:W-:-:S03]  /*3650*/  IMAD.MOV.U32 R64, RZ, RZ, R87 ;  /* 0x000000ffff407224 */ /* 0x000fc600078e0057 */
[----:B------:R-:W-:Y:S01]  /*3660*/  F2FP.SATFINITE.E4M3.F32.PACK_AB_MERGE_C R178, R60, R57, R61 ;  /* 0x000000393cb2723e */ /* 0x000fe2000480703d */
[----:B------:R-:W-:Y:S01]  /*3670*/  IMAD.MOV.U32 R61, RZ, RZ, R87 ;  /* 0x000000ffff3d7224 */ /* 0x000fe200078e0057 */
        /* <DEDUP_REMOVED lines=24> */
[----:B------:R-:W-:Y:S01]  /*3800*/  F2FP.SATFINITE.E4M3.F32.PACK_AB_MERGE_C R180, R73, R72, R74 ;  /* 0x0000004849b4723e */ /* 0x000fe2000480704a */
[----:B------:R-:W-:Y:S02]  /*3810*/  IMAD.MOV.U32 R74, RZ, RZ, R87 ;  /* 0x000000ffff4a7224 */ /* 0x000fe400078e0057 */
[----:B------:R-:W0:Y:S01]  /*3820*/  MUFU.EX2 R62, R62 ;  /* 0x0000003e003e7308 */ /* 0x000e220000000800 */
[----:B-1----:R-:W-:-:S01]  /*3830*/  FADD.FTZ R5, R86, R5 ;  /* 0x0000000556057221 */ /* 0x002fc20000010000 */
[----:B------:R-:W-:Y:S01]  /*3840*/  F2FP.SATFINITE.E4M3.F32.PACK_AB_MERGE_C R85, R86, R85, RZ ;  /* 0x000000555655723e */ /* 0x000fe200048070ff */
[--C-:B------:R-:W-:Y:S02]  /*3850*/  IMAD.MOV.U32 R86, RZ, RZ, R87.reuse ;  /* 0x000000ffff567224 */ /* 0x100fe400078e0057 */
[----:B------:R-:W-:Y:S01]  /*3860*/  IMAD.MOV.U32 R73, RZ, RZ, R87 ;  /* 0x000000ffff497224 */ /* 0x000fe200078e0057 */
[----:B------:R-:W-:Y:S01]  /*3870*/  F2FP.SATFINITE.E4M3.F32.PACK_AB_MERGE_C R181, R59, R58, R85 ;  /* 0x0000003a3bb5723e */ /* 0x000fe20004807055 */
[----:B------:R-:W-:Y:S01]  /*3880*/  IMAD.MOV.U32 R85, RZ, RZ, R87 ;  /* 0x000000ffff557224 */ /* 0x000fe200078e0057 */
        /* <DEDUP_REMOVED lines=9> */
[----:B-1----:R-:W-:-:S04]  /*3920*/  FADD.FTZ R5, R65, R8 ;  /* 0x0000000841057221 */ /* 0x002fc80000010000 */
[----:B------:R-:W-:-:S03]  /*3930*/  FADD.FTZ R8, R30, R5 ;  /* 0x000000051e087221 */ /* 0x000fc60000010000 */
[----:B------:R-:W1:Y:S01]  /*3940*/  MUFU.EX2 R31, R31 ;  /* 0x0000001f001f7308 */ /* 0x000e620000000800 */
[----:B--2---:R-:W-:-:S07]  /*3950*/  FADD.FTZ R9, R63, R14 ;  /* 0x0000000e3f097221 */ /* 0x004fce0000010000 */
[----:B------:R-:W2:Y:S01]  /*3960*/  MUFU.EX2 R71, R71 ;  /* 0x0000004700477308 */ /* 0x000ea20000000800 */
[----:B0-----:R-:W-:-:S07]  /*3970*/  FADD.FTZ R6, R70, R9 ;  /* 0x0000000946067221 */ /* 0x001fce0000010000 */
[----:B------:R-:W0:Y:S01]  /*3980*/  MUFU.EX2 R34, R34 ;  /* 0x0000002200227308 */ /* 0x000e220000000800 */
[C---:B-1----:R-:W-:Y:S01]  /*3990*/  F2FP.SATFINITE.E4M3.F32.PACK_AB_MERGE_C R30, R31.reuse, R30, RZ ;  /* 0x0000001e1f1e723e */ /* 0x042fe200048070ff */
[----:B------:R-:W-:-:S03]  /*39a0*/  FADD.FTZ R31, R31, R8 ;  /* 0x000000081f1f7221 */ /* 0x000fc60000010000 */
[----:B------:R-:W-:Y:S01]  /*39b0*/  F2FP.SATFINITE.E4M3.F32.PACK_AB_MERGE_C R182, R65, R76, R30 ;  /* 0x0000004c41b6723e */ /* 0x000fe2000480701e */
[--C-:B------:R-:W-:Y:S01]  /*39c0*/  IMAD.MOV.U32 R65, RZ, RZ, R87.reuse ;  /* 0x000000ffff417224 */ /* 0x100fe200078e0057 */
[-C--:B------:R-:W-:Y:S01]  /*39d0*/  MOV R76, R87.reuse ;  /* 0x00000057004c7202 */ /* 0x080fe20000000f00 */
[----:B------:R-:W1:Y:S01]  /*39e0*/  MUFU.EX2 R42, R42 ;  /* 0x0000002a002a7308 */ /* 0x000e620000000800 */
[C---:B--2---:R-:W-:Y:S01]  /*39f0*/  F2FP.SATFINITE.E4M3.F32.PACK_AB_MERGE_C R70, R71.reuse, R70, RZ ;  /* 0x000000464746723e */ /* 0x044fe200048070ff */
[----:B------:R-:W-:Y:S01]  /*3a00*/  FADD.FTZ R71, R71, R6 ;  /* 0x0000000647477221 */ /* 0x000fe20000010000 */
[--C-:B------:R-:W-:Y:S02]  /*3a10*/  IMAD.MOV.U32 R30, RZ, RZ, R87.reuse ;  /* 0x000000ffff1e7224 */ /* 0x100fe400078e0057 */
[----:B------:R-:W-:Y:S01]  /*3a20*/  F2FP.SATFINITE.E4M3.F32.PACK_AB_MERGE_C R183, R63, R62, R70 ;  /* 0x0000003e3fb7723e */ /* 0x000fe20004807046 */
[----:B------:R-:W-:Y:S01]  /*3a30*/  IMAD.MOV.U32 R70, RZ, RZ, R87 ;  /* 0x000000ffff467224 */ /* 0x000fe200078e0057 */
[----:B------:R-:W-:Y:S01]  /*3a40*/  MOV R62, R87 ;  /* 0x00000057003e7202 */ /* 0x000fe20000000f00 */
[----:B------:R-:W2:Y:S01]  /*3a50*/  MUFU.EX2 R43, R43 ;  /* 0x0000002b002b7308 */ /* 0x000ea20000000800 */
[----:B0-----:R-:W-:-:S01]  /*3a60*/  FADD.FTZ R6, R34, R31 ;  /* 0x0000001f22067221 */ /* 0x001fc20000010000 */
[----:B------:R-:W-:-:S02]  /*3a70*/  IMAD.MOV.U32 R63, RZ, RZ, R87 ;  /* 0x000000ffff3f7224 */ /* 0x000fc400078e0057 */
[----:B------:R-:W-:Y:S02]  /*3a80*/  IMAD.MOV.U32 R31, RZ, RZ, R87 ;  /* 0x000000ffff1f7224 */ /* 0x000fe400078e0057 */
[----:B------:R-:W-:Y:S02]  /*3a90*/  FADD.FTZ R6, R35, R6 ;  /* 0x0000000623067221 */ /* 0x000fe40000010000 */
        /* <DEDUP_REMOVED lines=8> */
[----:B-1----:R-:W-:-:S07]  /*3b20*/  FADD.FTZ R6, R46, R5 ;  /* 0x000000052e067221 */ /* 0x002fce0000010000 */
[----:B------:R-:W1:Y:S01]  /*3b30*/  MUFU.EX2 R41, R41 ;  /* 0x0000002900297308 */ /* 0x000e620000000800 */
[C---:B--2---:R-:W-:Y:S01]  /*3b40*/  F2FP.SATFINITE.E4M3.F32.PACK_AB_MERGE_C R39, R44.reuse, R39, RZ ;  /* 0x000000272c27723e */ /* 0x044fe200048070ff */
[----:B------:R-:W-:-:S03]  /*3b50*/  FADD.FTZ R44, R44, R7 ;  /* 0x000000072c2c7221 */ /* 0x000fc60000010000 */
[----:B------:R-:W-:Y:S01]  /*3b60*/  F2FP.SATFINITE.E4M3.F32.PACK_AB_MERGE_C R184, R35, R34, R39 ;  /* 0x0000002223b8723e */ /* 0x000fe20004807027 */
[--C-:B------:R-:W-:Y:S01]  /*3b70*/  IMAD.MOV.U32 R39, RZ, RZ, R87.reuse ;  /* 0x000000ffff277224 */ /* 0x100fe200078e0057 */
[----:B------:R-:W-:Y:S01]  /*3b80*/  MOV R34, R87 ;  /* 0x0000005700227202 */ /* 0x000fe20000000f00 */
        /* <DEDUP_REMOVED lines=9> */
[--C-:B------:R-:W-:Y:S02]  /*3c20*/  IMAD.MOV.U32 R43, RZ, RZ, R87.reuse ;  /* 0x000000ffff2b7224 */ /* 0x100fe400078e0057 */
[----:B------:R-:W-:Y:S02]  /*3c30*/  IMAD.MOV.U32 R42, RZ, RZ, R87 ;  /* 0x000000ffff2a7224 */ /* 0x000fe400078e0057 */
[----:B------:R-:W1:Y:S01]  /*3c40*/  MUFU.EX2 R51, R51 ;  /* 0x0000003300337308 */ /* 0x000e620000000800 */
[----:B--2---:R-:W-:-:S01]  /*3c50*/  FADD.FTZ R6, R50, R47 ;  /* 0x0000002f32067221 */ /* 0x004fc20000010000 */
[----:B------:R-:W-:-:S06]  /*3c60*/  IMAD.MOV.U32 R47, RZ, RZ, R87 ;  /* 0x000000ffff2f7224 */ /* 0x000fcc00078e0057 */
[----:B------:R-:W-:Y:S01]  /*3c70*/  MUFU.EX2 R45, R45 ;  /* 0x0000002d002d7308 */ /* 0x000fe20000000800 */
[----:B0-----:R-:W-:-:S07]  /*3c80*/  FADD.FTZ R8, R48, R5 ;  /* 0x0000000530087221 */ /* 0x001fce0000010000 */
[----:B------:R-:W0:Y:S01]  /*3c90*/  MUFU.EX2 R52, R52 ;  /* 0x0000003400347308 */ /* 0x000e220000000800 */
[----:B-1----:R-:W-:-:S07]  /*3ca0*/  FADD.FTZ R5, R51, R6 ;  /* 0x0000000633057221 */ /* 0x002fce0000010000 */
[----:B------:R-:W1:Y:S08]  /*3cb0*/  MUFU.EX2 R54, R54 ;  /* 0x0000003600367308 */ /* 0x000e700000000800 */
        /* <DEDUP_REMOVED lines=8> */
[----:B------:R-:W-:Y:S01]  /*3d40*/  MOV R48, R87 ;  /* 0x0000005700307202 */ /* 0x000fe20000000f00 */
[----:B------:R-:W-:-:S05]  /*3d50*/  IMAD.MOV.U32 R41, RZ, RZ, R87 ;  /* 0x000000ffff297224 */ /* 0x000fca00078e0057 */
        /* <DEDUP_REMOVED lines=22> */
[----:B------:R-:W0:Y:S01]  /*3ec0*/  MUFU.EX2 R77, R77 ;  /* 0x0000004d004d7308 */ /* 0x000e220000000800 */
[----:B-1----:R-:W-:-:S01]  /*3ed0*/  FADD.FTZ R7, R27, R8 ;  /* 0x000000081b077221 */ /* 0x002fc20000010000 */
[----:B------:R-:W-:Y:S01]  /*3ee0*/  FADD.FTZ R29, R29, R28 ;  /* 0x0000001c1d1d7221 */ /* 0x000fe20000010000 */
[----:B------:R-:W-:-:S05]  /*3ef0*/  IMAD.MOV.U32 R28, RZ, RZ, R87 ;  /* 0x000000ffff1c7224 */ /* 0x000fca00078e0057 */
[----:B------:R-:W-:Y:S01]  /*3f00*/  MUFU.EX2 R36, R36 ;  /* 0x0000002400247308 */ /* 0x000fe20000000800 */
[----:B--2---:R-:W-:-:S07]  /*3f10*/  FADD.FTZ R6, R68, R7 ;  /* 0x0000000744067221 */ /* 0x004fce0000010000 */
[----:B------:R-:W1:Y:S01]  /*3f20*/  MUFU.EX2 R37, R37 ;  /* 0x0000002500257308 */ /* 0x000e620000000800 */
[----:B0-----:R-:W-:-:S01]  /*3f30*/  FADD.FTZ R6, R77, R6 ;  /* 0x000000064d067221 */ /* 0x001fc20000010000 */
[----:B------:R-:W-:Y:S01]  /*3f40*/  F2FP.SATFINITE.E4M3.F32.PACK_AB_MERGE_C R68, R77, R68, RZ ;  /* 0x000000444d44723e */ /* 0x000fe200048070ff */
[----:B------:R-:W-:-:S03]  /*3f50*/  IMAD.MOV.U32 R77, RZ, RZ, R87 ;  /* 0x000000ffff4d7224 */ /* 0x000fc600078e0057 */
[----:B------:R-:W-:Y:S01]  /*3f60*/  F2FP.SATFINITE.E4M3.F32.PACK_AB_MERGE_C R189, R27, R26, R68 ;  /* 0x0000001a1bbd723e */ /* 0x000fe20004807044 */
[--C-:B------:R-:W-:Y:S01]  /*3f70*/  IMAD.MOV.U32 R68, RZ, RZ, R87.reuse ;  /* 0x000000ffff447224 */ /* 0x100fe200078e0057 */
        /* <DEDUP_REMOVED lines=9> */
[----:B--2---:R-:W-:-:S07]  /*4010*/  FADD.FTZ R7, R69, R6 ;  /* 0x0000000645077221 */ /* 0x004fce0000010000 */
[----:B------:R-:W-:Y:S01]  /*4020*/  MUFU.EX2 R38, R38 ;  /* 0x0000002600267308 */ /* 0x000fe20000000800 */
[C---:B-1----:R-:W-:Y:S01]  /*4030*/  F2FP.SATFINITE.E4M3.F32.PACK_AB_MERGE_C R190, R33.reuse, R32, R9 ;  /* 0x0000002021be723e */ /* 0x042fe20004807009 */
[----:B------:R-:W-:Y:S01]  /*4040*/  FADD.FTZ R33, R33, R8 ;  /* 0x0000000821217221 */ /* 0x000fe20000010000 */
[----:B------:R-:W-:-:S03]  /*4050*/  IMAD.MOV.U32 R32, RZ, RZ, R87 ;  /* 0x000000ffff207224 */ /* 0x000fc600078e0057 */
[----:B------:R-:W-:Y:S01]  /*4060*/  FADD.FTZ R6, R36, R33 ;  /* 0x0000002124067221 */ /* 0x000fe20000010000 */
[----:B------:R-:W-:Y:S01]  /*4070*/  IMAD.MOV.U32 R36, RZ, RZ, R87 ;  /* 0x000000ffff247224 */ /* 0x000fe200078e0057 */
[----:B------:R1:W2:Y:S01]  /*4080*/  MUFU.EX2 R5, R40 ;  /* 0x0000002800057308 */ /* 0x0002a20000000800 */
[----:B0-----:R-:W-:-:S01]  /*4090*/  FADD.FTZ R7, R78, R7 ;  /* 0x000000074e077221 */ /* 0x001fc20000010000 */
[----:B------:R-:W-:Y:S01]  /*40a0*/  FADD.FTZ R6, R37, R6 ;  /* 0x0000000625067221 */ /* 0x000fe20000010000 */
[--C-:B------:R-:W-:Y:S02]  /*40b0*/  IMAD.MOV.U32 R37, RZ, RZ, R87.reuse ;  /* 0x000000ffff257224 */ /* 0x100fe400078e0057 */
[--C-:B------:R-:W-:Y:S02]  /*40c0*/  IMAD.MOV.U32 R33, RZ, RZ, R87.reuse ;  /* 0x000000ffff217224 */ /* 0x100fe400078e0057 */
[----:B-1----:R-:W-:Y:S01]  /*40d0*/  IMAD.MOV.U32 R40, RZ, RZ, R87 ;  /* 0x000000ffff287224 */ /* 0x002fe200078e0057 */
[----:B--2---:R-:W-:Y:S01]  /*40e0*/  F2FP.SATFINITE.E4M3.F32.PACK_AB_MERGE_C R8, R5, R38, RZ ;  /* 0x000000260508723e */ /* 0x004fe200048070ff */
[----:B------:R-:W-:-:S03]  /*40f0*/  FADD.FTZ R38, R38, R7 ;  /* 0x0000000726267221 */ /* 0x000fc60000010000 */
[----:B------:R-:W-:Y:S01]  /*4100*/  F2FP.SATFINITE.E4M3.F32.PACK_AB_MERGE_C R191, R78, R69, R8 ;  /* 0x000000454ebf723e */ /* 0x000fe20004807008 */
[----:B------:R-:W-:-:S01]  /*4110*/  FADD.FTZ R5, R5, R38 ;  /* 0x0000002605057221 */ /* 0x000fc20000010000 */
[--C-:B------:R-:W-:Y:S02]  /*4120*/  IMAD.MOV.U32 R78, RZ, RZ, R87.reuse ;  /* 0x000000ffff4e7224 */ /* 0x100fe400078e0057 */
        /* <DEDUP_REMOVED lines=37> */
[----:B------:R-:W-:Y:S01]  /*4380*/  UIADD3 UR50, UR50, -0x2, URZ ;  /* 0xfffffffe32327890 */ /* 0x000fe2000fffe03f */
[----:B------:R-:W-:Y:S01]  /*4390*/  UMOV UR29, UR45 ;  /* 0x0000002d001d7c82 */ /* 0x000fe20008000000 */
[----:B------:R-:W-:-:S10]  /*43a0*/  UMOV UR28, UR44 ;  /* 0x0000002c001c7c82 */ /* 0x000fd40008000000 */
.L_x_6901:
[----:B------:R-:W-:Y:S01]  /*43b0*/  ISETP.NE.AND P2, PT, RZ, UR40, PT ;  /* 0x00000028ff007c0c */ /* 0x000fe2000bf45270 */
[----:B------:R-:W-:-:S04]  /*43c0*/  UISETP.NE.AND UP0, UPT, UR28, 0x1, UPT ;  /* 0x000000011c00788c */ /* 0x000fc8000bf05270 */
[----:B------:R-:W-:-:S04]  /*43d0*/  USEL UR45, URZ, 0x1, UP0 ;  /* 0x000000013f2d7887 */ /* 0x000fc80008000000 */
[----:B------:R-:W-:-:S04]  /*43e0*/  ULOP3.LUT UR45, UR29, UR45, URZ, 0x3c, !UPT ;  /* 0x0000002d1d2d7292 */ /* 0x000fc8000f8e3c3f */
[----:B------:R-:W-:Y:S08]  /*43f0*/  @P2 BRA `(.L_x_6891) ;  /* 0x0000000000382947 */ /* 0x000ff00003800000 */
[----:B------:R-:W-:Y:S05]  /*4400*/  @!P0 BRA `(.L_x_6892) ;  /* 0x0000000000048947 */ /* 0x000fea0003800000 */
[----:B------:R-:W-:Y:S01]  /*4410*/  BPT.TRAP 0x1 ;  /* 0x000000040000795c */ /* 0x000fe20000300000 */
.L_x_6892:
        /* <DEDUP_REMOVED lines=9> */
.L_x_6893:
[----:B-1----:R-:W-:Y:S05]  /*44b0*/  @P1 BRA `(.L_x_6891) ;  /* 0x0000000000081947 */ /* 0x002fea0003800000 */
[----:B------:R-:W1:Y:S02]  /*44c0*/  SYNCS.PHASECHK.TRANS64.TRYWAIT P1, [UR6+0x22830], R3 ;  /* 0x02283003ff0075a7 */ /* 0x000e640008020146 */
[----:B-1----:R-:W-:Y:S05]  /*44d0*/  @!P1 BRA `(.L_x_6894) ;  /* 0x000000a0007c9947 */ /* 0x002fea0003800000 */
.L_x_6891:
[----:B01----:R-:W-:Y:S01]  /*44e0*/  IADD3 R3, R22, 0x8, RZ ;  /* 0x0000000816037810 */ /* 0x003fe20007ffe0ff */
[----:B------:R-:W-:Y:S01]  /*44f0*/  UIADD3 UR44, UR28, 0x1, URZ ;  /* 0x000000011c2c7890 */ /* 0x000fe2000fffe03f */
[----:B------:R-:W-:Y:S01]  /*4500*/  R2UR UR30, R0 ;  /* 0x00000000001e72ca */ /* 0x000fe200000e0000 */
[----:B------:R-:W-:Y:S01]  /*4510*/  UMOV UR19, 0x40000040 ;  /* 0x4000004000137882 */ /* 0x000fe20000000000 */
[----:B------:R-:W-:Y:S01]  /*4520*/  UMOV UR20, UR16 ;  /* 0x0000001000147c82 */ /* 0x000fe20008000000 */
[----:B------:R0:W-:Y:S01]  /*4530*/  BAR.SYNC.DEFER_BLOCKING R3, 0x100 ;  /* 0x000400030000751d */ /* 0x0001e20000010000 */
[----:B------:R-:W-:-:S04]  /*4540*/  UISETP.NE.AND UP0, UPT, UR44, 0x2, UPT ;  /* 0x000000022c00788c */ /* 0x000fc8000bf05270 */
[----:B------:R-:W-:Y:S01]  /*4550*/  USEL UR44, UR44, URZ, UP0 ;  /* 0x0000003f2c2c7287 */ /* 0x000fe20008000000 */
[----:B------:R-:W-:Y:S01]  /*4560*/  UMOV UR21, UR17 ;  /* 0x0000001100157c82 */ /* 0x000fe20008000000 */
[----:B------:R-:W-:Y:S01]  /*4570*/  UMOV UR23, 0x40000040 ;  /* 0x4000004000177882 */ /* 0x000fe20000000000 */
[----:B------:R-:W-:Y:S02]  /*4580*/  UMOV UR24, UR16 ;  /* 0x0000001000187c82 */ /* 0x000fe40008000000 */
[----:B------:R-:W-:Y:S01]  /*4590*/  UIMAD UR30, UR44, 0x500, UR30 ;  /* 0x000005002c1e78a4 */ /* 0x000fe2000f8e021e */
[----:B------:R-:W-:Y:S01]  /*45a0*/  UMOV UR25, UR17 ;  /* 0x0000001100197c82 */ /* 0x000fe20008000000 */
[----:B------:R-:W-:Y:S02]  /*45b0*/  UMOV UR27, 0x40000040 ;  /* 0x40000040001b7882 */ /* 0x000fe40000000000 */
[----:B------:R-:W-:Y:S02]  /*45c0*/  UIADD3 UR22, UR30, 0x100, URZ ;  /* 0x000001001e167890 */ /* 0x000fe4000fffe03f */
[----:B------:R-:W-:-:S02]  /*45d0*/  UIADD3 UR26, UR30, 0x200, URZ ;  /* 0x000002001e1a7890 */ /* 0x000fc4000fffe03f */
[----:B------:R-:W-:Y:S01]  /*45e0*/  UMOV UR18, UR30 ;  /* 0x0000001e00127c82 */ /* 0x000fe20008000000 */
[----:B------:R-:W-:Y:S01]  /*45f0*/  UIADD3 UR6, UR30, 0x400, URZ ;  /* 0x000004001e067890 */ /* 0x000fe2000fffe03f */
[----:B------:R-:W-:Y:S01]  /*4600*/  UMOV UR7, 0x40000040 ;  /* 0x4000004000077882 */ /* 0x000fe20000000000 */
[----:B------:R-:W-:Y:S01]  /*4610*/  UIADD3 UR10, UR30, 0x402, URZ ;  /* 0x000004021e0a7890 */ /* 0x000fe2000fffe03f */
[----:B------:R-:W-:Y:S01]  /*4620*/  WARPGROUP.ARRIVE ;  /* 0x00000000000079c5 */ /* 0x000fe20000000000 */
[----:B------:R-:W-:Y:S01]  /*4630*/  UMOV UR11, 0x40000040 ;  /* 0x40000040000b7882 */ /* 0x000fe20000000000 */
[----:B------:R-:W-:Y:S01]  /*4640*/  UIADD3 UR14, UR30, 0x6, URZ ;  /* 0x000000061e0e7890 */ /* 0x000fe2000fffe03f */
[----:B------:R-:W-:-:S03]  /*4650*/  UMOV UR15, 0x40000040 ;  /* 0x40000040000f7882 */ /* 0x000fc60000000000 */
        /* <DEDUP_REMOVED lines=106> */
.L_x_6896:
[----:B------:R-:W-:Y:S01]  /*4d00*/  ULEA UR6, UR28, UR41, 0x3 ;  /* 0x000000291c067291 */ /* 0x000fe2000f8e183f */
[----:B------:R-:W-:-:S05]  /*4d10*/  IMAD.U32 R3, RZ, RZ, UR29 ;  /* 0x0000001dff037e24 */ /* 0x000fca000f8e00ff */
[----:B------:R-:W-:-:S04]  /*4d20*/  SHF.L.U32 R3, R3, 0x1f, RZ ;  /* 0x0000001f03037819 */ /* 0x000fc800000006ff */
[----:B------:R0:W1:Y:S01]  /*4d30*/  SYNCS.PHASECHK.TRANS64.TRYWAIT P1, [UR6+0x22850], R3 ;  /* 0x02285003ff0075a7 */ /* 0x0000620008020146 */
[----:B------:R-:W-:Y:S05]  /*4d40*/  @!P0 BRA `(.L_x_6897) ;  /* 0x0000000000048947 */ /* 0x000fea0003800000 */
[----:B------:R-:W-:Y:S01]  /*4d50*/  BPT.TRAP 0x1 ;  /* 0x000000040000795c */ /* 0x000fe20000300000 */
.L_x_6897:
[----:B-1----:R-:W-:Y:S05]  /*4d60*/  @P1 BRA `(.L_x_6895) ;  /* 0x0000000000081947 */ /* 0x002fea0003800000 */
[----:B------:R-:W1:Y:S02]  /*4d70*/  SYNCS.PHASECHK.TRANS64.TRYWAIT P1, [UR6+0x22850], R3 ;  /* 0x02285003ff0075a7 */ /* 0x000e640008020146 */
[----:B-1----:R-:W-:Y:S05]  /*4d80*/  @!P1 BRA `(.L_x_6898) ;  /* 0x0000009800689947 */ /* 0x002fea0003800000 */
.L_x_6895:
        /* <DEDUP_REMOVED lines=9> */
[----:B------:R-:W-:Y:S01]  /*4e20*/  QGMMA.64x128x32.F32.E4M3.E4M3 R24, R172, gdesc[UR4], R24, gsb0 ;  /* 0x01e00004ac187df3 */ /* 0x000fe20008000818 */
[----:B------:R-:W-:Y:S01]  /*4e30*/  UIADD3 UR6, UR10, 0x100, URZ ;  /* 0x000001000a067890 */ /* 0x000fe2000fffe03f */
[----:B------:R-:W-:Y:S01]  /*4e40*/  UMOV UR7, 0xc0000010 ;  /* 0xc000001000077882 */ /* 0x000fe20000000000 */
[----:B------:R-:W-:Y:S02]  /*4e50*/  WARPGROUP.DEPBAR.LE gsb0, 0x0 ;  /* 0x00008000000079c5 */ /* 0x000fe40000010000 */
[----:B------:R-:W-:-:S07]  /*4e60*/  WARPGROUP.ARRIVE ;  /* 0x00000000000079c5 */ /* 0x000fce0000000000 */
        /* <DEDUP_REMOVED lines=15> */
[----:B------:R-:W-:Y:S03]  /*4f60*/  QGMMA.64x128x32.F32.E4M3.E4M3 R24, R188, gdesc[UR4], R24, gsb0 ;  /* 0x01e00004bc187df3 */ /* 0x000fe60008000818 */
[----:B------:R-:W-:Y:S02]  /*4f70*/  WARPGROUP.DEPBAR.LE gsb0, 0x0 ;  /* 0x00008000000079c5 */ /* 0x000fe40000010000 */
[----:B------:R0:W-:Y:S06]  /*4f80*/  BAR.ARV R3, 0x100 ;  /* 0x000400030000751d */ /* 0x0001ec0000002000 */
[----:B------:R-:W-:Y:S05]  /*4f90*/  @!P0 BRA `(.L_x_6899) ;  /* 0x0000000000048947 */ /* 0x000fea0003800000 */
[----:B------:R-:W-:Y:S01]  /*4fa0*/  BPT.TRAP 0x1 ;  /* 0x000000040000795c */ /* 0x000fe20000300000 */
.L_x_6899:
[----:B------:R-:W-:Y:S01]  /*4fb0*/  FMNMX.FTZ R4, R152, R7, !PT ;  /* 0x0000000798047209 */ /* 0x000fe20007810000 */
[----:B------:R-:W-:Y:S01]  /*4fc0*/  IMAD.U32 R172, RZ, RZ, UR42 ;  /* 0x0000002affac7e24 */ /* 0x000fe2000f8e00ff */
[----:B------:R-:W-:Y:S01]  /*4fd0*/  FMNMX.FTZ R8, R154, R9, !PT ;  /* 0x000000099a087209 */ /* 0x000fe20007810000 */
[----:B------:R-:W-:Y:S01]  /*4fe0*/  ULEA UR6, UR44, UR41, 0x3 ;  /* 0x000000292c067291 */ /* 0x000fe2000f8e183f */
[----:B0-----:R-:W-:Y:S02]  /*4ff0*/  FMNMX.FTZ R3, R153, R4, !PT ;  /* 0x0000000499037209 */ /* 0x001fe40007810000 */
        /* <DEDUP_REMOVED lines=89> */
[----:B------:R-:W-:-:S01]  /*5590*/  FADD.FTZ R7, -R3, R7 ;  /* 0x0000000703077221 */ /* 0x000fc20000010100 */
[----:B------:R-:W-:Y:S02]  /*55a0*/  FADD.FTZ R9, -R4, R9 ;  /* 0x0000000904097221 */ /* 0x000fe40000010100 */
[----:B------:R-:W-:-:S01]  /*55b0*/  FFMA.FTZ R21, R136, UR42, -R172 ;  /* 0x0000002a88157c23 */ /* 0x000fc200080108ac */
[--C-:B------:R-:W-:Y:S01]  /*55c0*/  FFMA.FTZ R136, R137, UR42, -R172.reuse ;  /* 0x0000002a89887c23 */ /* 0x100fe200080108ac */
[----:B------:R-:W-:-:S01]  /*55d0*/  FFMA.FTZ R137, R140, UR42, -R172 ;  /* 0x0000002a8c897c23 */ /* 0x000fc200080108ac */
[----:B------:R-:W-:Y:S01]  /*55e0*/  FMUL.FTZ R8, R9, UR42 ;  /* 0x0000002a09087c20 */ /* 0x000fe20008410000 */
[----:B------:R-:W-:-:S01]  /*55f0*/  FFMA.FTZ R140, R141, UR42, -R172 ;  /* 0x0000002a8d8c7c23 */ /* 0x000fc200080108ac */
[--C-:B------:R-:W-:Y:S01]  /*5600*/  FFMA.FTZ R9, R153, UR42, -R172.reuse ;  /* 0x0000002a99097c23 */ /* 0x100fe200080108ac */
[----:B------:R-:W-:-:S01]  /*5610*/  FFMA.FTZ R141, R144, UR42, -R172 ;  /* 0x0000002a908d7c23 */ /* 0x000fc200080108ac */
[----:B------:R-:W-:Y:S01]  /*5620*/  FFMA.FTZ R144, R145, UR42, -R172 ;  /* 0x0000002a91907c23 */ /* 0x000fe200080108ac */
[----:B------:R-:W-:-:S02]  /*5630*/  IMAD.U32 R153, RZ, RZ, UR42 ;  /* 0x0000002aff997e24 */ /* 0x000fc4000f8e00ff */
[--C-:B------:R-:W-:Y:S01]  /*5640*/  FFMA.FTZ R145, R148, UR42, -R172.reuse ;  /* 0x0000002a94917c23 */ /* 0x100fe200080108ac */
[----:B------:R-:W-:-:S01]  /*5650*/  FFMA.FTZ R148, R149, UR42, -R172 ;  /* 0x0000002a95947c23 */ /* 0x000fc200080108ac */
[----:B------:R-:W-:Y:S01]  /*5660*/  FFMA.FTZ R149, R101, UR42, -R172 ;  /* 0x0000002a65957c23 */ /* 0x000fe200080108ac */
[----:B------:R-:W-:-:S01]  /*5670*/  FFMA.FTZ R101, R4, R153, -8 ;  /* 0xc100000004657423 */ /* 0x000fc20000010099 */
[----:B------:R-:W-:Y:S01]  /*5680*/  FMUL.FTZ R7, R7, UR42 ;  /* 0x0000002a07077c20 */ /* 0x000fe20008410000 */
        /* <DEDUP_REMOVED lines=53> */
[----:B------:R-:W-:Y:S01]  /*59e0*/  FFMA.FTZ R108, R108, UR42, -R172 ;  /* 0x0000002a6c6c7c23 */ /* 0x000fe200080108ac */
[----:B------:R-:W-:-:S01]  /*59f0*/  FFMA.FTZ R110, R110, UR42, -R101 ;  /* 0x0000002a6e6e7c23 */ /* 0x000fc20008010865 */
[----:B------:R-:W-:Y:S01]  /*5a00*/  FFMA.FTZ R109, R109, UR42, -R172 ;  /* 0x0000002a6d6d7c23 */ /* 0x000fe200080108ac */
[----:B------:R-:W-:-:S01]  /*5a10*/  FFMA.FTZ R111, R111, UR42, -R101 ;  /* 0x0000002a6f6f7c23 */ /* 0x000fc20008010865 */
[----:B------:R-:W2:Y:S01]  /*5a20*/  MUFU.EX2 R154, R154 ;  /* 0x0000009a009a7308 */ /* 0x000ea20000000800 */
[----:B0-----:R-:W-:-:S01]  /*5a30*/  FADD.FTZ R5, R152, R5 ;  /* 0x0000000598057221 */ /* 0x001fc20000010000 */
[----:B------:R-:W-:Y:S01]  /*5a40*/  FFMA.FTZ R112, R112, UR42, -R172 ;  /* 0x0000002a70707c23 */ /* 0x000fe200080108ac */
[----:B------:R-:W-:-:S01]  /*5a50*/  FFMA.FTZ R114, R114, UR42, -R101 ;  /* 0x0000002a72727c23 */ /* 0x000fc20008010865 */
[----:B------:R-:W-:Y:S01]  /*5a60*/  FFMA.FTZ R113, R113, UR42, -R172 ;  /* 0x0000002a71717c23 */ /* 0x000fe200080108ac */
        /* <DEDUP_REMOVED lines=25> */
[----:B------:R-:W-:-:S02]  /*5c00*/  FFMA.FTZ R101, R103, UR42, -R101 ;  /* 0x0000002a67657c23 */ /* 0x000fc40008010865 */
        /* <DEDUP_REMOVED lines=108> */
[----:B------:R-:W-:Y:S01]  /*62d0*/  MUFU.EX2 R119, R119 ;  /* 0x0000007700777308 */ /* 0x000fe20000000800 */
[----:B-1----:R-:W-:-:S07]  /*62e0*/  FADD.FTZ R160, R118, R161 ;  /* 0x000000a176a07221 */ /* 0x002fce0000010000 */
[----:B------:R-:W0:Y:S01]  /*62f0*/  MUFU.EX2 R88, R88 ;  /* 0x0000005800587308 */ /* 0x000e220000000800 */
[----:B--2---:R-:W-:-:S07]  /*6300*/  FADD.FTZ R5, R117, R6 ;  /* 0x0000000675057221 */ /* 0x004fce0000010000 */
[----:B------:R-:W-:Y:S08]  /*6310*/  MUFU.EX2 R90, R90 ;  /* 0x0000005a005a7308 */ /* 0x000ff00000000800 */
[----:B------:R-:W1:Y:S01]  /*6320*/  MUFU.EX2 R89, R89 ;  /* 0x0000005900597308 */ /* 0x000e620000000800 */
[----:B0-----:R-:W-:-:S07]  /*6330*/  FADD.FTZ R6, R88, R5 ;  /* 0x0000000558067221 */ /* 0x001fce0000010000 */
[----:B------:R-:W-:Y:S08]  /*6340*/  MUFU.EX2 R91, R91 ;  /* 0x0000005b005b7308 */ /* 0x000ff00000000800 */
[----:B------:R-:W0:Y:S01]  /*6350*/  MUFU.EX2 R92, R92 ;  /* 0x0000005c005c7308 */ /* 0x000e220000000800 */
[----:B-1----:R-:W-:-:S07]  /*6360*/  FADD.FTZ R5, R89, R6 ;  /* 0x0000000659057221 */ /* 0x002fce0000010000 */
[----:B------:R-:W-:Y:S08]  /*6370*/  MUFU.EX2 R163, R94 ;  /* 0x0000005e00a37308 */ /* 0x000ff00000000800 */
[----:B------:R-:W1:Y:S01]  /*6380*/  MUFU.EX2 R93, R93 ;  /* 0x0000005d005d7308 */ /* 0x000e620000000800 */
[----:B0-----:R-:W-:-:S07]  /*6390*/  FADD.FTZ R6, R92, R5 ;  /* 0x000000055c067221 */ /* 0x001fce0000010000 */
[----:B------:R0:W-:Y:S08]  /*63a0*/  MUFU.EX2 R162, R95 ;  /* 0x0000005f00a27308 */ /* 0x0001f00000000800 */
[----:B------:R-:W2:Y:S01]  /*63b0*/  MUFU.EX2 R96, R96 ;  /* 0x0000006000607308 */ /* 0x000ea20000000800 */
[----:B0-----:R-:W-:-:S01]  /*63c0*/  FADD.FTZ R95, R119, R160 ;  /* 0x000000a0775f7221 */ /* 0x001fc20000010000 */
[----:B-1----:R-:W-:-:S06]  /*63d0*/  FADD.FTZ R5, R93, R6 ;  /* 0x000000065d057221 */ /* 0x002fcc0000010000 */
[----:B------:R0:W1:Y:S08]  /*63e0*/  MUFU.EX2 R94, R98 ;  /* 0x00000062005e7308 */ /* 0x0000700000000800 */
[----:B------:R-:W3:Y:S01]  /*63f0*/  MUFU.EX2 R97, R97 ;  /* 0x0000006100617308 */ /* 0x000ee20000000800 */
[----:B0-----:R-:W-:-:S01]  /*6400*/  FADD.FTZ R98, R90, R95 ;  /* 0x0000005f5a627221 */ /* 0x001fc20000010000 */
[----:B--2---:R-:W-:-:S03]  /*6410*/  FADD.FTZ R6, R96, R5 ;  /* 0x0000000560067221 */ /* 0x004fc60000010000 */
[----:B------:R-:W-:-:S03]  /*6420*/  FADD.FTZ R98, R91, R98 ;  /* 0x000000625b627221 */ /* 0x000fc60000010000 */
[----:B------:R-:W0:Y:S01]  /*6430*/  MUFU.EX2 R164, R99 ;  /* 0x0000006300a47308 */ /* 0x000e220000000800 */
[----:B------:R-:W-:-:S04]  /*6440*/  FADD.FTZ R98, R163, R98 ;  /* 0x00000062a3627221 */ /* 0x000fc80000010000 */
[----:B------:R-:W-:-:S03]  /*6450*/  FADD.FTZ R95, R162, R98 ;  /* 0x00000062a25f7221 */ /* 0x000fc60000010000 */
[----:B------:R-:W2:Y:S01]  /*6460*/  MUFU.EX2 R100, R100 ;  /* 0x0000006400647308 */ /* 0x000ea20000000800 */
[----:B-1----:R-:W-:-:S01]  /*6470*/  FADD.FTZ R95, R94, R95 ;  /* 0x0000005f5e5f7221 */ /* 0x002fc20000010000 */
[----:B---3--:R-:W-:-:S06]  /*6480*/  FADD.FTZ R5, R97, R6 ;  /* 0x0000000661057221 */ /* 0x008fcc0000010000 */
        /* <DEDUP_REMOVED lines=10> */
.L_x_6900:
        /* <DEDUP_REMOVED lines=16> */
[----:B------:R-:W-:Y:S01]  /*6630*/  FMUL.FTZ R25, R25, R7 ;  /* 0x0000000719197220 */ /* 0x000fe20000410000 */
        /* <DEDUP_REMOVED lines=99> */
.L_x_6890:
[----:B------:R-:W-:Y:S06]  /*6c70*/  BAR.ARV 0x8, 0x180 ;  /* 0x0206000000007b1d */ /* 0x000fec0000002000 */
[----:B------:R-:W-:Y:S05]  /*6c80*/  @!P0 BRA `(.L_x_6902) ;  /* 0x0000000000048947 */ /* 0x000fea0003800000 */
[----:B------:R-:W-:Y:S01]  /*6c90*/  BPT.TRAP 0x1 ;  /* 0x000000040000795c */ /* 0x000fe20000300000 */
.L_x_6902:
[----:B------:R-:W-:Y:S01]  /*6ca0*/  ULEA UR4, UR44, UR41, 0x3 ;  /* 0x000000292c047291 */ /* 0x000fe2000f8e183f */
[----:B------:R-:W-:-:S05]  /*6cb0*/  IMAD.U32 R0, RZ, RZ, UR45 ;  /* 0x0000002dff007e24 */ /* 0x000fca000f8e00ff */
[----:B------:R-:W-:-:S04]  /*6cc0*/  SHF.L.U32 R0, R0, 0x1f, RZ ;  /* 0x0000001f00007819 */ /* 0x000fc800000006ff */
[----:B------:R0:W1:Y:S01]  /*6cd0*/  SYNCS.PHASECHK.TRANS64.TRYWAIT P1, [UR4+0x22850], R0 ;  /* 0x02285000ff0075a7 */ /* 0x0000620008020144 */
[----:B------:R-:W-:Y:S05]  /*6ce0*/  @!P0 BRA `(.L_x_6903) ;  /* 0x0000000000048947 */ /* 0x000fea0003800000 */
[----:B------:R-:W-:Y:S01]  /*6cf0*/  BPT.TRAP 0x1 ;  /* 0x000000040000795c */ /* 0x000fe20000300000 */
.L_x_6903:
[----:B-1----:R-:W-:Y:S05]  /*6d00*/  @P1 BRA `(.L_x_6904) ;  /* 0x0000000000081947 */ /* 0x002fea0003800000 */
[----:B------:R-:W1:Y:S02]  /*6d10*/  SYNCS.PHASECHK.TRANS64.TRYWAIT P1, [UR4+0x22850], R0 ;  /* 0x02285000ff0075a7 */ /* 0x000e640008020144 */
[----:B-1----:R-:W-:Y:S05]  /*6d20*/  @!P1 BRA `(.L_x_6905) ;  /* 0x0000007800989947 */ /* 0x002fea0003800000 */
.L_x_6904:
[----:B------:R-:W-:Y:S01]  /*6d30*/  UIADD3 UR5, UR41, 0x400, URZ ;  /* 0x0000040029057890 */ /* 0x000fe2000fffe03f */
[----:B------:R-:W-:Y:S01]  /*6d40*/  WARPGROUP.ARRIVE ;  /* 0x00000000000079c5 */ /* 0x000fe20000000000 */
[----:B------:R-:W-:Y:S01]  /*6d50*/  UMOV UR7, 0xc0000010 ;  /* 0xc000001000077882 */ /* 0x000fe20000000000 */
[----:B-1----:R-:W-:Y:S01]  /*6d60*/  IMAD.MOV.U32 R7, RZ, RZ, 0x3f800000 ;  /* 0x3f800000ff077424 */ /* 0x002fe200078e00ff */
        /* <DEDUP_REMOVED lines=11> */
[----:B------:R-:W-:Y:S02]  /*6e20*/  ULDC.64 UR6, c[0x0][0x9a0] ;  /* 0x0002680000067ab9 */ /* 0x000fe40000000a00 */
[----:B------:R-:W-:-:S04]  /*6e30*/  UISETP.NE.U32.AND UP0, UPT, UR6, URZ, UPT ;  /* 0x0000003f0600728c */ /* 0x000fc8000bf05070 */
[----:B------:R-:W-:-:S06]  /*6e40*/  UISETP.NE.AND.EX UP0, UPT, UR7, URZ, UPT, UP0 ;  /* 0x0000003f0700728c */ /* 0x000fcc000bf05300 */
[----:B------:R-:W-:-:S05]  /*6e50*/  PLOP3.LUT P1, PT, PT, PT, UP0, 0x80, 0x0 ;  /* 0x000000000000781c */ /* 0x000fca0003f2f008 */
[----:B------:R-:W-:Y:S01]  /*6e60*/  @UP0 USHF.R.S32.HI UR10, URZ, 0x1f, UR38 ;  /* 0x0000001f3f0a0899 */ /* 0x000fe20008011426 */
[----:B------:R-:W-:Y:S01]  /*6e70*/  @UP0 ULDC.64 UR12, c[0x0][0x9c8] ;  /* 0x00027200000c0ab9 */ /* 0x000fe20000000a00 */
[----:B------:R-:W-:Y:S02]  /*6e80*/  @UP0 UIADD3 UR8, -UR38, URZ, URZ ;  /* 0x0000003f26080290 */ /* 0x000fe4000fffe13f */
[----:B------:R-:W-:Y:S01]  /*6e90*/  @UP0 UIMAD UR10, UR10, UR12, URZ ;  /* 0x0000000c0a0a02a4 */ /* 0x000fe2000f8e023f */
[----:B------:R-:W-:Y:S02]  /*6ea0*/  @UP0 ULDC UR9, c[0x0][0xc44] ;  /* 0x0003110000090ab9 */ /* 0x000fe40000000800 */
[----:B------:R-:W-:Y:S02]  /*6eb0*/  @UP0 UIMAD UR11, UR9, UR8, UR37 ;  /* 0x00000008090b02a4 */ /* 0x000fe4000f8e0225 */
[----:B------:R-:W-:Y:S02]  /*6ec0*/  @UP0 UIMAD.WIDE.U32 UR8, UR38, UR12, URZ ;  /* 0x0000000c260802a5 */ /* 0x000fe4000f8e003f */
[----:B------:R-:W-:-:S02]  /*6ed0*/  @UP0 UIMAD UR10, UR38, UR13, UR10 ;  /* 0x0000000d260a02a4 */ /* 0x000fc4000f8e020a */
[----:B------:R-:W-:Y:S02]  /*6ee0*/  @UP0 USHF.R.S32.HI UR14, URZ, 0x1f, UR11 ;  /* 0x0000001f3f0e0899 */ /* 0x000fe4000801140b */
[----:B------:R-:W-:Y:S01]  /*6ef0*/  @UP0 UIADD3 UR9, UR9, UR10, URZ ;  /* 0x0000000a09090290 */ /* 0x000fe2000fffe03f */
[----:B------:R-:W-:Y:S02]  /*6f00*/  @UP0 ULDC.64 UR12, c[0x0][0x9d0] ;  /* 0x00027400000c0ab9 */ /* 0x000fe40000000a00 */
[----:B------:R-:W-:Y:S02]  /*6f10*/  @UP0 UIMAD UR10, UR14, UR12, URZ ;  /* 0x0000000c0e0a02a4 */ /* 0x000fe4000f8e023f */
[----:B------:R-:W-:Y:S02]  /*6f20*/  @UP0 UIMAD.WIDE.U32 UR8, UR11, UR12, UR8 ;  /* 0x0000000c0b0802a5 */ /* 0x000fe4000f8e0008 */
[----:B------:R-:W-:Y:S02]  /*6f30*/  @UP0 UIMAD UR10, UR11, UR13, UR10 ;  /* 0x0000000d0b0a02a4 */ /* 0x000fe4000f8e020a */
[----:B------:R-:W-:-:S02]  /*6f40*/  @UP0 ULEA UR6, UP1, UR8, UR6, 0x2 ;  /* 0x0000000608060291 */ /* 0x000fc4000f82103f */
[----:B------:R-:W-:-:S04]  /*6f50*/  @UP0 UIADD3 UR9, UR9, UR10, URZ ;  /* 0x0000000a09090290 */ /* 0x000fc8000fffe03f */
[----:B------:R-:W-:Y:S01]  /*6f60*/  IMAD.U32 R8, RZ, RZ, UR6 ;  /* 0x00000006ff087e24 */ /* 0x000fe2000f8e00ff */
[----:B------:R-:W-:Y:S02]  /*6f70*/  @UP0 ULEA.HI.X UR7, UR8, UR7, UR9, 0x2, UP1 ;  /* 0x0000000708070291 */ /* 0x000fe400088f1409 */
[----:B------:R-:W-:-:S04]  /*6f80*/  UIADD3 UR6, UR5, 0x200, URZ ;  /* 0x0000020005067890 */ /* 0x000fc8000fffe03f */
[----:B------:R-:W-:Y:S01]  /*6f90*/  IMAD.U32 R9, RZ, RZ, UR7 ;  /* 0x00000007ff097e24 */ /* 0x000fe2000f8e00ff */
[----:B------:R-:W-:-:S04]  /*6fa0*/  UMOV UR7, 0xc0000010 ;  /* 0xc000001000077882 */ /* 0x000fc80000000000 */
[----:B------:R1:W2:Y:S01]  /*6fb0*/  @P1 LDG.E R7, desc[UR48][R8.64] ;  /* 0x0000003008071981 */ /* 0x0002a2000c1e1900 */
[----:B------:R-:W-:Y:S02]  /*6fc0*/  WARPGROUP.DEPBAR.LE gsb0, 0x0 ;  /* 0x00008000000079c5 */ /* 0x000fe40000010000 */
[----:B------:R-:W-:-:S06]  /*6fd0*/  WARPGROUP.ARRIVE ;  /* 0x00000000000079c5 */ /* 0x000fcc0000000000 */
[----:B------:R-:W-:Y:S01]  /*6fe0*/  QGMMA.64x128x32.F32.E4M3.E4M3 R24, R180, gdesc[UR4], R24, gsb0 ;  /* 0x01e00004b4187df3 */ /* 0x000fe20008000818 */
[----:B------:R-:W-:Y:S01]  /*6ff0*/  UIADD3 UR6, UR5, 0x300, URZ ;  /* 0x0000030005067890 */ /* 0x000fe2000fffe03f */
[----:B------:R-:W-:Y:S01]  /*7000*/  UMOV UR7, 0xc0000010 ;  /* 0xc000001000077882 */ /* 0x000fe20000000000 */
[----:B------:R-:W3:Y:S04]  /*7010*/  SHFL.BFLY PT, R11, R6, 0x2, 0x1f ;  /* 0x0c401f00060b7f89 */ /* 0x000ee800000e0000 */
[----:B------:R-:W4:Y:S01]  /*7020*/  SHFL.BFLY PT, R10, R5, 0x2, 0x1f ;  /* 0x0c401f00050a7f89 */ /* 0x000f2200000e0000 */
[----:B------:R-:W-:Y:S02]  /*7030*/  WARPGROUP.DEPBAR.LE gsb0, 0x0 ;  /* 0x00008000000079c5 */ /* 0x000fe40000010000 */
[----:B------:R-:W-:-:S06]  /*7040*/  WARPGROUP.ARRIVE ;  /* 0x00000000000079c5 */ /* 0x000fcc0000000000 */
[----:B------:R-:W-:Y:S01]  /*7050*/  QGMMA.64x128x32.F32.E4M3.E4M3 R24, R184, gdesc[UR4], R24, gsb0 ;  /* 0x01e00004b8187df3 */ /* 0x000fe20008000818 */
[----:B------:R-:W-:Y:S01]  /*7060*/  UIADD3 UR6, UR5, 0x400, URZ ;  /* 0x0000040005067890 */ /* 0x000fe2000fffe03f */
[----:B------:R-:W-:Y:S01]  /*7070*/  UMOV UR7, 0xc0000010 ;  /* 0xc000001000077882 */ /* 0x000fe20000000000 */
[----:B---3--:R-:W-:-:S01]  /*7080*/  FADD.FTZ R11, R11, R6 ;  /* 0x000000060b0b7221 */ /* 0x008fc20000010000 */
[----:B----4-:R-:W-:-:S04]  /*7090*/  FADD.FTZ R10, R10, R5 ;  /* 0x000000050a0a7221 */ /* 0x010fc80000010000 */
[----:B0-----:R-:W0:Y:S04]  /*70a0*/  SHFL.BFLY PT, R0, R11, 0x1, 0x1f ;  /* 0x0c201f000b007f89 */ /* 0x001e2800000e0000 */
[----:B-1----:R-:W1:Y:S01]  /*70b0*/  SHFL.BFLY PT, R9, R10, 0x1, 0x1f ;  /* 0x0c201f000a097f89 */ /* 0x002e6200000e0000 */
[----:B------:R-:W-:Y:S02]  /*70c0*/  IMAD.MOV.U32 R6, RZ, RZ, RZ ;  /* 0x000000ffff067224 */ /* 0x000fe400078e00ff */
[----:B0-----:R-:W-:Y:S01]  /*70d0*/  FADD.FTZ R8, R11, R0 ;  /* 0x000000000b087221 */ /* 0x001fe20000010000 */
[----:B-1----:R-:W-:-:S04]  /*70e0*/  FADD.FTZ R12, R10, R9 ;  /* 0x000000090a0c7221 */ /* 0x002fc80000010000 */
[C---:B------:R-:W-:Y:S01]  /*70f0*/  FSETP.NE.FTZ.AND P1, PT, R8.reuse, RZ, PT ;  /* 0x000000ff0800720b */ /* 0x040fe20003f35000 */
[----:B------:R-:W-:Y:S01]  /*7100*/  FMUL.FTZ R13, R8, 0.00390625 ;  /* 0x3b800000080d7820 */ /* 0x000fe20000410000 */
[----:B------:R-:W-:-:S04]  /*7110*/  FMUL.FTZ R14, R12, 0.00390625 ;  /* 0x3b8000000c0e7820 */ /* 0x000fc80000410000 */
[----:B------:R-:W-:Y:S02]  /*7120*/  FSETP.NE.FTZ.AND P2, PT, R13, RZ, PT ;  /* 0x000000ff0d00720b */ /* 0x000fe40003f55000 */
[----:B------:R-:W-:-:S05]  /*7130*/  FSETP.NE.FTZ.AND P3, PT, R14, RZ, PT ;  /* 0x000000ff0e00720b */ /* 0x000fca0003f75000 */
[----:B------:R-:W-:Y:S01]  /*7140*/  @P1 MUFU.RCP R6, R8 ;  /* 0x0000000800061308 */ /* 0x000fe20000001000 */
[----:B------:R-:W-:Y:S01]  /*7150*/  FSETP.NE.FTZ.AND P1, PT, R12, RZ, PT ;  /* 0x000000ff0c00720b */ /* 0x000fe20003f35000 */
[----:B------:R-:W-:Y:S01]  /*7160*/  IMAD.MOV.U32 R10, RZ, RZ, RZ ;  /* 0x000000ffff0a7224 */ /* 0x000fe200078e00ff */
[----:B------:R-:W-:Y:S02]  /*7170*/  WARPGROUP.DEPBAR.LE gsb0, 0x0 ;  /* 0x00008000000079c5 */ /* 0x000fe40000010000 */
[----:B------:R-:W-:-:S06]  /*7180*/  WARPGROUP.ARRIVE ;  /* 0x00000000000079c5 */ /* 0x000fcc0000000000 */
[----:B------:R-:W-:Y:S01]  /*7190*/  QGMMA.64x128x32.F32.E4M3.E4M3 R24, R188, gdesc[UR4], R24, gsb0 ;  /* 0x01e00004bc187df3 */ /* 0x000fe20008000818 */
[----:B------:R-:W0:Y:S08]  /*71a0*/  @P2 MUFU.LG2 R9, R13 ;  /* 0x0000000d00092308 */ /* 0x000e300000000c00 */
        /* <DEDUP_REMOVED lines=8> */
[----:B------:R-:W-:Y:S01]  /*7230*/  MOV R5, 0xff800000 ;  /* 0xff80000000057802 */ /* 0x000fe20000000f00 */
[----:B------:R-:W-:Y:S02]  /*7240*/  IMAD.MOV.U32 R0, RZ, RZ, -0x800000 ;  /* 0xff800000ff007424 */ /* 0x000fe400078e00ff */
[----:B------:R-:W-:-:S01]  /*7250*/  @P2 FFMA.FTZ R5, R8, R3, R9 ;  /* 0x0000000308052223 */ /* 0x000fc20000010009 */
[----:B------:R-:W-:Y:S01]  /*7260*/  @P3 FFMA.FTZ R0, R20, R4, R11 ;  /* 0x0000000414003223 */ /* 0x000fe2000001000b */
[-C--:B--2---:R-:W-:Y:S01]  /*7270*/  FMUL.FTZ R13, R6, R7.reuse ;  /* 0x00000007060d7220 */ /* 0x084fe20000410000 */
[----:B---3--:R-:W-:Y:S01]  /*7280*/  FMUL.FTZ R88, R10, R7 ;  /* 0x000000070a587220 */ /* 0x008fe20000410000 */
[----:B------:R-:W-:-:S02]  /*7290*/  WARPGROUP.DEPBAR.LE gsb0, 0x0 ;  /* 0x00008000000079c5 */ /* 0x000fc40000010000 */
[----:B------:R-:W-:Y:S05]  /*72a0*/  @!P0 BRA `(.L_x_6906) ;  /* 0x0000000000048947 */ /* 0x000fea0003800000 */
[----:B------:R-:W-:Y:S01]  /*72b0*/  BPT.TRAP 0x1 ;  /* 0x000000040000795c */ /* 0x000fe20000300000 */
.L_x_6906:
        /* <DEDUP_REMOVED lines=14> */
[----:B------:R-:W-:Y:S01]  /*73a0*/  ULDC.64 UR8, c[0x0][0xb90] ;  /* 0x0002e40000087ab9 */ /* 0x000fe20000000a00 */
[----:B------:R-:W-:Y:S01]  /*73b0*/  USHF.R.S32.HI UR14, URZ, 0x1f, UR38 ;  /* 0x0000001f3f0e7899 */ /* 0x000fe20008011426 */
[----:B------:R-:W-:Y:S01]  /*73c0*/  ULDC.64 UR10, c[0x0][0xb98] ;  /* 0x0002e600000a7ab9 */ /* 0x000fe20000000a00 */
[----:B0-----:R-:W-:-:S05]  /*73d0*/  IMAD.SHL.U32 R3, R89, 0x4, RZ ;  /* 0x0000000459037824 */ /* 0x001fca00078e00ff */
[----:B------:R-:W-:-:S04]  /*73e0*/  LOP3.LUT R3, R3, 0xc, RZ, 0xc0, !PT ;  /* 0x0000000c03037812 */ /* 0x000fc800078ec0ff */
[----:B------:R-:W-:-:S05]  /*73f0*/  IADD3 R6, P0, R3, UR6, RZ ;  /* 0x0000000603067c10 */ /* 0x000fca000ff1e0ff */
[----:B------:R-:W-:-:S05]  /*7400*/  IMAD.X R7, RZ, RZ, UR7, P0 ;  /* 0x00000007ff077e24 */ /* 0x000fca00080e06ff */
        /* <DEDUP_REMOVED lines=26> */
[-C--:B0-----:R-:W-:Y:S01]  /*75b0*/  FMUL.FTZ R6, R30, R88.reuse ;  /* 0x000000581e067220 */ /* 0x081fe20000410000 */
[-C--:B------:R-:W-:Y:S01]  /*75c0*/  FMUL.FTZ R7, R26, R88.reuse ;  /* 0x000000581a077220 */ /* 0x080fe20000410000 */
[-C--:B------:R-:W-:Y:S01]  /*75d0*/  FMUL.FTZ R13, R27, R88.reuse ;  /* 0x000000581b0d7220 */ /* 0x080fe20000410000 */
[-C--:B------:R-:W-:Y:S01]  /*75e0*/  FMUL.FTZ R24, R39, R88.reuse ;  /* 0x0000005827187220 */ /* 0x080fe20000410000 */
[-C--:B------:R-:W-:Y:S01]  /*75f0*/  FMUL.FTZ R27, R35, R88.reuse ;  /* 0x00000058231b7220 */ /* 0x080fe20000410000 */
[-C--:B------:R-:W-:Y:S01]  /*7600*/  FMUL.FTZ R26, R46, R88.reuse ;  /* 0x000000582e1a7220 */ /* 0x080fe20000410000 */
[-C--:B------:R-:W-:Y:S01]  /*7610*/  FMUL.FTZ R31, R42, R88.reuse ;  /* 0x000000582a1f7220 */ /* 0x080fe20000410000 */
[----:B------:R-:W-:Y:S01]  /*7620*/  F2FP.BF16.F32.PACK_AB R11, R8, R11 ;  /* 0x0000000b080b723e */ /* 0x000fe200000010ff */
[-C--:B------:R-:W-:Y:S01]  /*7630*/  FMUL.FTZ R35, R43, R88.reuse ;  /* 0x000000582b237220 */ /* 0x080fe20000410000 */
[----:B------:R-:W-:Y:S01]  /*7640*/  LOP3.LUT P0, R8, R89, 0x3, RZ, 0xc0, !PT ;  /* 0x0000000359087812 */ /* 0x000fe2000780c0ff */
[----:B------:R-:W-:Y:S01]  /*7650*/  UMOV UR6, UR41 ;  /* 0x0000002900067c82 */ /* 0x000fe20008000000 */
[----:B-1----:R-:W-:Y:S01]  /*7660*/  UMOV UR7, UR5 ;  /* 0x0000000500077c82 */ /* 0x002fe20008000000 */
[----:B------:R-:W-:Y:S01]  /*7670*/  F2FP.BF16.F32.PACK_AB R6, R6, R7 ;  /* 0x000000070606723e */ /* 0x000fe200000010ff */
[-C--:B------:R-:W-:Y:S01]  /*7680*/  FMUL.FTZ R43, R51, R88.reuse ;  /* 0x00000058332b7220 */ /* 0x080fe20000410000 */
        /* <DEDUP_REMOVED lines=8> */
[----:B------:R-:W-:Y:S01]  /*7710*/  ISETP.EQ.OR P0, PT, R8, 0x3, !P0 ;  /* 0x000000030800780c */ /* 0x000fe20004702670 */
[----:B------:R-:W-:Y:S01]  /*7720*/  FMUL.FTZ R51, R59, R88 ;  /* 0x000000583b337220 */ /* 0x000fe20000410000 */
[----:B------:R-:W-:-:S02]  /*7730*/  IMAD.U32 R26, RZ, RZ, UR6 ;  /* 0x00000006ff1a7e24 */ /* 0x000fc4000f8e00ff */
[-C--:B------:R-:W-:Y:S01]  /*7740*/  FMUL.FTZ R42, R62, R88.reuse ;  /* 0x000000583e2a7220 */ /* 0x080fe20000410000 */
[----:B------:R-:W-:Y:S02]  /*7750*/  IMAD.U32 R27, RZ, RZ, UR7 ;  /* 0x00000007ff1b7e24 */ /* 0x000fe4000f8e00ff */
        /* <DEDUP_REMOVED lines=13> */
[----:B------:R-:W-:Y:S01]  /*7830*/  SEL R82, R6, R13, P0 ;  /* 0x0000000d06527207 */ /* 0x000fe20000000000 */
[----:B------:R-:W0:Y:S01]  /*7840*/  LDC R81, c[0x0][0xc38] ;  /* 0x00030e00ff517b82 */ /* 0x000e220000000800 */
[----:B------:R-:W-:Y:S01]  /*7850*/  SEL R84, R13, R6, P0 ;  /* 0x000000060d547207 */ /* 0x000fe20000000000 */
[----:B------:R-:W-:Y:S01]  /*7860*/  UIADD3 UR5, -UR38, URZ, URZ ;  /* 0x0000003f26057290 */ /* 0x000fe2000fffe13f */
[----:B------:R-:W-:Y:S01]  /*7870*/  SEL R86, R14, R7, P0 ;  /* 0x000000070e567207 */ /* 0x000fe20000000000 */
[----:B------:R-:W-:Y:S01]  /*7880*/  ULDC UR6, c[0x0][0xc44] ;  /* 0x0003110000067ab9 */ /* 0x000fe20000000800 */
[----:B------:R-:W-:Y:S01]  /*7890*/  SEL R88, R7, R14, P0 ;  /* 0x0000000e07587207 */ /* 0x000fe20000000000 */
[----:B------:R-:W-:Y:S01]  /*78a0*/  IMAD.WIDE R6, R170, 0x2, R26 ;  /* 0x00000002aa067825 */ /* 0x000fe200078e021a */
[----:B------:R-:W-:Y:S01]  /*78b0*/  F2FP.BF16.F32.PACK_AB R4, R4, R9 ;  /* 0x000000090404723e */ /* 0x000fe200000010ff */
[----:B------:R-:W-:Y:S01]  /*78c0*/  UIMAD UR13, UR6, UR5, UR37 ;  /* 0x00000005060d72a4 */ /* 0x000fe2000f8e0225 */
[----:B------:R-:W-:Y:S01]  /*78d0*/  F2FP.BF16.F32.PACK_AB R30, R30, R35 ;  /* 0x000000231e1e723e */ /* 0x000fe200000010ff */
[----:B------:R-:W-:Y:S01]  /*78e0*/  IMAD R9, R18, 0x40, R2 ;  /* 0x0000004012097824 */ /* 0x000fe200078e0202 */
[----:B------:R-:W-:Y:S01]  /*78f0*/  F2FP.BF16.F32.PACK_AB R34, R34, R39 ;  /* 0x000000272222723e */ /* 0x000fe200000010ff */
[----:B------:R-:W-:Y:S01]  /*7900*/  USHF.R.S32.HI UR12, URZ, 0x1f, UR13 ;  /* 0x0000001f3f0c7899 */ /* 0x000fe2000801140d */
[----:B------:R-:W-:Y:S01]  /*7910*/  F2FP.BF16.F32.PACK_AB R43, R38, R43 ;  /* 0x0000002b262b723e */ /* 0x000fe200000010ff */
[----:B------:R-:W-:Y:S01]  /*7920*/  IMAD.WIDE R26, R9, 0x2, R26 ;  /* 0x00000002091a7825 */ /* 0x000fe200078e021a */
[----:B------:R-:W-:Y:S01]  /*7930*/  IADD3 R35, P6, R6, 0x4060, RZ ;  /* 0x0000406006237810 */ /* 0x000fe20007fde0ff */
[----:B------:R-:W-:Y:S01]  /*7940*/  UIADD3 UR4, UR4, 0x22860, URZ ;  /* 0x0002286004047890 */ /* 0x000fe2000fffe03f */
[----:B------:R-:W-:Y:S01]  /*7950*/  SEL R94, R34, R43, P0 ;  /* 0x0000002b225e7207 */ /* 0x000fe20000000000 */
[----:B------:R-:W-:Y:S01]  /*7960*/  UIMAD UR5, UR12, UR8, URZ ;  /* 0x000000080c0572a4 */ /* 0x000fe2000f8e023f */
[----:B------:R-:W-:Y:S01]  /*7970*/  SEL R96, R43, R34, P0 ;  /* 0x000000222b607207 */ /* 0x000fe20000000000 */
[----:B------:R-:W-:Y:S01]  /*7980*/  UPRMT UR4, UR39, 0x654, UR4 ;  /* 0x0000065427047896 */ /* 0x000fe20008000004 */
[----:B------:R-:W-:Y:S01]  /*7990*/  LOP3.LUT R34, R35, 0x380, RZ, 0xc0, !PT ;  /* 0x0000038023227812 */ /* 0x000fe200078ec0ff */
[----:B------:R-:W-:Y:S01]  /*79a0*/  UIMAD.WIDE.U32 UR6, UR13, UR8, URZ ;  /* 0x000000080d0672a5 */ /* 0x000fe2000f8e003f */
[----:B------:R-:W-:Y:S01]  /*79b0*/  IADD3 R9, P2, R6, 0x20, RZ ;  /* 0x0000002006097810 */ /* 0x000fe20007f5e0ff */
[----:B------:R-:W-:Y:S01]  /*79c0*/  UIMAD UR5, UR13, UR9, UR5 ;  /* 0x000000090d0572a4 */ /* 0x000fe2000f8e0205 */
[----:B------:R-:W-:Y:S01]  /*79d0*/  F2FP.BF16.F32.PACK_AB R49, R48, R49 ;  /* 0x000000313031723e */ /* 0x000fe200000010ff */
[----:B------:R-:W-:Y:S01]  /*79e0*/  UIMAD UR8, UR14, UR10, URZ ;  /* 0x0000000a0e0872a4 */ /* 0x000fe2000f8e023f */
[----:B------:R-:W-:Y:S01]  /*79f0*/  F2FP.BF16.F32.PACK_AB R51, R46, R51 ;  /* 0x000000332e33723e */ /* 0x000fe200000010ff */
[----:B------:R-:W-:Y:S01]  /*7a00*/  UIADD3 UR7, UR7, UR5, URZ ;  /* 0x0000000507077290 */ /* 0x000fe2000fffe03f */
[----:B------:R-:W-:Y:S01]  /*7a10*/  SEL R46, R4, R11, P0 ;  /* 0x0000000b042e7207 */ /* 0x000fe20000000000 */
[----:B------:R-:W-:Y:S01]  /*7a20*/  SYNCS.ARRIVE.TRANS64.RED.A1T0 RZ, [UR4], RZ ;  /* 0x000000ffffff79a7 */ /* 0x000fe20008100404 */
[----:B------:R-:W-:Y:S01]  /*7a30*/  SEL R48, R11, R4, P0 ;  /* 0x000000040b307207 */ /* 0x000fe20000000000 */
[----:B------:R-:W-:Y:S01]  /*7a40*/  UIMAD UR8, UR38, UR11, UR8 ;  /* 0x0000000b260872a4 */ /* 0x000fe2000f8e0208 */
[----:B------:R-:W-:Y:S01]  /*7a50*/  SHF.R.U64 R34, R34, 0x3, RZ ;  /* 0x0000000322227819 */ /* 0x000fe200000012ff */
[----:B------:R-:W-:Y:S01]  /*7a60*/  UIMAD.WIDE.U32 UR6, UR38, UR10, UR6 ;  /* 0x0000000a260672a5 */ /* 0x000fe2000f8e0006 */
[----:B------:R-:W-:Y:S01]  /*7a70*/  LOP3.LUT R4, R9, 0x380, RZ, 0xc0, !PT ;  /* 0x0000038009047812 */ /* 0x000fe200078ec0ff */
[----:B------:R-:W-:Y:S01]  /*7a80*/  ULDC.64 UR4, c[0x0][0xb50] ;  /* 0x0002d40000047ab9 */ /* 0x000fe20000000a00 */
[----:B------:R-:W-:Y:S01]  /*7a90*/  LOP3.LUT R34, R34, R35, RZ, 0x3c, !PT ;  /* 0x0000002322227212 */ /* 0x000fe200078e3cff */
[----:B------:R-:W-:Y:S01]  /*7aa0*/  IMAD.X R35, RZ, RZ, R7, P6 ;  /* 0x000000ffff237224 */ /* 0x000fe200030e0607 */
[----:B------:R-:W-:-:S02]  /*7ab0*/  SHF.R.U64 R4, R4, 0x3, RZ ;  /* 0x0000000304047819 */ /* 0x000fc400000012ff */
[----:B------:R-:W-:Y:S02]  /*7ac0*/  IADD3 R11, P6, R6, 0x40, RZ ;  /* 0x00000040060b7810 */ /* 0x000fe40007fde0ff */
[----:B------:R-:W-:Y:S02]  /*7ad0*/  F2FP.BF16.F32.PACK_AB R33, R32, R33 ;  /* 0x000000212021723e */ /* 0x000fe400000010ff */
[----:B------:R-:W-:Y:S02]  /*7ae0*/  LOP3.LUT R32, R4, R9, RZ, 0x3c, !PT ;  /* 0x0000000904207212 */ /* 0x000fe400078e3cff */
[----:B------:R-:W-:Y:S02]  /*7af0*/  LOP3.LUT R4, R11, 0x380, RZ, 0xc0, !PT ;  /* 0x000003800b047812 */ /* 0x000fe400078ec0ff */
[----:B------:R-:W-:Y:S01]  /*7b00*/  F2FP.BF16.F32.PACK_AB R28, R28, R29 ;  /* 0x0000001d1c1c723e */ /* 0x000fe200000010ff */
[----:B------:R-:W-:Y:S01]  /*7b10*/  IMAD.X R29, RZ, RZ, R7, P6 ;  /* 0x000000ffff1d7224 */ /* 0x000fe200030e0607 */
[----:B------:R-:W-:-:S02]  /*7b20*/  SHF.R.U64 R4, R4, 0x3, RZ ;  /* 0x0000000304047819 */ /* 0x000fc400000012ff */
[----:B------:R-:W-:Y:S02]  /*7b30*/  F2FP.BF16.F32.PACK_AB R65, R64, R65 ;  /* 0x000000414041723e */ /* 0x000fe400000010ff */
[----:B------:R-:W-:Y:S02]  /*7b40*/  F2FP.BF16.F32.PACK_AB R67, R62, R67 ;  /* 0x000000433e43723e */ /* 0x000fe400000010ff */
[----:B------:R-:W-:Y:S02]  /*7b50*/  IADD3 R21, P5, R6, 0x4040, RZ ;  /* 0x0000404006157810 */ /* 0x000fe40007fbe0ff */
[----:B------:R-:W-:Y:S02]  /*7b60*/  SEL R62, R28, R33, P0 ;  /* 0x000000211c3e7207 */ /* 0x000fe40000000000 */
[----:B------:R-:W-:Y:S01]  /*7b70*/  SEL R64, R33, R28, P0 ;  /* 0x0000001c21407207 */ /* 0x000fe20000000000 */
[----:B------:R-:W-:Y:S01]  /*7b80*/  IMAD.X R33, RZ, RZ, R7, P2 ;  /* 0x000000ffff217224 */ /* 0x000fe200010e0607 */
[----:B------:R-:W-:-:S02]  /*7b90*/  LOP3.LUT R28, R4, R11, RZ, 0x3c, !PT ;  /* 0x0000000b041c7212 */ /* 0x000fc400078e3cff */
[----:B------:R-:W1:Y:S01]  /*7ba0*/  LDC R4, c[0x0][0xbe8] ;  /* 0x0002fa00ff047b82 */ /* 0x000e620000000800 */
[----:B------:R-:W-:Y:S02]  /*7bb0*/  LOP3.LUT R10, R21, 0x380, RZ, 0xc0, !PT ;  /* 0x00000380150a7812 */ /* 0x000fe400078ec0ff */
[----:B------:R-:W-:Y:S01]  /*7bc0*/  F2FP.BF16.F32.PACK_AB R36, R36, R37 ;  /* 0x000000252424723e */ /* 0x000fe200000010ff */
[----:B------:R-:W-:Y:S01]  /*7bd0*/  IMAD.X R37, RZ, RZ, R7, P5 ;  /* 0x000000ffff257224 */ /* 0x000fe200028e0607 */
[----:B------:R-:W-:Y:S02]  /*7be0*/  F2FP.BF16.F32.PACK_AB R41, R40, R41 ;  /* 0x000000292829723e */ /* 0x000fe400000010ff */
[----:B------:R-:W-:Y:S02]  /*7bf0*/  SHF.R.U64 R10, R10, 0x3, RZ ;  /* 0x000000030a0a7819 */ /* 0x000fe400000012ff */
[----:B------:R-:W-:Y:S02]  /*7c00*/  F2FP.BF16.F32.PACK_AB R73, R72, R73 ;  /* 0x000000494849723e */ /* 0x000fe400000010ff */
[----:B------:R-:W-:-:S02]  /*7c10*/  F2FP.BF16.F32.PACK_AB R83, R70, R83 ;  /* 0x000000534653723e */ /* 0x000fc400000010ff */
[----:B------:R-:W-:Y:S02]  /*7c20*/  SEL R70, R36, R41, P0 ;  /* 0x0000002924467207 */ /* 0x000fe40000000000 */
[----:B------:R-:W-:Y:S02]  /*7c30*/  SEL R72, R41, R36, P0 ;  /* 0x0000002429487207 */ /* 0x000fe40000000000 */
[----:B------:R-:W-:Y:S02]  /*7c40*/  LOP3.LUT R36, R10, R21, RZ, 0x3c, !PT ;  /* 0x000000150a247212 */ /* 0x000fe400078e3cff */
[----:B------:R-:W-:Y:S02]  /*7c50*/  LOP3.LUT R43, R6, 0x380, RZ, 0xc0, !PT ;  /* 0x00000380062b7812 */ /* 0x000fe400078ec0ff */
[----:B------:R-:W-:Y:S02]  /*7c60*/  IADD3 R21, P2, R26, 0x2000, RZ ;  /* 0x000020001a157810 */ /* 0x000fe40007f5e0ff */
[----:B------:R-:W-:-:S02]  /*7c70*/  F2FP.BF16.F32.PACK_AB R25, R20, R25 ;  /* 0x000000191419723e */ /* 0x000fc400000010ff */
[----:B------:R-:W-:Y:S02]  /*7c80*/  F2FP.BF16.F32.PACK_AB R42, R42, R47 ;  /* 0x0000002f2a2a723e */ /* 0x000fe400000010ff */
[----:B------:R-:W-:Y:S02]  /*7c90*/  F2FP.BF16.F32.PACK_AB R12, R12, R15 ;  /* 0x0000000f0c0c723e */ /* 0x000fe400000010ff */
[----:B------:R-:W-:Y:S02]  /*7ca0*/  SHF.R.U64 R43, R43, 0x3, RZ ;  /* 0x000000032b2b7819 */ /* 0x000fe400000012ff */
[----:B------:R-:W-:Y:S02]  /*7cb0*/  LOP3.LUT R20, R21, 0x380, RZ, 0xc0, !PT ;  /* 0x0000038015147812 */ /* 0x000fe400078ec0ff */
[----:B------:R-:W-:Y:S02]  /*7cc0*/  IADD3 R15, P3, R6, 0x4000, RZ ;  /* 0x00004000060f7810 */ /* 0x000fe40007f7e0ff */
[----:B------:R-:W-:-:S02]  /*7cd0*/  SEL R98, R42, R51, P0 ;  /* 0x000000332a627207 */ /* 0x000fc40000000000 */
[----:B------:R-:W-:Y:S01]  /*7ce0*/  SEL R100, R51, R42, P0 ;  /* 0x0000002a33647207 */ /* 0x000fe20000000000 */
[--C-:B------:R-:W-:Y:S01]  /*7cf0*/  IMAD.X R41, RZ, RZ, R7.reuse, P3 ;  /* 0x000000ffff297224 */ /* 0x100fe200018e0607 */
[C---:B------:R-:W-:Y:S02]  /*7d00*/  IADD3 R8, P4, R6.reuse, 0x4020, RZ ;  /* 0x0000402006087810 */ /* 0x040fe40007f9e0ff */
[----:B------:R-:W-:Y:S02]  /*7d10*/  IADD3 R13, P1, R6, 0x60, RZ ;  /* 0x00000060060d7810 */ /* 0x000fe40007f3e0ff */
[----:B------:R-:W-:Y:S01]  /*7d20*/  LOP3.LUT R42, R43, R6, RZ, 0x3c, !PT ;  /* 0x000000062b2a7212 */ /* 0x000fe200078e3cff */
[----:B------:R-:W-:Y:S01]  /*7d30*/  IMAD.X R39, RZ, RZ, R7, P4 ;  /* 0x000000ffff277224 */ /* 0x000fe200020e0607 */
[----:B------:R-:W-:Y:S02]  /*7d40*/  SHF.R.U64 R20, R20, 0x3, RZ ;  /* 0x0000000314147819 */ /* 0x000fe400000012ff */
[----:B------:R-:W-:-:S02]  /*7d50*/  LOP3.LUT R6, R15, 0x380, RZ, 0xc0, !PT ;  /* 0x000003800f067812 */ /* 0x000fc400078ec0ff */
[----:B------:R-:W-:Y:S01]  /*7d60*/  LOP3.LUT R20, R20, R21, RZ, 0x3c, !PT ;  /* 0x0000001514147212 */ /* 0x000fe200078e3cff */
[----:B------:R-:W-:Y:S01]  /*7d70*/  IMAD.X R21, RZ, RZ, R27, P2 ;  /* 0x000000ffff157224 */ /* 0x000fe200010e061b */
[----:B------:R-:W-:Y:S02]  /*7d80*/  SHF.R.U64 R6, R6, 0x3, RZ ;  /* 0x0000000306067819 */ /* 0x000fe400000012ff */
[----:B-1----:R-:W-:Y:S02]  /*7d90*/  ISETP.NE.AND P2, PT, R4, 0x1, PT ;  /* 0x000000010400780c */ /* 0x002fe40003f45270 */
[----:B------:R-:W-:Y:S02]  /*7da0*/  LOP3.LUT R40, R6, R15, RZ, 0x3c, !PT ;  /* 0x0000000f06287212 */ /* 0x000fe400078e3cff */
[----:B------:R-:W-:Y:S02]  /*7db0*/  LOP3.LUT R6, R13, 0x380, RZ, 0xc0, !PT ;  /* 0x000003800d067812 */ /* 0x000fe400078ec0ff */
[----:B------:R-:W-:-:S02]  /*7dc0*/  F2FP.BF16.F32.PACK_AB R60, R60, R61 ;  /* 0x0000003d3c3c723e */ /* 0x000fc400000010ff */
[----:B------:R-:W-:Y:S02]  /*7dd0*/  SHF.R.U64 R6, R6, 0x3, RZ ;  /* 0x0000000306067819 */ /* 0x000fe400000012ff */
[----:B------:R-:W-:Y:S02]  /*7de0*/  SEL R78, R60, R65, P0 ;  /* 0x000000413c4e7207 */ /* 0x000fe40000000000 */
[----:B------:R-:W-:Y:S02]  /*7df0*/  F2FP.BF16.F32.PACK_AB R68, R68, R69 ;  /* 0x000000454444723e */ /* 0x000fe400000010ff */
[----:B------:R-:W-:Y:S02]  /*7e00*/  SEL R60, R65, R60, P0 ;  /* 0x0000003c413c7207 */ /* 0x000fe40000000000 */
[----:B------:R-:W-:Y:S02]  /*7e10*/  SEL R90, R31, R30, P0 ;  /* 0x0000001e1f5a7207 */ /* 0x000fe40000000000 */
[----:B------:R-:W-:Y:S01]  /*7e20*/  SEL R92, R30, R31, P0 ;  /* 0x0000001f1e5c7207 */ /* 0x000fe20000000000 */
[----:B------:R-:W-:Y:S01]  /*7e30*/  IMAD.X R31, RZ, RZ, R7, P1 ;  /* 0x000000ffff1f7224 */ /* 0x000fe200008e0607 */
[----:B------:R-:W-:-:S02]  /*7e40*/  LOP3.LUT R30, R6, R13, RZ, 0x3c, !PT ;  /* 0x0000000d061e7212 */ /* 0x000fc400078e3cff */
[----:B------:R-:W-:Y:S01]  /*7e50*/  MOV R65, R34 ;  /* 0x0000002200417202 */ /* 0x000fe20000000f00 */
[----:B------:R-:W-:Y:S01]  /*7e60*/  IMAD R34, RZ, RZ, -UR37 ;  /* 0x80000025ff227e24 */ /* 0x000fe2000f8e02ff */
[----:B------:R-:W1:Y:S01]  /*7e70*/  @P2 LDC R35, c[0x0][0xbec] ;  /* 0x0002fb00ff232b82 */ /* 0x000e620000000800 */
[----:B------:R-:W-:Y:S02]  /*7e80*/  SEL R80, R68, R73, P0 ;  /* 0x0000004944507207 */ /* 0x000fe40000000000 */
[----:B------:R-:W-:Y:S01]  /*7e90*/  SEL R68, R73, R68, P0 ;  /* 0x0000004449447207 */ /* 0x000fe20000000000 */
[----:B0-----:R-:W-:Y:S01]  /*7ea0*/  IMAD R81, R81, R34, UR43 ;  /* 0x0000002b51517e24 */ /* 0x001fe2000f8e0222 */
[----:B------:R-:W-:Y:S02]  /*7eb0*/  MOV R73, R30 ;  /* 0x0000001e00497202 */ /* 0x000fe40000000f00 */
[----:B------:R-:W-:Y:S01]  /*7ec0*/  MOV R43, R7 ;  /* 0x00000007002b7202 */ /* 0x000fe20000000f00 */
[----:B------:R-:W0:Y:S01]  /*7ed0*/  @P2 LDC R30, c[0x0][0xbf0] ;  /* 0x0002fc00ff1e2b82 */ /* 0x000e220000000800 */
[----:B------:R-:W-:-:S02]  /*7ee0*/  F2FP.BF16.F32.PACK_AB R57, R56, R57 ;  /* 0x000000393839723e */ /* 0x000fc400000010ff */
[----:B------:R-:W-:Y:S02]  /*7ef0*/  F2FP.BF16.F32.PACK_AB R59, R54, R59 ;  /* 0x0000003b363b723e */ /* 0x000fe400000010ff */
[----:B------:R-:W-:Y:S02]  /*7f00*/  SEL R54, R12, R25, P0 ;  /* 0x000000190c367207 */ /* 0x000fe40000000000 */
[----:B------:R-:W-:Y:S02]  /*7f10*/  SEL R56, R25, R12, P0 ;  /* 0x0000000c19387207 */ /* 0x000fe40000000000 */
[----:B------:R-:W-:Y:S02]  /*7f20*/  IADD3 R25, P6, R26, 0x1000, RZ ;  /* 0x000010001a197810 */ /* 0x000fe40007fde0ff */
[----:B------:R-:W-:Y:S02]  /*7f30*/  MOV R75, R42 ;  /* 0x0000002a004b7202 */ /* 0x000fe40000000f00 */
[----:B------:R-:W-:-:S02]  /*7f40*/  LOP3.LUT R7, R8, 0x380, RZ, 0xc0, !PT ;  /* 0x0000038008077812 */ /* 0x000fc400078ec0ff */
[----:B------:R-:W-:Y:S01]  /*7f50*/  MOV R42, R32 ;  /* 0x00000020002a7202 */ /* 0x000fe20000000f00 */
[----:B------:R-:W-:Y:S01]  /*7f60*/  IMAD R32, R81, 0x80, R169 ;  /* 0x0000008051207824 */ /* 0x000fe200078e02a9 */
[----:B------:R-:W-:Y:S02]  /*7f70*/  F2FP.BF16.F32.PACK_AB R58, R58, R63 ;  /* 0x0000003f3a3a723e */ /* 0x000fe400000010ff */
[----:B------:R-:W-:Y:S02]  /*7f80*/  LOP3.LUT R24, R25, 0x380, RZ, 0xc0, !PT ;  /* 0x0000038019187812 */ /* 0x000fe400078ec0ff */
[----:B------:R-:W-:Y:S02]  /*7f90*/  SHF.R.U64 R7, R7, 0x3, RZ ;  /* 0x0000000307077819 */ /* 0x000fe400000012ff */
[----:B------:R-:W-:Y:S01]  /*7fa0*/  MOV R63, R28 ;  /* 0x0000001c003f7202 */ /* 0x000fe20000000f00 */
[----:B-1----:R-:W-:Y:S01]  /*7fb0*/  @P2 IMAD.HI.U32 R29, R32, R35, RZ ;  /* 0x00000023201d2227 */ /* 0x002fe200078e00ff */
[----:B------:R-:W-:-:S02]  /*7fc0*/  SHF.R.U64 R24, R24, 0x3, RZ ;  /* 0x0000000318187819 */ /* 0x000fc400000012ff */
[----:B------:R-:W-:Y:S01]  /*7fd0*/  LOP3.LUT R38, R7, R8, RZ, 0x3c, !PT ;  /* 0x0000000807267212 */ /* 0x000fe200078e3cff */
[----:B------:R-:W-:Y:S01]  /*7fe0*/  IMAD.MOV.U32 R28, RZ, RZ, R32 ;  /* 0x000000ffff1c7224 */ /* 0x000fe200078e0020 */
[----:B------:R-:W-:Y:S02]  /*7ff0*/  SEL R104, R58, R67, P0 ;  /* 0x000000433a687207 */ /* 0x000fe40000000000 */
[----:B0-----:R-:W-:Y:S02]  /*8000*/  @P2 SHF.R.U32.HI R28, RZ, R30, R29 ;  /* 0x0000001eff1c2219 */ /* 0x001fe4000001161d */
[----:B------:R-:W-:Y:S02]  /*8010*/  SEL R58, R67, R58, P0 ;  /* 0x0000003a433a7207 */ /* 0x000fe40000000000 */
[----:B------:R-:W-:Y:S01]  /*8020*/  LOP3.LUT R24, R24, R25, RZ, 0x3c, !PT ;  /* 0x0000001918187212 */ /* 0x000fe200078e3cff */
[----:B------:R-:W-:Y:S01]  /*8030*/  IMAD.X R25, RZ, RZ, R27, P6 ;  /* 0x000000ffff197224 */ /* 0x000fe200030e061b */
[----:B------:R-:W-:Y:S01]  /*8040*/  IADD3 R15, P1, R26, 0x3000, RZ ;  /* 0x000030001a0f7810 */ /* 0x000fe20007f3e0ff */
[----:B------:R-:W-:Y:S01]  /*8050*/  IMAD.MOV R61, RZ, RZ, -R28 ;  /* 0x000000ffff3d7224 */ /* 0x000fe200078e0a1c */
[----:B------:R-:W-:-:S02]  /*8060*/  F2FP.BF16.F32.PACK_AB R44, R44, R45 ;  /* 0x0000002d2c2c723e */ /* 0x000fc400000010ff */
[----:B------:R-:W-:Y:S01]  /*8070*/  MOV R67, R36 ;  /* 0x0000002400437202 */ /* 0x000fe20000000f00 */
[----:B------:R-:W-:Y:S01]  /*8080*/  IMAD R61, R4, R61, R32 ;  /* 0x0000003d043d7224 */ /* 0x000fe200078e0220 */
[----:B------:R-:W-:Y:S02]  /*8090*/  MOV R69, R38 ;  /* 0x0000002600457202 */ /* 0x000fe40000000f00 */
[----:B------:R-:W-:Y:S02]  /*80a0*/  IADD3 R45, P6, R26, 0x7000, RZ ;  /* 0x000070001a2d7810 */ /* 0x000fe40007fde0ff */
[----:B------:R-:W-:Y:S02]  /*80b0*/  F2FP.BF16.F32.PACK_AB R52, R52, R53 ;  /* 0x000000353434723e */ /* 0x000fe400000010ff */
[----:B------:R-:W-:Y:S02]  /*80c0*/  F2FP.BF16.F32.PACK_AB R50, R50, R55 ;  /* 0x000000373232723e */ /* 0x000fe400000010ff */
[----:B------:R-:W-:-:S02]  /*80d0*/  F2FP.BF16.F32.PACK_AB R66, R66, R71 ;  /* 0x000000474242723e */ /* 0x000fc400000010ff */
[----:B------:R-:W-:Y:S02]  /*80e0*/  LOP3.LUT R14, R15, 0x380, RZ, 0xc0, !PT ;  /* 0x000003800f0e7812 */ /* 0x000fe400078ec0ff */
[----:B------:R-:W-:Y:S02]  /*80f0*/  LOP3.LUT R6, R45, 0x380, RZ, 0xc0, !PT ;  /* 0x000003802d067812 */ /* 0x000fe400078ec0ff */
[----:B------:R-:W-:Y:S02]  /*8100*/  SEL R74, R44, R49, P0 ;  /* 0x000000312c4a7207 */ /* 0x000fe40000000000 */
[----:B------:R-:W-:Y:S02]  /*8110*/  SEL R76, R52, R57, P0 ;  /* 0x00000039344c7207 */ /* 0x000fe40000000000 */
[----:B------:R-:W-:Y:S02]  /*8120*/  SEL R102, R50, R59, P0 ;  /* 0x0000003b32667207 */ /* 0x000fe40000000000 */
[----:B------:R-:W-:-:S02]  /*8130*/  SEL R106, R66, R83, P0 ;  /* 0x00000053426a7207 */ /* 0x000fc40000000000 */
[----:B------:R-:W-:Y:S02]  /*8140*/  SHF.R.U64 R14, R14, 0x3, RZ ;  /* 0x000000030e0e7819 */ /* 0x000fe400000012ff */
[----:B------:R-:W-:Y:S02]  /*8150*/  SEL R44, R49, R44, P0 ;  /* 0x0000002c312c7207 */ /* 0x000fe40000000000 */
[----:B------:R-:W-:Y:S02]  /*8160*/  SEL R52, R57, R52, P0 ;  /* 0x0000003439347207 */ /* 0x000fe40000000000 */
[----:B------:R-:W-:Y:S02]  /*8170*/  SHF.R.U64 R6, R6, 0x3, RZ ;  /* 0x0000000306067819 */ /* 0x000fe400000012ff */
[----:B------:R-:W-:Y:S02]  /*8180*/  SEL R50, R59, R50, P0 ;  /* 0x000000323b327207 */ /* 0x000fe40000000000 */
[----:B------:R-:W-:Y:S01]  /*8190*/  LOP3.LUT R14, R14, R15, RZ, 0x3c, !PT ;  /* 0x0000000f0e0e7212 */ /* 0x000fe200078e3cff */
[----:B------:R-:W-:Y:S01]  /*81a0*/  IMAD.X R15, RZ, RZ, R27, P1 ;  /* 0x000000ffff0f7224 */ /* 0x000fe200008e061b */
[----:B------:R-:W-:Y:S01]  /*81b0*/  MOV R71, R40 ;  /* 0x0000002800477202 */ /* 0x000fe20000000f00 */
[----:B------:R-:W-:Y:S01]  /*81c0*/  IMAD.U32 R41, RZ, RZ, UR8 ;  /* 0x00000008ff297e24 */ /* 0x000fe2000f8e00ff */
[----:B------:R-:W-:Y:S01]  /*81d0*/  SEL R66, R83, R66, P0 ;  /* 0x0000004253427207 */ /* 0x000fe20000000000 */
[----:B------:R-:W-:Y:S01]  /*81e0*/  ULDC.64 UR8, c[0x0][0xae8] ;  /* 0x0002ba0000087ab9 */ /* 0x000fe20000000a00 */
[----:B------:R-:W-:-:S02]  /*81f0*/  LOP3.LUT R6, R6, R45, RZ, 0x3c, !PT ;  /* 0x0000002d06067212 */ /* 0x000fc400078e3cff */
[----:B------:R-:W-:Y:S01]  /*8200*/  SHF.R.S32.HI R30, RZ, 0x1f, R28 ;  /* 0x0000001fff1e7819 */ /* 0x000fe2000001141c */
[----:B--2---:R-:W-:Y:S01]  /*8210*/  SHFL.IDX PT, R46, R46, R3, 0x1c1f ;  /* 0x001c1f032e2e7589 */ /* 0x004fe200000e0000 */
[----:B------:R-:W-:Y:S02]  /*8220*/  LOP3.LUT R33, R3, 0x2, RZ, 0x3c, !PT ;  /* 0x0000000203217812 */ /* 0x000fe400078e3cff */
[----:B------:R-:W-:Y:S01]  /*8230*/  IADD3 R40, P1, R28, UR6, RZ ;  /* 0x000000061c287c10 */ /* 0x000fe2000ff3e0ff */
[----:B------:R-:W-:Y:S01]  /*8240*/  SHFL.IDX PT, R54, R54, R3, 0x1c1f ;  /* 0x001c1f0336367589 */ /* 0x000fe200000e0000 */
[----:B------:R-:W-:Y:S02]  /*8250*/  SHF.R.S32.HI R36, RZ, 0x1f, R61 ;  /* 0x0000001fff247819 */ /* 0x000fe4000001143d */
[----:B------:R-:W-:Y:S01]  /*8260*/  IADD3.X R41, R30, UR7, R41, P1, !PT ;  /* 0x000000071e297c10 */ /* 0x000fe20008ffe429 */
[----:B------:R-:W0:Y:S01]  /*8270*/  SHFL.IDX PT, R29, R48, R33, 0x1c1f ;  /* 0x001c1f21301d7589 */ /* 0x000e2200000e0000 */
[C---:B------:R-:W-:Y:S01]  /*8280*/  IADD3 R11, P4, R26.reuse, 0x5000, RZ ;  /* 0x000050001a0b7810 */ /* 0x040fe20007f9e0ff */
[----:B------:R-:W-:Y:S01]  /*8290*/  ULDC.64 UR6, c[0x0][0xb88] ;  /* 0x0002e20000067ab9 */ /* 0x000fe20000000a00 */
[----:B------:R-:W-:Y:S01]  /*82a0*/  IADD3 R13, P3, R26, 0x4000, RZ ;  /* 0x000040001a0d7810 */ /* 0x000fe20007f7e0ff */
[----:B------:R-:W1:Y:S01]  /*82b0*/  SHFL.IDX PT, R31, R56, R33, 0x1c1f ;  /* 0x001c1f21381f7589 */ /* 0x000e6200000e0000 */
[----:B------:R-:W-:Y:S01]  /*82c0*/  IMAD R36, R36, UR6, RZ ;  /* 0x0000000624247c24 */ /* 0x000fe2000f8e02ff */
[----:B------:R-:W-:Y:S01]  /*82d0*/  LOP3.LUT R10, R11, 0x380, RZ, 0xc0, !PT ;  /* 0x000003800b0a7812 */ /* 0x000fe200078ec0ff */
[----:B------:R-:W-:Y:S01]  /*82e0*/  IMAD.WIDE.U32 R40, R61, UR6, R40 ;  /* 0x000000063d287c25 */ /* 0x000fe2000f8e0028 */
[----:B------:R-:W-:Y:S01]  /*82f0*/  SHFL.IDX PT, R82, R82, R3, 0x1c1f ;  /* 0x001c1f0352527589 */ /* 0x000fe200000e0000 */
[----:B------:R-:W-:Y:S01]  /*8300*/  LOP3.LUT R12, R13, 0x380, RZ, 0xc0, !PT ;  /* 0x000003800d0c7812 */ /* 0x000fe200078ec0ff */
[----:B------:R-:W-:Y:S01]  /*8310*/  ULDC UR6, c[0x0][0xa88] ;  /* 0x0002a20000067ab9 */ /* 0x000fe20000000800 */
[----:B------:R-:W-:Y:S01]  /*8320*/  IMAD R77, R61, UR7, R36 ;  /* 0x000000073d4d7c24 */ /* 0x000fe2000f8e0224 */
[----:B------:R-:W2:Y:S01]  /*8330*/  SHFL.IDX PT, R35, R84, R33, 0x1c1f ;  /* 0x001c1f2154237589 */ /* 0x000ea200000e0000 */
[----:B------:R-:W-:-:S02]  /*8340*/  SHF.R.U64 R10, R10, 0x3, RZ ;  /* 0x000000030a0a7819 */ /* 0x000fc400000012ff */
[----:B------:R-:W-:Y:S01]  /*8350*/  SHF.R.U64 R12, R12, 0x3, RZ ;  /* 0x000000030c0c7819 */ /* 0x000fe200000012ff */
[----:B------:R-:W-:Y:S01]  /*8360*/  SHFL.IDX PT, R62, R62, R3, 0x1c1f ;  /* 0x001c1f033e3e7589 */ /* 0x000fe200000e0000 */
[----:B------:R-:W-:Y:S01]  /*8370*/  LOP3.LUT R10, R10, R11, RZ, 0x3c, !PT ;  /* 0x0000000b0a0a7212 */ /* 0x000fe200078e3cff */
[--C-:B------:R-:W-:Y:S01]  /*8380*/  IMAD.X R11, RZ, RZ, R27.reuse, P4 ;  /* 0x000000ffff0b7224 */ /* 0x100fe200020e061b */
[----:B------:R-:W-:Y:S01]  /*8390*/  LOP3.LUT P1, RZ, R19, 0x3, RZ, 0xc0, !PT ;  /* 0x0000000313ff7812 */ /* 0x000fe2000782c0ff */
[----:B------:R-:W-:Y:S01]  /*83a0*/  SHFL.IDX PT, R86, R86, R3, 0x1c1f ;  /* 0x001c1f0356567589 */ /* 0x000fe200000e0000 */
[----:B------:R-:W-:Y:S01]  /*83b0*/  LOP3.LUT R12, R12, R13, RZ, 0x3c, !PT ;  /* 0x0000000d0c0c7212 */ /* 0x000fe200078e3cff */
[----:B------:R-:W-:Y:S01]  /*83c0*/  IMAD.X R13, RZ, RZ, R27, P3 ;  /* 0x000000ffff0d7224 */ /* 0x000fe200018e061b */
[----:B------:R-:W-:Y:S01]  /*83d0*/  IADD3 R9, P5, R26, 0x6000, RZ ;  /* 0x000060001a097810 */ /* 0x000fe20007fbe0ff */
[----:B------:R3:W4:Y:S01]  /*83e0*/  SHFL.IDX PT, R37, R64, R33, 0x1c1f ;  /* 0x001c1f2140257589 */ /* 0x00072200000e0000 */
[----:B0-----:R-:W-:-:S02]  /*83f0*/  SEL R28, R46, R29, P0 ;  /* 0x0000001d2e1c7207 */ /* 0x001fc40000000000 */
[----:B------:R-:W-:Y:S01]  /*8400*/  SEL R30, R29, R46, P0 ;  /* 0x0000002e1d1e7207 */ /* 0x000fe20000000000 */
[----:B------:R-:W0:Y:S01]  /*8410*/  SHFL.IDX PT, R39, R88, R33, 0x1c1f ;  /* 0x001c1f2158277589 */ /* 0x000e2200000e0000 */
[----:B-1----:R-:W-:Y:S02]  /*8420*/  SEL R32, R54, R31, P0 ;  /* 0x0000001f36207207 */ /* 0x002fe40000000000 */
[----:B------:R-:W-:Y:S01]  /*8430*/  SEL R34, R31, R54, P0 ;  /* 0x000000361f227207 */ /* 0x000fe20000000000 */
[----:B------:R-:W-:Y:S01]  /*8440*/  SHFL.IDX PT, R90, R90, R3, 0x1c1f ;  /* 0x001c1f035a5a7589 */ /* 0x000fe200000e0000 */
[----:B------:R-:W-:Y:S01]  /*8450*/  LOP3.LUT R8, R9, 0x380, RZ, 0xc0, !PT ;  /* 0x0000038009087812 */ /* 0x000fe200078ec0ff */
[----:B---3--:R-:W-:Y:S01]  /*8460*/  IMAD R64, R4, UR6, RZ ;  /* 0x0000000604407c24 */ /* 0x008fe2000f8e02ff */
[----:B------:R-:W-:Y:S01]  /*8470*/  LOP3.LUT R7, R26, 0x380, RZ, 0xc0, !PT ;  /* 0x000003801a077812 */ /* 0x000fe200078ec0ff */
[----:B------:R-:W1:Y:S01]  /*8480*/  SHFL.IDX PT, R51, R92, R33, 0x1c1f ;  /* 0x001c1f215c337589 */ /* 0x000e6200000e0000 */
[----:B--2---:R-:W-:-:S02]  /*8490*/  SEL R29, R82, R35, P0 ;  /* 0x00000023521d7207 */ /* 0x004fc40000000000 */
[----:B------:R-:W-:Y:S01]  /*84a0*/  SEL R31, R35, R82, P0 ;  /* 0x00000052231f7207 */ /* 0x000fe20000000000 */
[----:B------:R-:W-:Y:S01]  /*84b0*/  BAR.SYNC.DEFER_BLOCKING 0x1, 0x100 ;  /* 0x0044000000007b1d */ /* 0x000fe20000010000 */
[----:B------:R-:W-:-:S05]  /*84c0*/  SHF.R.U64 R8, R8, 0x3, RZ ;  /* 0x0000000308087819 */ /* 0x000fca00000012ff */
[----:B------:R-:W-:Y:S01]  /*84d0*/  SHFL.IDX PT, R70, R70, R3, 0x1c1f ;  /* 0x001c1f0346467589 */ /* 0x000fe200000e0000 */
[----:B----4-:R-:W-:Y:S02]  /*84e0*/  SEL R36, R62, R37, P0 ;  /* 0x000000253e247207 */ /* 0x010fe40000000000 */
[----:B------:R-:W-:Y:S01]  /*84f0*/  SEL R38, R37, R62, P0 ;  /* 0x0000003e25267207 */ /* 0x000fe20000000000 */
[----:B------:R-:W-:Y:S01]  /*8500*/  SHFL.IDX PT, R74, R74, R3, 0x1c1f ;  /* 0x001c1f034a4a7589 */ /* 0x000fe200000e0000 */
[----:B0-----:R-:W-:Y:S02]  /*8510*/  SEL R35, R39, R86, P0 ;  /* 0x0000005627237207 */ /* 0x001fe40000000000 */
[----:B------:R-:W-:Y:S01]  /*8520*/  LOP3.LUT R8, R8, R9, RZ, 0x3c, !PT ;  /* 0x0000000908087212 */ /* 0x000fe200078e3cff */
[----:B------:R-:W-:Y:S01]  /*8530*/  SHFL.IDX PT, R76, R76, R3, 0x1c1f ;  /* 0x001c1f034c4c7589 */ /* 0x000fe200000e0000 */
[----:B------:R-:W-:-:S03]  /*8540*/  IMAD.X R9, RZ, RZ, R27, P5 ;  /* 0x000000ffff097224 */ /* 0x000fc600028e061b */
[----:B------:R-:W-:Y:S01]  /*8550*/  SHFL.IDX PT, R78, R78, R3, 0x1c1f ;  /* 0x001c1f034e4e7589 */ /* 0x000fe200000e0000 */
[----:B-1----:R-:W-:-:S03]  /*8560*/  SEL R37, R90, R51, P0 ;  /* 0x000000335a257207 */ /* 0x002fc60000000000 */
        /* <DEDUP_REMOVED lines=11> */
[----:B------:R-:W-:Y:S04]  /*8620*/  SHFL.IDX PT, R57, R50, R33, 0x1c1f ;  /* 0x001c1f2132397589 */ /* 0x000fe800000e0000 */
[----:B------:R-:W-:Y:S04]  /*8630*/  SHFL.IDX PT, R79, R58, R33, 0x1c1f ;  /* 0x001c1f213a4f7589 */ /* 0x000fe800000e0000 */
[----:B------:R-:W-:Y:S04]  /*8640*/  SHFL.IDX PT, R49, R68, R33, 0x1c1f ;  /* 0x001c1f2144317589 */ /* 0x000fe800000e0000 */
[----:B------:R-:W-:Y:S01]  /*8650*/  SHFL.IDX PT, R59, R66, R33, 0x1c1f ;  /* 0x001c1f21423b7589 */ /* 0x000fe200000e0000 */
[----:B0-----:R-:W-:-:S02]  /*8660*/  SEL R52, R76, R45, P0 ;  /* 0x0000002d4c347207 */ /* 0x001fc40000000000 */
[----:B------:R-:W-:Y:S01]  /*8670*/  SEL R54, R45, R76, P0 ;  /* 0x0000004c2d367207 */ /* 0x000fe20000000000 */
[----:B------:R0:W2:Y:S01]  /*8680*/  SHFL.IDX PT, R3, R72, R33, 0x1c1f ;  /* 0x001c1f2148037589 */ /* 0x0000a200000e0000 */
[----:B------:R-:W-:Y:S01]  /*8690*/  UIMAD UR6, UR12, UR8, URZ ;  /* 0x000000080c0672a4 */ /* 0x000fe2000f8e023f */
[----:B------:R-:W-:Y:S02]  /*86a0*/  SHF.R.U64 R7, R7, 0x3, RZ ;  /* 0x0000000307077819 */ /* 0x000fe400000012ff */
[----:B------:R3:W-:Y:S01]  /*86b0*/  STSM.16.M88.4 [R75], R28 ;  /* 0x0000001c4b007844 */ /* 0x0007e20000000200 */
[----:B-1----:R-:W-:Y:S02]  /*86c0*/  SEL R76, R78, R47, P0 ;  /* 0x0000002f4e4c7207 */ /* 0x002fe40000000000 */
[----:B------:R-:W-:Y:S02]  /*86d0*/  SEL R78, R47, R78, P0 ;  /* 0x0000004e2f4e7207 */ /* 0x000fe40000000000 */
[----:B0-----:R-:W-:-:S02]  /*86e0*/  SEL R33, R86, R39, P0 ;  /* 0x0000002756217207 */ /* 0x001fc40000000000 */
[----:B------:R-:W-:Y:S01]  /*86f0*/  SEL R39, R51, R90, P0 ;  /* 0x0000005a33277207 */ /* 0x000fe20000000000 */
[----:B------:R-:W-:Y:S01]  /*8700*/  IMAD R51, R81, 0x80, R168 ;  /* 0x0000008051337824 */ /* 0x000fe200078e02a8 */
[----:B------:R-:W-:Y:S01]  /*8710*/  UIMAD UR6, UR13, UR9, UR6 ;  /* 0x000000090d0672a4 */ /* 0x000fe2000f8e0206 */
[----:B------:R0:W-:Y:S01]  /*8720*/  STSM.16.M88.4 [R42], R32 ;  /* 0x000000202a007844 */ /* 0x0001e20000000200 */
[----:B------:R-:W-:Y:S01]  /*8730*/  LOP3.LUT R26, R7, R26, RZ, 0x3c, !PT ;  /* 0x0000001a071a7212 */ /* 0x000fe200078e3cff */
[----:B------:R-:W-:Y:S01]  /*8740*/  IMAD.X R7, RZ, RZ, R27, P6 ;  /* 0x000000ffff077224 */ /* 0x000fe200030e061b */
[----:B------:R-:W-:Y:S01]  /*8750*/  ISETP.GE.OR P3, PT, R51, R64, P1 ;  /* 0x000000403300720c */ /* 0x000fe20000f66670 */
[----:B------:R1:W-:Y:S01]  /*8760*/  STSM.16.M88.4 [R63], R36 ;  /* 0x000000243f007844 */ /* 0x0003e20000000200 */
[----:B---3--:R-:W-:Y:S01]  /*8770*/  IMAD.IADD R31, R41, 0x1, R77 ;  /* 0x00000001291f7824 */ /* 0x008fe200078e024d */
[----:B------:R-:W-:Y:S02]  /*8780*/  IADD3 R29, R51, 0x8, RZ ;  /* 0x00000008331d7810 */ /* 0x000fe40007ffe0ff */
[----:B------:R-:W-:-:S02]  /*8790*/  SEL R41, R98, R55, P0 ;  /* 0x0000003762297207 */ /* 0x000fc40000000000 */
[----:B------:R-:W-:Y:S02]  /*87a0*/  ISETP.GE.OR P1, PT, R29, R64, P1 ;  /* 0x000000401d00720c */ /* 0x000fe40000f26670 */
[----:B--2---:R-:W-:Y:S02]  /*87b0*/  SEL R28, R70, R3, P0 ;  /* 0x00000003461c7207 */ /* 0x004fe40000000000 */
[----:B------:R-:W-:Y:S02]  /*87c0*/  SEL R30, R3, R70, P0 ;  /* 0x00000046031e7207 */ /* 0x000fe40000000000 */
[C---:B0-----:R-:W-:Y:S01]  /*87d0*/  LEA R32, P4, R40.reuse, UR4, 0x2 ;  /* 0x0000000428207c11 */ /* 0x041fe2000f8810ff */
[----:B------:R-:W0:Y:S01]  /*87e0*/  @P2 LDC R3, c[0x0][0xbec] ;  /* 0x0002fb00ff032b82 */ /* 0x000e220000000800 */
[----:B------:R-:W-:Y:S02]  /*87f0*/  SEL R42, R43, R74, P0 ;  /* 0x0000004a2b2a7207 */ /* 0x000fe40000000000 */
[----:B------:R-:W-:Y:S01]  /*8800*/  LEA.HI.X R33, R40, UR5, R31, 0x2, P4 ;  /* 0x0000000528217c11 */ /* 0x000fe2000a0f141f */
[----:B------:R-:W-:Y:S01]  /*8810*/  SHFL.IDX PT, R60, R32, RZ, 0x1c1f ;  /* 0x001c1fff203c7589 */ /* 0x000fe200000e0000 */
[----:B------:R-:W-:-:S02]  /*8820*/  SEL R40, R74, R43, P0 ;  /* 0x0000002b4a287207 */ /* 0x000fc40000000000 */
[----:B------:R-:W-:Y:S01]  /*8830*/  SEL R29, R94, R53, P0 ;  /* 0x000000355e1d7207 */ /* 0x000fe20000000000 */
[----:B------:R-:W2:Y:S01]  /*8840*/  SHFL.IDX PT, R61, R33, RZ, 0x1c1f ;  /* 0x001c1fff213d7589 */ /* 0x000ea200000e0000 */
[----:B------:R-:W-:Y:S02]  /*8850*/  SEL R31, R53, R94, P0 ;  /* 0x0000005e351f7207 */ /* 0x000fe40000000000 */
[----:B------:R-:W-:Y:S01]  /*8860*/  SEL R43, R55, R98, P0 ;  /* 0x00000062372b7207 */ /* 0x000fe20000000000 */
[----:B------:R-:W-:Y:S01]  /*8870*/  SHFL.IDX PT, R62, R32, 0x1, 0x1c1f ;  /* 0x003c1f00203e7f89 */ /* 0x000fe200000e0000 */
[----:B------:R-:W-:Y:S02]  /*8880*/  SEL R53, R102, R57, P0 ;  /* 0x0000003966357207 */ /* 0x000fe40000000000 */
[----:B------:R-:W-:Y:S01]  /*8890*/  SEL R55, R57, R102, P0 ;  /* 0x0000006639377207 */ /* 0x000fe20000000000 */
[----:B------:R-:W-:Y:S01]  /*88a0*/  STSM.16.M88.4 [R73], R28 ;  /* 0x0000001c49007844 */ /* 0x000fe20000000200 */
[----:B------:R-:W-:-:S02]  /*88b0*/  SEL R77, R104, R79, P0 ;  /* 0x0000004f684d7207 */ /* 0x000fc40000000000 */
[----:B------:R-:W-:Y:S01]  /*88c0*/  SEL R79, R79, R104, P0 ;  /* 0x000000684f4f7207 */ /* 0x000fe20000000000 */
[----:B------:R-:W-:Y:S01]  /*88d0*/  STSM.16.M88.4 [R71], R40 ;  /* 0x0000002847007844 */ /* 0x000fe20000000200 */
[----:B-1----:R-:W-:Y:S02]  /*88e0*/  SEL R36, R80, R49, P0 ;  /* 0x0000003150247207 */ /* 0x002fe40000000000 */
[----:B------:R-:W-:Y:S01]  /*88f0*/  SEL R38, R49, R80, P0 ;  /* 0x0000005031267207 */ /* 0x000fe20000000000 */
[----:B------:R-:W-:Y:S01]  /*8900*/  STSM.16.M88.4 [R69], R52 ;  /* 0x0000003445007844 */ /* 0x000fe20000000200 */
[----:B------:R-:W-:Y:S02]  /*8910*/  SEL R37, R106, R59, P0 ;  /* 0x0000003b6a257207 */ /* 0x000fe40000000000 */
[----:B------:R-:W-:Y:S01]  /*8920*/  SEL R39, R59, R106, P0 ;  /* 0x0000006a3b277207 */ /* 0x000fe20000000000 */
[----:B------:R-:W-:Y:S04]  /*8930*/  STSM.16.M88.4 [R67], R76 ;  /* 0x0000004c43007844 */ /* 0x000fe80000000200 */
[----:B------:R-:W-:Y:S01]  /*8940*/  STSM.16.M88.4 [R65], R36 ;  /* 0x0000002441007844 */ /* 0x000fe20000000200 */
[----:B------:R-:W-:Y:S06]  /*8950*/  BAR.SYNC.DEFER_BLOCKING 0x1, 0x100 ;  /* 0x0044000000007b1d */ /* 0x000fec0000010000 */
[----:B------:R-:W1:Y:S04]  /*8960*/  SHFL.IDX PT, R63, R33, 0x1, 0x1c1f ;  /* 0x003c1f00213f7f89 */ /* 0x000e6800000e0000 */
[----:B--2---:R2:W-:Y:S01]  /*8970*/  @!P3 ST.E desc[UR48][R60.64], R5 ;  /* 0x000000053c00b985 */ /* 0x0045e2000c101930 */
[----:B------:R-:W-:-:S03]  /*8980*/  UIMAD.WIDE.U32 UR4, UR13, UR8, URZ ;  /* 0x000000080d0472a5 */ /* 0x000fc6000f8e003f */
[----:B------:R-:W-:Y:S01]  /*8990*/  ULDC.64 UR8, c[0x0][0xaf0] ;  /* 0x0002bc0000087ab9 */ /* 0x000fe20000000a00 */
[----:B-1----:R1:W-:Y:S01]  /*89a0*/  @!P1 ST.E desc[UR48][R62.64], R0 ;  /* 0x000000003e009985 */ /* 0x0023e2000c101930 */
[----:B--2---:R-:W2:Y:S03]  /*89b0*/  @P2 LDC R61, c[0x0][0xbf0] ;  /* 0x0002fc00ff3d2b82 */ /* 0x004ea60000000800 */
[----:B------:R3:W5:Y:S01]  /*89c0*/  LD.E.128 R40, desc[UR48][R8.64] ;  /* 0x0000003008287980 */ /* 0x000762000c101d00 */
[----:B------:R-:W-:Y:S02]  /*89d0*/  UIMAD UR7, UR14, UR8, URZ ;  /* 0x000000080e0772a4 */ /* 0x000fe4000f8e023f */
[----:B------:R-:W-:Y:S01]  /*89e0*/  UIADD3 UR5, UR5, UR6, URZ ;  /* 0x0000000605057290 */ /* 0x000fe2000fffe03f */
[----:B------:R4:W5:Y:S01]  /*89f0*/  LD.E.128 R36, desc[UR48][R6.64] ;  /* 0x0000003006247980 */ /* 0x000962000c101d00 */
[----:B-1----:R-:W-:-:S03]  /*8a00*/  IMAD R0, R17, 0x20, R18 ;  /* 0x0000002011007824 */ /* 0x002fc600078e0212 */
[----:B------:R-:W5:Y:S01]  /*8a10*/  LD.E.128 R48, desc[UR48][R26.64] ;  /* 0x000000301a307980 */ /* 0x000f62000c101d00 */
[----:B---3--:R-:W-:-:S03]  /*8a20*/  IMAD R8, R81, 0x80, R0 ;  /* 0x0000008051087824 */ /* 0x008fc600078e0200 */
[----:B------:R-:W5:Y:S01]  /*8a30*/  LD.E.128 R44, desc[UR48][R24.64] ;  /* 0x00000030182c7980 */ /* 0x000f62000c101d00 */
[----:B0-----:R-:W-:Y:S01]  /*8a40*/  @P2 IMAD.HI.U32 R0, R8, R3, RZ ;  /* 0x0000000308002227 */ /* 0x001fe200078e00ff */
[----:B------:R-:W-:Y:S02]  /*8a50*/  UIMAD UR7, UR38, UR9, UR7 ;  /* 0x00000009260772a4 */ /* 0x000fe4000f8e0207 */
[----:B------:R-:W5:Y:S01]  /*8a60*/  LD.E.128 R32, desc[UR48][R20.64] ;  /* 0x0000003014207980 */ /* 0x000f62000c101d00 */
[----:B------:R-:W-:Y:S01]  /*8a70*/  IMAD.MOV.U32 R5, RZ, RZ, R8 ;  /* 0x000000ffff057224 */ /* 0x000fe200078e0008 */
[----:B------:R-:W-:Y:S02]  /*8a80*/  UIMAD.WIDE.U32 UR38, UR38, UR8, UR4 ;  /* 0x00000008262672a5 */ /* 0x000fe4000f8e0004 */
[----:B------:R-:W5:Y:S01]  /*8a90*/  LD.E.128 R28, desc[UR48][R14.64] ;  /* 0x000000300e1c7980 */ /* 0x000f62000c101d00 */
[----:B--2---:R-:W-:Y:S01]  /*8aa0*/  @P2 SHF.R.U32.HI R5, RZ, R61, R0 ;  /* 0x0000003dff052219 */ /* 0x004fe20000011600 */
[----:B------:R-:W-:-:S02]  /*8ab0*/  UIADD3 UR4, UR39, UR7, URZ ;  /* 0x0000000727047290 */ /* 0x000fc4000fffe03f */
[----:B------:R-:W5:Y:S01]  /*8ac0*/  LD.E.128 R56, desc[UR48][R12.64] ;  /* 0x000000300c387980 */ /* 0x000f62000c101d00 */
[--C-:B------:R-:W-:Y:S01]  /*8ad0*/  SHF.R.S32.HI R0, RZ, 0x1f, R5.reuse ;  /* 0x0000001fff007819 */ /* 0x100fe20000011405 */
[----:B------:R-:W-:Y:S01]  /*8ae0*/  IMAD.MOV R3, RZ, RZ, -R5 ;  /* 0x000000ffff037224 */ /* 0x000fe200078e0a05 */
[----:B------:R-:W-:Y:S01]  /*8af0*/  ULDC.64 UR6, c[0x0][0xae0] ;  /* 0x0002b80000067ab9 */ /* 0x000fe20000000a00 */
[----:B----4-:R-:W-:Y:S01]  /*8b00*/  IMAD.U32 R7, RZ, RZ, UR39 ;  /* 0x00000027ff077e24 */ /* 0x010fe2000f8e00ff */
        /* <DEDUP_REMOVED lines=8> */
[----:B-1----:R-:W1:Y:S01]  /*8b90*/  FENCE.VIEW.ASYNC.S ;  /* 0x00000000000073c6 */ /* 0x002e620000000000 */
[----:B------:R-:W-:-:S02]  /*8ba0*/  IMAD.U32 R6, RZ, RZ, UR38 ;  /* 0x00000026ff067e24 */ /* 0x000fc4000f8e00ff */
[----:B------:R-:W-:Y:S02]  /*8bb0*/  IMAD.U32 R7, RZ, RZ, UR4 ;  /* 0x00000004ff077e24 */ /* 0x000fe4000f8e00ff */
[C---:B------:R-:W-:Y:S01]  /*8bc0*/  IMAD R9, R5.reuse, UR7, R0 ;  /* 0x0000000705097c24 */ /* 0x040fe2000f8e0200 */
[----:B------:R-:W-:Y:S01]  /*8bd0*/  SHF.R.S32.HI R0, RZ, 0x1f, R3 ;  /* 0x0000001fff007819 */ /* 0x000fe20000011403 */
[----:B------:R-:W-:Y:S01]  /*8be0*/  IMAD.WIDE.U32 R4, R5, UR6, R6 ;  /* 0x0000000605047c25 */ /* 0x000fe2000f8e0006 */
[----:B------:R-:W-:-:S03]  /*8bf0*/  ULDC.64 UR6, c[0x0][0xad8] ;  /* 0x0002b60000067ab9 */ /* 0x000fc60000000a00 */
[----:B------:R-:W-:Y:S02]  /*8c00*/  IMAD.IADD R5, R5, 0x1, R9 ;  /* 0x0000000105057824 */ /* 0x000fe400078e0209 */
[----:B------:R-:W-:Y:S02]  /*8c10*/  IMAD R0, R0, UR6, RZ ;  /* 0x0000000600007c24 */ /* 0x000fe4000f8e02ff */
[----:B------:R-:W-:Y:S01]  /*8c20*/  IMAD R81, R81, 0x80, R18 ;  /* 0x0000008051517824 */ /* 0x000fe200078e0212 */
[----:B------:R-:W-:Y:S01]  /*8c30*/  UIADD3 UR41, UR41, 0x22820, URZ ;  /* 0x0002282029297890 */ /* 0x000fe2000fffe03f */
[C---:B------:R-:W-:Y:S02]  /*8c40*/  IMAD R9, R3.reuse, UR7, R0 ;  /* 0x0000000703097c24 */ /* 0x040fe4000f8e0200 */
[----:B------:R-:W-:Y:S01]  /*8c50*/  IMAD.WIDE.U32 R4, R3, UR6, R4 ;  /* 0x0000000603047c25 */ /* 0x000fe2000f8e0004 */
[----:B------:R-:W-:Y:S01]  /*8c60*/  UIADD3 UR44, UR44, 0x1, URZ ;  /* 0x000000012c2c7890 */ /* 0x000fe2000fffe03f */
[----:B------:R-:W-:Y:S01]  /*8c70*/  ISETP.GE.AND P1, PT, R81, R64, PT ;  /* 0x000000405100720c */ /* 0x000fe20003f26270 */
[----:B------:R-:W-:Y:S01]  /*8c80*/  ULDC.64 UR6, c[0x0][0xa80] ;  /* 0x0002a00000067ab9 */ /* 0x000fe20000000a00 */
[----:B------:R-:W-:Y:S01]  /*8c90*/  UPRMT UR41, URZ, 0x654, UR41 ;  /* 0x000006543f297896 */ /* 0x000fe20008000029 */
[----:B------:R-:W-:Y:S01]  /*8ca0*/  IADD3 R5, R5, R9, RZ ;  /* 0x0000000905057210 */ /* 0x000fe20007ffe0ff */
[----:B------:R-:W-:Y:S01]  /*8cb0*/  UISETP.NE.AND UP0, UPT, UR44, 0x2, UPT ;  /* 0x000000022c00788c */ /* 0x000fe2000bf05270 */
[----:B------:R-:W-:Y:S01]  /*8cc0*/  LEA R0, P2, R4, UR6, 0x1 ;  /* 0x0000000604007c11 */ /* 0x000fe2000f8408ff */
[----:B------:R-:W-:-:S02]  /*8cd0*/  ULDC UR4, c[0x0][0xc] ;  /* 0x0000030000047ab9 */ /* 0x000fc40000000800 */
[----:B------:R-:W-:Y:S01]  /*8ce0*/  USEL UR5, URZ, 0x1, UP0 ;  /* 0x000000013f057887 */ /* 0x000fe20008000000 */
[----:B0-----:R-:W-:Y:S01]  /*8cf0*/  LEA.HI.X R10, R4, UR7, R5, 0x1, P2 ;  /* 0x00000007040a7c11 */ /* 0x001fe200090f0c05 */
[C---:B------:R-:W-:Y:S02]  /*8d00*/  VIADD R7, R81.reuse, 0x20 ;  /* 0x0000002051077836 */ /* 0x040fe40000000000 */
        /* <DEDUP_REMOVED lines=8> */
[----:B------:R-:W-:-:S02]  /*8d90*/  ISETP.GE.AND P3, PT, R7, R64, PT ;  /* 0x000000400700720c */ /* 0x000fc40003f66270 */
[----:B------:R-:W-:Y:S01]  /*8da0*/  ISETP.GE.AND P0, PT, R3, R64, PT ;  /* 0x000000400300720c */ /* 0x000fe20003f06270 */
[----:B------:R-:W-:-:S12]  /*8db0*/  @P1 BRA `(.L_x_6908) ;  /* 0x0000000000201947 */ /* 0x000fd80003800000 */
[----:B------:R-:W-:Y:S02]  /*8dc0*/  ULDC UR4, c[0x0][0xac8] ;  /* 0x0002b20000047ab9 */ /* 0x000fe40000000800 */
[----:B------:R-:W-:Y:S02]  /*8dd0*/  ISETP.GE.AND P2, PT, R16, UR4, PT ;  /* 0x0000000410007c0c */ /* 0x000fe4000bf46270 */
[----:B------:R-:W-:-:S11]  /*8de0*/  ISETP.GE.AND P1, PT, R2, UR4, PT ;  /* 0x0000000402007c0c */ /* 0x000fd6000bf26270 */
[----:B-1----:R-:W-:Y:S02]  /*8df0*/  @!P2 LEA R6, P4, R16, R8, 0x1 ;  /* 0x000000081006a211 */ /* 0x002fe400078808ff */
[----:B--2---:R-:W-:Y:S02]  /*8e00*/  @!P1 IMAD.WIDE R4, R2, 0x2, R8 ;  /* 0x0000000202049825 */ /* 0x004fe400078e0208 */
[----:B------:R-:W-:-:S03]  /*8e10*/  @!P2 LEA.HI.X R7, R16, R9, R192, 0x1, P4 ;  /* 0x000000091007a211 */ /* 0x000fc600020f0cc0 */
[----:B-----5:R3:W-:Y:S04]  /*8e20*/  @!P1 ST.E.128 desc[UR48][R4.64], R48 ;  /* 0x0000003004009985 */ /* 0x0207e8000c101d30 */
[----:B------:R3:W-:Y:S02]  /*8e30*/  @!P2 ST.E.128 desc[UR48][R6.64], R56 ;  /* 0x000000380600a985 */ /* 0x0007e4000c101d30 */
.L_x_6908:
[----:B------:R-:W-:Y:S05]  /*8e40*/  BSYNC B0 ;  /* 0x0000000000007941 */ /* 0x000fea0003800000 */
.L_x_6907:
[----:B--2---:R2:W4:Y:S01]  /*8e50*/  SHFL.IDX PT, R9, R10, 0x1, 0x181f ;  /* 0x00381f000a097f89 */ /* 0x00452200000e0000 */
[----:B------:R-:W-:Y:S03]  /*8e60*/  BSSY B0, `(.L_x_6909) ;  /* 0x000000b000007945 */ /* 0x000fe60003800000 */
[----:B-1----:R2:W1:Y:S01]  /*8e70*/  SHFL.IDX PT, R8, R0, 0x1, 0x181f ;  /* 0x00381f0000087f89 */ /* 0x00246200000e0000 */
[----:B------:R-:W-:Y:S05]  /*8e80*/  @P3 BRA `(.L_x_6910) ;  /* 0x0000000000203947 */ /* 0x000fea0003800000 */
[----:B------:R-:W-:Y:S02]  /*8e90*/  ULDC UR4, c[0x0][0xac8] ;  /* 0x0002b20000047ab9 */ /* 0x000fe40000000800 */
[----:B------:R-:W-:Y:S02]  /*8ea0*/  ISETP.GE.AND P3, PT, R16, UR4, PT ;  /* 0x0000000410007c0c */ /* 0x000fe4000bf66270 */
[----:B------:R-:W-:-:S11]  /*8eb0*/  ISETP.GE.AND P2, PT, R2, UR4, PT ;  /* 0x0000000402007c0c */ /* 0x000fd6000bf46270 */
[----:B-1-3--:R-:W-:Y:S02]  /*8ec0*/  @!P3 LEA R6, P1, R16, R8, 0x1 ;  /* 0x000000081006b211 */ /* 0x00afe400078208ff */
[----:B----4-:R-:W-:Y:S02]  /*8ed0*/  @!P2 IMAD.WIDE R4, R2, 0x2, R8 ;  /* 0x000000020204a825 */ /* 0x010fe400078e0208 */
[----:B------:R-:W-:-:S03]  /*8ee0*/  @!P3 LEA.HI.X R7, R16, R9, R192, 0x1, P1 ;  /* 0x000000091007b211 */ /* 0x000fc600008f0cc0 */
[----:B-----5:R1:W-:Y:S04]  /*8ef0*/  @!P2 ST.E.128 desc[UR48][R4.64], R44 ;  /* 0x0000002c0400a985 */ /* 0x0203e8000c101d30 */
[----:B------:R1:W-:Y:S02]  /*8f00*/  @!P3 ST.E.128 desc[UR48][R6.64], R52 ;  /* 0x000000340600b985 */ /* 0x0003e4000c101d30 */
.L_x_6910:
[----:B------:R-:W-:Y:S05]  /*8f10*/  BSYNC B0 ;  /* 0x0000000000007941 */ /* 0x000fea0003800000 */
.L_x_6909:
[----:B----4-:R4:W0:Y:S01]  /*8f20*/  SHFL.IDX PT, R9, R10, 0x2, 0x181f ;  /* 0x00581f000a097f89 */ /* 0x01082200000e0000 */
[----:B------:R-:W-:Y:S03]  /*8f30*/  BSSY B0, `(.L_x_6911) ;  /* 0x000000b000007945 */ /* 0x000fe60003800000 */
[----:B-1----:R4:W1:Y:S01]  /*8f40*/  SHFL.IDX PT, R8, R0, 0x2, 0x181f ;  /* 0x00581f0000087f89 */ /* 0x00286200000e0000 */
[----:B------:R-:W-:Y:S05]  /*8f50*/  @P0 BRA `(.L_x_6912) ;  /* 0x0000000000200947 */ /* 0x000fea0003800000 */
[----:B------:R-:W-:Y:S02]  /*8f60*/  ULDC UR4, c[0x0][0xac8] ;  /* 0x0002b20000047ab9 */ /* 0x000fe40000000800 */
[----:B------:R-:W-:Y:S02]  /*8f70*/  ISETP.GE.AND P2, PT, R16, UR4, PT ;  /* 0x0000000410007c0c */ /* 0x000fe4000bf46270 */
[----:B------:R-:W-:-:S11]  /*8f80*/  ISETP.GE.AND P1, PT, R2, UR4, PT ;  /* 0x0000000402007c0c */ /* 0x000fd6000bf26270 */
[----:B-1-3--:R-:W-:Y:S02]  /*8f90*/  @!P2 LEA R6, P0, R16, R8, 0x1 ;  /* 0x000000081006a211 */ /* 0x00afe400078008ff */
[----:B0-----:R-:W-:Y:S02]  /*8fa0*/  @!P1 IMAD.WIDE R4, R2, 0x2, R8 ;  /* 0x0000000202049825 */ /* 0x001fe400078e0208 */
[----:B------:R-:W-:-:S03]  /*8fb0*/  @!P2 LEA.HI.X R7, R16, R9, R192, 0x1, P0 ;  /* 0x000000091007a211 */ /* 0x000fc600000f0cc0 */
[----:B-----5:R0:W-:Y:S04]  /*8fc0*/  @!P1 ST.E.128 desc[UR48][R4.64], R32 ;  /* 0x0000002004009985 */ /* 0x0201e8000c101d30 */
[----:B------:R0:W-:Y:S02]  /*8fd0*/  @!P2 ST.E.128 desc[UR48][R6.64], R40 ;  /* 0x000000280600a985 */ /* 0x0001e4000c101d30 */
.L_x_6912:
[----:B------:R-:W-:Y:S05]  /*8fe0*/  BSYNC B0 ;  /* 0x0000000000007941 */ /* 0x000fea0003800000 */
.L_x_6911:
        /* <DEDUP_REMOVED lines=9> */
[----:B------:R-:W-:-:S11]  /*9080*/  ISETP.GE.AND P1, PT, R2, UR4, PT ;  /* 0x0000000402007c0c */ /* 0x000fd6000bf26270 */
[----:B0--3--:R-:W-:Y:S02]  /*9090*/  @!P2 LEA R6, P0, R16, R8, 0x1 ;  /* 0x000000081006a211 */ /* 0x009fe400078008ff */
[----:B------:R-:W-:Y:S02]  /*90a0*/  @!P1 IMAD.WIDE R4, R2, 0x2, R8 ;  /* 0x0000000202049825 */ /* 0x000fe400078e0208 */
[----:B------:R-:W-:-:S03]  /*90b0*/  @!P2 LEA.HI.X R7, R16, R9, R192, 0x1, P0 ;  /* 0x000000091007a211 */ /* 0x000fc600000f0cc0 */
[----:B-----5:R1:W-:Y:S04]  /*90c0*/  @!P1 ST.E.128 desc[UR48][R4.64], R28 ;  /* 0x0000001c04009985 */ /* 0x0203e8000c101d30 */
[----:B------:R1:W-:Y:S02]  /*90d0*/  @!P2 ST.E.128 desc[UR48][R6.64], R36 ;  /* 0x000000240600a985 */ /* 0x0003e4000c101d30 */
.L_x_6914:
[----:B------:R-:W-:Y:S05]  /*90e0*/  BSYNC B0 ;  /* 0x0000000000007941 */ /* 0x000fea0003800000 */
.L_x_6913:
[----:B--2-4-:R-:W2:Y:S02]  /*90f0*/  LDC R0, c[0x0][0xc34] ;  /* 0x00030d00ff007b82 */ /* 0x014ea40000000800 */
[----:B--2---:R-:W-:-:S13]  /*9100*/  ISETP.LE.AND P0, PT, R0, UR43, PT ;  /* 0x0000002b00007c0c */ /* 0x004fda000bf03270 */
[----:B------:R-:W-:Y:S05]  /*9110*/  @!P0 BRA `(.L_x_6915) ;  /* 0xffffff7800f08947 */ /* 0x000fea000383ffff */
[----:B------:R-:W-:Y:S05]  /*9120*/  EXIT ;  /* 0x000000000000794d */ /* 0x000fea0003800000 */
.L_x_6881:
[----:B------:R-:W-:-:S08]  /*9130*/  NOP ;  /* 0x0000000000007918 */ /* 0x000fd00000000000 */
[----:B------:R-:W0:-:S00]  /*9140*/  USETMAXREG.DEALLOC.CTAPOOL 0x28 ;  /* 0x00000028000079c8 */ /* 0x000e0000080e0500 */
[----:B------:R-:W1:Y:S01]  /*9150*/  S2UR UR39, SR_CTAID.X ;  /* 0x00000000002779c3 */ /* 0x000e620000002500 */
[----:B0-----:R-:W-:Y:S01]  /*9160*/  IMAD.MOV.U32 R0, RZ, RZ, 0x1 ;  /* 0x00000001ff007424 */ /* 0x001fe200078e00ff */
[----:B------:R-:W-:Y:S01]  /*9170*/  UMOV UR37, 0x1 ;  /* 0x0000000100257882 */ /* 0x000fe20000000000 */
[----:B------:R-:W-:-:S03]  /*9180*/  IMAD.MOV.U32 R37, RZ, RZ, RZ ;  /* 0x000000ffff257224 */ /* 0x000fc600078e00ff */
[----:B------:R0:W-:Y:S02]  /*9190*/  STL [R1+0x8], R0 ;  /* 0x0000080001007387 */ /* 0x0001e40000100800 */
[----:B------:R-:W1:Y:S02]  /*91a0*/  LDC R2, c[0x0][0xc34] ;  /* 0x00030d00ff027b82 */ /* 0x000e640000000800 */
[----:B-1----:R-:W-:-:S13]  /*91b0*/  ISETP.LE.AND P0, PT, R2, UR39, PT ;  /* 0x0000002702007c0c */ /* 0x002fda000bf03270 */
[----:B0-----:R-:W-:Y:S05]  /*91c0*/  @P0 BRA `(.L_x_6916) ;  /* 0x00000050002c0947 */ /* 0x001fea0003800000 */
        /* <DEDUP_REMOVED lines=8> */
[----:B------:R-:W-:Y:S01]  /*9250*/  IMAD.MOV.U32 R37, RZ, RZ, RZ ;  /* 0x000000ffff257224 */ /* 0x000fe200078e00ff */
[----:B------:R-:W-:Y:S02]  /*9260*/  ULEA UR42, UR46, UR42, 0x18 ;  /* 0x0000002a2e2a7291 */ /* 0x000fe4000f8ec03f */
        /* <DEDUP_REMOVED lines=15> */
[C---:B------:R-:W-:Y:S01]  /*9360*/  LOP3.LUT R0, R8.reuse, 0x7f, RZ, 0xc0, !PT ;  /* 0x0000007f08007812 */ /* 0x040fe200078ec0ff */
[C---:B------:R-:W-:Y:S01]  /*9370*/  IMAD.SHL.U32 R31, R8.reuse, 0x80, RZ ;  /* 0x00000080081f7824 */ /* 0x040fe200078e00ff */
[C---:B------:R-:W-:Y:S01]  /*9380*/  LOP3.LUT P1, RZ, R8.reuse, 0x4, RZ, 0xc0, !PT ;  /* 0x0000000408ff7812 */ /* 0x040fe2000782c0ff */
[----:B------:R-:W-:Y:S01]  /*9390*/  IMAD.SHL.U32 R6, R8, 0x4, RZ ;  /* 0x0000000408067824 */ /* 0x000fe200078e00ff */
[----:B------:R-:W-:Y:S01]  /*93a0*/  LOP3.LUT R5, R4, 0x80, RZ, 0xc0, !PT ;  /* 0x0000008004057812 */ /* 0x000fe200078ec0ff */
[----:B------:R-:W-:Y:S01]  /*93b0*/  UIADD3 UR4, UR43, -0x1, URZ ;  /* 0xffffffff2b047890 */ /* 0x000fe2000fffe03f */
[----:B------:R-:W-:Y:S01]  /*93c0*/  SHF.R.U32.HI R2, RZ, 0x5, R0 ;  /* 0x00000005ff027819 */ /* 0x000fe20000011600 */
[----:B------:R-:W-:Y:S01]  /*93d0*/  IMAD.SHL.U32 R9, R8, 0x2, RZ ;  /* 0x0000000208097824 */ /* 0x000fe200078e00ff */
[----:B------:R-:W-:Y:S01]  /*93e0*/  LOP3.LUT R3, R31, 0x380, RZ, 0xc0, !PT ;  /* 0x000003801f037812 */ /* 0x000fe200078ec0ff */
[----:B------:R-:W-:Y:S01]  /*93f0*/  UIMAD UR5, UR4, -0xa0, UR40 ;  /* 0xffffff60040578a4 */ /* 0x000fe2000f8e0228 */
[----:B------:R-:W-:Y:S01]  /*9400*/  LOP3.LUT R7, R4, 0x60, RZ, 0xc0, !PT ;  /* 0x0000006004077812 */ /* 0x000fe200078ec0ff */
[----:B------:R-:W-:Y:S01]  /*9410*/  UIMAD UR4, UR43, UR6, -0xa0 ;  /* 0xffffff602b0474a4 */ /* 0x000fe2000f8e0206 */
[----:B------:R-:W-:Y:S01]  /*9420*/  LOP3.LUT R5, R5, 0x10, R8, 0xf8, !PT ;  /* 0x0000001005057812 */ /* 0x000fe200078ef808 */
[----:B------:R-:W-:Y:S01]  /*9430*/  IMAD R3, R2, 0x10, R3 ;  /* 0x0000001002037824 */ /* 0x000fe200078e0203 */
[----:B------:R-:W-:Y:S01]  /*9440*/  LOP3.LUT R4, R4, 0x100, RZ, 0xc0, !PT ;  /* 0x0000010004047812 */ /* 0x000fe200078ec0ff */
[----:B------:R-:W-:Y:S01]  /*9450*/  IMAD R7, R2, 0x200, R7 ;  /* 0x0000020002077824 */ /* 0x000fe200078e0207 */
[----:B------:R-:W-:Y:S01]  /*9460*/  LOP3.LUT R5, R5, 0x10, R6, 0x78, !PT ;  /* 0x0000001005057812 */ /* 0x000fe200078e7806 */
[----:B------:R-:W-:Y:S01]  /*9470*/  IMAD.SHL.U32 R2, R8, 0x10, RZ ;  /* 0x0000001008027824 */ /* 0x000fe200078e00ff */
[----:B------:R-:W-:Y:S01]  /*9480*/  SHF.R.U32.HI R0, RZ, 0x3, R0 ;  /* 0x00000003ff007819 */ /* 0x000fe20000011600 */
[----:B------:R-:W-:Y:S01]  /*9490*/  UIMAD UR41, UR41, UR7, URZ ;  /* 0x00000007292972a4 */ /* 0x000fe2000f8e023f */
[----:B------:R-:W-:Y:S01]  /*94a0*/  IADD3 R5, R5, R7, R4 ;  /* 0x0000000705057210 */ /* 0x000fe20007ffe004 */
[----:B------:R-:W-:Y:S01]  /*94b0*/  UIADD3 UR43, UR43, -0x2, URZ ;  /* 0xfffffffe2b2b7890 */ /* 0x000fe2000fffe03f */
[----:B------:R-:W-:Y:S01]  /*94c0*/  LOP3.LUT R4, R3, 0x70, R2, 0x78, !PT ;  /* 0x0000007003047812 */ /* 0x000fe200078e7802 */
[----:B------:R-:W-:Y:S01]  /*94d0*/  IMAD.MOV.U32 R3, RZ, RZ, 0x1 ;  /* 0x00000001ff037424 */ /* 0x000fe200078e00ff */
[----:B------:R-:W-:Y:S01]  /*94e0*/  LOP3.LUT R6, R2, 0x3f0, RZ, 0xc0, !PT ;  /* 0x000003f002067812 */ /* 0x000fe200078ec0ff */
[----:B------:R0:W-:Y:S01]  /*94f0*/  STL [R1+0x20], R5 ;  /* 0x0000200501007387 */ /* 0x0001e20000100800 */
[----:B------:R-:W-:-:S02]  /*9500*/  LOP3.LUT R31, R4, 0xc00, R31, 0xf8, !PT ;  /* 0x00000c00041f7812 */ /* 0x000fc400078ef81f */
[----:B------:R-:W-:Y:S01]  /*9510*/  LOP3.LUT R9, R6, 0x70, R9, 0x78, !PT ;  /* 0x0000007006097812 */ /* 0x000fe200078e7809 */
[----:B------:R1:W-:Y:S01]  /*9520*/  STL [R1+0x8], R3 ;  /* 0x0000080301007387 */ /* 0x0003e20000100800 */
[C---:B------:R-:W-:Y:S01]  /*9530*/  IADD3 R6, R31.reuse, 0x40, RZ ;  /* 0x000000401f067810 */ /* 0x040fe20007ffe0ff */
[----:B------:R-:W-:Y:S01]  /*9540*/  @P1 VIADD R6, R31, 0xffffffc0 ;  /* 0xffffffc01f061836 */ /* 0x000fe20000000000 */
[--C-:B------:R-:W-:Y:S02]  /*9550*/  LOP3.LUT R7, R9, 0x400, R2.reuse, 0xf8, !PT ;  /* 0x0000040009077812 */ /* 0x100fe400078ef802 */
[C---:B0-----:R-:W-:Y:S02]  /*9560*/  LOP3.LUT R5, R0.reuse, 0x70, R2, 0xf8, !PT ;  /* 0x0000007000057812 */ /* 0x041fe400078ef802 */
[----:B------:R-:W-:Y:S01]  /*9570*/  IADD3 R0, -R0, UR5, RZ ;  /* 0x0000000500007c10 */ /* 0x000fe2000fffe1ff */
[----:B------:R-:W-:Y:S01]  /*9580*/  STL [R1+0x18], R7 ;  /* 0x0000180701007387 */ /* 0x000fe20000100800 */
[----:B-1----:R-:W-:Y:S01]  /*9590*/  LOP3.LUT R3, R2, 0x70, RZ, 0xc0, !PT ;  /* 0x0000007002037812 */ /* 0x002fe200078ec0ff */
[----:B------:R-:W-:Y:S01]  /*95a0*/  VIADD R2, R7, UR42 ;  /* 0x0000002a07027c36 */ /* 0x000fe20008000000 */
[C---:B------:R-:W-:Y:S01]  /*95b0*/  LOP3.LUT R4, R5.reuse, 0x80, RZ, 0xfc, !PT ;  /* 0x0000008005047812 */ /* 0x040fe200078efcff */
[----:B------:R-:W-:Y:S01]  /*95c0*/  VIADD R5, R5, UR4 ;  /* 0x0000000405057c36 */ /* 0x000fe20008000000 */
[----:B------:R-:W-:-:S02]  /*95d0*/  ISETP.GE.AND P0, PT, R3, UR9, PT ;  /* 0x0000000903007c0c */ /* 0x000fc4000bf06270 */
[----:B------:R0:W-:Y:S02]  /*95e0*/  STL [R1+0x2c], R2 ;  /* 0x00002c0201007387 */ /* 0x0001e40000100800 */
[C---:B------:R-:W-:Y:S02]  /*95f0*/  ISETP.LT.OR P1, PT, R0.reuse, 0x1, P0 ;  /* 0x000000010000780c */ /* 0x040fe40000721670 */
[C---:B------:R-:W-:Y:S01]  /*9600*/  ISETP.LT.OR P3, PT, R0.reuse, 0x11, P0 ;  /* 0x000000110000780c */ /* 0x040fe20000761670 */
[----:B------:R1:W-:Y:S01]  /*9610*/  STL [R1+0x1c], R6 ;  /* 0x00001c0601007387 */ /* 0x0003e20000100800 */
[----:B------:R-:W-:-:S03]  /*9620*/  ISETP.LT.OR P2, PT, R0, 0x21, P0 ;  /* 0x000000210000780c */ /* 0x000fc60000741670 */
[----:B------:R1:W-:Y:S01]  /*9630*/  STL [R1+0x14], R0 ;  /* 0x0000140001007387 */ /* 0x0003e20000100800 */
[----:B0-----:R-:W-:-:S03]  /*9640*/  VIADD R2, R4, UR4 ;  /* 0x0000000404027c36 */ /* 0x001fc60008000000 */
[----:B------:R1:W-:Y:S02]  /*9650*/  STL [R1+0x24], R5 ;  /* 0x0000240501007387 */ /* 0x0003e40000100800 */
        /* <DEDUP_REMOVED lines=26> */
[----:B------:R-:W-:Y:S02]  /*9800*/  ISETP.LT.U32.AND P2, PT, R4, 0xa0, !P0 ;  /* 0x000000a00400780c */ /* 0x000fe40004741070 */
[----:B------:R-:W-:Y:S02]  /*9810*/  LOP3.LUT R28, R28, 0xfeffffff, RZ, 0xc0, !PT ;  /* 0xfeffffff1c1c7812 */ /* 0x000fe400078ec0ff */
[----:B------:R-:W-:Y:S02]  /*9820*/  ISETP.GE.AND P0, PT, R0, 0x1, PT ;  /* 0x000000010000780c */ /* 0x000fe40003f06270 */
[----:B------:R-:W-:Y:S02]  /*9830*/  @P1 LOP3.LUT R28, R28, 0x1000000, RZ, 0xfc, !PT ;  /* 0x010000001c1c1812 */ /* 0x000fe400078efcff */
[----:B------:R-:W-:-:S02]  /*9840*/  ISETP.GE.AND P1, PT, R0, 0x11, PT ;  /* 0x000000110000780c */ /* 0x000fc40003f26270 */
        /* <DEDUP_REMOVED lines=28> */
[----:B------:R-:W-:-:S04]  /*9a10*/  @P2 LOP3.LUT R28, R28, 0x20, RZ, 0xfc, !PT ;  /* 0x000000201c1c2812 */ /* 0x000fc800078efcff */
[----:B------:R-:W-:-:S04]  /*9a20*/  LOP3.LUT R28, R28, 0xfffffffe, RZ, 0xc0, !PT ;  /* 0xfffffffe1c1c7812 */ /* 0x000fc800078ec0ff */
[----:B------:R-:W-:-:S04]  /*9a30*/  LOP3.LUT R28, R28, 0xffffbfff, RZ, 0xc0, !PT ;  /* 0xffffbfff1c1c7812 */ /* 0x000fc800078ec0ff */
[----:B------:R-:W-:Y:S02]  /*9a40*/  @P0 LOP3.LUT R28, R28, 0x4000, RZ, 0xfc, !PT ;  /* 0x000040001c1c0812 */ /* 0x000fe400078efcff */
[----:B------:R-:W-:Y:S02]  /*9a50*/  ISETP.GE.AND P0, PT, R3, UR8, PT ;  /* 0x0000000803007c0c */ /* 0x000fe4000bf06270 */
[----:B------:R-:W-:-:S04]  /*9a60*/  @P1 LOP3.LUT R28, R28, 0x1, RZ, 0xfc, !PT ;  /* 0x000000011c1c1812 */ /* 0x000fc800078efcff */
[----:B------:R-:W-:-:S07]  /*9a70*/  LOP3.LUT R28, R28, 0xffffffef, RZ, 0xc0, !PT ;  /* 0xffffffef1c1c7812 */ /* 0x000fce00078ec0ff */
[----:B-1----:R-:W-:-:S07]  /*9a80*/  @P0 LOP3.LUT R28, R28, 0x10, RZ, 0xfc, !PT ;  /* 0x000000101c1c0812 */ /* 0x002fce00078efcff */
.L_x_6966:
        /* <DEDUP_REMOVED lines=9> */
[----:B------:R-:W-:-:S04]  /*9b20*/  UMOV UR38, URZ ;  /* 0x0000003f00267c82 */ /* 0x000fc80008000000 */
        /* <DEDUP_REMOVED lines=9> */
[----:B-1---5:R-:W-:Y:S11]  /*9bc0*/  @!P0 BRA `(.L_x_6917) ;  /* 0x0000000000188947 */ /* 0x022ff60003800000 */
[----:B------:R-:W-:Y:S02]  /*9bd0*/  ULDC.64 UR4, c[0x0][0xa28] ;  /* 0x00028a0000047ab9 */ /* 0x000fe40000000a00 */
[----:B------:R-:W-:-:S06]  /*9be0*/  UIMAD.WIDE UR4, UR45, 0x4, UR4 ;  /* 0x000000042d0478a5 */ /* 0x000fcc000f8e0204 */
[----:B------:R-:W-:Y:S02]  /*9bf0*/  IMAD.U32 R2, RZ, RZ, UR4 ;  /* 0x00000004ff027e24 */ /* 0x000fe4000f8e00ff */
[----:B------:R-:W-:-:S05]  /*9c00*/  IMAD.U32 R3, RZ, RZ, UR5 ;  /* 0x00000005ff037e24 */ /* 0x000fca000f8e00ff */
[----:B------:R-:W2:Y:S02]  /*9c10*/  LDG.E R2, desc[UR48][R2.64] ;  /* 0x0000003002027981 */ /* 0x000ea4000c1e1900 */
[----:B--2---:R-:W-:-:S15]  /*9c20*/  R2UR UR38, R2 ;  /* 0x00000000022672ca */ /* 0x004fde00000e0000 */
.L_x_6917:
[----:B------:R-:W-:-:S13]  /*9c30*/  PLOP3.LUT P0, PT, PT, PT, UP0, 0x80, 0x0 ;  /* 0x000000000000781c */ /* 0x000fda0003f0f008 */
[----:B------:R-:W-:Y:S05]  /*9c40*/  @!P0 BRA `(.L_x_6918) ;  /* 0x0000000000408947 */ /* 0x000fea0003800000 */
[----:B------:R-:W-:Y:S01]  /*9c50*/  MOV R2, 0x0 ;  /* 0x0000000000027802 */ /* 0x000fe20000000f00 */
[----:B------:R-:W-:Y:S01]  /*9c60*/  ULDC.64 UR4, c[0x4][0x1b0] ;  /* 0x01006c0000047ab9 */ /* 0x000fe20000000a00 */
[----:B------:R-:W-:Y:S01]  /*9c70*/  ULDC.64 UR6, c[0x4][0x1b8] ;  /* 0x01006e0000067ab9 */ /* 0x000fe20000000a00 */
[----:B------:R-:W-:Y:S01]  /*9c80*/  IMAD.U32 R4, RZ, RZ, UR4 ;  /* 0x00000004ff047e24 */ /* 0x000fe2000f8e00ff */
[----:B------:R-:W-:Y:S01]  /*9c90*/  MOV R8, 0x70 ;  /* 0x0000007000087802 */ /* 0x000fe20000000f00 */
[----:B------:R-:W-:Y:S01]  /*9ca0*/  IMAD.U32 R5, RZ, RZ, UR5 ;  /* 0x00000005ff057e24 */ /* 0x000fe2000f8e00ff */
[----:B------:R-:W0:Y:S01]  /*9cb0*/  LDC.64 R2, c[0x4][R2] ;  /* 0x0100000002027b82 */ /* 0x000e220000000a00 */
[----:B------:R-:W-:Y:S01]  /*9cc0*/  ULDC.64 UR4, c[0x4][0x78] ;  /* 0x01001e0000047ab9 */ /* 0x000fe20000000a00 */
[----:B------:R-:W-:Y:S02]  /*9cd0*/  IMAD.U32 R6, RZ, RZ, UR6 ;  /* 0x00000006ff067e24 */ /* 0x000fe4000f8e00ff */
[----:B------:R-:W-:-:S02]  /*9ce0*/  IMAD.U32 R7, RZ, RZ, UR7 ;  /* 0x00000007ff077e24 */ /* 0x000fc4000f8e00ff */
[----:B------:R-:W-:Y:S02]  /*9cf0*/  IMAD.U32 R10, RZ, RZ, UR4 ;  /* 0x00000004ff0a7e24 */ /* 0x000fe4000f8e00ff */
[----:B------:R-:W-:Y:S02]  /*9d00*/  IMAD.U32 R11, RZ, RZ, UR5 ;  /* 0x00000005ff0b7e24 */ /* 0x000fe4000f8e00ff */
[----:B------:R-:W-:Y:S02]  /*9d10*/  IMAD.MOV.U32 R12, RZ, RZ, 0x1 ;  /* 0x00000001ff0c7424 */ /* 0x000fe400078e00ff */
[----:B------:R-:W-:-:S07]  /*9d20*/  IMAD.MOV.U32 R13, RZ, RZ, RZ ;  /* 0x000000ffff0d7224 */ /* 0x000fce00078e00ff */
[----:B------:R-:W-:-:S07]  /*9d30*/  LEPC R20, `(.L_x_6918) ;  /* 0x000000001014794e */ /* 0x000fce0000000000 */
[----:B0-----:R-:W-:Y:S05]  /*9d40*/  CALL.ABS.NOINC R2 ;  /* 0x0000000002007343 */ /* 0x001fea0003c00000 */
.L_x_6918:
        /* <DEDUP_REMOVED lines=22> */
.L_x_6919:
[----:B------:R-:W-:-:S05]  /*9eb0*/  MOV R36, UR42 ;  /* 0x0000002a00247c02 */ /* 0x000fca0008000f00 */
        /* <DEDUP_REMOVED lines=19> */
.L_x_6920:
        /* <DEDUP_REMOVED lines=18> */
.L_x_6921:
        /* <DEDUP_REMOVED lines=8> */
[----:B------:R-:W-:Y:S02]  /*a190*/  IMAD.U32 R2, RZ, RZ, UR4 ;  /* 0x00000004ff027e24 */ /* 0x000fe4000f8e00ff */
[----:B------:R-:W-:-:S05]  /*a1a0*/  IMAD.U32 R3, RZ, RZ, UR5 ;  /* 0x00000005ff037e24 */ /* 0x000fca000f8e00ff */
[----:B------:R-:W2:Y:S01]  /*a1b0*/  @P0 LDG.E R17, desc[UR48][R2.64] ;  /* 0x0000003002110981 */ /* 0x000ea2000c1e1900 */
[----:B------:R-:W-:-:S03]  /*a1c0*/  UMOV UR4, 0xffffffff ;  /* 0xffffffff00047882 */ /* 0x000fc60000000000 */
[----:B--2---:R1:W-:Y:S01]  /*a1d0*/  STL [R1+0x4], R17 ;  /* 0x0000041101007387 */ /* 0x0043e20000100800 */
[----:B0-----:R-:W-:Y:S05]  /*a1e0*/  BRA.DIV UR4, `(.L_x_6922) ;  /* 0x0000004604807947 */ /* 0x001fea000b800000 */
.L_x_6983:
[----:B------:R-:W2:Y:S04]  /*a1f0*/  LDL R2, [R1+0x24] ;  /* 0x0000240001027983 */ /* 0x000ea80000100800 */
[----:B------:R-:W3:Y:S01]  /*a200*/  LDL R8, [R1+0x28] ;  /* 0x0000280001087983 */ /* 0x000ee20000100800 */
[----:B------:R-:W-:Y:S02]  /*a210*/  ISETP.NE.AND P3, PT, R16, 0x1, PT ;  /* 0x000000011000780c */ /* 0x000fe40003f65270 */
[----:B------:R-:W-:Y:S02]  /*a220*/  SHF.R.S32.HI R13, RZ, 0x1f, R17 ;  /* 0x0000001fff0d7819 */ /* 0x000fe40000011411 */
[C---:B------:R-:W-:Y:S02]  /*a230*/  LOP3.LUT P2, RZ, R28.reuse, 0x8, RZ, 0xc0, !PT ;  /* 0x000000081cff7812 */ /* 0x040fe4000784c0ff */
[----:B------:R-:W-:Y:S01]  /*a240*/  LOP3.LUT R28, R28, 0xfffffffb, RZ, 0xc0, !PT ;  /* 0xfffffffb1c1c7812 */ /* 0x000fe200078ec0ff */
[----:B------:R0:W-:Y:S06]  /*a250*/  STL [R1+0x10], R13 ;  /* 0x0000100d01007387 */ /* 0x0001ec0000100800 */
[----:B------:R-:W4:Y:S01]  /*a260*/  @P3 LDC R3, c[0x0][0x434] ;  /* 0x00010d00ff033b82 */ /* 0x000f220000000800 */
[----:B------:R-:W-:-:S07]  /*a270*/  @P3 LOP3.LUT R28, R28, 0x4, RZ, 0xfc, !PT ;  /* 0x000000041c1c3812 */ /* 0x000fce00078efcff */
[----:B------:R-:W1:Y:S01]  /*a280*/  @P3 LDC R5, c[0x0][0x438] ;  /* 0x00010e00ff053b82 */ /* 0x000e620000000800 */
[----:B------:R-:W-:Y:S02]  /*a290*/  LOP3.LUT R28, R28, 0xfffffffd, RZ, 0xc0, !PT ;  /* 0xfffffffd1c1c7812 */ /* 0x000fe400078ec0ff */
[C---:B--2---:R-:W-:Y:S01]  /*a2a0*/  ISETP.GE.AND P0, PT, R2.reuse, UR40, PT ;  /* 0x0000002802007c0c */ /* 0x044fe2000bf06270 */
[----:B------:R-:W-:Y:S02]  /*a2b0*/  VIADD R0, R2, UR38 ;  /* 0x0000002602007c36 */ /* 0x000fe40008000000 */
[----:B---3--:R-:W-:Y:S02]  /*a2c0*/  VIADD R11, R8, UR38 ;  /* 0x00000026080b7c36 */ /* 0x008fe40008000000 */
[----:B----4-:R-:W-:Y:S01]  /*a2d0*/  @P3 IMAD.HI.U32 R2, R0, R3, RZ ;  /* 0x0000000300023227 */ /* 0x010fe200078e00ff */
[----:B------:R-:W2:Y:S03]  /*a2e0*/  @P2 LDC.64 R8, c[0x0][0x428] ;  /* 0x00010a00ff082b82 */ /* 0x000ea60000000a00 */
[----:B------:R-:W-:Y:S01]  /*a2f0*/  IMAD.MOV.U32 R10, RZ, RZ, R0 ;  /* 0x000000ffff0a7224 */ /* 0x000fe200078e0000 */
[----:B-1----:R-:W-:Y:S01]  /*a300*/  @P3 SHF.R.U32.HI R10, RZ, R5, R2 ;  /* 0x00000005ff0a3219 */ /* 0x002fe20000011602 */
[----:B------:R-:W-:-:S03]  /*a310*/  IMAD.MOV.U32 R12, RZ, RZ, R11 ;  /* 0x000000ffff0c7224 */ /* 0x000fc600078e000b */
[----:B------:R-:W1:Y:S01]  /*a320*/  @!P0 LDC.64 R6, c[0x0][0x428] ;  /* 0x00010a00ff068b82 */ /* 0x000e620000000a00 */
[----:B------:R-:W-:-:S07]  /*a330*/  @!P0 SHF.R.S32.HI R3, RZ, 0x1f, R10 ;  /* 0x0000001fff038819 */ /* 0x000fce000001140a */
[----:B------:R-:W3:Y:S01]  /*a340*/  @!P0 LDC.64 R4, c[0x0][0x418] ;  /* 0x00010600ff048b82 */ /* 0x000ee20000000a00 */
[----:B-1----:R-:W-:-:S04]  /*a350*/  @!P0 IMAD R2, R13, R6, RZ ;  /* 0x000000060d028224 */ /* 0x002fc800078e02ff */
[----:B------:R-:W-:Y:S02]  /*a360*/  @!P0 IMAD R7, R17, R7, R2 ;  /* 0x0000000711078224 */ /* 0x000fe400078e0202 */
[----:B------:R-:W-:-:S04]  /*a370*/  @!P0 IMAD.MOV.U32 R2, RZ, RZ, R10 ;  /* 0x000000ffff028224 */ /* 0x000fc800078e000a */
[----:B------:R-:W-:-:S05]  /*a380*/  @!P0 IMAD.WIDE.U32 R2, R17, R6, R2 ;  /* 0x0000000611028225 */ /* 0x000fca00078e0002 */
[----:B------:R-:W-:Y:S02]  /*a390*/  @!P0 IADD3 R3, R3, R7, RZ ;  /* 0x0000000703038210 */ /* 0x000fe40007ffe0ff */
[C---:B---3--:R-:W-:Y:S01]  /*a3a0*/  @!P0 LEA R4, P1, R2.reuse, R4, 0x2 ;  /* 0x0000000402048211 */ /* 0x048fe200078210ff */
[----:B------:R-:W1:Y:S03]  /*a3b0*/  @P2 LDC.64 R6, c[0x0][0x418] ;  /* 0x00010600ff062b82 */ /* 0x000e660000000a00 */
[----:B------:R-:W-:-:S05]  /*a3c0*/  @!P0 LEA.HI.X R5, R2, R5, R3, 0x2, P1 ;  /* 0x0000000502058211 */ /* 0x000fca00008f1403 */
[----:B------:R-:W3:Y:S08]  /*a3d0*/  @P3 LDC R2, c[0x0][0x434] ;  /* 0x00010d00ff023b82 */ /* 0x000ef00000000800 */
[----:B------:R-:W4:Y:S01]  /*a3e0*/  @P3 LDC R3, c[0x0][0x438] ;  /* 0x00010e00ff033b82 */ /* 0x000f220000000800 */
[----:B---3--:R-:W-:-:S05]  /*a3f0*/  @P3 IMAD.HI.U32 R2, R11, R2, RZ ;  /* 0x000000020b023227 */ /* 0x008fca00078e00ff */
[----:B----4-:R-:W-:Y:S01]  /*a400*/  @P3 SHF.R.U32.HI R12, RZ, R3, R2 ;  /* 0x00000003ff0c3219 */ /* 0x010fe20000011602 */
[----:B--2---:R-:W-:-:S03]  /*a410*/  @P2 IMAD R2, R13, R8, RZ ;  /* 0x000000080d022224 */ /* 0x004fc600078e02ff */
[----:B------:R-:W-:Y:S01]  /*a420*/  @P2 SHF.R.S32.HI R3, RZ, 0x1f, R12 ;  /* 0x0000001fff032819 */ /* 0x000fe2000001140c */
[----:B------:R-:W-:Y:S02]  /*a430*/  @P2 IMAD R9, R17, R9, R2 ;  /* 0x0000000911092224 */ /* 0x000fe400078e0202 */
[----:B------:R-:W-:-:S04]  /*a440*/  @P2 IMAD.MOV.U32 R2, RZ, RZ, R12 ;  /* 0x000000ffff022224 */ /* 0x000fc800078e000c */
[----:B------:R-:W-:-:S04]  /*a450*/  @P2 IMAD.WIDE.U32 R2, R17, R8, R2 ;  /* 0x0000000811022225 */ /* 0x000fc800078e0002 */
[----:B------:R-:W-:Y:S01]  /*a460*/  @P2 IMAD.IADD R3, R9, 0x1, R3 ;  /* 0x0000000109032824 */ /* 0x000fe200078e0203 */
[C---:B-1----:R-:W-:Y:S01]  /*a470*/  @P2 LEA R6, P1, R2.reuse, R6, 0x2 ;  /* 0x0000000602062211 */ /* 0x042fe200078210ff */
[----:B------:R-:W1:Y:S01]  /*a480*/  LDC R9, c[0x0][0xc44] ;  /* 0x00031100ff097b82 */ /* 0x000e620000000800 */
[----:B------:R-:W-:Y:S02]  /*a490*/  IMAD.MOV.U32 R8, RZ, RZ, RZ ;  /* 0x000000ffff087224 */ /* 0x000fe400078e00ff */
[----:B------:R-:W-:-:S04]  /*a4a0*/  @P2 LEA.HI.X R7, R2, R7, R3, 0x2, P1 ;  /* 0x0000000702072211 */ /* 0x000fc800008f1403 */
[----:B------:R2:W5:Y:S01]  /*a4b0*/  @!P0 LDG.E R8, desc[UR48][R4.64] ;  /* 0x0000003004088981 */ /* 0x000562000c1e1900 */
[----:B------:R-:W-:Y:S02]  /*a4c0*/  IMAD.MOV R3, RZ, RZ, -R10 ;  /* 0x000000ffff037224 */ /* 0x000fe400078e0a0a */
[----:B------:R-:W-:Y:S02]  /*a4d0*/  IMAD.MOV R2, RZ, RZ, -R12 ;  /* 0x000000ffff027224 */ /* 0x000fe400078e0a0c */
[----:B--2---:R-:W-:-:S06]  /*a4e0*/  IMAD.MOV.U32 R5, RZ, RZ, RZ ;  /* 0x000000ffff057224 */ /* 0x004fcc00078e00ff */
[----:B------:R2:W5:Y:S02]  /*a4f0*/  @P2 LDG.E R5, desc[UR48][R6.64] ;  /* 0x0000003006052981 */ /* 0x000564000c1e1900 */
[C---:B--2---:R-:W-:Y:S02]  /*a500*/  IMAD R7, R16.reuse, R3, R0 ;  /* 0x0000000310077224 */ /* 0x044fe400078e0200 */
[----:B------:R-:W-:Y:S02]  /*a510*/  IMAD R6, R16, R2, R11 ;  /* 0x0000000210067224 */ /* 0x000fe400078e020b */
[----:B------:R-:W-:Y:S02]  /*a520*/  IMAD R16, RZ, RZ, -UR45 ;  /* 0x8000002dff107e24 */ /* 0x000fe4000f8e02ff */
[----:B------:R-:W-:Y:S02]  /*a530*/  IMAD.U32 R0, RZ, RZ, UR47 ;  /* 0x0000002fff007e24 */ /* 0x000fe4000f8e00ff */
[----:B-1----:R-:W-:-:S03]  /*a540*/  IMAD R16, R9, R16, UR44 ;  /* 0x0000002c09107e24 */ /* 0x002fc6000f8e0210 */
[----:B------:R-:W-:Y:S02]  /*a550*/  ISETP.NE.AND P0, PT, R0, 0x3, PT ;  /* 0x000000030000780c */ /* 0x000fe40003f05270 */
[----:B------:R-:W-:-:S05]  /*a560*/  SHF.R.S32.HI R2, RZ, 0x1f, R16 ;  /* 0x0000001fff027819 */ /* 0x000fca0000011410 */
[----:B------:R0:W-:Y:S06]  /*a570*/  STL [R1+0xc], R2 ;  /* 0x00000c0201007387 */ /* 0x0001ec0000100800 */
[----:B------:R-:W-:Y:S01]  /*a580*/  @P0 LOP3.LUT R28, R28, 0x2, RZ, 0xfc, !PT ;  /* 0x000000021c1c0812 */ /* 0x000fe200078efcff */
[----:B------:R-:W-:Y:S06]  /*a590*/  @!P0 BRA `(.L_x_6923) ;  /* 0x0000000000048947 */ /* 0x000fec0003800000 */
[----:B------:R-:W-:Y:S01]  /*a5a0*/  BPT.TRAP 0x1 ;  /* 0x000000040000795c */ /* 0x000fe20000300000 */
.L_x_6923:
[----:B0-----:R-:W2:Y:S01]  /*a5b0*/  LDL R2, [R1+0x8] ;  /* 0x0000080001027983 */ /* 0x001ea20000100800 */
[----:B------:R-:W-:Y:S01]  /*a5c0*/  LEA R0, R37, UR42, 0x3 ;  /* 0x0000002a25007c11 */ /* 0x000fe2000f8e18ff */
[----:B------:R-:W-:Y:S01]  /*a5d0*/  BSSY B0, `(.L_x_6924) ;  /* 0x0000005000007945 */ /* 0x000fe20003800000 */
[----:B------:R-:W-:Y:S02]  /*a5e0*/  SHF.R.S32.HI R30, RZ, 0x1f, R7 ;  /* 0x0000001fff1e7819 */ /* 0x000fe40000011407 */
[----:B--2---:R-:W-:-:S04]  /*a5f0*/  SHF.L.U32 R35, R2, 0x1f, RZ ;  /* 0x0000001f02237819 */ /* 0x004fc800000006ff */
[----:B------:R-:W0:Y:S02]  /*a600*/  SYNCS.PHASECHK.TRANS64.TRYWAIT P0, [R0+URZ+0x22880], R35 ;  /* 0x02288023000075a7 */ /* 0x000e24000800017f */
[----:B0-----:R-:W-:Y:S05]  /*a610*/  @!P0 BRA `(.L_x_6925) ;  /* 0x0000004000a08947 */ /* 0x001fea0003800000 */
.L_x_6984:
[----:B------:R-:W-:Y:S05]  /*a620*/  BSYNC B0 ;  /* 0x0000000000007941 */ /* 0x000fea0003800000 */
.L_x_6924:
[----:B------:R-:W2:Y:S01]  /*a630*/  LDL R4, [R1+0xc] ;  /* 0x00000c0001047983 */ /* 0x000ea20000100800 */
[----:B------:R-:W-:-:S03]  /*a640*/  ULDC.64 UR4, c[0x0][0x328] ;  /* 0x0000ca0000047ab9 */ /* 0x000fc60000000a00 */
[----:B------:R-:W3:Y:S01]  /*a650*/  LDL R11, [R1+0x18] ;  /* 0x00001800010b7983 */ /* 0x000ee20000100800 */
[----:B------:R-:W-:Y:S01]  /*a660*/  IMAD R2, R30, UR4, RZ ;  /* 0x000000041e027c24 */ /* 0x000fe2000f8e02ff */
[----:B-----5:R-:W-:Y:S01]  /*a670*/  SHF.R.S32.HI R33, RZ, 0x1f, R8 ;  /* 0x0000001fff217819 */ /* 0x020fe20000011408 */
[----:B------:R-:W-:Y:S01]  /*a680*/  ULDC.64 UR6, c[0x0][0x338] ;  /* 0x0000ce0000067ab9 */ /* 0x000fe20000000a00 */
[----:B------:R-:W-:Y:S01]  /*a690*/  ULDC.64 UR8, c[0x0][0x330] ;  /* 0x0000cc0000087ab9 */ /* 0x000fe20000000a00 */
[C---:B------:R-:W-:Y:S01]  /*a6a0*/  IMAD R9, R7.reuse, UR5, R2 ;  /* 0x0000000507097c24 */ /* 0x040fe2000f8e0202 */
[----:B------:R-:W-:Y:S01]  /*a6b0*/  ULDC.64 UR10, c[0x0][0x318] ;  /* 0x0000c600000a7ab9 */ /* 0x000fe20000000a00 */
[----:B------:R-:W-:Y:S01]  /*a6c0*/  IMAD.WIDE.U32 R2, R7, UR4, RZ ;  /* 0x0000000407027c25 */ /* 0x000fe2000f8e00ff */
[----:B------:R-:W-:Y:S02]  /*a6d0*/  SHF.R.S32.HI R32, RZ, 0x1f, R6 ;  /* 0x0000001fff207819 */ /* 0x000fe40000011406 */
[----:B------:R-:W-:Y:S01]  /*a6e0*/  SHF.R.S32.HI R34, RZ, 0x1f, R5 ;  /* 0x0000001fff227819 */ /* 0x000fe20000011405 */
[----:B------:R-:W-:-:S02]  /*a6f0*/  IMAD.IADD R3, R3, 0x1, R9 ;  /* 0x0000000103037824 */ /* 0x000fc400078e0209 */
[----:B------:R-:W-:Y:S02]  /*a700*/  IMAD R9, R33, UR6, RZ ;  /* 0x0000000621097c24 */ /* 0x000fe4000f8e02ff */
[----:B------:R-:W-:-:S04]  /*a710*/  IMAD.WIDE.U32 R2, R8, UR6, R2 ;  /* 0x0000000608027c25 */ /* 0x000fc8000f8e0002 */
[----:B------:R-:W-:-:S04]  /*a720*/  IMAD R9, R8, UR7, R9 ;  /* 0x0000000708097c24 */ /* 0x000fc8000f8e0209 */
[----:B------:R-:W-:Y:S02]  /*a730*/  IMAD.IADD R3, R3, 0x1, R9 ;  /* 0x0000000103037824 */ /* 0x000fe400078e0209 */
[----:B------:R-:W-:-:S04]  /*a740*/  IMAD.WIDE.U32 R2, R16, UR8, R2 ;  /* 0x0000000810027c25 */ /* 0x000fc8000f8e0002 */
[----:B--2---:R-:W-:-:S04]  /*a750*/  IMAD R9, R4, UR8, RZ ;  /* 0x0000000804097c24 */ /* 0x004fc8000f8e02ff */
[----:B------:R-:W-:Y:S01]  /*a760*/  IMAD R18, R16, UR9, R9 ;  /* 0x0000000910127c24 */ /* 0x000fe2000f8e0209 */
[----:B------:R-:W-:Y:S01]  /*a770*/  IADD3 R9, P0, R2, UR10, RZ ;  /* 0x0000000a02097c10 */ /* 0x000fe2000ff1e0ff */
[----:B---3--:R-:W-:-:S03]  /*a780*/  IMAD R29, R37, 0x5000, R11 ;  /* 0x00005000251d7824 */ /* 0x008fc600078e020b */
[----:B------:R-:W-:Y:S01]  /*a790*/  IADD3.X R10, R3, UR11, R18, P0, !PT ;  /* 0x0000000b030a7c10 */ /* 0x000fe200087fe412 */
[----:B------:R-:W-:-:S04]  /*a7a0*/  IMAD R3, R32, UR4, RZ ;  /* 0x0000000420037c24 */ /* 0x000fc8000f8e02ff */
[C---:B------:R-:W-:Y:S02]  /*a7b0*/  IMAD R4, R6.reuse, UR5, R3 ;  /* 0x0000000506047c24 */ /* 0x040fe4000f8e0203 */
[----:B------:R-:W-:Y:S01]  /*a7c0*/  IMAD.WIDE.U32 R2, R6, UR4, RZ ;  /* 0x0000000406027c25 */ /* 0x000fe2000f8e00ff */
[----:B------:R-:W-:-:S04]  /*a7d0*/  UMOV UR4, 0xffffffff ;  /* 0xffffffff00047882 */ /* 0x000fc80000000000 */
[----:B------:R-:W-:Y:S01]  /*a7e0*/  IADD3 R3, R3, R4, RZ ;  /* 0x0000000403037210 */ /* 0x000fe20007ffe0ff */
[----:B------:R-:W-:-:S04]  /*a7f0*/  IMAD R4, R34, UR6, RZ ;  /* 0x0000000622047c24 */ /* 0x000fc8000f8e02ff */
[C---:B------:R-:W-:Y:S02]  /*a800*/  IMAD R4, R5.reuse, UR7, R4 ;  /* 0x0000000705047c24 */ /* 0x040fe4000f8e0204 */
[----:B------:R-:W-:-:S04]  /*a810*/  IMAD.WIDE.U32 R2, R5, UR6, R2 ;  /* 0x0000000605027c25 */ /* 0x000fc8000f8e0002 */
[----:B------:R-:W-:Y:S02]  /*a820*/  IMAD.IADD R3, R3, 0x1, R4 ;  /* 0x0000000103037824 */ /* 0x000fe400078e0204 */
[----:B------:R-:W-:-:S03]  /*a830*/  IMAD.WIDE.U32 R2, R16, UR8, R2 ;  /* 0x0000000810027c25 */ /* 0x000fc6000f8e0002 */
[----:B------:R-:W-:-:S04]  /*a840*/  IADD3 R17, P0, R2, UR10, RZ ;  /* 0x0000000a02117c10 */ /* 0x000fc8000ff1e0ff */
[----:B------:R-:W-:Y:S01]  /*a850*/  IADD3.X R18, R18, UR11, R3, P0, !PT ;  /* 0x0000000b12127c10 */ /* 0x000fe200087fe403 */
[----:B------:R-:W-:Y:S08]  /*a860*/  BRA.DIV UR4, `(.L_x_6926) ;  /* 0x0000004204207947 */ /* 0x000ff0000b800000 */
[----:B------:R-:W1:Y:S01]  /*a870*/  S2R R2, SR_TID.X ;  /* 0x0000000000027919 */ /* 0x000e620000002100 */
[C---:B------:R-:W-:Y:S02]  /*a880*/  LOP3.LUT P6, RZ, R28.reuse, 0x100000, RZ, 0xc0, !PT ;  /* 0x001000001cff7812 */ /* 0x040fe400078cc0ff */
[----:B------:R-:W-:Y:S01]  /*a890*/  LOP3.LUT R28, R28, 0xfdffffff, RZ, 0xc0, !PT ;  /* 0xfdffffff1c1c7812 */ /* 0x000fe200078ec0ff */
[----:B------:R-:W-:Y:S04]  /*a8a0*/  SHFL.IDX PT, R3, R10, 0x1, 0x181f ;  /* 0x00381f000a037f89 */ /* 0x000fe800000e0000 */
[----:B------:R-:W-:Y:S04]  /*a8b0*/  SHFL.IDX PT, R26, R9, 0x3, 0x181f ;  /* 0x00781f00091a7f89 */ /* 0x000fe800000e0000 */
[----:B------:R-:W-:Y:S02]  /*a8c0*/  SHFL.IDX PT, R19, R10, 0x3, 0x181f ;  /* 0x00781f000a137f89 */ /* 0x000fe400000e0000 */
[----:B------:R-:W-:-:S02]  /*a8d0*/  @P6 LOP3.LUT R28, R28, 0x2000000, RZ, 0xfc, !PT ;  /* 0x020000001c1c6812 */ /* 0x000fc400078efcff */
[----:B------:R-:W-:Y:S02]  /*a8e0*/  SHFL.IDX PT, R24, R9, 0x4, 0x181f ;  /* 0x00981f0009187f89 */ /* 0x000fe400000e0000 */
[C---:B------:R-:W-:Y:S02]  /*a8f0*/  LOP3.LUT P6, RZ, R28.reuse, 0x400000, RZ, 0xc0, !PT ;  /* 0x004000001cff7812 */ /* 0x040fe400078cc0ff */
[----:B------:R-:W-:Y:S01]  /*a900*/  SHFL.IDX PT, R22, R9, 0x5, 0x181f ;  /* 0x00b81f0009167f89 */ /* 0x000fe200000e0000 */
[----:B------:R-:W-:-:S03]  /*a910*/  LOP3.LUT R28, R28, 0xfbffffff, RZ, 0xc0, !PT ;  /* 0xfbffffff1c1c7812 */ /* 0x000fc600078ec0ff */
[----:B------:R-:W-:Y:S04]  /*a920*/  SHFL.IDX PT, R20, R9, 0x6, 0x181f ;  /* 0x00d81f0009147f89 */ /* 0x000fe800000e0000 */
[----:B------:R-:W-:Y:S03]  /*a930*/  SHFL.IDX PT, R14, R9, RZ, 0x181f ;  /* 0x00181fff090e7589 */ /* 0x000fe600000e0000 */
[----:B------:R-:W-:Y:S01]  /*a940*/  @P6 LOP3.LUT R28, R28, 0x4000000, RZ, 0xfc, !PT ;  /* 0x040000001c1c6812 */ /* 0x000fe200078efcff */
[----:B-1----:R-:W-:Y:S01]  /*a950*/  IMAD.SHL.U32 R11, R2, 0x10, RZ ;  /* 0x00000010020b7824 */ /* 0x002fe200078e00ff */
[----:B------:R-:W-:Y:S02]  /*a960*/  SHFL.IDX PT, R4, R10, RZ, 0x181f ;  /* 0x00181fff0a047589 */ /* 0x000fe400000e0000 */
[----:B------:R-:W-:-:S02]  /*a970*/  LOP3.LUT P6, RZ, R28, 0x800000, RZ, 0xc0, !PT ;  /* 0x008000001cff7812 */ /* 0x000fc400078cc0ff */
[----:B------:R-:W1:Y:S01]  /*a980*/  SHFL.IDX PT, R2, R9, 0x1, 0x181f ;  /* 0x00381f0009027f89 */ /* 0x000e6200000e0000 */
[----:B------:R-:W-:Y:S02]  /*a990*/  LOP3.LUT R11, R11, 0x70, RZ, 0xc0, !PT ;  /* 0x000000700b0b7812 */ /* 0x000fe400078ec0ff */
[C---:B------:R-:W-:Y:S02]  /*a9a0*/  LOP3.LUT P5, RZ, R28.reuse, 0x80000, RZ, 0xc0, !PT ;  /* 0x000800001cff7812 */ /* 0x040fe400078ac0ff */
[C---:B------:R-:W-:Y:S02]  /*a9b0*/  LOP3.LUT P4, RZ, R28.reuse, 0x40000, RZ, 0xc0, !PT ;  /* 0x000400001cff7812 */ /* 0x040fe4000788c0ff */
[C---:B------:R-:W-:Y:S02]  /*a9c0*/  LOP3.LUT P3, RZ, R28.reuse, 0x20000, RZ, 0xc0, !PT ;  /* 0x000200001cff7812 */ /* 0x040fe4000786c0ff */
[C---:B------:R-:W-:Y:S02]  /*a9d0*/  LOP3.LUT P2, RZ, R28.reuse, 0x10000, RZ, 0xc0, !PT ;  /* 0x000100001cff7812 */ /* 0x040fe4000784c0ff */
[----:B------:R-:W-:-:S02]  /*a9e0*/  LOP3.LUT P1, RZ, R28, 0x8000, RZ, 0xc0, !PT ;  /* 0x000080001cff7812 */ /* 0x000fc4000782c0ff */
[C---:B-1----:R-:W-:Y:S02]  /*a9f0*/  IADD3 R12, P0, R11.reuse, R2, RZ ;  /* 0x000000020b0c7210 */ /* 0x042fe40007f1e0ff */
[----:B------:R-:W1:Y:S03]  /*aa00*/  SHFL.IDX PT, R2, R9, 0x2, 0x181f ;  /* 0x00581f0009027f89 */ /* 0x000e6600000e0000 */
[----:B------:R-:W-:Y:S01]  /*aa10*/  IMAD.X R13, RZ, RZ, R3, P0 ;  /* 0x000000ffff0d7224 */ /* 0x000fe200000e0603 */
[----:B------:R-:W-:Y:S04]  /*aa20*/  SHFL.IDX PT, R9, R9, 0x7, 0x181f ;  /* 0x00f81f0009097f89 */ /* 0x000fe800000e0000 */
[----:B------:R-:W2:Y:S01]  /*aa30*/  SHFL.IDX PT, R3, R10, 0x2, 0x181f ;  /* 0x00581f000a037f89 */ /* 0x000ea200000e0000 */
[----:B-1----:R-:W-:-:S05]  /*aa40*/  IADD3 R2, P0, R11, R2, RZ ;  /* 0x000000020b027210 */ /* 0x002fca0007f1e0ff */
[----:B--2---:R-:W-:Y:S01]  /*aa50*/  IMAD.X R3, RZ, RZ, R3, P0 ;  /* 0x000000ffff037224 */ /* 0x004fe200000e0603 */
[----:B------:R-:W-:-:S05]  /*aa60*/  IADD3 R26, P0, R11, R26, RZ ;  /* 0x0000001a0b1a7210 */ /* 0x000fca0007f1e0ff */
[----:B------:R-:W-:Y:S01]  /*aa70*/  IMAD.X R27, RZ, RZ, R19, P0 ;  /* 0x000000ffff1b7224 */ /* 0x000fe200000e0613 */
[C---:B------:R-:W-:Y:S01]  /*aa80*/  IADD3 R24, P0, R11.reuse, R24, RZ ;  /* 0x000000180b187210 */ /* 0x040fe20007f1e0ff */
[----:B------:R-:W1:Y:S04]  /*aa90*/  SHFL.IDX PT, R19, R10, 0x4, 0x181f ;  /* 0x00981f000a137f89 */ /* 0x000e6800000e0000 */
[----:B-1----:R-:W-:Y:S01]  /*aaa0*/  IMAD.X R25, RZ, RZ, R19, P0 ;  /* 0x000000ffff197224 */ /* 0x002fe200000e0613 */
[C---:B------:R-:W-:Y:S01]  /*aab0*/  IADD3 R22, P0, R11.reuse, R22, RZ ;  /* 0x000000160b167210 */ /* 0x040fe20007f1e0ff */
[----:B------:R-:W1:Y:S04]  /*aac0*/  SHFL.IDX PT, R19, R10, 0x5, 0x181f ;  /* 0x00b81f000a137f89 */ /* 0x000e6800000e0000 */
[----:B-1----:R-:W-:Y:S01]  /*aad0*/  IMAD.X R23, RZ, RZ, R19, P0 ;  /* 0x000000ffff177224 */ /* 0x002fe200000e0613 */
[C---:B------:R-:W-:Y:S01]  /*aae0*/  IADD3 R20, P0, R11.reuse, R20, RZ ;  /* 0x000000140b147210 */ /* 0x040fe20007f1e0ff */
[----:B------:R-:W1:Y:S04]  /*aaf0*/  SHFL.IDX PT, R19, R10, 0x6, 0x181f ;  /* 0x00d81f000a137f89 */ /* 0x000e6800000e0000 */
[----:B------:R-:W-:Y:S01]  /*ab00*/  SHFL.IDX PT, R10, R10, 0x7, 0x181f ;  /* 0x00f81f000a0a7f89 */ /* 0x000fe200000e0000 */
[----:B-1----:R-:W-:Y:S01]  /*ab10*/  IMAD.X R21, RZ, RZ, R19, P0 ;  /* 0x000000ffff157224 */ /* 0x002fe200000e0613 */
[----:B------:R-:W-:-:S05]  /*ab20*/  IADD3 R14, P0, R11, R14, RZ ;  /* 0x0000000e0b0e7210 */ /* 0x000fca0007f1e0ff */
[----:B------:R-:W-:Y:S01]  /*ab30*/  IMAD.X R15, RZ, RZ, R4, P0 ;  /* 0x000000ffff0f7224 */ /* 0x000fe200000e0604 */
[----:B------:R-:W-:Y:S01]  /*ab40*/  LOP3.LUT P0, RZ, R28, 0x200000, RZ, 0xc0, !PT ;  /* 0x002000001cff7812 */ /* 0x000fe2000780c0ff */
[----:B------:R-:W-:-:S05]  /*ab50*/  VIADD R4, R29, UR42 ;  /* 0x0000002a1d047c36 */ /* 0x000fca0008000000 */
[----:B------:R1:W-:Y:S01]  /*ab60*/  LDGSTS.E.BYPASS.LTC128B.128 [R4+0xa400], desc[UR48][R14.64], !P6 ;  /* 0x0a4000000e047fae */ /* 0x0003e2000f101d70 */
[----:B------:R-:W-:-:S03]  /*ab70*/  LOP3.LUT P6, RZ, R28, 0x4000000, RZ, 0xc0, !PT ;  /* 0x040000001cff7812 */ /* 0x000fc600078cc0ff */
[----:B-1----:R-:W-:Y:S10]  /*ab80*/  SHFL.IDX PT, R14, R17, 0x1, 0x181f ;  /* 0x00381f00110e7f89 */ /* 0x002ff400000e0000 */
[----:B------:R-:W-:Y:S01]  /*ab90*/  LDGSTS.E.BYPASS.LTC128B.128 [R4+0xac00], desc[UR48][R12.64], !P6 ;  /* 0x0ac000000c047fae */ /* 0x000fe2000f101d70 */
[----:B------:R-:W-:-:S03]  /*aba0*/  LOP3.LUT P6, RZ, R28, 0x2000000, RZ, 0xc0, !PT ;  /* 0x020000001cff7812 */ /* 0x000fc600078cc0ff */
[----:B------:R1:W-:Y:S10]  /*abb0*/  LDGSTS.E.BYPASS.LTC128B.128 [R4+0xb400], desc[UR48][R2.64], !P0 ;  /* 0x0b40000002047fae */ /* 0x0003f4000c101d70 */
[----:B------:R2:W-:Y:S04]  /*abc0*/  LDGSTS.E.BYPASS.LTC128B.128 [R4+0xbc00], desc[UR48][R26.64], !P6 ;  /* 0x0bc000001a047fae */ /* 0x0005e8000f101d70 */
[----:B-1----:R-:W1:Y:S04]  /*abd0*/  SHFL.IDX PT, R2, R17, RZ, 0x181f ;  /* 0x00181fff11027589 */ /* 0x002e6800000e0000 */
[----:B------:R-:W3:Y:S04]  /*abe0*/  SHFL.IDX PT, R3, R18, RZ, 0x181f ;  /* 0x00181fff12037589 */ /* 0x000ee800000e0000 */
[----:B------:R2:W-:Y:S04]  /*abf0*/  LDGSTS.E.BYPASS.LTC128B.128 [R4+0xc400], desc[UR48][R24.64], !P5 ;  /* 0x0c40000018047fae */ /* 0x0005e8000e901d70 */
[----:B------:R2:W-:Y:S04]  /*ac00*/  LDGSTS.E.BYPASS.LTC128B.128 [R4+0xcc00], desc[UR48][R22.64], !P4 ;  /* 0x0cc0000016047fae */ /* 0x0005e8000e101d70 */
[----:B------:R2:W-:Y:S04]  /*ac10*/  LDGSTS.E.BYPASS.LTC128B.128 [R4+0xd400], desc[UR48][R20.64], !P3 ;  /* 0x0d40000014047fae */ /* 0x0005e8000d901d70 */
[----:B------:R-:W4:Y:S01]  /*ac20*/  SHFL.IDX PT, R18, R18, 0x1, 0x181f ;  /* 0x00381f0012127f89 */ /* 0x000f2200000e0000 */
[----:B-1----:R-:W-:-:S05]  /*ac30*/  IADD3 R12, P0, R11, R2, RZ ;  /* 0x000000020b0c7210 */ /* 0x002fca0007f1e0ff */
[----:B---3--:R-:W-:Y:S01]  /*ac40*/  IMAD.X R13, RZ, RZ, R3, P0 ;  /* 0x000000ffff0d7224 */ /* 0x008fe200000e0603 */
[----:B------:R-:W-:-:S05]  /*ac50*/  IADD3 R2, P0, R11, R9, RZ ;  /* 0x000000090b027210 */ /* 0x000fca0007f1e0ff */
[----:B------:R-:W-:-:S05]  /*ac60*/  IMAD.X R3, RZ, RZ, R10, P0 ;  /* 0x000000ffff037224 */ /* 0x000fca00000e060a */
[----:B------:R2:W-:Y:S04]  /*ac70*/  LDGSTS.E.BYPASS.LTC128B.128 [R4+0xdc00], desc[UR48][R2.64], !P2 ;  /* 0x0dc0000002047fae */ /* 0x0005e8000d101d70 */
[----:B----4-:R2:W-:Y:S02]  /*ac80*/  LDGSTS.E.BYPASS.LTC128B.128 [R4+0xe400], desc[UR48][R12.64], !P1 ;  /* 0x0e4000000c047fae */ /* 0x0105e4000c901d70 */
.L_x_7006:
[----:B--2---:R-:W1:Y:S01]  /*ac90*/  S2R R2, SR_TID.X ;  /* 0x0000000000027919 */ /* 0x004e620000002100 */
[----:B------:R-:W-:Y:S02]  /*aca0*/  LOP3.LUT P1, RZ, R28, 0x1000000, RZ, 0xc0, !PT ;  /* 0x010000001cff7812 */ /* 0x000fe4000782c0ff */
[----:B-1----:R-:W-:-:S04]  /*acb0*/  SHF.L.U32 R2, R2, 0x4, RZ ;  /* 0x0000000402027819 */ /* 0x002fc800000006ff */
[----:B------:R-:W-:-:S04]  /*acc0*/  LOP3.LUT R2, R2, 0x70, RZ, 0xc0, !PT ;  /* 0x0000007002027812 */ /* 0x000fc800078ec0ff */
[----:B------:R-:W-:-:S05]  /*acd0*/  IADD3 R2, P0, R2, R14, RZ ;  /* 0x0000000e02027210 */ /* 0x000fca0007f1e0ff */
[----:B------:R-:W-:Y:S01]  /*ace0*/  IMAD.X R3, RZ, RZ, R18, P0 ;  /* 0x000000ffff037224 */ /* 0x000fe200000e0612 */
[----:B------:R-:W-:-:S04]  /*acf0*/  PLOP3.LUT P0, PT, PT, PT, PT, 0x80, 0x0 ;  /* 0x000000000000781c */ /* 0x000fc80003f0f070 */
[----:B------:R-:W-:Y:S01]  /*ad00*/  @!PT LDS RZ, [RZ] ;  /* 0x00000000fffff984 */ /* 0x000fe20000000800 */
[----:B------:R-:W-:Y:S01]  /*ad10*/  @!PT LDS RZ, [RZ] ;  /* 0x00000000fffff984 */ /* 0x000fe20000000800 */
[----:B------:R-:W-:Y:S01]  /*ad20*/  @!PT LDS RZ, [RZ] ;  /* 0x00000000fffff984 */ /* 0x000fe20000000800 */
[----:B------:R1:W-:Y:S01]  /*ad30*/  LDGSTS.E.BYPASS.LTC128B.128 [R4+0xec00], desc[UR48][R2.64], !P1 ;  /* 0x0ec0000002047fae */ /* 0x0003e2000c901d70 */
[----:B------:R-:W-:-:S08]  /*ad40*/  NOP ;  /* 0x0000000000007918 */ /* 0x000fd00000000000 */
.L_x_6927:
        /* <DEDUP_REMOVED lines=11> */
.L_x_6928:
[----:B------:R1:W-:Y:S01]  /*ae00*/  SYNCS.ARRIVE.TRANS64.A1T0 RZ, [R0+URZ+0x22870], RZ ;  /* 0x022870ff00ff79a7 */ /* 0x0003e2000810003f */
[----:B------:R-:W-:Y:S05]  /*ae10*/  @!P2 BRA `(.L_x_6929) ;  /* 0x000000000004a947 */ /* 0x000fea0003800000 */
[----:B------:R-:W-:Y:S01]  /*ae20*/  BPT.TRAP 0x1 ;  /* 0x000000040000795c */ /* 0x000fe20000300000 */
.L_x_6929:
[----:B------:R-:W2:Y:S01]  /*ae30*/  SYNCS.PHASECHK.TRANS64.TRYWAIT P0, [R0+URZ+0x22840], R35 ;  /* 0x02284023000075a7 */ /* 0x000ea2000800017f */
[----:B------:R-:W-:Y:S04]  /*ae40*/  BSSY B0, `(.L_x_6930) ;  /* 0x0000002000007945 */ /* 0x000fe80003800000 */
[----:B--2---:R-:W-:Y:S05]  /*ae50*/  @!P0 BRA `(.L_x_6931) ;  /* 0x0000004400808947 */ /* 0x004fea0003800000 */
.L_x_7007:
[----:B------:R-:W-:Y:S05]  /*ae60*/  BSYNC B0 ;  /* 0x0000000000007941 */ /* 0x000fea0003800000 */
.L_x_6930:
[----:B------:R-:W3:Y:S01]  /*ae70*/  LDL R10, [R1+0xc] ;  /* 0x00000c00010a7983 */ /* 0x000ee20000100800 */
[----:B------:R-:W-:Y:S01]  /*ae80*/  ULDC.64 UR4, c[0x0][0x300] ;  /* 0x0000c00000047ab9 */ /* 0x000fe20000000a00 */
[----:B------:R-:W-:Y:S01]  /*ae90*/  ULDC.64 UR6, c[0x0][0x310] ;  /* 0x0000c40000067ab9 */ /* 0x000fe20000000a00 */
[----:B------:R-:W-:Y:S01]  /*aea0*/  IMAD R30, R30, UR4, RZ ;  /* 0x000000041e1e7c24 */ /* 0x000fe2000f8e02ff */
[----:B------:R4:W5:Y:S01]  /*aeb0*/  LDL R23, [R1+0x14] ;  /* 0x0000140001177983 */ /* 0x0009620000100800 */
[C---:B------:R-:W-:Y:S01]  /*aec0*/  IMAD.WIDE.U32 R2, R7.reuse, UR4, RZ ;  /* 0x0000000407027c25 */ /* 0x040fe2000f8e00ff */
[----:B------:R-:W-:Y:S01]  /*aed0*/  ULDC.64 UR8, c[0x0][0x308] ;  /* 0x0000c20000087ab9 */ /* 0x000fe20000000a00 */
[----:B------:R-:W-:Y:S01]  /*aee0*/  ULDC.64 UR10, c[0x0][0x2e8] ;  /* 0x0000ba00000a7ab9 */ /* 0x000fe20000000a00 */
[----:B------:R-:W-:Y:S01]  /*aef0*/  LOP3.LUT P1, RZ, R28, 0x1, RZ, 0xc0, !PT ;  /* 0x000000011cff7812 */ /* 0x000fe2000782c0ff */
[----:B------:R-:W-:Y:S02]  /*af00*/  IMAD R9, R7, UR5, R30 ;  /* 0x0000000507097c24 */ /* 0x000fe4000f8e021e */
[----:B------:R-:W-:-:S02]  /*af10*/  IMAD R33, R33, UR6, RZ ;  /* 0x0000000621217c24 */ /* 0x000fc4000f8e02ff */
[----:B------:R-:W-:Y:S02]  /*af20*/  IMAD.IADD R3, R3, 0x1, R9 ;  /* 0x0000000103037824 */ /* 0x000fe400078e0209 */
[C---:B------:R-:W-:Y:S02]  /*af30*/  IMAD R33, R8.reuse, UR7, R33 ;  /* 0x0000000708217c24 */ /* 0x040fe4000f8e0221 */
[----:B------:R-:W-:-:S04]  /*af40*/  IMAD.WIDE.U32 R2, R8, UR6, R2 ;  /* 0x0000000608027c25 */ /* 0x000fc8000f8e0002 */
[----:B------:R-:W-:Y:S02]  /*af50*/  IMAD.IADD R3, R3, 0x1, R33 ;  /* 0x0000000103037824 */ /* 0x000fe400078e0221 */
[----:B------:R-:W-:-:S03]  /*af60*/  IMAD.WIDE.U32 R2, R16, UR8, R2 ;  /* 0x0000000810027c25 */ /* 0x000fc6000f8e0002 */
[----:B------:R-:W-:Y:S01]  /*af70*/  IADD3 R8, P0, R2, UR10, RZ ;  /* 0x0000000a02087c10 */ /* 0x000fe2000ff1e0ff */
[----:B------:R-:W-:Y:S02]  /*af80*/  IMAD R34, R34, UR6, RZ ;  /* 0x0000000622227c24 */ /* 0x000fe4000f8e02ff */
[----:B---3--:R-:W-:Y:S02]  /*af90*/  IMAD R9, R10, UR8, RZ ;  /* 0x000000080a097c24 */ /* 0x008fe4000f8e02ff */
[----:B------:R-:W3:Y:S02]  /*afa0*/  S2R R10, SR_TID.X ;  /* 0x00000000000a7919 */ /* 0x000ee40000002100 */
[----:B------:R-:W-:-:S05]  /*afb0*/  IMAD R9, R16, UR9, R9 ;  /* 0x0000000910097c24 */ /* 0x000fca000f8e0209 */
[----:B------:R-:W-:Y:S01]  /*afc0*/  IADD3.X R7, R3, UR11, R9, P0, !PT ;  /* 0x0000000b03077c10 */ /* 0x000fe200087fe409 */
[----:B------:R-:W-:-:S04]  /*afd0*/  IMAD R3, R32, UR4, RZ ;  /* 0x0000000420037c24 */ /* 0x000fc8000f8e02ff */
[C---:B------:R-:W-:Y:S02]  /*afe0*/  IMAD R11, R6.reuse, UR5, R3 ;  /* 0x00000005060b7c24 */ /* 0x040fe4000f8e0203 */
[----:B------:R-:W-:-:S04]  /*aff0*/  IMAD.WIDE.U32 R2, R6, UR4, RZ ;  /* 0x0000000406027c25 */ /* 0x000fc8000f8e00ff */
[----:B------:R-:W-:Y:S02]  /*b000*/  IMAD.IADD R3, R3, 0x1, R11 ;  /* 0x0000000103037824 */ /* 0x000fe400078e020b */
[C---:B------:R-:W-:Y:S02]  /*b010*/  IMAD R11, R5.reuse, UR7, R34 ;  /* 0x00000007050b7c24 */ /* 0x040fe4000f8e0222 */
[----:B------:R-:W-:-:S04]  /*b020*/  IMAD.WIDE.U32 R2, R5, UR6, R2 ;  /* 0x0000000605027c25 */ /* 0x000fc8000f8e0002 */
[----:B------:R-:W-:Y:S02]  /*b030*/  IMAD.IADD R3, R3, 0x1, R11 ;  /* 0x0000000103037824 */ /* 0x000fe400078e020b */
[----:B------:R-:W-:Y:S01]  /*b040*/  IMAD.WIDE.U32 R2, R16, UR8, R2 ;  /* 0x0000000810027c25 */ /* 0x000fe2000f8e0002 */
[----:B------:R-:W-:Y:S02]  /*b050*/  UMOV UR4, 0xffffffff ;  /* 0xffffffff00047882 */ /* 0x000fe40000000000 */
[----:B------:R-:W-:Y:S01]  /*b060*/  IADD3 R6, P0, R2, UR10, RZ ;  /* 0x0000000a02067c10 */ /* 0x000fe2000ff1e0ff */
[----:B---3--:R-:W-:-:S03]  /*b070*/  IMAD.SHL.U32 R22, R10, 0x10, RZ ;  /* 0x000000100a167824 */ /* 0x008fc600078e00ff */
[----:B------:R-:W-:Y:S02]  /*b080*/  IADD3.X R5, R9, UR11, R3, P0, !PT ;  /* 0x0000000b09057c10 */ /* 0x000fe400087fe403 */
[----:B------:R-:W-:Y:S01]  /*b090*/  LOP3.LUT R22, R22, 0x70, RZ, 0xc0, !PT ;  /* 0x0000007016167812 */ /* 0x000fe200078ec0ff */
[----:B----4-:R-:W-:Y:S06]  /*b0a0*/  BRA.DIV UR4, `(.L_x_6932) ;  /* 0x0000004604007947 */ /* 0x010fec000b800000 */
[----:B------:R-:W3:Y:S01]  /*b0b0*/  SHFL.IDX PT, R14, R8, 0x1, 0x181f ;  /* 0x00381f00080e7f89 */ /* 0x000ee200000e0000 */
[C---:B-----5:R-:W-:Y:S02]  /*b0c0*/  ISETP.GE.AND P2, PT, R23.reuse, 0x11, PT ;  /* 0x000000111700780c */ /* 0x060fe40003f46270 */
[C---:B------:R-:W-:Y:S01]  /*b0d0*/  ISETP.GE.AND P3, PT, R23.reuse, 0x21, PT ;  /* 0x000000211700780c */ /* 0x040fe20003f66270 */
[----:B------:R-:W4:Y:S01]  /*b0e0*/  SHFL.IDX PT, R21, R7, 0x1, 0x181f ;  /* 0x00381f0007157f89 */ /* 0x000f2200000e0000 */
[C---:B------:R-:W-:Y:S02]  /*b0f0*/  ISETP.GE.AND P4, PT, R23.reuse, 0x31, PT ;  /* 0x000000311700780c */ /* 0x040fe40003f86270 */
[C---:B------:R-:W-:Y:S01]  /*b100*/  ISETP.GE.AND P6, PT, R23.reuse, 0x41, PT ;  /* 0x000000411700780c */ /* 0x040fe20003fc6270 */
[----:B------:R-:W-:Y:S01]  /*b110*/  SHFL.IDX PT, R2, R7, 0x2, 0x181f ;  /* 0x00581f0007027f89 */ /* 0x000fe200000e0000 */
[C---:B------:R-:W-:Y:S02]  /*b120*/  ISETP.GE.AND P5, PT, R23.reuse, 0x51, PT ;  /* 0x000000511700780c */ /* 0x040fe40003fa6270 */
[----:B------:R-:W-:Y:S01]  /*b130*/  LOP3.LUT R28, R28, 0xfdffffff, RZ, 0xc0, !PT ;  /* 0xfdffffff1c1c7812 */ /* 0x000fe200078ec0ff */
[----:B------:R-:W-:Y:S03]  /*b140*/  SHFL.IDX PT, R13, R8, 0x4, 0x181f ;  /* 0x00981f00080d7f89 */ /* 0x000fe600000e0000 */
[----:B------:R-:W-:Y:S01]  /*b150*/  @P1 LOP3.LUT R28, R28, 0x2000000, RZ, 0xfc, !PT ;  /* 0x020000001c1c1812 */ /* 0x000fe200078efcff */
[----:B------:R-:W-:Y:S01]  /*b160*/  SHFL.IDX PT, R10, R8, 0x5, 0x181f ;  /* 0x00b81f00080a7f89 */ /* 0x000fe200000e0000 */
[----:B------:R-:W-:-:S03]  /*b170*/  ISETP.GE.AND P1, PT, R23, 0x1, PT ;  /* 0x000000011700780c */ /* 0x000fc60003f26270 */
[----:B------:R-:W-:Y:S01]  /*b180*/  SHFL.IDX PT, R9, R7, 0x5, 0x181f ;  /* 0x00b81f0007097f89 */ /* 0x000fe200000e0000 */
[----:B---3--:R-:W-:-:S03]  /*b190*/  @P2 IADD3 R18, P0, R22, R14, RZ ;  /* 0x0000000e16122210 */ /* 0x008fc60007f1e0ff */
[----:B------:R-:W-:Y:S04]  /*b1a0*/  SHFL.IDX PT, R3, R8, RZ, 0x181f ;  /* 0x00181fff08037589 */ /* 0x000fe800000e0000 */
[----:B------:R-:W3:Y:S01]  /*b1b0*/  SHFL.IDX PT, R14, R8, 0x2, 0x181f ;  /* 0x00581f00080e7f89 */ /* 0x000ee200000e0000 */
[----:B----4-:R-:W-:-:S03]  /*b1c0*/  @P2 IMAD.X R21, RZ, RZ, R21, P0 ;  /* 0x000000ffff152224 */ /* 0x010fc600000e0615 */
[----:B------:R-:W-:Y:S04]  /*b1d0*/  SHFL.IDX PT, R20, R8, 0x6, 0x181f ;  /* 0x00d81f0008147f89 */ /* 0x000fe800000e0000 */
[----:B------:R-:W-:Y:S01]  /*b1e0*/  SHFL.IDX PT, R19, R7, 0x6, 0x181f ;  /* 0x00d81f0007137f89 */ /* 0x000fe200000e0000 */
[----:B---3--:R-:W-:-:S03]  /*b1f0*/  @P3 IADD3 R11, P0, R22, R14, RZ ;  /* 0x0000000e160b3210 */ /* 0x008fc60007f1e0ff */
[----:B------:R-:W3:Y:S02]  /*b200*/  SHFL.IDX PT, R14, R8, 0x3, 0x181f ;  /* 0x00781f00080e7f89 */ /* 0x000ee400000e0000 */
[----:B------:R-:W-:Y:S02]  /*b210*/  @P3 IMAD.X R12, RZ, RZ, R2, P0 ;  /* 0x000000ffff0c3224 */ /* 0x000fe400000e0602 */
[----:B------:R-:W-:Y:S04]  /*b220*/  SHFL.IDX PT, R8, R8, 0x7, 0x181f ;  /* 0x00f81f0008087f89 */ /* 0x000fe800000e0000 */
[----:B------:R-:W4:Y:S01]  /*b230*/  SHFL.IDX PT, R2, R7, 0x3, 0x181f ;  /* 0x00781f0007027f89 */ /* 0x000f2200000e0000 */
[----:B---3--:R-:W-:-:S05]  /*b240*/  @P4 IADD3 R17, P0, R22, R14, RZ ;  /* 0x0000000e16114210 */ /* 0x008fca0007f1e0ff */
[----:B----4-:R-:W-:Y:S01]  /*b250*/  @P4 IMAD.X R15, RZ, RZ, R2, P0 ;  /* 0x000000ffff0f4224 */ /* 0x010fe200000e0602 */
[----:B------:R-:W-:Y:S01]  /*b260*/  @P6 IADD3 R13, P0, R22, R13, RZ ;  /* 0x0000000d160d6210 */ /* 0x000fe20007f1e0ff */
[----:B------:R-:W3:Y:S01]  /*b270*/  SHFL.IDX PT, R2, R7, 0x4, 0x181f ;  /* 0x00981f0007027f89 */ /* 0x000ee200000e0000 */
[----:B------:R-:W-:-:S03]  /*b280*/  ISETP.GE.AND P4, PT, R23, 0x61, PT ;  /* 0x000000611700780c */ /* 0x000fc60003f86270 */
[----:B---3--:R-:W-:Y:S01]  /*b290*/  @P6 IMAD.X R14, RZ, RZ, R2, P0 ;  /* 0x000000ffff0e6224 */ /* 0x008fe200000e0602 */
[C---:B------:R-:W-:Y:S01]  /*b2a0*/  @P5 IADD3 R10, P0, R22.reuse, R10, RZ ;  /* 0x0000000a160a5210 */ /* 0x040fe20007f1e0ff */
[----:B------:R-:W3:Y:S04]  /*b2b0*/  SHFL.IDX PT, R2, R7, RZ, 0x181f ;  /* 0x00181fff07027589 */ /* 0x000ee800000e0000 */
[----:B------:R-:W-:Y:S01]  /*b2c0*/  @P5 IMAD.X R9, RZ, RZ, R9, P0 ;  /* 0x000000ffff095224 */ /* 0x000fe200000e0609 */
[----:B------:R-:W-:-:S04]  /*b2d0*/  @P1 IADD3 R3, P0, R22, R3, RZ ;  /* 0x0000000316031210 */ /* 0x000fc80007f1e0ff */
[----:B---3--:R-:W-:Y:S02]  /*b2e0*/  @P1 IADD3.X R2, RZ, R2, RZ, P0, !PT ;  /* 0x00000002ff021210 */ /* 0x008fe400007fe4ff */
[----:B------:R-:W-:Y:S02]  /*b2f0*/  @P4 IADD3 R20, P0, R22, R20, RZ ;  /* 0x0000001416144210 */ /* 0x000fe40007f1e0ff */
[----:B------:R-:W-:-:S03]  /*b300*/  LOP3.LUT P1, RZ, R28, 0x2000000, RZ, 0xc0, !PT ;  /* 0x020000001cff7812 */ /* 0x000fc6000782c0ff */
[----:B------:R-:W-:Y:S01]  /*b310*/  @P4 IMAD.X R19, RZ, RZ, R19, P0 ;  /* 0x000000ffff134224 */ /* 0x000fe200000e0613 */
[----:B------:R-:W-:-:S13]  /*b320*/  ISETP.GE.AND P0, PT, R23, 0x1, PT ;  /* 0x000000011700780c */ /* 0x000fda0003f06270 */
[----:B------:R-:W-:-:S04]  /*b330*/  @P0 LOP3.LUT R3, R3, R2, RZ, 0x3c, !PT ;  /* 0x0000000203030212 */ /* 0x000fc800078e3cff */
[----:B------:R-:W-:-:S04]  /*b340*/  @P0 LOP3.LUT R2, R3, R2, RZ, 0x3c, !PT ;  /* 0x0000000203020212 */ /* 0x000fc800078e3cff */
[----:B------:R-:W-:-:S05]  /*b350*/  @P0 LOP3.LUT R3, R3, R2, RZ, 0x3c, !PT ;  /* 0x0000000203030212 */ /* 0x000fca00078e3cff */
[----:B------:R3:W-:Y:S02]  /*b360*/  @P0 LDGSTS.E.BYPASS.LTC128B.128 [R4+0x18400], desc[UR48][R2.64], !P1 ;  /* 0x1840000002040fae */ /* 0x0007e4000c901d70 */
[----:B---3--:R-:W-:Y:S02]  /*b370*/  @P2 IMAD.MOV.U32 R2, RZ, RZ, R18 ;  /* 0x000000ffff022224 */ /* 0x008fe400078e0012 */
[----:B------:R-:W-:Y:S01]  /*b380*/  @P2 IMAD.MOV.U32 R3, RZ, RZ, R21 ;  /* 0x000000ffff032224 */ /* 0x000fe200078e0015 */
[----:B------:R-:W-:Y:S04]  /*b390*/  SHFL.IDX PT, R18, R7, 0x7, 0x181f ;  /* 0x00f81f0007127f89 */ /* 0x000fe800000e0000 */
[----:B------:R3:W-:Y:S01]  /*b3a0*/  @P2 LDGSTS.E.BYPASS.LTC128B.128 [R4+0x18c00], desc[UR48][R2.64], !P1 ;  /* 0x18c0000002042fae */ /* 0x0007e2000c901d70 */
[----:B------:R-:W-:Y:S01]  /*b3b0*/  ISETP.GE.AND P2, PT, R23, 0x81, PT ;  /* 0x000000811700780c */ /* 0x000fe20003f46270 */
[----:B---3--:R-:W-:-:S02]  /*b3c0*/  @P3 IMAD.MOV.U32 R2, RZ, RZ, R11 ;  /* 0x000000ffff023224 */ /* 0x008fc400078e000b */
[----:B------:R-:W-:Y:S01]  /*b3d0*/  @P3 IMAD.MOV.U32 R3, RZ, RZ, R12 ;  /* 0x000000ffff033224 */ /* 0x000fe200078e000c */
[----:B------:R-:W3:Y:S04]  /*b3e0*/  SHFL.IDX PT, R11, R6, RZ, 0x181f ;  /* 0x00181fff060b7589 */ /* 0x000ee800000e0000 */
[----:B------:R4:W-:Y:S01]  /*b3f0*/  @P3 LDGSTS.E.BYPASS.LTC128B.128 [R4+0x19400], desc[UR48][R2.64], !P1 ;  /* 0x1940000002043fae */ /* 0x0009e2000c901d70 */
[----:B------:R-:W-:-:S03]  /*b400*/  ISETP.GE.AND P3, PT, R23, 0x71, PT ;  /* 0x000000711700780c */ /* 0x000fc60003f66270 */
[----:B----4-:R-:W4:Y:S04]  /*b410*/  SHFL.IDX PT, R2, R5, RZ, 0x181f ;  /* 0x00181fff05027589 */ /* 0x010f2800000e0000 */
[----:B------:R-:W0:Y:S01]  /*b420*/  SHFL.IDX PT, R5, R5, 0x1, 0x181f ;  /* 0x00381f0005057f89 */ /* 0x000e2200000e0000 */
[----:B---3--:R-:W-:-:S05]  /*b430*/  @P2 IADD3 R11, P0, R22, R11, RZ ;  /* 0x0000000b160b2210 */ /* 0x008fca0007f1e0ff */
[----:B----4-:R-:W-:Y:S01]  /*b440*/  @P2 IMAD.X R12, RZ, RZ, R2, P0 ;  /* 0x000000ffff0c2224 */ /* 0x010fe200000e0602 */
[----:B------:R-:W-:-:S05]  /*b450*/  @P3 IADD3 R7, P0, R22, R8, RZ ;  /* 0x0000000816073210 */ /* 0x000fca0007f1e0ff */
[----:B------:R-:W-:Y:S01]  /*b460*/  @P3 IMAD.X R18, RZ, RZ, R18, P0 ;  /* 0x000000ffff123224 */ /* 0x000fe200000e0612 */
[----:B------:R-:W-:-:S13]  /*b470*/  ISETP.GE.AND P0, PT, R23, 0x31, PT ;  /* 0x000000311700780c */ /* 0x000fda0003f06270 */
[----:B------:R-:W-:Y:S02]  /*b480*/  @P0 IMAD.MOV.U32 R2, RZ, RZ, R17 ;  /* 0x000000ffff020224 */ /* 0x000fe400078e0011 */
[----:B------:R-:W-:-:S05]  /*b490*/  @P0 IMAD.MOV.U32 R3, RZ, RZ, R15 ;  /* 0x000000ffff030224 */ /* 0x000fca00078e000f */
[----:B------:R3:W-:Y:S02]  /*b4a0*/  @P0 LDGSTS.E.BYPASS.LTC128B.128 [R4+0x19c00], desc[UR48][R2.64], !P1 ;  /* 0x19c0000002040fae */ /* 0x0007e4000c901d70 */
[----:B---3--:R-:W-:Y:S02]  /*b4b0*/  @P6 IMAD.MOV.U32 R2, RZ, RZ, R13 ;  /* 0x000000ffff026224 */ /* 0x008fe400078e000d */
[----:B------:R-:W-:Y:S02]  /*b4c0*/  @P6 IMAD.MOV.U32 R3, RZ, RZ, R14 ;  /* 0x000000ffff036224 */ /* 0x000fe400078e000e */
[----:B------:R3:W4:Y:S04]  /*b4d0*/  SHFL.IDX PT, R14, R6, 0x1, 0x181f ;  /* 0x00381f00060e7f89 */ /* 0x00072800000e0000 */
[----:B------:R1:W-:Y:S02]  /*b4e0*/  @P6 LDGSTS.E.BYPASS.LTC128B.128 [R4+0x1a400], desc[UR48][R2.64], !P1 ;  /* 0x1a40000002046fae */ /* 0x0003e4000c901d70 */
[----:B-1----:R-:W-:Y:S01]  /*b4f0*/  @P5 IMAD.MOV.U32 R2, RZ, RZ, R10 ;  /* 0x000000ffff025224 */ /* 0x002fe200078e000a */
[----:B------:R-:W-:-:S05]  /*b500*/  @P5 MOV R3, R9 ;  /* 0x0000000900035202 */ /* 0x000fca0000000f00 */
[----:B------:R1:W-:Y:S02]  /*b510*/  @P5 LDGSTS.E.BYPASS.LTC128B.128 [R4+0x1ac00], desc[UR48][R2.64], !P1 ;  /* 0x1ac0000002045fae */ /* 0x0003e4000c901d70 */
[----:B-1----:R-:W-:Y:S02]  /*b520*/  @P4 IMAD.MOV.U32 R2, RZ, RZ, R20 ;  /* 0x000000ffff024224 */ /* 0x002fe400078e0014 */
[----:B------:R-:W-:-:S05]  /*b530*/  @P4 IMAD.MOV.U32 R3, RZ, RZ, R19 ;  /* 0x000000ffff034224 */ /* 0x000fca00078e0013 */
[----:B------:R1:W-:Y:S02]  /*b540*/  @P4 LDGSTS.E.BYPASS.LTC128B.128 [R4+0x1b400], desc[UR48][R2.64], !P1 ;  /* 0x1b40000002044fae */ /* 0x0003e4000c901d70 */
[----:B-1----:R-:W-:Y:S02]  /*b550*/  @P3 IMAD.MOV.U32 R2, RZ, RZ, R7 ;  /* 0x000000ffff023224 */ /* 0x002fe400078e0007 */
[----:B------:R-:W-:-:S05]  /*b560*/  @P3 IMAD.MOV.U32 R3, RZ, RZ, R18 ;  /* 0x000000ffff033224 */ /* 0x000fca00078e0012 */
[----:B------:R1:W-:Y:S02]  /*b570*/  @P3 LDGSTS.E.BYPASS.LTC128B.128 [R4+0x1bc00], desc[UR48][R2.64], !P1 ;  /* 0x1bc0000002043fae */ /* 0x0003e4000c901d70 */
[----:B-1----:R-:W-:Y:S02]  /*b580*/  @P2 IMAD.MOV.U32 R2, RZ, RZ, R11 ;  /* 0x000000ffff022224 */ /* 0x002fe400078e000b */
[----:B------:R-:W-:-:S05]  /*b590*/  @P2 IMAD.MOV.U32 R3, RZ, RZ, R12 ;  /* 0x000000ffff032224 */ /* 0x000fca00078e000c */
[----:B0---4-:R3:W-:Y:S02]  /*b5a0*/  @P2 LDGSTS.E.BYPASS.LTC128B.128 [R4+0x1c400], desc[UR48][R2.64], !P1 ;  /* 0x1c40000002042fae */ /* 0x0117e4000c901d70 */
.L_x_7029:
[----:B------:R-:W-:-:S13]  /*b5b0*/  ISETP.GE.AND P2, PT, R23, 0x91, PT ;  /* 0x000000911700780c */ /* 0x000fda0003f46270 */
[----:B---3--:R-:W-:-:S05]  /*b5c0*/  @P2 IADD3 R2, P0, R22, R14, RZ ;  /* 0x0000000e16022210 */ /* 0x008fca0007f1e0ff */
[----:B------:R-:W-:Y:S01]  /*b5d0*/  @P2 IMAD.X R3, RZ, RZ, R5, P0 ;  /* 0x000000ffff032224 */ /* 0x000fe200000e0605 */
[----:B------:R-:W-:-:S04]  /*b5e0*/  PLOP3.LUT P0, PT, PT, PT, PT, 0x80, 0x0 ;  /* 0x000000000000781c */ /* 0x000fc80003f0f070 */
[----:B------:R-:W-:Y:S01]  /*b5f0*/  @!PT LDS RZ, [RZ] ;  /* 0x00000000fffff984 */ /* 0x000fe20000000800 */
[----:B------:R-:W-:Y:S01]  /*b600*/  @!PT LDS RZ, [RZ] ;  /* 0x00000000fffff984 */ /* 0x000fe20000000800 */
[----:B------:R-:W-:Y:S01]  /*b610*/  @!PT LDS RZ, [RZ] ;  /* 0x00000000fffff984 */ /* 0x000fe20000000800 */
[----:B------:R0:W-:Y:S01]  /*b620*/  @P2 LDGSTS.E.BYPASS.LTC128B.128 [R4+0x1cc00], desc[UR48][R2.64], !P1 ;  /* 0x1cc0000002042fae */ /* 0x0001e2000c901d70 */
[----:B------:R-:W-:-:S08]  /*b630*/  NOP ;  /* 0x0000000000007918 */ /* 0x000fd00000000000 */
.L_x_6933:
        /* <DEDUP_REMOVED lines=11> */
.L_x_6934:
        /* <DEDUP_REMOVED lines=11> */
[----:B------:R-:W-:Y:S01]  /*b7a0*/  IMAD.U32 R4, RZ, RZ, UR6 ;  /* 0x00000006ff047e24 */ /* 0x000fe2000f8e00ff */
[----:B------:R-:W-:Y:S01]  /*b7b0*/  MOV R10, UR4 ;  /* 0x00000004000a7c02 */ /* 0x000fe20008000f00 */
[----:B------:R-:W1:Y:S01]  /*b7c0*/  LDC.64 R2, c[0x4][R2] ;  /* 0x0100000002027b82 */ /* 0x000e620000000a00 */
        /* <DEDUP_REMOVED lines=8> */
[----:B012---:R-:W-:Y:S05]  /*b850*/  CALL.ABS.NOINC R2 ;  /* 0x0000000002007343 */ /* 0x007fea0003c00000 */
.L_x_6935:
[----:B------:R-:W3:Y:S01]  /*b860*/  LDL R17, [R1+0xc] ;  /* 0x00000c0001117983 */ /* 0x000ee20000100800 */
[----:B------:R-:W1:Y:S01]  /*b870*/  LDC R7, c[0x0][0x448] ;  /* 0x00011200ff077b82 */ /* 0x000e620000000800 */
[----:B------:R-:W-:Y:S01]  /*b880*/  IMAD R4, RZ, RZ, -UR44 ;  /* 0x8000002cff047e24 */ /* 0x000fe2000f8e02ff */
[----:B------:R-:W-:Y:S01]  /*b890*/  LOP3.LUT P5, RZ, R28, 0x10, RZ, 0xc0, !PT ;  /* 0x000000101cff7812 */ /* 0x000fe200078ac0ff */
[----:B------:R4:W5:Y:S01]  /*b8a0*/  LDL R8, [R1+0x2c] ;  /* 0x00002c0001087983 */ /* 0x0009620000100800 */
[----:B------:R-:W4:Y:S04]  /*b8b0*/  S2R R2, SR_TID.X ;  /* 0x0000000000027919 */ /* 0x000f280000002100 */
[----:B------:R-:W0:Y:S01]  /*b8c0*/  LDC R5, c[0x0][0xc38] ;  /* 0x00030e00ff057b82 */ /* 0x000e220000000800 */
[----:B------:R-:W-:Y:S01]  /*b8d0*/  R2UR UR7, R16 ;  /* 0x00000000100772ca */ /* 0x000fe200000e0000 */
[----:B------:R-:W-:Y:S01]  /*b8e0*/  ULDC.64 UR8, c[0x0][0x2d8] ;  /* 0x0000b60000087ab9 */ /* 0x000fe20000000a00 */
[----:B-1----:R-:W-:-:S02]  /*b8f0*/  ISETP.NE.AND P0, PT, R7, 0x1, PT ;  /* 0x000000010700780c */ /* 0x002fc40003f05270 */
[----:B------:R-:W-:Y:S01]  /*b900*/  R2UR UR4, R16 ;  /* 0x00000000100472ca */ /* 0x000fe200000e0000 */
[----:B0-----:R-:W-:-:S04]  /*b910*/  IMAD R4, R5, R4, UR39 ;  /* 0x0000002705047e24 */ /* 0x001fc8000f8e0204 */
[----:B------:R-:W-:-:S06]  /*b920*/  IMAD.SHL.U32 R4, R4, 0x80, RZ ;  /* 0x0000008004047824 */ /* 0x000fcc00078e00ff */
[----:B--2---:R-:W0:Y:S01]  /*b930*/  @P0 LDC R0, c[0x0][0x44c] ;  /* 0x00011300ff000b82 */ /* 0x004e220000000800 */
[C---:B----4-:R-:W-:Y:S01]  /*b940*/  LOP3.LUT R18, R2.reuse, 0x7f, RZ, 0xc0, !PT ;  /* 0x0000007f02127812 */ /* 0x050fe200078ec0ff */
[----:B------:R-:W-:-:S03]  /*b950*/  IMAD.SHL.U32 R2, R2, 0x10, RZ ;  /* 0x0000001002027824 */ /* 0x000fc600078e00ff */
[----:B------:R-:W-:-:S03]  /*b960*/  SHF.R.U32.HI R18, RZ, 0x3, R18 ;  /* 0x00000003ff127819 */ /* 0x000fc60000011612 */
[----:B------:R-:W1:Y:S01]  /*b970*/  @P0 LDC R3, c[0x0][0x450] ;  /* 0x00011400ff030b82 */ /* 0x000e620000000800 */
[----:B------:R-:W-:-:S04]  /*b980*/  LOP3.LUT R2, R18, 0x70, R2, 0xf8, !PT ;  /* 0x0000007012027812 */ /* 0x000fc800078ef802 */
[----:B------:R-:W-:Y:S01]  /*b990*/  LOP3.LUT R6, R2, R4, RZ, 0xfc, !PT ;  /* 0x0000000402067212 */ /* 0x000fe200078efcff */
[----:B------:R-:W-:-:S04]  /*b9a0*/  UIMAD.WIDE.U32 UR4, UR4, UR8, URZ ;  /* 0x00000008040472a5 */ /* 0x000fc8000f8e003f */
[----:B------:R-:W-:Y:S02]  /*b9b0*/  IMAD.MOV.U32 R2, RZ, RZ, R6 ;  /* 0x000000ffff027224 */ /* 0x000fe400078e0006 */
[----:B0-----:R-:W-:-:S05]  /*b9c0*/  @P0 IMAD.HI.U32 R0, R6, R0, RZ ;  /* 0x0000000006000227 */ /* 0x001fca00078e00ff */
[----:B-1----:R-:W-:-:S04]  /*b9d0*/  @P0 SHF.R.U32.HI R2, RZ, R3, R0 ;  /* 0x00000003ff020219 */ /* 0x002fc80000011600 */
[--C-:B------:R-:W-:Y:S01]  /*b9e0*/  SHF.R.S32.HI R0, RZ, 0x1f, R2.reuse ;  /* 0x0000001fff007819 */ /* 0x100fe20000011402 */
[----:B------:R-:W-:-:S04]  /*b9f0*/  IMAD.MOV R5, RZ, RZ, -R2 ;  /* 0x000000ffff057224 */ /* 0x000fc800078e0a02 */
[----:B------:R-:W-:Y:S01]  /*ba00*/  IMAD R5, R7, R5, R6 ;  /* 0x0000000507057224 */ /* 0x000fe200078e0206 */
[----:B---3--:R-:W-:Y:S02]  /*ba10*/  R2UR UR6, R17 ;  /* 0x00000000110672ca */ /* 0x008fe400000e0000 */
[----:B------:R-:W0:Y:S11]  /*ba20*/  S2R R17, SR_TID.X ;  /* 0x0000000000117919 */ /* 0x000e360000002100 */
[----:B------:R-:W-:-:S04]  /*ba30*/  UIMAD UR6, UR6, UR8, URZ ;  /* 0x00000008060672a4 */ /* 0x000fc8000f8e023f */
[----:B------:R-:W-:Y:S02]  /*ba40*/  UIMAD UR7, UR7, UR9, UR6 ;  /* 0x00000009070772a4 */ /* 0x000fe4000f8e0206 */
[----:B------:R-:W-:Y:S01]  /*ba50*/  USHF.R.S32.HI UR6, URZ, 0x1f, UR45 ;  /* 0x0000001f3f067899 */ /* 0x000fe2000801142d */
        /* <DEDUP_REMOVED lines=9> */
[C---:B------:R-:W-:Y:S01]  /*baf0*/  IMAD R7, R2.reuse, UR9, R3 ;  /* 0x0000000902077c24 */ /* 0x040fe2000f8e0203 */
[----:B------:R-:W-:Y:S01]  /*bb00*/  SHF.R.S32.HI R0, RZ, 0x1f, R5 ;  /* 0x0000001fff007819 */ /* 0x000fe20000011405 */
        /* <DEDUP_REMOVED lines=8> */
[C---:B0-----:R-:W-:Y:S01]  /*bb90*/  IMAD.SHL.U32 R10, R17.reuse, 0x10, RZ ;  /* 0x00000010110a7824 */ /* 0x041fe200078e00ff */
[----:B------:R-:W-:Y:S01]  /*bba0*/  UMOV UR4, 0xffffffff ;  /* 0xffffffff00047882 */ /* 0x000fe20000000000 */
[----:B------:R-:W-:Y:S02]  /*bbb0*/  LOP3.LUT R17, R17, 0x7f, RZ, 0xc0, !PT ;  /* 0x0000007f11117812 */ /* 0x000fe400078ec0ff */
[----:B------:R-:W-:Y:S02]  /*bbc0*/  IADD3.X R5, R3, UR5, R5, P0, !PT ;  /* 0x0000000503057c10 */ /* 0x000fe400087fe405 */
[----:B------:R-:W-:-:S02]  /*bbd0*/  LOP3.LUT R10, R10, 0x70, RZ, 0xc0, !PT ;  /* 0x000000700a0a7812 */ /* 0x000fc400078ec0ff */
[----:B------:R-:W-:Y:S01]  /*bbe0*/  SHF.R.U32.HI R17, RZ, 0x3, R17 ;  /* 0x00000003ff117819 */ /* 0x000fe20000011611 */
[----:B------:R-:W-:Y:S06]  /*bbf0*/  BRA.DIV UR4, `(.L_x_6936) ;  /* 0x0000004604487947 */ /* 0x000fec000b800000 */
[----:B------:R-:W0:Y:S01]  /*bc00*/  SHFL.IDX PT, R14, R0, RZ, 0x181f ;  /* 0x00181fff000e7589 */ /* 0x000e2200000e0000 */
[----:B------:R-:W-:-:S03]  /*bc10*/  IADD3 R4, R17, R4, RZ ;  /* 0x0000000411047210 */ /* 0x000fc60007ffe0ff */
[----:B------:R-:W1:Y:S01]  /*bc20*/  SHFL.IDX PT, R2, R5, RZ, 0x181f ;  /* 0x00181fff05027589 */ /* 0x000e6200000e0000 */
[C---:B------:R-:W-:Y:S01]  /*bc30*/  ISETP.GE.AND P1, PT, R4.reuse, UR41, PT ;  /* 0x0000002904007c0c */ /* 0x040fe2000bf26270 */
[----:B------:R-:W-:Y:S02]  /*bc40*/  VIADD R7, R4, 0x10 ;  /* 0x0000001004077836 */ /* 0x000fe40000000000 */
[----:B------:R-:W-:Y:S10]  /*bc50*/  SHFL.IDX PT, R6, R5, 0x1, 0x181f ;  /* 0x00381f0005067f89 */ /* 0x000ff400000e0000 */
[----:B0-----:R-:W-:-:S05]  /*bc60*/  @!P1 IADD3 R14, P0, R10, R14, RZ ;  /* 0x0000000e0a0e9210 */ /* 0x001fca0007f1e0ff */
[----:B-1----:R-:W-:Y:S02]  /*bc70*/  @!P1 IMAD.X R3, RZ, RZ, R2, P0 ;  /* 0x000000ffff039224 */ /* 0x002fe400000e0602 */
[----:B------:R-:W-:Y:S02]  /*bc80*/  @!P1 IMAD.MOV.U32 R2, RZ, RZ, R14 ;  /* 0x000000ffff029224 */ /* 0x000fe400078e000e */
[----:B------:R-:W0:Y:S04]  /*bc90*/  SHFL.IDX PT, R14, R0, 0x1, 0x181f ;  /* 0x00381f00000e7f89 */ /* 0x000e2800000e0000 */
[----:B-----5:R0:W-:Y:S01]  /*bca0*/  @!P1 LDGSTS.E.BYPASS.LTC128B.128 [R8+0x14400], desc[UR48][R2.64], !P5 ;  /* 0x1440000002089fae */ /* 0x0201e2000e901d70 */
[----:B------:R-:W-:Y:S01]  /*bcb0*/  ISETP.GE.AND P1, PT, R7, UR41, PT ;  /* 0x0000002907007c0c */ /* 0x000fe2000bf26270 */
[----:B------:R-:W-:-:S12]  /*bcc0*/  VIADD R7, R4, 0x20 ;  /* 0x0000002004077836 */ /* 0x000fd80000000000 */
[----:B0-----:R-:W-:Y:S02]  /*bcd0*/  @!P1 IADD3 R2, P0, R10, R14, RZ ;  /* 0x0000000e0a029210 */ /* 0x001fe40007f1e0ff */
[----:B------:R-:W0:Y:S03]  /*bce0*/  SHFL.IDX PT, R14, R0, 0x2, 0x181f ;  /* 0x00581f00000e7f89 */ /* 0x000e2600000e0000 */
[----:B------:R-:W-:Y:S02]  /*bcf0*/  @!P1 IMAD.X R3, RZ, RZ, R6, P0 ;  /* 0x000000ffff039224 */ /* 0x000fe400000e0606 */
[----:B------:R-:W1:Y:S04]  /*bd00*/  SHFL.IDX PT, R6, R5, 0x2, 0x181f ;  /* 0x00581f0005067f89 */ /* 0x000e6800000e0000 */
[----:B------:R0:W-:Y:S01]  /*bd10*/  @!P1 LDGSTS.E.BYPASS.LTC128B.128 [R8+0x14c00], desc[UR48][R2.64], !P5 ;  /* 0x14c0000002089fae */ /* 0x0001e2000e901d70 */
[----:B------:R-:W-:Y:S01]  /*bd20*/  ISETP.GE.AND P1, PT, R7, UR41, PT ;  /* 0x0000002907007c0c */ /* 0x000fe2000bf26270 */
[----:B------:R-:W-:-:S12]  /*bd30*/  VIADD R7, R4, 0x30 ;  /* 0x0000003004077836 */ /* 0x000fd80000000000 */
[----:B0-----:R-:W-:Y:S02]  /*bd40*/  @!P1 IADD3 R2, P0, R10, R14, RZ ;  /* 0x0000000e0a029210 */ /* 0x001fe40007f1e0ff */
[----:B------:R-:W0:Y:S03]  /*bd50*/  SHFL.IDX PT, R14, R0, 0x3, 0x181f ;  /* 0x00781f00000e7f89 */ /* 0x000e2600000e0000 */
[----:B-1----:R-:W-:Y:S02]  /*bd60*/  @!P1 IMAD.X R3, RZ, RZ, R6, P0 ;  /* 0x000000ffff039224 */ /* 0x002fe400000e0606 */
        /* <DEDUP_REMOVED lines=16> */
[----:B------:R-:W-:-:S02]  /*be70*/  ISETP.GE.AND P1, PT, R7, UR41, PT ;  /* 0x0000002907007c0c */ /* 0x000fc4000bf26270 */
[----:B------:R-:W-:-:S11]  /*be80*/  IADD3 R7, R4, 0x60, RZ ;  /* 0x0000006004077810 */ /* 0x000fd60007ffe0ff */
[----:B0-----:R-:W-:Y:S02]  /*be90*/  @!P1 IADD3 R2, P0, R10, R14, RZ ;  /* 0x0000000e0a029210 */ /* 0x001fe40007f1e0ff */
[----:B------:R-:W0:Y:S03]  /*bea0*/  SHFL.IDX PT, R14, R0, 0x6, 0x181f ;  /* 0x00d81f00000e7f89 */ /* 0x000e2600000e0000 */
[----:B-1----:R-:W-:Y:S02]  /*beb0*/  @!P1 IMAD.X R3, RZ, RZ, R6, P0 ;  /* 0x000000ffff039224 */ /* 0x002fe400000e0606 */
[----:B------:R-:W1:Y:S04]  /*bec0*/  SHFL.IDX PT, R6, R5, 0x6, 0x181f ;  /* 0x00d81f0005067f89 */ /* 0x000e6800000e0000 */
[----:B------:R0:W-:Y:S01]  /*bed0*/  @!P1 LDGSTS.E.BYPASS.LTC128B.128 [R8+0x16c00], desc[UR48][R2.64], !P5 ;  /* 0x16c0000002089fae */ /* 0x0001e2000e901d70 */
[----:B------:R-:W-:-:S13]  /*bee0*/  ISETP.GE.AND P1, PT, R7, UR41, PT ;  /* 0x0000002907007c0c */ /* 0x000fda000bf26270 */
[----:B0-----:R-:W-:Y:S02]  /*bef0*/  @!P1 IADD3 R2, P0, R10, R14, RZ ;  /* 0x0000000e0a029210 */ /* 0x001fe40007f1e0ff */
[----:B------:R0:W2:Y:S03]  /*bf00*/  SHFL.IDX PT, R14, R0, 0x7, 0x181f ;  /* 0x00f81f00000e7f89 */ /* 0x0000a600000e0000 */
[----:B-1----:R-:W-:Y:S02]  /*bf10*/  @!P1 IMAD.X R3, RZ, RZ, R6, P0 ;  /* 0x000000ffff039224 */ /* 0x002fe400000e0606 */
[----:B------:R0:W1:Y:S04]  /*bf20*/  SHFL.IDX PT, R6, R5, 0x7, 0x181f ;  /* 0x00f81f0005067f89 */ /* 0x00006800000e0000 */
[----:B------:R0:W-:Y:S02]  /*bf30*/  @!P1 LDGSTS.E.BYPASS.LTC128B.128 [R8+0x17400], desc[UR48][R2.64], !P5 ;  /* 0x1740000002089fae */ /* 0x0001e4000e901d70 */
.L_x_7046:
[----:B------:R-:W-:-:S05]  /*bf40*/  VIADD R4, R4, 0x70 ;  /* 0x0000007004047836 */ /* 0x000fca0000000000 */
[----:B------:R-:W-:-:S13]  /*bf50*/  ISETP.GE.AND P0, PT, R4, UR41, PT ;  /* 0x0000002904007c0c */ /* 0x000fda000bf06270 */
[----:B0-2---:R-:W-:-:S05]  /*bf60*/  @!P0 IADD3 R2, P1, R10, R14, RZ ;  /* 0x0000000e0a028210 */ /* 0x005fca0007f3e0ff */
[----:B-1----:R-:W-:-:S05]  /*bf70*/  @!P0 IMAD.X R3, RZ, RZ, R6, P1 ;  /* 0x000000ffff038224 */ /* 0x002fca00008e0606 */
[----:B------:R-:W-:Y:S01]  /*bf80*/  @!PT LDS RZ, [RZ] ;  /* 0x00000000fffff984 */ /* 0x000fe20000000800 */
[----:B------:R-:W-:Y:S01]  /*bf90*/  @!PT LDS RZ, [RZ] ;  /* 0x00000000fffff984 */ /* 0x000fe20000000800 */
[----:B------:R-:W-:Y:S01]  /*bfa0*/  @!PT LDS RZ, [RZ] ;  /* 0x00000000fffff984 */ /* 0x000fe20000000800 */
[----:B------:R0:W-:Y:S01]  /*bfb0*/  @!P0 LDGSTS.E.BYPASS.LTC128B.128 [R8+0x17c00], desc[UR48][R2.64], !P5 ;  /* 0x17c0000002088fae */ /* 0x0001e2000e901d70 */
[----:B------:R-:W-:Y:S01]  /*bfc0*/  NOP ;  /* 0x0000000000007918 */ /* 0x000fe20000000000 */
[----:B------:R-:W-:Y:S02]  /*bfd0*/  SYNCS.ARRIVE.TRANS64.RED.A0T1 RZ, [UR42+0x22800], RZ ;  /* 0x022800ffffff79a7 */ /* 0x000fe4000820042a */
[----:B------:R-:W-:Y:S01]  /*bfe0*/  ARRIVES.LDGSTSBAR.64.TRANSCNT [UR42+0x22800] ;  /* 0x02280000ff0079b0 */ /* 0x000fe20008000aaa */
[----:B------:R-:W-:Y:S01]  /*bff0*/  NOP ;  /* 0x0000000000007918 */ /* 0x000fe20000000000 */
[----:B------:R-:W-:Y:S01]  /*c000*/  ULOP3.LUT UR4, UR37, 0x1, URZ, 0xc, !UPT ;  /* 0x0000000125047892 */ /* 0x000fe2000f8e0c3f */
[----:B------:R-:W-:Y:S05]  /*c010*/  SYNCS.ARRIVE.TRANS64.A1T0 RZ, [UR42+0x22800], RZ ;  /* 0x022800ffffff79a7 */ /* 0x000fea000810002a */
[----:B0-----:R-:W-:-:S05]  /*c020*/  IMAD.U32 R3, RZ, RZ, UR4 ;  /* 0x00000004ff037e24 */ /* 0x001fca000f8e00ff */
[----:B------:R-:W-:-:S04]  /*c030*/  SHF.L.U32 R3, R3, 0x1f, RZ ;  /* 0x0000001f03037819 */ /* 0x000fc800000006ff */
[----:B------:R-:W0:Y:S02]  /*c040*/  SYNCS.PHASECHK.TRANS64.TRYWAIT P0, [UR42+0x22820], R3 ;  /* 0x02282003ff0075a7 */ /* 0x000e24000800016a */
[----:B0-----:R-:W-:Y:S05]  /*c050*/  @!P0 BRA `(.L_x_6937) ;  /* 0x0000004800608947 */ /* 0x001fea0003800000 */
.L_x_7047:
[----:B------:R-:W-:-:S05]  /*c060*/  IMAD.U32 R0, RZ, RZ, UR40 ;  /* 0x00000028ff007e24 */ /* 0x000fca000f8e00ff */
[----:B------:R-:W-:-:S13]  /*c070*/  ISETP.GE.AND P0, PT, R0, 0xa1, PT ;  /* 0x000000a10000780c */ /* 0x000fda0003f06270 */
[----:B------:R-:W-:Y:S05]  /*c080*/  @!P0 BRA `(.L_x_6938) ;  /* 0x00000018007c8947 */ /* 0x000fea0003800000 */
[----:B------:R-:W-:Y:S01]  /*c090*/  IMAD.U32 R0, RZ, RZ, UR43 ;  /* 0x0000002bff007e24 */ /* 0x000fe2000f8e00ff */
[----:B------:R1:W5:Y:S01]  /*c0a0*/  LDL.LU R30, [R1+0x8] ;  /* 0x00000800011e7983 */ /* 0x0003620000300800 */
[----:B------:R-:W-:-:S03]  /*c0b0*/  IMAD.MOV.U32 R29, RZ, RZ, R37 ;  /* 0x000000ffff1d7224 */ /* 0x000fc600078e0025 */
[----:B------:R1:W-:Y:S04]  /*c0c0*/  STL [R1], R0 ;  /* 0x0000000001007387 */ /* 0x0003e80000100800 */
.L_x_6958:
[----:B0-2---:R-:W2:Y:S01]  /*c0d0*/  LDL R4, [R1+0x10] ;  /* 0x0000100001047983 */ /* 0x005ea20000100800 */
[----:B------:R-:W3:Y:S03]  /*c0e0*/  LDC R2, c[0x0][0x430] ;  /* 0x00010c00ff027b82 */ /* 0x000ee60000000800 */
[----:B------:R-:W4:Y:S01]  /*c0f0*/  LDL R6, [R1+0x4] ;  /* 0x0000040001067983 */ /* 0x000f220000100800 */
[----:B-1----:R-:W0:Y:S01]  /*c100*/  S2R R0, SR_TID.X ;  /* 0x0000000000007919 */ /* 0x002e220000002100 */
[----:B------:R-:W-:Y:S01]  /*c110*/  IMAD.MOV.U32 R10, RZ, RZ, 0xa0 ;  /* 0x000000a0ff0a7424 */ /* 0x000fe200078e00ff */
[----:B------:R-:W-:Y:S01]  /*c120*/  ULDC.64 UR4, c[0x0][0x428] ;  /* 0x00010a0000047ab9 */ /* 0x000fe20000000a00 */
[----:B------:R-:W-:Y:S01]  /*c130*/  ULDC.64 UR6, c[0x0][0x418] ;  /* 0x0001060000067ab9 */ /* 0x000fe20000000a00 */
[----:B------:R-:W2:Y:S01]  /*c140*/  LDL.LU R13, [R1] ;  /* 0x00000000010d7983 */ /* 0x000ea20000300800 */
[----:B---3--:R-:W-:-:S13]  /*c150*/  ISETP.NE.AND P1, PT, R2, 0x1, PT ;  /* 0x000000010200780c */ /* 0x008fda0003f25270 */
[----:B------:R-:W1:Y:S01]  /*c160*/  @P1 LDC R2, c[0x0][0x434] ;  /* 0x00010d00ff021b82 */ /* 0x000e620000000800 */
[C---:B0-----:R-:W-:Y:S01]  /*c170*/  LOP3.LUT R3, R0.reuse, 0x7f, RZ, 0xc0, !PT ;  /* 0x0000007f00037812 */ /* 0x041fe200078ec0ff */
[----:B------:R-:W-:-:S03]  /*c180*/  IMAD.SHL.U32 R0, R0, 0x10, RZ ;  /* 0x0000001000007824 */ /* 0x000fc600078e00ff */
[----:B------:R-:W-:-:S04]  /*c190*/  SHF.R.U32.HI R3, RZ, 0x3, R3 ;  /* 0x00000003ff037819 */ /* 0x000fc80000011603 */
[----:B------:R-:W-:Y:S02]  /*c1a0*/  LOP3.LUT R0, R3, 0x70, R0, 0xf8, !PT ;  /* 0x0000007003007812 */ /* 0x000fe400078ef800 */
[----:B------:R-:W0:Y:S01]  /*c1b0*/  @P1 LDC R3, c[0x0][0x438] ;  /* 0x00010e00ff031b82 */ /* 0x000e220000000800 */
[----:B------:R-:W3:Y:S01]  /*c1c0*/  S2R R11, SR_TID.X ;  /* 0x00000000000b7919 */ /* 0x000ee20000002100 */
[----:B--2---:R-:W-:-:S04]  /*c1d0*/  IMAD R10, R13, R10, UR38 ;  /* 0x000000260d0a7e24 */ /* 0x004fc8000f8e020a */
[----:B------:R-:W-:-:S04]  /*c1e0*/  IMAD.IADD R7, R0, 0x1, R10 ;  /* 0x0000000100077824 */ /* 0x000fc800078e020a */
[----:B-1----:R-:W-:-:S04]  /*c1f0*/  @P1 IMAD.HI.U32 R2, R7, R2, RZ ;  /* 0x0000000207021227 */ /* 0x002fc800078e00ff */
[----:B------:R-:W-:Y:S01]  /*c200*/  IMAD.MOV.U32 R0, RZ, RZ, R7 ;  /* 0x000000ffff007224 */ /* 0x000fe200078e0007 */
[----:B0-----:R-:W-:Y:S01]  /*c210*/  @P1 SHF.R.U32.HI R0, RZ, R3, R2 ;  /* 0x00000003ff001219 */ /* 0x001fe20000011602 */
[----:B------:R-:W-:-:S03]  /*c220*/  IMAD R4, R4, UR4, RZ ;  /* 0x0000000404047c24 */ /* 0x000fc6000f8e02ff */
[--C-:B------:R-:W-:Y:S01]  /*c230*/  SHF.R.S32.HI R3, RZ, 0x1f, R0.reuse ;  /* 0x0000001fff037819 */ /* 0x100fe20000011400 */
[----:B------:R-:W-:Y:S02]  /*c240*/  IMAD.MOV.U32 R2, RZ, RZ, R0 ;  /* 0x000000ffff027224 */ /* 0x000fe400078e0000 */
[C---:B----4-:R-:W-:Y:S02]  /*c250*/  IMAD R4, R6.reuse, UR5, R4 ;  /* 0x0000000506047c24 */ /* 0x050fe4000f8e0204 */
[----:B------:R-:W-:-:S05]  /*c260*/  IMAD.WIDE.U32 R2, R6, UR4, R2 ;  /* 0x0000000406027c25 */ /* 0x000fca000f8e0002 */
[----:B------:R-:W-:Y:S02]  /*c270*/  IADD3 R3, R4, R3, RZ ;  /* 0x0000000304037210 */ /* 0x000fe40007ffe0ff */
[----:B------:R-:W-:-:S04]  /*c280*/  LEA R8, P0, R2, UR6, 0x2 ;  /* 0x0000000602087c11 */ /* 0x000fc8000f8010ff */
[----:B------:R-:W-:Y:S02]  /*c290*/  LEA.HI.X R9, R2, UR7, R3, 0x2, P0 ;  /* 0x0000000702097c11 */ /* 0x000fe400080f1403 */
[C---:B---3--:R-:W-:Y:S01]  /*c2a0*/  LOP3.LUT R5, R11.reuse, 0x7f, RZ, 0xc0, !PT ;  /* 0x0000007f0b057812 */ /* 0x048fe200078ec0ff */
[----:B------:R-:W-:Y:S01]  /*c2b0*/  IMAD.SHL.U32 R12, R11, 0x10, RZ ;  /* 0x000000100b0c7824 */ /* 0x000fe200078e00ff */
[----:B------:R-:W0:Y:S01]  /*c2c0*/  @P1 LDC R3, c[0x0][0x434] ;  /* 0x00010d00ff031b82 */ /* 0x000e220000000800 */
[----:B------:R-:W2:Y:S01]  /*c2d0*/  LDG.E R8, desc[UR48][R8.64] ;  /* 0x0000003008087981 */ /* 0x000ea2000c1e1900 */
[----:B------:R-:W-:-:S04]  /*c2e0*/  SHF.R.U32.HI R5, RZ, 0x3, R5 ;  /* 0x00000003ff057819 */ /* 0x000fc80000011605 */
[----:B------:R-:W-:Y:S02]  /*c2f0*/  LOP3.LUT R12, R5, 0x70, R12, 0xf8, !PT ;  /* 0x00000070050c7812 */ /* 0x000fe400078ef80c */
[----:B------:R-:W1:Y:S02]  /*c300*/  @P1 LDC R5, c[0x0][0x438] ;  /* 0x00010e00ff051b82 */ /* 0x000e640000000800 */
[----:B------:R-:W-:-:S04]  /*c310*/  LOP3.LUT R12, R12, 0x80, RZ, 0xfc, !PT ;  /* 0x000000800c0c7812 */ /* 0x000fc800078efcff */
[C---:B------:R-:W-:Y:S01]  /*c320*/  ISETP.GT.U32.AND P0, PT, R12.reuse, 0x9f, PT ;  /* 0x0000009f0c00780c */ /* 0x040fe20003f04070 */
[----:B------:R-:W-:-:S04]  /*c330*/  IMAD.IADD R10, R12, 0x1, R10 ;  /* 0x000000010c0a7824 */ /* 0x000fc800078e020a */
[----:B------:R-:W-:Y:S02]  /*c340*/  IMAD.MOV.U32 R11, RZ, RZ, R10 ;  /* 0x000000ffff0b7224 */ /* 0x000fe400078e000a */
[----:B0-----:R-:W-:-:S05]  /*c350*/  @P1 IMAD.HI.U32 R2, R10, R3, RZ ;  /* 0x000000030a021227 */ /* 0x001fca00078e00ff */
[----:B-1----:R-:W-:-:S04]  /*c360*/  @P1 SHF.R.U32.HI R11, RZ, R5, R2 ;  /* 0x00000005ff0b1219 */ /* 0x002fc80000011602 */
[--C-:B------:R-:W-:Y:S01]  /*c370*/  @!P0 SHF.R.S32.HI R3, RZ, 0x1f, R11.reuse ;  /* 0x0000001fff038819 */ /* 0x100fe2000001140b */
[----:B------:R-:W-:-:S04]  /*c380*/  @!P0 IMAD.MOV.U32 R2, RZ, RZ, R11 ;  /* 0x000000ffff028224 */ /* 0x000fc800078e000b */
[----:B------:R-:W-:Y:S01]  /*c390*/  @!P0 IMAD.WIDE.U32 R2, R6, UR4, R2 ;  /* 0x0000000406028c25 */ /* 0x000fe2000f8e0002 */
[----:B------:R-:W-:-:S03]  /*c3a0*/  ULDC UR4, c[0x0][0x430] ;  /* 0x00010c0000047ab9 */ /* 0x000fc60000000800 */
[----:B------:R-:W-:Y:S01]  /*c3b0*/  @!P0 IMAD.IADD R3, R4, 0x1, R3 ;  /* 0x0000000104038824 */ /* 0x000fe200078e0203 */
[C---:B------:R-:W-:Y:S01]  /*c3c0*/  @!P0 LEA R4, P1, R2.reuse, UR6, 0x2 ;  /* 0x0000000602048c11 */ /* 0x040fe2000f8210ff */
[----:B------:R-:W-:Y:S02]  /*c3d0*/  IMAD.MOV.U32 R6, RZ, RZ, RZ ;  /* 0x000000ffff067224 */ /* 0x000fe400078e00ff */
[----:B------:R-:W-:Y:S01]  /*c3e0*/  VIADD R37, R29, 0x1 ;  /* 0x000000011d257836 */ /* 0x000fe20000000000 */
[----:B------:R-:W-:Y:S01]  /*c3f0*/  @!P0 LEA.HI.X R5, R2, UR7, R3, 0x2, P1 ;  /* 0x0000000702058c11 */ /* 0x000fe200088f1403 */
[----:B------:R-:W-:-:S04]  /*c400*/  IMAD.MOV R0, RZ, RZ, -R0 ;  /* 0x000000ffff007224 */ /* 0x000fc800078e0a00 */
[----:B-----5:R0:W5:Y:S01]  /*c410*/  @!P0 LDG.E R6, desc[UR48][R4.64] ;  /* 0x0000003004068981 */ /* 0x020162000c1e1900 */
[----:B------:R-:W-:Y:S01]  /*c420*/  ISETP.NE.AND P0, PT, R37, 0x2, PT ;  /* 0x000000022500780c */ /* 0x000fe20003f05270 */
[----:B------:R-:W-:-:S03]  /*c430*/  IMAD R7, R0, UR4, R7 ;  /* 0x0000000400077c24 */ /* 0x000fc6000f8e0207 */
[----:B------:R-:W-:Y:S01]  /*c440*/  SEL R3, RZ, 0x1, P0 ;  /* 0x00000001ff037807 */ /* 0x000fe20000000000 */
[----:B------:R-:W-:Y:S02]  /*c450*/  IMAD.MOV.U32 R0, RZ, RZ, R13 ;  /* 0x000000ffff007224 */ /* 0x000fe400078e000d */
[----:B------:R-:W-:Y:S01]  /*c460*/  VIADD R13, R13, 0xffffffff ;  /* 0xffffffff0d0d7836 */ /* 0x000fe20000000000 */
[----:B------:R-:W-:Y:S01]  /*c470*/  LOP3.LUT R2, R30, R3, RZ, 0x3c, !PT ;  /* 0x000000031e027212 */ /* 0x000fe200078e3cff */
[----:B------:R-:W-:-:S03]  /*c480*/  IMAD.U32 R12, RZ, RZ, UR47 ;  /* 0x0000002fff0c7e24 */ /* 0x000fc6000f8e00ff */
[----:B------:R1:W-:Y:S04]  /*c490*/  STL [R1], R13 ;  /* 0x0000000d01007387 */ /* 0x0003e80000100800 */
[----:B------:R1:W-:Y:S01]  /*c4a0*/  STL [R1+0x8], R2 ;  /* 0x0000080201007387 */ /* 0x0003e20000100800 */
[----:B------:R-:W-:Y:S01]  /*c4b0*/  ISETP.NE.AND P2, PT, R12, 0x3, PT ;  /* 0x000000030c00780c */ /* 0x000fe20003f45270 */
[----:B------:R-:W-:Y:S01]  /*c4c0*/  IMAD.MOV R11, RZ, RZ, -R11 ;  /* 0x000000ffff0b7224 */ /* 0x000fe200078e0a0b */
[----:B------:R-:W-:-:S03]  /*c4d0*/  SEL R37, R37, RZ, P0 ;  /* 0x000000ff25257207 */ /* 0x000fc60000000000 */
[----:B0-----:R-:W-:Y:S01]  /*c4e0*/  IMAD R5, R11, UR4, R10 ;  /* 0x000000040b057c24 */ /* 0x001fe2000f8e020a */
[----:B------:R-:W-:Y:S02]  /*c4f0*/  ISETP.GT.AND P1, PT, R0, RZ, PT ;  /* 0x000000ff0000720c */ /* 0x000fe40003f24270 */
[----:B--2---:R-:W-:-:S05]  /*c500*/  SHF.R.S32.HI R33, RZ, 0x1f, R8 ;  /* 0x0000001fff217819 */ /* 0x004fca0000011408 */
[----:B-1----:R-:W-:Y:S06]  /*c510*/  @!P2 BRA `(.L_x_6939) ;  /* 0x000000000004a947 */ /* 0x002fec0003800000 */
[----:B------:R-:W-:Y:S01]  /*c520*/  BPT.TRAP 0x1 ;  /* 0x000000040000795c */ /* 0x000fe20000300000 */
.L_x_6939:
[----:B------:R-:W-:Y:S01]  /*c530*/  LEA R0, R37, UR42, 0x3 ;  /* 0x0000002a25007c11 */ /* 0x000fe2000f8e18ff */
[----:B------:R-:W-:Y:S01]  /*c540*/  BSSY B0, `(.L_x_6940) ;  /* 0x0000005000007945 */ /* 0x000fe20003800000 */
[----:B------:R-:W-:Y:S02]  /*c550*/  SHF.L.U32 R35, R2, 0x1f, RZ ;  /* 0x0000001f02237819 */ /* 0x000fe400000006ff */
[----:B------:R-:W-:Y:S02]  /*c560*/  SHF.R.S32.HI R34, RZ, 0x1f, R7 ;  /* 0x0000001fff227819 */ /* 0x000fe40000011407 */
[----:B------:R-:W0:Y:S02]  /*c570*/  SYNCS.PHASECHK.TRANS64.TRYWAIT P0, [R0+URZ+0x22880], R35 ;  /* 0x02288023000075a7 */ /* 0x000e24000800017f */
[----:B0-----:R-:W-:Y:S05]  /*c580*/  @!P0 BRA `(.L_x_6941) ;  /* 0x0000004400288947 */ /* 0x001fea0003800000 */
.L_x_7048:
[----:B------:R-:W-:Y:S05]  /*c590*/  BSYNC B0 ;  /* 0x0000000000007941 */ /* 0x000fea0003800000 */
.L_x_6940:
[----:B------:R-:W2:Y:S01]  /*c5a0*/  LDL R10, [R1+0xc] ;  /* 0x00000c00010a7983 */ /* 0x000ea20000100800 */
[----:B------:R-:W-:Y:S01]  /*c5b0*/  ULDC.64 UR4, c[0x0][0x328] ;  /* 0x0000ca0000047ab9 */ /* 0x000fe20000000a00 */
[----:B------:R-:W-:Y:S02]  /*c5c0*/  ULDC.64 UR6, c[0x0][0x338] ;  /* 0x0000ce0000067ab9 */ /* 0x000fe40000000a00 */
[----:B------:R-:W3:Y:S01]  /*c5d0*/  LDL R11, [R1+0x18] ;  /* 0x00001800010b7983 */ /* 0x000ee20000100800 */
[----:B------:R-:W-:Y:S01]  /*c5e0*/  IMAD R2, R34, UR4, RZ ;  /* 0x0000000422027c24 */ /* 0x000fe2000f8e02ff */
[----:B------:R-:W-:Y:S01]  /*c5f0*/  ULDC.64 UR8, c[0x0][0x330] ;  /* 0x0000cc0000087ab9 */ /* 0x000fe20000000a00 */
[----:B------:R-:W-:Y:S01]  /*c600*/  SHF.R.S32.HI R36, RZ, 0x1f, R5 ;  /* 0x0000001fff247819 */ /* 0x000fe20000011405 */
[----:B------:R-:W-:Y:S01]  /*c610*/  ULDC.64 UR10, c[0x0][0x318] ;  /* 0x0000c600000a7ab9 */ /* 0x000fe20000000a00 */
[C---:B------:R-:W-:Y:S01]  /*c620*/  IMAD R9, R7.reuse, UR5, R2 ;  /* 0x0000000507097c24 */ /* 0x040fe2000f8e0202 */
[----:B-----5:R-:W-:Y:S01]  /*c630*/  SHF.R.S32.HI R32, RZ, 0x1f, R6 ;  /* 0x0000001fff207819 */ /* 0x020fe20000011406 */
[----:B------:R-:W-:Y:S01]  /*c640*/  IMAD.WIDE.U32 R2, R7, UR4, RZ ;  /* 0x0000000407027c25 */ /* 0x000fe2000f8e00ff */
[----:B------:R-:W-:-:S04]  /*c650*/  LOP3.LUT P2, RZ, R28, 0x1, RZ, 0xc0, !PT ;  /* 0x000000011cff7812 */ /* 0x000fc8000784c0ff */
[----:B------:R-:W-:Y:S01]  /*c660*/  IADD3 R3, R3, R9, RZ ;  /* 0x0000000903037210 */ /* 0x000fe20007ffe0ff */
[----:B------:R-:W-:-:S04]  /*c670*/  IMAD R9, R33, UR6, RZ ;  /* 0x0000000621097c24 */ /* 0x000fc8000f8e02ff */
[C---:B------:R-:W-:Y:S02]  /*c680*/  IMAD R4, R8.reuse, UR7, R9 ;  /* 0x0000000708047c24 */ /* 0x040fe4000f8e0209 */
[----:B------:R-:W-:-:S04]  /*c690*/  IMAD.WIDE.U32 R2, R8, UR6, R2 ;  /* 0x0000000608027c25 */ /* 0x000fc8000f8e0002 */
[----:B------:R-:W-:Y:S02]  /*c6a0*/  IMAD.IADD R3, R3, 0x1, R4 ;  /* 0x0000000103037824 */ /* 0x000fe400078e0204 */
[----:B------:R-:W-:Y:S02]  /*c6b0*/  IMAD R4, R36, UR4, RZ ;  /* 0x0000000424047c24 */ /* 0x000fe4000f8e02ff */
[----:B------:R-:W-:-:S04]  /*c6c0*/  IMAD.WIDE.U32 R2, R16, UR8, R2 ;  /* 0x0000000810027c25 */ /* 0x000fc8000f8e0002 */
[----:B------:R-:W-:Y:S02]  /*c6d0*/  IMAD R4, R5, UR5, R4 ;  /* 0x0000000505047c24 */ /* 0x000fe4000f8e0204 */
[----:B--2---:R-:W-:-:S04]  /*c6e0*/  IMAD R9, R10, UR8, RZ ;  /* 0x000000080a097c24 */ /* 0x004fc8000f8e02ff */
[----:B------:R-:W-:Y:S01]  /*c6f0*/  IMAD R18, R16, UR9, R9 ;  /* 0x0000000910127c24 */ /* 0x000fe2000f8e0209 */
[----:B------:R-:W-:Y:S01]  /*c700*/  IADD3 R9, P0, R2, UR10, RZ ;  /* 0x0000000a02097c10 */ /* 0x000fe2000ff1e0ff */
        /* <DEDUP_REMOVED lines=13> */
[----:B------:R-:W1:Y:S01]  /*c7e0*/  S2R R3, SR_TID.X ;  /* 0x0000000000037919 */ /* 0x000e620000002100 */
[----:B------:R-:W2:Y:S04]  /*c7f0*/  SHFL.IDX PT, R2, R9, 0x1, 0x181f ;  /* 0x00381f0009027f89 */ /* 0x000ea800000e0000 */
[----:B------:R-:W-:Y:S04]  /*c800*/  SHFL.IDX PT, R26, R9, 0x3, 0x181f ;  /* 0x00781f00091a7f89 */ /* 0x000fe800000e0000 */
[----:B------:R-:W-:Y:S04]  /*c810*/  SHFL.IDX PT, R20, R10, 0x3, 0x181f ;  /* 0x00781f000a147f89 */ /* 0x000fe800000e0000 */
[----:B------:R-:W-:Y:S04]  /*c820*/  SHFL.IDX PT, R24, R9, 0x4, 0x181f ;  /* 0x00981f0009187f89 */ /* 0x000fe800000e0000 */
[----:B------:R-:W-:Y:S04]  /*c830*/  SHFL.IDX PT, R22, R9, 0x5, 0x181f ;  /* 0x00b81f0009167f89 */ /* 0x000fe800000e0000 */
[----:B------:R-:W-:Y:S04]  /*c840*/  SHFL.IDX PT, R21, R10, 0x6, 0x181f ;  /* 0x00d81f000a157f89 */ /* 0x000fe800000e0000 */
[----:B------:R-:W-:Y:S01]  /*c850*/  SHFL.IDX PT, R14, R9, RZ, 0x181f ;  /* 0x00181fff090e7589 */ /* 0x000fe200000e0000 */
[----:B-1----:R-:W-:-:S03]  /*c860*/  IMAD.SHL.U32 R11, R3, 0x10, RZ ;  /* 0x00000010030b7824 */ /* 0x002fc600078e00ff */
[----:B------:R-:W-:Y:S04]  /*c870*/  SHFL.IDX PT, R4, R10, RZ, 0x181f ;  /* 0x00181fff0a047589 */ /* 0x000fe800000e0000 */
[----:B------:R-:W1:Y:S01]  /*c880*/  SHFL.IDX PT, R3, R10, 0x1, 0x181f ;  /* 0x00381f000a037f89 */ /* 0x000e6200000e0000 */
[----:B------:R-:W-:-:S04]  /*c890*/  LOP3.LUT R11, R11, 0x70, RZ, 0xc0, !PT ;  /* 0x000000700b0b7812 */ /* 0x000fc800078ec0ff */
[C---:B--2---:R-:W-:Y:S02]  /*c8a0*/  IADD3 R12, P0, R11.reuse, R2, RZ ;  /* 0x000000020b0c7210 */ /* 0x044fe40007f1e0ff */
[----:B------:R-:W2:Y:S03]  /*c8b0*/  SHFL.IDX PT, R2, R9, 0x2, 0x181f ;  /* 0x00581f0009027f89 */ /* 0x000ea600000e0000 */
[----:B-1----:R-:W-:Y:S02]  /*c8c0*/  IMAD.X R13, RZ, RZ, R3, P0 ;  /* 0x000000ffff0d7224 */ /* 0x002fe400000e0603 */
[----:B------:R-:W1:Y:S01]  /*c8d0*/  SHFL.IDX PT, R3, R10, 0x2, 0x181f ;  /* 0x00581f000a037f89 */ /* 0x000e6200000e0000 */
[----:B--2---:R-:W-:-:S05]  /*c8e0*/  IADD3 R2, P0, R11, R2, RZ ;  /* 0x000000020b027210 */ /* 0x004fca0007f1e0ff */
[----:B-1----:R-:W-:Y:S01]  /*c8f0*/  IMAD.X R3, RZ, RZ, R3, P0 ;  /* 0x000000ffff037224 */ /* 0x002fe200000e0603 */
[----:B------:R-:W-:-:S05]  /*c900*/  IADD3 R26, P0, R11, R26, RZ ;  /* 0x0000001a0b1a7210 */ /* 0x000fca0007f1e0ff */
[----:B------:R-:W-:Y:S01]  /*c910*/  IMAD.X R27, RZ, RZ, R20, P0 ;  /* 0x000000ffff1b7224 */ /* 0x000fe200000e0614 */
[C---:B------:R-:W-:Y:S01]  /*c920*/  IADD3 R24, P0, R11.reuse, R24, RZ ;  /* 0x000000180b187210 */ /* 0x040fe20007f1e0ff */
[----:B------:R-:W1:Y:S04]  /*c930*/  SHFL.IDX PT, R20, R10, 0x4, 0x181f ;  /* 0x00981f000a147f89 */ /* 0x000e6800000e0000 */
[----:B-1----:R-:W-:Y:S01]  /*c940*/  IMAD.X R25, RZ, RZ, R20, P0 ;  /* 0x000000ffff197224 */ /* 0x002fe200000e0614 */
[----:B------:R-:W-:Y:S01]  /*c950*/  IADD3 R22, P0, R11, R22, RZ ;  /* 0x000000160b167210 */ /* 0x000fe20007f1e0ff */
[----:B------:R-:W1:Y:S04]  /*c960*/  SHFL.IDX PT, R20, R10, 0x5, 0x181f ;  /* 0x00b81f000a147f89 */ /* 0x000e6800000e0000 */
[----:B------:R-:W-:Y:S01]  /*c970*/  SHFL.IDX PT, R10, R10, 0x7, 0x181f ;  /* 0x00f81f000a0a7f89 */ /* 0x000fe200000e0000 */
[----:B-1----:R-:W-:-:S03]  /*c980*/  IMAD.X R23, RZ, RZ, R20, P0 ;  /* 0x000000ffff177224 */ /* 0x002fc600000e0614 */
[----:B------:R-:W1:Y:S04]  /*c990*/  SHFL.IDX PT, R20, R9, 0x6, 0x181f ;  /* 0x00d81f0009147f89 */ /* 0x000e6800000e0000 */
[----:B------:R-:W-:Y:S01]  /*c9a0*/  SHFL.IDX PT, R9, R9, 0x7, 0x181f ;  /* 0x00f81f0009097f89 */ /* 0x000fe200000e0000 */
[----:B-1----:R-:W-:-:S05]  /*c9b0*/  IADD3 R20, P0, R11, R20, RZ ;  /* 0x000000140b147210 */ /* 0x002fca0007f1e0ff */
[----:B------:R-:W-:Y:S01]  /*c9c0*/  IMAD.X R21, RZ, RZ, R21, P0 ;  /* 0x000000ffff157224 */ /* 0x000fe200000e0615 */
[----:B------:R-:W-:-:S05]  /*c9d0*/  IADD3 R14, P0, R11, R14, RZ ;  /* 0x0000000e0b0e7210 */ /* 0x000fca0007f1e0ff */
[----:B------:R-:W-:Y:S02]  /*c9e0*/  IMAD.X R15, RZ, RZ, R4, P0 ;  /* 0x000000ffff0f7224 */ /* 0x000fe400000e0604 */
[----:B------:R-:W-:-:S05]  /*c9f0*/  VIADD R4, R19, UR42 ;  /* 0x0000002a13047c36 */ /* 0x000fca0008000000 */
[----:B------:R-:W-:Y:S04]  /*ca00*/  LDGSTS.E.BYPASS.LTC128B.128 [R4+0xa400], desc[UR48][R14.64], !P2 ;  /* 0x0a4000000e047fae */ /* 0x000fe8000d101d70 */
[----:B------:R-:W-:Y:S04]  /*ca10*/  LDGSTS.E.BYPASS.LTC128B.128 [R4+0xac00], desc[UR48][R12.64], !P2 ;  /* 0x0ac000000c047fae */ /* 0x000fe8000d101d70 */
[----:B------:R1:W-:Y:S04]  /*ca20*/  LDGSTS.E.BYPASS.LTC128B.128 [R4+0xb400], desc[UR48][R2.64], !P2 ;  /* 0x0b40000002047fae */ /* 0x0003e8000d101d70 */
[----:B------:R-:W-:Y:S04]  /*ca30*/  LDGSTS.E.BYPASS.LTC128B.128 [R4+0xbc00], desc[UR48][R26.64], !P2 ;  /* 0x0bc000001a047fae */ /* 0x000fe8000d101d70 */
[----:B------:R-:W-:Y:S04]  /*ca40*/  LDGSTS.E.BYPASS.LTC128B.128 [R4+0xc400], desc[UR48][R24.64], !P2 ;  /* 0x0c40000018047fae */ /* 0x000fe8000d101d70 */
[----:B-1----:R-:W1:Y:S04]  /*ca50*/  SHFL.IDX PT, R2, R17, RZ, 0x181f ;  /* 0x00181fff11027589 */ /* 0x002e6800000e0000 */
[----:B------:R-:W2:Y:S04]  /*ca60*/  SHFL.IDX PT, R3, R18, RZ, 0x181f ;  /* 0x00181fff12037589 */ /* 0x000ea800000e0000 */
[----:B------:R-:W-:Y:S04]  /*ca70*/  LDGSTS.E.BYPASS.LTC128B.128 [R4+0xcc00], desc[UR48][R22.64], !P2 ;  /* 0x0cc0000016047fae */ /* 0x000fe8000d101d70 */
[----:B------:R-:W-:Y:S04]  /*ca80*/  LDGSTS.E.BYPASS.LTC128B.128 [R4+0xd400], desc[UR48][R20.64], !P2 ;  /* 0x0d40000014047fae */ /* 0x000fe8000d101d70 */
[----:B------:R-:W3:Y:S01]  /*ca90*/  SHFL.IDX PT, R18, R18, 0x1, 0x181f ;  /* 0x00381f0012127f89 */ /* 0x000ee200000e0000 */
[----:B-1----:R-:W-:-:S04]  /*caa0*/  IADD3 R12, P0, R11, R2, RZ ;  /* 0x000000020b0c7210 */ /* 0x002fc80007f1e0ff */
[----:B--2---:R-:W-:Y:S02]  /*cab0*/  IADD3.X R13, RZ, R3, RZ, P0, !PT ;  /* 0x00000003ff0d7210 */ /* 0x004fe400007fe4ff */
[----:B------:R-:W-:-:S05]  /*cac0*/  IADD3 R2, P0, R11, R9, RZ ;  /* 0x000000090b027210 */ /* 0x000fca0007f1e0ff */
[----:B------:R-:W-:-:S05]  /*cad0*/  IMAD.X R3, RZ, RZ, R10, P0 ;  /* 0x000000ffff037224 */ /* 0x000fca00000e060a */
[----:B------:R1:W-:Y:S04]  /*cae0*/  LDGSTS.E.BYPASS.LTC128B.128 [R4+0xdc00], desc[UR48][R2.64], !P2 ;  /* 0x0dc0000002047fae */ /* 0x0003e8000d101d70 */
[----:B------:R2:W-:Y:S04]  /*caf0*/  LDGSTS.E.BYPASS.LTC128B.128 [R4+0xe400], desc[UR48][R12.64], !P2 ;  /* 0x0e4000000c047fae */ /* 0x0005e8000d101d70 */
[----:B-1-3--:R2:W1:Y:S02]  /*cb00*/  SHFL.IDX PT, R2, R17, 0x1, 0x181f ;  /* 0x00381f0011027f89 */ /* 0x00a46400000e0000 */
.L_x_7070:
[----:B------:R-:W3:Y:S02]  /*cb10*/  S2R R3, SR_TID.X ;  /* 0x0000000000037919 */ /* 0x000ee40000002100 */
[----:B---3--:R-:W-:-:S05]  /*cb20*/  IMAD.SHL.U32 R3, R3, 0x10, RZ ;  /* 0x0000001003037824 */ /* 0x008fca00078e00ff */
[----:B------:R-:W-:-:S04]  /*cb30*/  LOP3.LUT R3, R3, 0x70, RZ, 0xc0, !PT ;  /* 0x0000007003037812 */ /* 0x000fc800078ec0ff */
[----:B-1----:R-:W-:-:S05]  /*cb40*/  IADD3 R2, P0, R3, R2, RZ ;  /* 0x0000000203027210 */ /* 0x002fca0007f1e0ff */
[----:B------:R-:W-:Y:S01]  /*cb50*/  IMAD.X R3, RZ, RZ, R18, P0 ;  /* 0x000000ffff037224 */ /* 0x000fe200000e0612 */
[----:B------:R-:W-:-:S04]  /*cb60*/  PLOP3.LUT P0, PT, PT, PT, PT, 0x80, 0x0 ;  /* 0x000000000000781c */ /* 0x000fc80003f0f070 */
[----:B------:R-:W-:Y:S01]  /*cb70*/  @!PT LDS RZ, [RZ] ;  /* 0x00000000fffff984 */ /* 0x000fe20000000800 */
[----:B------:R-:W-:Y:S01]  /*cb80*/  @!PT LDS RZ, [RZ] ;  /* 0x00000000fffff984 */ /* 0x000fe20000000800 */
[----:B------:R-:W-:Y:S01]  /*cb90*/  @!PT LDS RZ, [RZ] ;  /* 0x00000000fffff984 */ /* 0x000fe20000000800 */
[----:B------:R1:W-:Y:S01]  /*cba0*/  LDGSTS.E.BYPASS.LTC128B.128 [R4+0xec00], desc[UR48][R2.64], !P2 ;  /* 0x0ec0000002047fae */ /* 0x0003e2000d101d70 */
[----:B------:R-:W-:-:S08]  /*cbb0*/  NOP ;  /* 0x0000000000007918 */ /* 0x000fd00000000000 */
.L_x_6943:
        /* <DEDUP_REMOVED lines=11> */
.L_x_6944:
[----:B------:R1:W-:Y:S01]  /*cc70*/  SYNCS.ARRIVE.TRANS64.A1T0 RZ, [R0+URZ+0x22870], RZ ;  /* 0x022870ff00ff79a7 */ /* 0x0003e2000810003f */
[----:B------:R-:W-:Y:S05]  /*cc80*/  @!P3 BRA `(.L_x_6945) ;  /* 0x000000000004b947 */ /* 0x000fea0003800000 */
[----:B------:R-:W-:Y:S01]  /*cc90*/  BPT.TRAP 0x1 ;  /* 0x000000040000795c */ /* 0x000fe20000300000 */
.L_x_6945:
[----:B------:R-:W3:Y:S01]  /*cca0*/  SYNCS.PHASECHK.TRANS64.TRYWAIT P0, [R0+URZ+0x22840], R35 ;  /* 0x02284023000075a7 */ /* 0x000ee2000800017f */
[----:B------:R-:W-:Y:S04]  /*ccb0*/  BSSY B0, `(.L_x_6946) ;  /* 0x0000002000007945 */ /* 0x000fe80003800000 */
[----:B---3--:R-:W-:Y:S05]  /*ccc0*/  @!P0 BRA `(.L_x_6947) ;  /* 0x0000004800288947 */ /* 0x008fea0003800000 */
.L_x_7071:
[----:B------:R-:W-:Y:S05]  /*ccd0*/  BSYNC B0 ;  /* 0x0000000000007941 */ /* 0x000fea0003800000 */
.L_x_6946:
[----:B------:R-:W4:Y:S01]  /*cce0*/  LDL R10, [R1+0xc] ;  /* 0x00000c00010a7983 */ /* 0x000f220000100800 */
[----:B------:R-:W-:Y:S01]  /*ccf0*/  ULDC.64 UR4, c[0x0][0x310] ;  /* 0x0000c40000047ab9 */ /* 0x000fe20000000a00 */
[----:B------:R-:W-:Y:S01]  /*cd00*/  ULDC.64 UR6, c[0x0][0x300] ;  /* 0x0000c00000067ab9 */ /* 0x000fe20000000a00 */
[----:B------:R-:W-:Y:S01]  /*cd10*/  IMAD R9, R33, UR4, RZ ;  /* 0x0000000421097c24 */ /* 0x000fe2000f8e02ff */
[----:B------:R-:W-:Y:S01]  /*cd20*/  ULDC.64 UR8, c[0x0][0x308] ;  /* 0x0000c20000087ab9 */ /* 0x000fe20000000a00 */
[----:B------:R-:W-:Y:S01]  /*cd30*/  IMAD.WIDE.U32 R2, R8, UR4, RZ ;  /* 0x0000000408027c25 */ /* 0x000fe2000f8e00ff */
[----:B------:R-:W-:Y:S01]  /*cd40*/  ULDC.64 UR10, c[0x0][0x2e8] ;  /* 0x0000ba00000a7ab9 */ /* 0x000fe20000000a00 */
[----:B------:R-:W5:Y:S01]  /*cd50*/  S2R R11, SR_TID.X ;  /* 0x00000000000b7919 */ /* 0x000f620000002100 */
[----:B------:R-:W-:Y:S01]  /*cd60*/  LOP3.LUT P2, RZ, R28, 0x1, RZ, 0xc0, !PT ;  /* 0x000000011cff7812 */ /* 0x000fe2000784c0ff */
[----:B------:R-:W-:Y:S02]  /*cd70*/  IMAD R9, R8, UR5, R9 ;  /* 0x0000000508097c24 */ /* 0x000fe4000f8e0209 */
[----:B------:R-:W-:-:S02]  /*cd80*/  IMAD R34, R34, UR6, RZ ;  /* 0x0000000622227c24 */ /* 0x000fc4000f8e02ff */
[----:B------:R-:W-:Y:S02]  /*cd90*/  IMAD.IADD R3, R3, 0x1, R9 ;  /* 0x0000000103037824 */ /* 0x000fe400078e0209 */
[C---:B------:R-:W-:Y:S02]  /*cda0*/  IMAD R34, R7.reuse, UR7, R34 ;  /* 0x0000000707227c24 */ /* 0x040fe4000f8e0222 */
[----:B------:R-:W-:-:S04]  /*cdb0*/  IMAD.WIDE.U32 R2, R7, UR6, R2 ;  /* 0x0000000607027c25 */ /* 0x000fc8000f8e0002 */
[----:B------:R-:W-:Y:S02]  /*cdc0*/  IMAD.IADD R3, R3, 0x1, R34 ;  /* 0x0000000103037824 */ /* 0x000fe400078e0222 */
[----:B------:R-:W-:Y:S02]  /*cdd0*/  IMAD R36, R36, UR6, RZ ;  /* 0x0000000624247c24 */ /* 0x000fe4000f8e02ff */
[----:B------:R-:W-:-:S03]  /*cde0*/  IMAD.WIDE.U32 R2, R16, UR8, R2 ;  /* 0x0000000810027c25 */ /* 0x000fc6000f8e0002 */
[----:B------:R-:W-:Y:S01]  /*cdf0*/  IADD3 R8, P0, R2, UR10, RZ ;  /* 0x0000000a02087c10 */ /* 0x000fe2000ff1e0ff */
[----:B-----5:R-:W-:-:S05]  /*ce00*/  IMAD.SHL.U32 R24, R11, 0x10, RZ ;  /* 0x000000100b187824 */ /* 0x020fca00078e00ff */
[----:B------:R-:W-:Y:S01]  /*ce10*/  LOP3.LUT R24, R24, 0x70, RZ, 0xc0, !PT ;  /* 0x0000007018187812 */ /* 0x000fe200078ec0ff */
[----:B----4-:R-:W-:-:S04]  /*ce20*/  IMAD R7, R10, UR8, RZ ;  /* 0x000000080a077c24 */ /* 0x010fc8000f8e02ff */
[----:B------:R-:W-:-:S05]  /*ce30*/  IMAD R10, R16, UR9, R7 ;  /* 0x00000009100a7c24 */ /* 0x000fca000f8e0207 */
[----:B------:R-:W-:Y:S01]  /*ce40*/  IADD3.X R9, R10, UR11, R3, P0, !PT ;  /* 0x0000000b0a097c10 */ /* 0x000fe200087fe403 */
[----:B------:R-:W-:-:S04]  /*ce50*/  IMAD R3, R32, UR4, RZ ;  /* 0x0000000420037c24 */ /* 0x000fc8000f8e02ff */
        /* <DEDUP_REMOVED lines=11> */
[----:B------:R-:W4:Y:S04]  /*cf10*/  SHFL.IDX PT, R14, R8, 0x1, 0x181f ;  /* 0x00381f00080e7f89 */ /* 0x000f2800000e0000 */
[----:B------:R-:W5:Y:S04]  /*cf20*/  SHFL.IDX PT, R3, R9, 0x1, 0x181f ;  /* 0x00381f0009037f89 */ /* 0x000f6800000e0000 */
[----:B------:R-:W-:Y:S04]  /*cf30*/  SHFL.IDX PT, R22, R8, 0x3, 0x181f ;  /* 0x00781f0008167f89 */ /* 0x000fe800000e0000 */
[----:B--2---:R-:W-:Y:S04]  /*cf40*/  SHFL.IDX PT, R17, R9, 0x3, 0x181f ;  /* 0x00781f0009117f89 */ /* 0x004fe800000e0000 */
[----:B------:R-:W-:Y:S04]  /*cf50*/  SHFL.IDX PT, R20, R8, 0x4, 0x181f ;  /* 0x00981f0008147f89 */ /* 0x000fe800000e0000 */
[----:B------:R-:W-:Y:S01]  /*cf60*/  SHFL.IDX PT, R18, R8, 0x5, 0x181f ;  /* 0x00b81f0008127f89 */ /* 0x000fe200000e0000 */
[----:B----4-:R-:W-:-:S03]  /*cf70*/  IADD3 R6, P0, R24, R14, RZ ;  /* 0x0000000e18067210 */ /* 0x010fc60007f1e0ff */
[----:B------:R-:W-:Y:S04]  /*cf80*/  SHFL.IDX PT, R12, R8, RZ, 0x181f ;  /* 0x00181fff080c7589 */ /* 0x000fe800000e0000 */
[----:B------:R-:W2:Y:S01]  /*cf90*/  SHFL.IDX PT, R14, R8, 0x2, 0x181f ;  /* 0x00581f00080e7f89 */ /* 0x000ea200000e0000 */
[----:B-----5:R-:W-:-:S03]  /*cfa0*/  IMAD.X R7, RZ, RZ, R3, P0 ;  /* 0x000000ffff077224 */ /* 0x020fc600000e0603 */
[----:B------:R-:W4:Y:S01]  /*cfb0*/  SHFL.IDX PT, R3, R9, 0x2, 0x181f ;  /* 0x00581f0009037f89 */ /* 0x000f2200000e0000 */
[----:B--2---:R-:W-:-:S03]  /*cfc0*/  IADD3 R2, P0, R24, R14, RZ ;  /* 0x0000000e18027210 */ /* 0x004fc60007f1e0ff */
[----:B------:R-:W-:Y:S02]  /*cfd0*/  SHFL.IDX PT, R14, R8, 0x6, 0x181f ;  /* 0x00d81f00080e7f89 */ /* 0x000fe400000e0000 */
[----:B----4-:R-:W-:Y:S01]  /*cfe0*/  IMAD.X R3, RZ, RZ, R3, P0 ;  /* 0x000000ffff037224 */ /* 0x010fe200000e0603 */
[----:B------:R-:W-:-:S05]  /*cff0*/  IADD3 R22, P0, R24, R22, RZ ;  /* 0x0000001618167210 */ /* 0x000fca0007f1e0ff */
[----:B------:R-:W-:Y:S01]  /*d000*/  IMAD.X R23, RZ, RZ, R17, P0 ;  /* 0x000000ffff177224 */ /* 0x000fe200000e0611 */
[C---:B------:R-:W-:Y:S01]  /*d010*/  IADD3 R20, P0, R24.reuse, R20, RZ ;  /* 0x0000001418147210 */ /* 0x040fe20007f1e0ff */
[----:B------:R-:W2:Y:S03]  /*d020*/  SHFL.IDX PT, R17, R9, 0x4, 0x181f ;  /* 0x00981f0009117f89 */ /* 0x000ea600000e0000 */
[----:B--2---:R-:W-:Y:S02]  /*d030*/  IADD3.X R21, RZ, R17, RZ, P0, !PT ;  /* 0x00000011ff157210 */ /* 0x004fe400007fe4ff */
[----:B------:R-:W2:Y:S01]  /*d040*/  SHFL.IDX PT, R17, R9, 0x5, 0x181f ;  /* 0x00b81f0009117f89 */ /* 0x000ea200000e0000 */
[----:B------:R-:W-:-:S05]  /*d050*/  IADD3 R18, P0, R24, R18, RZ ;  /* 0x0000001218127210 */ /* 0x000fca0007f1e0ff */
[----:B--2---:R-:W-:Y:S01]  /*d060*/  IMAD.X R19, RZ, RZ, R17, P0 ;  /* 0x000000ffff137224 */ /* 0x004fe200000e0611 */
[C---:B------:R-:W-:Y:S01]  /*d070*/  IADD3 R12, P0, R24.reuse, R12, RZ ;  /* 0x0000000c180c7210 */ /* 0x040fe20007f1e0ff */
[----:B------:R-:W2:Y:S04]  /*d080*/  SHFL.IDX PT, R17, R9, RZ, 0x181f ;  /* 0x00181fff09117589 */ /* 0x000ea800000e0000 */
[----:B--2---:R-:W-:Y:S01]  /*d090*/  IMAD.X R13, RZ, RZ, R17, P0 ;  /* 0x000000ffff0d7224 */ /* 0x004fe200000e0611 */
[----:B------:R-:W-:Y:S01]  /*d0a0*/  IADD3 R14, P0, R24, R14, RZ ;  /* 0x0000000e180e7210 */ /* 0x000fe20007f1e0ff */
[----:B------:R-:W2:Y:S04]  /*d0b0*/  SHFL.IDX PT, R17, R9, 0x6, 0x181f ;  /* 0x00d81f0009117f89 */ /* 0x000ea800000e0000 */
[----:B------:R-:W-:Y:S04]  /*d0c0*/  LDGSTS.E.BYPASS.LTC128B.128 [R4+0x18400], desc[UR48][R12.64], !P2 ;  /* 0x184000000c047fae */ /* 0x000fe8000d101d70 */
[----:B------:R4:W-:Y:S04]  /*d0d0*/  LDGSTS.E.BYPASS.LTC128B.128 [R4+0x18c00], desc[UR48][R6.64], !P2 ;  /* 0x18c0000006047fae */ /* 0x0009e8000d101d70 */
[----:B------:R5:W-:Y:S04]  /*d0e0*/  LDGSTS.E.BYPASS.LTC128B.128 [R4+0x19400], desc[UR48][R2.64], !P2 ;  /* 0x1940000002047fae */ /* 0x000be8000d101d70 */
[----:B------:R-:W-:Y:S04]  /*d0f0*/  SHFL.IDX PT, R9, R9, 0x7, 0x181f ;  /* 0x00f81f0009097f89 */ /* 0x000fe800000e0000 */
[----:B----4-:R-:W-:Y:S04]  /*d100*/  SHFL.IDX PT, R6, R8, 0x7, 0x181f ;  /* 0x00f81f0008067f89 */ /* 0x010fe800000e0000 */
[----:B-----5:R-:W4:Y:S01]  /*d110*/  SHFL.IDX PT, R2, R5, RZ, 0x181f ;  /* 0x00181fff05027589 */ /* 0x020f2200000e0000 */
[----:B--2---:R-:W-:-:S03]  /*d120*/  IMAD.X R15, RZ, RZ, R17, P0 ;  /* 0x000000ffff0f7224 */ /* 0x004fc600000e0611 */
[----:B------:R-:W2:Y:S04]  /*d130*/  SHFL.IDX PT, R3, R10, RZ, 0x181f ;  /* 0x00181fff0a037589 */ /* 0x000ea800000e0000 */
[----:B------:R0:W-:Y:S04]  /*d140*/  LDGSTS.E.BYPASS.LTC128B.128 [R4+0x19c00], desc[UR48][R22.64], !P2 ;  /* 0x19c0000016047fae */ /* 0x0001e8000d101d70 */
[----:B------:R0:W-:Y:S04]  /*d150*/  LDGSTS.E.BYPASS.LTC128B.128 [R4+0x1a400], desc[UR48][R20.64], !P2 ;  /* 0x1a40000014047fae */ /* 0x0001e8000d101d70 */
[----:B------:R0:W-:Y:S04]  /*d160*/  LDGSTS.E.BYPASS.LTC128B.128 [R4+0x1ac00], desc[UR48][R18.64], !P2 ;  /* 0x1ac0000012047fae */ /* 0x0001e8000d101d70 */
[----:B------:R0:W-:Y:S01]  /*d170*/  LDGSTS.E.BYPASS.LTC128B.128 [R4+0x1b400], desc[UR48][R14.64], !P2 ;  /* 0x1b4000000e047fae */ /* 0x0001e2000d101d70 */
[----:B----4-:R-:W-:-:S03]  /*d180*/  IADD3 R2, P0, R24, R2, RZ ;  /* 0x0000000218027210 */ /* 0x010fc60007f1e0ff */
[----:B------:R-:W4:Y:S02]  /*d190*/  SHFL.IDX PT, R10, R10, 0x1, 0x181f ;  /* 0x00381f000a0a7f89 */ /* 0x000f2400000e0000 */
[----:B--2---:R-:W-:Y:S01]  /*d1a0*/  IMAD.X R3, RZ, RZ, R3, P0 ;  /* 0x000000ffff037224 */ /* 0x004fe200000e0603 */
[----:B------:R-:W-:Y:S01]  /*d1b0*/  IADD3 R6, P0, R24, R6, RZ ;  /* 0x0000000618067210 */ /* 0x000fe20007f1e0ff */
[----:B------:R-:W2:Y:S04]  /*d1c0*/  SHFL.IDX PT, R5, R5, 0x1, 0x181f ;  /* 0x00381f0005057f89 */ /* 0x000ea800000e0000 */
[----:B------:R-:W-:-:S05]  /*d1d0*/  IMAD.X R7, RZ, RZ, R9, P0 ;  /* 0x000000ffff077224 */ /* 0x000fca00000e0609 */
[----:B------:R0:W-:Y:S04]  /*d1e0*/  LDGSTS.E.BYPASS.LTC128B.128 [R4+0x1bc00], desc[UR48][R6.64], !P2 ;  /* 0x1bc0000006047fae */ /* 0x0001e8000d101d70 */
[----:B------:R0:W-:Y:S02]  /*d1f0*/  LDGSTS.E.BYPASS.LTC128B.128 [R4+0x1c400], desc[UR48][R2.64], !P2 ;  /* 0x1c40000002047fae */ /* 0x0001e4000d101d70 */
.L_x_7093:
[----:B0-2---:R-:W-:-:S05]  /*d200*/  IADD3 R2, P0, R24, R5, RZ ;  /* 0x0000000518027210 */ /* 0x005fca0007f1e0ff */
[----:B----4-:R-:W-:Y:S01]  /*d210*/  IMAD.X R3, RZ, RZ, R10, P0 ;  /* 0x000000ffff037224 */ /* 0x010fe200000e060a */
[----:B------:R-:W-:-:S04]  /*d220*/  PLOP3.LUT P0, PT, PT, PT, PT, 0x80, 0x0 ;  /* 0x000000000000781c */ /* 0x000fc80003f0f070 */
[----:B------:R-:W-:Y:S01]  /*d230*/  @!PT LDS RZ, [RZ] ;  /* 0x00000000fffff984 */ /* 0x000fe20000000800 */
[----:B------:R-:W-:Y:S01]  /*d240*/  @!PT LDS RZ, [RZ] ;  /* 0x00000000fffff984 */ /* 0x000fe20000000800 */
[----:B------:R-:W-:Y:S01]  /*d250*/  @!PT LDS RZ, [RZ] ;  /* 0x00000000fffff984 */ /* 0x000fe20000000800 */
[----:B------:R0:W-:Y:S01]  /*d260*/  LDGSTS.E.BYPASS.LTC128B.128 [R4+0x1cc00], desc[UR48][R2.64], !P2 ;  /* 0x1cc0000002047fae */ /* 0x0001e2000d101d70 */
[----:B------:R-:W-:-:S08]  /*d270*/  NOP ;  /* 0x0000000000007918 */ /* 0x000fd00000000000 */
.L_x_6949:
        /* <DEDUP_REMOVED lines=11> */
.L_x_6950:
[----:B------:R1:W-:Y:S02]  /*d330*/  SYNCS.ARRIVE.TRANS64.A1T0 RZ, [R0+URZ+0x22830], RZ ;  /* 0x022830ff00ff79a7 */ /* 0x0003e4000810003f */
[----:B-1-3--:R-:W-:-:S05]  /*d340*/  IMAD.U32 R0, RZ, RZ, UR50 ;  /* 0x00000032ff007e24 */ /* 0x00afca000f8e00ff */
[----:B------:R-:W-:-:S13]  /*d350*/  ISETP.NE.AND P0, PT, R0, 0x3, PT ;  /* 0x000000030000780c */ /* 0x000fda0003f05270 */
[----:B------:R-:W-:Y:S05]  /*d360*/  @!P0 BRA `(.L_x_6951) ;  /* 0x0000000000048947 */ /* 0x000fea0003800000 */
[----:B------:R-:W-:Y:S01]  /*d370*/  BPT.TRAP 0x1 ;  /* 0x000000040000795c */ /* 0x000fe20000300000 */
.L_x_6951:
[----:B------:R-:W-:Y:S01]  /*d380*/  LOP3.LUT R3, R30, 0x1, RZ, 0x3c, !PT ;  /* 0x000000011e037812 */ /* 0x000fe200078e3cff */
[----:B------:R-:W-:Y:S01]  /*d390*/  BSSY B0, `(.L_x_6952) ;  /* 0x0000005000007945 */ /* 0x000fe20003800000 */
[----:B------:R-:W-:Y:S02]  /*d3a0*/  LEA R0, R29, UR42, 0x3 ;  /* 0x0000002a1d007c11 */ /* 0x000fe4000f8e18ff */
[----:B------:R-:W-:-:S04]  /*d3b0*/  SHF.L.U32 R3, R3, 0x1f, RZ ;  /* 0x0000001f03037819 */ /* 0x000fc800000006ff */
[----:B------:R-:W0:Y:S02]  /*d3c0*/  SYNCS.PHASECHK.TRANS64.TRYWAIT P2, [R0+URZ+0x22870], R3 ;  /* 0x02287003000075a7 */ /* 0x000e24000804017f */
[----:B0-----:R-:W-:Y:S05]  /*d3d0*/  @!P2 BRA `(.L_x_6953) ;  /* 0x0000004c001ca947 */ /* 0x001fea0003800000 */
.L_x_7094:
[----:B------:R-:W-:Y:S05]  /*d3e0*/  BSYNC B0 ;  /* 0x0000000000007941 */ /* 0x000fea0003800000 */
.L_x_6952:
[----:B------:R-:W-:-:S05]  /*d3f0*/  IMAD.U32 R2, RZ, RZ, UR47 ;  /* 0x0000002fff027e24 */ /* 0x000fca000f8e00ff */
[----:B------:R-:W-:-:S13]  /*d400*/  ISETP.NE.AND P2, PT, R2, 0x3, PT ;  /* 0x000000030200780c */ /* 0x000fda0003f45270 */
[----:B------:R-:W-:Y:S05]  /*d410*/  @!P2 BRA `(.L_x_6954) ;  /* 0x000000000004a947 */ /* 0x000fea0003800000 */
[----:B------:R-:W-:Y:S01]  /*d420*/  BPT.TRAP 0x1 ;  /* 0x000000040000795c */ /* 0x000fe20000300000 */
.L_x_6954:
[----:B------:R-:W-:Y:S01]  /*d430*/  SHF.L.U32 R5, R30, 0x1f, RZ ;  /* 0x0000001f1e057819 */ /* 0x000fe200000006ff */
[----:B0-----:R-:W-:-:S03]  /*d440*/  IMAD R3, R29, 0x5000, RZ ;  /* 0x000050001d037824 */ /* 0x001fc600078e02ff */
[----:B------:R-:W0:Y:S02]  /*d450*/  SYNCS.PHASECHK.TRANS64.TRYWAIT P2, [R0+URZ+0x22860], R5 ;  /* 0x02286005000075a7 */ /* 0x000e24000804017f */
[----:B0-----:R-:W-:Y:S05]  /*d460*/  @!P2 BRA `(.L_x_6955) ;  /* 0x0000004c000ca947 */ /* 0x001fea0003800000 */
.L_x_7095:
[----:B------:R-:W2:Y:S04]  /*d470*/  LDL R2, [R1+0x1c] ;  /* 0x00001c0001027983 */ /* 0x000ea80000100800 */
[----:B------:R-:W3:Y:S01]  /*d480*/  LDL R18, [R1+0x20] ;  /* 0x0000200001127983 */ /* 0x000ee20000100800 */
[----:B------:R-:W-:Y:S01]  /*d490*/  LOP3.LUT R12, R3, R31, RZ, 0xfc, !PT ;  /* 0x0000001f030c7212 */ /* 0x000fe200078efcff */
[----:B------:R-:W-:Y:S05]  /*d4a0*/  WARPSYNC.ALL ;  /* 0x0000000000007948 */ /* 0x000fea0003800000 */
[----:B------:R-:W1:Y:S01]  /*d4b0*/  LDSM.16.MT88.4 R12, [R12+UR42+0xa400] ;  /* 0x00a4002a0c0c783b */ /* 0x000e620008004200 */
[----:B------:R-:W-:-:S05]  /*d4c0*/  IMAD.U32 R19, RZ, RZ, UR47 ;  /* 0x0000002fff137e24 */ /* 0x000fca000f8e00ff */
[----:B------:R-:W-:Y:S02]  /*d4d0*/  ISETP.NE.AND P2, PT, R19, 0x3, PT ;  /* 0x000000031300780c */ /* 0x000fe40003f45270 */
[C-C-:B-1----:R-:W-:Y:S02]  /*d4e0*/  PRMT R8, R12.reuse, 0x6420, R13.reuse ;  /* 0x000064200c087816 */ /* 0x142fe4000000000d */
[----:B------:R-:W-:Y:S02]  /*d4f0*/  PRMT R9, R12, 0x7531, R13 ;  /* 0x000075310c097816 */ /* 0x000fe4000000000d */
[C-C-:B------:R-:W-:Y:S02]  /*d500*/  PRMT R10, R14.reuse, 0x6420, R15.reuse ;  /* 0x000064200e0a7816 */ /* 0x140fe4000000000f */
[----:B------:R-:W-:Y:S02]  /*d510*/  PRMT R11, R14, 0x7531, R15 ;  /* 0x000075310e0b7816 */ /* 0x000fe4000000000f */
[----:B--2---:R-:W-:Y:S01]  /*d520*/  IADD3 R17, R2, UR42, R3 ;  /* 0x0000002a02117c10 */ /* 0x004fe2000fffe003 */
[----:B------:R-:W-:-:S04]  /*d530*/  IMAD.U32 R2, RZ, RZ, UR42 ;  /* 0x0000002aff027e24 */ /* 0x000fc8000f8e00ff */
[----:B0-----:R-:W0:Y:S01]  /*d540*/  LDSM.16.MT88.4 R4, [R17+0xa400] ;  /* 0x00a400001104783b */ /* 0x001e220000004200 */
[----:B------:R-:W-:-:S05]  /*d550*/  VIADD R2, R2, 0x400 ;  /* 0x0000040002027836 */ /* 0x000fca0000000000 */
[----:B---3--:R-:W-:-:S05]  /*d560*/  IADD3 R2, R2, R3, R18 ;  /* 0x0000000302027210 */ /* 0x008fca0007ffe012 */
        /* <DEDUP_REMOVED lines=12> */
[----:B------:R-:W-:Y:S02]  /*d630*/  IADD3 R4, R3, 0x2000, RZ ;  /* 0x0000200003047810 */ /* 0x000fe40007ffe0ff */
[C-C-:B------:R-:W-:Y:S02]  /*d640*/  PRMT R14, R6.reuse, 0x6420, R7.reuse ;  /* 0x00006420060e7816 */ /* 0x140fe40000000007 */
[----:B------:R-:W-:Y:S02]  /*d650*/  PRMT R15, R6, 0x7531, R7 ;  /* 0x00007531060f7816 */ /* 0x000fe40000000007 */
[C-C-:B-1----:R-:W-:Y:S02]  /*d660*/  PRMT R24, R8.reuse, 0x6420, R9.reuse ;  /* 0x0000642008187816 */ /* 0x142fe40000000009 */
[----:B------:R-:W-:Y:S01]  /*d670*/  PRMT R25, R8, 0x7531, R9 ;  /* 0x0000753108197816 */ /* 0x000fe20000000009 */
[----:B------:R-:W-:Y:S01]  /*d680*/  STSM.16.M88.4 [R2+0x1000], R12 ;  /* 0x0010000c02007844 */ /* 0x000fe20000000200 */
[----:B------:R-:W-:-:S02]  /*d690*/  PRMT R26, R10, 0x6420, R11 ;  /* 0x000064200a1a7816 */ /* 0x000fc4000000000b */
[----:B------:R-:W-:Y:S02]  /*d6a0*/  PRMT R27, R10, 0x7531, R11 ;  /* 0x000075310a1b7816 */ /* 0x000fe4000000000b */
[----:B------:R-:W-:-:S03]  /*d6b0*/  LOP3.LUT R4, R4, R31, RZ, 0xfc, !PT ;  /* 0x0000001f04047212 */ /* 0x000fc600078efcff */
[----:B------:R-:W-:Y:S04]  /*d6c0*/  STSM.16.M88.4 [R2+0x1800], R24 ;  /* 0x0018001802007844 */ /* 0x000fe80000000200 */
[----:B------:R-:W0:Y:S04]  /*d6d0*/  LDSM.16.MT88.4 R4, [R4+UR42+0xa400] ;  /* 0x00a4002a0404783b */ /* 0x000e280008004200 */
[----:B------:R-:W1:Y:S01]  /*d6e0*/  LDSM.16.MT88.4 R8, [R17+0xc400] ;  /* 0x00c400001108783b */ /* 0x000e620000004200 */
[C-C-:B0-----:R-:W-:Y:S02]  /*d6f0*/  PRMT R12, R4.reuse, 0x6420, R5.reuse ;  /* 0x00006420040c7816 */ /* 0x141fe40000000005 */
[----:B------:R-:W-:Y:S01]  /*d700*/  PRMT R13, R4, 0x7531, R5 ;  /* 0x00007531040d7816 */ /* 0x000fe20000000005 */
[----:B------:R-:W-:Y:S01]  /*d710*/  VIADD R4, R3, 0x3000 ;  /* 0x0000300003047836 */ /* 0x000fe20000000000 */
[----:B------:R-:W-:-:S02]  /*d720*/  PRMT R14, R6, 0x6420, R7 ;  /* 0x00006420060e7816 */ /* 0x000fc40000000007 */
[----:B------:R-:W-:Y:S02]  /*d730*/  PRMT R15, R6, 0x7531, R7 ;  /* 0x00007531060f7816 */ /* 0x000fe40000000007 */
[C-C-:B-1----:R-:W-:Y:S02]  /*d740*/  PRMT R20, R8.reuse, 0x6420, R9.reuse ;  /* 0x0000642008147816 */ /* 0x142fe40000000009 */
[----:B------:R-:W-:Y:S01]  /*d750*/  PRMT R21, R8, 0x7531, R9 ;  /* 0x0000753108157816 */ /* 0x000fe20000000009 */
[----:B------:R-:W-:Y:S01]  /*d760*/  STSM.16.M88.4 [R2+0x2000], R12 ;  /* 0x0020000c02007844 */ /* 0x000fe20000000200 */
        /* <DEDUP_REMOVED lines=14> */
[----:B------:R-:W-:Y:S01]  /*d850*/  PRMT R7, R10, 0x7531, R11 ;  /* 0x000075310a077816 */ /* 0x000fe2000000000b */
[----:B------:R-:W-:Y:S01]  /*d860*/  STSM.16.M88.4 [R2+0x3000], R12 ;  /* 0x0030000c02007844 */ /* 0x000fe20000000200 */
[----:B------:R-:W-:-:S03]  /*d870*/  LOP3.LUT R3, R8, R31, RZ, 0xfc, !PT ;  /* 0x0000001f08037212 */ /* 0x000fc600078efcff */
[----:B------:R-:W-:Y:S04]  /*d880*/  STSM.16.M88.4 [R2+0x3800], R4 ;  /* 0x0038000402007844 */ /* 0x000fe80000000200 */
[----:B------:R-:W0:Y:S04]  /*d890*/  LDSM.16.MT88.4 R4, [R3+UR42+0xa400] ;  /* 0x00a4002a0304783b */ /* 0x000e280008004200 */
        /* <DEDUP_REMOVED lines=19> */
.L_x_6956:
[----:B-1----:R1:W-:Y:S01]  /*d9d0*/  SYNCS.ARRIVE.TRANS64.A1T0 RZ, [R0+URZ+0x22850], RZ ;  /* 0x022850ff00ff79a7 */ /* 0x0023e2000810003f */
[----:B------:R-:W-:Y:S06]  /*d9e0*/  BAR.SYNC.DEFER_BLOCKING 0x2, 0x80 ;  /* 0x0082000000007b1d */ /* 0x000fec0000010000 */
[----:B------:R-:W-:Y:S05]  /*d9f0*/  @!P0 BRA `(.L_x_6957) ;  /* 0x0000000000048947 */ /* 0x000fea0003800000 */
[----:B------:R-:W-:Y:S01]  /*da00*/  BPT.TRAP 0x1 ;  /* 0x000000040000795c */ /* 0x000fe20000300000 */
.L_x_6957:
[----:B------:R2:W5:Y:S01]  /*da10*/  LDL R30, [R1+0x8] ;  /* 0x00000800011e7983 */ /* 0x0005620000100800 */
[----:B-1----:R-:W-:Y:S02]  /*da20*/  VIADD R0, R0, 0x22880 ;  /* 0x0002288000007836 */ /* 0x002fe40000000000 */
[----:B------:R-:W-:-:S05]  /*da30*/  IMAD.U32 R3, RZ, RZ, UR46 ;  /* 0x0000002eff037e24 */ /* 0x000fca000f8e00ff */
[----:B------:R-:W-:Y:S01]  /*da40*/  PRMT R0, R3, 0x654, R0 ;  /* 0x0000065403007816 */ /* 0x000fe20000000000 */
[----:B------:R-:W-:-:S03]  /*da50*/  IMAD.MOV.U32 R29, RZ, RZ, R37 ;  /* 0x000000ffff1d7224 */ /* 0x000fc600078e0025 */
[----:B------:R2:W-:Y:S01]  /*da60*/  SYNCS.ARRIVE.TRANS64.RED.A1T0 RZ, [R0+URZ], RZ ;  /* 0x000000ff00ff79a7 */ /* 0x0005e2000810043f */
[----:B------:R-:W-:Y:S05]  /*da70*/  @P1 BRA `(.L_x_6958) ;  /* 0xffffffe400941947 */ /* 0x000fea000383ffff */
.L_x_6938:
[----:B--2---:R-:W-:-:S05]  /*da80*/  IMAD.U32 R0, RZ, RZ, UR50 ;  /* 0x00000032ff007e24 */ /* 0x004fca000f8e00ff */
[----:B------:R-:W-:-:S13]  /*da90*/  ISETP.NE.AND P0, PT, R0, 0x3, PT ;  /* 0x000000030000780c */ /* 0x000fda0003f05270 */
[----:B------:R-:W-:Y:S05]  /*daa0*/  @!P0 BRA `(.L_x_6959) ;  /* 0x0000000000048947 */ /* 0x000fea0003800000 */
[----:B------:R-:W-:Y:S01]  /*dab0*/  BPT.TRAP 0x1 ;  /* 0x000000040000795c */ /* 0x000fe20000300000 */
.L_x_6959:
[----:B------:R-:W2:Y:S01]  /*dac0*/  LDL R0, [R1+0x8] ;  /* 0x0000080001007983 */ /* 0x000ea20000100800 */
[----:B0-----:R-:W-:Y:S01]  /*dad0*/  LEA R3, R37, UR42, 0x3 ;  /* 0x0000002a25037c11 */ /* 0x001fe2000f8e18ff */
[----:B------:R-:W-:Y:S01]  /*dae0*/  BSSY B0, `(.L_x_6960) ;  /* 0x0000005000007945 */ /* 0x000fe20003800000 */
[----:B--2---:R-:W-:-:S04]  /*daf0*/  LOP3.LUT R0, R0, 0x1, RZ, 0x3c, !PT ;  /* 0x0000000100007812 */ /* 0x004fc800078e3cff */
[----:B------:R-:W-:-:S04]  /*db00*/  SHF.L.U32 R0, R0, 0x1f, RZ ;  /* 0x0000001f00007819 */ /* 0x000fc800000006ff */
[----:B------:R-:W0:Y:S02]  /*db10*/  SYNCS.PHASECHK.TRANS64.TRYWAIT P1, [R3+URZ+0x22870], R0 ;  /* 0x02287000030075a7 */ /* 0x000e24000802017f */
[----:B0-----:R-:W-:Y:S05]  /*db20*/  @!P1 BRA `(.L_x_6961) ;  /* 0x0000004400709947 */ /* 0x001fea0003800000 */
.L_x_7096:
[----:B------:R-:W-:Y:S05]  /*db30*/  BSYNC B0 ;  /* 0x0000000000007941 */ /* 0x000fea0003800000 */
.L_x_6960:
[----:B------:R-:W-:-:S05]  /*db40*/  IMAD.U32 R2, RZ, RZ, UR47 ;  /* 0x0000002fff027e24 */ /* 0x000fca000f8e00ff */
[----:B------:R-:W-:-:S13]  /*db50*/  ISETP.NE.AND P1, PT, R2, 0x3, PT ;  /* 0x000000030200780c */ /* 0x000fda0003f25270 */
[----:B------:R-:W-:Y:S05]  /*db60*/  @!P1 BRA `(.L_x_6962) ;  /* 0x0000000000049947 */ /* 0x000fea0003800000 */
[----:B------:R-:W-:Y:S01]  /*db70*/  BPT.TRAP 0x1 ;  /* 0x000000040000795c */ /* 0x000fe20000300000 */
.L_x_6962:
[----:B0-----:R-:W2:Y:S01]  /*db80*/  LDL R0, [R1+0x8] ;  /* 0x0000080001007983 */ /* 0x001ea20000100800 */
[----:B------:R-:W-:-:S05]  /*db90*/  IMAD R2, R37, 0x5000, RZ ;  /* 0x0000500025027824 */ /* 0x000fca00078e02ff */
[----:B------:R-:W-:Y:S02]  /*dba0*/  LOP3.LUT R6, R2, R31, RZ, 0xfc, !PT ;  /* 0x0000001f02067212 */ /* 0x000fe400078efcff */
[----:B--2---:R-:W-:-:S04]  /*dbb0*/  SHF.L.U32 R0, R0, 0x1f, RZ ;  /* 0x0000001f00007819 */ /* 0x004fc800000006ff */
[----:B------:R-:W0:Y:S02]  /*dbc0*/  SYNCS.PHASECHK.TRANS64.TRYWAIT P1, [R3+URZ+0x22860], R0 ;  /* 0x02286000030075a7 */ /* 0x000e24000802017f */
[----:B0-----:R-:W-:Y:S05]  /*dbd0*/  @!P1 BRA `(.L_x_6963) ;  /* 0x0000004400589947 */ /* 0x001fea0003800000 */
.L_x_7097:
[----:B------:R-:W2:Y:S04]  /*dbe0*/  LDL R8, [R1+0x1c] ;  /* 0x00001c0001087983 */ /* 0x000ea80000100800 */
[----:B------:R-:W0:Y:S01]  /*dbf0*/  LDL R18, [R1+0x20] ;  /* 0x0000200001127983 */ /* 0x000e220000100800 */
[----:B------:R-:W-:Y:S05]  /*dc00*/  WARPSYNC.ALL ;  /* 0x0000000000007948 */ /* 0x000fea0003800000 */
[----:B------:R-:W1:Y:S01]  /*dc10*/  LDSM.16.MT88.4 R4, [R6+UR42+0xa400] ;  /* 0x00a4002a0604783b */ /* 0x000e620008004200 */
[----:B------:R-:W-:-:S04]  /*dc20*/  IMAD.U32 R17, RZ, RZ, UR42 ;  /* 0x0000002aff117e24 */ /* 0x000fc8000f8e00ff */
[----:B------:R-:W-:Y:S01]  /*dc30*/  VIADD R17, R17, 0x400 ;  /* 0x0000040011117836 */ /* 0x000fe20000000000 */
[C-C-:B-1----:R-:W-:Y:S02]  /*dc40*/  PRMT R12, R4.reuse, 0x6420, R5.reuse ;  /* 0x00006420040c7816 */ /* 0x142fe40000000005 */
[----:B------:R-:W-:Y:S02]  /*dc50*/  PRMT R13, R4, 0x7531, R5 ;  /* 0x00007531040d7816 */ /* 0x000fe40000000005 */
[C-C-:B------:R-:W-:Y:S02]  /*dc60*/  PRMT R14, R6.reuse, 0x6420, R7.reuse ;  /* 0x00006420060e7816 */ /* 0x140fe40000000007 */
[----:B------:R-:W-:Y:S02]  /*dc70*/  PRMT R15, R6, 0x7531, R7 ;  /* 0x00007531060f7816 */ /* 0x000fe40000000007 */
[----:B--2---:R-:W-:Y:S02]  /*dc80*/  IADD3 R16, R8, UR42, R2 ;  /* 0x0000002a08107c10 */ /* 0x004fe4000fffe002 */
[----:B0-----:R-:W-:-:S03]  /*dc90*/  IADD3 R0, R17, R2, R18 ;  /* 0x0000000211007210 */ /* 0x001fc60007ffe012 */
[----:B------:R-:W0:Y:S01]  /*dca0*/  LDSM.16.MT88.4 R8, [R16+0xa400] ;  /* 0x00a400001008783b */ /* 0x000e220000004200 */
[----:B------:R-:W-:-:S03]  /*dcb0*/  IMAD.U32 R18, RZ, RZ, UR47 ;  /* 0x0000002fff127e24 */ /* 0x000fc6000f8e00ff */
[----:B------:R-:W-:Y:S02]  /*dcc0*/  STSM.16.M88.4 [R0], R12 ;  /* 0x0000000c00007844 */ /* 0x000fe40000000200 */
[----:B------:R-:W-:Y:S02]  /*dcd0*/  ISETP.NE.AND P1, PT, R18, 0x3, PT ;  /* 0x000000031200780c */ /* 0x000fe40003f25270 */
[C-C-:B0-----:R-:W-:Y:S02]  /*dce0*/  PRMT R4, R8.reuse, 0x6420, R9.reuse ;  /* 0x0000642008047816 */ /* 0x141fe40000000009 */
[----:B------:R-:W-:Y:S01]  /*dcf0*/  PRMT R5, R8, 0x7531, R9 ;  /* 0x0000753108057816 */ /* 0x000fe20000000009 */
[----:B------:R-:W-:Y:S01]  /*dd00*/  VIADD R8, R2, 0x1000 ;  /* 0x0000100002087836 */ /* 0x000fe20000000000 */
[C-C-:B------:R-:W-:Y:S02]  /*dd10*/  PRMT R6, R10.reuse, 0x6420, R11.reuse ;  /* 0x000064200a067816 */ /* 0x140fe4000000000b */
[----:B------:R-:W-:-:S02]  /*dd20*/  PRMT R7, R10, 0x7531, R11 ;  /* 0x000075310a077816 */ /* 0x000fc4000000000b */
        /* <DEDUP_REMOVED lines=20> */
[C-C-:B-1----:R-:W-:Y:S02]  /*de70*/  PRMT R4, R8.reuse, 0x6420, R9.reuse ;  /* 0x0000642008047816 */ /* 0x142fe40000000009 */
[----:B------:R-:W-:Y:S02]  /*de80*/  PRMT R5, R8, 0x7531, R9 ;  /* 0x0000753108057816 */ /* 0x000fe40000000009 */
[C---:B------:R-:W-:Y:S01]  /*de90*/  IADD3 R8, R2.reuse, 0x3000, RZ ;  /* 0x0000300002087810 */ /* 0x040fe20007ffe0ff */
[----:B------:R-:W-:Y:S01]  /*dea0*/  VIADD R2, R2, 0x4000 ;  /* 0x0000400002027836 */ /* 0x000fe20000000000 */
[C-C-:B------:R-:W-:Y:S02]  /*deb0*/  PRMT R14, R6.reuse, 0x6420, R7.reuse ;  /* 0x00006420060e7816 */ /* 0x140fe40000000007 */
[----:B------:R-:W-:Y:S02]  /*dec0*/  PRMT R15, R6, 0x7531, R7 ;  /* 0x00007531060f7816 */ /* 0x000fe40000000007 */
[----:B------:R-:W-:-:S02]  /*ded0*/  PRMT R6, R10, 0x6420, R11 ;  /* 0x000064200a067816 */ /* 0x000fc4000000000b */
[----:B------:R-:W-:Y:S01]  /*dee0*/  PRMT R7, R10, 0x7531, R11 ;  /* 0x000075310a077816 */ /* 0x000fe2000000000b */
[----:B------:R-:W-:Y:S01]  /*def0*/  STSM.16.M88.4 [R0+0x2000], R12 ;  /* 0x0020000c00007844 */ /* 0x000fe20000000200 */
[-C--:B------:R-:W-:Y:S02]  /*df00*/  LOP3.LUT R17, R8, R31.reuse, RZ, 0xfc, !PT ;  /* 0x0000001f08117212 */ /* 0x080fe400078efcff */
[----:B------:R-:W-:Y:S01]  /*df10*/  LOP3.LUT R2, R2, R31, RZ, 0xfc, !PT ;  /* 0x0000001f02027212 */ /* 0x000fe200078efcff */
        /* <DEDUP_REMOVED lines=9> */
[----:B------:R-:W-:Y:S01]  /*dfb0*/  STSM.16.M88.4 [R0+0x3000], R12 ;  /* 0x0030000c00007844 */ /* 0x000fe20000000200 */
[----:B------:R-:W-:-:S02]  /*dfc0*/  PRMT R6, R10, 0x6420, R11 ;  /* 0x000064200a067816 */ /* 0x000fc4000000000b */
[----:B------:R-:W-:-:S05]  /*dfd0*/  PRMT R7, R10, 0x7531, R11 ;  /* 0x000075310a077816 */ /* 0x000fca000000000b */
        /* <DEDUP_REMOVED lines=21> */
.L_x_6964:
[----:B-1----:R1:W-:Y:S01]  /*e130*/  SYNCS.ARRIVE.TRANS64.A1T0 RZ, [R3+URZ+0x22850], RZ ;  /* 0x022850ff03ff79a7 */ /* 0x0023e2000810003f */
[----:B------:R-:W-:Y:S06]  /*e140*/  BAR.SYNC.DEFER_BLOCKING 0x2, 0x80 ;  /* 0x0082000000007b1d */ /* 0x000fec0000010000 */
[----:B------:R-:W-:Y:S05]  /*e150*/  @!P0 BRA `(.L_x_6965) ;  /* 0x0000000000048947 */ /* 0x000fea0003800000 */
[----:B------:R-:W-:Y:S01]  /*e160*/  BPT.TRAP 0x1 ;  /* 0x000000040000795c */ /* 0x000fe20000300000 */
.L_x_6965:
[----:B0-----:R-:W2:Y:S01]  /*e170*/  LDL.LU R5, [R1+0x8] ;  /* 0x0000080001057983 */ /* 0x001ea20000300800 */
[----:B------:R-:W0:Y:S01]  /*e180*/  LDC R4, c[0x0][0xc34] ;  /* 0x00030d00ff047b82 */ /* 0x000e220000000800 */
[----:B------:R-:W-:Y:S01]  /*e190*/  VIADD R37, R37, 0x1 ;  /* 0x0000000125257836 */ /* 0x000fe20000000000 */
[----:B------:R-:W-:Y:S01]  /*e1a0*/  UIADD3 UR39, UR51, UR39, URZ ;  /* 0x0000002733277290 */ /* 0x000fe2000fffe03f */
[----:B-1----:R-:W-:Y:S01]  /*e1b0*/  VIADD R3, R3, 0x22880 ;  /* 0x0002288003037836 */ /* 0x002fe20000000000 */
[----:B------:R-:W-:Y:S01]  /*e1c0*/  UIADD3 UR37, UR37, 0x1, URZ ;  /* 0x0000000125257890 */ /* 0x000fe2000fffe03f */
[----:B------:R-:W-:Y:S01]  /*e1d0*/  IMAD.U32 R2, RZ, RZ, UR46 ;  /* 0x0000002eff027e24 */ /* 0x000fe2000f8e00ff */
[----:B------:R-:W-:-:S04]  /*e1e0*/  ISETP.NE.AND P0, PT, R37, 0x2, PT ;  /* 0x000000022500780c */ /* 0x000fc80003f05270 */
[----:B------:R-:W-:Y:S02]  /*e1f0*/  SEL R0, RZ, 0x1, P0 ;  /* 0x00000001ff007807 */ /* 0x000fe40000000000 */
[----:B------:R-:W-:Y:S02]  /*e200*/  SEL R37, R37, RZ, P0 ;  /* 0x000000ff25257207 */ /* 0x000fe40000000000 */
[----:B------:R-:W-:-:S04]  /*e210*/  PRMT R3, R2, 0x654, R3 ;  /* 0x0000065402037816 */ /* 0x000fc80000000003 */
[----:B------:R1:W-:Y:S01]  /*e220*/  SYNCS.ARRIVE.TRANS64.RED.A1T0 RZ, [R3+URZ], RZ ;  /* 0x000000ff03ff79a7 */ /* 0x0003e2000810043f */
[----:B0-----:R-:W-:Y:S02]  /*e230*/  ISETP.LE.AND P0, PT, R4, UR39, PT ;  /* 0x0000002704007c0c */ /* 0x001fe4000bf03270 */
[----:B--2---:R-:W-:-:S05]  /*e240*/  LOP3.LUT R5, R5, R0, RZ, 0x3c, !PT ;  /* 0x0000000005057212 */ /* 0x004fca00078e3cff */
[----:B------:R1:W-:Y:S06]  /*e250*/  STL [R1+0x8], R5 ;  /* 0x0000080501007387 */ /* 0x0003ec0000100800 */
[----:B------:R-:W-:Y:S05]  /*e260*/  @!P0 BRA `(.L_x_6966) ;  /* 0xffffffb800088947 */ /* 0x000fea000383ffff */
[----:B------:R-:W-:-:S12]  /*e270*/  ULOP3.LUT UR37, UR37, 0x1, URZ, 0xc, !UPT ;  /* 0x0000000125257892 */ /* 0x000fd8000f8e0c3f */
.L_x_6916:
[----:B-1----:R-:W0:Y:S01]  /*e280*/  S2R R3, SR_CgaCtaId ;  /* 0x0000000000037919 */ /* 0x002e220000008800 */
[----:B------:R-:W-:Y:S01]  /*e290*/  MOV R0, 0x400 ;  /* 0x0000040000007802 */ /* 0x000fe20000000f00 */
[----:B------:R-:W-:-:S03]  /*e2a0*/  IMAD.U32 R2, RZ, RZ, UR37 ;  /* 0x00000025ff027e24 */ /* 0x000fc6000f8e00ff */
[----:B0-----:R-:W-:Y:S02]  /*e2b0*/  LEA R4, R3, R0, 0x18 ;  /* 0x0000000003047211 */ /* 0x001fe400078ec0ff */
[----:B------:R-:W-:-:S04]  /*e2c0*/  SHF.L.U32 R0, R2, 0x1f, RZ ;  /* 0x0000001f02007819 */ /* 0x000fc800000006ff */
[----:B------:R-:W0:Y:S02]  /*e2d0*/  SYNCS.PHASECHK.TRANS64.TRYWAIT P0, [R4+URZ+0x22820], R0 ;  /* 0x02282000040075a7 */ /* 0x000e24000800017f */
[----:B0-----:R-:W-:Y:S05]  /*e2e0*/  @!P0 BRA `(.L_x_6967) ;  /* 0x0000003c00a88947 */ /* 0x001fea0003800000 */
.L_x_7098:
        /* <DEDUP_REMOVED lines=14> */
.L_x_6970:
[----:B------:R-:W2:Y:S01]  /*e3d0*/  LDL R0, [R1+0x8] ;  /* 0x0000080001007983 */ /* 0x000ea20000100800 */
[C---:B------:R-:W-:Y:S02]  /*e3e0*/  IMAD R3, R37.reuse, 0x8, R4 ;  /* 0x0000000825037824 */ /* 0x040fe400078e0204 */
[----:B------:R-:W-:-:S05]  /*e3f0*/  VIADD R37, R37, 0x1 ;  /* 0x0000000125257836 */ /* 0x000fca0000000000 */
[----:B------:R-:W-:Y:S02]  /*e400*/  ISETP.NE.AND P2, PT, R37, 0x2, PT ;  /* 0x000000022500780c */ /* 0x000fe40003f45270 */
[----:B--2---:R-:W-:Y:S02]  /*e410*/  SHF.L.U32 R2, R0, 0x1f, RZ ;  /* 0x0000001f00027819 */ /* 0x004fe400000006ff */
[----:B------:R-:W-:Y:S02]  /*e420*/  SEL R0, RZ, 0x1, P2 ;  /* 0x00000001ff007807 */ /* 0x000fe40001000000 */
[----:B------:R-:W0:Y:S02]  /*e430*/  SYNCS.PHASECHK.TRANS64.TRYWAIT P1, [R3+URZ+0x22840], R2 ;  /* 0x02284002030075a7 */ /* 0x000e24000802017f */
[----:B0-----:R-:W-:Y:S05]  /*e440*/  @!P1 BRA `(.L_x_6971) ;  /* 0x0000003c00649947 */ /* 0x001fea0003800000 */
.L_x_7099:
[----:B------:R-:W2:Y:S01]  /*e450*/  LDL.LU R5, [R1+0x8] ;  /* 0x0000080001057983 */ /* 0x000ea20000300800 */
[----:B------:R-:W-:Y:S02]  /*e460*/  SEL R37, R37, RZ, P2 ;  /* 0x000000ff25257207 */ /* 0x000fe40001000000 */
[----:B--2---:R-:W-:Y:S01]  /*e470*/  LOP3.LUT R0, R5, R0, RZ, 0x3c, !PT ;  /* 0x0000000005007212 */ /* 0x004fe200078e3cff */
[----:B------:R-:W-:Y:S06]  /*e480*/  @!P0 BRA `(.L_x_6972) ;  /* 0x0000000000048947 */ /* 0x000fec0003800000 */
[----:B------:R-:W-:Y:S01]  /*e490*/  BPT.TRAP 0x1 ;  /* 0x000000040000795c */ /* 0x000fe20000300000 */
.L_x_6972:
[----:B------:R-:W-:Y:S01]  /*e4a0*/  IMAD R37, R37, 0x8, R4 ;  /* 0x0000000825257824 */ /* 0x000fe200078e0204 */
[----:B------:R-:W-:-:S04]  /*e4b0*/  SHF.L.U32 R0, R0, 0x1f, RZ ;  /* 0x0000001f00007819 */ /* 0x000fc800000006ff */
[----:B------:R-:W1:Y:S02]  /*e4c0*/  SYNCS.PHASECHK.TRANS64.TRYWAIT P1, [R37+URZ+0x22840], R0 ;  /* 0x02284000250075a7 */ /* 0x000e64000802017f */
[----:B-1----:R-:W-:Y:S05]  /*e4d0*/  @!P1 BRA `(.L_x_6973) ;  /* 0x0000003c00549947 */ /* 0x002fea0003800000 */
.L_x_7100:
[----:B------:R-:W-:Y:S05]  /*e4e0*/  @!P0 BRA `(.L_x_6974) ;  /* 0x0000000000048947 */ /* 0x000fea0003800000 */
[----:B------:R-:W-:Y:S01]  /*e4f0*/  BPT.TRAP 0x1 ;  /* 0x000000040000795c */ /* 0x000fe20000300000 */
.L_x_6974:
[----:B------:R-:W2:Y:S02]  /*e500*/  SYNCS.PHASECHK.TRANS64.TRYWAIT P1, [R3+URZ+0x22860], R2 ;  /* 0x02286002030075a7 */ /* 0x000ea4000802017f */
[----:B--2---:R-:W-:Y:S05]  /*e510*/  @!P1 BRA `(.L_x_6975) ;  /* 0x0000003c00589947 */ /* 0x004fea0003800000 */
.L_x_7101:
[----:B------:R-:W-:Y:S05]  /*e520*/  @!P0 BRA `(.L_x_6976) ;  /* 0x0000000000048947 */ /* 0x000fea0003800000 */
[----:B------:R-:W-:Y:S01]  /*e530*/  BPT.TRAP 0x1 ;  /* 0x000000040000795c */ /* 0x000fe20000300000 */
.L_x_6976:
[----:B------:R-:W3:Y:S02]  /*e540*/  SYNCS.PHASECHK.TRANS64.TRYWAIT P1, [R37+URZ+0x22860], R0 ;  /* 0x02286000250075a7 */ /* 0x000ee4000802017f */
[----:B---3--:R-:W-:Y:S05]  /*e550*/  @!P1 BRA `(.L_x_6977) ;  /* 0x0000003c005c9947 */ /* 0x008fea0003800000 */
.L_x_7102:
[----:B------:R-:W-:Y:S05]  /*e560*/  @!P0 BRA `(.L_x_6978) ;  /* 0x0000000000048947 */ /* 0x000fea0003800000 */
[----:B------:R-:W-:Y:S01]  /*e570*/  BPT.TRAP 0x1 ;  /* 0x000000040000795c */ /* 0x000fe20000300000 */
.L_x_6978:
[----:B------:R-:W4:Y:S02]  /*e580*/  SYNCS.PHASECHK.TRANS64.TRYWAIT P1, [R3+URZ+0x22880], R2 ;  /* 0x02288002030075a7 */ /* 0x000f24000802017f */
[----:B----4-:R-:W-:Y:S05]  /*e590*/  @!P1 BRA `(.L_x_6979) ;  /* 0x0000003c00609947 */ /* 0x010fea0003800000 */
.L_x_7103:
[----:B------:R-:W-:Y:S05]  /*e5a0*/  @!P0 BRA `(.L_x_6980) ;  /* 0x0000000000048947 */ /* 0x000fea0003800000 */
[----:B------:R-:W-:Y:S01]  /*e5b0*/  BPT.TRAP 0x1 ;  /* 0x000000040000795c */ /* 0x000fe20000300000 */
.L_x_6980:
[----:B------:R0:W0:Y:S02]  /*e5c0*/  SYNCS.PHASECHK.TRANS64.TRYWAIT P0, [R37+URZ+0x22880], R0 ;  /* 0x02288000250075a7 */ /* 0x000024000800017f */
[----:B0-----:R-:W-:Y:S05]  /*e5d0*/  @!P0 NANOSLEEP.SYNCS 0x989680 ;  /* 0x009896800000895d */ /* 0x001fea0003900000 */
[----:B------:R-:W0:Y:S02]  /*e5e0*/  @!P0 SYNCS.PHASECHK.TRANS64 P0, [R37+URZ+0x22880], R0 ;  /* 0x02288000250085a7 */ /* 0x000e24000800007f */
[----:B0-----:R-:W-:Y:S05]  /*e5f0*/  @!P0 BRA `(.L_x_6980) ;  /* 0xfffffffc00f08947 */ /* 0x001fea000383ffff */
.L_x_6969:
[----:B------:R-:W-:Y:S05]  /*e600*/  BSYNC B0 ;  /* 0x0000000000007941 */ /* 0x000fea0003800000 */
.L_x_6968:
[----:B------:R-:W-:Y:S05]  /*e610*/  EXIT ;  /* 0x000000000000794d */ /* 0x000fea0003800000 */
.L_x_6884:
[----:B0-----:R-:W-:-:S04]  /*e620*/  IMAD.U32 R3, RZ, RZ, UR41 ;  /* 0x00000029ff037e24 */ /* 0x001fc8000f8e00ff */
[----:B------:R0:W1:Y:S03]  /*e630*/  SYNCS.PHASECHK.TRANS64.TRYWAIT P1, [R3+URZ+0x22800], R0 ;  /* 0x02280000030075a7 */ /* 0x000066000802017f */
[----:B-1----:R-:W-:Y:S05]  /*e640*/  @!P1 NANOSLEEP.SYNCS 0x989680 ;  /* 0x009896800000995d */ /* 0x002fea0003900000 */
[----:B------:R-:W1:Y:S02]  /*e650*/  @!P1 SYNCS.PHASECHK.TRANS64 P1, [R3+URZ+0x22800], R0 ;  /* 0x02280000030095a7 */ /* 0x000e64000802007f */
[----:B-1----:R-:W-:Y:S05]  /*e660*/  @!P1 BRA `(.L_x_6884) ;  /* 0xfffffffc00ec9947 */ /* 0x002fea000383ffff */
[----:B------:R-:W-:Y:S05]  /*e670*/  BRA `(.L_x_6981) ;  /* 0xffffff2c00607947 */ /* 0x000fea000383ffff */
.L_x_6888:
[----:B-1----:R1:W2:Y:S02]  /*e680*/  SYNCS.PHASECHK.TRANS64.TRYWAIT P1, [R5+URZ+0x22830], R0 ;  /* 0x02283000050075a7 */ /* 0x0022a4000802017f */
[----:B--2---:R-:W-:Y:S05]  /*e690*/  @!P1 NANOSLEEP.SYNCS 0x989680 ;  /* 0x009896800000995d */ /* 0x004fea0003900000 */
[----:B------:R-:W2:Y:S02]  /*e6a0*/  @!P1 SYNCS.PHASECHK.TRANS64 P1, [R5+URZ+0x22830], R0 ;  /* 0x02283000050095a7 */ /* 0x000ea4000802007f */
[----:B--2---:R-:W-:Y:S05]  /*e6b0*/  @!P1 BRA `(.L_x_6888) ;  /* 0xfffffffc00f09947 */ /* 0x004fea000383ffff */
[----:B------:R-:W-:Y:S05]  /*e6c0*/  BRA `(.L_x_6887) ;  /* 0xffffff2c007c7947 */ /* 0x000fea000383ffff */
.L_x_6894:
[----:B-1----:R-:W-:-:S04]  /*e6d0*/  IMAD.U32 R4, RZ, RZ, UR6 ;  /* 0x00000006ff047e24 */ /* 0x002fc8000f8e00ff */
[----:B------:R1:W2:Y:S03]  /*e6e0*/  SYNCS.PHASECHK.TRANS64.TRYWAIT P1, [R4+URZ+0x22830], R3 ;  /* 0x02283003040075a7 */ /* 0x0002a6000802017f */
[----:B--2---:R-:W-:Y:S05]  /*e6f0*/  @!P1 NANOSLEEP.SYNCS 0x989680 ;  /* 0x009896800000995d */ /* 0x004fea0003900000 */
[----:B------:R-:W2:Y:S02]  /*e700*/  @!P1 SYNCS.PHASECHK.TRANS64 P1, [R4+URZ+0x22830], R3 ;  /* 0x02283003040095a7 */ /* 0x000ea4000802007f */
[----:B--2---:R-:W-:Y:S05]  /*e710*/  @!P1 BRA `(.L_x_6894) ;  /* 0xfffffffc00ec9947 */ /* 0x004fea000383ffff */
[----:B------:R-:W-:Y:S05]  /*e720*/  BRA `(.L_x_6891) ;  /* 0xffffff5c006c7947 */ /* 0x000fea000383ffff */
.L_x_6898:
[----:B-1----:R-:W-:-:S04]  /*e730*/  MOV R4, UR6 ;  /* 0x0000000600047c02 */ /* 0x002fc80008000f00 */
[----:B------:R1:W2:Y:S03]  /*e740*/  SYNCS.PHASECHK.TRANS64.TRYWAIT P1, [R4+URZ+0x22850], R3 ;  /* 0x02285003040075a7 */ /* 0x0002a6000802017f */
[----:B--2---:R-:W-:Y:S05]  /*e750*/  @!P1 NANOSLEEP.SYNCS 0x989680 ;  /* 0x009896800000995d */ /* 0x004fea0003900000 */
[----:B------:R-:W2:Y:S02]  /*e760*/  @!P1 SYNCS.PHASECHK.TRANS64 P1, [R4+URZ+0x22850], R3 ;  /* 0x02285003040095a7 */ /* 0x000ea4000802007f */
[----:B--2---:R-:W-:Y:S05]  /*e770*/  @!P1 BRA `(.L_x_6898) ;  /* 0xfffffffc00ec9947 */ /* 0x004fea000383ffff */
[----:B------:R-:W-:Y:S05]  /*e780*/  BRA `(.L_x_6895) ;  /* 0xffffff6400807947 */ /* 0x000fea000383ffff */
.L_x_6905:
[----:B-1----:R-:W-:-:S04]  /*e790*/  IMAD.U32 R7, RZ, RZ, UR4 ;  /* 0x00000004ff077e24 */ /* 0x002fc8000f8e00ff */
[----:B------:R1:W2:Y:S03]  /*e7a0*/  SYNCS.PHASECHK.TRANS64.TRYWAIT P1, [R7+URZ+0x22850], R0 ;  /* 0x02285000070075a7 */ /* 0x0002a6000802017f */
[----:B--2---:R-:W-:Y:S05]  /*e7b0*/  @!P1 NANOSLEEP.SYNCS 0x989680 ;  /* 0x009896800000995d */ /* 0x004fea0003900000 */
[----:B------:R-:W2:Y:S02]  /*e7c0*/  @!P1 SYNCS.PHASECHK.TRANS64 P1, [R7+URZ+0x22850], R0 ;  /* 0x02285000070095a7 */ /* 0x000ea4000802007f */
[----:B--2---:R-:W-:Y:S05]  /*e7d0*/  @!P1 BRA `(.L_x_6905) ;  /* 0xfffffffc00ec9947 */ /* 0x004fea000383ffff */
[----:B------:R-:W-:Y:S05]  /*e7e0*/  BRA `(.L_x_6904) ;  /* 0xffffff8400507947 */ /* 0x000fea000383ffff */
.L_x_6922:
[----:B------:R-:W0:Y:S01]  /*e7f0*/  S2R R18, SR_TID.X ;  /* 0x0000000000127919 */ /* 0x000e220000002100 */
[----:B------:R-:W-:Y:S02]  /*e800*/  IMAD.MOV.U32 R12, RZ, RZ, RZ ;  /* 0x000000ffff0c7224 */ /* 0x000fe400078e00ff */
        /* <DEDUP_REMOVED lines=8> */
.L_x_6982:
[----:B------:R-:W-:Y:S05]  /*e890*/  BRA `(.L_x_6983) ;  /* 0xffffffb800547947 */ /* 0x000fea000383ffff */
.L_x_6925:
[----:B0-----:R0:W1:Y:S02]  /*e8a0*/  SYNCS.PHASECHK.TRANS64.TRYWAIT P0, [R0+URZ+0x22880], R35 ;  /* 0x02288023000075a7 */ /* 0x001064000800017f */
[----:B-1----:R-:W-:Y:S05]  /*e8b0*/  @!P0 NANOSLEEP.SYNCS 0x989680 ;  /* 0x009896800000895d */ /* 0x002fea0003900000 */
[----:B------:R-:W1:Y:S02]  /*e8c0*/  @!P0 SYNCS.PHASECHK.TRANS64 P0, [R0+URZ+0x22880], R35 ;  /* 0x02288023000085a7 */ /* 0x000e64000800007f */
[----:B-1----:R-:W-:Y:S05]  /*e8d0*/  @!P0 BRA `(.L_x_6925) ;  /* 0xfffffffc00f08947 */ /* 0x002fea000383ffff */
[----:B------:R-:W-:Y:S05]  /*e8e0*/  BRA `(.L_x_6984) ;  /* 0xffffffbc004c7947 */ /* 0x000fea000383ffff */
.L_x_6926:
        /* <DEDUP_REMOVED lines=8> */
.L_x_6986:
[----:B------:R-:W-:Y:S05]  /*e970*/  BSYNC B0 ;  /* 0x0000000000007941 */ /* 0x000fea0003800000 */
.L_x_6985:
[----:B------:R-:W0:Y:S01]  /*e980*/  S2R R19, SR_TID.X ;  /* 0x0000000000137919 */ /* 0x000e220000002100 */
[----:B------:R-:W-:Y:S01]  /*e990*/  IMAD.MOV.U32 R13, RZ, RZ, R9 ;  /* 0x000000ffff0d7224 */ /* 0x000fe200078e0009 */
[----:B------:R-:W-:Y:S01]  /*e9a0*/  MOV R11, 0x181f ;  /* 0x0000181f000b7802 */ /* 0x000fe20000000f00 */
[----:B------:R-:W-:Y:S01]  /*e9b0*/  IMAD.MOV.U32 R12, RZ, RZ, RZ ;  /* 0x000000ffff0c7224 */ /* 0x000fe200078e00ff */
[C---:B------:R-:W-:Y:S01]  /*e9c0*/  LOP3.LUT P2, RZ, R28.reuse, 0x800000, RZ, 0xc0, !PT ;  /* 0x008000001cff7812 */ /* 0x040fe2000784c0ff */
[----:B------:R-:W-:Y:S01]  /*e9d0*/  IMAD.MOV.U32 R15, RZ, RZ, -0x1 ;  /* 0xffffffffff0f7424 */ /* 0x000fe200078e00ff */
[C---:B------:R-:W-:Y:S01]  /*e9e0*/  LOP3.LUT P1, RZ, R28.reuse, 0x400000, RZ, 0xc0, !PT ;  /* 0x004000001cff7812 */ /* 0x040fe2000782c0ff */
[----:B------:R-:W-:Y:S01]  /*e9f0*/  IMAD.MOV.U32 R4, RZ, RZ, R14 ;  /* 0x000000ffff047224 */ /* 0x000fe200078e000e */
[----:B------:R-:W-:-:S13]  /*ea00*/  LOP3.LUT P3, RZ, R28, 0x20000, RZ, 0xc0, !PT ;  /* 0x000200001cff7812 */ /* 0x000fda000786c0ff */
[----:B0-----:R-:W-:Y:S05]  /*ea10*/  WARPSYNC.COLLECTIVE R15, `(.L_x_6987) ;  /* 0x000000000f087348 */ /* 0x001fea0003c00000 */
[----:B------:R1:W2:Y:S02]  /*ea20*/  SHFL.IDX P6, R14, R13, R12, R11 ;  /* 0x0000000c0d0e7389 */ /* 0x0002a400000c000b */
[----:B012---:R-:W-:Y:S01]  /*ea30*/  ENDCOLLECTIVE ;  /* 0x000000000000791b */ /* 0x007fe20003800000 */
.L_x_6987:
[----:B------:R-:W-:Y:S02]  /*ea40*/  IMAD.MOV.U32 R13, RZ, RZ, R10 ;  /* 0x000000ffff0d7224 */ /* 0x000fe400078e000a */
[----:B------:R-:W-:Y:S02]  /*ea50*/  IMAD.MOV.U32 R12, RZ, RZ, 0x1 ;  /* 0x00000001ff0c7424 */ /* 0x000fe400078e00ff */
[----:B------:R-:W-:-:S05]  /*ea60*/  IMAD.SHL.U32 R21, R19, 0x10, RZ ;  /* 0x0000001013157824 */ /* 0x000fca00078e00ff */
[----:B------:R-:W-:-:S04]  /*ea70*/  LOP3.LUT R21, R21, 0x70, RZ, 0xc0, !PT ;  /* 0x0000007015157812 */ /* 0x000fc800078ec0ff */
[----:B------:R-:W-:-:S13]  /*ea80*/  IADD3 R2, P0, R21, R14, RZ ;  /* 0x0000000e15027210 */ /* 0x000fda0007f1e0ff */
[----:B------:R-:W-:Y:S05]  /*ea90*/  WARPSYNC.COLLECTIVE R15, `(.L_x_6988) ;  /* 0x000000000f087348 */ /* 0x000fea0003c00000 */
[----:B------:R0:W1:Y:S02]  /*eaa0*/  SHFL.IDX P6, R14, R13, R12, R11 ;  /* 0x0000000c0d0e7389 */ /* 0x00006400000c000b */
[----:B01----:R-:W-:Y:S01]  /*eab0*/  ENDCOLLECTIVE ;  /* 0x000000000000791b */ /* 0x003fe20003800000 */
.L_x_6988:
[----:B------:R-:W-:Y:S02]  /*eac0*/  IMAD.X R3, RZ, RZ, R4, P0 ;  /* 0x000000ffff037224 */ /* 0x000fe400000e0604 */
[----:B------:R-:W-:-:S05]  /*ead0*/  VIADD R4, R29, UR42 ;  /* 0x0000002a1d047c36 */ /* 0x000fca0008000000 */
[----:B------:R-:W-:Y:S01]  /*eae0*/  @!PT LDS RZ, [RZ] ;  /* 0x00000000fffff984 */ /* 0x000fe20000000800 */
[----:B------:R-:W-:Y:S01]  /*eaf0*/  @!PT LDS RZ, [RZ] ;  /* 0x00000000fffff984 */ /* 0x000fe20000000800 */
[----:B------:R-:W-:Y:S01]  /*eb00*/  @!PT LDS RZ, [RZ] ;  /* 0x00000000fffff984 */ /* 0x000fe20000000800 */
[----:B------:R0:W-:Y:S01]  /*eb10*/  LDGSTS.E.BYPASS.LTC128B.128 [R4+0xa400], desc[UR48][R2.64], !P2 ;  /* 0x0a40000002047fae */ /* 0x0001e2000d101d70 */
[----:B------:R-:W-:Y:S01]  /*eb20*/  LOP3.LUT P2, RZ, R28, 0x200000, RZ, 0xc0, !PT ;  /* 0x002000001cff7812 */ /* 0x000fe2000784c0ff */
[----:B------:R-:W-:Y:S02]  /*eb30*/  IMAD.MOV.U32 R13, RZ, RZ, R9 ;  /* 0x000000ffff0d7224 */ /* 0x000fe400078e0009 */
[----:B0-----:R-:W-:-:S10]  /*eb40*/  IMAD.MOV.U32 R3, RZ, RZ, R14 ;  /* 0x000000ffff037224 */ /* 0x001fd400078e000e */
[----:B------:R-:W-:Y:S05]  /*eb50*/  WARPSYNC.COLLECTIVE R15, `(.L_x_6989) ;  /* 0x000000000f087348 */ /* 0x000fea0003c00000 */
[----:B------:R0:W1:Y:S02]  /*eb60*/  SHFL.IDX P6, R14, R13, R12, R11 ;  /* 0x0000000c0d0e7389 */ /* 0x00006400000c000b */
[----:B01----:R-:W-:Y:S01]  /*eb70*/  ENDCOLLECTIVE ;  /* 0x000000000000791b */ /* 0x003fe20003800000 */
.L_x_6989:
[----:B------:R-:W-:Y:S02]  /*eb80*/  IMAD.MOV.U32 R13, RZ, RZ, R10 ;  /* 0x000000ffff0d7224 */ /* 0x000fe400078e000a */
[----:B------:R-:W-:Y:S02]  /*eb90*/  IMAD.MOV.U32 R12, RZ, RZ, 0x2 ;  /* 0x00000002ff0c7424 */ /* 0x000fe400078e00ff */
[----:B------:R-:W-:-:S07]  /*eba0*/  IMAD.MOV.U32 R2, RZ, RZ, R14 ;  /* 0x000000ffff027224 */ /* 0x000fce00078e000e */
[----:B------:R-:W-:Y:S05]  /*ebb0*/  WARPSYNC.COLLECTIVE R15, `(.L_x_6990) ;  /* 0x000000000f087348 */ /* 0x000fea0003c00000 */
[----:B------:R0:W1:Y:S02]  /*ebc0*/  SHFL.IDX P6, R14, R13, R12, R11 ;  /* 0x0000000c0d0e7389 */ /* 0x00006400000c000b */
[----:B01----:R-:W-:Y:S01]  /*ebd0*/  ENDCOLLECTIVE ;  /* 0x000000000000791b */ /* 0x003fe20003800000 */
.L_x_6990:
        /* <DEDUP_REMOVED lines=8> */
[----:B0-----:R-:W-:-:S11]  /*ec60*/  MOV R3, R14 ;  /* 0x0000000e00037202 */ /* 0x001fd60000000f00 */
[----:B------:R-:W-:Y:S05]  /*ec70*/  WARPSYNC.COLLECTIVE R15, `(.L_x_6991) ;  /* 0x000000000f087348 */ /* 0x000fea0003c00000 */
[----:B------:R0:W1:Y:S02]  /*ec80*/  SHFL.IDX P6, R14, R13, R12, R11 ;  /* 0x0000000c0d0e7389 */ /* 0x00006400000c000b */
[----:B01----:R-:W-:Y:S01]  /*ec90*/  ENDCOLLECTIVE ;  /* 0x000000000000791b */ /* 0x003fe20003800000 */
.L_x_6991:
[----:B------:R-:W-:Y:S02]  /*eca0*/  IMAD.MOV.U32 R13, RZ, RZ, R10 ;  /* 0x000000ffff0d7224 */ /* 0x000fe400078e000a */
[----:B------:R-:W-:Y:S02]  /*ecb0*/  IMAD.MOV.U32 R12, RZ, RZ, 0x3 ;  /* 0x00000003ff0c7424 */ /* 0x000fe400078e00ff */
[----:B------:R-:W-:-:S07]  /*ecc0*/  IMAD.MOV.U32 R2, RZ, RZ, R14 ;  /* 0x000000ffff027224 */ /* 0x000fce00078e000e */
[----:B------:R-:W-:Y:S05]  /*ecd0*/  WARPSYNC.COLLECTIVE R15, `(.L_x_6992) ;  /* 0x000000000f087348 */ /* 0x000fea0003c00000 */
[----:B------:R0:W1:Y:S02]  /*ece0*/  SHFL.IDX P6, R14, R13, R12, R11 ;  /* 0x0000000c0d0e7389 */ /* 0x00006400000c000b */
[----:B01----:R-:W-:Y:S01]  /*ecf0*/  ENDCOLLECTIVE ;  /* 0x000000000000791b */ /* 0x003fe20003800000 */
.L_x_6992:
[----:B------:R-:W-:-:S05]  /*ed00*/  IADD3 R2, P0, R21, R2, RZ ;  /* 0x0000000215027210 */ /* 0x000fca0007f1e0ff */
[----:B------:R-:W-:-:S05]  /*ed10*/  IMAD.X R3, RZ, RZ, R3, P0 ;  /* 0x000000ffff037224 */ /* 0x000fca00000e0603 */
[----:B------:R-:W-:Y:S01]  /*ed20*/  @!PT LDS RZ, [RZ] ;  /* 0x00000000fffff984 */ /* 0x000fe20000000800 */
[----:B------:R-:W-:Y:S01]  /*ed30*/  @!PT LDS RZ, [RZ] ;  /* 0x00000000fffff984 */ /* 0x000fe20000000800 */
[----:B------:R-:W-:Y:S01]  /*ed40*/  @!PT LDS RZ, [RZ] ;  /* 0x00000000fffff984 */ /* 0x000fe20000000800 */
[----:B------:R0:W-:Y:S01]  /*ed50*/  LDGSTS.E.BYPASS.LTC128B.128 [R4+0xb400], desc[UR48][R2.64], !P2 ;  /* 0x0b40000002047fae */ /* 0x0001e2000d101d70 */
[----:B------:R-:W-:Y:S01]  /*ed60*/  IMAD.MOV.U32 R13, RZ, RZ, R9 ;  /* 0x000000ffff0d7224 */ /* 0x000fe200078e0009 */
[----:B------:R-:W-:Y:S01]  /*ed70*/  LOP3.LUT P2, RZ, R28, 0x80000, RZ, 0xc0, !PT ;  /* 0x000800001cff7812 */ /* 0x000fe2000784c0ff */
[----:B------:R-:W-:-:S12]  /*ed80*/  IMAD.MOV.U32 R19, RZ, RZ, R14 ;  /* 0x000000ffff137224 */ /* 0x000fd800078e000e */
[----:B0-----:R-:W-:Y:S05]  /*ed90*/  WARPSYNC.COLLECTIVE R15, `(.L_x_6993) ;  /* 0x000000000f087348 */ /* 0x001fea0003c00000 */
[----:B------:R1:W2:Y:S02]  /*eda0*/  SHFL.IDX P6, R14, R13, R12, R11 ;  /* 0x0000000c0d0e7389 */ /* 0x0002a400000c000b */
[----:B012---:R-:W-:Y:S01]  /*edb0*/  ENDCOLLECTIVE ;  /* 0x000000000000791b */ /* 0x007fe20003800000 */
.L_x_6993:
[----:B------:R-:W-:Y:S02]  /*edc0*/  IMAD.MOV.U32 R13, RZ, RZ, R10 ;  /* 0x000000ffff0d7224 */ /* 0x000fe400078e000a */
[----:B------:R-:W-:Y:S02]  /*edd0*/  IMAD.MOV.U32 R12, RZ, RZ, 0x4 ;  /* 0x00000004ff0c7424 */ /* 0x000fe400078e00ff */
[----:B------:R-:W-:-:S07]  /*ede0*/  IMAD.MOV.U32 R26, RZ, RZ, R14 ;  /* 0x000000ffff1a7224 */ /* 0x000fce00078e000e */
[----:B------:R-:W-:Y:S05]  /*edf0*/  WARPSYNC.COLLECTIVE R15, `(.L_x_6994) ;  /* 0x000000000f087348 */ /* 0x000fea0003c00000 */
[----:B------:R0:W1:Y:S02]  /*ee00*/  SHFL.IDX P6, R14, R13, R12, R11 ;  /* 0x0000000c0d0e7389 */ /* 0x00006400000c000b */
[----:B01----:R-:W-:Y:S01]  /*ee10*/  ENDCOLLECTIVE ;  /* 0x000000000000791b */ /* 0x003fe20003800000 */
.L_x_6994:
[----:B------:R-:W-:-:S05]  /*ee20*/  IADD3 R2, P0, R21, R26, RZ ;  /* 0x0000001a15027210 */ /* 0x000fca0007f1e0ff */
[----:B------:R-:W-:-:S05]  /*ee30*/  IMAD.X R3, RZ, RZ, R19, P0 ;  /* 0x000000ffff037224 */ /* 0x000fca00000e0613 */
[----:B------:R-:W-:Y:S01]  /*ee40*/  @!PT LDS RZ, [RZ] ;  /* 0x00000000fffff984 */ /* 0x000fe20000000800 */
[----:B------:R-:W-:Y:S01]  /*ee50*/  @!PT LDS RZ, [RZ] ;  /* 0x00000000fffff984 */ /* 0x000fe20000000800 */
[----:B------:R-:W-:Y:S01]  /*ee60*/  @!PT LDS RZ, [RZ] ;  /* 0x00000000fffff984 */ /* 0x000fe20000000800 */
[----:B------:R0:W-:Y:S01]  /*ee70*/  LDGSTS.E.BYPASS.LTC128B.128 [R4+0xbc00], desc[UR48][R2.64], !P1 ;  /* 0x0bc0000002047fae */ /* 0x0001e2000c901d70 */
[----:B------:R-:W-:Y:S02]  /*ee80*/  MOV R13, R9 ;  /* 0x00000009000d7202 */ /* 0x000fe40000000f00 */
[----:B------:R-:W-:Y:S01]  /*ee90*/  LOP3.LUT P1, RZ, R28, 0x40000, RZ, 0xc0, !PT ;  /* 0x000400001cff7812 */ /* 0x000fe2000782c0ff */
[----:B------:R-:W-:-:S12]  /*eea0*/  IMAD.MOV.U32 R19, RZ, RZ, R14 ;  /* 0x000000ffff137224 */ /* 0x000fd800078e000e */
[----:B0-----:R-:W-:Y:S05]  /*eeb0*/  WARPSYNC.COLLECTIVE R15, `(.L_x_6995) ;  /* 0x000000000f087348 */ /* 0x001fea0003c00000 */
[----:B------:R1:W2:Y:S02]  /*eec0*/  SHFL.IDX P6, R14, R13, R12, R11 ;  /* 0x0000000c0d0e7389 */ /* 0x0002a400000c000b */
[----:B012---:R-:W-:Y:S01]  /*eed0*/  ENDCOLLECTIVE ;  /* 0x000000000000791b */ /* 0x007fe20003800000 */
.L_x_6995:
[----:B------:R-:W-:Y:S02]  /*eee0*/  IMAD.MOV.U32 R13, RZ, RZ, R10 ;  /* 0x000000ffff0d7224 */ /* 0x000fe400078e000a */
[----:B------:R-:W-:Y:S02]  /*eef0*/  IMAD.MOV.U32 R12, RZ, RZ, 0x5 ;  /* 0x00000005ff0c7424 */ /* 0x000fe400078e00ff */
[----:B------:R-:W-:-:S07]  /*ef00*/  IMAD.MOV.U32 R24, RZ, RZ, R14 ;  /* 0x000000ffff187224 */ /* 0x000fce00078e000e */
[----:B------:R-:W-:Y:S05]  /*ef10*/  WARPSYNC.COLLECTIVE R15, `(.L_x_6996) ;  /* 0x000000000f087348 */ /* 0x000fea0003c00000 */
[----:B------:R0:W1:Y:S02]  /*ef20*/  SHFL.IDX P6, R14, R13, R12, R11 ;  /* 0x0000000c0d0e7389 */ /* 0x00006400000c000b */
[----:B01----:R-:W-:Y:S01]  /*ef30*/  ENDCOLLECTIVE ;  /* 0x000000000000791b */ /* 0x003fe20003800000 */
.L_x_6996:
        /* <DEDUP_REMOVED lines=12> */
.L_x_6997:
[----:B------:R-:W-:Y:S02]  /*f000*/  IMAD.MOV.U32 R13, RZ, RZ, R10 ;  /* 0x000000ffff0d7224 */ /* 0x000fe400078e000a */
[----:B------:R-:W-:Y:S02]  /*f010*/  IMAD.MOV.U32 R12, RZ, RZ, 0x6 ;  /* 0x00000006ff0c7424 */ /* 0x000fe400078e00ff */
[----:B------:R-:W-:-:S07]  /*f020*/  IMAD.MOV.U32 R22, RZ, RZ, R14 ;  /* 0x000000ffff167224 */ /* 0x000fce00078e000e */
[----:B------:R-:W-:Y:S05]  /*f030*/  WARPSYNC.COLLECTIVE R15, `(.L_x_6998) ;  /* 0x000000000f087348 */ /* 0x000fea0003c00000 */
[----:B------:R0:W1:Y:S02]  /*f040*/  SHFL.IDX P6, R14, R13, R12, R11 ;  /* 0x0000000c0d0e7389 */ /* 0x00006400000c000b */
[----:B01----:R-:W-:Y:S01]  /*f050*/  ENDCOLLECTIVE ;  /* 0x000000000000791b */ /* 0x003fe20003800000 */
.L_x_6998:
        /* <DEDUP_REMOVED lines=12> */
.L_x_6999:
[----:B------:R-:W-:Y:S02]  /*f120*/  IMAD.MOV.U32 R13, RZ, RZ, R10 ;  /* 0x000000ffff0d7224 */ /* 0x000fe400078e000a */
[----:B------:R-:W-:Y:S01]  /*f130*/  IMAD.MOV.U32 R12, RZ, RZ, 0x7 ;  /* 0x00000007ff0c7424 */ /* 0x000fe200078e00ff */
[----:B------:R-:W-:-:S07]  /*f140*/  MOV R20, R14 ;  /* 0x0000000e00147202 */ /* 0x000fce0000000f00 */
[----:B------:R-:W-:Y:S05]  /*f150*/  WARPSYNC.COLLECTIVE R15, `(.L_x_7000) ;  /* 0x000000000f087348 */ /* 0x000fea0003c00000 */
[----:B------:R0:W1:Y:S02]  /*f160*/  SHFL.IDX P6, R14, R13, R12, R11 ;  /* 0x0000000c0d0e7389 */ /* 0x00006400000c000b */
[----:B01----:R-:W-:Y:S01]  /*f170*/  ENDCOLLECTIVE ;  /* 0x000000000000791b */ /* 0x003fe20003800000 */
.L_x_7000:
[----:B------:R-:W-:-:S05]  /*f180*/  IADD3 R2, P0, R21, R20, RZ ;  /* 0x0000001415027210 */ /* 0x000fca0007f1e0ff */
[----:B------:R-:W-:-:S05]  /*f190*/  IMAD.X R3, RZ, RZ, R19, P0 ;  /* 0x000000ffff037224 */ /* 0x000fca00000e0613 */
        /* <DEDUP_REMOVED lines=9> */
.L_x_7001:
[----:B------:R-:W-:Y:S02]  /*f230*/  IMAD.MOV.U32 R13, RZ, RZ, R18 ;  /* 0x000000ffff0d7224 */ /* 0x000fe400078e0012 */
[----:B------:R-:W-:Y:S02]  /*f240*/  IMAD.MOV.U32 R12, RZ, RZ, RZ ;  /* 0x000000ffff0c7224 */ /* 0x000fe400078e00ff */
[----:B------:R-:W-:-:S07]  /*f250*/  IMAD.MOV.U32 R9, RZ, RZ, R14 ;  /* 0x000000ffff097224 */ /* 0x000fce00078e000e */
[----:B------:R-:W-:Y:S05]  /*f260*/  WARPSYNC.COLLECTIVE R15, `(.L_x_7002) ;  /* 0x000000000f087348 */ /* 0x000fea0003c00000 */
[----:B------:R0:W1:Y:S02]  /*f270*/  SHFL.IDX P6, R14, R13, R12, R11 ;  /* 0x0000000c0d0e7389 */ /* 0x00006400000c000b */
[----:B01----:R-:W-:Y:S01]  /*f280*/  ENDCOLLECTIVE ;  /* 0x000000000000791b */ /* 0x003fe20003800000 */
.L_x_7002:
[----:B------:R-:W-:-:S05]  /*f290*/  IADD3 R2, P0, R21, R9, RZ ;  /* 0x0000000915027210 */ /* 0x000fca0007f1e0ff */
[----:B------:R-:W-:-:S05]  /*f2a0*/  IMAD.X R3, RZ, RZ, R10, P0 ;  /* 0x000000ffff037224 */ /* 0x000fca00000e060a */
        /* <DEDUP_REMOVED lines=9> */
.L_x_7003:
[----:B------:R-:W-:Y:S02]  /*f340*/  IMAD.MOV.U32 R13, RZ, RZ, R18 ;  /* 0x000000ffff0d7224 */ /* 0x000fe400078e0012 */
[----:B------:R-:W-:Y:S02]  /*f350*/  IMAD.MOV.U32 R12, RZ, RZ, 0x1 ;  /* 0x00000001ff0c7424 */ /* 0x000fe400078e00ff */
[----:B------:R-:W-:-:S07]  /*f360*/  IMAD.MOV.U32 R2, RZ, RZ, R14 ;  /* 0x000000ffff027224 */ /* 0x000fce00078e000e */
[----:B------:R-:W-:Y:S05]  /*f370*/  WARPSYNC.COLLECTIVE R15, `(.L_x_7004) ;  /* 0x000000000f087348 */ /* 0x000fea0003c00000 */
[----:B------:R0:W1:Y:S02]  /*f380*/  SHFL.IDX P6, R14, R13, R12, R11 ;  /* 0x0000000c0d0e7389 */ /* 0x00006400000c000b */
[----:B01----:R-:W-:Y:S01]  /*f390*/  ENDCOLLECTIVE ;  /* 0x000000000000791b */ /* 0x003fe20003800000 */
.L_x_7004:
[----:B------:R-:W-:-:S04]  /*f3a0*/  IADD3 R2, P0, R21, R2, RZ ;  /* 0x0000000215027210 */ /* 0x000fc80007f1e0ff */
[----:B------:R-:W-:-:S05]  /*f3b0*/  IADD3.X R3, RZ, R3, RZ, P0, !PT ;  /* 0x00000003ff037210 */ /* 0x000fca00007fe4ff */
        /* <DEDUP_REMOVED lines=9> */
.L_x_7005:
[----:B------:R-:W-:Y:S05]  /*f450*/  BRA `(.L_x_7006) ;  /* 0xffffffb8000c7947 */ /* 0x000fea000383ffff */
.L_x_6931:
[----:B--2---:R2:W3:Y:S02]  /*f460*/  SYNCS.PHASECHK.TRANS64.TRYWAIT P0, [R0+URZ+0x22840], R35 ;  /* 0x02284023000075a7 */ /* 0x0044e4000800017f */
[----:B---3--:R-:W-:Y:S05]  /*f470*/  @!P0 NANOSLEEP.SYNCS 0x989680 ;  /* 0x009896800000895d */ /* 0x008fea0003900000 */
[----:B------:R-:W3:Y:S02]  /*f480*/  @!P0 SYNCS.PHASECHK.TRANS64 P0, [R0+URZ+0x22840], R35 ;  /* 0x02284023000085a7 */ /* 0x000ee4000800007f */
[----:B---3--:R-:W-:Y:S05]  /*f490*/  @!P0 BRA `(.L_x_6931) ;  /* 0xfffffffc00f08947 */ /* 0x008fea000383ffff */
[----:B------:R-:W-:Y:S05]  /*f4a0*/  BRA `(.L_x_7007) ;  /* 0xffffffb8006c7947 */ /* 0x000fea000383ffff */
.L_x_6932:
        /* <DEDUP_REMOVED lines=8> */
.L_x_7009:
[----:B------:R-:W-:Y:S05]  /*f530*/  BSYNC B0 ;  /* 0x0000000000007941 */ /* 0x000fea0003800000 */
.L_x_7008:
[----:B------:R-:W-:Y:S01]  /*f540*/  IMAD.MOV.U32 R13, RZ, RZ, R8 ;  /* 0x000000ffff0d7224 */ /* 0x000fe200078e0008 */
[----:B------:R-:W-:Y:S01]  /*f550*/  MOV R15, 0xffffffff ;  /* 0xffffffff000f7802 */ /* 0x000fe20000000f00 */
[----:B------:R-:W-:Y:S01]  /*f560*/  IMAD.MOV.U32 R12, RZ, RZ, RZ ;  /* 0x000000ffff0c7224 */ /* 0x000fe200078e00ff */
[C---:B------:R-:W-:Y:S01]  /*f570*/  ISETP.GE.AND P2, PT, R23.reuse, 0x1, PT ;  /* 0x000000011700780c */ /* 0x040fe20003f46270 */
[----:B------:R-:W-:Y:S01]  /*f580*/  IMAD.MOV.U32 R11, RZ, RZ, 0x181f ;  /* 0x0000181fff0b7424 */ /* 0x000fe200078e00ff */
[----:B------:R-:W-:Y:S01]  /*f590*/  ISETP.GE.AND P3, PT, R23, 0x61, PT ;  /* 0x000000611700780c */ /* 0x000fe20003f66270 */
[----:B------:R-:W-:-:S12]  /*f5a0*/  IMAD.MOV.U32 R2, RZ, RZ, R14 ;  /* 0x000000ffff027224 */ /* 0x000fd800078e000e */
[----:B------:R-:W-:Y:S05]  /*f5b0*/  WARPSYNC.COLLECTIVE R15, `(.L_x_7010) ;  /* 0x000000000f087348 */ /* 0x000fea0003c00000 */
[----:B------:R0:W1:Y:S02]  /*f5c0*/  SHFL.IDX P6, R14, R13, R12, R11 ;  /* 0x0000000c0d0e7389 */ /* 0x00006400000c000b */
[----:B01----:R-:W-:Y:S01]  /*f5d0*/  ENDCOLLECTIVE ;  /* 0x000000000000791b */ /* 0x003fe20003800000 */
.L_x_7010:
[----:B------:R-:W-:Y:S02]  /*f5e0*/  IMAD.MOV.U32 R13, RZ, RZ, R7 ;  /* 0x000000ffff0d7224 */ /* 0x000fe400078e0007 */
[----:B------:R-:W-:Y:S02]  /*f5f0*/  IMAD.MOV.U32 R12, RZ, RZ, 0x1 ;  /* 0x00000001ff0c7424 */ /* 0x000fe400078e00ff */
[----:B------:R-:W-:-:S07]  /*f600*/  IMAD.MOV.U32 R3, RZ, RZ, R14 ;  /* 0x000000ffff037224 */ /* 0x000fce00078e000e */
[----:B------:R-:W-:Y:S05]  /*f610*/  WARPSYNC.COLLECTIVE R15, `(.L_x_7011) ;  /* 0x000000000f087348 */ /* 0x000fea0003c00000 */
[----:B------:R0:W1:Y:S02]  /*f620*/  SHFL.IDX P6, R14, R13, R12, R11 ;  /* 0x0000000c0d0e7389 */ /* 0x00006400000c000b */
[----:B01----:R-:W-:Y:S01]  /*f630*/  ENDCOLLECTIVE ;  /* 0x000000000000791b */ /* 0x003fe20003800000 */
.L_x_7011:
        /* <DEDUP_REMOVED lines=10> */
.L_x_7012:
[----:B------:R-:W-:Y:S01]  /*f6e0*/  @!PT LDS RZ, [RZ] ;  /* 0x00000000fffff984 */ /* 0x000fe20000000800 */
[----:B------:R-:W-:Y:S01]  /*f6f0*/  @!PT LDS RZ, [RZ] ;  /* 0x00000000fffff984 */ /* 0x000fe20000000800 */
[----:B------:R-:W-:Y:S01]  /*f700*/  @!PT LDS RZ, [RZ] ;  /* 0x00000000fffff984 */ /* 0x000fe20000000800 */
[----:B------:R0:W-:Y:S01]  /*f710*/  @P2 LDGSTS.E.BYPASS.LTC128B.128 [R4+0x18400], desc[UR48][R2.64], !P1 ;  /* 0x1840000002042fae */ /* 0x0001e2000c901d70 */
[----:B------:R-:W-:Y:S01]  /*f720*/  ISETP.GE.AND P2, PT, R23, 0x11, PT ;  /* 0x000000111700780c */ /* 0x000fe20003f46270 */
[----:B------:R-:W-:Y:S02]  /*f730*/  IMAD.MOV.U32 R13, RZ, RZ, R7 ;  /* 0x000000ffff0d7224 */ /* 0x000fe400078e0007 */
[----:B------:R-:W-:-:S10]  /*f740*/  IMAD.MOV.U32 R12, RZ, RZ, 0x2 ;  /* 0x00000002ff0c7424 */ /* 0x000fd400078e00ff */
[----:B0-----:R-:W-:-:S13]  /*f750*/  @P2 IADD3 R18, P0, R22, R14, RZ ;  /* 0x0000000e16122210 */ /* 0x001fda0007f1e0ff */
[----:B------:R-:W-:Y:S05]  /*f760*/  WARPSYNC.COLLECTIVE R15, `(.L_x_7013) ;  /* 0x000000000f087348 */ /* 0x000fea0003c00000 */
[----:B------:R0:W1:Y:S02]  /*f770*/  SHFL.IDX P6, R14, R13, R12, R11 ;  /* 0x0000000c0d0e7389 */ /* 0x00006400000c000b */
[----:B01----:R-:W-:Y:S01]  /*f780*/  ENDCOLLECTIVE ;  /* 0x000000000000791b */ /* 0x003fe20003800000 */
.L_x_7013:
[----:B------:R-:W-:Y:S02]  /*f790*/  @P2 IMAD.X R21, RZ, RZ, R21, P0 ;  /* 0x000000ffff152224 */ /* 0x000fe400000e0615 */
[----:B------:R-:W-:Y:S02]  /*f7a0*/  @P2 IMAD.MOV.U32 R2, RZ, RZ, R18 ;  /* 0x000000ffff022224 */ /* 0x000fe400078e0012 */
[----:B------:R-:W-:-:S05]  /*f7b0*/  @P2 IMAD.MOV.U32 R3, RZ, RZ, R21 ;  /* 0x000000ffff032224 */ /* 0x000fca00078e0015 */
[----:B------:R-:W-:Y:S01]  /*f7c0*/  @!PT LDS RZ, [RZ] ;  /* 0x00000000fffff984 */ /* 0x000fe20000000800 */
[----:B------:R-:W-:Y:S01]  /*f7d0*/  @!PT LDS RZ, [RZ] ;  /* 0x00000000fffff984 */ /* 0x000fe20000000800 */
[----:B------:R-:W-:Y:S01]  /*f7e0*/  @!PT LDS RZ, [RZ] ;  /* 0x00000000fffff984 */ /* 0x000fe20000000800 */
[----:B------:R0:W-:Y:S01]  /*f7f0*/  @P2 LDGSTS.E.BYPASS.LTC128B.128 [R4+0x18c00], desc[UR48][R2.64], !P1 ;  /* 0x18c0000002042fae */ /* 0x0001e2000c901d70 */
[----:B------:R-:W-:Y:S02]  /*f800*/  ISETP.GE.AND P2, PT, R23, 0x21, PT ;  /* 0x000000211700780c */ /* 0x000fe40003f46270 */
[----:B------:R-:W-:Y:S01]  /*f810*/  MOV R13, R8 ;  /* 0x00000008000d7202 */ /* 0x000fe20000000f00 */
[----:B0-----:R-:W-:-:S10]  /*f820*/  IMAD.MOV.U32 R2, RZ, RZ, R14 ;  /* 0x000000ffff027224 */ /* 0x001fd400078e000e */
[----:B------:R-:W-:Y:S05]  /*f830*/  WARPSYNC.COLLECTIVE R15, `(.L_x_7014) ;  /* 0x000000000f087348 */ /* 0x000fea0003c00000 */
[----:B------:R0:W1:Y:S02]  /*f840*/  SHFL.IDX P6, R14, R13, R12, R11 ;  /* 0x0000000c0d0e7389 */ /* 0x00006400000c000b */
[----:B01----:R-:W-:Y:S01]  /*f850*/  ENDCOLLECTIVE ;  /* 0x000000000000791b */ /* 0x003fe20003800000 */
.L_x_7014:
        /* <DEDUP_REMOVED lines=10> */
[----:B------:R0:W-:Y:S01]  /*f900*/  @P2 LDGSTS.E.BYPASS.LTC128B.128 [R4+0x19400], desc[UR48][R2.64], !P1 ;  /* 0x1940000002042fae */ /* 0x0001e2000c901d70 */
[----:B------:R-:W-:-:S13]  /*f910*/  ISETP.GE.AND P2, PT, R23, 0x31, PT ;  /* 0x000000311700780c */ /* 0x000fda0003f46270 */
[----:B0-----:R-:W-:Y:S05]  /*f920*/  WARPSYNC.COLLECTIVE R15, `(.L_x_7015) ;  /* 0x000000000f087348 */ /* 0x001fea0003c00000 */
[----:B------:R1:W2:Y:S02]  /*f930*/  SHFL.IDX P6, R14, R13, R12, R11 ;  /* 0x0000000c0d0e7389 */ /* 0x0002a400000c000b */
[----:B012---:R-:W-:Y:S01]  /*f940*/  ENDCOLLECTIVE ;  /* 0x000000000000791b */ /* 0x007fe20003800000 */
.L_x_7015:
[----:B------:R-:W-:Y:S02]  /*f950*/  IMAD.MOV.U32 R13, RZ, RZ, R8 ;  /* 0x000000ffff0d7224 */ /* 0x000fe400078e0008 */
[----:B------:R-:W-:-:S07]  /*f960*/  IMAD.MOV.U32 R2, RZ, RZ, R14 ;  /* 0x000000ffff027224 */ /* 0x000fce00078e000e */
[----:B------:R-:W-:Y:S05]  /*f970*/  WARPSYNC.COLLECTIVE R15, `(.L_x_7016) ;  /* 0x000000000f087348 */ /* 0x000fea0003c00000 */
[----:B------:R0:W1:Y:S02]  /*f980*/  SHFL.IDX P6, R14, R13, R12, R11 ;  /* 0x0000000c0d0e7389 */ /* 0x00006400000c000b */
[----:B01----:R-:W-:Y:S01]  /*f990*/  ENDCOLLECTIVE ;  /* 0x000000000000791b */ /* 0x003fe20003800000 */
.L_x_7016:
[----:B------:R-:W-:Y:S01]  /*f9a0*/  IMAD.MOV.U32 R13, RZ, RZ, R7 ;  /* 0x000000ffff0d7224 */ /* 0x000fe200078e0007 */
[----:B------:R-:W-:Y:S02]  /*f9b0*/  MOV R12, 0x4 ;  /* 0x00000004000c7802 */ /* 0x000fe40000000f00 */
[----:B------:R-:W-:-:S05]  /*f9c0*/  @P2 IADD3 R17, P0, R22, R14, RZ ;  /* 0x0000000e16112210 */ /* 0x000fca0007f1e0ff */
[----:B------:R-:W-:Y:S02]  /*f9d0*/  @P2 IMAD.X R15, RZ, RZ, R2, P0 ;  /* 0x000000ffff0f2224 */ /* 0x000fe400000e0602 */
[----:B------:R-:W-:Y:S02]  /*f9e0*/  @P2 IMAD.MOV.U32 R2, RZ, RZ, R17 ;  /* 0x000000ffff022224 */ /* 0x000fe400078e0011 */
[----:B------:R-:W-:Y:S02]  /*f9f0*/  @P2 IMAD.MOV.U32 R3, RZ, RZ, R15 ;  /* 0x000000ffff032224 */ /* 0x000fe400078e000f */
[----:B------:R-:W-:-:S03]  /*fa00*/  IMAD.MOV.U32 R15, RZ, RZ, -0x1 ;  /* 0xffffffffff0f7424 */ /* 0x000fc600078e00ff */
        /* <DEDUP_REMOVED lines=8> */
.L_x_7017:
[----:B------:R-:W-:Y:S02]  /*fa90*/  IMAD.MOV.U32 R13, RZ, RZ, R8 ;  /* 0x000000ffff0d7224 */ /* 0x000fe400078e0008 */
[----:B------:R-:W-:-:S07]  /*faa0*/  IMAD.MOV.U32 R2, RZ, RZ, R14 ;  /* 0x000000ffff027224 */ /* 0x000fce00078e000e */
[----:B------:R-:W-:Y:S05]  /*fab0*/  WARPSYNC.COLLECTIVE R15, `(.L_x_7018) ;  /* 0x000000000f087348 */ /* 0x000fea0003c00000 */
[----:B------:R0:W1:Y:S02]  /*fac0*/  SHFL.IDX P6, R14, R13, R12, R11 ;  /* 0x0000000c0d0e7389 */ /* 0x00006400000c000b */
[----:B01----:R-:W-:Y:S01]  /*fad0*/  ENDCOLLECTIVE ;  /* 0x000000000000791b */ /* 0x003fe20003800000 */
.L_x_7018:
        /* <DEDUP_REMOVED lines=10> */
.L_x_7019:
[----:B------:R-:W-:Y:S01]  /*fb80*/  @!PT LDS RZ, [RZ] ;  /* 0x00000000fffff984 */ /* 0x000fe20000000800 */
[----:B------:R-:W-:Y:S01]  /*fb90*/  @!PT LDS RZ, [RZ] ;  /* 0x00000000fffff984 */ /* 0x000fe20000000800 */
[----:B------:R-:W-:Y:S01]  /*fba0*/  @!PT LDS RZ, [RZ] ;  /* 0x00000000fffff984 */ /* 0x000fe20000000800 */
[----:B------:R0:W-:Y:S01]  /*fbb0*/  @P2 LDGSTS.E.BYPASS.LTC128B.128 [R4+0x1a400], desc[UR48][R2.64], !P1 ;  /* 0x1a40000002042fae */ /* 0x0001e2000c901d70 */
[----:B------:R-:W-:Y:S01]  /*fbc0*/  ISETP.GE.AND P2, PT, R23, 0x51, PT ;  /* 0x000000511700780c */ /* 0x000fe20003f46270 */
[----:B------:R-:W-:Y:S02]  /*fbd0*/  IMAD.MOV.U32 R13, RZ, RZ, R8 ;  /* 0x000000ffff0d7224 */ /* 0x000fe400078e0008 */
[----:B------:R-:W-:-:S10]  /*fbe0*/  IMAD.MOV.U32 R9, RZ, RZ, R14 ;  /* 0x000000ffff097224 */ /* 0x000fd400078e000e */
[----:B0-----:R-:W-:Y:S05]  /*fbf0*/  WARPSYNC.COLLECTIVE R15, `(.L_x_7020) ;  /* 0x000000000f087348 */ /* 0x001fea0003c00000 */
[----:B------:R1:W2:Y:S02]  /*fc00*/  SHFL.IDX P6, R14, R13, R12, R11 ;  /* 0x0000000c0d0e7389 */ /* 0x0002a400000c000b */
[----:B012---:R-:W-:Y:S01]  /*fc10*/  ENDCOLLECTIVE ;  /* 0x000000000000791b */ /* 0x007fe20003800000 */
.L_x_7020:
[----:B------:R-:W-:Y:S02]  /*fc20*/  IMAD.MOV.U32 R13, RZ, RZ, R7 ;  /* 0x000000ffff0d7224 */ /* 0x000fe400078e0007 */
[----:B------:R-:W-:Y:S02]  /*fc30*/  IMAD.MOV.U32 R12, RZ, RZ, 0x6 ;  /* 0x00000006ff0c7424 */ /* 0x000fe400078e00ff */
[----:B------:R-:W-:-:S07]  /*fc40*/  IMAD.MOV.U32 R10, RZ, RZ, R14 ;  /* 0x000000ffff0a7224 */ /* 0x000fce00078e000e */
[----:B------:R-:W-:Y:S05]  /*fc50*/  WARPSYNC.COLLECTIVE R15, `(.L_x_7021) ;  /* 0x000000000f087348 */ /* 0x000fea0003c00000 */
[----:B------:R0:W1:Y:S02]  /*fc60*/  SHFL.IDX P6, R14, R13, R12, R11 ;  /* 0x0000000c0d0e7389 */ /* 0x00006400000c000b */
[----:B01----:R-:W-:Y:S01]  /*fc70*/  ENDCOLLECTIVE ;  /* 0x000000000000791b */ /* 0x003fe20003800000 */
.L_x_7021:
[----:B------:R-:W-:-:S04]  /*fc80*/  @P2 IADD3 R10, P0, R22, R10, RZ ;  /* 0x0000000a160a2210 */ /* 0x000fc80007f1e0ff */
[----:B------:R-:W-:Y:S01]  /*fc90*/  @P2 IADD3.X R9, RZ, R9, RZ, P0, !PT ;  /* 0x00000009ff092210 */ /* 0x000fe200007fe4ff */
[----:B------:R-:W-:-:S04]  /*fca0*/  @P2 IMAD.MOV.U32 R2, RZ, RZ, R10 ;  /* 0x000000ffff022224 */ /* 0x000fc800078e000a */
[----:B------:R-:W-:Y:S02]  /*fcb0*/  @P2 IMAD.MOV.U32 R3, RZ, RZ, R9 ;  /* 0x000000ffff032224 */ /* 0x000fe400078e0009 */
[----:B------:R-:W-:-:S03]  /*fcc0*/  IMAD.MOV.U32 R13, RZ, RZ, R8 ;  /* 0x000000ffff0d7224 */ /* 0x000fc600078e0008 */
[----:B------:R-:W-:Y:S01]  /*fcd0*/  @!PT LDS RZ, [RZ] ;  /* 0x00000000fffff984 */ /* 0x000fe20000000800 */
[----:B------:R-:W-:Y:S01]  /*fce0*/  @!PT LDS RZ, [RZ] ;  /* 0x00000000fffff984 */ /* 0x000fe20000000800 */
[----:B------:R-:W-:Y:S01]  /*fcf0*/  @!PT LDS RZ, [RZ] ;  /* 0x00000000fffff984 */ /* 0x000fe20000000800 */
[----:B------:R0:W-:Y:S01]  /*fd00*/  @P2 LDGSTS.E.BYPASS.LTC128B.128 [R4+0x1ac00], desc[UR48][R2.64], !P1 ;  /* 0x1ac0000002042fae */ /* 0x0001e2000c901d70 */
[----:B------:R-:W-:Y:S01]  /*fd10*/  ISETP.GE.AND P2, PT, R23, 0x71, PT ;  /* 0x000000711700780c */ /* 0x000fe20003f46270 */
[----:B------:R-:W-:-:S12]  /*fd20*/  IMAD.MOV.U32 R19, RZ, RZ, R14 ;  /* 0x000000ffff137224 */ /* 0x000fd800078e000e */
[----:B0-----:R-:W-:Y:S05]  /*fd30*/  WARPSYNC.COLLECTIVE R15, `(.L_x_7022) ;  /* 0x000000000f087348 */ /* 0x001fea0003c00000 */
[----:B------:R1:W2:Y:S02]  /*fd40*/  SHFL.IDX P6, R14, R13, R12, R11 ;  /* 0x0000000c0d0e7389 */ /* 0x0002a400000c000b */
[----:B012---:R-:W-:Y:S01]  /*fd50*/  ENDCOLLECTIVE ;  /* 0x000000000000791b */ /* 0x007fe20003800000 */
.L_x_7022:
[----:B------:R-:W-:Y:S02]  /*fd60*/  IMAD.MOV.U32 R13, RZ, RZ, R7 ;  /* 0x000000ffff0d7224 */ /* 0x000fe400078e0007 */
[----:B------:R-:W-:Y:S02]  /*fd70*/  IMAD.MOV.U32 R12, RZ, RZ, 0x7 ;  /* 0x00000007ff0c7424 */ /* 0x000fe400078e00ff */
[----:B------:R-:W-:-:S07]  /*fd80*/  IMAD.MOV.U32 R20, RZ, RZ, R14 ;  /* 0x000000ffff147224 */ /* 0x000fce00078e000e */
[----:B------:R-:W-:Y:S05]  /*fd90*/  WARPSYNC.COLLECTIVE R15, `(.L_x_7023) ;  /* 0x000000000f087348 */ /* 0x000fea0003c00000 */
[----:B------:R0:W1:Y:S02]  /*fda0*/  SHFL.IDX P6, R14, R13, R12, R11 ;  /* 0x0000000c0d0e7389 */ /* 0x00006400000c000b */
[----:B01----:R-:W-:Y:S01]  /*fdb0*/  ENDCOLLECTIVE ;  /* 0x000000000000791b */ /* 0x003fe20003800000 */
.L_x_7023:
        /* <DEDUP_REMOVED lines=8> */
[----:B------:R0:W-:Y:S01]  /*fe40*/  @P3 LDGSTS.E.BYPASS.LTC128B.128 [R4+0x1b400], desc[UR48][R2.64], !P1 ;  /* 0x1b40000002043fae */ /* 0x0001e2000c901d70 */
[----:B------:R-:W-:-:S07]  /*fe50*/  IMAD.MOV.U32 R18, RZ, RZ, R14 ;  /* 0x000000ffff127224 */ /* 0x000fce00078e000e */
[----:B0-----:R-:W-:Y:S05]  /*fe60*/  WARPSYNC.COLLECTIVE R15, `(.L_x_7024) ;  /* 0x000000000f087348 */ /* 0x001fea0003c00000 */
[----:B------:R1:W2:Y:S02]  /*fe70*/  SHFL.IDX P6, R14, R13, R12, R11 ;  /* 0x0000000c0d0e7389 */ /* 0x0002a400000c000b */
[----:B012---:R-:W-:Y:S01]  /*fe80*/  ENDCOLLECTIVE ;  /* 0x000000000000791b */ /* 0x007fe20003800000 */
.L_x_7024:
[----:B------:R-:W-:Y:S02]  /*fe90*/  IMAD.MOV.U32 R13, RZ, RZ, R5 ;  /* 0x000000ffff0d7224 */ /* 0x000fe400078e0005 */
[----:B------:R-:W-:Y:S01]  /*fea0*/  IMAD.MOV.U32 R12, RZ, RZ, RZ ;  /* 0x000000ffff0c7224 */ /* 0x000fe200078e00ff */
[----:B------:R-:W-:-:S07]  /*feb0*/  MOV R8, R14 ;  /* 0x0000000e00087202 */ /* 0x000fce0000000f00 */
[----:B------:R-:W-:Y:S05]  /*fec0*/  WARPSYNC.COLLECTIVE R15, `(.L_x_7025) ;  /* 0x000000000f087348 */ /* 0x000fea0003c00000 */
[----:B------:R0:W1:Y:S02]  /*fed0*/  SHFL.IDX P6, R14, R13, R12, R11 ;  /* 0x0000000c0d0e7389 */ /* 0x00006400000c000b */
[----:B01----:R-:W-:Y:S01]  /*fee0*/  ENDCOLLECTIVE ;  /* 0x000000000000791b */ /* 0x003fe20003800000 */
.L_x_7025:
        /* <DEDUP_REMOVED lines=9> */
[----:B------:R-:W-:Y:S01]  /*ff80*/  ISETP.GE.AND P2, PT, R23, 0x81, PT ;  /* 0x000000811700780c */ /* 0x000fe20003f46270 */
[----:B0-----:R-:W-:-:S12]  /*ff90*/  IMAD.MOV.U32 R2, RZ, RZ, R14 ;  /* 0x000000ffff027224 */ /* 0x001fd800078e000e */
[----:B------:R-:W-:Y:S05]  /*ffa0*/  WARPSYNC.COLLECTIVE R15, `(.L_x_7026) ;  /* 0x000000000f087348 */ /* 0x000fea0003c00000 */
[----:B------:R0:W1:Y:S02]  /*ffb0*/  SHFL.IDX P6, R14, R13, R12, R11 ;  /* 0x0000000c0d0e7389 */ /* 0x00006400000c000b */
[----:B01----:R-:W-:Y:S01]  /*ffc0*/  ENDCOLLECTIVE ;  /* 0x000000000000791b */ /* 0x003fe20003800000 */
.L_x_7026:
[----:B------:R-:W-:Y:S02]  /*ffd0*/  IMAD.MOV.U32 R13, RZ, RZ, R5 ;  /* 0x000000ffff0d7224 */ /* 0x000fe400078e0005 */
[----:B------:R-:W-:-:S05]  /*ffe0*/  IMAD.MOV.U32 R11, RZ, RZ, R14 ;  /* 0x000000ffff0b7224 */ /* 0x000fca00078e000e */
[----:B------:R-:W-:-:S05]  /*fff0*/  @P2 IADD3 R11, P0, R22, R11, RZ ;  /* 0x0000000b160b2210 */ /* 0x000fca0007f1e0ff */
[----:B------:R-:W-:Y:S02]  /*10000*/  @P2 IMAD.X R12, RZ, RZ, R2, P0 ;  /* 0x000000ffff0c2224 */ /* 0x000fe400000e0602 */
[----:B------:R-:W-:Y:S02]  /*10010*/  @P2 IMAD.MOV.U32 R2, RZ, RZ, R11 ;  /* 0x000000ffff022224 */ /* 0x000fe400078e000b */
[----:B------:R-:W-:Y:S01]  /*10020*/  IMAD.MOV.U32 R11, RZ, RZ, 0x181f ;  /* 0x0000181fff0b7424 */ /* 0x000fe200078e00ff */
[----:B------:R-:W-:Y:S01]  /*10030*/  @P2 MOV R3, R12 ;  /* 0x0000000c00032202 */ /* 0x000fe20000000f00 */
[----:B------:R-:W-:-:S04]  /*10040*/  IMAD.MOV.U32 R12, RZ, RZ, 0x1 ;  /* 0x00000001ff0c7424 */ /* 0x000fc800078e00ff */
[----:B------:R-:W-:Y:S01]  /*10050*/  @!PT LDS RZ, [RZ] ;  /* 0x00000000fffff984 */ /* 0x000fe20000000800 */
[----:B------:R-:W-:Y:S01]  /*10060*/  @!PT LDS RZ, [RZ] ;  /* 0x00000000fffff984 */ /* 0x000fe20000000800 */
[----:B------:R-:W-:Y:S01]  /*10070*/  @!PT LDS RZ, [RZ] ;  /* 0x00000000fffff984 */ /* 0x000fe20000000800 */
[----:B------:R0:W-:Y:S03]  /*10080*/  @P2 LDGSTS.E.BYPASS.LTC128B.128 [R4+0x1c400], desc[UR48][R2.64], !P1 ;  /* 0x1c40000002042fae */ /* 0x0001e6000c901d70 */
[----:B0-----:R-:W-:Y:S05]  /*10090*/  WARPSYNC.COLLECTIVE R15, `(.L_x_7027) ;  /* 0x000000000f087348 */ /* 0x001fea0003c00000 */
[----:B------:R1:W2:Y:S02]  /*100a0*/  SHFL.IDX P6, R14, R13, R12, R11 ;  /* 0x0000000c0d0e7389 */ /* 0x0002a400000c000b */
[----:B012---:R-:W-:Y:S01]  /*100b0*/  ENDCOLLECTIVE ;  /* 0x000000000000791b */ /* 0x007fe20003800000 */
.L_x_7027:
[----:B------:R-:W-:Y:S02]  /*100c0*/  IMAD.MOV.U32 R13, RZ, RZ, R6 ;  /* 0x000000ffff0d7224 */ /* 0x000fe400078e0006 */
[----:B------:R-:W-:-:S07]  /*100d0*/  IMAD.MOV.U32 R5, RZ, RZ, R14 ;  /* 0x000000ffff057224 */ /* 0x000fce00078e000e */
[----:B------:R-:W-:Y:S05]  /*100e0*/  WARPSYNC.COLLECTIVE R15, `(.L_x_7028) ;  /* 0x000000000f087348 */ /* 0x000fea0003c00000 */
[----:B------:R0:W1:Y:S02]  /*100f0*/  SHFL.IDX P6, R14, R13, R12, R11 ;  /* 0x0000000c0d0e7389 */ /* 0x00006400000c000b */
[----:B01----:R-:W-:Y:S01]  /*10100*/  ENDCOLLECTIVE ;  /* 0x000000000000791b */ /* 0x003fe20003800000 */
.L_x_7028:
[----:B------:R-:W-:Y:S05]  /*10110*/  BRA `(.L_x_7029) ;  /* 0xffffffb400247947 */ /* 0x000fea000383ffff */
.L_x_6936:
        /* <DEDUP_REMOVED lines=8> */
.L_x_7030:
[C---:B------:R-:W-:Y:S01]  /*101a0*/  VIADD R6, R4.reuse, 0x10 ;  /* 0x0000001004067836 */ /* 0x040fe20000000000 */
[----:B------:R-:W-:Y:S01]  /*101b0*/  ISETP.GE.AND P1, PT, R4, UR41, PT ;  /* 0x0000002904007c0c */ /* 0x000fe2000bf26270 */
[----:B------:R-:W-:Y:S02]  /*101c0*/  IMAD.MOV.U32 R13, RZ, RZ, R0 ;  /* 0x000000ffff0d7224 */ /* 0x000fe400078e0000 */
[----:B------:R-:W-:-:S10]  /*101d0*/  IMAD.MOV.U32 R2, RZ, RZ, R14 ;  /* 0x000000ffff027224 */ /* 0x000fd400078e000e */
[----:B------:R-:W-:Y:S05]  /*101e0*/  WARPSYNC.COLLECTIVE R15, `(.L_x_7031) ;  /* 0x000000000f087348 */ /* 0x000fea0003c00000 */
[----:B------:R0:W1:Y:S02]  /*101f0*/  SHFL.IDX P6, R14, R13, R12, R11 ;  /* 0x0000000c0d0e7389 */ /* 0x00006400000c000b */
[----:B01----:R-:W-:Y:S01]  /*10200*/  ENDCOLLECTIVE ;  /* 0x000000000000791b */ /* 0x003fe20003800000 */
.L_x_7031:
[----:B------:R-:W-:Y:S02]  /*10210*/  IMAD.MOV.U32 R13, RZ, RZ, R5 ;  /* 0x000000ffff0d7224 */ /* 0x000fe400078e0005 */
[----:B------:R-:W-:Y:S01]  /*10220*/  IMAD.MOV.U32 R12, RZ, RZ, 0x1 ;  /* 0x00000001ff0c7424 */ /* 0x000fe200078e00ff */
[----:B------:R-:W-:-:S04]  /*10230*/  @!P1 IADD3 R14, P0, R10, R14, RZ ;  /* 0x0000000e0a0e9210 */ /* 0x000fc80007f1e0ff */
[----:B------:R-:W-:Y:S01]  /*10240*/  @!P1 IADD3.X R3, RZ, R2, RZ, P0, !PT ;  /* 0x00000002ff039210 */ /* 0x000fe200007fe4ff */
[----:B------:R-:W-:-:S08]  /*10250*/  @!P1 IMAD.MOV.U32 R2, RZ, RZ, R14 ;  /* 0x000000ffff029224 */ /* 0x000fd000078e000e */
[----:B------:R-:W-:Y:S05]  /*10260*/  WARPSYNC.COLLECTIVE R15, `(.L_x_7032) ;  /* 0x000000000f087348 */ /* 0x000fea0003c00000 */
[----:B------:R0:W1:Y:S02]  /*10270*/  SHFL.IDX P6, R14, R13, R12, R11 ;  /* 0x0000000c0d0e7389 */ /* 0x00006400000c000b */
[----:B01----:R-:W-:Y:S01]  /*10280*/  ENDCOLLECTIVE ;  /* 0x000000000000791b */ /* 0x003fe20003800000 */
.L_x_7032:
[----:B------:R-:W-:Y:S01]  /*10290*/  @!PT LDS RZ, [RZ] ;  /* 0x00000000fffff984 */ /* 0x000fe20000000800 */
[----:B------:R-:W-:Y:S01]  /*102a0*/  @!PT LDS RZ, [RZ] ;  /* 0x00000000fffff984 */ /* 0x000fe20000000800 */
[----:B------:R-:W-:Y:S01]  /*102b0*/  @!PT LDS RZ, [RZ] ;  /* 0x00000000fffff984 */ /* 0x000fe20000000800 */
[----:B------:R0:W-:Y:S01]  /*102c0*/  @!P1 LDGSTS.E.BYPASS.LTC128B.128 [R8+0x14400], desc[UR48][R2.64], !P5 ;  /* 0x1440000002089fae */ /* 0x0001e2000e901d70 */
[----:B------:R-:W-:Y:S01]  /*102d0*/  ISETP.GE.AND P1, PT, R6, UR41, PT ;  /* 0x0000002906007c0c */ /* 0x000fe2000bf26270 */
[----:B------:R-:W-:Y:S02]  /*102e0*/  IMAD.MOV.U32 R13, RZ, RZ, R0 ;  /* 0x000000ffff0d7224 */ /* 0x000fe400078e0000 */
[----:B------:R-:W-:-:S10]  /*102f0*/  IMAD.MOV.U32 R6, RZ, RZ, R14 ;  /* 0x000000ffff067224 */ /* 0x000fd400078e000e */
[----:B0-----:R-:W-:Y:S05]  /*10300*/  WARPSYNC.COLLECTIVE R15, `(.L_x_7033) ;  /* 0x000000000f087348 */ /* 0x001fea0003c00000 */
[----:B------:R1:W2:Y:S02]  /*10310*/  SHFL.IDX P6, R14, R13, R12, R11 ;  /* 0x0000000c0d0e7389 */ /* 0x0002a400000c000b */
[----:B012---:R-:W-:Y:S01]  /*10320*/  ENDCOLLECTIVE ;  /* 0x000000000000791b */ /* 0x007fe20003800000 */
.L_x_7033:
[----:B------:R-:W-:Y:S02]  /*10330*/  IMAD.MOV.U32 R13, RZ, RZ, R5 ;  /* 0x000000ffff0d7224 */ /* 0x000fe400078e0005 */
[----:B------:R-:W-:Y:S01]  /*10340*/  IMAD.MOV.U32 R12, RZ, RZ, 0x2 ;  /* 0x00000002ff0c7424 */ /* 0x000fe200078e00ff */
[----:B------:R-:W-:-:S13]  /*10350*/  @!P1 IADD3 R2, P0, R10, R14, RZ ;  /* 0x0000000e0a029210 */ /* 0x000fda0007f1e0ff */
[----:B------:R-:W-:Y:S05]  /*10360*/  WARPSYNC.COLLECTIVE R15, `(.L_x_7034) ;  /* 0x000000000f087348 */ /* 0x000fea0003c00000 */
[----:B------:R0:W1:Y:S02]  /*10370*/  SHFL.IDX P6, R14, R13, R12, R11 ;  /* 0x0000000c0d0e7389 */ /* 0x00006400000c000b */
[----:B01----:R-:W-:Y:S01]  /*10380*/  ENDCOLLECTIVE ;  /* 0x000000000000791b */ /* 0x003fe20003800000 */
.L_x_7034:
[----:B------:R-:W-:Y:S02]  /*10390*/  @!P1 IMAD.X R3, RZ, RZ, R6, P0 ;  /* 0x000000ffff039224 */ /* 0x000fe400000e0606 */
[----:B------:R-:W-:-:S03]  /*103a0*/  VIADD R6, R4, 0x20 ;  /* 0x0000002004067836 */ /* 0x000fc60000000000 */
[----:B------:R-:W-:Y:S01]  /*103b0*/  @!PT LDS RZ, [RZ] ;  /* 0x00000000fffff984 */ /* 0x000fe20000000800 */
[----:B------:R-:W-:Y:S01]  /*103c0*/  @!PT LDS RZ, [RZ] ;  /* 0x00000000fffff984 */ /* 0x000fe20000000800 */
[----:B------:R-:W-:Y:S01]  /*103d0*/  @!PT LDS RZ, [RZ] ;  /* 0x00000000fffff984 */ /* 0x000fe20000000800 */
[----:B------:R0:W-:Y:S02]  /*103e0*/  @!P1 LDGSTS.E.BYPASS.LTC128B.128 [R8+0x14c00], desc[UR48][R2.64], !P5 ;  /* 0x14c0000002089fae */ /* 0x0001e4000e901d70 */
[----:B------:R-:W-:Y:S01]  /*103f0*/  ISETP.GE.AND P1, PT, R6, UR41, PT ;  /* 0x0000002906007c0c */ /* 0x000fe2000bf26270 */
[----:B------:R-:W-:Y:S02]  /*10400*/  IMAD.MOV.U32 R13, RZ, RZ, R0 ;  /* 0x000000ffff0d7224 */ /* 0x000fe400078e0000 */
[----:B------:R-:W-:-:S10]  /*10410*/  IMAD.MOV.U32 R6, RZ, RZ, R14 ;  /* 0x000000ffff067224 */ /* 0x000fd400078e000e */
[----:B0-----:R-:W-:Y:S05]  /*10420*/  WARPSYNC.COLLECTIVE R15, `(.L_x_7035) ;  /* 0x000000000f087348 */ /* 0x001fea0003c00000 */
[----:B------:R1:W2:Y:S02]  /*10430*/  SHFL.IDX P6, R14, R13, R12, R11 ;  /* 0x0000000c0d0e7389 */ /* 0x0002a400000c000b */
[----:B012---:R-:W-:Y:S01]  /*10440*/  ENDCOLLECTIVE ;  /* 0x000000000000791b */ /* 0x007fe20003800000 */
.L_x_7035:
[----:B------:R-:W-:Y:S02]  /*10450*/  IMAD.MOV.U32 R13, RZ, RZ, R5 ;  /* 0x000000ffff0d7224 */ /* 0x000fe400078e0005 */
[----:B------:R-:W-:Y:S01]  /*10460*/  IMAD.MOV.U32 R12, RZ, RZ, 0x3 ;  /* 0x00000003ff0c7424 */ /* 0x000fe200078e00ff */
[----:B------:R-:W-:-:S13]  /*10470*/  @!P1 IADD3 R2, P0, R10, R14, RZ ;  /* 0x0000000e0a029210 */ /* 0x000fda0007f1e0ff */
[----:B------:R-:W-:Y:S05]  /*10480*/  WARPSYNC.COLLECTIVE R15, `(.L_x_7036) ;  /* 0x000000000f087348 */ /* 0x000fea0003c00000 */
[----:B------:R0:W1:Y:S02]  /*10490*/  SHFL.IDX P6, R14, R13, R12, R11 ;  /* 0x0000000c0d0e7389 */ /* 0x00006400000c000b */
[----:B01----:R-:W-:Y:S01]  /*104a0*/  ENDCOLLECTIVE ;  /* 0x000000000000791b */ /* 0x003fe20003800000 */
.L_x_7036:
[----:B------:R-:W-:Y:S01]  /*104b0*/  @!P1 IADD3.X R3, RZ, R6, RZ, P0, !PT ;  /* 0x00000006ff039210 */ /* 0x000fe200007fe4ff */
[----:B------:R-:W-:-:S04]  /*104c0*/  VIADD R6, R4, 0x30 ;  /* 0x0000003004067836 */ /* 0x000fc80000000000 */
        /* <DEDUP_REMOVED lines=10> */
.L_x_7037:
[----:B------:R-:W-:Y:S02]  /*10570*/  IMAD.MOV.U32 R13, RZ, RZ, R5 ;  /* 0x000000ffff0d7224 */ /* 0x000fe400078e0005 */
[----:B------:R-:W-:Y:S01]  /*10580*/  IMAD.MOV.U32 R12, RZ, RZ, 0x4 ;  /* 0x00000004ff0c7424 */ /* 0x000fe200078e00ff */
[----:B------:R-:W-:-:S13]  /*10590*/  @!P1 IADD3 R2, P0, R10, R14, RZ ;  /* 0x0000000e0a029210 */ /* 0x000fda0007f1e0ff */
[----:B------:R-:W-:Y:S05]  /*105a0*/  WARPSYNC.COLLECTIVE R15, `(.L_x_7038) ;  /* 0x000000000f087348 */ /* 0x000fea0003c00000 */
[----:B------:R0:W1:Y:S02]  /*105b0*/  SHFL.IDX P6, R14, R13, R12, R11 ;  /* 0x0000000c0d0e7389 */ /* 0x00006400000c000b */
[----:B01----:R-:W-:Y:S01]  /*105c0*/  ENDCOLLECTIVE ;  /* 0x000000000000791b */ /* 0x003fe20003800000 */
.L_x_7038:
        /* <DEDUP_REMOVED lines=12> */
.L_x_7039:
[----:B------:R-:W-:Y:S02]  /*10690*/  IMAD.MOV.U32 R13, RZ, RZ, R5 ;  /* 0x000000ffff0d7224 */ /* 0x000fe400078e0005 */
[----:B------:R-:W-:Y:S01]  /*106a0*/  IMAD.MOV.U32 R12, RZ, RZ, 0x5 ;  /* 0x00000005ff0c7424 */ /* 0x000fe200078e00ff */
[----:B------:R-:W-:-:S13]  /*106b0*/  @!P1 IADD3 R2, P0, R10, R14, RZ ;  /* 0x0000000e0a029210 */ /* 0x000fda0007f1e0ff */
[----:B------:R-:W-:Y:S05]  /*106c0*/  WARPSYNC.COLLECTIVE R15, `(.L_x_7040) ;  /* 0x000000000f087348 */ /* 0x000fea0003c00000 */
[----:B------:R0:W1:Y:S02]  /*106d0*/  SHFL.IDX P6, R14, R13, R12, R11 ;  /* 0x0000000c0d0e7389 */ /* 0x00006400000c000b */
[----:B01----:R-:W-:Y:S01]  /*106e0*/  ENDCOLLECTIVE ;  /* 0x000000000000791b */ /* 0x003fe20003800000 */
.L_x_7040:
[----:B------:R-:W-:Y:S01]  /*106f0*/  @!P1 IMAD.X R3, RZ, RZ, R6, P0 ;  /* 0x000000ffff039224 */ /* 0x000fe200000e0606 */
[----:B------:R-:W-:-:S04]  /*10700*/  IADD3 R6, R4, 0x50, RZ ;  /* 0x0000005004067810 */ /* 0x000fc80007ffe0ff */
        /* <DEDUP_REMOVED lines=10> */
.L_x_7041:
[----:B------:R-:W-:Y:S02]  /*107b0*/  IMAD.MOV.U32 R13, RZ, RZ, R5 ;  /* 0x000000ffff0d7224 */ /* 0x000fe400078e0005 */
[----:B------:R-:W-:Y:S01]  /*107c0*/  IMAD.MOV.U32 R12, RZ, RZ, 0x6 ;  /* 0x00000006ff0c7424 */ /* 0x000fe200078e00ff */
[----:B------:R-:W-:-:S13]  /*107d0*/  @!P1 IADD3 R2, P0, R10, R14, RZ ;  /* 0x0000000e0a029210 */ /* 0x000fda0007f1e0ff */
[----:B------:R-:W-:Y:S05]  /*107e0*/  WARPSYNC.COLLECTIVE R15, `(.L_x_7042) ;  /* 0x000000000f087348 */ /* 0x000fea0003c00000 */
[----:B------:R0:W1:Y:S02]  /*107f0*/  SHFL.IDX P6, R14, R13, R12, R11 ;  /* 0x0000000c0d0e7389 */ /* 0x00006400000c000b */
[----:B01----:R-:W-:Y:S01]  /*10800*/  ENDCOLLECTIVE ;  /* 0x000000000000791b */ /* 0x003fe20003800000 */
.L_x_7042:
        /* <DEDUP_REMOVED lines=12> */
.L_x_7043:
[----:B------:R-:W-:Y:S01]  /*108d0*/  IMAD.MOV.U32 R13, RZ, RZ, R5 ;  /* 0x000000ffff0d7224 */ /* 0x000fe200078e0005 */
[----:B------:R-:W-:Y:S02]  /*108e0*/  MOV R12, 0x7 ;  /* 0x00000007000c7802 */ /* 0x000fe40000000f00 */
[----:B------:R-:W-:-:S13]  /*108f0*/  @!P1 IADD3 R2, P0, R10, R14, RZ ;  /* 0x0000000e0a029210 */ /* 0x000fda0007f1e0ff */
[----:B------:R-:W-:Y:S05]  /*10900*/  WARPSYNC.COLLECTIVE R15, `(.L_x_7044) ;  /* 0x000000000f087348 */ /* 0x000fea0003c00000 */
[----:B------:R0:W1:Y:S02]  /*10910*/  SHFL.IDX P6, R14, R13, R12, R11 ;  /* 0x0000000c0d0e7389 */ /* 0x00006400000c000b */
[----:B01----:R-:W-:Y:S01]  /*10920*/  ENDCOLLECTIVE ;  /* 0x000000000000791b */ /* 0x003fe20003800000 */
.L_x_7044:
[----:B------:R-:W-:-:S05]  /*10930*/  @!P1 IMAD.X R3, RZ, RZ, R6, P0 ;  /* 0x000000ffff039224 */ /* 0x000fca00000e0606 */
[----:B------:R-:W-:Y:S01]  /*10940*/  @!PT LDS RZ, [RZ] ;  /* 0x00000000fffff984 */ /* 0x000fe20000000800 */
[----:B------:R-:W-:Y:S01]  /*10950*/  @!PT LDS RZ, [RZ] ;  /* 0x00000000fffff984 */ /* 0x000fe20000000800 */
[----:B------:R-:W-:Y:S01]  /*10960*/  @!PT LDS RZ, [RZ] ;  /* 0x00000000fffff984 */ /* 0x000fe20000000800 */
[----:B------:R0:W-:Y:S01]  /*10970*/  @!P1 LDGSTS.E.BYPASS.LTC128B.128 [R8+0x17400], desc[UR48][R2.64], !P5 ;  /* 0x1740000002089fae */ /* 0x0001e2000e901d70 */
[----:B------:R-:W-:Y:S02]  /*10980*/  IMAD.MOV.U32 R13, RZ, RZ, R0 ;  /* 0x000000ffff0d7224 */ /* 0x000fe400078e0000 */
[----:B------:R-:W-:-:S07]  /*10990*/  IMAD.MOV.U32 R6, RZ, RZ, R14 ;  /* 0x000000ffff067224 */ /* 0x000fce00078e000e */
[----:B0-----:R-:W-:Y:S05]  /*109a0*/  WARPSYNC.COLLECTIVE R15, `(.L_x_7045) ;  /* 0x000000000f087348 */ /* 0x001fea0003c00000 */
[----:B------:R1:W2:Y:S02]  /*109b0*/  SHFL.IDX P6, R14, R13, R12, R11 ;  /* 0x0000000c0d0e7389 */ /* 0x0002a400000c000b */
[----:B012---:R-:W-:Y:S01]  /*109c0*/  ENDCOLLECTIVE ;  /* 0x000000000000791b */ /* 0x007fe20003800000 */
.L_x_7045:
[----:B------:R-:W-:Y:S05]  /*109d0*/  BRA `(.L_x_7046) ;  /* 0xffffffb400587947 */ /* 0x000fea000383ffff */
.L_x_6937:
[----:B0-----:R0:W1:Y:S02]  /*109e0*/  SYNCS.PHASECHK.TRANS64.TRYWAIT P0, [R36+URZ+0x22820], R3 ;  /* 0x02282003240075a7 */ /* 0x001064000800017f */
[----:B-1----:R-:W-:Y:S05]  /*109f0*/  @!P0 NANOSLEEP.SYNCS 0x989680 ;  /* 0x009896800000895d */ /* 0x002fea0003900000 */
[----:B------:R-:W1:Y:S02]  /*10a00*/  @!P0 SYNCS.PHASECHK.TRANS64 P0, [R36+URZ+0x22820], R3 ;  /* 0x02282003240085a7 */ /* 0x000e64000800007f */
[----:B-1----:R-:W-:Y:S05]  /*10a10*/  @!P0 BRA `(.L_x_6937) ;  /* 0xfffffffc00f08947 */ /* 0x002fea000383ffff */
[----:B------:R-:W-:Y:S05]  /*10a20*/  BRA `(.L_x_7047) ;  /* 0xffffffb4008c7947 */ /* 0x000fea000383ffff */
.L_x_6941:
[----:B0-----:R0:W1:Y:S02]  /*10a30*/  SYNCS.PHASECHK.TRANS64.TRYWAIT P0, [R0+URZ+0x22880], R35 ;  /* 0x02288023000075a7 */ /* 0x001064000800017f */
[----:B-1----:R-:W-:Y:S05]  /*10a40*/  @!P0 NANOSLEEP.SYNCS 0x989680 ;  /* 0x009896800000895d */ /* 0x002fea0003900000 */
[----:B------:R-:W1:Y:S02]  /*10a50*/  @!P0 SYNCS.PHASECHK.TRANS64 P0, [R0+URZ+0x22880], R35 ;  /* 0x02288023000085a7 */ /* 0x000e64000800007f */
[----:B-1----:R-:W-:Y:S05]  /*10a60*/  @!P0 BRA `(.L_x_6941) ;  /* 0xfffffffc00f08947 */ /* 0x002fea000383ffff */
[----:B------:R-:W-:Y:S05]  /*10a70*/  BRA `(.L_x_7048) ;  /* 0xffffffb800c47947 */ /* 0x000fea000383ffff */
.L_x_6942:
        /* <DEDUP_REMOVED lines=8> */
.L_x_7050:
[----:B------:R-:W-:Y:S05]  /*10b00*/  BSYNC B0 ;  /* 0x0000000000007941 */ /* 0x000fea0003800000 */
.L_x_7049:
[----:B------:R-:W0:Y:S01]  /*10b10*/  S2R R20, SR_TID.X ;  /* 0x0000000000147919 */ /* 0x000e220000002100 */
[----:B------:R-:W-:Y:S02]  /*10b20*/  IMAD.MOV.U32 R13, RZ, RZ, R9 ;  /* 0x000000ffff0d7224 */ /* 0x000fe400078e0009 */
[----:B------:R-:W-:Y:S02]  /*10b30*/  IMAD.MOV.U32 R12, RZ, RZ, RZ ;  /* 0x000000ffff0c7224 */ /* 0x000fe400078e00ff */
[----:B------:R-:W-:Y:S02]  /*10b40*/  IMAD.MOV.U32 R11, RZ, RZ, 0x181f ;  /* 0x0000181fff0b7424 */ /* 0x000fe400078e00ff */
[----:B------:R-:W-:Y:S02]  /*10b50*/  IMAD.MOV.U32 R15, RZ, RZ, -0x1 ;  /* 0xffffffffff0f7424 */ /* 0x000fe400078e00ff */
[----:B------:R-:W-:-:S07]  /*10b60*/  IMAD.MOV.U32 R4, RZ, RZ, R14 ;  /* 0x000000ffff047224 */ /* 0x000fce00078e000e */
[----:B0-----:R-:W-:Y:S05]  /*10b70*/  WARPSYNC.COLLECTIVE R15, `(.L_x_7051) ;  /* 0x000000000f087348 */ /* 0x001fea0003c00000 */
[----:B------:R1:W2:Y:S02]  /*10b80*/  SHFL.IDX P6, R14, R13, R12, R11 ;  /* 0x0000000c0d0e7389 */ /* 0x0002a400000c000b */
[----:B012---:R-:W-:Y:S01]  /*10b90*/  ENDCOLLECTIVE ;  /* 0x000000000000791b */ /* 0x007fe20003800000 */
.L_x_7051:
        /* <DEDUP_REMOVED lines=8> */
.L_x_7052:
[----:B------:R-:W-:Y:S01]  /*10c20*/  IADD3.X R3, RZ, R4, RZ, P0, !PT ;  /* 0x00000004ff037210 */ /* 0x000fe200007fe4ff */
[----:B------:R-:W-:-:S05]  /*10c30*/  VIADD R4, R19, UR42 ;  /* 0x0000002a13047c36 */ /* 0x000fca0008000000 */
        /* <DEDUP_REMOVED lines=9> */
.L_x_7053:
[----:B------:R-:W-:Y:S02]  /*10cd0*/  IMAD.MOV.U32 R13, RZ, RZ, R10 ;  /* 0x000000ffff0d7224 */ /* 0x000fe400078e000a */
[----:B------:R-:W-:Y:S02]  /*10ce0*/  IMAD.MOV.U32 R12, RZ, RZ, 0x2 ;  /* 0x00000002ff0c7424 */ /* 0x000fe400078e00ff */
[----:B------:R-:W-:-:S07]  /*10cf0*/  IMAD.MOV.U32 R2, RZ, RZ, R14 ;  /* 0x000000ffff027224 */ /* 0x000fce00078e000e */
[----:B------:R-:W-:Y:S05]  /*10d00*/  WARPSYNC.COLLECTIVE R15, `(.L_x_7054) ;  /* 0x000000000f087348 */ /* 0x000fea0003c00000 */
[----:B------:R0:W1:Y:S02]  /*10d10*/  SHFL.IDX P6, R14, R13, R12, R11 ;  /* 0x0000000c0d0e7389 */ /* 0x00006400000c000b */
[----:B01----:R-:W-:Y:S01]  /*10d20*/  ENDCOLLECTIVE ;  /* 0x000000000000791b */ /* 0x003fe20003800000 */
.L_x_7054:
        /* <DEDUP_REMOVED lines=11> */
.L_x_7055:
[----:B------:R-:W-:Y:S02]  /*10de0*/  IMAD.MOV.U32 R13, RZ, RZ, R10 ;  /* 0x000000ffff0d7224 */ /* 0x000fe400078e000a */
[----:B------:R-:W-:Y:S02]  /*10df0*/  IMAD.MOV.U32 R12, RZ, RZ, 0x3 ;  /* 0x00000003ff0c7424 */ /* 0x000fe400078e00ff */
[----:B------:R-:W-:-:S07]  /*10e00*/  IMAD.MOV.U32 R2, RZ, RZ, R14 ;  /* 0x000000ffff027224 */ /* 0x000fce00078e000e */
[----:B------:R-:W-:Y:S05]  /*10e10*/  WARPSYNC.COLLECTIVE R15, `(.L_x_7056) ;  /* 0x000000000f087348 */ /* 0x000fea0003c00000 */
[----:B------:R0:W1:Y:S02]  /*10e20*/  SHFL.IDX P6, R14, R13, R12, R11 ;  /* 0x0000000c0d0e7389 */ /* 0x00006400000c000b */
[----:B01----:R-:W-:Y:S01]  /*10e30*/  ENDCOLLECTIVE ;  /* 0x000000000000791b */ /* 0x003fe20003800000 */
.L_x_7056:
        /* <DEDUP_REMOVED lines=11> */
.L_x_7057:
[----:B------:R-:W-:Y:S02]  /*10ef0*/  IMAD.MOV.U32 R13, RZ, RZ, R10 ;  /* 0x000000ffff0d7224 */ /* 0x000fe400078e000a */
[----:B------:R-:W-:Y:S02]  /*10f00*/  IMAD.MOV.U32 R12, RZ, RZ, 0x4 ;  /* 0x00000004ff0c7424 */ /* 0x000fe400078e00ff */
[----:B------:R-:W-:-:S07]  /*10f10*/  IMAD.MOV.U32 R26, RZ, RZ, R14 ;  /* 0x000000ffff1a7224 */ /* 0x000fce00078e000e */
[----:B------:R-:W-:Y:S05]  /*10f20*/  WARPSYNC.COLLECTIVE R15, `(.L_x_7058) ;  /* 0x000000000f087348 */ /* 0x000fea0003c00000 */
[----:B------:R0:W1:Y:S02]  /*10f30*/  SHFL.IDX P6, R14, R13, R12, R11 ;  /* 0x0000000c0d0e7389 */ /* 0x00006400000c000b */
[----:B01----:R-:W-:Y:S01]  /*10f40*/  ENDCOLLECTIVE ;  /* 0x000000000000791b */ /* 0x003fe20003800000 */
.L_x_7058:
        /* <DEDUP_REMOVED lines=11> */
.L_x_7059:
[----:B------:R-:W-:Y:S01]  /*11000*/  MOV R13, R10 ;  /* 0x0000000a000d7202 */ /* 0x000fe20000000f00 */
[----:B------:R-:W-:Y:S02]  /*11010*/  IMAD.MOV.U32 R12, RZ, RZ, 0x5 ;  /* 0x00000005ff0c7424 */ /* 0x000fe400078e00ff */
[----:B------:R-:W-:-:S07]  /*11020*/  IMAD.MOV.U32 R24, RZ, RZ, R14 ;  /* 0x000000ffff187224 */ /* 0x000fce00078e000e */
[----:B------:R-:W-:Y:S05]  /*11030*/  WARPSYNC.COLLECTIVE R15, `(.L_x_7060) ;  /* 0x000000000f087348 */ /* 0x000fea0003c00000 */
[----:B------:R0:W1:Y:S02]  /*11040*/  SHFL.IDX P6, R14, R13, R12, R11 ;  /* 0x0000000c0d0e7389 */ /* 0x00006400000c000b */
[----:B01----:R-:W-:Y:S01]  /*11050*/  ENDCOLLECTIVE ;  /* 0x000000000000791b */ /* 0x003fe20003800000 */
.L_x_7060:
        /* <DEDUP_REMOVED lines=11> */
.L_x_7061:
[----:B------:R-:W-:Y:S02]  /*11110*/  IMAD.MOV.U32 R13, RZ, RZ, R10 ;  /* 0x000000ffff0d7224 */ /* 0x000fe400078e000a */
[----:B------:R-:W-:Y:S02]  /*11120*/  IMAD.MOV.U32 R12, RZ, RZ, 0x6 ;  /* 0x00000006ff0c7424 */ /* 0x000fe400078e00ff */
[----:B------:R-:W-:-:S07]  /*11130*/  IMAD.MOV.U32 R22, RZ, RZ, R14 ;  /* 0x000000ffff167224 */ /* 0x000fce00078e000e */
[----:B------:R-:W-:Y:S05]  /*11140*/  WARPSYNC.COLLECTIVE R15, `(.L_x_7062) ;  /* 0x000000000f087348 */ /* 0x000fea0003c00000 */
[----:B------:R0:W1:Y:S02]  /*11150*/  SHFL.IDX P6, R14, R13, R12, R11 ;  /* 0x0000000c0d0e7389 */ /* 0x00006400000c000b */
[----:B01----:R-:W-:Y:S01]  /*11160*/  ENDCOLLECTIVE ;  /* 0x000000000000791b */ /* 0x003fe20003800000 */
.L_x_7062:
        /* <DEDUP_REMOVED lines=11> */
.L_x_7063:
[----:B------:R-:W-:Y:S01]  /*11220*/  IMAD.MOV.U32 R13, RZ, RZ, R10 ;  /* 0x000000ffff0d7224 */ /* 0x000fe200078e000a */
[----:B------:R-:W-:Y:S01]  /*11230*/  MOV R12, 0x7 ;  /* 0x00000007000c7802 */ /* 0x000fe20000000f00 */
[----:B------:R-:W-:-:S07]  /*11240*/  IMAD.MOV.U32 R20, RZ, RZ, R14 ;  /* 0x000000ffff147224 */ /* 0x000fce00078e000e */
[----:B------:R-:W-:Y:S05]  /*11250*/  WARPSYNC.COLLECTIVE R15, `(.L_x_7064) ;  /* 0x000000000f087348 */ /* 0x000fea0003c00000 */
[----:B------:R0:W1:Y:S02]  /*11260*/  SHFL.IDX P6, R14, R13, R12, R11 ;  /* 0x0000000c0d0e7389 */ /* 0x00006400000c000b */
[----:B01----:R-:W-:Y:S01]  /*11270*/  ENDCOLLECTIVE ;  /* 0x000000000000791b */ /* 0x003fe20003800000 */
.L_x_7064:
        /* <DEDUP_REMOVED lines=11> */
.L_x_7065:
[----:B------:R-:W-:Y:S02]  /*11330*/  IMAD.MOV.U32 R13, RZ, RZ, R18 ;  /* 0x000000ffff0d7224 */ /* 0x000fe400078e0012 */
[----:B------:R-:W-:Y:S02]  /*11340*/  IMAD.MOV.U32 R12, RZ, RZ, RZ ;  /* 0x000000ffff0c7224 */ /* 0x000fe400078e00ff */
[----:B------:R-:W-:-:S07]  /*11350*/  IMAD.MOV.U32 R9, RZ, RZ, R14 ;  /* 0x000000ffff097224 */ /* 0x000fce00078e000e */
[----:B------:R-:W-:Y:S05]  /*11360*/  WARPSYNC.COLLECTIVE R15, `(.L_x_7066) ;  /* 0x000000000f087348 */ /* 0x000fea0003c00000 */
[----:B------:R0:W1:Y:S02]  /*11370*/  SHFL.IDX P6, R14, R13, R12, R11 ;  /* 0x0000000c0d0e7389 */ /* 0x00006400000c000b */
[----:B01----:R-:W-:Y:S01]  /*11380*/  ENDCOLLECTIVE ;  /* 0x000000000000791b */ /* 0x003fe20003800000 */
.L_x_7066:
        /* <DEDUP_REMOVED lines=11> */
.L_x_7067:
[----:B------:R-:W-:Y:S02]  /*11440*/  IMAD.MOV.U32 R13, RZ, RZ, R18 ;  /* 0x000000ffff0d7224 */ /* 0x000fe400078e0012 */
[----:B------:R-:W-:Y:S02]  /*11450*/  IMAD.MOV.U32 R12, RZ, RZ, 0x1 ;  /* 0x00000001ff0c7424 */ /* 0x000fe400078e00ff */
[----:B------:R-:W-:-:S07]  /*11460*/  IMAD.MOV.U32 R2, RZ, RZ, R14 ;  /* 0x000000ffff027224 */ /* 0x000fce00078e000e */
[----:B------:R-:W-:Y:S05]  /*11470*/  WARPSYNC.COLLECTIVE R15, `(.L_x_7068) ;  /* 0x000000000f087348 */ /* 0x000fea0003c00000 */
[----:B------:R0:W1:Y:S02]  /*11480*/  SHFL.IDX P6, R14, R13, R12, R11 ;  /* 0x0000000c0d0e7389 */ /* 0x00006400000c000b */
[----:B01----:R-:W-:Y:S01]  /*11490*/  ENDCOLLECTIVE ;  /* 0x000000000000791b */ /* 0x003fe20003800000 */
.L_x_7068:
[----:B------:R-:W-:-:S05]  /*114a0*/  IADD3 R2, P0, R23, R2, RZ ;  /* 0x0000000217027210 */ /* 0x000fca0007f1e0ff */
[----:B------:R-:W-:-:S05]  /*114b0*/  IMAD.X R3, RZ, RZ, R3, P0 ;  /* 0x000000ffff037224 */ /* 0x000fca00000e0603 */
[----:B------:R-:W-:Y:S01]  /*114c0*/  @!PT LDS RZ, [RZ] ;  /* 0x00000000fffff984 */ /* 0x000fe20000000800 */
[----:B------:R-:W-:Y:S01]  /*114d0*/  @!PT LDS RZ, [RZ] ;  /* 0x00000000fffff984 */ /* 0x000fe20000000800 */
[----:B------:R-:W-:Y:S01]  /*114e0*/  @!PT LDS RZ, [RZ] ;  /* 0x00000000fffff984 */ /* 0x000fe20000000800 */
[----:B------:R0:W-:Y:S01]  /*114f0*/  LDGSTS.E.BYPASS.LTC128B.128 [R4+0xe400], desc[UR48][R2.64], !P2 ;  /* 0x0e40000002047fae */ /* 0x0001e2000d101d70 */
[----:B------:R-:W-:Y:S01]  /*11500*/  IMAD.MOV.U32 R13, RZ, RZ, R17 ;  /* 0x000000ffff0d7224 */ /* 0x000fe200078e0011 */
[----:B------:R-:W-:-:S07]  /*11510*/  MOV R18, R14 ;  /* 0x0000000e00127202 */ /* 0x000fce0000000f00 */
[----:B0-----:R-:W-:Y:S05]  /*11520*/  WARPSYNC.COLLECTIVE R15, `(.L_x_7069) ;  /* 0x000000000f087348 */ /* 0x001fea0003c00000 */
[----:B------:R1:W2:Y:S02]  /*11530*/  SHFL.IDX P6, R14, R13, R12, R11 ;  /* 0x0000000c0d0e7389 */ /* 0x0002a400000c000b */
[----:B012---:R-:W-:Y:S01]  /*11540*/  ENDCOLLECTIVE ;  /* 0x000000000000791b */ /* 0x007fe20003800000 */
.L_x_7069:
[----:B------:R-:W-:Y:S01]  /*11550*/  IMAD.MOV.U32 R2, RZ, RZ, R14 ;  /* 0x000000ffff027224 */ /* 0x000fe200078e000e */
[----:B------:R-:W-:Y:S06]  /*11560*/  BRA `(.L_x_7070) ;  /* 0xffffffb400687947 */ /* 0x000fec000383ffff */
.L_x_6947:
[----:B---3--:R3:W4:Y:S02]  /*11570*/  SYNCS.PHASECHK.TRANS64.TRYWAIT P0, [R0+URZ+0x22840], R35 ;  /* 0x02284023000075a7 */ /* 0x008724000800017f */
[----:B----4-:R-:W-:Y:S05]  /*11580*/  @!P0 NANOSLEEP.SYNCS 0x989680 ;  /* 0x009896800000895d */ /* 0x010fea0003900000 */
[----:B------:R-:W4:Y:S02]  /*11590*/  @!P0 SYNCS.PHASECHK.TRANS64 P0, [R0+URZ+0x22840], R35 ;  /* 0x02284023000085a7 */ /* 0x000f24000800007f */
[----:B----4-:R-:W-:Y:S05]  /*115a0*/  @!P0 BRA `(.L_x_6947) ;  /* 0xfffffffc00f08947 */ /* 0x010fea000383ffff */
[----:B------:R-:W-:Y:S05]  /*115b0*/  BRA `(.L_x_7071) ;  /* 0xffffffb400c47947 */ /* 0x000fea000383ffff */
.L_x_6948:
[----:B------:R-:W-:Y:S01]  /*115c0*/  BSSY B0, `(.L_x_7072) ;  /* 0x0000008000007945 */ /* 0x000fe20003800000 */
[----:B--2---:R-:W-:Y:S02]  /*115d0*/  IMAD.MOV.U32 R13, RZ, RZ, R9 ;  /* 0x000000ffff0d7224 */ /* 0x004fe400078e0009 */
[----:B------:R-:W-:Y:S02]  /*115e0*/  IMAD.MOV.U32 R12, RZ, RZ, RZ ;  /* 0x000000ffff0c7224 */ /* 0x000fe400078e00ff */
[----:B------:R-:W-:Y:S02]  /*115f0*/  IMAD.MOV.U32 R11, RZ, RZ, 0x181f ;  /* 0x0000181fff0b7424 */ /* 0x000fe400078e00ff */
[----:B------:R-:W-:-:S07]  /*11600*/  IMAD.MOV.U32 R15, RZ, RZ, -0x1 ;  /* 0xffffffffff0f7424 */ /* 0x000fce00078e00ff */
[----:B01-3--:R-:W-:Y:S05]  /*11610*/  WARPSYNC.COLLECTIVE R15, `(.L_x_7073) ;  /* 0x000000000f087348 */ /* 0x00bfea0003c00000 */
[----:B------:R2:W4:Y:S02]  /*11620*/  SHFL.IDX P6, R14, R13, R12, R11 ;  /* 0x0000000c0d0e7389 */ /* 0x00052400000c000b */
[----:B01234-:R-:W-:Y:S01]  /*11630*/  ENDCOLLECTIVE ;  /* 0x000000000000791b */ /* 0x01ffe20003800000 */
.L_x_7073:
[----:B------:R-:W-:Y:S05]  /*11640*/  BSYNC B0 ;  /* 0x0000000000007941 */ /* 0x000fea0003800000 */
.L_x_7072:
        /* <DEDUP_REMOVED lines=8> */
.L_x_7074:
[----:B------:R-:W-:Y:S02]  /*116d0*/  IMAD.MOV.U32 R13, RZ, RZ, R9 ;  /* 0x000000ffff0d7224 */ /* 0x000fe400078e0009 */
[----:B------:R-:W-:-:S05]  /*116e0*/  IMAD.MOV.U32 R12, RZ, RZ, R14 ;  /* 0x000000ffff0c7224 */ /* 0x000fca00078e000e */
[----:B------:R-:W-:Y:S01]  /*116f0*/  IADD3 R2, P0, R24, R12, RZ ;  /* 0x0000000c18027210 */ /* 0x000fe20007f1e0ff */
[----:B------:R-:W-:-:S03]  /*11700*/  IMAD.MOV.U32 R12, RZ, RZ, 0x1 ;  /* 0x00000001ff0c7424 */ /* 0x000fc600078e00ff */
[----:B------:R-:W-:-:S09]  /*11710*/  IADD3.X R3, RZ, R17, RZ, P0, !PT ;  /* 0x00000011ff037210 */ /* 0x000fd200007fe4ff */
[----:B------:R-:W-:Y:S05]  /*11720*/  WARPSYNC.COLLECTIVE R15, `(.L_x_7075) ;  /* 0x000000000f087348 */ /* 0x000fea0003c00000 */
[----:B------:R0:W1:Y:S02]  /*11730*/  SHFL.IDX P6, R14, R13, R12, R11 ;  /* 0x0000000c0d0e7389 */ /* 0x00006400000c000b */
[----:B01----:R-:W-:Y:S01]  /*11740*/  ENDCOLLECTIVE ;  /* 0x000000000000791b */ /* 0x003fe20003800000 */
.L_x_7075:
        /* <DEDUP_REMOVED lines=9> */
.L_x_7076:
[----:B------:R-:W-:Y:S02]  /*117e0*/  IMAD.MOV.U32 R13, RZ, RZ, R9 ;  /* 0x000000ffff0d7224 */ /* 0x000fe400078e0009 */
[----:B------:R-:W-:Y:S01]  /*117f0*/  IMAD.MOV.U32 R12, RZ, RZ, 0x2 ;  /* 0x00000002ff0c7424 */ /* 0x000fe200078e00ff */
[----:B------:R-:W-:-:S13]  /*11800*/  IADD3 R2, P0, R24, R14, RZ ;  /* 0x0000000e18027210 */ /* 0x000fda0007f1e0ff */
[----:B------:R-:W-:Y:S05]  /*11810*/  WARPSYNC.COLLECTIVE R15, `(.L_x_7077) ;  /* 0x000000000f087348 */ /* 0x000fea0003c00000 */
[----:B------:R0:W1:Y:S02]  /*11820*/  SHFL.IDX P6, R14, R13, R12, R11 ;  /* 0x0000000c0d0e7389 */ /* 0x00006400000c000b */
[----:B01----:R-:W-:Y:S01]  /*11830*/  ENDCOLLECTIVE ;  /* 0x000000000000791b */ /* 0x003fe20003800000 */
.L_x_7077:
        /* <DEDUP_REMOVED lines=10> */
.L_x_7078:
[----:B------:R-:W-:Y:S02]  /*118e0*/  IMAD.MOV.U32 R13, RZ, RZ, R9 ;  /* 0x000000ffff0d7224 */ /* 0x000fe400078e0009 */
[----:B------:R-:W-:Y:S01]  /*118f0*/  IMAD.MOV.U32 R12, RZ, RZ, 0x3 ;  /* 0x00000003ff0c7424 */ /* 0x000fe200078e00ff */
[----:B------:R-:W-:-:S13]  /*11900*/  IADD3 R2, P0, R24, R14, RZ ;  /* 0x0000000e18027210 */ /* 0x000fda0007f1e0ff */
[----:B------:R-:W-:Y:S05]  /*11910*/  WARPSYNC.COLLECTIVE R15, `(.L_x_7079) ;  /* 0x000000000f087348 */ /* 0x000fea0003c00000 */
[----:B------:R0:W1:Y:S02]  /*11920*/  SHFL.IDX P6, R14, R13, R12, R11 ;  /* 0x0000000c0d0e7389 */ /* 0x00006400000c000b */
[----:B01----:R-:W-:Y:S01]  /*11930*/  ENDCOLLECTIVE ;  /* 0x000000000000791b */ /* 0x003fe20003800000 */
.L_x_7079:
        /* <DEDUP_REMOVED lines=10> */
.L_x_7080:
[----:B------:R-:W-:Y:S02]  /*119e0*/  IMAD.MOV.U32 R13, RZ, RZ, R9 ;  /* 0x000000ffff0d7224 */ /* 0x000fe400078e0009 */
[----:B------:R-:W-:Y:S02]  /*119f0*/  IMAD.MOV.U32 R12, RZ, RZ, 0x4 ;  /* 0x00000004ff0c7424 */ /* 0x000fe400078e00ff */
[----:B------:R-:W-:-:S07]  /*11a00*/  IMAD.MOV.U32 R22, RZ, RZ, R14 ;  /* 0x000000ffff167224 */ /* 0x000fce00078e000e */
[----:B------:R-:W-:Y:S05]  /*11a10*/  WARPSYNC.COLLECTIVE R15, `(.L_x_7081) ;  /* 0x000000000f087348 */ /* 0x000fea0003c00000 */
[----:B------:R0:W1:Y:S02]  /*11a20*/  SHFL.IDX P6, R14, R13, R12, R11 ;  /* 0x0000000c0d0e7389 */ /* 0x00006400000c000b */
[----:B01----:R-:W-:Y:S01]  /*11a30*/  ENDCOLLECTIVE ;  /* 0x000000000000791b */ /* 0x003fe20003800000 */
.L_x_7081:
        /* <DEDUP_REMOVED lines=11> */
.L_x_7082:
[----:B------:R-:W-:Y:S02]  /*11af0*/  IMAD.MOV.U32 R13, RZ, RZ, R9 ;  /* 0x000000ffff0d7224 */ /* 0x000fe400078e0009 */
[----:B------:R-:W-:Y:S02]  /*11b00*/  IMAD.MOV.U32 R12, RZ, RZ, 0x5 ;  /* 0x00000005ff0c7424 */ /* 0x000fe400078e00ff */
[----:B------:R-:W-:-:S07]  /*11b10*/  IMAD.MOV.U32 R20, RZ, RZ, R14 ;  /* 0x000000ffff147224 */ /* 0x000fce00078e000e */
[----:B------:R-:W-:Y:S05]  /*11b20*/  WARPSYNC.COLLECTIVE R15, `(.L_x_7083) ;  /* 0x000000000f087348 */ /* 0x000fea0003c00000 */
[----:B------:R0:W1:Y:S02]  /*11b30*/  SHFL.IDX P6, R14, R13, R12, R11 ;  /* 0x0000000c0d0e7389 */ /* 0x00006400000c000b */
[----:B01----:R-:W-:Y:S01]  /*11b40*/  ENDCOLLECTIVE ;  /* 0x000000000000791b */ /* 0x003fe20003800000 */
.L_x_7083:
[----:B------:R-:W-:-:S05]  /*11b50*/  IADD3 R2, P0, R24, R20, RZ ;  /* 0x0000001418027210 */ /* 0x000fca0007f1e0ff */
[----:B------:R-:W-:-:S05]  /*11b60*/  IMAD.X R3, RZ, RZ, R17, P0 ;  /* 0x000000ffff037224 */ /* 0x000fca00000e0611 */
[----:B------:R-:W-:Y:S01]  /*11b70*/  @!PT LDS RZ, [RZ] ;  /* 0x00000000fffff984 */ /* 0x000fe20000000800 */
[----:B------:R-:W-:Y:S01]  /*11b80*/  @!PT LDS RZ, [RZ] ;  /* 0x00000000fffff984 */ /* 0x000fe20000000800 */
[----:B------:R-:W-:Y:S01]  /*11b90*/  @!PT LDS RZ, [RZ] ;  /* 0x00000000fffff984 */ /* 0x000fe20000000800 */
[----:B------:R0:W-:Y:S01]  /*11ba0*/  LDGSTS.E.BYPASS.LTC128B.128 [R4+0x1a400], desc[UR48][R2.64], !P2 ;  /* 0x1a40000002047fae */ /* 0x0001e2000d101d70 */
[----:B------:R-:W-:Y:S01]  /*11bb0*/  MOV R13, R8 ;  /* 0x00000008000d7202 */ /* 0x000fe20000000f00 */
[----:B------:R-:W-:-:S07]  /*11bc0*/  IMAD.MOV.U32 R17, RZ, RZ, R14 ;  /* 0x000000ffff117224 */ /* 0x000fce00078e000e */
[----:B0-----:R-:W-:Y:S05]  /*11bd0*/  WARPSYNC.COLLECTIVE R15, `(.L_x_7084) ;  /* 0x000000000f087348 */ /* 0x001fea0003c00000 */
[----:B------:R1:W2:Y:S02]  /*11be0*/  SHFL.IDX P6, R14, R13, R12, R11 ;  /* 0x0000000c0d0e7389 */ /* 0x0002a400000c000b */
[----:B012---:R-:W-:Y:S01]  /*11bf0*/  ENDCOLLECTIVE ;  /* 0x000000000000791b */ /* 0x007fe20003800000 */
.L_x_7084:
[----:B------:R-:W-:Y:S02]  /*11c00*/  IMAD.MOV.U32 R13, RZ, RZ, R9 ;  /* 0x000000ffff0d7224 */ /* 0x000fe400078e0009 */
[----:B------:R-:W-:Y:S02]  /*11c10*/  IMAD.MOV.U32 R12, RZ, RZ, 0x6 ;  /* 0x00000006ff0c7424 */ /* 0x000fe400078e00ff */
[----:B------:R-:W-:-:S07]  /*11c20*/  IMAD.MOV.U32 R18, RZ, RZ, R14 ;  /* 0x000000ffff127224 */ /* 0x000fce00078e000e */
[----:B------:R-:W-:Y:S05]  /*11c30*/  WARPSYNC.COLLECTIVE R15, `(.L_x_7085) ;  /* 0x000000000f087348 */ /* 0x000fea0003c00000 */
[----:B------:R0:W1:Y:S02]  /*11c40*/  SHFL.IDX P6, R14, R13, R12, R11 ;  /* 0x0000000c0d0e7389 */ /* 0x00006400000c000b */
[----:B01----:R-:W-:Y:S01]  /*11c50*/  ENDCOLLECTIVE ;  /* 0x000000000000791b */ /* 0x003fe20003800000 */
.L_x_7085:
        /* <DEDUP_REMOVED lines=11> */
.L_x_7086:
[----:B------:R-:W-:Y:S02]  /*11d10*/  IMAD.MOV.U32 R13, RZ, RZ, R9 ;  /* 0x000000ffff0d7224 */ /* 0x000fe400078e0009 */
[----:B------:R-:W-:Y:S01]  /*11d20*/  IMAD.MOV.U32 R12, RZ, RZ, 0x7 ;  /* 0x00000007ff0c7424 */ /* 0x000fe200078e00ff */
[----:B------:R-:W-:-:S13]  /*11d30*/  IADD3 R2, P0, R24, R14, RZ ;  /* 0x0000000e18027210 */ /* 0x000fda0007f1e0ff */
[----:B------:R-:W-:Y:S05]  /*11d40*/  WARPSYNC.COLLECTIVE R15, `(.L_x_7087) ;  /* 0x000000000f087348 */ /* 0x000fea0003c00000 */
[----:B------:R0:W1:Y:S02]  /*11d50*/  SHFL.IDX P6, R14, R13, R12, R11 ;  /* 0x0000000c0d0e7389 */ /* 0x00006400000c000b */
[----:B01----:R-:W-:Y:S01]  /*11d60*/  ENDCOLLECTIVE ;  /* 0x000000000000791b */ /* 0x003fe20003800000 */
.L_x_7087:
        /* <DEDUP_REMOVED lines=10> */
.L_x_7088:
[----:B------:R-:W-:Y:S02]  /*11e10*/  IMAD.MOV.U32 R13, RZ, RZ, R10 ;  /* 0x000000ffff0d7224 */ /* 0x000fe400078e000a */
[----:B------:R-:W-:Y:S02]  /*11e20*/  IMAD.MOV.U32 R12, RZ, RZ, RZ ;  /* 0x000000ffff0c7224 */ /* 0x000fe400078e00ff */
[----:B------:R-:W-:-:S07]  /*11e30*/  IMAD.MOV.U32 R6, RZ, RZ, R14 ;  /* 0x000000ffff067224 */ /* 0x000fce00078e000e */
[----:B------:R-:W-:Y:S05]  /*11e40*/  WARPSYNC.COLLECTIVE R15, `(.L_x_7089) ;  /* 0x000000000f087348 */ /* 0x000fea0003c00000 */
[----:B------:R0:W1:Y:S02]  /*11e50*/  SHFL.IDX P6, R14, R13, R12, R11 ;  /* 0x0000000c0d0e7389 */ /* 0x00006400000c000b */
[----:B01----:R-:W-:Y:S01]  /*11e60*/  ENDCOLLECTIVE ;  /* 0x000000000000791b */ /* 0x003fe20003800000 */
.L_x_7089:
[----:B------:R-:W-:-:S04]  /*11e70*/  IADD3 R2, P0, R24, R6, RZ ;  /* 0x0000000618027210 */ /* 0x000fc80007f1e0ff */
[----:B------:R-:W-:-:S05]  /*11e80*/  IADD3.X R3, RZ, R9, RZ, P0, !PT ;  /* 0x00000009ff037210 */ /* 0x000fca00007fe4ff */
        /* <DEDUP_REMOVED lines=9> */
.L_x_7090:
[----:B------:R-:W-:Y:S02]  /*11f20*/  IMAD.MOV.U32 R13, RZ, RZ, R10 ;  /* 0x000000ffff0d7224 */ /* 0x000fe400078e000a */
[----:B------:R-:W-:Y:S02]  /*11f30*/  IMAD.MOV.U32 R12, RZ, RZ, 0x1 ;  /* 0x00000001ff0c7424 */ /* 0x000fe400078e00ff */
[----:B------:R-:W-:-:S07]  /*11f40*/  IMAD.MOV.U32 R2, RZ, RZ, R14 ;  /* 0x000000ffff027224 */ /* 0x000fce00078e000e */
[----:B------:R-:W-:Y:S05]  /*11f50*/  WARPSYNC.COLLECTIVE R15, `(.L_x_7091) ;  /* 0x000000000f087348 */ /* 0x000fea0003c00000 */
[----:B------:R0:W1:Y:S02]  /*11f60*/  SHFL.IDX P6, R14, R13, R12, R11 ;  /* 0x0000000c0d0e7389 */ /* 0x00006400000c000b */
[----:B01----:R-:W-:Y:S01]  /*11f70*/  ENDCOLLECTIVE ;  /* 0x000000000000791b */ /* 0x003fe20003800000 */
.L_x_7091:
        /* <DEDUP_REMOVED lines=11> */
.L_x_7092:
[----:B------:R-:W-:Y:S01]  /*12030*/  IMAD.MOV.U32 R5, RZ, RZ, R14 ;  /* 0x000000ffff057224 */ /* 0x000fe200078e000e */
[----:B------:R-:W-:Y:S06]  /*12040*/  BRA `(.L_x_7093) ;  /* 0xffffffb0006c7947 */ /* 0x000fec000383ffff */
.L_x_6953:
[----:B0-----:R0:W1:Y:S02]  /*12050*/  SYNCS.PHASECHK.TRANS64.TRYWAIT P2, [R0+URZ+0x22870], R3 ;  /* 0x02287003000075a7 */ /* 0x001064000804017f */
[----:B-1----:R-:W-:Y:S05]  /*12060*/  @!P2 NANOSLEEP.SYNCS 0x989680 ;  /* 0x009896800000a95d */ /* 0x002fea0003900000 */
[----:B------:R-:W1:Y:S02]  /*12070*/  @!P2 SYNCS.PHASECHK.TRANS64 P2, [R0+URZ+0x22870], R3 ;  /* 0x022870030000a5a7 */ /* 0x000e64000804007f */
[----:B-1----:R-:W-:Y:S05]  /*12080*/  @!P2 BRA `(.L_x_6953) ;  /* 0xfffffffc00f0a947 */ /* 0x002fea000383ffff */
[----:B------:R-:W-:Y:S05]  /*12090*/  BRA `(.L_x_7094) ;  /* 0xffffffb000d07947 */ /* 0x000fea000383ffff */
.L_x_6955:
[----:B0-----:R0:W1:Y:S02]  /*120a0*/  SYNCS.PHASECHK.TRANS64.TRYWAIT P2, [R0+URZ+0x22860], R5 ;  /* 0x02286005000075a7 */ /* 0x001064000804017f */
[----:B-1----:R-:W-:Y:S05]  /*120b0*/  @!P2 NANOSLEEP.SYNCS 0x989680 ;  /* 0x009896800000a95d */ /* 0x002fea0003900000 */
[----:B------:R-:W1:Y:S02]  /*120c0*/  @!P2 SYNCS.PHASECHK.TRANS64 P2, [R0+URZ+0x22860], R5 ;  /* 0x022860050000a5a7 */ /* 0x000e64000804007f */
[----:B-1----:R-:W-:Y:S05]  /*120d0*/  @!P2 BRA `(.L_x_6955) ;  /* 0xfffffffc00f0a947 */ /* 0x002fea000383ffff */
[----:B------:R-:W-:Y:S05]  /*120e0*/  BRA `(.L_x_7095) ;  /* 0xffffffb000e07947 */ /* 0x000fea000383ffff */
.L_x_6961:
[----:B0-----:R0:W1:Y:S02]  /*120f0*/  SYNCS.PHASECHK.TRANS64.TRYWAIT P1, [R3+URZ+0x22870], R0 ;  /* 0x02287000030075a7 */ /* 0x001064000802017f */
[----:B-1----:R-:W-:Y:S05]  /*12100*/  @!P1 NANOSLEEP.SYNCS 0x989680 ;  /* 0x009896800000995d */ /* 0x002fea0003900000 */
[----:B------:R-:W1:Y:S02]  /*12110*/  @!P1 SYNCS.PHASECHK.TRANS64 P1, [R3+URZ+0x22870], R0 ;  /* 0x02287000030095a7 */ /* 0x000e64000802007f */
[----:B-1----:R-:W-:Y:S05]  /*12120*/  @!P1 BRA `(.L_x_6961) ;  /* 0xfffffffc00f09947 */ /* 0x002fea000383ffff */
[----:B------:R-:W-:Y:S05]  /*12130*/  BRA `(.L_x_7096) ;  /* 0xffffffb8007c7947 */ /* 0x000fea000383ffff */
.L_x_6963:
[----:B0-----:R0:W1:Y:S02]  /*12140*/  SYNCS.PHASECHK.TRANS64.TRYWAIT P1, [R3+URZ+0x22860], R0 ;  /* 0x02286000030075a7 */ /* 0x001064000802017f */
[----:B-1----:R-:W-:Y:S05]  /*12150*/  @!P1 NANOSLEEP.SYNCS 0x989680 ;  /* 0x009896800000995d */ /* 0x002fea0003900000 */
[----:B------:R-:W1:Y:S02]  /*12160*/  @!P1 SYNCS.PHASECHK.TRANS64 P1, [R3+URZ+0x22860], R0 ;  /* 0x02286000030095a7 */ /* 0x000e64000802007f */
[----:B-1----:R-:W-:Y:S05]  /*12170*/  @!P1 BRA `(.L_x_6963) ;  /* 0xfffffffc00f09947 */ /* 0x002fea000383ffff */
[----:B------:R-:W-:Y:S05]  /*12180*/  BRA `(.L_x_7097) ;  /* 0xffffffb800947947 */ /* 0x000fea000383ffff */
.L_x_6967:
[----:B0-----:R0:W1:Y:S02]  /*12190*/  SYNCS.PHASECHK.TRANS64.TRYWAIT P0, [R4+URZ+0x22820], R0 ;  /* 0x02282000040075a7 */ /* 0x001064000800017f */
[----:B-1----:R-:W-:Y:S05]  /*121a0*/  @!P0 NANOSLEEP.SYNCS 0x989680 ;  /* 0x009896800000895d */ /* 0x002fea0003900000 */
[----:B------:R-:W1:Y:S02]  /*121b0*/  @!P0 SYNCS.PHASECHK.TRANS64 P0, [R4+URZ+0x22820], R0 ;  /* 0x02282000040085a7 */ /* 0x000e64000800007f */
[----:B-1----:R-:W-:Y:S05]  /*121c0*/  @!P0 BRA `(.L_x_6967) ;  /* 0xfffffffc00f08947 */ /* 0x002fea000383ffff */
[----:B------:R-:W-:Y:S05]  /*121d0*/  BRA `(.L_x_7098) ;  /* 0xffffffc000447947 */ /* 0x000fea000383ffff */
.L_x_6971:
[----:B0-----:R0:W1:Y:S02]  /*121e0*/  SYNCS.PHASECHK.TRANS64.TRYWAIT P1, [R3+URZ+0x22840], R2 ;  /* 0x02284002030075a7 */ /* 0x001064000802017f */
[----:B-1----:R-:W-:Y:S05]  /*121f0*/  @!P1 NANOSLEEP.SYNCS 0x989680 ;  /* 0x009896800000995d */ /* 0x002fea0003900000 */
[----:B------:R-:W1:Y:S02]  /*12200*/  @!P1 SYNCS.PHASECHK.TRANS64 P1, [R3+URZ+0x22840], R2 ;  /* 0x02284002030095a7 */ /* 0x000e64000802007f */
[----:B-1----:R-:W-:Y:S05]  /*12210*/  @!P1 BRA `(.L_x_6971) ;  /* 0xfffffffc00f09947 */ /* 0x002fea000383ffff */
[----:B------:R-:W-:Y:S05]  /*12220*/  BRA `(.L_x_7099) ;  /* 0xffffffc000887947 */ /* 0x000fea000383ffff */
.L_x_6973:
[----:B-1----:R1:W2:Y:S02]  /*12230*/  SYNCS.PHASECHK.TRANS64.TRYWAIT P1, [R37+URZ+0x22840], R0 ;  /* 0x02284000250075a7 */ /* 0x0022a4000802017f */
[----:B--2---:R-:W-:Y:S05]  /*12240*/  @!P1 NANOSLEEP.SYNCS 0x989680 ;  /* 0x009896800000995d */ /* 0x004fea0003900000 */
[----:B------:R-:W2:Y:S02]  /*12250*/  @!P1 SYNCS.PHASECHK.TRANS64 P1, [R37+URZ+0x22840], R0 ;  /* 0x02284000250095a7 */ /* 0x000ea4000802007f */
[----:B--2---:R-:W-:Y:S05]  /*12260*/  @!P1 BRA `(.L_x_6973) ;  /* 0xfffffffc00f09947 */ /* 0x004fea000383ffff */
[----:B------:R-:W-:Y:S05]  /*12270*/  BRA `(.L_x_7100) ;  /* 0xffffffc000987947 */ /* 0x000fea000383ffff */
.L_x_6975:
[----:B--2---:R2:W3:Y:S02]  /*12280*/  SYNCS.PHASECHK.TRANS64.TRYWAIT P1, [R3+URZ+0x22860], R2 ;  /* 0x02286002030075a7 */ /* 0x0044e4000802017f */
[----:B---3--:R-:W-:Y:S05]  /*12290*/  @!P1 NANOSLEEP.SYNCS 0x989680 ;  /* 0x009896800000995d */ /* 0x008fea0003900000 */
[----:B------:R-:W3:Y:S02]  /*122a0*/  @!P1 SYNCS.PHASECHK.TRANS64 P1, [R3+URZ+0x22860], R2 ;  /* 0x02286002030095a7 */ /* 0x000ee4000802007f */
[----:B---3--:R-:W-:Y:S05]  /*122b0*/  @!P1 BRA `(.L_x_6975) ;  /* 0xfffffffc00f09947 */ /* 0x008fea000383ffff */
[----:B------:R-:W-:Y:S05]  /*122c0*/  BRA `(.L_x_7101) ;  /* 0xffffffc000947947 */ /* 0x000fea000383ffff */
.L_x_6977:
[----:B---3--:R3:W4:Y:S02]  /*122d0*/  SYNCS.PHASECHK.TRANS64.TRYWAIT P1, [R37+URZ+0x22860], R0 ;  /* 0x02286000250075a7 */ /* 0x008724000802017f */
[----:B----4-:R-:W-:Y:S05]  /*122e0*/  @!P1 NANOSLEEP.SYNCS 0x989680 ;  /* 0x009896800000995d */ /* 0x010fea0003900000 */
[----:B------:R-:W4:Y:S02]  /*122f0*/  @!P1 SYNCS.PHASECHK.TRANS64 P1, [R37+URZ+0x22860], R0 ;  /* 0x02286000250095a7 */ /* 0x000f24000802007f */
[----:B----4-:R-:W-:Y:S05]  /*12300*/  @!P1 BRA `(.L_x_6977) ;  /* 0xfffffffc00f09947 */ /* 0x010fea000383ffff */
[----:B------:R-:W-:Y:S05]  /*12310*/  BRA `(.L_x_7102) ;  /* 0xffffffc000907947 */ /* 0x000fea000383ffff */
.L_x_6979:
[----:B----4-:R4:W0:Y:S02]  /*12320*/  SYNCS.PHASECHK.TRANS64.TRYWAIT P1, [R3+URZ+0x22880], R2 ;  /* 0x02288002030075a7 */ /* 0x010824000802017f */
[----:B0-----:R-:W-:Y:S05]  /*12330*/  @!P1 NANOSLEEP.SYNCS 0x989680 ;  /* 0x009896800000995d */ /* 0x001fea0003900000 */
[----:B------:R-:W0:Y:S02]  /*12340*/  @!P1 SYNCS.PHASECHK.TRANS64 P1, [R3+URZ+0x22880], R2 ;  /* 0x02288002030095a7 */ /* 0x000e24000802007f */
[----:B0-----:R-:W-:Y:S05]  /*12350*/  @!P1 BRA `(.L_x_6979) ;  /* 0xfffffffc00f09947 */ /* 0x001fea000383ffff */
[----:B------:R-:W-:Y:S05]  /*12360*/  BRA `(.L_x_7103) ;  /* 0xffffffc0008c7947 */ /* 0x000fea000383ffff */
.L_x_7104:
        /* <DEDUP_REMOVED lines=9> */
.L_x_15843:


//--------------------- .text._ZN7cutlass13device_kernelIN5flash11enable_sm90INS1_16FlashAttnFwdSm90INS1_25CollectiveMainloopFwdSm90ILi2EN4cute5tupleIJNS5_1CILi1EEES8_S8_EEENS6_IJNS7_ILi128EEENS7_ILi160EEESA_EEELi128ENS_12float_e4m3_tEfNS_4arch4Sm90ELb0ELb0ELb0ELb1ELb1ELb0ELb0ELb1ELb1ELb1ELb0ELb0EEENS1_21CollectiveEpilogueFwdINS6_IJSA_SA_SB_EEES9_NS_10bfloat16_tESF_Li256ELb1ELb1ELb0ELb1EEENS1_36VarlenDynamicPersistentTileSchedulerILi128ELi160ELi256ELi128ELb0ELb1ELb1ELb0ELb1ELb1EEEEEEEEEvNT_6ParamsE --------------------------
	.section	.text._ZN7cutlass13device_kernelIN5flash11enable_sm90INS1_16FlashAttnFwdSm90INS1_25CollectiveMainloopFwdSm90ILi2EN4cute5tupleIJNS5_1CILi1EEES8_S8_EEENS6_IJNS7_ILi128EEENS7_ILi160EEESA_EEELi128ENS_12float_e4m3_tEfNS_4arch4Sm90ELb0ELb0ELb0ELb1ELb1ELb0ELb0ELb1ELb1ELb1ELb0ELb0EEENS1_21CollectiveEpilogueFwdINS6_IJSA_SA_SB_EEES9_NS_10bfloat16_tESF_Li256ELb1ELb1ELb0ELb1EEENS1_36VarlenDynamicPersistentTileSchedulerILi128ELi160ELi256ELi128ELb0ELb1ELb1ELb0ELb1ELb1EEEEEEEEEvNT_6ParamsE,"ax",@progbits
	.align	128
.text._ZN7cutlass13device_kernelIN5flash11enable_sm90INS1_16FlashAttnFwdSm90INS1_25CollectiveMainloopFwdSm90ILi2EN4cute5tupleIJNS5_1CILi1EEES8_S8_EEENS6_IJNS7_ILi128EEENS7_ILi160EEESA_EEELi128ENS_12float_e4m3_tEfNS_4arch4Sm90ELb0ELb0ELb0ELb1ELb1ELb0ELb0ELb1ELb1ELb1ELb0ELb0EEENS1_21CollectiveEpilogueFwdINS6_IJSA_SA_SB_EEES9_NS_10bfloat16_tESF_Li256ELb1ELb1ELb0ELb1EEENS1_36VarlenDynamicPersistentTileSchedulerILi128ELi160ELi256ELi128ELb0ELb1ELb1ELb0ELb1ELb1EEEEEEEEEvNT_6ParamsE:
        .type           _ZN7cutlass13device_kernelIN5flash11enable_sm90INS1_16FlashAttnFwdSm90INS1_25CollectiveMainloopFwdSm90ILi2EN4cute5tupleIJNS5_1CILi1EEES8_S8_EEENS6_IJNS7_ILi128EEENS7_ILi160EEESA_EEELi128ENS_12float_e4m3_tEfNS_4arch4Sm90ELb0ELb0ELb0ELb1ELb1ELb0ELb0ELb1ELb1ELb1ELb0ELb0EEENS1_21CollectiveEpilogueFwdINS6_IJSA_SA_SB_EEES9_NS_10bfloat16_tESF_Li256ELb1ELb1ELb0ELb1EEENS1_36VarlenDynamicPersistentTileSchedulerILi128ELi160ELi256ELi128ELb0ELb1ELb1ELb0ELb1ELb1EEEEEEEEEvNT_6ParamsE,@function
        .size           _ZN7cutlass13device_kernelIN5flash11enable_sm90INS1_16FlashAttnFwdSm90INS1_25CollectiveMainloopFwdSm90ILi2EN4cute5tupleIJNS5_1CILi1EEES8_S8_EEENS6_IJNS7_ILi128EEENS7_ILi160EEESA_EEELi128ENS_12float_e4m3_tEfNS_4arch4Sm90ELb0ELb0ELb0ELb1ELb1ELb0ELb0ELb1ELb1ELb1ELb0ELb0EEENS1_21CollectiveEpilogueFwdINS6_IJSA_SA_SB_EEES9_NS_10bfloat16_tESF_Li256ELb1ELb1ELb0ELb1EEENS1_36VarlenDynamicPersistentTileSchedulerILi128ELi160ELi256ELi128ELb0ELb1ELb1ELb0ELb1ELb1EEEEEEEEEvNT_6ParamsE,(.L_x_15844 - _ZN7cutlass13device_kernelIN5flash11enable_sm90INS1_16FlashAttnFwdSm90INS1_25CollectiveMainloopFwdSm90ILi2EN4cute5tupleIJNS5_1CILi1EEES8_S8_EEENS6_IJNS7_ILi128EEENS7_ILi160EEESA_EEELi128ENS_12float_e4m3_tEfNS_4arch4Sm90ELb0ELb0ELb0ELb1ELb1ELb0ELb0ELb1ELb1ELb1ELb0ELb0EEENS1_21CollectiveEpilogueFwdINS6_IJSA_SA_SB_EEES9_NS_10bfloat16_tESF_Li256ELb1ELb1ELb0ELb1EEENS1_36VarlenDynamicPersistentTileSchedulerILi128ELi160ELi256ELi128ELb0ELb1ELb1ELb0ELb1ELb1EEEEEEEEEvNT_6ParamsE)
        .other          _ZN7cutlass13device_kernelIN5flash11enable_sm90INS1_16FlashAttnFwdSm90INS1_25CollectiveMainloopFwdSm90ILi2EN4cute5tupleIJNS5_1CILi1EEES8_S8_EEENS6_IJNS7_ILi128EEENS7_ILi160EEESA_EEELi128ENS_12float_e4m3_tEfNS_4arch4Sm90ELb0ELb0ELb0ELb1ELb1ELb0ELb0ELb1ELb1ELb1ELb0ELb0EEENS1_21CollectiveEpilogueFwdINS6_IJSA_SA_SB_EEES9_NS_10bfloat16_tESF_Li256ELb1ELb1ELb0ELb1EEENS1_36VarlenDynamicPersistentTileSchedulerILi128ELi160ELi256ELi128ELb0ELb1ELb1ELb0ELb1ELb1EEEEEEEEEvNT_6ParamsE,@"STO_CUDA_ENTRY STV_DEFAULT"
_ZN7cutlass13device_kernelIN5flash11enable_sm90INS1_16FlashAttnFwdSm90INS1_25CollectiveMainloopFwdSm90ILi2EN4cute5tupleIJNS5_1CILi1EEES8_S8_EEENS6_IJNS7_ILi128EEENS7_ILi160EEESA_EEELi128ENS_12float_e4m3_tEfNS_4arch4Sm90ELb0ELb0ELb0ELb1ELb1ELb0ELb0ELb1ELb1ELb1ELb0ELb0EEENS1_21CollectiveEpilogueFwdINS6_IJSA_SA_SB_EEES9_NS_10bfloat16_tESF_Li256ELb1ELb1ELb0ELb1EEENS1_36VarlenDynamicPersistentTileSchedulerILi128ELi160ELi256ELi128ELb0ELb1ELb1ELb0ELb1ELb1EEEEEEEEEvNT_6ParamsE:
        /* <DEDUP_REMOVED lines=45> */
.L_x_7105:
        /* <DEDUP_REMOVED lines=22> */
.L_x_7106:
        /* <DEDUP_REMOVED lines=18> */
.L_x_7107:
        /* <DEDUP_REMOVED lines=22> */
.L_x_7108:
        /* <DEDUP_REMOVED lines=24> */
.L_x_7109:
        /* <DEDUP_REMOVED lines=8> */
.L_x_7111:
        /* <DEDUP_REMOVED lines=29> */
[----:B------:R-:W-:Y:S02]  /*0a80*/  SHF.R.S32.HI R7, RZ, 0x4, R2 ;  /* 0x00000004ff077819 */ /* 0x000fe40000011402 */
[----:B------:R-:W-:Y:S01]  /*0a90*/  LEA.HI R0, R3, R194, RZ, 0x7 ;  /* 0x000000c203007211 */ /* 0x000fe200078f38ff */
[----:B------:R-:W-:Y:S01]  /*0aa0*/  IMAD.SHL.U32 R4, R4, 0x20, RZ ;  /* 0x0000002004047824 */ /* 0x000fe200078e00ff */
[C---:B------:R-:W-:Y:S02]  /*0ab0*/  LOP3.LUT R5, R2.reuse, 0x3fffff0, RZ, 0xc0, !PT ;  /* 0x03fffff002057812 */ /* 0x040fe400078ec0ff */
[----:B------:R-:W-:Y:S02]  /*0ac0*/  LEA.HI R2, R2, R7, RZ, 0x1 ;  /* 0x0000000702027211 */ /* 0x000fe400078f08ff */
[----:B------:R-:W-:Y:S01]  /*0ad0*/  LOP3.LUT R19, R0, 0xffffff80, RZ, 0xc0, !PT ;  /* 0xffffff8000137812 */ /* 0x000fe200078ec0ff */
[----:B------:R-:W-:Y:S01]  /*0ae0*/  IMAD.IADD R5, R194, 0x1, -R5 ;  /* 0x00000001c2057824 */ /* 0x000fe200078e0a05 */
[----:B------:R-:W-:-:S02]  /*0af0*/  LOP3.LUT R4, R4, 0xfffffc00, RZ, 0xc0, !PT ;  /* 0xfffffc0004047812 */ /* 0x000fc400078ec0ff */
[----:B------:R-:W-:Y:S01]  /*0b00*/  LOP3.LUT R2, R2, 0x1ffffffe, RZ, 0xc0, !PT ;  /* 0x1ffffffe02027812 */ /* 0x000fe200078ec0ff */
[----:B------:R-:W-:Y:S01]  /*0b10*/  IMAD.IADD R19, R194, 0x1, -R19 ;  /* 0x00000001c2137824 */ /* 0x000fe200078e0a13 */
[----:B------:R-:W-:Y:S01]  /*0b20*/  SHF.R.S32.HI R23, RZ, 0x7, R0 ;  /* 0x00000007ff177819 */ /* 0x000fe20000011400 */
[----:B------:R-:W-:Y:S01]  /*0b30*/  IMAD R5, R5, 0x40, R4 ;  /* 0x0000004005057824 */ /* 0x000fe200078e0204 */
[-C--:B------:R-:W-:Y:S01]  /*0b40*/  LEA.HI R4, R3, R194.reuse, RZ, 0x2 ;  /* 0x000000c203047211 */ /* 0x080fe200078f10ff */
[----:B------:R-:W-:Y:S01]  /*0b50*/  IMAD.IADD R2, R7, 0x1, -R2 ;  /* 0x0000000107027824 */ /* 0x000fe200078e0a02 */
[----:B------:R-:W-:Y:S02]  /*0b60*/  SHF.R.S32.HI R6, RZ, 0x1f, R19 ;  /* 0x0000001fff067819 */ /* 0x000fe40000011413 */
[----:B------:R-:W-:Y:S01]  /*0b70*/  LEA.HI R3, R3, R194, RZ, 0x3 ;  /* 0x000000c203037211 */ /* 0x000fe200078f18ff */
[----:B------:R-:W-:Y:S01]  /*0b80*/  IMAD R171, R2, 0x8, R5 ;  /* 0x0000000802ab7824 */ /* 0x000fe200078e0205 */
[----:B------:R-:W-:-:S02]  /*0b90*/  LOP3.LUT R5, R4, 0xfffffffc, RZ, 0xc0, !PT ;  /* 0xfffffffc04057812 */ /* 0x000fc400078ec0ff */
[----:B------:R-:W-:Y:S02]  /*0ba0*/  LEA.HI R8, R6, R19, RZ, 0x2 ;  /* 0x0000001306087211 */ /* 0x000fe400078f10ff */
[----:B------:R-:W-:Y:S01]  /*0bb0*/  LOP3.LUT R17, R3, 0xfffffff8, RZ, 0xc0, !PT ;  /* 0xfffffff803117812 */ /* 0x000fe200078ec0ff */
[C---:B------:R-:W-:Y:S01]  /*0bc0*/  IMAD.IADD R5, R194.reuse, 0x1, -R5 ;  /* 0x00000001c2057824 */ /* 0x040fe200078e0a05 */
[--C-:B------:R-:W-:Y:S02]  /*0bd0*/  SHF.R.S32.HI R9, RZ, 0x2, R8.reuse ;  /* 0x00000002ff097819 */ /* 0x100fe40000011408 */
[----:B------:R-:W-:Y:S01]  /*0be0*/  SHF.R.S32.HI R10, RZ, 0x1f, R8 ;  /* 0x0000001fff0a7819 */ /* 0x000fe20000011408 */
[----:B------:R-:W-:Y:S01]  /*0bf0*/  IMAD.IADD R17, R194, 0x1, -R17 ;  /* 0x00000001c2117824 */ /* 0x000fe200078e0a11 */
[----:B------:R-:W-:Y:S02]  /*0c00*/  LEA.HI R2, R5, R5, RZ, 0x1 ;  /* 0x0000000505027211 */ /* 0x000fe400078f08ff */
[----:B------:R-:W-:-:S02]  /*0c10*/  LEA.HI R10, R10, R9, RZ, 0x3 ;  /* 0x000000090a0a7211 */ /* 0x000fc400078f18ff */
[----:B------:R-:W-:Y:S02]  /*0c20*/  LEA.HI R6, R6, R19, RZ, 0x5 ;  /* 0x0000001306067211 */ /* 0x000fe400078f28ff */
[----:B------:R-:W-:Y:S02]  /*0c30*/  LOP3.LUT R10, R10, 0xfffffff8, RZ, 0xc0, !PT ;  /* 0xfffffff80a0a7812 */ /* 0x000fe400078ec0ff */
[----:B------:R-:W-:Y:S02]  /*0c40*/  LEA.HI R0, R0, R23, RZ, 0x1 ;  /* 0x0000001700007211 */ /* 0x000fe400078f08ff */
[----:B------:R-:W-:Y:S01]  /*0c50*/  LOP3.LUT R2, R2, 0x1ffffffe, RZ, 0xc0, !PT ;  /* 0x1ffffffe02027812 */ /* 0x000fe200078ec0ff */
[----:B------:R-:W-:Y:S01]  /*0c60*/  IMAD.IADD R9, R9, 0x1, -R10 ;  /* 0x0000000109097824 */ /* 0x000fe200078e0a0a */
[----:B------:R-:W-:Y:S02]  /*0c70*/  SHF.R.S32.HI R6, RZ, 0x5, R6 ;  /* 0x00000005ff067819 */ /* 0x000fe40000011406 */
[----:B------:R-:W-:Y:S01]  /*0c80*/  LOP3.LUT R0, R0, 0x3fffffe, RZ, 0xc0, !PT ;  /* 0x03fffffe00007812 */ /* 0x000fe200078ec0ff */
[----:B------:R-:W-:Y:S01]  /*0c90*/  IMAD.IADD R5, R5, 0x1, -R2 ;  /* 0x0000000105057824 */ /* 0x000fe200078e0a02 */
[----:B------:R-:W-:Y:S01]  /*0ca0*/  SHF.L.U32 R2, R17, 0x3, RZ ;  /* 0x0000000311027819 */ /* 0x000fe200000006ff */
[----:B------:R-:W-:Y:S01]  /*0cb0*/  IMAD R9, R6, 0x10, R9 ;  /* 0x0000001006097824 */ /* 0x000fe200078e0209 */
[----:B------:R-:W-:Y:S01]  /*0cc0*/  LOP3.LUT R8, R8, 0x7ffffffc, RZ, 0xc0, !PT ;  /* 0x7ffffffc08087812 */ /* 0x000fe200078ec0ff */
[----:B------:R-:W-:Y:S01]  /*0cd0*/  IMAD.IADD R0, R23, 0x1, -R0 ;  /* 0x0000000117007824 */ /* 0x000fe200078e0a00 */
[----:B------:R-:W-:Y:S01]  /*0ce0*/  SHF.R.S32.HI R18, RZ, 0x3, R3 ;  /* 0x00000003ff127819 */ /* 0x000fe20000011403 */
[----:B------:R-:W-:Y:S01]  /*0cf0*/  VIADD R16, R2, 0x40 ;  /* 0x0000004002107836 */ /* 0x000fe20000000000 */
[----:B------:R-:W-:Y:S01]  /*0d00*/  SHF.R.S32.HI R193, RZ, 0x1f, R2 ;  /* 0x0000001fffc17819 */ /* 0x000fe20000011402 */
[----:B------:R-:W-:-:S02]  /*0d10*/  IMAD.IADD R8, R19, 0x1, -R8 ;  /* 0x0000000113087824 */ /* 0x000fc400078e0a08 */
[----:B------:R-:W-:Y:S01]  /*0d20*/  IMAD R168, R0, 0x40, R9 ;  /* 0x0000004000a87824 */ /* 0x000fe200078e0209 */
[----:B------:R-:W-:Y:S01]  /*0d30*/  SHF.R.S32.HI R192, RZ, 0x1f, R16 ;  /* 0x0000001fffc07819 */ /* 0x000fe20000011410 */
[----:B------:R-:W-:Y:S02]  /*0d40*/  IMAD R169, R8, R169, 0xa0 ;  /* 0x000000a008a97424 */ /* 0x000fe400078e02a9 */
[----:B------:R-:W-:-:S07]  /*0d50*/  IMAD R170, R5, 0x8, R168 ;  /* 0x0000000805aa7824 */ /* 0x000fce00078e02a8 */
.L_x_7157:
[----:B0123--:R-:W0:Y:S01]  /*0d60*/  LDC.64 R4, c[0x0][0xc88] ;  /* 0x00032200ff047b82 */ /* 0x00fe220000000a00 */
[----:B------:R-:W-:Y:S01]  /*0d70*/  ULDC.64 UR6, c[0x0][0x990] ;  /* 0x0002640000067ab9 */ /* 0x000fe20000000a00 */
[----:B------:R-:W-:Y:S01]  /*0d80*/  ULDC.64 UR8, c[0x0][0x998] ;  /* 0x0002660000087ab9 */ /* 0x000fe20000000a00 */
[----:B0-----:R-:W-:-:S06]  /*0d90*/  IMAD.WIDE R4, R51, 0x4, R4 ;  /* 0x0000000433047825 */ /* 0x001fcc00078e0204 */
[----:B------:R-:W2:Y:S01]  /*0da0*/  LDG.E R4, desc[UR52][R4.64] ;  /* 0x0000003404047981 */ /* 0x000ea2000c1e1900 */
[----:B------:R-:W-:Y:S01]  /*0db0*/  UISETP.NE.U32.AND UP0, UPT, UR6, URZ, UPT ;  /* 0x0000003f0600728c */ /* 0x000fe2000bf05070 */
[----:B----4-:R-:W-:Y:S01]  /*0dc0*/  IMAD.MOV.U32 R3, RZ, RZ, 0x3f800000 ;  /* 0x3f800000ff037424 */ /* 0x010fe200078e00ff */
        /* <DEDUP_REMOVED lines=41> */
[----:B-----5:R-:W-:Y:S01]  /*1060*/  IMAD.U32 R8, RZ, RZ, UR6 ;  /* 0x00000006ff087e24 */ /* 0x020fe2000f8e00ff */
        /* <DEDUP_REMOVED lines=8> */
[----:B------:R0:W2:Y:S01]  /*10f0*/  @P2 LDG.E R3, desc[UR52][R8.64] ;  /* 0x0000003408032981 */ /* 0x0000a2000c1e1900 */
[----:B------:R-:W-:Y:S01]  /*1100*/  IMAD.U32 R4, RZ, RZ, UR10 ;  /* 0x0000000aff047e24 */ /* 0x000fe2000f8e00ff */
[----:B------:R-:W-:Y:S01]  /*1110*/  ULDC.64 UR6, c[0x0][0x418] ;  /* 0x0001060000067ab9 */ /* 0x000fe20000000a00 */
[----:B------:R-:W-:Y:S01]  /*1120*/  ULDC UR4, c[0x0][0x424] ;  /* 0x0001090000047ab9 */ /* 0x000fe20000000800 */
[----:B------:R1:W2:Y:S01]  /*1130*/  @P3 LDG.E R0, desc[UR52][R10.64] ;  /* 0x000000340a003981 */ /* 0x0002a2000c1e1900 */
[----:B------:R-:W-:Y:S02]  /*1140*/  IMAD.U32 R6, RZ, RZ, UR12 ;  /* 0x0000000cff067e24 */ /* 0x000fe4000f8e00ff */
[----:B------:R-:W-:Y:S02]  /*1150*/  IMAD.U32 R5, RZ, RZ, UR11 ;  /* 0x0000000bff057e24 */ /* 0x000fe4000f8e00ff */
[----:B------:R-:W-:-:S03]  /*1160*/  IMAD.U32 R7, RZ, RZ, UR13 ;  /* 0x0000000dff077e24 */ /* 0x000fc6000f8e00ff */
[----:B------:R-:W3:Y:S04]  /*1170*/  @P0 LDG.E R4, desc[UR52][R4.64] ;  /* 0x0000003404040981 */ /* 0x000ee8000c1e1900 */
[----:B------:R-:W4:Y:S01]  /*1180*/  @P1 LDG.E R6, desc[UR52][R6.64] ;  /* 0x0000003406061981 */ /* 0x000f22000c1e1900 */
        /* <DEDUP_REMOVED lines=9> */
[----:B-1----:R-:W-:-:S02]  /*1220*/  CS2R R10, SRZ ;  /* 0x00000000000a7805 */ /* 0x002fc4000001ff00 */
        /* <DEDUP_REMOVED lines=22> */
[----:B--2---:R-:W-:-:S04]  /*1390*/  FMUL.FTZ R0, R3, R0 ;  /* 0x0000000003007220 */ /* 0x004fc80000410000 */
[----:B------:R-:W-:Y:S01]  /*13a0*/  FMUL.FTZ R0, R0, UR7 ;  /* 0x0000000700007c20 */ /* 0x000fe20008410000 */
[----:B---3--:R-:W-:Y:S02]  /*13b0*/  @P0 R2UR UR50, R4 ;  /* 0x00000000043202ca */ /* 0x008fe400000e0000 */
[----:B------:R-:W-:Y:S02]  /*13c0*/  CS2R R4, SRZ ;  /* 0x0000000000047805 */ /* 0x000fe4000001ff00 */
        /* <DEDUP_REMOVED lines=11> */
[----:B------:R-:W-:Y:S01]  /*1480*/  MOV R6, UR4 ;  /* 0x0000000400067c02 */ /* 0x000fe20008000f00 */
[----:B------:R-:W-:-:S05]  /*1490*/  IMAD.U32 R7, RZ, RZ, UR5 ;  /* 0x00000005ff077e24 */ /* 0x000fca000f8e00ff */
[----:B------:R-:W2:Y:S04]  /*14a0*/  LDG.E R48, desc[UR52][R6.64] ;  /* 0x0000003406307981 */ /* 0x000ea8000c1e1900 */
[----:B------:R-:W3:Y:S01]  /*14b0*/  LDG.E R3, desc[UR52][R6.64+0x4] ;  /* 0x0000043406037981 */ /* 0x000ee2000c1e1900 */
[----:B--2---:R-:W-:Y:S02]  /*14c0*/  R2UR UR4, R48 ;  /* 0x00000000300472ca */ /* 0x004fe400000e0000 */
[----:B---3--:R-:W-:-:S13]  /*14d0*/  R2UR UR5, R3 ;  /* 0x00000000030572ca */ /* 0x008fda00000e0000 */
[----:B------:R-:W-:-:S12]  /*14e0*/  UIADD3 UR4, -UR4, UR5, URZ ;  /* 0x0000000504047290 */ /* 0x000fd8000fffe13f */
.L_x_7112:
        /* <DEDUP_REMOVED lines=50> */
.L_x_7114:
        /* <DEDUP_REMOVED lines=9> */
.L_x_7257:
[----:B------:R-:W-:Y:S05]  /*18a0*/  @!P0 BRA `(.L_x_7116) ;  /* 0x0000000000048947 */ /* 0x000fea0003800000 */
[----:B------:R-:W-:Y:S01]  /*18b0*/  BPT.TRAP 0x1 ;  /* 0x000000040000795c */ /* 0x000fe20000300000 */
.L_x_7116:
[----:B------:R-:W-:Y:S01]  /*18c0*/  IMAD.U32 R5, RZ, RZ, UR36 ;  /* 0x00000024ff057e24 */ /* 0x000fe2000f8e00ff */
[----:B0-----:R-:W-:-:S04]  /*18d0*/  MOV R0, UR44 ;  /* 0x0000002c00007c02 */ /* 0x001fc80008000f00 */
[----:B------:R-:W-:Y:S02]  /*18e0*/  LEA R5, R5, UR51, 0x3 ;  /* 0x0000003305057c11 */ /* 0x000fe4000f8e18ff */
[----:B------:R-:W-:-:S04]  /*18f0*/  SHF.L.U32 R0, R0, 0x1f, RZ ;  /* 0x0000001f00007819 */ /* 0x000fc800000006ff */
[----:B------:R0:W1:Y:S01]  /*1900*/  SYNCS.PHASECHK.TRANS64.TRYWAIT P1, [R5+URZ+0x22830], R0 ;  /* 0x02283000050075a7 */ /* 0x000062000802017f */
[----:B------:R-:W-:Y:S05]  /*1910*/  @!P0 BRA `(.L_x_7117) ;  /* 0x0000000000048947 */ /* 0x000fea0003800000 */
[----:B------:R-:W-:Y:S01]  /*1920*/  BPT.TRAP 0x1 ;  /* 0x000000040000795c */ /* 0x000fe20000300000 */
.L_x_7117:
[----:B-1----:R-:W-:Y:S05]  /*1930*/  @P1 BRA `(.L_x_7118) ;  /* 0x0000000000081947 */ /* 0x002fea0003800000 */
[----:B------:R-:W1:Y:S02]  /*1940*/  SYNCS.PHASECHK.TRANS64.TRYWAIT P1, [R5+URZ+0x22830], R0 ;  /* 0x02283000050075a7 */ /* 0x000e64000802017f */
[----:B-1----:R-:W-:Y:S05]  /*1950*/  @!P1 BRA `(.L_x_7119) ;  /* 0x000000f400889947 */ /* 0x002fea0003800000 */
.L_x_7118:
        /* <DEDUP_REMOVED lines=136> */
.L_x_7120:
[----:B------:R-:W-:Y:S01]  /*21e0*/  VIADD R3, R169, UR50 ;  /* 0x00000032a9037c36 */ /* 0x000fe20008000000 */
[----:B------:R-:W-:Y:S01]  /*21f0*/  P2R R72, PR, RZ, 0x1 ;  /* 0x00000001ff487803 */ /* 0x000fe20000000000 */
[----:B------:R-:W-:Y:S01]  /*2200*/  IMAD.U32 R4, RZ, RZ, UR49 ;  /* 0x00000031ff047e24 */ /* 0x000fe2000f8e00ff */
[----:B------:R-:W-:Y:S01]  /*2210*/  R2UR UR6, R5 ;  /* 0x00000000050672ca */ /* 0x000fe200000e0000 */
[----:B------:R-:W-:Y:S01]  /*2220*/  IMAD.U32 R10, RZ, RZ, UR40 ;  /* 0x00000028ff0a7e24 */ /* 0x000fe2000f8e00ff */
[----:B------:R-:W-:Y:S01]  /*2230*/  UISETP.GE.AND UP0, UPT, UR50, 0xa1, UPT ;  /* 0x000000a13200788c */ /* 0x000fe2000bf06270 */
[----:B------:R-:W-:-:S05]  /*2240*/  IMAD R4, R4, -0xa0, R3 ;  /* 0xffffff6004047824 */ /* 0x000fca00078e0203 */
[C---:B------:R-:W-:Y:S02]  /*2250*/  ISETP.GT.AND P6, PT, R4.reuse, RZ, PT ;  /* 0x000000ff0400720c */ /* 0x040fe40003fc4270 */
[C---:B------:R-:W-:Y:S02]  /*2260*/  ISETP.GT.AND P5, PT, R4.reuse, 0x1, PT ;  /* 0x000000010400780c */ /* 0x040fe40003fa4270 */
[----:B------:R-:W-:Y:S01]  /*2270*/  ISETP.GT.AND P4, PT, R4, 0x8, PT ;  /* 0x000000080400780c */ /* 0x000fe20003f84270 */
[----:B------:R-:W-:Y:S01]  /*2280*/  UIADD3 UR6, UR6, 0x22840, URZ ;  /* 0x0002284006067890 */ /* 0x000fe2000fffe03f */
[----:B------:R-:W-:Y:S02]  /*2290*/  FSEL R7, R104, -INF , P6 ;  /* 0xff80000068077808 */ /* 0x000fe40003000000 */
[----:B------:R-:W-:Y:S01]  /*22a0*/  FSEL R105, R105, -INF , P5 ;  /* 0xff80000069697808 */ /* 0x000fe20002800000 */
[----:B------:R-:W-:Y:S01]  /*22b0*/  UPRMT UR6, UR48, 0x654, UR6 ;  /* 0x0000065430067896 */ /* 0x000fe20008000006 */
[----:B------:R-:W-:-:S02]  /*22c0*/  ISETP.GT.AND P3, PT, R4, 0x9, PT ;  /* 0x000000090400780c */ /* 0x000fc40003f64270 */
[----:B------:R-:W-:Y:S02]  /*22d0*/  FSEL R9, R108, -INF , P4 ;  /* 0xff8000006c097808 */ /* 0x000fe40002000000 */
[----:B------:R-:W-:Y:S02]  /*22e0*/  FMNMX.FTZ R6, R7, R105, !PT ;  /* 0x0000006907067209 */ /* 0x000fe40007810000 */
[C---:B------:R-:W-:Y:S02]  /*22f0*/  ISETP.GT.AND P1, PT, R4.reuse, 0x10, PT ;  /* 0x000000100400780c */ /* 0x040fe40003f24270 */
[----:B------:R-:W-:Y:S01]  /*2300*/  FSEL R109, R109, -INF , P3 ;  /* 0xff8000006d6d7808 */ /* 0x000fe20001800000 */
[----:B------:R-:W-:Y:S01]  /*2310*/  SYNCS.ARRIVE.TRANS64.RED.A1T0 RZ, [UR6], RZ ;  /* 0x000000ffffff79a7 */ /* 0x000fe20008100406 */
        /* <DEDUP_REMOVED lines=123> */
[----:B------:R-:W-:Y:S02]  /*2ad0*/  FSEL R29, R29, -INF , P2 ;  /* 0xff8000001d1d7808 */ /* 0x000fe40001000000 */
[----:B------:R-:W-:Y:S02]  /*2ae0*/  FMNMX.FTZ R6, R28, R3, !PT ;  /* 0x000000031c067209 */ /* 0x000fe40007810000 */
[----:B------:R-:W-:Y:S02]  /*2af0*/  ISETP.GT.AND P3, PT, R4, 0x90, PT ;  /* 0x000000900400780c */ /* 0x000fe40003f64270 */
[----:B------:R-:W-:Y:S02]  /*2b00*/  FSEL R46, R46, -INF , P4 ;  /* 0xff8000002e2e7808 */ /* 0x000fe40002000000 */
[----:B------:R-:W-:-:S02]  /*2b10*/  FSEL R32, R32, -INF , P3 ;  /* 0xff80000020207808 */ /* 0x000fc40001800000 */
[----:B------:R-:W-:Y:S02]  /*2b20*/  FMNMX.FTZ R3, R29, R6, !PT ;  /* 0x000000061d037209 */ /* 0x000fe40007810000 */
[----:B------:R-:W-:Y:S02]  /*2b30*/  ISETP.GT.AND P4, PT, R4, 0x91, PT ;  /* 0x000000910400780c */ /* 0x000fe40003f84270 */
[----:B------:R-:W-:Y:S02]  /*2b40*/  FMNMX.FTZ R6, R32, R3, !PT ;  /* 0x0000000320067209 */ /* 0x000fe40007810000 */
[----:B------:R-:W-:Y:S02]  /*2b50*/  FSEL R33, R33, -INF , P4 ;  /* 0xff80000021217808 */ /* 0x000fe40002000000 */
[----:B------:R-:W-:Y:S02]  /*2b60*/  ISETP.GT.AND P5, PT, R4, 0x98, PT ;  /* 0x000000980400780c */ /* 0x000fe40003fa4270 */
[----:B------:R-:W-:-:S02]  /*2b70*/  FMNMX.FTZ R3, R33, R6, !PT ;  /* 0x0000000621037209 */ /* 0x000fc40007810000 */
[----:B------:R-:W-:Y:S02]  /*2b80*/  FSEL R36, R36, -INF , P5 ;  /* 0xff80000024247808 */ /* 0x000fe40002800000 */
[----:B------:R-:W-:Y:S02]  /*2b90*/  ISETP.GT.AND P6, PT, R4, 0x99, PT ;  /* 0x000000990400780c */ /* 0x000fe40003fc4270 */
[----:B------:R-:W-:Y:S02]  /*2ba0*/  FMNMX.FTZ R6, R36, R3, !PT ;  /* 0x0000000324067209 */ /* 0x000fe40007810000 */
[----:B------:R-:W-:Y:S02]  /*2bb0*/  FSEL R37, R37, -INF , P6 ;  /* 0xff80000025257808 */ /* 0x000fe40003000000 */
[----:B------:R-:W-:Y:S02]  /*2bc0*/  FMNMX.FTZ R57, R106, R107, !PT ;  /* 0x0000006b6a397209 */ /* 0x000fe40007810000 */
[----:B------:R-:W-:-:S02]  /*2bd0*/  FMNMX.FTZ R6, R37, R6, !PT ;  /* 0x0000000625067209 */ /* 0x000fc40007810000 */
[----:B------:R-:W-:Y:S02]  /*2be0*/  P2R R56, PR, RZ, 0x1 ;  /* 0x00000001ff387803 */ /* 0x000fe40000000000 */
[----:B------:R-:W-:Y:S01]  /*2bf0*/  P2R R20, PR, RZ, 0x2 ;  /* 0x00000002ff147803 */ /* 0x000fe20000000000 */
[----:B------:R-:W0:Y:S01]  /*2c00*/  SHFL.BFLY PT, R3, R6, 0x2, 0x1f ;  /* 0x0c401f0006037f89 */ /* 0x000e2200000e0000 */
[----:B------:R-:W-:Y:S02]  /*2c10*/  P2R R14, PR, RZ, 0x4 ;  /* 0x00000004ff0e7803 */ /* 0x000fe40000000000 */
[C---:B------:R-:W-:Y:S02]  /*2c20*/  ISETP.GT.AND P2, PT, R4.reuse, 0x78, PT ;  /* 0x000000780400780c */ /* 0x040fe40003f44270 */
[C---:B------:R-:W-:Y:S02]  /*2c30*/  ISETP.GT.AND P1, PT, R4.reuse, 0x79, PT ;  /* 0x000000790400780c */ /* 0x040fe40003f24270 */
[----:B------:R-:W-:-:S02]  /*2c40*/  ISETP.GT.AND P0, PT, R4, 0x80, PT ;  /* 0x000000800400780c */ /* 0x000fc40003f04270 */
[----:B------:R-:W-:Y:S02]  /*2c50*/  FMNMX.FTZ R4, R110, R57, !PT ;  /* 0x000000396e047209 */ /* 0x000fe40007810000 */
[----:B------:R-:W-:Y:S02]  /*2c60*/  P2R R12, PR, RZ, 0x8 ;  /* 0x00000008ff0c7803 */ /* 0x000fe40000000000 */
[----:B------:R-:W-:Y:S02]  /*2c70*/  FMNMX.FTZ R57, R111, R4, !PT ;  /* 0x000000046f397209 */ /* 0x000fe40007810000 */
[----:B------:R-:W-:Y:S02]  /*2c80*/  FSEL R26, R26, -INF , P0 ;  /* 0xff8000001a1a7808 */ /* 0x000fe40000000000 */
[----:B------:R-:W-:Y:S02]  /*2c90*/  FMNMX.FTZ R4, R114, R57, !PT ;  /* 0x0000003972047209 */ /* 0x000fe40007810000 */
[----:B------:R-:W-:-:S02]  /*2ca0*/  ISETP.NE.AND P0, PT, R56, RZ, PT ;  /* 0x000000ff3800720c */ /* 0x000fc40003f05270 */
[----:B------:R-:W-:Y:S02]  /*2cb0*/  FMNMX.FTZ R57, R115, R4, !PT ;  /* 0x0000000473397209 */ /* 0x000fe40007810000 */
[----:B------:R-:W-:Y:S02]  /*2cc0*/  FSEL R27, R27, -INF , P0 ;  /* 0xff8000001b1b7808 */ /* 0x000fe40000000000 */
[----:B0-----:R-:W-:Y:S02]  /*2cd0*/  FMNMX.FTZ R8, R6, R3, !PT ;  /* 0x0000000306087209 */ /* 0x001fe40007810000 */
[----:B------:R-:W-:Y:S02]  /*2ce0*/  FMNMX.FTZ R4, R118, R57, !PT ;  /* 0x0000003976047209 */ /* 0x000fe40007810000 */
[----:B------:R-:W-:Y:S01]  /*2cf0*/  ISETP.NE.AND P0, PT, R72, RZ, PT ;  /* 0x000000ff4800720c */ /* 0x000fe20003f05270 */
[----:B------:R-:W0:Y:S01]  /*2d00*/  SHFL.BFLY PT, R3, R8, 0x1, 0x1f ;  /* 0x0c201f0008037f89 */ /* 0x000e2200000e0000 */
[----:B------:R-:W-:-:S02]  /*2d10*/  FMNMX.FTZ R57, R119, R4, !PT ;  /* 0x0000000477397209 */ /* 0x000fc40007810000 */
[----:B------:R-:W-:Y:S02]  /*2d20*/  FSEL R54, R54, -INF , P2 ;  /* 0xff80000036367808 */ /* 0x000fe40001000000 */
[----:B------:R-:W-:Y:S02]  /*2d30*/  FMNMX.FTZ R4, R90, R57, !PT ;  /* 0x000000395a047209 */ /* 0x000fe40007810000 */
[----:B------:R-:W-:Y:S02]  /*2d40*/  FSEL R55, R55, -INF , P1 ;  /* 0xff80000037377808 */ /* 0x000fe40000800000 */
[----:B------:R-:W-:Y:S02]  /*2d50*/  FMNMX.FTZ R57, R91, R4, !PT ;  /* 0x000000045b397209 */ /* 0x000fe40007810000 */
[----:B------:R-:W-:Y:S02]  /*2d60*/  ISETP.NE.AND P1, PT, R20, RZ, PT ;  /* 0x000000ff1400720c */ /* 0x000fe40003f25270 */
[----:B------:R-:W-:-:S02]  /*2d70*/  FMNMX.FTZ R4, R94, R57, !PT ;  /* 0x000000395e047209 */ /* 0x000fc40007810000 */
[----:B------:R-:W-:Y:S02]  /*2d80*/  ISETP.NE.AND P2, PT, R14, RZ, PT ;  /* 0x000000ff0e00720c */ /* 0x000fe40003f45270 */
[----:B------:R-:W-:Y:S02]  /*2d90*/  FMNMX.FTZ R57, R95, R4, !PT ;  /* 0x000000045f397209 */ /* 0x000fe40007810000 */
[----:B------:R-:W-:Y:S02]  /*2da0*/  FSEL R78, R35, -INF , P4 ;  /* 0xff800000234e7808 */ /* 0x000fe40002000000 */
[----:B------:R-:W-:Y:S02]  /*2db0*/  FMNMX.FTZ R4, R98, R57, !PT ;  /* 0x0000003962047209 */ /* 0x000fe40007810000 */
[----:B------:R-:W-:Y:S02]  /*2dc0*/  FSEL R38, R38, -INF , P5 ;  /* 0xff80000026267808 */ /* 0x000fe40002800000 */
        /* <DEDUP_REMOVED lines=9> */
[----:B------:R0:W-:Y:S01]  /*2e60*/  MUFU.EX2 R57, R74 ;  /* 0x0000004a00397308 */ /* 0x0001e20000000800 */
[----:B------:R-:W-:Y:S01]  /*2e70*/  FMNMX.FTZ R4, R102, R81, !PT ;  /* 0x0000005166047209 */ /* 0x000fe20007810000 */
[--C-:B------:R-:W-:Y:S01]  /*2e80*/  FFMA.FTZ R80, R68, UR40, -R10.reuse ;  /* 0x0000002844507c23 */ /* 0x100fe2000801080a */
[----:B------:R-:W-:Y:S01]  /*2e90*/  FSEL R68, R30, -INF , P1 ;  /* 0xff8000001e447808 */ /* 0x000fe20000800000 */
[--C-:B------:R-:W-:Y:S01]  /*2ea0*/  FFMA.FTZ R6, R7, UR40, -R10.reuse ;  /* 0x0000002807067c23 */ /* 0x100fe2000801080a */
[----:B------:R-:W-:Y:S01]  /*2eb0*/  FMNMX.FTZ R81, R103, R4, !PT ;  /* 0x0000000467517209 */ /* 0x000fe20007810000 */
[--C-:B------:R-:W-:Y:S01]  /*2ec0*/  FFMA.FTZ R7, R105, UR40, -R10.reuse ;  /* 0x0000002869077c23 */ /* 0x100fe2000801080a */
[----:B------:R-:W-:-:S01]  /*2ed0*/  FFMA.FTZ R8, R9, UR40, -R10 ;  /* 0x0000002809087c23 */ /* 0x000fc2000801080a */
[----:B------:R1:W-:Y:S01]  /*2ee0*/  MUFU.EX2 R30, R80 ;  /* 0x00000050001e7308 */ /* 0x0003e20000000800 */
[----:B------:R-:W-:Y:S01]  /*2ef0*/  FMNMX.FTZ R4, R58, R81, !PT ;  /* 0x000000513a047209 */ /* 0x000fe20007810000 */
[--C-:B0-----:R-:W-:Y:S01]  /*2f00*/  FFMA.FTZ R74, R79, UR40, -R10.reuse ;  /* 0x000000284f4a7c23 */ /* 0x101fe2000801080a */
        /* <DEDUP_REMOVED lines=9> */
[----:B------:R-:W-:Y:S01]  /*2fa0*/  FFMA.FTZ R48, R49, UR40, -R10 ;  /* 0x0000002831307c23 */ /* 0x000fe2000801080a */
[----:B------:R-:W-:Y:S01]  /*2fb0*/  FMNMX.FTZ R81, R63, R4, !PT ;  /* 0x000000043f517209 */ /* 0x000fe20007810000 */
[----:B------:R-:W-:-:S02]  /*2fc0*/  IMAD.U32 R49, RZ, RZ, UR40 ;  /* 0x00000028ff317e24 */ /* 0x000fc4000f8e00ff */
        /* <DEDUP_REMOVED lines=23> */
[----:B------:R-:W-:Y:S01]  /*3140*/  FFMA.FTZ R37, R37, UR40, -R10 ;  /* 0x0000002825257c23 */ /* 0x000fe2000801080a */
[----:B------:R-:W-:Y:S02]  /*3150*/  MUFU.EX2 R6, R6 ;  /* 0x0000000600067308 */ /* 0x000fe40000000800 */
[----:B------:R-:W-:-:S04]  /*3160*/  FMNMX.FTZ R4, R46, R77, !PT ;  /* 0x0000004d2e047209 */ /* 0x000fc80007810000 */
[----:B------:R-:W-:Y:S02]  /*3170*/  FMNMX.FTZ R77, R47, R4, !PT ;  /* 0x000000042f4d7209 */ /* 0x000fe40007810000 */
[----:B------:R-:W0:Y:S02]  /*3180*/  MUFU.EX2 R7, R7 ;  /* 0x0000000700077308 */ /* 0x000e240000000800 */
[----:B------:R-:W-:-:S04]  /*3190*/  FMNMX.FTZ R4, R50, R77, !PT ;  /* 0x0000004d32047209 */ /* 0x000fc80007810000 */
[----:B------:R-:W-:Y:S02]  /*31a0*/  FMNMX.FTZ R77, R51, R4, !PT ;  /* 0x00000004334d7209 */ /* 0x000fe40007810000 */
[----:B------:R-:W1:Y:S02]  /*31b0*/  MUFU.EX2 R8, R8 ;  /* 0x0000000800087308 */ /* 0x000e640000000800 */
[----:B------:R-:W-:-:S04]  /*31c0*/  FMNMX.FTZ R4, R54, R77, !PT ;  /* 0x0000004d36047209 */ /* 0x000fc80007810000 */
[----:B------:R-:W-:Y:S02]  /*31d0*/  FMNMX.FTZ R77, R55, R4, !PT ;  /* 0x00000004374d7209 */ /* 0x000fe40007810000 */
[----:B------:R-:W2:Y:S02]  /*31e0*/  MUFU.EX2 R9, R9 ;  /* 0x0000000900097308 */ /* 0x000ea40000000800 */
[----:B------:R-:W-:Y:S02]  /*31f0*/  FMNMX.FTZ R4, R26, R77, !PT ;  /* 0x0000004d1a047209 */ /* 0x000fe40007810000 */
[----:B------:R-:W-:Y:S01]  /*3200*/  FSEL R77, R31, -INF , P2 ;  /* 0xff8000001f4d7808 */ /* 0x000fe20001000000 */
[----:B------:R-:W-:-:S01]  /*3210*/  FFMA.FTZ R31, R69, UR40, -R10 ;  /* 0x00000028451f7c23 */ /* 0x000fc2000801080a */
[----:B------:R-:W-:Y:S02]  /*3220*/  FMNMX.FTZ R79, R27, R4, !PT ;  /* 0x000000041b4f7209 */ /* 0x000fe40007810000 */
[----:B------:R-:W-:Y:S01]  /*3230*/  FSEL R69, R34, -INF , P3 ;  /* 0xff80000022457808 */ /* 0x000fe20001800000 */
[----:B------:R-:W-:Y:S01]  /*3240*/  FFMA.FTZ R34, R40, UR40, -R10 ;  /* 0x0000002828227c23 */ /* 0x000fe2000801080a */
[----:B------:R-:W-:Y:S01]  /*3250*/  FMNMX.FTZ R4, R68, R79, !PT ;  /* 0x0000004f44047209 */ /* 0x000fe20007810000 */
[----:B------:R-:W3:Y:S01]  /*3260*/  MUFU.EX2 R11, R11 ;  /* 0x0000000b000b7308 */ /* 0x000ee20000000800 */
[----:B------:R-:W-:-:S02]  /*3270*/  FSEL R40, R39, -INF , P6 ;  /* 0xff80000027287808 */ /* 0x000fc40003000000 */
[----:B------:R-:W-:-:S04]  /*3280*/  FMNMX.FTZ R4, R77, R4, !PT ;  /* 0x000000044d047209 */ /* 0x000fc80007810000 */
[----:B------:R-:W-:Y:S01]  /*3290*/  FMNMX.FTZ R35, R69, R4, !PT ;  /* 0x0000000445237209 */ /* 0x000fe20007810000 */
[----:B------:R-:W4:Y:S03]  /*32a0*/  MUFU.EX2 R12, R12 ;  /* 0x0000000c000c7308 */ /* 0x000f260000000800 */
[----:B------:R-:W-:-:S04]  /*32b0*/  FMNMX.FTZ R35, R78, R35, !PT ;  /* 0x000000234e237209 */ /* 0x000fc80007810000 */
[----:B------:R-:W-:Y:S01]  /*32c0*/  FMNMX.FTZ R39, R38, R35, !PT ;  /* 0x0000002326277209 */ /* 0x000fe20007810000 */
[----:B------:R-:W5:Y:S03]  /*32d0*/  MUFU.EX2 R13, R13 ;  /* 0x0000000d000d7308 */ /* 0x000f660000000800 */
[----:B------:R-:W-:Y:S01]  /*32e0*/  FMNMX.FTZ R4, R40, R39, !PT ;  /* 0x0000002728047209 */ /* 0x000fe20007810000 */
[--C-:B------:R-:W-:Y:S01]  /*32f0*/  FFMA.FTZ R39, R44, UR40, -R10.reuse ;  /* 0x000000282c277c23 */ /* 0x100fe2000801080a */
[----:B------:R-:W-:-:S01]  /*3300*/  FFMA.FTZ R44, R45, UR40, -R10 ;  /* 0x000000282d2c7c23 */ /* 0x000fc2000801080a */
[--C-:B------:R-:W-:Y:S01]  /*3310*/  FFMA.FTZ R45, R52, UR40, -R10.reuse ;  /* 0x00000028342d7c23 */ /* 0x100fe2000801080a */
[----:B------:R-:W-:-:S01]  /*3320*/  FFMA.FTZ R52, R53, UR40, -R10 ;  /* 0x0000002835347c23 */ /* 0x000fc2000801080a */
[----:B------:R-:W0:Y:S01]  /*3330*/  SHFL.BFLY PT, R79, R4, 0x2, 0x1f ;  /* 0x0c401f00044f7f89 */ /* 0x000e2200000e0000 */
[----:B------:R1:W-:Y:S08]  /*3340*/  MUFU.EX2 R35, R80 ;  /* 0x0000005000237308 */ /* 0x0003f00000000800 */
        /* <DEDUP_REMOVED lines=24> */
[----:B------:R-:W-:Y:S01]  /*34d0*/  FFMA.FTZ R63, R67, UR40, -R83 ;  /* 0x00000028433f7c23 */ /* 0x000fe20008010853 */
[----:B------:R-:W-:-:S01]  /*34e0*/  FADD.FTZ R67, R6, R7 ;  /* 0x0000000706437221 */ /* 0x000fc20000010000 */
[--C-:B------:R-:W-:Y:S01]  /*34f0*/  FFMA.FTZ R85, R62, UR40, -R83.reuse ;  /* 0x000000283e557c23 */ /* 0x100fe20008010853 */
[----:B------:R-:W-:-:S01]  /*3500*/  FFMA.FTZ R119, R119, UR40, -R83 ;  /* 0x0000002877777c23 */ /* 0x000fc20008010853 */
        /* <DEDUP_REMOVED lines=13> */
[----:B----4-:R-:W-:-:S01]  /*35e0*/  FADD.FTZ R66, R12, R67 ;  /* 0x000000430c427221 */ /* 0x010fc20000010000 */
[--C-:B------:R-:W-:Y:S01]  /*35f0*/  FFMA.FTZ R103, R103, UR40, -R83.reuse ;  /* 0x0000002867677c23 */ /* 0x100fe20008010853 */
[----:B------:R-:W-:-:S01]  /*3600*/  FFMA.FTZ R58, R58, UR40, -R83 ;  /* 0x000000283a3a7c23 */ /* 0x000fc20008010853 */
[----:B------:R-:W-:Y:S01]  /*3610*/  FFMA.FTZ R59, R59, UR40, -R83 ;  /* 0x000000283b3b7c23 */ /* 0x000fe20008010853 */
[----:B-----5:R-:W-:-:S01]  /*3620*/  FADD.FTZ R5, R13, R66 ;  /* 0x000000420d057221 */ /* 0x020fc20000010000 */
        /* <DEDUP_REMOVED lines=53> */
[----:B------:R-:W-:Y:S02]  /*3980*/  IMAD.MOV.U32 R56, RZ, RZ, R87 ;  /* 0x000000ffff387224 */ /* 0x000fe400078e0057 */
[----:B------:R-:W-:-:S02]  /*3990*/  FADD.FTZ R5, R57, R88 ;  /* 0x0000005839057221 */ /* 0x000fc40000010000 */
[----:B------:R-:W2:Y:S01]  /*39a0*/  MUFU.EX2 R81, R81 ;  /* 0x0000005100517308 */ /* 0x000ea20000000800 */
[----:B0-----:R-:W-:-:S01]  /*39b0*/  FADD.FTZ R66, R94, R67 ;  /* 0x000000435e427221 */ /* 0x001fc20000010000 */
[----:B------:R-:W-:-:S06]  /*39c0*/  FADD.FTZ R5, R60, R5 ;  /* 0x000000053c057221 */ /* 0x000fcc0000010000 */
[----:B------:R-:W0:Y:S01]  /*39d0*/  MUFU.EX2 R84, R84 ;  /* 0x0000005400547308 */ /* 0x000e220000000800 */
[----:B-1----:R-:W-:-:S01]  /*39e0*/  FADD.FTZ R66, R95, R66 ;  /* 0x000000425f427221 */ /* 0x002fc20000010000 */
[----:B------:R-:W-:-:S04]  /*39f0*/  F2FP.SATFINITE.E4M3.F32.PACK_AB_MERGE_C R94, R95, R94, RZ ;  /* 0x0000005e5f5e723e */ /* 0x000fc800048070ff */
[----:B------:R-:W-:Y:S01]  /*3a00*/  F2FP.SATFINITE.E4M3.F32.PACK_AB_MERGE_C R177, R82, R79, R94 ;  /* 0x0000004f52b1723e */ /* 0x000fe2000480705e */
[----:B------:R-:W-:Y:S01]  /*3a10*/  IMAD.MOV.U32 R82, RZ, RZ, R87 ;  /* 0x000000ffff527224 */ /* 0x000fe200078e0057 */
[----:B------:R-:W1:Y:S01]  /*3a20*/  MUFU.EX2 R102, R102 ;  /* 0x0000006600667308 */ /* 0x000e620000000800 */
[----:B--2---:R-:W-:-:S01]  /*3a30*/  FADD.FTZ R67, R81, R66 ;  /* 0x0000004251437221 */ /* 0x004fc20000010000 */
[----:B------:R-:W-:Y:S01]  /*3a40*/  FADD.FTZ R66, R72, R5 ;  /* 0x0000000548427221 */ /* 0x000fe20000010000 */
[C---:B------:R-:W-:Y:S01]  /*3a50*/  F2FP.SATFINITE.E4M3.F32.PACK_AB_MERGE_C R72, R73.reuse, R72, RZ ;  /* 0x000000484948723e */ /* 0x040fe200048070ff */
[----:B------:R-:W-:Y:S02]  /*3a60*/  IMAD.MOV.U32 R79, RZ, RZ, R87 ;  /* 0x000000ffff4f7224 */ /* 0x000fe400078e0057 */
[----:B------:R-:W-:-:S01]  /*3a70*/  FADD.FTZ R5, R73, R66 ;  /* 0x0000004249057221 */ /* 0x000fc20000010000 */
[----:B------:R-:W-:Y:S01]  /*3a80*/  F2FP.SATFINITE.E4M3.F32.PACK_AB_MERGE_C R66, R9, R8, RZ ;  /* 0x000000080942723e */ /* 0x000fe200048070ff */
[----:B------:R-:W2:Y:S01]  /*3a90*/  MUFU.EX2 R103, R103 ;  /* 0x0000006700677308 */ /* 0x000ea20000000800 */
[----:B0-----:R-:W-:-:S01]  /*3aa0*/  FADD.FTZ R67, R84, R67 ;  /* 0x0000004354437221 */ /* 0x001fc20000010000 */
[----:B------:R-:W-:Y:S01]  /*3ab0*/  F2FP.SATFINITE.E4M3.F32.PACK_AB_MERGE_C R178, R60, R57, R72 ;  /* 0x000000393cb2723e */ /* 0x000fe20004807048 */
[--C-:B------:R-:W-:Y:S01]  /*3ac0*/  IMAD.MOV.U32 R73, RZ, RZ, R87.reuse ;  /* 0x000000ffff497224 */ /* 0x100fe200078e0057 */
[----:B------:R-:W-:Y:S01]  /*3ad0*/  F2FP.SATFINITE.E4M3.F32.PACK_AB_MERGE_C R172, R7, R6, R66 ;  /* 0x0000000607ac723e */ /* 0x000fe20004807042 */
[----:B------:R-:W-:-:S02]  /*3ae0*/  IMAD.MOV.U32 R72, RZ, RZ, R87 ;  /* 0x000000ffff487224 */ /* 0x000fc400078e0057 */
[----:B------:R-:W-:Y:S01]  /*3af0*/  IMAD.MOV.U32 R66, RZ, RZ, R87 ;  /* 0x000000ffff427224 */ /* 0x000fe200078e0057 */
[----:B------:R-:W0:Y:S01]  /*3b00*/  MUFU.EX2 R74, R74 ;  /* 0x0000004a004a7308 */ /* 0x000e220000000800 */
[----:B-1----:R-:W-:-:S01]  /*3b10*/  FADD.FTZ R88, R102, R67 ;  /* 0x0000004366587221 */ /* 0x002fc20000010000 */
[--C-:B------:R-:W-:Y:S02]  /*3b20*/  IMAD.MOV.U32 R67, RZ, RZ, R87.reuse ;  /* 0x000000ffff437224 */ /* 0x100fe400078e0057 */
[--C-:B------:R-:W-:Y:S02]  /*3b30*/  IMAD.MOV.U32 R60, RZ, RZ, R87.reuse ;  /* 0x000000ffff3c7224 */ /* 0x100fe400078e0057 */
[----:B------:R-:W-:Y:S02]  /*3b40*/  IMAD.MOV.U32 R57, RZ, RZ, R87 ;  /* 0x000000ffff397224 */ /* 0x000fe400078e0057 */
[----:B------:R-:W1:Y:S01]  /*3b50*/  MUFU.EX2 R58, R58 ;  /* 0x0000003a003a7308 */ /* 0x000e620000000800 */
[----:B--2---:R-:W-:-:S01]  /*3b60*/  FADD.FTZ R9, R103, R88 ;  /* 0x0000005867097221 */ /* 0x004fc20000010000 */
[----:B------:R-:W-:-:S04]  /*3b70*/  F2FP.SATFINITE.E4M3.F32.PACK_AB_MERGE_C R102, R103, R102, RZ ;  /* 0x000000666766723e */ /* 0x000fc800048070ff */
[----:B------:R-:W-:Y:S01]  /*3b80*/  F2FP.SATFINITE.E4M3.F32.PACK_AB_MERGE_C R179, R84, R81, R102 ;  /* 0x0000005154b3723e */ /* 0x000fe20004807066 */
        /* <DEDUP_REMOVED lines=18> */
[----:B------:R-:W-:Y:S01]  /*3cb0*/  IMAD.MOV.U32 R75, RZ, RZ, R87 ;  /* 0x000000ffff4b7224 */ /* 0x000fe200078e0057 */
[----:B------:R-:W-:Y:S01]  /*3cc0*/  MOV R76, R87 ;  /* 0x00000057004c7202 */ /* 0x000fe20000000f00 */
        /* <DEDUP_REMOVED lines=9> */
[--C-:B------:R-:W-:Y:S01]  /*3d60*/  IMAD.MOV.U32 R61, RZ, RZ, R87.reuse ;  /* 0x000000ffff3d7224 */ /* 0x100fe200078e0057 */
[----:B------:R-:W-:Y:S01]  /*3d70*/  MOV R59, R87 ;  /* 0x00000057003b7202 */ /* 0x000fe20000000f00 */
[----:B------:R-:W-:-:S04]  /*3d80*/  IMAD.MOV.U32 R58, RZ, RZ, R87 ;  /* 0x000000ffff3a7224 */ /* 0x000fc800078e0057 */
        /* <DEDUP_REMOVED lines=13> */
[--C-:B------:R-:W-:Y:S02]  /*3e60*/  IMAD.MOV.U32 R65, RZ, RZ, R87.reuse ;  /* 0x000000ffff417224 */ /* 0x100fe400078e0057 */
        /* <DEDUP_REMOVED lines=10> */
[----:B------:R-:W-:Y:S01]  /*3f10*/  FADD.FTZ R6, R35, R6 ;  /* 0x0000000623067221 */ /* 0x000fe20000010000 */
        /* <DEDUP_REMOVED lines=15> */
[--C-:B------:R-:W-:Y:S02]  /*4010*/  IMAD.MOV.U32 R39, RZ, RZ, R87.reuse ;  /* 0x000000ffff277224 */ /* 0x100fe400078e0057 */
[----:B------:R-:W2:Y:S01]  /*4020*/  MUFU.EX2 R50, R50 ;  /* 0x0000003200327308 */ /* 0x000ea20000000800 */
[C---:B0-----:R-:W-:Y:S01]  /*4030*/  F2FP.SATFINITE.E4M3.F32.PACK_AB_MERGE_C R46, R47.reuse, R46, RZ ;  /* 0x0000002e2f2e723e */ /* 0x041fe200048070ff */
[----:B------:R-:W-:Y:S01]  /*4040*/  FADD.FTZ R47, R47, R6 ;  /* 0x000000062f2f7221 */ /* 0x000fe20000010000 */
[--C-:B------:R-:W-:Y:S02]  /*4050*/  IMAD.MOV.U32 R35, RZ, RZ, R87.reuse ;  /* 0x000000ffff237224 */ /* 0x100fe400078e0057 */
[----:B------:R-:W-:Y:S01]  /*4060*/  F2FP.SATFINITE.E4M3.F32.PACK_AB_MERGE_C R185, R43, R42, R46 ;  /* 0x0000002a2bb9723e */ /* 0x000fe2000480702e */
[----:B------:R-:W-:Y:S01]  /*4070*/  IMAD.MOV.U32 R46, RZ, RZ, R87 ;  /* 0x000000ffff2e7224 */ /* 0x000fe200078e0057 */
[----:B------:R-:W-:Y:S01]  /*4080*/  MOV R42, R87 ;  /* 0x00000057002a7202 */ /* 0x000fe20000000f00 */
        /* <DEDUP_REMOVED lines=44> */
[----:B------:R-:W-:Y:S01]  /*4350*/  MOV R25, R87 ;  /* 0x0000005700197202 */ /* 0x000fe20000000f00 */
        /* <DEDUP_REMOVED lines=79> */
.L_x_7132:
[----:B------:R-:W-:Y:S01]  /*4850*/  ISETP.NE.AND P2, PT, RZ, UR43, PT ;  /* 0x0000002bff007c0c */ /* 0x000fe2000bf45270 */
[----:B------:R-:W-:-:S04]  /*4860*/  UISETP.NE.AND UP0, UPT, UR28, 0x1, UPT ;  /* 0x000000011c00788c */ /* 0x000fc8000bf05270 */
[----:B------:R-:W-:-:S04]  /*4870*/  USEL UR44, URZ, 0x1, UP0 ;  /* 0x000000013f2c7887 */ /* 0x000fc80008000000 */
[----:B------:R-:W-:-:S04]  /*4880*/  ULOP3.LUT UR44, UR29, UR44, URZ, 0x3c, !UPT ;  /* 0x0000002c1d2c7292 */ /* 0x000fc8000f8e3c3f */
[----:B------:R-:W-:Y:S08]  /*4890*/  @P2 BRA `(.L_x_7122) ;  /* 0x0000000000442947 */ /* 0x000ff00003800000 */
[----:B------:R-:W-:Y:S05]  /*48a0*/  @!P0 BRA `(.L_x_7123) ;  /* 0x0000000000048947 */ /* 0x000fea0003800000 */
[----:B------:R-:W-:Y:S01]  /*48b0*/  BPT.TRAP 0x1 ;  /* 0x000000040000795c */ /* 0x000fe20000300000 */
.L_x_7123:
        /* <DEDUP_REMOVED lines=12> */
.L_x_7124:
[----:B-1----:R-:W-:Y:S05]  /*4980*/  @P1 BRA `(.L_x_7122) ;  /* 0x0000000000081947 */ /* 0x002fea0003800000 */
[----:B------:R-:W1:Y:S02]  /*4990*/  SYNCS.PHASECHK.TRANS64.TRYWAIT P1, [UR6+0x22830], R3 ;  /* 0x02283003ff0075a7 */ /* 0x000e640008020146 */
[----:B-1----:R-:W-:Y:S05]  /*49a0*/  @!P1 BRA `(.L_x_7125) ;  /* 0x000000c400889947 */ /* 0x002fea0003800000 */
.L_x_7122:
[----:B01----:R-:W-:Y:S01]  /*49b0*/  VIADD R3, R22, 0x8 ;  /* 0x0000000816037836 */ /* 0x003fe20000000000 */
[----:B------:R-:W-:Y:S01]  /*49c0*/  R2UR UR30, R0 ;  /* 0x00000000001e72ca */ /* 0x000fe200000e0000 */
[----:B------:R-:W-:Y:S01]  /*49d0*/  UIADD3 UR36, UR28, 0x1, URZ ;  /* 0x000000011c247890 */ /* 0x000fe2000fffe03f */
[----:B------:R-:W-:Y:S02]  /*49e0*/  UMOV UR19, 0x40000040 ;  /* 0x4000004000137882 */ /* 0x000fe40000000000 */
[----:B------:R0:W-:Y:S01]  /*49f0*/  BAR.SYNC.DEFER_BLOCKING R3, 0x100 ;  /* 0x000400030000751d */ /* 0x0001e20000010000 */
[----:B------:R-:W-:-:S04]  /*4a00*/  UISETP.NE.AND UP0, UPT, UR36, 0x2, UPT ;  /* 0x000000022400788c */ /* 0x000fc8000bf05270 */
[----:B------:R-:W-:Y:S01]  /*4a10*/  USEL UR36, UR36, URZ, UP0 ;  /* 0x0000003f24247287 */ /* 0x000fe20008000000 */
[----:B------:R-:W-:Y:S01]  /*4a20*/  UMOV UR20, UR16 ;  /* 0x0000001000147c82 */ /* 0x000fe20008000000 */
[----:B------:R-:W-:Y:S02]  /*4a30*/  UMOV UR21, UR17 ;  /* 0x0000001100157c82 */ /* 0x000fe40008000000 */
[----:B------:R-:W-:Y:S01]  /*4a40*/  UIMAD UR30, UR36, 0x500, UR30 ;  /* 0x00000500241e78a4 */ /* 0x000fe2000f8e021e */
[----:B------:R-:W-:Y:S01]  /*4a50*/  UMOV UR23, 0x40000040 ;  /* 0x4000004000177882 */ /* 0x000fe20000000000 */
[----:B------:R-:W-:Y:S02]  /*4a60*/  UMOV UR24, UR16 ;  /* 0x0000001000187c82 */ /* 0x000fe40008000000 */
[----:B------:R-:W-:Y:S02]  /*4a70*/  UIADD3 UR22, UR30, 0x100, URZ ;  /* 0x000001001e167890 */ /* 0x000fe4000fffe03f */
[----:B------:R-:W-:-:S02]  /*4a80*/  UIADD3 UR26, UR30, 0x200, URZ ;  /* 0x000002001e1a7890 */ /* 0x000fc4000fffe03f */
[----:B------:R-:W-:Y:S01]  /*4a90*/  UMOV UR18, UR30 ;  /* 0x0000001e00127c82 */ /* 0x000fe20008000000 */
        /* <DEDUP_REMOVED lines=115> */
.L_x_7127:
        /* <DEDUP_REMOVED lines=9> */
.L_x_7128:
[----:B-1----:R-:W-:Y:S05]  /*5260*/  @P1 BRA `(.L_x_7126) ;  /* 0x0000000000081947 */ /* 0x002fea0003800000 */
[----:B------:R-:W1:Y:S02]  /*5270*/  SYNCS.PHASECHK.TRANS64.TRYWAIT P1, [UR6+0x22850], R3 ;  /* 0x02285003ff0075a7 */ /* 0x000e640008020146 */
[----:B-1----:R-:W-:Y:S05]  /*5280*/  @!P1 BRA `(.L_x_7129) ;  /* 0x000000bc00689947 */ /* 0x002fea0003800000 */
.L_x_7126:
        /* <DEDUP_REMOVED lines=37> */
.L_x_7130:
        /* <DEDUP_REMOVED lines=344> */
.L_x_7131:
        /* <DEDUP_REMOVED lines=116> */
.L_x_7121:
[----:B------:R-:W-:Y:S06]  /*71a0*/  BAR.ARV 0x8, 0x180 ;  /* 0x0206000000007b1d */ /* 0x000fec0000002000 */
[----:B------:R-:W-:Y:S05]  /*71b0*/  @!P0 BRA `(.L_x_7133) ;  /* 0x0000000000048947 */ /* 0x000fea0003800000 */
[----:B------:R-:W-:Y:S01]  /*71c0*/  BPT.TRAP 0x1 ;  /* 0x000000040000795c */ /* 0x000fe20000300000 */
.L_x_7133:
        /* <DEDUP_REMOVED lines=9> */
.L_x_7134:
[----:B-1----:R-:W-:Y:S05]  /*7260*/  @P1 BRA `(.L_x_7135) ;  /* 0x0000000000081947 */ /* 0x002fea0003800000 */
[----:B------:R-:W1:Y:S02]  /*7270*/  SYNCS.PHASECHK.TRANS64.TRYWAIT P1, [UR9+0x22850], R0 ;  /* 0x02285000ff0075a7 */ /* 0x000e640008020149 */
[----:B-1----:R-:W-:Y:S05]  /*7280*/  @!P1 BRA `(.L_x_7136) ;  /* 0x0000009c00809947 */ /* 0x002fea0003800000 */
.L_x_7135:
[----:B------:R-:W-:Y:S01]  /*7290*/  UIADD3 UR4, UR4, 0x400, URZ ;  /* 0x0000040004047890 */ /* 0x000fe2000fffe03f */
[----:B------:R-:W-:Y:S01]  /*72a0*/  WARPGROUP.ARRIVE ;  /* 0x00000000000079c5 */ /* 0x000fe20000000000 */
[----:B------:R-:W-:Y:S01]  /*72b0*/  UMOV UR7, 0xc0000010 ;  /* 0xc000001000077882 */ /* 0x000fe20000000000 */
[----:B------:R-:W-:Y:S01]  /*72c0*/  ULDC.64 UR10, c[0x0][0x9a0] ;  /* 0x00026800000a7ab9 */ /* 0x000fe20000000a00 */
[----:B------:R-:W-:Y:S01]  /*72d0*/  USHF.R.U32.HI UR4, URZ, 0x4, UR4 ;  /* 0x000000043f047899 */ /* 0x000fe20008011604 */
[----:B-1----:R-:W-:Y:S01]  /*72e0*/  IMAD.MOV.U32 R7, RZ, RZ, 0x3f800000 ;  /* 0x3f800000ff077424 */ /* 0x002fe200078e00ff */
        /* <DEDUP_REMOVED lines=9> */
[----:B------:R-:W-:Y:S01]  /*7380*/  QGMMA.64x128x32.F32.E4M3.E4M3 R24, R172, gdesc[UR4], R24, gsb0 ;  /* 0x01e00004ac187df3 */ /* 0x000fe20008000818 */
[----:B------:R-:W-:Y:S01]  /*7390*/  UMOV UR7, 0xc0000010 ;  /* 0xc000001000077882 */ /* 0x000fe20000000000 */
[----:B------:R-:W-:Y:S01]  /*73a0*/  UMOV UR6, UR4 ;  /* 0x0000000400067c82 */ /* 0x000fe20008000000 */
[----:B------:R-:W-:Y:S01]  /*73b0*/  @UP0 UIMAD.WIDE.U32 UR4, UR38, UR12, URZ ;  /* 0x0000000c260402a5 */ /* 0x000fe2000f8e003f */
[----:B------:R-:W-:Y:S02]  /*73c0*/  WARPGROUP.DEPBAR.LE gsb0, 0x0 ;  /* 0x00008000000079c5 */ /* 0x000fe40000010000 */
[----:B------:R-:W-:-:S06]  /*73d0*/  WARPGROUP.ARRIVE ;  /* 0x00000000000079c5 */ /* 0x000fcc0000000000 */
[----:B------:R-:W-:Y:S01]  /*73e0*/  QGMMA.64x128x32.F32.E4M3.E4M3 R24, R176, gdesc[UR4], R24, gsb0 ;  /* 0x01e00004b0187df3 */ /* 0x000fe20008000818 */
        /* <DEDUP_REMOVED lines=11> */
[----:B------:R-:W-:Y:S01]  /*74a0*/  UIADD3 UR4, UR8, 0x200, URZ ;  /* 0x0000020008047890 */ /* 0x000fe2000fffe03f */
[----:B------:R-:W-:-:S03]  /*74b0*/  IMAD.U32 R8, RZ, RZ, UR6 ;  /* 0x00000006ff087e24 */ /* 0x000fc6000f8e00ff */
[----:B------:R-:W-:Y:S01]  /*74c0*/  IMAD.U32 R9, RZ, RZ, UR7 ;  /* 0x00000007ff097e24 */ /* 0x000fe2000f8e00ff */
[----:B------:R-:W-:Y:S02]  /*74d0*/  UMOV UR7, 0xc0000010 ;  /* 0xc000001000077882 */ /* 0x000fe40000000000 */
[----:B------:R-:W-:Y:S02]  /*74e0*/  UMOV UR6, UR4 ;  /* 0x0000000400067c82 */ /* 0x000fe40008000000 */
[----:B------:R1:W2:Y:S01]  /*74f0*/  @P1 LDG.E R7, desc[UR52][R8.64] ;  /* 0x0000003408071981 */ /* 0x0002a2000c1e1900 */
[----:B------:R-:W-:Y:S01]  /*7500*/  UIADD3 UR4, UR8, 0x300, URZ ;  /* 0x0000030008047890 */ /* 0x000fe2000fffe03f */
[----:B------:R-:W-:Y:S02]  /*7510*/  WARPGROUP.DEPBAR.LE gsb0, 0x0 ;  /* 0x00008000000079c5 */ /* 0x000fe40000010000 */
[----:B------:R-:W-:-:S06]  /*7520*/  WARPGROUP.ARRIVE ;  /* 0x00000000000079c5 */ /* 0x000fcc0000000000 */
[----:B------:R-:W-:Y:S01]  /*7530*/  QGMMA.64x128x32.F32.E4M3.E4M3 R24, R180, gdesc[UR4], R24, gsb0 ;  /* 0x01e00004b4187df3 */ /* 0x000fe20008000818 */
[----:B------:R-:W-:Y:S01]  /*7540*/  UMOV UR6, UR4 ;  /* 0x0000000400067c82 */ /* 0x000fe20008000000 */
[----:B------:R-:W-:Y:S01]  /*7550*/  UMOV UR7, 0xc0000010 ;  /* 0xc000001000077882 */ /* 0x000fe20000000000 */
[----:B------:R-:W-:Y:S01]  /*7560*/  UIADD3 UR8, UR8, 0x400, URZ ;  /* 0x0000040008087890 */ /* 0x000fe2000fffe03f */
[----:B------:R-:W3:Y:S04]  /*7570*/  SHFL.BFLY PT, R11, R6, 0x2, 0x1f ;  /* 0x0c401f00060b7f89 */ /* 0x000ee800000e0000 */
[----:B------:R-:W4:Y:S01]  /*7580*/  SHFL.BFLY PT, R10, R5, 0x2, 0x1f ;  /* 0x0c401f00050a7f89 */ /* 0x000f2200000e0000 */
[----:B------:R-:W-:Y:S02]  /*7590*/  WARPGROUP.DEPBAR.LE gsb0, 0x0 ;  /* 0x00008000000079c5 */ /* 0x000fe40000010000 */
[----:B------:R-:W-:-:S06]  /*75a0*/  WARPGROUP.ARRIVE ;  /* 0x00000000000079c5 */ /* 0x000fcc0000000000 */
[----:B------:R-:W-:Y:S01]  /*75b0*/  QGMMA.64x128x32.F32.E4M3.E4M3 R24, R184, gdesc[UR4], R24, gsb0 ;  /* 0x01e00004b8187df3 */ /* 0x000fe20008000818 */
[----:B------:R-:W-:Y:S01]  /*75c0*/  UMOV UR6, UR8 ;  /* 0x0000000800067c82 */ /* 0x000fe20008000000 */
        /* <DEDUP_REMOVED lines=22> */
[----:B------:R-:W-:Y:S01]  /*7730*/  MOV R15, UR40 ;  /* 0x00000028000f7c02 */ /* 0x000fe20008000f00 */
[----:B------:R-:W-:-:S02]  /*7740*/  IMAD.U32 R20, RZ, RZ, UR40 ;  /* 0x00000028ff147e24 */ /* 0x000fc4000f8e00ff */
[----:B0-----:R-:W-:Y:S02]  /*7750*/  @P2 FMUL.FTZ R9, R9, 0.69314718246459960938 ;  /* 0x3f31721809092820 */ /* 0x001fe40000410000 */
[----:B------:R-:W-:Y:S01]  /*7760*/  @P2 FMUL.FTZ R8, R15, 0.69314718246459960938 ;  /* 0x3f3172180f082820 */ /* 0x000fe20000410000 */
[----:B------:R-:W-:Y:S01]  /*7770*/  @P3 FMUL.FTZ R20, R20, 0.69314718246459960938 ;  /* 0x3f31721814143820 */ /* 0x000fe20000410000 */
[----:B-1----:R-:W-:Y:S01]  /*7780*/  @P3 FMUL.FTZ R11, R11, 0.69314718246459960938 ;  /* 0x3f3172180b0b3820 */ /* 0x002fe20000410000 */
[----:B------:R-:W-:Y:S02]  /*7790*/  IMAD.MOV.U32 R5, RZ, RZ, -0x800000 ;  /* 0xff800000ff057424 */ /* 0x000fe400078e00ff */
[----:B--2---:R-:W-:Y:S01]  /*77a0*/  FMUL.FTZ R6, R6, R7 ;  /* 0x0000000706067220 */ /* 0x004fe20000410000 */
[----:B------:R-:W-:Y:S02]  /*77b0*/  IMAD.MOV.U32 R0, RZ, RZ, -0x800000 ;  /* 0xff800000ff007424 */ /* 0x000fe400078e00ff */
[----:B------:R-:W-:Y:S01]  /*77c0*/  @P2 FFMA.FTZ R5, R8, R3, R9 ;  /* 0x0000000308052223 */ /* 0x000fe20000010009 */
[----:B------:R-:W-:-:S01]  /*77d0*/  @P3 FFMA.FTZ R0, R20, R4, R11 ;  /* 0x0000000414003223 */ /* 0x000fc2000001000b */
[----:B---3--:R-:W-:Y:S01]  /*77e0*/  FMUL.FTZ R7, R10, R7 ;  /* 0x000000070a077220 */ /* 0x008fe20000410000 */
[----:B------:R-:W-:-:S02]  /*77f0*/  WARPGROUP.DEPBAR.LE gsb0, 0x0 ;  /* 0x00008000000079c5 */ /* 0x000fc40000010000 */
[----:B------:R-:W-:Y:S05]  /*7800*/  @!P0 BRA `(.L_x_7137) ;  /* 0x0000000000048947 */ /* 0x000fea0003800000 */
[----:B------:R-:W-:Y:S01]  /*7810*/  BPT.TRAP 0x1 ;  /* 0x000000040000795c */ /* 0x000fe20000300000 */
.L_x_7137:
        /* <DEDUP_REMOVED lines=74> */
.L_x_7113:
        /* <DEDUP_REMOVED lines=33> */
[----:B------:R-:W-:Y:S02]  /*7ed0*/  SEL R59, R12, R9, P0 ;  /* 0x000000090c3b7207 */ /* 0x000fe40000000000 */
[----:B------:R-:W-:Y:S02]  /*7ee0*/  SEL R61, R9, R12, P0 ;  /* 0x0000000c093d7207 */ /* 0x000fe40000000000 */
[----:B------:R-:W-:Y:S02]  /*7ef0*/  SEL R85, R10, R87, P0 ;  /* 0x000000570a557207 */ /* 0x000fe40000000000 */
[----:B------:R-:W-:-:S02]  /*7f00*/  SEL R87, R87, R10, P0 ;  /* 0x0000000a57577207 */ /* 0x000fc40000000000 */
[----:B------:R-:W-:Y:S02]  /*7f10*/  F2FP.BF16.F32.PACK_AB R28, R28, R29 ;  /* 0x0000001d1c1c723e */ /* 0x000fe400000010ff */
[----:B------:R-:W-:Y:S02]  /*7f20*/  F2FP.BF16.F32.PACK_AB R21, R20, R21 ;  /* 0x000000151415723e */ /* 0x000fe400000010ff */
[----:B------:R-:W-:Y:S02]  /*7f30*/  F2FP.BF16.F32.PACK_AB R100, R100, R103 ;  /* 0x000000676464723e */ /* 0x000fe400000010ff */
[----:B------:R-:W-:Y:S02]  /*7f40*/  F2FP.BF16.F32.PACK_AB R30, R30, R31 ;  /* 0x0000001f1e1e723e */ /* 0x000fe400000010ff */
[----:B------:R-:W-:Y:S02]  /*7f50*/  F2FP.BF16.F32.PACK_AB R56, R53, R56 ;  /* 0x000000383538723e */ /* 0x000fe400000010ff */
[----:B------:R-:W-:-:S02]  /*7f60*/  MOV R6, R3 ;  /* 0x0000000300067202 */ /* 0x000fc40000000f00 */
[----:B-1----:R-:W-:Y:S02]  /*7f70*/  MOV R7, R26 ;  /* 0x0000001a00077202 */ /* 0x002fe40000000f00 */
[----:B------:R-:W-:Y:S02]  /*7f80*/  SEL R53, R28, R21, P0 ;  /* 0x000000151c357207 */ /* 0x000fe40000000000 */
[----:B------:R-:W-:Y:S01]  /*7f90*/  SEL R55, R21, R28, P0 ;  /* 0x0000001c15377207 */ /* 0x000fe20000000000 */
[----:B------:R-:W-:Y:S01]  /*7fa0*/  IMAD.WIDE R8, R171, 0x2, R6 ;  /* 0x00000002ab087825 */ /* 0x000fe200078e0206 */
[----:B------:R-:W-:Y:S02]  /*7fb0*/  SEL R77, R30, R27, P0 ;  /* 0x0000001b1e4d7207 */ /* 0x000fe40000000000 */
[----:B------:R-:W-:Y:S02]  /*7fc0*/  SEL R79, R27, R30, P0 ;  /* 0x0000001e1b4f7207 */ /* 0x000fe40000000000 */
[----:B------:R-:W-:-:S02]  /*7fd0*/  IADD3 R95, P1, R8, 0x40, RZ ;  /* 0x00000040085f7810 */ /* 0x000fc40007f3e0ff */
[----:B------:R-:W-:Y:S02]  /*7fe0*/  IADD3 R91, P6, R8, 0x20, RZ ;  /* 0x00000020085b7810 */ /* 0x000fe40007fde0ff */
[----:B------:R-:W-:Y:S01]  /*7ff0*/  LOP3.LUT R10, R95, 0x380, RZ, 0xc0, !PT ;  /* 0x000003805f0a7812 */ /* 0x000fe200078ec0ff */
[--C-:B------:R-:W-:Y:S01]  /*8000*/  IMAD.X R27, RZ, RZ, R9.reuse, P1 ;  /* 0x000000ffff1b7224 */ /* 0x100fe200008e0609 */
[----:B------:R-:W-:Y:S01]  /*8010*/  LOP3.LUT R4, R91, 0x380, RZ, 0xc0, !PT ;  /* 0x000003805b047812 */ /* 0x000fe200078ec0ff */
[----:B------:R-:W-:Y:S01]  /*8020*/  IMAD.X R29, RZ, RZ, R9, P6 ;  /* 0x000000ffff1d7224 */ /* 0x000fe200030e0609 */
[----:B------:R-:W-:Y:S02]  /*8030*/  SHF.R.U64 R10, R10, 0x3, RZ ;  /* 0x000000030a0a7819 */ /* 0x000fe400000012ff */
[----:B------:R-:W-:Y:S02]  /*8040*/  IADD3 R105, P4, R8, 0x4020, RZ ;  /* 0x0000402008697810 */ /* 0x000fe40007f9e0ff */
[----:B------:R-:W-:-:S02]  /*8050*/  SHF.R.U64 R4, R4, 0x3, RZ ;  /* 0x0000000304047819 */ /* 0x000fc400000012ff */
[C---:B------:R-:W-:Y:S02]  /*8060*/  IADD3 R103, P3, R8.reuse, 0x4000, RZ ;  /* 0x0000400008677810 */ /* 0x040fe40007f7e0ff */
[----:B------:R-:W-:Y:S02]  /*8070*/  IADD3 R109, P6, R8, 0x4060, RZ ;  /* 0x00004060086d7810 */ /* 0x000fe40007fde0ff */
[----:B------:R-:W-:Y:S01]  /*8080*/  LOP3.LUT R26, R10, R95, RZ, 0x3c, !PT ;  /* 0x0000005f0a1a7212 */ /* 0x000fe200078e3cff */
[----:B------:R-:W-:Y:S01]  /*8090*/  IMAD.X R21, RZ, RZ, R9, P3 ;  /* 0x000000ffff157224 */ /* 0x000fe200018e0609 */
[----:B------:R-:W-:Y:S02]  /*80a0*/  LOP3.LUT R11, R8, 0x380, RZ, 0xc0, !PT ;  /* 0x00000380080b7812 */ /* 0x000fe400078ec0ff */
[----:B------:R-:W-:Y:S02]  /*80b0*/  LOP3.LUT R28, R4, R91, RZ, 0x3c, !PT ;  /* 0x0000005b041c7212 */ /* 0x000fe400078e3cff */
[----:B------:R-:W-:-:S02]  /*80c0*/  LOP3.LUT R10, R105, 0x380, RZ, 0xc0, !PT ;  /* 0x00000380690a7812 */ /* 0x000fc400078ec0ff */
[----:B------:R-:W-:Y:S02]  /*80d0*/  LOP3.LUT R4, R103, 0x380, RZ, 0xc0, !PT ;  /* 0x0000038067047812 */ /* 0x000fe400078ec0ff */
[----:B------:R-:W-:Y:S02]  /*80e0*/  LOP3.LUT R30, R109, 0x380, RZ, 0xc0, !PT ;  /* 0x000003806d1e7812 */ /* 0x000fe400078ec0ff */
[----:B------:R-:W-:Y:S02]  /*80f0*/  SHF.R.U64 R11, R11, 0x3, RZ ;  /* 0x000000030b0b7819 */ /* 0x000fe400000012ff */
[----:B------:R-:W-:Y:S02]  /*8100*/  SHF.R.U64 R10, R10, 0x3, RZ ;  /* 0x000000030a0a7819 */ /* 0x000fe400000012ff */
[----:B------:R-:W-:Y:S02]  /*8110*/  F2FP.BF16.F32.PACK_AB R101, R98, R101 ;  /* 0x000000656265723e */ /* 0x000fe400000010ff */
[----:B------:R-:W-:-:S02]  /*8120*/  F2FP.BF16.F32.PACK_AB R24, R24, R25 ;  /* 0x000000191818723e */ /* 0x000fc400000010ff */
[----:B------:R-:W-:Y:S02]  /*8130*/  F2FP.BF16.F32.PACK_AB R15, R14, R15 ;  /* 0x0000000f0e0f723e */ /* 0x000fe400000010ff */
[----:B------:R-:W-:Y:S02]  /*8140*/  SHF.R.U64 R4, R4, 0x3, RZ ;  /* 0x0000000304047819 */ /* 0x000fe400000012ff */
[----:B------:R-:W-:Y:S02]  /*8150*/  SHF.R.U64 R30, R30, 0x3, RZ ;  /* 0x000000031e1e7819 */ /* 0x000fe400000012ff */
[----:B------:R-:W-:Y:S02]  /*8160*/  F2FP.BF16.F32.PACK_AB R73, R73, R76 ;  /* 0x0000004c4949723e */ /* 0x000fe400000010ff */
[----:B------:R-:W-:Y:S02]  /*8170*/  F2FP.BF16.F32.PACK_AB R72, R69, R72 ;  /* 0x000000484548723e */ /* 0x000fe400000010ff */
[----:B------:R-:W-:-:S02]  /*8180*/  F2FP.BF16.F32.PACK_AB R96, R96, R99 ;  /* 0x000000636060723e */ /* 0x000fc400000010ff */
[----:B------:R-:W-:Y:S02]  /*8190*/  F2FP.BF16.F32.PACK_AB R97, R94, R97 ;  /* 0x000000615e61723e */ /* 0x000fe400000010ff */
[----:B------:R-:W-:Y:S02]  /*81a0*/  F2FP.BF16.F32.PACK_AB R65, R65, R68 ;  /* 0x000000444141723e */ /* 0x000fe400000010ff */
[----:B------:R-:W-:Y:S02]  /*81b0*/  F2FP.BF16.F32.PACK_AB R93, R90, R93 ;  /* 0x0000005d5a5d723e */ /* 0x000fe400000010ff */
[C---:B------:R-:W-:Y:S02]  /*81c0*/  IADD3 R99, P2, R8.reuse, 0x60, RZ ;  /* 0x0000006008637810 */ /* 0x040fe40007f5e0ff */
[----:B------:R-:W-:Y:S02]  /*81d0*/  IADD3 R107, P5, R8, 0x4040, RZ ;  /* 0x00004040086b7810 */ /* 0x000fe40007fbe0ff */
[----:B------:R-:W-:Y:S01]  /*81e0*/  F2FP.BF16.F32.PACK_AB R57, R57, R60 ;  /* 0x0000003c3939723e */ /* 0x000fe200000010ff */
[--C-:B------:R-:W-:Y:S01]  /*81f0*/  IMAD.X R25, RZ, RZ, R9.reuse, P2 ;  /* 0x000000ffff197224 */ /* 0x100fe200010e0609 */
[----:B------:R-:W-:Y:S01]  /*8200*/  F2FP.BF16.F32.PACK_AB R89, R52, R89 ;  /* 0x000000593459723e */ /* 0x000fe200000010ff */
[--C-:B------:R-:W-:Y:S01]  /*8210*/  IMAD.X R13, RZ, RZ, R9.reuse, P5 ;  /* 0x000000ffff0d7224 */ /* 0x100fe200028e0609 */
[----:B------:R-:W-:Y:S01]  /*8220*/  LOP3.LUT R8, R11, R8, RZ, 0x3c, !PT ;  /* 0x000000080b087212 */ /* 0x000fe200078e3cff */
[----:B------:R-:W-:Y:S01]  /*8230*/  IMAD.X R11, RZ, RZ, R9, P6 ;  /* 0x000000ffff0b7224 */ /* 0x000fe200030e0609 */
[----:B------:R-:W-:-:S02]  /*8240*/  LOP3.LUT R14, R10, R105, RZ, 0x3c, !PT ;  /* 0x000000690a0e7212 */ /* 0x000fc400078e3cff */
[----:B------:R-:W-:Y:S02]  /*8250*/  F2FP.BF16.F32.PACK_AB R46, R46, R47 ;  /* 0x0000002f2e2e723e */ /* 0x000fe400000010ff */
[----:B------:R-:W-:Y:S02]  /*8260*/  F2FP.BF16.F32.PACK_AB R43, R42, R43 ;  /* 0x0000002b2a2b723e */ /* 0x000fe400000010ff */
[----:B------:R-:W-:Y:S02]  /*8270*/  F2FP.BF16.F32.PACK_AB R36, R36, R37 ;  /* 0x000000252424723e */ /* 0x000fe400000010ff */
        /* <DEDUP_REMOVED lines=8> */
[----:B------:R-:W-:Y:S02]  /*8300*/  F2FP.BF16.F32.PACK_AB R41, R40, R41 ;  /* 0x000000292829723e */ /* 0x000fe400000010ff */
[----:B------:R-:W-:Y:S02]  /*8310*/  F2FP.BF16.F32.PACK_AB R35, R34, R35 ;  /* 0x000000232223723e */ /* 0x000fe400000010ff */
[----:B------:R-:W-:-:S02]  /*8320*/  F2FP.BF16.F32.PACK_AB R33, R32, R33 ;  /* 0x000000212021723e */ /* 0x000fc400000010ff */
        /* <DEDUP_REMOVED lines=19> */
[----:B------:R-:W-:Y:S02]  /*8460*/  MOV R21, R10 ;  /* 0x0000000a00157202 */ /* 0x000fe40000000f00 */
[----:B------:R-:W-:Y:S02]  /*8470*/  SEL R41, R41, R44, P0 ;  /* 0x0000002c29297207 */ /* 0x000fe40000000000 */
[----:B------:R-:W-:Y:S02]  /*8480*/  SEL R33, R33, R36, P0 ;  /* 0x0000002421217207 */ /* 0x000fe40000000000 */
[----:B------:R-:W-:Y:S02]  /*8490*/  SEL R35, R35, R38, P0 ;  /* 0x0000002623237207 */ /* 0x000fe40000000000 */
[----:B------:R-:W-:-:S02]  /*84a0*/  MOV R62, R14 ;  /* 0x0000000e003e7202 */ /* 0x000fc40000000f00 */
[----:B------:R-:W-:Y:S02]  /*84b0*/  MOV R68, R26 ;  /* 0x0000001a00447202 */ /* 0x000fe40000000f00 */
[----:B------:R-:W-:Y:S02]  /*84c0*/  LOP3.LUT R12, R99, 0x380, RZ, 0xc0, !PT ;  /* 0x00000380630c7812 */ /* 0x000fe400078ec0ff */
[----:B------:R-:W-:Y:S02]  /*84d0*/  MOV R52, R8 ;  /* 0x0000000800347202 */ /* 0x000fe40000000f00 */
[----:B------:R-:W-:Y:S02]  /*84e0*/  SHF.R.U64 R12, R12, 0x3, RZ ;  /* 0x000000030c0c7819 */ /* 0x000fe400000012ff */
[----:B------:R-:W-:Y:S02]  /*84f0*/  MOV R54, R28 ;  /* 0x0000001c00367202 */ /* 0x000fe40000000f00 */
[----:B------:R-:W-:-:S02]  /*8500*/  LOP3.LUT R24, R12, R99, RZ, 0x3c, !PT ;  /* 0x000000630c187212 */ /* 0x000fc400078e3cff */
[----:B------:R-:W-:Y:S02]  /*8510*/  LOP3.LUT R12, R107, 0x380, RZ, 0xc0, !PT ;  /* 0x000003806b0c7812 */ /* 0x000fe400078ec0ff */
[----:B------:R-:W-:Y:S02]  /*8520*/  MOV R66, R24 ;  /* 0x0000001800427202 */ /* 0x000fe40000000f00 */
[----:B------:R-:W-:Y:S02]  /*8530*/  SHF.R.U64 R12, R12, 0x3, RZ ;  /* 0x000000030c0c7819 */ /* 0x000fe400000012ff */
[----:B------:R-:W-:Y:S02]  /*8540*/  PLOP3.LUT P2, PT, PT, PT, UP0, 0x80, 0x0 ;  /* 0x000000000000781c */ /* 0x000fe40003f4f008 */
[----:B------:R-:W-:-:S04]  /*8550*/  LOP3.LUT R12, R12, R107, RZ, 0x3c, !PT ;  /* 0x0000006b0c0c7212 */ /* 0x000fc800078e3cff */
[----:B------:R-:W-:Y:S02]  /*8560*/  MOV R60, R12 ;  /* 0x0000000c003c7202 */ /* 0x000fe40000000f00 */
[----:B--2---:R-:W-:Y:S01]  /*8570*/  LOP3.LUT R4, R48, 0x2, RZ, 0x3c, !PT ;  /* 0x0000000230047812 */ /* 0x004fe200078e3cff */
[----:B------:R-:W-:Y:S04]  /*8580*/  SHFL.IDX PT, R31, R31, R48, 0x1c1f ;  /* 0x001c1f301f1f7589 */ /* 0x000fe800000e0000 */
[----:B------:R-:W0:Y:S04]  /*8590*/  SHFL.IDX PT, R10, R101, R4, 0x1c1f ;  /* 0x001c1f04650a7589 */ /* 0x000e2800000e0000 */
[----:B------:R-:W-:Y:S04]  /*85a0*/  SHFL.IDX PT, R37, R37, R48, 0x1c1f ;  /* 0x001c1f3025257589 */ /* 0x000fe800000e0000 */
[----:B------:R-:W-:Y:S04]  /*85b0*/  SHFL.IDX PT, R63, R63, R48, 0x1c1f ;  /* 0x001c1f303f3f7589 */ /* 0x000fe800000e0000 */
[----:B------:R-:W1:Y:S04]  /*85c0*/  SHFL.IDX PT, R14, R97, R4, 0x1c1f ;  /* 0x001c1f04610e7589 */ /* 0x000e6800000e0000 */
[----:B------:R-:W2:Y:S04]  /*85d0*/  SHFL.IDX PT, R32, R73, R4, 0x1c1f ;  /* 0x001c1f0449207589 */ /* 0x000ea800000e0000 */
[----:B------:R-:W-:Y:S04]  /*85e0*/  SHFL.IDX PT, R39, R39, R48, 0x1c1f ;  /* 0x001c1f3027277589 */ /* 0x000fe800000e0000 */
[----:B------:R-:W-:Y:S01]  /*85f0*/  SHFL.IDX PT, R67, R67, R48, 0x1c1f ;  /* 0x001c1f3043437589 */ /* 0x000fe200000e0000 */
[----:B0-----:R-:W-:-:S02]  /*8600*/  SEL R8, R31, R10, P0 ;  /* 0x0000000a1f087207 */ /* 0x001fc40000000000 */
        /* <DEDUP_REMOVED lines=9> */
[----:B------:R-:W1:Y:S04]  /*86a0*/  SHFL.IDX PT, R30, R89, R4, 0x1c1f ;  /* 0x001c1f04591e7589 */ /* 0x000e6800000e0000 */
[----:B------:R2:W4:Y:S04]  /*86b0*/  SHFL.IDX PT, R40, R57, R4, 0x1c1f ;  /* 0x001c1f0439287589 */ /* 0x00052800000e0000 */
[----:B------:R-:W-:Y:S01]  /*86c0*/  SHFL.IDX PT, R71, R71, R48, 0x1c1f ;  /* 0x001c1f3047477589 */ /* 0x000fe200000e0000 */
[----:B0-----:R-:W-:-:S02]  /*86d0*/  SEL R24, R39, R26, P0 ;  /* 0x0000001a27187207 */ /* 0x001fc40000000000 */
[----:B------:R-:W-:Y:S01]  /*86e0*/  SEL R26, R26, R39, P0 ;  /* 0x000000271a1a7207 */ /* 0x000fe20000000000 */
[----:B------:R-:W0:Y:S01]  /*86f0*/  SHFL.IDX PT, R42, R43, R4, 0x1c1f ;  /* 0x001c1f042b2a7589 */ /* 0x000e2200000e0000 */
[----:B---3--:R-:W-:Y:S01]  /*8700*/  SEL R13, R67, R34, P0 ;  /* 0x00000022430d7207 */ /* 0x008fe20000000000 */
[----:B------:R-:W-:Y:S01]  /*8710*/  BAR.SYNC.DEFER_BLOCKING 0x1, 0x100 ;  /* 0x0044000000007b1d */ /* 0x000fe20000010000 */
[----:B------:R-:W-:-:S05]  /*8720*/  SEL R15, R34, R67, P0 ;  /* 0x00000043220f7207 */ /* 0x000fca0000000000 */
[----:B------:R-:W-:Y:S01]  /*8730*/  UMOV UR4, URZ ;  /* 0x0000003f00047c82 */ /* 0x000fe20008000000 */
[----:B------:R-:W-:Y:S01]  /*8740*/  ULDC UR8, c[0x0][0xa88] ;  /* 0x0002a20000087ab9 */ /* 0x000fe20000000800 */
[----:B------:R-:W-:Y:S01]  /*8750*/  SHFL.IDX PT, R47, R47, R48, 0x1c1f ;  /* 0x001c1f302f2f7589 */ /* 0x000fe200000e0000 */
[----:B-1----:R-:W-:Y:S01]  /*8760*/  SEL R28, R45, R30, P0 ;  /* 0x0000001e2d1c7207 */ /* 0x002fe20000000000 */
[----:B--2---:R-:W1:Y:S01]  /*8770*/  LDC R57, c[0x0][0xbe8] ;  /* 0x0002fa00ff397b82 */ /* 0x004e620000000800 */
[----:B------:R-:W-:Y:S01]  /*8780*/  SEL R30, R30, R45, P0 ;  /* 0x0000002d1e1e7207 */ /* 0x000fe20000000000 */
[----:B------:R-:W-:Y:S01]  /*8790*/  SHFL.IDX PT, R49, R49, R48, 0x1c1f ;  /* 0x001c1f3031317589 */ /* 0x000fe200000e0000 */
[----:B----4-:R-:W-:Y:S02]  /*87a0*/  SEL R25, R69, R40, P0 ;  /* 0x0000002845197207 */ /* 0x010fe40000000000 */
[----:B------:R-:W-:Y:S01]  /*87b0*/  SEL R27, R40, R69, P0 ;  /* 0x00000045281b7207 */ /* 0x000fe20000000000 */
[----:B------:R-:W-:Y:S04]  /*87c0*/  SHFL.IDX PT, R75, R75, R48, 0x1c1f ;  /* 0x001c1f304b4b7589 */ /* 0x000fe800000e0000 */
[----:B------:R-:W2:Y:S01]  /*87d0*/  SHFL.IDX PT, R20, R41, R4, 0x1c1f ;  /* 0x001c1f0429147589 */ /* 0x000ea200000e0000 */
[----:B0-----:R-:W-:-:S02]  /*87e0*/  SEL R29, R71, R42, P0 ;  /* 0x0000002a471d7207 */ /* 0x001fc40000000000 */
[----:B------:R-:W-:Y:S01]  /*87f0*/  SEL R31, R42, R71, P0 ;  /* 0x000000472a1f7207 */ /* 0x000fe20000000000 */
[----:B------:R-:W0:Y:S04]  /*8800*/  SHFL.IDX PT, R36, R33, R4, 0x1c1f ;  /* 0x001c1f0421247589 */ /* 0x000e2800000e0000 */
[----:B------:R-:W3:Y:S04]  /*8810*/  SHFL.IDX PT, R46, R35, R4, 0x1c1f ;  /* 0x001c1f04232e7589 */ /* 0x000ee800000e0000 */
[----:B------:R-:W-:Y:S04]  /*8820*/  SHFL.IDX PT, R53, R53, R48, 0x1c1f ;  /* 0x001c1f3035357589 */ /* 0x000fe800000e0000 */
[----:B------:R-:W-:Y:S04]  /*8830*/  SHFL.IDX PT, R77, R77, R48, 0x1c1f ;  /* 0x001c1f304d4d7589 */ /* 0x000fe800000e0000 */
[----:B------:R-:W4:Y:S04]  /*8840*/  SHFL.IDX PT, R38, R55, R4, 0x1c1f ;  /* 0x001c1f0437267589 */ /* 0x000f2800000e0000 */
[----:B------:R-:W1:Y:S01]  /*8850*/  SHFL.IDX PT, R50, R79, R4, 0x1c1f ;  /* 0x001c1f044f327589 */ /* 0x000e6200000e0000 */
[----:B--2---:R-:W-:-:S02]  /*8860*/  SEL R32, R47, R20, P0 ;  /* 0x000000142f207207 */ /* 0x004fc40000000000 */
[----:B------:R-:W-:Y:S01]  /*8870*/  SEL R34, R20, R47, P0 ;  /* 0x0000002f14227207 */ /* 0x000fe20000000000 */
[----:B------:R-:W-:Y:S01]  /*8880*/  SHFL.IDX PT, R81, R81, R48, 0x1c1f ;  /* 0x001c1f3051517589 */ /* 0x000fe200000e0000 */
[----:B0-----:R-:W-:Y:S02]  /*8890*/  SEL R40, R49, R36, P0 ;  /* 0x0000002431287207 */ /* 0x001fe40000000000 */
[----:B------:R-:W-:Y:S01]  /*88a0*/  SEL R42, R36, R49, P0 ;  /* 0x00000031242a7207 */ /* 0x000fe20000000000 */
[----:B------:R-:W0:Y:S01]  /*88b0*/  SHFL.IDX PT, R56, R83, R4, 0x1c1f ;  /* 0x001c1f0453387589 */ /* 0x000e2200000e0000 */
[----:B---3--:R-:W-:Y:S02]  /*88c0*/  SEL R33, R75, R46, P0 ;  /* 0x0000002e4b217207 */ /* 0x008fe40000000000 */
[----:B------:R-:W-:Y:S01]  /*88d0*/  SEL R35, R46, R75, P0 ;  /* 0x0000004b2e237207 */ /* 0x000fe20000000000 */
[----:B------:R-:W-:Y:S04]  /*88e0*/  SHFL.IDX PT, R59, R59, R48, 0x1c1f ;  /* 0x001c1f303b3b7589 */ /* 0x000fe800000e0000 */
[----:B------:R-:W-:Y:S04]  /*88f0*/  SHFL.IDX PT, R85, R85, R48, 0x1c1f ;  /* 0x001c1f3055557589 */ /* 0x000fe800000e0000 */
[----:B------:R-:W2:Y:S01]  /*8900*/  SHFL.IDX PT, R44, R61, R4, 0x1c1f ;  /* 0x001c1f043d2c7589 */ /* 0x000ea200000e0000 */
[----:B----4-:R-:W-:-:S02]  /*8910*/  SEL R36, R53, R38, P0 ;  /* 0x0000002635247207 */ /* 0x010fc40000000000 */
[----:B------:R-:W-:Y:S01]  /*8920*/  SEL R38, R38, R53, P0 ;  /* 0x0000003526267207 */ /* 0x000fe20000000000 */
[----:B------:R-:W3:Y:S01]  /*8930*/  SHFL.IDX PT, R58, R87, R4, 0x1c1f ;  /* 0x001c1f04573a7589 */ /* 0x000ee200000e0000 */
[----:B-1----:R-:W-:Y:S02]  /*8940*/  SEL R41, R77, R50, P0 ;  /* 0x000000324d297207 */ /* 0x002fe40000000000 */
[----:B------:R-:W-:Y:S01]  /*8950*/  SEL R43, R50, R77, P0 ;  /* 0x0000004d322b7207 */ /* 0x000fe20000000000 */
[----:B------:R2:W-:Y:S04]  /*8960*/  STSM.16.M88.4 [R52], R8 ;  /* 0x0000000834007844 */ /* 0x0005e80000000200 */
[----:B------:R1:W-:Y:S01]  /*8970*/  STSM.16.M88.4 [R54], R12 ;  /* 0x0000000c36007844 */ /* 0x0003e20000000200 */
[----:B0-----:R-:W-:-:S02]  /*8980*/  SEL R37, R81, R56, P0 ;  /* 0x0000003851257207 */ /* 0x001fc40000000000 */
[----:B------:R-:W-:Y:S01]  /*8990*/  SEL R39, R56, R81, P0 ;  /* 0x0000005138277207 */ /* 0x000fe20000000000 */
[----:B------:R0:W-:Y:S04]  /*89a0*/  STSM.16.M88.4 [R68], R24 ;  /* 0x0000001844007844 */ /* 0x0001e80000000200 */
[----:B------:R0:W-:Y:S01]  /*89b0*/  STSM.16.M88.4 [R66], R28 ;  /* 0x0000001c42007844 */ /* 0x0001e20000000200 */
[----:B--2---:R-:W-:-:S03]  /*89c0*/  SEL R52, R59, R44, P0 ;  /* 0x0000002c3b347207 */ /* 0x004fc60000000000 */
[----:B------:R0:W-:Y:S01]  /*89d0*/  STSM.16.M88.4 [R64], R32 ;  /* 0x0000002040007844 */ /* 0x0001e20000000200 */
[----:B------:R-:W-:Y:S01]  /*89e0*/  IMAD.U32 R8, RZ, RZ, UR6 ;  /* 0x00000006ff087e24 */ /* 0x000fe2000f8e00ff */
[----:B-1----:R-:W-:Y:S02]  /*89f0*/  SEL R54, R44, R59, P0 ;  /* 0x0000003b2c367207 */ /* 0x002fe40000000000 */
[----:B------:R0:W-:Y:S01]  /*8a00*/  STSM.16.M88.4 [R62], R40 ;  /* 0x000000283e007844 */ /* 0x0001e20000000200 */
[----:B---3--:R-:W-:Y:S01]  /*8a10*/  SEL R53, R85, R58, P0 ;  /* 0x0000003a55357207 */ /* 0x008fe20000000000 */
[----:B------:R-:W-:Y:S01]  /*8a20*/  IMAD.U32 R9, RZ, RZ, UR7 ;  /* 0x00000007ff097e24 */ /* 0x000fe2000f8e00ff */
[----:B------:R-:W-:Y:S01]  /*8a30*/  SEL R55, R58, R85, P0 ;  /* 0x000000553a377207 */ /* 0x000fe20000000000 */
[----:B------:R0:W-:Y:S01]  /*8a40*/  STSM.16.M88.4 [R60], R36 ;  /* 0x000000243c007844 */ /* 0x0001e20000000200 */
[----:B------:R-:W-:-:S03]  /*8a50*/  ULDC.64 UR6, c[0x0][0xc08] ;  /* 0x0003020000067ab9 */ /* 0x000fc60000000a00 */
[----:B------:R0:W-:Y:S01]  /*8a60*/  STSM.16.M88.4 [R21], R52 ;  /* 0x0000003415007844 */ /* 0x0001e20000000200 */
[----:B------:R-:W-:Y:S06]  /*8a70*/  BAR.SYNC.DEFER_BLOCKING 0x1, 0x100 ;  /* 0x0044000000007b1d */ /* 0x000fec0000010000 */
[----:B------:R-:W2:Y:S01]  /*8a80*/  @P2 LDG.E R4, desc[UR52][R8.64] ;  /* 0x0000003408042981 */ /* 0x000ea2000c1e1900 */
[----:B------:R-:W-:Y:S01]  /*8a90*/  UISETP.NE.U32.AND UP1, UPT, UR6, URZ, UPT ;  /* 0x0000003f0600728c */ /* 0x000fe2000bf25070 */
[----:B------:R-:W-:Y:S01]  /*8aa0*/  ISETP.NE.AND P1, PT, R57, 0x1, PT ;  /* 0x000000013900780c */ /* 0x000fe20003f25270 */
[----:B------:R-:W-:-:S02]  /*8ab0*/  IMAD.U32 R13, RZ, RZ, UR41 ;  /* 0x00000029ff0d7e24 */ /* 0x000fc4000f8e00ff */
[----:B------:R-:W-:-:S06]  /*8ac0*/  UISETP.NE.AND.EX UP1, UPT, UR7, URZ, UPT, UP1 ;  /* 0x0000003f0700728c */ /* 0x000fcc000bf25310 */
[----:B------:R-:W-:-:S04]  /*8ad0*/  PLOP3.LUT P0, PT, PT, PT, UP1, 0x80, 0x0 ;  /* 0x000000000000781c */ /* 0x000fc80003f0f018 */
[----:B------:R-:W1:Y:S01]  /*8ae0*/  @P1 LDC R10, c[0x0][0xbec] ;  /* 0x0002fb00ff0a1b82 */ /* 0x000e620000000800 */
[----:B------:R-:W-:-:S04]  /*8af0*/  @UP1 ULEA UR6, UP2, UR38, UR6, 0x2 ;  /* 0x0000000626061291 */ /* 0x000fc8000f84103f */
[----:B------:R-:W-:Y:S02]  /*8b00*/  @UP1 ULEA.HI.X UR7, UR38, UR7, UR39, 0x2, UP2 ;  /* 0x0000000726071291 */ /* 0x000fe400090f1427 */
[----:B------:R-:W-:Y:S01]  /*8b10*/  IMAD.U32 R14, RZ, RZ, UR6 ;  /* 0x00000006ff0e7e24 */ /* 0x000fe2000f8e00ff */
[----:B------:R-:W3:Y:S03]  /*8b20*/  @P1 LDC R12, c[0x0][0xbf0] ;  /* 0x0002fc00ff0c1b82 */ /* 0x000ee60000000800 */
[----:B------:R-:W-:Y:S02]  /*8b30*/  MOV R15, UR7 ;  /* 0x00000007000f7c02 */ /* 0x000fe40008000f00 */
[----:B--2---:R-:W-:Y:S01]  /*8b40*/  @P2 R2UR UR4, R4 ;  /* 0x00000000040422ca */ /* 0x004fe200000e0000 */
[----:B------:R-:W-:-:S06]  /*8b50*/  IMAD.U32 R4, RZ, RZ, UR8 ;  /* 0x00000008ff047e24 */ /* 0x000fcc000f8e00ff */
[----:B------:R0:W5:Y:S01]  /*8b60*/  @P0 LDG.E R4, desc[UR52][R14.64] ;  /* 0x000000340e040981 */ /* 0x000162000c1e1900 */
[----:B-1-3--:R-:W-:Y:S07]  /*8b70*/  @P0 BRA `(.L_x_7140) ;  /* 0x0000000000100947 */ /* 0x00afee0003800000 */
[----:B------:R-:W-:Y:S05]  /*8b80*/  @!P2 BRA `(.L_x_7140) ;  /* 0x00000000000ca947 */ /* 0x000fea0003800000 */
[----:B------:R-:W2:Y:S04]  /*8b90*/  LDG.E R11, desc[UR52][R8.64] ;  /* 0x00000034080b7981 */ /* 0x000ea8000c1e1900 */
[----:B-----5:R-:W2:Y:S02]  /*8ba0*/  LDG.E R4, desc[UR52][R8.64+0x4] ;  /* 0x0000043408047981 */ /* 0x020ea4000c1e1900 */
[----:B--2---:R-:W-:-:S07]  /*8bb0*/  IMAD.IADD R4, R4, 0x1, -R11 ;  /* 0x0000000104047824 */ /* 0x004fce00078e0a0b */
.L_x_7140:
[----:B------:R-:W-:Y:S01]  /*8bc0*/  USHF.R.S32.HI UR14, URZ, 0x1f, UR42 ;  /* 0x0000001f3f0e7899 */ /* 0x000fe2000801142a */
[----:B------:R-:W-:Y:S01]  /*8bd0*/  IMAD R11, R13, 0x80, R170 ;  /* 0x000000800d0b7824 */ /* 0x000fe200078e02aa */
[----:B------:R-:W-:Y:S01]  /*8be0*/  ULDC.64 UR12, c[0x0][0xb90] ;  /* 0x0002e400000c7ab9 */ /* 0x000fe20000000a00 */
[----:B------:R-:W-:Y:S01]  /*8bf0*/  USHF.R.S32.HI UR9, URZ, 0x1f, UR4 ;  /* 0x0000001f3f097899 */ /* 0x000fe20008011404 */
[----:B0----5:R-:W-:Y:S01]  /*8c00*/  IMAD R53, R4, R57, RZ ;  /* 0x0000003904357224 */ /* 0x021fe200078e02ff */
[----:B------:R-:W-:Y:S01]  /*8c10*/  UIMAD UR10, UR14, UR12, URZ ;  /* 0x0000000c0e0a72a4 */ /* 0x000fe2000f8e023f */
[----:B------:R-:W-:Y:S01]  /*8c20*/  @P1 IMAD.HI.U32 R9, R11, R10, RZ ;  /* 0x0000000a0b091227 */ /* 0x000fe200078e00ff */
[----:B------:R-:W-:Y:S01]  /*8c30*/  UMOV UR8, UR4 ;  /* 0x0000000400087c82 */ /* 0x000fe20008000000 */
[----:B------:R-:W-:Y:S02]  /*8c40*/  USEL UR39, UR39, URZ, !UP0 ;  /* 0x0000003f27277287 */ /* 0x000fe4000c000000 */
        /* <DEDUP_REMOVED lines=35> */
[C---:B------:R-:W-:Y:S01]  /*8e80*/  LEA R14, P4, R8.reuse, UR6, 0x2 ;  /* 0x00000006080e7c11 */ /* 0x040fe2000f8810ff */
[----:B------:R-:W-:Y:S01]  /*8e90*/  IMAD.IADD R9, R9, 0x1, R15 ;  /* 0x0000000109097824 */ /* 0x000fe200078e020f */
[----:B------:R-:W-:Y:S01]  /*8ea0*/  LOP3.LUT P0, RZ, R19, 0x3, RZ, 0xc0, !PT ;  /* 0x0000000313ff7812 */ /* 0x000fe2000780c0ff */
[----:B------:R-:W-:Y:S01]  /*8eb0*/  IMAD.X R11, RZ, RZ, R7, P2 ;  /* 0x000000ffff0b7224 */ /* 0x000fe200010e0607 */
[----:B------:R-:W-:Y:S01]  /*8ec0*/  LOP3.LUT R10, R13, 0x380, RZ, 0xc0, !PT ;  /* 0x000003800d0a7812 */ /* 0x000fe200078ec0ff */
[----:B------:R-:W-:Y:S01]  /*8ed0*/  SHFL.IDX PT, R20, R14, RZ, 0x1c1f ;  /* 0x001c1fff0e147589 */ /* 0x000fe200000e0000 */
[----:B------:R-:W-:Y:S01]  /*8ee0*/  LEA.HI.X R26, R8, UR7, R9, 0x2, P4 ;  /* 0x00000007081a7c11 */ /* 0x000fe2000a0f1409 */
[----:B------:R-:W-:Y:S01]  /*8ef0*/  IMAD.U32 R9, RZ, RZ, UR41 ;  /* 0x00000029ff097e24 */ /* 0x000fe2000f8e00ff */
[C---:B------:R-:W-:Y:S01]  /*8f00*/  IADD3 R45, P6, R6.reuse, 0x4000, RZ ;  /* 0x00004000062d7810 */ /* 0x040fe20007fde0ff */
[----:B------:R-:W-:Y:S01]  /*8f10*/  SHFL.IDX PT, R48, R14, 0x1, 0x1c1f ;  /* 0x003c1f000e307f89 */ /* 0x000fe200000e0000 */
[C---:B------:R-:W-:Y:S01]  /*8f20*/  IADD3 R41, P5, R6.reuse, 0x5000, RZ ;  /* 0x0000500006297810 */ /* 0x040fe20007fbe0ff */
[----:B------:R-:W-:Y:S01]  /*8f30*/  IMAD R28, R9, 0x80, R168 ;  /* 0x00000080091c7824 */ /* 0x000fe200078e02a8 */
[C---:B------:R-:W-:Y:S01]  /*8f40*/  IADD3 R37, P4, R6.reuse, 0x6000, RZ ;  /* 0x0000600006257810 */ /* 0x040fe20007f9e0ff */
[----:B------:R-:W0:Y:S01]  /*8f50*/  SHFL.IDX PT, R21, R26, RZ, 0x1c1f ;  /* 0x001c1fff1a157589 */ /* 0x000e2200000e0000 */
[----:B------:R-:W-:Y:S01]  /*8f60*/  LOP3.LUT R15, R6, 0x380, RZ, 0xc0, !PT ;  /* 0x00000380060f7812 */ /* 0x000fe200078ec0ff */
[C---:B------:R-:W-:Y:S01]  /*8f70*/  VIADD R8, R28.reuse, 0x8 ;  /* 0x000000081c087836 */ /* 0x040fe20000000000 */
[----:B------:R-:W-:Y:S01]  /*8f80*/  ISETP.GE.OR P2, PT, R28, R53, P0 ;  /* 0x000000351c00720c */ /* 0x000fe20000746670 */
[----:B------:R-:W1:Y:S01]  /*8f90*/  SHFL.IDX PT, R49, R26, 0x1, 0x1c1f ;  /* 0x003c1f001a317f89 */ /* 0x000e6200000e0000 */
[----:B------:R-:W-:-:S02]  /*8fa0*/  SHF.R.U64 R10, R10, 0x3, RZ ;  /* 0x000000030a0a7819 */ /* 0x000fc400000012ff */
[----:B------:R-:W-:Y:S02]  /*8fb0*/  ISETP.GE.OR P0, PT, R8, R53, P0 ;  /* 0x000000350800720c */ /* 0x000fe40000706670 */
[----:B------:R-:W-:Y:S02]  /*8fc0*/  LOP3.LUT R44, R45, 0x380, RZ, 0xc0, !PT ;  /* 0x000003802d2c7812 */ /* 0x000fe400078ec0ff */
[----:B------:R-:W-:Y:S02]  /*8fd0*/  LOP3.LUT R40, R41, 0x380, RZ, 0xc0, !PT ;  /* 0x0000038029287812 */ /* 0x000fe400078ec0ff */
[----:B------:R-:W-:Y:S02]  /*8fe0*/  LOP3.LUT R36, R37, 0x380, RZ, 0xc0, !PT ;  /* 0x0000038025247812 */ /* 0x000fe400078ec0ff */
[----:B------:R-:W-:Y:S02]  /*8ff0*/  SHF.R.U64 R15, R15, 0x3, RZ ;  /* 0x000000030f0f7819 */ /* 0x000fe400000012ff */
[----:B------:R-:W-:Y:S01]  /*9000*/  LOP3.LUT R10, R10, R13, RZ, 0x3c, !PT ;  /* 0x0000000d0a0a7212 */ /* 0x000fe200078e3cff */
[----:B------:R-:W-:Y:S01]  /*9010*/  IMAD.X R13, RZ, RZ, R7, P3 ;  /* 0x000000ffff0d7224 */ /* 0x000fe200018e0607 */
[----:B------:R-:W-:Y:S01]  /*9020*/  IADD3 R9, P3, R6, 0x7000, RZ ;  /* 0x0000700006097810 */ /* 0x000fe20007f7e0ff */
[----:B------:R-:W-:Y:S01]  /*9030*/  UIMAD UR8, UR9, UR10, URZ ;  /* 0x0000000a090872a4 */ /* 0x000fe2000f8e023f */
[----:B------:R-:W-:-:S02]  /*9040*/  SHF.R.U64 R44, R44, 0x3, RZ ;  /* 0x000000032c2c7819 */ /* 0x000fc400000012ff */
[----:B------:R-:W-:Y:S01]  /*9050*/  SHF.R.U64 R40, R40, 0x3, RZ ;  /* 0x0000000328287819 */ /* 0x000fe200000012ff */
[----:B0-----:R0:W-:Y:S01]  /*9060*/  @!P2 ST.E desc[UR52][R20.64], R5 ;  /* 0x000000051400a985 */ /* 0x0011e2000c101934 */
[----:B------:R-:W-:Y:S02]  /*9070*/  SHF.R.U64 R36, R36, 0x3, RZ ;  /* 0x0000000324247819 */ /* 0x000fe400000012ff */
[----:B------:R-:W-:Y:S01]  /*9080*/  LOP3.LUT R6, R15, R6, RZ, 0x3c, !PT ;  /* 0x000000060f067212 */ /* 0x000fe200078e3cff */
[----:B------:R-:W-:Y:S01]  /*9090*/  UIMAD.WIDE.U32 UR6, UR4, UR10, URZ ;  /* 0x0000000a040672a5 */ /* 0x000fe2000f8e003f */
[----:B------:R-:W-:Y:S01]  /*90a0*/  LOP3.LUT R44, R44, R45, RZ, 0x3c, !PT ;  /* 0x0000002d2c2c7212 */ /* 0x000fe200078e3cff */
[----:B------:R-:W-:Y:S01]  /*90b0*/  UIMAD UR8, UR4, UR11, UR8 ;  /* 0x0000000b040872a4 */ /* 0x000fe2000f8e0208 */
[----:B------:R-:W-:Y:S01]  /*90c0*/  LOP3.LUT R40, R40, R41, RZ, 0x3c, !PT ;  /* 0x0000002928287212 */ /* 0x000fe200078e3cff */
[----:B-1----:R1:W-:Y:S01]  /*90d0*/  @!P0 ST.E desc[UR52][R48.64], R0 ;  /* 0x0000000030008985 */ /* 0x0023e2000c101934 */
[----:B------:R-:W-:Y:S01]  /*90e0*/  LOP3.LUT R36, R36, R37, RZ, 0x3c, !PT ;  /* 0x0000002524247212 */ /* 0x000fe200078e3cff */
[--C-:B------:R-:W-:Y:S01]  /*90f0*/  IMAD.X R45, RZ, RZ, R7.reuse, P6 ;  /* 0x000000ffff2d7224 */ /* 0x100fe200030e0607 */
[----:B------:R-:W-:Y:S01]  /*9100*/  IADD3.X R37, RZ, R7, RZ, P4, !PT ;  /* 0x00000007ff257210 */ /* 0x000fe200027fe4ff */
[----:B0-----:R-:W0:Y:S01]  /*9110*/  @P1 LDC R5, c[0x0][0xbec] ;  /* 0x0002fb00ff051b82 */ /* 0x001e220000000800 */
[--C-:B------:R-:W-:Y:S01]  /*9120*/  IMAD.X R41, RZ, RZ, R7.reuse, P5 ;  /* 0x000000ffff297224 */ /* 0x100fe200028e0607 */
[----:B------:R2:W5:Y:S01]  /*9130*/  LD.E.128 R28, desc[UR52][R6.64] ;  /* 0x00000034061c7980 */ /* 0x000562000c101d00 */
[----:B------:R-:W-:Y:S01]  /*9140*/  IMAD.X R33, RZ, RZ, R7, P3 ;  /* 0x000000ffff217224 */ /* 0x000fe200018e0607 */
[----:B------:R-:W-:Y:S01]  /*9150*/  ULDC.64 UR10, c[0x0][0xae8] ;  /* 0x0002ba00000a7ab9 */ /* 0x000fe20000000a00 */
[----:B------:R-:W-:-:S03]  /*9160*/  LOP3.LUT R4, R9, 0x380, RZ, 0xc0, !PT ;  /* 0x0000038009047812 */ /* 0x000fc600078ec0ff */
[----:B------:R-:W3:Y:S01]  /*9170*/  @P1 LDC R21, c[0x0][0xbf0] ;  /* 0x0002fc00ff151b82 */ /* 0x000ee20000000800 */
[----:B-1----:R-:W-:Y:S01]  /*9180*/  IMAD R0, R17, 0x20, R18 ;  /* 0x0000002011007824 */ /* 0x002fe200078e0212 */
[----:B------:R-:W-:Y:S01]  /*9190*/  UIADD3 UR7, UR7, UR8, URZ ;  /* 0x0000000807077290 */ /* 0x000fe2000fffe03f */
[----:B------:R-:W-:Y:S01]  /*91a0*/  SHF.R.U64 R4, R4, 0x3, RZ ;  /* 0x0000000304047819 */ /* 0x000fe200000012ff */
[----:B--2---:R-:W-:Y:S01]  /*91b0*/  IMAD.U32 R7, RZ, RZ, UR41 ;  /* 0x00000029ff077e24 */ /* 0x004fe2000f8e00ff */
[----:B------:R-:W-:Y:S01]  /*91c0*/  UIMAD UR4, UR14, UR10, URZ ;  /* 0x0000000a0e0472a4 */ /* 0x000fe2000f8e023f */
[----:B------:R-:W5:Y:S01]  /*91d0*/  LD.E.128 R24, desc[UR52][R24.64] ;  /* 0x0000003418187980 */ /* 0x000f62000c101d00 */
[----:B------:R-:W-:Y:S01]  /*91e0*/  UIMAD.WIDE.U32 UR6, UR42, UR10, UR6 ;  /* 0x0000000a2a0672a5 */ /* 0x000fe2000f8e0006 */
[----:B------:R-:W-:Y:S01]  /*91f0*/  IMAD R20, R7, 0x80, R0 ;  /* 0x0000008007147824 */ /* 0x000fe200078e0200 */
[----:B------:R-:W-:Y:S01]  /*9200*/  UIMAD UR4, UR42, UR11, UR4 ;  /* 0x0000000b2a0472a4 */ /* 0x000fe2000f8e0204 */
[----:B------:R-:W-:Y:S01]  /*9210*/  LOP3.LUT R32, R4, R9, RZ, 0x3c, !PT ;  /* 0x0000000904207212 */ /* 0x000fe200078e3cff */
[----:B------:R-:W-:Y:S01]  /*9220*/  ULDC.64 UR8, c[0x0][0xaf0] ;  /* 0x0002bc0000087ab9 */ /* 0x000fe20000000a00 */
[----:B------:R-:W-:Y:S01]  /*9230*/  IMAD.MOV.U32 R7, RZ, RZ, R20 ;  /* 0x000000ffff077224 */ /* 0x000fe200078e0014 */
[----:B------:R-:W-:Y:S01]  /*9240*/  UIADD3 UR7, UR7, UR4, URZ ;  /* 0x0000000407077290 */ /* 0x000fe2000fffe03f */
[----:B------:R-:W5:Y:S01]  /*9250*/  LD.E.128 R12, desc[UR52][R12.64] ;  /* 0x000000340c0c7980 */ /* 0x000f62000c101d00 */
[----:B0-----:R-:W-:Y:S01]  /*9260*/  @P1 IMAD.HI.U32 R0, R20, R5, RZ ;  /* 0x0000000514001227 */ /* 0x001fe200078e00ff */
[----:B------:R-:W-:-:S02]  /*9270*/  UIMAD UR4, UR39, UR8, URZ ;  /* 0x00000008270472a4 */ /* 0x000fc4000f8e023f */
[----:B------:R-:W5:Y:S01]  /*9280*/  LD.E.128 R8, desc[UR52][R10.64] ;  /* 0x000000340a087980 */ /* 0x000f62000c101d00 */
[----:B------:R-:W-:Y:S02]  /*9290*/  UIMAD.WIDE.U32 UR6, UR38, UR8, UR6 ;  /* 0x00000008260672a5 */ /* 0x000fe4000f8e0006 */
[----:B------:R-:W-:Y:S01]  /*92a0*/  UIMAD UR4, UR38, UR9, UR4 ;  /* 0x00000009260472a4 */ /* 0x000fe2000f8e0204 */
[----:B------:R-:W5:Y:S01]  /*92b0*/  LD.E.128 R44, desc[UR52][R44.64] ;  /* 0x000000342c2c7980 */ /* 0x000f62000c101d00 */
[----:B---3--:R-:W-:Y:S02]  /*92c0*/  @P1 SHF.R.U32.HI R7, RZ, R21, R0 ;  /* 0x00000015ff071219 */ /* 0x008fe40000011600 */
[----:B------:R-:W-:Y:S01]  /*92d0*/  UIADD3 UR4, UR7, UR4, URZ ;  /* 0x0000000407047290 */ /* 0x000fe2000fffe03f */
[----:B------:R-:W-:Y:S01]  /*92e0*/  IMAD.U32 R4, RZ, RZ, UR6 ;  /* 0x00000006ff047e24 */ /* 0x000fe2000f8e00ff */
[----:B------:R-:W5:Y:S01]  /*92f0*/  LD.E.128 R40, desc[UR52][R40.64] ;  /* 0x0000003428287980 */ /* 0x000f62000c101d00 */
[--C-:B------:R-:W-:Y:S01]  /*9300*/  SHF.R.S32.HI R0, RZ, 0x1f, R7.reuse ;  /* 0x0000001fff007819 */ /* 0x100fe20000011407 */
[----:B------:R-:W-:-:S02]  /*9310*/  IMAD.MOV R6, RZ, RZ, -R7 ;  /* 0x000000ffff067224 */ /* 0x000fc400078e0a07 */
[----:B------:R-:W-:Y:S01]  /*9320*/  IMAD.U32 R5, RZ, RZ, UR7 ;  /* 0x00000007ff057e24 */ /* 0x000fe2000f8e00ff */
[----:B------:R-:W-:Y:S01]  /*9330*/  ULDC.64 UR6, c[0x0][0xae0] ;  /* 0x0002b80000067ab9 */ /* 0x000fe20000000a00 */
[----:B------:R-:W-:Y:S01]  /*9340*/  IMAD R21, R57, R6, R20 ;  /* 0x0000000639157224 */ /* 0x000fe200078e0214 */
[----:B------:R-:W5:Y:S01]  /*9350*/  LD.E.128 R36, desc[UR52][R36.64] ;  /* 0x0000003424247980 */ /* 0x000f62000c101d00 */
[----:B------:R-:W-:Y:S02]  /*9360*/  IMAD R0, R0, UR6, RZ ;  /* 0x0000000600007c24 */ /* 0x000fe4000f8e02ff */
[----:B------:R-:W-:Y:S01]  /*9370*/  IMAD.U32 R5, RZ, RZ, UR4 ;  /* 0x00000004ff057e24 */ /* 0x000fe2000f8e00ff */
[----:B------:R-:W5:Y:S01]  /*9380*/  LD.E.128 R32, desc[UR52][R32.64] ;  /* 0x0000003420207980 */ /* 0x000f62000c101d00 */
[C---:B------:R-:W-:Y:S01]  /*9390*/  IMAD R49, R7.reuse, UR7, R0 ;  /* 0x0000000707317c24 */ /* 0x040fe2000f8e0200 */
[----:B------:R-:W-:Y:S01]  /*93a0*/  SHF.R.S32.HI R0, RZ, 0x1f, R21 ;  /* 0x0000001fff007819 */ /* 0x000fe20000011415 */
[----:B------:R-:W-:Y:S01]  /*93b0*/  @!PT LDS RZ, [RZ] ;  /* 0x00000000fffff984 */ /* 0x000fe20000000800 */
[----:B------:R-:W-:Y:S01]  /*93c0*/  @!PT LDS RZ, [RZ] ;  /* 0x00000000fffff984 */ /* 0x000fe20000000800 */
[----:B------:R-:W-:Y:S01]  /*93d0*/  @!PT LDS RZ, [RZ] ;  /* 0x00000000fffff984 */ /* 0x000fe20000000800 */
[----:B------:R-:W-:Y:S01]  /*93e0*/  @!PT LDS RZ, [RZ] ;  /* 0x00000000fffff984 */ /* 0x000fe20000000800 */
[----:B------:R0:W-:Y:S06]  /*93f0*/  MEMBAR.ALL.CTA ;  /* 0x0000000000007992 */ /* 0x0001ec0000008000 */
[----:B0-----:R-:W0:Y:S01]  /*9400*/  FENCE.VIEW.ASYNC.S ;  /* 0x00000000000073c6 */ /* 0x001e220000000000 */
[----:B------:R-:W-:Y:S01]  /*9410*/  IMAD.WIDE.U32 R4, R7, UR6, R4 ;  /* 0x0000000607047c25 */ /* 0x000fe2000f8e0004 */
[----:B------:R-:W-:-:S03]  /*9420*/  ULDC.64 UR6, c[0x0][0xad8] ;  /* 0x0002b60000067ab9 */ /* 0x000fc60000000a00 */
[----:B------:R-:W-:Y:S02]  /*9430*/  IMAD.U32 R55, RZ, RZ, UR41 ;  /* 0x00000029ff377e24 */ /* 0x000fe4000f8e00ff */
        /* <DEDUP_REMOVED lines=23> */
[----:B------:R-:W-:-:S11]  /*95b0*/  ISETP.GE.AND P3, PT, R16, UR4, PT ;  /* 0x0000000410007c0c */ /* 0x000fd6000bf66270 */
[-C--:B--2---:R-:W-:Y:S02]  /*95c0*/  @!P2 LEA R4, P4, R2, R7.reuse, 0x1 ;  /* 0x000000070204a211 */ /* 0x084fe400078808ff */
[----:B------:R-:W-:Y:S02]  /*95d0*/  @!P3 LEA R6, P5, R16, R7, 0x1 ;  /* 0x000000071006b211 */ /* 0x000fe400078a08ff */
[-C--:B0-----:R-:W-:Y:S02]  /*95e0*/  @!P2 LEA.HI.X R5, R2, R3.reuse, R193, 0x1, P4 ;  /* 0x000000030205a211 */ /* 0x081fe400020f0cc1 */
[----:B------:R-:W-:-:S03]  /*95f0*/  @!P3 LEA.HI.X R7, R16, R3, R192, 0x1, P5 ;  /* 0x000000031007b211 */ /* 0x000fc600028f0cc0 */
[----:B-----5:R3:W-:Y:S04]  /*9600*/  @!P2 ST.E.128 desc[UR52][R4.64], R28 ;  /* 0x0000001c0400a985 */ /* 0x0207e8000c101d34 */
[----:B------:R3:W-:Y:S02]  /*9610*/  @!P3 ST.E.128 desc[UR52][R6.64], R44 ;  /* 0x0000002c0600b985 */ /* 0x0007e4000c101d34 */
.L_x_7142:
[----:B------:R-:W-:Y:S05]  /*9620*/  BSYNC B1 ;  /* 0x0000000000017941 */ /* 0x000fea0003800000 */
.L_x_7141:
[----:B0-----:R0:W4:Y:S01]  /*9630*/  SHFL.IDX PT, R3, R21, 0x1, 0x181f ;  /* 0x00381f0015037f89 */ /* 0x00112200000e0000 */
[----:B------:R-:W-:Y:S03]  /*9640*/  BSSY B1, `(.L_x_7143) ;  /* 0x000000c000017945 */ /* 0x000fe60003800000 */
[----:B--23--:R0:W2:Y:S01]  /*9650*/  SHFL.IDX PT, R7, R20, 0x1, 0x181f ;  /* 0x00381f0014077f89 */ /* 0x00c0a200000e0000 */
[----:B------:R-:W-:Y:S05]  /*9660*/  @P0 BRA `(.L_x_7144) ;  /* 0x0000000000240947 */ /* 0x000fea0003800000 */
[----:B------:R-:W-:Y:S02]  /*9670*/  ULDC UR4, c[0x0][0xac8] ;  /* 0x0002b20000047ab9 */ /* 0x000fe40000000800 */
[----:B------:R-:W-:Y:S02]  /*9680*/  ISETP.GE.AND P3, PT, R2, UR4, PT ;  /* 0x0000000402007c0c */ /* 0x000fe4000bf66270 */
[----:B------:R-:W-:-:S11]  /*9690*/  ISETP.GE.AND P4, PT, R16, UR4, PT ;  /* 0x0000000410007c0c */ /* 0x000fd6000bf86270 */
[-C--:B--2---:R-:W-:Y:S02]  /*96a0*/  @!P3 LEA R4, P0, R2, R7.reuse, 0x1 ;  /* 0x000000070204b211 */ /* 0x084fe400078008ff */
[----:B------:R-:W-:Y:S02]  /*96b0*/  @!P4 LEA R6, P2, R16, R7, 0x1 ;  /* 0x000000071006c211 */ /* 0x000fe400078408ff */
[-C--:B----4-:R-:W-:Y:S02]  /*96c0*/  @!P3 LEA.HI.X R5, R2, R3.reuse, R193, 0x1, P0 ;  /* 0x000000030205b211 */ /* 0x090fe400000f0cc1 */
[----:B------:R-:W-:-:S03]  /*96d0*/  @!P4 LEA.HI.X R7, R16, R3, R192, 0x1, P2 ;  /* 0x000000031007c211 */ /* 0x000fc600010f0cc0 */
[----:B-----5:R3:W-:Y:S04]  /*96e0*/  @!P3 ST.E.128 desc[UR52][R4.64], R24 ;  /* 0x000000180400b985 */ /* 0x0207e8000c101d34 */
[----:B------:R3:W-:Y:S02]  /*96f0*/  @!P4 ST.E.128 desc[UR52][R6.64], R40 ;  /* 0x000000280600c985 */ /* 0x0007e4000c101d34 */
.L_x_7144:
[----:B------:R-:W-:Y:S05]  /*9700*/  BSYNC B1 ;  /* 0x0000000000017941 */ /* 0x000fea0003800000 */
.L_x_7143:
[----:B----4-:R4:W0:Y:S01]  /*9710*/  SHFL.IDX PT, R3, R21, 0x2, 0x181f ;  /* 0x00581f0015037f89 */ /* 0x01082200000e0000 */
        /* <DEDUP_REMOVED lines=12> */
.L_x_7146:
[----:B------:R-:W-:Y:S05]  /*97e0*/  BSYNC B1 ;  /* 0x0000000000017941 */ /* 0x000fea0003800000 */
.L_x_7145:
[----:B------:R-:W-:Y:S01]  /*97f0*/  IADD3 R0, R48, 0x60, RZ ;  /* 0x0000006030007810 */ /* 0x000fe20007ffe0ff */
[----:B01--4-:R-:W0:Y:S03]  /*9800*/  SHFL.IDX PT, R21, R21, 0x3, 0x181f ;  /* 0x00781f0015157f89 */ /* 0x013e2600000e0000 */
[----:B------:R-:W-:Y:S01]  /*9810*/  ISETP.GE.AND P0, PT, R0, R53, PT ;  /* 0x000000350000720c */ /* 0x000fe20003f06270 */
[----:B------:R1:W4:-:S12]  /*9820*/  SHFL.IDX PT, R3, R20, 0x3, 0x181f ;  /* 0x00781f0014037f89 */ /* 0x00031800000e0000 */
[----:B-1----:R-:W-:Y:S05]  /*9830*/  @P0 BRA `(.L_x_7147) ;  /* 0x0000000c001c0947 */ /* 0x002fea0003800000 */
[----:B------:R-:W-:Y:S02]  /*9840*/  ULDC UR4, c[0x0][0xac8] ;  /* 0x0002b20000047ab9 */ /* 0x000fe40000000800 */
[----:B------:R-:W-:-:S13]  /*9850*/  ISETP.GE.AND P1, PT, R2, UR4, PT ;  /* 0x0000000402007c0c */ /* 0x000fda000bf26270 */
[----:B---34-:R-:W-:-:S04]  /*9860*/  @!P1 LEA R4, P0, R2, R3, 0x1 ;  /* 0x0000000302049211 */ /* 0x018fc800078008ff */
[----:B0-----:R-:W-:Y:S02]  /*9870*/  @!P1 LEA.HI.X R5, R2, R21, R193, 0x1, P0 ;  /* 0x0000001502059211 */ /* 0x001fe400000f0cc1 */
[----:B------:R-:W-:-:S03]  /*9880*/  ISETP.GE.AND P0, PT, R16, UR4, PT ;  /* 0x0000000410007c0c */ /* 0x000fc6000bf06270 */
[----:B-----5:R1:W-:Y:S10]  /*9890*/  @!P1 ST.E.128 desc[UR52][R4.64], R8 ;  /* 0x0000000804009985 */ /* 0x0203f4000c101d34 */
[----:B------:R-:W-:Y:S05]  /*98a0*/  @P0 BRA `(.L_x_7147) ;  /* 0x0000000c00000947 */ /* 0x000fea0003800000 */
[----:B-1----:R-:W-:-:S04]  /*98b0*/  LEA R4, P0, R16, R3, 0x1 ;  /* 0x0000000310047211 */ /* 0x002fc800078008ff */
[----:B------:R-:W-:-:S05]  /*98c0*/  LEA.HI.X R5, R16, R21, R192, 0x1, P0 ;  /* 0x0000001510057211 */ /* 0x000fca00000f0cc0 */
[----:B------:R0:W-:Y:S01]  /*98d0*/  ST.E.128 desc[UR52][R4.64], R32 ;  /* 0x0000002004007985 */ /* 0x0001e2000c101d34 */
[----:B------:R-:W-:Y:S05]  /*98e0*/  BRA `(.L_x_7147) ;  /* 0x0000000800f07947 */ /* 0x000fea0003800000 */
.L_x_7139:
        /* <DEDUP_REMOVED lines=35> */
.L_x_7148:
        /* <DEDUP_REMOVED lines=46> */
.L_x_7150:
[----:B------:R-:W-:Y:S05]  /*9e00*/  BSYNC B1 ;  /* 0x0000000000017941 */ /* 0x000fea0003800000 */
.L_x_7149:
        /* <DEDUP_REMOVED lines=8> */
[----:B------:R-:W-:Y:S01]  /*9e90*/  BSSY B1, `(.L_x_7151) ;  /* 0x0000037000017945 */ /* 0x000fe20003800000 */
[----:B------:R-:W-:Y:S01]  /*9ea0*/  LEA R8, R8, R3, 0x7 ;  /* 0x0000000308087211 */ /* 0x000fe200078e38ff */
[----:B------:R-:W-:Y:S01]  /*9eb0*/  ULDC.64 UR12, c[0x0][0xae8] ;  /* 0x0002ba00000c7ab9 */ /* 0x000fe20000000a00 */
[----:B------:R-:W-:-:S02]  /*9ec0*/  UIADD3 UR7, UR7, UR8, URZ ;  /* 0x0000000807077290 */ /* 0x000fc4000fffe03f */
[----:B------:R-:W-:Y:S01]  /*9ed0*/  UIMAD UR4, UR10, UR12, URZ ;  /* 0x0000000c0a0472a4 */ /* 0x000fe2000f8e023f */
[----:B------:R-:W-:Y:S01]  /*9ee0*/  @P0 IMAD.HI.U32 R4, R8, R9, RZ ;  /* 0x0000000908040227 */ /* 0x000fe200078e00ff */
[----:B------:R-:W-:Y:S02]  /*9ef0*/  UIMAD.WIDE.U32 UR6, UR42, UR12, UR6 ;  /* 0x0000000c2a0672a5 */ /* 0x000fe4000f8e0006 */
[----:B------:R-:W-:Y:S01]  /*9f00*/  UIMAD UR4, UR42, UR13, UR4 ;  /* 0x0000000d2a0472a4 */ /* 0x000fe2000f8e0204 */
[----:B------:R-:W-:Y:S01]  /*9f10*/  IMAD.MOV.U32 R3, RZ, RZ, R8 ;  /* 0x000000ffff037224 */ /* 0x000fe200078e0008 */
[----:B------:R-:W-:Y:S02]  /*9f20*/  ULDC.64 UR8, c[0x0][0xaf0] ;  /* 0x0002bc0000087ab9 */ /* 0x000fe40000000a00 */
[----:B------:R-:W-:Y:S02]  /*9f30*/  UIADD3 UR7, UR7, UR4, URZ ;  /* 0x0000000407077290 */ /* 0x000fe4000fffe03f */
[----:B------:R-:W-:Y:S01]  /*9f40*/  UIMAD UR4, UR39, UR8, URZ ;  /* 0x00000008270472a4 */ /* 0x000fe2000f8e023f */
[----:B-1----:R-:W-:Y:S01]  /*9f50*/  @P0 SHF.R.U32.HI R3, RZ, R5, R4 ;  /* 0x00000005ff030219 */ /* 0x002fe20000011604 */
[----:B------:R-:W-:-:S02]  /*9f60*/  UIMAD.WIDE.U32 UR6, UR38, UR8, UR6 ;  /* 0x00000008260672a5 */ /* 0x000fc4000f8e0006 */
[----:B------:R-:W-:Y:S01]  /*9f70*/  UIMAD UR4, UR38, UR9, UR4 ;  /* 0x00000009260472a4 */ /* 0x000fe2000f8e0204 */
[--C-:B------:R-:W-:Y:S01]  /*9f80*/  SHF.R.S32.HI R4, RZ, 0x1f, R3.reuse ;  /* 0x0000001fff047819 */ /* 0x100fe20000011403 */
[----:B------:R-:W-:Y:S01]  /*9f90*/  IMAD.MOV R7, RZ, RZ, -R3 ;  /* 0x000000ffff077224 */ /* 0x000fe200078e0a03 */
[----:B------:R-:W-:Y:S01]  /*9fa0*/  ULDC.64 UR8, c[0x0][0xae0] ;  /* 0x0002b80000087ab9 */ /* 0x000fe20000000a00 */
[----:B------:R-:W-:Y:S02]  /*9fb0*/  UIADD3 UR4, UR7, UR4, URZ ;  /* 0x0000000407047290 */ /* 0x000fe4000fffe03f */
[----:B------:R-:W-:Y:S02]  /*9fc0*/  IMAD.U32 R5, RZ, RZ, UR7 ;  /* 0x00000007ff057e24 */ /* 0x000fe4000f8e00ff */
[----:B------:R-:W-:Y:S02]  /*9fd0*/  IMAD R6, R4, UR8, RZ ;  /* 0x0000000804067c24 */ /* 0x000fe4000f8e02ff */
[----:B------:R-:W-:Y:S01]  /*9fe0*/  IMAD.U32 R4, RZ, RZ, UR6 ;  /* 0x00000006ff047e24 */ /* 0x000fe2000f8e00ff */
[----:B------:R-:W-:Y:S01]  /*9ff0*/  ULDC.64 UR6, c[0x0][0xad8] ;  /* 0x0002b60000067ab9 */ /* 0x000fe20000000a00 */
[----:B------:R-:W-:-:S02]  /*a000*/  IMAD.U32 R5, RZ, RZ, UR4 ;  /* 0x00000004ff057e24 */ /* 0x000fc4000f8e00ff */
[----:B------:R-:W-:Y:S02]  /*a010*/  IMAD R7, R11, R7, R8 ;  /* 0x000000070b077224 */ /* 0x000fe400078e0208 */
[C---:B------:R-:W-:Y:S02]  /*a020*/  IMAD R9, R3.reuse, UR9, R6 ;  /* 0x0000000903097c24 */ /* 0x040fe4000f8e0206 */
        /* <DEDUP_REMOVED lines=22> */
[----:B------:R-:W-:-:S11]  /*a190*/  ISETP.GE.AND P5, PT, R16, UR4, PT ;  /* 0x0000000410007c0c */ /* 0x000fd6000bfa6270 */
[-C--:B-1----:R-:W-:Y:S02]  /*a1a0*/  @!P4 LEA R12, P2, R2, R7.reuse, 0x1 ;  /* 0x00000007020cc211 */ /* 0x082fe400078408ff */
[----:B------:R-:W-:Y:S02]  /*a1b0*/  @!P5 LEA R4, P3, R16, R7, 0x1 ;  /* 0x000000071004d211 */ /* 0x000fe400078608ff */
[-C--:B--2---:R-:W-:Y:S02]  /*a1c0*/  @!P4 LEA.HI.X R13, R2, R5.reuse, R193, 0x1, P2 ;  /* 0x00000005020dc211 */ /* 0x084fe400010f0cc1 */
[----:B------:R-:W-:-:S03]  /*a1d0*/  @!P5 LEA.HI.X R5, R16, R5, R192, 0x1, P3 ;  /* 0x000000051005d211 */ /* 0x000fc600018f0cc0 */
[----:B------:R3:W-:Y:S04]  /*a1e0*/  @!P4 ST.E.128 desc[UR52][R12.64], RZ ;  /* 0x000000ff0c00c985 */ /* 0x0007e8000c101d34 */
[----:B------:R3:W-:Y:S02]  /*a1f0*/  @!P5 ST.E.128 desc[UR52][R4.64], RZ ;  /* 0x000000ff0400d985 */ /* 0x0007e4000c101d34 */
.L_x_7152:
[----:B------:R-:W-:Y:S05]  /*a200*/  BSYNC B1 ;  /* 0x0000000000017941 */ /* 0x000fea0003800000 */
.L_x_7151:
[----:B--23--:R2:W3:Y:S01]  /*a210*/  SHFL.IDX PT, R5, R3, 0x1, 0x181f ;  /* 0x00381f0003057f89 */ /* 0x00c4e200000e0000 */
[----:B------:R-:W-:Y:S03]  /*a220*/  BSSY B1, `(.L_x_7153) ;  /* 0x000000c000017945 */ /* 0x000fe60003800000 */
[----:B-1----:R2:W1:Y:S01]  /*a230*/  SHFL.IDX PT, R7, R6, 0x1, 0x181f ;  /* 0x00381f0006077f89 */ /* 0x00246200000e0000 */
[----:B------:R-:W-:Y:S05]  /*a240*/  @P1 BRA `(.L_x_7154) ;  /* 0x0000000000241947 */ /* 0x000fea0003800000 */
[----:B------:R-:W-:Y:S02]  /*a250*/  ULDC UR4, c[0x0][0xac8] ;  /* 0x0002b20000047ab9 */ /* 0x000fe40000000800 */
[----:B------:R-:W-:Y:S02]  /*a260*/  ISETP.GE.AND P3, PT, R2, UR4, PT ;  /* 0x0000000402007c0c */ /* 0x000fe4000bf66270 */
[----:B------:R-:W-:-:S11]  /*a270*/  ISETP.GE.AND P4, PT, R16, UR4, PT ;  /* 0x0000000410007c0c */ /* 0x000fd6000bf86270 */
[-C--:B-1----:R-:W-:Y:S02]  /*a280*/  @!P3 LEA R12, P1, R2, R7.reuse, 0x1 ;  /* 0x00000007020cb211 */ /* 0x082fe400078208ff */
[----:B------:R-:W-:Y:S02]  /*a290*/  @!P4 LEA R4, P2, R16, R7, 0x1 ;  /* 0x000000071004c211 */ /* 0x000fe400078408ff */
[-C--:B---3--:R-:W-:Y:S02]  /*a2a0*/  @!P3 LEA.HI.X R13, R2, R5.reuse, R193, 0x1, P1 ;  /* 0x00000005020db211 */ /* 0x088fe400008f0cc1 */
[----:B------:R-:W-:-:S03]  /*a2b0*/  @!P4 LEA.HI.X R5, R16, R5, R192, 0x1, P2 ;  /* 0x000000051005c211 */ /* 0x000fc600010f0cc0 */
[----:B------:R4:W-:Y:S04]  /*a2c0*/  @!P3 ST.E.128 desc[UR52][R12.64], RZ ;  /* 0x000000ff0c00b985 */ /* 0x0009e8000c101d34 */
[----:B------:R4:W-:Y:S02]  /*a2d0*/  @!P4 ST.E.128 desc[UR52][R4.64], RZ ;  /* 0x000000ff0400c985 */ /* 0x0009e4000c101d34 */
.L_x_7154:
[----:B------:R-:W-:Y:S05]  /*a2e0*/  BSYNC B1 ;  /* 0x0000000000017941 */ /* 0x000fea0003800000 */
.L_x_7153:
[----:B---34-:R3:W4:Y:S01]  /*a2f0*/  SHFL.IDX PT, R5, R3, 0x2, 0x181f ;  /* 0x00581f0003057f89 */ /* 0x01872200000e0000 */
        /* <DEDUP_REMOVED lines=8> */
[-C--:B----4-:R-:W-:Y:S02]  /*a380*/  @!P2 LEA.HI.X R13, R2, R5.reuse, R193, 0x1, P0 ;  /* 0x00000005020da211 */ /* 0x090fe400000f0cc1 */
[----:B------:R-:W-:-:S03]  /*a390*/  @!P3 LEA.HI.X R5, R16, R5, R192, 0x1, P1 ;  /* 0x000000051005b211 */ /* 0x000fc600008f0cc0 */
[----:B------:R1:W-:Y:S04]  /*a3a0*/  @!P2 ST.E.128 desc[UR52][R12.64], RZ ;  /* 0x000000ff0c00a985 */ /* 0x0003e8000c101d34 */
[----:B------:R1:W-:Y:S02]  /*a3b0*/  @!P3 ST.E.128 desc[UR52][R4.64], RZ ;  /* 0x000000ff0400b985 */ /* 0x0003e4000c101d34 */
.L_x_7156:
[----:B------:R-:W-:Y:S05]  /*a3c0*/  BSYNC B1 ;  /* 0x0000000000017941 */ /* 0x000fea0003800000 */
.L_x_7155:
[----:B------:R-:W-:Y:S01]  /*a3d0*/  VIADD R0, R8, 0x60 ;  /* 0x0000006008007836 */ /* 0x000fe20000000000 */
[----:B0-23--:R-:W0:Y:S04]  /*a3e0*/  SHFL.IDX PT, R3, R3, 0x3, 0x181f ;  /* 0x00781f0003037f89 */ /* 0x00de2800000e0000 */
[----:B------:R-:W-:Y:S01]  /*a3f0*/  ISETP.GE.AND P0, PT, R0, R11, PT ;  /* 0x0000000b0000720c */ /* 0x000fe20003f06270 */
[----:B-1--4-:R1:W2:-:S12]  /*a400*/  SHFL.IDX PT, R5, R6, 0x3, 0x181f ;  /* 0x00781f0006057f89 */ /* 0x01229800000e0000 */
[----:B-1----:R-:W-:Y:S05]  /*a410*/  @P0 BRA `(.L_x_7147) ;  /* 0x0000000000240947 */ /* 0x002fea0003800000 */
[----:B------:R-:W-:Y:S02]  /*a420*/  ULDC UR4, c[0x0][0xac8] ;  /* 0x0002b20000047ab9 */ /* 0x000fe40000000800 */
[----:B------:R-:W-:Y:S02]  /*a430*/  ISETP.GE.AND P2, PT, R2, UR4, PT ;  /* 0x0000000402007c0c */ /* 0x000fe4000bf46270 */
[----:B------:R-:W-:-:S11]  /*a440*/  ISETP.GE.AND P3, PT, R16, UR4, PT ;  /* 0x0000000410007c0c */ /* 0x000fd6000bf66270 */
[-C--:B--2---:R-:W-:Y:S02]  /*a450*/  @!P2 LEA R6, P0, R2, R5.reuse, 0x1 ;  /* 0x000000050206a211 */ /* 0x084fe400078008ff */
[----:B------:R-:W-:Y:S02]  /*a460*/  @!P3 LEA R4, P1, R16, R5, 0x1 ;  /* 0x000000051004b211 */ /* 0x000fe400078208ff */
[-C--:B0-----:R-:W-:Y:S02]  /*a470*/  @!P2 LEA.HI.X R7, R2, R3.reuse, R193, 0x1, P0 ;  /* 0x000000030207a211 */ /* 0x081fe400000f0cc1 */
[----:B------:R-:W-:-:S03]  /*a480*/  @!P3 LEA.HI.X R5, R16, R3, R192, 0x1, P1 ;  /* 0x000000031005b211 */ /* 0x000fc600008f0cc0 */
[----:B------:R0:W-:Y:S04]  /*a490*/  @!P2 ST.E.128 desc[UR52][R6.64], RZ ;  /* 0x000000ff0600a985 */ /* 0x0001e8000c101d34 */
[----:B------:R0:W-:Y:S02]  /*a4a0*/  @!P3 ST.E.128 desc[UR52][R4.64], RZ ;  /* 0x000000ff0400b985 */ /* 0x0001e4000c101d34 */
.L_x_7147:
[----:B------:R-:W-:Y:S05]  /*a4b0*/  BSYNC B0 ;  /* 0x0000000000007941 */ /* 0x000fea0003800000 */
.L_x_7138:
[----:B------:R-:W-:Y:S02]  /*a4c0*/  ULDC UR4, c[0x0][0xc3c] ;  /* 0x00030f0000047ab9 */ /* 0x000fe40000000800 */
[----:B------:R-:W-:-:S13]  /*a4d0*/  ISETP.GE.AND P0, PT, R51, UR4, PT ;  /* 0x0000000433007c0c */ /* 0x000fda000bf06270 */
[----:B------:R-:W-:Y:S05]  /*a4e0*/  @!P0 BRA `(.L_x_7157) ;  /* 0xffffff68001c8947 */ /* 0x000fea000383ffff */
[----:B------:R-:W-:Y:S05]  /*a4f0*/  EXIT ;  /* 0x000000000000794d */ /* 0x000fea0003800000 */
.L_x_7110:
        /* <DEDUP_REMOVED lines=55> */
.L_x_7163:
        /* <DEDUP_REMOVED lines=12> */
.L_x_7162:
[----:B------:R-:W-:Y:S05]  /*a930*/  BSYNC B0 ;  /* 0x0000000000007941 */ /* 0x000fea0003800000 */
.L_x_7161:
        /* <DEDUP_REMOVED lines=21> */
.L_x_7159:
        /* <DEDUP_REMOVED lines=17> */
.L_x_7164:
[----:B---3--:R-:W-:Y:S01]  /*aba0*/  IMAD R16, R16, R11, R8 ;  /* 0x0000000b10107224 */ /* 0x008fe200078e0208 */
[----:B0-----:R-:W-:Y:S01]  /*abb0*/  IABS R2, R10 ;  /* 0x0000000a00027213 */ /* 0x001fe20000000000 */
[----:B------:R-:W-:Y:S01]  /*abc0*/  UIADD3 UR40, UR40, UR4, URZ ;  /* 0x0000000428287290 */ /* 0x000fe2000fffe03f */
[----:B-1----:R-:W-:Y:S01]  /*abd0*/  IADD3 R0, RZ, -R3, RZ ;  /* 0x80000003ff007210 */ /* 0x002fe20007ffe0ff */
        /* <DEDUP_REMOVED lines=24> */
.L_x_7160:
[----:B------:R-:W-:Y:S01]  /*ad60*/  IMAD.MOV.U32 R16, RZ, RZ, R7 ;  /* 0x000000ffff107224 */ /* 0x000fe200078e0007 */
[----:B------:R-:W-:Y:S01]  /*ad70*/  ULDC UR40, c[0x0][0xc3c] ;  /* 0x00030f0000287ab9 */ /* 0x000fe20000000800 */
[----:B------:R-:W-:Y:S02]  /*ad80*/  IMAD.MOV.U32 R17, RZ, RZ, RZ ;  /* 0x000000ffff117224 */ /* 0x000fe400078e00ff */
[----:B------:R-:W-:-:S07]  /*ad90*/  IMAD.MOV.U32 R18, RZ, RZ, RZ ;  /* 0x000000ffff127224 */ /* 0x000fce00078e00ff */
.L_x_7165:
[----:B------:R-:W-:Y:S01]  /*ada0*/  ISETP.NE.AND P0, PT, R5, RZ, PT ;  /* 0x000000ff0500720c */ /* 0x000fe20003f05270 */
[----:B------:R-:W-:-:S12]  /*adb0*/  IMAD.U32 R19, RZ, RZ, UR40 ;  /* 0x00000028ff137e24 */ /* 0x000fd8000f8e00ff */
[----:B------:R-:W0:Y:S01]  /*adc0*/  @!P0 S2R R3, SR_CgaCtaId ;  /* 0x0000000000038919 */ /* 0x000e220000008800 */
[----:B------:R-:W-:-:S04]  /*add0*/  @!P0 MOV R0, 0x400 ;  /* 0x0000040000008802 */ /* 0x000fc80000000f00 */
[----:B0-----:R-:W-:-:S05]  /*ade0*/  @!P0 LEA R0, R3, R0, 0x18 ;  /* 0x0000000003008211 */ /* 0x001fca00078ec0ff */
[----:B------:R0:W-:Y:S01]  /*adf0*/  @!P0 STS.128 [R0+0x228d0], R16 ;  /* 0x0228d01000008388 */ /* 0x0001e20000000c00 */
[----:B------:R-:W-:Y:S06]  /*ae00*/  BAR.ARV 0x5, 0x180 ;  /* 0x0146000000007b1d */ /* 0x000fec0000002000 */
.L_x_7158:
[----:B------:R-:W-:Y:S01]  /*ae10*/  ULDC UR4, c[0x0][0xc3c] ;  /* 0x00030f0000047ab9 */ /* 0x000fe20000000800 */
[----:B------:R1:W-:Y:S01]  /*ae20*/  STL [R1+0x1c], RZ ;  /* 0x00001cff01007387 */ /* 0x0003e20000100800 */
[----:B------:R-:W-:Y:S01]  /*ae30*/  UISETP.GE.AND UP0, UPT, UR40, UR4, UPT ;  /* 0x000000042800728c */ /* 0x000fe2000bf06270 */
[----:B------:R-:W-:Y:S01]  /*ae40*/  IMAD.MOV.U32 R36, RZ, RZ, 0x1 ;  /* 0x00000001ff247424 */ /* 0x000fe200078e00ff */
[----:B------:R-:W-:-:S04]  /*ae50*/  MOV R33, RZ ;  /* 0x000000ff00217202 */ /* 0x000fc80000000f00 */
[----:B------:R-:W-:-:S13]  /*ae60*/  PLOP3.LUT P0, PT, PT, PT, UP0, 0x80, 0x0 ;  /* 0x000000000000781c */ /* 0x000fda0003f0f008 */
[----:B-1----:R-:W-:Y:S05]  /*ae70*/  @P0 BRA `(.L_x_7166) ;  /* 0x0000005c00200947 */ /* 0x002fea0003800000 */
[----:B------:R-:W1:Y:S01]  /*ae80*/  S2R R9, SR_TID.X ;  /* 0x0000000000097919 */ /* 0x000e620000002100 */
[----:B------:R-:W3:Y:S01]  /*ae90*/  S2UR UR4, SR_CgaCtaId ;  /* 0x00000000000479c3 */ /* 0x000ee20000008800 */
[----:B------:R-:W-:Y:S01]  /*aea0*/  MOV R22, 0x400 ;  /* 0x0000040000167802 */ /* 0x000fe20000000f00 */
[----:B------:R-:W-:Y:S01]  /*aeb0*/  IMAD.MOV.U32 R36, RZ, RZ, 0x1 ;  /* 0x00000001ff247424 */ /* 0x000fe200078e00ff */
[----:B------:R-:W-:Y:S01]  /*aec0*/  ULOP3.LUT UR46, UR37, 0x2, URZ, 0xfc, !UPT ;  /* 0x00000002252e7892 */ /* 0x000fe2000f8efc3f */
[----:B------:R-:W-:Y:S01]  /*aed0*/  IMAD.MOV.U32 R33, RZ, RZ, RZ ;  /* 0x000000ffff217224 */ /* 0x000fe200078e00ff */
[----:B------:R-:W-:Y:S01]  /*aee0*/  ULOP3.LUT UR48, UR37, 0x1, URZ, 0xfc, !UPT ;  /* 0x0000000125307892 */ /* 0x000fe2000f8efc3f */
[----:B------:R-:W-:Y:S01]  /*aef0*/  ULDC UR49, c[0x0][0xc] ;  /* 0x0000030000317ab9 */ /* 0x000fe20000000800 */
[C---:B-1----:R-:W-:Y:S01]  /*af00*/  IMAD.SHL.U32 R2, R9.reuse, 0x20, RZ ;  /* 0x0000002009027824 */ /* 0x042fe200078e00ff */
[C---:B------:R-:W-:Y:S01]  /*af10*/  LOP3.LUT R8, R9.reuse, 0x7f, RZ, 0xc0, !PT ;  /* 0x0000007f09087812 */ /* 0x040fe200078ec0ff */
[C---:B------:R-:W-:Y:S01]  /*af20*/  IMAD.SHL.U32 R23, R9.reuse, 0x80, RZ ;  /* 0x0000008009177824 */ /* 0x040fe200078e00ff */
[C---:B------:R-:W-:Y:S01]  /*af30*/  LOP3.LUT P0, RZ, R9.reuse, 0x4, RZ, 0xc0, !PT ;  /* 0x0000000409ff7812 */ /* 0x040fe2000780c0ff */
[C---:B------:R-:W-:Y:S01]  /*af40*/  IMAD.SHL.U32 R7, R9.reuse, 0x4, RZ ;  /* 0x0000000409077824 */ /* 0x040fe200078e00ff */
[----:B------:R-:W-:Y:S01]  /*af50*/  LOP3.LUT R4, R2, 0x80, RZ, 0xc0, !PT ;  /* 0x0000008002047812 */ /* 0x000fe200078ec0ff */
[----:B------:R-:W-:Y:S01]  /*af60*/  IMAD.SHL.U32 R32, R9, 0x10, RZ ;  /* 0x0000001009207824 */ /* 0x000fe200078e00ff */
[----:B0-----:R-:W-:-:S02]  /*af70*/  SHF.R.U32.HI R0, RZ, 0x5, R8 ;  /* 0x00000005ff007819 */ /* 0x001fc40000011608 */
[----:B------:R-:W-:Y:S02]  /*af80*/  LOP3.LUT R3, R23, 0x380, RZ, 0xc0, !PT ;  /* 0x0000038017037812 */ /* 0x000fe400078ec0ff */
[----:B------:R-:W-:Y:S02]  /*af90*/  LOP3.LUT R5, R2, 0x60, RZ, 0xc0, !PT ;  /* 0x0000006002057812 */ /* 0x000fe400078ec0ff */
[----:B------:R-:W-:Y:S01]  /*afa0*/  LOP3.LUT R4, R4, 0x10, R9, 0xf8, !PT ;  /* 0x0000001004047812 */ /* 0x000fe200078ef809 */
[----:B------:R-:W-:Y:S01]  /*afb0*/  IMAD R3, R0, 0x10, R3 ;  /* 0x0000001000037824 */ /* 0x000fe200078e0203 */
[----:B------:R-:W-:Y:S01]  /*afc0*/  LOP3.LUT R2, R2, 0x100, RZ, 0xc0, !PT ;  /* 0x0000010002027812 */ /* 0x000fe200078ec0ff */
[----:B--2---:R-:W-:Y:S01]  /*afd0*/  IMAD R6, R0, 0x200, R5 ;  /* 0x0000020000067824 */ /* 0x004fe200078e0205 */
[----:B------:R-:W-:Y:S01]  /*afe0*/  LOP3.LUT R5, R4, 0x10, R7, 0x78, !PT ;  /* 0x0000001004057812 */ /* 0x000fe200078e7807 */
[----:B------:R-:W-:Y:S01]  /*aff0*/  IMAD.SHL.U32 R7, R9, 0x2, RZ ;  /* 0x0000000209077824 */ /* 0x000fe200078e00ff */
[----:B------:R-:W-:-:S02]  /*b000*/  LOP3.LUT R0, R3, 0x70, R32, 0x78, !PT ;  /* 0x0000007003007812 */ /* 0x000fc400078e7820 */
[----:B------:R-:W-:Y:S02]  /*b010*/  IADD3 R2, R5, R6, R2 ;  /* 0x0000000605027210 */ /* 0x000fe40007ffe002 */
[----:B------:R-:W-:Y:S02]  /*b020*/  LOP3.LUT R4, R32, 0x3f0, RZ, 0xc0, !PT ;  /* 0x000003f020047812 */ /* 0x000fe400078ec0ff */
[----:B------:R-:W-:Y:S01]  /*b030*/  LOP3.LUT R23, R0, 0xc00, R23, 0xf8, !PT ;  /* 0x00000c0000177812 */ /* 0x000fe200078ef817 */
[----:B------:R3:W-:Y:S01]  /*b040*/  STL [R1+0x14], R2 ;  /* 0x0000140201007387 */ /* 0x0007e20000100800 */
[----:B------:R-:W-:Y:S02]  /*b050*/  SHF.R.U32.HI R0, RZ, 0x3, R8 ;  /* 0x00000003ff007819 */ /* 0x000fe40000011608 */
[----:B------:R-:W-:Y:S01]  /*b060*/  LOP3.LUT R7, R4, 0x70, R7, 0x78, !PT ;  /* 0x0000007004077812 */ /* 0x000fe200078e7807 */
[----:B------:R-:W-:Y:S01]  /*b070*/  STL [R1+0x1c], RZ ;  /* 0x00001cff01007387 */ /* 0x000fe20000100800 */
[----:B------:R-:W-:-:S02]  /*b080*/  LOP3.LUT R3, R0, 0x70, R32, 0xf8, !PT ;  /* 0x0000007000037812 */ /* 0x000fc400078ef820 */
[----:B------:R-:W-:Y:S02]  /*b090*/  LOP3.LUT R0, R7, 0x400, R32, 0xf8, !PT ;  /* 0x0000040007007812 */ /* 0x000fe400078ef820 */
[----:B------:R-:W-:Y:S01]  /*b0a0*/  LOP3.LUT R32, R32, 0x70, RZ, 0xc0, !PT ;  /* 0x0000007020207812 */ /* 0x000fe200078ec0ff */
[----:B---3--:R-:W-:Y:S01]  /*b0b0*/  IMAD.U32 R2, RZ, RZ, UR4 ;  /* 0x00000004ff027e24 */ /* 0x008fe2000f8e00ff */
[----:B------:R-:W-:-:S04]  /*b0c0*/  LOP3.LUT R3, R3, 0x80, RZ, 0xfc, !PT ;  /* 0x0000008003037812 */ /* 0x000fc800078efcff */
[----:B------:R-:W-:Y:S01]  /*b0d0*/  LEA R22, R2, R22, 0x18 ;  /* 0x0000001602167211 */ /* 0x000fe200078ec0ff */
[----:B------:R0:W-:Y:S04]  /*b0e0*/  STL [R1+0x8], R2 ;  /* 0x0000080201007387 */ /* 0x0001e80000100800 */
[----:B------:R1:W-:Y:S01]  /*b0f0*/  STL [R1+0x10], R0 ;  /* 0x0000100001007387 */ /* 0x0003e20000100800 */
[C---:B0-----:R-:W-:Y:S02]  /*b100*/  VIADD R2, R23.reuse, 0x40 ;  /* 0x0000004017027836 */ /* 0x041fe40000000000 */
[----:B------:R-:W-:Y:S02]  /*b110*/  @P0 VIADD R2, R23, 0xffffffc0 ;  /* 0xffffffc017020836 */ /* 0x000fe40000000000 */
[----:B-1----:R-:W-:-:S03]  /*b120*/  IMAD.IADD R0, R22, 0x1, R0 ;  /* 0x0000000116007824 */ /* 0x002fc600078e0200 */
[----:B------:R0:W-:Y:S04]  /*b130*/  STL [R1+0xc], R2 ;  /* 0x00000c0201007387 */ /* 0x0001e80000100800 */
[----:B------:R0:W-:Y:S02]  /*b140*/  STL [R1+0x18], R0 ;  /* 0x0000180001007387 */ /* 0x0001e40000100800 */
.L_x_7239:
[----:B------:R-:W-:Y:S01]  /*b150*/  ULDC.64 UR4, c[0x0][0xc88] ;  /* 0x0003220000047ab9 */ /* 0x000fe20000000a00 */
[----:B------:R-:W-:Y:S01]  /*b160*/  ULDC.64 UR6, c[0x0][0xa18] ;  /* 0x0002860000067ab9 */ /* 0x000fe20000000a00 */
[----:B------:R-:W-:Y:S01]  /*b170*/  UIMAD.WIDE UR4, UR40, 0x4, UR4 ;  /* 0x00000004280478a5 */ /* 0x000fe2000f8e0204 */
[----:B------:R-:W-:-:S05]  /*b180*/  ULDC.64 UR8, c[0x0][0xa00] ;  /* 0x0002800000087ab9 */ /* 0x000fca0000000a00 */
[----:B01----:R-:W-:Y:S02]  /*b190*/  IMAD.U32 R2, RZ, RZ, UR4 ;  /* 0x00000004ff027e24 */ /* 0x003fe4000f8e00ff */
        /* <DEDUP_REMOVED lines=22> */
[----:B------:R-:W-:Y:S02]  /*b300*/  MOV R3, UR5 ;  /* 0x0000000500037c02 */ /* 0x000fe40008000f00 */
[----:B------:R-:W-:Y:S02]  /*b310*/  @UP0 UIADD3.X UR7, UR39, UR7, URZ, UP4, !UPT ;  /* 0x0000000727070290 */ /* 0x000fe4000a7fe43f */
[----:B------:R-:W-:Y:S01]  /*b320*/  UIADD3 UR8, UP0, UR38, UR8, URZ ;  /* 0x0000000826087290 */ /* 0x000fe2000ff1e03f */
[----:B------:R0:W5:Y:S03]  /*b330*/  @P0 LDG.E R0, desc[UR52][R2.64] ;  /* 0x0000003402000981 */ /* 0x000166000c1e1900 */
        /* <DEDUP_REMOVED lines=18> */
.L_x_7167:
        /* <DEDUP_REMOVED lines=21> */
.L_x_7168:
        /* <DEDUP_REMOVED lines=11> */
.L_x_7169:
        /* <DEDUP_REMOVED lines=25> */
.L_x_7171:
        /* <DEDUP_REMOVED lines=9> */
[----:B------:R-:W-:Y:S01]  /*b880*/  MOV R12, 0x1 ;  /* 0x00000001000c7802 */ /* 0x000fe20000000f00 */
[----:B------:R-:W0:Y:S01]  /*b890*/  LDC.64 R2, c[0x4][R2] ;  /* 0x0100000002027b82 */ /* 0x000e220000000a00 */
[----:B------:R-:W-:Y:S02]  /*b8a0*/  IMAD.U32 R5, RZ, RZ, UR7 ;  /* 0x00000007ff057e24 */ /* 0x000fe4000f8e00ff */
        /* <DEDUP_REMOVED lines=8> */
.L_x_7174:
[----:B------:R-:W-:Y:S05]  /*b930*/  BSYNC B6 ;  /* 0x0000000000067941 */ /* 0x000fea0003800000 */
.L_x_7173:
        /* <DEDUP_REMOVED lines=22> */
.L_x_7176:
[----:B------:R-:W-:Y:S05]  /*baa0*/  BSYNC B6 ;  /* 0x0000000000067941 */ /* 0x000fea0003800000 */
.L_x_7175:
[----:B------:R-:W-:Y:S01]  /*bab0*/  VIADD R0, R22, 0x400 ;  /* 0x0000040016007836 */ /* 0x000fe20000000000 */
[----:B------:R-:W-:Y:S04]  /*bac0*/  BSSY B6, `(.L_x_7177) ;  /* 0x0000014000067945 */ /* 0x000fe80003800000 */
[----:B------:R0:W-:Y:S01]  /*bad0*/  STL [R1+0x4], R0 ;  /* 0x0000040001007387 */ /* 0x0001e20000100800 */
[----:B------:R-:W-:-:S13]  /*bae0*/  LOP3.LUT P0, RZ, R0, 0x9f, RZ, 0xc0, !PT ;  /* 0x0000009f00ff7812 */ /* 0x000fda000780c0ff */
[----:B0-----:R-:W-:Y:S05]  /*baf0*/  @!P0 BRA `(.L_x_7178) ;  /* 0x0000000000408947 */ /* 0x001fea0003800000 */
        /* <DEDUP_REMOVED lines=16> */
.L_x_7178:
[----:B------:R-:W-:Y:S05]  /*bc00*/  BSYNC B6 ;  /* 0x0000000000067941 */ /* 0x000fea0003800000 */
.L_x_7177:
        /* <DEDUP_REMOVED lines=19> */
.L_x_7180:
[----:B------:R-:W-:Y:S05]  /*bd40*/  BSYNC B6 ;  /* 0x0000000000067941 */ /* 0x000fea0003800000 */
.L_x_7179:
        /* <DEDUP_REMOVED lines=15> */
.L_x_7259:
[----:B------:R-:W0:Y:S01]  /*be40*/  S2R R0, SR_TID.X ;  /* 0x0000000000007919 */ /* 0x000e220000002100 */
[----:B------:R-:W-:Y:S01]  /*be50*/  UMOV UR4, 0xa0 ;  /* 0x000000a000047882 */ /* 0x000fe20000000000 */
[----:B------:R-:W1:Y:S01]  /*be60*/  @P2 LDC R5, c[0x0][0x438] ;  /* 0x00010e00ff052b82 */ /* 0x000e620000000800 */
[----:B------:R-:W-:Y:S01]  /*be70*/  UIMAD UR4, UR43, UR4, -0xa0 ;  /* 0xffffff602b0474a4 */ /* 0x000fe2000f8e0204 */
[----:B------:R-:W2:Y:S01]  /*be80*/  S2R R8, SR_TID.X ;  /* 0x0000000000087919 */ /* 0x000ea20000002100 */
[----:B-----5:R-:W-:Y:S01]  /*be90*/  SHF.R.S32.HI R13, RZ, 0x1f, R35 ;  /* 0x0000001fff0d7819 */ /* 0x020fe20000011423 */
[----:B------:R-:W3:Y:S04]  /*bea0*/  S2R R12, SR_TID.X ;  /* 0x00000000000c7919 */ /* 0x000ee80000002100 */
[----:B------:R4:W-:Y:S01]  /*beb0*/  STL [R1], R13 ;  /* 0x0000000d01007387 */ /* 0x0009e20000100800 */
[----:B0-----:R-:W-:-:S02]  /*bec0*/  LOP3.LUT R3, R0, 0x7f, RZ, 0xc0, !PT ;  /* 0x0000007f00037812 */ /* 0x001fc400078ec0ff */
[----:B------:R-:W-:Y:S02]  /*bed0*/  SHF.L.U32 R0, R0, 0x4, RZ ;  /* 0x0000000400007819 */ /* 0x000fe400000006ff */
[----:B------:R-:W-:Y:S02]  /*bee0*/  SHF.R.U32.HI R3, RZ, 0x3, R3 ;  /* 0x00000003ff037819 */ /* 0x000fe40000011603 */
[----:B--2---:R-:W-:Y:S02]  /*bef0*/  LOP3.LUT R8, R8, 0x7f, RZ, 0xc0, !PT ;  /* 0x0000007f08087812 */ /* 0x004fe400078ec0ff */
[----:B------:R-:W-:Y:S01]  /*bf00*/  LOP3.LUT R0, R3, 0x70, R0, 0xf8, !PT ;  /* 0x0000007003007812 */ /* 0x000fe200078ef800 */
[----:B---3--:R-:W-:Y:S01]  /*bf10*/  IMAD.SHL.U32 R12, R12, 0x10, RZ ;  /* 0x000000100c0c7824 */ /* 0x008fe200078e00ff */
[----:B------:R-:W0:Y:S01]  /*bf20*/  @P2 LDC R3, c[0x0][0x434] ;  /* 0x00010d00ff032b82 */ /* 0x000e220000000800 */
[----:B------:R-:W-:Y:S02]  /*bf30*/  SHF.R.U32.HI R14, RZ, 0x3, R8 ;  /* 0x00000003ff0e7819 */ /* 0x000fe40000011608 */
[----:B------:R-:W-:-:S02]  /*bf40*/  VIADD R10, R0, UR4 ;  /* 0x00000004000a7c36 */ /* 0x000fc40008000000 */
[----:B------:R-:W-:-:S03]  /*bf50*/  LOP3.LUT R12, R14, 0x70, R12, 0xf8, !PT ;  /* 0x000000700e0c7812 */ /* 0x000fc600078ef80c */
[C---:B------:R-:W-:Y:S01]  /*bf60*/  ISETP.GE.AND P1, PT, R10.reuse, UR42, PT ;  /* 0x0000002a0a007c0c */ /* 0x040fe2000bf26270 */
[----:B------:R-:W-:Y:S01]  /*bf70*/  VIADD R10, R10, UR36 ;  /* 0x000000240a0a7c36 */ /* 0x000fe20008000000 */
[----:B------:R-:W-:-:S03]  /*bf80*/  LOP3.LUT R12, R12, 0x80, RZ, 0xfc, !PT ;  /* 0x000000800c0c7812 */ /* 0x000fc600078efcff */
[----:B------:R-:W-:-:S08]  /*bf90*/  IMAD.MOV.U32 R11, RZ, RZ, R10 ;  /* 0x000000ffff0b7224 */ /* 0x000fd000078e000a */
[----:B------:R-:W2:Y:S01]  /*bfa0*/  @!P1 LDC.64 R6, c[0x0][0x428] ;  /* 0x00010a00ff069b82 */ /* 0x000ea20000000a00 */
[----:B0-----:R-:W-:-:S05]  /*bfb0*/  @P2 IMAD.HI.U32 R0, R10, R3, RZ ;  /* 0x000000030a002227 */ /* 0x001fca00078e00ff */
[----:B-1----:R-:W-:Y:S02]  /*bfc0*/  @P2 SHF.R.U32.HI R11, RZ, R5, R0 ;  /* 0x00000005ff0b2219 */ /* 0x002fe40000011600 */
[----:B------:R-:W0:Y:S02]  /*bfd0*/  @!P1 LDC.64 R4, c[0x0][0x418] ;  /* 0x00010600ff049b82 */ /* 0x000e240000000a00 */
[--C-:B------:R-:W-:Y:S01]  /*bfe0*/  @!P1 SHF.R.S32.HI R3, RZ, 0x1f, R11.reuse ;  /* 0x0000001fff039819 */ /* 0x100fe2000001140b */
[----:B------:R-:W-:Y:S02]  /*bff0*/  @!P1 IMAD.MOV.U32 R2, RZ, RZ, R11 ;  /* 0x000000ffff029224 */ /* 0x000fe400078e000b */
[-C--:B--2---:R-:W-:Y:S02]  /*c000*/  @!P1 IMAD R0, R13, R6.reuse, RZ ;  /* 0x000000060d009224 */ /* 0x084fe400078e02ff */
[----:B------:R-:W-:-:S04]  /*c010*/  @!P1 IMAD.WIDE.U32 R2, R35, R6, R2 ;  /* 0x0000000623029225 */ /* 0x000fc800078e0002 */
[----:B------:R-:W-:-:S04]  /*c020*/  @!P1 IMAD R7, R35, R7, R0 ;  /* 0x0000000723079224 */ /* 0x000fc800078e0200 */
[----:B------:R-:W-:Y:S01]  /*c030*/  @!P1 IMAD.IADD R0, R3, 0x1, R7 ;  /* 0x0000000103009824 */ /* 0x000fe200078e0207 */
[C---:B0-----:R-:W-:Y:S01]  /*c040*/  @!P1 LEA R8, P0, R2.reuse, R4, 0x2 ;  /* 0x0000000402089211 */ /* 0x041fe200078010ff */
[----:B------:R-:W0:Y:S03]  /*c050*/  @P2 LDC R3, c[0x0][0x434] ;  /* 0x00010d00ff032b82 */ /* 0x000e260000000800 */
[----:B------:R-:W-:Y:S01]  /*c060*/  @!P1 LEA.HI.X R9, R2, R5, R0, 0x2, P0 ;  /* 0x0000000502099211 */ /* 0x000fe200000f1400 */
[----:B------:R-:W-:-:S04]  /*c070*/  VIADD R0, R12, UR4 ;  /* 0x000000040c007c36 */ /* 0x000fc80008000000 */
[----:B------:R-:W1:Y:S01]  /*c080*/  @P2 LDC R5, c[0x0][0x438] ;  /* 0x00010e00ff052b82 */ /* 0x000e620000000800 */
[C---:B------:R-:W-:Y:S01]  /*c090*/  ISETP.GE.AND P0, PT, R0.reuse, UR42, PT ;  /* 0x0000002a00007c0c */ /* 0x040fe2000bf06270 */
[----:B------:R-:W-:-:S03]  /*c0a0*/  VIADD R0, R0, UR36 ;  /* 0x0000002400007c36 */ /* 0x000fc60008000000 */
[----:B------:R-:W-:Y:S01]  /*c0b0*/  ISETP.GT.U32.OR P0, PT, R12, 0x9f, P0 ;  /* 0x0000009f0c00780c */ /* 0x000fe20000704470 */
[----:B------:R-:W-:Y:S02]  /*c0c0*/  IMAD.MOV.U32 R4, RZ, RZ, R0 ;  /* 0x000000ffff047224 */ /* 0x000fe400078e0000 */
[----:B0-----:R-:W-:-:S10]  /*c0d0*/  @P2 IMAD.HI.U32 R2, R0, R3, RZ ;  /* 0x0000000300022227 */ /* 0x001fd400078e00ff */
[----:B------:R-:W0:Y:S01]  /*c0e0*/  @!P0 LDC.64 R6, c[0x0][0x428] ;  /* 0x00010a00ff068b82 */ /* 0x000e220000000a00 */
[----:B------:R-:W-:Y:S01]  /*c0f0*/  IMAD.MOV R3, RZ, RZ, -R11 ;  /* 0x000000ffff037224 */ /* 0x000fe200078e0a0b */
[----:B-1----:R-:W-:Y:S01]  /*c100*/  @P2 SHF.R.U32.HI R4, RZ, R5, R2 ;  /* 0x00000005ff042219 */ /* 0x002fe20000011602 */
[----:B------:R-:W-:-:S06]  /*c110*/  IMAD.MOV.U32 R5, RZ, RZ, RZ ;  /* 0x000000ffff057224 */ /* 0x000fcc00078e00ff */
[----:B------:R1:W5:Y:S02]  /*c120*/  @!P1 LDG.E R5, desc[UR52][R8.64] ;  /* 0x0000003408059981 */ /* 0x000364000c1e1900 */
[----:B-1----:R-:W-:Y:S01]  /*c130*/  IMAD R8, R19, R3, R10 ;  /* 0x0000000313087224 */ /* 0x002fe200078e020a */
[----:B------:R-:W-:Y:S01]  /*c140*/  @!P0 SHF.R.S32.HI R3, RZ, 0x1f, R4 ;  /* 0x0000001fff038819 */ /* 0x000fe20000011404 */
[----:B0-----:R-:W-:-:S04]  /*c150*/  @!P0 IMAD R2, R13, R6, RZ ;  /* 0x000000060d028224 */ /* 0x001fc800078e02ff */
[----:B------:R-:W-:Y:S02]  /*c160*/  @!P0 IMAD R9, R35, R7, R2 ;  /* 0x0000000723098224 */ /* 0x000fe400078e0202 */
[----:B------:R-:W-:-:S04]  /*c170*/  @!P0 IMAD.MOV.U32 R2, RZ, RZ, R4 ;  /* 0x000000ffff028224 */ /* 0x000fc800078e0004 */
[----:B------:R-:W-:Y:S02]  /*c180*/  @!P0 IMAD.WIDE.U32 R2, R35, R6, R2 ;  /* 0x0000000623028225 */ /* 0x000fe400078e0002 */
[----:B------:R-:W0:Y:S02]  /*c190*/  @!P0 LDC.64 R6, c[0x0][0x418] ;  /* 0x00010600ff068b82 */ /* 0x000e240000000a00 */
[----:B------:R-:W-:Y:S01]  /*c1a0*/  @!P0 IMAD.IADD R3, R9, 0x1, R3 ;  /* 0x0000000109038824 */ /* 0x000fe200078e0203 */
[----:B------:R-:W-:Y:S02]  /*c1b0*/  LOP3.LUT R27, R27, 0xfffffffd, RZ, 0xc0, !PT ;  /* 0xfffffffd1b1b7812 */ /* 0x000fe400078ec0ff */
[----:B0-----:R-:W-:Y:S01]  /*c1c0*/  @!P0 LEA R10, P1, R2, R6, 0x2 ;  /* 0x00000006020a8211 */ /* 0x001fe200078210ff */
[----:B------:R-:W-:-:S03]  /*c1d0*/  IMAD.MOV.U32 R6, RZ, RZ, RZ ;  /* 0x000000ffff067224 */ /* 0x000fc600078e00ff */
[----:B------:R-:W-:Y:S02]  /*c1e0*/  @!P0 LEA.HI.X R11, R2, R7, R3, 0x2, P1 ;  /* 0x00000007020b8211 */ /* 0x000fe400008f1403 */
[----:B------:R-:W-:-:S03]  /*c1f0*/  MOV R2, UR46 ;  /* 0x0000002e00027c02 */ /* 0x000fc60008000f00 */
[----:B------:R0:W5:Y:S01]  /*c200*/  @!P0 LDG.E R6, desc[UR52][R10.64] ;  /* 0x000000340a068981 */ /* 0x000162000c1e1900 */
[----:B------:R-:W-:Y:S01]  /*c210*/  ISETP.GT.U32.AND P0, PT, R12, 0x9f, PT ;  /* 0x0000009f0c00780c */ /* 0x000fe20003f04070 */
[----:B------:R-:W-:Y:S01]  /*c220*/  IMAD.MOV R7, RZ, RZ, -R4 ;  /* 0x000000ffff077224 */ /* 0x000fe200078e0a04 */
[----:B------:R-:W-:Y:S02]  /*c230*/  ISETP.NE.AND P2, PT, R2, 0x3, PT ;  /* 0x000000030200780c */ /* 0x000fe40003f45270 */
[----:B------:R-:W-:Y:S01]  /*c240*/  SHF.R.S32.HI R37, RZ, 0x1f, R18 ;  /* 0x0000001fff257819 */ /* 0x000fe20000011412 */
[----:B------:R-:W-:Y:S02]  /*c250*/  IMAD R7, R19, R7, R0 ;  /* 0x0000000713077224 */ /* 0x000fe400078e0200 */
[----:B------:R-:W-:-:S04]  /*c260*/  IMAD.U32 R0, RZ, RZ, UR43 ;  /* 0x0000002bff007e24 */ /* 0x000fc8000f8e00ff */
[----:B0-----:R-:W-:Y:S02]  /*c270*/  VIADD R11, R0, 0xffffffff ;  /* 0xffffffff000b7836 */ /* 0x001fe40000000000 */
[----:B------:R-:W-:-:S04]  /*c280*/  @P0 LOP3.LUT R27, R27, 0x2, RZ, 0xfc, !PT ;  /* 0x000000021b1b0812 */ /* 0x000fc800078efcff */
[----:B------:R-:W-:-:S04]  /*c290*/  LOP3.LUT R27, R27, 0xfffffffb, RZ, 0xc0, !PT ;  /* 0xfffffffb1b1b7812 */ /* 0x000fc800078ec0ff */
[----:B------:R-:W-:Y:S01]  /*c2a0*/  @P2 LOP3.LUT R27, R27, 0x4, RZ, 0xfc, !PT ;  /* 0x000000041b1b2812 */ /* 0x000fe200078efcff */
[----:B----4-:R-:W-:Y:S06]  /*c2b0*/  @!P2 BRA `(.L_x_7182) ;  /* 0x000000000004a947 */ /* 0x010fec0003800000 */
[----:B------:R-:W-:Y:S01]  /*c2c0*/  BPT.TRAP 0x1 ;  /* 0x000000040000795c */ /* 0x000fe20000300000 */
.L_x_7182:
[----:B------:R-:W-:Y:S01]  /*c2d0*/  IMAD R0, R33, 0x8, R22 ;  /* 0x0000000821007824 */ /* 0x000fe200078e0216 */
[----:B------:R-:W-:Y:S01]  /*c2e0*/  SHF.L.U32 R30, R36, 0x1f, RZ ;  /* 0x0000001f241e7819 */ /* 0x000fe200000006ff */
[----:B------:R-:W-:Y:S01]  /*c2f0*/  BSSY B0, `(.L_x_7183) ;  /* 0x0000004000007945 */ /* 0x000fe20003800000 */
[----:B------:R-:W-:Y:S02]  /*c300*/  SHF.R.S32.HI R26, RZ, 0x1f, R8 ;  /* 0x0000001fff1a7819 */ /* 0x000fe40000011408 */
[----:B------:R-:W0:Y:S02]  /*c310*/  SYNCS.PHASECHK.TRANS64.TRYWAIT P0, [R0+URZ+0x22880], R30 ;  /* 0x0228801e000075a7 */ /* 0x000e24000800017f */
[----:B0-----:R-:W-:Y:S05]  /*c320*/  @!P0 BRA `(.L_x_7184) ;  /* 0x0000004c009c8947 */ /* 0x001fea0003800000 */
.L_x_7260:
[----:B------:R-:W-:Y:S05]  /*c330*/  BSYNC B0 ;  /* 0x0000000000007941 */ /* 0x000fea0003800000 */
.L_x_7183:
[----:B------:R-:W2:Y:S01]  /*c340*/  LDL R12, [R1+0x10] ;  /* 0x00001000010c7983 */ /* 0x000ea20000100800 */
[----:B------:R-:W1:Y:S01]  /*c350*/  LDC R9, c[0x0][0x2f4] ;  /* 0x0000bd00ff097b82 */ /* 0x000e620000000800 */
[----:B------:R-:W-:Y:S01]  /*c360*/  ULDC.64 UR4, c[0x0][0x328] ;  /* 0x0000ca0000047ab9 */ /* 0x000fe20000000a00 */
[----:B-----5:R-:W-:Y:S01]  /*c370*/  SHF.R.S32.HI R28, RZ, 0x1f, R5 ;  /* 0x0000001fff1c7819 */ /* 0x020fe20000011405 */
[----:B------:R-:W-:Y:S01]  /*c380*/  IMAD R3, R26, UR4, RZ ;  /* 0x000000041a037c24 */ /* 0x000fe2000f8e02ff */
[----:B------:R-:W-:Y:S01]  /*c390*/  ULDC.64 UR6, c[0x0][0x338] ;  /* 0x0000ce0000067ab9 */ /* 0x000fe20000000a00 */
[----:B------:R-:W-:Y:S01]  /*c3a0*/  ULDC.64 UR8, c[0x0][0x330] ;  /* 0x0000cc0000087ab9 */ /* 0x000fe20000000a00 */
[----:B------:R-:W-:Y:S01]  /*c3b0*/  LOP3.LUT R27, R27, 0xfffffffe, RZ, 0xc0, !PT ;  /* 0xfffffffe1b1b7812 */ /* 0x000fe200078ec0ff */
[C---:B------:R-:W-:Y:S01]  /*c3c0*/  IMAD R4, R8.reuse, UR5, R3 ;  /* 0x0000000508047c24 */ /* 0x040fe2000f8e0203 */
[----:B------:R-:W-:Y:S01]  /*c3d0*/  ULDC.64 UR10, c[0x0][0x318] ;  /* 0x0000c600000a7ab9 */ /* 0x000fe20000000a00 */
[----:B------:R-:W-:-:S04]  /*c3e0*/  IMAD.WIDE.U32 R2, R8, UR4, RZ ;  /* 0x0000000408027c25 */ /* 0x000fc8000f8e00ff */
[----:B------:R-:W-:Y:S02]  /*c3f0*/  IMAD.IADD R3, R3, 0x1, R4 ;  /* 0x0000000103037824 */ /* 0x000fe400078e0204 */
[----:B------:R-:W-:Y:S02]  /*c400*/  IMAD R4, R28, UR6, RZ ;  /* 0x000000061c047c24 */ /* 0x000fe4000f8e02ff */
[----:B------:R-:W-:-:S04]  /*c410*/  IMAD.WIDE.U32 R2, R5, UR6, R2 ;  /* 0x0000000605027c25 */ /* 0x000fc8000f8e0002 */
[----:B------:R-:W-:Y:S01]  /*c420*/  IMAD R4, R5, UR7, R4 ;  /* 0x0000000705047c24 */ /* 0x000fe2000f8e0204 */
[----:B-1----:R-:W-:-:S03]  /*c430*/  ISETP.GE.AND P1, PT, R32, R9, PT ;  /* 0x000000092000720c */ /* 0x002fc60003f26270 */
[----:B------:R-:W-:Y:S01]  /*c440*/  IMAD.IADD R3, R3, 0x1, R4 ;  /* 0x0000000103037824 */ /* 0x000fe200078e0204 */
[----:B------:R-:W1:Y:S01]  /*c450*/  S2R R13, SR_TID.X ;  /* 0x00000000000d7919 */ /* 0x000e620000002100 */
[----:B------:R-:W-:Y:S01]  /*c460*/  IMAD R21, R37, UR8, RZ ;  /* 0x0000000825157c24 */ /* 0x000fe2000f8e02ff */
[----:B------:R-:W-:Y:S01]  /*c470*/  SHF.R.S32.HI R25, RZ, 0x1f, R7 ;  /* 0x0000001fff197819 */ /* 0x000fe20000011407 */
[----:B------:R-:W-:Y:S01]  /*c480*/  IMAD.WIDE.U32 R2, R18, UR8, R2 ;  /* 0x0000000812027c25 */ /* 0x000fe2000f8e0002 */
[----:B------:R-:W-:-:S03]  /*c490*/  ISETP.GE.AND P0, PT, R32, R9, PT ;  /* 0x000000092000720c */ /* 0x000fc60003f06270 */
[----:B------:R-:W-:Y:S02]  /*c4a0*/  IMAD R21, R18, UR9, R21 ;  /* 0x0000000912157c24 */ /* 0x000fe4000f8e0215 */
[----:B------:R-:W-:Y:S01]  /*c4b0*/  IMAD R4, R25, UR4, RZ ;  /* 0x0000000419047c24 */ /* 0x000fe2000f8e02ff */
[----:B------:R-:W-:Y:S02]  /*c4c0*/  @P1 LOP3.LUT R27, R27, 0x1, RZ, 0xfc, !PT ;  /* 0x000000011b1b1812 */ /* 0x000fe400078efcff */
[----:B------:R-:W-:Y:S01]  /*c4d0*/  IADD3 R9, P1, R2, UR10, RZ ;  /* 0x0000000a02097c10 */ /* 0x000fe2000ff3e0ff */
[----:B------:R-:W-:Y:S01]  /*c4e0*/  IMAD R4, R7, UR5, R4 ;  /* 0x0000000507047c24 */ /* 0x000fe2000f8e0204 */
[----:B------:R-:W-:Y:S02]  /*c4f0*/  SHF.R.S32.HI R29, RZ, 0x1f, R6 ;  /* 0x0000001fff1d7819 */ /* 0x000fe40000011406 */
[----:B------:R-:W-:Y:S01]  /*c500*/  IADD3.X R10, R3, UR11, R21, P1, !PT ;  /* 0x0000000b030a7c10 */ /* 0x000fe20008ffe415 */
[----:B------:R-:W-:-:S04]  /*c510*/  IMAD.WIDE.U32 R2, R7, UR4, RZ ;  /* 0x0000000407027c25 */ /* 0x000fc8000f8e00ff */
[----:B------:R-:W-:Y:S02]  /*c520*/  IMAD.IADD R3, R3, 0x1, R4 ;  /* 0x0000000103037824 */ /* 0x000fe400078e0204 */
[----:B------:R-:W-:Y:S02]  /*c530*/  IMAD R4, R29, UR6, RZ ;  /* 0x000000061d047c24 */ /* 0x000fe4000f8e02ff */
[----:B------:R-:W-:-:S04]  /*c540*/  IMAD.WIDE.U32 R2, R6, UR6, R2 ;  /* 0x0000000606027c25 */ /* 0x000fc8000f8e0002 */
[----:B------:R-:W-:-:S04]  /*c550*/  IMAD R4, R6, UR7, R4 ;  /* 0x0000000706047c24 */ /* 0x000fc8000f8e0204 */
[----:B------:R-:W-:Y:S02]  /*c560*/  IMAD.IADD R3, R3, 0x1, R4 ;  /* 0x0000000103037824 */ /* 0x000fe400078e0204 */
[----:B------:R-:W-:Y:S01]  /*c570*/  IMAD.WIDE.U32 R2, R18, UR8, R2 ;  /* 0x0000000812027c25 */ /* 0x000fe2000f8e0002 */
[----:B-1----:R-:W-:Y:S02]  /*c580*/  LOP3.LUT R13, R13, 0x7f, RZ, 0xc0, !PT ;  /* 0x0000007f0d0d7812 */ /* 0x002fe400078ec0ff */
[----:B------:R-:W-:Y:S01]  /*c590*/  IADD3 R19, P1, R2, UR10, RZ ;  /* 0x0000000a02137c10 */ /* 0x000fe2000ff3e0ff */
[----:B------:R-:W-:Y:S01]  /*c5a0*/  IMAD.MOV.U32 R2, RZ, RZ, -0xa0 ;  /* 0xffffff60ff027424 */ /* 0x000fe200078e00ff */
[----:B------:R-:W-:-:S03]  /*c5b0*/  SHF.R.U32.HI R13, RZ, 0x3, R13 ;  /* 0x00000003ff0d7819 */ /* 0x000fc6000001160d */
[----:B------:R-:W-:-:S04]  /*c5c0*/  IMAD R11, R11, R2, UR42 ;  /* 0x0000002a0b0b7e24 */ /* 0x000fc8000f8e0202 */
[----:B------:R-:W-:Y:S01]  /*c5d0*/  IMAD.IADD R20, R11, 0x1, -R13 ;  /* 0x000000010b147824 */ /* 0x000fe200078e0a0d */
[----:B------:R-:W-:-:S04]  /*c5e0*/  IADD3.X R21, R21, UR11, R3, P1, !PT ;  /* 0x0000000b15157c10 */ /* 0x000fc80008ffe403 */
[----:B------:R-:W-:Y:S01]  /*c5f0*/  ISETP.GE.AND P1, PT, R20, 0x1, PT ;  /* 0x000000011400780c */ /* 0x000fe20003f26270 */
[----:B------:R-:W-:Y:S01]  /*c600*/  UMOV UR4, 0xffffffff ;  /* 0xffffffff00047882 */ /* 0x000fe20000000000 */
[----:B------:R-:W-:-:S11]  /*c610*/  LOP3.LUT R27, R27, 0xffffff7f, RZ, 0xc0, !PT ;  /* 0xffffff7f1b1b7812 */ /* 0x000fd600078ec0ff */
[----:B------:R-:W-:Y:S01]  /*c620*/  @P1 LOP3.LUT R27, R27, 0x80, RZ, 0xfc, !PT ;  /* 0x000000801b1b1812 */ /* 0x000fe200078efcff */
[----:B--2---:R-:W-:Y:S01]  /*c630*/  IMAD R4, R33, 0x5000, R12 ;  /* 0x0000500021047824 */ /* 0x004fe200078e020c */
[----:B------:R-:W-:Y:S06]  /*c640*/  BRA.DIV UR4, `(.L_x_7185) ;  /* 0x0000004a04e87947 */ /* 0x000fec000b800000 */
[----:B------:R-:W1:Y:S01]  /*c650*/  SHFL.IDX PT, R2, R9, RZ, 0x181f ;  /* 0x00181fff09027589 */ /* 0x000e6200000e0000 */
[----:B------:R-:W-:Y:S01]  /*c660*/  IMAD.IADD R4, R22, 0x1, R4 ;  /* 0x0000000116047824 */ /* 0x000fe200078e0204 */
[C---:B------:R-:W-:Y:S02]  /*c670*/  ISETP.GE.AND P3, PT, R20.reuse, 0x41, PT ;  /* 0x000000411400780c */ /* 0x040fe40003f66270 */
[----:B------:R-:W2:Y:S01]  /*c680*/  SHFL.IDX PT, R3, R10, RZ, 0x181f ;  /* 0x00181fff0a037589 */ /* 0x000ea200000e0000 */
[----:B------:R-:W-:Y:S02]  /*c690*/  LOP3.LUT R27, R27, 0xffffffef, RZ, 0xc0, !PT ;  /* 0xffffffef1b1b7812 */ /* 0x000fe400078ec0ff */
[C---:B------:R-:W-:Y:S02]  /*c6a0*/  ISETP.GE.AND P2, PT, R20.reuse, 0x61, PT ;  /* 0x000000611400780c */ /* 0x040fe40003f46270 */
[C---:B------:R-:W-:Y:S02]  /*c6b0*/  ISETP.GE.AND P5, PT, R20.reuse, 0x21, PT ;  /* 0x000000211400780c */ /* 0x040fe40003fa6270 */
[----:B------:R-:W-:-:S02]  /*c6c0*/  ISETP.GE.AND P4, PT, R20, 0x31, PT ;  /* 0x000000311400780c */ /* 0x000fc40003f86270 */
[----:B-1----:R-:W-:-:S05]  /*c6d0*/  IADD3 R2, P1, R32, R2, RZ ;  /* 0x0000000220027210 */ /* 0x002fca0007f3e0ff */
[----:B--2---:R-:W-:Y:S01]  /*c6e0*/  IMAD.X R3, RZ, RZ, R3, P1 ;  /* 0x000000ffff037224 */ /* 0x004fe200008e0603 */
[----:B------:R-:W-:-:S13]  /*c6f0*/  ISETP.LT.OR P1, PT, R20, 0x1, P0 ;  /* 0x000000011400780c */ /* 0x000fda0000721670 */
[----:B------:R-:W-:Y:S01]  /*c700*/  @!PT LDS RZ, [RZ] ;  /* 0x00000000fffff984 */ /* 0x000fe20000000800 */
[----:B------:R1:W-:Y:S04]  /*c710*/  LDGSTS.E.BYPASS.LTC128B.128 [R4+0xa400], desc[UR52][R2.64], !P1 ;  /* 0x0a40000002047fae */ /* 0x0003e8000c901d74 */
[----:B-1----:R-:W1:Y:S04]  /*c720*/  SHFL.IDX PT, R2, R9, 0x1, 0x181f ;  /* 0x00381f0009027f89 */ /* 0x002e6800000e0000 */
[----:B------:R-:W2:Y:S01]  /*c730*/  SHFL.IDX PT, R3, R10, 0x1, 0x181f ;  /* 0x00381f000a037f89 */ /* 0x000ea200000e0000 */
[----:B-1----:R-:W-:-:S05]  /*c740*/  IADD3 R2, P1, R32, R2, RZ ;  /* 0x0000000220027210 */ /* 0x002fca0007f3e0ff */
[----:B--2---:R-:W-:Y:S01]  /*c750*/  IMAD.X R3, RZ, RZ, R3, P1 ;  /* 0x000000ffff037224 */ /* 0x004fe200008e0603 */
[----:B------:R-:W-:-:S13]  /*c760*/  ISETP.LT.OR P1, PT, R20, 0x11, P0 ;  /* 0x000000111400780c */ /* 0x000fda0000721670 */
        /* <DEDUP_REMOVED lines=21> */
[----:B-1----:R-:W-:-:S04]  /*c8c0*/  IADD3 R2, P1, R32, R2, RZ ;  /* 0x0000000220027210 */ /* 0x002fc80007f3e0ff */
[----:B--2---:R-:W-:Y:S02]  /*c8d0*/  IADD3.X R3, RZ, R3, RZ, P1, !PT ;  /* 0x00000003ff037210 */ /* 0x004fe40000ffe4ff */
        /* <DEDUP_REMOVED lines=8> */
[----:B------:R1:W-:Y:S04]  /*c960*/  LDGSTS.E.BYPASS.LTC128B.128 [R4+0xd400], desc[UR52][R2.64], !P1 ;  /* 0x0d40000002047fae */ /* 0x0003e8000c901d74 */
[----:B-1----:R-:W1:Y:S02]  /*c970*/  SHFL.IDX PT, R2, R9, 0x7, 0x181f ;  /* 0x00f81f0009027f89 */ /* 0x002e6400000e0000 */
[----:B-1----:R-:W-:-:S05]  /*c980*/  IADD3 R2, P1, R32, R2, RZ ;  /* 0x0000000220027210 */ /* 0x002fca0007f3e0ff */
[----:B------:R-:W-:Y:S01]  /*c990*/  IMAD.X R3, RZ, RZ, R10, P1 ;  /* 0x000000ffff037224 */ /* 0x000fe200008e060a */
[----:B------:R-:W-:-:S13]  /*c9a0*/  ISETP.LT.OR P1, PT, R20, 0x71, P0 ;  /* 0x000000711400780c */ /* 0x000fda0000721670 */
[----:B------:R1:W-:Y:S04]  /*c9b0*/  LDGSTS.E.BYPASS.LTC128B.128 [R4+0xdc00], desc[UR52][R2.64], !P1 ;  /* 0x0dc0000002047fae */ /* 0x0003e8000c901d74 */
[----:B-1----:R-:W1:Y:S04]  /*c9c0*/  SHFL.IDX PT, R2, R19, RZ, 0x181f ;  /* 0x00181fff13027589 */ /* 0x002e6800000e0000 */
[----:B------:R-:W2:Y:S04]  /*c9d0*/  SHFL.IDX PT, R3, R21, RZ, 0x181f ;  /* 0x00181fff15037589 */ /* 0x000ea800000e0000 */
[----:B------:R-:W3:Y:S01]  /*c9e0*/  SHFL.IDX PT, R21, R21, 0x1, 0x181f ;  /* 0x00381f0015157f89 */ /* 0x000ee200000e0000 */
[----:B-1----:R-:W-:-:S05]  /*c9f0*/  IADD3 R2, P1, R32, R2, RZ ;  /* 0x0000000220027210 */ /* 0x002fca0007f3e0ff */
[----:B--2---:R-:W-:Y:S01]  /*ca00*/  IMAD.X R3, RZ, RZ, R3, P1 ;  /* 0x000000ffff037224 */ /* 0x004fe200008e0603 */
[----:B------:R-:W-:-:S13]  /*ca10*/  ISETP.LT.OR P1, PT, R20, 0x81, P0 ;  /* 0x000000811400780c */ /* 0x000fda0000721670 */
[----:B------:R1:W-:Y:S01]  /*ca20*/  LDGSTS.E.BYPASS.LTC128B.128 [R4+0xe400], desc[UR52][R2.64], !P1 ;  /* 0x0e40000002047fae */ /* 0x0003e2000c901d74 */
[----:B------:R-:W-:-:S03]  /*ca30*/  ISETP.GE.AND P1, PT, R20, 0x11, PT ;  /* 0x000000111400780c */ /* 0x000fc60003f26270 */
[----:B-1----:R1:W2:Y:S10]  /*ca40*/  SHFL.IDX PT, R2, R19, 0x1, 0x181f ;  /* 0x00381f0013027f89 */ /* 0x0022b400000e0000 */
[----:B------:R-:W-:-:S02]  /*ca50*/  @P1 LOP3.LUT R27, R27, 0x10, RZ, 0xfc, !PT ;  /* 0x000000101b1b1812 */ /* 0x000fc400078efcff */
        /* <DEDUP_REMOVED lines=10> */
[----:B------:R-:W-:-:S11]  /*cb00*/  LOP3.LUT R27, R27, 0xfffffdff, RZ, 0xc0, !PT ;  /* 0xfffffdff1b1b7812 */ /* 0x000fd600078ec0ff */
[----:B-123--:R-:W-:-:S07]  /*cb10*/  @P2 LOP3.LUT R27, R27, 0x200, RZ, 0xfc, !PT ;  /* 0x000002001b1b2812 */ /* 0x00efce00078efcff */
.L_x_7282:
[----:B------:R-:W-:Y:S02]  /*cb20*/  ISETP.LT.OR P0, PT, R20, 0x91, P0 ;  /* 0x000000911400780c */ /* 0x000fe40000701670 */
[----:B------:R-:W-:-:S05]  /*cb30*/  IADD3 R2, P2, R32, R2, RZ ;  /* 0x0000000220027210 */ /* 0x000fca0007f5e0ff */
[----:B------:R-:W-:-:S06]  /*cb40*/  IMAD.X R3, RZ, RZ, R21, P2 ;  /* 0x000000ffff037224 */ /* 0x000fcc00010e0615 */
[----:B------:R-:W-:Y:S01]  /*cb50*/  @!PT LDS RZ, [RZ] ;  /* 0x00000000fffff984 */ /* 0x000fe20000000800 */
[----:B------:R-:W-:Y:S01]  /*cb60*/  @!PT LDS RZ, [RZ] ;  /* 0x00000000fffff984 */ /* 0x000fe20000000800 */
[----:B------:R-:W-:Y:S01]  /*cb70*/  @!PT LDS RZ, [RZ] ;  /* 0x00000000fffff984 */ /* 0x000fe20000000800 */
[----:B------:R1:W-:Y:S01]  /*cb80*/  LDGSTS.E.BYPASS.LTC128B.128 [R4+0xec00], desc[UR52][R2.64], !P0 ;  /* 0x0ec0000002047fae */ /* 0x0003e2000c101d74 */
[----:B------:R-:W-:Y:S01]  /*cb90*/  PLOP3.LUT P0, PT, PT, PT, PT, 0x80, 0x0 ;  /* 0x000000000000781c */ /* 0x000fe20003f0f070 */
[----:B------:R-:W-:-:S12]  /*cba0*/  NOP ;  /* 0x0000000000007918 */ /* 0x000fd80000000000 */
.L_x_7186:
        /* <DEDUP_REMOVED lines=11> */
.L_x_7187:
[----:B------:R1:W-:Y:S01]  /*cc60*/  SYNCS.ARRIVE.TRANS64.A1T0 RZ, [R0+URZ+0x22870], RZ ;  /* 0x022870ff00ff79a7 */ /* 0x0003e2000810003f */
[----:B------:R-:W-:Y:S05]  /*cc70*/  @!P6 BRA `(.L_x_7188) ;  /* 0x000000000004e947 */ /* 0x000fea0003800000 */
[----:B------:R-:W-:Y:S01]  /*cc80*/  BPT.TRAP 0x1 ;  /* 0x000000040000795c */ /* 0x000fe20000300000 */
.L_x_7188:
[----:B------:R-:W2:Y:S01]  /*cc90*/  SYNCS.PHASECHK.TRANS64.TRYWAIT P0, [R0+URZ+0x22840], R30 ;  /* 0x0228401e000075a7 */ /* 0x000ea2000800017f */
[----:B------:R-:W-:Y:S04]  /*cca0*/  BSSY B0, `(.L_x_7189) ;  /* 0x0000002000007945 */ /* 0x000fe80003800000 */
[----:B--2---:R-:W-:Y:S05]  /*ccb0*/  @!P0 BRA `(.L_x_7190) ;  /* 0x0000005000708947 */ /* 0x004fea0003800000 */
.L_x_7283:
[----:B------:R-:W-:Y:S05]  /*ccc0*/  BSYNC B0 ;  /* 0x0000000000007941 */ /* 0x000fea0003800000 */
.L_x_7189:
[----:B------:R-:W-:Y:S01]  /*ccd0*/  ULDC.64 UR4, c[0x0][0x300] ;  /* 0x0000c00000047ab9 */ /* 0x000fe20000000a00 */
[----:B------:R-:W-:Y:S01]  /*cce0*/  ULDC.64 UR6, c[0x0][0x310] ;  /* 0x0000c40000067ab9 */ /* 0x000fe20000000a00 */
[----:B------:R-:W-:Y:S01]  /*ccf0*/  IMAD R9, R26, UR4, RZ ;  /* 0x000000041a097c24 */ /* 0x000fe2000f8e02ff */
[----:B------:R-:W-:Y:S01]  /*cd00*/  ULDC.64 UR8, c[0x0][0x2e8] ;  /* 0x0000ba0000087ab9 */ /* 0x000fe20000000a00 */
[C---:B------:R-:W-:Y:S01]  /*cd10*/  IMAD.WIDE.U32 R2, R8.reuse, UR4, RZ ;  /* 0x0000000408027c25 */ /* 0x040fe2000f8e00ff */
[----:B------:R-:W3:Y:S03]  /*cd20*/  LDC R12, c[0x0][0x2f4] ;  /* 0x0000bd00ff0c7b82 */ /* 0x000ee60000000800 */
[----:B------:R-:W-:Y:S02]  /*cd30*/  IMAD R9, R8, UR5, R9 ;  /* 0x0000000508097c24 */ /* 0x000fe4000f8e0209 */
[----:B------:R-:W-:-:S02]  /*cd40*/  IMAD R28, R28, UR6, RZ ;  /* 0x000000061c1c7c24 */ /* 0x000fc4000f8e02ff */
[----:B------:R-:W-:Y:S02]  /*cd50*/  IMAD.IADD R3, R3, 0x1, R9 ;  /* 0x0000000103037824 */ /* 0x000fe400078e0209 */
[C---:B------:R-:W-:Y:S02]  /*cd60*/  IMAD R28, R5.reuse, UR7, R28 ;  /* 0x00000007051c7c24 */ /* 0x040fe4000f8e021c */
[----:B------:R-:W-:-:S04]  /*cd70*/  IMAD.WIDE.U32 R2, R5, UR6, R2 ;  /* 0x0000000605027c25 */ /* 0x000fc8000f8e0002 */
[----:B------:R-:W-:Y:S02]  /*cd80*/  IMAD R25, R25, UR4, RZ ;  /* 0x0000000419197c24 */ /* 0x000fe4000f8e02ff */
[----:B------:R-:W-:Y:S02]  /*cd90*/  IMAD.IADD R3, R3, 0x1, R28 ;  /* 0x0000000103037824 */ /* 0x000fe400078e021c */
[C---:B------:R-:W-:Y:S02]  /*cda0*/  IMAD R25, R7.reuse, UR5, R25 ;  /* 0x0000000507197c24 */ /* 0x040fe4000f8e0219 */
[----:B------:R-:W-:Y:S01]  /*cdb0*/  IMAD.WIDE.U32 R10, R7, UR4, RZ ;  /* 0x00000004070a7c25 */ /* 0x000fe2000f8e00ff */
[----:B------:R-:W-:Y:S01]  /*cdc0*/  ULDC.64 UR4, c[0x0][0x308] ;  /* 0x0000c20000047ab9 */ /* 0x000fe20000000a00 */
[----:B---3--:R-:W-:Y:S02]  /*cdd0*/  ISETP.GE.AND P2, PT, R32, R12, PT ;  /* 0x0000000c2000720c */ /* 0x008fe40003f46270 */
[----:B------:R-:W-:-:S04]  /*cde0*/  IMAD.WIDE.U32 R2, R18, UR4, R2 ;  /* 0x0000000412027c25 */ /* 0x000fc8000f8e0002 */
[----:B------:R-:W-:Y:S01]  /*cdf0*/  IMAD R9, R37, UR4, RZ ;  /* 0x0000000425097c24 */ /* 0x000fe2000f8e02ff */
[----:B------:R-:W-:Y:S01]  /*ce00*/  IADD3 R8, P0, R2, UR8, RZ ;  /* 0x0000000802087c10 */ /* 0x000fe2000ff1e0ff */
[----:B------:R-:W-:Y:S02]  /*ce10*/  IMAD.IADD R11, R11, 0x1, R25 ;  /* 0x000000010b0b7824 */ /* 0x000fe400078e0219 */
[----:B------:R-:W-:Y:S02]  /*ce20*/  IMAD R9, R18, UR5, R9 ;  /* 0x0000000512097c24 */ /* 0x000fe4000f8e0209 */
[----:B------:R-:W-:-:S03]  /*ce30*/  IMAD R29, R29, UR6, RZ ;  /* 0x000000061d1d7c24 */ /* 0x000fc6000f8e02ff */
[----:B------:R-:W-:Y:S01]  /*ce40*/  IADD3.X R7, R3, UR9, R9, P0, !PT ;  /* 0x0000000903077c10 */ /* 0x000fe200087fe409 */
[----:B------:R-:W-:-:S04]  /*ce50*/  IMAD.WIDE.U32 R2, R6, UR6, R10 ;  /* 0x0000000606027c25 */ /* 0x000fc8000f8e000a */
[----:B------:R-:W-:-:S04]  /*ce60*/  IMAD R29, R6, UR7, R29 ;  /* 0x00000007061d7c24 */ /* 0x000fc8000f8e021d */
[----:B------:R-:W-:Y:S02]  /*ce70*/  IMAD.IADD R3, R3, 0x1, R29 ;  /* 0x0000000103037824 */ /* 0x000fe400078e021d */
[----:B------:R-:W-:Y:S01]  /*ce80*/  IMAD.WIDE.U32 R2, R18, UR4, R2 ;  /* 0x0000000412027c25 */ /* 0x000fe2000f8e0002 */
[----:B------:R-:W-:Y:S02]  /*ce90*/  UMOV UR4, 0xffffffff ;  /* 0xffffffff00047882 */ /* 0x000fe40000000000 */
[----:B------:R-:W-:-:S04]  /*cea0*/  IADD3 R5, P0, R2, UR8, RZ ;  /* 0x0000000802057c10 */ /* 0x000fc8000ff1e0ff */
[----:B------:R-:W-:Y:S01]  /*ceb0*/  IADD3.X R6, R9, UR9, R3, P0, !PT ;  /* 0x0000000909067c10 */ /* 0x000fe200087fe403 */
[----:B------:R-:W-:Y:S08]  /*cec0*/  BRA.DIV UR4, `(.L_x_7191) ;  /* 0x0000005204007947 */ /* 0x000ff0000b800000 */
[----:B------:R-:W3:Y:S01]  /*ced0*/  SHFL.IDX PT, R14, R8, RZ, 0x181f ;  /* 0x00181fff080e7589 */ /* 0x000ee200000e0000 */
[C---:B------:R-:W-:Y:S02]  /*cee0*/  LOP3.LUT P6, RZ, R27.reuse, 0x80, RZ, 0xc0, !PT ;  /* 0x000000801bff7812 */ /* 0x040fe400078cc0ff */
[----:B------:R-:W-:Y:S01]  /*cef0*/  LOP3.LUT R27, R27, 0xfffff7ff, RZ, 0xc0, !PT ;  /* 0xfffff7ff1b1b7812 */ /* 0x000fe200078ec0ff */
[----:B------:R-:W4:Y:S03]  /*cf00*/  SHFL.IDX PT, R2, R7, RZ, 0x181f ;  /* 0x00181fff07027589 */ /* 0x000f2600000e0000 */
[----:B------:R-:W-:-:S04]  /*cf10*/  @P1 LOP3.LUT R27, R27, 0x800, RZ, 0xfc, !PT ;  /* 0x000008001b1b1812 */ /* 0x000fc800078efcff */
[----:B------:R-:W-:-:S03]  /*cf20*/  LOP3.LUT P1, RZ, R27, 0x10, RZ, 0xc0, !PT ;  /* 0x000000101bff7812 */ /* 0x000fc6000782c0ff */
[----:B---3--:R-:W-:Y:S02]  /*cf30*/  @P6 IADD3 R9, P0, R32, R14, RZ ;  /* 0x0000000e20096210 */ /* 0x008fe40007f1e0ff */
[----:B------:R-:W3:Y:S03]  /*cf40*/  SHFL.IDX PT, R14, R8, 0x1, 0x181f ;  /* 0x00381f00080e7f89 */ /* 0x000ee600000e0000 */
[----:B----4-:R-:W-:Y:S02]  /*cf50*/  @P6 IMAD.X R3, RZ, RZ, R2, P0 ;  /* 0x000000ffff036224 */ /* 0x010fe400000e0602 */
[----:B------:R-:W-:-:S05]  /*cf60*/  @P6 IMAD.MOV.U32 R2, RZ, RZ, R9 ;  /* 0x000000ffff026224 */ /* 0x000fca00078e0009 */
[----:B------:R4:W-:Y:S01]  /*cf70*/  @P6 LDGSTS.E.BYPASS.LTC128B.128 [R4+0x18400], desc[UR52][R2.64], !P2 ;  /* 0x1840000002046fae */ /* 0x0009e2000d101d74 */
[----:B------:R-:W-:-:S03]  /*cf80*/  LOP3.LUT P6, RZ, R27, 0x100, RZ, 0xc0, !PT ;  /* 0x000001001bff7812 */ /* 0x000fc600078cc0ff */
[----:B----4-:R-:W4:Y:S01]  /*cf90*/  SHFL.IDX PT, R2, R7, 0x1, 0x181f ;  /* 0x00381f0007027f89 */ /* 0x010f2200000e0000 */
[----:B---3--:R-:W-:-:S03]  /*cfa0*/  @P1 IADD3 R9, P0, R32, R14, RZ ;  /* 0x0000000e20091210 */ /* 0x008fc60007f1e0ff */
[----:B------:R-:W3:Y:S02]  /*cfb0*/  SHFL.IDX PT, R14, R8, 0x2, 0x181f ;  /* 0x00581f00080e7f89 */ /* 0x000ee400000e0000 */
[----:B----4-:R-:W-:Y:S02]  /*cfc0*/  @P1 IMAD.X R3, RZ, RZ, R2, P0 ;  /* 0x000000ffff031224 */ /* 0x010fe400000e0602 */
[----:B------:R-:W-:Y:S01]  /*cfd0*/  @P1 IMAD.MOV.U32 R2, RZ, RZ, R9 ;  /* 0x000000ffff021224 */ /* 0x000fe200078e0009 */
[----:B---3--:R-:W-:Y:S02]  /*cfe0*/  @P5 IADD3 R9, P0, R32, R14, RZ ;  /* 0x0000000e20095210 */ /* 0x008fe40007f1e0ff */
[----:B------:R-:W-:Y:S04]  /*cff0*/  SHFL.IDX PT, R14, R8, 0x3, 0x181f ;  /* 0x00781f00080e7f89 */ /* 0x000fe800000e0000 */
[----:B------:R3:W-:Y:S01]  /*d000*/  @P1 LDGSTS.E.BYPASS.LTC128B.128 [R4+0x18c00], desc[UR52][R2.64], !P2 ;  /* 0x18c0000002041fae */ /* 0x0007e2000d101d74 */
[----:B------:R-:W-:-:S03]  /*d010*/  LOP3.LUT P1, RZ, R27, 0x800, RZ, 0xc0, !PT ;  /* 0x000008001bff7812 */ /* 0x000fc6000782c0ff */
[----:B---3--:R-:W3:Y:S02]  /*d020*/  SHFL.IDX PT, R2, R7, 0x2, 0x181f ;  /* 0x00581f0007027f89 */ /* 0x008ee400000e0000 */
[----:B---3--:R-:W-:Y:S02]  /*d030*/  @P5 IMAD.X R10, RZ, RZ, R2, P0 ;  /* 0x000000ffff0a5224 */ /* 0x008fe400000e0602 */
[----:B------:R-:W-:Y:S01]  /*d040*/  @P5 IMAD.MOV.U32 R2, RZ, RZ, R9 ;  /* 0x000000ffff025224 */ /* 0x000fe200078e0009 */
[----:B------:R-:W-:Y:S02]  /*d050*/  @P4 IADD3 R9, P0, R32, R14, RZ ;  /* 0x0000000e20094210 */ /* 0x000fe40007f1e0ff */
[----:B------:R-:W-:Y:S01]  /*d060*/  @P5 MOV R3, R10 ;  /* 0x0000000a00035202 */ /* 0x000fe20000000f00 */
[----:B------:R-:W-:Y:S04]  /*d070*/  SHFL.IDX PT, R14, R8, 0x4, 0x181f ;  /* 0x00981f00080e7f89 */ /* 0x000fe800000e0000 */
[----:B------:R3:W-:Y:S01]  /*d080*/  @P5 LDGSTS.E.BYPASS.LTC128B.128 [R4+0x19400], desc[UR52][R2.64], !P2 ;  /* 0x1940000002045fae */ /* 0x0007e2000d101d74 */
[----:B------:R-:W-:-:S03]  /*d090*/  LOP3.LUT P5, RZ, R27, 0x40, RZ, 0xc0, !PT ;  /* 0x000000401bff7812 */ /* 0x000fc600078ac0ff */
[----:B---3--:R-:W3:Y:S02]  /*d0a0*/  SHFL.IDX PT, R2, R7, 0x3, 0x181f ;  /* 0x00781f0007027f89 */ /* 0x008ee400000e0000 */
[----:B---3--:R-:W-:Y:S02]  /*d0b0*/  @P4 IMAD.X R10, RZ, RZ, R2, P0 ;  /* 0x000000ffff0a4224 */ /* 0x008fe400000e0602 */
[----:B------:R-:W-:Y:S02]  /*d0c0*/  @P4 IMAD.MOV.U32 R2, RZ, RZ, R9 ;  /* 0x000000ffff024224 */ /* 0x000fe400078e0009 */
[----:B------:R-:W-:-:S05]  /*d0d0*/  @P4 IMAD.MOV.U32 R3, RZ, RZ, R10 ;  /* 0x000000ffff034224 */ /* 0x000fca00078e000a */
[----:B------:R3:W-:Y:S01]  /*d0e0*/  @P4 LDGSTS.E.BYPASS.LTC128B.128 [R4+0x19c00], desc[UR52][R2.64], !P2 ;  /* 0x19c0000002044fae */ /* 0x0007e2000d101d74 */
[----:B------:R-:W-:-:S03]  /*d0f0*/  LOP3.LUT P4, RZ, R27, 0x20, RZ, 0xc0, !PT ;  /* 0x000000201bff7812 */ /* 0x000fc6000788c0ff */
[----:B---3--:R-:W3:Y:S10]  /*d100*/  SHFL.IDX PT, R2, R7, 0x4, 0x181f ;  /* 0x00981f0007027f89 */ /* 0x008ef400000e0000 */
[----:B------:R-:W-:-:S02]  /*d110*/  @P4 IADD3 R9, P0, R32, R14, RZ ;  /* 0x0000000e20094210 */ /* 0x000fc40007f1e0ff */
[----:B------:R-:W4:Y:S03]  /*d120*/  SHFL.IDX PT, R14, R8, 0x5, 0x181f ;  /* 0x00b81f00080e7f89 */ /* 0x000f2600000e0000 */
[----:B---3--:R-:W-:Y:S02]  /*d130*/  @P4 IMAD.X R10, RZ, RZ, R2, P0 ;  /* 0x000000ffff0a4224 */ /* 0x008fe400000e0602 */
[----:B------:R-:W-:Y:S02]  /*d140*/  @P4 IMAD.MOV.U32 R2, RZ, RZ, R9 ;  /* 0x000000ffff024224 */ /* 0x000fe400078e0009 */
[----:B------:R-:W-:Y:S01]  /*d150*/  @P4 IMAD.MOV.U32 R3, RZ, RZ, R10 ;  /* 0x000000ffff034224 */ /* 0x000fe200078e000a */
[----:B----4-:R-:W-:Y:S02]  /*d160*/  @P5 IADD3 R9, P0, R32, R14, RZ ;  /* 0x0000000e20095210 */ /* 0x010fe40007f1e0ff */
[----:B------:R-:W-:Y:S04]  /*d170*/  SHFL.IDX PT, R14, R8, 0x6, 0x181f ;  /* 0x00d81f00080e7f89 */ /* 0x000fe800000e0000 */
[----:B------:R3:W-:Y:S04]  /*d180*/  @P4 LDGSTS.E.BYPASS.LTC128B.128 [R4+0x1a400], desc[UR52][R2.64], !P2 ;  /* 0x1a40000002044fae */ /* 0x0007e8000d101d74 */
[----:B---3--:R-:W3:Y:S02]  /*d190*/  SHFL.IDX PT, R2, R7, 0x5, 0x181f ;  /* 0x00b81f0007027f89 */ /* 0x008ee400000e0000 */
[----:B---3--:R-:W-:-:S02]  /*d1a0*/  @P5 IMAD.X R10, RZ, RZ, R2, P0 ;  /* 0x000000ffff0a5224 */ /* 0x008fc400000e0602 */
[----:B------:R-:W-:Y:S01]  /*d1b0*/  @P5 IMAD.MOV.U32 R2, RZ, RZ, R9 ;  /* 0x000000ffff025224 */ /* 0x000fe200078e0009 */
[C---:B------:R-:W-:Y:S01]  /*d1c0*/  @P6 IADD3 R9, P0, R32.reuse, R14, RZ ;  /* 0x0000000e20096210 */ /* 0x040fe20007f1e0ff */
[----:B------:R-:W-:Y:S01]  /*d1d0*/  @P5 IMAD.MOV.U32 R3, RZ, RZ, R10 ;  /* 0x000000ffff035224 */ /* 0x000fe200078e000a */
[----:B------:R-:W-:Y:S04]  /*d1e0*/  SHFL.IDX PT, R14, R8, 0x7, 0x181f ;  /* 0x00f81f00080e7f89 */ /* 0x000fe800000e0000 */
[----:B------:R3:W-:Y:S04]  /*d1f0*/  @P5 LDGSTS.E.BYPASS.LTC128B.128 [R4+0x1ac00], desc[UR52][R2.64], !P2 ;  /* 0x1ac0000002045fae */ /* 0x0007e8000d101d74 */
[----:B---3--:R-:W3:Y:S04]  /*d200*/  SHFL.IDX PT, R2, R7, 0x6, 0x181f ;  /* 0x00d81f0007027f89 */ /* 0x008ee800000e0000 */
[----:B------:R-:W4:Y:S01]  /*d210*/  SHFL.IDX PT, R7, R7, 0x7, 0x181f ;  /* 0x00f81f0007077f89 */ /* 0x000f2200000e0000 */
[----:B---3--:R-:W-:Y:S01]  /*d220*/  @P6 IMAD.X R10, RZ, RZ, R2, P0 ;  /* 0x000000ffff0a6224 */ /* 0x008fe200000e0602 */
[----:B------:R-:W-:Y:S01]  /*d230*/  @P3 IADD3 R14, P0, R32, R14, RZ ;  /* 0x0000000e200e3210 */ /* 0x000fe20007f1e0ff */
[----:B------:R-:W-:-:S02]  /*d240*/  @P6 IMAD.MOV.U32 R2, RZ, RZ, R9 ;  /* 0x000000ffff026224 */ /* 0x000fc400078e0009 */
[----:B------:R-:W-:Y:S02]  /*d250*/  @P6 IMAD.MOV.U32 R3, RZ, RZ, R10 ;  /* 0x000000ffff036224 */ /* 0x000fe400078e000a */
[----:B----4-:R-:W-:-:S03]  /*d260*/  @P3 IMAD.X R9, RZ, RZ, R7, P0 ;  /* 0x000000ffff093224 */ /* 0x010fc600000e0607 */
[----:B------:R3:W-:Y:S02]  /*d270*/  @P6 LDGSTS.E.BYPASS.LTC128B.128 [R4+0x1b400], desc[UR52][R2.64], !P2 ;  /* 0x1b40000002046fae */ /* 0x0007e4000d101d74 */
[----:B---3--:R-:W-:Y:S02]  /*d280*/  @P3 IMAD.MOV.U32 R2, RZ, RZ, R14 ;  /* 0x000000ffff023224 */ /* 0x008fe400078e000e */
[----:B------:R-:W-:Y:S01]  /*d290*/  @P3 IMAD.MOV.U32 R3, RZ, RZ, R9 ;  /* 0x000000ffff033224 */ /* 0x000fe200078e0009 */
[----:B------:R-:W3:Y:S04]  /*d2a0*/  SHFL.IDX PT, R14, R5, RZ, 0x181f ;  /* 0x00181fff050e7589 */ /* 0x000ee800000e0000 */
[----:B------:R4:W-:Y:S04]  /*d2b0*/  @P3 LDGSTS.E.BYPASS.LTC128B.128 [R4+0x1bc00], desc[UR52][R2.64], !P2 ;  /* 0x1bc0000002043fae */ /* 0x0009e8000d101d74 */
[----:B----4-:R-:W4:Y:S04]  /*d2c0*/  SHFL.IDX PT, R2, R6, RZ, 0x181f ;  /* 0x00181fff06027589 */ /* 0x010f2800000e0000 */
[----:B------:R-:W0:Y:S01]  /*d2d0*/  SHFL.IDX PT, R6, R6, 0x1, 0x181f ;  /* 0x00381f0006067f89 */ /* 0x000e2200000e0000 */
[----:B---3--:R-:W-:-:S04]  /*d2e0*/  @P1 IADD3 R14, P0, R32, R14, RZ ;  /* 0x0000000e200e1210 */ /* 0x008fc80007f1e0ff */
[----:B----4-:R-:W-:Y:S01]  /*d2f0*/  @P1 IADD3.X R9, RZ, R2, RZ, P0, !PT ;  /* 0x00000002ff091210 */ /* 0x010fe200007fe4ff */
[----:B------:R-:W-:Y:S02]  /*d300*/  @P1 IMAD.MOV.U32 R2, RZ, RZ, R14 ;  /* 0x000000ffff021224 */ /* 0x000fe400078e000e */
[----:B------:R3:W4:Y:S02]  /*d310*/  SHFL.IDX PT, R14, R5, 0x1, 0x181f ;  /* 0x00381f00050e7f89 */ /* 0x00072400000e0000 */
[----:B------:R-:W-:-:S05]  /*d320*/  @P1 IMAD.MOV.U32 R3, RZ, RZ, R9 ;  /* 0x000000ffff031224 */ /* 0x000fca00078e0009 */
[----:B0-----:R3:W-:Y:S02]  /*d330*/  @P1 LDGSTS.E.BYPASS.LTC128B.128 [R4+0x1c400], desc[UR52][R2.64], !P2 ;  /* 0x1c40000002041fae */ /* 0x0017e4000d101d74 */
.L_x_7305:
[----:B------:R-:W-:-:S13]  /*d340*/  LOP3.LUT P1, RZ, R27, 0x200, RZ, 0xc0, !PT ;  /* 0x000002001bff7812 */ /* 0x000fda000782c0ff */
[----:B---34-:R-:W-:-:S05]  /*d350*/  @P1 IADD3 R2, P0, R32, R14, RZ ;  /* 0x0000000e20021210 */ /* 0x018fca0007f1e0ff */
[----:B------:R-:W-:Y:S01]  /*d360*/  @P1 IMAD.X R3, RZ, RZ, R6, P0 ;  /* 0x000000ffff031224 */ /* 0x000fe200000e0606 */
[----:B------:R-:W-:-:S04]  /*d370*/  PLOP3.LUT P0, PT, PT, PT, PT, 0x80, 0x0 ;  /* 0x000000000000781c */ /* 0x000fc80003f0f070 */
[----:B------:R-:W-:Y:S01]  /*d380*/  @!PT LDS RZ, [RZ] ;  /* 0x00000000fffff984 */ /* 0x000fe20000000800 */
[----:B------:R-:W-:Y:S01]  /*d390*/  @!PT LDS RZ, [RZ] ;  /* 0x00000000fffff984 */ /* 0x000fe20000000800 */
[----:B------:R-:W-:Y:S01]  /*d3a0*/  @!PT LDS RZ, [RZ] ;  /* 0x00000000fffff984 */ /* 0x000fe20000000800 */
[----:B------:R0:W-:Y:S01]  /*d3b0*/  @P1 LDGSTS.E.BYPASS.LTC128B.128 [R4+0x1cc00], desc[UR52][R2.64], !P2 ;  /* 0x1cc0000002041fae */ /* 0x0001e2000d101d74 */
[----:B------:R-:W-:-:S08]  /*d3c0*/  NOP ;  /* 0x0000000000007918 */ /* 0x000fd00000000000 */
.L_x_7192:
        /* <DEDUP_REMOVED lines=11> */
.L_x_7193:
[----:B------:R0:W-:Y:S02]  /*d480*/  SYNCS.ARRIVE.TRANS64.A1T0 RZ, [R0+URZ+0x22830], RZ ;  /* 0x022830ff00ff79a7 */ /* 0x0001e4000810003f */
[----:B------:R-:W-:Y:S05]  /*d490*/  WARPSYNC.ALL ;  /* 0x0000000000007948 */ /* 0x000fea0003800000 */
[----:B------:R-:W-:Y:S01]  /*d4a0*/  R2UR UR5, R24 ;  /* 0x00000000180572ca */ /* 0x000fe200000e0000 */
[----:B012---:R-:W-:Y:S01]  /*d4b0*/  VIADD R0, R22, 0x14400 ;  /* 0x0001440016007836 */ /* 0x007fe20000000000 */
        /* <DEDUP_REMOVED lines=30> */
.L_x_7195:
[----:B------:R-:W-:Y:S05]  /*d6a0*/  BSYNC B6 ;  /* 0x0000000000067941 */ /* 0x000fea0003800000 */
.L_x_7194:
[----:B------:R0:W5:Y:S01]  /*d6b0*/  LDL R10, [R1+0x18] ;  /* 0x00001800010a7983 */ /* 0x0001620000100800 */
[----:B------:R-:W1:Y:S01]  /*d6c0*/  LDC R5, c[0x0][0x448] ;  /* 0x00011200ff057b82 */ /* 0x000e620000000800 */
[----:B------:R-:W-:Y:S01]  /*d6d0*/  R2UR UR6, R37 ;  /* 0x00000000250672ca */ /* 0x000fe200000e0000 */
[----:B------:R-:W-:Y:S01]  /*d6e0*/  ULDC.64 UR8, c[0x0][0x2d8] ;  /* 0x0000b60000087ab9 */ /* 0x000fe20000000a00 */
[----:B------:R-:W2:Y:S01]  /*d6f0*/  S2R R2, SR_TID.X ;  /* 0x0000000000027919 */ /* 0x000ea20000002100 */
[----:B------:R-:W-:Y:S02]  /*d700*/  SHF.L.U32 R4, R17, 0x7, RZ ;  /* 0x0000000711047819 */ /* 0x000fe400000006ff */
[----:B-1----:R-:W-:Y:S02]  /*d710*/  ISETP.NE.AND P0, PT, R5, 0x1, PT ;  /* 0x000000010500780c */ /* 0x002fe40003f05270 */
[C---:B------:R-:W-:Y:S02]  /*d720*/  R2UR UR7, R18.reuse ;  /* 0x00000000120772ca */ /* 0x040fe400000e0000 */
[----:B------:R-:W-:-:S02]  /*d730*/  R2UR UR10, R18 ;  /* 0x00000000120a72ca */ /* 0x000fc400000e0000 */
[C---:B--2---:R-:W-:Y:S01]  /*d740*/  LOP3.LUT R19, R2.reuse, 0x7f, RZ, 0xc0, !PT ;  /* 0x0000007f02137812 */ /* 0x044fe200078ec0ff */
[----:B------:R-:W-:-:S06]  /*d750*/  IMAD.SHL.U32 R2, R2, 0x10, RZ ;  /* 0x0000001002027824 */ /* 0x000fcc00078e00ff */
[----:B------:R-:W1:Y:S01]  /*d760*/  @P0 LDC R3, c[0x0][0x44c] ;  /* 0x00011300ff030b82 */ /* 0x000e620000000800 */
[----:B------:R-:W-:-:S04]  /*d770*/  SHF.R.U32.HI R19, RZ, 0x3, R19 ;  /* 0x00000003ff137819 */ /* 0x000fc80000011613 */
[----:B------:R-:W-:-:S03]  /*d780*/  LOP3.LUT R2, R19, 0x70, R2, 0xf8, !PT ;  /* 0x0000007013027812 */ /* 0x000fc600078ef802 */
[----:B------:R-:W2:Y:S01]  /*d790*/  @P0 LDC R6, c[0x0][0x450] ;  /* 0x00011400ff060b82 */ /* 0x000ea20000000800 */
        /* <DEDUP_REMOVED lines=9> */
[----:B-1----:R-:W-:Y:S01]  /*d830*/  @P0 IMAD.HI.U32 R3, R0, R3, RZ ;  /* 0x0000000300030227 */ /* 0x002fe200078e00ff */
[----:B------:R-:W-:Y:S01]  /*d840*/  UIMAD UR6, UR45, UR8, URZ ;  /* 0x000000082d0672a4 */ /* 0x000fe2000f8e023f */
[----:B------:R-:W1:Y:S01]  /*d850*/  S2R R19, SR_TID.X ;  /* 0x0000000000137919 */ /* 0x000e620000002100 */
[----:B------:R-:W-:-:S02]  /*d860*/  UIMAD.WIDE.U32 UR4, UR44, UR8, UR4 ;  /* 0x000000082c0472a5 */ /* 0x000fc4000f8e0004 */
[----:B--2---:R-:W-:Y:S01]  /*d870*/  @P0 SHF.R.U32.HI R2, RZ, R6, R3 ;  /* 0x00000006ff020219 */ /* 0x004fe20000011603 */
        /* <DEDUP_REMOVED lines=18> */
[----:B------:R-:W-:-:S03]  /*d9a0*/  ULDC UR4, c[0x0][0x2b8] ;  /* 0x0000ae0000047ab9 */ /* 0x000fc60000000800 */
[----:B------:R-:W-:Y:S02]  /*d9b0*/  IADD3.X R6, R3, UR5, R7, P0, !PT ;  /* 0x0000000503067c10 */ /* 0x000fe400087fe407 */
[----:B------:R-:W-:Y:S01]  /*d9c0*/  ISETP.GE.AND P0, PT, R32, UR4, PT ;  /* 0x0000000420007c0c */ /* 0x000fe2000bf06270 */
[----:B------:R-:W-:Y:S01]  /*d9d0*/  UMOV UR4, 0xffffffff ;  /* 0xffffffff00047882 */ /* 0x000fe20000000000 */
[----:B-1----:R-:W-:-:S04]  /*d9e0*/  LOP3.LUT R19, R19, 0x7f, RZ, 0xc0, !PT ;  /* 0x0000007f13137812 */ /* 0x002fc800078ec0ff */
[----:B------:R-:W-:Y:S01]  /*d9f0*/  SHF.R.U32.HI R17, RZ, 0x3, R19 ;  /* 0x00000003ff117819 */ /* 0x000fe20000011613 */
[----:B0-----:R-:W-:Y:S06]  /*da00*/  BRA.DIV UR4, `(.L_x_7196) ;  /* 0x00000052040c7947 */ /* 0x001fec000b800000 */
[----:B------:R-:W0:Y:S01]  /*da10*/  SHFL.IDX PT, R14, R0, RZ, 0x181f ;  /* 0x00181fff000e7589 */ /* 0x000e2200000e0000 */
[----:B------:R-:W-:Y:S02]  /*da20*/  IMAD R5, R5, UR41, RZ ;  /* 0x0000002905057c24 */ /* 0x000fe4000f8e02ff */
[----:B------:R-:W-:Y:S01]  /*da30*/  IMAD.IADD R4, R17, 0x1, R4 ;  /* 0x0000000111047824 */ /* 0x000fe200078e0204 */
[----:B------:R-:W1:Y:S03]  /*da40*/  SHFL.IDX PT, R2, R6, RZ, 0x181f ;  /* 0x00181fff06027589 */ /* 0x000e6600000e0000 */
[C---:B------:R-:W-:Y:S01]  /*da50*/  VIADD R8, R4.reuse, 0x10 ;  /* 0x0000001004087836 */ /* 0x040fe20000000000 */
[----:B------:R-:W-:Y:S01]  /*da60*/  ISETP.GE.AND P2, PT, R4, R5, PT ;  /* 0x000000050400720c */ /* 0x000fe20003f46270 */
[----:B------:R-:W-:-:S12]  /*da70*/  SHFL.IDX PT, R7, R6, 0x1, 0x181f ;  /* 0x00381f0006077f89 */ /* 0x000fd800000e0000 */
[----:B0-----:R-:W-:-:S05]  /*da80*/  @!P2 IADD3 R14, P1, R32, R14, RZ ;  /* 0x0000000e200ea210 */ /* 0x001fca0007f3e0ff */
[----:B-1----:R-:W-:Y:S02]  /*da90*/  @!P2 IMAD.X R3, RZ, RZ, R2, P1 ;  /* 0x000000ffff03a224 */ /* 0x002fe400008e0602 */
[----:B------:R-:W-:Y:S02]  /*daa0*/  @!P2 IMAD.MOV.U32 R2, RZ, RZ, R14 ;  /* 0x000000ffff02a224 */ /* 0x000fe400078e000e */
[----:B------:R-:W0:Y:S04]  /*dab0*/  SHFL.IDX PT, R14, R0, 0x1, 0x181f ;  /* 0x00381f00000e7f89 */ /* 0x000e2800000e0000 */
[----:B-----5:R0:W-:Y:S01]  /*dac0*/  @!P2 LDGSTS.E.BYPASS.LTC128B.128 [R10+0x14400], desc[UR52][R2.64], !P0 ;  /* 0x14400000020aafae */ /* 0x0201e2000c101d74 */
[----:B------:R-:W-:Y:S01]  /*dad0*/  ISETP.GE.AND P2, PT, R8, R5, PT ;  /* 0x000000050800720c */ /* 0x000fe20003f46270 */
[----:B------:R-:W-:-:S12]  /*dae0*/  VIADD R8, R4, 0x20 ;  /* 0x0000002004087836 */ /* 0x000fd80000000000 */
[----:B0-----:R-:W-:Y:S02]  /*daf0*/  @!P2 IADD3 R2, P1, R32, R14, RZ ;  /* 0x0000000e2002a210 */ /* 0x001fe40007f3e0ff */
[----:B------:R-:W0:Y:S03]  /*db00*/  SHFL.IDX PT, R14, R0, 0x2, 0x181f ;  /* 0x00581f00000e7f89 */ /* 0x000e2600000e0000 */
[----:B------:R-:W-:Y:S02]  /*db10*/  @!P2 IMAD.X R3, RZ, RZ, R7, P1 ;  /* 0x000000ffff03a224 */ /* 0x000fe400008e0607 */
[----:B------:R-:W1:Y:S04]  /*db20*/  SHFL.IDX PT, R7, R6, 0x2, 0x181f ;  /* 0x00581f0006077f89 */ /* 0x000e6800000e0000 */
[----:B------:R0:W-:Y:S01]  /*db30*/  @!P2 LDGSTS.E.BYPASS.LTC128B.128 [R10+0x14c00], desc[UR52][R2.64], !P0 ;  /* 0x14c00000020aafae */ /* 0x0001e2000c101d74 */
[----:B------:R-:W-:Y:S01]  /*db40*/  ISETP.GE.AND P2, PT, R8, R5, PT ;  /* 0x000000050800720c */ /* 0x000fe20003f46270 */
[----:B------:R-:W-:-:S12]  /*db50*/  VIADD R8, R4, 0x30 ;  /* 0x0000003004087836 */ /* 0x000fd80000000000 */
[----:B0-----:R-:W-:Y:S02]  /*db60*/  @!P2 IADD3 R2, P1, R32, R14, RZ ;  /* 0x0000000e2002a210 */ /* 0x001fe40007f3e0ff */
[----:B------:R-:W0:Y:S03]  /*db70*/  SHFL.IDX PT, R14, R0, 0x3, 0x181f ;  /* 0x00781f00000e7f89 */ /* 0x000e2600000e0000 */
[----:B-1----:R-:W-:Y:S02]  /*db80*/  @!P2 IMAD.X R3, RZ, RZ, R7, P1 ;  /* 0x000000ffff03a224 */ /* 0x002fe400008e0607 */
        /* <DEDUP_REMOVED lines=9> */
[----:B------:R-:W-:-:S02]  /*dc20*/  ISETP.GE.AND P2, PT, R8, R5, PT ;  /* 0x000000050800720c */ /* 0x000fc40003f46270 */
[----:B------:R-:W-:-:S11]  /*dc30*/  IADD3 R8, R4, 0x50, RZ ;  /* 0x0000005004087810 */ /* 0x000fd60007ffe0ff */
        /* <DEDUP_REMOVED lines=12> */
[----:B------:R-:W-:-:S03]  /*dd00*/  ISETP.GE.AND P2, PT, R8, R5, PT ;  /* 0x000000050800720c */ /* 0x000fc60003f46270 */
[----:B------:R-:W2:Y:S10]  /*dd10*/  SHFL.IDX PT, R6, R6, 0x7, 0x181f ;  /* 0x00f81f0006067f89 */ /* 0x000eb400000e0000 */
[----:B0-----:R-:W-:-:S02]  /*dd20*/  @!P2 IADD3 R2, P1, R32, R14, RZ ;  /* 0x0000000e2002a210 */ /* 0x001fc40007f3e0ff */
[----:B------:R0:W3:Y:S03]  /*dd30*/  SHFL.IDX PT, R14, R0, 0x7, 0x181f ;  /* 0x00f81f00000e7f89 */ /* 0x0000e600000e0000 */
[----:B-1----:R-:W-:-:S05]  /*dd40*/  @!P2 IMAD.X R3, RZ, RZ, R7, P1 ;  /* 0x000000ffff03a224 */ /* 0x002fca00008e0607 */
[----:B------:R0:W-:Y:S03]  /*dd50*/  @!P2 LDGSTS.E.BYPASS.LTC128B.128 [R10+0x17400], desc[UR52][R2.64], !P0 ;  /* 0x17400000020aafae */ /* 0x0001e6000c101d74 */
.L_x_7322:
[----:B------:R-:W-:-:S05]  /*dd60*/  VIADD R4, R4, 0x70 ;  /* 0x0000007004047836 */ /* 0x000fca0000000000 */
[----:B------:R-:W-:-:S13]  /*dd70*/  ISETP.GE.AND P1, PT, R4, R5, PT ;  /* 0x000000050400720c */ /* 0x000fda0003f26270 */
[----:B0--3--:R-:W-:-:S05]  /*dd80*/  @!P1 IADD3 R2, P2, R32, R14, RZ ;  /* 0x0000000e20029210 */ /* 0x009fca0007f5e0ff */
[----:B--2---:R-:W-:-:S05]  /*dd90*/  @!P1 IMAD.X R3, RZ, RZ, R6, P2 ;  /* 0x000000ffff039224 */ /* 0x004fca00010e0606 */
[----:B------:R-:W-:Y:S01]  /*dda0*/  @!PT LDS RZ, [RZ] ;  /* 0x00000000fffff984 */ /* 0x000fe20000000800 */
[----:B------:R-:W-:Y:S01]  /*ddb0*/  @!PT LDS RZ, [RZ] ;  /* 0x00000000fffff984 */ /* 0x000fe20000000800 */
[----:B------:R-:W-:Y:S01]  /*ddc0*/  @!PT LDS RZ, [RZ] ;  /* 0x00000000fffff984 */ /* 0x000fe20000000800 */
[----:B------:R0:W-:Y:S01]  /*ddd0*/  @!P1 LDGSTS.E.BYPASS.LTC128B.128 [R10+0x17c00], desc[UR52][R2.64], !P0 ;  /* 0x17c00000020a9fae */ /* 0x0001e2000c101d74 */
[----:B------:R-:W-:Y:S01]  /*dde0*/  PLOP3.LUT P0, PT, PT, PT, PT, 0x80, 0x0 ;  /* 0x000000000000781c */ /* 0x000fe20003f0f070 */
[----:B------:R-:W-:-:S12]  /*ddf0*/  NOP ;  /* 0x0000000000007918 */ /* 0x000fd80000000000 */
.L_x_7197:
        /* <DEDUP_REMOVED lines=18> */
.L_x_7323:
[----:B------:R-:W-:Y:S05]  /*df20*/  BSYNC B0 ;  /* 0x0000000000007941 */ /* 0x000fea0003800000 */
.L_x_7198:
[----:B------:R-:W-:-:S06]  /*df30*/  UISETP.GE.AND UP0, UPT, UR42, 0xa1, UPT ;  /* 0x000000a12a00788c */ /* 0x000fcc000bf06270 */
[----:B------:R-:W-:-:S13]  /*df40*/  PLOP3.LUT P0, PT, PT, PT, UP0, 0x80, 0x0 ;  /* 0x000000000000781c */ /* 0x000fda0003f0f008 */
[----:B------:R-:W-:Y:S05]  /*df50*/  @!P0 BRA `(.L_x_7200) ;  /* 0x0000001800548947 */ /* 0x000fea0003800000 */
[----:B------:R-:W-:Y:S01]  /*df60*/  UIADD3 UR4, UR43, -0x2, URZ ;  /* 0xfffffffe2b047890 */ /* 0x000fe2000fffe03f */
[----:B------:R-:W-:Y:S02]  /*df70*/  IMAD.MOV.U32 R25, RZ, RZ, R36 ;  /* 0x000000ffff197224 */ /* 0x000fe400078e0024 */
[----:B------:R-:W-:-:S03]  /*df80*/  IMAD.MOV.U32 R24, RZ, RZ, R33 ;  /* 0x000000ffff187224 */ /* 0x000fc600078e0021 */
[----:B------:R-:W-:-:S07]  /*df90*/  IMAD.U32 R34, RZ, RZ, UR4 ;  /* 0x00000004ff227e24 */ /* 0x000fce000f8e00ff */
.L_x_7220:
[----:B------:R-:W2:Y:S01]  /*dfa0*/  LDL R12, [R1] ;  /* 0x00000000010c7983 */ /* 0x000ea20000100800 */
[----:B-1----:R-:W1:Y:S01]  /*dfb0*/  LDC R2, c[0x0][0x430] ;  /* 0x00010c00ff027b82 */ /* 0x002e620000000800 */
[----:B------:R-:W3:Y:S01]  /*dfc0*/  S2R R0, SR_TID.X ;  /* 0x0000000000007919 */ /* 0x000ee20000002100 */
[----:B0-----:R-:W4:Y:S01]  /*dfd0*/  S2R R6, SR_TID.X ;  /* 0x0000000000067919 */ /* 0x001f220000002100 */
[----:B-1----:R-:W-:Y:S01]  /*dfe0*/  ISETP.NE.AND P0, PT, R2, 0x1, PT ;  /* 0x000000010200780c */ /* 0x002fe20003f05270 */
[----:B------:R-:W-:Y:S01]  /*dff0*/  IMAD.MOV.U32 R9, RZ, RZ, 0xa0 ;  /* 0x000000a0ff097424 */ /* 0x000fe200078e00ff */
[----:B---3--:R-:W-:-:S11]  /*e000*/  LOP3.LUT R2, R0, 0x7f, RZ, 0xc0, !PT ;  /* 0x0000007f00027812 */ /* 0x008fd600078ec0ff */
[----:B------:R-:W1:Y:S01]  /*e010*/  @P0 LDC R5, c[0x0][0x434] ;  /* 0x00010d00ff050b82 */ /* 0x000e620000000800 */
[----:B------:R-:W-:-:S07]  /*e020*/  SHF.R.U32.HI R4, RZ, 0x3, R2 ;  /* 0x00000003ff047819 */ /* 0x000fce0000011602 */
[----:B0-----:R-:W0:Y:S01]  /*e030*/  @P0 LDC R3, c[0x0][0x434] ;  /* 0x00010d00ff030b82 */ /* 0x001e220000000800 */
[----:B----4-:R-:W-:Y:S02]  /*e040*/  IMAD.SHL.U32 R6, R6, 0x10, RZ ;  /* 0x0000001006067824 */ /* 0x010fe400078e00ff */
[----:B------:R-:W-:-:S05]  /*e050*/  IMAD.SHL.U32 R0, R0, 0x10, RZ ;  /* 0x0000001000007824 */ /* 0x000fca00078e00ff */
[----:B------:R-:W3:Y:S01]  /*e060*/  @P0 LDC R7, c[0x0][0x438] ;  /* 0x00010e00ff070b82 */ /* 0x000ee20000000800 */
[----:B------:R-:W-:-:S07]  /*e070*/  LOP3.LUT R6, R4, 0x70, R6, 0xf8, !PT ;  /* 0x0000007004067812 */ /* 0x000fce00078ef806 */
[----:B------:R-:W4:Y:S01]  /*e080*/  @P0 LDC R2, c[0x0][0x438] ;  /* 0x00010e00ff020b82 */ /* 0x000f220000000800 */
[----:B------:R-:W-:Y:S01]  /*e090*/  LOP3.LUT R0, R4, 0x70, R0, 0xf8, !PT ;  /* 0x0000007004007812 */ /* 0x000fe200078ef800 */
[----:B------:R-:W-:Y:S01]  /*e0a0*/  IMAD R8, R34, R9, UR36 ;  /* 0x0000002422087e24 */ /* 0x000fe2000f8e0209 */
[----:B------:R-:W-:-:S03]  /*e0b0*/  LOP3.LUT R6, R6, 0x80, RZ, 0xfc, !PT ;  /* 0x0000008006067812 */ /* 0x000fc600078efcff */
[----:B------:R-:W-:Y:S01]  /*e0c0*/  IMAD.IADD R0, R0, 0x1, R8 ;  /* 0x0000000100007824 */ /* 0x000fe200078e0208 */
[----:B------:R-:W-:-:S03]  /*e0d0*/  IADD3 R8, R6, R8, RZ ;  /* 0x0000000806087210 */ /* 0x000fc60007ffe0ff */
[----:B-1----:R-:W-:-:S04]  /*e0e0*/  @P0 IMAD.HI.U32 R4, R0, R5, RZ ;  /* 0x0000000500040227 */ /* 0x002fc800078e00ff */
[----:B0-----:R-:W-:Y:S01]  /*e0f0*/  @P0 IMAD.HI.U32 R3, R8, R3, RZ ;  /* 0x0000000308030227 */ /* 0x001fe200078e00ff */
[----:B------:R-:W-:Y:S05]  /*e100*/  YIELD ;  /* 0x0000000000007946 */ /* 0x000fea0003800000 */
[----:B------:R-:W-:Y:S01]  /*e110*/  IMAD.MOV.U32 R10, RZ, RZ, R0 ;  /* 0x000000ffff0a7224 */ /* 0x000fe200078e0000 */
[----:B---3--:R-:W-:Y:S01]  /*e120*/  @P0 SHF.R.U32.HI R10, RZ, R7, R4 ;  /* 0x00000007ff0a0219 */ /* 0x008fe20000011604 */
[----:B------:R-:W-:Y:S01]  /*e130*/  IMAD.MOV.U32 R11, RZ, RZ, R8 ;  /* 0x000000ffff0b7224 */ /* 0x000fe200078e0008 */
[----:B------:R-:W-:Y:S01]  /*e140*/  ULDC.64 UR4, c[0x0][0x428] ;  /* 0x00010a0000047ab9 */ /* 0x000fe20000000a00 */
[----:B----4-:R-:W-:Y:S01]  /*e150*/  @P0 SHF.R.U32.HI R11, RZ, R2, R3 ;  /* 0x00000002ff0b0219 */ /* 0x010fe20000011603 */
[----:B------:R-:W-:Y:S01]  /*e160*/  ULDC.64 UR6, c[0x0][0x418] ;  /* 0x0001060000067ab9 */ /* 0x000fe20000000a00 */
[--C-:B------:R-:W-:Y:S01]  /*e170*/  SHF.R.S32.HI R3, RZ, 0x1f, R10.reuse ;  /* 0x0000001fff037819 */ /* 0x100fe2000001140a */
[----:B------:R-:W-:-:S04]  /*e180*/  IMAD.MOV.U32 R2, RZ, RZ, R10 ;  /* 0x000000ffff027224 */ /* 0x000fc800078e000a */
[----:B------:R-:W-:Y:S01]  /*e190*/  IMAD.WIDE.U32 R2, R35, UR4, R2 ;  /* 0x0000000423027c25 */ /* 0x000fe2000f8e0002 */
[----:B------:R-:W-:Y:S02]  /*e1a0*/  ISETP.GT.U32.AND P1, PT, R6, 0x9f, PT ;  /* 0x0000009f0600780c */ /* 0x000fe40003f24070 */
[----:B------:R-:W-:Y:S01]  /*e1b0*/  LEA R6, P0, R2, UR6, 0x2 ;  /* 0x0000000602067c11 */ /* 0x000fe2000f8010ff */
[----:B--2---:R-:W-:-:S04]  /*e1c0*/  IMAD R4, R12, UR4, RZ ;  /* 0x000000040c047c24 */ /* 0x004fc8000f8e02ff */
[----:B------:R-:W-:-:S04]  /*e1d0*/  IMAD R4, R35, UR5, R4 ;  /* 0x0000000523047c24 */ /* 0x000fc8000f8e0204 */
[----:B------:R-:W-:-:S05]  /*e1e0*/  IMAD.IADD R3, R4, 0x1, R3 ;  /* 0x0000000104037824 */ /* 0x000fca00078e0203 */
[----:B------:R-:W-:-:S05]  /*e1f0*/  LEA.HI.X R7, R2, UR7, R3, 0x2, P0 ;  /* 0x0000000702077c11 */ /* 0x000fca00080f1403 */
[----:B------:R0:W2:Y:S01]  /*e200*/  LDG.E R9, desc[UR52][R6.64] ;  /* 0x0000003406097981 */ /* 0x0000a2000c1e1900 */
[--C-:B------:R-:W-:Y:S01]  /*e210*/  @!P1 SHF.R.S32.HI R3, RZ, 0x1f, R11.reuse ;  /* 0x0000001fff039819 */ /* 0x100fe2000001140b */
[----:B------:R-:W-:Y:S02]  /*e220*/  @!P1 IMAD.MOV.U32 R2, RZ, RZ, R11 ;  /* 0x000000ffff029224 */ /* 0x000fe400078e000b */
[----:B------:R-:W-:Y:S02]  /*e230*/  IMAD.U32 R12, RZ, RZ, UR46 ;  /* 0x0000002eff0c7e24 */ /* 0x000fe4000f8e00ff */
[----:B------:R-:W-:Y:S01]  /*e240*/  @!P1 IMAD.WIDE.U32 R2, R35, UR4, R2 ;  /* 0x0000000423029c25 */ /* 0x000fe2000f8e0002 */
[----:B------:R-:W-:Y:S02]  /*e250*/  ULDC UR4, c[0x0][0x430] ;  /* 0x00010c0000047ab9 */ /* 0x000fe40000000800 */
[----:B------:R-:W-:Y:S01]  /*e260*/  ISETP.NE.AND P2, PT, R12, 0x3, PT ;  /* 0x000000030c00780c */ /* 0x000fe20003f45270 */
[----:B------:R-:W-:Y:S01]  /*e270*/  @!P1 IMAD.IADD R3, R4, 0x1, R3 ;  /* 0x0000000104039824 */ /* 0x000fe200078e0203 */
[----:B------:R-:W-:Y:S01]  /*e280*/  @!P1 LEA R4, P0, R2, UR6, 0x2 ;  /* 0x0000000602049c11 */ /* 0x000fe2000f8010ff */
[----:B------:R-:W-:-:S02]  /*e290*/  VIADD R33, R24, 0x1 ;  /* 0x0000000118217836 */ /* 0x000fc40000000000 */
[----:B0-----:R-:W-:Y:S01]  /*e2a0*/  IMAD.MOV.U32 R7, RZ, RZ, RZ ;  /* 0x000000ffff077224 */ /* 0x001fe200078e00ff */
[----:B------:R-:W-:Y:S01]  /*e2b0*/  @!P1 LEA.HI.X R5, R2, UR7, R3, 0x2, P0 ;  /* 0x0000000702059c11 */ /* 0x000fe200080f1403 */
[----:B------:R-:W-:Y:S01]  /*e2c0*/  IMAD.MOV R3, RZ, RZ, -R10 ;  /* 0x000000ffff037224 */ /* 0x000fe200078e0a0a */
[----:B------:R-:W-:Y:S01]  /*e2d0*/  ISETP.NE.AND P0, PT, R33, 0x2, PT ;  /* 0x000000022100780c */ /* 0x000fe20003f05270 */
[----:B------:R-:W-:Y:S02]  /*e2e0*/  IMAD.MOV R11, RZ, RZ, -R11 ;  /* 0x000000ffff0b7224 */ /* 0x000fe400078e0a0b */
[----:B------:R0:W5:Y:S01]  /*e2f0*/  @!P1 LDG.E R7, desc[UR52][R4.64] ;  /* 0x0000003404079981 */ /* 0x000162000c1e1900 */
[----:B------:R-:W-:Y:S01]  /*e300*/  SEL R36, RZ, 0x1, P0 ;  /* 0x00000001ff247807 */ /* 0x000fe20000000000 */
[----:B------:R-:W-:Y:S01]  /*e310*/  IMAD R8, R11, UR4, R8 ;  /* 0x000000040b087c24 */ /* 0x000fe2000f8e0208 */
[C---:B------:R-:W-:Y:S01]  /*e320*/  ISETP.GT.AND P1, PT, R34.reuse, RZ, PT ;  /* 0x000000ff2200720c */ /* 0x040fe20003f24270 */
[----:B------:R-:W-:Y:S01]  /*e330*/  VIADD R34, R34, 0xffffffff ;  /* 0xffffffff22227836 */ /* 0x000fe20000000000 */
[----:B------:R-:W-:-:S02]  /*e340*/  SEL R33, R33, RZ, P0 ;  /* 0x000000ff21217207 */ /* 0x000fc40000000000 */
[----:B------:R-:W-:Y:S01]  /*e350*/  LOP3.LUT R36, R25, R36, RZ, 0x3c, !PT ;  /* 0x0000002419247212 */ /* 0x000fe200078e3cff */
[----:B0-----:R-:W-:Y:S01]  /*e360*/  IMAD R4, R3, UR4, R0 ;  /* 0x0000000403047c24 */ /* 0x001fe2000f8e0200 */
[----:B--2---:R-:W-:Y:S01]  /*e370*/  SHF.R.S32.HI R28, RZ, 0x1f, R9 ;  /* 0x0000001fff1c7819 */ /* 0x004fe20000011409 */
[----:B------:R-:W-:Y:S06]  /*e380*/  @!P2 BRA `(.L_x_7201) ;  /* 0x000000000004a947 */ /* 0x000fec0003800000 */
[----:B------:R-:W-:Y:S01]  /*e390*/  BPT.TRAP 0x1 ;  /* 0x000000040000795c */ /* 0x000fe20000300000 */
.L_x_7201:
[----:B------:R-:W-:Y:S01]  /*e3a0*/  IMAD R0, R33, 0x8, R22 ;  /* 0x0000000821007824 */ /* 0x000fe200078e0216 */
[----:B------:R-:W-:Y:S01]  /*e3b0*/  SHF.L.U32 R31, R36, 0x1f, RZ ;  /* 0x0000001f241f7819 */ /* 0x000fe200000006ff */
[----:B------:R-:W-:Y:S01]  /*e3c0*/  BSSY B0, `(.L_x_7202) ;  /* 0x0000004000007945 */ /* 0x000fe20003800000 */
[----:B------:R-:W-:Y:S02]  /*e3d0*/  SHF.R.S32.HI R30, RZ, 0x1f, R4 ;  /* 0x0000001fff1e7819 */ /* 0x000fe40000011404 */
[----:B------:R-:W0:Y:S02]  /*e3e0*/  SYNCS.PHASECHK.TRANS64.TRYWAIT P0, [R0+URZ+0x22880], R31 ;  /* 0x0228801f000075a7 */ /* 0x000e24000800017f */
[----:B0-----:R-:W-:Y:S05]  /*e3f0*/  @!P0 BRA `(.L_x_7203) ;  /* 0x0000004c00d88947 */ /* 0x001fea0003800000 */
.L_x_7324:
[----:B------:R-:W-:Y:S05]  /*e400*/  BSYNC B0 ;  /* 0x0000000000007941 */ /* 0x000fea0003800000 */
.L_x_7202:
        /* <DEDUP_REMOVED lines=11> */
[----:B------:R-:W-:-:S02]  /*e4c0*/  IMAD R10, R37, UR8, RZ ;  /* 0x00000008250a7c24 */ /* 0x000fc4000f8e02ff */
[----:B------:R-:W-:Y:S02]  /*e4d0*/  IMAD.IADD R3, R3, 0x1, R5 ;  /* 0x0000000103037824 */ /* 0x000fe400078e0205 */
[----:B------:R-:W-:Y:S02]  /*e4e0*/  IMAD R5, R28, UR6, RZ ;  /* 0x000000061c057c24 */ /* 0x000fe4000f8e02ff */
[----:B------:R-:W-:-:S04]  /*e4f0*/  IMAD.WIDE.U32 R2, R9, UR6, R2 ;  /* 0x0000000609027c25 */ /* 0x000fc8000f8e0002 */
[----:B------:R-:W-:Y:S02]  /*e500*/  IMAD R5, R9, UR7, R5 ;  /* 0x0000000709057c24 */ /* 0x000fe4000f8e0205 */
[C---:B------:R-:W-:Y:S02]  /*e510*/  IMAD R10, R18.reuse, UR9, R10 ;  /* 0x00000009120a7c24 */ /* 0x040fe4000f8e020a */
[----:B------:R-:W-:Y:S02]  /*e520*/  IMAD.IADD R3, R3, 0x1, R5 ;  /* 0x0000000103037824 */ /* 0x000fe400078e0205 */
[----:B------:R-:W-:Y:S02]  /*e530*/  IMAD R5, R29, UR4, RZ ;  /* 0x000000041d057c24 */ /* 0x000fe4000f8e02ff */
[----:B------:R-:W-:-:S04]  /*e540*/  IMAD.WIDE.U32 R2, R18, UR8, R2 ;  /* 0x0000000812027c25 */ /* 0x000fc8000f8e0002 */
[----:B------:R-:W-:Y:S01]  /*e550*/  IMAD R5, R8, UR5, R5 ;  /* 0x0000000508057c24 */ /* 0x000fe2000f8e0205 */
[----:B------:R-:W-:Y:S02]  /*e560*/  IADD3 R17, P0, R2, UR10, RZ ;  /* 0x0000000a02117c10 */ /* 0x000fe4000ff1e0ff */
[----:B-1----:R-:W-:Y:S02]  /*e570*/  ISETP.GE.AND P2, PT, R32, R11, PT ;  /* 0x0000000b2000720c */ /* 0x002fe40003f46270 */
[----:B------:R-:W-:Y:S01]  /*e580*/  IADD3.X R19, R10, UR11, R3, P0, !PT ;  /* 0x0000000b0a137c10 */ /* 0x000fe200087fe403 */
[----:B------:R-:W-:Y:S01]  /*e590*/  IMAD.WIDE.U32 R2, R8, UR4, RZ ;  /* 0x0000000408027c25 */ /* 0x000fe2000f8e00ff */
[----:B------:R-:W-:-:S03]  /*e5a0*/  UMOV UR4, 0xffffffff ;  /* 0xffffffff00047882 */ /* 0x000fc60000000000 */
[----:B------:R-:W-:Y:S02]  /*e5b0*/  IMAD.IADD R3, R3, 0x1, R5 ;  /* 0x0000000103037824 */ /* 0x000fe400078e0205 */
[----:B------:R-:W-:Y:S02]  /*e5c0*/  IMAD R5, R26, UR6, RZ ;  /* 0x000000061a057c24 */ /* 0x000fe4000f8e02ff */
[----:B------:R-:W-:-:S04]  /*e5d0*/  IMAD.WIDE.U32 R2, R7, UR6, R2 ;  /* 0x0000000607027c25 */ /* 0x000fc8000f8e0002 */
[----:B------:R-:W-:-:S05]  /*e5e0*/  IMAD R5, R7, UR7, R5 ;  /* 0x0000000707057c24 */ /* 0x000fca000f8e0205 */
[----:B------:R-:W-:-:S03]  /*e5f0*/  IADD3 R3, R3, R5, RZ ;  /* 0x0000000503037210 */ /* 0x000fc60007ffe0ff */
[----:B------:R-:W-:-:S03]  /*e600*/  IMAD.WIDE.U32 R2, R18, UR8, R2 ;  /* 0x0000000812027c25 */ /* 0x000fc6000f8e0002 */
[----:B------:R-:W-:-:S04]  /*e610*/  IADD3 R5, P0, R2, UR10, RZ ;  /* 0x0000000a02057c10 */ /* 0x000fc8000ff1e0ff */
[----:B------:R-:W-:Y:S01]  /*e620*/  IADD3.X R10, R10, UR11, R3, P0, !PT ;  /* 0x0000000b0a0a7c10 */ /* 0x000fe200087fe403 */
[----:B--2---:R-:W-:Y:S01]  /*e630*/  IMAD R6, R33, 0x5000, R6 ;  /* 0x0000500021067824 */ /* 0x004fe200078e0206 */
[----:B------:R-:W-:Y:S07]  /*e640*/  BRA.DIV UR4, `(.L_x_7204) ;  /* 0x0000004e04587947 */ /* 0x000fee000b800000 */
[----:B------:R-:W1:Y:S01]  /*e650*/  SHFL.IDX PT, R2, R17, RZ, 0x181f ;  /* 0x00181fff11027589 */ /* 0x000e6200000e0000 */
[----:B------:R-:W-:-:S03]  /*e660*/  IMAD.IADD R6, R22, 0x1, R6 ;  /* 0x0000000116067824 */ /* 0x000fc600078e0206 */
[----:B------:R-:W2:Y:S04]  /*e670*/  SHFL.IDX PT, R3, R19, RZ, 0x181f ;  /* 0x00181fff13037589 */ /* 0x000ea800000e0000 */
[----:B------:R-:W3:Y:S04]  /*e680*/  SHFL.IDX PT, R12, R17, 0x1, 0x181f ;  /* 0x00381f00110c7f89 */ /* 0x000ee800000e0000 */
[----:B------:R-:W4:Y:S04]  /*e690*/  SHFL.IDX PT, R21, R19, 0x1, 0x181f ;  /* 0x00381f0013157f89 */ /* 0x000f2800000e0000 */
[----:B------:R-:W5:Y:S04]  /*e6a0*/  SHFL.IDX PT, R11, R17, 0x2, 0x181f ;  /* 0x00581f00110b7f89 */ /* 0x000f6800000e0000 */
[----:B------:R-:W0:Y:S01]  /*e6b0*/  SHFL.IDX PT, R20, R19, 0x2, 0x181f ;  /* 0x00581f0013147f89 */ /* 0x000e2200000e0000 */
[----:B-1----:R-:W-:-:S05]  /*e6c0*/  IADD3 R2, P0, R32, R2, RZ ;  /* 0x0000000220027210 */ /* 0x002fca0007f1e0ff */
[----:B--2---:R-:W-:-:S05]  /*e6d0*/  IMAD.X R3, RZ, RZ, R3, P0 ;  /* 0x000000ffff037224 */ /* 0x004fca00000e0603 */
[----:B------:R3:W-:Y:S02]  /*e6e0*/  LDGSTS.E.BYPASS.LTC128B.128 [R6+0xa400], desc[UR52][R2.64], !P2 ;  /* 0x0a40000002067fae */ /* 0x0007e4000d101d74 */
[----:B---3--:R-:W-:Y:S02]  /*e6f0*/  IADD3 R2, P0, R32, R12, RZ ;  /* 0x0000000c20027210 */ /* 0x008fe40007f1e0ff */
[----:B------:R-:W-:Y:S03]  /*e700*/  SHFL.IDX PT, R12, R5, RZ, 0x181f ;  /* 0x00181fff050c7589 */ /* 0x000fe600000e0000 */
[----:B----4-:R-:W-:-:S05]  /*e710*/  IMAD.X R3, RZ, RZ, R21, P0 ;  /* 0x000000ffff037224 */ /* 0x010fca00000e0615 */
[----:B------:R5:W-:Y:S02]  /*e720*/  LDGSTS.E.BYPASS.LTC128B.128 [R6+0xac00], desc[UR52][R2.64], !P2 ;  /* 0x0ac0000002067fae */ /* 0x000be4000d101d74 */
[----:B-----5:R-:W-:Y:S02]  /*e730*/  IADD3 R2, P0, R32, R11, RZ ;  /* 0x0000000b20027210 */ /* 0x020fe40007f1e0ff */
[----:B------:R-:W-:Y:S03]  /*e740*/  SHFL.IDX PT, R11, R17, 0x7, 0x181f ;  /* 0x00f81f00110b7f89 */ /* 0x000fe600000e0000 */
[----:B0-----:R-:W-:-:S05]  /*e750*/  IMAD.X R3, RZ, RZ, R20, P0 ;  /* 0x000000ffff037224 */ /* 0x001fca00000e0614 */
[----:B------:R0:W-:Y:S04]  /*e760*/  LDGSTS.E.BYPASS.LTC128B.128 [R6+0xb400], desc[UR52][R2.64], !P2 ;  /* 0x0b40000002067fae */ /* 0x0001e8000d101d74 */
[----:B0-----:R-:W0:Y:S04]  /*e770*/  SHFL.IDX PT, R2, R17, 0x3, 0x181f ;  /* 0x00781f0011027f89 */ /* 0x001e2800000e0000 */
[----:B------:R-:W1:Y:S01]  /*e780*/  SHFL.IDX PT, R3, R19, 0x3, 0x181f ;  /* 0x00781f0013037f89 */ /* 0x000e6200000e0000 */
[----:B0-----:R-:W-:-:S05]  /*e790*/  IADD3 R2, P0, R32, R2, RZ ;  /* 0x0000000220027210 */ /* 0x001fca0007f1e0ff */
[----:B-1----:R-:W-:-:S05]  /*e7a0*/  IMAD.X R3, RZ, RZ, R3, P0 ;  /* 0x000000ffff037224 */ /* 0x002fca00000e0603 */
        /* <DEDUP_REMOVED lines=12> */
[----:B------:R-:W1:Y:S04]  /*e870*/  SHFL.IDX PT, R3, R19, 0x6, 0x181f ;  /* 0x00d81f0013037f89 */ /* 0x000e6800000e0000 */
[----:B------:R-:W2:Y:S04]  /*e880*/  SHFL.IDX PT, R19, R19, 0x7, 0x181f ;  /* 0x00f81f0013137f89 */ /* 0x000ea800000e0000 */
[----:B------:R-:W3:Y:S04]  /*e890*/  SHFL.IDX PT, R17, R10, RZ, 0x181f ;  /* 0x00181fff0a117589 */ /* 0x000ee800000e0000 */
[----:B------:R-:W4:Y:S01]  /*e8a0*/  SHFL.IDX PT, R10, R10, 0x1, 0x181f ;  /* 0x00381f000a0a7f89 */ /* 0x000f2200000e0000 */
[----:B0-----:R-:W-:-:S05]  /*e8b0*/  IADD3 R2, P0, R32, R2, RZ ;  /* 0x0000000220027210 */ /* 0x001fca0007f1e0ff */
[----:B-1----:R-:W-:-:S05]  /*e8c0*/  IMAD.X R3, RZ, RZ, R3, P0 ;  /* 0x000000ffff037224 */ /* 0x002fca00000e0603 */
[----:B------:R0:W-:Y:S02]  /*e8d0*/  LDGSTS.E.BYPASS.LTC128B.128 [R6+0xd400], desc[UR52][R2.64], !P2 ;  /* 0x0d40000002067fae */ /* 0x0001e4000d101d74 */
[----:B0-----:R-:W-:-:S05]  /*e8e0*/  IADD3 R2, P0, R32, R11, RZ ;  /* 0x0000000b20027210 */ /* 0x001fca0007f1e0ff */
[----:B--2---:R-:W-:-:S05]  /*e8f0*/  IMAD.X R3, RZ, RZ, R19, P0 ;  /* 0x000000ffff037224 */ /* 0x004fca00000e0613 */
[----:B------:R0:W-:Y:S02]  /*e900*/  LDGSTS.E.BYPASS.LTC128B.128 [R6+0xdc00], desc[UR52][R2.64], !P2 ;  /* 0x0dc0000002067fae */ /* 0x0001e4000d101d74 */
[----:B0-----:R-:W-:-:S05]  /*e910*/  IADD3 R2, P0, R32, R12, RZ ;  /* 0x0000000c20027210 */ /* 0x001fca0007f1e0ff */
[----:B---3--:R-:W-:-:S05]  /*e920*/  IMAD.X R3, RZ, RZ, R17, P0 ;  /* 0x000000ffff037224 */ /* 0x008fca00000e0611 */
[----:B------:R0:W-:Y:S04]  /*e930*/  LDGSTS.E.BYPASS.LTC128B.128 [R6+0xe400], desc[UR52][R2.64], !P2 ;  /* 0x0e40000002067fae */ /* 0x0001e8000d101d74 */
[----:B0---4-:R0:W1:Y:S02]  /*e940*/  SHFL.IDX PT, R2, R5, 0x1, 0x181f ;  /* 0x00381f0005027f89 */ /* 0x01106400000e0000 */
.L_x_7346:
        /* <DEDUP_REMOVED lines=8> */
.L_x_7205:
        /* <DEDUP_REMOVED lines=11> */
.L_x_7206:
[----:B------:R1:W-:Y:S01]  /*ea80*/  SYNCS.ARRIVE.TRANS64.A1T0 RZ, [R0+URZ+0x22870], RZ ;  /* 0x022870ff00ff79a7 */ /* 0x0003e2000810003f */
[----:B------:R-:W-:Y:S05]  /*ea90*/  @!P3 BRA `(.L_x_7207) ;  /* 0x000000000004b947 */ /* 0x000fea0003800000 */
[----:B------:R-:W-:Y:S01]  /*eaa0*/  BPT.TRAP 0x1 ;  /* 0x000000040000795c */ /* 0x000fe20000300000 */
.L_x_7207:
[----:B------:R-:W2:Y:S01]  /*eab0*/  SYNCS.PHASECHK.TRANS64.TRYWAIT P0, [R0+URZ+0x22840], R31 ;  /* 0x0228401f000075a7 */ /* 0x000ea2000800017f */
[----:B------:R-:W-:Y:S04]  /*eac0*/  BSSY B0, `(.L_x_7208) ;  /* 0x0000002000007945 */ /* 0x000fe80003800000 */
[----:B--2---:R-:W-:Y:S05]  /*ead0*/  @!P0 BRA `(.L_x_7209) ;  /* 0x0000005000f08947 */ /* 0x004fea0003800000 */
.L_x_7347:
[----:B------:R-:W-:Y:S05]  /*eae0*/  BSYNC B0 ;  /* 0x0000000000007941 */ /* 0x000fea0003800000 */
.L_x_7208:
[----:B------:R-:W-:Y:S01]  /*eaf0*/  ULDC.64 UR4, c[0x0][0x310] ;  /* 0x0000c40000047ab9 */ /* 0x000fe20000000a00 */
[----:B------:R-:W-:Y:S01]  /*eb00*/  ULDC.64 UR6, c[0x0][0x300] ;  /* 0x0000c00000067ab9 */ /* 0x000fe20000000a00 */
[----:B0-----:R-:W-:Y:S01]  /*eb10*/  IMAD R5, R28, UR4, RZ ;  /* 0x000000041c057c24 */ /* 0x001fe2000f8e02ff */
[----:B------:R-:W0:Y:S01]  /*eb20*/  LDC R10, c[0x0][0x2f4] ;  /* 0x0000bd00ff0a7b82 */ /* 0x000e220000000800 */
[----:B------:R-:W-:-:S04]  /*eb30*/  IMAD.WIDE.U32 R2, R9, UR4, RZ ;  /* 0x0000000409027c25 */ /* 0x000fc8000f8e00ff */
[----:B------:R-:W-:Y:S02]  /*eb40*/  IMAD R5, R9, UR5, R5 ;  /* 0x0000000509057c24 */ /* 0x000fe4000f8e0205 */
[----:B------:R-:W-:Y:S02]  /*eb50*/  IMAD R30, R30, UR6, RZ ;  /* 0x000000061e1e7c24 */ /* 0x000fe4000f8e02ff */
[----:B------:R-:W-:Y:S02]  /*eb60*/  IMAD.IADD R3, R3, 0x1, R5 ;  /* 0x0000000103037824 */ /* 0x000fe400078e0205 */
[----:B------:R-:W-:Y:S02]  /*eb70*/  IMAD R9, R26, UR4, RZ ;  /* 0x000000041a097c24 */ /* 0x000fe4000f8e02ff */
[----:B------:R-:W-:-:S04]  /*eb80*/  IMAD.WIDE.U32 R2, R4, UR6, R2 ;  /* 0x0000000604027c25 */ /* 0x000fc8000f8e0002 */
[----:B------:R-:W-:Y:S02]  /*eb90*/  IMAD R4, R4, UR7, R30 ;  /* 0x0000000704047c24 */ /* 0x000fe4000f8e021e */
[----:B------:R-:W-:Y:S02]  /*eba0*/  IMAD R9, R7, UR5, R9 ;  /* 0x0000000507097c24 */ /* 0x000fe4000f8e0209 */
[----:B------:R-:W-:Y:S02]  /*ebb0*/  IMAD.IADD R5, R3, 0x1, R4 ;  /* 0x0000000103057824 */ /* 0x000fe400078e0204 */
[----:B------:R-:W-:Y:S01]  /*ebc0*/  IMAD.MOV.U32 R4, RZ, RZ, R2 ;  /* 0x000000ffff047224 */ /* 0x000fe200078e0002 */
[----:B0-----:R-:W-:Y:S01]  /*ebd0*/  ISETP.GE.AND P2, PT, R32, R10, PT ;  /* 0x0000000a2000720c */ /* 0x001fe20003f46270 */
[----:B------:R-:W-:Y:S01]  /*ebe0*/  IMAD.WIDE.U32 R2, R7, UR4, RZ ;  /* 0x0000000407027c25 */ /* 0x000fe2000f8e00ff */
[----:B------:R-:W-:-:S03]  /*ebf0*/  ULDC.64 UR4, c[0x0][0x308] ;  /* 0x0000c20000047ab9 */ /* 0x000fc60000000a00 */
[----:B------:R-:W-:Y:S01]  /*ec00*/  IMAD R7, R29, UR6, RZ ;  /* 0x000000061d077c24 */ /* 0x000fe2000f8e02ff */
[----:B------:R-:W-:Y:S01]  /*ec10*/  IADD3 R3, R3, R9, RZ ;  /* 0x0000000903037210 */ /* 0x000fe20007ffe0ff */
[----:B------:R-:W-:-:S04]  /*ec20*/  IMAD.WIDE.U32 R4, R18, UR4, R4 ;  /* 0x0000000412047c25 */ /* 0x000fc8000f8e0004 */
[C---:B------:R-:W-:Y:S02]  /*ec30*/  IMAD R7, R8.reuse, UR7, R7 ;  /* 0x0000000708077c24 */ /* 0x040fe4000f8e0207 */
[----:B------:R-:W-:Y:S01]  /*ec40*/  IMAD.WIDE.U32 R2, R8, UR6, R2 ;  /* 0x0000000608027c25 */ /* 0x000fe2000f8e0002 */
[----:B------:R-:W-:Y:S02]  /*ec50*/  ULDC.64 UR6, c[0x0][0x2e8] ;  /* 0x0000ba0000067ab9 */ /* 0x000fe40000000a00 */
[----:B------:R-:W-:Y:S01]  /*ec60*/  IADD3 R9, P0, R4, UR6, RZ ;  /* 0x0000000604097c10 */ /* 0x000fe2000ff1e0ff */
[----:B------:R-:W-:Y:S02]  /*ec70*/  IMAD.IADD R3, R3, 0x1, R7 ;  /* 0x0000000103037824 */ /* 0x000fe400078e0207 */
[----:B------:R-:W-:Y:S02]  /*ec80*/  IMAD R7, R37, UR4, RZ ;  /* 0x0000000425077c24 */ /* 0x000fe4000f8e02ff */
[----:B------:R-:W-:Y:S01]  /*ec90*/  IMAD.WIDE.U32 R2, R18, UR4, R2 ;  /* 0x0000000412027c25 */ /* 0x000fe2000f8e0002 */
[----:B------:R-:W-:-:S03]  /*eca0*/  UMOV UR4, 0xffffffff ;  /* 0xffffffff00047882 */ /* 0x000fc60000000000 */
[----:B------:R-:W-:-:S05]  /*ecb0*/  IMAD R8, R18, UR5, R7 ;  /* 0x0000000512087c24 */ /* 0x000fca000f8e0207 */
[----:B------:R-:W-:Y:S02]  /*ecc0*/  IADD3.X R4, R8, UR7, R5, P0, !PT ;  /* 0x0000000708047c10 */ /* 0x000fe400087fe405 */
[----:B------:R-:W-:-:S04]  /*ecd0*/  IADD3 R7, P0, R2, UR6, RZ ;  /* 0x0000000602077c10 */ /* 0x000fc8000ff1e0ff */
[----:B------:R-:W-:Y:S01]  /*ece0*/  IADD3.X R8, R8, UR7, R3, P0, !PT ;  /* 0x0000000708087c10 */ /* 0x000fe200087fe403 */
[----:B------:R-:W-:Y:S08]  /*ecf0*/  BRA.DIV UR4, `(.L_x_7210) ;  /* 0x00000052047c7947 */ /* 0x000ff0000b800000 */
[----:B------:R-:W0:Y:S04]  /*ed00*/  SHFL.IDX PT, R2, R9, RZ, 0x181f ;  /* 0x00181fff09027589 */ /* 0x000e2800000e0000 */
[----:B------:R-:W3:Y:S04]  /*ed10*/  SHFL.IDX PT, R3, R4, RZ, 0x181f ;  /* 0x00181fff04037589 */ /* 0x000ee800000e0000 */
[----:B------:R-:W4:Y:S04]  /*ed20*/  SHFL.IDX PT, R12, R9, 0x1, 0x181f ;  /* 0x00381f00090c7f89 */ /* 0x000f2800000e0000 */
[----:B------:R-:W5:Y:S04]  /*ed30*/  SHFL.IDX PT, R10, R4, 0x1, 0x181f ;  /* 0x00381f00040a7f89 */ /* 0x000f6800000e0000 */
[----:B------:R-:W1:Y:S04]  /*ed40*/  SHFL.IDX PT, R11, R9, 0x2, 0x181f ;  /* 0x00581f00090b7f89 */ /* 0x000e6800000e0000 */
[----:B------:R-:W2:Y:S01]  /*ed50*/  SHFL.IDX PT, R5, R4, 0x2, 0x181f ;  /* 0x00581f0004057f89 */ /* 0x000ea200000e0000 */
[----:B0-----:R-:W-:-:S03]  /*ed60*/  IADD3 R2, P0, R32, R2, RZ ;  /* 0x0000000220027210 */ /* 0x001fc60007f1e0ff */
[----:B------:R-:W-:Y:S02]  /*ed70*/  SHFL.IDX PT, R14, R7, 0x1, 0x181f ;  /* 0x00381f00070e7f89 */ /* 0x000fe400000e0000 */
[----:B---3--:R-:W-:-:S05]  /*ed80*/  IMAD.X R3, RZ, RZ, R3, P0 ;  /* 0x000000ffff037224 */ /* 0x008fca00000e0603 */
[----:B------:R4:W-:Y:S02]  /*ed90*/  LDGSTS.E.BYPASS.LTC128B.128 [R6+0x18400], desc[UR52][R2.64], !P2 ;  /* 0x1840000002067fae */ /* 0x0009e4000d101d74 */
[----:B----4-:R-:W-:-:S05]  /*eda0*/  IADD3 R2, P0, R32, R12, RZ ;  /* 0x0000000c20027210 */ /* 0x010fca0007f1e0ff */
[----:B-----5:R-:W-:Y:S02]  /*edb0*/  IMAD.X R3, RZ, RZ, R10, P0 ;  /* 0x000000ffff037224 */ /* 0x020fe400000e060a */
[----:B------:R-:W-:Y:S04]  /*edc0*/  SHFL.IDX PT, R10, R4, 0x7, 0x181f ;  /* 0x00f81f00040a7f89 */ /* 0x000fe800000e0000 */
[----:B------:R1:W-:Y:S02]  /*edd0*/  LDGSTS.E.BYPASS.LTC128B.128 [R6+0x18c00], desc[UR52][R2.64], !P2 ;  /* 0x18c0000002067fae */ /* 0x0003e4000d101d74 */
[----:B-1----:R-:W-:-:S05]  /*ede0*/  IADD3 R2, P0, R32, R11, RZ ;  /* 0x0000000b20027210 */ /* 0x002fca0007f1e0ff */
[----:B--2---:R-:W-:Y:S02]  /*edf0*/  IMAD.X R3, RZ, RZ, R5, P0 ;  /* 0x000000ffff037224 */ /* 0x004fe400000e0605 */
[----:B------:R-:W-:Y:S04]  /*ee00*/  SHFL.IDX PT, R5, R7, RZ, 0x181f ;  /* 0x00181fff07057589 */ /* 0x000fe800000e0000 */
        /* <DEDUP_REMOVED lines=24> */
[----:B--2---:R-:W-:-:S05]  /*ef90*/  IADD3 R2, P0, R32, R9, RZ ;  /* 0x0000000920027210 */ /* 0x004fca0007f1e0ff */
[----:B------:R-:W-:-:S05]  /*efa0*/  IMAD.X R3, RZ, RZ, R10, P0 ;  /* 0x000000ffff037224 */ /* 0x000fca00000e060a */
[----:B------:R0:W-:Y:S02]  /*efb0*/  LDGSTS.E.BYPASS.LTC128B.128 [R6+0x1bc00], desc[UR52][R2.64], !P2 ;  /* 0x1bc0000002067fae */ /* 0x0001e4000d101d74 */
[----:B0-----:R-:W-:-:S05]  /*efc0*/  IADD3 R2, P0, R32, R5, RZ ;  /* 0x0000000520027210 */ /* 0x001fca0007f1e0ff */
[----:B---3--:R-:W-:-:S05]  /*efd0*/  IMAD.X R3, RZ, RZ, R4, P0 ;  /* 0x000000ffff037224 */ /* 0x008fca00000e0604 */
[----:B----4-:R0:W-:Y:S03]  /*efe0*/  LDGSTS.E.BYPASS.LTC128B.128 [R6+0x1c400], desc[UR52][R2.64], !P2 ;  /* 0x1c40000002067fae */ /* 0x0101e6000d101d74 */
.L_x_7369:
[----:B0-----:R-:W-:-:S05]  /*eff0*/  IADD3 R2, P0, R32, R14, RZ ;  /* 0x0000000e20027210 */ /* 0x001fca0007f1e0ff */
[----:B------:R-:W-:Y:S01]  /*f000*/  IMAD.X R3, RZ, RZ, R8, P0 ;  /* 0x000000ffff037224 */ /* 0x000fe200000e0608 */
[----:B------:R-:W-:-:S04]  /*f010*/  PLOP3.LUT P0, PT, PT, PT, PT, 0x80, 0x0 ;  /* 0x000000000000781c */ /* 0x000fc80003f0f070 */
[----:B------:R-:W-:Y:S01]  /*f020*/  @!PT LDS RZ, [RZ] ;  /* 0x00000000fffff984 */ /* 0x000fe20000000800 */
[----:B------:R-:W-:Y:S01]  /*f030*/  @!PT LDS RZ, [RZ] ;  /* 0x00000000fffff984 */ /* 0x000fe20000000800 */
[----:B------:R-:W-:Y:S01]  /*f040*/  @!PT LDS RZ, [RZ] ;  /* 0x00000000fffff984 */ /* 0x000fe20000000800 */
[----:B------:R0:W-:Y:S01]  /*f050*/  LDGSTS.E.BYPASS.LTC128B.128 [R6+0x1cc00], desc[UR52][R2.64], !P2 ;  /* 0x1cc0000002067fae */ /* 0x0001e2000d101d74 */
[----:B------:R-:W-:-:S08]  /*f060*/  NOP ;  /* 0x0000000000007918 */ /* 0x000fd00000000000 */
.L_x_7211:
        /* <DEDUP_REMOVED lines=11> */
.L_x_7212:
[----:B------:R0:W-:Y:S02]  /*f120*/  SYNCS.ARRIVE.TRANS64.A1T0 RZ, [R0+URZ+0x22830], RZ ;  /* 0x022830ff00ff79a7 */ /* 0x0001e4000810003f */
[----:B0-----:R-:W-:-:S05]  /*f130*/  IMAD.U32 R0, RZ, RZ, UR48 ;  /* 0x00000030ff007e24 */ /* 0x001fca000f8e00ff */
[----:B------:R-:W-:-:S13]  /*f140*/  ISETP.NE.AND P0, PT, R0, 0x3, PT ;  /* 0x000000030000780c */ /* 0x000fda0003f05270 */
[----:B------:R-:W-:Y:S05]  /*f150*/  @!P0 BRA `(.L_x_7213) ;  /* 0x0000000000048947 */ /* 0x000fea0003800000 */
[----:B------:R-:W-:Y:S01]  /*f160*/  BPT.TRAP 0x1 ;  /* 0x000000040000795c */ /* 0x000fe20000300000 */
.L_x_7213:
[----:B------:R-:W-:Y:S01]  /*f170*/  LOP3.LUT R3, R25, 0x1, RZ, 0x3c, !PT ;  /* 0x0000000119037812 */ /* 0x000fe200078e3cff */
[----:B------:R-:W-:Y:S01]  /*f180*/  IMAD R0, R24, 0x8, R22 ;  /* 0x0000000818007824 */ /* 0x000fe200078e0216 */
[----:B------:R-:W-:Y:S02]  /*f190*/  BSSY B0, `(.L_x_7214) ;  /* 0x0000004000007945 */ /* 0x000fe40003800000 */
[----:B------:R-:W-:-:S04]  /*f1a0*/  SHF.L.U32 R3, R3, 0x1f, RZ ;  /* 0x0000001f03037819 */ /* 0x000fc800000006ff */
[----:B------:R-:W0:Y:S02]  /*f1b0*/  SYNCS.PHASECHK.TRANS64.TRYWAIT P2, [R0+URZ+0x22870], R3 ;  /* 0x02287003000075a7 */ /* 0x000e24000804017f */
[----:B0-----:R-:W-:Y:S05]  /*f1c0*/  @!P2 BRA `(.L_x_7215) ;  /* 0x0000005400f8a947 */ /* 0x001fea0003800000 */
.L_x_7370:
[----:B------:R-:W-:Y:S05]  /*f1d0*/  BSYNC B0 ;  /* 0x0000000000007941 */ /* 0x000fea0003800000 */
.L_x_7214:
[----:B------:R-:W-:-:S05]  /*f1e0*/  IMAD.U32 R2, RZ, RZ, UR46 ;  /* 0x0000002eff027e24 */ /* 0x000fca000f8e00ff */
[----:B------:R-:W-:-:S13]  /*f1f0*/  ISETP.NE.AND P2, PT, R2, 0x3, PT ;  /* 0x000000030200780c */ /* 0x000fda0003f45270 */
[----:B------:R-:W-:Y:S05]  /*f200*/  @!P2 BRA `(.L_x_7216) ;  /* 0x000000000004a947 */ /* 0x000fea0003800000 */
[----:B------:R-:W-:Y:S01]  /*f210*/  BPT.TRAP 0x1 ;  /* 0x000000040000795c */ /* 0x000fe20000300000 */
.L_x_7216:
[----:B0-----:R-:W-:Y:S01]  /*f220*/  SHF.L.U32 R3, R25, 0x1f, RZ ;  /* 0x0000001f19037819 */ /* 0x001fe200000006ff */
[----:B------:R-:W-:-:S03]  /*f230*/  IMAD R2, R24, 0x5000, RZ ;  /* 0x0000500018027824 */ /* 0x000fc600078e02ff */
[----:B------:R-:W0:Y:S02]  /*f240*/  SYNCS.PHASECHK.TRANS64.TRYWAIT P2, [R0+URZ+0x22860], R3 ;  /* 0x02286003000075a7 */ /* 0x000e24000804017f */
[----:B0-----:R-:W-:Y:S05]  /*f250*/  @!P2 BRA `(.L_x_7217) ;  /* 0x0000005400e8a947 */ /* 0x001fea0003800000 */
.L_x_7371:
[----:B------:R-:W2:Y:S04]  /*f260*/  LDL R15, [R1+0xc] ;  /* 0x00000c00010f7983 */ /* 0x000ea80000100800 */
[----:B------:R-:W3:Y:S04]  /*f270*/  LDL R13, [R1+0x14] ;  /* 0x00001400010d7983 */ /* 0x000ee80000100800 */
[----:B------:R-:W3:Y:S01]  /*f280*/  LDL R12, [R1+0x4] ;  /* 0x00000400010c7983 */ /* 0x000ee20000100800 */
[----:B0-----:R-:W-:Y:S01]  /*f290*/  LOP3.LUT R3, R2, R23, RZ, 0xfc, !PT ;  /* 0x0000001702037212 */ /* 0x001fe200078efcff */
[----:B------:R-:W-:Y:S05]  /*f2a0*/  WARPSYNC.ALL ;  /* 0x0000000000007948 */ /* 0x000fea0003800000 */
[----:B------:R-:W-:Y:S01]  /*f2b0*/  IADD3 R14, R22, R3, RZ ;  /* 0x00000003160e7210 */ /* 0x000fe20007ffe0ff */
[----:B------:R-:W-:-:S04]  /*f2c0*/  IMAD.U32 R20, RZ, RZ, UR46 ;  /* 0x0000002eff147e24 */ /* 0x000fc8000f8e00ff */
[----:B------:R-:W0:Y:S01]  /*f2d0*/  LDSM.16.MT88.4 R4, [R14+0xa400] ;  /* 0x00a400000e04783b */ /* 0x000e220000004200 */
[----:B------:R-:W-:Y:S02]  /*f2e0*/  ISETP.NE.AND P2, PT, R20, 0x3, PT ;  /* 0x000000031400780c */ /* 0x000fe40003f45270 */
[C-C-:B0-----:R-:W-:Y:S02]  /*f2f0*/  PRMT R8, R4.reuse, 0x6420, R5.reuse ;  /* 0x0000642004087816 */ /* 0x141fe40000000005 */
[----:B------:R-:W-:Y:S02]  /*f300*/  PRMT R9, R4, 0x7531, R5 ;  /* 0x0000753104097816 */ /* 0x000fe40000000005 */
[C-C-:B------:R-:W-:Y:S02]  /*f310*/  PRMT R10, R6.reuse, 0x6420, R7.reuse ;  /* 0x00006420060a7816 */ /* 0x140fe40000000007 */
[----:B------:R-:W-:Y:S02]  /*f320*/  PRMT R11, R6, 0x7531, R7 ;  /* 0x00007531060b7816 */ /* 0x000fe40000000007 */
[----:B--2---:R-:W-:-:S05]  /*f330*/  IADD3 R17, R22, R15, R2 ;  /* 0x0000000f16117210 */ /* 0x004fca0007ffe002 */
[----:B------:R-:W0:Y:S01]  /*f340*/  LDSM.16.MT88.4 R4, [R17+0xa400] ;  /* 0x00a400001104783b */ /* 0x000e220000004200 */
        /* <DEDUP_REMOVED lines=35> */
[--C-:B------:R-:W-:Y:S01]  /*f580*/  PRMT R14, R10, 0x6420, R11.reuse ;  /* 0x000064200a0e7816 */ /* 0x100fe2000000000b */
[----:B------:R-:W-:Y:S01]  /*f590*/  VIADD R2, R2, 0x4000 ;  /* 0x0000400002027836 */ /* 0x000fe20000000000 */
        /* <DEDUP_REMOVED lines=38> */
.L_x_7218:
[----:B-1----:R1:W-:Y:S01]  /*f800*/  SYNCS.ARRIVE.TRANS64.A1T0 RZ, [R0+URZ+0x22850], RZ ;  /* 0x022850ff00ff79a7 */ /* 0x0023e2000810003f */
[----:B------:R-:W-:Y:S06]  /*f810*/  BAR.SYNC.DEFER_BLOCKING 0x2, 0x80 ;  /* 0x0082000000007b1d */ /* 0x000fec0000010000 */
[----:B------:R-:W-:Y:S05]  /*f820*/  @!P0 BRA `(.L_x_7219) ;  /* 0x0000000000048947 */ /* 0x000fea0003800000 */
[----:B------:R-:W-:Y:S01]  /*f830*/  BPT.TRAP 0x1 ;  /* 0x000000040000795c */ /* 0x000fe20000300000 */
.L_x_7219:
[----:B------:R-:W2:Y:S01]  /*f840*/  LDL R2, [R1+0x8] ;  /* 0x0000080001027983 */ /* 0x000ea20000100800 */
[----:B-1----:R-:W-:Y:S02]  /*f850*/  VIADD R0, R0, 0x22880 ;  /* 0x0002288000007836 */ /* 0x002fe40000000000 */
[----:B------:R-:W-:Y:S02]  /*f860*/  IMAD.MOV.U32 R25, RZ, RZ, R36 ;  /* 0x000000ffff197224 */ /* 0x000fe400078e0024 */
[----:B------:R-:W-:Y:S01]  /*f870*/  IMAD.MOV.U32 R24, RZ, RZ, R33 ;  /* 0x000000ffff187224 */ /* 0x000fe200078e0021 */
[----:B--2---:R-:W-:-:S04]  /*f880*/  PRMT R0, R2, 0x654, R0 ;  /* 0x0000065402007816 */ /* 0x004fc80000000000 */
[----:B------:R1:W-:Y:S01]  /*f890*/  SYNCS.ARRIVE.TRANS64.RED.A1T0 RZ, [R0+URZ], RZ ;  /* 0x000000ff00ff79a7 */ /* 0x0003e2000810043f */
[----:B------:R-:W-:Y:S05]  /*f8a0*/  @P1 BRA `(.L_x_7220) ;  /* 0xffffffe400bc1947 */ /* 0x000fea000383ffff */
.L_x_7200:
[----:B-1----:R-:W1:Y:S01]  /*f8b0*/  S2R R0, SR_TID.X ;  /* 0x0000000000007919 */ /* 0x002e620000002100 */
[----:B------:R-:W-:Y:S01]  /*f8c0*/  BSSY B0, `(.L_x_7221) ;  /* 0x0000012000007945 */ /* 0x000fe20003800000 */
[----:B-1----:R-:W-:Y:S01]  /*f8d0*/  LOP3.LUT R2, R0, 0x7f, RZ, 0xc0, !PT ;  /* 0x0000007f00027812 */ /* 0x002fe200078ec0ff */
[----:B------:R-:W-:-:S03]  /*f8e0*/  IMAD.U32 R0, RZ, RZ, UR48 ;  /* 0x00000030ff007e24 */ /* 0x000fc6000f8e00ff */
        /* <DEDUP_REMOVED lines=15> */
.L_x_7222:
[----:B------:R-:W-:Y:S05]  /*f9e0*/  BSYNC B0 ;  /* 0x0000000000007941 */ /* 0x000fea0003800000 */
.L_x_7221:
[----:B------:R-:W-:Y:S05]  /*f9f0*/  @!P0 BRA `(.L_x_7223) ;  /* 0x0000000000048947 */ /* 0x000fea0003800000 */
[----:B------:R-:W-:Y:S01]  /*fa00*/  BPT.TRAP 0x1 ;  /* 0x000000040000795c */ /* 0x000fe20000300000 */
.L_x_7223:
[----:B0-----:R-:W-:Y:S01]  /*fa10*/  LOP3.LUT R3, R36, 0x1, RZ, 0x3c, !PT ;  /* 0x0000000124037812 */ /* 0x001fe200078e3cff */
[----:B------:R-:W-:Y:S01]  /*fa20*/  IMAD R2, R33, 0x8, R22 ;  /* 0x0000000821027824 */ /* 0x000fe200078e0216 */
[----:B------:R-:W-:Y:S02]  /*fa30*/  BSSY B0, `(.L_x_7224) ;  /* 0x0000004000007945 */ /* 0x000fe40003800000 */
[----:B------:R-:W-:-:S04]  /*fa40*/  SHF.L.U32 R3, R3, 0x1f, RZ ;  /* 0x0000001f03037819 */ /* 0x000fc800000006ff */
[----:B------:R-:W0:Y:S02]  /*fa50*/  SYNCS.PHASECHK.TRANS64.TRYWAIT P1, [R2+URZ+0x22870], R3 ;  /* 0x02287003020075a7 */ /* 0x000e24000802017f */
[----:B0-----:R-:W-:Y:S05]  /*fa60*/  @!P1 BRA `(.L_x_7225) ;  /* 0x0000004c00f89947 */ /* 0x001fea0003800000 */
.L_x_7372:
[----:B------:R-:W-:Y:S05]  /*fa70*/  BSYNC B0 ;  /* 0x0000000000007941 */ /* 0x000fea0003800000 */
.L_x_7224:
[----:B------:R-:W-:-:S05]  /*fa80*/  IMAD.U32 R0, RZ, RZ, UR46 ;  /* 0x0000002eff007e24 */ /* 0x000fca000f8e00ff */
[----:B------:R-:W-:-:S13]  /*fa90*/  ISETP.NE.AND P1, PT, R0, 0x3, PT ;  /* 0x000000030000780c */ /* 0x000fda0003f25270 */
[----:B------:R-:W-:Y:S05]  /*faa0*/  @!P1 BRA `(.L_x_7226) ;  /* 0x0000000000049947 */ /* 0x000fea0003800000 */
[----:B------:R-:W-:Y:S01]  /*fab0*/  BPT.TRAP 0x1 ;  /* 0x000000040000795c */ /* 0x000fe20000300000 */
.L_x_7226:
[----:B0-----:R-:W-:-:S04]  /*fac0*/  SHF.L.U32 R3, R36, 0x1f, RZ ;  /* 0x0000001f24037819 */ /* 0x001fc800000006ff */
[----:B------:R-:W0:Y:S02]  /*fad0*/  SYNCS.PHASECHK.TRANS64.TRYWAIT P1, [R2+URZ+0x22860], R3 ;  /* 0x02286003020075a7 */ /* 0x000e24000802017f */
[----:B0-----:R-:W-:Y:S05]  /*fae0*/  @!P1 BRA `(.L_x_7227) ;  /* 0x0000004c00ec9947 */ /* 0x001fea0003800000 */
.L_x_7373:
[----:B------:R-:W2:Y:S04]  /*faf0*/  LDL R4, [R1+0xc] ;  /* 0x00000c0001047983 */ /* 0x000ea80000100800 */
[----:B------:R-:W3:Y:S04]  /*fb00*/  LDL R18, [R1+0x14] ;  /* 0x0000140001127983 */ /* 0x000ee80000100800 */
[----:B------:R-:W3:Y:S01]  /*fb10*/  LDL.LU R0, [R1+0x4] ;  /* 0x0000040001007983 */ /* 0x000ee20000300800 */
[----:B------:R-:W-:Y:S01]  /*fb20*/  IMAD R17, R33, 0x5000, RZ ;  /* 0x0000500021117824 */ /* 0x000fe200078e02ff */
[----:B------:R-:W-:Y:S05]  /*fb30*/  WARPSYNC.ALL ;  /* 0x0000000000007948 */ /* 0x000fea0003800000 */
[----:B0-----:R-:W-:Y:S01]  /*fb40*/  LOP3.LUT R3, R17, R23, RZ, 0xfc, !PT ;  /* 0x0000001711037212 */ /* 0x001fe200078efcff */
[----:B------:R-:W-:-:S03]  /*fb50*/  IMAD.U32 R19, RZ, RZ, UR46 ;  /* 0x0000002eff137e24 */ /* 0x000fc6000f8e00ff */
[----:B------:R-:W-:Y:S02]  /*fb60*/  IADD3 R10, R22, R3, RZ ;  /* 0x00000003160a7210 */ /* 0x000fe40007ffe0ff */
[----:B------:R-:W-:-:S04]  /*fb70*/  ISETP.NE.AND P1, PT, R19, 0x3, PT ;  /* 0x000000031300780c */ /* 0x000fc80003f25270 */
[----:B------:R-:W0:Y:S02]  /*fb80*/  LDSM.16.MT88.4 R8, [R10+0xa400] ;  /* 0x00a400000a08783b */ /* 0x000e240000004200 */
        /* <DEDUP_REMOVED lines=81> */
.L_x_7228:
[----:B-1----:R1:W-:Y:S01]  /*100a0*/  SYNCS.ARRIVE.TRANS64.A1T0 RZ, [R2+URZ+0x22850], RZ ;  /* 0x022850ff02ff79a7 */ /* 0x0023e2000810003f */
[----:B------:R-:W-:Y:S06]  /*100b0*/  BAR.SYNC.DEFER_BLOCKING 0x2, 0x80 ;  /* 0x0082000000007b1d */ /* 0x000fec0000010000 */
[----:B------:R-:W-:Y:S05]  /*100c0*/  @!P0 BRA `(.L_x_7229) ;  /* 0x0000000000048947 */ /* 0x000fea0003800000 */
[----:B------:R-:W-:Y:S01]  /*100d0*/  BPT.TRAP 0x1 ;  /* 0x000000040000795c */ /* 0x000fe20000300000 */
.L_x_7229:
        /* <DEDUP_REMOVED lines=9> */
.L_x_7172:
[----:B------:R-:W-:Y:S05]  /*10170*/  BSYNC B7 ;  /* 0x0000000000077941 */ /* 0x000fea0003800000 */
.L_x_7170:
[----:B------:R-:W-:-:S13]  /*10180*/  LOP3.LUT P0, RZ, R27, 0x400, RZ, 0xc0, !PT ;  /* 0x000004001bff7812 */ /* 0x000fda000780c0ff */
[----:B------:R-:W-:Y:S05]  /*10190*/  @!P0 BRA `(.L_x_7230) ;  /* 0x0000000000288947 */ /* 0x000fea0003800000 */
[----:B------:R-:W1:Y:S08]  /*101a0*/  S2UR UR4, SR_CgaCtaId ;  /* 0x00000000000479c3 */ /* 0x000e700000008800 */
[----:B------:R-:W-:Y:S01]  /*101b0*/  BAR.SYNC.DEFER_BLOCKING 0x5, 0x180 ;  /* 0x0146000000007b1d */ /* 0x000fe20000010000 */
[----:B------:R-:W-:Y:S01]  /*101c0*/  MOV R22, 0x400 ;  /* 0x0000040000167802 */ /* 0x000fe20000000f00 */
[----:B-1----:R-:W-:-:S05]  /*101d0*/  IMAD.U32 R0, RZ, RZ, UR4 ;  /* 0x00000004ff007e24 */ /* 0x002fca000f8e00ff */
[----:B------:R-:W-:Y:S01]  /*101e0*/  LEA R22, R0, R22, 0x18 ;  /* 0x0000001600167211 */ /* 0x000fe200078ec0ff */
[----:B------:R-:W-:Y:S04]  /*101f0*/  STL [R1+0x8], R0 ;  /* 0x0000080001007387 */ /* 0x000fe80000100800 */
[----:B------:R-:W1:Y:S02]  /*10200*/  LDS.128 R16, [R22+0x228d0] ;  /* 0x0228d00016107984 */ /* 0x000e640000000c00 */
[----:B-1----:R-:W-:Y:S01]  /*10210*/  R2UR UR40, R19 ;  /* 0x00000000132872ca */ /* 0x002fe200000e0000 */
[----:B------:R-:W-:Y:S06]  /*10220*/  BAR.ARV 0x4, 0x180 ;  /* 0x0106000000007b1d */ /* 0x000fec0000002000 */
[----:B------:R-:W-:Y:S08]  /*10230*/  BRA `(.L_x_7231) ;  /* 0x0000000800207947 */ /* 0x000ff00003800000 */
.L_x_7230:
[----:B------:R-:W1:Y:S01]  /*10240*/  S2R R0, SR_TID.X ;  /* 0x0000000000007919 */ /* 0x000e620000002100 */
[----:B------:R-:W-:Y:S01]  /*10250*/  ULDC UR4, c[0x0][0xc3c] ;  /* 0x00030f0000047ab9 */ /* 0x000fe20000000800 */
[----:B-1----:R-:W-:Y:S01]  /*10260*/  LOP3.LUT R8, R0, 0x1f, RZ, 0xc0, !PT ;  /* 0x0000001f00087812 */ /* 0x002fe200078ec0ff */
[----:B------:R-:W-:-:S03]  /*10270*/  IMAD.MOV.U32 R0, RZ, RZ, RZ ;  /* 0x000000ffff007224 */ /* 0x000fc600078e00ff */
[C---:B------:R-:W-:Y:S01]  /*10280*/  ISETP.NE.AND P0, PT, R8.reuse, 0x1f, PT ;  /* 0x0000001f0800780c */ /* 0x040fe20003f05270 */
[----:B------:R-:W-:-:S05]  /*10290*/  VIADD R5, R8, UR40 ;  /* 0x0000002808057c36 */ /* 0x000fca0008000000 */
[----:B------:R-:W-:Y:S01]  /*102a0*/  ISETP.GE.OR P1, PT, R5, UR4, !P0 ;  /* 0x0000000405007c0c */ /* 0x000fe2000c726670 */
[----:B------:R-:W-:-:S12]  /*102b0*/  ULDC UR4, c[0x0][0xc3c] ;  /* 0x00030f0000047ab9 */ /* 0x000fd80000000800 */
[----:B0-----:R-:W0:Y:S02]  /*102c0*/  @!P1 LDC.64 R2, c[0x0][0xc80] ;  /* 0x00032000ff029b82 */ /* 0x001e240000000a00 */
        /* <DEDUP_REMOVED lines=11> */
[----:B0-----:R-:W-:-:S04]  /*10380*/  SEL R4, R4, RZ, P2 ;  /* 0x000000ff04047207 */ /* 0x001fc80001000000 */
[----:B------:R-:W-:Y:S02]  /*10390*/  IADD3 R4, R5, R4, RZ ;  /* 0x0000000405047210 */ /* 0x000fe40007ffe0ff */
        /* <DEDUP_REMOVED lines=17> */
.L_x_7236:
        /* <DEDUP_REMOVED lines=14> */
.L_x_7235:
[----:B------:R-:W-:Y:S05]  /*10590*/  BSYNC B0 ;  /* 0x0000000000007941 */ /* 0x000fea0003800000 */
.L_x_7234:
        /* <DEDUP_REMOVED lines=21> */
.L_x_7232:
[----:B------:R-:W-:Y:S01]  /*106f0*/  IMAD.IADD R16, R4, 0x1, -R9 ;  /* 0x0000000104107824 */ /* 0x000fe200078e0a09 */
[----:B------:R-:W-:-:S03]  /*10700*/  MOV R7, RZ ;  /* 0x000000ff00077202 */ /* 0x000fc60000000f00 */
        /* <DEDUP_REMOVED lines=16> */
.L_x_7237:
        /* <DEDUP_REMOVED lines=27> */
.L_x_7233:
[----:B------:R-:W-:Y:S01]  /*109c0*/  IMAD.MOV.U32 R16, RZ, RZ, R5 ;  /* 0x000000ffff107224 */ /* 0x000fe200078e0005 */
[----:B------:R-:W-:Y:S01]  /*109d0*/  ULDC UR40, c[0x0][0xc3c] ;  /* 0x00030f0000287ab9 */ /* 0x000fe20000000800 */
[----:B------:R-:W-:Y:S02]  /*109e0*/  IMAD.MOV.U32 R17, RZ, RZ, RZ ;  /* 0x000000ffff117224 */ /* 0x000fe400078e00ff */
[----:B------:R-:W-:-:S07]  /*109f0*/  IMAD.MOV.U32 R18, RZ, RZ, RZ ;  /* 0x000000ffff127224 */ /* 0x000fce00078e00ff */
.L_x_7238:
[----:B------:R1:W2:Y:S01]  /*10a00*/  LDL R2, [R1+0x8] ;  /* 0x0000080001027983 */ /* 0x0002a20000100800 */
[----:B------:R-:W3:Y:S02]  /*10a10*/  S2R R0, SR_TID.X ;  /* 0x0000000000007919 */ /* 0x000ee40000002100 */
[----:B---3--:R-:W-:Y:S01]  /*10a20*/  LOP3.LUT R0, R0, 0x1f, RZ, 0xc0, !PT ;  /* 0x0000001f00007812 */ /* 0x008fe200078ec0ff */
[----:B------:R-:W-:Y:S03]  /*10a30*/  BAR.SYNC.DEFER_BLOCKING 0x4, 0x180 ;  /* 0x0106000000007b1d */ /* 0x000fe60000010000 */
[----:B------:R-:W-:Y:S02]  /*10a40*/  ISETP.NE.AND P0, PT, R0, RZ, PT ;  /* 0x000000ff0000720c */ /* 0x000fe40003f05270 */
[----:B------:R-:W-:-:S11]  /*10a50*/  MOV R19, UR40 ;  /* 0x0000002800137c02 */ /* 0x000fd60008000f00 */
[----:B------:R-:W-:Y:S01]  /*10a60*/  @!P0 MOV R0, 0x400 ;  /* 0x0000040000008802 */ /* 0x000fe20000000f00 */
[----:B--2---:R-:W2:Y:S03]  /*10a70*/  @!P0 S2R R2, SR_CgaCtaId ;  /* 0x0000000000028919 */ /* 0x004ea60000008800 */
[----:B--2---:R-:W-:Y:S01]  /*10a80*/  @!P0 LEA R22, R2, R0, 0x18 ;  /* 0x0000000002168211 */ /* 0x004fe200078ec0ff */
[----:B------:R1:W-:Y:S04]  /*10a90*/  @!P0 STL [R1+0x8], R2 ;  /* 0x0000080201008387 */ /* 0x0003e80000100800 */
[----:B------:R1:W-:Y:S01]  /*10aa0*/  @!P0 STS.128 [R22+0x228d0], R16 ;  /* 0x0228d01016008388 */ /* 0x0003e20000000c00 */
[----:B------:R-:W-:Y:S06]  /*10ab0*/  BAR.ARV 0x5, 0x180 ;  /* 0x0146000000007b1d */ /* 0x000fec0000002000 */
.L_x_7231:
[----:B------:R-:W-:Y:S02]  /*10ac0*/  ULDC UR4, c[0x0][0xc3c] ;  /* 0x00030f0000047ab9 */ /* 0x000fe40000000800 */
[----:B------:R-:W-:-:S06]  /*10ad0*/  UISETP.GE.AND UP0, UPT, UR40, UR4, UPT ;  /* 0x000000042800728c */ /* 0x000fcc000bf06270 */
[----:B------:R-:W-:-:S13]  /*10ae0*/  PLOP3.LUT P0, PT, PT, PT, UP0, 0x80, 0x0 ;  /* 0x000000000000781c */ /* 0x000fda0003f0f008 */
[----:B------:R-:W-:Y:S05]  /*10af0*/  @!P0 BRA `(.L_x_7239) ;  /* 0xffffffa400948947 */ /* 0x000fea000383ffff */
.L_x_7166:
        /* <DEDUP_REMOVED lines=12> */
.L_x_7374:
[----:B------:R-:W-:Y:S05]  /*10bc0*/  BSYNC B0 ;  /* 0x0000000000007941 */ /* 0x000fea0003800000 */
.L_x_7240:
[----:B------:R-:W-:-:S03]  /*10bd0*/  UMOV UR4, 0xffffffff ;  /* 0xffffffff00047882 */ /* 0x000fc60000000000 */
[----:B------:R-:W-:Y:S05]  /*10be0*/  BRA.DIV UR4, `(.L_x_7242) ;  /* 0x0000003e04d47947 */ /* 0x000fea000b800000 */
[----:B0-----:R-:W0:Y:S02]  /*10bf0*/  S2R R0, SR_TID.X ;  /* 0x0000000000007919 */ /* 0x001e240000002100 */
[----:B0-----:R-:W-:-:S04]  /*10c00*/  SHF.R.U32.HI R0, RZ, 0x5, R0 ;  /* 0x00000005ff007819 */ /* 0x001fc80000011600 */
[----:B------:R-:W-:-:S05]  /*10c10*/  LOP3.LUT R0, R0, 0x3, RZ, 0xc0, !PT ;  /* 0x0000000300007812 */ /* 0x000fca00078ec0ff */
[----:B------:R0:W1:Y:S02]  /*10c20*/  SHFL.IDX PT, R14, R0, RZ, 0x1f ;  /* 0x00001fff000e7589 */ /* 0x00006400000e0000 */
.L_x_7377:
[----:B-1----:R-:W-:Y:S01]  /*10c30*/  ISETP.NE.AND P0, PT, R14, RZ, PT ;  /* 0x000000ff0e00720c */ /* 0x002fe20003f05270 */
[----:B------:R-:W-:-:S12]  /*10c40*/  BSSY B0, `(.L_x_7243) ;  /* 0x000002c000007945 */ /* 0x000fd80003800000 */
[----:B------:R-:W-:Y:S05]  /*10c50*/  @P0 BRA `(.L_x_7244) ;  /* 0x0000000000a80947 */ /* 0x000fea0003800000 */
[----:B------:R-:W-:-:S03]  /*10c60*/  UMOV UR4, 0xffffffff ;  /* 0xffffffff00047882 */ /* 0x000fc60000000000 */
[----:B------:R-:W-:Y:S05]  /*10c70*/  BRA.DIV UR4, `(.L_x_7245) ;  /* 0x0000003e04e47947 */ /* 0x000fea000b800000 */
[----:B------:R-:W-:-:S13]  /*10c80*/  ELECT P6, URZ, PT ;  /* 0x00000000003f782f */ /* 0x000fda00038c0000 */
.L_x_7380:
[----:B------:R-:W-:Y:S05]  /*10c90*/  @!P6 BRA `(.L_x_7244) ;  /* 0x000000000098e947 */ /* 0x000fea0003800000 */
[----:B------:R-:W-:-:S06]  /*10ca0*/  ULOP3.LUT UR4, UR37, 0x2, URZ, 0xfc, !UPT ;  /* 0x0000000225047892 */ /* 0x000fcc000f8efc3f */
[----:B0-----:R-:W-:-:S05]  /*10cb0*/  IMAD.U32 R0, RZ, RZ, UR4 ;  /* 0x00000004ff007e24 */ /* 0x001fca000f8e00ff */
[----:B------:R-:W-:-:S13]  /*10cc0*/  ISETP.NE.AND P0, PT, R0, 0x3, PT ;  /* 0x000000030000780c */ /* 0x000fda0003f05270 */
[----:B------:R-:W-:Y:S05]  /*10cd0*/  @!P0 BRA `(.L_x_7246) ;  /* 0x0000000000048947 */ /* 0x000fea0003800000 */
[----:B------:R-:W-:Y:S01]  /*10ce0*/  BPT.TRAP 0x1 ;  /* 0x000000040000795c */ /* 0x000fe20000300000 */
.L_x_7246:
[C---:B------:R-:W-:Y:S01]  /*10cf0*/  IMAD R5, R33.reuse, 0x8, R4 ;  /* 0x0000000821057824 */ /* 0x040fe200078e0204 */
[----:B------:R-:W-:Y:S01]  /*10d00*/  SHF.L.U32 R0, R36, 0x1f, RZ ;  /* 0x0000001f24007819 */ /* 0x000fe200000006ff */
[----:B------:R-:W-:-:S03]  /*10d10*/  VIADD R33, R33, 0x1 ;  /* 0x0000000121217836 */ /* 0x000fc60000000000 */
[----:B------:R-:W0:Y:S02]  /*10d20*/  SYNCS.PHASECHK.TRANS64.TRYWAIT P1, [R5+URZ+0x22840], R0 ;  /* 0x02284000050075a7 */ /* 0x000e24000802017f */
[----:B------:R-:W-:-:S04]  /*10d30*/  ISETP.NE.AND P2, PT, R33, 0x2, PT ;  /* 0x000000022100780c */ /* 0x000fc80003f45270 */
[----:B------:R-:W-:Y:S01]  /*10d40*/  SEL R3, RZ, 0x1, P2 ;  /* 0x00000001ff037807 */ /* 0x000fe20001000000 */
[----:B0-----:R-:W-:Y:S08]  /*10d50*/  @!P1 BRA `(.L_x_7247) ;  /* 0x0000003c00cc9947 */ /* 0x001ff00003800000 */
.L_x_7381:
[----:B------:R-:W-:Y:S02]  /*10d60*/  SEL R33, R33, RZ, P2 ;  /* 0x000000ff21217207 */ /* 0x000fe40001000000 */
[----:B------:R-:W-:Y:S01]  /*10d70*/  LOP3.LUT R2, R36, R3, RZ, 0x3c, !PT ;  /* 0x0000000324027212 */ /* 0x000fe200078e3cff */
[----:B------:R-:W-:Y:S06]  /*10d80*/  @!P0 BRA `(.L_x_7248) ;  /* 0x0000000000048947 */ /* 0x000fec0003800000 */
[----:B------:R-:W-:Y:S01]  /*10d90*/  BPT.TRAP 0x1 ;  /* 0x000000040000795c */ /* 0x000fe20000300000 */
.L_x_7248:
[----:B------:R-:W-:Y:S01]  /*10da0*/  IMAD R33, R33, 0x8, R4 ;  /* 0x0000000821217824 */ /* 0x000fe200078e0204 */
[----:B------:R-:W-:-:S04]  /*10db0*/  SHF.L.U32 R2, R2, 0x1f, RZ ;  /* 0x0000001f02027819 */ /* 0x000fc800000006ff */
[----:B------:R-:W1:Y:S02]  /*10dc0*/  SYNCS.PHASECHK.TRANS64.TRYWAIT P1, [R33+URZ+0x22840], R2 ;  /* 0x02284002210075a7 */ /* 0x000e64000802017f */
[----:B-1----:R-:W-:Y:S05]  /*10dd0*/  @!P1 BRA `(.L_x_7249) ;  /* 0x0000003c00c09947 */ /* 0x002fea0003800000 */
.L_x_7382:
[----:B------:R-:W-:Y:S05]  /*10de0*/  @!P0 BRA `(.L_x_7250) ;  /* 0x0000000000048947 */ /* 0x000fea0003800000 */
[----:B------:R-:W-:Y:S01]  /*10df0*/  BPT.TRAP 0x1 ;  /* 0x000000040000795c */ /* 0x000fe20000300000 */
.L_x_7250:
[----:B------:R-:W3:Y:S02]  /*10e00*/  SYNCS.PHASECHK.TRANS64.TRYWAIT P1, [R5+URZ+0x22860], R0 ;  /* 0x02286000050075a7 */ /* 0x000ee4000802017f */
[----:B---3--:R-:W-:Y:S05]  /*10e10*/  @!P1 BRA `(.L_x_7251) ;  /* 0x0000003c00c49947 */ /* 0x008fea0003800000 */
.L_x_7383:
[----:B------:R-:W-:Y:S05]  /*10e20*/  @!P0 BRA `(.L_x_7252) ;  /* 0x0000000000048947 */ /* 0x000fea0003800000 */
[----:B------:R-:W-:Y:S01]  /*10e30*/  BPT.TRAP 0x1 ;  /* 0x000000040000795c */ /* 0x000fe20000300000 */
.L_x_7252:
[----:B------:R-:W4:Y:S02]  /*10e40*/  SYNCS.PHASECHK.TRANS64.TRYWAIT P1, [R33+URZ+0x22860], R2 ;  /* 0x02286002210075a7 */ /* 0x000f24000802017f */
[----:B----4-:R-:W-:Y:S05]  /*10e50*/  @!P1 BRA `(.L_x_7253) ;  /* 0x0000003c00c89947 */ /* 0x010fea0003800000 */
.L_x_7384:
[----:B------:R-:W-:Y:S05]  /*10e60*/  @!P0 BRA `(.L_x_7254) ;  /* 0x0000000000048947 */ /* 0x000fea0003800000 */
[----:B------:R-:W-:Y:S01]  /*10e70*/  BPT.TRAP 0x1 ;  /* 0x000000040000795c */ /* 0x000fe20000300000 */
.L_x_7254:
[----:B------:R-:W5:Y:S02]  /*10e80*/  SYNCS.PHASECHK.TRANS64.TRYWAIT P1, [R5+URZ+0x22880], R0 ;  /* 0x02288000050075a7 */ /* 0x000f64000802017f */
[----:B-----5:R-:W-:Y:S05]  /*10e90*/  @!P1 BRA `(.L_x_7255) ;  /* 0x0000003c00cc9947 */ /* 0x020fea0003800000 */
.L_x_7385:
[----:B------:R-:W-:Y:S05]  /*10ea0*/  @!P0 BRA `(.L_x_7256) ;  /* 0x0000000000048947 */ /* 0x000fea0003800000 */
[----:B------:R-:W-:Y:S01]  /*10eb0*/  BPT.TRAP 0x1 ;  /* 0x000000040000795c */ /* 0x000fe20000300000 */
.L_x_7256:
[----:B------:R0:W0:Y:S02]  /*10ec0*/  SYNCS.PHASECHK.TRANS64.TRYWAIT P0, [R33+URZ+0x22880], R2 ;  /* 0x02288002210075a7 */ /* 0x000024000800017f */
[----:B0-----:R-:W-:Y:S05]  /*10ed0*/  @!P0 NANOSLEEP.SYNCS 0x989680 ;  /* 0x009896800000895d */ /* 0x001fea0003900000 */
[----:B------:R-:W0:Y:S02]  /*10ee0*/  @!P0 SYNCS.PHASECHK.TRANS64 P0, [R33+URZ+0x22880], R2 ;  /* 0x02288002210085a7 */ /* 0x000e24000800007f */
[----:B0-----:R-:W-:Y:S05]  /*10ef0*/  @!P0 BRA `(.L_x_7256) ;  /* 0xfffffffc00f08947 */ /* 0x001fea000383ffff */
.L_x_7244:
[----:B------:R-:W-:Y:S05]  /*10f00*/  BSYNC B0 ;  /* 0x0000000000007941 */ /* 0x000fea0003800000 */
.L_x_7243:
[----:B------:R-:W-:Y:S05]  /*10f10*/  EXIT ;  /* 0x000000000000794d */ /* 0x000fea0003800000 */
.L_x_7115:
[----:B0-----:R-:W-:-:S04]  /*10f20*/  IMAD.U32 R3, RZ, RZ, UR51 ;  /* 0x00000033ff037e24 */ /* 0x001fc8000f8e00ff */
[----:B------:R0:W1:Y:S03]  /*10f30*/  SYNCS.PHASECHK.TRANS64.TRYWAIT P1, [R3+URZ+0x22800], R0 ;  /* 0x02280000030075a7 */ /* 0x000066000802017f */
[----:B-1----:R-:W-:Y:S05]  /*10f40*/  @!P1 NANOSLEEP.SYNCS 0x989680 ;  /* 0x009896800000995d */ /* 0x002fea0003900000 */
[----:B------:R-:W1:Y:S02]  /*10f50*/  @!P1 SYNCS.PHASECHK.TRANS64 P1, [R3+URZ+0x22800], R0 ;  /* 0x02280000030095a7 */ /* 0x000e64000802007f */
[----:B-1----:R-:W-:Y:S05]  /*10f60*/  @!P1 BRA `(.L_x_7115) ;  /* 0xfffffffc00ec9947 */ /* 0x002fea000383ffff */
[----:B------:R-:W-:Y:S05]  /*10f70*/  BRA `(.L_x_7257) ;  /* 0xffffff0800487947 */ /* 0x000fea000383ffff */
.L_x_7119:
[----:B-1----:R1:W2:Y:S02]  /*10f80*/  SYNCS.PHASECHK.TRANS64.TRYWAIT P1, [R5+URZ+0x22830], R0 ;  /* 0x02283000050075a7 */ /* 0x0022a4000802017f */
[----:B--2---:R-:W-:Y:S05]  /*10f90*/  @!P1 NANOSLEEP.SYNCS 0x989680 ;  /* 0x009896800000995d */ /* 0x004fea0003900000 */
[----:B------:R-:W2:Y:S02]  /*10fa0*/  @!P1 SYNCS.PHASECHK.TRANS64 P1, [R5+URZ+0x22830], R0 ;  /* 0x02283000050095a7 */ /* 0x000ea4000802007f */
[----:B--2---:R-:W-:Y:S05]  /*10fb0*/  @!P1 BRA `(.L_x_7119) ;  /* 0xfffffffc00f09947 */ /* 0x004fea000383ffff */
[----:B------:R-:W-:Y:S05]  /*10fc0*/  BRA `(.L_x_7118) ;  /* 0xffffff0800647947 */ /* 0x000fea000383ffff */
.L_x_7125:
[----:B-1----:R-:W-:-:S04]  /*10fd0*/  IMAD.U32 R4, RZ, RZ, UR6 ;  /* 0x00000006ff047e24 */ /* 0x002fc8000f8e00ff */
[----:B------:R1:W2:Y:S03]  /*10fe0*/  SYNCS.PHASECHK.TRANS64.TRYWAIT P1, [R4+URZ+0x22830], R3 ;  /* 0x02283003040075a7 */ /* 0x0002a6000802017f */
[----:B--2---:R-:W-:Y:S05]  /*10ff0*/  @!P1 NANOSLEEP.SYNCS 0x989680 ;  /* 0x009896800000995d */ /* 0x004fea0003900000 */
[----:B------:R-:W2:Y:S02]  /*11000*/  @!P1 SYNCS.PHASECHK.TRANS64 P1, [R4+URZ+0x22830], R3 ;  /* 0x02283003040095a7 */ /* 0x000ea4000802007f */
[----:B--2---:R-:W-:Y:S05]  /*11010*/  @!P1 BRA `(.L_x_7125) ;  /* 0xfffffffc00ec9947 */ /* 0x004fea000383ffff */
[----:B------:R-:W-:Y:S05]  /*11020*/  BRA `(.L_x_7122) ;  /* 0xffffff3800607947 */ /* 0x000fea000383ffff */
.L_x_7129:
[----:B-1----:R-:W-:-:S04]  /*11030*/  IMAD.U32 R4, RZ, RZ, UR6 ;  /* 0x00000006ff047e24 */ /* 0x002fc8000f8e00ff */
[----:B------:R1:W2:Y:S03]  /*11040*/  SYNCS.PHASECHK.TRANS64.TRYWAIT P1, [R4+URZ+0x22850], R3 ;  /* 0x02285003040075a7 */ /* 0x0002a6000802017f */
[----:B--2---:R-:W-:Y:S05]  /*11050*/  @!P1 NANOSLEEP.SYNCS 0x989680 ;  /* 0x009896800000995d */ /* 0x004fea0003900000 */
[----:B------:R-:W2:Y:S02]  /*11060*/  @!P1 SYNCS.PHASECHK.TRANS64 P1, [R4+URZ+0x22850], R3 ;  /* 0x02285003040095a7 */ /* 0x000ea4000802007f */
[----:B--2---:R-:W-:Y:S05]  /*11070*/  @!P1 BRA `(.L_x_7129) ;  /* 0xfffffffc00ec9947 */ /* 0x004fea000383ffff */
[----:B------:R-:W-:Y:S05]  /*11080*/  BRA `(.L_x_7126) ;  /* 0xffffff4000807947 */ /* 0x000fea000383ffff */
.L_x_7136:
[----:B-1----:R-:W-:-:S04]  /*11090*/  IMAD.U32 R7, RZ, RZ, UR9 ;  /* 0x00000009ff077e24 */ /* 0x002fc8000f8e00ff */
[----:B------:R1:W2:Y:S03]  /*110a0*/  SYNCS.PHASECHK.TRANS64.TRYWAIT P1, [R7+URZ+0x22850], R0 ;  /* 0x02285000070075a7 */ /* 0x0002a6000802017f */
[----:B--2---:R-:W-:Y:S05]  /*110b0*/  @!P1 NANOSLEEP.SYNCS 0x989680 ;  /* 0x009896800000995d */ /* 0x004fea0003900000 */
[----:B------:R-:W2:Y:S02]  /*110c0*/  @!P1 SYNCS.PHASECHK.TRANS64 P1, [R7+URZ+0x22850], R0 ;  /* 0x02285000070095a7 */ /* 0x000ea4000802007f */
[----:B--2---:R-:W-:Y:S05]  /*110d0*/  @!P1 BRA `(.L_x_7136) ;  /* 0xfffffffc00ec9947 */ /* 0x004fea000383ffff */
[----:B------:R-:W-:Y:S05]  /*110e0*/  BRA `(.L_x_7135) ;  /* 0xffffff6000687947 */ /* 0x000fea000383ffff */
.L_x_7181:
        /* <DEDUP_REMOVED lines=10> */
.L_x_7258:
[----:B------:R-:W-:Y:S05]  /*11190*/  BRA `(.L_x_7259) ;  /* 0xffffffac00287947 */ /* 0x000fea000383ffff */
.L_x_7184:
[----:B0-----:R0:W1:Y:S02]  /*111a0*/  SYNCS.PHASECHK.TRANS64.TRYWAIT P0, [R0+URZ+0x22880], R30 ;  /* 0x0228801e000075a7 */ /* 0x001064000800017f */
[----:B-1----:R-:W-:Y:S05]  /*111b0*/  @!P0 NANOSLEEP.SYNCS 0x989680 ;  /* 0x009896800000895d */ /* 0x002fea0003900000 */
[----:B------:R-:W1:Y:S02]  /*111c0*/  @!P0 SYNCS.PHASECHK.TRANS64 P0, [R0+URZ+0x22880], R30 ;  /* 0x0228801e000085a7 */ /* 0x000e64000800007f */
[----:B-1----:R-:W-:Y:S05]  /*111d0*/  @!P0 BRA `(.L_x_7184) ;  /* 0xfffffffc00f08947 */ /* 0x002fea000383ffff */
[----:B------:R-:W-:Y:S05]  /*111e0*/  BRA `(.L_x_7260) ;  /* 0xffffffb000507947 */ /* 0x000fea000383ffff */
.L_x_7185:
        /* <DEDUP_REMOVED lines=8> */
.L_x_7262:
[----:B------:R-:W-:Y:S05]  /*11270*/  BSYNC B0 ;  /* 0x0000000000007941 */ /* 0x000fea0003800000 */
.L_x_7261:
[----:B------:R-:W-:Y:S01]  /*11280*/  IMAD.MOV.U32 R13, RZ, RZ, R9 ;  /* 0x000000ffff0d7224 */ /* 0x000fe200078e0009 */
[C---:B------:R-:W-:Y:S01]  /*11290*/  ISETP.GE.AND P3, PT, R20.reuse, 0x41, PT ;  /* 0x000000411400780c */ /* 0x040fe20003f66270 */
[----:B------:R-:W-:Y:S01]  /*112a0*/  IMAD.MOV.U32 R12, RZ, RZ, RZ ;  /* 0x000000ffff0c7224 */ /* 0x000fe200078e00ff */
[----:B------:R-:W-:Y:S01]  /*112b0*/  LOP3.LUT R27, R27, 0xffffffef, RZ, 0xc0, !PT ;  /* 0xffffffef1b1b7812 */ /* 0x000fe200078ec0ff */
[----:B------:R-:W-:Y:S01]  /*112c0*/  IMAD.MOV.U32 R11, RZ, RZ, 0x181f ;  /* 0x0000181fff0b7424 */ /* 0x000fe200078e00ff */
[C---:B------:R-:W-:Y:S01]  /*112d0*/  ISETP.GE.AND P2, PT, R20.reuse, 0x61, PT ;  /* 0x000000611400780c */ /* 0x040fe20003f46270 */
        /* <DEDUP_REMOVED lines=8> */
.L_x_7263:
[----:B------:R-:W-:Y:S02]  /*11360*/  IMAD.MOV.U32 R13, RZ, RZ, R10 ;  /* 0x000000ffff0d7224 */ /* 0x000fe400078e000a */
[----:B------:R-:W-:Y:S02]  /*11370*/  IMAD.MOV.U32 R12, RZ, RZ, 0x1 ;  /* 0x00000001ff0c7424 */ /* 0x000fe400078e00ff */
[----:B------:R-:W-:-:S07]  /*11380*/  IMAD.MOV.U32 R2, RZ, RZ, R14 ;  /* 0x000000ffff027224 */ /* 0x000fce00078e000e */
[----:B------:R-:W-:Y:S05]  /*11390*/  WARPSYNC.COLLECTIVE R15, `(.L_x_7264) ;  /* 0x000000000f087348 */ /* 0x000fea0003c00000 */
[----:B------:R0:W1:Y:S02]  /*113a0*/  SHFL.IDX P6, R14, R13, R12, R11 ;  /* 0x0000000c0d0e7389 */ /* 0x00006400000c000b */
[----:B01----:R-:W-:Y:S01]  /*113b0*/  ENDCOLLECTIVE ;  /* 0x000000000000791b */ /* 0x003fe20003800000 */
.L_x_7264:
[----:B------:R-:W-:-:S05]  /*113c0*/  IADD3 R2, P1, R32, R2, RZ ;  /* 0x0000000220027210 */ /* 0x000fca0007f3e0ff */
[----:B------:R-:W-:Y:S01]  /*113d0*/  IMAD.X R3, RZ, RZ, R3, P1 ;  /* 0x000000ffff037224 */ /* 0x000fe200008e0603 */
[----:B------:R-:W-:Y:S01]  /*113e0*/  ISETP.LT.OR P1, PT, R20, 0x1, P0 ;  /* 0x000000011400780c */ /* 0x000fe20000721670 */
[----:B------:R-:W-:-:S12]  /*113f0*/  IMAD.MOV.U32 R13, RZ, RZ, R9 ;  /* 0x000000ffff0d7224 */ /* 0x000fd800078e0009 */
[----:B------:R-:W-:Y:S01]  /*11400*/  @!PT LDS RZ, [RZ] ;  /* 0x00000000fffff984 */ /* 0x000fe20000000800 */
[----:B------:R-:W-:Y:S01]  /*11410*/  @!PT LDS RZ, [RZ] ;  /* 0x00000000fffff984 */ /* 0x000fe20000000800 */
[----:B------:R-:W-:Y:S01]  /*11420*/  @!PT LDS RZ, [RZ] ;  /* 0x00000000fffff984 */ /* 0x000fe20000000800 */
[----:B------:R0:W-:Y:S02]  /*11430*/  LDGSTS.E.BYPASS.LTC128B.128 [R4+0xa400], desc[UR52][R2.64], !P1 ;  /* 0x0a40000002047fae */ /* 0x0001e4000c901d74 */
[----:B0-----:R-:W-:-:S07]  /*11440*/  IMAD.MOV.U32 R3, RZ, RZ, R14 ;  /* 0x000000ffff037224 */ /* 0x001fce00078e000e */
[----:B------:R-:W-:Y:S05]  /*11450*/  WARPSYNC.COLLECTIVE R15, `(.L_x_7265) ;  /* 0x000000000f087348 */ /* 0x000fea0003c00000 */
[----:B------:R0:W1:Y:S02]  /*11460*/  SHFL.IDX P6, R14, R13, R12, R11 ;  /* 0x0000000c0d0e7389 */ /* 0x00006400000c000b */
[----:B01----:R-:W-:Y:S01]  /*11470*/  ENDCOLLECTIVE ;  /* 0x000000000000791b */ /* 0x003fe20003800000 */
.L_x_7265:
[----:B------:R-:W-:Y:S02]  /*11480*/  IMAD.MOV.U32 R13, RZ, RZ, R10 ;  /* 0x000000ffff0d7224 */ /* 0x000fe400078e000a */
[----:B------:R-:W-:Y:S02]  /*11490*/  IMAD.MOV.U32 R12, RZ, RZ, 0x2 ;  /* 0x00000002ff0c7424 */ /* 0x000fe400078e00ff */
[----:B------:R-:W-:-:S07]  /*114a0*/  IMAD.MOV.U32 R2, RZ, RZ, R14 ;  /* 0x000000ffff027224 */ /* 0x000fce00078e000e */
[----:B------:R-:W-:Y:S05]  /*114b0*/  WARPSYNC.COLLECTIVE R15, `(.L_x_7266) ;  /* 0x000000000f087348 */ /* 0x000fea0003c00000 */
[----:B------:R0:W1:Y:S02]  /*114c0*/  SHFL.IDX P6, R14, R13, R12, R11 ;  /* 0x0000000c0d0e7389 */ /* 0x00006400000c000b */
[----:B01----:R-:W-:Y:S01]  /*114d0*/  ENDCOLLECTIVE ;  /* 0x000000000000791b */ /* 0x003fe20003800000 */
.L_x_7266:
[----:B------:R-:W-:-:S04]  /*114e0*/  IADD3 R2, P1, R32, R2, RZ ;  /* 0x0000000220027210 */ /* 0x000fc80007f3e0ff */
[----:B------:R-:W-:Y:S02]  /*114f0*/  IADD3.X R3, RZ, R3, RZ, P1, !PT ;  /* 0x00000003ff037210 */ /* 0x000fe40000ffe4ff */
        /* <DEDUP_REMOVED lines=10> */
.L_x_7267:
[----:B------:R-:W-:Y:S02]  /*115a0*/  IMAD.MOV.U32 R13, RZ, RZ, R10 ;  /* 0x000000ffff0d7224 */ /* 0x000fe400078e000a */
[----:B------:R-:W-:Y:S02]  /*115b0*/  IMAD.MOV.U32 R12, RZ, RZ, 0x3 ;  /* 0x00000003ff0c7424 */ /* 0x000fe400078e00ff */
[----:B------:R-:W-:-:S07]  /*115c0*/  IMAD.MOV.U32 R2, RZ, RZ, R14 ;  /* 0x000000ffff027224 */ /* 0x000fce00078e000e */
[----:B------:R-:W-:Y:S05]  /*115d0*/  WARPSYNC.COLLECTIVE R15, `(.L_x_7268) ;  /* 0x000000000f087348 */ /* 0x000fea0003c00000 */
[----:B------:R0:W1:Y:S02]  /*115e0*/  SHFL.IDX P6, R14, R13, R12, R11 ;  /* 0x0000000c0d0e7389 */ /* 0x00006400000c000b */
[----:B01----:R-:W-:Y:S01]  /*115f0*/  ENDCOLLECTIVE ;  /* 0x000000000000791b */ /* 0x003fe20003800000 */
.L_x_7268:
        /* <DEDUP_REMOVED lines=12> */
.L_x_7269:
[----:B------:R-:W-:Y:S02]  /*116c0*/  IMAD.MOV.U32 R13, RZ, RZ, R10 ;  /* 0x000000ffff0d7224 */ /* 0x000fe400078e000a */
[----:B------:R-:W-:Y:S02]  /*116d0*/  IMAD.MOV.U32 R12, RZ, RZ, 0x4 ;  /* 0x00000004ff0c7424 */ /* 0x000fe400078e00ff */
[----:B------:R-:W-:-:S07]  /*116e0*/  IMAD.MOV.U32 R2, RZ, RZ, R14 ;  /* 0x000000ffff027224 */ /* 0x000fce00078e000e */
[----:B------:R-:W-:Y:S05]  /*116f0*/  WARPSYNC.COLLECTIVE R15, `(.L_x_7270) ;  /* 0x000000000f087348 */ /* 0x000fea0003c00000 */
[----:B------:R0:W1:Y:S02]  /*11700*/  SHFL.IDX P6, R14, R13, R12, R11 ;  /* 0x0000000c0d0e7389 */ /* 0x00006400000c000b */
[----:B01----:R-:W-:Y:S01]  /*11710*/  ENDCOLLECTIVE ;  /* 0x000000000000791b */ /* 0x003fe20003800000 */
.L_x_7270:
[----:B------:R-:W-:-:S05]  /*11720*/  IADD3 R2, P1, R32, R2, RZ ;  /* 0x0000000220027210 */ /* 0x000fca0007f3e0ff */
[----:B------:R-:W-:Y:S01]  /*11730*/  IMAD.X R3, RZ, RZ, R3, P1 ;  /* 0x000000ffff037224 */ /* 0x000fe200008e0603 */
[----:B------:R-:W-:Y:S02]  /*11740*/  ISETP.LT.OR P1, PT, R20, 0x31, P0 ;  /* 0x000000311400780c */ /* 0x000fe40000721670 */
[----:B------:R-:W-:-:S11]  /*11750*/  MOV R13, R9 ;  /* 0x00000009000d7202 */ /* 0x000fd60000000f00 */
        /* <DEDUP_REMOVED lines=8> */
.L_x_7271:
[----:B------:R-:W-:Y:S02]  /*117e0*/  IMAD.MOV.U32 R13, RZ, RZ, R10 ;  /* 0x000000ffff0d7224 */ /* 0x000fe400078e000a */
[----:B------:R-:W-:Y:S02]  /*117f0*/  IMAD.MOV.U32 R12, RZ, RZ, 0x5 ;  /* 0x00000005ff0c7424 */ /* 0x000fe400078e00ff */
[----:B------:R-:W-:-:S07]  /*11800*/  IMAD.MOV.U32 R2, RZ, RZ, R14 ;  /* 0x000000ffff027224 */ /* 0x000fce00078e000e */
[----:B------:R-:W-:Y:S05]  /*11810*/  WARPSYNC.COLLECTIVE R15, `(.L_x_7272) ;  /* 0x000000000f087348 */ /* 0x000fea0003c00000 */
[----:B------:R0:W1:Y:S02]  /*11820*/  SHFL.IDX P6, R14, R13, R12, R11 ;  /* 0x0000000c0d0e7389 */ /* 0x00006400000c000b */
[----:B01----:R-:W-:Y:S01]  /*11830*/  ENDCOLLECTIVE ;  /* 0x000000000000791b */ /* 0x003fe20003800000 */
.L_x_7272:
        /* <DEDUP_REMOVED lines=12> */
.L_x_7273:
[----:B------:R-:W-:Y:S02]  /*11900*/  IMAD.MOV.U32 R13, RZ, RZ, R10 ;  /* 0x000000ffff0d7224 */ /* 0x000fe400078e000a */
[----:B------:R-:W-:Y:S02]  /*11910*/  IMAD.MOV.U32 R12, RZ, RZ, 0x6 ;  /* 0x00000006ff0c7424 */ /* 0x000fe400078e00ff */
[----:B------:R-:W-:-:S07]  /*11920*/  IMAD.MOV.U32 R2, RZ, RZ, R14 ;  /* 0x000000ffff027224 */ /* 0x000fce00078e000e */
[----:B------:R-:W-:Y:S05]  /*11930*/  WARPSYNC.COLLECTIVE R15, `(.L_x_7274) ;  /* 0x000000000f087348 */ /* 0x000fea0003c00000 */
[----:B------:R0:W1:Y:S02]  /*11940*/  SHFL.IDX P6, R14, R13, R12, R11 ;  /* 0x0000000c0d0e7389 */ /* 0x00006400000c000b */
[----:B01----:R-:W-:Y:S01]  /*11950*/  ENDCOLLECTIVE ;  /* 0x000000000000791b */ /* 0x003fe20003800000 */
.L_x_7274:
        /* <DEDUP_REMOVED lines=12> */
.L_x_7275:
[----:B------:R-:W-:Y:S01]  /*11a20*/  IMAD.MOV.U32 R13, RZ, RZ, R10 ;  /* 0x000000ffff0d7224 */ /* 0x000fe200078e000a */
[----:B------:R-:W-:Y:S01]  /*11a30*/  MOV R12, 0x7 ;  /* 0x00000007000c7802 */ /* 0x000fe20000000f00 */
[----:B------:R-:W-:-:S07]  /*11a40*/  IMAD.MOV.U32 R2, RZ, RZ, R14 ;  /* 0x000000ffff027224 */ /* 0x000fce00078e000e */
[----:B------:R-:W-:Y:S05]  /*11a50*/  WARPSYNC.COLLECTIVE R15, `(.L_x_7276) ;  /* 0x000000000f087348 */ /* 0x000fea0003c00000 */
[----:B------:R0:W1:Y:S02]  /*11a60*/  SHFL.IDX P6, R14, R13, R12, R11 ;  /* 0x0000000c0d0e7389 */ /* 0x00006400000c000b */
[----:B01----:R-:W-:Y:S01]  /*11a70*/  ENDCOLLECTIVE ;  /* 0x000000000000791b */ /* 0x003fe20003800000 */
.L_x_7276:
        /* <DEDUP_REMOVED lines=8> */
[----:B------:R-:W-:-:S07]  /*11b00*/  IMAD.MOV.U32 R10, RZ, RZ, R14 ;  /* 0x000000ffff0a7224 */ /* 0x000fce00078e000e */
[----:B0-----:R-:W-:Y:S05]  /*11b10*/  WARPSYNC.COLLECTIVE R15, `(.L_x_7277) ;  /* 0x000000000f087348 */ /* 0x001fea0003c00000 */
[----:B------:R1:W2:Y:S02]  /*11b20*/  SHFL.IDX P6, R14, R13, R12, R11 ;  /* 0x0000000c0d0e7389 */ /* 0x0002a400000c000b */
[----:B012---:R-:W-:Y:S01]  /*11b30*/  ENDCOLLECTIVE ;  /* 0x000000000000791b */ /* 0x007fe20003800000 */
.L_x_7277:
[----:B------:R-:W-:Y:S02]  /*11b40*/  IMAD.MOV.U32 R13, RZ, RZ, R21 ;  /* 0x000000ffff0d7224 */ /* 0x000fe400078e0015 */
[----:B------:R-:W-:Y:S02]  /*11b50*/  IMAD.MOV.U32 R12, RZ, RZ, RZ ;  /* 0x000000ffff0c7224 */ /* 0x000fe400078e00ff */
[----:B------:R-:W-:-:S07]  /*11b60*/  IMAD.MOV.U32 R2, RZ, RZ, R14 ;  /* 0x000000ffff027224 */ /* 0x000fce00078e000e */
[----:B------:R-:W-:Y:S05]  /*11b70*/  WARPSYNC.COLLECTIVE R15, `(.L_x_7278) ;  /* 0x000000000f087348 */ /* 0x000fea0003c00000 */
[----:B------:R0:W1:Y:S02]  /*11b80*/  SHFL.IDX P6, R14, R13, R12, R11 ;  /* 0x0000000c0d0e7389 */ /* 0x00006400000c000b */
[----:B01----:R-:W-:Y:S01]  /*11b90*/  ENDCOLLECTIVE ;  /* 0x000000000000791b */ /* 0x003fe20003800000 */
.L_x_7278:
        /* <DEDUP_REMOVED lines=12> */
.L_x_7279:
[----:B------:R-:W-:Y:S02]  /*11c60*/  IMAD.MOV.U32 R13, RZ, RZ, R21 ;  /* 0x000000ffff0d7224 */ /* 0x000fe400078e0015 */
[----:B------:R-:W-:Y:S02]  /*11c70*/  IMAD.MOV.U32 R12, RZ, RZ, 0x1 ;  /* 0x00000001ff0c7424 */ /* 0x000fe400078e00ff */
[----:B------:R-:W-:-:S07]  /*11c80*/  IMAD.MOV.U32 R2, RZ, RZ, R14 ;  /* 0x000000ffff027224 */ /* 0x000fce00078e000e */
[----:B------:R-:W-:Y:S05]  /*11c90*/  WARPSYNC.COLLECTIVE R15, `(.L_x_7280) ;  /* 0x000000000f087348 */ /* 0x000fea0003c00000 */
[----:B------:R0:W1:Y:S02]  /*11ca0*/  SHFL.IDX P6, R14, R13, R12, R11 ;  /* 0x0000000c0d0e7389 */ /* 0x00006400000c000b */
[----:B01----:R-:W-:Y:S01]  /*11cb0*/  ENDCOLLECTIVE ;  /* 0x000000000000791b */ /* 0x003fe20003800000 */
.L_x_7280:
        /* <DEDUP_REMOVED lines=8> */
[----:B------:R-:W-:Y:S01]  /*11d40*/  ISETP.GE.AND P1, PT, R20, 0x11, PT ;  /* 0x000000111400780c */ /* 0x000fe20003f26270 */
[----:B------:R-:W-:-:S12]  /*11d50*/  IMAD.MOV.U32 R21, RZ, RZ, R14 ;  /* 0x000000ffff157224 */ /* 0x000fd800078e000e */
[----:B0-----:R-:W-:Y:S05]  /*11d60*/  WARPSYNC.COLLECTIVE R15, `(.L_x_7281) ;  /* 0x000000000f087348 */ /* 0x001fea0003c00000 */
[----:B------:R1:W2:Y:S02]  /*11d70*/  SHFL.IDX P6, R14, R13, R12, R11 ;  /* 0x0000000c0d0e7389 */ /* 0x0002a400000c000b */
[----:B012---:R-:W-:Y:S01]  /*11d80*/  ENDCOLLECTIVE ;  /* 0x000000000000791b */ /* 0x007fe20003800000 */
.L_x_7281:
[----:B------:R-:W-:Y:S02]  /*11d90*/  @P1 LOP3.LUT R27, R27, 0x10, RZ, 0xfc, !PT ;  /* 0x000000101b1b1812 */ /* 0x000fe400078efcff */
[----:B------:R-:W-:Y:S02]  /*11da0*/  ISETP.GE.AND P1, PT, R20, 0x51, PT ;  /* 0x000000511400780c */ /* 0x000fe40003f26270 */
[----:B------:R-:W-:-:S04]  /*11db0*/  LOP3.LUT R27, R27, 0xffffffdf, RZ, 0xc0, !PT ;  /* 0xffffffdf1b1b7812 */ /* 0x000fc800078ec0ff */
[----:B------:R-:W-:Y:S02]  /*11dc0*/  @P3 LOP3.LUT R27, R27, 0x20, RZ, 0xfc, !PT ;  /* 0x000000201b1b3812 */ /* 0x000fe400078efcff */
[----:B------:R-:W-:Y:S02]  /*11dd0*/  ISETP.GE.AND P3, PT, R20, 0x71, PT ;  /* 0x000000711400780c */ /* 0x000fe40003f66270 */
[----:B------:R-:W-:Y:S01]  /*11de0*/  LOP3.LUT R27, R27, 0xffffffbf, RZ, 0xc0, !PT ;  /* 0xffffffbf1b1b7812 */ /* 0x000fe200078ec0ff */
[----:B------:R-:W-:-:S03]  /*11df0*/  IMAD.MOV.U32 R2, RZ, RZ, R14 ;  /* 0x000000ffff027224 */ /* 0x000fc600078e000e */
[----:B------:R-:W-:Y:S02]  /*11e00*/  @P1 LOP3.LUT R27, R27, 0x40, RZ, 0xfc, !PT ;  /* 0x000000401b1b1812 */ /* 0x000fe400078efcff */
[----:B------:R-:W-:Y:S02]  /*11e10*/  ISETP.GE.AND P1, PT, R20, 0x81, PT ;  /* 0x000000811400780c */ /* 0x000fe40003f26270 */
[----:B------:R-:W-:-:S04]  /*11e20*/  LOP3.LUT R27, R27, 0xfffffeff, RZ, 0xc0, !PT ;  /* 0xfffffeff1b1b7812 */ /* 0x000fc800078ec0ff */
[----:B------:R-:W-:Y:S02]  /*11e30*/  @P2 LOP3.LUT R27, R27, 0x100, RZ, 0xfc, !PT ;  /* 0x000001001b1b2812 */ /* 0x000fe400078efcff */
[----:B------:R-:W-:Y:S02]  /*11e40*/  ISETP.GE.AND P2, PT, R20, 0x91, PT ;  /* 0x000000911400780c */ /* 0x000fe40003f46270 */
[----:B------:R-:W-:-:S11]  /*11e50*/  LOP3.LUT R27, R27, 0xfffffdff, RZ, 0xc0, !PT ;  /* 0xfffffdff1b1b7812 */ /* 0x000fd600078ec0ff */
[----:B------:R-:W-:Y:S01]  /*11e60*/  @P2 LOP3.LUT R27, R27, 0x200, RZ, 0xfc, !PT ;  /* 0x000002001b1b2812 */ /* 0x000fe200078efcff */
[----:B------:R-:W-:Y:S06]  /*11e70*/  BRA `(.L_x_7282) ;  /* 0xffffffac00287947 */ /* 0x000fec000383ffff */
.L_x_7190:
[----:B--2---:R2:W3:Y:S02]  /*11e80*/  SYNCS.PHASECHK.TRANS64.TRYWAIT P0, [R0+URZ+0x22840], R30 ;  /* 0x0228401e000075a7 */ /* 0x0044e4000800017f */
[----:B---3--:R-:W-:Y:S05]  /*11e90*/  @!P0 NANOSLEEP.SYNCS 0x989680 ;  /* 0x009896800000895d */ /* 0x008fea0003900000 */
[----:B------:R-:W3:Y:S02]  /*11ea0*/  @!P0 SYNCS.PHASECHK.TRANS64 P0, [R0+URZ+0x22840], R30 ;  /* 0x0228401e000085a7 */ /* 0x000ee4000800007f */
[----:B---3--:R-:W-:Y:S05]  /*11eb0*/  @!P0 BRA `(.L_x_7190) ;  /* 0xfffffffc00f08947 */ /* 0x008fea000383ffff */
[----:B------:R-:W-:Y:S05]  /*11ec0*/  BRA `(.L_x_7283) ;  /* 0xffffffac007c7947 */ /* 0x000fea000383ffff */
.L_x_7191:
[----:B------:R-:W-:Y:S01]  /*11ed0*/  BSSY B0, `(.L_x_7284) ;  /* 0x0000008000007945 */ /* 0x000fe20003800000 */
[----:B------:R-:W-:Y:S01]  /*11ee0*/  MOV R13, R7 ;  /* 0x00000007000d7202 */ /* 0x000fe20000000f00 */
[----:B------:R-:W-:Y:S02]  /*11ef0*/  IMAD.MOV.U32 R12, RZ, RZ, RZ ;  /* 0x000000ffff0c7224 */ /* 0x000fe400078e00ff */
[----:B------:R-:W-:Y:S02]  /*11f00*/  IMAD.MOV.U32 R11, RZ, RZ, 0x181f ;  /* 0x0000181fff0b7424 */ /* 0x000fe400078e00ff */
[----:B------:R-:W-:-:S07]  /*11f10*/  IMAD.MOV.U32 R15, RZ, RZ, -0x1 ;  /* 0xffffffffff0f7424 */ /* 0x000fce00078e00ff */
[----:B012---:R-:W-:Y:S05]  /*11f20*/  WARPSYNC.COLLECTIVE R15, `(.L_x_7285) ;  /* 0x000000000f087348 */ /* 0x007fea0003c00000 */
[----:B------:R3:W4:Y:S02]  /*11f30*/  SHFL.IDX P6, R14, R13, R12, R11 ;  /* 0x0000000c0d0e7389 */ /* 0x00072400000c000b */
[----:B01234-:R-:W-:Y:S01]  /*11f40*/  ENDCOLLECTIVE ;  /* 0x000000000000791b */ /* 0x01ffe20003800000 */
.L_x_7285:
[----:B------:R-:W-:Y:S05]  /*11f50*/  BSYNC B0 ;  /* 0x0000000000007941 */ /* 0x000fea0003800000 */
.L_x_7284:
        /* <DEDUP_REMOVED lines=8> */
.L_x_7286:
[----:B------:R-:W-:Y:S02]  /*11fe0*/  IMAD.MOV.U32 R13, RZ, RZ, R7 ;  /* 0x000000ffff0d7224 */ /* 0x000fe400078e0007 */
[----:B------:R-:W-:Y:S01]  /*11ff0*/  IMAD.MOV.U32 R12, RZ, RZ, 0x1 ;  /* 0x00000001ff0c7424 */ /* 0x000fe200078e00ff */
[----:B------:R-:W-:-:S13]  /*12000*/  LOP3.LUT P6, RZ, R27, 0x80, RZ, 0xc0, !PT ;  /* 0x000000801bff7812 */ /* 0x000fda00078cc0ff */
        /* <DEDUP_REMOVED lines=10> */
.L_x_7287:
[----:B------:R-:W-:Y:S02]  /*120b0*/  IMAD.MOV.U32 R13, RZ, RZ, R8 ;  /* 0x000000ffff0d7224 */ /* 0x000fe400078e0008 */
[----:B------:R-:W-:-:S07]  /*120c0*/  IMAD.MOV.U32 R2, RZ, RZ, R14 ;  /* 0x000000ffff027224 */ /* 0x000fce00078e000e */
[----:B------:R-:W-:Y:S05]  /*120d0*/  WARPSYNC.COLLECTIVE R15, `(.L_x_7288) ;  /* 0x000000000f087348 */ /* 0x000fea0003c00000 */
[----:B------:R0:W1:Y:S02]  /*120e0*/  SHFL.IDX P6, R14, R13, R12, R11 ;  /* 0x0000000c0d0e7389 */ /* 0x00006400000c000b */
[----:B01----:R-:W-:Y:S01]  /*120f0*/  ENDCOLLECTIVE ;  /* 0x000000000000791b */ /* 0x003fe20003800000 */
.L_x_7288:
[----:B------:R-:W-:Y:S02]  /*12100*/  IMAD.MOV.U32 R13, RZ, RZ, R7 ;  /* 0x000000ffff0d7224 */ /* 0x000fe400078e0007 */
[----:B------:R-:W-:Y:S01]  /*12110*/  IMAD.MOV.U32 R12, RZ, RZ, 0x2 ;  /* 0x00000002ff0c7424 */ /* 0x000fe200078e00ff */
[----:B------:R-:W-:-:S13]  /*12120*/  LOP3.LUT P6, RZ, R27, 0x10, RZ, 0xc0, !PT ;  /* 0x000000101bff7812 */ /* 0x000fda00078cc0ff */
[----:B------:R-:W-:-:S05]  /*12130*/  @P6 IADD3 R9, P0, R32, R14, RZ ;  /* 0x0000000e20096210 */ /* 0x000fca0007f1e0ff */
[----:B------:R-:W-:Y:S01]  /*12140*/  @P6 IMAD.X R3, RZ, RZ, R2, P0 ;  /* 0x000000ffff036224 */ /* 0x000fe200000e0602 */
[----:B------:R-:W-:-:S05]  /*12150*/  @P6 MOV R2, R9 ;  /* 0x0000000900026202 */ /* 0x000fca0000000f00 */
[----:B------:R-:W-:Y:S01]  /*12160*/  @!PT LDS RZ, [RZ] ;  /* 0x00000000fffff984 */ /* 0x000fe20000000800 */
[----:B------:R-:W-:Y:S01]  /*12170*/  @!PT LDS RZ, [RZ] ;  /* 0x00000000fffff984 */ /* 0x000fe20000000800 */
[----:B------:R-:W-:Y:S01]  /*12180*/  @!PT LDS RZ, [RZ] ;  /* 0x00000000fffff984 */ /* 0x000fe20000000800 */
[----:B------:R0:W-:Y:S02]  /*12190*/  @P6 LDGSTS.E.BYPASS.LTC128B.128 [R4+0x18c00], desc[UR52][R2.64], !P2 ;  /* 0x18c0000002046fae */ /* 0x0001e4000d101d74 */
[----:B0-----:R-:W-:Y:S05]  /*121a0*/  WARPSYNC.COLLECTIVE R15, `(.L_x_7289) ;  /* 0x000000000f087348 */ /* 0x001fea0003c00000 */
[----:B------:R1:W2:Y:S02]  /*121b0*/  SHFL.IDX P6, R14, R13, R12, R11 ;  /* 0x0000000c0d0e7389 */ /* 0x0002a400000c000b */
[----:B012---:R-:W-:Y:S01]  /*121c0*/  ENDCOLLECTIVE ;  /* 0x000000000000791b */ /* 0x007fe20003800000 */
.L_x_7289:
[----:B------:R-:W-:Y:S02]  /*121d0*/  IMAD.MOV.U32 R13, RZ, RZ, R8 ;  /* 0x000000ffff0d7224 */ /* 0x000fe400078e0008 */
[----:B------:R-:W-:-:S07]  /*121e0*/  IMAD.MOV.U32 R2, RZ, RZ, R14 ;  /* 0x000000ffff027224 */ /* 0x000fce00078e000e */
[----:B------:R-:W-:Y:S05]  /*121f0*/  WARPSYNC.COLLECTIVE R15, `(.L_x_7290) ;  /* 0x000000000f087348 */ /* 0x000fea0003c00000 */
[----:B------:R0:W1:Y:S02]  /*12200*/  SHFL.IDX P6, R14, R13, R12, R11 ;  /* 0x0000000c0d0e7389 */ /* 0x00006400000c000b */
[----:B01----:R-:W-:Y:S01]  /*12210*/  ENDCOLLECTIVE ;  /* 0x000000000000791b */ /* 0x003fe20003800000 */
.L_x_7290:
[----:B------:R-:W-:Y:S02]  /*12220*/  IMAD.MOV.U32 R13, RZ, RZ, R7 ;  /* 0x000000ffff0d7224 */ /* 0x000fe400078e0007 */
[----:B------:R-:W-:Y:S01]  /*12230*/  IMAD.MOV.U32 R12, RZ, RZ, 0x3 ;  /* 0x00000003ff0c7424 */ /* 0x000fe200078e00ff */
[----:B------:R-:W-:-:S13]  /*12240*/  @P5 IADD3 R9, P0, R32, R14, RZ ;  /* 0x0000000e20095210 */ /* 0x000fda0007f1e0ff */
[----:B------:R-:W-:Y:S05]  /*12250*/  WARPSYNC.COLLECTIVE R15, `(.L_x_7291) ;  /* 0x000000000f087348 */ /* 0x000fea0003c00000 */
[----:B------:R0:W1:Y:S02]  /*12260*/  SHFL.IDX P6, R14, R13, R12, R11 ;  /* 0x0000000c0d0e7389 */ /* 0x00006400000c000b */
[----:B01----:R-:W-:Y:S01]  /*12270*/  ENDCOLLECTIVE ;  /* 0x000000000000791b */ /* 0x003fe20003800000 */
.L_x_7291:
[----:B------:R-:W-:Y:S02]  /*12280*/  @P5 IMAD.X R10, RZ, RZ, R2, P0 ;  /* 0x000000ffff0a5224 */ /* 0x000fe400000e0602 */
[----:B------:R-:W-:Y:S02]  /*12290*/  @P5 IMAD.MOV.U32 R2, RZ, RZ, R9 ;  /* 0x000000ffff025224 */ /* 0x000fe400078e0009 */
[----:B------:R-:W-:-:S05]  /*122a0*/  @P5 IMAD.MOV.U32 R3, RZ, RZ, R10 ;  /* 0x000000ffff035224 */ /* 0x000fca00078e000a */
[----:B------:R-:W-:Y:S01]  /*122b0*/  @!PT LDS RZ, [RZ] ;  /* 0x00000000fffff984 */ /* 0x000fe20000000800 */
[----:B------:R-:W-:Y:S01]  /*122c0*/  @!PT LDS RZ, [RZ] ;  /* 0x00000000fffff984 */ /* 0x000fe20000000800 */
[----:B------:R-:W-:Y:S01]  /*122d0*/  @!PT LDS RZ, [RZ] ;  /* 0x00000000fffff984 */ /* 0x000fe20000000800 */
[----:B------:R0:W-:Y:S01]  /*122e0*/  @P5 LDGSTS.E.BYPASS.LTC128B.128 [R4+0x19400], desc[UR52][R2.64], !P2 ;  /* 0x1940000002045fae */ /* 0x0001e2000d101d74 */
[----:B------:R-:W-:Y:S01]  /*122f0*/  LOP3.LUT P5, RZ, R27, 0x40, RZ, 0xc0, !PT ;  /* 0x000000401bff7812 */ /* 0x000fe200078ac0ff */
[----:B------:R-:W-:Y:S02]  /*12300*/  IMAD.MOV.U32 R13, RZ, RZ, R8 ;  /* 0x000000ffff0d7224 */ /* 0x000fe400078e0008 */
[----:B0-----:R-:W-:-:S10]  /*12310*/  IMAD.MOV.U32 R2, RZ, RZ, R14 ;  /* 0x000000ffff027224 */ /* 0x001fd400078e000e */
[----:B------:R-:W-:Y:S05]  /*12320*/  WARPSYNC.COLLECTIVE R15, `(.L_x_7292) ;  /* 0x000000000f087348 */ /* 0x000fea0003c00000 */
[----:B------:R0:W1:Y:S02]  /*12330*/  SHFL.IDX P6, R14, R13, R12, R11 ;  /* 0x0000000c0d0e7389 */ /* 0x00006400000c000b */
[----:B01----:R-:W-:Y:S01]  /*12340*/  ENDCOLLECTIVE ;  /* 0x000000000000791b */ /* 0x003fe20003800000 */
.L_x_7292:
[----:B------:R-:W-:Y:S01]  /*12350*/  IMAD.MOV.U32 R13, RZ, RZ, R7 ;  /* 0x000000ffff0d7224 */ /* 0x000fe200078e0007 */
[----:B------:R-:W-:Y:S02]  /*12360*/  MOV R12, 0x4 ;  /* 0x00000004000c7802 */ /* 0x000fe40000000f00 */
[----:B------:R-:W-:-:S13]  /*12370*/  @P4 IADD3 R9, P0, R32, R14, RZ ;  /* 0x0000000e20094210 */ /* 0x000fda0007f1e0ff */
[----:B------:R-:W-:Y:S05]  /*12380*/  WARPSYNC.COLLECTIVE R15, `(.L_x_7293) ;  /* 0x000000000f087348 */ /* 0x000fea0003c00000 */
[----:B------:R0:W1:Y:S02]  /*12390*/  SHFL.IDX P6, R14, R13, R12, R11 ;  /* 0x0000000c0d0e7389 */ /* 0x00006400000c000b */
[----:B01----:R-:W-:Y:S01]  /*123a0*/  ENDCOLLECTIVE ;  /* 0x000000000000791b */ /* 0x003fe20003800000 */
.L_x_7293:
        /* <DEDUP_REMOVED lines=13> */
.L_x_7294:
[----:B------:R-:W-:Y:S02]  /*12480*/  IMAD.MOV.U32 R13, RZ, RZ, R7 ;  /* 0x000000ffff0d7224 */ /* 0x000fe400078e0007 */
[----:B------:R-:W-:Y:S01]  /*12490*/  IMAD.MOV.U32 R12, RZ, RZ, 0x5 ;  /* 0x00000005ff0c7424 */ /* 0x000fe200078e00ff */
[----:B------:R-:W-:-:S13]  /*124a0*/  @P4 IADD3 R9, P0, R32, R14, RZ ;  /* 0x0000000e20094210 */ /* 0x000fda0007f1e0ff */
[----:B------:R-:W-:Y:S05]  /*124b0*/  WARPSYNC.COLLECTIVE R15, `(.L_x_7295) ;  /* 0x000000000f087348 */ /* 0x000fea0003c00000 */
[----:B------:R0:W1:Y:S02]  /*124c0*/  SHFL.IDX P6, R14, R13, R12, R11 ;  /* 0x0000000c0d0e7389 */ /* 0x00006400000c000b */
[----:B01----:R-:W-:Y:S01]  /*124d0*/  ENDCOLLECTIVE ;  /* 0x000000000000791b */ /* 0x003fe20003800000 */
.L_x_7295:
        /* <DEDUP_REMOVED lines=13> */
.L_x_7296:
[----:B------:R-:W-:Y:S02]  /*125b0*/  IMAD.MOV.U32 R13, RZ, RZ, R7 ;  /* 0x000000ffff0d7224 */ /* 0x000fe400078e0007 */
[----:B------:R-:W-:Y:S01]  /*125c0*/  IMAD.MOV.U32 R12, RZ, RZ, 0x6 ;  /* 0x00000006ff0c7424 */ /* 0x000fe200078e00ff */
[----:B------:R-:W-:-:S13]  /*125d0*/  @P5 IADD3 R9, P0, R32, R14, RZ ;  /* 0x0000000e20095210 */ /* 0x000fda0007f1e0ff */
[----:B------:R-:W-:Y:S05]  /*125e0*/  WARPSYNC.COLLECTIVE R15, `(.L_x_7297) ;  /* 0x000000000f087348 */ /* 0x000fea0003c00000 */
[----:B------:R0:W1:Y:S02]  /*125f0*/  SHFL.IDX P6, R14, R13, R12, R11 ;  /* 0x0000000c0d0e7389 */ /* 0x00006400000c000b */
[----:B01----:R-:W-:Y:S01]  /*12600*/  ENDCOLLECTIVE ;  /* 0x000000000000791b */ /* 0x003fe20003800000 */
.L_x_7297:
[----:B------:R-:W-:Y:S02]  /*12610*/  @P5 IMAD.X R10, RZ, RZ, R2, P0 ;  /* 0x000000ffff0a5224 */ /* 0x000fe400000e0602 */
[----:B------:R-:W-:Y:S02]  /*12620*/  @P5 IMAD.MOV.U32 R2, RZ, RZ, R9 ;  /* 0x000000ffff025224 */ /* 0x000fe400078e0009 */
[----:B------:R-:W-:-:S05]  /*12630*/  @P5 IMAD.MOV.U32 R3, RZ, RZ, R10 ;  /* 0x000000ffff035224 */ /* 0x000fca00078e000a */
[----:B------:R-:W-:Y:S01]  /*12640*/  @!PT LDS RZ, [RZ] ;  /* 0x00000000fffff984 */ /* 0x000fe20000000800 */
[----:B------:R-:W-:Y:S01]  /*12650*/  @!PT LDS RZ, [RZ] ;  /* 0x00000000fffff984 */ /* 0x000fe20000000800 */
[----:B------:R-:W-:Y:S01]  /*12660*/  @!PT LDS RZ, [RZ] ;  /* 0x00000000fffff984 */ /* 0x000fe20000000800 */
[----:B------:R0:W-:Y:S01]  /*12670*/  @P5 LDGSTS.E.BYPASS.LTC128B.128 [R4+0x1ac00], desc[UR52][R2.64], !P2 ;  /* 0x1ac0000002045fae */ /* 0x0001e2000d101d74 */
[----:B------:R-:W-:Y:S01]  /*12680*/  MOV R13, R8 ;  /* 0x00000008000d7202 */ /* 0x000fe20000000f00 */
[----:B0-----:R-:W-:-:S07]  /*12690*/  IMAD.MOV.U32 R2, RZ, RZ, R14 ;  /* 0x000000ffff027224 */ /* 0x001fce00078e000e */
[----:B------:R-:W-:Y:S05]  /*126a0*/  WARPSYNC.COLLECTIVE R15, `(.L_x_7298) ;  /* 0x000000000f087348 */ /* 0x000fea0003c00000 */
[----:B------:R0:W1:Y:S02]  /*126b0*/  SHFL.IDX P6, R14, R13, R12, R11 ;  /* 0x0000000c0d0e7389 */ /* 0x00006400000c000b */
[----:B01----:R-:W-:Y:S01]  /*126c0*/  ENDCOLLECTIVE ;  /* 0x000000000000791b */ /* 0x003fe20003800000 */
.L_x_7298:
[----:B------:R-:W-:Y:S02]  /*126d0*/  IMAD.MOV.U32 R13, RZ, RZ, R7 ;  /* 0x000000ffff0d7224 */ /* 0x000fe400078e0007 */
[----:B------:R-:W-:Y:S01]  /*126e0*/  IMAD.MOV.U32 R12, RZ, RZ, 0x7 ;  /* 0x00000007ff0c7424 */ /* 0x000fe200078e00ff */
[----:B------:R-:W-:-:S13]  /*126f0*/  @P4 IADD3 R9, P0, R32, R14, RZ ;  /* 0x0000000e20094210 */ /* 0x000fda0007f1e0ff */
[----:B------:R-:W-:Y:S05]  /*12700*/  WARPSYNC.COLLECTIVE R15, `(.L_x_7299) ;  /* 0x000000000f087348 */ /* 0x000fea0003c00000 */
[----:B------:R0:W1:Y:S02]  /*12710*/  SHFL.IDX P6, R14, R13, R12, R11 ;  /* 0x0000000c0d0e7389 */ /* 0x00006400000c000b */
[----:B01----:R-:W-:Y:S01]  /*12720*/  ENDCOLLECTIVE ;  /* 0x000000000000791b */ /* 0x003fe20003800000 */
.L_x_7299:
[----:B------:R-:W-:Y:S02]  /*12730*/  @P4 IMAD.X R10, RZ, RZ, R2, P0 ;  /* 0x000000ffff0a4224 */ /* 0x000fe400000e0602 */
[----:B------:R-:W-:Y:S02]  /*12740*/  @P4 IMAD.MOV.U32 R2, RZ, RZ, R9 ;  /* 0x000000ffff024224 */ /* 0x000fe400078e0009 */
[----:B------:R-:W-:-:S05]  /*12750*/  @P4 IMAD.MOV.U32 R3, RZ, RZ, R10 ;  /* 0x000000ffff034224 */ /* 0x000fca00078e000a */
[----:B------:R-:W-:Y:S01]  /*12760*/  @!PT LDS RZ, [RZ] ;  /* 0x00000000fffff984 */ /* 0x000fe20000000800 */
[----:B------:R-:W-:Y:S01]  /*12770*/  @!PT LDS RZ, [RZ] ;  /* 0x00000000fffff984 */ /* 0x000fe20000000800 */
[----:B------:R-:W-:Y:S01]  /*12780*/  @!PT LDS RZ, [RZ] ;  /* 0x00000000fffff984 */ /* 0x000fe20000000800 */
[----:B------:R0:W-:Y:S01]  /*12790*/  @P4 LDGSTS.E.BYPASS.LTC128B.128 [R4+0x1b400], desc[UR52][R2.64], !P2 ;  /* 0x1b40000002044fae */ /* 0x0001e2000d101d74 */
[----:B------:R-:W-:Y:S02]  /*127a0*/  IMAD.MOV.U32 R13, RZ, RZ, R8 ;  /* 0x000000ffff0d7224 */ /* 0x000fe400078e0008 */
[----:B------:R-:W-:-:S07]  /*127b0*/  IMAD.MOV.U32 R7, RZ, RZ, R14 ;  /* 0x000000ffff077224 */ /* 0x000fce00078e000e */
[----:B0-----:R-:W-:Y:S05]  /*127c0*/  WARPSYNC.COLLECTIVE R15, `(.L_x_7300) ;  /* 0x000000000f087348 */ /* 0x001fea0003c00000 */
[----:B------:R1:W2:Y:S02]  /*127d0*/  SHFL.IDX P6, R14, R13, R12, R11 ;  /* 0x0000000c0d0e7389 */ /* 0x0002a400000c000b */
[----:B012---:R-:W-:Y:S01]  /*127e0*/  ENDCOLLECTIVE ;  /* 0x000000000000791b */ /* 0x007fe20003800000 */
.L_x_7300:
[----:B------:R-:W-:Y:S02]  /*127f0*/  IMAD.MOV.U32 R13, RZ, RZ, R6 ;  /* 0x000000ffff0d7224 */ /* 0x000fe400078e0006 */
[----:B------:R-:W-:Y:S01]  /*12800*/  IMAD.MOV.U32 R12, RZ, RZ, RZ ;  /* 0x000000ffff0c7224 */ /* 0x000fe200078e00ff */
[----:B------:R-:W-:-:S05]  /*12810*/  @P3 IADD3 R14, P0, R32, R14, RZ ;  /* 0x0000000e200e3210 */ /* 0x000fca0007f1e0ff */
[----:B------:R-:W-:-:S08]  /*12820*/  @P3 IMAD.MOV.U32 R2, RZ, RZ, R14 ;  /* 0x000000ffff023224 */ /* 0x000fd000078e000e */
[----:B------:R-:W-:Y:S05]  /*12830*/  WARPSYNC.COLLECTIVE R15, `(.L_x_7301) ;  /* 0x000000000f087348 */ /* 0x000fea0003c00000 */
[----:B------:R0:W1:Y:S02]  /*12840*/  SHFL.IDX P6, R14, R13, R12, R11 ;  /* 0x0000000c0d0e7389 */ /* 0x00006400000c000b */
[----:B01----:R-:W-:Y:S01]  /*12850*/  ENDCOLLECTIVE ;  /* 0x000000000000791b */ /* 0x003fe20003800000 */
.L_x_7301:
[----:B------:R-:W-:-:S04]  /*12860*/  @P3 IMAD.X R9, RZ, RZ, R7, P0 ;  /* 0x000000ffff093224 */ /* 0x000fc800000e0607 */
[----:B------:R-:W-:-:S05]  /*12870*/  @P3 IMAD.MOV.U32 R3, RZ, RZ, R9 ;  /* 0x000000ffff033224 */ /* 0x000fca00078e0009 */
[----:B------:R-:W-:Y:S01]  /*12880*/  @!PT LDS RZ, [RZ] ;  /* 0x00000000fffff984 */ /* 0x000fe20000000800 */
[----:B------:R-:W-:Y:S01]  /*12890*/  @!PT LDS RZ, [RZ] ;  /* 0x00000000fffff984 */ /* 0x000fe20000000800 */
[----:B------:R-:W-:Y:S01]  /*128a0*/  @!PT LDS RZ, [RZ] ;  /* 0x00000000fffff984 */ /* 0x000fe20000000800 */
[----:B------:R0:W-:Y:S01]  /*128b0*/  @P3 LDGSTS.E.BYPASS.LTC128B.128 [R4+0x1bc00], desc[UR52][R2.64], !P2 ;  /* 0x1bc0000002043fae */ /* 0x0001e2000d101d74 */
[----:B------:R-:W-:Y:S02]  /*128c0*/  IMAD.MOV.U32 R13, RZ, RZ, R5 ;  /* 0x000000ffff0d7224 */ /* 0x000fe400078e0005 */
[----:B0-----:R-:W-:-:S07]  /*128d0*/  IMAD.MOV.U32 R2, RZ, RZ, R14 ;  /* 0x000000ffff027224 */ /* 0x001fce00078e000e */
[----:B------:R-:W-:Y:S05]  /*128e0*/  WARPSYNC.COLLECTIVE R15, `(.L_x_7302) ;  /* 0x000000000f087348 */ /* 0x000fea0003c00000 */
[----:B------:R0:W1:Y:S02]  /*128f0*/  SHFL.IDX P6, R14, R13, R12, R11 ;  /* 0x0000000c0d0e7389 */ /* 0x00006400000c000b */
[----:B01----:R-:W-:Y:S01]  /*12900*/  ENDCOLLECTIVE ;  /* 0x000000000000791b */ /* 0x003fe20003800000 */
.L_x_7302:
[----:B------:R-:W-:Y:S02]  /*12910*/  IMAD.MOV.U32 R13, RZ, RZ, R6 ;  /* 0x000000ffff0d7224 */ /* 0x000fe400078e0006 */
[----:B------:R-:W-:Y:S01]  /*12920*/  IMAD.MOV.U32 R12, RZ, RZ, 0x1 ;  /* 0x00000001ff0c7424 */ /* 0x000fe200078e00ff */
[----:B------:R-:W-:-:S05]  /*12930*/  @P1 IADD3 R14, P0, R32, R14, RZ ;  /* 0x0000000e200e1210 */ /* 0x000fca0007f1e0ff */
[----:B------:R-:W-:Y:S01]  /*12940*/  @P1 IMAD.X R9, RZ, RZ, R2, P0 ;  /* 0x000000ffff091224 */ /* 0x000fe200000e0602 */
[----:B------:R-:W-:-:S07]  /*12950*/  @P1 MOV R2, R14 ;  /* 0x0000000e00021202 */ /* 0x000fce0000000f00 */
[----:B------:R-:W-:Y:S05]  /*12960*/  WARPSYNC.COLLECTIVE R15, `(.L_x_7303) ;  /* 0x000000000f087348 */ /* 0x000fea0003c00000 */
[----:B------:R0:W1:Y:S02]  /*12970*/  SHFL.IDX P6, R14, R13, R12, R11 ;  /* 0x0000000c0d0e7389 */ /* 0x00006400000c000b */
[----:B01----:R-:W-:Y:S01]  /*12980*/  ENDCOLLECTIVE ;  /* 0x000000000000791b */ /* 0x003fe20003800000 */
.L_x_7303:
        /* <DEDUP_REMOVED lines=10> */
.L_x_7304:
[----:B------:R-:W-:Y:S05]  /*12a30*/  BRA `(.L_x_7305) ;  /* 0xffffffa800407947 */ /* 0x000fea000383ffff */
.L_x_7196:
        /* <DEDUP_REMOVED lines=9> */
.L_x_7306:
[C---:B------:R-:W-:Y:S01]  /*12ad0*/  VIADD R8, R4.reuse, 0x10 ;  /* 0x0000001004087836 */ /* 0x040fe20000000000 */
[----:B------:R-:W-:Y:S01]  /*12ae0*/  ISETP.GE.AND P2, PT, R4, R5, PT ;  /* 0x000000050400720c */ /* 0x000fe20003f46270 */
[----:B------:R-:W-:Y:S02]  /*12af0*/  IMAD.MOV.U32 R13, RZ, RZ, R0 ;  /* 0x000000ffff0d7224 */ /* 0x000fe400078e0000 */
[----:B------:R-:W-:-:S10]  /*12b00*/  IMAD.MOV.U32 R2, RZ, RZ, R14 ;  /* 0x000000ffff027224 */ /* 0x000fd400078e000e */
[----:B------:R-:W-:Y:S05]  /*12b10*/  WARPSYNC.COLLECTIVE R15, `(.L_x_7307) ;  /* 0x000000000f087348 */ /* 0x000fea0003c00000 */
[----:B------:R0:W1:Y:S02]  /*12b20*/  SHFL.IDX P6, R14, R13, R12, R11 ;  /* 0x0000000c0d0e7389 */ /* 0x00006400000c000b */
[----:B01----:R-:W-:Y:S01]  /*12b30*/  ENDCOLLECTIVE ;  /* 0x000000000000791b */ /* 0x003fe20003800000 */
.L_x_7307:
[----:B------:R-:W-:Y:S01]  /*12b40*/  MOV R13, R6 ;  /* 0x00000006000d7202 */ /* 0x000fe20000000f00 */
[----:B------:R-:W-:Y:S01]  /*12b50*/  IMAD.MOV.U32 R12, RZ, RZ, 0x1 ;  /* 0x00000001ff0c7424 */ /* 0x000fe200078e00ff */
[----:B------:R-:W-:-:S05]  /*12b60*/  @!P2 IADD3 R14, P1, R32, R14, RZ ;  /* 0x0000000e200ea210 */ /* 0x000fca0007f3e0ff */
[----:B------:R-:W-:Y:S02]  /*12b70*/  @!P2 IMAD.X R3, RZ, RZ, R2, P1 ;  /* 0x000000ffff03a224 */ /* 0x000fe400008e0602 */
[----:B------:R-:W-:-:S07]  /*12b80*/  @!P2 IMAD.MOV.U32 R2, RZ, RZ, R14 ;  /* 0x000000ffff02a224 */ /* 0x000fce00078e000e */
[----:B------:R-:W-:Y:S05]  /*12b90*/  WARPSYNC.COLLECTIVE R15, `(.L_x_7308) ;  /* 0x000000000f087348 */ /* 0x000fea0003c00000 */
[----:B------:R0:W1:Y:S02]  /*12ba0*/  SHFL.IDX P6, R14, R13, R12, R11 ;  /* 0x0000000c0d0e7389 */ /* 0x00006400000c000b */
[----:B01----:R-:W-:Y:S01]  /*12bb0*/  ENDCOLLECTIVE ;  /* 0x000000000000791b */ /* 0x003fe20003800000 */
.L_x_7308:
[----:B------:R-:W-:Y:S01]  /*12bc0*/  @!PT LDS RZ, [RZ] ;  /* 0x00000000fffff984 */ /* 0x000fe20000000800 */
[----:B------:R-:W-:Y:S01]  /*12bd0*/  @!PT LDS RZ, [RZ] ;  /* 0x00000000fffff984 */ /* 0x000fe20000000800 */
[----:B------:R-:W-:Y:S01]  /*12be0*/  @!PT LDS RZ, [RZ] ;  /* 0x00000000fffff984 */ /* 0x000fe20000000800 */
[----:B------:R0:W-:Y:S01]  /*12bf0*/  @!P2 LDGSTS.E.BYPASS.LTC128B.128 [R10+0x14400], desc[UR52][R2.64], !P0 ;  /* 0x14400000020aafae */ /* 0x0001e2000c101d74 */
[----:B------:R-:W-:Y:S01]  /*12c00*/  ISETP.GE.AND P2, PT, R8, R5, PT ;  /* 0x000000050800720c */ /* 0x000fe20003f46270 */
[----:B------:R-:W-:Y:S02]  /*12c10*/  VIADD R8, R4, 0x20 ;  /* 0x0000002004087836 */ /* 0x000fe40000000000 */
[----:B------:R-:W-:Y:S02]  /*12c20*/  IMAD.MOV.U32 R13, RZ, RZ, R0 ;  /* 0x000000ffff0d7224 */ /* 0x000fe400078e0000 */
[----:B------:R-:W-:-:S08]  /*12c30*/  IMAD.MOV.U32 R7, RZ, RZ, R14 ;  /* 0x000000ffff077224 */ /* 0x000fd000078e000e */
[----:B0-----:R-:W-:Y:S05]  /*12c40*/  WARPSYNC.COLLECTIVE R15, `(.L_x_7309) ;  /* 0x000000000f087348 */ /* 0x001fea0003c00000 */
[----:B------:R1:W2:Y:S02]  /*12c50*/  SHFL.IDX P6, R14, R13, R12, R11 ;  /* 0x0000000c0d0e7389 */ /* 0x0002a400000c000b */
[----:B012---:R-:W-:Y:S01]  /*12c60*/  ENDCOLLECTIVE ;  /* 0x000000000000791b */ /* 0x007fe20003800000 */
.L_x_7309:
[----:B------:R-:W-:Y:S02]  /*12c70*/  IMAD.MOV.U32 R13, RZ, RZ, R6 ;  /* 0x000000ffff0d7224 */ /* 0x000fe400078e0006 */
[----:B------:R-:W-:Y:S01]  /*12c80*/  IMAD.MOV.U32 R12, RZ, RZ, 0x2 ;  /* 0x00000002ff0c7424 */ /* 0x000fe200078e00ff */
[----:B------:R-:W-:-:S13]  /*12c90*/  @!P2 IADD3 R2, P1, R32, R14, RZ ;  /* 0x0000000e2002a210 */ /* 0x000fda0007f3e0ff */
[----:B------:R-:W-:Y:S05]  /*12ca0*/  WARPSYNC.COLLECTIVE R15, `(.L_x_7310) ;  /* 0x000000000f087348 */ /* 0x000fea0003c00000 */
[----:B------:R0:W1:Y:S02]  /*12cb0*/  SHFL.IDX P6, R14, R13, R12, R11 ;  /* 0x0000000c0d0e7389 */ /* 0x00006400000c000b */
[----:B01----:R-:W-:Y:S01]  /*12cc0*/  ENDCOLLECTIVE ;  /* 0x000000000000791b */ /* 0x003fe20003800000 */
.L_x_7310:
[----:B------:R-:W-:-:S05]  /*12cd0*/  @!P2 IMAD.X R3, RZ, RZ, R7, P1 ;  /* 0x000000ffff03a224 */ /* 0x000fca00008e0607 */
        /* <DEDUP_REMOVED lines=11> */
.L_x_7311:
[----:B------:R-:W-:Y:S02]  /*12d90*/  IMAD.MOV.U32 R13, RZ, RZ, R6 ;  /* 0x000000ffff0d7224 */ /* 0x000fe400078e0006 */
[----:B------:R-:W-:Y:S01]  /*12da0*/  IMAD.MOV.U32 R12, RZ, RZ, 0x3 ;  /* 0x00000003ff0c7424 */ /* 0x000fe200078e00ff */
[----:B------:R-:W-:-:S13]  /*12db0*/  @!P2 IADD3 R2, P1, R32, R14, RZ ;  /* 0x0000000e2002a210 */ /* 0x000fda0007f3e0ff */
[----:B------:R-:W-:Y:S05]  /*12dc0*/  WARPSYNC.COLLECTIVE R15, `(.L_x_7312) ;  /* 0x000000000f087348 */ /* 0x000fea0003c00000 */
[----:B------:R0:W1:Y:S02]  /*12dd0*/  SHFL.IDX P6, R14, R13, R12, R11 ;  /* 0x0000000c0d0e7389 */ /* 0x00006400000c000b */
[----:B01----:R-:W-:Y:S01]  /*12de0*/  ENDCOLLECTIVE ;  /* 0x000000000000791b */ /* 0x003fe20003800000 */
.L_x_7312:
        /* <DEDUP_REMOVED lines=12> */
.L_x_7313:
[----:B------:R-:W-:Y:S02]  /*12eb0*/  IMAD.MOV.U32 R13, RZ, RZ, R6 ;  /* 0x000000ffff0d7224 */ /* 0x000fe400078e0006 */
[----:B------:R-:W-:Y:S01]  /*12ec0*/  IMAD.MOV.U32 R12, RZ, RZ, 0x4 ;  /* 0x00000004ff0c7424 */ /* 0x000fe200078e00ff */
[----:B------:R-:W-:-:S13]  /*12ed0*/  @!P2 IADD3 R2, P1, R32, R14, RZ ;  /* 0x0000000e2002a210 */ /* 0x000fda0007f3e0ff */
[----:B------:R-:W-:Y:S05]  /*12ee0*/  WARPSYNC.COLLECTIVE R15, `(.L_x_7314) ;  /* 0x000000000f087348 */ /* 0x000fea0003c00000 */
[----:B------:R0:W1:Y:S02]  /*12ef0*/  SHFL.IDX P6, R14, R13, R12, R11 ;  /* 0x0000000c0d0e7389 */ /* 0x00006400000c000b */
[----:B01----:R-:W-:Y:S01]  /*12f00*/  ENDCOLLECTIVE ;  /* 0x000000000000791b */ /* 0x003fe20003800000 */
.L_x_7314:
[----:B------:R-:W-:-:S05]  /*12f10*/  @!P2 IADD3.X R3, RZ, R7, RZ, P1, !PT ;  /* 0x00000007ff03a210 */ /* 0x000fca0000ffe4ff */
        /* <DEDUP_REMOVED lines=11> */
.L_x_7315:
[----:B------:R-:W-:Y:S02]  /*12fd0*/  IMAD.MOV.U32 R13, RZ, RZ, R6 ;  /* 0x000000ffff0d7224 */ /* 0x000fe400078e0006 */
[----:B------:R-:W-:Y:S01]  /*12fe0*/  IMAD.MOV.U32 R12, RZ, RZ, 0x5 ;  /* 0x00000005ff0c7424 */ /* 0x000fe200078e00ff */
[----:B------:R-:W-:-:S13]  /*12ff0*/  @!P2 IADD3 R2, P1, R32, R14, RZ ;  /* 0x0000000e2002a210 */ /* 0x000fda0007f3e0ff */
[----:B------:R-:W-:Y:S05]  /*13000*/  WARPSYNC.COLLECTIVE R15, `(.L_x_7316) ;  /* 0x000000000f087348 */ /* 0x000fea0003c00000 */
[----:B------:R0:W1:Y:S02]  /*13010*/  SHFL.IDX P6, R14, R13, R12, R11 ;  /* 0x0000000c0d0e7389 */ /* 0x00006400000c000b */
[----:B01----:R-:W-:Y:S01]  /*13020*/  ENDCOLLECTIVE ;  /* 0x000000000000791b */ /* 0x003fe20003800000 */
.L_x_7316:
[----:B------:R-:W-:-:S05]  /*13030*/  @!P2 IMAD.X R3, RZ, RZ, R7, P1 ;  /* 0x000000ffff03a224 */ /* 0x000fca00008e0607 */
[----:B------:R-:W-:Y:S01]  /*13040*/  @!PT LDS RZ, [RZ] ;  /* 0x00000000fffff984 */ /* 0x000fe20000000800 */
[----:B------:R-:W-:Y:S01]  /*13050*/  @!PT LDS RZ, [RZ] ;  /* 0x00000000fffff984 */ /* 0x000fe20000000800 */
[----:B------:R-:W-:Y:S01]  /*13060*/  @!PT LDS RZ, [RZ] ;  /* 0x00000000fffff984 */ /* 0x000fe20000000800 */
[----:B------:R0:W-:Y:S01]  /*13070*/  @!P2 LDGSTS.E.BYPASS.LTC128B.128 [R10+0x16400], desc[UR52][R2.64], !P0 ;  /* 0x16400000020aafae */ /* 0x0001e2000c101d74 */
[----:B------:R-:W-:Y:S01]  /*13080*/  ISETP.GE.AND P2, PT, R8, R5, PT ;  /* 0x000000050800720c */ /* 0x000fe20003f46270 */
[----:B------:R-:W-:Y:S02]  /*13090*/  IMAD.MOV.U32 R13, RZ, RZ, R0 ;  /* 0x000000ffff0d7224 */ /* 0x000fe400078e0000 */
[----:B------:R-:W-:-:S10]  /*130a0*/  IMAD.MOV.U32 R7, RZ, RZ, R14 ;  /* 0x000000ffff077224 */ /* 0x000fd400078e000e */
[----:B0-----:R-:W-:Y:S05]  /*130b0*/  WARPSYNC.COLLECTIVE R15, `(.L_x_7317) ;  /* 0x000000000f087348 */ /* 0x001fea0003c00000 */
[----:B------:R1:W2:Y:S02]  /*130c0*/  SHFL.IDX P6, R14, R13, R12, R11 ;  /* 0x0000000c0d0e7389 */ /* 0x0002a400000c000b */
[----:B012---:R-:W-:Y:S01]  /*130d0*/  ENDCOLLECTIVE ;  /* 0x000000000000791b */ /* 0x007fe20003800000 */
.L_x_7317:
[----:B------:R-:W-:Y:S02]  /*130e0*/  IMAD.MOV.U32 R13, RZ, RZ, R6 ;  /* 0x000000ffff0d7224 */ /* 0x000fe400078e0006 */
[----:B------:R-:W-:Y:S01]  /*130f0*/  IMAD.MOV.U32 R12, RZ, RZ, 0x6 ;  /* 0x00000006ff0c7424 */ /* 0x000fe200078e00ff */
[----:B------:R-:W-:-:S13]  /*13100*/  @!P2 IADD3 R2, P1, R32, R14, RZ ;  /* 0x0000000e2002a210 */ /* 0x000fda0007f3e0ff */
[----:B------:R-:W-:Y:S05]  /*13110*/  WARPSYNC.COLLECTIVE R15, `(.L_x_7318) ;  /* 0x000000000f087348 */ /* 0x000fea0003c00000 */
[----:B------:R0:W1:Y:S02]  /*13120*/  SHFL.IDX P6, R14, R13, R12, R11 ;  /* 0x0000000c0d0e7389 */ /* 0x00006400000c000b */
[----:B01----:R-:W-:Y:S01]  /*13130*/  ENDCOLLECTIVE ;  /* 0x000000000000791b */ /* 0x003fe20003800000 */
.L_x_7318:
[----:B------:R-:W-:-:S05]  /*13140*/  @!P2 IMAD.X R3, RZ, RZ, R7, P1 ;  /* 0x000000ffff03a224 */ /* 0x000fca00008e0607 */
[----:B------:R-:W-:Y:S01]  /*13150*/  @!PT LDS RZ, [RZ] ;  /* 0x00000000fffff984 */ /* 0x000fe20000000800 */
[----:B------:R-:W-:Y:S01]  /*13160*/  @!PT LDS RZ, [RZ] ;  /* 0x00000000fffff984 */ /* 0x000fe20000000800 */
[----:B------:R-:W-:Y:S01]  /*13170*/  @!PT LDS RZ, [RZ] ;  /* 0x00000000fffff984 */ /* 0x000fe20000000800 */
[----:B------:R0:W-:Y:S01]  /*13180*/  @!P2 LDGSTS.E.BYPASS.LTC128B.128 [R10+0x16c00], desc[UR52][R2.64], !P0 ;  /* 0x16c00000020aafae */ /* 0x0001e2000c101d74 */
[----:B------:R-:W-:Y:S01]  /*13190*/  MOV R13, R0 ;  /* 0x00000000000d7202 */ /* 0x000fe20000000f00 */
[----:B0-----:R-:W-:Y:S02]  /*131a0*/  VIADD R2, R4, 0x60 ;  /* 0x0000006004027836 */ /* 0x001fe40000000000 */
[----:B------:R-:W-:-:S03]  /*131b0*/  IMAD.MOV.U32 R7, RZ, RZ, R14 ;  /* 0x000000ffff077224 */ /* 0x000fc600078e000e */
[----:B------:R-:W-:-:S13]  /*131c0*/  ISETP.GE.AND P2, PT, R2, R5, PT ;  /* 0x000000050200720c */ /* 0x000fda0003f46270 */
[----:B------:R-:W-:Y:S05]  /*131d0*/  WARPSYNC.COLLECTIVE R15, `(.L_x_7319) ;  /* 0x000000000f087348 */ /* 0x000fea0003c00000 */
[----:B------:R0:W1:Y:S02]  /*131e0*/  SHFL.IDX P6, R14, R13, R12, R11 ;  /* 0x0000000c0d0e7389 */ /* 0x00006400000c000b */
[----:B01----:R-:W-:Y:S01]  /*131f0*/  ENDCOLLECTIVE ;  /* 0x000000000000791b */ /* 0x003fe20003800000 */
.L_x_7319:
[----:B------:R-:W-:Y:S02]  /*13200*/  IMAD.MOV.U32 R13, RZ, RZ, R6 ;  /* 0x000000ffff0d7224 */ /* 0x000fe400078e0006 */
[----:B------:R-:W-:Y:S01]  /*13210*/  IMAD.MOV.U32 R12, RZ, RZ, 0x7 ;  /* 0x00000007ff0c7424 */ /* 0x000fe200078e00ff */
[----:B------:R-:W-:-:S13]  /*13220*/  @!P2 IADD3 R2, P1, R32, R14, RZ ;  /* 0x0000000e2002a210 */ /* 0x000fda0007f3e0ff */
[----:B------:R-:W-:Y:S05]  /*13230*/  WARPSYNC.COLLECTIVE R15, `(.L_x_7320) ;  /* 0x000000000f087348 */ /* 0x000fea0003c00000 */
[----:B------:R0:W1:Y:S02]  /*13240*/  SHFL.IDX P6, R14, R13, R12, R11 ;  /* 0x0000000c0d0e7389 */ /* 0x00006400000c000b */
[----:B01----:R-:W-:Y:S01]  /*13250*/  ENDCOLLECTIVE ;  /* 0x000000000000791b */ /* 0x003fe20003800000 */
.L_x_7320:
        /* <DEDUP_REMOVED lines=10> */
.L_x_7321:
[----:B------:R-:W-:Y:S05]  /*13300*/  BRA `(.L_x_7322) ;  /* 0xffffffa800947947 */ /* 0x000fea000383ffff */
.L_x_7199:
[----:B0-----:R0:W1:Y:S02]  /*13310*/  SYNCS.PHASECHK.TRANS64.TRYWAIT P0, [R22+URZ+0x22820], R3 ;  /* 0x02282003160075a7 */ /* 0x001064000800017f */
[----:B-1----:R-:W-:Y:S05]  /*13320*/  @!P0 NANOSLEEP.SYNCS 0x989680 ;  /* 0x009896800000895d */ /* 0x002fea0003900000 */
[----:B------:R-:W1:Y:S02]  /*13330*/  @!P0 SYNCS.PHASECHK.TRANS64 P0, [R22+URZ+0x22820], R3 ;  /* 0x02282003160085a7 */ /* 0x000e64000800007f */
[----:B-1----:R-:W-:Y:S05]  /*13340*/  @!P0 BRA `(.L_x_7199) ;  /* 0xfffffffc00f08947 */ /* 0x002fea000383ffff */
[----:B------:R-:W-:Y:S05]  /*13350*/  BRA `(.L_x_7323) ;  /* 0xffffffa800f07947 */ /* 0x000fea000383ffff */
.L_x_7203:
[----:B0-----:R0:W1:Y:S02]  /*13360*/  SYNCS.PHASECHK.TRANS64.TRYWAIT P0, [R0+URZ+0x22880], R31 ;  /* 0x0228801f000075a7 */ /* 0x001064000800017f */
[----:B-1----:R-:W-:Y:S05]  /*13370*/  @!P0 NANOSLEEP.SYNCS 0x989680 ;  /* 0x009896800000895d */ /* 0x002fea0003900000 */
[----:B------:R-:W1:Y:S02]  /*13380*/  @!P0 SYNCS.PHASECHK.TRANS64 P0, [R0+URZ+0x22880], R31 ;  /* 0x0228801f000085a7 */ /* 0x000e64000800007f */
[----:B-1----:R-:W-:Y:S05]  /*13390*/  @!P0 BRA `(.L_x_7203) ;  /* 0xfffffffc00f08947 */ /* 0x002fea000383ffff */
[----:B------:R-:W-:Y:S05]  /*133a0*/  BRA `(.L_x_7324) ;  /* 0xffffffb000147947 */ /* 0x000fea000383ffff */
.L_x_7204:
        /* <DEDUP_REMOVED lines=8> */
.L_x_7326:
[----:B------:R-:W-:Y:S05]  /*13430*/  BSYNC B0 ;  /* 0x0000000000007941 */ /* 0x000fea0003800000 */
.L_x_7325:
        /* <DEDUP_REMOVED lines=9> */
.L_x_7327:
[----:B------:R-:W-:Y:S02]  /*134d0*/  IMAD.MOV.U32 R13, RZ, RZ, R19 ;  /* 0x000000ffff0d7224 */ /* 0x000fe400078e0013 */
[----:B------:R-:W-:Y:S01]  /*134e0*/  IMAD.MOV.U32 R12, RZ, RZ, 0x1 ;  /* 0x00000001ff0c7424 */ /* 0x000fe200078e00ff */
[----:B------:R-:W-:-:S07]  /*134f0*/  MOV R2, R14 ;  /* 0x0000000e00027202 */ /* 0x000fce0000000f00 */
[----:B------:R-:W-:Y:S05]  /*13500*/  WARPSYNC.COLLECTIVE R15, `(.L_x_7328) ;  /* 0x000000000f087348 */ /* 0x000fea0003c00000 */
[----:B------:R0:W1:Y:S02]  /*13510*/  SHFL.IDX P6, R14, R13, R12, R11 ;  /* 0x0000000c0d0e7389 */ /* 0x00006400000c000b */
[----:B01----:R-:W-:Y:S01]  /*13520*/  ENDCOLLECTIVE ;  /* 0x000000000000791b */ /* 0x003fe20003800000 */
.L_x_7328:
        /* <DEDUP_REMOVED lines=11> */
.L_x_7329:
        /* <DEDUP_REMOVED lines=8> */
.L_x_7330:
        /* <DEDUP_REMOVED lines=9> */
.L_x_7331:
[----:B------:R-:W-:Y:S01]  /*136f0*/  IMAD.MOV.U32 R13, RZ, RZ, R19 ;  /* 0x000000ffff0d7224 */ /* 0x000fe200078e0013 */
[----:B------:R-:W-:Y:S01]  /*13700*/  MOV R12, 0x3 ;  /* 0x00000003000c7802 */ /* 0x000fe20000000f00 */
[----:B------:R-:W-:-:S05]  /*13710*/  IMAD.MOV.U32 R11, RZ, RZ, R14 ;  /* 0x000000ffff0b7224 */ /* 0x000fca00078e000e */
[----:B------:R-:W-:Y:S01]  /*13720*/  IADD3 R2, P0, R32, R11, RZ ;  /* 0x0000000b20027210 */ /* 0x000fe20007f1e0ff */
[----:B------:R-:W-:-:S04]  /*13730*/  IMAD.MOV.U32 R11, RZ, RZ, 0x181f ;  /* 0x0000181fff0b7424 */ /* 0x000fc800078e00ff */
[----:B------:R-:W-:-:S08]  /*13740*/  IMAD.X R3, RZ, RZ, R20, P0 ;  /* 0x000000ffff037224 */ /* 0x000fd000000e0614 */
[----:B------:R-:W-:Y:S05]  /*13750*/  WARPSYNC.COLLECTIVE R15, `(.L_x_7332) ;  /* 0x000000000f087348 */ /* 0x000fea0003c00000 */
[----:B------:R0:W1:Y:S02]  /*13760*/  SHFL.IDX P6, R14, R13, R12, R11 ;  /* 0x0000000c0d0e7389 */ /* 0x00006400000c000b */
[----:B01----:R-:W-:Y:S01]  /*13770*/  ENDCOLLECTIVE ;  /* 0x000000000000791b */ /* 0x003fe20003800000 */
.L_x_7332:
        /* <DEDUP_REMOVED lines=9> */
.L_x_7333:
[----:B------:R-:W-:Y:S02]  /*13810*/  IMAD.MOV.U32 R13, RZ, RZ, R19 ;  /* 0x000000ffff0d7224 */ /* 0x000fe400078e0013 */
[----:B------:R-:W-:Y:S02]  /*13820*/  IMAD.MOV.U32 R12, RZ, RZ, 0x4 ;  /* 0x00000004ff0c7424 */ /* 0x000fe400078e00ff */
[----:B------:R-:W-:-:S07]  /*13830*/  IMAD.MOV.U32 R2, RZ, RZ, R14 ;  /* 0x000000ffff027224 */ /* 0x000fce00078e000e */
[----:B------:R-:W-:Y:S05]  /*13840*/  WARPSYNC.COLLECTIVE R15, `(.L_x_7334) ;  /* 0x000000000f087348 */ /* 0x000fea0003c00000 */
[----:B------:R0:W1:Y:S02]  /*13850*/  SHFL.IDX P6, R14, R13, R12, R11 ;  /* 0x0000000c0d0e7389 */ /* 0x00006400000c000b */
[----:B01----:R-:W-:Y:S01]  /*13860*/  ENDCOLLECTIVE ;  /* 0x000000000000791b */ /* 0x003fe20003800000 */
.L_x_7334:
        /* <DEDUP_REMOVED lines=11> */
.L_x_7335:
[----:B------:R-:W-:Y:S02]  /*13920*/  IMAD.MOV.U32 R13, RZ, RZ, R19 ;  /* 0x000000ffff0d7224 */ /* 0x000fe400078e0013 */
[----:B------:R-:W-:Y:S02]  /*13930*/  IMAD.MOV.U32 R12, RZ, RZ, 0x5 ;  /* 0x00000005ff0c7424 */ /* 0x000fe400078e00ff */
[----:B------:R-:W-:-:S07]  /*13940*/  IMAD.MOV.U32 R2, RZ, RZ, R14 ;  /* 0x000000ffff027224 */ /* 0x000fce00078e000e */
[----:B------:R-:W-:Y:S05]  /*13950*/  WARPSYNC.COLLECTIVE R15, `(.L_x_7336) ;  /* 0x000000000f087348 */ /* 0x000fea0003c00000 */
[----:B------:R0:W1:Y:S02]  /*13960*/  SHFL.IDX P6, R14, R13, R12, R11 ;  /* 0x0000000c0d0e7389 */ /* 0x00006400000c000b */
[----:B01----:R-:W-:Y:S01]  /*13970*/  ENDCOLLECTIVE ;  /* 0x000000000000791b */ /* 0x003fe20003800000 */
.L_x_7336:
        /* <DEDUP_REMOVED lines=11> */
.L_x_7337:
[----:B------:R-:W-:Y:S02]  /*13a30*/  IMAD.MOV.U32 R13, RZ, RZ, R19 ;  /* 0x000000ffff0d7224 */ /* 0x000fe400078e0013 */
[----:B------:R-:W-:Y:S01]  /*13a40*/  IMAD.MOV.U32 R12, RZ, RZ, 0x6 ;  /* 0x00000006ff0c7424 */ /* 0x000fe200078e00ff */
[----:B------:R-:W-:-:S07]  /*13a50*/  MOV R2, R14 ;  /* 0x0000000e00027202 */ /* 0x000fce0000000f00 */
[----:B------:R-:W-:Y:S05]  /*13a60*/  WARPSYNC.COLLECTIVE R15, `(.L_x_7338) ;  /* 0x000000000f087348 */ /* 0x000fea0003c00000 */
[----:B------:R0:W1:Y:S02]  /*13a70*/  SHFL.IDX P6, R14, R13, R12, R11 ;  /* 0x0000000c0d0e7389 */ /* 0x00006400000c000b */
[----:B01----:R-:W-:Y:S01]  /*13a80*/  ENDCOLLECTIVE ;  /* 0x000000000000791b */ /* 0x003fe20003800000 */
.L_x_7338:
        /* <DEDUP_REMOVED lines=11> */
.L_x_7339:
[----:B------:R-:W-:Y:S02]  /*13b40*/  IMAD.MOV.U32 R13, RZ, RZ, R19 ;  /* 0x000000ffff0d7224 */ /* 0x000fe400078e0013 */
[----:B------:R-:W-:Y:S02]  /*13b50*/  IMAD.MOV.U32 R12, RZ, RZ, 0x7 ;  /* 0x00000007ff0c7424 */ /* 0x000fe400078e00ff */
[----:B------:R-:W-:-:S07]  /*13b60*/  IMAD.MOV.U32 R2, RZ, RZ, R14 ;  /* 0x000000ffff027224 */ /* 0x000fce00078e000e */
[----:B------:R-:W-:Y:S05]  /*13b70*/  WARPSYNC.COLLECTIVE R15, `(.L_x_7340) ;  /* 0x000000000f087348 */ /* 0x000fea0003c00000 */
[----:B------:R0:W1:Y:S02]  /*13b80*/  SHFL.IDX P6, R14, R13, R12, R11 ;  /* 0x0000000c0d0e7389 */ /* 0x00006400000c000b */
[----:B01----:R-:W-:Y:S01]  /*13b90*/  ENDCOLLECTIVE ;  /* 0x000000000000791b */ /* 0x003fe20003800000 */
.L_x_7340:
        /* <DEDUP_REMOVED lines=11> */
.L_x_7341:
[----:B------:R-:W-:Y:S02]  /*13c50*/  IMAD.MOV.U32 R13, RZ, RZ, R10 ;  /* 0x000000ffff0d7224 */ /* 0x000fe400078e000a */
[----:B------:R-:W-:Y:S02]  /*13c60*/  IMAD.MOV.U32 R12, RZ, RZ, RZ ;  /* 0x000000ffff0c7224 */ /* 0x000fe400078e00ff */
[----:B------:R-:W-:-:S05]  /*13c70*/  IMAD.MOV.U32 R11, RZ, RZ, R14 ;  /* 0x000000ffff0b7224 */ /* 0x000fca00078e000e */
[----:B------:R-:W-:Y:S02]  /*13c80*/  IADD3 R2, P0, R32, R11, RZ ;  /* 0x0000000b20027210 */ /* 0x000fe40007f1e0ff */
[----:B------:R-:W-:-:S03]  /*13c90*/  MOV R11, 0x181f ;  /* 0x0000181f000b7802 */ /* 0x000fc60000000f00 */
[----:B------:R-:W-:-:S08]  /*13ca0*/  IMAD.X R3, RZ, RZ, R19, P0 ;  /* 0x000000ffff037224 */ /* 0x000fd000000e0613 */
[----:B------:R-:W-:Y:S05]  /*13cb0*/  WARPSYNC.COLLECTIVE R15, `(.L_x_7342) ;  /* 0x000000000f087348 */ /* 0x000fea0003c00000 */
[----:B------:R0:W1:Y:S02]  /*13cc0*/  SHFL.IDX P6, R14, R13, R12, R11 ;  /* 0x0000000c0d0e7389 */ /* 0x00006400000c000b */
[----:B01----:R-:W-:Y:S01]  /*13cd0*/  ENDCOLLECTIVE ;  /* 0x000000000000791b */ /* 0x003fe20003800000 */
.L_x_7342:
        /* <DEDUP_REMOVED lines=9> */
.L_x_7343:
        /* <DEDUP_REMOVED lines=8> */
.L_x_7344:
        /* <DEDUP_REMOVED lines=9> */
.L_x_7345:
[----:B------:R-:W-:Y:S01]  /*13e80*/  IMAD.MOV.U32 R2, RZ, RZ, R14 ;  /* 0x000000ffff027224 */ /* 0x000fe200078e000e */
[----:B------:R-:W-:Y:S06]  /*13e90*/  BRA `(.L_x_7346) ;  /* 0xffffffa800ac7947 */ /* 0x000fec000383ffff */
.L_x_7209:
[----:B--2---:R2:W3:Y:S02]  /*13ea0*/  SYNCS.PHASECHK.TRANS64.TRYWAIT P0, [R0+URZ+0x22840], R31 ;  /* 0x0228401f000075a7 */ /* 0x0044e4000800017f */
[----:B---3--:R-:W-:Y:S05]  /*13eb0*/  @!P0 NANOSLEEP.SYNCS 0x989680 ;  /* 0x009896800000895d */ /* 0x008fea0003900000 */
[----:B------:R-:W3:Y:S02]  /*13ec0*/  @!P0 SYNCS.PHASECHK.TRANS64 P0, [R0+URZ+0x22840], R31 ;  /* 0x0228401f000085a7 */ /* 0x000ee4000800007f */
[----:B---3--:R-:W-:Y:S05]  /*13ed0*/  @!P0 BRA `(.L_x_7209) ;  /* 0xfffffffc00f08947 */ /* 0x008fea000383ffff */
[----:B------:R-:W-:Y:S05]  /*13ee0*/  BRA `(.L_x_7347) ;  /* 0xffffffa800fc7947 */ /* 0x000fea000383ffff */
.L_x_7210:
        /* <DEDUP_REMOVED lines=8> */
.L_x_7349:
[----:B------:R-:W-:Y:S05]  /*13f70*/  BSYNC B0 ;  /* 0x0000000000007941 */ /* 0x000fea0003800000 */
.L_x_7348:
        /* <DEDUP_REMOVED lines=8> */
.L_x_7350:
[----:B------:R-:W-:Y:S02]  /*14000*/  IMAD.MOV.U32 R13, RZ, RZ, R4 ;  /* 0x000000ffff0d7224 */ /* 0x000fe400078e0004 */
[----:B------:R-:W-:Y:S02]  /*14010*/  IMAD.MOV.U32 R12, RZ, RZ, 0x1 ;  /* 0x00000001ff0c7424 */ /* 0x000fe400078e00ff */
[----:B------:R-:W-:-:S07]  /*14020*/  IMAD.MOV.U32 R2, RZ, RZ, R14 ;  /* 0x000000ffff027224 */ /* 0x000fce00078e000e */
[----:B------:R-:W-:Y:S05]  /*14030*/  WARPSYNC.COLLECTIVE R15, `(.L_x_7351) ;  /* 0x000000000f087348 */ /* 0x000fea0003c00000 */
[----:B------:R0:W1:Y:S02]  /*14040*/  SHFL.IDX P6, R14, R13, R12, R11 ;  /* 0x0000000c0d0e7389 */ /* 0x00006400000c000b */
[----:B01----:R-:W-:Y:S01]  /*14050*/  ENDCOLLECTIVE ;  /* 0x000000000000791b */ /* 0x003fe20003800000 */
.L_x_7351:
        /* <DEDUP_REMOVED lines=11> */
.L_x_7352:
        /* <DEDUP_REMOVED lines=8> */
.L_x_7353:
        /* <DEDUP_REMOVED lines=9> */
.L_x_7354:
[----:B------:R-:W-:Y:S02]  /*14220*/  IMAD.MOV.U32 R13, RZ, RZ, R4 ;  /* 0x000000ffff0d7224 */ /* 0x000fe400078e0004 */
[----:B------:R-:W-:Y:S02]  /*14230*/  IMAD.MOV.U32 R12, RZ, RZ, 0x3 ;  /* 0x00000003ff0c7424 */ /* 0x000fe400078e00ff */
[----:B------:R-:W-:-:S05]  /*14240*/  IMAD.MOV.U32 R11, RZ, RZ, R14 ;  /* 0x000000ffff0b7224 */ /* 0x000fca00078e000e */
[----:B------:R-:W-:Y:S01]  /*14250*/  IADD3 R2, P0, R32, R11, RZ ;  /* 0x0000000b20027210 */ /* 0x000fe20007f1e0ff */
[----:B------:R-:W-:-:S03]  /*14260*/  IMAD.MOV.U32 R11, RZ, RZ, 0x181f ;  /* 0x0000181fff0b7424 */ /* 0x000fc600078e00ff */
[----:B------:R-:W-:-:S09]  /*14270*/  IADD3.X R3, RZ, R5, RZ, P0, !PT ;  /* 0x00000005ff037210 */ /* 0x000fd200007fe4ff */
[----:B------:R-:W-:Y:S05]  /*14280*/  WARPSYNC.COLLECTIVE R15, `(.L_x_7355) ;  /* 0x000000000f087348 */ /* 0x000fea0003c00000 */
[----:B------:R0:W1:Y:S02]  /*14290*/  SHFL.IDX P6, R14, R13, R12, R11 ;  /* 0x0000000c0d0e7389 */ /* 0x00006400000c000b */
[----:B01----:R-:W-:Y:S01]  /*142a0*/  ENDCOLLECTIVE ;  /* 0x000000000000791b */ /* 0x003fe20003800000 */
.L_x_7355:
        /* <DEDUP_REMOVED lines=9> */
.L_x_7356:
[----:B------:R-:W-:Y:S02]  /*14340*/  IMAD.MOV.U32 R13, RZ, RZ, R4 ;  /* 0x000000ffff0d7224 */ /* 0x000fe400078e0004 */
[----:B------:R-:W-:Y:S02]  /*14350*/  IMAD.MOV.U32 R12, RZ, RZ, 0x4 ;  /* 0x00000004ff0c7424 */ /* 0x000fe400078e00ff */
[----:B------:R-:W-:-:S07]  /*14360*/  IMAD.MOV.U32 R2, RZ, RZ, R14 ;  /* 0x000000ffff027224 */ /* 0x000fce00078e000e */
[----:B------:R-:W-:Y:S05]  /*14370*/  WARPSYNC.COLLECTIVE R15, `(.L_x_7357) ;  /* 0x000000000f087348 */ /* 0x000fea0003c00000 */
[----:B------:R0:W1:Y:S02]  /*14380*/  SHFL.IDX P6, R14, R13, R12, R11 ;  /* 0x0000000c0d0e7389 */ /* 0x00006400000c000b */
[----:B01----:R-:W-:Y:S01]  /*14390*/  ENDCOLLECTIVE ;  /* 0x000000000000791b */ /* 0x003fe20003800000 */
.L_x_7357:
        /* <DEDUP_REMOVED lines=11> */
.L_x_7358:
[----:B------:R-:W-:Y:S02]  /*14450*/  IMAD.MOV.U32 R13, RZ, RZ, R4 ;  /* 0x000000ffff0d7224 */ /* 0x000fe400078e0004 */
[----:B------:R-:W-:Y:S02]  /*14460*/  IMAD.MOV.U32 R12, RZ, RZ, 0x5 ;  /* 0x00000005ff0c7424 */ /* 0x000fe400078e00ff */
[----:B------:R-:W-:-:S07]  /*14470*/  IMAD.MOV.U32 R2, RZ, RZ, R14 ;  /* 0x000000ffff027224 */ /* 0x000fce00078e000e */
[----:B------:R-:W-:Y:S05]  /*14480*/  WARPSYNC.COLLECTIVE R15, `(.L_x_7359) ;  /* 0x000000000f087348 */ /* 0x000fea0003c00000 */
[----:B------:R0:W1:Y:S02]  /*14490*/  SHFL.IDX P6, R14, R13, R12, R11 ;  /* 0x0000000c0d0e7389 */ /* 0x00006400000c000b */
[----:B01----:R-:W-:Y:S01]  /*144a0*/  ENDCOLLECTIVE ;  /* 0x000000000000791b */ /* 0x003fe20003800000 */
.L_x_7359:
[----:B------:R-:W-:-:S05]  /*144b0*/  IADD3 R2, P0, R32, R2, RZ ;  /* 0x0000000220027210 */ /* 0x000fca0007f1e0ff */
[----:B------:R-:W-:-:S05]  /*144c0*/  IMAD.X R3, RZ, RZ, R3, P0 ;  /* 0x000000ffff037224 */ /* 0x000fca00000e0603 */
[----:B------:R-:W-:Y:S01]  /*144d0*/  @!PT LDS RZ, [RZ] ;  /* 0x00000000fffff984 */ /* 0x000fe20000000800 */
[----:B------:R-:W-:Y:S01]  /*144e0*/  @!PT LDS RZ, [RZ] ;  /* 0x00000000fffff984 */ /* 0x000fe20000000800 */
[----:B------:R-:W-:Y:S01]  /*144f0*/  @!PT LDS RZ, [RZ] ;  /* 0x00000000fffff984 */ /* 0x000fe20000000800 */
[----:B------:R0:W-:Y:S01]  /*14500*/  LDGSTS.E.BYPASS.LTC128B.128 [R6+0x1a400], desc[UR52][R2.64], !P2 ;  /* 0x1a40000002067fae */ /* 0x0001e2000d101d74 */
[----:B------:R-:W-:Y:S01]  /*14510*/  IMAD.MOV.U32 R13, RZ, RZ, R9 ;  /* 0x000000ffff0d7224 */ /* 0x000fe200078e0009 */
[----:B0-----:R-:W-:-:S07]  /*14520*/  MOV R3, R14 ;  /* 0x0000000e00037202 */ /* 0x001fce0000000f00 */
[----:B------:R-:W-:Y:S05]  /*14530*/  WARPSYNC.COLLECTIVE R15, `(.L_x_7360) ;  /* 0x000000000f087348 */ /* 0x000fea0003c00000 */
[----:B------:R0:W1:Y:S02]  /*14540*/  SHFL.IDX P6, R14, R13, R12, R11 ;  /* 0x0000000c0d0e7389 */ /* 0x00006400000c000b */
[----:B01----:R-:W-:Y:S01]  /*14550*/  ENDCOLLECTIVE ;  /* 0x000000000000791b */ /* 0x003fe20003800000 */
.L_x_7360:
[----:B------:R-:W-:Y:S02]  /*14560*/  IMAD.MOV.U32 R13, RZ, RZ, R4 ;  /* 0x000000ffff0d7224 */ /* 0x000fe400078e0004 */
[----:B------:R-:W-:Y:S02]  /*14570*/  IMAD.MOV.U32 R12, RZ, RZ, 0x6 ;  /* 0x00000006ff0c7424 */ /* 0x000fe400078e00ff */
[----:B------:R-:W-:-:S07]  /*14580*/  IMAD.MOV.U32 R2, RZ, RZ, R14 ;  /* 0x000000ffff027224 */ /* 0x000fce00078e000e */
[----:B------:R-:W-:Y:S05]  /*14590*/  WARPSYNC.COLLECTIVE R15, `(.L_x_7361) ;  /* 0x000000000f087348 */ /* 0x000fea0003c00000 */
[----:B------:R0:W1:Y:S02]  /*145a0*/  SHFL.IDX P6, R14, R13, R12, R11 ;  /* 0x0000000c0d0e7389 */ /* 0x00006400000c000b */
[----:B01----:R-:W-:Y:S01]  /*145b0*/  ENDCOLLECTIVE ;  /* 0x000000000000791b */ /* 0x003fe20003800000 */
.L_x_7361:
        /* <DEDUP_REMOVED lines=11> */
.L_x_7362:
[----:B------:R-:W-:Y:S02]  /*14670*/  IMAD.MOV.U32 R13, RZ, RZ, R4 ;  /* 0x000000ffff0d7224 */ /* 0x000fe400078e0004 */
[----:B------:R-:W-:Y:S02]  /*14680*/  IMAD.MOV.U32 R12, RZ, RZ, 0x7 ;  /* 0x00000007ff0c7424 */ /* 0x000fe400078e00ff */
[----:B------:R-:W-:-:S07]  /*14690*/  IMAD.MOV.U32 R2, RZ, RZ, R14 ;  /* 0x000000ffff027224 */ /* 0x000fce00078e000e */
[----:B------:R-:W-:Y:S05]  /*146a0*/  WARPSYNC.COLLECTIVE R15, `(.L_x_7363) ;  /* 0x000000000f087348 */ /* 0x000fea0003c00000 */
[----:B------:R0:W1:Y:S02]  /*146b0*/  SHFL.IDX P6, R14, R13, R12, R11 ;  /* 0x0000000c0d0e7389 */ /* 0x00006400000c000b */
[----:B01----:R-:W-:Y:S01]  /*146c0*/  ENDCOLLECTIVE ;  /* 0x000000000000791b */ /* 0x003fe20003800000 */
.L_x_7363:
        /* <DEDUP_REMOVED lines=11> */
.L_x_7364:
[----:B------:R-:W-:Y:S01]  /*14780*/  MOV R13, R8 ;  /* 0x00000008000d7202 */ /* 0x000fe20000000f00 */
[----:B------:R-:W-:Y:S02]  /*14790*/  IMAD.MOV.U32 R12, RZ, RZ, RZ ;  /* 0x000000ffff0c7224 */ /* 0x000fe400078e00ff */
[----:B------:R-:W-:-:S07]  /*147a0*/  IMAD.MOV.U32 R9, RZ, RZ, R14 ;  /* 0x000000ffff097224 */ /* 0x000fce00078e000e */
[----:B------:R-:W-:Y:S05]  /*147b0*/  WARPSYNC.COLLECTIVE R15, `(.L_x_7365) ;  /* 0x000000000f087348 */ /* 0x000fea0003c00000 */
[----:B------:R0:W1:Y:S02]  /*147c0*/  SHFL.IDX P6, R14, R13, R12, R11 ;  /* 0x0000000c0d0e7389 */ /* 0x00006400000c000b */
[----:B01----:R-:W-:Y:S01]  /*147d0*/  ENDCOLLECTIVE ;  /* 0x000000000000791b */ /* 0x003fe20003800000 */
.L_x_7365:
        /* <DEDUP_REMOVED lines=11> */
.L_x_7366:
[----:B------:R-:W-:Y:S02]  /*14890*/  IMAD.MOV.U32 R13, RZ, RZ, R8 ;  /* 0x000000ffff0d7224 */ /* 0x000fe400078e0008 */
[----:B------:R-:W-:Y:S02]  /*148a0*/  IMAD.MOV.U32 R12, RZ, RZ, 0x1 ;  /* 0x00000001ff0c7424 */ /* 0x000fe400078e00ff */
[----:B------:R-:W-:-:S07]  /*148b0*/  IMAD.MOV.U32 R5, RZ, RZ, R14 ;  /* 0x000000ffff057224 */ /* 0x000fce00078e000e */
[----:B------:R-:W-:Y:S05]  /*148c0*/  WARPSYNC.COLLECTIVE R15, `(.L_x_7367) ;  /* 0x000000000f087348 */ /* 0x000fea0003c00000 */
[----:B------:R0:W1:Y:S02]  /*148d0*/  SHFL.IDX P6, R14, R13, R12, R11 ;  /* 0x0000000c0d0e7389 */ /* 0x00006400000c000b */
[----:B01----:R-:W-:Y:S01]  /*148e0*/  ENDCOLLECTIVE ;  /* 0x000000000000791b */ /* 0x003fe20003800000 */
.L_x_7367:
        /* <DEDUP_REMOVED lines=11> */
.L_x_7368:
[----:B------:R-:W-:Y:S05]  /*149a0*/  BRA `(.L_x_7369) ;  /* 0xffffffa400907947 */ /* 0x000fea000383ffff */
.L_x_7215:
[----:B0-----:R0:W1:Y:S02]  /*149b0*/  SYNCS.PHASECHK.TRANS64.TRYWAIT P2, [R0+URZ+0x22870], R3 ;  /* 0x02287003000075a7 */ /* 0x001064000804017f */
[----:B-1----:R-:W-:Y:S05]  /*149c0*/  @!P2 NANOSLEEP.SYNCS 0x989680 ;  /* 0x009896800000a95d */ /* 0x002fea0003900000 */
[----:B------:R-:W1:Y:S02]  /*149d0*/  @!P2 SYNCS.PHASECHK.TRANS64 P2, [R0+URZ+0x22870], R3 ;  /* 0x022870030000a5a7 */ /* 0x000e64000804007f */
[----:B-1----:R-:W-:Y:S05]  /*149e0*/  @!P2 BRA `(.L_x_7215) ;  /* 0xfffffffc00f0a947 */ /* 0x002fea000383ffff */
[----:B------:R-:W-:Y:S05]  /*149f0*/  BRA `(.L_x_7370) ;  /* 0xffffffa400f47947 */ /* 0x000fea000383ffff */
.L_x_7217:
[----:B0-----:R0:W1:Y:S02]  /*14a00*/  SYNCS.PHASECHK.TRANS64.TRYWAIT P2, [R0+URZ+0x22860], R3 ;  /* 0x02286003000075a7 */ /* 0x001064000804017f */
[----:B-1----:R-:W-:Y:S05]  /*14a10*/  @!P2 NANOSLEEP.SYNCS 0x989680 ;  /* 0x009896800000a95d */ /* 0x002fea0003900000 */
[----:B------:R-:W1:Y:S02]  /*14a20*/  @!P2 SYNCS.PHASECHK.TRANS64 P2, [R0+URZ+0x22860], R3 ;  /* 0x022860030000a5a7 */ /* 0x000e64000804007f */
[----:B-1----:R-:W-:Y:S05]  /*14a30*/  @!P2 BRA `(.L_x_7217) ;  /* 0xfffffffc00f0a947 */ /* 0x002fea000383ffff */
[----:B------:R-:W-:Y:S05]  /*14a40*/  BRA `(.L_x_7371) ;  /* 0xffffffa800047947 */ /* 0x000fea000383ffff */
.L_x_7225:
[----:B0-----:R0:W1:Y:S02]  /*14a50*/  SYNCS.PHASECHK.TRANS64.TRYWAIT P1, [R2+URZ+0x22870], R3 ;  /* 0x02287003020075a7 */ /* 0x001064000802017f */
[----:B-1----:R-:W-:Y:S05]  /*14a60*/  @!P1 NANOSLEEP.SYNCS 0x989680 ;  /* 0x009896800000995d */ /* 0x002fea0003900000 */
[----:B------:R-:W1:Y:S02]  /*14a70*/  @!P1 SYNCS.PHASECHK.TRANS64 P1, [R2+URZ+0x22870], R3 ;  /* 0x02287003020095a7 */ /* 0x000e64000802007f */
[----:B-1----:R-:W-:Y:S05]  /*14a80*/  @!P1 BRA `(.L_x_7225) ;  /* 0xfffffffc00f09947 */ /* 0x002fea000383ffff */
[----:B------:R-:W-:Y:S05]  /*14a90*/  BRA `(.L_x_7372) ;  /* 0xffffffac00f47947 */ /* 0x000fea000383ffff */
.L_x_7227:
[----:B0-----:R0:W1:Y:S02]  /*14aa0*/  SYNCS.PHASECHK.TRANS64.TRYWAIT P1, [R2+URZ+0x22860], R3 ;  /* 0x02286003020075a7 */ /* 0x001064000802017f */
[----:B-1----:R-:W-:Y:S05]  /*14ab0*/  @!P1 NANOSLEEP.SYNCS 0x989680 ;  /* 0x009896800000995d */ /* 0x002fea0003900000 */
[----:B------:R-:W1:Y:S02]  /*14ac0*/  @!P1 SYNCS.PHASECHK.TRANS64 P1, [R2+URZ+0x22860], R3 ;  /* 0x02286003020095a7 */ /* 0x000e64000802007f */
[----:B-1----:R-:W-:Y:S05]  /*14ad0*/  @!P1 BRA `(.L_x_7227) ;  /* 0xfffffffc00f09947 */ /* 0x002fea000383ffff */
[----:B------:R-:W-:Y:S05]  /*14ae0*/  BRA `(.L_x_7373) ;  /* 0xffffffb000007947 */ /* 0x000fea000383ffff */
.L_x_7241:
[----:B0-----:R0:W1:Y:S02]  /*14af0*/  SYNCS.PHASECHK.TRANS64.TRYWAIT P0, [R4+URZ+0x22820], R0 ;  /* 0x02282000040075a7 */ /* 0x001064000800017f */
[----:B-1----:R-:W-:Y:S05]  /*14b00*/  @!P0 NANOSLEEP.SYNCS 0x989680 ;  /* 0x009896800000895d */ /* 0x002fea0003900000 */
[----:B------:R-:W1:Y:S02]  /*14b10*/  @!P0 SYNCS.PHASECHK.TRANS64 P0, [R4+URZ+0x22820], R0 ;  /* 0x02282000040085a7 */ /* 0x000e64000800007f */
[----:B-1----:R-:W-:Y:S05]  /*14b20*/  @!P0 BRA `(.L_x_7241) ;  /* 0xfffffffc00f08947 */ /* 0x002fea000383ffff */
[----:B------:R-:W-:Y:S05]  /*14b30*/  BRA `(.L_x_7374) ;  /* 0xffffffc000207947 */ /* 0x000fea000383ffff */
.L_x_7242:
        /* <DEDUP_REMOVED lines=11> */
.L_x_7376:
[----:B------:R-:W-:Y:S05]  /*14bf0*/  BSYNC B0 ;  /* 0x0000000000007941 */ /* 0x000fea0003800000 */
.L_x_7375:
[----:B------:R-:W-:Y:S05]  /*14c00*/  BRA `(.L_x_7377) ;  /* 0xffffffc000087947 */ /* 0x000fea000383ffff */
.L_x_7245:
[----:B------:R-:W-:Y:S01]  /*14c10*/  BSSY B1, `(.L_x_7378) ;  /* 0x0000006000017945 */ /* 0x000fe20003800000 */
[----:B------:R-:W-:-:S07]  /*14c20*/  IMAD.MOV.U32 R15, RZ, RZ, -0x1 ;  /* 0xffffffffff0f7424 */ /* 0x000fce00078e00ff */
[----:B0-2---:R-:W-:Y:S05]  /*14c30*/  WARPSYNC.COLLECTIVE R15, `(.L_x_7379) ;  /* 0x000000000f0c7348 */ /* 0x005fea0003c00000 */
[----:B------:R-:W-:Y:S02]  /*14c40*/  ELECT P6, UR62, PT ;  /* 0x00000000003e782f */ /* 0x000fe400038c0000 */
[----:B------:R-:W-:Y:S01]  /*14c50*/  MOV R14, UR62 ;  /* 0x0000003e000e7c02 */ /* 0x000fe20008000f00 */
[----:B0-2---:R-:W-:Y:S10]  /*14c60*/  ENDCOLLECTIVE ;  /* 0x000000000000791b */ /* 0x005ff40003800000 */
.L_x_7379:
[----:B------:R-:W-:Y:S05]  /*14c70*/  BSYNC B1 ;  /* 0x0000000000017941 */ /* 0x000fea0003800000 */
.L_x_7378:
[----:B------:R-:W-:Y:S05]  /*14c80*/  BRA `(.L_x_7380) ;  /* 0xffffffc000007947 */ /* 0x000fea000383ffff */
.L_x_7247:
[----:B0-----:R0:W1:Y:S02]  /*14c90*/  SYNCS.PHASECHK.TRANS64.TRYWAIT P1, [R5+URZ+0x22840], R0 ;  /* 0x02284000050075a7 */ /* 0x001064000802017f */
[----:B-1----:R-:W-:Y:S05]  /*14ca0*/  @!P1 NANOSLEEP.SYNCS 0x989680 ;  /* 0x009896800000995d */ /* 0x002fea0003900000 */
[----:B------:R-:W1:Y:S02]  /*14cb0*/  @!P1 SYNCS.PHASECHK.TRANS64 P1, [R5+URZ+0x22840], R0 ;  /* 0x02284000050095a7 */ /* 0x000e64000802007f */
[----:B-1----:R-:W-:Y:S05]  /*14cc0*/  @!P1 BRA `(.L_x_7247) ;  /* 0xfffffffc00f09947 */ /* 0x002fea000383ffff */
[----:B------:R-:W-:Y:S05]  /*14cd0*/  BRA `(.L_x_7381) ;  /* 0xffffffc000207947 */ /* 0x000fea000383ffff */
.L_x_7249:
[----:B-1----:R1:W3:Y:S02]  /*14ce0*/  SYNCS.PHASECHK.TRANS64.TRYWAIT P1, [R33+URZ+0x22840], R2 ;  /* 0x02284002210075a7 */ /* 0x0022e4000802017f */
[----:B---3--:R-:W-:Y:S05]  /*14cf0*/  @!P1 NANOSLEEP.SYNCS 0x989680 ;  /* 0x009896800000995d */ /* 0x008fea0003900000 */
[----:B------:R-:W3:Y:S02]  /*14d00*/  @!P1 SYNCS.PHASECHK.TRANS64 P1, [R33+URZ+0x22840], R2 ;  /* 0x02284002210095a7 */ /* 0x000ee4000802007f */
[----:B---3--:R-:W-:Y:S05]  /*14d10*/  @!P1 BRA `(.L_x_7249) ;  /* 0xfffffffc00f09947 */ /* 0x008fea000383ffff */
[----:B------:R-:W-:Y:S05]  /*14d20*/  BRA `(.L_x_7382) ;  /* 0xffffffc0002c7947 */ /* 0x000fea000383ffff */
.L_x_7251:
[----:B---3--:R3:W4:Y:S02]  /*14d30*/  SYNCS.PHASECHK.TRANS64.TRYWAIT P1, [R5+URZ+0x22860], R0 ;  /* 0x02286000050075a7 */ /* 0x008724000802017f */
[----:B----4-:R-:W-:Y:S05]  /*14d40*/  @!P1 NANOSLEEP.SYNCS 0x989680 ;  /* 0x009896800000995d */ /* 0x010fea0003900000 */
[----:B------:R-:W4:Y:S02]  /*14d50*/  @!P1 SYNCS.PHASECHK.TRANS64 P1, [R5+URZ+0x22860], R0 ;  /* 0x02286000050095a7 */ /* 0x000f24000802007f */
[----:B----4-:R-:W-:Y:S05]  /*14d60*/  @!P1 BRA `(.L_x_7251) ;  /* 0xfffffffc00f09947 */ /* 0x010fea000383ffff */
[----:B------:R-:W-:Y:S05]  /*14d70*/  BRA `(.L_x_7383) ;  /* 0xffffffc000287947 */ /* 0x000fea000383ffff */
.L_x_7253:
[----:B----4-:R4:W0:Y:S02]  /*14d80*/  SYNCS.PHASECHK.TRANS64.TRYWAIT P1, [R33+URZ+0x22860], R2 ;  /* 0x02286002210075a7 */ /* 0x010824000802017f */
[----:B0-----:R-:W-:Y:S05]  /*14d90*/  @!P1 NANOSLEEP.SYNCS 0x989680 ;  /* 0x009896800000995d */ /* 0x001fea0003900000 */
[----:B------:R-:W0:Y:S02]  /*14da0*/  @!P1 SYNCS.PHASECHK.TRANS64 P1, [R33+URZ+0x22860], R2 ;  /* 0x02286002210095a7 */ /* 0x000e24000802007f */
[----:B0-----:R-:W-:Y:S05]  /*14db0*/  @!P1 BRA `(.L_x_7253) ;  /* 0xfffffffc00f09947 */ /* 0x001fea000383ffff */
[----:B------:R-:W-:Y:S05]  /*14dc0*/  BRA `(.L_x_7384) ;  /* 0xffffffc000247947 */ /* 0x000fea000383ffff */
.L_x_7255:
[----:B------:R0:W0:Y:S02]  /*14dd0*/  SYNCS.PHASECHK.TRANS64.TRYWAIT P1, [R5+URZ+0x22880], R0 ;  /* 0x02288000050075a7 */ /* 0x000024000802017f */
[----:B0-----:R-:W-:Y:S05]  /*14de0*/  @!P1 NANOSLEEP.SYNCS 0x989680 ;  /* 0x009896800000995d */ /* 0x001fea0003900000 */
[----:B------:R-:W0:Y:S02]  /*14df0*/  @!P1 SYNCS.PHASECHK.TRANS64 P1, [R5+URZ+0x22880], R0 ;  /* 0x02288000050095a7 */ /* 0x000e24000802007f */
[----:B0-----:R-:W-:Y:S05]  /*14e00*/  @!P1 BRA `(.L_x_7255) ;  /* 0xfffffffc00f09947 */ /* 0x001fea000383ffff */
[----:B------:R-:W-:Y:S05]  /*14e10*/  BRA `(.L_x_7385) ;  /* 0xffffffc000207947 */ /* 0x000fea000383ffff */
.L_x_7386:
        /* <DEDUP_REMOVED lines=14> */
.L_x_15844:


//--------------------- .text._ZN7cutlass13device_kernelIN5flash11enable_sm90INS1_16FlashAttnFwdSm90INS1_25CollectiveMainloopFwdSm90ILi2EN4cute5tupleIJNS5_1CILi1EEES8_S8_EEENS6_IJNS7_ILi128EEENS7_ILi160EEESA_EEELi128ENS_12float_e4m3_tEfNS_4arch4Sm90ELb0ELb0ELb0ELb1ELb1ELb1ELb0ELb1ELb1ELb1ELb0ELb0EEENS1_21CollectiveEpilogueFwdINS6_IJSA_SA_SB_EEES9_NS_10bfloat16_tESF_Li256ELb1ELb1ELb0ELb1EEENS1_36VarlenDynamicPersistentTileSchedulerILi128ELi160ELi256ELi128ELb0ELb1ELb1ELb0ELb1ELb1EEEEEEEEEvNT_6ParamsE --------------------------
	.section	.text._ZN7cutlass13device_kernelIN5flash11enable_sm90INS1_16FlashAttnFwdSm90INS1_25CollectiveMainloopFwdSm90ILi2EN4cute5tupleIJNS5_1CILi1EEES8_S8_EEENS6_IJNS7_ILi128EEENS7_ILi160EEESA_EEELi128ENS_12float_e4m3_tEfNS_4arch4Sm90ELb0ELb0ELb0ELb1ELb1ELb1ELb0ELb1ELb1ELb1ELb0ELb0EEENS1_21CollectiveEpilogueFwdINS6_IJSA_SA_SB_EEES9_NS_10bfloat16_tESF_Li256ELb1ELb1ELb0ELb1EEENS1_36VarlenDynamicPersistentTileSchedulerILi128ELi160ELi256ELi128ELb0ELb1ELb1ELb0ELb1ELb1EEEEEEEEEvNT_6ParamsE,"ax",@progbits
	.align	128
.text._ZN7cutlass13device_kernelIN5flash11enable_sm90INS1_16FlashAttnFwdSm90INS1_25CollectiveMainloopFwdSm90ILi2EN4cute5tupleIJNS5_1CILi1EEES8_S8_EEENS6_IJNS7_ILi128EEENS7_ILi160EEESA_EEELi128ENS_12float_e4m3_tEfNS_4arch4Sm90ELb0ELb0ELb0ELb1ELb1ELb1ELb0ELb1ELb1ELb1ELb0ELb0EEENS1_21CollectiveEpilogueFwdINS6_IJSA_SA_SB_EEES9_NS_10bfloat16_tESF_Li256ELb1ELb1ELb0ELb1EEENS1_36VarlenDynamicPersistentTileSchedulerILi128ELi160ELi256ELi128ELb0ELb1ELb1ELb0ELb1ELb1EEEEEEEEEvNT_6ParamsE:
        .type           _ZN7cutlass13device_kernelIN5flash11enable_sm90INS1_16FlashAttnFwdSm90INS1_25CollectiveMainloopFwdSm90ILi2EN4cute5tupleIJNS5_1CILi1EEES8_S8_EEENS6_IJNS7_ILi128EEENS7_ILi160EEESA_EEELi128ENS_12float_e4m3_tEfNS_4arch4Sm90ELb0ELb0ELb0ELb1ELb1ELb1ELb0ELb1ELb1ELb1ELb0ELb0EEENS1_21CollectiveEpilogueFwdINS6_IJSA_SA_SB_EEES9_NS_10bfloat16_tESF_Li256ELb1ELb1ELb0ELb1EEENS1_36VarlenDynamicPersistentTileSchedulerILi128ELi160ELi256ELi128ELb0ELb1ELb1ELb0ELb1ELb1EEEEEEEEEvNT_6ParamsE,@function
        .size           _ZN7cutlass13device_kernelIN5flash11enable_sm90INS1_16FlashAttnFwdSm90INS1_25CollectiveMainloopFwdSm90ILi2EN4cute5tupleIJNS5_1CILi1EEES8_S8_EEENS6_IJNS7_ILi128EEENS7_ILi160EEESA_EEELi128ENS_12float_e4m3_tEfNS_4arch4Sm90ELb0ELb0ELb0ELb1ELb1ELb1ELb0ELb1ELb1ELb1ELb0ELb0EEENS1_21CollectiveEpilogueFwdINS6_IJSA_SA_SB_EEES9_NS_10bfloat16_tESF_Li256ELb1ELb1ELb0ELb1EEENS1_36VarlenDynamicPersistentTileSchedulerILi128ELi160ELi256ELi128ELb0ELb1ELb1ELb0ELb1ELb1EEEEEEEEEvNT_6ParamsE,(.L_x_15845 - _ZN7cutlass13device_kernelIN5flash11enable_sm90INS1_16FlashAttnFwdSm90INS1_25CollectiveMainloopFwdSm90ILi2EN4cute5tupleIJNS5_1CILi1EEES8_S8_EEENS6_IJNS7_ILi128EEENS7_ILi160EEESA_EEELi128ENS_12float_e4m3_tEfNS_4arch4Sm90ELb0ELb0ELb0ELb1ELb1ELb1ELb0ELb1ELb1ELb1ELb0ELb0EEENS1_21CollectiveEpilogueFwdINS6_IJSA_SA_SB_EEES9_NS_10bfloat16_tESF_Li256ELb1ELb1ELb0ELb1EEENS1_36VarlenDynamicPersistentTileSchedulerILi128ELi160ELi256ELi128ELb0ELb1ELb1ELb0ELb1ELb1EEEEEEEEEvNT_6ParamsE)
        .other          _ZN7cutlass13device_kernelIN5flash11enable_sm90INS1_16FlashAttnFwdSm90INS1_25CollectiveMainloopFwdSm90ILi2EN4cute5tupleIJNS5_1CILi1EEES8_S8_EEENS6_IJNS7_ILi128EEENS7_ILi160EEESA_EEELi128ENS_12float_e4m3_tEfNS_4arch4Sm90ELb0ELb0ELb0ELb1ELb1ELb1ELb0ELb1ELb1ELb1ELb0ELb0EEENS1_21CollectiveEpilogueFwdINS6_IJSA_SA_SB_EEES9_NS_10bfloat16_tESF_Li256ELb1ELb1ELb0ELb1EEENS1_36VarlenDynamicPersistentTileSchedulerILi128ELi160ELi256ELi128ELb0ELb1ELb1ELb0ELb1ELb1EEEEEEEEEvNT_6ParamsE,@"STO_CUDA_ENTRY STV_DEFAULT"
_ZN7cutlass13device_kernelIN5flash11enable_sm90INS1_16FlashAttnFwdSm90INS1_25CollectiveMainloopFwdSm90ILi2EN4cute5tupleIJNS5_1CILi1EEES8_S8_EEENS6_IJNS7_ILi128EEENS7_ILi160EEESA_EEELi128ENS_12float_e4m3_tEfNS_4arch4Sm90ELb0ELb0ELb0ELb1ELb1ELb1ELb0ELb1ELb1ELb1ELb0ELb0EEENS1_21CollectiveEpilogueFwdINS6_IJSA_SA_SB_EEES9_NS_10bfloat16_tESF_Li256ELb1ELb1ELb0ELb1EEENS1_36VarlenDynamicPersistentTileSchedulerILi128ELi160ELi256ELi128ELb0ELb1ELb1ELb0ELb1ELb1EEEEEEEEEvNT_6ParamsE:
[----:B------:R-:W0:Y:S02]  /*0000*/  LDC R1, c[0x0][0x28] ;  /* 0x00000a00ff017b82 */ /* 0x000e240000000800 */
[----:B0-----:R-:W-:Y:S01]  /*0010*/  VIADD R1, R1, 0xffffffb0 ;  /* 0xffffffb001017836 */ /* 0x001fe20000000000 */
[----:B------:R-:W0:Y:S01]  /*0020*/  S2R R3, SR_TID.X ;  /* 0x0000000000037919 */ /* 0x000e220000002100 */
[----:B------:R-:W-:Y:S01]  /*0030*/  ELECT P0, URZ, PT ;  /* 0x00000000003f782f */ /* 0x000fe20003800000 */
[----:B------:R-:W-:Y:S01]  /*0040*/  BSSY B0, `(.L_x_7387) ;  /* 0x000000d000007945 */ /* 0x000fe20003800000 */
[----:B0-----:R-:W-:-:S05]  /*0050*/  SHF.R.U32.HI R0, RZ, 0x5, R3 ;  /* 0x00000005ff007819 */ /* 0x001fca0000011603 */
        /* <DEDUP_REMOVED lines=11> */
.L_x_7388:
[----:B------:R-:W-:Y:S05]  /*0110*/  BSYNC B0 ;  /* 0x0000000000007941 */ /* 0x000fea0003800000 */
.L_x_7387:
[----:B------:R-:W-:Y:S01]  /*0120*/  VOTEU.ANY UP0, P0 ;  /* 0x00000000003f7886 */ /* 0x000fe20000000100 */
[----:B------:R-:W0:Y:S01]  /*0130*/  SHFL.IDX PT, R2, R0, RZ, 0x1f ;  /* 0x00001fff00027589 */ /* 0x000e2200000e0000 */
[----:B------:R-:W-:Y:S01]  /*0140*/  UMOV UR4, 0x80 ;  /* 0x0000008000047882 */ /* 0x000fe20000000000 */
[----:B------:R-:W-:Y:S01]  /*0150*/  UMOV UR7, 0x100 ;  /* 0x0000010000077882 */ /* 0x000fe20000000000 */
[----:B------:R-:W-:Y:S01]  /*0160*/  SHF.R.U32.HI R3, RZ, 0x7, R3 ;  /* 0x00000007ff037819 */ /* 0x000fe20000011603 */
[----:B------:R-:W1:Y:S01]  /*0170*/  @UP0 S2UR UR8, SR_CgaCtaId ;  /* 0x00000000000809c3 */ /* 0x000e620000008800 */
[----:B------:R-:W-:Y:S01]  /*0180*/  @UP0 UMOV UR6, 0x400 ;  /* 0x0000040000060882 */ /* 0x000fe20000000000 */
[----:B------:R-:W-:-:S04]  /*0190*/  @UP0 UIADD3 UR4, -UR4, 0x100000, URZ ;  /* 0x0010000004040890 */ /* 0x000fc8000fffe13f */
[----:B------:R-:W-:Y:S02]  /*01a0*/  @UP0 USHF.L.U32 UR5, UR4, 0xb, URZ ;  /* 0x0000000b04050899 */ /* 0x000fe4000800063f */
[----:B------:R-:W-:Y:S01]  /*01b0*/  @UP0 USHF.L.U32 UR4, UR4, 0x1, URZ ;  /* 0x0000000104040899 */ /* 0x000fe2000800063f */
[----:B------:R-:W-:Y:S01]  /*01c0*/  VOTEU.ANY UP1, P0 ;  /* 0x00000000003f7886 */ /* 0x000fe20000020100 */
[----:B0-----:R-:W-:Y:S02]  /*01d0*/  ISETP.NE.AND P1, PT, R2, RZ, PT ;  /* 0x000000ff0200720c */ /* 0x001fe40003f25270 */
[----:B------:R0:W2:Y:S01]  /*01e0*/  SHFL.IDX PT, R2, R3, RZ, 0x1f ;  /* 0x00001fff03027589 */ /* 0x0000a200000e0000 */
[----:B-1----:R-:W-:Y:S02]  /*01f0*/  @UP0 ULEA UR8, UR8, UR6, 0x18 ;  /* 0x0000000608080291 */ /* 0x002fe4000f8ec03f */
[----:B------:R-:W-:-:S04]  /*0200*/  @UP0 UIADD3 UR6, -UR7, 0x100000, URZ ;  /* 0x0010000007060890 */ /* 0x000fc8000fffe13f */
[----:B------:R-:W-:Y:S02]  /*0210*/  @UP0 USHF.L.U32 UR7, UR6, 0xb, URZ ;  /* 0x0000000b06070899 */ /* 0x000fe4000800063f */
[----:B------:R-:W-:Y:S01]  /*0220*/  @UP0 USHF.L.U32 UR6, UR6, 0x1, URZ ;  /* 0x0000000106060899 */ /* 0x000fe2000800063f */
[----:B------:R-:W-:Y:S01]  /*0230*/  VOTEU.ANY UP0, P0 ;  /* 0x00000000003f7886 */ /* 0x000fe20000000100 */
[----:B------:R-:W1:Y:S04]  /*0240*/  FENCE.VIEW.ASYNC.S ;  /* 0x00000000000073c6 */ /* 0x000e680000000000 */
[----:B-1----:R0:W1:Y:S06]  /*0250*/  @UP0 SYNCS.EXCH.64 URZ, [UR8+0x22800], UR4 ;  /* 0x02280004083f05b2 */ /* 0x00206c0008000100 */
[----:B------:R0:W3:Y:S02]  /*0260*/  @UP1 SYNCS.EXCH.64 URZ, [UR8+0x22820], UR6 ;  /* 0x02282006083f15b2 */ /* 0x0000e40008000100 */
        /* <DEDUP_REMOVED lines=17> */
[----:B------:R0:W0:Y:S01]  /*0380*/  SYNCS.EXCH.64 URZ, [UR8+0x22848], UR6 ;  /* 0x02284806083f75b2 */ /* 0x0000220008000100 */
[----:B------:R-:W-:Y:S01]  /*0390*/  NOP ;  /* 0x0000000000007918 */ /* 0x000fe20000000000 */
.L_x_7389:
        /* <DEDUP_REMOVED lines=22> */
.L_x_7390:
        /* <DEDUP_REMOVED lines=18> */
.L_x_7391:
        /* <DEDUP_REMOVED lines=22> */
.L_x_7392:
[----:B------:R-:W5:Y:S01]  /*0780*/  SHFL.IDX PT, R4, R0, RZ, 0x1f ;  /* 0x00001fff00047589 */ /* 0x000f6200000e0000 */
[----:B------:R-:W-:Y:S01]  /*0790*/  NOP ;  /* 0x0000000000007918 */ /* 0x000fe20000000000 */
[----:B------:R-:W0:Y:S01]  /*07a0*/  S2R R3, SR_CgaCtaId ;  /* 0x0000000000037919 */ /* 0x000e220000008800 */
        /* <DEDUP_REMOVED lines=20> */
.L_x_7393:
[----:B--2---:R-:W-:Y:S01]  /*08f0*/  ISETP.NE.AND P0, PT, R2, RZ, PT ;  /* 0x000000ff0200720c */ /* 0x004fe20003f05270 */
[----:B------:R-:W-:Y:S01]  /*0900*/  IMAD.MOV.U32 R2, RZ, RZ, 0x1 ;  /* 0x00000001ff027424 */ /* 0x000fe200078e00ff */
[----:B------:R-:W-:Y:S01]  /*0910*/  NOP ;  /* 0x0000000000007918 */ /* 0x000fe20000000000 */
[----:B------:R-:W-:Y:S01]  /*0920*/  ULDC.64 UR60, c[0x0][0x208] ;  /* 0x00008200003c7ab9 */ /* 0x000fe20000000a00 */
[----:B------:R-:W-:Y:S02]  /*0930*/  BSSY B8, `(.L_x_7394) ;  /* 0x0001e5c000087945 */ /* 0x000fe40003800000 */
[----:B------:R-:W-:-:S05]  /*0940*/  SEL R2, R2, 0x2, !P0 ;  /* 0x0000000202027807 */ /* 0x000fca0004000000 */
[----:B------:R2:W-:Y:S01]  /*0950*/  STL [R1+0x20], R2 ;  /* 0x0000200201007387 */ /* 0x0005e20000100800 */
[----:B01-34-:R-:W-:Y:S06]  /*0960*/  BAR.SYNC.DEFER_BLOCKING 0x0 ;  /* 0x0000000000007b1d */ /* 0x01bfec0000010000 */
[----:B------:R-:W-:Y:S05]  /*0970*/  @!P0 BRA `(.L_x_7395) ;  /* 0x0000016800248947 */ /* 0x000fea0003800000 */
.L_x_7396:
[----:B------:R-:W-:-:S08]  /*0980*/  NOP ;  /* 0x0000000000007918 */ /* 0x000fd00000000000 */
[----:B------:R-:W0:Y:S02]  /*0990*/  USETMAXREG.TRY_ALLOC.CTAPOOL UP0, 0xe8 ;  /* 0x000000e8000079c8 */ /* 0x000e240008000600 */
[----:B0-----:R-:W-:-:S13]  /*09a0*/  PLOP3.LUT P0, PT, PT, PT, UP0, 0x80, 0x0 ;  /* 0x000000000000781c */ /* 0x001fda0003f0f008 */
[----:B------:R-:W-:Y:S05]  /*09b0*/  @!P0 BRA `(.L_x_7396) ;  /* 0xfffffffc00f08947 */ /* 0x000fea000383ffff */
[----:B------:R-:W2:Y:S01]  /*09c0*/  S2R R0, SR_TID.X ;  /* 0x0000000000007919 */ /* 0x000ea20000002100 */
[----:B------:R-:W-:Y:S01]  /*09d0*/  MOV R18, 0x400 ;  /* 0x0000040000127802 */ /* 0x000fe20000000f00 */
[----:B------:R-:W-:Y:S01]  /*09e0*/  ULDC UR4, c[0x0][0xc3c] ;  /* 0x00030f0000047ab9 */ /* 0x000fe20000000800 */
[----:B--2---:R-:W-:Y:S02]  /*09f0*/  SHF.R.U32.HI R2, RZ, 0x7, R0 ;  /* 0x00000007ff027819 */ /* 0x004fe40000011600 */
[----:B------:R-:W0:Y:S01]  /*0a00*/  S2R R0, SR_CgaCtaId ;  /* 0x0000000000007919 */ /* 0x000e220000008800 */
[----:B------:R-:W-:Y:S06]  /*0a10*/  BAR.ARV 0x8, 0x180 ;  /* 0x0206000000007b1d */ /* 0x000fec0000002000 */
[----:B------:R-:W-:-:S13]  /*0a20*/  ISETP.NE.AND P0, PT, R2, 0x1, PT ;  /* 0x000000010200780c */ /* 0x000fda0003f05270 */
[----:B------:R-:W-:Y:S08]  /*0a30*/  @!P0 BAR.ARV 0x9, 0x100 ;  /* 0x0244000000008b1d */ /* 0x000ff00000002000 */
[----:B------:R-:W-:Y:S01]  /*0a40*/  BAR.SYNC.DEFER_BLOCKING 0x5, 0x180 ;  /* 0x0146000000007b1d */ /* 0x000fe20000010000 */
[----:B0-----:R-:W-:-:S05]  /*0a50*/  LEA R18, R0, R18, 0x18 ;  /* 0x0000001200127211 */ /* 0x001fca00078ec0ff */
[----:B------:R-:W0:Y:S02]  /*0a60*/  LDS.128 R168, [R18+0x228d0] ;  /* 0x0228d00012a87984 */ /* 0x000e240000000c00 */
[----:B------:R-:W-:Y:S06]  /*0a70*/  BAR.ARV 0x4, 0x180 ;  /* 0x0106000000007b1d */ /* 0x000fec0000002000 */
[----:B0-----:R-:W-:-:S13]  /*0a80*/  ISETP.GE.AND P0, PT, R171, UR4, PT ;  /* 0x00000004ab007c0c */ /* 0x001fda000bf06270 */
[----:B------:R-:W-:Y:S05]  /*0a90*/  @P0 BRA `(.L_x_7397) ;  /* 0x000001e400140947 */ /* 0x000fea0003800000 */
[----:B------:R-:W2:Y:S01]  /*0aa0*/  LDL R12, [R1+0x20] ;  /* 0x00002000010c7983 */ /* 0x000ea20000100800 */
[----:B------:R-:W0:Y:S02]  /*0ab0*/  S2R R0, SR_TID.X ;  /* 0x0000000000007919 */ /* 0x000e240000002100 */
[----:B0-----:R-:W-:-:S05]  /*0ac0*/  VIADD R11, R0, 0xffffff80 ;  /* 0xffffff80000b7836 */ /* 0x001fca0000000000 */
[----:B------:R-:W-:-:S04]  /*0ad0*/  SHF.R.S32.HI R0, RZ, 0x1f, R11 ;  /* 0x0000001fff007819 */ /* 0x000fc8000001140b */
[----:B------:R-:W-:-:S04]  /*0ae0*/  LEA.HI R2, R0, R11, RZ, 0x7 ;  /* 0x0000000b00027211 */ /* 0x000fc800078f38ff */
[----:B------:R-:W-:-:S05]  /*0af0*/  LOP3.LUT R217, R2, 0xffffff80, RZ, 0xc0, !PT ;  /* 0xffffff8002d97812 */ /* 0x000fca00078ec0ff */
[----:B------:R-:W-:Y:S01]  /*0b00*/  IMAD.IADD R217, R11, 0x1, -R217 ;  /* 0x000000010bd97824 */ /* 0x000fe200078e0ad9 */
[----:B------:R-:W-:-:S04]  /*0b10*/  LEA.HI R4, R0, R11, RZ, 0x4 ;  /* 0x0000000b00047211 */ /* 0x000fc800078f20ff */
[----:B------:R-:W-:Y:S02]  /*0b20*/  SHF.R.S32.HI R8, RZ, 0x1f, R217 ;  /* 0x0000001fff087819 */ /* 0x000fe400000114d9 */
[----:B------:R-:W-:Y:S02]  /*0b30*/  SHF.R.S32.HI R5, RZ, 0x4, R4 ;  /* 0x00000004ff057819 */ /* 0x000fe40000011404 */
[----:B------:R-:W-:Y:S02]  /*0b40*/  LEA.HI R7, R8, R217, RZ, 0x2 ;  /* 0x000000d908077211 */ /* 0x000fe400078f10ff */
[----:B------:R-:W-:Y:S02]  /*0b50*/  LEA.HI R3, R4, R5, RZ, 0x1 ;  /* 0x0000000504037211 */ /* 0x000fe400078f08ff */
[--C-:B------:R-:W-:Y:S02]  /*0b60*/  SHF.R.S32.HI R9, RZ, 0x2, R7.reuse ;  /* 0x00000002ff097819 */ /* 0x100fe40000011407 */
[----:B------:R-:W-:-:S04]  /*0b70*/  SHF.R.S32.HI R6, RZ, 0x1f, R7 ;  /* 0x0000001fff067819 */ /* 0x000fc80000011407 */
[----:B------:R-:W-:Y:S02]  /*0b80*/  LEA.HI R10, R6, R9, RZ, 0x3 ;  /* 0x00000009060a7211 */ /* 0x000fe400078f18ff */
[----:B------:R-:W-:Y:S02]  /*0b90*/  LOP3.LUT R6, R3, 0x1ffffffe, RZ, 0xc0, !PT ;  /* 0x1ffffffe03067812 */ /* 0x000fe400078ec0ff */
[----:B------:R-:W-:Y:S02]  /*0ba0*/  LEA.HI R3, R0, R11, RZ, 0x5 ;  /* 0x0000000b00037211 */ /* 0x000fe400078f28ff */
[----:B------:R-:W-:Y:S02]  /*0bb0*/  SHF.R.S32.HI R229, RZ, 0x7, R2 ;  /* 0x00000007ffe57819 */ /* 0x000fe40000011402 */
[----:B------:R-:W-:Y:S01]  /*0bc0*/  LOP3.LUT R4, R4, 0x3fffff0, RZ, 0xc0, !PT ;  /* 0x03fffff004047812 */ /* 0x000fe200078ec0ff */
[----:B------:R-:W-:Y:S01]  /*0bd0*/  IMAD.SHL.U32 R3, R3, 0x20, RZ ;  /* 0x0000002003037824 */ /* 0x000fe200078e00ff */
[----:B------:R-:W-:-:S02]  /*0be0*/  LOP3.LUT R10, R10, 0xfffffff8, RZ, 0xc0, !PT ;  /* 0xfffffff80a0a7812 */ /* 0x000fc400078ec0ff */
[----:B------:R-:W-:Y:S02]  /*0bf0*/  LEA.HI R2, R2, R229, RZ, 0x1 ;  /* 0x000000e502027211 */ /* 0x000fe400078f08ff */
[----:B------:R-:W-:Y:S01]  /*0c00*/  LEA.HI R8, R8, R217, RZ, 0x5 ;  /* 0x000000d908087211 */ /* 0x000fe200078f28ff */
[----:B------:R-:W-:Y:S01]  /*0c10*/  IMAD.IADD R4, R11, 0x1, -R4 ;  /* 0x000000010b047824 */ /* 0x000fe200078e0a04 */
[----:B------:R-:W-:Y:S01]  /*0c20*/  LOP3.LUT R203, R3, 0xfffffc00, RZ, 0xc0, !PT ;  /* 0xfffffc0003cb7812 */ /* 0x000fe200078ec0ff */
[----:B------:R-:W-:Y:S01]  /*0c30*/  IMAD.IADD R9, R9, 0x1, -R10 ;  /* 0x0000000109097824 */ /* 0x000fe200078e0a0a */
[----:B------:R-:W-:Y:S02]  /*0c40*/  SHF.R.S32.HI R8, RZ, 0x5, R8 ;  /* 0x00000005ff087819 */ /* 0x000fe40000011408 */
[----:B------:R-:W-:Y:S02]  /*0c50*/  LOP3.LUT R2, R2, 0x3fffffe, RZ, 0xc0, !PT ;  /* 0x03fffffe02027812 */ /* 0x000fe400078ec0ff */
[----:B------:R-:W-:Y:S01]  /*0c60*/  IADD3 R6, R5, -R6, RZ ;  /* 0x8000000605067210 */ /* 0x000fe20007ffe0ff */
[----:B------:R-:W-:Y:S01]  /*0c70*/  IMAD R9, R8, 0x10, R9 ;  /* 0x0000001008097824 */ /* 0x000fe200078e0209 */
[----:B------:R-:W-:Y:S01]  /*0c80*/  LEA R3, R4, R203, 0x6 ;  /* 0x000000cb04037211 */ /* 0x000fe200078e30ff */
[----:B------:R-:W-:Y:S01]  /*0c90*/  IMAD.IADD R2, R229, 0x1, -R2 ;  /* 0x00000001e5027824 */ /* 0x000fe200078e0a02 */
[----:B------:R-:W-:-:S03]  /*0ca0*/  LOP3.LUT R10, R7, 0x7ffffffc, RZ, 0xc0, !PT ;  /* 0x7ffffffc070a7812 */ /* 0x000fc600078ec0ff */
[----:B------:R-:W-:Y:S01]  /*0cb0*/  IMAD R4, R6, 0x8, R3 ;  /* 0x0000000806047824 */ /* 0x000fe200078e0203 */
[----:B------:R-:W-:Y:S01]  /*0cc0*/  LEA R6, R2, R9, 0x6 ;  /* 0x0000000902067211 */ /* 0x000fe200078e30ff */
[----:B------:R-:W-:Y:S01]  /*0cd0*/  IMAD.MOV.U32 R5, RZ, RZ, -0x2 ;  /* 0xfffffffeff057424 */ /* 0x000fe200078e00ff */
[----:B------:R-:W-:Y:S01]  /*0ce0*/  LEA.HI R2, R0, R11, RZ, 0x2 ;  /* 0x0000000b00027211 */ /* 0x000fe200078f10ff */
[----:B------:R-:W-:-:S03]  /*0cf0*/  IMAD.IADD R10, R217, 0x1, -R10 ;  /* 0x00000001d90a7824 */ /* 0x000fc600078e0a0a */
[--C-:B------:R-:W-:Y:S01]  /*0d00*/  SHF.R.S32.HI R194, RZ, 0x2, R2.reuse ;  /* 0x00000002ffc27819 */ /* 0x100fe20000011402 */
[----:B------:R-:W-:Y:S01]  /*0d10*/  IMAD R3, R10, R5, 0xa0 ;  /* 0x000000a00a037424 */ /* 0x000fe200078e0205 */
[----:B------:R-:W-:Y:S01]  /*0d20*/  STL [R1+0x14], R4 ;  /* 0x0000140401007387 */ /* 0x000fe20000100800 */
[----:B------:R-:W-:Y:S02]  /*0d30*/  LEA.HI R0, R0, R11, RZ, 0x3 ;  /* 0x0000000b00007211 */ /* 0x000fe400078f18ff */
[----:B------:R-:W-:Y:S01]  /*0d40*/  VIADD R221, R194, 0x40 ;  /* 0x00000040c2dd7836 */ /* 0x000fe20000000000 */
[----:B------:R0:W-:Y:S01]  /*0d50*/  STL [R1+0x10], R3 ;  /* 0x0000100301007387 */ /* 0x0001e20000100800 */
[----:B------:R-:W-:Y:S02]  /*0d60*/  LOP3.LUT R228, R2, 0xfffffffc, RZ, 0xc0, !PT ;  /* 0xfffffffc02e47812 */ /* 0x000fe400078ec0ff */
[----:B------:R-:W-:Y:S02]  /*0d70*/  LOP3.LUT R209, R0, 0xfffffff8, RZ, 0xc0, !PT ;  /* 0xfffffff800d17812 */ /* 0x000fe400078ec0ff */
[----:B0-----:R-:W-:-:S02]  /*0d80*/  SHF.R.S32.HI R3, RZ, 0x1f, R2 ;  /* 0x0000001fff037819 */ /* 0x001fc40000011402 */
[----:B------:R-:W-:Y:S01]  /*0d90*/  SHF.R.S32.HI R2, RZ, 0x1f, R221 ;  /* 0x0000001fff027819 */ /* 0x000fe200000114dd */
[----:B------:R-:W-:Y:S01]  /*0da0*/  IMAD.IADD R228, R11, 0x1, -R228 ;  /* 0x000000010be47824 */ /* 0x000fe200078e0ae4 */
[----:B------:R-:W-:Y:S02]  /*0db0*/  LEA.HI R3, R3, R194, RZ, 0x3 ;  /* 0x000000c203037211 */ /* 0x000fe400078f18ff */
[----:B------:R-:W-:Y:S01]  /*0dc0*/  IADD3 R209, R11, -R209, RZ ;  /* 0x800000d10bd17210 */ /* 0x000fe20007ffe0ff */
[----:B------:R-:W-:Y:S01]  /*0dd0*/  IMAD.SHL.U32 R200, R221, 0x80, RZ ;  /* 0x00000080ddc87824 */ /* 0x000fe200078e00ff */
[----:B------:R-:W-:Y:S02]  /*0de0*/  LEA.HI R2, R2, R221, RZ, 0x3 ;  /* 0x000000dd02027211 */ /* 0x000fe400078f18ff */
[----:B------:R-:W-:Y:S02]  /*0df0*/  LOP3.LUT R3, R3, 0xfffffff8, RZ, 0xc0, !PT ;  /* 0xfffffff803037812 */ /* 0x000fe400078ec0ff */
[----:B------:R-:W-:Y:S01]  /*0e00*/  SHF.R.S32.HI R216, RZ, 0x3, R0 ;  /* 0x00000003ffd87819 */ /* 0x000fe20000011400 */
[----:B------:R-:W-:Y:S01]  /*0e10*/  IMAD.SHL.U32 R202, R209, 0x8, RZ ;  /* 0x00000008d1ca7824 */ /* 0x000fe200078e00ff */
[C---:B------:R-:W-:Y:S01]  /*0e20*/  LEA.HI R0, R228.reuse, R228, RZ, 0x1 ;  /* 0x000000e4e4007211 */ /* 0x040fe200078f08ff */
[----:B------:R-:W-:Y:S01]  /*0e30*/  IMAD.SHL.U32 R16, R228, 0x10, RZ ;  /* 0x00000010e4107824 */ /* 0x000fe200078e00ff */
[----:B------:R-:W-:Y:S01]  /*0e40*/  LOP3.LUT R200, R200, 0x380, RZ, 0xc0, !PT ;  /* 0x00000380c8c87812 */ /* 0x000fe200078ec0ff */
[----:B------:R-:W-:-:S02]  /*0e50*/  IMAD.SHL.U32 R2, R2, 0x80, RZ ;  /* 0x0000008002027824 */ /* 0x000fc400078e00ff */
[----:B------:R-:W-:Y:S01]  /*0e60*/  IMAD.IADD R204, R194, 0x1, -R3 ;  /* 0x00000001c2cc7824 */ /* 0x000fe200078e0a03 */
[----:B------:R-:W-:Y:S01]  /*0e70*/  LOP3.LUT R3, R0, 0x1ffffffe, RZ, 0xc0, !PT ;  /* 0x1ffffffe00037812 */ /* 0x000fe200078ec0ff */
[----:B------:R-:W-:Y:S01]  /*0e80*/  VIADD R208, R202, 0x40 ;  /* 0x00000040cad07836 */ /* 0x000fe20000000000 */
[----:B------:R-:W-:Y:S02]  /*0e90*/  SHF.R.S32.HI R0, RZ, 0x1f, R202 ;  /* 0x0000001fff007819 */ /* 0x000fe400000114ca */
[----:B------:R-:W-:Y:S02]  /*0ea0*/  SHF.R.U32.HI R5, RZ, 0x3, R200 ;  /* 0x00000003ff057819 */ /* 0x000fe400000116c8 */
[----:B------:R-:W-:Y:S02]  /*0eb0*/  LOP3.LUT R0, R200, 0x70, R16, 0xf8, !PT ;  /* 0x00000070c8007812 */ /* 0x000fe400078ef810 */
[----:B------:R-:W-:Y:S01]  /*0ec0*/  LOP3.LUT R205, R2, 0xfffffc00, RZ, 0xc0, !PT ;  /* 0xfffffc0002cd7812 */ /* 0x000fe200078ec0ff */
[----:B------:R-:W-:-:S03]  /*0ed0*/  IMAD.IADD R3, R228, 0x1, -R3 ;  /* 0x00000001e4037824 */ /* 0x000fc600078e0a03 */
[----:B------:R-:W-:Y:S02]  /*0ee0*/  LOP3.LUT R219, R205, R0, R5, 0xf6, !PT ;  /* 0x00000000cddb7212 */ /* 0x000fe400078ef605 */
[----:B------:R-:W-:Y:S01]  /*0ef0*/  SHF.R.S32.HI R0, RZ, 0x1f, R208 ;  /* 0x0000001fff007819 */ /* 0x000fe200000114d0 */
[----:B------:R-:W-:Y:S01]  /*0f00*/  IMAD R0, R3, 0x8, R6 ;  /* 0x0000000803007824 */ /* 0x000fe200078e0206 */
[----:B------:R0:W-:Y:S01]  /*0f10*/  STL [R1+0x8], R6 ;  /* 0x0000080601007387 */ /* 0x0001e20000100800 */
[----:B------:R-:W-:-:S03]  /*0f20*/  VIADD R227, R194, 0x80 ;  /* 0x00000080c2e37836 */ /* 0x000fc60000000000 */
[----:B------:R0:W-:Y:S02]  /*0f30*/  STL [R1+0xc], R0 ;  /* 0x00000c0001007387 */ /* 0x0001e40000100800 */
[----:B------:R-:W-:Y:S01]  /*0f40*/  SHF.R.S32.HI R4, RZ, 0x1f, R227 ;  /* 0x0000001fff047819 */ /* 0x000fe200000114e3 */
[----:B------:R-:W-:-:S03]  /*0f50*/  IMAD.SHL.U32 R22, R228, 0x8, RZ ;  /* 0x00000008e4167824 */ /* 0x000fc600078e00ff */
[----:B------:R-:W-:Y:S01]  /*0f60*/  LEA.HI R4, R4, R227, RZ, 0x3 ;  /* 0x000000e304047211 */ /* 0x000fe200078f18ff */
[----:B------:R-:W-:Y:S01]  /*0f70*/  VIADD R19, R16, 0x40 ;  /* 0x0000004010137836 */ /* 0x000fe20000000000 */
[----:B------:R-:W-:Y:S02]  /*0f80*/  SHF.L.U32 R201, R227, 0x7, RZ ;  /* 0x00000007e3c97819 */ /* 0x000fe400000006ff */
[----:B------:R-:W-:Y:S01]  /*0f90*/  IADD3 R195, R22, 0x20, RZ ;  /* 0x0000002016c37810 */ /* 0x000fe20007ffe0ff */
[----:B------:R-:W-:Y:S01]  /*0fa0*/  IMAD.SHL.U32 R4, R4, 0x80, RZ ;  /* 0x0000008004047824 */ /* 0x000fe200078e00ff */
[----:B------:R-:W-:Y:S01]  /*0fb0*/  CS2R R196, SRZ ;  /* 0x0000000000c47805 */ /* 0x000fe2000001ff00 */
[----:B------:R-:W-:Y:S01]  /*0fc0*/  IMAD.MOV.U32 R213, RZ, RZ, RZ ;  /* 0x000000ffffd57224 */ /* 0x000fe200078e00ff */
[----:B------:R-:W-:Y:S01]  /*0fd0*/  LOP3.LUT R201, R201, 0x380, RZ, 0xc0, !PT ;  /* 0x00000380c9c97812 */ /* 0x000fe200078ec0ff */
[----:B------:R-:W-:Y:S01]  /*0fe0*/  IMAD.MOV.U32 R192, RZ, RZ, RZ ;  /* 0x000000ffffc07224 */ /* 0x000fe200078e00ff */
[----:B------:R-:W-:Y:S01]  /*0ff0*/  SHF.R.S32.HI R17, RZ, 0x1f, R16 ;  /* 0x0000001fff117819 */ /* 0x000fe20000011410 */
[----:B------:R-:W-:Y:S01]  /*1000*/  IMAD.MOV.U32 R199, RZ, RZ, RZ ;  /* 0x000000ffffc77224 */ /* 0x000fe200078e00ff */
[----:B------:R-:W-:-:S02]  /*1010*/  SHF.R.S32.HI R193, RZ, 0x1f, R19 ;  /* 0x0000001fffc17819 */ /* 0x000fc40000011413 */
[----:B------:R-:W-:Y:S02]  /*1020*/  SHF.R.S32.HI R218, RZ, 0x1f, R195 ;  /* 0x0000001fffda7819 */ /* 0x000fe400000114c3 */
[----:B------:R-:W-:Y:S02]  /*1030*/  LOP3.LUT R206, R4, 0xfffffc00, RZ, 0xc0, !PT ;  /* 0xfffffc0004ce7812 */ /* 0x000fe400078ec0ff */
[----:B------:R-:W-:Y:S02]  /*1040*/  IADD3 R219, R18, R219, RZ ;  /* 0x000000db12db7210 */ /* 0x000fe40007ffe0ff */
[----:B0-2---:R-:W-:-:S07]  /*1050*/  LOP3.LUT R198, R12, 0x1, RZ, 0xfc, !PT ;  /* 0x000000010cc67812 */ /* 0x005fce00078efcff */
.L_x_7561:
[----:B0--3--:R-:W0:Y:S02]  /*1060*/  LDC.64 R2, c[0x0][0xc88] ;  /* 0x00032200ff027b82 */ /* 0x009e240000000a00 */
        /* <DEDUP_REMOVED lines=8> */
[----:B------:R-:W-:Y:S01]  /*10f0*/  ISETP.NE.U32.AND P0, PT, RZ, UR6, PT ;  /* 0x00000006ff007c0c */ /* 0x000fe2000bf05070 */
[----:B------:R-:W-:Y:S01]  /*1100*/  IMAD.MOV.U32 R87, RZ, RZ, RZ ;  /* 0x000000ffff577224 */ /* 0x000fe200078e00ff */
[----:B------:R-:W-:-:S02]  /*1110*/  ISETP.NE.AND.EX P1, PT, RZ, UR5, PT, P1 ;  /* 0x00000005ff007c0c */ /* 0x000fc4000bf25310 */
[----:B------:R-:W-:Y:S02]  /*1120*/  ISETP.NE.AND.EX P0, PT, RZ, UR7, PT, P0 ;  /* 0x00000007ff007c0c */ /* 0x000fe4000bf05300 */
[----:B--2---:R-:W-:Y:S01]  /*1130*/  SHF.R.S32.HI R214, RZ, 0x1f, R207 ;  /* 0x0000001fffd67819 */ /* 0x004fe200000114cf */
[----:B------:R-:W-:-:S08]  /*1140*/  IMAD.SHL.U32 R211, R207, 0x4, RZ ;  /* 0x00000004cfd37824 */ /* 0x000fd000078e00ff */
[C---:B------:R-:W-:Y:S02]  /*1150*/  @P1 LEA R4, P2, R207.reuse, UR4, 0x2 ;  /* 0x00000004cf041c11 */ /* 0x040fe4000f8410ff */
[C-C-:B------:R-:W-:Y:S02]  /*1160*/  SHF.L.U64.HI R212, R207.reuse, 0x2, R214.reuse ;  /* 0x00000002cfd47819 */ /* 0x140fe400000102d6 */
[----:B----4-:R-:W-:Y:S02]  /*1170*/  @P1 LEA.HI.X R5, R207, UR5, R214, 0x2, P2 ;  /* 0x00000005cf051c11 */ /* 0x010fe400090f14d6 */
[----:B------:R-:W-:Y:S01]  /*1180*/  ISETP.NE.U32.AND P2, PT, RZ, UR8, PT ;  /* 0x00000008ff007c0c */ /* 0x000fe2000bf45070 */
[----:B------:R-:W-:Y:S01]  /*1190*/  ULDC UR4, c[0x0][0x288] ;  /* 0x0000a20000047ab9 */ /* 0x000fe20000000800 */
[----:B------:R-:W-:Y:S01]  /*11a0*/  IADD3 R6, P3, R211, UR6, RZ ;  /* 0x00000006d3067c10 */ /* 0x000fe2000ff7e0ff */
[----:B------:R0:W5:Y:S01]  /*11b0*/  @P1 LDG.E R9, desc[UR60][R4.64] ;  /* 0x0000003c04091981 */ /* 0x000162000c1e1900 */
[----:B------:R-:W-:-:S02]  /*11c0*/  ISETP.NE.AND.EX P2, PT, RZ, UR9, PT, P2 ;  /* 0x00000009ff007c0c */ /* 0x000fc4000bf45320 */
[----:B------:R-:W-:Y:S01]  /*11d0*/  MOV R25, UR4 ;  /* 0x0000000400197c02 */ /* 0x000fe20008000f00 */
[----:B------:R-:W-:Y:S01]  /*11e0*/  ULDC.64 UR4, c[0x0][0x418] ;  /* 0x0001060000047ab9 */ /* 0x000fe20000000a00 */
[----:B------:R-:W-:-:S05]  /*11f0*/  IADD3.X R7, R212, UR7, RZ, P3, !PT ;  /* 0x00000007d4077c10 */ /* 0x000fca0009ffe4ff */
[----:B------:R0:W5:Y:S04]  /*1200*/  @P0 LDG.E R87, desc[UR60][R6.64] ;  /* 0x0000003c06570981 */ /* 0x000168000c1e1900 */
[----:B------:R-:W-:-:S04]  /*1210*/  @P2 IADD3 R2, P1, R211, UR8, RZ ;  /* 0x00000008d3022c10 */ /* 0x000fc8000ff3e0ff */
        /* <DEDUP_REMOVED lines=22> */
.L_x_7398:
[----:B------:R-:W-:Y:S01]  /*1380*/  ULDC.64 UR4, c[0x0][0xa20] ;  /* 0x0002880000047ab9 */ /* 0x000fe20000000a00 */
[----:B------:R-:W-:Y:S01]  /*1390*/  MOV R215, R169 ;  /* 0x000000a900d77202 */ /* 0x000fe20000000f00 */
        /* <DEDUP_REMOVED lines=8> */
.L_x_7399:
[----:B------:R-:W-:Y:S05]  /*1420*/  @!P0 BRA `(.L_x_7400) ;  /* 0x00000000000c8947 */ /* 0x000fea0003800000 */
[----:B------:R-:W2:Y:S04]  /*1430*/  LDG.E R3, desc[UR60][R6.64] ;  /* 0x0000003c06037981 */ /* 0x000ea8000c1e1900 */
[----:B------:R-:W2:Y:S02]  /*1440*/  LDG.E R28, desc[UR60][R6.64+0x4] ;  /* 0x0000043c061c7981 */ /* 0x000ea4000c1e1900 */
[----:B--2---:R-:W-:-:S07]  /*1450*/  IMAD.IADD R28, R28, 0x1, -R3 ;  /* 0x000000011c1c7824 */ /* 0x004fce00078e0a03 */
.L_x_7400:
        /* <DEDUP_REMOVED lines=8> */
[----:B------:R0:W2:Y:S01]  /*14e0*/  @P0 LDG.E R7, desc[UR60][R2.64+0x4] ;  /* 0x0000043c02070981 */ /* 0x0000a2000c1e1900 */
[----:B------:R-:W-:Y:S01]  /*14f0*/  ISETP.NE.U32.AND P1, PT, RZ, UR4, PT ;  /* 0x00000004ff007c0c */ /* 0x000fe2000bf25070 */
[----:B------:R-:W-:-:S03]  /*1500*/  IMAD.MOV.U32 R24, RZ, RZ, R28 ;  /* 0x000000ffff187224 */ /* 0x000fc600078e001c */
[----:B------:R-:W-:Y:S01]  /*1510*/  ISETP.NE.AND.EX P1, PT, RZ, UR5, PT, P1 ;  /* 0x00000005ff007c0c */ /* 0x000fe2000bf25310 */
[----:B0-----:R-:W-:-:S12]  /*1520*/  IMAD.MOV R2, RZ, RZ, -R9 ;  /* 0x000000ffff027224 */ /* 0x001fd800078e0a09 */
[----:B------:R-:W-:-:S04]  /*1530*/  @P1 IADD3 R4, P2, R211, UR4, RZ ;  /* 0x00000004d3041c10 */ /* 0x000fc8000ff5e0ff */
[----:B------:R-:W-:Y:S02]  /*1540*/  @P1 IADD3.X R5, R212, UR5, RZ, P2, !PT ;  /* 0x00000005d4051c10 */ /* 0x000fe400097fe4ff */
[----:B------:R-:W-:-:S03]  /*1550*/  VIMNMX R2, RZ, R2, !PT ;  /* 0x00000002ff027248 */ /* 0x000fc60007fe0100 */
[----:B------:R0:W5:Y:S01]  /*1560*/  @P1 LDG.E R24, desc[UR60][R4.64] ;  /* 0x0000003c04181981 */ /* 0x000162000c1e1900 */
[----:B--2---:R-:W-:-:S05]  /*1570*/  @P0 IADD3 R48, -R0, R7, RZ ;  /* 0x0000000700300210 */ /* 0x004fca0007ffe1ff */
[----:B------:R-:W-:-:S04]  /*1580*/  IMAD.IADD R72, R9, 0x1, R48 ;  /* 0x0000000109487824 */ /* 0x000fc800078e0230 */
[----:B------:R-:W-:-:S04]  /*1590*/  VIADD R0, R72, 0x9f ;  /* 0x0000009f48007836 */ /* 0x000fc80000000000 */
[----:B------:R-:W-:-:S05]  /*15a0*/  IMAD.HI R0, R0, 0x66666667, RZ ;  /* 0x6666666700007827 */ /* 0x000fca00078e02ff */
[----:B------:R-:W-:-:S04]  /*15b0*/  SHF.R.U32.HI R3, RZ, 0x1f, R0 ;  /* 0x0000001fff037819 */ /* 0x000fc80000011600 */
[----:B------:R-:W-:-:S05]  /*15c0*/  LEA.HI.SX32 R120, R0, R3, 0x1a ;  /* 0x0000000300787211 */ /* 0x000fca00078fd2ff */
[----:B------:R-:W-:-:S05]  /*15d0*/  IMAD R3, R120, 0xa0, -R9 ;  /* 0x000000a078037824 */ /* 0x000fca00078e0a09 */
[----:B0-----:R-:W-:-:S04]  /*15e0*/  VIMNMX R5, R3, R48, PT ;  /* 0x0000003003057248 */ /* 0x001fc80003fe0100 */
        /* <DEDUP_REMOVED lines=24> */
[----:B------:R-:W-:Y:S01]  /*1770*/  IMAD.U32 R6, RZ, RZ, UR4 ;  /* 0x00000004ff067e24 */ /* 0x000fe2000f8e00ff */
[----:B------:R-:W-:Y:S01]  /*1780*/  MOV R13, RZ ;  /* 0x000000ff000d7202 */ /* 0x000fe20000000f00 */
[----:B------:R-:W-:-:S02]  /*1790*/  IMAD.U32 R11, RZ, RZ, UR7 ;  /* 0x00000007ff0b7e24 */ /* 0x000fc4000f8e00ff */
[----:B------:R-:W-:Y:S02]  /*17a0*/  IMAD.MOV.U32 R8, RZ, RZ, 0x70 ;  /* 0x00000070ff087424 */ /* 0x000fe400078e00ff */
[----:B0-----:R-:W-:-:S07]  /*17b0*/  IMAD.MOV.U32 R12, RZ, RZ, 0x1 ;  /* 0x00000001ff0c7424 */ /* 0x001fce00078e00ff */
[----:B------:R-:W-:-:S07]  /*17c0*/  LEPC R20, `(.L_x_7403) ;  /* 0x000000001014794e */ /* 0x000fce0000000000 */
[----:B-1---5:R-:W-:Y:S05]  /*17d0*/  CALL.ABS.NOINC R14 ;  /* 0x000000000e007343 */ /* 0x022fea0003c00000 */
.L_x_7403:
[----:B------:R-:W-:Y:S05]  /*17e0*/  BSYNC B6 ;  /* 0x0000000000067941 */ /* 0x000fea0003800000 */
.L_x_7402:
        /* <DEDUP_REMOVED lines=20> */
.L_x_7405:
[----:B------:R-:W-:Y:S05]  /*1930*/  BSYNC B6 ;  /* 0x0000000000067941 */ /* 0x000fea0003800000 */
.L_x_7404:
[----:B------:R-:W-:Y:S01]  /*1940*/  ULDC.64 UR4, c[0x0][0x9f8] ;  /* 0x00027e0000047ab9 */ /* 0x000fe20000000a00 */
[----:B------:R-:W0:Y:S01]  /*1950*/  LDC.64 R52, c[0x0][0x3f8] ;  /* 0x0000fe00ff347b82 */ /* 0x000e220000000a00 */
[----:B------:R-:W-:-:S04]  /*1960*/  ISETP.NE.U32.AND P0, PT, RZ, UR4, PT ;  /* 0x00000004ff007c0c */ /* 0x000fc8000bf05070 */
[----:B------:R-:W-:-:S03]  /*1970*/  ISETP.NE.AND.EX P0, PT, RZ, UR5, PT, P0 ;  /* 0x00000005ff007c0c */ /* 0x000fc6000bf05300 */
[----:B------:R-:W1:Y:S08]  /*1980*/  LDC.64 R58, c[0x0][0x408] ;  /* 0x00010200ff3a7b82 */ /* 0x000e700000000a00 */
[----:B------:R-:W2:Y:S02]  /*1990*/  LDC R71, c[0x0][0x3f4] ;  /* 0x0000fd00ff477b82 */ /* 0x000ea40000000800 */
[----:B------:R-:W-:-:S04]  /*19a0*/  @P0 IADD3 R4, P1, R211, UR4, RZ ;  /* 0x00000004d3040c10 */ /* 0x000fc8000ff3e0ff */
[----:B------:R-:W-:-:S05]  /*19b0*/  @P0 IADD3.X R5, R212, UR5, RZ, P1, !PT ;  /* 0x00000005d4050c10 */ /* 0x000fca0008ffe4ff */
[----:B------:R3:W4:Y:S01]  /*19c0*/  @P0 LDG.E R27, desc[UR60][R4.64] ;  /* 0x0000003c041b0981 */ /* 0x000722000c1e1900 */
[----:B------:R-:W-:Y:S01]  /*19d0*/  SHF.R.S32.HI R3, RZ, 0x1f, R194 ;  /* 0x0000001fff037819 */ /* 0x000fe200000114c2 */
[----:B------:R-:W-:Y:S01]  /*19e0*/  IMAD.SHL.U32 R82, R204, 0x80, RZ ;  /* 0x00000080cc527824 */ /* 0x000fe200078e00ff */
[----:B------:R-:W-:Y:S01]  /*19f0*/  SHF.R.S32.HI R23, RZ, 0x1f, R22 ;  /* 0x0000001fff177819 */ /* 0x000fe20000011416 */
[----:B------:R-:W2:Y:S01]  /*1a00*/  S2R R30, SR_TID.X ;  /* 0x00000000001e7919 */ /* 0x000ea20000002100 */
[-C--:B0-----:R-:W-:Y:S01]  /*1a10*/  IMAD.WIDE.U32 R8, R194, R52.reuse, R16 ;  /* 0x00000034c2087225 */ /* 0x081fe200078e0010 */
[----:B------:R-:W-:Y:S02]  /*1a20*/  SHF.R.U32.HI R77, RZ, 0x3, R201 ;  /* 0x00000003ff4d7819 */ /* 0x000fe400000116c9 */
[----:B------:R-:W-:Y:S01]  /*1a30*/  LOP3.LUT R82, R82, 0x380, RZ, 0xc0, !PT ;  /* 0x0000038052527812 */ /* 0x000fe200078ec0ff */
[C---:B------:R-:W-:Y:S01]  /*1a40*/  IMAD R0, R3.reuse, R52, RZ ;  /* 0x0000003403007224 */ /* 0x040fe200078e02ff */
[----:B------:R-:W-:Y:S01]  /*1a50*/  SHF.L.U64.HI R86, R52, 0x6, R53 ;  /* 0x0000000634567819 */ /* 0x000fe20000010235 */
[-C--:B-1----:R-:W-:Y:S01]  /*1a60*/  IMAD R3, R3, R58.reuse, RZ ;  /* 0x0000003a03037224 */ /* 0x082fe200078e02ff */
[----:B------:R-:W-:Y:S01]  /*1a70*/  SHF.R.U32.HI R76, RZ, 0x3, R82 ;  /* 0x00000003ff4c7819 */ /* 0x000fe20000011652 */
[----:B---3--:R-:W-:Y:S01]  /*1a80*/  IMAD.WIDE.U32 R4, R194, R58, R22 ;  /* 0x0000003ac2047225 */ /* 0x008fe200078e0016 */
[----:B--2---:R-:W-:-:S02]  /*1a90*/  ISETP.GE.AND P0, PT, R16, R71, PT ;  /* 0x000000471000720c */ /* 0x004fc40003f06270 */
[----:B------:R-:W-:Y:S01]  /*1aa0*/  SHF.L.U64.HI R85, R52, 0x7, R53 ;  /* 0x0000000734557819 */ /* 0x000fe20000010235 */
[C---:B------:R-:W-:Y:S01]  /*1ab0*/  IMAD R15, R194.reuse, R59, R3 ;  /* 0x0000003bc20f7224 */ /* 0x040fe200078e0203 */
[----:B------:R-:W-:Y:S01]  /*1ac0*/  SEL R3, R71, RZ, P0 ;  /* 0x000000ff47037207 */ /* 0x000fe20000000000 */
[----:B------:R-:W-:Y:S01]  /*1ad0*/  IMAD R13, R194, R53, R0 ;  /* 0x00000035c20d7224 */ /* 0x000fe200078e0200 */
[----:B------:R-:W-:Y:S01]  /*1ae0*/  SHF.L.U64.HI R81, R58, 0x6, R59 ;  /* 0x000000063a517819 */ /* 0x000fe2000001023b */
[----:B------:R-:W-:Y:S01]  /*1af0*/  IMAD.WIDE.U32 R6, R194, R52, R22 ;  /* 0x00000034c2067225 */ /* 0x000fe200078e0016 */
[----:B------:R-:W-:Y:S02]  /*1b00*/  IADD3 R5, R5, R15, RZ ;  /* 0x0000000f05057210 */ /* 0x000fe40007ffe0ff */
[----:B------:R-:W-:Y:S01]  /*1b10*/  SHF.L.U64.HI R80, R58, 0x7, R59 ;  /* 0x000000073a507819 */ /* 0x000fe2000001023b */
[----:B------:R-:W-:Y:S01]  /*1b20*/  IMAD.IADD R3, R16, 0x1, R3 ;  /* 0x0000000110037824 */ /* 0x000fe200078e0203 */
[----:B------:R-:W-:Y:S01]  /*1b30*/  SHF.L.U32 R79, R58, 0x6, RZ ;  /* 0x000000063a4f7819 */ /* 0x000fe200000006ff */
[----:B------:R-:W-:Y:S01]  /*1b40*/  IMAD.IADD R7, R7, 0x1, R13 ;  /* 0x0000000107077824 */ /* 0x000fe200078e020d */
[----:B------:R-:W-:Y:S01]  /*1b50*/  LOP3.LUT P1, RZ, R204, 0x4, RZ, 0xc0, !PT ;  /* 0x00000004ccff7812 */ /* 0x000fe2000782c0ff */
[----:B------:R-:W-:Y:S01]  /*1b60*/  IMAD.IADD R9, R13, 0x1, R9 ;  /* 0x000000010d097824 */ /* 0x000fe200078e0209 */
[----:B------:R-:W-:Y:S01]  /*1b70*/  SHF.R.S32.HI R0, RZ, 0x1f, R3 ;  /* 0x0000001fff007819 */ /* 0x000fe20000011403 */
[----:B-----5:R-:W-:Y:S01]  /*1b80*/  IMAD.WIDE.U32 R54, R24, R58, R4 ;  /* 0x0000003a18367225 */ /* 0x020fe200078e0004 */
[----:B------:R-:W-:-:S02]  /*1b90*/  SHF.R.S32.HI R13, RZ, 0x1f, R24 ;  /* 0x0000001fff0d7819 */ /* 0x000fc40000011418 */
[--C-:B------:R-:W-:Y:S01]  /*1ba0*/  LOP3.LUT R5, R82, 0x30, R16.reuse, 0xf8, !PT ;  /* 0x0000003052057812 */ /* 0x100fe200078ef810 */
[----:B------:R-:W-:Y:S01]  /*1bb0*/  IMAD.WIDE.U32 R10, R194, R58, R16 ;  /* 0x0000003ac20a7225 */ /* 0x000fe200078e0010 */
[----:B------:R-:W-:Y:S02]  /*1bc0*/  SHF.R.U32.HI R30, RZ, 0x7, R30 ;  /* 0x00000007ff1e7819 */ /* 0x000fe4000001161e */
[----:B------:R-:W-:Y:S01]  /*1bd0*/  LEA.HI R3, R0, R3, RZ, 0x4 ;  /* 0x0000000300037211 */ /* 0x000fe200078f20ff */
[-C--:B------:R-:W-:Y:S01]  /*1be0*/  IMAD R0, R13, R52.reuse, RZ ;  /* 0x000000340d007224 */ /* 0x080fe200078e02ff */
[----:B------:R-:W-:Y:S01]  /*1bf0*/  ISETP.NE.AND P6, PT, R30, 0x1, PT ;  /* 0x000000011e00780c */ /* 0x000fe20003fc5270 */
[----:B------:R-:W-:Y:S01]  /*1c00*/  IMAD.WIDE.U32 R20, R24, R52, R6 ;  /* 0x0000003418147225 */ /* 0x000fe200078e0006 */
[----:B------:R-:W-:Y:S02]  /*1c10*/  LOP3.LUT R68, R5, R76, RZ, 0x3c, !PT ;  /* 0x0000004c05447212 */ /* 0x000fe400078e3cff */
[--C-:B------:R-:W-:Y:S01]  /*1c20*/  LOP3.LUT R5, R82, 0x70, R3.reuse, 0xf8, !PT ;  /* 0x0000007052057812 */ /* 0x100fe200078ef803 */
[----:B------:R-:W-:Y:S01]  /*1c30*/  VIADD R74, R30, 0x8 ;  /* 0x000000081e4a7836 */ /* 0x000fe20000000000 */
[----:B------:R-:W-:Y:S01]  /*1c40*/  LOP3.LUT R4, R200, 0x70, R3, 0xf8, !PT ;  /* 0x00000070c8047812 */ /* 0x000fe200078ef803 */
[----:B------:R-:W-:Y:S01]  /*1c50*/  IMAD.IADD R11, R15, 0x1, R11 ;  /* 0x000000010f0b7824 */ /* 0x000fe200078e020b */
[----:B------:R-:W-:Y:S01]  /*1c60*/  LOP3.LUT R6, R201, 0x70, R3, 0xf8, !PT ;  /* 0x00000070c9067812 */ /* 0x000fe200078ef803 */
[----:B------:R-:W-:Y:S01]  /*1c70*/  IMAD R13, R13, R58, RZ ;  /* 0x0000003a0d0d7224 */ /* 0x000fe200078e02ff */
[----:B------:R-:W-:Y:S01]  /*1c80*/  SHF.R.U32.HI R30, RZ, 0x3, R200 ;  /* 0x00000003ff1e7819 */ /* 0x000fe200000116c8 */
[----:B------:R-:W-:Y:S01]  /*1c90*/  IMAD R15, R24, R53, R0 ;  /* 0x00000035180f7224 */ /* 0x000fe200078e0200 */
[----:B------:R-:W-:Y:S01]  /*1ca0*/  LOP3.LUT R0, R5, R76, RZ, 0x3c, !PT ;  /* 0x0000004c05007212 */ /* 0x000fe200078e3cff */
[----:B------:R-:W-:Y:S05]  /*1cb0*/  @!P6 WARPSYNC.ALL ;  /* 0x000000000000e948 */ /* 0x000fea0003800000 */
[----:B------:R-:W-:Y:S01]  /*1cc0*/  IMAD R29, R53, 0xa0, RZ ;  /* 0x000000a0351d7824 */ /* 0x000fe200078e02ff */
[----:B------:R-:W-:Y:S01]  /*1cd0*/  ULDC UR4, c[0x0][0x2f4] ;  /* 0x0000bd0000047ab9 */ /* 0x000fe20000000800 */
[----:B------:R-:W-:Y:S01]  /*1ce0*/  IMAD.SHL.U32 R84, R52, 0x40, RZ ;  /* 0x0000004034547824 */ /* 0x000fe200078e00ff */
[----:B------:R-:W-:Y:S01]  /*1cf0*/  LOP3.LUT R4, R4, R30, RZ, 0x3c, !PT ;  /* 0x0000001e04047212 */ /* 0x000fe200078e3cff */
[----:B------:R-:W-:Y:S01]  /*1d00*/  IMAD.SHL.U32 R83, R52, 0x80, RZ ;  /* 0x0000008034537824 */ /* 0x000fe200078e00ff */
[----:B------:R-:W-:Y:S01]  /*1d10*/  LOP3.LUT R5, R6, R77, RZ, 0x3c, !PT ;  /* 0x0000004d06057212 */ /* 0x000fe200078e3cff */
[----:B------:R-:W-:Y:S01]  /*1d20*/  IMAD.WIDE.U32 R50, R24, R52, R8 ;  /* 0x0000003418327225 */ /* 0x000fe200078e0008 */
[----:B------:R-:W-:-:S02]  /*1d30*/  LOP3.LUT R62, R3, 0xfffffff0, RZ, 0xc0, !PT ;  /* 0xfffffff0033e7812 */ /* 0x000fc400078ec0ff */
[----:B------:R-:W-:Y:S01]  /*1d40*/  ISETP.GE.AND P2, PT, R19, UR4, PT ;  /* 0x0000000413007c0c */ /* 0x000fe2000bf46270 */
[----:B------:R-:W-:Y:S01]  /*1d50*/  IMAD.WIDE.U32 R52, R52, 0xa0, RZ ;  /* 0x000000a034347825 */ /* 0x000fe200078e00ff */
[----:B------:R-:W-:Y:S02]  /*1d60*/  SHF.R.S32.HI R63, RZ, 0x4, R3 ;  /* 0x00000004ff3f7819 */ /* 0x000fe40000011403 */
[----:B------:R-:W-:Y:S01]  /*1d70*/  SHF.R.S32.HI R75, RZ, 0x1f, R170 ;  /* 0x0000001fff4b7819 */ /* 0x000fe200000114aa */
[----:B------:R-:W-:Y:S01]  /*1d80*/  IMAD R13, R24, R59, R13 ;  /* 0x0000003b180d7224 */ /* 0x000fe200078e020d */
[----:B------:R-:W-:Y:S01]  /*1d90*/  IADD3 R70, R53, R29, RZ ;  /* 0x0000001d35467210 */ /* 0x000fe20007ffe0ff */
[----:B------:R-:W-:Y:S01]  /*1da0*/  IMAD R69, R59, 0xa0, RZ ;  /* 0x000000a03b457824 */ /* 0x000fe200078e02ff */
[----:B------:R-:W-:Y:S01]  /*1db0*/  ISETP.GE.AND P1, PT, R16, UR4, PT ;  /* 0x0000000410007c0c */ /* 0x000fe2000bf26270 */
[----:B------:R-:W-:Y:S01]  /*1dc0*/  IMAD.SHL.U32 R78, R58, 0x80, RZ ;  /* 0x000000803a4e7824 */ /* 0x000fe200078e00ff */
[----:B------:R-:W-:Y:S01]  /*1dd0*/  IADD3 R65, R55, R13, RZ ;  /* 0x0000000d37417210 */ /* 0x000fe20007ffe0ff */
[----:B------:R-:W-:Y:S01]  /*1de0*/  IMAD.WIDE.U32 R56, R24, R58, R10 ;  /* 0x0000003a18387225 */ /* 0x000fe200078e000a */
[----:B------:R-:W-:-:S02]  /*1df0*/  P2R R89, PR, RZ, 0x4 ;  /* 0x00000004ff597803 */ /* 0x000fc40000000000 */
[----:B------:R-:W-:Y:S01]  /*1e00*/  SHF.R.S32.HI R60, RZ, 0x1f, R62 ;  /* 0x0000001fff3c7819 */ /* 0x000fe2000001143e */
[----:B------:R-:W-:-:S04]  /*1e10*/  IMAD.WIDE.U32 R58, R58, 0xa0, RZ ;  /* 0x000000a03a3a7825 */ /* 0x000fc800078e00ff */
[----:B------:R-:W-:Y:S02]  /*1e20*/  IMAD.IADD R49, R203, 0x1, R0 ;  /* 0x00000001cb317824 */ /* 0x000fe400078e0200 */
[----:B------:R-:W-:Y:S02]  /*1e30*/  IMAD.IADD R87, R87, 0x1, R28 ;  /* 0x0000000157577824 */ /* 0x000fe400078e021c */
[----:B------:R-:W-:Y:S02]  /*1e40*/  IMAD R73, R228, 0x40, R194 ;  /* 0x00000040e4497824 */ /* 0x000fe400078e02c2 */
[----:B------:R-:W-:Y:S02]  /*1e50*/  IMAD.SHL.U32 R71, R71, 0x2, RZ ;  /* 0x0000000247477824 */ /* 0x000fe400078e00ff */
[----:B------:R-:W-:Y:S02]  /*1e60*/  IMAD.IADD R69, R59, 0x1, R69 ;  /* 0x000000013b457824 */ /* 0x000fe400078e0245 */
[----:B------:R-:W-:-:S02]  /*1e70*/  IMAD.IADD R68, R203, 0x1, R68 ;  /* 0x00000001cb447824 */ /* 0x000fc400078e0244 */
[----:B------:R-:W-:Y:S02]  /*1e80*/  IMAD.IADD R67, R21, 0x1, R15 ;  /* 0x0000000115437824 */ /* 0x000fe400078e020f */
[----:B------:R-:W-:Y:S02]  /*1e90*/  IMAD.IADD R66, R15, 0x1, R51 ;  /* 0x000000010f427824 */ /* 0x000fe400078e0233 */
[----:B------:R-:W-:Y:S02]  /*1ea0*/  IMAD.IADD R64, R13, 0x1, R57 ;  /* 0x000000010d407824 */ /* 0x000fe400078e0239 */
[----:B------:R-:W-:Y:S02]  /*1eb0*/  IMAD.IADD R3, R205, 0x1, R4 ;  /* 0x00000001cd037824 */ /* 0x000fe400078e0204 */
[----:B------:R-:W-:Y:S01]  /*1ec0*/  IMAD.IADD R0, R206, 0x1, R5 ;  /* 0x00000001ce007824 */ /* 0x000fe200078e0205 */
[----:B----4-:R-:W-:Y:S01]  /*1ed0*/  SHF.R.S32.HI R61, RZ, 0x1f, R27 ;  /* 0x0000001fff3d7819 */ /* 0x010fe2000001141b */
[----:B------:R-:W-:Y:S06]  /*1ee0*/  @!P6 BAR.SYNC.DEFER_BLOCKING 0x9, 0x100 ;  /* 0x024400000000eb1d */ /* 0x000fec0000010000 */
.L_x_7480:
[----:B------:R-:W0:Y:S01]  /*1ef0*/  LDC R94, c[0x0][0x430] ;  /* 0x00010c00ff5e7b82 */ /* 0x000e220000000800 */
[----:B------:R-:W-:Y:S02]  /*1f00*/  IADD3 R2, R2, -0x1, RZ ;  /* 0xffffffff02027810 */ /* 0x000fe40007ffe0ff */
[----:B------:R-:W-:-:S03]  /*1f10*/  MOV R93, RZ ;  /* 0x000000ff005d7202 */ /* 0x000fc60000000f00 */
[----:B------:R-:W-:Y:S02]  /*1f20*/  IMAD R8, R2, 0xa0, R73 ;  /* 0x000000a002087824 */ /* 0x000fe400078e0249 */
[----:B------:R-:W1:Y:S02]  /*1f30*/  LDC R105, c[0x0][0x3f4] ;  /* 0x0000fd00ff697b82 */ /* 0x000e640000000800 */
[----:B------:R-:W-:Y:S01]  /*1f40*/  IMAD.IADD R11, R87, 0x1, R8 ;  /* 0x00000001570b7824 */ /* 0x000fe200078e0208 */
[----:B------:R-:W-:-:S03]  /*1f50*/  ISETP.GE.AND P2, PT, R8, R48, PT ;  /* 0x000000300800720c */ /* 0x000fc60003f46270 */
[----:B------:R-:W-:Y:S01]  /*1f60*/  IMAD.MOV.U32 R9, RZ, RZ, R11 ;  /* 0x000000ffff097224 */ /* 0x000fe200078e000b */
[----:B------:R-:W-:Y:S02]  /*1f70*/  ISETP.GT.OR P2, PT, R73, 0x9f, P2 ;  /* 0x0000009f4900780c */ /* 0x000fe40001744670 */
[----:B0-----:R-:W-:-:S11]  /*1f80*/  ISETP.NE.AND P3, PT, R94, 0x1, PT ;  /* 0x000000015e00780c */ /* 0x001fd60003f65270 */
[----:B------:R-:W0:Y:S08]  /*1f90*/  @!P2 LDC.64 R6, c[0x0][0x428] ;  /* 0x00010a00ff06ab82 */ /* 0x000e300000000a00 */
[----:B--2---:R-:W2:Y:S08]  /*1fa0*/  @!P2 LDC.64 R12, c[0x0][0x418] ;  /* 0x00010600ff0cab82 */ /* 0x004eb00000000a00 */
[----:B------:R-:W3:Y:S08]  /*1fb0*/  @P3 LDC R4, c[0x0][0x434] ;  /* 0x00010d00ff043b82 */ /* 0x000ef00000000800 */
[----:B----4-:R-:W4:Y:S01]  /*1fc0*/  @P3 LDC R5, c[0x0][0x438] ;  /* 0x00010e00ff053b82 */ /* 0x010f220000000800 */
        /* <DEDUP_REMOVED lines=10> */
[----:B------:R-:W-:-:S03]  /*2070*/  LOP3.LUT P4, RZ, R204, 0x4, RZ, 0xc0, !PT ;  /* 0x00000004ccff7812 */ /* 0x000fc6000788c0ff */
[----:B------:R0:W5:Y:S01]  /*2080*/  @!P2 LDG.E R93, desc[UR60][R6.64] ;  /* 0x0000003c065da981 */ /* 0x000162000c1e1900 */
[----:B------:R-:W-:Y:S01]  /*2090*/  ISETP.GT.AND P2, PT, R2, R26, PT ;  /* 0x0000001a0200720c */ /* 0x000fe20003f44270 */
[----:B------:R-:W-:Y:S01]  /*20a0*/  IMAD R5, R192, 0x5000, R68 ;  /* 0x00005000c0057824 */ /* 0x000fe200078e0244 */
[----:B------:R-:W-:Y:S05]  /*20b0*/  YIELD ;  /* 0x0000000000007946 */ /* 0x000fea0003800000 */
[----:B------:R-:W-:Y:S01]  /*20c0*/  P2R R90, PR, RZ, 0x4 ;  /* 0x00000004ff5a7803 */ /* 0x000fe20000000000 */
[----:B------:R-:W-:Y:S01]  /*20d0*/  VIADD R91, R5, 0x40 ;  /* 0x00000040055b7836 */ /* 0x000fe20000000000 */
[----:B-1----:R-:W-:Y:S01]  /*20e0*/  ISETP.GE.AND P2, PT, R105, 0x1, PT ;  /* 0x000000016900780c */ /* 0x002fe20003f46270 */
[----:B------:R-:W-:Y:S01]  /*20f0*/  @P4 VIADD R91, R5, 0xffffffc0 ;  /* 0xffffffc0055b4836 */ /* 0x000fe20000000000 */
[----:B------:R-:W-:Y:S01]  /*2100*/  BSSY B0, `(.L_x_7406) ;  /* 0x00006f1000007945 */ /* 0x000fe20003800000 */
[----:B------:R-:W-:-:S02]  /*2110*/  IMAD.MOV R9, RZ, RZ, -R9 ;  /* 0x000000ffff097224 */ /* 0x000fc400078e0a09 */
[C---:B------:R-:W-:Y:S01]  /*2120*/  IMAD.IADD R92, R18.reuse, 0x1, R5 ;  /* 0x00000001125c7824 */ /* 0x040fe200078e0205 */
[----:B------:R-:W-:Y:S01]  /*2130*/  IADD3 R91, R18, R91, RZ ;  /* 0x0000005b125b7210 */ /* 0x000fe20007ffe0ff */
[----:B------:R-:W-:-:S06]  /*2140*/  IMAD R94, R94, R9, R11 ;  /* 0x000000095e5e7224 */ /* 0x000fcc00078e020b */
[----:B0-----:R-:W-:Y:S05]  /*2150*/  @!P2 BRA `(.L_x_7407) ;  /* 0x000000680054a947 */ /* 0x001fea0003800000 */
[----:B------:R-:W-:Y:S01]  /*2160*/  SHF.R.S32.HI R95, RZ, 0x1f, R94 ;  /* 0x0000001fff5f7819 */ /* 0x000fe2000001145e */
[----:B------:R-:W-:Y:S01]  /*2170*/  ULDC.64 UR4, c[0x0][0x300] ;  /* 0x0000c00000047ab9 */ /* 0x000fe20000000a00 */
[----:B-----5:R-:W-:Y:S01]  /*2180*/  SHF.R.S32.HI R96, RZ, 0x1f, R93 ;  /* 0x0000001fff607819 */ /* 0x020fe2000001145d */
[----:B------:R-:W-:-:S04]  /*2190*/  IMAD.WIDE.U32 R4, R94, UR4, RZ ;  /* 0x000000045e047c25 */ /* 0x000fc8000f8e00ff */
[----:B------:R-:W-:Y:S02]  /*21a0*/  IMAD R7, R95, UR4, RZ ;  /* 0x000000045f077c24 */ /* 0x000fe4000f8e02ff */
[----:B------:R-:W-:Y:S02]  /*21b0*/  IMAD R97, R2, -0xa0, R48 ;  /* 0xffffff6002617824 */ /* 0x000fe400078e0230 */
[----:B------:R-:W-:Y:S01]  /*21c0*/  IMAD R7, R94, UR5, R7 ;  /* 0x000000055e077c24 */ /* 0x000fe2000f8e0207 */
[----:B------:R-:W-:Y:S02]  /*21d0*/  ULDC.64 UR4, c[0x0][0x310] ;  /* 0x0000c40000047ab9 */ /* 0x000fe40000000a00 */
[----:B------:R-:W-:Y:S01]  /*21e0*/  IMAD R6, R96, UR4, RZ ;  /* 0x0000000460067c24 */ /* 0x000fe2000f8e02ff */
[----:B------:R-:W-:Y:S01]  /*21f0*/  VIMNMX R97, R97, 0xa0, PT ;  /* 0x000000a061617848 */ /* 0x000fe20003fe0100 */
[----:B------:R-:W-:Y:S02]  /*2200*/  IMAD.IADD R5, R5, 0x1, R7 ;  /* 0x0000000105057824 */ /* 0x000fe400078e0207 */
        /* <DEDUP_REMOVED lines=12> */
[----:B------:R-:W-:Y:S02]  /*22d0*/  IMAD R5, R69, R2, RZ ;  /* 0x0000000245057224 */ /* 0x000fe400078e02ff */
[----:B------:R-:W-:Y:S01]  /*22e0*/  IADD3.X R102, R103, UR5, R9, P2, !PT ;  /* 0x0000000567667c10 */ /* 0x000fe200097fe409 */
[C---:B------:R-:W-:Y:S01]  /*22f0*/  IMAD R11, R7.reuse, R52, R4 ;  /* 0x00000034070b7224 */ /* 0x040fe200078e0204 */
[----:B------:R-:W-:Y:S01]  /*2300*/  ISETP.NE.AND P2, PT, RZ, UR4, PT ;  /* 0x00000004ff007c0c */ /* 0x000fe2000bf45270 */
[----:B------:R-:W-:-:S02]  /*2310*/  IMAD R13, R7, R58, R5 ;  /* 0x0000003a070d7224 */ /* 0x000fc400078e0205 */
[----:B------:R-:W-:-:S04]  /*2320*/  IMAD.WIDE.U32 R4, R52, R2, RZ ;  /* 0x0000000234047225 */ /* 0x000fc800078e00ff */
        /* <DEDUP_REMOVED lines=35> */
.L_x_7410:
[----:B------:R-:W-:Y:S05]  /*2560*/  BSYNC B1 ;  /* 0x0000000000017941 */ /* 0x000fea0003800000 */
.L_x_7409:
[----:B------:R-:W-:Y:S01]  /*2570*/  ISETP.GE.AND P3, PT, R221, R97, PT ;  /* 0x00000061dd00720c */ /* 0x000fe20003f66270 */
[----:B------:R-:W-:Y:S01]  /*2580*/  BSSY B1, `(.L_x_7411) ;  /* 0x0000018000017945 */ /* 0x000fe20003800000 */
[----:B-----5:R-:W-:Y:S01]  /*2590*/  MOV R111, R44 ;  /* 0x0000002c006f7202 */ /* 0x020fe20000000f00 */
[----:B------:R-:W-:-:S10]  /*25a0*/  IMAD.MOV.U32 R115, RZ, RZ, R98 ;  /* 0x000000ffff737224 */ /* 0x000fd400078e0062 */
        /* <DEDUP_REMOVED lines=21> */
.L_x_7412:
[----:B------:R-:W-:Y:S05]  /*2700*/  BSYNC B1 ;  /* 0x0000000000017941 */ /* 0x000fea0003800000 */
.L_x_7411:
[----:B------:R-:W-:Y:S01]  /*2710*/  ISETP.GE.AND P4, PT, R227, R97, PT ;  /* 0x00000061e300720c */ /* 0x000fe20003f86270 */
[----:B------:R-:W-:-:S12]  /*2720*/  BSSY B1, `(.L_x_7413) ;  /* 0x0000014000017945 */ /* 0x000fd80003800000 */
[----:B------:R-:W-:Y:S05]  /*2730*/  @P4 BRA `(.L_x_7414) ;  /* 0x0000000000484947 */ /* 0x000fea0003800000 */
[----:B------:R-:W-:Y:S01]  /*2740*/  IADD3 R4, P5, P6, R20, R83, R4 ;  /* 0x0000005314047210 */ /* 0x000fe20007ebe004 */
[----:B------:R-:W-:-:S03]  /*2750*/  ULDC.64 UR4, c[0x0][0x3e8] ;  /* 0x0000fa0000047ab9 */ /* 0x000fc60000000a00 */
        /* <DEDUP_REMOVED lines=16> */
.L_x_7414:
[----:B------:R-:W-:Y:S05]  /*2860*/  BSYNC B1 ;  /* 0x0000000000017941 */ /* 0x000fea0003800000 */
.L_x_7413:
[----:B------:R-:W-:Y:S01]  /*2870*/  ISETP.NE.AND P5, PT, R198, 0x3, PT ;  /* 0x00000003c600780c */ /* 0x000fe20003fa5270 */
[----:B------:R-:W-:Y:S01]  /*2880*/  IMAD.MOV.U32 R114, RZ, RZ, R42 ;  /* 0x000000ffff727224 */ /* 0x000fe200078e002a */
[----:B-----5:R-:W-:Y:S01]  /*2890*/  MOV R112, R38 ;  /* 0x0000002600707202 */ /* 0x020fe20000000f00 */
[----:B------:R-:W-:Y:S01]  /*28a0*/  IMAD.MOV.U32 R121, RZ, RZ, R46 ;  /* 0x000000ffff797224 */ /* 0x000fe200078e002e */
[----:B------:R-:W-:Y:S01]  /*28b0*/  MOV R106, R28 ;  /* 0x0000001c006a7202 */ /* 0x000fe20000000f00 */
        /* <DEDUP_REMOVED lines=8> */
.L_x_7415:
[----:B------:R-:W-:Y:S01]  /*2940*/  IMAD R88, R192, 0x8, R18 ;  /* 0x00000008c0587824 */ /* 0x000fe200078e0212 */
[----:B------:R-:W-:Y:S01]  /*2950*/  SHF.L.U32 R100, R196, 0x1f, RZ ;  /* 0x0000001fc4647819 */ /* 0x000fe200000006ff */
[----:B------:R-:W-:Y:S03]  /*2960*/  BSSY B1, `(.L_x_7416) ;  /* 0x0000003000017945 */ /* 0x000fe60003800000 */
[----:B------:R-:W3:Y:S02]  /*2970*/  SYNCS.PHASECHK.TRANS64.TRYWAIT P6, [R88+URZ+0x22890], R100 ;  /* 0x02289064580075a7 */ /* 0x000ee400080c017f */
[----:B---3--:R-:W-:Y:S05]  /*2980*/  @!P6 BRA `(.L_x_7417) ;  /* 0x000001c40060e947 */ /* 0x008fea0003800000 */
.L_x_7694:
[----:B------:R-:W-:Y:S05]  /*2990*/  BSYNC B1 ;  /* 0x0000000000017941 */ /* 0x000fea0003800000 */
.L_x_7416:
[----:B------:R-:W-:-:S03]  /*29a0*/  UMOV UR4, 0xffffffff ;  /* 0xffffffff00047882 */ /* 0x000fc60000000000 */
[----:B------:R-:W-:Y:S05]  /*29b0*/  BRA.DIV UR4, `(.L_x_7418) ;  /* 0x000001c604687947 */ /* 0x000fea000b800000 */
[----:B------:R4:W0:Y:S04]  /*29c0*/  SHFL.IDX PT, R103, R102, RZ, 0x1c1f ;  /* 0x001c1fff66677589 */ /* 0x00082800000e0000 */
[----:B------:R4:W0:Y:S02]  /*29d0*/  SHFL.IDX PT, R14, R101, RZ, 0x1c1f ;  /* 0x001c1fff650e7589 */ /* 0x00082400000e0000 */
.L_x_7698:
[----:B------:R-:W-:Y:S04]  /*29e0*/  BSSY B1, `(.L_x_7419) ;  /* 0x00000ed000017945 */ /* 0x000fe80003800000 */
[----:B------:R-:W-:Y:S05]  /*29f0*/  @P2 BRA `(.L_x_7420) ;  /* 0x0000000c00ac2947 */ /* 0x000fea0003800000 */
[----:B------:R-:W-:Y:S04]  /*2a00*/  BSSY B2, `(.L_x_7421) ;  /* 0x0000075000027945 */ /* 0x000fe80003800000 */
[----:B------:R-:W-:Y:S05]  /*2a10*/  @P1 BRA `(.L_x_7422) ;  /* 0x0000000400cc1947 */ /* 0x000fea0003800000 */
[----:B--2---:R2:W2:Y:S01]  /*2a20*/  LDS.128 R4, [R92+0x18400] ;  /* 0x018400005c047984 */ /* 0x0044a20000000c00 */
[----:B01----:R-:W-:Y:S01]  /*2a30*/  IADD3 R10, P2, R16, R14, RZ ;  /* 0x0000000e100a7210 */ /* 0x003fe20007f5e0ff */
[----:B------:R-:W-:Y:S04]  /*2a40*/  BSSY B3, `(.L_x_7423) ;  /* 0x000006f000037945 */ /* 0x000fe80003800000 */
[----:B------:R-:W-:Y:S01]  /*2a50*/  IMAD.X R11, R103, 0x1, R17, P2 ;  /* 0x00000001670b7824 */ /* 0x000fe200010e0611 */
[----:B------:R-:W-:-:S13]  /*2a60*/  ISETP.GE.AND P2, PT, R22, R105, PT ;  /* 0x000000691600720c */ /* 0x000fda0003f46270 */
[----:B------:R-:W-:Y:S05]  /*2a70*/  @P2 BRA `(.L_x_7424) ;  /* 0x0000000400ac2947 */ /* 0x000fea0003800000 */
[----:B------:R-:W-:Y:S02]  /*2a80*/  SHF.R.U32.HI R116, RZ, 0x8, R99 ;  /* 0x00000008ff747819 */ /* 0x000fe40000011663 */
[----:B------:R-:W-:Y:S02]  /*2a90*/  LOP3.LUT R13, R47, 0xff, RZ, 0xc0, !PT ;  /* 0x000000ff2f0d7812 */ /* 0x000fe400078ec0ff */
[----:B------:R-:W-:Y:S02]  /*2aa0*/  SHF.R.U32.HI R98, RZ, 0x18, R47 ;  /* 0x00000018ff627819 */ /* 0x000fe4000001162f */
[----:B------:R-:W-:Y:S02]  /*2ab0*/  LOP3.LUT R12, R99, 0xff, RZ, 0xc0, !PT ;  /* 0x000000ff630c7812 */ /* 0x000fe400078ec0ff */
[----:B------:R-:W-:Y:S02]  /*2ac0*/  SHF.R.U32.HI R117, RZ, 0x18, R99 ;  /* 0x00000018ff757819 */ /* 0x000fe40000011663 */
[----:B------:R-:W-:-:S02]  /*2ad0*/  SHF.R.U32.HI R15, RZ, 0x8, R47 ;  /* 0x00000008ff0f7819 */ /* 0x000fc4000001162f */
[----:B------:R-:W-:Y:S01]  /*2ae0*/  PRMT R98, R98, 0x654, R13 ;  /* 0x0000065462627816 */ /* 0x000fe2000000000d */
[----:B------:R-:W-:Y:S01]  /*2af0*/  IMAD.SHL.U32 R13, R116, 0x100, RZ ;  /* 0x00000100740d7824 */ /* 0x000fe200078e00ff */
[----:B------:R-:W-:Y:S02]  /*2b00*/  SHF.R.U32.HI R118, RZ, 0x10, R99 ;  /* 0x00000010ff767819 */ /* 0x000fe40000011663 */
[----:B------:R-:W-:Y:S01]  /*2b10*/  PRMT R46, R117, 0x654, R12 ;  /* 0x00000654752e7816 */ /* 0x000fe2000000000c */
[----:B--2---:R-:W-:Y:S01]  /*2b20*/  IMAD.MOV.U32 R12, RZ, RZ, R4 ;  /* 0x000000ffff0c7224 */ /* 0x004fe200078e0004 */
[----:B------:R-:W-:Y:S02]  /*2b30*/  SHF.R.U32.HI R99, RZ, 0x10, R47 ;  /* 0x00000010ff637819 */ /* 0x000fe4000001162f */
[----:B------:R-:W-:Y:S02]  /*2b40*/  SHF.L.U32 R15, R15, 0x8, RZ ;  /* 0x000000080f0f7819 */ /* 0x000fe400000006ff */
[----:B------:R-:W-:Y:S01]  /*2b50*/  LOP3.LUT R46, R46, 0xff00, R13, 0xf8, !PT ;  /* 0x0000ff002e2e7812 */ /* 0x000fe200078ef80d */
[----:B------:R-:W-:Y:S01]  /*2b60*/  IMAD.U32 R13, R118, 0x10000, RZ ;  /* 0x00010000760d7824 */ /* 0x000fe200078e00ff */
[----:B------:R-:W-:Y:S01]  /*2b70*/  LOP3.LUT R116, R98, 0xff00, R15, 0xf8, !PT ;  /* 0x0000ff0062747812 */ /* 0x000fe200078ef80f */
[----:B------:R-:W-:Y:S01]  /*2b80*/  IMAD.U32 R47, R99, 0x10000, RZ ;  /* 0x00010000632f7824 */ /* 0x000fe200078e00ff */
[----:B------:R-:W-:-:S02]  /*2b90*/  F2FP.F16.E4M3.UNPACK_B R4, R5 ;  /* 0x00000005ff04723e */ /* 0x000fc400020006ff */
[----:B------:R-:W-:Y:S02]  /*2ba0*/  F2FP.F16.E4M3.UNPACK_B R15, R121.H1 ;  /* 0x00000079ff0f723e */ /* 0x000fe400030006ff */
[----:B------:R-:W-:Y:S02]  /*2bb0*/  F2FP.F16.E4M3.UNPACK_B R5, R5.H1 ;  /* 0x00000005ff05723e */ /* 0x000fe400030006ff */
[----:B------:R-:W-:Y:S01]  /*2bc0*/  LOP3.LUT R98, R46, 0xff0000, R13, 0xf8, !PT ;  /* 0x00ff00002e627812 */ /* 0x000fe200078ef80d */
[--C-:B------:R-:W-:Y:S01]  /*2bd0*/  HADD2.F32 R13, -RZ, R4.reuse.H1_H1 ;  /* 0x30000004ff0d7230 */ /* 0x100fe20000004100 */
[----:B------:R-:W-:Y:S01]  /*2be0*/  LOP3.LUT R117, R116, 0xff0000, R47, 0xf8, !PT ;  /* 0x00ff000074757812 */ /* 0x000fe200078ef82f */
[--C-:B------:R-:W-:Y:S01]  /*2bf0*/  HADD2.F32 R99, -RZ, R15.reuse.H0_H0 ;  /* 0x2000000fff637230 */ /* 0x100fe20000004100 */
[-C--:B------:R-:W-:Y:S01]  /*2c00*/  F2FP.F16.E4M3.UNPACK_B R46, R115.reuse.H1 ;  /* 0x00000073ff2e723e */ /* 0x080fe200030006ff */
[----:B------:R-:W-:Y:S01]  /*2c10*/  HADD2.F32 R116, -RZ, R15.H1_H1 ;  /* 0x3000000fff747230 */ /* 0x000fe20000004100 */
[----:B------:R-:W-:Y:S01]  /*2c20*/  F2FP.F16.E4M3.UNPACK_B R115, R115 ;  /* 0x00000073ff73723e */ /* 0x000fe200020006ff */
[----:B------:R-:W-:-:S02]  /*2c30*/  HADD2.F32 R4, -RZ, R4.H0_H0 ;  /* 0x20000004ff047230 */ /* 0x000fc40000004100 */
[-C--:B------:R-:W-:Y:S01]  /*2c40*/  FMUL.FTZ R119, R13, R99.reuse ;  /* 0x000000630d777220 */ /* 0x080fe20000410000 */
[--C-:B------:R-:W-:Y:S02]  /*2c50*/  HADD2.F32 R15, -RZ, R5.reuse.H1_H1 ;  /* 0x30000005ff0f7230 */ /* 0x100fe40000004100 */
[--C-:B------:R-:W-:Y:S02]  /*2c60*/  HADD2.F32 R47, -RZ, R46.reuse.H0_H0 ;  /* 0x2000002eff2f7230 */ /* 0x100fe40000004100 */
[C---:B------:R-:W-:Y:S01]  /*2c70*/  FMUL.FTZ R118, R4.reuse, R99 ;  /* 0x0000006304767220 */ /* 0x040fe20000410000 */
[----:B------:R-:W-:Y:S02]  /*2c80*/  HADD2.F32 R5, -RZ, R5.H0_H0 ;  /* 0x20000005ff057230 */ /* 0x000fe40000004100 */
[-C--:B------:R-:W-:Y:S01]  /*2c90*/  FMUL.FTZ R122, R15, R116.reuse ;  /* 0x000000740f7a7220 */ /* 0x080fe20000410000 */
[----:B------:R-:W-:Y:S01]  /*2ca0*/  HADD2.F32 R46, -RZ, R46.H1_H1 ;  /* 0x3000002eff2e7230 */ /* 0x000fe20000004100 */
[----:B------:R-:W-:Y:S01]  /*2cb0*/  F2FP.F16.E4M3.UNPACK_B R99, R121 ;  /* 0x00000079ff63723e */ /* 0x000fe200020006ff */
[-C--:B------:R-:W-:Y:S01]  /*2cc0*/  FFMA.FTZ R4, R4, R47.reuse, -R119 ;  /* 0x0000002f04047223 */ /* 0x080fe20000010877 */
[----:B------:R-:W-:Y:S01]  /*2cd0*/  FFMA.FTZ R121, R13, R47, R118 ;  /* 0x0000002f0d797223 */ /* 0x000fe20000010076 */
[C---:B------:R-:W-:Y:S01]  /*2ce0*/  FMUL.FTZ R116, R5.reuse, R116 ;  /* 0x0000007405747220 */ /* 0x040fe20000410000 */
[----:B------:R-:W-:Y:S01]  /*2cf0*/  FFMA.FTZ R47, R5, R46, -R122 ;  /* 0x0000002e052f7223 */ /* 0x000fe2000001087a */
[----:B------:R-:W-:-:S02]  /*2d00*/  F2FP.F16.E4M3.UNPACK_B R5, R12.H1 ;  /* 0x0000000cff05723e */ /* 0x000fc400030006ff */
[----:B------:R-:W-:Y:S01]  /*2d10*/  F2FP.F16.E4M3.UNPACK_B R12, R12 ;  /* 0x0000000cff0c723e */ /* 0x000fe200020006ff */
[----:B------:R-:W-:Y:S01]  /*2d20*/  FFMA.FTZ R124, R15, R46, R116 ;  /* 0x0000002e0f7c7223 */ /* 0x000fe20000010074 */
[----:B------:R-:W-:Y:S02]  /*2d30*/  HADD2.F32 R116, -RZ, R99.H1_H1 ;  /* 0x30000063ff747230 */ /* 0x000fe40000004100 */
[--C-:B------:R-:W-:Y:S02]  /*2d40*/  HADD2.F32 R13, -RZ, R5.reuse.H0_H0 ;  /* 0x20000005ff0d7230 */ /* 0x100fe40000004100 */
[----:B------:R-:W-:Y:S01]  /*2d50*/  HADD2.F32 R15, -RZ, R5.H1_H1 ;  /* 0x30000005ff0f7230 */ /* 0x000fe20000004100 */
[----:B------:R-:W-:Y:S01]  /*2d60*/  F2FP.SATFINITE.E4M3.F32.PACK_AB_MERGE_C R125, R124, R47, RZ ;  /* 0x0000002f7c7d723e */ /* 0x000fe200048070ff */
[----:B------:R-:W-:Y:S02]  /*2d70*/  HADD2.F32 R5, -RZ, R12.H0_H0 ;  /* 0x2000000cff057230 */ /* 0x000fe40000004100 */
[----:B------:R-:W-:Y:S01]  /*2d80*/  FMUL.FTZ R122, R13, R116 ;  /* 0x000000740d7a7220 */ /* 0x000fe20000410000 */
[----:B------:R-:W-:-:S02]  /*2d90*/  HADD2.F32 R99, -RZ, R99.H0_H0 ;  /* 0x20000063ff637230 */ /* 0x000fc40000004100 */
[----:B------:R-:W-:Y:S01]  /*2da0*/  FMUL.FTZ R118, R15, R116 ;  /* 0x000000740f767220 */ /* 0x000fe20000410000 */
[----:B------:R-:W-:Y:S01]  /*2db0*/  HADD2.F32 R12, -RZ, R12.H1_H1 ;  /* 0x3000000cff0c7230 */ /* 0x000fe20000004100 */
[-C--:B------:R-:W-:Y:S01]  /*2dc0*/  F2FP.F16.E4M3.UNPACK_B R47, R117.reuse.H1 ;  /* 0x00000075ff2f723e */ /* 0x080fe200030006ff */
[--C-:B------:R-:W-:Y:S01]  /*2dd0*/  HADD2.F32 R46, -RZ, R115.reuse.H1_H1 ;  /* 0x30000073ff2e7230 */ /* 0x100fe20000004100 */
[----:B------:R-:W-:Y:S01]  /*2de0*/  F2FP.F16.E4M3.UNPACK_B R117, R117 ;  /* 0x00000075ff75723e */ /* 0x000fe200020006ff */
[----:B------:R-:W-:Y:S02]  /*2df0*/  HADD2.F32 R115, -RZ, R115.H0_H0 ;  /* 0x20000073ff737230 */ /* 0x000fe40000004100 */
[CC--:B------:R-:W-:Y:S01]  /*2e00*/  FMUL.FTZ R116, R12.reuse, R99.reuse ;  /* 0x000000630c747220 */ /* 0x0c0fe20000410000 */
[----:B------:R-:W-:Y:S01]  /*2e10*/  FMUL.FTZ R99, R5, R99 ;  /* 0x0000006305637220 */ /* 0x000fe20000410000 */
[-C--:B------:R-:W-:Y:S01]  /*2e20*/  FFMA.FTZ R15, R15, R46.reuse, R122 ;  /* 0x0000002e0f0f7223 */ /* 0x080fe2000001007a */
[----:B------:R-:W-:Y:S01]  /*2e30*/  FFMA.FTZ R118, R13, R46, -R118 ;  /* 0x0000002e0d767223 */ /* 0x000fe20000010876 */
[----:B------:R-:W-:Y:S01]  /*2e40*/  F2FP.F16.E4M3.UNPACK_B R46, R98.H1 ;  /* 0x00000062ff2e723e */ /* 0x000fe200030006ff */
[----:B------:R-:W-:Y:S01]  /*2e50*/  FFMA.FTZ R122, R12, R115, R99 ;  /* 0x000000730c7a7223 */ /* 0x000fe20000010063 */
[----:B------:R-:W-:Y:S01]  /*2e60*/  F2FP.F16.E4M3.UNPACK_B R12, R7.H1 ;  /* 0x00000007ff0c723e */ /* 0x000fe200030006ff */
[----:B------:R-:W-:Y:S01]  /*2e70*/  FFMA.FTZ R119, R5, R115, -R116 ;  /* 0x0000007305777223 */ /* 0x000fe20000010874 */
[----:B------:R-:W-:Y:S01]  /*2e80*/  F2FP.SATFINITE.E4M3.F32.PACK_AB_MERGE_C R123, R15, R118, RZ ;  /* 0x000000760f7b723e */ /* 0x000fe200048070ff */
[----:B------:R-:W-:Y:S01]  /*2e90*/  HADD2.F32 R118, -RZ, R47.H1_H1 ;  /* 0x3000002fff767230 */ /* 0x000fe20000004100 */
[----:B------:R-:W-:Y:S01]  /*2ea0*/  F2FP.F16.E4M3.UNPACK_B R5, R6.H1 ;  /* 0x00000006ff05723e */ /* 0x000fe200030006ff */
[--C-:B------:R-:W-:Y:S01]  /*2eb0*/  HADD2.F32 R15, -RZ, R12.reuse.H1_H1 ;  /* 0x3000000cff0f7230 */ /* 0x100fe20000004100 */
[----:B------:R-:W-:Y:S01]  /*2ec0*/  F2FP.F16.E4M3.UNPACK_B R98, R98 ;  /* 0x00000062ff62723e */ /* 0x000fe200020006ff */
[----:B------:R-:W-:Y:S01]  /*2ed0*/  HADD2.F32 R13, -RZ, R12.H0_H0 ;  /* 0x2000000cff0d7230 */ /* 0x000fe20000004100 */
[----:B------:R-:W-:Y:S01]  /*2ee0*/  F2FP.F16.E4M3.UNPACK_B R6, R6 ;  /* 0x00000006ff06723e */ /* 0x000fe200020006ff */
        /* <DEDUP_REMOVED lines=19> */
[----:B------:R-:W-:Y:S02]  /*3020*/  HADD2.F32 R7, -RZ, R7.H1_H1 ;  /* 0x30000007ff077230 */ /* 0x000fe40000004100 */
[----:B------:R-:W-:Y:S01]  /*3030*/  FMUL.FTZ R124, R12, R47 ;  /* 0x0000002f0c7c7220 */ /* 0x000fe20000410000 */
[----:B------:R-:W-:Y:S02]  /*3040*/  HADD2.F32 R46, -RZ, R46.H0_H0 ;  /* 0x2000002eff2e7230 */ /* 0x000fe40000004100 */
        /* <DEDUP_REMOVED lines=9> */
[----:B------:R-:W-:-:S02]  /*30e0*/  F2FP.SATFINITE.E4M3.F32.PACK_AB_MERGE_C R115, R126, R115, RZ ;  /* 0x000000737e73723e */ /* 0x000fc400048070ff */
[----:B------:R-:W-:Y:S02]  /*30f0*/  F2FP.SATFINITE.E4M3.F32.PACK_AB_MERGE_C R5, R121, R4, R125 ;  /* 0x000000047905723e */ /* 0x000fe4000480707d */
[----:B------:R-:W-:Y:S02]  /*3100*/  F2FP.SATFINITE.E4M3.F32.PACK_AB_MERGE_C R4, R122, R119, R123 ;  /* 0x000000777a04723e */ /* 0x000fe4000480707b */
[----:B------:R-:W-:Y:S02]  /*3110*/  F2FP.SATFINITE.E4M3.F32.PACK_AB_MERGE_C R6, R117, R116, R99 ;  /* 0x000000747506723e */ /* 0x000fe40004807063 */
[----:B------:R-:W-:-:S07]  /*3120*/  F2FP.SATFINITE.E4M3.F32.PACK_AB_MERGE_C R7, R124, R13, R115 ;  /* 0x0000000d7c07723e */ /* 0x000fce0004807073 */
.L_x_7424:
[----:B------:R-:W-:Y:S05]  /*3130*/  BSYNC B3 ;  /* 0x0000000000037941 */ /* 0x000fea0003800000 */
.L_x_7423:
[----:B--2---:R0:W-:Y:S02]  /*3140*/  ST.E.128 desc[UR60][R10.64], R4 ;  /* 0x000000040a007985 */ /* 0x0041e4000c101d3c */
.L_x_7422:
[----:B------:R-:W-:Y:S05]  /*3150*/  BSYNC B2 ;  /* 0x0000000000027941 */ /* 0x000fea0003800000 */
.L_x_7421:
[----:B------:R-:W-:-:S13]  /*3160*/  ISETP.NE.AND P2, PT, R89, RZ, PT ;  /* 0x000000ff5900720c */ /* 0x000fda0003f45270 */
[----:B------:R-:W-:Y:S05]  /*3170*/  @P2 BRA `(.L_x_7420) ;  /* 0x0000000400cc2947 */ /* 0x000fea0003800000 */
[----:B0-2---:R0:W2:Y:S01]  /*3180*/  LDS.128 R4, [R91+0x18400] ;  /* 0x018400005b047984 */ /* 0x0050a20000000c00 */
[----:B-1----:R-:W-:Y:S01]  /*3190*/  IADD3 R10, P2, R19, R14, RZ ;  /* 0x0000000e130a7210 */ /* 0x002fe20007f5e0ff */
[----:B------:R-:W-:Y:S04]  /*31a0*/  BSSY B2, `(.L_x_7425) ;  /* 0x000006f000027945 */ /* 0x000fe80003800000 */
[----:B------:R-:W-:Y:S01]  /*31b0*/  IMAD.X R11, R103, 0x1, R193, P2 ;  /* 0x00000001670b7824 */ /* 0x000fe200010e06c1 */
[----:B------:R-:W-:-:S13]  /*31c0*/  ISETP.GE.AND P2, PT, R195, R105, PT ;  /* 0x00000069c300720c */ /* 0x000fda0003f46270 */
[----:B0-----:R-:W-:Y:S05]  /*31d0*/  @P2 BRA `(.L_x_7426) ;  /* 0x0000000400ac2947 */ /* 0x001fea0003800000 */
[----:B------:R-:W-:Y:S02]  /*31e0*/  SHF.R.U32.HI R42, RZ, 0x8, R43 ;  /* 0x00000008ff2a7819 */ /* 0x000fe4000001162b */
[----:B------:R-:W-:Y:S02]  /*31f0*/  SHF.R.U32.HI R15, RZ, 0x8, R45 ;  /* 0x00000008ff0f7819 */ /* 0x000fe4000001162d */
[----:B------:R-:W-:Y:S01]  /*3200*/  SHF.R.U32.HI R46, RZ, 0x18, R43 ;  /* 0x00000018ff2e7819 */ /* 0x000fe2000001162b */
[----:B------:R-:W-:Y:S01]  /*3210*/  IMAD.SHL.U32 R42, R42, 0x100, RZ ;  /* 0x000001002a2a7824 */ /* 0x000fe200078e00ff */
[----:B------:R-:W-:Y:S02]  /*3220*/  LOP3.LUT R13, R43, 0xff, RZ, 0xc0, !PT ;  /* 0x000000ff2b0d7812 */ /* 0x000fe400078ec0ff */
[----:B------:R-:W-:Y:S02]  /*3230*/  SHF.R.U32.HI R47, RZ, 0x18, R45 ;  /* 0x00000018ff2f7819 */ /* 0x000fe4000001162d */
[----:B------:R-:W-:-:S02]  /*3240*/  LOP3.LUT R12, R45, 0xff, RZ, 0xc0, !PT ;  /* 0x000000ff2d0c7812 */ /* 0x000fc400078ec0ff */
[----:B------:R-:W-:Y:S02]  /*3250*/  SHF.R.U32.HI R44, RZ, 0x10, R43 ;  /* 0x00000010ff2c7819 */ /* 0x000fe4000001162b */
[----:B--2---:R-:W-:Y:S01]  /*3260*/  MOV R14, R7 ;  /* 0x00000007000e7202 */ /* 0x004fe20000000f00 */
[----:B------:R-:W-:Y:S01]  /*3270*/  IMAD.SHL.U32 R7, R15, 0x100, RZ ;  /* 0x000001000f077824 */ /* 0x000fe200078e00ff */
[----:B------:R-:W-:Y:S01]  /*3280*/  SHF.R.U32.HI R45, RZ, 0x10, R45 ;  /* 0x00000010ff2d7819 */ /* 0x000fe2000001162d */
[----:B------:R-:W-:Y:S01]  /*3290*/  IMAD.U32 R44, R44, 0x10000, RZ ;  /* 0x000100002c2c7824 */ /* 0x000fe200078e00ff */
[----:B------:R-:W-:Y:S02]  /*32a0*/  PRMT R13, R46, 0x654, R13 ;  /* 0x000006542e0d7816 */ /* 0x000fe4000000000d */
[----:B------:R-:W-:Y:S02]  /*32b0*/  PRMT R12, R47, 0x654, R12 ;  /* 0x000006542f0c7816 */ /* 0x000fe4000000000c */
        /* <DEDUP_REMOVED lines=19> */
[----:B------:R-:W-:Y:S01]  /*33f0*/  FFMA.FTZ R99, R7, R42, -R98 ;  /* 0x0000002a07637223 */ /* 0x000fe20000010862 */
[----:B------:R-:W-:Y:S02]  /*3400*/  HADD2.F32 R44, -RZ, R15.H1_H1 ;  /* 0x3000000fff2c7230 */ /* 0x000fe40000004100 */
[----:B------:R-:W-:Y:S01]  /*3410*/  FMUL.FTZ R98, R13, R46 ;  /* 0x0000002e0d627220 */ /* 0x000fe20000410000 */
[----:B------:R-:W-:Y:S01]  /*3420*/  FFMA.FTZ R116, R12, R42, R47 ;  /* 0x0000002a0c747223 */ /* 0x000fe2000001002f */
[C---:B------:R-:W-:Y:S01]  /*3430*/  FMUL.FTZ R118, R5.reuse, R46 ;  /* 0x0000002e05767220 */ /* 0x040fe20000410000 */
[----:B------:R-:W-:Y:S01]  /*3440*/  F2FP.F16.E4M3.UNPACK_B R111, R111 ;  /* 0x0000006fff6f723e */ /* 0x000fe200020006ff */
[----:B------:R-:W-:Y:S01]  /*3450*/  FFMA.FTZ R46, R5, R44, -R98 ;  /* 0x0000002c052e7223 */ /* 0x000fe20000010862 */
[-C--:B------:R-:W-:Y:S01]  /*3460*/  F2FP.F16.E4M3.UNPACK_B R5, R4.reuse.H1 ;  /* 0x00000004ff05723e */ /* 0x080fe200030006ff */
[--C-:B------:R-:W-:Y:S01]  /*3470*/  HADD2.F32 R15, -RZ, R114.reuse.H1_H1 ;  /* 0x30000072ff0f7230 */ /* 0x100fe20000004100 */
[----:B------:R-:W-:Y:S01]  /*3480*/  F2FP.F16.E4M3.UNPACK_B R4, R4 ;  /* 0x00000004ff04723e */ /* 0x000fe200020006ff */
[----:B------:R-:W-:-:S02]  /*3490*/  HADD2.F32 R114, -RZ, R114.H0_H0 ;  /* 0x20000072ff727230 */ /* 0x000fc40000004100 */
[----:B------:R-:W-:Y:S01]  /*34a0*/  FFMA.FTZ R103, R13, R44, R118 ;  /* 0x0000002c0d677223 */ /* 0x000fe20000010076 */
[--C-:B------:R-:W-:Y:S02]  /*34b0*/  HADD2.F32 R7, -RZ, R5.reuse.H0_H0 ;  /* 0x20000005ff077230 */ /* 0x100fe40000004100 */
[----:B------:R-:W-:Y:S02]  /*34c0*/  HADD2.F32 R12, -RZ, R5.H1_H1 ;  /* 0x30000005ff0c7230 */ /* 0x000fe40000004100 */
[--C-:B------:R-:W-:Y:S02]  /*34d0*/  HADD2.F32 R5, -RZ, R4.reuse.H0_H0 ;  /* 0x20000004ff057230 */ /* 0x100fe40000004100 */
[-C--:B------:R-:W-:Y:S01]  /*34e0*/  FMUL.FTZ R47, R7, R15.reuse ;  /* 0x0000000f072f7220 */ /* 0x080fe20000410000 */
[----:B------:R-:W-:Y:S02]  /*34f0*/  HADD2.F32 R4, -RZ, R4.H1_H1 ;  /* 0x30000004ff047230 */ /* 0x000fe40000004100 */
[----:B------:R-:W-:Y:S01]  /*3500*/  FMUL.FTZ R44, R12, R15 ;  /* 0x0000000f0c2c7220 */ /* 0x000fe20000410000 */
[----:B------:R-:W-:-:S02]  /*3510*/  HADD2.F32 R13, -RZ, R111.H1_H1 ;  /* 0x3000006fff0d7230 */ /* 0x000fc40000004100 */
[-C--:B------:R-:W-:Y:S01]  /*3520*/  FMUL.FTZ R15, R5, R114.reuse ;  /* 0x00000072050f7220 */ /* 0x080fe20000410000 */
[----:B------:R-:W-:Y:S02]  /*3530*/  HADD2.F32 R111, -RZ, R111.H0_H0 ;  /* 0x2000006fff6f7230 */ /* 0x000fe40000004100 */
[----:B------:R-:W-:Y:S01]  /*3540*/  FMUL.FTZ R42, R4, R114 ;  /* 0x00000072042a7220 */ /* 0x000fe20000410000 */
[----:B------:R-:W-:Y:S01]  /*3550*/  F2FP.SATFINITE.E4M3.F32.PACK_AB_MERGE_C R117, R103, R46, RZ ;  /* 0x0000002e6775723e */ /* 0x000fe200048070ff */
[-C--:B------:R-:W-:Y:S01]  /*3560*/  FFMA.FTZ R44, R7, R13.reuse, -R44 ;  /* 0x0000000d072c7223 */ /* 0x080fe2000001082c */
[----:B------:R-:W-:Y:S01]  /*3570*/  FFMA.FTZ R13, R12, R13, R47 ;  /* 0x0000000d0c0d7223 */ /* 0x000fe2000001002f */
[-C--:B------:R-:W-:Y:S01]  /*3580*/  FFMA.FTZ R47, R5, R111.reuse, -R42 ;  /* 0x0000006f052f7223 */ /* 0x080fe2000001082a */
        /* <DEDUP_REMOVED lines=38> */
[C---:B------:R-:W-:Y:S01]  /*37f0*/  FMUL.FTZ R15, R5.reuse, R42 ;  /* 0x0000002a050f7220 */ /* 0x040fe20000410000 */
[-C--:B------:R-:W-:Y:S01]  /*3800*/  FFMA.FTZ R7, R4, R43.reuse, -R7 ;  /* 0x0000002b04077223 */ /* 0x080fe20000010807 */
[----:B------:R-:W-:Y:S01]  /*3810*/  FFMA.FTZ R6, R6, R43, R45 ;  /* 0x0000002b06067223 */ /* 0x000fe2000001002d */
[-C--:B------:R-:W-:Y:S01]  /*3820*/  FFMA.FTZ R12, R5, R13.reuse, -R12 ;  /* 0x0000000d050c7223 */ /* 0x080fe2000001080c */
[----:B------:R-:W-:Y:S01]  /*3830*/  FFMA.FTZ R15, R14, R13, R15 ;  /* 0x0000000d0e0f7223 */ /* 0x000fe2000001000f */
[----:B------:R-:W-:-:S02]  /*3840*/  F2FP.SATFINITE.E4M3.F32.PACK_AB_MERGE_C R111, R111, R114, RZ ;  /* 0x000000726f6f723e */ /* 0x000fc400048070ff */
[----:B------:R-:W-:Y:S02]  /*3850*/  F2FP.SATFINITE.E4M3.F32.PACK_AB_MERGE_C R6, R6, R7, R44 ;  /* 0x000000070606723e */ /* 0x000fe4000480702c */
[----:B------:R-:W-:Y:S02]  /*3860*/  F2FP.SATFINITE.E4M3.F32.PACK_AB_MERGE_C R5, R116, R99, R117 ;  /* 0x000000637405723e */ /* 0x000fe40004807075 */
[----:B------:R-:W-:Y:S02]  /*3870*/  F2FP.SATFINITE.E4M3.F32.PACK_AB_MERGE_C R4, R98, R47, R115 ;  /* 0x0000002f6204723e */ /* 0x000fe40004807073 */
[----:B------:R-:W-:-:S07]  /*3880*/  F2FP.SATFINITE.E4M3.F32.PACK_AB_MERGE_C R7, R15, R12, R111 ;  /* 0x0000000c0f07723e */ /* 0x000fce000480706f */
.L_x_7426:
[----:B------:R-:W-:Y:S05]  /*3890*/  BSYNC B2 ;  /* 0x0000000000027941 */ /* 0x000fea0003800000 */
.L_x_7425:
[----:B--2---:R0:W-:Y:S02]  /*38a0*/  ST.E.128 desc[UR60][R10.64], R4 ;  /* 0x000000040a007985 */ /* 0x0041e4000c101d3c */
.L_x_7420:
[----:B------:R-:W-:Y:S05]  /*38b0*/  BSYNC B1 ;  /* 0x0000000000017941 */ /* 0x000fea0003800000 */
.L_x_7419:
[----:B------:R-:W-:-:S03]  /*38c0*/  UMOV UR4, 0xffffffff ;  /* 0xffffffff00047882 */ /* 0x000fc60000000000 */
[----:B------:R-:W-:Y:S05]  /*38d0*/  BRA.DIV UR4, `(.L_x_7427) ;  /* 0x000001b604e87947 */ /* 0x000fea000b800000 */
[----:B------:R1:W1:Y:S04]  /*38e0*/  SHFL.IDX PT, R42, R102, 0x1, 0x1c1f ;  /* 0x003c1f00662a7f89 */ /* 0x00026800000e0000 */
[----:B0-----:R0:W0:Y:S02]  /*38f0*/  SHFL.IDX PT, R14, R101, 0x1, 0x1c1f ;  /* 0x003c1f00650e7f89 */ /* 0x00102400000e0000 */
.L_x_7702:
[----:B------:R-:W-:Y:S04]  /*3900*/  BSSY B1, `(.L_x_7428) ;  /* 0x00000f0000017945 */ /* 0x000fe80003800000 */
[----:B------:R-:W-:Y:S05]  /*3910*/  @P3 BRA `(.L_x_7429) ;  /* 0x0000000c00b83947 */ /* 0x000fea0003800000 */
[----:B------:R-:W-:Y:S04]  /*3920*/  BSSY B2, `(.L_x_7430) ;  /* 0x0000076000027945 */ /* 0x000fe80003800000 */
[----:B------:R-:W-:Y:S05]  /*3930*/  @P1 BRA `(.L_x_7431) ;  /* 0x0000000400d01947 */ /* 0x000fea0003800000 */
[----:B--2---:R2:W2:Y:S01]  /*3940*/  LDS.128 R4, [R92+0x1a400] ;  /* 0x01a400005c047984 */ /* 0x0044a20000000c00 */
[----:B01----:R-:W-:Y:S01]  /*3950*/  IADD3 R10, P2, R16, R14, RZ ;  /* 0x0000000e100a7210 */ /* 0x003fe20007f5e0ff */
[----:B------:R-:W-:Y:S03]  /*3960*/  BSSY B3, `(.L_x_7432) ;  /* 0x0000070000037945 */ /* 0x000fe60003800000 */
[----:B------:R-:W-:Y:S02]  /*3970*/  IADD3.X R11, R42, R17, RZ, P2, !PT ;  /* 0x000000112a0b7210 */ /* 0x000fe400017fe4ff */
[----:B------:R-:W-:-:S13]  /*3980*/  ISETP.GE.AND P2, PT, R22, R105, PT ;  /* 0x000000691600720c */ /* 0x000fda0003f46270 */
[----:B------:R-:W-:Y:S05]  /*3990*/  @P2 BRA `(.L_x_7433) ;  /* 0x0000000400b02947 */ /* 0x000fea0003800000 */
[----:B------:R-:W-:Y:S01]  /*39a0*/  SHF.R.U32.HI R45, RZ, 0x18, R39 ;  /* 0x00000018ff2d7819 */ /* 0x000fe20000011627 */
[----:B--2---:R-:W-:Y:S01]  /*39b0*/  IMAD.MOV.U32 R15, RZ, RZ, R7 ;  /* 0x000000ffff0f7224 */ /* 0x004fe200078e0007 */
        /* <DEDUP_REMOVED lines=32> */
[----:B------:R-:W-:Y:S01]  /*3bc0*/  FFMA.FTZ R47, R6, R39, -R45 ;  /* 0x00000027062f7223 */ /* 0x000fe2000001082d */
[----:B------:R-:W-:Y:S02]  /*3bd0*/  HADD2.F32 R38, -RZ, R38.H1_H1 ;  /* 0x30000026ff267230 */ /* 0x000fe40000004100 */
[C---:B------:R-:W-:Y:S01]  /*3be0*/  FMUL.FTZ R6, R12.reuse, R43 ;  /* 0x0000002b0c067220 */ /* 0x040fe20000410000 */
        /* <DEDUP_REMOVED lines=50> */
[----:B------:R-:W-:Y:S02]  /*3f10*/  HADD2.F32 R4, -RZ, R13.H0_H0 ;  /* 0x2000000dff047230 */ /* 0x000fe40000004100 */
[----:B------:R-:W-:Y:S01]  /*3f20*/  FFMA.FTZ R46, R5, R6, R46 ;  /* 0x00000006052e7223 */ /* 0x000fe2000001002e */
[----:B------:R-:W-:Y:S01]  /*3f30*/  HADD2.F32 R5, -RZ, R15.H0_H0 ;  /* 0x2000000fff057230 */ /* 0x000fe20000004100 */
[----:B------:R-:W-:Y:S01]  /*3f40*/  F2FP.SATFINITE.E4M3.F32.PACK_AB_MERGE_C R99, R114, R99, RZ ;  /* 0x000000637263723e */ /* 0x000fe200048070ff */
[----:B------:R-:W-:Y:S02]  /*3f50*/  HADD2.F32 R13, -RZ, R13.H1_H1 ;  /* 0x3000000dff0d7230 */ /* 0x000fe40000004100 */
[----:B------:R-:W-:Y:S01]  /*3f60*/  HADD2.F32 R15, -RZ, R15.H1_H1 ;  /* 0x3000000fff0f7230 */ /* 0x000fe20000004100 */
[----:B------:R-:W-:Y:S01]  /*3f70*/  F2FP.SATFINITE.E4M3.F32.PACK_AB_MERGE_C R43, R46, R43, RZ ;  /* 0x0000002b2e2b723e */ /* 0x000fe200048070ff */
[----:B------:R-:W-:-:S02]  /*3f80*/  HADD2.F32 R6, -RZ, R39.H0_H0 ;  /* 0x20000027ff067230 */ /* 0x000fc40000004100 */
[-C--:B------:R-:W-:Y:S01]  /*3f90*/  FMUL.FTZ R7, R13, R44.reuse ;  /* 0x0000002c0d077220 */ /* 0x080fe20000410000 */
[----:B------:R-:W-:Y:S02]  /*3fa0*/  HADD2.F32 R40, -RZ, R40.H0_H0 ;  /* 0x20000028ff287230 */ /* 0x000fe40000004100 */
[C---:B------:R-:W-:Y:S01]  /*3fb0*/  FMUL.FTZ R44, R4.reuse, R44 ;  /* 0x0000002c042c7220 */ /* 0x040fe20000410000 */
        /* <DEDUP_REMOVED lines=10> */
.L_x_7433:
[----:B------:R-:W-:Y:S05]  /*4060*/  BSYNC B3 ;  /* 0x0000000000037941 */ /* 0x000fea0003800000 */
.L_x_7432:
[----:B--2---:R0:W-:Y:S02]  /*4070*/  ST.E.128 desc[UR60][R10.64], R4 ;  /* 0x000000040a007985 */ /* 0x0041e4000c101d3c */
.L_x_7431:
[----:B------:R-:W-:Y:S05]  /*4080*/  BSYNC B2 ;  /* 0x0000000000027941 */ /* 0x000fea0003800000 */
.L_x_7430:
        /* <DEDUP_REMOVED lines=8> */
[----:B------:R-:W-:Y:S01]  /*4110*/  SHF.R.U32.HI R40, RZ, 0x10, R35 ;  /* 0x00000010ff287819 */ /* 0x000fe20000011623 */
[----:B--2---:R-:W-:Y:S01]  /*4120*/  IMAD.MOV.U32 R14, RZ, RZ, R7 ;  /* 0x000000ffff0e7224 */ /* 0x004fe200078e0007 */
[--C-:B------:R-:W-:Y:S01]  /*4130*/  SHF.R.U32.HI R36, RZ, 0x8, R35.reuse ;  /* 0x00000008ff247819 */ /* 0x100fe20000011623 */
[----:B------:R-:W-:Y:S01]  /*4140*/  IMAD.MOV.U32 R13, RZ, RZ, R6 ;  /* 0x000000ffff0d7224 */ /* 0x000fe200078e0006 */
        /* <DEDUP_REMOVED lines=8> */
[----:B------:R-:W-:Y:S02]  /*41d0*/  PRMT R7, R39, 0x654, R12 ;  /* 0x0000065427077816 */ /* 0x000fe4000000000c */
[----:B------:R-:W-:Y:S02]  /*41e0*/  SHF.L.U32 R6, R36, 0x8, RZ ;  /* 0x0000000824067819 */ /* 0x000fe400000006ff */
        /* <DEDUP_REMOVED lines=95> */
.L_x_7435:
[----:B------:R-:W-:Y:S05]  /*47e0*/  BSYNC B2 ;  /* 0x0000000000027941 */ /* 0x000fea0003800000 */
.L_x_7434:
[----:B--2---:R0:W-:Y:S02]  /*47f0*/  ST.E.128 desc[UR60][R10.64], R4 ;  /* 0x000000040a007985 */ /* 0x0041e4000c101d3c */
.L_x_7429:
[----:B------:R-:W-:Y:S05]  /*4800*/  BSYNC B1 ;  /* 0x0000000000017941 */ /* 0x000fea0003800000 */
.L_x_7428:
[----:B------:R-:W-:-:S03]  /*4810*/  UMOV UR4, 0xffffffff ;  /* 0xffffffff00047882 */ /* 0x000fc60000000000 */
[----:B------:R-:W-:Y:S05]  /*4820*/  BRA.DIV UR4, `(.L_x_7436) ;  /* 0x000001aa045c7947 */ /* 0x000fea000b800000 */
[----:B-1--4-:R-:W1:Y:S04]  /*4830*/  SHFL.IDX PT, R102, R102, 0x2, 0x1c1f ;  /* 0x005c1f0066667f89 */ /* 0x012e6800000e0000 */
[----:B0-----:R0:W4:Y:S02]  /*4840*/  SHFL.IDX PT, R14, R101, 0x2, 0x1c1f ;  /* 0x005c1f00650e7f89 */ /* 0x00112400000e0000 */
.L_x_7706:
[----:B------:R-:W-:Y:S05]  /*4850*/  @P4 BRA `(.L_x_7437) ;  /* 0x0000004400ec4947 */ /* 0x000fea0003800000 */
[----:B------:R-:W-:Y:S04]  /*4860*/  BSSY B1, `(.L_x_7438) ;  /* 0x0000076000017945 */ /* 0x000fe80003800000 */
[----:B------:R-:W-:Y:S05]  /*4870*/  @P1 BRA `(.L_x_7439) ;  /* 0x0000000400d01947 */ /* 0x000fea0003800000 */
[----:B--2---:R2:W0:Y:S01]  /*4880*/  LDS.128 R4, [R92+0x1c400] ;  /* 0x01c400005c047984 */ /* 0x0044220000000c00 */
[----:B----4-:R-:W-:Y:S01]  /*4890*/  IADD3 R10, P2, R16, R14, RZ ;  /* 0x0000000e100a7210 */ /* 0x010fe20007f5e0ff */
[----:B------:R-:W-:Y:S03]  /*48a0*/  BSSY B2, `(.L_x_7440) ;  /* 0x0000070000027945 */ /* 0x000fe60003800000 */
[----:B-1----:R-:W-:Y:S02]  /*48b0*/  IADD3.X R11, R102, R17, RZ, P2, !PT ;  /* 0x00000011660b7210 */ /* 0x002fe400017fe4ff */
[----:B------:R-:W-:-:S13]  /*48c0*/  ISETP.GE.AND P2, PT, R22, R105, PT ;  /* 0x000000691600720c */ /* 0x000fda0003f46270 */
[----:B--2---:R-:W-:Y:S05]  /*48d0*/  @P2 BRA `(.L_x_7441) ;  /* 0x0000000400b02947 */ /* 0x004fea0003800000 */
        /* <DEDUP_REMOVED lines=16> */
[----:B------:R-:W-:Y:S02]  /*49e0*/  LOP3.LUT R12, R7, 0xff00, R6, 0xf8, !PT ;  /* 0x0000ff00070c7812 */ /* 0x000fe400078ef806 */
        /* <DEDUP_REMOVED lines=91> */
.L_x_7441:
[----:B------:R-:W-:Y:S05]  /*4fa0*/  BSYNC B2 ;  /* 0x0000000000027941 */ /* 0x000fea0003800000 */
.L_x_7440:
[----:B0-----:R0:W-:Y:S02]  /*4fb0*/  ST.E.128 desc[UR60][R10.64], R4 ;  /* 0x000000040a007985 */ /* 0x0011e4000c101d3c */
.L_x_7439:
[----:B------:R-:W-:Y:S05]  /*4fc0*/  BSYNC B1 ;  /* 0x0000000000017941 */ /* 0x000fea0003800000 */
.L_x_7438:
        /* <DEDUP_REMOVED lines=8> */
[----:B------:R-:W-:Y:S01]  /*5050*/  SHF.R.U32.HI R12, RZ, 0x8, R29 ;  /* 0x00000008ff0c7819 */ /* 0x000fe2000001161d */
[----:B--2---:R-:W-:Y:S01]  /*5060*/  IMAD.MOV.U32 R10, RZ, RZ, R7 ;  /* 0x000000ffff0a7224 */ /* 0x004fe200078e0007 */
[--C-:B------:R-:W-:Y:S02]  /*5070*/  SHF.R.U32.HI R31, RZ, 0x18, R9.reuse ;  /* 0x00000018ff1f7819 */ /* 0x100fe40000011609 */
[----:B------:R-:W-:Y:S02]  /*5080*/  LOP3.LUT R8, R9, 0xff, RZ, 0xc0, !PT ;  /* 0x000000ff09087812 */ /* 0x000fe400078ec0ff */
[--C-:B------:R-:W-:Y:S02]  /*5090*/  SHF.R.U32.HI R30, RZ, 0x8, R9.reuse ;  /* 0x00000008ff1e7819 */ /* 0x100fe40000011609 */
[----:B------:R-:W-:Y:S01]  /*50a0*/  SHF.R.U32.HI R13, RZ, 0x10, R9 ;  /* 0x00000010ff0d7819 */ /* 0x000fe20000011609 */
[----:B------:R-:W-:Y:S01]  /*50b0*/  IMAD.MOV.U32 R9, RZ, RZ, R6 ;  /* 0x000000ffff097224 */ /* 0x000fe200078e0006 */
[----:B------:R-:W-:Y:S01]  /*50c0*/  SHF.R.U32.HI R28, RZ, 0x10, R29 ;  /* 0x00000010ff1c7819 */ /* 0x000fe2000001161d */
[----:B------:R-:W-:Y:S01]  /*50d0*/  IMAD.SHL.U32 R6, R12, 0x100, RZ ;  /* 0x000001000c067824 */ /* 0x000fe200078e00ff */
[----:B------:R-:W-:-:S02]  /*50e0*/  PRMT R8, R31, 0x654, R8 ;  /* 0x000006541f087816 */ /* 0x000fc40000000008 */
[----:B------:R-:W-:Y:S01]  /*50f0*/  SHF.L.U32 R7, R30, 0x8, RZ ;  /* 0x000000081e077819 */ /* 0x000fe200000006ff */
[----:B------:R-:W-:Y:S01]  /*5100*/  IMAD.U32 R28, R28, 0x10000, RZ ;  /* 0x000100001c1c7824 */ /* 0x000fe200078e00ff */
[----:B------:R-:W-:Y:S02]  /*5110*/  LOP3.LUT R11, R29, 0xff0000ff, RZ, 0xc0, !PT ;  /* 0xff0000ff1d0b7812 */ /* 0x000fe400078ec0ff */
[----:B------:R-:W-:Y:S01]  /*5120*/  LOP3.LUT R7, R8, 0xff00, R7, 0xf8, !PT ;  /* 0x0000ff0008077812 */ /* 0x000fe200078ef807 */
[----:B------:R-:W-:Y:S01]  /*5130*/  IMAD.U32 R8, R13, 0x10000, RZ ;  /* 0x000100000d087824 */ /* 0x000fe200078e00ff */
[----:B------:R-:W-:Y:S02]  /*5140*/  LOP3.LUT R11, R11, 0xff00, R6, 0xf8, !PT ;  /* 0x0000ff000b0b7812 */ /* 0x000fe400078ef806 */
        /* <DEDUP_REMOVED lines=91> */
.L_x_7443:
[----:B------:R-:W-:Y:S05]  /*5700*/  BSYNC B1 ;  /* 0x0000000000017941 */ /* 0x000fea0003800000 */
.L_x_7442:
[----:B--2---:R0:W-:Y:S01]  /*5710*/  ST.E.128 desc[UR60][R14.64], R4 ;  /* 0x000000040e007985 */ /* 0x0041e2000c101d3c */
[----:B------:R-:W-:Y:S05]  /*5720*/  BRA `(.L_x_7437) ;  /* 0x0000003800387947 */ /* 0x000fea0003800000 */
.L_x_7408:
[----:B------:R-:W-:Y:S02]  /*5730*/  ISETP.GE.AND P3, PT, R221, R97, PT ;  /* 0x00000061dd00720c */ /* 0x000fe40003f66270 */
[----:B------:R-:W-:Y:S02]  /*5740*/  CS2R R30, SRZ ;  /* 0x00000000001e7805 */ /* 0x000fe4000001ff00 */
[----:B------:R-:W-:Y:S02]  /*5750*/  CS2R R28, SRZ ;  /* 0x00000000001c7805 */ /* 0x000fe4000001ff00 */
[----:B------:R-:W-:-:S13]  /*5760*/  ISETP.GE.OR P3, PT, R16, R105, P3 ;  /* 0x000000691000720c */ /* 0x000fda0001f66670 */
[----:B------:R-:W-:Y:S01]  /*5770*/  @!P3 IADD3 R11, P2, P4, R50, R4, R84 ;  /* 0x00000004320bb210 */ /* 0x000fe20007c5e054 */
[----:B------:R-:W0:Y:S03]  /*5780*/  @!P3 LDC.64 R12, c[0x0][0x3e8] ;  /* 0x0000fa00ff0cbb82 */ /* 0x000e260000000a00 */
[----:B------:R-:W-:Y:S02]  /*5790*/  @!P3 IADD3.X R14, R66, R88, R86, P2, P4 ;  /* 0x00000058420eb210 */ /* 0x000fe400017e8456 */
[----:B------:R-:W-:-:S04]  /*57a0*/  ISETP.GE.AND P4, PT, R194, R97, PT ;  /* 0x00000061c200720c */ /* 0x000fc80003f86270 */
[----:B------:R-:W-:-:S13]  /*57b0*/  ISETP.GE.OR P4, PT, R16, R105, P4 ;  /* 0x000000691000720c */ /* 0x000fda0002786670 */
[----:B------:R-:W1:Y:S08]  /*57c0*/  @!P4 LDC.64 R32, c[0x0][0x3e8] ;  /* 0x0000fa00ff20cb82 */ /* 0x000e700000000a00 */
[----:B------:R-:W2:Y:S01]  /*57d0*/  @!P4 LDC.64 R34, c[0x0][0x400] ;  /* 0x00010000ff22cb82 */ /* 0x000ea20000000a00 */
[----:B-1----:R-:W-:-:S04]  /*57e0*/  @!P4 IADD3 R32, P2, P5, R50, R32, R4 ;  /* 0x000000203220c210 */ /* 0x002fc80007d5e004 */
[----:B------:R-:W-:Y:S02]  /*57f0*/  @!P4 IADD3.X R33, R66, R33, R88, P2, P5 ;  /* 0x000000214221c210 */ /* 0x000fe400017ea458 */
[----:B--2---:R-:W-:-:S04]  /*5800*/  @!P4 IADD3 R34, P2, P5, R56, R34, R6 ;  /* 0x000000223822c210 */ /* 0x004fc80007d5e006 */
[----:B------:R-:W-:Y:S02]  /*5810*/  @!P4 IADD3.X R35, R64, R35, R100, P2, P5 ;  /* 0x000000234023c210 */ /* 0x000fe400017ea464 */
[----:B------:R-:W-:Y:S02]  /*5820*/  ISETP.GE.AND P2, PT, R227, R97, PT ;  /* 0x00000061e300720c */ /* 0x000fe40003f46270 */
[----:B------:R-:W-:Y:S02]  /*5830*/  CS2R R38, SRZ ;  /* 0x0000000000267805 */ /* 0x000fe4000001ff00 */
[----:B------:R-:W-:Y:S01]  /*5840*/  CS2R R36, SRZ ;  /* 0x0000000000247805 */ /* 0x000fe2000001ff00 */
[----:B------:R1:W2:Y:S01]  /*5850*/  @!P4 LDG.E.128 R28, desc[UR60][R34.64] ;  /* 0x0000003c221cc981 */ /* 0x0002a2000c1e1d00 */
[----:B------:R-:W-:-:S13]  /*5860*/  ISETP.GE.OR P2, PT, R16, R105, P2 ;  /* 0x000000691000720c */ /* 0x000fda0001746670 */
[----:B------:R-:W-:-:S04]  /*5870*/  @!P2 IADD3 R5, P5, P6, R50, R83, R4 ;  /* 0x000000533205a210 */ /* 0x000fc80007ebe004 */
[----:B------:R-:W-:Y:S02]  /*5880*/  @!P2 IADD3.X R10, R66, R85, R88, P5, P6 ;  /* 0x00000055420aa210 */ /* 0x000fe40002fec458 */
[----:B------:R-:W-:-:S04]  /*5890*/  @!P3 IADD3 R9, P5, P6, R56, R6, R79 ;  /* 0x000000063809b210 */ /* 0x000fc80007ebe04f */
[----:B------:R-:W-:Y:S02]  /*58a0*/  @!P3 IADD3.X R8, R64, R100, R81, P5, P6 ;  /* 0x000000644008b210 */ /* 0x000fe40002fec451 */
[----:B------:R-:W-:-:S04]  /*58b0*/  @!P2 IADD3 R7, P5, P6, R56, R78, R6 ;  /* 0x0000004e3807a210 */ /* 0x000fc80007ebe006 */
[----:B------:R-:W-:Y:S02]  /*58c0*/  @!P2 IADD3.X R4, R64, R80, R100, P5, P6 ;  /* 0x000000504004a210 */ /* 0x000fe40002fec464 */
[----:B0-----:R-:W-:-:S04]  /*58d0*/  @!P3 IADD3 R12, P5, R11, R12, RZ ;  /* 0x0000000c0b0cb210 */ /* 0x001fc80007fbe0ff */
[----:B------:R-:W-:Y:S02]  /*58e0*/  @!P3 IADD3.X R13, R14, R13, RZ, P5, !PT ;  /* 0x0000000d0e0db210 */ /* 0x000fe40002ffe4ff */
[----:B------:R-:W0:Y:S02]  /*58f0*/  @!P3 LDC.64 R14, c[0x0][0x400] ;  /* 0x00010000ff0ebb82 */ /* 0x000e240000000a00 */
[----:B0-----:R-:W-:-:S05]  /*5900*/  @!P3 IADD3 R14, P5, R9, R14, RZ ;  /* 0x0000000e090eb210 */ /* 0x001fca0007fbe0ff */
[----:B------:R-:W-:Y:S02]  /*5910*/  @!P3 IMAD.X R15, R8, 0x1, R15, P5 ;  /* 0x00000001080fb824 */ /* 0x000fe400028e060f */
[----:B------:R-:W0:Y:S01]  /*5920*/  @!P2 LDC.64 R8, c[0x0][0x3e8] ;  /* 0x0000fa00ff08ab82 */ /* 0x000e220000000a00 */
[----:B-1----:R-:W-:Y:S02]  /*5930*/  CS2R R34, SRZ ;  /* 0x0000000000227805 */ /* 0x002fe4000001ff00 */
[----:B------:R-:W-:Y:S02]  /*5940*/  CS2R R42, SRZ ;  /* 0x00000000002a7805 */ /* 0x000fe4000001ff00 */
[----:B------:R-:W-:Y:S02]  /*5950*/  CS2R R40, SRZ ;  /* 0x0000000000287805 */ /* 0x000fe4000001ff00 */
[----:B------:R-:W-:Y:S02]  /*5960*/  CS2R R46, SRZ ;  /* 0x00000000002e7805 */ /* 0x000fe4000001ff00 */
[----:B------:R-:W-:Y:S01]  /*5970*/  CS2R R44, SRZ ;  /* 0x00000000002c7805 */ /* 0x000fe2000001ff00 */
[----:B------:R-:W3:Y:S01]  /*5980*/  @!P3 LDG.E.128 R36, desc[UR60][R14.64] ;  /* 0x0000003c0e24b981 */ /* 0x000ee2000c1e1d00 */
[----:B0-----:R-:W-:-:S05]  /*5990*/  @!P2 IADD3 R8, P5, R5, R8, RZ ;  /* 0x000000080508a210 */ /* 0x001fca0007fbe0ff */
[----:B------:R-:W-:Y:S02]  /*59a0*/  @!P2 IMAD.X R9, R10, 0x1, R9, P5 ;  /* 0x000000010a09a824 */ /* 0x000fe400028e0609 */
[----:B------:R-:W0:Y:S03]  /*59b0*/  @!P2 LDC.64 R10, c[0x0][0x400] ;  /* 0x00010000ff0aab82 */ /* 0x000e260000000a00 */
[----:B------:R-:W4:Y:S01]  /*59c0*/  @!P2 LDG.E.128 R40, desc[UR60][R8.64] ;  /* 0x0000003c0828a981 */ /* 0x000f22000c1e1d00 */
[----:B0-----:R-:W-:Y:S02]  /*59d0*/  @!P2 IADD3 R10, P5, R7, R10, RZ ;  /* 0x0000000a070aa210 */ /* 0x001fe40007fbe0ff */
[----:B------:R-:W-:-:S03]  /*59e0*/  CS2R R6, SRZ ;  /* 0x0000000000067805 */ /* 0x000fc6000001ff00 */
[----:B------:R-:W-:Y:S01]  /*59f0*/  @!P2 IMAD.X R11, R4, 0x1, R11, P5 ;  /* 0x00000001040ba824 */ /* 0x000fe200028e060b */
[----:B------:R-:W-:-:S04]  /*5a00*/  CS2R R4, SRZ ;  /* 0x0000000000047805 */ /* 0x000fc8000001ff00 */
[----:B------:R-:W5:Y:S04]  /*5a10*/  @!P2 LDG.E.128 R44, desc[UR60][R10.64] ;  /* 0x0000003c0a2ca981 */ /* 0x000f68000c1e1d00 */
[----:B------:R0:W5:Y:S02]  /*5a20*/  @!P4 LDG.E.128 R4, desc[UR60][R32.64] ;  /* 0x0000003c2004c981 */ /* 0x000164000c1e1d00 */
[----:B0-----:R-:W-:-:S06]  /*5a30*/  CS2R R32, SRZ ;  /* 0x0000000000207805 */ /* 0x001fcc000001ff00 */
[----:B------:R-:W5:Y:S01]  /*5a40*/  @!P3 LDG.E.128 R32, desc[UR60][R12.64] ;  /* 0x0000003c0c20b981 */ /* 0x000f62000c1e1d00 */
[----:B------:R-:W-:Y:S02]  /*5a50*/  ISETP.NE.AND P5, PT, R198, 0x3, PT ;  /* 0x00000003c600780c */ /* 0x000fe40003fa5270 */
[----:B------:R-:W-:Y:S01]  /*5a60*/  ISETP.GE.AND P2, PT, R16, R105, PT ;  /* 0x000000691000720c */ /* 0x000fe20003f46270 */
[----:B--2---:R-:W-:Y:S02]  /*5a70*/  IMAD.MOV.U32 R117, RZ, RZ, R30 ;  /* 0x000000ffff757224 */ /* 0x004fe400078e001e */
[----:B------:R-:W-:Y:S01]  /*5a80*/  IMAD.MOV.U32 R119, RZ, RZ, R28 ;  /* 0x000000ffff777224 */ /* 0x000fe200078e001c */
[----:B---3--:R-:W-:Y:S01]  /*5a90*/  MOV R113, R38 ;  /* 0x0000002600717202 */ /* 0x008fe20000000f00 */
[----:B------:R-:W-:Y:S02]  /*5aa0*/  IMAD.MOV.U32 R114, RZ, RZ, R36 ;  /* 0x000000ffff727224 */ /* 0x000fe400078e0024 */
[----:B----4-:R-:W-:-:S02]  /*5ab0*/  IMAD.MOV.U32 R109, RZ, RZ, R42 ;  /* 0x000000ffff6d7224 */ /* 0x010fc400078e002a */
[----:B------:R-:W-:Y:S02]  /*5ac0*/  IMAD.MOV.U32 R108, RZ, RZ, R40 ;  /* 0x000000ffff6c7224 */ /* 0x000fe400078e0028 */
[----:B-----5:R-:W-:Y:S01]  /*5ad0*/  IMAD.MOV.U32 R107, RZ, RZ, R46 ;  /* 0x000000ffff6b7224 */ /* 0x020fe200078e002e */
[----:B------:R-:W-:Y:S01]  /*5ae0*/  MOV R106, R44 ;  /* 0x0000002c006a7202 */ /* 0x000fe20000000f00 */
[----:B------:R-:W-:Y:S01]  /*5af0*/  IMAD.MOV.U32 R116, RZ, RZ, R6 ;  /* 0x000000ffff747224 */ /* 0x000fe200078e0006 */
[----:B------:R-:W-:Y:S01]  /*5b00*/  MOV R118, R4 ;  /* 0x0000000400767202 */ /* 0x000fe20000000f00 */
[----:B------:R-:W-:Y:S02]  /*5b10*/  IMAD.MOV.U32 R111, RZ, RZ, R34 ;  /* 0x000000ffff6f7224 */ /* 0x000fe400078e0022 */
[----:B------:R-:W-:Y:S01]  /*5b20*/  IMAD.MOV.U32 R112, RZ, RZ, R32 ;  /* 0x000000ffff707224 */ /* 0x000fe200078e0020 */
[----:B------:R-:W-:Y:S06]  /*5b30*/  @!P5 BRA `(.L_x_7444) ;  /* 0x000000000004d947 */ /* 0x000fec0003800000 */
[----:B------:R-:W-:Y:S01]  /*5b40*/  BPT.TRAP 0x1 ;  /* 0x000000040000795c */ /* 0x000fe20000300000 */
.L_x_7444:
[----:B------:R-:W-:Y:S01]  /*5b50*/  IMAD R88, R192, 0x8, R18 ;  /* 0x00000008c0587824 */ /* 0x000fe200078e0212 */
[----:B------:R-:W-:Y:S01]  /*5b60*/  SHF.L.U32 R100, R196, 0x1f, RZ ;  /* 0x0000001fc4647819 */ /* 0x000fe200000006ff */
[----:B------:R-:W0:Y:S01]  /*5b70*/  LDC R104, c[0x0][0x2f4] ;  /* 0x0000bd00ff687b82 */ /* 0x000e220000000800 */
[----:B------:R-:W-:Y:S02]  /*5b80*/  BSSY B1, `(.L_x_7445) ;  /* 0x0000003000017945 */ /* 0x000fe40003800000 */
[----:B------:R-:W1:Y:S02]  /*5b90*/  SYNCS.PHASECHK.TRANS64.TRYWAIT P3, [R88+URZ+0x22890], R100 ;  /* 0x02289064580075a7 */ /* 0x000e64000806017f */
[----:B-1----:R-:W-:Y:S05]  /*5ba0*/  @!P3 BRA `(.L_x_7446) ;  /* 0x0000019400c4b947 */ /* 0x002fea0003800000 */
.L_x_7707:
[----:B------:R-:W-:Y:S05]  /*5bb0*/  BSYNC B1 ;  /* 0x0000000000017941 */ /* 0x000fea0003800000 */
.L_x_7445:
[----:B------:R-:W-:Y:S01]  /*5bc0*/  UMOV UR4, 0xffffffff ;  /* 0xffffffff00047882 */ /* 0x000fe20000000000 */
[----:B0-----:R-:W-:Y:S02]  /*5bd0*/  IMAD.IADD R110, R104, 0x1, -R71 ;  /* 0x00000001686e7824 */ /* 0x001fe400078e0a47 */
[----:B------:R-:W-:Y:S05]  /*5be0*/  BRA.DIV UR4, `(.L_x_7447) ;  /* 0x0000019604c87947 */ /* 0x000fea000b800000 */
[----:B------:R0:W2:Y:S04]  /*5bf0*/  SHFL.IDX PT, R103, R102, RZ, 0x1c1f ;  /* 0x001c1fff66677589 */ /* 0x0000a800000e0000 */
[----:B------:R0:W3:Y:S02]  /*5c00*/  SHFL.IDX PT, R105, R101, RZ, 0x1c1f ;  /* 0x001c1fff65697589 */ /* 0x0000e400000e0000 */
.L_x_7711:
[----:B------:R-:W-:Y:S01]  /*5c10*/  ISETP.GE.OR P3, PT, R194, R97, P1 ;  /* 0x00000061c200720c */ /* 0x000fe20000f66670 */
[----:B------:R-:W-:-:S12]  /*5c20*/  BSSY B1, `(.L_x_7448) ;  /* 0x00000f1000017945 */ /* 0x000fd80003800000 */
[----:B------:R-:W-:Y:S05]  /*5c30*/  @P3 BRA `(.L_x_7449) ;  /* 0x0000000c00bc3947 */ /* 0x000fea0003800000 */
[----:B------:R-:W-:Y:S01]  /*5c40*/  SEL R8, R71, R110, !P0 ;  /* 0x0000006e47087207 */ /* 0x000fe20004000000 */
[----:B------:R-:W-:Y:S01]  /*5c50*/  BSSY B2, `(.L_x_7450) ;  /* 0x00000e8000027945 */ /* 0x000fe20003800000 */
[----:B---3--:R-:W-:Y:S02]  /*5c60*/  IADD3 R98, P3, R62, R105, RZ ;  /* 0x000000693e627210 */ /* 0x008fe40007f7e0ff */
[----:B------:R-:W-:-:S03]  /*5c70*/  SHF.R.S32.HI R9, RZ, 0x1f, R8 ;  /* 0x0000001fff097819 */ /* 0x000fc60000011408 */
[----:B--2---:R-:W-:Y:S01]  /*5c80*/  IMAD.X R99, R103, 0x1, R60, P3 ;  /* 0x0000000167637824 */ /* 0x004fe200018e063c */
[----:B------:R-:W-:-:S04]  /*5c90*/  LEA.HI R8, R9, R8, RZ, 0x5 ;  /* 0x0000000809087211 */ /* 0x000fc800078f28ff */
[----:B------:R-:W-:-:S05]  /*5ca0*/  LEA.HI.SX32 R8, R8, R63, 0x1b ;  /* 0x0000003f08087211 */ /* 0x000fca00078fdaff */
[----:B------:R-:W-:-:S05]  /*5cb0*/  IMAD.SHL.U32 R115, R8, 0x10, RZ ;  /* 0x0000001008737824 */ /* 0x000fca00078e00ff */
[----:B------:R-:W-:-:S04]  /*5cc0*/  LOP3.LUT R9, R82, 0x70, R115, 0xf8, !PT ;  /* 0x0000007052097812 */ /* 0x000fc800078ef873 */
[----:B------:R-:W-:Y:S01]  /*5cd0*/  LOP3.LUT R8, R9, R76, RZ, 0x3c, !PT ;  /* 0x0000004c09087212 */ /* 0x000fe200078e3cff */
[----:B------:R-:W-:-:S03]  /*5ce0*/  IMAD R9, R192, 0x5000, R49 ;  /* 0x00005000c0097824 */ /* 0x000fc600078e0231 */
[----:B------:R-:W-:Y:S01]  /*5cf0*/  IADD3 R11, R203, R8, RZ ;  /* 0x00000008cb0b7210 */ /* 0x000fe20007ffe0ff */
[----:B------:R-:W-:-:S04]  /*5d00*/  IMAD.IADD R9, R18, 0x1, R9 ;  /* 0x0000000112097824 */ /* 0x000fc800078e0209 */
[----:B------:R-:W-:-:S04]  /*5d10*/  IMAD R11, R192, 0x5000, R11 ;  /* 0x00005000c00b7824 */ /* 0x000fc800078e020b */
[----:B------:R-:W-:Y:S02]  /*5d20*/  IMAD.IADD R12, R18, 0x1, R11 ;  /* 0x00000001120c7824 */ /* 0x000fe400078e020b */
[----:B------:R-:W2:Y:S04]  /*5d30*/  LDS.128 R8, [R9+0x18400] ;  /* 0x0184000009087984 */ /* 0x000ea80000000c00 */
[----:B------:R-:W3:Y:S01]  /*5d40*/  LDS.128 R12, [R12+0x18400] ;  /* 0x018400000c0c7984 */ /* 0x000ee20000000c00 */
[----:B------:R-:W-:Y:S05]  /*5d50*/  @P2 BRA `(.L_x_7451) ;  /* 0x0000000c005c2947 */ /* 0x000fea0003800000 */
[--C-:B------:R-:W-:Y:S01]  /*5d60*/  SHF.R.U32.HI R129, RZ, 0x18, R7.reuse ;  /* 0x00000018ff817819 */ /* 0x100fe20000011607 */
[----:B--2---:R-:W-:Y:S01]  /*5d70*/  IMAD.MOV.U32 R28, RZ, RZ, R8 ;  /* 0x000000ffff1c7224 */ /* 0x004fe200078e0008 */
[----:B------:R-:W-:Y:S02]  /*5d80*/  LOP3.LUT R6, R7, 0xff, RZ, 0xc0, !PT ;  /* 0x000000ff07067812 */ /* 0x000fe400078ec0ff */
[--C-:B------:R-:W-:Y:S02]  /*5d90*/  SHF.R.U32.HI R125, RZ, 0x8, R7.reuse ;  /* 0x00000008ff7d7819 */ /* 0x100fe40000011607 */
[----:B------:R-:W-:Y:S02]  /*5da0*/  SHF.R.U32.HI R127, RZ, 0x10, R7 ;  /* 0x00000010ff7f7819 */ /* 0x000fe40000011607 */
[----:B------:R-:W-:Y:S02]  /*5db0*/  SHF.R.U32.HI R131, RZ, 0x18, R5 ;  /* 0x00000018ff837819 */ /* 0x000fe40000011605 */
[----:B------:R-:W-:-:S02]  /*5dc0*/  LOP3.LUT R4, R5, 0xff, RZ, 0xc0, !PT ;  /* 0x000000ff05047812 */ /* 0x000fc400078ec0ff */
[----:B------:R-:W-:Y:S02]  /*5dd0*/  SHF.R.U32.HI R130, RZ, 0x8, R5 ;  /* 0x00000008ff827819 */ /* 0x000fe40000011605 */
[--C-:B------:R-:W-:Y:S02]  /*5de0*/  SHF.R.U32.HI R124, RZ, 0x18, R29.reuse ;  /* 0x00000018ff7c7819 */ /* 0x100fe4000001161d */
[----:B------:R-:W-:Y:S02]  /*5df0*/  LOP3.LUT R7, R29, 0xff, RZ, 0xc0, !PT ;  /* 0x000000ff1d077812 */ /* 0x000fe400078ec0ff */
[--C-:B------:R-:W-:Y:S02]  /*5e00*/  SHF.R.U32.HI R122, RZ, 0x8, R29.reuse ;  /* 0x00000008ff7a7819 */ /* 0x100fe4000001161d */
[----:B------:R-:W-:Y:S02]  /*5e10*/  SHF.R.U32.HI R123, RZ, 0x10, R29 ;  /* 0x00000010ff7b7819 */ /* 0x000fe4000001161d */
[----:B------:R-:W-:-:S02]  /*5e20*/  SHF.R.U32.HI R30, RZ, 0x18, R31 ;  /* 0x00000018ff1e7819 */ /* 0x000fc4000001161f */
[----:B------:R-:W-:Y:S02]  /*5e30*/  LOP3.LUT R29, R31, 0xff, RZ, 0xc0, !PT ;  /* 0x000000ff1f1d7812 */ /* 0x000fe400078ec0ff */
[----:B------:R-:W-:Y:S02]  /*5e40*/  SHF.R.U32.HI R121, RZ, 0x8, R31 ;  /* 0x00000008ff797819 */ /* 0x000fe4000001161f */
[----:B------:R-:W-:Y:S02]  /*5e50*/  SHF.R.U32.HI R128, RZ, 0x10, R5 ;  /* 0x00000010ff807819 */ /* 0x000fe40000011605 */
[----:B------:R-:W-:Y:S01]  /*5e60*/  SHF.R.U32.HI R126, RZ, 0x10, R31 ;  /* 0x00000010ff7e7819 */ /* 0x000fe2000001161f */
[----:B---3--:R-:W-:Y:S01]  /*5e70*/  IMAD.MOV.U32 R31, RZ, RZ, R12 ;  /* 0x000000ffff1f7224 */ /* 0x008fe200078e000c */
[----:B------:R-:W-:Y:S01]  /*5e80*/  PRMT R4, R131, 0x654, R4 ;  /* 0x0000065483047816 */ /* 0x000fe20000000004 */
[----:B------:R-:W-:Y:S01]  /*5e90*/  IMAD.SHL.U32 R121, R121, 0x100, RZ ;  /* 0x0000010079797824 */ /* 0x000fe200078e00ff */
[----:B------:R-:W-:Y:S01]  /*5ea0*/  SHF.L.U32 R5, R130, 0x8, RZ ;  /* 0x0000000882057819 */ /* 0x000fe200000006ff */
[----:B------:R-:W-:Y:S01]  /*5eb0*/  IMAD.U32 R126, R126, 0x10000, RZ ;  /* 0x000100007e7e7824 */ /* 0x000fe200078e00ff */
[----:B------:R-:W-:Y:S01]  /*5ec0*/  PRMT R12, R30, 0x654, R29 ;  /* 0x000006541e0c7816 */ /* 0x000fe2000000001d */
[----:B------:R-:W-:Y:S01]  /*5ed0*/  IMAD.SHL.U32 R29, R122, 0x100, RZ ;  /* 0x000001007a1d7824 */ /* 0x000fe200078e00ff */
[----:B------:R-:W-:Y:S01]  /*5ee0*/  PRMT R8, R124, 0x654, R7 ;  /* 0x000006547c087816 */ /* 0x000fe20000000007 */
[----:B------:R-:W-:Y:S01]  /*5ef0*/  IMAD.SHL.U32 R7, R125, 0x100, RZ ;  /* 0x000001007d077824 */ /* 0x000fe200078e00ff */
[----:B------:R-:W-:Y:S01]  /*5f00*/  LOP3.LUT R4, R4, 0xff00, R5, 0xf8, !PT ;  /* 0x0000ff0004047812 */ /* 0x000fe200078ef805 */
[----:B------:R-:W-:Y:S01]  /*5f10*/  IMAD.U32 R5, R128, 0x10000, RZ ;  /* 0x0001000080057824 */ /* 0x000fe200078e00ff */
[----:B------:R-:W-:-:S02]  /*5f20*/  PRMT R6, R129, 0x654, R6 ;  /* 0x0000065481067816 */ /* 0x000fc40000000006 */
[----:B------:R-:W-:Y:S02]  /*5f30*/  LOP3.LUT R122, R8, 0xff00, R29, 0xf8, !PT ;  /* 0x0000ff00087a7812 */ /* 0x000fe400078ef81d */
        /* <DEDUP_REMOVED lines=8> */
[----:B------:R-:W-:Y:S01]  /*5fc0*/  SHF.L.U32 R4, R127, 0x10, RZ ;  /* 0x000000107f047819 */ /* 0x000fe200000006ff */
[----:B------:R-:W-:Y:S01]  /*5fd0*/  HADD2.F32 R8, -RZ, R29.H0_H0 ;  /* 0x2000001dff087230 */ /* 0x000fe20000004100 */
[----:B------:R-:W-:Y:S01]  /*5fe0*/  F2FP.F16.E4M3.UNPACK_B R30, R118.H1 ;  /* 0x00000076ff1e723e */ /* 0x000fe200030006ff */
[----:B------:R-:W-:Y:S01]  /*5ff0*/  HADD2.F32 R121, -RZ, R121.H1_H1 ;  /* 0x30000079ff797230 */ /* 0x000fe20000004100 */
[----:B------:R-:W-:Y:S01]  /*6000*/  LOP3.LUT R4, R7, 0xff0000, R4, 0xf8, !PT ;  /* 0x00ff000007047812 */ /* 0x000fe200078ef804 */
[----:B------:R-:W-:-:S02]  /*6010*/  IMAD.U32 R7, R123, 0x10000, RZ ;  /* 0x000100007b077824 */ /* 0x000fc400078e00ff */
[-C--:B------:R-:W-:Y:S01]  /*6020*/  FMUL.FTZ R127, R12, R5.reuse ;  /* 0x000000050c7f7220 */ /* 0x080fe20000410000 */
[----:B------:R-:W-:Y:S02]  /*6030*/  HADD2.F32 R123, -RZ, R30.H0_H0 ;  /* 0x2000001eff7b7230 */ /* 0x000fe40000004100 */
        /* <DEDUP_REMOVED lines=9> */
[----:B------:R-:W-:Y:S01]  /*60d0*/  F2FP.F16.E4M3.UNPACK_B R28, R28 ;  /* 0x0000001cff1c723e */ /* 0x000fe200020006ff */
[----:B------:R-:W-:Y:S01]  /*60e0*/  FMUL.FTZ R127, R121, R125 ;  /* 0x0000007d797f7220 */ /* 0x000fe20000410000 */
[----:B------:R-:W-:Y:S01]  /*60f0*/  F2FP.F16.E4M3.UNPACK_B R31, R31 ;  /* 0x0000001fff1f723e */ /* 0x000fe200020006ff */
[----:B------:R-:W-:Y:S01]  /*6100*/  HADD2.F32 R124, -RZ, R123.H0_H0 ;  /* 0x2000007bff7c7230 */ /* 0x000fe20000004100 */
        /* <DEDUP_REMOVED lines=39> */
[--C-:B------:R-:W-:Y:S02]  /*6380*/  HADD2.F32 R118, -RZ, R117.reuse.H0_H0 ;  /* 0x20000075ff767230 */ /* 0x100fe40000004100 */
[-C--:B------:R-:W-:Y:S01]  /*6390*/  FFMA.FTZ R135, R28, R121.reuse, -R29 ;  /* 0x000000791c877223 */ /* 0x080fe2000001081d */
[----:B------:R-:W-:Y:S01]  /*63a0*/  F2FP.F16.E4M3.UNPACK_B R28, R14 ;  /* 0x0000000eff1c723e */ /* 0x000fe200020006ff */
[----:B------:R-:W-:Y:S01]  /*63b0*/  HADD2.F32 R14, -RZ, R10.H0_H0 ;  /* 0x2000000aff0e7230 */ /* 0x000fe20000004100 */
[----:B------:R-:W-:Y:S01]  /*63c0*/  F2FP.F16.E4M3.UNPACK_B R116, R116 ;  /* 0x00000074ff74723e */ /* 0x000fe200020006ff */
[----:B------:R-:W-:Y:S01]  /*63d0*/  FFMA.FTZ R137, R30, R121, R119 ;  /* 0x000000791e897223 */ /* 0x000fe20000010077 */
[----:B------:R-:W-:Y:S01]  /*63e0*/  HADD2.F32 R117, -RZ, R117.H1_H1 ;  /* 0x30000075ff757230 */ /* 0x000fe20000004100 */
[----:B------:R-:W-:Y:S01]  /*63f0*/  F2FP.SATFINITE.E4M3.F32.PACK_AB_MERGE_C R8, R127, R8, RZ ;  /* 0x000000087f08723e */ /* 0x000fe200048070ff */
[--C-:B------:R-:W-:Y:S01]  /*6400*/  HADD2.F32 R29, -RZ, R28.reuse.H0_H0 ;  /* 0x2000001cff1d7230 */ /* 0x100fe20000004100 */
[----:B------:R-:W-:Y:S01]  /*6410*/  F2FP.SATFINITE.E4M3.F32.PACK_AB_MERGE_C R12, R129, R12, RZ ;  /* 0x0000000c810c723e */ /* 0x000fe200048070ff */
[----:B------:R-:W-:Y:S01]  /*6420*/  HADD2.F32 R28, -RZ, R28.H1_H1 ;  /* 0x3000001cff1c7230 */ /* 0x000fe20000004100 */
[----:B------:R-:W-:Y:S01]  /*6430*/  F2FP.SATFINITE.E4M3.F32.PACK_AB_MERGE_C R122, R137, R122, RZ ;  /* 0x0000007a897a723e */ /* 0x000fe200048070ff */
[----:B------:R-:W-:-:S02]  /*6440*/  HADD2.F32 R10, -RZ, R10.H1_H1 ;  /* 0x3000000aff0a7230 */ /* 0x000fc40000004100 */
[CC--:B------:R-:W-:Y:S01]  /*6450*/  FMUL.FTZ R119, R29.reuse, R118.reuse ;  /* 0x000000761d777220 */ /* 0x0c0fe20000410000 */
[--C-:B------:R-:W-:Y:S02]  /*6460*/  HADD2.F32 R30, -RZ, R116.reuse.H0_H0 ;  /* 0x20000074ff1e7230 */ /* 0x100fe40000004100 */
[----:B------:R-:W-:Y:S01]  /*6470*/  FMUL.FTZ R118, R14, R118 ;  /* 0x000000760e767220 */ /* 0x000fe20000410000 */
[----:B------:R-:W-:Y:S02]  /*6480*/  HADD2.F32 R31, -RZ, R116.H1_H1 ;  /* 0x30000074ff1f7230 */ /* 0x000fe40000004100 */
[-C--:B------:R-:W-:Y:S01]  /*6490*/  FMUL.FTZ R121, R28, R117.reuse ;  /* 0x000000751c797220 */ /* 0x080fe20000410000 */
[----:B------:R-:W-:Y:S01]  /*64a0*/  FMUL.FTZ R117, R10, R117 ;  /* 0x000000750a757220 */ /* 0x000fe20000410000 */
[-C--:B------:R-:W-:Y:S01]  /*64b0*/  FFMA.FTZ R14, R14, R30.reuse, -R119 ;  /* 0x0000001e0e0e7223 */ /* 0x080fe20000010877 */
[----:B------:R-:W-:Y:S01]  /*64c0*/  FFMA.FTZ R118, R29, R30, R118 ;  /* 0x0000001e1d767223 */ /* 0x000fe20000010076 */
[----:B------:R-:W-:Y:S01]  /*64d0*/  F2FP.F16.E4M3.UNPACK_B R119, R7 ;  /* 0x00000007ff77723e */ /* 0x000fe200020006ff */
[----:B------:R-:W-:Y:S01]  /*64e0*/  FFMA.FTZ R131, R10, R31, -R121 ;  /* 0x0000001f0a837223 */ /* 0x000fe20000010879 */
[----:B------:R-:W-:Y:S01]  /*64f0*/  F2FP.F16.E4M3.UNPACK_B R29, R9 ;  /* 0x00000009ff1d723e */ /* 0x000fe200020006ff */
[----:B------:R-:W-:Y:S01]  /*6500*/  FFMA.FTZ R133, R28, R31, R117 ;  /* 0x0000001f1c857223 */ /* 0x000fe20000010075 */
[----:B------:R-:W-:Y:S01]  /*6510*/  F2FP.SATFINITE.E4M3.F32.PACK_AB_MERGE_C R10, R135, R128, RZ ;  /* 0x00000080870a723e */ /* 0x000fe200048070ff */
[----:B------:R-:W-:Y:S01]  /*6520*/  HADD2.F32 R121, -RZ, R119.H0_H0 ;  /* 0x20000077ff797230 */ /* 0x000fe20000004100 */
[----:B------:R-:W-:Y:S01]  /*6530*/  F2FP.F16.E4M3.UNPACK_B R30, R13 ;  /* 0x0000000dff1e723e */ /* 0x000fe200020006ff */
[----:B------:R-:W-:Y:S01]  /*6540*/  HADD2.F32 R28, -RZ, R29.H0_H0 ;  /* 0x2000001dff1c7230 */ /* 0x000fe20000004100 */
[----:B------:R-:W-:Y:S01]  /*6550*/  F2FP.F16.E4M3.UNPACK_B R117, R6 ;  /* 0x00000006ff75723e */ /* 0x000fe200020006ff */
[----:B------:R-:W-:Y:S01]  /*6560*/  HADD2.F32 R119, -RZ, R119.H1_H1 ;  /* 0x30000077ff777230 */ /* 0x000fe20000004100 */
[----:B------:R-:W-:Y:S01]  /*6570*/  F2FP.SATFINITE.E4M3.F32.PACK_AB_MERGE_C R10, R131, R14, R10 ;  /* 0x0000000e830a723e */ /* 0x000fe2000480700a */
[----:B------:R-:W-:Y:S01]  /*6580*/  HADD2.F32 R31, -RZ, R30.H0_H0 ;  /* 0x2000001eff1f7230 */ /* 0x000fe20000004100 */
[----:B------:R-:W-:Y:S01]  /*6590*/  F2FP.SATFINITE.E4M3.F32.PACK_AB_MERGE_C R14, R133, R118, R122 ;  /* 0x00000076850e723e */ /* 0x000fe2000480707a */
[----:B------:R-:W-:-:S02]  /*65a0*/  HADD2.F32 R118, -RZ, R117.H0_H0 ;  /* 0x20000075ff767230 */ /* 0x000fc40000004100 */
[-C--:B------:R-:W-:Y:S01]  /*65b0*/  FMUL.FTZ R122, R28, R121.reuse ;  /* 0x000000791c7a7220 */ /* 0x080fe20000410000 */
[----:B------:R-:W-:Y:S01]  /*65c0*/  HADD2.F32 R116, -RZ, R30.H1_H1 ;  /* 0x3000001eff747230 */ /* 0x000fe20000004100 */
[----:B------:R-:W-:Y:S01]  /*65d0*/  F2FP.SATFINITE.E4M3.F32.PACK_AB_MERGE_C R8, R123, R124, R8 ;  /* 0x0000007c7b08723e */ /* 0x000fe20004807008 */
[----:B------:R-:W-:Y:S02]  /*65e0*/  HADD2.F32 R30, -RZ, R29.H1_H1 ;  /* 0x3000001dff1e7230 */ /* 0x000fe40000004100 */
[C---:B------:R-:W-:Y:S01]  /*65f0*/  FMUL.FTZ R123, R31.reuse, R121 ;  /* 0x000000791f7b7220 */ /* 0x040fe20000410000 */
[-C--:B------:R-:W-:Y:S01]  /*6600*/  FFMA.FTZ R29, R31, R118.reuse, R122 ;  /* 0x000000761f1d7223 */ /* 0x080fe2000001007a */
[----:B------:R-:W-:Y:S02]  /*6610*/  HADD2.F32 R117, -RZ, R117.H1_H1 ;  /* 0x30000075ff757230 */ /* 0x000fe40000004100 */
[----:B------:R-:W-:Y:S01]  /*6620*/  FMUL.FTZ R31, R116, R119 ;  /* 0x00000077741f7220 */ /* 0x000fe20000410000 */
[----:B------:R-:W-:Y:S01]  /*6630*/  FFMA.FTZ R28, R28, R118, -R123 ;  /* 0x000000761c1c7223 */ /* 0x000fe2000001087b */
[----:B------:R-:W-:Y:S01]  /*6640*/  F2FP.F16.E4M3.UNPACK_B R9, R9.H1 ;  /* 0x00000009ff09723e */ /* 0x000fe200030006ff */
[C---:B------:R-:W-:Y:S01]  /*6650*/  FMUL.FTZ R119, R30.reuse, R119 ;  /* 0x000000771e777220 */ /* 0x040fe20000410000 */
[----:B------:R-:W-:Y:S01]  /*6660*/  FFMA.FTZ R123, R30, R117, -R31 ;  /* 0x000000751e7b7223 */ /* 0x000fe2000001081f */
[----:B------:R-:W-:-:S02]  /*6670*/  F2FP.F16.E4M3.UNPACK_B R13, R13.H1 ;  /* 0x0000000dff0d723e */ /* 0x000fc400030006ff */
[----:B------:R-:W-:Y:S01]  /*6680*/  F2FP.F16.E4M3.UNPACK_B R31, R7.H1 ;  /* 0x00000007ff1f723e */ /* 0x000fe200030006ff */
[----:B------:R-:W-:Y:S01]  /*6690*/  FFMA.FTZ R124, R116, R117, R119 ;  /* 0x00000075747c7223 */ /* 0x000fe20000010077 */
[----:B------:R-:W-:Y:S01]  /*66a0*/  HADD2.F32 R7, -RZ, R9.H0_H0 ;  /* 0x20000009ff077230 */ /* 0x000fe20000004100 */
[----:B------:R-:W-:Y:S01]  /*66b0*/  F2FP.F16.E4M3.UNPACK_B R6, R6.H1 ;  /* 0x00000006ff06723e */ /* 0x000fe200030006ff */
[----:B------:R-:W-:Y:S01]  /*66c0*/  HADD2.F32 R30, -RZ, R13.H0_H0 ;  /* 0x2000000dff1e7230 */ /* 0x000fe20000004100 */
[----:B------:R-:W-:Y:S01]  /*66d0*/  F2FP.SATFINITE.E4M3.F32.PACK_AB_MERGE_C R12, R126, R125, R12 ;  /* 0x0000007d7e0c723e */ /* 0x000fe2000480700c */
[----:B------:R-:W-:Y:S01]  /*66e0*/  HADD2.F32 R116, -RZ, R31.H0_H0 ;  /* 0x2000001fff747230 */ /* 0x000fe20000004100 */
[----:B------:R-:W-:Y:S01]  /*66f0*/  F2FP.F16.E4M3.UNPACK_B R119, R5.H1 ;  /* 0x00000005ff77723e */ /* 0x000fe200030006ff */
[----:B------:R-:W-:Y:S02]  /*6700*/  HADD2.F32 R13, -RZ, R13.H1_H1 ;  /* 0x3000000dff0d7230 */ /* 0x000fe40000004100 */
[----:B------:R-:W-:-:S02]  /*6710*/  HADD2.F32 R118, -RZ, R31.H1_H1 ;  /* 0x3000001fff767230 */ /* 0x000fc40000004100 */
[CC--:B------:R-:W-:Y:S01]  /*6720*/  FMUL.FTZ R122, R30.reuse, R116.reuse ;  /* 0x000000741e7a7220 */ /* 0x0c0fe20000410000 */
[----:B------:R-:W-:Y:S02]  /*6730*/  HADD2.F32 R9, -RZ, R9.H1_H1 ;  /* 0x30000009ff097230 */ /* 0x000fe40000004100 */
[----:B------:R-:W-:Y:S01]  /*6740*/  FMUL.FTZ R117, R7, R116 ;  /* 0x0000007407757220 */ /* 0x000fe20000410000 */
[--C-:B------:R-:W-:Y:S02]  /*6750*/  HADD2.F32 R31, -RZ, R6.reuse.H0_H0 ;  /* 0x20000006ff1f7230 */ /* 0x100fe40000004100 */
        /* <DEDUP_REMOVED lines=49> */
[----:B------:R-:W-:-:S02]  /*6a70*/  F2FP.SATFINITE.E4M3.F32.PACK_AB_MERGE_C R126, R127, R126, RZ ;  /* 0x0000007e7f7e723e */ /* 0x000fc400048070ff */
[----:B------:R-:W-:Y:S02]  /*6a80*/  F2FP.SATFINITE.E4M3.F32.PACK_AB_MERGE_C R116, R116, R121, RZ ;  /* 0x000000797474723e */ /* 0x000fe400048070ff */
[----:B------:R-:W-:Y:S01]  /*6a90*/  F2FP.SATFINITE.E4M3.F32.PACK_AB_MERGE_C R11, R9, R130, R11 ;  /* 0x00000082090b723e */ /* 0x000fe2000480700b */
[----:B------:R-:W-:Y:S01]  /*6aa0*/  IMAD.MOV.U32 R9, RZ, RZ, R123 ;  /* 0x000000ffff097224 */ /* 0x000fe200078e007b */
[----:B------:R-:W-:Y:S02]  /*6ab0*/  F2FP.SATFINITE.E4M3.F32.PACK_AB_MERGE_C R13, R124, R29, R126 ;  /* 0x0000001d7c0d723e */ /* 0x000fe4000480707e */
[----:B------:R-:W-:-:S07]  /*6ac0*/  F2FP.SATFINITE.E4M3.F32.PACK_AB_MERGE_C R15, R7, R122, R116 ;  /* 0x0000007a070f723e */ /* 0x000fce0004807074 */
.L_x_7451:
[----:B------:R-:W-:Y:S05]  /*6ad0*/  BSYNC B2 ;  /* 0x0000000000027941 */ /* 0x000fea0003800000 */
.L_x_7450:
[----:B------:R-:W-:Y:S01]  /*6ae0*/  ISETP.GE.AND P3, PT, R115, R104, PT ;  /* 0x000000687300720c */ /* 0x000fe20003f66270 */
[----:B--2---:R4:W-:-:S12]  /*6af0*/  ST.E.128 desc[UR60][R98.64], R8 ;  /* 0x0000000862007985 */ /* 0x0049d8000c101d3c */
[----:B------:R-:W-:-:S04]  /*6b00*/  @!P3 IADD3 R4, P4, R105, R115, RZ ;  /* 0x000000736904b210 */ /* 0x000fc80007f9e0ff */
[----:B------:R-:W-:-:S05]  /*6b10*/  @!P3 LEA.HI.X.SX32 R5, R115, R103, 0x1, P4 ;  /* 0x000000677305b211 */ /* 0x000fca00020f0eff */
[----:B---3--:R4:W-:Y:S04]  /*6b20*/  @!P3 ST.E.128 desc[UR60][R4.64], R12 ;  /* 0x0000000c0400b985 */ /* 0x0089e8000c101d3c */
.L_x_7449:
[----:B------:R-:W-:Y:S05]  /*6b30*/  BSYNC B1 ;  /* 0x0000000000017941 */ /* 0x000fea0003800000 */
.L_x_7448:
[----:B------:R-:W-:-:S03]  /*6b40*/  UMOV UR4, 0xffffffff ;  /* 0xffffffff00047882 */ /* 0x000fc60000000000 */
[----:B------:R-:W-:Y:S05]  /*6b50*/  BRA.DIV UR4, `(.L_x_7452) ;  /* 0x0000018a04387947 */ /* 0x000fea000b800000 */
[----:B------:R0:W0:Y:S04]  /*6b60*/  SHFL.IDX PT, R29, R102, 0x1, 0x1c1f ;  /* 0x003c1f00661d7f89 */ /* 0x00002800000e0000 */
[----:B----4-:R4:W0:Y:S02]  /*6b70*/  SHFL.IDX PT, R14, R101, 0x1, 0x1c1f ;  /* 0x003c1f00650e7f89 */ /* 0x01082400000e0000 */
.L_x_7715:
[----:B------:R-:W-:Y:S01]  /*6b80*/  ISETP.GE.OR P3, PT, R221, R97, P1 ;  /* 0x00000061dd00720c */ /* 0x000fe20000f66670 */
[----:B------:R-:W-:-:S12]  /*6b90*/  BSSY B1, `(.L_x_7453) ;  /* 0x00000f7000017945 */ /* 0x000fd80003800000 */
[----:B------:R-:W-:Y:S05]  /*6ba0*/  @P3 BRA `(.L_x_7454) ;  /* 0x0000000c00d43947 */ /* 0x000fea0003800000 */
[----:B------:R-:W-:Y:S01]  /*6bb0*/  SEL R4, R71, R110, !P0 ;  /* 0x0000006e47047207 */ /* 0x000fe20004000000 */
[----:B------:R-:W-:Y:S01]  /*6bc0*/  BSSY B2, `(.L_x_7455) ;  /* 0x00000ee000027945 */ /* 0x000fe20003800000 */
[----:B------:R-:W-:Y:S02]  /*6bd0*/  SHF.R.U32.HI R6, RZ, 0x3, R200 ;  /* 0x00000003ff067819 */ /* 0x000fe400000116c8 */
[----:B------:R-:W-:Y:S02]  /*6be0*/  SHF.R.S32.HI R5, RZ, 0x1f, R4 ;  /* 0x0000001fff057819 */ /* 0x000fe40000011404 */
[----:B0-----:R-:W-:Y:S02]  /*6bf0*/  IADD3 R12, P3, R62, R14, RZ ;  /* 0x0000000e3e0c7210 */ /* 0x001fe40007f7e0ff */
[----:B------:R-:W-:Y:S01]  /*6c00*/  LEA.HI R4, R5, R4, RZ, 0x5 ;  /* 0x0000000405047211 */ /* 0x000fe200078f28ff */
[----:B------:R-:W-:Y:S02]  /*6c10*/  IMAD R5, R192, 0x5000, R3 ;  /* 0x00005000c0057824 */ /* 0x000fe400078e0203 */
[----:B------:R-:W-:Y:S01]  /*6c20*/  IMAD.X R13, R29, 0x1, R60, P3 ;  /* 0x000000011d0d7824 */ /* 0x000fe200018e063c */
[----:B------:R-:W-:Y:S01]  /*6c30*/  LEA.HI.SX32 R4, R4, R63, 0x1b ;  /* 0x0000003f04047211 */ /* 0x000fe200078fdaff */
[----:B------:R-:W-:-:S03]  /*6c40*/  IMAD.IADD R5, R18, 0x1, R5 ;  /* 0x0000000112057824 */ /* 0x000fc600078e0205 */
[----:B------:R-:W-:-:S04]  /*6c50*/  SHF.L.U32 R15, R4, 0x4, RZ ;  /* 0x00000004040f7819 */ /* 0x000fc800000006ff */
[----:B------:R-:W-:-:S04]  /*6c60*/  LOP3.LUT R4, R200, 0x70, R15, 0xf8, !PT ;  /* 0x00000070c8047812 */ /* 0x000fc800078ef80f */
[----:B------:R-:W-:-:S05]  /*6c70*/  LOP3.LUT R4, R4, R6, RZ, 0x3c, !PT ;  /* 0x0000000604047212 */ /* 0x000fca00078e3cff */
[----:B------:R-:W-:-:S04]  /*6c80*/  IMAD.IADD R7, R205, 0x1, R4 ;  /* 0x00000001cd077824 */ /* 0x000fc800078e0204 */
[----:B------:R-:W-:-:S04]  /*6c90*/  IMAD R7, R192, 0x5000, R7 ;  /* 0x00005000c0077824 */ /* 0x000fc800078e0207 */
        /* <DEDUP_REMOVED lines=9> */
[----:B------:R-:W-:Y:S01]  /*6d30*/  IMAD.SHL.U32 R4, R119, 0x100, RZ ;  /* 0x0000010077047824 */ /* 0x000fe200078e00ff */
[----:B------:R-:W-:Y:S01]  /*6d40*/  SHF.R.U32.HI R33, RZ, 0x18, R33 ;  /* 0x00000018ff217819 */ /* 0x000fe20000011621 */
[----:B------:R-:W-:Y:S01]  /*6d50*/  IMAD.MOV.U32 R30, RZ, RZ, R10 ;  /* 0x000000ffff1e7224 */ /* 0x000fe200078e000a */
[----:B------:R-:W-:Y:S02]  /*6d60*/  SHF.R.U32.HI R117, RZ, 0x8, R35 ;  /* 0x00000008ff757819 */ /* 0x000fe40000011623 */
[----:B------:R-:W-:-:S02]  /*6d70*/  PRMT R33, R33, 0x654, R32 ;  /* 0x0000065421217816 */ /* 0x000fc40000000020 */
[--C-:B------:R-:W-:Y:S02]  /*6d80*/  SHF.R.U32.HI R118, RZ, 0x10, R35.reuse ;  /* 0x00000010ff767819 */ /* 0x100fe40000011623 */
[----:B------:R-:W-:Y:S02]  /*6d90*/  LOP3.LUT R36, R35, 0xff, RZ, 0xc0, !PT ;  /* 0x000000ff23247812 */ /* 0x000fe400078ec0ff */
[----:B------:R-:W-:Y:S02]  /*6da0*/  SHF.R.U32.HI R35, RZ, 0x18, R35 ;  /* 0x00000018ff237819 */ /* 0x000fe40000011623 */
[--C-:B------:R-:W-:Y:S02]  /*6db0*/  SHF.R.U32.HI R116, RZ, 0x10, R37.reuse ;  /* 0x00000010ff747819 */ /* 0x100fe40000011625 */
[----:B------:R-:W-:Y:S02]  /*6dc0*/  SHF.R.U32.HI R115, RZ, 0x8, R37 ;  /* 0x00000008ff737819 */ /* 0x000fe40000011625 */
[----:B------:R-:W-:-:S02]  /*6dd0*/  LOP3.LUT R38, R37, 0xff, RZ, 0xc0, !PT ;  /* 0x000000ff25267812 */ /* 0x000fc400078ec0ff */
[----:B--2---:R-:W-:Y:S02]  /*6de0*/  SHF.R.U32.HI R103, RZ, 0x18, R37 ;  /* 0x00000018ff677819 */ /* 0x004fe40000011625 */
[----:B------:R-:W-:Y:S01]  /*6df0*/  LOP3.LUT R33, R33, 0xff00, R4, 0xf8, !PT ;  /* 0x0000ff0021217812 */ /* 0x000fe200078ef804 */
[----:B------:R-:W-:Y:S01]  /*6e00*/  IMAD.SHL.U32 R4, R117, 0x100, RZ ;  /* 0x0000010075047824 */ /* 0x000fe200078e00ff */
[----:B------:R-:W-:Y:S02]  /*6e10*/  LOP3.LUT R37, R39, 0xff, RZ, 0xc0, !PT ;  /* 0x000000ff27257812 */ /* 0x000fe400078ec0ff */
[--C-:B------:R-:W-:Y:S02]  /*6e20*/  SHF.R.U32.HI R98, RZ, 0x18, R39.reuse ;  /* 0x00000018ff627819 */ /* 0x100fe40000011627 */
[----:B------:R-:W-:Y:S02]  /*6e30*/  SHF.R.U32.HI R99, RZ, 0x8, R39 ;  /* 0x00000008ff637819 */ /* 0x000fe40000011627 */
[----:B------:R-:W-:-:S02]  /*6e40*/  PRMT R35, R35, 0x654, R36 ;  /* 0x0000065423237816 */ /* 0x000fc40000000024 */
[----:B---3--:R-:W-:Y:S01]  /*6e50*/  SHF.R.U32.HI R105, RZ, 0x10, R39 ;  /* 0x00000010ff697819 */ /* 0x008fe20000011627 */
[----:B------:R-:W-:Y:S01]  /*6e60*/  IMAD.SHL.U32 R10, R99, 0x100, RZ ;  /* 0x00000100630a7824 */ /* 0x000fe200078e00ff */
[----:B------:R-:W-:Y:S02]  /*6e70*/  PRMT R39, R103, 0x654, R38 ;  /* 0x0000065467277816 */ /* 0x000fe40000000026 */
[----:B------:R-:W-:Y:S02]  /*6e80*/  SHF.L.U32 R6, R115, 0x8, RZ ;  /* 0x0000000873067819 */ /* 0x000fe400000006ff */
[----:B------:R-:W-:Y:S02]  /*6e90*/  PRMT R103, R98, 0x654, R37 ;  /* 0x0000065462677816 */ /* 0x000fe40000000025 */
[----:B------:R-:W-:Y:S01]  /*6ea0*/  MOV R34, R8 ;  /* 0x0000000800227202 */ /* 0x000fe20000000f00 */
[----:B------:R-:W-:Y:S01]  /*6eb0*/  IMAD.U32 R8, R121, 0x10000, RZ ;  /* 0x0001000079087824 */ /* 0x000fe200078e00ff */
[----:B------:R-:W-:Y:S01]  /*6ec0*/  LOP3.LUT R37, R35, 0xff00, R4, 0xf8, !PT ;  /* 0x0000ff0023257812 */ /* 0x000fe200078ef804 */
[----:B------:R-:W-:Y:S01]  /*6ed0*/  IMAD.U32 R4, R118, 0x10000, RZ ;  /* 0x0001000076047824 */ /* 0x000fe200078e00ff */
[----:B------:R-:W-:-:S02]  /*6ee0*/  LOP3.LUT R99, R39, 0xff00, R6, 0xf8, !PT ;  /* 0x0000ff0027637812 */ /* 0x000fc400078ef806 */
[----:B------:R-:W-:Y:S02]  /*6ef0*/  F2FP.F16.E4M3.UNPACK_B R39, R114.H1 ;  /* 0x00000072ff27723e */ /* 0x000fe400030006ff */
[----:B------:R-:W-:Y:S02]  /*6f00*/  F2FP.F16.E4M3.UNPACK_B R32, R31.H1 ;  /* 0x0000001fff20723e */ /* 0x000fe400030006ff */
[----:B------:R-:W-:Y:S01]  /*6f10*/  F2FP.F16.E4M3.UNPACK_B R35, R34.H1 ;  /* 0x00000022ff23723e */ /* 0x000fe200030006ff */
[--C-:B------:R-:W-:Y:S01]  /*6f20*/  HADD2.F32 R6, -RZ, R39.reuse.H0_H0 ;  /* 0x20000027ff067230 */ /* 0x100fe20000004100 */
[----:B------:R-:W-:Y:S01]  /*6f30*/  LOP3.LUT R4, R37, 0xff0000, R4, 0xf8, !PT ;  /* 0x00ff000025047812 */ /* 0x000fe200078ef804 */
[----:B------:R-:W-:Y:S01]  /*6f40*/  HADD2.F32 R39, -RZ, R39.H1_H1 ;  /* 0x30000027ff277230 */ /* 0x000fe20000004100 */
[----:B------:R-:W-:Y:S01]  /*6f50*/  LOP3.LUT R8, R33, 0xff0000, R8, 0xf8, !PT ;  /* 0x00ff000021087812 */ /* 0x000fe200078ef808 */
[----:B------:R-:W-:Y:S01]  /*6f60*/  HADD2.F32 R33, -RZ, R32.H0_H0 ;  /* 0x20000020ff217230 */ /* 0x000fe20000004100 */
[----:B------:R-:W-:Y:S01]  /*6f70*/  F2FP.F16.E4M3.UNPACK_B R37, R112.H1 ;  /* 0x00000070ff25723e */ /* 0x000fe200030006ff */
[----:B------:R-:W-:Y:S01]  /*6f80*/  HADD2.F32 R36, -RZ, R35.H0_H0 ;  /* 0x20000023ff247230 */ /* 0x000fe20000004100 */
[----:B------:R-:W-:Y:S01]  /*6f90*/  LOP3.LUT R103, R103, 0xff00, R10, 0xf8, !PT ;  /* 0x0000ff0067677812 */ /* 0x000fe200078ef80a */
[----:B------:R-:W-:Y:S01]  /*6fa0*/  IMAD.U32 R10, R116, 0x10000, RZ ;  /* 0x00010000740a7824 */ /* 0x000fe200078e00ff */
[----:B------:R-:W-:Y:S01]  /*6fb0*/  SHF.L.U32 R98, R105, 0x10, RZ ;  /* 0x0000001069627819 */ /* 0x000fe200000006ff */
[----:B------:R-:W-:-:S02]  /*6fc0*/  HADD2.F32 R38, -RZ, R37.H0_H0 ;  /* 0x20000025ff267230 */ /* 0x000fc40000004100 */
[CC--:B------:R-:W-:Y:S01]  /*6fd0*/  FMUL.FTZ R105, R33.reuse, R6.reuse ;  /* 0x0000000621697220 */ /* 0x0c0fe20000410000 */
[C---:B------:R-:W-:Y:S01]  /*6fe0*/  FMUL.FTZ R116, R36.reuse, R6 ;  /* 0x0000000624747220 */ /* 0x040fe20000410000 */
        /* <DEDUP_REMOVED lines=48> */
[-C--:B------:R-:W-:Y:S01]  /*72f0*/  FMUL.FTZ R32, R33, R38.reuse ;  /* 0x0000002621207220 */ /* 0x080fe20000410000 */
[----:B------:R-:W-:Y:S01]  /*7300*/  F2FP.F16.E4M3.UNPACK_B R111, R111 ;  /* 0x0000006fff6f723e */ /* 0x000fe200020006ff */
[----:B------:R-:W-:Y:S01]  /*7310*/  FMUL.FTZ R124, R31, R38 ;  /* 0x000000261f7c7220 */ /* 0x000fe20000410000 */
[----:B------:R-:W-:Y:S01]  /*7320*/  FFMA.FTZ R38, R35, R34, R112 ;  /* 0x0000002223267223 */ /* 0x000fe20000010070 */
[----:B------:R-:W-:Y:S01]  /*7330*/  FFMA.FTZ R122, R31, R36, -R32 ;  /* 0x000000241f7a7223 */ /* 0x000fe20000010820 */
[----:B------:R-:W-:Y:S01]  /*7340*/  F2FP.F16.E4M3.UNPACK_B R31, R30 ;  /* 0x0000001eff1f723e */ /* 0x000fe200020006ff */
[--C-:B------:R-:W-:Y:S02]  /*7350*/  HADD2.F32 R35, -RZ, R113.reuse.H0_H0 ;  /* 0x20000071ff237230 */ /* 0x100fe40000004100 */
[----:B------:R-:W-:Y:S01]  /*7360*/  FFMA.FTZ R119, R33, R36, R124 ;  /* 0x0000002421777223 */ /* 0x000fe2000001007c */
[----:B------:R-:W-:Y:S01]  /*7370*/  HADD2.F32 R113, -RZ, R113.H1_H1 ;  /* 0x30000071ff717230 */ /* 0x000fe20000004100 */
[----:B------:R-:W-:Y:S01]  /*7380*/  F2FP.SATFINITE.E4M3.F32.PACK_AB_MERGE_C R117, R122, R117, RZ ;  /* 0x000000757a75723e */ /* 0x000fe200048070ff */
[----:B------:R-:W-:-:S02]  /*7390*/  HADD2.F32 R32, -RZ, R31.H0_H0 ;  /* 0x2000001fff207230 */ /* 0x000fc40000004100 */
[--C-:B------:R-:W-:Y:S02]  /*73a0*/  HADD2.F32 R30, -RZ, R28.reuse.H0_H0 ;  /* 0x2000001cff1e7230 */ /* 0x100fe40000004100 */
[----:B------:R-:W-:Y:S02]  /*73b0*/  HADD2.F32 R31, -RZ, R31.H1_H1 ;  /* 0x3000001fff1f7230 */ /* 0x000fe40000004100 */
[-C--:B------:R-:W-:Y:S01]  /*73c0*/  FMUL.FTZ R37, R32, R35.reuse ;  /* 0x0000002320257220 */ /* 0x080fe20000410000 */
[----:B------:R-:W-:Y:S02]  /*73d0*/  HADD2.F32 R28, -RZ, R28.H1_H1 ;  /* 0x3000001cff1c7230 */ /* 0x000fe40000004100 */
[----:B------:R-:W-:Y:S01]  /*73e0*/  FMUL.FTZ R35, R30, R35 ;  /* 0x000000231e237220 */ /* 0x000fe20000410000 */
[--C-:B------:R-:W-:Y:S02]  /*73f0*/  HADD2.F32 R33, -RZ, R111.reuse.H0_H0 ;  /* 0x2000006fff217230 */ /* 0x100fe40000004100 */
[----:B------:R-:W-:Y:S01]  /*7400*/  FMUL.FTZ R115, R31, R113 ;  /* 0x000000711f737220 */ /* 0x000fe20000410000 */
[----:B------:R-:W-:-:S02]  /*7410*/  HADD2.F32 R111, -RZ, R111.H1_H1 ;  /* 0x3000006fff6f7230 */ /* 0x000fc40000004100 */
[----:B------:R-:W-:Y:S01]  /*7420*/  FMUL.FTZ R34, R28, R113 ;  /* 0x000000711c227220 */ /* 0x000fe20000410000 */
[-C--:B------:R-:W-:Y:S01]  /*7430*/  FFMA.FTZ R112, R32, R33.reuse, R35 ;  /* 0x0000002120707223 */ /* 0x080fe20000010023 */
[----:B------:R-:W-:Y:S01]  /*7440*/  FFMA.FTZ R30, R30, R33, -R37 ;  /* 0x000000211e1e7223 */ /* 0x000fe20000010825 */
[-C--:B------:R-:W-:Y:S01]  /*7450*/  FFMA.FTZ R115, R28, R111.reuse, -R115 ;  /* 0x0000006f1c737223 */ /* 0x080fe20000010873 */
[----:B------:R-:W-:Y:S01]  /*7460*/  FFMA.FTZ R111, R31, R111, R34 ;  /* 0x0000006f1f6f7223 */ /* 0x000fe20000010022 */
[----:B------:R-:W-:Y:S02]  /*7470*/  F2FP.SATFINITE.E4M3.F32.PACK_AB_MERGE_C R28, R119, R38, RZ ;  /* 0x00000026771c723e */ /* 0x000fe400048070ff */
[----:B------:R-:W-:Y:S02]  /*7480*/  F2FP.SATFINITE.E4M3.F32.PACK_AB_MERGE_C R31, R118, R105, RZ ;  /* 0x00000069761f723e */ /* 0x000fe400048070ff */
[----:B------:R-:W-:Y:S02]  /*7490*/  F2FP.F16.E4M3.UNPACK_B R35, R9 ;  /* 0x00000009ff23723e */ /* 0x000fe400020006ff */
[----:B------:R-:W-:-:S02]  /*74a0*/  F2FP.F16.E4M3.UNPACK_B R38, R10 ;  /* 0x0000000aff26723e */ /* 0x000fc400020006ff */
[----:B------:R-:W-:Y:S01]  /*74b0*/  F2FP.F16.E4M3.UNPACK_B R33, R5 ;  /* 0x00000005ff21723e */ /* 0x000fe200020006ff */
[----:B------:R-:W-:Y:S01]  /*74c0*/  HADD2.F32 R36, -RZ, R35.H0_H0 ;  /* 0x20000023ff247230 */ /* 0x000fe20000004100 */
[----:B------:R-:W-:Y:S01]  /*74d0*/  F2FP.SATFINITE.E4M3.F32.PACK_AB_MERGE_C R31, R99, R98, R31 ;  /* 0x00000062631f723e */ /* 0x000fe2000480701f */
[--C-:B------:R-:W-:Y:S01]  /*74e0*/  HADD2.F32 R99, -RZ, R38.reuse.H0_H0 ;  /* 0x20000026ff637230 */ /* 0x100fe20000004100 */
[----:B------:R-:W-:Y:S01]  /*74f0*/  F2FP.SATFINITE.E4M3.F32.PACK_AB_MERGE_C R32, R103, R116, RZ ;  /* 0x000000746720723e */ /* 0x000fe200048070ff */
[----:B------:R-:W-:Y:S01]  /*7500*/  HADD2.F32 R34, -RZ, R33.H0_H0 ;  /* 0x20000021ff227230 */ /* 0x000fe20000004100 */
[----:B------:R-:W-:Y:S01]  /*7510*/  F2FP.F16.E4M3.UNPACK_B R37, R8 ;  /* 0x00000008ff25723e */ /* 0x000fe200020006ff */
[----:B------:R-:W-:Y:S01]  /*7520*/  HADD2.F32 R35, -RZ, R35.H1_H1 ;  /* 0x30000023ff237230 */ /* 0x000fe20000004100 */
[----:B------:R-:W-:Y:S01]  /*7530*/  F2FP.SATFINITE.E4M3.F32.PACK_AB_MERGE_C R32, R114, R39, R32 ;  /* 0x000000277220723e */ /* 0x000fe20004807020 */
[-C--:B------:R-:W-:Y:S01]  /*7540*/  FMUL.FTZ R103, R36, R99.reuse ;  /* 0x0000006324677220 */ /* 0x080fe20000410000 */
[----:B------:R-:W-:Y:S01]  /*7550*/  FMUL.FTZ R99, R34, R99 ;  /* 0x0000006322637220 */ /* 0x000fe20000410000 */
[----:B------:R-:W-:Y:S01]  /*7560*/  HADD2.F32 R39, -RZ, R37.H0_H0 ;  /* 0x20000025ff277230 */ /* 0x000fe20000004100 */
[----:B------:R-:W-:Y:S01]  /*7570*/  F2FP.SATFINITE.E4M3.F32.PACK_AB_MERGE_C R28, R111, R112, R28 ;  /* 0x000000706f1c723e */ /* 0x000fe2000480701c */
[----:B------:R-:W-:Y:S01]  /*7580*/  HADD2.F32 R38, -RZ, R38.H1_H1 ;  /* 0x30000026ff267230 */ /* 0x000fe20000004100 */
[----:B------:R-:W-:Y:S01]  /*7590*/  F2FP.F16.E4M3.UNPACK_B R5, R5.H1 ;  /* 0x00000005ff05723e */ /* 0x000fe200030006ff */
[----:B------:R-:W-:-:S02]  /*75a0*/  HADD2.F32 R33, -RZ, R33.H1_H1 ;  /* 0x30000021ff217230 */ /* 0x000fc40000004100 */
        /* <DEDUP_REMOVED lines=11> */
[----:B------:R-:W-:Y:S01]  /*7660*/  F2FP.F16.E4M3.UNPACK_B R37, R6 ;  /* 0x00000006ff25723e */ /* 0x000fe200020006ff */
[----:B------:R-:W-:Y:S01]  /*7670*/  HADD2.F32 R35, -RZ, R33.H0_H0 ;  /* 0x20000021ff237230 */ /* 0x000fe20000004100 */
[----:B------:R-:W-:Y:S01]  /*7680*/  F2FP.SATFINITE.E4M3.F32.PACK_AB_MERGE_C R30, R115, R30, R117 ;  /* 0x0000001e731e723e */ /* 0x000fe20004807075 */
        /* <DEDUP_REMOVED lines=65> */
.L_x_7456:
[----:B------:R-:W-:Y:S05]  /*7aa0*/  BSYNC B2 ;  /* 0x0000000000027941 */ /* 0x000fea0003800000 */
.L_x_7455:
[----:B------:R-:W-:Y:S01]  /*7ab0*/  ISETP.GE.AND P3, PT, R15, R104, PT ;  /* 0x000000680f00720c */ /* 0x000fe20003f66270 */
[----:B0-----:R0:W-:-:S12]  /*7ac0*/  ST.E.128 desc[UR60][R12.64], R4 ;  /* 0x000000040c007985 */ /* 0x0011d8000c101d3c */
[----:B------:R-:W-:-:S04]  /*7ad0*/  @!P3 IADD3 R14, P4, R15, R14, RZ ;  /* 0x0000000e0f0eb210 */ /* 0x000fc80007f9e0ff */
[----:B------:R-:W-:-:S05]  /*7ae0*/  @!P3 LEA.HI.X.SX32 R15, R15, R29, 0x1, P4 ;  /* 0x0000001d0f0fb211 */ /* 0x000fca00020f0eff */
[----:B------:R0:W-:Y:S04]  /*7af0*/  @!P3 ST.E.128 desc[UR60][R14.64], R8 ;  /* 0x000000080e00b985 */ /* 0x0001e8000c101d3c */
.L_x_7454:
[----:B------:R-:W-:Y:S05]  /*7b00*/  BSYNC B1 ;  /* 0x0000000000017941 */ /* 0x000fea0003800000 */
.L_x_7453:
[----:B------:R-:W-:-:S03]  /*7b10*/  UMOV UR4, 0xffffffff ;  /* 0xffffffff00047882 */ /* 0x000fc60000000000 */
[----:B------:R-:W-:Y:S05]  /*7b20*/  BRA.DIV UR4, `(.L_x_7457) ;  /* 0x0000017a048c7947 */ /* 0x000fea000b800000 */
[----:B0-----:R0:W0:Y:S04]  /*7b30*/  SHFL.IDX PT, R29, R102, 0x2, 0x1c1f ;  /* 0x005c1f00661d7f89 */ /* 0x00102800000e0000 */
[----:B------:R0:W0:Y:S02]  /*7b40*/  SHFL.IDX PT, R14, R101, 0x2, 0x1c1f ;  /* 0x005c1f00650e7f89 */ /* 0x00002400000e0000 */
.L_x_7719:
[----:B------:R-:W-:-:S13]  /*7b50*/  ISETP.GE.OR P3, PT, R227, R97, P1 ;  /* 0x00000061e300720c */ /* 0x000fda0000f66670 */
[----:B------:R-:W-:Y:S05]  /*7b60*/  @P3 BRA `(.L_x_7437) ;  /* 0x0000001400283947 */ /* 0x000fea0003800000 */
[----:B------:R-:W-:Y:S01]  /*7b70*/  SEL R110, R71, R110, !P0 ;  /* 0x0000006e476e7207 */ /* 0x000fe20004000000 */
[----:B------:R-:W-:Y:S01]  /*7b80*/  BSSY B1, `(.L_x_7458) ;  /* 0x00000eb000017945 */ /* 0x000fe20003800000 */
[----:B0-----:R-:W-:Y:S02]  /*7b90*/  IADD3 R12, P3, R62, R14, RZ ;  /* 0x0000000e3e0c7210 */ /* 0x001fe40007f7e0ff */
[----:B------:R-:W-:Y:S02]  /*7ba0*/  SHF.R.S32.HI R5, RZ, 0x1f, R110 ;  /* 0x0000001fff057819 */ /* 0x000fe4000001146e */
[----:B------:R-:W-:Y:S02]  /*7bb0*/  IADD3.X R13, R29, R60, RZ, P3, !PT ;  /* 0x0000003c1d0d7210 */ /* 0x000fe40001ffe4ff */
[----:B------:R-:W-:-:S04]  /*7bc0*/  LEA.HI R110, R5, R110, RZ, 0x5 ;  /* 0x0000006e056e7211 */ /* 0x000fc800078f28ff */
[----:B------:R-:W-:-:S05]  /*7bd0*/  LEA.HI.SX32 R15, R110, R63, 0x1b ;  /* 0x0000003f6e0f7211 */ /* 0x000fca00078fdaff */
[----:B------:R-:W-:-:S05]  /*7be0*/  IMAD.SHL.U32 R15, R15, 0x10, RZ ;  /* 0x000000100f0f7824 */ /* 0x000fca00078e00ff */
[----:B------:R-:W-:-:S04]  /*7bf0*/  LOP3.LUT R4, R201, 0x70, R15, 0xf8, !PT ;  /* 0x00000070c9047812 */ /* 0x000fc800078ef80f */
[----:B------:R-:W-:-:S05]  /*7c00*/  LOP3.LUT R5, R4, R77, RZ, 0x3c, !PT ;  /* 0x0000004d04057212 */ /* 0x000fca00078e3cff */
[----:B------:R-:W-:Y:S02]  /*7c10*/  IMAD.IADD R7, R206, 0x1, R5 ;  /* 0x00000001ce077824 */ /* 0x000fe400078e0205 */
[C---:B------:R-:W-:Y:S02]  /*7c20*/  IMAD R5, R192.reuse, 0x5000, R0 ;  /* 0x00005000c0057824 */ /* 0x040fe400078e0200 */
[----:B------:R-:W-:Y:S02]  /*7c30*/  IMAD R7, R192, 0x5000, R7 ;  /* 0x00005000c0077824 */ /* 0x000fe400078e0207 */
[C---:B------:R-:W-:Y:S02]  /*7c40*/  IMAD.IADD R5, R18.reuse, 0x1, R5 ;  /* 0x0000000112057824 */ /* 0x040fe400078e0205 */
[----:B------:R-:W-:-:S04]  /*7c50*/  IMAD.IADD R8, R18, 0x1, R7 ;  /* 0x0000000112087824 */ /* 0x000fc800078e0207 */
[----:B------:R-:W0:Y:S04]  /*7c60*/  LDS.128 R4, [R5+0x18400] ;  /* 0x0184000005047984 */ /* 0x000e280000000c00 */
[----:B------:R-:W0:Y:S01]  /*7c70*/  LDS.128 R8, [R8+0x18400] ;  /* 0x0184000008087984 */ /* 0x000e220000000c00 */
[----:B------:R-:W-:Y:S05]  /*7c80*/  @P2 BRA `(.L_x_7459) ;  /* 0x0000000c00682947 */ /* 0x000fea0003800000 */
[--C-:B------:R-:W-:Y:S01]  /*7c90*/  SHF.R.U32.HI R31, RZ, 0x8, R41.reuse ;  /* 0x00000008ff1f7819 */ /* 0x100fe20000011629 */
[----:B0-----:R-:W-:Y:S01]  /*7ca0*/  IMAD.MOV.U32 R33, RZ, RZ, R8 ;  /* 0x000000ffff217224 */ /* 0x001fe200078e0008 */
[--C-:B----4-:R-:W-:Y:S01]  /*7cb0*/  SHF.R.U32.HI R101, RZ, 0x18, R41.reuse ;  /* 0x00000018ff657819 */ /* 0x110fe20000011629 */
[----:B------:R-:W-:Y:S01]  /*7cc0*/  IMAD.MOV.U32 R32, RZ, RZ, R6 ;  /* 0x000000ffff207224 */ /* 0x000fe200078e0006 */
[----:B------:R-:W-:Y:S01]  /*7cd0*/  LOP3.LUT R30, R41, 0xff, RZ, 0xc0, !PT ;  /* 0x000000ff291e7812 */ /* 0x000fe200078ec0ff */
[----:B------:R-:W-:Y:S01]  /*7ce0*/  IMAD.SHL.U32 R31, R31, 0x100, RZ ;  /* 0x000001001f1f7824 */ /* 0x000fe200078e00ff */
[----:B------:R-:W-:Y:S01]  /*7cf0*/  SHF.R.U32.HI R46, RZ, 0x10, R41 ;  /* 0x00000010ff2e7819 */ /* 0x000fe20000011629 */
[----:B------:R-:W-:Y:S01]  /*7d00*/  IMAD.MOV.U32 R36, RZ, RZ, R10 ;  /* 0x000000ffff247224 */ /* 0x000fe200078e000a */
[----:B------:R-:W-:Y:S02]  /*7d10*/  PRMT R30, R101, 0x654, R30 ;  /* 0x00000654651e7816 */ /* 0x000fe4000000001e */
[----:B------:R-:W-:-:S02]  /*7d20*/  SHF.R.U32.HI R39, RZ, 0x8, R47 ;  /* 0x00000008ff277819 */ /* 0x000fc4000001162f */
[----:B------:R-:W-:Y:S02]  /*7d30*/  SHF.R.U32.HI R40, RZ, 0x18, R45 ;  /* 0x00000018ff287819 */ /* 0x000fe4000001162d */
[----:B------:R-:W-:Y:S01]  /*7d40*/  LOP3.LUT R35, R45, 0xff, RZ, 0xc0, !PT ;  /* 0x000000ff2d237812 */ /* 0x000fe200078ec0ff */
[----:B------:R-:W-:Y:S01]  /*7d50*/  IMAD.SHL.U32 R39, R39, 0x100, RZ ;  /* 0x0000010027277824 */ /* 0x000fe200078e00ff */
[--C-:B------:R-:W-:Y:S02]  /*7d60*/  SHF.R.U32.HI R99, RZ, 0x18, R43.reuse ;  /* 0x00000018ff637819 */ /* 0x100fe4000001162b */
[----:B------:R-:W-:Y:S02]  /*7d70*/  LOP3.LUT R34, R43, 0xff, RZ, 0xc0, !PT ;  /* 0x000000ff2b227812 */ /* 0x000fe400078ec0ff */
[----:B------:R-:W-:Y:S02]  /*7d80*/  SHF.R.U32.HI R44, RZ, 0x8, R43 ;  /* 0x00000008ff2c7819 */ /* 0x000fe4000001162b */
[----:B------:R-:W-:Y:S01]  /*7d90*/  LOP3.LUT R8, R30, 0xff00, R31, 0xf8, !PT ;  /* 0x0000ff001e087812 */ /* 0x000fe200078ef81f */
[----:B------:R-:W-:Y:S01]  /*7da0*/  IMAD.U32 R31, R46, 0x10000, RZ ;  /* 0x000100002e1f7824 */ /* 0x000fe200078e00ff */
[----:B------:R-:W-:-:S02]  /*7db0*/  SHF.R.U32.HI R37, RZ, 0x8, R45 ;  /* 0x00000008ff257819 */ /* 0x000fc4000001162d */
[----:B------:R-:W-:Y:S02]  /*7dc0*/  SHF.R.U32.HI R42, RZ, 0x10, R43 ;  /* 0x00000010ff2a7819 */ /* 0x000fe4000001162b */
[----:B------:R-:W-:Y:S01]  /*7dd0*/  LOP3.LUT R38, R47, 0xff0000ff, RZ, 0xc0, !PT ;  /* 0xff0000ff2f267812 */ /* 0x000fe200078ec0ff */
[----:B------:R-:W-:Y:S01]  /*7de0*/  IMAD.SHL.U32 R37, R37, 0x100, RZ ;  /* 0x0000010025257824 */ /* 0x000fe200078e00ff */
[----:B------:R-:W-:Y:S02]  /*7df0*/  PRMT R6, R40, 0x654, R35 ;  /* 0x0000065428067816 */ /* 0x000fe40000000023 */
[----:B------:R-:W-:Y:S02]  /*7e00*/  MOV R28, R4 ;  /* 0x00000004001c7202 */ /* 0x000fe40000000f00 */
[----:B------:R-:W-:Y:S02]  /*7e10*/  PRMT R34, R99, 0x654, R34 ;  /* 0x0000065463227816 */ /* 0x000fe40000000022 */
[----:B------:R-:W-:-:S02]  /*7e20*/  SHF.L.U32 R35, R44, 0x8, RZ ;  /* 0x000000082c237819 */ /* 0x000fc400000006ff */
[----:B------:R-:W-:Y:S01]  /*7e30*/  LOP3.LUT R8, R8, 0xff0000, R31, 0xf8, !PT ;  /* 0x00ff000008087812 */ /* 0x000fe200078ef81f */
[----:B------:R-:W-:Y:S01]  /*7e40*/  IMAD.U32 R31, R42, 0x10000, RZ ;  /* 0x000100002a1f7824 */ /* 0x000fe200078e00ff */
[----:B------:R-:W-:Y:S02]  /*7e50*/  LOP3.LUT R40, R38, 0xff00, R39, 0xf8, !PT ;  /* 0x0000ff0026287812 */ /* 0x000fe400078ef827 */
[----:B------:R-:W-:Y:S02]  /*7e60*/  LOP3.LUT R4, R34, 0xff00, R35, 0xf8, !PT ;  /* 0x0000ff0022047812 */ /* 0x000fe400078ef823 */
[----:B------:R-:W-:Y:S02]  /*7e70*/  F2FP.F16.E4M3.UNPACK_B R39, R106.H1 ;  /* 0x0000006aff27723e */ /* 0x000fe400030006ff */
[----:B------:R-:W-:Y:S02]  /*7e80*/  F2FP.F16.E4M3.UNPACK_B R30, R28.H1 ;  /* 0x0000001cff1e723e */ /* 0x000fe400030006ff */
[----:B------:R-:W-:-:S02]  /*7e90*/  F2FP.F16.E4M3.UNPACK_B R34, R33.H1 ;  /* 0x00000021ff22723e */ /* 0x000fc400030006ff */
[----:B------:R-:W-:Y:S01]  /*7ea0*/  LOP3.LUT R10, R6, 0xff00, R37, 0xf8, !PT ;  /* 0x0000ff00060a7812 */ /* 0x000fe200078ef825 */
[----:B------:R-:W-:Y:S01]  /*7eb0*/  HADD2.F32 R6, -RZ, R39.H0_H0 ;  /* 0x20000027ff067230 */ /* 0x000fe20000004100 */
[----:B------:R-:W-:Y:S01]  /*7ec0*/  SHF.R.U32.HI R43, RZ, 0x10, R47 ;  /* 0x00000010ff2b7819 */ /* 0x000fe2000001162f */
[----:B------:R-:W-:Y:S01]  /*7ed0*/  HADD2.F32 R35, -RZ, R34.H0_H0 ;  /* 0x20000022ff237230 */ /* 0x000fe20000004100 */
[----:B------:R-:W-:Y:S01]  /*7ee0*/  LOP3.LUT R4, R4, 0xff0000, R31, 0xf8, !PT ;  /* 0x00ff000004047812 */ /* 0x000fe200078ef81f */
[----:B------:R-:W-:Y:S01]  /*7ef0*/  HADD2.F32 R31, -RZ, R30.H0_H0 ;  /* 0x2000001eff1f7230 */ /* 0x000fe20000004100 */
[----:B------:R-:W-:Y:S01]  /*7f00*/  F2FP.F16.E4M3.UNPACK_B R37, R108.H1 ;  /* 0x0000006cff25723e */ /* 0x000fe200030006ff */
[----:B------:R-:W-:Y:S02]  /*7f10*/  IMAD.U32 R43, R43, 0x10000, RZ ;  /* 0x000100002b2b7824 */ /* 0x000fe400078e00ff */
[----:B------:R-:W-:Y:S01]  /*7f20*/  FMUL.FTZ R42, R35, R6 ;  /* 0x00000006232a7220 */ /* 0x000fe20000410000 */
[----:B------:R-:W-:Y:S01]  /*7f30*/  F2FP.F16.E4M3.UNPACK_B R106, R106 ;  /* 0x0000006aff6a723e */ /* 0x000fe200020006ff */
[----:B------:R-:W-:Y:S01]  /*7f40*/  FMUL.FTZ R44, R31, R6 ;  /* 0x000000061f2c7220 */ /* 0x000fe20000410000 */
[----:B------:R-:W-:Y:S01]  /*7f50*/  HADD2.F32 R38, -RZ, R37.H0_H0 ;  /* 0x20000025ff267230 */ /* 0x000fe20000004100 */
[----:B------:R-:W-:Y:S01]  /*7f60*/  LOP3.LUT R6, R40, 0xff0000, R43, 0xf8, !PT ;  /* 0x00ff000028067812 */ /* 0x000fe200078ef82b */
[----:B------:R-:W-:Y:S01]  /*7f70*/  HADD2.F32 R40, -RZ, R39.H1_H1 ;  /* 0x30000027ff287230 */ /* 0x000fe20000004100 */
[----:B------:R-:W-:-:S02]  /*7f80*/  F2FP.F16.E4M3.UNPACK_B R33, R33 ;  /* 0x00000021ff21723e */ /* 0x000fc400020006ff */
[-C--:B------:R-:W-:Y:S01]  /*7f90*/  FFMA.FTZ R44, R35, R38.reuse, R44 ;  /* 0x00000026232c7223 */ /* 0x080fe2000001002c */
[----:B------:R-:W-:Y:S01]  /*7fa0*/  FFMA.FTZ R43, R31, R38, -R42 ;  /* 0x000000261f2b7223 */ /* 0x000fe2000001082a */
[----:B------:R-:W-:Y:S01]  /*7fb0*/  HADD2.F32 R35, -RZ, R34.H1_H1 ;  /* 0x30000022ff237230 */ /* 0x000fe20000004100 */
[----:B------:R-:W-:Y:S01]  /*7fc0*/  F2FP.F16.E4M3.UNPACK_B R108, R108 ;  /* 0x0000006cff6c723e */ /* 0x000fe200020006ff */
[----:B------:R-:W-:Y:S01]  /*7fd0*/  HADD2.F32 R31, -RZ, R30.H1_H1 ;  /* 0x3000001eff1f7230 */ /* 0x000fe20000004100 */
[----:B------:R-:W-:Y:S01]  /*7fe0*/  F2FP.F16.E4M3.UNPACK_B R28, R28 ;  /* 0x0000001cff1c723e */ /* 0x000fe200020006ff */
[----:B------:R-:W-:Y:S02]  /*7ff0*/  HADD2.F32 R38, -RZ, R37.H1_H1 ;  /* 0x30000025ff267230 */ /* 0x000fe40000004100 */
[-C--:B------:R-:W-:Y:S01]  /*8000*/  FMUL.FTZ R42, R35, R40.reuse ;  /* 0x00000028232a7220 */ /* 0x080fe20000410000 */
[----:B------:R-:W-:Y:S02]  /*8010*/  HADD2.F32 R37, -RZ, R106.H0_H0 ;  /* 0x2000006aff257230 */ /* 0x000fe40000004100 */
[C---:B------:R-:W-:Y:S01]  /*8020*/  FMUL.FTZ R40, R31.reuse, R40 ;  /* 0x000000281f287220 */ /* 0x040fe20000410000 */
[----:B------:R-:W-:Y:S01]  /*8030*/  HADD2.F32 R34, -RZ, R33.H0_H0 ;  /* 0x20000021ff227230 */ /* 0x000fe20000004100 */
[----:B------:R-:W-:Y:S01]  /*8040*/  SHF.R.U32.HI R41, RZ, 0x10, R45 ;  /* 0x00000010ff297819 */ /* 0x000fe2000001162d */
[----:B------:R-:W-:Y:S01]  /*8050*/  FFMA.FTZ R46, R31, R38, -R42 ;  /* 0x000000261f2e7223 */ /* 0x000fe2000001082a */
[----:B------:R-:W-:-:S02]  /*8060*/  HADD2.F32 R30, -RZ, R28.H0_H0 ;  /* 0x2000001cff1e7230 */ /* 0x000fc40000004100 */
[----:B------:R-:W-:Y:S01]  /*8070*/  FFMA.FTZ R45, R35, R38, R40 ;  /* 0x00000026232d7223 */ /* 0x000fe20000010028 */
[----:B------:R-:W-:Y:S02]  /*8080*/  HADD2.F32 R31, -RZ, R108.H0_H0 ;  /* 0x2000006cff1f7230 */ /* 0x000fe40000004100 */
[-C--:B------:R-:W-:Y:S01]  /*8090*/  FMUL.FTZ R35, R34, R37.reuse ;  /* 0x0000002522237220 */ /* 0x080fe20000410000 */
[----:B------:R-:W-:Y:S02]  /*80a0*/  HADD2.F32 R106, -RZ, R106.H1_H1 ;  /* 0x3000006aff6a7230 */ /* 0x000fe40000004100 */
[C---:B------:R-:W-:Y:S01]  /*80b0*/  FMUL.FTZ R37, R30.reuse, R37 ;  /* 0x000000251e257220 */ /* 0x040fe20000410000 */
[----:B------:R-:W-:Y:S02]  /*80c0*/  HADD2.F32 R33, -RZ, R33.H1_H1 ;  /* 0x30000021ff217230 */ /* 0x000fe40000004100 */
[----:B------:R-:W-:Y:S01]  /*80d0*/  FFMA.FTZ R39, R30, R31, -R35 ;  /* 0x0000001f1e277223 */ /* 0x000fe20000010823 */
[----:B------:R-:W-:-:S02]  /*80e0*/  HADD2.F32 R28, -RZ, R28.H1_H1 ;  /* 0x3000001cff1c7230 */ /* 0x000fc40000004100 */
        /* <DEDUP_REMOVED lines=9> */
[----:B------:R-:W-:Y:S01]  /*8180*/  SHF.L.U32 R41, R41, 0x10, RZ ;  /* 0x0000001029297819 */ /* 0x000fe200000006ff */
[----:B------:R-:W-:Y:S01]  /*8190*/  HADD2.F32 R34, -RZ, R31.H0_H0 ;  /* 0x2000001fff227230 */ /* 0x000fe20000004100 */
[----:B------:R-:W-:Y:S01]  /*81a0*/  F2FP.F16.E4M3.UNPACK_B R35, R109.H1 ;  /* 0x0000006dff23723e */ /* 0x000fe200030006ff */
[----:B------:R-:W-:Y:S01]  /*81b0*/  HADD2.F32 R38, -RZ, R30.H1_H1 ;  /* 0x3000001eff267230 */ /* 0x000fe20000004100 */
[----:B------:R-:W-:Y:S01]  /*81c0*/  LOP3.LUT R10, R10, 0xff0000, R41, 0xf8, !PT ;  /* 0x00ff00000a0a7812 */ /* 0x000fe200078ef829 */
[----:B------:R-:W-:-:S02]  /*81d0*/  HADD2.F32 R30, -RZ, R28.H0_H0 ;  /* 0x2000001cff1e7230 */ /* 0x000fc40000004100 */
[----:B------:R-:W-:Y:S01]  /*81e0*/  FFMA.FTZ R41, R33, R108, R106 ;  /* 0x0000006c21297223 */ /* 0x000fe2000001006a */
[----:B------:R-:W-:Y:S02]  /*81f0*/  HADD2.F32 R31, -RZ, R31.H1_H1 ;  /* 0x3000001fff1f7230 */ /* 0x000fe40000004100 */
[-C--:B------:R-:W-:Y:S01]  /*8200*/  FMUL.FTZ R47, R34, R37.reuse ;  /* 0x00000025222f7220 */ /* 0x080fe20000410000 */
[--C-:B------:R-:W-:Y:S02]  /*8210*/  HADD2.F32 R33, -RZ, R35.reuse.H0_H0 ;  /* 0x20000023ff217230 */ /* 0x100fe40000004100 */
[C---:B------:R-:W-:Y:S01]  /*8220*/  FMUL.FTZ R37, R30.reuse, R37 ;  /* 0x000000251e257220 */ /* 0x040fe20000410000 */
[----:B------:R-:W-:Y:S01]  /*8230*/  HADD2.F32 R28, -RZ, R28.H1_H1 ;  /* 0x3000001cff1c7230 */ /* 0x000fe20000004100 */
[----:B------:R-:W-:Y:S01]  /*8240*/  F2FP.F16.E4M3.UNPACK_B R107, R107 ;  /* 0x0000006bff6b723e */ /* 0x000fe200020006ff */
[----:B------:R-:W-:Y:S01]  /*8250*/  HADD2.F32 R35, -RZ, R35.H1_H1 ;  /* 0x30000023ff237230 */ /* 0x000fe20000004100 */
[----:B------:R-:W-:Y:S01]  /*8260*/  F2FP.F16.E4M3.UNPACK_B R36, R36 ;  /* 0x00000024ff24723e */ /* 0x000fe200020006ff */
[----:B------:R-:W-:Y:S01]  /*8270*/  FMUL.FTZ R99, R31, R38 ;  /* 0x000000261f637220 */ /* 0x000fe20000410000 */
[----:B------:R-:W-:Y:S01]  /*8280*/  F2FP.F16.E4M3.UNPACK_B R32, R32 ;  /* 0x00000020ff20723e */ /* 0x000fe200020006ff */
[-C--:B------:R-:W-:Y:S01]  /*8290*/  FFMA.FTZ R47, R30, R33.reuse, -R47 ;  /* 0x000000211e2f7223 */ /* 0x080fe2000001082f */
[----:B------:R-:W-:Y:S01]  /*82a0*/  FFMA.FTZ R34, R34, R33, R37 ;  /* 0x0000002122227223 */ /* 0x000fe20000010025 */
[C---:B------:R-:W-:Y:S01]  /*82b0*/  FMUL.FTZ R38, R28.reuse, R38 ;  /* 0x000000261c267220 */ /* 0x040fe20000410000 */
[----:B------:R-:W-:Y:S01]  /*82c0*/  FFMA.FTZ R98, R28, R35, -R99 ;  /* 0x000000231c627223 */ /* 0x000fe20000010863 */
[----:B------:R-:W-:Y:S01]  /*82d0*/  HADD2.F32 R33, -RZ, R107.H0_H0 ;  /* 0x2000006bff217230 */ /* 0x000fe20000004100 */
[----:B------:R-:W-:Y:S01]  /*82e0*/  F2FP.F16.E4M3.UNPACK_B R109, R109 ;  /* 0x0000006dff6d723e */ /* 0x000fe200020006ff */
[----:B------:R-:W-:-:S02]  /*82f0*/  HADD2.F32 R30, -RZ, R36.H0_H0 ;  /* 0x20000024ff1e7230 */ /* 0x000fc40000004100 */
[----:B------:R-:W-:Y:S01]  /*8300*/  FFMA.FTZ R99, R31, R35, R38 ;  /* 0x000000231f637223 */ /* 0x000fe20000010026 */
[----:B------:R-:W-:Y:S01]  /*8310*/  HADD2.F32 R107, -RZ, R107.H1_H1 ;  /* 0x3000006bff6b7230 */ /* 0x000fe20000004100 */
[----:B------:R-:W-:Y:S01]  /*8320*/  F2FP.SATFINITE.E4M3.F32.PACK_AB_MERGE_C R47, R98, R47, RZ ;  /* 0x0000002f622f723e */ /* 0x000fe200048070ff */
[----:B------:R-:W-:Y:S02]  /*8330*/  HADD2.F32 R28, -RZ, R32.H0_H0 ;  /* 0x20000020ff1c7230 */ /* 0x000fe40000004100 */
[----:B------:R-:W-:Y:S01]  /*8340*/  FMUL.FTZ R35, R30, R33 ;  /* 0x000000211e237220 */ /* 0x000fe20000410000 */
[----:B------:R-:W-:Y:S01]  /*8350*/  HADD2.F32 R36, -RZ, R36.H1_H1 ;  /* 0x30000024ff247230 */ /* 0x000fe20000004100 */
[----:B------:R-:W-:Y:S01]  /*8360*/  F2FP.SATFINITE.E4M3.F32.PACK_AB_MERGE_C R43, R46, R43, RZ ;  /* 0x0000002b2e2b723e */ /* 0x000fe200048070ff */
[----:B------:R-:W-:Y:S02]  /*8370*/  HADD2.F32 R32, -RZ, R32.H1_H1 ;  /* 0x30000020ff207230 */ /* 0x000fe40000004100 */
[----:B------:R-:W-:Y:S01]  /*8380*/  FMUL.FTZ R33, R28, R33 ;  /* 0x000000211c217220 */ /* 0x000fe20000410000 */
[----:B------:R-:W-:-:S02]  /*8390*/  HADD2.F32 R31, -RZ, R109.H0_H0 ;  /* 0x2000006dff1f7230 */ /* 0x000fc40000004100 */
[-C--:B------:R-:W-:Y:S01]  /*83a0*/  FMUL.FTZ R37, R36, R107.reuse ;  /* 0x0000006b24257220 */ /* 0x080fe20000410000 */
[----:B------:R-:W-:Y:S02]  /*83b0*/  HADD2.F32 R109, -RZ, R109.H1_H1 ;  /* 0x3000006dff6d7230 */ /* 0x000fe40000004100 */
[----:B------:R-:W-:Y:S01]  /*83c0*/  FMUL.FTZ R107, R32, R107 ;  /* 0x0000006b206b7220 */ /* 0x000fe20000410000 */
[----:B------:R-:W-:Y:S01]  /*83d0*/  F2FP.SATFINITE.E4M3.F32.PACK_AB_MERGE_C R98, R42, R39, R43 ;  /* 0x000000272a62723e */ /* 0x000fe2000480702b */
[-C--:B------:R-:W-:Y:S01]  /*83e0*/  FFMA.FTZ R35, R28, R31.reuse, -R35 ;  /* 0x0000001f1c237223 */ /* 0x080fe20000010823 */
[----:B------:R-:W-:Y:S01]  /*83f0*/  FFMA.FTZ R38, R30, R31, R33 ;  /* 0x0000001f1e267223 */ /* 0x000fe20000010021 */
[-C--:B------:R-:W-:Y:S01]  /*8400*/  FFMA.FTZ R107, R36, R109.reuse, R107 ;  /* 0x0000006d246b7223 */ /* 0x080fe2000001006b */
[----:B------:R-:W-:Y:S01]  /*8410*/  F2FP.SATFINITE.E4M3.F32.PACK_AB_MERGE_C R36, R99, R34, RZ ;  /* 0x000000226324723e */ /* 0x000fe200048070ff */
[----:B------:R-:W-:Y:S01]  /*8420*/  FFMA.FTZ R30, R32, R109, -R37 ;  /* 0x0000006d201e7223 */ /* 0x000fe20000010825 */
        /* <DEDUP_REMOVED lines=19> */
[----:B------:R-:W-:Y:S01]  /*8560*/  F2FP.SATFINITE.E4M3.F32.PACK_AB_MERGE_C R44, R45, R44, RZ ;  /* 0x0000002c2d2c723e */ /* 0x000fe200048070ff */
[C---:B------:R-:W-:Y:S01]  /*8570*/  FMUL.FTZ R34, R28.reuse, R34 ;  /* 0x000000221c227220 */ /* 0x040fe20000410000 */
[----:B------:R-:W-:Y:S01]  /*8580*/  F2FP.F16.E4M3.UNPACK_B R30, R9.H1 ;  /* 0x00000009ff1e723e */ /* 0x000fe200030006ff */
[----:B------:R-:W-:Y:S01]  /*8590*/  FFMA.FTZ R38, R28, R33, -R35 ;  /* 0x000000211c267223 */ /* 0x000fe20000010823 */
[----:B------:R-:W-:-:S02]  /*85a0*/  F2FP.F16.E4M3.UNPACK_B R28, R10.H1 ;  /* 0x0000000aff1c723e */ /* 0x000fc400030006ff */
[----:B------:R-:W-:Y:S01]  /*85b0*/  F2FP.F16.E4M3.UNPACK_B R5, R5.H1 ;  /* 0x00000005ff05723e */ /* 0x000fe200030006ff */
[----:B------:R-:W-:Y:S01]  /*85c0*/  HADD2.F32 R10, -RZ, R30.H0_H0 ;  /* 0x2000001eff0a7230 */ /* 0x000fe20000004100 */
[----:B------:R-:W-:Y:S01]  /*85d0*/  F2FP.SATFINITE.E4M3.F32.PACK_AB_MERGE_C R101, R41, R40, R44 ;  /* 0x000000282965723e */ /* 0x000fe2000480702c */
[----:B------:R-:W-:Y:S01]  /*85e0*/  FFMA.FTZ R40, R31, R33, R34 ;  /* 0x000000211f287223 */ /* 0x000fe20000010022 */
[----:B------:R-:W-:Y:S01]  /*85f0*/  F2FP.F16.E4M3.UNPACK_B R8, R8.H1 ;  /* 0x00000008ff08723e */ /* 0x000fe200030006ff */
[----:B------:R-:W-:Y:S01]  /*8600*/  HADD2.F32 R31, -RZ, R28.H0_H0 ;  /* 0x2000001cff1f7230 */ /* 0x000fe20000004100 */
[----:B------:R-:W-:Y:S01]  /*8610*/  F2FP.F16.E4M3.UNPACK_B R33, R6 ;  /* 0x00000006ff21723e */ /* 0x000fe200020006ff */
[----:B------:R-:W-:Y:S02]  /*8620*/  HADD2.F32 R9, -RZ, R5.H0_H0 ;  /* 0x20000005ff097230 */ /* 0x000fe40000004100 */
[----:B------:R-:W-:Y:S02]  /*8630*/  HADD2.F32 R30, -RZ, R30.H1_H1 ;  /* 0x3000001eff1e7230 */ /* 0x000fe40000004100 */
[----:B------:R-:W-:Y:S01]  /*8640*/  FMUL.FTZ R34, R10, R31 ;  /* 0x0000001f0a227220 */ /* 0x000fe20000410000 */
[----:B------:R-:W-:-:S02]  /*8650*/  HADD2.F32 R32, -RZ, R28.H1_H1 ;  /* 0x3000001cff207230 */ /* 0x000fc40000004100 */
[C---:B------:R-:W-:Y:S01]  /*8660*/  FMUL.FTZ R31, R9.reuse, R31 ;  /* 0x0000001f091f7220 */ /* 0x040fe20000410000 */
[--C-:B------:R-:W-:Y:S02]  /*8670*/  HADD2.F32 R28, -RZ, R8.reuse.H0_H0 ;  /* 0x20000008ff1c7230 */ /* 0x100fe40000004100 */
[----:B------:R-:W-:Y:S02]  /*8680*/  HADD2.F32 R5, -RZ, R5.H1_H1 ;  /* 0x30000005ff057230 */ /* 0x000fe40000004100 */
[----:B------:R-:W-:Y:S01]  /*8690*/  FMUL.FTZ R36, R30, R32 ;  /* 0x000000201e247220 */ /* 0x000fe20000410000 */
[----:B------:R-:W-:Y:S02]  /*86a0*/  HADD2.F32 R8, -RZ, R8.H1_H1 ;  /* 0x30000008ff087230 */ /* 0x000fe40000004100 */
[-C--:B------:R-:W-:Y:S01]  /*86b0*/  FFMA.FTZ R42, R10, R28.reuse, R31 ;  /* 0x0000001c0a2a7223 */ /* 0x080fe2000001001f */
        /* <DEDUP_REMOVED lines=55> */
.L_x_7459:
[----:B------:R-:W-:Y:S05]  /*8a30*/  BSYNC B1 ;  /* 0x0000000000017941 */ /* 0x000fea0003800000 */
.L_x_7458:
[----:B0-----:R0:W-:Y:S01]  /*8a40*/  ST.E.128 desc[UR60][R12.64], R4 ;  /* 0x000000040c007985 */ /* 0x0011e2000c101d3c */
[----:B------:R-:W-:-:S13]  /*8a50*/  ISETP.GE.AND P2, PT, R15, R104, PT ;  /* 0x000000680f00720c */ /* 0x000fda0003f46270 */
[----:B------:R-:W-:Y:S05]  /*8a60*/  @P2 BRA `(.L_x_7437) ;  /* 0x0000000400682947 */ /* 0x000fea0003800000 */
[----:B------:R-:W-:-:S04]  /*8a70*/  IADD3 R14, P2, R15, R14, RZ ;  /* 0x0000000e0f0e7210 */ /* 0x000fc80007f5e0ff */
[----:B------:R-:W-:-:S05]  /*8a80*/  LEA.HI.X.SX32 R15, R15, R29, 0x1, P2 ;  /* 0x0000001d0f0f7211 */ /* 0x000fca00010f0eff */
[----:B------:R0:W-:Y:S01]  /*8a90*/  ST.E.128 desc[UR60][R14.64], R8 ;  /* 0x000000080e007985 */ /* 0x0001e2000c101d3c */
[----:B------:R-:W-:Y:S05]  /*8aa0*/  BRA `(.L_x_7437) ;  /* 0x0000000400587947 */ /* 0x000fea0003800000 */
.L_x_7407:
[----:B------:R-:W-:-:S13]  /*8ab0*/  ISETP.NE.AND P5, PT, R198, 0x3, PT ;  /* 0x00000003c600780c */ /* 0x000fda0003fa5270 */
[----:B------:R-:W-:Y:S05]  /*8ac0*/  @!P5 BRA `(.L_x_7460) ;  /* 0x000000000004d947 */ /* 0x000fea0003800000 */
[----:B------:R-:W-:Y:S01]  /*8ad0*/  BPT.TRAP 0x1 ;  /* 0x000000040000795c */ /* 0x000fe20000300000 */
.L_x_7460:
[----:B------:R-:W-:Y:S01]  /*8ae0*/  IMAD R88, R192, 0x8, R18 ;  /* 0x00000008c0587824 */ /* 0x000fe200078e0212 */
[----:B------:R-:W-:Y:S01]  /*8af0*/  SHF.L.U32 R100, R196, 0x1f, RZ ;  /* 0x0000001fc4647819 */ /* 0x000fe200000006ff */
[----:B------:R-:W-:Y:S01]  /*8b00*/  BSSY B1, `(.L_x_7461) ;  /* 0x0000004000017945 */ /* 0x000fe20003800000 */
[----:B------:R-:W-:Y:S02]  /*8b10*/  SHF.R.S32.HI R95, RZ, 0x1f, R94 ;  /* 0x0000001fff5f7819 */ /* 0x000fe4000001145e */
[----:B------:R-:W0:Y:S02]  /*8b20*/  SYNCS.PHASECHK.TRANS64.TRYWAIT P2, [R88+URZ+0x22890], R100 ;  /* 0x02289064580075a7 */ /* 0x000e24000804017f */
[----:B0-----:R-:W-:Y:S05]  /*8b30*/  @!P2 BRA `(.L_x_7462) ;  /* 0x0000016800d0a947 */ /* 0x001fea0003800000 */
.L_x_7720:
[----:B------:R-:W-:Y:S05]  /*8b40*/  BSYNC B1 ;  /* 0x0000000000017941 */ /* 0x000fea0003800000 */
.L_x_7461:
        /* <DEDUP_REMOVED lines=26> */
.L_x_7724:
[----:B------:R-:W-:Y:S04]  /*8cf0*/  BSSY B1, `(.L_x_7464) ;  /* 0x000000d000017945 */ /* 0x000fe80003800000 */
[----:B------:R-:W-:Y:S05]  /*8d00*/  @!P2 BRA `(.L_x_7465) ;  /* 0x00000000002ca947 */ /* 0x000fea0003800000 */
[----:B------:R-:W-:Y:S02]  /*8d10*/  ULDC UR4, c[0x0][0x2f4] ;  /* 0x0000bd0000047ab9 */ /* 0x000fe40000000800 */
[----:B------:R-:W-:-:S13]  /*8d20*/  ISETP.GE.AND P2, PT, R16, UR4, PT ;  /* 0x0000000410007c0c */ /* 0x000fda000bf46270 */
[----:B---3--:R-:W-:-:S04]  /*8d30*/  @!P2 IADD3 R10, P3, R16, R14, RZ ;  /* 0x0000000e100aa210 */ /* 0x008fc80007f7e0ff */
[----:B--2---:R-:W-:Y:S02]  /*8d40*/  @!P2 IADD3.X R11, R4, R17, RZ, P3, !PT ;  /* 0x00000011040ba210 */ /* 0x004fe40001ffe4ff */
[----:B------:R-:W-:-:S13]  /*8d50*/  ISETP.GE.AND P3, PT, R19, UR4, PT ;  /* 0x0000000413007c0c */ /* 0x000fda000bf66270 */
[----:B------:R-:W-:-:S05]  /*8d60*/  @!P3 IADD3 R14, P4, R19, R14, RZ ;  /* 0x0000000e130eb210 */ /* 0x000fca0007f9e0ff */
[----:B------:R-:W-:Y:S02]  /*8d70*/  @!P3 IMAD.X R15, R4, 0x1, R193, P4 ;  /* 0x00000001040fb824 */ /* 0x000fe400020e06c1 */
[----:B------:R-:W2:Y:S04]  /*8d80*/  @!P2 LDS.128 R4, [R92+0x18400] ;  /* 0x018400005c04a984 */ /* 0x000ea80000000c00 */
[----:B--2---:R-:W-:Y:S04]  /*8d90*/  @!P2 ST.E.128 desc[UR60][R10.64], R4 ;  /* 0x000000040a00a985 */ /* 0x004fe8000c101d3c */
[----:B------:R-:W2:Y:S04]  /*8da0*/  @!P3 LDS.128 R4, [R91+0x18400] ;  /* 0x018400005b04b984 */ /* 0x000ea80000000c00 */
[----:B--2---:R4:W-:Y:S02]  /*8db0*/  @!P3 ST.E.128 desc[UR60][R14.64], R4 ;  /* 0x000000040e00b985 */ /* 0x0049e4000c101d3c */
.L_x_7465:
[----:B------:R-:W-:Y:S05]  /*8dc0*/  BSYNC B1 ;  /* 0x0000000000017941 */ /* 0x000fea0003800000 */
.L_x_7464:
[----:B------:R-:W-:-:S03]  /*8dd0*/  UMOV UR4, 0xffffffff ;  /* 0xffffffff00047882 */ /* 0x000fc60000000000 */
[----:B------:R-:W-:Y:S05]  /*8de0*/  BRA.DIV UR4, `(.L_x_7466) ;  /* 0x0000016a04807947 */ /* 0x000fea000b800000 */
[----:B--2-4-:R2:W4:Y:S04]  /*8df0*/  SHFL.IDX PT, R4, R9, 0x1, 0x1c1f ;  /* 0x003c1f0009047f89 */ /* 0x01452800000e0000 */
[----:B---3--:R2:W3:Y:S02]  /*8e00*/  SHFL.IDX PT, R14, R8, 0x1, 0x1c1f ;  /* 0x003c1f00080e7f89 */ /* 0x0084e400000e0000 */
.L_x_7728:
[----:B------:R-:W-:Y:S01]  /*8e10*/  ISETP.GE.AND P2, PT, R28, 0x41, PT ;  /* 0x000000411c00780c */ /* 0x000fe20003f46270 */
[----:B------:R-:W-:-:S12]  /*8e20*/  BSSY B1, `(.L_x_7467) ;  /* 0x000000d000017945 */ /* 0x000fd80003800000 */
[----:B------:R-:W-:Y:S05]  /*8e30*/  @!P2 BRA `(.L_x_7468) ;  /* 0x00000000002ca947 */ /* 0x000fea0003800000 */
[----:B------:R-:W-:Y:S02]  /*8e40*/  ULDC UR4, c[0x0][0x2f4] ;  /* 0x0000bd0000047ab9 */ /* 0x000fe40000000800 */
[----:B------:R-:W-:-:S13]  /*8e50*/  ISETP.GE.AND P2, PT, R16, UR4, PT ;  /* 0x0000000410007c0c */ /* 0x000fda000bf46270 */
[----:B---3--:R-:W-:-:S05]  /*8e60*/  @!P2 IADD3 R10, P3, R16, R14, RZ ;  /* 0x0000000e100aa210 */ /* 0x008fca0007f7e0ff */
[----:B----4-:R-:W-:Y:S01]  /*8e70*/  @!P2 IMAD.X R11, R4, 0x1, R17, P3 ;  /* 0x00000001040ba824 */ /* 0x010fe200018e0611 */
[----:B------:R-:W-:-:S13]  /*8e80*/  ISETP.GE.AND P3, PT, R19, UR4, PT ;  /* 0x0000000413007c0c */ /* 0x000fda000bf66270 */
[----:B------:R-:W-:-:S05]  /*8e90*/  @!P3 IADD3 R14, P4, R19, R14, RZ ;  /* 0x0000000e130eb210 */ /* 0x000fca0007f9e0ff */
[----:B------:R-:W-:Y:S02]  /*8ea0*/  @!P3 IMAD.X R15, R4, 0x1, R193, P4 ;  /* 0x00000001040fb824 */ /* 0x000fe400020e06c1 */
[----:B------:R-:W3:Y:S04]  /*8eb0*/  @!P2 LDS.128 R4, [R92+0x1a400] ;  /* 0x01a400005c04a984 */ /* 0x000ee80000000c00 */
[----:B---3--:R-:W-:Y:S04]  /*8ec0*/  @!P2 ST.E.128 desc[UR60][R10.64], R4 ;  /* 0x000000040a00a985 */ /* 0x008fe8000c101d3c */
[----:B------:R-:W3:Y:S04]  /*8ed0*/  @!P3 LDS.128 R4, [R91+0x1a400] ;  /* 0x01a400005b04b984 */ /* 0x000ee80000000c00 */
[----:B---3--:R3:W-:Y:S02]  /*8ee0*/  @!P3 ST.E.128 desc[UR60][R14.64], R4 ;  /* 0x000000040e00b985 */ /* 0x0087e4000c101d3c */
.L_x_7468:
[----:B------:R-:W-:Y:S05]  /*8ef0*/  BSYNC B1 ;  /* 0x0000000000017941 */ /* 0x000fea0003800000 */
.L_x_7467:
[----:B------:R-:W-:-:S03]  /*8f00*/  UMOV UR4, 0xffffffff ;  /* 0xffffffff00047882 */ /* 0x000fc60000000000 */
[----:B------:R-:W-:Y:S05]  /*8f10*/  BRA.DIV UR4, `(.L_x_7469) ;  /* 0x0000016a047c7947 */ /* 0x000fea000b800000 */
[----:B---34-:R3:W4:Y:S04]  /*8f20*/  SHFL.IDX PT, R4, R9, 0x2, 0x1c1f ;  /* 0x005c1f0009047f89 */ /* 0x01872800000e0000 */
[----:B------:R3:W0:Y:S02]  /*8f30*/  SHFL.IDX PT, R14, R8, 0x2, 0x1c1f ;  /* 0x005c1f00080e7f89 */ /* 0x00062400000e0000 */
.L_x_7732:
[----:B------:R-:W-:-:S13]  /*8f40*/  ISETP.GE.AND P2, PT, R28, 0x81, PT ;  /* 0x000000811c00780c */ /* 0x000fda0003f46270 */
[----:B------:R-:W-:Y:S05]  /*8f50*/  @!P2 BRA `(.L_x_7437) ;  /* 0x00000000002ca947 */ /* 0x000fea0003800000 */
[----:B------:R-:W-:Y:S02]  /*8f60*/  ULDC UR4, c[0x0][0x2f4] ;  /* 0x0000bd0000047ab9 */ /* 0x000fe40000000800 */
[----:B------:R-:W-:-:S13]  /*8f70*/  ISETP.GE.AND P2, PT, R16, UR4, PT ;  /* 0x0000000410007c0c */ /* 0x000fda000bf46270 */
[----:B0123--:R-:W-:-:S05]  /*8f80*/  @!P2 IADD3 R8, P3, R16, R14, RZ ;  /* 0x0000000e1008a210 */ /* 0x00ffca0007f7e0ff */
[----:B----4-:R-:W-:Y:S01]  /*8f90*/  @!P2 IMAD.X R9, R4, 0x1, R17, P3 ;  /* 0x000000010409a824 */ /* 0x010fe200018e0611 */
[----:B------:R-:W-:-:S13]  /*8fa0*/  ISETP.GE.AND P3, PT, R19, UR4, PT ;  /* 0x0000000413007c0c */ /* 0x000fda000bf66270 */
[----:B------:R-:W-:-:S04]  /*8fb0*/  @!P3 IADD3 R14, P4, R19, R14, RZ ;  /* 0x0000000e130eb210 */ /* 0x000fc80007f9e0ff */
[----:B------:R-:W-:Y:S02]  /*8fc0*/  @!P3 IADD3.X R15, R4, R193, RZ, P4, !PT ;  /* 0x000000c1040fb210 */ /* 0x000fe400027fe4ff */
[----:B------:R-:W0:Y:S04]  /*8fd0*/  @!P2 LDS.128 R4, [R92+0x1c400] ;  /* 0x01c400005c04a984 */ /* 0x000e280000000c00 */
[----:B0-----:R-:W-:Y:S04]  /*8fe0*/  @!P2 ST.E.128 desc[UR60][R8.64], R4 ;  /* 0x000000040800a985 */ /* 0x001fe8000c101d3c */
[----:B------:R-:W0:Y:S04]  /*8ff0*/  @!P3 LDS.128 R4, [R91+0x1c400] ;  /* 0x01c400005b04b984 */ /* 0x000e280000000c00 */
[----:B0-----:R0:W-:Y:S02]  /*9000*/  @!P3 ST.E.128 desc[UR60][R14.64], R4 ;  /* 0x000000040e00b985 */ /* 0x0011e4000c101d3c */
.L_x_7437:
[----:B------:R-:W-:Y:S05]  /*9010*/  BSYNC B0 ;  /* 0x0000000000007941 */ /* 0x000fea0003800000 */
.L_x_7406:
[----:B0-2-4-:R-:W0:Y:S01]  /*9020*/  S2R R4, SR_TID.X ;  /* 0x0000000000047919 */ /* 0x015e220000002100 */
        /* <DEDUP_REMOVED lines=9> */
[----:B0-----:R-:W-:-:S13]  /*90c0*/  LOP3.LUT P2, RZ, R4, 0x7f, RZ, 0xc0, !PT ;  /* 0x0000007f04ff7812 */ /* 0x001fda000784c0ff */
[----:B------:R-:W-:-:S05]  /*90d0*/  @!P2 VIADD R4, R88, 0x228a0 ;  /* 0x000228a05804a836 */ /* 0x000fca0000000000 */
[----:B------:R-:W-:-:S04]  /*90e0*/  @!P2 PRMT R4, RZ, 0x654, R4 ;  /* 0x00000654ff04a816 */ /* 0x000fc80000000004 */
[----:B------:R2:W-:Y:S01]  /*90f0*/  @!P2 SYNCS.ARRIVE.TRANS64.RED.A1T0 RZ, [R4+URZ], RZ ;  /* 0x000000ff04ffa9a7 */ /* 0x0005e2000810043f */
[----:B------:R-:W-:Y:S05]  /*9100*/  @!P5 BRA `(.L_x_7471) ;  /* 0x000000000004d947 */ /* 0x000fea0003800000 */
[----:B------:R-:W-:Y:S01]  /*9110*/  BPT.TRAP 0x1 ;  /* 0x000000040000795c */ /* 0x000fe20000300000 */
.L_x_7471:
[----:B------:R-:W-:Y:S05]  /*9120*/  BSYNC B0 ;  /* 0x0000000000007941 */ /* 0x000fea0003800000 */
.L_x_7470:
[----:B------:R-:W0:Y:S01]  /*9130*/  SYNCS.PHASECHK.TRANS64.TRYWAIT P3, [R88+URZ+0x228b0], R100 ;  /* 0x0228b064580075a7 */ /* 0x000e22000806017f */
[----:B------:R-:W-:Y:S04]  /*9140*/  BSSY B0, `(.L_x_7472) ;  /* 0x0000002000007945 */ /* 0x000fe80003800000 */
[----:B0-----:R-:W-:Y:S05]  /*9150*/  @!P3 BRA `(.L_x_7473) ;  /* 0x000001680034b947 */ /* 0x001fea0003800000 */
.L_x_7733:
[----:B------:R-:W-:Y:S05]  /*9160*/  BSYNC B0 ;  /* 0x0000000000007941 */ /* 0x000fea0003800000 */
.L_x_7472:
[----:B------:R-:W-:Y:S01]  /*9170*/  ULDC.64 UR4, c[0x0][0x328] ;  /* 0x0000ca0000047ab9 */ /* 0x000fe20000000a00 */
[----:B------:R-:W-:Y:S01]  /*9180*/  ULDC.64 UR6, c[0x0][0x318] ;  /* 0x0000c60000067ab9 */ /* 0x000fe20000000a00 */
[----:B------:R-:W-:Y:S01]  /*9190*/  IMAD R95, R95, UR4, RZ ;  /* 0x000000045f5f7c24 */ /* 0x000fe2000f8e02ff */
[----:B------:R-:W-:Y:S01]  /*91a0*/  BSSY B0, `(.L_x_7474) ;  /* 0x000001f000007945 */ /* 0x000fe20003800000 */
[----:B--2---:R-:W-:-:S04]  /*91b0*/  IMAD.WIDE.U32 R4, R94, UR4, RZ ;  /* 0x000000045e047c25 */ /* 0x004fc8000f8e00ff */
        /* <DEDUP_REMOVED lines=14> */
[----:B------:R2:W4:Y:S01]  /*92a0*/  SHFL.IDX PT, R10, R12, RZ, 0x1c1f ;  /* 0x001c1fff0c0a7589 */ /* 0x00052200000e0000 */
[----:B------:R-:W-:-:S03]  /*92b0*/  ISETP.GE.AND P3, PT, R97, 0x1, PT ;  /* 0x000000016100780c */ /* 0x000fc60003f66270 */
[----:B------:R2:W0:Y:S10]  /*92c0*/  SHFL.IDX PT, R4, R13, RZ, 0x1c1f ;  /* 0x001c1fff0d047589 */ /* 0x00043400000e0000 */
[----:B--2---:R-:W-:Y:S05]  /*92d0*/  @!P3 BRA `(.L_x_7475) ;  /* 0x00000000002cb947 */ /* 0x004fea0003800000 */
[----:B------:R-:W-:Y:S02]  /*92e0*/  ULDC UR4, c[0x0][0x2f4] ;  /* 0x0000bd0000047ab9 */ /* 0x000fe40000000800 */
[----:B------:R-:W-:-:S13]  /*92f0*/  ISETP.GE.AND P3, PT, R16, UR4, PT ;  /* 0x0000000410007c0c */ /* 0x000fda000bf66270 */
[----:B-1-34-:R-:W-:-:S04]  /*9300*/  @!P3 IADD3 R8, P4, R16, R10, RZ ;  /* 0x0000000a1008b210 */ /* 0x01afc80007f9e0ff */
[----:B0-----:R-:W-:Y:S02]  /*9310*/  @!P3 IADD3.X R9, R4, R17, RZ, P4, !PT ;  /* 0x000000110409b210 */ /* 0x001fe400027fe4ff */
[----:B------:R-:W-:-:S13]  /*9320*/  ISETP.GE.AND P4, PT, R19, UR4, PT ;  /* 0x0000000413007c0c */ /* 0x000fda000bf86270 */
[----:B------:R-:W-:-:S05]  /*9330*/  @!P4 IADD3 R10, P5, R19, R10, RZ ;  /* 0x0000000a130ac210 */ /* 0x000fca0007fbe0ff */
[----:B------:R-:W-:Y:S02]  /*9340*/  @!P4 IMAD.X R11, R4, 0x1, R193, P5 ;  /* 0x00000001040bc824 */ /* 0x000fe400028e06c1 */
[----:B------:R-:W0:Y:S04]  /*9350*/  @!P3 LDS.128 R4, [R92+0xa400] ;  /* 0x00a400005c04b984 */ /* 0x000e280000000c00 */
[----:B0-----:R-:W-:Y:S04]  /*9360*/  @!P3 ST.E.128 desc[UR60][R8.64], R4 ;  /* 0x000000040800b985 */ /* 0x001fe8000c101d3c */
[----:B------:R-:W0:Y:S04]  /*9370*/  @!P4 LDS.128 R4, [R91+0xa400] ;  /* 0x00a400005b04c984 */ /* 0x000e280000000c00 */
[----:B0-----:R2:W-:Y:S02]  /*9380*/  @!P4 ST.E.128 desc[UR60][R10.64], R4 ;  /* 0x000000040a00c985 */ /* 0x0015e4000c101d3c */
.L_x_7475:
[----:B------:R-:W-:Y:S05]  /*9390*/  BSYNC B0 ;  /* 0x0000000000007941 */ /* 0x000fea0003800000 */
.L_x_7474:
[----:B------:R-:W-:Y:S01]  /*93a0*/  ISETP.GE.AND P3, PT, R97, 0x41, PT ;  /* 0x000000416100780c */ /* 0x000fe20003f66270 */
[----:B0-2---:R0:W2:Y:S01]  /*93b0*/  SHFL.IDX PT, R4, R13, 0x1, 0x1c1f ;  /* 0x003c1f000d047f89 */ /* 0x0050a200000e0000 */
[----:B------:R-:W-:Y:S03]  /*93c0*/  BSSY B0, `(.L_x_7476) ;  /* 0x000000e000007945 */ /* 0x000fe60003800000 */
[----:B----4-:R0:W4:Y:S08]  /*93d0*/  SHFL.IDX PT, R10, R12, 0x1, 0x1c1f ;  /* 0x003c1f000c0a7f89 */ /* 0x01013000000e0000 */
[----:B0-----:R-:W-:Y:S05]  /*93e0*/  @!P3 BRA `(.L_x_7477) ;  /* 0x00000000002cb947 */ /* 0x001fea0003800000 */
[----:B------:R-:W-:Y:S02]  /*93f0*/  ULDC UR4, c[0x0][0x2f4] ;  /* 0x0000bd0000047ab9 */ /* 0x000fe40000000800 */
        /* <DEDUP_REMOVED lines=10> */
.L_x_7477:
[----:B------:R-:W-:Y:S05]  /*94a0*/  BSYNC B0 ;  /* 0x0000000000007941 */ /* 0x000fea0003800000 */
.L_x_7476:
[----:B------:R-:W-:Y:S01]  /*94b0*/  ISETP.GE.AND P3, PT, R97, 0x81, PT ;  /* 0x000000816100780c */ /* 0x000fe20003f66270 */
[----:B------:R-:W1:Y:S01]  /*94c0*/  SHFL.IDX PT, R13, R13, 0x2, 0x1c1f ;  /* 0x005c1f000d0d7f89 */ /* 0x000e6200000e0000 */
[----:B------:R-:W-:Y:S03]  /*94d0*/  BSSY B0, `(.L_x_7478) ;  /* 0x000000e000007945 */ /* 0x000fe60003800000 */
[----:B0---4-:R0:W4:Y:S08]  /*94e0*/  SHFL.IDX PT, R10, R12, 0x2, 0x1c1f ;  /* 0x005c1f000c0a7f89 */ /* 0x01113000000e0000 */
[----:B0-----:R-:W-:Y:S05]  /*94f0*/  @!P3 BRA `(.L_x_7479) ;  /* 0x00000000002cb947 */ /* 0x001fea0003800000 */
[----:B------:R-:W-:Y:S02]  /*9500*/  ULDC UR4, c[0x0][0x2f4] ;  /* 0x0000bd0000047ab9 */ /* 0x000fe40000000800 */
        /* <DEDUP_REMOVED lines=10> */
.L_x_7479:
[----:B------:R-:W-:Y:S05]  /*95b0*/  BSYNC B0 ;  /* 0x0000000000007941 */ /* 0x000fea0003800000 */
.L_x_7478:
[----:B------:R-:W-:Y:S01]  /*95c0*/  @!PT LDS RZ, [RZ] ;  /* 0x00000000fffff984 */ /* 0x000fe20000000800 */
[----:B------:R-:W-:Y:S01]  /*95d0*/  @!PT LDS RZ, [RZ] ;  /* 0x00000000fffff984 */ /* 0x000fe20000000800 */
[----:B------:R-:W-:Y:S01]  /*95e0*/  @!PT LDS RZ, [RZ] ;  /* 0x00000000fffff984 */ /* 0x000fe20000000800 */
[----:B------:R-:W-:Y:S01]  /*95f0*/  @!PT LDS RZ, [RZ] ;  /* 0x00000000fffff984 */ /* 0x000fe20000000800 */
[----:B------:R5:W-:Y:S06]  /*9600*/  MEMBAR.ALL.CTA ;  /* 0x0000000000007992 */ /* 0x000bec0000008000 */
[----:B-----5:R-:W5:Y:S01]  /*9610*/  FENCE.VIEW.ASYNC.S ;  /* 0x00000000000073c6 */ /* 0x020f620000000000 */
[----:B-1-3--:R-:W-:Y:S01]  /*9620*/  @!P2 VIADD R88, R88, 0x228c0 ;  /* 0x000228c05858a836 */ /* 0x00afe20000000000 */
[----:B-----5:R1:W-:Y:S01]  /*9630*/  BAR.SYNC.DEFER_BLOCKING R74, 0x80 ;  /* 0x0002004a0000751d */ /* 0x0203e20000010000 */
[----:B------:R-:W-:Y:S01]  /*9640*/  ISETP.NE.AND P3, PT, R90, RZ, PT ;  /* 0x000000ff5a00720c */ /* 0x000fe20003f65270 */
[----:B------:R-:W-:-:S02]  /*9650*/  VIADD R192, R192, 0x1 ;  /* 0x00000001c0c07836 */ /* 0x000fc40000000000 */
[----:B------:R-:W-:-:S04]  /*9660*/  @!P2 PRMT R88, RZ, 0x654, R88 ;  /* 0x00000654ff58a816 */ /* 0x000fc80000000058 */
[----:B------:R1:W-:Y:S01]  /*9670*/  @!P2 SYNCS.ARRIVE.TRANS64.RED.A1T0 RZ, [R88+URZ], RZ ;  /* 0x000000ff58ffa9a7 */ /* 0x0003e2000810043f */
[----:B------:R-:W-:-:S04]  /*9680*/  ISETP.NE.AND P2, PT, R192, 0x2, PT ;  /* 0x00000002c000780c */ /* 0x000fc80003f45270 */
[----:B0-----:R-:W-:Y:S02]  /*9690*/  SEL R5, RZ, 0x1, P2 ;  /* 0x00000001ff057807 */ /* 0x001fe40001000000 */
[----:B------:R-:W-:Y:S02]  /*96a0*/  SEL R192, R192, RZ, P2 ;  /* 0x000000ffc0c07207 */ /* 0x000fe40001000000 */
[----:B------:R-:W-:Y:S01]  /*96b0*/  LOP3.LUT R196, R196, R5, RZ, 0x3c, !PT ;  /* 0x00000005c4c47212 */ /* 0x000fe200078e3cff */
[----:B-1----:R-:W-:Y:S06]  /*96c0*/  @P3 BRA `(.L_x_7480) ;  /* 0xffffff8800083947 */ /* 0x002fec000383ffff */
[----:B--2---:R-:W0:Y:S01]  /*96d0*/  S2R R4, SR_TID.X ;  /* 0x0000000000047919 */ /* 0x004e220000002100 */
[----:B------:R-:W-:Y:S02]  /*96e0*/  PLOP3.LUT P0, PT, PT, PT, PT, 0x8, 0x0 ;  /* 0x000000000000781c */ /* 0x000fe40003f0e170 */
[----:B0-----:R-:W-:-:S04]  /*96f0*/  SHF.R.U32.HI R4, RZ, 0x7, R4 ;  /* 0x00000007ff047819 */ /* 0x001fc80000011604 */
[----:B------:R-:W-:-:S13]  /*9700*/  ISETP.NE.AND P3, PT, R4, 0x1, PT ;  /* 0x000000010400780c */ /* 0x000fda0003f65270 */
[----:B------:R-:W-:Y:S06]  /*9710*/  @!P3 BAR.ARV 0x9, 0x100 ;  /* 0x024400000000bb1d */ /* 0x000fec0000002000 */
.L_x_7401:
[----:B------:R-:W-:Y:S05]  /*9720*/  @P0 BRA `(.L_x_7481) ;  /* 0x00000000000c0947 */ /* 0x000fea0003800000 */
[----:B------:R-:W0:Y:S01]  /*9730*/  FENCE.VIEW.ASYNC.G ;  /* 0x00000000000073c6 */ /* 0x000e220000000100 */
[----:B------:R-:W-:Y:S05]  /*9740*/  WARPSYNC.ALL ;  /* 0x0000000000007948 */ /* 0x000fea0003800000 */
[----:B0-----:R-:W-:Y:S06]  /*9750*/  BAR.ARV 0xc, 0x180 ;  /* 0x0306000000007b1d */ /* 0x001fec0000002000 */
.L_x_7481:
[----:B------:R-:W-:Y:S01]  /*9760*/  ULDC.64 UR6, c[0x0][0x998] ;  /* 0x0002660000067ab9 */ /* 0x000fe20000000a00 */
[----:B------:R-:W-:Y:S01]  /*9770*/  ULDC.64 UR4, c[0x0][0x990] ;  /* 0x0002640000047ab9 */ /* 0x000fe20000000a00 */
[----:B------:R-:W-:Y:S02]  /*9780*/  ISETP.NE.U32.AND P1, PT, RZ, UR6, PT ;  /* 0x00000006ff007c0c */ /* 0x000fe4000bf25070 */
[----:B------:R-:W-:Y:S02]  /*9790*/  ISETP.NE.U32.AND P0, PT, RZ, UR4, PT ;  /* 0x00000004ff007c0c */ /* 0x000fe4000bf05070 */
[----:B------:R-:W-:Y:S02]  /*97a0*/  ISETP.NE.AND.EX P1, PT, RZ, UR7, PT, P1 ;  /* 0x00000007ff007c0c */ /* 0x000fe4000bf25310 */
[----:B------:R-:W-:-:S11]  /*97b0*/  ISETP.NE.AND.EX P0, PT, RZ, UR5, PT, P0 ;  /* 0x00000005ff007c0c */ /* 0x000fd6000bf05300 */
[----:B------:R-:W0:Y:S01]  /*97c0*/  @P1 LDC.64 R8, c[0x0][0x9b8] ;  /* 0x00026e00ff081b82 */ /* 0x000e220000000a00 */
[----:B------:R-:W-:-:S07]  /*97d0*/  @P1 SHF.R.S32.HI R15, RZ, 0x1f, R170 ;  /* 0x0000001fff0f1819 */ /* 0x000fce00000114aa */
[----:B------:R-:W1:Y:S08]  /*97e0*/  @P0 LDC.64 R6, c[0x0][0x9a8] ;  /* 0x00026a00ff060b82 */ /* 0x000e700000000a00 */
[----:B----4-:R-:W2:Y:S08]  /*97f0*/  @P1 LDC.64 R10, c[0x0][0x9c0] ;  /* 0x00027000ff0a1b82 */ /* 0x010eb00000000a00 */
        /* <DEDUP_REMOVED lines=14> */
[C---:B------:R-:W-:Y:S01]  /*98e0*/  @P0 IMAD R9, R170.reuse, R13, R0 ;  /* 0x0000000daa090224 */ /* 0x040fe200078e0200 */
[----:B------:R-:W-:Y:S01]  /*98f0*/  @P1 IADD3 R5, R7, R11, RZ ;  /* 0x0000000b07051210 */ /* 0x000fe20007ffe0ff */
[----:B------:R-:W-:Y:S01]  /*9900*/  @P0 IMAD.WIDE.U32 R2, R170, R12, R2 ;  /* 0x0000000caa020225 */ /* 0x000fe200078e0002 */
[----:B------:R-:W-:-:S03]  /*9910*/  @P1 LEA R8, P3, R6, UR6, 0x2 ;  /* 0x0000000606081c11 */ /* 0x000fc6000f8610ff */
[----:B------:R-:W-:Y:S01]  /*9920*/  @P0 IMAD.IADD R3, R3, 0x1, R9 ;  /* 0x0000000103030824 */ /* 0x000fe200078e0209 */
[----:B------:R-:W-:Y:S01]  /*9930*/  @P0 LEA R4, P2, R2, UR4, 0x2 ;  /* 0x0000000402040c11 */ /* 0x000fe2000f8410ff */
[----:B------:R-:W-:Y:S01]  /*9940*/  IMAD.MOV.U32 R0, RZ, RZ, 0x3f800000 ;  /* 0x3f800000ff007424 */ /* 0x000fe200078e00ff */
[----:B------:R-:W-:Y:S01]  /*9950*/  @P1 LEA.HI.X R9, R6, UR7, R5, 0x2, P3 ;  /* 0x0000000706091c11 */ /* 0x000fe200098f1405 */
[----:B------:R-:W-:Y:S01]  /*9960*/  ULDC UR4, c[0x0][0x988] ;  /* 0x0002620000047ab9 */ /* 0x000fe20000000800 */
        /* <DEDUP_REMOVED lines=10> */
[----:B0-----:R-:W-:Y:S02]  /*9a10*/  CS2R R8, SRZ ;  /* 0x0000000000087805 */ /* 0x001fe4000001ff00 */
[----:B------:R-:W-:-:S02]  /*9a20*/  CS2R R12, SRZ ;  /* 0x00000000000c7805 */ /* 0x000fc4000001ff00 */
[----:B------:R-:W-:Y:S02]  /*9a30*/  CS2R R14, SRZ ;  /* 0x00000000000e7805 */ /* 0x000fe4000001ff00 */
[----:B-1----:R-:W-:Y:S02]  /*9a40*/  CS2R R4, SRZ ;  /* 0x0000000000047805 */ /* 0x002fe4000001ff00 */
        /* <DEDUP_REMOVED lines=24> */
[----:B------:R-:W-:Y:S01]  /*9bd0*/  MOV R73, RZ ;  /* 0x000000ff00497202 */ /* 0x000fe20000000f00 */
[----:B------:R-:W-:Y:S02]  /*9be0*/  IMAD.MOV.U32 R76, RZ, RZ, RZ ;  /* 0x000000ffff4c7224 */ /* 0x000fe400078e00ff */
[----:B------:R-:W-:Y:S02]  /*9bf0*/  IMAD.MOV.U32 R102, RZ, RZ, RZ ;  /* 0x000000ffff667224 */ /* 0x000fe400078e00ff */
[----:B--2---:R-:W-:-:S04]  /*9c00*/  FMUL.FTZ R0, R3, R0 ;  /* 0x0000000003007220 */ /* 0x004fc80000410000 */
[----:B------:R-:W-:Y:S01]  /*9c10*/  FMUL.FTZ R2, R0, UR4 ;  /* 0x0000000400027c20 */ /* 0x000fe20008410000 */
[----:B------:R-:W-:Y:S06]  /*9c20*/  @!P1 BRA `(.L_x_7482) ;  /* 0x000000ac00809947 */ /* 0x000fec0003800000 */
[----:B------:R-:W-:-:S03]  /*9c30*/  UMOV UR4, 0xffffffff ;  /* 0xffffffff00047882 */ /* 0x000fc60000000000 */
[----:B------:R-:W-:Y:S05]  /*9c40*/  BRA.DIV UR4, `(.L_x_7483) ;  /* 0x0000015e048c7947 */ /* 0x000fea000b800000 */
[----:B------:R0:W1:Y:S02]  /*9c50*/  SHFL.IDX PT, R168, R229, RZ, 0x1f ;  /* 0x00001fffe5a87589 */ /* 0x00006400000e0000 */
.L_x_7736:
[----:B-1----:R-:W-:Y:S01]  /*9c60*/  LEA.HI R0, R168, R168, RZ, 0x1 ;  /* 0x000000a8a8007211 */ /* 0x002fe200078f08ff */
[----:B------:R-:W-:Y:S01]  /*9c70*/  VIADD R30, R18, 0x14400 ;  /* 0x00014400121e7836 */ /* 0x000fe20000000000 */
[----:B------:R-:W-:Y:S02]  /*9c80*/  BSSY B6, `(.L_x_7484) ;  /* 0x0000018000067945 */ /* 0x000fe40003800000 */
[----:B------:R-:W-:Y:S02]  /*9c90*/  LOP3.LUT R3, R0, 0x1e, RZ, 0xc0, !PT ;  /* 0x0000001e00037812 */ /* 0x000fe400078ec0ff */
[----:B------:R-:W-:-:S03]  /*9ca0*/  LOP3.LUT P0, RZ, R30, 0x9f, RZ, 0xc0, !PT ;  /* 0x0000009f1eff7812 */ /* 0x000fc6000780c0ff */
[----:B------:R-:W-:-:S05]  /*9cb0*/  IMAD.IADD R3, R168, 0x1, -R3 ;  /* 0x00000001a8037824 */ /* 0x000fca00078e0a03 */
[----:B------:R-:W-:-:S04]  /*9cc0*/  LEA R3, R3, R30, 0xd ;  /* 0x0000001e03037211 */ /* 0x000fc800078e68ff */
        /* <DEDUP_REMOVED lines=16> */
[----:B-1----:R-:W-:-:S07]  /*9dd0*/  IMAD.MOV.U32 R13, RZ, RZ, RZ ;  /* 0x000000ffff0d7224 */ /* 0x002fce00078e00ff */
[----:B------:R-:W-:-:S07]  /*9de0*/  LEPC R20, `(.L_x_7485) ;  /* 0x000000001014794e */ /* 0x000fce0000000000 */
[----:B0-2--5:R-:W-:Y:S05]  /*9df0*/  CALL.ABS.NOINC R14 ;  /* 0x000000000e007343 */ /* 0x025fea0003c00000 */
.L_x_7485:
[----:B------:R-:W-:Y:S05]  /*9e00*/  BSYNC B6 ;  /* 0x0000000000067941 */ /* 0x000fea0003800000 */
.L_x_7484:
[----:B------:R-:W-:Y:S02]  /*9e10*/  ULDC UR4, c[0x0][0x3f4] ;  /* 0x0000fd0000047ab9 */ /* 0x000fe40000000800 */
[----:B------:R-:W-:-:S13]  /*9e20*/  ISETP.LT.AND P0, PT, RZ, UR4, PT ;  /* 0x00000004ff007c0c */ /* 0x000fda000bf01270 */
[----:B------:R-:W-:Y:S05]  /*9e30*/  @P0 BRA `(.L_x_7486) ;  /* 0x00000000003c0947 */ /* 0x000fea0003800000 */
[----:B------:R-:W-:-:S04]  /*9e40*/  LEA.HI R0, R213, R213, RZ, 0x1 ;  /* 0x000000d5d5007211 */ /* 0x000fc800078f08ff */
[----:B------:R-:W-:-:S04]  /*9e50*/  LOP3.LUT R0, R0, 0xfffffffe, RZ, 0xc0, !PT ;  /* 0xfffffffe00007812 */ /* 0x000fc800078ec0ff */
[----:B------:R-:W-:-:S04]  /*9e60*/  IADD3 R0, R213, -R0, RZ ;  /* 0x80000000d5007210 */ /* 0x000fc80007ffe0ff */
[----:B------:R-:W-:-:S04]  /*9e70*/  SHF.L.U32 R3, R0, 0x1f, RZ ;  /* 0x0000001f00037819 */ /* 0x000fc800000006ff */
[----:B------:R1:W2:Y:S03]  /*9e80*/  SYNCS.PHASECHK.TRANS64.TRYWAIT P0, [R18+URZ+0x22800], R3 ;  /* 0x02280003120075a7 */ /* 0x0002a6000800017f */
[----:B--2---:R-:W-:Y:S05]  /*9e90*/  @!P0 NANOSLEEP.SYNCS 0x989680 ;  /* 0x009896800000895d */ /* 0x004fea0003900000 */
[----:B------:R-:W2:Y:S01]  /*9ea0*/  @!P0 SYNCS.PHASECHK.TRANS64 P0, [R18+URZ+0x22800], R3 ;  /* 0x02280003120085a7 */ /* 0x000ea2000800007f */
[----:B------:R-:W-:Y:S04]  /*9eb0*/  BSSY B0, `(.L_x_7487) ;  /* 0x0000006000007945 */ /* 0x000fe80003800000 */
[----:B--2---:R-:W-:Y:S05]  /*9ec0*/  @P0 BRA `(.L_x_7488) ;  /* 0x0000000000100947 */ /* 0x004fea0003800000 */
.L_x_7489:
[----:B--2---:R2:W3:Y:S02]  /*9ed0*/  SYNCS.PHASECHK.TRANS64.TRYWAIT P0, [R18+URZ+0x22800], R3 ;  /* 0x02280003120075a7 */ /* 0x0044e4000800017f */
[----:B---3--:R-:W-:Y:S05]  /*9ee0*/  @!P0 NANOSLEEP.SYNCS 0x989680 ;  /* 0x009896800000895d */ /* 0x008fea0003900000 */
[----:B------:R-:W3:Y:S02]  /*9ef0*/  @!P0 SYNCS.PHASECHK.TRANS64 P0, [R18+URZ+0x22800], R3 ;  /* 0x02280003120085a7 */ /* 0x000ee4000800007f */
[----:B---3--:R-:W-:Y:S05]  /*9f00*/  @!P0 BRA `(.L_x_7489) ;  /* 0xfffffffc00f08947 */ /* 0x008fea000383ffff */
.L_x_7488:
[----:B------:R-:W-:Y:S05]  /*9f10*/  BSYNC B0 ;  /* 0x0000000000007941 */ /* 0x000fea0003800000 */
.L_x_7487:
[----:B------:R-:W-:Y:S05]  /*9f20*/  BRA `(.L_x_7490) ;  /* 0x0000003c00d47947 */ /* 0x000fea0003800000 */
.L_x_7486:
[----:B------:R-:W1:Y:S01]  /*9f30*/  LDC.64 R26, c[0x0][0x3e8] ;  /* 0x0000fa00ff1a7b82 */ /* 0x000e620000000a00 */
[----:B------:R-:W-:Y:S01]  /*9f40*/  LOP3.LUT P0, RZ, R30, 0x3ff, RZ, 0xc0, !PT ;  /* 0x000003ff1eff7812 */ /* 0x000fe2000780c0ff */
[----:B------:R-:W-:Y:S01]  /*9f50*/  ULDC.64 UR4, c[0x0][0x3f8] ;  /* 0x0000fe0000047ab9 */ /* 0x000fe20000000a00 */
[----:B-----5:R-:W-:Y:S01]  /*9f60*/  SHF.R.S32.HI R0, RZ, 0x1f, R24 ;  /* 0x0000001fff007819 */ /* 0x020fe20000011418 */
[----:B------:R-:W-:Y:S01]  /*9f70*/  ULDC.64 UR6, c[0x0][0x408] ;  /* 0x0001020000067ab9 */ /* 0x000fe20000000a00 */
[----:B------:R-:W-:Y:S03]  /*9f80*/  BSSY B6, `(.L_x_7491) ;  /* 0x000001b000067945 */ /* 0x000fe60003800000 */
[----:B------:R-:W2:Y:S01]  /*9f90*/  LDC.64 R28, c[0x0][0x400] ;  /* 0x00010000ff1c7b82 */ /* 0x000ea20000000a00 */
[C---:B------:R-:W-:Y:S02]  /*9fa0*/  IMAD R3, R0.reuse, UR4, RZ ;  /* 0x0000000400037c24 */ /* 0x040fe4000f8e02ff */
[----:B------:R-:W-:-:S02]  /*9fb0*/  IMAD R5, R0, UR6, RZ ;  /* 0x0000000600057c24 */ /* 0x000fc4000f8e02ff */
[C---:B------:R-:W-:Y:S02]  /*9fc0*/  IMAD R3, R24.reuse, UR5, R3 ;  /* 0x0000000518037c24 */ /* 0x040fe4000f8e0203 */
[C---:B------:R-:W-:Y:S02]  /*9fd0*/  IMAD R5, R24.reuse, UR7, R5 ;  /* 0x0000000718057c24 */ /* 0x040fe4000f8e0205 */
[----:B-1----:R-:W-:-:S04]  /*9fe0*/  IMAD.WIDE.U32 R26, R24, UR4, R26 ;  /* 0x00000004181a7c25 */ /* 0x002fc8000f8e001a */
[----:B--2---:R-:W-:-:S04]  /*9ff0*/  IMAD.WIDE.U32 R28, R24, UR6, R28 ;  /* 0x00000006181c7c25 */ /* 0x004fc8000f8e001c */
[----:B------:R-:W-:Y:S02]  /*a000*/  IMAD.IADD R24, R3, 0x1, R27 ;  /* 0x0000000103187824 */ /* 0x000fe400078e021b */
        /* <DEDUP_REMOVED lines=15> */
[----:B-1----:R-:W-:-:S07]  /*a100*/  IMAD.MOV.U32 R13, RZ, RZ, RZ ;  /* 0x000000ffff0d7224 */ /* 0x002fce00078e00ff */
[----:B------:R-:W-:-:S07]  /*a110*/  LEPC R20, `(.L_x_7492) ;  /* 0x000000001014794e */ /* 0x000fce0000000000 */
[----:B0-2---:R-:W-:Y:S05]  /*a120*/  CALL.ABS.NOINC R14 ;  /* 0x000000000e007343 */ /* 0x005fea0003c00000 */
.L_x_7492:
[----:B------:R-:W-:Y:S05]  /*a130*/  BSYNC B6 ;  /* 0x0000000000067941 */ /* 0x000fea0003800000 */
.L_x_7491:
        /* <DEDUP_REMOVED lines=11> */
.L_x_7742:
[C---:B------:R-:W-:Y:S01]  /*a1f0*/  IMAD.SHL.U32 R6, R204.reuse, 0x80, RZ ;  /* 0x00000080cc067824 */ /* 0x040fe200078e00ff */
[----:B------:R-:W-:Y:S01]  /*a200*/  ULDC UR4, c[0x0][0x448] ;  /* 0x0001120000047ab9 */ /* 0x000fe20000000800 */
[----:B------:R-:W-:Y:S01]  /*a210*/  BSSY B1, `(.L_x_7496) ;  /* 0x0000027000017945 */ /* 0x000fe20003800000 */
[----:B------:R-:W-:Y:S01]  /*a220*/  IMAD R25, R25, UR4, RZ ;  /* 0x0000000419197c24 */ /* 0x000fe2000f8e02ff */
[----:B------:R-:W-:Y:S02]  /*a230*/  LOP3.LUT P0, RZ, R204, 0x4, RZ, 0xc0, !PT ;  /* 0x00000004ccff7812 */ /* 0x000fe4000780c0ff */
[----:B------:R-:W-:Y:S02]  /*a240*/  CS2R R12, SRZ ;  /* 0x00000000000c7805 */ /* 0x000fe4000001ff00 */
[----:B------:R-:W-:Y:S01]  /*a250*/  LOP3.LUT R7, R6, 0x380, RZ, 0xc0, !PT ;  /* 0x0000038006077812 */ /* 0x000fe200078ec0ff */
[----:B-1----:R-:W-:Y:S01]  /*a260*/  IMAD R30, R169, -0x80, R25 ;  /* 0xffffff80a91e7824 */ /* 0x002fe200078e0219 */
[----:B------:R-:W-:-:S02]  /*a270*/  ISETP.GE.AND P1, PT, R4, R25, PT ;  /* 0x000000190400720c */ /* 0x000fc40003f26270 */
[----:B------:R-:W-:Y:S02]  /*a280*/  CS2R R24, SRZ ;  /* 0x0000000000187805 */ /* 0x000fe4000001ff00 */
[----:B------:R-:W-:Y:S02]  /*a290*/  LEA.HI R6, R213, R213, RZ, 0x1 ;  /* 0x000000d5d5067211 */ /* 0x000fe400078f08ff */
[----:B------:R-:W-:Y:S02]  /*a2a0*/  CS2R R20, SRZ ;  /* 0x0000000000147805 */ /* 0x000fe4000001ff00 */
[----:B------:R-:W-:Y:S02]  /*a2b0*/  LOP3.LUT R8, R7, 0x30, R16, 0xf8, !PT ;  /* 0x0000003007087812 */ /* 0x000fe400078ef810 */
[----:B------:R-:W-:Y:S02]  /*a2c0*/  SHF.R.U32.HI R7, RZ, 0x3, R7 ;  /* 0x00000003ff077819 */ /* 0x000fe40000011607 */
[----:B------:R-:W-:-:S02]  /*a2d0*/  LOP3.LUT R6, R6, 0xfffffffe, RZ, 0xc0, !PT ;  /* 0xfffffffe06067812 */ /* 0x000fc400078ec0ff */
[----:B------:R-:W-:-:S03]  /*a2e0*/  LOP3.LUT R7, R8, R7, RZ, 0x3c, !PT ;  /* 0x0000000708077212 */ /* 0x000fc600078e3cff */
[----:B------:R-:W-:Y:S01]  /*a2f0*/  IMAD.IADD R41, R213, 0x1, -R6 ;  /* 0x00000001d5297824 */ /* 0x000fe200078e0a06 */
[----:B------:R-:W-:Y:S02]  /*a300*/  IADD3 R9, R18, R7, R203 ;  /* 0x0000000712097210 */ /* 0x000fe40007ffe0cb */
[----:B------:R-:W-:Y:S02]  /*a310*/  CS2R R6, SRZ ;  /* 0x0000000000067805 */ /* 0x000fe4000001ff00 */
[----:B------:R-:W-:Y:S01]  /*a320*/  SHF.L.U32 R41, R41, 0x1f, RZ ;  /* 0x0000001f29297819 */ /* 0x000fe200000006ff */
[C---:B------:R-:W-:Y:S01]  /*a330*/  VIADD R8, R9.reuse, 0x14440 ;  /* 0x0001444009087836 */ /* 0x040fe20000000000 */
[----:B------:R-:W-:Y:S01]  /*a340*/  IADD3 R32, R9, 0x14400, RZ ;  /* 0x0001440009207810 */ /* 0x000fe20007ffe0ff */
[----:B------:R-:W-:Y:S06]  /*a350*/  @P1 BRA `(.L_x_7497) ;  /* 0x0000000000481947 */ /* 0x000fec0003800000 */
[----:B------:R-:W-:Y:S02]  /*a360*/  ULDC UR4, c[0x0][0x3f4] ;  /* 0x0000fd0000047ab9 */ /* 0x000fe40000000800 */
[----:B------:R-:W-:Y:S02]  /*a370*/  ISETP.GE.AND P2, PT, R22, UR4, PT ;  /* 0x0000000416007c0c */ /* 0x000fe4000bf46270 */
[----:B------:R-:W-:Y:S02]  /*a380*/  ISETP.GE.AND P1, PT, R195, UR4, PT ;  /* 0x00000004c3007c0c */ /* 0x000fe4000bf26270 */
[----:B------:R-:W-:-:S09]  /*a390*/  CS2R R24, SRZ ;  /* 0x0000000000187805 */ /* 0x000fd2000001ff00 */
[----:B------:R-:W-:Y:S02]  /*a3a0*/  @!P2 SHF.R.S32.HI R4, RZ, 0x1f, R22 ;  /* 0x0000001fff04a819 */ /* 0x000fe40000011416 */
[-C--:B--2---:R-:W-:Y:S02]  /*a3b0*/  @!P2 IADD3 R10, P3, R22, R0.reuse, RZ ;  /* 0x00000000160aa210 */ /* 0x084fe40007f7e0ff */
[----:B------:R-:W-:-:S03]  /*a3c0*/  @!P1 IADD3 R28, P4, R195, R0, RZ ;  /* 0x00000000c31c9210 */ /* 0x000fc60007f9e0ff */
[----:B----4-:R-:W-:Y:S01]  /*a3d0*/  @!P2 IMAD.X R11, R3, 0x1, R4, P3 ;  /* 0x00000001030ba824 */ /* 0x010fe200018e0604 */
[-C--:B---3--:R-:W-:Y:S02]  /*a3e0*/  @!P2 IADD3 R26, P3, R22, R14.reuse, RZ ;  /* 0x0000000e161aa210 */ /* 0x088fe40007f7e0ff */
[----:B------:R-:W-:Y:S02]  /*a3f0*/  @!P1 IADD3 R14, P5, R195, R14, RZ ;  /* 0x0000000ec30e9210 */ /* 0x000fe40007fbe0ff */
[----:B------:R-:W-:Y:S01]  /*a400*/  CS2R R6, SRZ ;  /* 0x0000000000067805 */ /* 0x000fe2000001ff00 */
[----:B------:R-:W-:Y:S01]  /*a410*/  @!P1 IMAD.X R29, R3, 0x1, R218, P4 ;  /* 0x00000001031d9824 */ /* 0x000fe200020e06da */
[----:B------:R1:W5:Y:S01]  /*a420*/  @!P2 LD.E.64 R12, desc[UR60][R10.64] ;  /* 0x0000003c0a0ca980 */ /* 0x000362000c101b00 */
[C---:B0-----:R-:W-:Y:S01]  /*a430*/  @!P2 IMAD.X R27, R5.reuse, 0x1, R4, P3 ;  /* 0x00000001051ba824 */ /* 0x041fe200018e0604 */
[----:B------:R-:W-:Y:S02]  /*a440*/  @!P1 IADD3.X R15, R5, R218, RZ, P5, !PT ;  /* 0x000000da050f9210 */ /* 0x000fe40002ffe4ff */
[----:B------:R1:W5:Y:S04]  /*a450*/  @!P1 LD.E.64 R24, desc[UR60][R28.64] ;  /* 0x0000003c1c189980 */ /* 0x000368000c101b00 */
[----:B------:R1:W5:Y:S04]  /*a460*/  @!P2 LD.E.64 R20, desc[UR60][R26.64] ;  /* 0x0000003c1a14a980 */ /* 0x000368000c101b00 */
[----:B------:R1:W5:Y:S02]  /*a470*/  @!P1 LD.E.64 R6, desc[UR60][R14.64] ;  /* 0x0000003c0e069980 */ /* 0x000364000c101b00 */
.L_x_7497:
[----:B------:R-:W-:Y:S05]  /*a480*/  BSYNC B1 ;  /* 0x0000000000017941 */ /* 0x000fea0003800000 */
.L_x_7496:
[----:B------:R-:W-:Y:S01]  /*a490*/  @P0 VIADD R8, R32, 0xffffffc0 ;  /* 0xffffffc020080836 */ /* 0x000fe20000000000 */
[----:B------:R-:W0:Y:S01]  /*a4a0*/  SYNCS.PHASECHK.TRANS64.TRYWAIT P0, [R18+URZ+0x22800], R41 ;  /* 0x02280029120075a7 */ /* 0x000e22000800017f */
[----:B--2--5:R-:W-:Y:S01]  /*a4b0*/  SHF.R.U32.HI R0, RZ, 0x8, R12 ;  /* 0x00000008ff007819 */ /* 0x024fe2000001160c */
[----:B------:R-:W-:Y:S01]  /*a4c0*/  BSSY B1, `(.L_x_7498) ;  /* 0x000002e000017945 */ /* 0x000fe20003800000 */
[----:B----4-:R-:W-:Y:S02]  /*a4d0*/  SHF.R.U32.HI R3, RZ, 0x8, R24 ;  /* 0x00000008ff037819 */ /* 0x010fe40000011618 */
[----:B-1----:R-:W-:Y:S02]  /*a4e0*/  SHF.R.U32.HI R26, RZ, 0x8, R25 ;  /* 0x00000008ff1a7819 */ /* 0x002fe40000011619 */
[----:B------:R-:W-:Y:S02]  /*a4f0*/  LOP3.LUT R4, R12, 0xff, RZ, 0xc0, !PT ;  /* 0x000000ff0c047812 */ /* 0x000fe400078ec0ff */
[----:B---3--:R-:W-:-:S02]  /*a500*/  LOP3.LUT R14, R24, 0xff, RZ, 0xc0, !PT ;  /* 0x000000ff180e7812 */ /* 0x008fc400078ec0ff */
[----:B0-----:R-:W-:Y:S02]  /*a510*/  LOP3.LUT R5, R0, 0xff, RZ, 0xc0, !PT ;  /* 0x000000ff00057812 */ /* 0x001fe400078ec0ff */
[----:B------:R-:W-:Y:S02]  /*a520*/  LOP3.LUT R3, R3, 0xff, RZ, 0xc0, !PT ;  /* 0x000000ff03037812 */ /* 0x000fe400078ec0ff */
[----:B------:R-:W-:Y:S02]  /*a530*/  SHF.R.U32.HI R11, RZ, 0x8, R13 ;  /* 0x00000008ff0b7819 */ /* 0x000fe4000001160d */
[----:B------:R-:W-:Y:S02]  /*a540*/  LOP3.LUT R15, R25, 0xff, RZ, 0xc0, !PT ;  /* 0x000000ff190f7812 */ /* 0x000fe400078ec0ff */
[----:B------:R-:W-:Y:S02]  /*a550*/  LOP3.LUT R0, R26, 0xff, RZ, 0xc0, !PT ;  /* 0x000000ff1a007812 */ /* 0x000fe400078ec0ff */
[----:B------:R-:W-:-:S02]  /*a560*/  PRMT R5, R5, 0x7604, R4 ;  /* 0x0000760405057816 */ /* 0x000fc40000000004 */
[----:B------:R-:W-:Y:S02]  /*a570*/  PRMT R27, R3, 0x7604, R14 ;  /* 0x00007604031b7816 */ /* 0x000fe4000000000e */
[----:B------:R-:W-:Y:S02]  /*a580*/  LOP3.LUT R10, R13, 0xff, RZ, 0xc0, !PT ;  /* 0x000000ff0d0a7812 */ /* 0x000fe400078ec0ff */
[----:B------:R-:W-:Y:S02]  /*a590*/  LOP3.LUT R11, R11, 0xff, RZ, 0xc0, !PT ;  /* 0x000000ff0b0b7812 */ /* 0x000fe400078ec0ff */
[----:B------:R-:W-:Y:S02]  /*a5a0*/  PRMT R4, R0, 0x7604, R15 ;  /* 0x0000760400047816 */ /* 0x000fe4000000000f */
[----:B------:R-:W-:Y:S02]  /*a5b0*/  SHF.R.U32.HI R3, RZ, 0x8, R6 ;  /* 0x00000008ff037819 */ /* 0x000fe40000011606 */
[----:B------:R-:W-:-:S02]  /*a5c0*/  SHF.R.U32.HI R0, RZ, 0x8, R20 ;  /* 0x00000008ff007819 */ /* 0x000fc40000011614 */
[----:B------:R-:W-:Y:S02]  /*a5d0*/  PRMT R10, R11, 0x7604, R10 ;  /* 0x000076040b0a7816 */ /* 0x000fe4000000000a */
[----:B------:R-:W-:Y:S02]  /*a5e0*/  LOP3.LUT R26, R6, 0xff, RZ, 0xc0, !PT ;  /* 0x000000ff061a7812 */ /* 0x000fe400078ec0ff */
[----:B------:R-:W-:Y:S02]  /*a5f0*/  LOP3.LUT R3, R3, 0xff, RZ, 0xc0, !PT ;  /* 0x000000ff03037812 */ /* 0x000fe400078ec0ff */
[----:B------:R-:W-:Y:S02]  /*a600*/  LOP3.LUT R11, R20, 0xff, RZ, 0xc0, !PT ;  /* 0x000000ff140b7812 */ /* 0x000fe400078ec0ff */
[----:B------:R-:W-:Y:S02]  /*a610*/  LOP3.LUT R0, R0, 0xff, RZ, 0xc0, !PT ;  /* 0x000000ff00007812 */ /* 0x000fe400078ec0ff */
[----:B------:R-:W-:-:S02]  /*a620*/  SHF.R.U32.HI R15, RZ, 0x8, R21 ;  /* 0x00000008ff0f7819 */ /* 0x000fc40000011615 */
[----:B------:R-:W-:Y:S02]  /*a630*/  SHF.R.U32.HI R29, RZ, 0x8, R7 ;  /* 0x00000008ff1d7819 */ /* 0x000fe40000011607 */
[----:B------:R-:W-:Y:S02]  /*a640*/  PRMT R37, R3, 0x7604, R26 ;  /* 0x0000760403257816 */ /* 0x000fe4000000001a */
[----:B------:R-:W-:Y:S02]  /*a650*/  PRMT R33, R0, 0x7604, R11 ;  /* 0x0000760400217816 */ /* 0x000fe4000000000b */
[----:B------:R-:W-:Y:S02]  /*a660*/  SHF.R.U32.HI R3, RZ, 0x10, R13 ;  /* 0x00000010ff037819 */ /* 0x000fe4000001160d */
[----:B------:R-:W-:Y:S02]  /*a670*/  SHF.R.U32.HI R11, RZ, 0x10, R25 ;  /* 0x00000010ff0b7819 */ /* 0x000fe40000011619 */
[----:B------:R-:W-:Y:S01]  /*a680*/  SHF.R.U32.HI R35, RZ, 0x10, R21 ;  /* 0x00000010ff237819 */ /* 0x000fe20000011615 */
[----:B------:R-:W-:Y:S01]  /*a690*/  IMAD.U32 R3, R3, 0x10000, RZ ;  /* 0x0001000003037824 */ /* 0x000fe200078e00ff */
[----:B------:R-:W-:Y:S01]  /*a6a0*/  LOP3.LUT R14, R21, 0xff, RZ, 0xc0, !PT ;  /* 0x000000ff150e7812 */ /* 0x000fe200078ec0ff */
[----:B------:R-:W-:Y:S01]  /*a6b0*/  IMAD.U32 R11, R11, 0x10000, RZ ;  /* 0x000100000b0b7824 */ /* 0x000fe200078e00ff */
[----:B------:R-:W-:Y:S01]  /*a6c0*/  LOP3.LUT R28, R7, 0xff, RZ, 0xc0, !PT ;  /* 0x000000ff071c7812 */ /* 0x000fe200078ec0ff */
[----:B------:R-:W-:Y:S01]  /*a6d0*/  IMAD.U32 R35, R35, 0x10000, RZ ;  /* 0x0001000023237824 */ /* 0x000fe200078e00ff */
[----:B------:R-:W-:-:S02]  /*a6e0*/  LOP3.LUT R15, R15, 0xff, RZ, 0xc0, !PT ;  /* 0x000000ff0f0f7812 */ /* 0x000fc400078ec0ff */
[----:B------:R-:W-:Y:S02]  /*a6f0*/  LOP3.LUT R29, R29, 0xff, RZ, 0xc0, !PT ;  /* 0x000000ff1d1d7812 */ /* 0x000fe400078ec0ff */
[----:B------:R-:W-:Y:S02]  /*a700*/  SHF.R.U32.HI R39, RZ, 0x10, R7 ;  /* 0x00000010ff277819 */ /* 0x000fe40000011607 */
[----:B------:R-:W-:Y:S02]  /*a710*/  PRMT R14, R15, 0x7604, R14 ;  /* 0x000076040f0e7816 */ /* 0x000fe4000000000e */
[----:B------:R-:W-:Y:S02]  /*a720*/  PRMT R28, R29, 0x7604, R28 ;  /* 0x000076041d1c7816 */ /* 0x000fe4000000001c */
[----:B------:R-:W-:Y:S02]  /*a730*/  SHF.L.U32 R39, R39, 0x10, RZ ;  /* 0x0000001027277819 */ /* 0x000fe400000006ff */
[----:B------:R-:W-:-:S02]  /*a740*/  LOP3.LUT R15, R10, 0xff0000, R3, 0xf8, !PT ;  /* 0x00ff00000a0f7812 */ /* 0x000fc400078ef803 */
[----:B------:R-:W-:Y:S02]  /*a750*/  LOP3.LUT R29, R4, 0xff0000, R11, 0xf8, !PT ;  /* 0x00ff0000041d7812 */ /* 0x000fe400078ef80b */
[----:B------:R-:W-:Y:S02]  /*a760*/  LOP3.LUT R35, R14, 0xff0000, R35, 0xf8, !PT ;  /* 0x00ff00000e237812 */ /* 0x000fe400078ef823 */
[----:B------:R-:W-:Y:S02]  /*a770*/  LOP3.LUT R39, R28, 0xff0000, R39, 0xf8, !PT ;  /* 0x00ff00001c277812 */ /* 0x000fe400078ef827 */
[----:B------:R-:W-:Y:S01]  /*a780*/  LOP3.LUT R3, R5, 0xff0000, R12, 0xf8, !PT ;  /* 0x00ff000005037812 */ /* 0x000fe200078ef80c */
[----:B------:R-:W-:Y:S06]  /*a790*/  @!P0 BRA `(.L_x_7499) ;  /* 0x0000015400548947 */ /* 0x000fec0003800000 */
.L_x_7743:
[----:B------:R-:W-:Y:S05]  /*a7a0*/  BSYNC B1 ;  /* 0x0000000000017941 */ /* 0x000fea0003800000 */
.L_x_7498:
        /* <DEDUP_REMOVED lines=15> */
[----:B------:R-:W1:Y:S01]  /*a8a0*/  LDC R4, c[0x0][0x3f4] ;  /* 0x0000fd00ff047b82 */ /* 0x000e620000000800 */
[----:B------:R-:W-:Y:S01]  /*a8b0*/  BSSY B2, `(.L_x_7502) ;  /* 0x000005e000027945 */ /* 0x000fe20003800000 */
[-C--:B-1----:R-:W-:Y:S02]  /*a8c0*/  ISETP.GE.AND P0, PT, R22, R4.reuse, PT ;  /* 0x000000041600720c */ /* 0x082fe40003f06270 */
[----:B------:R-:W-:-:S11]  /*a8d0*/  ISETP.GE.AND P1, PT, R195, R4, PT ;  /* 0x00000004c300720c */ /* 0x000fd60003f26270 */
[----:B------:R-:W-:Y:S05]  /*a8e0*/  @P0 BRA `(.L_x_7503) ;  /* 0x0000000400680947 */ /* 0x000fea0003800000 */
[----:B------:R-:W1:Y:S01]  /*a8f0*/  LDS.128 R4, [R9+0x14400] ;  /* 0x0144000009047984 */ /* 0x000e620000000c00 */
        /* <DEDUP_REMOVED lines=14> */
[CC--:B------:R-:W-:Y:S01]  /*a9e0*/  FMUL.FTZ R5, R21.reuse, R32.reuse ;  /* 0x0000002015057220 */ /* 0x0c0fe20000410000 */
[----:B------:R-:W-:Y:S01]  /*a9f0*/  FMUL.FTZ R33, R21, R29 ;  /* 0x0000001d15217220 */ /* 0x000fe20000410000 */
[----:B------:R-:W-:Y:S02]  /*aa00*/  F2FP.F16.E4M3.UNPACK_B R21, R7 ;  /* 0x00000007ff15723e */ /* 0x000fe400020006ff */
[C---:B------:R-:W-:Y:S01]  /*aa10*/  FFMA.FTZ R36, R24.reuse, R29, -R5 ;  /* 0x0000001d18247223 */ /* 0x040fe20000010805 */
        /* <DEDUP_REMOVED lines=35> */
[-C--:B0-----:R-:W-:Y:S01]  /*ac50*/  FMUL.FTZ R41, R5, R24.reuse ;  /* 0x0000001805297220 */ /* 0x081fe20000410000 */
        /* <DEDUP_REMOVED lines=35> */
.L_x_7503:
[----:B------:R-:W-:Y:S05]  /*ae90*/  BSYNC B2 ;  /* 0x0000000000027941 */ /* 0x000fea0003800000 */
.L_x_7502:
[----:B------:R-:W-:Y:S05]  /*aea0*/  @P1 BRA `(.L_x_7501) ;  /* 0x0000000400681947 */ /* 0x000fea0003800000 */
[----:B-1----:R-:W1:Y:S01]  /*aeb0*/  LDS.128 R4, [R8] ;  /* 0x0000000008047984 */ /* 0x002e620000000c00 */
        /* <DEDUP_REMOVED lines=88> */
[----:B------:R2:W-:Y:S02]  /*b440*/  STS.128 [R8], R4 ;  /* 0x0000000408007388 */ /* 0x0005e40000000c00 */
.L_x_7501:
[----:B------:R-:W-:Y:S05]  /*b450*/  BSYNC B1 ;  /* 0x0000000000017941 */ /* 0x000fea0003800000 */
.L_x_7500:
[----:B------:R-:W-:-:S13]  /*b460*/  ISETP.GE.AND P0, PT, R221, R11, PT ;  /* 0x0000000bdd00720c */ /* 0x000fda0003f06270 */
[----:B------:R-:W-:Y:S05]  /*b470*/  @P0 BRA `(.L_x_7504) ;  /* 0x00000028005c0947 */ /* 0x000fea0003800000 */
[----:B-12---:R-:W1:Y:S01]  /*b480*/  LDC R4, c[0x0][0x3f4] ;  /* 0x0000fd00ff047b82 */ /* 0x006e620000000800 */
[----:B------:R-:W-:Y:S01]  /*b490*/  BSSY B1, `(.L_x_7505) ;  /* 0x000005e000017945 */ /* 0x000fe20003800000 */
[-C--:B-1----:R-:W-:Y:S02]  /*b4a0*/  ISETP.GE.AND P0, PT, R22, R4.reuse, PT ;  /* 0x000000041600720c */ /* 0x082fe40003f06270 */
[----:B------:R-:W-:-:S11]  /*b4b0*/  ISETP.GE.AND P1, PT, R195, R4, PT ;  /* 0x00000004c300720c */ /* 0x000fd60003f26270 */
[----:B------:R-:W-:Y:S05]  /*b4c0*/  @P0 BRA `(.L_x_7506) ;  /* 0x0000000400680947 */ /* 0x000fea0003800000 */
[----:B------:R-:W1:Y:S01]  /*b4d0*/  LDS.128 R4, [R9+0x16400] ;  /* 0x0164000009047984 */ /* 0x000e620000000c00 */
[----:B------:R-:W-:Y:S02]  /*b4e0*/  F2FP.F16.E4M3.UNPACK_B R32, R15 ;  /* 0x0000000fff20723e */ /* 0x000fe400020006ff */
[----:B------:R-:W-:-:S03]  /*b4f0*/  F2FP.F16.E4M3.UNPACK_B R29, R3 ;  /* 0x00000003ff1d723e */ /* 0x000fc600020006ff */
[--C-:B------:R-:W-:Y:S02]  /*b500*/  HADD2.F32 R33, -RZ, R32.reuse.H1_H1 ;  /* 0x30000020ff217230 */ /* 0x100fe40000004100 */
[----:B------:R-:W-:Y:S02]  /*b510*/  HADD2.F32 R27, -RZ, R29.H1_H1 ;  /* 0x3000001dff1b7230 */ /* 0x000fe40000004100 */
[----:B------:R-:W-:Y:S01]  /*b520*/  HADD2.F32 R34, -RZ, R32.H0_H0 ;  /* 0x20000020ff227230 */ /* 0x000fe20000004100 */
[----:B------:R-:W-:Y:S02]  /*b530*/  F2FP.F16.E4M3.UNPACK_B R32, R15.H1 ;  /* 0x0000000fff20723e */ /* 0x000fe400030006ff */
        /* <DEDUP_REMOVED lines=26> */
[----:B------:R-:W-:Y:S01]  /*b6e0*/  HADD2.F32 R34, -RZ, R32.H0_H0 ;  /* 0x20000020ff227230 */ /* 0x000fe20000004100 */
[----:B------:R-:W-:Y:S01]  /*b6f0*/  F2FP.F16.E4M3.UNPACK_B R7, R7.H1 ;  /* 0x00000007ff07723e */ /* 0x000fe200030006ff */
[--C-:B------:R-:W-:Y:S02]  /*b700*/  HADD2.F32 R3, -RZ, R24.reuse.H1_H1 ;  /* 0x30000018ff037230 */ /* 0x100fe40000004100 */
[C---:B------:R-:W-:Y:S01]  /*b710*/  FMUL.FTZ R32, R21.reuse, R5 ;  /* 0x0000000515207220 */ /* 0x040fe20000410000 */
[----:B------:R-:W-:Y:S01]  /*b720*/  FFMA.FTZ R21, R21, R25, -R4 ;  /* 0x0000001915157223 */ /* 0x000fe20000010804 */
[----:B------:R-:W-:Y:S01]  /*b730*/  HADD2.F32 R4, -RZ, R29.H0_H0 ;  /* 0x2000001dff047230 */ /* 0x000fe20000004100 */
[----:B------:R-:W-:Y:S01]  /*b740*/  F2FP.F16.E4M3.UNPACK_B R29, R20 ;  /* 0x00000014ff1d723e */ /* 0x000fe200020006ff */
[----:B------:R-:W-:-:S02]  /*b750*/  HADD2.F32 R24, -RZ, R24.H0_H0 ;  /* 0x20000018ff187230 */ /* 0x000fc40000004100 */
[----:B------:R-:W-:Y:S01]  /*b760*/  FMUL.FTZ R5, R34, R3 ;  /* 0x0000000322057220 */ /* 0x000fe20000410000 */
[----:B------:R-:W-:Y:S01]  /*b770*/  FFMA.FTZ R32, R33, R25, R32 ;  /* 0x0000001921207223 */ /* 0x000fe20000010020 */
[----:B------:R-:W-:Y:S01]  /*b780*/  F2FP.F16.E4M3.UNPACK_B R25, R12 ;  /* 0x0000000cff19723e */ /* 0x000fe200020006ff */
[C---:B------:R-:W-:Y:S01]  /*b790*/  FMUL.FTZ R3, R4.reuse, R3 ;  /* 0x0000000304037220 */ /* 0x040fe20000410000 */
[----:B------:R-:W-:Y:S01]  /*b7a0*/  FFMA.FTZ R5, R4, R24, -R5 ;  /* 0x0000001804057223 */ /* 0x000fe20000010805 */
[----:B------:R-:W-:Y:S01]  /*b7b0*/  HADD2.F32 R40, -RZ, R29.H1_H1 ;  /* 0x3000001dff287230 */ /* 0x000fe20000004100 */
[----:B------:R-:W-:Y:S01]  /*b7c0*/  F2FP.F16.E4M3.UNPACK_B R20, R20.H1 ;  /* 0x00000014ff14723e */ /* 0x000fe200030006ff */
[----:B------:R-:W-:Y:S02]  /*b7d0*/  HADD2.F32 R4, -RZ, R6.H1_H1 ;  /* 0x30000006ff047230 */ /* 0x000fe40000004100 */
[----:B------:R-:W-:Y:S01]  /*b7e0*/  FFMA.FTZ R24, R34, R24, R3 ;  /* 0x0000001822187223 */ /* 0x000fe20000010003 */
[--C-:B------:R-:W-:Y:S01]  /*b7f0*/  HADD2.F32 R36, -RZ, R25.reuse.H1_H1 ;  /* 0x30000019ff247230 */ /* 0x100fe20000004100 */
[----:B------:R-:W-:Y:S01]  /*b800*/  F2FP.SATFINITE.E4M3.F32.PACK_AB_MERGE_C R21, R32, R21, RZ ;  /* 0x000000152015723e */ /* 0x000fe200048070ff */
[----:B------:R-:W-:-:S02]  /*b810*/  HADD2.F32 R34, -RZ, R25.H0_H0 ;  /* 0x20000019ff227230 */ /* 0x000fc40000004100 */
[-C--:B------:R-:W-:Y:S01]  /*b820*/  FMUL.FTZ R25, R40, R4.reuse ;  /* 0x0000000428197220 */ /* 0x080fe20000410000 */
[----:B------:R-:W-:Y:S02]  /*b830*/  HADD2.F32 R6, -RZ, R6.H0_H0 ;  /* 0x20000006ff067230 */ /* 0x000fe40000004100 */
[C---:B------:R-:W-:Y:S01]  /*b840*/  FMUL.FTZ R33, R36.reuse, R4 ;  /* 0x0000000424217220 */ /* 0x040fe20000410000 */
[----:B------:R-:W-:Y:S01]  /*b850*/  HADD2.F32 R38, -RZ, R29.H0_H0 ;  /* 0x2000001dff267230 */ /* 0x000fe20000004100 */
[----:B------:R-:W-:Y:S01]  /*b860*/  F2FP.F16.E4M3.UNPACK_B R4, R12.H1 ;  /* 0x0000000cff04723e */ /* 0x000fe200030006ff */
[--C-:B------:R-:W-:Y:S02]  /*b870*/  HADD2.F32 R3, -RZ, R26.reuse.H1_H1 ;  /* 0x3000001aff037230 */ /* 0x100fe40000004100 */
[-C--:B------:R-:W-:Y:S01]  /*b880*/  FFMA.FTZ R29, R36, R6.reuse, -R25 ;  /* 0x00000006241d7223 */ /* 0x080fe20000010819 */
[----:B------:R-:W-:Y:S02]  /*b890*/  HADD2.F32 R26, -RZ, R26.H0_H0 ;  /* 0x2000001aff1a7230 */ /* 0x000fe40000004100 */
[----:B------:R-:W-:Y:S01]  /*b8a0*/  FFMA.FTZ R12, R40, R6, R33 ;  /* 0x00000006280c7223 */ /* 0x000fe20000010021 */
[----:B------:R-:W-:-:S02]  /*b8b0*/  HADD2.F32 R35, -RZ, R4.H1_H1 ;  /* 0x30000004ff237230 */ /* 0x000fc40000004100 */
[-C--:B------:R-:W-:Y:S01]  /*b8c0*/  FMUL.FTZ R25, R38, R3.reuse ;  /* 0x0000000326197220 */ /* 0x080fe20000410000 */
[----:B------:R-:W-:Y:S01]  /*b8d0*/  FMUL.FTZ R3, R34, R3 ;  /* 0x0000000322037220 */ /* 0x000fe20000410000 */
[----:B------:R-:W-:Y:S01]  /*b8e0*/  HADD2.F32 R33, -RZ, R4.H0_H0 ;  /* 0x20000004ff217230 */ /* 0x000fe20000004100 */
[----:B------:R-:W-:Y:S01]  /*b8f0*/  F2FP.SATFINITE.E4M3.F32.PACK_AB_MERGE_C R12, R12, R29, RZ ;  /* 0x0000001d0c0c723e */ /* 0x000fe200048070ff */
[--C-:B------:R-:W-:Y:S02]  /*b900*/  HADD2.F32 R39, -RZ, R20.reuse.H1_H1 ;  /* 0x30000014ff277230 */ /* 0x100fe40000004100 */
[-C--:B------:R-:W-:Y:S01]  /*b910*/  FFMA.FTZ R6, R34, R26.reuse, -R25 ;  /* 0x0000001a22067223 */ /* 0x080fe20000010819 */
        /* <DEDUP_REMOVED lines=19> */
[----:B------:R-:W-:-:S05]  /*ba50*/  F2FP.SATFINITE.E4M3.F32.PACK_AB_MERGE_C R7, R20, R7, R3 ;  /* 0x000000071407723e */ /* 0x000fca0004807003 */
[----:B------:R1:W-:Y:S02]  /*ba60*/  STS.128 [R9+0x16400], R4 ;  /* 0x0164000409007388 */ /* 0x0003e40000000c00 */
.L_x_7506:
[----:B------:R-:W-:Y:S05]  /*ba70*/  BSYNC B1 ;  /* 0x0000000000017941 */ /* 0x000fea0003800000 */
.L_x_7505:
[----:B------:R-:W-:Y:S05]  /*ba80*/  @P1 BRA `(.L_x_7504) ;  /* 0x0000002000d81947 */ /* 0x000fea0003800000 */
[----:B-1----:R-:W1:Y:S01]  /*ba90*/  LDS.128 R4, [R8+0x2000] ;  /* 0x0020000008047984 */ /* 0x002e620000000c00 */
[-C--:B------:R-:W-:Y:S02]  /*baa0*/  F2FP.F16.E4M3.UNPACK_B R26, R13.reuse ;  /* 0x0000000dff1a723e */ /* 0x080fe400020006ff */
[----:B------:R-:W-:Y:S02]  /*bab0*/  F2FP.F16.E4M3.UNPACK_B R25, R0 ;  /* 0x00000000ff19723e */ /* 0x000fe400020006ff */
[-C--:B------:R-:W-:Y:S01]  /*bac0*/  F2FP.F16.E4M3.UNPACK_B R32, R14.reuse ;  /* 0x0000000eff20723e */ /* 0x080fe200020006ff */
[--C-:B------:R-:W-:Y:S01]  /*bad0*/  HADD2.F32 R27, -RZ, R26.reuse.H1_H1 ;  /* 0x3000001aff1b7230 */ /* 0x100fe20000004100 */
[----:B------:R-:W-:Y:S01]  /*bae0*/  F2FP.F16.E4M3.UNPACK_B R14, R14.H1 ;  /* 0x0000000eff0e723e */ /* 0x000fe200030006ff */
[----:B------:R-:W-:Y:S02]  /*baf0*/  HADD2.F32 R21, -RZ, R25.H1_H1 ;  /* 0x30000019ff157230 */ /* 0x000fe40000004100 */
[----:B------:R-:W-:Y:S01]  /*bb00*/  HADD2.F32 R28, -RZ, R26.H0_H0 ;  /* 0x2000001aff1c7230 */ /* 0x000fe20000004100 */
[----:B------:R-:W-:Y:S01]  /*bb10*/  F2FP.F16.E4M3.UNPACK_B R26, R13.H1 ;  /* 0x0000000dff1a723e */ /* 0x000fe200030006ff */
[----:B------:R-:W-:-:S02]  /*bb20*/  HADD2.F32 R34, -RZ, R32.H1_H1 ;  /* 0x30000020ff227230 */ /* 0x000fc40000004100 */
[----:B------:R-:W-:Y:S02]  /*bb30*/  HADD2.F32 R32, -RZ, R32.H0_H0 ;  /* 0x20000020ff207230 */ /* 0x000fe40000004100 */
[----:B------:R-:W-:Y:S02]  /*bb40*/  HADD2.F32 R29, -RZ, R26.H0_H0 ;  /* 0x2000001aff1d7230 */ /* 0x000fe40000004100 */
[--C-:B------:R-:W-:Y:S02]  /*bb50*/  HADD2.F32 R35, -RZ, R14.reuse.H1_H1 ;  /* 0x3000000eff237230 */ /* 0x100fe40000004100 */
[----:B------:R-:W-:Y:S01]  /*bb60*/  HADD2.F32 R33, -RZ, R14.H0_H0 ;  /* 0x2000000eff217230 */ /* 0x000fe20000004100 */
[-C--:B-1----:R-:W-:Y:S02]  /*bb70*/  F2FP.F16.E4M3.UNPACK_B R3, R4.reuse.H1 ;  /* 0x00000004ff03723e */ /* 0x082fe400030006ff */
[----:B------:R-:W-:Y:S02]  /*bb80*/  F2FP.F16.E4M3.UNPACK_B R4, R4 ;  /* 0x00000004ff04723e */ /* 0x000fe400020006ff */
[-C--:B------:R-:W-:Y:S01]  /*bb90*/  F2FP.F16.E4M3.UNPACK_B R11, R5.reuse ;  /* 0x00000005ff0b723e */ /* 0x080fe200020006ff */
[--C-:B------:R-:W-:Y:S01]  /*bba0*/  HADD2.F32 R9, -RZ, R3.reuse.H0_H0 ;  /* 0x20000003ff097230 */ /* 0x100fe20000004100 */
[----:B------:R-:W-:Y:S01]  /*bbb0*/  F2FP.F16.E4M3.UNPACK_B R5, R5.H1 ;  /* 0x00000005ff05723e */ /* 0x000fe200030006ff */
[----:B------:R-:W-:Y:S01]  /*bbc0*/  HADD2.F32 R3, -RZ, R3.H1_H1 ;  /* 0x30000003ff037230 */ /* 0x000fe20000004100 */
[----:B------:R-:W-:-:S02]  /*bbd0*/  F2FP.F16.E4M3.UNPACK_B R12, R6 ;  /* 0x00000006ff0c723e */ /* 0x000fc400020006ff */
[----:B------:R-:W-:Y:S02]  /*bbe0*/  F2FP.F16.E4M3.UNPACK_B R6, R6.H1 ;  /* 0x00000006ff06723e */ /* 0x000fe400030006ff */
        /* <DEDUP_REMOVED lines=12> */
[--C-:B------:R-:W-:Y:S02]  /*bcb0*/  HADD2.F32 R3, -RZ, R5.reuse.H1_H1 ;  /* 0x30000005ff037230 */ /* 0x100fe40000004100 */
[-C--:B------:R-:W-:Y:S01]  /*bcc0*/  FFMA.FTZ R9, R24, R4.reuse, -R9 ;  /* 0x0000000418097223 */ /* 0x080fe20000010809 */
[----:B------:R-:W-:Y:S02]  /*bcd0*/  HADD2.F32 R5, -RZ, R5.H0_H0 ;  /* 0x20000005ff057230 */ /* 0x000fe40000004100 */
[----:B------:R-:W-:Y:S01]  /*bce0*/  FFMA.FTZ R4, R28, R4, R13 ;  /* 0x000000041c047223 */ /* 0x000fe2000001000d */
[----:B------:R-:W-:Y:S02]  /*bcf0*/  HADD2.F32 R13, -RZ, R25.H1_H1 ;  /* 0x30000019ff0d7230 */ /* 0x000fe40000004100 */
[----:B------:R-:W-:Y:S01]  /*bd00*/  FMUL.FTZ R24, R27, R3 ;  /* 0x000000031b187220 */ /* 0x000fe20000410000 */
[----:B------:R-:W-:Y:S01]  /*bd10*/  HADD2.F32 R0, -RZ, R11.H1_H1 ;  /* 0x3000000bff007230 */ /* 0x000fe20000004100 */
[----:B------:R-:W-:Y:S01]  /*bd20*/  F2FP.F16.E4M3.UNPACK_B R7, R7.H1 ;  /* 0x00000007ff07723e */ /* 0x000fe200030006ff */
[----:B------:R-:W-:-:S02]  /*bd30*/  HADD2.F32 R25, -RZ, R25.H0_H0 ;  /* 0x20000019ff197230 */ /* 0x000fc40000004100 */
[C---:B------:R-:W-:Y:S01]  /*bd40*/  FMUL.FTZ R26, R13.reuse, R3 ;  /* 0x000000030d1a7220 */ /* 0x040fe20000410000 */
[-C--:B------:R-:W-:Y:S01]  /*bd50*/  FFMA.FTZ R13, R13, R5.reuse, -R24 ;  /* 0x000000050d0d7223 */ /* 0x080fe20000010818 */
[----:B------:R-:W-:Y:S02]  /*bd60*/  HADD2.F32 R11, -RZ, R11.H0_H0 ;  /* 0x2000000bff0b7230 */ /* 0x000fe40000004100 */
[----:B------:R-:W-:Y:S01]  /*bd70*/  FMUL.FTZ R24, R29, R0 ;  /* 0x000000001d187220 */ /* 0x000fe20000410000 */
[----:B------:R-:W-:Y:S01]  /*bd80*/  FFMA.FTZ R26, R27, R5, R26 ;  /* 0x000000051b1a7223 */ /* 0x000fe2000001001a */
[----:B------:R-:W-:Y:S01]  /*bd90*/  F2FP.F16.E4M3.UNPACK_B R27, R10 ;  /* 0x0000000aff1b723e */ /* 0x000fe200020006ff */
[C---:B------:R-:W-:Y:S01]  /*bda0*/  FMUL.FTZ R0, R25.reuse, R0 ;  /* 0x0000000019007220 */ /* 0x040fe20000410000 */
[--C-:B------:R-:W-:Y:S02]  /*bdb0*/  HADD2.F32 R3, -RZ, R6.reuse.H1_H1 ;  /* 0x30000006ff037230 */ /* 0x100fe40000004100 */
[----:B------:R-:W-:Y:S01]  /*bdc0*/  FFMA.FTZ R5, R25, R11, -R24 ;  /* 0x0000000b19057223 */ /* 0x000fe20000010818 */
[----:B------:R-:W-:-:S02]  /*bdd0*/  HADD2.F32 R6, -RZ, R6.H0_H0 ;  /* 0x20000006ff067230 */ /* 0x000fc40000004100 */
[----:B------:R-:W-:Y:S01]  /*bde0*/  FFMA.FTZ R24, R29, R11, R0 ;  /* 0x0000000b1d187223 */ /* 0x000fe20000010000 */
[--C-:B------:R-:W-:Y:S02]  /*bdf0*/  HADD2.F32 R28, -RZ, R27.reuse.H1_H1 ;  /* 0x3000001bff1c7230 */ /* 0x100fe40000004100 */
[-C--:B------:R-:W-:Y:S01]  /*be00*/  FMUL.FTZ R11, R34, R3.reuse ;  /* 0x00000003220b7220 */ /* 0x080fe20000410000 */
[--C-:B------:R-:W-:Y:S01]  /*be10*/  HADD2.F32 R0, -RZ, R12.reuse.H1_H1 ;  /* 0x3000000cff007230 */ /* 0x100fe20000004100 */
[----:B------:R-:W-:Y:S01]  /*be20*/  F2FP.SATFINITE.E4M3.F32.PACK_AB_MERGE_C R20, R21, R20, RZ ;  /* 0x000000141514723e */ /* 0x000fe200048070ff */
[----:B------:R-:W-:Y:S02]  /*be30*/  HADD2.F32 R30, -RZ, R27.H0_H0 ;  /* 0x2000001bff1e7230 */ /* 0x000fe40000004100 */
[C---:B------:R-:W-:Y:S01]  /*be40*/  FMUL.FTZ R27, R28.reuse, R3 ;  /* 0x000000031c1b7220 */ /* 0x040fe20000410000 */
[----:B------:R-:W-:Y:S01]  /*be50*/  FFMA.FTZ R25, R28, R6, -R11 ;  /* 0x000000061c197223 */ /* 0x000fe2000001080b */
[----:B------:R-:W-:Y:S01]  /*be60*/  HADD2.F32 R12, -RZ, R12.H0_H0 ;  /* 0x2000000cff0c7230 */ /* 0x000fe20000004100 */
[----:B------:R-:W-:Y:S01]  /*be70*/  F2FP.F16.E4M3.UNPACK_B R28, R10.H1 ;  /* 0x0000000aff1c723e */ /* 0x000fe200030006ff */
[----:B------:R-:W-:Y:S01]  /*be80*/  FMUL.FTZ R3, R32, R0 ;  /* 0x0000000020037220 */ /* 0x000fe20000410000 */
[----:B------:R-:W-:Y:S01]  /*be90*/  FFMA.FTZ R10, R34, R6, R27 ;  /* 0x00000006220a7223 */ /* 0x000fe2000001001b */
[----:B------:R-:W-:Y:S01]  /*bea0*/  FMUL.FTZ R11, R30, R0 ;  /* 0x000000001e0b7220 */ /* 0x000fe20000410000 */
[----:B------:R-:W-:-:S02]  /*beb0*/  HADD2.F32 R0, -RZ, R15.H1_H1 ;  /* 0x3000000fff007230 */ /* 0x000fc40000004100 */
[-C--:B------:R-:W-:Y:S01]  /*bec0*/  FFMA.FTZ R6, R30, R12.reuse, -R3 ;  /* 0x0000000c1e067223 */ /* 0x080fe20000010803 */
[--C-:B------:R-:W-:Y:S02]  /*bed0*/  HADD2.F32 R29, -RZ, R28.reuse.H1_H1 ;  /* 0x3000001cff1d7230 */ /* 0x100fe40000004100 */
[----:B------:R-:W-:Y:S01]  /*bee0*/  FFMA.FTZ R11, R32, R12, R11 ;  /* 0x0000000c200b7223 */ /* 0x000fe2000001000b */
[--C-:B------:R-:W-:Y:S02]  /*bef0*/  HADD2.F32 R3, -RZ, R7.reuse.H1_H1 ;  /* 0x30000007ff037230 */ /* 0x100fe40000004100 */
[----:B------:R-:W-:Y:S01]  /*bf00*/  FMUL.FTZ R12, R33, R0 ;  /* 0x00000000210c7220 */ /* 0x000fe20000410000 */
[----:B------:R-:W-:Y:S01]  /*bf10*/  HADD2.F32 R27, -RZ, R28.H0_H0 ;  /* 0x2000001cff1b7230 */ /* 0x000fe20000004100 */
[----:B------:R-:W-:Y:S01]  /*bf20*/  F2FP.SATFINITE.E4M3.F32.PACK_AB_MERGE_C R13, R26, R13, RZ ;  /* 0x0000000d1a0d723e */ /* 0x000fe200048070ff */
[----:B------:R-:W-:Y:S02]  /*bf30*/  HADD2.F32 R7, -RZ, R7.H0_H0 ;  /* 0x20000007ff077230 */ /* 0x000fe40000004100 */
[-C--:B------:R-:W-:Y:S01]  /*bf40*/  FMUL.FTZ R14, R35, R3.reuse ;  /* 0x00000003230e7220 */ /* 0x080fe20000410000 */
[----:B------:R-:W-:Y:S01]  /*bf50*/  FMUL.FTZ R28, R29, R3 ;  /* 0x000000031d1c7220 */ /* 0x000fe20000410000 */
[----:B------:R-:W-:-:S02]  /*bf60*/  HADD2.F32 R15, -RZ, R15.H0_H0 ;  /* 0x2000000fff0f7230 */ /* 0x000fc40000004100 */
[----:B------:R-:W-:Y:S01]  /*bf70*/  FMUL.FTZ R0, R27, R0 ;  /* 0x000000001b007220 */ /* 0x000fe20000410000 */
[-C--:B------:R-:W-:Y:S01]  /*bf80*/  FFMA.FTZ R14, R29, R7.reuse, -R14 ;  /* 0x000000071d0e7223 */ /* 0x080fe2000001080e */
[----:B------:R-:W-:Y:S01]  /*bf90*/  FFMA.FTZ R3, R35, R7, R28 ;  /* 0x0000000723037223 */ /* 0x000fe2000001001c */
[----:B------:R-:W-:Y:S01]  /*bfa0*/  F2FP.SATFINITE.E4M3.F32.PACK_AB_MERGE_C R10, R10, R25, RZ ;  /* 0x000000190a0a723e */ /* 0x000fe200048070ff */
[-C--:B------:R-:W-:Y:S01]  /*bfb0*/  FFMA.FTZ R7, R27, R15.reuse, -R12 ;  /* 0x0000000f1b077223 */ /* 0x080fe2000001080c */
[----:B------:R-:W-:Y:S01]  /*bfc0*/  FFMA.FTZ R0, R33, R15, R0 ;  /* 0x0000000f21007223 */ /* 0x000fe20000010000 */
[----:B------:R-:W-:Y:S02]  /*bfd0*/  F2FP.SATFINITE.E4M3.F32.PACK_AB_MERGE_C R4, R4, R9, R20 ;  /* 0x000000090404723e */ /* 0x000fe40004807014 */
[----:B------:R-:W-:Y:S02]  /*bfe0*/  F2FP.SATFINITE.E4M3.F32.PACK_AB_MERGE_C R3, R3, R14, RZ ;  /* 0x0000000e0303723e */ /* 0x000fe400048070ff */
[----:B------:R-:W-:-:S02]  /*bff0*/  F2FP.SATFINITE.E4M3.F32.PACK_AB_MERGE_C R5, R24, R5, R13 ;  /* 0x000000051805723e */ /* 0x000fc4000480700d */
[----:B------:R-:W-:Y:S02]  /*c000*/  F2FP.SATFINITE.E4M3.F32.PACK_AB_MERGE_C R6, R11, R6, R10 ;  /* 0x000000060b06723e */ /* 0x000fe4000480700a */
[----:B------:R-:W-:-:S05]  /*c010*/  F2FP.SATFINITE.E4M3.F32.PACK_AB_MERGE_C R7, R0, R7, R3 ;  /* 0x000000070007723e */ /* 0x000fca0004807003 */
[----:B------:R3:W-:Y:S01]  /*c020*/  STS.128 [R8+0x2000], R4 ;  /* 0x0020000408007388 */ /* 0x0007e20000000c00 */
[----:B------:R-:W-:Y:S05]  /*c030*/  BRA `(.L_x_7504) ;  /* 0x0000001c006c7947 */ /* 0x000fea0003800000 */
.L_x_7494:
[----:B------:R-:W-:-:S03]  /*c040*/  UMOV UR4, 0xffffffff ;  /* 0xffffffff00047882 */ /* 0x000fc60000000000 */
[----:B------:R-:W-:Y:S05]  /*c050*/  BRA.DIV UR4, `(.L_x_7507) ;  /* 0x0000013e04387947 */ /* 0x000fea000b800000 */
[----:B------:R1:W2:Y:S04]  /*c060*/  SHFL.IDX PT, R5, R26, RZ, 0x1c1f ;  /* 0x001c1fff1a057589 */ /* 0x0002a800000e0000 */
[----:B------:R1:W3:Y:S04]  /*c070*/  SHFL.IDX PT, R21, R28, RZ, 0x1c1f ;  /* 0x001c1fff1c157589 */ /* 0x0002e800000e0000 */
[----:B------:R1:W4:Y:S04]  /*c080*/  SHFL.IDX PT, R3, R24, RZ, 0x1c1f ;  /* 0x001c1fff18037589 */ /* 0x00032800000e0000 */
[----:B------:R1:W0:Y:S02]  /*c090*/  SHFL.IDX PT, R7, R30, RZ, 0x1c1f ;  /* 0x001c1fff1e077589 */ /* 0x00022400000e0000 */
.L_x_7749:
[----:B------:R-:W-:Y:S01]  /*c0a0*/  ULDC UR4, c[0x0][0x448] ;  /* 0x0001120000047ab9 */ /* 0x000fe20000000800 */
[----:B------:R-:W-:Y:S01]  /*c0b0*/  BSSY B1, `(.L_x_7508) ;  /* 0x0000013000017945 */ /* 0x000fe20003800000 */
[----:B------:R-:W-:Y:S01]  /*c0c0*/  IMAD R25, R25, UR4, RZ ;  /* 0x0000000419197c24 */ /* 0x000fe2000f8e02ff */
[----:B------:R-:W-:Y:S02]  /*c0d0*/  LEA.HI R20, R213, R213, RZ, 0x1 ;  /* 0x000000d5d5147211 */ /* 0x000fe400078f08ff */
[----:B------:R-:W-:Y:S02]  /*c0e0*/  CS2R R8, SRZ ;  /* 0x0000000000087805 */ /* 0x000fe4000001ff00 */
[----:B------:R-:W-:Y:S02]  /*c0f0*/  CS2R R10, SRZ ;  /* 0x00000000000a7805 */ /* 0x000fe4000001ff00 */
[----:B------:R-:W-:Y:S02]  /*c100*/  CS2R R12, SRZ ;  /* 0x00000000000c7805 */ /* 0x000fe4000001ff00 */
[----:B------:R-:W-:-:S02]  /*c110*/  ISETP.GE.AND P0, PT, R4, R25, PT ;  /* 0x000000190400720c */ /* 0x000fc40003f06270 */
[----:B------:R-:W-:-:S11]  /*c120*/  CS2R R14, SRZ ;  /* 0x00000000000e7805 */ /* 0x000fd6000001ff00 */
[----:B------:R-:W-:Y:S05]  /*c130*/  @P0 BRA `(.L_x_7509) ;  /* 0x0000000000280947 */ /* 0x000fea0003800000 */
[----:B------:R-:W-:Y:S01]  /*c140*/  ULDC UR4, c[0x0][0x3f4] ;  /* 0x0000fd0000047ab9 */ /* 0x000fe20000000800 */
[C---:B--2---:R-:W-:Y:S02]  /*c150*/  IADD3 R4, P0, R16.reuse, R5, RZ ;  /* 0x0000000510047210 */ /* 0x044fe40007f1e0ff */
[----:B------:R-:W-:Y:S02]  /*c160*/  CS2R R8, SRZ ;  /* 0x0000000000087805 */ /* 0x000fe4000001ff00 */
[C---:B------:R-:W-:Y:S02]  /*c170*/  ISETP.GE.AND P2, PT, R16.reuse, UR4, PT ;  /* 0x0000000410007c0c */ /* 0x040fe4000bf46270 */
[----:B---3--:R-:W-:Y:S01]  /*c180*/  IADD3 R6, P1, R16, R21, RZ ;  /* 0x0000001510067210 */ /* 0x008fe20007f3e0ff */
[----:B----4-:R-:W-:-:S04]  /*c190*/  IMAD.X R5, R3, 0x1, R17, P0 ;  /* 0x0000000103057824 */ /* 0x010fc800000e0611 */
[----:B0-----:R-:W-:-:S06]  /*c1a0*/  IMAD.X R7, R7, 0x1, R17, P1 ;  /* 0x0000000107077824 */ /* 0x001fcc00008e0611 */
[----:B------:R-:W-:Y:S05]  /*c1b0*/  @P2 BRA `(.L_x_7509) ;  /* 0x0000000000082947 */ /* 0x000fea0003800000 */
[----:B------:R0:W5:Y:S04]  /*c1c0*/  LD.E.128 R8, desc[UR60][R4.64] ;  /* 0x0000003c04087980 */ /* 0x000168000c101d00 */
[----:B------:R0:W5:Y:S02]  /*c1d0*/  LD.E.128 R12, desc[UR60][R6.64] ;  /* 0x0000003c060c7980 */ /* 0x000164000c101d00 */
.L_x_7509:
[----:B------:R-:W-:Y:S05]  /*c1e0*/  BSYNC B1 ;  /* 0x0000000000017941 */ /* 0x000fea0003800000 */
.L_x_7508:
[----:B------:R-:W-:Y:S01]  /*c1f0*/  LOP3.LUT R20, R20, 0xfffffffe, RZ, 0xc0, !PT ;  /* 0xfffffffe14147812 */ /* 0x000fe200078ec0ff */
[----:B-1----:R-:W-:Y:S01]  /*c200*/  IMAD R30, R169, -0x80, R25 ;  /* 0xffffff80a91e7824 */ /* 0x002fe200078e0219 */
[----:B-----5:R-:W-:Y:S01]  /*c210*/  SHF.R.U32.HI R0, RZ, 0x8, R8 ;  /* 0x00000008ff007819 */ /* 0x020fe20000011608 */
[----:B------:R-:W-:Y:S01]  /*c220*/  BSSY B1, `(.L_x_7510) ;  /* 0x0000034000017945 */ /* 0x000fe20003800000 */
[----:B----4-:R-:W-:Y:S01]  /*c230*/  LOP3.LUT R3, R8, 0xff, RZ, 0xc0, !PT ;  /* 0x000000ff08037812 */ /* 0x010fe200078ec0ff */
[----:B------:R-:W-:Y:S01]  /*c240*/  IMAD.IADD R20, R213, 0x1, -R20 ;  /* 0x00000001d5147824 */ /* 0x000fe200078e0a14 */
[----:B------:R-:W-:Y:S02]  /*c250*/  LOP3.LUT R0, R0, 0xff, RZ, 0xc0, !PT ;  /* 0x000000ff00007812 */ /* 0x000fe400078ec0ff */
[----:B------:R-:W-:Y:S02]  /*c260*/  SHF.R.U32.HI R25, RZ, 0x8, R11 ;  /* 0x00000008ff197819 */ /* 0x000fe4000001160b */
[----:B------:R-:W-:-:S02]  /*c270*/  SHF.L.U32 R37, R20, 0x1f, RZ ;  /* 0x0000001f14257819 */ /* 0x000fc400000006ff */
[----:B0-2---:R-:W-:Y:S02]  /*c280*/  PRMT R5, R0, 0x7604, R3 ;  /* 0x0000760400057816 */ /* 0x005fe40000000003 */
[----:B------:R-:W0:Y:S01]  /*c290*/  SYNCS.PHASECHK.TRANS64.TRYWAIT P1, [R18+URZ+0x22800], R37 ;  /* 0x02280025120075a7 */ /* 0x000e22000802017f */
[----:B------:R-:W-:Y:S02]  /*c2a0*/  SHF.R.U32.HI R0, RZ, 0x8, R10 ;  /* 0x00000008ff007819 */ /* 0x000fe4000001160a */
[----:B------:R-:W-:Y:S02]  /*c2b0*/  SHF.R.U32.HI R29, RZ, 0x8, R13 ;  /* 0x00000008ff1d7819 */ /* 0x000fe4000001160d */
[----:B------:R-:W-:Y:S02]  /*c2c0*/  SHF.R.U32.HI R35, RZ, 0x8, R15 ;  /* 0x00000008ff237819 */ /* 0x000fe4000001160f */
[----:B------:R-:W-:Y:S02]  /*c2d0*/  LOP3.LUT R6, R10, 0xff, RZ, 0xc0, !PT ;  /* 0x000000ff0a067812 */ /* 0x000fe400078ec0ff */
[----:B------:R-:W-:-:S02]  /*c2e0*/  LOP3.LUT R20, R11, 0xff, RZ, 0xc0, !PT ;  /* 0x000000ff0b147812 */ /* 0x000fc400078ec0ff */
[----:B---3--:R-:W-:Y:S02]  /*c2f0*/  LOP3.LUT R21, R0, 0xff, RZ, 0xc0, !PT ;  /* 0x000000ff00157812 */ /* 0x008fe400078ec0ff */
[----:B------:R-:W-:Y:S02]  /*c300*/  LOP3.LUT R25, R25, 0xff, RZ, 0xc0, !PT ;  /* 0x000000ff19197812 */ /* 0x000fe400078ec0ff */
[----:B------:R-:W-:Y:S01]  /*c310*/  SHF.R.U32.HI R7, RZ, 0x8, R9 ;  /* 0x00000008ff077819 */ /* 0x000fe20000011609 */
[----:B------:R-:W1:Y:S01]  /*c320*/  LDC R3, c[0x0][0x3f4] ;  /* 0x0000fd00ff037b82 */ /* 0x000e620000000800 */
[----:B------:R-:W-:Y:S02]  /*c330*/  SHF.R.U32.HI R0, RZ, 0x8, R12 ;  /* 0x00000008ff007819 */ /* 0x000fe4000001160c */
[----:B------:R-:W-:Y:S02]  /*c340*/  LOP3.LUT R24, R13, 0xff, RZ, 0xc0, !PT ;  /* 0x000000ff0d187812 */ /* 0x000fe400078ec0ff */
        /* <DEDUP_REMOVED lines=25> */
[----:B-1----:R-:W-:Y:S02]  /*c4e0*/  ISETP.GE.AND P0, PT, R16, R3, PT ;  /* 0x000000031000720c */ /* 0x002fe40003f06270 */
[----:B------:R-:W-:Y:S02]  /*c4f0*/  LOP3.LUT R7, R7, 0xff0000, R0, 0xf8, !PT ;  /* 0x00ff000007077812 */ /* 0x000fe400078ef800 */
[----:B------:R-:W-:-:S02]  /*c500*/  LOP3.LUT R25, R20, 0xff0000, R25, 0xf8, !PT ;  /* 0x00ff000014197812 */ /* 0x000fc400078ef819 */
[----:B------:R-:W-:Y:S02]  /*c510*/  LOP3.LUT R29, R24, 0xff0000, R29, 0xf8, !PT ;  /* 0x00ff0000181d7812 */ /* 0x000fe400078ef81d */
[----:B------:R-:W-:Y:S02]  /*c520*/  LOP3.LUT R35, R28, 0xff0000, R35, 0xf8, !PT ;  /* 0x00ff00001c237812 */ /* 0x000fe400078ef823 */
[----:B------:R-:W-:Y:S02]  /*c530*/  VIMNMX R30, R30, 0x80, PT ;  /* 0x000000801e1e7848 */ /* 0x000fe40003fe0100 */
[----:B------:R-:W-:Y:S01]  /*c540*/  LOP3.LUT R5, R5, 0xff0000, R8, 0xf8, !PT ;  /* 0x00ff000005057812 */ /* 0x000fe200078ef808 */
[----:B0-----:R-:W-:Y:S06]  /*c550*/  @!P1 BRA `(.L_x_7511) ;  /* 0x00000138006c9947 */ /* 0x001fec0003800000 */
.L_x_7750:
[----:B------:R-:W-:Y:S05]  /*c560*/  BSYNC B1 ;  /* 0x0000000000017941 */ /* 0x000fea0003800000 */
.L_x_7510:
[----:B------:R-:W-:Y:S01]  /*c570*/  ISETP.GE.OR P1, PT, R194, R30, P0 ;  /* 0x0000001ec200720c */ /* 0x000fe20000726670 */
[----:B------:R-:W-:Y:S01]  /*c580*/  BSSY B1, `(.L_x_7512) ;  /* 0x00000cc000017945 */ /* 0x000fe20003800000 */
[----:B------:R-:W-:Y:S02]  /*c590*/  LOP3.LUT R21, R21, 0xff0000, R10, 0xf8, !PT ;  /* 0x00ff000015157812 */ /* 0x000fe400078ef80a */
[----:B------:R-:W-:Y:S02]  /*c5a0*/  LOP3.LUT R27, R27, 0xff0000, R12, 0xf8, !PT ;  /* 0x00ff00001b1b7812 */ /* 0x000fe400078ef80c */
[----:B------:R-:W-:Y:S02]  /*c5b0*/  LOP3.LUT R33, R33, 0xff0000, R14, 0xf8, !PT ;  /* 0x00ff000021217812 */ /* 0x000fe400078ef80e */
[----:B------:R-:W-:Y:S02]  /*c5c0*/  LOP3.LUT R0, R5, 0xff000000, R8, 0xf8, !PT ;  /* 0xff00000005007812 */ /* 0x000fe400078ef808 */
[----:B------:R-:W-:-:S02]  /*c5d0*/  LOP3.LUT R20, R7, 0xff000000, R9, 0xf8, !PT ;  /* 0xff00000007147812 */ /* 0x000fc400078ef809 */
[----:B------:R-:W-:Y:S02]  /*c5e0*/  ISETP.GE.OR P0, PT, R221, R30, P0 ;  /* 0x0000001edd00720c */ /* 0x000fe40000706670 */
[----:B------:R-:W-:Y:S02]  /*c5f0*/  LOP3.LUT R21, R21, 0xff000000, R10, 0xf8, !PT ;  /* 0xff00000015157812 */ /* 0x000fe400078ef80a */
[----:B------:R-:W-:Y:S02]  /*c600*/  LOP3.LUT R24, R25, 0xff000000, R11, 0xf8, !PT ;  /* 0xff00000019187812 */ /* 0x000fe400078ef80b */
[----:B------:R-:W-:Y:S02]  /*c610*/  LOP3.LUT R12, R27, 0xff000000, R12, 0xf8, !PT ;  /* 0xff0000001b0c7812 */ /* 0x000fe400078ef80c */
[----:B------:R-:W-:Y:S02]  /*c620*/  LOP3.LUT R13, R29, 0xff000000, R13, 0xf8, !PT ;  /* 0xff0000001d0d7812 */ /* 0x000fe400078ef80d */
[----:B------:R-:W-:-:S02]  /*c630*/  LOP3.LUT R14, R33, 0xff000000, R14, 0xf8, !PT ;  /* 0xff000000210e7812 */ /* 0x000fc400078ef80e */
[----:B------:R-:W-:Y:S01]  /*c640*/  LOP3.LUT R15, R35, 0xff000000, R15, 0xf8, !PT ;  /* 0xff000000230f7812 */ /* 0x000fe200078ef80f */
[----:B------:R-:W-:Y:S06]  /*c650*/  @P1 BRA `(.L_x_7513) ;  /* 0x0000000800f81947 */ /* 0x000fec0003800000 */
[----:B------:R-:W-:Y:S01]  /*c660*/  IMAD.SHL.U32 R4, R204, 0x80, RZ ;  /* 0x00000080cc047824 */ /* 0x000fe200078e00ff */
[----:B------:R-:W-:Y:S01]  /*c670*/  F2FP.F16.E4M3.UNPACK_B R38, R0.H1 ;  /* 0x00000000ff26723e */ /* 0x000fe200030006ff */
[----:B------:R-:W-:Y:S01]  /*c680*/  IMAD.IADD R5, R16, 0x1, R3 ;  /* 0x0000000110057824 */ /* 0x000fe200078e0203 */
[-C--:B------:R-:W-:Y:S02]  /*c690*/  F2FP.F16.E4M3.UNPACK_B R42, R12.reuse.H1 ;  /* 0x0000000cff2a723e */ /* 0x080fe400030006ff */
[----:B------:R-:W-:Y:S01]  /*c6a0*/  LOP3.LUT R6, R4, 0x380, RZ, 0xc0, !PT ;  /* 0x0000038004067812 */ /* 0x000fe200078ec0ff */
[----:B------:R-:W-:Y:S01]  /*c6b0*/  HADD2.F32 R39, -RZ, R38.H0_H0 ;  /* 0x20000026ff277230 */ /* 0x000fe20000004100 */
[----:B------:R-:W-:Y:S01]  /*c6c0*/  F2FP.F16.E4M3.UNPACK_B R41, R12 ;  /* 0x0000000cff29723e */ /* 0x000fe200020006ff */
[----:B------:R-:W-:Y:S01]  /*c6d0*/  HADD2.F32 R40, -RZ, R42.H0_H0 ;  /* 0x2000002aff287230 */ /* 0x000fe20000004100 */
[----:B------:R-:W-:Y:S02]  /*c6e0*/  LOP3.LUT R4, R6, 0x70, R16, 0xf8, !PT ;  /* 0x0000007006047812 */ /* 0x000fe400078ef810 */
[----:B------:R-:W-:-:S02]  /*c6f0*/  SHF.R.U32.HI R26, RZ, 0x3, R6 ;  /* 0x00000003ff1a7819 */ /* 0x000fc40000011606 */
[----:B------:R-:W-:Y:S02]  /*c700*/  LOP3.LUT R5, R6, 0x70, R5, 0xf8, !PT ;  /* 0x0000007006057812 */ /* 0x000fe400078ef805 */
[-C--:B------:R-:W-:Y:S02]  /*c710*/  LOP3.LUT R4, R4, R26.reuse, RZ, 0x3c, !PT ;  /* 0x0000001a04047212 */ /* 0x080fe400078e3cff */
[----:B------:R-:W-:Y:S02]  /*c720*/  LOP3.LUT R26, R5, R26, RZ, 0x3c, !PT ;  /* 0x0000001a051a7212 */ /* 0x000fe400078e3cff */
[C-C-:B------:R-:W-:Y:S02]  /*c730*/  IADD3 R25, R18.reuse, R4, R203.reuse ;  /* 0x0000000412197210 */ /* 0x140fe40007ffe0cb */
[----:B------:R-:W-:-:S03]  /*c740*/  IADD3 R26, R18, R26, R203 ;  /* 0x0000001a121a7210 */ /* 0x000fc60007ffe0cb */
[----:B------:R-:W1:Y:S04]  /*c750*/  LDS.128 R4, [R25+0x14400] ;  /* 0x0144000019047984 */ /* 0x000e680000000c00 */
[----:B------:R-:W2:Y:S01]  /*c760*/  LDS.128 R8, [R26+0x14400] ;  /* 0x014400001a087984 */ /* 0x000ea20000000c00 */
[-C--:B-1----:R-:W-:Y:S02]  /*c770*/  F2FP.F16.E4M3.UNPACK_B R27, R4.reuse ;  /* 0x00000004ff1b723e */ /* 0x082fe400020006ff */
[----:B------:R-:W-:Y:S02]  /*c780*/  F2FP.F16.E4M3.UNPACK_B R4, R4.H1 ;  /* 0x00000004ff04723e */ /* 0x000fe400030006ff */
[----:B--2---:R-:W-:Y:S02]  /*c790*/  F2FP.F16.E4M3.UNPACK_B R33, R8.H1 ;  /* 0x00000008ff21723e */ /* 0x004fe400030006ff */
[----:B------:R-:W-:-:S02]  /*c7a0*/  F2FP.F16.E4M3.UNPACK_B R28, R5 ;  /* 0x00000005ff1c723e */ /* 0x000fc400020006ff */
[----:B------:R-:W-:Y:S01]  /*c7b0*/  F2FP.F16.E4M3.UNPACK_B R29, R5.H1 ;  /* 0x00000005ff1d723e */ /* 0x000fe200030006ff */
[--C-:B------:R-:W-:Y:S01]  /*c7c0*/  HADD2.F32 R34, -RZ, R33.reuse.H0_H0 ;  /* 0x20000021ff227230 */ /* 0x100fe20000004100 */
[-C--:B------:R-:W-:Y:S01]  /*c7d0*/  F2FP.F16.E4M3.UNPACK_B R35, R9.reuse ;  /* 0x00000009ff23723e */ /* 0x080fe200020006ff */
[----:B------:R-:W-:Y:S01]  /*c7e0*/  HADD2.F32 R5, -RZ, R4.H0_H0 ;  /* 0x20000004ff057230 */ /* 0x000fe20000004100 */
[----:B------:R-:W-:Y:S01]  /*c7f0*/  F2FP.F16.E4M3.UNPACK_B R36, R9.H1 ;  /* 0x00000009ff24723e */ /* 0x000fe200030006ff */
[----:B------:R-:W-:Y:S02]  /*c800*/  HADD2.F32 R33, -RZ, R33.H1_H1 ;  /* 0x30000021ff217230 */ /* 0x000fe40000004100 */
[CC--:B------:R-:W-:Y:S01]  /*c810*/  FMUL.FTZ R9, R34.reuse, R39.reuse ;  /* 0x0000002722097220 */ /* 0x0c0fe20000410000 */
[----:B------:R-:W-:Y:S01]  /*c820*/  FMUL.FTZ R44, R34, R40 ;  /* 0x00000028222c7220 */ /* 0x000fe20000410000 */
[----:B------:R-:W-:Y:S02]  /*c830*/  F2FP.F16.E4M3.UNPACK_B R8, R8 ;  /* 0x00000008ff08723e */ /* 0x000fe400020006ff */
[C---:B------:R-:W-:Y:S01]  /*c840*/  FFMA.FTZ R46, R5.reuse, R40, R9 ;  /* 0x00000028052e7223 */ /* 0x040fe20000010009 */
[----:B------:R-:W-:Y:S01]  /*c850*/  FFMA.FTZ R45, R5, R39, -R44 ;  /* 0x00000027052d7223 */ /* 0x000fe2000001082c */
[----:B------:R-:W-:Y:S01]  /*c860*/  HADD2.F32 R40, -RZ, R38.H1_H1 ;  /* 0x30000026ff287230 */ /* 0x000fe20000004100 */
[----:B------:R-:W-:Y:S01]  /*c870*/  F2FP.F16.E4M3.UNPACK_B R38, R0 ;  /* 0x00000000ff26723e */ /* 0x000fe200020006ff */
[----:B------:R-:W-:Y:S01]  /*c880*/  HADD2.F32 R44, -RZ, R42.H1_H1 ;  /* 0x3000002aff2c7230 */ /* 0x000fe20000004100 */
[----:B0-----:R-:W-:Y:S01]  /*c890*/  F2FP.F16.E4M3.UNPACK_B R37, R10 ;  /* 0x0000000aff25723e */ /* 0x001fe200020006ff */
[----:B------:R-:W-:-:S02]  /*c8a0*/  HADD2.F32 R42, -RZ, R41.H0_H0 ;  /* 0x20000029ff2a7230 */ /* 0x000fc40000004100 */
[C---:B------:R-:W-:Y:S01]  /*c8b0*/  FMUL.FTZ R43, R33.reuse, R40 ;  /* 0x00000028212b7220 */ /* 0x040fe20000410000 */
[----:B------:R-:W-:Y:S02]  /*c8c0*/  HADD2.F32 R9, -RZ, R8.H0_H0 ;  /* 0x20000008ff097230 */ /* 0x000fe40000004100 */
[----:B------:R-:W-:Y:S01]  /*c8d0*/  FMUL.FTZ R48, R33, R44 ;  /* 0x0000002c21307220 */ /* 0x000fe20000410000 */
[----:B------:R-:W-:Y:S01]  /*c8e0*/  HADD2.F32 R5, -RZ, R4.H1_H1 ;  /* 0x30000004ff057230 */ /* 0x000fe20000004100 */
[----:B------:R-:W-:Y:S01]  /*c8f0*/  F2FP.F16.E4M3.UNPACK_B R10, R10.H1 ;  /* 0x0000000aff0a723e */ /* 0x000fe200030006ff */
[----:B------:R-:W-:Y:S02]  /*c900*/  HADD2.F32 R39, -RZ, R38.H0_H0 ;  /* 0x20000026ff277230 */ /* 0x000fe40000004100 */
[----:B------:R-:W-:Y:S01]  /*c910*/  FMUL.FTZ R33, R9, R42 ;  /* 0x0000002a09217220 */ /* 0x000fe20000410000 */
[----:B------:R-:W-:Y:S02]  /*c920*/  HADD2.F32 R4, -RZ, R27.H0_H0 ;  /* 0x2000001bff047230 */ /* 0x000fe40000004100 */
[C---:B------:R-:W-:Y:S01]  /*c930*/  FFMA.FTZ R47, R5.reuse, R44, R43 ;  /* 0x0000002c052f7223 */ /* 0x040fe2000001002b */
[----:B------:R-:W-:Y:S01]  /*c940*/  FFMA.FTZ R48, R5, R40, -R48 ;  /* 0x0000002805307223 */ /* 0x000fe20000010830 */
[----:B------:R-:W-:Y:S01]  /*c950*/  FMUL.FTZ R9, R9, R39 ;  /* 0x0000002709097220 */ /* 0x000fe20000410000 */
[----:B------:R-:W-:-:S02]  /*c960*/  HADD2.F32 R5, -RZ, R36.H0_H0 ;  /* 0x20000024ff057230 */ /* 0x000fc40000004100 */
[C---:B------:R-:W-:Y:S01]  /*c970*/  FFMA.FTZ R43, R4.reuse, R39, -R33 ;  /* 0x00000027042b7223 */ /* 0x040fe20000010821 */
[----:B------:R-:W-:Y:S01]  /*c980*/  F2FP.F16.E4M3.UNPACK_B R39, R13.H1 ;  /* 0x0000000dff27723e */ /* 0x000fe200030006ff */
[----:B------:R-:W-:Y:S01]  /*c990*/  FFMA.FTZ R42, R4, R42, R9 ;  /* 0x0000002a042a7223 */ /* 0x000fe20000010009 */
[----:B------:R-:W-:Y:S01]  /*c9a0*/  F2FP.F16.E4M3.UNPACK_B R9, R20.H1 ;  /* 0x00000014ff09723e */ /* 0x000fe200030006ff */
[----:B------:R-:W-:Y:S01]  /*c9b0*/  HADD2.F32 R41, -RZ, R41.H1_H1 ;  /* 0x30000029ff297230 */ /* 0x000fe20000004100 */
[-C--:B------:R-:W-:Y:S01]  /*c9c0*/  F2FP.F16.E4M3.UNPACK_B R30, R6.reuse ;  /* 0x00000006ff1e723e */ /* 0x080fe200020006ff */
[----:B------:R-:W-:Y:S01]  /*c9d0*/  HADD2.F32 R40, -RZ, R39.H0_H0 ;  /* 0x20000027ff287230 */ /* 0x000fe20000004100 */
[----:B------:R-:W-:Y:S01]  /*c9e0*/  F2FP.F16.E4M3.UNPACK_B R6, R6.H1 ;  /* 0x00000006ff06723e */ /* 0x000fe200030006ff */
[----:B------:R-:W-:Y:S01]  /*c9f0*/  HADD2.F32 R8, -RZ, R8.H1_H1 ;  /* 0x30000008ff087230 */ /* 0x000fe20000004100 */
[----:B------:R-:W-:Y:S01]  /*ca00*/  F2FP.F16.E4M3.UNPACK_B R34, R11 ;  /* 0x0000000bff22723e */ /* 0x000fe200020006ff */
[----:B------:R-:W-:-:S02]  /*ca10*/  HADD2.F32 R38, -RZ, R38.H1_H1 ;  /* 0x30000026ff267230 */ /* 0x000fc40000004100 */
[C---:B------:R-:W-:Y:S01]  /*ca20*/  FMUL.FTZ R49, R5.reuse, R40 ;  /* 0x0000002805317220 */ /* 0x040fe20000410000 */
[----:B------:R-:W-:Y:S02]  /*ca30*/  HADD2.F32 R33, -RZ, R9.H0_H0 ;  /* 0x20000009ff217230 */ /* 0x000fe40000004100 */
[C---:B------:R-:W-:Y:S01]  /*ca40*/  FMUL.FTZ R44, R8.reuse, R41 ;  /* 0x00000029082c7220 */ /* 0x040fe20000410000 */
[----:B------:R-:W-:Y:S02]  /*ca50*/  HADD2.F32 R4, -RZ, R29.H0_H0 ;  /* 0x2000001dff047230 */ /* 0x000fe40000004100 */
[----:B------:R-:W-:Y:S01]  /*ca60*/  FMUL.FTZ R8, R8, R38 ;  /* 0x0000002608087220 */ /* 0x000fe20000410000 */
[----:B------:R-:W-:Y:S02]  /*ca70*/  HADD2.F32 R27, -RZ, R27.H1_H1 ;  /* 0x3000001bff1b7230 */ /* 0x000fe40000004100 */
[----:B------:R-:W-:Y:S01]  /*ca80*/  FMUL.FTZ R5, R5, R33 ;  /* 0x0000002105057220 */ /* 0x000fe20000410000 */
[----:B------:R-:W-:-:S02]  /*ca90*/  HADD2.F32 R39, -RZ, R39.H1_H1 ;  /* 0x30000027ff277230 */ /* 0x000fc40000004100 */
[C---:B------:R-:W-:Y:S01]  /*caa0*/  FFMA.FTZ R51, R4.reuse, R33, -R49 ;  /* 0x0000002104337223 */ /* 0x040fe20000010831 */
[----:B------:R-:W-:Y:S01]  /*cab0*/  F2FP.F16.E4M3.UNPACK_B R33, R13 ;  /* 0x0000000dff21723e */ /* 0x000fe200020006ff */
[C---:B------:R-:W-:Y:S01]  /*cac0*/  FFMA.FTZ R44, R27.reuse, R38, -R44 ;  /* 0x000000261b2c7223 */ /* 0x040fe2000001082c */
[----:B------:R-:W-:Y:S01]  /*cad0*/  FFMA.FTZ R41, R27, R41, R8 ;  /* 0x000000291b297223 */ /* 0x000fe20000010008 */
[----:B------:R-:W-:Y:S01]  /*cae0*/  HADD2.F32 R36, -RZ, R36.H1_H1 ;  /* 0x30000024ff247230 */ /* 0x000fe20000004100 */
[----:B------:R-:W-:Y:S01]  /*caf0*/  F2FP.F16.E4M3.UNPACK_B R8, R20 ;  /* 0x00000014ff08723e */ /* 0x000fe200020006ff */
[----:B------:R-:W-:Y:S02]  /*cb00*/  HADD2.F32 R27, -RZ, R9.H1_H1 ;  /* 0x30000009ff1b7230 */ /* 0x000fe40000004100 */
[----:B------:R-:W-:Y:S01]  /*cb10*/  FFMA.FTZ R52, R4, R40, R5 ;  /* 0x0000002804347223 */ /* 0x000fe20000010005 */
[----:B------:R-:W-:Y:S02]  /*cb20*/  HADD2.F32 R38, -RZ, R33.H0_H0 ;  /* 0x20000021ff267230 */ /* 0x000fe40000004100 */
[----:B------:R-:W-:Y:S01]  /*cb30*/  FMUL.FTZ R40, R36, R39 ;  /* 0x0000002724287220 */ /* 0x000fe20000410000 */
[----:B------:R-:W-:-:S02]  /*cb40*/  HADD2.F32 R5, -RZ, R35.H0_H0 ;  /* 0x20000023ff057230 */ /* 0x000fc40000004100 */
[----:B------:R-:W-:Y:S01]  /*cb50*/  FMUL.FTZ R36, R36, R27 ;  /* 0x0000001b24247220 */ /* 0x000fe20000410000 */
[----:B------:R-:W-:Y:S01]  /*cb60*/  HADD2.F32 R29, -RZ, R29.H1_H1 ;  /* 0x3000001dff1d7230 */ /* 0x000fe20000004100 */
[----:B------:R-:W-:Y:S01]  /*cb70*/  F2FP.F16.E4M3.UNPACK_B R11, R11.H1 ;  /* 0x0000000bff0b723e */ /* 0x000fe200030006ff */
[----:B------:R-:W-:Y:S02]  /*cb80*/  HADD2.F32 R9, -RZ, R8.H0_H0 ;  /* 0x20000008ff097230 */ /* 0x000fe40000004100 */
[----:B------:R-:W-:Y:S01]  /*cb90*/  FMUL.FTZ R49, R5, R38 ;  /* 0x0000002605317220 */ /* 0x000fe20000410000 */
[----:B------:R-:W-:Y:S02]  /*cba0*/  HADD2.F32 R4, -RZ, R28.H0_H0 ;  /* 0x2000001cff047230 */ /* 0x000fe40000004100 */
[C---:B------:R-:W-:Y:S01]  /*cbb0*/  FFMA.FTZ R54, R29.reuse, R27, -R40 ;  /* 0x0000001b1d367223 */ /* 0x040fe20000010828 */
[----:B------:R-:W-:Y:S01]  /*cbc0*/  FFMA.FTZ R53, R29, R39, R36 ;  /* 0x000000271d357223 */ /* 0x000fe20000010024 */
[-C--:B------:R-:W-:Y:S01]  /*cbd0*/  FMUL.FTZ R5, R5, R9.reuse ;  /* 0x0000000905057220 */ /* 0x080fe20000410000 */
[----:B------:R-:W-:Y:S01]  /*cbe0*/  F2FP.F16.E4M3.UNPACK_B R29, R14.H1 ;  /* 0x0000000eff1d723e */ /* 0x000fe200030006ff */
[C---:B------:R-:W-:Y:S01]  /*cbf0*/  FFMA.FTZ R49, R4.reuse, R9, -R49 ;  /* 0x0000000904317223 */ /* 0x040fe20000010831 */
[----:B------:R-:W-:Y:S01]  /*cc00*/  F2FP.F16.E4M3.UNPACK_B R9, R21.H1 ;  /* 0x00000015ff09723e */ /* 0x000fe200030006ff */
[----:B------:R-:W-:Y:S01]  /*cc10*/  FFMA.FTZ R38, R4, R38, R5 ;  /* 0x0000002604267223 */ /* 0x000fe20000010005 */
[----:B------:R-:W-:Y:S01]  /*cc20*/  HADD2.F32 R8, -RZ, R8.H1_H1 ;  /* 0x30000008ff087230 */ /* 0x000fe20000004100 */
[-C--:B------:R-:W-:Y:S01]  /*cc30*/  F2FP.F16.E4M3.UNPACK_B R32, R7.reuse ;  /* 0x00000007ff20723e */ /* 0x080fe200020006ff */
        /* <DEDUP_REMOVED lines=12> */
[----:B------:R-:W-:Y:S02]  /*cd00*/  HADD2.F32 R29, -RZ, R29.H1_H1 ;  /* 0x3000001dff1d7230 */ /* 0x000fe40000004100 */
[----:B------:R-:W-:Y:S01]  /*cd10*/  FFMA.FTZ R33, R28, R33, R50 ;  /* 0x000000211c217223 */ /* 0x000fe20000010032 */
[----:B------:R-:W-:Y:S02]  /*cd20*/  HADD2.F32 R10, -RZ, R10.H1_H1 ;  /* 0x3000000aff0a7230 */ /* 0x000fe40000004100 */
[----:B------:R-:W-:Y:S01]  /*cd30*/  FFMA.FTZ R50, R4, R27, -R35 ;  /* 0x0000001b04327223 */ /* 0x000fe20000010823 */
[----:B------:R-:W-:Y:S01]  /*cd40*/  HADD2.F32 R9, -RZ, R9.H1_H1 ;  /* 0x30000009ff097230 */ /* 0x000fe20000004100 */
[----:B------:R-:W-:Y:S01]  /*cd50*/  F2FP.F16.E4M3.UNPACK_B R27, R14 ;  /* 0x0000000eff1b723e */ /* 0x000fe200020006ff */
[----:B------:R-:W-:Y:S01]  /*cd60*/  FFMA.FTZ R40, R28, R8, -R39 ;  /* 0x000000081c287223 */ /* 0x000fe20000010827 */
[----:B------:R-:W-:Y:S01]  /*cd70*/  FFMA.FTZ R55, R4, R36, R5 ;  /* 0x0000002404377223 */ /* 0x000fe20000010005 */
[----:B------:R-:W-:Y:S01]  /*cd80*/  HADD2.F32 R6, -RZ, R6.H1_H1 ;  /* 0x30000006ff067230 */ /* 0x000fe20000004100 */
        /* <DEDUP_REMOVED lines=9> */
[C---:B------:R-:W-:Y:S01]  /*ce20*/  FMUL.FTZ R9, R5.reuse, R10 ;  /* 0x0000000a05097220 */ /* 0x040fe20000410000 */
[----:B------:R-:W-:Y:S02]  /*ce30*/  HADD2.F32 R27, -RZ, R27.H1_H1 ;  /* 0x3000001bff1b7230 */ /* 0x000fe40000004100 */
[----:B------:R-:W-:Y:S01]  /*ce40*/  FMUL.FTZ R5, R5, R6 ;  /* 0x0000000605057220 */ /* 0x000fe20000410000 */
[----:B------:R-:W-:-:S02]  /*ce50*/  HADD2.F32 R37, -RZ, R37.H1_H1 ;  /* 0x30000025ff257230 */ /* 0x000fc40000004100 */
        /* <DEDUP_REMOVED lines=10> */
[----:B------:R-:W-:Y:S01]  /*cf00*/  F2FP.SATFINITE.E4M3.F32.PACK_AB_MERGE_C R55, R56, R55, RZ ;  /* 0x000000373837723e */ /* 0x000fe200048070ff */
[----:B------:R-:W-:-:S02]  /*cf10*/  HADD2.F32 R5, -RZ, R11.H0_H0 ;  /* 0x2000000bff057230 */ /* 0x000fc40000004100 */
[----:B------:R-:W-:Y:S01]  /*cf20*/  FFMA.FTZ R30, R30, R27, R6 ;  /* 0x0000001b1e1e7223 */ /* 0x000fe20000010006 */
[--C-:B------:R-:W-:Y:S02]  /*cf30*/  HADD2.F32 R6, -RZ, R4.reuse.H0_H0 ;  /* 0x20000004ff067230 */ /* 0x100fe40000004100 */
[----:B------:R-:W-:Y:S02]  /*cf40*/  HADD2.F32 R8, -RZ, R4.H1_H1 ;  /* 0x30000004ff087230 */ /* 0x000fe40000004100 */
[C---:B------:R-:W-:Y:S01]  /*cf50*/  FMUL.FTZ R27, R5.reuse, R10 ;  /* 0x0000000a051b7220 */ /* 0x040fe20000410000 */
[----:B------:R-:W-:Y:S02]  /*cf60*/  HADD2.F32 R4, -RZ, R7.H0_H0 ;  /* 0x20000007ff047230 */ /* 0x000fe40000004100 */
[----:B------:R-:W-:Y:S02]  /*cf70*/  HADD2.F32 R28, -RZ, R9.H1_H1 ;  /* 0x30000009ff1c7230 */ /* 0x000fe40000004100 */
[----:B------:R-:W-:Y:S01]  /*cf80*/  FMUL.FTZ R9, R5, R6 ;  /* 0x0000000605097220 */ /* 0x000fe20000410000 */
[----:B------:R-:W-:-:S02]  /*cf90*/  HADD2.F32 R11, -RZ, R11.H1_H1 ;  /* 0x3000000bff0b7230 */ /* 0x000fc40000004100 */
[C---:B------:R-:W-:Y:S01]  /*cfa0*/  FFMA.FTZ R39, R4.reuse, R6, -R27 ;  /* 0x0000000604277223 */ /* 0x040fe2000001081b */
[----:B------:R-:W-:Y:S01]  /*cfb0*/  HADD2.F32 R7, -RZ, R7.H1_H1 ;  /* 0x30000007ff077230 */ /* 0x000fe20000004100 */
[----:B------:R-:W-:Y:S01]  /*cfc0*/  F2FP.F16.E4M3.UNPACK_B R5, R24 ;  /* 0x00000018ff05723e */ /* 0x000fe200020006ff */
[----:B------:R-:W-:Y:S01]  /*cfd0*/  FFMA.FTZ R10, R4, R10, R9 ;  /* 0x0000000a040a7223 */ /* 0x000fe20000010009 */
[C---:B------:R-:W-:Y:S01]  /*cfe0*/  FMUL.FTZ R6, R11.reuse, R28 ;  /* 0x0000001c0b067220 */ /* 0x040fe20000410000 */
[-C--:B------:R-:W-:Y:S01]  /*cff0*/  FMUL.FTZ R11, R11, R8.reuse ;  /* 0x000000080b0b7220 */ /* 0x080fe20000410000 */
[----:B------:R-:W-:Y:S02]  /*d000*/  F2FP.F16.E4M3.UNPACK_B R4, R15 ;  /* 0x0000000fff04723e */ /* 0x000fe400020006ff */
[C---:B------:R-:W-:Y:S01]  /*d010*/  FFMA.FTZ R58, R7.reuse, R8, -R6 ;  /* 0x00000008073a7223 */ /* 0x040fe20000010806 */
[----:B------:R-:W-:Y:S01]  /*d020*/  FFMA.FTZ R59, R7, R28, R11 ;  /* 0x0000001c073b7223 */ /* 0x000fe2000001000b */
[----:B------:R-:W-:-:S02]  /*d030*/  HADD2.F32 R6, -RZ, R5.H0_H0 ;  /* 0x20000005ff067230 */ /* 0x000fc40000004100 */
[----:B------:R-:W-:Y:S02]  /*d040*/  HADD2.F32 R7, -RZ, R5.H1_H1 ;  /* 0x30000005ff077230 */ /* 0x000fe40000004100 */
[----:B------:R-:W-:Y:S01]  /*d050*/  HADD2.F32 R8, -RZ, R4.H0_H0 ;  /* 0x20000004ff087230 */ /* 0x000fe20000004100 */
[----:B------:R-:W-:Y:S01]  /*d060*/  F2FP.SATFINITE.E4M3.F32.PACK_AB_MERGE_C R59, R59, R10, RZ ;  /* 0x0000000a3b3b723e */ /* 0x000fe200048070ff */
[----:B------:R-:W-:Y:S01]  /*d070*/  HADD2.F32 R5, -RZ, R34.H0_H0 ;  /* 0x20000022ff057230 */ /* 0x000fe20000004100 */
[----:B------:R-:W-:Y:S01]  /*d080*/  F2FP.SATFINITE.E4M3.F32.PACK_AB_MERGE_C R10, R30, R35, R55 ;  /* 0x000000231e0a723e */ /* 0x000fe20004807037 */
        /* <DEDUP_REMOVED lines=27> */
.L_x_7513:
[----:B------:R-:W-:Y:S05]  /*d240*/  BSYNC B1 ;  /* 0x0000000000017941 */ /* 0x000fea0003800000 */
.L_x_7512:
[----:B------:R-:W-:Y:S05]  /*d250*/  @P0 BRA `(.L_x_7504) ;  /* 0x0000000800e40947 */ /* 0x000fea0003800000 */
[----:B------:R-:W-:Y:S02]  /*d260*/  IADD3 R3, R16, R3, RZ ;  /* 0x0000000310037210 */ /* 0x000fe40007ffe0ff */
[----:B-1----:R-:W-:Y:S02]  /*d270*/  SHF.R.U32.HI R4, RZ, 0x3, R200 ;  /* 0x00000003ff047819 */ /* 0x002fe400000116c8 */
[----:B------:R-:W-:Y:S02]  /*d280*/  LOP3.LUT R3, R200, 0x70, R3, 0xf8, !PT ;  /* 0x00000070c8037812 */ /* 0x000fe400078ef803 */
[----:B------:R-:W-:Y:S02]  /*d290*/  F2FP.F16.E4M3.UNPACK_B R35, R0.H1 ;  /* 0x00000000ff23723e */ /* 0x000fe400030006ff */
[----:B------:R-:W-:Y:S02]  /*d2a0*/  LOP3.LUT R3, R3, R4, RZ, 0x3c, !PT ;  /* 0x0000000403037212 */ /* 0x000fe400078e3cff */
[----:B------:R-:W1:Y:S01]  /*d2b0*/  LDS.128 R4, [R219+0x14400] ;  /* 0x01440000db047984 */ /* 0x000e620000000c00 */
[----:B------:R-:W-:Y:S01]  /*d2c0*/  F2FP.F16.E4M3.UNPACK_B R39, R12.H1 ;  /* 0x0000000cff27723e */ /* 0x000fe200030006ff */
[--C-:B0-----:R-:W-:Y:S01]  /*d2d0*/  HADD2.F32 R37, -RZ, R35.reuse.H0_H0 ;  /* 0x20000023ff257230 */ /* 0x101fe20000004100 */
[----:B------:R-:W-:Y:S01]  /*d2e0*/  IADD3 R3, R18, R3, R205 ;  /* 0x0000000312037210 */ /* 0x000fe20007ffe0cd */
[----:B------:R-:W-:-:S02]  /*d2f0*/  HADD2.F32 R42, -RZ, R35.H1_H1 ;  /* 0x30000023ff2a7230 */ /* 0x000fc40000004100 */
[--C-:B------:R-:W-:Y:S02]  /*d300*/  HADD2.F32 R41, -RZ, R39.reuse.H0_H0 ;  /* 0x20000027ff297230 */ /* 0x100fe40000004100 */
[----:B------:R-:W0:Y:S01]  /*d310*/  LDS.128 R8, [R3+0x14400] ;  /* 0x0144000003087984 */ /* 0x000e220000000c00 */
[----:B------:R-:W-:Y:S01]  /*d320*/  HADD2.F32 R46, -RZ, R39.H1_H1 ;  /* 0x30000027ff2e7230 */ /* 0x000fe20000004100 */
[-C--:B-1----:R-:W-:Y:S02]  /*d330*/  F2FP.F16.E4M3.UNPACK_B R25, R4.reuse ;  /* 0x00000004ff19723e */ /* 0x082fe400020006ff */
[----:B------:R-:W-:Y:S02]  /*d340*/  F2FP.F16.E4M3.UNPACK_B R4, R4.H1 ;  /* 0x00000004ff04723e */ /* 0x000fe400030006ff */
[-C--:B------:R-:W-:Y:S02]  /*d350*/  F2FP.F16.E4M3.UNPACK_B R26, R5.reuse ;  /* 0x00000005ff1a723e */ /* 0x080fe400020006ff */
[----:B------:R-:W-:Y:S01]  /*d360*/  F2FP.F16.E4M3.UNPACK_B R27, R5.H1 ;  /* 0x00000005ff1b723e */ /* 0x000fe200030006ff */
[--C-:B------:R-:W-:Y:S01]  /*d370*/  HADD2.F32 R5, -RZ, R4.reuse.H0_H0 ;  /* 0x20000004ff057230 */ /* 0x100fe20000004100 */
[-C--:B0-----:R-:W-:Y:S01]  /*d380*/  F2FP.F16.E4M3.UNPACK_B R30, R8.reuse.H1 ;  /* 0x00000008ff1e723e */ /* 0x081fe200030006ff */
[----:B------:R-:W-:Y:S01]  /*d390*/  HADD2.F32 R4, -RZ, R4.H1_H1 ;  /* 0x30000004ff047230 */ /* 0x000fe20000004100 */
[----:B------:R-:W-:-:S02]  /*d3a0*/  F2FP.F16.E4M3.UNPACK_B R8, R8 ;  /* 0x00000008ff08723e */ /* 0x000fc400020006ff */
[-C--:B------:R-:W-:Y:S01]  /*d3b0*/  F2FP.F16.E4M3.UNPACK_B R33, R9.reuse ;  /* 0x00000009ff21723e */ /* 0x080fe200020006ff */
[--C-:B------:R-:W-:Y:S01]  /*d3c0*/  HADD2.F32 R32, -RZ, R30.reuse.H0_H0 ;  /* 0x2000001eff207230 */ /* 0x100fe20000004100 */
[----:B------:R-:W-:Y:S01]  /*d3d0*/  F2FP.F16.E4M3.UNPACK_B R9, R9.H1 ;  /* 0x00000009ff09723e */ /* 0x000fe200030006ff */
[----:B------:R-:W-:Y:S01]  /*d3e0*/  HADD2.F32 R30, -RZ, R30.H1_H1 ;  /* 0x3000001eff1e7230 */ /* 0x000fe20000004100 */
[----:B------:R-:W-:Y:S02]  /*d3f0*/  F2FP.F16.E4M3.UNPACK_B R34, R10 ;  /* 0x0000000aff22723e */ /* 0x000fe400020006ff */
[-C--:B------:R-:W-:Y:S01]  /*d400*/  FMUL.FTZ R38, R37, R32.reuse ;  /* 0x0000002025267220 */ /* 0x080fe20000410000 */
[C---:B------:R-:W-:Y:S01]  /*d410*/  FMUL.FTZ R36, R41.reuse, R32 ;  /* 0x0000002029247220 */ /* 0x040fe20000410000 */
[----:B------:R-:W-:Y:S01]  /*d420*/  FMUL.FTZ R39, R42, R30 ;  /* 0x0000001e2a277220 */ /* 0x000fe20000410000 */
[----:B------:R-:W-:Y:S01]  /*d430*/  F2FP.F16.E4M3.UNPACK_B R10, R10.H1 ;  /* 0x0000000aff0a723e */ /* 0x000fe200030006ff */
[-C--:B------:R-:W-:Y:S01]  /*d440*/  FFMA.FTZ R38, R41, R5.reuse, R38 ;  /* 0x0000000529267223 */ /* 0x080fe20000010026 */
[----:B------:R-:W-:Y:S01]  /*d450*/  F2FP.F16.E4M3.UNPACK_B R41, R12 ;  /* 0x0000000cff29723e */ /* 0x000fe200020006ff */
[----:B------:R-:W-:Y:S01]  /*d460*/  FFMA.FTZ R36, R37, R5, -R36 ;  /* 0x0000000525247223 */ /* 0x000fe20000010824 */
[----:B------:R-:W-:Y:S01]  /*d470*/  F2FP.F16.E4M3.UNPACK_B R12, R0 ;  /* 0x00000000ff0c723e */ /* 0x000fe200020006ff */
[----:B------:R-:W-:-:S02]  /*d480*/  HADD2.F32 R5, -RZ, R8.H0_H0 ;  /* 0x20000008ff057230 */ /* 0x000fc40000004100 */
[----:B------:R-:W-:Y:S01]  /*d490*/  FMUL.FTZ R37, R46, R30 ;  /* 0x0000001e2e257220 */ /* 0x000fe20000410000 */
[----:B------:R-:W-:Y:S01]  /*d4a0*/  HADD2.F32 R44, -RZ, R41.H0_H0 ;  /* 0x20000029ff2c7230 */ /* 0x000fe20000004100 */
[----:B------:R-:W-:Y:S01]  /*d4b0*/  F2FP.F16.E4M3.UNPACK_B R30, R20.H1 ;  /* 0x00000014ff1e723e */ /* 0x000fe200030006ff */
[----:B------:R-:W-:Y:S02]  /*d4c0*/  HADD2.F32 R40, -RZ, R12.H0_H0 ;  /* 0x2000000cff287230 */ /* 0x000fe40000004100 */
[-C--:B------:R-:W-:Y:S01]  /*d4d0*/  FFMA.FTZ R37, R42, R4.reuse, -R37 ;  /* 0x000000042a257223 */ /* 0x080fe20000010825 */
[----:B------:R-:W-:Y:S02]  /*d4e0*/  HADD2.F32 R0, -RZ, R25.H0_H0 ;  /* 0x20000019ff007230 */ /* 0x000fe40000004100 */
[-C--:B------:R-:W-:Y:S01]  /*d4f0*/  FMUL.FTZ R35, R44, R5.reuse ;  /* 0x000000052c237220 */ /* 0x080fe20000410000 */
[----:B------:R-:W-:Y:S01]  /*d500*/  FFMA.FTZ R39, R46, R4, R39 ;  /* 0x000000042e277223 */ /* 0x000fe20000010027 */
[C---:B------:R-:W-:Y:S01]  /*d510*/  FMUL.FTZ R5, R40.reuse, R5 ;  /* 0x0000000528057220 */ /* 0x040fe20000410000 */
[----:B------:R-:W-:Y:S01]  /*d520*/  F2FP.F16.E4M3.UNPACK_B R42, R13.H1 ;  /* 0x0000000dff2a723e */ /* 0x000fe200030006ff */
[----:B------:R-:W-:Y:S01]  /*d530*/  FFMA.FTZ R35, R40, R0, -R35 ;  /* 0x0000000028237223 */ /* 0x000fe20000010823 */
[----:B------:R-:W-:-:S02]  /*d540*/  HADD2.F32 R4, -RZ, R9.H0_H0 ;  /* 0x20000009ff047230 */ /* 0x000fc40000004100 */
[----:B------:R-:W-:Y:S01]  /*d550*/  FFMA.FTZ R5, R44, R0, R5 ;  /* 0x000000002c057223 */ /* 0x000fe20000010005 */
[----:B------:R-:W-:Y:S01]  /*d560*/  HADD2.F32 R40, -RZ, R30.H0_H0 ;  /* 0x2000001eff287230 */ /* 0x000fe20000004100 */
[-C--:B------:R-:W-:Y:S01]  /*d570*/  F2FP.F16.E4M3.UNPACK_B R28, R6.reuse ;  /* 0x00000006ff1c723e */ /* 0x080fe200020006ff */
[----:B------:R-:W-:Y:S01]  /*d580*/  HADD2.F32 R47, -RZ, R41.H1_H1 ;  /* 0x30000029ff2f7230 */ /* 0x000fe20000004100 */
[----:B------:R-:W-:Y:S01]  /*d590*/  F2FP.F16.E4M3.UNPACK_B R6, R6.H1 ;  /* 0x00000006ff06723e */ /* 0x000fe200030006ff */
[----:B------:R-:W-:Y:S02]  /*d5a0*/  HADD2.F32 R8, -RZ, R8.H1_H1 ;  /* 0x30000008ff087230 */ /* 0x000fe40000004100 */
[----:B------:R-:W-:Y:S01]  /*d5b0*/  FMUL.FTZ R43, R40, R4 ;  /* 0x00000004282b7220 */ /* 0x000fe20000410000 */
[----:B------:R-:W-:Y:S01]  /*d5c0*/  HADD2.F32 R45, -RZ, R12.H1_H1 ;  /* 0x3000000cff2d7230 */ /* 0x000fe20000004100 */
[----:B------:R-:W-:Y:S01]  /*d5d0*/  F2FP.F16.E4M3.UNPACK_B R32, R11 ;  /* 0x0000000bff20723e */ /* 0x000fe200020006ff */
[----:B------:R-:W-:-:S02]  /*d5e0*/  HADD2.F32 R44, -RZ, R42.H0_H0 ;  /* 0x2000002aff2c7230 */ /* 0x000fc40000004100 */
[-C--:B------:R-:W-:Y:S01]  /*d5f0*/  FMUL.FTZ R12, R47, R8.reuse ;  /* 0x000000082f0c7220 */ /* 0x080fe20000410000 */
[----:B------:R-:W-:Y:S02]  /*d600*/  HADD2.F32 R0, -RZ, R27.H0_H0 ;  /* 0x2000001bff007230 */ /* 0x000fe40000004100 */
[C---:B------:R-:W-:Y:S01]  /*d610*/  FMUL.FTZ R8, R45.reuse, R8 ;  /* 0x000000082d087220 */ /* 0x040fe20000410000 */
[----:B------:R-:W-:Y:S02]  /*d620*/  HADD2.F32 R25, -RZ, R25.H1_H1 ;  /* 0x30000019ff197230 */ /* 0x000fe40000004100 */
[C---:B------:R-:W-:Y:S01]  /*d630*/  FMUL.FTZ R41, R44.reuse, R4 ;  /* 0x000000042c297220 */ /* 0x040fe20000410000 */
[----:B------:R-:W-:Y:S02]  /*d640*/  HADD2.F32 R9, -RZ, R9.H1_H1 ;  /* 0x30000009ff097230 */ /* 0x000fe40000004100 */
[----:B------:R-:W-:Y:S01]  /*d650*/  FFMA.FTZ R43, R44, R0, R43 ;  /* 0x000000002c2b7223 */ /* 0x000fe2000001002b */
[----:B------:R-:W-:Y:S01]  /*d660*/  F2FP.F16.E4M3.UNPACK_B R44, R13 ;  /* 0x0000000dff2c723e */ /* 0x000fe200020006ff */
[-C--:B------:R-:W-:Y:S01]  /*d670*/  FFMA.FTZ R12, R45, R25.reuse, -R12 ;  /* 0x000000192d0c7223 */ /* 0x080fe2000001080c */
[----:B------:R-:W-:Y:S01]  /*d680*/  FFMA.FTZ R8, R47, R25, R8 ;  /* 0x000000192f087223 */ /* 0x000fe20000010008 */
[----:B------:R-:W-:Y:S01]  /*d690*/  HADD2.F32 R45, -RZ, R30.H1_H1 ;  /* 0x3000001eff2d7230 */ /* 0x000fe20000004100 */
[----:B------:R-:W-:Y:S01]  /*d6a0*/  F2FP.F16.E4M3.UNPACK_B R25, R20 ;  /* 0x00000014ff19723e */ /* 0x000fe200020006ff */
[----:B------:R-:W-:-:S02]  /*d6b0*/  HADD2.F32 R47, -RZ, R42.H1_H1 ;  /* 0x3000002aff2f7230 */ /* 0x000fc40000004100 */
[----:B------:R-:W-:Y:S01]  /*d6c0*/  FFMA.FTZ R41, R40, R0, -R41 ;  /* 0x0000000028297223 */ /* 0x000fe20000010829 */
[----:B------:R-:W-:Y:S02]  /*d6d0*/  HADD2.F32 R46, -RZ, R44.H0_H0 ;  /* 0x2000002cff2e7230 */ /* 0x000fe40000004100 */
[-C--:B------:R-:W-:Y:S01]  /*d6e0*/  FMUL.FTZ R40, R45, R9.reuse ;  /* 0x000000092d287220 */ /* 0x080fe20000410000 */
[----:B------:R-:W-:Y:S02]  /*d6f0*/  HADD2.F32 R4, -RZ, R33.H0_H0 ;  /* 0x20000021ff047230 */ /* 0x000fe40000004100 */
[----:B------:R-:W-:Y:S01]  /*d700*/  FMUL.FTZ R20, R47, R9 ;  /* 0x000000092f147220 */ /* 0x000fe20000410000 */
[----:B------:R-:W-:Y:S01]  /*d710*/  HADD2.F32 R27, -RZ, R27.H1_H1 ;  /* 0x3000001bff1b7230 */ /* 0x000fe20000004100 */
[----:B------:R-:W-:Y:S01]  /*d720*/  F2FP.F16.E4M3.UNPACK_B R11, R11.H1 ;  /* 0x0000000bff0b723e */ /* 0x000fe200030006ff */
[----:B------:R-:W-:Y:S02]  /*d730*/  HADD2.F32 R42, -RZ, R25.H0_H0 ;  /* 0x20000019ff2a7230 */ /* 0x000fe40000004100 */
[----:B------:R-:W-:Y:S01]  /*d740*/  FMUL.FTZ R9, R46, R4 ;  /* 0x000000042e097220 */ /* 0x000fe20000410000 */
[----:B------:R-:W-:-:S02]  /*d750*/  HADD2.F32 R0, -RZ, R26.H0_H0 ;  /* 0x2000001aff007230 */ /* 0x000fc40000004100 */
[----:B------:R-:W-:Y:S01]  /*d760*/  FFMA.FTZ R40, R47, R27, R40 ;  /* 0x0000001b2f287223 */ /* 0x000fe20000010028 */
[----:B------:R-:W-:Y:S01]  /*d770*/  F2FP.F16.E4M3.UNPACK_B R47, R14.H1 ;  /* 0x0000000eff2f723e */ /* 0x000fe200030006ff */
[C---:B------:R-:W-:Y:S01]  /*d780*/  FMUL.FTZ R13, R42.reuse, R4 ;  /* 0x000000042a0d7220 */ /* 0x040fe20000410000 */
[----:B------:R-:W-:Y:S02]  /*d790*/  HADD2.F32 R4, -RZ, R10.H0_H0 ;  /* 0x2000000aff047230 */ /* 0x000fe40000004100 */
[-C--:B------:R-:W-:Y:S01]  /*d7a0*/  FFMA.FTZ R9, R42, R0.reuse, -R9 ;  /* 0x000000002a097223 */ /* 0x080fe20000010809 */
[----:B------:R-:W-:Y:S01]  /*d7b0*/  F2FP.F16.E4M3.UNPACK_B R42, R21.H1 ;  /* 0x00000015ff2a723e */ /* 0x000fe200030006ff */
[----:B------:R-:W-:Y:S01]  /*d7c0*/  FFMA.FTZ R13, R46, R0, R13 ;  /* 0x000000002e0d7223 */ /* 0x000fe2000001000d */
[----:B------:R-:W-:Y:S02]  /*d7d0*/  HADD2.F32 R46, -RZ, R44.H1_H1 ;  /* 0x3000002cff2e7230 */ /* 0x000fe40000004100 */
[----:B------:R-:W-:Y:S01]  /*d7e0*/  FFMA.FTZ R30, R45, R27, -R20 ;  /* 0x0000001b2d1e7223 */ /* 0x000fe20000010814 */
[----:B------:R-:W-:Y:S01]  /*d7f0*/  HADD2.F32 R48, -RZ, R47.H0_H0 ;  /* 0x2000002fff307230 */ /* 0x000fe20000004100 */
[-C--:B------:R-:W-:Y:S01]  /*d800*/  F2FP.F16.E4M3.UNPACK_B R29, R7.reuse ;  /* 0x00000007ff1d723e */ /* 0x080fe200020006ff */
[----:B------:R-:W-:Y:S01]  /*d810*/  HADD2.F32 R44, -RZ, R42.H0_H0 ;  /* 0x2000002aff2c7230 */ /* 0x000fe20000004100 */
[----:B------:R-:W-:Y:S01]  /*d820*/  F2FP.F16.E4M3.UNPACK_B R7, R7.H1 ;  /* 0x00000007ff07723e */ /* 0x000fe200030006ff */
[----:B------:R-:W-:-:S02]  /*d830*/  HADD2.F32 R33, -RZ, R33.H1_H1 ;  /* 0x30000021ff217230 */ /* 0x000fc40000004100 */
[-C--:B------:R-:W-:Y:S01]  /*d840*/  FMUL.FTZ R27, R48, R4.reuse ;  /* 0x00000004301b7220 */ /* 0x080fe20000410000 */
[----:B------:R-:W-:Y:S02]  /*d850*/  HADD2.F32 R20, -RZ, R25.H1_H1 ;  /* 0x30000019ff147230 */ /* 0x000fe40000004100 */
[----:B------:R-:W-:Y:S01]  /*d860*/  FMUL.FTZ R45, R44, R4 ;  /* 0x000000042c2d7220 */ /* 0x000fe20000410000 */
[----:B------:R-:W-:Y:S02]  /*d870*/  HADD2.F32 R0, -RZ, R6.H0_H0 ;  /* 0x20000006ff007230 */ /* 0x000fe40000004100 */
[-C--:B------:R-:W-:Y:S01]  /*d880*/  FMUL.FTZ R25, R46, R33.reuse ;  /* 0x000000212e197220 */ /* 0x080fe20000410000 */
[----:B------:R-:W-:Y:S02]  /*d890*/  HADD2.F32 R26, -RZ, R26.H1_H1 ;  /* 0x3000001aff1a7230 */ /* 0x000fe40000004100 */
[----:B------:R-:W-:Y:S01]  /*d8a0*/  FMUL.FTZ R33, R20, R33 ;  /* 0x0000002114217220 */ /* 0x000fe20000410000 */
[----:B------:R-:W-:-:S02]  /*d8b0*/  HADD2.F32 R10, -RZ, R10.H1_H1 ;  /* 0x3000000aff0a7230 */ /* 0x000fc40000004100 */
[-C--:B------:R-:W-:Y:S01]  /*d8c0*/  FFMA.FTZ R27, R44, R0.reuse, -R27 ;  /* 0x000000002c1b7223 */ /* 0x080fe2000001081b */
[----:B------:R-:W-:Y:S01]  /*d8d0*/  FFMA.FTZ R45, R48, R0, R45 ;  /* 0x00000000302d7223 */ /* 0x000fe2000001002d */
[----:B------:R-:W-:Y:S02]  /*d8e0*/  HADD2.F32 R0, -RZ, R47.H1_H1 ;  /* 0x3000002fff007230 */ /* 0x000fe40000004100 */
[-C--:B------:R-:W-:Y:S01]  /*d8f0*/  FFMA.FTZ R20, R20, R26.reuse, -R25 ;  /* 0x0000001a14147223 */ /* 0x080fe20000010819 */
[----:B------:R-:W-:Y:S02]  /*d900*/  HADD2.F32 R42, -RZ, R42.H1_H1 ;  /* 0x3000002aff2a7230 */ /* 0x000fe40000004100 */
[----:B------:R-:W-:Y:S01]  /*d910*/  FFMA.FTZ R26, R46, R26, R33 ;  /* 0x0000001a2e1a7223 */ /* 0x000fe20000010021 */
[----:B------:R-:W-:Y:S01]  /*d920*/  HADD2.F32 R6, -RZ, R6.H1_H1 ;  /* 0x30000006ff067230 */ /* 0x000fe20000004100 */
[----:B------:R-:W-:Y:S01]  /*d930*/  F2FP.F16.E4M3.UNPACK_B R33, R21 ;  /* 0x00000015ff21723e */ /* 0x000fe200020006ff */
[----:B------:R-:W-:Y:S01]  /*d940*/  FMUL.FTZ R21, R0, R10 ;  /* 0x0000000a00157220 */ /* 0x000fe20000410000 */
[----:B------:R-:W-:Y:S01]  /*d950*/  F2FP.F16.E4M3.UNPACK_B R44, R14 ;  /* 0x0000000eff2c723e */ /* 0x000fe200020006ff */
[----:B------:R-:W-:Y:S01]  /*d960*/  FMUL.FTZ R25, R42, R10 ;  /* 0x0000000a2a197220 */ /* 0x000fe20000410000 */
[----:B------:R-:W-:-:S02]  /*d970*/  HADD2.F32 R4, -RZ, R34.H0_H0 ;  /* 0x20000022ff047230 */ /* 0x000fc40000004100 */
[-C--:B------:R-:W-:Y:S01]  /*d980*/  FFMA.FTZ R14, R42, R6.reuse, -R21 ;  /* 0x000000062a0e7223 */ /* 0x080fe20000010815 */
[----:B------:R-:W-:Y:S02]  /*d990*/  HADD2.F32 R34, -RZ, R34.H1_H1 ;  /* 0x30000022ff227230 */ /* 0x000fe40000004100 */
[----:B------:R-:W-:Y:S01]  /*d9a0*/  FFMA.FTZ R42, R0, R6, R25 ;  /* 0x00000006002a7223 */ /* 0x000fe20000010019 */
[----:B------:R-:W-:Y:S01]  /*d9b0*/  HADD2.F32 R10, -RZ, R44.H0_H0 ;  /* 0x2000002cff0a7230 */ /* 0x000fe20000004100 */
[----:B------:R-:W-:Y:S01]  /*d9c0*/  F2FP.F16.E4M3.UNPACK_B R46, R15.H1 ;  /* 0x0000000fff2e723e */ /* 0x000fe200030006ff */
[----:B------:R-:W-:Y:S01]  /*d9d0*/  HADD2.F32 R6, -RZ, R33.H0_H0 ;  /* 0x20000021ff067230 */ /* 0x000fe20000004100 */
[----:B------:R-:W-:Y:S01]  /*d9e0*/  F2FP.SATFINITE.E4M3.F32.PACK_AB_MERGE_C R38, R39, R38, RZ ;  /* 0x000000262726723e */ /* 0x000fe200048070ff */
        /* <DEDUP_REMOVED lines=8> */
[----:B------:R-:W-:Y:S01]  /*da70*/  FMUL.FTZ R21, R44, R34 ;  /* 0x000000222c157220 */ /* 0x000fe20000410000 */
[----:B------:R-:W-:Y:S01]  /*da80*/  F2FP.F16.E4M3.UNPACK_B R0, R24.H1 ;  /* 0x00000018ff00723e */ /* 0x000fe200030006ff */
[----:B------:R-:W-:Y:S01]  /*da90*/  FMUL.FTZ R25, R4, R34 ;  /* 0x0000002204197220 */ /* 0x000fe20000410000 */
[----:B------:R-:W-:-:S02]  /*daa0*/  HADD2.F32 R48, -RZ, R46.H0_H0 ;  /* 0x2000002eff307230 */ /* 0x000fc40000004100 */
[-C--:B------:R-:W-:Y:S01]  /*dab0*/  FFMA.FTZ R21, R4, R28.reuse, -R21 ;  /* 0x0000001c04157223 */ /* 0x080fe20000010815 */
[----:B------:R-:W-:Y:S02]  /*dac0*/  HADD2.F32 R4, -RZ, R11.H0_H0 ;  /* 0x2000000bff047230 */ /* 0x000fe40000004100 */
[----:B------:R-:W-:Y:S01]  /*dad0*/  FFMA.FTZ R25, R44, R28, R25 ;  /* 0x0000001c2c197223 */ /* 0x000fe20000010019 */
[--C-:B------:R-:W-:Y:S01]  /*dae0*/  HADD2.F32 R28, -RZ, R0.reuse.H0_H0 ;  /* 0x20000000ff1c7230 */ /* 0x100fe20000004100 */
[----:B------:R-:W-:Y:S01]  /*daf0*/  F2FP.F16.E4M3.UNPACK_B R34, R24 ;  /* 0x00000018ff22723e */ /* 0x000fe200020006ff */
[----:B------:R-:W-:Y:S02]  /*db00*/  HADD2.F32 R49, -RZ, R0.H1_H1 ;  /* 0x30000000ff317230 */ /* 0x000fe40000004100 */
[-C--:B------:R-:W-:Y:S01]  /*db10*/  FMUL.FTZ R33, R48, R4.reuse ;  /* 0x0000000430217220 */ /* 0x080fe20000410000 */
[----:B------:R-:W-:Y:S02]  /*db20*/  HADD2.F32 R0, -RZ, R7.H0_H0 ;  /* 0x20000007ff007230 */ /* 0x000fe40000004100 */
[----:B------:R-:W-:Y:S01]  /*db30*/  FMUL.FTZ R47, R28, R4 ;  /* 0x000000041c2f7220 */ /* 0x000fe20000410000 */
[----:B------:R-:W-:Y:S01]  /*db40*/  HADD2.F32 R51, -RZ, R46.H1_H1 ;  /* 0x3000002eff337230 */ /* 0x000fe20000004100 */
[----:B------:R-:W-:Y:S01]  /*db50*/  F2FP.SATFINITE.E4M3.F32.PACK_AB_MERGE_C R30, R30, R41, RZ ;  /* 0x000000291e1e723e */ /* 0x000fe200048070ff */
[----:B------:R-:W-:-:S02]  /*db60*/  HADD2.F32 R11, -RZ, R11.H1_H1 ;  /* 0x3000000bff0b7230 */ /* 0x000fc40000004100 */
[-C--:B------:R-:W-:Y:S01]  /*db70*/  FFMA.FTZ R33, R28, R0.reuse, -R33 ;  /* 0x000000001c217223 */ /* 0x080fe20000010821 */
[----:B------:R-:W-:Y:S02]  /*db80*/  HADD2.F32 R7, -RZ, R7.H1_H1 ;  /* 0x30000007ff077230 */ /* 0x000fe40000004100 */
[----:B------:R-:W-:Y:S01]  /*db90*/  FFMA.FTZ R47, R48, R0, R47 ;  /* 0x00000000302f7223 */ /* 0x000fe2000001002f */
[----:B------:R-:W-:Y:S01]  /*dba0*/  F2FP.F16.E4M3.UNPACK_B R0, R15 ;  /* 0x0000000fff00723e */ /* 0x000fe200020006ff */
[-C--:B------:R-:W-:Y:S01]  /*dbb0*/  FMUL.FTZ R4, R51, R11.reuse ;  /* 0x0000000b33047220 */ /* 0x080fe20000410000 */
[--C-:B------:R-:W-:Y:S02]  /*dbc0*/  HADD2.F32 R44, -RZ, R34.reuse.H0_H0 ;  /* 0x20000022ff2c7230 */ /* 0x100fe40000004100 */
[C---:B------:R-:W-:Y:S01]  /*dbd0*/  FMUL.FTZ R28, R49.reuse, R11 ;  /* 0x0000000b311c7220 */ /* 0x040fe20000410000 */
[----:B------:R-:W-:Y:S02]  /*dbe0*/  HADD2.F32 R15, -RZ, R34.H1_H1 ;  /* 0x30000022ff0f7230 */ /* 0x000fe40000004100 */
[----:B------:R-:W-:Y:S01]  /*dbf0*/  FFMA.FTZ R24, R49, R7, -R4 ;  /* 0x0000000731187223 */ /* 0x000fe20000010804 */
[----:B------:R-:W-:-:S02]  /*dc00*/  HADD2.F32 R34, -RZ, R0.H0_H0 ;  /* 0x20000000ff227230 */ /* 0x000fc40000004100 */
[----:B------:R-:W-:Y:S01]  /*dc10*/  FFMA.FTZ R28, R51, R7, R28 ;  /* 0x00000007331c7223 */ /* 0x000fe2000001001c */
[----:B------:R-:W-:Y:S01]  /*dc20*/  HADD2.F32 R4, -RZ, R32.H0_H0 ;  /* 0x20000020ff047230 */ /* 0x000fe20000004100 */
[----:B------:R-:W-:Y:S01]  /*dc30*/  F2FP.SATFINITE.E4M3.F32.PACK_AB_MERGE_C R14, R14, R27, RZ ;  /* 0x0000001b0e0e723e */ /* 0x000fe200048070ff */
[----:B------:R-:W-:Y:S01]  /*dc40*/  HADD2.F32 R49, -RZ, R0.H1_H1 ;  /* 0x30000000ff317230 */ /* 0x000fe20000004100 */
[----:B------:R-:W-:Y:S01]  /*dc50*/  F2FP.SATFINITE.E4M3.F32.PACK_AB_MERGE_C R24, R24, R33, RZ ;  /* 0x000000211818723e */ /* 0x000fe200048070ff */
[----:B------:R-:W-:Y:S02]  /*dc60*/  HADD2.F32 R32, -RZ, R32.H1_H1 ;  /* 0x30000020ff207230 */ /* 0x000fe40000004100 */
[-C--:B------:R-:W-:Y:S01]  /*dc70*/  FMUL.FTZ R7, R34, R4.reuse ;  /* 0x0000000422077220 */ /* 0x080fe20000410000 */
[--C-:B------:R-:W-:Y:S02]  /*dc80*/  HADD2.F32 R0, -RZ, R29.reuse.H0_H0 ;  /* 0x2000001dff007230 */ /* 0x100fe40000004100 */
[----:B------:R-:W-:Y:S01]  /*dc90*/  FMUL.FTZ R11, R44, R4 ;  /* 0x000000042c0b7220 */ /* 0x000fe20000410000 */
[----:B------:R-:W-:-:S02]  /*dca0*/  HADD2.F32 R29, -RZ, R29.H1_H1 ;  /* 0x3000001dff1d7230 */ /* 0x000fc40000004100 */
        /* <DEDUP_REMOVED lines=20> */
.L_x_7504:
[----:B------:R-:W-:Y:S05]  /*ddf0*/  BSYNC B0 ;  /* 0x0000000000007941 */ /* 0x000fea0003800000 */
.L_x_7493:
[----:B------:R-:W-:Y:S01]  /*de00*/  @!PT LDS RZ, [RZ] ;  /* 0x00000000fffff984 */ /* 0x000fe20000000800 */
[----:B------:R-:W-:Y:S01]  /*de10*/  @!PT LDS RZ, [RZ] ;  /* 0x00000000fffff984 */ /* 0x000fe20000000800 */
[----:B------:R-:W-:Y:S01]  /*de20*/  @!PT LDS RZ, [RZ] ;  /* 0x00000000fffff984 */ /* 0x000fe20000000800 */
[----:B------:R-:W-:Y:S01]  /*de30*/  @!PT LDS RZ, [RZ] ;  /* 0x00000000fffff984 */ /* 0x000fe20000000800 */
[----:B------:R4:W-:Y:S06]  /*de40*/  MEMBAR.ALL.CTA ;  /* 0x0000000000007992 */ /* 0x0009ec0000008000 */
[----:B----4-:R-:W4:Y:S01]  /*de50*/  FENCE.VIEW.ASYNC.S ;  /* 0x00000000000073c6 */ /* 0x010f220000000000 */
[----:B------:R-:W-:Y:S05]  /*de60*/  WARPSYNC.ALL ;  /* 0x0000000000007948 */ /* 0x000fea0003800000 */
[----:B----4-:R-:W-:Y:S06]  /*de70*/  BAR.SYNC.DEFER_BLOCKING 0xd, 0x100 ;  /* 0x0344000000007b1d */ /* 0x010fec0000010000 */
.L_x_7490:
[----:B------:R-:W-:-:S13]  /*de80*/  ISETP.NE.AND P0, PT, R198, 0x3, PT ;  /* 0x00000003c600780c */ /* 0x000fda0003f05270 */
[----:B------:R-:W-:Y:S05]  /*de90*/  @!P0 BRA `(.L_x_7514) ;  /* 0x0000000000048947 */ /* 0x000fea0003800000 */
[----:B------:R-:W-:Y:S01]  /*dea0*/  BPT.TRAP 0x1 ;  /* 0x000000040000795c */ /* 0x000fe20000300000 */
.L_x_7514:
[----:B-12---:R-:W-:Y:S01]  /*deb0*/  IMAD R3, R197, 0x8, R18 ;  /* 0x00000008c5037824 */ /* 0x006fe200078e0212 */
[----:B---3--:R-:W-:-:S04]  /*dec0*/  SHF.L.U32 R4, R199, 0x1f, RZ ;  /* 0x0000001fc7047819 */ /* 0x008fc800000006ff */
[----:B------:R1:W2:Y:S01]  /*ded0*/  SYNCS.PHASECHK.TRANS64.TRYWAIT P1, [R3+URZ+0x22830], R4 ;  /* 0x02283004030075a7 */ /* 0x0002a2000802017f */
[----:B------:R-:W-:Y:S05]  /*dee0*/  @!P0 BRA `(.L_x_7515) ;  /* 0x0000000000048947 */ /* 0x000fea0003800000 */
[----:B------:R-:W-:Y:S01]  /*def0*/  BPT.TRAP 0x1 ;  /* 0x000000040000795c */ /* 0x000fe20000300000 */
.L_x_7515:
[----:B------:R-:W-:-:S05]  /*df00*/  VIADD R0, R18, 0x18400 ;  /* 0x0001840012007836 */ /* 0x000fca0000000000 */
[----:B------:R-:W-:-:S04]  /*df10*/  SHF.R.U32.HI R0, RZ, 0x4, R0 ;  /* 0x00000004ff007819 */ /* 0x000fc80000011600 */
[----:B------:R-:W-:-:S04]  /*df20*/  LOP3.LUT R0, R0, 0x3fff, RZ, 0xc0, !PT ;  /* 0x00003fff00007812 */ /* 0x000fc800078ec0ff */
[----:B------:R-:W-:-:S05]  /*df30*/  LOP3.LUT R0, R0, 0x10000, RZ, 0xfc, !PT ;  /* 0x0001000000007812 */ /* 0x000fca00078efcff */
[----:B------:R-:W-:Y:S01]  /*df40*/  IMAD R12, R197, 0x500, R0 ;  /* 0x00000500c50c7824 */ /* 0x000fe200078e0200 */
[----:B--2---:R-:W-:Y:S06]  /*df50*/  @P1 BRA `(.L_x_7516) ;  /* 0x0000000000081947 */ /* 0x004fec0003800000 */
[----:B------:R-:W2:Y:S02]  /*df60*/  SYNCS.PHASECHK.TRANS64.TRYWAIT P1, [R3+URZ+0x22830], R4 ;  /* 0x02283004030075a7 */ /* 0x000ea4000802017f */
[----:B--2---:R-:W-:Y:S05]  /*df70*/  @!P1 BRA `(.L_x_7517) ;  /* 0x0000011c00f89947 */ /* 0x004fea0003800000 */
.L_x_7516:
[----:B-12---:R-:W-:Y:S01]  /*df80*/  MOV R4, R12 ;  /* 0x0000000c00047202 */ /* 0x006fe20000000f00 */
[----:B------:R-:W-:Y:S05]  /*df90*/  WARPSYNC.ALL ;  /* 0x0000000000007948 */ /* 0x000fea0003800000 */
[----:B------:R-:W-:Y:S01]  /*dfa0*/  IMAD.MOV.U32 R5, RZ, RZ, 0x40000040 ;  /* 0x40000040ff057424 */ /* 0x000fe200078e00ff */
[----:B------:R-:W-:Y:S01]  /*dfb0*/  R2UR UR6, R4 ;  /* 0x00000000040672ca */ /* 0x000fe200000e0000 */
[----:B------:R-:W-:Y:S01]  /*dfc0*/  WARPGROUP.ARRIVE ;  /* 0x00000000000079c5 */ /* 0x000fe20000000000 */
[----:B------:R-:W-:Y:S01]  /*dfd0*/  LOP3.LUT R4, R31, 0x10000, RZ, 0xfc, !PT ;  /* 0x000100001f047812 */ /* 0x000fe200078efcff */
[----:B------:R-:W-:Y:S01]  /*dfe0*/  VIADD R6, R12, 0x100 ;  /* 0x000001000c067836 */ /* 0x000fe20000000000 */
[C---:B------:R-:W-:Y:S01]  /*dff0*/  R2UR UR7, R5.reuse ;  /* 0x00000000050772ca */ /* 0x040fe200000e0000 */
[----:B------:R-:W-:Y:S01]  /*e000*/  IMAD.MOV.U32 R7, RZ, RZ, 0x40000040 ;  /* 0x40000040ff077424 */ /* 0x000fe200078e00ff */
[----:B------:R-:W-:Y:S01]  /*e010*/  R2UR UR4, R4 ;  /* 0x00000000040472ca */ /* 0x000fe200000e0000 */
[C---:B------:R-:W-:Y:S01]  /*e020*/  VIADD R8, R12.reuse, 0x200 ;  /* 0x000002000c087836 */ /* 0x040fe20000000000 */
[----:B------:R-:W-:Y:S01]  /*e030*/  R2UR UR5, R5 ;  /* 0x00000000050572ca */ /* 0x000fe200000e0000 */
[----:B------:R-:W-:Y:S01]  /*e040*/  VIADD R10, R12, 0x400 ;  /* 0x000004000c0a7836 */ /* 0x000fe20000000000 */
[----:B------:R-:W-:Y:S01]  /*e050*/  R2UR UR10, R6 ;  /* 0x00000000060a72ca */ /* 0x000fe200000e0000 */
[----:B------:R-:W-:Y:S01]  /*e060*/  VIADD R6, R12, 0x300 ;  /* 0x000003000c067836 */ /* 0x000fe20000000000 */
[----:B------:R-:W-:Y:S01]  /*e070*/  R2UR UR11, R7 ;  /* 0x00000000070b72ca */ /* 0x000fe200000e0000 */
[----:B------:R-:W-:Y:S01]  /*e080*/  IMAD.MOV.U32 R11, RZ, RZ, 0x40000040 ;  /* 0x40000040ff0b7424 */ /* 0x000fe200078e00ff */
[----:B------:R-:W-:Y:S01]  /*e090*/  R2UR UR8, R4 ;  /* 0x00000000040872ca */ /* 0x000fe200000e0000 */
[----:B------:R-:W-:Y:S01]  /*e0a0*/  VIADD R14, R12, 0x402 ;  /* 0x000004020c0e7836 */ /* 0x000fe20000000000 */
[----:B------:R-:W-:Y:S01]  /*e0b0*/  R2UR UR9, R5 ;  /* 0x00000000050972ca */ /* 0x000fe200000e0000 */
[----:B------:R-:W-:Y:S01]  /*e0c0*/  IMAD.MOV.U32 R15, RZ, RZ, 0x40000040 ;  /* 0x40000040ff0f7424 */ /* 0x000fe200078e00ff */
[----:B------:R-:W-:Y:S01]  /*e0d0*/  MOV R9, 0x40000040 ;  /* 0x4000004000097802 */ /* 0x000fe20000000f00 */
[----:B------:R-:W-:Y:S01]  /*e0e0*/  IMAD.MOV.U32 R21, RZ, RZ, 0x40000040 ;  /* 0x40000040ff157424 */ /* 0x000fe200078e00ff */
[----:B------:R-:W-:Y:S01]  /*e0f0*/  R2UR UR14, R8 ;  /* 0x00000000080e72ca */ /* 0x000fe200000e0000 */
[----:B------:R-:W-:Y:S01]  /*e100*/  QGMMA.64x32x32.F32.E4M3.E4M3 R104, gdesc[UR4], RZ, !UPT, gsb0 ;  /* 0x00600000046879f3 */ /* 0x000fe2000c0008ff */
[----:B------:R-:W-:Y:S01]  /*e110*/  R2UR UR15, R9 ;  /* 0x00000000090f72ca */ /* 0x000fe200000e0000 */
        /* <DEDUP_REMOVED lines=10> */
[----:B------:R-:W-:Y:S01]  /*e1c0*/  IMAD.MOV.U32 R87, RZ, RZ, RZ ;  /* 0x000000ffff577224 */ /* 0x000fe200078e00ff */
[----:B------:R-:W-:-:S02]  /*e1d0*/  R2UR UR17, R5 ;  /* 0x00000000051172ca */ /* 0x000fc400000e0000 */
[----:B------:R-:W-:Y:S02]  /*e1e0*/  R2UR UR22, R10 ;  /* 0x000000000a1672ca */ /* 0x000fe400000e0000 */
[----:B------:R-:W-:Y:S01]  /*e1f0*/  R2UR UR23, R11 ;  /* 0x000000000b1772ca */ /* 0x000fe200000e0000 */
[----:B------:R-:W-:Y:S01]  /*e200*/  IMAD.MOV.U32 R11, RZ, RZ, 0x40000040 ;  /* 0x40000040ff0b7424 */ /* 0x000fe200078e00ff */
[C---:B------:R-:W-:Y:S02]  /*e210*/  R2UR UR20, R4.reuse ;  /* 0x00000000041472ca */ /* 0x040fe400000e0000 */
[----:B------:R-:W-:Y:S02]  /*e220*/  R2UR UR21, R5 ;  /* 0x00000000051572ca */ /* 0x000fe400000e0000 */
[----:B------:R-:W-:Y:S02]  /*e230*/  IADD3 R10, R4, 0x2, RZ ;  /* 0x00000002040a7810 */ /* 0x000fe40007ffe0ff */
[----:B------:R-:W-:-:S02]  /*e240*/  R2UR UR6, R6 ;  /* 0x00000000060672ca */ /* 0x000fc400000e0000 */
[----:B------:R-:W-:Y:S01]  /*e250*/  R2UR UR7, R7 ;  /* 0x00000000070772ca */ /* 0x000fe200000e0000 */
[----:B------:R-:W-:Y:S01]  /*e260*/  IMAD.MOV.U32 R7, RZ, RZ, 0x40000040 ;  /* 0x40000040ff077424 */ /* 0x000fe200078e00ff */
[----:B------:R-:W-:Y:S02]  /*e270*/  R2UR UR4, R10 ;  /* 0x000000000a0472ca */ /* 0x000fe400000e0000 */
[----:B------:R-:W-:Y:S02]  /*e280*/  R2UR UR5, R11 ;  /* 0x000000000b0572ca */ /* 0x000fe400000e0000 */
[C---:B------:R-:W-:Y:S02]  /*e290*/  IADD3 R6, R12.reuse, 0x202, RZ ;  /* 0x000002020c067810 */ /* 0x040fe40007ffe0ff */
[----:B------:R-:W-:Y:S01]  /*e2a0*/  IADD3 R20, R12, 0x404, RZ ;  /* 0x000004040c147810 */ /* 0x000fe20007ffe0ff */
[----:B------:R-:W-:Y:S02]  /*e2b0*/  WARPGROUP.DEPBAR.LE gsb0, 0x0 ;  /* 0x00008000000079c5 */ /* 0x000fe40000010000 */
[----:B------:R-:W-:-:S06]  /*e2c0*/  WARPGROUP.ARRIVE ;  /* 0x00000000000079c5 */ /* 0x000fcc0000000000 */
[----:B------:R-:W-:Y:S01]  /*e2d0*/  QGMMA.64x32x32.F32.E4M3.E4M3 R88, gdesc[UR8], RZ, !UPT, gsb0 ;  /* 0x00600000085879f3 */ /* 0x000fe2000c0008ff */
[----:B------:R-:W-:Y:S01]  /*e2e0*/  R2UR UR10, R8 ;  /* 0x00000000080a72ca */ /* 0x000fe200000e0000 */
[----:B------:R-:W-:Y:S01]  /*e2f0*/  VIADD R8, R12, 0x302 ;  /* 0x000003020c087836 */ /* 0x000fe20000000000 */
[----:B------:R-:W-:Y:S01]  /*e300*/  R2UR UR11, R9 ;  /* 0x00000000090b72ca */ /* 0x000fe200000e0000 */
[----:B------:R-:W-:Y:S01]  /*e310*/  IMAD.MOV.U32 R9, RZ, RZ, 0x40000040 ;  /* 0x40000040ff097424 */ /* 0x000fe200078e00ff */
[----:B------:R-:W-:Y:S02]  /*e320*/  R2UR UR8, R10 ;  /* 0x000000000a0872ca */ /* 0x000fe400000e0000 */
[----:B------:R-:W-:Y:S01]  /*e330*/  R2UR UR9, R11 ;  /* 0x000000000b0972ca */ /* 0x000fe200000e0000 */
        /* <DEDUP_REMOVED lines=10> */
[----:B0-----:R-:W-:-:S06]  /*e3e0*/  WARPGROUP.ARRIVE ;  /* 0x00000000000079c5 */ /* 0x001fcc0000000000 */
[----:B------:R-:W-:Y:S01]  /*e3f0*/  QGMMA.64x32x32.F32.E4M3.E4M3 R40, gdesc[UR16], RZ, !UPT, gsb0 ;  /* 0x00600000102879f3 */ /* 0x000fe2000c0008ff */
[----:B------:R-:W-:Y:S02]  /*e400*/  R2UR UR18, R8 ;  /* 0x00000000081272ca */ /* 0x000fe400000e0000 */
[----:B------:R-:W-:Y:S01]  /*e410*/  R2UR UR19, R9 ;  /* 0x00000000091372ca */ /* 0x000fe200000e0000 */
[----:B------:R-:W-:Y:S01]  /*e420*/  IMAD.MOV.U32 R9, RZ, RZ, 0x40000040 ;  /* 0x40000040ff097424 */ /* 0x000fe200078e00ff */
[----:B------:R-:W-:Y:S02]  /*e430*/  R2UR UR16, R10 ;  /* 0x000000000a1072ca */ /* 0x000fe400000e0000 */
[----:B------:R-:W-:Y:S02]  /*e440*/  R2UR UR17, R11 ;  /* 0x000000000b1172ca */ /* 0x000fe400000e0000 */
[----:B------:R-:W-:Y:S01]  /*e450*/  IADD3 R8, R12, 0x104, RZ ;  /* 0x000001040c087810 */ /* 0x000fe20007ffe0ff */
[----:B------:R-:W-:-:S02]  /*e460*/  WARPGROUP.DEPBAR.LE gsb0, 0x0 ;  /* 0x00008000000079c5 */ /* 0x000fc40000010000 */
[----:B-----5:R-:W-:-:S06]  /*e470*/  WARPGROUP.ARRIVE ;  /* 0x00000000000079c5 */ /* 0x020fcc0000000000 */
        /* <DEDUP_REMOVED lines=9> */
[----:B------:R-:W-:Y:S01]  /*e510*/  QGMMA.64x32x32.F32.E4M3.E4M3 R104, gdesc[UR4], R104, gsb0 ;  /* 0x00600000046879f3 */ /* 0x000fe20008000868 */
[----:B------:R-:W-:Y:S01]  /*e520*/  R2UR UR6, R6 ;  /* 0x00000000060672ca */ /* 0x000fe200000e0000 */
[----:B------:R-:W-:Y:S01]  /*e530*/  VIADD R6, R12, 0x204 ;  /* 0x000002040c067836 */ /* 0x000fe20000000000 */
[----:B------:R-:W-:Y:S01]  /*e540*/  R2UR UR7, R7 ;  /* 0x00000000070772ca */ /* 0x000fe200000e0000 */
[----:B------:R-:W-:Y:S01]  /*e550*/  IMAD.MOV.U32 R7, RZ, RZ, 0x40000040 ;  /* 0x40000040ff077424 */ /* 0x000fe200078e00ff */
[----:B------:R-:W-:Y:S02]  /*e560*/  WARPGROUP.DEPBAR.LE gsb0, 0x0 ;  /* 0x00008000000079c5 */ /* 0x000fe40000010000 */
[----:B------:R-:W-:-:S06]  /*e570*/  WARPGROUP.ARRIVE ;  /* 0x00000000000079c5 */ /* 0x000fcc0000000000 */
[----:B------:R-:W-:Y:S01]  /*e580*/  QGMMA.64x32x32.F32.E4M3.E4M3 R88, gdesc[UR8], R88, gsb0 ;  /* 0x00600000085879f3 */ /* 0x000fe20008000858 */
[----:B------:R-:W-:Y:S01]  /*e590*/  R2UR UR10, R8 ;  /* 0x00000000080a72ca */ /* 0x000fe200000e0000 */
[----:B------:R-:W-:Y:S01]  /*e5a0*/  VIADD R8, R4, 0x4 ;  /* 0x0000000404087836 */ /* 0x000fe20000000000 */
[----:B------:R-:W-:Y:S02]  /*e5b0*/  R2UR UR11, R9 ;  /* 0x00000000090b72ca */ /* 0x000fe400000e0000 */
[----:B------:R-:W-:Y:S02]  /*e5c0*/  MOV R9, 0x40000040 ;  /* 0x4000004000097802 */ /* 0x000fe40000000f00 */
[C---:B------:R-:W-:Y:S02]  /*e5d0*/  R2UR UR4, R8.reuse ;  /* 0x00000000080472ca */ /* 0x040fe400000e0000 */
[----:B------:R-:W-:Y:S02]  /*e5e0*/  R2UR UR5, R9 ;  /* 0x00000000090572ca */ /* 0x000fe400000e0000 */
[----:B------:R-:W-:-:S02]  /*e5f0*/  R2UR UR8, R8 ;  /* 0x00000000080872ca */ /* 0x000fc400000e0000 */
        /* <DEDUP_REMOVED lines=15> */
[----:B------:R-:W-:Y:S02]  /*e6f0*/  R2UR UR19, R15 ;  /* 0x000000000f1372ca */ /* 0x000fe400000e0000 */
[----:B------:R-:W-:Y:S02]  /*e700*/  R2UR UR16, R8 ;  /* 0x00000000081072ca */ /* 0x000fe400000e0000 */
[----:B------:R-:W-:Y:S02]  /*e710*/  R2UR UR17, R9 ;  /* 0x00000000091172ca */ /* 0x000fe400000e0000 */
[----:B------:R-:W-:Y:S01]  /*e720*/  MOV R15, 0x40000040 ;  /* 0x40000040000f7802 */ /* 0x000fe20000000f00 */
[----:B------:R-:W-:-:S02]  /*e730*/  WARPGROUP.DEPBAR.LE gsb0, 0x0 ;  /* 0x00008000000079c5 */ /* 0x000fc40000010000 */
[----:B------:R-:W-:-:S06]  /*e740*/  WARPGROUP.ARRIVE ;  /* 0x00000000000079c5 */ /* 0x000fcc0000000000 */
[----:B------:R-:W-:Y:S01]  /*e750*/  QGMMA.64x32x32.F32.E4M3.E4M3 R24, gdesc[UR20], R24, gsb0 ;  /* 0x00600000141879f3 */ /* 0x000fe20008000818 */
[----:B------:R-:W-:Y:S02]  /*e760*/  R2UR UR22, R20 ;  /* 0x00000000141672ca */ /* 0x000fe400000e0000 */
[----:B------:R-:W-:Y:S02]  /*e770*/  R2UR UR23, R21 ;  /* 0x00000000151772ca */ /* 0x000fe400000e0000 */
        /* <DEDUP_REMOVED lines=13> */
[C---:B------:R-:W-:Y:S01]  /*e850*/  VIADD R14, R12.reuse, 0x306 ;  /* 0x000003060c0e7836 */ /* 0x040fe20000000000 */
[----:B------:R-:W-:Y:S01]  /*e860*/  R2UR UR11, R15 ;  /* 0x000000000f0b72ca */ /* 0x000fe200000e0000 */
[----:B------:R-:W-:Y:S01]  /*e870*/  VIADD R12, R12, 0x406 ;  /* 0x000004060c0c7836 */ /* 0x000fe20000000000 */
[----:B------:R-:W-:Y:S01]  /*e880*/  MOV R15, 0x40000040 ;  /* 0x40000040000f7802 */ /* 0x000fe20000000f00 */
[----:B------:R-:W-:Y:S02]  /*e890*/  WARPGROUP.DEPBAR.LE gsb0, 0x0 ;  /* 0x00008000000079c5 */ /* 0x000fe40000010000 */
[----:B------:R-:W-:-:S06]  /*e8a0*/  WARPGROUP.ARRIVE ;  /* 0x00000000000079c5 */ /* 0x000fcc0000000000 */
[----:B------:R-:W-:Y:S01]  /*e8b0*/  QGMMA.64x32x32.F32.E4M3.E4M3 R56, gdesc[UR12], R56, gsb0 ;  /* 0x006000000c3879f3 */ /* 0x000fe20008000838 */
[----:B------:R-:W-:Y:S01]  /*e8c0*/  R2UR UR14, R6 ;  /* 0x00000000060e72ca */ /* 0x000fe200000e0000 */
[----:B------:R-:W-:Y:S01]  /*e8d0*/  VIADD R6, R4, 0x6 ;  /* 0x0000000604067836 */ /* 0x000fe20000000000 */
[----:B------:R-:W-:Y:S01]  /*e8e0*/  R2UR UR15, R7 ;  /* 0x00000000070f72ca */ /* 0x000fe200000e0000 */
[----:B------:R-:W-:-:S03]  /*e8f0*/  IMAD.MOV.U32 R7, RZ, RZ, 0x40000040 ;  /* 0x40000040ff077424 */ /* 0x000fc600078e00ff */
[C---:B------:R-:W-:Y:S02]  /*e900*/  R2UR UR4, R6.reuse ;  /* 0x00000000060472ca */ /* 0x040fe400000e0000 */
[C---:B------:R-:W-:Y:S02]  /*e910*/  R2UR UR5, R7.reuse ;  /* 0x00000000070572ca */ /* 0x040fe400000e0000 */
[C---:B------:R-:W-:Y:S02]  /*e920*/  R2UR UR8, R6.reuse ;  /* 0x00000000060872ca */ /* 0x040fe400000e0000 */
[C---:B------:R-:W-:Y:S02]  /*e930*/  R2UR UR9, R7.reuse ;  /* 0x00000000070972ca */ /* 0x040fe400000e0000 */
[----:B------:R-:W-:Y:S02]  /*e940*/  R2UR UR12, R6 ;  /* 0x00000000060c72ca */ /* 0x000fe400000e0000 */
[----:B------:R-:W-:Y:S01]  /*e950*/  R2UR UR13, R7 ;  /* 0x00000000070d72ca */ /* 0x000fe200000e0000 */
        /* <DEDUP_REMOVED lines=32> */
.L_x_7518:
[----:B------:R-:W2:Y:S01]  /*eb60*/  LDL R12, [R1+0x10] ;  /* 0x00001000010c7983 */ /* 0x000ea20000100800 */
[----:B------:R-:W-:Y:S01]  /*eb70*/  P2R R20, PR, RZ, 0x1 ;  /* 0x00000001ff147803 */ /* 0x000fe20000000000 */
[----:B------:R-:W0:Y:S01]  /*eb80*/  S2R R122, SR_CgaCtaId ;  /* 0x00000000007a7919 */ /* 0x000e220000008800 */
[----:B--2---:R-:W-:-:S04]  /*eb90*/  IMAD.IADD R13, R12, 0x1, R72 ;  /* 0x000000010c0d7824 */ /* 0x004fc800078e0248 */
        /* <DEDUP_REMOVED lines=152> */
[----:B------:R-:W-:Y:S02]  /*f520*/  ISETP.GT.AND P1, PT, R14, 0x79, PT ;  /* 0x000000790e00780c */ /* 0x000fe40003f24270 */
[----:B------:R-:W-:Y:S01]  /*f530*/  P2R R44, PR, RZ, 0x4 ;  /* 0x00000004ff2c7803 */ /* 0x000fe20000000000 */
[----:B------:R-:W1:Y:S01]  /*f540*/  SHFL.BFLY PT, R29, R24, 0x2, 0x1f ;  /* 0x0c401f00181d7f89 */ /* 0x000e6200000e0000 */
[----:B------:R-:W-:Y:S02]  /*f550*/  FSEL R55, R55, -INF , P1 ;  /* 0xff80000037377808 */ /* 0x000fe40000800000 */
[----:B------:R-:W-:Y:S02]  /*f560*/  ISETP.NE.AND P1, PT, R46, RZ, PT ;  /* 0x000000ff2e00720c */ /* 0x000fe40003f25270 */
[----:B------:R-:W-:-:S02]  /*f570*/  P2R R48, PR, RZ, 0x1 ;  /* 0x00000001ff307803 */ /* 0x000fc40000000000 */
[----:B------:R-:W-:Y:S02]  /*f580*/  FSEL R33, R30, -INF , P1 ;  /* 0xff8000001e217808 */ /* 0x000fe40000800000 */
[----:B------:R-:W-:Y:S02]  /*f590*/  ISETP.GT.AND P0, PT, R14, 0x80, PT ;  /* 0x000000800e00780c */ /* 0x000fe40003f04270 */
[----:B------:R-:W-:Y:S02]  /*f5a0*/  FSEL R35, R35, -INF , P4 ;  /* 0xff80000023237808 */ /* 0x000fe40002000000 */
[----:B-1----:R-:W-:-:S05]  /*f5b0*/  FMNMX.FTZ R28, R24, R29, !PT ;  /* 0x0000001d181c7209 */ /* 0x002fca0007810000 */
[----:B------:R-:W1:Y:S02]  /*f5c0*/  SHFL.BFLY PT, R29, R28, 0x1, 0x1f ;  /* 0x0c201f001c1d7f89 */ /* 0x000e6400000e0000 */
[----:B-1----:R-:W-:Y:S02]  /*f5d0*/  FMNMX.FTZ R12, R28, R29, !PT ;  /* 0x0000001d1c0c7209 */ /* 0x002fe40007810000 */
[----:B------:R-:W-:Y:S02]  /*f5e0*/  FMNMX.FTZ R28, R15, R107, !PT ;  /* 0x0000006b0f1c7209 */ /* 0x000fe40007810000 */
[----:B------:R-:W-:Y:S01]  /*f5f0*/  FSETP.NEU.FTZ.AND P2, PT, R12, -INF , PT ;  /* 0xff8000000c00780b */ /* 0x000fe20003f5d000 */
[----:B------:R-:W-:-:S01]  /*f600*/  FFMA.FTZ R177, R2, R12, -8 ;  /* 0xc100000002b17423 */ /* 0x000fc2000001000c */
[----:B------:R-:W-:Y:S02]  /*f610*/  FMNMX.FTZ R28, R21, R28, !PT ;  /* 0x0000001c151c7209 */ /* 0x000fe40007810000 */
[----:B------:R-:W-:-:S02]  /*f620*/  FSEL R29, R26, -INF , P0 ;  /* 0xff8000001a1d7808 */ /* 0x000fc40000000000 */
[----:B------:R-:W-:Y:S02]  /*f630*/  FMNMX.FTZ R30, R111, R28, !PT ;  /* 0x0000001c6f1e7209 */ /* 0x000fe40007810000 */
[----:B------:R-:W-:Y:S02]  /*f640*/  FSEL R177, R177, RZ, P2 ;  /* 0x000000ffb1b17208 */ /* 0x000fe40001000000 */
[----:B------:R-:W-:Y:S02]  /*f650*/  FMNMX.FTZ R30, R73, R30, !PT ;  /* 0x0000001e491e7209 */ /* 0x000fe40007810000 */
[----:B------:R-:W-:Y:S01]  /*f660*/  ISETP.NE.AND P2, PT, R44, RZ, PT ;  /* 0x000000ff2c00720c */ /* 0x000fe20003f45270 */
[C-C-:B------:R-:W-:Y:S01]  /*f670*/  FFMA.FTZ R26, R2.reuse, R121, -R177.reuse ;  /* 0x00000079021a7223 */ /* 0x140fe200000108b1 */
[----:B------:R-:W-:Y:S01]  /*f680*/  FMNMX.FTZ R30, R115, R30, !PT ;  /* 0x0000001e731e7209 */ /* 0x000fe20007810000 */
[--C-:B------:R-:W-:Y:S01]  /*f690*/  FFMA.FTZ R123, R2, R123, -R177.reuse ;  /* 0x0000007b027b7223 */ /* 0x100fe200000108b1 */
[----:B------:R-:W-:Y:S01]  /*f6a0*/  ISETP.NE.AND P0, PT, R48, RZ, PT ;  /* 0x000000ff3000720c */ /* 0x000fe20003f05270 */
[C-C-:B------:R-:W-:Y:S01]  /*f6b0*/  FFMA.FTZ R125, R2.reuse, R125, -R177.reuse ;  /* 0x0000007d027d7223 */ /* 0x140fe200000108b1 */
[----:B------:R-:W-:Y:S01]  /*f6c0*/  FMNMX.FTZ R30, R75, R30, !PT ;  /* 0x0000001e4b1e7209 */ /* 0x000fe20007810000 */
[C-C-:B------:R-:W-:Y:S01]  /*f6d0*/  FFMA.FTZ R14, R2.reuse, R13, -R177.reuse ;  /* 0x0000000d020e7223 */ /* 0x140fe200000108b1 */
[----:B------:R-:W-:Y:S01]  /*f6e0*/  FSEL R27, R27, -INF , P0 ;  /* 0xff8000001b1b7808 */ /* 0x000fe20000000000 */
[C-C-:B------:R-:W-:Y:S01]  /*f6f0*/  FFMA.FTZ R37, R2.reuse, R105, -R177.reuse ;  /* 0x0000006902257223 */ /* 0x140fe200000108b1 */
[----:B------:R-:W-:Y:S01]  /*f700*/  FMNMX.FTZ R32, R119, R30, !PT ;  /* 0x0000001e77207209 */ /* 0x000fe20007810000 */
[C-C-:B------:R-:W-:Y:S01]  /*f710*/  FFMA.FTZ R105, R2.reuse, R127, -R177.reuse ;  /* 0x0000007f02697223 */ /* 0x140fe200000108b1 */
[----:B------:R-:W-:Y:S01]  /*f720*/  FSEL R121, R31, -INF , P2 ;  /* 0xff8000001f797808 */ /* 0x000fe20001000000 */
[----:B------:R1:W-:Y:S01]  /*f730*/  MUFU.EX2 R30, R123 ;  /* 0x0000007b001e7308 */ /* 0x0003e20000000800 */
[----:B------:R-:W-:Y:S01]  /*f740*/  FMNMX.FTZ R32, R77, R32, !PT ;  /* 0x000000204d207209 */ /* 0x000fe20007810000 */
[C-C-:B------:R-:W-:Y:S01]  /*f750*/  FFMA.FTZ R13, R2.reuse, R93, -R177.reuse ;  /* 0x0000005d020d7223 */ /* 0x140fe200000108b1 */
[----:B------:R-:W-:Y:S01]  /*f760*/  FSEL R127, R39, -INF , P6 ;  /* 0xff800000277f7808 */ /* 0x000fe20003000000 */
[C-C-:B------:R-:W-:Y:S01]  /*f770*/  FFMA.FTZ R24, R2.reuse, R85, -R177.reuse ;  /* 0x0000005502187223 */ /* 0x140fe200000108b1 */
[----:B------:R-:W-:Y:S01]  /*f780*/  FMNMX.FTZ R32, R91, R32, !PT ;  /* 0x000000205b207209 */ /* 0x000fe20007810000 */
[--C-:B------:R-:W-:Y:S01]  /*f790*/  FFMA.FTZ R85, R2, R113, -R177.reuse ;  /* 0x0000007102557223 */ /* 0x100fe200000108b1 */
[----:B------:R-:W-:Y:S01]  /*f7a0*/  ISETP.NE.AND P0, PT, R20, RZ, PT ;  /* 0x000000ff1400720c */ /* 0x000fe20003f05270 */
[--C-:B------:R-:W-:Y:S01]  /*f7b0*/  FFMA.FTZ R20, R2, R83, -R177.reuse ;  /* 0x0000005302147223 */ /* 0x100fe200000108b1 */
[----:B------:R-:W-:Y:S01]  /*f7c0*/  FMNMX.FTZ R32, R79, R32, !PT ;  /* 0x000000204f207209 */ /* 0x000fe20007810000 */
[----:B------:R-:W-:Y:S01]  /*f7d0*/  MUFU.EX2 R14, R14 ;  /* 0x0000000e000e7308 */ /* 0x000fe20000000800 */
[----:B-1----:R-:W-:Y:S01]  /*f7e0*/  FSEL R123, R34, -INF , P3 ;  /* 0xff800000227b7808 */ /* 0x002fe20001800000 */
[C-C-:B------:R-:W-:Y:S01]  /*f7f0*/  FFMA.FTZ R83, R2.reuse, R109, -R177.reuse ;  /* 0x0000006d02537223 */ /* 0x140fe200000108b1 */
[----:B------:R-:W-:Y:S01]  /*f800*/  FMNMX.FTZ R36, R95, R32, !PT ;  /* 0x000000205f247209 */ /* 0x000fe20007810000 */
[C-C-:B------:R-:W-:Y:S01]  /*f810*/  FFMA.FTZ R89, R2.reuse, R117, -R177.reuse ;  /* 0x0000007502597223 */ /* 0x140fe200000108b1 */
[----:B------:R-:W-:-:S01]  /*f820*/  FFMA.FTZ R129, R2, R129, -R177 ;  /* 0x0000008102817223 */ /* 0x000fc200000108b1 */
[C-C-:B------:R-:W-:Y:S01]  /*f830*/  FFMA.FTZ R109, R2.reuse, R131, -R177.reuse ;  /* 0x00000083026d7223 */ /* 0x140fe200000108b1 */
[----:B------:R-:W-:Y:S01]  /*f840*/  FMNMX.FTZ R36, R81, R36, !PT ;  /* 0x0000002451247209 */ /* 0x000fe20007810000 */
[----:B------:R1:W-:Y:S01]  /*f850*/  MUFU.EX2 R32, R125 ;  /* 0x0000007d00207308 */ /* 0x0003e20000000800 */
        /* <DEDUP_REMOVED lines=31> */
[----:B------:R-:W1:Y:S01]  /*fa50*/  MUFU.EX2 R83, R83 ;  /* 0x0000005300537308 */ /* 0x000e620000000800 */
[----:B------:R-:W-:-:S02]  /*fa60*/  FFMA.FTZ R42, R2, R42, -R177 ;  /* 0x0000002a022a7223 */ /* 0x000fc400000108b1 */
[----:B------:R-:W-:-:S04]  /*fa70*/  FMNMX.FTZ R46, R67, R46, !PT ;  /* 0x0000002e432e7209 */ /* 0x000fc80007810000 */
[----:B------:R-:W-:Y:S01]  /*fa80*/  FMNMX.FTZ R46, R41, R46, !PT ;  /* 0x0000002e292e7209 */ /* 0x000fe20007810000 */
[----:B------:R-:W-:Y:S03]  /*fa90*/  MUFU.EX2 R24, R24 ;  /* 0x0000001800187308 */ /* 0x000fe60000000800 */
[----:B------:R-:W-:-:S04]  /*faa0*/  FMNMX.FTZ R48, R71, R46, !PT ;  /* 0x0000002e47307209 */ /* 0x000fc80007810000 */
[----:B------:R-:W-:Y:S01]  /*fab0*/  FMNMX.FTZ R48, R45, R48, !PT ;  /* 0x000000302d307209 */ /* 0x000fe20007810000 */
[----:B------:R-:W-:Y:S01]  /*fac0*/  MUFU.EX2 R85, R85 ;  /* 0x0000005500557308 */ /* 0x000fe20000000800 */
[----:B-1----:R-:W-:Y:S02]  /*fad0*/  F2FP.SATFINITE.E4M3.F32.PACK_AB_MERGE_C R172, R83, R20, RZ ;  /* 0x0000001453ac723e */ /* 0x002fe400048070ff */
[----:B------:R-:W-:Y:S02]  /*fae0*/  FMNMX.FTZ R48, R43, R48, !PT ;  /* 0x000000302b307209 */ /* 0x000fe40007810000 */
[----:B------:R-:W-:Y:S02]  /*faf0*/  F2FP.SATFINITE.E4M3.F32.PACK_AB_MERGE_C R172, R37, R14, R172 ;  /* 0x0000000e25ac723e */ /* 0x000fe400048070ac */
[----:B------:R-:W-:Y:S01]  /*fb00*/  FMNMX.FTZ R48, R49, R48, !PT ;  /* 0x0000003031307209 */ /* 0x000fe20007810000 */
[----:B------:R-:W-:Y:S03]  /*fb10*/  MUFU.EX2 R26, R26 ;  /* 0x0000001a001a7308 */ /* 0x000fe60000000800 */
[----:B------:R-:W-:-:S04]  /*fb20*/  FMNMX.FTZ R50, R47, R48, !PT ;  /* 0x000000302f327209 */ /* 0x000fc80007810000 */
[----:B------:R-:W-:Y:S01]  /*fb30*/  FMNMX.FTZ R50, R53, R50, !PT ;  /* 0x0000003235327209 */ /* 0x000fe20007810000 */
[----:B------:R-:W1:Y:S03]  /*fb40*/  MUFU.EX2 R89, R89 ;  /* 0x0000005900597308 */ /* 0x000e660000000800 */
[----:B------:R-:W-:-:S04]  /*fb50*/  FMNMX.FTZ R50, R51, R50, !PT ;  /* 0x0000003233327209 */ /* 0x000fc80007810000 */
[----:B------:R-:W-:Y:S01]  /*fb60*/  FMNMX.FTZ R50, R25, R50, !PT ;  /* 0x0000003219327209 */ /* 0x000fe20007810000 */
[----:B------:R2:W-:Y:S03]  /*fb70*/  MUFU.EX2 R28, R129 ;  /* 0x00000081001c7308 */ /* 0x0005e60000000800 */
[----:B------:R-:W-:-:S04]  /*fb80*/  FMNMX.FTZ R52, R55, R50, !PT ;  /* 0x0000003237347209 */ /* 0x000fc80007810000 */
[----:B------:R-:W-:Y:S01]  /*fb90*/  FMNMX.FTZ R52, R29, R52, !PT ;  /* 0x000000341d347209 */ /* 0x000fe20007810000 */
[----:B------:R-:W-:Y:S01]  /*fba0*/  MUFU.EX2 R105, R105 ;  /* 0x0000006900697308 */ /* 0x000fe20000000800 */
[----:B-1----:R-:W-:Y:S01]  /*fbb0*/  F2FP.SATFINITE.E4M3.F32.PACK_AB_MERGE_C R174, R89, R26, RZ ;  /* 0x0000001a59ae723e */ /* 0x002fe200048070ff */
[----:B--2---:R-:W-:Y:S01]  /*fbc0*/  FFMA.FTZ R129, R2, R155, -R177 ;  /* 0x0000009b02817223 */ /* 0x004fe200000108b1 */
[----:B------:R-:W-:Y:S02]  /*fbd0*/  FMNMX.FTZ R52, R27, R52, !PT ;  /* 0x000000341b347209 */ /* 0x000fe40007810000 */
[----:B------:R-:W-:Y:S02]  /*fbe0*/  F2FP.SATFINITE.E4M3.F32.PACK_AB_MERGE_C R174, R85, R24, R174 ;  /* 0x0000001855ae723e */ /* 0x000fe400048070ae */
[----:B------:R-:W-:Y:S01]  /*fbf0*/  FMNMX.FTZ R52, R33, R52, !PT ;  /* 0x0000003421347209 */ /* 0x000fe20007810000 */
[----:B------:R-:W1:Y:S03]  /*fc00*/  MUFU.EX2 R109, R109 ;  /* 0x0000006d006d7308 */ /* 0x000e660000000800 */
[----:B------:R-:W-:-:S04]  /*fc10*/  FMNMX.FTZ R52, R121, R52, !PT ;  /* 0x0000003479347209 */ /* 0x000fc80007810000 */
[----:B------:R-:W-:Y:S01]  /*fc20*/  FMNMX.FTZ R52, R123, R52, !PT ;  /* 0x000000347b347209 */ /* 0x000fe20007810000 */
[----:B------:R-:W-:Y:S03]  /*fc30*/  MUFU.EX2 R97, R97 ;  /* 0x0000006100617308 */ /* 0x000fe60000000800 */
[----:B------:R-:W-:-:S04]  /*fc40*/  FMNMX.FTZ R52, R35, R52, !PT ;  /* 0x0000003423347209 */ /* 0x000fc80007810000 */
[----:B------:R-:W-:Y:S01]  /*fc50*/  FMNMX.FTZ R52, R125, R52, !PT ;  /* 0x000000347d347209 */ /* 0x000fe20007810000 */
[----:B------:R-:W2:Y:S01]  /*fc60*/  MUFU.EX2 R93, R93 ;  /* 0x0000005d005d7308 */ /* 0x000ea20000000800 */
[----:B-1----:R-:W-:Y:S02]  /*fc70*/  F2FP.SATFINITE.E4M3.F32.PACK_AB_MERGE_C R176, R109, R30, RZ ;  /* 0x0000001e6db0723e */ /* 0x002fe400048070ff */
[----:B------:R-:W-:Y:S01]  /*fc80*/  FMNMX.FTZ R13, R127, R52, !PT ;  /* 0x000000347f0d7209 */ /* 0x000fe20007810000 */
[----:B------:R-:W-:-:S01]  /*fc90*/  FFMA.FTZ R52, R2, R157, -R177 ;  /* 0x0000009d02347223 */ /* 0x000fc200000108b1 */
[----:B------:R-:W-:-:S03]  /*fca0*/  F2FP.SATFINITE.E4M3.F32.PACK_AB_MERGE_C R176, R105, R28, R176 ;  /* 0x0000001c69b0723e */ /* 0x000fc600048070b0 */
[----:B------:R-:W1:Y:S01]  /*fcb0*/  SHFL.BFLY PT, R56, R13, 0x2, 0x1f ;  /* 0x0c401f000d387f89 */ /* 0x000e6200000e0000 */
[----:B------:R3:W-:Y:S08]  /*fcc0*/  MUFU.EX2 R44, R133 ;  /* 0x00000085002c7308 */ /* 0x0007f00000000800 */
[----:B------:R-:W-:Y:S01]  /*fcd0*/  MUFU.EX2 R101, R101 ;  /* 0x0000006500657308 */ /* 0x000fe20000000800 */
[----:B--2---:R-:W-:Y:S01]  /*fce0*/  F2FP.SATFINITE.E4M3.F32.PACK_AB_MERGE_C R178, R93, R36, RZ ;  /* 0x000000245db2723e */ /* 0x004fe200048070ff */
[----:B---3--:R-:W-:-:S03]  /*fcf0*/  FFMA.FTZ R133, R2, R163, -R177 ;  /* 0x000000a302857223 */ /* 0x008fc600000108b1 */
[----:B------:R-:W-:-:S03]  /*fd00*/  F2FP.SATFINITE.E4M3.F32.PACK_AB_MERGE_C R178, R97, R32, R178 ;  /* 0x0000002061b2723e */ /* 0x000fc600048070b2 */
[----:B------:R2:W-:Y:S01]  /*fd10*/  MUFU.EX2 R46, R137 ;  /* 0x00000089002e7308 */ /* 0x0005e20000000800 */
[----:B-1----:R-:W-:-:S07]  /*fd20*/  FMNMX.FTZ R60, R13, R56, !PT ;  /* 0x000000380d3c7209 */ /* 0x002fce0007810000 */
[----:B------:R-:W1:Y:S01]  /*fd30*/  MUFU.EX2 R113, R113 ;  /* 0x0000007100717308 */ /* 0x000e620000000800 */
[----:B--2---:R-:W-:-:S01]  /*fd40*/  FFMA.FTZ R137, R2, R175, -R177 ;  /* 0x000000af02897223 */ /* 0x004fc200000108b1 */
[C-C-:B------:R-:W-:Y:S01]  /*fd50*/  FFMA.FTZ R56, R2.reuse, R165, -R177.reuse ;  /* 0x000000a502387223 */ /* 0x140fe200000108b1 */
[----:B------:R-:W2:Y:S05]  /*fd60*/  SHFL.BFLY PT, R13, R60, 0x1, 0x1f ;  /* 0x0c201f003c0d7f89 */ /* 0x000eaa00000e0000 */
[----:B------:R3:W-:Y:S08]  /*fd70*/  MUFU.EX2 R48, R141 ;  /* 0x0000008d00307308 */ /* 0x0007f00000000800 */
[----:B------:R-:W-:Y:S01]  /*fd80*/  MUFU.EX2 R117, R117 ;  /* 0x0000007500757308 */ /* 0x000fe20000000800 */
[----:B-1----:R-:W-:Y:S01]  /*fd90*/  F2FP.SATFINITE.E4M3.F32.PACK_AB_MERGE_C R180, R113, R46, RZ ;  /* 0x0000002e71b4723e */ /* 0x002fe200048070ff */
[----:B---3--:R-:W-:-:S03]  /*fda0*/  FFMA.FTZ R141, R2, R169, -R177 ;  /* 0x000000a9028d7223 */ /* 0x008fc600000108b1 */
[----:B------:R-:W-:-:S03]  /*fdb0*/  F2FP.SATFINITE.E4M3.F32.PACK_AB_MERGE_C R180, R101, R44, R180 ;  /* 0x0000002c65b4723e */ /* 0x000fc600048070b4 */
[----:B------:R-:W-:Y:S01]  /*fdc0*/  MUFU.EX2 R50, R145 ;  /* 0x0000009100327308 */ /* 0x000fe20000000800 */
[----:B--2---:R-:W-:-:S04]  /*fdd0*/  FMNMX.FTZ R13, R60, R13, !PT ;  /* 0x0000000d3c0d7209 */ /* 0x004fc80007810000 */
[----:B------:R-:W-:Y:S01]  /*fde0*/  FSETP.NEU.FTZ.AND P1, PT, R13, -INF , PT ;  /* 0xff8000000d00780b */ /* 0x000fe20003f3d000 */
[----:B------:R-:W-:-:S02]  /*fdf0*/  FFMA.FTZ R64, R2, R13, -8 ;  /* 0xc100000002407423 */ /* 0x000fc4000001000d */
[----:B------:R-:W-:Y:S03]  /*fe00*/  MUFU.EX2 R31, R147 ;  /* 0x00000093001f7308 */ /* 0x000fe60000000800 */
[----:B------:R-:W-:Y:S02]  /*fe10*/  FSEL R64, R64, RZ, P1 ;  /* 0x000000ff40407208 */ /* 0x000fe40000800000 */
[----:B------:R-:W-:-:S03]  /*fe20*/  ISETP.GE.AND P1, PT, R72, 0xa1, PT ;  /* 0x000000a14800780c */ /* 0x000fc60003f26270 */
        /* <DEDUP_REMOVED lines=16> */
[----:B------:R-:W1:Y:S01]  /*ff30*/  MUFU.EX2 R60, R60 ;  /* 0x0000003c003c7308 */ /* 0x000e620000000800 */
[----:B------:R-:W-:-:S01]  /*ff40*/  FFMA.FTZ R66, R2, R77, -R64 ;  /* 0x0000004d02427223 */ /* 0x000fc20000010840 */
[----:B------:R-:W-:Y:S01]  /*ff50*/  FADD.FTZ R88, R20, R63 ;  /* 0x0000003f14587221 */ /* 0x000fe20000010000 */
[----:B------:R-:W-:-:S01]  /*ff60*/  FFMA.FTZ R73, R2, R91, -R64 ;  /* 0x0000005b02497223 */ /* 0x000fc20000010840 */
[C-C-:B------:R-:W-:Y:S01]  /*ff70*/  FFMA.FTZ R63, R2.reuse, R45, -R64.reuse ;  /* 0x0000002d023f7223 */ /* 0x140fe20000010840 */
[----:B------:R-:W-:Y:S01]  /*ff80*/  IADD3 R45, R3, 0x22840, RZ ;  /* 0x00022840032d7810 */ /* 0x000fe20007ffe0ff */
[C-C-:B------:R-:W-:Y:S01]  /*ff90*/  FFMA.FTZ R77, R2.reuse, R95, -R64.reuse ;  /* 0x0000005f024d7223 */ /* 0x140fe20000010840 */
[----:B------:R-:W-:-:S01]  /*ffa0*/  FFMA.FTZ R70, R2, R81, -R64 ;  /* 0x0000005102467223 */ /* 0x000fc20000010840 */
[----:B------:R-:W2:Y:S01]  /*ffb0*/  MUFU.EX2 R68, R68 ;  /* 0x0000004400447308 */ /* 0x000ea20000000800 */
[----:B0-----:R-:W-:Y:S01]  /*ffc0*/  PRMT R45, R122, 0x654, R45 ;  /* 0x000006547a2d7816 */ /* 0x001fe2000000002d */
[C-C-:B------:R-:W-:Y:S01]  /*ffd0*/  FFMA.FTZ R75, R2.reuse, R99, -R64.reuse ;  /* 0x00000063024b7223 */ /* 0x140fe20000010840 */
[----:B------:R-:W-:-:S01]  /*ffe0*/  FFMA.FTZ R82, R2, R103, -R64 ;  /* 0x0000006702527223 */ /* 0x000fc20000010840 */
[C-C-:B------:R-:W-:Y:S01]  /*fff0*/  FFMA.FTZ R78, R2.reuse, R59, -R64.reuse ;  /* 0x0000003b024e7223 */ /* 0x140fe20000010840 */
[----:B------:R0:W-:Y:S01]  /*10000*/  SYNCS.ARRIVE.TRANS64.RED.A1T0 RZ, [R45+URZ], RZ ;  /* 0x000000ff2dff79a7 */ /* 0x0001e2000810043f */
[----:B------:R-:W-:-:S01]  /*10010*/  FFMA.FTZ R47, R2, R47, -R64 ;  /* 0x0000002f022f7223 */ /* 0x000fc20000010840 */
[----:B------:R-:W-:Y:S01]  /*10020*/  FFMA.FTZ R59, R2, R69, -R64 ;  /* 0x00000045023b7223 */ /* 0x000fe20000010840 */
[----:B------:R-:W3:Y:S01]  /*10030*/  MUFU.EX2 R107, R107 ;  /* 0x0000006b006b7308 */ /* 0x000ee20000000800 */
[----:B-1----:R-:W-:-:S01]  /*10040*/  FADD.FTZ R65, R15, R60 ;  /* 0x0000003c0f417221 */ /* 0x002fc20000010000 */
[C-C-:B------:R-:W-:Y:S01]  /*10050*/  FFMA.FTZ R80, R2.reuse, R67, -R64.reuse ;  /* 0x0000004302507223 */ /* 0x140fe20000010840 */
[----:B------:R-:W-:-:S01]  /*10060*/  FFMA.FTZ R41, R2, R41, -R64 ;  /* 0x0000002902297223 */ /* 0x000fc20000010840 */
[C-C-:B------:R-:W-:Y:S01]  /*10070*/  FFMA.FTZ R86, R2.reuse, R71, -R64.reuse ;  /* 0x0000004702567223 */ /* 0x140fe20000010840 */
[----:B------:R-:W-:-:S01]  /*10080*/  FFMA.FTZ R49, R2, R49, -R64 ;  /* 0x0000003102317223 */ /* 0x000fc20000010840 */
[C-C-:B------:R-:W-:Y:S01]  /*10090*/  FFMA.FTZ R53, R2.reuse, R53, -R64.reuse ;  /* 0x0000003502357223 */ /* 0x140fe20000010840 */
[----:B------:R-:W-:-:S01]  /*100a0*/  FFMA.FTZ R27, R2, R27, -R64 ;  /* 0x0000001b021b7223 */ /* 0x000fc20000010840 */
[----:B------:R-:W1:Y:S01]  /*100b0*/  MUFU.EX2 R21, R21 ;  /* 0x0000001500157308 */ /* 0x000e620000000800 */
[----:B--2---:R-:W-:-:S01]  /*100c0*/  FADD.FTZ R72, R68, R65 ;  /* 0x0000004144487221 */ /* 0x004fc20000010000 */
[----:B------:R-:W-:Y:S01]  /*100d0*/  FADD.FTZ R65, R83, R88 ;  /* 0x0000005853417221 */ /* 0x000fe20000010000 */
[----:B------:R-:W-:Y:S01]  /*100e0*/  F2FP.SATFINITE.E4M3.F32.PACK_AB_MERGE_C R182, R31, R50, RZ ;  /* 0x000000321fb6723e */ /* 0x000fe200048070ff */
        /* <DEDUP_REMOVED lines=8> */
[----:B------:R-:W-:Y:S01]  /*10170*/  F2FP.SATFINITE.E4M3.F32.PACK_AB_MERGE_C R68, R107, R68, RZ ;  /* 0x000000446b44723e */ /* 0x000fe200048070ff */
[----:B------:R-:W-:-:S01]  /*10180*/  FFMA.FTZ R35, R2, R35, -R64 ;  /* 0x0000002302237223 */ /* 0x000fc20000010840 */
[----:B------:R-:W-:Y:S01]  /*10190*/  FFMA.FTZ R125, R2, R125, -R64 ;  /* 0x0000007d027d7223 */ /* 0x000fe20000010840 */
[----:B------:R-:W-:Y:S01]  /*101a0*/  F2FP.SATFINITE.E4M3.F32.PACK_AB_MERGE_C R182, R117, R48, R182 ;  /* 0x0000003075b6723e */ /* 0x000fe200048070b6 */
[----:B------:R-:W3:Y:S01]  /*101b0*/  MUFU.EX2 R74, R74 ;  /* 0x0000004a004a7308 */ /* 0x000ee20000000800 */
[----:B-1----:R-:W-:-:S01]  /*101c0*/  FADD.FTZ R65, R21, R72 ;  /* 0x0000004815417221 */ /* 0x002fc20000010000 */
[----:B------:R-:W-:Y:S01]  /*101d0*/  FFMA.FTZ R72, R2, R43, -R64 ;  /* 0x0000002b02487223 */ /* 0x000fe20000010840 */
[----:B------:R-:W-:-:S01]  /*101e0*/  FADD.FTZ R43, R85, R88 ;  /* 0x00000058552b7221 */ /* 0x000fc20000010000 */
[----:B------:R-:W-:Y:S01]  /*101f0*/  F2FP.SATFINITE.E4M3.F32.PACK_AB_MERGE_C R173, R60, R15, R68 ;  /* 0x0000000f3cad723e */ /* 0x000fe20004807044 */
[----:B------:R-:W-:Y:S01]  /*10200*/  IMAD.MOV.U32 R85, RZ, RZ, R87 ;  /* 0x000000ffff557224 */ /* 0x000fe200078e0057 */
[----:B------:R-:W-:Y:S01]  /*10210*/  MOV R67, R87 ;  /* 0x0000005700437202 */ /* 0x000fe20000000f00 */
[----:B------:R-:W-:-:S01]  /*10220*/  FADD.FTZ R88, R26, R43 ;  /* 0x0000002b1a587221 */ /* 0x000fc20000010000 */
[----:B------:R-:W0:Y:S01]  /*10230*/  MUFU.EX2 R111, R111 ;  /* 0x0000006f006f7308 */ /* 0x000e220000000800 */
[----:B--2---:R-:W-:-:S01]  /*10240*/  FADD.FTZ R65, R62, R65 ;  /* 0x000000413e417221 */ /* 0x004fc20000010000 */
[----:B------:R-:W-:-:S02]  /*10250*/  IMAD.MOV.U32 R83, RZ, RZ, R87 ;  /* 0x000000ffff537224 */ /* 0x000fc400078e0057 */
[----:B------:R-:W-:-:S01]  /*10260*/  FADD.FTZ R43, R89, R88 ;  /* 0x00000058592b7221 */ /* 0x000fc20000010000 */
[----:B------:R-:W-:Y:S01]  /*10270*/  FFMA.FTZ R88, R2, R51, -R64 ;  /* 0x0000003302587223 */ /* 0x000fe20000010840 */
[--C-:B------:R-:W-:Y:S02]  /*10280*/  IMAD.MOV.U32 R81, RZ, RZ, R87.reuse ;  /* 0x000000ffff517224 */ /* 0x100fe400078e0057 */
[----:B------:R-:W-:Y:S01]  /*10290*/  IMAD.MOV.U32 R71, RZ, RZ, R87 ;  /* 0x000000ffff477224 */ /* 0x000fe200078e0057 */
[----:B------:R-:W1:Y:S01]  /*102a0*/  MUFU.EX2 R66, R66 ;  /* 0x0000004200427308 */ /* 0x000e620000000800 */
[----:B---3--:R-:W-:-:S01]  /*102b0*/  FADD.FTZ R90, R74, R65 ;  /* 0x000000414a5a7221 */ /* 0x008fc20000010000 */
[--C-:B------:R-:W-:Y:S02]  /*102c0*/  IMAD.MOV.U32 R69, RZ, RZ, R87.reuse ;  /* 0x000000ffff457224 */ /* 0x100fe400078e0057 */
[--C-:B------:R-:W-:Y:S02]  /*102d0*/  IMAD.MOV.U32 R68, RZ, RZ, R87.reuse ;  /* 0x000000ffff447224 */ /* 0x100fe400078e0057 */
[----:B------:R-:W-:-:S02]  /*102e0*/  IMAD.MOV.U32 R65, RZ, RZ, R87 ;  /* 0x000000ffff417224 */ /* 0x000fc400078e0057 */
[----:B------:R-:W2:Y:S01]  /*102f0*/  MUFU.EX2 R73, R73 ;  /* 0x0000004900497308 */ /* 0x000ea20000000800 */
[----:B0-----:R-:W-:-:S01]  /*10300*/  FADD.FTZ R45, R111, R90 ;  /* 0x0000005a6f2d7221 */ /* 0x001fc20000010000 */
[----:B------:R-:W-:Y:S01]  /*10310*/  FADD.FTZ R90, R28, R43 ;  /* 0x0000002b1c5a7221 */ /* 0x000fe20000010000 */
[----:B------:R-:W-:-:S01]  /*10320*/  FFMA.FTZ R43, R2, R25, -R64 ;  /* 0x00000019022b7223 */ /* 0x000fc20000010840 */
[----:B------:R-:W-:Y:S01]  /*10330*/  FFMA.FTZ R64, R2, R127, -R64 ;  /* 0x0000007f02407223 */ /* 0x000fe20000010840 */
[----:B------:R-:W-:Y:S01]  /*10340*/  F2FP.SATFINITE.E4M3.F32.PACK_AB_MERGE_C R74, R111, R74, RZ ;  /* 0x0000004a6f4a723e */ /* 0x000fe200048070ff */
[----:B------:R-:W-:Y:S01]  /*10350*/  FADD.FTZ R25, R105, R90 ;  /* 0x0000005a69197221 */ /* 0x000fe20000010000 */
[----:B------:R-:W-:Y:S01]  /*10360*/  IMAD.MOV.U32 R60, RZ, RZ, R87 ;  /* 0x000000ffff3c7224 */ /* 0x000fe200078e0057 */
[----:B------:R-:W0:Y:S01]  /*10370*/  MUFU.EX2 R76, R76 ;  /* 0x0000004c004c7308 */ /* 0x000e220000000800 */
[----:B-1----:R-:W-:-:S01]  /*10380*/  FADD.FTZ R92, R66, R45 ;  /* 0x0000002d425c7221 */ /* 0x002fc20000010000 */
[----:B------:R-:W-:Y:S01]  /*10390*/  F2FP.SATFINITE.E4M3.F32.PACK_AB_MERGE_C R175, R62, R21, R74 ;  /* 0x000000153eaf723e */ /* 0x000fe2000480704a */
[----:B------:R-:W-:Y:S01]  /*103a0*/  IMAD.MOV.U32 R74, RZ, RZ, R87 ;  /* 0x000000ffff4a7224 */ /* 0x000fe200078e0057 */
[----:B------:R-:W-:-:S04]  /*103b0*/  MOV R62, R87 ;  /* 0x00000057003e7202 */ /* 0x000fc80000000f00 */
[----:B------:R-:W1:Y:S01]  /*103c0*/  MUFU.EX2 R77, R77 ;  /* 0x0000004d004d7308 */ /* 0x000e620000000800 */
[----:B--2---:R-:W-:-:S01]  /*103d0*/  FADD.FTZ R45, R73, R92 ;  /* 0x0000005c492d7221 */ /* 0x004fc20000010000 */
[----:B------:R-:W-:-:S06]  /*103e0*/  FADD.FTZ R92, R30, R25 ;  /* 0x000000191e5c7221 */ /* 0x000fcc0000010000 */
[----:B------:R-:W2:Y:S01]  /*103f0*/  MUFU.EX2 R70, R70 ;  /* 0x0000004600467308 */ /* 0x000ea20000000800 */
[----:B0-----:R-:W-:-:S01]  /*10400*/  FADD.FTZ R94, R76, R45 ;  /* 0x0000002d4c5e7221 */ /* 0x001fc20000010000 */
[----:B------:R-:W-:-:S04]  /*10410*/  FADD.FTZ R45, R109, R92 ;  /* 0x0000005c6d2d7221 */ /* 0x000fc80000010000 */
[----:B------:R-:W-:Y:S01]  /*10420*/  FADD.FTZ R92, R32, R45 ;  /* 0x0000002d205c7221 */ /* 0x000fe20000010000 */
[----:B------:R-:W-:Y:S01]  /*10430*/  MOV R32, R87 ;  /* 0x0000005700207202 */ /* 0x000fe20000000f00 */
[----:B------:R-:W0:Y:S01]  /*10440*/  MUFU.EX2 R75, R75 ;  /* 0x0000004b004b7308 */ /* 0x000e220000000800 */
[----:B-1----:R-:W-:-:S01]  /*10450*/  FADD.FTZ R51, R77, R94 ;  /* 0x0000005e4d337221 */ /* 0x002fc20000010000 */
[----:B------:R-:W-:Y:S01]  /*10460*/  FADD.FTZ R45, R97, R92 ;  /* 0x0000005c612d7221 */ /* 0x000fe20000010000 */
[----:B------:R-:W-:Y:S02]  /*10470*/  F2FP.SATFINITE.E4M3.F32.PACK_AB_MERGE_C R76, R77, R76, RZ ;  /* 0x0000004c4d4c723e */ /* 0x000fe400048070ff */
[----:B------:R-:W-:Y:S01]  /*10480*/  MOV R77, R87 ;  /* 0x00000057004d7202 */ /* 0x000fe20000000f00 */
[----:B------:R-:W-:-:S01]  /*10490*/  FADD.FTZ R92, R36, R45 ;  /* 0x0000002d245c7221 */ /* 0x000fc20000010000 */
        /* <DEDUP_REMOVED lines=12> */
[----:B--2---:R-:W-:-:S01]  /*10560*/  FADD.FTZ R20, R82, R45 ;  /* 0x0000002d52147221 */ /* 0x004fc20000010000 */
[----:B------:R-:W-:Y:S02]  /*10570*/  F2FP.SATFINITE.E4M3.F32.PACK_AB_MERGE_C R79, R82, R79, RZ ;  /* 0x0000004f524f723e */ /* 0x000fe400048070ff */
[----:B------:R-:W-:Y:S02]  /*10580*/  MOV R82, R87 ;  /* 0x0000005700527202 */ /* 0x000fe40000000f00 */
[----:B------:R-:W-:Y:S01]  /*10590*/  F2FP.SATFINITE.E4M3.F32.PACK_AB_MERGE_C R179, R75, R70, R79 ;  /* 0x000000464bb3723e */ /* 0x000fe2000480704f */
[----:B------:R-:W-:Y:S01]  /*105a0*/  IMAD.MOV.U32 R79, RZ, RZ, R87 ;  /* 0x000000ffff4f7224 */ /* 0x000fe200078e0057 */
[----:B------:R-:W2:Y:S01]  /*105b0*/  MUFU.EX2 R61, R61 ;  /* 0x0000003d003d7308 */ /* 0x000ea20000000800 */
[----:B0-----:R-:W-:-:S01]  /*105c0*/  FADD.FTZ R45, R57, R20 ;  /* 0x00000014392d7221 */ /* 0x001fc20000010000 */
[----:B------:R-:W-:-:S02]  /*105d0*/  IMAD.MOV.U32 R75, RZ, RZ, R87 ;  /* 0x000000ffff4b7224 */ /* 0x000fc400078e0057 */
[----:B------:R-:W-:-:S04]  /*105e0*/  IMAD.MOV.U32 R70, RZ, RZ, R87 ;  /* 0x000000ffff467224 */ /* 0x000fc800078e0057 */
[----:B------:R0:W-:Y:S01]  /*105f0*/  MUFU.EX2 R90, R47 ;  /* 0x0000002f005a7308 */ /* 0x0001e20000000800 */
[----:B-1----:R-:W-:-:S07]  /*10600*/  FADD.FTZ R26, R78, R45 ;  /* 0x0000002d4e1a7221 */ /* 0x002fce0000010000 */
[----:B------:R-:W1:Y:S01]  /*10610*/  MUFU.EX2 R84, R84 ;  /* 0x0000005400547308 */ /* 0x000e620000000800 */
[----:B0-----:R-:W-:-:S01]  /*10620*/  FADD.FTZ R47, R93, R92 ;  /* 0x0000005c5d2f7221 */ /* 0x001fc20000010000 */
[----:B--2---:R-:W-:-:S03]  /*10630*/  FADD.FTZ R45, R61, R26 ;  /* 0x0000001a3d2d7221 */ /* 0x004fc60000010000 */
[----:B------:R-:W-:Y:S01]  /*10640*/  FADD.FTZ R92, R44, R47 ;  /* 0x0000002f2c5c7221 */ /* 0x000fe20000010000 */
[----:B------:R-:W-:Y:S02]  /*10650*/  IMAD.MOV.U32 R44, RZ, RZ, R87 ;  /* 0x000000ffff2c7224 */ /* 0x000fe400078e0057 */
[----:B------:R-:W0:Y:S01]  /*10660*/  MUFU.EX2 R59, R59 ;  /* 0x0000003b003b7308 */ /* 0x000e220000000800 */
[----:B------:R-:W-:-:S04]  /*10670*/  FADD.FTZ R47, R101, R92 ;  /* 0x0000005c652f7221 */ /* 0x000fc80000010000 */
[----:B------:R-:W-:Y:S01]  /*10680*/  FADD.FTZ R30, R46, R47 ;  /* 0x0000002f2e1e7221 */ /* 0x000fe20000010000 */
[----:B------:R-:W-:Y:S02]  /*10690*/  IMAD.MOV.U32 R46, RZ, RZ, R87 ;  /* 0x000000ffff2e7224 */ /* 0x000fe400078e0057 */
[----:B------:R-:W2:Y:S01]  /*106a0*/  MUFU.EX2 R80, R80 ;  /* 0x0000005000507308 */ /* 0x000ea20000000800 */
[----:B------:R-:W-:-:S01]  /*106b0*/  FADD.FTZ R113, R113, R30 ;  /* 0x0000001e71717221 */ /* 0x000fc20000010000 */
[C---:B-1----:R-:W-:Y:S01]  /*106c0*/  FADD.FTZ R26, R84.reuse, R45 ;  /* 0x0000002d541a7221 */ /* 0x042fe20000010000 */
[----:B------:R-:W-:Y:S01]  /*106d0*/  F2FP.SATFINITE.E4M3.F32.PACK_AB_MERGE_C R61, R84, R61, RZ ;  /* 0x0000003d543d723e */ /* 0x000fe200048070ff */
[----:B------:R-:W-:Y:S02]  /*106e0*/  IMAD.MOV.U32 R84, RZ, RZ, R87 ;  /* 0x000000ffff547224 */ /* 0x000fe400078e0057 */
[----:B------:R-:W-:-:S01]  /*106f0*/  FADD.FTZ R30, R48, R113 ;  /* 0x00000071301e7221 */ /* 0x000fc20000010000 */
[----:B------:R-:W-:Y:S01]  /*10700*/  IMAD.MOV.U32 R48, RZ, RZ, R87 ;  /* 0x000000ffff307224 */ /* 0x000fe200078e0057 */
[----:B------:R-:W-:Y:S01]  /*10710*/  F2FP.SATFINITE.E4M3.F32.PACK_AB_MERGE_C R181, R78, R57, R61 ;  /* 0x000000394eb5723e */ /* 0x000fe2000480703d */
[----:B------:R-:W1:Y:S01]  /*10720*/  MUFU.EX2 R41, R41 ;  /* 0x0000002900297308 */ /* 0x000e620000000800 */
[----:B0-----:R-:W-:-:S01]  /*10730*/  FADD.FTZ R45, R59, R26 ;  /* 0x0000001a3b2d7221 */ /* 0x001fc20000010000 */
[----:B------:R-:W-:Y:S01]  /*10740*/  FADD.FTZ R47, R117, R30 ;  /* 0x0000001e752f7221 */ /* 0x000fe20000010000 */
[--C-:B------:R-:W-:Y:S01]  /*10750*/  IMAD.MOV.U32 R78, RZ, RZ, R87.reuse ;  /* 0x000000ffff4e7224 */ /* 0x100fe200078e0057 */
[----:B------:R-:W-:Y:S01]  /*10760*/  MOV R57, R87 ;  /* 0x0000005700397202 */ /* 0x000fe20000000f00 */
[----:B------:R-:W-:-:S02]  /*10770*/  IMAD.MOV.U32 R61, RZ, RZ, R87 ;  /* 0x000000ffff3d7224 */ /* 0x000fc400078e0057 */
[----:B------:R-:W-:Y:S01]  /*10780*/  FADD.FTZ R36, R50, R47 ;  /* 0x0000002f32247221 */ /* 0x000fe20000010000 */
[----:B------:R-:W-:Y:S01]  /*10790*/  IMAD.MOV.U32 R50, RZ, RZ, R87 ;  /* 0x000000ffff327224 */ /* 0x000fe200078e0057 */
[----:B------:R-:W0:Y:S01]  /*107a0*/  MUFU.EX2 R86, R86 ;  /* 0x0000005600567308 */ /* 0x000e220000000800 */
[----:B--2---:R-:W-:-:S01]  /*107b0*/  FADD.FTZ R30, R80, R45 ;  /* 0x0000002d501e7221 */ /* 0x004fc20000010000 */
[----:B------:R-:W-:Y:S01]  /*107c0*/  FADD.FTZ R31, R31, R36 ;  /* 0x000000241f1f7221 */ /* 0x000fe20000010000 */
[----:B------:R-:W-:Y:S01]  /*107d0*/  MOV R47, R87 ;  /* 0x00000057002f7202 */ /* 0x000fe20000000f00 */
[----:B------:R-:W-:Y:S02]  /*107e0*/  IMAD.MOV.U32 R45, RZ, RZ, R87 ;  /* 0x000000ffff2d7224 */ /* 0x000fe400078e0057 */
[----:B------:R-:W-:-:S01]  /*107f0*/  FADD.FTZ R14, R34, R31 ;  /* 0x0000001f220e7221 */ /* 0x000fc20000010000 */
[----:B------:R-:W-:Y:S01]  /*10800*/  IMAD.MOV.U32 R36, RZ, RZ, R87 ;  /* 0x000000ffff247224 */ /* 0x000fe200078e0057 */
[----:B------:R2:W-:Y:S01]  /*10810*/  MUFU.EX2 R3, R63 ;  /* 0x0000003f00037308 */ /* 0x0005e20000000800 */
[----:B-1----:R-:W-:-:S07]  /*10820*/  FADD.FTZ R37, R41, R30 ;  /* 0x0000001e29257221 */ /* 0x002fce0000010000 */
[----:B------:R-:W1:Y:S01]  /*10830*/  MUFU.EX2 R39, R151 ;  /* 0x0000009700277308 */ /* 0x000e620000000800 */
[C---:B0-----:R-:W-:Y:S01]  /*10840*/  F2FP.SATFINITE.E4M3.F32.PACK_AB_MERGE_C R41, R86.reuse, R41, RZ ;  /* 0x000000295629723e */ /* 0x041fe200048070ff */
[----:B------:R-:W-:Y:S01]  /*10850*/  FADD.FTZ R86, R86, R37 ;  /* 0x0000002556567221 */ /* 0x000fe20000010000 */
[----:B--2---:R-:W-:Y:S01]  /*10860*/  IMAD.MOV.U32 R63, RZ, RZ, R87 ;  /* 0x000000ffff3f7224 */ /* 0x004fe200078e0057 */
[----:B------:R-:W-:Y:S02]  /*10870*/  MOV R37, R87 ;  /* 0x0000005700257202 */ /* 0x000fe40000000f00 */
[----:B------:R-:W-:Y:S01]  /*10880*/  F2FP.SATFINITE.E4M3.F32.PACK_AB_MERGE_C R183, R80, R59, R41 ;  /* 0x0000003b50b7723e */ /* 0x000fe20004807029 */
[--C-:B------:R-:W-:Y:S01]  /*10890*/  IMAD.MOV.U32 R80, RZ, RZ, R87.reuse ;  /* 0x000000ffff507224 */ /* 0x100fe200078e0057 */
[----:B------:R-:W-:Y:S01]  /*108a0*/  MUFU.EX2 R72, R72 ;  /* 0x0000004800487308 */ /* 0x000fe20000000800 */
[--C-:B------:R-:W-:Y:S02]  /*108b0*/  IMAD.MOV.U32 R59, RZ, RZ, R87.reuse ;  /* 0x000000ffff3b7224 */ /* 0x100fe400078e0057 */
[----:B------:R-:W-:-:S05]  /*108c0*/  IMAD.MOV.U32 R41, RZ, RZ, R87 ;  /* 0x000000ffff297224 */ /* 0x000fca00078e0057 */
[----:B------:R-:W0:Y:S01]  /*108d0*/  MUFU.EX2 R38, R38 ;  /* 0x0000002600267308 */ /* 0x000e220000000800 */
[----:B-1----:R-:W-:-:S07]  /*108e0*/  FADD.FTZ R31, R39, R14 ;  /* 0x0000000e271f7221 */ /* 0x002fce0000010000 */
[----:B------:R-:W-:Y:S08]  /*108f0*/  MUFU.EX2 R49, R49 ;  /* 0x0000003100317308 */ /* 0x000ff00000000800 */
[----:B------:R-:W1:Y:S01]  /*10900*/  MUFU.EX2 R129, R129 ;  /* 0x0000008100817308 */ /* 0x000e620000000800 */
[----:B0-----:R-:W-:-:S07]  /*10910*/  FADD.FTZ R28, R38, R31 ;  /* 0x0000001f261c7221 */ /* 0x001fce0000010000 */
[----:B------:R-:W0:Y:S08]  /*10920*/  MUFU.EX2 R52, R52 ;  /* 0x0000003400347308 */ /* 0x000e300000000800 */
[----:B------:R2:W3:Y:S01]  /*10930*/  MUFU.EX2 R25, R53 ;  /* 0x0000003500197308 */ /* 0x0004e20000000800 */
[C---:B-1----:R-:W-:Y:S01]  /*10940*/  F2FP.SATFINITE.E4M3.F32.PACK_AB_MERGE_C R184, R129.reuse, R38, RZ ;  /* 0x0000002681b8723e */ /* 0x042fe200048070ff */
[----:B------:R-:W-:Y:S01]  /*10950*/  FADD.FTZ R129, R129, R28 ;  /* 0x0000001c81817221 */ /* 0x000fe20000010000 */
[----:B------:R-:W-:-:S02]  /*10960*/  IMAD.MOV.U32 R38, RZ, RZ, R87 ;  /* 0x000000ffff267224 */ /* 0x000fc400078e0057 */
[----:B------:R-:W-:Y:S01]  /*10970*/  F2FP.SATFINITE.E4M3.F32.PACK_AB_MERGE_C R184, R39, R34, R184 ;  /* 0x0000002227b8723e */ /* 0x000fe200048070b8 */
[--C-:B------:R-:W-:Y:S02]  /*10980*/  IMAD.MOV.U32 R39, RZ, RZ, R87.reuse ;  /* 0x000000ffff277224 */ /* 0x100fe400078e0057 */
[----:B------:R1:W-:Y:S01]  /*10990*/  MUFU.EX2 R26, R27 ;  /* 0x0000001b001a7308 */ /* 0x0003e20000000800 */
[--C-:B--2---:R-:W-:Y:S02]  /*109a0*/  IMAD.MOV.U32 R53, RZ, RZ, R87.reuse ;  /* 0x000000ffff357224 */ /* 0x104fe400078e0057 */
[----:B------:R-:W-:-:S05]  /*109b0*/  IMAD.MOV.U32 R34, RZ, RZ, R87 ;  /* 0x000000ffff227224 */ /* 0x000fca00078e0057 */
[----:B------:R-:W2:Y:S01]  /*109c0*/  MUFU.EX2 R131, R131 ;  /* 0x0000008300837308 */ /* 0x000ea20000000800 */
[----:B-1----:R-:W-:-:S01]  /*109d0*/  FADD.FTZ R27, R3, R86 ;  /* 0x00000056031b7221 */ /* 0x002fc20000010000 */
[----:B------:R-:W-:-:S03]  /*109e0*/  IMAD.MOV.U32 R86, RZ, RZ, R87 ;  /* 0x000000ffff567224 */ /* 0x000fc600078e0057 */
[----:B------:R-:W-:-:S03]  /*109f0*/  FADD.FTZ R24, R72, R27 ;  /* 0x0000001b48187221 */ /* 0x000fc60000010000 */
[----:B------:R-:W1:Y:S01]  /*10a00*/  MUFU.EX2 R88, R88 ;  /* 0x0000005800587308 */ /* 0x000e620000000800 */
[----:B------:R-:W-:-:S01]  /*10a10*/  FADD.FTZ R27, R49, R24 ;  /* 0x00000018311b7221 */ /* 0x000fc20000010000 */
[----:B------:R-:W-:Y:S01]  /*10a20*/  F2FP.SATFINITE.E4M3.F32.PACK_AB_MERGE_C R49, R90, R49, RZ ;  /* 0x000000315a31723e */ /* 0x000fe200048070ff */
[----:B0-----:R-:W-:-:S02]  /*10a30*/  FADD.FTZ R24, R52, R129 ;  /* 0x0000008134187221 */ /* 0x001fc40000010000 */
[----:B------:R-:W-:Y:S01]  /*10a40*/  FADD.FTZ R90, R90, R27 ;  /* 0x0000001b5a5a7221 */ /* 0x000fe20000010000 */
[----:B------:R-:W-:Y:S01]  /*10a50*/  F2FP.SATFINITE.E4M3.F32.PACK_AB_MERGE_C R185, R72, R3, R49 ;  /* 0x0000000348b9723e */ /* 0x000fe20004807031 */
[----:B------:R-:W-:Y:S01]  /*10a60*/  IMAD.MOV.U32 R49, RZ, RZ, R87 ;  /* 0x000000ffff317224 */ /* 0x000fe200078e0057 */
[----:B------:R-:W-:Y:S01]  /*10a70*/  MUFU.EX2 R54, R54 ;  /* 0x0000003600367308 */ /* 0x000fe20000000800 */
[----:B---3--:R-:W-:-:S01]  /*10a80*/  FADD.FTZ R27, R25, R90 ;  /* 0x0000005a191b7221 */ /* 0x008fc20000010000 */
[----:B--2---:R-:W-:Y:S01]  /*10a90*/  FADD.FTZ R31, R131, R24 ;  /* 0x00000018831f7221 */ /* 0x004fe20000010000 */
[----:B------:R-:W-:-:S05]  /*10aa0*/  MOV R72, R87 ;  /* 0x0000005700487202 */ /* 0x000fca0000000f00 */
[----:B------:R-:W0:Y:S01]  /*10ab0*/  MUFU.EX2 R133, R133 ;  /* 0x0000008500857308 */ /* 0x000e220000000800 */
[----:B-1----:R-:W-:-:S07]  /*10ac0*/  FADD.FTZ R28, R88, R27 ;  /* 0x0000001b581c7221 */ /* 0x002fce0000010000 */
[----:B------:R-:W1:Y:S08]  /*10ad0*/  MUFU.EX2 R43, R43 ;  /* 0x0000002b002b7308 */ /* 0x000e700000000800 */
[----:B------:R2:W3:Y:S01]  /*10ae0*/  MUFU.EX2 R20, R55 ;  /* 0x0000003700147308 */ /* 0x0004e20000000800 */
[----:B0-----:R-:W-:Y:S01]  /*10af0*/  F2FP.SATFINITE.E4M3.F32.PACK_AB_MERGE_C R30, R133, R54, RZ ;  /* 0x00000036851e723e */ /* 0x001fe200048070ff */
[----:B------:R-:W-:Y:S01]  /*10b00*/  FADD.FTZ R54, R54, R31 ;  /* 0x0000001f36367221 */ /* 0x000fe20000010000 */
[----:B------:R-:W-:-:S02]  /*10b10*/  IMAD.MOV.U32 R31, RZ, RZ, R87 ;  /* 0x000000ffff1f7224 */ /* 0x000fc400078e0057 */
[----:B------:R-:W-:Y:S01]  /*10b20*/  F2FP.SATFINITE.E4M3.F32.PACK_AB_MERGE_C R186, R131, R52, R30 ;  /* 0x0000003483ba723e */ /* 0x000fe2000480701e */
[----:B------:R-:W-:-:S01]  /*10b30*/  FADD.FTZ R133, R133, R54 ;  /* 0x0000003685857221 */ /* 0x000fc20000010000 */
[----:B------:R-:W-:Y:S01]  /*10b40*/  IMAD.MOV.U32 R54, RZ, RZ, R87 ;  /* 0x000000ffff367224 */ /* 0x000fe200078e0057 */
[----:B------:R-:W-:Y:S01]  /*10b50*/  MUFU.EX2 R58, R58 ;  /* 0x0000003a003a7308 */ /* 0x000fe20000000800 */
[----:B-1----:R-:W-:-:S01]  /*10b60*/  FADD.FTZ R27, R43, R28 ;  /* 0x0000001c2b1b7221 */ /* 0x002fc20000010000 */
[--C-:B--2---:R-:W-:Y:S01]  /*10b70*/  IMAD.MOV.U32 R55, RZ, RZ, R87.reuse ;  /* 0x000000ffff377224 */ /* 0x104fe200078e0057 */
[----:B------:R-:W-:Y:S01]  /*10b80*/  MOV R52, R87 ;  /* 0x0000005700347202 */ /* 0x000fe20000000f00 */
[----:B------:R-:W-:-:S04]  /*10b90*/  IMAD.MOV.U32 R30, RZ, RZ, R87 ;  /* 0x000000ffff1e7224 */ /* 0x000fc800078e0057 */
[----:B------:R-:W0:Y:S01]  /*10ba0*/  MUFU.EX2 R137, R137 ;  /* 0x0000008900897308 */ /* 0x000e220000000800 */
[C---:B---3--:R-:W-:Y:S01]  /*10bb0*/  F2FP.SATFINITE.E4M3.F32.PACK_AB_MERGE_C R43, R20.reuse, R43, RZ ;  /* 0x0000002b142b723e */ /* 0x048fe200048070ff */
[----:B------:R-:W-:-:S03]  /*10bc0*/  FADD.FTZ R20, R20, R27 ;  /* 0x0000001b14147221 */ /* 0x000fc60000010000 */
[----:B------:R-:W-:Y:S01]  /*10bd0*/  F2FP.SATFINITE.E4M3.F32.PACK_AB_MERGE_C R187, R88, R25, R43 ;  /* 0x0000001958bb723e */ /* 0x000fe2000480702b */
[--C-:B------:R-:W-:Y:S02]  /*10be0*/  IMAD.MOV.U32 R43, RZ, RZ, R87.reuse ;  /* 0x000000ffff2b7224 */ /* 0x100fe400078e0057 */
[----:B------:R-:W1:Y:S01]  /*10bf0*/  MUFU.EX2 R56, R56 ;  /* 0x0000003800387308 */ /* 0x000e620000000800 */
[----:B------:R-:W-:-:S07]  /*10c00*/  IMAD.MOV.U32 R25, RZ, RZ, R87 ;  /* 0x000000ffff197224 */ /* 0x000fce00078e0057 */
[----:B------:R-:W2:Y:S01]  /*10c10*/  MUFU.EX2 R29, R29 ;  /* 0x0000001d001d7308 */ /* 0x000ea20000000800 */
[----:B0-----:R-:W-:-:S07]  /*10c20*/  F2FP.SATFINITE.E4M3.F32.PACK_AB_MERGE_C R27, R137, R58, RZ ;  /* 0x0000003a891b723e */ /* 0x001fce00048070ff */
[----:B------:R-:W0:Y:S01]  /*10c30*/  MUFU.EX2 R135, R135 ;  /* 0x0000008700877308 */ /* 0x000e220000000800 */
[----:B-1----:R-:W-:-:S07]  /*10c40*/  FADD.FTZ R28, R56, R133 ;  /* 0x00000085381c7221 */ /* 0x002fce0000010000 */
[----:B------:R-:W1:Y:S01]  /*10c50*/  MUFU.EX2 R33, R33 ;  /* 0x0000002100217308 */ /* 0x000e620000000800 */
[----:B--2---:R-:W-:-:S04]  /*10c60*/  FADD.FTZ R15, R29, R20 ;  /* 0x000000141d0f7221 */ /* 0x004fc80000010000 */
[----:B------:R-:W-:-:S03]  /*10c70*/  FADD.FTZ R20, R26, R15 ;  /* 0x0000000f1a147221 */ /* 0x000fc60000010000 */
[----:B------:R-:W2:Y:S01]  /*10c80*/  MUFU.EX2 R14, R121 ;  /* 0x00000079000e7308 */ /* 0x000ea20000000800 */
[C---:B0-----:R-:W-:Y:S01]  /*10c90*/  F2FP.SATFINITE.E4M3.F32.PACK_AB_MERGE_C R188, R135.reuse, R56, R27 ;  /* 0x0000003887bc723e */ /* 0x041fe2000480701b */
[----:B------:R-:W-:Y:S01]  /*10ca0*/  FADD.FTZ R135, R135, R28 ;  /* 0x0000001c87877221 */ /* 0x000fe20000010000 */
[--C-:B------:R-:W-:Y:S01]  /*10cb0*/  IMAD.MOV.U32 R56, RZ, RZ, R87.reuse ;  /* 0x000000ffff387224 */ /* 0x100fe200078e0057 */
[----:B------:R-:W-:Y:S01]  /*10cc0*/  MOV R27, R87 ;  /* 0x00000057001b7202 */ /* 0x000fe20000000f00 */
[----:B------:R-:W-:Y:S02]  /*10cd0*/  IMAD.MOV.U32 R28, RZ, RZ, R87 ;  /* 0x000000ffff1c7224 */ /* 0x000fe400078e0057 */
[----:B------:R-:W-:Y:S01]  /*10ce0*/  FADD.FTZ R58, R58, R135 ;  /* 0x000000873a3a7221 */ /* 0x000fe20000010000 */
[----:B------:R-:W-:Y:S01]  /*10cf0*/  MUFU.EX2 R40, R40 ;  /* 0x0000002800287308 */ /* 0x000fe20000000800 */
[----:B-1----:R-:W-:-:S02]  /*10d00*/  FADD.FTZ R15, R33, R20 ;  /* 0x00000014210f7221 */ /* 0x002fc40000010000 */
[----:B------:R-:W-:Y:S01]  /*10d10*/  FADD.FTZ R137, R137, R58 ;  /* 0x0000003a89897221 */ /* 0x000fe20000010000 */
        /* <DEDUP_REMOVED lines=12> */
[----:B-1----:R-:W-:-:S07]  /*10de0*/  FADD.FTZ R20, R42, R137 ;  /* 0x000000892a147221 */ /* 0x002fce0000010000 */
[----:B------:R1:W3:Y:S01]  /*10df0*/  MUFU.EX2 R24, R35 ;  /* 0x0000002300187308 */ /* 0x0002e20000000800 */
[----:B--2---:R-:W-:-:S07]  /*10e00*/  FADD.FTZ R15, R123, R14 ;  /* 0x0000000e7b0f7221 */ /* 0x004fce0000010000 */
[----:B------:R-:W-:Y:S01]  /*10e10*/  MUFU.EX2 R125, R125 ;  /* 0x0000007d007d7308 */ /* 0x000fe20000000800 */
[C---:B0-----:R-:W-:Y:S01]  /*10e20*/  F2FP.SATFINITE.E4M3.F32.PACK_AB_MERGE_C R190, R139.reuse, R42, R21 ;  /* 0x0000002a8bbe723e */ /* 0x041fe20004807015 */
[----:B------:R-:W-:Y:S01]  /*10e30*/  FADD.FTZ R139, R139, R20 ;  /* 0x000000148b8b7221 */ /* 0x000fe20000010000 */
[----:B------:R-:W-:Y:S01]  /*10e40*/  MOV R42, R87 ;  /* 0x00000057002a7202 */ /* 0x000fe20000000f00 */
[----:B-1----:R-:W-:Y:S02]  /*10e50*/  IMAD.MOV.U32 R35, RZ, RZ, R87 ;  /* 0x000000ffff237224 */ /* 0x002fe400078e0057 */
[----:B------:R-:W-:-:S02]  /*10e60*/  FADD.FTZ R40, R40, R139 ;  /* 0x0000008b28287221 */ /* 0x000fc40000010000 */
[----:B------:R-:W0:Y:S01]  /*10e70*/  MUFU.EX2 R64, R64 ;  /* 0x0000004000407308 */ /* 0x000e220000000800 */
[----:B---3--:R-:W-:-:S01]  /*10e80*/  FADD.FTZ R14, R24, R15 ;  /* 0x0000000f180e7221 */ /* 0x008fc20000010000 */
[----:B0-----:R-:W-:-:S03]  /*10e90*/  F2FP.SATFINITE.E4M3.F32.PACK_AB_MERGE_C R3, R64, R125, RZ ;  /* 0x0000007d4003723e */ /* 0x001fc600048070ff */
[----:B------:R-:W-:Y:S01]  /*10ea0*/  FADD.FTZ R125, R125, R14 ;  /* 0x0000000e7d7d7221 */ /* 0x000fe20000010000 */
[----:B------:R-:W-:Y:S01]  /*10eb0*/  F2FP.SATFINITE.E4M3.F32.PACK_AB_MERGE_C R191, R24, R123, R3 ;  /* 0x0000007b18bf723e */ /* 0x000fe20004807003 */
[----:B------:R-:W-:Y:S02]  /*10ec0*/  FADD.FTZ R3, R141, R40 ;  /* 0x000000288d037221 */ /* 0x000fe40000010000 */
[----:B------:R-:W-:-:S01]  /*10ed0*/  FADD.FTZ R20, R64, R125 ;  /* 0x0000007d40147221 */ /* 0x000fc20000010000 */
[--C-:B------:R-:W-:Y:S02]  /*10ee0*/  IMAD.MOV.U32 R64, RZ, RZ, R87.reuse ;  /* 0x000000ffff407224 */ /* 0x100fe400078e0057 */
[--C-:B------:R-:W-:Y:S02]  /*10ef0*/  IMAD.MOV.U32 R40, RZ, RZ, R87.reuse ;  /* 0x000000ffff287224 */ /* 0x100fe400078e0057 */
[----:B------:R-:W-:Y:S01]  /*10f00*/  IMAD.MOV.U32 R24, RZ, RZ, R87 ;  /* 0x000000ffff187224 */ /* 0x000fe200078e0057 */
[----:B------:R-:W-:Y:S06]  /*10f10*/  @!P1 BRA `(.L_x_7519) ;  /* 0x0000003000009947 */ /* 0x000fec0003800000 */
[----:B------:R-:W-:Y:S01]  /*10f20*/  VIADD R21, R120, 0xfffffffe ;  /* 0xfffffffe78157836 */ /* 0x000fe20000000000 */
[----:B------:R-:W-:Y:S01]  /*10f30*/  MOV R169, R13 ;  /* 0x0000000d00a97202 */ /* 0x000fe20000000f00 */
[----:B------:R-:W-:Y:S01]  /*10f40*/  IMAD.MOV.U32 R171, RZ, RZ, R12 ;  /* 0x000000ffffab7224 */ /* 0x000fe200078e000c */
[----:B------:R-:W-:Y:S01]  /*10f50*/  CS2R R86, SRZ ;  /* 0x0000000000567805 */ /* 0x000fe2000001ff00 */
[----:B------:R-:W-:Y:S01]  /*10f60*/  IMAD.MOV.U32 R222, RZ, RZ, R199 ;  /* 0x000000ffffde7224 */ /* 0x000fe200078e00c7 */
[----:B------:R-:W-:Y:S01]  /*10f70*/  CS2R R84, SRZ ;  /* 0x0000000000547805 */ /* 0x000fe2000001ff00 */
[----:B------:R-:W-:Y:S01]  /*10f80*/  IMAD.MOV.U32 R220, RZ, RZ, R197 ;  /* 0x000000ffffdc7224 */ /* 0x000fe200078e00c5 */
        /* <DEDUP_REMOVED lines=29> */
[----:B------:R-:W-:-:S07]  /*11160*/  CS2R R24, SRZ ;  /* 0x0000000000187805 */ /* 0x000fce000001ff00 */
.L_x_7531:
        /* <DEDUP_REMOVED lines=8> */
.L_x_7521:
[----:B------:R-:W-:-:S05]  /*111f0*/  VIADD R12, R220, 0x1 ;  /* 0x00000001dc0c7836 */ /* 0x000fca0000000000 */
[----:B------:R-:W-:-:S04]  /*11200*/  ISETP.NE.AND P2, PT, R12, 0x2, PT ;  /* 0x000000020c00780c */ /* 0x000fc80003f45270 */
[----:B------:R-:W-:Y:S02]  /*11210*/  SEL R13, R12, RZ, P2 ;  /* 0x000000ff0c0d7207 */ /* 0x000fe40001000000 */
[----:B------:R-:W-:Y:S02]  /*11220*/  SHF.L.U32 R12, R199, 0x1f, RZ ;  /* 0x0000001fc70c7819 */ /* 0x000fe400000006ff */
[----:B------:R-:W-:-:S04]  /*11230*/  LEA R13, R13, R18, 0x3 ;  /* 0x000000120d0d7211 */ /* 0x000fc800078e18ff */
[----:B------:R0:W1:Y:S01]  /*11240*/  SYNCS.PHASECHK.TRANS64.TRYWAIT P2, [R13+URZ+0x22830], R12 ;  /* 0x0228300c0d0075a7 */ /* 0x000062000804017f */
[----:B------:R-:W-:Y:S05]  /*11250*/  @!P0 BRA `(.L_x_7522) ;  /* 0x0000000000048947 */ /* 0x000fea0003800000 */
[----:B------:R-:W-:Y:S01]  /*11260*/  BPT.TRAP 0x1 ;  /* 0x000000040000795c */ /* 0x000fe20000300000 */
.L_x_7522:
[----:B------:R-:W-:Y:S04]  /*11270*/  BSSY B0, `(.L_x_7520) ;  /* 0x0000004000007945 */ /* 0x000fe80003800000 */
[----:B-1----:R-:W-:Y:S05]  /*11280*/  @P2 BRA `(.L_x_7523) ;  /* 0x0000000000082947 */ /* 0x002fea0003800000 */
[----:B------:R-:W1:Y:S02]  /*11290*/  SYNCS.PHASECHK.TRANS64.TRYWAIT P2, [R13+URZ+0x22830], R12 ;  /* 0x0228300c0d0075a7 */ /* 0x000e64000804017f */
[----:B-1----:R-:W-:Y:S05]  /*112a0*/  @!P2 BRA `(.L_x_7524) ;  /* 0x000000ec0040a947 */ /* 0x002fea0003800000 */
.L_x_7523:
[----:B------:R-:W-:Y:S05]  /*112b0*/  BSYNC B0 ;  /* 0x0000000000007941 */ /* 0x000fea0003800000 */
.L_x_7520:
[----:B01----:R-:W0:Y:S01]  /*112c0*/  S2R R12, SR_TID.X ;  /* 0x00000000000c7919 */ /* 0x003e220000002100 */
[----:B------:R-:W-:Y:S01]  /*112d0*/  VIADD R197, R220, 0x1 ;  /* 0x00000001dcc57836 */ /* 0x000fe20000000000 */
[----:B------:R-:W-:Y:S05]  /*112e0*/  WARPSYNC.ALL ;  /* 0x0000000000007948 */ /* 0x000fea0003800000 */
[C---:B------:R-:W-:Y:S01]  /*112f0*/  ISETP.NE.AND P2, PT, R197.reuse, 0x2, PT ;  /* 0x00000002c500780c */ /* 0x040fe20003f45270 */
[----:B------:R-:W-:Y:S01]  /*11300*/  IMAD.MOV.U32 R15, RZ, RZ, 0x40000040 ;  /* 0x40000040ff0f7424 */ /* 0x000fe200078e00ff */
[----:B------:R-:W-:Y:S01]  /*11310*/  R2UR UR44, R4 ;  /* 0x00000000042c72ca */ /* 0x000fe200000e0000 */
[----:B------:R-:W-:Y:S01]  /*11320*/  IMAD.MOV.U32 R13, RZ, RZ, 0x40000040 ;  /* 0x40000040ff0d7424 */ /* 0x000fe200078e00ff */
[----:B------:R-:W-:Y:S01]  /*11330*/  SEL R197, R197, RZ, P2 ;  /* 0x000000ffc5c57207 */ /* 0x000fe20001000000 */
[----:B------:R-:W-:Y:S01]  /*11340*/  IMAD.MOV.U32 R89, RZ, RZ, 0x40000040 ;  /* 0x40000040ff597424 */ /* 0x000fe200078e00ff */
[----:B------:R-:W-:Y:S01]  /*11350*/  R2UR UR47, R15 ;  /* 0x000000000f2f72ca */ /* 0x000fe200000e0000 */
[----:B------:R-:W-:Y:S01]  /*11360*/  IMAD.MOV.U32 R93, RZ, RZ, 0x40000040 ;  /* 0x40000040ff5d7424 */ /* 0x000fe200078e00ff */
[----:B------:R-:W-:Y:S01]  /*11370*/  R2UR UR45, R5 ;  /* 0x00000000052d72ca */ /* 0x000fe200000e0000 */
[----:B------:R-:W-:Y:S01]  /*11380*/  IMAD R14, R197, 0x500, R0 ;  /* 0x00000500c50e7824 */ /* 0x000fe200078e0200 */
[----:B------:R-:W-:-:S02]  /*11390*/  R2UR UR51, R13 ;  /* 0x000000000d3372ca */ /* 0x000fc400000e0000 */
[----:B------:R-:W-:Y:S01]  /*113a0*/  R2UR UR48, R4 ;  /* 0x00000000043072ca */ /* 0x000fe200000e0000 */
[C---:B------:R-:W-:Y:S01]  /*113b0*/  VIADD R90, R14.reuse, 0x300 ;  /* 0x000003000e5a7836 */ /* 0x040fe20000000000 */
[C---:B------:R-:W-:Y:S01]  /*113c0*/  R2UR UR46, R14.reuse ;  /* 0x000000000e2e72ca */ /* 0x040fe200000e0000 */
[C---:B------:R-:W-:Y:S01]  /*113d0*/  VIADD R94, R14.reuse, 0x4 ;  /* 0x000000040e5e7836 */ /* 0x040fe20000000000 */
[----:B------:R-:W-:Y:S02]  /*113e0*/  R2UR UR49, R5 ;  /* 0x00000000053172ca */ /* 0x000fe400000e0000 */
[----:B------:R-:W-:Y:S02]  /*113f0*/  IADD3 R88, R14, 0x200, RZ ;  /* 0x000002000e587810 */ /* 0x000fe40007ffe0ff */
[----:B------:R-:W-:Y:S02]  /*11400*/  R2UR UR55, R89 ;  /* 0x00000000593772ca */ /* 0x000fe400000e0000 */
[----:B------:R-:W-:Y:S01]  /*11410*/  R2UR UR54, R88 ;  /* 0x00000000583672ca */ /* 0x000fe200000e0000 */
[----:B------:R-:W-:Y:S01]  /*11420*/  VIADD R88, R14, 0x2 ;  /* 0x000000020e587836 */ /* 0x000fe20000000000 */
[----:B------:R-:W-:-:S02]  /*11430*/  R2UR UR52, R4 ;  /* 0x00000000043472ca */ /* 0x000fc400000e0000 */
[----:B0-----:R-:W-:Y:S02]  /*11440*/  SHF.R.U32.HI R12, RZ, 0x7, R12 ;  /* 0x00000007ff0c7819 */ /* 0x001fe4000001160c */
[----:B------:R-:W-:Y:S02]  /*11450*/  R2UR UR53, R5 ;  /* 0x00000000053572ca */ /* 0x000fe400000e0000 */
[C---:B------:R-:W-:Y:S01]  /*11460*/  R2UR UR7, R13.reuse ;  /* 0x000000000d0772ca */ /* 0x040fe200000e0000 */
[----:B------:R-:W-:Y:S01]  /*11470*/  VIADD R92, R12, 0x8 ;  /* 0x000000080c5c7836 */ /* 0x000fe20000000000 */
[----:B------:R-:W-:Y:S01]  /*11480*/  R2UR UR11, R13 ;  /* 0x000000000d0b72ca */ /* 0x000fe200000e0000 */
[----:B------:R-:W-:Y:S01]  /*11490*/  VIADD R12, R14, 0x100 ;  /* 0x000001000e0c7836 */ /* 0x000fe20000000000 */
[----:B------:R-:W-:Y:S01]  /*114a0*/  R2UR UR8, R90 ;  /* 0x000000005a0872ca */ /* 0x000fe200000e0000 */
[----:B------:R-:W-:Y:S01]  /*114b0*/  VIADD R90, R14, 0x202 ;  /* 0x000002020e5a7836 */ /* 0x000fe20000000000 */
[----:B------:R0:W-:Y:S01]  /*114c0*/  BAR.SYNC.DEFER_BLOCKING R92, 0x100 ;  /* 0x0004005c0000751d */ /* 0x0001e20000010000 */
[----:B------:R-:W-:-:S02]  /*114d0*/  MOV R91, 0x40000040 ;  /* 0x40000040005b7802 */ /* 0x000fc40000000f00 */
[----:B------:R-:W-:Y:S01]  /*114e0*/  R2UR UR50, R12 ;  /* 0x000000000c3272ca */ /* 0x000fe200000e0000 */
[----:B------:R-:W-:Y:S01]  /*114f0*/  VIADD R12, R14, 0x400 ;  /* 0x000004000e0c7836 */ /* 0x000fe20000000000 */
[C---:B------:R-:W-:Y:S02]  /*11500*/  R2UR UR9, R91.reuse ;  /* 0x000000005b0972ca */ /* 0x040fe400000e0000 */
[----:B------:R-:W-:Y:S02]  /*11510*/  MOV R223, UR7 ;  /* 0x0000000700df7c02 */ /* 0x000fe40008000f00 */
[----:B------:R-:W-:Y:S01]  /*11520*/  R2UR UR10, R12 ;  /* 0x000000000c0a72ca */ /* 0x000fe200000e0000 */
[----:B------:R-:W-:Y:S01]  /*11530*/  VIADD R12, R14, 0x102 ;  /* 0x000001020e0c7836 */ /* 0x000fe20000000000 */
[----:B------:R-:W-:Y:S01]  /*11540*/  UMOV UR7, UR11 ;  /* 0x0000000b00077c82 */ /* 0x000fe20008000000 */
[----:B------:R-:W-:Y:S02]  /*11550*/  R2UR UR11, R91 ;  /* 0x000000005b0b72ca */ /* 0x000fe400000e0000 */
[----:B------:R-:W-:-:S02]  /*11560*/  MOV R95, 0x40000040 ;  /* 0x40000040005f7802 */ /* 0x000fc40000000f00 */
[----:B------:R-:W-:Y:S01]  /*11570*/  R2UR UR6, R12 ;  /* 0x000000000c0672ca */ /* 0x000fe200000e0000 */
[----:B------:R-:W-:Y:S01]  /*11580*/  VIADD R12, R14, 0x104 ;  /* 0x000001040e0c7836 */ /* 0x000fe20000000000 */
[----:B------:R-:W-:Y:S01]  /*11590*/  R2UR UR4, R88 ;  /* 0x00000000580472ca */ /* 0x000fe200000e0000 */
[----:B------:R-:W-:Y:S01]  /*115a0*/  VIADD R88, R14, 0x302 ;  /* 0x000003020e587836 */ /* 0x000fe20000000000 */
[----:B------:R-:W-:Y:S02]  /*115b0*/  R2UR UR22, R94 ;  /* 0x000000005e1672ca */ /* 0x000fe400000e0000 */
[----:B------:R-:W-:Y:S01]  /*115c0*/  R2UR UR23, R95 ;  /* 0x000000005f1772ca */ /* 0x000fe200000e0000 */
[----:B------:R-:W-:Y:S01]  /*115d0*/  WARPGROUP.ARRIVE ;  /* 0x00000000000079c5 */ /* 0x000fe20000000000 */
[----:B------:R-:W-:Y:S02]  /*115e0*/  R2UR UR5, R89 ;  /* 0x00000000590572ca */ /* 0x000fe400000e0000 */
[----:B------:R-:W-:Y:S01]  /*115f0*/  R2UR UR14, R88 ;  /* 0x00000000580e72ca */ /* 0x000fe200000e0000 */
[----:B------:R-:W-:-:S02]  /*11600*/  VIADD R88, R14, 0x204 ;  /* 0x000002040e587836 */ /* 0x000fc40000000000 */
[----:B------:R-:W-:Y:S01]  /*11610*/  MOV R224, UR6 ;  /* 0x0000000600e07c02 */ /* 0x000fe20008000f00 */
[----:B------:R-:W-:Y:S01]  /*11620*/  QGMMA.64x32x32.F32.E4M3.E4M3 R152, gdesc[UR44], RZ, !UPT, gsb0 ;  /* 0x006000002c9879f3 */ /* 0x000fe2000c0008ff */
[----:B------:R-:W-:Y:S01]  /*11630*/  UMOV UR6, UR10 ;  /* 0x0000000a00067c82 */ /* 0x000fe20008000000 */
[----:B------:R-:W-:Y:S02]  /*11640*/  R2UR UR10, R90 ;  /* 0x000000005a0a72ca */ /* 0x000fe400000e0000 */
[----:B------:R-:W-:Y:S01]  /*11650*/  MOV R90, UR11 ;  /* 0x0000000b005a7c02 */ /* 0x000fe20008000f00 */
[----:B------:R-:W-:Y:S01]  /*11660*/  UMOV UR11, UR9 ;  /* 0x00000009000b7c82 */ /* 0x000fe20008000000 */
[----:B------:R-:W-:Y:S02]  /*11670*/  R2UR UR9, R5 ;  /* 0x00000000050972ca */ /* 0x000fe400000e0000 */
[----:B------:R-:W-:Y:S01]  /*11680*/  R2UR UR30, R88 ;  /* 0x00000000581e72ca */ /* 0x000fe200000e0000 */
[C---:B------:R-:W-:Y:S01]  /*11690*/  VIADD R88, R14.reuse, 0x404 ;  /* 0x000004040e587836 */ /* 0x040fe20000000000 */
[----:B0-----:R-:W-:-:S02]  /*116a0*/  IADD3 R92, R14, 0x402, RZ ;  /* 0x000004020e5c7810 */ /* 0x001fc40007ffe0ff */
[----:B------:R-:W-:Y:S01]  /*116b0*/  MOV R225, UR23 ;  /* 0x0000001700e17c02 */ /* 0x000fe20008000f00 */
[----:B------:R-:W-:Y:S01]  /*116c0*/  UMOV UR23, UR5 ;  /* 0x0000000500177c82 */ /* 0x000fe20008000000 */
[----:B------:R-:W-:Y:S01]  /*116d0*/  MOV R226, UR22 ;  /* 0x0000001600e27c02 */ /* 0x000fe20008000f00 */
[----:B------:R-:W-:Y:S01]  /*116e0*/  UMOV UR22, UR4 ;  /* 0x0000000400167c82 */ /* 0x000fe20008000000 */
[----:B------:R-:W-:Y:S01]  /*116f0*/  MOV R91, UR10 ;  /* 0x0000000a005b7c02 */ /* 0x000fe20008000f00 */
[----:B------:R-:W-:Y:S01]  /*11700*/  UMOV UR10, UR8 ;  /* 0x00000008000a7c82 */ /* 0x000fe20008000000 */
[----:B------:R-:W-:Y:S02]  /*11710*/  R2UR UR8, R4 ;  /* 0x00000000040872ca */ /* 0x000fe400000e0000 */
[C---:B------:R-:W-:Y:S02]  /*11720*/  R2UR UR15, R89.reuse ;  /* 0x00000000590f72ca */ /* 0x040fe400000e0000 */
[----:B------:R-:W-:Y:S01]  /*11730*/  R2UR UR18, R92 ;  /* 0x000000005c1272ca */ /* 0x000fe200000e0000 */
[----:B------:R-:W-:Y:S01]  /*11740*/  VIADD R92, R14, 0x6 ;  /* 0x000000060e5c7836 */ /* 0x000fe20000000000 */
[----:B------:R-:W-:-:S02]  /*11750*/  R2UR UR31, R89 ;  /* 0x00000000591f72ca */ /* 0x000fc400000e0000 */
[----:B------:R-:W-:Y:S02]  /*11760*/  R2UR UR38, R88 ;  /* 0x00000000582672ca */ /* 0x000fe400000e0000 */
[----:B------:R-:W-:Y:S01]  /*11770*/  R2UR UR39, R89 ;  /* 0x00000000592772ca */ /* 0x000fe200000e0000 */
[----:B------:R-:W-:Y:S01]  /*11780*/  IMAD.MOV.U32 R89, RZ, RZ, 0x40000040 ;  /* 0x40000040ff597424 */ /* 0x000fe200078e00ff */
[----:B------:R-:W-:Y:S02]  /*11790*/  R2UR UR4, R4 ;  /* 0x00000000040472ca */ /* 0x000fe400000e0000 */
[----:B------:R-:W-:Y:S02]  /*117a0*/  R2UR UR5, R5 ;  /* 0x00000000050572ca */ /* 0x000fe400000e0000 */
[----:B------:R-:W-:Y:S02]  /*117b0*/  IADD3 R88, R14, 0x206, RZ ;  /* 0x000002060e587810 */ /* 0x000fe40007ffe0ff */
[----:B------:R-:W-:-:S02]  /*117c0*/  R2UR UR19, R93 ;  /* 0x000000005d1372ca */ /* 0x000fc400000e0000 */
[----:B------:R-:W-:Y:S02]  /*117d0*/  R2UR UR42, R92 ;  /* 0x000000005c2a72ca */ /* 0x000fe400000e0000 */
[----:B------:R-:W-:Y:S02]  /*117e0*/  R2UR UR43, R93 ;  /* 0x000000005d2b72ca */ /* 0x000fe400000e0000 */
[C---:B------:R-:W-:Y:S02]  /*117f0*/  R2UR UR20, R10.reuse ;  /* 0x000000000a1472ca */ /* 0x040fe400000e0000 */
[C---:B------:R-:W-:Y:S02]  /*11800*/  R2UR UR21, R11.reuse ;  /* 0x000000000b1572ca */ /* 0x040fe400000e0000 */
[----:B------:R-:W-:Y:S02]  /*11810*/  R2UR UR12, R10 ;  /* 0x000000000a0c72ca */ /* 0x000fe400000e0000 */
[----:B------:R-:W-:-:S02]  /*11820*/  R2UR UR13, R11 ;  /* 0x000000000b0d72ca */ /* 0x000fc400000e0000 */
[----:B------:R-:W-:Y:S02]  /*11830*/  R2UR UR16, R10 ;  /* 0x000000000a1072ca */ /* 0x000fe400000e0000 */
[----:B------:R-:W-:Y:S02]  /*11840*/  R2UR UR17, R11 ;  /* 0x000000000b1172ca */ /* 0x000fe400000e0000 */
[----:B------:R-:W-:Y:S01]  /*11850*/  R2UR UR26, R12 ;  /* 0x000000000c1a72ca */ /* 0x000fe200000e0000 */
[----:B------:R-:W-:Y:S01]  /*11860*/  VIADD R12, R14, 0x304 ;  /* 0x000003040e0c7836 */ /* 0x000fe20000000000 */
[----:B------:R-:W-:Y:S02]  /*11870*/  R2UR UR27, R13 ;  /* 0x000000000d1b72ca */ /* 0x000fe400000e0000 */
[----:B------:R-:W-:Y:S01]  /*11880*/  R2UR UR24, R8 ;  /* 0x00000000081872ca */ /* 0x000fe200000e0000 */
[----:B------:R-:W-:Y:S02]  /*11890*/  WARPGROUP.DEPBAR.LE gsb0, 0x0 ;  /* 0x00008000000079c5 */ /* 0x000fe40000010000 */
[----:B------:R-:W-:Y:S01]  /*118a0*/  WARPGROUP.ARRIVE ;  /* 0x00000000000079c5 */ /* 0x000fe20000000000 */
[----:B------:R-:W-:-:S02]  /*118b0*/  R2UR UR25, R9 ;  /* 0x00000000091972ca */ /* 0x000fc400000e0000 */
[----:B------:R-:W-:Y:S02]  /*118c0*/  R2UR UR28, R8 ;  /* 0x00000000081c72ca */ /* 0x000fe400000e0000 */
[----:B------:R-:W-:Y:S01]  /*118d0*/  R2UR UR29, R9 ;  /* 0x00000000091d72ca */ /* 0x000fe200000e0000 */
[----:B------:R-:W-:Y:S01]  /*118e0*/  QGMMA.64x32x32.F32.E4M3.E4M3 R136, gdesc[UR48], RZ, !UPT, gsb0 ;  /* 0x00600000308879f3 */ /* 0x000fe2000c0008ff */
[----:B------:R-:W-:Y:S02]  /*118f0*/  R2UR UR50, R88 ;  /* 0x00000000583272ca */ /* 0x000fe400000e0000 */
[----:B------:R-:W-:Y:S02]  /*11900*/  R2UR UR51, R89 ;  /* 0x00000000593372ca */ /* 0x000fe400000e0000 */
[----:B------:R-:W-:Y:S01]  /*11910*/  R2UR UR34, R12 ;  /* 0x000000000c2272ca */ /* 0x000fe200000e0000 */
[----:B------:R-:W-:Y:S01]  /*11920*/  VIADD R12, R14, 0x106 ;  /* 0x000001060e0c7836 */ /* 0x000fe20000000000 */
[----:B------:R-:W-:-:S02]  /*11930*/  R2UR UR35, R13 ;  /* 0x000000000d2372ca */ /* 0x000fc400000e0000 */
[C---:B------:R-:W-:Y:S02]  /*11940*/  R2UR UR32, R8.reuse ;  /* 0x00000000082072ca */ /* 0x040fe400000e0000 */
[C---:B------:R-:W-:Y:S02]  /*11950*/  R2UR UR33, R9.reuse ;  /* 0x00000000092172ca */ /* 0x040fe400000e0000 */
[----:B------:R-:W-:Y:S02]  /*11960*/  R2UR UR36, R8 ;  /* 0x00000000082472ca */ /* 0x000fe400000e0000 */
[----:B------:R-:W-:Y:S02]  /*11970*/  R2UR UR37, R9 ;  /* 0x00000000092572ca */ /* 0x000fe400000e0000 */
[----:B------:R-:W-:Y:S02]  /*11980*/  R2UR UR40, R6 ;  /* 0x00000000062872ca */ /* 0x000fe400000e0000 */
[----:B------:R-:W-:-:S02]  /*11990*/  R2UR UR41, R7 ;  /* 0x00000000072972ca */ /* 0x000fc400000e0000 */
[----:B------:R-:W-:Y:S01]  /*119a0*/  R2UR UR46, R12 ;  /* 0x000000000c2e72ca */ /* 0x000fe200000e0000 */
[----:B------:R-:W-:Y:S01]  /*119b0*/  VIADD R12, R14, 0x306 ;  /* 0x000003060e0c7836 */ /* 0x000fe20000000000 */
[----:B------:R-:W-:Y:S01]  /*119c0*/  R2UR UR47, R13 ;  /* 0x000000000d2f72ca */ /* 0x000fe200000e0000 */
[----:B------:R-:W-:Y:S01]  /*119d0*/  IMAD.MOV.U32 R13, RZ, RZ, 0x40000040 ;  /* 0x40000040ff0d7424 */ /* 0x000fe200078e00ff */
[----:B------:R-:W-:Y:S01]  /*119e0*/  R2UR UR44, R6 ;  /* 0x00000000062c72ca */ /* 0x000fe200000e0000 */
[----:B------:R-:W-:Y:S01]  /*119f0*/  VIADD R14, R14, 0x406 ;  /* 0x000004060e0e7836 */ /* 0x000fe20000000000 */
[C---:B------:R-:W-:Y:S02]  /*11a00*/  R2UR UR45, R7.reuse ;  /* 0x00000000072d72ca */ /* 0x040fe400000e0000 */
[----:B------:R-:W-:Y:S02]  /*11a10*/  R2UR UR48, R6 ;  /* 0x00000000063072ca */ /* 0x000fe400000e0000 */
[----:B------:R-:W-:-:S02]  /*11a20*/  R2UR UR49, R7 ;  /* 0x00000000073172ca */ /* 0x000fc400000e0000 */
[----:B------:R-:W-:Y:S02]  /*11a30*/  MOV R15, 0x40000040 ;  /* 0x40000040000f7802 */ /* 0x000fe40000000f00 */
[----:B------:R-:W-:Y:S02]  /*11a40*/  R2UR UR58, R14 ;  /* 0x000000000e3a72ca */ /* 0x000fe400000e0000 */
[----:B------:R-:W-:Y:S02]  /*11a50*/  R2UR UR59, R15 ;  /* 0x000000000f3b72ca */ /* 0x000fe400000e0000 */
[----:B------:R-:W-:Y:S02]  /*11a60*/  R2UR UR56, R6 ;  /* 0x00000000063872ca */ /* 0x000fe400000e0000 */
[----:B------:R-:W-:Y:S01]  /*11a70*/  R2UR UR57, R7 ;  /* 0x00000000073972ca */ /* 0x000fe200000e0000 */
[----:B------:R-:W-:Y:S02]  /*11a80*/  WARPGROUP.DEPBAR.LE gsb0, 0x0 ;  /* 0x00008000000079c5 */ /* 0x000fe40000010000 */
[----:B------:R-:W-:-:S06]  /*11a90*/  WARPGROUP.ARRIVE ;  /* 0x00000000000079c5 */ /* 0x000fcc0000000000 */
[----:B------:R-:W-:Y:S01]  /*11aa0*/  QGMMA.64x32x32.F32.E4M3.E4M3 R120, gdesc[UR52], RZ, !UPT, gsb0 ;  /* 0x00600000347879f3 */ /* 0x000fe2000c0008ff */
        /* <DEDUP_REMOVED lines=71> */
.L_x_7526:
[----:B------:R-:W-:Y:S01]  /*11f20*/  SHF.L.U32 R12, R222, 0x1f, RZ ;  /* 0x0000001fde0c7819 */ /* 0x000fe200000006ff */
[----:B------:R-:W-:-:S04]  /*11f30*/  IMAD R13, R220, 0x8, R18 ;  /* 0x00000008dc0d7824 */ /* 0x000fc800078e0212 */
[----:B------:R0:W1:Y:S01]  /*11f40*/  SYNCS.PHASECHK.TRANS64.TRYWAIT P1, [R13+URZ+0x22850], R12 ;  /* 0x0228500c0d0075a7 */ /* 0x000062000802017f */
[----:B------:R-:W-:Y:S05]  /*11f50*/  @!P0 BRA `(.L_x_7527) ;  /* 0x0000000000048947 */ /* 0x000fea0003800000 */
[----:B------:R-:W-:Y:S01]  /*11f60*/  BPT.TRAP 0x1 ;  /* 0x000000040000795c */ /* 0x000fe20000300000 */
.L_x_7527:
[----:B-1----:R-:W-:Y:S05]  /*11f70*/  @P1 BRA `(.L_x_7525) ;  /* 0x0000000000081947 */ /* 0x002fea0003800000 */
[----:B------:R-:W1:Y:S02]  /*11f80*/  SYNCS.PHASECHK.TRANS64.TRYWAIT P1, [R13+URZ+0x22850], R12 ;  /* 0x0228500c0d0075a7 */ /* 0x000e64000802017f */
[----:B-1----:R-:W-:Y:S05]  /*11f90*/  @!P1 BRA `(.L_x_7528) ;  /* 0x000000e000189947 */ /* 0x002fea0003800000 */
.L_x_7525:
[----:B01----:R-:W-:Y:S01]  /*11fa0*/  VIADD R12, R18, 0x400 ;  /* 0x00000400120c7836 */ /* 0x003fe20000000000 */
[----:B------:R-:W-:Y:S05]  /*11fb0*/  WARPSYNC.ALL ;  /* 0x0000000000007948 */ /* 0x000fea0003800000 */
[----:B------:R-:W-:Y:S01]  /*11fc0*/  SHF.R.U32.HI R12, RZ, 0x4, R12 ;  /* 0x00000004ff0c7819 */ /* 0x000fe2000001160c */
[----:B------:R-:W-:Y:S01]  /*11fd0*/  IMAD.MOV.U32 R13, RZ, RZ, -0x3ffffff0 ;  /* 0xc0000010ff0d7424 */ /* 0x000fe200078e00ff */
[----:B------:R-:W-:Y:S01]  /*11fe0*/  WARPGROUP.ARRIVE ;  /* 0x00000000000079c5 */ /* 0x000fe20000000000 */
[----:B------:R-:W-:-:S05]  /*11ff0*/  MOV R15, 0xc0000010 ;  /* 0xc0000010000f7802 */ /* 0x000fca0000000f00 */
[----:B------:R-:W0:Y:S01]  /*12000*/  S2R R222, SR_TID.X ;  /* 0x0000000000de7919 */ /* 0x000e220000002100 */
[----:B------:R-:W-:Y:S02]  /*12010*/  LOP3.LUT R12, R12, 0x3fff, RZ, 0xc0, !PT ;  /* 0x00003fff0c0c7812 */ /* 0x000fe400078ec0ff */
[----:B------:R-:W-:Y:S01]  /*12020*/  R2UR UR7, R13 ;  /* 0x000000000d0772ca */ /* 0x000fe200000e0000 */
[----:B------:R-:W-:Y:S01]  /*12030*/  IMAD.MOV.U32 R13, RZ, RZ, -0x3ffffff0 ;  /* 0xc0000010ff0d7424 */ /* 0x000fe200078e00ff */
[----:B------:R-:W-:-:S05]  /*12040*/  LOP3.LUT R12, R12, 0x10000, RZ, 0xfc, !PT ;  /* 0x000100000c0c7812 */ /* 0x000fca00078efcff */
[----:B------:R-:W-:-:S04]  /*12050*/  IMAD R12, R220, 0x500, R12 ;  /* 0x00000500dc0c7824 */ /* 0x000fc800078e020c */
[C---:B------:R-:W-:Y:S01]  /*12060*/  VIADD R14, R12.reuse, 0x100 ;  /* 0x000001000c0e7836 */ /* 0x040fe20000000000 */
[----:B------:R-:W-:-:S13]  /*12070*/  R2UR UR6, R12 ;  /* 0x000000000c0672ca */ /* 0x000fda00000e0000 */
[----:B------:R-:W-:Y:S01]  /*12080*/  QGMMA.64x128x32.F32.E4M3.E4M3 R24, R172, gdesc[UR4], R24, gsb0 ;  /* 0x01e00004ac187df3 */ /* 0x000fe20008000818 */
[----:B------:R-:W-:Y:S01]  /*12090*/  R2UR UR6, R14 ;  /* 0x000000000e0672ca */ /* 0x000fe200000e0000 */
[----:B------:R-:W-:Y:S01]  /*120a0*/  VIADD R14, R12, 0x200 ;  /* 0x000002000c0e7836 */ /* 0x000fe20000000000 */
[----:B------:R-:W-:Y:S01]  /*120b0*/  R2UR UR7, R15 ;  /* 0x000000000f0772ca */ /* 0x000fe200000e0000 */
[----:B------:R-:W-:Y:S01]  /*120c0*/  IMAD.MOV.U32 R15, RZ, RZ, -0x3ffffff0 ;  /* 0xc0000010ff0f7424 */ /* 0x000fe200078e00ff */
[----:B0-----:R-:W-:Y:S01]  /*120d0*/  SHF.R.U32.HI R222, RZ, 0x7, R222 ;  /* 0x00000007ffde7819 */ /* 0x001fe200000116de */
[----:B------:R-:W-:Y:S02]  /*120e0*/  WARPGROUP.DEPBAR.LE gsb0, 0x0 ;  /* 0x00008000000079c5 */ /* 0x000fe40000010000 */
[----:B------:R-:W-:-:S08]  /*120f0*/  WARPGROUP.ARRIVE ;  /* 0x00000000000079c5 */ /* 0x000fd00000000000 */
[----:B------:R-:W-:Y:S01]  /*12100*/  QGMMA.64x128x32.F32.E4M3.E4M3 R24, R176, gdesc[UR4], R24, gsb0 ;  /* 0x01e00004b0187df3 */ /* 0x000fe20008000818 */
[----:B------:R-:W-:Y:S01]  /*12110*/  R2UR UR6, R14 ;  /* 0x000000000e0672ca */ /* 0x000fe200000e0000 */
[C---:B------:R-:W-:Y:S01]  /*12120*/  VIADD R14, R12.reuse, 0x300 ;  /* 0x000003000c0e7836 */ /* 0x040fe20000000000 */
[----:B------:R-:W-:Y:S01]  /*12130*/  R2UR UR7, R15 ;  /* 0x000000000f0772ca */ /* 0x000fe200000e0000 */
[----:B------:R-:W-:Y:S01]  /*12140*/  IMAD.MOV.U32 R15, RZ, RZ, -0x3ffffff0 ;  /* 0xc0000010ff0f7424 */ /* 0x000fe200078e00ff */
[----:B------:R-:W-:Y:S01]  /*12150*/  IADD3 R12, R12, 0x400, RZ ;  /* 0x000004000c0c7810 */ /* 0x000fe20007ffe0ff */
[----:B------:R-:W-:Y:S02]  /*12160*/  WARPGROUP.DEPBAR.LE gsb0, 0x0 ;  /* 0x00008000000079c5 */ /* 0x000fe40000010000 */
[----:B------:R-:W-:-:S08]  /*12170*/  WARPGROUP.ARRIVE ;  /* 0x00000000000079c5 */ /* 0x000fd00000000000 */
[----:B------:R-:W-:Y:S01]  /*12180*/  QGMMA.64x128x32.F32.E4M3.E4M3 R24, R180, gdesc[UR4], R24, gsb0 ;  /* 0x01e00004b4187df3 */ /* 0x000fe20008000818 */
[----:B------:R-:W-:Y:S02]  /*12190*/  R2UR UR6, R14 ;  /* 0x000000000e0672ca */ /* 0x000fe400000e0000 */
[----:B------:R-:W-:Y:S01]  /*121a0*/  R2UR UR7, R15 ;  /* 0x000000000f0772ca */ /* 0x000fe200000e0000 */
[----:B------:R-:W-:Y:S02]  /*121b0*/  WARPGROUP.DEPBAR.LE gsb0, 0x0 ;  /* 0x00008000000079c5 */ /* 0x000fe40000010000 */
[----:B------:R-:W-:-:S10]  /*121c0*/  WARPGROUP.ARRIVE ;  /* 0x00000000000079c5 */ /* 0x000fd40000000000 */
[----:B------:R-:W-:Y:S01]  /*121d0*/  QGMMA.64x128x32.F32.E4M3.E4M3 R24, R184, gdesc[UR4], R24, gsb0 ;  /* 0x01e00004b8187df3 */ /* 0x000fe20008000818 */
[----:B------:R-:W-:Y:S02]  /*121e0*/  R2UR UR6, R12 ;  /* 0x000000000c0672ca */ /* 0x000fe400000e0000 */
[----:B------:R-:W-:Y:S02]  /*121f0*/  R2UR UR7, R13 ;  /* 0x000000000d0772ca */ /* 0x000fe400000e0000 */
[----:B------:R-:W-:Y:S01]  /*12200*/  IADD3 R12, -R222, 0xb, RZ ;  /* 0x0000000bde0c7810 */ /* 0x000fe20007ffe1ff */
[----:B------:R-:W-:Y:S02]  /*12210*/  WARPGROUP.DEPBAR.LE gsb0, 0x0 ;  /* 0x00008000000079c5 */ /* 0x000fe40000010000 */
[----:B------:R-:W-:-:S08]  /*12220*/  WARPGROUP.ARRIVE ;  /* 0x00000000000079c5 */ /* 0x000fd00000000000 */
[----:B------:R-:W-:Y:S03]  /*12230*/  QGMMA.64x128x32.F32.E4M3.E4M3 R24, R188, gdesc[UR4], R24, gsb0 ;  /* 0x01e00004bc187df3 */ /* 0x000fe60008000818 */
[----:B------:R-:W-:Y:S02]  /*12240*/  WARPGROUP.DEPBAR.LE gsb0, 0x0 ;  /* 0x00008000000079c5 */ /* 0x000fe40000010000 */
[----:B------:R0:W-:Y:S06]  /*12250*/  BAR.ARV R12, 0x100 ;  /* 0x0004000c0000751d */ /* 0x0001ec0000002000 */
[----:B------:R-:W-:Y:S05]  /*12260*/  @!P0 BRA `(.L_x_7529) ;  /* 0x0000000000048947 */ /* 0x000fea0003800000 */
[----:B------:R-:W-:Y:S01]  /*12270*/  BPT.TRAP 0x1 ;  /* 0x000000040000795c */ /* 0x000fe20000300000 */
.L_x_7529:
[----:B------:R-:W-:Y:S01]  /*12280*/  FMNMX.FTZ R14, R154, R169, !PT ;  /* 0x000000a99a0e7209 */ /* 0x000fe20007810000 */
[----:B------:R-:W1:Y:S01]  /*12290*/  S2R R189, SR_CgaCtaId ;  /* 0x0000000000bd7919 */ /* 0x000e620000008800 */
[----:B0-----:R-:W-:Y:S02]  /*122a0*/  FMNMX.FTZ R12, R152, R171, !PT ;  /* 0x000000ab980c7209 */ /* 0x001fe40007810000 */
        /* <DEDUP_REMOVED lines=77> */
[----:B------:R-:W-:-:S03]  /*12780*/  FMNMX.FTZ R15, R101, R12, !PT ;  /* 0x0000000c650f7209 */ /* 0x000fc60007810000 */
[----:B------:R-:W0:Y:S04]  /*12790*/  SHFL.BFLY PT, R13, R172, 0x2, 0x1f ;  /* 0x0c401f00ac0d7f89 */ /* 0x000e2800000e0000 */
[----:B------:R-:W2:Y:S01]  /*127a0*/  SHFL.BFLY PT, R12, R15, 0x2, 0x1f ;  /* 0x0c401f000f0c7f89 */ /* 0x000ea200000e0000 */
[----:B0-----:R-:W-:Y:S02]  /*127b0*/  FMNMX.FTZ R174, R172, R13, !PT ;  /* 0x0000000dacae7209 */ /* 0x001fe40007810000 */
[----:B--2---:R-:W-:-:S03]  /*127c0*/  FMNMX.FTZ R173, R15, R12, !PT ;  /* 0x0000000c0fad7209 */ /* 0x004fc60007810000 */
[----:B------:R-:W0:Y:S04]  /*127d0*/  SHFL.BFLY PT, R13, R174, 0x1, 0x1f ;  /* 0x0c201f00ae0d7f89 */ /* 0x000e2800000e0000 */
[----:B------:R-:W2:Y:S01]  /*127e0*/  SHFL.BFLY PT, R12, R173, 0x1, 0x1f ;  /* 0x0c201f00ad0c7f89 */ /* 0x000ea200000e0000 */
[----:B0-----:R-:W-:Y:S02]  /*127f0*/  FMNMX.FTZ R13, R174, R13, !PT ;  /* 0x0000000dae0d7209 */ /* 0x001fe40007810000 */
[----:B--2---:R-:W-:-:S03]  /*12800*/  FMNMX.FTZ R12, R173, R12, !PT ;  /* 0x0000000cad0c7209 */ /* 0x004fc60007810000 */
[----:B------:R-:W-:Y:S02]  /*12810*/  FADD.FTZ R169, -R13, R169 ;  /* 0x000000a90da97221 */ /* 0x000fe40000010100 */
[----:B------:R-:W-:-:S02]  /*12820*/  FADD.FTZ R171, -R12, R171 ;  /* 0x000000ab0cab7221 */ /* 0x000fc40000010100 */
[C---:B------:R-:W-:Y:S01]  /*12830*/  FMUL.FTZ R15, R2.reuse, R169 ;  /* 0x000000a9020f7220 */ /* 0x040fe20000410000 */
[----:B------:R-:W-:-:S01]  /*12840*/  FFMA.FTZ R169, R2, R12, -8 ;  /* 0xc100000002a97423 */ /* 0x000fc2000001000c */
[----:B------:R-:W-:-:S03]  /*12850*/  FMUL.FTZ R14, R2, R171 ;  /* 0x000000ab020e7220 */ /* 0x000fc60000410000 */
        /* <DEDUP_REMOVED lines=8> */
[C---:B------:R-:W-:Y:S01]  /*128e0*/  FFMA.FTZ R165, R2.reuse, R13, -8 ;  /* 0xc100000002a57423 */ /* 0x040fe2000001000d */
[----:B------:R-:W-:Y:S01]  /*128f0*/  MUFU.EX2 R14, R14 ;  /* 0x0000000e000e7308 */ /* 0x000fe20000000800 */
[----:B------:R-:W-:-:S01]  /*12900*/  FFMA.FTZ R136, R2, R136, -R169 ;  /* 0x0000008802887223 */ /* 0x000fc200000108a9 */
[C---:B------:R-:W-:Y:S01]  /*12910*/  FFMA.FTZ R137, R2.reuse, R137, -R169 ;  /* 0x0000008902897223 */ /* 0x040fe200000108a9 */
[----:B------:R-:W-:-:S01]  /*12920*/  FFMA.FTZ R154, R2, R154, -R165 ;  /* 0x0000009a029a7223 */ /* 0x000fc200000108a5 */
[C-C-:B------:R-:W-:Y:S01]  /*12930*/  FFMA.FTZ R155, R2.reuse, R155, -R165.reuse ;  /* 0x0000009b029b7223 */ /* 0x140fe200000108a5 */
[----:B------:R-:W-:-:S01]  /*12940*/  FFMA.FTZ R158, R2, R158, -R165 ;  /* 0x0000009e029e7223 */ /* 0x000fc200000108a5 */
[C---:B------:R-:W-:Y:S01]  /*12950*/  FFMA.FTZ R159, R2.reuse, R159, -R165 ;  /* 0x0000009f029f7223 */ /* 0x040fe200000108a5 */
        /* <DEDUP_REMOVED lines=35> */
[----:B------:R-:W-:-:S02]  /*12b90*/  IMAD R169, R197, 0x8, R18 ;  /* 0x00000008c5a97824 */ /* 0x000fc400078e0212 */
[----:B------:R-:W-:-:S01]  /*12ba0*/  FFMA.FTZ R162, R2, R162, -R165 ;  /* 0x000000a202a27223 */ /* 0x000fc200000108a5 */
[----:B------:R-:W-:Y:S01]  /*12bb0*/  FFMA.FTZ R163, R2, R163, -R165 ;  /* 0x000000a302a37223 */ /* 0x000fe200000108a5 */
[----:B0-----:R-:W-:-:S01]  /*12bc0*/  FFMA.FTZ R3, R14, R3, R171 ;  /* 0x000000030e037223 */ /* 0x001fc200000100ab */
[----:B------:R-:W-:Y:S02]  /*12bd0*/  VIADD R169, R169, 0x22840 ;  /* 0x00022840a9a97836 */ /* 0x000fe40000000000 */
[----:B--2---:R-:W-:-:S01]  /*12be0*/  FFMA.FTZ R20, R15, R20, R154 ;  /* 0x000000140f147223 */ /* 0x004fc2000001009a */
[----:B------:R-:W0:Y:S01]  /*12bf0*/  MUFU.EX2 R153, R153 ;  /* 0x0000009900997308 */ /* 0x000e220000000800 */
[----:B------:R-:W-:-:S01]  /*12c00*/  FFMA.FTZ R166, R2, R166, -R165 ;  /* 0x000000a602a67223 */ /* 0x000fc200000108a5 */
[----:B---3--:R-:W-:Y:S01]  /*12c10*/  FADD.FTZ R172, R152, R3 ;  /* 0x0000000398ac7221 */ /* 0x008fe20000010000 */
[----:B-1----:R-:W-:Y:S01]  /*12c20*/  PRMT R169, R189, 0x654, R169 ;  /* 0x00000654bda97816 */ /* 0x002fe200000000a9 */
[C-C-:B------:R-:W-:Y:S01]  /*12c30*/  FFMA.FTZ R167, R2.reuse, R167, -R165.reuse ;  /* 0x000000a702a77223 */ /* 0x140fe200000108a5 */
[----:B------:R-:W-:-:S01]  /*12c40*/  FFMA.FTZ R138, R2, R138, -R165 ;  /* 0x0000008a028a7223 */ /* 0x000fc200000108a5 */
[----:B------:R-:W-:Y:S01]  /*12c50*/  FFMA.FTZ R139, R2, R139, -R165 ;  /* 0x0000008b028b7223 */ /* 0x000fe200000108a5 */
[----:B------:R1:W-:Y:S01]  /*12c60*/  SYNCS.ARRIVE.TRANS64.RED.A1T0 RZ, [R169+URZ], RZ ;  /* 0x000000ffa9ff79a7 */ /* 0x0003e2000810043f */
[----:B------:R-:W2:Y:S01]  /*12c70*/  MUFU.EX2 R158, R158 ;  /* 0x0000009e009e7308 */ /* 0x000ea20000000800 */
[----:B----4-:R-:W-:-:S01]  /*12c80*/  FADD.FTZ R3, R155, R20 ;  /* 0x000000149b037221 */ /* 0x010fc20000010000 */
[C-C-:B------:R-:W-:Y:S01]  /*12c90*/  FFMA.FTZ R142, R2.reuse, R142, -R165.reuse ;  /* 0x0000008e028e7223 */ /* 0x140fe200000108a5 */
[----:B------:R-:W-:-:S01]  /*12ca0*/  FFMA.FTZ R143, R2, R143, -R165 ;  /* 0x0000008f028f7223 */ /* 0x000fc200000108a5 */
[C-C-:B------:R-:W-:Y:S01]  /*12cb0*/  FFMA.FTZ R146, R2.reuse, R146, -R165.reuse ;  /* 0x0000009202927223 */ /* 0x140fe200000108a5 */
[----:B------:R-:W-:-:S01]  /*12cc0*/  FFMA.FTZ R147, R2, R147, -R165 ;  /* 0x0000009302937223 */ /* 0x000fc200000108a5 */
[C-C-:B------:R-:W-:Y:S01]  /*12cd0*/  FFMA.FTZ R150, R2.reuse, R150, -R165.reuse ;  /* 0x0000009602967223 */ /* 0x140fe200000108a5 */
[----:B-1----:R-:W-:-:S01]  /*12ce0*/  FFMA.FTZ R169, R2, R130, -R165 ;  /* 0x0000008202a97223 */ /* 0x002fc200000108a5 */
        /* <DEDUP_REMOVED lines=25> */
[----:B------:R-:W-:-:S01]  /*12e80*/  FFMA.FTZ R99, R2, R99, -R165 ;  /* 0x0000006302637223 */ /* 0x000fc200000108a5 */
[C-C-:B------:R-:W-:Y:S01]  /*12e90*/  FFMA.FTZ R102, R2.reuse, R102, -R165.reuse ;  /* 0x0000006602667223 */ /* 0x140fe200000108a5 */
[----:B------:R-:W-:-:S01]  /*12ea0*/  FFMA.FTZ R103, R2, R103, -R165 ;  /* 0x0000006702677223 */ /* 0x000fc200000108a5 */
[----:B0-----:R-:W-:Y:S01]  /*12eb0*/  FADD.FTZ R165, R153, R172 ;  /* 0x000000ac99a57221 */ /* 0x001fe20000010000 */
[----:B--2---:R-:W-:-:S03]  /*12ec0*/  FADD.FTZ R20, R158, R3 ;  /* 0x000000039e147221 */ /* 0x004fc60000010000 */
[----:B------:R-:W0:Y:S01]  /*12ed0*/  MUFU.EX2 R160, R160 ;  /* 0x000000a000a07308 */ /* 0x000e220000000800 */
[----:B-1----:R-:W-:-:S01]  /*12ee0*/  FADD.FTZ R172, R156, R165 ;  /* 0x000000a59cac7221 */ /* 0x002fc20000010000 */
[----:B---3--:R-:W-:-:S03]  /*12ef0*/  FADD.FTZ R3, R159, R20 ;  /* 0x000000149f037221 */ /* 0x008fc60000010000 */
[----:B----4-:R-:W-:-:S03]  /*12f00*/  FADD.FTZ R165, R157, R172 ;  /* 0x000000ac9da57221 */ /* 0x010fc60000010000 */
[----:B------:R-:W1:Y:S01]  /*12f10*/  MUFU.EX2 R163, R163 ;  /* 0x000000a300a37308 */ /* 0x000e620000000800 */
[----:B-----5:R-:W-:-:S07]  /*12f20*/  FADD.FTZ R20, R162, R3 ;  /* 0x00000003a2147221 */ /* 0x020fce0000010000 */
        /* <DEDUP_REMOVED lines=140> */
.L_x_7530:
[----:B------:R-:W-:Y:S01]  /*137f0*/  F2FP.SATFINITE.E4M3.F32.PACK_AB_MERGE_C R93, R93, R92, RZ ;  /* 0x0000005c5d5d723e */ /* 0x000fe200048070ff */
[----:B------:R-:W-:Y:S01]  /*13800*/  IMAD R92, R220, 0x8, R18 ;  /* 0x00000008dc5c7824 */ /* 0x000fe200078e0212 */
[----:B------:R-:W-:Y:S01]  /*13810*/  ISETP.GT.AND P1, PT, R21, RZ, PT ;  /* 0x000000ff1500720c */ /* 0x000fe20003f24270 */
[-C--:B------:R-:W-:Y:S01]  /*13820*/  FMUL.FTZ R24, R24, R14.reuse ;  /* 0x0000000e18187220 */ /* 0x080fe20000410000 */
[----:B------:R-:W-:Y:S01]  /*13830*/  F2FP.SATFINITE.E4M3.F32.PACK_AB_MERGE_C R153, R156, R153, RZ ;  /* 0x000000999c99723e */ /* 0x000fe200048070ff */
[-C--:B------:R-:W-:Y:S01]  /*13840*/  FMUL.FTZ R25, R25, R14.reuse ;  /* 0x0000000e19197220 */ /* 0x080fe20000410000 */
[----:B------:R-:W-:Y:S01]  /*13850*/  IADD3 R92, R92, 0x22860, RZ ;  /* 0x000228605c5c7810 */ /* 0x000fe20007ffe0ff */
[----:B------:R-:W-:Y:S01]  /*13860*/  FMUL.FTZ R28, R28, R14 ;  /* 0x0000000e1c1c7220 */ /* 0x000fe20000410000 */
[----:B------:R-:W-:Y:S01]  /*13870*/  F2FP.SATFINITE.E4M3.F32.PACK_AB_MERGE_C R158, R159, R158, RZ ;  /* 0x0000009e9f9e723e */ /* 0x000fe200048070ff */
[-C--:B------:R-:W-:Y:S01]  /*13880*/  FMUL.FTZ R29, R29, R14.reuse ;  /* 0x0000000e1d1d7220 */ /* 0x080fe20000410000 */
[----:B------:R-:W-:Y:S01]  /*13890*/  PRMT R92, R189, 0x654, R92 ;  /* 0x00000654bd5c7816 */ /* 0x000fe2000000005c */
[-C--:B------:R-:W-:Y:S01]  /*138a0*/  FMUL.FTZ R32, R32, R14.reuse ;  /* 0x0000000e20207220 */ /* 0x080fe20000410000 */
        /* <DEDUP_REMOVED lines=100> */
[----:B------:R-:W-:Y:S02]  /*13ef0*/  IMAD.MOV.U32 R171, RZ, RZ, R12 ;  /* 0x000000ffffab7224 */ /* 0x000fe400078e000c */
[----:B------:R-:W-:Y:S01]  /*13f00*/  IMAD.MOV.U32 R222, RZ, RZ, R199 ;  /* 0x000000ffffde7224 */ /* 0x000fe200078e00c7 */
[----:B0-----:R-:W-:Y:S06]  /*13f10*/  @P1 BRA `(.L_x_7531) ;  /* 0xffffffd000941947 */ /* 0x001fec000383ffff */
.L_x_7519:
[----:B------:R-:W-:Y:S05]  /*13f20*/  WARPSYNC.ALL ;  /* 0x0000000000007948 */ /* 0x000fea0003800000 */
[----:B------:R-:W-:Y:S06]  /*13f30*/  BAR.ARV 0x8, 0x180 ;  /* 0x0206000000007b1d */ /* 0x000fec0000002000 */
[----:B------:R-:W-:Y:S05]  /*13f40*/  @!P0 BRA `(.L_x_7532) ;  /* 0x0000000000048947 */ /* 0x000fea0003800000 */
[----:B------:R-:W-:Y:S01]  /*13f50*/  BPT.TRAP 0x1 ;  /* 0x000000040000795c */ /* 0x000fe20000300000 */
.L_x_7532:
[----:B------:R-:W-:Y:S01]  /*13f60*/  IMAD R11, R197, 0x8, R18 ;  /* 0x00000008c50b7824 */ /* 0x000fe200078e0212 */
[----:B------:R-:W-:-:S04]  /*13f70*/  SHF.L.U32 R0, R199, 0x1f, RZ ;  /* 0x0000001fc7007819 */ /* 0x000fc800000006ff */
[----:B------:R0:W1:Y:S01]  /*13f80*/  SYNCS.PHASECHK.TRANS64.TRYWAIT P1, [R11+URZ+0x22850], R0 ;  /* 0x022850000b0075a7 */ /* 0x000062000802017f */
[----:B------:R-:W-:Y:S05]  /*13f90*/  @!P0 BRA `(.L_x_7533) ;  /* 0x0000000000048947 */ /* 0x000fea0003800000 */
[----:B------:R-:W-:Y:S01]  /*13fa0*/  BPT.TRAP 0x1 ;  /* 0x000000040000795c */ /* 0x000fe20000300000 */
.L_x_7533:
[----:B------:R-:W-:-:S05]  /*13fb0*/  VIADD R18, R18, 0x400 ;  /* 0x0000040012127836 */ /* 0x000fca0000000000 */
[----:B------:R-:W-:-:S04]  /*13fc0*/  SHF.R.U32.HI R18, RZ, 0x4, R18 ;  /* 0x00000004ff127819 */ /* 0x000fc80000011612 */
[----:B------:R-:W-:-:S04]  /*13fd0*/  LOP3.LUT R18, R18, 0x3fff, RZ, 0xc0, !PT ;  /* 0x00003fff12127812 */ /* 0x000fc800078ec0ff */
[----:B------:R-:W-:Y:S01]  /*13fe0*/  LOP3.LUT R18, R18, 0x10000, RZ, 0xfc, !PT ;  /* 0x0001000012127812 */ /* 0x000fe200078efcff */
[----:B-1----:R-:W-:Y:S06]  /*13ff0*/  @P1 BRA `(.L_x_7534) ;  /* 0x0000000000081947 */ /* 0x002fec0003800000 */
[----:B------:R-:W1:Y:S02]  /*14000*/  SYNCS.PHASECHK.TRANS64.TRYWAIT P1, [R11+URZ+0x22850], R0 ;  /* 0x022850000b0075a7 */ /* 0x000e64000802017f */
[----:B-1----:R-:W-:Y:S05]  /*14010*/  @!P1 BRA `(.L_x_7535) ;  /* 0x000000c0000c9947 */ /* 0x002fea0003800000 */
.L_x_7534:
[----:B------:R-:W-:Y:S01]  /*14020*/  IMAD R4, R197, 0x500, R18 ;  /* 0x00000500c5047824 */ /* 0x000fe200078e0212 */
[----:B------:R-:W-:Y:S05]  /*14030*/  WARPSYNC.ALL ;  /* 0x0000000000007948 */ /* 0x000fea0003800000 */
[----:B------:R-:W-:Y:S01]  /*14040*/  IMAD.MOV.U32 R5, RZ, RZ, -0x3ffffff0 ;  /* 0xc0000010ff057424 */ /* 0x000fe200078e00ff */
[C---:B------:R-:W-:Y:S01]  /*14050*/  R2UR UR6, R4.reuse ;  /* 0x00000000040672ca */ /* 0x040fe200000e0000 */
[----:B------:R-:W-:Y:S01]  /*14060*/  WARPGROUP.ARRIVE ;  /* 0x00000000000079c5 */ /* 0x000fe20000000000 */
[C---:B------:R-:W-:Y:S01]  /*14070*/  VIADD R6, R4.reuse, 0x100 ;  /* 0x0000010004067836 */ /* 0x040fe20000000000 */
[----:B------:R-:W-:Y:S01]  /*14080*/  MOV R7, 0xc0000010 ;  /* 0xc000001000077802 */ /* 0x000fe20000000f00 */
[----:B------:R-:W-:Y:S01]  /*14090*/  ULDC.64 UR4, c[0x0][0x9a0] ;  /* 0x0002680000047ab9 */ /* 0x000fe20000000a00 */
[----:B------:R-:W-:Y:S01]  /*140a0*/  R2UR UR7, R5 ;  /* 0x00000000050772ca */ /* 0x000fe200000e0000 */
[----:B------:R-:W-:Y:S01]  /*140b0*/  VIADD R14, R4, 0x200 ;  /* 0x00000200040e7836 */ /* 0x000fe20000000000 */
[----:B------:R-:W-:-:S04]  /*140c0*/  ISETP.NE.U32.AND P1, PT, RZ, UR4, PT ;  /* 0x00000004ff007c0c */ /* 0x000fc8000bf25070 */
[----:B------:R-:W-:-:S07]  /*140d0*/  ISETP.NE.AND.EX P1, PT, RZ, UR5, PT, P1 ;  /* 0x00000005ff007c0c */ /* 0x000fce000bf25310 */
[----:B------:R-:W-:Y:S01]  /*140e0*/  QGMMA.64x128x32.F32.E4M3.E4M3 R24, R172, gdesc[UR4], R24, gsb0 ;  /* 0x01e00004ac187df3 */ /* 0x000fe20008000818 */
[----:B------:R-:W-:Y:S02]  /*140f0*/  R2UR UR6, R6 ;  /* 0x00000000060672ca */ /* 0x000fe400000e0000 */
[----:B------:R-:W-:-:S03]  /*14100*/  R2UR UR7, R7 ;  /* 0x00000000070772ca */ /* 0x000fc600000e0000 */
[----:B------:R-:W0:Y:S01]  /*14110*/  @P1 LDC.64 R6, c[0x0][0x9c8] ;  /* 0x00027200ff061b82 */ /* 0x000e220000000a00 */
[----:B------:R-:W-:-:S07]  /*14120*/  @P1 SHF.R.S32.HI R15, RZ, 0x1f, R170 ;  /* 0x0000001fff0f1819 */ /* 0x000fce00000114aa */
[----:B------:R-:W2:Y:S01]  /*14130*/  @P1 LDC.64 R8, c[0x0][0x9d0] ;  /* 0x00027400ff081b82 */ /* 0x000ea20000000a00 */
[----:B01----:R-:W-:-:S04]  /*14140*/  @P1 IMAD R0, R214, R6, RZ ;  /* 0x00000006d6001224 */ /* 0x003fc800078e02ff */
[C---:B------:R-:W-:Y:S02]  /*14150*/  @P1 IMAD R5, R207.reuse, R7, R0 ;  /* 0x00000007cf051224 */ /* 0x040fe400078e0200 */
[----:B------:R-:W-:-:S04]  /*14160*/  @P1 IMAD.WIDE.U32 R6, R207, R6, RZ ;  /* 0x00000006cf061225 */ /* 0x000fc800078e00ff */
[-C--:B--2---:R-:W-:Y:S01]  /*14170*/  @P1 IMAD R0, R15, R8.reuse, RZ ;  /* 0x000000080f001224 */ /* 0x084fe200078e02ff */
[----:B------:R-:W-:Y:S01]  /*14180*/  MOV R15, 0xc0000010 ;  /* 0xc0000010000f7802 */ /* 0x000fe20000000f00 */
[----:B------:R-:W-:Y:S02]  /*14190*/  @P1 IMAD.IADD R7, R7, 0x1, R5 ;  /* 0x0000000107071824 */ /* 0x000fe400078e0205 */
[C---:B------:R-:W-:Y:S02]  /*141a0*/  @P1 IMAD R5, R170.reuse, R9, R0 ;  /* 0x00000009aa051224 */ /* 0x040fe400078e0200 */
[----:B------:R-:W-:-:S04]  /*141b0*/  @P1 IMAD.WIDE.U32 R6, R170, R8, R6 ;  /* 0x00000008aa061225 */ /* 0x000fc800078e0006 */
[----:B------:R-:W-:Y:S01]  /*141c0*/  @P1 IMAD.IADD R5, R7, 0x1, R5 ;  /* 0x0000000107051824 */ /* 0x000fe200078e0205 */
[----:B------:R-:W-:Y:S01]  /*141d0*/  @P1 LEA R8, P2, R6, UR4, 0x2 ;  /* 0x0000000406081c11 */ /* 0x000fe2000f8410ff */
[----:B------:R-:W-:-:S03]  /*141e0*/  IMAD.MOV.U32 R0, RZ, RZ, 0x3f800000 ;  /* 0x3f800000ff007424 */ /* 0x000fc600078e00ff */
[----:B------:R-:W-:-:S05]  /*141f0*/  @P1 LEA.HI.X R9, R6, UR5, R5, 0x2, P2 ;  /* 0x0000000506091c11 */ /* 0x000fca00090f1405 */
[----:B------:R0:W2:Y:S01]  /*14200*/  @P1 LDG.E R0, desc[UR60][R8.64] ;  /* 0x0000003c08001981 */ /* 0x0000a2000c1e1900 */
[----:B------:R-:W-:Y:S02]  /*14210*/  WARPGROUP.DEPBAR.LE gsb0, 0x0 ;  /* 0x00008000000079c5 */ /* 0x000fe40000010000 */
[----:B------:R-:W-:-:S06]  /*14220*/  WARPGROUP.ARRIVE ;  /* 0x00000000000079c5 */ /* 0x000fcc0000000000 */
[----:B------:R-:W-:Y:S01]  /*14230*/  QGMMA.64x128x32.F32.E4M3.E4M3 R24, R176, gdesc[UR4], R24, gsb0 ;  /* 0x01e00004b0187df3 */ /* 0x000fe20008000818 */
[----:B------:R-:W-:Y:S02]  /*14240*/  R2UR UR6, R14 ;  /* 0x000000000e0672ca */ /* 0x000fe400000e0000 */
[----:B------:R-:W-:Y:S01]  /*14250*/  R2UR UR7, R15 ;  /* 0x000000000f0772ca */ /* 0x000fe200000e0000 */
[----:B------:R-:W-:Y:S02]  /*14260*/  VIADD R6, R4, 0x300 ;  /* 0x0000030004067836 */ /* 0x000fe40000000000 */
[----:B------:R-:W-:Y:S01]  /*14270*/  IMAD.MOV.U32 R7, RZ, RZ, -0x3ffffff0 ;  /* 0xc0000010ff077424 */ /* 0x000fe200078e00ff */
[----:B------:R-:W-:Y:S02]  /*14280*/  WARPGROUP.DEPBAR.LE gsb0, 0x0 ;  /* 0x00008000000079c5 */ /* 0x000fe40000010000 */
[----:B------:R-:W-:-:S07]  /*14290*/  WARPGROUP.ARRIVE ;  /* 0x00000000000079c5 */ /* 0x000fce0000000000 */
[----:B------:R-:W-:Y:S01]  /*142a0*/  QGMMA.64x128x32.F32.E4M3.E4M3 R24, R180, gdesc[UR4], R24, gsb0 ;  /* 0x01e00004b4187df3 */ /* 0x000fe20008000818 */
        /* <DEDUP_REMOVED lines=8> */
[----:B------:R-:W-:Y:S01]  /*14330*/  QGMMA.64x128x32.F32.E4M3.E4M3 R24, R184, gdesc[UR4], R24, gsb0 ;  /* 0x01e00004b8187df3 */ /* 0x000fe20008000818 */
[----:B------:R-:W-:Y:S02]  /*14340*/  R2UR UR6, R4 ;  /* 0x00000000040672ca */ /* 0x000fe400000e0000 */
[----:B------:R-:W-:Y:S01]  /*14350*/  R2UR UR7, R5 ;  /* 0x00000000050772ca */ /* 0x000fe200000e0000 */
[----:B-1----:R-:W-:-:S01]  /*14360*/  FADD.FTZ R6, R6, R3 ;  /* 0x0000000306067221 */ /* 0x002fc20000010000 */
[----:B---3--:R-:W-:-:S04]  /*14370*/  FADD.FTZ R7, R7, R20 ;  /* 0x0000001407077221 */ /* 0x008fc80000010000 */
[----:B------:R-:W0:Y:S04]  /*14380*/  SHFL.BFLY PT, R5, R6, 0x1, 0x1f ;  /* 0x0c201f0006057f89 */ /* 0x000e2800000e0000 */
[----:B------:R-:W1:Y:S01]  /*14390*/  SHFL.BFLY PT, R4, R7, 0x1, 0x1f ;  /* 0x0c201f0007047f89 */ /* 0x000e6200000e0000 */
[----:B------:R-:W-:Y:S01]  /*143a0*/  MOV R3, RZ ;  /* 0x000000ff00037202 */ /* 0x000fe20000000f00 */
        /* <DEDUP_REMOVED lines=29> */
.L_x_7536:
[----:B------:R-:W0:Y:S01]  /*14580*/  S2R R4, SR_CgaCtaId ;  /* 0x0000000000047919 */ /* 0x000e220000008800 */
[----:B------:R-:W-:Y:S01]  /*14590*/  VIADD R0, R11, 0x22860 ;  /* 0x000228600b007836 */ /* 0x000fe20000000000 */
[----:B------:R-:W-:Y:S01]  /*145a0*/  IADD3 R197, R197, 0x1, RZ ;  /* 0x00000001c5c57810 */ /* 0x000fe20007ffe0ff */
        /* <DEDUP_REMOVED lines=29> */
[----:B0-----:R-:W-:Y:S01]  /*14780*/  PRMT R0, R4, 0x654, R0 ;  /* 0x0000065404007816 */ /* 0x001fe20000000000 */
        /* <DEDUP_REMOVED lines=40> */
[----:B------:R-:W-:Y:S01]  /*14a10*/  VIADD R213, R213, 0x1 ;  /* 0x00000001d5d57836 */ /* 0x000fe20000000000 */
[----:B------:R-:W-:-:S07]  /*14a20*/  SEL R197, R197, RZ, P1 ;  /* 0x000000ffc5c57207 */ /* 0x000fce0000800000 */
.L_x_7482:
[----:B------:R-:W-:Y:S05]  /*14a30*/  WARPSYNC.ALL ;  /* 0x0000000000007948 */ /* 0x000fea0003800000 */
[----:B------:R-:W0:Y:S01]  /*14a40*/  S2R R0, SR_CgaCtaId ;  /* 0x0000000000007919 */ /* 0x000e220000008800 */
[----:B------:R-:W-:Y:S01]  /*14a50*/  MOV R18, 0x400 ;  /* 0x0000040000127802 */ /* 0x000fe20000000f00 */
[----:B------:R-:W-:Y:S01]  /*14a60*/  BSSY B0, `(.L_x_7537) ;  /* 0x0000276000007945 */ /* 0x000fe20003800000 */
[----:B------:R-:W-:Y:S02]  /*14a70*/  BAR.SYNC.DEFER_BLOCKING 0x5, 0x180 ;  /* 0x0146000000007b1d */ /* 0x000fe40000010000 */
[----:B0-----:R-:W-:-:S05]  /*14a80*/  LEA R18, R0, R18, 0x18 ;  /* 0x0000001200127211 */ /* 0x001fca00078ec0ff */
[----:B------:R0:W1:Y:S01]  /*14a90*/  LDS.128 R168, [R18+0x228d0] ;  /* 0x0228d00012a87984 */ /* 0x0000620000000c00 */
[----:B------:R-:W-:Y:S06]  /*14aa0*/  BAR.ARV 0x4, 0x180 ;  /* 0x0106000000007b1d */ /* 0x000fec0000002000 */
[----:B------:R-:W-:Y:S05]  /*14ab0*/  @P0 BRA `(.L_x_7538) ;  /* 0x0000001800c80947 */ /* 0x000fea0003800000 */
[----:B------:R-:W2:Y:S01]  /*14ac0*/  S2R R50, SR_TID.X ;  /* 0x0000000000327919 */ /* 0x000ea20000002100 */
[----:B------:R-:W-:Y:S01]  /*14ad0*/  ULDC.64 UR4, c[0x4][0xa8] ;  /* 0x01002a0000047ab9 */ /* 0x000fe20000000a00 */
[----:B-----5:R-:W3:Y:S01]  /*14ae0*/  LDL R24, [R1+0x14] ;  /* 0x0000140001187983 */ /* 0x020ee20000100800 */
[----:B--2---:R-:W-:-:S05]  /*14af0*/  IMAD.SHL.U32 R0, R50, 0x4, RZ ;  /* 0x0000000432007824 */ /* 0x004fca00078e00ff */
[----:B------:R-:W-:-:S04]  /*14b00*/  LOP3.LUT R0, R0, 0xc, RZ, 0xc0, !PT ;  /* 0x0000000c00007812 */ /* 0x000fc800078ec0ff */
[----:B------:R-:W-:-:S05]  /*14b10*/  IADD3 R2, P0, R0, UR4, RZ ;  /* 0x0000000400027c10 */ /* 0x000fca000ff1e0ff */
[----:B------:R-:W-:-:S05]  /*14b20*/  IMAD.X R3, RZ, RZ, UR5, P0 ;  /* 0x00000005ff037e24 */ /* 0x000fca00080e06ff */
[----:B------:R2:W4:Y:S01]  /*14b30*/  LDG.E.CONSTANT R0, desc[UR60][R2.64] ;  /* 0x0000003c02007981 */ /* 0x000522000c1e9900 */
[----:B------:R-:W-:Y:S01]  /*14b40*/  F2FP.BF16.F32.PACK_AB R60, R60, R61 ;  /* 0x0000003d3c3c723e */ /* 0x000fe200000010ff */
[----:B------:R-:W-:Y:S01]  /*14b50*/  UMOV UR4, 0xffffffff ;  /* 0xffffffff00047882 */ /* 0x000fe20000000000 */
[----:B------:R-:W-:Y:S01]  /*14b60*/  F2FP.BF16.F32.PACK_AB R61, R42, R43 ;  /* 0x0000002b2a3d723e */ /* 0x000fe200000010ff */
[----:B------:R-:W0:Y:S01]  /*14b70*/  S2R R25, SR_SWINHI ;  /* 0x0000000000197919 */ /* 0x000e220000002f00 */
        /* <DEDUP_REMOVED lines=14> */
[----:B--2---:R-:W-:Y:S02]  /*14c60*/  LOP3.LUT P0, R2, R50, 0x3, RZ, 0xc0, !PT ;  /* 0x0000000332027812 */ /* 0x004fe4000780c0ff */
[----:B------:R-:W-:-:S02]  /*14c70*/  F2FP.BF16.F32.PACK_AB R101, R101, R102 ;  /* 0x000000666565723e */ /* 0x000fc400000010ff */
[----:B------:R-:W-:Y:S02]  /*14c80*/  MOV R54, R18 ;  /* 0x0000001200367202 */ /* 0x000fe40000000f00 */
[----:B0-----:R-:W-:Y:S02]  /*14c90*/  MOV R55, R25 ;  /* 0x0000001900377202 */ /* 0x001fe40000000f00 */
[----:B------:R-:W-:Y:S02]  /*14ca0*/  F2FP.BF16.F32.PACK_AB R100, R99, R100 ;  /* 0x000000646364723e */ /* 0x000fe400000010ff */
[----:B------:R-:W-:Y:S02]  /*14cb0*/  ISETP.EQ.OR P0, PT, R2, 0x3, !P0 ;  /* 0x000000030200780c */ /* 0x000fe40004702670 */
        /* <DEDUP_REMOVED lines=15> */
[----:B------:R-:W-:Y:S01]  /*14db0*/  SEL R3, R100, R101, P0 ;  /* 0x0000006564037207 */ /* 0x000fe20000000000 */
[----:B---3--:R-:W-:-:S03]  /*14dc0*/  IMAD.WIDE R4, R24, 0x2, R54 ;  /* 0x0000000218047825 */ /* 0x008fc600078e0236 */
[C---:B------:R-:W-:Y:S02]  /*14dd0*/  IADD3 R7, P5, R4.reuse, 0x4060, RZ ;  /* 0x0000406004077810 */ /* 0x040fe40007fbe0ff */
[C---:B------:R-:W-:Y:S02]  /*14de0*/  IADD3 R9, P1, R4.reuse, 0x4040, RZ ;  /* 0x0000404004097810 */ /* 0x040fe40007f3e0ff */
[----:B------:R-:W-:Y:S02]  /*14df0*/  LOP3.LUT R6, R7, 0x380, RZ, 0xc0, !PT ;  /* 0x0000038007067812 */ /* 0x000fe400078ec0ff */
[----:B------:R-:W-:Y:S02]  /*14e00*/  LOP3.LUT R8, R9, 0x380, RZ, 0xc0, !PT ;  /* 0x0000038009087812 */ /* 0x000fe400078ec0ff */
[----:B------:R-:W-:Y:S02]  /*14e10*/  IADD3 R15, P3, R4, 0x4000, RZ ;  /* 0x00004000040f7810 */ /* 0x000fe40007f7e0ff */
[----:B------:R-:W-:-:S02]  /*14e20*/  SHF.R.U64 R6, R6, 0x3, RZ ;  /* 0x0000000306067819 */ /* 0x000fc400000012ff */
[----:B------:R-:W-:Y:S02]  /*14e30*/  SHF.R.U64 R8, R8, 0x3, RZ ;  /* 0x0000000308087819 */ /* 0x000fe400000012ff */
[----:B------:R-:W-:Y:S02]  /*14e40*/  LOP3.LUT R14, R15, 0x380, RZ, 0xc0, !PT ;  /* 0x000003800f0e7812 */ /* 0x000fe400078ec0ff */
[----:B------:R-:W-:Y:S01]  /*14e50*/  LOP3.LUT R6, R6, R7, RZ, 0x3c, !PT ;  /* 0x0000000706067212 */ /* 0x000fe200078e3cff */
[----:B------:R-:W-:Y:S01]  /*14e60*/  IMAD.X R7, RZ, RZ, R5, P5 ;  /* 0x000000ffff077224 */ /* 0x000fe200028e0605 */
[----:B------:R-:W-:Y:S02]  /*14e70*/  LOP3.LUT R8, R8, R9, RZ, 0x3c, !PT ;  /* 0x0000000908087212 */ /* 0x000fe400078e3cff */
[----:B------:R-:W-:Y:S02]  /*14e80*/  SHF.R.U64 R14, R14, 0x3, RZ ;  /* 0x000000030e0e7819 */ /* 0x000fe400000012ff */
[----:B------:R-:W-:-:S02]  /*14e90*/  IADD3 R11, P2, R4, 0x4020, RZ ;  /* 0x00004020040b7810 */ /* 0x000fc40007f5e0ff */
[C---:B------:R-:W-:Y:S02]  /*14ea0*/  IADD3 R21, P4, R4.reuse, 0x60, RZ ;  /* 0x0000006004157810 */ /* 0x040fe40007f9e0ff */
[C---:B------:R-:W-:Y:S02]  /*14eb0*/  IADD3 R25, P5, R4.reuse, 0x40, RZ ;  /* 0x0000004004197810 */ /* 0x040fe40007fbe0ff */
[----:B------:R-:W-:Y:S02]  /*14ec0*/  IADD3.X R9, RZ, R5, RZ, P1, !PT ;  /* 0x00000005ff097210 */ /* 0x000fe40000ffe4ff */
[----:B------:R-:W-:Y:S02]  /*14ed0*/  IADD3 R27, P1, R4, 0x20, RZ ;  /* 0x00000020041b7810 */ /* 0x000fe40007f3e0ff */
[----:B------:R-:W-:Y:S02]  /*14ee0*/  LOP3.LUT R14, R14, R15, RZ, 0x3c, !PT ;  /* 0x0000000f0e0e7212 */ /* 0x000fe400078e3cff */
        /* <DEDUP_REMOVED lines=19> */
[-C--:B------:R-:W-:Y:S02]  /*15020*/  IADD3.X R27, RZ, R5.reuse, RZ, P1, !PT ;  /* 0x00000005ff1b7210 */ /* 0x080fe40000ffe4ff */
        /* <DEDUP_REMOVED lines=26> */
[----:B------:R-:W0:Y:S01]  /*151d0*/  SHFL.IDX PT, R10, R5, R0, 0x1c1f ;  /* 0x001c1f00050a7589 */ /* 0x000e2200000e0000 */
        /* <DEDUP_REMOVED lines=23> */
[----:B------:R-:W4:Y:S01]  /*15350*/  SHFL.IDX PT, R38, R33, R0, 0x1c1f ;  /* 0x001c1f0021267589 */ /* 0x000f2200000e0000 */
[----:B------:R-:W-:Y:S02]  /*15360*/  SEL R73, R75, R34, P0 ;  /* 0x000000224b497207 */ /* 0x000fe40000000000 */
[----:B------:R-:W-:Y:S01]  /*15370*/  SEL R75, R77, R42, P0 ;  /* 0x0000002a4d4b7207 */ /* 0x000fe20000000000 */
[----:B------:R-:W5:Y:S01]  /*15380*/  SHFL.IDX PT, R30, R25, R0, 0x1c1f ;  /* 0x001c1f00191e7589 */ /* 0x000f6200000e0000 */
[----:B------:R-:W-:-:S02]  /*15390*/  SEL R77, R42, R77, P0 ;  /* 0x0000004d2a4d7207 */ /* 0x000fc40000000000 */
[----:B0-----:R-:W-:Y:S01]  /*153a0*/  SEL R8, R10, R7, P0 ;  /* 0x000000070a087207 */ /* 0x001fe20000000000 */
[----:B------:R-:W0:Y:S01]  /*153b0*/  SHFL.IDX PT, R34, R29, R0, 0x1c1f ;  /* 0x001c1f001d227589 */ /* 0x000e2200000e0000 */
[----:B------:R-:W-:Y:S02]  /*153c0*/  SEL R4, R6, R3, P0 ;  /* 0x0000000306047207 */ /* 0x000fe40000000000 */
[----:B------:R-:W-:Y:S01]  /*153d0*/  SEL R10, R7, R10, P0 ;  /* 0x0000000a070a7207 */ /* 0x000fe20000000000 */
[----:B------:R-:W1:Y:S01]  /*153e0*/  SHFL.IDX PT, R42, R41, R0, 0x1c1f ;  /* 0x001c1f00292a7589 */ /* 0x000e6200000e0000 */
[----:B--2---:R-:W-:Y:S02]  /*153f0*/  SEL R24, R26, R21, P0 ;  /* 0x000000151a187207 */ /* 0x004fe40000000000 */
[----:B---3--:R-:W-:Y:S01]  /*15400*/  SEL R12, R37, R20, P0 ;  /* 0x00000014250c7207 */ /* 0x008fe20000000000 */
[----:B------:R-:W-:Y:S01]  /*15410*/  SHFL.IDX PT, R49, R49, R0, 0x1c1f ;  /* 0x001c1f0031317589 */ /* 0x000fe200000e0000 */
[----:B------:R-:W-:-:S02]  /*15420*/  SEL R14, R20, R37, P0 ;  /* 0x00000025140e7207 */ /* 0x000fc40000000000 */
[----:B------:R-:W-:Y:S01]  /*15430*/  SEL R6, R3, R6, P0 ;  /* 0x0000000603067207 */ /* 0x000fe20000000000 */
[----:B------:R-:W-:Y:S01]  /*15440*/  SHFL.IDX PT, R53, R53, R0, 0x1c1f ;  /* 0x001c1f0035357589 */ /* 0x000fe200000e0000 */
[----:B------:R-:W-:-:S03]  /*15450*/  SEL R26, R21, R26, P0 ;  /* 0x0000001a151a7207 */ /* 0x000fc60000000000 */
[----:B------:R-:W-:Y:S01]  /*15460*/  SHFL.IDX PT, R59, R59, R0, 0x1c1f ;  /* 0x001c1f003b3b7589 */ /* 0x000fe200000e0000 */
[----:B----4-:R-:W-:Y:S02]  /*15470*/  SEL R36, R38, R35, P0 ;  /* 0x0000002326247207 */ /* 0x010fe40000000000 */
[----:B------:R-:W-:Y:S01]  /*15480*/  SEL R38, R35, R38, P0 ;  /* 0x0000002623267207 */ /* 0x000fe20000000000 */
[----:B------:R-:W-:Y:S01]  /*15490*/  SHFL.IDX PT, R63, R63, R0, 0x1c1f ;  /* 0x001c1f003f3f7589 */ /* 0x000fe200000e0000 */
[----:B-----5:R-:W-:Y:S02]  /*154a0*/  SEL R28, R30, R27, P0 ;  /* 0x0000001b1e1c7207 */ /* 0x020fe40000000000 */
[----:B------:R-:W-:Y:S01]  /*154b0*/  SEL R30, R27, R30, P0 ;  /* 0x0000001e1b1e7207 */ /* 0x000fe20000000000 */
[----:B------:R-:W-:Y:S01]  /*154c0*/  SHFL.IDX PT, R67, R67, R0, 0x1c1f ;  /* 0x001c1f0043437589 */ /* 0x000fe200000e0000 */
[----:B0-----:R-:W-:Y:S02]  /*154d0*/  SEL R32, R34, R31, P0 ;  /* 0x0000001f22207207 */ /* 0x001fe40000000000 */
[----:B------:R-:W-:Y:S01]  /*154e0*/  SEL R34, R31, R34, P0 ;  /* 0x000000221f227207 */ /* 0x000fe20000000000 */
[----:B------:R-:W-:Y:S01]  /*154f0*/  SHFL.IDX PT, R71, R71, R0, 0x1c1f ;  /* 0x001c1f0047477589 */ /* 0x000fe200000e0000 */
[----:B-1----:R-:W-:-:S02]  /*15500*/  SEL R40, R42, R43, P0 ;  /* 0x0000002b2a287207 */ /* 0x002fc40000000000 */
[----:B------:R-:W-:Y:S01]  /*15510*/  SEL R42, R43, R42, P0 ;  /* 0x0000002a2b2a7207 */ /* 0x000fe20000000000 */
[----:B------:R0:W1:Y:S04]  /*15520*/  SHFL.IDX PT, R44, R47, R2, 0x1c1f ;  /* 0x001c1f022f2c7589 */ /* 0x00006800000e0000 */
[----:B------:R-:W2:Y:S04]  /*15530*/  SHFL.IDX PT, R46, R51, R2, 0x1c1f ;  /* 0x001c1f02332e7589 */ /* 0x000ea800000e0000 */
[----:B------:R-:W3:Y:S01]  /*15540*/  SHFL.IDX PT, R48, R57, R2, 0x1c1f ;  /* 0x001c1f0239307589 */ /* 0x000ee200000e0000 */
[----:B0-----:R-:W-:-:S03]  /*15550*/  IMAD.MOV.U32 R47, RZ, RZ, RZ ;  /* 0x000000ffff2f7224 */ /* 0x001fc600078e00ff */
[----:B------:R-:W0:Y:S04]  /*15560*/  SHFL.IDX PT, R50, R61, R2, 0x1c1f ;  /* 0x001c1f023d327589 */ /* 0x000e2800000e0000 */
[----:B------:R-:W4:Y:S04]  /*15570*/  SHFL.IDX PT, R52, R65, R2, 0x1c1f ;  /* 0x001c1f0241347589 */ /* 0x000f2800000e0000 */
[----:B------:R-:W5:Y:S04]  /*15580*/  SHFL.IDX PT, R56, R69, R2, 0x1c1f ;  /* 0x001c1f0245387589 */ /* 0x000f6800000e0000 */
[----:B------:R-:W5:Y:S01]  /*15590*/  SHFL.IDX PT, R58, R73, R2, 0x1c1f ;  /* 0x001c1f02493a7589 */ /* 0x000f6200000e0000 */
[----:B-1----:R-:W-:-:S02]  /*155a0*/  SEL R5, R45, R44, P0 ;  /* 0x0000002c2d057207 */ /* 0x002fc40000000000 */
[----:B------:R-:W-:Y:S01]  /*155b0*/  SEL R7, R44, R45, P0 ;  /* 0x0000002d2c077207 */ /* 0x000fe20000000000 */
[----:B------:R1:W1:Y:S01]  /*155c0*/  SHFL.IDX PT, R75, R75, R0, 0x1c1f ;  /* 0x001c1f004b4b7589 */ /* 0x00026200000e0000 */
[----:B--2---:R-:W-:Y:S02]  /*155d0*/  SEL R9, R49, R46, P0 ;  /* 0x0000002e31097207 */ /* 0x004fe40000000000 */
[----:B------:R-:W-:Y:S01]  /*155e0*/  SEL R11, R46, R49, P0 ;  /* 0x000000312e0b7207 */ /* 0x000fe20000000000 */
[----:B------:R2:W1:Y:S01]  /*155f0*/  SHFL.IDX PT, R60, R77, R2, 0x1c1f ;  /* 0x001c1f024d3c7589 */ /* 0x00046200000e0000 */
[----:B---3--:R-:W-:Y:S02]  /*15600*/  SEL R25, R53, R48, P0 ;  /* 0x0000003035197207 */ /* 0x008fe40000000000 */
[----:B------:R-:W-:Y:S02]  /*15610*/  SEL R27, R48, R53, P0 ;  /* 0x00000035301b7207 */ /* 0x000fe40000000000 */
[----:B0-----:R-:W-:-:S02]  /*15620*/  SEL R29, R59, R50, P0 ;  /* 0x000000323b1d7207 */ /* 0x001fc40000000000 */
[----:B------:R-:W-:Y:S02]  /*15630*/  SEL R31, R50, R59, P0 ;  /* 0x0000003b321f7207 */ /* 0x000fe40000000000 */
[----:B----4-:R-:W-:Y:S02]  /*15640*/  SEL R33, R63, R52, P0 ;  /* 0x000000343f217207 */ /* 0x010fe40000000000 */
[----:B------:R-:W-:Y:S02]  /*15650*/  SEL R35, R52, R63, P0 ;  /* 0x0000003f34237207 */ /* 0x000fe40000000000 */
[----:B-----5:R-:W-:Y:S02]  /*15660*/  SEL R37, R67, R56, P0 ;  /* 0x0000003843257207 */ /* 0x020fe40000000000 */
[----:B------:R-:W-:Y:S02]  /*15670*/  SEL R39, R56, R67, P0 ;  /* 0x0000004338277207 */ /* 0x000fe40000000000 */
[----:B------:R-:W-:-:S02]  /*15680*/  SEL R13, R71, R58, P0 ;  /* 0x0000003a470d7207 */ /* 0x000fc40000000000 */
[----:B--2---:R-:W-:-:S07]  /*15690*/  SEL R15, R58, R71, P0 ;  /* 0x000000473a0f7207 */ /* 0x004fce0000000000 */
.L_x_7783:
[----:B------:R-:W-:Y:S05]  /*156a0*/  WARPSYNC.ALL ;  /* 0x0000000000007948 */ /* 0x000fea0003800000 */
[----:B------:R-:W-:Y:S01]  /*156b0*/  BAR.SYNC.DEFER_BLOCKING 0x1, 0x100 ;  /* 0x0044000000007b1d */ /* 0x000fe20000010000 */
[----:B-1----:R-:W-:-:S05]  /*156c0*/  SEL R41, R75, R60, P0 ;  /* 0x0000003c4b297207 */ /* 0x002fca0000000000 */
[----:B------:R-:W-:Y:S01]  /*156d0*/  ULDC.64 UR4, c[0x0][0xc00] ;  /* 0x0003000000047ab9 */ /* 0x000fe20000000a00 */
[----:B------:R-:W-:Y:S01]  /*156e0*/  SEL R43, R60, R75, P0 ;  /* 0x0000004b3c2b7207 */ /* 0x000fe20000000000 */
[----:B------:R-:W2:Y:S01]  /*156f0*/  LDL R44, [R1+0xc] ;  /* 0x00000c00012c7983 */ /* 0x000ea20000100800 */
[----:B------:R-:W-:Y:S01]  /*15700*/  ISETP.NE.U32.AND P1, PT, RZ, UR4, PT ;  /* 0x00000004ff007c0c */ /* 0x000fe2000bf25070 */
[----:B------:R-:W0:Y:S01]  /*15710*/  LDC R49, c[0x0][0xbe8] ;  /* 0x0002fa00ff317b82 */ /* 0x000e220000000800 */
[----:B------:R-:W-:Y:S02]  /*15720*/  IADD3 R20, P2, R211, UR4, RZ ;  /* 0x00000004d3147c10 */ /* 0x000fe4000ff5e0ff */
[----:B------:R-:W-:Y:S02]  /*15730*/  ISETP.NE.AND.EX P1, PT, RZ, UR5, PT, P1 ;  /* 0x00000005ff007c0c */ /* 0x000fe4000bf25310 */
[----:B------:R-:W-:Y:S01]  /*15740*/  IADD3.X R21, R212, UR5, RZ, P2, !PT ;  /* 0x00000005d4157c10 */ /* 0x000fe200097fe4ff */
[----:B------:R-:W-:-:S02]  /*15750*/  ULDC.64 UR4, c[0x0][0xc08] ;  /* 0x0003020000047ab9 */ /* 0x000fc40000000a00 */
[----:B------:R-:W-:Y:S01]  /*15760*/  ISETP.NE.U32.AND P0, PT, RZ, UR4, PT ;  /* 0x00000004ff007c0c */ /* 0x000fe2000bf05070 */
[----:B------:R1:W-:Y:S04]  /*15770*/  STSM.16.M88.4 [R78], R4 ;  /* 0x000000044e007844 */ /* 0x0003e80000000200 */
[----:B------:R-:W-:Y:S04]  /*15780*/  STSM.16.M88.4 [R76], R8 ;  /* 0x000000084c007844 */ /* 0x000fe80000000200 */
[----:B------:R-:W-:Y:S04]  /*15790*/  STSM.16.M88.4 [R74], R24 ;  /* 0x000000184a007844 */ /* 0x000fe80000000200 */
[----:B------:R-:W-:Y:S04]  /*157a0*/  STSM.16.M88.4 [R72], R28 ;  /* 0x0000001c48007844 */ /* 0x000fe80000000200 */
[----:B------:R-:W-:Y:S04]  /*157b0*/  STSM.16.M88.4 [R70], R32 ;  /* 0x0000002046007844 */ /* 0x000fe80000000200 */
[----:B------:R-:W-:Y:S04]  /*157c0*/  STSM.16.M88.4 [R66], R36 ;  /* 0x0000002442007844 */ /* 0x000fe80000000200 */
        /* <DEDUP_REMOVED lines=11> */
[----:B-1----:R-:W0:Y:S08]  /*15880*/  @P2 LDC R4, c[0x0][0xbec] ;  /* 0x0002fb00ff042b82 */ /* 0x002e300000000800 */
[----:B------:R-:W1:Y:S01]  /*15890*/  @P2 LDC R5, c[0x0][0xbf0] ;  /* 0x0002fc00ff052b82 */ /* 0x000e620000000800 */
[----:B--2---:R-:W-:Y:S01]  /*158a0*/  IMAD R13, R215, 0x80, R44 ;  /* 0x00000080d70d7824 */ /* 0x004fe200078e022c */
[----:B01-3--:R-:W-:Y:S06]  /*158b0*/  @P0 BRA `(.L_x_7540) ;  /* 0x0000000000100947 */ /* 0x00bfec0003800000 */
[----:B------:R-:W-:Y:S05]  /*158c0*/  @!P1 BRA `(.L_x_7540) ;  /* 0x00000000000c9947 */ /* 0x000fea0003800000 */
[----:B------:R-:W2:Y:S04]  /*158d0*/  LDG.E R3, desc[UR60][R20.64] ;  /* 0x0000003c14037981 */ /* 0x000ea8000c1e1900 */
[----:B-----5:R-:W2:Y:S02]  /*158e0*/  LDG.E R0, desc[UR60][R20.64+0x4] ;  /* 0x0000043c14007981 */ /* 0x020ea4000c1e1900 */
[----:B--2---:R-:W-:-:S07]  /*158f0*/  IMAD.IADD R0, R0, 0x1, -R3 ;  /* 0x0000000100007824 */ /* 0x004fce00078e0a03 */
.L_x_7540:
[----:B------:R-:W2:Y:S01]  /*15900*/  LDL R10, [R1+0x8] ;  /* 0x00000800010a7983 */ /* 0x000ea20000100800 */
[----:B------:R-:W-:Y:S01]  /*15910*/  @P2 IMAD.HI.U32 R2, R13, R4, RZ ;  /* 0x000000040d022227 */ /* 0x000fe200078e00ff */
[----:B------:R-:W-:Y:S01]  /*15920*/  SHF.R.S32.HI R46, RZ, 0x1f, R210 ;  /* 0x0000001fff2e7819 */ /* 0x000fe200000114d2 */
[----:B------:R-:W-:Y:S01]  /*15930*/  ULDC.64 UR4, c[0x0][0xb90] ;  /* 0x0002e40000047ab9 */ /* 0x000fe20000000a00 */
[----:B------:R-:W-:Y:S01]  /*15940*/  MOV R7, R13 ;  /* 0x0000000d00077202 */ /* 0x000fe20000000f00 */
[----:B------:R-:W-:Y:S01]  /*15950*/  IMAD R11, R216, 0x40, R202 ;  /* 0x00000040d80b7824 */ /* 0x000fe200078e02ca */
[--C-:B-----5:R-:W-:Y:S01]  /*15960*/  SHF.R.S32.HI R3, RZ, 0x1f, R47.reuse ;  /* 0x0000001fff037819 */ /* 0x120fe2000001142f */
[----:B------:R-:W-:Y:S01]  /*15970*/  IMAD R9, R46, UR4, RZ ;  /* 0x000000042e097c24 */ /* 0x000fe2000f8e02ff */
[----:B------:R-:W-:Y:S01]  /*15980*/  @P2 SHF.R.U32.HI R7, RZ, R5, R2 ;  /* 0x00000005ff072219 */ /* 0x000fe20000011602 */
[----:B------:R-:W-:Y:S01]  /*15990*/  IMAD.MOV.U32 R2, RZ, RZ, R47 ;  /* 0x000000ffff027224 */ /* 0x000fe200078e002f */
[----:B------:R-:W-:Y:S01]  /*159a0*/  SEL R214, R214, RZ, !P1 ;  /* 0x000000ffd6d67207 */ /* 0x000fe20004800000 */
[C---:B------:R-:W-:Y:S01]  /*159b0*/  IMAD R9, R210.reuse, UR5, R9 ;  /* 0x00000005d2097c24 */ /* 0x040fe2000f8e0209 */
[----:B------:R-:W-:Y:S01]  /*159c0*/  SEL R207, R207, RZ, !P1 ;  /* 0x000000ffcfcf7207 */ /* 0x000fe20004800000 */
[----:B------:R-:W-:Y:S01]  /*159d0*/  IMAD.WIDE.U32 R4, R210, UR4, R2 ;  /* 0x00000004d2047c25 */ /* 0x000fe2000f8e0002 */
[----:B------:R-:W-:Y:S01]  /*159e0*/  ULDC.64 UR4, c[0x0][0xb98] ;  /* 0x0002e60000047ab9 */ /* 0x000fe20000000a00 */
[----:B------:R-:W0:Y:S02]  /*159f0*/  @P2 LDC R53, c[0x0][0xbec] ;  /* 0x0002fb00ff352b82 */ /* 0x000e240000000800 */
[----:B------:R-:W-:-:S02]  /*15a00*/  IMAD.MOV R2, RZ, RZ, -R7 ;  /* 0x000000ffff027224 */ /* 0x000fc400078e0a07 */
[----:B------:R-:W-:Y:S02]  /*15a10*/  IMAD.IADD R5, R5, 0x1, R9 ;  /* 0x0000000105057824 */ /* 0x000fe400078e0209 */
[----:B------:R-:W-:Y:S02]  /*15a20*/  IMAD R9, R49, R2, R13 ;  /* 0x0000000231097224 */ /* 0x000fe400078e020d */
        /* <DEDUP_REMOVED lines=8> */
[----:B------:R-:W-:Y:S01]  /*15ab0*/  IADD3 R7, P0, R54, 0x1000, RZ ;  /* 0x0000100036077810 */ /* 0x000fe20007f1e0ff */
[----:B------:R-:W-:Y:S01]  /*15ac0*/  IMAD R51, R0, R49, RZ ;  /* 0x0000003100337224 */ /* 0x000fe200078e02ff */
[----:B------:R-:W-:Y:S01]  /*15ad0*/  IADD3.X R5, R11, R5, R6, P1, !PT ;  /* 0x000000050b057210 */ /* 0x000fe20000ffe406 */
[----:B------:R-:W-:Y:S01]  /*15ae0*/  IMAD R2, R2, UR4, RZ ;  /* 0x0000000402027c24 */ /* 0x000fe2000f8e02ff */
[----:B------:R-:W-:-:S02]  /*15af0*/  IADD3 R29, P3, R54, 0x4000, RZ ;  /* 0x00004000361d7810 */ /* 0x000fc40007f7e0ff */
[----:B------:R-:W-:Y:S01]  /*15b00*/  IADD3 R13, P4, R54, 0x2000, RZ ;  /* 0x00002000360d7810 */ /* 0x000fe20007f9e0ff */
[----:B------:R-:W-:Y:S01]  /*15b10*/  IMAD R11, R9, UR5, R2 ;  /* 0x00000005090b7c24 */ /* 0x000fe2000f8e0202 */
[----:B------:R-:W-:Y:S01]  /*15b20*/  LOP3.LUT R28, R29, 0x380, RZ, 0xc0, !PT ;  /* 0x000003801d1c7812 */ /* 0x000fe200078ec0ff */
[----:B------:R-:W-:Y:S01]  /*15b30*/  IMAD.WIDE.U32 R4, R9, UR4, R4 ;  /* 0x0000000409047c25 */ /* 0x000fe2000f8e0004 */
[----:B------:R-:W-:Y:S01]  /*15b40*/  ULDC.64 UR4, c[0x0][0xb50] ;  /* 0x0002d40000047ab9 */ /* 0x000fe20000000a00 */
[----:B------:R-:W-:Y:S02]  /*15b50*/  LOP3.LUT R12, R13, 0x380, RZ, 0xc0, !PT ;  /* 0x000003800d0c7812 */ /* 0x000fe400078ec0ff */
[----:B------:R-:W-:Y:S01]  /*15b60*/  IMAD.X R9, RZ, RZ, R55, P0 ;  /* 0x000000ffff097224 */ /* 0x000fe200000e0637 */
[----:B------:R-:W-:Y:S02]  /*15b70*/  IADD3 R5, R5, R11, RZ ;  /* 0x0000000b05057210 */ /* 0x000fe40007ffe0ff */
[----:B------:R-:W-:-:S02]  /*15b80*/  LEA R2, P1, R4, UR4, 0x2 ;  /* 0x0000000404027c11 */ /* 0x000fc4000f8210ff */
[----:B------:R-:W-:Y:S02]  /*15b90*/  LOP3.LUT P0, RZ, R217, 0x3, RZ, 0xc0, !PT ;  /* 0x00000003d9ff7812 */ /* 0x000fe4000780c0ff */
[----:B------:R-:W-:Y:S01]  /*15ba0*/  LEA.HI.X R4, R4, UR5, R5, 0x2, P1 ;  /* 0x0000000504047c11 */ /* 0x000fe200088f1405 */
[----:B------:R-:W-:Y:S01]  /*15bb0*/  SHFL.IDX PT, R20, R2, RZ, 0x1c1f ;  /* 0x001c1fff02147589 */ /* 0x000fe200000e0000 */
[----:B------:R-:W-:Y:S01]  /*15bc0*/  IADD3 R25, P1, R54, 0x3000, RZ ;  /* 0x0000300036197810 */ /* 0x000fe20007f3e0ff */
[----:B------:R-:W-:Y:S01]  /*15bd0*/  ULDC.64 UR4, c[0x0][0xaa0] ;  /* 0x0002a80000047ab9 */ /* 0x000fe20000000a00 */
[----:B------:R-:W-:Y:S01]  /*15be0*/  SHF.R.U64 R28, R28, 0x3, RZ ;  /* 0x000000031c1c7819 */ /* 0x000fe200000012ff */
[----:B------:R-:W1:Y:S01]  /*15bf0*/  SHFL.IDX PT, R21, R4, RZ, 0x1c1f ;  /* 0x001c1fff04157589 */ /* 0x000e6200000e0000 */
[----:B------:R-:W-:Y:S02]  /*15c00*/  LOP3.LUT R24, R25, 0x380, RZ, 0xc0, !PT ;  /* 0x0000038019187812 */ /* 0x000fe400078ec0ff */
[----:B------:R-:W-:Y:S01]  /*15c10*/  LOP3.LUT R28, R28, R29, RZ, 0x3c, !PT ;  /* 0x0000001d1c1c7212 */ /* 0x000fe200078e3cff */
[----:B------:R-:W-:Y:S01]  /*15c20*/  SHFL.IDX PT, R44, R2, 0x1, 0x1c1f ;  /* 0x003c1f00022c7f89 */ /* 0x000fe200000e0000 */
[----:B------:R-:W-:Y:S01]  /*15c30*/  SHF.R.U64 R24, R24, 0x3, RZ ;  /* 0x0000000318187819 */ /* 0x000fe200000012ff */
[--C-:B------:R-:W-:Y:S01]  /*15c40*/  IMAD.X R29, RZ, RZ, R55.reuse, P3 ;  /* 0x000000ffff1d7224 */ /* 0x100fe200018e0637 */
[----:B------:R-:W-:Y:S01]  /*15c50*/  IADD3 R5, P3, R54, 0x7000, RZ ;  /* 0x0000700036057810 */ /* 0x000fe20007f7e0ff */
[----:B------:R-:W3:Y:S01]  /*15c60*/  SHFL.IDX PT, R45, R4, 0x1, 0x1c1f ;  /* 0x003c1f00042d7f89 */ /* 0x000ee200000e0000 */
[----:B------:R-:W-:Y:S01]  /*15c70*/  LOP3.LUT R24, R24, R25, RZ, 0x3c, !PT ;  /* 0x0000001918187212 */ /* 0x000fe200078e3cff */
[--C-:B------:R-:W-:Y:S01]  /*15c80*/  IMAD.X R25, RZ, RZ, R55.reuse, P1 ;  /* 0x000000ffff197224 */ /* 0x100fe200008e0637 */
[----:B------:R-:W-:Y:S01]  /*15c90*/  SHF.R.U64 R12, R12, 0x3, RZ ;  /* 0x000000030c0c7819 */ /* 0x000fe200000012ff */
[----:B------:R-:W-:Y:S01]  /*15ca0*/  IMAD.X R41, RZ, RZ, R55, P3 ;  /* 0x000000ffff297224 */ /* 0x000fe200018e0637 */
[----:B------:R-:W-:-:S02]  /*15cb0*/  LOP3.LUT R8, R7, 0x380, RZ, 0xc0, !PT ;  /* 0x0000038007087812 */ /* 0x000fc400078ec0ff */
[----:B------:R-:W-:Y:S01]  /*15cc0*/  LOP3.LUT R12, R12, R13, RZ, 0x3c, !PT ;  /* 0x0000000d0c0c7212 */ /* 0x000fe200078e3cff */
[----:B------:R-:W-:Y:S01]  /*15cd0*/  IMAD.X R13, RZ, RZ, R55, P4 ;  /* 0x000000ffff0d7224 */ /* 0x000fe200020e0637 */
[C---:B------:R-:W-:Y:S02]  /*15ce0*/  IADD3 R33, P5, R54.reuse, 0x5000, RZ ;  /* 0x0000500036217810 */ /* 0x040fe40007fbe0ff */
[----:B------:R-:W-:Y:S02]  /*15cf0*/  IADD3 R37, P4, R54, 0x6000, RZ ;  /* 0x0000600036257810 */ /* 0x000fe40007f9e0ff */
[----:B------:R-:W-:Y:S02]  /*15d00*/  SHF.R.U64 R8, R8, 0x3, RZ ;  /* 0x0000000308087819 */ /* 0x000fe400000012ff */
[----:B------:R-:W-:Y:S02]  /*15d10*/  LOP3.LUT R32, R33, 0x380, RZ, 0xc0, !PT ;  /* 0x0000038021207812 */ /* 0x000fe400078ec0ff */
[----:B------:R-:W-:-:S02]  /*15d20*/  LOP3.LUT R36, R37, 0x380, RZ, 0xc0, !PT ;  /* 0x0000038025247812 */ /* 0x000fc400078ec0ff */
[----:B------:R-:W-:Y:S02]  /*15d30*/  LOP3.LUT R8, R8, R7, RZ, 0x3c, !PT ;  /* 0x0000000708087212 */ /* 0x000fe400078e3cff */
[----:B------:R-:W-:Y:S02]  /*15d40*/  LOP3.LUT R7, R54, 0x380, RZ, 0xc0, !PT ;  /* 0x0000038036077812 */ /* 0x000fe400078ec0ff */
        /* <DEDUP_REMOVED lines=8> */
[----:B------:R-:W-:Y:S01]  /*15dd0*/  BSSY B1, `(.L_x_7541) ;  /* 0x0000054000017945 */ /* 0x000fe20003800000 */
[----:B------:R-:W-:-:S02]  /*15de0*/  SHF.R.S32.HI R48, RZ, 0x1f, R208 ;  /* 0x0000001fff307819 */ /* 0x000fc400000114d0 */
[----:B------:R-:W-:Y:S01]  /*15df0*/  SHF.R.S32.HI R50, RZ, 0x1f, R202 ;  /* 0x0000001fff327819 */ /* 0x000fe200000114ca */
[----:B--2---:R-:W-:-:S05]  /*15e00*/  IMAD R6, R215, 0x80, R10 ;  /* 0x00000080d7067824 */ /* 0x004fca00078e020a */
[C---:B------:R-:W-:Y:S02]  /*15e10*/  IADD3 R0, R6.reuse, 0x8, RZ ;  /* 0x0000000806007810 */ /* 0x040fe40007ffe0ff */
[-C--:B------:R-:W-:Y:S02]  /*15e20*/  ISETP.GE.OR P1, PT, R6, R51.reuse, P0 ;  /* 0x000000330600720c */ /* 0x080fe40000726670 */
[----:B------:R-:W-:Y:S02]  /*15e30*/  ISETP.GE.OR P0, PT, R0, R51, P0 ;  /* 0x000000330000720c */ /* 0x000fe40000706670 */
[----:B------:R-:W-:-:S04]  /*15e40*/  LOP3.LUT R0, R5, 0x380, RZ, 0xc0, !PT ;  /* 0x0000038005007812 */ /* 0x000fc800078ec0ff */
[----:B------:R-:W-:-:S04]  /*15e50*/  SHF.R.U64 R0, R0, 0x3, RZ ;  /* 0x0000000300007819 */ /* 0x000fc800000012ff */
[----:B------:R-:W-:Y:S01]  /*15e60*/  LOP3.LUT R40, R0, R5, RZ, 0x3c, !PT ;  /* 0x0000000500287212 */ /* 0x000fe200078e3cff */
[----:B-1----:R-:W-:Y:S04]  /*15e70*/  @!P1 ST.E desc[UR60][R20.64], R88 ;  /* 0x0000005814009985 */ /* 0x002fe8000c10193c */
[----:B---3--:R1:W-:Y:S01]  /*15e80*/  @!P0 ST.E desc[UR60][R44.64], R89 ;  /* 0x000000592c008985 */ /* 0x0083e2000c10193c */
[----:B------:R-:W-:Y:S02]  /*15e90*/  IMAD R0, R3, UR4, RZ ;  /* 0x0000000403007c24 */ /* 0x000fe4000f8e02ff */
[C---:B------:R-:W-:Y:S01]  /*15ea0*/  IMAD.WIDE.U32 R2, R47.reuse, UR4, RZ ;  /* 0x000000042f027c25 */ /* 0x040fe2000f8e00ff */
[----:B------:R2:W5:Y:S01]  /*15eb0*/  LD.E.128 R4, desc[UR60][R54.64] ;  /* 0x0000003c36047980 */ /* 0x000562000c101d00 */
[----:B-1----:R-:W1:Y:S02]  /*15ec0*/  @P2 LDC R45, c[0x0][0xbf0] ;  /* 0x0002fc00ff2d2b82 */ /* 0x002e640000000800 */
[----:B------:R-:W-:Y:S01]  /*15ed0*/  IMAD R21, R47, UR5, R0 ;  /* 0x000000052f157c24 */ /* 0x000fe2000f8e0200 */
[----:B------:R-:W-:Y:S01]  /*15ee0*/  ULDC.64 UR4, c[0x0][0xae8] ;  /* 0x0002ba0000047ab9 */ /* 0x000fe20000000a00 */
[----:B------:R-:W-:Y:S01]  /*15ef0*/  IMAD R0, R209, 0x20, R216 ;  /* 0x00000020d1007824 */ /* 0x000fe200078e02d8 */
[----:B------:R-:W5:Y:S02]  /*15f00*/  LD.E.128 R8, desc[UR60][R8.64] ;  /* 0x0000003c08087980 */ /* 0x000f64000c101d00 */
[----:B------:R-:W-:Y:S01]  /*15f10*/  IADD3 R3, R3, R21, RZ ;  /* 0x0000001503037210 */ /* 0x000fe20007ffe0ff */
[----:B------:R-:W-:Y:S01]  /*15f20*/  IMAD R21, R46, UR4, RZ ;  /* 0x000000042e157c24 */ /* 0x000fe2000f8e02ff */
[----:B------:R-:W5:Y:S01]  /*15f30*/  LD.E.128 R12, desc[UR60][R12.64] ;  /* 0x0000003c0c0c7980 */ /* 0x000f62000c101d00 */
[----:B------:R-:W-:-:S02]  /*15f40*/  IMAD R44, R215, 0x80, R0 ;  /* 0x00000080d72c7824 */ /* 0x000fc400078e0200 */
[C---:B------:R-:W-:Y:S01]  /*15f50*/  IMAD R21, R210.reuse, UR5, R21 ;  /* 0x00000005d2157c24 */ /* 0x040fe2000f8e0215 */
[----:B------:R-:W5:Y:S01]  /*15f60*/  LD.E.128 R24, desc[UR60][R24.64] ;  /* 0x0000003c18187980 */ /* 0x000f62000c101d00 */
[----:B------:R-:W-:Y:S01]  /*15f70*/  IMAD.WIDE.U32 R2, R210, UR4, R2 ;  /* 0x00000004d2027c25 */ /* 0x000fe2000f8e0002 */
[----:B------:R-:W-:Y:S02]  /*15f80*/  ULDC.64 UR4, c[0x0][0xaf0] ;  /* 0x0002bc0000047ab9 */ /* 0x000fe40000000a00 */
[----:B------:R-:W5:Y:S01]  /*15f90*/  LD.E.128 R28, desc[UR60][R28.64] ;  /* 0x0000003c1c1c7980 */ /* 0x000f62000c101d00 */
[----:B0-----:R-:W-:-:S03]  /*15fa0*/  @P2 IMAD.HI.U32 R0, R44, R53, RZ ;  /* 0x000000352c002227 */ /* 0x001fc600078e00ff */
[----:B------:R-:W5:Y:S01]  /*15fb0*/  LD.E.128 R32, desc[UR60][R32.64] ;  /* 0x0000003c20207980 */ /* 0x000f62000c101d00 */
[----:B------:R-:W-:Y:S02]  /*15fc0*/  IMAD.IADD R3, R3, 0x1, R21 ;  /* 0x0000000103037824 */ /* 0x000fe400078e0215 */
[----:B------:R-:W-:Y:S01]  /*15fd0*/  IMAD.MOV.U32 R21, RZ, RZ, R44 ;  /* 0x000000ffff157224 */ /* 0x000fe200078e002c */
[----:B-1----:R-:W-:Y:S01]  /*15fe0*/  @P2 SHF.R.U32.HI R21, RZ, R45, R0 ;  /* 0x0000002dff152219 */ /* 0x002fe20000011600 */
[----:B------:R-:W-:Y:S01]  /*15ff0*/  IMAD R20, R214, UR4, RZ ;  /* 0x00000004d6147c24 */ /* 0x000fe2000f8e02ff */
[----:B------:R-:W5:Y:S01]  /*16000*/  LD.E.128 R36, desc[UR60][R36.64] ;  /* 0x0000003c24247980 */ /* 0x000f62000c101d00 */
[C---:B------:R-:W-:Y:S01]  /*16010*/  IMAD.WIDE.U32 R2, R207.reuse, UR4, R2 ;  /* 0x00000004cf027c25 */ /* 0x040fe2000f8e0002 */
[----:B------:R-:W-:Y:S02]  /*16020*/  SHF.R.S32.HI R0, RZ, 0x1f, R21 ;  /* 0x0000001fff007819 */ /* 0x000fe40000011415 */
[----:B------:R-:W5:Y:S01]  /*16030*/  LD.E.128 R40, desc[UR60][R40.64] ;  /* 0x0000003c28287980 */ /* 0x000f62000c101d00 */
[----:B------:R-:W-:Y:S01]  /*16040*/  IMAD R45, R207, UR5, R20 ;  /* 0x00000005cf2d7c24 */ /* 0x000fe2000f8e0214 */
[----:B------:R-:W-:Y:S01]  /*16050*/  IADD3 R20, -R21, RZ, RZ ;  /* 0x000000ff15147210 */ /* 0x000fe20007ffe1ff */
        /* <DEDUP_REMOVED lines=14> */
[----:B------:R-:W-:-:S02]  /*16140*/  IMAD R46, R215, 0x80, R216 ;  /* 0x00000080d72e7824 */ /* 0x000fc400078e02d8 */
[----:B------:R-:W-:Y:S02]  /*16150*/  IMAD.IADD R3, R3, 0x1, R47 ;  /* 0x0000000103037824 */ /* 0x000fe400078e022f */
[----:B------:R-:W-:Y:S01]  /*16160*/  IMAD R20, R0, UR4, RZ ;  /* 0x0000000400147c24 */ /* 0x000fe2000f8e02ff */
[CC--:B------:R-:W-:Y:S01]  /*16170*/  ISETP.GE.AND P2, PT, R46.reuse, R51.reuse, PT ;  /* 0x000000332e00720c */ /* 0x0c0fe20003f46270 */
[----:B------:R-:W-:Y:S02]  /*16180*/  VIADD R0, R46, 0x20 ;  /* 0x000000202e007836 */ /* 0x000fe40000000000 */
[C---:B------:R-:W-:Y:S02]  /*16190*/  IMAD R21, R45.reuse, UR5, R20 ;  /* 0x000000052d157c24 */ /* 0x040fe4000f8e0214 */
[----:B------:R-:W-:Y:S01]  /*161a0*/  IMAD.WIDE.U32 R2, R45, UR4, R2 ;  /* 0x000000042d027c25 */ /* 0x000fe2000f8e0002 */
[----:B------:R-:W-:Y:S01]  /*161b0*/  ULDC.64 UR4, c[0x0][0xa80] ;  /* 0x0002a00000047ab9 */ /* 0x000fe20000000a00 */
[----:B------:R-:W-:-:S02]  /*161c0*/  ISETP.GE.AND P0, PT, R0, R51, PT ;  /* 0x000000330000720c */ /* 0x000fc40003f06270 */
[----:B------:R-:W-:Y:S01]  /*161d0*/  IMAD.IADD R3, R3, 0x1, R21 ;  /* 0x0000000103037824 */ /* 0x000fe200078e0215 */
[----:B------:R-:W-:Y:S01]  /*161e0*/  LEA R44, P3, R2, UR4, 0x1 ;  /* 0x00000004022c7c11 */ /* 0x000fe2000f8608ff */
[----:B------:R-:W-:Y:S01]  /*161f0*/  VIADD R20, R46, 0x40 ;  /* 0x000000402e147836 */ /* 0x000fe20000000000 */
[----:B------:R-:W-:Y:S02]  /*16200*/  IADD3 R0, R18, 0x22820, RZ ;  /* 0x0002282012007810 */ /* 0x000fe40007ffe0ff */
[----:B------:R-:W-:Y:S02]  /*16210*/  LEA.HI.X R45, R2, UR5, R3, 0x1, P3 ;  /* 0x00000005022d7c11 */ /* 0x000fe400098f0c03 */
[----:B------:R-:W-:Y:S01]  /*16220*/  PRMT R0, RZ, 0x654, R0 ;  /* 0x00000654ff007816 */ /* 0x000fe20000000000 */
[----:B0-----:R2:W0:Y:S01]  /*16230*/  SHFL.IDX PT, R3, R44, RZ, 0x181f ;  /* 0x00181fff2c037589 */ /* 0x00142200000e0000 */
[----:B------:R-:W-:Y:S02]  /*16240*/  ISETP.GE.AND P1, PT, R20, R51, PT ;  /* 0x000000331400720c */ /* 0x000fe40003f26270 */
[----:B------:R2:W-:Y:S01]  /*16250*/  SYNCS.ARRIVE.TRANS64.RED.A1T0 RZ, [R0+URZ], RZ ;  /* 0x000000ff00ff79a7 */ /* 0x0005e2000810043f */
[----:B------:R2:W1:Y:S01]  /*16260*/  SHFL.IDX PT, R21, R45, RZ, 0x181f ;  /* 0x00181fff2d157589 */ /* 0x00046200000e0000 */
[----:B------:R-:W-:Y:S09]  /*16270*/  @P2 BRA `(.L_x_7542) ;  /* 0x0000000000242947 */ /* 0x000ff20003800000 */
[----:B------:R-:W-:Y:S02]  /*16280*/  ULDC UR4, c[0x0][0xac8] ;  /* 0x0002b20000047ab9 */ /* 0x000fe40000000800 */
[----:B------:R-:W-:Y:S02]  /*16290*/  ISETP.GE.AND P2, PT, R202, UR4, PT ;  /* 0x00000004ca007c0c */ /* 0x000fe4000bf46270 */
[----:B------:R-:W-:-:S11]  /*162a0*/  ISETP.GE.AND P3, PT, R208, UR4, PT ;  /* 0x00000004d0007c0c */ /* 0x000fd6000bf66270 */
[-C--:B0-----:R-:W-:Y:S02]  /*162b0*/  @!P2 LEA R2, P4, R202, R3.reuse, 0x1 ;  /* 0x00000003ca02a211 */ /* 0x081fe400078808ff */
[----:B------:R-:W-:Y:S02]  /*162c0*/  @!P3 LEA R20, P5, R208, R3, 0x1 ;  /* 0x00000003d014b211 */ /* 0x000fe400078a08ff */
[-C--:B-1----:R-:W-:Y:S02]  /*162d0*/  @!P2 LEA.HI.X R3, R202, R21.reuse, R50, 0x1, P4 ;  /* 0x00000015ca03a211 */ /* 0x082fe400020f0c32 */
[----:B------:R-:W-:-:S03]  /*162e0*/  @!P3 LEA.HI.X R21, R208, R21, R48, 0x1, P5 ;  /* 0x00000015d015b211 */ /* 0x000fc600028f0c30 */
[----:B-----5:R3:W-:Y:S04]  /*162f0*/  @!P2 ST.E.128 desc[UR60][R2.64], R4 ;  /* 0x000000040200a985 */ /* 0x0207e8000c101d3c */
[----:B------:R3:W-:Y:S02]  /*16300*/  @!P3 ST.E.128 desc[UR60][R20.64], R28 ;  /* 0x0000001c1400b985 */ /* 0x0007e4000c101d3c */
.L_x_7542:
[----:B------:R-:W-:Y:S05]  /*16310*/  BSYNC B1 ;  /* 0x0000000000017941 */ /* 0x000fea0003800000 */
.L_x_7541:
[----:B---3-5:R3:W4:Y:S01]  /*16320*/  SHFL.IDX PT, R5, R45, 0x1, 0x181f ;  /* 0x00381f002d057f89 */ /* 0x02872200000e0000 */
[----:B------:R-:W-:Y:S03]  /*16330*/  BSSY B1, `(.L_x_7543) ;  /* 0x000000c000017945 */ /* 0x000fe60003800000 */
[----:B0-----:R3:W0:Y:S01]  /*16340*/  SHFL.IDX PT, R3, R44, 0x1, 0x181f ;  /* 0x00381f002c037f89 */ /* 0x00162200000e0000 */
[----:B------:R-:W-:Y:S05]  /*16350*/  @P0 BRA `(.L_x_7544) ;  /* 0x0000000000240947 */ /* 0x000fea0003800000 */
[----:B------:R-:W-:Y:S02]  /*16360*/  ULDC UR4, c[0x0][0xac8] ;  /* 0x0002b20000047ab9 */ /* 0x000fe40000000800 */
[----:B------:R-:W-:Y:S02]  /*16370*/  ISETP.GE.AND P3, PT, R202, UR4, PT ;  /* 0x00000004ca007c0c */ /* 0x000fe4000bf66270 */
[----:B------:R-:W-:-:S11]  /*16380*/  ISETP.GE.AND P4, PT, R208, UR4, PT ;  /* 0x00000004d0007c0c */ /* 0x000fd6000bf86270 */
[-C--:B0-----:R-:W-:Y:S02]  /*16390*/  @!P3 LEA R2, P0, R202, R3.reuse, 0x1 ;  /* 0x00000003ca02b211 */ /* 0x081fe400078008ff */
[----:B------:R-:W-:Y:S02]  /*163a0*/  @!P4 LEA R4, P2, R208, R3, 0x1 ;  /* 0x00000003d004c211 */ /* 0x000fe400078408ff */
[-C--:B----4-:R-:W-:Y:S02]  /*163b0*/  @!P3 LEA.HI.X R3, R202, R5.reuse, R50, 0x1, P0 ;  /* 0x00000005ca03b211 */ /* 0x090fe400000f0c32 */
[----:B------:R-:W-:-:S03]  /*163c0*/  @!P4 LEA.HI.X R5, R208, R5, R48, 0x1, P2 ;  /* 0x00000005d005c211 */ /* 0x000fc600010f0c30 */
[----:B------:R0:W-:Y:S04]  /*163d0*/  @!P3 ST.E.128 desc[UR60][R2.64], R8 ;  /* 0x000000080200b985 */ /* 0x0001e8000c101d3c */
[----:B------:R0:W-:Y:S02]  /*163e0*/  @!P4 ST.E.128 desc[UR60][R4.64], R32 ;  /* 0x000000200400c985 */ /* 0x0001e4000c101d3c */
.L_x_7544:
[----:B------:R-:W-:Y:S05]  /*163f0*/  BSYNC B1 ;  /* 0x0000000000017941 */ /* 0x000fea0003800000 */
.L_x_7543:
[----:B0---4-:R0:W4:Y:S01]  /*16400*/  SHFL.IDX PT, R5, R45, 0x2, 0x181f ;  /* 0x00581f002d057f89 */ /* 0x01112200000e0000 */
[----:B------:R-:W-:Y:S03]  /*16410*/  BSSY B1, `(.L_x_7545) ;  /* 0x000000c000017945 */ /* 0x000fe60003800000 */
[----:B------:R0:W0:Y:S01]  /*16420*/  SHFL.IDX PT, R3, R44, 0x2, 0x181f ;  /* 0x00581f002c037f89 */ /* 0x00002200000e0000 */
        /* <DEDUP_REMOVED lines=10> */
.L_x_7546:
[----:B------:R-:W-:Y:S05]  /*164d0*/  BSYNC B1 ;  /* 0x0000000000017941 */ /* 0x000fea0003800000 */
.L_x_7545:
[----:B--2---:R-:W-:Y:S01]  /*164e0*/  VIADD R0, R46, 0x60 ;  /* 0x000000602e007836 */ /* 0x004fe20000000000 */
[----:B0--3--:R-:W2:Y:S04]  /*164f0*/  SHFL.IDX PT, R45, R45, 0x3, 0x181f ;  /* 0x00781f002d2d7f89 */ /* 0x009ea800000e0000 */
[----:B------:R-:W-:Y:S01]  /*16500*/  ISETP.GE.AND P0, PT, R0, R51, PT ;  /* 0x000000330000720c */ /* 0x000fe20003f06270 */
[----:B----4-:R3:W4:-:S12]  /*16510*/  SHFL.IDX PT, R5, R44, 0x3, 0x181f ;  /* 0x00781f002c057f89 */ /* 0x01071800000e0000 */
[----:B---3--:R-:W-:Y:S05]  /*16520*/  @P0 BRA `(.L_x_7547) ;  /* 0x0000000c00240947 */ /* 0x008fea0003800000 */
[----:B------:R-:W-:Y:S02]  /*16530*/  ULDC UR4, c[0x0][0xac8] ;  /* 0x0002b20000047ab9 */ /* 0x000fe40000000800 */
[----:B------:R-:W-:-:S13]  /*16540*/  ISETP.GE.AND P1, PT, R202, UR4, PT ;  /* 0x00000004ca007c0c */ /* 0x000fda000bf26270 */
[----:B----4-:R-:W-:-:S04]  /*16550*/  @!P1 LEA R2, P0, R202, R5, 0x1 ;  /* 0x00000005ca029211 */ /* 0x010fc800078008ff */
[----:B--2---:R-:W-:Y:S02]  /*16560*/  @!P1 LEA.HI.X R3, R202, R45, R50, 0x1, P0 ;  /* 0x0000002dca039211 */ /* 0x004fe400000f0c32 */
[----:B------:R-:W-:-:S03]  /*16570*/  ISETP.GE.AND P0, PT, R208, UR4, PT ;  /* 0x00000004d0007c0c */ /* 0x000fc6000bf06270 */
[----:B------:R3:W-:Y:S10]  /*16580*/  @!P1 ST.E.128 desc[UR60][R2.64], R24 ;  /* 0x0000001802009985 */ /* 0x0007f4000c101d3c */
[----:B------:R-:W-:Y:S05]  /*16590*/  @P0 BRA `(.L_x_7547) ;  /* 0x0000000c00080947 */ /* 0x000fea0003800000 */
[----:B---3--:R-:W-:-:S04]  /*165a0*/  LEA R2, P0, R208, R5, 0x1 ;  /* 0x00000005d0027211 */ /* 0x008fc800078008ff */
[----:B------:R-:W-:-:S05]  /*165b0*/  LEA.HI.X R3, R208, R45, R48, 0x1, P0 ;  /* 0x0000002dd0037211 */ /* 0x000fca00000f0c30 */
[----:B------:R0:W-:Y:S01]  /*165c0*/  ST.E.128 desc[UR60][R2.64], R40 ;  /* 0x0000002802007985 */ /* 0x0001e2000c101d3c */
[----:B------:R-:W-:Y:S05]  /*165d0*/  BRA `(.L_x_7547) ;  /* 0x0000000800f87947 */ /* 0x000fea0003800000 */
.L_x_7538:
[----:B------:R-:W-:Y:S01]  /*165e0*/  ULDC.64 UR4, c[0x0][0xc00] ;  /* 0x0003000000047ab9 */ /* 0x000fe20000000a00 */
[----:B------:R-:W-:Y:S01]  /*165f0*/  IMAD.MOV.U32 R0, RZ, RZ, RZ ;  /* 0x000000ffff007224 */ /* 0x000fe200078e00ff */
[----:B------:R-:W-:Y:S01]  /*16600*/  ISETP.NE.U32.AND P0, PT, RZ, UR4, PT ;  /* 0x00000004ff007c0c */ /* 0x000fe2000bf05070 */
[----:B------:R-:W2:Y:S01]  /*16610*/  LDC R21, c[0x0][0xbe8] ;  /* 0x0002fa00ff157b82 */ /* 0x000ea20000000800 */
[----:B------:R-:W-:Y:S02]  /*16620*/  IADD3 R2, P1, R211, UR4, RZ ;  /* 0x00000004d3027c10 */ /* 0x000fe4000ff3e0ff */
[----:B------:R-:W-:Y:S02]  /*16630*/  ISETP.NE.AND.EX P0, PT, RZ, UR5, PT, P0 ;  /* 0x00000005ff007c0c */ /* 0x000fe4000bf05300 */
[----:B------:R-:W-:Y:S01]  /*16640*/  IADD3.X R3, R212, UR5, RZ, P1, !PT ;  /* 0x00000005d4037c10 */ /* 0x000fe20008ffe4ff */
[----:B------:R-:W-:Y:S02]  /*16650*/  ULDC.64 UR4, c[0x0][0xc08] ;  /* 0x0003020000047ab9 */ /* 0x000fe40000000a00 */
[----:B------:R-:W-:-:S04]  /*16660*/  ISETP.NE.U32.AND P1, PT, RZ, UR4, PT ;  /* 0x00000004ff007c0c */ /* 0x000fc8000bf25070 */
[----:B------:R-:W-:-:S04]  /*16670*/  ISETP.NE.AND.EX P1, PT, RZ, UR5, PT, P1 ;  /* 0x00000005ff007c0c */ /* 0x000fc8000bf25310 */
[----:B------:R3:W5:Y:S01]  /*16680*/  @P0 LDG.E R0, desc[UR60][R2.64] ;  /* 0x0000003c02000981 */ /* 0x000762000c1e1900 */
[----:B------:R-:W4:Y:S08]  /*16690*/  S2R R7, SR_TID.X ;  /* 0x0000000000077919 */ /* 0x000f300000002100 */
[----:B------:R-:W-:Y:S01]  /*166a0*/  @P1 IADD3 R4, P2, R211, UR4, RZ ;  /* 0x00000004d3041c10 */ /* 0x000fe2000ff5e0ff */
[----:B------:R-:W-:-:S02]  /*166b0*/  ULDC UR4, c[0x0][0xa88] ;  /* 0x0002a20000047ab9 */ /* 0x000fc40000000800 */
[----:B------:R-:W-:Y:S02]  /*166c0*/  MOV R6, UR4 ;  /* 0x0000000400067c02 */ /* 0x000fe40008000f00 */
[----:B------:R-:W-:-:S05]  /*166d0*/  @P1 IADD3.X R5, R212, UR5, RZ, P2, !PT ;  /* 0x00000005d4051c10 */ /* 0x000fca00097fe4ff */
[----:B------:R3:W5:Y:S01]  /*166e0*/  @P1 LDG.E R6, desc[UR60][R4.64] ;  /* 0x0000003c04061981 */ /* 0x000762000c1e1900 */
[----:B--2---:R-:W-:-:S13]  /*166f0*/  ISETP.NE.AND P2, PT, R21, 0x1, PT ;  /* 0x000000011500780c */ /* 0x004fda0003f45270 */
[----:B------:R-:W2:Y:S01]  /*16700*/  @P2 LDC R12, c[0x0][0xbec] ;  /* 0x0002fb00ff0c2b82 */ /* 0x000ea20000000800 */
[----:B----4-:R-:W-:-:S07]  /*16710*/  VIADD R7, R7, 0xffffff80 ;  /* 0xffffff8007077836 */ /* 0x010fce0000000000 */
[----:B------:R-:W4:Y:S01]  /*16720*/  @P2 LDC R25, c[0x0][0xbf0] ;  /* 0x0002fc00ff192b82 */ /* 0x000f220000000800 */
[----:B------:R-:W-:Y:S01]  /*16730*/  ISETP.GE.AND P3, PT, R7, 0x80, PT ;  /* 0x000000800700780c */ /* 0x000fe20003f66270 */
[----:B---3--:R-:W-:-:S12]  /*16740*/  @P1 BRA `(.L_x_7548) ;  /* 0x0000000000101947 */ /* 0x008fd80003800000 */
[----:B------:R-:W-:Y:S05]  /*16750*/  @!P0 BRA `(.L_x_7548) ;  /* 0x00000000000c8947 */ /* 0x000fea0003800000 */
[----:B------:R-:W3:Y:S04]  /*16760*/  LDG.E R5, desc[UR60][R2.64] ;  /* 0x0000003c02057981 */ /* 0x000ee8000c1e1900 */
[----:B-----5:R-:W3:Y:S02]  /*16770*/  LDG.E R6, desc[UR60][R2.64+0x4] ;  /* 0x0000043c02067981 */ /* 0x020ee4000c1e1900 */
[----:B---3--:R-:W-:-:S07]  /*16780*/  IMAD.IADD R6, R6, 0x1, -R5 ;  /* 0x0000000106067824 */ /* 0x008fce00078e0a05 */
.L_x_7548:
[----:B------:R-:W-:Y:S01]  /*16790*/  BSSY B1, `(.L_x_7549) ;  /* 0x000002e000017945 */ /* 0x000fe20003800000 */
[----:B------:R-:W-:Y:S02]  /*167a0*/  SHF.R.S32.HI R10, RZ, 0x1f, R210 ;  /* 0x0000001fff0a7819 */ /* 0x000fe400000114d2 */
[----:B------:R-:W-:Y:S02]  /*167b0*/  SEL R207, R207, RZ, !P0 ;  /* 0x000000ffcfcf7207 */ /* 0x000fe40004000000 */
[----:B------:R-:W-:Y:S02]  /*167c0*/  SEL R214, R214, RZ, !P0 ;  /* 0x000000ffd6d67207 */ /* 0x000fe40004000000 */
[----:B-----5:R-:W-:Y:S01]  /*167d0*/  SHF.R.S32.HI R11, RZ, 0x1f, R0 ;  /* 0x0000001fff0b7819 */ /* 0x020fe20000011400 */
[----:B------:R-:W-:Y:S06]  /*167e0*/  @P3 BRA `(.L_x_7550) ;  /* 0x0000000000a03947 */ /* 0x000fec0003800000 */
[----:B------:R-:W3:Y:S01]  /*167f0*/  S2R R2, SR_TID.X ;  /* 0x0000000000027919 */ /* 0x000ee20000002100 */
[----:B------:R-:W5:Y:S02]  /*16800*/  LDC R9, c[0x0][0xbe8] ;  /* 0x0002fa00ff097b82 */ /* 0x000f640000000800 */
[----:B-----5:R-:W-:Y:S02]  /*16810*/  IMAD R3, R6, R9, RZ ;  /* 0x0000000906037224 */ /* 0x020fe400078e02ff */
[----:B---3--:R-:W-:-:S04]  /*16820*/  IMAD R2, R215, 0x80, R2 ;  /* 0x00000080d7027824 */ /* 0x008fc800078e0202 */
[----:B------:R-:W-:-:S05]  /*16830*/  VIADD R8, R2, 0xffffff80 ;  /* 0xffffff8002087836 */ /* 0x000fca0000000000 */
[----:B------:R-:W-:-:S13]  /*16840*/  ISETP.GE.AND P0, PT, R8, R3, PT ;  /* 0x000000030800720c */ /* 0x000fda0003f06270 */
[----:B------:R-:W-:Y:S05]  /*16850*/  @P0 BRA `(.L_x_7550) ;  /* 0x0000000000840947 */ /* 0x000fea0003800000 */
[----:B------:R-:W-:Y:S01]  /*16860*/  ISETP.NE.AND P0, PT, R9, 0x1, PT ;  /* 0x000000010900780c */ /* 0x000fe20003f05270 */
[----:B------:R-:W-:Y:S01]  /*16870*/  ULDC.64 UR4, c[0x0][0xb90] ;  /* 0x0002e40000047ab9 */ /* 0x000fe20000000a00 */
[----:B------:R-:W-:Y:S01]  /*16880*/  IMAD.MOV.U32 R2, RZ, RZ, R0 ;  /* 0x000000ffff027224 */ /* 0x000fe200078e0000 */
[----:B------:R-:W-:Y:S01]  /*16890*/  MOV R5, R8 ;  /* 0x0000000800057202 */ /* 0x000fe20000000f00 */
[----:B------:R-:W-:Y:S02]  /*168a0*/  IMAD R7, R10, UR4, RZ ;  /* 0x000000040a077c24 */ /* 0x000fe4000f8e02ff */
[----:B------:R-:W-:Y:S02]  /*168b0*/  IMAD.MOV.U32 R3, RZ, RZ, R11 ;  /* 0x000000ffff037224 */ /* 0x000fe400078e000b */
[C---:B------:R-:W-:Y:S02]  /*168c0*/  IMAD R7, R210.reuse, UR5, R7 ;  /* 0x00000005d2077c24 */ /* 0x040fe4000f8e0207 */
[----:B------:R-:W-:Y:S01]  /*168d0*/  IMAD.WIDE.U32 R2, R210, UR4, R2 ;  /* 0x00000004d2027c25 */ /* 0x000fe2000f8e0002 */
[----:B------:R-:W-:-:S02]  /*168e0*/  ULDC.64 UR4, c[0x0][0xb98] ;  /* 0x0002e60000047ab9 */ /* 0x000fc40000000a00 */
[----:B------:R-:W3:Y:S01]  /*168f0*/  @P0 LDC R13, c[0x0][0xbec] ;  /* 0x0002fb00ff0d0b82 */ /* 0x000ee20000000800 */
[----:B------:R-:W-:Y:S02]  /*16900*/  IMAD.IADD R3, R3, 0x1, R7 ;  /* 0x0000000103037824 */ /* 0x000fe400078e0207 */
[----:B------:R-:W-:-:S05]  /*16910*/  IMAD.WIDE.U32 R2, R207, UR4, R2 ;  /* 0x00000004cf027c25 */ /* 0x000fca000f8e0002 */
[----:B------:R-:W5:Y:S01]  /*16920*/  @P0 LDC R15, c[0x0][0xbf0] ;  /* 0x0002fc00ff0f0b82 */ /* 0x000f620000000800 */
[----:B---3--:R-:W-:-:S05]  /*16930*/  @P0 IMAD.HI.U32 R4, R8, R13, RZ ;  /* 0x0000000d08040227 */ /* 0x008fca00078e00ff */
[----:B-----5:R-:W-:Y:S01]  /*16940*/  @P0 SHF.R.U32.HI R5, RZ, R15, R4 ;  /* 0x0000000fff050219 */ /* 0x020fe20000011604 */
        /* <DEDUP_REMOVED lines=18> */
.L_x_7550:
[----:B------:R-:W-:Y:S05]  /*16a70*/  BSYNC B1 ;  /* 0x0000000000017941 */ /* 0x000fea0003800000 */
.L_x_7549:
[----:B------:R-:W-:Y:S02]  /*16a80*/  ULDC.64 UR4, c[0x0][0xaa0] ;  /* 0x0002a80000047ab9 */ /* 0x000fe40000000a00 */
[----:B---3--:R-:W-:-:S04]  /*16a90*/  IMAD R3, R11, UR4, RZ ;  /* 0x000000040b037c24 */ /* 0x008fc8000f8e02ff */
[C---:B------:R-:W-:Y:S02]  /*16aa0*/  IMAD R5, R0.reuse, UR5, R3 ;  /* 0x0000000500057c24 */ /* 0x040fe4000f8e0203 */
[----:B------:R-:W-:Y:S01]  /*16ab0*/  IMAD.WIDE.U32 R2, R0, UR4, RZ ;  /* 0x0000000400027c25 */ /* 0x000fe2000f8e00ff */
[----:B------:R-:W-:-:S03]  /*16ac0*/  ULDC.64 UR4, c[0x0][0xae8] ;  /* 0x0002ba0000047ab9 */ /* 0x000fc60000000a00 */
[----:B------:R-:W-:Y:S02]  /*16ad0*/  IMAD R0, R209, 0x20, R216 ;  /* 0x00000020d1007824 */ /* 0x000fe400078e02d8 */
[----:B------:R-:W-:Y:S02]  /*16ae0*/  IMAD.IADD R3, R3, 0x1, R5 ;  /* 0x0000000103037824 */ /* 0x000fe400078e0205 */
[----:B------:R-:W-:Y:S02]  /*16af0*/  IMAD R9, R215, 0x80, R0 ;  /* 0x00000080d7097824 */ /* 0x000fe400078e0200 */
[----:B------:R-:W-:Y:S02]  /*16b00*/  IMAD R7, R10, UR4, RZ ;  /* 0x000000040a077c24 */ /* 0x000fe4000f8e02ff */
[----:B--2---:R-:W-:Y:S01]  /*16b10*/  @P2 IMAD.HI.U32 R0, R9, R12, RZ ;  /* 0x0000000c09002227 */ /* 0x004fe200078e00ff */
[----:B------:R-:W-:-:S03]  /*16b20*/  MOV R5, R9 ;  /* 0x0000000900057202 */ /* 0x000fc60000000f00 */
[C---:B------:R-:W-:Y:S01]  /*16b30*/  IMAD R7, R210.reuse, UR5, R7 ;  /* 0x00000005d2077c24 */ /* 0x040fe2000f8e0207 */
[----:B----4-:R-:W-:Y:S01]  /*16b40*/  @P2 SHF.R.U32.HI R5, RZ, R25, R0 ;  /* 0x00000019ff052219 */ /* 0x010fe20000011600 */
[----:B------:R-:W-:Y:S01]  /*16b50*/  IMAD.WIDE.U32 R2, R210, UR4, R2 ;  /* 0x00000004d2027c25 */ /* 0x000fe2000f8e0002 */
[----:B------:R-:W-:Y:S02]  /*16b60*/  ULDC.64 UR4, c[0x0][0xaf0] ;  /* 0x0002bc0000047ab9 */ /* 0x000fe40000000a00 */
[----:B------:R-:W-:Y:S01]  /*16b70*/  SHF.R.S32.HI R0, RZ, 0x1f, R5 ;  /* 0x0000001fff007819 */ /* 0x000fe20000011405 */
[----:B------:R-:W-:Y:S02]  /*16b80*/  IMAD R4, R214, UR4, RZ ;  /* 0x00000004d6047c24 */ /* 0x000fe4000f8e02ff */
[----:B------:R-:W-:Y:S02]  /*16b90*/  IMAD.IADD R3, R3, 0x1, R7 ;  /* 0x0000000103037824 */ /* 0x000fe400078e0207 */
[----:B------:R-:W-:-:S02]  /*16ba0*/  IMAD R7, R207, UR5, R4 ;  /* 0x00000005cf077c24 */ /* 0x000fc4000f8e0204 */
        /* <DEDUP_REMOVED lines=16> */
[----:B------:R-:W-:Y:S01]  /*16cb0*/  UMOV UR4, 0xffffffff ;  /* 0xffffffff00047882 */ /* 0x000fe20000000000 */
[----:B------:R-:W-:-:S04]  /*16cc0*/  IADD3 R3, R3, R7, RZ ;  /* 0x0000000703037210 */ /* 0x000fc80007ffe0ff */
[----:B------:R-:W-:Y:S01]  /*16cd0*/  LEA.HI.X R2, R2, UR5, R3, 0x1, P0 ;  /* 0x0000000502027c11 */ /* 0x000fe200080f0c03 */
[----:B------:R-:W-:Y:S06]  /*16ce0*/  BRA.DIV UR4, `(.L_x_7551) ;  /* 0x000000a204e87947 */ /* 0x000fec000b800000 */
[----:B------:R2:W3:Y:S04]  /*16cf0*/  SHFL.IDX PT, R3, R2, RZ, 0x181f ;  /* 0x00181fff02037589 */ /* 0x0004e800000e0000 */
[----:B------:R2:W4:Y:S02]  /*16d00*/  SHFL.IDX PT, R14, R0, RZ, 0x181f ;  /* 0x00181fff000e7589 */ /* 0x00052400000e0000 */
.L_x_7786:
[----:B------:R-:W-:Y:S01]  /*16d10*/  IMAD R21, R6, R21, RZ ;  /* 0x0000001506157224 */ /* 0x000fe200078e02ff */
[----:B------:R-:W-:Y:S01]  /*16d20*/  BSSY B1, `(.L_x_7552) ;  /* 0x000000f000017945 */ /* 0x000fe20003800000 */
[----:B------:R-:W-:-:S05]  /*16d30*/  IMAD R6, R215, 0x80, R216 ;  /* 0x00000080d7067824 */ /* 0x000fca00078e02d8 */
[----:B------:R-:W-:-:S13]  /*16d40*/  ISETP.GE.AND P0, PT, R6, R21, PT ;  /* 0x000000150600720c */ /* 0x000fda0003f06270 */
[----:B------:R-:W-:Y:S05]  /*16d50*/  @P0 BRA `(.L_x_7553) ;  /* 0x00000000002c0947 */ /* 0x000fea0003800000 */
[----:B------:R-:W-:Y:S01]  /*16d60*/  ULDC UR4, c[0x0][0xac8] ;  /* 0x0002b20000047ab9 */ /* 0x000fe20000000800 */
[----:B------:R-:W-:Y:S02]  /*16d70*/  SHF.R.S32.HI R8, RZ, 0x1f, R202 ;  /* 0x0000001fff087819 */ /* 0x000fe400000114ca */
[----:B------:R-:W-:Y:S02]  /*16d80*/  ISETP.GE.AND P2, PT, R202, UR4, PT ;  /* 0x00000004ca007c0c */ /* 0x000fe4000bf46270 */
[----:B------:R-:W-:Y:S02]  /*16d90*/  ISETP.GE.AND P3, PT, R208, UR4, PT ;  /* 0x00000004d0007c0c */ /* 0x000fe4000bf66270 */
[----:B------:R-:W-:-:S09]  /*16da0*/  SHF.R.S32.HI R7, RZ, 0x1f, R208 ;  /* 0x0000001fff077819 */ /* 0x000fd200000114d0 */
[-C--:B----4-:R-:W-:Y:S02]  /*16db0*/  @!P2 LEA R4, P0, R202, R14.reuse, 0x1 ;  /* 0x0000000eca04a211 */ /* 0x090fe400078008ff */
[----:B------:R-:W-:Y:S02]  /*16dc0*/  @!P3 LEA R14, P1, R208, R14, 0x1 ;  /* 0x0000000ed00eb211 */ /* 0x000fe400078208ff */
[-C--:B---3--:R-:W-:Y:S02]  /*16dd0*/  @!P2 LEA.HI.X R5, R202, R3.reuse, R8, 0x1, P0 ;  /* 0x00000003ca05a211 */ /* 0x088fe400000f0c08 */
[----:B------:R-:W-:-:S03]  /*16de0*/  @!P3 LEA.HI.X R15, R208, R3, R7, 0x1, P1 ;  /* 0x00000003d00fb211 */ /* 0x000fc600008f0c07 */
[----:B------:R3:W-:Y:S04]  /*16df0*/  @!P2 ST.E.128 desc[UR60][R4.64], RZ ;  /* 0x000000ff0400a985 */ /* 0x0007e8000c101d3c */
[----:B------:R3:W-:Y:S02]  /*16e00*/  @!P3 ST.E.128 desc[UR60][R14.64], RZ ;  /* 0x000000ff0e00b985 */ /* 0x0007e4000c101d3c */
.L_x_7553:
[----:B------:R-:W-:Y:S05]  /*16e10*/  BSYNC B1 ;  /* 0x0000000000017941 */ /* 0x000fea0003800000 */
.L_x_7552:
[----:B------:R-:W-:-:S03]  /*16e20*/  UMOV UR4, 0xffffffff ;  /* 0xffffffff00047882 */ /* 0x000fc60000000000 */
[----:B------:R-:W-:Y:S05]  /*16e30*/  BRA.DIV UR4, `(.L_x_7554) ;  /* 0x000000a204c87947 */ /* 0x000fea000b800000 */
[----:B---3--:R3:W0:Y:S04]  /*16e40*/  SHFL.IDX PT, R3, R2, 0x1, 0x181f ;  /* 0x00381f0002037f89 */ /* 0x00862800000e0000 */
[----:B----4-:R3:W4:Y:S02]  /*16e50*/  SHFL.IDX PT, R14, R0, 0x1, 0x181f ;  /* 0x00381f00000e7f89 */ /* 0x01072400000e0000 */
.L_x_7790:
[----:B------:R-:W-:Y:S01]  /*16e60*/  VIADD R4, R6, 0x20 ;  /* 0x0000002006047836 */ /* 0x000fe20000000000 */
[----:B------:R-:W-:Y:S04]  /*16e70*/  BSSY B1, `(.L_x_7555) ;  /* 0x000000e000017945 */ /* 0x000fe80003800000 */
        /* <DEDUP_REMOVED lines=9> */
[-C--:B0-----:R-:W-:Y:S02]  /*16f10*/  @!P2 LEA.HI.X R5, R202, R3.reuse, R8, 0x1, P0 ;  /* 0x00000003ca05a211 */ /* 0x081fe400000f0c08 */
[----:B------:R-:W-:-:S03]  /*16f20*/  @!P3 LEA.HI.X R15, R208, R3, R7, 0x1, P1 ;  /* 0x00000003d00fb211 */ /* 0x000fc600008f0c07 */
[----:B------:R0:W-:Y:S04]  /*16f30*/  @!P2 ST.E.128 desc[UR60][R4.64], RZ ;  /* 0x000000ff0400a985 */ /* 0x0001e8000c101d3c */
[----:B------:R0:W-:Y:S02]  /*16f40*/  @!P3 ST.E.128 desc[UR60][R14.64], RZ ;  /* 0x000000ff0e00b985 */ /* 0x0001e4000c101d3c */
.L_x_7556:
[----:B------:R-:W-:Y:S05]  /*16f50*/  BSYNC B1 ;  /* 0x0000000000017941 */ /* 0x000fea0003800000 */
.L_x_7555:
[----:B------:R-:W-:-:S03]  /*16f60*/  UMOV UR4, 0xffffffff ;  /* 0xffffffff00047882 */ /* 0x000fc60000000000 */
[----:B------:R-:W-:Y:S05]  /*16f70*/  BRA.DIV UR4, `(.L_x_7557) ;  /* 0x000000a204c07947 */ /* 0x000fea000b800000 */
[----:B0-----:R0:W0:Y:S04]  /*16f80*/  SHFL.IDX PT, R3, R2, 0x2, 0x181f ;  /* 0x00581f0002037f89 */ /* 0x00102800000e0000 */
[----:B----4-:R4:W0:Y:S02]  /*16f90*/  SHFL.IDX PT, R14, R0, 0x2, 0x181f ;  /* 0x00581f00000e7f89 */ /* 0x01082400000e0000 */
.L_x_7794:
        /* <DEDUP_REMOVED lines=9> */
[-C--:B0-----:R-:W-:Y:S02]  /*17030*/  @!P2 LEA R4, P0, R202, R14.reuse, 0x1 ;  /* 0x0000000eca04a211 */ /* 0x081fe400078008ff */
[----:B------:R-:W-:Y:S02]  /*17040*/  @!P3 LEA R14, P1, R208, R14, 0x1 ;  /* 0x0000000ed00eb211 */ /* 0x000fe400078208ff */
[-C--:B------:R-:W-:Y:S02]  /*17050*/  @!P2 LEA.HI.X R5, R202, R3.reuse, R8, 0x1, P0 ;  /* 0x00000003ca05a211 */ /* 0x080fe400000f0c08 */
[----:B------:R-:W-:-:S03]  /*17060*/  @!P3 LEA.HI.X R15, R208, R3, R7, 0x1, P1 ;  /* 0x00000003d00fb211 */ /* 0x000fc600008f0c07 */
[----:B------:R0:W-:Y:S04]  /*17070*/  @!P2 ST.E.128 desc[UR60][R4.64], RZ ;  /* 0x000000ff0400a985 */ /* 0x0001e8000c101d3c */
[----:B------:R0:W-:Y:S02]  /*17080*/  @!P3 ST.E.128 desc[UR60][R14.64], RZ ;  /* 0x000000ff0e00b985 */ /* 0x0001e4000c101d3c */
.L_x_7559:
[----:B------:R-:W-:Y:S05]  /*17090*/  BSYNC B1 ;  /* 0x0000000000017941 */ /* 0x000fea0003800000 */
.L_x_7558:
[----:B------:R-:W-:-:S03]  /*170a0*/  UMOV UR4, 0xffffffff ;  /* 0xffffffff00047882 */ /* 0x000fc60000000000 */
[----:B------:R-:W-:Y:S05]  /*170b0*/  BRA.DIV UR4, `(.L_x_7560) ;  /* 0x000000a204b87947 */ /* 0x000fea000b800000 */
[----:B0-----:R0:W0:Y:S04]  /*170c0*/  SHFL.IDX PT, R3, R2, 0x3, 0x181f ;  /* 0x00781f0002037f89 */ /* 0x00102800000e0000 */
[----:B------:R0:W0:Y:S02]  /*170d0*/  SHFL.IDX PT, R14, R0, 0x3, 0x181f ;  /* 0x00781f00000e7f89 */ /* 0x00002400000e0000 */
.L_x_7798:
[----:B0-234-:R-:W-:-:S05]  /*170e0*/  VIADD R0, R6, 0x60 ;  /* 0x0000006006007836 */ /* 0x01dfca0000000000 */
[----:B------:R-:W-:-:S13]  /*170f0*/  ISETP.GE.AND P0, PT, R0, R21, PT ;  /* 0x000000150000720c */ /* 0x000fda0003f06270 */
[----:B------:R-:W-:Y:S05]  /*17100*/  @P0 BRA `(.L_x_7547) ;  /* 0x00000000002c0947 */ /* 0x000fea0003800000 */
[----:B------:R-:W-:Y:S01]  /*17110*/  ULDC UR4, c[0x0][0xac8] ;  /* 0x0002b20000047ab9 */ /* 0x000fe20000000800 */
[----:B------:R-:W-:Y:S02]  /*17120*/  SHF.R.S32.HI R7, RZ, 0x1f, R202 ;  /* 0x0000001fff077819 */ /* 0x000fe400000114ca */
[----:B------:R-:W-:Y:S02]  /*17130*/  ISETP.GE.AND P2, PT, R202, UR4, PT ;  /* 0x00000004ca007c0c */ /* 0x000fe4000bf46270 */
[----:B------:R-:W-:Y:S02]  /*17140*/  ISETP.GE.AND P3, PT, R208, UR4, PT ;  /* 0x00000004d0007c0c */ /* 0x000fe4000bf66270 */
[----:B------:R-:W-:-:S09]  /*17150*/  SHF.R.S32.HI R2, RZ, 0x1f, R208 ;  /* 0x0000001fff027819 */ /* 0x000fd200000114d0 */
[-C--:B------:R-:W-:Y:S02]  /*17160*/  @!P2 LEA R4, P0, R202, R14.reuse, 0x1 ;  /* 0x0000000eca04a211 */ /* 0x080fe400078008ff */
[----:B------:R-:W-:Y:S02]  /*17170*/  @!P3 LEA R14, P1, R208, R14, 0x1 ;  /* 0x0000000ed00eb211 */ /* 0x000fe400078208ff */
[-C--:B------:R-:W-:Y:S02]  /*17180*/  @!P2 LEA.HI.X R5, R202, R3.reuse, R7, 0x1, P0 ;  /* 0x00000003ca05a211 */ /* 0x080fe400000f0c07 */
[----:B------:R-:W-:-:S03]  /*17190*/  @!P3 LEA.HI.X R15, R208, R3, R2, 0x1, P1 ;  /* 0x00000003d00fb211 */ /* 0x000fc600008f0c02 */
[----:B------:R0:W-:Y:S04]  /*171a0*/  @!P2 ST.E.128 desc[UR60][R4.64], RZ ;  /* 0x000000ff0400a985 */ /* 0x0001e8000c101d3c */
[----:B------:R0:W-:Y:S02]  /*171b0*/  @!P3 ST.E.128 desc[UR60][R14.64], RZ ;  /* 0x000000ff0e00b985 */ /* 0x0001e4000c101d3c */
.L_x_7547:
[----:B------:R-:W-:Y:S05]  /*171c0*/  BSYNC B0 ;  /* 0x0000000000007941 */ /* 0x000fea0003800000 */
.L_x_7537:
[----:B------:R-:W-:Y:S02]  /*171d0*/  ULDC UR4, c[0x0][0xc3c] ;  /* 0x00030f0000047ab9 */ /* 0x000fe40000000800 */
[----:B-1----:R-:W-:-:S13]  /*171e0*/  ISETP.GE.AND P0, PT, R171, UR4, PT ;  /* 0x00000004ab007c0c */ /* 0x002fda000bf06270 */
[----:B------:R-:W-:Y:S05]  /*171f0*/  @!P0 BRA `(.L_x_7561) ;  /* 0xfffffe9c00988947 */ /* 0x000fea000383ffff */
[----:B------:R-:W-:Y:S05]  /*17200*/  BRA `(.L_x_7397) ;  /* 0x0000007c00387947 */ /* 0x000fea0003800000 */
.L_x_7395:
[----:B------:R-:W-:-:S08]  /*17210*/  NOP ;  /* 0x0000000000007918 */ /* 0x000fd00000000000 */
[----:B--2---:R-:W0:-:S00]  /*17220*/  USETMAXREG.DEALLOC.CTAPOOL 0x28 ;  /* 0x00000028000079c8 */ /* 0x004e0000080e0500 */
        /* <DEDUP_REMOVED lines=13> */
[----:B0-----:R-:W-:Y:S01]  /*17300*/  MOV R0, RZ ;  /* 0x000000ff00007202 */ /* 0x001fe20000000f00 */
[----:B------:R-:W0:Y:S01]  /*17310*/  S2UR UR6, SR_CTAID.X ;  /* 0x00000000000679c3 */ /* 0x000e220000002500 */
[----:B------:R-:W-:Y:S01]  /*17320*/  ULDC UR5, c[0x0][0xc38] ;  /* 0x00030e0000057ab9 */ /* 0x000fe20000000800 */
[----:B--2---:R-:W-:-:S04]  /*17330*/  LOP3.LUT R5, R2, 0x1f, RZ, 0xc0, !PT ;  /* 0x0000001f02057812 */ /* 0x004fc800078ec0ff */
[----:B------:R-:W-:-:S04]  /*17340*/  ISETP.NE.AND P0, PT, R5, 0x1f, PT ;  /* 0x0000001f0500780c */ /* 0x000fc80003f05270 */
[----:B------:R-:W-:-:S13]  /*17350*/  ISETP.GE.OR P1, PT, R5, UR4, !P0 ;  /* 0x0000000405007c0c */ /* 0x000fda000c726670 */
[----:B------:R-:W2:Y:S02]  /*17360*/  @!P1 LDC.64 R2, c[0x0][0xc80] ;  /* 0x00032000ff029b82 */ /* 0x000ea40000000a00 */
[----:B--2---:R-:W-:-:S05]  /*17370*/  @!P1 IMAD.WIDE.U32 R2, R5, 0x4, R2 ;  /* 0x0000000405029825 */ /* 0x004fca00078e0002 */
        /* <DEDUP_REMOVED lines=21> */
[----:B-1----:R-:W-:-:S04]  /*174d0*/  SEL R7, R6, RZ, P5 ;  /* 0x000000ff06077207 */ /* 0x002fc80002800000 */
[----:B------:R-:W-:-:S05]  /*174e0*/  IADD3 R7, R2, R7, RZ ;  /* 0x0000000702077210 */ /* 0x000fca0007ffe0ff */
[----:B------:R-:W1:Y:S02]  /*174f0*/  SHFL.IDX PT, R4, R7, 0x1f, 0x1f ;  /* 0x03e01f0007047f89 */ /* 0x000e6400000e0000 */
[----:B-1----:R-:W-:-:S04]  /*17500*/  IMAD R4, R4, UR5, RZ ;  /* 0x0000000504047c24 */ /* 0x002fc8000f8e02ff */
[----:B------:R-:W-:Y:S01]  /*17510*/  IMAD.MOV.U32 R3, RZ, RZ, R4 ;  /* 0x000000ffff037224 */ /* 0x000fe200078e0004 */
[----:B0-----:R-:W-:-:S13]  /*17520*/  ISETP.GT.AND P6, PT, R4, UR6, PT ;  /* 0x0000000604007c0c */ /* 0x001fda000bfc4270 */
[----:B------:R-:W-:Y:S05]  /*17530*/  @P6 BRA `(.L_x_7563) ;  /* 0x00000000009c6947 */ /* 0x000fea0003800000 */
[----:B------:R-:W0:Y:S01]  /*17540*/  LDC R10, c[0x0][0xc3c] ;  /* 0x00030f00ff0a7b82 */ /* 0x000e220000000800 */
[----:B------:R-:W-:Y:S01]  /*17550*/  IMAD.MOV.U32 R4, RZ, RZ, R3 ;  /* 0x000000ffff047224 */ /* 0x000fe200078e0003 */
[----:B------:R-:W-:Y:S01]  /*17560*/  UMOV UR4, URZ ;  /* 0x0000003f00047c82 */ /* 0x000fe20008000000 */
[----:B------:R-:W-:Y:S01]  /*17570*/  ULDC UR7, c[0x0][0xc3c] ;  /* 0x00030f0000077ab9 */ /* 0x000fe20000000800 */
[----:B------:R-:W-:-:S05]  /*17580*/  ULDC UR5, c[0x0][0xc38] ;  /* 0x00030e0000057ab9 */ /* 0x000fca0000000800 */
.L_x_7567:
        /* <DEDUP_REMOVED lines=12> */
.L_x_7566:
[----:B------:R-:W-:Y:S05]  /*17650*/  BSYNC B0 ;  /* 0x0000000000007941 */ /* 0x000fea0003800000 */
.L_x_7565:
        /* <DEDUP_REMOVED lines=21> */
.L_x_7563:
        /* <DEDUP_REMOVED lines=10> */
[----:B0-----:R-:W-:-:S06]  /*17850*/  IADD3 R2, R6, 0xffffffe, RZ ;  /* 0x0ffffffe06027810 */ /* 0x001fcc0007ffe0ff */
[----:B------:R0:W1:Y:S01]  /*17860*/  F2I.FTZ.U32.TRUNC.NTZ R3, R2 ;  /* 0x0000000200037305 */ /* 0x000062000021f000 */
[----:B------:R-:W-:Y:S05]  /*17870*/  @!P0 BRA `(.L_x_7568) ;  /* 0x0000000000088947 */ /* 0x000fea0003800000 */
[----:B------:R-:W-:-:S06]  /*17880*/  VIADD R16, R19, 0xffffffff ;  /* 0xffffffff13107836 */ /* 0x000fcc0000000000 */
[----:B------:R2:W3:Y:S02]  /*17890*/  SHFL.IDX PT, R16, R7, R16, 0x1f ;  /* 0x00001f1007107589 */ /* 0x0004e400000e0000 */
.L_x_7568:
[----:B---3--:R-:W-:Y:S01]  /*178a0*/  IMAD R16, R16, UR5, R9 ;  /* 0x0000000510107c24 */ /* 0x008fe2000f8e0209 */
[----:B0-----:R-:W-:Y:S01]  /*178b0*/  IABS R2, R0 ;  /* 0x0000000000027213 */ /* 0x001fe20000000000 */
[----:B-12---:R-:W-:Y:S02]  /*178c0*/  IMAD.MOV R7, RZ, RZ, -R3 ;  /* 0x000000ffff077224 */ /* 0x006fe400078e0a03 */
[----:B------:R-:W-:Y:S01]  /*178d0*/  VIADD R19, R19, UR4 ;  /* 0x0000000413137c36 */ /* 0x000fe20008000000 */
[----:B------:R-:W-:Y:S01]  /*178e0*/  IADD3 R9, -R16, UR6, RZ ;  /* 0x0000000610097c10 */ /* 0x000fe2000fffe1ff */
[----:B------:R-:W-:Y:S02]  /*178f0*/  IMAD.MOV R6, RZ, RZ, -R2 ;  /* 0x000000ffff067224 */ /* 0x000fe400078e0a02 */
[----:B------:R-:W-:Y:S01]  /*17900*/  IMAD R7, R7, R8, RZ ;  /* 0x0000000807077224 */ /* 0x000fe200078e02ff */
[----:B------:R-:W-:Y:S01]  /*17910*/  IABS R4, R9 ;  /* 0x0000000900047213 */ /* 0x000fe20000000000 */
[----:B------:R-:W-:-:S04]  /*17920*/  IMAD.MOV.U32 R2, RZ, RZ, RZ ;  /* 0x000000ffff027224 */ /* 0x000fc800078e00ff */
[----:B------:R-:W-:Y:S01]  /*17930*/  IMAD.HI.U32 R2, R3, R7, R2 ;  /* 0x0000000703027227 */ /* 0x000fe200078e0002 */
[----:B------:R-:W-:-:S03]  /*17940*/  MOV R3, R4 ;  /* 0x0000000400037202 */ /* 0x000fc60000000f00 */
        /* <DEDUP_REMOVED lines=17> */
.L_x_7564:
[----:B------:R-:W-:Y:S01]  /*17a60*/  IMAD.MOV.U32 R17, RZ, RZ, RZ ;  /* 0x000000ffff117224 */ /* 0x000fe200078e00ff */
[----:B------:R-:W-:Y:S01]  /*17a70*/  MOV R16, UR6 ;  /* 0x0000000600107c02 */ /* 0x000fe20008000f00 */
[----:B------:R-:W-:-:S07]  /*17a80*/  IMAD.MOV.U32 R18, RZ, RZ, RZ ;  /* 0x000000ffff127224 */ /* 0x000fce00078e00ff */
.L_x_7569:
[----:B------:R-:W-:-:S13]  /*17a90*/  ISETP.NE.AND P0, PT, R5, RZ, PT ;  /* 0x000000ff0500720c */ /* 0x000fda0003f05270 */
[----:B------:R-:W0:Y:S01]  /*17aa0*/  @!P0 S2R R3, SR_CgaCtaId ;  /* 0x0000000000038919 */ /* 0x000e220000008800 */
[----:B------:R-:W-:-:S04]  /*17ab0*/  @!P0 MOV R0, 0x400 ;  /* 0x0000040000008802 */ /* 0x000fc80000000f00 */
[----:B0-----:R-:W-:-:S05]  /*17ac0*/  @!P0 LEA R0, R3, R0, 0x18 ;  /* 0x0000000003008211 */ /* 0x001fca00078ec0ff */
[----:B------:R2:W-:Y:S01]  /*17ad0*/  @!P0 STS.128 [R0+0x228d0], R16 ;  /* 0x0228d01000008388 */ /* 0x0005e20000000c00 */
[----:B------:R-:W-:Y:S06]  /*17ae0*/  BAR.ARV 0x5, 0x180 ;  /* 0x0146000000007b1d */ /* 0x000fec0000002000 */
.L_x_7562:
[----:B0-2---:R-:W-:Y:S01]  /*17af0*/  IMAD.MOV.U32 R0, RZ, RZ, 0x1 ;  /* 0x00000001ff007424 */ /* 0x005fe200078e00ff */
[----:B------:R-:W-:Y:S01]  /*17b00*/  ULDC UR4, c[0x0][0xc3c] ;  /* 0x00030f0000047ab9 */ /* 0x000fe20000000800 */
[----:B------:R-:W-:Y:S01]  /*17b10*/  IMAD.MOV.U32 R34, RZ, RZ, RZ ;  /* 0x000000ffff227224 */ /* 0x000fe200078e00ff */
[----:B-1----:R-:W-:Y:S02]  /*17b20*/  ISETP.GE.AND P0, PT, R19, UR4, PT ;  /* 0x0000000413007c0c */ /* 0x002fe4000bf06270 */
[----:B------:R0:W-:Y:S04]  /*17b30*/  STL [R1+0x4], R0 ;  /* 0x0000040001007387 */ /* 0x0001e80000100800 */
[----:B------:R0:W-:Y:S07]  /*17b40*/  STL [R1+0x48], RZ ;  /* 0x000048ff01007387 */ /* 0x0001ee0000100800 */
[----:B------:R-:W-:Y:S05]  /*17b50*/  @P0 BRA `(.L_x_7570) ;  /* 0x0000006c00e00947 */ /* 0x000fea0003800000 */
[----:B------:R-:W2:Y:S01]  /*17b60*/  LDL R12, [R1+0x20] ;  /* 0x00002000010c7983 */ /* 0x000ea20000100800 */
[----:B------:R-:W1:Y:S01]  /*17b70*/  S2R R14, SR_TID.X ;  /* 0x00000000000e7919 */ /* 0x000e620000002100 */
[----:B------:R-:W3:Y:S01]  /*17b80*/  S2UR UR4, SR_CgaCtaId ;  /* 0x00000000000479c3 */ /* 0x000ee20000008800 */
[----:B------:R-:W-:Y:S02]  /*17b90*/  MOV R22, 0x400 ;  /* 0x0000040000167802 */ /* 0x000fe40000000f00 */
[C---:B-1----:R-:W-:Y:S01]  /*17ba0*/  LOP3.LUT R13, R14.reuse, 0x7f, RZ, 0xc0, !PT ;  /* 0x0000007f0e0d7812 */ /* 0x042fe200078ec0ff */
[C---:B------:R-:W-:Y:S01]  /*17bb0*/  IMAD.SHL.U32 R28, R14.reuse, 0x80, RZ ;  /* 0x000000800e1c7824 */ /* 0x040fe200078e00ff */
[----:B------:R-:W-:Y:S01]  /*17bc0*/  SHF.R.U32.HI R3, RZ, 0x1, R14 ;  /* 0x00000001ff037819 */ /* 0x000fe2000001160e */
[C---:B0-----:R-:W-:Y:S02]  /*17bd0*/  IMAD.SHL.U32 R0, R14.reuse, 0x10, RZ ;  /* 0x000000100e007824 */ /* 0x041fe400078e00ff */
[----:B------:R-:W-:Y:S01]  /*17be0*/  IMAD.SHL.U32 R4, R14, 0x20, RZ ;  /* 0x000000200e047824 */ /* 0x000fe200078e00ff */
[----:B------:R-:W-:Y:S01]  /*17bf0*/  LOP3.LUT R2, R28, 0x380, RZ, 0xc0, !PT ;  /* 0x000003801c027812 */ /* 0x000fe200078ec0ff */
[----:B------:R-:W-:Y:S01]  /*17c00*/  IMAD.SHL.U32 R6, R13, 0x10, RZ ;  /* 0x000000100d067824 */ /* 0x000fe200078e00ff */
[----:B------:R-:W-:Y:S01]  /*17c10*/  LOP3.LUT R8, R0, 0x3f0, RZ, 0xc0, !PT ;  /* 0x000003f000087812 */ /* 0x000fe200078ec0ff */
[----:B------:R-:W-:Y:S01]  /*17c20*/  IMAD.SHL.U32 R9, R14, 0x2, RZ ;  /* 0x000000020e097824 */ /* 0x000fe200078e00ff */
[----:B------:R-:W-:-:S02]  /*17c30*/  LOP3.LUT R3, R2, 0x30, R3, 0xf8, !PT ;  /* 0x0000003002037812 */ /* 0x000fc400078ef803 */
[----:B------:R-:W-:Y:S02]  /*17c40*/  LOP3.LUT R5, R4, 0x80, RZ, 0xc0, !PT ;  /* 0x0000008004057812 */ /* 0x000fe400078ec0ff */
[----:B------:R-:W-:Y:S02]  /*17c50*/  LOP3.LUT R7, R6, 0x600, RZ, 0xc0, !PT ;  /* 0x0000060006077812 */ /* 0x000fe400078ec0ff */
[----:B------:R-:W-:Y:S02]  /*17c60*/  LOP3.LUT P0, RZ, R14, 0x4, RZ, 0xc0, !PT ;  /* 0x000000040eff7812 */ /* 0x000fe4000780c0ff */
[----:B------:R-:W-:Y:S02]  /*17c70*/  LOP3.LUT R9, R8, 0x70, R9, 0x78, !PT ;  /* 0x0000007008097812 */ /* 0x000fe400078e7809 */
[----:B------:R-:W-:Y:S02]  /*17c80*/  LOP3.LUT R3, R3, 0x70, R0, 0x78, !PT ;  /* 0x0000007003037812 */ /* 0x000fe400078e7800 */
[----:B------:R-:W-:-:S02]  /*17c90*/  SHF.L.U32 R10, R14, 0x2, RZ ;  /* 0x000000020e0a7819 */ /* 0x000fc400000006ff */
[----:B------:R-:W-:Y:S02]  /*17ca0*/  LOP3.LUT R5, R5, 0x10, R14, 0xf8, !PT ;  /* 0x0000001005057812 */ /* 0x000fe400078ef80e */
[----:B------:R-:W-:Y:S02]  /*17cb0*/  LOP3.LUT R7, R7, 0x60, R4, 0xf8, !PT ;  /* 0x0000006007077812 */ /* 0x000fe400078ef804 */
[----:B------:R-:W-:Y:S02]  /*17cc0*/  LOP3.LUT R11, R9, 0x400, R6, 0xf8, !PT ;  /* 0x00000400090b7812 */ /* 0x000fe400078ef806 */
[----:B------:R-:W-:Y:S02]  /*17cd0*/  LOP3.LUT R28, R3, 0xc00, R28, 0xf8, !PT ;  /* 0x00000c00031c7812 */ /* 0x000fe400078ef81c */
[----:B------:R-:W-:Y:S02]  /*17ce0*/  LOP3.LUT R5, R5, 0x10, R10, 0x78, !PT ;  /* 0x0000001005057812 */ /* 0x000fe400078e780a */
[----:B------:R-:W-:Y:S01]  /*17cf0*/  LOP3.LUT R24, R7, 0x100, R4, 0xf8, !PT ;  /* 0x0000010007187812 */ /* 0x000fe200078ef804 */
[----:B------:R-:W-:Y:S01]  /*17d00*/  STL [R1+0x24], R11 ;  /* 0x0000240b01007387 */ /* 0x000fe20000100800 */
[----:B------:R-:W-:-:S02]  /*17d10*/  SHF.R.U32.HI R2, RZ, 0x3, R13 ;  /* 0x00000003ff027819 */ /* 0x000fc4000001160d */
[----:B------:R-:W-:Y:S02]  /*17d20*/  LOP3.LUT R24, R24, R5, RZ, 0xfc, !PT ;  /* 0x0000000518187212 */ /* 0x000fe400078efcff */
[----:B---3--:R-:W-:Y:S02]  /*17d30*/  MOV R4, UR4 ;  /* 0x0000000400047c02 */ /* 0x008fe40008000f00 */
[----:B------:R-:W-:Y:S02]  /*17d40*/  LOP3.LUT R2, R2, 0x70, R0, 0xf8, !PT ;  /* 0x0000007002027812 */ /* 0x000fe400078ef800 */
[----:B------:R-:W-:Y:S02]  /*17d50*/  LEA R22, R4, R22, 0x18 ;  /* 0x0000001604167211 */ /* 0x000fe400078ec0ff */
[----:B------:R-:W-:Y:S01]  /*17d60*/  LOP3.LUT R35, R0, 0x70, RZ, 0xc0, !PT ;  /* 0x0000007000237812 */ /* 0x000fe200078ec0ff */
[----:B------:R-:W-:Y:S01]  /*17d70*/  IMAD.MOV.U32 R0, RZ, RZ, 0x1 ;  /* 0x00000001ff007424 */ /* 0x000fe200078e00ff */
[----:B------:R-:W-:Y:S01]  /*17d80*/  BSSY B7, `(.L_x_7570) ;  /* 0x00006d5000077945 */ /* 0x000fe20003800000 */
[----:B------:R-:W-:Y:S01]  /*17d90*/  IMAD.MOV.U32 R37, RZ, RZ, RZ ;  /* 0x000000ffff257224 */ /* 0x000fe200078e00ff */
[----:B------:R-:W-:Y:S01]  /*17da0*/  MOV R34, RZ ;  /* 0x000000ff00227202 */ /* 0x000fe20000000f00 */
[----:B------:R-:W-:Y:S01]  /*17db0*/  ULDC.64 UR36, c[0x0][0x198] ;  /* 0x0000660000247ab9 */ /* 0x000fe20000000a00 */
[----:B------:R-:W-:Y:S01]  /*17dc0*/  ULDC UR38, c[0x0][0xc] ;  /* 0x0000030000267ab9 */ /* 0x000fe20000000800 */
[----:B--2---:R-:W-:-:S02]  /*17dd0*/  LOP3.LUT R3, R12, 0x2, RZ, 0xfc, !PT ;  /* 0x000000020c037812 */ /* 0x004fc400078efcff */
[----:B------:R-:W-:-:S03]  /*17de0*/  LOP3.LUT R5, R12, 0x1, RZ, 0xfc, !PT ;  /* 0x000000010c057812 */ /* 0x000fc600078efcff */
[----:B------:R0:W-:Y:S04]  /*17df0*/  STL [R1+0x4c], R3 ;  /* 0x00004c0301007387 */ /* 0x0001e80000100800 */
[----:B------:R-:W-:Y:S01]  /*17e00*/  STL [R1+0x3c], R5 ;  /* 0x00003c0501007387 */ /* 0x000fe20000100800 */
[C---:B0-----:R-:W-:Y:S02]  /*17e10*/  VIADD R3, R28.reuse, 0x40 ;  /* 0x000000401c037836 */ /* 0x041fe40000000000 */
[----:B------:R-:W-:Y:S01]  /*17e20*/  @P0 VIADD R3, R28, 0xffffffc0 ;  /* 0xffffffc01c030836 */ /* 0x000fe20000000000 */
[----:B------:R-:W-:Y:S04]  /*17e30*/  STL [R1+0x18], R4 ;  /* 0x0000180401007387 */ /* 0x000fe80000100800 */
[----:B------:R0:W-:Y:S04]  /*17e40*/  STL [R1+0x1c], R3 ;  /* 0x00001c0301007387 */ /* 0x0001e80000100800 */
[----:B------:R-:W-:Y:S01]  /*17e50*/  STL [R1+0x8], R0 ;  /* 0x0000080001007387 */ /* 0x000fe20000100800 */
[----:B0-----:R-:W-:Y:S01]  /*17e60*/  LOP3.LUT R3, R2, 0x80, RZ, 0xfc, !PT ;  /* 0x0000008002037812 */ /* 0x001fe200078efcff */
[----:B------:R-:W-:-:S02]  /*17e70*/  IMAD.IADD R2, R22, 0x1, R11 ;  /* 0x0000000116027824 */ /* 0x000fc400078e020b */
[----:B------:R-:W-:Y:S01]  /*17e80*/  STL [R1+0x48], RZ ;  /* 0x000048ff01007387 */ /* 0x000fe20000100800 */
[----:B------:R-:W-:-:S03]  /*17e90*/  LOP3.LUT R3, R24, 0x2800, RZ, 0xfc, !PT ;  /* 0x0000280018037812 */ /* 0x000fc600078efcff */
[----:B------:R0:W-:Y:S04]  /*17ea0*/  STL [R1+0x4], R0 ;  /* 0x0000040001007387 */ /* 0x0001e80000100800 */
[----:B------:R1:W-:Y:S01]  /*17eb0*/  STL [R1+0x38], R2 ;  /* 0x0000380201007387 */ /* 0x0003e20000100800 */
[C---:B0-----:R-:W-:Y:S02]  /*17ec0*/  LOP3.LUT R0, R24.reuse, 0x1800, RZ, 0xfc, !PT ;  /* 0x0000180018007812 */ /* 0x041fe400078efcff */
[C---:B------:R-:W-:Y:S02]  /*17ed0*/  LOP3.LUT R0, R24.reuse, 0x4800, RZ, 0xfc, !PT ;  /* 0x0000480018007812 */ /* 0x040fe400078efcff */
[----:B-1----:R-:W-:-:S07]  /*17ee0*/  LOP3.LUT R2, R24, 0x3800, RZ, 0xfc, !PT ;  /* 0x0000380018027812 */ /* 0x002fce00078efcff */
.L_x_7678:
[----:B0----5:R-:W0:Y:S02]  /*17ef0*/  LDC.64 R26, c[0x0][0xc88] ;  /* 0x00032200ff1a7b82 */ /* 0x021e240000000a00 */
[----:B0-----:R-:W-:-:S06]  /*17f00*/  IMAD.WIDE R26, R19, 0x4, R26 ;  /* 0x00000004131a7825 */ /* 0x001fcc00078e021a */
[----:B--2---:R-:W2:Y:S01]  /*17f10*/  LDG.E R26, desc[UR60][R26.64] ;  /* 0x0000003c1a1a7981 */ /* 0x004ea2000c1e1900 */
        /* <DEDUP_REMOVED lines=10> */
[----:B--2---:R-:W-:-:S05]  /*17fc0*/  SHF.R.S32.HI R0, RZ, 0x1f, R26 ;  /* 0x0000001fff007819 */ /* 0x004fca000001141a */
[C---:B-1----:R-:W-:Y:S01]  /*17fd0*/  @P0 LEA R2, P1, R26.reuse, UR4, 0x2 ;  /* 0x000000041a020c11 */ /* 0x042fe2000f8210ff */
[C---:B------:R-:W-:Y:S01]  /*17fe0*/  IMAD.SHL.U32 R29, R26.reuse, 0x4, RZ ;  /* 0x000000041a1d7824 */ /* 0x040fe200078e00ff */
[C-C-:B------:R-:W-:Y:S01]  /*17ff0*/  SHF.L.U64.HI R30, R26.reuse, 0x2, R0.reuse ;  /* 0x000000021a1e7819 */ /* 0x140fe20000010200 */
[----:B------:R0:W-:Y:S01]  /*18000*/  STL [R1+0x40], R0 ;  /* 0x0000400001007387 */ /* 0x0001e20000100800 */
[----:B------:R-:W-:Y:S01]  /*18010*/  @P0 LEA.HI.X R3, R26, UR5, R0, 0x2, P1 ;  /* 0x000000051a030c11 */ /* 0x000fe200088f1400 */
[----:B------:R-:W-:-:S04]  /*18020*/  ULDC.64 UR4, c[0x0][0xa00] ;  /* 0x0002800000047ab9 */ /* 0x000fc80000000a00 */
[----:B------:R1:W2:Y:S01]  /*18030*/  @P0 LDG.E R9, desc[UR60][R2.64] ;  /* 0x0000003c02090981 */ /* 0x0002a2000c1e1900 */
[----:B------:R-:W-:Y:S02]  /*18040*/  ISETP.NE.U32.AND P0, PT, RZ, UR4, PT ;  /* 0x00000004ff007c0c */ /* 0x000fe4000bf05070 */
[----:B------:R-:W-:Y:S02]  /*18050*/  ISETP.NE.U32.AND P1, PT, RZ, UR6, PT ;  /* 0x00000006ff007c0c */ /* 0x000fe4000bf25070 */
[----:B------:R-:W-:Y:S02]  /*18060*/  ISETP.NE.AND.EX P0, PT, RZ, UR5, PT, P0 ;  /* 0x00000005ff007c0c */ /* 0x000fe4000bf05300 */
[----:B------:R-:W-:Y:S02]  /*18070*/  ISETP.NE.AND.EX P1, PT, RZ, UR7, PT, P1 ;  /* 0x00000007ff007c0c */ /* 0x000fe4000bf25310 */
[C---:B------:R-:W-:Y:S02]  /*18080*/  IADD3 R4, P4, R29.reuse, UR6, RZ ;  /* 0x000000061d047c10 */ /* 0x040fe4000ff9e0ff */
[----:B-1----:R-:W-:Y:S01]  /*18090*/  IADD3 R2, P3, R29, UR4, RZ ;  /* 0x000000041d027c10 */ /* 0x002fe2000ff7e0ff */
[----:B------:R-:W-:Y:S01]  /*180a0*/  ULDC UR4, c[0x0][0x288] ;  /* 0x0000a20000047ab9 */ /* 0x000fe20000000800 */
[----:B0-----:R-:W-:-:S02]  /*180b0*/  MOV R0, RZ ;  /* 0x000000ff00007202 */ /* 0x001fc40000000f00 */
[C---:B------:R-:W-:Y:S02]  /*180c0*/  IADD3.X R3, R30.reuse, UR5, RZ, P3, !PT ;  /* 0x000000051e037c10 */ /* 0x040fe40009ffe4ff */
[----:B------:R-:W-:Y:S01]  /*180d0*/  @P2 IADD3 R6, P3, R29, UR8, RZ ;  /* 0x000000081d062c10 */ /* 0x000fe2000ff7e0ff */
[----:B------:R-:W-:Y:S01]  /*180e0*/  IMAD.U32 R8, RZ, RZ, UR4 ;  /* 0x00000004ff087e24 */ /* 0x000fe2000f8e00ff */
[C---:B------:R-:W-:Y:S01]  /*180f0*/  IADD3.X R5, R30.reuse, UR7, RZ, P4, !PT ;  /* 0x000000071e057c10 */ /* 0x040fe2000a7fe4ff */
        /* <DEDUP_REMOVED lines=22> */
.L_x_7571:
        /* <DEDUP_REMOVED lines=10> */
.L_x_7572:
        /* <DEDUP_REMOVED lines=9> */
.L_x_7573:
[----:B01----:R-:W2:Y:S04]  /*18390*/  @P1 LDG.E R2, desc[UR60][R4.64] ;  /* 0x0000003c04021981 */ /* 0x003ea8000c1e1900 */
[----:B------:R-:W2:Y:S01]  /*183a0*/  @P1 LDG.E R4, desc[UR60][R4.64+0x4] ;  /* 0x0000043c04041981 */ /* 0x000ea2000c1e1900 */
[----:B-----5:R-:W-:Y:S01]  /*183b0*/  IMAD.IADD R7, R7, 0x1, -R9 ;  /* 0x0000000107077824 */ /* 0x020fe200078e0a09 */
[----:B------:R-:W-:Y:S01]  /*183c0*/  BSSY B0, `(.L_x_7574) ;  /* 0x00000e0000007945 */ /* 0x000fe20003800000 */
[----:B--2---:R-:W-:-:S04]  /*183d0*/  @P1 IMAD.IADD R6, R4, 0x1, -R2 ;  /* 0x0000000104061824 */ /* 0x004fc800078e0a02 */
[----:B------:R-:W-:-:S05]  /*183e0*/  IMAD.IADD R27, R7, 0x1, R6 ;  /* 0x00000001071b7824 */ /* 0x000fca00078e0206 */
[----:B------:R-:W-:-:S05]  /*183f0*/  IADD3 R36, R27, 0x9f, RZ ;  /* 0x0000009f1b247810 */ /* 0x000fca0007ffe0ff */
[----:B------:R-:W-:-:S05]  /*18400*/  IMAD.HI R36, R36, 0x66666667, RZ ;  /* 0x6666666724247827 */ /* 0x000fca00078e02ff */
[----:B------:R-:W-:-:S04]  /*18410*/  SHF.R.U32.HI R2, RZ, 0x1f, R36 ;  /* 0x0000001fff027819 */ /* 0x000fc80000011624 */
[----:B------:R-:W-:-:S05]  /*18420*/  LEA.HI.SX32 R36, R36, R2, 0x1a ;  /* 0x0000000224247211 */ /* 0x000fca00078fd2ff */
        /* <DEDUP_REMOVED lines=22> */
.L_x_7801:
[----:B-1----:R-:W-:Y:S02]  /*18590*/  ISETP.NE.AND P0, PT, R14, RZ, PT ;  /* 0x000000ff0e00720c */ /* 0x002fe40003f05270 */
[----:B------:R-:W-:-:S11]  /*185a0*/  PLOP3.LUT P6, PT, PT, PT, PT, 0x8, 0x0 ;  /* 0x000000000000781c */ /* 0x000fd60003fce170 */
[----:B------:R-:W-:Y:S05]  /*185b0*/  @P0 BRA `(.L_x_7577) ;  /* 0x00000000000c0947 */ /* 0x000fea0003800000 */
[----:B------:R-:W-:-:S03]  /*185c0*/  UMOV UR4, 0xffffffff ;  /* 0xffffffff00047882 */ /* 0x000fc60000000000 */
[----:B------:R-:W-:Y:S05]  /*185d0*/  BRA.DIV UR4, `(.L_x_7578) ;  /* 0x0000008e04ec7947 */ /* 0x000fea000b800000 */
[----:B------:R-:W-:-:S13]  /*185e0*/  ELECT P6, URZ, PT ;  /* 0x00000000003f782f */ /* 0x000fda00038c0000 */
.L_x_7577:
[----:B0-----:R-:W2:Y:S01]  /*185f0*/  LDL R5, [R1+0x48] ;  /* 0x0000480001057983 */ /* 0x001ea20000100800 */
[----:B------:R-:W-:Y:S01]  /*18600*/  BSSY B1, `(.L_x_7579) ;  /* 0x0000008000017945 */ /* 0x000fe20003800000 */
[----:B--2---:R-:W-:-:S05]  /*18610*/  VIADD R5, R5, 0x1 ;  /* 0x0000000105057836 */ /* 0x004fca0000000000 */
[----:B------:R-:W-:-:S04]  /*18620*/  LEA.HI R6, R5, R5, RZ, 0x1 ;  /* 0x0000000505067211 */ /* 0x000fc800078f08ff */
[----:B------:R-:W-:-:S04]  /*18630*/  LOP3.LUT R6, R6, 0xfffffffe, RZ, 0xc0, !PT ;  /* 0xfffffffe06067812 */ /* 0x000fc800078ec0ff */
[----:B------:R-:W-:-:S04]  /*18640*/  IADD3 R5, R5, -R6, RZ ;  /* 0x8000000605057210 */ /* 0x000fc80007ffe0ff */
[----:B------:R-:W-:-:S04]  /*18650*/  SHF.L.U32 R5, R5, 0x1f, RZ ;  /* 0x0000001f05057819 */ /* 0x000fc800000006ff */
[----:B------:R-:W0:Y:S02]  /*18660*/  SYNCS.PHASECHK.TRANS64.TRYWAIT P0, [R22+URZ+0x22820], R5 ;  /* 0x02282005160075a7 */ /* 0x000e24000800017f */
[----:B0-----:R-:W-:Y:S05]  /*18670*/  @!P0 BRA `(.L_x_7580) ;  /* 0x0000008c00e48947 */ /* 0x001fea0003800000 */
.L_x_7804:
[----:B------:R-:W-:Y:S05]  /*18680*/  BSYNC B1 ;  /* 0x0000000000017941 */ /* 0x000fea0003800000 */
.L_x_7579:
[----:B------:R-:W-:Y:S04]  /*18690*/  BSSY B1, `(.L_x_7581) ;  /* 0x000004e000017945 */ /* 0x000fe80003800000 */
[----:B------:R-:W-:Y:S05]  /*186a0*/  @!P6 BRA `(.L_x_7582) ;  /* 0x000000040030e947 */ /* 0x000fea0003800000 */
[----:B------:R-:W2:Y:S01]  /*186b0*/  LDL R6, [R1+0x8] ;  /* 0x0000080001067983 */ /* 0x000ea20000100800 */
        /* <DEDUP_REMOVED lines=8> */
.L_x_7805:
[----:B------:R-:W-:Y:S05]  /*18740*/  BSYNC B2 ;  /* 0x0000000000027941 */ /* 0x000fea0003800000 */
.L_x_7583:
        /* <DEDUP_REMOVED lines=9> */
.L_x_7586:
[----:B------:R-:W-:Y:S05]  /*187e0*/  BSYNC B2 ;  /* 0x0000000000027941 */ /* 0x000fea0003800000 */
.L_x_7585:
[----:B------:R-:W-:Y:S01]  /*187f0*/  IMAD.MOV.U32 R11, RZ, RZ, RZ ;  /* 0x000000ffff0b7224 */ /* 0x000fe200078e00ff */
[----:B------:R-:W-:Y:S01]  /*18800*/  UIADD3 UR4, UP0, UR36, 0x570, URZ ;  /* 0x0000057024047890 */ /* 0x000fe2000ff1e03f */
[----:B------:R-:W-:Y:S01]  /*18810*/  IMAD R8, R3, 0xa0, R0 ;  /* 0x000000a003087824 */ /* 0x000fe200078e0200 */
[----:B------:R-:W-:Y:S01]  /*18820*/  PLOP3.LUT P0, PT, PT, PT, PT, 0x80, 0x0 ;  /* 0x000000000000781c */ /* 0x000fe20003f0f070 */
[----:B------:R-:W-:Y:S01]  /*18830*/  IMAD R7, R37, 0x5000, R22 ;  /* 0x0000500025077824 */ /* 0x000fe200078e0216 */
[----:B------:R-:W-:Y:S01]  /*18840*/  R2UR UR10, R11 ;  /* 0x000000000b0a72ca */ /* 0x000fe200000e0000 */
[----:B------:R-:W-:Y:S01]  /*18850*/  VIADD R8, R8, 0xffffff60 ;  /* 0xffffff6008087836 */ /* 0x000fe20000000000 */
[----:B------:R-:W-:Y:S01]  /*18860*/  IADD3 R9, R5, 0x22890, RZ ;  /* 0x0002289005097810 */ /* 0x000fe20007ffe0ff */
[----:B------:R-:W-:Y:S01]  /*18870*/  VIADD R10, R7, 0x18400 ;  /* 0x00018400070a7836 */ /* 0x000fe20000000000 */
[----:B------:R-:W-:Y:S01]  /*18880*/  UIADD3.X UR5, URZ, UR37, URZ, UP0, !UPT ;  /* 0x000000253f057290 */ /* 0x000fe200087fe43f */
[----:B------:R-:W-:Y:S01]  /*18890*/  UMOV UR6, 0x0 ;  /* 0x0000000000067882 */ /* 0x000fe20000000000 */
[----:B------:R-:W-:-:S10]  /*188a0*/  UMOV UR7, 0x12f00000 ;  /* 0x12f0000000077882 */ /* 0x000fd40000000000 */
.L_x_7587:
        /* <DEDUP_REMOVED lines=13> */
.L_x_7806:
[----:B------:R-:W-:Y:S05]  /*18980*/  BSYNC B2 ;  /* 0x0000000000027941 */ /* 0x000fea0003800000 */
.L_x_7588:
[----:B------:R-:W-:Y:S01]  /*18990*/  BSSY B2, `(.L_x_7590) ;  /* 0x000000b000027945 */ /* 0x000fe20003800000 */
[----:B------:R-:W-:Y:S02]  /*189a0*/  IMAD.MOV.U32 R12, RZ, RZ, 0x0 ;  /* 0x00000000ff0c7424 */ /* 0x000fe400078e00ff */
[----:B------:R-:W-:Y:S01]  /*189b0*/  IMAD.MOV.U32 R13, RZ, RZ, 0x12f00000 ;  /* 0x12f00000ff0d7424 */ /* 0x000fe200078e00ff */
[----:B------:R-:W-:Y:S06]  /*189c0*/  @P1 BRA `(.L_x_7591) ;  /* 0x00000000001c1947 */ /* 0x000fec0003800000 */
[----:B------:R-:W2:Y:S01]  /*189d0*/  S2R R9, SR_TID.X ;  /* 0x0000000000097919 */ /* 0x000ea20000002100 */
[----:B01----:R-:W-:-:S04]  /*189e0*/  IMAD.MOV.U32 R6, RZ, RZ, 0x5000 ;  /* 0x00005000ff067424 */ /* 0x003fc800078e00ff */
[----:B------:R3:W-:Y:S01]  /*189f0*/  SYNCS.ARRIVE.TRANS64 RZ, [R5+URZ+0x228b0], R6 ;  /* 0x0228b00605ff79a7 */ /* 0x0007e2000800003f */
[----:B--2---:R-:W-:-:S04]  /*18a00*/  LOP3.LUT R9, R9, 0x1f, RZ, 0xc0, !PT ;  /* 0x0000001f09097812 */ /* 0x004fc800078ec0ff */
[----:B------:R-:W-:-:S13]  /*18a10*/  ISETP.NE.AND P0, PT, R9, RZ, PT ;  /* 0x000000ff0900720c */ /* 0x000fda0003f05270 */
[----:B---3--:R-:W-:Y:S05]  /*18a20*/  @!P0 BRA `(.L_x_7591) ;  /* 0x0000000000048947 */ /* 0x008fea0003800000 */
[----:B------:R-:W-:Y:S01]  /*18a30*/  BPT.TRAP 0x1 ;  /* 0x000000040000795c */ /* 0x000fe20000300000 */
.L_x_7591:
[----:B------:R-:W-:Y:S05]  /*18a40*/  BSYNC B2 ;  /* 0x0000000000027941 */ /* 0x000fea0003800000 */
.L_x_7590:
        /* <DEDUP_REMOVED lines=8> */
.L_x_7592:
        /* <DEDUP_REMOVED lines=10> */
.L_x_7582:
[----:B------:R-:W-:Y:S05]  /*18b70*/  BSYNC B1 ;  /* 0x0000000000017941 */ /* 0x000fea0003800000 */
.L_x_7581:
[----:B------:R-:W2:Y:S01]  /*18b80*/  LDL.LU R6, [R1+0x8] ;  /* 0x0000080001067983 */ /* 0x000ea20000300800 */
[----:B------:R-:W-:Y:S01]  /*18b90*/  VIADD R37, R37, 0x1 ;  /* 0x0000000125257836 */ /* 0x000fe20000000000 */
[----:B------:R-:W-:Y:S01]  /*18ba0*/  PLOP3.LUT P0, PT, PT, PT, PT, 0x8, 0x0 ;  /* 0x000000000000781c */ /* 0x000fe20003f0e170 */
[----:B------:R-:W-:-:S03]  /*18bb0*/  VIADD R3, R3, 0xfffffffe ;  /* 0xfffffffe03037836 */ /* 0x000fc60000000000 */
[----:B------:R-:W-:Y:S02]  /*18bc0*/  ISETP.NE.AND P1, PT, R37, 0x2, PT ;  /* 0x000000022500780c */ /* 0x000fe40003f25270 */
[----:B------:R-:W-:Y:S02]  /*18bd0*/  ISETP.GE.AND P2, PT, R3, R4, PT ;  /* 0x000000040300720c */ /* 0x000fe40003f46270 */
[----:B0-----:R-:W-:Y:S02]  /*18be0*/  SEL R5, RZ, 0x1, P1 ;  /* 0x00000001ff057807 */ /* 0x001fe40000800000 */
[----:B------:R-:W-:Y:S02]  /*18bf0*/  SEL R37, R37, RZ, P1 ;  /* 0x000000ff25257207 */ /* 0x000fe40000800000 */
[----:B--2---:R-:W-:-:S05]  /*18c00*/  LOP3.LUT R6, R6, R5, RZ, 0x3c, !PT ;  /* 0x0000000506067212 */ /* 0x004fca00078e3cff */
[----:B------:R0:W-:Y:S02]  /*18c10*/  STL [R1+0x8], R6 ;  /* 0x0000080601007387 */ /* 0x0001e40000100800 */
[----:B------:R-:W-:Y:S05]  /*18c20*/  @!P2 BRA `(.L_x_7575) ;  /* 0x000000040064a947 */ /* 0x000fea0003800000 */
.L_x_7605:
[----:B------:R-:W-:Y:S05]  /*18c30*/  YIELD ;  /* 0x0000000000007946 */ /* 0x000fea0003800000 */
[----:B------:R-:W-:Y:S04]  /*18c40*/  BSSY B1, `(.L_x_7593) ;  /* 0x000004d000017945 */ /* 0x000fe80003800000 */
[----:B-1----:R-:W-:Y:S05]  /*18c50*/  @!P6 BRA `(.L_x_7594) ;  /* 0x00000004002ce947 */ /* 0x002fea0003800000 */
[----:B0-----:R-:W2:Y:S01]  /*18c60*/  LDL R6, [R1+0x8] ;  /* 0x0000080001067983 */ /* 0x001ea20000100800 */
[----:B------:R-:W0:Y:S02]  /*18c70*/  S2R R5, SR_TID.X ;  /* 0x0000000000057919 */ /* 0x000e240000002100 */
[----:B0-----:R-:W-:Y:S01]  /*18c80*/  LOP3.LUT R7, R5, 0x7f, RZ, 0xc0, !PT ;  /* 0x0000007f05077812 */ /* 0x001fe200078ec0ff */
[----:B------:R-:W-:Y:S01]  /*18c90*/  IMAD R5, R37, 0x8, R22 ;  /* 0x0000000825057824 */ /* 0x000fe200078e0216 */
[----:B------:R-:W-:Y:S02]  /*18ca0*/  BSSY B2, `(.L_x_7595) ;  /* 0x0000005000027945 */ /* 0x000fe40003800000 */
[----:B------:R-:W-:Y:S02]  /*18cb0*/  ISETP.NE.AND P2, PT, R7, RZ, PT ;  /* 0x000000ff0700720c */ /* 0x000fe40003f45270 */
[----:B--2---:R-:W-:-:S04]  /*18cc0*/  SHF.L.U32 R6, R6, 0x1f, RZ ;  /* 0x0000001f06067819 */ /* 0x004fc800000006ff */
[----:B------:R-:W0:Y:S02]  /*18cd0*/  SYNCS.PHASECHK.TRANS64.TRYWAIT P1, [R5+URZ+0x228a0], R6 ;  /* 0x0228a006050075a7 */ /* 0x000e24000802017f */
[----:B0-----:R-:W-:Y:S05]  /*18ce0*/  @!P1 BRA `(.L_x_7596) ;  /* 0x0000008800849947 */ /* 0x001fea0003800000 */
.L_x_7807:
[----:B------:R-:W-:Y:S05]  /*18cf0*/  BSYNC B2 ;  /* 0x0000000000027941 */ /* 0x000fea0003800000 */
.L_x_7595:
[----:B------:R-:W-:Y:S04]  /*18d00*/  BSSY B2, `(.L_x_7597) ;  /* 0x0000009000027945 */ /* 0x000fe80003800000 */
[----:B------:R-:W-:Y:S05]  /*18d10*/  @P2 BRA `(.L_x_7598) ;  /* 0x00000000001c2947 */ /* 0x000fea0003800000 */
[----:B------:R-:W1:Y:S02]  /*18d20*/  S2R R7, SR_TID.X ;  /* 0x0000000000077919 */ /* 0x000e640000002100 */
[----:B-1----:R-:W-:Y:S02]  /*18d30*/  LOP3.LUT R8, R7, 0x1f, RZ, 0xc0, !PT ;  /* 0x0000001f07087812 */ /* 0x002fe400078ec0ff */
[----:B------:R-:W-:Y:S02]  /*18d40*/  MOV R7, 0x5000 ;  /* 0x0000500000077802 */ /* 0x000fe40000000f00 */
[----:B------:R-:W-:Y:S02]  /*18d50*/  ISETP.NE.AND P1, PT, R8, RZ, PT ;  /* 0x000000ff0800720c */ /* 0x000fe40003f25270 */
[----:B------:R1:W-:Y:S11]  /*18d60*/  SYNCS.ARRIVE.TRANS64 RZ, [R5+URZ+0x22890], R7 ;  /* 0x0228900705ff79a7 */ /* 0x0003f6000800003f */
[----:B-1----:R-:W-:Y:S05]  /*18d70*/  @!P1 BRA `(.L_x_7598) ;  /* 0x0000000000049947 */ /* 0x002fea0003800000 */
[----:B------:R-:W-:Y:S01]  /*18d80*/  BPT.TRAP 0x1 ;  /* 0x000000040000795c */ /* 0x000fe20000300000 */
.L_x_7598:
[----:B------:R-:W-:Y:S05]  /*18d90*/  BSYNC B2 ;  /* 0x0000000000027941 */ /* 0x000fea0003800000 */
.L_x_7597:
        /* <DEDUP_REMOVED lines=11> */
.L_x_7599:
        /* <DEDUP_REMOVED lines=13> */
.L_x_7808:
[----:B------:R-:W-:Y:S05]  /*18f20*/  BSYNC B2 ;  /* 0x0000000000027941 */ /* 0x000fea0003800000 */
.L_x_7600:
[----:B------:R-:W-:Y:S01]  /*18f30*/  BSSY B2, `(.L_x_7602) ;  /* 0x000000b000027945 */ /* 0x000fe20003800000 */
[----:B------:R-:W-:Y:S01]  /*18f40*/  IMAD.MOV.U32 R12, RZ, RZ, 0x0 ;  /* 0x00000000ff0c7424 */ /* 0x000fe200078e00ff */
[----:B------:R-:W-:Y:S02]  /*18f50*/  MOV R13, 0x12f00000 ;  /* 0x12f00000000d7802 */ /* 0x000fe40000000f00 */
[----:B------:R-:W-:Y:S05]  /*18f60*/  @P2 BRA `(.L_x_7603) ;  /* 0x00000000001c2947 */ /* 0x000fea0003800000 */
[----:B------:R-:W2:Y:S01]  /*18f70*/  S2R R9, SR_TID.X ;  /* 0x0000000000097919 */ /* 0x000ea20000002100 */
[----:B01----:R-:W-:-:S04]  /*18f80*/  IMAD.MOV.U32 R6, RZ, RZ, 0x5000 ;  /* 0x00005000ff067424 */ /* 0x003fc800078e00ff */
[----:B------:R3:W-:Y:S01]  /*18f90*/  SYNCS.ARRIVE.TRANS64 RZ, [R5+URZ+0x228b0], R6 ;  /* 0x0228b00605ff79a7 */ /* 0x0007e2000800003f */
[----:B--2---:R-:W-:-:S04]  /*18fa0*/  LOP3.LUT R9, R9, 0x1f, RZ, 0xc0, !PT ;  /* 0x0000001f09097812 */ /* 0x004fc800078ec0ff */
[----:B------:R-:W-:-:S13]  /*18fb0*/  ISETP.NE.AND P1, PT, R9, RZ, PT ;  /* 0x000000ff0900720c */ /* 0x000fda0003f25270 */
[----:B---3--:R-:W-:Y:S05]  /*18fc0*/  @!P1 BRA `(.L_x_7603) ;  /* 0x0000000000049947 */ /* 0x008fea0003800000 */
[----:B------:R-:W-:Y:S01]  /*18fd0*/  BPT.TRAP 0x1 ;  /* 0x000000040000795c */ /* 0x000fe20000300000 */
.L_x_7603:
[----:B------:R-:W-:Y:S05]  /*18fe0*/  BSYNC B2 ;  /* 0x0000000000027941 */ /* 0x000fea0003800000 */
.L_x_7602:
[----:B------:R-:W-:Y:S01]  /*18ff0*/  R2UR UR10, R11 ;  /* 0x000000000b0a72ca */ /* 0x000fe200000e0000 */
[----:B------:R-:W-:Y:S01]  /*19000*/  UIADD3 UR4, UP0, UR36, 0x670, URZ ;  /* 0x0000067024047890 */ /* 0x000fe2000ff1e03f */
[----:B------:R-:W-:Y:S01]  /*19010*/  R2UR UR6, R12 ;  /* 0x000000000c0672ca */ /* 0x000fe200000e0000 */
[----:B------:R-:W-:Y:S01]  /*19020*/  VIADD R7, R7, 0xa400 ;  /* 0x0000a40007077836 */ /* 0x000fe20000000000 */
[----:B------:R-:W-:Y:S01]  /*19030*/  R2UR UR7, R13 ;  /* 0x000000000d0772ca */ /* 0x000fe200000e0000 */
[----:B01----:R-:W-:Y:S01]  /*19040*/  VIADD R5, R5, 0x228b0 ;  /* 0x000228b005057836 */ /* 0x003fe20000000000 */
[----:B------:R-:W-:Y:S01]  /*19050*/  PLOP3.LUT P1, PT, PT, PT, PT, 0x80, 0x0 ;  /* 0x000000000000781c */ /* 0x000fe20003f2f070 */
[----:B------:R-:W-:-:S12]  /*19060*/  UIADD3.X UR5, URZ, UR37, URZ, UP0, !UPT ;  /* 0x000000253f057290 */ /* 0x000fd800087fe43f */
.L_x_7604:
        /* <DEDUP_REMOVED lines=10> */
.L_x_7594:
[----:B------:R-:W-:Y:S05]  /*19110*/  BSYNC B1 ;  /* 0x0000000000017941 */ /* 0x000fea0003800000 */
.L_x_7593:
[----:B0-----:R-:W2:Y:S01]  /*19120*/  LDL.LU R6, [R1+0x8] ;  /* 0x0000080001067983 */ /* 0x001ea20000300800 */
[----:B------:R-:W-:Y:S01]  /*19130*/  VIADD R37, R37, 0x1 ;  /* 0x0000000125257836 */ /* 0x000fe20000000000 */
[C---:B------:R-:W-:Y:S02]  /*19140*/  ISETP.GT.AND P2, PT, R3.reuse, R4, PT ;  /* 0x000000040300720c */ /* 0x040fe40003f44270 */
[----:B------:R-:W-:Y:S02]  /*19150*/  IADD3 R3, R3, -0x1, RZ ;  /* 0xffffffff03037810 */ /* 0x000fe40007ffe0ff */
[----:B------:R-:W-:-:S04]  /*19160*/  ISETP.NE.AND P1, PT, R37, 0x2, PT ;  /* 0x000000022500780c */ /* 0x000fc80003f25270 */
[----:B------:R-:W-:Y:S02]  /*19170*/  SEL R5, RZ, 0x1, P1 ;  /* 0x00000001ff057807 */ /* 0x000fe40000800000 */
[----:B------:R-:W-:Y:S02]  /*19180*/  SEL R37, R37, RZ, P1 ;  /* 0x000000ff25257207 */ /* 0x000fe40000800000 */
[----:B--2---:R-:W-:-:S05]  /*19190*/  LOP3.LUT R6, R6, R5, RZ, 0x3c, !PT ;  /* 0x0000000506067212 */ /* 0x004fca00078e3cff */
[----:B------:R1:W-:Y:S01]  /*191a0*/  STL [R1+0x8], R6 ;  /* 0x0000080601007387 */ /* 0x0003e20000100800 */
[----:B------:R-:W-:Y:S05]  /*191b0*/  @P2 BRA `(.L_x_7605) ;  /* 0xfffffff8009c2947 */ /* 0x000fea000383ffff */
.L_x_7575:
[----:B------:R-:W-:Y:S05]  /*191c0*/  BSYNC B0 ;  /* 0x0000000000007941 */ /* 0x000fea0003800000 */
.L_x_7574:
[----:B------:R-:W-:Y:S05]  /*191d0*/  @!P0 WARPSYNC.ALL ;  /* 0x0000000000008948 */ /* 0x000fea0003800000 */
[----:B------:R-:W-:Y:S01]  /*191e0*/  @!P0 BAR.SYNC.DEFER_BLOCKING 0xc, 0x180 ;  /* 0x0306000000008b1d */ /* 0x000fe20000010000 */
[----:B------:R-:W-:-:S13]  /*191f0*/  ISETP.GT.AND P0, PT, R27, RZ, PT ;  /* 0x000000ff1b00720c */ /* 0x000fda0003f04270 */
[----:B------:R-:W-:Y:S05]  /*19200*/  @P0 BRA `(.L_x_7606) ;  /* 0x0000000000440947 */ /* 0x000fea0003800000 */
[----:B------:R-:W2:Y:S02]  /*19210*/  S2R R5, SR_TID.X ;  /* 0x0000000000057919 */ /* 0x000ea40000002100 */
[----:B--2---:R-:W-:-:S04]  /*19220*/  LOP3.LUT R5, R5, 0x7f, RZ, 0xc0, !PT ;  /* 0x0000007f05057812 */ /* 0x004fc800078ec0ff */
[----:B------:R-:W-:-:S13]  /*19230*/  ISETP.NE.AND P0, PT, R5, RZ, PT ;  /* 0x000000ff0500720c */ /* 0x000fda0003f05270 */
[----:B------:R-:W-:Y:S05]  /*19240*/  @P0 BRA `(.L_x_7607) ;  /* 0x0000004c009c0947 */ /* 0x000fea0003800000 */
[----:B------:R-:W2:Y:S01]  /*19250*/  S2R R5, SR_LANEID ;  /* 0x0000000000057919 */ /* 0x000ea20000000000 */
        /* <DEDUP_REMOVED lines=12> */
.L_x_7606:
        /* <DEDUP_REMOVED lines=10> */
[----:B------:R-:W2:Y:S01]  /*193c0*/  LDC.64 R2, c[0x4][R2] ;  /* 0x0100000002027b82 */ /* 0x000ea20000000a00 */
[----:B------:R-:W-:Y:S01]  /*193d0*/  IMAD.U32 R5, RZ, RZ, UR7 ;  /* 0x00000007ff057e24 */ /* 0x000fe2000f8e00ff */
[----:B------:R-:W-:Y:S01]  /*193e0*/  MOV R13, RZ ;  /* 0x000000ff000d7202 */ /* 0x000fe20000000f00 */
[----:B01----:R-:W-:Y:S02]  /*193f0*/  IMAD.U32 R6, RZ, RZ, UR8 ;  /* 0x00000008ff067e24 */ /* 0x003fe4000f8e00ff */
[----:B------:R-:W-:-:S02]  /*19400*/  IMAD.U32 R10, RZ, RZ, UR4 ;  /* 0x00000004ff0a7e24 */ /* 0x000fc4000f8e00ff */
[----:B------:R-:W-:Y:S02]  /*19410*/  IMAD.U32 R11, RZ, RZ, UR5 ;  /* 0x00000005ff0b7e24 */ /* 0x000fe4000f8e00ff */
[----:B------:R-:W-:Y:S02]  /*19420*/  IMAD.MOV.U32 R8, RZ, RZ, 0x70 ;  /* 0x00000070ff087424 */ /* 0x000fe400078e00ff */
[----:B------:R-:W-:-:S07]  /*19430*/  IMAD.MOV.U32 R12, RZ, RZ, 0x1 ;  /* 0x00000001ff0c7424 */ /* 0x000fce00078e00ff */
[----:B------:R-:W-:-:S07]  /*19440*/  LEPC R20, `(.L_x_7609) ;  /* 0x000000001014794e */ /* 0x000fce0000000000 */
[----:B--2---:R-:W-:Y:S05]  /*19450*/  CALL.ABS.NOINC R2 ;  /* 0x0000000002007343 */ /* 0x004fea0003c00000 */
.L_x_7609:
[----:B------:R-:W-:Y:S05]  /*19460*/  BSYNC B6 ;  /* 0x0000000000067941 */ /* 0x000fea0003800000 */
.L_x_7608:
        /* <DEDUP_REMOVED lines=22> */
.L_x_7611:
[----:B------:R-:W-:Y:S05]  /*195d0*/  BSYNC B6 ;  /* 0x0000000000067941 */ /* 0x000fea0003800000 */
.L_x_7610:
        /* <DEDUP_REMOVED lines=20> */
.L_x_7613:
[----:B------:R-:W-:Y:S05]  /*19720*/  BSYNC B6 ;  /* 0x0000000000067941 */ /* 0x000fea0003800000 */
.L_x_7612:
        /* <DEDUP_REMOVED lines=10> */
[----:B------:R-:W-:Y:S02]  /*197d0*/  IMAD.U32 R5, RZ, RZ, UR5 ;  /* 0x00000005ff057e24 */ /* 0x000fe4000f8e00ff */
[----:B01----:R-:W-:Y:S02]  /*197e0*/  IMAD.U32 R6, RZ, RZ, UR6 ;  /* 0x00000006ff067e24 */ /* 0x003fe4000f8e00ff */
[----:B------:R-:W-:-:S02]  /*197f0*/  IMAD.U32 R7, RZ, RZ, UR7 ;  /* 0x00000007ff077e24 */ /* 0x000fc4000f8e00ff */
[----:B------:R-:W-:Y:S02]  /*19800*/  IMAD.U32 R11, RZ, RZ, UR9 ;  /* 0x00000009ff0b7e24 */ /* 0x000fe4000f8e00ff */
[----:B------:R-:W-:Y:S02]  /*19810*/  IMAD.MOV.U32 R8, RZ, RZ, 0x70 ;  /* 0x00000070ff087424 */ /* 0x000fe400078e00ff */
[----:B------:R-:W-:Y:S02]  /*19820*/  IMAD.MOV.U32 R12, RZ, RZ, 0x1 ;  /* 0x00000001ff0c7424 */ /* 0x000fe400078e00ff */
[----:B------:R-:W-:-:S07]  /*19830*/  IMAD.MOV.U32 R13, RZ, RZ, RZ ;  /* 0x000000ffff0d7224 */ /* 0x000fce00078e00ff */
[----:B------:R-:W-:-:S07]  /*19840*/  LEPC R20, `(.L_x_7615) ;  /* 0x000000001014794e */ /* 0x000fce0000000000 */
[----:B--2---:R-:W-:Y:S05]  /*19850*/  CALL.ABS.NOINC R2 ;  /* 0x0000000002007343 */ /* 0x004fea0003c00000 */
.L_x_7615:
[----:B------:R-:W-:Y:S05]  /*19860*/  BSYNC B6 ;  /* 0x0000000000067941 */ /* 0x000fea0003800000 */
.L_x_7614:
[----:B------:R2:W3:Y:S01]  /*19870*/  LDL R21, [R1] ;  /* 0x0000000001157983 */ /* 0x0004e20000100800 */
[----:B------:R-:W-:Y:S01]  /*19880*/  ULDC.64 UR4, c[0x0][0x9f8] ;  /* 0x00027e0000047ab9 */ /* 0x000fe20000000a00 */
[----:B------:R-:W4:Y:S01]  /*19890*/  LDC R14, c[0x0][0x430] ;  /* 0x00010c00ff0e7b82 */ /* 0x000f220000000800 */
[----:B------:R-:W-:Y:S01]  /*198a0*/  ISETP.NE.U32.AND P0, PT, RZ, UR4, PT ;  /* 0x00000004ff007c0c */ /* 0x000fe2000bf05070 */
[----:B------:R-:W2:Y:S03]  /*198b0*/  LDL R31, [R1+0x10] ;  /* 0x00001000011f7983 */ /* 0x000ea60000100800 */
[----:B------:R-:W-:-:S13]  /*198c0*/  ISETP.NE.AND.EX P0, PT, RZ, UR5, PT, P0 ;  /* 0x00000005ff007c0c */ /* 0x000fda000bf05300 */
[----:B------:R-:W-:-:S04]  /*198d0*/  @P0 IADD3 R2, P1, R29, UR4, RZ ;  /* 0x000000041d020c10 */ /* 0x000fc8000ff3e0ff */
[----:B------:R-:W-:-:S05]  /*198e0*/  @P0 IADD3.X R3, R30, UR5, RZ, P1, !PT ;  /* 0x000000051e030c10 */ /* 0x000fca0008ffe4ff */
[----:B---3--:R-:W3:Y:S01]  /*198f0*/  @P0 LDG.E R21, desc[UR60][R2.64] ;  /* 0x0000003c02150981 */ /* 0x008ee2000c1e1900 */
[----:B------:R-:W0:Y:S01]  /*19900*/  S2R R20, SR_TID.X ;  /* 0x0000000000147919 */ /* 0x000e220000002100 */
[----:B------:R-:W1:Y:S01]  /*19910*/  S2R R33, SR_TID.X ;  /* 0x0000000000217919 */ /* 0x000e620000002100 */
[----:B0-----:R-:W-:-:S04]  /*19920*/  LOP3.LUT R20, R20, 0x7f, RZ, 0xc0, !PT ;  /* 0x0000007f14147812 */ /* 0x001fc800078ec0ff */
[----:B------:R-:W-:Y:S01]  /*19930*/  SHF.R.U32.HI R20, RZ, 0x3, R20 ;  /* 0x00000003ff147819 */ /* 0x000fe20000011614 */
[----:B-1----:R-:W-:-:S05]  /*19940*/  IMAD.SHL.U32 R33, R33, 0x10, RZ ;  /* 0x0000001021217824 */ /* 0x002fca00078e00ff */
[----:B------:R-:W-:Y:S02]  /*19950*/  LOP3.LUT R33, R20, 0x70, R33, 0xf8, !PT ;  /* 0x0000007014217812 */ /* 0x000fe400078ef821 */
[----:B------:R-:W0:Y:S01]  /*19960*/  S2R R20, SR_TID.X ;  /* 0x0000000000147919 */ /* 0x000e220000002100 */
[----:B------:R-:W-:-:S05]  /*19970*/  MOV R7, 0xa0 ;  /* 0x000000a000077802 */ /* 0x000fca0000000f00 */
[----:B------:R-:W-:-:S04]  /*19980*/  IMAD R7, R36, R7, -0xa0 ;  /* 0xffffff6024077424 */ /* 0x000fc800078e0207 */
[----:B------:R-:W-:-:S04]  /*19990*/  IMAD.IADD R0, R33, 0x1, R7 ;  /* 0x0000000121007824 */ /* 0x000fc800078e0207 */
[----:B--2---:R-:W-:Y:S01]  /*199a0*/  IMAD.IADD R10, R0, 0x1, R31 ;  /* 0x00000001000a7824 */ /* 0x004fe200078e021f */
[C---:B0-----:R-:W-:Y:S01]  /*199b0*/  LOP3.LUT R33, R20.reuse, 0x7f, RZ, 0xc0, !PT ;  /* 0x0000007f14217812 */ /* 0x041fe200078ec0ff */
[----:B------:R-:W-:-:S03]  /*199c0*/  IMAD.SHL.U32 R20, R20, 0x10, RZ ;  /* 0x0000001014147824 */ /* 0x000fc600078e00ff */
[----:B------:R-:W-:-:S04]  /*199d0*/  SHF.R.U32.HI R33, RZ, 0x3, R33 ;  /* 0x00000003ff217819 */ /* 0x000fc80000011621 */
[----:B------:R-:W-:-:S04]  /*199e0*/  LOP3.LUT R20, R33, 0x70, R20, 0xf8, !PT ;  /* 0x0000007021147812 */ /* 0x000fc800078ef814 */
[----:B------:R-:W-:Y:S02]  /*199f0*/  LOP3.LUT R20, R20, 0x80, RZ, 0xfc, !PT ;  /* 0x0000008014147812 */ /* 0x000fe400078efcff */
[----:B------:R-:W-:-:S03]  /*19a00*/  ISETP.GE.AND P1, PT, R0, R27, PT ;  /* 0x0000001b0000720c */ /* 0x000fc60003f26270 */
[----:B------:R-:W-:Y:S01]  /*19a10*/  IMAD.IADD R7, R20, 0x1, R7 ;  /* 0x0000000114077824 */ /* 0x000fe200078e0207 */
[----:B------:R-:W-:-:S03]  /*19a20*/  MOV R6, R10 ;  /* 0x0000000a00067202 */ /* 0x000fc60000000f00 */
[----:B------:R-:W-:-:S04]  /*19a30*/  IMAD.IADD R11, R7, 0x1, R31 ;  /* 0x00000001070b7824 */ /* 0x000fc800078e021f */
[----:B------:R-:W-:Y:S01]  /*19a40*/  IMAD.MOV.U32 R0, RZ, RZ, R11 ;  /* 0x000000ffff007224 */ /* 0x000fe200078e000b */
[----:B---3--:R0:W-:Y:S04]  /*19a50*/  @P0 STL [R1], R21 ;  /* 0x0000001501000387 */ /* 0x0081e80000100800 */
[----:B------:R-:W2:Y:S01]  /*19a60*/  LDL R15, [R1+0x4c] ;  /* 0x00004c00010f7983 */ /* 0x000ea20000100800 */
[----:B----4-:R-:W-:-:S13]  /*19a70*/  ISETP.NE.AND P0, PT, R14, 0x1, PT ;  /* 0x000000010e00780c */ /* 0x010fda0003f05270 */
[----:B------:R-:W1:Y:S08]  /*19a80*/  @P0 LDC R2, c[0x0][0x434] ;  /* 0x00010d00ff020b82 */ /* 0x000e700000000800 */
[----:B------:R-:W3:Y:S08]  /*19a90*/  @P0 LDC R3, c[0x0][0x438] ;  /* 0x00010e00ff030b82 */ /* 0x000ef00000000800 */
[----:B------:R-:W4:Y:S08]  /*19aa0*/  @P0 LDC R4, c[0x0][0x434] ;  /* 0x00010d00ff040b82 */ /* 0x000f300000000800 */
[----:B------:R-:W0:Y:S01]  /*19ab0*/  @P0 LDC R5, c[0x0][0x438] ;  /* 0x00010e00ff050b82 */ /* 0x000e220000000800 */
[----:B-1----:R-:W-:-:S05]  /*19ac0*/  @P0 IMAD.HI.U32 R2, R10, R2, RZ ;  /* 0x000000020a020227 */ /* 0x002fca00078e00ff */
[----:B---3--:R-:W-:Y:S01]  /*19ad0*/  @P0 SHF.R.U32.HI R6, RZ, R3, R2 ;  /* 0x00000003ff060219 */ /* 0x008fe20000011602 */
[----:B----4-:R-:W-:-:S05]  /*19ae0*/  @P0 IMAD.HI.U32 R2, R11, R4, RZ ;  /* 0x000000040b020227 */ /* 0x010fca00078e00ff */
[----:B0-----:R-:W-:Y:S02]  /*19af0*/  @P0 SHF.R.U32.HI R0, RZ, R5, R2 ;  /* 0x00000005ff000219 */ /* 0x001fe40000011602 */
[----:B------:R-:W0:Y:S08]  /*19b00*/  @!P1 LDC.64 R2, c[0x0][0x428] ;  /* 0x00010a00ff029b82 */ /* 0x000e300000000a00 */
[----:B------:R-:W1:Y:S01]  /*19b10*/  @!P1 LDC.64 R4, c[0x0][0x418] ;  /* 0x00010600ff049b82 */ /* 0x000e620000000a00 */
[----:B------:R-:W-:-:S02]  /*19b20*/  ISETP.GE.AND P0, PT, R7, R27, PT ;  /* 0x0000001b0700720c */ /* 0x000fc40003f06270 */
[--C-:B------:R-:W-:Y:S02]  /*19b30*/  @!P1 SHF.R.S32.HI R7, RZ, 0x1f, R6.reuse ;  /* 0x0000001fff079819 */ /* 0x100fe40000011406 */
[----:B------:R-:W-:Y:S02]  /*19b40*/  SHF.R.S32.HI R29, RZ, 0x1f, R21 ;  /* 0x0000001fff1d7819 */ /* 0x000fe40000011415 */
[----:B------:R-:W-:Y:S01]  /*19b50*/  ISETP.GT.U32.OR P0, PT, R20, 0x9f, P0 ;  /* 0x0000009f1400780c */ /* 0x000fe20000704470 */
[-C--:B0-----:R-:W-:Y:S02]  /*19b60*/  @!P1 IMAD.WIDE.U32 R8, R21, R2.reuse, R6 ;  /* 0x0000000215089225 */ /* 0x081fe400078e0006 */
[----:B------:R-:W0:Y:S02]  /*19b70*/  LDC R7, c[0x0][0x2f4] ;  /* 0x0000bd00ff077b82 */ /* 0x000e240000000800 */
[----:B------:R-:W-:-:S04]  /*19b80*/  @!P1 IMAD R2, R29, R2, RZ ;  /* 0x000000021d029224 */ /* 0x000fc800078e02ff */
[----:B------:R-:W-:Y:S01]  /*19b90*/  @!P1 IMAD R2, R21, R3, R2 ;  /* 0x0000000315029224 */ /* 0x000fe200078e0202 */
[----:B-1----:R-:W-:-:S03]  /*19ba0*/  @!P1 LEA R12, P2, R8, R4, 0x2 ;  /* 0x00000004080c9211 */ /* 0x002fc600078410ff */
[----:B------:R-:W-:-:S05]  /*19bb0*/  @!P1 IMAD.IADD R2, R9, 0x1, R2 ;  /* 0x0000000109029824 */ /* 0x000fca00078e0202 */
[----:B------:R-:W-:Y:S02]  /*19bc0*/  @!P1 LEA.HI.X R13, R8, R5, R2, 0x2, P2 ;  /* 0x00000005080d9211 */ /* 0x000fe400010f1402 */
[----:B------:R-:W1:Y:S01]  /*19bd0*/  @!P0 LDC.64 R2, c[0x0][0x428] ;  /* 0x00010a00ff028b82 */ /* 0x000e620000000a00 */
[----:B------:R-:W-:Y:S02]  /*19be0*/  IADD3 R8, -R6, RZ, RZ ;  /* 0x000000ff06087210 */ /* 0x000fe40007ffe1ff */
[----:B------:R-:W-:Y:S01]  /*19bf0*/  @!P0 SHF.R.S32.HI R5, RZ, 0x1f, R0 ;  /* 0x0000001fff058819 */ /* 0x000fe20000011400 */
[----:B-1----:R-:W-:-:S04]  /*19c00*/  @!P0 IMAD R4, R29, R2, RZ ;  /* 0x000000021d048224 */ /* 0x002fc800078e02ff */
[----:B------:R-:W-:Y:S02]  /*19c10*/  @!P0 IMAD R6, R21, R3, R4 ;  /* 0x0000000315068224 */ /* 0x000fe400078e0204 */
[----:B------:R-:W-:-:S04]  /*19c20*/  @!P0 IMAD.MOV.U32 R4, RZ, RZ, R0 ;  /* 0x000000ffff048224 */ /* 0x000fc800078e0000 */
[----:B------:R-:W-:Y:S02]  /*19c30*/  @!P0 IMAD.WIDE.U32 R4, R21, R2, R4 ;  /* 0x0000000215048225 */ /* 0x000fe400078e0004 */
[----:B------:R-:W1:Y:S02]  /*19c40*/  @!P0 LDC.64 R2, c[0x0][0x418] ;  /* 0x00010600ff028b82 */ /* 0x000e640000000a00 */
[----:B------:R-:W-:Y:S01]  /*19c50*/  @!P0 IMAD.IADD R5, R6, 0x1, R5 ;  /* 0x0000000106058824 */ /* 0x000fe200078e0205 */
[----:B------:R3:W-:Y:S01]  /*19c60*/  STL [R1+0x14], R29 ;  /* 0x0000141d01007387 */ /* 0x0007e20000100800 */
[----:B------:R-:W-:Y:S02]  /*19c70*/  LOP3.LUT R25, R25, 0xfffffffd, RZ, 0xc0, !PT ;  /* 0xfffffffd19197812 */ /* 0x000fe400078ec0ff */
[----:B-1----:R-:W-:-:S04]  /*19c80*/  @!P0 LEA R2, P2, R4, R2, 0x2 ;  /* 0x0000000204028211 */ /* 0x002fc800078410ff */
[----:B------:R-:W-:Y:S02]  /*19c90*/  @!P0 LEA.HI.X R3, R4, R3, R5, 0x2, P2 ;  /* 0x0000000304038211 */ /* 0x000fe400010f1405 */
[----:B------:R-:W-:Y:S02]  /*19ca0*/  ISETP.GT.U32.AND P2, PT, R20, 0x9f, PT ;  /* 0x0000009f1400780c */ /* 0x000fe40003f44070 */
[----:B------:R-:W-:-:S06]  /*19cb0*/  CS2R R4, SRZ ;  /* 0x0000000000047805 */ /* 0x000fcc000001ff00 */
[----:B------:R3:W5:Y:S01]  /*19cc0*/  @!P1 LDG.E R4, desc[UR60][R12.64] ;  /* 0x0000003c0c049981 */ /* 0x000762000c1e1900 */
[----:B0-----:R-:W-:-:S03]  /*19cd0*/  ISETP.GE.AND P1, PT, R35, R7, PT ;  /* 0x000000072300720c */ /* 0x001fc60003f26270 */
[----:B------:R3:W5:Y:S01]  /*19ce0*/  @!P0 LDG.E R5, desc[UR60][R2.64] ;  /* 0x0000003c02058981 */ /* 0x000762000c1e1900 */
[----:B------:R-:W-:-:S04]  /*19cf0*/  @P2 LOP3.LUT R25, R25, 0x2, RZ, 0xfc, !PT ;  /* 0x0000000219192812 */ /* 0x000fc800078efcff */
[----:B------:R-:W-:Y:S01]  /*19d00*/  LOP3.LUT R25, R25, 0xfffffffb, RZ, 0xc0, !PT ;  /* 0xfffffffb19197812 */ /* 0x000fe200078ec0ff */
[----:B------:R-:W-:-:S03]  /*19d10*/  UMOV UR4, 0xffffffff ;  /* 0xffffffff00047882 */ /* 0x000fc60000000000 */
[----:B------:R-:W-:Y:S01]  /*19d20*/  LOP3.LUT R25, R25, 0xfffffffe, RZ, 0xc0, !PT ;  /* 0xfffffffe19197812 */ /* 0x000fe200078ec0ff */
[----:B------:R-:W-:-:S03]  /*19d30*/  IMAD.MOV R9, RZ, RZ, -R0 ;  /* 0x000000ffff097224 */ /* 0x000fc600078e0a00 */
[----:B------:R-:W-:Y:S01]  /*19d40*/  @P1 LOP3.LUT R25, R25, 0x1, RZ, 0xfc, !PT ;  /* 0x0000000119191812 */ /* 0x000fe200078efcff */
[C---:B------:R-:W-:Y:S02]  /*19d50*/  IMAD R8, R14.reuse, R8, R10 ;  /* 0x000000080e087224 */ /* 0x040fe400078e020a */
[----:B------:R-:W-:Y:S01]  /*19d60*/  IMAD R9, R14, R9, R11 ;  /* 0x000000090e097224 */ /* 0x000fe200078e020b */
[----:B--2---:R-:W-:-:S13]  /*19d70*/  ISETP.NE.AND P0, PT, R15, 0x3, PT ;  /* 0x000000030f00780c */ /* 0x004fda0003f05270 */
[----:B------:R-:W-:Y:S01]  /*19d80*/  @P0 LOP3.LUT R25, R25, 0x4, RZ, 0xfc, !PT ;  /* 0x0000000419190812 */ /* 0x000fe200078efcff */
[----:B---3--:R-:W-:Y:S06]  /*19d90*/  BRA.DIV UR4, `(.L_x_7616) ;  /* 0x0000007a04807947 */ /* 0x008fec000b800000 */
.L_x_7811:
[----:B------:R-:W-:Y:S01]  /*19da0*/  SHF.R.S32.HI R0, RZ, 0x1f, R18 ;  /* 0x0000001fff007819 */ /* 0x000fe20000011412 */
[----:B------:R-:W-:-:S04]  /*19db0*/  VIADD R7, R36, 0xffffffff ;  /* 0xffffffff24077836 */ /* 0x000fc80000000000 */
[----:B------:R0:W-:Y:S01]  /*19dc0*/  STL [R1+0xc], R0 ;  /* 0x00000c0001007387 */ /* 0x0001e20000100800 */
[----:B------:R-:W-:Y:S05]  /*19dd0*/  @!P0 BRA `(.L_x_7617) ;  /* 0x0000000000048947 */ /* 0x000fea0003800000 */
[----:B------:R-:W-:Y:S01]  /*19de0*/  BPT.TRAP 0x1 ;  /* 0x000000040000795c */ /* 0x000fe20000300000 */
.L_x_7617:
[----:B0-----:R-:W2:Y:S01]  /*19df0*/  LDL R0, [R1+0x4] ;  /* 0x0000040001007983 */ /* 0x001ea20000100800 */
[----:B------:R-:W-:Y:S01]  /*19e00*/  LEA R6, R34, R22, 0x3 ;  /* 0x0000001622067211 */ /* 0x000fe200078e18ff */
[----:B------:R-:W-:Y:S01]  /*19e10*/  BSSY B0, `(.L_x_7618) ;  /* 0x0000007000007945 */ /* 0x000fe20003800000 */
[----:B--2---:R-:W-:-:S04]  /*19e20*/  SHF.L.U32 R0, R0, 0x1f, RZ ;  /* 0x0000001f00007819 */ /* 0x004fc800000006ff */
[----:B------:R0:W1:Y:S01]  /*19e30*/  SYNCS.PHASECHK.TRANS64.TRYWAIT P0, [R6+URZ+0x22880], R0 ;  /* 0x02288000060075a7 */ /* 0x000062000800017f */
[----:B------:R0:W-:Y:S02]  /*19e40*/  STL [R1+0x34], R0 ;  /* 0x0000340001007387 */ /* 0x0001e40000100800 */
[----:B0-----:R-:W-:-:S05]  /*19e50*/  SHF.R.S32.HI R0, RZ, 0x1f, R8 ;  /* 0x0000001fff007819 */ /* 0x001fca0000011408 */
[----:B------:R0:W-:Y:S02]  /*19e60*/  STL [R1+0x30], R0 ;  /* 0x0000300001007387 */ /* 0x0001e40000100800 */
[----:B01----:R-:W-:Y:S05]  /*19e70*/  @!P0 BRA `(.L_x_7619) ;  /* 0x00000078007c8947 */ /* 0x003fea0003800000 */
.L_x_7812:
[----:B------:R-:W-:Y:S05]  /*19e80*/  BSYNC B0 ;  /* 0x0000000000007941 */ /* 0x000fea0003800000 */
.L_x_7618:
[----:B0-----:R-:W2:Y:S04]  /*19e90*/  LDL R0, [R1+0x30] ;  /* 0x0000300001007983 */ /* 0x001ea80000100800 */
[----:B------:R-:W3:Y:S01]  /*19ea0*/  LDL R10, [R1+0xc] ;  /* 0x00000c00010a7983 */ /* 0x000ee20000100800 */
[----:B-----5:R-:W-:Y:S01]  /*19eb0*/  SHF.R.S32.HI R11, RZ, 0x1f, R4 ;  /* 0x0000001fff0b7819 */ /* 0x020fe20000011404 */
[----:B------:R-:W-:Y:S01]  /*19ec0*/  ULDC.64 UR4, c[0x0][0x328] ;  /* 0x0000ca0000047ab9 */ /* 0x000fe20000000a00 */
[----:B------:R-:W-:Y:S01]  /*19ed0*/  ULDC.64 UR6, c[0x0][0x338] ;  /* 0x0000ce0000067ab9 */ /* 0x000fe20000000a00 */
[----:B------:R-:W-:Y:S01]  /*19ee0*/  IMAD.WIDE.U32 R2, R8, UR4, RZ ;  /* 0x0000000408027c25 */ /* 0x000fe2000f8e00ff */
[----:B------:R-:W-:Y:S01]  /*19ef0*/  ULDC.64 UR8, c[0x0][0x330] ;  /* 0x0000cc0000087ab9 */ /* 0x000fe20000000a00 */
[----:B------:R0:W-:Y:S01]  /*19f00*/  STL [R1+0x28], R11 ;  /* 0x0000280b01007387 */ /* 0x0001e20000100800 */
[----:B------:R-:W-:-:S03]  /*19f10*/  ULDC.64 UR10, c[0x0][0x318] ;  /* 0x0000c600000a7ab9 */ /* 0x000fc60000000a00 */
[----:B------:R-:W4:Y:S01]  /*19f20*/  LDL R13, [R1+0x24] ;  /* 0x00002400010d7983 */ /* 0x000f220000100800 */
[----:B------:R-:W1:Y:S01]  /*19f30*/  S2R R14, SR_TID.X ;  /* 0x00000000000e7919 */ /* 0x000e620000002100 */
[----:B------:R-:W-:Y:S01]  /*19f40*/  SHF.R.S32.HI R33, RZ, 0x1f, R5 ;  /* 0x0000001fff217819 */ /* 0x000fe20000011405 */
[----:B------:R-:W-:Y:S01]  /*19f50*/  IMAD R7, R7, -0xa0, R27 ;  /* 0xffffff6007077824 */ /* 0x000fe200078e021b */
[----:B------:R-:W-:Y:S02]  /*19f60*/  LOP3.LUT R25, R25, 0xffffffbf, RZ, 0xc0, !PT ;  /* 0xffffffbf19197812 */ /* 0x000fe400078ec0ff */
[----:B-1----:R-:W-:-:S04]  /*19f70*/  LOP3.LUT R14, R14, 0x7f, RZ, 0xc0, !PT ;  /* 0x0000007f0e0e7812 */ /* 0x002fc800078ec0ff */
[----:B------:R-:W-:-:S04]  /*19f80*/  SHF.R.U32.HI R14, RZ, 0x3, R14 ;  /* 0x00000003ff0e7819 */ /* 0x000fc8000001160e */
[----:B------:R-:W-:-:S04]  /*19f90*/  IADD3 R7, -R14, R7, RZ ;  /* 0x000000070e077210 */ /* 0x000fc80007ffe1ff */
[----:B------:R-:W-:-:S13]  /*19fa0*/  ISETP.GE.AND P2, PT, R7, 0x1, PT ;  /* 0x000000010700780c */ /* 0x000fda0003f46270 */
[----:B------:R-:W-:Y:S01]  /*19fb0*/  @P2 LOP3.LUT R25, R25, 0x40, RZ, 0xfc, !PT ;  /* 0x0000004019192812 */ /* 0x000fe200078efcff */
[----:B--2---:R-:W-:-:S04]  /*19fc0*/  IMAD R0, R0, UR4, RZ ;  /* 0x0000000400007c24 */ /* 0x004fc8000f8e02ff */
[----:B------:R-:W-:-:S04]  /*19fd0*/  IMAD R0, R8, UR5, R0 ;  /* 0x0000000508007c24 */ /* 0x000fc8000f8e0200 */
[----:B------:R-:W-:Y:S02]  /*19fe0*/  IMAD.IADD R3, R3, 0x1, R0 ;  /* 0x0000000103037824 */ /* 0x000fe400078e0200 */
[----:B------:R-:W-:Y:S02]  /*19ff0*/  IMAD R0, R11, UR6, RZ ;  /* 0x000000060b007c24 */ /* 0x000fe4000f8e02ff */
[----:B0-----:R-:W0:Y:S01]  /*1a000*/  LDC R11, c[0x0][0x2f4] ;  /* 0x0000bd00ff0b7b82 */ /* 0x001e220000000800 */
[----:B------:R-:W-:-:S04]  /*1a010*/  IMAD.WIDE.U32 R2, R4, UR6, R2 ;  /* 0x0000000604027c25 */ /* 0x000fc8000f8e0002 */
[----:B------:R-:W-:-:S04]  /*1a020*/  IMAD R0, R4, UR7, R0 ;  /* 0x0000000704007c24 */ /* 0x000fc8000f8e0200 */
[----:B------:R-:W-:Y:S02]  /*1a030*/  IMAD.IADD R3, R3, 0x1, R0 ;  /* 0x0000000103037824 */ /* 0x000fe400078e0200 */
[----:B---3--:R-:W-:Y:S02]  /*1a040*/  IMAD R12, R10, UR8, RZ ;  /* 0x000000080a0c7c24 */ /* 0x008fe4000f8e02ff */
[----:B------:R-:W-:Y:S01]  /*1a050*/  IMAD.WIDE.U32 R2, R18, UR8, R2 ;  /* 0x0000000812027c25 */ /* 0x000fe2000f8e0002 */
[----:B------:R-:W-:-:S03]  /*1a060*/  SHF.R.S32.HI R10, RZ, 0x1f, R9 ;  /* 0x0000001fff0a7819 */ /* 0x000fc60000011409 */
[----:B------:R-:W-:Y:S01]  /*1a070*/  IMAD R12, R18, UR9, R12 ;  /* 0x00000009120c7c24 */ /* 0x000fe2000f8e020c */
[----:B------:R-:W-:-:S04]  /*1a080*/  IADD3 R0, P1, R2, UR10, RZ ;  /* 0x0000000a02007c10 */ /* 0x000fc8000ff3e0ff */
[----:B------:R-:W-:Y:S01]  /*1a090*/  IADD3.X R2, R3, UR11, R12, P1, !PT ;  /* 0x0000000b03027c10 */ /* 0x000fe20008ffe40c */
[----:B------:R-:W-:Y:S01]  /*1a0a0*/  IMAD R3, R10, UR4, RZ ;  /* 0x000000040a037c24 */ /* 0x000fe2000f8e02ff */
[----:B0-----:R-:W-:Y:S01]  /*1a0b0*/  ISETP.GE.AND P0, PT, R35, R11, PT ;  /* 0x0000000b2300720c */ /* 0x001fe20003f06270 */
[----:B------:R0:W-:Y:S02]  /*1a0c0*/  STL [R1+0x2c], R10 ;  /* 0x00002c0a01007387 */ /* 0x0001e40000100800 */
[C---:B------:R-:W-:Y:S02]  /*1a0d0*/  IMAD R3, R9.reuse, UR5, R3 ;  /* 0x0000000509037c24 */ /* 0x040fe4000f8e0203 */
[----:B0-----:R-:W-:-:S04]  /*1a0e0*/  IMAD.WIDE.U32 R10, R9, UR4, RZ ;  /* 0x00000004090a7c25 */ /* 0x001fc8000f8e00ff */
[----:B------:R-:W-:Y:S02]  /*1a0f0*/  IMAD.IADD R11, R11, 0x1, R3 ;  /* 0x000000010b0b7824 */ /* 0x000fe400078e0203 */
[----:B------:R-:W-:Y:S02]  /*1a100*/  IMAD R3, R33, UR6, RZ ;  /* 0x0000000621037c24 */ /* 0x000fe4000f8e02ff */
[----:B------:R-:W-:-:S04]  /*1a110*/  IMAD.WIDE.U32 R10, R5, UR6, R10 ;  /* 0x00000006050a7c25 */ /* 0x000fc8000f8e000a */
[----:B------:R-:W-:-:S04]  /*1a120*/  IMAD R3, R5, UR7, R3 ;  /* 0x0000000705037c24 */ /* 0x000fc8000f8e0203 */
[----:B------:R-:W-:Y:S02]  /*1a130*/  IMAD.IADD R11, R11, 0x1, R3 ;  /* 0x000000010b0b7824 */ /* 0x000fe400078e0203 */
[----:B------:R-:W-:Y:S01]  /*1a140*/  IMAD.WIDE.U32 R10, R18, UR8, R10 ;  /* 0x00000008120a7c25 */ /* 0x000fe2000f8e000a */
[----:B------:R-:W-:Y:S02]  /*1a150*/  UMOV UR4, 0xffffffff ;  /* 0xffffffff00047882 */ /* 0x000fe40000000000 */
[----:B------:R-:W-:Y:S01]  /*1a160*/  IADD3 R20, P1, R10, UR10, RZ ;  /* 0x0000000a0a147c10 */ /* 0x000fe2000ff3e0ff */
[----:B----4-:R-:W-:-:S03]  /*1a170*/  IMAD R29, R34, 0x5000, R13 ;  /* 0x00005000221d7824 */ /* 0x010fc600078e020d */
[----:B------:R-:W-:Y:S01]  /*1a180*/  IADD3.X R10, R12, UR11, R11, P1, !PT ;  /* 0x0000000b0c0a7c10 */ /* 0x000fe20008ffe40b */
[----:B------:R-:W-:Y:S08]  /*1a190*/  BRA.DIV UR4, `(.L_x_7620) ;  /* 0x0000007604cc7947 */ /* 0x000ff0000b800000 */
[----:B------:R-:W0:Y:S01]  /*1a1a0*/  SHFL.IDX PT, R3, R0, RZ, 0x181f ;  /* 0x00181fff00037589 */ /* 0x000e2200000e0000 */
[----:B------:R-:W-:Y:S02]  /*1a1b0*/  ISETP.GE.AND P2, PT, R7, 0x21, PT ;  /* 0x000000210700780c */ /* 0x000fe40003f46270 */
[----:B------:R-:W-:Y:S01]  /*1a1c0*/  LOP3.LUT R25, R25, 0xffffffef, RZ, 0xc0, !PT ;  /* 0xffffffef19197812 */ /* 0x000fe200078ec0ff */
[----:B------:R-:W1:Y:S01]  /*1a1d0*/  SHFL.IDX PT, R21, R2, RZ, 0x181f ;  /* 0x00181fff02157589 */ /* 0x000e6200000e0000 */
[C---:B------:R-:W-:Y:S02]  /*1a1e0*/  ISETP.GE.AND P3, PT, R7.reuse, 0x91, PT ;  /* 0x000000910700780c */ /* 0x040fe40003f66270 */
[C---:B------:R-:W-:Y:S01]  /*1a1f0*/  ISETP.GE.AND P5, PT, R7.reuse, 0x31, PT ;  /* 0x000000310700780c */ /* 0x040fe20003fa6270 */
[----:B------:R-:W2:Y:S01]  /*1a200*/  SHFL.IDX PT, R11, R0, 0x1, 0x181f ;  /* 0x00381f00000b7f89 */ /* 0x000ea200000e0000 */
[----:B------:R-:W-:Y:S02]  /*1a210*/  ISETP.GE.AND P4, PT, R7, 0x61, PT ;  /* 0x000000610700780c */ /* 0x000fe40003f86270 */
[----:B0-----:R-:W-:Y:S01]  /*1a220*/  IADD3 R12, P1, R35, R3, RZ ;  /* 0x00000003230c7210 */ /* 0x001fe20007f3e0ff */
[----:B------:R-:W-:-:S04]  /*1a230*/  IMAD.IADD R3, R22, 0x1, R29 ;  /* 0x0000000116037824 */ /* 0x000fc800078e021d */
[----:B-1----:R-:W-:Y:S01]  /*1a240*/  IMAD.X R13, RZ, RZ, R21, P1 ;  /* 0x000000ffff0d7224 */ /* 0x002fe200008e0615 */
[----:B------:R-:W-:Y:S01]  /*1a250*/  ISETP.LT.OR P1, PT, R7, 0x1, P0 ;  /* 0x000000010700780c */ /* 0x000fe20000721670 */
[----:B------:R-:W0:-:S12]  /*1a260*/  SHFL.IDX PT, R21, R2, 0x1, 0x181f ;  /* 0x00381f0002157f89 */ /* 0x000e1800000e0000 */
[----:B------:R2:W-:Y:S02]  /*1a270*/  LDGSTS.E.BYPASS.LTC128B.128 [R3+0xa400], desc[UR60][R12.64], !P1 ;  /* 0x0a4000000c037fae */ /* 0x0005e4000c901d7c */
[----:B--2---:R-:W-:Y:S02]  /*1a280*/  IADD3 R12, P1, R35, R11, RZ ;  /* 0x0000000b230c7210 */ /* 0x004fe40007f3e0ff */
[----:B------:R-:W1:Y:S03]  /*1a290*/  SHFL.IDX PT, R11, R0, 0x2, 0x181f ;  /* 0x00581f00000b7f89 */ /* 0x000e6600000e0000 */
[----:B0-----:R-:W-:Y:S01]  /*1a2a0*/  IMAD.X R13, RZ, RZ, R21, P1 ;  /* 0x000000ffff0d7224 */ /* 0x001fe200008e0615 */
[----:B------:R-:W-:Y:S01]  /*1a2b0*/  ISETP.LT.OR P1, PT, R7, 0x11, P0 ;  /* 0x000000110700780c */ /* 0x000fe20000721670 */
[----:B------:R-:W0:-:S12]  /*1a2c0*/  SHFL.IDX PT, R21, R2, 0x2, 0x181f ;  /* 0x00581f0002157f89 */ /* 0x000e1800000e0000 */
[----:B------:R1:W-:Y:S02]  /*1a2d0*/  LDGSTS.E.BYPASS.LTC128B.128 [R3+0xac00], desc[UR60][R12.64], !P1 ;  /* 0x0ac000000c037fae */ /* 0x0003e4000c901d7c */
[----:B-1----:R-:W-:Y:S02]  /*1a2e0*/  IADD3 R12, P1, R35, R11, RZ ;  /* 0x0000000b230c7210 */ /* 0x002fe40007f3e0ff */
[----:B------:R-:W1:Y:S03]  /*1a2f0*/  SHFL.IDX PT, R11, R0, 0x3, 0x181f ;  /* 0x00781f00000b7f89 */ /* 0x000e6600000e0000 */
[----:B0-----:R-:W-:Y:S01]  /*1a300*/  IMAD.X R13, RZ, RZ, R21, P1 ;  /* 0x000000ffff0d7224 */ /* 0x001fe200008e0615 */
[----:B------:R-:W-:Y:S01]  /*1a310*/  ISETP.LT.OR P1, PT, R7, 0x21, P0 ;  /* 0x000000210700780c */ /* 0x000fe20000721670 */
[----:B------:R-:W0:-:S12]  /*1a320*/  SHFL.IDX PT, R21, R2, 0x3, 0x181f ;  /* 0x00781f0002157f89 */ /* 0x000e1800000e0000 */
[----:B------:R1:W-:Y:S02]  /*1a330*/  LDGSTS.E.BYPASS.LTC128B.128 [R3+0xb400], desc[UR60][R12.64], !P1 ;  /* 0x0b4000000c037fae */ /* 0x0003e4000c901d7c */
[----:B-1----:R-:W-:Y:S02]  /*1a340*/  IADD3 R12, P1, R35, R11, RZ ;  /* 0x0000000b230c7210 */ /* 0x002fe40007f3e0ff */
[----:B------:R-:W1:Y:S02]  /*1a350*/  SHFL.IDX PT, R11, R0, 0x4, 0x181f ;  /* 0x00981f00000b7f89 */ /* 0x000e6400000e0000 */
[----:B0-----:R-:W-:Y:S02]  /*1a360*/  IADD3.X R13, RZ, R21, RZ, P1, !PT ;  /* 0x00000015ff0d7210 */ /* 0x001fe40000ffe4ff */
[----:B------:R-:W0:Y:S01]  /*1a370*/  SHFL.IDX PT, R21, R2, 0x4, 0x181f ;  /* 0x00981f0002157f89 */ /* 0x000e2200000e0000 */
[----:B------:R-:W-:-:S13]  /*1a380*/  ISETP.LT.OR P1, PT, R7, 0x31, P0 ;  /* 0x000000310700780c */ /* 0x000fda0000721670 */
        /* <DEDUP_REMOVED lines=11> */
[----:B------:R-:W0:Y:S04]  /*1a440*/  SHFL.IDX PT, R21, R2, 0x6, 0x181f ;  /* 0x00d81f0002157f89 */ /* 0x000e2800000e0000 */
[----:B------:R-:W2:Y:S04]  /*1a450*/  SHFL.IDX PT, R0, R0, 0x7, 0x181f ;  /* 0x00f81f0000007f89 */ /* 0x000ea800000e0000 */
[----:B------:R-:W3:Y:S04]  /*1a460*/  SHFL.IDX PT, R2, R2, 0x7, 0x181f ;  /* 0x00f81f0002027f89 */ /* 0x000ee800000e0000 */
[----:B------:R1:W-:Y:S02]  /*1a470*/  LDGSTS.E.BYPASS.LTC128B.128 [R3+0xcc00], desc[UR60][R12.64], !P1 ;  /* 0x0cc000000c037fae */ /* 0x0003e4000c901d7c */
[----:B-1----:R-:W-:-:S05]  /*1a480*/  IADD3 R12, P1, R35, R11, RZ ;  /* 0x0000000b230c7210 */ /* 0x002fca0007f3e0ff */
[----:B0-----:R-:W-:Y:S01]  /*1a490*/  IMAD.X R13, RZ, RZ, R21, P1 ;  /* 0x000000ffff0d7224 */ /* 0x001fe200008e0615 */
[----:B------:R-:W-:-:S13]  /*1a4a0*/  ISETP.LT.OR P1, PT, R7, 0x61, P0 ;  /* 0x000000610700780c */ /* 0x000fda0000721670 */
[----:B------:R2:W-:Y:S02]  /*1a4b0*/  LDGSTS.E.BYPASS.LTC128B.128 [R3+0xd400], desc[UR60][R12.64], !P1 ;  /* 0x0d4000000c037fae */ /* 0x0005e4000c901d7c */
[----:B--2---:R-:W-:Y:S02]  /*1a4c0*/  IADD3 R12, P1, R35, R0, RZ ;  /* 0x00000000230c7210 */ /* 0x004fe40007f3e0ff */
[----:B------:R-:W0:Y:S03]  /*1a4d0*/  SHFL.IDX PT, R0, R20, RZ, 0x181f ;  /* 0x00181fff14007589 */ /* 0x000e2600000e0000 */
[----:B---3--:R-:W-:Y:S01]  /*1a4e0*/  IMAD.X R13, RZ, RZ, R2, P1 ;  /* 0x000000ffff0d7224 */ /* 0x008fe200008e0602 */
[----:B------:R-:W-:Y:S01]  /*1a4f0*/  ISETP.LT.OR P1, PT, R7, 0x71, P0 ;  /* 0x000000710700780c */ /* 0x000fe20000721670 */
[----:B------:R-:W1:-:S12]  /*1a500*/  SHFL.IDX PT, R2, R10, RZ, 0x181f ;  /* 0x00181fff0a027589 */ /* 0x000e5800000e0000 */
[----:B------:R0:W-:Y:S02]  /*1a510*/  LDGSTS.E.BYPASS.LTC128B.128 [R3+0xdc00], desc[UR60][R12.64], !P1 ;  /* 0x0dc000000c037fae */ /* 0x0001e4000c901d7c */
[----:B0-----:R-:W-:Y:S02]  /*1a520*/  IADD3 R12, P1, R35, R0, RZ ;  /* 0x00000000230c7210 */ /* 0x001fe40007f3e0ff */
[----:B------:R0:W2:Y:S02]  /*1a530*/  SHFL.IDX PT, R0, R10, 0x1, 0x181f ;  /* 0x00381f000a007f89 */ /* 0x0000a400000e0000 */
[----:B-1----:R-:W-:Y:S02]  /*1a540*/  IADD3.X R13, RZ, R2, RZ, P1, !PT ;  /* 0x00000002ff0d7210 */ /* 0x002fe40000ffe4ff */
[----:B------:R-:W-:Y:S01]  /*1a550*/  ISETP.LT.OR P1, PT, R7, 0x81, P0 ;  /* 0x000000810700780c */ /* 0x000fe20000721670 */
[----:B------:R0:W1:-:S12]  /*1a560*/  SHFL.IDX PT, R10, R20, 0x1, 0x181f ;  /* 0x00381f00140a7f89 */ /* 0x00005800000e0000 */
[----:B------:R0:W-:Y:S01]  /*1a570*/  LDGSTS.E.BYPASS.LTC128B.128 [R3+0xe400], desc[UR60][R12.64], !P1 ;  /* 0x0e4000000c037fae */ /* 0x0001e2000c901d7c */
[----:B------:R-:W-:-:S13]  /*1a580*/  ISETP.GE.AND P1, PT, R7, 0x11, PT ;  /* 0x000000110700780c */ /* 0x000fda0003f26270 */
        /* <DEDUP_REMOVED lines=12> */
[----:B012---:R-:W-:-:S07]  /*1a650*/  @P3 LOP3.LUT R25, R25, 0x100, RZ, 0xfc, !PT ;  /* 0x0000010019193812 */ /* 0x007fce00078efcff */
.L_x_7834:
        /* <DEDUP_REMOVED lines=9> */
.L_x_7621:
[----:B------:R-:W-:Y:S02]  /*1a6f0*/  PLOP3.LUT P3, PT, P3, P0, PT, 0xa2, 0x0 ;  /* 0x000000000000781c */ /* 0x000fe40001f61472 */
[----:B------:R-:W-:-:S08]  /*1a700*/  @P0 R2UR P3, UR4, R6 ;  /* 0x00000000060402ca */ /* 0x000fd00000060000 */
[----:B------:R-:W-:-:S05]  /*1a710*/  @P0 PLOP3.LUT P0, PT, P3, PT, PT, 0x80, 0x0 ;  /* 0x000000000000081c */ /* 0x000fca0001f0f070 */
[----:B------:R-:W-:Y:S01]  /*1a720*/  @!P3 SYNCS.ARRIVE.TRANS64.RED.A0T1 RZ, [UR4+0x22870], RZ ;  /* 0x022870ffffffb9a7 */ /* 0x000fe20008200404 */
[----:B------:R-:W-:Y:S07]  /*1a730*/  @!P3 ARRIVES.LDGSTSBAR.64.TRANSCNT [UR4+0x22870] ;  /* 0x02287000ff00b9b0 */ /* 0x000fee0008000a84 */
[----:B------:R-:W-:Y:S05]  /*1a740*/  @P0 BRA.U.ANY `(.L_x_7621) ;  /* 0xfffffffd00e80947 */ /* 0x000fea000393ffff */
[----:B------:R-:W-:Y:S01]  /*1a750*/  NOP ;  /* 0x0000000000007918 */ /* 0x000fe20000000000 */
[----:B------:R-:W2:Y:S02]  /*1a760*/  LDL R0, [R1+0x4c] ;  /* 0x00004c0001007983 */ /* 0x000ea40000100800 */
[----:B--2---:R-:W-:-:S13]  /*1a770*/  ISETP.NE.AND P6, PT, R0, 0x3, PT ;  /* 0x000000030000780c */ /* 0x004fda0003fc5270 */
[----:B------:R-:W-:Y:S05]  /*1a780*/  @!P6 BRA `(.L_x_7622) ;  /* 0x000000000004e947 */ /* 0x000fea0003800000 */
[----:B------:R-:W-:Y:S01]  /*1a790*/  BPT.TRAP 0x1 ;  /* 0x000000040000795c */ /* 0x000fe20000300000 */
.L_x_7622:
[----:B------:R1:W-:Y:S01]  /*1a7a0*/  SYNCS.ARRIVE.TRANS64.A1T0 RZ, [R6+URZ+0x22870], RZ ;  /* 0x022870ff06ff79a7 */ /* 0x0003e2000810003f */
[----:B------:R-:W-:Y:S05]  /*1a7b0*/  @!P6 BRA `(.L_x_7623) ;  /* 0x000000000004e947 */ /* 0x000fea0003800000 */
[----:B------:R-:W-:Y:S01]  /*1a7c0*/  BPT.TRAP 0x1 ;  /* 0x000000040000795c */ /* 0x000fe20000300000 */
.L_x_7623:
[----:B------:R-:W2:Y:S01]  /*1a7d0*/  LDL R0, [R1+0x34] ;  /* 0x0000340001007983 */ /* 0x000ea20000100800 */
[----:B------:R-:W-:Y:S01]  /*1a7e0*/  BSSY B0, `(.L_x_7624) ;  /* 0x0000003000007945 */ /* 0x000fe20003800000 */
[----:B--2---:R-:W2:Y:S03]  /*1a7f0*/  SYNCS.PHASECHK.TRANS64.TRYWAIT P0, [R6+URZ+0x22840], R0 ;  /* 0x02284000060075a7 */ /* 0x004ea6000800017f */
[----:B--2---:R-:W-:Y:S05]  /*1a800*/  @!P0 BRA `(.L_x_7625) ;  /* 0x0000007c006c8947 */ /* 0x004fea0003800000 */
.L_x_7835:
[----:B------:R-:W-:Y:S05]  /*1a810*/  BSYNC B0 ;  /* 0x0000000000007941 */ /* 0x000fea0003800000 */
.L_x_7624:
[----:B--2---:R-:W2:Y:S01]  /*1a820*/  LDL.LU R0, [R1+0x28] ;  /* 0x0000280001007983 */ /* 0x004ea20000300800 */
[----:B------:R-:W-:Y:S01]  /*1a830*/  ULDC.64 UR4, c[0x0][0x310] ;  /* 0x0000c40000047ab9 */ /* 0x000fe20000000a00 */
[----:B------:R-:W-:Y:S02]  /*1a840*/  ULDC.64 UR6, c[0x0][0x300] ;  /* 0x0000c00000067ab9 */ /* 0x000fe40000000a00 */
[----:B------:R-:W3:Y:S04]  /*1a850*/  LDL.LU R12, [R1+0x30] ;  /* 0x00003000010c7983 */ /* 0x000ee80000300800 */
[----:B------:R-:W4:Y:S04]  /*1a860*/  LDL.LU R7, [R1+0x2c] ;  /* 0x00002c0001077983 */ /* 0x000f280000300800 */
[----:B------:R-:W5:Y:S01]  /*1a870*/  LDL R2, [R1+0xc] ;  /* 0x00000c0001027983 */ /* 0x000f620000100800 */
[----:B0-----:R-:W-:-:S04]  /*1a880*/  IMAD.WIDE.U32 R10, R4, UR4, RZ ;  /* 0x00000004040a7c25 */ /* 0x001fc8000f8e00ff */
[----:B------:R-:W-:-:S04]  /*1a890*/  IMAD R33, R33, UR4, RZ ;  /* 0x0000000421217c24 */ /* 0x000fc8000f8e02ff */
[----:B------:R-:W-:Y:S02]  /*1a8a0*/  IMAD R33, R5, UR5, R33 ;  /* 0x0000000505217c24 */ /* 0x000fe4000f8e0221 */
[----:B--2---:R-:W-:-:S04]  /*1a8b0*/  IMAD R0, R0, UR4, RZ ;  /* 0x0000000400007c24 */ /* 0x004fc8000f8e02ff */
[----:B------:R-:W-:Y:S02]  /*1a8c0*/  IMAD R0, R4, UR5, R0 ;  /* 0x0000000504007c24 */ /* 0x000fe4000f8e0200 */
[----:B------:R-:W-:Y:S01]  /*1a8d0*/  IMAD.WIDE.U32 R4, R5, UR4, RZ ;  /* 0x0000000405047c25 */ /* 0x000fe2000f8e00ff */
[----:B------:R-:W-:-:S03]  /*1a8e0*/  ULDC.64 UR4, c[0x0][0x308] ;  /* 0x0000c20000047ab9 */ /* 0x000fc60000000a00 */
[----:B------:R-:W-:Y:S02]  /*1a8f0*/  IMAD.IADD R11, R11, 0x1, R0 ;  /* 0x000000010b0b7824 */ /* 0x000fe400078e0200 */
[----:B---3--:R-:W-:Y:S02]  /*1a900*/  IMAD R0, R12, UR6, RZ ;  /* 0x000000060c007c24 */ /* 0x008fe4000f8e02ff */
[C---:B------:R-:W-:Y:S01]  /*1a910*/  IMAD.WIDE.U32 R10, R8.reuse, UR6, R10 ;  /* 0x00000006080a7c25 */ /* 0x040fe2000f8e000a */
[----:B------:R-:W0:Y:S03]  /*1a920*/  LDC R12, c[0x0][0x2f4] ;  /* 0x0000bd00ff0c7b82 */ /* 0x000e260000000800 */
[----:B------:R-:W-:Y:S02]  /*1a930*/  IMAD R8, R8, UR7, R0 ;  /* 0x0000000708087c24 */ /* 0x000fe4000f8e0200 */
[----:B------:R-:W-:-:S02]  /*1a940*/  IMAD.IADD R5, R5, 0x1, R33 ;  /* 0x0000000105057824 */ /* 0x000fc400078e0221 */
[----:B----4-:R-:W-:Y:S02]  /*1a950*/  IMAD R0, R7, UR6, RZ ;  /* 0x0000000607007c24 */ /* 0x010fe4000f8e02ff */
[----:B------:R-:W-:Y:S02]  /*1a960*/  IMAD.IADD R11, R11, 0x1, R8 ;  /* 0x000000010b0b7824 */ /* 0x000fe400078e0208 */
[C---:B------:R-:W-:Y:S02]  /*1a970*/  IMAD R8, R9.reuse, UR7, R0 ;  /* 0x0000000709087c24 */ /* 0x040fe4000f8e0200 */
[----:B------:R-:W-:Y:S01]  /*1a980*/  IMAD.WIDE.U32 R4, R9, UR6, R4 ;  /* 0x0000000609047c25 */ /* 0x000fe2000f8e0004 */
[----:B------:R-:W-:-:S03]  /*1a990*/  ULDC.64 UR6, c[0x0][0x2e8] ;  /* 0x0000ba0000067ab9 */ /* 0x000fc60000000a00 */
[----:B------:R-:W-:Y:S01]  /*1a9a0*/  IMAD.WIDE.U32 R10, R18, UR4, R10 ;  /* 0x00000004120a7c25 */ /* 0x000fe2000f8e000a */
[----:B------:R-:W-:-:S03]  /*1a9b0*/  IADD3 R5, R5, R8, RZ ;  /* 0x0000000805057210 */ /* 0x000fc60007ffe0ff */
[----:B-----5:R-:W-:Y:S01]  /*1a9c0*/  IMAD R7, R2, UR4, RZ ;  /* 0x0000000402077c24 */ /* 0x020fe2000f8e02ff */
[----:B------:R-:W-:Y:S01]  /*1a9d0*/  IADD3 R2, P0, R10, UR6, RZ ;  /* 0x000000060a027c10 */ /* 0x000fe2000ff1e0ff */
[C---:B------:R-:W-:Y:S01]  /*1a9e0*/  IMAD.WIDE.U32 R8, R18.reuse, UR4, R4 ;  /* 0x0000000412087c25 */ /* 0x040fe2000f8e0004 */
[----:B------:R-:W-:Y:S01]  /*1a9f0*/  UMOV UR4, 0xffffffff ;  /* 0xffffffff00047882 */ /* 0x000fe20000000000 */
[----:B0-----:R-:W-:Y:S02]  /*1aa00*/  ISETP.GE.AND P3, PT, R35, R12, PT ;  /* 0x0000000c2300720c */ /* 0x001fe40003f66270 */
[----:B------:R-:W-:-:S05]  /*1aa10*/  IMAD R7, R18, UR5, R7 ;  /* 0x0000000512077c24 */ /* 0x000fca000f8e0207 */
[----:B------:R-:W-:Y:S02]  /*1aa20*/  IADD3.X R0, R11, UR7, R7, P0, !PT ;  /* 0x000000070b007c10 */ /* 0x000fe400087fe407 */
[----:B------:R-:W-:-:S04]  /*1aa30*/  IADD3 R5, P0, R8, UR6, RZ ;  /* 0x0000000608057c10 */ /* 0x000fc8000ff1e0ff */
[----:B------:R-:W-:Y:S01]  /*1aa40*/  IADD3.X R4, R7, UR7, R9, P0, !PT ;  /* 0x0000000707047c10 */ /* 0x000fe200087fe409 */
[----:B------:R-:W-:Y:S08]  /*1aa50*/  BRA.DIV UR4, `(.L_x_7626) ;  /* 0x0000007a04f07947 */ /* 0x000ff0000b800000 */
[----:B------:R-:W0:Y:S01]  /*1aa60*/  SHFL.IDX PT, R8, R2, RZ, 0x181f ;  /* 0x00181fff02087589 */ /* 0x000e2200000e0000 */
[----:B------:R-:W-:-:S03]  /*1aa70*/  LOP3.LUT R25, R25, 0xffffefff, RZ, 0xc0, !PT ;  /* 0xffffefff19197812 */ /* 0x000fc600078ec0ff */
[----:B------:R-:W2:Y:S01]  /*1aa80*/  SHFL.IDX PT, R7, R0, RZ, 0x181f ;  /* 0x00181fff00077589 */ /* 0x000ea200000e0000 */
        /* <DEDUP_REMOVED lines=8> */
[----:B--2---:R-:W-:Y:S01]  /*1ab10*/  @P4 IMAD.X R7, RZ, RZ, R7, P0 ;  /* 0x000000ffff074224 */ /* 0x004fe200000e0607 */
[C---:B------:R-:W-:Y:S02]  /*1ab20*/  LOP3.LUT P2, RZ, R25.reuse, 0x8, RZ, 0xc0, !PT ;  /* 0x0000000819ff7812 */ /* 0x040fe4000784c0ff */
[C---:B------:R-:W-:Y:S01]  /*1ab30*/  LOP3.LUT P6, RZ, R25.reuse, 0x80, RZ, 0xc0, !PT ;  /* 0x0000008019ff7812 */ /* 0x040fe200078cc0ff */
[----:B------:R-:W-:Y:S02]  /*1ab40*/  @P4 IMAD.MOV.U32 R9, RZ, RZ, R7 ;  /* 0x000000ffff094224 */ /* 0x000fe400078e0007 */
[----:B------:R-:W-:Y:S04]  /*1ab50*/  SHFL.IDX PT, R7, R0, 0x1, 0x181f ;  /* 0x00381f0000077f89 */ /* 0x000fe800000e0000 */
[----:B------:R0:W-:Y:S01]  /*1ab60*/  @P4 LDGSTS.E.BYPASS.LTC128B.128 [R3+0x18400], desc[UR60][R8.64], !P3 ;  /* 0x1840000008034fae */ /* 0x0001e2000d901d7c */
[----:B------:R-:W-:-:S03]  /*1ab70*/  LOP3.LUT P4, RZ, R25, 0x1000, RZ, 0xc0, !PT ;  /* 0x0000100019ff7812 */ /* 0x000fc6000788c0ff */
[----:B0-----:R-:W0:Y:S02]  /*1ab80*/  SHFL.IDX PT, R8, R2, 0x1, 0x181f ;  /* 0x00381f0002087f89 */ /* 0x001e2400000e0000 */
[----:B0-----:R-:W-:-:S05]  /*1ab90*/  @P1 IADD3 R8, P0, R35, R8, RZ ;  /* 0x0000000823081210 */ /* 0x001fca0007f1e0ff */
[----:B------:R-:W-:-:S04]  /*1aba0*/  @P1 IMAD.X R7, RZ, RZ, R7, P0 ;  /* 0x000000ffff071224 */ /* 0x000fc800000e0607 */
[----:B------:R-:W-:Y:S02]  /*1abb0*/  @P1 IMAD.MOV.U32 R9, RZ, RZ, R7 ;  /* 0x000000ffff091224 */ /* 0x000fe400078e0007 */
[----:B------:R-:W-:Y:S04]  /*1abc0*/  SHFL.IDX PT, R7, R0, 0x2, 0x181f ;  /* 0x00581f0000077f89 */ /* 0x000fe800000e0000 */
[----:B------:R0:W-:Y:S01]  /*1abd0*/  @P1 LDGSTS.E.BYPASS.LTC128B.128 [R3+0x18c00], desc[UR60][R8.64], !P3 ;  /* 0x18c0000008031fae */ /* 0x0001e2000d901d7c */
[----:B------:R-:W-:-:S03]  /*1abe0*/  LOP3.LUT P1, RZ, R25, 0x800, RZ, 0xc0, !PT ;  /* 0x0000080019ff7812 */ /* 0x000fc6000782c0ff */
[----:B0-----:R-:W0:Y:S02]  /*1abf0*/  SHFL.IDX PT, R8, R2, 0x2, 0x181f ;  /* 0x00581f0002087f89 */ /* 0x001e2400000e0000 */
[----:B0-----:R-:W-:-:S04]  /*1ac00*/  @P2 IADD3 R8, P0, R35, R8, RZ ;  /* 0x0000000823082210 */ /* 0x001fc80007f1e0ff */
[----:B------:R-:W-:-:S05]  /*1ac10*/  @P2 IADD3.X R7, RZ, R7, RZ, P0, !PT ;  /* 0x00000007ff072210 */ /* 0x000fca00007fe4ff */
        /* <DEDUP_REMOVED lines=11> */
[----:B0-----:R-:W0:Y:S10]  /*1acd0*/  SHFL.IDX PT, R8, R2, 0x4, 0x181f ;  /* 0x00981f0002087f89 */ /* 0x001e3400000e0000 */
[----:B0-----:R-:W-:-:S05]  /*1ace0*/  @P5 IADD3 R8, P0, R35, R8, RZ ;  /* 0x0000000823085210 */ /* 0x001fca0007f1e0ff */
[----:B------:R-:W-:-:S05]  /*1acf0*/  @P5 IMAD.X R7, RZ, RZ, R7, P0 ;  /* 0x000000ffff075224 */ /* 0x000fca00000e0607 */
[----:B------:R-:W-:Y:S02]  /*1ad00*/  @P5 MOV R9, R7 ;  /* 0x0000000700095202 */ /* 0x000fe40000000f00 */
[----:B------:R-:W-:Y:S04]  /*1ad10*/  SHFL.IDX PT, R7, R0, 0x5, 0x181f ;  /* 0x00b81f0000077f89 */ /* 0x000fe800000e0000 */
[----:B------:R0:W-:Y:S04]  /*1ad20*/  @P5 LDGSTS.E.BYPASS.LTC128B.128 [R3+0x1a400], desc[UR60][R8.64], !P3 ;  /* 0x1a40000008035fae */ /* 0x0001e8000d901d7c */
[----:B0-----:R-:W0:Y:S02]  /*1ad30*/  SHFL.IDX PT, R8, R2, 0x5, 0x181f ;  /* 0x00b81f0002087f89 */ /* 0x001e2400000e0000 */
[----:B0-----:R-:W-:-:S05]  /*1ad40*/  @P6 IADD3 R8, P0, R35, R8, RZ ;  /* 0x0000000823086210 */ /* 0x001fca0007f1e0ff */
[----:B------:R-:W-:-:S04]  /*1ad50*/  @P6 IMAD.X R7, RZ, RZ, R7, P0 ;  /* 0x000000ffff076224 */ /* 0x000fc800000e0607 */
[----:B------:R-:W-:Y:S02]  /*1ad60*/  @P6 IMAD.MOV.U32 R9, RZ, RZ, R7 ;  /* 0x000000ffff096224 */ /* 0x000fe400078e0007 */
[----:B------:R-:W-:Y:S04]  /*1ad70*/  SHFL.IDX PT, R7, R0, 0x6, 0x181f ;  /* 0x00d81f0000077f89 */ /* 0x000fe800000e0000 */
[----:B------:R0:W-:Y:S04]  /*1ad80*/  @P6 LDGSTS.E.BYPASS.LTC128B.128 [R3+0x1ac00], desc[UR60][R8.64], !P3 ;  /* 0x1ac0000008036fae */ /* 0x0001e8000d901d7c */
[----:B------:R-:W-:Y:S04]  /*1ad90*/  SHFL.IDX PT, R0, R0, 0x7, 0x181f ;  /* 0x00f81f0000007f89 */ /* 0x000fe800000e0000 */
[----:B0-----:R-:W0:Y:S02]  /*1ada0*/  SHFL.IDX PT, R8, R2, 0x6, 0x181f ;  /* 0x00d81f0002087f89 */ /* 0x001e2400000e0000 */
[----:B0-----:R-:W-:-:S05]  /*1adb0*/  @P4 IADD3 R8, P0, R35, R8, RZ ;  /* 0x0000000823084210 */ /* 0x001fca0007f1e0ff */
[----:B------:R-:W-:-:S04]  /*1adc0*/  @P4 IMAD.X R7, RZ, RZ, R7, P0 ;  /* 0x000000ffff074224 */ /* 0x000fc800000e0607 */
[----:B------:R-:W-:-:S05]  /*1add0*/  @P4 IMAD.MOV.U32 R9, RZ, RZ, R7 ;  /* 0x000000ffff094224 */ /* 0x000fca00078e0007 */
[----:B------:R0:W-:Y:S04]  /*1ade0*/  @P4 LDGSTS.E.BYPASS.LTC128B.128 [R3+0x1b400], desc[UR60][R8.64], !P3 ;  /* 0x1b40000008034fae */ /* 0x0001e8000d901d7c */
[----:B0-----:R-:W0:Y:S04]  /*1adf0*/  SHFL.IDX PT, R8, R2, 0x7, 0x181f ;  /* 0x00f81f0002087f89 */ /* 0x001e2800000e0000 */
[----:B------:R-:W2:Y:S04]  /*1ae00*/  SHFL.IDX PT, R2, R5, RZ, 0x181f ;  /* 0x00181fff05027589 */ /* 0x000ea800000e0000 */
[----:B------:R-:W-:Y:S01]  /*1ae10*/  SHFL.IDX PT, R5, R5, 0x1, 0x181f ;  /* 0x00381f0005057f89 */ /* 0x000fe200000e0000 */
[----:B0-----:R-:W-:-:S04]  /*1ae20*/  @P1 IADD3 R8, P0, R35, R8, RZ ;  /* 0x0000000823081210 */ /* 0x001fc80007f1e0ff */
[----:B------:R-:W-:Y:S02]  /*1ae30*/  @P1 IADD3.X R9, RZ, R0, RZ, P0, !PT ;  /* 0x00000000ff091210 */ /* 0x000fe400007fe4ff */
[----:B------:R-:W0:Y:S01]  /*1ae40*/  SHFL.IDX PT, R0, R4, RZ, 0x181f ;  /* 0x00181fff04007589 */ /* 0x000e2200000e0000 */
[----:B--2---:R-:W-:-:S03]  /*1ae50*/  @P2 IADD3 R2, P0, R35, R2, RZ ;  /* 0x0000000223022210 */ /* 0x004fc60007f1e0ff */
[----:B------:R2:W-:Y:S04]  /*1ae60*/  @P1 LDGSTS.E.BYPASS.LTC128B.128 [R3+0x1bc00], desc[UR60][R8.64], !P3 ;  /* 0x1bc0000008031fae */ /* 0x0005e8000d901d7c */
[----:B------:R-:W3:Y:S01]  /*1ae70*/  SHFL.IDX PT, R4, R4, 0x1, 0x181f ;  /* 0x00381f0004047f89 */ /* 0x000ee200000e0000 */
[----:B--2---:R-:W-:Y:S02]  /*1ae80*/  @P2 IMAD.MOV.U32 R8, RZ, RZ, R2 ;  /* 0x000000ffff082224 */ /* 0x004fe400078e0002 */
[----:B0-----:R-:W-:-:S04]  /*1ae90*/  @P2 IMAD.X R0, RZ, RZ, R0, P0 ;  /* 0x000000ffff002224 */ /* 0x001fc800000e0600 */
[----:B------:R-:W-:-:S05]  /*1aea0*/  @P2 IMAD.MOV.U32 R9, RZ, RZ, R0 ;  /* 0x000000ffff092224 */ /* 0x000fca00078e0000 */
[----:B---3--:R0:W-:Y:S02]  /*1aeb0*/  @P2 LDGSTS.E.BYPASS.LTC128B.128 [R3+0x1c400], desc[UR60][R8.64], !P3 ;  /* 0x1c40000008032fae */ /* 0x0081e4000d901d7c */
.L_x_7857:
[----:B------:R-:W-:-:S13]  /*1aec0*/  LOP3.LUT P1, RZ, R25, 0x100, RZ, 0xc0, !PT ;  /* 0x0000010019ff7812 */ /* 0x000fda000782c0ff */
[----:B------:R-:W-:-:S05]  /*1aed0*/  @P1 IADD3 R5, P0, R35, R5, RZ ;  /* 0x0000000523051210 */ /* 0x000fca0007f1e0ff */
[----:B------:R-:W-:Y:S01]  /*1aee0*/  @P1 IMAD.X R4, RZ, RZ, R4, P0 ;  /* 0x000000ffff041224 */ /* 0x000fe200000e0604 */
[----:B------:R-:W-:-:S04]  /*1aef0*/  PLOP3.LUT P0, PT, PT, PT, PT, 0x80, 0x0 ;  /* 0x000000000000781c */ /* 0x000fc80003f0f070 */
[----:B------:R-:W-:-:S04]  /*1af00*/  @P1 LOP3.LUT R5, R5, R4, RZ, 0x3c, !PT ;  /* 0x0000000405051212 */ /* 0x000fc800078e3cff */
[----:B------:R-:W-:-:S04]  /*1af10*/  @P1 LOP3.LUT R4, R5, R4, RZ, 0x3c, !PT ;  /* 0x0000000405041212 */ /* 0x000fc800078e3cff */
[----:B------:R-:W-:-:S05]  /*1af20*/  @P1 LOP3.LUT R5, R5, R4, RZ, 0x3c, !PT ;  /* 0x0000000405051212 */ /* 0x000fca00078e3cff */
[----:B------:R-:W-:Y:S01]  /*1af30*/  @!PT LDS RZ, [RZ] ;  /* 0x00000000fffff984 */ /* 0x000fe20000000800 */
[----:B------:R-:W-:Y:S01]  /*1af40*/  @!PT LDS RZ, [RZ] ;  /* 0x00000000fffff984 */ /* 0x000fe20000000800 */
[----:B------:R-:W-:Y:S01]  /*1af50*/  @!PT LDS RZ, [RZ] ;  /* 0x00000000fffff984 */ /* 0x000fe20000000800 */
[----:B------:R2:W-:Y:S01]  /*1af60*/  @P1 LDGSTS.E.BYPASS.LTC128B.128 [R3+0x1cc00], desc[UR60][R4.64], !P3 ;  /* 0x1cc0000004031fae */ /* 0x0005e2000d901d7c */
[----:B------:R-:W-:Y:S01]  /*1af70*/  NOP ;  /* 0x0000000000007918 */ /* 0x000fe20000000000 */
.L_x_7627:
[----:B------:R-:W-:Y:S02]  /*1af80*/  PLOP3.LUT P1, PT, P1, P0, PT, 0xa2, 0x0 ;  /* 0x000000000000781c */ /* 0x000fe40000f21472 */
[----:B------:R-:W-:-:S08]  /*1af90*/  @P0 R2UR P1, UR4, R6 ;  /* 0x00000000060402ca */ /* 0x000fd00000020000 */
[----:B------:R-:W-:-:S05]  /*1afa0*/  @P0 PLOP3.LUT P0, PT, P1, PT, PT, 0x80, 0x0 ;  /* 0x000000000000081c */ /* 0x000fca0000f0f070 */
[----:B------:R-:W-:Y:S01]  /*1afb0*/  @!P1 SYNCS.ARRIVE.TRANS64.RED.A0T1 RZ, [UR4+0x22830], RZ ;  /* 0x022830ffffff99a7 */ /* 0x000fe20008200404 */
[----:B------:R-:W-:Y:S07]  /*1afc0*/  @!P1 ARRIVES.LDGSTSBAR.64.TRANSCNT [UR4+0x22830] ;  /* 0x02283000ff0099b0 */ /* 0x000fee0008000a84 */
[----:B------:R-:W-:Y:S05]  /*1afd0*/  @P0 BRA.U.ANY `(.L_x_7627) ;  /* 0xfffffffd00e80947 */ /* 0x000fea000393ffff */
[----:B------:R-:W-:Y:S01]  /*1afe0*/  NOP ;  /* 0x0000000000007918 */ /* 0x000fe20000000000 */
[----:B------:R-:W3:Y:S02]  /*1aff0*/  LDL R0, [R1+0x4c] ;  /* 0x00004c0001007983 */ /* 0x000ee40000100800 */
[----:B---3--:R-:W-:-:S13]  /*1b000*/  ISETP.NE.AND P2, PT, R0, 0x3, PT ;  /* 0x000000030000780c */ /* 0x008fda0003f45270 */
[----:B------:R-:W-:Y:S05]  /*1b010*/  @!P2 BRA `(.L_x_7628) ;  /* 0x000000000004a947 */ /* 0x000fea0003800000 */
[----:B------:R-:W-:Y:S01]  /*1b020*/  BPT.TRAP 0x1 ;  /* 0x000000040000795c */ /* 0x000fe20000300000 */
.L_x_7628:
[----:B0-2---:R0:W5:Y:S01]  /*1b030*/  LDL.LU R3, [R1+0x40] ;  /* 0x0000400001037983 */ /* 0x0051620000300800 */
[----:B------:R-:W-:Y:S01]  /*1b040*/  IADD3 R0, R22, 0x14400, RZ ;  /* 0x0001440016007810 */ /* 0x000fe20007ffe0ff */
[----:B------:R0:W-:Y:S01]  /*1b050*/  SYNCS.ARRIVE.TRANS64.A1T0 RZ, [R6+URZ+0x22830], RZ ;  /* 0x022830ff06ff79a7 */ /* 0x0001e2000810003f */
[----:B------:R-:W-:-:S07]  /*1b060*/  SHF.R.S32.HI R2, RZ, 0x1f, R32 ;  /* 0x0000001fff027819 */ /* 0x000fce0000011420 */
        /* <DEDUP_REMOVED lines=10> */
[----:B------:R-:W-:-:S03]  /*1b110*/  IMAD R29, R32, UR5, R2 ;  /* 0x00000005201d7c24 */ /* 0x000fc6000f8e0202 */
        /* <DEDUP_REMOVED lines=20> */
.L_x_7630:
[----:B------:R-:W-:Y:S05]  /*1b260*/  BSYNC B6 ;  /* 0x0000000000067941 */ /* 0x000fea0003800000 */
.L_x_7629:
[----:B------:R-:W2:Y:S01]  /*1b270*/  LDL R20, [R1+0xc] ;  /* 0x00000c0001147983 */ /* 0x000ea20000100800 */
[----:B------:R-:W3:Y:S01]  /*1b280*/  LDC R7, c[0x0][0x448] ;  /* 0x00011200ff077b82 */ /* 0x000ee20000000800 */
[----:B------:R-:W-:Y:S01]  /*1b290*/  ULDC.64 UR4, c[0x0][0x2d8] ;  /* 0x0000b60000047ab9 */ /* 0x000fe20000000a00 */
[----:B------:R-:W-:Y:S01]  /*1b2a0*/  IMAD.MOV.U32 R2, RZ, RZ, R30 ;  /* 0x000000ffff027224 */ /* 0x000fe200078e001e */
[----:B------:R4:W5:Y:S01]  /*1b2b0*/  LDL R10, [R1+0x44] ;  /* 0x00004400010a7983 */ /* 0x0009620000100800 */
[----:B------:R-:W-:Y:S01]  /*1b2c0*/  IMAD.MOV.U32 R3, RZ, RZ, R29 ;  /* 0x000000ffff037224 */ /* 0x000fe200078e001d */
[----:B------:R-:W-:Y:S02]  /*1b2d0*/  ULDC.64 UR6, c[0x0][0x280] ;  /* 0x0000a00000067ab9 */ /* 0x000fe40000000a00 */
[----:B------:R4:W5:Y:S01]  /*1b2e0*/  LDL R9, [R1+0x38] ;  /* 0x0000380001097983 */ /* 0x0009620000100800 */
[----:B---3--:R-:W-:Y:S01]  /*1b2f0*/  ISETP.NE.AND P0, PT, R7, 0x1, PT ;  /* 0x000000010700780c */ /* 0x008fe20003f05270 */
[----:B------:R-:W-:-:S12]  /*1b300*/  IMAD.WIDE.U32 R2, R18, UR4, R2 ;  /* 0x0000000412027c25 */ /* 0x000fd8000f8e0002 */
[----:B------:R-:W3:Y:S08]  /*1b310*/  @P0 LDC R5, c[0x0][0x44c] ;  /* 0x00011300ff050b82 */ /* 0x000ef00000000800 */
[----:B01----:R-:W0:Y:S01]  /*1b320*/  @P0 LDC R6, c[0x0][0x450] ;  /* 0x00011400ff060b82 */ /* 0x003e220000000800 */
[----:B------:R-:W-:Y:S02]  /*1b330*/  IMAD.SHL.U32 R17, R17, 0x80, RZ ;  /* 0x0000008011117824 */ /* 0x000fe400078e00ff */
[----:B--2---:R-:W-:-:S02]  /*1b340*/  IMAD R0, R20, UR4, RZ ;  /* 0x0000000414007c24 */ /* 0x004fc4000f8e02ff */
        /* <DEDUP_REMOVED lines=8> */
[----:B------:R-:W-:Y:S01]  /*1b3d0*/  IMAD.IADD R3, R3, 0x1, R0 ;  /* 0x0000000103037824 */ /* 0x000fe200078e0200 */
[C---:B-1----:R-:W-:Y:S02]  /*1b3e0*/  LOP3.LUT R21, R20.reuse, 0x7f, RZ, 0xc0, !PT ;  /* 0x0000007f14157812 */ /* 0x042fe400078ec0ff */
[----:B------:R-:W-:Y:S02]  /*1b3f0*/  SHF.L.U32 R20, R20, 0x4, RZ ;  /* 0x0000000414147819 */ /* 0x000fe400000006ff */
[----:B------:R-:W-:-:S04]  /*1b400*/  SHF.R.U32.HI R21, RZ, 0x3, R21 ;  /* 0x00000003ff157819 */ /* 0x000fc80000011615 */
[----:B------:R-:W-:-:S04]  /*1b410*/  LOP3.LUT R20, R21, 0x70, R20, 0xf8, !PT ;  /* 0x0000007015147812 */ /* 0x000fc800078ef814 */
[----:B------:R-:W-:-:S05]  /*1b420*/  LOP3.LUT R0, R20, R17, RZ, 0xfc, !PT ;  /* 0x0000001114007212 */ /* 0x000fca00078efcff */
[----:B---3--:R-:W-:-:S04]  /*1b430*/  @P0 IMAD.HI.U32 R5, R0, R5, RZ ;  /* 0x0000000500050227 */ /* 0x008fc800078e00ff */
[----:B------:R-:W-:Y:S01]  /*1b440*/  IMAD.MOV.U32 R4, RZ, RZ, R0 ;  /* 0x000000ffff047224 */ /* 0x000fe200078e0000 */
[----:B0-----:R-:W-:Y:S01]  /*1b450*/  @P0 SHF.R.U32.HI R4, RZ, R6, R5 ;  /* 0x00000006ff040219 */ /* 0x001fe20000011605 */
        /* <DEDUP_REMOVED lines=15> */
[----:B------:R-:W-:Y:S01]  /*1b550*/  ISETP.GE.AND P0, PT, R35, UR4, PT ;  /* 0x0000000423007c0c */ /* 0x000fe2000bf06270 */
[----:B------:R-:W-:Y:S01]  /*1b560*/  UMOV UR4, 0xffffffff ;  /* 0xffffffff00047882 */ /* 0x000fe20000000000 */
[----:B0-----:R-:W-:Y:S02]  /*1b570*/  LOP3.LUT R20, R20, 0x7f, RZ, 0xc0, !PT ;  /* 0x0000007f14147812 */ /* 0x001fe400078ec0ff */
[----:B------:R-:W-:Y:S02]  /*1b580*/  IADD3.X R2, R3, UR7, R4, P1, !PT ;  /* 0x0000000703027c10 */ /* 0x000fe40008ffe404 */
[----:B------:R-:W-:Y:S01]  /*1b590*/  SHF.R.U32.HI R20, RZ, 0x3, R20 ;  /* 0x00000003ff147819 */ /* 0x000fe20000011614 */
[----:B----4-:R-:W-:Y:S06]  /*1b5a0*/  BRA.DIV UR4, `(.L_x_7631) ;  /* 0x0000007e04047947 */ /* 0x010fec000b800000 */
[----:B------:R-:W-:Y:S01]  /*1b5b0*/  IADD3 R17, R20, R17, RZ ;  /* 0x0000001114117210 */ /* 0x000fe20007ffe0ff */
[----:B-----5:R-:W-:Y:S01]  /*1b5c0*/  IMAD R3, R10, R7, RZ ;  /* 0x000000070a037224 */ /* 0x020fe200078e02ff */
[----:B------:R-:W0:Y:S03]  /*1b5d0*/  SHFL.IDX PT, R5, R0, RZ, 0x181f ;  /* 0x00181fff00057589 */ /* 0x000e2600000e0000 */
[C---:B------:R-:W-:Y:S01]  /*1b5e0*/  VIADD R4, R17.reuse, 0x10 ;  /* 0x0000001011047836 */ /* 0x040fe20000000000 */
[-C--:B------:R-:W-:Y:S01]  /*1b5f0*/  ISETP.GE.AND P2, PT, R17, R3.reuse, PT ;  /* 0x000000031100720c */ /* 0x080fe20003f46270 */
[----:B------:R-:W-:Y:S03]  /*1b600*/  SHFL.IDX PT, R6, R0, 0x1, 0x181f ;  /* 0x00381f0000067f89 */ /* 0x000fe600000e0000 */
[----:B------:R-:W-:-:S02]  /*1b610*/  ISETP.GE.AND P1, PT, R4, R3, PT ;  /* 0x000000030400720c */ /* 0x000fc40003f26270 */
[----:B------:R-:W1:Y:S07]  /*1b620*/  SHFL.IDX PT, R4, R2, RZ, 0x181f ;  /* 0x00181fff02047589 */ /* 0x000e6e00000e0000 */
[----:B0-----:R-:W-:-:S05]  /*1b630*/  @!P2 IADD3 R5, P3, R35, R5, RZ ;  /* 0x000000052305a210 */ /* 0x001fca0007f7e0ff */
[----:B-1----:R-:W-:Y:S01]  /*1b640*/  @!P2 IMAD.X R8, RZ, RZ, R4, P3 ;  /* 0x000000ffff08a224 */ /* 0x002fe200018e0604 */
[----:B------:R-:W-:Y:S01]  /*1b650*/  @!P1 IADD3 R6, P3, R35, R6, RZ ;  /* 0x0000000623069210 */ /* 0x000fe20007f7e0ff */
[----:B------:R-:W0:Y:S04]  /*1b660*/  SHFL.IDX PT, R4, R2, 0x1, 0x181f ;  /* 0x00381f0002047f89 */ /* 0x000e2800000e0000 */
[----:B0-----:R-:W-:Y:S02]  /*1b670*/  @!P1 IMAD.X R7, RZ, RZ, R4, P3 ;  /* 0x000000ffff079224 */ /* 0x001fe400018e0604 */
[----:B------:R-:W-:Y:S01]  /*1b680*/  @!P2 IMAD.MOV.U32 R4, RZ, RZ, R5 ;  /* 0x000000ffff04a224 */ /* 0x000fe200078e0005 */
[----:B------:R-:W-:-:S05]  /*1b690*/  @!P2 MOV R5, R8 ;  /* 0x000000080005a202 */ /* 0x000fca0000000f00 */
[----:B------:R0:W-:Y:S02]  /*1b6a0*/  @!P2 LDGSTS.E.BYPASS.LTC128B.128 [R9+0x14400], desc[UR60][R4.64], !P0 ;  /* 0x144000000409afae */ /* 0x0001e4000c101d7c */
[----:B0-----:R-:W-:Y:S02]  /*1b6b0*/  @!P1 IMAD.MOV.U32 R4, RZ, RZ, R6 ;  /* 0x000000ffff049224 */ /* 0x001fe400078e0006 */
[----:B------:R-:W-:-:S05]  /*1b6c0*/  @!P1 IMAD.MOV.U32 R5, RZ, RZ, R7 ;  /* 0x000000ffff059224 */ /* 0x000fca00078e0007 */
[----:B------:R0:W-:Y:S02]  /*1b6d0*/  @!P1 LDGSTS.E.BYPASS.LTC128B.128 [R9+0x14c00], desc[UR60][R4.64], !P0 ;  /* 0x14c0000004099fae */ /* 0x0001e4000c101d7c */
[----:B0-----:R-:W-:Y:S02]  /*1b6e0*/  VIADD R4, R17, 0x20 ;  /* 0x0000002011047836 */ /* 0x001fe40000000000 */
        /* <DEDUP_REMOVED lines=8> */
[----:B------:R0:W-:Y:S02]  /*1b770*/  @!P1 LDGSTS.E.BYPASS.LTC128B.128 [R9+0x15400], desc[UR60][R4.64], !P0 ;  /* 0x1540000004099fae */ /* 0x0001e4000c101d7c */
[----:B0-----:R-:W-:Y:S02]  /*1b780*/  IADD3 R4, R17, 0x30, RZ ;  /* 0x0000003011047810 */ /* 0x001fe40007ffe0ff */
[----:B------:R-:W0:Y:S02]  /*1b790*/  SHFL.IDX PT, R5, R0, 0x3, 0x181f ;  /* 0x00781f0000057f89 */ /* 0x000e2400000e0000 */
        /* <DEDUP_REMOVED lines=22> */
[----:B0-----:R-:W-:-:S04]  /*1b900*/  @!P1 IADD3 R5, P2, R35, R5, RZ ;  /* 0x0000000523059210 */ /* 0x001fc80007f5e0ff */
[----:B-1----:R-:W-:-:S04]  /*1b910*/  @!P1 IADD3.X R4, RZ, R4, RZ, P2, !PT ;  /* 0x00000004ff049210 */ /* 0x002fc800017fe4ff */
[----:B------:R-:W-:-:S04]  /*1b920*/  @!P1 LOP3.LUT R5, R5, R4, RZ, 0x3c, !PT ;  /* 0x0000000405059212 */ /* 0x000fc800078e3cff */
[----:B------:R-:W-:-:S04]  /*1b930*/  @!P1 LOP3.LUT R4, R5, R4, RZ, 0x3c, !PT ;  /* 0x0000000405049212 */ /* 0x000fc800078e3cff */
[----:B------:R-:W-:-:S05]  /*1b940*/  @!P1 LOP3.LUT R5, R5, R4, RZ, 0x3c, !PT ;  /* 0x0000000405059212 */ /* 0x000fca00078e3cff */
[----:B------:R0:W-:Y:S02]  /*1b950*/  @!P1 LDGSTS.E.BYPASS.LTC128B.128 [R9+0x16c00], desc[UR60][R4.64], !P0 ;  /* 0x16c0000004099fae */ /* 0x0001e4000c101d7c */
[----:B0-----:R-:W-:Y:S02]  /*1b960*/  VIADD R4, R17, 0x60 ;  /* 0x0000006011047836 */ /* 0x001fe40000000000 */
[----:B------:R-:W0:Y:S03]  /*1b970*/  SHFL.IDX PT, R5, R0, 0x6, 0x181f ;  /* 0x00d81f0000057f89 */ /* 0x000e2600000e0000 */
[----:B------:R-:W-:Y:S01]  /*1b980*/  ISETP.GE.AND P2, PT, R4, R3, PT ;  /* 0x000000030400720c */ /* 0x000fe20003f46270 */
[----:B------:R-:W-:Y:S04]  /*1b990*/  SHFL.IDX PT, R0, R0, 0x7, 0x181f ;  /* 0x00f81f0000007f89 */ /* 0x000fe800000e0000 */
[----:B------:R-:W1:Y:S08]  /*1b9a0*/  SHFL.IDX PT, R4, R2, 0x6, 0x181f ;  /* 0x00d81f0002047f89 */ /* 0x000e7000000e0000 */
[----:B0-----:R-:W-:-:S05]  /*1b9b0*/  @!P2 IADD3 R5, P1, R35, R5, RZ ;  /* 0x000000052305a210 */ /* 0x001fca0007f3e0ff */
[----:B-1----:R-:W-:-:S05]  /*1b9c0*/  @!P2 IMAD.X R4, RZ, RZ, R4, P1 ;  /* 0x000000ffff04a224 */ /* 0x002fca00008e0604 */
[----:B------:R-:W-:-:S04]  /*1b9d0*/  @!P2 LOP3.LUT R5, R5, R4, RZ, 0x3c, !PT ;  /* 0x000000040505a212 */ /* 0x000fc800078e3cff */
[----:B------:R-:W-:-:S04]  /*1b9e0*/  @!P2 LOP3.LUT R4, R5, R4, RZ, 0x3c, !PT ;  /* 0x000000040504a212 */ /* 0x000fc800078e3cff */
[----:B------:R-:W-:-:S05]  /*1b9f0*/  @!P2 LOP3.LUT R5, R5, R4, RZ, 0x3c, !PT ;  /* 0x000000040505a212 */ /* 0x000fca00078e3cff */
[----:B------:R0:W-:Y:S04]  /*1ba00*/  @!P2 LDGSTS.E.BYPASS.LTC128B.128 [R9+0x17400], desc[UR60][R4.64], !P0 ;  /* 0x174000000409afae */ /* 0x0001e8000c101d7c */
[----:B0-----:R0:W1:Y:S02]  /*1ba10*/  SHFL.IDX PT, R4, R2, 0x7, 0x181f ;  /* 0x00f81f0002047f89 */ /* 0x00106400000e0000 */
.L_x_7874:
[----:B------:R-:W-:-:S05]  /*1ba20*/  VIADD R17, R17, 0x70 ;  /* 0x0000007011117836 */ /* 0x000fca0000000000 */
[----:B------:R-:W-:-:S13]  /*1ba30*/  ISETP.GE.AND P1, PT, R17, R3, PT ;  /* 0x000000031100720c */ /* 0x000fda0003f26270 */
[----:B0-----:R-:W-:-:S05]  /*1ba40*/  @!P1 IADD3 R2, P2, R35, R0, RZ ;  /* 0x0000000023029210 */ /* 0x001fca0007f5e0ff */
[----:B-1----:R-:W-:-:S05]  /*1ba50*/  @!P1 IMAD.X R3, RZ, RZ, R4, P2 ;  /* 0x000000ffff039224 */ /* 0x002fca00010e0604 */
[----:B------:R-:W-:Y:S01]  /*1ba60*/  @!PT LDS RZ, [RZ] ;  /* 0x00000000fffff984 */ /* 0x000fe20000000800 */
[----:B------:R-:W-:Y:S01]  /*1ba70*/  @!PT LDS RZ, [RZ] ;  /* 0x00000000fffff984 */ /* 0x000fe20000000800 */
[----:B------:R-:W-:Y:S01]  /*1ba80*/  @!PT LDS RZ, [RZ] ;  /* 0x00000000fffff984 */ /* 0x000fe20000000800 */
[----:B------:R0:W-:Y:S01]  /*1ba90*/  @!P1 LDGSTS.E.BYPASS.LTC128B.128 [R9+0x17c00], desc[UR60][R2.64], !P0 ;  /* 0x17c0000002099fae */ /* 0x0001e2000c101d7c */
[----:B------:R-:W-:Y:S01]  /*1baa0*/  PLOP3.LUT P0, PT, PT, PT, PT, 0x80, 0x0 ;  /* 0x000000000000781c */ /* 0x000fe20003f0f070 */
[----:B------:R-:W-:-:S12]  /*1bab0*/  NOP ;  /* 0x0000000000007918 */ /* 0x000fd80000000000 */
.L_x_7632:
[----:B------:R-:W-:Y:S02]  /*1bac0*/  PLOP3.LUT P1, PT, P1, P0, PT, 0xa2, 0x0 ;  /* 0x000000000000781c */ /* 0x000fe40000f21472 */
[----:B------:R-:W-:-:S08]  /*1bad0*/  @P0 R2UR P1, UR4, R22 ;  /* 0x00000000160402ca */ /* 0x000fd00000020000 */
[----:B------:R-:W-:-:S05]  /*1bae0*/  @P0 PLOP3.LUT P0, PT, P1, PT, PT, 0x80, 0x0 ;  /* 0x000000000000081c */ /* 0x000fca0000f0f070 */
[----:B------:R-:W-:Y:S01]  /*1baf0*/  @!P1 SYNCS.ARRIVE.TRANS64.RED.A0T1 RZ, [UR4+0x22800], RZ ;  /* 0x022800ffffff99a7 */ /* 0x000fe20008200404 */
[----:B------:R-:W-:Y:S07]  /*1bb00*/  @!P1 ARRIVES.LDGSTSBAR.64.TRANSCNT [UR4+0x22800] ;  /* 0x02280000ff0099b0 */ /* 0x000fee0008000a84 */
[----:B------:R-:W-:Y:S05]  /*1bb10*/  @P0 BRA.U.ANY `(.L_x_7632) ;  /* 0xfffffffd00e80947 */ /* 0x000fea000393ffff */
[----:B0-----:R-:W2:Y:S02]  /*1bb20*/  LDL.LU R2, [R1+0x48] ;  /* 0x0000480001027983 */ /* 0x001ea40000300800 */
[----:B--2---:R-:W-:-:S04]  /*1bb30*/  IADD3 R2, R2, 0x1, RZ ;  /* 0x0000000102027810 */ /* 0x004fc80007ffe0ff */
[----:B------:R-:W-:Y:S01]  /*1bb40*/  LEA.HI R0, R2, R2, RZ, 0x1 ;  /* 0x0000000202007211 */ /* 0x000fe200078f08ff */
[----:B------:R0:W-:Y:S03]  /*1bb50*/  STL [R1+0x48], R2 ;  /* 0x0000480201007387 */ /* 0x0001e60000100800 */
        /* <DEDUP_REMOVED lines=8> */
.L_x_7875:
[----:B------:R-:W-:Y:S05]  /*1bbe0*/  BSYNC B0 ;  /* 0x0000000000007941 */ /* 0x000fea0003800000 */
.L_x_7633:
[----:B------:R-:W-:-:S13]  /*1bbf0*/  ISETP.GE.AND P0, PT, R27, 0xa1, PT ;  /* 0x000000a11b00780c */ /* 0x000fda0003f06270 */
[----:B------:R-:W-:Y:S05]  /*1bc00*/  @!P0 BRA `(.L_x_7635) ;  /* 0x0000001800a88947 */ /* 0x000fea0003800000 */
[----:B------:R1:W5:Y:S01]  /*1bc10*/  LDL.LU R27, [R1+0x4] ;  /* 0x00000400011b7983 */ /* 0x0003620000300800 */
[----:B------:R-:W-:Y:S02]  /*1bc20*/  VIADD R36, R36, 0xfffffffe ;  /* 0xfffffffe24247836 */ /* 0x000fe40000000000 */
[----:B------:R-:W-:-:S07]  /*1bc30*/  IMAD.MOV.U32 R26, RZ, RZ, R34 ;  /* 0x000000ffff1a7224 */ /* 0x000fce00078e0022 */
.L_x_7655:
[----:B0--3--:R-:W2:Y:S01]  /*1bc40*/  LDL R0, [R1+0x10] ;  /* 0x0000100001007983 */ /* 0x009ea20000100800 */
[----:B------:R-:W0:Y:S03]  /*1bc50*/  LDC R7, c[0x0][0x430] ;  /* 0x00010c00ff077b82 */ /* 0x000e260000000800 */
[----:B------:R-:W3:Y:S04]  /*1bc60*/  LDL R9, [R1+0x14] ;  /* 0x0000140001097983 */ /* 0x000ee80000100800 */
[----:B------:R-:W4:Y:S01]  /*1bc70*/  LDL R10, [R1] ;  /* 0x00000000010a7983 */ /* 0x000f220000100800 */
[----:B------:R-:W1:Y:S01]  /*1bc80*/  S2R R2, SR_TID.X ;  /* 0x0000000000027919 */ /* 0x000e620000002100 */
[----:B------:R-:W1:Y:S02]  /*1bc90*/  S2R R8, SR_TID.X ;  /* 0x0000000000087919 */ /* 0x000e640000002100 */
[----:B------:R-:W4:Y:S01]  /*1bca0*/  LDL R12, [R1+0x4c] ;  /* 0x00004c00010c7983 */ /* 0x000f220000100800 */
        /* <DEDUP_REMOVED lines=8> */
[----:B------:R-:W-:-:S03]  /*1bd30*/  IMAD.SHL.U32 R8, R8, 0x10, RZ ;  /* 0x0000001008087824 */ /* 0x000fc600078e00ff */
[----:B------:R-:W-:-:S04]  /*1bd40*/  SHF.R.U32.HI R6, RZ, 0x3, R2 ;  /* 0x00000003ff067819 */ /* 0x000fc80000011602 */
[----:B------:R-:W-:Y:S02]  /*1bd50*/  LOP3.LUT R8, R6, 0x70, R8, 0xf8, !PT ;  /* 0x0000007006087812 */ /* 0x000fe400078ef808 */
[----:B------:R-:W1:Y:S02]  /*1bd60*/  @P0 LDC R6, c[0x0][0x434] ;  /* 0x00010d00ff060b82 */ /* 0x000e640000000800 */
[----:B------:R-:W-:Y:S01]  /*1bd70*/  LOP3.LUT R8, R8, 0x80, RZ, 0xfc, !PT ;  /* 0x0000008008087812 */ /* 0x000fe200078efcff */
[----:B------:R-:W-:Y:S05]  /*1bd80*/  YIELD ;  /* 0x0000000000007946 */ /* 0x000fea0003800000 */
[----:B------:R-:W-:Y:S01]  /*1bd90*/  ULDC.64 UR4, c[0x0][0x428] ;  /* 0x00010a0000047ab9 */ /* 0x000fe20000000a00 */
[----:B------:R-:W-:Y:S01]  /*1bda0*/  ISETP.GT.U32.AND P1, PT, R8, 0x9f, PT ;  /* 0x0000009f0800780c */ /* 0x000fe20003f24070 */
[----:B------:R-:W-:Y:S01]  /*1bdb0*/  ULDC.64 UR6, c[0x0][0x418] ;  /* 0x0001060000067ab9 */ /* 0x000fe20000000a00 */
[----:B--2---:R-:W-:-:S05]  /*1bdc0*/  IMAD R0, R36, 0xa0, R0 ;  /* 0x000000a024007824 */ /* 0x004fca00078e0200 */
[----:B------:R-:W-:-:S05]  /*1bdd0*/  IADD3 R4, R4, R0, RZ ;  /* 0x0000000004047210 */ /* 0x000fca0007ffe0ff */
[----:B0-----:R-:W-:-:S04]  /*1bde0*/  @P0 IMAD.HI.U32 R5, R4, R5, RZ ;  /* 0x0000000504050227 */ /* 0x001fc800078e00ff */
[----:B------:R-:W-:Y:S01]  /*1bdf0*/  IMAD.MOV.U32 R2, RZ, RZ, R4 ;  /* 0x000000ffff027224 */ /* 0x000fe200078e0004 */
[----:B-1----:R-:W-:Y:S02]  /*1be00*/  @P0 SHF.R.U32.HI R2, RZ, R3, R5 ;  /* 0x00000003ff020219 */ /* 0x002fe40000011605 */
[----:B------:R-:W0:Y:S01]  /*1be10*/  @P0 LDC R3, c[0x0][0x438] ;  /* 0x00010e00ff030b82 */ /* 0x000e220000000800 */
[----:B------:R-:W-:-:S04]  /*1be20*/  IMAD.IADD R0, R8, 0x1, R0 ;  /* 0x0000000108007824 */ /* 0x000fc800078e0200 */
[----:B------:R-:W-:-:S04]  /*1be30*/  @P0 IMAD.HI.U32 R6, R0, R6, RZ ;  /* 0x0000000600060227 */ /* 0x000fc800078e00ff */
        /* <DEDUP_REMOVED lines=8> */
[C---:B----4-:R-:W-:Y:S02]  /*1bec0*/  IMAD R0, R10.reuse, UR5, R0 ;  /* 0x000000050a007c24 */ /* 0x050fe4000f8e0200 */
[----:B------:R-:W-:-:S04]  /*1bed0*/  IMAD.WIDE.U32 R2, R10, UR4, R2 ;  /* 0x000000040a027c25 */ /* 0x000fc8000f8e0002 */
[----:B------:R-:W-:Y:S01]  /*1bee0*/  IMAD.IADD R3, R0, 0x1, R3 ;  /* 0x0000000100037824 */ /* 0x000fe200078e0203 */
[----:B------:R-:W-:-:S04]  /*1bef0*/  LEA R8, P0, R2, UR6, 0x2 ;  /* 0x0000000602087c11 */ /* 0x000fc8000f8010ff */
[----:B------:R-:W-:Y:S01]  /*1bf00*/  LEA.HI.X R9, R2, UR7, R3, 0x2, P0 ;  /* 0x0000000702097c11 */ /* 0x000fe200080f1403 */
[--C-:B------:R-:W-:Y:S01]  /*1bf10*/  @!P1 IMAD.MOV.U32 R2, RZ, RZ, R5.reuse ;  /* 0x000000ffff029224 */ /* 0x100fe200078e0005 */
[----:B------:R-:W-:-:S03]  /*1bf20*/  @!P1 SHF.R.S32.HI R3, RZ, 0x1f, R5 ;  /* 0x0000001fff039819 */ /* 0x000fc60000011405 */
[----:B------:R0:W2:Y:S01]  /*1bf30*/  LDG.E R5, desc[UR60][R8.64] ;  /* 0x0000003c08057981 */ /* 0x0000a2000c1e1900 */
[----:B------:R-:W-:-:S04]  /*1bf40*/  @!P1 IMAD.WIDE.U32 R2, R10, UR4, R2 ;  /* 0x000000040a029c25 */ /* 0x000fc8000f8e0002 */
[----:B------:R-:W-:Y:S01]  /*1bf50*/  @!P1 IMAD.IADD R0, R0, 0x1, R3 ;  /* 0x0000000100009824 */ /* 0x000fe200078e0203 */
[----:B------:R-:W-:Y:S01]  /*1bf60*/  @!P1 LEA R10, P0, R2, UR6, 0x2 ;  /* 0x00000006020a9c11 */ /* 0x000fe2000f8010ff */
[----:B------:R-:W-:Y:S01]  /*1bf70*/  VIADD R34, R26, 0x1 ;  /* 0x000000011a227836 */ /* 0x000fe20000000000 */
[----:B0-----:R-:W-:Y:S02]  /*1bf80*/  MOV R8, RZ ;  /* 0x000000ff00087202 */ /* 0x001fe40000000f00 */
[----:B------:R-:W-:Y:S01]  /*1bf90*/  @!P1 LEA.HI.X R11, R2, UR7, R0, 0x2, P0 ;  /* 0x00000007020b9c11 */ /* 0x000fe200080f1400 */
[----:B------:R-:W-:Y:S01]  /*1bfa0*/  IMAD.MOV.U32 R0, RZ, RZ, R36 ;  /* 0x000000ffff007224 */ /* 0x000fe200078e0024 */
[----:B------:R-:W-:-:S03]  /*1bfb0*/  ISETP.NE.AND P0, PT, R34, 0x2, PT ;  /* 0x000000022200780c */ /* 0x000fc60003f05270 */
[----:B-----5:R0:W5:Y:S01]  /*1bfc0*/  @!P1 LDG.E R8, desc[UR60][R10.64] ;  /* 0x0000003c0a089981 */ /* 0x020162000c1e1900 */
[----:B------:R-:W-:Y:S02]  /*1bfd0*/  ISETP.GT.AND P1, PT, R0, RZ, PT ;  /* 0x000000ff0000720c */ /* 0x000fe40003f24270 */
[----:B------:R-:W-:-:S04]  /*1bfe0*/  SEL R0, RZ, 0x1, P0 ;  /* 0x00000001ff007807 */ /* 0x000fc80000000000 */
[----:B------:R-:W-:-:S05]  /*1bff0*/  LOP3.LUT R2, R27, R0, RZ, 0x3c, !PT ;  /* 0x000000001b027212 */ /* 0x000fca00078e3cff */
[----:B------:R0:W-:Y:S01]  /*1c000*/  STL [R1+0x4], R2 ;  /* 0x0000040201007387 */ /* 0x0001e20000100800 */
[----:B------:R-:W-:Y:S01]  /*1c010*/  ISETP.NE.AND P2, PT, R12, 0x3, PT ;  /* 0x000000030c00780c */ /* 0x000fe20003f45270 */
[----:B------:R-:W-:Y:S01]  /*1c020*/  VIADD R36, R36, 0xffffffff ;  /* 0xffffffff24247836 */ /* 0x000fe20000000000 */
[----:B------:R-:W-:Y:S02]  /*1c030*/  SEL R34, R34, RZ, P0 ;  /* 0x000000ff22227207 */ /* 0x000fe40000000000 */
[----:B--2---:R-:W-:-:S09]  /*1c040*/  SHF.R.S32.HI R31, RZ, 0x1f, R5 ;  /* 0x0000001fff1f7819 */ /* 0x004fd20000011405 */
[----:B0-----:R-:W-:Y:S05]  /*1c050*/  @!P2 BRA `(.L_x_7636) ;  /* 0x000000000004a947 */ /* 0x001fea0003800000 */
[----:B------:R-:W-:Y:S01]  /*1c060*/  BPT.TRAP 0x1 ;  /* 0x000000040000795c */ /* 0x000fe20000300000 */
.L_x_7636:
[----:B------:R-:W-:Y:S01]  /*1c070*/  IMAD R0, R34, 0x8, R22 ;  /* 0x0000000822007824 */ /* 0x000fe200078e0216 */
[----:B------:R-:W-:Y:S01]  /*1c080*/  SHF.L.U32 R33, R2, 0x1f, RZ ;  /* 0x0000001f02217819 */ /* 0x000fe200000006ff */
[----:B------:R-:W-:Y:S01]  /*1c090*/  BSSY B0, `(.L_x_7637) ;  /* 0x0000004000007945 */ /* 0x000fe20003800000 */
[----:B------:R-:W-:Y:S02]  /*1c0a0*/  SHF.R.S32.HI R32, RZ, 0x1f, R4 ;  /* 0x0000001fff207819 */ /* 0x000fe40000011404 */
[----:B------:R-:W0:Y:S02]  /*1c0b0*/  SYNCS.PHASECHK.TRANS64.TRYWAIT P0, [R0+URZ+0x22880], R33 ;  /* 0x02288021000075a7 */ /* 0x000e24000800017f */
[----:B0-----:R-:W-:Y:S05]  /*1c0c0*/  @!P0 BRA `(.L_x_7638) ;  /* 0x0000007800ec8947 */ /* 0x001fea0003800000 */
.L_x_7876:
[----:B------:R-:W-:Y:S05]  /*1c0d0*/  BSYNC B0 ;  /* 0x0000000000007941 */ /* 0x000fea0003800000 */
.L_x_7637:
[----:B------:R-:W2:Y:S01]  /*1c0e0*/  LDL R9, [R1+0xc] ;  /* 0x00000c0001097983 */ /* 0x000ea20000100800 */
[----:B------:R-:W-:Y:S01]  /*1c0f0*/  ULDC.64 UR4, c[0x0][0x328] ;  /* 0x0000ca0000047ab9 */ /* 0x000fe20000000a00 */
[----:B------:R-:W-:Y:S02]  /*1c100*/  ULDC.64 UR6, c[0x0][0x338] ;  /* 0x0000ce0000067ab9 */ /* 0x000fe40000000a00 */
[----:B------:R-:W3:Y:S01]  /*1c110*/  LDL R12, [R1+0x24] ;  /* 0x00002400010c7983 */ /* 0x000ee20000100800 */
[----:B------:R-:W-:Y:S01]  /*1c120*/  IMAD R6, R32, UR4, RZ ;  /* 0x0000000420067c24 */ /* 0x000fe2000f8e02ff */
[----:B------:R-:W-:Y:S01]  /*1c130*/  ULDC.64 UR8, c[0x0][0x330] ;  /* 0x0000cc0000087ab9 */ /* 0x000fe20000000a00 */
[C---:B------:R-:W-:Y:S01]  /*1c140*/  IMAD.WIDE.U32 R2, R4.reuse, UR4, RZ ;  /* 0x0000000404027c25 */ /* 0x040fe2000f8e00ff */
[----:B-----5:R-:W-:Y:S01]  /*1c150*/  SHF.R.S32.HI R29, RZ, 0x1f, R8 ;  /* 0x0000001fff1d7819 */ /* 0x020fe20000011408 */
[----:B------:R-:W-:Y:S01]  /*1c160*/  ULDC.64 UR10, c[0x0][0x318] ;  /* 0x0000c600000a7ab9 */ /* 0x000fe20000000a00 */
[----:B------:R-:W-:Y:S01]  /*1c170*/  SHF.R.S32.HI R30, RZ, 0x1f, R7 ;  /* 0x0000001fff1e7819 */ /* 0x000fe20000011407 */
[----:B------:R-:W-:Y:S01]  /*1c180*/  IMAD R6, R4, UR5, R6 ;  /* 0x0000000504067c24 */ /* 0x000fe2000f8e0206 */
[----:B------:R-:W1:Y:S04]  /*1c190*/  LDC R11, c[0x0][0x2f4] ;  /* 0x0000bd00ff0b7b82 */ /* 0x000e680000000800 */
[----:B------:R-:W-:Y:S01]  /*1c1a0*/  IADD3 R3, R3, R6, RZ ;  /* 0x0000000603037210 */ /* 0x000fe20007ffe0ff */
[----:B------:R-:W-:-:S04]  /*1c1b0*/  IMAD R6, R31, UR6, RZ ;  /* 0x000000061f067c24 */ /* 0x000fc8000f8e02ff */
[C---:B------:R-:W-:Y:S02]  /*1c1c0*/  IMAD R6, R5.reuse, UR7, R6 ;  /* 0x0000000705067c24 */ /* 0x040fe4000f8e0206 */
[----:B------:R-:W-:-:S04]  /*1c1d0*/  IMAD.WIDE.U32 R2, R5, UR6, R2 ;  /* 0x0000000605027c25 */ /* 0x000fc8000f8e0002 */
[----:B------:R-:W-:Y:S02]  /*1c1e0*/  IMAD.IADD R3, R3, 0x1, R6 ;  /* 0x0000000103037824 */ /* 0x000fe400078e0206 */
[----:B------:R-:W-:Y:S02]  /*1c1f0*/  IMAD R6, R29, UR6, RZ ;  /* 0x000000061d067c24 */ /* 0x000fe4000f8e02ff */
[----:B------:R-:W-:-:S04]  /*1c200*/  IMAD.WIDE.U32 R2, R18, UR8, R2 ;  /* 0x0000000812027c25 */ /* 0x000fc8000f8e0002 */
[----:B------:R-:W-:Y:S01]  /*1c210*/  IMAD R6, R8, UR7, R6 ;  /* 0x0000000708067c24 */ /* 0x000fe2000f8e0206 */
[----:B-1----:R-:W-:Y:S01]  /*1c220*/  ISETP.GE.AND P2, PT, R35, R11, PT ;  /* 0x0000000b2300720c */ /* 0x002fe20003f46270 */
[----:B--2---:R-:W-:Y:S01]  /*1c230*/  IMAD R17, R9, UR8, RZ ;  /* 0x0000000809117c24 */ /* 0x004fe2000f8e02ff */
[----:B------:R-:W-:-:S03]  /*1c240*/  IADD3 R9, P0, R2, UR10, RZ ;  /* 0x0000000a02097c10 */ /* 0x000fc6000ff1e0ff */
[----:B------:R-:W-:-:S05]  /*1c250*/  IMAD R17, R18, UR9, R17 ;  /* 0x0000000912117c24 */ /* 0x000fca000f8e0211 */
[----:B------:R-:W-:Y:S01]  /*1c260*/  IADD3.X R20, R17, UR11, R3, P0, !PT ;  /* 0x0000000b11147c10 */ /* 0x000fe200087fe403 */
[----:B------:R-:W-:-:S04]  /*1c270*/  IMAD.WIDE.U32 R2, R8, UR6, RZ ;  /* 0x0000000608027c25 */ /* 0x000fc8000f8e00ff */
[----:B------:R-:W-:Y:S02]  /*1c280*/  IMAD.IADD R3, R3, 0x1, R6 ;  /* 0x0000000103037824 */ /* 0x000fe400078e0206 */
[----:B------:R-:W-:Y:S02]  /*1c290*/  IMAD R6, R30, UR4, RZ ;  /* 0x000000041e067c24 */ /* 0x000fe4000f8e02ff */
[----:B------:R-:W-:Y:S01]  /*1c2a0*/  IMAD.WIDE.U32 R2, R7, UR4, R2 ;  /* 0x0000000407027c25 */ /* 0x000fe2000f8e0002 */
[----:B------:R-:W-:-:S03]  /*1c2b0*/  UMOV UR4, 0xffffffff ;  /* 0xffffffff00047882 */ /* 0x000fc60000000000 */
[----:B------:R-:W-:-:S04]  /*1c2c0*/  IMAD R6, R7, UR5, R6 ;  /* 0x0000000507067c24 */ /* 0x000fc8000f8e0206 */
[----:B------:R-:W-:Y:S02]  /*1c2d0*/  IMAD.IADD R3, R3, 0x1, R6 ;  /* 0x0000000103037824 */ /* 0x000fe400078e0206 */
[----:B---3--:R-:W-:Y:S02]  /*1c2e0*/  IMAD R6, R34, 0x5000, R12 ;  /* 0x0000500022067824 */ /* 0x008fe400078e020c */
[----:B------:R-:W-:-:S03]  /*1c2f0*/  IMAD.WIDE.U32 R2, R18, UR8, R2 ;  /* 0x0000000812027c25 */ /* 0x000fc6000f8e0002 */
[----:B------:R-:W-:-:S04]  /*1c300*/  IADD3 R10, P0, R2, UR10, RZ ;  /* 0x0000000a020a7c10 */ /* 0x000fc8000ff1e0ff */
[----:B------:R-:W-:Y:S01]  /*1c310*/  IADD3.X R17, R17, UR11, R3, P0, !PT ;  /* 0x0000000b11117c10 */ /* 0x000fe200087fe403 */
[----:B------:R-:W-:Y:S08]  /*1c320*/  BRA.DIV UR4, `(.L_x_7639) ;  /* 0x0000007a04687947 */ /* 0x000ff0000b800000 */
[----:B------:R-:W1:Y:S01]  /*1c330*/  SHFL.IDX PT, R2, R9, RZ, 0x181f ;  /* 0x00181fff09027589 */ /* 0x000e6200000e0000 */
[----:B------:R-:W-:-:S03]  /*1c340*/  IADD3 R6, R22, R6, RZ ;  /* 0x0000000616067210 */ /* 0x000fc60007ffe0ff */
[----:B------:R-:W2:Y:S04]  /*1c350*/  SHFL.IDX PT, R3, R20, RZ, 0x181f ;  /* 0x00181fff14037589 */ /* 0x000ea800000e0000 */
[----:B------:R-:W3:Y:S04]  /*1c360*/  SHFL.IDX PT, R11, R9, 0x1, 0x181f ;  /* 0x00381f00090b7f89 */ /* 0x000ee800000e0000 */
[----:B------:R-:W4:Y:S04]  /*1c370*/  SHFL.IDX PT, R21, R20, 0x1, 0x181f ;  /* 0x00381f0014157f89 */ /* 0x000f2800000e0000 */
[----:B------:R-:W-:Y:S01]  /*1c380*/  SHFL.IDX PT, R12, R10, RZ, 0x181f ;  /* 0x00181fff0a0c7589 */ /* 0x000fe200000e0000 */
[----:B-1----:R-:W-:-:S05]  /*1c390*/  IADD3 R2, P0, R35, R2, RZ ;  /* 0x0000000223027210 */ /* 0x002fca0007f1e0ff */
[----:B--2---:R-:W-:-:S05]  /*1c3a0*/  IMAD.X R3, RZ, RZ, R3, P0 ;  /* 0x000000ffff037224 */ /* 0x004fca00000e0603 */
[----:B------:R3:W-:Y:S02]  /*1c3b0*/  LDGSTS.E.BYPASS.LTC128B.128 [R6+0xa400], desc[UR60][R2.64], !P2 ;  /* 0x0a40000002067fae */ /* 0x0007e4000d101d7c */
[C---:B---3--:R-:W-:Y:S02]  /*1c3c0*/  IADD3 R2, P0, R35.reuse, R11, RZ ;  /* 0x0000000b23027210 */ /* 0x048fe40007f1e0ff */
[----:B------:R-:W-:Y:S03]  /*1c3d0*/  SHFL.IDX PT, R11, R9, 0x7, 0x181f ;  /* 0x00f81f00090b7f89 */ /* 0x000fe600000e0000 */
[----:B----4-:R-:W-:Y:S02]  /*1c3e0*/  IMAD.X R3, RZ, RZ, R21, P0 ;  /* 0x000000ffff037224 */ /* 0x010fe400000e0615 */
[----:B------:R-:W-:Y:S04]  /*1c3f0*/  SHFL.IDX PT, R21, R20, 0x6, 0x181f ;  /* 0x00d81f0014157f89 */ /* 0x000fe800000e0000 */
[----:B------:R1:W-:Y:S04]  /*1c400*/  LDGSTS.E.BYPASS.LTC128B.128 [R6+0xac00], desc[UR60][R2.64], !P2 ;  /* 0x0ac0000002067fae */ /* 0x0003e8000d101d7c */
[----:B-1----:R-:W1:Y:S04]  /*1c410*/  SHFL.IDX PT, R2, R9, 0x2, 0x181f ;  /* 0x00581f0009027f89 */ /* 0x002e6800000e0000 */
[----:B------:R-:W2:Y:S01]  /*1c420*/  SHFL.IDX PT, R3, R20, 0x2, 0x181f ;  /* 0x00581f0014037f89 */ /* 0x000ea200000e0000 */
[----:B-1----:R-:W-:-:S05]  /*1c430*/  IADD3 R2, P0, R35, R2, RZ ;  /* 0x0000000223027210 */ /* 0x002fca0007f1e0ff */
[----:B--2---:R-:W-:-:S05]  /*1c440*/  IMAD.X R3, RZ, RZ, R3, P0 ;  /* 0x000000ffff037224 */ /* 0x004fca00000e0603 */
        /* <DEDUP_REMOVED lines=13> */
[----:B-1----:R-:W-:-:S04]  /*1c520*/  IADD3 R2, P0, R35, R2, RZ ;  /* 0x0000000223027210 */ /* 0x002fc80007f1e0ff */
[----:B--2---:R-:W-:-:S05]  /*1c530*/  IADD3.X R3, RZ, R3, RZ, P0, !PT ;  /* 0x00000003ff037210 */ /* 0x004fca00007fe4ff */
[----:B------:R1:W-:Y:S04]  /*1c540*/  LDGSTS.E.BYPASS.LTC128B.128 [R6+0xcc00], desc[UR60][R2.64], !P2 ;  /* 0x0cc0000002067fae */ /* 0x0003e8000d101d7c */
[----:B-1----:R-:W1:Y:S04]  /*1c550*/  SHFL.IDX PT, R2, R9, 0x6, 0x181f ;  /* 0x00d81f0009027f89 */ /* 0x002e6800000e0000 */
[----:B------:R-:W-:Y:S04]  /*1c560*/  SHFL.IDX PT, R9, R17, RZ, 0x181f ;  /* 0x00181fff11097589 */ /* 0x000fe800000e0000 */
[----:B------:R-:W-:Y:S01]  /*1c570*/  SHFL.IDX PT, R17, R17, 0x1, 0x181f ;  /* 0x00381f0011117f89 */ /* 0x000fe200000e0000 */
[----:B-1----:R-:W-:-:S05]  /*1c580*/  IADD3 R2, P0, R35, R2, RZ ;  /* 0x0000000223027210 */ /* 0x002fca0007f1e0ff */
[----:B------:R-:W-:-:S05]  /*1c590*/  IMAD.X R3, RZ, RZ, R21, P0 ;  /* 0x000000ffff037224 */ /* 0x000fca00000e0615 */
[----:B------:R1:W-:Y:S04]  /*1c5a0*/  LDGSTS.E.BYPASS.LTC128B.128 [R6+0xd400], desc[UR60][R2.64], !P2 ;  /* 0x0d40000002067fae */ /* 0x0003e8000d101d7c */
[----:B-1----:R-:W1:Y:S01]  /*1c5b0*/  SHFL.IDX PT, R3, R20, 0x7, 0x181f ;  /* 0x00f81f0014037f89 */ /* 0x002e6200000e0000 */
[----:B------:R-:W-:-:S05]  /*1c5c0*/  IADD3 R2, P0, R35, R11, RZ ;  /* 0x0000000b23027210 */ /* 0x000fca0007f1e0ff */
[----:B-1----:R-:W-:-:S05]  /*1c5d0*/  IMAD.X R3, RZ, RZ, R3, P0 ;  /* 0x000000ffff037224 */ /* 0x002fca00000e0603 */
[----:B------:R1:W-:Y:S02]  /*1c5e0*/  LDGSTS.E.BYPASS.LTC128B.128 [R6+0xdc00], desc[UR60][R2.64], !P2 ;  /* 0x0dc0000002067fae */ /* 0x0003e4000d101d7c */
[----:B-1----:R-:W-:-:S05]  /*1c5f0*/  IADD3 R2, P0, R35, R12, RZ ;  /* 0x0000000c23027210 */ /* 0x002fca0007f1e0ff */
[----:B------:R-:W-:-:S05]  /*1c600*/  IMAD.X R3, RZ, RZ, R9, P0 ;  /* 0x000000ffff037224 */ /* 0x000fca00000e0609 */
[----:B------:R1:W-:Y:S04]  /*1c610*/  LDGSTS.E.BYPASS.LTC128B.128 [R6+0xe400], desc[UR60][R2.64], !P2 ;  /* 0x0e40000002067fae */ /* 0x0003e8000d101d7c */
[----:B-1----:R1:W2:Y:S02]  /*1c620*/  SHFL.IDX PT, R2, R10, 0x1, 0x181f ;  /* 0x00381f000a027f89 */ /* 0x0022a400000e0000 */
.L_x_7898:
[----:B--2---:R-:W-:-:S05]  /*1c630*/  IADD3 R2, P0, R35, R2, RZ ;  /* 0x0000000223027210 */ /* 0x004fca0007f1e0ff */
[----:B------:R-:W-:Y:S01]  /*1c640*/  IMAD.X R3, RZ, RZ, R17, P0 ;  /* 0x000000ffff037224 */ /* 0x000fe200000e0611 */
[----:B------:R-:W-:-:S04]  /*1c650*/  PLOP3.LUT P0, PT, PT, PT, PT, 0x80, 0x0 ;  /* 0x000000000000781c */ /* 0x000fc80003f0f070 */
[----:B------:R-:W-:Y:S01]  /*1c660*/  @!PT LDS RZ, [RZ] ;  /* 0x00000000fffff984 */ /* 0x000fe20000000800 */
[----:B------:R-:W-:Y:S01]  /*1c670*/  @!PT LDS RZ, [RZ] ;  /* 0x00000000fffff984 */ /* 0x000fe20000000800 */
[----:B------:R-:W-:Y:S01]  /*1c680*/  @!PT LDS RZ, [RZ] ;  /* 0x00000000fffff984 */ /* 0x000fe20000000800 */
[----:B------:R2:W-:Y:S01]  /*1c690*/  LDGSTS.E.BYPASS.LTC128B.128 [R6+0xec00], desc[UR60][R2.64], !P2 ;  /* 0x0ec0000002067fae */ /* 0x0005e2000d101d7c */
[----:B------:R-:W-:-:S08]  /*1c6a0*/  NOP ;  /* 0x0000000000007918 */ /* 0x000fd00000000000 */
.L_x_7640:
[----:B------:R-:W-:Y:S02]  /*1c6b0*/  PLOP3.LUT P2, PT, P2, P0, PT, 0xa2, 0x0 ;  /* 0x000000000000781c */ /* 0x000fe40001741472 */
[----:B------:R-:W-:-:S08]  /*1c6c0*/  @P0 R2UR P2, UR4, R0 ;  /* 0x00000000000402ca */ /* 0x000fd00000040000 */
[----:B------:R-:W-:-:S05]  /*1c6d0*/  @P0 PLOP3.LUT P0, PT, P2, PT, PT, 0x80, 0x0 ;  /* 0x000000000000081c */ /* 0x000fca000170f070 */
[----:B------:R-:W-:Y:S01]  /*1c6e0*/  @!P2 SYNCS.ARRIVE.TRANS64.RED.A0T1 RZ, [UR4+0x22870], RZ ;  /* 0x022870ffffffa9a7 */ /* 0x000fe20008200404 */
[----:B------:R-:W-:Y:S07]  /*1c6f0*/  @!P2 ARRIVES.LDGSTSBAR.64.TRANSCNT [UR4+0x22870] ;  /* 0x02287000ff00a9b0 */ /* 0x000fee0008000a84 */
[----:B------:R-:W-:Y:S05]  /*1c700*/  @P0 BRA.U.ANY `(.L_x_7640) ;  /* 0xfffffffd00e80947 */ /* 0x000fea000393ffff */
[----:B------:R-:W-:Y:S01]  /*1c710*/  NOP ;  /* 0x0000000000007918 */ /* 0x000fe20000000000 */
[----:B--2---:R-:W2:Y:S02]  /*1c720*/  LDL R2, [R1+0x4c] ;  /* 0x00004c0001027983 */ /* 0x004ea40000100800 */
[----:B--2---:R-:W-:-:S13]  /*1c730*/  ISETP.NE.AND P3, PT, R2, 0x3, PT ;  /* 0x000000030200780c */ /* 0x004fda0003f65270 */
[----:B------:R-:W-:Y:S05]  /*1c740*/  @!P3 BRA `(.L_x_7641) ;  /* 0x000000000004b947 */ /* 0x000fea0003800000 */
[----:B------:R-:W-:Y:S01]  /*1c750*/  BPT.TRAP 0x1 ;  /* 0x000000040000795c */ /* 0x000fe20000300000 */
.L_x_7641:
[----:B------:R2:W-:Y:S01]  /*1c760*/  SYNCS.ARRIVE.TRANS64.A1T0 RZ, [R0+URZ+0x22870], RZ ;  /* 0x022870ff00ff79a7 */ /* 0x0005e2000810003f */
[----:B------:R-:W-:Y:S05]  /*1c770*/  @!P3 BRA `(.L_x_7642) ;  /* 0x000000000004b947 */ /* 0x000fea0003800000 */
[----:B------:R-:W-:Y:S01]  /*1c780*/  BPT.TRAP 0x1 ;  /* 0x000000040000795c */ /* 0x000fe20000300000 */
.L_x_7642:
[----:B------:R-:W3:Y:S01]  /*1c790*/  SYNCS.PHASECHK.TRANS64.TRYWAIT P0, [R0+URZ+0x22840], R33 ;  /* 0x02284021000075a7 */ /* 0x000ee2000800017f */
[----:B------:R-:W-:Y:S04]  /*1c7a0*/  BSSY B0, `(.L_x_7643) ;  /* 0x0000002000007945 */ /* 0x000fe80003800000 */
[----:B---3--:R-:W-:Y:S05]  /*1c7b0*/  @!P0 BRA `(.L_x_7644) ;  /* 0x0000008000008947 */ /* 0x008fea0003800000 */
.L_x_7899:
[----:B------:R-:W-:Y:S05]  /*1c7c0*/  BSYNC B0 ;  /* 0x0000000000007941 */ /* 0x000fea0003800000 */
.L_x_7643:
[----:B-1----:R-:W4:Y:S01]  /*1c7d0*/  LDL R10, [R1+0xc] ;  /* 0x00000c00010a7983 */ /* 0x002f220000100800 */
[----:B------:R-:W-:Y:S01]  /*1c7e0*/  ULDC.64 UR4, c[0x0][0x310] ;  /* 0x0000c40000047ab9 */ /* 0x000fe20000000a00 */
[----:B------:R-:W-:Y:S01]  /*1c7f0*/  ULDC.64 UR6, c[0x0][0x300] ;  /* 0x0000c00000067ab9 */ /* 0x000fe20000000a00 */
[----:B------:R-:W-:Y:S02]  /*1c800*/  IMAD R9, R31, UR4, RZ ;  /* 0x000000041f097c24 */ /* 0x000fe4000f8e02ff */
[----:B------:R-:W-:-:S04]  /*1c810*/  IMAD.WIDE.U32 R2, R5, UR4, RZ ;  /* 0x0000000405027c25 */ /* 0x000fc8000f8e00ff */
[----:B------:R-:W-:Y:S02]  /*1c820*/  IMAD R9, R5, UR5, R9 ;  /* 0x0000000505097c24 */ /* 0x000fe4000f8e0209 */
[----:B------:R-:W-:-:S03]  /*1c830*/  IMAD R32, R32, UR6, RZ ;  /* 0x0000000620207c24 */ /* 0x000fc6000f8e02ff */
[----:B------:R-:W-:Y:S01]  /*1c840*/  IADD3 R3, R3, R9, RZ ;  /* 0x0000000903037210 */ /* 0x000fe20007ffe0ff */
        /* <DEDUP_REMOVED lines=19> */
[----:B------:R-:W1:Y:S02]  /*1c980*/  LDC R10, c[0x0][0x2f4] ;  /* 0x0000bd00ff0a7b82 */ /* 0x000e640000000800 */
[----:B------:R-:W-:-:S05]  /*1c990*/  IMAD R8, R18, UR5, R8 ;  /* 0x0000000512087c24 */ /* 0x000fca000f8e0208 */
[----:B------:R-:W-:Y:S02]  /*1c9a0*/  IADD3.X R5, R8, UR7, R5, P0, !PT ;  /* 0x0000000708057c10 */ /* 0x000fe400087fe405 */
[----:B------:R-:W-:-:S04]  /*1c9b0*/  IADD3 R7, P0, R2, UR6, RZ ;  /* 0x0000000602077c10 */ /* 0x000fc8000ff1e0ff */
[----:B------:R-:W-:Y:S02]  /*1c9c0*/  IADD3.X R8, R8, UR7, R3, P0, !PT ;  /* 0x0000000708087c10 */ /* 0x000fe400087fe403 */
[----:B-1----:R-:W-:Y:S01]  /*1c9d0*/  ISETP.GE.AND P2, PT, R35, R10, PT ;  /* 0x0000000a2300720c */ /* 0x002fe20003f46270 */
[----:B------:R-:W-:-:S12]  /*1c9e0*/  BRA.DIV UR4, `(.L_x_7645) ;  /* 0x0000007e04887947 */ /* 0x000fd8000b800000 */
[----:B------:R-:W1:Y:S04]  /*1c9f0*/  SHFL.IDX PT, R2, R4, RZ, 0x181f ;  /* 0x00181fff04027589 */ /* 0x000e6800000e0000 */
[----:B------:R-:W4:Y:S04]  /*1ca00*/  SHFL.IDX PT, R3, R5, RZ, 0x181f ;  /* 0x00181fff05037589 */ /* 0x000f2800000e0000 */
[----:B------:R-:W5:Y:S04]  /*1ca10*/  SHFL.IDX PT, R10, R4, 0x1, 0x181f ;  /* 0x00381f00040a7f89 */ /* 0x000f6800000e0000 */
[----:B------:R-:W0:Y:S01]  /*1ca20*/  SHFL.IDX PT, R9, R5, 0x1, 0x181f ;  /* 0x00381f0005097f89 */ /* 0x000e2200000e0000 */
[----:B-1----:R-:W-:-:S04]  /*1ca30*/  IADD3 R2, P0, R35, R2, RZ ;  /* 0x0000000223027210 */ /* 0x002fc80007f1e0ff */
[----:B----4-:R-:W-:-:S05]  /*1ca40*/  IADD3.X R3, RZ, R3, RZ, P0, !PT ;  /* 0x00000003ff037210 */ /* 0x010fca00007fe4ff */
[----:B------:R5:W-:Y:S02]  /*1ca50*/  LDGSTS.E.BYPASS.LTC128B.128 [R6+0x18400], desc[UR60][R2.64], !P2 ;  /* 0x1840000002067fae */ /* 0x000be4000d101d7c */
[C---:B-----5:R-:W-:Y:S02]  /*1ca60*/  IADD3 R2, P0, R35.reuse, R10, RZ ;  /* 0x0000000a23027210 */ /* 0x060fe40007f1e0ff */
[----:B------:R-:W-:Y:S03]  /*1ca70*/  SHFL.IDX PT, R10, R4, 0x7, 0x181f ;  /* 0x00f81f00040a7f89 */ /* 0x000fe600000e0000 */
[----:B0-----:R-:W-:Y:S02]  /*1ca80*/  IMAD.X R3, RZ, RZ, R9, P0 ;  /* 0x000000ffff037224 */ /* 0x001fe400000e0609 */
[----:B------:R-:W-:Y:S04]  /*1ca90*/  SHFL.IDX PT, R9, R5, 0x6, 0x181f ;  /* 0x00d81f0005097f89 */ /* 0x000fe800000e0000 */
        /* <DEDUP_REMOVED lines=18> */
[----:B0-----:R-:W-:-:S04]  /*1cbc0*/  IADD3 R2, P0, R35, R2, RZ ;  /* 0x0000000223027210 */ /* 0x001fc80007f1e0ff */
[----:B-1----:R-:W-:-:S05]  /*1cbd0*/  IADD3.X R3, RZ, R3, RZ, P0, !PT ;  /* 0x00000003ff037210 */ /* 0x002fca00007fe4ff */
[----:B------:R0:W-:Y:S04]  /*1cbe0*/  LDGSTS.E.BYPASS.LTC128B.128 [R6+0x1ac00], desc[UR60][R2.64], !P2 ;  /* 0x1ac0000002067fae */ /* 0x0001e8000d101d7c */
[----:B0-----:R-:W0:Y:S04]  /*1cbf0*/  SHFL.IDX PT, R2, R4, 0x6, 0x181f ;  /* 0x00d81f0004027f89 */ /* 0x001e2800000e0000 */
[----:B------:R-:W-:Y:S04]  /*1cc00*/  SHFL.IDX PT, R4, R8, RZ, 0x181f ;  /* 0x00181fff08047589 */ /* 0x000fe800000e0000 */
[----:B------:R-:W-:Y:S01]  /*1cc10*/  SHFL.IDX PT, R8, R8, 0x1, 0x181f ;  /* 0x00381f0008087f89 */ /* 0x000fe200000e0000 */
[----:B0-----:R-:W-:-:S05]  /*1cc20*/  IADD3 R2, P0, R35, R2, RZ ;  /* 0x0000000223027210 */ /* 0x001fca0007f1e0ff */
[----:B------:R-:W-:-:S05]  /*1cc30*/  IMAD.X R3, RZ, RZ, R9, P0 ;  /* 0x000000ffff037224 */ /* 0x000fca00000e0609 */
[----:B------:R0:W-:Y:S04]  /*1cc40*/  LDGSTS.E.BYPASS.LTC128B.128 [R6+0x1b400], desc[UR60][R2.64], !P2 ;  /* 0x1b40000002067fae */ /* 0x0001e8000d101d7c */
[----:B0-----:R-:W0:Y:S01]  /*1cc50*/  SHFL.IDX PT, R3, R5, 0x7, 0x181f ;  /* 0x00f81f0005037f89 */ /* 0x001e2200000e0000 */
[----:B------:R-:W-:-:S03]  /*1cc60*/  IADD3 R2, P0, R35, R10, RZ ;  /* 0x0000000a23027210 */ /* 0x000fc60007f1e0ff */
[----:B------:R-:W1:Y:S02]  /*1cc70*/  SHFL.IDX PT, R5, R7, RZ, 0x181f ;  /* 0x00181fff07057589 */ /* 0x000e6400000e0000 */
[----:B0-----:R-:W-:-:S05]  /*1cc80*/  IMAD.X R3, RZ, RZ, R3, P0 ;  /* 0x000000ffff037224 */ /* 0x001fca00000e0603 */
[----:B------:R1:W-:Y:S02]  /*1cc90*/  LDGSTS.E.BYPASS.LTC128B.128 [R6+0x1bc00], desc[UR60][R2.64], !P2 ;  /* 0x1bc0000002067fae */ /* 0x0003e4000d101d7c */
[----:B-1----:R-:W-:-:S05]  /*1cca0*/  IADD3 R2, P0, R35, R5, RZ ;  /* 0x0000000523027210 */ /* 0x002fca0007f1e0ff */
[----:B------:R-:W-:-:S05]  /*1ccb0*/  IMAD.X R3, RZ, RZ, R4, P0 ;  /* 0x000000ffff037224 */ /* 0x000fca00000e0604 */
[----:B------:R0:W-:Y:S04]  /*1ccc0*/  LDGSTS.E.BYPASS.LTC128B.128 [R6+0x1c400], desc[UR60][R2.64], !P2 ;  /* 0x1c40000002067fae */ /* 0x0001e8000d101d7c */
[----:B0-----:R0:W1:Y:S02]  /*1ccd0*/  SHFL.IDX PT, R2, R7, 0x1, 0x181f ;  /* 0x00381f0007027f89 */ /* 0x00106400000e0000 */
.L_x_7921:
        /* <DEDUP_REMOVED lines=8> */
.L_x_7646:
[----:B------:R-:W-:Y:S02]  /*1cd60*/  PLOP3.LUT P2, PT, P2, P0, PT, 0xa2, 0x0 ;  /* 0x000000000000781c */ /* 0x000fe40001741472 */
[----:B------:R-:W-:-:S08]  /*1cd70*/  @P0 R2UR P2, UR4, R0 ;  /* 0x00000000000402ca */ /* 0x000fd00000040000 */
[----:B------:R-:W-:-:S05]  /*1cd80*/  @P0 PLOP3.LUT P0, PT, P2, PT, PT, 0x80, 0x0 ;  /* 0x000000000000081c */ /* 0x000fca000170f070 */
[----:B------:R-:W-:Y:S01]  /*1cd90*/  @!P2 SYNCS.ARRIVE.TRANS64.RED.A0T1 RZ, [UR4+0x22830], RZ ;  /* 0x022830ffffffa9a7 */ /* 0x000fe20008200404 */
[----:B------:R-:W-:Y:S07]  /*1cda0*/  @!P2 ARRIVES.LDGSTSBAR.64.TRANSCNT [UR4+0x22830] ;  /* 0x02283000ff00a9b0 */ /* 0x000fee0008000a84 */
[----:B------:R-:W-:Y:S05]  /*1cdb0*/  @P0 BRA.U.ANY `(.L_x_7646) ;  /* 0xfffffffd00e80947 */ /* 0x000fea000393ffff */
[----:B------:R-:W-:Y:S01]  /*1cdc0*/  NOP ;  /* 0x0000000000007918 */ /* 0x000fe20000000000 */
[----:B-1----:R-:W4:Y:S02]  /*1cdd0*/  LDL R2, [R1+0x4c] ;  /* 0x00004c0001027983 */ /* 0x002f240000100800 */
[----:B----4-:R-:W-:-:S13]  /*1cde0*/  ISETP.NE.AND P3, PT, R2, 0x3, PT ;  /* 0x000000030200780c */ /* 0x010fda0003f65270 */
[----:B------:R-:W-:Y:S05]  /*1cdf0*/  @!P3 BRA `(.L_x_7647) ;  /* 0x000000000004b947 */ /* 0x000fea0003800000 */
[----:B------:R-:W-:Y:S01]  /*1ce00*/  BPT.TRAP 0x1 ;  /* 0x000000040000795c */ /* 0x000fe20000300000 */
.L_x_7647:
[----:B------:R-:W4:Y:S01]  /*1ce10*/  LDL R2, [R1+0x3c] ;  /* 0x00003c0001027983 */ /* 0x000f220000100800 */
[----:B------:R1:W-:Y:S01]  /*1ce20*/  SYNCS.ARRIVE.TRANS64.A1T0 RZ, [R0+URZ+0x22830], RZ ;  /* 0x022830ff00ff79a7 */ /* 0x0003e2000810003f */
[----:B----4-:R-:W-:-:S13]  /*1ce30*/  ISETP.NE.AND P0, PT, R2, 0x3, PT ;  /* 0x000000030200780c */ /* 0x010fda0003f05270 */
[----:B-1----:R-:W-:Y:S05]  /*1ce40*/  @!P0 BRA `(.L_x_7648) ;  /* 0x0000000000048947 */ /* 0x002fea0003800000 */
[----:B------:R-:W-:Y:S01]  /*1ce50*/  BPT.TRAP 0x1 ;  /* 0x000000040000795c */ /* 0x000fe20000300000 */
.L_x_7648:
[----:B------:R-:W-:Y:S01]  /*1ce60*/  LOP3.LUT R2, R27, 0x1, RZ, 0x3c, !PT ;  /* 0x000000011b027812 */ /* 0x000fe200078e3cff */
[----:B------:R-:W-:Y:S01]  /*1ce70*/  BSSY B0, `(.L_x_7649) ;  /* 0x0000005000007945 */ /* 0x000fe20003800000 */
[----:B--23--:R-:W-:Y:S02]  /*1ce80*/  LEA R0, R26, R22, 0x3 ;  /* 0x000000161a007211 */ /* 0x00cfe400078e18ff */
[----:B------:R-:W-:-:S04]  /*1ce90*/  SHF.L.U32 R2, R2, 0x1f, RZ ;  /* 0x0000001f02027819 */ /* 0x000fc800000006ff */
[----:B------:R-:W1:Y:S02]  /*1cea0*/  SYNCS.PHASECHK.TRANS64.TRYWAIT P2, [R0+URZ+0x22870], R2 ;  /* 0x02287002000075a7 */ /* 0x000e64000804017f */
[----:B-1----:R-:W-:Y:S05]  /*1ceb0*/  @!P2 BRA `(.L_x_7650) ;  /* 0x000000840004a947 */ /* 0x002fea0003800000 */
.L_x_7922:
[----:B------:R-:W-:Y:S05]  /*1cec0*/  BSYNC B0 ;  /* 0x0000000000007941 */ /* 0x000fea0003800000 */
.L_x_7649:
[----:B------:R-:W2:Y:S02]  /*1ced0*/  LDL R3, [R1+0x4c] ;  /* 0x00004c0001037983 */ /* 0x000ea40000100800 */
[----:B--2---:R-:W-:-:S13]  /*1cee0*/  ISETP.NE.AND P2, PT, R3, 0x3, PT ;  /* 0x000000030300780c */ /* 0x004fda0003f45270 */
[----:B------:R-:W-:Y:S05]  /*1cef0*/  @!P2 BRA `(.L_x_7651) ;  /* 0x000000000004a947 */ /* 0x000fea0003800000 */
[----:B------:R-:W-:Y:S01]  /*1cf00*/  BPT.TRAP 0x1 ;  /* 0x000000040000795c */ /* 0x000fe20000300000 */
.L_x_7651:
[----:B------:R-:W-:Y:S01]  /*1cf10*/  SHF.L.U32 R3, R27, 0x1f, RZ ;  /* 0x0000001f1b037819 */ /* 0x000fe200000006ff */
[----:B-1----:R-:W-:-:S03]  /*1cf20*/  IMAD R2, R26, 0x5000, RZ ;  /* 0x000050001a027824 */ /* 0x002fc600078e02ff */
[----:B------:R-:W1:Y:S02]  /*1cf30*/  SYNCS.PHASECHK.TRANS64.TRYWAIT P2, [R0+URZ+0x22860], R3 ;  /* 0x02286003000075a7 */ /* 0x000e64000804017f */
[----:B-1----:R-:W-:Y:S05]  /*1cf40*/  @!P2 BRA `(.L_x_7652) ;  /* 0x0000008000f4a947 */ /* 0x002fea0003800000 */
.L_x_7923:
[----:B------:R-:W2:Y:S01]  /*1cf50*/  LDL R12, [R1+0x1c] ;  /* 0x00001c00010c7983 */ /* 0x000ea20000100800 */
[----:B-1----:R-:W-:Y:S01]  /*1cf60*/  LOP3.LUT R3, R2, R28, RZ, 0xfc, !PT ;  /* 0x0000001c02037212 */ /* 0x002fe200078efcff */
[----:B------:R-:W-:Y:S05]  /*1cf70*/  WARPSYNC.ALL ;  /* 0x0000000000007948 */ /* 0x000fea0003800000 */
[----:B------:R-:W-:Y:S01]  /*1cf80*/  IMAD.IADD R3, R22, 0x1, R3 ;  /* 0x0000000116037824 */ /* 0x000fe200078e0203 */
[----:B------:R-:W3:Y:S01]  /*1cf90*/  LDL R20, [R1+0x4c] ;  /* 0x00004c0001147983 */ /* 0x000ee20000100800 */
[----:B------:R-:W-:-:S03]  /*1cfa0*/  LOP3.LUT R17, R24, 0x1800, RZ, 0xfc, !PT ;  /* 0x0000180018117812 */ /* 0x000fc600078efcff */
[----:B0-----:R-:W0:Y:S02]  /*1cfb0*/  LDSM.16.MT88.4 R4, [R3+0xa400] ;  /* 0x00a400000304783b */ /* 0x001e240000004200 */
[C-C-:B0-----:R-:W-:Y:S02]  /*1cfc0*/  PRMT R8, R4.reuse, 0x6420, R5.reuse ;  /* 0x0000642004087816 */ /* 0x141fe40000000005 */
[----:B------:R-:W-:Y:S02]  /*1cfd0*/  PRMT R9, R4, 0x7531, R5 ;  /* 0x0000753104097816 */ /* 0x000fe40000000005 */
[C-C-:B------:R-:W-:Y:S02]  /*1cfe0*/  PRMT R10, R6.reuse, 0x6420, R7.reuse ;  /* 0x00006420060a7816 */ /* 0x140fe40000000007 */
[----:B------:R-:W-:Y:S02]  /*1cff0*/  PRMT R11, R6, 0x7531, R7 ;  /* 0x00007531060b7816 */ /* 0x000fe40000000007 */
[----:B--2---:R-:W-:-:S02]  /*1d000*/  IADD3 R3, R22, R12, R2 ;  /* 0x0000000c16037210 */ /* 0x004fc40007ffe002 */
[----:B------:R-:W-:-:S03]  /*1d010*/  LOP3.LUT R12, R2, R24, RZ, 0xfc, !PT ;  /* 0x00000018020c7212 */ /* 0x000fc600078efcff */
[----:B------:R-:W0:Y:S02]  /*1d020*/  LDSM.16.MT88.4 R4, [R3+0xa400] ;  /* 0x00a400000304783b */ /* 0x000e240000004200 */
[----:B------:R-:W-:-:S05]  /*1d030*/  IMAD.IADD R12, R23, 0x1, R12 ;  /* 0x00000001170c7824 */ /* 0x000fca00078e020c */
[----:B------:R0:W-:Y:S02]  /*1d040*/  STSM.16.M88.4 [R12], R8 ;  /* 0x000000080c007844 */ /* 0x0001e40000000200 */
[C-C-:B0-----:R-:W-:Y:S02]  /*1d050*/  PRMT R12, R4.reuse, 0x6420, R5.reuse ;  /* 0x00006420040c7816 */ /* 0x141fe40000000005 */
[----:B------:R-:W-:Y:S02]  /*1d060*/  PRMT R13, R4, 0x7531, R5 ;  /* 0x00007531040d7816 */ /* 0x000fe40000000005 */
[----:B------:R-:W-:Y:S02]  /*1d070*/  LOP3.LUT R4, R2, 0x800, R24, 0xfe, !PT ;  /* 0x0000080002047812 */ /* 0x000fe400078efe18 */
[C-C-:B------:R-:W-:Y:S02]  /*1d080*/  PRMT R14, R6.reuse, 0x6420, R7.reuse ;  /* 0x00006420060e7816 */ /* 0x140fe40000000007 */
[----:B------:R-:W-:Y:S01]  /*1d090*/  PRMT R15, R6, 0x7531, R7 ;  /* 0x00007531060f7816 */ /* 0x000fe20000000007 */
[----:B------:R-:W-:-:S05]  /*1d0a0*/  IMAD.IADD R4, R23, 0x1, R4 ;  /* 0x0000000117047824 */ /* 0x000fca00078e0204 */
[----:B------:R0:W-:Y:S02]  /*1d0b0*/  STSM.16.M88.4 [R4], R12 ;  /* 0x0000000c04007844 */ /* 0x0001e40000000200 */
[----:B0-----:R-:W-:-:S05]  /*1d0c0*/  VIADD R12, R2, 0x1000 ;  /* 0x00001000020c7836 */ /* 0x001fca0000000000 */
[C---:B------:R-:W-:Y:S02]  /*1d0d0*/  LOP3.LUT R4, R12.reuse, R28, RZ, 0xfc, !PT ;  /* 0x0000001c0c047212 */ /* 0x040fe400078efcff */
[----:B------:R-:W-:Y:S02]  /*1d0e0*/  LOP3.LUT R12, R12, R24, RZ, 0xfc, !PT ;  /* 0x000000180c0c7212 */ /* 0x000fe400078efcff */
[----:B------:R-:W-:-:S03]  /*1d0f0*/  IADD3 R4, R22, R4, RZ ;  /* 0x0000000416047210 */ /* 0x000fc60007ffe0ff */
[----:B------:R-:W-:Y:S02]  /*1d100*/  IMAD.IADD R12, R23, 0x1, R12 ;  /* 0x00000001170c7824 */ /* 0x000fe400078e020c */
[----:B------:R-:W0:Y:S02]  /*1d110*/  LDSM.16.MT88.4 R8, [R4+0xa400] ;  /* 0x00a400000408783b */ /* 0x000e240000004200 */
[C-C-:B0-----:R-:W-:Y:S02]  /*1d120*/  PRMT R4, R8.reuse, 0x6420, R9.reuse ;  /* 0x0000642008047816 */ /* 0x141fe40000000009 */
[----:B------:R-:W-:Y:S02]  /*1d130*/  PRMT R5, R8, 0x7531, R9 ;  /* 0x0000753108057816 */ /* 0x000fe40000000009 */
[C-C-:B------:R-:W-:Y:S02]  /*1d140*/  PRMT R6, R10.reuse, 0x6420, R11.reuse ;  /* 0x000064200a067816 */ /* 0x140fe4000000000b */
[----:B------:R-:W-:-:S02]  /*1d150*/  PRMT R7, R10, 0x7531, R11 ;  /* 0x000075310a077816 */ /* 0x000fc4000000000b */
[----:B------:R-:W0:Y:S04]  /*1d160*/  LDSM.16.MT88.4 R8, [R3+0xb400] ;  /* 0x00b400000308783b */ /* 0x000e280000004200 */
[----:B------:R1:W-:Y:S02]  /*1d170*/  STSM.16.M88.4 [R12], R4 ;  /* 0x000000040c007844 */ /* 0x0003e40000000200 */
[----:B-1----:R-:W-:Y:S02]  /*1d180*/  IADD3 R4, R23, R17, R2 ;  /* 0x0000001117047210 */ /* 0x002fe40007ffe002 */
[----:B------:R-:W-:Y:S02]  /*1d190*/  LOP3.LUT R17, R24, 0x2800, RZ, 0xfc, !PT ;  /* 0x0000280018117812 */ /* 0x000fe400078efcff */
[----:B0-----:R-:W-:-:S02]  /*1d1a0*/  PRMT R12, R8, 0x6420, R9 ;  /* 0x00006420080c7816 */ /* 0x001fc40000000009 */
[----:B------:R-:W-:Y:S02]  /*1d1b0*/  PRMT R13, R8, 0x7531, R9 ;  /* 0x00007531080d7816 */ /* 0x000fe40000000009 */
[C-C-:B------:R-:W-:Y:S02]  /*1d1c0*/  PRMT R14, R10.reuse, 0x6420, R11.reuse ;  /* 0x000064200a0e7816 */ /* 0x140fe4000000000b */
[----:B------:R-:W-:-:S05]  /*1d1d0*/  PRMT R15, R10, 0x7531, R11 ;  /* 0x000075310a0f7816 */ /* 0x000fca000000000b */
[----:B------:R0:W-:Y:S02]  /*1d1e0*/  STSM.16.M88.4 [R4], R12 ;  /* 0x0000000c04007844 */ /* 0x0001e40000000200 */
        /* <DEDUP_REMOVED lines=12> */
[----:B-1----:R-:W-:-:S02]  /*1d2b0*/  IADD3 R4, R23, R17, R2 ;  /* 0x0000001117047210 */ /* 0x002fc40007ffe002 */
        /* <DEDUP_REMOVED lines=9> */
[----:B------:R-:W-:Y:S02]  /*1d350*/  LOP3.LUT R12, R12, R24, RZ, 0xfc, !PT ;  /* 0x000000180c0c7212 */ /* 0x000fe400078efcff */
[C-C-:B0-----:R-:W-:Y:S02]  /*1d360*/  PRMT R4, R8.reuse, 0x6420, R9.reuse ;  /* 0x0000642008047816 */ /* 0x141fe40000000009 */
[----:B------:R-:W-:Y:S02]  /*1d370*/  PRMT R5, R8, 0x7531, R9 ;  /* 0x0000753108057816 */ /* 0x000fe40000000009 */
[C-C-:B------:R-:W-:Y:S02]  /*1d380*/  PRMT R6, R10.reuse, 0x6420, R11.reuse ;  /* 0x000064200a067816 */ /* 0x140fe4000000000b */
[----:B------:R-:W-:Y:S02]  /*1d390*/  PRMT R7, R10, 0x7531, R11 ;  /* 0x000075310a077816 */ /* 0x000fe4000000000b */
[----:B------:R-:W0:Y:S01]  /*1d3a0*/  LDSM.16.MT88.4 R8, [R3+0xd400] ;  /* 0x00d400000308783b */ /* 0x000e220000004200 */
[----:B------:R-:W-:Y:S01]  /*1d3b0*/  IMAD.IADD R12, R23, 0x1, R12 ;  /* 0x00000001170c7824 */ /* 0x000fe200078e020c */
[----:B------:R-:W-:-:S04]  /*1d3c0*/  LOP3.LUT R17, R24, 0x3800, RZ, 0xfc, !PT ;  /* 0x0000380018117812 */ /* 0x000fc800078efcff */
[----:B------:R1:W-:Y:S02]  /*1d3d0*/  STSM.16.M88.4 [R12], R4 ;  /* 0x000000040c007844 */ /* 0x0003e40000000200 */
[----:B-1----:R-:W-:Y:S01]  /*1d3e0*/  VIADD R12, R2, 0x4000 ;  /* 0x00004000020c7836 */ /* 0x002fe20000000000 */
[C-C-:B0-----:R-:W-:Y:S02]  /*1d3f0*/  PRMT R4, R8.reuse, 0x6420, R9.reuse ;  /* 0x0000642008047816 */ /* 0x141fe40000000009 */
[----:B------:R-:W-:Y:S02]  /*1d400*/  PRMT R5, R8, 0x7531, R9 ;  /* 0x0000753108057816 */ /* 0x000fe40000000009 */
[C-C-:B------:R-:W-:Y:S02]  /*1d410*/  PRMT R6, R10.reuse, 0x6420, R11.reuse ;  /* 0x000064200a067816 */ /* 0x140fe4000000000b */
[----:B------:R-:W-:Y:S02]  /*1d420*/  PRMT R7, R10, 0x7531, R11 ;  /* 0x000075310a077816 */ /* 0x000fe4000000000b */
[----:B------:R-:W-:-:S05]  /*1d430*/  IADD3 R8, R23, R17, R2 ;  /* 0x0000001117087210 */ /* 0x000fca0007ffe002 */
[----:B------:R0:W-:Y:S02]  /*1d440*/  STSM.16.M88.4 [R8], R4 ;  /* 0x0000000408007844 */ /* 0x0001e40000000200 */
[----:B0-----:R-:W-:-:S05]  /*1d450*/  LOP3.LUT R4, R12, R28, RZ, 0xfc, !PT ;  /* 0x0000001c0c047212 */ /* 0x001fca00078efcff */
[----:B------:R-:W-:-:S05]  /*1d460*/  IMAD.IADD R4, R22, 0x1, R4 ;  /* 0x0000000116047824 */ /* 0x000fca00078e0204 */
[----:B------:R-:W0:Y:S01]  /*1d470*/  LDSM.16.MT88.4 R8, [R4+0xa400] ;  /* 0x00a400000408783b */ /* 0x000e220000004200 */
[----:B------:R-:W-:Y:S02]  /*1d480*/  LOP3.LUT R12, R12, R24, RZ, 0xfc, !PT ;  /* 0x000000180c0c7212 */ /* 0x000fe400078efcff */
[----:B---3--:R-:W-:Y:S02]  /*1d490*/  ISETP.NE.AND P2, PT, R20, 0x3, PT ;  /* 0x000000031400780c */ /* 0x008fe40003f45270 */
[----:B------:R-:W-:Y:S02]  /*1d4a0*/  IADD3 R12, R23, R12, RZ ;  /* 0x0000000c170c7210 */ /* 0x000fe40007ffe0ff */
[C-C-:B0-----:R-:W-:Y:S02]  /*1d4b0*/  PRMT R4, R8.reuse, 0x6420, R9.reuse ;  /* 0x0000642008047816 */ /* 0x141fe40000000009 */
[----:B------:R-:W-:Y:S02]  /*1d4c0*/  PRMT R5, R8, 0x7531, R9 ;  /* 0x0000753108057816 */ /* 0x000fe40000000009 */
[----:B------:R-:W-:-:S02]  /*1d4d0*/  PRMT R6, R10, 0x6420, R11 ;  /* 0x000064200a067816 */ /* 0x000fc4000000000b */
[----:B------:R-:W-:Y:S02]  /*1d4e0*/  PRMT R7, R10, 0x7531, R11 ;  /* 0x000075310a077816 */ /* 0x000fe4000000000b */
[----:B------:R-:W0:Y:S01]  /*1d4f0*/  LDSM.16.MT88.4 R8, [R3+0xe400] ;  /* 0x00e400000308783b */ /* 0x000e220000004200 */
[----:B------:R-:W-:-:S03]  /*1d500*/  LOP3.LUT R17, R24, 0x4800, RZ, 0xfc, !PT ;  /* 0x0000480018117812 */ /* 0x000fc600078efcff */
[----:B------:R0:W-:Y:S01]  /*1d510*/  STSM.16.M88.4 [R12], R4 ;  /* 0x000000040c007844 */ /* 0x0001e20000000200 */
[----:B------:R-:W-:Y:S02]  /*1d520*/  IADD3 R2, R23, R17, R2 ;  /* 0x0000001117027210 */ /* 0x000fe40007ffe002 */
[C-C-:B0-----:R-:W-:Y:S02]  /*1d530*/  PRMT R4, R8.reuse, 0x6420, R9.reuse ;  /* 0x0000642008047816 */ /* 0x141fe40000000009 */
        /* <DEDUP_REMOVED lines=12> */
.L_x_7653:
[----:B-1----:R1:W-:Y:S01]  /*1d600*/  SYNCS.ARRIVE.TRANS64.A1T0 RZ, [R0+URZ+0x22850], RZ ;  /* 0x022850ff00ff79a7 */ /* 0x0023e2000810003f */
[----:B------:R-:W-:Y:S06]  /*1d610*/  BAR.SYNC.DEFER_BLOCKING 0x2, 0x80 ;  /* 0x0082000000007b1d */ /* 0x000fec0000010000 */
[----:B------:R-:W-:Y:S05]  /*1d620*/  @!P0 BRA `(.L_x_7654) ;  /* 0x0000000000048947 */ /* 0x000fea0003800000 */
[----:B------:R-:W-:Y:S01]  /*1d630*/  BPT.TRAP 0x1 ;  /* 0x000000040000795c */ /* 0x000fe20000300000 */
.L_x_7654:
[----:B0-----:R-:W2:Y:S01]  /*1d640*/  LDL R2, [R1+0x18] ;  /* 0x0000180001027983 */ /* 0x001ea20000100800 */
[----:B-1----:R-:W-:-:S03]  /*1d650*/  VIADD R0, R0, 0x22880 ;  /* 0x0002288000007836 */ /* 0x002fc60000000000 */
[----:B------:R3:W5:Y:S01]  /*1d660*/  LDL R27, [R1+0x4] ;  /* 0x00000400011b7983 */ /* 0x0007620000100800 */
[----:B------:R-:W-:Y:S01]  /*1d670*/  IMAD.MOV.U32 R26, RZ, RZ, R34 ;  /* 0x000000ffff1a7224 */ /* 0x000fe200078e0022 */
[----:B--2---:R-:W-:-:S04]  /*1d680*/  PRMT R0, R2, 0x654, R0 ;  /* 0x0000065402007816 */ /* 0x004fc80000000000 */
[----:B------:R3:W-:Y:S01]  /*1d690*/  SYNCS.ARRIVE.TRANS64.RED.A1T0 RZ, [R0+URZ], RZ ;  /* 0x000000ff00ff79a7 */ /* 0x0007e2000810043f */
[----:B------:R-:W-:Y:S05]  /*1d6a0*/  @P1 BRA `(.L_x_7655) ;  /* 0xffffffe400641947 */ /* 0x000fea000383ffff */
.L_x_7635:
[----:B0--3--:R-:W0:Y:S02]  /*1d6b0*/  S2R R0, SR_TID.X ;  /* 0x0000000000007919 */ /* 0x009e240000002100 */
[----:B0-----:R-:W-:Y:S02]  /*1d6c0*/  LOP3.LUT R2, R0, 0x7f, RZ, 0xc0, !PT ;  /* 0x0000007f00027812 */ /* 0x001fe400078ec0ff */
[----:B------:R-:W2:Y:S01]  /*1d6d0*/  LDL R0, [R1+0x3c] ;  /* 0x00003c0001007983 */ /* 0x000ea20000100800 */
[----:B------:R-:W-:Y:S01]  /*1d6e0*/  BSSY B0, `(.L_x_7656) ;  /* 0x0000010000007945 */ /* 0x000fe20003800000 */
[----:B------:R-:W-:Y:S02]  /*1d6f0*/  ISETP.NE.AND P1, PT, R2, RZ, PT ;  /* 0x000000ff0200720c */ /* 0x000fe40003f25270 */
[----:B--2---:R-:W-:-:S11]  /*1d700*/  ISETP.NE.AND P0, PT, R0, 0x3, PT ;  /* 0x000000030000780c */ /* 0x004fd60003f05270 */
        /* <DEDUP_REMOVED lines=13> */
.L_x_7657:
[----:B------:R-:W-:Y:S05]  /*1d7e0*/  BSYNC B0 ;  /* 0x0000000000007941 */ /* 0x000fea0003800000 */
.L_x_7656:
[----:B------:R-:W-:Y:S05]  /*1d7f0*/  @!P0 BRA `(.L_x_7658) ;  /* 0x0000000000048947 */ /* 0x000fea0003800000 */
[----:B------:R-:W-:Y:S01]  /*1d800*/  BPT.TRAP 0x1 ;  /* 0x000000040000795c */ /* 0x000fe20000300000 */
.L_x_7658:
[----:B------:R-:W2:Y:S01]  /*1d810*/  LDL R0, [R1+0x4] ;  /* 0x0000040001007983 */ /* 0x000ea20000100800 */
[----:B------:R-:W-:Y:S01]  /*1d820*/  BSSY B0, `(.L_x_7659) ;  /* 0x0000006000007945 */ /* 0x000fe20003800000 */
[----:B--2---:R-:W-:Y:S01]  /*1d830*/  LOP3.LUT R3, R0, 0x1, RZ, 0x3c, !PT ;  /* 0x0000000100037812 */ /* 0x004fe200078e3cff */
[----:B------:R-:W-:-:S03]  /*1d840*/  IMAD R0, R34, 0x8, R22 ;  /* 0x0000000822007824 */ /* 0x000fc600078e0216 */
[----:B------:R-:W-:-:S04]  /*1d850*/  SHF.L.U32 R3, R3, 0x1f, RZ ;  /* 0x0000001f03037819 */ /* 0x000fc800000006ff */
[----:B------:R-:W0:Y:S02]  /*1d860*/  SYNCS.PHASECHK.TRANS64.TRYWAIT P1, [R0+URZ+0x22870], R3 ;  /* 0x02287003000075a7 */ /* 0x000e24000802017f */
[----:B0-----:R-:W-:Y:S05]  /*1d870*/  @!P1 BRA `(.L_x_7660) ;  /* 0x0000007800bc9947 */ /* 0x001fea0003800000 */
.L_x_7924:
[----:B------:R-:W-:Y:S05]  /*1d880*/  BSYNC B0 ;  /* 0x0000000000007941 */ /* 0x000fea0003800000 */
.L_x_7659:
[----:B------:R-:W2:Y:S02]  /*1d890*/  LDL R2, [R1+0x4c] ;  /* 0x00004c0001027983 */ /* 0x000ea40000100800 */
[----:B--2---:R-:W-:-:S13]  /*1d8a0*/  ISETP.NE.AND P1, PT, R2, 0x3, PT ;  /* 0x000000030200780c */ /* 0x004fda0003f25270 */
[----:B------:R-:W-:Y:S05]  /*1d8b0*/  @!P1 BRA `(.L_x_7661) ;  /* 0x0000000000049947 */ /* 0x000fea0003800000 */
[----:B------:R-:W-:Y:S01]  /*1d8c0*/  BPT.TRAP 0x1 ;  /* 0x000000040000795c */ /* 0x000fe20000300000 */
.L_x_7661:
[----:B------:R-:W0:Y:S02]  /*1d8d0*/  LDL R2, [R1+0x4] ;  /* 0x0000040001027983 */ /* 0x000e240000100800 */
[----:B0-----:R-:W-:-:S04]  /*1d8e0*/  SHF.L.U32 R3, R2, 0x1f, RZ ;  /* 0x0000001f02037819 */ /* 0x001fc800000006ff */
[----:B------:R-:W0:Y:S02]  /*1d8f0*/  SYNCS.PHASECHK.TRANS64.TRYWAIT P1, [R0+URZ+0x22860], R3 ;  /* 0x02286003000075a7 */ /* 0x000e24000802017f */
[----:B0-----:R-:W-:Y:S05]  /*1d900*/  @!P1 BRA `(.L_x_7662) ;  /* 0x0000007800ac9947 */ /* 0x001fea0003800000 */
.L_x_7925:
[----:B------:R-:W2:Y:S01]  /*1d910*/  LDL R2, [R1+0x1c] ;  /* 0x00001c0001027983 */ /* 0x000ea20000100800 */
[----:B0-----:R-:W-:Y:S01]  /*1d920*/  IMAD R3, R34, 0x5000, RZ ;  /* 0x0000500022037824 */ /* 0x001fe200078e02ff */
[----:B------:R-:W-:Y:S05]  /*1d930*/  WARPSYNC.ALL ;  /* 0x0000000000007948 */ /* 0x000fea0003800000 */
[C---:B------:R-:W-:Y:S02]  /*1d940*/  LOP3.LUT R5, R3.reuse, R28, RZ, 0xfc, !PT ;  /* 0x0000001c03057212 */ /* 0x040fe400078efcff */
[----:B------:R-:W-:Y:S02]  /*1d950*/  LOP3.LUT R12, R3, R24, RZ, 0xfc, !PT ;  /* 0x00000018030c7212 */ /* 0x000fe400078efcff */
[----:B------:R-:W-:Y:S01]  /*1d960*/  LOP3.LUT R18, R24, 0x1800, RZ, 0xfc, !PT ;  /* 0x0000180018127812 */ /* 0x000fe200078efcff */
[----:B------:R-:W-:Y:S01]  /*1d970*/  IMAD.IADD R13, R22, 0x1, R5 ;  /* 0x00000001160d7824 */ /* 0x000fe200078e0205 */
[----:B------:R-:W-:-:S04]  /*1d980*/  IADD3 R12, R23, R12, RZ ;  /* 0x0000000c170c7210 */ /* 0x000fc80007ffe0ff */
[----:B------:R-:W0:Y:S02]  /*1d990*/  LDSM.16.MT88.4 R4, [R13+0xa400] ;  /* 0x00a400000d04783b */ /* 0x000e240000004200 */
[C-C-:B0-----:R-:W-:Y:S02]  /*1d9a0*/  PRMT R8, R4.reuse, 0x6420, R5.reuse ;  /* 0x0000642004087816 */ /* 0x141fe40000000005 */
[----:B------:R-:W-:Y:S02]  /*1d9b0*/  PRMT R9, R4, 0x7531, R5 ;  /* 0x0000753104097816 */ /* 0x000fe40000000005 */
[C-C-:B------:R-:W-:Y:S02]  /*1d9c0*/  PRMT R10, R6.reuse, 0x6420, R7.reuse ;  /* 0x00006420060a7816 */ /* 0x140fe40000000007 */
[----:B------:R-:W-:Y:S02]  /*1d9d0*/  PRMT R11, R6, 0x7531, R7 ;  /* 0x00007531060b7816 */ /* 0x000fe40000000007 */
[----:B--2---:R-:W-:-:S05]  /*1d9e0*/  IADD3 R2, R22, R2, R3 ;  /* 0x0000000216027210 */ /* 0x004fca0007ffe003 */
[----:B------:R-:W0:Y:S04]  /*1d9f0*/  LDSM.16.MT88.4 R4, [R2+0xa400] ;  /* 0x00a400000204783b */ /* 0x000e280000004200 */
[----:B------:R0:W-:Y:S02]  /*1da00*/  STSM.16.M88.4 [R12], R8 ;  /* 0x000000080c007844 */ /* 0x0001e40000000200 */
[C-C-:B0-----:R-:W-:Y:S02]  /*1da10*/  PRMT R8, R4.reuse, 0x6420, R5.reuse ;  /* 0x0000642004087816 */ /* 0x141fe40000000005 */
[----:B------:R-:W-:Y:S02]  /*1da20*/  PRMT R9, R4, 0x7531, R5 ;  /* 0x0000753104097816 */ /* 0x000fe40000000005 */
[----:B------:R-:W-:-:S02]  /*1da30*/  LOP3.LUT R4, R3, 0x800, R24, 0xfe, !PT ;  /* 0x0000080003047812 */ /* 0x000fc400078efe18 */
[C-C-:B------:R-:W-:Y:S02]  /*1da40*/  PRMT R10, R6.reuse, 0x6420, R7.reuse ;  /* 0x00006420060a7816 */ /* 0x140fe40000000007 */
[----:B------:R-:W-:Y:S01]  /*1da50*/  PRMT R11, R6, 0x7531, R7 ;  /* 0x00007531060b7816 */ /* 0x000fe20000000007 */
[----:B------:R-:W-:-:S05]  /*1da60*/  IMAD.IADD R4, R23, 0x1, R4 ;  /* 0x0000000117047824 */ /* 0x000fca00078e0204 */
        /* <DEDUP_REMOVED lines=16> */
[----:B------:R-:W-:Y:S02]  /*1db70*/  PRMT R11, R6, 0x7531, R7 ;  /* 0x00007531060b7816 */ /* 0x000fe40000000007 */
[----:B------:R-:W-:Y:S02]  /*1db80*/  IADD3 R4, R23, R18, R3 ;  /* 0x0000001217047210 */ /* 0x000fe40007ffe003 */
[----:B------:R-:W-:-:S03]  /*1db90*/  LOP3.LUT R18, R24, 0x2800, RZ, 0xfc, !PT ;  /* 0x0000280018127812 */ /* 0x000fc600078efcff */
[----:B------:R0:W-:Y:S02]  /*1dba0*/  STSM.16.M88.4 [R4], R8 ;  /* 0x0000000804007844 */ /* 0x0001e40000000200 */
[----:B0-----:R-:W-:-:S04]  /*1dbb0*/  IADD3 R8, R3, 0x2000, RZ ;  /* 0x0000200003087810 */ /* 0x001fc80007ffe0ff */
        /* <DEDUP_REMOVED lines=13> */
[----:B------:R-:W-:Y:S02]  /*1dc90*/  IADD3 R4, R23, R18, R3 ;  /* 0x0000001217047210 */ /* 0x000fe40007ffe003 */
[----:B------:R-:W2:Y:S01]  /*1dca0*/  LDL R18, [R1+0x4c] ;  /* 0x00004c0001127983 */ /* 0x000ea20000100800 */
[C-C-:B------:R-:W-:Y:S02]  /*1dcb0*/  PRMT R10, R6.reuse, 0x6420, R7.reuse ;  /* 0x00006420060a7816 */ /* 0x140fe40000000007 */
[----:B------:R-:W-:-:S05]  /*1dcc0*/  PRMT R11, R6, 0x7531, R7 ;  /* 0x00007531060b7816 */ /* 0x000fca0000000007 */
[----:B------:R0:W-:Y:S02]  /*1dcd0*/  STSM.16.M88.4 [R4], R8 ;  /* 0x0000000804007844 */ /* 0x0001e40000000200 */
[----:B0-----:R-:W-:-:S05]  /*1dce0*/  VIADD R8, R3, 0x3000 ;  /* 0x0000300003087836 */ /* 0x001fca0000000000 */
[----:B------:R-:W-:-:S05]  /*1dcf0*/  LOP3.LUT R5, R8, R28, RZ, 0xfc, !PT ;  /* 0x0000001c08057212 */ /* 0x000fca00078efcff */
        /* <DEDUP_REMOVED lines=8> */
[----:B------:R-:W0:Y:S01]  /*1dd80*/  LDSM.16.MT88.4 R4, [R2+0xd400] ;  /* 0x00d400000204783b */ /* 0x000e220000004200 */
[----:B------:R-:W-:-:S03]  /*1dd90*/  LOP3.LUT R20, R24, 0x3800, RZ, 0xfc, !PT ;  /* 0x0000380018147812 */ /* 0x000fc600078efcff */
[----:B------:R0:W-:Y:S02]  /*1dda0*/  STSM.16.M88.4 [R8], R12 ;  /* 0x0000000c08007844 */ /* 0x0001e40000000200 */
[C-C-:B0-----:R-:W-:Y:S02]  /*1ddb0*/  PRMT R8, R4.reuse, 0x6420, R5.reuse ;  /* 0x0000642004087816 */ /* 0x141fe40000000005 */
[----:B------:R-:W-:Y:S02]  /*1ddc0*/  PRMT R9, R4, 0x7531, R5 ;  /* 0x0000753104097816 */ /* 0x000fe40000000005 */
[C-C-:B------:R-:W-:Y:S02]  /*1ddd0*/  PRMT R10, R6.reuse, 0x6420, R7.reuse ;  /* 0x00006420060a7816 */ /* 0x140fe40000000007 */
[----:B------:R-:W-:Y:S02]  /*1dde0*/  PRMT R11, R6, 0x7531, R7 ;  /* 0x00007531060b7816 */ /* 0x000fe40000000007 */
[----:B------:R-:W-:-:S05]  /*1ddf0*/  IADD3 R4, R23, R20, R3 ;  /* 0x0000001417047210 */ /* 0x000fca0007ffe003 */
[----:B------:R0:W-:Y:S02]  /*1de00*/  STSM.16.M88.4 [R4], R8 ;  /* 0x0000000804007844 */ /* 0x0001e40000000200 */
[----:B0-----:R-:W-:-:S05]  /*1de10*/  VIADD R8, R3, 0x4000 ;  /* 0x0000400003087836 */ /* 0x001fca0000000000 */
[----:B------:R-:W-:-:S05]  /*1de20*/  LOP3.LUT R5, R8, R28, RZ, 0xfc, !PT ;  /* 0x0000001c08057212 */ /* 0x000fca00078efcff */
[----:B------:R-:W-:-:S05]  /*1de30*/  IMAD.IADD R17, R22, 0x1, R5 ;  /* 0x0000000116117824 */ /* 0x000fca00078e0205 */
[----:B------:R-:W0:Y:S01]  /*1de40*/  LDSM.16.MT88.4 R4, [R17+0xa400] ;  /* 0x00a400001104783b */ /* 0x000e220000004200 */
[----:B------:R-:W-:Y:S02]  /*1de50*/  LOP3.LUT R20, R24, 0x4800, RZ, 0xfc, !PT ;  /* 0x0000480018147812 */ /* 0x000fe400078efcff */
[----:B------:R-:W-:Y:S02]  /*1de60*/  LOP3.LUT R8, R8, R24, RZ, 0xfc, !PT ;  /* 0x0000001808087212 */ /* 0x000fe400078efcff */
[----:B------:R-:W-:-:S03]  /*1de70*/  IADD3 R3, R23, R20, R3 ;  /* 0x0000001417037210 */ /* 0x000fc60007ffe003 */
[----:B------:R-:W-:Y:S01]  /*1de80*/  IMAD.IADD R23, R23, 0x1, R8 ;  /* 0x0000000117177824 */ /* 0x000fe200078e0208 */
        /* <DEDUP_REMOVED lines=17> */
[----:B--2---:R-:W-:-:S13]  /*1dfa0*/  ISETP.NE.AND P1, PT, R18, 0x3, PT ;  /* 0x000000031200780c */ /* 0x004fda0003f25270 */
[----:B01----:R-:W-:Y:S05]  /*1dfb0*/  @!P1 BRA `(.L_x_7663) ;  /* 0x0000000000049947 */ /* 0x003fea0003800000 */
[----:B------:R-:W-:Y:S01]  /*1dfc0*/  BPT.TRAP 0x1 ;  /* 0x000000040000795c */ /* 0x000fe20000300000 */
.L_x_7663:
[----:B------:R0:W-:Y:S01]  /*1dfd0*/  SYNCS.ARRIVE.TRANS64.A1T0 RZ, [R0+URZ+0x22850], RZ ;  /* 0x022850ff00ff79a7 */ /* 0x0001e2000810003f */
[----:B------:R-:W-:Y:S06]  /*1dfe0*/  BAR.SYNC.DEFER_BLOCKING 0x2, 0x80 ;  /* 0x0082000000007b1d */ /* 0x000fec0000010000 */
[----:B------:R-:W-:Y:S05]  /*1dff0*/  @!P0 BRA `(.L_x_7664) ;  /* 0x0000000000048947 */ /* 0x000fea0003800000 */
[----:B------:R-:W-:Y:S01]  /*1e000*/  BPT.TRAP 0x1 ;  /* 0x000000040000795c */ /* 0x000fe20000300000 */
.L_x_7664:
[----:B------:R-:W2:Y:S04]  /*1e010*/  LDL R3, [R1+0x18] ;  /* 0x0000180001037983 */ /* 0x000ea80000100800 */
[----:B------:R-:W3:Y:S01]  /*1e020*/  LDL.LU R2, [R1+0x4] ;  /* 0x0000040001027983 */ /* 0x000ee20000300800 */
[----:B0-----:R-:W-:Y:S01]  /*1e030*/  VIADD R0, R0, 0x22880 ;  /* 0x0002288000007836 */ /* 0x001fe20000000000 */
[----:B------:R-:W-:-:S04]  /*1e040*/  IADD3 R34, R34, 0x1, RZ ;  /* 0x0000000122227810 */ /* 0x000fc80007ffe0ff */
[----:B------:R-:W-:-:S04]  /*1e050*/  ISETP.NE.AND P0, PT, R34, 0x2, PT ;  /* 0x000000022200780c */ /* 0x000fc80003f05270 */
[----:B------:R-:W-:Y:S02]  /*1e060*/  SEL R34, R34, RZ, P0 ;  /* 0x000000ff22227207 */ /* 0x000fe40000000000 */
[----:B--2---:R-:W-:-:S04]  /*1e070*/  PRMT R0, R3, 0x654, R0 ;  /* 0x0000065403007816 */ /* 0x004fc80000000000 */
[----:B------:R0:W-:Y:S02]  /*1e080*/  SYNCS.ARRIVE.TRANS64.RED.A1T0 RZ, [R0+URZ], RZ ;  /* 0x000000ff00ff79a7 */ /* 0x0001e4000810043f */
[----:B0-----:R-:W-:-:S04]  /*1e090*/  SEL R0, RZ, 0x1, P0 ;  /* 0x00000001ff007807 */ /* 0x001fc80000000000 */
[----:B---3--:R-:W-:-:S05]  /*1e0a0*/  LOP3.LUT R2, R2, R0, RZ, 0x3c, !PT ;  /* 0x0000000002027212 */ /* 0x008fca00078e3cff */
[----:B------:R0:W-:Y:S02]  /*1e0b0*/  STL [R1+0x4], R2 ;  /* 0x0000040201007387 */ /* 0x0001e40000100800 */
.L_x_7607:
[----:B------:R-:W-:-:S13]  /*1e0c0*/  LOP3.LUT P0, RZ, R25, 0x200, RZ, 0xc0, !PT ;  /* 0x0000020019ff7812 */ /* 0x000fda000780c0ff */
[----:B------:R-:W-:Y:S05]  /*1e0d0*/  @!P0 BRA `(.L_x_7665) ;  /* 0x0000000000288947 */ /* 0x000fea0003800000 */
[----:B------:R-:W-:Y:S05]  /*1e0e0*/  WARPSYNC.ALL ;  /* 0x0000000000007948 */ /* 0x000fea0003800000 */
[----:B------:R-:W2:Y:S08]  /*1e0f0*/  S2UR UR4, SR_CgaCtaId ;  /* 0x00000000000479c3 */ /* 0x000eb00000008800 */
[----:B------:R-:W-:Y:S01]  /*1e100*/  BAR.SYNC.DEFER_BLOCKING 0x5, 0x180 ;  /* 0x0146000000007b1d */ /* 0x000fe20000010000 */
[----:B------:R-:W-:Y:S01]  /*1e110*/  MOV R22, 0x400 ;  /* 0x0000040000167802 */ /* 0x000fe20000000f00 */
[----:B--2---:R-:W-:-:S05]  /*1e120*/  IMAD.U32 R0, RZ, RZ, UR4 ;  /* 0x00000004ff007e24 */ /* 0x004fca000f8e00ff */
[----:B------:R-:W-:Y:S01]  /*1e130*/  LEA R22, R0, R22, 0x18 ;  /* 0x0000001600167211 */ /* 0x000fe200078ec0ff */
[----:B------:R2:W-:Y:S04]  /*1e140*/  STL [R1+0x18], R0 ;  /* 0x0000180001007387 */ /* 0x0005e80000100800 */
[----:B------:R2:W3:Y:S01]  /*1e150*/  LDS.128 R16, [R22+0x228d0] ;  /* 0x0228d00016107984 */ /* 0x0004e20000000c00 */
[----:B------:R-:W-:Y:S06]  /*1e160*/  BAR.ARV 0x4, 0x180 ;  /* 0x0106000000007b1d */ /* 0x000fec0000002000 */
[----:B------:R-:W-:Y:S05]  /*1e170*/  BRA `(.L_x_7666) ;  /* 0x0000000800487947 */ /* 0x000fea0003800000 */
.L_x_7665:
        /* <DEDUP_REMOVED lines=8> */
[----:B0-----:R-:W0:Y:S02]  /*1e200*/  @!P1 LDC.64 R2, c[0x0][0xc80] ;  /* 0x00032000ff029b82 */ /* 0x001e240000000a00 */
        /* <DEDUP_REMOVED lines=12> */
[----:B0-----:R-:W-:-:S04]  /*1e2d0*/  SEL R5, R14, RZ, P1 ;  /* 0x000000ff0e057207 */ /* 0x001fc80000800000 */
[----:B------:R-:W-:-:S05]  /*1e2e0*/  IADD3 R5, R2, R5, RZ ;  /* 0x0000000502057210 */ /* 0x000fca0007ffe0ff */
[----:B------:R-:W1:Y:S02]  /*1e2f0*/  SHFL.UP PT, R14, R5, 0x2, RZ ;  /* 0x04400000050e7989 */ /* 0x000e6400000e00ff */
[----:B-1----:R-:W-:-:S05]  /*1e300*/  SEL R6, R14, RZ, P2 ;  /* 0x000000ff0e067207 */ /* 0x002fca0001000000 */
        /* <DEDUP_REMOVED lines=11> */
.L_x_7935:
[----:B------:R-:W-:Y:S02]  /*1e3c0*/  ULDC UR4, c[0x0][0xc38] ;  /* 0x00030e0000047ab9 */ /* 0x000fe40000000800 */
[----:B------:R-:W-:-:S05]  /*1e3d0*/  MOV R16, UR4 ;  /* 0x0000000400107c02 */ /* 0x000fca0008000f00 */
[----:B-1----:R-:W-:-:S04]  /*1e3e0*/  IMAD R5, R14, R16, RZ ;  /* 0x000000100e057224 */ /* 0x002fc800078e02ff */
[----:B------:R-:W-:-:S05]  /*1e3f0*/  IMAD.IADD R4, R4, 0x1, R5 ;  /* 0x0000000104047824 */ /* 0x000fca00078e0205 */
[----:B------:R-:W-:-:S13]  /*1e400*/  ISETP.GT.AND P6, PT, R4, R0, PT ;  /* 0x000000000400720c */ /* 0x000fda0003fc4270 */
[----:B------:R-:W-:Y:S05]  /*1e410*/  @P6 BRA `(.L_x_7668) ;  /* 0x00000000009c6947 */ /* 0x000fea0003800000 */
.L_x_7673:
        /* <DEDUP_REMOVED lines=14> */
.L_x_7671:
[----:B------:R-:W-:Y:S05]  /*1e500*/  BSYNC B0 ;  /* 0x0000000000007941 */ /* 0x000fea0003800000 */
.L_x_7670:
[----:B------:R-:W-:-:S03]  /*1e510*/  UMOV UR4, 0xffffffff ;  /* 0xffffffff00047882 */ /* 0x000fc60000000000 */
[----:B------:R-:W-:Y:S05]  /*1e520*/  BRA.DIV UR4, `(.L_x_7672) ;  /* 0x0000007204dc7947 */ /* 0x000fea000b800000 */
[----:B-----5:R-:W2:Y:S02]  /*1e530*/  SHFL.UP PT, R14, R2, 0x1, RZ ;  /* 0x04200000020e7989 */ /* 0x020ea400000e00ff */
[----:B--2---:R-:W-:-:S04]  /*1e540*/  SEL R13, R14, RZ, P1 ;  /* 0x000000ff0e0d7207 */ /* 0x004fc80000800000 */
[----:B------:R-:W-:-:S05]  /*1e550*/  IADD3 R13, R2, R13, RZ ;  /* 0x0000000d020d7210 */ /* 0x000fca0007ffe0ff */
[----:B------:R-:W2:Y:S02]  /*1e560*/  SHFL.UP PT, R14, R13, 0x2, RZ ;  /* 0x044000000d0e7989 */ /* 0x000ea400000e00ff */
[----:B--2---:R-:W-:-:S05]  /*1e570*/  SEL R14, R14, RZ, P2 ;  /* 0x000000ff0e0e7207 */ /* 0x004fca0001000000 */
[----:B------:R-:W-:-:S05]  /*1e580*/  IMAD.IADD R5, R13, 0x1, R14 ;  /* 0x000000010d057824 */ /* 0x000fca00078e020e */
        /* <DEDUP_REMOVED lines=8> */
[----:B01----:R-:W-:-:S05]  /*1e610*/  IMAD.IADD R3, R7, 0x1, R14 ;  /* 0x0000000107037824 */ /* 0x003fca00078e020e */
[----:B------:R0:W1:Y:S02]  /*1e620*/  SHFL.IDX PT, R14, R3, 0x1f, 0x1f ;  /* 0x03e01f00030e7f89 */ /* 0x00006400000e0000 */
.L_x_7943:
[----:B------:R-:W-:Y:S02]  /*1e630*/  ULDC UR4, c[0x0][0xc38] ;  /* 0x00030e0000047ab9 */ /* 0x000fe40000000800 */
[----:B------:R-:W-:-:S05]  /*1e640*/  MOV R16, UR4 ;  /* 0x0000000400107c02 */ /* 0x000fca0008000f00 */
[----:B-1----:R-:W-:-:S04]  /*1e650*/  IMAD R5, R14, R16, RZ ;  /* 0x000000100e057224 */ /* 0x002fc800078e02ff */
[----:B------:R-:W-:-:S05]  /*1e660*/  IMAD.IADD R4, R5, 0x1, R4 ;  /* 0x0000000105047824 */ /* 0x000fca00078e0204 */
[----:B------:R-:W-:-:S13]  /*1e670*/  ISETP.GT.AND P6, PT, R4, R0, PT ;  /* 0x000000000400720c */ /* 0x000fda0003fc4270 */
[----:B------:R-:W-:Y:S05]  /*1e680*/  @!P6 BRA `(.L_x_7673) ;  /* 0xfffffffc0064e947 */ /* 0x000fea000383ffff */
.L_x_7668:
        /* <DEDUP_REMOVED lines=8> */
.L_x_7947:
[----:B------:R-:W-:Y:S01]  /*1e710*/  ISETP.NE.AND P0, PT, R5, RZ, PT ;  /* 0x000000ff0500720c */ /* 0x000fe20003f05270 */
[----:B------:R-:W-:-:S12]  /*1e720*/  IMAD.MOV.U32 R14, RZ, RZ, RZ ;  /* 0x000000ffff0e7224 */ /* 0x000fd800078e00ff */
[----:B------:R-:W-:Y:S05]  /*1e730*/  @!P0 BRA `(.L_x_7675) ;  /* 0x0000000000108947 */ /* 0x000fea0003800000 */
[----:B------:R-:W-:Y:S01]  /*1e740*/  UMOV UR4, 0xffffffff ;  /* 0xffffffff00047882 */ /* 0x000fe20000000000 */
[----:B------:R-:W-:Y:S02]  /*1e750*/  VIADD R12, R4, 0xffffffff ;  /* 0xffffffff040c7836 */ /* 0x000fe40000000000 */
[----:B------:R-:W-:Y:S05]  /*1e760*/  BRA.DIV UR4, `(.L_x_7676) ;  /* 0x0000007604507947 */ /* 0x000fea000b800000 */
[----:B------:R3:W4:Y:S02]  /*1e770*/  SHFL.IDX PT, R14, R3, R12, 0x1f ;  /* 0x00001f0c030e7589 */ /* 0x00072400000e0000 */
.L_x_7675:
[-C--:B--2---:R-:W-:Y:S01]  /*1e780*/  IABS R5, R17.reuse ;  /* 0x0000001100057213 */ /* 0x084fe20000000000 */
[----:B----4-:R-:W-:Y:S01]  /*1e790*/  IMAD R16, R14, R16, R6 ;  /* 0x000000100e107224 */ /* 0x010fe200078e0206 */
[----:B------:R-:W-:Y:S02]  /*1e7a0*/  IABS R8, R17 ;  /* 0x0000001100087213 */ /* 0x000fe40000000000 */
[----:B------:R-:W2:Y:S01]  /*1e7b0*/  I2F.RP R6, R5 ;  /* 0x0000000500067306 */ /* 0x000ea20000209400 */
[----:B------:R-:W-:Y:S01]  /*1e7c0*/  IMAD.IADD R0, R0, 0x1, -R16 ;  /* 0x0000000100007824 */ /* 0x000fe200078e0a10 */
[----:B------:R-:W-:-:S06]  /*1e7d0*/  IADD3 R19, R4, R19, RZ ;  /* 0x0000001304137210 */ /* 0x000fcc0007ffe0ff */
[----:B--2---:R-:W2:Y:S02]  /*1e7e0*/  MUFU.RCP R6, R6 ;  /* 0x0000000600067308 */ /* 0x004ea40000001000 */
[----:B--2---:R-:W-:Y:S01]  /*1e7f0*/  IADD3 R7, R6, 0xffffffe, RZ ;  /* 0x0ffffffe06077810 */ /* 0x004fe20007ffe0ff */
[----:B------:R-:W-:-:S05]  /*1e800*/  IMAD.MOV R6, RZ, RZ, -R8 ;  /* 0x000000ffff067224 */ /* 0x000fca00078e0a08 */
[----:B0--3--:R-:W1:Y:S02]  /*1e810*/  F2I.FTZ.U32.TRUNC.NTZ R3, R7 ;  /* 0x0000000700037305 */ /* 0x009e64000021f000 */
[----:B-1----:R-:W-:-:S04]  /*1e820*/  IMAD.MOV R2, RZ, RZ, -R3 ;  /* 0x000000ffff027224 */ /* 0x002fc800078e0a03 */
[----:B------:R-:W-:Y:S02]  /*1e830*/  IMAD R9, R2, R5, RZ ;  /* 0x0000000502097224 */ /* 0x000fe400078e02ff */
[----:B------:R-:W-:-:S04]  /*1e840*/  IMAD.MOV.U32 R2, RZ, RZ, RZ ;  /* 0x000000ffff027224 */ /* 0x000fc800078e00ff */
[----:B------:R-:W-:Y:S01]  /*1e850*/  IMAD.HI.U32 R2, R3, R9, R2 ;  /* 0x0000000903027227 */ /* 0x000fe200078e0002 */
[----:B------:R-:W-:-:S05]  /*1e860*/  IABS R3, R0 ;  /* 0x0000000000037213 */ /* 0x000fca0000000000 */
[----:B------:R-:W-:-:S04]  /*1e870*/  IMAD.HI.U32 R2, R2, R3, RZ ;  /* 0x0000000302027227 */ /* 0x000fc800078e00ff */
[----:B------:R-:W-:Y:S01]  /*1e880*/  IMAD R6, R2, R6, R3 ;  /* 0x0000000602067224 */ /* 0x000fe200078e0203 */
[----:B------:R-:W-:-:S04]  /*1e890*/  LOP3.LUT R3, R0, R17, RZ, 0x3c, !PT ;  /* 0x0000001100037212 */ /* 0x000fc800078e3cff */
[----:B------:R-:W-:Y:S02]  /*1e8a0*/  ISETP.GT.U32.AND P1, PT, R5, R6, PT ;  /* 0x000000060500720c */ /* 0x000fe40003f24070 */
[----:B------:R-:W-:-:S11]  /*1e8b0*/  ISETP.GE.AND P2, PT, R3, RZ, PT ;  /* 0x000000ff0300720c */ /* 0x000fd60003f46270 */
[-C--:B------:R-:W-:Y:S01]  /*1e8c0*/  @!P1 IADD3 R6, R6, -R5.reuse, RZ ;  /* 0x8000000506069210 */ /* 0x080fe20007ffe0ff */
        /* <DEDUP_REMOVED lines=10> */
.L_x_7669:
[----:B------:R-:W-:Y:S01]  /*1e970*/  UMOV UR4, URZ ;  /* 0x0000003f00047c82 */ /* 0x000fe20008000000 */
[----:B------:R-:W-:Y:S01]  /*1e980*/  UMOV UR5, URZ ;  /* 0x0000003f00057c82 */ /* 0x000fe20008000000 */
[----:B------:R-:W-:Y:S01]  /*1e990*/  ULDC UR6, c[0x0][0xc3c] ;  /* 0x00030f0000067ab9 */ /* 0x000fe20000000800 */
[----:B------:R-:W-:Y:S01]  /*1e9a0*/  IMAD.MOV.U32 R16, RZ, RZ, R0 ;  /* 0x000000ffff107224 */ /* 0x000fe200078e0000 */
[----:B------:R-:W-:Y:S01]  /*1e9b0*/  MOV R19, UR6 ;  /* 0x0000000600137c02 */ /* 0x000fe20008000f00 */
[----:B------:R-:W-:Y:S02]  /*1e9c0*/  IMAD.U32 R17, RZ, RZ, UR4 ;  /* 0x00000004ff117e24 */ /* 0x000fe4000f8e00ff */
[----:B------:R-:W-:-:S07]  /*1e9d0*/  IMAD.U32 R18, RZ, RZ, UR5 ;  /* 0x00000005ff127e24 */ /* 0x000fce000f8e00ff */
.L_x_7677:
        /* <DEDUP_REMOVED lines=12> */
.L_x_7666:
[----:B------:R-:W-:Y:S02]  /*1eaa0*/  ULDC UR4, c[0x0][0xc3c] ;  /* 0x00030f0000047ab9 */ /* 0x000fe40000000800 */
[----:B---3--:R-:W-:-:S13]  /*1eab0*/  ISETP.GE.AND P0, PT, R19, UR4, PT ;  /* 0x0000000413007c0c */ /* 0x008fda000bf06270 */
[----:B------:R-:W-:Y:S05]  /*1eac0*/  @!P0 BRA `(.L_x_7678) ;  /* 0xffffff9400088947 */ /* 0x000fea000383ffff */
[----:B------:R-:W-:Y:S05]  /*1ead0*/  BSYNC B7 ;  /* 0x0000000000077941 */ /* 0x000fea0003800000 */
.L_x_7570:
[----:B0-2---:R-:W2:Y:S01]  /*1eae0*/  LDL.LU R0, [R1+0x48] ;  /* 0x0000480001007983 */ /* 0x005ea20000300800 */
[----:B------:R-:W-:Y:S01]  /*1eaf0*/  BSSY B0, `(.L_x_7679) ;  /* 0x000000b000007945 */ /* 0x000fe20003800000 */
[----:B------:R-:W0:Y:S01]  /*1eb00*/  S2R R5, SR_CgaCtaId ;  /* 0x0000000000057919 */ /* 0x000e220000008800 */
        /* <DEDUP_REMOVED lines=9> */
.L_x_7950:
[----:B------:R-:W-:Y:S05]  /*1eba0*/  BSYNC B0 ;  /* 0x0000000000007941 */ /* 0x000fea0003800000 */
.L_x_7679:
[----:B------:R-:W-:-:S03]  /*1ebb0*/  UMOV UR4, 0xffffffff ;  /* 0xffffffff00047882 */ /* 0x000fc60000000000 */
[----:B------:R-:W-:Y:S05]  /*1ebc0*/  BRA.DIV UR4, `(.L_x_7681) ;  /* 0x0000007204707947 */ /* 0x000fea000b800000 */
[----:B0-----:R-:W0:Y:S02]  /*1ebd0*/  S2R R0, SR_TID.X ;  /* 0x0000000000007919 */ /* 0x001e240000002100 */
[----:B0-----:R-:W-:-:S04]  /*1ebe0*/  SHF.R.U32.HI R0, RZ, 0x5, R0 ;  /* 0x00000005ff007819 */ /* 0x001fc80000011600 */
[----:B------:R-:W-:-:S05]  /*1ebf0*/  LOP3.LUT R0, R0, 0x3, RZ, 0xc0, !PT ;  /* 0x0000000300007812 */ /* 0x000fca00078ec0ff */
[----:B------:R0:W1:Y:S02]  /*1ec00*/  SHFL.IDX PT, R14, R0, RZ, 0x1f ;  /* 0x00001fff000e7589 */ /* 0x00006400000e0000 */
.L_x_7953:
[----:B-1----:R-:W-:-:S13]  /*1ec10*/  ISETP.NE.AND P0, PT, R14, RZ, PT ;  /* 0x000000ff0e00720c */ /* 0x002fda0003f05270 */
[----:B------:R-:W-:Y:S05]  /*1ec20*/  @P0 BRA `(.L_x_7397) ;  /* 0x0000000000b00947 */ /* 0x000fea0003800000 */
[----:B------:R-:W-:-:S03]  /*1ec30*/  UMOV UR4, 0xffffffff ;  /* 0xffffffff00047882 */ /* 0x000fc60000000000 */
[----:B------:R-:W-:Y:S05]  /*1ec40*/  BRA.DIV UR4, `(.L_x_7682) ;  /* 0x0000007204847947 */ /* 0x000fea000b800000 */
[----:B------:R-:W-:-:S13]  /*1ec50*/  ELECT P6, URZ, PT ;  /* 0x00000000003f782f */ /* 0x000fda00038c0000 */
.L_x_7956:
[----:B------:R-:W-:Y:S05]  /*1ec60*/  @!P6 BRA `(.L_x_7397) ;  /* 0x0000000000a0e947 */ /* 0x000fea0003800000 */
[----:B0-----:R-:W2:Y:S02]  /*1ec70*/  LDL.LU R0, [R1+0x20] ;  /* 0x0000200001007983 */ /* 0x001ea40000300800 */
[----:B--2---:R-:W-:-:S04]  /*1ec80*/  LOP3.LUT R0, R0, 0x2, RZ, 0xfc, !PT ;  /* 0x0000000200007812 */ /* 0x004fc800078efcff */
[----:B------:R-:W-:-:S13]  /*1ec90*/  ISETP.NE.AND P0, PT, R0, 0x3, PT ;  /* 0x000000030000780c */ /* 0x000fda0003f05270 */
[----:B------:R-:W-:Y:S05]  /*1eca0*/  @!P0 BRA `(.L_x_7683) ;  /* 0x0000000000048947 */ /* 0x000fea0003800000 */
[----:B------:R-:W-:Y:S01]  /*1ecb0*/  BPT.TRAP 0x1 ;  /* 0x000000040000795c */ /* 0x000fe20000300000 */
.L_x_7683:
        /* <DEDUP_REMOVED lines=8> */
.L_x_7957:
[----:B------:R-:W2:Y:S01]  /*1ed40*/  LDL.LU R4, [R1+0x4] ;  /* 0x0000040001047983 */ /* 0x000ea20000300800 */
[----:B------:R-:W-:Y:S02]  /*1ed50*/  SEL R34, R34, RZ, P2 ;  /* 0x000000ff22227207 */ /* 0x000fe40001000000 */
[----:B--2---:R-:W-:Y:S01]  /*1ed60*/  LOP3.LUT R0, R4, R0, RZ, 0x3c, !PT ;  /* 0x0000000004007212 */ /* 0x004fe200078e3cff */
[----:B------:R-:W-:Y:S06]  /*1ed70*/  @!P0 BRA `(.L_x_7685) ;  /* 0x0000000000048947 */ /* 0x000fec0003800000 */
[----:B------:R-:W-:Y:S01]  /*1ed80*/  BPT.TRAP 0x1 ;  /* 0x000000040000795c */ /* 0x000fe20000300000 */
.L_x_7685:
[----:B------:R-:W-:Y:S02]  /*1ed90*/  LEA R5, R34, R5, 0x3 ;  /* 0x0000000522057211 */ /* 0x000fe400078e18ff */
[----:B------:R-:W-:-:S04]  /*1eda0*/  SHF.L.U32 R0, R0, 0x1f, RZ ;  /* 0x0000001f00007819 */ /* 0x000fc800000006ff */
[----:B------:R-:W1:Y:S02]  /*1edb0*/  SYNCS.PHASECHK.TRANS64.TRYWAIT P1, [R5+URZ+0x22840], R0 ;  /* 0x02284000050075a7 */ /* 0x000e64000802017f */
[----:B-1----:R-:W-:Y:S05]  /*1edc0*/  @!P1 BRA `(.L_x_7686) ;  /* 0x0000007000589947 */ /* 0x002fea0003800000 */
.L_x_7958:
[----:B------:R-:W-:Y:S05]  /*1edd0*/  @!P0 BRA `(.L_x_7687) ;  /* 0x0000000000048947 */ /* 0x000fea0003800000 */
[----:B------:R-:W-:Y:S01]  /*1ede0*/  BPT.TRAP 0x1 ;  /* 0x000000040000795c */ /* 0x000fe20000300000 */
.L_x_7687:
[----:B------:R-:W2:Y:S02]  /*1edf0*/  SYNCS.PHASECHK.TRANS64.TRYWAIT P1, [R3+URZ+0x22860], R2 ;  /* 0x02286002030075a7 */ /* 0x000ea4000802017f */
[----:B--2---:R-:W-:Y:S05]  /*1ee00*/  @!P1 BRA `(.L_x_7688) ;  /* 0x00000070005c9947 */ /* 0x004fea0003800000 */
.L_x_7959:
[----:B------:R-:W-:Y:S05]  /*1ee10*/  @!P0 BRA `(.L_x_7689) ;  /* 0x0000000000048947 */ /* 0x000fea0003800000 */
[----:B------:R-:W-:Y:S01]  /*1ee20*/  BPT.TRAP 0x1 ;  /* 0x000000040000795c */ /* 0x000fe20000300000 */
.L_x_7689:
[----:B------:R-:W3:Y:S02]  /*1ee30*/  SYNCS.PHASECHK.TRANS64.TRYWAIT P1, [R5+URZ+0x22860], R0 ;  /* 0x02286000050075a7 */ /* 0x000ee4000802017f */
[----:B---3--:R-:W-:Y:S05]  /*1ee40*/  @!P1 BRA `(.L_x_7690) ;  /* 0x0000007000609947 */ /* 0x008fea0003800000 */
.L_x_7960:
[----:B------:R-:W-:Y:S05]  /*1ee50*/  @!P0 BRA `(.L_x_7691) ;  /* 0x0000000000048947 */ /* 0x000fea0003800000 */
[----:B------:R-:W-:Y:S01]  /*1ee60*/  BPT.TRAP 0x1 ;  /* 0x000000040000795c */ /* 0x000fe20000300000 */
.L_x_7691:
[----:B------:R-:W4:Y:S02]  /*1ee70*/  SYNCS.PHASECHK.TRANS64.TRYWAIT P1, [R3+URZ+0x22880], R2 ;  /* 0x02288002030075a7 */ /* 0x000f24000802017f */
[----:B----4-:R-:W-:Y:S05]  /*1ee80*/  @!P1 BRA `(.L_x_7692) ;  /* 0x0000007000649947 */ /* 0x010fea0003800000 */
.L_x_7961:
[----:B------:R-:W-:Y:S05]  /*1ee90*/  @!P0 BRA `(.L_x_7693) ;  /* 0x0000000000048947 */ /* 0x000fea0003800000 */
[----:B------:R-:W-:Y:S01]  /*1eea0*/  BPT.TRAP 0x1 ;  /* 0x000000040000795c */ /* 0x000fe20000300000 */
.L_x_7693:
[----:B------:R0:W0:Y:S02]  /*1eeb0*/  SYNCS.PHASECHK.TRANS64.TRYWAIT P0, [R5+URZ+0x22880], R0 ;  /* 0x02288000050075a7 */ /* 0x000024000800017f */
[----:B0-----:R-:W-:Y:S05]  /*1eec0*/  @!P0 NANOSLEEP.SYNCS 0x989680 ;  /* 0x009896800000895d */ /* 0x001fea0003900000 */
[----:B------:R-:W0:Y:S02]  /*1eed0*/  @!P0 SYNCS.PHASECHK.TRANS64 P0, [R5+URZ+0x22880], R0 ;  /* 0x02288000050085a7 */ /* 0x000e24000800007f */
[----:B0-----:R-:W-:Y:S05]  /*1eee0*/  @!P0 BRA `(.L_x_7693) ;  /* 0xfffffffc00f08947 */ /* 0x001fea000383ffff */
.L_x_7397:
[----:B------:R-:W-:Y:S05]  /*1eef0*/  BSYNC B8 ;  /* 0x0000000000087941 */ /* 0x000fea0003800000 */
.L_x_7394:
[----:B------:R-:W-:Y:S05]  /*1ef00*/  EXIT ;  /* 0x000000000000794d */ /* 0x000fea0003800000 */
.L_x_7417:
[----:B---3--:R3:W4:Y:S02]  /*1ef10*/  SYNCS.PHASECHK.TRANS64.TRYWAIT P6, [R88+URZ+0x22890], R100 ;  /* 0x02289064580075a7 */ /* 0x00872400080c017f */
[----:B----4-:R-:W-:Y:S05]  /*1ef20*/  @!P6 NANOSLEEP.SYNCS 0x989680 ;  /* 0x009896800000e95d */ /* 0x010fea0003900000 */
[----:B------:R-:W4:Y:S02]  /*1ef30*/  @!P6 SYNCS.PHASECHK.TRANS64 P6, [R88+URZ+0x22890], R100 ;  /* 0x022890645800e5a7 */ /* 0x000f2400080c007f */
[----:B----4-:R-:W-:Y:S05]  /*1ef40*/  @!P6 BRA `(.L_x_7417) ;  /* 0xfffffffc00f0e947 */ /* 0x010fea000383ffff */
[----:B------:R-:W-:Y:S05]  /*1ef50*/  BRA `(.L_x_7694) ;  /* 0xfffffe38008c7947 */ /* 0x000fea000383ffff */
.L_x_7418:
[----:B------:R-:W-:Y:S01]  /*1ef60*/  BSSY B1, `(.L_x_7695) ;  /* 0x0000008000017945 */ /* 0x000fe20003800000 */
[----:B01----:R-:W-:Y:S02]  /*1ef70*/  IMAD.MOV.U32 R13, RZ, RZ, R102 ;  /* 0x000000ffff0d7224 */ /* 0x003fe400078e0066 */
[----:B------:R-:W-:Y:S02]  /*1ef80*/  IMAD.MOV.U32 R12, RZ, RZ, RZ ;  /* 0x000000ffff0c7224 */ /* 0x000fe400078e00ff */
[----:B------:R-:W-:Y:S02]  /*1ef90*/  IMAD.MOV.U32 R11, RZ, RZ, 0x1c1f ;  /* 0x00001c1fff0b7424 */ /* 0x000fe400078e00ff */
[----:B------:R-:W-:-:S07]  /*1efa0*/  IMAD.MOV.U32 R15, RZ, RZ, -0x1 ;  /* 0xffffffffff0f7424 */ /* 0x000fce00078e00ff */
[----:B--23--:R-:W-:Y:S05]  /*1efb0*/  WARPSYNC.COLLECTIVE R15, `(.L_x_7696) ;  /* 0x000000000f087348 */ /* 0x00cfea0003c00000 */
[----:B------:R0:W1:Y:S02]  /*1efc0*/  SHFL.IDX P6, R14, R13, R12, R11 ;  /* 0x0000000c0d0e7389 */ /* 0x00006400000c000b */
[----:B0123--:R-:W-:Y:S01]  /*1efd0*/  ENDCOLLECTIVE ;  /* 0x000000000000791b */ /* 0x00ffe20003800000 */
.L_x_7696:
[----:B------:R-:W-:Y:S05]  /*1efe0*/  BSYNC B1 ;  /* 0x0000000000017941 */ /* 0x000fea0003800000 */
.L_x_7695:
        /* <DEDUP_REMOVED lines=8> */
.L_x_7697:
[----:B------:R-:W-:Y:S05]  /*1f070*/  BRA `(.L_x_7698) ;  /* 0xfffffe3800587947 */ /* 0x000fea000383ffff */
.L_x_7427:
[----:B------:R-:W-:Y:S01]  /*1f080*/  BSSY B1, `(.L_x_7699) ;  /* 0x0000008000017945 */ /* 0x000fe20003800000 */
[----:B01----:R-:W-:Y:S01]  /*1f090*/  MOV R13, R102 ;  /* 0x00000066000d7202 */ /* 0x003fe20000000f00 */
[----:B------:R-:W-:Y:S02]  /*1f0a0*/  IMAD.MOV.U32 R12, RZ, RZ, 0x1 ;  /* 0x00000001ff0c7424 */ /* 0x000fe400078e00ff */
[----:B------:R-:W-:Y:S02]  /*1f0b0*/  IMAD.MOV.U32 R11, RZ, RZ, 0x1c1f ;  /* 0x00001c1fff0b7424 */ /* 0x000fe400078e00ff */
[----:B------:R-:W-:-:S07]  /*1f0c0*/  IMAD.MOV.U32 R15, RZ, RZ, -0x1 ;  /* 0xffffffffff0f7424 */ /* 0x000fce00078e00ff */
[----:B--234-:R-:W-:Y:S05]  /*1f0d0*/  WARPSYNC.COLLECTIVE R15, `(.L_x_7700) ;  /* 0x000000000f087348 */ /* 0x01cfea0003c00000 */
[----:B------:R0:W1:Y:S02]  /*1f0e0*/  SHFL.IDX P6, R14, R13, R12, R11 ;  /* 0x0000000c0d0e7389 */ /* 0x00006400000c000b */
[----:B01234-:R-:W-:Y:S01]  /*1f0f0*/  ENDCOLLECTIVE ;  /* 0x000000000000791b */ /* 0x01ffe20003800000 */
.L_x_7700:
[----:B------:R-:W-:Y:S05]  /*1f100*/  BSYNC B1 ;  /* 0x0000000000017941 */ /* 0x000fea0003800000 */
.L_x_7699:
        /* <DEDUP_REMOVED lines=8> */
.L_x_7701:
[----:B------:R-:W-:Y:S05]  /*1f190*/  BRA `(.L_x_7702) ;  /* 0xfffffe4400d87947 */ /* 0x000fea000383ffff */
.L_x_7436:
[----:B------:R-:W-:Y:S01]  /*1f1a0*/  BSSY B1, `(.L_x_7703) ;  /* 0x0000008000017945 */ /* 0x000fe20003800000 */
[----:B-1----:R-:W-:Y:S01]  /*1f1b0*/  IMAD.MOV.U32 R13, RZ, RZ, R102 ;  /* 0x000000ffff0d7224 */ /* 0x002fe200078e0066 */
[----:B------:R-:W-:Y:S01]  /*1f1c0*/  MOV R12, 0x2 ;  /* 0x00000002000c7802 */ /* 0x000fe20000000f00 */
[----:B0-----:R-:W-:Y:S02]  /*1f1d0*/  IMAD.MOV.U32 R11, RZ, RZ, 0x1c1f ;  /* 0x00001c1fff0b7424 */ /* 0x001fe400078e00ff */
[----:B------:R-:W-:-:S07]  /*1f1e0*/  IMAD.MOV.U32 R15, RZ, RZ, -0x1 ;  /* 0xffffffffff0f7424 */ /* 0x000fce00078e00ff */
[----:B--234-:R-:W-:Y:S05]  /*1f1f0*/  WARPSYNC.COLLECTIVE R15, `(.L_x_7704) ;  /* 0x000000000f087348 */ /* 0x01cfea0003c00000 */
[----:B------:R0:W1:Y:S02]  /*1f200*/  SHFL.IDX P6, R14, R13, R12, R11 ;  /* 0x0000000c0d0e7389 */ /* 0x00006400000c000b */
[----:B01234-:R-:W-:Y:S01]  /*1f210*/  ENDCOLLECTIVE ;  /* 0x000000000000791b */ /* 0x01ffe20003800000 */
.L_x_7704:
[----:B------:R-:W-:Y:S05]  /*1f220*/  BSYNC B1 ;  /* 0x0000000000017941 */ /* 0x000fea0003800000 */
.L_x_7703:
        /* <DEDUP_REMOVED lines=8> */
.L_x_7705:
[----:B------:R-:W-:Y:S05]  /*1f2b0*/  BRA `(.L_x_7706) ;  /* 0xfffffe5400647947 */ /* 0x000fea000383ffff */
.L_x_7446:
[----:B-1----:R1:W2:Y:S02]  /*1f2c0*/  SYNCS.PHASECHK.TRANS64.TRYWAIT P3, [R88+URZ+0x22890], R100 ;  /* 0x02289064580075a7 */ /* 0x0022a4000806017f */
[----:B--2---:R-:W-:Y:S05]  /*1f2d0*/  @!P3 NANOSLEEP.SYNCS 0x989680 ;  /* 0x009896800000b95d */ /* 0x004fea0003900000 */
[----:B------:R-:W2:Y:S02]  /*1f2e0*/  @!P3 SYNCS.PHASECHK.TRANS64 P3, [R88+URZ+0x22890], R100 ;  /* 0x022890645800b5a7 */ /* 0x000ea4000806007f */
[----:B--2---:R-:W-:Y:S05]  /*1f2f0*/  @!P3 BRA `(.L_x_7446) ;  /* 0xfffffffc00f0b947 */ /* 0x004fea000383ffff */
[----:B------:R-:W-:Y:S05]  /*1f300*/  BRA `(.L_x_7707) ;  /* 0xfffffe6800287947 */ /* 0x000fea000383ffff */
.L_x_7447:
[----:B------:R-:W-:Y:S01]  /*1f310*/  BSSY B1, `(.L_x_7708) ;  /* 0x0000008000017945 */ /* 0x000fe20003800000 */
[----:B------:R-:W-:Y:S01]  /*1f320*/  IMAD.MOV.U32 R13, RZ, RZ, R102 ;  /* 0x000000ffff0d7224 */ /* 0x000fe200078e0066 */
[----:B------:R-:W-:Y:S01]  /*1f330*/  MOV R11, 0x1c1f ;  /* 0x00001c1f000b7802 */ /* 0x000fe20000000f00 */
[----:B------:R-:W-:Y:S02]  /*1f340*/  IMAD.MOV.U32 R12, RZ, RZ, RZ ;  /* 0x000000ffff0c7224 */ /* 0x000fe400078e00ff */
[----:B------:R-:W-:-:S07]  /*1f350*/  IMAD.MOV.U32 R15, RZ, RZ, -0x1 ;  /* 0xffffffffff0f7424 */ /* 0x000fce00078e00ff */
[----:B-1----:R-:W-:Y:S05]  /*1f360*/  WARPSYNC.COLLECTIVE R15, `(.L_x_7709) ;  /* 0x000000000f087348 */ /* 0x002fea0003c00000 */
[----:B------:R0:W2:Y:S02]  /*1f370*/  SHFL.IDX P6, R14, R13, R12, R11 ;  /* 0x0000000c0d0e7389 */ /* 0x0000a400000c000b */
[----:B012---:R-:W-:Y:S01]  /*1f380*/  ENDCOLLECTIVE ;  /* 0x000000000000791b */ /* 0x007fe20003800000 */
.L_x_7709:
[----:B------:R-:W-:Y:S05]  /*1f390*/  BSYNC B1 ;  /* 0x0000000000017941 */ /* 0x000fea0003800000 */
.L_x_7708:
        /* <DEDUP_REMOVED lines=8> */
.L_x_7710:
[----:B------:R-:W-:Y:S01]  /*1f420*/  IMAD.MOV.U32 R105, RZ, RZ, R14 ;  /* 0x000000ffff697224 */ /* 0x000fe200078e000e */
[----:B------:R-:W-:Y:S06]  /*1f430*/  BRA `(.L_x_7711) ;  /* 0xfffffe6400f47947 */ /* 0x000fec000383ffff */
.L_x_7452:
        /* <DEDUP_REMOVED lines=8> */
.L_x_7713:
[----:B------:R-:W-:Y:S05]  /*1f4c0*/  BSYNC B1 ;  /* 0x0000000000017941 */ /* 0x000fea0003800000 */
.L_x_7712:
        /* <DEDUP_REMOVED lines=8> */
.L_x_7714:
[----:B------:R-:W-:Y:S05]  /*1f550*/  BRA `(.L_x_7715) ;  /* 0xfffffe7400887947 */ /* 0x000fea000383ffff */
.L_x_7457:
        /* <DEDUP_REMOVED lines=8> */
.L_x_7717:
[----:B------:R-:W-:Y:S05]  /*1f5e0*/  BSYNC B1 ;  /* 0x0000000000017941 */ /* 0x000fea0003800000 */
.L_x_7716:
        /* <DEDUP_REMOVED lines=8> */
.L_x_7718:
[----:B------:R-:W-:Y:S05]  /*1f670*/  BRA `(.L_x_7719) ;  /* 0xfffffe8400347947 */ /* 0x000fea000383ffff */
.L_x_7462:
[----:B0-----:R0:W1:Y:S02]  /*1f680*/  SYNCS.PHASECHK.TRANS64.TRYWAIT P2, [R88+URZ+0x22890], R100 ;  /* 0x02289064580075a7 */ /* 0x001064000804017f */
[----:B-1----:R-:W-:Y:S05]  /*1f690*/  @!P2 NANOSLEEP.SYNCS 0x989680 ;  /* 0x009896800000a95d */ /* 0x002fea0003900000 */
[----:B------:R-:W1:Y:S02]  /*1f6a0*/  @!P2 SYNCS.PHASECHK.TRANS64 P2, [R88+URZ+0x22890], R100 ;  /* 0x022890645800a5a7 */ /* 0x000e64000804007f */
[----:B-1----:R-:W-:Y:S05]  /*1f6b0*/  @!P2 BRA `(.L_x_7462) ;  /* 0xfffffffc00f0a947 */ /* 0x002fea000383ffff */
[----:B------:R-:W-:Y:S05]  /*1f6c0*/  BRA `(.L_x_7720) ;  /* 0xfffffe94001c7947 */ /* 0x000fea000383ffff */
.L_x_7463:
        /* <DEDUP_REMOVED lines=8> */
.L_x_7722:
[----:B------:R-:W-:Y:S05]  /*1f750*/  BSYNC B1 ;  /* 0x0000000000017941 */ /* 0x000fea0003800000 */
.L_x_7721:
        /* <DEDUP_REMOVED lines=8> */
.L_x_7723:
[----:B------:R-:W-:Y:S05]  /*1f7e0*/  BRA `(.L_x_7724) ;  /* 0xfffffe9400407947 */ /* 0x000fea000383ffff */
.L_x_7466:
[----:B------:R-:W-:Y:S01]  /*1f7f0*/  BSSY B1, `(.L_x_7725) ;  /* 0x0000008000017945 */ /* 0x000fe20003800000 */
[----:B------:R-:W-:Y:S01]  /*1f800*/  MOV R13, R9 ;  /* 0x00000009000d7202 */ /* 0x000fe20000000f00 */
[----:B------:R-:W-:Y:S02]  /*1f810*/  IMAD.MOV.U32 R12, RZ, RZ, 0x1 ;  /* 0x00000001ff0c7424 */ /* 0x000fe400078e00ff */
[----:B------:R-:W-:Y:S02]  /*1f820*/  IMAD.MOV.U32 R11, RZ, RZ, 0x1c1f ;  /* 0x00001c1fff0b7424 */ /* 0x000fe400078e00ff */
[----:B----4-:R-:W-:-:S07]  /*1f830*/  IMAD.MOV.U32 R15, RZ, RZ, -0x1 ;  /* 0xffffffffff0f7424 */ /* 0x010fce00078e00ff */
[----:B0123--:R-:W-:Y:S05]  /*1f840*/  WARPSYNC.COLLECTIVE R15, `(.L_x_7726) ;  /* 0x000000000f087348 */ /* 0x00ffea0003c00000 */
[----:B---3--:R3:W4:Y:S02]  /*1f850*/  SHFL.IDX P6, R14, R13, R12, R11 ;  /* 0x0000000c0d0e7389 */ /* 0x00872400000c000b */
[----:B01234-:R-:W-:Y:S01]  /*1f860*/  ENDCOLLECTIVE ;  /* 0x000000000000791b */ /* 0x01ffe20003800000 */
.L_x_7726:
[----:B------:R-:W-:Y:S05]  /*1f870*/  BSYNC B1 ;  /* 0x0000000000017941 */ /* 0x000fea0003800000 */
.L_x_7725:
        /* <DEDUP_REMOVED lines=8> */
.L_x_7727:
[----:B------:R-:W-:Y:S05]  /*1f900*/  BRA `(.L_x_7728) ;  /* 0xfffffe9400407947 */ /* 0x000fea000383ffff */
.L_x_7469:
[----:B------:R-:W-:Y:S01]  /*1f910*/  BSSY B1, `(.L_x_7729) ;  /* 0x0000008000017945 */ /* 0x000fe20003800000 */
[----:B------:R-:W-:Y:S01]  /*1f920*/  IMAD.MOV.U32 R13, RZ, RZ, R9 ;  /* 0x000000ffff0d7224 */ /* 0x000fe200078e0009 */
[----:B------:R-:W-:Y:S01]  /*1f930*/  MOV R12, 0x2 ;  /* 0x00000002000c7802 */ /* 0x000fe20000000f00 */
[----:B------:R-:W-:Y:S02]  /*1f940*/  IMAD.MOV.U32 R11, RZ, RZ, 0x1c1f ;  /* 0x00001c1fff0b7424 */ /* 0x000fe400078e00ff */
[----:B---3--:R-:W-:-:S07]  /*1f950*/  IMAD.MOV.U32 R15, RZ, RZ, -0x1 ;  /* 0xffffffffff0f7424 */ /* 0x008fce00078e00ff */
[----:B012-4-:R-:W-:Y:S05]  /*1f960*/  WARPSYNC.COLLECTIVE R15, `(.L_x_7730) ;  /* 0x000000000f087348 */ /* 0x017fea0003c00000 */
[----:B------:R3:W0:Y:S02]  /*1f970*/  SHFL.IDX P6, R14, R13, R12, R11 ;  /* 0x0000000c0d0e7389 */ /* 0x00062400000c000b */
[----:B01234-:R-:W-:Y:S01]  /*1f980*/  ENDCOLLECTIVE ;  /* 0x000000000000791b */ /* 0x01ffe20003800000 */
.L_x_7730:
[----:B------:R-:W-:Y:S05]  /*1f990*/  BSYNC B1 ;  /* 0x0000000000017941 */ /* 0x000fea0003800000 */
.L_x_7729:
        /* <DEDUP_REMOVED lines=8> */
.L_x_7731:
[----:B------:R-:W-:Y:S05]  /*1fa20*/  BRA `(.L_x_7732) ;  /* 0xfffffe9400447947 */ /* 0x000fea000383ffff */
.L_x_7473:
[----:B0-----:R0:W4:Y:S02]  /*1fa30*/  SYNCS.PHASECHK.TRANS64.TRYWAIT P3, [R88+URZ+0x228b0], R100 ;  /* 0x0228b064580075a7 */ /* 0x001124000806017f */
[----:B----4-:R-:W-:Y:S05]  /*1fa40*/  @!P3 NANOSLEEP.SYNCS 0x989680 ;  /* 0x009896800000b95d */ /* 0x010fea0003900000 */
[----:B------:R-:W4:Y:S02]  /*1fa50*/  @!P3 SYNCS.PHASECHK.TRANS64 P3, [R88+URZ+0x228b0], R100 ;  /* 0x0228b0645800b5a7 */ /* 0x000f24000806007f */
[----:B----4-:R-:W-:Y:S05]  /*1fa60*/  @!P3 BRA `(.L_x_7473) ;  /* 0xfffffffc00f0b947 */ /* 0x010fea000383ffff */
[----:B------:R-:W-:Y:S05]  /*1fa70*/  BRA `(.L_x_7733) ;  /* 0xfffffe9400b87947 */ /* 0x000fea000383ffff */
.L_x_7483:
[----:B------:R-:W-:Y:S01]  /*1fa80*/  BSSY B0, `(.L_x_7734) ;  /* 0x0000008000007945 */ /* 0x000fe20003800000 */
[----:B------:R-:W-:Y:S01]  /*1fa90*/  IMAD.MOV.U32 R13, RZ, RZ, R229 ;  /* 0x000000ffff0d7224 */ /* 0x000fe200078e00e5 */
[----:B------:R-:W-:Y:S01]  /*1faa0*/  MOV R11, 0x1f ;  /* 0x0000001f000b7802 */ /* 0x000fe20000000f00 */
[----:B------:R-:W-:Y:S02]  /*1fab0*/  IMAD.MOV.U32 R12, RZ, RZ, RZ ;  /* 0x000000ffff0c7224 */ /* 0x000fe400078e00ff */
[----:B------:R-:W-:-:S07]  /*1fac0*/  IMAD.MOV.U32 R15, RZ, RZ, -0x1 ;  /* 0xffffffffff0f7424 */ /* 0x000fce00078e00ff */
[----:B-----5:R-:W-:Y:S05]  /*1fad0*/  WARPSYNC.COLLECTIVE R15, `(.L_x_7735) ;  /* 0x000000000f087348 */ /* 0x020fea0003c00000 */
[----:B------:R0:W1:Y:S02]  /*1fae0*/  SHFL.IDX P6, R14, R13, R12, R11 ;  /* 0x0000000c0d0e7389 */ /* 0x00006400000c000b */
[----:B01---5:R-:W-:Y:S01]  /*1faf0*/  ENDCOLLECTIVE ;  /* 0x000000000000791b */ /* 0x023fe20003800000 */
.L_x_7735:
[----:B------:R-:W-:Y:S05]  /*1fb00*/  BSYNC B0 ;  /* 0x0000000000007941 */ /* 0x000fea0003800000 */
.L_x_7734:
[----:B------:R-:W-:Y:S01]  /*1fb10*/  IMAD.MOV.U32 R168, RZ, RZ, R14 ;  /* 0x000000ffffa87224 */ /* 0x000fe200078e000e */
[----:B------:R-:W-:Y:S06]  /*1fb20*/  BRA `(.L_x_7736) ;  /* 0xfffffea0004c7947 */ /* 0x000fec000383ffff */
.L_x_7495:
        /* <DEDUP_REMOVED lines=8> */
.L_x_7738:
[----:B------:R-:W-:Y:S05]  /*1fbb0*/  BSYNC B1 ;  /* 0x0000000000017941 */ /* 0x000fea0003800000 */
.L_x_7737:
        /* <DEDUP_REMOVED lines=8> */
.L_x_7739:
[----:B------:R-:W-:Y:S02]  /*1fc40*/  IMAD.MOV.U32 R13, RZ, RZ, R30 ;  /* 0x000000ffff0d7224 */ /* 0x000fe400078e001e */
[----:B------:R-:W-:-:S07]  /*1fc50*/  IMAD.MOV.U32 R0, RZ, RZ, R14 ;  /* 0x000000ffff007224 */ /* 0x000fce00078e000e */
[----:B------:R-:W-:Y:S05]  /*1fc60*/  WARPSYNC.COLLECTIVE R15, `(.L_x_7740) ;  /* 0x000000000f087348 */ /* 0x000fea0003c00000 */
[----:B------:R0:W1:Y:S02]  /*1fc70*/  SHFL.IDX P6, R14, R13, R12, R11 ;  /* 0x0000000c0d0e7389 */ /* 0x00006400000c000b */
[----:B01----:R-:W-:Y:S01]  /*1fc80*/  ENDCOLLECTIVE ;  /* 0x000000000000791b */ /* 0x003fe20003800000 */
.L_x_7740:
[----:B------:R-:W-:Y:S01]  /*1fc90*/  MOV R13, R28 ;  /* 0x0000001c000d7202 */ /* 0x000fe20000000f00 */
[----:B------:R-:W-:-:S07]  /*1fca0*/  IMAD.MOV.U32 R5, RZ, RZ, R14 ;  /* 0x000000ffff057224 */ /* 0x000fce00078e000e */
[----:B------:R-:W-:Y:S05]  /*1fcb0*/  WARPSYNC.COLLECTIVE R15, `(.L_x_7741) ;  /* 0x000000000f087348 */ /* 0x000fea0003c00000 */
[----:B------:R0:W1:Y:S02]  /*1fcc0*/  SHFL.IDX P6, R14, R13, R12, R11 ;  /* 0x0000000c0d0e7389 */ /* 0x00006400000c000b */
[----:B01----:R-:W-:Y:S01]  /*1fcd0*/  ENDCOLLECTIVE ;  /* 0x000000000000791b */ /* 0x003fe20003800000 */
.L_x_7741:
[----:B------:R-:W-:Y:S05]  /*1fce0*/  BRA `(.L_x_7742) ;  /* 0xfffffea400407947 */ /* 0x000fea000383ffff */
.L_x_7499:
[----:B0-----:R0:W1:Y:S02]  /*1fcf0*/  SYNCS.PHASECHK.TRANS64.TRYWAIT P0, [R18+URZ+0x22800], R41 ;  /* 0x02280029120075a7 */ /* 0x001064000800017f */
[----:B-1----:R-:W-:Y:S05]  /*1fd00*/  @!P0 NANOSLEEP.SYNCS 0x989680 ;  /* 0x009896800000895d */ /* 0x002fea0003900000 */
[----:B------:R-:W1:Y:S02]  /*1fd10*/  @!P0 SYNCS.PHASECHK.TRANS64 P0, [R18+URZ+0x22800], R41 ;  /* 0x02280029120085a7 */ /* 0x000e64000800007f */
[----:B-1----:R-:W-:Y:S05]  /*1fd20*/  @!P0 BRA `(.L_x_7499) ;  /* 0xfffffffc00f08947 */ /* 0x002fea000383ffff */
[----:B------:R-:W-:Y:S05]  /*1fd30*/  BRA `(.L_x_7743) ;  /* 0xfffffea800987947 */ /* 0x000fea000383ffff */
.L_x_7507:
        /* <DEDUP_REMOVED lines=8> */
.L_x_7745:
[----:B------:R-:W-:Y:S05]  /*1fdc0*/  BSYNC B1 ;  /* 0x0000000000017941 */ /* 0x000fea0003800000 */
.L_x_7744:
        /* <DEDUP_REMOVED lines=8> */
.L_x_7746:
[----:B------:R-:W-:Y:S01]  /*1fe50*/  IMAD.MOV.U32 R13, RZ, RZ, R30 ;  /* 0x000000ffff0d7224 */ /* 0x000fe200078e001e */
[----:B------:R-:W-:-:S07]  /*1fe60*/  MOV R5, R14 ;  /* 0x0000000e00057202 */ /* 0x000fce0000000f00 */
[----:B------:R-:W-:Y:S05]  /*1fe70*/  WARPSYNC.COLLECTIVE R15, `(.L_x_7747) ;  /* 0x000000000f087348 */ /* 0x000fea0003c00000 */
[----:B------:R0:W1:Y:S02]  /*1fe80*/  SHFL.IDX P6, R14, R13, R12, R11 ;  /* 0x0000000c0d0e7389 */ /* 0x00006400000c000b */
[----:B01----:R-:W-:Y:S01]  /*1fe90*/  ENDCOLLECTIVE ;  /* 0x000000000000791b */ /* 0x003fe20003800000 */
.L_x_7747:
[----:B------:R-:W-:Y:S02]  /*1fea0*/  IMAD.MOV.U32 R13, RZ, RZ, R28 ;  /* 0x000000ffff0d7224 */ /* 0x000fe400078e001c */
[----:B------:R-:W-:-:S07]  /*1feb0*/  IMAD.MOV.U32 R7, RZ, RZ, R14 ;  /* 0x000000ffff077224 */ /* 0x000fce00078e000e */
[----:B------:R-:W-:Y:S05]  /*1fec0*/  WARPSYNC.COLLECTIVE R15, `(.L_x_7748) ;  /* 0x000000000f087348 */ /* 0x000fea0003c00000 */
[----:B------:R0:W1:Y:S02]  /*1fed0*/  SHFL.IDX P6, R14, R13, R12, R11 ;  /* 0x0000000c0d0e7389 */ /* 0x00006400000c000b */
[----:B01----:R-:W-:Y:S01]  /*1fee0*/  ENDCOLLECTIVE ;  /* 0x000000000000791b */ /* 0x003fe20003800000 */
.L_x_7748:
[----:B------:R-:W-:Y:S01]  /*1fef0*/  IMAD.MOV.U32 R21, RZ, RZ, R14 ;  /* 0x000000ffff157224 */ /* 0x000fe200078e000e */
[----:B------:R-:W-:Y:S06]  /*1ff00*/  BRA `(.L_x_7749) ;  /* 0xfffffec000647947 */ /* 0x000fec000383ffff */
.L_x_7511:
[----:B0-----:R0:W1:Y:S02]  /*1ff10*/  SYNCS.PHASECHK.TRANS64.TRYWAIT P1, [R18+URZ+0x22800], R37 ;  /* 0x02280025120075a7 */ /* 0x001064000802017f */
[----:B-1----:R-:W-:Y:S05]  /*1ff20*/  @!P1 NANOSLEEP.SYNCS 0x989680 ;  /* 0x009896800000995d */ /* 0x002fea0003900000 */
[----:B------:R-:W1:Y:S02]  /*1ff30*/  @!P1 SYNCS.PHASECHK.TRANS64 P1, [R18+URZ+0x22800], R37 ;  /* 0x02280025120095a7 */ /* 0x000e64000802007f */
[----:B-1----:R-:W-:Y:S05]  /*1ff40*/  @!P1 BRA `(.L_x_7511) ;  /* 0xfffffffc00f09947 */ /* 0x002fea000383ffff */
[----:B------:R-:W-:Y:S05]  /*1ff50*/  BRA `(.L_x_7750) ;  /* 0xfffffec400807947 */ /* 0x000fea000383ffff */
.L_x_7517:
[----:B--2---:R2:W3:Y:S02]  /*1ff60*/  SYNCS.PHASECHK.TRANS64.TRYWAIT P1, [R3+URZ+0x22830], R4 ;  /* 0x02283004030075a7 */ /* 0x0044e4000802017f */
[----:B---3--:R-:W-:Y:S05]  /*1ff70*/  @!P1 NANOSLEEP.SYNCS 0x989680 ;  /* 0x009896800000995d */ /* 0x008fea0003900000 */
[----:B------:R-:W3:Y:S02]  /*1ff80*/  @!P1 SYNCS.PHASECHK.TRANS64 P1, [R3+URZ+0x22830], R4 ;  /* 0x02283004030095a7 */ /* 0x000ee4000802007f */
[----:B---3--:R-:W-:Y:S05]  /*1ff90*/  @!P1 BRA `(.L_x_7517) ;  /* 0xfffffffc00f09947 */ /* 0x008fea000383ffff */
[----:B------:R-:W-:Y:S05]  /*1ffa0*/  BRA `(.L_x_7516) ;  /* 0xfffffedc00f47947 */ /* 0x000fea000383ffff */
.L_x_7524:
[----:B-1----:R1:W2:Y:S02]  /*1ffb0*/  SYNCS.PHASECHK.TRANS64.TRYWAIT P2, [R13+URZ+0x22830], R12 ;  /* 0x0228300c0d0075a7 */ /* 0x0022a4000804017f */
[----:B--2---:R-:W-:Y:S05]  /*1ffc0*/  @!P2 NANOSLEEP.SYNCS 0x989680 ;  /* 0x009896800000a95d */ /* 0x004fea0003900000 */
[----:B------:R-:W2:Y:S02]  /*1ffd0*/  @!P2 SYNCS.PHASECHK.TRANS64 P2, [R13+URZ+0x22830], R12 ;  /* 0x0228300c0d00a5a7 */ /* 0x000ea4000804007f */
[----:B--2---:R-:W-:Y:S05]  /*1ffe0*/  @!P2 BRA `(.L_x_7524) ;  /* 0xfffffffc00f0a947 */ /* 0x004fea000383ffff */
[----:B------:R-:W-:Y:S05]  /*1fff0*/  BRA `(.L_x_7523) ;  /* 0xffffff1000ac7947 */ /* 0x000fea000383ffff */
.L_x_7528:
[----:B-1----:R1:W2:Y:S02]  /*20000*/  SYNCS.PHASECHK.TRANS64.TRYWAIT P1, [R13+URZ+0x22850], R12 ;  /* 0x0228500c0d0075a7 */ /* 0x0022a4000802017f */
[----:B--2---:R-:W-:Y:S05]  /*20010*/  @!P1 NANOSLEEP.SYNCS 0x989680 ;  /* 0x009896800000995d */ /* 0x004fea0003900000 */
[----:B------:R-:W2:Y:S02]  /*20020*/  @!P1 SYNCS.PHASECHK.TRANS64 P1, [R13+URZ+0x22850], R12 ;  /* 0x0228500c0d0095a7 */ /* 0x000ea4000802007f */
[----:B--2---:R-:W-:Y:S05]  /*20030*/  @!P1 BRA `(.L_x_7528) ;  /* 0xfffffffc00f09947 */ /* 0x004fea000383ffff */
[----:B------:R-:W-:Y:S05]  /*20040*/  BRA `(.L_x_7525) ;  /* 0xffffff1c00d47947 */ /* 0x000fea000383ffff */
.L_x_7535:
[----:B-1----:R1:W2:Y:S02]  /*20050*/  SYNCS.PHASECHK.TRANS64.TRYWAIT P1, [R11+URZ+0x22850], R0 ;  /* 0x022850000b0075a7 */ /* 0x0022a4000802017f */
[----:B--2---:R-:W-:Y:S05]  /*20060*/  @!P1 NANOSLEEP.SYNCS 0x989680 ;  /* 0x009896800000995d */ /* 0x004fea0003900000 */
[----:B------:R-:W2:Y:S02]  /*20070*/  @!P1 SYNCS.PHASECHK.TRANS64 P1, [R11+URZ+0x22850], R0 ;  /* 0x022850000b0095a7 */ /* 0x000ea4000802007f */
[----:B--2---:R-:W-:Y:S05]  /*20080*/  @!P1 BRA `(.L_x_7535) ;  /* 0xfffffffc00f09947 */ /* 0x004fea000383ffff */
[----:B------:R-:W-:Y:S05]  /*20090*/  BRA `(.L_x_7534) ;  /* 0xffffff3c00e07947 */ /* 0x000fea000383ffff */
.L_x_7539:
[----:B------:R-:W-:Y:S01]  /*200a0*/  MOV R12, R0 ;  /* 0x00000000000c7202 */ /* 0x000fe20000000f00 */
[----:B------:R-:W-:Y:S01]  /*200b0*/  IMAD.MOV.U32 R11, RZ, RZ, 0x1c1f ;  /* 0x00001c1fff0b7424 */ /* 0x000fe200078e00ff */
[----:B------:R-:W-:Y:S01]  /*200c0*/  SEL R5, R97, R96, P0 ;  /* 0x0000006061057207 */ /* 0x000fe20000000000 */
[----:B------:R-:W-:Y:S01]  /*200d0*/  IMAD.MOV.U32 R15, RZ, RZ, -0x1 ;  /* 0xffffffffff0f7424 */ /* 0x000fe200078e00ff */
[----:B------:R-:W-:Y:S02]  /*200e0*/  SEL R7, R96, R97, P0 ;  /* 0x0000006160077207 */ /* 0x000fe40000000000 */
[----:B------:R-:W-:-:S07]  /*200f0*/  SEL R9, R93, R92, P0 ;  /* 0x0000005c5d097207 */ /* 0x000fce0000000000 */
[----:B-1----:R-:W-:Y:S05]  /*20100*/  WARPSYNC.COLLECTIVE R15, `(.L_x_7751) ;  /* 0x000000000f087348 */ /* 0x002fea0003c00000 */
[----:B------:R0:W2:Y:S02]  /*20110*/  SHFL.IDX P6, R14, R13, R12, R11 ;  /* 0x0000000c0d0e7389 */ /* 0x0000a400000c000b */
[----:B012---:R-:W-:Y:S01]  /*20120*/  ENDCOLLECTIVE ;  /* 0x000000000000791b */ /* 0x007fe20003800000 */
.L_x_7751:
        /* <DEDUP_REMOVED lines=18> */
.L_x_7752:
        /* <DEDUP_REMOVED lines=19> */
.L_x_7753:
        /* <DEDUP_REMOVED lines=10> */
.L_x_7754:
[----:B------:R-:W-:Y:S02]  /*20420*/  IMAD.MOV.U32 R13, RZ, RZ, R9 ;  /* 0x000000ffff0d7224 */ /* 0x000fe400078e0009 */
[----:B------:R-:W-:Y:S02]  /*20430*/  IMAD.MOV.U32 R12, RZ, RZ, R0 ;  /* 0x000000ffff0c7224 */ /* 0x000fe400078e0000 */
[----:B------:R-:W-:-:S07]  /*20440*/  IMAD.MOV.U32 R7, RZ, RZ, R14 ;  /* 0x000000ffff077224 */ /* 0x000fce00078e000e */
[----:B------:R-:W-:Y:S05]  /*20450*/  WARPSYNC.COLLECTIVE R15, `(.L_x_7755) ;  /* 0x000000000f087348 */ /* 0x000fea0003c00000 */
[----:B------:R0:W1:Y:S02]  /*20460*/  SHFL.IDX P6, R14, R13, R12, R11 ;  /* 0x0000000c0d0e7389 */ /* 0x00006400000c000b */
[----:B01----:R-:W-:Y:S01]  /*20470*/  ENDCOLLECTIVE ;  /* 0x000000000000791b */ /* 0x003fe20003800000 */
.L_x_7755:
        /* <DEDUP_REMOVED lines=8> */
.L_x_7756:
[----:B------:R-:W-:Y:S01]  /*20500*/  IMAD.MOV.U32 R13, RZ, RZ, R25 ;  /* 0x000000ffff0d7224 */ /* 0x000fe200078e0019 */
[----:B------:R-:W-:Y:S01]  /*20510*/  MOV R12, R0 ;  /* 0x00000000000c7202 */ /* 0x000fe20000000f00 */
[----:B------:R-:W-:-:S07]  /*20520*/  IMAD.MOV.U32 R21, RZ, RZ, R14 ;  /* 0x000000ffff157224 */ /* 0x000fce00078e000e */
[----:B------:R-:W-:Y:S05]  /*20530*/  WARPSYNC.COLLECTIVE R15, `(.L_x_7757) ;  /* 0x000000000f087348 */ /* 0x000fea0003c00000 */
[----:B------:R0:W1:Y:S02]  /*20540*/  SHFL.IDX P6, R14, R13, R12, R11 ;  /* 0x0000000c0d0e7389 */ /* 0x00006400000c000b */
[----:B01----:R-:W-:Y:S01]  /*20550*/  ENDCOLLECTIVE ;  /* 0x000000000000791b */ /* 0x003fe20003800000 */
.L_x_7757:
        /* <DEDUP_REMOVED lines=8> */
.L_x_7758:
[----:B------:R-:W-:Y:S01]  /*205e0*/  MOV R13, R29 ;  /* 0x0000001d000d7202 */ /* 0x000fe20000000f00 */
[----:B------:R-:W-:Y:S02]  /*205f0*/  IMAD.MOV.U32 R12, RZ, RZ, R0 ;  /* 0x000000ffff0c7224 */ /* 0x000fe400078e0000 */
[----:B------:R-:W-:-:S07]  /*20600*/  IMAD.MOV.U32 R27, RZ, RZ, R14 ;  /* 0x000000ffff1b7224 */ /* 0x000fce00078e000e */
[----:B------:R-:W-:Y:S05]  /*20610*/  WARPSYNC.COLLECTIVE R15, `(.L_x_7759) ;  /* 0x000000000f087348 */ /* 0x000fea0003c00000 */
[----:B------:R0:W1:Y:S02]  /*20620*/  SHFL.IDX P6, R14, R13, R12, R11 ;  /* 0x0000000c0d0e7389 */ /* 0x00006400000c000b */
[----:B01----:R-:W-:Y:S01]  /*20630*/  ENDCOLLECTIVE ;  /* 0x000000000000791b */ /* 0x003fe20003800000 */
.L_x_7759:
        /* <DEDUP_REMOVED lines=8> */
.L_x_7760:
[----:B------:R-:W-:Y:S02]  /*206c0*/  IMAD.MOV.U32 R13, RZ, RZ, R33 ;  /* 0x000000ffff0d7224 */ /* 0x000fe400078e0021 */
[----:B------:R-:W-:Y:S01]  /*206d0*/  IMAD.MOV.U32 R12, RZ, RZ, R0 ;  /* 0x000000ffff0c7224 */ /* 0x000fe200078e0000 */
[----:B------:R-:W-:-:S07]  /*206e0*/  MOV R31, R14 ;  /* 0x0000000e001f7202 */ /* 0x000fce0000000f00 */
[----:B------:R-:W-:Y:S05]  /*206f0*/  WARPSYNC.COLLECTIVE R15, `(.L_x_7761) ;  /* 0x000000000f087348 */ /* 0x000fea0003c00000 */
[----:B------:R0:W1:Y:S02]  /*20700*/  SHFL.IDX P6, R14, R13, R12, R11 ;  /* 0x0000000c0d0e7389 */ /* 0x00006400000c000b */
[----:B01----:R-:W-:Y:S01]  /*20710*/  ENDCOLLECTIVE ;  /* 0x000000000000791b */ /* 0x003fe20003800000 */
.L_x_7761:
        /* <DEDUP_REMOVED lines=8> */
.L_x_7762:
[----:B------:R-:W-:Y:S02]  /*207a0*/  IMAD.MOV.U32 R13, RZ, RZ, R37 ;  /* 0x000000ffff0d7224 */ /* 0x000fe400078e0025 */
[----:B------:R-:W-:Y:S02]  /*207b0*/  IMAD.MOV.U32 R12, RZ, RZ, R0 ;  /* 0x000000ffff0c7224 */ /* 0x000fe400078e0000 */
[----:B------:R-:W-:-:S07]  /*207c0*/  IMAD.MOV.U32 R35, RZ, RZ, R14 ;  /* 0x000000ffff237224 */ /* 0x000fce00078e000e */
[----:B------:R-:W-:Y:S05]  /*207d0*/  WARPSYNC.COLLECTIVE R15, `(.L_x_7763) ;  /* 0x000000000f087348 */ /* 0x000fea0003c00000 */
[----:B------:R0:W1:Y:S02]  /*207e0*/  SHFL.IDX P6, R14, R13, R12, R11 ;  /* 0x0000000c0d0e7389 */ /* 0x00006400000c000b */
[----:B01----:R-:W-:Y:S01]  /*207f0*/  ENDCOLLECTIVE ;  /* 0x000000000000791b */ /* 0x003fe20003800000 */
.L_x_7763:
        /* <DEDUP_REMOVED lines=8> */
.L_x_7764:
[----:B------:R-:W-:Y:S02]  /*20880*/  IMAD.MOV.U32 R13, RZ, RZ, R41 ;  /* 0x000000ffff0d7224 */ /* 0x000fe400078e0029 */
[----:B------:R-:W-:Y:S02]  /*20890*/  IMAD.MOV.U32 R12, RZ, RZ, R0 ;  /* 0x000000ffff0c7224 */ /* 0x000fe400078e0000 */
[----:B------:R-:W-:-:S07]  /*208a0*/  IMAD.MOV.U32 R20, RZ, RZ, R14 ;  /* 0x000000ffff147224 */ /* 0x000fce00078e000e */
[----:B------:R-:W-:Y:S05]  /*208b0*/  WARPSYNC.COLLECTIVE R15, `(.L_x_7765) ;  /* 0x000000000f087348 */ /* 0x000fea0003c00000 */
[----:B------:R0:W1:Y:S02]  /*208c0*/  SHFL.IDX P6, R14, R13, R12, R11 ;  /* 0x0000000c0d0e7389 */ /* 0x00006400000c000b */
[----:B01----:R-:W-:Y:S01]  /*208d0*/  ENDCOLLECTIVE ;  /* 0x000000000000791b */ /* 0x003fe20003800000 */
.L_x_7765:
[----:B------:R-:W-:Y:S02]  /*208e0*/  IMAD.MOV.U32 R13, RZ, RZ, R43 ;  /* 0x000000ffff0d7224 */ /* 0x000fe400078e002b */
[----:B------:R-:W-:Y:S01]  /*208f0*/  IMAD.MOV.U32 R12, RZ, RZ, R2 ;  /* 0x000000ffff0c7224 */ /* 0x000fe200078e0002 */
[----:B------:R-:W-:-:S07]  /*20900*/  MOV R42, R14 ;  /* 0x0000000e002a7202 */ /* 0x000fce0000000f00 */
[----:B------:R-:W-:Y:S05]  /*20910*/  WARPSYNC.COLLECTIVE R15, `(.L_x_7766) ;  /* 0x000000000f087348 */ /* 0x000fea0003c00000 */
[----:B------:R0:W1:Y:S02]  /*20920*/  SHFL.IDX P6, R14, R13, R12, R11 ;  /* 0x0000000c0d0e7389 */ /* 0x00006400000c000b */
[----:B01----:R-:W-:Y:S01]  /*20930*/  ENDCOLLECTIVE ;  /* 0x000000000000791b */ /* 0x003fe20003800000 */
.L_x_7766:
[----:B------:R-:W-:Y:S01]  /*20940*/  IMAD.MOV.U32 R13, RZ, RZ, R45 ;  /* 0x000000ffff0d7224 */ /* 0x000fe200078e002d */
[----:B------:R-:W-:Y:S01]  /*20950*/  MOV R12, R0 ;  /* 0x00000000000c7202 */ /* 0x000fe20000000f00 */
[----:B------:R-:W-:-:S07]  /*20960*/  IMAD.MOV.U32 R43, RZ, RZ, R14 ;  /* 0x000000ffff2b7224 */ /* 0x000fce00078e000e */
[----:B------:R-:W-:Y:S05]  /*20970*/  WARPSYNC.COLLECTIVE R15, `(.L_x_7767) ;  /* 0x000000000f087348 */ /* 0x000fea0003c00000 */
[----:B------:R0:W1:Y:S02]  /*20980*/  SHFL.IDX P6, R14, R13, R12, R11 ;  /* 0x0000000c0d0e7389 */ /* 0x00006400000c000b */
[----:B01----:R-:W-:Y:S01]  /*20990*/  ENDCOLLECTIVE ;  /* 0x000000000000791b */ /* 0x003fe20003800000 */
.L_x_7767:
[----:B------:R-:W-:Y:S02]  /*209a0*/  SEL R40, R42, R43, P0 ;  /* 0x0000002b2a287207 */ /* 0x000fe40000000000 */
[----:B------:R-:W-:Y:S01]  /*209b0*/  SEL R42, R43, R42, P0 ;  /* 0x0000002a2b2a7207 */ /* 0x000fe20000000000 */
[----:B------:R-:W-:Y:S02]  /*209c0*/  IMAD.MOV.U32 R13, RZ, RZ, R47 ;  /* 0x000000ffff0d7224 */ /* 0x000fe400078e002f */
[----:B------:R-:W-:Y:S02]  /*209d0*/  IMAD.MOV.U32 R12, RZ, RZ, R2 ;  /* 0x000000ffff0c7224 */ /* 0x000fe400078e0002 */
[----:B------:R-:W-:Y:S02]  /*209e0*/  IMAD.MOV.U32 R47, RZ, RZ, RZ ;  /* 0x000000ffff2f7224 */ /* 0x000fe400078e00ff */
[----:B------:R-:W-:-:S07]  /*209f0*/  IMAD.MOV.U32 R45, RZ, RZ, R14 ;  /* 0x000000ffff2d7224 */ /* 0x000fce00078e000e */
[----:B------:R-:W-:Y:S05]  /*20a00*/  WARPSYNC.COLLECTIVE R15, `(.L_x_7768) ;  /* 0x000000000f087348 */ /* 0x000fea0003c00000 */
[----:B------:R0:W1:Y:S02]  /*20a10*/  SHFL.IDX P6, R14, R13, R12, R11 ;  /* 0x0000000c0d0e7389 */ /* 0x00006400000c000b */
[----:B01----:R-:W-:Y:S01]  /*20a20*/  ENDCOLLECTIVE ;  /* 0x000000000000791b */ /* 0x003fe20003800000 */
.L_x_7768:
[----:B------:R-:W-:Y:S01]  /*20a30*/  MOV R13, R49 ;  /* 0x00000031000d7202 */ /* 0x000fe20000000f00 */
[----:B------:R-:W-:Y:S02]  /*20a40*/  IMAD.MOV.U32 R12, RZ, RZ, R0 ;  /* 0x000000ffff0c7224 */ /* 0x000fe400078e0000 */
[----:B------:R-:W-:-:S07]  /*20a50*/  IMAD.MOV.U32 R44, RZ, RZ, R14 ;  /* 0x000000ffff2c7224 */ /* 0x000fce00078e000e */
[----:B------:R-:W-:Y:S05]  /*20a60*/  WARPSYNC.COLLECTIVE R15, `(.L_x_7769) ;  /* 0x000000000f087348 */ /* 0x000fea0003c00000 */
[----:B------:R0:W1:Y:S02]  /*20a70*/  SHFL.IDX P6, R14, R13, R12, R11 ;  /* 0x0000000c0d0e7389 */ /* 0x00006400000c000b */
[----:B01----:R-:W-:Y:S01]  /*20a80*/  ENDCOLLECTIVE ;  /* 0x000000000000791b */ /* 0x003fe20003800000 */
.L_x_7769:
        /* <DEDUP_REMOVED lines=8> */
.L_x_7770:
[----:B------:R-:W-:Y:S02]  /*20b10*/  IMAD.MOV.U32 R13, RZ, RZ, R53 ;  /* 0x000000ffff0d7224 */ /* 0x000fe400078e0035 */
[----:B------:R-:W-:Y:S01]  /*20b20*/  IMAD.MOV.U32 R12, RZ, RZ, R0 ;  /* 0x000000ffff0c7224 */ /* 0x000fe200078e0000 */
[----:B------:R-:W-:-:S07]  /*20b30*/  MOV R46, R14 ;  /* 0x0000000e002e7202 */ /* 0x000fce0000000f00 */
[----:B------:R-:W-:Y:S05]  /*20b40*/  WARPSYNC.COLLECTIVE R15, `(.L_x_7771) ;  /* 0x000000000f087348 */ /* 0x000fea0003c00000 */
[----:B------:R0:W1:Y:S02]  /*20b50*/  SHFL.IDX P6, R14, R13, R12, R11 ;  /* 0x0000000c0d0e7389 */ /* 0x00006400000c000b */
[----:B01----:R-:W-:Y:S01]  /*20b60*/  ENDCOLLECTIVE ;  /* 0x000000000000791b */ /* 0x003fe20003800000 */
.L_x_7771:
[----:B------:R-:W-:Y:S01]  /*20b70*/  SEL R9, R49, R46, P0 ;  /* 0x0000002e31097207 */ /* 0x000fe20000000000 */
[----:B------:R-:W-:Y:S01]  /*20b80*/  IMAD.MOV.U32 R13, RZ, RZ, R57 ;  /* 0x000000ffff0d7224 */ /* 0x000fe200078e0039 */
[----:B------:R-:W-:Y:S01]  /*20b90*/  MOV R12, R2 ;  /* 0x00000002000c7202 */ /* 0x000fe20000000f00 */
[----:B------:R-:W-:-:S07]  /*20ba0*/  IMAD.MOV.U32 R53, RZ, RZ, R14 ;  /* 0x000000ffff357224 */ /* 0x000fce00078e000e */
[----:B------:R-:W-:Y:S05]  /*20bb0*/  WARPSYNC.COLLECTIVE R15, `(.L_x_7772) ;  /* 0x000000000f087348 */ /* 0x000fea0003c00000 */
[----:B------:R0:W1:Y:S02]  /*20bc0*/  SHFL.IDX P6, R14, R13, R12, R11 ;  /* 0x0000000c0d0e7389 */ /* 0x00006400000c000b */
[----:B01----:R-:W-:Y:S01]  /*20bd0*/  ENDCOLLECTIVE ;  /* 0x000000000000791b */ /* 0x003fe20003800000 */
.L_x_7772:
[----:B------:R-:W-:Y:S02]  /*20be0*/  IMAD.MOV.U32 R13, RZ, RZ, R59 ;  /* 0x000000ffff0d7224 */ /* 0x000fe400078e003b */
[----:B------:R-:W-:Y:S02]  /*20bf0*/  IMAD.MOV.U32 R12, RZ, RZ, R0 ;  /* 0x000000ffff0c7224 */ /* 0x000fe400078e0000 */
[----:B------:R-:W-:-:S07]  /*20c00*/  IMAD.MOV.U32 R48, RZ, RZ, R14 ;  /* 0x000000ffff307224 */ /* 0x000fce00078e000e */
[----:B------:R-:W-:Y:S05]  /*20c10*/  WARPSYNC.COLLECTIVE R15, `(.L_x_7773) ;  /* 0x000000000f087348 */ /* 0x000fea0003c00000 */
[----:B------:R0:W1:Y:S02]  /*20c20*/  SHFL.IDX P6, R14, R13, R12, R11 ;  /* 0x0000000c0d0e7389 */ /* 0x00006400000c000b */
[----:B01----:R-:W-:Y:S01]  /*20c30*/  ENDCOLLECTIVE ;  /* 0x000000000000791b */ /* 0x003fe20003800000 */
.L_x_7773:
        /* <DEDUP_REMOVED lines=8> */
.L_x_7774:
[----:B------:R-:W-:Y:S02]  /*20cc0*/  IMAD.MOV.U32 R13, RZ, RZ, R63 ;  /* 0x000000ffff0d7224 */ /* 0x000fe400078e003f */
[----:B------:R-:W-:Y:S02]  /*20cd0*/  IMAD.MOV.U32 R12, RZ, RZ, R0 ;  /* 0x000000ffff0c7224 */ /* 0x000fe400078e0000 */
[----:B------:R-:W-:-:S07]  /*20ce0*/  IMAD.MOV.U32 R50, RZ, RZ, R14 ;  /* 0x000000ffff327224 */ /* 0x000fce00078e000e */
[----:B------:R-:W-:Y:S05]  /*20cf0*/  WARPSYNC.COLLECTIVE R15, `(.L_x_7775) ;  /* 0x000000000f087348 */ /* 0x000fea0003c00000 */
[----:B------:R0:W1:Y:S02]  /*20d00*/  SHFL.IDX P6, R14, R13, R12, R11 ;  /* 0x0000000c0d0e7389 */ /* 0x00006400000c000b */
[----:B01----:R-:W-:Y:S01]  /*20d10*/  ENDCOLLECTIVE ;  /* 0x000000000000791b */ /* 0x003fe20003800000 */
.L_x_7775:
        /* <DEDUP_REMOVED lines=8> */
.L_x_7776:
[----:B------:R-:W-:Y:S01]  /*20da0*/  IMAD.MOV.U32 R13, RZ, RZ, R67 ;  /* 0x000000ffff0d7224 */ /* 0x000fe200078e0043 */
[----:B------:R-:W-:Y:S01]  /*20db0*/  MOV R12, R0 ;  /* 0x00000000000c7202 */ /* 0x000fe20000000f00 */
[----:B------:R-:W-:-:S07]  /*20dc0*/  IMAD.MOV.U32 R52, RZ, RZ, R14 ;  /* 0x000000ffff347224 */ /* 0x000fce00078e000e */
[----:B------:R-:W-:Y:S05]  /*20dd0*/  WARPSYNC.COLLECTIVE R15, `(.L_x_7777) ;  /* 0x000000000f087348 */ /* 0x000fea0003c00000 */
[----:B------:R0:W1:Y:S02]  /*20de0*/  SHFL.IDX P6, R14, R13, R12, R11 ;  /* 0x0000000c0d0e7389 */ /* 0x00006400000c000b */
[----:B01----:R-:W-:Y:S01]  /*20df0*/  ENDCOLLECTIVE ;  /* 0x000000000000791b */ /* 0x003fe20003800000 */
.L_x_7777:
        /* <DEDUP_REMOVED lines=8> */
.L_x_7778:
[----:B------:R-:W-:Y:S01]  /*20e80*/  MOV R13, R71 ;  /* 0x00000047000d7202 */ /* 0x000fe20000000f00 */
[----:B------:R-:W-:Y:S02]  /*20e90*/  IMAD.MOV.U32 R12, RZ, RZ, R0 ;  /* 0x000000ffff0c7224 */ /* 0x000fe400078e0000 */
[----:B------:R-:W-:-:S07]  /*20ea0*/  IMAD.MOV.U32 R56, RZ, RZ, R14 ;  /* 0x000000ffff387224 */ /* 0x000fce00078e000e */
[----:B------:R-:W-:Y:S05]  /*20eb0*/  WARPSYNC.COLLECTIVE R15, `(.L_x_7779) ;  /* 0x000000000f087348 */ /* 0x000fea0003c00000 */
[----:B------:R0:W1:Y:S02]  /*20ec0*/  SHFL.IDX P6, R14, R13, R12, R11 ;  /* 0x0000000c0d0e7389 */ /* 0x00006400000c000b */
[----:B01----:R-:W-:Y:S01]  /*20ed0*/  ENDCOLLECTIVE ;  /* 0x000000000000791b */ /* 0x003fe20003800000 */
.L_x_7779:
[----:B------:R-:W-:Y:S01]  /*20ee0*/  SEL R39, R56, R67, P0 ;  /* 0x0000004338277207 */ /* 0x000fe20000000000 */
[----:B------:R-:W-:Y:S02]  /*20ef0*/  IMAD.MOV.U32 R13, RZ, RZ, R73 ;  /* 0x000000ffff0d7224 */ /* 0x000fe400078e0049 */
[----:B------:R-:W-:Y:S02]  /*20f00*/  IMAD.MOV.U32 R12, RZ, RZ, R2 ;  /* 0x000000ffff0c7224 */ /* 0x000fe400078e0002 */
[----:B------:R-:W-:-:S07]  /*20f10*/  IMAD.MOV.U32 R71, RZ, RZ, R14 ;  /* 0x000000ffff477224 */ /* 0x000fce00078e000e */
[----:B------:R-:W-:Y:S05]  /*20f20*/  WARPSYNC.COLLECTIVE R15, `(.L_x_7780) ;  /* 0x000000000f087348 */ /* 0x000fea0003c00000 */
[----:B------:R0:W1:Y:S02]  /*20f30*/  SHFL.IDX P6, R14, R13, R12, R11 ;  /* 0x0000000c0d0e7389 */ /* 0x00006400000c000b */
[----:B01----:R-:W-:Y:S01]  /*20f40*/  ENDCOLLECTIVE ;  /* 0x000000000000791b */ /* 0x003fe20003800000 */
.L_x_7780:
[----:B------:R-:W-:Y:S02]  /*20f50*/  IMAD.MOV.U32 R13, RZ, RZ, R75 ;  /* 0x000000ffff0d7224 */ /* 0x000fe400078e004b */
[----:B------:R-:W-:Y:S01]  /*20f60*/  IMAD.MOV.U32 R12, RZ, RZ, R0 ;  /* 0x000000ffff0c7224 */ /* 0x000fe200078e0000 */
[----:B------:R-:W-:-:S07]  /*20f70*/  MOV R58, R14 ;  /* 0x0000000e003a7202 */ /* 0x000fce0000000f00 */
[----:B------:R-:W-:Y:S05]  /*20f80*/  WARPSYNC.COLLECTIVE R15, `(.L_x_7781) ;  /* 0x000000000f087348 */ /* 0x000fea0003c00000 */
[----:B------:R0:W1:Y:S02]  /*20f90*/  SHFL.IDX P6, R14, R13, R12, R11 ;  /* 0x0000000c0d0e7389 */ /* 0x00006400000c000b */
[----:B01----:R-:W-:Y:S01]  /*20fa0*/  ENDCOLLECTIVE ;  /* 0x000000000000791b */ /* 0x003fe20003800000 */
.L_x_7781:
[----:B------:R-:W-:Y:S01]  /*20fb0*/  IMAD.MOV.U32 R13, RZ, RZ, R77 ;  /* 0x000000ffff0d7224 */ /* 0x000fe200078e004d */
[----:B------:R-:W-:Y:S01]  /*20fc0*/  MOV R12, R2 ;  /* 0x00000002000c7202 */ /* 0x000fe20000000f00 */
[----:B------:R-:W-:-:S07]  /*20fd0*/  IMAD.MOV.U32 R75, RZ, RZ, R14 ;  /* 0x000000ffff4b7224 */ /* 0x000fce00078e000e */
[----:B------:R-:W-:Y:S05]  /*20fe0*/  WARPSYNC.COLLECTIVE R15, `(.L_x_7782) ;  /* 0x000000000f087348 */ /* 0x000fea0003c00000 */
[----:B------:R0:W1:Y:S02]  /*20ff0*/  SHFL.IDX P6, R14, R13, R12, R11 ;  /* 0x0000000c0d0e7389 */ /* 0x00006400000c000b */
[----:B01----:R-:W-:Y:S01]  /*21000*/  ENDCOLLECTIVE ;  /* 0x000000000000791b */ /* 0x003fe20003800000 */
.L_x_7782:
[----:B------:R-:W-:Y:S02]  /*21010*/  SEL R12, R37, R20, P0 ;  /* 0x00000014250c7207 */ /* 0x000fe40000000000 */
[----:B------:R-:W-:Y:S02]  /*21020*/  SEL R11, R46, R49, P0 ;  /* 0x000000312e0b7207 */ /* 0x000fe40000000000 */
[----:B------:R-:W-:Y:S02]  /*21030*/  SEL R13, R71, R58, P0 ;  /* 0x0000003a470d7207 */ /* 0x000fe40000000000 */
[----:B------:R-:W-:Y:S01]  /*21040*/  SEL R15, R58, R71, P0 ;  /* 0x000000473a0f7207 */ /* 0x000fe20000000000 */
[----:B------:R-:W-:Y:S01]  /*21050*/  IMAD.MOV.U32 R60, RZ, RZ, R14 ;  /* 0x000000ffff3c7224 */ /* 0x000fe200078e000e */
[----:B------:R-:W-:Y:S02]  /*21060*/  SEL R14, R20, R37, P0 ;  /* 0x00000025140e7207 */ /* 0x000fe40000000000 */
[----:B------:R-:W-:Y:S01]  /*21070*/  SEL R37, R67, R56, P0 ;  /* 0x0000003843257207 */ /* 0x000fe20000000000 */
[----:B------:R-:W-:Y:S06]  /*21080*/  BRA `(.L_x_7783) ;  /* 0xffffff4400847947 */ /* 0x000fec000383ffff */
.L_x_7551:
[----:B------:R-:W-:Y:S01]  /*21090*/  IMAD.MOV.U32 R13, RZ, RZ, R2 ;  /* 0x000000ffff0d7224 */ /* 0x000fe200078e0002 */
[----:B------:R-:W-:Y:S01]  /*210a0*/  MOV R11, 0x181f ;  /* 0x0000181f000b7802 */ /* 0x000fe20000000f00 */
[----:B------:R-:W-:Y:S02]  /*210b0*/  IMAD.MOV.U32 R12, RZ, RZ, RZ ;  /* 0x000000ffff0c7224 */ /* 0x000fe400078e00ff */
[----:B------:R-:W-:-:S07]  /*210c0*/  IMAD.MOV.U32 R15, RZ, RZ, -0x1 ;  /* 0xffffffffff0f7424 */ /* 0x000fce00078e00ff */
[----:B01----:R-:W-:Y:S05]  /*210d0*/  WARPSYNC.COLLECTIVE R15, `(.L_x_7784) ;  /* 0x000000000f087348 */ /* 0x003fea0003c00000 */
[----:B------:R2:W3:Y:S02]  /*210e0*/  SHFL.IDX P6, R14, R13, R12, R11 ;  /* 0x0000000c0d0e7389 */ /* 0x0004e400000c000b */
[----:B0123--:R-:W-:Y:S01]  /*210f0*/  ENDCOLLECTIVE ;  /* 0x000000000000791b */ /* 0x00ffe20003800000 */
.L_x_7784:
[----:B------:R-:W-:Y:S02]  /*21100*/  IMAD.MOV.U32 R13, RZ, RZ, R0 ;  /* 0x000000ffff0d7224 */ /* 0x000fe400078e0000 */
[----:B------:R-:W-:-:S07]  /*21110*/  IMAD.MOV.U32 R3, RZ, RZ, R14 ;  /* 0x000000ffff037224 */ /* 0x000fce00078e000e */
[----:B------:R-:W-:Y:S05]  /*21120*/  WARPSYNC.COLLECTIVE R15, `(.L_x_7785) ;  /* 0x000000000f087348 */ /* 0x000fea0003c00000 */
[----:B------:R0:W1:Y:S02]  /*21130*/  SHFL.IDX P6, R14, R13, R12, R11 ;  /* 0x0000000c0d0e7389 */ /* 0x00006400000c000b */
[----:B01----:R-:W-:Y:S01]  /*21140*/  ENDCOLLECTIVE ;  /* 0x000000000000791b */ /* 0x003fe20003800000 */
.L_x_7785:
[----:B------:R-:W-:Y:S05]  /*21150*/  BRA `(.L_x_7786) ;  /* 0xffffff5800ec7947 */ /* 0x000fea000383ffff */
.L_x_7554:
[----:B------:R-:W-:Y:S01]  /*21160*/  BSSY B1, `(.L_x_7787) ;  /* 0x0000008000017945 */ /* 0x000fe20003800000 */
[----:B------:R-:W-:Y:S01]  /*21170*/  IMAD.MOV.U32 R13, RZ, RZ, R2 ;  /* 0x000000ffff0d7224 */ /* 0x000fe200078e0002 */
[----:B------:R-:W-:Y:S01]  /*21180*/  MOV R12, 0x1 ;  /* 0x00000001000c7802 */ /* 0x000fe20000000f00 */
[----:B------:R-:W-:Y:S02]  /*21190*/  IMAD.MOV.U32 R11, RZ, RZ, 0x181f ;  /* 0x0000181fff0b7424 */ /* 0x000fe400078e00ff */
[----:B---3--:R-:W-:-:S07]  /*211a0*/  IMAD.MOV.U32 R15, RZ, RZ, -0x1 ;  /* 0xffffffffff0f7424 */ /* 0x008fce00078e00ff */
[----:B012-4-:R-:W-:Y:S05]  /*211b0*/  WARPSYNC.COLLECTIVE R15, `(.L_x_7788) ;  /* 0x000000000f087348 */ /* 0x017fea0003c00000 */
[----:B----4-:R3:W4:Y:S02]  /*211c0*/  SHFL.IDX P6, R14, R13, R12, R11 ;  /* 0x0000000c0d0e7389 */ /* 0x01072400000c000b */
[----:B01234-:R-:W-:Y:S01]  /*211d0*/  ENDCOLLECTIVE ;  /* 0x000000000000791b */ /* 0x01ffe20003800000 */
.L_x_7788:
[----:B------:R-:W-:Y:S05]  /*211e0*/  BSYNC B1 ;  /* 0x0000000000017941 */ /* 0x000fea0003800000 */
.L_x_7787:
        /* <DEDUP_REMOVED lines=8> */
.L_x_7789:
[----:B------:R-:W-:Y:S05]  /*21270*/  BRA `(.L_x_7790) ;  /* 0xffffff5800f87947 */ /* 0x000fea000383ffff */
.L_x_7557:
[----:B------:R-:W-:Y:S01]  /*21280*/  BSSY B1, `(.L_x_7791) ;  /* 0x0000008000017945 */ /* 0x000fe20003800000 */
[----:B------:R-:W-:Y:S01]  /*21290*/  IMAD.MOV.U32 R13, RZ, RZ, R2 ;  /* 0x000000ffff0d7224 */ /* 0x000fe200078e0002 */
[----:B------:R-:W-:Y:S01]  /*212a0*/  MOV R11, 0x181f ;  /* 0x0000181f000b7802 */ /* 0x000fe20000000f00 */
[----:B------:R-:W-:Y:S02]  /*212b0*/  IMAD.MOV.U32 R12, RZ, RZ, 0x2 ;  /* 0x00000002ff0c7424 */ /* 0x000fe400078e00ff */
[----:B0-----:R-:W-:-:S07]  /*212c0*/  IMAD.MOV.U32 R15, RZ, RZ, -0x1 ;  /* 0xffffffffff0f7424 */ /* 0x001fce00078e00ff */
[----:B-1234-:R-:W-:Y:S05]  /*212d0*/  WARPSYNC.COLLECTIVE R15, `(.L_x_7792) ;  /* 0x000000000f087348 */ /* 0x01efea0003c00000 */
[----:B----4-:R0:W4:Y:S02]  /*212e0*/  SHFL.IDX P6, R14, R13, R12, R11 ;  /* 0x0000000c0d0e7389 */ /* 0x01012400000c000b */
[----:B01234-:R-:W-:Y:S01]  /*212f0*/  ENDCOLLECTIVE ;  /* 0x000000000000791b */ /* 0x01ffe20003800000 */
.L_x_7792:
[----:B------:R-:W-:Y:S05]  /*21300*/  BSYNC B1 ;  /* 0x0000000000017941 */ /* 0x000fea0003800000 */
.L_x_7791:
        /* <DEDUP_REMOVED lines=8> */
.L_x_7793:
[----:B------:R-:W-:Y:S05]  /*21390*/  BRA `(.L_x_7794) ;  /* 0xffffff5c00007947 */ /* 0x000fea000383ffff */
.L_x_7560:
[----:B------:R-:W-:Y:S01]  /*213a0*/  BSSY B1, `(.L_x_7795) ;  /* 0x0000008000017945 */ /* 0x000fe20003800000 */
[----:B------:R-:W-:Y:S01]  /*213b0*/  IMAD.MOV.U32 R13, RZ, RZ, R2 ;  /* 0x000000ffff0d7224 */ /* 0x000fe200078e0002 */
[----:B0-----:R-:W-:Y:S01]  /*213c0*/  MOV R15, 0xffffffff ;  /* 0xffffffff000f7802 */ /* 0x001fe20000000f00 */
[----:B------:R-:W-:Y:S02]  /*213d0*/  IMAD.MOV.U32 R12, RZ, RZ, 0x3 ;  /* 0x00000003ff0c7424 */ /* 0x000fe400078e00ff */
[----:B------:R-:W-:-:S07]  /*213e0*/  IMAD.MOV.U32 R11, RZ, RZ, 0x181f ;  /* 0x0000181fff0b7424 */ /* 0x000fce00078e00ff */
[----:B-1234-:R-:W-:Y:S05]  /*213f0*/  WARPSYNC.COLLECTIVE R15, `(.L_x_7796) ;  /* 0x000000000f087348 */ /* 0x01efea0003c00000 */
[----:B------:R0:W0:Y:S02]  /*21400*/  SHFL.IDX P6, R14, R13, R12, R11 ;  /* 0x0000000c0d0e7389 */ /* 0x00002400000c000b */
[----:B01234-:R-:W-:Y:S01]  /*21410*/  ENDCOLLECTIVE ;  /* 0x000000000000791b */ /* 0x01ffe20003800000 */
.L_x_7796:
[----:B------:R-:W-:Y:S05]  /*21420*/  BSYNC B1 ;  /* 0x0000000000017941 */ /* 0x000fea0003800000 */
.L_x_7795:
        /* <DEDUP_REMOVED lines=8> */
.L_x_7797:
[----:B------:R-:W-:Y:S05]  /*214b0*/  BRA `(.L_x_7798) ;  /* 0xffffff5c00087947 */ /* 0x000fea000383ffff */
.L_x_7576:
        /* <DEDUP_REMOVED lines=11> */
.L_x_7800:
[----:B------:R-:W-:Y:S05]  /*21570*/  BSYNC B1 ;  /* 0x0000000000017941 */ /* 0x000fea0003800000 */
.L_x_7799:
[----:B------:R-:W-:Y:S05]  /*21580*/  BRA `(.L_x_7801) ;  /* 0xffffff7000007947 */ /* 0x000fea000383ffff */
.L_x_7578:
[----:B------:R-:W-:Y:S01]  /*21590*/  BSSY B1, `(.L_x_7802) ;  /* 0x0000006000017945 */ /* 0x000fe20003800000 */
[----:B------:R-:W-:-:S07]  /*215a0*/  MOV R15, 0xffffffff ;  /* 0xffffffff000f7802 */ /* 0x000fce0000000f00 */
[----:B0-----:R-:W-:Y:S05]  /*215b0*/  WARPSYNC.COLLECTIVE R15, `(.L_x_7803) ;  /* 0x000000000f0c7348 */ /* 0x001fea0003c00000 */
[----:B------:R-:W-:Y:S02]  /*215c0*/  ELECT P6, UR62, PT ;  /* 0x00000000003e782f */ /* 0x000fe400038c0000 */
[----:B------:R-:W-:Y:S01]  /*215d0*/  MOV R14, UR62 ;  /* 0x0000003e000e7c02 */ /* 0x000fe20008000f00 */
[----:B0-----:R-:W-:Y:S10]  /*215e0*/  ENDCOLLECTIVE ;  /* 0x000000000000791b */ /* 0x001ff40003800000 */
.L_x_7803:
[----:B------:R-:W-:Y:S05]  /*215f0*/  BSYNC B1 ;  /* 0x0000000000017941 */ /* 0x000fea0003800000 */
.L_x_7802:
[----:B------:R-:W-:Y:S05]  /*21600*/  BRA `(.L_x_7577) ;  /* 0xffffff6c00f87947 */ /* 0x000fea000383ffff */
.L_x_7580:
[----:B0-----:R0:W1:Y:S02]  /*21610*/  SYNCS.PHASECHK.TRANS64.TRYWAIT P0, [R22+URZ+0x22820], R5 ;  /* 0x02282005160075a7 */ /* 0x001064000800017f */
[----:B-1----:R-:W-:Y:S05]  /*21620*/  @!P0 NANOSLEEP.SYNCS 0x989680 ;  /* 0x009896800000895d */ /* 0x002fea0003900000 */
[----:B------:R-:W1:Y:S02]  /*21630*/  @!P0 SYNCS.PHASECHK.TRANS64 P0, [R22+URZ+0x22820], R5 ;  /* 0x02282005160085a7 */ /* 0x000e64000800007f */
[----:B-1----:R-:W-:Y:S05]  /*21640*/  @!P0 BRA `(.L_x_7580) ;  /* 0xfffffffc00f08947 */ /* 0x002fea000383ffff */
[----:B------:R-:W-:Y:S05]  /*21650*/  BRA `(.L_x_7804) ;  /* 0xffffff7000087947 */ /* 0x000fea000383ffff */
.L_x_7584:
[----:B0-----:R0:W1:Y:S02]  /*21660*/  SYNCS.PHASECHK.TRANS64.TRYWAIT P0, [R5+URZ+0x228a0], R6 ;  /* 0x0228a006050075a7 */ /* 0x001064000800017f */
[----:B-1----:R-:W-:Y:S05]  /*21670*/  @!P0 NANOSLEEP.SYNCS 0x989680 ;  /* 0x009896800000895d */ /* 0x002fea0003900000 */
[----:B------:R-:W1:Y:S02]  /*21680*/  @!P0 SYNCS.PHASECHK.TRANS64 P0, [R5+URZ+0x228a0], R6 ;  /* 0x0228a006050085a7 */ /* 0x000e64000800007f */
[----:B-1----:R-:W-:Y:S05]  /*21690*/  @!P0 BRA `(.L_x_7584) ;  /* 0xfffffffc00f08947 */ /* 0x002fea000383ffff */
[----:B------:R-:W-:Y:S05]  /*216a0*/  BRA `(.L_x_7805) ;  /* 0xffffff7000247947 */ /* 0x000fea000383ffff */
.L_x_7589:
[----:B-1----:R1:W2:Y:S02]  /*216b0*/  SYNCS.PHASECHK.TRANS64.TRYWAIT P0, [R5+URZ+0x228c0], R6 ;  /* 0x0228c006050075a7 */ /* 0x0022a4000800017f */
[----:B--2---:R-:W-:Y:S05]  /*216c0*/  @!P0 NANOSLEEP.SYNCS 0x989680 ;  /* 0x009896800000895d */ /* 0x004fea0003900000 */
[----:B------:R-:W2:Y:S02]  /*216d0*/  @!P0 SYNCS.PHASECHK.TRANS64 P0, [R5+URZ+0x228c0], R6 ;  /* 0x0228c006050085a7 */ /* 0x000ea4000800007f */
[----:B--2---:R-:W-:Y:S05]  /*216e0*/  @!P0 BRA `(.L_x_7589) ;  /* 0xfffffffc00f08947 */ /* 0x004fea000383ffff */
[----:B------:R-:W-:Y:S05]  /*216f0*/  BRA `(.L_x_7806) ;  /* 0xffffff7000a07947 */ /* 0x000fea000383ffff */
.L_x_7596:
[----:B0-----:R0:W1:Y:S02]  /*21700*/  SYNCS.PHASECHK.TRANS64.TRYWAIT P1, [R5+URZ+0x228a0], R6 ;  /* 0x0228a006050075a7 */ /* 0x001064000802017f */
[----:B-1----:R-:W-:Y:S05]  /*21710*/  @!P1 NANOSLEEP.SYNCS 0x989680 ;  /* 0x009896800000995d */ /* 0x002fea0003900000 */
[----:B------:R-:W1:Y:S02]  /*21720*/  @!P1 SYNCS.PHASECHK.TRANS64 P1, [R5+URZ+0x228a0], R6 ;  /* 0x0228a006050095a7 */ /* 0x000e64000802007f */
[----:B-1----:R-:W-:Y:S05]  /*21730*/  @!P1 BRA `(.L_x_7596) ;  /* 0xfffffffc00f09947 */ /* 0x002fea000383ffff */
[----:B------:R-:W-:Y:S05]  /*21740*/  BRA `(.L_x_7807) ;  /* 0xffffff7400687947 */ /* 0x000fea000383ffff */
.L_x_7601:
[----:B-1----:R1:W2:Y:S02]  /*21750*/  SYNCS.PHASECHK.TRANS64.TRYWAIT P1, [R5+URZ+0x228c0], R6 ;  /* 0x0228c006050075a7 */ /* 0x0022a4000802017f */
[----:B--2---:R-:W-:Y:S05]  /*21760*/  @!P1 NANOSLEEP.SYNCS 0x989680 ;  /* 0x009896800000995d */ /* 0x004fea0003900000 */
[----:B------:R-:W2:Y:S02]  /*21770*/  @!P1 SYNCS.PHASECHK.TRANS64 P1, [R5+URZ+0x228c0], R6 ;  /* 0x0228c006050095a7 */ /* 0x000ea4000802007f */
[----:B--2---:R-:W-:Y:S05]  /*21780*/  @!P1 BRA `(.L_x_7601) ;  /* 0xfffffffc00f09947 */ /* 0x004fea000383ffff */
[----:B------:R-:W-:Y:S05]  /*21790*/  BRA `(.L_x_7808) ;  /* 0xffffff7400e07947 */ /* 0x000fea000383ffff */
.L_x_7616:
[----:B------:R-:W0:Y:S01]  /*217a0*/  S2R R20, SR_TID.X ;  /* 0x0000000000147919 */ /* 0x000e220000002100 */
[----:B------:R-:W-:Y:S01]  /*217b0*/  BSSY B0, `(.L_x_7809) ;  /* 0x000000a000007945 */ /* 0x000fe20003800000 */
[----:B------:R-:W-:Y:S02]  /*217c0*/  IMAD.MOV.U32 R12, RZ, RZ, RZ ;  /* 0x000000ffff0c7224 */ /* 0x000fe400078e00ff */
[----:B------:R-:W-:Y:S01]  /*217d0*/  IMAD.MOV.U32 R11, RZ, RZ, 0x1f ;  /* 0x0000001fff0b7424 */ /* 0x000fe200078e00ff */
[----:B0-----:R-:W-:-:S04]  /*217e0*/  SHF.R.U32.HI R15, RZ, 0x5, R20 ;  /* 0x00000005ff0f7819 */ /* 0x001fc80000011614 */
[----:B------:R-:W-:-:S05]  /*217f0*/  LOP3.LUT R15, R15, 0x3, RZ, 0xc0, !PT ;  /* 0x000000030f0f7812 */ /* 0x000fca00078ec0ff */
[----:B------:R-:W-:Y:S02]  /*21800*/  IMAD.MOV.U32 R13, RZ, RZ, R15 ;  /* 0x000000ffff0d7224 */ /* 0x000fe400078e000f */
[----:B------:R-:W-:-:S07]  /*21810*/  IMAD.MOV.U32 R15, RZ, RZ, -0x1 ;  /* 0xffffffffff0f7424 */ /* 0x000fce00078e00ff */
[----:B-----5:R-:W-:Y:S05]  /*21820*/  WARPSYNC.COLLECTIVE R15, `(.L_x_7810) ;  /* 0x000000000f087348 */ /* 0x020fea0003c00000 */
[----:B------:R0:W1:Y:S02]  /*21830*/  SHFL.IDX P6, R14, R13, R12, R11 ;  /* 0x0000000c0d0e7389 */ /* 0x00006400000c000b */
[----:B01---5:R-:W-:Y:S01]  /*21840*/  ENDCOLLECTIVE ;  /* 0x000000000000791b */ /* 0x023fe20003800000 */
.L_x_7810:
[----:B------:R-:W-:Y:S05]  /*21850*/  BSYNC B0 ;  /* 0x0000000000007941 */ /* 0x000fea0003800000 */
.L_x_7809:
[----:B------:R-:W-:Y:S05]  /*21860*/  BRA `(.L_x_7811) ;  /* 0xffffff84004c7947 */ /* 0x000fea000383ffff */
.L_x_7619:
[----:B0-----:R-:W2:Y:S02]  /*21870*/  LDL R0, [R1+0x34] ;  /* 0x0000340001007983 */ /* 0x001ea40000100800 */
[----:B--2---:R0:W1:Y:S02]  /*21880*/  SYNCS.PHASECHK.TRANS64.TRYWAIT P0, [R6+URZ+0x22880], R0 ;  /* 0x02288000060075a7 */ /* 0x004064000800017f */
[----:B-1----:R-:W-:Y:S05]  /*21890*/  @!P0 NANOSLEEP.SYNCS 0x989680 ;  /* 0x009896800000895d */ /* 0x002fea0003900000 */
[----:B------:R-:W1:Y:S02]  /*218a0*/  @!P0 SYNCS.PHASECHK.TRANS64 P0, [R6+URZ+0x22880], R0 ;  /* 0x02288000060085a7 */ /* 0x000e64000800007f */
[----:B-1----:R-:W-:Y:S05]  /*218b0*/  @!P0 BRA `(.L_x_7619) ;  /* 0xfffffffc00ec8947 */ /* 0x002fea000383ffff */
[----:B------:R-:W-:Y:S05]  /*218c0*/  BRA `(.L_x_7812) ;  /* 0xffffff84006c7947 */ /* 0x000fea000383ffff */
.L_x_7620:
        /* <DEDUP_REMOVED lines=8> */
.L_x_7814:
[----:B------:R-:W-:Y:S05]  /*21950*/  BSYNC B0 ;  /* 0x0000000000007941 */ /* 0x000fea0003800000 */
.L_x_7813:
[----:B------:R-:W-:Y:S01]  /*21960*/  MOV R13, R0 ;  /* 0x00000000000d7202 */ /* 0x000fe20000000f00 */
[----:B------:R-:W-:Y:S01]  /*21970*/  IMAD.MOV.U32 R12, RZ, RZ, RZ ;  /* 0x000000ffff0c7224 */ /* 0x000fe200078e00ff */
[----:B------:R-:W-:Y:S01]  /*21980*/  ISETP.GE.AND P2, PT, R7, 0x21, PT ;  /* 0x000000210700780c */ /* 0x000fe20003f46270 */
[----:B------:R-:W-:Y:S01]  /*21990*/  IMAD.MOV.U32 R11, RZ, RZ, 0x181f ;  /* 0x0000181fff0b7424 */ /* 0x000fe200078e00ff */
[----:B------:R-:W-:Y:S01]  /*219a0*/  LOP3.LUT R25, R25, 0xffffffef, RZ, 0xc0, !PT ;  /* 0xffffffef19197812 */ /* 0x000fe200078ec0ff */
[----:B------:R-:W-:Y:S01]  /*219b0*/  IMAD.MOV.U32 R15, RZ, RZ, -0x1 ;  /* 0xffffffffff0f7424 */ /* 0x000fe200078e00ff */
[C---:B------:R-:W-:Y:S01]  /*219c0*/  ISETP.GE.AND P3, PT, R7.reuse, 0x91, PT ;  /* 0x000000910700780c */ /* 0x040fe20003f66270 */
[----:B------:R-:W-:Y:S01]  /*219d0*/  IMAD.MOV.U32 R21, RZ, RZ, R14 ;  /* 0x000000ffff157224 */ /* 0x000fe200078e000e */
[----:B------:R-:W-:-:S13]  /*219e0*/  ISETP.GE.AND P5, PT, R7, 0x31, PT ;  /* 0x000000310700780c */ /* 0x000fda0003fa6270 */
[----:B------:R-:W-:Y:S05]  /*219f0*/  WARPSYNC.COLLECTIVE R15, `(.L_x_7815) ;  /* 0x000000000f087348 */ /* 0x000fea0003c00000 */
[----:B------:R0:W1:Y:S02]  /*21a00*/  SHFL.IDX P6, R14, R13, R12, R11 ;  /* 0x0000000c0d0e7389 */ /* 0x00006400000c000b */
[----:B01----:R-:W-:Y:S01]  /*21a10*/  ENDCOLLECTIVE ;  /* 0x000000000000791b */ /* 0x003fe20003800000 */
.L_x_7815:
[----:B------:R-:W-:Y:S01]  /*21a20*/  ISETP.GE.AND P4, PT, R7, 0x61, PT ;  /* 0x000000610700780c */ /* 0x000fe20003f86270 */
[----:B------:R-:W-:Y:S02]  /*21a30*/  IMAD.MOV.U32 R13, RZ, RZ, R2 ;  /* 0x000000ffff0d7224 */ /* 0x000fe400078e0002 */
[----:B------:R-:W-:Y:S02]  /*21a40*/  IMAD.MOV.U32 R12, RZ, RZ, 0x1 ;  /* 0x00000001ff0c7424 */ /* 0x000fe400078e00ff */
[----:B------:R-:W-:-:S08]  /*21a50*/  IMAD.MOV.U32 R3, RZ, RZ, R14 ;  /* 0x000000ffff037224 */ /* 0x000fd000078e000e */
[----:B------:R-:W-:Y:S05]  /*21a60*/  WARPSYNC.COLLECTIVE R15, `(.L_x_7816) ;  /* 0x000000000f087348 */ /* 0x000fea0003c00000 */
[----:B------:R0:W1:Y:S02]  /*21a70*/  SHFL.IDX P6, R14, R13, R12, R11 ;  /* 0x0000000c0d0e7389 */ /* 0x00006400000c000b */
[----:B01----:R-:W-:Y:S01]  /*21a80*/  ENDCOLLECTIVE ;  /* 0x000000000000791b */ /* 0x003fe20003800000 */
.L_x_7816:
[----:B------:R-:W-:Y:S01]  /*21a90*/  IADD3 R30, P1, R35, R3, RZ ;  /* 0x00000003231e7210 */ /* 0x000fe20007f3e0ff */
[----:B------:R-:W-:-:S03]  /*21aa0*/  IMAD.IADD R3, R22, 0x1, R29 ;  /* 0x0000000116037824 */ /* 0x000fc600078e021d */
[----:B------:R-:W-:Y:S02]  /*21ab0*/  IADD3.X R31, RZ, R21, RZ, P1, !PT ;  /* 0x00000015ff1f7210 */ /* 0x000fe40000ffe4ff */
[----:B------:R-:W-:Y:S02]  /*21ac0*/  ISETP.LT.OR P1, PT, R7, 0x1, P0 ;  /* 0x000000010700780c */ /* 0x000fe40000721670 */
[----:B------:R-:W-:-:S11]  /*21ad0*/  MOV R13, R0 ;  /* 0x00000000000d7202 */ /* 0x000fd60000000f00 */
        /* <DEDUP_REMOVED lines=8> */
.L_x_7817:
[----:B------:R-:W-:Y:S02]  /*21b60*/  IMAD.MOV.U32 R13, RZ, RZ, R2 ;  /* 0x000000ffff0d7224 */ /* 0x000fe400078e0002 */
[----:B------:R-:W-:Y:S02]  /*21b70*/  IMAD.MOV.U32 R12, RZ, RZ, 0x2 ;  /* 0x00000002ff0c7424 */ /* 0x000fe400078e00ff */
[----:B------:R-:W-:-:S05]  /*21b80*/  IMAD.MOV.U32 R11, RZ, RZ, R14 ;  /* 0x000000ffff0b7224 */ /* 0x000fca00078e000e */
[----:B------:R-:W-:Y:S02]  /*21b90*/  IADD3 R30, P1, R35, R11, RZ ;  /* 0x0000000b231e7210 */ /* 0x000fe40007f3e0ff */
[----:B------:R-:W-:-:S03]  /*21ba0*/  MOV R11, 0x181f ;  /* 0x0000181f000b7802 */ /* 0x000fc60000000f00 */
[----:B------:R-:W-:Y:S01]  /*21bb0*/  IMAD.X R31, RZ, RZ, R21, P1 ;  /* 0x000000ffff1f7224 */ /* 0x000fe200008e0615 */
[----:B------:R-:W-:-:S13]  /*21bc0*/  ISETP.LT.OR P1, PT, R7, 0x11, P0 ;  /* 0x000000110700780c */ /* 0x000fda0000721670 */
[----:B------:R-:W-:Y:S05]  /*21bd0*/  WARPSYNC.COLLECTIVE R15, `(.L_x_7818) ;  /* 0x000000000f087348 */ /* 0x000fea0003c00000 */
[----:B------:R0:W1:Y:S02]  /*21be0*/  SHFL.IDX P6, R14, R13, R12, R11 ;  /* 0x0000000c0d0e7389 */ /* 0x00006400000c000b */
[----:B01----:R-:W-:Y:S01]  /*21bf0*/  ENDCOLLECTIVE ;  /* 0x000000000000791b */ /* 0x003fe20003800000 */
.L_x_7818:
        /* <DEDUP_REMOVED lines=9> */
.L_x_7819:
[----:B------:R-:W-:Y:S01]  /*21c90*/  MOV R13, R2 ;  /* 0x00000002000d7202 */ /* 0x000fe20000000f00 */
[----:B------:R-:W-:Y:S02]  /*21ca0*/  IMAD.MOV.U32 R12, RZ, RZ, 0x3 ;  /* 0x00000003ff0c7424 */ /* 0x000fe400078e00ff */
[----:B------:R-:W-:-:S05]  /*21cb0*/  IMAD.MOV.U32 R11, RZ, RZ, R14 ;  /* 0x000000ffff0b7224 */ /* 0x000fca00078e000e */
[----:B------:R-:W-:Y:S01]  /*21cc0*/  IADD3 R30, P1, R35, R11, RZ ;  /* 0x0000000b231e7210 */ /* 0x000fe20007f3e0ff */
[----:B------:R-:W-:-:S04]  /*21cd0*/  IMAD.MOV.U32 R11, RZ, RZ, 0x181f ;  /* 0x0000181fff0b7424 */ /* 0x000fc800078e00ff */
[----:B------:R-:W-:-:S08]  /*21ce0*/  IMAD.X R31, RZ, RZ, R21, P1 ;  /* 0x000000ffff1f7224 */ /* 0x000fd000008e0615 */
[----:B------:R-:W-:Y:S05]  /*21cf0*/  WARPSYNC.COLLECTIVE R15, `(.L_x_7820) ;  /* 0x000000000f087348 */ /* 0x000fea0003c00000 */
[----:B------:R0:W1:Y:S02]  /*21d00*/  SHFL.IDX P6, R14, R13, R12, R11 ;  /* 0x0000000c0d0e7389 */ /* 0x00006400000c000b */
[----:B01----:R-:W-:Y:S01]  /*21d10*/  ENDCOLLECTIVE ;  /* 0x000000000000791b */ /* 0x003fe20003800000 */
.L_x_7820:
        /* <DEDUP_REMOVED lines=10> */
.L_x_7821:
[----:B------:R-:W-:Y:S02]  /*21dc0*/  IMAD.MOV.U32 R13, RZ, RZ, R2 ;  /* 0x000000ffff0d7224 */ /* 0x000fe400078e0002 */
[----:B------:R-:W-:Y:S01]  /*21dd0*/  IMAD.MOV.U32 R12, RZ, RZ, 0x4 ;  /* 0x00000004ff0c7424 */ /* 0x000fe200078e00ff */
[----:B------:R-:W-:-:S04]  /*21de0*/  MOV R11, R14 ;  /* 0x0000000e000b7202 */ /* 0x000fc80000000f00 */
[----:B------:R-:W-:Y:S01]  /*21df0*/  IADD3 R30, P1, R35, R11, RZ ;  /* 0x0000000b231e7210 */ /* 0x000fe20007f3e0ff */
[----:B------:R-:W-:-:S04]  /*21e00*/  IMAD.MOV.U32 R11, RZ, RZ, 0x181f ;  /* 0x0000181fff0b7424 */ /* 0x000fc800078e00ff */
[----:B------:R-:W-:-:S08]  /*21e10*/  IMAD.X R31, RZ, RZ, R21, P1 ;  /* 0x000000ffff1f7224 */ /* 0x000fd000008e0615 */
[----:B------:R-:W-:Y:S05]  /*21e20*/  WARPSYNC.COLLECTIVE R15, `(.L_x_7822) ;  /* 0x000000000f087348 */ /* 0x000fea0003c00000 */
[----:B------:R0:W1:Y:S02]  /*21e30*/  SHFL.IDX P6, R14, R13, R12, R11 ;  /* 0x0000000c0d0e7389 */ /* 0x00006400000c000b */
[----:B01----:R-:W-:Y:S01]  /*21e40*/  ENDCOLLECTIVE ;  /* 0x000000000000791b */ /* 0x003fe20003800000 */
.L_x_7822:
[----:B------:R-:W-:Y:S01]  /*21e50*/  ISETP.LT.OR P1, PT, R7, 0x31, P0 ;  /* 0x000000310700780c */ /* 0x000fe20000721670 */
[----:B------:R-:W-:-:S12]  /*21e60*/  IMAD.MOV.U32 R13, RZ, RZ, R0 ;  /* 0x000000ffff0d7224 */ /* 0x000fd800078e0000 */
[----:B------:R-:W-:Y:S01]  /*21e70*/  @!PT LDS RZ, [RZ] ;  /* 0x00000000fffff984 */ /* 0x000fe20000000800 */
[----:B------:R-:W-:Y:S01]  /*21e80*/  @!PT LDS RZ, [RZ] ;  /* 0x00000000fffff984 */ /* 0x000fe20000000800 */
[----:B------:R-:W-:Y:S01]  /*21e90*/  @!PT LDS RZ, [RZ] ;  /* 0x00000000fffff984 */ /* 0x000fe20000000800 */
[----:B------:R0:W-:Y:S01]  /*21ea0*/  LDGSTS.E.BYPASS.LTC128B.128 [R3+0xbc00], desc[UR60][R30.64], !P1 ;  /* 0x0bc000001e037fae */ /* 0x0001e2000c901d7c */
[----:B------:R-:W-:-:S07]  /*21eb0*/  MOV R21, R14 ;  /* 0x0000000e00157202 */ /* 0x000fce0000000f00 */
[----:B0-----:R-:W-:Y:S05]  /*21ec0*/  WARPSYNC.COLLECTIVE R15, `(.L_x_7823) ;  /* 0x000000000f087348 */ /* 0x001fea0003c00000 */
[----:B------:R1:W2:Y:S02]  /*21ed0*/  SHFL.IDX P6, R14, R13, R12, R11 ;  /* 0x0000000c0d0e7389 */ /* 0x0002a400000c000b */
[----:B012---:R-:W-:Y:S01]  /*21ee0*/  ENDCOLLECTIVE ;  /* 0x000000000000791b */ /* 0x007fe20003800000 */
.L_x_7823:
        /* <DEDUP_REMOVED lines=9> */
.L_x_7824:
        /* <DEDUP_REMOVED lines=10> */
.L_x_7825:
        /* <DEDUP_REMOVED lines=9> */
.L_x_7826:
        /* <DEDUP_REMOVED lines=10> */
.L_x_7827:
        /* <DEDUP_REMOVED lines=10> */
.L_x_7828:
        /* <DEDUP_REMOVED lines=9> */
.L_x_7829:
[----:B------:R-:W-:Y:S01]  /*22280*/  MOV R13, R10 ;  /* 0x0000000a000d7202 */ /* 0x000fe20000000f00 */
[----:B------:R-:W-:Y:S02]  /*22290*/  IMAD.MOV.U32 R12, RZ, RZ, RZ ;  /* 0x000000ffff0c7224 */ /* 0x000fe400078e00ff */
[----:B------:R-:W-:-:S07]  /*222a0*/  IMAD.MOV.U32 R0, RZ, RZ, R14 ;  /* 0x000000ffff007224 */ /* 0x000fce00078e000e */
[----:B------:R-:W-:Y:S05]  /*222b0*/  WARPSYNC.COLLECTIVE R15, `(.L_x_7830) ;  /* 0x000000000f087348 */ /* 0x000fea0003c00000 */
[----:B------:R0:W1:Y:S02]  /*222c0*/  SHFL.IDX P6, R14, R13, R12, R11 ;  /* 0x0000000c0d0e7389 */ /* 0x00006400000c000b */
[----:B01----:R-:W-:Y:S01]  /*222d0*/  ENDCOLLECTIVE ;  /* 0x000000000000791b */ /* 0x003fe20003800000 */
.L_x_7830:
        /* <DEDUP_REMOVED lines=12> */
.L_x_7831:
[----:B------:R-:W-:Y:S02]  /*223a0*/  IMAD.MOV.U32 R13, RZ, RZ, R10 ;  /* 0x000000ffff0d7224 */ /* 0x000fe400078e000a */
[----:B------:R-:W-:Y:S02]  /*223b0*/  IMAD.MOV.U32 R12, RZ, RZ, 0x1 ;  /* 0x00000001ff0c7424 */ /* 0x000fe400078e00ff */
[----:B------:R-:W-:-:S07]  /*223c0*/  IMAD.MOV.U32 R0, RZ, RZ, R14 ;  /* 0x000000ffff007224 */ /* 0x000fce00078e000e */
[----:B------:R-:W-:Y:S05]  /*223d0*/  WARPSYNC.COLLECTIVE R15, `(.L_x_7832) ;  /* 0x000000000f087348 */ /* 0x000fea0003c00000 */
[----:B------:R0:W1:Y:S02]  /*223e0*/  SHFL.IDX P6, R14, R13, R12, R11 ;  /* 0x0000000c0d0e7389 */ /* 0x00006400000c000b */
[----:B01----:R-:W-:Y:S01]  /*223f0*/  ENDCOLLECTIVE ;  /* 0x000000000000791b */ /* 0x003fe20003800000 */
.L_x_7832:
[----:B------:R-:W-:-:S04]  /*22400*/  IADD3 R30, P1, R35, R0, RZ ;  /* 0x00000000231e7210 */ /* 0x000fc80007f3e0ff */
[----:B------:R-:W-:Y:S02]  /*22410*/  IADD3.X R31, RZ, R2, RZ, P1, !PT ;  /* 0x00000002ff1f7210 */ /* 0x000fe40000ffe4ff */
        /* <DEDUP_REMOVED lines=11> */
.L_x_7833:
[----:B------:R-:W-:Y:S02]  /*224d0*/  @P1 LOP3.LUT R25, R25, 0x10, RZ, 0xfc, !PT ;  /* 0x0000001019191812 */ /* 0x000fe400078efcff */
[----:B------:R-:W-:Y:S02]  /*224e0*/  ISETP.GE.AND P1, PT, R7, 0x41, PT ;  /* 0x000000410700780c */ /* 0x000fe40003f26270 */
[----:B------:R-:W-:-:S04]  /*224f0*/  LOP3.LUT R25, R25, 0xfffffff7, RZ, 0xc0, !PT ;  /* 0xfffffff719197812 */ /* 0x000fc800078ec0ff */
[----:B------:R-:W-:Y:S02]  /*22500*/  @P2 LOP3.LUT R25, R25, 0x8, RZ, 0xfc, !PT ;  /* 0x0000000819192812 */ /* 0x000fe400078efcff */
[----:B------:R-:W-:Y:S02]  /*22510*/  ISETP.GE.AND P2, PT, R7, 0x51, PT ;  /* 0x000000510700780c */ /* 0x000fe40003f46270 */
[----:B------:R-:W-:Y:S02]  /*22520*/  LOP3.LUT R25, R25, 0xffffffdf, RZ, 0xc0, !PT ;  /* 0xffffffdf19197812 */ /* 0x000fe400078ec0ff */
[----:B------:R-:W-:Y:S02]  /*22530*/  MOV R10, R14 ;  /* 0x0000000e000a7202 */ /* 0x000fe40000000f00 */
[----:B------:R-:W-:Y:S02]  /*22540*/  @P1 LOP3.LUT R25, R25, 0x20, RZ, 0xfc, !PT ;  /* 0x0000002019191812 */ /* 0x000fe400078efcff */
[----:B------:R-:W-:-:S02]  /*22550*/  ISETP.GE.AND P1, PT, R7, 0x71, PT ;  /* 0x000000710700780c */ /* 0x000fc40003f26270 */
[----:B------:R-:W-:-:S04]  /*22560*/  LOP3.LUT R25, R25, 0xffffff7f, RZ, 0xc0, !PT ;  /* 0xffffff7f19197812 */ /* 0x000fc800078ec0ff */
[----:B------:R-:W-:Y:S02]  /*22570*/  @P2 LOP3.LUT R25, R25, 0x80, RZ, 0xfc, !PT ;  /* 0x0000008019192812 */ /* 0x000fe400078efcff */
[----:B------:R-:W-:Y:S02]  /*22580*/  ISETP.GE.AND P2, PT, R7, 0x81, PT ;  /* 0x000000810700780c */ /* 0x000fe40003f46270 */
[----:B------:R-:W-:-:S04]  /*22590*/  LOP3.LUT R25, R25, 0xfffffeff, RZ, 0xc0, !PT ;  /* 0xfffffeff19197812 */ /* 0x000fc800078ec0ff */
[----:B------:R-:W-:Y:S01]  /*225a0*/  @P3 LOP3.LUT R25, R25, 0x100, RZ, 0xfc, !PT ;  /* 0x0000010019193812 */ /* 0x000fe200078efcff */
[----:B------:R-:W-:Y:S06]  /*225b0*/  BRA `(.L_x_7834) ;  /* 0xffffff8000287947 */ /* 0x000fec000383ffff */
.L_x_7625:
[----:B--2---:R-:W2:Y:S02]  /*225c0*/  LDL R0, [R1+0x34] ;  /* 0x0000340001007983 */ /* 0x004ea40000100800 */
[----:B--2---:R2:W3:Y:S02]  /*225d0*/  SYNCS.PHASECHK.TRANS64.TRYWAIT P0, [R6+URZ+0x22840], R0 ;  /* 0x02284000060075a7 */ /* 0x0044e4000800017f */
[----:B---3--:R-:W-:Y:S05]  /*225e0*/  @!P0 NANOSLEEP.SYNCS 0x989680 ;  /* 0x009896800000895d */ /* 0x008fea0003900000 */
[----:B------:R-:W3:Y:S02]  /*225f0*/  @!P0 SYNCS.PHASECHK.TRANS64 P0, [R6+URZ+0x22840], R0 ;  /* 0x02284000060085a7 */ /* 0x000ee4000800007f */
[----:B---3--:R-:W-:Y:S05]  /*22600*/  @!P0 BRA `(.L_x_7625) ;  /* 0xfffffffc00ec8947 */ /* 0x008fea000383ffff */
[----:B------:R-:W-:Y:S05]  /*22610*/  BRA `(.L_x_7835) ;  /* 0xffffff80007c7947 */ /* 0x000fea000383ffff */
.L_x_7626:
        /* <DEDUP_REMOVED lines=8> */
.L_x_7837:
[----:B------:R-:W-:Y:S05]  /*226a0*/  BSYNC B0 ;  /* 0x0000000000007941 */ /* 0x000fea0003800000 */
.L_x_7836:
        /* <DEDUP_REMOVED lines=8> */
.L_x_7838:
[----:B------:R-:W-:Y:S02]  /*22730*/  IMAD.MOV.U32 R13, RZ, RZ, R0 ;  /* 0x000000ffff0d7224 */ /* 0x000fe400078e0000 */
[----:B------:R-:W-:Y:S01]  /*22740*/  IMAD.MOV.U32 R12, RZ, RZ, 0x1 ;  /* 0x00000001ff0c7424 */ /* 0x000fe200078e00ff */
[----:B------:R-:W-:Y:S02]  /*22750*/  LOP3.LUT P6, RZ, R25, 0x40, RZ, 0xc0, !PT ;  /* 0x0000004019ff7812 */ /* 0x000fe400078cc0ff */
[----:B------:R-:W-:-:S11]  /*22760*/  MOV R8, R14 ;  /* 0x0000000e00087202 */ /* 0x000fd60000000f00 */
[----:B------:R-:W-:-:S05]  /*22770*/  @P6 IADD3 R8, P0, R35, R8, RZ ;  /* 0x0000000823086210 */ /* 0x000fca0007f1e0ff */
[----:B------:R-:W-:-:S04]  /*22780*/  @P6 IMAD.X R7, RZ, RZ, R7, P0 ;  /* 0x000000ffff076224 */ /* 0x000fc800000e0607 */
        /* <DEDUP_REMOVED lines=8> */
.L_x_7839:
[----:B------:R-:W-:Y:S01]  /*22810*/  IMAD.MOV.U32 R13, RZ, RZ, R2 ;  /* 0x000000ffff0d7224 */ /* 0x000fe200078e0002 */
[----:B------:R-:W-:-:S07]  /*22820*/  MOV R7, R14 ;  /* 0x0000000e00077202 */ /* 0x000fce0000000f00 */
[----:B------:R-:W-:Y:S05]  /*22830*/  WARPSYNC.COLLECTIVE R15, `(.L_x_7840) ;  /* 0x000000000f087348 */ /* 0x000fea0003c00000 */
[----:B------:R0:W1:Y:S02]  /*22840*/  SHFL.IDX P6, R14, R13, R12, R11 ;  /* 0x0000000c0d0e7389 */ /* 0x00006400000c000b */
[----:B01----:R-:W-:Y:S01]  /*22850*/  ENDCOLLECTIVE ;  /* 0x000000000000791b */ /* 0x003fe20003800000 */
.L_x_7840:
[----:B------:R-:W-:Y:S01]  /*22860*/  MOV R13, R0 ;  /* 0x00000000000d7202 */ /* 0x000fe20000000f00 */
[----:B------:R-:W-:Y:S01]  /*22870*/  IMAD.MOV.U32 R12, RZ, RZ, 0x2 ;  /* 0x00000002ff0c7424 */ /* 0x000fe200078e00ff */
[----:B------:R-:W-:Y:S01]  /*22880*/  LOP3.LUT P6, RZ, R25, 0x10, RZ, 0xc0, !PT ;  /* 0x0000001019ff7812 */ /* 0x000fe200078cc0ff */
[----:B------:R-:W-:-:S12]  /*22890*/  IMAD.MOV.U32 R8, RZ, RZ, R14 ;  /* 0x000000ffff087224 */ /* 0x000fd800078e000e */
        /* <DEDUP_REMOVED lines=10> */
.L_x_7841:
[----:B------:R-:W-:Y:S02]  /*22940*/  IMAD.MOV.U32 R13, RZ, RZ, R2 ;  /* 0x000000ffff0d7224 */ /* 0x000fe400078e0002 */
[----:B------:R-:W-:-:S07]  /*22950*/  IMAD.MOV.U32 R7, RZ, RZ, R14 ;  /* 0x000000ffff077224 */ /* 0x000fce00078e000e */
[----:B------:R-:W-:Y:S05]  /*22960*/  WARPSYNC.COLLECTIVE R15, `(.L_x_7842) ;  /* 0x000000000f087348 */ /* 0x000fea0003c00000 */
[----:B------:R0:W1:Y:S02]  /*22970*/  SHFL.IDX P6, R14, R13, R12, R11 ;  /* 0x0000000c0d0e7389 */ /* 0x00006400000c000b */
[----:B01----:R-:W-:Y:S01]  /*22980*/  ENDCOLLECTIVE ;  /* 0x000000000000791b */ /* 0x003fe20003800000 */
.L_x_7842:
[----:B------:R-:W-:Y:S02]  /*22990*/  IMAD.MOV.U32 R13, RZ, RZ, R0 ;  /* 0x000000ffff0d7224 */ /* 0x000fe400078e0000 */
[----:B------:R-:W-:Y:S01]  /*229a0*/  IMAD.MOV.U32 R12, RZ, RZ, 0x3 ;  /* 0x00000003ff0c7424 */ /* 0x000fe200078e00ff */
[----:B------:R-:W-:Y:S01]  /*229b0*/  LOP3.LUT P6, RZ, R25, 0x8, RZ, 0xc0, !PT ;  /* 0x0000000819ff7812 */ /* 0x000fe200078cc0ff */
[----:B------:R-:W-:-:S12]  /*229c0*/  IMAD.MOV.U32 R8, RZ, RZ, R14 ;  /* 0x000000ffff087224 */ /* 0x000fd800078e000e */
[----:B------:R-:W-:-:S04]  /*229d0*/  @P6 IADD3 R8, P0, R35, R8, RZ ;  /* 0x0000000823086210 */ /* 0x000fc80007f1e0ff */
[----:B------:R-:W-:-:S05]  /*229e0*/  @P6 IADD3.X R7, RZ, R7, RZ, P0, !PT ;  /* 0x00000007ff076210 */ /* 0x000fca00007fe4ff */
        /* <DEDUP_REMOVED lines=8> */
.L_x_7843:
[----:B------:R-:W-:Y:S01]  /*22a70*/  MOV R13, R2 ;  /* 0x00000002000d7202 */ /* 0x000fe20000000f00 */
[----:B------:R-:W-:-:S07]  /*22a80*/  IMAD.MOV.U32 R7, RZ, RZ, R14 ;  /* 0x000000ffff077224 */ /* 0x000fce00078e000e */
[----:B------:R-:W-:Y:S05]  /*22a90*/  WARPSYNC.COLLECTIVE R15, `(.L_x_7844) ;  /* 0x000000000f087348 */ /* 0x000fea0003c00000 */
[----:B------:R0:W1:Y:S02]  /*22aa0*/  SHFL.IDX P6, R14, R13, R12, R11 ;  /* 0x0000000c0d0e7389 */ /* 0x00006400000c000b */
[----:B01----:R-:W-:Y:S01]  /*22ab0*/  ENDCOLLECTIVE ;  /* 0x000000000000791b */ /* 0x003fe20003800000 */
.L_x_7844:
[----:B------:R-:W-:Y:S01]  /*22ac0*/  IMAD.MOV.U32 R13, RZ, RZ, R0 ;  /* 0x000000ffff0d7224 */ /* 0x000fe200078e0000 */
[----:B------:R-:W-:Y:S01]  /*22ad0*/  MOV R12, 0x4 ;  /* 0x00000004000c7802 */ /* 0x000fe20000000f00 */
[----:B------:R-:W-:-:S07]  /*22ae0*/  IMAD.MOV.U32 R8, RZ, RZ, R14 ;  /* 0x000000ffff087224 */ /* 0x000fce00078e000e */
[----:B------:R-:W-:Y:S05]  /*22af0*/  WARPSYNC.COLLECTIVE R15, `(.L_x_7845) ;  /* 0x000000000f087348 */ /* 0x000fea0003c00000 */
[----:B------:R0:W1:Y:S02]  /*22b00*/  SHFL.IDX P6, R14, R13, R12, R11 ;  /* 0x0000000c0d0e7389 */ /* 0x00006400000c000b */
[----:B01----:R-:W-:Y:S01]  /*22b10*/  ENDCOLLECTIVE ;  /* 0x000000000000791b */ /* 0x003fe20003800000 */
.L_x_7845:
[----:B------:R-:W-:-:S05]  /*22b20*/  @P5 IADD3 R8, P0, R35, R8, RZ ;  /* 0x0000000823085210 */ /* 0x000fca0007f1e0ff */
[----:B------:R-:W-:-:S04]  /*22b30*/  @P5 IMAD.X R7, RZ, RZ, R7, P0 ;  /* 0x000000ffff075224 */ /* 0x000fc800000e0607 */
[----:B------:R-:W-:Y:S02]  /*22b40*/  @P5 IMAD.MOV.U32 R9, RZ, RZ, R7 ;  /* 0x000000ffff095224 */ /* 0x000fe400078e0007 */
[----:B------:R-:W-:-:S03]  /*22b50*/  IMAD.MOV.U32 R13, RZ, RZ, R2 ;  /* 0x000000ffff0d7224 */ /* 0x000fc600078e0002 */
[----:B------:R-:W-:Y:S01]  /*22b60*/  @!PT LDS RZ, [RZ] ;  /* 0x00000000fffff984 */ /* 0x000fe20000000800 */
[----:B------:R-:W-:Y:S01]  /*22b70*/  @!PT LDS RZ, [RZ] ;  /* 0x00000000fffff984 */ /* 0x000fe20000000800 */
[----:B------:R-:W-:Y:S01]  /*22b80*/  @!PT LDS RZ, [RZ] ;  /* 0x00000000fffff984 */ /* 0x000fe20000000800 */
[----:B------:R0:W-:Y:S01]  /*22b90*/  @P5 LDGSTS.E.BYPASS.LTC128B.128 [R3+0x19c00], desc[UR60][R8.64], !P3 ;  /* 0x19c0000008035fae */ /* 0x0001e2000d901d7c */
[----:B------:R-:W-:Y:S01]  /*22ba0*/  LOP3.LUT P5, RZ, R25, 0x80, RZ, 0xc0, !PT ;  /* 0x0000008019ff7812 */ /* 0x000fe200078ac0ff */
[----:B------:R-:W-:-:S12]  /*22bb0*/  IMAD.MOV.U32 R7, RZ, RZ, R14 ;  /* 0x000000ffff077224 */ /* 0x000fd800078e000e */
[----:B0-----:R-:W-:Y:S05]  /*22bc0*/  WARPSYNC.COLLECTIVE R15, `(.L_x_7846) ;  /* 0x000000000f087348 */ /* 0x001fea0003c00000 */
[----:B------:R1:W2:Y:S02]  /*22bd0*/  SHFL.IDX P6, R14, R13, R12, R11 ;  /* 0x0000000c0d0e7389 */ /* 0x0002a400000c000b */
[----:B012---:R-:W-:Y:S01]  /*22be0*/  ENDCOLLECTIVE ;  /* 0x000000000000791b */ /* 0x007fe20003800000 */
.L_x_7846:
[----:B------:R-:W-:Y:S02]  /*22bf0*/  IMAD.MOV.U32 R13, RZ, RZ, R0 ;  /* 0x000000ffff0d7224 */ /* 0x000fe400078e0000 */
[----:B------:R-:W-:Y:S01]  /*22c00*/  IMAD.MOV.U32 R12, RZ, RZ, 0x5 ;  /* 0x00000005ff0c7424 */ /* 0x000fe200078e00ff */
[----:B------:R-:W-:Y:S01]  /*22c10*/  LOP3.LUT P6, RZ, R25, 0x20, RZ, 0xc0, !PT ;  /* 0x0000002019ff7812 */ /* 0x000fe200078cc0ff */
[----:B------:R-:W-:-:S12]  /*22c20*/  IMAD.MOV.U32 R8, RZ, RZ, R14 ;  /* 0x000000ffff087224 */ /* 0x000fd800078e000e */
[----:B------:R-:W-:-:S05]  /*22c30*/  @P6 IADD3 R8, P0, R35, R8, RZ ;  /* 0x0000000823086210 */ /* 0x000fca0007f1e0ff */
[----:B------:R-:W-:-:S05]  /*22c40*/  @P6 IMAD.X R7, RZ, RZ, R7, P0 ;  /* 0x000000ffff076224 */ /* 0x000fca00000e0607 */
        /* <DEDUP_REMOVED lines=8> */
.L_x_7847:
[----:B------:R-:W-:Y:S02]  /*22cd0*/  IMAD.MOV.U32 R13, RZ, RZ, R2 ;  /* 0x000000ffff0d7224 */ /* 0x000fe400078e0002 */
[----:B------:R-:W-:-:S07]  /*22ce0*/  IMAD.MOV.U32 R7, RZ, RZ, R14 ;  /* 0x000000ffff077224 */ /* 0x000fce00078e000e */
[----:B------:R-:W-:Y:S05]  /*22cf0*/  WARPSYNC.COLLECTIVE R15, `(.L_x_7848) ;  /* 0x000000000f087348 */ /* 0x000fea0003c00000 */
[----:B------:R0:W1:Y:S02]  /*22d00*/  SHFL.IDX P6, R14, R13, R12, R11 ;  /* 0x0000000c0d0e7389 */ /* 0x00006400000c000b */
[----:B01----:R-:W-:Y:S01]  /*22d10*/  ENDCOLLECTIVE ;  /* 0x000000000000791b */ /* 0x003fe20003800000 */
.L_x_7848:
[----:B------:R-:W-:Y:S02]  /*22d20*/  IMAD.MOV.U32 R13, RZ, RZ, R0 ;  /* 0x000000ffff0d7224 */ /* 0x000fe400078e0000 */
[----:B------:R-:W-:Y:S01]  /*22d30*/  IMAD.MOV.U32 R12, RZ, RZ, 0x6 ;  /* 0x00000006ff0c7424 */ /* 0x000fe200078e00ff */
[----:B------:R-:W-:-:S07]  /*22d40*/  MOV R8, R14 ;  /* 0x0000000e00087202 */ /* 0x000fce0000000f00 */
[----:B------:R-:W-:Y:S05]  /*22d50*/  WARPSYNC.COLLECTIVE R15, `(.L_x_7849) ;  /* 0x000000000f087348 */ /* 0x000fea0003c00000 */
[----:B------:R0:W1:Y:S02]  /*22d60*/  SHFL.IDX P6, R14, R13, R12, R11 ;  /* 0x0000000c0d0e7389 */ /* 0x00006400000c000b */
[----:B01----:R-:W-:Y:S01]  /*22d70*/  ENDCOLLECTIVE ;  /* 0x000000000000791b */ /* 0x003fe20003800000 */
.L_x_7849:
        /* <DEDUP_REMOVED lines=8> */
[----:B------:R-:W-:-:S07]  /*22e00*/  MOV R7, R14 ;  /* 0x0000000e00077202 */ /* 0x000fce0000000f00 */
[----:B0-----:R-:W-:Y:S05]  /*22e10*/  WARPSYNC.COLLECTIVE R15, `(.L_x_7850) ;  /* 0x000000000f087348 */ /* 0x001fea0003c00000 */
[----:B------:R1:W2:Y:S02]  /*22e20*/  SHFL.IDX P6, R14, R13, R12, R11 ;  /* 0x0000000c0d0e7389 */ /* 0x0002a400000c000b */
[----:B012---:R-:W-:Y:S01]  /*22e30*/  ENDCOLLECTIVE ;  /* 0x000000000000791b */ /* 0x007fe20003800000 */
.L_x_7850:
[----:B------:R-:W-:Y:S01]  /*22e40*/  MOV R13, R0 ;  /* 0x00000000000d7202 */ /* 0x000fe20000000f00 */
[----:B------:R-:W-:Y:S02]  /*22e50*/  IMAD.MOV.U32 R12, RZ, RZ, 0x7 ;  /* 0x00000007ff0c7424 */ /* 0x000fe400078e00ff */
[----:B------:R-:W-:-:S07]  /*22e60*/  IMAD.MOV.U32 R8, RZ, RZ, R14 ;  /* 0x000000ffff087224 */ /* 0x000fce00078e000e */
[----:B------:R-:W-:Y:S05]  /*22e70*/  WARPSYNC.COLLECTIVE R15, `(.L_x_7851) ;  /* 0x000000000f087348 */ /* 0x000fea0003c00000 */
[----:B------:R0:W1:Y:S02]  /*22e80*/  SHFL.IDX P6, R14, R13, R12, R11 ;  /* 0x0000000c0d0e7389 */ /* 0x00006400000c000b */
[----:B01----:R-:W-:Y:S01]  /*22e90*/  ENDCOLLECTIVE ;  /* 0x000000000000791b */ /* 0x003fe20003800000 */
.L_x_7851:
        /* <DEDUP_REMOVED lines=12> */
.L_x_7852:
[----:B------:R-:W-:Y:S02]  /*22f60*/  IMAD.MOV.U32 R13, RZ, RZ, R4 ;  /* 0x000000ffff0d7224 */ /* 0x000fe400078e0004 */
[----:B------:R-:W-:Y:S02]  /*22f70*/  IMAD.MOV.U32 R12, RZ, RZ, RZ ;  /* 0x000000ffff0c7224 */ /* 0x000fe400078e00ff */
[----:B------:R-:W-:-:S07]  /*22f80*/  IMAD.MOV.U32 R8, RZ, RZ, R14 ;  /* 0x000000ffff087224 */ /* 0x000fce00078e000e */
[----:B------:R-:W-:Y:S05]  /*22f90*/  WARPSYNC.COLLECTIVE R15, `(.L_x_7853) ;  /* 0x000000000f087348 */ /* 0x000fea0003c00000 */
[----:B------:R0:W1:Y:S02]  /*22fa0*/  SHFL.IDX P6, R14, R13, R12, R11 ;  /* 0x0000000c0d0e7389 */ /* 0x00006400000c000b */
[----:B01----:R-:W-:Y:S01]  /*22fb0*/  ENDCOLLECTIVE ;  /* 0x000000000000791b */ /* 0x003fe20003800000 */
.L_x_7853:
[----:B------:R-:W-:-:S04]  /*22fc0*/  @P1 IADD3 R8, P0, R35, R8, RZ ;  /* 0x0000000823081210 */ /* 0x000fc80007f1e0ff */
[----:B------:R-:W-:-:S05]  /*22fd0*/  @P1 IADD3.X R9, RZ, R0, RZ, P0, !PT ;  /* 0x00000000ff091210 */ /* 0x000fca00007fe4ff */
        /* <DEDUP_REMOVED lines=9> */
.L_x_7854:
[----:B------:R-:W-:Y:S01]  /*23070*/  IMAD.MOV.U32 R13, RZ, RZ, R4 ;  /* 0x000000ffff0d7224 */ /* 0x000fe200078e0004 */
[----:B------:R-:W-:Y:S02]  /*23080*/  MOV R12, 0x1 ;  /* 0x00000001000c7802 */ /* 0x000fe40000000f00 */
[----:B------:R-:W-:-:S07]  /*23090*/  MOV R2, R14 ;  /* 0x0000000e00027202 */ /* 0x000fce0000000f00 */
[----:B------:R-:W-:Y:S05]  /*230a0*/  WARPSYNC.COLLECTIVE R15, `(.L_x_7855) ;  /* 0x000000000f087348 */ /* 0x000fea0003c00000 */
[----:B------:R0:W1:Y:S02]  /*230b0*/  SHFL.IDX P6, R14, R13, R12, R11 ;  /* 0x0000000c0d0e7389 */ /* 0x00006400000c000b */
[----:B01----:R-:W-:Y:S01]  /*230c0*/  ENDCOLLECTIVE ;  /* 0x000000000000791b */ /* 0x003fe20003800000 */
.L_x_7855:
        /* <DEDUP_REMOVED lines=13> */
.L_x_7856:
[----:B------:R-:W-:Y:S01]  /*231a0*/  IMAD.MOV.U32 R5, RZ, RZ, R14 ;  /* 0x000000ffff057224 */ /* 0x000fe200078e000e */
[----:B------:R-:W-:Y:S06]  /*231b0*/  BRA `(.L_x_7857) ;  /* 0xffffff7c00407947 */ /* 0x000fec000383ffff */
.L_x_7631:
        /* <DEDUP_REMOVED lines=9> */
.L_x_7858:
[----:B------:R-:W-:Y:S01]  /*23250*/  ISETP.GE.AND P1, PT, R17, R3, PT ;  /* 0x000000031100720c */ /* 0x000fe20003f26270 */
[----:B------:R-:W-:Y:S02]  /*23260*/  IMAD.MOV.U32 R13, RZ, RZ, R0 ;  /* 0x000000ffff0d7224 */ /* 0x000fe400078e0000 */
[----:B------:R-:W-:-:S10]  /*23270*/  IMAD.MOV.U32 R4, RZ, RZ, R14 ;  /* 0x000000ffff047224 */ /* 0x000fd400078e000e */
[----:B------:R-:W-:Y:S05]  /*23280*/  WARPSYNC.COLLECTIVE R15, `(.L_x_7859) ;  /* 0x000000000f087348 */ /* 0x000fea0003c00000 */
[----:B------:R0:W1:Y:S02]  /*23290*/  SHFL.IDX P6, R14, R13, R12, R11 ;  /* 0x0000000c0d0e7389 */ /* 0x00006400000c000b */
[----:B01----:R-:W-:Y:S01]  /*232a0*/  ENDCOLLECTIVE ;  /* 0x000000000000791b */ /* 0x003fe20003800000 */
.L_x_7859:
[----:B------:R-:W-:Y:S02]  /*232b0*/  IMAD.MOV.U32 R13, RZ, RZ, R2 ;  /* 0x000000ffff0d7224 */ /* 0x000fe400078e0002 */
[----:B------:R-:W-:Y:S01]  /*232c0*/  IMAD.MOV.U32 R12, RZ, RZ, 0x1 ;  /* 0x00000001ff0c7424 */ /* 0x000fe200078e00ff */
[----:B------:R-:W-:-:S07]  /*232d0*/  MOV R5, R14 ;  /* 0x0000000e00057202 */ /* 0x000fce0000000f00 */
[----:B------:R-:W-:Y:S05]  /*232e0*/  WARPSYNC.COLLECTIVE R15, `(.L_x_7860) ;  /* 0x000000000f087348 */ /* 0x000fea0003c00000 */
[----:B------:R0:W1:Y:S02]  /*232f0*/  SHFL.IDX P6, R14, R13, R12, R11 ;  /* 0x0000000c0d0e7389 */ /* 0x00006400000c000b */
[----:B01----:R-:W-:Y:S01]  /*23300*/  ENDCOLLECTIVE ;  /* 0x000000000000791b */ /* 0x003fe20003800000 */
.L_x_7860:
[----:B------:R-:W-:-:S05]  /*23310*/  @!P1 IADD3 R5, P3, R35, R5, RZ ;  /* 0x0000000523059210 */ /* 0x000fca0007f7e0ff */
[----:B------:R-:W-:Y:S02]  /*23320*/  @!P1 IMAD.X R8, RZ, RZ, R4, P3 ;  /* 0x000000ffff089224 */ /* 0x000fe400018e0604 */
[----:B------:R-:W-:Y:S02]  /*23330*/  @!P1 IMAD.MOV.U32 R4, RZ, RZ, R5 ;  /* 0x000000ffff049224 */ /* 0x000fe400078e0005 */
[----:B------:R-:W-:Y:S02]  /*23340*/  @!P1 IMAD.MOV.U32 R5, RZ, RZ, R8 ;  /* 0x000000ffff059224 */ /* 0x000fe400078e0008 */
[----:B------:R-:W-:-:S03]  /*23350*/  IMAD.MOV.U32 R13, RZ, RZ, R0 ;  /* 0x000000ffff0d7224 */ /* 0x000fc600078e0000 */
[----:B------:R-:W-:Y:S01]  /*23360*/  @!PT LDS RZ, [RZ] ;  /* 0x00000000fffff984 */ /* 0x000fe20000000800 */
[----:B------:R-:W-:Y:S01]  /*23370*/  @!PT LDS RZ, [RZ] ;  /* 0x00000000fffff984 */ /* 0x000fe20000000800 */
[----:B------:R-:W-:Y:S01]  /*23380*/  @!PT LDS RZ, [RZ] ;  /* 0x00000000fffff984 */ /* 0x000fe20000000800 */
[----:B------:R0:W-:Y:S02]  /*23390*/  @!P1 LDGSTS.E.BYPASS.LTC128B.128 [R9+0x14400], desc[UR60][R4.64], !P0 ;  /* 0x1440000004099fae */ /* 0x0001e4000c101d7c */
[----:B0-----:R-:W-:-:S04]  /*233a0*/  IADD3 R4, R17, 0x10, RZ ;  /* 0x0000001011047810 */ /* 0x001fc80007ffe0ff */
[----:B------:R-:W-:Y:S01]  /*233b0*/  ISETP.GE.AND P1, PT, R4, R3, PT ;  /* 0x000000030400720c */ /* 0x000fe20003f26270 */
[----:B------:R-:W-:-:S12]  /*233c0*/  IMAD.MOV.U32 R4, RZ, RZ, R14 ;  /* 0x000000ffff047224 */ /* 0x000fd800078e000e */
[----:B------:R-:W-:Y:S05]  /*233d0*/  WARPSYNC.COLLECTIVE R15, `(.L_x_7861) ;  /* 0x000000000f087348 */ /* 0x000fea0003c00000 */
[----:B------:R0:W1:Y:S02]  /*233e0*/  SHFL.IDX P6, R14, R13, R12, R11 ;  /* 0x0000000c0d0e7389 */ /* 0x00006400000c000b */
[----:B01----:R-:W-:Y:S01]  /*233f0*/  ENDCOLLECTIVE ;  /* 0x000000000000791b */ /* 0x003fe20003800000 */
.L_x_7861:
[----:B------:R-:W-:Y:S01]  /*23400*/  MOV R13, R2 ;  /* 0x00000002000d7202 */ /* 0x000fe20000000f00 */
[----:B------:R-:W-:Y:S01]  /*23410*/  IMAD.MOV.U32 R12, RZ, RZ, 0x2 ;  /* 0x00000002ff0c7424 */ /* 0x000fe200078e00ff */
[----:B------:R-:W-:-:S07]  /*23420*/  MOV R6, R14 ;  /* 0x0000000e00067202 */ /* 0x000fce0000000f00 */
[----:B------:R-:W-:Y:S05]  /*23430*/  WARPSYNC.COLLECTIVE R15, `(.L_x_7862) ;  /* 0x000000000f087348 */ /* 0x000fea0003c00000 */
[----:B------:R0:W1:Y:S02]  /*23440*/  SHFL.IDX P6, R14, R13, R12, R11 ;  /* 0x0000000c0d0e7389 */ /* 0x00006400000c000b */
[----:B01----:R-:W-:Y:S01]  /*23450*/  ENDCOLLECTIVE ;  /* 0x000000000000791b */ /* 0x003fe20003800000 */
.L_x_7862:
[----:B------:R-:W-:-:S05]  /*23460*/  @!P1 IADD3 R6, P3, R35, R6, RZ ;  /* 0x0000000623069210 */ /* 0x000fca0007f7e0ff */
[----:B------:R-:W-:Y:S02]  /*23470*/  @!P1 IMAD.X R7, RZ, RZ, R4, P3 ;  /* 0x000000ffff079224 */ /* 0x000fe400018e0604 */
[----:B------:R-:W-:Y:S02]  /*23480*/  @!P1 IMAD.MOV.U32 R4, RZ, RZ, R6 ;  /* 0x000000ffff049224 */ /* 0x000fe400078e0006 */
[----:B------:R-:W-:Y:S02]  /*23490*/  @!P1 IMAD.MOV.U32 R5, RZ, RZ, R7 ;  /* 0x000000ffff059224 */ /* 0x000fe400078e0007 */
[C---:B------:R-:W-:Y:S02]  /*234a0*/  VIADD R6, R17.reuse, 0x60 ;  /* 0x0000006011067836 */ /* 0x040fe40000000000 */
[----:B------:R-:W-:Y:S01]  /*234b0*/  IMAD.MOV.U32 R13, RZ, RZ, R0 ;  /* 0x000000ffff0d7224 */ /* 0x000fe200078e0000 */
[----:B------:R-:W-:Y:S01]  /*234c0*/  @!PT LDS RZ, [RZ] ;  /* 0x00000000fffff984 */ /* 0x000fe20000000800 */
[----:B------:R-:W-:Y:S01]  /*234d0*/  @!PT LDS RZ, [RZ] ;  /* 0x00000000fffff984 */ /* 0x000fe20000000800 */
[----:B------:R-:W-:Y:S01]  /*234e0*/  @!PT LDS RZ, [RZ] ;  /* 0x00000000fffff984 */ /* 0x000fe20000000800 */
[----:B------:R0:W-:Y:S02]  /*234f0*/  @!P1 LDGSTS.E.BYPASS.LTC128B.128 [R9+0x14c00], desc[UR60][R4.64], !P0 ;  /* 0x14c0000004099fae */ /* 0x0001e4000c101d7c */
[----:B0-----:R-:W-:-:S05]  /*23500*/  VIADD R4, R17, 0x20 ;  /* 0x0000002011047836 */ /* 0x001fca0000000000 */
[----:B------:R-:W-:Y:S01]  /*23510*/  ISETP.GE.AND P1, PT, R4, R3, PT ;  /* 0x000000030400720c */ /* 0x000fe20003f26270 */
[----:B------:R-:W-:-:S12]  /*23520*/  IMAD.MOV.U32 R4, RZ, RZ, R14 ;  /* 0x000000ffff047224 */ /* 0x000fd800078e000e */
[----:B------:R-:W-:Y:S05]  /*23530*/  WARPSYNC.COLLECTIVE R15, `(.L_x_7863) ;  /* 0x000000000f087348 */ /* 0x000fea0003c00000 */
[----:B------:R0:W1:Y:S02]  /*23540*/  SHFL.IDX P6, R14, R13, R12, R11 ;  /* 0x0000000c0d0e7389 */ /* 0x00006400000c000b */
[----:B01----:R-:W-:Y:S01]  /*23550*/  ENDCOLLECTIVE ;  /* 0x000000000000791b */ /* 0x003fe20003800000 */
.L_x_7863:
[----:B------:R-:W-:Y:S02]  /*23560*/  IMAD.MOV.U32 R13, RZ, RZ, R2 ;  /* 0x000000ffff0d7224 */ /* 0x000fe400078e0002 */
[----:B------:R-:W-:Y:S02]  /*23570*/  IMAD.MOV.U32 R12, RZ, RZ, 0x3 ;  /* 0x00000003ff0c7424 */ /* 0x000fe400078e00ff */
[----:B------:R-:W-:-:S07]  /*23580*/  IMAD.MOV.U32 R5, RZ, RZ, R14 ;  /* 0x000000ffff057224 */ /* 0x000fce00078e000e */
[----:B------:R-:W-:Y:S05]  /*23590*/  WARPSYNC.COLLECTIVE R15, `(.L_x_7864) ;  /* 0x000000000f087348 */ /* 0x000fea0003c00000 */
[----:B------:R0:W1:Y:S02]  /*235a0*/  SHFL.IDX P6, R14, R13, R12, R11 ;  /* 0x0000000c0d0e7389 */ /* 0x00006400000c000b */
[----:B01----:R-:W-:Y:S01]  /*235b0*/  ENDCOLLECTIVE ;  /* 0x000000000000791b */ /* 0x003fe20003800000 */
.L_x_7864:
[----:B------:R-:W-:-:S04]  /*235c0*/  @!P1 IADD3 R5, P2, R35, R5, RZ ;  /* 0x0000000523059210 */ /* 0x000fc80007f5e0ff */
[----:B------:R-:W-:-:S04]  /*235d0*/  @!P1 IADD3.X R4, RZ, R4, RZ, P2, !PT ;  /* 0x00000004ff049210 */ /* 0x000fc800017fe4ff */
[----:B------:R-:W-:Y:S02]  /*235e0*/  @!P1 LOP3.LUT R5, R5, R4, RZ, 0x3c, !PT ;  /* 0x0000000405059212 */ /* 0x000fe400078e3cff */
[----:B------:R-:W-:Y:S02]  /*235f0*/  MOV R13, R0 ;  /* 0x00000000000d7202 */ /* 0x000fe40000000f00 */
[----:B------:R-:W-:-:S04]  /*23600*/  @!P1 LOP3.LUT R4, R5, R4, RZ, 0x3c, !PT ;  /* 0x0000000405049212 */ /* 0x000fc800078e3cff */
[----:B------:R-:W-:-:S05]  /*23610*/  @!P1 LOP3.LUT R5, R5, R4, RZ, 0x3c, !PT ;  /* 0x0000000405059212 */ /* 0x000fca00078e3cff */
        /* <DEDUP_REMOVED lines=10> */
.L_x_7865:
[----:B------:R-:W-:Y:S01]  /*236c0*/  IMAD.MOV.U32 R13, RZ, RZ, R2 ;  /* 0x000000ffff0d7224 */ /* 0x000fe200078e0002 */
[----:B------:R-:W-:Y:S01]  /*236d0*/  MOV R12, 0x4 ;  /* 0x00000004000c7802 */ /* 0x000fe20000000f00 */
[----:B------:R-:W-:-:S07]  /*236e0*/  IMAD.MOV.U32 R5, RZ, RZ, R14 ;  /* 0x000000ffff057224 */ /* 0x000fce00078e000e */
[----:B------:R-:W-:Y:S05]  /*236f0*/  WARPSYNC.COLLECTIVE R15, `(.L_x_7866) ;  /* 0x000000000f087348 */ /* 0x000fea0003c00000 */
[----:B------:R0:W1:Y:S02]  /*23700*/  SHFL.IDX P6, R14, R13, R12, R11 ;  /* 0x0000000c0d0e7389 */ /* 0x00006400000c000b */
[----:B01----:R-:W-:Y:S01]  /*23710*/  ENDCOLLECTIVE ;  /* 0x000000000000791b */ /* 0x003fe20003800000 */
.L_x_7866:
        /* <DEDUP_REMOVED lines=16> */
.L_x_7867:
[----:B------:R-:W-:Y:S02]  /*23820*/  IMAD.MOV.U32 R13, RZ, RZ, R2 ;  /* 0x000000ffff0d7224 */ /* 0x000fe400078e0002 */
[----:B------:R-:W-:Y:S02]  /*23830*/  IMAD.MOV.U32 R12, RZ, RZ, 0x5 ;  /* 0x00000005ff0c7424 */ /* 0x000fe400078e00ff */
[----:B------:R-:W-:-:S07]  /*23840*/  IMAD.MOV.U32 R5, RZ, RZ, R14 ;  /* 0x000000ffff057224 */ /* 0x000fce00078e000e */
[----:B------:R-:W-:Y:S05]  /*23850*/  WARPSYNC.COLLECTIVE R15, `(.L_x_7868) ;  /* 0x000000000f087348 */ /* 0x000fea0003c00000 */
[----:B------:R0:W1:Y:S02]  /*23860*/  SHFL.IDX P6, R14, R13, R12, R11 ;  /* 0x0000000c0d0e7389 */ /* 0x00006400000c000b */
[----:B01----:R-:W-:Y:S01]  /*23870*/  ENDCOLLECTIVE ;  /* 0x000000000000791b */ /* 0x003fe20003800000 */
.L_x_7868:
        /* <DEDUP_REMOVED lines=16> */
.L_x_7869:
[----:B------:R-:W-:Y:S02]  /*23980*/  IMAD.MOV.U32 R13, RZ, RZ, R2 ;  /* 0x000000ffff0d7224 */ /* 0x000fe400078e0002 */
[----:B------:R-:W-:Y:S01]  /*23990*/  IMAD.MOV.U32 R12, RZ, RZ, 0x6 ;  /* 0x00000006ff0c7424 */ /* 0x000fe200078e00ff */
[----:B------:R-:W-:-:S07]  /*239a0*/  MOV R5, R14 ;  /* 0x0000000e00057202 */ /* 0x000fce0000000f00 */
[----:B------:R-:W-:Y:S05]  /*239b0*/  WARPSYNC.COLLECTIVE R15, `(.L_x_7870) ;  /* 0x000000000f087348 */ /* 0x000fea0003c00000 */
[----:B------:R0:W1:Y:S02]  /*239c0*/  SHFL.IDX P6, R14, R13, R12, R11 ;  /* 0x0000000c0d0e7389 */ /* 0x00006400000c000b */
[----:B01----:R-:W-:Y:S01]  /*239d0*/  ENDCOLLECTIVE ;  /* 0x000000000000791b */ /* 0x003fe20003800000 */
.L_x_7870:
[----:B------:R-:W-:-:S05]  /*239e0*/  @!P1 IADD3 R5, P2, R35, R5, RZ ;  /* 0x0000000523059210 */ /* 0x000fca0007f5e0ff */
[----:B------:R-:W-:Y:S01]  /*239f0*/  @!P1 IMAD.X R4, RZ, RZ, R4, P2 ;  /* 0x000000ffff049224 */ /* 0x000fe200010e0604 */
[----:B------:R-:W-:-:S04]  /*23a00*/  ISETP.GE.AND P2, PT, R6, R3, PT ;  /* 0x000000030600720c */ /* 0x000fc80003f46270 */
        /* <DEDUP_REMOVED lines=8> */
[----:B0-----:R-:W-:-:S07]  /*23a90*/  IMAD.MOV.U32 R4, RZ, RZ, R14 ;  /* 0x000000ffff047224 */ /* 0x001fce00078e000e */
[----:B------:R-:W-:Y:S05]  /*23aa0*/  WARPSYNC.COLLECTIVE R15, `(.L_x_7871) ;  /* 0x000000000f087348 */ /* 0x000fea0003c00000 */
[----:B------:R0:W1:Y:S02]  /*23ab0*/  SHFL.IDX P6, R14, R13, R12, R11 ;  /* 0x0000000c0d0e7389 */ /* 0x00006400000c000b */
[----:B01----:R-:W-:Y:S01]  /*23ac0*/  ENDCOLLECTIVE ;  /* 0x000000000000791b */ /* 0x003fe20003800000 */
.L_x_7871:
[----:B------:R-:W-:Y:S01]  /*23ad0*/  IMAD.MOV.U32 R13, RZ, RZ, R2 ;  /* 0x000000ffff0d7224 */ /* 0x000fe200078e0002 */
[----:B------:R-:W-:Y:S01]  /*23ae0*/  MOV R12, 0x7 ;  /* 0x00000007000c7802 */ /* 0x000fe20000000f00 */
[----:B------:R-:W-:-:S07]  /*23af0*/  IMAD.MOV.U32 R5, RZ, RZ, R14 ;  /* 0x000000ffff057224 */ /* 0x000fce00078e000e */
[----:B------:R-:W-:Y:S05]  /*23b00*/  WARPSYNC.COLLECTIVE R15, `(.L_x_7872) ;  /* 0x000000000f087348 */ /* 0x000fea0003c00000 */
[----:B------:R0:W1:Y:S02]  /*23b10*/  SHFL.IDX P6, R14, R13, R12, R11 ;  /* 0x0000000c0d0e7389 */ /* 0x00006400000c000b */
[----:B01----:R-:W-:Y:S01]  /*23b20*/  ENDCOLLECTIVE ;  /* 0x000000000000791b */ /* 0x003fe20003800000 */
.L_x_7872:
        /* <DEDUP_REMOVED lines=14> */
.L_x_7873:
[----:B------:R-:W-:Y:S01]  /*23c10*/  IMAD.MOV.U32 R0, RZ, RZ, R14 ;  /* 0x000000ffff007224 */ /* 0x000fe200078e000e */
[----:B------:R-:W-:Y:S06]  /*23c20*/  BRA `(.L_x_7874) ;  /* 0xffffff7c007c7947 */ /* 0x000fec000383ffff */
.L_x_7634:
[----:B0-----:R0:W1:Y:S02]  /*23c30*/  SYNCS.PHASECHK.TRANS64.TRYWAIT P0, [R22+URZ+0x22820], R0 ;  /* 0x02282000160075a7 */ /* 0x001064000800017f */
[----:B-1----:R-:W-:Y:S05]  /*23c40*/  @!P0 NANOSLEEP.SYNCS 0x989680 ;  /* 0x009896800000895d */ /* 0x002fea0003900000 */
[----:B------:R-:W1:Y:S02]  /*23c50*/  @!P0 SYNCS.PHASECHK.TRANS64 P0, [R22+URZ+0x22820], R0 ;  /* 0x02282000160085a7 */ /* 0x000e64000800007f */
[----:B-1----:R-:W-:Y:S05]  /*23c60*/  @!P0 BRA `(.L_x_7634) ;  /* 0xfffffffc00f08947 */ /* 0x002fea000383ffff */
[----:B------:R-:W-:Y:S05]  /*23c70*/  BRA `(.L_x_7875) ;  /* 0xffffff7c00d87947 */ /* 0x000fea000383ffff */
.L_x_7638:
[----:B0-----:R0:W1:Y:S02]  /*23c80*/  SYNCS.PHASECHK.TRANS64.TRYWAIT P0, [R0+URZ+0x22880], R33 ;  /* 0x02288021000075a7 */ /* 0x001064000800017f */
[----:B-1----:R-:W-:Y:S05]  /*23c90*/  @!P0 NANOSLEEP.SYNCS 0x989680 ;  /* 0x009896800000895d */ /* 0x002fea0003900000 */
[----:B------:R-:W1:Y:S02]  /*23ca0*/  @!P0 SYNCS.PHASECHK.TRANS64 P0, [R0+URZ+0x22880], R33 ;  /* 0x02288021000085a7 */ /* 0x000e64000800007f */
[----:B-1----:R-:W-:Y:S05]  /*23cb0*/  @!P0 BRA `(.L_x_7638) ;  /* 0xfffffffc00f08947 */ /* 0x002fea000383ffff */
[----:B------:R-:W-:Y:S05]  /*23cc0*/  BRA `(.L_x_7876) ;  /* 0xffffff8400007947 */ /* 0x000fea000383ffff */
.L_x_7639:
        /* <DEDUP_REMOVED lines=8> */
.L_x_7878:
[----:B------:R-:W-:Y:S05]  /*23d50*/  BSYNC B0 ;  /* 0x0000000000007941 */ /* 0x000fea0003800000 */
.L_x_7877:
[----:B------:R-:W-:Y:S01]  /*23d60*/  IMAD.MOV.U32 R13, RZ, RZ, R9 ;  /* 0x000000ffff0d7224 */ /* 0x000fe200078e0009 */
[----:B------:R-:W-:Y:S01]  /*23d70*/  MOV R12, RZ ;  /* 0x000000ff000c7202 */ /* 0x000fe20000000f00 */
[----:B------:R-:W-:Y:S01]  /*23d80*/  IMAD.MOV.U32 R11, RZ, RZ, 0x181f ;  /* 0x0000181fff0b7424 */ /* 0x000fe200078e00ff */
[----:B------:R-:W-:Y:S01]  /*23d90*/  IADD3 R6, R22, R6, RZ ;  /* 0x0000000616067210 */ /* 0x000fe20007ffe0ff */
[----:B------:R-:W-:Y:S02]  /*23da0*/  IMAD.MOV.U32 R15, RZ, RZ, -0x1 ;  /* 0xffffffffff0f7424 */ /* 0x000fe400078e00ff */
[----:B------:R-:W-:-:S07]  /*23db0*/  IMAD.MOV.U32 R3, RZ, RZ, R14 ;  /* 0x000000ffff037224 */ /* 0x000fce00078e000e */
[----:B------:R-:W-:Y:S05]  /*23dc0*/  WARPSYNC.COLLECTIVE R15, `(.L_x_7879) ;  /* 0x000000000f087348 */ /* 0x000fea0003c00000 */
[----:B------:R0:W1:Y:S02]  /*23dd0*/  SHFL.IDX P6, R14, R13, R12, R11 ;  /* 0x0000000c0d0e7389 */ /* 0x00006400000c000b */
[----:B01----:R-:W-:Y:S01]  /*23de0*/  ENDCOLLECTIVE ;  /* 0x000000000000791b */ /* 0x003fe20003800000 */
.L_x_7879:
[----:B------:R-:W-:Y:S02]  /*23df0*/  IMAD.MOV.U32 R13, RZ, RZ, R20 ;  /* 0x000000ffff0d7224 */ /* 0x000fe400078e0014 */
[----:B------:R-:W-:Y:S02]  /*23e00*/  IMAD.MOV.U32 R12, RZ, RZ, 0x1 ;  /* 0x00000001ff0c7424 */ /* 0x000fe400078e00ff */
[----:B------:R-:W-:-:S07]  /*23e10*/  IMAD.MOV.U32 R2, RZ, RZ, R14 ;  /* 0x000000ffff027224 */ /* 0x000fce00078e000e */
[----:B------:R-:W-:Y:S05]  /*23e20*/  WARPSYNC.COLLECTIVE R15, `(.L_x_7880) ;  /* 0x000000000f087348 */ /* 0x000fea0003c00000 */
[----:B------:R0:W1:Y:S02]  /*23e30*/  SHFL.IDX P6, R14, R13, R12, R11 ;  /* 0x0000000c0d0e7389 */ /* 0x00006400000c000b */
[----:B01----:R-:W-:Y:S01]  /*23e40*/  ENDCOLLECTIVE ;  /* 0x000000000000791b */ /* 0x003fe20003800000 */
.L_x_7880:
        /* <DEDUP_REMOVED lines=11> */
.L_x_7881:
        /* <DEDUP_REMOVED lines=9> */
.L_x_7882:
        /* <DEDUP_REMOVED lines=9> */
.L_x_7883:
[----:B------:R-:W-:Y:S01]  /*24020*/  IMAD.MOV.U32 R13, RZ, RZ, R20 ;  /* 0x000000ffff0d7224 */ /* 0x000fe200078e0014 */
[----:B------:R-:W-:Y:S01]  /*24030*/  MOV R12, 0x3 ;  /* 0x00000003000c7802 */ /* 0x000fe20000000f00 */
[----:B------:R-:W-:-:S07]  /*24040*/  IMAD.MOV.U32 R2, RZ, RZ, R14 ;  /* 0x000000ffff027224 */ /* 0x000fce00078e000e */
[----:B------:R-:W-:Y:S05]  /*24050*/  WARPSYNC.COLLECTIVE R15, `(.L_x_7884) ;  /* 0x000000000f087348 */ /* 0x000fea0003c00000 */
[----:B------:R0:W1:Y:S02]  /*24060*/  SHFL.IDX P6, R14, R13, R12, R11 ;  /* 0x0000000c0d0e7389 */ /* 0x00006400000c000b */
[----:B01----:R-:W-:Y:S01]  /*24070*/  ENDCOLLECTIVE ;  /* 0x000000000000791b */ /* 0x003fe20003800000 */
.L_x_7884:
        /* <DEDUP_REMOVED lines=11> */
.L_x_7885:
[----:B------:R-:W-:Y:S01]  /*24130*/  MOV R13, R20 ;  /* 0x00000014000d7202 */ /* 0x000fe20000000f00 */
[----:B------:R-:W-:Y:S02]  /*24140*/  IMAD.MOV.U32 R12, RZ, RZ, 0x4 ;  /* 0x00000004ff0c7424 */ /* 0x000fe400078e00ff */
[----:B------:R-:W-:-:S07]  /*24150*/  IMAD.MOV.U32 R2, RZ, RZ, R14 ;  /* 0x000000ffff027224 */ /* 0x000fce00078e000e */
[----:B------:R-:W-:Y:S05]  /*24160*/  WARPSYNC.COLLECTIVE R15, `(.L_x_7886) ;  /* 0x000000000f087348 */ /* 0x000fea0003c00000 */
[----:B------:R0:W1:Y:S02]  /*24170*/  SHFL.IDX P6, R14, R13, R12, R11 ;  /* 0x0000000c0d0e7389 */ /* 0x00006400000c000b */
[----:B01----:R-:W-:Y:S01]  /*24180*/  ENDCOLLECTIVE ;  /* 0x000000000000791b */ /* 0x003fe20003800000 */
.L_x_7886:
        /* <DEDUP_REMOVED lines=11> */
.L_x_7887:
[----:B------:R-:W-:Y:S02]  /*24240*/  IMAD.MOV.U32 R13, RZ, RZ, R20 ;  /* 0x000000ffff0d7224 */ /* 0x000fe400078e0014 */
[----:B------:R-:W-:Y:S02]  /*24250*/  IMAD.MOV.U32 R12, RZ, RZ, 0x5 ;  /* 0x00000005ff0c7424 */ /* 0x000fe400078e00ff */
[----:B------:R-:W-:-:S07]  /*24260*/  IMAD.MOV.U32 R2, RZ, RZ, R14 ;  /* 0x000000ffff027224 */ /* 0x000fce00078e000e */
[----:B------:R-:W-:Y:S05]  /*24270*/  WARPSYNC.COLLECTIVE R15, `(.L_x_7888) ;  /* 0x000000000f087348 */ /* 0x000fea0003c00000 */
[----:B------:R0:W1:Y:S02]  /*24280*/  SHFL.IDX P6, R14, R13, R12, R11 ;  /* 0x0000000c0d0e7389 */ /* 0x00006400000c000b */
[----:B01----:R-:W-:Y:S01]  /*24290*/  ENDCOLLECTIVE ;  /* 0x000000000000791b */ /* 0x003fe20003800000 */
.L_x_7888:
        /* <DEDUP_REMOVED lines=11> */
.L_x_7889:
[----:B------:R-:W-:Y:S02]  /*24350*/  IMAD.MOV.U32 R13, RZ, RZ, R20 ;  /* 0x000000ffff0d7224 */ /* 0x000fe400078e0014 */
[----:B------:R-:W-:Y:S01]  /*24360*/  IMAD.MOV.U32 R12, RZ, RZ, 0x6 ;  /* 0x00000006ff0c7424 */ /* 0x000fe200078e00ff */
[----:B------:R-:W-:-:S07]  /*24370*/  MOV R2, R14 ;  /* 0x0000000e00027202 */ /* 0x000fce0000000f00 */
[----:B------:R-:W-:Y:S05]  /*24380*/  WARPSYNC.COLLECTIVE R15, `(.L_x_7890) ;  /* 0x000000000f087348 */ /* 0x000fea0003c00000 */
[----:B------:R0:W1:Y:S02]  /*24390*/  SHFL.IDX P6, R14, R13, R12, R11 ;  /* 0x0000000c0d0e7389 */ /* 0x00006400000c000b */
[----:B01----:R-:W-:Y:S01]  /*243a0*/  ENDCOLLECTIVE ;  /* 0x000000000000791b */ /* 0x003fe20003800000 */
.L_x_7890:
        /* <DEDUP_REMOVED lines=11> */
.L_x_7891:
[----:B------:R-:W-:Y:S02]  /*24460*/  IMAD.MOV.U32 R13, RZ, RZ, R20 ;  /* 0x000000ffff0d7224 */ /* 0x000fe400078e0014 */
[----:B------:R-:W-:Y:S02]  /*24470*/  IMAD.MOV.U32 R12, RZ, RZ, 0x7 ;  /* 0x00000007ff0c7424 */ /* 0x000fe400078e00ff */
[----:B------:R-:W-:-:S07]  /*24480*/  IMAD.MOV.U32 R2, RZ, RZ, R14 ;  /* 0x000000ffff027224 */ /* 0x000fce00078e000e */
[----:B------:R-:W-:Y:S05]  /*24490*/  WARPSYNC.COLLECTIVE R15, `(.L_x_7892) ;  /* 0x000000000f087348 */ /* 0x000fea0003c00000 */
[----:B------:R0:W1:Y:S02]  /*244a0*/  SHFL.IDX P6, R14, R13, R12, R11 ;  /* 0x0000000c0d0e7389 */ /* 0x00006400000c000b */
[----:B01----:R-:W-:Y:S01]  /*244b0*/  ENDCOLLECTIVE ;  /* 0x000000000000791b */ /* 0x003fe20003800000 */
.L_x_7892:
        /* <DEDUP_REMOVED lines=11> */
.L_x_7893:
[----:B------:R-:W-:Y:S01]  /*24570*/  IMAD.MOV.U32 R13, RZ, RZ, R17 ;  /* 0x000000ffff0d7224 */ /* 0x000fe200078e0011 */
[----:B------:R-:W-:Y:S01]  /*24580*/  MOV R12, RZ ;  /* 0x000000ff000c7202 */ /* 0x000fe20000000f00 */
[----:B------:R-:W-:-:S05]  /*24590*/  IMAD.MOV.U32 R11, RZ, RZ, R14 ;  /* 0x000000ffff0b7224 */ /* 0x000fca00078e000e */
[----:B------:R-:W-:Y:S01]  /*245a0*/  IADD3 R2, P0, R35, R11, RZ ;  /* 0x0000000b23027210 */ /* 0x000fe20007f1e0ff */
[----:B------:R-:W-:-:S04]  /*245b0*/  IMAD.MOV.U32 R11, RZ, RZ, 0x181f ;  /* 0x0000181fff0b7424 */ /* 0x000fc800078e00ff */
[----:B------:R-:W-:-:S08]  /*245c0*/  IMAD.X R3, RZ, RZ, R3, P0 ;  /* 0x000000ffff037224 */ /* 0x000fd000000e0603 */
[----:B------:R-:W-:Y:S05]  /*245d0*/  WARPSYNC.COLLECTIVE R15, `(.L_x_7894) ;  /* 0x000000000f087348 */ /* 0x000fea0003c00000 */
[----:B------:R0:W1:Y:S02]  /*245e0*/  SHFL.IDX P6, R14, R13, R12, R11 ;  /* 0x0000000c0d0e7389 */ /* 0x00006400000c000b */
[----:B01----:R-:W-:Y:S01]  /*245f0*/  ENDCOLLECTIVE ;  /* 0x000000000000791b */ /* 0x003fe20003800000 */
.L_x_7894:
        /* <DEDUP_REMOVED lines=9> */
.L_x_7895:
        /* <DEDUP_REMOVED lines=8> */
.L_x_7896:
        /* <DEDUP_REMOVED lines=9> */
.L_x_7897:
[----:B------:R-:W-:Y:S01]  /*247a0*/  MOV R2, R14 ;  /* 0x0000000e00027202 */ /* 0x000fe20000000f00 */
[----:B------:R-:W-:Y:S06]  /*247b0*/  BRA `(.L_x_7898) ;  /* 0xffffff7c009c7947 */ /* 0x000fec000383ffff */
.L_x_7644:
[----:B---3--:R3:W4:Y:S02]  /*247c0*/  SYNCS.PHASECHK.TRANS64.TRYWAIT P0, [R0+URZ+0x22840], R33 ;  /* 0x02284021000075a7 */ /* 0x008724000800017f */
[----:B----4-:R-:W-:Y:S05]  /*247d0*/  @!P0 NANOSLEEP.SYNCS 0x989680 ;  /* 0x009896800000895d */ /* 0x010fea0003900000 */
[----:B------:R-:W4:Y:S02]  /*247e0*/  @!P0 SYNCS.PHASECHK.TRANS64 P0, [R0+URZ+0x22840], R33 ;  /* 0x02284021000085a7 */ /* 0x000f24000800007f */
[----:B----4-:R-:W-:Y:S05]  /*247f0*/  @!P0 BRA `(.L_x_7644) ;  /* 0xfffffffc00f08947 */ /* 0x010fea000383ffff */
[----:B------:R-:W-:Y:S05]  /*24800*/  BRA `(.L_x_7899) ;  /* 0xffffff7c00ec7947 */ /* 0x000fea000383ffff */
.L_x_7645:
        /* <DEDUP_REMOVED lines=8> */
.L_x_7901:
[----:B------:R-:W-:Y:S05]  /*24890*/  BSYNC B0 ;  /* 0x0000000000007941 */ /* 0x000fea0003800000 */
.L_x_7900:
        /* <DEDUP_REMOVED lines=8> */
.L_x_7902:
[----:B------:R-:W-:Y:S02]  /*24920*/  IMAD.MOV.U32 R13, RZ, RZ, R5 ;  /* 0x000000ffff0d7224 */ /* 0x000fe400078e0005 */
[----:B------:R-:W-:Y:S01]  /*24930*/  IMAD.MOV.U32 R12, RZ, RZ, 0x1 ;  /* 0x00000001ff0c7424 */ /* 0x000fe200078e00ff */
[----:B------:R-:W-:-:S07]  /*24940*/  MOV R2, R14 ;  /* 0x0000000e00027202 */ /* 0x000fce0000000f00 */
[----:B------:R-:W-:Y:S05]  /*24950*/  WARPSYNC.COLLECTIVE R15, `(.L_x_7903) ;  /* 0x000000000f087348 */ /* 0x000fea0003c00000 */
[----:B------:R0:W1:Y:S02]  /*24960*/  SHFL.IDX P6, R14, R13, R12, R11 ;  /* 0x0000000c0d0e7389 */ /* 0x00006400000c000b */
[----:B01----:R-:W-:Y:S01]  /*24970*/  ENDCOLLECTIVE ;  /* 0x000000000000791b */ /* 0x003fe20003800000 */
.L_x_7903:
        /* <DEDUP_REMOVED lines=11> */
.L_x_7904:
[----:B------:R-:W-:Y:S02]  /*24a30*/  IMAD.MOV.U32 R13, RZ, RZ, R5 ;  /* 0x000000ffff0d7224 */ /* 0x000fe400078e0005 */
[----:B------:R-:W-:Y:S02]  /*24a40*/  IMAD.MOV.U32 R12, RZ, RZ, 0x2 ;  /* 0x00000002ff0c7424 */ /* 0x000fe400078e00ff */
[----:B------:R-:W-:-:S07]  /*24a50*/  IMAD.MOV.U32 R10, RZ, RZ, R14 ;  /* 0x000000ffff0a7224 */ /* 0x000fce00078e000e */
[----:B------:R-:W-:Y:S05]  /*24a60*/  WARPSYNC.COLLECTIVE R15, `(.L_x_7905) ;  /* 0x000000000f087348 */ /* 0x000fea0003c00000 */
[----:B------:R0:W1:Y:S02]  /*24a70*/  SHFL.IDX P6, R14, R13, R12, R11 ;  /* 0x0000000c0d0e7389 */ /* 0x00006400000c000b */
[----:B01----:R-:W-:Y:S01]  /*24a80*/  ENDCOLLECTIVE ;  /* 0x000000000000791b */ /* 0x003fe20003800000 */
.L_x_7905:
        /* <DEDUP_REMOVED lines=11> */
.L_x_7906:
[----:B------:R-:W-:Y:S01]  /*24b40*/  IMAD.MOV.U32 R13, RZ, RZ, R5 ;  /* 0x000000ffff0d7224 */ /* 0x000fe200078e0005 */
[----:B------:R-:W-:Y:S01]  /*24b50*/  MOV R12, 0x3 ;  /* 0x00000003000c7802 */ /* 0x000fe20000000f00 */
[----:B------:R-:W-:-:S07]  /*24b60*/  IMAD.MOV.U32 R2, RZ, RZ, R14 ;  /* 0x000000ffff027224 */ /* 0x000fce00078e000e */
[----:B------:R-:W-:Y:S05]  /*24b70*/  WARPSYNC.COLLECTIVE R15, `(.L_x_7907) ;  /* 0x000000000f087348 */ /* 0x000fea0003c00000 */
[----:B------:R0:W1:Y:S02]  /*24b80*/  SHFL.IDX P6, R14, R13, R12, R11 ;  /* 0x0000000c0d0e7389 */ /* 0x00006400000c000b */
[----:B01----:R-:W-:Y:S01]  /*24b90*/  ENDCOLLECTIVE ;  /* 0x000000000000791b */ /* 0x003fe20003800000 */
.L_x_7907:
        /* <DEDUP_REMOVED lines=11> */
.L_x_7908:
[----:B------:R-:W-:Y:S01]  /*24c50*/  MOV R13, R5 ;  /* 0x00000005000d7202 */ /* 0x000fe20000000f00 */
[----:B------:R-:W-:Y:S02]  /*24c60*/  IMAD.MOV.U32 R12, RZ, RZ, 0x4 ;  /* 0x00000004ff0c7424 */ /* 0x000fe400078e00ff */
[----:B------:R-:W-:-:S07]  /*24c70*/  IMAD.MOV.U32 R2, RZ, RZ, R14 ;  /* 0x000000ffff027224 */ /* 0x000fce00078e000e */
[----:B------:R-:W-:Y:S05]  /*24c80*/  WARPSYNC.COLLECTIVE R15, `(.L_x_7909) ;  /* 0x000000000f087348 */ /* 0x000fea0003c00000 */
[----:B------:R0:W1:Y:S02]  /*24c90*/  SHFL.IDX P6, R14, R13, R12, R11 ;  /* 0x0000000c0d0e7389 */ /* 0x00006400000c000b */
[----:B01----:R-:W-:Y:S01]  /*24ca0*/  ENDCOLLECTIVE ;  /* 0x000000000000791b */ /* 0x003fe20003800000 */
.L_x_7909:
        /* <DEDUP_REMOVED lines=11> */
.L_x_7910:
[----:B------:R-:W-:Y:S02]  /*24d60*/  IMAD.MOV.U32 R13, RZ, RZ, R5 ;  /* 0x000000ffff0d7224 */ /* 0x000fe400078e0005 */
[----:B------:R-:W-:Y:S02]  /*24d70*/  IMAD.MOV.U32 R12, RZ, RZ, 0x5 ;  /* 0x00000005ff0c7424 */ /* 0x000fe400078e00ff */
[----:B------:R-:W-:-:S07]  /*24d80*/  IMAD.MOV.U32 R2, RZ, RZ, R14 ;  /* 0x000000ffff027224 */ /* 0x000fce00078e000e */
[----:B------:R-:W-:Y:S05]  /*24d90*/  WARPSYNC.COLLECTIVE R15, `(.L_x_7911) ;  /* 0x000000000f087348 */ /* 0x000fea0003c00000 */
[----:B------:R0:W1:Y:S02]  /*24da0*/  SHFL.IDX P6, R14, R13, R12, R11 ;  /* 0x0000000c0d0e7389 */ /* 0x00006400000c000b */
[----:B01----:R-:W-:Y:S01]  /*24db0*/  ENDCOLLECTIVE ;  /* 0x000000000000791b */ /* 0x003fe20003800000 */
.L_x_7911:
        /* <DEDUP_REMOVED lines=11> */
.L_x_7912:
[----:B------:R-:W-:Y:S02]  /*24e70*/  IMAD.MOV.U32 R13, RZ, RZ, R5 ;  /* 0x000000ffff0d7224 */ /* 0x000fe400078e0005 */
[----:B------:R-:W-:Y:S01]  /*24e80*/  IMAD.MOV.U32 R12, RZ, RZ, 0x6 ;  /* 0x00000006ff0c7424 */ /* 0x000fe200078e00ff */
[----:B------:R-:W-:-:S07]  /*24e90*/  MOV R2, R14 ;  /* 0x0000000e00027202 */ /* 0x000fce0000000f00 */
[----:B------:R-:W-:Y:S05]  /*24ea0*/  WARPSYNC.COLLECTIVE R15, `(.L_x_7913) ;  /* 0x000000000f087348 */ /* 0x000fea0003c00000 */
[----:B------:R0:W1:Y:S02]  /*24eb0*/  SHFL.IDX P6, R14, R13, R12, R11 ;  /* 0x0000000c0d0e7389 */ /* 0x00006400000c000b */
[----:B01----:R-:W-:Y:S01]  /*24ec0*/  ENDCOLLECTIVE ;  /* 0x000000000000791b */ /* 0x003fe20003800000 */
.L_x_7913:
        /* <DEDUP_REMOVED lines=11> */
.L_x_7914:
[----:B------:R-:W-:Y:S02]  /*24f80*/  IMAD.MOV.U32 R13, RZ, RZ, R5 ;  /* 0x000000ffff0d7224 */ /* 0x000fe400078e0005 */
[----:B------:R-:W-:Y:S02]  /*24f90*/  IMAD.MOV.U32 R12, RZ, RZ, 0x7 ;  /* 0x00000007ff0c7424 */ /* 0x000fe400078e00ff */
[----:B------:R-:W-:-:S07]  /*24fa0*/  IMAD.MOV.U32 R2, RZ, RZ, R14 ;  /* 0x000000ffff027224 */ /* 0x000fce00078e000e */
[----:B------:R-:W-:Y:S05]  /*24fb0*/  WARPSYNC.COLLECTIVE R15, `(.L_x_7915) ;  /* 0x000000000f087348 */ /* 0x000fea0003c00000 */
[----:B------:R0:W1:Y:S02]  /*24fc0*/  SHFL.IDX P6, R14, R13, R12, R11 ;  /* 0x0000000c0d0e7389 */ /* 0x00006400000c000b */
[----:B01----:R-:W-:Y:S01]  /*24fd0*/  ENDCOLLECTIVE ;  /* 0x000000000000791b */ /* 0x003fe20003800000 */
.L_x_7915:
[----:B------:R-:W-:Y:S02]  /*24fe0*/  MOV R13, R4 ;  /* 0x00000004000d7202 */ /* 0x000fe40000000f00 */
[----:B------:R-:W-:-:S05]  /*24ff0*/  IADD3 R4, P0, R35, R2, RZ ;  /* 0x0000000223047210 */ /* 0x000fca0007f1e0ff */
[----:B------:R-:W-:Y:S02]  /*25000*/  IMAD.X R5, RZ, RZ, R9, P0 ;  /* 0x000000ffff057224 */ /* 0x000fe400000e0609 */
[----:B------:R-:W-:-:S07]  /*25010*/  IMAD.MOV.U32 R3, RZ, RZ, R14 ;  /* 0x000000ffff037224 */ /* 0x000fce00078e000e */
[----:B------:R-:W-:Y:S05]  /*25020*/  WARPSYNC.COLLECTIVE R15, `(.L_x_7916) ;  /* 0x000000000f087348 */ /* 0x000fea0003c00000 */
[----:B------:R0:W1:Y:S02]  /*25030*/  SHFL.IDX P6, R14, R13, R12, R11 ;  /* 0x0000000c0d0e7389 */ /* 0x00006400000c000b */
[----:B01----:R-:W-:Y:S01]  /*25040*/  ENDCOLLECTIVE ;  /* 0x000000000000791b */ /* 0x003fe20003800000 */
.L_x_7916:
[----:B------:R-:W-:Y:S01]  /*25050*/  @!PT LDS RZ, [RZ] ;  /* 0x00000000fffff984 */ /* 0x000fe20000000800 */
[----:B------:R-:W-:Y:S01]  /*25060*/  @!PT LDS RZ, [RZ] ;  /* 0x00000000fffff984 */ /* 0x000fe20000000800 */
[----:B------:R-:W-:Y:S01]  /*25070*/  @!PT LDS RZ, [RZ] ;  /* 0x00000000fffff984 */ /* 0x000fe20000000800 */
[----:B------:R0:W-:Y:S01]  /*25080*/  LDGSTS.E.BYPASS.LTC128B.128 [R6+0x1b400], desc[UR60][R4.64], !P2 ;  /* 0x1b40000004067fae */ /* 0x0001e2000d101d7c */
[----:B------:R-:W-:Y:S01]  /*25090*/  IMAD.MOV.U32 R13, RZ, RZ, R8 ;  /* 0x000000ffff0d7224 */ /* 0x000fe200078e0008 */
[----:B------:R-:W-:Y:S01]  /*250a0*/  MOV R12, RZ ;  /* 0x000000ff000c7202 */ /* 0x000fe20000000f00 */
[----:B------:R-:W-:-:S07]  /*250b0*/  IMAD.MOV.U32 R10, RZ, RZ, R14 ;  /* 0x000000ffff0a7224 */ /* 0x000fce00078e000e */
[----:B0-----:R-:W-:Y:S05]  /*250c0*/  WARPSYNC.COLLECTIVE R15, `(.L_x_7917) ;  /* 0x000000000f087348 */ /* 0x001fea0003c00000 */
[----:B------:R1:W2:Y:S02]  /*250d0*/  SHFL.IDX P6, R14, R13, R12, R11 ;  /* 0x0000000c0d0e7389 */ /* 0x0002a400000c000b */
[----:B012---:R-:W-:Y:S01]  /*250e0*/  ENDCOLLECTIVE ;  /* 0x000000000000791b */ /* 0x007fe20003800000 */
.L_x_7917:
        /* <DEDUP_REMOVED lines=11> */
.L_x_7918:
[----:B------:R-:W-:Y:S01]  /*251a0*/  MOV R13, R8 ;  /* 0x00000008000d7202 */ /* 0x000fe20000000f00 */
[----:B------:R-:W-:Y:S02]  /*251b0*/  IMAD.MOV.U32 R12, RZ, RZ, 0x1 ;  /* 0x00000001ff0c7424 */ /* 0x000fe400078e00ff */
[----:B------:R-:W-:-:S07]  /*251c0*/  IMAD.MOV.U32 R5, RZ, RZ, R14 ;  /* 0x000000ffff057224 */ /* 0x000fce00078e000e */
[----:B------:R-:W-:Y:S05]  /*251d0*/  WARPSYNC.COLLECTIVE R15, `(.L_x_7919) ;  /* 0x000000000f087348 */ /* 0x000fea0003c00000 */
[----:B------:R0:W1:Y:S02]  /*251e0*/  SHFL.IDX P6, R14, R13, R12, R11 ;  /* 0x0000000c0d0e7389 */ /* 0x00006400000c000b */
[----:B01----:R-:W-:Y:S01]  /*251f0*/  ENDCOLLECTIVE ;  /* 0x000000000000791b */ /* 0x003fe20003800000 */
.L_x_7919:
        /* <DEDUP_REMOVED lines=11> */
.L_x_7920:
[----:B------:R-:W-:Y:S01]  /*252b0*/  IMAD.MOV.U32 R2, RZ, RZ, R14 ;  /* 0x000000ffff027224 */ /* 0x000fe200078e000e */
[----:B------:R-:W-:Y:S06]  /*252c0*/  BRA `(.L_x_7921) ;  /* 0xffffff7800847947 */ /* 0x000fec000383ffff */
.L_x_7650:
[----:B-1----:R1:W2:Y:S02]  /*252d0*/  SYNCS.PHASECHK.TRANS64.TRYWAIT P2, [R0+URZ+0x22870], R2 ;  /* 0x02287002000075a7 */ /* 0x0022a4000804017f */
[----:B--2---:R-:W-:Y:S05]  /*252e0*/  @!P2 NANOSLEEP.SYNCS 0x989680 ;  /* 0x009896800000a95d */ /* 0x004fea0003900000 */
[----:B------:R-:W2:Y:S02]  /*252f0*/  @!P2 SYNCS.PHASECHK.TRANS64 P2, [R0+URZ+0x22870], R2 ;  /* 0x022870020000a5a7 */ /* 0x000ea4000804007f */
[----:B--2---:R-:W-:Y:S05]  /*25300*/  @!P2 BRA `(.L_x_7650) ;  /* 0xfffffffc00f0a947 */ /* 0x004fea000383ffff */
[----:B------:R-:W-:Y:S05]  /*25310*/  BRA `(.L_x_7922) ;  /* 0xffffff7800e87947 */ /* 0x000fea000383ffff */
.L_x_7652:
[----:B-1----:R1:W2:Y:S02]  /*25320*/  SYNCS.PHASECHK.TRANS64.TRYWAIT P2, [R0+URZ+0x22860], R3 ;  /* 0x02286003000075a7 */ /* 0x0022a4000804017f */
[----:B--2---:R-:W-:Y:S05]  /*25330*/  @!P2 NANOSLEEP.SYNCS 0x989680 ;  /* 0x009896800000a95d */ /* 0x004fea0003900000 */
[----:B------:R-:W2:Y:S02]  /*25340*/  @!P2 SYNCS.PHASECHK.TRANS64 P2, [R0+URZ+0x22860], R3 ;  /* 0x022860030000a5a7 */ /* 0x000ea4000804007f */
[----:B--2---:R-:W-:Y:S05]  /*25350*/  @!P2 BRA `(.L_x_7652) ;  /* 0xfffffffc00f0a947 */ /* 0x004fea000383ffff */
[----:B------:R-:W-:Y:S05]  /*25360*/  BRA `(.L_x_7923) ;  /* 0xffffff7800f87947 */ /* 0x000fea000383ffff */
.L_x_7660:
[----:B0-----:R0:W1:Y:S02]  /*25370*/  SYNCS.PHASECHK.TRANS64.TRYWAIT P1, [R0+URZ+0x22870], R3 ;  /* 0x02287003000075a7 */ /* 0x001064000802017f */
[----:B-1----:R-:W-:Y:S05]  /*25380*/  @!P1 NANOSLEEP.SYNCS 0x989680 ;  /* 0x009896800000995d */ /* 0x002fea0003900000 */
[----:B------:R-:W1:Y:S02]  /*25390*/  @!P1 SYNCS.PHASECHK.TRANS64 P1, [R0+URZ+0x22870], R3 ;  /* 0x02287003000095a7 */ /* 0x000e64000802007f */
[----:B-1----:R-:W-:Y:S05]  /*253a0*/  @!P1 BRA `(.L_x_7660) ;  /* 0xfffffffc00f09947 */ /* 0x002fea000383ffff */
[----:B------:R-:W-:Y:S05]  /*253b0*/  BRA `(.L_x_7924) ;  /* 0xffffff8400307947 */ /* 0x000fea000383ffff */
.L_x_7662:
[----:B0-----:R0:W1:Y:S02]  /*253c0*/  SYNCS.PHASECHK.TRANS64.TRYWAIT P1, [R0+URZ+0x22860], R3 ;  /* 0x02286003000075a7 */ /* 0x001064000802017f */
[----:B-1----:R-:W-:Y:S05]  /*253d0*/  @!P1 NANOSLEEP.SYNCS 0x989680 ;  /* 0x009896800000995d */ /* 0x002fea0003900000 */
[----:B------:R-:W1:Y:S02]  /*253e0*/  @!P1 SYNCS.PHASECHK.TRANS64 P1, [R0+URZ+0x22860], R3 ;  /* 0x02286003000095a7 */ /* 0x000e64000802007f */
[----:B-1----:R-:W-:Y:S05]  /*253f0*/  @!P1 BRA `(.L_x_7662) ;  /* 0xfffffffc00f09947 */ /* 0x002fea000383ffff */
[----:B------:R-:W-:Y:S05]  /*25400*/  BRA `(.L_x_7925) ;  /* 0xffffff8400407947 */ /* 0x000fea000383ffff */
.L_x_7667:
[----:B------:R-:W-:Y:S01]  /*25410*/  BSSY B0, `(.L_x_7926) ;  /* 0x0000008000007945 */ /* 0x000fe20003800000 */
[----:B------:R-:W-:Y:S01]  /*25420*/  MOV R13, R16 ;  /* 0x00000010000d7202 */ /* 0x000fe20000000f00 */
[----:B------:R-:W-:Y:S02]  /*25430*/  IMAD.MOV.U32 R12, RZ, RZ, RZ ;  /* 0x000000ffff0c7224 */ /* 0x000fe400078e00ff */
[----:B------:R-:W-:Y:S02]  /*25440*/  IMAD.MOV.U32 R11, RZ, RZ, 0x1f ;  /* 0x0000001fff0b7424 */ /* 0x000fe400078e00ff */
[----:B------:R-:W-:-:S07]  /*25450*/  IMAD.MOV.U32 R15, RZ, RZ, -0x1 ;  /* 0xffffffffff0f7424 */ /* 0x000fce00078e00ff */
[----:B01---5:R-:W-:Y:S05]  /*25460*/  WARPSYNC.COLLECTIVE R15, `(.L_x_7927) ;  /* 0x000000000f087348 */ /* 0x023fea0003c00000 */
[----:B------:R2:W3:Y:S02]  /*25470*/  SHFL.IDX P6, R14, R13, R12, R11 ;  /* 0x0000000c0d0e7389 */ /* 0x0004e400000c000b */
[----:B0123-5:R-:W-:Y:S01]  /*25480*/  ENDCOLLECTIVE ;  /* 0x000000000000791b */ /* 0x02ffe20003800000 */
.L_x_7927:
[----:B------:R-:W-:Y:S05]  /*25490*/  BSYNC B0 ;  /* 0x0000000000007941 */ /* 0x000fea0003800000 */
.L_x_7926:
[----:B------:R-:W-:Y:S01]  /*254a0*/  MOV R13, R16 ;  /* 0x00000010000d7202 */ /* 0x000fe20000000f00 */
[----:B------:R-:W-:Y:S01]  /*254b0*/  IMAD.MOV.U32 R12, RZ, RZ, 0x1 ;  /* 0x00000001ff0c7424 */ /* 0x000fe200078e00ff */
[----:B------:R-:W-:Y:S01]  /*254c0*/  IADD3 R5, R19, R8, RZ ;  /* 0x0000000813057210 */ /* 0x000fe20007ffe0ff */
[----:B------:R-:W-:Y:S02]  /*254d0*/  IMAD.MOV.U32 R11, RZ, RZ, 0x1f ;  /* 0x0000001fff0b7424 */ /* 0x000fe400078e00ff */
[----:B------:R-:W-:Y:S02]  /*254e0*/  IMAD.MOV.U32 R15, RZ, RZ, -0x1 ;  /* 0xffffffffff0f7424 */ /* 0x000fe400078e00ff */
[----:B------:R-:W-:-:S07]  /*254f0*/  IMAD.MOV.U32 R0, RZ, RZ, R14 ;  /* 0x000000ffff007224 */ /* 0x000fce00078e000e */
[----:B------:R-:W-:Y:S05]  /*25500*/  WARPSYNC.COLLECTIVE R15, `(.L_x_7928) ;  /* 0x000000000f087348 */ /* 0x000fea0003c00000 */
[----:B------:R0:W1:Y:S02]  /*25510*/  SHFL.IDX P6, R14, R13, R12, R11 ;  /* 0x0000000c0d0e7389 */ /* 0x00006400000c000b */
[----:B01----:R-:W-:Y:S01]  /*25520*/  ENDCOLLECTIVE ;  /* 0x000000000000791b */ /* 0x003fe20003800000 */
.L_x_7928:
        /* <DEDUP_REMOVED lines=18> */
.L_x_7929:
[----:B------:R-:W-:Y:S01]  /*25650*/  IMAD.MOV.U32 R12, RZ, RZ, 0x2 ;  /* 0x00000002ff0c7424 */ /* 0x000fe200078e00ff */
[----:B------:R-:W-:-:S04]  /*25660*/  SEL R5, R14, RZ, P1 ;  /* 0x000000ff0e057207 */ /* 0x000fc80000800000 */
[----:B------:R-:W-:-:S05]  /*25670*/  IADD3 R5, R2, R5, RZ ;  /* 0x0000000502057210 */ /* 0x000fca0007ffe0ff */
[----:B------:R-:W-:-:S07]  /*25680*/  IMAD.MOV.U32 R13, RZ, RZ, R5 ;  /* 0x000000ffff0d7224 */ /* 0x000fce00078e0005 */
[----:B------:R-:W-:Y:S05]  /*25690*/  WARPSYNC.COLLECTIVE R15, `(.L_x_7930) ;  /* 0x000000000f087348 */ /* 0x000fea0003c00000 */
[----:B------:R0:W1:Y:S02]  /*256a0*/  SHFL.UP P6, R14, R13, R12, R11 ;  /* 0x0400000c0d0e7389 */ /* 0x00006400000c000b */
[----:B01----:R-:W-:Y:S01]  /*256b0*/  ENDCOLLECTIVE ;  /* 0x000000000000791b */ /* 0x003fe20003800000 */
.L_x_7930:
[----:B------:R-:W-:Y:S02]  /*256c0*/  MOV R12, 0x4 ;  /* 0x00000004000c7802 */ /* 0x000fe40000000f00 */
[----:B------:R-:W-:-:S05]  /*256d0*/  SEL R6, R14, RZ, P2 ;  /* 0x000000ff0e067207 */ /* 0x000fca0001000000 */
[----:B------:R-:W-:-:S04]  /*256e0*/  IMAD.IADD R6, R5, 0x1, R6 ;  /* 0x0000000105067824 */ /* 0x000fc800078e0206 */
[----:B------:R-:W-:-:S07]  /*256f0*/  IMAD.MOV.U32 R13, RZ, RZ, R6 ;  /* 0x000000ffff0d7224 */ /* 0x000fce00078e0006 */
[----:B------:R-:W-:Y:S05]  /*25700*/  WARPSYNC.COLLECTIVE R15, `(.L_x_7931) ;  /* 0x000000000f087348 */ /* 0x000fea0003c00000 */
[----:B------:R0:W1:Y:S02]  /*25710*/  SHFL.UP P6, R14, R13, R12, R11 ;  /* 0x0400000c0d0e7389 */ /* 0x00006400000c000b */
[----:B01----:R-:W-:Y:S01]  /*25720*/  ENDCOLLECTIVE ;  /* 0x000000000000791b */ /* 0x003fe20003800000 */
.L_x_7931:
[----:B------:R-:W-:Y:S01]  /*25730*/  IMAD.MOV.U32 R12, RZ, RZ, 0x8 ;  /* 0x00000008ff0c7424 */ /* 0x000fe200078e00ff */
[----:B------:R-:W-:-:S05]  /*25740*/  SEL R7, R14, RZ, P3 ;  /* 0x000000ff0e077207 */ /* 0x000fca0001800000 */
[----:B------:R-:W-:-:S04]  /*25750*/  IMAD.IADD R7, R6, 0x1, R7 ;  /* 0x0000000106077824 */ /* 0x000fc800078e0207 */
[----:B------:R-:W-:-:S07]  /*25760*/  IMAD.MOV.U32 R13, RZ, RZ, R7 ;  /* 0x000000ffff0d7224 */ /* 0x000fce00078e0007 */
[----:B------:R-:W-:Y:S05]  /*25770*/  WARPSYNC.COLLECTIVE R15, `(.L_x_7932) ;  /* 0x000000000f087348 */ /* 0x000fea0003c00000 */
[----:B------:R0:W1:Y:S02]  /*25780*/  SHFL.UP P6, R14, R13, R12, R11 ;  /* 0x0400000c0d0e7389 */ /* 0x00006400000c000b */
[----:B01----:R-:W-:Y:S01]  /*25790*/  ENDCOLLECTIVE ;  /* 0x000000000000791b */ /* 0x003fe20003800000 */
.L_x_7932:
[----:B------:R-:W-:Y:S01]  /*257a0*/  IMAD.MOV.U32 R12, RZ, RZ, 0x10 ;  /* 0x00000010ff0c7424 */ /* 0x000fe200078e00ff */
[----:B------:R-:W-:-:S04]  /*257b0*/  SEL R14, R14, RZ, P4 ;  /* 0x000000ff0e0e7207 */ /* 0x000fc80002000000 */
[----:B------:R-:W-:-:S05]  /*257c0*/  IADD3 R5, R7, R14, RZ ;  /* 0x0000000e07057210 */ /* 0x000fca0007ffe0ff */
[----:B------:R-:W-:-:S07]  /*257d0*/  IMAD.MOV.U32 R13, RZ, RZ, R5 ;  /* 0x000000ffff0d7224 */ /* 0x000fce00078e0005 */
[----:B------:R-:W-:Y:S05]  /*257e0*/  WARPSYNC.COLLECTIVE R15, `(.L_x_7933) ;  /* 0x000000000f087348 */ /* 0x000fea0003c00000 */
[----:B------:R0:W1:Y:S02]  /*257f0*/  SHFL.UP P6, R14, R13, R12, R11 ;  /* 0x0400000c0d0e7389 */ /* 0x00006400000c000b */
[----:B01----:R-:W-:Y:S01]  /*25800*/  ENDCOLLECTIVE ;  /* 0x000000000000791b */ /* 0x003fe20003800000 */
.L_x_7933:
        /* <DEDUP_REMOVED lines=8> */
.L_x_7934:
[----:B------:R-:W-:Y:S05]  /*25890*/  BRA `(.L_x_7935) ;  /* 0xffffff8800c87947 */ /* 0x000fea000383ffff */
.L_x_7672:
        /* <DEDUP_REMOVED lines=8> */
.L_x_7937:
[----:B------:R-:W-:Y:S05]  /*25920*/  BSYNC B0 ;  /* 0x0000000000007941 */ /* 0x000fea0003800000 */
.L_x_7936:
        /* <DEDUP_REMOVED lines=8> */
.L_x_7938:
[----:B------:R-:W-:Y:S01]  /*259b0*/  IMAD.MOV.U32 R12, RZ, RZ, 0x4 ;  /* 0x00000004ff0c7424 */ /* 0x000fe200078e00ff */
[----:B------:R-:W-:-:S05]  /*259c0*/  SEL R14, R14, RZ, P2 ;  /* 0x000000ff0e0e7207 */ /* 0x000fca0001000000 */
[----:B------:R-:W-:-:S05]  /*259d0*/  IMAD.IADD R5, R13, 0x1, R14 ;  /* 0x000000010d057824 */ /* 0x000fca00078e020e */
[----:B------:R-:W-:-:S07]  /*259e0*/  MOV R13, R5 ;  /* 0x00000005000d7202 */ /* 0x000fce0000000f00 */
[----:B------:R-:W-:Y:S05]  /*259f0*/  WARPSYNC.COLLECTIVE R15, `(.L_x_7939) ;  /* 0x000000000f087348 */ /* 0x000fea0003c00000 */
[----:B------:R0:W1:Y:S02]  /*25a00*/  SHFL.UP P6, R14, R13, R12, R11 ;  /* 0x0400000c0d0e7389 */ /* 0x00006400000c000b */
[----:B01----:R-:W-:Y:S01]  /*25a10*/  ENDCOLLECTIVE ;  /* 0x000000000000791b */ /* 0x003fe20003800000 */
.L_x_7939:
[----:B------:R-:W-:Y:S02]  /*25a20*/  MOV R12, 0x8 ;  /* 0x00000008000c7802 */ /* 0x000fe40000000f00 */
[----:B------:R-:W-:-:S05]  /*25a30*/  SEL R6, R14, RZ, P3 ;  /* 0x000000ff0e067207 */ /* 0x000fca0001800000 */
[----:B------:R-:W-:-:S04]  /*25a40*/  IMAD.IADD R6, R5, 0x1, R6 ;  /* 0x0000000105067824 */ /* 0x000fc800078e0206 */
[----:B------:R-:W-:-:S07]  /*25a50*/  IMAD.MOV.U32 R13, RZ, RZ, R6 ;  /* 0x000000ffff0d7224 */ /* 0x000fce00078e0006 */
[----:B------:R-:W-:Y:S05]  /*25a60*/  WARPSYNC.COLLECTIVE R15, `(.L_x_7940) ;  /* 0x000000000f087348 */ /* 0x000fea0003c00000 */
[----:B------:R0:W1:Y:S02]  /*25a70*/  SHFL.UP P6, R14, R13, R12, R11 ;  /* 0x0400000c0d0e7389 */ /* 0x00006400000c000b */
[----:B01----:R-:W-:Y:S01]  /*25a80*/  ENDCOLLECTIVE ;  /* 0x000000000000791b */ /* 0x003fe20003800000 */
.L_x_7940:
[----:B------:R-:W-:Y:S01]  /*25a90*/  IMAD.MOV.U32 R12, RZ, RZ, 0x10 ;  /* 0x00000010ff0c7424 */ /* 0x000fe200078e00ff */
[----:B------:R-:W-:-:S05]  /*25aa0*/  SEL R7, R14, RZ, P4 ;  /* 0x000000ff0e077207 */ /* 0x000fca0002000000 */
[----:B------:R-:W-:-:S04]  /*25ab0*/  IMAD.IADD R7, R6, 0x1, R7 ;  /* 0x0000000106077824 */ /* 0x000fc800078e0207 */
[----:B------:R-:W-:-:S07]  /*25ac0*/  IMAD.MOV.U32 R13, RZ, RZ, R7 ;  /* 0x000000ffff0d7224 */ /* 0x000fce00078e0007 */
[----:B------:R-:W-:Y:S05]  /*25ad0*/  WARPSYNC.COLLECTIVE R15, `(.L_x_7941) ;  /* 0x000000000f087348 */ /* 0x000fea0003c00000 */
[----:B------:R0:W1:Y:S02]  /*25ae0*/  SHFL.UP P6, R14, R13, R12, R11 ;  /* 0x0400000c0d0e7389 */ /* 0x00006400000c000b */
[----:B01----:R-:W-:Y:S01]  /*25af0*/  ENDCOLLECTIVE ;  /* 0x000000000000791b */ /* 0x003fe20003800000 */
.L_x_7941:
        /* <DEDUP_REMOVED lines=8> */
.L_x_7942:
[----:B------:R-:W-:Y:S05]  /*25b80*/  BRA `(.L_x_7943) ;  /* 0xffffff8800a87947 */ /* 0x000fea000383ffff */
.L_x_7674:
[----:B------:R-:W-:Y:S01]  /*25b90*/  BSSY B0, `(.L_x_7944) ;  /* 0x0000006000007945 */ /* 0x000fe20003800000 */
[----:B------:R-:W-:Y:S02]  /*25ba0*/  PLOP3.LUT P6, PT, P6, PT, PT, 0x8, 0x0 ;  /* 0x000000000000781c */ /* 0x000fe400037ce170 */
[----:B------:R-:W-:-:S11]  /*25bb0*/  MOV R15, 0xffffffff ;  /* 0xffffffff000f7802 */ /* 0x000fd60000000f00 */
[----:B0----5:R-:W-:Y:S05]  /*25bc0*/  WARPSYNC.COLLECTIVE R15, `(.L_x_7945) ;  /* 0x000000000f087348 */ /* 0x021fea0003c00000 */
[----:B------:R-:W-:Y:S01]  /*25bd0*/  VOTE.ANY R14, PT, P6 ;  /* 0x00000000000e7806 */ /* 0x000fe200030e0100 */
[----:B0----5:R-:W-:Y:S06]  /*25be0*/  ENDCOLLECTIVE ;  /* 0x000000000000791b */ /* 0x021fec0003800000 */
.L_x_7945:
[----:B------:R-:W-:Y:S05]  /*25bf0*/  BSYNC B0 ;  /* 0x0000000000007941 */ /* 0x000fea0003800000 */
.L_x_7944:
        /* <DEDUP_REMOVED lines=9> */
.L_x_7946:
[----:B------:R-:W-:Y:S01]  /*25c90*/  IMAD.MOV.U32 R17, RZ, RZ, R14 ;  /* 0x000000ffff117224 */ /* 0x000fe200078e000e */
[----:B------:R-:W-:Y:S06]  /*25ca0*/  BRA `(.L_x_7947) ;  /* 0xffffff8800987947 */ /* 0x000fec000383ffff */
.L_x_7676:
[----:B------:R-:W-:Y:S01]  /*25cb0*/  BSSY B0, `(.L_x_7948) ;  /* 0x0000007000007945 */ /* 0x000fe20003800000 */
[----:B------:R-:W-:Y:S01]  /*25cc0*/  IMAD.MOV.U32 R13, RZ, RZ, R3 ;  /* 0x000000ffff0d7224 */ /* 0x000fe200078e0003 */
[----:B------:R-:W-:Y:S01]  /*25cd0*/  MOV R11, 0x1f ;  /* 0x0000001f000b7802 */ /* 0x000fe20000000f00 */
[----:B------:R-:W-:-:S07]  /*25ce0*/  IMAD.MOV.U32 R15, RZ, RZ, -0x1 ;  /* 0xffffffffff0f7424 */ /* 0x000fce00078e00ff */
[----:B012--5:R-:W-:Y:S05]  /*25cf0*/  WARPSYNC.COLLECTIVE R15, `(.L_x_7949) ;  /* 0x000000000f087348 */ /* 0x027fea0003c00000 */
[----:B------:R3:W4:Y:S02]  /*25d00*/  SHFL.IDX P6, R14, R13, R12, R11 ;  /* 0x0000000c0d0e7389 */ /* 0x00072400000c000b */
[----:B012345:R-:W-:Y:S01]  /*25d10*/  ENDCOLLECTIVE ;  /* 0x000000000000791b */ /* 0x03ffe20003800000 */
.L_x_7949:
[----:B------:R-:W-:Y:S05]  /*25d20*/  BSYNC B0 ;  /* 0x0000000000007941 */ /* 0x000fea0003800000 */
.L_x_7948:
[----:B------:R-:W-:Y:S05]  /*25d30*/  BRA `(.L_x_7675) ;  /* 0xffffff8800907947 */ /* 0x000fea000383ffff */
.L_x_7680:
[----:B0-----:R0:W1:Y:S02]  /*25d40*/  SYNCS.PHASECHK.TRANS64.TRYWAIT P0, [R5+URZ+0x22820], R0 ;  /* 0x02282000050075a7 */ /* 0x001064000800017f */
[----:B-1----:R-:W-:Y:S05]  /*25d50*/  @!P0 NANOSLEEP.SYNCS 0x989680 ;  /* 0x009896800000895d */ /* 0x002fea0003900000 */
[----:B------:R-:W1:Y:S02]  /*25d60*/  @!P0 SYNCS.PHASECHK.TRANS64 P0, [R5+URZ+0x22820], R0 ;  /* 0x02282000050085a7 */ /* 0x000e64000800007f */
[----:B-1----:R-:W-:Y:S05]  /*25d70*/  @!P0 BRA `(.L_x_7680) ;  /* 0xfffffffc00f08947 */ /* 0x002fea000383ffff */
[----:B------:R-:W-:Y:S05]  /*25d80*/  BRA `(.L_x_7950) ;  /* 0xffffff8c00847947 */ /* 0x000fea000383ffff */
.L_x_7681:
        /* <DEDUP_REMOVED lines=8> */
[----:B0----5:R-:W-:Y:S05]  /*25e10*/  WARPSYNC.COLLECTIVE R15, `(.L_x_7952) ;  /* 0x000000000f087348 */ /* 0x021fea0003c00000 */
[----:B------:R1:W2:Y:S02]  /*25e20*/  SHFL.IDX P6, R14, R13, R12, R11 ;  /* 0x0000000c0d0e7389 */ /* 0x0002a400000c000b */
[----:B012--5:R-:W-:Y:S01]  /*25e30*/  ENDCOLLECTIVE ;  /* 0x000000000000791b */ /* 0x027fe20003800000 */
.L_x_7952:
[----:B------:R-:W-:Y:S05]  /*25e40*/  BSYNC B0 ;  /* 0x0000000000007941 */ /* 0x000fea0003800000 */
.L_x_7951:
[----:B------:R-:W-:Y:S05]  /*25e50*/  BRA `(.L_x_7953) ;  /* 0xffffff8c006c7947 */ /* 0x000fea000383ffff */
.L_x_7682:
[----:B------:R-:W-:Y:S01]  /*25e60*/  BSSY B0, `(.L_x_7954) ;  /* 0x0000006000007945 */ /* 0x000fe20003800000 */
[----:B------:R-:W-:-:S07]  /*25e70*/  IMAD.MOV.U32 R15, RZ, RZ, -0x1 ;  /* 0xffffffffff0f7424 */ /* 0x000fce00078e00ff */
[----:B0----5:R-:W-:Y:S05]  /*25e80*/  WARPSYNC.COLLECTIVE R15, `(.L_x_7955) ;  /* 0x000000000f0c7348 */ /* 0x021fea0003c00000 */
[----:B------:R-:W-:Y:S02]  /*25e90*/  ELECT P6, UR62, PT ;  /* 0x00000000003e782f */ /* 0x000fe400038c0000 */
[----:B------:R-:W-:Y:S01]  /*25ea0*/  MOV R14, UR62 ;  /* 0x0000003e000e7c02 */ /* 0x000fe20008000f00 */
[----:B0----5:R-:W-:Y:S10]  /*25eb0*/  ENDCOLLECTIVE ;  /* 0x000000000000791b */ /* 0x021ff40003800000 */
.L_x_7955:
[----:B------:R-:W-:Y:S05]  /*25ec0*/  BSYNC B0 ;  /* 0x0000000000007941 */ /* 0x000fea0003800000 */
.L_x_7954:
[----:B------:R-:W-:Y:S05]  /*25ed0*/  BRA `(.L_x_7956) ;  /* 0xffffff8c00607947 */ /* 0x000fea000383ffff */
.L_x_7684:
[----:B0-----:R0:W1:Y:S02]  /*25ee0*/  SYNCS.PHASECHK.TRANS64.TRYWAIT P1, [R3+URZ+0x22840], R2 ;  /* 0x02284002030075a7 */ /* 0x001064000802017f */
[----:B-1----:R-:W-:Y:S05]  /*25ef0*/  @!P1 NANOSLEEP.SYNCS 0x989680 ;  /* 0x009896800000995d */ /* 0x002fea0003900000 */
[----:B------:R-:W1:Y:S02]  /*25f00*/  @!P1 SYNCS.PHASECHK.TRANS64 P1, [R3+URZ+0x22840], R2 ;  /* 0x02284002030095a7 */ /* 0x000e64000802007f */
[----:B-1----:R-:W-:Y:S05]  /*25f10*/  @!P1 BRA `(.L_x_7684) ;  /* 0xfffffffc00f09947 */ /* 0x002fea000383ffff */
[----:B------:R-:W-:Y:S05]  /*25f20*/  BRA `(.L_x_7957) ;  /* 0xffffff8c00847947 */ /* 0x000fea000383ffff */
.L_x_7686:
[----:B-1----:R1:W2:Y:S02]  /*25f30*/  SYNCS.PHASECHK.TRANS64.TRYWAIT P1, [R5+URZ+0x22840], R0 ;  /* 0x02284000050075a7 */ /* 0x0022a4000802017f */
[----:B--2---:R-:W-:Y:S05]  /*25f40*/  @!P1 NANOSLEEP.SYNCS 0x989680 ;  /* 0x009896800000995d */ /* 0x004fea0003900000 */
[----:B------:R-:W2:Y:S02]  /*25f50*/  @!P1 SYNCS.PHASECHK.TRANS64 P1, [R5+URZ+0x22840], R0 ;  /* 0x02284000050095a7 */ /* 0x000ea4000802007f */
[----:B--2---:R-:W-:Y:S05]  /*25f60*/  @!P1 BRA `(.L_x_7686) ;  /* 0xfffffffc00f09947 */ /* 0x004fea000383ffff */
[----:B------:R-:W-:Y:S05]  /*25f70*/  BRA `(.L_x_7958) ;  /* 0xffffff8c00947947 */ /* 0x000fea000383ffff */
.L_x_7688:
[----:B--2---:R2:W3:Y:S02]  /*25f80*/  SYNCS.PHASECHK.TRANS64.TRYWAIT P1, [R3+URZ+0x22860], R2 ;  /* 0x02286002030075a7 */ /* 0x0044e4000802017f */
[----:B---3--:R-:W-:Y:S05]  /*25f90*/  @!P1 NANOSLEEP.SYNCS 0x989680 ;  /* 0x009896800000995d */ /* 0x008fea0003900000 */
[----:B------:R-:W3:Y:S02]  /*25fa0*/  @!P1 SYNCS.PHASECHK.TRANS64 P1, [R3+URZ+0x22860], R2 ;  /* 0x02286002030095a7 */ /* 0x000ee4000802007f */
[----:B---3--:R-:W-:Y:S05]  /*25fb0*/  @!P1 BRA `(.L_x_7688) ;  /* 0xfffffffc00f09947 */ /* 0x008fea000383ffff */
[----:B------:R-:W-:Y:S05]  /*25fc0*/  BRA `(.L_x_7959) ;  /* 0xffffff8c00907947 */ /* 0x000fea000383ffff */
.L_x_7690:
[----:B---3--:R3:W4:Y:S02]  /*25fd0*/  SYNCS.PHASECHK.TRANS64.TRYWAIT P1, [R5+URZ+0x22860], R0 ;  /* 0x02286000050075a7 */ /* 0x008724000802017f */
[----:B----4-:R-:W-:Y:S05]  /*25fe0*/  @!P1 NANOSLEEP.SYNCS 0x989680 ;  /* 0x009896800000995d */ /* 0x010fea0003900000 */
[----:B------:R-:W4:Y:S02]  /*25ff0*/  @!P1 SYNCS.PHASECHK.TRANS64 P1, [R5+URZ+0x22860], R0 ;  /* 0x02286000050095a7 */ /* 0x000f24000802007f */
[----:B----4-:R-:W-:Y:S05]  /*26000*/  @!P1 BRA `(.L_x_7690) ;  /* 0xfffffffc00f09947 */ /* 0x010fea000383ffff */
[----:B------:R-:W-:Y:S05]  /*26010*/  BRA `(.L_x_7960) ;  /* 0xffffff8c008c7947 */ /* 0x000fea000383ffff */
.L_x_7692:
[----:B----4-:R4:W0:Y:S02]  /*26020*/  SYNCS.PHASECHK.TRANS64.TRYWAIT P1, [R3+URZ+0x22880], R2 ;  /* 0x02288002030075a7 */ /* 0x010824000802017f */
[----:B0-----:R-:W-:Y:S05]  /*26030*/  @!P1 NANOSLEEP.SYNCS 0x989680 ;  /* 0x009896800000995d */ /* 0x001fea0003900000 */
[----:B------:R-:W0:Y:S02]  /*26040*/  @!P1 SYNCS.PHASECHK.TRANS64 P1, [R3+URZ+0x22880], R2 ;  /* 0x02288002030095a7 */ /* 0x000e24000802007f */
[----:B0-----:R-:W-:Y:S05]  /*26050*/  @!P1 BRA `(.L_x_7692) ;  /* 0xfffffffc00f09947 */ /* 0x001fea000383ffff */
[----:B------:R-:W-:Y:S05]  /*26060*/  BRA `(.L_x_7961) ;  /* 0xffffff8c00887947 */ /* 0x000fea000383ffff */
.L_x_7962:
        /* <DEDUP_REMOVED lines=9> */
.L_x_15845:


//--------------------- .text._ZN7cutlass13device_kernelIN5flash11enable_sm90INS1_16FlashAttnFwdSm90INS1_25CollectiveMainloopFwdSm90ILi2EN4cute5tupleIJNS5_1CILi1EEES8_S8_EEENS6_IJNS7_ILi128EEENS7_ILi160EEESA_EEELi128ENS_12float_e4m3_tEfNS_4arch4Sm90ELb0ELb1ELb0ELb0ELb1ELb0ELb0ELb1ELb1ELb1ELb0ELb0EEENS1_21CollectiveEpilogueFwdINS6_IJSA_SA_SB_EEES9_NS_10bfloat16_tESF_Li256ELb0ELb1ELb0ELb1EEENS1_30DynamicPersistentTileSchedulerILi256ELi128ELb0ELb1ELb1EEEEEEEEEvNT_6ParamsE --------------------------
	.section	.text._ZN7cutlass13device_kernelIN5flash11enable_sm90INS1_16FlashAttnFwdSm90INS1_25CollectiveMainloopFwdSm90ILi2EN4cute5tupleIJNS5_1CILi1EEES8_S8_EEENS6_IJNS7_ILi128EEENS7_ILi160EEESA_EEELi128ENS_12float_e4m3_tEfNS_4arch4Sm90ELb0ELb1ELb0ELb0ELb1ELb0ELb0ELb1ELb1ELb1ELb0ELb0EEENS1_21CollectiveEpilogueFwdINS6_IJSA_SA_SB_EEES9_NS_10bfloat16_tESF_Li256ELb0ELb1ELb0ELb1EEENS1_30DynamicPersistentTileSchedulerILi256ELi128ELb0ELb1ELb1EEEEEEEEEvNT_6ParamsE,"ax",@progbits
	.align	128
.text._ZN7cutlass13device_kernelIN5flash11enable_sm90INS1_16FlashAttnFwdSm90INS1_25CollectiveMainloopFwdSm90ILi2EN4cute5tupleIJNS5_1CILi1EEES8_S8_EEENS6_IJNS7_ILi128EEENS7_ILi160EEESA_EEELi128ENS_12float_e4m3_tEfNS_4arch4Sm90ELb0ELb1ELb0ELb0ELb1ELb0ELb0ELb1ELb1ELb1ELb0ELb0EEENS1_21CollectiveEpilogueFwdINS6_IJSA_SA_SB_EEES9_NS_10bfloat16_tESF_Li256ELb0ELb1ELb0ELb1EEENS1_30DynamicPersistentTileSchedulerILi256ELi128ELb0ELb1ELb1EEEEEEEEEvNT_6ParamsE:
        .type           _ZN7cutlass13device_kernelIN5flash11enable_sm90INS1_16FlashAttnFwdSm90INS1_25CollectiveMainloopFwdSm90ILi2EN4cute5tupleIJNS5_1CILi1EEES8_S8_EEENS6_IJNS7_ILi128EEENS7_ILi160EEESA_EEELi128ENS_12float_e4m3_tEfNS_4arch4Sm90ELb0ELb1ELb0ELb0ELb1ELb0ELb0ELb1ELb1ELb1ELb0ELb0EEENS1_21CollectiveEpilogueFwdINS6_IJSA_SA_SB_EEES9_NS_10bfloat16_tESF_Li256ELb0ELb1ELb0ELb1EEENS1_30DynamicPersistentTileSchedulerILi256ELi128ELb0ELb1ELb1EEEEEEEEEvNT_6ParamsE,@function
        .size           _ZN7cutlass13device_kernelIN5flash11enable_sm90INS1_16FlashAttnFwdSm90INS1_25CollectiveMainloopFwdSm90ILi2EN4cute5tupleIJNS5_1CILi1EEES8_S8_EEENS6_IJNS7_ILi128EEENS7_ILi160EEESA_EEELi128ENS_12float_e4m3_tEfNS_4arch4Sm90ELb0ELb1ELb0ELb0ELb1ELb0ELb0ELb1ELb1ELb1ELb0ELb0EEENS1_21CollectiveEpilogueFwdINS6_IJSA_SA_SB_EEES9_NS_10bfloat16_tESF_Li256ELb0ELb1ELb0ELb1EEENS1_30DynamicPersistentTileSchedulerILi256ELi128ELb0ELb1ELb1EEEEEEEEEvNT_6ParamsE,(.L_x_15846 - _ZN7cutlass13device_kernelIN5flash11enable_sm90INS1_16FlashAttnFwdSm90INS1_25CollectiveMainloopFwdSm90ILi2EN4cute5tupleIJNS5_1CILi1EEES8_S8_EEENS6_IJNS7_ILi128EEENS7_ILi160EEESA_EEELi128ENS_12float_e4m3_tEfNS_4arch4Sm90ELb0ELb1ELb0ELb0ELb1ELb0ELb0ELb1ELb1ELb1ELb0ELb0EEENS1_21CollectiveEpilogueFwdINS6_IJSA_SA_SB_EEES9_NS_10bfloat16_tESF_Li256ELb0ELb1ELb0ELb1EEENS1_30DynamicPersistentTileSchedulerILi256ELi128ELb0ELb1ELb1EEEEEEEEEvNT_6ParamsE)
        .other          _ZN7cutlass13device_kernelIN5flash11enable_sm90INS1_16FlashAttnFwdSm90INS1_25CollectiveMainloopFwdSm90ILi2EN4cute5tupleIJNS5_1CILi1EEES8_S8_EEENS6_IJNS7_ILi128EEENS7_ILi160EEESA_EEELi128ENS_12float_e4m3_tEfNS_4arch4Sm90ELb0ELb1ELb0ELb0ELb1ELb0ELb0ELb1ELb1ELb1ELb0ELb0EEENS1_21CollectiveEpilogueFwdINS6_IJSA_SA_SB_EEES9_NS_10bfloat16_tESF_Li256ELb0ELb1ELb0ELb1EEENS1_30DynamicPersistentTileSchedulerILi256ELi128ELb0ELb1ELb1EEEEEEEEEvNT_6ParamsE,@"STO_CUDA_ENTRY STV_DEFAULT"
_ZN7cutlass13device_kernelIN5flash11enable_sm90INS1_16FlashAttnFwdSm90INS1_25CollectiveMainloopFwdSm90ILi2EN4cute5tupleIJNS5_1CILi1EEES8_S8_EEENS6_IJNS7_ILi128EEENS7_ILi160EEESA_EEELi128ENS_12float_e4m3_tEfNS_4arch4Sm90ELb0ELb1ELb0ELb0ELb1ELb0ELb0ELb1ELb1ELb1ELb0ELb0EEENS1_21CollectiveEpilogueFwdINS6_IJSA_SA_SB_EEES9_NS_10bfloat16_tESF_Li256ELb0ELb1ELb0ELb1EEENS1_30DynamicPersistentTileSchedulerILi256ELi128ELb0ELb1ELb1EEEEEEEEEvNT_6ParamsE:
        /* <DEDUP_REMOVED lines=45> */
.L_x_7963:
        /* <DEDUP_REMOVED lines=22> */
.L_x_7964:
        /* <DEDUP_REMOVED lines=18> */
.L_x_7965:
        /* <DEDUP_REMOVED lines=22> */
.L_x_7966:
        /* <DEDUP_REMOVED lines=24> */
.L_x_7967:
        /* <DEDUP_REMOVED lines=10> */
.L_x_7969:
        /* <DEDUP_REMOVED lines=21> */
[CC--:B------:R-:W-:Y:S02]  /*0a20*/  LEA.HI R4, R0.reuse, R197.reuse, RZ, 0x5 ;  /* 0x000000c500047211 */ /* 0x0c0fe400078f28ff */
[----:B------:R-:W-:Y:S02]  /*0a30*/  LOP3.LUT R190, R3, 0xffffff80, RZ, 0xc0, !PT ;  /* 0xffffff8003be7812 */ /* 0x000fe400078ec0ff */
[----:B------:R-:W-:Y:S01]  /*0a40*/  LEA.HI R2, R0, R197, RZ, 0x4 ;  /* 0x000000c500027211 */ /* 0x000fe200078f20ff */
[----:B------:R-:W-:Y:S01]  /*0a50*/  IMAD.SHL.U32 R6, R4, 0x20, RZ ;  /* 0x0000002004067824 */ /* 0x000fe200078e00ff */
[----:B------:R-:W-:Y:S01]  /*0a60*/  SHF.R.S32.HI R192, RZ, 0x7, R3 ;  /* 0x00000007ffc07819 */ /* 0x000fe20000011403 */
        /* <DEDUP_REMOVED lines=11> */
[-C--:B------:R-:W-:Y:S02]  /*0b20*/  LEA.HI R4, R0, R197.reuse, RZ, 0x2 ;  /* 0x000000c500047211 */ /* 0x080fe400078f10ff */
[----:B------:R-:W-:Y:S02]  /*0b30*/  LOP3.LUT R2, R2, 0x1ffffffe, RZ, 0xc0, !PT ;  /* 0x1ffffffe02027812 */ /* 0x000fe400078ec0ff */
[----:B------:R-:W-:Y:S02]  /*0b40*/  LEA.HI R11, R11, R6, RZ, 0x3 ;  /* 0x000000060b0b7211 */ /* 0x000fe400078f18ff */
[----:B------:R-:W-:Y:S01]  /*0b50*/  LOP3.LUT R4, R4, 0xfffffffc, RZ, 0xc0, !PT ;  /* 0xfffffffc04047812 */ /* 0x000fe200078ec0ff */
[----:B------:R-:W-:Y:S01]  /*0b60*/  IMAD.IADD R2, R5, 0x1, -R2 ;  /* 0x0000000105027824 */ /* 0x000fe200078e0a02 */
[----:B------:R-:W-:-:S02]  /*0b70*/  LEA.HI R0, R0, R197, RZ, 0x3 ;  /* 0x000000c500007211 */ /* 0x000fc400078f18ff */
[----:B------:R-:W-:Y:S01]  /*0b80*/  LOP3.LUT R11, R11, 0xfffffff8, RZ, 0xc0, !PT ;  /* 0xfffffff80b0b7812 */ /* 0x000fe200078ec0ff */
[----:B------:R-:W-:Y:S01]  /*0b90*/  IMAD.IADD R4, R197, 0x1, -R4 ;  /* 0x00000001c5047824 */ /* 0x000fe200078e0a04 */
[----:B------:R-:W-:Y:S01]  /*0ba0*/  LEA.HI R9, R9, R190, RZ, 0x5 ;  /* 0x000000be09097211 */ /* 0x000fe200078f28ff */
[----:B------:R-:W-:Y:S01]  /*0bb0*/  IMAD R194, R2, 0x8, R7 ;  /* 0x0000000802c27824 */ /* 0x000fe200078e0207 */
[----:B------:R-:W-:Y:S01]  /*0bc0*/  LEA.HI R3, R3, R192, RZ, 0x1 ;  /* 0x000000c003037211 */ /* 0x000fe200078f08ff */
[----:B------:R-:W-:Y:S01]  /*0bd0*/  IMAD.IADD R6, R6, 0x1, -R11 ;  /* 0x0000000106067824 */ /* 0x000fe200078e0a0b */
[----:B------:R-:W-:Y:S02]  /*0be0*/  LOP3.LUT R188, R0, 0xfffffff8, RZ, 0xc0, !PT ;  /* 0xfffffff800bc7812 */ /* 0x000fe400078ec0ff */
[----:B------:R-:W-:Y:S02]  /*0bf0*/  SHF.R.S32.HI R9, RZ, 0x5, R9 ;  /* 0x00000005ff097819 */ /* 0x000fe40000011409 */
[----:B------:R-:W-:Y:S01]  /*0c00*/  LOP3.LUT R3, R3, 0x3fffffe, RZ, 0xc0, !PT ;  /* 0x03fffffe03037812 */ /* 0x000fe200078ec0ff */
[----:B------:R-:W-:Y:S01]  /*0c10*/  IMAD.IADD R188, R197, 0x1, -R188 ;  /* 0x00000001c5bc7824 */ /* 0x000fe200078e0abc */
[----:B------:R-:W-:Y:S01]  /*0c20*/  LEA.HI R2, R4, R4, RZ, 0x1 ;  /* 0x0000000404027211 */ /* 0x000fe200078f08ff */
[----:B------:R-:W-:Y:S01]  /*0c30*/  IMAD R6, R9, 0x10, R6 ;  /* 0x0000001009067824 */ /* 0x000fe200078e0206 */
[----:B------:R-:W-:Y:S01]  /*0c40*/  SHF.R.S32.HI R189, RZ, 0x3, R0 ;  /* 0x00000003ffbd7819 */ /* 0x000fe20000011400 */
[----:B------:R-:W-:Y:S01]  /*0c50*/  IMAD.IADD R3, R192, 0x1, -R3 ;  /* 0x00000001c0037824 */ /* 0x000fe200078e0a03 */
[----:B------:R-:W-:Y:S01]  /*0c60*/  LOP3.LUT R5, R2, 0x1ffffffe, RZ, 0xc0, !PT ;  /* 0x1ffffffe02057812 */ /* 0x000fe200078ec0ff */
[----:B------:R-:W-:-:S02]  /*0c70*/  IMAD.SHL.U32 R22, R188, 0x8, RZ ;  /* 0x00000008bc167824 */ /* 0x000fc400078e00ff */
[----:B------:R-:W-:Y:S01]  /*0c80*/  IMAD R193, R3, 0x40, R6 ;  /* 0x0000004003c17824 */ /* 0x000fe200078e0206 */
[----:B------:R-:W-:Y:S01]  /*0c90*/  LOP3.LUT R3, R8, 0x7ffffffc, RZ, 0xc0, !PT ;  /* 0x7ffffffc08037812 */ /* 0x000fe200078ec0ff */
[----:B------:R-:W-:Y:S01]  /*0ca0*/  VIADD R23, R22, 0x40 ;  /* 0x0000004016177836 */ /* 0x000fe20000000000 */
[----:B------:R-:W-:Y:S01]  /*0cb0*/  SHF.R.S32.HI R196, RZ, 0x1f, R22 ;  /* 0x0000001fffc47819 */ /* 0x000fe20000011416 */
[----:B------:R-:W-:Y:S02]  /*0cc0*/  IMAD.IADD R4, R4, 0x1, -R5 ;  /* 0x0000000104047824 */ /* 0x000fe400078e0a05 */
[----:B------:R-:W-:Y:S01]  /*0cd0*/  IMAD.IADD R18, R190, 0x1, -R3 ;  /* 0x00000001be127824 */ /* 0x000fe200078e0a03 */
[----:B------:R-:W-:Y:S01]  /*0ce0*/  SHF.R.S32.HI R195, RZ, 0x1f, R23 ;  /* 0x0000001fffc37819 */ /* 0x000fe20000011417 */
[----:B------:R-:W-:-:S07]  /*0cf0*/  IMAD R19, R4, 0x8, R193 ;  /* 0x0000000804137824 */ /* 0x000fce00078e02c1 */
.L_x_8074:
        /* <DEDUP_REMOVED lines=21> */
.L_x_7970:
[----:B------:R-:W-:Y:S01]  /*0e50*/  ULDC UR6, c[0x0][0xc54] ;  /* 0x0003150000067ab9 */ /* 0x000fe20000000800 */
[----:B------:R-:W-:Y:S01]  /*0e60*/  UMOV UR8, UR7 ;  /* 0x0000000700087c82 */ /* 0x000fe20008000000 */
[----:B------:R-:W-:-:S11]  /*0e70*/  UISETP.NE.AND UP0, UPT, UR6, 0x1, UPT ;  /* 0x000000010600788c */ /* 0x000fd6000bf05270 */
[----:B------:R-:W-:Y:S02]  /*0e80*/  @UP0 ULDC.64 UR10, c[0x0][0xc58] ;  /* 0x00031600000a0ab9 */ /* 0x000fe40000000a00 */
[----:B------:R-:W-:-:S04]  /*0e90*/  UIMAD.WIDE.U32 UR4, UR7, UR10, URZ ;  /* 0x0000000a070472a5 */ /* 0x000fc8000f8e003f */
[----:B------:R-:W-:-:S04]  /*0ea0*/  @UP0 USHF.R.U32.HI UR8, URZ, UR11, UR5 ;  /* 0x0000000b3f080299 */ /* 0x000fc80008011605 */
[----:B------:R-:W-:-:S12]  /*0eb0*/  UIMAD UR4, UR8, UR6, URZ ;  /* 0x00000006080472a4 */ /* 0x000fd8000f8e023f */
.L_x_7971:
[----:B------:R-:W-:Y:S01]  /*0ec0*/  ULDC UR37, c[0x0][0xc48] ;  /* 0x0003120000257ab9 */ /* 0x000fe20000000800 */
[----:B------:R-:W-:Y:S01]  /*0ed0*/  UIADD3 UR6, UR7, -UR4, URZ ;  /* 0x8000000407067290 */ /* 0x000fe2000fffe03f */
[----:B------:R-:W-:Y:S01]  /*0ee0*/  IMAD.MOV.U32 R3, RZ, RZ, 0x3f800000 ;  /* 0x3f800000ff037424 */ /* 0x000fe200078e00ff */
[----:B------:R-:W-:Y:S01]  /*0ef0*/  UISETP.NE.AND UP2, UPT, UR37, 0x1, UPT ;  /* 0x000000012500788c */ /* 0x000fe2000bf45270 */
[----:B------:R-:W-:Y:S01]  /*0f00*/  IMAD.MOV.U32 R0, RZ, RZ, 0x3f800000 ;  /* 0x3f800000ff007424 */ /* 0x000fe200078e00ff */
[----:B------:R-:W-:Y:S01]  /*0f10*/  ULDC.64 UR4, c[0x0][0x990] ;  /* 0x0002640000047ab9 */ /* 0x000fe20000000a00 */
[----:B------:R-:W-:Y:S01]  /*0f20*/  ULDC UR18, c[0x0][0xc54] ;  /* 0x0003150000127ab9 */ /* 0x000fe20000000800 */
[----:B------:R-:W-:Y:S01]  /*0f30*/  UISETP.NE.U32.AND UP0, UPT, UR4, URZ, UPT ;  /* 0x0000003f0400728c */ /* 0x000fe2000bf05070 */
[----:B------:R-:W0:Y:S01]  /*0f40*/  LDC R191, c[0x0][0x448] ;  /* 0x00011200ffbf7b82 */ /* 0x000e220000000800 */
[----:B------:R-:W-:Y:S02]  /*0f50*/  UIMAD UR18, UR9, UR18, UR6 ;  /* 0x00000012091272a4 */ /* 0x000fe4000f8e0206 */
[----:B------:R-:W-:Y:S01]  /*0f60*/  UISETP.NE.AND.EX UP0, UPT, UR5, URZ, UPT, UP0 ;  /* 0x0000003f0500728c */ /* 0x000fe2000bf05300 */
[----:B------:R-:W-:-:S02]  /*0f70*/  ULDC.64 UR6, c[0x0][0x998] ;  /* 0x0002660000067ab9 */ /* 0x000fc40000000a00 */
[----:B------:R-:W-:Y:S01]  /*0f80*/  @UP2 ULDC UR10, c[0x0][0xc4c] ;  /* 0x00031300000a2ab9 */ /* 0x000fe20000000800 */
[----:B------:R-:W-:Y:S01]  /*0f90*/  UISETP.NE.U32.AND UP1, UPT, UR6, URZ, UPT ;  /* 0x0000003f0600728c */ /* 0x000fe2000bf25070 */
[----:B------:R-:W1:Y:S01]  /*0fa0*/  LDC.64 R12, c[0x0][0x9e0] ;  /* 0x00027800ff0c7b82 */ /* 0x000e620000000a00 */
[----:B------:R-:W-:Y:S01]  /*0fb0*/  UIMAD.WIDE.U32 UR10, UR18, UR10, URZ ;  /* 0x0000000a120a72a5 */ /* 0x000fe2000f8e003f */
[----:B------:R-:W-:Y:S01]  /*0fc0*/  PLOP3.LUT P0, PT, PT, PT, UP0, 0x80, 0x0 ;  /* 0x000000000000781c */ /* 0x000fe20003f0f008 */
[----:B------:R-:W-:Y:S01]  /*0fd0*/  @UP2 ULDC UR9, c[0x0][0xc50] ;  /* 0x0003140000092ab9 */ /* 0x000fe20000000800 */
[----:B------:R-:W-:Y:S01]  /*0fe0*/  UISETP.NE.AND.EX UP1, UPT, UR7, URZ, UPT, UP1 ;  /* 0x0000003f0700728c */ /* 0x000fe2000bf25310 */
[----:B------:R-:W-:Y:S01]  /*0ff0*/  UMOV UR44, UR18 ;  /* 0x00000012002c7c82 */ /* 0x000fe20008000000 */
[----:B------:R-:W-:Y:S02]  /*1000*/  @UP2 USHF.R.U32.HI UR44, URZ, UR9, UR11 ;  /* 0x000000093f2c2299 */ /* 0x000fe4000801160b */
[----:B------:R-:W2:Y:S01]  /*1010*/  LDC R105, c[0x0][0x288] ;  /* 0x0000a200ff697b82 */ /* 0x000ea20000000800 */
[----:B------:R-:W-:Y:S01]  /*1020*/  @UP0 ULDC.64 UR10, c[0x0][0x9a8] ;  /* 0x00026a00000a0ab9 */ /* 0x000fe20000000a00 */
[----:B------:R-:W-:Y:S01]  /*1030*/  @UP0 USHF.R.S32.HI UR9, URZ, 0x1f, UR44 ;  /* 0x0000001f3f090899 */ /* 0x000fe2000801142c */
[----:B------:R-:W-:Y:S01]  /*1040*/  PLOP3.LUT P1, PT, PT, PT, UP1, 0x80, 0x0 ;  /* 0x000000000000781c */ /* 0x000fe20003f2f018 */
[----:B------:R-:W-:-:S02]  /*1050*/  @UP0 UIMAD.WIDE.U32 UR12, UR44, UR10, URZ ;  /* 0x0000000a2c0c02a5 */ /* 0x000fc4000f8e003f */
[----:B------:R-:W-:Y:S02]  /*1060*/  @UP0 UIMAD UR9, UR9, UR10, URZ ;  /* 0x0000000a090902a4 */ /* 0x000fe4000f8e023f */
[----:B------:R-:W3:Y:S01]  /*1070*/  LDC R8, c[0x0][0x424] ;  /* 0x00010900ff087b82 */ /* 0x000ee20000000800 */
[----:B------:R-:W-:Y:S02]  /*1080*/  @UP1 USHF.R.S32.HI UR10, URZ, 0x1f, UR44 ;  /* 0x0000001f3f0a1899 */ /* 0x000fe4000801142c */
[----:B------:R-:W-:Y:S01]  /*1090*/  UIADD3 UR15, -UR44, URZ, URZ ;  /* 0x0000003f2c0f7290 */ /* 0x000fe2000fffe13f */
[----:B------:R-:W-:Y:S01]  /*10a0*/  @UP1 ULDC.64 UR16, c[0x0][0x9b8] ;  /* 0x00026e0000101ab9 */ /* 0x000fe20000000a00 */
[----:B------:R-:W-:Y:S02]  /*10b0*/  @UP0 UIMAD UR14, UR44, UR11, UR9 ;  /* 0x0000000b2c0e02a4 */ /* 0x000fe4000f8e0209 */
[----:B------:R-:W-:Y:S01]  /*10c0*/  @UP1 UIMAD UR9, UR10, UR16, URZ ;  /* 0x000000100a0912a4 */ /* 0x000fe2000f8e023f */
[----:B------:R-:W4:Y:S01]  /*10d0*/  LDC R9, c[0x0][0x2f0] ;  /* 0x0000bc00ff097b82 */ /* 0x000f220000000800 */
[----:B------:R-:W-:-:S02]  /*10e0*/  UIMAD UR37, UR37, UR15, UR18 ;  /* 0x0000000f252572a4 */ /* 0x000fc4000f8e0212 */
[----:B------:R-:W-:Y:S02]  /*10f0*/  @UP1 UIMAD UR15, UR44, UR17, UR9 ;  /* 0x000000112c0f12a4 */ /* 0x000fe4000f8e0209 */
[----:B------:R-:W-:Y:S02]  /*1100*/  @UP0 USHF.R.S32.HI UR9, URZ, 0x1f, UR37 ;  /* 0x0000001f3f090899 */ /* 0x000fe40008011425 */
[----:B------:R-:W-:Y:S02]  /*1110*/  @UP1 UIMAD.WIDE.U32 UR10, UR44, UR16, URZ ;  /* 0x000000102c0a12a5 */ /* 0x000fe4000f8e003f */
[----:B------:R-:W-:Y:S01]  /*1120*/  @UP1 USHF.R.S32.HI UR20, URZ, 0x1f, UR37 ;  /* 0x0000001f3f141899 */ /* 0x000fe20008011425 */
[----:B------:R-:W-:Y:S01]  /*1130*/  @UP0 ULDC.64 UR16, c[0x0][0x9b0] ;  /* 0x00026c0000100ab9 */ /* 0x000fe20000000a00 */
[----:B------:R-:W-:Y:S01]  /*1140*/  @UP1 ULDC.64 UR18, c[0x0][0x9c0] ;  /* 0x0002700000121ab9 */ /* 0x000fe20000000a00 */
[----:B------:R-:W-:Y:S02]  /*1150*/  @UP0 UIADD3 UR13, UR13, UR14, URZ ;  /* 0x0000000e0d0d0290 */ /* 0x000fe4000fffe03f */
[----:B------:R-:W-:-:S02]  /*1160*/  @UP0 UIMAD UR9, UR9, UR16, URZ ;  /* 0x00000010090902a4 */ /* 0x000fc4000f8e023f */
[----:B------:R-:W-:Y:S02]  /*1170*/  @UP1 UIADD3 UR11, UR11, UR15, URZ ;  /* 0x0000000f0b0b1290 */ /* 0x000fe4000fffe03f */
[----:B------:R-:W-:Y:S02]  /*1180*/  @UP1 UIMAD UR14, UR20, UR18, URZ ;  /* 0x00000012140e12a4 */ /* 0x000fe4000f8e023f */
        /* <DEDUP_REMOVED lines=12> */
[----:B0-----:R-:W-:Y:S01]  /*1250*/  ISETP.NE.AND P3, PT, R191, 0x1, PT ;  /* 0x00000001bf00780c */ /* 0x001fe20003f65270 */
[----:B------:R-:W-:Y:S01]  /*1260*/  IMAD.U32 R5, RZ, RZ, UR5 ;  /* 0x00000005ff057e24 */ /* 0x000fe2000f8e00ff */
[----:B------:R-:W-:Y:S01]  /*1270*/  ULOP3.LUT UR8, UR8, 0x1ffffff, URZ, 0x3c, !UPT ;  /* 0x01ffffff08087892 */ /* 0x000fe2000f8e3c3f */
[----:B------:R-:W-:Y:S01]  /*1280*/  IMAD.U32 R7, RZ, RZ, UR7 ;  /* 0x00000007ff077e24 */ /* 0x000fe2000f8e00ff */
[----:B------:R-:W-:Y:S01]  /*1290*/  ULDC UR4, c[0x0][0xc3c] ;  /* 0x00030f0000047ab9 */ /* 0x000fe20000000800 */
[----:B------:R-:W-:Y:S01]  /*12a0*/  ULDC.64 UR6, c[0x0][0x418] ;  /* 0x0001060000067ab9 */ /* 0x000fe20000000a00 */
[----:B------:R2:W5:Y:S01]  /*12b0*/  @P0 LDG.E R3, desc[UR50][R4.64] ;  /* 0x0000003204030981 */ /* 0x000562000c1e1900 */
[----:B------:R-:W-:-:S03]  /*12c0*/  ULDC UR5, c[0x0][0x988] ;  /* 0x0002620000057ab9 */ /* 0x000fc60000000800 */
[----:B------:R-:W5:Y:S01]  /*12d0*/  @P1 LDG.E R0, desc[UR50][R6.64] ;  /* 0x0000003206001981 */ /* 0x000f62000c1e1900 */
[----:B------:R-:W-:Y:S01]  /*12e0*/  UIADD3 UR4, UR8, UR4, URZ ;  /* 0x0000000408047290 */ /* 0x000fe2000fffe03f */
[----:B------:R-:W-:Y:S01]  /*12f0*/  ISETP.NE.U32.AND P0, PT, RZ, UR6, PT ;  /* 0x00000006ff007c0c */ /* 0x000fe2000bf05070 */
[----:B------:R-:W0:Y:S01]  /*1300*/  @P3 LDC R10, c[0x0][0x44c] ;  /* 0x00011300ff0a3b82 */ /* 0x000e220000000800 */
[----:B-1----:R-:W-:Y:S01]  /*1310*/  ISETP.GE.AND P2, PT, R13, 0x1, PT ;  /* 0x000000010d00780c */ /* 0x002fe20003f46270 */
[----:B------:R-:W-:Y:S01]  /*1320*/  USHF.L.U32 UR38, UR4, 0x7, URZ ;  /* 0x0000000704267899 */ /* 0x000fe2000800063f */
[----:B------:R-:W-:Y:S02]  /*1330*/  ISETP.NE.AND.EX P0, PT, RZ, UR7, PT, P0 ;  /* 0x00000007ff007c0c */ /* 0x000fe4000bf05300 */
[----:B--2---:R-:W-:Y:S01]  /*1340*/  IADD3 R5, -R105, 0x1, RZ ;  /* 0x0000000169057810 */ /* 0x004fe20007ffe1ff */
[----:B------:R-:W-:Y:S01]  /*1350*/  UIADD3 UR4, UR38, 0x7f, URZ ;  /* 0x0000007f26047890 */ /* 0x000fe2000fffe03f */
[----:B------:R-:W-:Y:S01]  /*1360*/  LOP3.LUT R2, R2, 0xffffffef, RZ, 0xc0, !PT ;  /* 0xffffffef02027812 */ /* 0x000fe200078ec0ff */
[----:B------:R-:W1:Y:S03]  /*1370*/  @P3 LDC R11, c[0x0][0x450] ;  /* 0x00011400ff0b3b82 */ /* 0x000e660000000800 */
[----:B------:R-:W-:-:S04]  /*1380*/  @P3 LOP3.LUT R2, R2, 0x10, RZ, 0xfc, !PT ;  /* 0x0000001002023812 */ /* 0x000fc800078efcff */
[----:B------:R-:W-:-:S04]  /*1390*/  LOP3.LUT R2, R2, 0xfffffff7, RZ, 0xc0, !PT ;  /* 0xfffffff702027812 */ /* 0x000fc800078ec0ff */
[----:B------:R-:W-:Y:S01]  /*13a0*/  @P2 LOP3.LUT R2, R2, 0x8, RZ, 0xfc, !PT ;  /* 0x0000000802022812 */ /* 0x000fe200078efcff */
[----:B0-----:R-:W-:-:S04]  /*13b0*/  @P3 IMAD.HI.U32 R4, R10, UR4, RZ ;  /* 0x000000040a043c27 */ /* 0x001fc8000f8e00ff */
[----:B-----5:R-:W-:Y:S01]  /*13c0*/  FMUL.FTZ R0, R3, R0 ;  /* 0x0000000003007220 */ /* 0x020fe20000410000 */
[----:B------:R-:W-:Y:S01]  /*13d0*/  IMAD.U32 R3, RZ, RZ, UR4 ;  /* 0x00000004ff037e24 */ /* 0x000fe2000f8e00ff */
[----:B-1----:R-:W-:Y:S02]  /*13e0*/  @P3 SHF.R.U32.HI R3, RZ, R11, R4 ;  /* 0x0000000bff033219 */ /* 0x002fe40000011604 */
[----:B------:R-:W-:Y:S01]  /*13f0*/  FMUL.FTZ R6, R0, UR5 ;  /* 0x0000000500067c20 */ /* 0x000fe20008410000 */
[----:B---3--:R-:W-:-:S04]  /*1400*/  SEL R0, R8, 0x1, P0 ;  /* 0x0000000108007807 */ /* 0x008fc80000000000 */
[----:B------:R-:W-:Y:S01]  /*1410*/  R2UR UR39, R6 ;  /* 0x00000000062772ca */ /* 0x000fe200000e0000 */
[CC--:B----4-:R-:W-:Y:S02]  /*1420*/  IMAD R6, R0.reuse, R9.reuse, R5 ;  /* 0x0000000900067224 */ /* 0x0d0fe400078e0205 */
[----:B------:R-:W-:Y:S02]  /*1430*/  IMAD R17, R0, R9, RZ ;  /* 0x0000000900117224 */ /* 0x000fe400078e02ff */
[----:B------:R-:W-:-:S04]  /*1440*/  IMAD.IADD R5, R6, 0x1, R3 ;  /* 0x0000000106057824 */ /* 0x000fc800078e0203 */
[----:B------:R-:W-:Y:S01]  /*1450*/  IMAD.IADD R3, R5, 0x1, R12 ;  /* 0x0000000105037824 */ /* 0x000fe200078e020c */
[----:B------:R-:W-:Y:S06]  /*1460*/  @!P2 BRA `(.L_x_7972) ;  /* 0x000000000040a947 */ /* 0x000fec0003800000 */
[C---:B------:R-:W-:Y:S01]  /*1470*/  ISETP.GT.AND P0, PT, R5.reuse, RZ, PT ;  /* 0x000000ff0500720c */ /* 0x040fe20003f04270 */
[----:B------:R-:W-:-:S12]  /*1480*/  VIADD R4, R5, 0xffffffff ;  /* 0xffffffff05047836 */ /* 0x000fd80000000000 */
        /* <DEDUP_REMOVED lines=8> */
.L_x_7973:
[----:B------:R-:W-:-:S13]  /*1510*/  ISETP.NE.AND P0, PT, R13, 0x1, PT ;  /* 0x000000010d00780c */ /* 0x000fda0003f05270 */
[----:B------:R-:W0:Y:S02]  /*1520*/  @P0 LDC.64 R6, c[0x0][0x9e8] ;  /* 0x00027a00ff060b82 */ /* 0x000e240000000a00 */
[----:B0-----:R-:W-:-:S05]  /*1530*/  @P0 IMAD.HI.U32 R6, R4, R6, RZ ;  /* 0x0000000604060227 */ /* 0x001fca00078e00ff */
[----:B------:R-:W-:-:S07]  /*1540*/  @P0 SHF.R.U32.HI R4, RZ, R7, R6 ;  /* 0x00000007ff040219 */ /* 0x000fce0000011606 */
.L_x_7974:
[----:B------:R-:W-:-:S05]  /*1550*/  IMAD R4, R4, R13, R13 ;  /* 0x0000000d04047224 */ /* 0x000fca00078e020d */
[----:B------:R-:W-:-:S07]  /*1560*/  VIMNMX R3, R3, R4, PT ;  /* 0x0000000403037248 */ /* 0x000fce0003fe0100 */
.L_x_7972:
[----:B------:R-:W0:Y:S01]  /*1570*/  @P3 LDC R5, c[0x0][0x44c] ;  /* 0x00011300ff053b82 */ /* 0x000e220000000800 */
[----:B------:R-:W-:Y:S01]  /*1580*/  IMAD.U32 R4, RZ, RZ, UR38 ;  /* 0x00000026ff047e24 */ /* 0x000fe2000f8e00ff */
[----:B------:R-:W-:Y:S01]  /*1590*/  ULDC UR4, c[0x0][0x9dc] ;  /* 0x0002770000047ab9 */ /* 0x000fe20000000800 */
[CC--:B------:R-:W-:Y:S02]  /*15a0*/  IMAD R105, R0.reuse, R9.reuse, -R105 ;  /* 0x0000000900697224 */ /* 0x0c0fe400078e0a69 */
[----:B------:R-:W-:Y:S02]  /*15b0*/  VIADD R3, R3, 0x9f ;  /* 0x0000009f03037836 */ /* 0x000fe40000000000 */
[----:B------:R-:W-:Y:S01]  /*15c0*/  IMAD R0, R0, R9, 0x9f ;  /* 0x0000009f00007424 */ /* 0x000fe200078e0209 */
[----:B------:R-:W1:Y:S03]  /*15d0*/  @P3 LDC R6, c[0x0][0x450] ;  /* 0x00011400ff063b82 */ /* 0x000e660000000800 */
[----:B------:R-:W-:-:S04]  /*15e0*/  IMAD.HI R0, R0, 0x66666667, RZ ;  /* 0x6666666700007827 */ /* 0x000fc800078e02ff */
[----:B0-----:R-:W-:-:S05]  /*15f0*/  @P3 IMAD.HI.U32 R5, R5, UR38, RZ ;  /* 0x0000002605053c27 */ /* 0x001fca000f8e00ff */
[----:B-1----:R-:W-:-:S05]  /*1600*/  @P3 SHF.R.U32.HI R4, RZ, R6, R5 ;  /* 0x00000006ff043219 */ /* 0x002fca0000011605 */
[----:B------:R-:W-:Y:S02]  /*1610*/  IMAD.IADD R6, R105, 0x1, R4 ;  /* 0x0000000169067824 */ /* 0x000fe400078e0204 */
[----:B------:R-:W-:Y:S01]  /*1620*/  IMAD.HI R4, R3, 0x66666667, RZ ;  /* 0x6666666703047827 */ /* 0x000fe200078e02ff */
[----:B------:R-:W-:-:S03]  /*1630*/  SHF.R.U32.HI R3, RZ, 0x1f, R0 ;  /* 0x0000001fff037819 */ /* 0x000fc60000011600 */
[----:B------:R-:W-:Y:S01]  /*1640*/  VIADD R7, R6, -UR4 ;  /* 0x8000000406077c36 */ /* 0x000fe20008000000 */
[----:B------:R-:W-:Y:S02]  /*1650*/  SHF.R.U32.HI R5, RZ, 0x1f, R4 ;  /* 0x0000001fff057819 */ /* 0x000fe40000011604 */
[----:B------:R-:W-:Y:S02]  /*1660*/  LEA.HI.SX32 R3, R0, R3, 0x1a ;  /* 0x0000000300037211 */ /* 0x000fe400078fd2ff */
[----:B------:R-:W-:Y:S02]  /*1670*/  LEA.HI.SX32 R104, R4, R5, 0x1a ;  /* 0x0000000504687211 */ /* 0x000fe400078fd2ff */
[----:B------:R-:W-:Y:S02]  /*1680*/  R2UR UR4, R7 ;  /* 0x00000000070472ca */ /* 0x000fe400000e0000 */
[----:B------:R-:W-:Y:S01]  /*1690*/  VIMNMX R104, R3, R104, PT ;  /* 0x0000006803687248 */ /* 0x000fe20003fe0100 */
[----:B------:R-:W-:-:S12]  /*16a0*/  @!P2 BRA `(.L_x_7975) ;  /* 0x000000000044a947 */ /* 0x000fd80003800000 */
        /* <DEDUP_REMOVED lines=9> */
.L_x_7976:
[----:B------:R-:W-:-:S13]  /*1740*/  ISETP.NE.AND P0, PT, R13, 0x1, PT ;  /* 0x000000010d00780c */ /* 0x000fda0003f05270 */
[----:B------:R-:W0:Y:S02]  /*1750*/  @P0 LDC.64 R4, c[0x0][0x9e8] ;  /* 0x00027a00ff040b82 */ /* 0x000e240000000a00 */
[----:B0-----:R-:W-:-:S05]  /*1760*/  @P0 IMAD.HI.U32 R0, R6, R4, RZ ;  /* 0x0000000406000227 */ /* 0x001fca00078e00ff */
[----:B------:R-:W-:-:S07]  /*1770*/  @P0 SHF.R.U32.HI R6, RZ, R5, R0 ;  /* 0x00000005ff060219 */ /* 0x000fce0000011600 */
.L_x_7977:
[----:B------:R-:W-:-:S05]  /*1780*/  IMAD R6, R6, R13, RZ ;  /* 0x0000000d06067224 */ /* 0x000fca00078e02ff */
[----:B------:R-:W-:-:S13]  /*1790*/  R2UR UR5, R6 ;  /* 0x00000000060572ca */ /* 0x000fda00000e0000 */
[----:B------:R-:W-:-:S04]  /*17a0*/  UISETP.LT.AND UP0, UPT, UR4, UR5, UPT ;  /* 0x000000050400728c */ /* 0x000fc8000bf01270 */
[----:B------:R-:W-:-:S12]  /*17b0*/  USEL UR4, UR4, UR5, !UP0 ;  /* 0x0000000504047287 */ /* 0x000fd8000c000000 */
.L_x_7975:
[----:B------:R-:W-:Y:S01]  /*17c0*/  UIMAD.WIDE UR4, UR4, 0x66666667, URZ ;  /* 0x66666667040478a5 */ /* 0x000fe2000f8e023f */
[----:B------:R-:W-:Y:S01]  /*17d0*/  PLOP3.LUT P0, PT, PT, PT, PT, 0x80, 0x0 ;  /* 0x000000000000781c */ /* 0x000fe20003f0f070 */
[----:B------:R-:W-:Y:S01]  /*17e0*/  IMAD.MOV.U32 R0, RZ, RZ, RZ ;  /* 0x000000ffff007224 */ /* 0x000fe200078e00ff */
[----:B------:R-:W-:Y:S01]  /*17f0*/  CS2R R86, SRZ ;  /* 0x0000000000567805 */ /* 0x000fe2000001ff00 */
[----:B------:R-:W-:Y:S01]  /*1800*/  USHF.R.U32.HI UR4, URZ, 0x1f, UR5 ;  /* 0x0000001f3f047899 */ /* 0x000fe20008011605 */
[----:B------:R-:W-:Y:S01]  /*1810*/  IMAD.MOV.U32 R3, RZ, RZ, RZ ;  /* 0x000000ffff037224 */ /* 0x000fe200078e00ff */
[----:B------:R-:W-:Y:S02]  /*1820*/  CS2R R8, SRZ ;  /* 0x0000000000087805 */ /* 0x000fe4000001ff00 */
[----:B------:R-:W-:Y:S01]  /*1830*/  CS2R R84, SRZ ;  /* 0x0000000000547805 */ /* 0x000fe2000001ff00 */
[----:B------:R-:W-:Y:S01]  /*1840*/  ULEA.HI.SX32 UR4, UR5, UR4, 0x1a ;  /* 0x0000000405047291 */ /* 0x000fe2000f8fd23f */
        /* <DEDUP_REMOVED lines=65> */
.L_x_7979:
        /* <DEDUP_REMOVED lines=9> */
.L_x_8164:
[----:B------:R-:W-:Y:S05]  /*1cf0*/  @!P0 BRA `(.L_x_7981) ;  /* 0x0000000000048947 */ /* 0x000fea0003800000 */
[----:B------:R-:W-:Y:S01]  /*1d00*/  BPT.TRAP 0x1 ;  /* 0x000000040000795c */ /* 0x000fe20000300000 */
.L_x_7981:
[----:B0-----:R-:W-:Y:S02]  /*1d10*/  IMAD.U32 R3, RZ, RZ, UR45 ;  /* 0x0000002dff037e24 */ /* 0x001fe4000f8e00ff */
[----:B------:R-:W-:-:S03]  /*1d20*/  IMAD.U32 R0, RZ, RZ, UR46 ;  /* 0x0000002eff007e24 */ /* 0x000fc6000f8e00ff */
[----:B------:R-:W-:Y:S02]  /*1d30*/  LEA R3, R3, UR43, 0x3 ;  /* 0x0000002b03037c11 */ /* 0x000fe4000f8e18ff */
[----:B------:R-:W-:-:S04]  /*1d40*/  SHF.L.U32 R0, R0, 0x1f, RZ ;  /* 0x0000001f00007819 */ /* 0x000fc800000006ff */
[----:B------:R0:W1:Y:S01]  /*1d50*/  SYNCS.PHASECHK.TRANS64.TRYWAIT P1, [R3+URZ+0x22830], R0 ;  /* 0x02283000030075a7 */ /* 0x000062000802017f */
[----:B------:R-:W-:Y:S05]  /*1d60*/  @!P0 BRA `(.L_x_7982) ;  /* 0x0000000000048947 */ /* 0x000fea0003800000 */
[----:B------:R-:W-:Y:S01]  /*1d70*/  BPT.TRAP 0x1 ;  /* 0x000000040000795c */ /* 0x000fe20000300000 */
.L_x_7982:
[----:B-1----:R-:W-:Y:S05]  /*1d80*/  @P1 BRA `(.L_x_7983) ;  /* 0x0000000000081947 */ /* 0x002fea0003800000 */
[----:B------:R-:W1:Y:S02]  /*1d90*/  SYNCS.PHASECHK.TRANS64.TRYWAIT P1, [R3+URZ+0x22830], R0 ;  /* 0x02283000030075a7 */ /* 0x000e64000802017f */
[----:B-1----:R-:W-:Y:S05]  /*1da0*/  @!P1 BRA `(.L_x_7984) ;  /* 0x0000018000c09947 */ /* 0x002fea0003800000 */
.L_x_7983:
[----:B------:R-:W-:-:S04]  /*1db0*/  UIADD3 UR4, UR43, 0x18400, URZ ;  /* 0x000184002b047890 */ /* 0x000fc8000fffe03f */
[----:B------:R-:W-:-:S04]  /*1dc0*/  USHF.R.U32.HI UR4, URZ, 0x4, UR4 ;  /* 0x000000043f047899 */ /* 0x000fc80008011604 */
[----:B------:R-:W-:-:S06]  /*1dd0*/  ULOP3.LUT UR4, UR4, 0x3fff, URZ, 0xc0, !UPT ;  /* 0x00003fff04047892 */ /* 0x000fcc000f8ec03f */
[----:B------:R-:W-:Y:S01]  /*1de0*/  IMAD.U32 R4, RZ, RZ, UR4 ;  /* 0x00000004ff047e24 */ /* 0x000fe2000f8e00ff */
        /* <DEDUP_REMOVED lines=131> */
.L_x_7985:
[----:B------:R-:W-:Y:S01]  /*2620*/  ISETP.NE.AND P2, PT, R191, 0x1, PT ;  /* 0x00000001bf00780c */ /* 0x000fe20003f45270 */
[----:B------:R-:W-:Y:S01]  /*2630*/  VIADD R6, R19, UR38 ;  /* 0x0000002613067c36 */ /* 0x000fe20008000000 */
[----:B------:R-:W-:Y:S01]  /*2640*/  R2UR UR6, R3 ;  /* 0x00000000030672ca */ /* 0x000fe200000e0000 */
[----:B------:R-:W-:Y:S01]  /*2650*/  ULDC UR29, c[0x0][0x9dc] ;  /* 0x00027700001d7ab9 */ /* 0x000fe20000000800 */
[----:B------:R-:W-:Y:S01]  /*2660*/  LOP3.LUT P1, RZ, R2, 0x8, RZ, 0xc0, !PT ;  /* 0x0000000802ff7812 */ /* 0x000fe2000782c0ff */
[----:B------:R-:W-:-:S08]  /*2670*/  ULDC UR7, c[0x0][0x9e0] ;  /* 0x0002780000077ab9 */ /* 0x000fd00000000800 */
[----:B------:R-:W0:Y:S02]  /*2680*/  @P2 LDC R5, c[0x0][0x44c] ;  /* 0x00011300ff052b82 */ /* 0x000e240000000800 */
[----:B------:R-:W-:-:S04]  /*2690*/  UIADD3 UR6, UR6, 0x22840, URZ ;  /* 0x0002284006067890 */ /* 0x000fc8000fffe03f */
[----:B------:R-:W-:Y:S02]  /*26a0*/  UPRMT UR6, UR41, 0x654, UR6 ;  /* 0x0000065429067896 */ /* 0x000fe40008000006 */
[----:B------:R-:W2:Y:S07]  /*26b0*/  @P2 LDC R7, c[0x0][0x450] ;  /* 0x00011400ff072b82 */ /* 0x000eae0000000800 */
[----:B------:R-:W-:Y:S01]  /*26c0*/  SYNCS.ARRIVE.TRANS64.RED.A1T0 RZ, [UR6], RZ ;  /* 0x000000ffffff79a7 */ /* 0x000fe20008100406 */
[----:B------:R-:W-:Y:S01]  /*26d0*/  ULOP3.LUT UR6, URZ, UR29, URZ, 0x33, !UPT ;  /* 0x0000001d3f067292 */ /* 0x000fe2000f8e333f */
[----:B01----:R-:W-:-:S02]  /*26e0*/  @P2 IMAD.HI.U32 R0, R6, R5, RZ ;  /* 0x0000000506002227 */ /* 0x003fc400078e00ff */
[----:B------:R-:W0:Y:S03]  /*26f0*/  LDC R5, c[0x0][0x288] ;  /* 0x0000a200ff057b82 */ /* 0x000e260000000800 */
[----:B--2---:R-:W-:Y:S01]  /*2700*/  @P2 SHF.R.U32.HI R6, RZ, R7, R0 ;  /* 0x00000007ff062219 */ /* 0x004fe20000011600 */
[----:B------:R-:W-:Y:S02]  /*2710*/  IMAD.MOV.U32 R7, RZ, RZ, -0xa0 ;  /* 0xffffff60ff077424 */ /* 0x000fe400078e00ff */
[C---:B------:R-:W-:Y:S02]  /*2720*/  IMAD R0, R104.reuse, -0xa0, R17 ;  /* 0xffffff6068007824 */ /* 0x040fe400078e0211 */
[----:B------:R-:W1:Y:S01]  /*2730*/  SHFL.IDX PT, R20, R6, RZ, 0x1c1f ;  /* 0x001c1fff06147589 */ /* 0x000e6200000e0000 */
[----:B------:R-:W-:Y:S02]  /*2740*/  IMAD R7, R104, R7, 0xa1 ;  /* 0x000000a168077424 */ /* 0x000fe400078e0207 */
[----:B------:R-:W-:-:S02]  /*2750*/  VIADD R3, R0, 0xa0 ;  /* 0x000000a000037836 */ /* 0x000fc40000000000 */
[C---:B------:R-:W-:Y:S02]  /*2760*/  IMAD R8, R18.reuse, -0x2, R7 ;  /* 0xfffffffe12087824 */ /* 0x040fe400078e0207 */
[----:B------:R-:W-:Y:S02]  /*2770*/  IMAD R9, R18, -0x2, R3 ;  /* 0xfffffffe12097824 */ /* 0x000fe400078e0203 */
[----:B------:R-:W-:Y:S02]  /*2780*/  VIADD R12, R7, 0xffffffff ;  /* 0xffffffff070c7836 */ /* 0x000fe40000000000 */
[C---:B------:R-:W-:Y:S01]  /*2790*/  VIADD R14, R8.reuse, 0xffffffff ;  /* 0xffffffff080e7836 */ /* 0x040fe20000000000 */
[----:B0-----:R-:W-:-:S05]  /*27a0*/  IADD3 R0, R8, -R5, R17 ;  /* 0x8000000508007210 */ /* 0x001fca0007ffe011 */
[C---:B------:R-:W-:Y:S02]  /*27b0*/  VIADD R10, R0.reuse, UR7 ;  /* 0x00000007000a7c36 */ /* 0x040fe40008000000 */
[----:B------:R-:W-:-:S03]  /*27c0*/  VIADD R11, R0, UR6 ;  /* 0x00000006000b7c36 */ /* 0x000fc60008000000 */
[----:B-1----:R-:W-:Y:S01]  /*27d0*/  VIADDMNMX R0, R20, R10, R9, PT ;  /* 0x0000000a14007246 */ /* 0x002fe20003800109 */
[----:B------:R-:W-:Y:S01]  /*27e0*/  IMAD.IADD R3, R11, 0x1, R20 ;  /* 0x000000010b037824 */ /* 0x000fe200078e0214 */
[----:B------:R-:W-:Y:S06]  /*27f0*/  @!P1 BRA `(.L_x_7986) ;  /* 0x00000000005c9947 */ /* 0x000fec0003800000 */
[----:B------:R-:W-:Y:S01]  /*2800*/  IADD3 R7, R17, -R5, R20 ;  /* 0x8000000511077210 */ /* 0x000fe20007ffe014 */
[----:B------:R-:W-:Y:S03]  /*2810*/  BSSY B0, `(.L_x_7987) ;  /* 0x0000012000007945 */ /* 0x000fe60003800000 */
        /* <DEDUP_REMOVED lines=11> */
.L_x_7988:
[----:B------:R-:W-:Y:S02]  /*28d0*/  ULDC UR6, c[0x0][0x9e4] ;  /* 0x0002790000067ab9 */ /* 0x000fe40000000800 */
[----:B------:R-:W-:-:S05]  /*28e0*/  IMAD.U32 R13, RZ, RZ, UR6 ;  /* 0x00000006ff0d7e24 */ /* 0x000fca000f8e00ff */
[----:B------:R-:W-:-:S13]  /*28f0*/  ISETP.NE.AND P1, PT, R13, 0x1, PT ;  /* 0x000000010d00780c */ /* 0x000fda0003f25270 */
[----:B------:R-:W0:Y:S02]  /*2900*/  @P1 LDC.64 R20, c[0x0][0x9e8] ;  /* 0x00027a00ff141b82 */ /* 0x000e240000000a00 */
[----:B0-----:R-:W-:-:S05]  /*2910*/  @P1 IMAD.HI.U32 R8, R7, R20, RZ ;  /* 0x0000001407081227 */ /* 0x001fca00078e00ff */
[----:B------:R-:W-:-:S07]  /*2920*/  @P1 SHF.R.U32.HI R7, RZ, R21, R8 ;  /* 0x00000015ff071219 */ /* 0x000fce0000011608 */
.L_x_7989:
[----:B------:R-:W-:Y:S05]  /*2930*/  BSYNC B0 ;  /* 0x0000000000007941 */ /* 0x000fea0003800000 */
.L_x_7987:
[----:B------:R-:W-:-:S05]  /*2940*/  IMAD R7, R7, R13, R14 ;  /* 0x0000000d07077224 */ /* 0x000fca00078e020e */
[----:B------:R-:W-:Y:S02]  /*2950*/  VIADDMNMX R0, R7, R13, R0, PT ;  /* 0x0000000d07007246 */ /* 0x000fe40003800100 */
[----:B------:R-:W-:-:S07]  /*2960*/  VIMNMX R3, R3, R7, !PT ;  /* 0x0000000703037248 */ /* 0x000fce0007fe0100 */
.L_x_7986:
[C---:B------:R-:W-:Y:S01]  /*2970*/  ISETP.GE.AND P1, PT, R12.reuse, 0x9, PT ;  /* 0x000000090c00780c */ /* 0x040fe20003f26270 */
[----:B------:R-:W0:Y:S01]  /*2980*/  SHFL.IDX PT, R6, R6, 0x1, 0x1c1f ;  /* 0x003c1f0006067f89 */ /* 0x000e2200000e0000 */
[----:B------:R-:W-:Y:S02]  /*2990*/  ISETP.GE.AND P2, PT, R12, 0x2, PT ;  /* 0x000000020c00780c */ /* 0x000fe40003f46270 */
[----:B------:R-:W-:Y:S02]  /*29a0*/  P2R R20, PR, RZ, 0x2 ;  /* 0x00000002ff147803 */ /* 0x000fe40000000000 */
[----:B------:R-:W-:Y:S02]  /*29b0*/  ISETP.GT.AND P1, PT, R3, 0x8, !P1 ;  /* 0x000000080300780c */ /* 0x000fe40004f24270 */
[----:B------:R-:W-:Y:S02]  /*29c0*/  P2R R15, PR, RZ, 0x4 ;  /* 0x00000004ff0f7803 */ /* 0x000fe40000000000 */
[----:B------:R-:W-:-:S02]  /*29d0*/  ISETP.LT.OR P1, PT, R0, 0x9, P1 ;  /* 0x000000090000780c */ /* 0x000fc40000f21670 */
[C---:B------:R-:W-:Y:S02]  /*29e0*/  ISETP.GT.AND P2, PT, R3.reuse, 0x1, !P2 ;  /* 0x000000010300780c */ /* 0x040fe40005744270 */
[----:B------:R-:W-:Y:S02]  /*29f0*/  ISETP.GE.AND P3, PT, R12, 0xa, PT ;  /* 0x0000000a0c00780c */ /* 0x000fe40003f66270 */
[----:B------:R-:W-:Y:S02]  /*2a00*/  FSEL R92, R92, -INF , !P1 ;  /* 0xff8000005c5c7808 */ /* 0x000fe40004800000 */
[----:B------:R-:W-:Y:S02]  /*2a10*/  ISETP.LT.OR P2, PT, R0, 0x2, P2 ;  /* 0x000000020000780c */ /* 0x000fe40001741670 */
[----:B------:R-:W-:Y:S02]  /*2a20*/  ISETP.GT.AND P1, PT, R3, 0x9, !P3 ;  /* 0x000000090300780c */ /* 0x000fe40005f24270 */
[----:B------:R-:W-:-:S02]  /*2a30*/  FSEL R89, R89, -INF , !P2 ;  /* 0xff80000059597808 */ /* 0x000fc40005000000 */
        /* <DEDUP_REMOVED lines=21> */
[----:B------:R-:W-:Y:S02]  /*2b90*/  P2R R21, PR, RZ, 0x8 ;  /* 0x00000008ff157803 */ /* 0x000fe40000000000 */
[----:B------:R-:W-:Y:S02]  /*2ba0*/  FSEL R101, R101, -INF , !P1 ;  /* 0xff80000065657808 */ /* 0x000fe40004800000 */
[----:B------:R-:W-:-:S02]  /*2bb0*/  ISETP.GE.AND P1, PT, R12, 0x21, PT ;  /* 0x000000210c00780c */ /* 0x000fc40003f26270 */
[----:B------:R-:W-:Y:S02]  /*2bc0*/  ISETP.GE.AND P3, PT, R12, 0x22, PT ;  /* 0x000000220c00780c */ /* 0x000fe40003f66270 */
        /* <DEDUP_REMOVED lines=13> */
[----:B------:R-:W-:Y:S02]  /*2ca0*/  ISETP.GT.AND P3, PT, R3, 0x29, !P4 ;  /* 0x000000290300780c */ /* 0x000fe40006764270 */
[----:B------:R-:W-:Y:S02]  /*2cb0*/  ISETP.GE.AND P4, PT, R12, 0x31, PT ;  /* 0x000000310c00780c */ /* 0x000fe40003f86270 */
[----:B------:R-:W-:Y:S02]  /*2cc0*/  ISETP.LT.OR P3, PT, R0, 0x2a, P3 ;  /* 0x0000002a0000780c */ /* 0x000fe40001f61670 */
[----:B------:R-:W-:Y:S02]  /*2cd0*/  P2R R112, PR, RZ, 0x10 ;  /* 0x00000010ff707803 */ /* 0x000fe40000000000 */
[----:B------:R-:W-:-:S02]  /*2ce0*/  FSEL R77, R77, -INF , !P3 ;  /* 0xff8000004d4d7808 */ /* 0x000fc40005800000 */
[C---:B------:R-:W-:Y:S02]  /*2cf0*/  ISETP.GT.AND P3, PT, R3.reuse, 0x30, !P4 ;  /* 0x000000300300780c */ /* 0x040fe40006764270 */
[----:B------:R-:W-:Y:S02]  /*2d00*/  ISETP.GE.AND P4, PT, R12, 0x32, PT ;  /* 0x000000320c00780c */ /* 0x000fe40003f86270 */
[----:B------:R-:W-:Y:S02]  /*2d10*/  ISETP.LT.OR P3, PT, R0, 0x31, P3 ;  /* 0x000000310000780c */ /* 0x000fe40001f61670 */
[----:B------:R-:W-:Y:S02]  /*2d20*/  P2R R113, PR, RZ, 0x10 ;  /* 0x00000010ff717803 */ /* 0x000fe40000000000 */
[----:B------:R-:W-:Y:S02]  /*2d30*/  FSEL R80, R80, -INF , !P3 ;  /* 0xff80000050507808 */ /* 0x000fe40005800000 */
[----:B------:R-:W-:-:S02]  /*2d40*/  ISETP.GT.AND P3, PT, R3, 0x31, !P4 ;  /* 0x000000310300780c */ /* 0x000fc40006764270 */
[----:B------:R-:W-:Y:S02]  /*2d50*/  ISETP.GE.AND P4, PT, R12, 0x39, PT ;  /* 0x000000390c00780c */ /* 0x000fe40003f86270 */
[----:B------:R-:W-:Y:S02]  /*2d60*/  ISETP.LT.OR P3, PT, R0, 0x32, P3 ;  /* 0x000000320000780c */ /* 0x000fe40001f61670 */
[----:B------:R-:W-:Y:S02]  /*2d70*/  P2R R114, PR, RZ, 0x10 ;  /* 0x00000010ff727803 */ /* 0x000fe40000000000 */
[----:B------:R-:W-:Y:S02]  /*2d80*/  FSEL R81, R81, -INF , !P3 ;  /* 0xff80000051517808 */ /* 0x000fe40005800000 */
[----:B------:R-:W-:Y:S02]  /*2d90*/  ISETP.GT.AND P3, PT, R3, 0x38, !P4 ;  /* 0x000000380300780c */ /* 0x000fe40006764270 */
[----:B------:R-:W-:-:S02]  /*2da0*/  ISETP.GE.AND P4, PT, R12, 0x3a, PT ;  /* 0x0000003a0c00780c */ /* 0x000fc40003f86270 */
[----:B------:R-:W-:Y:S02]  /*2db0*/  ISETP.LT.OR P3, PT, R0, 0x39, P3 ;  /* 0x000000390000780c */ /* 0x000fe40001f61670 */
[----:B------:R-:W-:Y:S02]  /*2dc0*/  P2R R115, PR, RZ, 0x10 ;  /* 0x00000010ff737803 */ /* 0x000fe40000000000 */
[----:B------:R-:W-:Y:S02]  /*2dd0*/  FSEL R84, R84, -INF , !P3 ;  /* 0xff80000054547808 */ /* 0x000fe40005800000 */
[----:B------:R-:W-:Y:S02]  /*2de0*/  ISETP.GT.AND P3, PT, R3, 0x39, !P4 ;  /* 0x000000390300780c */ /* 0x000fe40006764270 */
[----:B------:R-:W-:Y:S02]  /*2df0*/  ISETP.GE.AND P4, PT, R12, 0x41, PT ;  /* 0x000000410c00780c */ /* 0x000fe40003f86270 */
[----:B------:R-:W-:-:S02]  /*2e00*/  ISETP.LT.OR P3, PT, R0, 0x3a, P3 ;  /* 0x0000003a0000780c */ /* 0x000fc40001f61670 */
[----:B------:R-:W-:Y:S02]  /*2e10*/  P2R R116, PR, RZ, 0x10 ;  /* 0x00000010ff747803 */ /* 0x000fe40000000000 */
[----:B------:R-:W-:Y:S02]  /*2e20*/  FSEL R85, R85, -INF , !P3 ;  /* 0xff80000055557808 */ /* 0x000fe40005800000 */
[----:B------:R-:W-:Y:S02]  /*2e30*/  ISETP.GT.AND P3, PT, R3, 0x40, !P4 ;  /* 0x000000400300780c */ /* 0x000fe40006764270 */
[----:B------:R-:W-:Y:S02]  /*2e40*/  ISETP.GE.AND P4, PT, R12, 0x42, PT ;  /* 0x000000420c00780c */ /* 0x000fe40003f86270 */
[----:B------:R-:W-:Y:S02]  /*2e50*/  ISETP.LT.OR P3, PT, R0, 0x41, P3 ;  /* 0x000000410000780c */ /* 0x000fe40001f61670 */
[----:B------:R-:W-:-:S02]  /*2e60*/  P2R R117, PR, RZ, 0x10 ;  /* 0x00000010ff757803 */ /* 0x000fc40000000000 */
        /* <DEDUP_REMOVED lines=108> */
[----:B------:R-:W-:-:S04]  /*3530*/  ISETP.GT.AND P6, PT, R3, RZ, !P5 ;  /* 0x000000ff0300720c */ /* 0x000fc80006fc4270 */
[----:B------:R-:W-:-:S04]  /*3540*/  ISETP.LT.OR P6, PT, R0, 0x1, P6 ;  /* 0x000000010000780c */ /* 0x000fc800037c1670 */
[----:B------:R-:W-:Y:S02]  /*3550*/  FSEL R7, R88, -INF , !P6 ;  /* 0xff80000058077808 */ /* 0x000fe40007000000 */
[----:B------:R-:W-:-:S04]  /*3560*/  ISETP.GE.AND P6, PT, R12, 0x9a, PT ;  /* 0x0000009a0c00780c */ /* 0x000fc80003fc6270 */
[----:B------:R-:W-:Y:S02]  /*3570*/  P2R R12, PR, RZ, 0x40 ;  /* 0x00000040ff0c7803 */ /* 0x000fe40000000000 */
[----:B------:R-:W-:Y:S01]  /*3580*/  ISETP.GT.AND P6, PT, R3, 0x99, !P6 ;  /* 0x000000990300780c */ /* 0x000fe200077c4270 */
[----:B0-----:R-:W-:-:S03]  /*3590*/  IMAD.IADD R3, R11, 0x1, R6 ;  /* 0x000000010b037824 */ /* 0x001fc600078e0206 */
[----:B------:R-:W-:Y:S02]  /*35a0*/  ISETP.LT.OR P6, PT, R0, 0x9a, P6 ;  /* 0x0000009a0000780c */ /* 0x000fe400037c1670 */
[----:B------:R-:W-:Y:S02]  /*35b0*/  VIADDMNMX R0, R6, R10, R9, PT ;  /* 0x0000000a06007246 */ /* 0x000fe40003800109 */
[----:B------:R-:W-:Y:S02]  /*35c0*/  FSEL R37, R37, -INF , !P6 ;  /* 0xff80000025257808 */ /* 0x000fe40007000000 */
[----:B------:R-:W-:-:S13]  /*35d0*/  LOP3.LUT P6, RZ, R2, 0x8, RZ, 0xc0, !PT ;  /* 0x0000000802ff7812 */ /* 0x000fda00078cc0ff */
[----:B------:R-:W-:Y:S05]  /*35e0*/  @!P6 BRA `(.L_x_7990) ;  /* 0x00000000005ce947 */ /* 0x000fea0003800000 */
        /* <DEDUP_REMOVED lines=13> */
.L_x_7992:
[----:B------:R-:W-:Y:S02]  /*36c0*/  ULDC UR6, c[0x0][0x9e4] ;  /* 0x0002790000067ab9 */ /* 0x000fe40000000800 */
[----:B------:R-:W-:-:S05]  /*36d0*/  IMAD.U32 R6, RZ, RZ, UR6 ;  /* 0x00000006ff067e24 */ /* 0x000fca000f8e00ff */
[----:B------:R-:W-:-:S13]  /*36e0*/  ISETP.NE.AND P6, PT, R6, 0x1, PT ;  /* 0x000000010600780c */ /* 0x000fda0003fc5270 */
[----:B------:R-:W0:Y:S02]  /*36f0*/  @P6 LDC.64 R8, c[0x0][0x9e8] ;  /* 0x00027a00ff086b82 */ /* 0x000e240000000a00 */
[----:B0-----:R-:W-:-:S05]  /*3700*/  @P6 IMAD.HI.U32 R8, R11, R8, RZ ;  /* 0x000000080b086227 */ /* 0x001fca00078e00ff */
[----:B------:R-:W-:-:S07]  /*3710*/  @P6 SHF.R.U32.HI R11, RZ, R9, R8 ;  /* 0x00000009ff0b6219 */ /* 0x000fce0000011608 */
.L_x_7993:
[----:B------:R-:W-:Y:S05]  /*3720*/  BSYNC B0 ;  /* 0x0000000000007941 */ /* 0x000fea0003800000 */
.L_x_7991:
[----:B------:R-:W-:-:S05]  /*3730*/  IMAD R11, R11, R6, R14 ;  /* 0x000000060b0b7224 */ /* 0x000fca00078e020e */
[----:B------:R-:W-:Y:S02]  /*3740*/  VIADDMNMX R0, R11, R6, R0, PT ;  /* 0x000000060b007246 */ /* 0x000fe40003800100 */
[----:B------:R-:W-:-:S07]  /*3750*/  VIMNMX R3, R3, R11, !PT ;  /* 0x0000000b03037248 */ /* 0x000fce0007fe0100 */
.L_x_7990:
[C---:B------:R-:W-:Y:S01]  /*3760*/  ISETP.GT.AND P1, PT, R3.reuse, 0x20, !P1 ;  /* 0x000000200300780c */ /* 0x040fe20004f24270 */
[----:B------:R-:W-:Y:S01]  /*3770*/  IMAD.U32 R11, RZ, RZ, UR39 ;  /* 0x00000027ff0b7e24 */ /* 0x000fe2000f8e00ff */
[----:B------:R-:W-:Y:S02]  /*3780*/  ISETP.NE.AND P6, PT, R110, RZ, PT ;  /* 0x000000ff6e00720c */ /* 0x000fe40003fc5270 */
[----:B------:R-:W-:Y:S02]  /*3790*/  ISETP.LT.OR P1, PT, R0, 0x21, P1 ;  /* 0x000000210000780c */ /* 0x000fe40000f21670 */
[C---:B------:R-:W-:Y:S02]  /*37a0*/  ISETP.GT.AND P2, PT, R3.reuse, 0x28, !P2 ;  /* 0x000000280300780c */ /* 0x040fe40005744270 */
[----:B------:R-:W-:Y:S02]  /*37b0*/  FSEL R74, R74, -INF , !P1 ;  /* 0xff8000004a4a7808 */ /* 0x000fe40004800000 */
[----:B------:R-:W-:-:S02]  /*37c0*/  ISETP.GT.AND P1, PT, R3, 0x21, !P6 ;  /* 0x000000210300780c */ /* 0x000fc40007724270 */
[C---:B------:R-:W-:Y:S02]  /*37d0*/  ISETP.LT.OR P2, PT, R0.reuse, 0x29, P2 ;  /* 0x000000290000780c */ /* 0x040fe40001741670 */
[----:B------:R-:W-:Y:S02]  /*37e0*/  ISETP.LT.OR P1, PT, R0, 0x22, P1 ;  /* 0x000000220000780c */ /* 0x000fe40000f21670 */
[----:B------:R-:W-:Y:S02]  /*37f0*/  FSEL R78, R78, -INF , !P2 ;  /* 0xff8000004e4e7808 */ /* 0x000fe40005000000 */
[----:B------:R-:W-:Y:S02]  /*3800*/  FSEL R75, R75, -INF , !P1 ;  /* 0xff8000004b4b7808 */ /* 0x000fe40004800000 */
[----:B------:R-:W-:Y:S02]  /*3810*/  ISETP.NE.AND P1, PT, R111, RZ, PT ;  /* 0x000000ff6f00720c */ /* 0x000fe40003f25270 */
[----:B------:R-:W-:-:S02]  /*3820*/  ISETP.NE.AND P2, PT, R119, RZ, PT ;  /* 0x000000ff7700720c */ /* 0x000fc40003f45270 */
[----:B------:R-:W-:Y:S02]  /*3830*/  ISETP.GT.AND P1, PT, R3, 0x29, !P1 ;  /* 0x000000290300780c */ /* 0x000fe40004f24270 */
[----:B------:R-:W-:Y:S02]  /*3840*/  ISETP.NE.AND P6, PT, R120, RZ, PT ;  /* 0x000000ff7800720c */ /* 0x000fe40003fc5270 */
        /* <DEDUP_REMOVED lines=52> */
[----:B------:R-:W-:Y:S02]  /*3b90*/  ISETP.GT.AND P1, PT, R3, 0x49, !P2 ;  /* 0x000000490300780c */ /* 0x000fe40005724270 */
[----:B------:R-:W-:Y:S02]  /*3ba0*/  ISETP.NE.AND P2, PT, R130, RZ, PT ;  /* 0x000000ff8200720c */ /* 0x000fe40003f45270 */
[----:B------:R-:W-:Y:S02]  /*3bb0*/  ISETP.LT.OR P1, PT, R0, 0x4a, P1 ;  /* 0x0000004a0000780c */ /* 0x000fe40000f21670 */
[----:B------:R-:W-:Y:S02]  /*3bc0*/  FMNMX.FTZ R9, R69, R6, !PT ;  /* 0x0000000645097209 */ /* 0x000fe40007810000 */
[----:B------:R-:W-:Y:S02]  /*3bd0*/  FSEL R63, R63, -INF , !P1 ;  /* 0xff8000003f3f7808 */ /* 0x000fe40004800000 */
[----:B------:R-:W-:-:S02]  /*3be0*/  ISETP.GT.AND P1, PT, R3, 0x50, !P6 ;  /* 0x000000500300780c */ /* 0x000fc40007724270 */
[----:B------:R-:W-:Y:S02]  /*3bf0*/  ISETP.NE.AND P6, PT, R131, RZ, PT ;  /* 0x000000ff8300720c */ /* 0x000fe40003fc5270 */
        /* <DEDUP_REMOVED lines=38> */
[----:B------:R-:W-:Y:S01]  /*3e60*/  ISETP.NE.AND P1, PT, R126, RZ, PT ;  /* 0x000000ff7e00720c */ /* 0x000fe20003f25270 */
[----:B------:R-:W0:Y:S01]  /*3e70*/  SHFL.BFLY PT, R9, R8, 0x2, 0x1f ;  /* 0x0c401f0008097f89 */ /* 0x000e2200000e0000 */
[C---:B------:R-:W-:Y:S02]  /*3e80*/  ISETP.GT.AND P5, PT, R3.reuse, RZ, !P5 ;  /* 0x000000ff0300720c */ /* 0x040fe40006fa4270 */
[----:B------:R-:W-:-:S02]  /*3e90*/  ISETP.GT.AND P1, PT, R3, 0x68, !P1 ;  /* 0x000000680300780c */ /* 0x000fc40004f24270 */
[C---:B------:R-:W-:Y:S02]  /*3ea0*/  ISETP.LT.OR P5, PT, R0.reuse, 0x1, P5 ;  /* 0x000000010000780c */ /* 0x040fe40002fa1670 */
[----:B------:R-:W-:Y:S02]  /*3eb0*/  ISETP.LT.OR P1, PT, R0, 0x69, P1 ;  /* 0x000000690000780c */ /* 0x000fe40000f21670 */
[----:B------:R-:W-:Y:S02]  /*3ec0*/  FSEL R90, R90, -INF , !P5 ;  /* 0xff8000005a5a7808 */ /* 0x000fe40006800000 */
[----:B------:R-:W-:Y:S02]  /*3ed0*/  FSEL R46, R46, -INF , !P1 ;  /* 0xff8000002e2e7808 */ /* 0x000fe40004800000 */
[----:B------:R-:W-:Y:S02]  /*3ee0*/  ISETP.NE.AND P1, PT, R127, RZ, PT ;  /* 0x000000ff7f00720c */ /* 0x000fe40003f25270 */
[----:B------:R-:W-:-:S02]  /*3ef0*/  ISETP.GT.AND P3, PT, R3, 0x91, !P3 ;  /* 0x000000910300780c */ /* 0x000fc40005f64270 */
[C---:B------:R-:W-:Y:S02]  /*3f00*/  ISETP.GT.AND P1, PT, R3.reuse, 0x69, !P1 ;  /* 0x000000690300780c */ /* 0x040fe40004f24270 */
[----:B------:R-:W-:Y:S02]  /*3f10*/  ISETP.GT.AND P4, PT, R3, 0x98, !P4 ;  /* 0x000000980300780c */ /* 0x000fe40006784270 */
[C---:B------:R-:W-:Y:S02]  /*3f20*/  ISETP.LT.OR P1, PT, R0.reuse, 0x6a, P1 ;  /* 0x0000006a0000780c */ /* 0x040fe40000f21670 */
[----:B------:R-:W-:Y:S02]  /*3f30*/  ISETP.LT.OR P3, PT, R0, 0x92, P3 ;  /* 0x000000920000780c */ /* 0x000fe40001f61670 */
[----:B------:R-:W-:Y:S02]  /*3f40*/  FSEL R47, R47, -INF , !P1 ;  /* 0xff8000002f2f7808 */ /* 0x000fe40004800000 */
[----:B------:R-:W-:-:S02]  /*3f50*/  ISETP.NE.AND P1, PT, R128, RZ, PT ;  /* 0x000000ff8000720c */ /* 0x000fc40003f25270 */
[----:B0-----:R-:W-:Y:S02]  /*3f60*/  FMNMX.FTZ R9, R8, R9, !PT ;  /* 0x0000000908097209 */ /* 0x001fe40007810000 */
[----:B------:R-:W-:Y:S02]  /*3f70*/  ISETP.GT.AND P1, PT, R3, 0x70, !P1 ;  /* 0x000000700300780c */ /* 0x000fe40004f24270 */
[C---:B------:R-:W-:Y:S01]  /*3f80*/  ISETP.LT.OR P4, PT, R0.reuse, 0x99, P4 ;  /* 0x000000990000780c */ /* 0x040fe20002781670 */
[----:B------:R-:W0:Y:S01]  /*3f90*/  SHFL.BFLY PT, R6, R9, 0x1, 0x1f ;  /* 0x0c201f0009067f89 */ /* 0x000e2200000e0000 */
[----:B------:R-:W-:Y:S02]  /*3fa0*/  ISETP.LT.OR P1, PT, R0, 0x71, P1 ;  /* 0x000000710000780c */ /* 0x000fe40000f21670 */
[----:B------:R-:W-:Y:S02]  /*3fb0*/  FSEL R35, R35, -INF , !P3 ;  /* 0xff80000023237808 */ /* 0x000fe40005800000 */
[----:B------:R-:W-:-:S02]  /*3fc0*/  FSEL R50, R50, -INF , !P1 ;  /* 0xff80000032327808 */ /* 0x000fc40004800000 */
[----:B------:R-:W-:Y:S02]  /*3fd0*/  ISETP.NE.AND P1, PT, R129, RZ, PT ;  /* 0x000000ff8100720c */ /* 0x000fe40003f25270 */
[----:B------:R-:W-:Y:S02]  /*3fe0*/  FSEL R38, R38, -INF , !P4 ;  /* 0xff80000026267808 */ /* 0x000fe40006000000 */
[----:B------:R-:W-:-:S04]  /*3ff0*/  ISETP.GT.AND P1, PT, R3, 0x71, !P1 ;  /* 0x000000710300780c */ /* 0x000fc80004f24270 */
[----:B------:R-:W-:-:S04]  /*4000*/  ISETP.LT.OR P1, PT, R0, 0x72, P1 ;  /* 0x000000720000780c */ /* 0x000fc80000f21670 */
[----:B------:R-:W-:Y:S02]  /*4010*/  FSEL R51, R51, -INF , !P1 ;  /* 0xff80000033337808 */ /* 0x000fe40004800000 */
[----:B------:R-:W-:Y:S02]  /*4020*/  ISETP.GT.AND P1, PT, R3, 0x78, !P2 ;  /* 0x000000780300780c */ /* 0x000fe40005724270 */
[----:B------:R-:W-:Y:S02]  /*4030*/  ISETP.NE.AND P2, PT, R133, RZ, PT ;  /* 0x000000ff8500720c */ /* 0x000fe40003f45270 */
[----:B------:R-:W-:Y:S02]  /*4040*/  ISETP.LT.OR P1, PT, R0, 0x79, P1 ;  /* 0x000000790000780c */ /* 0x000fe40000f21670 */
[----:B0-----:R-:W-:Y:S02]  /*4050*/  FMNMX.FTZ R6, R9, R6, !PT ;  /* 0x0000000609067209 */ /* 0x001fe40007810000 */
[----:B------:R-:W-:-:S02]  /*4060*/  FSEL R54, R54, -INF , !P1 ;  /* 0xff80000036367808 */ /* 0x000fc40004800000 */
[----:B------:R-:W-:Y:S02]  /*4070*/  ISETP.GT.AND P1, PT, R3, 0x79, !P6 ;  /* 0x000000790300780c */ /* 0x000fe40007724270 */
[----:B------:R-:W-:Y:S02]  /*4080*/  ISETP.NE.AND P6, PT, R134, RZ, PT ;  /* 0x000000ff8600720c */ /* 0x000fe40003fc5270 */
[----:B------:R-:W-:-:S04]  /*4090*/  ISETP.LT.OR P1, PT, R0, 0x7a, P1 ;  /* 0x0000007a0000780c */ /* 0x000fc80000f21670 */
[----:B------:R-:W-:Y:S02]  /*40a0*/  FSEL R55, R55, -INF , !P1 ;  /* 0xff80000037377808 */ /* 0x000fe40004800000 */
[----:B------:R-:W-:-:S04]  /*40b0*/  ISETP.NE.AND P1, PT, R15, RZ, PT ;  /* 0x000000ff0f00720c */ /* 0x000fc80003f25270 */
[----:B------:R-:W-:-:S04]  /*40c0*/  ISETP.GT.AND P1, PT, R3, 0x1, !P1 ;  /* 0x000000010300780c */ /* 0x000fc80004f24270 */
[----:B------:R-:W-:-:S04]  /*40d0*/  ISETP.LT.OR P1, PT, R0, 0x2, P1 ;  /* 0x000000020000780c */ /* 0x000fc80000f21670 */
[----:B------:R-:W-:Y:S02]  /*40e0*/  FSEL R91, R91, -INF , !P1 ;  /* 0xff8000005b5b7808 */ /* 0x000fe40004800000 */
[----:B------:R-:W-:Y:S01]  /*40f0*/  ISETP.NE.AND P1, PT, R20, RZ, PT ;  /* 0x000000ff1400720c */ /* 0x000fe20003f25270 */
[----:B------:R-:W-:-:S01]  /*4100*/  FFMA.FTZ R20, R6, R11, -8 ;  /* 0xc100000006147423 */ /* 0x000fc2000001000b */
[----:B------:R-:W-:Y:S02]  /*4110*/  FMNMX.FTZ R15, R90, R91, !PT ;  /* 0x0000005b5a0f7209 */ /* 0x000fe40007810000 */
[----:B------:R-:W-:-:S04]  /*4120*/  ISETP.GT.AND P1, PT, R3, 0x8, !P1 ;  /* 0x000000080300780c */ /* 0x000fc80004f24270 */
[----:B------:R-:W-:-:S04]  /*4130*/  ISETP.LT.OR P1, PT, R0, 0x9, P1 ;  /* 0x000000090000780c */ /* 0x000fc80000f21670 */
[----:B------:R-:W-:Y:S02]  /*4140*/  FSEL R94, R94, -INF , !P1 ;  /* 0xff8000005e5e7808 */ /* 0x000fe40004800000 */
[----:B------:R-:W-:Y:S02]  /*4150*/  ISETP.NE.AND P1, PT, R21, RZ, PT ;  /* 0x000000ff1500720c */ /* 0x000fe40003f25270 */
        /* <DEDUP_REMOVED lines=30> */
[----:B------:R-:W-:-:S04]  /*4340*/  ISETP.LT.OR P1, PT, R0, 0x82, P1 ;  /* 0x000000820000780c */ /* 0x000fc80000f21670 */
[----:B------:R-:W-:Y:S02]  /*4350*/  FSEL R27, R27, -INF , !P1 ;  /* 0xff8000001b1b7808 */ /* 0x000fe40004800000 */
[----:B------:R-:W-:Y:S02]  /*4360*/  ISETP.GT.AND P1, PT, R3, 0x88, !P6 ;  /* 0x000000880300780c */ /* 0x000fe40007724270 */
[----:B------:R-:W-:Y:S02]  /*4370*/  ISETP.NE.AND P6, PT, R135, RZ, PT ;  /* 0x000000ff8700720c */ /* 0x000fe40003fc5270 */
[----:B------:R-:W-:-:S04]  /*4380*/  ISETP.LT.OR P1, PT, R0, 0x89, P1 ;  /* 0x000000890000780c */ /* 0x000fc80000f21670 */
[----:B------:R-:W-:Y:S02]  /*4390*/  FSEL R30, R30, -INF , !P1 ;  /* 0xff8000001e1e7808 */ /* 0x000fe40004800000 */
[----:B------:R-:W-:-:S04]  /*43a0*/  FSETP.NEU.FTZ.AND P1, PT, R6, -INF , PT ;  /* 0xff8000000600780b */ /* 0x000fc80003f3d000 */
[----:B------:R-:W-:Y:S02]  /*43b0*/  FSEL R20, R20, RZ, P1 ;  /* 0x000000ff14147208 */ /* 0x000fe40000800000 */
[----:B------:R-:W-:Y:S02]  /*43c0*/  ISETP.GT.AND P1, PT, R3, 0x89, !P6 ;  /* 0x000000890300780c */ /* 0x000fe40007724270 */
[----:B------:R-:W-:Y:S01]  /*43d0*/  ISETP.NE.AND P6, PT, R12, RZ, PT ;  /* 0x000000ff0c00720c */ /* 0x000fe20003fc5270 */
        /* <DEDUP_REMOVED lines=9> */
[----:B------:R-:W-:Y:S01]  /*4470*/  ISETP.LT.OR P1, PT, R0, 0x8a, P1 ;  /* 0x0000008a0000780c */ /* 0x000fe20000f21670 */
[--C-:B------:R-:W-:Y:S01]  /*4480*/  FFMA.FTZ R7, R7, UR39, -R20.reuse ;  /* 0x0000002707077c23 */ /* 0x100fe20008010814 */
[----:B------:R-:W-:Y:S01]  /*4490*/  FMNMX.FTZ R73, R75, R10, !PT ;  /* 0x0000000a4b497209 */ /* 0x000fe20007810000 */
[--C-:B------:R-:W-:Y:S01]  /*44a0*/  FFMA.FTZ R12, R93, UR39, -R20.reuse ;  /* 0x000000275d0c7c23 */ /* 0x100fe20008010814 */
[----:B------:R-:W-:Y:S01]  /*44b0*/  FSEL R31, R31, -INF , !P1 ;  /* 0xff8000001f1f7808 */ /* 0x000fe20004800000 */
[--C-:B------:R-:W-:Y:S01]  /*44c0*/  FFMA.FTZ R11, R96, UR39, -R20.reuse ;  /* 0x00000027600b7c23 */ /* 0x100fe20008010814 */
[----:B------:R-:W-:Y:S01]  /*44d0*/  FMNMX.FTZ R10, R78, R73, !PT ;  /* 0x000000494e0a7209 */ /* 0x000fe20007810000 */
[----:B------:R1:W-:Y:S01]  /*44e0*/  MUFU.EX2 R21, R92 ;  /* 0x0000005c00157308 */ /* 0x0003e20000000800 */
[----:B0-----:R-:W-:-:S01]  /*44f0*/  FFMA.FTZ R89, R80, UR39, -R20 ;  /* 0x0000002750597c23 */ /* 0x001fc20008010814 */
[--C-:B------:R-:W-:Y:S01]  /*4500*/  FFMA.FTZ R80, R81, UR39, -R20.reuse ;  /* 0x0000002751507c23 */ /* 0x100fe20008010814 */
[----:B------:R-:W-:Y:S01]  /*4510*/  FMNMX.FTZ R77, R79, R10, !PT ;  /* 0x0000000a4f4d7209 */ /* 0x000fe20007810000 */
[--C-:B------:R-:W-:Y:S01]  /*4520*/  FFMA.FTZ R14, R97, UR39, -R20.reuse ;  /* 0x00000027610e7c23 */ /* 0x100fe20008010814 */
[----:B------:R-:W-:Y:S01]  /*4530*/  ISETP.GT.AND P1, PT, R3, 0x90, !P2 ;  /* 0x000000900300780c */ /* 0x000fe20005724270 */
[--C-:B------:R-:W-:Y:S01]  /*4540*/  FFMA.FTZ R13, R100, UR39, -R20.reuse ;  /* 0x00000027640d7c23 */ /* 0x100fe20008010814 */
[----:B------:R-:W-:Y:S01]  /*4550*/  FMNMX.FTZ R10, R82, R77, !PT ;  /* 0x0000004d520a7209 */ /* 0x000fe20007810000 */
[----:B------:R-:W-:Y:S01]  /*4560*/  MUFU.EX2 R7, R7 ;  /* 0x0000000700077308 */ /* 0x000fe20000000800 */
[----:B------:R-:W-:Y:S01]  /*4570*/  ISETP.LT.OR P1, PT, R0, 0x91, P1 ;  /* 0x000000910000780c */ /* 0x000fe20000f21670 */
[--C-:B-1----:R-:W-:Y:S01]  /*4580*/  FFMA.FTZ R92, R84, UR39, -R20.reuse ;  /* 0x00000027545c7c23 */ /* 0x102fe20008010814 */
[----:B------:R-:W-:Y:S01]  /*4590*/  FMNMX.FTZ R77, R83, R10, !PT ;  /* 0x0000000a534d7209 */ /* 0x000fe20007810000 */
[--C-:B------:R-:W-:Y:S01]  /*45a0*/  FFMA.FTZ R84, R85, UR39, -R20.reuse ;  /* 0x0000002755547c23 */ /* 0x100fe20008010814 */
[----:B------:R-:W-:Y:S01]  /*45b0*/  FSEL R34, R34, -INF , !P1 ;  /* 0xff80000022227808 */ /* 0x000fe20004800000 */
[--C-:B------:R-:W-:Y:S01]  /*45c0*/  FFMA.FTZ R85, R41, UR39, -R20.reuse ;  /* 0x0000002729557c23 */ /* 0x100fe20008010814 */
[----:B------:R-:W-:Y:S01]  /*45d0*/  FMNMX.FTZ R10, R86, R77, !PT ;  /* 0x0000004d560a7209 */ /* 0x000fe20007810000 */
[----:B------:R-:W-:Y:S01]  /*45e0*/  MUFU.EX2 R8, R8 ;  /* 0x0000000800087308 */ /* 0x000fe20000000800 */
[----:B------:R-:W-:Y:S01]  /*45f0*/  ISETP.GT.AND P2, PT, R3, 0x99, !P6 ;  /* 0x000000990300780c */ /* 0x000fe20007744270 */
[--C-:B------:R-:W-:Y:S01]  /*4600*/  FFMA.FTZ R3, R40, UR39, -R20.reuse ;  /* 0x0000002728037c23 */ /* 0x100fe20008010814 */
[----:B------:R-:W-:Y:S01]  /*4610*/  FMNMX.FTZ R81, R87, R10, !PT ;  /* 0x0000000a57517209 */ /* 0x000fe20007810000 */
[--C-:B------:R-:W-:Y:S01]  /*4620*/  FFMA.FTZ R88, R101, UR39, -R20.reuse ;  /* 0x0000002765587c23 */ /* 0x100fe20008010814 */
[----:B------:R-:W-:Y:S01]  /*4630*/  ISETP.LT.OR P2, PT, R0, 0x9a, P2 ;  /* 0x0000009a0000780c */ /* 0x000fe20001741670 */
[--C-:B------:R-:W-:Y:S01]  /*4640*/  FFMA.FTZ R56, R56, UR39, -R20.reuse ;  /* 0x0000002738387c23 */ /* 0x100fe20008010814 */
[----:B------:R-:W-:Y:S01]  /*4650*/  FMNMX.FTZ R10, R58, R81, !PT ;  /* 0x000000513a0a7209 */ /* 0x000fe20007810000 */
[----:B------:R-:W-:Y:S01]  /*4660*/  MUFU.EX2 R9, R9 ;  /* 0x0000000900097308 */ /* 0x000fe20000000800 */
[----:B------:R-:W-:Y:S01]  /*4670*/  FSEL R40, R39, -INF , !P2 ;  /* 0xff80000027287808 */ /* 0x000fe20005000000 */
[--C-:B------:R-:W-:Y:S01]  /*4680*/  FFMA.FTZ R39, R44, UR39, -R20.reuse ;  /* 0x000000272c277c23 */ /* 0x100fe20008010814 */
[----:B------:R-:W-:Y:S01]  /*4690*/  FMNMX.FTZ R81, R59, R10, !PT ;  /* 0x0000000a3b517209 */ /* 0x000fe20007810000 */
[--C-:B------:R-:W-:Y:S01]  /*46a0*/  FFMA.FTZ R44, R45, UR39, -R20.reuse ;  /* 0x000000272d2c7c23 */ /* 0x100fe20008010814 */
[----:B------:R-:W-:-:S01]  /*46b0*/  FFMA.FTZ R45, R52, UR39, -R20 ;  /* 0x00000027342d7c23 */ /* 0x000fc20008010814 */
[--C-:B------:R-:W-:Y:S01]  /*46c0*/  FFMA.FTZ R57, R57, UR39, -R20.reuse ;  /* 0x0000002739397c23 */ /* 0x100fe20008010814 */
[----:B------:R-:W-:Y:S01]  /*46d0*/  FMNMX.FTZ R10, R62, R81, !PT ;  /* 0x000000513e0a7209 */ /* 0x000fe20007810000 */
[----:B------:R-:W0:Y:S01]  /*46e0*/  MUFU.EX2 R12, R12 ;  /* 0x0000000c000c7308 */ /* 0x000e220000000800 */
        /* <DEDUP_REMOVED lines=20> */
[----:B------:R-:W-:Y:S01]  /*4830*/  MUFU.EX2 R11, R11 ;  /* 0x0000000b000b7308 */ /* 0x000fe20000000800 */
[----:B0-----:R-:W-:-:S02]  /*4840*/  F2FP.SATFINITE.E4M3.F32.PACK_AB_MERGE_C R184, R12, R9, RZ ;  /* 0x000000090cb8723e */ /* 0x001fc400048070ff */
[----:B------:R-:W-:Y:S02]  /*4850*/  FMNMX.FTZ R10, R42, R81, !PT ;  /* 0x000000512a0a7209 */ /* 0x000fe40007810000 */
[----:B------:R-:W-:Y:S02]  /*4860*/  F2FP.SATFINITE.E4M3.F32.PACK_AB_MERGE_C R184, R8, R7, R184 ;  /* 0x0000000708b8723e */ /* 0x000fe400048070b8 */
[----:B------:R-:W-:Y:S01]  /*4870*/  FMNMX.FTZ R81, R43, R10, !PT ;  /* 0x0000000a2b517209 */ /* 0x000fe20007810000 */
[----:B------:R-:W-:Y:S01]  /*4880*/  MUFU.EX2 R0, R85 ;  /* 0x0000005500007308 */ /* 0x000fe20000000800 */
[----:B------:R-:W-:Y:S02]  /*4890*/  ISETP.NE.AND P6, PT, R191, 0x1, PT ;  /* 0x00000001bf00780c */ /* 0x000fe40003fc5270 */
        /* <DEDUP_REMOVED lines=14> */
[----:B------:R-:W-:Y:S03]  /*4980*/  MUFU.EX2 R72, R72 ;  /* 0x0000004800487308 */ /* 0x000fe60000000800 */
[----:B------:R-:W-:-:S04]  /*4990*/  FMNMX.FTZ R10, R34, R81, !PT ;  /* 0x00000051220a7209 */ /* 0x000fc80007810000 */
[----:B------:R-:W-:Y:S01]  /*49a0*/  FMNMX.FTZ R41, R35, R10, !PT ;  /* 0x0000000a23297209 */ /* 0x000fe20007810000 */
[----:B------:R-:W-:Y:S01]  /*49b0*/  MUFU.EX2 R77, R92 ;  /* 0x0000005c004d7308 */ /* 0x000fe20000000800 */
[----:B0-----:R-:W-:Y:S02]  /*49c0*/  F2FP.SATFINITE.E4M3.F32.PACK_AB_MERGE_C R186, R88, R13, RZ ;  /* 0x0000000d58ba723e */ /* 0x001fe400048070ff */
[----:B------:R-:W-:Y:S02]  /*49d0*/  FMNMX.FTZ R41, R38, R41, !PT ;  /* 0x0000002926297209 */ /* 0x000fe40007810000 */
[----:B------:R-:W-:Y:S02]  /*49e0*/  F2FP.SATFINITE.E4M3.F32.PACK_AB_MERGE_C R186, R14, R11, R186 ;  /* 0x0000000b0eba723e */ /* 0x000fe400048070ba */
[----:B------:R-:W-:Y:S01]  /*49f0*/  FMNMX.FTZ R10, R40, R41, !PT ;  /* 0x00000029280a7209 */ /* 0x000fe20007810000 */
[----:B------:R-:W-:-:S01]  /*4a00*/  FFMA.FTZ R41, R48, UR39, -R20 ;  /* 0x0000002730297c23 */ /* 0x000fc20008010814 */
[----:B------:R-:W-:Y:S01]  /*4a10*/  FFMA.FTZ R48, R49, UR39, -R20 ;  /* 0x0000002731307c23 */ /* 0x000fe20008010814 */
[----:B------:R-:W-:Y:S01]  /*4a20*/  IMAD.U32 R49, RZ, RZ, UR39 ;  /* 0x00000027ff317e24 */ /* 0x000fe2000f8e00ff */
[----:B------:R-:W-:Y:S01]  /*4a30*/  MUFU.EX2 R76, R76 ;  /* 0x0000004c004c7308 */ /* 0x000fe20000000800 */
[----:B------:R-:W0:Y:S07]  /*4a40*/  SHFL.BFLY PT, R81, R10, 0x2, 0x1f ;  /* 0x0c401f000a517f89 */ /* 0x000e2e00000e0000 */
[----:B------:R-:W-:Y:S08]  /*4a50*/  MUFU.EX2 R80, R80 ;  /* 0x0000005000507308 */ /* 0x000ff00000000800 */
[----:B------:R-:W-:Y:S08]  /*4a60*/  MUFU.EX2 R84, R84 ;  /* 0x0000005400547308 */ /* 0x000ff00000000800 */
[----:B------:R-:W-:Y:S01]  /*4a70*/  MUFU.EX2 R56, R56 ;  /* 0x0000003800387308 */ /* 0x000fe20000000800 */
[----:B0-----:R-:W-:-:S05]  /*4a80*/  FMNMX.FTZ R81, R10, R81, !PT ;  /* 0x000000510a517209 */ /* 0x001fca0007810000 */
[----:B------:R-:W0:Y:S02]  /*4a90*/  SHFL.BFLY PT, R10, R81, 0x1, 0x1f ;  /* 0x0c201f00510a7f89 */ /* 0x000e2400000e0000 */
[----:B------:R-:W-:Y:S08]  /*4aa0*/  MUFU.EX2 R57, R57 ;  /* 0x0000003900397308 */ /* 0x000ff00000000800 */
[----:B------:R-:W-:Y:S08]  /*4ab0*/  MUFU.EX2 R60, R60 ;  /* 0x0000003c003c7308 */ /* 0x000ff00000000800 */
[----:B------:R-:W-:Y:S01]  /*4ac0*/  MUFU.EX2 R61, R61 ;  /* 0x0000003d003d7308 */ /* 0x000fe20000000800 */
[----:B0-----:R-:W-:-:S07]  /*4ad0*/  FMNMX.FTZ R10, R81, R10, !PT ;  /* 0x0000000a510a7209 */ /* 0x001fce0007810000 */
[----:B------:R-:W-:Y:S01]  /*4ae0*/  MUFU.EX2 R68, R68 ;  /* 0x0000004400447308 */ /* 0x000fe20000000800 */
[C---:B------:R-:W-:Y:S01]  /*4af0*/  FSETP.NEU.FTZ.AND P1, PT, R10.reuse, -INF , PT ;  /* 0xff8000000a00780b */ /* 0x040fe20003f3d000 */
[----:B------:R-:W-:-:S05]  /*4b00*/  FFMA.FTZ R49, R10, R49, -8 ;  /* 0xc10000000a317423 */ /* 0x000fca0000010031 */
[----:B------:R-:W-:Y:S01]  /*4b10*/  FSEL R81, R49, RZ, P1 ;  /* 0x000000ff31517208 */ /* 0x000fe20000800000 */
[----:B------:R-:W-:Y:S04]  /*4b20*/  MUFU.EX2 R69, R69 ;  /* 0x0000004500457308 */ /* 0x000fe80000000800 */
        /* <DEDUP_REMOVED lines=13> */
[----:B------:R-:W-:Y:S01]  /*4c00*/  FFMA.FTZ R63, R67, UR39, -R81 ;  /* 0x00000027433f7c23 */ /* 0x000fe20008010851 */
[----:B------:R-:W-:-:S01]  /*4c10*/  FADD.FTZ R67, R9, R66 ;  /* 0x0000004209437221 */ /* 0x000fc20000010000 */
[----:B------:R-:W0:Y:S01]  /*4c20*/  MUFU.EX2 R49, R49 ;  /* 0x0000003100317308 */ /* 0x000e220000000800 */
[----:B------:R-:W-:-:S01]  /*4c30*/  FFMA.FTZ R53, R98, UR39, -R81 ;  /* 0x0000002762357c23 */ /* 0x000fc20008010851 */
[----:B------:R-:W-:Y:S01]  /*4c40*/  FFMA.FTZ R90, R99, UR39, -R81 ;  /* 0x00000027635a7c23 */ /* 0x000fe20008010851 */
[----:B------:R-:W-:-:S01]  /*4c50*/  FADD.FTZ R66, R12, R67 ;  /* 0x000000430c427221 */ /* 0x000fc20000010000 */
[--C-:B------:R-:W-:Y:S01]  /*4c60*/  FFMA.FTZ R102, R102, UR39, -R81.reuse ;  /* 0x0000002766667c23 */ /* 0x100fe20008010851 */
[----:B------:R-:W-:-:S01]  /*4c70*/  FFMA.FTZ R103, R103, UR39, -R81 ;  /* 0x0000002767677c23 */ /* 0x000fc20008010851 */
[----:B------:R-:W-:Y:S01]  /*4c80*/  FFMA.FTZ R74, R74, UR39, -R81 ;  /* 0x000000274a4a7c23 */ /* 0x000fe20008010851 */
[----:B------:R-:W-:-:S01]  /*4c90*/  FADD.FTZ R67, R11, R66 ;  /* 0x000000420b437221 */ /* 0x000fc20000010000 */
[----:B------:R-:W1:Y:S01]  /*4ca0*/  MUFU.EX2 R94, R94 ;  /* 0x0000005e005e7308 */ /* 0x000e620000000800 */
[----:B------:R-:W-:-:S01]  /*4cb0*/  FFMA.FTZ R75, R75, UR39, -R81 ;  /* 0x000000274b4b7c23 */ /* 0x000fc20008010851 */
[----:B------:R-:W-:Y:S01]  /*4cc0*/  FFMA.FTZ R86, R86, UR39, -R81 ;  /* 0x0000002756567c23 */ /* 0x000fe20008010851 */
[----:B------:R-:W-:-:S01]  /*4cd0*/  FADD.FTZ R66, R14, R67 ;  /* 0x000000430e427221 */ /* 0x000fc20000010000 */
[--C-:B------:R-:W-:Y:S01]  /*4ce0*/  FFMA.FTZ R87, R87, UR39, -R81.reuse ;  /* 0x0000002757577c23 */ /* 0x100fe20008010851 */
[----:B------:R-:W-:-:S01]  /*4cf0*/  FFMA.FTZ R58, R58, UR39, -R81 ;  /* 0x000000273a3a7c23 */ /* 0x000fc20008010851 */
[--C-:B------:R-:W-:Y:S01]  /*4d00*/  FFMA.FTZ R59, R59, UR39, -R81.reuse ;  /* 0x000000273b3b7c23 */ /* 0x100fe20008010851 */
[----:B------:R-:W-:-:S01]  /*4d10*/  FFMA.FTZ R70, R70, UR39, -R81 ;  /* 0x0000002746467c23 */ /* 0x000fc20008010851 */
        /* <DEDUP_REMOVED lines=22> */
[----:B------:R-:W-:-:S02]  /*4e80*/  F2FP.SATFINITE.E4M3.F32.PACK_AB_MERGE_C R176, R57, R56, R11 ;  /* 0x0000003839b0723e */ /* 0x000fc4000480700b */
[----:B------:R4:W-:Y:S08]  /*4e90*/  MUFU.EX2 R92, R89 ;  /* 0x00000059005c7308 */ /* 0x0009f00000000800 */
[----:B------:R-:W5:Y:S01]  /*4ea0*/  MUFU.EX2 R102, R102 ;  /* 0x0000006600667308 */ /* 0x000f620000000800 */
[----:B----4-:R-:W-:-:S01]  /*4eb0*/  FADD.FTZ R89, R13, R66 ;  /* 0x000000420d597221 */ /* 0x010fc20000010000 */
[----:B-1----:R-:W-:Y:S01]  /*4ec0*/  FADD.FTZ R66, R94, R67 ;  /* 0x000000435e427221 */ /* 0x002fe20000010000 */
[----:B--2---:R-:W-:-:S02]  /*4ed0*/  F2FP.SATFINITE.E4M3.F32.PACK_AB_MERGE_C R94, R95, R94, RZ ;  /* 0x0000005e5f5e723e */ /* 0x004fc400048070ff */
[----:B------:R-:W-:Y:S01]  /*4ee0*/  FADD.FTZ R96, R88, R89 ;  /* 0x0000005958607221 */ /* 0x000fe20000010000 */
[----:B------:R-:W-:-:S01]  /*4ef0*/  FADD.FTZ R66, R95, R66 ;  /* 0x000000425f427221 */ /* 0x000fc20000010000 */
[----:B------:R-:W-:Y:S01]  /*4f00*/  F2FP.SATFINITE.E4M3.F32.PACK_AB_MERGE_C R185, R49, R20, R94 ;  /* 0x0000001431b9723e */ /* 0x000fe2000480705e */
[----:B------:R-:W1:Y:S01]  /*4f10*/  MUFU.EX2 R103, R103 ;  /* 0x0000006700677308 */ /* 0x000e620000000800 */
[----:B------:R-:W-:-:S01]  /*4f20*/  FADD.FTZ R67, R15, R96 ;  /* 0x000000600f437221 */ /* 0x000fc20000010000 */
[----:B0-----:R-:W-:-:S03]  /*4f30*/  FADD.FTZ R9, R53, R66 ;  /* 0x0000004235097221 */ /* 0x001fc60000010000 */
[----:B------:R-:W-:Y:S01]  /*4f40*/  FADD.FTZ R12, R72, R67 ;  /* 0x00000043480c7221 */ /* 0x000fe20000010000 */
[----:B---3--:R-:W-:-:S02]  /*4f50*/  FADD.FTZ R9, R90, R9 ;  /* 0x000000095a097221 */ /* 0x008fc40000010000 */
[----:B------:R-:W0:Y:S01]  /*4f60*/  MUFU.EX2 R74, R74 ;  /* 0x0000004a004a7308 */ /* 0x000e220000000800 */
[----:B------:R-:W-:-:S01]  /*4f70*/  FADD.FTZ R13, R21, R12 ;  /* 0x0000000c150d7221 */ /* 0x000fc20000010000 */
[----:B-----5:R-:W-:Y:S01]  /*4f80*/  FADD.FTZ R12, R102, R9 ;  /* 0x00000009660c7221 */ /* 0x020fe20000010000 */
[C---:B------:R-:W-:Y:S02]  /*4f90*/  F2FP.SATFINITE.E4M3.F32.PACK_AB_MERGE_C R21, R76.reuse, R21, RZ ;  /* 0x000000154c15723e */ /* 0x040fe400048070ff */
[----:B------:R-:W-:Y:S02]  /*4fa0*/  FADD.FTZ R76, R76, R13 ;  /* 0x0000000d4c4c7221 */ /* 0x000fe40000010000 */
        /* <DEDUP_REMOVED lines=15> */
[----:B------:R-:W-:-:S04]  /*50a0*/  FADD.FTZ R12, R56, R9 ;  /* 0x00000009380c7221 */ /* 0x000fc80000010000 */
[----:B------:R-:W-:Y:S02]  /*50b0*/  FADD.FTZ R9, R57, R12 ;  /* 0x0000000c39097221 */ /* 0x000fe40000010000 */
[----:B------:R-:W2:Y:S01]  /*50c0*/  MUFU.EX2 R79, R79 ;  /* 0x0000004f004f7308 */ /* 0x000ea20000000800 */
[----:B-1----:R-:W-:-:S01]  /*50d0*/  FADD.FTZ R7, R85, R8 ;  /* 0x0000000855077221 */ /* 0x002fc20000010000 */
[----:B------:R-:W-:Y:S01]  /*50e0*/  FADD.FTZ R60, R60, R9 ;  /* 0x000000093c3c7221 */ /* 0x000fe20000010000 */
[----:B------:R-:W-:Y:S01]  /*50f0*/  F2FP.SATFINITE.E4M3.F32.PACK_AB_MERGE_C R9, R69, R68, RZ ;  /* 0x000000444509723e */ /* 0x000fe200048070ff */
[----:B------:R-:W1:Y:S01]  /*5100*/  @P6 LDC R12, c[0x0][0x450] ;  /* 0x00011400ff0c6b82 */ /* 0x000e620000000800 */
[----:B------:R-:W-:-:S01]  /*5110*/  FADD.FTZ R7, R92, R7 ;  /* 0x000000075c077221 */ /* 0x000fc20000010000 */
[----:B------:R-:W-:Y:S01]  /*5120*/  FADD.FTZ R61, R61, R60 ;  /* 0x0000003c3d3d7221 */ /* 0x000fe20000010000 */
[----:B------:R-:W-:Y:S01]  /*5130*/  F2FP.SATFINITE.E4M3.F32.PACK_AB_MERGE_C R85, R92, R85, RZ ;  /* 0x000000555c55723e */ /* 0x000fe200048070ff */
[----:B------:R-:W3:Y:S01]  /*5140*/  MUFU.EX2 R86, R86 ;  /* 0x0000005600567308 */ /* 0x000ee20000000800 */
[----:B0-----:R-:W-:-:S02]  /*5150*/  FADD.FTZ R8, R78, R7 ;  /* 0x000000074e087221 */ /* 0x001fc40000010000 */
[----:B------:R-:W-:-:S05]  /*5160*/  F2FP.SATFINITE.E4M3.F32.PACK_AB_MERGE_C R181, R75, R74, R85 ;  /* 0x0000004a4bb5723e */ /* 0x000fca0004807055 */
        /* <DEDUP_REMOVED lines=10> */
[----:B------:R-:W-:Y:S01]  /*5210*/  MUFU.EX2 R64, R64 ;  /* 0x0000004000407308 */ /* 0x000fe20000000800 */
[----:B---3--:R-:W-:-:S07]  /*5220*/  FADD.FTZ R7, R59, R8 ;  /* 0x000000083b077221 */ /* 0x008fce0000010000 */
[----:B------:R-:W2:Y:S01]  /*5230*/  MUFU.EX2 R65, R65 ;  /* 0x0000004100417308 */ /* 0x000ea20000000800 */
[----:B0-----:R-:W-:-:S07]  /*5240*/  FADD.FTZ R8, R82, R7 ;  /* 0x0000000752087221 */ /* 0x001fce0000010000 */
[----:B------:R-:W0:Y:S08]  /*5250*/  MUFU.EX2 R83, R83 ;  /* 0x0000005300537308 */ /* 0x000e300000000800 */
[----:B------:R-:W3:Y:S01]  /*5260*/  MUFU.EX2 R62, R62 ;  /* 0x0000003e003e7308 */ /* 0x000ee20000000800 */
[----:B--2---:R-:W-:Y:S01]  /*5270*/  F2FP.SATFINITE.E4M3.F32.PACK_AB_MERGE_C R178, R65, R64, R9 ;  /* 0x0000004041b2723e */ /* 0x004fe20004807009 */
[----:B------:R-:W-:-:S04]  /*5280*/  FADD.FTZ R64, R64, R61 ;  /* 0x0000003d40407221 */ /* 0x000fc80000010000 */
[----:B------:R-:W-:Y:S02]  /*5290*/  FADD.FTZ R65, R65, R64 ;  /* 0x0000004041417221 */ /* 0x000fe40000010000 */
[----:B------:R-:W2:Y:S01]  /*52a0*/  MUFU.EX2 R63, R63 ;  /* 0x0000003f003f7308 */ /* 0x000ea20000000800 */
[----:B0-----:R-:W-:-:S01]  /*52b0*/  FADD.FTZ R7, R83, R8 ;  /* 0x0000000853077221 */ /* 0x001fc20000010000 */
[----:B------:R-:W-:Y:S01]  /*52c0*/  FADD.FTZ R68, R68, R65 ;  /* 0x0000004144447221 */ /* 0x000fe20000010000 */
[----:B------:R-:W-:-:S03]  /*52d0*/  F2FP.SATFINITE.E4M3.F32.PACK_AB_MERGE_C R82, R83, R82, RZ ;  /* 0x000000525352723e */ /* 0x000fc600048070ff */
[----:B------:R-:W-:Y:S01]  /*52e0*/  FADD.FTZ R68, R69, R68 ;  /* 0x0000004445447221 */ /* 0x000fe20000010000 */
[----:B------:R-:W-:Y:S01]  /*52f0*/  F2FP.SATFINITE.E4M3.F32.PACK_AB_MERGE_C R177, R59, R58, R82 ;  /* 0x0000003a3bb1723e */ /* 0x000fe20004807052 */
[----:B------:R-:W-:Y:S01]  /*5300*/  MUFU.EX2 R39, R39 ;  /* 0x0000002700277308 */ /* 0x000fe20000000800 */
[----:B---3--:R-:W-:-:S07]  /*5310*/  FADD.FTZ R8, R62, R7 ;  /* 0x000000073e087221 */ /* 0x008fce0000010000 */
[----:B------:R-:W0:Y:S01]  /*5320*/  MUFU.EX2 R44, R44 ;  /* 0x0000002c002c7308 */ /* 0x000e220000000800 */
[----:B--2---:R-:W-:-:S07]  /*5330*/  FADD.FTZ R7, R63, R8 ;  /* 0x000000083f077221 */ /* 0x004fce0000010000 */
[----:B------:R-:W2:Y:S08]  /*5340*/  MUFU.EX2 R70, R70 ;  /* 0x0000004600467308 */ /* 0x000eb00000000800 */
[----:B------:R-:W3:Y:S01]  /*5350*/  MUFU.EX2 R3, R3 ;  /* 0x0000000300037308 */ /* 0x000ee20000000800 */
[----:B0-----:R-:W-:-:S07]  /*5360*/  F2FP.SATFINITE.E4M3.F32.PACK_AB_MERGE_C R9, R44, R39, RZ ;  /* 0x000000272c09723e */ /* 0x001fce00048070ff */
[----:B------:R-:W0:Y:S01]  /*5370*/  MUFU.EX2 R71, R71 ;  /* 0x0000004700477308 */ /* 0x000e220000000800 */
[----:B--2---:R-:W-:-:S07]  /*5380*/  FADD.FTZ R8, R70, R7 ;  /* 0x0000000746087221 */ /* 0x004fce0000010000 */
[----:B------:R-:W2:Y:S01]  /*5390*/  MUFU.EX2 R42, R42 ;  /* 0x0000002a002a7308 */ /* 0x000ea20000000800 */
[----:B---3--:R-:W-:Y:S01]  /*53a0*/  F2FP.SATFINITE.E4M3.F32.PACK_AB_MERGE_C R172, R0, R3, R9 ;  /* 0x0000000300ac723e */ /* 0x008fe20004807009 */
[----:B------:R-:W-:-:S06]  /*53b0*/  FADD.FTZ R7, R3, R68 ;  /* 0x0000004403077221 */ /* 0x000fcc0000010000 */
[----:B------:R-:W3:Y:S01]  /*53c0*/  MUFU.EX2 R43, R43 ;  /* 0x0000002b002b7308 */ /* 0x000ee20000000800 */
        /* <DEDUP_REMOVED lines=8> */
[----:B------:R-:W2:Y:S05]  /*5450*/  @P6 LDC R8, c[0x0][0x44c] ;  /* 0x00011300ff086b82 */ /* 0x000eaa0000000800 */
[----:B------:R-:W-:Y:S01]  /*5460*/  MUFU.EX2 R45, R45 ;  /* 0x0000002d002d7308 */ /* 0x000fe20000000800 */
[----:B---3--:R-:W-:-:S07]  /*5470*/  FADD.FTZ R3, R43, R0 ;  /* 0x000000002b037221 */ /* 0x008fce0000010000 */
[----:B------:R-:W3:Y:S01]  /*5480*/  MUFU.EX2 R52, R52 ;  /* 0x0000003400347308 */ /* 0x000ee20000000800 */
[----:B0-----:R-:W-:-:S07]  /*5490*/  FADD.FTZ R0, R46, R3 ;  /* 0x000000032e007221 */ /* 0x001fce0000010000 */
[----:B------:R-:W0:Y:S01]  /*54a0*/  MUFU.EX2 R47, R47 ;  /* 0x0000002f002f7308 */ /* 0x000e220000000800 */
[----:B--2---:R-:W-:-:S04]  /*54b0*/  @P6 IMAD.HI.U32 R9, R8, UR38, RZ ;  /* 0x0000002608096c27 */ /* 0x004fc8000f8e00ff */
[----:B------:R-:W-:-:S03]  /*54c0*/  IMAD.U32 R8, RZ, RZ, UR38 ;  /* 0x00000026ff087e24 */ /* 0x000fc6000f8e00ff */
[----:B------:R-:W-:Y:S01]  /*54d0*/  MUFU.EX2 R41, R41 ;  /* 0x0000002900297308 */ /* 0x000fe20000000800 */
[----:B---3--:R-:W-:Y:S02]  /*54e0*/  F2FP.SATFINITE.E4M3.F32.PACK_AB_MERGE_C R7, R52, R45, RZ ;  /* 0x0000002d3407723e */ /* 0x008fe400048070ff */
[----:B-1----:R-:W-:Y:S02]  /*54f0*/  @P6 SHF.R.U32.HI R8, RZ, R12, R9 ;  /* 0x0000000cff086219 */ /* 0x002fe40000011609 */
[----:B------:R-:W-:-:S03]  /*5500*/  LOP3.LUT P6, RZ, R2, 0x8, RZ, 0xc0, !PT ;  /* 0x0000000802ff7812 */ /* 0x000fc600078cc0ff */
[----:B------:R-:W1:Y:S01]  /*5510*/  MUFU.EX2 R48, R48 ;  /* 0x0000003000307308 */ /* 0x000e620000000800 */
[C---:B0-----:R-:W-:Y:S01]  /*5520*/  F2FP.SATFINITE.E4M3.F32.PACK_AB_MERGE_C R46, R47.reuse, R46, RZ ;  /* 0x0000002e2f2e723e */ /* 0x041fe200048070ff */
[----:B------:R-:W-:Y:S01]  /*5530*/  FADD.FTZ R47, R47, R0 ;  /* 0x000000002f2f7221 */ /* 0x000fe20000010000 */
[----:B------:R-:W-:Y:S02]  /*5540*/  IMAD.IADD R105, R105, 0x1, R8 ;  /* 0x0000000169697824 */ /* 0x000fe400078e0208 */
[----:B------:R-:W-:Y:S02]  /*5550*/  F2FP.SATFINITE.E4M3.F32.PACK_AB_MERGE_C R173, R43, R42, R46 ;  /* 0x0000002a2bad723e */ /* 0x000fe4000480702e */
[----:B------:R-:W-:Y:S01]  /*5560*/  VIADD R9, R105, UR7 ;  /* 0x0000000769097c36 */ /* 0x000fe20008000000 */
[----:B------:R-:W0:Y:S04]  /*5570*/  MUFU.EX2 R50, R50 ;  /* 0x0000003200327308 */ /* 0x000e280000000800 */
[----:B------:R-:W-:Y:S01]  /*5580*/  R2UR UR10, R9 ;  /* 0x00000000090a72ca */ /* 0x000fe200000e0000 */
[----:B------:R-:W-:-:S03]  /*5590*/  VIADD R9, R104, 0xfffffffe ;  /* 0xfffffffe68097836 */ /* 0x000fc60000000000 */
[----:B------:R-:W2:Y:S01]  /*55a0*/  MUFU.EX2 R51, R51 ;  /* 0x0000003300337308 */ /* 0x000ea20000000800 */
[----:B-1----:R-:W-:Y:S01]  /*55b0*/  F2FP.SATFINITE.E4M3.F32.PACK_AB_MERGE_C R174, R48, R41, R7 ;  /* 0x0000002930ae723e */ /* 0x002fe20004807007 */
[----:B------:R-:W-:-:S04]  /*55c0*/  FADD.FTZ R41, R41, R44 ;  /* 0x0000002c29297221 */ /* 0x000fc80000010000 */
[----:B------:R-:W-:Y:S02]  /*55d0*/  FADD.FTZ R48, R48, R41 ;  /* 0x0000002930307221 */ /* 0x000fe40000010000 */
[----:B------:R-:W1:Y:S01]  /*55e0*/  MUFU.EX2 R54, R54 ;  /* 0x0000003600367308 */ /* 0x000e620000000800 */
[----:B0-----:R-:W-:-:S01]  /*55f0*/  FADD.FTZ R0, R50, R47 ;  /* 0x0000002f32007221 */ /* 0x001fc20000010000 */
[----:B------:R-:W-:-:S04]  /*5600*/  FADD.FTZ R45, R45, R48 ;  /* 0x000000302d2d7221 */ /* 0x000fc80000010000 */
[----:B------:R-:W-:Y:S02]  /*5610*/  FADD.FTZ R45, R52, R45 ;  /* 0x0000002d342d7221 */ /* 0x000fe40000010000 */
[----:B------:R-:W-:Y:S01]  /*5620*/  MUFU.EX2 R28, R28 ;  /* 0x0000001c001c7308 */ /* 0x000fe20000000800 */
[----:B--2---:R-:W-:-:S07]  /*5630*/  FADD.FTZ R3, R51, R0 ;  /* 0x0000000033037221 */ /* 0x004fce0000010000 */
[----:B------:R-:W0:Y:S01]  /*5640*/  MUFU.EX2 R29, R29 ;  /* 0x0000001d001d7308 */ /* 0x000e220000000800 */
[----:B-1----:R-:W-:-:S07]  /*5650*/  FADD.FTZ R0, R54, R3 ;  /* 0x0000000336007221 */ /* 0x002fce0000010000 */
        /* <DEDUP_REMOVED lines=42> */
[----:B------:R-:W-:Y:S06]  /*5900*/  @!P6 BRA `(.L_x_7994) ;  /* 0x000000000054e947 */ /* 0x000fec0003800000 */
[C---:B------:R-:W-:Y:S01]  /*5910*/  ISETP.GT.AND P1, PT, R105.reuse, RZ, PT ;  /* 0x000000ff6900720c */ /* 0x040fe20003f24270 */
[----:B------:R-:W-:-:S05]  /*5920*/  VIADD R7, R105, 0xffffffff ;  /* 0xffffffff69077836 */ /* 0x000fca0000000000 */
[----:B------:R-:W-:-:S07]  /*5930*/  R2UR UR11, R7 ;  /* 0x00000000070b72ca */ /* 0x000fce00000e0000 */
[----:B------:R-:W-:Y:S08]  /*5940*/  @P1 BRA `(.L_x_7995) ;  /* 0x0000000000241947 */ /* 0x000ff00003800000 */
[----:B------:R-:W-:Y:S01]  /*5950*/  R2UR UR11, R105 ;  /* 0x00000000690b72ca */ /* 0x000fe200000e0000 */
[----:B------:R-:W-:Y:S02]  /*5960*/  ULDC UR14, c[0x0][0x9e4] ;  /* 0x00027900000e7ab9 */ /* 0x000fe40000000800 */
[----:B------:R-:W-:-:S10]  /*5970*/  UISETP.NE.AND UP0, UPT, UR14, 0x1, UPT ;  /* 0x000000010e00788c */ /* 0x000fd4000bf05270 */
[----:B------:R-:W-:Y:S01]  /*5980*/  UIADD3 UR11, -UR11, URZ, URZ ;  /* 0x0000003f0b0b7290 */ /* 0x000fe2000fffe13f */
[----:B------:R-:W-:-:S03]  /*5990*/  @UP0 ULDC.64 UR18, c[0x0][0x9e8] ;  /* 0x00027a0000120ab9 */ /* 0x000fc60000000a00 */
[----:B------:R-:W-:-:S04]  /*59a0*/  UIMAD.WIDE.U32 UR6, UR11, UR18, URZ ;  /* 0x000000120b0672a5 */ /* 0x000fc8000f8e003f */
[----:B------:R-:W-:-:S04]  /*59b0*/  @UP0 USHF.R.U32.HI UR11, URZ, UR19, UR7 ;  /* 0x000000133f0b0299 */ /* 0x000fc80008011607 */
[----:B------:R-:W-:Y:S01]  /*59c0*/  ULOP3.LUT UR11, URZ, UR11, URZ, 0x33, !UPT ;  /* 0x0000000b3f0b7292 */ /* 0x000fe2000f8e333f */
[----:B------:R-:W-:Y:S11]  /*59d0*/  BRA `(.L_x_7996) ;  /* 0x0000000000147947 */ /* 0x000ff60003800000 */
.L_x_7995:
[----:B------:R-:W-:Y:S02]  /*59e0*/  ULDC UR14, c[0x0][0x9e4] ;  /* 0x00027900000e7ab9 */ /* 0x000fe40000000800 */
[----:B------:R-:W-:-:S11]  /*59f0*/  UISETP.NE.AND UP0, UPT, UR14, 0x1, UPT ;  /* 0x000000010e00788c */ /* 0x000fd6000bf05270 */
[----:B------:R-:W-:Y:S02]  /*5a00*/  @UP0 ULDC.64 UR18, c[0x0][0x9e8] ;  /* 0x00027a0000120ab9 */ /* 0x000fe40000000a00 */
[----:B------:R-:W-:-:S04]  /*5a10*/  UIMAD.WIDE.U32 UR6, UR11, UR18, URZ ;  /* 0x000000120b0672a5 */ /* 0x000fc8000f8e003f */
[----:B------:R-:W-:-:S12]  /*5a20*/  @UP0 USHF.R.U32.HI UR11, URZ, UR19, UR7 ;  /* 0x000000133f0b0299 */ /* 0x000fd80008011607 */
.L_x_7996:
[----:B------:R-:W-:-:S04]  /*5a30*/  UIMAD UR11, UR11, UR14, UR14 ;  /* 0x0000000e0b0b72a4 */ /* 0x000fc8000f8e020e */
[----:B------:R-:W-:-:S04]  /*5a40*/  UISETP.LT.AND UP0, UPT, UR10, UR11, UPT ;  /* 0x0000000b0a00728c */ /* 0x000fc8000bf01270 */
[----:B------:R-:W-:-:S12]  /*5a50*/  USEL UR10, UR10, UR11, UP0 ;  /* 0x0000000b0a0a7287 */ /* 0x000fd80008000000 */
.L_x_7994:
[----:B------:R-:W-:Y:S01]  /*5a60*/  UIMAD.WIDE UR6, UR10, 0x66666667, URZ ;  /* 0x666666670a0678a5 */ /* 0x000fe2000f8e023f */
[----:B------:R-:W-:Y:S02]  /*5a70*/  CS2R R86, SRZ ;  /* 0x0000000000567805 */ /* 0x000fe4000001ff00 */
[----:B------:R-:W-:Y:S02]  /*5a80*/  CS2R R84, SRZ ;  /* 0x0000000000547805 */ /* 0x000fe4000001ff00 */
[----:B------:R-:W-:Y:S01]  /*5a90*/  CS2R R82, SRZ ;  /* 0x0000000000527805 */ /* 0x000fe2000001ff00 */
[----:B------:R-:W-:Y:S01]  /*5aa0*/  USHF.R.U32.HI UR6, URZ, 0x1f, UR7 ;  /* 0x0000001f3f067899 */ /* 0x000fe20008011607 */
[----:B------:R-:W-:Y:S02]  /*5ab0*/  CS2R R80, SRZ ;  /* 0x0000000000507805 */ /* 0x000fe4000001ff00 */
[----:B------:R-:W-:Y:S02]  /*5ac0*/  CS2R R78, SRZ ;  /* 0x00000000004e7805 */ /* 0x000fe4000001ff00 */
[----:B------:R-:W-:Y:S01]  /*5ad0*/  CS2R R76, SRZ ;  /* 0x00000000004c7805 */ /* 0x000fe2000001ff00 */
[----:B------:R-:W-:Y:S01]  /*5ae0*/  ULEA.HI.SX32 UR6, UR7, UR6, 0x1a ;  /* 0x0000000607067291 */ /* 0x000fe2000f8fd23f */
        /* <DEDUP_REMOVED lines=38> */
.L_x_8016:
[----:B------:R-:W-:Y:S01]  /*5d50*/  ISETP.NE.AND P2, PT, RZ, UR42, PT ;  /* 0x0000002aff007c0c */ /* 0x000fe2000bf45270 */
[----:B------:R-:W-:-:S04]  /*5d60*/  UISETP.NE.AND UP0, UPT, UR32, 0x1, UPT ;  /* 0x000000012000788c */ /* 0x000fc8000bf05270 */
[----:B------:R-:W-:-:S04]  /*5d70*/  USEL UR46, URZ, 0x1, UP0 ;  /* 0x000000013f2e7887 */ /* 0x000fc80008000000 */
[----:B------:R-:W-:-:S04]  /*5d80*/  ULOP3.LUT UR46, UR33, UR46, URZ, 0x3c, !UPT ;  /* 0x0000002e212e7292 */ /* 0x000fc8000f8e3c3f */
[----:B------:R-:W-:Y:S08]  /*5d90*/  @P2 BRA `(.L_x_7998) ;  /* 0x0000000000382947 */ /* 0x000ff00003800000 */
[----:B------:R-:W-:Y:S05]  /*5da0*/  @!P0 BRA `(.L_x_7999) ;  /* 0x0000000000048947 */ /* 0x000fea0003800000 */
[----:B------:R-:W-:Y:S01]  /*5db0*/  BPT.TRAP 0x1 ;  /* 0x000000040000795c */ /* 0x000fe20000300000 */
.L_x_7999:
        /* <DEDUP_REMOVED lines=9> */
.L_x_8000:
[----:B-1----:R-:W-:Y:S05]  /*5e50*/  @P1 BRA `(.L_x_7998) ;  /* 0x0000000000081947 */ /* 0x002fea0003800000 */
[----:B------:R-:W1:Y:S02]  /*5e60*/  SYNCS.PHASECHK.TRANS64.TRYWAIT P1, [UR6+0x22830], R5 ;  /* 0x02283005ff0075a7 */ /* 0x000e640008020146 */
[----:B-1----:R-:W-:Y:S05]  /*5e70*/  @!P1 BRA `(.L_x_8001) ;  /* 0x0000014000a09947 */ /* 0x002fea0003800000 */
.L_x_7998:
[----:B-1----:R-:W1:Y:S01]  /*5e80*/  S2R R6, SR_TID.X ;  /* 0x0000000000067919 */ /* 0x002e620000002100 */
[----:B------:R-:W-:Y:S01]  /*5e90*/  R2UR UR34, R4 ;  /* 0x00000000042272ca */ /* 0x000fe200000e0000 */
        /* <DEDUP_REMOVED lines=130> */
.L_x_8003:
[----:B------:R-:W-:Y:S01]  /*66c0*/  ULEA UR6, UR32, UR43, 0x3 ;  /* 0x0000002b20067291 */ /* 0x000fe2000f8e183f */
[----:B------:R-:W-:-:S05]  /*66d0*/  IMAD.U32 R5, RZ, RZ, UR33 ;  /* 0x00000021ff057e24 */ /* 0x000fca000f8e00ff */
[----:B------:R-:W-:-:S04]  /*66e0*/  SHF.L.U32 R5, R5, 0x1f, RZ ;  /* 0x0000001f05057819 */ /* 0x000fc800000006ff */
[----:B------:R0:W1:Y:S01]  /*66f0*/  SYNCS.PHASECHK.TRANS64.TRYWAIT P1, [UR6+0x22850], R5 ;  /* 0x02285005ff0075a7 */ /* 0x0000620008020146 */
[----:B------:R-:W-:Y:S05]  /*6700*/  @!P0 BRA `(.L_x_8004) ;  /* 0x0000000000048947 */ /* 0x000fea0003800000 */
[----:B------:R-:W-:Y:S01]  /*6710*/  BPT.TRAP 0x1 ;  /* 0x000000040000795c */ /* 0x000fe20000300000 */
.L_x_8004:
[----:B-1----:R-:W-:Y:S05]  /*6720*/  @P1 BRA `(.L_x_8002) ;  /* 0x0000000000081947 */ /* 0x002fea0003800000 */
[----:B------:R-:W1:Y:S02]  /*6730*/  SYNCS.PHASECHK.TRANS64.TRYWAIT P1, [UR6+0x22850], R5 ;  /* 0x02285005ff0075a7 */ /* 0x000e640008020146 */
[----:B-1----:R-:W-:Y:S05]  /*6740*/  @!P1 BRA `(.L_x_8005) ;  /* 0x0000013800849947 */ /* 0x002fea0003800000 */
.L_x_8002:
        /* <DEDUP_REMOVED lines=12> */
[----:B-1----:R-:W-:-:S04]  /*6810*/  SHF.R.U32.HI R6, RZ, 0x7, R6 ;  /* 0x00000007ff067819 */ /* 0x002fc80000011606 */
[----:B0-----:R-:W-:Y:S01]  /*6820*/  IADD3 R5, -R6, 0xb, RZ ;  /* 0x0000000b06057810 */ /* 0x001fe20007ffe1ff */
[----:B------:R-:W-:Y:S02]  /*6830*/  WARPGROUP.DEPBAR.LE gsb0, 0x0 ;  /* 0x00008000000079c5 */ /* 0x000fe40000010000 */
[----:B------:R-:W-:-:S06]  /*6840*/  WARPGROUP.ARRIVE ;  /* 0x00000000000079c5 */ /* 0x000fcc0000000000 */
        /* <DEDUP_REMOVED lines=20> */
.L_x_8006:
[----:B------:R-:W-:Y:S01]  /*6990*/  ISETP.NE.AND P2, PT, R191, 0x1, PT ;  /* 0x00000001bf00780c */ /* 0x000fe20003f45270 */
[----:B------:R-:W-:Y:S01]  /*69a0*/  VIADD R10, R19, UR38 ;  /* 0x00000026130a7c36 */ /* 0x000fe20008000000 */
[----:B------:R-:W-:Y:S01]  /*69b0*/  ULEA UR6, UR45, UR43, 0x3 ;  /* 0x0000002b2d067291 */ /* 0x000fe2000f8e183f */
[----:B------:R-:W-:-:S03]  /*69c0*/  LOP3.LUT P1, RZ, R2, 0x8, RZ, 0xc0, !PT ;  /* 0x0000000802ff7812 */ /* 0x000fc6000782c0ff */
[----:B------:R-:W-:-:S04]  /*69d0*/  UIADD3 UR6, UR6, 0x22840, URZ ;  /* 0x0002284006067890 */ /* 0x000fc8000fffe03f */
[----:B------:R-:W-:-:S03]  /*69e0*/  UPRMT UR6, UR41, 0x654, UR6 ;  /* 0x0000065429067896 */ /* 0x000fc60008000006 */
[----:B0-----:R-:W0:Y:S08]  /*69f0*/  @P2 LDC R5, c[0x0][0x44c] ;  /* 0x00011300ff052b82 */ /* 0x001e300000000800 */
[----:B------:R-:W1:Y:S01]  /*6a00*/  @P2 LDC R11, c[0x0][0x450] ;  /* 0x00011400ff0b2b82 */ /* 0x000e620000000800 */
[----:B------:R-:W-:Y:S01]  /*6a10*/  SYNCS.ARRIVE.TRANS64.RED.A1T0 RZ, [UR6], RZ ;  /* 0x000000ffffff79a7 */ /* 0x000fe20008100406 */
[----:B------:R-:W-:Y:S01]  /*6a20*/  ULOP3.LUT UR6, URZ, UR29, URZ, 0x33, !UPT ;  /* 0x0000001d3f067292 */ /* 0x000fe2000f8e333f */
[----:B0-----:R-:W-:-:S05]  /*6a30*/  @P2 IMAD.HI.U32 R6, R10, R5, RZ ;  /* 0x000000050a062227 */ /* 0x001fca00078e00ff */
[----:B------:R-:W0:Y:S01]  /*6a40*/  LDC R5, c[0x0][0x288] ;  /* 0x0000a200ff057b82 */ /* 0x000e220000000800 */
[----:B-1----:R-:W-:Y:S01]  /*6a50*/  @P2 SHF.R.U32.HI R10, RZ, R11, R6 ;  /* 0x0000000bff0a2219 */ /* 0x002fe20000011606 */
[----:B------:R-:W-:-:S04]  /*6a60*/  IMAD R11, R9, -0xa0, RZ ;  /* 0xffffff60090b7824 */ /* 0x000fc800078e02ff */
[----:B------:R-:W1:Y:S01]  /*6a70*/  SHFL.IDX PT, R20, R10, RZ, 0x1c1f ;  /* 0x001c1fff0a147589 */ /* 0x000e6200000e0000 */
[----:B------:R-:W-:-:S04]  /*6a80*/  VIADD R13, R11, 0x1 ;  /* 0x000000010b0d7836 */ /* 0x000fc80000000000 */
[----:B------:R-:W-:-:S05]  /*6a90*/  IMAD R6, R18, -0x2, R13 ;  /* 0xfffffffe12067824 */ /* 0x000fca00078e020d */
[C---:B0-----:R-:W-:Y:S01]  /*6aa0*/  IADD3 R12, R6.reuse, -R5, R17 ;  /* 0x80000005060c7210 */ /* 0x041fe20007ffe011 */
[----:B------:R-:W-:-:S04]  /*6ab0*/  VIADD R6, R6, 0xffffffff ;  /* 0xffffffff06067836 */ /* 0x000fc80000000000 */
[C---:B------:R-:W-:Y:S02]  /*6ac0*/  VIADD R13, R12.reuse, UR30 ;  /* 0x0000001e0c0d7c36 */ /* 0x040fe40008000000 */
[----:B------:R-:W-:Y:S02]  /*6ad0*/  VIADD R12, R12, UR6 ;  /* 0x000000060c0c7c36 */ /* 0x000fe40008000000 */
[--C-:B-1----:R-:W-:Y:S02]  /*6ae0*/  IMAD.IADD R14, R13, 0x1, R20.reuse ;  /* 0x000000010d0e7824 */ /* 0x102fe400078e0214 */
[----:B------:R-:W-:Y:S01]  /*6af0*/  IMAD.IADD R15, R12, 0x1, R20 ;  /* 0x000000010c0f7824 */ /* 0x000fe200078e0214 */
[----:B------:R-:W-:Y:S06]  /*6b00*/  @!P1 BRA `(.L_x_8007) ;  /* 0x0000000000549947 */ /* 0x000fec0003800000 */
[----:B------:R-:W-:Y:S01]  /*6b10*/  IADD3 R21, R17, -R5, R20 ;  /* 0x8000000511157210 */ /* 0x000fe20007ffe014 */
        /* <DEDUP_REMOVED lines=11> */
.L_x_8009:
[----:B------:R-:W-:-:S05]  /*6bd0*/  IMAD.U32 R168, RZ, RZ, UR28 ;  /* 0x0000001cffa87e24 */ /* 0x000fca000f8e00ff */
[----:B------:R-:W-:-:S13]  /*6be0*/  ISETP.NE.AND P1, PT, R168, 0x1, PT ;  /* 0x00000001a800780c */ /* 0x000fda0003f25270 */
[----:B------:R-:W0:Y:S02]  /*6bf0*/  @P1 LDC.64 R170, c[0x0][0x9e8] ;  /* 0x00027a00ffaa1b82 */ /* 0x000e240000000a00 */
[----:B0-----:R-:W-:-:S05]  /*6c00*/  @P1 IMAD.HI.U32 R20, R21, R170, RZ ;  /* 0x000000aa15141227 */ /* 0x001fca00078e00ff */
[----:B------:R-:W-:-:S07]  /*6c10*/  @P1 SHF.R.U32.HI R21, RZ, R171, R20 ;  /* 0x000000abff151219 */ /* 0x000fce0000011614 */
.L_x_8010:
[----:B------:R-:W-:Y:S05]  /*6c20*/  BSYNC B0 ;  /* 0x0000000000007941 */ /* 0x000fea0003800000 */
.L_x_8008:
[----:B------:R-:W-:-:S05]  /*6c30*/  IMAD R21, R21, R168, R6 ;  /* 0x000000a815157224 */ /* 0x000fca00078e0206 */
[----:B------:R-:W-:Y:S02]  /*6c40*/  VIADDMNMX R14, R21, R168, R14, PT ;  /* 0x000000a8150e7246 */ /* 0x000fe4000380010e */
[----:B------:R-:W-:-:S07]  /*6c50*/  VIMNMX R15, R15, R21, !PT ;  /* 0x000000150f0f7248 */ /* 0x000fce0007fe0100 */
.L_x_8007:
[C---:B------:R-:W-:Y:S01]  /*6c60*/  ISETP.GE.AND P2, PT, R11.reuse, 0x2, PT ;  /* 0x000000020b00780c */ /* 0x040fe20003f46270 */
[----:B------:R-:W0:Y:S01]  /*6c70*/  SHFL.IDX PT, R10, R10, 0x1, 0x1c1f ;  /* 0x003c1f000a0a7f89 */ /* 0x000e2200000e0000 */
[C---:B------:R-:W-:Y:S02]  /*6c80*/  ISETP.GE.AND P1, PT, R11.reuse, 0x9, PT ;  /* 0x000000090b00780c */ /* 0x040fe40003f26270 */
[----:B------:R-:W-:Y:S02]  /*6c90*/  LOP3.LUT R16, R16, 0xefffffff, RZ, 0xc0, !PT ;  /* 0xefffffff10107812 */ /* 0x000fe400078ec0ff */
[----:B------:R-:W-:Y:S02]  /*6ca0*/  ISETP.GE.AND P3, PT, R11, 0xa, PT ;  /* 0x0000000a0b00780c */ /* 0x000fe40003f66270 */
[----:B------:R-:W-:-:S05]  /*6cb0*/  LOP3.LUT R2, R2, 0xfffffffe, RZ, 0xc0, !PT ;  /* 0xfffffffe02027812 */ /* 0x000fca00078ec0ff */
[----:B------:R-:W-:Y:S02]  /*6cc0*/  @P2 LOP3.LUT R16, R16, 0x10000000, RZ, 0xfc, !PT ;  /* 0x1000000010102812 */ /* 0x000fe400078efcff */
[C---:B------:R-:W-:Y:S02]  /*6cd0*/  ISETP.GT.AND P2, PT, R15.reuse, 0x1, !P2 ;  /* 0x000000010f00780c */ /* 0x040fe40005744270 */
[----:B------:R-:W-:Y:S02]  /*6ce0*/  LOP3.LUT R16, R16, 0xdfffffff, RZ, 0xc0, !PT ;  /* 0xdfffffff10107812 */ /* 0x000fe400078ec0ff */
[----:B------:R-:W-:Y:S02]  /*6cf0*/  ISETP.LT.OR P2, PT, R14, 0x2, P2 ;  /* 0x000000020e00780c */ /* 0x000fe40001741670 */
[----:B------:R-:W-:Y:S02]  /*6d00*/  @P1 LOP3.LUT R16, R16, 0x20000000, RZ, 0xfc, !PT ;  /* 0x2000000010101812 */ /* 0x000fe400078efcff */
[----:B------:R-:W-:-:S02]  /*6d10*/  ISETP.GT.AND P1, PT, R15, 0x8, !P1 ;  /* 0x000000080f00780c */ /* 0x000fc40004f24270 */
[----:B------:R-:W-:Y:S01]  /*6d20*/  FSEL R153, R153, -INF , !P2 ;  /* 0xff80000099997808 */ /* 0x000fe20005000000 */
[--C-:B0-----:R-:W-:Y:S01]  /*6d30*/  IMAD.IADD R13, R13, 0x1, R10.reuse ;  /* 0x000000010d0d7824 */ /* 0x101fe200078e020a */
[----:B------:R-:W-:Y:S01]  /*6d40*/  ISETP.LT.OR P1, PT, R14, 0x9, P1 ;  /* 0x000000090e00780c */ /* 0x000fe20000f21670 */
[----:B------:R-:W-:Y:S01]  /*6d50*/  IMAD.IADD R12, R12, 0x1, R10 ;  /* 0x000000010c0c7824 */ /* 0x000fe200078e020a */
[----:B------:R-:W-:Y:S02]  /*6d60*/  ISETP.GE.AND P2, PT, R11, 0x11, PT ;  /* 0x000000110b00780c */ /* 0x000fe40003f46270 */
[----:B------:R-:W-:Y:S02]  /*6d70*/  LOP3.LUT R16, R16, 0xbfffffff, RZ, 0xc0, !PT ;  /* 0xbfffffff10107812 */ /* 0x000fe400078ec0ff */
[----:B------:R-:W-:Y:S02]  /*6d80*/  FSEL R156, R156, -INF , !P1 ;  /* 0xff8000009c9c7808 */ /* 0x000fe40004800000 */
[----:B------:R-:W-:-:S02]  /*6d90*/  ISETP.GT.AND P1, PT, R15, 0x9, !P3 ;  /* 0x000000090f00780c */ /* 0x000fc40005f24270 */
[----:B------:R-:W-:Y:S02]  /*6da0*/  @P3 LOP3.LUT R16, R16, 0x40000000, RZ, 0xfc, !PT ;  /* 0x4000000010103812 */ /* 0x000fe400078efcff */
[----:B------:R-:W-:Y:S02]  /*6db0*/  ISETP.LT.OR P1, PT, R14, 0xa, P1 ;  /* 0x0000000a0e00780c */ /* 0x000fe40000f21670 */
[----:B------:R-:W-:Y:S02]  /*6dc0*/  LOP3.LUT R16, R16, 0x7fffffff, RZ, 0xc0, !PT ;  /* 0x7fffffff10107812 */ /* 0x000fe400078ec0ff */
[----:B------:R-:W-:Y:S02]  /*6dd0*/  FSEL R157, R157, -INF , !P1 ;  /* 0xff8000009d9d7808 */ /* 0x000fe40004800000 */
[----:B------:R-:W-:Y:S02]  /*6de0*/  @P2 LOP3.LUT R16, R16, 0x80000000, RZ, 0xfc, !PT ;  /* 0x8000000010102812 */ /* 0x000fe400078efcff */
[----:B------:R-:W-:-:S02]  /*6df0*/  ISETP.GT.AND P1, PT, R15, 0x10, !P2 ;  /* 0x000000100f00780c */ /* 0x000fc40005724270 */
[C---:B------:R-:W-:Y:S02]  /*6e00*/  ISETP.GE.AND P2, PT, R11.reuse, 0x12, PT ;  /* 0x000000120b00780c */ /* 0x040fe40003f46270 */
[----:B------:R-:W-:Y:S02]  /*6e10*/  ISETP.LT.OR P1, PT, R14, 0x11, P1 ;  /* 0x000000110e00780c */ /* 0x000fe40000f21670 */
[----:B------:R-:W-:Y:S02]  /*6e20*/  ISETP.GE.AND P3, PT, R11, 0x22, PT ;  /* 0x000000220b00780c */ /* 0x000fe40003f66270 */
[----:B------:R-:W-:Y:S02]  /*6e30*/  FSEL R160, R160, -INF , !P1 ;  /* 0xff800000a0a07808 */ /* 0x000fe40004800000 */
[----:B------:R-:W-:Y:S02]  /*6e40*/  ISETP.GT.AND P1, PT, R15, 0x11, !P2 ;  /* 0x000000110f00780c */ /* 0x000fe40005724270 */
[----:B------:R-:W-:-:S02]  /*6e50*/  LOP3.LUT R16, R16, 0xfffffffd, RZ, 0xc0, !PT ;  /* 0xfffffffd10107812 */ /* 0x000fc400078ec0ff */
[----:B------:R-:W-:Y:S02]  /*6e60*/  ISETP.LT.OR P1, PT, R14, 0x12, P1 ;  /* 0x000000120e00780c */ /* 0x000fe40000f21670 */
[----:B------:R-:W-:Y:S02]  /*6e70*/  @P2 LOP3.LUT R2, R2, 0x1, RZ, 0xfc, !PT ;  /* 0x0000000102022812 */ /* 0x000fe400078efcff */
[----:B------:R-:W-:Y:S02]  /*6e80*/  ISETP.GE.AND P2, PT, R11, 0x19, PT ;  /* 0x000000190b00780c */ /* 0x000fe40003f46270 */
[----:B------:R-:W-:Y:S02]  /*6e90*/  FSEL R161, R161, -INF , !P1 ;  /* 0xff800000a1a17808 */ /* 0x000fe40004800000 */
[----:B------:R-:W-:Y:S02]  /*6ea0*/  LOP3.LUT R2, R2, 0xfffffffb, RZ, 0xc0, !PT ;  /* 0xfffffffb02027812 */ /* 0x000fe400078ec0ff */
[----:B------:R-:W-:-:S02]  /*6eb0*/  ISETP.GT.AND P1, PT, R15, 0x18, !P2 ;  /* 0x000000180f00780c */ /* 0x000fc40005724270 */
[----:B------:R-:W-:Y:S02]  /*6ec0*/  @P3 LOP3.LUT R16, R16, 0x2, RZ, 0xfc, !PT ;  /* 0x0000000210103812 */ /* 0x000fe400078efcff */
[----:B------:R-:W-:Y:S02]  /*6ed0*/  ISETP.LT.OR P1, PT, R14, 0x19, P1 ;  /* 0x000000190e00780c */ /* 0x000fe40000f21670 */
[----:B------:R-:W-:Y:S02]  /*6ee0*/  LOP3.LUT R16, R16, 0xfffffffb, RZ, 0xc0, !PT ;  /* 0xfffffffb10107812 */ /* 0x000fe400078ec0ff */
[----:B------:R-:W-:Y:S02]  /*6ef0*/  @P2 LOP3.LUT R2, R2, 0x4, RZ, 0xfc, !PT ;  /* 0x0000000402022812 */ /* 0x000fe400078efcff */
[----:B------:R-:W-:Y:S02]  /*6f00*/  ISETP.GE.AND P2, PT, R11, 0x1a, PT ;  /* 0x0000001a0b00780c */ /* 0x000fe40003f46270 */
[----:B------:R-:W-:-:S02]  /*6f10*/  FSEL R164, R164, -INF , !P1 ;  /* 0xff800000a4a47808 */ /* 0x000fc40004800000 */
[----:B------:R-:W-:Y:S02]  /*6f20*/  ISETP.GT.AND P1, PT, R15, 0x19, !P2 ;  /* 0x000000190f00780c */ /* 0x000fe40005724270 */
[----:B------:R-:W-:Y:S02]  /*6f30*/  LOP3.LUT R2, R2, 0xfffffffd, RZ, 0xc0, !PT ;  /* 0xfffffffd02027812 */ /* 0x000fe400078ec0ff */
[----:B------:R-:W-:-:S04]  /*6f40*/  ISETP.LT.OR P1, PT, R14, 0x1a, P1 ;  /* 0x0000001a0e00780c */ /* 0x000fc80000f21670 */
[----:B------:R-:W-:Y:S02]  /*6f50*/  FSEL R165, R165, -INF , !P1 ;  /* 0xff800000a5a57808 */ /* 0x000fe40004800000 */
[----:B------:R-:W-:Y:S02]  /*6f60*/  ISETP.GE.AND P1, PT, R11, 0x21, PT ;  /* 0x000000210b00780c */ /* 0x000fe40003f26270 */
[----:B------:R-:W-:Y:S02]  /*6f70*/  @P2 LOP3.LUT R2, R2, 0x2, RZ, 0xfc, !PT ;  /* 0x0000000202022812 */ /* 0x000fe400078efcff */
[----:B------:R-:W-:-:S04]  /*6f80*/  ISETP.GT.AND P2, PT, R15, 0x20, !P1 ;  /* 0x000000200f00780c */ /* 0x000fc80004f44270 */
[----:B------:R-:W-:-:S04]  /*6f90*/  ISETP.LT.OR P2, PT, R14, 0x21, P2 ;  /* 0x000000210e00780c */ /* 0x000fc80001741670 */
[----:B------:R-:W-:Y:S02]  /*6fa0*/  FSEL R136, R136, -INF , !P2 ;  /* 0xff80000088887808 */ /* 0x000fe40005000000 */
[----:B------:R-:W-:Y:S02]  /*6fb0*/  ISETP.GT.AND P2, PT, R15, 0x21, !P3 ;  /* 0x000000210f00780c */ /* 0x000fe40005f44270 */
[----:B------:R-:W-:Y:S02]  /*6fc0*/  ISETP.GE.AND P3, PT, R11, 0x29, PT ;  /* 0x000000290b00780c */ /* 0x000fe40003f66270 */
[----:B------:R-:W-:-:S04]  /*6fd0*/  ISETP.LT.OR P2, PT, R14, 0x22, P2 ;  /* 0x000000220e00780c */ /* 0x000fc80001741670 */
[----:B------:R-:W-:Y:S02]  /*6fe0*/  FSEL R137, R137, -INF , !P2 ;  /* 0xff80000089897808 */ /* 0x000fe40005000000 */
[----:B------:R-:W-:-:S04]  /*6ff0*/  ISETP.GT.AND P2, PT, R15, 0x28, !P3 ;  /* 0x000000280f00780c */ /* 0x000fc80005f44270 */
[----:B------:R-:W-:Y:S02]  /*7000*/  ISETP.LT.OR P2, PT, R14, 0x29, P2 ;  /* 0x000000290e00780c */ /* 0x000fe40001741670 */
[----:B------:R-:W-:Y:S02]  /*7010*/  @P3 LOP3.LUT R16, R16, 0x4, RZ, 0xfc, !PT ;  /* 0x0000000410103812 */ /* 0x000fe400078efcff */
[----:B------:R-:W-:Y:S02]  /*7020*/  ISETP.GE.AND P3, PT, R11, 0x2a, PT ;  /* 0x0000002a0b00780c */ /* 0x000fe40003f66270 */
[----:B------:R-:W-:Y:S02]  /*7030*/  LOP3.LUT R16, R16, 0xfffffff7, RZ, 0xc0, !PT ;  /* 0xfffffff710107812 */ /* 0x000fe400078ec0ff */
[----:B------:R-:W-:Y:S02]  /*7040*/  FSEL R140, R140, -INF , !P2 ;  /* 0xff8000008c8c7808 */ /* 0x000fe40005000000 */
[----:B------:R-:W-:-:S04]  /*7050*/  ISETP.GT.AND P2, PT, R15, 0x29, !P3 ;  /* 0x000000290f00780c */ /* 0x000fc80005f44270 */
[----:B------:R-:W-:-:S03]  /*7060*/  ISETP.LT.OR P2, PT, R14, 0x2a, P2 ;  /* 0x0000002a0e00780c */ /* 0x000fc60001741670 */
        /* <DEDUP_REMOVED lines=128> */
[----:B------:R-:W-:Y:S02]  /*7870*/  FSEL R88, R88, -INF , !P2 ;  /* 0xff80000058587808 */ /* 0x000fe40005000000 */
[----:B------:R-:W-:Y:S02]  /*7880*/  LOP3.LUT R16, R16, 0xfdffffff, RZ, 0xc0, !PT ;  /* 0xfdffffff10107812 */ /* 0x000fe400078ec0ff */
[----:B------:R-:W-:-:S04]  /*7890*/  ISETP.GT.AND P2, PT, R15, 0x81, !P3 ;  /* 0x000000810f00780c */ /* 0x000fc80005f44270 */
[----:B------:R-:W-:-:S03]  /*78a0*/  ISETP.LT.OR P2, PT, R14, 0x82, P2 ;  /* 0x000000820e00780c */ /* 0x000fc60001741670 */
[----:B------:R-:W-:Y:S02]  /*78b0*/  @P3 LOP3.LUT R16, R16, 0x2000000, RZ, 0xfc, !PT ;  /* 0x0200000010103812 */ /* 0x000fe400078efcff */
[----:B------:R-:W-:Y:S02]  /*78c0*/  ISETP.GE.AND P3, PT, R11, 0x89, PT ;  /* 0x000000890b00780c */ /* 0x000fe40003f66270 */
[----:B------:R-:W-:Y:S02]  /*78d0*/  FSEL R89, R89, -INF , !P2 ;  /* 0xff80000059597808 */ /* 0x000fe40005000000 */
[----:B------:R-:W-:Y:S02]  /*78e0*/  ISETP.GT.AND P2, PT, R15, 0x88, !P3 ;  /* 0x000000880f00780c */ /* 0x000fe40005f44270 */
[----:B------:R-:W-:Y:S02]  /*78f0*/  LOP3.LUT R16, R16, 0xfeffffff, RZ, 0xc0, !PT ;  /* 0xfeffffff10107812 */ /* 0x000fe400078ec0ff */
[----:B------:R-:W-:-:S04]  /*7900*/  ISETP.LT.OR P2, PT, R14, 0x89, P2 ;  /* 0x000000890e00780c */ /* 0x000fc80001741670 */
[----:B------:R-:W-:Y:S02]  /*7910*/  FSEL R92, R92, -INF , !P2 ;  /* 0xff8000005c5c7808 */ /* 0x000fe40005000000 */
[----:B------:R-:W-:Y:S02]  /*7920*/  ISETP.GE.AND P2, PT, R11, 0x8a, PT ;  /* 0x0000008a0b00780c */ /* 0x000fe40003f46270 */
[----:B------:R-:W-:Y:S02]  /*7930*/  @P3 LOP3.LUT R16, R16, 0x1000000, RZ, 0xfc, !PT ;  /* 0x0100000010103812 */ /* 0x000fe400078efcff */
[----:B------:R-:W-:Y:S02]  /*7940*/  ISETP.GT.AND P3, PT, R15, 0x89, !P2 ;  /* 0x000000890f00780c */ /* 0x000fe40005764270 */
[----:B------:R-:W-:Y:S02]  /*7950*/  LOP3.LUT R16, R16, 0xfffffffe, RZ, 0xc0, !PT ;  /* 0xfffffffe10107812 */ /* 0x000fe400078ec0ff */
        /* <DEDUP_REMOVED lines=14> */
[----:B------:R-:W-:-:S13]  /*7a40*/  ISETP.GE.AND P6, PT, R11, 0x1, PT ;  /* 0x000000010b00780c */ /* 0x000fda0003fc6270 */
[----:B------:R-:W-:Y:S02]  /*7a50*/  @P6 LOP3.LUT R16, R16, 0x1, RZ, 0xfc, !PT ;  /* 0x0000000110106812 */ /* 0x000fe400078efcff */
[----:B------:R-:W-:Y:S02]  /*7a60*/  ISETP.GT.AND P6, PT, R15, RZ, !P6 ;  /* 0x000000ff0f00720c */ /* 0x000fe400077c4270 */
[----:B------:R-:W-:Y:S02]  /*7a70*/  LOP3.LUT R16, R16, 0xf7ffffff, RZ, 0xc0, !PT ;  /* 0xf7ffffff10107812 */ /* 0x000fe400078ec0ff */
[----:B------:R-:W-:-:S04]  /*7a80*/  ISETP.LT.OR P6, PT, R14, 0x1, P6 ;  /* 0x000000010e00780c */ /* 0x000fc800037c1670 */
[----:B------:R-:W-:Y:S02]  /*7a90*/  FSEL R152, R152, -INF , !P6 ;  /* 0xff80000098987808 */ /* 0x000fe40007000000 */
[----:B------:R-:W-:-:S13]  /*7aa0*/  ISETP.GE.AND P6, PT, R11, 0x9a, PT ;  /* 0x0000009a0b00780c */ /* 0x000fda0003fc6270 */
[----:B------:R-:W-:Y:S02]  /*7ab0*/  @P6 LOP3.LUT R16, R16, 0x8000000, RZ, 0xfc, !PT ;  /* 0x0800000010106812 */ /* 0x000fe400078efcff */
[----:B------:R-:W-:-:S04]  /*7ac0*/  ISETP.GT.AND P6, PT, R15, 0x99, !P6 ;  /* 0x000000990f00780c */ /* 0x000fc800077c4270 */
[----:B------:R-:W-:-:S04]  /*7ad0*/  ISETP.LT.OR P6, PT, R14, 0x9a, P6 ;  /* 0x0000009a0e00780c */ /* 0x000fc800037c1670 */
[----:B------:R-:W-:Y:S02]  /*7ae0*/  FSEL R101, R101, -INF , !P6 ;  /* 0xff80000065657808 */ /* 0x000fe40007000000 */
[----:B------:R-:W-:-:S13]  /*7af0*/  LOP3.LUT P6, RZ, R2, 0x8, RZ, 0xc0, !PT ;  /* 0x0000000802ff7812 */ /* 0x000fda00078cc0ff */
[----:B------:R-:W-:Y:S05]  /*7b00*/  @!P6 BRA `(.L_x_8011) ;  /* 0x000000000054e947 */ /* 0x000fea0003800000 */
        /* <DEDUP_REMOVED lines=12> */
.L_x_8013:
[----:B------:R-:W-:-:S05]  /*7bd0*/  IMAD.U32 R14, RZ, RZ, UR28 ;  /* 0x0000001cff0e7e24 */ /* 0x000fca000f8e00ff */
[----:B------:R-:W-:-:S13]  /*7be0*/  ISETP.NE.AND P6, PT, R14, 0x1, PT ;  /* 0x000000010e00780c */ /* 0x000fda0003fc5270 */
[----:B------:R-:W0:Y:S02]  /*7bf0*/  @P6 LDC.64 R10, c[0x0][0x9e8] ;  /* 0x00027a00ff0a6b82 */ /* 0x000e240000000a00 */
[----:B0-----:R-:W-:-:S05]  /*7c00*/  @P6 IMAD.HI.U32 R10, R15, R10, RZ ;  /* 0x0000000a0f0a6227 */ /* 0x001fca00078e00ff */
[----:B------:R-:W-:-:S07]  /*7c10*/  @P6 SHF.R.U32.HI R15, RZ, R11, R10 ;  /* 0x0000000bff0f6219 */ /* 0x000fce000001160a */
.L_x_8014:
[----:B------:R-:W-:Y:S05]  /*7c20*/  BSYNC B0 ;  /* 0x0000000000007941 */ /* 0x000fea0003800000 */
.L_x_8012:
[----:B------:R-:W-:-:S05]  /*7c30*/  IMAD R6, R15, R14, R6 ;  /* 0x0000000e0f067224 */ /* 0x000fca00078e0206 */
[----:B------:R-:W-:Y:S02]  /*7c40*/  VIADDMNMX R13, R6, R14, R13, PT ;  /* 0x0000000e060d7246 */ /* 0x000fe4000380010d */
[----:B------:R-:W-:-:S07]  /*7c50*/  VIMNMX R12, R12, R6, !PT ;  /* 0x000000060c0c7248 */ /* 0x000fce0007fe0100 */
.L_x_8011:
[----:B------:R-:W-:Y:S01]  /*7c60*/  ISETP.GT.AND P1, PT, R12, 0x20, !P1 ;  /* 0x000000200c00780c */ /* 0x000fe20004f24270 */
[----:B------:R-:W-:Y:S01]  /*7c70*/  IMAD.U32 R21, RZ, RZ, UR39 ;  /* 0x00000027ff157e24 */ /* 0x000fe2000f8e00ff */
[----:B------:R-:W-:Y:S02]  /*7c80*/  LOP3.LUT P6, RZ, R16, 0x20000, RZ, 0xc0, !PT ;  /* 0x0002000010ff7812 */ /* 0x000fe400078cc0ff */
[----:B------:R-:W-:Y:S02]  /*7c90*/  ISETP.LT.OR P1, PT, R13, 0x21, P1 ;  /* 0x000000210d00780c */ /* 0x000fe40000f21670 */
[----:B------:R-:W-:Y:S02]  /*7ca0*/  FMNMX.FTZ R6, R152, R7, !PT ;  /* 0x0000000798067209 */ /* 0x000fe40007810000 */
[----:B------:R-:W-:Y:S02]  /*7cb0*/  FSEL R138, R138, -INF , !P1 ;  /* 0xff8000008a8a7808 */ /* 0x000fe40004800000 */
[----:B------:R-:W-:-:S02]  /*7cc0*/  LOP3.LUT P1, RZ, R16, 0x2, RZ, 0xc0, !PT ;  /* 0x0000000210ff7812 */ /* 0x000fc4000782c0ff */
[----:B------:R-:W-:Y:S02]  /*7cd0*/  FMNMX.FTZ R11, R153, R6, !PT ;  /* 0x00000006990b7209 */ /* 0x000fe40007810000 */
[----:B------:R-:W-:Y:S02]  /*7ce0*/  ISETP.GT.AND P1, PT, R12, 0x21, !P1 ;  /* 0x000000210c00780c */ /* 0x000fe40004f24270 */
[----:B------:R-:W-:Y:S02]  /*7cf0*/  FMNMX.FTZ R6, R156, R11, !PT ;  /* 0x0000000b9c067209 */ /* 0x000fe40007810000 */
[----:B------:R-:W-:Y:S02]  /*7d00*/  ISETP.LT.OR P1, PT, R13, 0x22, P1 ;  /* 0x000000220d00780c */ /* 0x000fe40000f21670 */
[----:B------:R-:W-:Y:S02]  /*7d10*/  FMNMX.FTZ R11, R157, R6, !PT ;  /* 0x000000069d0b7209 */ /* 0x000fe40007810000 */
[----:B------:R-:W-:-:S02]  /*7d20*/  FSEL R139, R139, -INF , !P1 ;  /* 0xff8000008b8b7808 */ /* 0x000fc40004800000 */
[----:B------:R-:W-:Y:S02]  /*7d30*/  LOP3.LUT P1, RZ, R16, 0x4, RZ, 0xc0, !PT ;  /* 0x0000000410ff7812 */ /* 0x000fe4000782c0ff */
[----:B------:R-:W-:Y:S02]  /*7d40*/  FMNMX.FTZ R6, R160, R11, !PT ;  /* 0x0000000ba0067209 */ /* 0x000fe40007810000 */
[----:B------:R-:W-:Y:S02]  /*7d50*/  ISETP.GT.AND P1, PT, R12, 0x28, !P1 ;  /* 0x000000280c00780c */ /* 0x000fe40004f24270 */
[----:B------:R-:W-:Y:S02]  /*7d60*/  FMNMX.FTZ R11, R161, R6, !PT ;  /* 0x00000006a10b7209 */ /* 0x000fe40007810000 */
[----:B------:R-:W-:Y:S02]  /*7d70*/  ISETP.LT.OR P1, PT, R13, 0x29, P1 ;  /* 0x000000290d00780c */ /* 0x000fe40000f21670 */
[----:B------:R-:W-:-:S02]  /*7d80*/  FMNMX.FTZ R6, R164, R11, !PT ;  /* 0x0000000ba4067209 */ /* 0x000fc40007810000 */
[----:B------:R-:W-:Y:S02]  /*7d90*/  FSEL R142, R142, -INF , !P1 ;  /* 0xff8000008e8e7808 */ /* 0x000fe40004800000 */
[----:B------:R-:W-:Y:S02]  /*7da0*/  LOP3.LUT P1, RZ, R16, 0x8, RZ, 0xc0, !PT ;  /* 0x0000000810ff7812 */ /* 0x000fe4000782c0ff */
[----:B------:R-:W-:Y:S02]  /*7db0*/  FMNMX.FTZ R11, R165, R6, !PT ;  /* 0x00000006a50b7209 */ /* 0x000fe40007810000 */
[----:B------:R-:W-:Y:S02]  /*7dc0*/  ISETP.GT.AND P1, PT, R12, 0x29, !P1 ;  /* 0x000000290c00780c */ /* 0x000fe40004f24270 */
[----:B------:R-:W-:Y:S02]  /*7dd0*/  FMNMX.FTZ R6, R136, R11, !PT ;  /* 0x0000000b88067209 */ /* 0x000fe40007810000 */
[----:B------:R-:W-:-:S02]  /*7de0*/  ISETP.LT.OR P1, PT, R13, 0x2a, P1 ;  /* 0x0000002a0d00780c */ /* 0x000fc40000f21670 */
[----:B------:R-:W-:Y:S02]  /*7df0*/  FMNMX.FTZ R11, R137, R6, !PT ;  /* 0x00000006890b7209 */ /* 0x000fe40007810000 */
[----:B------:R-:W-:Y:S02]  /*7e00*/  FSEL R143, R143, -INF , !P1 ;  /* 0xff8000008f8f7808 */ /* 0x000fe40004800000 */
[----:B------:R-:W-:Y:S02]  /*7e10*/  LOP3.LUT P1, RZ, R16, 0x10, RZ, 0xc0, !PT ;  /* 0x0000001010ff7812 */ /* 0x000fe4000782c0ff */
[----:B------:R-:W-:Y:S02]  /*7e20*/  FMNMX.FTZ R6, R140, R11, !PT ;  /* 0x0000000b8c067209 */ /* 0x000fe40007810000 */
[----:B------:R-:W-:Y:S02]  /*7e30*/  ISETP.GT.AND P1, PT, R12, 0x30, !P1 ;  /* 0x000000300c00780c */ /* 0x000fe40004f24270 */
[----:B------:R-:W-:-:S02]  /*7e40*/  FMNMX.FTZ R11, R141, R6, !PT ;  /* 0x000000068d0b7209 */ /* 0x000fc40007810000 */
[----:B------:R-:W-:Y:S02]  /*7e50*/  ISETP.LT.OR P1, PT, R13, 0x31, P1 ;  /* 0x000000310d00780c */ /* 0x000fe40000f21670 */
[----:B------:R-:W-:Y:S02]  /*7e60*/  FMNMX.FTZ R6, R144, R11, !PT ;  /* 0x0000000b90067209 */ /* 0x000fe40007810000 */
[----:B------:R-:W-:Y:S02]  /*7e70*/  FSEL R146, R146, -INF , !P1 ;  /* 0xff80000092927808 */ /* 0x000fe40004800000 */
[----:B------:R-:W-:Y:S02]  /*7e80*/  LOP3.LUT P1, RZ, R16, 0x800000, RZ, 0xc0, !PT ;  /* 0x0080000010ff7812 */ /* 0x000fe4000782c0ff */
[----:B------:R-:W-:Y:S02]  /*7e90*/  FMNMX.FTZ R11, R145, R6, !PT ;  /* 0x00000006910b7209 */ /* 0x000fe40007810000 */
[----:B------:R-:W-:-:S02]  /*7ea0*/  ISETP.GT.AND P1, PT, R12, 0x31, !P1 ;  /* 0x000000310c00780c */ /* 0x000fc40004f24270 */
[----:B------:R-:W-:Y:S02]  /*7eb0*/  FMNMX.FTZ R6, R148, R11, !PT ;  /* 0x0000000b94067209 */ /* 0x000fe40007810000 */
[----:B------:R-:W-:Y:S02]  /*7ec0*/  ISETP.LT.OR P1, PT, R13, 0x32, P1 ;  /* 0x000000320d00780c */ /* 0x000fe40000f21670 */
[----:B------:R-:W-:Y:S02]  /*7ed0*/  FMNMX.FTZ R11, R149, R6, !PT ;  /* 0x00000006950b7209 */ /* 0x000fe40007810000 */
[----:B------:R-:W-:Y:S02]  /*7ee0*/  FSEL R147, R147, -INF , !P1 ;  /* 0xff80000093937808 */ /* 0x000fe40004800000 */
[----:B------:R-:W-:Y:S02]  /*7ef0*/  LOP3.LUT P1, RZ, R16, 0x400000, RZ, 0xc0, !PT ;  /* 0x0040000010ff7812 */ /* 0x000fe4000782c0ff */
[----:B------:R-:W-:-:S02]  /*7f00*/  FMNMX.FTZ R6, R120, R11, !PT ;  /* 0x0000000b78067209 */ /* 0x000fc40007810000 */
[----:B------:R-:W-:Y:S02]  /*7f10*/  ISETP.GT.AND P1, PT, R12, 0x38, !P1 ;  /* 0x000000380c00780c */ /* 0x000fe40004f24270 */
[----:B------:R-:W-:Y:S02]  /*7f20*/  FMNMX.FTZ R11, R121, R6, !PT ;  /* 0x00000006790b7209 */ /* 0x000fe40007810000 */
        /* <DEDUP_REMOVED lines=28> */
[C---:B------:R-:W-:Y:S02]  /*80f0*/  ISETP.LT.OR P1, PT, R13.reuse, 0x49, P1 ;  /* 0x000000490d00780c */ /* 0x040fe40000f21670 */
[----:B------:R-:W-:Y:S02]  /*8100*/  FMNMX.FTZ R6, R116, R11, !PT ;  /* 0x0000000b74067209 */ /* 0x000fe40007810000 */
[----:B------:R-:W-:Y:S02]  /*8110*/  FSEL R126, R126, -INF , !P1 ;  /* 0xff8000007e7e7808 */ /* 0x000fe40004800000 */
[----:B------:R-:W-:Y:S02]  /*8120*/  ISETP.GT.AND P1, PT, R12, 0x49, !P6 ;  /* 0x000000490c00780c */ /* 0x000fe40007724270 */
[----:B------:R-:W-:Y:S02]  /*8130*/  LOP3.LUT P6, RZ, R16, 0x40, RZ, 0xc0, !PT ;  /* 0x0000004010ff7812 */ /* 0x000fe400078cc0ff */
        /* <DEDUP_REMOVED lines=19> */
[C---:B------:R-:W-:Y:S02]  /*8270*/  ISETP.GT.AND P1, PT, R12.reuse, 0x58, !P1 ;  /* 0x000000580c00780c */ /* 0x040fe40004f24270 */
[----:B------:R-:W-:Y:S02]  /*8280*/  FMNMX.FTZ R11, R101, R6, !PT ;  /* 0x00000006650b7209 */ /* 0x000fe40007810000 */
[----:B------:R-:W-:Y:S02]  /*8290*/  ISETP.LT.OR P1, PT, R13, 0x59, P1 ;  /* 0x000000590d00780c */ /* 0x000fe40000f21670 */
[----:B------:R-:W-:Y:S01]  /*82a0*/  ISETP.GT.AND P2, PT, R12, 0x89, !P2 ;  /* 0x000000890c00780c */ /* 0x000fe20005744270 */
[----:B------:R-:W0:Y:S01]  /*82b0*/  SHFL.BFLY PT, R6, R11, 0x2, 0x1f ;  /* 0x0c401f000b067f89 */ /* 0x000e2200000e0000 */
[----:B------:R-:W-:Y:S02]  /*82c0*/  FSEL R134, R134, -INF , !P1 ;  /* 0xff80000086867808 */ /* 0x000fe40004800000 */
[----:B------:R-:W-:-:S02]  /*82d0*/  LOP3.LUT P1, RZ, R16, 0x2000, RZ, 0xc0, !PT ;  /* 0x0000200010ff7812 */ /* 0x000fc4000782c0ff */
[C---:B------:R-:W-:Y:S02]  /*82e0*/  ISETP.LT.OR P2, PT, R13.reuse, 0x8a, P2 ;  /* 0x0000008a0d00780c */ /* 0x040fe40001741670 */
[C---:B------:R-:W-:Y:S02]  /*82f0*/  ISETP.GT.AND P1, PT, R12.reuse, 0x59, !P1 ;  /* 0x000000590c00780c */ /* 0x040fe40004f24270 */
[----:B------:R-:W-:Y:S02]  /*8300*/  ISETP.GT.AND P3, PT, R12, 0x90, !P3 ;  /* 0x000000900c00780c */ /* 0x000fe40005f64270 */
[----:B------:R-:W-:Y:S02]  /*8310*/  ISETP.LT.OR P1, PT, R13, 0x5a, P1 ;  /* 0x0000005a0d00780c */ /* 0x000fe40000f21670 */
[----:B------:R-:W-:Y:S02]  /*8320*/  FSEL R95, R95, -INF , !P2 ;  /* 0xff8000005f5f7808 */ /* 0x000fe40005000000 */
[----:B------:R-:W-:-:S02]  /*8330*/  FSEL R135, R135, -INF , !P1 ;  /* 0xff80000087877808 */ /* 0x000fc40004800000 */
[----:B------:R-:W-:Y:S02]  /*8340*/  LOP3.LUT P1, RZ, R16, 0x1000, RZ, 0xc0, !PT ;  /* 0x0000100010ff7812 */ /* 0x000fe4000782c0ff */
[C---:B------:R-:W-:Y:S02]  /*8350*/  ISETP.LT.OR P3, PT, R13.reuse, 0x91, P3 ;  /* 0x000000910d00780c */ /* 0x040fe40001f61670 */
[C---:B------:R-:W-:Y:S02]  /*8360*/  ISETP.GT.AND P1, PT, R12.reuse, 0x60, !P1 ;  /* 0x000000600c00780c */ /* 0x040fe40004f24270 */
[----:B------:R-:W-:Y:S02]  /*8370*/  ISETP.GT.AND P4, PT, R12, 0x91, !P4 ;  /* 0x000000910c00780c */ /* 0x000fe40006784270 */
[----:B------:R-:W-:Y:S02]  /*8380*/  ISETP.LT.OR P1, PT, R13, 0x61, P1 ;  /* 0x000000610d00780c */ /* 0x000fe40000f21670 */
[----:B0-----:R-:W-:-:S02]  /*8390*/  FMNMX.FTZ R15, R11, R6, !PT ;  /* 0x000000060b0f7209 */ /* 0x001fc40007810000 */
[----:B------:R-:W-:Y:S02]  /*83a0*/  FSEL R106, R106, -INF , !P1 ;  /* 0xff8000006a6a7808 */ /* 0x000fe40004800000 */
[----:B------:R-:W-:Y:S01]  /*83b0*/  LOP3.LUT P1, RZ, R16, 0x800, RZ, 0xc0, !PT ;  /* 0x0000080010ff7812 */ /* 0x000fe2000782c0ff */
[----:B------:R-:W0:Y:S01]  /*83c0*/  SHFL.BFLY PT, R6, R15, 0x1, 0x1f ;  /* 0x0c201f000f067f89 */ /* 0x000e2200000e0000 */
[----:B------:R-:W-:Y:S02]  /*83d0*/  FSEL R98, R98, -INF , !P3 ;  /* 0xff80000062627808 */ /* 0x000fe40005800000 */
[C---:B------:R-:W-:Y:S02]  /*83e0*/  ISETP.GT.AND P1, PT, R12.reuse, 0x61, !P1 ;  /* 0x000000610c00780c */ /* 0x040fe40004f24270 */
[----:B------:R-:W-:Y:S02]  /*83f0*/  ISETP.GT.AND P5, PT, R12, 0x98, !P5 ;  /* 0x000000980c00780c */ /* 0x000fe40006fa4270 */
[----:B------:R-:W-:-:S02]  /*8400*/  ISETP.LT.OR P1, PT, R13, 0x62, P1 ;  /* 0x000000620d00780c */ /* 0x000fc40000f21670 */
[----:B------:R-:W-:Y:S02]  /*8410*/  ISETP.LT.OR P4, PT, R13, 0x92, P4 ;  /* 0x000000920d00780c */ /* 0x000fe40002781670 */
[----:B------:R-:W-:Y:S02]  /*8420*/  FSEL R107, R107, -INF , !P1 ;  /* 0xff8000006b6b7808 */ /* 0x000fe40004800000 */
[----:B------:R-:W-:Y:S02]  /*8430*/  LOP3.LUT P1, RZ, R16, 0x400, RZ, 0xc0, !PT ;  /* 0x0000040010ff7812 */ /* 0x000fe4000782c0ff */
[----:B------:R-:W-:Y:S02]  /*8440*/  ISETP.LT.OR P5, PT, R13, 0x99, P5 ;  /* 0x000000990d00780c */ /* 0x000fe40002fa1670 */
[----:B------:R-:W-:Y:S02]  /*8450*/  ISETP.GT.AND P1, PT, R12, 0x68, !P1 ;  /* 0x000000680c00780c */ /* 0x000fe40004f24270 */
[----:B------:R-:W-:-:S02]  /*8460*/  FSEL R99, R99, -INF , !P4 ;  /* 0xff80000063637808 */ /* 0x000fc40006000000 */
[----:B------:R-:W-:Y:S02]  /*8470*/  ISETP.LT.OR P1, PT, R13, 0x69, P1 ;  /* 0x000000690d00780c */ /* 0x000fe40000f21670 */
[----:B------:R-:W-:Y:S02]  /*8480*/  FSEL R102, R102, -INF , !P5 ;  /* 0xff80000066667808 */ /* 0x000fe40006800000 */
[----:B------:R-:W-:Y:S02]  /*8490*/  FSEL R110, R110, -INF , !P1 ;  /* 0xff8000006e6e7808 */ /* 0x000fe40004800000 */
[----:B------:R-:W-:Y:S02]  /*84a0*/  LOP3.LUT P1, RZ, R16, 0x200, RZ, 0xc0, !PT ;  /* 0x0000020010ff7812 */ /* 0x000fe4000782c0ff */
[----:B0-----:R-:W-:Y:S02]  /*84b0*/  FMNMX.FTZ R6, R15, R6, !PT ;  /* 0x000000060f067209 */ /* 0x001fe40007810000 */
[----:B------:R-:W-:-:S03]  /*84c0*/  ISETP.GT.AND P1, PT, R12, 0x69, !P1 ;  /* 0x000000690c00780c */ /* 0x000fc60004f24270 */
[----:B------:R-:W-:Y:S01]  /*84d0*/  FFMA.FTZ R10, R6, R21, -8 ;  /* 0xc1000000060a7423 */ /* 0x000fe20000010015 */
[----:B------:R-:W-:-:S04]  /*84e0*/  ISETP.LT.OR P1, PT, R13, 0x6a, P1 ;  /* 0x0000006a0d00780c */ /* 0x000fc80000f21670 */
[----:B------:R-:W-:Y:S02]  /*84f0*/  FSEL R111, R111, -INF , !P1 ;  /* 0xff8000006f6f7808 */ /* 0x000fe40004800000 */
[----:B------:R-:W-:-:S04]  /*8500*/  LOP3.LUT P1, RZ, R16, 0x100, RZ, 0xc0, !PT ;  /* 0x0000010010ff7812 */ /* 0x000fc8000782c0ff */
[----:B------:R-:W-:-:S04]  /*8510*/  ISETP.GT.AND P1, PT, R12, 0x70, !P1 ;  /* 0x000000700c00780c */ /* 0x000fc80004f24270 */
[----:B------:R-:W-:-:S04]  /*8520*/  ISETP.LT.OR P1, PT, R13, 0x71, P1 ;  /* 0x000000710d00780c */ /* 0x000fc80000f21670 */
[----:B------:R-:W-:Y:S02]  /*8530*/  FSEL R114, R114, -INF , !P1 ;  /* 0xff80000072727808 */ /* 0x000fe40004800000 */
[----:B------:R-:W-:-:S04]  /*8540*/  LOP3.LUT P1, RZ, R16, 0x80, RZ, 0xc0, !PT ;  /* 0x0000008010ff7812 */ /* 0x000fc8000782c0ff */
[----:B------:R-:W-:-:S04]  /*8550*/  ISETP.GT.AND P1, PT, R12, 0x71, !P1 ;  /* 0x000000710c00780c */ /* 0x000fc80004f24270 */
[----:B------:R-:W-:-:S04]  /*8560*/  ISETP.LT.OR P1, PT, R13, 0x72, P1 ;  /* 0x000000720d00780c */ /* 0x000fc80000f21670 */
[----:B------:R-:W-:Y:S02]  /*8570*/  FSEL R115, R115, -INF , !P1 ;  /* 0xff80000073737808 */ /* 0x000fe40004800000 */
[----:B------:R-:W-:Y:S02]  /*8580*/  ISETP.GT.AND P1, PT, R12, 0x78, !P6 ;  /* 0x000000780c00780c */ /* 0x000fe40007724270 */
[----:B------:R-:W-:Y:S02]  /*8590*/  LOP3.LUT P6, RZ, R16, 0x1000000, RZ, 0xc0, !PT ;  /* 0x0100000010ff7812 */ /* 0x000fe400078cc0ff */
        /* <DEDUP_REMOVED lines=46> */
[----:B------:R-:W-:Y:S02]  /*8880*/  ISETP.GT.AND P1, PT, R12, RZ, !P6 ;  /* 0x000000ff0c00720c */ /* 0x000fe40007724270 */
[----:B------:R-:W-:Y:S02]  /*8890*/  LOP3.LUT P6, RZ, R16, 0x8000000, RZ, 0xc0, !PT ;  /* 0x0800000010ff7812 */ /* 0x000fe400078cc0ff */
[----:B------:R-:W-:Y:S02]  /*88a0*/  ISETP.LT.OR P1, PT, R13, 0x1, P1 ;  /* 0x000000010d00780c */ /* 0x000fe40000f21670 */
[----:B------:R-:W-:Y:S02]  /*88b0*/  ISETP.GT.AND P2, PT, R12, 0x99, !P6 ;  /* 0x000000990c00780c */ /* 0x000fe40007744270 */
[----:B------:R-:W-:-:S02]  /*88c0*/  FSEL R169, R154, -INF , !P1 ;  /* 0xff8000009aa97808 */ /* 0x000fc40004800000 */
[----:B------:R-:W-:Y:S02]  /*88d0*/  FSETP.NEU.FTZ.AND P1, PT, R6, -INF , PT ;  /* 0xff8000000600780b */ /* 0x000fe40003f3d000 */
[----:B------:R-:W-:Y:S02]  /*88e0*/  ISETP.LT.OR P2, PT, R13, 0x9a, P2 ;  /* 0x0000009a0d00780c */ /* 0x000fe40001741670 */
[----:B------:R-:W-:Y:S02]  /*88f0*/  FSEL R10, R10, RZ, P1 ;  /* 0x000000ff0a0a7208 */ /* 0x000fe40000800000 */
[----:B------:R-:W-:-:S03]  /*8900*/  FSEL R103, R103, -INF , !P2 ;  /* 0xff80000067677808 */ /* 0x000fc60005000000 */
        /* <DEDUP_REMOVED lines=89> */
[----:B------:R-:W-:-:S01]  /*8ea0*/  FFMA.FTZ R109, R113, UR39, -R10 ;  /* 0x00000027716d7c23 */ /* 0x000fc2000801080a */
[----:B------:R-:W-:Y:S01]  /*8eb0*/  FFMA.FTZ R113, R117, UR39, -R10 ;  /* 0x0000002775717c23 */ /* 0x000fe2000801080a */
[----:B------:R-:W-:Y:S01]  /*8ec0*/  MUFU.EX2 R145, R145 ;  /* 0x0000009100917308 */ /* 0x000fe20000000800 */
[----:B------:R-:W-:-:S05]  /*8ed0*/  FMNMX.FTZ R156, R103, R108, !PT ;  /* 0x0000006c679c7209 */ /* 0x000fca0007810000 */
[----:B------:R-:W0:Y:S02]  /*8ee0*/  SHFL.BFLY PT, R157, R156, 0x2, 0x1f ;  /* 0x0c401f009c9d7f89 */ /* 0x000e2400000e0000 */
[----:B------:R1:W-:Y:S08]  /*8ef0*/  MUFU.EX2 R108, R160 ;  /* 0x000000a0006c7308 */ /* 0x0003f00000000800 */
[----:B------:R-:W-:Y:S01]  /*8f00*/  MUFU.EX2 R148, R148 ;  /* 0x0000009400947308 */ /* 0x000fe20000000800 */
[----:B-1----:R-:W-:-:S01]  /*8f10*/  FFMA.FTZ R160, R101, UR39, -R10 ;  /* 0x0000002765a07c23 */ /* 0x002fc2000801080a */
[----:B------:R-:W-:-:S06]  /*8f20*/  IMAD.U32 R101, RZ, RZ, UR39 ;  /* 0x00000027ff657e24 */ /* 0x000fcc000f8e00ff */
[----:B------:R-:W-:Y:S01]  /*8f30*/  MUFU.EX2 R149, R149 ;  /* 0x0000009500957308 */ /* 0x000fe20000000800 */
[----:B0-----:R-:W-:Y:S02]  /*8f40*/  FMNMX.FTZ R157, R156, R157, !PT ;  /* 0x0000009d9c9d7209 */ /* 0x001fe40007810000 */
[----:B------:R-:W-:-:S05]  /*8f50*/  FSEL R156, R6, RZ, P1 ;  /* 0x000000ff069c7208 */ /* 0x000fca0000800000 */
[----:B------:R-:W-:Y:S01]  /*8f60*/  MUFU.EX2 R120, R120 ;  /* 0x0000007800787308 */ /* 0x000fe20000000800 */
[----:B------:R-:W0:Y:S01]  /*8f70*/  SHFL.BFLY PT, R116, R157, 0x1, 0x1f ;  /* 0x0c201f009d747f89 */ /* 0x000e2200000e0000 */
[----:B------:R-:W-:-:S06]  /*8f80*/  FADD.FTZ R156, -R156, R7 ;  /* 0x000000079c9c7221 */ /* 0x000fcc0000010100 */
[----:B------:R1:W-:Y:S08]  /*8f90*/  MUFU.EX2 R7, R160 ;  /* 0x000000a000077308 */ /* 0x0003f00000000800 */
[----:B------:R-:W-:Y:S08]  /*8fa0*/  MUFU.EX2 R121, R121 ;  /* 0x0000007900797308 */ /* 0x000ff00000000800 */
[----:B------:R-:W-:Y:S01]  /*8fb0*/  MUFU.EX2 R124, R124 ;  /* 0x0000007c007c7308 */ /* 0x000fe20000000800 */
[----:B0-----:R-:W-:-:S04]  /*8fc0*/  FMNMX.FTZ R10, R157, R116, !PT ;  /* 0x000000749d0a7209 */ /* 0x001fc80007810000 */
[C---:B------:R-:W-:Y:S01]  /*8fd0*/  FSETP.NEU.FTZ.AND P1, PT, R10.reuse, -INF , PT ;  /* 0xff8000000a00780b */ /* 0x040fe20003f3d000 */
[----:B------:R-:W-:-:S01]  /*8fe0*/  FFMA.FTZ R116, R10, R101, -8 ;  /* 0xc10000000a747423 */ /* 0x000fc20000010065 */
[----:B------:R-:W-:Y:S01]  /*8ff0*/  FMUL.FTZ R101, R156, UR39 ;  /* 0x000000279c657c20 */ /* 0x000fe20008410000 */
[----:B------:R-:W-:Y:S01]  /*9000*/  MUFU.EX2 R125, R125 ;  /* 0x0000007d007d7308 */ /* 0x000fe20000000800 */
[----:B------:R-:W-:Y:S02]  /*9010*/  FSEL R161, R10, RZ, P1 ;  /* 0x000000ff0aa17208 */ /* 0x000fe40000800000 */
[----:B------:R-:W-:-:S03]  /*9020*/  FSEL R116, R116, RZ, P1 ;  /* 0x000000ff74747208 */ /* 0x000fc60000800000 */
[----:B------:R-:W-:Y:S02]  /*9030*/  FADD.FTZ R161, -R161, R8 ;  /* 0x00000008a1a17221 */ /* 0x000fe40000010100 */
[----:B-1----:R-:W-:-:S01]  /*9040*/  FFMA.FTZ R160, R163, UR39, -R116 ;  /* 0x00000027a3a07c23 */ /* 0x002fc20008010874 */
[--C-:B------:R-:W-:Y:S01]  /*9050*/  FFMA.FTZ R163, R126, UR39, -R116.reuse ;  /* 0x000000277ea37c23 */ /* 0x100fe20008010874 */
[----:B------:R-:W-:-:S01]  /*9060*/  FFMA.FTZ R117, R169, UR39, -R116 ;  /* 0x00000027a9757c23 */ /* 0x000fc20008010874 */
[----:B------:R-:W-:Y:S01]  /*9070*/  FMUL.FTZ R126, R161, UR39 ;  /* 0x00000027a17e7c20 */ /* 0x000fe20008410000 */
        /* <DEDUP_REMOVED lines=43> */
[----:B------:R-:W-:Y:S01]  /*9330*/  FADD.FTZ R3, R15, R164 ;  /* 0x000000a40f037221 */ /* 0x000fe20000010000 */
[----:B------:R-:W-:-:S01]  /*9340*/  FFMA.FTZ R102, R102, UR39, -R116 ;  /* 0x0000002766667c23 */ /* 0x000fc20008010874 */
[----:B------:R-:W-:-:S04]  /*9350*/  FFMA.FTZ R103, R103, UR39, -R116 ;  /* 0x0000002767677c23 */ /* 0x000fc80008010874 */
        /* <DEDUP_REMOVED lines=34> */
[----:B------:R-:W-:-:S06]  /*9580*/  FADD.FTZ R3, R125, R0 ;  /* 0x000000007d037221 */ /* 0x000fcc0000010000 */
        /* <DEDUP_REMOVED lines=48> */
[----:B0-----:R-:W-:-:S04]  /*9890*/  FADD.FTZ R3, R13, R0 ;  /* 0x000000000d037221 */ /* 0x001fc80000010000 */
[----:B------:R-:W-:-:S03]  /*98a0*/  FADD.FTZ R0, R108, R3 ;  /* 0x000000036c007221 */ /* 0x000fc60000010000 */
        /* <DEDUP_REMOVED lines=33> */
[----:B-1----:R-:W-:-:S07]  /*9ac0*/  FADD.FTZ R0, R96, R3 ;  /* 0x0000000360007221 */ /* 0x002fce0000010000 */
[----:B------:R1:W2:Y:S08]  /*9ad0*/  MUFU.EX2 R95, R99 ;  /* 0x00000063005f7308 */ /* 0x0002b00000000800 */
[----:B------:R-:W3:Y:S01]  /*9ae0*/  MUFU.EX2 R100, R100 ;  /* 0x0000006400647308 */ /* 0x000ee20000000800 */
[----:B-1----:R-:W-:-:S01]  /*9af0*/  FADD.FTZ R99, R164, R98 ;  /* 0x00000062a4637221 */ /* 0x002fc20000010000 */
[----:B0-----:R-:W-:-:S03]  /*9b00*/  FADD.FTZ R3, R97, R0 ;  /* 0x0000000061037221 */ /* 0x001fc60000010000 */
[----:B------:R-:W-:-:S03]  /*9b10*/  FADD.FTZ R98, R94, R99 ;  /* 0x000000635e627221 */ /* 0x000fc60000010000 */
[----:B------:R-:W0:Y:S01]  /*9b20*/  MUFU.EX2 R163, R102 ;  /* 0x0000006600a37308 */ /* 0x000e220000000800 */
[----:B--2---:R-:W-:-:S07]  /*9b30*/  FADD.FTZ R98, R95, R98 ;  /* 0x000000625f627221 */ /* 0x004fce0000010000 */
[----:B------:R-:W1:Y:S01]  /*9b40*/  MUFU.EX2 R103, R103 ;  /* 0x0000006700677308 */ /* 0x000e620000000800 */
[----:B---3--:R-:W-:-:S04]  /*9b50*/  FADD.FTZ R0, R100, R3 ;  /* 0x0000000364007221 */ /* 0x008fc80000010000 */
[----:B------:R-:W-:Y:S01]  /*9b60*/  FADD.FTZ R3, R7, R0 ;  /* 0x0000000007037221 */ /* 0x000fe20000010000 */
[----:B0-----:R-:W-:-:S04]  /*9b70*/  FADD.FTZ R98, R163, R98 ;  /* 0x00000062a3627221 */ /* 0x001fc80000010000 */
[----:B-1----:R-:W-:Y:S01]  /*9b80*/  FADD.FTZ R0, R103, R98 ;  /* 0x0000006267007221 */ /* 0x002fe20000010000 */
[----:B------:R-:W-:Y:S06]  /*9b90*/  @!P0 BRA `(.L_x_8015) ;  /* 0x0000000000048947 */ /* 0x000fec0003800000 */
[----:B------:R-:W-:Y:S01]  /*9ba0*/  BPT.TRAP 0x1 ;  /* 0x000000040000795c */ /* 0x000fe20000300000 */
.L_x_8015:
        /* <DEDUP_REMOVED lines=40> */
[----:B------:R-:W-:Y:S01]  /*9e30*/  FMUL.FTZ R52, R52, R101 ;  /* 0x0000006534347220 */ /* 0x000fe20000410000 */
[----:B------:R-:W-:Y:S01]  /*9e40*/  F2FP.SATFINITE.E4M3.F32.PACK_AB_MERGE_C R13, R103, R163, RZ ;  /* 0x000000a3670d723e */ /* 0x000fe200048070ff */
        /* <DEDUP_REMOVED lines=34> */
[----:B------:R-:W-:Y:S01]  /*a070*/  VIADD R9, R9, 0xffffffff ;  /* 0xffffffff09097836 */ /* 0x000fe20000000000 */
        /* <DEDUP_REMOVED lines=38> */
.L_x_7997:
[----:B------:R-:W-:Y:S01]  /*a2e0*/  ISETP.NE.AND P2, PT, R191, 0x1, PT ;  /* 0x00000001bf00780c */ /* 0x000fe20003f45270 */
[----:B------:R-:W-:Y:S01]  /*a2f0*/  UIADD3 UR6, UR38, 0x7f, URZ ;  /* 0x0000007f26067890 */ /* 0x000fe2000fffe03f */
[----:B------:R-:W-:Y:S02]  /*a300*/  IADD3 R8, R17, 0x1, -R5 ;  /* 0x0000000111087810 */ /* 0x000fe40007ffe805 */
[----:B------:R-:W-:-:S09]  /*a310*/  LOP3.LUT P1, RZ, R2, 0x8, RZ, 0xc0, !PT ;  /* 0x0000000802ff7812 */ /* 0x000fd2000782c0ff */
[----:B------:R-:W0:Y:S08]  /*a320*/  @P2 LDC R7, c[0x0][0x44c] ;  /* 0x00011300ff072b82 */ /* 0x000e300000000800 */
[----:B------:R-:W1:Y:S01]  /*a330*/  @P2 LDC R12, c[0x0][0x450] ;  /* 0x00011400ff0c2b82 */ /* 0x000e620000000800 */
[----:B0-----:R-:W-:-:S04]  /*a340*/  @P2 IMAD.HI.U32 R11, R7, UR6, RZ ;  /* 0x00000006070b2c27 */ /* 0x001fc8000f8e00ff */
[----:B------:R-:W-:Y:S01]  /*a350*/  IMAD.U32 R7, RZ, RZ, UR6 ;  /* 0x00000006ff077e24 */ /* 0x000fe2000f8e00ff */
[----:B-1----:R-:W-:-:S05]  /*a360*/  @P2 SHF.R.U32.HI R7, RZ, R12, R11 ;  /* 0x0000000cff072219 */ /* 0x002fca000001160b */
[----:B------:R-:W-:-:S04]  /*a370*/  IMAD.IADD R7, R8, 0x1, R7 ;  /* 0x0000000108077824 */ /* 0x000fc800078e0207 */
[----:B------:R-:W-:-:S05]  /*a380*/  VIADD R5, R7, -UR29 ;  /* 0x8000001d07057c36 */ /* 0x000fca0008000000 */
[----:B------:R-:W-:Y:S01]  /*a390*/  R2UR UR11, R5 ;  /* 0x00000000050b72ca */ /* 0x000fe200000e0000 */
[----:B------:R-:W-:-:S14]  /*a3a0*/  @!P1 BRA `(.L_x_8017) ;  /* 0x0000000000509947 */ /* 0x000fdc0003800000 */
[----:B------:R-:W-:-:S13]  /*a3b0*/  R2UR UR10, R7 ;  /* 0x00000000070a72ca */ /* 0x000fda00000e0000 */
        /* <DEDUP_REMOVED lines=11> */
.L_x_8018:
[----:B------:R-:W-:Y:S02]  /*a470*/  ULDC UR14, c[0x0][0x9e4] ;  /* 0x00027900000e7ab9 */ /* 0x000fe40000000800 */
[----:B------:R-:W-:-:S11]  /*a480*/  UISETP.NE.AND UP0, UPT, UR14, 0x1, UPT ;  /* 0x000000010e00788c */ /* 0x000fd6000bf05270 */
[----:B------:R-:W-:Y:S02]  /*a490*/  @UP0 ULDC.64 UR18, c[0x0][0x9e8] ;  /* 0x00027a0000120ab9 */ /* 0x000fe40000000a00 */
[----:B------:R-:W-:-:S04]  /*a4a0*/  UIMAD.WIDE.U32 UR6, UR10, UR18, URZ ;  /* 0x000000120a0672a5 */ /* 0x000fc8000f8e003f */
[----:B------:R-:W-:-:S12]  /*a4b0*/  @UP0 USHF.R.U32.HI UR10, URZ, UR19, UR7 ;  /* 0x000000133f0a0299 */ /* 0x000fd80008011607 */
.L_x_8019:
[----:B------:R-:W-:-:S04]  /*a4c0*/  UIMAD UR10, UR10, UR14, URZ ;  /* 0x0000000e0a0a72a4 */ /* 0x000fc8000f8e023f */
[----:B------:R-:W-:-:S04]  /*a4d0*/  UISETP.LT.AND UP0, UPT, UR11, UR10, UPT ;  /* 0x0000000a0b00728c */ /* 0x000fc8000bf01270 */
[----:B------:R-:W-:-:S12]  /*a4e0*/  USEL UR11, UR11, UR10, !UP0 ;  /* 0x0000000a0b0b7287 */ /* 0x000fd8000c000000 */
.L_x_8017:
[----:B------:R-:W-:-:S04]  /*a4f0*/  UIADD3 UR6, UR11, 0x9f, URZ ;  /* 0x0000009f0b067890 */ /* 0x000fc8000fffe03f */
[----:B------:R-:W-:-:S04]  /*a500*/  UIMAD.WIDE UR6, UR6, 0x66666667, URZ ;  /* 0x66666667060678a5 */ /* 0x000fc8000f8e023f */
[----:B------:R-:W-:-:S04]  /*a510*/  USHF.R.U32.HI UR6, URZ, 0x1f, UR7 ;  /* 0x0000001f3f067899 */ /* 0x000fc80008011607 */
[----:B------:R-:W-:-:S04]  /*a520*/  ULEA.HI.SX32 UR6, UR7, UR6, 0x1a ;  /* 0x0000000607067291 */ /* 0x000fc8000f8fd23f */
        /* <DEDUP_REMOVED lines=8> */
.L_x_8031:
[----:B------:R-:W-:Y:S01]  /*a5b0*/  ISETP.NE.AND P2, PT, RZ, UR42, PT ;  /* 0x0000002aff007c0c */ /* 0x000fe2000bf45270 */
[----:B------:R-:W-:-:S04]  /*a5c0*/  UISETP.NE.AND UP0, UPT, UR29, 0x1, UPT ;  /* 0x000000011d00788c */ /* 0x000fc8000bf05270 */
[----:B------:R-:W-:-:S04]  /*a5d0*/  USEL UR46, URZ, 0x1, UP0 ;  /* 0x000000013f2e7887 */ /* 0x000fc80008000000 */
[----:B------:R-:W-:-:S04]  /*a5e0*/  ULOP3.LUT UR46, UR30, UR46, URZ, 0x3c, !UPT ;  /* 0x0000002e1e2e7292 */ /* 0x000fc8000f8e3c3f */
[----:B------:R-:W-:Y:S08]  /*a5f0*/  @P2 BRA `(.L_x_8021) ;  /* 0x0000000000382947 */ /* 0x000ff00003800000 */
[----:B------:R-:W-:Y:S05]  /*a600*/  @!P0 BRA `(.L_x_8022) ;  /* 0x0000000000048947 */ /* 0x000fea0003800000 */
[----:B------:R-:W-:Y:S01]  /*a610*/  BPT.TRAP 0x1 ;  /* 0x000000040000795c */ /* 0x000fe20000300000 */
.L_x_8022:
        /* <DEDUP_REMOVED lines=9> */
.L_x_8023:
[----:B-1----:R-:W-:Y:S05]  /*a6b0*/  @P1 BRA `(.L_x_8021) ;  /* 0x0000000000081947 */ /* 0x002fea0003800000 */
[----:B------:R-:W1:Y:S02]  /*a6c0*/  SYNCS.PHASECHK.TRANS64.TRYWAIT P1, [UR6+0x22830], R6 ;  /* 0x02283006ff0075a7 */ /* 0x000e640008020146 */
[----:B-1----:R-:W-:Y:S05]  /*a6d0*/  @!P1 BRA `(.L_x_8024) ;  /* 0x000000f800b89947 */ /* 0x002fea0003800000 */
.L_x_8021:
[----:B------:R-:W2:Y:S01]  /*a6e0*/  S2R R8, SR_TID.X ;  /* 0x0000000000087919 */ /* 0x000ea20000002100 */
        /* <DEDUP_REMOVED lines=131> */
.L_x_8026:
[----:B------:R-:W-:Y:S01]  /*af20*/  ULEA UR6, UR29, UR43, 0x3 ;  /* 0x0000002b1d067291 */ /* 0x000fe2000f8e183f */
[----:B------:R-:W-:-:S05]  /*af30*/  IMAD.U32 R6, RZ, RZ, UR30 ;  /* 0x0000001eff067e24 */ /* 0x000fca000f8e00ff */
[----:B------:R-:W-:-:S04]  /*af40*/  SHF.L.U32 R6, R6, 0x1f, RZ ;  /* 0x0000001f06067819 */ /* 0x000fc800000006ff */
[----:B------:R0:W1:Y:S01]  /*af50*/  SYNCS.PHASECHK.TRANS64.TRYWAIT P1, [UR6+0x22850], R6 ;  /* 0x02285006ff0075a7 */ /* 0x0000620008020146 */
[----:B------:R-:W-:Y:S05]  /*af60*/  @!P0 BRA `(.L_x_8027) ;  /* 0x0000000000048947 */ /* 0x000fea0003800000 */
[----:B------:R-:W-:Y:S01]  /*af70*/  BPT.TRAP 0x1 ;  /* 0x000000040000795c */ /* 0x000fe20000300000 */
.L_x_8027:
[----:B-1----:R-:W-:Y:S05]  /*af80*/  @P1 BRA `(.L_x_8025) ;  /* 0x0000000000081947 */ /* 0x002fea0003800000 */
[----:B------:R-:W1:Y:S02]  /*af90*/  SYNCS.PHASECHK.TRANS64.TRYWAIT P1, [UR6+0x22850], R6 ;  /* 0x02285006ff0075a7 */ /* 0x000e640008020146 */
[----:B-1----:R-:W-:Y:S05]  /*afa0*/  @!P1 BRA `(.L_x_8028) ;  /* 0x000000f0009c9947 */ /* 0x002fea0003800000 */
.L_x_8025:
        /* <DEDUP_REMOVED lines=12> */
[----:B--2---:R-:W-:-:S04]  /*b070*/  SHF.R.U32.HI R8, RZ, 0x7, R8 ;  /* 0x00000007ff087819 */ /* 0x004fc80000011608 */
[----:B01----:R-:W-:Y:S01]  /*b080*/  IADD3 R6, -R8, 0xb, RZ ;  /* 0x0000000b08067810 */ /* 0x003fe20007ffe1ff */
        /* <DEDUP_REMOVED lines=22> */
.L_x_8029:
        /* <DEDUP_REMOVED lines=91> */
[----:B-1----:R-:W-:Y:S01]  /*b7a0*/  FMNMX.FTZ R10, R14, R15, !PT ;  /* 0x0000000f0e0a7209 */ /* 0x002fe20007810000 */
[----:B------:R-:W-:Y:S02]  /*b7b0*/  IMAD.U32 R15, RZ, RZ, UR39 ;  /* 0x00000027ff0f7e24 */ /* 0x000fe4000f8e00ff */
[----:B------:R-:W-:-:S02]  /*b7c0*/  FADD.FTZ R5, -R6, R5 ;  /* 0x0000000506057221 */ /* 0x000fc40000010100 */
[----:B------:R-:W-:Y:S02]  /*b7d0*/  FFMA.FTZ R168, R6, R15, -8 ;  /* 0xc100000006a87423 */ /* 0x000fe4000001000f */
[----:B------:R-:W-:Y:S01]  /*b7e0*/  FMUL.FTZ R13, R5, UR39 ;  /* 0x00000027050d7c20 */ /* 0x000fe20008410000 */
[----:B------:R-:W-:Y:S01]  /*b7f0*/  FADD.FTZ R5, -R10, R7 ;  /* 0x000000070a057221 */ /* 0x000fe20000010100 */
[----:B------:R-:W-:-:S01]  /*b800*/  FFMA.FTZ R21, R136, UR39, -R168 ;  /* 0x0000002788157c23 */ /* 0x000fc200080108a8 */
        /* <DEDUP_REMOVED lines=10> */
[----:B------:R-:W-:Y:S01]  /*b8b0*/  FFMA.FTZ R101, R10, R153, -8 ;  /* 0xc10000000a657423 */ /* 0x000fe20000010099 */
[----:B------:R-:W-:-:S01]  /*b8c0*/  FFMA.FTZ R7, R152, UR39, -R168 ;  /* 0x0000002798077c23 */ /* 0x000fc200080108a8 */
[----:B------:R-:W-:Y:S01]  /*b8d0*/  FMUL.FTZ R5, R5, UR39 ;  /* 0x0000002705057c20 */ /* 0x000fe20008410000 */
[----:B------:R0:W-:Y:S01]  /*b8e0*/  MUFU.EX2 R8, R13 ;  /* 0x0000000d00087308 */ /* 0x0001e20000000800 */
[----:B------:R-:W-:-:S01]  /*b8f0*/  FFMA.FTZ R154, R154, UR39, -R101 ;  /* 0x000000279a9a7c23 */ /* 0x000fc20008010865 */
[----:B------:R-:W-:Y:S01]  /*b900*/  FFMA.FTZ R153, R155, UR39, -R101 ;  /* 0x000000279b997c23 */ /* 0x000fe20008010865 */
        /* <DEDUP_REMOVED lines=83> */
[----:B------:R-:W-:-:S02]  /*be40*/  FFMA.FTZ R101, R103, UR39, -R101 ;  /* 0x0000002767657c23 */ /* 0x000fc40008010865 */
        /* <DEDUP_REMOVED lines=112> */
[----:B------:R-:W-:Y:S01]  /*c550*/  MUFU.EX2 R90, R90 ;  /* 0x0000005a005a7308 */ /* 0x000fe20000000800 */
[----:B--2---:R-:W-:-:S07]  /*c560*/  FADD.FTZ R161, R119, R162 ;  /* 0x000000a277a17221 */ /* 0x004fce0000010000 */
        /* <DEDUP_REMOVED lines=8> */
[----:B------:R-:W-:Y:S08]  /*c5f0*/  MUFU.EX2 R164, R95 ;  /* 0x0000005f00a47308 */ /* 0x000ff00000000800 */
[----:B------:R-:W0:Y:S01]  /*c600*/  MUFU.EX2 R96, R96 ;  /* 0x0000006000607308 */ /* 0x000e220000000800 */
[----:B-1----:R-:W-:-:S07]  /*c610*/  FADD.FTZ R3, R93, R0 ;  /* 0x000000005d037221 */ /* 0x002fce0000010000 */
[----:B------:R1:W-:Y:S08]  /*c620*/  MUFU.EX2 R94, R98 ;  /* 0x00000062005e7308 */ /* 0x0003f00000000800 */
[----:B------:R-:W2:Y:S01]  /*c630*/  MUFU.EX2 R97, R97 ;  /* 0x0000006100617308 */ /* 0x000ea20000000800 */
[----:B-1----:R-:W-:-:S01]  /*c640*/  FADD.FTZ R98, R90, R161 ;  /* 0x000000a15a627221 */ /* 0x002fc20000010000 */
[----:B0-----:R-:W-:-:S03]  /*c650*/  FADD.FTZ R0, R96, R3 ;  /* 0x0000000360007221 */ /* 0x001fc60000010000 */
[----:B------:R-:W-:-:S03]  /*c660*/  FADD.FTZ R98, R91, R98 ;  /* 0x000000625b627221 */ /* 0x000fc60000010000 */
[----:B------:R0:W1:Y:S01]  /*c670*/  MUFU.EX2 R95, R99 ;  /* 0x00000063005f7308 */ /* 0x0000620000000800 */
[----:B------:R-:W-:-:S07]  /*c680*/  FADD.FTZ R98, R163, R98 ;  /* 0x00000062a3627221 */ /* 0x000fce0000010000 */
[----:B------:R-:W3:Y:S01]  /*c690*/  MUFU.EX2 R100, R100 ;  /* 0x0000006400647308 */ /* 0x000ee20000000800 */
[----:B0-----:R-:W-:-:S01]  /*c6a0*/  FADD.FTZ R99, R164, R98 ;  /* 0x00000062a4637221 */ /* 0x001fc20000010000 */
[----:B--2---:R-:W-:-:S03]  /*c6b0*/  FADD.FTZ R3, R97, R0 ;  /* 0x0000000061037221 */ /* 0x004fc60000010000 */
[----:B------:R-:W-:-:S03]  /*c6c0*/  FADD.FTZ R98, R94, R99 ;  /* 0x000000635e627221 */ /* 0x000fc60000010000 */
[----:B------:R-:W0:Y:S01]  /*c6d0*/  MUFU.EX2 R161, R102 ;  /* 0x0000006600a17308 */ /* 0x000e220000000800 */
[----:B-1----:R-:W-:-:S07]  /*c6e0*/  FADD.FTZ R98, R95, R98 ;  /* 0x000000625f627221 */ /* 0x002fce0000010000 */
[----:B------:R-:W1:Y:S01]  /*c6f0*/  MUFU.EX2 R149, R149 ;  /* 0x0000009500957308 */ /* 0x000e620000000800 */
[----:B---3--:R-:W-:-:S07]  /*c700*/  FADD.FTZ R0, R100, R3 ;  /* 0x0000000364007221 */ /* 0x008fce0000010000 */
[----:B------:R-:W2:Y:S01]  /*c710*/  MUFU.EX2 R101, R101 ;  /* 0x0000006500657308 */ /* 0x000ea20000000800 */
[----:B0-----:R-:W-:-:S01]  /*c720*/  FADD.FTZ R98, R161, R98 ;  /* 0x00000062a1627221 */ /* 0x001fc20000010000 */
[----:B-1----:R-:W-:-:S03]  /*c730*/  FADD.FTZ R3, R149, R0 ;  /* 0x0000000095037221 */ /* 0x002fc60000010000 */
[----:B--2---:R-:W-:Y:S01]  /*c740*/  FADD.FTZ R0, R101, R98 ;  /* 0x0000006265007221 */ /* 0x004fe20000010000 */
[----:B------:R-:W-:Y:S06]  /*c750*/  @!P0 BRA `(.L_x_8030) ;  /* 0x0000000000048947 */ /* 0x000fec0003800000 */
[----:B------:R-:W-:Y:S01]  /*c760*/  BPT.TRAP 0x1 ;  /* 0x000000040000795c */ /* 0x000fe20000300000 */
.L_x_8030:
        /* <DEDUP_REMOVED lines=115> */
.L_x_8020:
        /* <DEDUP_REMOVED lines=10> */
.L_x_8051:
        /* <DEDUP_REMOVED lines=9> */
.L_x_8034:
[----:B------:R-:W-:Y:S01]  /*cfd0*/  ULEA UR6, UR45, UR43, 0x3 ;  /* 0x0000002b2d067291 */ /* 0x000fe2000f8e183f */
[----:B------:R-:W-:-:S05]  /*cfe0*/  IMAD.U32 R6, RZ, RZ, UR46 ;  /* 0x0000002eff067e24 */ /* 0x000fca000f8e00ff */
[----:B------:R-:W-:-:S04]  /*cff0*/  SHF.L.U32 R6, R6, 0x1f, RZ ;  /* 0x0000001f06067819 */ /* 0x000fc800000006ff */
[----:B------:R0:W1:Y:S01]  /*d000*/  SYNCS.PHASECHK.TRANS64.TRYWAIT P1, [UR6+0x22830], R6 ;  /* 0x02283006ff0075a7 */ /* 0x0000620008020146 */
[----:B------:R-:W-:Y:S05]  /*d010*/  @!P0 BRA `(.L_x_8035) ;  /* 0x0000000000048947 */ /* 0x000fea0003800000 */
[----:B------:R-:W-:Y:S01]  /*d020*/  BPT.TRAP 0x1 ;  /* 0x000000040000795c */ /* 0x000fe20000300000 */
.L_x_8035:
[----:B-1----:R-:W-:Y:S05]  /*d030*/  @P1 BRA `(.L_x_8033) ;  /* 0x0000000000081947 */ /* 0x002fea0003800000 */
[----:B------:R-:W1:Y:S02]  /*d040*/  SYNCS.PHASECHK.TRANS64.TRYWAIT P1, [UR6+0x22830], R6 ;  /* 0x02283006ff0075a7 */ /* 0x000e640008020146 */
[----:B-1----:R-:W-:Y:S05]  /*d050*/  @!P1 BRA `(.L_x_8036) ;  /* 0x000000d000889947 */ /* 0x002fea0003800000 */
.L_x_8033:
[----:B------:R-:W2:Y:S01]  /*d060*/  S2R R8, SR_TID.X ;  /* 0x0000000000087919 */ /* 0x000ea20000002100 */
[----:B------:R-:W-:Y:S01]  /*d070*/  R2UR UR34, R4 ;  /* 0x00000000042272ca */ /* 0x000fe200000e0000 */
[----:B------:R-:W-:Y:S01]  /*d080*/  UMOV UR19, 0x40000040 ;  /* 0x4000004000137882 */ /* 0x000fe20000000000 */
[----:B------:R-:W-:Y:S01]  /*d090*/  UMOV UR20, UR16 ;  /* 0x0000001000147c82 */ /* 0x000fe20008000000 */
[----:B------:R-:W-:Y:S01]  /*d0a0*/  UMOV UR21, UR17 ;  /* 0x0000001100157c82 */ /* 0x000fe20008000000 */
[----:B------:R-:W-:Y:S01]  /*d0b0*/  UMOV UR23, 0x40000040 ;  /* 0x4000004000177882 */ /* 0x000fe20000000000 */
[----:B------:R-:W-:Y:S01]  /*d0c0*/  UMOV UR24, UR16 ;  /* 0x0000001000187c82 */ /* 0x000fe20008000000 */
[----:B------:R-:W-:Y:S01]  /*d0d0*/  UMOV UR25, UR17 ;  /* 0x0000001100197c82 */ /* 0x000fe20008000000 */
[----:B------:R-:W-:Y:S01]  /*d0e0*/  UMOV UR27, 0x40000040 ;  /* 0x40000040001b7882 */ /* 0x000fe20000000000 */
[----:B------:R-:W-:Y:S01]  /*d0f0*/  UMOV UR7, 0x40000040 ;  /* 0x4000004000077882 */ /* 0x000fe20000000000 */
[----:B------:R-:W-:Y:S01]  /*d100*/  UMOV UR11, 0x40000040 ;  /* 0x40000040000b7882 */ /* 0x000fe20000000000 */
[----:B------:R-:W-:-:S03]  /*d110*/  UMOV UR15, 0x40000040 ;  /* 0x40000040000f7882 */ /* 0x000fc60000000000 */
[----:B------:R-:W-:-:S04]  /*d120*/  UIMAD UR34, UR45, 0x500, UR34 ;  /* 0x000005002d2278a4 */ /* 0x000fc8000f8e0222 */
[----:B------:R-:W-:Y:S02]  /*d130*/  UIADD3 UR22, UR34, 0x100, URZ ;  /* 0x0000010022167890 */ /* 0x000fe4000fffe03f */
[----:B------:R-:W-:Y:S02]  /*d140*/  UIADD3 UR26, UR34, 0x200, URZ ;  /* 0x00000200221a7890 */ /* 0x000fe4000fffe03f */
[----:B------:R-:W-:Y:S01]  /*d150*/  UMOV UR18, UR34 ;  /* 0x0000002200127c82 */ /* 0x000fe20008000000 */
[----:B------:R-:W-:Y:S02]  /*d160*/  UIADD3 UR6, UR34, 0x400, URZ ;  /* 0x0000040022067890 */ /* 0x000fe4000fffe03f */
[----:B------:R-:W-:Y:S02]  /*d170*/  UIADD3 UR10, UR34, 0x402, URZ ;  /* 0x00000402220a7890 */ /* 0x000fe4000fffe03f */
[----:B------:R-:W-:Y:S01]  /*d180*/  UIADD3 UR14, UR34, 0x6, URZ ;  /* 0x00000006220e7890 */ /* 0x000fe2000fffe03f */
        /* <DEDUP_REMOVED lines=110> */
.L_x_8038:
[----:B------:R-:W-:Y:S01]  /*d870*/  ULEA UR6, UR32, UR43, 0x3 ;  /* 0x0000002b20067291 */ /* 0x000fe2000f8e183f */
[----:B------:R-:W-:-:S05]  /*d880*/  IMAD.U32 R6, RZ, RZ, UR33 ;  /* 0x00000021ff067e24 */ /* 0x000fca000f8e00ff */
[----:B------:R-:W-:-:S04]  /*d890*/  SHF.L.U32 R6, R6, 0x1f, RZ ;  /* 0x0000001f06067819 */ /* 0x000fc800000006ff */
[----:B------:R0:W1:Y:S01]  /*d8a0*/  SYNCS.PHASECHK.TRANS64.TRYWAIT P1, [UR6+0x22850], R6 ;  /* 0x02285006ff0075a7 */ /* 0x0000620008020146 */
[----:B------:R-:W-:Y:S05]  /*d8b0*/  @!P0 BRA `(.L_x_8039) ;  /* 0x0000000000048947 */ /* 0x000fea0003800000 */
[----:B------:R-:W-:Y:S01]  /*d8c0*/  BPT.TRAP 0x1 ;  /* 0x000000040000795c */ /* 0x000fe20000300000 */
.L_x_8039:
[----:B-1----:R-:W-:Y:S05]  /*d8d0*/  @P1 BRA `(.L_x_8037) ;  /* 0x0000000000081947 */ /* 0x002fea0003800000 */
[----:B------:R-:W1:Y:S02]  /*d8e0*/  SYNCS.PHASECHK.TRANS64.TRYWAIT P1, [UR6+0x22850], R6 ;  /* 0x02285006ff0075a7 */ /* 0x000e640008020146 */
[----:B-1----:R-:W-:Y:S05]  /*d8f0*/  @!P1 BRA `(.L_x_8040) ;  /* 0x000000c800789947 */ /* 0x002fea0003800000 */
.L_x_8037:
        /* <DEDUP_REMOVED lines=36> */
.L_x_8041:
[----:B------:R-:W-:Y:S01]  /*db40*/  ISETP.NE.AND P2, PT, R191, 0x1, PT ;  /* 0x00000001bf00780c */ /* 0x000fe20003f45270 */
[----:B------:R-:W-:Y:S01]  /*db50*/  VIADD R10, R19, UR38 ;  /* 0x00000026130a7c36 */ /* 0x000fe20008000000 */
[----:B------:R-:W-:Y:S01]  /*db60*/  ULEA UR6, UR45, UR43, 0x3 ;  /* 0x0000002b2d067291 */ /* 0x000fe2000f8e183f */
[----:B------:R-:W-:Y:S01]  /*db70*/  IMAD R20, R9, -0xa0, RZ ;  /* 0xffffff6009147824 */ /* 0x000fe200078e02ff */
[----:B------:R-:W-:Y:S02]  /*db80*/  LOP3.LUT P1, RZ, R2, 0x8, RZ, 0xc0, !PT ;  /* 0x0000000802ff7812 */ /* 0x000fe4000782c0ff */
[----:B------:R-:W-:-:S04]  /*db90*/  UIADD3 UR6, UR6, 0x22840, URZ ;  /* 0x0002284006067890 */ /* 0x000fc8000fffe03f */
[----:B------:R-:W-:-:S03]  /*dba0*/  UPRMT UR6, UR41, 0x654, UR6 ;  /* 0x0000065429067896 */ /* 0x000fc60008000006 */
[----:B------:R-:W1:Y:S08]  /*dbb0*/  @P2 LDC R11, c[0x0][0x44c] ;  /* 0x00011300ff0b2b82 */ /* 0x000e700000000800 */
[----:B0-----:R-:W0:Y:S01]  /*dbc0*/  @P2 LDC R6, c[0x0][0x450] ;  /* 0x00011400ff062b82 */ /* 0x001e220000000800 */
[----:B------:R-:W-:Y:S01]  /*dbd0*/  SYNCS.ARRIVE.TRANS64.RED.A1T0 RZ, [UR6], RZ ;  /* 0x000000ffffff79a7 */ /* 0x000fe20008100406 */
[----:B------:R-:W-:Y:S01]  /*dbe0*/  ULOP3.LUT UR6, URZ, UR31, URZ, 0x33, !UPT ;  /* 0x0000001f3f067292 */ /* 0x000fe2000f8e333f */
[----:B-1----:R-:W-:-:S05]  /*dbf0*/  @P2 IMAD.HI.U32 R11, R10, R11, RZ ;  /* 0x0000000b0a0b2227 */ /* 0x002fca00078e00ff */
[----:B0-----:R-:W-:Y:S01]  /*dc00*/  @P2 SHF.R.U32.HI R10, RZ, R6, R11 ;  /* 0x00000006ff0a2219 */ /* 0x001fe2000001160b */
[----:B------:R-:W-:-:S04]  /*dc10*/  VIADD R11, R20, 0x1 ;  /* 0x00000001140b7836 */ /* 0x000fc80000000000 */
[----:B------:R-:W0:Y:S01]  /*dc20*/  SHFL.IDX PT, R15, R10, RZ, 0x1c1f ;  /* 0x001c1fff0a0f7589 */ /* 0x000e2200000e0000 */
[----:B------:R-:W-:-:S05]  /*dc30*/  IMAD R6, R18, -0x2, R11 ;  /* 0xfffffffe12067824 */ /* 0x000fca00078e020b */
[C---:B------:R-:W-:Y:S01]  /*dc40*/  IADD3 R8, R6.reuse, -UR30, R17 ;  /* 0x8000001e06087c10 */ /* 0x040fe2000fffe011 */
[----:B------:R-:W-:-:S04]  /*dc50*/  VIADD R6, R6, 0xffffffff ;  /* 0xffffffff06067836 */ /* 0x000fc80000000000 */
[C---:B------:R-:W-:Y:S02]  /*dc60*/  VIADD R12, R8.reuse, UR29 ;  /* 0x0000001d080c7c36 */ /* 0x040fe40008000000 */
[----:B------:R-:W-:Y:S02]  /*dc70*/  VIADD R8, R8, UR6 ;  /* 0x0000000608087c36 */ /* 0x000fe40008000000 */
[--C-:B0-----:R-:W-:Y:S02]  /*dc80*/  IMAD.IADD R11, R12, 0x1, R15.reuse ;  /* 0x000000010c0b7824 */ /* 0x101fe400078e020f */
[----:B------:R-:W-:Y:S01]  /*dc90*/  IMAD.IADD R13, R8, 0x1, R15 ;  /* 0x00000001080d7824 */ /* 0x000fe200078e020f */
[----:B------:R-:W-:Y:S06]  /*dca0*/  @!P1 BRA `(.L_x_8042) ;  /* 0x0000000000549947 */ /* 0x000fec0003800000 */
[----:B------:R-:W-:Y:S01]  /*dcb0*/  IADD3 R15, R17, -UR30, R15 ;  /* 0x8000001e110f7c10 */ /* 0x000fe2000fffe00f */
        /* <DEDUP_REMOVED lines=11> */
.L_x_8044:
[----:B------:R-:W-:-:S05]  /*dd70*/  IMAD.U32 R21, RZ, RZ, UR28 ;  /* 0x0000001cff157e24 */ /* 0x000fca000f8e00ff */
[----:B------:R-:W-:-:S13]  /*dd80*/  ISETP.NE.AND P1, PT, R21, 0x1, PT ;  /* 0x000000011500780c */ /* 0x000fda0003f25270 */
[----:B------:R-:W0:Y:S02]  /*dd90*/  @P1 LDC.64 R168, c[0x0][0x9e8] ;  /* 0x00027a00ffa81b82 */ /* 0x000e240000000a00 */
[----:B0-----:R-:W-:-:S05]  /*dda0*/  @P1 IMAD.HI.U32 R14, R15, R168, RZ ;  /* 0x000000a80f0e1227 */ /* 0x001fca00078e00ff */
[----:B------:R-:W-:-:S07]  /*ddb0*/  @P1 SHF.R.U32.HI R15, RZ, R169, R14 ;  /* 0x000000a9ff0f1219 */ /* 0x000fce000001160e */
.L_x_8045:
[----:B------:R-:W-:Y:S05]  /*ddc0*/  BSYNC B0 ;  /* 0x0000000000007941 */ /* 0x000fea0003800000 */
.L_x_8043:
[----:B------:R-:W-:-:S05]  /*ddd0*/  IMAD R14, R15, R21, R6 ;  /* 0x000000150f0e7224 */ /* 0x000fca00078e0206 */
[----:B------:R-:W-:Y:S02]  /*dde0*/  VIADDMNMX R11, R14, R21, R11, PT ;  /* 0x000000150e0b7246 */ /* 0x000fe4000380010b */
[----:B------:R-:W-:-:S07]  /*ddf0*/  VIMNMX R13, R13, R14, !PT ;  /* 0x0000000e0d0d7248 */ /* 0x000fce0007fe0100 */
.L_x_8042:
[C---:B------:R-:W-:Y:S02]  /*de00*/  ISETP.GE.AND P2, PT, R20.reuse, 0x2, PT ;  /* 0x000000021400780c */ /* 0x040fe40003f46270 */
[----:B------:R-:W-:Y:S02]  /*de10*/  ISETP.GE.AND P1, PT, R20, 0x9, PT ;  /* 0x000000091400780c */ /* 0x000fe40003f26270 */
[----:B------:R-:W-:Y:S02]  /*de20*/  LOP3.LUT R16, R16, 0xefffffff, RZ, 0xc0, !PT ;  /* 0xefffffff10107812 */ /* 0x000fe400078ec0ff */
[----:B------:R-:W-:Y:S02]  /*de30*/  ISETP.GE.AND P3, PT, R20, 0xa, PT ;  /* 0x0000000a1400780c */ /* 0x000fe40003f66270 */
[----:B------:R-:W-:-:S05]  /*de40*/  LOP3.LUT R2, R2, 0xfffffffe, RZ, 0xc0, !PT ;  /* 0xfffffffe02027812 */ /* 0x000fca00078ec0ff */
[----:B------:R-:W-:Y:S02]  /*de50*/  @P2 LOP3.LUT R16, R16, 0x10000000, RZ, 0xfc, !PT ;  /* 0x1000000010102812 */ /* 0x000fe400078efcff */
[----:B------:R-:W-:Y:S02]  /*de60*/  ISETP.GT.AND P2, PT, R13, 0x1, !P2 ;  /* 0x000000010d00780c */ /* 0x000fe40005744270 */
[----:B------:R-:W-:Y:S02]  /*de70*/  LOP3.LUT R16, R16, 0xdfffffff, RZ, 0xc0, !PT ;  /* 0xdfffffff10107812 */ /* 0x000fe400078ec0ff */
[----:B------:R-:W-:Y:S02]  /*de80*/  ISETP.LT.OR P2, PT, R11, 0x2, P2 ;  /* 0x000000020b00780c */ /* 0x000fe40001741670 */
[----:B------:R-:W-:Y:S02]  /*de90*/  @P1 LOP3.LUT R16, R16, 0x20000000, RZ, 0xfc, !PT ;  /* 0x2000000010101812 */ /* 0x000fe400078efcff */
[----:B------:R-:W-:-:S02]  /*dea0*/  ISETP.GT.AND P1, PT, R13, 0x8, !P1 ;  /* 0x000000080d00780c */ /* 0x000fc40004f24270 */
[----:B------:R-:W-:Y:S02]  /*deb0*/  FSEL R153, R153, -INF , !P2 ;  /* 0xff80000099997808 */ /* 0x000fe40005000000 */
[----:B------:R-:W-:Y:S02]  /*dec0*/  ISETP.LT.OR P1, PT, R11, 0x9, P1 ;  /* 0x000000090b00780c */ /* 0x000fe40000f21670 */
        /* <DEDUP_REMOVED lines=214> */
[----:B------:R-:W-:Y:S02]  /*ec30*/  ISETP.GT.AND P6, PT, R13, 0x99, !P6 ;  /* 0x000000990d00780c */ /* 0x000fe400077c4270 */
[----:B------:R-:W0:Y:S02]  /*ec40*/  SHFL.IDX PT, R13, R10, 0x1, 0x1c1f ;  /* 0x003c1f000a0d7f89 */ /* 0x000e2400000e0000 */
[----:B------:R-:W-:-:S04]  /*ec50*/  ISETP.LT.OR P6, PT, R11, 0x9a, P6 ;  /* 0x0000009a0b00780c */ /* 0x000fc800037c1670 */
[----:B------:R-:W-:Y:S02]  /*ec60*/  FSEL R101, R101, -INF , !P6 ;  /* 0xff80000065657808 */ /* 0x000fe40007000000 */
[----:B------:R-:W-:Y:S01]  /*ec70*/  LOP3.LUT P6, RZ, R2, 0x8, RZ, 0xc0, !PT ;  /* 0x0000000802ff7812 */ /* 0x000fe200078cc0ff */
[--C-:B0-----:R-:W-:Y:S02]  /*ec80*/  IMAD.IADD R12, R12, 0x1, R13.reuse ;  /* 0x000000010c0c7824 */ /* 0x101fe400078e020d */
[----:B------:R-:W-:-:S10]  /*ec90*/  IMAD.IADD R8, R8, 0x1, R13 ;  /* 0x0000000108087824 */ /* 0x000fd400078e020d */
[----:B------:R-:W-:Y:S05]  /*eca0*/  @!P6 BRA `(.L_x_8046) ;  /* 0x000000000054e947 */ /* 0x000fea0003800000 */
        /* <DEDUP_REMOVED lines=12> */
.L_x_8048:
[----:B------:R-:W-:-:S05]  /*ed70*/  IMAD.U32 R14, RZ, RZ, UR28 ;  /* 0x0000001cff0e7e24 */ /* 0x000fca000f8e00ff */
[----:B------:R-:W-:-:S13]  /*ed80*/  ISETP.NE.AND P6, PT, R14, 0x1, PT ;  /* 0x000000010e00780c */ /* 0x000fda0003fc5270 */
[----:B------:R-:W0:Y:S02]  /*ed90*/  @P6 LDC.64 R10, c[0x0][0x9e8] ;  /* 0x00027a00ff0a6b82 */ /* 0x000e240000000a00 */
[----:B0-----:R-:W-:-:S05]  /*eda0*/  @P6 IMAD.HI.U32 R10, R13, R10, RZ ;  /* 0x0000000a0d0a6227 */ /* 0x001fca00078e00ff */
[----:B------:R-:W-:-:S07]  /*edb0*/  @P6 SHF.R.U32.HI R13, RZ, R11, R10 ;  /* 0x0000000bff0d6219 */ /* 0x000fce000001160a */
.L_x_8049:
[----:B------:R-:W-:Y:S05]  /*edc0*/  BSYNC B0 ;  /* 0x0000000000007941 */ /* 0x000fea0003800000 */
.L_x_8047:
[----:B------:R-:W-:-:S05]  /*edd0*/  IMAD R13, R13, R14, R6 ;  /* 0x0000000e0d0d7224 */ /* 0x000fca00078e0206 */
[----:B------:R-:W-:Y:S02]  /*ede0*/  VIADDMNMX R12, R13, R14, R12, PT ;  /* 0x0000000e0d0c7246 */ /* 0x000fe4000380010c */
[----:B------:R-:W-:-:S07]  /*edf0*/  VIMNMX R8, R8, R13, !PT ;  /* 0x0000000d08087248 */ /* 0x000fce0007fe0100 */
.L_x_8046:
        /* <DEDUP_REMOVED lines=100> */
[----:B------:R-:W-:Y:S01]  /*f440*/  ISETP.GT.AND P2, PT, R8, 0x89, !P2 ;  /* 0x000000890800780c */ /* 0x000fe20005744270 */
[----:B------:R-:W0:Y:S01]  /*f450*/  SHFL.BFLY PT, R6, R11, 0x2, 0x1f ;  /* 0x0c401f000b067f89 */ /* 0x000e2200000e0000 */
[----:B------:R-:W-:Y:S02]  /*f460*/  FSEL R134, R134, -INF , !P1 ;  /* 0xff80000086867808 */ /* 0x000fe40004800000 */
[----:B------:R-:W-:-:S02]  /*f470*/  LOP3.LUT P1, RZ, R16, 0x2000, RZ, 0xc0, !PT ;  /* 0x0000200010ff7812 */ /* 0x000fc4000782c0ff */
[----:B------:R-:W-:Y:S02]  /*f480*/  ISETP.LT.OR P2, PT, R12, 0x8a, P2 ;  /* 0x0000008a0c00780c */ /* 0x000fe40001741670 */
[C---:B------:R-:W-:Y:S02]  /*f490*/  ISETP.GT.AND P1, PT, R8.reuse, 0x59, !P1 ;  /* 0x000000590800780c */ /* 0x040fe40004f24270 */
[----:B------:R-:W-:Y:S02]  /*f4a0*/  ISETP.GT.AND P3, PT, R8, 0x90, !P3 ;  /* 0x000000900800780c */ /* 0x000fe40005f64270 */
[----:B------:R-:W-:Y:S02]  /*f4b0*/  ISETP.LT.OR P1, PT, R12, 0x5a, P1 ;  /* 0x0000005a0c00780c */ /* 0x000fe40000f21670 */
[----:B------:R-:W-:Y:S02]  /*f4c0*/  FSEL R95, R95, -INF , !P2 ;  /* 0xff8000005f5f7808 */ /* 0x000fe40005000000 */
[----:B------:R-:W-:-:S02]  /*f4d0*/  FSEL R135, R135, -INF , !P1 ;  /* 0xff80000087877808 */ /* 0x000fc40004800000 */
[----:B------:R-:W-:Y:S02]  /*f4e0*/  LOP3.LUT P1, RZ, R16, 0x1000, RZ, 0xc0, !PT ;  /* 0x0000100010ff7812 */ /* 0x000fe4000782c0ff */
[----:B------:R-:W-:Y:S02]  /*f4f0*/  ISETP.LT.OR P3, PT, R12, 0x91, P3 ;  /* 0x000000910c00780c */ /* 0x000fe40001f61670 */
        /* <DEDUP_REMOVED lines=139> */
[----:B0-----:R-:W-:Y:S01]  /*fdb0*/  FFMA.FTZ R157, R101, UR39, -R10 ;  /* 0x00000027659d7c23 */ /* 0x001fe2000801080a */
[----:B------:R-:W-:Y:S01]  /*fdc0*/  FMNMX.FTZ R156, R146, R153, !PT ;  /* 0x00000099929c7209 */ /* 0x000fe20007810000 */
[----:B------:R-:W-:Y:S01]  /*fdd0*/  IMAD.U32 R101, RZ, RZ, UR39 ;  /* 0x00000027ff657e24 */ /* 0x000fe2000f8e00ff */
[----:B------:R-:W-:Y:S02]  /*fde0*/  MUFU.EX2 R14, R14 ;  /* 0x0000000e000e7308 */ /* 0x000fe40000000800 */
[----:B------:R-:W-:-:S04]  /*fdf0*/  FMNMX.FTZ R153, R147, R156, !PT ;  /* 0x0000009c93997209 */ /* 0x000fc80007810000 */
[----:B------:R-:W-:Y:S02]  /*fe00*/  FMNMX.FTZ R156, R150, R153, !PT ;  /* 0x00000099969c7209 */ /* 0x000fe40007810000 */
        /* <DEDUP_REMOVED lines=34> */
[----:B------:R-:W-:Y:S01]  /*10030*/  FMNMX.FTZ R109, R99, R108, !PT ;  /* 0x0000006c636d7209 */ /* 0x000fe20007810000 */
[--C-:B------:R-:W-:Y:S01]  /*10040*/  FFMA.FTZ R108, R112, UR39, -R10.reuse ;  /* 0x00000027706c7c23 */ /* 0x100fe2000801080a */
[----:B------:R-:W-:-:S01]  /*10050*/  FFMA.FTZ R112, R116, UR39, -R10 ;  /* 0x0000002774707c23 */ /* 0x000fc2000801080a */
[----:B------:R-:W-:Y:S02]  /*10060*/  FSEL R116, R6, RZ, P1 ;  /* 0x000000ff06747208 */ /* 0x000fe40000800000 */
[----:B------:R-:W-:Y:S01]  /*10070*/  FMNMX.FTZ R109, R102, R109, !PT ;  /* 0x0000006d666d7209 */ /* 0x000fe20007810000 */
[----:B------:R-:W-:Y:S02]  /*10080*/  MUFU.EX2 R145, R145 ;  /* 0x0000009100917308 */ /* 0x000fe40000000800 */
[----:B------:R-:W-:-:S01]  /*10090*/  FADD.FTZ R116, -R116, R5 ;  /* 0x0000000574747221 */ /* 0x000fc20000010100 */
[----:B------:R-:W-:Y:S01]  /*100a0*/  FMNMX.FTZ R153, R12, R109, !PT ;  /* 0x0000006d0c997209 */ /* 0x000fe20007810000 */
[----:B------:R-:W-:-:S01]  /*100b0*/  FFMA.FTZ R109, R113, UR39, -R10 ;  /* 0x00000027716d7c23 */ /* 0x000fc2000801080a */
[----:B------:R-:W-:-:S03]  /*100c0*/  FFMA.FTZ R113, R117, UR39, -R10 ;  /* 0x0000002775717c23 */ /* 0x000fc6000801080a */
        /* <DEDUP_REMOVED lines=11> */
[----:B------:R-:W-:-:S03]  /*10180*/  FMUL.FTZ R117, R116, UR39 ;  /* 0x0000002774757c20 */ /* 0x000fc60008410000 */
[C---:B------:R-:W-:Y:S01]  /*10190*/  FSETP.NEU.FTZ.AND P1, PT, R10.reuse, -INF , PT ;  /* 0xff8000000a00780b */ /* 0x040fe20003f3d000 */
[----:B------:R-:W-:-:S02]  /*101a0*/  FFMA.FTZ R101, R10, R101, -8 ;  /* 0xc10000000a657423 */ /* 0x000fc40000010065 */
[----:B------:R-:W-:Y:S03]  /*101b0*/  MUFU.EX2 R128, R128 ;  /* 0x0000008000807308 */ /* 0x000fe60000000800 */
[----:B------:R-:W-:-:S05]  /*101c0*/  FSEL R101, R101, RZ, P1 ;  /* 0x000000ff65657208 */ /* 0x000fca0000800000 */
[----:B------:R-:W0:Y:S01]  /*101d0*/  MUFU.EX2 R117, R117 ;  /* 0x0000007500757308 */ /* 0x000e220000000800 */
[----:B-1----:R-:W-:-:S01]  /*101e0*/  FFMA.FTZ R157, R162, UR39, -R101 ;  /* 0x00000027a29d7c23 */ /* 0x002fc20008010865 */
[----:B------:R-:W-:Y:S01]  /*101f0*/  FSEL R162, R10, RZ, P1 ;  /* 0x000000ff0aa27208 */ /* 0x000fe20000800000 */
[----:B------:R-:W-:-:S01]  /*10200*/  FFMA.FTZ R161, R126, UR39, -R101 ;  /* 0x000000277ea17c23 */ /* 0x000fc20008010865 */
[--C-:B------:R-:W-:Y:S01]  /*10210*/  FFMA.FTZ R153, R168, UR39, -R101.reuse ;  /* 0x00000027a8997c23 */ /* 0x100fe20008010865 */
[----:B------:R-:W-:-:S01]  /*10220*/  FFMA.FTZ R116, R155, UR39, -R101 ;  /* 0x000000279b747c23 */ /* 0x000fc20008010865 */
[----:B------:R-:W-:Y:S01]  /*10230*/  FFMA.FTZ R155, R158, UR39, -R101 ;  /* 0x000000279e9b7c23 */ /* 0x000fe20008010865 */
[----:B------:R-:W-:-:S01]  /*10240*/  FADD.FTZ R162, -R162, R7 ;  /* 0x00000007a2a27221 */ /* 0x000fc20000010100 */
[--C-:B------:R-:W-:Y:S01]  /*10250*/  FFMA.FTZ R156, R159, UR39, -R101.reuse ;  /* 0x000000279f9c7c23 */ /* 0x100fe20008010865 */
[----:B------:R-:W-:-:S01]  /*10260*/  FFMA.FTZ R158, R163, UR39, -R101 ;  /* 0x00000027a39e7c23 */ /* 0x000fc20008010865 */
[----:B------:R-:W-:Y:S01]  /*10270*/  MUFU.EX2 R153, R153 ;  /* 0x0000009900997308 */ /* 0x000fe20000000800 */
[----:B------:R-:W-:Y:S01]  /*10280*/  FMUL.FTZ R126, R162, UR39 ;  /* 0x00000027a27e7c20 */ /* 0x000fe20008410000 */
[--C-:B------:R-:W-:Y:S01]  /*10290*/  FFMA.FTZ R162, R127, UR39, -R101.reuse ;  /* 0x000000277fa27c23 */ /* 0x100fe20008010865 */
[----:B------:R-:W-:-:S01]  /*102a0*/  FFMA.FTZ R127, R130, UR39, -R101 ;  /* 0x00000027827f7c23 */ /* 0x000fc20008010865 */
[--C-:B------:R-:W-:Y:S01]  /*102b0*/  FFMA.FTZ R130, R131, UR39, -R101.reuse ;  /* 0x0000002783827c23 */ /* 0x100fe20008010865 */
[----:B------:R-:W-:-:S01]  /*102c0*/  FFMA.FTZ R131, R134, UR39, -R101 ;  /* 0x0000002786837c23 */ /* 0x000fc20008010865 */
[----:B------:R-:W-:Y:S01]  /*102d0*/  FFMA.FTZ R159, R166, UR39, -R101 ;  /* 0x00000027a69f7c23 */ /* 0x000fe20008010865 */
[----:B0-----:R-:W-:-:S01]  /*102e0*/  FFMA.FTZ R134, R117, R3, R14 ;  /* 0x0000000375867223 */ /* 0x001fc2000001000e */
        /* <DEDUP_REMOVED lines=18> */
[----:B------:R-:W-:Y:S01]  /*10410*/  FADD.FTZ R0, R11, R134 ;  /* 0x000000860b007221 */ /* 0x000fe20000010000 */
[----:B------:R-:W-:-:S01]  /*10420*/  FFMA.FTZ R134, R135, UR39, -R101 ;  /* 0x0000002787867c23 */ /* 0x000fc20008010865 */
[--C-:B------:R-:W-:Y:S01]  /*10430*/  FFMA.FTZ R111, R111, UR39, -R101.reuse ;  /* 0x000000276f6f7c23 */ /* 0x100fe20008010865 */
[----:B------:R-:W-:-:S01]  /*10440*/  FFMA.FTZ R114, R114, UR39, -R101 ;  /* 0x0000002772727c23 */ /* 0x000fc20008010865 */
[--C-:B------:R-:W-:Y:S01]  /*10450*/  FFMA.FTZ R115, R115, UR39, -R101.reuse ;  /* 0x0000002773737c23 */ /* 0x100fe20008010865 */
[----:B------:R-:W-:-:S01]  /*10460*/  FFMA.FTZ R118, R118, UR39, -R101 ;  /* 0x0000002776767c23 */ /* 0x000fc20008010865 */
[----:B------:R-:W0:Y:S01]  /*10470*/  MUFU.EX2 R156, R156 ;  /* 0x0000009c009c7308 */ /* 0x000e220000000800 */
[----:B-1----:R-:W-:-:S01]  /*10480*/  FADD.FTZ R164, R116, R3 ;  /* 0x0000000374a47221 */ /* 0x002fc20000010000 */
        /* <DEDUP_REMOVED lines=17> */
[----:B------:R-:W-:-:S03]  /*105a0*/  FFMA.FTZ R12, R12, UR39, -R101 ;  /* 0x000000270c0c7c23 */ /* 0x000fc60008010865 */
        /* <DEDUP_REMOVED lines=23> */
[----:B------:R-:W-:-:S06]  /*10720*/  FADD.FTZ R0, R124, R3 ;  /* 0x000000037c007221 */ /* 0x000fcc0000010000 */
        /* <DEDUP_REMOVED lines=92> */
[----:B---3--:R-:W-:-:S04]  /*10cf0*/  FADD.FTZ R0, R100, R3 ;  /* 0x0000000364007221 */ /* 0x008fc80000010000 */
[----:B------:R-:W-:Y:S01]  /*10d00*/  FADD.FTZ R3, R5, R0 ;  /* 0x0000000005037221 */ /* 0x000fe20000010000 */
[----:B0-----:R-:W-:-:S04]  /*10d10*/  FADD.FTZ R98, R135, R98 ;  /* 0x0000006287627221 */ /* 0x001fc80000010000 */
[----:B-1----:R-:W-:Y:S01]  /*10d20*/  FADD.FTZ R0, R101, R98 ;  /* 0x0000006265007221 */ /* 0x002fe20000010000 */
[----:B------:R-:W-:Y:S06]  /*10d30*/  @!P0 BRA `(.L_x_8050) ;  /* 0x0000000000048947 */ /* 0x000fec0003800000 */
[----:B------:R-:W-:Y:S01]  /*10d40*/  BPT.TRAP 0x1 ;  /* 0x000000040000795c */ /* 0x000fe20000300000 */
.L_x_8050:
        /* <DEDUP_REMOVED lines=115> */
.L_x_8032:
[----:B------:R-:W-:Y:S06]  /*11480*/  BAR.ARV 0x8, 0x180 ;  /* 0x0206000000007b1d */ /* 0x000fec0000002000 */
[----:B------:R-:W-:Y:S05]  /*11490*/  @!P0 BRA `(.L_x_8052) ;  /* 0x0000000000048947 */ /* 0x000fea0003800000 */
[----:B------:R-:W-:Y:S01]  /*114a0*/  BPT.TRAP 0x1 ;  /* 0x000000040000795c */ /* 0x000fe20000300000 */
.L_x_8052:
[----:B------:R-:W-:Y:S01]  /*114b0*/  ULEA UR9, UR45, UR43, 0x3 ;  /* 0x0000002b2d097291 */ /* 0x000fe2000f8e183f */
[----:B------:R-:W-:-:S05]  /*114c0*/  IMAD.U32 R4, RZ, RZ, UR46 ;  /* 0x0000002eff047e24 */ /* 0x000fca000f8e00ff */
[----:B------:R-:W-:-:S04]  /*114d0*/  SHF.L.U32 R4, R4, 0x1f, RZ ;  /* 0x0000001f04047819 */ /* 0x000fc800000006ff */
[----:B------:R0:W1:Y:S01]  /*114e0*/  SYNCS.PHASECHK.TRANS64.TRYWAIT P1, [UR9+0x22850], R4 ;  /* 0x02285004ff0075a7 */ /* 0x0000620008020149 */
[----:B------:R-:W-:Y:S05]  /*114f0*/  @!P0 BRA `(.L_x_8053) ;  /* 0x0000000000048947 */ /* 0x000fea0003800000 */
[----:B------:R-:W-:Y:S01]  /*11500*/  BPT.TRAP 0x1 ;  /* 0x000000040000795c */ /* 0x000fe20000300000 */
.L_x_8053:
[----:B-1----:R-:W-:Y:S05]  /*11510*/  @P1 BRA `(.L_x_8054) ;  /* 0x0000000000081947 */ /* 0x002fea0003800000 */
[----:B------:R-:W1:Y:S02]  /*11520*/  SYNCS.PHASECHK.TRANS64.TRYWAIT P1, [UR9+0x22850], R4 ;  /* 0x02285004ff0075a7 */ /* 0x000e640008020149 */
[----:B-1----:R-:W-:Y:S05]  /*11530*/  @!P1 BRA `(.L_x_8055) ;  /* 0x0000008c00809947 */ /* 0x002fea0003800000 */
.L_x_8054:
        /* <DEDUP_REMOVED lines=35> */
[----:B01----:R-:W-:-:S03]  /*11770*/  IMAD.U32 R4, RZ, RZ, UR6 ;  /* 0x00000006ff047e24 */ /* 0x003fc6000f8e00ff */
[----:B------:R-:W-:Y:S01]  /*11780*/  IMAD.U32 R5, RZ, RZ, UR7 ;  /* 0x00000007ff057e24 */ /* 0x000fe2000f8e00ff */
[----:B------:R-:W-:Y:S02]  /*11790*/  UMOV UR7, 0xc0000010 ;  /* 0xc000001000077882 */ /* 0x000fe40000000000 */
[----:B------:R-:W-:Y:S02]  /*117a0*/  UMOV UR6, UR4 ;  /* 0x0000000400067c82 */ /* 0x000fe40008000000 */
[----:B------:R0:W2:Y:S01]  /*117b0*/  @P1 LDG.E R7, desc[UR50][R4.64] ;  /* 0x0000003204071981 */ /* 0x0000a2000c1e1900 */
[----:B------:R-:W-:Y:S02]  /*117c0*/  WARPGROUP.DEPBAR.LE gsb0, 0x0 ;  /* 0x00008000000079c5 */ /* 0x000fe40000010000 */
[----:B------:R-:W-:-:S06]  /*117d0*/  WARPGROUP.ARRIVE ;  /* 0x00000000000079c5 */ /* 0x000fcc0000000000 */
[----:B------:R-:W-:Y:S01]  /*117e0*/  QGMMA.64x128x32.F32.E4M3.E4M3 R24, R176, gdesc[UR4], R24, gsb0 ;  /* 0x01e00004b0187df3 */ /* 0x000fe20008000818 */
[----:B------:R-:W-:Y:S01]  /*117f0*/  UIADD3 UR4, UR8, 0x300, URZ ;  /* 0x0000030008047890 */ /* 0x000fe2000fffe03f */
[----:B------:R-:W-:-:S06]  /*11800*/  UMOV UR7, 0xc0000010 ;  /* 0xc000001000077882 */ /* 0x000fcc0000000000 */
[----:B------:R-:W-:Y:S01]  /*11810*/  UMOV UR6, UR4 ;  /* 0x0000000400067c82 */ /* 0x000fe20008000000 */
[----:B------:R-:W-:Y:S01]  /*11820*/  UIADD3 UR8, UR8, 0x400, URZ ;  /* 0x0000040008087890 */ /* 0x000fe2000fffe03f */
[----:B------:R-:W1:Y:S04]  /*11830*/  SHFL.BFLY PT, R8, R3, 0x2, 0x1f ;  /* 0x0c401f0003087f89 */ /* 0x000e6800000e0000 */
[----:B------:R-:W3:Y:S01]  /*11840*/  SHFL.BFLY PT, R9, R0, 0x2, 0x1f ;  /* 0x0c401f0000097f89 */ /* 0x000ee200000e0000 */
[----:B------:R-:W-:Y:S02]  /*11850*/  WARPGROUP.DEPBAR.LE gsb0, 0x0 ;  /* 0x00008000000079c5 */ /* 0x000fe40000010000 */
[----:B------:R-:W-:-:S06]  /*11860*/  WARPGROUP.ARRIVE ;  /* 0x00000000000079c5 */ /* 0x000fcc0000000000 */
[----:B------:R-:W-:Y:S01]  /*11870*/  QGMMA.64x128x32.F32.E4M3.E4M3 R24, R172, gdesc[UR4], R24, gsb0 ;  /* 0x01e00004ac187df3 */ /* 0x000fe20008000818 */
[----:B------:R-:W-:Y:S01]  /*11880*/  UMOV UR6, UR8 ;  /* 0x0000000800067c82 */ /* 0x000fe20008000000 */
[----:B------:R-:W-:Y:S01]  /*11890*/  UMOV UR7, 0xc0000010 ;  /* 0xc000001000077882 */ /* 0x000fe20000000000 */
[----:B-1----:R-:W-:-:S01]  /*118a0*/  FADD.FTZ R8, R8, R3 ;  /* 0x0000000308087221 */ /* 0x002fc20000010000 */
[----:B---3--:R-:W-:-:S04]  /*118b0*/  FADD.FTZ R9, R9, R0 ;  /* 0x0000000009097221 */ /* 0x008fc80000010000 */
[----:B0-----:R-:W0:Y:S04]  /*118c0*/  SHFL.BFLY PT, R5, R8, 0x1, 0x1f ;  /* 0x0c201f0008057f89 */ /* 0x001e2800000e0000 */
[----:B------:R-:W1:Y:S01]  /*118d0*/  SHFL.BFLY PT, R4, R9, 0x1, 0x1f ;  /* 0x0c201f0009047f89 */ /* 0x000e6200000e0000 */
[----:B0-----:R-:W-:-:S01]  /*118e0*/  FADD.FTZ R5, R8, R5 ;  /* 0x0000000508057221 */ /* 0x001fc20000010000 */
[----:B-1----:R-:W-:-:S04]  /*118f0*/  FADD.FTZ R11, R9, R4 ;  /* 0x00000004090b7221 */ /* 0x002fc80000010000 */
        /* <DEDUP_REMOVED lines=30> */
.L_x_8056:
        /* <DEDUP_REMOVED lines=74> */
.L_x_7978:
        /* <DEDUP_REMOVED lines=39> */
[----:B------:R-:W-:Y:S01]  /*121f0*/  VIADD R59, R19, UR38 ;  /* 0x00000026133b7c36 */ /* 0x000fe20008000000 */
[----:B------:R-:W-:Y:S02]  /*12200*/  LOP3.LUT R6, R6, 0xc, RZ, 0xc0, !PT ;  /* 0x0000000c06067812 */ /* 0x000fe400078ec0ff */
[----:B------:R-:W-:-:S02]  /*12210*/  F2FP.BF16.F32.PACK_AB R94, R94, R95 ;  /* 0x0000005f5e5e723e */ /* 0x000fc400000010ff */
[----:B------:R-:W-:Y:S02]  /*12220*/  F2FP.BF16.F32.PACK_AB R90, R90, R91 ;  /* 0x0000005b5a5a723e */ /* 0x000fe400000010ff */
[----:B------:R-:W-:Y:S02]  /*12230*/  F2FP.BF16.F32.PACK_AB R56, R56, R57 ;  /* 0x000000393838723e */ /* 0x000fe400000010ff */
[----:B------:R-:W-:Y:S01]  /*12240*/  F2FP.BF16.F32.PACK_AB R49, R48, R49 ;  /* 0x000000313031723e */ /* 0x000fe200000010ff */
[----:B------:R-:W-:Y:S01]  /*12250*/  USHF.R.S32.HI UR12, URZ, 0x1f, UR37 ;  /* 0x0000001f3f0c7899 */ /* 0x000fe20008011425 */
[----:B------:R-:W-:Y:S01]  /*12260*/  BAR.SYNC.DEFER_BLOCKING 0x1, 0x100 ;  /* 0x0044000000007b1d */ /* 0x000fe20000010000 */
[----:B------:R-:W-:-:S05]  /*12270*/  IADD3 R6, P0, R6, UR6, RZ ;  /* 0x0000000606067c10 */ /* 0x000fca000ff1e0ff */
[----:B------:R-:W-:Y:S01]  /*12280*/  IMAD.X R7, RZ, RZ, UR7, P0 ;  /* 0x00000007ff077e24 */ /* 0x000fe200080e06ff */
[----:B------:R-:W-:Y:S01]  /*12290*/  ULDC.64 UR8, c[0x0][0xb90] ;  /* 0x0002e40000087ab9 */ /* 0x000fe20000000a00 */
[----:B------:R-:W-:Y:S01]  /*122a0*/  USHF.R.S32.HI UR13, URZ, 0x1f, UR44 ;  /* 0x0000001f3f0d7899 */ /* 0x000fe2000801142c */
[----:B------:R-:W-:Y:S02]  /*122b0*/  ULDC.64 UR10, c[0x0][0xb98] ;  /* 0x0002e600000a7ab9 */ /* 0x000fe40000000a00 */
[----:B------:R0:W2:Y:S01]  /*122c0*/  LDG.E.CONSTANT R17, desc[UR50][R6.64] ;  /* 0x0000003206117981 */ /* 0x0000a2000c1e9900 */
[----:B------:R-:W-:Y:S01]  /*122d0*/  F2FP.BF16.F32.PACK_AB R34, R55, R30 ;  /* 0x0000001e3722723e */ /* 0x000fe200000010ff */
[----:B------:R-:W-:Y:S02]  /*122e0*/  UIMAD UR5, UR12, UR8, URZ ;  /* 0x000000080c0572a4 */ /* 0x000fe4000f8e023f */
[----:B------:R-:W-:Y:S02]  /*122f0*/  UIMAD.WIDE.U32 UR6, UR37, UR8, URZ ;  /* 0x00000008250672a5 */ /* 0x000fe4000f8e003f */
[----:B------:R-:W-:-:S02]  /*12300*/  UIMAD UR5, UR37, UR9, UR5 ;  /* 0x00000009250572a4 */ /* 0x000fc4000f8e0205 */
[----:B------:R-:W-:Y:S01]  /*12310*/  UIMAD UR8, UR13, UR10, URZ ;  /* 0x0000000a0d0872a4 */ /* 0x000fe2000f8e023f */
[----:B0-----:R-:W0:Y:S01]  /*12320*/  S2R R7, SR_SWINHI ;  /* 0x0000000000077919 */ /* 0x001e220000002f00 */
[----:B------:R-:W-:Y:S01]  /*12330*/  LOP3.LUT P0, R6, R35, 0x3, RZ, 0xc0, !PT ;  /* 0x0000000323067812 */ /* 0x000fe2000780c0ff */
[----:B------:R-:W-:Y:S02]  /*12340*/  UIADD3 UR7, UR7, UR5, URZ ;  /* 0x0000000507077290 */ /* 0x000fe4000fffe03f */
[----:B------:R-:W-:Y:S01]  /*12350*/  UIMAD UR8, UR44, UR11, UR8 ;  /* 0x0000000b2c0872a4 */ /* 0x000fe2000f8e0208 */
[----:B------:R-:W-:Y:S01]  /*12360*/  ISETP.EQ.OR P0, PT, R6, 0x3, !P0 ;  /* 0x000000030600780c */ /* 0x000fe20004702670 */
[----:B------:R-:W-:Y:S01]  /*12370*/  UIMAD.WIDE.U32 UR6, UR44, UR10, UR6 ;  /* 0x0000000a2c0672a5 */ /* 0x000fe2000f8e0006 */
[----:B------:R-:W-:Y:S02]  /*12380*/  ULDC UR5, c[0x0][0xa88] ;  /* 0x0002a20000057ab9 */ /* 0x000fe40000000800 */
[----:B------:R-:W-:Y:S01]  /*12390*/  SEL R72, R9, R10, P0 ;  /* 0x0000000a09487207 */ /* 0x000fe20000000000 */
[----:B------:R-:W-:Y:S01]  /*123a0*/  ULDC.64 UR10, c[0x0][0xaf0] ;  /* 0x0002bc00000a7ab9 */ /* 0x000fe20000000a00 */
[----:B------:R-:W-:Y:S01]  /*123b0*/  SEL R74, R10, R9, P0 ;  /* 0x000000090a4a7207 */ /* 0x000fe20000000000 */
[----:B------:R-:W-:Y:S01]  /*123c0*/  IMAD R9, R189, 0x40, R22 ;  /* 0x00000040bd097824 */ /* 0x000fe200078e0216 */
        /* <DEDUP_REMOVED lines=10> */
[----:B------:R-:W-:Y:S02]  /*12470*/  MOV R30, R4 ;  /* 0x00000004001e7202 */ /* 0x000fe40000000f00 */
[----:B0-----:R-:W-:Y:S02]  /*12480*/  MOV R31, R7 ;  /* 0x00000007001f7202 */ /* 0x001fe40000000f00 */
[----:B------:R-:W-:-:S02]  /*12490*/  SEL R88, R25, R26, P0 ;  /* 0x0000001a19587207 */ /* 0x000fc40000000000 */
[----:B------:R-:W-:Y:S01]  /*124a0*/  SEL R92, R26, R25, P0 ;  /* 0x000000191a5c7207 */ /* 0x000fe20000000000 */
[--C-:B------:R-:W-:Y:S01]  /*124b0*/  IMAD.WIDE R6, R194, 0x2, R30.reuse ;  /* 0x00000002c2067825 */ /* 0x100fe200078e021e */
[----:B------:R-:W-:Y:S02]  /*124c0*/  SEL R64, R21, R24, P0 ;  /* 0x0000001815407207 */ /* 0x000fe40000000000 */
[----:B------:R-:W-:Y:S01]  /*124d0*/  SEL R66, R24, R21, P0 ;  /* 0x0000001518427207 */ /* 0x000fe20000000000 */
[----:B------:R-:W-:Y:S01]  /*124e0*/  IMAD.WIDE R30, R9, 0x2, R30 ;  /* 0x00000002091e7825 */ /* 0x000fe200078e021e */
[C---:B------:R-:W-:Y:S02]  /*124f0*/  IADD3 R41, P6, R6.reuse, 0x4060, RZ ;  /* 0x0000406006297810 */ /* 0x040fe40007fde0ff */
[----:B------:R-:W-:Y:S02]  /*12500*/  LOP3.LUT R43, R6, 0x380, RZ, 0xc0, !PT ;  /* 0x00000380062b7812 */ /* 0x000fe400078ec0ff */
[----:B------:R-:W-:-:S02]  /*12510*/  LOP3.LUT R40, R41, 0x380, RZ, 0xc0, !PT ;  /* 0x0000038029287812 */ /* 0x000fc400078ec0ff */
[----:B------:R-:W-:Y:S02]  /*12520*/  SHF.R.U64 R43, R43, 0x3, RZ ;  /* 0x000000032b2b7819 */ /* 0x000fe400000012ff */
[----:B------:R-:W-:Y:S02]  /*12530*/  SHF.R.U64 R40, R40, 0x3, RZ ;  /* 0x0000000328287819 */ /* 0x000fe400000012ff */
[----:B------:R-:W-:Y:S02]  /*12540*/  IADD3 R11, P3, R6, 0x4000, RZ ;  /* 0x00004000060b7810 */ /* 0x000fe40007f7e0ff */
[----:B------:R-:W-:Y:S01]  /*12550*/  LOP3.LUT R40, R40, R41, RZ, 0x3c, !PT ;  /* 0x0000002928287212 */ /* 0x000fe200078e3cff */
[--C-:B------:R-:W-:Y:S01]  /*12560*/  IMAD.X R41, RZ, RZ, R7.reuse, P6 ;  /* 0x000000ffff297224 */ /* 0x100fe200030e0607 */
[C---:B------:R-:W-:Y:S01]  /*12570*/  IADD3 R14, P5, R6.reuse, 0x4040, RZ ;  /* 0x00004040060e7810 */ /* 0x040fe20007fbe0ff */
[----:B------:R-:W-:Y:S01]  /*12580*/  IMAD.X R37, RZ, RZ, R7, P3 ;  /* 0x000000ffff257224 */ /* 0x000fe200018e0607 */
[----:B------:R-:W-:-:S02]  /*12590*/  IADD3 R12, P4, R6, 0x4020, RZ ;  /* 0x00004020060c7810 */ /* 0x000fc40007f9e0ff */
[C---:B------:R-:W-:Y:S02]  /*125a0*/  IADD3 R8, P2, R6.reuse, 0x20, RZ ;  /* 0x0000002006087810 */ /* 0x040fe40007f5e0ff */
[C---:B------:R-:W-:Y:S01]  /*125b0*/  IADD3 R10, P1, R6.reuse, 0x60, RZ ;  /* 0x00000060060a7810 */ /* 0x040fe20007f3e0ff */
[--C-:B------:R-:W-:Y:S01]  /*125c0*/  IMAD.X R35, RZ, RZ, R7.reuse, P4 ;  /* 0x000000ffff237224 */ /* 0x100fe200020e0607 */
[----:B------:R-:W-:Y:S01]  /*125d0*/  IADD3 R9, P6, R6, 0x40, RZ ;  /* 0x0000004006097810 */ /* 0x000fe20007fde0ff */
[--C-:B------:R-:W-:Y:S01]  /*125e0*/  IMAD.X R33, RZ, RZ, R7.reuse, P2 ;  /* 0x000000ffff217224 */ /* 0x100fe200010e0607 */
[----:B------:R-:W-:Y:S01]  /*125f0*/  LOP3.LUT R42, R43, R6, RZ, 0x3c, !PT ;  /* 0x000000062b2a7212 */ /* 0x000fe200078e3cff */
[--C-:B------:R-:W-:Y:S01]  /*12600*/  IMAD.MOV.U32 R43, RZ, RZ, R7.reuse ;  /* 0x000000ffff2b7224 */ /* 0x100fe200078e0007 */
[----:B------:R-:W-:Y:S01]  /*12610*/  LOP3.LUT R6, R11, 0x380, RZ, 0xc0, !PT ;  /* 0x000003800b067812 */ /* 0x000fe200078ec0ff */
[----:B------:R-:W-:Y:S01]  /*12620*/  IMAD.X R25, RZ, RZ, R7, P6 ;  /* 0x000000ffff197224 */ /* 0x000fe200030e0607 */
[----:B------:R-:W-:-:S02]  /*12630*/  LOP3.LUT R5, R8, 0x380, RZ, 0xc0, !PT ;  /* 0x0000038008057812 */ /* 0x000fc400078ec0ff */
[----:B------:R-:W-:Y:S02]  /*12640*/  SHF.R.U64 R6, R6, 0x3, RZ ;  /* 0x0000000306067819 */ /* 0x000fe400000012ff */
[----:B------:R-:W-:Y:S02]  /*12650*/  SHF.R.U64 R5, R5, 0x3, RZ ;  /* 0x0000000305057819 */ /* 0x000fe400000012ff */
[----:B------:R-:W-:Y:S02]  /*12660*/  LOP3.LUT R36, R6, R11, RZ, 0x3c, !PT ;  /* 0x0000000b06247212 */ /* 0x000fe400078e3cff */
[----:B------:R-:W-:Y:S02]  /*12670*/  LOP3.LUT R6, R10, 0x380, RZ, 0xc0, !PT ;  /* 0x000003800a067812 */ /* 0x000fe400078ec0ff */
[----:B------:R-:W-:Y:S02]  /*12680*/  LOP3.LUT R32, R5, R8, RZ, 0x3c, !PT ;  /* 0x0000000805207212 */ /* 0x000fe400078e3cff */
[----:B------:R-:W-:-:S02]  /*12690*/  SHF.R.U64 R5, R6, 0x3, RZ ;  /* 0x0000000306057819 */ /* 0x000fc400000012ff */
[----:B------:R-:W-:Y:S02]  /*126a0*/  IADD3 R21, P2, R30, 0x2000, RZ ;  /* 0x000020001e157810 */ /* 0x000fe40007f5e0ff */
[----:B------:R-:W-:Y:S02]  /*126b0*/  LOP3.LUT R26, R5, R10, RZ, 0x3c, !PT ;  /* 0x0000000a051a7212 */ /* 0x000fe400078e3cff */
[----:B------:R-:W0:Y:S01]  /*126c0*/  LDC R5, c[0x0][0xbe8] ;  /* 0x0002fa00ff057b82 */ /* 0x000e220000000800 */
[----:B------:R-:W-:Y:S02]  /*126d0*/  SEL R96, R15, R20, P0 ;  /* 0x000000140f607207 */ /* 0x000fe40000000000 */
[----:B------:R-:W-:Y:S02]  /*126e0*/  SEL R98, R20, R15, P0 ;  /* 0x0000000f14627207 */ /* 0x000fe40000000000 */
[----:B------:R-:W-:Y:S02]  /*126f0*/  LOP3.LUT R20, R21, 0x380, RZ, 0xc0, !PT ;  /* 0x0000038015147812 */ /* 0x000fe400078ec0ff */
[----:B------:R-:W-:-:S02]  /*12700*/  SEL R84, R27, R34, P0 ;  /* 0x000000221b547207 */ /* 0x000fc40000000000 */
[----:B------:R-:W-:Y:S02]  /*12710*/  SHF.R.U64 R20, R20, 0x3, RZ ;  /* 0x0000000314147819 */ /* 0x000fe400000012ff */
[----:B------:R-:W-:Y:S01]  /*12720*/  SEL R86, R34, R27, P0 ;  /* 0x0000001b22567207 */ /* 0x000fe20000000000 */
[----:B------:R-:W-:Y:S01]  /*12730*/  IMAD.X R27, RZ, RZ, R7, P1 ;  /* 0x000000ffff1b7224 */ /* 0x000fe200008e0607 */
[----:B------:R-:W-:Y:S01]  /*12740*/  LOP3.LUT R20, R20, R21, RZ, 0x3c, !PT ;  /* 0x0000001514147212 */ /* 0x000fe200078e3cff */
[----:B------:R-:W-:Y:S01]  /*12750*/  IMAD.X R21, RZ, RZ, R31, P2 ;  /* 0x000000ffff157224 */ /* 0x000fe200010e061f */
[----:B------:R-:W-:Y:S01]  /*12760*/  MOV R73, R40 ;  /* 0x0000002800497202 */ /* 0x000fe20000000f00 */
[----:B------:R-:W-:Y:S01]  /*12770*/  IMAD.U32 R41, RZ, RZ, UR8 ;  /* 0x00000008ff297e24 */ /* 0x000fe2000f8e00ff */
[----:B------:R-:W-:Y:S01]  /*12780*/  MOV R81, R26 ;  /* 0x0000001a00517202 */ /* 0x000fe20000000f00 */
[----:B------:R-:W-:Y:S01]  /*12790*/  ULDC.64 UR8, c[0x0][0xae8] ;  /* 0x0002ba0000087ab9 */ /* 0x000fe20000000a00 */
[----:B------:R-:W-:-:S02]  /*127a0*/  SEL R78, R38, R39, P0 ;  /* 0x00000027264e7207 */ /* 0x000fc40000000000 */
[----:B------:R-:W-:Y:S01]  /*127b0*/  SEL R80, R39, R38, P0 ;  /* 0x0000002627507207 */ /* 0x000fe20000000000 */
[----:B------:R-:W-:Y:S01]  /*127c0*/  IMAD.X R39, RZ, RZ, R7, P5 ;  /* 0x000000ffff277224 */ /* 0x000fe200028e0607 */
[----:B------:R-:W-:Y:S02]  /*127d0*/  LOP3.LUT R6, R9, 0x380, RZ, 0xc0, !PT ;  /* 0x0000038009067812 */ /* 0x000fe400078ec0ff */
[----:B0-----:R-:W-:Y:S02]  /*127e0*/  ISETP.NE.AND P2, PT, R5, 0x1, PT ;  /* 0x000000010500780c */ /* 0x001fe40003f45270 */
[----:B------:R-:W-:Y:S02]  /*127f0*/  LOP3.LUT R7, R12, 0x380, RZ, 0xc0, !PT ;  /* 0x000003800c077812 */ /* 0x000fe400078ec0ff */
[----:B------:R-:W-:Y:S02]  /*12800*/  SEL R60, R29, R28, P0 ;  /* 0x0000001c1d3c7207 */ /* 0x000fe40000000000 */
[----:B------:R-:W-:-:S02]  /*12810*/  SEL R62, R28, R29, P0 ;  /* 0x0000001d1c3e7207 */ /* 0x000fc40000000000 */
[----:B------:R-:W-:Y:S02]  /*12820*/  SHF.R.U64 R6, R6, 0x3, RZ ;  /* 0x0000000306067819 */ /* 0x000fe400000012ff */
[----:B------:R-:W-:Y:S02]  /*12830*/  SHF.R.U64 R7, R7, 0x3, RZ ;  /* 0x0000000307077819 */ /* 0x000fe400000012ff */
[----:B------:R-:W-:Y:S01]  /*12840*/  IADD3 R29, P6, R30, 0x1000, RZ ;  /* 0x000010001e1d7810 */ /* 0x000fe20007fde0ff */
[----:B------:R-:W0:Y:S01]  /*12850*/  @P2 LDC R40, c[0x0][0xbec] ;  /* 0x0002fb00ff282b82 */ /* 0x000e220000000800 */
[----:B------:R-:W-:Y:S02]  /*12860*/  LOP3.LUT R24, R6, R9, RZ, 0x3c, !PT ;  /* 0x0000000906187212 */ /* 0x000fe400078e3cff */
[----:B------:R-:W-:Y:S02]  /*12870*/  LOP3.LUT R34, R7, R12, RZ, 0x3c, !PT ;  /* 0x0000000c07227212 */ /* 0x000fe400078e3cff */
[----:B------:R-:W-:-:S02]  /*12880*/  LOP3.LUT R28, R29, 0x380, RZ, 0xc0, !PT ;  /* 0x000003801d1c7812 */ /* 0x000fc400078ec0ff */
[----:B------:R-:W-:Y:S01]  /*12890*/  MOV R63, R42 ;  /* 0x0000002a003f7202 */ /* 0x000fe20000000f00 */
[----:B------:R-:W1:Y:S01]  /*128a0*/  @P2 LDC R26, c[0x0][0xbf0] ;  /* 0x0002fc00ff1a2b82 */ /* 0x000e620000000800 */
[----:B------:R-:W-:Y:S01]  /*128b0*/  MOV R42, R24 ;  /* 0x00000018002a7202 */ /* 0x000fe20000000f00 */
[----:B------:R-:W-:Y:S01]  /*128c0*/  IMAD.MOV.U32 R24, RZ, RZ, R59 ;  /* 0x000000ffff187224 */ /* 0x000fe200078e003b */
[----:B------:R-:W-:Y:S02]  /*128d0*/  SEL R44, R94, R93, P0 ;  /* 0x0000005d5e2c7207 */ /* 0x000fe40000000000 */
[----:B------:R-:W-:Y:S02]  /*128e0*/  SEL R48, R90, R89, P0 ;  /* 0x000000595a307207 */ /* 0x000fe40000000000 */
[----:B------:R-:W-:Y:S02]  /*128f0*/  SHF.R.U64 R28, R28, 0x3, RZ ;  /* 0x000000031c1c7819 */ /* 0x000fe400000012ff */
[----:B------:R-:W-:-:S02]  /*12900*/  MOV R77, R34 ;  /* 0x00000022004d7202 */ /* 0x000fc40000000f00 */
[----:B------:R-:W-:Y:S02]  /*12910*/  SEL R94, R93, R94, P0 ;  /* 0x0000005e5d5e7207 */ /* 0x000fe40000000000 */
[----:B------:R-:W-:Y:S02]  /*12920*/  SEL R90, R89, R90, P0 ;  /* 0x0000005a595a7207 */ /* 0x000fe40000000000 */
[----:B------:R-:W-:Y:S01]  /*12930*/  SEL R76, R56, R49, P0 ;  /* 0x00000031384c7207 */ /* 0x000fe20000000000 */
[----:B0-----:R-:W-:Y:S01]  /*12940*/  @P2 IMAD.HI.U32 R25, R59, R40, RZ ;  /* 0x000000283b192227 */ /* 0x001fe200078e00ff */
[----:B------:R-:W-:Y:S02]  /*12950*/  LOP3.LUT R13, R14, 0x380, RZ, 0xc0, !PT ;  /* 0x000003800e0d7812 */ /* 0x000fe400078ec0ff */
[----:B------:R-:W-:Y:S02]  /*12960*/  SEL R56, R49, R56, P0 ;  /* 0x0000003831387207 */ /* 0x000fe40000000000 */
[----:B------:R-:W-:-:S02]  /*12970*/  SEL R82, R46, R47, P0 ;  /* 0x0000002f2e527207 */ /* 0x000fc40000000000 */
[----:B------:R-:W-:Y:S01]  /*12980*/  LOP3.LUT R28, R28, R29, RZ, 0x3c, !PT ;  /* 0x0000001d1c1c7212 */ /* 0x000fe200078e3cff */
[----:B------:R-:W-:Y:S01]  /*12990*/  IMAD.X R29, RZ, RZ, R31, P6 ;  /* 0x000000ffff1d7224 */ /* 0x000fe200030e061f */
[----:B------:R-:W-:Y:S02]  /*129a0*/  SHF.R.U64 R13, R13, 0x3, RZ ;  /* 0x000000030d0d7819 */ /* 0x000fe400000012ff */
[----:B-1----:R-:W-:Y:S02]  /*129b0*/  @P2 SHF.R.U32.HI R24, RZ, R26, R25 ;  /* 0x0000001aff182219 */ /* 0x002fe40000011619 */
[C---:B------:R-:W-:Y:S02]  /*129c0*/  IADD3 R45, P6, R30.reuse, 0x7000, RZ ;  /* 0x000070001e2d7810 */ /* 0x040fe40007fde0ff */
[----:B------:R-:W-:Y:S01]  /*129d0*/  MOV R61, R32 ;  /* 0x00000020003d7202 */ /* 0x000fe20000000f00 */
[----:B------:R-:W-:Y:S01]  /*129e0*/  IMAD.MOV R32, RZ, RZ, -R24 ;  /* 0x000000ffff207224 */ /* 0x000fe200078e0a18 */
[----:B------:R-:W-:-:S02]  /*129f0*/  IADD3 R15, P1, R30, 0x3000, RZ ;  /* 0x000030001e0f7810 */ /* 0x000fc40007f3e0ff */
[----:B------:R-:W-:Y:S01]  /*12a00*/  SEL R46, R47, R46, P0 ;  /* 0x0000002e2f2e7207 */ /* 0x000fe20000000000 */
[----:B------:R-:W-:Y:S01]  /*12a10*/  IMAD R59, R5, R32, R59 ;  /* 0x00000020053b7224 */ /* 0x000fe200078e023b */
[----:B------:R-:W-:Y:S02]  /*12a20*/  LOP3.LUT R38, R13, R14, RZ, 0x3c, !PT ;  /* 0x0000000e0d267212 */ /* 0x000fe400078e3cff */
[----:B------:R-:W-:Y:S02]  /*12a30*/  LOP3.LUT R6, R45, 0x380, RZ, 0xc0, !PT ;  /* 0x000003802d067812 */ /* 0x000fe400078ec0ff */
[----:B------:R-:W-:Y:S02]  /*12a40*/  LOP3.LUT R14, R15, 0x380, RZ, 0xc0, !PT ;  /* 0x000003800f0e7812 */ /* 0x000fe400078ec0ff */
[----:B------:R-:W-:Y:S02]  /*12a50*/  MOV R79, R36 ;  /* 0x00000024004f7202 */ /* 0x000fe40000000f00 */
[----:B------:R-:W-:-:S02]  /*12a60*/  MOV R75, R38 ;  /* 0x00000026004b7202 */ /* 0x000fc40000000f00 */
[----:B------:R-:W-:Y:S02]  /*12a70*/  SHF.R.U64 R6, R6, 0x3, RZ ;  /* 0x0000000306067819 */ /* 0x000fe400000012ff */
[----:B------:R-:W-:Y:S02]  /*12a80*/  SHF.R.U64 R14, R14, 0x3, RZ ;  /* 0x000000030e0e7819 */ /* 0x000fe400000012ff */
[----:B------:R-:W-:Y:S02]  /*12a90*/  LOP3.LUT R6, R6, R45, RZ, 0x3c, !PT ;  /* 0x0000002d06067212 */ /* 0x000fe400078e3cff */
[----:B------:R-:W-:Y:S01]  /*12aa0*/  LOP3.LUT R14, R14, R15, RZ, 0x3c, !PT ;  /* 0x0000000f0e0e7212 */ /* 0x000fe200078e3cff */
[----:B------:R-:W-:Y:S01]  /*12ab0*/  IMAD.X R15, RZ, RZ, R31, P1 ;  /* 0x000000ffff0f7224 */ /* 0x000fe200008e061f */
[----:B------:R-:W-:Y:S02]  /*12ac0*/  SHF.R.S32.HI R26, RZ, 0x1f, R24 ;  /* 0x0000001fff1a7819 */ /* 0x000fe40000011418 */
[----:B------:R-:W-:-:S02]  /*12ad0*/  IADD3 R40, P1, R24, UR6, RZ ;  /* 0x0000000618287c10 */ /* 0x000fc4000ff3e0ff */
[----:B------:R-:W-:Y:S02]  /*12ae0*/  IADD3 R11, P4, R30, 0x5000, RZ ;  /* 0x000050001e0b7810 */ /* 0x000fe40007f9e0ff */
[----:B------:R-:W-:Y:S02]  /*12af0*/  SHF.R.S32.HI R36, RZ, 0x1f, R59 ;  /* 0x0000001fff247819 */ /* 0x000fe4000001143b */
[----:B------:R-:W-:Y:S01]  /*12b00*/  IADD3.X R41, R26, UR7, R41, P1, !PT ;  /* 0x000000071a297c10 */ /* 0x000fe20008ffe429 */
[----:B------:R-:W-:Y:S01]  /*12b10*/  ULDC.64 UR6, c[0x0][0xb88] ;  /* 0x0002e20000067ab9 */ /* 0x000fe20000000a00 */
[----:B------:R-:W-:Y:S01]  /*12b20*/  IADD3 R13, P3, R30, 0x4000, RZ ;  /* 0x000040001e0d7810 */ /* 0x000fe20007f7e0ff */
[----:B------:R-:W-:Y:S01]  /*12b30*/  IMAD R36, R36, UR6, RZ ;  /* 0x0000000624247c24 */ /* 0x000fe2000f8e02ff */
[----:B------:R-:W-:Y:S01]  /*12b40*/  LOP3.LUT R10, R11, 0x380, RZ, 0xc0, !PT ;  /* 0x000003800b0a7812 */ /* 0x000fe200078ec0ff */
[----:B------:R-:W-:Y:S01]  /*12b50*/  IMAD.WIDE.U32 R40, R59, UR6, R40 ;  /* 0x000000063b287c25 */ /* 0x000fe2000f8e0028 */
[----:B------:R-:W-:-:S02]  /*12b60*/  LOP3.LUT R12, R13, 0x380, RZ, 0xc0, !PT ;  /* 0x000003800d0c7812 */ /* 0x000fc400078ec0ff */
[----:B------:R-:W-:Y:S01]  /*12b70*/  SHF.R.U64 R10, R10, 0x3, RZ ;  /* 0x000000030a0a7819 */ /* 0x000fe200000012ff */
[----:B------:R-:W-:Y:S01]  /*12b80*/  IMAD R59, R59, UR7, R36 ;  /* 0x000000073b3b7c24 */ /* 0x000fe2000f8e0224 */
[----:B------:R-:W-:Y:S01]  /*12b90*/  SHF.R.U64 R12, R12, 0x3, RZ ;  /* 0x000000030c0c7819 */ /* 0x000fe200000012ff */
[----:B------:R-:W-:Y:S01]  /*12ba0*/  ULDC.64 UR6, c[0x0][0xb50] ;  /* 0x0002d40000067ab9 */ /* 0x000fe20000000a00 */
[----:B------:R-:W-:Y:S01]  /*12bb0*/  LOP3.LUT R10, R10, R11, RZ, 0x3c, !PT ;  /* 0x0000000b0a0a7212 */ /* 0x000fe200078e3cff */
[--C-:B------:R-:W-:Y:S01]  /*12bc0*/  IMAD.X R11, RZ, RZ, R31.reuse, P4 ;  /* 0x000000ffff0b7224 */ /* 0x100fe200020e061f */
[----:B------:R-:W-:Y:S02]  /*12bd0*/  LOP3.LUT P1, RZ, R190, 0x3, RZ, 0xc0, !PT ;  /* 0x00000003beff7812 */ /* 0x000fe4000782c0ff */
[----:B------:R-:W-:Y:S01]  /*12be0*/  LOP3.LUT R12, R12, R13, RZ, 0x3c, !PT ;  /* 0x0000000d0c0c7212 */ /* 0x000fe200078e3cff */
[----:B------:R-:W-:Y:S01]  /*12bf0*/  IMAD.X R13, RZ, RZ, R31, P3 ;  /* 0x000000ffff0d7224 */ /* 0x000fe200018e061f */
[----:B------:R-:W-:-:S02]  /*12c00*/  IADD3 R9, P5, R30, 0x6000, RZ ;  /* 0x000060001e097810 */ /* 0x000fc40007fbe0ff */
[----:B------:R-:W-:Y:S02]  /*12c10*/  LOP3.LUT R7, R30, 0x380, RZ, 0xc0, !PT ;  /* 0x000003801e077812 */ /* 0x000fe400078ec0ff */
[----:B------:R-:W-:Y:S02]  /*12c20*/  LOP3.LUT R8, R9, 0x380, RZ, 0xc0, !PT ;  /* 0x0000038009087812 */ /* 0x000fe400078ec0ff */
[----:B------:R-:W-:Y:S02]  /*12c30*/  SHF.R.U64 R7, R7, 0x3, RZ ;  /* 0x0000000307077819 */ /* 0x000fe400000012ff */
[----:B------:R-:W-:Y:S02]  /*12c40*/  SHF.R.U64 R8, R8, 0x3, RZ ;  /* 0x0000000308087819 */ /* 0x000fe400000012ff */
[----:B------:R-:W-:Y:S01]  /*12c50*/  LOP3.LUT R30, R7, R30, RZ, 0x3c, !PT ;  /* 0x0000001e071e7212 */ /* 0x000fe200078e3cff */
[--C-:B------:R-:W-:Y:S01]  /*12c60*/  IMAD.X R7, RZ, RZ, R31.reuse, P6 ;  /* 0x000000ffff077224 */ /* 0x100fe200030e061f */
[----:B------:R-:W-:Y:S01]  /*12c70*/  LOP3.LUT R8, R8, R9, RZ, 0x3c, !PT ;  /* 0x0000000908087212 */ /* 0x000fe200078e3cff */
[----:B------:R-:W-:Y:S01]  /*12c80*/  IMAD.X R9, RZ, RZ, R31, P5 ;  /* 0x000000ffff097224 */ /* 0x000fe200028e061f */
[----:B--2---:R-:W-:Y:S01]  /*12c90*/  LOP3.LUT R35, R17, 0x2, RZ, 0x3c, !PT ;  /* 0x0000000211237812 */ /* 0x004fe200078e3cff */
[----:B------:R-:W-:Y:S04]  /*12ca0*/  SHFL.IDX PT, R44, R44, R17, 0x1c1f ;  /* 0x001c1f112c2c7589 */ /* 0x000fe800000e0000 */
[----:B------:R-:W-:Y:S04]  /*12cb0*/  SHFL.IDX PT, R48, R48, R17, 0x1c1f ;  /* 0x001c1f1130307589 */ /* 0x000fe800000e0000 */
[----:B------:R-:W0:Y:S04]  /*12cc0*/  SHFL.IDX PT, R25, R94, R35, 0x1c1f ;  /* 0x001c1f235e197589 */ /* 0x000e2800000e0000 */
[----:B------:R-:W1:Y:S04]  /*12cd0*/  SHFL.IDX PT, R27, R90, R35, 0x1c1f ;  /* 0x001c1f235a1b7589 */ /* 0x000e6800000e0000 */
[----:B------:R-:W-:Y:S04]  /*12ce0*/  SHFL.IDX PT, R76, R76, R17, 0x1c1f ;  /* 0x001c1f114c4c7589 */ /* 0x000fe800000e0000 */
[----:B------:R-:W2:Y:S04]  /*12cf0*/  SHFL.IDX PT, R33, R56, R35, 0x1c1f ;  /* 0x001c1f2338217589 */ /* 0x000ea800000e0000 */
[----:B------:R-:W-:Y:S04]  /*12d00*/  SHFL.IDX PT, R50, R50, R17, 0x1c1f ;  /* 0x001c1f1132327589 */ /* 0x000fe800000e0000 */
[----:B------:R-:W-:Y:S04]  /*12d10*/  SHFL.IDX PT, R54, R54, R17, 0x1c1f ;  /* 0x001c1f1136367589 */ /* 0x000fe800000e0000 */
[----:B------:R-:W-:Y:S01]  /*12d20*/  SHFL.IDX PT, R60, R60, R17, 0x1c1f ;  /* 0x001c1f113c3c7589 */ /* 0x000fe200000e0000 */
[----:B0-----:R-:W-:-:S02]  /*12d30*/  SEL R24, R44, R25, P0 ;  /* 0x000000192c187207 */ /* 0x001fc40000000000 */
[----:B------:R-:W-:Y:S01]  /*12d40*/  SEL R26, R25, R44, P0 ;  /* 0x0000002c191a7207 */ /* 0x000fe20000000000 */
[----:B------:R-:W-:Y:S01]  /*12d50*/  SHFL.IDX PT, R64, R64, R17, 0x1c1f ;  /* 0x001c1f1140407589 */ /* 0x000fe200000e0000 */
[----:B-1----:R-:W-:Y:S01]  /*12d60*/  SEL R32, R48, R27, P0 ;  /* 0x0000001b30207207 */ /* 0x002fe20000000000 */
[----:B------:R-:W-:Y:S01]  /*12d70*/  VIADD R44, R193, UR38 ;  /* 0x00000026c12c7c36 */ /* 0x000fe20008000000 */
        /* <DEDUP_REMOVED lines=15> */
[----:B------:R-:W-:Y:S04]  /*12e70*/  SHFL.IDX PT, R43, R58, R35, 0x1c1f ;  /* 0x001c1f233a2b7589 */ /* 0x000fe800000e0000 */
[----:B------:R-:W-:Y:S04]  /*12e80*/  SHFL.IDX PT, R45, R62, R35, 0x1c1f ;  /* 0x001c1f233e2d7589 */ /* 0x000fe800000e0000 */
[----:B------:R-:W-:Y:S04]  /*12e90*/  SHFL.IDX PT, R53, R86, R35, 0x1c1f ;  /* 0x001c1f2356357589 */ /* 0x000fe800000e0000 */
[----:B------:R-:W-:Y:S01]  /*12ea0*/  SHFL.IDX PT, R55, R92, R35, 0x1c1f ;  /* 0x001c1f235c377589 */ /* 0x000fe200000e0000 */
[----:B0-----:R-:W-:-:S02]  /*12eb0*/  SEL R36, R50, R17, P0 ;  /* 0x0000001132247207 */ /* 0x001fc40000000000 */
[----:B------:R-:W-:Y:S01]  /*12ec0*/  SEL R38, R17, R50, P0 ;  /* 0x0000003211267207 */ /* 0x000fe20000000000 */
[----:B------:R-:W-:Y:S01]  /*12ed0*/  SHFL.IDX PT, R47, R66, R35, 0x1c1f ;  /* 0x001c1f23422f7589 */ /* 0x000fe200000e0000 */
[----:B------:R-:W-:Y:S01]  /*12ee0*/  IMAD R17, R5, UR5, RZ ;  /* 0x0000000505117c24 */ /* 0x000fe2000f8e02ff */
[----:B-1----:R-:W-:Y:S02]  /*12ef0*/  SEL R33, R78, R37, P0 ;  /* 0x000000254e217207 */ /* 0x002fe40000000000 */
[----:B------:R-:W-:Y:S02]  /*12f00*/  SHFL.IDX PT, R57, R98, R35, 0x1c1f ;  /* 0x001c1f2362397589 */ /* 0x000fe400000e0000 */
[----:B------:R-:W-:Y:S02]  /*12f10*/  ISETP.GE.OR P3, PT, R44, R17, P1 ;  /* 0x000000112c00720c */ /* 0x000fe40000f66670 */
[----:B------:R-:W0:Y:S04]  /*12f20*/  SHFL.IDX PT, R67, R102, R35, 0x1c1f ;  /* 0x001c1f2366437589 */ /* 0x000e2800000e0000 */
[----:B------:R-:W1:Y:S04]  /*12f30*/  SHFL.IDX PT, R49, R70, R35, 0x1c1f ;  /* 0x001c1f2346317589 */ /* 0x000e6800000e0000 */
[----:B------:R-:W3:Y:S04]  /*12f40*/  SHFL.IDX PT, R71, R106, R35, 0x1c1f ;  /* 0x001c1f236a477589 */ /* 0x000ee800000e0000 */
[----:B------:R4:W3:Y:S04]  /*12f50*/  SHFL.IDX PT, R51, R74, R35, 0x1c1f ;  /* 0x001c1f234a337589 */ /* 0x0008e800000e0000 */
[----:B------:R1:W-:Y:S01]  /*12f60*/  STSM.16.M88.4 [R63], R24 ;  /* 0x000000183f007844 */ /* 0x0003e20000000200 */
[----:B----4-:R-:W-:-:S02]  /*12f70*/  SEL R35, R37, R78, P0 ;  /* 0x0000004e25237207 */ /* 0x010fc40000000000 */
[----:B--2---:R-:W-:Y:S02]  /*12f80*/  SEL R37, R82, R39, P0 ;  /* 0x0000002752257207 */ /* 0x004fe40000000000 */
[----:B------:R-:W-:Y:S01]  /*12f90*/  SEL R39, R39, R82, P0 ;  /* 0x0000005227277207 */ /* 0x000fe20000000000 */
[----:B------:R2:W-:Y:S01]  /*12fa0*/  STSM.16.M88.4 [R61], R32 ;  /* 0x000000203d007844 */ /* 0x0005e20000000200 */
[----:B0-----:R-:W-:Y:S02]  /*12fb0*/  SEL R65, R100, R67, P0 ;  /* 0x0000004364417207 */ /* 0x001fe40000000000 */
[----:B-1----:R-:W-:Y:S01]  /*12fc0*/  SEL R66, R49, R68, P0 ;  /* 0x0000004431427207 */ /* 0x002fe20000000000 */
[----:B------:R0:W-:Y:S01]  /*12fd0*/  STSM.16.M88.4 [R42], R36 ;  /* 0x000000242a007844 */ /* 0x0001e20000000200 */
[----:B------:R-:W-:Y:S01]  /*12fe0*/  VIADD R24, R44, 0x8 ;  /* 0x000000082c187836 */ /* 0x000fe20000000000 */
[----:B------:R-:W-:Y:S01]  /*12ff0*/  SEL R26, R43, R54, P0 ;  /* 0x000000362b1a7207 */ /* 0x000fe20000000000 */
[----:B------:R-:W-:Y:S01]  /*13000*/  IMAD.IADD R25, R41, 0x1, R59 ;  /* 0x0000000129197824 */ /* 0x000fe200078e023b */
[----:B------:R-:W-:-:S02]  /*13010*/  LEA R41, P4, R40, UR6, 0x2 ;  /* 0x0000000628297c11 */ /* 0x000fc4000f8810ff */
[----:B------:R-:W-:Y:S02]  /*13020*/  ISETP.GE.OR P1, PT, R24, R17, P1 ;  /* 0x000000111800720c */ /* 0x000fe40000f26670 */
[----:B------:R-:W-:Y:S01]  /*13030*/  LEA.HI.X R44, R40, UR7, R25, 0x2, P4 ;  /* 0x00000007282c7c11 */ /* 0x000fe2000a0f1419 */
[----:B------:R-:W-:Y:S01]  /*13040*/  SHFL.IDX PT, R62, R41, 0x1, 0x1c1f ;  /* 0x003c1f00293e7f89 */ /* 0x000fe200000e0000 */
[----:B------:R-:W-:Y:S02]  /*13050*/  SEL R24, R54, R43, P0 ;  /* 0x0000002b36187207 */ /* 0x000fe40000000000 */
[----:B--2---:R-:W-:Y:S01]  /*13060*/  SEL R32, R60, R45, P0 ;  /* 0x0000002d3c207207 */ /* 0x004fe20000000000 */
[----:B------:R-:W-:Y:S01]  /*13070*/  SHFL.IDX PT, R61, R44, RZ, 0x1c1f ;  /* 0x001c1fff2c3d7589 */ /* 0x000fe200000e0000 */
[----:B------:R-:W-:Y:S02]  /*13080*/  SEL R34, R45, R60, P0 ;  /* 0x0000003c2d227207 */ /* 0x000fe40000000000 */
[----:B------:R-:W-:Y:S01]  /*13090*/  SEL R25, R84, R53, P0 ;  /* 0x0000003554197207 */ /* 0x000fe20000000000 */
[----:B------:R1:W2:Y:S01]  /*130a0*/  SHFL.IDX PT, R60, R41, RZ, 0x1c1f ;  /* 0x001c1fff293c7589 */ /* 0x0002a200000e0000 */
[----:B------:R-:W-:-:S02]  /*130b0*/  SEL R27, R53, R84, P0 ;  /* 0x00000054351b7207 */ /* 0x000fc40000000000 */
[----:B------:R-:W-:Y:S01]  /*130c0*/  SEL R33, R88, R55, P0 ;  /* 0x0000003758217207 */ /* 0x000fe20000000000 */
[----:B------:R-:W4:Y:S01]  /*130d0*/  SHFL.IDX PT, R63, R44, 0x1, 0x1c1f ;  /* 0x003c1f002c3f7f89 */ /* 0x000f2200000e0000 */
[----:B------:R-:W-:Y:S02]  /*130e0*/  SEL R35, R55, R88, P0 ;  /* 0x0000005837237207 */ /* 0x000fe40000000000 */
[----:B------:R-:W-:Y:S01]  /*130f0*/  SEL R40, R64, R47, P0 ;  /* 0x0000002f40287207 */ /* 0x000fe20000000000 */
[----:B------:R-:W-:Y:S01]  /*13100*/  STSM.16.M88.4 [R81], R24 ;  /* 0x0000001851007844 */ /* 0x000fe20000000200 */
[----:B0-----:R-:W-:Y:S02]  /*13110*/  SEL R42, R47, R64, P0 ;  /* 0x000000402f2a7207 */ /* 0x001fe40000000000 */
[----:B-1----:R-:W-:Y:S01]  /*13120*/  SEL R41, R96, R57, P0 ;  /* 0x0000003960297207 */ /* 0x002fe20000000000 */
[----:B------:R-:W-:Y:S01]  /*13130*/  STSM.16.M88.4 [R79], R32 ;  /* 0x000000204f007844 */ /* 0x000fe20000000200 */
[----:B------:R-:W-:-:S02]  /*13140*/  SEL R43, R57, R96, P0 ;  /* 0x00000060392b7207 */ /* 0x000fc40000000000 */
[----:B------:R-:W-:Y:S02]  /*13150*/  SEL R64, R68, R49, P0 ;  /* 0x0000003144407207 */ /* 0x000fe40000000000 */
[----:B------:R-:W-:Y:S01]  /*13160*/  SEL R67, R67, R100, P0 ;  /* 0x0000006443437207 */ /* 0x000fe20000000000 */
[----:B------:R-:W-:Y:S01]  /*13170*/  STSM.16.M88.4 [R77], R40 ;  /* 0x000000284d007844 */ /* 0x000fe20000000200 */
[----:B---3--:R-:W-:Y:S02]  /*13180*/  SEL R69, R104, R71, P0 ;  /* 0x0000004768457207 */ /* 0x008fe40000000000 */
[----:B------:R-:W-:Y:S01]  /*13190*/  SEL R68, R72, R51, P0 ;  /* 0x0000003348447207 */ /* 0x000fe20000000000 */
[----:B------:R0:W-:Y:S01]  /*131a0*/  STSM.16.M88.4 [R75], R64 ;  /* 0x000000404b007844 */ /* 0x0001e20000000200 */
[----:B------:R-:W-:Y:S02]  /*131b0*/  SEL R70, R51, R72, P0 ;  /* 0x0000004833467207 */ /* 0x000fe40000000000 */
[----:B------:R-:W-:-:S05]  /*131c0*/  SEL R71, R71, R104, P0 ;  /* 0x0000006847477207 */ /* 0x000fca0000000000 */
[----:B------:R-:W-:Y:S01]  /*131d0*/  STSM.16.M88.4 [R73], R68 ;  /* 0x0000004449007844 */ /* 0x000fe20000000200 */
[----:B------:R-:W-:Y:S08]  /*131e0*/  BAR.SYNC.DEFER_BLOCKING 0x1, 0x100 ;  /* 0x0044000000007b1d */ /* 0x000ff00000010000 */
[----:B0-----:R-:W0:Y:S01]  /*131f0*/  @P2 LDC R64, c[0x0][0xbec] ;  /* 0x0002fb00ff402b82 */ /* 0x001e220000000800 */
[----:B------:R-:W-:Y:S01]  /*13200*/  UIMAD UR5, UR12, UR8, URZ ;  /* 0x000000080c0572a4 */ /* 0x000fe2000f8e023f */
[----:B--2---:R1:W-:Y:S04]  /*13210*/  @!P3 ST.E desc[UR50][R60.64], R3 ;  /* 0x000000033c00b985 */ /* 0x0043e8000c101932 */
[----:B----4-:R2:W-:Y:S01]  /*13220*/  @!P1 ST.E desc[UR50][R62.64], R0 ;  /* 0x000000003e009985 */ /* 0x0105e2000c101932 */
[----:B------:R-:W-:-:S03]  /*13230*/  UIMAD.WIDE.U32 UR6, UR37, UR8, URZ ;  /* 0x00000008250672a5 */ /* 0x000fc6000f8e003f */
[----:B------:R3:W5:Y:S01]  /*13240*/  LD.E.128 R40, desc[UR50][R8.64] ;  /* 0x0000003208287980 */ /* 0x000762000c101d00 */
[----:B-1----:R-:W1:Y:S01]  /*13250*/  @P2 LDC R61, c[0x0][0xbf0] ;  /* 0x0002fc00ff3d2b82 */ /* 0x002e620000000800 */
[----:B--2---:R-:W-:Y:S01]  /*13260*/  IMAD R0, R188, 0x20, R189 ;  /* 0x00000020bc007824 */ /* 0x004fe200078e02bd */
[----:B------:R-:W-:Y:S01]  /*13270*/  UIMAD UR5, UR37, UR9, UR5 ;  /* 0x00000009250572a4 */ /* 0x000fe2000f8e0205 */
[----:B------:R2:W5:Y:S02]  /*13280*/  LD.E.128 R32, desc[UR50][R6.64] ;  /* 0x0000003206207980 */ /* 0x000564000c101d00 */
[----:B---3--:R-:W-:Y:S01]  /*13290*/  VIADD R9, R0, UR38 ;  /* 0x0000002600097c36 */ /* 0x008fe20008000000 */
[----:B------:R-:W-:Y:S01]  /*132a0*/  UIMAD UR8, UR13, UR10, URZ ;  /* 0x0000000a0d0872a4 */ /* 0x000fe2000f8e023f */
[----:B------:R-:W5:Y:S02]  /*132b0*/  LD.E.128 R48, desc[UR50][R30.64] ;  /* 0x000000321e307980 */ /* 0x000f64000c101d00 */
[----:B0-----:R-:W-:Y:S01]  /*132c0*/  @P2 IMAD.HI.U32 R0, R9, R64, RZ ;  /* 0x0000004009002227 */ /* 0x001fe200078e00ff */
[----:B------:R-:W-:Y:S01]  /*132d0*/  UIADD3 UR7, UR7, UR5, URZ ;  /* 0x0000000507077290 */ /* 0x000fe2000fffe03f */
[----:B------:R-:W5:Y:S02]  /*132e0*/  LD.E.128 R44, desc[UR50][R28.64] ;  /* 0x000000321c2c7980 */ /* 0x000f64000c101d00 */
[----:B------:R-:W-:Y:S01]  /*132f0*/  IMAD.MOV.U32 R3, RZ, RZ, R9 ;  /* 0x000000ffff037224 */ /* 0x000fe200078e0009 */
[----:B------:R-:W-:Y:S01]  /*13300*/  UIMAD UR5, UR44, UR11, UR8 ;  /* 0x0000000b2c0572a4 */ /* 0x000fe2000f8e0208 */
[----:B------:R-:W5:Y:S01]  /*13310*/  LD.E.128 R36, desc[UR50][R20.64] ;  /* 0x0000003214247980 */ /* 0x000f62000c101d00 */
[----:B------:R-:W-:Y:S01]  /*13320*/  UIMAD.WIDE.U32 UR6, UR44, UR10, UR6 ;  /* 0x0000000a2c0672a5 */ /* 0x000fe2000f8e0006 */
[----:B------:R-:W-:-:S02]  /*13330*/  ULDC.64 UR8, c[0x0][0xae0] ;  /* 0x0002b80000087ab9 */ /* 0x000fc40000000a00 */
[----:B------:R-:W5:Y:S01]  /*13340*/  LD.E.128 R24, desc[UR50][R14.64] ;  /* 0x000000320e187980 */ /* 0x000f62000c101d00 */
[----:B-1----:R-:W-:Y:S01]  /*13350*/  @P2 SHF.R.U32.HI R3, RZ, R61, R0 ;  /* 0x0000003dff032219 */ /* 0x002fe20000011600 */
[----:B------:R-:W-:Y:S02]  /*13360*/  UIADD3 UR5, UR7, UR5, URZ ;  /* 0x0000000507057290 */ /* 0x000fe4000fffe03f */
[----:B------:R-:W5:Y:S01]  /*13370*/  LD.E.128 R56, desc[UR50][R12.64] ;  /* 0x000000320c387980 */ /* 0x000f62000c101d00 */
[--C-:B------:R-:W-:Y:S01]  /*13380*/  SHF.R.S32.HI R0, RZ, 0x1f, R3.reuse ;  /* 0x0000001fff007819 */ /* 0x100fe20000011403 */
[----:B------:R-:W-:Y:S02]  /*13390*/  IMAD.MOV R8, RZ, RZ, -R3 ;  /* 0x000000ffff087224 */ /* 0x000fe400078e0a03 */
[----:B------:R0:W5:Y:S01]  /*133a0*/  LD.E.128 R52, desc[UR50][R10.64] ;  /* 0x000000320a347980 */ /* 0x000162000c101d00 */
[----:B--2---:R-:W-:Y:S02]  /*133b0*/  IMAD.U32 R7, RZ, RZ, UR7 ;  /* 0x00000007ff077e24 */ /* 0x004fe4000f8e00ff */
[----:B------:R-:W-:Y:S01]  /*133c0*/  IMAD R0, R0, UR8, RZ ;  /* 0x0000000800007c24 */ /* 0x000fe2000f8e02ff */
[----:B------:R-:W-:Y:S01]  /*133d0*/  @!PT LDS RZ, [RZ] ;  /* 0x00000000fffff984 */ /* 0x000fe20000000800 */
[----:B------:R-:W-:Y:S01]  /*133e0*/  @!PT LDS RZ, [RZ] ;  /* 0x00000000fffff984 */ /* 0x000fe20000000800 */
[----:B------:R-:W-:Y:S01]  /*133f0*/  @!PT LDS RZ, [RZ] ;  /* 0x00000000fffff984 */ /* 0x000fe20000000800 */
[----:B------:R-:W-:Y:S01]  /*13400*/  @!PT LDS RZ, [RZ] ;  /* 0x00000000fffff984 */ /* 0x000fe20000000800 */
[----:B------:R1:W-:Y:S06]  /*13410*/  MEMBAR.ALL.CTA ;  /* 0x0000000000007992 */ /* 0x0003ec0000008000 */
[----:B-1----:R-:W1:Y:S01]  /*13420*/  FENCE.VIEW.ASYNC.S ;  /* 0x00000000000073c6 */ /* 0x002e620000000000 */
[----:B------:R-:W-:-:S02]  /*13430*/  IMAD R5, R5, R8, R9 ;  /* 0x0000000805057224 */ /* 0x000fc400078e0209 */
        /* <DEDUP_REMOVED lines=21> */
[----:B-1----:R0:W1:Y:S01]  /*13590*/  SHFL.IDX PT, R6, R8, RZ, 0x181f ;  /* 0x00181fff08067589 */ /* 0x00206200000e0000 */
[----:B------:R-:W-:Y:S01]  /*135a0*/  ISETP.GE.AND P1, PT, R0, R17, PT ;  /* 0x000000110000720c */ /* 0x000fe20003f26270 */
[----:B------:R-:W-:Y:S01]  /*135b0*/  BSSY B1, `(.L_x_8059) ;  /* 0x000000d000017945 */ /* 0x000fe20003800000 */
[----:B------:R0:W-:Y:S01]  /*135c0*/  SYNCS.ARRIVE.TRANS64.RED.A1T0 RZ, [R4+URZ], RZ ;  /* 0x000000ff04ff79a7 */ /* 0x0001e2000810043f */
[----:B------:R0:W2:Y:S02]  /*135d0*/  SHFL.IDX PT, R0, R3, RZ, 0x181f ;  /* 0x00181fff03007589 */ /* 0x0000a400000e0000 */
[----:B------:R-:W-:Y:S08]  /*135e0*/  @P2 BRA `(.L_x_8060) ;  /* 0x0000000000242947 */ /* 0x000ff00003800000 */
[----:B------:R-:W-:Y:S02]  /*135f0*/  ULDC UR5, c[0x0][0xac8] ;  /* 0x0002b20000057ab9 */ /* 0x000fe40000000800 */
[----:B------:R-:W-:Y:S02]  /*13600*/  ISETP.GE.AND P2, PT, R22, UR5, PT ;  /* 0x0000000516007c0c */ /* 0x000fe4000bf46270 */
[----:B------:R-:W-:-:S11]  /*13610*/  ISETP.GE.AND P3, PT, R23, UR5, PT ;  /* 0x0000000517007c0c */ /* 0x000fd6000bf66270 */
[CC--:B01----:R-:W-:Y:S02]  /*13620*/  @!P2 LEA R4, P4, R22.reuse, R6.reuse, 0x1 ;  /* 0x000000061604a211 */ /* 0x0c3fe400078808ff */
[C---:B------:R-:W-:Y:S02]  /*13630*/  @!P3 LEA R6, P5, R23.reuse, R6, 0x1 ;  /* 0x000000061706b211 */ /* 0x040fe400078a08ff */
[-C--:B--2---:R-:W-:Y:S02]  /*13640*/  @!P2 LEA.HI.X R5, R22, R0.reuse, R196, 0x1, P4 ;  /* 0x000000001605a211 */ /* 0x084fe400020f0cc4 */
[----:B------:R-:W-:-:S03]  /*13650*/  @!P3 LEA.HI.X R7, R23, R0, R195, 0x1, P5 ;  /* 0x000000001707b211 */ /* 0x000fc600028f0cc3 */
[----:B-----5:R3:W-:Y:S04]  /*13660*/  @!P2 ST.E.128 desc[UR50][R4.64], R48 ;  /* 0x000000300400a985 */ /* 0x0207e8000c101d32 */
[----:B------:R3:W-:Y:S02]  /*13670*/  @!P3 ST.E.128 desc[UR50][R6.64], R56 ;  /* 0x000000380600b985 */ /* 0x0007e4000c101d32 */
.L_x_8060:
[----:B------:R-:W-:Y:S05]  /*13680*/  BSYNC B1 ;  /* 0x0000000000017941 */ /* 0x000fea0003800000 */
.L_x_8059:
[----:B--2---:R2:W4:Y:S01]  /*13690*/  SHFL.IDX PT, R0, R3, 0x1, 0x181f ;  /* 0x00381f0003007f89 */ /* 0x00452200000e0000 */
[----:B------:R-:W-:Y:S03]  /*136a0*/  BSSY B1, `(.L_x_8061) ;  /* 0x000000c000017945 */ /* 0x000fe60003800000 */
[----:B-1-3--:R2:W1:Y:S01]  /*136b0*/  SHFL.IDX PT, R6, R8, 0x1, 0x181f ;  /* 0x00381f0008067f89 */ /* 0x00a46200000e0000 */
[----:B------:R-:W-:Y:S05]  /*136c0*/  @P0 BRA `(.L_x_8062) ;  /* 0x0000000000240947 */ /* 0x000fea0003800000 */
[----:B------:R-:W-:Y:S02]  /*136d0*/  ULDC UR5, c[0x0][0xac8] ;  /* 0x0002b20000057ab9 */ /* 0x000fe40000000800 */
[----:B------:R-:W-:Y:S02]  /*136e0*/  ISETP.GE.AND P3, PT, R22, UR5, PT ;  /* 0x0000000516007c0c */ /* 0x000fe4000bf66270 */
[----:B------:R-:W-:-:S11]  /*136f0*/  ISETP.GE.AND P4, PT, R23, UR5, PT ;  /* 0x0000000517007c0c */ /* 0x000fd6000bf86270 */
[CC--:B01----:R-:W-:Y:S02]  /*13700*/  @!P3 LEA R4, P0, R22.reuse, R6.reuse, 0x1 ;  /* 0x000000061604b211 */ /* 0x0c3fe400078008ff */
[C---:B------:R-:W-:Y:S02]  /*13710*/  @!P4 LEA R6, P2, R23.reuse, R6, 0x1 ;  /* 0x000000061706c211 */ /* 0x040fe400078408ff */
[-C--:B----4-:R-:W-:Y:S02]  /*13720*/  @!P3 LEA.HI.X R5, R22, R0.reuse, R196, 0x1, P0 ;  /* 0x000000001605b211 */ /* 0x090fe400000f0cc4 */
[----:B------:R-:W-:-:S03]  /*13730*/  @!P4 LEA.HI.X R7, R23, R0, R195, 0x1, P2 ;  /* 0x000000001707c211 */ /* 0x000fc600010f0cc3 */
[----:B-----5:R3:W-:Y:S04]  /*13740*/  @!P3 ST.E.128 desc[UR50][R4.64], R44 ;  /* 0x0000002c0400b985 */ /* 0x0207e8000c101d32 */
[----:B------:R3:W-:Y:S02]  /*13750*/  @!P4 ST.E.128 desc[UR50][R6.64], R52 ;  /* 0x000000340600c985 */ /* 0x0007e4000c101d32 */
.L_x_8062:
[----:B------:R-:W-:Y:S05]  /*13760*/  BSYNC B1 ;  /* 0x0000000000017941 */ /* 0x000fea0003800000 */
.L_x_8061:
[----:B----4-:R4:W0:Y:S01]  /*13770*/  SHFL.IDX PT, R0, R3, 0x2, 0x181f ;  /* 0x00581f0003007f89 */ /* 0x01082200000e0000 */
        /* <DEDUP_REMOVED lines=8> */
[-C--:B------:R-:W-:Y:S02]  /*13800*/  @!P2 LEA.HI.X R5, R22, R0.reuse, R196, 0x1, P0 ;  /* 0x000000001605a211 */ /* 0x080fe400000f0cc4 */
[----:B------:R-:W-:-:S03]  /*13810*/  @!P3 LEA.HI.X R7, R23, R0, R195, 0x1, P1 ;  /* 0x000000001707b211 */ /* 0x000fc600008f0cc3 */
[----:B-----5:R3:W-:Y:S04]  /*13820*/  @!P2 ST.E.128 desc[UR50][R4.64], R36 ;  /* 0x000000240400a985 */ /* 0x0207e8000c101d32 */
[----:B------:R3:W-:Y:S02]  /*13830*/  @!P3 ST.E.128 desc[UR50][R6.64], R40 ;  /* 0x000000280600b985 */ /* 0x0007e4000c101d32 */
.L_x_8064:
[----:B------:R-:W-:Y:S05]  /*13840*/  BSYNC B1 ;  /* 0x0000000000017941 */ /* 0x000fea0003800000 */
.L_x_8063:
[----:B0-----:R-:W-:Y:S01]  /*13850*/  VIADD R0, R10, 0x60 ;  /* 0x000000600a007836 */ /* 0x001fe20000000000 */
[----:B--2-4-:R-:W0:Y:S04]  /*13860*/  SHFL.IDX PT, R3, R3, 0x3, 0x181f ;  /* 0x00781f0003037f89 */ /* 0x014e2800000e0000 */
[----:B------:R-:W-:Y:S01]  /*13870*/  ISETP.GE.AND P0, PT, R0, R17, PT ;  /* 0x000000110000720c */ /* 0x000fe20003f06270 */
[----:B------:R-:W2:-:S12]  /*13880*/  SHFL.IDX PT, R8, R8, 0x3, 0x181f ;  /* 0x00781f0008087f89 */ /* 0x000e9800000e0000 */
[----:B------:R-:W-:Y:S05]  /*13890*/  @P0 BRA `(.L_x_8065) ;  /* 0x0000000800800947 */ /* 0x000fea0003800000 */
[----:B------:R-:W-:Y:S02]  /*138a0*/  ULDC UR5, c[0x0][0xac8] ;  /* 0x0002b20000057ab9 */ /* 0x000fe40000000800 */
[----:B------:R-:W-:-:S13]  /*138b0*/  ISETP.GE.AND P1, PT, R22, UR5, PT ;  /* 0x0000000516007c0c */ /* 0x000fda000bf26270 */
[----:B--23--:R-:W-:-:S04]  /*138c0*/  @!P1 LEA R4, P0, R22, R8, 0x1 ;  /* 0x0000000816049211 */ /* 0x00cfc800078008ff */
[----:B0-----:R-:W-:Y:S02]  /*138d0*/  @!P1 LEA.HI.X R5, R22, R3, R196, 0x1, P0 ;  /* 0x0000000316059211 */ /* 0x001fe400000f0cc4 */
[----:B------:R-:W-:-:S03]  /*138e0*/  ISETP.GE.AND P0, PT, R23, UR5, PT ;  /* 0x0000000517007c0c */ /* 0x000fc6000bf06270 */
[----:B-----5:R4:W-:Y:S10]  /*138f0*/  @!P1 ST.E.128 desc[UR50][R4.64], R24 ;  /* 0x0000001804009985 */ /* 0x0209f4000c101d32 */
[----:B------:R-:W-:Y:S05]  /*13900*/  @P0 BRA `(.L_x_8065) ;  /* 0x0000000800640947 */ /* 0x000fea0003800000 */
[----:B----4-:R-:W-:-:S04]  /*13910*/  LEA R4, P0, R23, R8, 0x1 ;  /* 0x0000000817047211 */ /* 0x010fc800078008ff */
[----:B------:R-:W-:-:S05]  /*13920*/  LEA.HI.X R5, R23, R3, R195, 0x1, P0 ;  /* 0x0000000317057211 */ /* 0x000fca00000f0cc3 */
[----:B------:R0:W-:Y:S01]  /*13930*/  ST.E.128 desc[UR50][R4.64], R32 ;  /* 0x0000002004007985 */ /* 0x0001e2000c101d32 */
[----:B------:R-:W-:Y:S05]  /*13940*/  BRA `(.L_x_8065) ;  /* 0x0000000800547947 */ /* 0x000fea0003800000 */
.L_x_8058:
        /* <DEDUP_REMOVED lines=50> */
.L_x_8067:
[----:B------:R-:W-:Y:S05]  /*13c70*/  BSYNC B1 ;  /* 0x0000000000017941 */ /* 0x000fea0003800000 */
.L_x_8066:
        /* <DEDUP_REMOVED lines=48> */
[----:B------:R-:W-:-:S11]  /*13f80*/  ISETP.GE.AND P5, PT, R23, UR5, PT ;  /* 0x0000000517007c0c */ /* 0x000fd6000bfa6270 */
[CC--:B-1----:R-:W-:Y:S02]  /*13f90*/  @!P4 LEA R10, P2, R22.reuse, R4.reuse, 0x1 ;  /* 0x00000004160ac211 */ /* 0x0c2fe400078408ff */
[C---:B------:R-:W-:Y:S02]  /*13fa0*/  @!P5 LEA R4, P3, R23.reuse, R4, 0x1 ;  /* 0x000000041704d211 */ /* 0x040fe400078608ff */
[-C--:B--2---:R-:W-:Y:S02]  /*13fb0*/  @!P4 LEA.HI.X R11, R22, R0.reuse, R196, 0x1, P2 ;  /* 0x00000000160bc211 */ /* 0x084fe400010f0cc4 */
[----:B------:R-:W-:-:S03]  /*13fc0*/  @!P5 LEA.HI.X R5, R23, R0, R195, 0x1, P3 ;  /* 0x000000001705d211 */ /* 0x000fc600018f0cc3 */
[----:B------:R3:W-:Y:S04]  /*13fd0*/  @!P4 ST.E.128 desc[UR50][R10.64], RZ ;  /* 0x000000ff0a00c985 */ /* 0x0007e8000c101d32 */
[----:B------:R3:W-:Y:S02]  /*13fe0*/  @!P5 ST.E.128 desc[UR50][R4.64], RZ ;  /* 0x000000ff0400d985 */ /* 0x0007e4000c101d32 */
.L_x_8069:
[----:B------:R-:W-:Y:S05]  /*13ff0*/  BSYNC B1 ;  /* 0x0000000000017941 */ /* 0x000fea0003800000 */
.L_x_8068:
[----:B--2---:R2:W4:Y:S01]  /*14000*/  SHFL.IDX PT, R0, R7, 0x1, 0x181f ;  /* 0x00381f0007007f89 */ /* 0x00452200000e0000 */
[----:B------:R-:W-:Y:S03]  /*14010*/  BSSY B1, `(.L_x_8070) ;  /* 0x000000c000017945 */ /* 0x000fe60003800000 */
[----:B-1-3--:R2:W1:Y:S01]  /*14020*/  SHFL.IDX PT, R4, R6, 0x1, 0x181f ;  /* 0x00381f0006047f89 */ /* 0x00a46200000e0000 */
[----:B------:R-:W-:Y:S05]  /*14030*/  @P1 BRA `(.L_x_8071) ;  /* 0x0000000000241947 */ /* 0x000fea0003800000 */
[----:B------:R-:W-:Y:S02]  /*14040*/  ULDC UR5, c[0x0][0xac8] ;  /* 0x0002b20000057ab9 */ /* 0x000fe40000000800 */
[----:B------:R-:W-:Y:S02]  /*14050*/  ISETP.GE.AND P3, PT, R22, UR5, PT ;  /* 0x0000000516007c0c */ /* 0x000fe4000bf66270 */
[----:B------:R-:W-:-:S11]  /*14060*/  ISETP.GE.AND P4, PT, R23, UR5, PT ;  /* 0x0000000517007c0c */ /* 0x000fd6000bf86270 */
[CC--:B-1----:R-:W-:Y:S02]  /*14070*/  @!P3 LEA R10, P1, R22.reuse, R4.reuse, 0x1 ;  /* 0x00000004160ab211 */ /* 0x0c2fe400078208ff */
[C---:B------:R-:W-:Y:S02]  /*14080*/  @!P4 LEA R4, P2, R23.reuse, R4, 0x1 ;  /* 0x000000041704c211 */ /* 0x040fe400078408ff */
[-C--:B----4-:R-:W-:Y:S02]  /*14090*/  @!P3 LEA.HI.X R11, R22, R0.reuse, R196, 0x1, P1 ;  /* 0x00000000160bb211 */ /* 0x090fe400008f0cc4 */
[----:B------:R-:W-:-:S03]  /*140a0*/  @!P4 LEA.HI.X R5, R23, R0, R195, 0x1, P2 ;  /* 0x000000001705c211 */ /* 0x000fc600010f0cc3 */
[----:B------:R3:W-:Y:S04]  /*140b0*/  @!P3 ST.E.128 desc[UR50][R10.64], RZ ;  /* 0x000000ff0a00b985 */ /* 0x0007e8000c101d32 */
[----:B------:R3:W-:Y:S02]  /*140c0*/  @!P4 ST.E.128 desc[UR50][R4.64], RZ ;  /* 0x000000ff0400c985 */ /* 0x0007e4000c101d32 */
.L_x_8071:
[----:B------:R-:W-:Y:S05]  /*140d0*/  BSYNC B1 ;  /* 0x0000000000017941 */ /* 0x000fea0003800000 */
.L_x_8070:
[----:B----4-:R4:W0:Y:S01]  /*140e0*/  SHFL.IDX PT, R0, R7, 0x2, 0x181f ;  /* 0x00581f0007007f89 */ /* 0x01082200000e0000 */
        /* <DEDUP_REMOVED lines=8> */
[-C--:B0-----:R-:W-:Y:S02]  /*14170*/  @!P2 LEA.HI.X R11, R22, R0.reuse, R196, 0x1, P0 ;  /* 0x00000000160ba211 */ /* 0x081fe400000f0cc4 */
[----:B------:R-:W-:-:S03]  /*14180*/  @!P3 LEA.HI.X R5, R23, R0, R195, 0x1, P1 ;  /* 0x000000001705b211 */ /* 0x000fc600008f0cc3 */
[----:B------:R3:W-:Y:S04]  /*14190*/  @!P2 ST.E.128 desc[UR50][R10.64], RZ ;  /* 0x000000ff0a00a985 */ /* 0x0007e8000c101d32 */
[----:B------:R3:W-:Y:S02]  /*141a0*/  @!P3 ST.E.128 desc[UR50][R4.64], RZ ;  /* 0x000000ff0400b985 */ /* 0x0007e4000c101d32 */
.L_x_8073:
[----:B------:R-:W-:Y:S05]  /*141b0*/  BSYNC B1 ;  /* 0x0000000000017941 */ /* 0x000fea0003800000 */
.L_x_8072:
[----:B------:R-:W-:Y:S01]  /*141c0*/  VIADD R3, R8, 0x60 ;  /* 0x0000006008037836 */ /* 0x000fe20000000000 */
[----:B0-----:R0:W0:Y:S04]  /*141d0*/  SHFL.IDX PT, R0, R7, 0x3, 0x181f ;  /* 0x00781f0007007f89 */ /* 0x00102800000e0000 */
[----:B------:R-:W-:Y:S01]  /*141e0*/  ISETP.GE.AND P0, PT, R3, R9, PT ;  /* 0x000000090300720c */ /* 0x000fe20003f06270 */
[----:B-1-3--:R1:W3:-:S12]  /*141f0*/  SHFL.IDX PT, R4, R6, 0x3, 0x181f ;  /* 0x00781f0006047f89 */ /* 0x00a2d800000e0000 */
[----:B-1----:R-:W-:Y:S05]  /*14200*/  @P0 BRA `(.L_x_8065) ;  /* 0x0000000000240947 */ /* 0x002fea0003800000 */
[----:B------:R-:W-:Y:S02]  /*14210*/  ULDC UR5, c[0x0][0xac8] ;  /* 0x0002b20000057ab9 */ /* 0x000fe40000000800 */
[----:B------:R-:W-:Y:S02]  /*14220*/  ISETP.GE.AND P2, PT, R22, UR5, PT ;  /* 0x0000000516007c0c */ /* 0x000fe4000bf46270 */
[----:B------:R-:W-:-:S11]  /*14230*/  ISETP.GE.AND P3, PT, R23, UR5, PT ;  /* 0x0000000517007c0c */ /* 0x000fd6000bf66270 */
[CC--:B--234-:R-:W-:Y:S02]  /*14240*/  @!P2 LEA R6, P0, R22.reuse, R4.reuse, 0x1 ;  /* 0x000000041606a211 */ /* 0x0dcfe400078008ff */
[C---:B------:R-:W-:Y:S02]  /*14250*/  @!P3 LEA R4, P1, R23.reuse, R4, 0x1 ;  /* 0x000000041704b211 */ /* 0x040fe400078208ff */
[-C--:B0-----:R-:W-:Y:S02]  /*14260*/  @!P2 LEA.HI.X R7, R22, R0.reuse, R196, 0x1, P0 ;  /* 0x000000001607a211 */ /* 0x081fe400000f0cc4 */
[----:B------:R-:W-:-:S03]  /*14270*/  @!P3 LEA.HI.X R5, R23, R0, R195, 0x1, P1 ;  /* 0x000000001705b211 */ /* 0x000fc600008f0cc3 */
[----:B------:R0:W-:Y:S04]  /*14280*/  @!P2 ST.E.128 desc[UR50][R6.64], RZ ;  /* 0x000000ff0600a985 */ /* 0x0001e8000c101d32 */
[----:B------:R0:W-:Y:S02]  /*14290*/  @!P3 ST.E.128 desc[UR50][R4.64], RZ ;  /* 0x000000ff0400b985 */ /* 0x0001e4000c101d32 */
.L_x_8065:
[----:B------:R-:W-:Y:S05]  /*142a0*/  BSYNC B0 ;  /* 0x0000000000007941 */ /* 0x000fea0003800000 */
.L_x_8057:
[----:B------:R-:W-:Y:S02]  /*142b0*/  ULDC UR5, c[0x0][0xc38] ;  /* 0x00030e0000057ab9 */ /* 0x000fe40000000800 */
[----:B------:R-:W-:-:S06]  /*142c0*/  UISETP.GE.AND UP0, UPT, UR4, UR5, UPT ;  /* 0x000000050400728c */ /* 0x000fcc000bf06270 */
[----:B------:R-:W-:-:S13]  /*142d0*/  PLOP3.LUT P0, PT, PT, PT, UP0, 0x80, 0x0 ;  /* 0x000000000000781c */ /* 0x000fda0003f0f008 */
[----:B------:R-:W-:Y:S05]  /*142e0*/  @!P0 BRA `(.L_x_8074) ;  /* 0xfffffec800848947 */ /* 0x000fea000383ffff */
[----:B------:R-:W-:Y:S05]  /*142f0*/  EXIT ;  /* 0x000000000000794d */ /* 0x000fea0003800000 */
.L_x_7968:
        /* <DEDUP_REMOVED lines=18> */
[----:B------:R-:W-:Y:S01]  /*14420*/  MOV R17, 0x400 ;  /* 0x0000040000117802 */ /* 0x000fe20000000f00 */
[----:B------:R-:W-:Y:S01]  /*14430*/  ULDC.64 UR6, c[0x0][0x418] ;  /* 0x0001060000067ab9 */ /* 0x000fe20000000a00 */
[----:B------:R-:W-:Y:S01]  /*14440*/  ULDC UR4, c[0x0][0x424] ;  /* 0x0001090000047ab9 */ /* 0x000fe20000000800 */
[----:B------:R-:W-:Y:S01]  /*14450*/  ULDC UR40, c[0x0][0x288] ;  /* 0x0000a20000287ab9 */ /* 0x000fe20000000800 */
[----:B------:R-:W-:Y:S01]  /*14460*/  ULDC UR41, c[0x0][0x448] ;  /* 0x0001120000297ab9 */ /* 0x000fe20000000800 */
[C---:B0-----:R-:W-:Y:S01]  /*14470*/  IMAD.SHL.U32 R2, R7.reuse, 0x20, RZ ;  /* 0x0000002007027824 */ /* 0x041fe200078e00ff */
[C---:B------:R-:W-:Y:S01]  /*14480*/  LOP3.LUT R9, R7.reuse, 0x7f, RZ, 0xc0, !PT ;  /* 0x0000007f07097812 */ /* 0x040fe200078ec0ff */
[C---:B------:R-:W-:Y:S01]  /*14490*/  IMAD.SHL.U32 R24, R7.reuse, 0x80, RZ ;  /* 0x0000008007187824 */ /* 0x040fe200078e00ff */
[C---:B------:R-:W-:Y:S01]  /*144a0*/  LOP3.LUT P0, RZ, R7.reuse, 0x4, RZ, 0xc0, !PT ;  /* 0x0000000407ff7812 */ /* 0x040fe2000780c0ff */
[----:B------:R-:W-:Y:S01]  /*144b0*/  IMAD.SHL.U32 R8, R7, 0x2, RZ ;  /* 0x0000000207087824 */ /* 0x000fe200078e00ff */
[----:B------:R-:W-:-:S02]  /*144c0*/  SHF.R.U32.HI R0, RZ, 0x5, R9 ;  /* 0x00000005ff007819 */ /* 0x000fc40000011609 */
[C---:B------:R-:W-:Y:S02]  /*144d0*/  LOP3.LUT R5, R2.reuse, 0x60, RZ, 0xc0, !PT ;  /* 0x0000006002057812 */ /* 0x040fe400078ec0ff */
[----:B------:R-:W-:Y:S02]  /*144e0*/  LOP3.LUT R4, R2, 0x80, RZ, 0xc0, !PT ;  /* 0x0000008002047812 */ /* 0x000fe400078ec0ff */
[----:B------:R-:W-:Y:S01]  /*144f0*/  LOP3.LUT R3, R24, 0x380, RZ, 0xc0, !PT ;  /* 0x0000038018037812 */ /* 0x000fe200078ec0ff */
[----:B------:R-:W-:Y:S01]  /*14500*/  IMAD R6, R0, 0x200, R5 ;  /* 0x0000020000067824 */ /* 0x000fe200078e0205 */
[----:B------:R-:W-:Y:S01]  /*14510*/  LOP3.LUT R4, R4, 0x10, R7, 0xf8, !PT ;  /* 0x0000001004047812 */ /* 0x000fe200078ef807 */
[C---:B------:R-:W-:Y:S01]  /*14520*/  IMAD.SHL.U32 R5, R7.reuse, 0x4, RZ ;  /* 0x0000000407057824 */ /* 0x040fe200078e00ff */
[----:B------:R-:W-:Y:S01]  /*14530*/  LOP3.LUT R2, R2, 0x100, RZ, 0xc0, !PT ;  /* 0x0000010002027812 */ /* 0x000fe200078ec0ff */
[----:B------:R-:W-:Y:S02]  /*14540*/  IMAD R3, R0, 0x10, R3 ;  /* 0x0000001000037824 */ /* 0x000fe400078e0203 */
[----:B------:R-:W-:Y:S01]  /*14550*/  IMAD.SHL.U32 R0, R7, 0x10, RZ ;  /* 0x0000001007007824 */ /* 0x000fe200078e00ff */
[----:B------:R-:W-:-:S04]  /*14560*/  LOP3.LUT R5, R4, 0x10, R5, 0x78, !PT ;  /* 0x0000001004057812 */ /* 0x000fc800078e7805 */
[----:B------:R-:W-:Y:S02]  /*14570*/  IADD3 R2, R5, R6, R2 ;  /* 0x0000000605027210 */ /* 0x000fe40007ffe002 */
[C---:B------:R-:W-:Y:S02]  /*14580*/  LOP3.LUT R7, R0.reuse, 0x3f0, RZ, 0xc0, !PT ;  /* 0x000003f000077812 */ /* 0x040fe400078ec0ff */
[----:B------:R-:W-:Y:S01]  /*14590*/  LOP3.LUT R34, R0, 0x70, RZ, 0xc0, !PT ;  /* 0x0000007000227812 */ /* 0x000fe200078ec0ff */
[----:B------:R0:W-:Y:S01]  /*145a0*/  STL [R1+0x18], R2 ;  /* 0x0000180201007387 */ /* 0x0001e20000100800 */
[----:B------:R-:W-:Y:S02]  /*145b0*/  LOP3.LUT R3, R3, 0x70, R0, 0x78, !PT ;  /* 0x0000007003037812 */ /* 0x000fe400078e7800 */
[----:B------:R-:W-:Y:S02]  /*145c0*/  LOP3.LUT R7, R7, 0x70, R8, 0x78, !PT ;  /* 0x0000007007077812 */ /* 0x000fe400078e7808 */
[----:B------:R-:W-:Y:S01]  /*145d0*/  ISETP.GE.AND P2, PT, R34, UR43, PT ;  /* 0x0000002b22007c0c */ /* 0x000fe2000bf46270 */
[----:B0-----:R-:W-:Y:S01]  /*145e0*/  IMAD.U32 R2, RZ, RZ, UR5 ;  /* 0x00000005ff027e24 */ /* 0x001fe2000f8e00ff */
[----:B------:R-:W-:-:S02]  /*145f0*/  LOP3.LUT R24, R3, 0xc00, R24, 0xf8, !PT ;  /* 0x00000c0003187812 */ /* 0x000fc400078ef818 */
[--C-:B------:R-:W-:Y:S02]  /*14600*/  LOP3.LUT R3, R7, 0x400, R0.reuse, 0xf8, !PT ;  /* 0x0000040007037812 */ /* 0x100fe400078ef800 */
[----:B------:R0:W-:Y:S01]  /*14610*/  STL [R1+0x1c], R2 ;  /* 0x00001c0201007387 */ /* 0x0001e20000100800 */
[----:B------:R-:W-:Y:S01]  /*14620*/  ISETP.GE.AND P1, PT, R34, UR43, PT ;  /* 0x0000002b22007c0c */ /* 0x000fe2000bf26270 */
[----:B------:R-:W-:Y:S01]  /*14630*/  UISETP.NE.U32.AND UP0, UPT, UR6, URZ, UPT ;  /* 0x0000003f0600728c */ /* 0x000fe2000bf05070 */
[----:B------:R-:W-:Y:S02]  /*14640*/  LOP3.LUT R16, R16, 0xfffffffe, RZ, 0xc0, !PT ;  /* 0xfffffffe10107812 */ /* 0x000fe400078ec0ff */
[----:B0-----:R-:W-:Y:S01]  /*14650*/  SHF.R.U32.HI R2, RZ, 0x3, R9 ;  /* 0x00000003ff027819 */ /* 0x001fe20000011609 */
[----:B------:R0:W-:Y:S01]  /*14660*/  STL [R1+0x24], RZ ;  /* 0x000024ff01007387 */ /* 0x0001e20000100800 */
[----:B------:R-:W-:Y:S02]  /*14670*/  ULDC UR6, c[0x0][0x2b8] ;  /* 0x0000ae0000067ab9 */ /* 0x000fe40000000800 */
[----:B------:R-:W-:Y:S01]  /*14680*/  LOP3.LUT R4, R2, 0x70, R0, 0xf8, !PT ;  /* 0x0000007002047812 */ /* 0x000fe200078ef800 */
[----:B------:R-:W-:-:S02]  /*14690*/  VIADD R2, R24, 0x40 ;  /* 0x0000004018027836 */ /* 0x000fc40000000000 */
[----:B------:R-:W-:Y:S01]  /*146a0*/  @P0 VIADD R2, R24, 0xffffffc0 ;  /* 0xffffffc018020836 */ /* 0x000fe20000000000 */
[----:B------:R-:W-:Y:S01]  /*146b0*/  @P2 LOP3.LUT R16, R16, 0x1, RZ, 0xfc, !PT ;  /* 0x0000000110102812 */ /* 0x000fe200078efcff */
[----:B------:R0:W-:Y:S01]  /*146c0*/  STL [R1+0x14], R3 ;  /* 0x0000140301007387 */ /* 0x0001e20000100800 */
[----:B------:R-:W-:Y:S02]  /*146d0*/  UISETP.NE.AND.EX UP0, UPT, UR7, URZ, UPT, UP0 ;  /* 0x0000003f0700728c */ /* 0x000fe4000bf05300 */
[----:B------:R-:W-:Y:S02]  /*146e0*/  LOP3.LUT R16, R16, 0xfffffdff, RZ, 0xc0, !PT ;  /* 0xfffffdff10107812 */ /* 0x000fe400078ec0ff */
[----:B------:R-:W-:Y:S02]  /*146f0*/  USEL UR4, UR4, 0x1, UP0 ;  /* 0x0000000104047887 */ /* 0x000fe40008000000 */
[----:B------:R-:W-:Y:S02]  /*14700*/  @P1 LOP3.LUT R16, R16, 0x200, RZ, 0xfc, !PT ;  /* 0x0000020010101812 */ /* 0x000fe400078efcff */
[----:B------:R-:W-:Y:S01]  /*14710*/  UIMAD UR42, UR4, UR42, URZ ;  /* 0x0000002a042a72a4 */ /* 0x000fe2000f8e023f */
[----:B------:R-:W-:-:S03]  /*14720*/  ISETP.GE.AND P1, PT, R34, UR6, PT ;  /* 0x0000000622007c0c */ /* 0x000fc6000bf26270 */
[----:B------:R-:W-:Y:S01]  /*14730*/  UIADD3 UR4, UR42, 0x9f, URZ ;  /* 0x0000009f2a047890 */ /* 0x000fe2000fffe03f */
[----:B------:R-:W-:-:S03]  /*14740*/  LOP3.LUT R16, R16, 0xfffff7ff, RZ, 0xc0, !PT ;  /* 0xfffff7ff10107812 */ /* 0x000fc600078ec0ff */
[----:B------:R-:W-:Y:S01]  /*14750*/  UIMAD.WIDE UR4, UR4, 0x66666667, URZ ;  /* 0x66666667040478a5 */ /* 0x000fe2000f8e023f */
[----:B------:R-:W-:Y:S01]  /*14760*/  IMAD.MOV.U32 R36, RZ, RZ, 0x1 ;  /* 0x00000001ff247424 */ /* 0x000fe200078e00ff */
[----:B------:R-:W-:Y:S01]  /*14770*/  LOP3.LUT R4, R4, 0x80, RZ, 0xfc, !PT ;  /* 0x0000008004047812 */ /* 0x000fe200078efcff */
[----:B------:R-:W-:Y:S01]  /*14780*/  IMAD.MOV.U32 R31, RZ, RZ, RZ ;  /* 0x000000ffff1f7224 */ /* 0x000fe200078e00ff */
[----:B------:R-:W-:Y:S02]  /*14790*/  USHF.R.U32.HI UR39, URZ, 0x1f, UR5 ;  /* 0x0000001f3f277899 */ /* 0x000fe40008011605 */
[----:B------:R-:W-:Y:S01]  /*147a0*/  @P1 LOP3.LUT R16, R16, 0x800, RZ, 0xfc, !PT ;  /* 0x0000080010101812 */ /* 0x000fe200078efcff */
[----:B------:R-:W-:Y:S02]  /*147b0*/  UIMAD UR41, UR41, UR40, URZ ;  /* 0x00000028292972a4 */ /* 0x000fe4000f8e023f */
[----:B------:R-:W-:Y:S02]  /*147c0*/  UIADD3 UR47, UR42, 0x1, -UR40 ;  /* 0x000000012a2f7890 */ /* 0x000fe4000fffe828 */
[----:B------:R-:W-:-:S02]  /*147d0*/  ULOP3.LUT UR49, UR36, 0x2, URZ, 0xfc, !UPT ;  /* 0x0000000224317892 */ /* 0x000fc4000f8efc3f */
[----:B------:R-:W-:Y:S02]  /*147e0*/  ULOP3.LUT UR48, UR36, 0x1, URZ, 0xfc, !UPT ;  /* 0x0000000124307892 */ /* 0x000fe4000f8efc3f */
[----:B------:R-:W-:Y:S02]  /*147f0*/  UIADD3 UR40, UR42, -UR40, URZ ;  /* 0x800000282a287290 */ /* 0x000fe4000fffe03f */
[----:B------:R-:W-:Y:S01]  /*14800*/  ULEA.HI.SX32 UR39, UR5, UR39, 0x1a ;  /* 0x0000002705277291 */ /* 0x000fe2000f8fd23f */
[----:B------:R-:W-:Y:S01]  /*14810*/  ULDC UR46, c[0x0][0xc] ;  /* 0x00000300002e7ab9 */ /* 0x000fe20000000800 */
[----:B--2---:R-:W-:-:S05]  /*14820*/  LEA R17, R10, R17, 0x18 ;  /* 0x000000110a117211 */ /* 0x004fca00078ec0ff */
[----:B------:R-:W-:-:S05]  /*14830*/  IMAD.IADD R0, R17, 0x1, R3 ;  /* 0x0000000111007824 */ /* 0x000fca00078e0203 */
[----:B------:R0:W-:Y:S04]  /*14840*/  STL [R1+0x20], R0 ;  /* 0x0000200001007387 */ /* 0x0001e80000100800 */
[----:B------:R0:W-:Y:S02]  /*14850*/  STL [R1+0x10], R2 ;  /* 0x0000100201007387 */ /* 0x0001e40000100800 */
.L_x_8146:
        /* <DEDUP_REMOVED lines=14> */
[----:B-1----:R-:W-:Y:S05]  /*14940*/  @!P0 BRA `(.L_x_8076) ;  /* 0x0000000000208947 */ /* 0x002fea0003800000 */
        /* <DEDUP_REMOVED lines=8> */
.L_x_8076:
[----:B------:R-:W-:Y:S01]  /*149d0*/  ULDC UR8, c[0x0][0xc54] ;  /* 0x0003150000087ab9 */ /* 0x000fe20000000800 */
[----:B------:R-:W-:Y:S01]  /*149e0*/  UMOV UR6, UR7 ;  /* 0x0000000700067c82 */ /* 0x000fe20008000000 */
[----:B------:R-:W-:-:S11]  /*149f0*/  UISETP.NE.AND UP0, UPT, UR8, 0x1, UPT ;  /* 0x000000010800788c */ /* 0x000fd6000bf05270 */
[----:B------:R-:W-:Y:S02]  /*14a00*/  @UP0 ULDC.64 UR10, c[0x0][0xc58] ;  /* 0x00031600000a0ab9 */ /* 0x000fe40000000a00 */
[----:B------:R-:W-:-:S04]  /*14a10*/  UIMAD.WIDE.U32 UR4, UR7, UR10, URZ ;  /* 0x0000000a070472a5 */ /* 0x000fc8000f8e003f */
[----:B------:R-:W-:-:S04]  /*14a20*/  @UP0 USHF.R.U32.HI UR6, URZ, UR11, UR5 ;  /* 0x0000000b3f060299 */ /* 0x000fc80008011605 */
[----:B------:R-:W-:-:S12]  /*14a30*/  UIMAD UR4, UR6, UR8, URZ ;  /* 0x00000008060472a4 */ /* 0x000fd8000f8e023f */
.L_x_8077:
        /* <DEDUP_REMOVED lines=23> */
[----:B------:R-:W-:Y:S02]  /*14bb0*/  UISETP.NE.AND UP2, UPT, UR5, 0x1, UPT ;  /* 0x000000010500788c */ /* 0x000fe4000bf45270 */
[----:B------:R-:W-:Y:S02]  /*14bc0*/  UIADD3 UR6, UR6, UR4, URZ ;  /* 0x0000000406067290 */ /* 0x000fe4000fffe03f */
[----:B------:R-:W-:Y:S02]  /*14bd0*/  UP2UR UR52, UPR, URZ, 0x4 ;  /* 0x000000043f347883 */ /* 0x000fe40008000000 */
[----:B------:R-:W-:Y:S01]  /*14be0*/  USHF.L.U32 UR43, UR6, 0x7, URZ ;  /* 0x00000007062b7899 */ /* 0x000fe2000800063f */
[----:B------:R-:W-:Y:S02]  /*14bf0*/  ULDC.64 UR4, c[0x0][0x9e0] ;  /* 0x0002780000047ab9 */ /* 0x000fe40000000a00 */
[----:B------:R-:W-:-:S02]  /*14c00*/  UISETP.GE.AND UP0, UPT, UR5, 0x1, UPT ;  /* 0x000000010500788c */ /* 0x000fc4000bf06270 */
[----:B------:R-:W-:Y:S01]  /*14c10*/  UIADD3 UR8, UR43, 0x7f, URZ ;  /* 0x0000007f2b087890 */ /* 0x000fe2000fffe03f */
[----:B------:R-:W-:Y:S01]  /*14c20*/  @UP2 ULDC UR6, c[0x0][0x44c] ;  /* 0x0001130000062ab9 */ /* 0x000fe20000000800 */
[----:B------:R-:W-:Y:S02]  /*14c30*/  @UP2 ULDC UR9, c[0x0][0x450] ;  /* 0x0001140000092ab9 */ /* 0x000fe40000000800 */
[----:B------:R-:W-:Y:S01]  /*14c40*/  UIMAD.WIDE.U32 UR6, UR8, UR6, URZ ;  /* 0x00000006080672a5 */ /* 0x000fe2000f8e003f */
[----:B------:R-:W-:-:S03]  /*14c50*/  PLOP3.LUT P1, PT, PT, PT, UP0, 0x80, 0x0 ;  /* 0x000000000000781c */ /* 0x000fc60003f2f008 */
[----:B------:R-:W-:-:S04]  /*14c60*/  @UP2 USHF.R.U32.HI UR8, URZ, UR9, UR7 ;  /* 0x000000093f082299 */ /* 0x000fc80008011607 */
[----:B------:R-:W-:-:S04]  /*14c70*/  UIADD3 UR6, UR47, UR8, URZ ;  /* 0x000000082f067290 */ /* 0x000fc8000fffe03f */
[----:B------:R-:W-:Y:S01]  /*14c80*/  UIADD3 UR4, UR6, UR4, URZ ;  /* 0x0000000406047290 */ /* 0x000fe2000fffe03f */
[----:B--2---:R0:W-:Y:S01]  /*14c90*/  STL [R1+0x4], R22 ;  /* 0x0000041601007387 */ /* 0x0041e20000100800 */
[----:B------:R-:W-:Y:S10]  /*14ca0*/  @!P1 BRA `(.L_x_8078) ;  /* 0x0000000000449947 */ /* 0x000ff40003800000 */
        /* <DEDUP_REMOVED lines=10> */
.L_x_8079:
[----:B------:R-:W-:-:S11]  /*14d50*/  UISETP.NE.AND UP0, UPT, UR5, 0x1, UPT ;  /* 0x000000010500788c */ /* 0x000fd6000bf05270 */
[----:B------:R-:W-:Y:S02]  /*14d60*/  @UP0 ULDC.64 UR10, c[0x0][0x9e8] ;  /* 0x00027a00000a0ab9 */ /* 0x000fe40000000a00 */
[----:B------:R-:W-:-:S04]  /*14d70*/  UIMAD.WIDE.U32 UR6, UR8, UR10, URZ ;  /* 0x0000000a080672a5 */ /* 0x000fc8000f8e003f */
[----:B------:R-:W-:-:S12]  /*14d80*/  @UP0 USHF.R.U32.HI UR8, URZ, UR11, UR7 ;  /* 0x0000000b3f080299 */ /* 0x000fd80008011607 */
.L_x_8080:
[----:B------:R-:W-:-:S04]  /*14d90*/  UIMAD UR8, UR8, UR5, UR5 ;  /* 0x00000005080872a4 */ /* 0x000fc8000f8e0205 */
[----:B------:R-:W-:-:S04]  /*14da0*/  UISETP.LT.AND UP0, UPT, UR4, UR8, UPT ;  /* 0x000000080400728c */ /* 0x000fc8000bf01270 */
[----:B------:R-:W-:-:S12]  /*14db0*/  USEL UR4, UR4, UR8, UP0 ;  /* 0x0000000804047287 */ /* 0x000fd80008000000 */
.L_x_8078:
[----:B------:R-:W-:Y:S02]  /*14dc0*/  UISETP.NE.AND UP0, UPT, UR52, URZ, UPT ;  /* 0x0000003f3400728c */ /* 0x000fe4000bf05270 */
[----:B------:R-:W-:Y:S01]  /*14dd0*/  UIADD3 UR6, UR4, 0x9f, URZ ;  /* 0x0000009f04067890 */ /* 0x000fe2000fffe03f */
[----:B------:R-:W-:-:S03]  /*14de0*/  UMOV UR10, UR43 ;  /* 0x0000002b000a7c82 */ /* 0x000fc60008000000 */
[----:B------:R-:W-:-:S04]  /*14df0*/  UIMAD.WIDE UR6, UR6, 0x66666667, URZ ;  /* 0x66666667060678a5 */ /* 0x000fc8000f8e023f */
[----:B------:R-:W-:Y:S01]  /*14e00*/  USHF.R.U32.HI UR4, URZ, 0x1f, UR7 ;  /* 0x0000001f3f047899 */ /* 0x000fe20008011607 */
[----:B------:R-:W-:Y:S02]  /*14e10*/  @UP0 ULDC UR8, c[0x0][0x44c] ;  /* 0x0001130000080ab9 */ /* 0x000fe40000000800 */
[----:B------:R-:W-:Y:S01]  /*14e20*/  @UP0 ULDC UR6, c[0x0][0x450] ;  /* 0x0001140000060ab9 */ /* 0x000fe20000000800 */
[----:B------:R-:W-:Y:S02]  /*14e30*/  UIMAD.WIDE.U32 UR8, UR43, UR8, URZ ;  /* 0x000000082b0872a5 */ /* 0x000fe4000f8e003f */
[----:B------:R-:W-:Y:S02]  /*14e40*/  ULEA.HI.SX32 UR4, UR7, UR4, 0x1a ;  /* 0x0000000407047291 */ /* 0x000fe4000f8fd23f */
[----:B------:R-:W-:Y:S02]  /*14e50*/  @UP0 USHF.R.U32.HI UR10, URZ, UR6, UR9 ;  /* 0x000000063f0a0299 */ /* 0x000fe40008011609 */
[----:B------:R-:W-:-:S02]  /*14e60*/  UISETP.LT.AND UP0, UPT, UR39, UR4, UPT ;  /* 0x000000042700728c */ /* 0x000fc4000bf01270 */
[----:B------:R-:W-:Y:S01]  /*14e70*/  UIADD3 UR6, UR40, UR10, URZ ;  /* 0x0000000a28067290 */ /* 0x000fe2000fffe03f */
[----:B------:R-:W-:Y:S01]  /*14e80*/  ULDC UR8, c[0x0][0x9dc] ;  /* 0x0002770000087ab9 */ /* 0x000fe20000000800 */
        /* <DEDUP_REMOVED lines=14> */
.L_x_8082:
[----:B------:R-:W-:-:S11]  /*14f70*/  UISETP.NE.AND UP0, UPT, UR5, 0x1, UPT ;  /* 0x000000010500788c */ /* 0x000fd6000bf05270 */
[----:B------:R-:W-:Y:S02]  /*14f80*/  @UP0 ULDC.64 UR10, c[0x0][0x9e8] ;  /* 0x00027a00000a0ab9 */ /* 0x000fe40000000a00 */
[----:B------:R-:W-:-:S04]  /*14f90*/  UIMAD.WIDE.U32 UR6, UR4, UR10, URZ ;  /* 0x0000000a040672a5 */ /* 0x000fc8000f8e003f */
[----:B------:R-:W-:-:S12]  /*14fa0*/  @UP0 USHF.R.U32.HI UR4, URZ, UR11, UR7 ;  /* 0x0000000b3f040299 */ /* 0x000fd80008011607 */
.L_x_8083:
[----:B------:R-:W-:-:S04]  /*14fb0*/  UIMAD UR4, UR4, UR5, URZ ;  /* 0x00000005040472a4 */ /* 0x000fc8000f8e023f */
[----:B------:R-:W-:-:S04]  /*14fc0*/  UISETP.LT.AND UP0, UPT, UR8, UR4, UPT ;  /* 0x000000040800728c */ /* 0x000fc8000bf01270 */
[----:B------:R-:W-:-:S12]  /*14fd0*/  USEL UR8, UR8, UR4, !UP0 ;  /* 0x0000000408087287 */ /* 0x000fd8000c000000 */
.L_x_8081:
[----:B------:R-:W-:Y:S01]  /*14fe0*/  UIMAD.WIDE UR4, UR8, 0x66666667, URZ ;  /* 0x66666667080478a5 */ /* 0x000fe2000f8e023f */
[----:B------:R-:W-:Y:S03]  /*14ff0*/  BSSY B7, `(.L_x_8084) ;  /* 0x00004a7000077945 */ /* 0x000fe60003800000 */
[----:B------:R-:W-:-:S04]  /*15000*/  USHF.R.U32.HI UR4, URZ, 0x1f, UR5 ;  /* 0x0000001f3f047899 */ /* 0x000fc80008011605 */
[----:B------:R-:W-:-:S04]  /*15010*/  ULEA.HI.SX32 UR4, UR5, UR4, 0x1a ;  /* 0x0000000405047291 */ /* 0x000fc8000f8fd23f */
[----:B------:R-:W-:-:S04]  /*15020*/  UISETP.LT.AND UP0, UPT, URZ, UR4, UPT ;  /* 0x000000043f00728c */ /* 0x000fc8000bf01270 */
[----:B------:R-:W-:-:S04]  /*15030*/  USEL UR45, URZ, UR4, !UP0 ;  /* 0x000000043f2d7287 */ /* 0x000fc8000c000000 */
[----:B------:R-:W-:-:S06]  /*15040*/  UISETP.GT.AND UP0, UPT, UR44, UR45, UPT ;  /* 0x0000002d2c00728c */ /* 0x000fcc000bf04270 */
[----:B------:R-:W-:-:S13]  /*15050*/  PLOP3.LUT P0, PT, PT, PT, UP0, 0x80, 0x0 ;  /* 0x000000000000781c */ /* 0x000fda0003f0f008 */
        /* <DEDUP_REMOVED lines=8> */
[----:B------:R-:W1:Y:S02]  /*150e0*/  FLO.U32 R0, UR4 ;  /* 0x0000000400007d00 */ /* 0x000e6400080e0000 */
[----:B-1----:R-:W-:-:S06]  /*150f0*/  ISETP.EQ.U32.AND P1, PT, R0, R5, PT ;  /* 0x000000050000720c */ /* 0x002fcc0003f22070 */
[----:B------:R-:W2:Y:S07]  /*15100*/  POPC R5, UR4 ;  /* 0x0000000400057d09 */ /* 0x000eae0008000000 */
        /* <DEDUP_REMOVED lines=8> */
.L_x_8085:
        /* <DEDUP_REMOVED lines=20> */
.L_x_8088:
[----:B------:R-:W-:Y:S05]  /*152d0*/  BSYNC B6 ;  /* 0x0000000000067941 */ /* 0x000fea0003800000 */
.L_x_8087:
        /* <DEDUP_REMOVED lines=22> */
.L_x_8090:
[----:B------:R-:W-:Y:S05]  /*15440*/  BSYNC B6 ;  /* 0x0000000000067941 */ /* 0x000fea0003800000 */
.L_x_8089:
[----:B------:R-:W-:Y:S01]  /*15450*/  VIADD R0, R17, 0x400 ;  /* 0x0000040011007836 */ /* 0x000fe20000000000 */
[----:B------:R-:W-:Y:S04]  /*15460*/  BSSY B6, `(.L_x_8091) ;  /* 0x0000014000067945 */ /* 0x000fe80003800000 */
[----:B------:R1:W-:Y:S01]  /*15470*/  STL [R1+0x8], R0 ;  /* 0x0000080001007387 */ /* 0x0003e20000100800 */
[----:B------:R-:W-:-:S13]  /*15480*/  LOP3.LUT P0, RZ, R0, 0x9f, RZ, 0xc0, !PT ;  /* 0x0000009f00ff7812 */ /* 0x000fda000780c0ff */
[----:B-1----:R-:W-:Y:S05]  /*15490*/  @!P0 BRA `(.L_x_8092) ;  /* 0x0000000000408947 */ /* 0x002fea0003800000 */
        /* <DEDUP_REMOVED lines=16> */
.L_x_8092:
[----:B------:R-:W-:Y:S05]  /*155a0*/  BSYNC B6 ;  /* 0x0000000000067941 */ /* 0x000fea0003800000 */
.L_x_8091:
        /* <DEDUP_REMOVED lines=19> */
.L_x_8094:
[----:B------:R-:W-:Y:S05]  /*156e0*/  BSYNC B6 ;  /* 0x0000000000067941 */ /* 0x000fea0003800000 */
.L_x_8093:
        /* <DEDUP_REMOVED lines=12> */
[----:B-1----:R-:W-:Y:S01]  /*157b0*/  ISETP.NE.AND P2, PT, R19, 0x1, PT ;  /* 0x000000011300780c */ /* 0x002fe20003f45270 */
[----:B------:R-:W-:Y:S01]  /*157c0*/  UMOV UR5, 0xffffffff ;  /* 0xffffffff00057882 */ /* 0x000fe20000000000 */
[----:B------:R-:W-:Y:S01]  /*157d0*/  LOP3.LUT R16, R16, 0xfffffff7, RZ, 0xc0, !PT ;  /* 0xfffffff710107812 */ /* 0x000fe200078ec0ff */
[----:B------:R-:W-:-:S10]  /*157e0*/  IMAD.U32 R18, RZ, RZ, UR4 ;  /* 0x00000004ff127e24 */ /* 0x000fd4000f8e00ff */
[----:B------:R-:W-:Y:S01]  /*157f0*/  @P2 LOP3.LUT R16, R16, 0x8, RZ, 0xfc, !PT ;  /* 0x0000000810102812 */ /* 0x000fe200078efcff */
[----:B--2---:R-:W-:Y:S06]  /*15800*/  BRA.DIV UR5, `(.L_x_8095) ;  /* 0x0000004a05e47947 */ /* 0x004fec000b800000 */
.L_x_8166:
[----:B------:R-:W1:Y:S01]  /*15810*/  S2R R0, SR_TID.X ;  /* 0x0000000000007919 */ /* 0x000e620000002100 */
[----:B------:R-:W-:Y:S01]  /*15820*/  UMOV UR4, 0xa0 ;  /* 0x000000a000047882 */ /* 0x000fe20000000000 */
[----:B------:R-:W2:Y:S01]  /*15830*/  @P2 LDC R3, c[0x0][0x434] ;  /* 0x00010d00ff032b82 */ /* 0x000ea20000000800 */
[----:B------:R-:W-:Y:S01]  /*15840*/  UIMAD UR4, UR44, UR4, -0xa0 ;  /* 0xffffff602c0474a4 */ /* 0x000fe2000f8e0204 */
[----:B------:R-:W3:Y:S01]  /*15850*/  S2R R8, SR_TID.X ;  /* 0x0000000000087919 */ /* 0x000ee20000002100 */
[----:B-----5:R-:W-:-:S05]  /*15860*/  SHF.R.S32.HI R15, RZ, 0x1f, R35 ;  /* 0x0000001fff0f7819 */ /* 0x020fca0000011423 */
[----:B------:R-:W4:Y:S01]  /*15870*/  @P2 LDC R5, c[0x0][0x438] ;  /* 0x00010e00ff052b82 */ /* 0x000f220000000800 */
[----:B------:R0:W-:Y:S01]  /*15880*/  STL [R1], R15 ;  /* 0x0000000f01007387 */ /* 0x0001e20000100800 */
[----:B-1----:R-:W-:Y:S01]  /*15890*/  LOP3.LUT R0, R0, 0x7f, RZ, 0xc0, !PT ;  /* 0x0000007f00007812 */ /* 0x002fe200078ec0ff */
[----:B---3--:R-:W-:-:S03]  /*158a0*/  IMAD.SHL.U32 R14, R8, 0x10, RZ ;  /* 0x00000010080e7824 */ /* 0x008fc600078e00ff */
        /* <DEDUP_REMOVED lines=11> */
[----:B----4-:R-:W-:-:S07]  /*15960*/  @P2 SHF.R.U32.HI R10, RZ, R5, R2 ;  /* 0x00000005ff0a2219 */ /* 0x010fce0000011602 */
[----:B------:R-:W1:Y:S01]  /*15970*/  @!P0 LDC.64 R6, c[0x0][0x428] ;  /* 0x00010a00ff068b82 */ /* 0x000e620000000a00 */
[----:B------:R-:W-:-:S07]  /*15980*/  @!P0 SHF.R.S32.HI R3, RZ, 0x1f, R10 ;  /* 0x0000001fff038819 */ /* 0x000fce000001140a */
[----:B------:R-:W2:Y:S01]  /*15990*/  @!P0 LDC.64 R4, c[0x0][0x418] ;  /* 0x00010600ff048b82 */ /* 0x000ea20000000a00 */
[----:B-1----:R-:W-:-:S04]  /*159a0*/  @!P0 IMAD R2, R15, R6, RZ ;  /* 0x000000060f028224 */ /* 0x002fc800078e02ff */
[----:B------:R-:W-:Y:S02]  /*159b0*/  @!P0 IMAD R7, R35, R7, R2 ;  /* 0x0000000723078224 */ /* 0x000fe400078e0202 */
[----:B------:R-:W-:-:S04]  /*159c0*/  @!P0 IMAD.MOV.U32 R2, RZ, RZ, R10 ;  /* 0x000000ffff028224 */ /* 0x000fc800078e000a */
[----:B------:R-:W-:-:S04]  /*159d0*/  @!P0 IMAD.WIDE.U32 R2, R35, R6, R2 ;  /* 0x0000000623028225 */ /* 0x000fc800078e0002 */
[----:B------:R-:W-:Y:S01]  /*159e0*/  @!P0 IMAD.IADD R3, R7, 0x1, R3 ;  /* 0x0000000107038824 */ /* 0x000fe200078e0203 */
[----:B--2---:R-:W-:Y:S01]  /*159f0*/  @!P0 LEA R12, P1, R2, R4, 0x2 ;  /* 0x00000004020c8211 */ /* 0x004fe200078210ff */
[----:B------:R-:W-:-:S03]  /*15a00*/  VIADD R4, R8, UR4 ;  /* 0x0000000408047c36 */ /* 0x000fc60008000000 */
[----:B------:R-:W-:Y:S02]  /*15a10*/  @!P0 LEA.HI.X R13, R2, R5, R3, 0x2, P1 ;  /* 0x00000005020d8211 */ /* 0x000fe400008f1403 */
[C---:B------:R-:W-:Y:S01]  /*15a20*/  ISETP.GE.AND P1, PT, R4.reuse, UR42, PT ;  /* 0x0000002a04007c0c */ /* 0x040fe2000bf26270 */
[----:B------:R-:W1:Y:S01]  /*15a30*/  @P2 LDC R3, c[0x0][0x434] ;  /* 0x00010d00ff032b82 */ /* 0x000e620000000800 */
[----:B------:R-:W-:-:S04]  /*15a40*/  IMAD.IADD R4, R4, 0x1, R22 ;  /* 0x0000000104047824 */ /* 0x000fc800078e0216 */
[----:B------:R-:W-:-:S03]  /*15a50*/  IMAD.MOV.U32 R11, RZ, RZ, R4 ;  /* 0x000000ffff0b7224 */ /* 0x000fc600078e0004 */
[----:B------:R-:W2:Y:S08]  /*15a60*/  @P2 LDC R5, c[0x0][0x438] ;  /* 0x00010e00ff052b82 */ /* 0x000eb00000000800 */
[----:B------:R-:W3:Y:S08]  /*15a70*/  @!P1 LDC.64 R8, c[0x0][0x428] ;  /* 0x00010a00ff089b82 */ /* 0x000ef00000000a00 */
[----:B------:R-:W4:Y:S01]  /*15a80*/  @!P1 LDC.64 R6, c[0x0][0x418] ;  /* 0x00010600ff069b82 */ /* 0x000f220000000a00 */
[----:B-1----:R-:W-:-:S05]  /*15a90*/  @P2 IMAD.HI.U32 R2, R4, R3, RZ ;  /* 0x0000000304022227 */ /* 0x002fca00078e00ff */
[----:B--2---:R-:W-:Y:S01]  /*15aa0*/  @P2 SHF.R.U32.HI R11, RZ, R5, R2 ;  /* 0x00000005ff0b2219 */ /* 0x004fe20000011602 */
[----:B------:R-:W-:-:S03]  /*15ab0*/  IMAD.MOV.U32 R5, RZ, RZ, RZ ;  /* 0x000000ffff057224 */ /* 0x000fc600078e00ff */
[----:B------:R-:W-:-:S03]  /*15ac0*/  @!P1 SHF.R.S32.HI R3, RZ, 0x1f, R11 ;  /* 0x0000001fff039819 */ /* 0x000fc6000001140b */
[----:B------:R1:W5:Y:S01]  /*15ad0*/  @!P0 LDG.E R5, desc[UR50][R12.64] ;  /* 0x000000320c058981 */ /* 0x000362000c1e1900 */
[----:B---3--:R-:W-:-:S04]  /*15ae0*/  @!P1 IMAD R2, R15, R8, RZ ;  /* 0x000000080f029224 */ /* 0x008fc800078e02ff */
[----:B------:R-:W-:Y:S02]  /*15af0*/  @!P1 IMAD R9, R35, R9, R2 ;  /* 0x0000000923099224 */ /* 0x000fe400078e0202 */
[----:B------:R-:W-:-:S04]  /*15b00*/  @!P1 IMAD.MOV.U32 R2, RZ, RZ, R11 ;  /* 0x000000ffff029224 */ /* 0x000fc800078e000b */
[----:B------:R-:W-:-:S04]  /*15b10*/  @!P1 IMAD.WIDE.U32 R2, R35, R8, R2 ;  /* 0x0000000823029225 */ /* 0x000fc800078e0002 */
[----:B-1----:R-:W-:Y:S01]  /*15b20*/  IMAD.MOV R13, RZ, RZ, -R10 ;  /* 0x000000ffff0d7224 */ /* 0x002fe200078e0a0a */
[C---:B----4-:R-:W-:Y:S01]  /*15b30*/  @!P1 LEA R8, P0, R2.reuse, R6, 0x2 ;  /* 0x0000000602089211 */ /* 0x050fe200078010ff */
[----:B------:R-:W-:Y:S02]  /*15b40*/  @!P1 IMAD.IADD R3, R3, 0x1, R9 ;  /* 0x0000000103039824 */ /* 0x000fe400078e0209 */
[----:B------:R-:W-:Y:S02]  /*15b50*/  IMAD R6, R19, R13, R0 ;  /* 0x0000000d13067224 */ /* 0x000fe400078e0200 */
[----:B------:R-:W-:Y:S01]  /*15b60*/  IMAD.U32 R0, RZ, RZ, UR49 ;  /* 0x00000031ff007e24 */ /* 0x000fe2000f8e00ff */
[----:B------:R-:W-:Y:S01]  /*15b70*/  @!P1 LEA.HI.X R9, R2, R7, R3, 0x2, P0 ;  /* 0x0000000702099211 */ /* 0x000fe200000f1403 */
[----:B------:R-:W-:Y:S01]  /*15b80*/  IMAD.MOV.U32 R7, RZ, RZ, RZ ;  /* 0x000000ffff077224 */ /* 0x000fe200078e00ff */
[----:B------:R-:W-:Y:S01]  /*15b90*/  ISETP.GT.U32.AND P0, PT, R14, 0x9f, PT ;  /* 0x0000009f0e00780c */ /* 0x000fe20003f04070 */
[----:B------:R-:W-:Y:S01]  /*15ba0*/  IMAD.MOV R3, RZ, RZ, -R11 ;  /* 0x000000ffff037224 */ /* 0x000fe200078e0a0b */
[----:B------:R-:W-:-:S02]  /*15bb0*/  ISETP.NE.AND P2, PT, R0, 0x3, PT ;  /* 0x000000030000780c */ /* 0x000fc40003f45270 */
[----:B------:R-:W-:Y:S01]  /*15bc0*/  LOP3.LUT R16, R16, 0xfffffffb, RZ, 0xc0, !PT ;  /* 0xfffffffb10107812 */ /* 0x000fe200078ec0ff */
[----:B------:R1:W5:Y:S01]  /*15bd0*/  @!P1 LDG.E R7, desc[UR50][R8.64] ;  /* 0x0000003208079981 */ /* 0x000362000c1e1900 */
[----:B------:R-:W-:Y:S02]  /*15be0*/  IMAD.U32 R11, RZ, RZ, UR44 ;  /* 0x0000002cff0b7e24 */ /* 0x000fe4000f8e00ff */
[----:B------:R-:W-:Y:S02]  /*15bf0*/  LOP3.LUT R16, R16, 0xfffffffd, RZ, 0xc0, !PT ;  /* 0xfffffffd10107812 */ /* 0x000fe400078ec0ff */
[----:B------:R-:W-:-:S03]  /*15c00*/  VIADD R11, R11, 0xffffffff ;  /* 0xffffffff0b0b7836 */ /* 0x000fc60000000000 */
[----:B------:R-:W-:Y:S01]  /*15c10*/  @P0 LOP3.LUT R16, R16, 0x2, RZ, 0xfc, !PT ;  /* 0x0000000210100812 */ /* 0x000fe200078efcff */
[----:B-1----:R-:W-:Y:S02]  /*15c20*/  IMAD R8, R19, R3, R4 ;  /* 0x0000000313087224 */ /* 0x002fe400078e0204 */
[----:B------:R-:W-:Y:S01]  /*15c30*/  IMAD R3, RZ, RZ, -UR37 ;  /* 0x80000025ff037e24 */ /* 0x000fe2000f8e02ff */
[----:B------:R-:W-:-:S03]  /*15c40*/  @P2 LOP3.LUT R16, R16, 0x4, RZ, 0xfc, !PT ;  /* 0x0000000410102812 */ /* 0x000fc600078efcff */
[----:B------:R-:W-:-:S05]  /*15c50*/  IMAD R18, R18, R3, UR38 ;  /* 0x0000002612127e24 */ /* 0x000fca000f8e0203 */
[----:B------:R-:W-:Y:S01]  /*15c60*/  SHF.R.S32.HI R37, RZ, 0x1f, R18 ;  /* 0x0000001fff257819 */ /* 0x000fe20000011412 */
[----:B0-----:R-:W-:Y:S06]  /*15c70*/  @!P2 BRA `(.L_x_8096) ;  /* 0x000000000004a947 */ /* 0x001fec0003800000 */
[----:B------:R-:W-:Y:S01]  /*15c80*/  BPT.TRAP 0x1 ;  /* 0x000000040000795c */ /* 0x000fe20000300000 */
.L_x_8096:
[----:B------:R-:W-:Y:S01]  /*15c90*/  IMAD R0, R31, 0x8, R17 ;  /* 0x000000081f007824 */ /* 0x000fe200078e0211 */
[----:B------:R-:W-:Y:S01]  /*15ca0*/  SHF.L.U32 R27, R36, 0x1f, RZ ;  /* 0x0000001f241b7819 */ /* 0x000fe200000006ff */
[----:B------:R-:W-:Y:S01]  /*15cb0*/  BSSY B0, `(.L_x_8097) ;  /* 0x0000004000007945 */ /* 0x000fe20003800000 */
[----:B------:R-:W-:Y:S02]  /*15cc0*/  SHF.R.S32.HI R22, RZ, 0x1f, R8 ;  /* 0x0000001fff167819 */ /* 0x000fe40000011408 */
[----:B------:R-:W0:Y:S02]  /*15cd0*/  SYNCS.PHASECHK.TRANS64.TRYWAIT P0, [R0+URZ+0x22880], R27 ;  /* 0x0228801b000075a7 */ /* 0x000e24000800017f */
[----:B0-----:R-:W-:Y:S05]  /*15ce0*/  @!P0 BRA `(.L_x_8098) ;  /* 0x0000004400d88947 */ /* 0x001fea0003800000 */
.L_x_8167:
[----:B------:R-:W-:Y:S05]  /*15cf0*/  BSYNC B0 ;  /* 0x0000000000007941 */ /* 0x000fea0003800000 */
.L_x_8097:
[----:B------:R-:W2:Y:S01]  /*15d00*/  LDL R12, [R1+0x14] ;  /* 0x00001400010c7983 */ /* 0x000ea20000100800 */
[----:B------:R-:W-:Y:S01]  /*15d10*/  ULDC.64 UR4, c[0x0][0x328] ;  /* 0x0000ca0000047ab9 */ /* 0x000fe20000000a00 */
[----:B-----5:R-:W-:Y:S01]  /*15d20*/  SHF.R.S32.HI R23, RZ, 0x1f, R7 ;  /* 0x0000001fff177819 */ /* 0x020fe20000011407 */
[----:B------:R-:W-:Y:S01]  /*15d30*/  IMAD R3, R22, UR4, RZ ;  /* 0x0000000416037c24 */ /* 0x000fe2000f8e02ff */
[----:B------:R-:W-:Y:S01]  /*15d40*/  ULDC.64 UR6, c[0x0][0x338] ;  /* 0x0000ce0000067ab9 */ /* 0x000fe20000000a00 */
[----:B------:R-:W-:Y:S01]  /*15d50*/  ULDC.64 UR8, c[0x0][0x330] ;  /* 0x0000cc0000087ab9 */ /* 0x000fe20000000a00 */
[----:B------:R-:W1:Y:S01]  /*15d60*/  S2R R13, SR_TID.X ;  /* 0x00000000000d7919 */ /* 0x000e620000002100 */
[C---:B------:R-:W-:Y:S01]  /*15d70*/  IMAD R9, R8.reuse, UR5, R3 ;  /* 0x0000000508097c24 */ /* 0x040fe2000f8e0203 */
[----:B------:R-:W-:Y:S01]  /*15d80*/  SHF.R.S32.HI R25, RZ, 0x1f, R6 ;  /* 0x0000001fff197819 */ /* 0x000fe20000011406 */
[----:B------:R-:W-:Y:S01]  /*15d90*/  IMAD.WIDE.U32 R2, R8, UR4, RZ ;  /* 0x0000000408027c25 */ /* 0x000fe2000f8e00ff */
[----:B------:R-:W-:Y:S01]  /*15da0*/  ULDC.64 UR10, c[0x0][0x318] ;  /* 0x0000c600000a7ab9 */ /* 0x000fe20000000a00 */
[----:B------:R-:W-:-:S02]  /*15db0*/  SHF.R.S32.HI R26, RZ, 0x1f, R5 ;  /* 0x0000001fff1a7819 */ /* 0x000fc40000011405 */
[----:B------:R-:W-:Y:S01]  /*15dc0*/  IMAD.IADD R3, R3, 0x1, R9 ;  /* 0x0000000103037824 */ /* 0x000fe200078e0209 */
[----:B------:R-:W-:Y:S01]  /*15dd0*/  LOP3.LUT R16, R16, 0xffffff7f, RZ, 0xc0, !PT ;  /* 0xffffff7f10107812 */ /* 0x000fe200078ec0ff */
        /* <DEDUP_REMOVED lines=12> */
[----:B-1----:R-:W-:Y:S01]  /*15ea0*/  LOP3.LUT R13, R13, 0x7f, RZ, 0xc0, !PT ;  /* 0x0000007f0d0d7812 */ /* 0x002fe200078ec0ff */
[----:B------:R-:W-:Y:S02]  /*15eb0*/  UMOV UR4, 0xffffffff ;  /* 0xffffffff00047882 */ /* 0x000fe40000000000 */
[----:B------:R-:W-:Y:S01]  /*15ec0*/  IMAD.IADD R3, R3, 0x1, R4 ;  /* 0x0000000103037824 */ /* 0x000fe200078e0204 */
[----:B------:R-:W-:Y:S01]  /*15ed0*/  SHF.R.U32.HI R13, RZ, 0x3, R13 ;  /* 0x00000003ff0d7819 */ /* 0x000fe2000001160d */
[----:B------:R-:W-:Y:S02]  /*15ee0*/  IMAD R4, R26, UR6, RZ ;  /* 0x000000061a047c24 */ /* 0x000fe4000f8e02ff */
[----:B------:R-:W-:-:S04]  /*15ef0*/  IMAD.WIDE.U32 R2, R5, UR6, R2 ;  /* 0x0000000605027c25 */ /* 0x000fc8000f8e0002 */
[----:B------:R-:W-:-:S04]  /*15f00*/  IMAD R4, R5, UR7, R4 ;  /* 0x0000000705047c24 */ /* 0x000fc8000f8e0204 */
[----:B------:R-:W-:Y:S02]  /*15f10*/  IMAD.IADD R3, R3, 0x1, R4 ;  /* 0x0000000103037824 */ /* 0x000fe400078e0204 */
[----:B------:R-:W-:-:S03]  /*15f20*/  IMAD.WIDE.U32 R2, R18, UR8, R2 ;  /* 0x0000000812027c25 */ /* 0x000fc6000f8e0002 */
[----:B------:R-:W-:Y:S01]  /*15f30*/  IADD3 R20, P0, R2, UR10, RZ ;  /* 0x0000000a02147c10 */ /* 0x000fe2000ff1e0ff */
[----:B------:R-:W-:-:S03]  /*15f40*/  IMAD.MOV.U32 R2, RZ, RZ, -0xa0 ;  /* 0xffffff60ff027424 */ /* 0x000fc600078e00ff */
[----:B------:R-:W-:Y:S01]  /*15f50*/  IADD3.X R21, R21, UR11, R3, P0, !PT ;  /* 0x0000000b15157c10 */ /* 0x000fe200087fe403 */
[----:B------:R-:W-:-:S04]  /*15f60*/  IMAD R11, R11, R2, UR42 ;  /* 0x0000002a0b0b7e24 */ /* 0x000fc8000f8e0202 */
[----:B------:R-:W-:-:S05]  /*15f70*/  IMAD.IADD R19, R11, 0x1, -R13 ;  /* 0x000000010b137824 */ /* 0x000fca00078e0a0d */
[----:B------:R-:W-:-:S13]  /*15f80*/  ISETP.GE.AND P0, PT, R19, 0x1, PT ;  /* 0x000000011300780c */ /* 0x000fda0003f06270 */
[----:B------:R-:W-:Y:S01]  /*15f90*/  @P0 LOP3.LUT R16, R16, 0x80, RZ, 0xfc, !PT ;  /* 0x0000008010100812 */ /* 0x000fe200078efcff */
[----:B--2---:R-:W-:Y:S01]  /*15fa0*/  IMAD R4, R31, 0x5000, R12 ;  /* 0x000050001f047824 */ /* 0x004fe200078e020c */
[----:B------:R-:W-:Y:S06]  /*15fb0*/  BRA.DIV UR4, `(.L_x_8099) ;  /* 0x0000004604387947 */ /* 0x000fec000b800000 */
[----:B------:R-:W1:Y:S01]  /*15fc0*/  SHFL.IDX PT, R2, R9, RZ, 0x181f ;  /* 0x00181fff09027589 */ /* 0x000e6200000e0000 */
[C---:B------:R-:W-:Y:S01]  /*15fd0*/  LOP3.LUT P2, RZ, R16.reuse, 0x200, RZ, 0xc0, !PT ;  /* 0x0000020010ff7812 */ /* 0x040fe2000784c0ff */
[----:B------:R-:W-:Y:S01]  /*15fe0*/  IMAD.IADD R4, R17, 0x1, R4 ;  /* 0x0000000111047824 */ /* 0x000fe200078e0204 */
[C---:B------:R-:W-:Y:S01]  /*15ff0*/  ISETP.GE.AND P1, PT, R19.reuse, 0x11, PT ;  /* 0x000000111300780c */ /* 0x040fe20003f26270 */
[----:B------:R-:W2:Y:S01]  /*16000*/  SHFL.IDX PT, R3, R10, RZ, 0x181f ;  /* 0x00181fff0a037589 */ /* 0x000ea200000e0000 */
[----:B------:R-:W-:Y:S02]  /*16010*/  LOP3.LUT R16, R16, 0xffffffdf, RZ, 0xc0, !PT ;  /* 0xffffffdf10107812 */ /* 0x000fe400078ec0ff */
[C---:B------:R-:W-:Y:S02]  /*16020*/  ISETP.GE.AND P5, PT, R19.reuse, 0x31, PT ;  /* 0x000000311300780c */ /* 0x040fe40003fa6270 */
[C---:B------:R-:W-:Y:S02]  /*16030*/  ISETP.GE.AND P4, PT, R19.reuse, 0x41, PT ;  /* 0x000000411300780c */ /* 0x040fe40003f86270 */
        /* <DEDUP_REMOVED lines=70> */
.L_x_8189:
[----:B------:R-:W-:Y:S02]  /*164a0*/  IADD3 R2, P0, R34, R2, RZ ;  /* 0x0000000222027210 */ /* 0x000fe40007f1e0ff */
[----:B------:R-:W-:-:S03]  /*164b0*/  LOP3.LUT P2, RZ, R16, 0x200, RZ, 0xc0, !PT ;  /* 0x0000020010ff7812 */ /* 0x000fc6000784c0ff */
[----:B------:R-:W-:Y:S01]  /*164c0*/  IMAD.X R3, RZ, RZ, R21, P0 ;  /* 0x000000ffff037224 */ /* 0x000fe200000e0615 */
[----:B------:R-:W-:-:S13]  /*164d0*/  ISETP.LT.OR P0, PT, R19, 0x91, P2 ;  /* 0x000000911300780c */ /* 0x000fda0001701670 */
[----:B------:R-:W-:Y:S01]  /*164e0*/  @!PT LDS RZ, [RZ] ;  /* 0x00000000fffff984 */ /* 0x000fe20000000800 */
[----:B------:R-:W-:Y:S01]  /*164f0*/  @!PT LDS RZ, [RZ] ;  /* 0x00000000fffff984 */ /* 0x000fe20000000800 */
[----:B------:R-:W-:Y:S01]  /*16500*/  @!PT LDS RZ, [RZ] ;  /* 0x00000000fffff984 */ /* 0x000fe20000000800 */
[----:B------:R1:W-:Y:S01]  /*16510*/  LDGSTS.E.BYPASS.LTC128B.128 [R4+0xec00], desc[UR50][R2.64], !P0 ;  /* 0x0ec0000002047fae */ /* 0x0003e2000c101d72 */
[----:B------:R-:W-:Y:S01]  /*16520*/  PLOP3.LUT P0, PT, PT, PT, PT, 0x80, 0x0 ;  /* 0x000000000000781c */ /* 0x000fe20003f0f070 */
[----:B------:R-:W-:-:S12]  /*16530*/  NOP ;  /* 0x0000000000007918 */ /* 0x000fd80000000000 */
.L_x_8100:
        /* <DEDUP_REMOVED lines=11> */
.L_x_8101:
[----:B------:R1:W-:Y:S01]  /*165f0*/  SYNCS.ARRIVE.TRANS64.A1T0 RZ, [R0+URZ+0x22870], RZ ;  /* 0x022870ff00ff79a7 */ /* 0x0003e2000810003f */
[----:B------:R-:W-:Y:S05]  /*16600*/  @!P6 BRA `(.L_x_8102) ;  /* 0x000000000004e947 */ /* 0x000fea0003800000 */
[----:B------:R-:W-:Y:S01]  /*16610*/  BPT.TRAP 0x1 ;  /* 0x000000040000795c */ /* 0x000fe20000300000 */
.L_x_8102:
[----:B------:R-:W2:Y:S01]  /*16620*/  SYNCS.PHASECHK.TRANS64.TRYWAIT P0, [R0+URZ+0x22840], R27 ;  /* 0x0228401b000075a7 */ /* 0x000ea2000800017f */
[----:B------:R-:W-:Y:S04]  /*16630*/  BSSY B0, `(.L_x_8103) ;  /* 0x0000002000007945 */ /* 0x000fe80003800000 */
[----:B--2---:R-:W-:Y:S05]  /*16640*/  @!P0 BRA `(.L_x_8104) ;  /* 0x0000004800bc8947 */ /* 0x004fea0003800000 */
.L_x_8190:
[----:B------:R-:W-:Y:S05]  /*16650*/  BSYNC B0 ;  /* 0x0000000000007941 */ /* 0x000fea0003800000 */
.L_x_8103:
[----:B------:R-:W-:Y:S01]  /*16660*/  ULDC.64 UR4, c[0x0][0x300] ;  /* 0x0000c00000047ab9 */ /* 0x000fe20000000a00 */
[----:B------:R-:W-:Y:S01]  /*16670*/  ULDC.64 UR6, c[0x0][0x310] ;  /* 0x0000c40000067ab9 */ /* 0x000fe20000000a00 */
[----:B------:R-:W-:Y:S01]  /*16680*/  IMAD R9, R22, UR4, RZ ;  /* 0x0000000416097c24 */ /* 0x000fe2000f8e02ff */
[----:B------:R-:W-:Y:S01]  /*16690*/  ULDC.64 UR8, c[0x0][0x308] ;  /* 0x0000c20000087ab9 */ /* 0x000fe20000000a00 */
[----:B------:R-:W-:Y:S01]  /*166a0*/  IMAD.WIDE.U32 R2, R8, UR4, RZ ;  /* 0x0000000408027c25 */ /* 0x000fe2000f8e00ff */
[----:B------:R-:W-:Y:S01]  /*166b0*/  ULDC.64 UR10, c[0x0][0x2e8] ;  /* 0x0000ba00000a7ab9 */ /* 0x000fe20000000a00 */
[----:B------:R-:W-:Y:S02]  /*166c0*/  LOP3.LUT P2, RZ, R16, 0x1, RZ, 0xc0, !PT ;  /* 0x0000000110ff7812 */ /* 0x000fe4000784c0ff */
[----:B------:R-:W-:Y:S02]  /*166d0*/  IMAD R9, R8, UR5, R9 ;  /* 0x0000000508097c24 */ /* 0x000fe4000f8e0209 */
        /* <DEDUP_REMOVED lines=23> */
[----:B------:R-:W3:Y:S01]  /*16850*/  SHFL.IDX PT, R14, R8, RZ, 0x181f ;  /* 0x00181fff080e7589 */ /* 0x000ee200000e0000 */
[C---:B------:R-:W-:Y:S02]  /*16860*/  LOP3.LUT P6, RZ, R16.reuse, 0x80, RZ, 0xc0, !PT ;  /* 0x0000008010ff7812 */ /* 0x040fe400078cc0ff */
[----:B------:R-:W-:Y:S01]  /*16870*/  P2R R10, PR, RZ, 0x8 ;  /* 0x00000008ff0a7803 */ /* 0x000fe20000000000 */
[----:B------:R-:W4:Y:S01]  /*16880*/  SHFL.IDX PT, R2, R7, RZ, 0x181f ;  /* 0x00181fff07027589 */ /* 0x000f2200000e0000 */
[C---:B------:R-:W-:Y:S02]  /*16890*/  LOP3.LUT P3, RZ, R16.reuse, 0x20, RZ, 0xc0, !PT ;  /* 0x0000002010ff7812 */ /* 0x040fe4000786c0ff */
[----:B------:R-:W-:Y:S02]  /*168a0*/  P2R R9, PR, RZ, 0x2 ;  /* 0x00000002ff097803 */ /* 0x000fe40000000000 */
[----:B------:R-:W-:-:S05]  /*168b0*/  LOP3.LUT P1, RZ, R16, 0x10, RZ, 0xc0, !PT ;  /* 0x0000001010ff7812 */ /* 0x000fca000782c0ff */
[----:B---3--:R-:W-:-:S05]  /*168c0*/  @P6 IADD3 R14, P0, R34, R14, RZ ;  /* 0x0000000e220e6210 */ /* 0x008fca0007f1e0ff */
[----:B----4-:R-:W-:Y:S02]  /*168d0*/  @P6 IMAD.X R3, RZ, RZ, R2, P0 ;  /* 0x000000ffff036224 */ /* 0x010fe400000e0602 */
[----:B------:R-:W-:Y:S02]  /*168e0*/  @P6 IMAD.MOV.U32 R2, RZ, RZ, R14 ;  /* 0x000000ffff026224 */ /* 0x000fe400078e000e */
[----:B------:R-:W3:Y:S04]  /*168f0*/  SHFL.IDX PT, R14, R8, 0x1, 0x181f ;  /* 0x00381f00080e7f89 */ /* 0x000ee800000e0000 */
[----:B------:R4:W-:Y:S01]  /*16900*/  @P6 LDGSTS.E.BYPASS.LTC128B.128 [R4+0x18400], desc[UR50][R2.64], !P2 ;  /* 0x1840000002046fae */ /* 0x0009e2000d101d72 */
[----:B------:R-:W-:-:S03]  /*16910*/  LOP3.LUT P6, RZ, R16, 0x100, RZ, 0xc0, !PT ;  /* 0x0000010010ff7812 */ /* 0x000fc600078cc0ff */
[----:B----4-:R-:W4:Y:S01]  /*16920*/  SHFL.IDX PT, R2, R7, 0x1, 0x181f ;  /* 0x00381f0007027f89 */ /* 0x010f2200000e0000 */
[----:B---3--:R-:W-:-:S05]  /*16930*/  @P3 IADD3 R14, P0, R34, R14, RZ ;  /* 0x0000000e220e3210 */ /* 0x008fca0007f1e0ff */
[----:B----4-:R-:W-:Y:S02]  /*16940*/  @P3 IMAD.X R3, RZ, RZ, R2, P0 ;  /* 0x000000ffff033224 */ /* 0x010fe400000e0602 */
[----:B------:R-:W-:Y:S02]  /*16950*/  @P3 IMAD.MOV.U32 R2, RZ, RZ, R14 ;  /* 0x000000ffff023224 */ /* 0x000fe400078e000e */
[----:B------:R-:W3:Y:S04]  /*16960*/  SHFL.IDX PT, R14, R8, 0x2, 0x181f ;  /* 0x00581f00080e7f89 */ /* 0x000ee800000e0000 */
        /* <DEDUP_REMOVED lines=17> */
[----:B------:R-:W-:-:S03]  /*16a80*/  LOP3.LUT P5, RZ, R16, 0x40, RZ, 0xc0, !PT ;  /* 0x0000004010ff7812 */ /* 0x000fc600078ac0ff */
[----:B----4-:R-:W4:Y:S01]  /*16a90*/  SHFL.IDX PT, R2, R7, 0x4, 0x181f ;  /* 0x00981f0007027f89 */ /* 0x010f2200000e0000 */
[----:B---3--:R-:W-:-:S05]  /*16aa0*/  @P4 IADD3 R14, P0, R34, R14, RZ ;  /* 0x0000000e220e4210 */ /* 0x008fca0007f1e0ff */
[----:B----4-:R-:W-:Y:S02]  /*16ab0*/  @P4 IMAD.X R9, RZ, RZ, R2, P0 ;  /* 0x000000ffff094224 */ /* 0x010fe400000e0602 */
[----:B------:R-:W-:Y:S02]  /*16ac0*/  @P4 IMAD.MOV.U32 R2, RZ, RZ, R14 ;  /* 0x000000ffff024224 */ /* 0x000fe400078e000e */
[----:B------:R-:W-:Y:S01]  /*16ad0*/  @P4 IMAD.MOV.U32 R3, RZ, RZ, R9 ;  /* 0x000000ffff034224 */ /* 0x000fe200078e0009 */
[----:B------:R-:W3:Y:S04]  /*16ae0*/  SHFL.IDX PT, R14, R8, 0x5, 0x181f ;  /* 0x00b81f00080e7f89 */ /* 0x000ee800000e0000 */
[----:B------:R4:W-:Y:S04]  /*16af0*/  @P4 LDGSTS.E.BYPASS.LTC128B.128 [R4+0x1a400], desc[UR50][R2.64], !P2 ;  /* 0x1a40000002044fae */ /* 0x0009e8000d101d72 */
        /* <DEDUP_REMOVED lines=11> */
[----:B------:R-:W3:Y:S01]  /*16bb0*/  SHFL.IDX PT, R14, R8, 0x7, 0x181f ;  /* 0x00f81f00080e7f89 */ /* 0x000ee200000e0000 */
[----:B------:R-:W-:-:S03]  /*16bc0*/  @P6 IMAD.MOV.U32 R3, RZ, RZ, R9 ;  /* 0x000000ffff036224 */ /* 0x000fc600078e0009 */
[----:B------:R-:W4:Y:S04]  /*16bd0*/  SHFL.IDX PT, R9, R7, 0x7, 0x181f ;  /* 0x00f81f0007097f89 */ /* 0x000f2800000e0000 */
[----:B------:R5:W-:Y:S04]  /*16be0*/  @P6 LDGSTS.E.BYPASS.LTC128B.128 [R4+0x1b400], desc[UR50][R2.64], !P2 ;  /* 0x1b40000002046fae */ /* 0x000be8000d101d72 */
[----:B------:R-:W-:Y:S01]  /*16bf0*/  SHFL.IDX PT, R7, R5, 0x1, 0x181f ;  /* 0x00381f0005077f89 */ /* 0x000fe200000e0000 */
[----:B---3--:R-:W-:-:S05]  /*16c00*/  @P3 IADD3 R14, P0, R34, R14, RZ ;  /* 0x0000000e220e3210 */ /* 0x008fca0007f1e0ff */
[----:B----4-:R-:W-:Y:S02]  /*16c10*/  @P3 IMAD.X R9, RZ, RZ, R9, P0 ;  /* 0x000000ffff093224 */ /* 0x010fe400000e0609 */
[----:B-----5:R-:W-:Y:S02]  /*16c20*/  @P3 IMAD.MOV.U32 R2, RZ, RZ, R14 ;  /* 0x000000ffff023224 */ /* 0x020fe400078e000e */
[----:B------:R-:W3:Y:S01]  /*16c30*/  SHFL.IDX PT, R14, R6, RZ, 0x181f ;  /* 0x00181fff060e7589 */ /* 0x000ee200000e0000 */
[----:B------:R-:W-:-:S03]  /*16c40*/  @P3 IMAD.MOV.U32 R3, RZ, RZ, R9 ;  /* 0x000000ffff033224 */ /* 0x000fc600078e0009 */
[----:B------:R-:W4:Y:S04]  /*16c50*/  SHFL.IDX PT, R9, R5, RZ, 0x181f ;  /* 0x00181fff05097589 */ /* 0x000f2800000e0000 */
[----:B------:R5:W-:Y:S01]  /*16c60*/  @P3 LDGSTS.E.BYPASS.LTC128B.128 [R4+0x1bc00], desc[UR50][R2.64], !P2 ;  /* 0x1bc0000002043fae */ /* 0x000be2000d101d72 */
[----:B---3--:R-:W-:-:S05]  /*16c70*/  @P1 IADD3 R14, P0, R34, R14, RZ ;  /* 0x0000000e220e1210 */ /* 0x008fca0007f1e0ff */
[----:B----4-:R-:W-:Y:S02]  /*16c80*/  @P1 IMAD.X R9, RZ, RZ, R9, P0 ;  /* 0x000000ffff091224 */ /* 0x010fe400000e0609 */
[----:B-----5:R-:W-:Y:S02]  /*16c90*/  @P1 IMAD.MOV.U32 R2, RZ, RZ, R14 ;  /* 0x000000ffff021224 */ /* 0x020fe400078e000e */
[----:B------:R-:W-:Y:S01]  /*16ca0*/  @P1 IMAD.MOV.U32 R3, RZ, RZ, R9 ;  /* 0x000000ffff031224 */ /* 0x000fe200078e0009 */
[----:B------:R3:W4:Y:S04]  /*16cb0*/  SHFL.IDX PT, R14, R6, 0x1, 0x181f ;  /* 0x00381f00060e7f89 */ /* 0x00072800000e0000 */
[----:B------:R3:W-:Y:S02]  /*16cc0*/  @P1 LDGSTS.E.BYPASS.LTC128B.128 [R4+0x1c400], desc[UR50][R2.64], !P2 ;  /* 0x1c40000002041fae */ /* 0x0007e4000d101d72 */
.L_x_8212:
        /* <DEDUP_REMOVED lines=9> */
.L_x_8106:
        /* <DEDUP_REMOVED lines=11> */
.L_x_8107:
[----:B------:R3:W-:Y:S02]  /*16e10*/  SYNCS.ARRIVE.TRANS64.A1T0 RZ, [R0+URZ+0x22830], RZ ;  /* 0x022830ff00ff79a7 */ /* 0x0007e4000810003f */
[----:B------:R-:W-:Y:S05]  /*16e20*/  WARPSYNC.ALL ;  /* 0x0000000000007948 */ /* 0x000fea0003800000 */
[----:B------:R-:W-:Y:S01]  /*16e30*/  BSSY B6, `(.L_x_8108) ;  /* 0x0000015000067945 */ /* 0x000fe20003800000 */
[----:B0123--:R-:W-:Y:S01]  /*16e40*/  VIADD R0, R17, 0x14400 ;  /* 0x0001440011007836 */ /* 0x00ffe20000000000 */
        /* <DEDUP_REMOVED lines=19> */
.L_x_8109:
[----:B------:R-:W-:Y:S05]  /*16f80*/  BSYNC B6 ;  /* 0x0000000000067941 */ /* 0x000fea0003800000 */
.L_x_8108:
[----:B------:R0:W5:Y:S01]  /*16f90*/  LDL R8, [R1+0x20] ;  /* 0x0000200001087983 */ /* 0x0001620000100800 */
[----:B------:R-:W-:Y:S01]  /*16fa0*/  UISETP.NE.AND UP0, UPT, UR52, URZ, UPT ;  /* 0x0000003f3400728c */ /* 0x000fe2000bf05270 */
[----:B------:R-:W1:Y:S01]  /*16fb0*/  S2R R2, SR_TID.X ;  /* 0x0000000000027919 */ /* 0x000e620000002100 */
[----:B------:R-:W-:Y:S01]  /*16fc0*/  R2UR UR6, R37 ;  /* 0x00000000250672ca */ /* 0x000fe200000e0000 */
[----:B------:R-:W-:-:S03]  /*16fd0*/  ULDC.64 UR8, c[0x0][0x2d8] ;  /* 0x0000b60000087ab9 */ /* 0x000fc60000000a00 */
[----:B------:R-:W-:Y:S02]  /*16fe0*/  PLOP3.LUT P0, PT, PT, PT, UP0, 0x80, 0x0 ;  /* 0x000000000000781c */ /* 0x000fe40003f0f008 */
[----:B------:R-:W-:-:S03]  /*16ff0*/  LOP3.LUT P5, RZ, R16, 0x800, RZ, 0xc0, !PT ;  /* 0x0000080010ff7812 */ /* 0x000fc600078ac0ff */
[----:B------:R-:W-:Y:S01]  /*17000*/  @UP0 ULDC UR4, c[0x0][0x44c] ;  /* 0x0001130000040ab9 */ /* 0x000fe20000000800 */
[C---:B-1----:R-:W-:Y:S01]  /*17010*/  LOP3.LUT R19, R2.reuse, 0x7f, RZ, 0xc0, !PT ;  /* 0x0000007f02137812 */ /* 0x042fe200078ec0ff */
[----:B------:R-:W-:-:S03]  /*17020*/  IMAD.SHL.U32 R2, R2, 0x10, RZ ;  /* 0x0000001002027824 */ /* 0x000fc600078e00ff */
[----:B------:R-:W-:-:S04]  /*17030*/  SHF.R.U32.HI R19, RZ, 0x3, R19 ;  /* 0x00000003ff137819 */ /* 0x000fc80000011613 */
[----:B------:R-:W-:-:S05]  /*17040*/  LOP3.LUT R2, R19, 0x70, R2, 0xf8, !PT ;  /* 0x0000007013027812 */ /* 0x000fca00078ef802 */
        /* <DEDUP_REMOVED lines=16> */
[----:B------:R-:W1:Y:S01]  /*17150*/  S2R R19, SR_TID.X ;  /* 0x0000000000137919 */ /* 0x000e620000002100 */
        /* <DEDUP_REMOVED lines=20> */
[----:B-1----:R-:W-:Y:S02]  /*172a0*/  LOP3.LUT R19, R19, 0x7f, RZ, 0xc0, !PT ;  /* 0x0000007f13137812 */ /* 0x002fe400078ec0ff */
[----:B------:R-:W-:Y:S02]  /*172b0*/  IADD3.X R5, R3, UR5, R5, P0, !PT ;  /* 0x0000000503057c10 */ /* 0x000fe400087fe405 */
[----:B------:R-:W-:Y:S01]  /*172c0*/  SHF.R.U32.HI R10, RZ, 0x3, R19 ;  /* 0x00000003ff0a7819 */ /* 0x000fe20000011613 */
[----:B0-----:R-:W-:Y:S06]  /*172d0*/  BRA.DIV UR4, `(.L_x_8110) ;  /* 0x0000004a04887947 */ /* 0x001fec000b800000 */
        /* <DEDUP_REMOVED lines=52> */
.L_x_8229:
        /* <DEDUP_REMOVED lines=8> */
[----:B------:R-:W-:Y:S01]  /*176a0*/  PLOP3.LUT P0, PT, PT, PT, PT, 0x80, 0x0 ;  /* 0x000000000000781c */ /* 0x000fe20003f0f070 */
[----:B------:R-:W-:-:S12]  /*176b0*/  NOP ;  /* 0x0000000000007918 */ /* 0x000fd80000000000 */
.L_x_8111:
        /* <DEDUP_REMOVED lines=18> */
.L_x_8230:
[----:B------:R-:W-:Y:S05]  /*177e0*/  BSYNC B0 ;  /* 0x0000000000007941 */ /* 0x000fea0003800000 */
.L_x_8112:
[----:B------:R-:W-:-:S04]  /*177f0*/  UIADD3 UR4, UR44, -0x2, URZ ;  /* 0xfffffffe2c047890 */ /* 0x000fc8000fffe03f */
[----:B------:R-:W-:-:S06]  /*17800*/  UISETP.GE.AND UP0, UPT, UR4, UR45, UPT ;  /* 0x0000002d0400728c */ /* 0x000fcc000bf06270 */
[----:B------:R-:W-:-:S13]  /*17810*/  PLOP3.LUT P0, PT, PT, PT, UP0, 0x40, 0x0 ;  /* 0x000000000000781c */ /* 0x000fda0003f0e808 */
[----:B------:R-:W-:Y:S05]  /*17820*/  @P0 BRA `(.L_x_8114) ;  /* 0x0000001800580947 */ /* 0x000fea0003800000 */
[----:B------:R-:W-:Y:S02]  /*17830*/  IMAD.MOV.U32 R23, RZ, RZ, R36 ;  /* 0x000000ffff177224 */ /* 0x000fe400078e0024 */
[----:B------:R-:W-:Y:S02]  /*17840*/  IMAD.MOV.U32 R22, RZ, RZ, R31 ;  /* 0x000000ffff167224 */ /* 0x000fe400078e001f */
[----:B------:R-:W-:-:S07]  /*17850*/  IMAD.U32 R33, RZ, RZ, UR4 ;  /* 0x00000004ff217e24 */ /* 0x000fce000f8e00ff */
.L_x_8134:
[----:B------:R-:W2:Y:S01]  /*17860*/  LDL R2, [R1+0x4] ;  /* 0x0000040001027983 */ /* 0x000ea20000100800 */
[----:B-1----:R-:W1:Y:S03]  /*17870*/  LDC R5, c[0x0][0x430] ;  /* 0x00010c00ff057b82 */ /* 0x002e660000000800 */
[----:B------:R-:W3:Y:S01]  /*17880*/  LDL R4, [R1] ;  /* 0x0000000001047983 */ /* 0x000ee20000100800 */
[----:B0-----:R-:W0:Y:S01]  /*17890*/  S2R R0, SR_TID.X ;  /* 0x0000000000007919 */ /* 0x001e220000002100 */
[----:B-1----:R-:W-:Y:S01]  /*178a0*/  ISETP.NE.AND P2, PT, R5, 0x1, PT ;  /* 0x000000010500780c */ /* 0x002fe20003f45270 */
[----:B------:R-:W1:Y:S01]  /*178b0*/  S2R R6, SR_TID.X ;  /* 0x0000000000067919 */ /* 0x000e620000002100 */
[----:B------:R-:W4:Y:S11]  /*178c0*/  S2R R9, SR_TID.X ;  /* 0x0000000000097919 */ /* 0x000f360000002100 */
[----:B------:R-:W2:Y:S01]  /*178d0*/  @P2 LDC R5, c[0x0][0x438] ;  /* 0x00010e00ff052b82 */ /* 0x000ea20000000800 */
[C---:B0-----:R-:W-:Y:S01]  /*178e0*/  LOP3.LUT R3, R0.reuse, 0x7f, RZ, 0xc0, !PT ;  /* 0x0000007f00037812 */ /* 0x041fe200078ec0ff */
[----:B------:R-:W-:-:S03]  /*178f0*/  IMAD.SHL.U32 R0, R0, 0x10, RZ ;  /* 0x0000001000007824 */ /* 0x000fc600078e00ff */
[----:B------:R-:W-:-:S04]  /*17900*/  SHF.R.U32.HI R3, RZ, 0x3, R3 ;  /* 0x00000003ff037819 */ /* 0x000fc80000011603 */
[----:B------:R-:W-:Y:S02]  /*17910*/  LOP3.LUT R0, R3, 0x70, R0, 0xf8, !PT ;  /* 0x0000007003007812 */ /* 0x000fe400078ef800 */
[----:B------:R-:W0:Y:S01]  /*17920*/  @P2 LDC R3, c[0x0][0x434] ;  /* 0x00010d00ff032b82 */ /* 0x000e220000000800 */
[----:B------:R-:W-:Y:S05]  /*17930*/  YIELD ;  /* 0x0000000000007946 */ /* 0x000fea0003800000 */
[----:B------:R-:W-:Y:S01]  /*17940*/  ULDC.64 UR4, c[0x0][0x428] ;  /* 0x00010a0000047ab9 */ /* 0x000fe20000000a00 */
[----:B------:R-:W-:Y:S01]  /*17950*/  ULDC.64 UR6, c[0x0][0x418] ;  /* 0x0001060000067ab9 */ /* 0x000fe20000000a00 */
[----:B-1----:R-:W-:Y:S01]  /*17960*/  LOP3.LUT R6, R6, 0x7f, RZ, 0xc0, !PT ;  /* 0x0000007f06067812 */ /* 0x002fe200078ec0ff */
[----:B----4-:R-:W-:-:S03]  /*17970*/  IMAD.SHL.U32 R9, R9, 0x10, RZ ;  /* 0x0000001009097824 */ /* 0x010fc600078e00ff */
[----:B------:R-:W-:-:S04]  /*17980*/  SHF.R.U32.HI R11, RZ, 0x3, R6 ;  /* 0x00000003ff0b7819 */ /* 0x000fc80000011606 */
[----:B------:R-:W-:-:S04]  /*17990*/  LOP3.LUT R9, R11, 0x70, R9, 0xf8, !PT ;  /* 0x000000700b097812 */ /* 0x000fc800078ef809 */
[----:B------:R-:W-:-:S04]  /*179a0*/  LOP3.LUT R9, R9, 0x80, RZ, 0xfc, !PT ;  /* 0x0000008009097812 */ /* 0x000fc800078efcff */
[----:B------:R-:W-:Y:S01]  /*179b0*/  ISETP.GT.U32.AND P1, PT, R9, 0x9f, PT ;  /* 0x0000009f0900780c */ /* 0x000fe20003f24070 */
[----:B--2---:R-:W-:-:S04]  /*179c0*/  IMAD R10, R33, 0xa0, R2 ;  /* 0x000000a0210a7824 */ /* 0x004fc800078e0202 */
[----:B------:R-:W-:-:S04]  /*179d0*/  IMAD.IADD R0, R0, 0x1, R10 ;  /* 0x0000000100007824 */ /* 0x000fc800078e020a */
[----:B0-----:R-:W-:-:S04]  /*179e0*/  @P2 IMAD.HI.U32 R2, R0, R3, RZ ;  /* 0x0000000300022227 */ /* 0x001fc800078e00ff */
[----:B------:R-:W-:Y:S01]  /*179f0*/  IMAD.MOV.U32 R8, RZ, RZ, R0 ;  /* 0x000000ffff087224 */ /* 0x000fe200078e0000 */
[----:B------:R-:W-:Y:S01]  /*17a00*/  @P2 SHF.R.U32.HI R8, RZ, R5, R2 ;  /* 0x00000005ff082219 */ /* 0x000fe20000011602 */
        /* <DEDUP_REMOVED lines=8> */
[----:B------:R-:W-:Y:S01]  /*17a90*/  IMAD.IADD R10, R9, 0x1, R10 ;  /* 0x00000001090a7824 */ /* 0x000fe200078e020a */
[----:B------:R-:W0:Y:S03]  /*17aa0*/  @P2 LDC R3, c[0x0][0x434] ;  /* 0x00010d00ff032b82 */ /* 0x000e260000000800 */
[----:B------:R1:W2:Y:S05]  /*17ab0*/  LDG.E R9, desc[UR50][R6.64] ;  /* 0x0000003206097981 */ /* 0x0002aa000c1e1900 */
[----:B------:R-:W3:Y:S01]  /*17ac0*/  @P2 LDC R2, c[0x0][0x438] ;  /* 0x00010e00ff022b82 */ /* 0x000ee20000000800 */
[----:B------:R-:W-:-:S02]  /*17ad0*/  IMAD.MOV.U32 R11, RZ, RZ, R10 ;  /* 0x000000ffff0b7224 */ /* 0x000fc400078e000a */
[----:B0-----:R-:W-:-:S05]  /*17ae0*/  @P2 IMAD.HI.U32 R3, R10, R3, RZ ;  /* 0x000000030a032227 */ /* 0x001fca00078e00ff */
[----:B---3--:R-:W-:-:S04]  /*17af0*/  @P2 SHF.R.U32.HI R11, RZ, R2, R3 ;  /* 0x00000002ff0b2219 */ /* 0x008fc80000011603 */
[--C-:B------:R-:W-:Y:S01]  /*17b00*/  @!P1 SHF.R.S32.HI R3, RZ, 0x1f, R11.reuse ;  /* 0x0000001fff039819 */ /* 0x100fe2000001140b */
[----:B------:R-:W-:Y:S02]  /*17b10*/  @!P1 IMAD.MOV.U32 R2, RZ, RZ, R11 ;  /* 0x000000ffff029224 */ /* 0x000fe400078e000b */
[----:B------:R-:W-:Y:S02]  /*17b20*/  IMAD.U32 R12, RZ, RZ, UR49 ;  /* 0x00000031ff0c7e24 */ /* 0x000fe4000f8e00ff */
[----:B------:R-:W-:Y:S01]  /*17b30*/  @!P1 IMAD.WIDE.U32 R2, R35, UR4, R2 ;  /* 0x0000000423029c25 */ /* 0x000fe2000f8e0002 */
[----:B------:R-:W-:-:S03]  /*17b40*/  ULDC UR4, c[0x0][0x430] ;  /* 0x00010c0000047ab9 */ /* 0x000fc60000000800 */
[----:B------:R-:W-:Y:S01]  /*17b50*/  @!P1 IMAD.IADD R3, R4, 0x1, R3 ;  /* 0x0000000104039824 */ /* 0x000fe200078e0203 */
[----:B------:R-:W-:Y:S02]  /*17b60*/  @!P1 LEA R4, P0, R2, UR6, 0x2 ;  /* 0x0000000602049c11 */ /* 0x000fe4000f8010ff */
[----:B------:R-:W-:Y:S01]  /*17b70*/  ISETP.NE.AND P2, PT, R12, 0x3, PT ;  /* 0x000000030c00780c */ /* 0x000fe20003f45270 */
[----:B------:R-:W-:Y:S01]  /*17b80*/  VIADD R31, R22, 0x1 ;  /* 0x00000001161f7836 */ /* 0x000fe20000000000 */
[----:B------:R-:W-:Y:S01]  /*17b90*/  @!P1 LEA.HI.X R5, R2, UR7, R3, 0x2, P0 ;  /* 0x0000000702059c11 */ /* 0x000fe200080f1403 */
[----:B-1----:R-:W-:Y:S02]  /*17ba0*/  IMAD.MOV.U32 R7, RZ, RZ, RZ ;  /* 0x000000ffff077224 */ /* 0x002fe400078e00ff */
[----:B------:R-:W-:Y:S01]  /*17bb0*/  IMAD.MOV R3, RZ, RZ, -R8 ;  /* 0x000000ffff037224 */ /* 0x000fe200078e0a08 */
[----:B------:R-:W-:Y:S01]  /*17bc0*/  ISETP.NE.AND P0, PT, R31, 0x2, PT ;  /* 0x000000021f00780c */ /* 0x000fe20003f05270 */
[----:B------:R-:W-:-:S02]  /*17bd0*/  IMAD.MOV R11, RZ, RZ, -R11 ;  /* 0x000000ffff0b7224 */ /* 0x000fc400078e0a0b */
[----:B------:R0:W5:Y:S01]  /*17be0*/  @!P1 LDG.E R7, desc[UR50][R4.64] ;  /* 0x0000003204079981 */ /* 0x000162000c1e1900 */
[----:B------:R-:W-:Y:S01]  /*17bf0*/  SEL R36, RZ, 0x1, P0 ;  /* 0x00000001ff247807 */ /* 0x000fe20000000000 */
[----:B------:R-:W-:Y:S01]  /*17c00*/  IMAD R8, R11, UR4, R10 ;  /* 0x000000040b087c24 */ /* 0x000fe2000f8e020a */
[----:B------:R-:W-:Y:S01]  /*17c10*/  SEL R31, R31, RZ, P0 ;  /* 0x000000ff1f1f7207 */ /* 0x000fe20000000000 */
[----:B0-----:R-:W-:Y:S02]  /*17c20*/  IMAD R4, R3, UR4, R0 ;  /* 0x0000000403047c24 */ /* 0x001fe4000f8e0200 */
[----:B------:R-:W-:Y:S01]  /*17c30*/  IMAD.MOV.U32 R0, RZ, RZ, R33 ;  /* 0x000000ffff007224 */ /* 0x000fe200078e0021 */
[----:B------:R-:W-:Y:S01]  /*17c40*/  LOP3.LUT R36, R23, R36, RZ, 0x3c, !PT ;  /* 0x0000002417247212 */ /* 0x000fe200078e3cff */
[----:B------:R-:W-:-:S03]  /*17c50*/  VIADD R33, R33, 0xffffffff ;  /* 0xffffffff21217836 */ /* 0x000fc60000000000 */
[----:B------:R-:W-:Y:S02]  /*17c60*/  ISETP.GT.AND P1, PT, R0, UR45, PT ;  /* 0x0000002d00007c0c */ /* 0x000fe4000bf24270 */
[----:B--2---:R-:W-:Y:S01]  /*17c70*/  SHF.R.S32.HI R26, RZ, 0x1f, R9 ;  /* 0x0000001fff1a7819 */ /* 0x004fe20000011409 */
[----:B------:R-:W-:Y:S10]  /*17c80*/  @!P2 BRA `(.L_x_8115) ;  /* 0x000000000004a947 */ /* 0x000ff40003800000 */
[----:B------:R-:W-:Y:S01]  /*17c90*/  BPT.TRAP 0x1 ;  /* 0x000000040000795c */ /* 0x000fe20000300000 */
.L_x_8115:
[----:B------:R-:W-:Y:S01]  /*17ca0*/  IMAD R0, R31, 0x8, R17 ;  /* 0x000000081f007824 */ /* 0x000fe200078e0211 */
[----:B------:R-:W-:Y:S01]  /*17cb0*/  SHF.L.U32 R29, R36, 0x1f, RZ ;  /* 0x0000001f241d7819 */ /* 0x000fe200000006ff */
[----:B------:R-:W-:Y:S01]  /*17cc0*/  BSSY B0, `(.L_x_8116) ;  /* 0x0000004000007945 */ /* 0x000fe20003800000 */
[----:B------:R-:W-:Y:S02]  /*17cd0*/  SHF.R.S32.HI R28, RZ, 0x1f, R4 ;  /* 0x0000001fff1c7819 */ /* 0x000fe40000011404 */
[----:B------:R-:W0:Y:S02]  /*17ce0*/  SYNCS.PHASECHK.TRANS64.TRYWAIT P0, [R0+URZ+0x22880], R29 ;  /* 0x0228801d000075a7 */ /* 0x000e24000800017f */
[----:B0-----:R-:W-:Y:S05]  /*17cf0*/  @!P0 BRA `(.L_x_8117) ;  /* 0x0000004800448947 */ /* 0x001fea0003800000 */
.L_x_8231:
[----:B------:R-:W-:Y:S05]  /*17d00*/  BSYNC B0 ;  /* 0x0000000000007941 */ /* 0x000fea0003800000 */
.L_x_8116:
        /* <DEDUP_REMOVED lines=35> */
[----:B------:R-:W1:Y:S04]  /*17f40*/  SHFL.IDX PT, R2, R5, 0x1, 0x181f ;  /* 0x00381f0005027f89 */ /* 0x000e6800000e0000 */
[----:B------:R-:W2:Y:S04]  /*17f50*/  SHFL.IDX PT, R3, R20, 0x1, 0x181f ;  /* 0x00381f0014037f89 */ /* 0x000ea800000e0000 */
[----:B------:R-:W-:Y:S04]  /*17f60*/  SHFL.IDX PT, R14, R5, 0x3, 0x181f ;  /* 0x00781f00050e7f89 */ /* 0x000fe800000e0000 */
[----:B------:R-:W-:Y:S04]  /*17f70*/  SHFL.IDX PT, R32, R20, 0x3, 0x181f ;  /* 0x00781f0014207f89 */ /* 0x000fe800000e0000 */
[----:B------:R-:W-:Y:S04]  /*17f80*/  SHFL.IDX PT, R12, R5, RZ, 0x181f ;  /* 0x00181fff050c7589 */ /* 0x000fe800000e0000 */
[----:B------:R-:W-:Y:S01]  /*17f90*/  SHFL.IDX PT, R6, R20, RZ, 0x181f ;  /* 0x00181fff14067589 */ /* 0x000fe200000e0000 */
[----:B-1----:R-:W-:-:S03]  /*17fa0*/  IADD3 R10, P0, R34, R2, RZ ;  /* 0x00000002220a7210 */ /* 0x002fc60007f1e0ff */
[----:B------:R-:W1:Y:S02]  /*17fb0*/  SHFL.IDX PT, R2, R5, 0x2, 0x181f ;  /* 0x00581f0005027f89 */ /* 0x000e6400000e0000 */
[----:B--2---:R-:W-:Y:S02]  /*17fc0*/  IMAD.X R11, RZ, RZ, R3, P0 ;  /* 0x000000ffff0b7224 */ /* 0x004fe400000e0603 */
[----:B------:R-:W2:Y:S01]  /*17fd0*/  SHFL.IDX PT, R3, R20, 0x2, 0x181f ;  /* 0x00581f0014037f89 */ /* 0x000ea200000e0000 */
[----:B-1----:R-:W-:-:S05]  /*17fe0*/  IADD3 R2, P0, R34, R2, RZ ;  /* 0x0000000222027210 */ /* 0x002fca0007f1e0ff */
[----:B--2---:R-:W-:Y:S01]  /*17ff0*/  IMAD.X R3, RZ, RZ, R3, P0 ;  /* 0x000000ffff037224 */ /* 0x004fe200000e0603 */
[----:B------:R-:W-:-:S05]  /*18000*/  IADD3 R14, P0, R34, R14, RZ ;  /* 0x0000000e220e7210 */ /* 0x000fca0007f1e0ff */
[----:B------:R-:W-:Y:S01]  /*18010*/  IMAD.X R15, RZ, RZ, R32, P0 ;  /* 0x000000ffff0f7224 */ /* 0x000fe200000e0620 */
[----:B------:R-:W-:-:S05]  /*18020*/  IADD3 R12, P0, R34, R12, RZ ;  /* 0x0000000c220c7210 */ /* 0x000fca0007f1e0ff */
[----:B------:R-:W-:Y:S02]  /*18030*/  IMAD.X R13, RZ, RZ, R6, P0 ;  /* 0x000000ffff0d7224 */ /* 0x000fe400000e0606 */
[----:B------:R-:W-:-:S05]  /*18040*/  IMAD.IADD R6, R17, 0x1, R30 ;  /* 0x0000000111067824 */ /* 0x000fca00078e021e */
[----:B------:R-:W-:Y:S04]  /*18050*/  LDGSTS.E.BYPASS.LTC128B.128 [R6+0xa400], desc[UR50][R12.64], !P2 ;  /* 0x0a4000000c067fae */ /* 0x000fe8000d101d72 */
[----:B------:R1:W-:Y:S04]  /*18060*/  LDGSTS.E.BYPASS.LTC128B.128 [R6+0xac00], desc[UR50][R10.64], !P2 ;  /* 0x0ac000000a067fae */ /* 0x0003e8000d101d72 */
[----:B------:R2:W-:Y:S04]  /*18070*/  LDGSTS.E.BYPASS.LTC128B.128 [R6+0xb400], desc[UR50][R2.64], !P2 ;  /* 0x0b40000002067fae */ /* 0x0005e8000d101d72 */
[----:B------:R3:W-:Y:S04]  /*18080*/  LDGSTS.E.BYPASS.LTC128B.128 [R6+0xbc00], desc[UR50][R14.64], !P2 ;  /* 0x0bc000000e067fae */ /* 0x0007e8000d101d72 */
[----:B-1----:R-:W-:Y:S04]  /*18090*/  SHFL.IDX PT, R10, R20, 0x5, 0x181f ;  /* 0x00b81f00140a7f89 */ /* 0x002fe800000e0000 */
[----:B--2---:R-:W1:Y:S04]  /*180a0*/  SHFL.IDX PT, R2, R5, 0x4, 0x181f ;  /* 0x00981f0005027f89 */ /* 0x004e6800000e0000 */
[----:B------:R-:W2:Y:S04]  /*180b0*/  SHFL.IDX PT, R3, R20, 0x4, 0x181f ;  /* 0x00981f0014037f89 */ /* 0x000ea800000e0000 */
[----:B---3--:R-:W3:Y:S01]  /*180c0*/  SHFL.IDX PT, R14, R5, 0x5, 0x181f ;  /* 0x00b81f00050e7f89 */ /* 0x008ee200000e0000 */
[----:B-1----:R-:W-:-:S05]  /*180d0*/  IADD3 R2, P0, R34, R2, RZ ;  /* 0x0000000222027210 */ /* 0x002fca0007f1e0ff */
[----:B--2---:R-:W-:Y:S01]  /*180e0*/  IMAD.X R3, RZ, RZ, R3, P0 ;  /* 0x000000ffff037224 */ /* 0x004fe200000e0603 */
[----:B---3--:R-:W-:-:S04]  /*180f0*/  IADD3 R14, P0, R34, R14, RZ ;  /* 0x0000000e220e7210 */ /* 0x008fc80007f1e0ff */
[----:B------:R1:W-:Y:S01]  /*18100*/  LDGSTS.E.BYPASS.LTC128B.128 [R6+0xc400], desc[UR50][R2.64], !P2 ;  /* 0x0c40000002067fae */ /* 0x0003e2000d101d72 */
[----:B------:R-:W-:-:S05]  /*18110*/  IMAD.X R15, RZ, RZ, R10, P0 ;  /* 0x000000ffff0f7224 */ /* 0x000fca00000e060a */
[----:B------:R-:W-:Y:S04]  /*18120*/  LDGSTS.E.BYPASS.LTC128B.128 [R6+0xcc00], desc[UR50][R14.64], !P2 ;  /* 0x0cc000000e067fae */ /* 0x000fe8000d101d72 */
[----:B-1----:R-:W1:Y:S04]  /*18130*/  SHFL.IDX PT, R2, R5, 0x6, 0x181f ;  /* 0x00d81f0005027f89 */ /* 0x002e6800000e0000 */
[----:B------:R-:W2:Y:S04]  /*18140*/  SHFL.IDX PT, R3, R20, 0x6, 0x181f ;  /* 0x00d81f0014037f89 */ /* 0x000ea800000e0000 */
[----:B------:R-:W3:Y:S04]  /*18150*/  SHFL.IDX PT, R5, R5, 0x7, 0x181f ;  /* 0x00f81f0005057f89 */ /* 0x000ee800000e0000 */
[----:B------:R-:W4:Y:S01]  /*18160*/  SHFL.IDX PT, R20, R20, 0x7, 0x181f ;  /* 0x00f81f0014147f89 */ /* 0x000f2200000e0000 */
[----:B-1----:R-:W-:-:S03]  /*18170*/  IADD3 R12, P0, R34, R2, RZ ;  /* 0x00000002220c7210 */ /* 0x002fc60007f1e0ff */
[----:B------:R-:W1:Y:S02]  /*18180*/  SHFL.IDX PT, R2, R19, RZ, 0x181f ;  /* 0x00181fff13027589 */ /* 0x000e6400000e0000 */
[----:B--2---:R-:W-:Y:S02]  /*18190*/  IMAD.X R13, RZ, RZ, R3, P0 ;  /* 0x000000ffff0d7224 */ /* 0x004fe400000e0603 */
[----:B------:R-:W2:Y:S01]  /*181a0*/  SHFL.IDX PT, R3, R21, RZ, 0x181f ;  /* 0x00181fff15037589 */ /* 0x000ea200000e0000 */
[----:B---3--:R-:W-:-:S03]  /*181b0*/  IADD3 R10, P0, R34, R5, RZ ;  /* 0x00000005220a7210 */ /* 0x008fc60007f1e0ff */
[----:B------:R-:W-:Y:S02]  /*181c0*/  LDGSTS.E.BYPASS.LTC128B.128 [R6+0xd400], desc[UR50][R12.64], !P2 ;  /* 0x0d4000000c067fae */ /* 0x000fe4000d101d72 */
[----:B----4-:R-:W-:Y:S02]  /*181d0*/  IMAD.X R11, RZ, RZ, R20, P0 ;  /* 0x000000ffff0b7224 */ /* 0x010fe400000e0614 */
[----:B------:R-:W3:Y:S04]  /*181e0*/  SHFL.IDX PT, R21, R21, 0x1, 0x181f ;  /* 0x00381f0015157f89 */ /* 0x000ee800000e0000 */
[----:B------:R-:W-:Y:S01]  /*181f0*/  LDGSTS.E.BYPASS.LTC128B.128 [R6+0xdc00], desc[UR50][R10.64], !P2 ;  /* 0x0dc000000a067fae */ /* 0x000fe2000d101d72 */
[----:B-1----:R-:W-:-:S05]  /*18200*/  IADD3 R2, P0, R34, R2, RZ ;  /* 0x0000000222027210 */ /* 0x002fca0007f1e0ff */
[----:B--2---:R-:W-:-:S05]  /*18210*/  IMAD.X R3, RZ, RZ, R3, P0 ;  /* 0x000000ffff037224 */ /* 0x004fca00000e0603 */
[----:B------:R1:W-:Y:S04]  /*18220*/  LDGSTS.E.BYPASS.LTC128B.128 [R6+0xe400], desc[UR50][R2.64], !P2 ;  /* 0x0e40000002067fae */ /* 0x0003e8000d101d72 */
[----:B-1-3--:R1:W2:Y:S02]  /*18230*/  SHFL.IDX PT, R2, R19, 0x1, 0x181f ;  /* 0x00381f0013027f89 */ /* 0x00a2a400000e0000 */
.L_x_8253:
        /* <DEDUP_REMOVED lines=8> */
.L_x_8119:
        /* <DEDUP_REMOVED lines=11> */
.L_x_8120:
[----:B------:R2:W-:Y:S01]  /*18370*/  SYNCS.ARRIVE.TRANS64.A1T0 RZ, [R0+URZ+0x22870], RZ ;  /* 0x022870ff00ff79a7 */ /* 0x0005e2000810003f */
[----:B------:R-:W-:Y:S05]  /*18380*/  @!P3 BRA `(.L_x_8121) ;  /* 0x000000000004b947 */ /* 0x000fea0003800000 */
[----:B------:R-:W-:Y:S01]  /*18390*/  BPT.TRAP 0x1 ;  /* 0x000000040000795c */ /* 0x000fe20000300000 */
.L_x_8121:
[----:B------:R-:W3:Y:S01]  /*183a0*/  SYNCS.PHASECHK.TRANS64.TRYWAIT P0, [R0+URZ+0x22840], R29 ;  /* 0x0228401d000075a7 */ /* 0x000ee2000800017f */
[----:B------:R-:W-:Y:S04]  /*183b0*/  BSSY B0, `(.L_x_8122) ;  /* 0x0000002000007945 */ /* 0x000fe80003800000 */
[----:B---3--:R-:W-:Y:S05]  /*183c0*/  @!P0 BRA `(.L_x_8123) ;  /* 0x0000004c00508947 */ /* 0x008fea0003800000 */
.L_x_8254:
[----:B------:R-:W-:Y:S05]  /*183d0*/  BSYNC B0 ;  /* 0x0000000000007941 */ /* 0x000fea0003800000 */
.L_x_8122:
[----:B------:R-:W-:Y:S01]  /*183e0*/  ULDC.64 UR4, c[0x0][0x310] ;  /* 0x0000c40000047ab9 */ /* 0x000fe20000000a00 */
[----:B------:R-:W-:Y:S01]  /*183f0*/  ULDC.64 UR6, c[0x0][0x300] ;  /* 0x0000c00000067ab9 */ /* 0x000fe20000000a00 */
[----:B------:R-:W-:Y:S01]  /*18400*/  IMAD R5, R26, UR4, RZ ;  /* 0x000000041a057c24 */ /* 0x000fe2000f8e02ff */
[----:B------:R-:W-:Y:S01]  /*18410*/  LOP3.LUT P2, RZ, R16, 0x1, RZ, 0xc0, !PT ;  /* 0x0000000110ff7812 */ /* 0x000fe2000784c0ff */
[----:B------:R-:W-:-:S04]  /*18420*/  IMAD.WIDE.U32 R2, R9, UR4, RZ ;  /* 0x0000000409027c25 */ /* 0x000fc8000f8e00ff */
[----:B------:R-:W-:Y:S02]  /*18430*/  IMAD R5, R9, UR5, R5 ;  /* 0x0000000509057c24 */ /* 0x000fe4000f8e0205 */
[----:B------:R-:W-:Y:S02]  /*18440*/  IMAD R28, R28, UR6, RZ ;  /* 0x000000061c1c7c24 */ /* 0x000fe4000f8e02ff */
[----:B------:R-:W-:Y:S02]  /*18450*/  IMAD.IADD R3, R3, 0x1, R5 ;  /* 0x0000000103037824 */ /* 0x000fe400078e0205 */
[----:B------:R-:W-:-:S04]  /*18460*/  IMAD.WIDE.U32 R2, R4, UR6, R2 ;  /* 0x0000000604027c25 */ /* 0x000fc8000f8e0002 */
[----:B------:R-:W-:-:S04]  /*18470*/  IMAD R4, R4, UR7, R28 ;  /* 0x0000000704047c24 */ /* 0x000fc8000f8e021c */
[----:B------:R-:W-:Y:S02]  /*18480*/  IMAD.IADD R5, R3, 0x1, R4 ;  /* 0x0000000103057824 */ /* 0x000fe400078e0204 */
[----:B------:R-:W-:Y:S02]  /*18490*/  IMAD.MOV.U32 R4, RZ, RZ, R2 ;  /* 0x000000ffff047224 */ /* 0x000fe400078e0002 */
[----:B------:R-:W-:-:S04]  /*184a0*/  IMAD R2, R25, UR4, RZ ;  /* 0x0000000419027c24 */ /* 0x000fc8000f8e02ff */
        /* <DEDUP_REMOVED lines=19> */
[----:B------:R-:W4:Y:S04]  /*185e0*/  SHFL.IDX PT, R14, R8, 0x1, 0x181f ;  /* 0x00381f00080e7f89 */ /* 0x000f2800000e0000 */
[----:B------:R-:W5:Y:S04]  /*185f0*/  SHFL.IDX PT, R3, R10, 0x1, 0x181f ;  /* 0x00381f000a037f89 */ /* 0x000f6800000e0000 */
[----:B------:R-:W0:Y:S04]  /*18600*/  SHFL.IDX PT, R2, R8, 0x2, 0x181f ;  /* 0x00581f0008027f89 */ /* 0x000e2800000e0000 */
[----:B------:R-:W-:Y:S04]  /*18610*/  SHFL.IDX PT, R12, R8, RZ, 0x181f ;  /* 0x00181fff080c7589 */ /* 0x000fe800000e0000 */
[----:B-1----:R-:W-:Y:S01]  /*18620*/  SHFL.IDX PT, R19, R10, RZ, 0x181f ;  /* 0x00181fff0a137589 */ /* 0x002fe200000e0000 */
[----:B----4-:R-:W-:-:S03]  /*18630*/  IADD3 R4, P0, R34, R14, RZ ;  /* 0x0000000e22047210 */ /* 0x010fc60007f1e0ff */
[----:B------:R-:W-:Y:S02]  /*18640*/  SHFL.IDX PT, R14, R8, 0x3, 0x181f ;  /* 0x00781f00080e7f89 */ /* 0x000fe400000e0000 */
[----:B-----5:R-:W-:Y:S02]  /*18650*/  IMAD.X R5, RZ, RZ, R3, P0 ;  /* 0x000000ffff057224 */ /* 0x020fe400000e0603 */
[----:B------:R-:W1:Y:S01]  /*18660*/  SHFL.IDX PT, R3, R10, 0x2, 0x181f ;  /* 0x00581f000a037f89 */ /* 0x000e6200000e0000 */
[----:B0-----:R-:W-:-:S05]  /*18670*/  IADD3 R2, P0, R34, R2, RZ ;  /* 0x0000000222027210 */ /* 0x001fca0007f1e0ff */
[----:B-1----:R-:W-:Y:S01]  /*18680*/  IMAD.X R3, RZ, RZ, R3, P0 ;  /* 0x000000ffff037224 */ /* 0x002fe200000e0603 */
[----:B------:R-:W-:-:S05]  /*18690*/  IADD3 R12, P0, R34, R12, RZ ;  /* 0x0000000c220c7210 */ /* 0x000fca0007f1e0ff */
[----:B------:R-:W-:Y:S01]  /*186a0*/  IMAD.X R13, RZ, RZ, R19, P0 ;  /* 0x000000ffff0d7224 */ /* 0x000fe200000e0613 */
[----:B------:R-:W-:Y:S01]  /*186b0*/  IADD3 R14, P0, R34, R14, RZ ;  /* 0x0000000e220e7210 */ /* 0x000fe20007f1e0ff */
[----:B------:R-:W0:Y:S04]  /*186c0*/  SHFL.IDX PT, R19, R10, 0x3, 0x181f ;  /* 0x00781f000a137f89 */ /* 0x000e2800000e0000 */
[----:B------:R-:W-:Y:S04]  /*186d0*/  LDGSTS.E.BYPASS.LTC128B.128 [R6+0x18400], desc[UR50][R12.64], !P2 ;  /* 0x184000000c067fae */ /* 0x000fe8000d101d72 */
[----:B------:R1:W-:Y:S04]  /*186e0*/  LDGSTS.E.BYPASS.LTC128B.128 [R6+0x18c00], desc[UR50][R4.64], !P2 ;  /* 0x18c0000004067fae */ /* 0x0003e8000d101d72 */
[----:B------:R4:W-:Y:S04]  /*186f0*/  LDGSTS.E.BYPASS.LTC128B.128 [R6+0x19400], desc[UR50][R2.64], !P2 ;  /* 0x1940000002067fae */ /* 0x0009e8000d101d72 */
[----:B-1----:R-:W-:Y:S04]  /*18700*/  SHFL.IDX PT, R4, R10, 0x5, 0x181f ;  /* 0x00b81f000a047f89 */ /* 0x002fe800000e0000 */
[----:B----4-:R-:W1:Y:S01]  /*18710*/  SHFL.IDX PT, R2, R8, 0x4, 0x181f ;  /* 0x00981f0008027f89 */ /* 0x010e6200000e0000 */
[----:B0-----:R-:W-:-:S03]  /*18720*/  IMAD.X R15, RZ, RZ, R19, P0 ;  /* 0x000000ffff0f7224 */ /* 0x001fc600000e0613 */
[----:B------:R-:W0:Y:S04]  /*18730*/  SHFL.IDX PT, R3, R10, 0x4, 0x181f ;  /* 0x00981f000a037f89 */ /* 0x000e2800000e0000 */
[----:B------:R4:W-:Y:S04]  /*18740*/  LDGSTS.E.BYPASS.LTC128B.128 [R6+0x19c00], desc[UR50][R14.64], !P2 ;  /* 0x19c000000e067fae */ /* 0x0009e8000d101d72 */
[----:B------:R-:W-:Y:S04]  /*18750*/  SHFL.IDX PT, R19, R7, 0x1, 0x181f ;  /* 0x00381f0007137f89 */ /* 0x000fe800000e0000 */
[----:B----4-:R-:W4:Y:S01]  /*18760*/  SHFL.IDX PT, R14, R8, 0x5, 0x181f ;  /* 0x00b81f00080e7f89 */ /* 0x010f2200000e0000 */
[----:B-1----:R-:W-:-:S05]  /*18770*/  IADD3 R2, P0, R34, R2, RZ ;  /* 0x0000000222027210 */ /* 0x002fca0007f1e0ff */
[----:B0-----:R-:W-:-:S05]  /*18780*/  IMAD.X R3, RZ, RZ, R3, P0 ;  /* 0x000000ffff037224 */ /* 0x001fca00000e0603 */
[----:B------:R0:W-:Y:S01]  /*18790*/  LDGSTS.E.BYPASS.LTC128B.128 [R6+0x1a400], desc[UR50][R2.64], !P2 ;  /* 0x1a40000002067fae */ /* 0x0001e2000d101d72 */
[----:B----4-:R-:W-:-:S03]  /*187a0*/  IADD3 R14, P0, R34, R14, RZ ;  /* 0x0000000e220e7210 */ /* 0x010fc60007f1e0ff */
[----:B0-----:R-:W0:Y:S02]  /*187b0*/  SHFL.IDX PT, R2, R8, 0x6, 0x181f ;  /* 0x00d81f0008027f89 */ /* 0x001e2400000e0000 */
[----:B------:R-:W-:Y:S02]  /*187c0*/  IMAD.X R15, RZ, RZ, R4, P0 ;  /* 0x000000ffff0f7224 */ /* 0x000fe400000e0604 */
[----:B------:R-:W1:Y:S04]  /*187d0*/  SHFL.IDX PT, R3, R10, 0x6, 0x181f ;  /* 0x00d81f000a037f89 */ /* 0x000e6800000e0000 */
[----:B------:R-:W4:Y:S04]  /*187e0*/  SHFL.IDX PT, R4, R8, 0x7, 0x181f ;  /* 0x00f81f0008047f89 */ /* 0x000f2800000e0000 */
[----:B------:R-:W5:Y:S04]  /*187f0*/  SHFL.IDX PT, R10, R10, 0x7, 0x181f ;  /* 0x00f81f000a0a7f89 */ /* 0x000f6800000e0000 */
[----:B------:R1:W-:Y:S01]  /*18800*/  LDGSTS.E.BYPASS.LTC128B.128 [R6+0x1ac00], desc[UR50][R14.64], !P2 ;  /* 0x1ac000000e067fae */ /* 0x0003e2000d101d72 */
[----:B0-----:R-:W-:-:S03]  /*18810*/  IADD3 R12, P0, R34, R2, RZ ;  /* 0x00000002220c7210 */ /* 0x001fc60007f1e0ff */
[----:B------:R-:W0:Y:S02]  /*18820*/  SHFL.IDX PT, R2, R7, RZ, 0x181f ;  /* 0x00181fff07027589 */ /* 0x000e2400000e0000 */
[----:B-1----:R-:W-:Y:S02]  /*18830*/  IMAD.X R13, RZ, RZ, R3, P0 ;  /* 0x000000ffff0d7224 */ /* 0x002fe400000e0603 */
[----:B------:R-:W1:Y:S01]  /*18840*/  SHFL.IDX PT, R3, R9, RZ, 0x181f ;  /* 0x00181fff09037589 */ /* 0x000e6200000e0000 */
[----:B----4-:R-:W-:-:S03]  /*18850*/  IADD3 R4, P0, R34, R4, RZ ;  /* 0x0000000422047210 */ /* 0x010fc60007f1e0ff */
[----:B------:R4:W-:Y:S02]  /*18860*/  LDGSTS.E.BYPASS.LTC128B.128 [R6+0x1b400], desc[UR50][R12.64], !P2 ;  /* 0x1b4000000c067fae */ /* 0x0009e4000d101d72 */
[----:B-----5:R-:W-:Y:S02]  /*18870*/  IMAD.X R5, RZ, RZ, R10, P0 ;  /* 0x000000ffff057224 */ /* 0x020fe400000e060a */
[----:B------:R-:W2:Y:S04]  /*18880*/  SHFL.IDX PT, R9, R9, 0x1, 0x181f ;  /* 0x00381f0009097f89 */ /* 0x000ea800000e0000 */
[----:B------:R4:W-:Y:S01]  /*18890*/  LDGSTS.E.BYPASS.LTC128B.128 [R6+0x1bc00], desc[UR50][R4.64], !P2 ;  /* 0x1bc0000004067fae */ /* 0x0009e2000d101d72 */
[----:B0-----:R-:W-:-:S05]  /*188a0*/  IADD3 R2, P0, R34, R2, RZ ;  /* 0x0000000222027210 */ /* 0x001fca0007f1e0ff */
[----:B-1----:R-:W-:-:S05]  /*188b0*/  IMAD.X R3, RZ, RZ, R3, P0 ;  /* 0x000000ffff037224 */ /* 0x002fca00000e0603 */
[----:B------:R4:W-:Y:S03]  /*188c0*/  LDGSTS.E.BYPASS.LTC128B.128 [R6+0x1c400], desc[UR50][R2.64], !P2 ;  /* 0x1c40000002067fae */ /* 0x0009e6000d101d72 */
.L_x_8276:
[----:B----4-:R-:W-:-:S05]  /*188d0*/  IADD3 R2, P0, R34, R19, RZ ;  /* 0x0000001322027210 */ /* 0x010fca0007f1e0ff */
[----:B--2---:R-:W-:Y:S01]  /*188e0*/  IMAD.X R3, RZ, RZ, R9, P0 ;  /* 0x000000ffff037224 */ /* 0x004fe200000e0609 */
[----:B------:R-:W-:-:S04]  /*188f0*/  PLOP3.LUT P0, PT, PT, PT, PT, 0x80, 0x0 ;  /* 0x000000000000781c */ /* 0x000fc80003f0f070 */
[----:B------:R-:W-:Y:S01]  /*18900*/  @!PT LDS RZ, [RZ] ;  /* 0x00000000fffff984 */ /* 0x000fe20000000800 */
[----:B------:R-:W-:Y:S01]  /*18910*/  @!PT LDS RZ, [RZ] ;  /* 0x00000000fffff984 */ /* 0x000fe20000000800 */
[----:B------:R-:W-:Y:S01]  /*18920*/  @!PT LDS RZ, [RZ] ;  /* 0x00000000fffff984 */ /* 0x000fe20000000800 */
[----:B------:R0:W-:Y:S01]  /*18930*/  LDGSTS.E.BYPASS.LTC128B.128 [R6+0x1cc00], desc[UR50][R2.64], !P2 ;  /* 0x1cc0000002067fae */ /* 0x0001e2000d101d72 */
[----:B------:R-:W-:-:S08]  /*18940*/  NOP ;  /* 0x0000000000007918 */ /* 0x000fd00000000000 */
.L_x_8125:
        /* <DEDUP_REMOVED lines=11> */
.L_x_8126:
[----:B------:R3:W-:Y:S02]  /*18a00*/  SYNCS.ARRIVE.TRANS64.A1T0 RZ, [R0+URZ+0x22830], RZ ;  /* 0x022830ff00ff79a7 */ /* 0x0007e4000810003f */
[----:B---3--:R-:W-:-:S05]  /*18a10*/  IMAD.U32 R0, RZ, RZ, UR48 ;  /* 0x00000030ff007e24 */ /* 0x008fca000f8e00ff */
[----:B------:R-:W-:-:S13]  /*18a20*/  ISETP.NE.AND P0, PT, R0, 0x3, PT ;  /* 0x000000030000780c */ /* 0x000fda0003f05270 */
[----:B------:R-:W-:Y:S05]  /*18a30*/  @!P0 BRA `(.L_x_8127) ;  /* 0x0000000000048947 */ /* 0x000fea0003800000 */
[----:B------:R-:W-:Y:S01]  /*18a40*/  BPT.TRAP 0x1 ;  /* 0x000000040000795c */ /* 0x000fe20000300000 */
.L_x_8127:
[----:B------:R-:W-:Y:S01]  /*18a50*/  LOP3.LUT R0, R23, 0x1, RZ, 0x3c, !PT ;  /* 0x0000000117007812 */ /* 0x000fe200078e3cff */
[----:B------:R-:W-:Y:S01]  /*18a60*/  IMAD R3, R22, 0x8, R17 ;  /* 0x0000000816037824 */ /* 0x000fe200078e0211 */
[----:B------:R-:W-:Y:S02]  /*18a70*/  BSSY B0, `(.L_x_8128) ;  /* 0x0000004000007945 */ /* 0x000fe40003800000 */
[----:B------:R-:W-:-:S04]  /*18a80*/  SHF.L.U32 R0, R0, 0x1f, RZ ;  /* 0x0000001f00007819 */ /* 0x000fc800000006ff */
[----:B------:R-:W0:Y:S02]  /*18a90*/  SYNCS.PHASECHK.TRANS64.TRYWAIT P2, [R3+URZ+0x22870], R0 ;  /* 0x02287000030075a7 */ /* 0x000e24000804017f */
[----:B0-----:R-:W-:Y:S05]  /*18aa0*/  @!P2 BRA `(.L_x_8129) ;  /* 0x000000500050a947 */ /* 0x001fea0003800000 */
.L_x_8277:
[----:B------:R-:W-:Y:S05]  /*18ab0*/  BSYNC B0 ;  /* 0x0000000000007941 */ /* 0x000fea0003800000 */
.L_x_8128:
[----:B------:R-:W-:-:S05]  /*18ac0*/  IMAD.U32 R2, RZ, RZ, UR49 ;  /* 0x00000031ff027e24 */ /* 0x000fca000f8e00ff */
[----:B------:R-:W-:-:S13]  /*18ad0*/  ISETP.NE.AND P2, PT, R2, 0x3, PT ;  /* 0x000000030200780c */ /* 0x000fda0003f45270 */
[----:B------:R-:W-:Y:S05]  /*18ae0*/  @!P2 BRA `(.L_x_8130) ;  /* 0x000000000004a947 */ /* 0x000fea0003800000 */
[----:B------:R-:W-:Y:S01]  /*18af0*/  BPT.TRAP 0x1 ;  /* 0x000000040000795c */ /* 0x000fe20000300000 */
.L_x_8130:
[----:B0-----:R-:W-:Y:S01]  /*18b00*/  SHF.L.U32 R0, R23, 0x1f, RZ ;  /* 0x0000001f17007819 */ /* 0x001fe200000006ff */
[----:B------:R-:W-:-:S03]  /*18b10*/  IMAD R2, R22, 0x5000, RZ ;  /* 0x0000500016027824 */ /* 0x000fc600078e02ff */
[----:B------:R-:W0:Y:S02]  /*18b20*/  SYNCS.PHASECHK.TRANS64.TRYWAIT P2, [R3+URZ+0x22860], R0 ;  /* 0x02286000030075a7 */ /* 0x000e24000804017f */
[----:B0-----:R-:W-:Y:S05]  /*18b30*/  @!P2 BRA `(.L_x_8131) ;  /* 0x000000500040a947 */ /* 0x001fea0003800000 */
.L_x_8278:
[----:B------:R-:W2:Y:S04]  /*18b40*/  LDL R15, [R1+0x10] ;  /* 0x00001000010f7983 */ /* 0x000ea80000100800 */
[----:B------:R-:W3:Y:S04]  /*18b50*/  LDL R13, [R1+0x18] ;  /* 0x00001800010d7983 */ /* 0x000ee80000100800 */
[----:B------:R-:W3:Y:S01]  /*18b60*/  LDL R12, [R1+0x8] ;  /* 0x00000800010c7983 */ /* 0x000ee20000100800 */
[----:B0-----:R-:W-:Y:S01]  /*18b70*/  LOP3.LUT R0, R2, R24, RZ, 0xfc, !PT ;  /* 0x0000001802007212 */ /* 0x001fe200078efcff */
[----:B------:R-:W-:Y:S05]  /*18b80*/  WARPSYNC.ALL ;  /* 0x0000000000007948 */ /* 0x000fea0003800000 */
[----:B------:R-:W-:-:S02]  /*18b90*/  IMAD.IADD R14, R17, 0x1, R0 ;  /* 0x00000001110e7824 */ /* 0x000fc400078e0200 */
[----:B------:R-:W-:-:S03]  /*18ba0*/  IMAD.U32 R21, RZ, RZ, UR49 ;  /* 0x00000031ff157e24 */ /* 0x000fc6000f8e00ff */
[----:B------:R-:W0:Y:S02]  /*18bb0*/  LDSM.16.MT88.4 R4, [R14+0xa400] ;  /* 0x00a400000e04783b */ /* 0x000e240000004200 */
[----:B------:R-:W-:Y:S02]  /*18bc0*/  ISETP.NE.AND P2, PT, R21, 0x3, PT ;  /* 0x000000031500780c */ /* 0x000fe40003f45270 */
[C-C-:B0-----:R-:W-:Y:S02]  /*18bd0*/  PRMT R8, R4.reuse, 0x6420, R5.reuse ;  /* 0x0000642004087816 */ /* 0x141fe40000000005 */
[----:B------:R-:W-:Y:S02]  /*18be0*/  PRMT R9, R4, 0x7531, R5 ;  /* 0x0000753104097816 */ /* 0x000fe40000000005 */
[C-C-:B------:R-:W-:Y:S02]  /*18bf0*/  PRMT R10, R6.reuse, 0x6420, R7.reuse ;  /* 0x00006420060a7816 */ /* 0x140fe40000000007 */
[----:B------:R-:W-:-:S02]  /*18c00*/  PRMT R11, R6, 0x7531, R7 ;  /* 0x00007531060b7816 */ /* 0x000fc40000000007 */
        /* <DEDUP_REMOVED lines=77> */
.L_x_8132:
[----:B-1----:R1:W-:Y:S01]  /*190e0*/  SYNCS.ARRIVE.TRANS64.A1T0 RZ, [R3+URZ+0x22850], RZ ;  /* 0x022850ff03ff79a7 */ /* 0x0023e2000810003f */
[----:B------:R-:W-:Y:S06]  /*190f0*/  BAR.SYNC.DEFER_BLOCKING 0x2, 0x80 ;  /* 0x0082000000007b1d */ /* 0x000fec0000010000 */
[----:B------:R-:W-:Y:S05]  /*19100*/  @!P0 BRA `(.L_x_8133) ;  /* 0x0000000000048947 */ /* 0x000fea0003800000 */
[----:B------:R-:W-:Y:S01]  /*19110*/  BPT.TRAP 0x1 ;  /* 0x000000040000795c */ /* 0x000fe20000300000 */
.L_x_8133:
[----:B0-----:R-:W2:Y:S01]  /*19120*/  LDL R0, [R1+0xc] ;  /* 0x00000c0001007983 */ /* 0x001ea20000100800 */
[----:B-1----:R-:W-:Y:S02]  /*19130*/  VIADD R3, R3, 0x22880 ;  /* 0x0002288003037836 */ /* 0x002fe40000000000 */
[----:B------:R-:W-:Y:S02]  /*19140*/  IMAD.MOV.U32 R23, RZ, RZ, R36 ;  /* 0x000000ffff177224 */ /* 0x000fe400078e0024 */
[----:B------:R-:W-:Y:S01]  /*19150*/  IMAD.MOV.U32 R22, RZ, RZ, R31 ;  /* 0x000000ffff167224 */ /* 0x000fe200078e001f */
[----:B--2---:R-:W-:-:S04]  /*19160*/  PRMT R3, R0, 0x654, R3 ;  /* 0x0000065400037816 */ /* 0x004fc80000000003 */
[----:B------:R1:W-:Y:S01]  /*19170*/  SYNCS.ARRIVE.TRANS64.RED.A1T0 RZ, [R3+URZ], RZ ;  /* 0x000000ff03ff79a7 */ /* 0x0003e2000810043f */
[----:B------:R-:W-:Y:S05]  /*19180*/  @P1 BRA `(.L_x_8134) ;  /* 0xffffffe400b41947 */ /* 0x000fea000383ffff */
.L_x_8114:
[----:B0-----:R-:W0:Y:S01]  /*19190*/  S2R R0, SR_TID.X ;  /* 0x0000000000007919 */ /* 0x001e220000002100 */
[----:B------:R-:W-:Y:S01]  /*191a0*/  BSSY B0, `(.L_x_8135) ;  /* 0x0000012000007945 */ /* 0x000fe20003800000 */
[----:B------:R-:W-:Y:S01]  /*191b0*/  IMAD.U32 R6, RZ, RZ, UR48 ;  /* 0x00000030ff067e24 */ /* 0x000fe2000f8e00ff */
[----:B0-----:R-:W-:-:S04]  /*191c0*/  LOP3.LUT R0, R0, 0x7f, RZ, 0xc0, !PT ;  /* 0x0000007f00007812 */ /* 0x001fc800078ec0ff */
[----:B------:R-:W-:-:S13]  /*191d0*/  ISETP.NE.AND P0, PT, R0, RZ, PT ;  /* 0x000000ff0000720c */ /* 0x000fda0003f05270 */
        /* <DEDUP_REMOVED lines=12> */
[----:B0-----:R-:W-:-:S05]  /*192a0*/  IADD3 R0, R0, UR46, R7 ;  /* 0x0000002e00007c10 */ /* 0x001fca000fffe007 */
[----:B------:R0:W-:Y:S02]  /*192b0*/  STL [R1+0x1c], R0 ;  /* 0x00001c0001007387 */ /* 0x0001e40000100800 */
.L_x_8136:
[----:B------:R-:W-:Y:S05]  /*192c0*/  BSYNC B0 ;  /* 0x0000000000007941 */ /* 0x000fea0003800000 */
.L_x_8135:
[----:B------:R-:W-:-:S13]  /*192d0*/  ISETP.NE.AND P1, PT, R6, 0x3, PT ;  /* 0x000000030600780c */ /* 0x000fda0003f25270 */
[----:B------:R-:W-:Y:S05]  /*192e0*/  @!P1 BRA `(.L_x_8137) ;  /* 0x0000000000049947 */ /* 0x000fea0003800000 */
[----:B------:R-:W-:Y:S01]  /*192f0*/  BPT.TRAP 0x1 ;  /* 0x000000040000795c */ /* 0x000fe20000300000 */
.L_x_8137:
[----:B0-----:R-:W-:Y:S01]  /*19300*/  LOP3.LUT R0, R36, 0x1, RZ, 0x3c, !PT ;  /* 0x0000000124007812 */ /* 0x001fe200078e3cff */
[----:B-1----:R-:W-:Y:S01]  /*19310*/  IMAD R3, R31, 0x8, R17 ;  /* 0x000000081f037824 */ /* 0x002fe200078e0211 */
[----:B------:R-:W-:Y:S02]  /*19320*/  BSSY B0, `(.L_x_8138) ;  /* 0x0000004000007945 */ /* 0x000fe40003800000 */
[----:B------:R-:W-:-:S04]  /*19330*/  SHF.L.U32 R0, R0, 0x1f, RZ ;  /* 0x0000001f00007819 */ /* 0x000fc800000006ff */
[----:B------:R-:W0:Y:S02]  /*19340*/  SYNCS.PHASECHK.TRANS64.TRYWAIT P2, [R3+URZ+0x22870], R0 ;  /* 0x02287000030075a7 */ /* 0x000e24000804017f */
[----:B0-----:R-:W-:Y:S05]  /*19350*/  @!P2 BRA `(.L_x_8139) ;  /* 0x00000048004ca947 */ /* 0x001fea0003800000 */
.L_x_8279:
[----:B------:R-:W-:Y:S05]  /*19360*/  BSYNC B0 ;  /* 0x0000000000007941 */ /* 0x000fea0003800000 */
.L_x_8138:
[----:B------:R-:W-:-:S05]  /*19370*/  IMAD.U32 R2, RZ, RZ, UR49 ;  /* 0x00000031ff027e24 */ /* 0x000fca000f8e00ff */
[----:B------:R-:W-:-:S13]  /*19380*/  ISETP.NE.AND P2, PT, R2, 0x3, PT ;  /* 0x000000030200780c */ /* 0x000fda0003f45270 */
[----:B------:R-:W-:Y:S05]  /*19390*/  @!P2 BRA `(.L_x_8140) ;  /* 0x000000000004a947 */ /* 0x000fea0003800000 */
[----:B------:R-:W-:Y:S01]  /*193a0*/  BPT.TRAP 0x1 ;  /* 0x000000040000795c */ /* 0x000fe20000300000 */
.L_x_8140:
[----:B0-----:R-:W-:Y:S01]  /*193b0*/  SHF.L.U32 R0, R36, 0x1f, RZ ;  /* 0x0000001f24007819 */ /* 0x001fe200000006ff */
[----:B------:R-:W-:-:S03]  /*193c0*/  IMAD R2, R31, 0x5000, RZ ;  /* 0x000050001f027824 */ /* 0x000fc600078e02ff */
[----:B------:R-:W0:Y:S02]  /*193d0*/  SYNCS.PHASECHK.TRANS64.TRYWAIT P2, [R3+URZ+0x22860], R0 ;  /* 0x02286000030075a7 */ /* 0x000e24000804017f */
[----:B0-----:R-:W-:Y:S05]  /*193e0*/  @!P2 BRA `(.L_x_8141) ;  /* 0x00000048003ca947 */ /* 0x001fea0003800000 */
.L_x_8280:
[----:B------:R-:W2:Y:S04]  /*193f0*/  LDL R4, [R1+0x10] ;  /* 0x0000100001047983 */ /* 0x000ea80000100800 */
[----:B------:R-:W3:Y:S04]  /*19400*/  LDL R20, [R1+0x18] ;  /* 0x0000180001147983 */ /* 0x000ee80000100800 */
[----:B------:R-:W3:Y:S01]  /*19410*/  LDL.LU R19, [R1+0x8] ;  /* 0x0000080001137983 */ /* 0x000ee20000300800 */
[----:B0-----:R-:W-:Y:S01]  /*19420*/  LOP3.LUT R0, R2, R24, RZ, 0xfc, !PT ;  /* 0x0000001802007212 */ /* 0x001fe200078efcff */
[----:B------:R-:W-:Y:S05]  /*19430*/  WARPSYNC.ALL ;  /* 0x0000000000007948 */ /* 0x000fea0003800000 */
[----:B------:R-:W-:-:S06]  /*19440*/  IMAD.IADD R10, R17, 0x1, R0 ;  /* 0x00000001110a7824 */ /* 0x000fcc00078e0200 */
[----:B------:R-:W0:Y:S02]  /*19450*/  LDSM.16.MT88.4 R8, [R10+0xa400] ;  /* 0x00a400000a08783b */ /* 0x000e240000004200 */
[C-C-:B0-----:R-:W-:Y:S02]  /*19460*/  PRMT R12, R8.reuse, 0x6420, R9.reuse ;  /* 0x00006420080c7816 */ /* 0x141fe40000000009 */
[----:B------:R-:W-:Y:S02]  /*19470*/  PRMT R13, R8, 0x7531, R9 ;  /* 0x00007531080d7816 */ /* 0x000fe40000000009 */
[C-C-:B------:R-:W-:Y:S02]  /*19480*/  PRMT R14, R10.reuse, 0x6420, R11.reuse ;  /* 0x000064200a0e7816 */ /* 0x140fe4000000000b */
[----:B------:R-:W-:Y:S02]  /*19490*/  PRMT R15, R10, 0x7531, R11 ;  /* 0x000075310a0f7816 */ /* 0x000fe4000000000b */
[----:B--2---:R-:W-:-:S05]  /*194a0*/  IADD3 R18, R17, R4, R2 ;  /* 0x0000000411127210 */ /* 0x004fca0007ffe002 */
[----:B------:R-:W0:Y:S01]  /*194b0*/  LDSM.16.MT88.4 R4, [R18+0xa400] ;  /* 0x00a400001204783b */ /* 0x000e220000004200 */
[----:B---3--:R-:W-:Y:S01]  /*194c0*/  IADD3 R0, R19, R2, R20 ;  /* 0x0000000213007210 */ /* 0x008fe20007ffe014 */
[----:B------:R-:W-:-:S04]  /*194d0*/  IMAD.U32 R20, RZ, RZ, UR49 ;  /* 0x00000031ff147e24 */ /* 0x000fc8000f8e00ff */
[----:B------:R-:W-:Y:S01]  /*194e0*/  STSM.16.M88.4 [R0], R12 ;  /* 0x0000000c00007844 */ /* 0x000fe20000000200 */
[----:B------:R-:W-:Y:S02]  /*194f0*/  ISETP.NE.AND P2, PT, R20, 0x3, PT ;  /* 0x000000031400780c */ /* 0x000fe40003f45270 */
        /* <DEDUP_REMOVED lines=73> */
.L_x_8142:
[----:B-1----:R1:W-:Y:S01]  /*19990*/  SYNCS.ARRIVE.TRANS64.A1T0 RZ, [R3+URZ+0x22850], RZ ;  /* 0x022850ff03ff79a7 */ /* 0x0023e2000810003f */
[----:B------:R-:W-:Y:S06]  /*199a0*/  BAR.SYNC.DEFER_BLOCKING 0x2, 0x80 ;  /* 0x0082000000007b1d */ /* 0x000fec0000010000 */
[----:B------:R-:W-:Y:S05]  /*199b0*/  @!P1 BRA `(.L_x_8143) ;  /* 0x0000000000049947 */ /* 0x000fea0003800000 */
[----:B------:R-:W-:Y:S01]  /*199c0*/  BPT.TRAP 0x1 ;  /* 0x000000040000795c */ /* 0x000fe20000300000 */
.L_x_8143:
[----:B0-----:R-:W2:Y:S01]  /*199d0*/  LDL R0, [R1+0xc] ;  /* 0x00000c0001007983 */ /* 0x001ea20000100800 */
[----:B-1----:R-:W-:Y:S02]  /*199e0*/  VIADD R3, R3, 0x22880 ;  /* 0x0002288003037836 */ /* 0x002fe40000000000 */
[----:B------:R-:W-:-:S05]  /*199f0*/  VIADD R31, R31, 0x1 ;  /* 0x000000011f1f7836 */ /* 0x000fca0000000000 */
[----:B------:R-:W-:-:S04]  /*19a00*/  ISETP.NE.AND P1, PT, R31, 0x2, PT ;  /* 0x000000021f00780c */ /* 0x000fc80003f25270 */
[----:B------:R-:W-:Y:S02]  /*19a10*/  SEL R31, R31, RZ, P1 ;  /* 0x000000ff1f1f7207 */ /* 0x000fe40000800000 */
[----:B--2---:R-:W-:-:S04]  /*19a20*/  PRMT R3, R0, 0x654, R3 ;  /* 0x0000065400037816 */ /* 0x004fc80000000003 */
[----:B------:R0:W-:Y:S02]  /*19a30*/  SYNCS.ARRIVE.TRANS64.RED.A1T0 RZ, [R3+URZ], RZ ;  /* 0x000000ff03ff79a7 */ /* 0x0001e4000810043f */
[----:B0-----:R-:W-:-:S04]  /*19a40*/  SEL R3, RZ, 0x1, P1 ;  /* 0x00000001ff037807 */ /* 0x001fc80000800000 */
[----:B------:R-:W-:-:S07]  /*19a50*/  LOP3.LUT R36, R36, R3, RZ, 0x3c, !PT ;  /* 0x0000000324247212 */ /* 0x000fce00078e3cff */
.L_x_8086:
[----:B------:R-:W-:Y:S05]  /*19a60*/  BSYNC B7 ;  /* 0x0000000000077941 */ /* 0x000fea0003800000 */
.L_x_8084:
[----:B-1----:R1:W5:Y:S04]  /*19a70*/  LDL R0, [R1+0xc] ;  /* 0x00000c0001007983 */ /* 0x0023680000100800 */
[----:B------:R1:W5:Y:S01]  /*19a80*/  LDL R2, [R1+0x1c] ;  /* 0x00001c0001027983 */ /* 0x0003620000100800 */
[----:B------:R-:W-:-:S13]  /*19a90*/  LOP3.LUT P1, RZ, R16, 0x1000, RZ, 0xc0, !PT ;  /* 0x0000100010ff7812 */ /* 0x000fda000782c0ff */
[----:B-1----:R-:W-:Y:S05]  /*19aa0*/  @!P1 BRA `(.L_x_8144) ;  /* 0x0000000000289947 */ /* 0x002fea0003800000 */
[----:B------:R-:W1:Y:S08]  /*19ab0*/  S2UR UR4, SR_CgaCtaId ;  /* 0x00000000000479c3 */ /* 0x000e700000008800 */
[----:B------:R-:W-:Y:S01]  /*19ac0*/  BAR.SYNC.DEFER_BLOCKING 0x5, 0x180 ;  /* 0x0146000000007b1d */ /* 0x000fe20000010000 */
[----:B------:R-:W-:Y:S01]  /*19ad0*/  MOV R17, 0x400 ;  /* 0x0000040000117802 */ /* 0x000fe20000000f00 */
[----:B-1---5:R-:W-:-:S05]  /*19ae0*/  IMAD.U32 R0, RZ, RZ, UR4 ;  /* 0x00000004ff007e24 */ /* 0x022fca000f8e00ff */
[----:B------:R-:W-:Y:S01]  /*19af0*/  LEA R17, R0, R17, 0x18 ;  /* 0x0000001100117211 */ /* 0x000fe200078ec0ff */
[----:B------:R-:W-:Y:S04]  /*19b00*/  STL [R1+0xc], R0 ;  /* 0x00000c0001007387 */ /* 0x000fe80000100800 */
[----:B------:R-:W1:Y:S04]  /*19b10*/  LDS R2, [R17+0x228d0] ;  /* 0x0228d00011027984 */ /* 0x000e680000000800 */
[----:B-1----:R1:W-:Y:S01]  /*19b20*/  STL [R1+0x1c], R2 ;  /* 0x00001c0201007387 */ /* 0x0023e20000100800 */
[----:B------:R-:W-:Y:S06]  /*19b30*/  BAR.ARV 0x4, 0x180 ;  /* 0x0106000000007b1d */ /* 0x000fec0000002000 */
[----:B------:R-:W-:Y:S05]  /*19b40*/  BRA `(.L_x_8145) ;  /* 0x0000000000287947 */ /* 0x000fea0003800000 */
.L_x_8144:
[----:B-----5:R-:W-:Y:S01]  /*19b50*/  IMAD.MOV.U32 R3, RZ, RZ, R0 ;  /* 0x000000ffff037224 */ /* 0x020fe200078e0000 */
[----:B------:R-:W-:Y:S01]  /*19b60*/  @!P0 MOV R0, 0x400 ;  /* 0x0000040000008802 */ /* 0x000fe20000000f00 */
[----:B------:R-:W-:Y:S06]  /*19b70*/  BAR.SYNC.DEFER_BLOCKING 0x4, 0x180 ;  /* 0x0106000000007b1d */ /* 0x000fec0000010000 */
[----:B------:R-:W1:Y:S02]  /*19b80*/  @!P0 S2R R3, SR_CgaCtaId ;  /* 0x0000000000038919 */ /* 0x000e640000008800 */
[----:B-1----:R-:W-:Y:S01]  /*19b90*/  @!P0 LEA R17, R3, R0, 0x18 ;  /* 0x0000000003118211 */ /* 0x002fe200078ec0ff */
[----:B------:R-:W-:Y:S04]  /*19ba0*/  @!P0 STL [R1+0xc], R3 ;  /* 0x00000c0301008387 */ /* 0x000fe80000100800 */
[----:B------:R-:W1:Y:S04]  /*19bb0*/  SHFL.IDX PT, R0, R2, RZ, 0x1f ;  /* 0x00001fff02007589 */ /* 0x000e6800000e0000 */
[----:B------:R2:W-:Y:S04]  /*19bc0*/  @!P0 STS [R17+0x228d0], R2 ;  /* 0x0228d00211008388 */ /* 0x0005e80000000800 */
[----:B-1----:R2:W-:Y:S01]  /*19bd0*/  STL [R1+0x1c], R0 ;  /* 0x00001c0001007387 */ /* 0x0025e20000100800 */
[----:B------:R-:W-:Y:S06]  /*19be0*/  BAR.ARV 0x5, 0x180 ;  /* 0x0146000000007b1d */ /* 0x000fec0000002000 */
.L_x_8145:
[----:B--2---:R-:W2:Y:S01]  /*19bf0*/  LDL R0, [R1+0x1c] ;  /* 0x00001c0001007983 */ /* 0x004ea20000100800 */
[----:B------:R-:W-:Y:S02]  /*19c00*/  ULDC UR4, c[0x0][0xc38] ;  /* 0x00030e0000047ab9 */ /* 0x000fe40000000800 */
[----:B--2---:R-:W-:-:S13]  /*19c10*/  ISETP.GE.AND P0, PT, R0, UR4, PT ;  /* 0x0000000400007c0c */ /* 0x004fda000bf06270 */
[----:B------:R-:W-:Y:S05]  /*19c20*/  @!P0 BRA `(.L_x_8146) ;  /* 0xffffffac000c8947 */ /* 0x000fea000383ffff */
.L_x_8075:
[----:B------:R-:W2:Y:S01]  /*19c30*/  LDL.LU R0, [R1+0x24] ;  /* 0x0000240001007983 */ /* 0x000ea20000300800 */
[----:B------:R-:W-:Y:S01]  /*19c40*/  BSSY B0, `(.L_x_8147) ;  /* 0x000000b000007945 */ /* 0x000fe20003800000 */
[----:B------:R-:W3:Y:S01]  /*19c50*/  S2R R5, SR_CgaCtaId ;  /* 0x0000000000057919 */ /* 0x000ee20000008800 */
[----:B--2---:R-:W-:-:S05]  /*19c60*/  VIADD R0, R0, 0x1 ;  /* 0x0000000100007836 */ /* 0x004fca0000000000 */
[----:B-1----:R-:W-:-:S04]  /*19c70*/  LEA.HI R2, R0, R0, RZ, 0x1 ;  /* 0x0000000000027211 */ /* 0x002fc800078f08ff */
[----:B------:R-:W-:Y:S02]  /*19c80*/  LOP3.LUT R3, R2, 0xfffffffe, RZ, 0xc0, !PT ;  /* 0xfffffffe02037812 */ /* 0x000fe400078ec0ff */
[----:B------:R-:W-:-:S03]  /*19c90*/  MOV R2, 0x400 ;  /* 0x0000040000027802 */ /* 0x000fc60000000f00 */
[----:B------:R-:W-:Y:S01]  /*19ca0*/  IMAD.IADD R0, R0, 0x1, -R3 ;  /* 0x0000000100007824 */ /* 0x000fe200078e0a03 */
[----:B---3--:R-:W-:-:S04]  /*19cb0*/  LEA R4, R5, R2, 0x18 ;  /* 0x0000000205047211 */ /* 0x008fc800078ec0ff */
[----:B------:R-:W-:-:S04]  /*19cc0*/  SHF.L.U32 R0, R0, 0x1f, RZ ;  /* 0x0000001f00007819 */ /* 0x000fc800000006ff */
[----:B------:R-:W1:Y:S02]  /*19cd0*/  SYNCS.PHASECHK.TRANS64.TRYWAIT P0, [R4+URZ+0x22820], R0 ;  /* 0x02282000040075a7 */ /* 0x000e64000800017f */
[----:B-1----:R-:W-:Y:S05]  /*19ce0*/  @!P0 BRA `(.L_x_8148) ;  /* 0x0000004000108947 */ /* 0x002fea0003800000 */
.L_x_8281:
[----:B------:R-:W-:Y:S05]  /*19cf0*/  BSYNC B0 ;  /* 0x0000000000007941 */ /* 0x000fea0003800000 */
.L_x_8147:
[----:B------:R-:W-:-:S03]  /*19d00*/  UMOV UR4, 0xffffffff ;  /* 0xffffffff00047882 */ /* 0x000fc60000000000 */
[----:B------:R-:W-:Y:S05]  /*19d10*/  BRA.DIV UR4, `(.L_x_8149) ;  /* 0x0000004204187947 */ /* 0x000fea000b800000 */
[----:B-1----:R-:W1:Y:S02]  /*19d20*/  S2R R0, SR_TID.X ;  /* 0x0000000000007919 */ /* 0x002e640000002100 */
[----:B-1----:R-:W-:-:S04]  /*19d30*/  SHF.R.U32.HI R0, RZ, 0x5, R0 ;  /* 0x00000005ff007819 */ /* 0x002fc80000011600 */
[----:B------:R-:W-:-:S05]  /*19d40*/  LOP3.LUT R0, R0, 0x3, RZ, 0xc0, !PT ;  /* 0x0000000300007812 */ /* 0x000fca00078ec0ff */
[----:B------:R1:W2:Y:S02]  /*19d50*/  SHFL.IDX PT, R14, R0, RZ, 0x1f ;  /* 0x00001fff000e7589 */ /* 0x0002a400000e0000 */
.L_x_8284:
[----:B--2---:R-:W-:Y:S01]  /*19d60*/  ISETP.NE.AND P0, PT, R14, RZ, PT ;  /* 0x000000ff0e00720c */ /* 0x004fe20003f05270 */
[----:B------:R-:W-:-:S12]  /*19d70*/  BSSY B0, `(.L_x_8150) ;  /* 0x000002c000007945 */ /* 0x000fd80003800000 */
[----:B------:R-:W-:Y:S05]  /*19d80*/  @P0 BRA `(.L_x_8151) ;  /* 0x0000000000a80947 */ /* 0x000fea0003800000 */
[----:B------:R-:W-:-:S03]  /*19d90*/  UMOV UR4, 0xffffffff ;  /* 0xffffffff00047882 */ /* 0x000fc60000000000 */
[----:B------:R-:W-:Y:S05]  /*19da0*/  BRA.DIV UR4, `(.L_x_8152) ;  /* 0x0000004204287947 */ /* 0x000fea000b800000 */
[----:B------:R-:W-:-:S13]  /*19db0*/  ELECT P6, URZ, PT ;  /* 0x00000000003f782f */ /* 0x000fda00038c0000 */
.L_x_8287:
[----:B------:R-:W-:Y:S05]  /*19dc0*/  @!P6 BRA `(.L_x_8151) ;  /* 0x000000000098e947 */ /* 0x000fea0003800000 */
[----:B------:R-:W-:-:S06]  /*19dd0*/  ULOP3.LUT UR4, UR36, 0x2, URZ, 0xfc, !UPT ;  /* 0x0000000224047892 */ /* 0x000fcc000f8efc3f */
[----:B-1----:R-:W-:-:S05]  /*19de0*/  IMAD.U32 R0, RZ, RZ, UR4 ;  /* 0x00000004ff007e24 */ /* 0x002fca000f8e00ff */
[----:B------:R-:W-:-:S13]  /*19df0*/  ISETP.NE.AND P0, PT, R0, 0x3, PT ;  /* 0x000000030000780c */ /* 0x000fda0003f05270 */
[----:B------:R-:W-:Y:S05]  /*19e00*/  @!P0 BRA `(.L_x_8153) ;  /* 0x0000000000048947 */ /* 0x000fea0003800000 */
[----:B------:R-:W-:Y:S01]  /*19e10*/  BPT.TRAP 0x1 ;  /* 0x000000040000795c */ /* 0x000fe20000300000 */
.L_x_8153:
[C---:B------:R-:W-:Y:S01]  /*19e20*/  IMAD R5, R31.reuse, 0x8, R4 ;  /* 0x000000081f057824 */ /* 0x040fe200078e0204 */
[----:B------:R-:W-:Y:S01]  /*19e30*/  SHF.L.U32 R0, R36, 0x1f, RZ ;  /* 0x0000001f24007819 */ /* 0x000fe200000006ff */
[----:B------:R-:W-:-:S03]  /*19e40*/  VIADD R31, R31, 0x1 ;  /* 0x000000011f1f7836 */ /* 0x000fc60000000000 */
[----:B------:R-:W1:Y:S02]  /*19e50*/  SYNCS.PHASECHK.TRANS64.TRYWAIT P1, [R5+URZ+0x22840], R0 ;  /* 0x02284000050075a7 */ /* 0x000e64000802017f */
[----:B------:R-:W-:-:S04]  /*19e60*/  ISETP.NE.AND P2, PT, R31, 0x2, PT ;  /* 0x000000021f00780c */ /* 0x000fc80003f45270 */
[----:B------:R-:W-:Y:S01]  /*19e70*/  SEL R3, RZ, 0x1, P2 ;  /* 0x00000001ff037807 */ /* 0x000fe20001000000 */
[----:B-1----:R-:W-:Y:S08]  /*19e80*/  @!P1 BRA `(.L_x_8154) ;  /* 0x0000004000109947 */ /* 0x002ff00003800000 */
.L_x_8288:
[----:B------:R-:W-:Y:S02]  /*19e90*/  SEL R31, R31, RZ, P2 ;  /* 0x000000ff1f1f7207 */ /* 0x000fe40001000000 */
[----:B------:R-:W-:Y:S01]  /*19ea0*/  LOP3.LUT R2, R36, R3, RZ, 0x3c, !PT ;  /* 0x0000000324027212 */ /* 0x000fe200078e3cff */
[----:B------:R-:W-:Y:S06]  /*19eb0*/  @!P0 BRA `(.L_x_8155) ;  /* 0x0000000000048947 */ /* 0x000fec0003800000 */
[----:B------:R-:W-:Y:S01]  /*19ec0*/  BPT.TRAP 0x1 ;  /* 0x000000040000795c */ /* 0x000fe20000300000 */
.L_x_8155:
[----:B------:R-:W-:Y:S01]  /*19ed0*/  IMAD R31, R31, 0x8, R4 ;  /* 0x000000081f1f7824 */ /* 0x000fe200078e0204 */
[----:B------:R-:W-:-:S04]  /*19ee0*/  SHF.L.U32 R2, R2, 0x1f, RZ ;  /* 0x0000001f02027819 */ /* 0x000fc800000006ff */
[----:B------:R-:W2:Y:S02]  /*19ef0*/  SYNCS.PHASECHK.TRANS64.TRYWAIT P1, [R31+URZ+0x22840], R2 ;  /* 0x022840021f0075a7 */ /* 0x000ea4000802017f */
[----:B--2---:R-:W-:Y:S05]  /*19f00*/  @!P1 BRA `(.L_x_8156) ;  /* 0x0000004000049947 */ /* 0x004fea0003800000 */
.L_x_8289:
[----:B------:R-:W-:Y:S05]  /*19f10*/  @!P0 BRA `(.L_x_8157) ;  /* 0x0000000000048947 */ /* 0x000fea0003800000 */
[----:B------:R-:W-:Y:S01]  /*19f20*/  BPT.TRAP 0x1 ;  /* 0x000000040000795c */ /* 0x000fe20000300000 */
.L_x_8157:
[----:B------:R-:W3:Y:S02]  /*19f30*/  SYNCS.PHASECHK.TRANS64.TRYWAIT P1, [R5+URZ+0x22860], R0 ;  /* 0x02286000050075a7 */ /* 0x000ee4000802017f */
[----:B---3--:R-:W-:Y:S05]  /*19f40*/  @!P1 BRA `(.L_x_8158) ;  /* 0x0000004000089947 */ /* 0x008fea0003800000 */
.L_x_8290:
[----:B------:R-:W-:Y:S05]  /*19f50*/  @!P0 BRA `(.L_x_8159) ;  /* 0x0000000000048947 */ /* 0x000fea0003800000 */
[----:B------:R-:W-:Y:S01]  /*19f60*/  BPT.TRAP 0x1 ;  /* 0x000000040000795c */ /* 0x000fe20000300000 */
.L_x_8159:
[----:B------:R-:W4:Y:S02]  /*19f70*/  SYNCS.PHASECHK.TRANS64.TRYWAIT P1, [R31+URZ+0x22860], R2 ;  /* 0x022860021f0075a7 */ /* 0x000f24000802017f */
[----:B----4-:R-:W-:Y:S05]  /*19f80*/  @!P1 BRA `(.L_x_8160) ;  /* 0x00000040000c9947 */ /* 0x010fea0003800000 */
.L_x_8291:
[----:B------:R-:W-:Y:S05]  /*19f90*/  @!P0 BRA `(.L_x_8161) ;  /* 0x0000000000048947 */ /* 0x000fea0003800000 */
[----:B------:R-:W-:Y:S01]  /*19fa0*/  BPT.TRAP 0x1 ;  /* 0x000000040000795c */ /* 0x000fe20000300000 */
.L_x_8161:
[----:B------:R-:W5:Y:S02]  /*19fb0*/  SYNCS.PHASECHK.TRANS64.TRYWAIT P1, [R5+URZ+0x22880], R0 ;  /* 0x02288000050075a7 */ /* 0x000f64000802017f */
[----:B-----5:R-:W-:Y:S05]  /*19fc0*/  @!P1 BRA `(.L_x_8162) ;  /* 0x0000004000109947 */ /* 0x020fea0003800000 */
.L_x_8292:
[----:B------:R-:W-:Y:S05]  /*19fd0*/  @!P0 BRA `(.L_x_8163) ;  /* 0x0000000000048947 */ /* 0x000fea0003800000 */
[----:B------:R-:W-:Y:S01]  /*19fe0*/  BPT.TRAP 0x1 ;  /* 0x000000040000795c */ /* 0x000fe20000300000 */
.L_x_8163:
[----:B------:R0:W0:Y:S02]  /*19ff0*/  SYNCS.PHASECHK.TRANS64.TRYWAIT P0, [R31+URZ+0x22880], R2 ;  /* 0x022880021f0075a7 */ /* 0x000024000800017f */
[----:B0-----:R-:W-:Y:S05]  /*1a000*/  @!P0 NANOSLEEP.SYNCS 0x989680 ;  /* 0x009896800000895d */ /* 0x001fea0003900000 */
[----:B------:R-:W0:Y:S02]  /*1a010*/  @!P0 SYNCS.PHASECHK.TRANS64 P0, [R31+URZ+0x22880], R2 ;  /* 0x022880021f0085a7 */ /* 0x000e24000800007f */
[----:B0-----:R-:W-:Y:S05]  /*1a020*/  @!P0 BRA `(.L_x_8163) ;  /* 0xfffffffc00f08947 */ /* 0x001fea000383ffff */
.L_x_8151:
[----:B------:R-:W-:Y:S05]  /*1a030*/  BSYNC B0 ;  /* 0x0000000000007941 */ /* 0x000fea0003800000 */
.L_x_8150:
[----:B------:R-:W-:Y:S05]  /*1a040*/  EXIT ;  /* 0x000000000000794d */ /* 0x000fea0003800000 */
.L_x_7980:
[----:B0-----:R-:W-:-:S04]  /*1a050*/  IMAD.U32 R3, RZ, RZ, UR43 ;  /* 0x0000002bff037e24 */ /* 0x001fc8000f8e00ff */
[----:B------:R0:W1:Y:S03]  /*1a060*/  SYNCS.PHASECHK.TRANS64.TRYWAIT P1, [R3+URZ+0x22800], R0 ;  /* 0x02280000030075a7 */ /* 0x000066000802017f */
[----:B-1----:R-:W-:Y:S05]  /*1a070*/  @!P1 NANOSLEEP.SYNCS 0x989680 ;  /* 0x009896800000995d */ /* 0x002fea0003900000 */
[----:B------:R-:W1:Y:S02]  /*1a080*/  @!P1 SYNCS.PHASECHK.TRANS64 P1, [R3+URZ+0x22800], R0 ;  /* 0x02280000030095a7 */ /* 0x000e64000802007f */
[----:B-1----:R-:W-:Y:S05]  /*1a090*/  @!P1 BRA `(.L_x_7980) ;  /* 0xfffffffc00ec9947 */ /* 0x002fea000383ffff */
[----:B------:R-:W-:Y:S05]  /*1a0a0*/  BRA `(.L_x_8164) ;  /* 0xfffffe7c00107947 */ /* 0x000fea000383ffff */
.L_x_7984:
[----:B-1----:R1:W2:Y:S02]  /*1a0b0*/  SYNCS.PHASECHK.TRANS64.TRYWAIT P1, [R3+URZ+0x22830], R0 ;  /* 0x02283000030075a7 */ /* 0x0022a4000802017f */
[----:B--2---:R-:W-:Y:S05]  /*1a0c0*/  @!P1 NANOSLEEP.SYNCS 0x989680 ;  /* 0x009896800000995d */ /* 0x004fea0003900000 */
[----:B------:R-:W2:Y:S02]  /*1a0d0*/  @!P1 SYNCS.PHASECHK.TRANS64 P1, [R3+URZ+0x22830], R0 ;  /* 0x02283000030095a7 */ /* 0x000ea4000802007f */
[----:B--2---:R-:W-:Y:S05]  /*1a0e0*/  @!P1 BRA `(.L_x_7984) ;  /* 0xfffffffc00f09947 */ /* 0x004fea000383ffff */
[----:B------:R-:W-:Y:S05]  /*1a0f0*/  BRA `(.L_x_7983) ;  /* 0xfffffe7c002c7947 */ /* 0x000fea000383ffff */
.L_x_8001:
[----:B-1----:R-:W-:-:S04]  /*1a100*/  IMAD.U32 R6, RZ, RZ, UR6 ;  /* 0x00000006ff067e24 */ /* 0x002fc8000f8e00ff */
[----:B------:R1:W2:Y:S03]  /*1a110*/  SYNCS.PHASECHK.TRANS64.TRYWAIT P1, [R6+URZ+0x22830], R5 ;  /* 0x02283005060075a7 */ /* 0x0002a6000802017f */
[----:B--2---:R-:W-:Y:S05]  /*1a120*/  @!P1 NANOSLEEP.SYNCS 0x989680 ;  /* 0x009896800000995d */ /* 0x004fea0003900000 */
[----:B------:R-:W2:Y:S02]  /*1a130*/  @!P1 SYNCS.PHASECHK.TRANS64 P1, [R6+URZ+0x22830], R5 ;  /* 0x02283005060095a7 */ /* 0x000ea4000802007f */
[----:B--2---:R-:W-:Y:S05]  /*1a140*/  @!P1 BRA `(.L_x_8001) ;  /* 0xfffffffc00ec9947 */ /* 0x004fea000383ffff */
[----:B------:R-:W-:Y:S05]  /*1a150*/  BRA `(.L_x_7998) ;  /* 0xfffffebc00487947 */ /* 0x000fea000383ffff */
.L_x_8005:
[----:B-1----:R-:W-:-:S04]  /*1a160*/  IMAD.U32 R6, RZ, RZ, UR6 ;  /* 0x00000006ff067e24 */ /* 0x002fc8000f8e00ff */
[----:B------:R1:W2:Y:S03]  /*1a170*/  SYNCS.PHASECHK.TRANS64.TRYWAIT P1, [R6+URZ+0x22850], R5 ;  /* 0x02285005060075a7 */ /* 0x0002a6000802017f */
[----:B--2---:R-:W-:Y:S05]  /*1a180*/  @!P1 NANOSLEEP.SYNCS 0x989680 ;  /* 0x009896800000995d */ /* 0x004fea0003900000 */
[----:B------:R-:W2:Y:S02]  /*1a190*/  @!P1 SYNCS.PHASECHK.TRANS64 P1, [R6+URZ+0x22850], R5 ;  /* 0x02285005060095a7 */ /* 0x000ea4000802007f */
[----:B--2---:R-:W-:Y:S05]  /*1a1a0*/  @!P1 BRA `(.L_x_8005) ;  /* 0xfffffffc00ec9947 */ /* 0x004fea000383ffff */
[----:B------:R-:W-:Y:S05]  /*1a1b0*/  BRA `(.L_x_8002) ;  /* 0xfffffec400647947 */ /* 0x000fea000383ffff */
.L_x_8024:
[----:B-1----:R-:W-:-:S04]  /*1a1c0*/  IMAD.U32 R11, RZ, RZ, UR6 ;  /* 0x00000006ff0b7e24 */ /* 0x002fc8000f8e00ff */
[----:B------:R1:W2:Y:S03]  /*1a1d0*/  SYNCS.PHASECHK.TRANS64.TRYWAIT P1, [R11+URZ+0x22830], R6 ;  /* 0x022830060b0075a7 */ /* 0x0002a6000802017f */
[----:B--2---:R-:W-:Y:S05]  /*1a1e0*/  @!P1 NANOSLEEP.SYNCS 0x989680 ;  /* 0x009896800000995d */ /* 0x004fea0003900000 */
[----:B------:R-:W2:Y:S02]  /*1a1f0*/  @!P1 SYNCS.PHASECHK.TRANS64 P1, [R11+URZ+0x22830], R6 ;  /* 0x022830060b0095a7 */ /* 0x000ea4000802007f */
[----:B--2---:R-:W-:Y:S05]  /*1a200*/  @!P1 BRA `(.L_x_8024) ;  /* 0xfffffffc00ec9947 */ /* 0x004fea000383ffff */
[----:B------:R-:W-:Y:S05]  /*1a210*/  BRA `(.L_x_8021) ;  /* 0xffffff0400307947 */ /* 0x000fea000383ffff */
.L_x_8028:
[----:B-1----:R-:W-:-:S04]  /*1a220*/  IMAD.U32 R11, RZ, RZ, UR6 ;  /* 0x00000006ff0b7e24 */ /* 0x002fc8000f8e00ff */
[----:B------:R1:W2:Y:S03]  /*1a230*/  SYNCS.PHASECHK.TRANS64.TRYWAIT P1, [R11+URZ+0x22850], R6 ;  /* 0x022850060b0075a7 */ /* 0x0002a6000802017f */
[----:B--2---:R-:W-:Y:S05]  /*1a240*/  @!P1 NANOSLEEP.SYNCS 0x989680 ;  /* 0x009896800000995d */ /* 0x004fea0003900000 */
[----:B------:R-:W2:Y:S02]  /*1a250*/  @!P1 SYNCS.PHASECHK.TRANS64 P1, [R11+URZ+0x22850], R6 ;  /* 0x022850060b0095a7 */ /* 0x000ea4000802007f */
[----:B--2---:R-:W-:Y:S05]  /*1a260*/  @!P1 BRA `(.L_x_8028) ;  /* 0xfffffffc00ec9947 */ /* 0x004fea000383ffff */
[----:B------:R-:W-:Y:S05]  /*1a270*/  BRA `(.L_x_8025) ;  /* 0xffffff0c004c7947 */ /* 0x000fea000383ffff */
.L_x_8036:
[----:B-1----:R-:W-:-:S04]  /*1a280*/  IMAD.U32 R11, RZ, RZ, UR6 ;  /* 0x00000006ff0b7e24 */ /* 0x002fc8000f8e00ff */
[----:B------:R1:W2:Y:S03]  /*1a290*/  SYNCS.PHASECHK.TRANS64.TRYWAIT P1, [R11+URZ+0x22830], R6 ;  /* 0x022830060b0075a7 */ /* 0x0002a6000802017f */
[----:B--2---:R-:W-:Y:S05]  /*1a2a0*/  @!P1 NANOSLEEP.SYNCS 0x989680 ;  /* 0x009896800000995d */ /* 0x004fea0003900000 */
[----:B------:R-:W2:Y:S02]  /*1a2b0*/  @!P1 SYNCS.PHASECHK.TRANS64 P1, [R11+URZ+0x22830], R6 ;  /* 0x022830060b0095a7 */ /* 0x000ea4000802007f */
[----:B--2---:R-:W-:Y:S05]  /*1a2c0*/  @!P1 BRA `(.L_x_8036) ;  /* 0xfffffffc00ec9947 */ /* 0x004fea000383ffff */
[----:B------:R-:W-:Y:S05]  /*1a2d0*/  BRA `(.L_x_8033) ;  /* 0xffffff2c00607947 */ /* 0x000fea000383ffff */
.L_x_8040:
[----:B-1----:R-:W-:-:S04]  /*1a2e0*/  IMAD.U32 R11, RZ, RZ, UR6 ;  /* 0x00000006ff0b7e24 */ /* 0x002fc8000f8e00ff */
[----:B------:R1:W2:Y:S03]  /*1a2f0*/  SYNCS.PHASECHK.TRANS64.TRYWAIT P1, [R11+URZ+0x22850], R6 ;  /* 0x022850060b0075a7 */ /* 0x0002a6000802017f */
[----:B--2---:R-:W-:Y:S05]  /*1a300*/  @!P1 NANOSLEEP.SYNCS 0x989680 ;  /* 0x009896800000995d */ /* 0x004fea0003900000 */
[----:B------:R-:W2:Y:S02]  /*1a310*/  @!P1 SYNCS.PHASECHK.TRANS64 P1, [R11+URZ+0x22850], R6 ;  /* 0x022850060b0095a7 */ /* 0x000ea4000802007f */
[----:B--2---:R-:W-:Y:S05]  /*1a320*/  @!P1 BRA `(.L_x_8040) ;  /* 0xfffffffc00ec9947 */ /* 0x004fea000383ffff */
[----:B------:R-:W-:Y:S05]  /*1a330*/  BRA `(.L_x_8037) ;  /* 0xffffff3400707947 */ /* 0x000fea000383ffff */
.L_x_8055:
[----:B-1----:R-:W-:-:S04]  /*1a340*/  IMAD.U32 R5, RZ, RZ, UR9 ;  /* 0x00000009ff057e24 */ /* 0x002fc8000f8e00ff */
[----:B------:R1:W2:Y:S03]  /*1a350*/  SYNCS.PHASECHK.TRANS64.TRYWAIT P1, [R5+URZ+0x22850], R4 ;  /* 0x02285004050075a7 */ /* 0x0002a6000802017f */
[----:B--2---:R-:W-:Y:S05]  /*1a360*/  @!P1 NANOSLEEP.SYNCS 0x989680 ;  /* 0x009896800000995d */ /* 0x004fea0003900000 */
[----:B------:R-:W2:Y:S02]  /*1a370*/  @!P1 SYNCS.PHASECHK.TRANS64 P1, [R5+URZ+0x22850], R4 ;  /* 0x02285004050095a7 */ /* 0x000ea4000802007f */
[----:B--2---:R-:W-:Y:S05]  /*1a380*/  @!P1 BRA `(.L_x_8055) ;  /* 0xfffffffc00ec9947 */ /* 0x004fea000383ffff */
[----:B------:R-:W-:Y:S05]  /*1a390*/  BRA `(.L_x_8054) ;  /* 0xffffff7000687947 */ /* 0x000fea000383ffff */
.L_x_8095:
[----:B------:R-:W1:Y:S01]  /*1a3a0*/  S2R R20, SR_TID.X ;  /* 0x0000000000147919 */ /* 0x000e620000002100 */
        /* <DEDUP_REMOVED lines=9> */
.L_x_8165:
[----:B------:R-:W-:Y:S05]  /*1a440*/  BRA `(.L_x_8166) ;  /* 0xffffffb000f07947 */ /* 0x000fea000383ffff */
.L_x_8098:
[----:B0-----:R0:W1:Y:S02]  /*1a450*/  SYNCS.PHASECHK.TRANS64.TRYWAIT P0, [R0+URZ+0x22880], R27 ;  /* 0x0228801b000075a7 */ /* 0x001064000800017f */
[----:B-1----:R-:W-:Y:S05]  /*1a460*/  @!P0 NANOSLEEP.SYNCS 0x989680 ;  /* 0x009896800000895d */ /* 0x002fea0003900000 */
[----:B------:R-:W1:Y:S02]  /*1a470*/  @!P0 SYNCS.PHASECHK.TRANS64 P0, [R0+URZ+0x22880], R27 ;  /* 0x0228801b000085a7 */ /* 0x000e64000800007f */
[----:B-1----:R-:W-:Y:S05]  /*1a480*/  @!P0 BRA `(.L_x_8098) ;  /* 0xfffffffc00f08947 */ /* 0x002fea000383ffff */
[----:B------:R-:W-:Y:S05]  /*1a490*/  BRA `(.L_x_8167) ;  /* 0xffffffb800147947 */ /* 0x000fea000383ffff */
.L_x_8099:
        /* <DEDUP_REMOVED lines=8> */
.L_x_8169:
[----:B------:R-:W-:Y:S05]  /*1a520*/  BSYNC B0 ;  /* 0x0000000000007941 */ /* 0x000fea0003800000 */
.L_x_8168:
[----:B------:R-:W-:Y:S01]  /*1a530*/  IMAD.MOV.U32 R13, RZ, RZ, R9 ;  /* 0x000000ffff0d7224 */ /* 0x000fe200078e0009 */
[C---:B------:R-:W-:Y:S01]  /*1a540*/  LOP3.LUT P1, RZ, R16.reuse, 0x200, RZ, 0xc0, !PT ;  /* 0x0000020010ff7812 */ /* 0x040fe2000782c0ff */
        /* <DEDUP_REMOVED lines=12> */
.L_x_8170:
[----:B------:R-:W-:Y:S02]  /*1a610*/  IMAD.MOV.U32 R13, RZ, RZ, R10 ;  /* 0x000000ffff0d7224 */ /* 0x000fe400078e000a */
[----:B------:R-:W-:Y:S02]  /*1a620*/  IMAD.MOV.U32 R12, RZ, RZ, 0x1 ;  /* 0x00000001ff0c7424 */ /* 0x000fe400078e00ff */
[----:B------:R-:W-:-:S07]  /*1a630*/  IMAD.MOV.U32 R2, RZ, RZ, R14 ;  /* 0x000000ffff027224 */ /* 0x000fce00078e000e */
[----:B------:R-:W-:Y:S05]  /*1a640*/  WARPSYNC.COLLECTIVE R15, `(.L_x_8171) ;  /* 0x000000000f087348 */ /* 0x000fea0003c00000 */
[----:B------:R0:W1:Y:S02]  /*1a650*/  SHFL.IDX P6, R14, R13, R12, R11 ;  /* 0x0000000c0d0e7389 */ /* 0x00006400000c000b */
[----:B01----:R-:W-:Y:S01]  /*1a660*/  ENDCOLLECTIVE ;  /* 0x000000000000791b */ /* 0x003fe20003800000 */
.L_x_8171:
        /* <DEDUP_REMOVED lines=12> */
.L_x_8172:
[----:B------:R-:W-:Y:S02]  /*1a730*/  IMAD.MOV.U32 R13, RZ, RZ, R10 ;  /* 0x000000ffff0d7224 */ /* 0x000fe400078e000a */
[----:B------:R-:W-:Y:S02]  /*1a740*/  IMAD.MOV.U32 R12, RZ, RZ, 0x2 ;  /* 0x00000002ff0c7424 */ /* 0x000fe400078e00ff */
[----:B------:R-:W-:-:S07]  /*1a750*/  IMAD.MOV.U32 R2, RZ, RZ, R14 ;  /* 0x000000ffff027224 */ /* 0x000fce00078e000e */
[----:B------:R-:W-:Y:S05]  /*1a760*/  WARPSYNC.COLLECTIVE R15, `(.L_x_8173) ;  /* 0x000000000f087348 */ /* 0x000fea0003c00000 */
[----:B------:R0:W1:Y:S02]  /*1a770*/  SHFL.IDX P6, R14, R13, R12, R11 ;  /* 0x0000000c0d0e7389 */ /* 0x00006400000c000b */
[----:B01----:R-:W-:Y:S01]  /*1a780*/  ENDCOLLECTIVE ;  /* 0x000000000000791b */ /* 0x003fe20003800000 */
.L_x_8173:
        /* <DEDUP_REMOVED lines=12> */
.L_x_8174:
[----:B------:R-:W-:Y:S02]  /*1a850*/  IMAD.MOV.U32 R13, RZ, RZ, R10 ;  /* 0x000000ffff0d7224 */ /* 0x000fe400078e000a */
[----:B------:R-:W-:Y:S02]  /*1a860*/  IMAD.MOV.U32 R12, RZ, RZ, 0x3 ;  /* 0x00000003ff0c7424 */ /* 0x000fe400078e00ff */
[----:B------:R-:W-:-:S07]  /*1a870*/  IMAD.MOV.U32 R2, RZ, RZ, R14 ;  /* 0x000000ffff027224 */ /* 0x000fce00078e000e */
[----:B------:R-:W-:Y:S05]  /*1a880*/  WARPSYNC.COLLECTIVE R15, `(.L_x_8175) ;  /* 0x000000000f087348 */ /* 0x000fea0003c00000 */
[----:B------:R0:W1:Y:S02]  /*1a890*/  SHFL.IDX P6, R14, R13, R12, R11 ;  /* 0x0000000c0d0e7389 */ /* 0x00006400000c000b */
[----:B01----:R-:W-:Y:S01]  /*1a8a0*/  ENDCOLLECTIVE ;  /* 0x000000000000791b */ /* 0x003fe20003800000 */
.L_x_8175:
        /* <DEDUP_REMOVED lines=12> */
.L_x_8176:
[----:B------:R-:W-:Y:S02]  /*1a970*/  IMAD.MOV.U32 R13, RZ, RZ, R10 ;  /* 0x000000ffff0d7224 */ /* 0x000fe400078e000a */
[----:B------:R-:W-:Y:S02]  /*1a980*/  IMAD.MOV.U32 R12, RZ, RZ, 0x4 ;  /* 0x00000004ff0c7424 */ /* 0x000fe400078e00ff */
[----:B------:R-:W-:-:S07]  /*1a990*/  IMAD.MOV.U32 R2, RZ, RZ, R14 ;  /* 0x000000ffff027224 */ /* 0x000fce00078e000e */
[----:B------:R-:W-:Y:S05]  /*1a9a0*/  WARPSYNC.COLLECTIVE R15, `(.L_x_8177) ;  /* 0x000000000f087348 */ /* 0x000fea0003c00000 */
[----:B------:R0:W1:Y:S02]  /*1a9b0*/  SHFL.IDX P6, R14, R13, R12, R11 ;  /* 0x0000000c0d0e7389 */ /* 0x00006400000c000b */
[----:B01----:R-:W-:Y:S01]  /*1a9c0*/  ENDCOLLECTIVE ;  /* 0x000000000000791b */ /* 0x003fe20003800000 */
.L_x_8177:
        /* <DEDUP_REMOVED lines=12> */
.L_x_8178:
[----:B------:R-:W-:Y:S02]  /*1aa90*/  IMAD.MOV.U32 R13, RZ, RZ, R10 ;  /* 0x000000ffff0d7224 */ /* 0x000fe400078e000a */
[----:B------:R-:W-:Y:S02]  /*1aaa0*/  IMAD.MOV.U32 R12, RZ, RZ, 0x5 ;  /* 0x00000005ff0c7424 */ /* 0x000fe400078e00ff */
[----:B------:R-:W-:-:S07]  /*1aab0*/  IMAD.MOV.U32 R2, RZ, RZ, R14 ;  /* 0x000000ffff027224 */ /* 0x000fce00078e000e */
[----:B------:R-:W-:Y:S05]  /*1aac0*/  WARPSYNC.COLLECTIVE R15, `(.L_x_8179) ;  /* 0x000000000f087348 */ /* 0x000fea0003c00000 */
[----:B------:R0:W1:Y:S02]  /*1aad0*/  SHFL.IDX P6, R14, R13, R12, R11 ;  /* 0x0000000c0d0e7389 */ /* 0x00006400000c000b */
[----:B01----:R-:W-:Y:S01]  /*1aae0*/  ENDCOLLECTIVE ;  /* 0x000000000000791b */ /* 0x003fe20003800000 */
.L_x_8179:
        /* <DEDUP_REMOVED lines=12> */
.L_x_8180:
[----:B------:R-:W-:Y:S02]  /*1abb0*/  IMAD.MOV.U32 R13, RZ, RZ, R10 ;  /* 0x000000ffff0d7224 */ /* 0x000fe400078e000a */
[----:B------:R-:W-:Y:S02]  /*1abc0*/  IMAD.MOV.U32 R12, RZ, RZ, 0x6 ;  /* 0x00000006ff0c7424 */ /* 0x000fe400078e00ff */
[----:B------:R-:W-:-:S07]  /*1abd0*/  IMAD.MOV.U32 R2, RZ, RZ, R14 ;  /* 0x000000ffff027224 */ /* 0x000fce00078e000e */
[----:B------:R-:W-:Y:S05]  /*1abe0*/  WARPSYNC.COLLECTIVE R15, `(.L_x_8181) ;  /* 0x000000000f087348 */ /* 0x000fea0003c00000 */
[----:B------:R0:W1:Y:S02]  /*1abf0*/  SHFL.IDX P6, R14, R13, R12, R11 ;  /* 0x0000000c0d0e7389 */ /* 0x00006400000c000b */
[----:B01----:R-:W-:Y:S01]  /*1ac00*/  ENDCOLLECTIVE ;  /* 0x000000000000791b */ /* 0x003fe20003800000 */
.L_x_8181:
        /* <DEDUP_REMOVED lines=12> */
.L_x_8182:
[----:B------:R-:W-:Y:S02]  /*1acd0*/  IMAD.MOV.U32 R13, RZ, RZ, R10 ;  /* 0x000000ffff0d7224 */ /* 0x000fe400078e000a */
[----:B------:R-:W-:Y:S02]  /*1ace0*/  IMAD.MOV.U32 R12, RZ, RZ, 0x7 ;  /* 0x00000007ff0c7424 */ /* 0x000fe400078e00ff */
[----:B------:R-:W-:-:S07]  /*1acf0*/  IMAD.MOV.U32 R2, RZ, RZ, R14 ;  /* 0x000000ffff027224 */ /* 0x000fce00078e000e */
[----:B------:R-:W-:Y:S05]  /*1ad00*/  WARPSYNC.COLLECTIVE R15, `(.L_x_8183) ;  /* 0x000000000f087348 */ /* 0x000fea0003c00000 */
[----:B------:R0:W1:Y:S02]  /*1ad10*/  SHFL.IDX P6, R14, R13, R12, R11 ;  /* 0x0000000c0d0e7389 */ /* 0x00006400000c000b */
[----:B01----:R-:W-:Y:S01]  /*1ad20*/  ENDCOLLECTIVE ;  /* 0x000000000000791b */ /* 0x003fe20003800000 */
.L_x_8183:
        /* <DEDUP_REMOVED lines=12> */
.L_x_8184:
[----:B------:R-:W-:Y:S02]  /*1adf0*/  IMAD.MOV.U32 R13, RZ, RZ, R21 ;  /* 0x000000ffff0d7224 */ /* 0x000fe400078e0015 */
[----:B------:R-:W-:Y:S02]  /*1ae00*/  IMAD.MOV.U32 R12, RZ, RZ, RZ ;  /* 0x000000ffff0c7224 */ /* 0x000fe400078e00ff */
[----:B------:R-:W-:-:S07]  /*1ae10*/  IMAD.MOV.U32 R2, RZ, RZ, R14 ;  /* 0x000000ffff027224 */ /* 0x000fce00078e000e */
[----:B------:R-:W-:Y:S05]  /*1ae20*/  WARPSYNC.COLLECTIVE R15, `(.L_x_8185) ;  /* 0x000000000f087348 */ /* 0x000fea0003c00000 */
[----:B------:R0:W1:Y:S02]  /*1ae30*/  SHFL.IDX P6, R14, R13, R12, R11 ;  /* 0x0000000c0d0e7389 */ /* 0x00006400000c000b */
[----:B01----:R-:W-:Y:S01]  /*1ae40*/  ENDCOLLECTIVE ;  /* 0x000000000000791b */ /* 0x003fe20003800000 */
.L_x_8185:
        /* <DEDUP_REMOVED lines=12> */
.L_x_8186:
[----:B------:R-:W-:Y:S02]  /*1af10*/  IMAD.MOV.U32 R13, RZ, RZ, R21 ;  /* 0x000000ffff0d7224 */ /* 0x000fe400078e0015 */
[----:B------:R-:W-:Y:S02]  /*1af20*/  IMAD.MOV.U32 R12, RZ, RZ, 0x1 ;  /* 0x00000001ff0c7424 */ /* 0x000fe400078e00ff */
[----:B------:R-:W-:-:S07]  /*1af30*/  IMAD.MOV.U32 R2, RZ, RZ, R14 ;  /* 0x000000ffff027224 */ /* 0x000fce00078e000e */
[----:B------:R-:W-:Y:S05]  /*1af40*/  WARPSYNC.COLLECTIVE R15, `(.L_x_8187) ;  /* 0x000000000f087348 */ /* 0x000fea0003c00000 */
[----:B------:R0:W1:Y:S02]  /*1af50*/  SHFL.IDX P6, R14, R13, R12, R11 ;  /* 0x0000000c0d0e7389 */ /* 0x00006400000c000b */
[----:B01----:R-:W-:Y:S01]  /*1af60*/  ENDCOLLECTIVE ;  /* 0x000000000000791b */ /* 0x003fe20003800000 */
.L_x_8187:
        /* <DEDUP_REMOVED lines=9> */
[----:B------:R-:W-:Y:S01]  /*1b000*/  ISETP.GE.AND P0, PT, R19, 0x21, PT ;  /* 0x000000211300780c */ /* 0x000fe20003f06270 */
[----:B------:R-:W-:Y:S01]  /*1b010*/  IMAD.MOV.U32 R21, RZ, RZ, R14 ;  /* 0x000000ffff157224 */ /* 0x000fe200078e000e */
[----:B------:R-:W-:-:S11]  /*1b020*/  @P1 LOP3.LUT R16, R16, 0x20, RZ, 0xfc, !PT ;  /* 0x0000002010101812 */ /* 0x000fd600078efcff */
[----:B0-----:R-:W-:Y:S05]  /*1b030*/  WARPSYNC.COLLECTIVE R15, `(.L_x_8188) ;  /* 0x000000000f087348 */ /* 0x001fea0003c00000 */
[----:B------:R1:W2:Y:S02]  /*1b040*/  SHFL.IDX P6, R14, R13, R12, R11 ;  /* 0x0000000c0d0e7389 */ /* 0x0002a400000c000b */
[----:B012---:R-:W-:Y:S01]  /*1b050*/  ENDCOLLECTIVE ;  /* 0x000000000000791b */ /* 0x007fe20003800000 */
.L_x_8188:
[----:B------:R-:W-:Y:S02]  /*1b060*/  ISETP.GE.AND P1, PT, R19, 0x51, PT ;  /* 0x000000511300780c */ /* 0x000fe40003f26270 */
[----:B------:R-:W-:-:S04]  /*1b070*/  LOP3.LUT R16, R16, 0xffffffef, RZ, 0xc0, !PT ;  /* 0xffffffef10107812 */ /* 0x000fc800078ec0ff */
        /* <DEDUP_REMOVED lines=9> */
[----:B------:R-:W-:-:S11]  /*1b110*/  LOP3.LUT R16, R16, 0xfffffbff, RZ, 0xc0, !PT ;  /* 0xfffffbff10107812 */ /* 0x000fd600078ec0ff */
[----:B------:R-:W-:Y:S01]  /*1b120*/  @P0 LOP3.LUT R16, R16, 0x400, RZ, 0xfc, !PT ;  /* 0x0000040010100812 */ /* 0x000fe200078efcff */
[----:B------:R-:W-:Y:S06]  /*1b130*/  BRA `(.L_x_8189) ;  /* 0xffffffb000d87947 */ /* 0x000fec000383ffff */
.L_x_8104:
[----:B--2---:R2:W3:Y:S02]  /*1b140*/  SYNCS.PHASECHK.TRANS64.TRYWAIT P0, [R0+URZ+0x22840], R27 ;  /* 0x0228401b000075a7 */ /* 0x0044e4000800017f */
[----:B---3--:R-:W-:Y:S05]  /*1b150*/  @!P0 NANOSLEEP.SYNCS 0x989680 ;  /* 0x009896800000895d */ /* 0x008fea0003900000 */
[----:B------:R-:W3:Y:S02]  /*1b160*/  @!P0 SYNCS.PHASECHK.TRANS64 P0, [R0+URZ+0x22840], R27 ;  /* 0x0228401b000085a7 */ /* 0x000ee4000800007f */
[----:B---3--:R-:W-:Y:S05]  /*1b170*/  @!P0 BRA `(.L_x_8104) ;  /* 0xfffffffc00f08947 */ /* 0x008fea000383ffff */
[----:B------:R-:W-:Y:S05]  /*1b180*/  BRA `(.L_x_8190) ;  /* 0xffffffb400307947 */ /* 0x000fea000383ffff */
.L_x_8105:
        /* <DEDUP_REMOVED lines=8> */
.L_x_8192:
[----:B------:R-:W-:Y:S05]  /*1b210*/  BSYNC B0 ;  /* 0x0000000000007941 */ /* 0x000fea0003800000 */
.L_x_8191:
        /* <DEDUP_REMOVED lines=8> */
.L_x_8193:
        /* <DEDUP_REMOVED lines=13> */
.L_x_8194:
[----:B------:R-:W-:Y:S02]  /*1b370*/  IMAD.MOV.U32 R13, RZ, RZ, R8 ;  /* 0x000000ffff0d7224 */ /* 0x000fe400078e0008 */
[----:B------:R-:W-:-:S07]  /*1b380*/  IMAD.MOV.U32 R2, RZ, RZ, R14 ;  /* 0x000000ffff027224 */ /* 0x000fce00078e000e */
[----:B------:R-:W-:Y:S05]  /*1b390*/  WARPSYNC.COLLECTIVE R15, `(.L_x_8195) ;  /* 0x000000000f087348 */ /* 0x000fea0003c00000 */
[----:B------:R0:W1:Y:S02]  /*1b3a0*/  SHFL.IDX P6, R14, R13, R12, R11 ;  /* 0x0000000c0d0e7389 */ /* 0x00006400000c000b */
[----:B01----:R-:W-:Y:S01]  /*1b3b0*/  ENDCOLLECTIVE ;  /* 0x000000000000791b */ /* 0x003fe20003800000 */
.L_x_8195:
        /* <DEDUP_REMOVED lines=13> */
.L_x_8196:
[----:B------:R-:W-:Y:S02]  /*1b490*/  IMAD.MOV.U32 R13, RZ, RZ, R8 ;  /* 0x000000ffff0d7224 */ /* 0x000fe400078e0008 */
[----:B------:R-:W-:-:S07]  /*1b4a0*/  IMAD.MOV.U32 R2, RZ, RZ, R14 ;  /* 0x000000ffff027224 */ /* 0x000fce00078e000e */
[----:B------:R-:W-:Y:S05]  /*1b4b0*/  WARPSYNC.COLLECTIVE R15, `(.L_x_8197) ;  /* 0x000000000f087348 */ /* 0x000fea0003c00000 */
[----:B------:R0:W1:Y:S02]  /*1b4c0*/  SHFL.IDX P6, R14, R13, R12, R11 ;  /* 0x0000000c0d0e7389 */ /* 0x00006400000c000b */
[----:B01----:R-:W-:Y:S01]  /*1b4d0*/  ENDCOLLECTIVE ;  /* 0x000000000000791b */ /* 0x003fe20003800000 */
.L_x_8197:
        /* <DEDUP_REMOVED lines=14> */
.L_x_8198:
[----:B------:R-:W-:Y:S02]  /*1b5c0*/  IMAD.MOV.U32 R13, RZ, RZ, R8 ;  /* 0x000000ffff0d7224 */ /* 0x000fe400078e0008 */
[----:B------:R-:W-:-:S07]  /*1b5d0*/  IMAD.MOV.U32 R2, RZ, RZ, R14 ;  /* 0x000000ffff027224 */ /* 0x000fce00078e000e */
[----:B------:R-:W-:Y:S05]  /*1b5e0*/  WARPSYNC.COLLECTIVE R15, `(.L_x_8199) ;  /* 0x000000000f087348 */ /* 0x000fea0003c00000 */
[----:B------:R0:W1:Y:S02]  /*1b5f0*/  SHFL.IDX P6, R14, R13, R12, R11 ;  /* 0x0000000c0d0e7389 */ /* 0x00006400000c000b */
[----:B01----:R-:W-:Y:S01]  /*1b600*/  ENDCOLLECTIVE ;  /* 0x000000000000791b */ /* 0x003fe20003800000 */
.L_x_8199:
        /* <DEDUP_REMOVED lines=8> */
.L_x_8200:
        /* <DEDUP_REMOVED lines=11> */
.L_x_8201:
        /* <DEDUP_REMOVED lines=8> */
.L_x_8202:
        /* <DEDUP_REMOVED lines=11> */
.L_x_8203:
        /* <DEDUP_REMOVED lines=8> */
.L_x_8204:
        /* <DEDUP_REMOVED lines=10> */
.L_x_8205:
        /* <DEDUP_REMOVED lines=8> */
.L_x_8206:
        /* <DEDUP_REMOVED lines=10> */
.L_x_8207:
[----:B------:R-:W-:Y:S02]  /*1bab0*/  IMAD.MOV.U32 R13, RZ, RZ, R5 ;  /* 0x000000ffff0d7224 */ /* 0x000fe400078e0005 */
[----:B------:R-:W-:Y:S01]  /*1bac0*/  IMAD.MOV.U32 R12, RZ, RZ, RZ ;  /* 0x000000ffff0c7224 */ /* 0x000fe200078e00ff */
[----:B------:R-:W-:-:S05]  /*1bad0*/  @P3 IADD3 R14, P0, R34, R14, RZ ;  /* 0x0000000e220e3210 */ /* 0x000fca0007f1e0ff */
[----:B------:R-:W-:-:S08]  /*1bae0*/  @P3 IMAD.MOV.U32 R2, RZ, RZ, R14 ;  /* 0x000000ffff023224 */ /* 0x000fd000078e000e */
[----:B------:R-:W-:Y:S05]  /*1baf0*/  WARPSYNC.COLLECTIVE R15, `(.L_x_8208) ;  /* 0x000000000f087348 */ /* 0x000fea0003c00000 */
[----:B------:R0:W1:Y:S02]  /*1bb00*/  SHFL.IDX P6, R14, R13, R12, R11 ;  /* 0x0000000c0d0e7389 */ /* 0x00006400000c000b */
[----:B01----:R-:W-:Y:S01]  /*1bb10*/  ENDCOLLECTIVE ;  /* 0x000000000000791b */ /* 0x003fe20003800000 */
.L_x_8208:
[----:B------:R-:W-:-:S04]  /*1bb20*/  @P3 IMAD.X R9, RZ, RZ, R9, P0 ;  /* 0x000000ffff093224 */ /* 0x000fc800000e0609 */
        /* <DEDUP_REMOVED lines=10> */
.L_x_8209:
[----:B------:R-:W-:Y:S02]  /*1bbd0*/  IMAD.MOV.U32 R13, RZ, RZ, R5 ;  /* 0x000000ffff0d7224 */ /* 0x000fe400078e0005 */
[----:B------:R-:W-:Y:S01]  /*1bbe0*/  IMAD.MOV.U32 R12, RZ, RZ, 0x1 ;  /* 0x00000001ff0c7424 */ /* 0x000fe200078e00ff */
[----:B------:R-:W-:-:S05]  /*1bbf0*/  @P1 IADD3 R14, P0, R34, R14, RZ ;  /* 0x0000000e220e1210 */ /* 0x000fca0007f1e0ff */
[----:B------:R-:W-:-:S08]  /*1bc00*/  @P1 IMAD.MOV.U32 R2, RZ, RZ, R14 ;  /* 0x000000ffff021224 */ /* 0x000fd000078e000e */
[----:B------:R-:W-:Y:S05]  /*1bc10*/  WARPSYNC.COLLECTIVE R15, `(.L_x_8210) ;  /* 0x000000000f087348 */ /* 0x000fea0003c00000 */
[----:B------:R0:W1:Y:S02]  /*1bc20*/  SHFL.IDX P6, R14, R13, R12, R11 ;  /* 0x0000000c0d0e7389 */ /* 0x00006400000c000b */
[----:B01----:R-:W-:Y:S01]  /*1bc30*/  ENDCOLLECTIVE ;  /* 0x000000000000791b */ /* 0x003fe20003800000 */
.L_x_8210:
        /* <DEDUP_REMOVED lines=11> */
.L_x_8211:
[----:B------:R-:W-:Y:S05]  /*1bcf0*/  BRA `(.L_x_8212) ;  /* 0xffffffac00f47947 */ /* 0x000fea000383ffff */
.L_x_8110:
        /* <DEDUP_REMOVED lines=8> */
.L_x_8213:
[C---:B------:R-:W-:Y:S01]  /*1bd80*/  VIADD R6, R4.reuse, 0x10 ;  /* 0x0000001004067836 */ /* 0x040fe20000000000 */
[----:B------:R-:W-:Y:S01]  /*1bd90*/  ISETP.GE.AND P1, PT, R4, UR41, PT ;  /* 0x0000002904007c0c */ /* 0x000fe2000bf26270 */
[----:B------:R-:W-:Y:S02]  /*1bda0*/  IMAD.MOV.U32 R13, RZ, RZ, R0 ;  /* 0x000000ffff0d7224 */ /* 0x000fe400078e0000 */
[----:B------:R-:W-:-:S10]  /*1bdb0*/  IMAD.MOV.U32 R2, RZ, RZ, R14 ;  /* 0x000000ffff027224 */ /* 0x000fd400078e000e */
[----:B------:R-:W-:Y:S05]  /*1bdc0*/  WARPSYNC.COLLECTIVE R15, `(.L_x_8214) ;  /* 0x000000000f087348 */ /* 0x000fea0003c00000 */
[----:B------:R0:W1:Y:S02]  /*1bdd0*/  SHFL.IDX P6, R14, R13, R12, R11 ;  /* 0x0000000c0d0e7389 */ /* 0x00006400000c000b */
[----:B01----:R-:W-:Y:S01]  /*1bde0*/  ENDCOLLECTIVE ;  /* 0x000000000000791b */ /* 0x003fe20003800000 */
.L_x_8214:
        /* <DEDUP_REMOVED lines=8> */
.L_x_8215:
        /* <DEDUP_REMOVED lines=10> */
.L_x_8216:
[----:B------:R-:W-:Y:S02]  /*1bf10*/  IMAD.MOV.U32 R13, RZ, RZ, R5 ;  /* 0x000000ffff0d7224 */ /* 0x000fe400078e0005 */
[----:B------:R-:W-:Y:S01]  /*1bf20*/  IMAD.MOV.U32 R12, RZ, RZ, 0x2 ;  /* 0x00000002ff0c7424 */ /* 0x000fe200078e00ff */
[----:B------:R-:W-:-:S13]  /*1bf30*/  @!P1 IADD3 R2, P0, R34, R14, RZ ;  /* 0x0000000e22029210 */ /* 0x000fda0007f1e0ff */
[----:B------:R-:W-:Y:S05]  /*1bf40*/  WARPSYNC.COLLECTIVE R15, `(.L_x_8217) ;  /* 0x000000000f087348 */ /* 0x000fea0003c00000 */
[----:B------:R0:W1:Y:S02]  /*1bf50*/  SHFL.IDX P6, R14, R13, R12, R11 ;  /* 0x0000000c0d0e7389 */ /* 0x00006400000c000b */
[----:B01----:R-:W-:Y:S01]  /*1bf60*/  ENDCOLLECTIVE ;  /* 0x000000000000791b */ /* 0x003fe20003800000 */
.L_x_8217:
        /* <DEDUP_REMOVED lines=12> */
.L_x_8218:
[----:B------:R-:W-:Y:S02]  /*1c030*/  IMAD.MOV.U32 R13, RZ, RZ, R5 ;  /* 0x000000ffff0d7224 */ /* 0x000fe400078e0005 */
[----:B------:R-:W-:Y:S01]  /*1c040*/  IMAD.MOV.U32 R12, RZ, RZ, 0x3 ;  /* 0x00000003ff0c7424 */ /* 0x000fe200078e00ff */
[----:B------:R-:W-:-:S13]  /*1c050*/  @!P1 IADD3 R2, P0, R34, R14, RZ ;  /* 0x0000000e22029210 */ /* 0x000fda0007f1e0ff */
[----:B------:R-:W-:Y:S05]  /*1c060*/  WARPSYNC.COLLECTIVE R15, `(.L_x_8219) ;  /* 0x000000000f087348 */ /* 0x000fea0003c00000 */
[----:B------:R0:W1:Y:S02]  /*1c070*/  SHFL.IDX P6, R14, R13, R12, R11 ;  /* 0x0000000c0d0e7389 */ /* 0x00006400000c000b */
[----:B01----:R-:W-:Y:S01]  /*1c080*/  ENDCOLLECTIVE ;  /* 0x000000000000791b */ /* 0x003fe20003800000 */
.L_x_8219:
        /* <DEDUP_REMOVED lines=12> */
.L_x_8220:
[----:B------:R-:W-:Y:S02]  /*1c150*/  IMAD.MOV.U32 R13, RZ, RZ, R5 ;  /* 0x000000ffff0d7224 */ /* 0x000fe400078e0005 */
[----:B------:R-:W-:Y:S01]  /*1c160*/  IMAD.MOV.U32 R12, RZ, RZ, 0x4 ;  /* 0x00000004ff0c7424 */ /* 0x000fe200078e00ff */
[----:B------:R-:W-:-:S13]  /*1c170*/  @!P1 IADD3 R2, P0, R34, R14, RZ ;  /* 0x0000000e22029210 */ /* 0x000fda0007f1e0ff */
[----:B------:R-:W-:Y:S05]  /*1c180*/  WARPSYNC.COLLECTIVE R15, `(.L_x_8221) ;  /* 0x000000000f087348 */ /* 0x000fea0003c00000 */
[----:B------:R0:W1:Y:S02]  /*1c190*/  SHFL.IDX P6, R14, R13, R12, R11 ;  /* 0x0000000c0d0e7389 */ /* 0x00006400000c000b */
[----:B01----:R-:W-:Y:S01]  /*1c1a0*/  ENDCOLLECTIVE ;  /* 0x000000000000791b */ /* 0x003fe20003800000 */
.L_x_8221:
        /* <DEDUP_REMOVED lines=12> */
.L_x_8222:
[----:B------:R-:W-:Y:S02]  /*1c270*/  IMAD.MOV.U32 R13, RZ, RZ, R5 ;  /* 0x000000ffff0d7224 */ /* 0x000fe400078e0005 */
[----:B------:R-:W-:Y:S01]  /*1c280*/  IMAD.MOV.U32 R12, RZ, RZ, 0x5 ;  /* 0x00000005ff0c7424 */ /* 0x000fe200078e00ff */
[----:B------:R-:W-:-:S13]  /*1c290*/  @!P1 IADD3 R2, P0, R34, R14, RZ ;  /* 0x0000000e22029210 */ /* 0x000fda0007f1e0ff */
[----:B------:R-:W-:Y:S05]  /*1c2a0*/  WARPSYNC.COLLECTIVE R15, `(.L_x_8223) ;  /* 0x000000000f087348 */ /* 0x000fea0003c00000 */
[----:B------:R0:W1:Y:S02]  /*1c2b0*/  SHFL.IDX P6, R14, R13, R12, R11 ;  /* 0x0000000c0d0e7389 */ /* 0x00006400000c000b */
[----:B01----:R-:W-:Y:S01]  /*1c2c0*/  ENDCOLLECTIVE ;  /* 0x000000000000791b */ /* 0x003fe20003800000 */
.L_x_8223:
        /* <DEDUP_REMOVED lines=12> */
.L_x_8224:
[----:B------:R-:W-:Y:S02]  /*1c390*/  IMAD.MOV.U32 R13, RZ, RZ, R5 ;  /* 0x000000ffff0d7224 */ /* 0x000fe400078e0005 */
[----:B------:R-:W-:Y:S01]  /*1c3a0*/  IMAD.MOV.U32 R12, RZ, RZ, 0x6 ;  /* 0x00000006ff0c7424 */ /* 0x000fe200078e00ff */
[----:B------:R-:W-:-:S13]  /*1c3b0*/  @!P1 IADD3 R2, P0, R34, R14, RZ ;  /* 0x0000000e22029210 */ /* 0x000fda0007f1e0ff */
[----:B------:R-:W-:Y:S05]  /*1c3c0*/  WARPSYNC.COLLECTIVE R15, `(.L_x_8225) ;  /* 0x000000000f087348 */ /* 0x000fea0003c00000 */
[----:B------:R0:W1:Y:S02]  /*1c3d0*/  SHFL.IDX P6, R14, R13, R12, R11 ;  /* 0x0000000c0d0e7389 */ /* 0x00006400000c000b */
[----:B01----:R-:W-:Y:S01]  /*1c3e0*/  ENDCOLLECTIVE ;  /* 0x000000000000791b */ /* 0x003fe20003800000 */
.L_x_8225:
        /* <DEDUP_REMOVED lines=12> */
.L_x_8226:
[----:B------:R-:W-:Y:S02]  /*1c4b0*/  IMAD.MOV.U32 R13, RZ, RZ, R5 ;  /* 0x000000ffff0d7224 */ /* 0x000fe400078e0005 */
[----:B------:R-:W-:Y:S01]  /*1c4c0*/  IMAD.MOV.U32 R12, RZ, RZ, 0x7 ;  /* 0x00000007ff0c7424 */ /* 0x000fe200078e00ff */
[----:B------:R-:W-:-:S13]  /*1c4d0*/  @!P1 IADD3 R2, P0, R34, R14, RZ ;  /* 0x0000000e22029210 */ /* 0x000fda0007f1e0ff */
[----:B------:R-:W-:Y:S05]  /*1c4e0*/  WARPSYNC.COLLECTIVE R15, `(.L_x_8227) ;  /* 0x000000000f087348 */ /* 0x000fea0003c00000 */
[----:B------:R0:W1:Y:S02]  /*1c4f0*/  SHFL.IDX P6, R14, R13, R12, R11 ;  /* 0x0000000c0d0e7389 */ /* 0x00006400000c000b */
[----:B01----:R-:W-:Y:S01]  /*1c500*/  ENDCOLLECTIVE ;  /* 0x000000000000791b */ /* 0x003fe20003800000 */
.L_x_8227:
        /* <DEDUP_REMOVED lines=10> */
.L_x_8228:
[----:B------:R-:W-:Y:S05]  /*1c5b0*/  BRA `(.L_x_8229) ;  /* 0xffffffb000187947 */ /* 0x000fea000383ffff */
.L_x_8113:
[----:B0-----:R0:W1:Y:S02]  /*1c5c0*/  SYNCS.PHASECHK.TRANS64.TRYWAIT P0, [R17+URZ+0x22820], R0 ;  /* 0x02282000110075a7 */ /* 0x001064000800017f */
[----:B-1----:R-:W-:Y:S05]  /*1c5d0*/  @!P0 NANOSLEEP.SYNCS 0x989680 ;  /* 0x009896800000895d */ /* 0x002fea0003900000 */
[----:B------:R-:W1:Y:S02]  /*1c5e0*/  @!P0 SYNCS.PHASECHK.TRANS64 P0, [R17+URZ+0x22820], R0 ;  /* 0x02282000110085a7 */ /* 0x000e64000800007f */
[----:B-1----:R-:W-:Y:S05]  /*1c5f0*/  @!P0 BRA `(.L_x_8113) ;  /* 0xfffffffc00f08947 */ /* 0x002fea000383ffff */
[----:B------:R-:W-:Y:S05]  /*1c600*/  BRA `(.L_x_8230) ;  /* 0xffffffb000747947 */ /* 0x000fea000383ffff */
.L_x_8117:
[----:B0-----:R0:W1:Y:S02]  /*1c610*/  SYNCS.PHASECHK.TRANS64.TRYWAIT P0, [R0+URZ+0x22880], R29 ;  /* 0x0228801d000075a7 */ /* 0x001064000800017f */
[----:B-1----:R-:W-:Y:S05]  /*1c620*/  @!P0 NANOSLEEP.SYNCS 0x989680 ;  /* 0x009896800000895d */ /* 0x002fea0003900000 */
[----:B------:R-:W1:Y:S02]  /*1c630*/  @!P0 SYNCS.PHASECHK.TRANS64 P0, [R0+URZ+0x22880], R29 ;  /* 0x0228801d000085a7 */ /* 0x000e64000800007f */
[----:B-1----:R-:W-:Y:S05]  /*1c640*/  @!P0 BRA `(.L_x_8117) ;  /* 0xfffffffc00f08947 */ /* 0x002fea000383ffff */
[----:B------:R-:W-:Y:S05]  /*1c650*/  BRA `(.L_x_8231) ;  /* 0xffffffb400a87947 */ /* 0x000fea000383ffff */
.L_x_8118:
        /* <DEDUP_REMOVED lines=8> */
.L_x_8233:
[----:B------:R-:W-:Y:S05]  /*1c6e0*/  BSYNC B0 ;  /* 0x0000000000007941 */ /* 0x000fea0003800000 */
.L_x_8232:
        /* <DEDUP_REMOVED lines=8> */
.L_x_8234:
        /* <DEDUP_REMOVED lines=8> */
.L_x_8235:
[----:B------:R-:W-:-:S05]  /*1c7f0*/  IMAD.IADD R6, R17, 0x1, R30 ;  /* 0x0000000111067824 */ /* 0x000fca00078e021e */
        /* <DEDUP_REMOVED lines=9> */
.L_x_8236:
[----:B------:R-:W-:Y:S02]  /*1c890*/  IMAD.MOV.U32 R13, RZ, RZ, R20 ;  /* 0x000000ffff0d7224 */ /* 0x000fe400078e0014 */
[----:B------:R-:W-:Y:S02]  /*1c8a0*/  IMAD.MOV.U32 R12, RZ, RZ, 0x2 ;  /* 0x00000002ff0c7424 */ /* 0x000fe400078e00ff */
[----:B------:R-:W-:-:S07]  /*1c8b0*/  IMAD.MOV.U32 R2, RZ, RZ, R14 ;  /* 0x000000ffff027224 */ /* 0x000fce00078e000e */
[----:B------:R-:W-:Y:S05]  /*1c8c0*/  WARPSYNC.COLLECTIVE R15, `(.L_x_8237) ;  /* 0x000000000f087348 */ /* 0x000fea0003c00000 */
[----:B------:R0:W1:Y:S02]  /*1c8d0*/  SHFL.IDX P6, R14, R13, R12, R11 ;  /* 0x0000000c0d0e7389 */ /* 0x00006400000c000b */
[----:B01----:R-:W-:Y:S01]  /*1c8e0*/  ENDCOLLECTIVE ;  /* 0x000000000000791b */ /* 0x003fe20003800000 */
.L_x_8237:
        /* <DEDUP_REMOVED lines=11> */
.L_x_8238:
[----:B------:R-:W-:Y:S02]  /*1c9a0*/  IMAD.MOV.U32 R13, RZ, RZ, R20 ;  /* 0x000000ffff0d7224 */ /* 0x000fe400078e0014 */
[----:B------:R-:W-:Y:S02]  /*1c9b0*/  IMAD.MOV.U32 R12, RZ, RZ, 0x3 ;  /* 0x00000003ff0c7424 */ /* 0x000fe400078e00ff */
[----:B------:R-:W-:-:S07]  /*1c9c0*/  IMAD.MOV.U32 R2, RZ, RZ, R14 ;  /* 0x000000ffff027224 */ /* 0x000fce00078e000e */
[----:B------:R-:W-:Y:S05]  /*1c9d0*/  WARPSYNC.COLLECTIVE R15, `(.L_x_8239) ;  /* 0x000000000f087348 */ /* 0x000fea0003c00000 */
[----:B------:R0:W1:Y:S02]  /*1c9e0*/  SHFL.IDX P6, R14, R13, R12, R11 ;  /* 0x0000000c0d0e7389 */ /* 0x00006400000c000b */
[----:B01----:R-:W-:Y:S01]  /*1c9f0*/  ENDCOLLECTIVE ;  /* 0x000000000000791b */ /* 0x003fe20003800000 */
.L_x_8239:
        /* <DEDUP_REMOVED lines=11> */
.L_x_8240:
[----:B------:R-:W-:Y:S02]  /*1cab0*/  IMAD.MOV.U32 R13, RZ, RZ, R20 ;  /* 0x000000ffff0d7224 */ /* 0x000fe400078e0014 */
[----:B------:R-:W-:Y:S01]  /*1cac0*/  IMAD.MOV.U32 R12, RZ, RZ, 0x4 ;  /* 0x00000004ff0c7424 */ /* 0x000fe200078e00ff */
[----:B------:R-:W-:-:S13]  /*1cad0*/  IADD3 R2, P0, R34, R14, RZ ;  /* 0x0000000e22027210 */ /* 0x000fda0007f1e0ff */
[----:B------:R-:W-:Y:S05]  /*1cae0*/  WARPSYNC.COLLECTIVE R15, `(.L_x_8241) ;  /* 0x000000000f087348 */ /* 0x000fea0003c00000 */
[----:B------:R0:W1:Y:S02]  /*1caf0*/  SHFL.IDX P6, R14, R13, R12, R11 ;  /* 0x0000000c0d0e7389 */ /* 0x00006400000c000b */
[----:B01----:R-:W-:Y:S01]  /*1cb00*/  ENDCOLLECTIVE ;  /* 0x000000000000791b */ /* 0x003fe20003800000 */
.L_x_8241:
        /* <DEDUP_REMOVED lines=10> */
.L_x_8242:
[----:B------:R-:W-:Y:S02]  /*1cbb0*/  IMAD.MOV.U32 R13, RZ, RZ, R20 ;  /* 0x000000ffff0d7224 */ /* 0x000fe400078e0014 */
[----:B------:R-:W-:Y:S02]  /*1cbc0*/  IMAD.MOV.U32 R12, RZ, RZ, 0x5 ;  /* 0x00000005ff0c7424 */ /* 0x000fe400078e00ff */
[----:B------:R-:W-:-:S07]  /*1cbd0*/  IMAD.MOV.U32 R2, RZ, RZ, R14 ;  /* 0x000000ffff027224 */ /* 0x000fce00078e000e */
[----:B------:R-:W-:Y:S05]  /*1cbe0*/  WARPSYNC.COLLECTIVE R15, `(.L_x_8243) ;  /* 0x000000000f087348 */ /* 0x000fea0003c00000 */
[----:B------:R0:W1:Y:S02]  /*1cbf0*/  SHFL.IDX P6, R14, R13, R12, R11 ;  /* 0x0000000c0d0e7389 */ /* 0x00006400000c000b */
[----:B01----:R-:W-:Y:S01]  /*1cc00*/  ENDCOLLECTIVE ;  /* 0x000000000000791b */ /* 0x003fe20003800000 */
.L_x_8243:
        /* <DEDUP_REMOVED lines=11> */
.L_x_8244:
[----:B------:R-:W-:Y:S02]  /*1ccc0*/  IMAD.MOV.U32 R13, RZ, RZ, R20 ;  /* 0x000000ffff0d7224 */ /* 0x000fe400078e0014 */
[----:B------:R-:W-:Y:S01]  /*1ccd0*/  IMAD.MOV.U32 R12, RZ, RZ, 0x6 ;  /* 0x00000006ff0c7424 */ /* 0x000fe200078e00ff */
[----:B------:R-:W-:-:S13]  /*1cce0*/  IADD3 R2, P0, R34, R14, RZ ;  /* 0x0000000e22027210 */ /* 0x000fda0007f1e0ff */
[----:B------:R-:W-:Y:S05]  /*1ccf0*/  WARPSYNC.COLLECTIVE R15, `(.L_x_8245) ;  /* 0x000000000f087348 */ /* 0x000fea0003c00000 */
[----:B------:R0:W1:Y:S02]  /*1cd00*/  SHFL.IDX P6, R14, R13, R12, R11 ;  /* 0x0000000c0d0e7389 */ /* 0x00006400000c000b */
[----:B01----:R-:W-:Y:S01]  /*1cd10*/  ENDCOLLECTIVE ;  /* 0x000000000000791b */ /* 0x003fe20003800000 */
.L_x_8245:
        /* <DEDUP_REMOVED lines=10> */
.L_x_8246:
[----:B------:R-:W-:Y:S02]  /*1cdc0*/  IMAD.MOV.U32 R13, RZ, RZ, R20 ;  /* 0x000000ffff0d7224 */ /* 0x000fe400078e0014 */
[----:B------:R-:W-:Y:S02]  /*1cdd0*/  IMAD.MOV.U32 R12, RZ, RZ, 0x7 ;  /* 0x00000007ff0c7424 */ /* 0x000fe400078e00ff */
[----:B------:R-:W-:-:S07]  /*1cde0*/  IMAD.MOV.U32 R2, RZ, RZ, R14 ;  /* 0x000000ffff027224 */ /* 0x000fce00078e000e */
[----:B------:R-:W-:Y:S05]  /*1cdf0*/  WARPSYNC.COLLECTIVE R15, `(.L_x_8247) ;  /* 0x000000000f087348 */ /* 0x000fea0003c00000 */
[----:B------:R0:W1:Y:S02]  /*1ce00*/  SHFL.IDX P6, R14, R13, R12, R11 ;  /* 0x0000000c0d0e7389 */ /* 0x00006400000c000b */
[----:B01----:R-:W-:Y:S01]  /*1ce10*/  ENDCOLLECTIVE ;  /* 0x000000000000791b */ /* 0x003fe20003800000 */
.L_x_8247:
        /* <DEDUP_REMOVED lines=11> */
.L_x_8248:
[----:B------:R-:W-:Y:S02]  /*1ced0*/  IMAD.MOV.U32 R13, RZ, RZ, R21 ;  /* 0x000000ffff0d7224 */ /* 0x000fe400078e0015 */
[----:B------:R-:W-:Y:S02]  /*1cee0*/  IMAD.MOV.U32 R12, RZ, RZ, RZ ;  /* 0x000000ffff0c7224 */ /* 0x000fe400078e00ff */
[----:B------:R-:W-:-:S07]  /*1cef0*/  IMAD.MOV.U32 R5, RZ, RZ, R14 ;  /* 0x000000ffff057224 */ /* 0x000fce00078e000e */
[----:B------:R-:W-:Y:S05]  /*1cf00*/  WARPSYNC.COLLECTIVE R15, `(.L_x_8249) ;  /* 0x000000000f087348 */ /* 0x000fea0003c00000 */
[----:B------:R0:W1:Y:S02]  /*1cf10*/  SHFL.IDX P6, R14, R13, R12, R11 ;  /* 0x0000000c0d0e7389 */ /* 0x00006400000c000b */
[----:B01----:R-:W-:Y:S01]  /*1cf20*/  ENDCOLLECTIVE ;  /* 0x000000000000791b */ /* 0x003fe20003800000 */
.L_x_8249:
        /* <DEDUP_REMOVED lines=11> */
.L_x_8250:
[----:B------:R-:W-:Y:S02]  /*1cfe0*/  IMAD.MOV.U32 R13, RZ, RZ, R21 ;  /* 0x000000ffff0d7224 */ /* 0x000fe400078e0015 */
[----:B------:R-:W-:Y:S02]  /*1cff0*/  IMAD.MOV.U32 R12, RZ, RZ, 0x1 ;  /* 0x00000001ff0c7424 */ /* 0x000fe400078e00ff */
[----:B------:R-:W-:-:S07]  /*1d000*/  IMAD.MOV.U32 R2, RZ, RZ, R14 ;  /* 0x000000ffff027224 */ /* 0x000fce00078e000e */
[----:B------:R-:W-:Y:S05]  /*1d010*/  WARPSYNC.COLLECTIVE R15, `(.L_x_8251) ;  /* 0x000000000f087348 */ /* 0x000fea0003c00000 */
[----:B------:R0:W1:Y:S02]  /*1d020*/  SHFL.IDX P6, R14, R13, R12, R11 ;  /* 0x0000000c0d0e7389 */ /* 0x00006400000c000b */
[----:B01----:R-:W-:Y:S01]  /*1d030*/  ENDCOLLECTIVE ;  /* 0x000000000000791b */ /* 0x003fe20003800000 */
.L_x_8251:
        /* <DEDUP_REMOVED lines=11> */
.L_x_8252:
[----:B------:R-:W-:Y:S01]  /*1d0f0*/  IMAD.MOV.U32 R2, RZ, RZ, R14 ;  /* 0x000000ffff027224 */ /* 0x000fe200078e000e */
[----:B------:R-:W-:Y:S06]  /*1d100*/  BRA `(.L_x_8253) ;  /* 0xffffffb0004c7947 */ /* 0x000fec000383ffff */
.L_x_8123:
[----:B---3--:R3:W4:Y:S02]  /*1d110*/  SYNCS.PHASECHK.TRANS64.TRYWAIT P0, [R0+URZ+0x22840], R29 ;  /* 0x0228401d000075a7 */ /* 0x008724000800017f */
[----:B----4-:R-:W-:Y:S05]  /*1d120*/  @!P0 NANOSLEEP.SYNCS 0x989680 ;  /* 0x009896800000895d */ /* 0x010fea0003900000 */
[----:B------:R-:W4:Y:S02]  /*1d130*/  @!P0 SYNCS.PHASECHK.TRANS64 P0, [R0+URZ+0x22840], R29 ;  /* 0x0228401d000085a7 */ /* 0x000f24000800007f */
[----:B----4-:R-:W-:Y:S05]  /*1d140*/  @!P0 BRA `(.L_x_8123) ;  /* 0xfffffffc00f08947 */ /* 0x010fea000383ffff */
[----:B------:R-:W-:Y:S05]  /*1d150*/  BRA `(.L_x_8254) ;  /* 0xffffffb0009c7947 */ /* 0x000fea000383ffff */
.L_x_8124:
        /* <DEDUP_REMOVED lines=8> */
.L_x_8256:
[----:B------:R-:W-:Y:S05]  /*1d1e0*/  BSYNC B0 ;  /* 0x0000000000007941 */ /* 0x000fea0003800000 */
.L_x_8255:
        /* <DEDUP_REMOVED lines=8> */
.L_x_8257:
        /* <DEDUP_REMOVED lines=8> */
.L_x_8258:
        /* <DEDUP_REMOVED lines=9> */
.L_x_8259:
[----:B------:R-:W-:Y:S02]  /*1d380*/  IMAD.MOV.U32 R13, RZ, RZ, R10 ;  /* 0x000000ffff0d7224 */ /* 0x000fe400078e000a */
[----:B------:R-:W-:Y:S01]  /*1d390*/  IMAD.MOV.U32 R12, RZ, RZ, 0x2 ;  /* 0x00000002ff0c7424 */ /* 0x000fe200078e00ff */
[----:B------:R-:W-:-:S13]  /*1d3a0*/  IADD3 R2, P0, R34, R14, RZ ;  /* 0x0000000e22027210 */ /* 0x000fda0007f1e0ff */
[----:B------:R-:W-:Y:S05]  /*1d3b0*/  WARPSYNC.COLLECTIVE R15, `(.L_x_8260) ;  /* 0x000000000f087348 */ /* 0x000fea0003c00000 */
[----:B------:R0:W1:Y:S02]  /*1d3c0*/  SHFL.IDX P6, R14, R13, R12, R11 ;  /* 0x0000000c0d0e7389 */ /* 0x00006400000c000b */
[----:B01----:R-:W-:Y:S01]  /*1d3d0*/  ENDCOLLECTIVE ;  /* 0x000000000000791b */ /* 0x003fe20003800000 */
.L_x_8260:
        /* <DEDUP_REMOVED lines=10> */
.L_x_8261:
[----:B------:R-:W-:Y:S02]  /*1d480*/  IMAD.MOV.U32 R13, RZ, RZ, R10 ;  /* 0x000000ffff0d7224 */ /* 0x000fe400078e000a */
[----:B------:R-:W-:Y:S02]  /*1d490*/  IMAD.MOV.U32 R12, RZ, RZ, 0x3 ;  /* 0x00000003ff0c7424 */ /* 0x000fe400078e00ff */
[----:B------:R-:W-:-:S07]  /*1d4a0*/  IMAD.MOV.U32 R2, RZ, RZ, R14 ;  /* 0x000000ffff027224 */ /* 0x000fce00078e000e */
[----:B------:R-:W-:Y:S05]  /*1d4b0*/  WARPSYNC.COLLECTIVE R15, `(.L_x_8262) ;  /* 0x000000000f087348 */ /* 0x000fea0003c00000 */
[----:B------:R0:W1:Y:S02]  /*1d4c0*/  SHFL.IDX P6, R14, R13, R12, R11 ;  /* 0x0000000c0d0e7389 */ /* 0x00006400000c000b */
[----:B01----:R-:W-:Y:S01]  /*1d4d0*/  ENDCOLLECTIVE ;  /* 0x000000000000791b */ /* 0x003fe20003800000 */
.L_x_8262:
        /* <DEDUP_REMOVED lines=11> */
.L_x_8263:
[----:B------:R-:W-:Y:S02]  /*1d590*/  IMAD.MOV.U32 R13, RZ, RZ, R10 ;  /* 0x000000ffff0d7224 */ /* 0x000fe400078e000a */
[----:B------:R-:W-:Y:S01]  /*1d5a0*/  IMAD.MOV.U32 R12, RZ, RZ, 0x4 ;  /* 0x00000004ff0c7424 */ /* 0x000fe200078e00ff */
[----:B------:R-:W-:-:S13]  /*1d5b0*/  IADD3 R2, P0, R34, R14, RZ ;  /* 0x0000000e22027210 */ /* 0x000fda0007f1e0ff */
[----:B------:R-:W-:Y:S05]  /*1d5c0*/  WARPSYNC.COLLECTIVE R15, `(.L_x_8264) ;  /* 0x000000000f087348 */ /* 0x000fea0003c00000 */
[----:B------:R0:W1:Y:S02]  /*1d5d0*/  SHFL.IDX P6, R14, R13, R12, R11 ;  /* 0x0000000c0d0e7389 */ /* 0x00006400000c000b */
[----:B01----:R-:W-:Y:S01]  /*1d5e0*/  ENDCOLLECTIVE ;  /* 0x000000000000791b */ /* 0x003fe20003800000 */
.L_x_8264:
        /* <DEDUP_REMOVED lines=10> */
.L_x_8265:
[----:B------:R-:W-:Y:S02]  /*1d690*/  IMAD.MOV.U32 R13, RZ, RZ, R10 ;  /* 0x000000ffff0d7224 */ /* 0x000fe400078e000a */
[----:B------:R-:W-:Y:S02]  /*1d6a0*/  IMAD.MOV.U32 R12, RZ, RZ, 0x5 ;  /* 0x00000005ff0c7424 */ /* 0x000fe400078e00ff */
[----:B------:R-:W-:-:S07]  /*1d6b0*/  IMAD.MOV.U32 R2, RZ, RZ, R14 ;  /* 0x000000ffff027224 */ /* 0x000fce00078e000e */
[----:B------:R-:W-:Y:S05]  /*1d6c0*/  WARPSYNC.COLLECTIVE R15, `(.L_x_8266) ;  /* 0x000000000f087348 */ /* 0x000fea0003c00000 */
[----:B------:R0:W1:Y:S02]  /*1d6d0*/  SHFL.IDX P6, R14, R13, R12, R11 ;  /* 0x0000000c0d0e7389 */ /* 0x00006400000c000b */
[----:B01----:R-:W-:Y:S01]  /*1d6e0*/  ENDCOLLECTIVE ;  /* 0x000000000000791b */ /* 0x003fe20003800000 */
.L_x_8266:
        /* <DEDUP_REMOVED lines=11> */
.L_x_8267:
[----:B------:R-:W-:Y:S02]  /*1d7a0*/  IMAD.MOV.U32 R13, RZ, RZ, R10 ;  /* 0x000000ffff0d7224 */ /* 0x000fe400078e000a */
[----:B------:R-:W-:Y:S01]  /*1d7b0*/  IMAD.MOV.U32 R12, RZ, RZ, 0x6 ;  /* 0x00000006ff0c7424 */ /* 0x000fe200078e00ff */
[----:B------:R-:W-:-:S13]  /*1d7c0*/  IADD3 R2, P0, R34, R14, RZ ;  /* 0x0000000e22027210 */ /* 0x000fda0007f1e0ff */
[----:B------:R-:W-:Y:S05]  /*1d7d0*/  WARPSYNC.COLLECTIVE R15, `(.L_x_8268) ;  /* 0x000000000f087348 */ /* 0x000fea0003c00000 */
[----:B------:R0:W1:Y:S02]  /*1d7e0*/  SHFL.IDX P6, R14, R13, R12, R11 ;  /* 0x0000000c0d0e7389 */ /* 0x00006400000c000b */
[----:B01----:R-:W-:Y:S01]  /*1d7f0*/  ENDCOLLECTIVE ;  /* 0x000000000000791b */ /* 0x003fe20003800000 */
.L_x_8268:
        /* <DEDUP_REMOVED lines=10> */
.L_x_8269:
[----:B------:R-:W-:Y:S02]  /*1d8a0*/  IMAD.MOV.U32 R13, RZ, RZ, R10 ;  /* 0x000000ffff0d7224 */ /* 0x000fe400078e000a */
[----:B------:R-:W-:Y:S02]  /*1d8b0*/  IMAD.MOV.U32 R12, RZ, RZ, 0x7 ;  /* 0x00000007ff0c7424 */ /* 0x000fe400078e00ff */
[----:B------:R-:W-:-:S07]  /*1d8c0*/  IMAD.MOV.U32 R2, RZ, RZ, R14 ;  /* 0x000000ffff027224 */ /* 0x000fce00078e000e */
[----:B------:R-:W-:Y:S05]  /*1d8d0*/  WARPSYNC.COLLECTIVE R15, `(.L_x_8270) ;  /* 0x000000000f087348 */ /* 0x000fea0003c00000 */
[----:B------:R0:W1:Y:S02]  /*1d8e0*/  SHFL.IDX P6, R14, R13, R12, R11 ;  /* 0x0000000c0d0e7389 */ /* 0x00006400000c000b */
[----:B01----:R-:W-:Y:S01]  /*1d8f0*/  ENDCOLLECTIVE ;  /* 0x000000000000791b */ /* 0x003fe20003800000 */
.L_x_8270:
        /* <DEDUP_REMOVED lines=11> */
.L_x_8271:
[----:B------:R-:W-:Y:S02]  /*1d9b0*/  IMAD.MOV.U32 R13, RZ, RZ, R9 ;  /* 0x000000ffff0d7224 */ /* 0x000fe400078e0009 */
[----:B------:R-:W-:Y:S02]  /*1d9c0*/  IMAD.MOV.U32 R12, RZ, RZ, RZ ;  /* 0x000000ffff0c7224 */ /* 0x000fe400078e00ff */
[----:B------:R-:W-:-:S07]  /*1d9d0*/  IMAD.MOV.U32 R4, RZ, RZ, R14 ;  /* 0x000000ffff047224 */ /* 0x000fce00078e000e */
[----:B------:R-:W-:Y:S05]  /*1d9e0*/  WARPSYNC.COLLECTIVE R15, `(.L_x_8272) ;  /* 0x000000000f087348 */ /* 0x000fea0003c00000 */
[----:B------:R0:W1:Y:S02]  /*1d9f0*/  SHFL.IDX P6, R14, R13, R12, R11 ;  /* 0x0000000c0d0e7389 */ /* 0x00006400000c000b */
[----:B01----:R-:W-:Y:S01]  /*1da00*/  ENDCOLLECTIVE ;  /* 0x000000000000791b */ /* 0x003fe20003800000 */
.L_x_8272:
        /* <DEDUP_REMOVED lines=11> */
.L_x_8273:
[----:B------:R-:W-:Y:S02]  /*1dac0*/  IMAD.MOV.U32 R13, RZ, RZ, R9 ;  /* 0x000000ffff0d7224 */ /* 0x000fe400078e0009 */
[----:B------:R-:W-:Y:S02]  /*1dad0*/  IMAD.MOV.U32 R12, RZ, RZ, 0x1 ;  /* 0x00000001ff0c7424 */ /* 0x000fe400078e00ff */
[----:B------:R-:W-:-:S07]  /*1dae0*/  IMAD.MOV.U32 R2, RZ, RZ, R14 ;  /* 0x000000ffff027224 */ /* 0x000fce00078e000e */
[----:B------:R-:W-:Y:S05]  /*1daf0*/  WARPSYNC.COLLECTIVE R15, `(.L_x_8274) ;  /* 0x000000000f087348 */ /* 0x000fea0003c00000 */
[----:B------:R0:W1:Y:S02]  /*1db00*/  SHFL.IDX P6, R14, R13, R12, R11 ;  /* 0x0000000c0d0e7389 */ /* 0x00006400000c000b */
[----:B01----:R-:W-:Y:S01]  /*1db10*/  ENDCOLLECTIVE ;  /* 0x000000000000791b */ /* 0x003fe20003800000 */
.L_x_8274:
        /* <DEDUP_REMOVED lines=11> */
.L_x_8275:
[----:B------:R-:W-:Y:S01]  /*1dbd0*/  IMAD.MOV.U32 R19, RZ, RZ, R14 ;  /* 0x000000ffff137224 */ /* 0x000fe200078e000e */
[----:B------:R-:W-:Y:S06]  /*1dbe0*/  BRA `(.L_x_8276) ;  /* 0xffffffac00387947 */ /* 0x000fec000383ffff */
.L_x_8129:
[----:B0-----:R0:W1:Y:S02]  /*1dbf0*/  SYNCS.PHASECHK.TRANS64.TRYWAIT P2, [R3+URZ+0x22870], R0 ;  /* 0x02287000030075a7 */ /* 0x001064000804017f */
[----:B-1----:R-:W-:Y:S05]  /*1dc00*/  @!P2 NANOSLEEP.SYNCS 0x989680 ;  /* 0x009896800000a95d */ /* 0x002fea0003900000 */
[----:B------:R-:W1:Y:S02]  /*1dc10*/  @!P2 SYNCS.PHASECHK.TRANS64 P2, [R3+URZ+0x22870], R0 ;  /* 0x022870000300a5a7 */ /* 0x000e64000804007f */
[----:B-1----:R-:W-:Y:S05]  /*1dc20*/  @!P2 BRA `(.L_x_8129) ;  /* 0xfffffffc00f0a947 */ /* 0x002fea000383ffff */
[----:B------:R-:W-:Y:S05]  /*1dc30*/  BRA `(.L_x_8277) ;  /* 0xffffffac009c7947 */ /* 0x000fea000383ffff */
.L_x_8131:
[----:B0-----:R0:W1:Y:S02]  /*1dc40*/  SYNCS.PHASECHK.TRANS64.TRYWAIT P2, [R3+URZ+0x22860], R0 ;  /* 0x02286000030075a7 */ /* 0x001064000804017f */
[----:B-1----:R-:W-:Y:S05]  /*1dc50*/  @!P2 NANOSLEEP.SYNCS 0x989680 ;  /* 0x009896800000a95d */ /* 0x002fea0003900000 */
[----:B------:R-:W1:Y:S02]  /*1dc60*/  @!P2 SYNCS.PHASECHK.TRANS64 P2, [R3+URZ+0x22860], R0 ;  /* 0x022860000300a5a7 */ /* 0x000e64000804007f */
[----:B-1----:R-:W-:Y:S05]  /*1dc70*/  @!P2 BRA `(.L_x_8131) ;  /* 0xfffffffc00f0a947 */ /* 0x002fea000383ffff */
[----:B------:R-:W-:Y:S05]  /*1dc80*/  BRA `(.L_x_8278) ;  /* 0xffffffac00ac7947 */ /* 0x000fea000383ffff */
.L_x_8139:
[----:B0-----:R0:W1:Y:S02]  /*1dc90*/  SYNCS.PHASECHK.TRANS64.TRYWAIT P2, [R3+URZ+0x22870], R0 ;  /* 0x02287000030075a7 */ /* 0x001064000804017f */
[----:B-1----:R-:W-:Y:S05]  /*1dca0*/  @!P2 NANOSLEEP.SYNCS 0x989680 ;  /* 0x009896800000a95d */ /* 0x002fea0003900000 */
[----:B------:R-:W1:Y:S02]  /*1dcb0*/  @!P2 SYNCS.PHASECHK.TRANS64 P2, [R3+URZ+0x22870], R0 ;  /* 0x022870000300a5a7 */ /* 0x000e64000804007f */
[----:B-1----:R-:W-:Y:S05]  /*1dcc0*/  @!P2 BRA `(.L_x_8139) ;  /* 0xfffffffc00f0a947 */ /* 0x002fea000383ffff */
[----:B------:R-:W-:Y:S05]  /*1dcd0*/  BRA `(.L_x_8279) ;  /* 0xffffffb400a07947 */ /* 0x000fea000383ffff */
.L_x_8141:
[----:B0-----:R0:W1:Y:S02]  /*1dce0*/  SYNCS.PHASECHK.TRANS64.TRYWAIT P2, [R3+URZ+0x22860], R0 ;  /* 0x02286000030075a7 */ /* 0x001064000804017f */
[----:B-1----:R-:W-:Y:S05]  /*1dcf0*/  @!P2 NANOSLEEP.SYNCS 0x989680 ;  /* 0x009896800000a95d */ /* 0x002fea0003900000 */
[----:B------:R-:W1:Y:S02]  /*1dd00*/  @!P2 SYNCS.PHASECHK.TRANS64 P2, [R3+URZ+0x22860], R0 ;  /* 0x022860000300a5a7 */ /* 0x000e64000804007f */
[----:B-1----:R-:W-:Y:S05]  /*1dd10*/  @!P2 BRA `(.L_x_8141) ;  /* 0xfffffffc00f0a947 */ /* 0x002fea000383ffff */
[----:B------:R-:W-:Y:S05]  /*1dd20*/  BRA `(.L_x_8280) ;  /* 0xffffffb400b07947 */ /* 0x000fea000383ffff */
.L_x_8148:
[----:B-1----:R1:W2:Y:S02]  /*1dd30*/  SYNCS.PHASECHK.TRANS64.TRYWAIT P0, [R4+URZ+0x22820], R0 ;  /* 0x02282000040075a7 */ /* 0x0022a4000800017f */
[----:B--2---:R-:W-:Y:S05]  /*1dd40*/  @!P0 NANOSLEEP.SYNCS 0x989680 ;  /* 0x009896800000895d */ /* 0x004fea0003900000 */
[----:B------:R-:W2:Y:S02]  /*1dd50*/  @!P0 SYNCS.PHASECHK.TRANS64 P0, [R4+URZ+0x22820], R0 ;  /* 0x02282000040085a7 */ /* 0x000ea4000800007f */
[----:B--2---:R-:W-:Y:S05]  /*1dd60*/  @!P0 BRA `(.L_x_8148) ;  /* 0xfffffffc00f08947 */ /* 0x004fea000383ffff */
[----:B------:R-:W-:Y:S05]  /*1dd70*/  BRA `(.L_x_8281) ;  /* 0xffffffbc00dc7947 */ /* 0x000fea000383ffff */
.L_x_8149:
        /* <DEDUP_REMOVED lines=11> */
.L_x_8283:
[----:B------:R-:W-:Y:S05]  /*1de30*/  BSYNC B0 ;  /* 0x0000000000007941 */ /* 0x000fea0003800000 */
.L_x_8282:
[----:B------:R-:W-:Y:S05]  /*1de40*/  BRA `(.L_x_8284) ;  /* 0xffffffbc00c47947 */ /* 0x000fea000383ffff */
.L_x_8152:
[----:B------:R-:W-:Y:S01]  /*1de50*/  BSSY B1, `(.L_x_8285) ;  /* 0x0000006000017945 */ /* 0x000fe20003800000 */
[----:B------:R-:W-:-:S07]  /*1de60*/  IMAD.MOV.U32 R15, RZ, RZ, -0x1 ;  /* 0xffffffffff0f7424 */ /* 0x000fce00078e00ff */
[----:B01----:R-:W-:Y:S05]  /*1de70*/  WARPSYNC.COLLECTIVE R15, `(.L_x_8286) ;  /* 0x000000000f0c7348 */ /* 0x003fea0003c00000 */
[----:B------:R-:W-:Y:S02]  /*1de80*/  ELECT P6, UR62, PT ;  /* 0x00000000003e782f */ /* 0x000fe400038c0000 */
[----:B------:R-:W-:Y:S01]  /*1de90*/  MOV R14, UR62 ;  /* 0x0000003e000e7c02 */ /* 0x000fe20008000f00 */
[----:B01----:R-:W-:Y:S10]  /*1dea0*/  ENDCOLLECTIVE ;  /* 0x000000000000791b */ /* 0x003ff40003800000 */
.L_x_8286:
[----:B------:R-:W-:Y:S05]  /*1deb0*/  BSYNC B1 ;  /* 0x0000000000017941 */ /* 0x000fea0003800000 */
.L_x_8285:
[----:B------:R-:W-:Y:S05]  /*1dec0*/  BRA `(.L_x_8287) ;  /* 0xffffffbc00bc7947 */ /* 0x000fea000383ffff */
.L_x_8154:
[----:B-1----:R1:W2:Y:S02]  /*1ded0*/  SYNCS.PHASECHK.TRANS64.TRYWAIT P1, [R5+URZ+0x22840], R0 ;  /* 0x02284000050075a7 */ /* 0x0022a4000802017f */
[----:B--2---:R-:W-:Y:S05]  /*1dee0*/  @!P1 NANOSLEEP.SYNCS 0x989680 ;  /* 0x009896800000995d */ /* 0x004fea0003900000 */
[----:B------:R-:W2:Y:S02]  /*1def0*/  @!P1 SYNCS.PHASECHK.TRANS64 P1, [R5+URZ+0x22840], R0 ;  /* 0x02284000050095a7 */ /* 0x000ea4000802007f */
[----:B--2---:R-:W-:Y:S05]  /*1df00*/  @!P1 BRA `(.L_x_8154) ;  /* 0xfffffffc00f09947 */ /* 0x004fea000383ffff */
[----:B------:R-:W-:Y:S05]  /*1df10*/  BRA `(.L_x_8288) ;  /* 0xffffffbc00dc7947 */ /* 0x000fea000383ffff */
.L_x_8156:
[----:B--2---:R2:W3:Y:S02]  /*1df20*/  SYNCS.PHASECHK.TRANS64.TRYWAIT P1, [R31+URZ+0x22840], R2 ;  /* 0x022840021f0075a7 */ /* 0x0044e4000802017f */
[----:B---3--:R-:W-:Y:S05]  /*1df30*/  @!P1 NANOSLEEP.SYNCS 0x989680 ;  /* 0x009896800000995d */ /* 0x008fea0003900000 */
[----:B------:R-:W3:Y:S02]  /*1df40*/  @!P1 SYNCS.PHASECHK.TRANS64 P1, [R31+URZ+0x22840], R2 ;  /* 0x022840021f0095a7 */ /* 0x000ee4000802007f */
[----:B---3--:R-:W-:Y:S05]  /*1df50*/  @!P1 BRA `(.L_x_8156) ;  /* 0xfffffffc00f09947 */ /* 0x008fea000383ffff */
[----:B------:R-:W-:Y:S05]  /*1df60*/  BRA `(.L_x_8289) ;  /* 0xffffffbc00e87947 */ /* 0x000fea000383ffff */
.L_x_8158:
[----:B---3--:R3:W4:Y:S02]  /*1df70*/  SYNCS.PHASECHK.TRANS64.TRYWAIT P1, [R5+URZ+0x22860], R0 ;  /* 0x02286000050075a7 */ /* 0x008724000802017f */
[----:B----4-:R-:W-:Y:S05]  /*1df80*/  @!P1 NANOSLEEP.SYNCS 0x989680 ;  /* 0x009896800000995d */ /* 0x010fea0003900000 */
[----:B------:R-:W4:Y:S02]  /*1df90*/  @!P1 SYNCS.PHASECHK.TRANS64 P1, [R5+URZ+0x22860], R0 ;  /* 0x02286000050095a7 */ /* 0x000f24000802007f */
[----:B----4-:R-:W-:Y:S05]  /*1dfa0*/  @!P1 BRA `(.L_x_8158) ;  /* 0xfffffffc00f09947 */ /* 0x010fea000383ffff */
[----:B------:R-:W-:Y:S05]  /*1dfb0*/  BRA `(.L_x_8290) ;  /* 0xffffffbc00e47947 */ /* 0x000fea000383ffff */
.L_x_8160:
[----:B----4-:R4:W0:Y:S02]  /*1dfc0*/  SYNCS.PHASECHK.TRANS64.TRYWAIT P1, [R31+URZ+0x22860], R2 ;  /* 0x022860021f0075a7 */ /* 0x010824000802017f */
[----:B0-----:R-:W-:Y:S05]  /*1dfd0*/  @!P1 NANOSLEEP.SYNCS 0x989680 ;  /* 0x009896800000995d */ /* 0x001fea0003900000 */
[----:B------:R-:W0:Y:S02]  /*1dfe0*/  @!P1 SYNCS.PHASECHK.TRANS64 P1, [R31+URZ+0x22860], R2 ;  /* 0x022860021f0095a7 */ /* 0x000e24000802007f */
[----:B0-----:R-:W-:Y:S05]  /*1dff0*/  @!P1 BRA `(.L_x_8160) ;  /* 0xfffffffc00f09947 */ /* 0x001fea000383ffff */
[----:B------:R-:W-:Y:S05]  /*1e000*/  BRA `(.L_x_8291) ;  /* 0xffffffbc00e07947 */ /* 0x000fea000383ffff */
.L_x_8162:
[----:B------:R0:W0:Y:S02]  /*1e010*/  SYNCS.PHASECHK.TRANS64.TRYWAIT P1, [R5+URZ+0x22880], R0 ;  /* 0x02288000050075a7 */ /* 0x000024000802017f */
[----:B0-----:R-:W-:Y:S05]  /*1e020*/  @!P1 NANOSLEEP.SYNCS 0x989680 ;  /* 0x009896800000995d */ /* 0x001fea0003900000 */
[----:B------:R-:W0:Y:S02]  /*1e030*/  @!P1 SYNCS.PHASECHK.TRANS64 P1, [R5+URZ+0x22880], R0 ;  /* 0x02288000050095a7 */ /* 0x000e24000802007f */
[----:B0-----:R-:W-:Y:S05]  /*1e040*/  @!P1 BRA `(.L_x_8162) ;  /* 0xfffffffc00f09947 */ /* 0x001fea000383ffff */
[----:B------:R-:W-:Y:S05]  /*1e050*/  BRA `(.L_x_8292) ;  /* 0xffffffbc00dc7947 */ /* 0x000fea000383ffff */
.L_x_8293:
        /* <DEDUP_REMOVED lines=10> */
.L_x_15846:


//--------------------- .text._ZN7cutlass13device_kernelIN5flash11enable_sm90INS1_16FlashAttnFwdSm90INS1_25CollectiveMainloopFwdSm90ILi2EN4cute5tupleIJNS5_1CILi1EEES8_S8_EEENS6_IJNS7_ILi128EEENS7_ILi160EEESA_EEELi128ENS_12float_e4m3_tEfNS_4arch4Sm90ELb0ELb1ELb0ELb1ELb1ELb0ELb0ELb1ELb1ELb1ELb0ELb0EEENS1_21CollectiveEpilogueFwdINS6_IJSA_SA_SB_EEES9_NS_10bfloat16_tESF_Li256ELb1ELb1ELb0ELb1EEENS1_36VarlenDynamicPersistentTileSchedulerILi128ELi160ELi256ELi128ELb0ELb1ELb1ELb1ELb0ELb1EEEEEEEEEvNT_6ParamsE --------------------------
	.section	.text._ZN7cutlass13device_kernelIN5flash11enable_sm90INS1_16FlashAttnFwdSm90INS1_25CollectiveMainloopFwdSm90ILi2EN4cute5tupleIJNS5_1CILi1EEES8_S8_EEENS6_IJNS7_ILi128EEENS7_ILi160EEESA_EEELi128ENS_12float_e4m3_tEfNS_4arch4Sm90ELb0ELb1ELb0ELb1ELb1ELb0ELb0ELb1ELb1ELb1ELb0ELb0EEENS1_21CollectiveEpilogueFwdINS6_IJSA_SA_SB_EEES9_NS_10bfloat16_tESF_Li256ELb1ELb1ELb0ELb1EEENS1_36VarlenDynamicPersistentTileSchedulerILi128ELi160ELi256ELi128ELb0ELb1ELb1ELb1ELb0ELb1EEEEEEEEEvNT_6ParamsE,"ax",@progbits
	.align	128
.text._ZN7cutlass13device_kernelIN5flash11enable_sm90INS1_16FlashAttnFwdSm90INS1_25CollectiveMainloopFwdSm90ILi2EN4cute5tupleIJNS5_1CILi1EEES8_S8_EEENS6_IJNS7_ILi128EEENS7_ILi160EEESA_EEELi128ENS_12float_e4m3_tEfNS_4arch4Sm90ELb0ELb1ELb0ELb1ELb1ELb0ELb0ELb1ELb1ELb1ELb0ELb0EEENS1_21CollectiveEpilogueFwdINS6_IJSA_SA_SB_EEES9_NS_10bfloat16_tESF_Li256ELb1ELb1ELb0ELb1EEENS1_36VarlenDynamicPersistentTileSchedulerILi128ELi160ELi256ELi128ELb0ELb1ELb1ELb1ELb0ELb1EEEEEEEEEvNT_6ParamsE:
        .type           _ZN7cutlass13device_kernelIN5flash11enable_sm90INS1_16FlashAttnFwdSm90INS1_25CollectiveMainloopFwdSm90ILi2EN4cute5tupleIJNS5_1CILi1EEES8_S8_EEENS6_IJNS7_ILi128EEENS7_ILi160EEESA_EEELi128ENS_12float_e4m3_tEfNS_4arch4Sm90ELb0ELb1ELb0ELb1ELb1ELb0ELb0ELb1ELb1ELb1ELb0ELb0EEENS1_21CollectiveEpilogueFwdINS6_IJSA_SA_SB_EEES9_NS_10bfloat16_tESF_Li256ELb1ELb1ELb0ELb1EEENS1_36VarlenDynamicPersistentTileSchedulerILi128ELi160ELi256ELi128ELb0ELb1ELb1ELb1ELb0ELb1EEEEEEEEEvNT_6ParamsE,@function
        .size           _ZN7cutlass13device_kernelIN5flash11enable_sm90INS1_16FlashAttnFwdSm90INS1_25CollectiveMainloopFwdSm90ILi2EN4cute5tupleIJNS5_1CILi1EEES8_S8_EEENS6_IJNS7_ILi128EEENS7_ILi160EEESA_EEELi128ENS_12float_e4m3_tEfNS_4arch4Sm90ELb0ELb1ELb0ELb1ELb1ELb0ELb0ELb1ELb1ELb1ELb0ELb0EEENS1_21CollectiveEpilogueFwdINS6_IJSA_SA_SB_EEES9_NS_10bfloat16_tESF_Li256ELb1ELb1ELb0ELb1EEENS1_36VarlenDynamicPersistentTileSchedulerILi128ELi160ELi256ELi128ELb0ELb1ELb1ELb1ELb0ELb1EEEEEEEEEvNT_6ParamsE,(.L_x_15847 - _ZN7cutlass13device_kernelIN5flash11enable_sm90INS1_16FlashAttnFwdSm90INS1_25CollectiveMainloopFwdSm90ILi2EN4cute5tupleIJNS5_1CILi1EEES8_S8_EEENS6_IJNS7_ILi128EEENS7_ILi160EEESA_EEELi128ENS_12float_e4m3_tEfNS_4arch4Sm90ELb0ELb1ELb0ELb1ELb1ELb0ELb0ELb1ELb1ELb1ELb0ELb0EEENS1_21CollectiveEpilogueFwdINS6_IJSA_SA_SB_EEES9_NS_10bfloat16_tESF_Li256ELb1ELb1ELb0ELb1EEENS1_36VarlenDynamicPersistentTileSchedulerILi128ELi160ELi256ELi128ELb0ELb1ELb1ELb1ELb0ELb1EEEEEEEEEvNT_6ParamsE)
        .other          _ZN7cutlass13device_kernelIN5flash11enable_sm90INS1_16FlashAttnFwdSm90INS1_25CollectiveMainloopFwdSm90ILi2EN4cute5tupleIJNS5_1CILi1EEES8_S8_EEENS6_IJNS7_ILi128EEENS7_ILi160EEESA_EEELi128ENS_12float_e4m3_tEfNS_4arch4Sm90ELb0ELb1ELb0ELb1ELb1ELb0ELb0ELb1ELb1ELb1ELb0ELb0EEENS1_21CollectiveEpilogueFwdINS6_IJSA_SA_SB_EEES9_NS_10bfloat16_tESF_Li256ELb1ELb1ELb0ELb1EEENS1_36VarlenDynamicPersistentTileSchedulerILi128ELi160ELi256ELi128ELb0ELb1ELb1ELb1ELb0ELb1EEEEEEEEEvNT_6ParamsE,@"STO_CUDA_ENTRY STV_DEFAULT"
_ZN7cutlass13device_kernelIN5flash11enable_sm90INS1_16FlashAttnFwdSm90INS1_25CollectiveMainloopFwdSm90ILi2EN4cute5tupleIJNS5_1CILi1EEES8_S8_EEENS6_IJNS7_ILi128EEENS7_ILi160EEESA_EEELi128ENS_12float_e4m3_tEfNS_4arch4Sm90ELb0ELb1ELb0ELb1ELb1ELb0ELb0ELb1ELb1ELb1ELb0ELb0EEENS1_21CollectiveEpilogueFwdINS6_IJSA_SA_SB_EEES9_NS_10bfloat16_tESF_Li256ELb1ELb1ELb0ELb1EEENS1_36VarlenDynamicPersistentTileSchedulerILi128ELi160ELi256ELi128ELb0ELb1ELb1ELb1ELb0ELb1EEEEEEEEEvNT_6ParamsE:
        /* <DEDUP_REMOVED lines=45> */
.L_x_8294:
        /* <DEDUP_REMOVED lines=22> */
.L_x_8295:
        /* <DEDUP_REMOVED lines=18> */
.L_x_8296:
        /* <DEDUP_REMOVED lines=22> */
.L_x_8297:
        /* <DEDUP_REMOVED lines=24> */
.L_x_8298:
        /* <DEDUP_REMOVED lines=8> */
.L_x_8300:
        /* <DEDUP_REMOVED lines=30> */
[----:B------:R-:W-:Y:S01]  /*0a90*/  LEA.HI R2, R0, R199, RZ, 0x4 ;  /* 0x000000c700027211 */ /* 0x000fe200078f20ff */
[----:B------:R-:W-:Y:S01]  /*0aa0*/  IMAD.SHL.U32 R6, R4, 0x20, RZ ;  /* 0x0000002004067824 */ /* 0x000fe200078e00ff */
[----:B------:R-:W-:Y:S01]  /*0ab0*/  SHF.R.S32.HI R194, RZ, 0x7, R3 ;  /* 0x00000007ffc27819 */ /* 0x000fe20000011403 */
[----:B------:R-:W-:Y:S01]  /*0ac0*/  IMAD.IADD R192, R199, 0x1, -R192 ;  /* 0x00000001c7c07824 */ /* 0x000fe200078e0ac0 */
[----:B------:R-:W-:Y:S02]  /*0ad0*/  SHF.R.S32.HI R5, RZ, 0x4, R2 ;  /* 0x00000004ff057819 */ /* 0x000fe40000011402 */
[----:B------:R-:W-:Y:S02]  /*0ae0*/  LOP3.LUT R7, R6, 0xfffffc00, RZ, 0xc0, !PT ;  /* 0xfffffc0006077812 */ /* 0x000fe400078ec0ff */
[----:B------:R-:W-:-:S02]  /*0af0*/  SHF.R.S32.HI R9, RZ, 0x1f, R192 ;  /* 0x0000001fff097819 */ /* 0x000fc400000114c0 */
[----:B------:R-:W-:Y:S02]  /*0b00*/  LEA.HI R6, R0, R199, RZ, 0x2 ;  /* 0x000000c700067211 */ /* 0x000fe400078f10ff */
[----:B------:R-:W-:Y:S02]  /*0b10*/  LEA.HI R8, R9, R192, RZ, 0x2 ;  /* 0x000000c009087211 */ /* 0x000fe400078f10ff */
[----:B------:R-:W-:Y:S02]  /*0b20*/  LOP3.LUT R4, R2, 0x3fffff0, RZ, 0xc0, !PT ;  /* 0x03fffff002047812 */ /* 0x000fe400078ec0ff */
[--C-:B------:R-:W-:Y:S02]  /*0b30*/  SHF.R.S32.HI R10, RZ, 0x2, R8.reuse ;  /* 0x00000002ff0a7819 */ /* 0x100fe40000011408 */
[----:B------:R-:W-:Y:S01]  /*0b40*/  SHF.R.S32.HI R11, RZ, 0x1f, R8 ;  /* 0x0000001fff0b7819 */ /* 0x000fe20000011408 */
[----:B------:R-:W-:Y:S01]  /*0b50*/  IMAD.IADD R4, R199, 0x1, -R4 ;  /* 0x00000001c7047824 */ /* 0x000fe200078e0a04 */
[----:B------:R-:W-:-:S02]  /*0b60*/  LOP3.LUT R6, R6, 0xfffffffc, RZ, 0xc0, !PT ;  /* 0xfffffffc06067812 */ /* 0x000fc400078ec0ff */
[----:B------:R-:W-:Y:S01]  /*0b70*/  LEA.HI R11, R11, R10, RZ, 0x3 ;  /* 0x0000000a0b0b7211 */ /* 0x000fe200078f18ff */
[----:B------:R-:W-:Y:S01]  /*0b80*/  IMAD R7, R4, 0x40, R7 ;  /* 0x0000004004077824 */ /* 0x000fe200078e0207 */
[----:B------:R-:W-:Y:S01]  /*0b90*/  LEA.HI R0, R0, R199, RZ, 0x3 ;  /* 0x000000c700007211 */ /* 0x000fe200078f18ff */
[----:B------:R-:W-:Y:S01]  /*0ba0*/  IMAD.IADD R6, R199, 0x1, -R6 ;  /* 0x00000001c7067824 */ /* 0x000fe200078e0a06 */
[----:B------:R-:W-:Y:S02]  /*0bb0*/  LEA.HI R2, R2, R5, RZ, 0x1 ;  /* 0x0000000502027211 */ /* 0x000fe400078f08ff */
[----:B------:R-:W-:Y:S02]  /*0bc0*/  LOP3.LUT R11, R11, 0xfffffff8, RZ, 0xc0, !PT ;  /* 0xfffffff80b0b7812 */ /* 0x000fe400078ec0ff */
[----:B------:R-:W-:Y:S02]  /*0bd0*/  LEA.HI R9, R9, R192, RZ, 0x5 ;  /* 0x000000c009097211 */ /* 0x000fe400078f28ff */
[----:B------:R-:W-:Y:S01]  /*0be0*/  LEA.HI R3, R3, R194, RZ, 0x1 ;  /* 0x000000c203037211 */ /* 0x000fe200078f08ff */
[----:B------:R-:W-:Y:S01]  /*0bf0*/  IMAD.IADD R10, R10, 0x1, -R11 ;  /* 0x000000010a0a7824 */ /* 0x000fe200078e0a0b */
[----:B------:R-:W-:-:S02]  /*0c00*/  LOP3.LUT R190, R0, 0xfffffff8, RZ, 0xc0, !PT ;  /* 0xfffffff800be7812 */ /* 0x000fc400078ec0ff */
[----:B------:R-:W-:Y:S02]  /*0c10*/  LOP3.LUT R2, R2, 0x1ffffffe, RZ, 0xc0, !PT ;  /* 0x1ffffffe02027812 */ /* 0x000fe400078ec0ff */
[----:B------:R-:W-:Y:S01]  /*0c20*/  SHF.R.S32.HI R9, RZ, 0x5, R9 ;  /* 0x00000005ff097819 */ /* 0x000fe20000011409 */
[----:B------:R-:W-:Y:S01]  /*0c30*/  IMAD.IADD R190, R199, 0x1, -R190 ;  /* 0x00000001c7be7824 */ /* 0x000fe200078e0abe */
        /* <DEDUP_REMOVED lines=13> */
[----:B------:R-:W-:Y:S01]  /*0d10*/  IMAD R196, R2, 0x8, R7 ;  /* 0x0000000802c47824 */ /* 0x000fe200078e0207 */
[----:B------:R-:W-:Y:S01]  /*0d20*/  SHF.R.S32.HI R197, RZ, 0x1f, R189 ;  /* 0x0000001fffc57819 */ /* 0x000fe200000114bd */
[----:B------:R-:W-:Y:S02]  /*0d30*/  IMAD.IADD R22, R192, 0x1, -R3 ;  /* 0x00000001c0167824 */ /* 0x000fe400078e0a03 */
[----:B------:R-:W-:-:S07]  /*0d40*/  IMAD R23, R6, 0x8, R195 ;  /* 0x0000000806177824 */ /* 0x000fce00078e02c3 */
.L_x_8408:
[----:B------:R-:W-:Y:S01]  /*0d50*/  ULDC.64 UR6, c[0x0][0xa28] ;  /* 0x00028a0000067ab9 */ /* 0x000fe20000000a00 */
[----:B01----:R-:W-:Y:S01]  /*0d60*/  IMAD.MOV.U32 R7, RZ, RZ, RZ ;  /* 0x000000ffff077224 */ /* 0x003fe200078e00ff */
[----:B------:R-:W-:Y:S01]  /*0d70*/  UISETP.NE.U32.AND UP0, UPT, UR6, URZ, UPT ;  /* 0x0000003f0600728c */ /* 0x000fe2000bf05070 */
[----:B------:R-:W-:-:S03]  /*0d80*/  ULDC UR4, c[0x0][0x424] ;  /* 0x0001090000047ab9 */ /* 0x000fc60000000800 */
        /* <DEDUP_REMOVED lines=9> */
[----:B--2---:R-:W-:Y:S02]  /*0e20*/  IMAD.U32 R2, RZ, RZ, UR6 ;  /* 0x00000006ff027e24 */ /* 0x004fe4000f8e00ff */
[----:B------:R-:W-:Y:S01]  /*0e30*/  IMAD.U32 R3, RZ, RZ, UR7 ;  /* 0x00000007ff037e24 */ /* 0x000fe2000f8e00ff */
[----:B------:R-:W-:-:S04]  /*0e40*/  @UP1 UIMAD.WIDE UR6, UR49, 0x4, UR8 ;  /* 0x00000004310618a5 */ /* 0x000fc8000f8e0208 */
[----:B------:R0:W5:Y:S02]  /*0e50*/  @P0 LDG.E R7, desc[UR52][R2.64] ;  /* 0x0000003402070981 */ /* 0x000164000c1e1900 */
[----:B------:R-:W-:Y:S02]  /*0e60*/  IMAD.U32 R4, RZ, RZ, UR6 ;  /* 0x00000006ff047e24 */ /* 0x000fe4000f8e00ff */
[----:B------:R-:W-:Y:S01]  /*0e70*/  IMAD.U32 R5, RZ, RZ, UR7 ;  /* 0x00000007ff057e24 */ /* 0x000fe2000f8e00ff */
[----:B------:R-:W-:-:S04]  /*0e80*/  ULDC.64 UR6, c[0x0][0x418] ;  /* 0x0001060000067ab9 */ /* 0x000fc80000000a00 */
[----:B------:R0:W5:Y:S01]  /*0e90*/  @P2 LDG.E R19, desc[UR52][R4.64] ;  /* 0x0000003404132981 */ /* 0x000162000c1e1900 */
[----:B------:R-:W-:-:S04]  /*0ea0*/  UISETP.NE.U32.AND UP0, UPT, UR6, URZ, UPT ;  /* 0x0000003f0600728c */ /* 0x000fc8000bf05070 */
[----:B------:R-:W-:-:S03]  /*0eb0*/  UISETP.NE.AND.EX UP0, UPT, UR7, URZ, UPT, UP0 ;  /* 0x0000003f0700728c */ /* 0x000fc6000bf05300 */
[----:B------:R-:W-:Y:S01]  /*0ec0*/  ULDC.64 UR6, c[0x0][0xa20] ;  /* 0x0002880000067ab9 */ /* 0x000fe20000000a00 */
[----:B------:R-:W-:Y:S01]  /*0ed0*/  USEL UR4, UR4, 0x1, UP0 ;  /* 0x0000000104047887 */ /* 0x000fe20008000000 */
[----:B------:R-:W-:Y:S01]  /*0ee0*/  ISETP.NE.U32.AND P1, PT, RZ, UR6, PT ;  /* 0x00000006ff007c0c */ /* 0x000fe2000bf25070 */
[----:B------:R-:W-:Y:S02]  /*0ef0*/  ULDC UR6, c[0x0][0x2f0] ;  /* 0x0000bc0000067ab9 */ /* 0x000fe40000000800 */
[----:B------:R-:W-:Y:S01]  /*0f00*/  UIMAD UR4, UR4, UR6, URZ ;  /* 0x00000006040472a4 */ /* 0x000fe2000f8e023f */
[----:B------:R-:W-:Y:S01]  /*0f10*/  ISETP.NE.AND.EX P1, PT, RZ, UR7, PT, P1 ;  /* 0x00000007ff007c0c */ /* 0x000fe2000bf25310 */
[----:B0--34-:R-:W-:-:S12]  /*0f20*/  @P2 BRA `(.L_x_8301) ;  /* 0x0000000000302947 */ /* 0x019fd80003800000 */
[----:B------:R-:W-:Y:S01]  /*0f30*/  ULDC.64 UR6, c[0x0][0xa00] ;  /* 0x0002800000067ab9 */ /* 0x000fe20000000a00 */
[----:B-----5:R-:W0:Y:S01]  /*0f40*/  LDC R19, c[0x0][0x288] ;  /* 0x0000a200ff137b82 */ /* 0x020e220000000800 */
[----:B------:R-:W-:-:S04]  /*0f50*/  ISETP.NE.U32.AND P0, PT, RZ, UR6, PT ;  /* 0x00000006ff007c0c */ /* 0x000fc8000bf05070 */
[----:B------:R-:W-:-:S13]  /*0f60*/  ISETP.NE.AND.EX P0, PT, RZ, UR7, PT, P0 ;  /* 0x00000007ff007c0c */ /* 0x000fda000bf05300 */
[----:B------:R-:W-:Y:S05]  /*0f70*/  @!P0 BRA `(.L_x_8301) ;  /* 0x00000000001c8947 */ /* 0x000fea0003800000 */
[----:B------:R-:W-:Y:S02]  /*0f80*/  ULDC.64 UR6, c[0x0][0xa00] ;  /* 0x0002800000067ab9 */ /* 0x000fe40000000a00 */
[----:B------:R-:W-:-:S06]  /*0f90*/  UIMAD.WIDE UR6, UR49, 0x4, UR6 ;  /* 0x00000004310678a5 */ /* 0x000fcc000f8e0206 */
[----:B------:R-:W-:Y:S02]  /*0fa0*/  IMAD.U32 R2, RZ, RZ, UR6 ;  /* 0x00000006ff027e24 */ /* 0x000fe4000f8e00ff */
[----:B------:R-:W-:-:S05]  /*0fb0*/  IMAD.U32 R3, RZ, RZ, UR7 ;  /* 0x00000007ff037e24 */ /* 0x000fca000f8e00ff */
[----:B0-----:R-:W2:Y:S04]  /*0fc0*/  LDG.E R19, desc[UR52][R2.64] ;  /* 0x0000003402137981 */ /* 0x001ea8000c1e1900 */
[----:B------:R-:W2:Y:S02]  /*0fd0*/  LDG.E R0, desc[UR52][R2.64+0x4] ;  /* 0x0000043402007981 */ /* 0x000ea4000c1e1900 */
[----:B--2---:R-:W-:-:S07]  /*0fe0*/  IMAD.IADD R19, R0, 0x1, -R19 ;  /* 0x0000000100137824 */ /* 0x004fce00078e0a13 */
.L_x_8301:
[----:B------:R-:W-:Y:S01]  /*0ff0*/  IMAD.U32 R18, RZ, RZ, UR4 ;  /* 0x00000004ff127e24 */ /* 0x000fe2000f8e00ff */
[----:B------:R-:W-:Y:S01]  /*1000*/  UMOV UR37, UR50 ;  /* 0x0000003200257c82 */ /* 0x000fe20008000000 */
[----:B------:R-:W-:Y:S01]  /*1010*/  UMOV UR38, UR49 ;  /* 0x0000003100267c82 */ /* 0x000fe20008000000 */
[----:B------:R-:W-:Y:S05]  /*1020*/  @!P1 BRA `(.L_x_8302) ;  /* 0x0000000000189947 */ /* 0x000fea0003800000 */
[----:B------:R-:W-:Y:S02]  /*1030*/  ULDC.64 UR6, c[0x0][0xa20] ;  /* 0x0002880000067ab9 */ /* 0x000fe40000000a00 */
[----:B------:R-:W-:-:S06]  /*1040*/  UIMAD.WIDE UR6, UR49, 0x4, UR6 ;  /* 0x00000004310678a5 */ /* 0x000fcc000f8e0206 */
[----:B------:R-:W-:Y:S02]  /*1050*/  IMAD.U32 R2, RZ, RZ, UR6 ;  /* 0x00000006ff027e24 */ /* 0x000fe4000f8e00ff */
[----:B------:R-:W-:-:S05]  /*1060*/  IMAD.U32 R3, RZ, RZ, UR7 ;  /* 0x00000007ff037e24 */ /* 0x000fca000f8e00ff */
[----:B------:R1:W5:Y:S01]  /*1070*/  LDG.E R18, desc[UR52][R2.64] ;  /* 0x0000003402127981 */ /* 0x000362000c1e1900 */
[----:B------:R-:W-:Y:S05]  /*1080*/  BRA `(.L_x_8303) ;  /* 0x00000000002c7947 */ /* 0x000fea0003800000 */
.L_x_8302:
        /* <DEDUP_REMOVED lines=9> */
[----:B------:R-:W2:Y:S02]  /*1120*/  LDG.E R5, desc[UR52][R2.64+0x4] ;  /* 0x0000043402057981 */ /* 0x000ea4000c1e1900 */
[----:B--2---:R-:W-:-:S07]  /*1130*/  IMAD.IADD R18, R5, 0x1, -R18 ;  /* 0x0000000105127824 */ /* 0x004fce00078e0a12 */
.L_x_8303:
[----:B------:R-:W-:Y:S01]  /*1140*/  ULDC.64 UR8, c[0x0][0x990] ;  /* 0x0002640000087ab9 */ /* 0x000fe20000000a00 */
[----:B------:R-:W-:Y:S01]  /*1150*/  ULDC.64 UR6, c[0x0][0x998] ;  /* 0x0002660000067ab9 */ /* 0x000fe20000000a00 */
[----:B------:R-:W-:Y:S01]  /*1160*/  UISETP.NE.U32.AND UP0, UPT, UR8, URZ, UPT ;  /* 0x0000003f0800728c */ /* 0x000fe2000bf05070 */
[----:B------:R-:W-:Y:S01]  /*1170*/  IMAD.MOV.U32 R9, RZ, RZ, 0x3f800000 ;  /* 0x3f800000ff097424 */ /* 0x000fe200078e00ff */
[----:B------:R-:W-:Y:S01]  /*1180*/  UISETP.NE.U32.AND UP1, UPT, UR6, URZ, UPT ;  /* 0x0000003f0600728c */ /* 0x000fe2000bf25070 */
[----:B------:R-:W-:Y:S01]  /*1190*/  IMAD.MOV.U32 R0, RZ, RZ, 0x3f800000 ;  /* 0x3f800000ff007424 */ /* 0x000fe200078e00ff */
[----:B------:R-:W-:Y:S01]  /*11a0*/  UISETP.NE.AND.EX UP0, UPT, UR9, URZ, UPT, UP0 ;  /* 0x0000003f0900728c */ /* 0x000fe2000bf05300 */
[----:B------:R-:W2:Y:S01]  /*11b0*/  LDC R193, c[0x0][0x448] ;  /* 0x00011200ffc17b82 */ /* 0x000ea20000000800 */
[----:B------:R-:W-:-:S04]  /*11c0*/  UISETP.NE.AND.EX UP1, UPT, UR7, URZ, UPT, UP1 ;  /* 0x0000003f0700728c */ /* 0x000fc8000bf25310 */
[----:B------:R-:W-:Y:S02]  /*11d0*/  PLOP3.LUT P0, PT, PT, PT, UP0, 0x80, 0x0 ;  /* 0x000000000000781c */ /* 0x000fe40003f0f008 */
[----:B------:R-:W-:Y:S01]  /*11e0*/  PLOP3.LUT P1, PT, PT, PT, UP1, 0x80, 0x0 ;  /* 0x000000000000781c */ /* 0x000fe20003f2f018 */
[----:B------:R-:W3:Y:S02]  /*11f0*/  LDC.64 R12, c[0x0][0x9e0] ;  /* 0x00027800ff0c7b82 */ /* 0x000ee40000000a00 */
[----:B------:R-:W-:Y:S02]  /*1200*/  @UP0 USHF.R.S32.HI UR4, URZ, 0x1f, UR49 ;  /* 0x0000001f3f040899 */ /* 0x000fe40008011431 */
[----:B------:R-:W-:Y:S01]  /*1210*/  @UP1 USHF.R.S32.HI UR15, URZ, 0x1f, UR49 ;  /* 0x0000001f3f0f1899 */ /* 0x000fe20008011431 */
[----:B------:R-:W-:Y:S01]  /*1220*/  @UP0 ULDC.64 UR12, c[0x0][0x9a8] ;  /* 0x00026a00000c0ab9 */ /* 0x000fe20000000a00 */
[----:B------:R-:W-:Y:S01]  /*1230*/  @UP1 ULDC.64 UR16, c[0x0][0x9b8] ;  /* 0x00026e0000101ab9 */ /* 0x000fe20000000a00 */
[----:B------:R-:W-:-:S02]  /*1240*/  @UP0 UIMAD UR4, UR4, UR12, URZ ;  /* 0x0000000c040402a4 */ /* 0x000fc4000f8e023f */
[----:B------:R-:W-:Y:S02]  /*1250*/  @UP1 UIMAD UR15, UR15, UR16, URZ ;  /* 0x000000100f0f12a4 */ /* 0x000fe4000f8e023f */
[----:B------:R-:W-:Y:S02]  /*1260*/  @UP0 UIMAD UR14, UR49, UR13, UR4 ;  /* 0x0000000d310e02a4 */ /* 0x000fe4000f8e0204 */
[----:B------:R-:W-:Y:S02]  /*1270*/  @UP0 UIMAD.WIDE.U32 UR10, UR49, UR12, URZ ;  /* 0x0000000c310a02a5 */ /* 0x000fe4000f8e003f */
[----:B------:R-:W-:Y:S02]  /*1280*/  @UP0 USHF.R.S32.HI UR4, URZ, 0x1f, UR50 ;  /* 0x0000001f3f040899 */ /* 0x000fe40008011432 */
[----:B------:R-:W-:Y:S02]  /*1290*/  @UP1 UIMAD.WIDE.U32 UR12, UR49, UR16, URZ ;  /* 0x00000010310c12a5 */ /* 0x000fe4000f8e003f */
[----:B------:R-:W-:-:S02]  /*12a0*/  @UP1 UIMAD UR15, UR49, UR17, UR15 ;  /* 0x00000011310f12a4 */ /* 0x000fc4000f8e020f */
[----:B------:R-:W-:Y:S01]  /*12b0*/  @UP1 USHF.R.S32.HI UR20, URZ, 0x1f, UR50 ;  /* 0x0000001f3f141899 */ /* 0x000fe20008011432 */
[----:B------:R-:W-:Y:S01]  /*12c0*/  @UP0 ULDC.64 UR16, c[0x0][0x9b0] ;  /* 0x00026c0000100ab9 */ /* 0x000fe20000000a00 */
[----:B------:R-:W-:Y:S01]  /*12d0*/  @UP1 ULDC.64 UR18, c[0x0][0x9c0] ;  /* 0x0002700000121ab9 */ /* 0x000fe20000000a00 */
[----:B------:R-:W-:Y:S02]  /*12e0*/  @UP0 UIMAD UR4, UR4, UR16, URZ ;  /* 0x00000010040402a4 */ /* 0x000fe4000f8e023f */
[----:B------:R-:W-:Y:S02]  /*12f0*/  @UP0 UIADD3 UR11, UR11, UR14, URZ ;  /* 0x0000000e0b0b0290 */ /* 0x000fe4000fffe03f */
[----:B------:R-:W-:Y:S02]  /*1300*/  @UP1 UIMAD UR14, UR20, UR18, URZ ;  /* 0x00000012140e12a4 */ /* 0x000fe4000f8e023f */
[----:B------:R-:W-:Y:S02]  /*1310*/  @UP1 UIADD3 UR13, UR13, UR15, URZ ;  /* 0x0000000f0d0d1290 */ /* 0x000fe4000fffe03f */
[----:B------:R-:W-:-:S02]  /*1320*/  @UP0 UIMAD UR4, UR50, UR17, UR4 ;  /* 0x00000011320402a4 */ /* 0x000fc4000f8e0204 */
[----:B------:R-:W-:Y:S02]  /*1330*/  @UP0 UIMAD.WIDE.U32 UR10, UR50, UR16, UR10 ;  /* 0x00000010320a02a5 */ /* 0x000fe4000f8e000a */
[----:B------:R-:W-:Y:S02]  /*1340*/  @UP1 UIMAD UR14, UR50, UR19, UR14 ;  /* 0x00000013320e12a4 */ /* 0x000fe4000f8e020e */
[----:B------:R-:W-:Y:S02]  /*1350*/  @UP1 UIMAD.WIDE.U32 UR12, UR50, UR18, UR12 ;  /* 0x00000012320c12a5 */ /* 0x000fe4000f8e000c */
[----:B------:R-:W-:Y:S02]  /*1360*/  @UP0 UIADD3 UR11, UR11, UR4, URZ ;  /* 0x000000040b0b0290 */ /* 0x000fe4000fffe03f */
[----:B------:R-:W-:Y:S02]  /*1370*/  @UP0 ULEA UR8, UP2, UR10, UR8, 0x2 ;  /* 0x000000080a080291 */ /* 0x000fe4000f84103f */
[----:B------:R-:W-:-:S02]  /*1380*/  @UP1 UIADD3 UR4, UR13, UR14, URZ ;  /* 0x0000000e0d041290 */ /* 0x000fc4000fffe03f */
[----:B------:R-:W-:Y:S02]  /*1390*/  @UP1 ULEA UR6, UP3, UR12, UR6, 0x2 ;  /* 0x000000060c061291 */ /* 0x000fe4000f86103f */
[----:B------:R-:W-:Y:S01]  /*13a0*/  @UP0 ULEA.HI.X UR9, UR10, UR9, UR11, 0x2, UP2 ;  /* 0x000000090a090291 */ /* 0x000fe200090f140b */
[----:B-1----:R-:W-:Y:S01]  /*13b0*/  IMAD.U32 R2, RZ, RZ, UR8 ;  /* 0x00000008ff027e24 */ /* 0x002fe2000f8e00ff */
[----:B------:R-:W-:Y:S02]  /*13c0*/  @UP1 ULEA.HI.X UR7, UR12, UR7, UR4, 0x2, UP3 ;  /* 0x000000070c071291 */ /* 0x000fe400098f1404 */
[----:B------:R-:W-:Y:S02]  /*13d0*/  IMAD.U32 R4, RZ, RZ, UR6 ;  /* 0x00000006ff047e24 */ /* 0x000fe4000f8e00ff */
[----:B------:R-:W-:Y:S02]  /*13e0*/  IMAD.U32 R3, RZ, RZ, UR9 ;  /* 0x00000009ff037e24 */ /* 0x000fe4000f8e00ff */
[----:B------:R-:W-:-:S03]  /*13f0*/  IMAD.U32 R5, RZ, RZ, UR7 ;  /* 0x00000007ff057e24 */ /* 0x000fc6000f8e00ff */
[----:B------:R1:W4:Y:S04]  /*1400*/  @P0 LDG.E R9, desc[UR52][R2.64] ;  /* 0x0000003402090981 */ /* 0x000328000c1e1900 */
[----:B------:R-:W4:Y:S01]  /*1410*/  @P1 LDG.E R0, desc[UR52][R4.64] ;  /* 0x0000003404001981 */ /* 0x000f22000c1e1900 */
[----:B--2---:R-:W-:Y:S01]  /*1420*/  ISETP.NE.AND P3, PT, R193, 0x1, PT ;  /* 0x00000001c100780c */ /* 0x004fe20003f65270 */
[----:B------:R-:W-:Y:S01]  /*1430*/  USHF.L.U32 UR39, UR5, 0x7, URZ ;  /* 0x0000000705277899 */ /* 0x000fe2000800063f */
[----:B---3--:R-:W-:Y:S01]  /*1440*/  ISETP.GE.AND P2, PT, R13, 0x1, PT ;  /* 0x000000010d00780c */ /* 0x008fe20003f46270 */
[----:B-----5:R-:W-:Y:S01]  /*1450*/  IMAD.IADD R18, R18, 0x1, -R7 ;  /* 0x0000000112127824 */ /* 0x020fe200078e0a07 */
[----:B------:R-:W-:Y:S01]  /*1460*/  ULDC UR5, c[0x0][0x988] ;  /* 0x0002620000057ab9 */ /* 0x000fe20000000800 */
[----:B------:R-:W-:Y:S01]  /*1470*/  UIADD3 UR4, UR39, 0x7f, URZ ;  /* 0x0000007f27047890 */ /* 0x000fe2000fffe03f */
[----:B------:R-:W-:-:S07]  /*1480*/  LOP3.LUT R17, R17, 0xffffffef, RZ, 0xc0, !PT ;  /* 0xffffffef11117812 */ /* 0x000fce00078ec0ff */
[----:B------:R-:W1:Y:S01]  /*1490*/  @P3 LDC R6, c[0x0][0x44c] ;  /* 0x00011300ff063b82 */ /* 0x000e620000000800 */
[----:B------:R-:W-:-:S04]  /*14a0*/  @P3 LOP3.LUT R17, R17, 0x10, RZ, 0xfc, !PT ;  /* 0x0000001011113812 */ /* 0x000fc800078efcff */
[----:B------:R-:W-:-:S03]  /*14b0*/  LOP3.LUT R17, R17, 0xfffffff7, RZ, 0xc0, !PT ;  /* 0xfffffff711117812 */ /* 0x000fc600078ec0ff */
[----:B------:R-:W2:Y:S01]  /*14c0*/  @P3 LDC R11, c[0x0][0x450] ;  /* 0x00011400ff0b3b82 */ /* 0x000ea20000000800 */
[----:B------:R-:W-:Y:S01]  /*14d0*/  @P2 LOP3.LUT R17, R17, 0x8, RZ, 0xfc, !PT ;  /* 0x0000000811112812 */ /* 0x000fe200078efcff */
[----:B-1----:R-:W-:-:S04]  /*14e0*/  @P3 IMAD.HI.U32 R2, R6, UR4, RZ ;  /* 0x0000000406023c27 */ /* 0x002fc8000f8e00ff */
[----:B----4-:R-:W-:-:S04]  /*14f0*/  FMUL.FTZ R0, R9, R0 ;  /* 0x0000000009007220 */ /* 0x010fc80000410000 */
[----:B------:R-:W-:Y:S01]  /*1500*/  FMUL.FTZ R3, R0, UR5 ;  /* 0x0000000500037c20 */ /* 0x000fe20008410000 */
[----:B------:R-:W-:Y:S01]  /*1510*/  IMAD.U32 R0, RZ, RZ, UR4 ;  /* 0x00000004ff007e24 */ /* 0x000fe2000f8e00ff */
[----:B--2---:R-:W-:-:S03]  /*1520*/  @P3 SHF.R.U32.HI R0, RZ, R11, R2 ;  /* 0x0000000bff003219 */ /* 0x004fc60000011602 */
[----:B------:R-:W-:Y:S02]  /*1530*/  R2UR UR40, R3 ;  /* 0x00000000032872ca */ /* 0x000fe400000e0000 */
[----:B0-----:R-:W-:-:S05]  /*1540*/  IADD3 R3, R18, 0x1, -R19 ;  /* 0x0000000112037810 */ /* 0x001fca0007ffe813 */
        /* <DEDUP_REMOVED lines=13> */
.L_x_8305:
[----:B------:R-:W-:-:S13]  /*1620*/  ISETP.NE.AND P0, PT, R13, 0x1, PT ;  /* 0x000000010d00780c */ /* 0x000fda0003f05270 */
[----:B------:R-:W0:Y:S02]  /*1630*/  @P0 LDC.64 R4, c[0x0][0x9e8] ;  /* 0x00027a00ff040b82 */ /* 0x000e240000000a00 */
[----:B0-----:R-:W-:-:S05]  /*1640*/  @P0 IMAD.HI.U32 R4, R2, R4, RZ ;  /* 0x0000000402040227 */ /* 0x001fca00078e00ff */
[----:B------:R-:W-:-:S07]  /*1650*/  @P0 SHF.R.U32.HI R2, RZ, R5, R4 ;  /* 0x00000005ff020219 */ /* 0x000fce0000011604 */
.L_x_8306:
[----:B------:R-:W-:-:S05]  /*1660*/  IMAD R3, R2, R13, R13 ;  /* 0x0000000d02037224 */ /* 0x000fca00078e020d */
[----:B------:R-:W-:-:S07]  /*1670*/  VIMNMX R0, R0, R3, PT ;  /* 0x0000000300007248 */ /* 0x000fce0003fe0100 */
.L_x_8304:
[----:B------:R-:W0:Y:S01]  /*1680*/  @P3 LDC R4, c[0x0][0x44c] ;  /* 0x00011300ff043b82 */ /* 0x000e220000000800 */
[----:B------:R-:W-:Y:S01]  /*1690*/  IMAD.U32 R3, RZ, RZ, UR39 ;  /* 0x00000027ff037e24 */ /* 0x000fe2000f8e00ff */
[----:B------:R-:W-:Y:S01]  /*16a0*/  ULDC UR4, c[0x0][0x9dc] ;  /* 0x0002770000047ab9 */ /* 0x000fe20000000800 */
[----:B------:R-:W-:Y:S02]  /*16b0*/  VIADD R2, R0, 0x9f ;  /* 0x0000009f00027836 */ /* 0x000fe40000000000 */
[C---:B------:R-:W-:Y:S02]  /*16c0*/  VIADD R0, R18.reuse, 0x9f ;  /* 0x0000009f12007836 */ /* 0x040fe40000000000 */
[----:B------:R-:W-:Y:S01]  /*16d0*/  IMAD.IADD R104, R18, 0x1, -R19 ;  /* 0x0000000112687824 */ /* 0x000fe200078e0a13 */
[----:B------:R-:W1:Y:S01]  /*16e0*/  @P3 LDC R5, c[0x0][0x450] ;  /* 0x00011400ff053b82 */ /* 0x000e620000000800 */
[----:B------:R-:W-:-:S04]  /*16f0*/  IMAD.HI R2, R2, 0x66666667, RZ ;  /* 0x6666666702027827 */ /* 0x000fc800078e02ff */
[----:B------:R-:W-:-:S04]  /*1700*/  IMAD.HI R0, R0, 0x66666667, RZ ;  /* 0x6666666700007827 */ /* 0x000fc800078e02ff */
[----:B0-----:R-:W-:-:S05]  /*1710*/  @P3 IMAD.HI.U32 R4, R4, UR39, RZ ;  /* 0x0000002704043c27 */ /* 0x001fca000f8e00ff */
[----:B-1----:R-:W-:Y:S02]  /*1720*/  @P3 SHF.R.U32.HI R3, RZ, R5, R4 ;  /* 0x00000005ff033219 */ /* 0x002fe40000011604 */
[----:B------:R-:W-:-:S03]  /*1730*/  SHF.R.U32.HI R5, RZ, 0x1f, R2 ;  /* 0x0000001fff057819 */ /* 0x000fc60000011602 */
[----:B------:R-:W-:Y:S01]  /*1740*/  IMAD.IADD R4, R104, 0x1, R3 ;  /* 0x0000000168047824 */ /* 0x000fe200078e0203 */
[----:B------:R-:W-:Y:S02]  /*1750*/  SHF.R.U32.HI R3, RZ, 0x1f, R0 ;  /* 0x0000001fff037819 */ /* 0x000fe40000011600 */
[----:B------:R-:W-:Y:S01]  /*1760*/  LEA.HI.SX32 R2, R2, R5, 0x1a ;  /* 0x0000000502027211 */ /* 0x000fe200078fd2ff */
[----:B------:R-:W-:Y:S01]  /*1770*/  VIADD R6, R4, -UR4 ;  /* 0x8000000404067c36 */ /* 0x000fe20008000000 */
[----:B------:R-:W-:-:S04]  /*1780*/  LEA.HI.SX32 R3, R0, R3, 0x1a ;  /* 0x0000000300037211 */ /* 0x000fc800078fd2ff */
        /* <DEDUP_REMOVED lines=12> */
.L_x_8308:
[----:B------:R-:W-:-:S13]  /*1850*/  ISETP.NE.AND P0, PT, R13, 0x1, PT ;  /* 0x000000010d00780c */ /* 0x000fda0003f05270 */
[----:B------:R-:W0:Y:S02]  /*1860*/  @P0 LDC.64 R2, c[0x0][0x9e8] ;  /* 0x00027a00ff020b82 */ /* 0x000e240000000a00 */
[----:B0-----:R-:W-:-:S05]  /*1870*/  @P0 IMAD.HI.U32 R0, R4, R2, RZ ;  /* 0x0000000204000227 */ /* 0x001fca00078e00ff */
[----:B------:R-:W-:-:S07]  /*1880*/  @P0 SHF.R.U32.HI R4, RZ, R3, R0 ;  /* 0x00000003ff040219 */ /* 0x000fce0000011600 */
.L_x_8309:
[----:B------:R-:W-:-:S05]  /*1890*/  IMAD R4, R4, R13, RZ ;  /* 0x0000000d04047224 */ /* 0x000fca00078e02ff */
[----:B------:R-:W-:-:S13]  /*18a0*/  R2UR UR5, R4 ;  /* 0x00000000040572ca */ /* 0x000fda00000e0000 */
[----:B------:R-:W-:-:S04]  /*18b0*/  UISETP.LT.AND UP0, UPT, UR4, UR5, UPT ;  /* 0x000000050400728c */ /* 0x000fc8000bf01270 */
[----:B------:R-:W-:-:S12]  /*18c0*/  USEL UR4, UR4, UR5, !UP0 ;  /* 0x0000000504047287 */ /* 0x000fd8000c000000 */
.L_x_8307:
        /* <DEDUP_REMOVED lines=74> */
.L_x_8311:
        /* <DEDUP_REMOVED lines=9> */
.L_x_8514:
[----:B------:R-:W-:Y:S05]  /*1e00*/  @!P0 BRA `(.L_x_8313) ;  /* 0x0000000000048947 */ /* 0x000fea0003800000 */
[----:B------:R-:W-:Y:S01]  /*1e10*/  BPT.TRAP 0x1 ;  /* 0x000000040000795c */ /* 0x000fe20000300000 */
.L_x_8313:
[----:B------:R-:W-:Y:S02]  /*1e20*/  IMAD.U32 R5, RZ, RZ, UR45 ;  /* 0x0000002dff057e24 */ /* 0x000fe4000f8e00ff */
[----:B0-----:R-:W-:-:S03]  /*1e30*/  IMAD.U32 R0, RZ, RZ, UR46 ;  /* 0x0000002eff007e24 */ /* 0x001fc6000f8e00ff */
[----:B------:R-:W-:Y:S02]  /*1e40*/  LEA R5, R5, UR43, 0x3 ;  /* 0x0000002b05057c11 */ /* 0x000fe4000f8e18ff */
[----:B------:R-:W-:-:S04]  /*1e50*/  SHF.L.U32 R0, R0, 0x1f, RZ ;  /* 0x0000001f00007819 */ /* 0x000fc800000006ff */
[----:B------:R0:W1:Y:S01]  /*1e60*/  SYNCS.PHASECHK.TRANS64.TRYWAIT P1, [R5+URZ+0x22830], R0 ;  /* 0x02283000050075a7 */ /* 0x000062000802017f */
[----:B------:R-:W-:Y:S05]  /*1e70*/  @!P0 BRA `(.L_x_8314) ;  /* 0x0000000000048947 */ /* 0x000fea0003800000 */
[----:B------:R-:W-:Y:S01]  /*1e80*/  BPT.TRAP 0x1 ;  /* 0x000000040000795c */ /* 0x000fe20000300000 */
.L_x_8314:
[----:B-1----:R-:W-:Y:S05]  /*1e90*/  @P1 BRA `(.L_x_8315) ;  /* 0x0000000000081947 */ /* 0x002fea0003800000 */
[----:B------:R-:W1:Y:S02]  /*1ea0*/  SYNCS.PHASECHK.TRANS64.TRYWAIT P1, [R5+URZ+0x22830], R0 ;  /* 0x02283000050075a7 */ /* 0x000e64000802017f */
[----:B-1----:R-:W-:Y:S05]  /*1eb0*/  @!P1 BRA `(.L_x_8316) ;  /* 0x0000019c00789947 */ /* 0x002fea0003800000 */
.L_x_8315:
        /* <DEDUP_REMOVED lines=135> */
.L_x_8317:
        /* <DEDUP_REMOVED lines=12> */
[----:B01----:R-:W-:-:S05]  /*27f0*/  @P2 IMAD.HI.U32 R0, R4, R7, RZ ;  /* 0x0000000704002227 */ /* 0x003fca00078e00ff */
[----:B--2---:R-:W-:Y:S01]  /*2800*/  @P2 SHF.R.U32.HI R4, RZ, R9, R0 ;  /* 0x00000009ff042219 */ /* 0x004fe20000011600 */
[----:B------:R-:W-:-:S04]  /*2810*/  IMAD.MOV.U32 R0, RZ, RZ, -0xa0 ;  /* 0xffffff60ff007424 */ /* 0x000fc800078e00ff */
[----:B------:R-:W0:Y:S01]  /*2820*/  SHFL.IDX PT, R11, R4, RZ, 0x1c1f ;  /* 0x001c1fff040b7589 */ /* 0x000e2200000e0000 */
[C---:B------:R-:W-:Y:S02]  /*2830*/  IMAD R7, R105.reuse, R0, 0xa1 ;  /* 0x000000a169077424 */ /* 0x040fe400078e0200 */
[--C-:B------:R-:W-:Y:S02]  /*2840*/  IMAD R0, R105, -0xa0, R18.reuse ;  /* 0xffffff6069007824 */ /* 0x100fe400078e0212 */
[----:B------:R-:W-:Y:S02]  /*2850*/  IMAD R2, R22, -0x2, R7 ;  /* 0xfffffffe16027824 */ /* 0x000fe400078e0207 */
[----:B------:R-:W-:Y:S02]  /*2860*/  VIADD R5, R0, 0xa0 ;  /* 0x000000a000057836 */ /* 0x000fe40000000000 */
[----:B------:R-:W-:Y:S01]  /*2870*/  VIADD R12, R2, 0xffffffff ;  /* 0xffffffff020c7836 */ /* 0x000fe20000000000 */
[----:B------:R-:W-:Y:S01]  /*2880*/  IADD3 R0, -R19, R2, R18 ;  /* 0x0000000213007210 */ /* 0x000fe20007ffe112 */
[----:B------:R-:W-:-:S02]  /*2890*/  IMAD R8, R22, -0x2, R5 ;  /* 0xfffffffe16087824 */ /* 0x000fc400078e0205 */
[----:B------:R-:W-:Y:S02]  /*28a0*/  VIADD R7, R7, 0xffffffff ;  /* 0xffffffff07077836 */ /* 0x000fe40000000000 */
[C---:B------:R-:W-:Y:S02]  /*28b0*/  VIADD R9, R0.reuse, UR7 ;  /* 0x0000000700097c36 */ /* 0x040fe40008000000 */
[----:B------:R-:W-:-:S03]  /*28c0*/  VIADD R10, R0, UR6 ;  /* 0x00000006000a7c36 */ /* 0x000fc60008000000 */
[----:B0-----:R-:W-:Y:S01]  /*28d0*/  VIADDMNMX R0, R11, R9, R8, PT ;  /* 0x000000090b007246 */ /* 0x001fe20003800108 */
[----:B------:R-:W-:Y:S01]  /*28e0*/  IMAD.IADD R2, R10, 0x1, R11 ;  /* 0x000000010a027824 */ /* 0x000fe200078e020b */
[----:B------:R-:W-:Y:S06]  /*28f0*/  @!P1 BRA `(.L_x_8318) ;  /* 0x00000000005c9947 */ /* 0x000fec0003800000 */
[----:B------:R-:W-:Y:S01]  /*2900*/  IADD3 R5, -R19, R18, R11 ;  /* 0x0000001213057210 */ /* 0x000fe20007ffe10b */
        /* <DEDUP_REMOVED lines=12> */
.L_x_8320:
[----:B------:R-:W-:Y:S02]  /*29d0*/  ULDC UR6, c[0x0][0x9e4] ;  /* 0x0002790000067ab9 */ /* 0x000fe40000000800 */
[----:B------:R-:W-:-:S05]  /*29e0*/  IMAD.U32 R11, RZ, RZ, UR6 ;  /* 0x00000006ff0b7e24 */ /* 0x000fca000f8e00ff */
[----:B------:R-:W-:-:S13]  /*29f0*/  ISETP.NE.AND P1, PT, R11, 0x1, PT ;  /* 0x000000010b00780c */ /* 0x000fda0003f25270 */
[----:B------:R-:W0:Y:S02]  /*2a00*/  @P1 LDC.64 R14, c[0x0][0x9e8] ;  /* 0x00027a00ff0e1b82 */ /* 0x000e240000000a00 */
[----:B0-----:R-:W-:-:S05]  /*2a10*/  @P1 IMAD.HI.U32 R6, R5, R14, RZ ;  /* 0x0000000e05061227 */ /* 0x001fca00078e00ff */
[----:B------:R-:W-:-:S07]  /*2a20*/  @P1 SHF.R.U32.HI R5, RZ, R15, R6 ;  /* 0x0000000fff051219 */ /* 0x000fce0000011606 */
.L_x_8321:
[----:B------:R-:W-:Y:S05]  /*2a30*/  BSYNC B0 ;  /* 0x0000000000007941 */ /* 0x000fea0003800000 */
.L_x_8319:
[----:B------:R-:W-:-:S05]  /*2a40*/  IMAD R5, R5, R11, R12 ;  /* 0x0000000b05057224 */ /* 0x000fca00078e020c */
[----:B------:R-:W-:Y:S02]  /*2a50*/  VIADDMNMX R0, R5, R11, R0, PT ;  /* 0x0000000b05007246 */ /* 0x000fe40003800100 */
[----:B------:R-:W-:-:S07]  /*2a60*/  VIMNMX R2, R2, R5, !PT ;  /* 0x0000000502027248 */ /* 0x000fce0007fe0100 */
.L_x_8318:
[C---:B------:R-:W-:Y:S02]  /*2a70*/  ISETP.GE.AND P1, PT, R7.reuse, 0x9, PT ;  /* 0x000000090700780c */ /* 0x040fe40003f26270 */
[----:B------:R-:W-:Y:S02]  /*2a80*/  ISETP.GE.AND P2, PT, R7, 0x2, PT ;  /* 0x000000020700780c */ /* 0x000fe40003f46270 */
[----:B------:R-:W-:Y:S02]  /*2a90*/  P2R R15, PR, RZ, 0x2 ;  /* 0x00000002ff0f7803 */ /* 0x000fe40000000000 */
[----:B------:R-:W-:Y:S02]  /*2aa0*/  ISETP.GT.AND P1, PT, R2, 0x8, !P1 ;  /* 0x000000080200780c */ /* 0x000fe40004f24270 */
[----:B------:R-:W-:Y:S02]  /*2ab0*/  P2R R14, PR, RZ, 0x4 ;  /* 0x00000004ff0e7803 */ /* 0x000fe40000000000 */
[----:B------:R-:W-:-:S02]  /*2ac0*/  ISETP.LT.OR P1, PT, R0, 0x9, P1 ;  /* 0x000000090000780c */ /* 0x000fc40000f21670 */
[----:B------:R-:W-:Y:S02]  /*2ad0*/  ISETP.GT.AND P2, PT, R2, 0x1, !P2 ;  /* 0x000000010200780c */ /* 0x000fe40005744270 */
        /* <DEDUP_REMOVED lines=29> */
[C---:B------:R-:W-:Y:S02]  /*2cb0*/  ISETP.GE.AND P3, PT, R7.reuse, 0x22, PT ;  /* 0x000000220700780c */ /* 0x040fe40003f66270 */
        /* <DEDUP_REMOVED lines=18> */
[----:B------:R-:W-:Y:S02]  /*2de0*/  ISETP.GT.AND P3, PT, R2, 0x30, !P4 ;  /* 0x000000300200780c */ /* 0x000fe40006764270 */
        /* <DEDUP_REMOVED lines=134> */
[----:B------:R-:W-:Y:S02]  /*3650*/  ISETP.GE.AND P6, PT, R7, 0x9a, PT ;  /* 0x0000009a0700780c */ /* 0x000fe40003fc6270 */
[----:B------:R-:W0:Y:S02]  /*3660*/  SHFL.IDX PT, R7, R4, 0x1, 0x1c1f ;  /* 0x003c1f0004077f89 */ /* 0x000e2400000e0000 */
[----:B------:R-:W-:Y:S02]  /*3670*/  P2R R13, PR, RZ, 0x40 ;  /* 0x00000040ff0d7803 */ /* 0x000fe40000000000 */
[----:B------:R-:W-:-:S04]  /*3680*/  ISETP.GT.AND P6, PT, R2, 0x99, !P6 ;  /* 0x000000990200780c */ /* 0x000fc800077c4270 */
[----:B------:R-:W-:-:S04]  /*3690*/  ISETP.LT.OR P6, PT, R0, 0x9a, P6 ;  /* 0x0000009a0000780c */ /* 0x000fc800037c1670 */
[----:B------:R-:W-:Y:S02]  /*36a0*/  FSEL R37, R37, -INF , !P6 ;  /* 0xff80000025257808 */ /* 0x000fe40007000000 */
[----:B------:R-:W-:Y:S02]  /*36b0*/  LOP3.LUT P6, RZ, R17, 0x8, RZ, 0xc0, !PT ;  /* 0x0000000811ff7812 */ /* 0x000fe400078cc0ff */
[----:B0-----:R-:W-:Y:S01]  /*36c0*/  VIADDMNMX R0, R7, R9, R8, PT ;  /* 0x0000000907007246 */ /* 0x001fe20003800108 */
[----:B------:R-:W-:-:S10]  /*36d0*/  IMAD.IADD R2, R10, 0x1, R7 ;  /* 0x000000010a027824 */ /* 0x000fd400078e0207 */
[----:B------:R-:W-:Y:S05]  /*36e0*/  @!P6 BRA `(.L_x_8322) ;  /* 0x00000000005ce947 */ /* 0x000fea0003800000 */
        /* <DEDUP_REMOVED lines=13> */
.L_x_8324:
[----:B------:R-:W-:Y:S02]  /*37c0*/  ULDC UR6, c[0x0][0x9e4] ;  /* 0x0002790000067ab9 */ /* 0x000fe40000000800 */
[----:B------:R-:W-:-:S05]  /*37d0*/  IMAD.U32 R4, RZ, RZ, UR6 ;  /* 0x00000006ff047e24 */ /* 0x000fca000f8e00ff */
[----:B------:R-:W-:-:S13]  /*37e0*/  ISETP.NE.AND P6, PT, R4, 0x1, PT ;  /* 0x000000010400780c */ /* 0x000fda0003fc5270 */
[----:B------:R-:W0:Y:S02]  /*37f0*/  @P6 LDC.64 R6, c[0x0][0x9e8] ;  /* 0x00027a00ff066b82 */ /* 0x000e240000000a00 */
[----:B0-----:R-:W-:-:S05]  /*3800*/  @P6 IMAD.HI.U32 R6, R9, R6, RZ ;  /* 0x0000000609066227 */ /* 0x001fca00078e00ff */
[----:B------:R-:W-:-:S07]  /*3810*/  @P6 SHF.R.U32.HI R9, RZ, R7, R6 ;  /* 0x00000007ff096219 */ /* 0x000fce0000011606 */
.L_x_8325:
[----:B------:R-:W-:Y:S05]  /*3820*/  BSYNC B0 ;  /* 0x0000000000007941 */ /* 0x000fea0003800000 */
.L_x_8323:
[----:B------:R-:W-:-:S05]  /*3830*/  IMAD R9, R9, R4, R12 ;  /* 0x0000000409097224 */ /* 0x000fca00078e020c */
[----:B------:R-:W-:Y:S02]  /*3840*/  VIADDMNMX R0, R9, R4, R0, PT ;  /* 0x0000000409007246 */ /* 0x000fe40003800100 */
[----:B------:R-:W-:-:S07]  /*3850*/  VIMNMX R2, R2, R9, !PT ;  /* 0x0000000902027248 */ /* 0x000fce0007fe0100 */
.L_x_8322:
[----:B------:R-:W-:Y:S01]  /*3860*/  ISETP.GT.AND P1, PT, R2, 0x20, !P1 ;  /* 0x000000200200780c */ /* 0x000fe20004f24270 */
[----:B------:R-:W-:Y:S01]  /*3870*/  IMAD.U32 R9, RZ, RZ, UR40 ;  /* 0x00000028ff097e24 */ /* 0x000fe2000f8e00ff */
[----:B------:R-:W-:Y:S02]  /*3880*/  ISETP.NE.AND P6, PT, R109, RZ, PT ;  /* 0x000000ff6d00720c */ /* 0x000fe40003fc5270 */
[----:B------:R-:W-:Y:S02]  /*3890*/  ISETP.LT.OR P1, PT, R0, 0x21, P1 ;  /* 0x000000210000780c */ /* 0x000fe40000f21670 */
[----:B------:R-:W-:Y:S02]  /*38a0*/  ISETP.GT.AND P2, PT, R2, 0x28, !P2 ;  /* 0x000000280200780c */ /* 0x000fe40005744270 */
        /* <DEDUP_REMOVED lines=190> */
[----:B------:R-:W-:Y:S01]  /*4490*/  FMNMX.FTZ R13, R90, R91, !PT ;  /* 0x0000005b5a0d7209 */ /* 0x000fe20007810000 */
[----:B------:R-:W-:-:S01]  /*44a0*/  FFMA.FTZ R72, R73, UR40, -R14 ;  /* 0x0000002849487c23 */ /* 0x000fc2000801080e */
[--C-:B------:R-:W-:Y:S01]  /*44b0*/  FFMA.FTZ R6, R89, UR40, -R14.reuse ;  /* 0x0000002859067c23 */ /* 0x100fe2000801080e */
[----:B------:R-:W-:-:S01]  /*44c0*/  FFMA.FTZ R89, R76, UR40, -R14 ;  /* 0x000000284c597c23 */ /* 0x000fc2000801080e */
[----:B------:R-:W-:Y:S01]  /*44d0*/  FMNMX.FTZ R8, R94, R13, !PT ;  /* 0x0000000d5e087209 */ /* 0x000fe20007810000 */
[----:B------:R-:W-:-:S01]  /*44e0*/  FFMA.FTZ R76, R77, UR40, -R14 ;  /* 0x000000284d4c7c23 */ /* 0x000fc2000801080e */
[----:B------:R-:W-:Y:S01]  /*44f0*/  ISETP.LT.OR P1, PT, R0, 0x8a, P1 ;  /* 0x0000008a0000780c */ /* 0x000fe20000f21670 */
[----:B------:R-:W-:-:S01]  /*4500*/  FFMA.FTZ R5, R5, UR40, -R14 ;  /* 0x0000002805057c23 */ /* 0x000fc2000801080e */
[----:B------:R-:W-:Y:S01]  /*4510*/  FMNMX.FTZ R15, R95, R8, !PT ;  /* 0x000000085f0f7209 */ /* 0x000fe20007810000 */
[----:B------:R-:W-:-:S01]  /*4520*/  FFMA.FTZ R7, R92, UR40, -R14 ;  /* 0x000000285c077c23 */ /* 0x000fc2000801080e */
[----:B------:R-:W-:Y:S01]  /*4530*/  FSEL R31, R31, -INF , !P1 ;  /* 0xff8000001f1f7808 */ /* 0x000fe20004800000 */
        /* <DEDUP_REMOVED lines=8> */
[----:B------:R-:W-:Y:S01]  /*45c0*/  MUFU.EX2 R5, R5 ;  /* 0x0000000500057308 */ /* 0x000fe20000000800 */
[----:B------:R-:W-:Y:S01]  /*45d0*/  FMNMX.FTZ R8, R102, R15, !PT ;  /* 0x0000000f66087209 */ /* 0x000fe20007810000 */
[--C-:B------:R-:W-:Y:S01]  /*45e0*/  FFMA.FTZ R11, R100, UR40, -R14.reuse ;  /* 0x00000028640b7c23 */ /* 0x100fe2000801080e */
[----:B------:R-:W-:Y:S01]  /*45f0*/  FSEL R34, R34, -INF , !P1 ;  /* 0xff80000022227808 */ /* 0x000fe20004800000 */
[--C-:B------:R-:W-:Y:S01]  /*4600*/  FFMA.FTZ R20, R101, UR40, -R14.reuse ;  /* 0x0000002865147c23 */ /* 0x100fe2000801080e */
        /* <DEDUP_REMOVED lines=15> */
[----:B------:R-:W-:Y:S01]  /*4700*/  MUFU.EX2 R7, R7 ;  /* 0x0000000700077308 */ /* 0x000fe20000000800 */
[----:B------:R-:W-:Y:S01]  /*4710*/  FMNMX.FTZ R73, R79, R8, !PT ;  /* 0x000000084f497209 */ /* 0x000fe20007810000 */
[--C-:B0-----:R-:W-:Y:S01]  /*4720*/  FFMA.FTZ R88, R80, UR40, -R14.reuse ;  /* 0x0000002850587c23 */ /* 0x101fe2000801080e */
[----:B------:R-:W-:-:S01]  /*4730*/  FFMA.FTZ R80, R81, UR40, -R14 ;  /* 0x0000002851507c23 */ /* 0x000fc2000801080e */
        /* <DEDUP_REMOVED lines=75> */
[----:B------:R-:W-:-:S03]  /*4bf0*/  IMAD.U32 R77, RZ, RZ, UR40 ;  /* 0x00000028ff4d7e24 */ /* 0x000fc6000f8e00ff */
        /* <DEDUP_REMOVED lines=34> */
[----:B------:R-:W-:Y:S01]  /*4e20*/  FFMA.FTZ R59, R59, UR40, -R85 ;  /* 0x000000283b3b7c23 */ /* 0x000fe20008010855 */
[----:B------:R-:W-:-:S01]  /*4e30*/  FADD.FTZ R91, R11, R66 ;  /* 0x000000420b5b7221 */ /* 0x000fc20000010000 */
[----:B------:R-:W2:Y:S01]  /*4e40*/  MUFU.EX2 R95, R95 ;  /* 0x0000005f005f7308 */ /* 0x000ea20000000800 */
[----:B0-----:R-:W-:-:S01]  /*4e50*/  FADD.FTZ R67, R14, R77 ;  /* 0x0000004d0e437221 */ /* 0x001fc20000010000 */
[--C-:B------:R-:W-:Y:S01]  /*4e60*/  FFMA.FTZ R70, R70, UR40, -R85.reuse ;  /* 0x0000002846467c23 */ /* 0x100fe20008010855 */
[----:B------:R-:W-:Y:S01]  /*4e70*/  F2FP.SATFINITE.E4M3.F32.PACK_AB_MERGE_C R9, R61, R60, RZ ;  /* 0x0000003c3d09723e */ /* 0x000fe200048070ff */
        /* <DEDUP_REMOVED lines=17> */
[----:B------:R-:W-:Y:S01]  /*4f90*/  F2FP.SATFINITE.E4M3.F32.PACK_AB_MERGE_C R176, R57, R56, R9 ;  /* 0x0000003839b0723e */ /* 0x000fe20004807009 */
[----:B------:R-:W-:Y:S01]  /*4fa0*/  FFMA.FTZ R34, R34, UR40, -R85 ;  /* 0x0000002822227c23 */ /* 0x000fe20008010855 */
[----:B------:R-:W2:Y:S01]  /*4fb0*/  @P6 LDC R9, c[0x0][0x450] ;  /* 0x00011400ff096b82 */ /* 0x000ea20000000800 */
[----:B------:R-:W3:Y:S01]  /*4fc0*/  MUFU.EX2 R102, R102 ;  /* 0x0000006600667308 */ /* 0x000ee20000000800 */
[----:B0-----:R-:W-:-:S01]  /*4fd0*/  FADD.FTZ R10, R48, R67 ;  /* 0x00000043300a7221 */ /* 0x001fc20000010000 */
[--C-:B------:R-:W-:Y:S01]  /*4fe0*/  FFMA.FTZ R35, R35, UR40, -R85.reuse ;  /* 0x0000002823237c23 */ /* 0x100fe20008010855 */
[----:B------:R-:W-:-:S01]  /*4ff0*/  FFMA.FTZ R38, R38, UR40, -R85 ;  /* 0x0000002826267c23 */ /* 0x000fc20008010855 */
[----:B------:R-:W-:Y:S01]  /*5000*/  FFMA.FTZ R39, R39, UR40, -R85 ;  /* 0x0000002827277c23 */ /* 0x000fe20008010855 */
[----:B------:R-:W-:-:S03]  /*5010*/  F2FP.SATFINITE.E4M3.F32.PACK_AB_MERGE_C R94, R95, R94, RZ ;  /* 0x0000005e5f5e723e */ /* 0x000fc600048070ff */
[----:B------:R-:W0:Y:S01]  /*5020*/  MUFU.EX2 R103, R103 ;  /* 0x0000006700677308 */ /* 0x000e220000000800 */
[----:B-1----:R-:W-:-:S01]  /*5030*/  FADD.FTZ R7, R81, R10 ;  /* 0x0000000a51077221 */ /* 0x002fc20000010000 */
[----:B------:R-:W-:-:S06]  /*5040*/  F2FP.SATFINITE.E4M3.F32.PACK_AB_MERGE_C R185, R77, R14, R94 ;  /* 0x0000000e4db9723e */ /* 0x000fcc000480705e */
[----:B------:R-:W1:Y:S01]  /*5050*/  MUFU.EX2 R52, R52 ;  /* 0x0000003400347308 */ /* 0x000e620000000800 */
[----:B---3--:R-:W-:-:S07]  /*5060*/  FADD.FTZ R10, R102, R7 ;  /* 0x00000007660a7221 */ /* 0x008fce0000010000 */
[----:B------:R-:W3:Y:S01]  /*5070*/  MUFU.EX2 R75, R75 ;  /* 0x0000004b004b7308 */ /* 0x000ee20000000800 */
[----:B0-----:R-:W-:-:S01]  /*5080*/  FADD.FTZ R5, R103, R10 ;  /* 0x0000000a67057221 */ /* 0x001fc20000010000 */
[----:B------:R-:W-:-:S04]  /*5090*/  F2FP.SATFINITE.E4M3.F32.PACK_AB_MERGE_C R102, R103, R102, RZ ;  /* 0x000000666766723e */ /* 0x000fc800048070ff */
[----:B------:R-:W-:Y:S02]  /*50a0*/  F2FP.SATFINITE.E4M3.F32.PACK_AB_MERGE_C R187, R81, R48, R102 ;  /* 0x0000003051bb723e */ /* 0x000fe40004807066 */
[----:B------:R0:W-:Y:S01]  /*50b0*/  MUFU.EX2 R89, R88 ;  /* 0x0000005800597308 */ /* 0x0001e20000000800 */
[----:B-1----:R-:W-:-:S07]  /*50c0*/  FADD.FTZ R6, R52, R5 ;  /* 0x0000000534067221 */ /* 0x002fce0000010000 */
[----:B------:R-:W1:Y:S01]  /*50d0*/  MUFU.EX2 R78, R78 ;  /* 0x0000004e004e7308 */ /* 0x000e620000000800 */
[----:B0-----:R-:W-:-:S01]  /*50e0*/  FADD.FTZ R88, R20, R91 ;  /* 0x0000005b14587221 */ /* 0x001fc20000010000 */
[----:B---3--:R-:W-:-:S03]  /*50f0*/  FADD.FTZ R5, R75, R6 ;  /* 0x000000064b057221 */ /* 0x008fc60000010000 */
[----:B------:R-:W-:-:S03]  /*5100*/  FADD.FTZ R91, R13, R88 ;  /* 0x000000580d5b7221 */ /* 0x000fc60000010000 */
[----:B------:R-:W0:Y:S01]  /*5110*/  MUFU.EX2 R74, R74 ;  /* 0x0000004a004a7308 */ /* 0x000e220000000800 */
[----:B------:R-:W-:-:S04]  /*5120*/  FADD.FTZ R66, R72, R91 ;  /* 0x0000005b48427221 */ /* 0x000fc80000010000 */
[----:B------:R-:W-:Y:S01]  /*5130*/  FADD.FTZ R11, R15, R66 ;  /* 0x000000420f0b7221 */ /* 0x000fe20000010000 */
[C---:B------:R-:W-:Y:S02]  /*5140*/  F2FP.SATFINITE.E4M3.F32.PACK_AB_MERGE_C R15, R76.reuse, R15, RZ ;  /* 0x0000000f4c0f723e */ /* 0x040fe400048070ff */
[----:B------:R-:W3:Y:S01]  /*5150*/  MUFU.EX2 R79, R79 ;  /* 0x0000004f004f7308 */ /* 0x000ee20000000800 */
        /* <DEDUP_REMOVED lines=8> */
[----:B0-----:R-:W-:Y:S01]  /*51e0*/  FADD.FTZ R6, R74, R5 ;  /* 0x000000054a067221 */ /* 0x001fe20000010000 */
[----:B------:R-:W-:-:S02]  /*51f0*/  F2FP.SATFINITE.E4M3.F32.PACK_AB_MERGE_C R181, R75, R52, R78 ;  /* 0x000000344bb5723e */ /* 0x000fc4000480704e */
[----:B------:R-:W-:Y:S01]  /*5200*/  FADD.FTZ R7, R73, R10 ;  /* 0x0000000a49077221 */ /* 0x000fe20000010000 */
[----:B------:R-:W-:Y:S02]  /*5210*/  F2FP.SATFINITE.E4M3.F32.PACK_AB_MERGE_C R73, R84, R73, RZ ;  /* 0x000000495449723e */ /* 0x000fe400048070ff */
[----:B------:R-:W0:Y:S01]  /*5220*/  MUFU.EX2 R87, R87 ;  /* 0x0000005700577308 */ /* 0x000e220000000800 */
[----:B---3--:R-:W-:-:S01]  /*5230*/  FADD.FTZ R5, R79, R6 ;  /* 0x000000064f057221 */ /* 0x008fc20000010000 */
[----:B------:R-:W-:Y:S01]  /*5240*/  FADD.FTZ R7, R84, R7 ;  /* 0x0000000754077221 */ /* 0x000fe20000010000 */
[----:B------:R-:W-:-:S03]  /*5250*/  F2FP.SATFINITE.E4M3.F32.PACK_AB_MERGE_C R182, R80, R21, R73 ;  /* 0x0000001550b6723e */ /* 0x000fc60004807049 */
[----:B------:R-:W-:Y:S02]  /*5260*/  FADD.FTZ R10, R56, R7 ;  /* 0x00000007380a7221 */ /* 0x000fe40000010000 */
[----:B------:R-:W3:Y:S01]  /*5270*/  MUFU.EX2 R58, R58 ;  /* 0x0000003a003a7308 */ /* 0x000ee20000000800 */
[----:B-1----:R-:W-:-:S01]  /*5280*/  FADD.FTZ R6, R86, R5 ;  /* 0x0000000556067221 */ /* 0x002fc20000010000 */
[----:B------:R-:W-:-:S04]  /*5290*/  FADD.FTZ R7, R57, R10 ;  /* 0x0000000a39077221 */ /* 0x000fc80000010000 */
[----:B------:R-:W-:Y:S01]  /*52a0*/  FADD.FTZ R60, R60, R7 ;  /* 0x000000073c3c7221 */ /* 0x000fe20000010000 */
[----:B------:R-:W-:Y:S01]  /*52b0*/  F2FP.SATFINITE.E4M3.F32.PACK_AB_MERGE_C R7, R69, R68, RZ ;  /* 0x000000444507723e */ /* 0x000fe200048070ff */
[----:B------:R-:W1:Y:S01]  /*52c0*/  MUFU.EX2 R59, R59 ;  /* 0x0000003b003b7308 */ /* 0x000e620000000800 */
[----:B0-----:R-:W-:-:S01]  /*52d0*/  FADD.FTZ R5, R87, R6 ;  /* 0x0000000657057221 */ /* 0x001fc20000010000 */
[----:B------:R-:W-:Y:S01]  /*52e0*/  FADD.FTZ R61, R61, R60 ;  /* 0x0000003c3d3d7221 */ /* 0x000fe20000010000 */
[----:B------:R-:W-:Y:S02]  /*52f0*/  F2FP.SATFINITE.E4M3.F32.PACK_AB_MERGE_C R178, R65, R64, R7 ;  /* 0x0000004041b2723e */ /* 0x000fe40004807007 */
[----:B------:R-:W-:Y:S01]  /*5300*/  F2FP.SATFINITE.E4M3.F32.PACK_AB_MERGE_C R86, R87, R86, RZ ;  /* 0x000000565756723e */ /* 0x000fe200048070ff */
[----:B------:R-:W-:-:S02]  /*5310*/  FADD.FTZ R64, R64, R61 ;  /* 0x0000003d40407221 */ /* 0x000fc40000010000 */
[----:B------:R-:W0:Y:S01]  /*5320*/  MUFU.EX2 R82, R82 ;  /* 0x0000005200527308 */ /* 0x000e220000000800 */
[----:B---3--:R-:W-:-:S01]  /*5330*/  FADD.FTZ R6, R58, R5 ;  /* 0x000000053a067221 */ /* 0x008fc20000010000 */
[----:B------:R-:W-:Y:S01]  /*5340*/  FADD.FTZ R65, R65, R64 ;  /* 0x0000004041417221 */ /* 0x000fe20000010000 */
[----:B------:R-:W-:-:S03]  /*5350*/  F2FP.SATFINITE.E4M3.F32.PACK_AB_MERGE_C R183, R79, R74, R86 ;  /* 0x0000004a4fb7723e */ /* 0x000fc60004807056 */
[----:B------:R-:W-:Y:S02]  /*5360*/  FADD.FTZ R68, R68, R65 ;  /* 0x0000004144447221 */ /* 0x000fe40000010000 */
[----:B------:R-:W3:Y:S01]  /*5370*/  MUFU.EX2 R83, R83 ;  /* 0x0000005300537308 */ /* 0x000ee20000000800 */
[----:B-1----:R-:W-:-:S01]  /*5380*/  FADD.FTZ R5, R59, R6 ;  /* 0x000000063b057221 */ /* 0x002fc20000010000 */
[----:B------:R-:W-:-:S06]  /*5390*/  FADD.FTZ R69, R69, R68 ;  /* 0x0000004445457221 */ /* 0x000fcc0000010000 */
        /* <DEDUP_REMOVED lines=10> */
[----:B------:R-:W-:Y:S01]  /*5440*/  MUFU.EX2 R2, R2 ;  /* 0x0000000200027308 */ /* 0x000fe20000000800 */
[----:B---3--:R-:W-:-:S07]  /*5450*/  F2FP.SATFINITE.E4M3.F32.PACK_AB_MERGE_C R7, R45, R0, RZ ;  /* 0x000000002d07723e */ /* 0x008fce00048070ff */
[----:B------:R-:W0:Y:S01]  /*5460*/  MUFU.EX2 R41, R41 ;  /* 0x0000002900297308 */ /* 0x000e220000000800 */
[----:B-1----:R-:W-:-:S07]  /*5470*/  FADD.FTZ R6, R70, R5 ;  /* 0x0000000546067221 */ /* 0x002fce0000010000 */
[----:B------:R-:W1:Y:S08]  /*5480*/  MUFU.EX2 R71, R71 ;  /* 0x0000004700477308 */ /* 0x000e700000000800 */
[----:B------:R-:W3:Y:S01]  /*5490*/  MUFU.EX2 R42, R42 ;  /* 0x0000002a002a7308 */ /* 0x000ee20000000800 */
[----:B0-----:R-:W-:Y:S01]  /*54a0*/  F2FP.SATFINITE.E4M3.F32.PACK_AB_MERGE_C R172, R41, R2, R7 ;  /* 0x0000000229ac723e */ /* 0x001fe20004807007 */
[----:B------:R-:W-:Y:S01]  /*54b0*/  FADD.FTZ R2, R2, R69 ;  /* 0x0000004502027221 */ /* 0x000fe20000010000 */
[----:B------:R-:W-:-:S03]  /*54c0*/  IMAD.U32 R7, RZ, RZ, UR39 ;  /* 0x00000027ff077e24 */ /* 0x000fc6000f8e00ff */
        /* <DEDUP_REMOVED lines=8> */
[----:B---3--:R-:W-:-:S07]  /*5550*/  FADD.FTZ R2, R42, R5 ;  /* 0x000000052a027221 */ /* 0x008fce0000010000 */
[----:B------:R-:W3:Y:S01]  /*5560*/  MUFU.EX2 R47, R47 ;  /* 0x0000002f002f7308 */ /* 0x000ee20000000800 */
[----:B0-----:R-:W-:-:S07]  /*5570*/  FADD.FTZ R5, R43, R2 ;  /* 0x000000022b057221 */ /* 0x001fce0000010000 */
[----:B------:R-:W-:Y:S01]  /*5580*/  MUFU.EX2 R44, R44 ;  /* 0x0000002c002c7308 */ /* 0x000fe20000000800 */
[----:B-1----:R-:W-:-:S07]  /*5590*/  FADD.FTZ R0, R46, R5 ;  /* 0x000000052e007221 */ /* 0x002fce0000010000 */
[----:B------:R-:W0:Y:S01]  /*55a0*/  MUFU.EX2 R53, R53 ;  /* 0x0000003500357308 */ /* 0x000e220000000800 */
[C---:B---3--:R-:W-:Y:S01]  /*55b0*/  F2FP.SATFINITE.E4M3.F32.PACK_AB_MERGE_C R46, R47.reuse, R46, RZ ;  /* 0x0000002e2f2e723e */ /* 0x048fe200048070ff */
[----:B------:R-:W-:-:S03]  /*55c0*/  FADD.FTZ R47, R47, R0 ;  /* 0x000000002f2f7221 */ /* 0x000fc60000010000 */
[----:B------:R-:W-:-:S03]  /*55d0*/  F2FP.SATFINITE.E4M3.F32.PACK_AB_MERGE_C R173, R43, R42, R46 ;  /* 0x0000002a2bad723e */ /* 0x000fc6000480702e */
[----:B------:R-:W1:Y:S08]  /*55e0*/  MUFU.EX2 R50, R50 ;  /* 0x0000003200327308 */ /* 0x000e700000000800 */
[----:B------:R-:W-:Y:S01]  /*55f0*/  MUFU.EX2 R40, R40 ;  /* 0x0000002800287308 */ /* 0x000fe20000000800 */
[----:B0-----:R-:W-:-:S07]  /*5600*/  F2FP.SATFINITE.E4M3.F32.PACK_AB_MERGE_C R6, R53, R44, RZ ;  /* 0x0000002c3506723e */ /* 0x001fce00048070ff */
[----:B------:R-:W0:Y:S01]  /*5610*/  MUFU.EX2 R49, R49 ;  /* 0x0000003100317308 */ /* 0x000e220000000800 */
[----:B-1----:R-:W-:-:S07]  /*5620*/  FADD.FTZ R0, R50, R47 ;  /* 0x0000002f32007221 */ /* 0x002fce0000010000 */
[----:B------:R-:W1:Y:S08]  /*5630*/  MUFU.EX2 R51, R51 ;  /* 0x0000003300337308 */ /* 0x000e700000000800 */
[----:B------:R-:W3:Y:S01]  /*5640*/  MUFU.EX2 R54, R54 ;  /* 0x0000003600367308 */ /* 0x000ee20000000800 */
[C---:B0-----:R-:W-:Y:S01]  /*5650*/  F2FP.SATFINITE.E4M3.F32.PACK_AB_MERGE_C R174, R49.reuse, R40, R6 ;  /* 0x0000002831ae723e */ /* 0x041fe20004807006 */
[----:B------:R-:W-:Y:S01]  /*5660*/  FADD.FTZ R40, R40, R45 ;  /* 0x0000002d28287221 */ /* 0x000fe20000010000 */
[----:B------:R-:W0:Y:S03]  /*5670*/  @P6 LDC R6, c[0x0][0x44c] ;  /* 0x00011300ff066b82 */ /* 0x000e260000000800 */
[----:B------:R-:W-:-:S02]  /*5680*/  FADD.FTZ R49, R49, R40 ;  /* 0x0000002831317221 */ /* 0x000fc40000010000 */
[----:B------:R-:W4:Y:S01]  /*5690*/  MUFU.EX2 R55, R55 ;  /* 0x0000003700377308 */ /* 0x000f220000000800 */
[----:B-1----:R-:W-:-:S01]  /*56a0*/  FADD.FTZ R5, R51, R0 ;  /* 0x0000000033057221 */ /* 0x002fc20000010000 */
[----:B------:R-:W-:-:S04]  /*56b0*/  FADD.FTZ R44, R44, R49 ;  /* 0x000000312c2c7221 */ /* 0x000fc80000010000 */
[----:B------:R-:W-:Y:S02]  /*56c0*/  FADD.FTZ R53, R53, R44 ;  /* 0x0000002c35357221 */ /* 0x000fe40000010000 */
[----:B------:R-:W-:Y:S01]  /*56d0*/  MUFU.EX2 R28, R28 ;  /* 0x0000001c001c7308 */ /* 0x000fe20000000800 */
[----:B---3--:R-:W-:-:S07]  /*56e0*/  FADD.FTZ R0, R54, R5 ;  /* 0x0000000536007221 */ /* 0x008fce0000010000 */
[----:B------:R-:W1:Y:S01]  /*56f0*/  MUFU.EX2 R29, R29 ;  /* 0x0000001d001d7308 */ /* 0x000e620000000800 */
[C---:B----4-:R-:W-:Y:S01]  /*5700*/  F2FP.SATFINITE.E4M3.F32.PACK_AB_MERGE_C R54, R55.reuse, R54, RZ ;  /* 0x000000363736723e */ /* 0x050fe200048070ff */
[----:B------:R-:W-:Y:S01]  /*5710*/  FADD.FTZ R55, R55, R0 ;  /* 0x0000000037377221 */ /* 0x000fe20000010000 */
[----:B0-----:R-:W-:Y:S02]  /*5720*/  @P6 IMAD.HI.U32 R6, R6, UR39, RZ ;  /* 0x0000002706066c27 */ /* 0x001fe4000f8e00ff */
[----:B------:R-:W-:-:S03]  /*5730*/  F2FP.SATFINITE.E4M3.F32.PACK_AB_MERGE_C R175, R51, R50, R54 ;  /* 0x0000003233af723e */ /* 0x000fc60004807036 */
[----:B------:R-:W0:Y:S01]  /*5740*/  MUFU.EX2 R26, R26 ;  /* 0x0000001a001a7308 */ /* 0x000e220000000800 */
[----:B--2---:R-:W-:Y:S02]  /*5750*/  @P6 SHF.R.U32.HI R7, RZ, R9, R6 ;  /* 0x00000009ff076219 */ /* 0x004fe40000011606 */
[----:B------:R-:W-:-:S03]  /*5760*/  LOP3.LUT P6, RZ, R17, 0x8, RZ, 0xc0, !PT ;  /* 0x0000000811ff7812 */ /* 0x000fc600078cc0ff */
[----:B------:R-:W-:Y:S02]  /*5770*/  IMAD.IADD R104, R104, 0x1, R7 ;  /* 0x0000000168687824 */ /* 0x000fe400078e0207 */
[----:B------:R-:W-:Y:S01]  /*5780*/  MUFU.EX2 R24, R24 ;  /* 0x0000001800187308 */ /* 0x000fe20000000800 */
[----:B-1----:R-:W-:Y:S01]  /*5790*/  F2FP.SATFINITE.E4M3.F32.PACK_AB_MERGE_C R2, R29, R28, RZ ;  /* 0x0000001c1d02723e */ /* 0x002fe200048070ff */
[----:B------:R-:W-:-:S06]  /*57a0*/  VIADD R7, R105, 0xfffffffe ;  /* 0xfffffffe69077836 */ /* 0x000fcc0000000000 */
        /* <DEDUP_REMOVED lines=14> */
[C---:B-1----:R-:W-:Y:S01]  /*5890*/  F2FP.SATFINITE.E4M3.F32.PACK_AB_MERGE_C R30, R31.reuse, R30, RZ ;  /* 0x0000001e1f1e723e */ /* 0x042fe200048070ff */
        /* <DEDUP_REMOVED lines=15> */
[----:B------:R-:W-:Y:S01]  /*5990*/  FADD.FTZ R2, R37, R2 ;  /* 0x0000000225027221 */ /* 0x000fe20000010000 */
[----:B--2---:R-:W-:-:S01]  /*59a0*/  FADD.FTZ R0, R38, R5 ;  /* 0x0000000526007221 */ /* 0x004fc20000010000 */
[----:B------:R-:W-:-:S05]  /*59b0*/  VIADD R5, R104, UR7 ;  /* 0x0000000768057c36 */ /* 0x000fca0008000000 */
[----:B------:R-:W-:Y:S02]  /*59c0*/  R2UR UR10, R5 ;  /* 0x00000000050a72ca */ /* 0x000fe400000e0000 */
[C---:B0-----:R-:W-:Y:S01]  /*59d0*/  F2FP.SATFINITE.E4M3.F32.PACK_AB_MERGE_C R6, R39.reuse, R38, RZ ;  /* 0x000000262706723e */ /* 0x041fe200048070ff */
[----:B------:R-:W-:-:S03]  /*59e0*/  FADD.FTZ R0, R39, R0 ;  /* 0x0000000027007221 */ /* 0x000fc60000010000 */
[----:B------:R-:W-:Y:S01]  /*59f0*/  F2FP.SATFINITE.E4M3.F32.PACK_AB_MERGE_C R171, R35, R34, R6 ;  /* 0x0000002223ab723e */ /* 0x000fe20004807006 */
[----:B------:R-:W-:Y:S08]  /*5a00*/  @!P6 BRA `(.L_x_8326) ;  /* 0x000000000054e947 */ /* 0x000ff00003800000 */
        /* <DEDUP_REMOVED lines=13> */
.L_x_8327:
[----:B------:R-:W-:Y:S02]  /*5ae0*/  ULDC UR14, c[0x0][0x9e4] ;  /* 0x00027900000e7ab9 */ /* 0x000fe40000000800 */
[----:B------:R-:W-:-:S11]  /*5af0*/  UISETP.NE.AND UP0, UPT, UR14, 0x1, UPT ;  /* 0x000000010e00788c */ /* 0x000fd6000bf05270 */
[----:B------:R-:W-:Y:S02]  /*5b00*/  @UP0 ULDC.64 UR18, c[0x0][0x9e8] ;  /* 0x00027a0000120ab9 */ /* 0x000fe40000000a00 */
[----:B------:R-:W-:-:S04]  /*5b10*/  UIMAD.WIDE.U32 UR6, UR11, UR18, URZ ;  /* 0x000000120b0672a5 */ /* 0x000fc8000f8e003f */
[----:B------:R-:W-:-:S12]  /*5b20*/  @UP0 USHF.R.U32.HI UR11, URZ, UR19, UR7 ;  /* 0x000000133f0b0299 */ /* 0x000fd80008011607 */
.L_x_8328:
[----:B------:R-:W-:-:S04]  /*5b30*/  UIMAD UR11, UR11, UR14, UR14 ;  /* 0x0000000e0b0b72a4 */ /* 0x000fc8000f8e020e */
[----:B------:R-:W-:-:S04]  /*5b40*/  UISETP.LT.AND UP0, UPT, UR10, UR11, UPT ;  /* 0x0000000b0a00728c */ /* 0x000fc8000bf01270 */
[----:B------:R-:W-:-:S12]  /*5b50*/  USEL UR10, UR10, UR11, UP0 ;  /* 0x0000000b0a0a7287 */ /* 0x000fd80008000000 */
.L_x_8326:
        /* <DEDUP_REMOVED lines=47> */
.L_x_8348:
[----:B------:R-:W-:Y:S01]  /*5e50*/  ISETP.NE.AND P2, PT, RZ, UR44, PT ;  /* 0x0000002cff007c0c */ /* 0x000fe2000bf45270 */
[----:B------:R-:W-:-:S04]  /*5e60*/  UISETP.NE.AND UP0, UPT, UR32, 0x1, UPT ;  /* 0x000000012000788c */ /* 0x000fc8000bf05270 */
[----:B------:R-:W-:-:S04]  /*5e70*/  USEL UR46, URZ, 0x1, UP0 ;  /* 0x000000013f2e7887 */ /* 0x000fc80008000000 */
[----:B------:R-:W-:-:S04]  /*5e80*/  ULOP3.LUT UR46, UR33, UR46, URZ, 0x3c, !UPT ;  /* 0x0000002e212e7292 */ /* 0x000fc8000f8e3c3f */
[----:B------:R-:W-:Y:S08]  /*5e90*/  @P2 BRA `(.L_x_8330) ;  /* 0x0000000000382947 */ /* 0x000ff00003800000 */
[----:B------:R-:W-:Y:S05]  /*5ea0*/  @!P0 BRA `(.L_x_8331) ;  /* 0x0000000000048947 */ /* 0x000fea0003800000 */
[----:B------:R-:W-:Y:S01]  /*5eb0*/  BPT.TRAP 0x1 ;  /* 0x000000040000795c */ /* 0x000fe20000300000 */
.L_x_8331:
        /* <DEDUP_REMOVED lines=9> */
.L_x_8332:
[----:B-1----:R-:W-:Y:S05]  /*5f50*/  @P1 BRA `(.L_x_8330) ;  /* 0x0000000000081947 */ /* 0x002fea0003800000 */
[----:B------:R-:W1:Y:S02]  /*5f60*/  SYNCS.PHASECHK.TRANS64.TRYWAIT P1, [UR6+0x22830], R4 ;  /* 0x02283004ff0075a7 */ /* 0x000e640008020146 */
[----:B-1----:R-:W-:Y:S05]  /*5f70*/  @!P1 BRA `(.L_x_8333) ;  /* 0x0000015c005c9947 */ /* 0x002fea0003800000 */
.L_x_8330:
        /* <DEDUP_REMOVED lines=132> */
.L_x_8335:
[----:B------:R-:W-:Y:S01]  /*67c0*/  ULEA UR6, UR32, UR43, 0x3 ;  /* 0x0000002b20067291 */ /* 0x000fe2000f8e183f */
[----:B------:R-:W-:-:S05]  /*67d0*/  IMAD.U32 R4, RZ, RZ, UR33 ;  /* 0x00000021ff047e24 */ /* 0x000fca000f8e00ff */
[----:B------:R-:W-:-:S04]  /*67e0*/  SHF.L.U32 R4, R4, 0x1f, RZ ;  /* 0x0000001f04047819 */ /* 0x000fc800000006ff */
[----:B------:R0:W1:Y:S01]  /*67f0*/  SYNCS.PHASECHK.TRANS64.TRYWAIT P1, [UR6+0x22850], R4 ;  /* 0x02285004ff0075a7 */ /* 0x0000620008020146 */
[----:B------:R-:W-:Y:S05]  /*6800*/  @!P0 BRA `(.L_x_8336) ;  /* 0x0000000000048947 */ /* 0x000fea0003800000 */
[----:B------:R-:W-:Y:S01]  /*6810*/  BPT.TRAP 0x1 ;  /* 0x000000040000795c */ /* 0x000fe20000300000 */
.L_x_8336:
[----:B-1----:R-:W-:Y:S05]  /*6820*/  @P1 BRA `(.L_x_8334) ;  /* 0x0000000000081947 */ /* 0x002fea0003800000 */
[----:B------:R-:W1:Y:S02]  /*6830*/  SYNCS.PHASECHK.TRANS64.TRYWAIT P1, [UR6+0x22850], R4 ;  /* 0x02285004ff0075a7 */ /* 0x000e640008020146 */
[----:B-1----:R-:W-:Y:S05]  /*6840*/  @!P1 BRA `(.L_x_8337) ;  /* 0x0000015400409947 */ /* 0x002fea0003800000 */
.L_x_8334:
        /* <DEDUP_REMOVED lines=36> */
.L_x_8338:
[----:B------:R-:W-:Y:S01]  /*6a90*/  ISETP.NE.AND P2, PT, R193, 0x1, PT ;  /* 0x00000001c100780c */ /* 0x000fe20003f45270 */
[----:B------:R-:W-:Y:S01]  /*6aa0*/  VIADD R8, R23, UR39 ;  /* 0x0000002717087c36 */ /* 0x000fe20008000000 */
[----:B------:R-:W-:Y:S01]  /*6ab0*/  ULEA UR6, UR45, UR43, 0x3 ;  /* 0x0000002b2d067291 */ /* 0x000fe2000f8e183f */
[----:B------:R-:W-:-:S03]  /*6ac0*/  LOP3.LUT P1, RZ, R17, 0x8, RZ, 0xc0, !PT ;  /* 0x0000000811ff7812 */ /* 0x000fc6000782c0ff */
[----:B------:R-:W-:-:S04]  /*6ad0*/  UIADD3 UR6, UR6, 0x22840, URZ ;  /* 0x0002284006067890 */ /* 0x000fc8000fffe03f */
[----:B------:R-:W-:-:S03]  /*6ae0*/  UPRMT UR6, UR42, 0x654, UR6 ;  /* 0x000006542a067896 */ /* 0x000fc60008000006 */
[----:B------:R-:W0:Y:S08]  /*6af0*/  @P2 LDC R9, c[0x0][0x44c] ;  /* 0x00011300ff092b82 */ /* 0x000e300000000800 */
[----:B------:R-:W1:Y:S01]  /*6b00*/  @P2 LDC R11, c[0x0][0x450] ;  /* 0x00011400ff0b2b82 */ /* 0x000e620000000800 */
[----:B------:R-:W-:Y:S01]  /*6b10*/  SYNCS.ARRIVE.TRANS64.RED.A1T0 RZ, [UR6], RZ ;  /* 0x000000ffffff79a7 */ /* 0x000fe20008100406 */
[----:B------:R-:W-:Y:S01]  /*6b20*/  ULOP3.LUT UR6, URZ, UR29, URZ, 0x33, !UPT ;  /* 0x0000001d3f067292 */ /* 0x000fe2000f8e333f */
[----:B0-----:R-:W-:-:S04]  /*6b30*/  @P2 IMAD.HI.U32 R4, R8, R9, RZ ;  /* 0x0000000908042227 */ /* 0x001fc800078e00ff */
[----:B------:R-:W-:Y:S01]  /*6b40*/  IMAD R9, R7, -0xa0, RZ ;  /* 0xffffff6007097824 */ /* 0x000fe200078e02ff */
[----:B-1----:R-:W-:-:S03]  /*6b50*/  @P2 SHF.R.U32.HI R8, RZ, R11, R4 ;  /* 0x0000000bff082219 */ /* 0x002fc60000011604 */
[----:B------:R-:W-:Y:S02]  /*6b60*/  VIADD R11, R9, 0x1 ;  /* 0x00000001090b7836 */ /* 0x000fe40000000000 */
[----:B------:R-:W0:Y:S02]  /*6b70*/  SHFL.IDX PT, R15, R8, RZ, 0x1c1f ;  /* 0x001c1fff080f7589 */ /* 0x000e2400000e0000 */
[----:B------:R-:W-:-:S05]  /*6b80*/  IMAD R4, R22, -0x2, R11 ;  /* 0xfffffffe16047824 */ /* 0x000fca00078e020b */
[----:B------:R-:W-:Y:S01]  /*6b90*/  IADD3 R10, -R19, R4, R18 ;  /* 0x00000004130a7210 */ /* 0x000fe20007ffe112 */
[----:B------:R-:W-:-:S04]  /*6ba0*/  VIADD R4, R4, 0xffffffff ;  /* 0xffffffff04047836 */ /* 0x000fc80000000000 */
        /* <DEDUP_REMOVED lines=17> */
.L_x_8341:
[----:B------:R-:W-:-:S05]  /*6cc0*/  IMAD.U32 R20, RZ, RZ, UR28 ;  /* 0x0000001cff147e24 */ /* 0x000fca000f8e00ff */
[----:B------:R-:W-:-:S13]  /*6cd0*/  ISETP.NE.AND P1, PT, R20, 0x1, PT ;  /* 0x000000011400780c */ /* 0x000fda0003f25270 */
[----:B------:R-:W0:Y:S02]  /*6ce0*/  @P1 LDC.64 R168, c[0x0][0x9e8] ;  /* 0x00027a00ffa81b82 */ /* 0x000e240000000a00 */
[----:B0-----:R-:W-:-:S05]  /*6cf0*/  @P1 IMAD.HI.U32 R14, R15, R168, RZ ;  /* 0x000000a80f0e1227 */ /* 0x001fca00078e00ff */
[----:B------:R-:W-:-:S07]  /*6d00*/  @P1 SHF.R.U32.HI R15, RZ, R169, R14 ;  /* 0x000000a9ff0f1219 */ /* 0x000fce000001160e */
.L_x_8342:
[----:B------:R-:W-:Y:S05]  /*6d10*/  BSYNC B0 ;  /* 0x0000000000007941 */ /* 0x000fea0003800000 */
.L_x_8340:
[----:B------:R-:W-:-:S05]  /*6d20*/  IMAD R15, R15, R20, R4 ;  /* 0x000000140f0f7224 */ /* 0x000fca00078e0204 */
[----:B------:R-:W-:Y:S02]  /*6d30*/  VIADDMNMX R12, R15, R20, R12, PT ;  /* 0x000000140f0c7246 */ /* 0x000fe4000380010c */
[----:B------:R-:W-:-:S07]  /*6d40*/  VIMNMX R13, R13, R15, !PT ;  /* 0x0000000f0d0d7248 */ /* 0x000fce0007fe0100 */
.L_x_8339:
        /* <DEDUP_REMOVED lines=247> */
.L_x_8345:
[----:B------:R-:W-:-:S05]  /*7cc0*/  IMAD.U32 R12, RZ, RZ, UR28 ;  /* 0x0000001cff0c7e24 */ /* 0x000fca000f8e00ff */
[----:B------:R-:W-:-:S13]  /*7cd0*/  ISETP.NE.AND P6, PT, R12, 0x1, PT ;  /* 0x000000010c00780c */ /* 0x000fda0003fc5270 */
[----:B------:R-:W0:Y:S02]  /*7ce0*/  @P6 LDC.64 R8, c[0x0][0x9e8] ;  /* 0x00027a00ff086b82 */ /* 0x000e240000000a00 */
[----:B0-----:R-:W-:-:S05]  /*7cf0*/  @P6 IMAD.HI.U32 R8, R13, R8, RZ ;  /* 0x000000080d086227 */ /* 0x001fca00078e00ff */
[----:B------:R-:W-:-:S07]  /*7d00*/  @P6 SHF.R.U32.HI R13, RZ, R9, R8 ;  /* 0x00000009ff0d6219 */ /* 0x000fce0000011608 */
.L_x_8346:
[----:B------:R-:W-:Y:S05]  /*7d10*/  BSYNC B0 ;  /* 0x0000000000007941 */ /* 0x000fea0003800000 */
.L_x_8344:
[----:B------:R-:W-:-:S05]  /*7d20*/  IMAD R4, R13, R12, R4 ;  /* 0x0000000c0d047224 */ /* 0x000fca00078e0204 */
[----:B------:R-:W-:Y:S02]  /*7d30*/  VIADDMNMX R11, R4, R12, R11, PT ;  /* 0x0000000c040b7246 */ /* 0x000fe4000380010b */
[----:B------:R-:W-:-:S07]  /*7d40*/  VIMNMX R10, R10, R4, !PT ;  /* 0x000000040a0a7248 */ /* 0x000fce0007fe0100 */
.L_x_8343:
[----:B------:R-:W-:Y:S02]  /*7d50*/  ISETP.GT.AND P1, PT, R10, 0x20, !P1 ;  /* 0x000000200a00780c */ /* 0x000fe40004f24270 */
        /* <DEDUP_REMOVED lines=131> */
[----:B0-----:R-:W-:Y:S01]  /*8590*/  FMNMX.FTZ R4, R12, R13, !PT ;  /* 0x0000000d0c047209 */ /* 0x001fe20007810000 */
[----:B------:R-:W-:Y:S01]  /*85a0*/  IMAD.U32 R13, RZ, RZ, UR40 ;  /* 0x00000028ff0d7e24 */ /* 0x000fe2000f8e00ff */
        /* <DEDUP_REMOVED lines=66> */
[----:B------:R-:W-:Y:S02]  /*89d0*/  FMNMX.FTZ R154, R169, R6, !PT ;  /* 0x00000006a99a7209 */ /* 0x000fe40007810000 */
[----:B------:R-:W-:Y:S02]  /*89e0*/  FSEL R8, R8, RZ, P1 ;  /* 0x000000ff08087208 */ /* 0x000fe40000800000 */
[----:B------:R-:W-:-:S03]  /*89f0*/  ISETP.LT.OR P2, PT, R11, 0x9a, P2 ;  /* 0x0000009a0b00780c */ /* 0x000fc60001741670 */
[--C-:B------:R-:W-:Y:S01]  /*8a00*/  FFMA.FTZ R12, R153, UR40, -R8.reuse ;  /* 0x00000028990c7c23 */ /* 0x100fe20008010808 */
[----:B------:R-:W-:Y:S01]  /*8a10*/  FMNMX.FTZ R153, R155, R154, !PT ;  /* 0x0000009a9b997209 */ /* 0x000fe20007810000 */
[--C-:B------:R-:W-:Y:S01]  /*8a20*/  FFMA.FTZ R10, R108, UR40, -R8.reuse ;  /* 0x000000286c0a7c23 */ /* 0x100fe20008010808 */
[----:B------:R-:W-:-:S01]  /*8a30*/  FFMA.FTZ R11, R109, UR40, -R8 ;  /* 0x000000286d0b7c23 */ /* 0x000fc20008010808 */
        /* <DEDUP_REMOVED lines=47> */
[----:B------:R-:W-:Y:S01]  /*8d30*/  MUFU.EX2 R9, R9 ;  /* 0x0000000900097308 */ /* 0x000fe20000000800 */
[----:B------:R-:W-:-:S02]  /*8d40*/  FSEL R116, R4, RZ, P1 ;  /* 0x000000ff04747208 */ /* 0x000fc40000800000 */
[----:B------:R-:W-:-:S03]  /*8d50*/  FMNMX.FTZ R154, R150, R153, !PT ;  /* 0x00000099969a7209 */ /* 0x000fc60007810000 */
[----:B------:R-:W-:Y:S01]  /*8d60*/  FADD.FTZ R116, -R116, R5 ;  /* 0x0000000574747221 */ /* 0x000fe20000010100 */
        /* <DEDUP_REMOVED lines=35> */
[----:B------:R-:W-:Y:S01]  /*8fa0*/  FMNMX.FTZ R108, R102, R109, !PT ;  /* 0x0000006d666c7209 */ /* 0x000fe20007810000 */
[--C-:B------:R-:W-:Y:S01]  /*8fb0*/  FFMA.FTZ R109, R113, UR40, -R8.reuse ;  /* 0x00000028716d7c23 */ /* 0x100fe20008010808 */
[----:B------:R-:W-:-:S02]  /*8fc0*/  FFMA.FTZ R113, R117, UR40, -R8 ;  /* 0x0000002875717c23 */ /* 0x000fc40008010808 */
[----:B------:R-:W-:Y:S01]  /*8fd0*/  FMNMX.FTZ R153, R103, R108, !PT ;  /* 0x0000006c67997209 */ /* 0x000fe20007810000 */
[----:B------:R-:W-:Y:S04]  /*8fe0*/  MUFU.EX2 R145, R145 ;  /* 0x0000009100917308 */ /* 0x000fe80000000800 */
[----:B------:R-:W0:Y:S04]  /*8ff0*/  SHFL.BFLY PT, R154, R153, 0x2, 0x1f ;  /* 0x0c401f00999a7f89 */ /* 0x000e2800000e0000 */
[----:B------:R1:W-:Y:S08]  /*9000*/  MUFU.EX2 R108, R156 ;  /* 0x0000009c006c7308 */ /* 0x0003f00000000800 */
[----:B------:R-:W-:Y:S08]  /*9010*/  MUFU.EX2 R148, R148 ;  /* 0x0000009400947308 */ /* 0x000ff00000000800 */
[----:B------:R-:W-:Y:S01]  /*9020*/  MUFU.EX2 R149, R149 ;  /* 0x0000009500957308 */ /* 0x000fe20000000800 */
[----:B0-----:R-:W-:Y:S01]  /*9030*/  FMNMX.FTZ R154, R153, R154, !PT ;  /* 0x0000009a999a7209 */ /* 0x001fe20007810000 */
[----:B------:R-:W-:Y:S01]  /*9040*/  FFMA.FTZ R153, R101, UR40, -R8 ;  /* 0x0000002865997c23 */ /* 0x000fe20008010808 */
[----:B------:R-:W-:-:S05]  /*9050*/  IMAD.U32 R101, RZ, RZ, UR40 ;  /* 0x00000028ff657e24 */ /* 0x000fca000f8e00ff */
[----:B------:R-:W-:Y:S01]  /*9060*/  MUFU.EX2 R120, R120 ;  /* 0x0000007800787308 */ /* 0x000fe20000000800 */
[----:B------:R-:W0:Y:S07]  /*9070*/  SHFL.BFLY PT, R117, R154, 0x1, 0x1f ;  /* 0x0c201f009a757f89 */ /* 0x000e2e00000e0000 */
[----:B------:R2:W-:Y:S08]  /*9080*/  MUFU.EX2 R5, R153 ;  /* 0x0000009900057308 */ /* 0x0005f00000000800 */
[----:B------:R-:W-:Y:S08]  /*9090*/  MUFU.EX2 R121, R121 ;  /* 0x0000007900797308 */ /* 0x000ff00000000800 */
[----:B------:R-:W-:Y:S01]  /*90a0*/  MUFU.EX2 R124, R124 ;  /* 0x0000007c007c7308 */ /* 0x000fe20000000800 */
[----:B0-----:R-:W-:Y:S01]  /*90b0*/  FMNMX.FTZ R8, R154, R117, !PT ;  /* 0x000000759a087209 */ /* 0x001fe20007810000 */
[----:B------:R-:W-:-:S03]  /*90c0*/  FMUL.FTZ R154, R116, UR40 ;  /* 0x00000028749a7c20 */ /* 0x000fc60008410000 */
[C---:B------:R-:W-:Y:S01]  /*90d0*/  FSETP.NEU.FTZ.AND P1, PT, R8.reuse, -INF , PT ;  /* 0xff8000000800780b */ /* 0x040fe20003f3d000 */
[----:B------:R-:W-:-:S02]  /*90e0*/  FFMA.FTZ R101, R8, R101, -8 ;  /* 0xc100000008657423 */ /* 0x000fc40000010065 */
[----:B------:R-:W0:Y:S01]  /*90f0*/  MUFU.EX2 R154, R154 ;  /* 0x0000009a009a7308 */ /* 0x000e220000000800 */
[----:B------:R-:W-:Y:S02]  /*9100*/  FSEL R157, R8, RZ, P1 ;  /* 0x000000ff089d7208 */ /* 0x000fe40000800000 */
[----:B------:R-:W-:-:S03]  /*9110*/  FSEL R116, R101, RZ, P1 ;  /* 0x000000ff65747208 */ /* 0x000fc60000800000 */
[----:B------:R-:W-:Y:S02]  /*9120*/  FADD.FTZ R157, -R157, R6 ;  /* 0x000000069d9d7221 */ /* 0x000fe40000010100 */
[----:B------:R-:W-:-:S01]  /*9130*/  FFMA.FTZ R117, R158, UR40, -R116 ;  /* 0x000000289e757c23 */ /* 0x000fc20008010874 */
[--C-:B------:R-:W-:Y:S01]  /*9140*/  FFMA.FTZ R158, R159, UR40, -R116.reuse ;  /* 0x000000289f9e7c23 */ /* 0x100fe20008010874 */
[----:B------:R-:W-:-:S01]  /*9150*/  FFMA.FTZ R159, R126, UR40, -R116 ;  /* 0x000000287e9f7c23 */ /* 0x000fc20008010874 */
[--C-:B------:R-:W-:Y:S01]  /*9160*/  FFMA.FTZ R101, R169, UR40, -R116.reuse ;  /* 0x00000028a9657c23 */ /* 0x100fe20008010874 */
[----:B------:R-:W-:Y:S01]  /*9170*/  FMUL.FTZ R126, R157, UR40 ;  /* 0x000000289d7e7c20 */ /* 0x000fe20008410000 */
[--C-:B-1----:R-:W-:Y:S01]  /*9180*/  FFMA.FTZ R156, R155, UR40, -R116.reuse ;  /* 0x000000289b9c7c23 */ /* 0x102fe20008010874 */
[----:B------:R-:W-:Y:S01]  /*9190*/  MUFU.EX2 R117, R117 ;  /* 0x0000007500757308 */ /* 0x000fe20000000800 */
[----:B--2---:R-:W-:-:S01]  /*91a0*/  FFMA.FTZ R153, R162, UR40, -R116 ;  /* 0x00000028a2997c23 */ /* 0x004fc20008010874 */
[----:B------:R-:W-:Y:S01]  /*91b0*/  FFMA.FTZ R160, R163, UR40, -R116 ;  /* 0x00000028a3a07c23 */ /* 0x000fe20008010874 */
[----:B0-----:R-:W-:-:S01]  /*91c0*/  FFMA.FTZ R157, R154, R2, R9 ;  /* 0x000000029a9d7223 */ /* 0x001fc20000010009 */
        /* <DEDUP_REMOVED lines=34> */
[----:B------:R-:W-:-:S02]  /*93f0*/  FFMA.FTZ R103, R103, UR40, -R116 ;  /* 0x0000002867677c23 */ /* 0x000fc40008010874 */
[----:B------:R-:W3:Y:S08]  /*9400*/  MUFU.EX2 R153, R153 ;  /* 0x0000009900997308 */ /* 0x000ef00000000800 */
[----:B------:R0:W-:Y:S08]  /*9410*/  MUFU.EX2 R6, R159 ;  /* 0x0000009f00067308 */ /* 0x0001f00000000800 */
[----:B------:R-:W4:Y:S01]  /*9420*/  MUFU.EX2 R160, R160 ;  /* 0x000000a000a07308 */ /* 0x000f220000000800 */
[----:B0-----:R-:W-:-:S01]  /*9430*/  FFMA.FTZ R159, R126, R0, R101 ;  /* 0x000000007e9f7223 */ /* 0x001fc20000010065 */
[----:B------:R-:W-:-:S03]  /*9440*/  FADD.FTZ R0, R12, R157 ;  /* 0x0000009d0c007221 */ /* 0x000fc60000010000 */
[----:B-1----:R-:W-:Y:S01]  /*9450*/  FADD.FTZ R2, R156, R159 ;  /* 0x0000009f9c027221 */ /* 0x002fe20000010000 */
[----:B------:R-:W-:-:S02]  /*9460*/  FADD.FTZ R157, R13, R0 ;  /* 0x000000000d9d7221 */ /* 0x000fc40000010000 */
[----:B------:R-:W0:Y:S01]  /*9470*/  MUFU.EX2 R155, R155 ;  /* 0x0000009b009b7308 */ /* 0x000e220000000800 */
[----:B------:R-:W-:-:S01]  /*9480*/  FADD.FTZ R159, R117, R2 ;  /* 0x00000002759f7221 */ /* 0x000fc20000010000 */
[----:B------:R-:W-:-:S03]  /*9490*/  FADD.FTZ R0, R14, R157 ;  /* 0x0000009d0e007221 */ /* 0x000fc60000010000 */
[----:B--2---:R-:W-:Y:S01]  /*94a0*/  FADD.FTZ R2, R158, R159 ;  /* 0x0000009f9e027221 */ /* 0x004fe20000010000 */
[----:B------:R-:W-:-:S02]  /*94b0*/  FADD.FTZ R157, R15, R0 ;  /* 0x000000000f9d7221 */ /* 0x000fc40000010000 */
[----:B------:R-:W1:Y:S01]  /*94c0*/  MUFU.EX2 R162, R162 ;  /* 0x000000a200a27308 */ /* 0x000e620000000800 */
[----:B---3--:R-:W-:-:S01]  /*94d0*/  FADD.FTZ R159, R153, R2 ;  /* 0x00000002999f7221 */ /* 0x008fc20000010000 */
[----:B------:R-:W-:-:S03]  /*94e0*/  FADD.FTZ R0, R20, R157 ;  /* 0x0000009d14007221 */ /* 0x000fc60000010000 */
[----:B----4-:R-:W-:Y:S01]  /*94f0*/  FADD.FTZ R2, R160, R159 ;  /* 0x0000009fa0027221 */ /* 0x010fe20000010000 */
[----:B------:R-:W-:-:S02]  /*9500*/  FADD.FTZ R157, R21, R0 ;  /* 0x00000000159d7221 */ /* 0x000fc40000010000 */
        /* <DEDUP_REMOVED lines=105> */
[----:B------:R-:W1:Y:S08]  /*9ba0*/  MUFU.EX2 R97, R97 ;  /* 0x0000006100617308 */ /* 0x000e700000000800 */
[----:B------:R2:W3:Y:S01]  /*9bb0*/  MUFU.EX2 R95, R99 ;  /* 0x00000063005f7308 */ /* 0x0004e20000000800 */
[----:B0-----:R-:W-:-:S07]  /*9bc0*/  FADD.FTZ R2, R94, R159 ;  /* 0x0000009f5e027221 */ /* 0x001fce0000010000 */
[----:B------:R-:W0:Y:S01]  /*9bd0*/  MUFU.EX2 R100, R100 ;  /* 0x0000006400647308 */ /* 0x000e220000000800 */
[----:B--2---:R-:W-:-:S04]  /*9be0*/  FADD.FTZ R99, R93, R0 ;  /* 0x000000005d637221 */ /* 0x004fc80000010000 */
[----:B------:R-:W-:-:S03]  /*9bf0*/  FADD.FTZ R0, R96, R99 ;  /* 0x0000006360007221 */ /* 0x000fc60000010000 */
[----:B------:R-:W2:Y:S01]  /*9c00*/  MUFU.EX2 R161, R102 ;  /* 0x0000006600a17308 */ /* 0x000ea20000000800 */
[----:B-1----:R-:W-:-:S01]  /*9c10*/  FADD.FTZ R99, R97, R0 ;  /* 0x0000000061637221 */ /* 0x002fc20000010000 */
[----:B---3--:R-:W-:-:S06]  /*9c20*/  FADD.FTZ R2, R95, R2 ;  /* 0x000000025f027221 */ /* 0x008fcc0000010000 */
[----:B------:R-:W1:Y:S01]  /*9c30*/  MUFU.EX2 R103, R103 ;  /* 0x0000006700677308 */ /* 0x000e620000000800 */
[----:B0-----:R-:W-:-:S01]  /*9c40*/  FADD.FTZ R0, R100, R99 ;  /* 0x0000006364007221 */ /* 0x001fc20000010000 */
[----:B--2---:R-:W-:-:S03]  /*9c50*/  FADD.FTZ R98, R161, R2 ;  /* 0x00000002a1627221 */ /* 0x004fc60000010000 */
[----:B------:R-:W-:Y:S01]  /*9c60*/  FADD.FTZ R2, R5, R0 ;  /* 0x0000000005027221 */ /* 0x000fe20000010000 */
[----:B-1----:R-:W-:-:S01]  /*9c70*/  FADD.FTZ R0, R103, R98 ;  /* 0x0000006267007221 */ /* 0x002fc20000010000 */
[----:B------:R-:W-:Y:S06]  /*9c80*/  @!P0 BRA `(.L_x_8347) ;  /* 0x0000000000048947 */ /* 0x000fec0003800000 */
[----:B------:R-:W-:Y:S01]  /*9c90*/  BPT.TRAP 0x1 ;  /* 0x000000040000795c */ /* 0x000fe20000300000 */
.L_x_8347:
        /* <DEDUP_REMOVED lines=115> */
.L_x_8329:
        /* <DEDUP_REMOVED lines=25> */
.L_x_8350:
[----:B------:R-:W-:Y:S02]  /*a560*/  ULDC UR14, c[0x0][0x9e4] ;  /* 0x00027900000e7ab9 */ /* 0x000fe40000000800 */
[----:B------:R-:W-:-:S11]  /*a570*/  UISETP.NE.AND UP0, UPT, UR14, 0x1, UPT ;  /* 0x000000010e00788c */ /* 0x000fd6000bf05270 */
[----:B------:R-:W-:Y:S02]  /*a580*/  @UP0 ULDC.64 UR18, c[0x0][0x9e8] ;  /* 0x00027a0000120ab9 */ /* 0x000fe40000000a00 */
[----:B------:R-:W-:-:S04]  /*a590*/  UIMAD.WIDE.U32 UR6, UR10, UR18, URZ ;  /* 0x000000120a0672a5 */ /* 0x000fc8000f8e003f */
[----:B------:R-:W-:-:S12]  /*a5a0*/  @UP0 USHF.R.U32.HI UR10, URZ, UR19, UR7 ;  /* 0x000000133f0a0299 */ /* 0x000fd80008011607 */
.L_x_8351:
[----:B------:R-:W-:-:S04]  /*a5b0*/  UIMAD UR10, UR10, UR14, URZ ;  /* 0x0000000e0a0a72a4 */ /* 0x000fc8000f8e023f */
[----:B------:R-:W-:-:S04]  /*a5c0*/  UISETP.LT.AND UP0, UPT, UR11, UR10, UPT ;  /* 0x0000000a0b00728c */ /* 0x000fc8000bf01270 */
[----:B------:R-:W-:-:S12]  /*a5d0*/  USEL UR11, UR11, UR10, !UP0 ;  /* 0x0000000a0b0b7287 */ /* 0x000fd8000c000000 */
.L_x_8349:
        /* <DEDUP_REMOVED lines=12> */
.L_x_8363:
[----:B------:R-:W-:Y:S01]  /*a6a0*/  ISETP.NE.AND P2, PT, RZ, UR44, PT ;  /* 0x0000002cff007c0c */ /* 0x000fe2000bf45270 */
[----:B------:R-:W-:-:S04]  /*a6b0*/  UISETP.NE.AND UP0, UPT, UR29, 0x1, UPT ;  /* 0x000000011d00788c */ /* 0x000fc8000bf05270 */
[----:B------:R-:W-:-:S04]  /*a6c0*/  USEL UR46, URZ, 0x1, UP0 ;  /* 0x000000013f2e7887 */ /* 0x000fc80008000000 */
[----:B------:R-:W-:-:S04]  /*a6d0*/  ULOP3.LUT UR46, UR30, UR46, URZ, 0x3c, !UPT ;  /* 0x0000002e1e2e7292 */ /* 0x000fc8000f8e3c3f */
[----:B------:R-:W-:Y:S08]  /*a6e0*/  @P2 BRA `(.L_x_8353) ;  /* 0x0000000000382947 */ /* 0x000ff00003800000 */
[----:B------:R-:W-:Y:S05]  /*a6f0*/  @!P0 BRA `(.L_x_8354) ;  /* 0x0000000000048947 */ /* 0x000fea0003800000 */
[----:B------:R-:W-:Y:S01]  /*a700*/  BPT.TRAP 0x1 ;  /* 0x000000040000795c */ /* 0x000fe20000300000 */
.L_x_8354:
        /* <DEDUP_REMOVED lines=9> */
.L_x_8355:
[----:B-1----:R-:W-:Y:S05]  /*a7a0*/  @P1 BRA `(.L_x_8353) ;  /* 0x0000000000081947 */ /* 0x002fea0003800000 */
[----:B------:R-:W1:Y:S02]  /*a7b0*/  SYNCS.PHASECHK.TRANS64.TRYWAIT P1, [UR6+0x22830], R4 ;  /* 0x02283004ff0075a7 */ /* 0x000e640008020146 */
[----:B-1----:R-:W-:Y:S05]  /*a7c0*/  @!P1 BRA `(.L_x_8356) ;  /* 0x0000011400789947 */ /* 0x002fea0003800000 */
.L_x_8353:
        /* <DEDUP_REMOVED lines=132> */
.L_x_8358:
[----:B------:R-:W-:Y:S01]  /*b010*/  ULEA UR6, UR29, UR43, 0x3 ;  /* 0x0000002b1d067291 */ /* 0x000fe2000f8e183f */
[----:B------:R-:W-:-:S05]  /*b020*/  IMAD.U32 R4, RZ, RZ, UR30 ;  /* 0x0000001eff047e24 */ /* 0x000fca000f8e00ff */
[----:B------:R-:W-:-:S04]  /*b030*/  SHF.L.U32 R4, R4, 0x1f, RZ ;  /* 0x0000001f04047819 */ /* 0x000fc800000006ff */
[----:B------:R0:W1:Y:S01]  /*b040*/  SYNCS.PHASECHK.TRANS64.TRYWAIT P1, [UR6+0x22850], R4 ;  /* 0x02285004ff0075a7 */ /* 0x0000620008020146 */
[----:B------:R-:W-:Y:S05]  /*b050*/  @!P0 BRA `(.L_x_8359) ;  /* 0x0000000000048947 */ /* 0x000fea0003800000 */
[----:B------:R-:W-:Y:S01]  /*b060*/  BPT.TRAP 0x1 ;  /* 0x000000040000795c */ /* 0x000fe20000300000 */
.L_x_8359:
[----:B-1----:R-:W-:Y:S05]  /*b070*/  @P1 BRA `(.L_x_8357) ;  /* 0x0000000000081947 */ /* 0x002fea0003800000 */
[----:B------:R-:W1:Y:S02]  /*b080*/  SYNCS.PHASECHK.TRANS64.TRYWAIT P1, [UR6+0x22850], R4 ;  /* 0x02285004ff0075a7 */ /* 0x000e640008020146 */
[----:B-1----:R-:W-:Y:S05]  /*b090*/  @!P1 BRA `(.L_x_8360) ;  /* 0x0000010c005c9947 */ /* 0x002fea0003800000 */
.L_x_8357:
        /* <DEDUP_REMOVED lines=36> */
.L_x_8361:
        /* <DEDUP_REMOVED lines=96> */
[----:B------:R-:W-:Y:S02]  /*b8e0*/  IMAD.U32 R157, RZ, RZ, UR40 ;  /* 0x00000028ff9d7e24 */ /* 0x000fe4000f8e00ff */
[--C-:B------:R-:W-:Y:S01]  /*b8f0*/  FFMA.FTZ R11, R153, UR40, -R168.reuse ;  /* 0x00000028990b7c23 */ /* 0x100fe200080108a8 */
[----:B------:R-:W-:Y:S01]  /*b900*/  FMUL.FTZ R12, R5, UR40 ;  /* 0x00000028050c7c20 */ /* 0x000fe20008410000 */
[----:B------:R-:W-:Y:S01]  /*b910*/  FFMA.FTZ R153, R101, UR40, -R168 ;  /* 0x0000002865997c23 */ /* 0x000fe200080108a8 */
[----:B------:R-:W-:-:S01]  /*b920*/  FADD.FTZ R5, -R8, R9 ;  /* 0x0000000908057221 */ /* 0x000fc20000010100 */
[----:B------:R-:W-:Y:S01]  /*b930*/  FFMA.FTZ R20, R136, UR40, -R168 ;  /* 0x0000002888147c23 */ /* 0x000fe200080108a8 */
[----:B------:R-:W-:-:S01]  /*b940*/  FFMA.FTZ R101, R8, R157, -8 ;  /* 0xc100000008657423 */ /* 0x000fc2000001009d */
[--C-:B------:R-:W-:Y:S01]  /*b950*/  FFMA.FTZ R136, R140, UR40, -R168.reuse ;  /* 0x000000288c887c23 */ /* 0x100fe200080108a8 */
[----:B------:R-:W-:-:S01]  /*b960*/  FFMA.FTZ R140, R144, UR40, -R168 ;  /* 0x00000028908c7c23 */ /* 0x000fc200080108a8 */
[--C-:B------:R-:W-:Y:S01]  /*b970*/  FFMA.FTZ R6, R152, UR40, -R168.reuse ;  /* 0x0000002898067c23 */ /* 0x100fe200080108a8 */
[----:B------:R-:W-:-:S01]  /*b980*/  FFMA.FTZ R144, R148, UR40, -R168 ;  /* 0x0000002894907c23 */ /* 0x000fc200080108a8 */
[----:B------:R-:W-:Y:S01]  /*b990*/  FMUL.FTZ R5, R5, UR40 ;  /* 0x0000002805057c20 */ /* 0x000fe20008410000 */
[----:B------:R-:W-:-:S01]  /*b9a0*/  FFMA.FTZ R148, R154, UR40, -R101 ;  /* 0x000000289a947c23 */ /* 0x000fc20008010865 */
[----:B------:R-:W-:Y:S01]  /*b9b0*/  FFMA.FTZ R155, R155, UR40, -R101 ;  /* 0x000000289b9b7c23 */ /* 0x000fe20008010865 */
        /* <DEDUP_REMOVED lines=12> */
[--C-:B------:R-:W-:Y:S01]  /*ba80*/  FFMA.FTZ R161, R167, UR40, -R101.reuse ;  /* 0x00000028a7a17c23 */ /* 0x100fe20008010865 */
        /* <DEDUP_REMOVED lines=73> */
[--C-:B------:R-:W-:Y:S01]  /*bf20*/  FFMA.FTZ R102, R102, UR40, -R101.reuse ;  /* 0x0000002866667c23 */ /* 0x100fe20008010865 */
        /* <DEDUP_REMOVED lines=130> */
[----:B------:R-:W0:Y:S08]  /*c750*/  MUFU.EX2 R97, R97 ;  /* 0x0000006100617308 */ /* 0x000e300000000800 */
[----:B------:R2:W3:Y:S01]  /*c760*/  MUFU.EX2 R95, R99 ;  /* 0x00000063005f7308 */ /* 0x0004e20000000800 */
[----:B-1----:R-:W-:-:S07]  /*c770*/  FADD.FTZ R2, R94, R165 ;  /* 0x000000a55e027221 */ /* 0x002fce0000010000 */
[----:B------:R-:W1:Y:S01]  /*c780*/  MUFU.EX2 R100, R100 ;  /* 0x0000006400647308 */ /* 0x000e620000000800 */
[----:B--2---:R-:W-:-:S04]  /*c790*/  FADD.FTZ R99, R93, R0 ;  /* 0x000000005d637221 */ /* 0x004fc80000010000 */
[----:B------:R-:W-:-:S03]  /*c7a0*/  FADD.FTZ R0, R96, R99 ;  /* 0x0000006360007221 */ /* 0x000fc60000010000 */
[----:B------:R-:W2:Y:S01]  /*c7b0*/  MUFU.EX2 R167, R102 ;  /* 0x0000006600a77308 */ /* 0x000ea20000000800 */
[----:B0-----:R-:W-:-:S01]  /*c7c0*/  FADD.FTZ R99, R97, R0 ;  /* 0x0000000061637221 */ /* 0x001fc20000010000 */
[----:B---3--:R-:W-:-:S06]  /*c7d0*/  FADD.FTZ R2, R95, R2 ;  /* 0x000000025f027221 */ /* 0x008fcc0000010000 */
        /* <DEDUP_REMOVED lines=8> */
.L_x_8362:
        /* <DEDUP_REMOVED lines=114> */
[----:B------:R-:W-:Y:S06]  /*cf80*/  @P1 BRA `(.L_x_8363) ;  /* 0xffffffd400c41947 */ /* 0x000fec000383ffff */
.L_x_8352:
        /* <DEDUP_REMOVED lines=9> */
.L_x_8383:
        /* <DEDUP_REMOVED lines=9> */
.L_x_8366:
[----:B------:R-:W-:Y:S01]  /*d0b0*/  ULEA UR6, UR45, UR43, 0x3 ;  /* 0x0000002b2d067291 */ /* 0x000fe2000f8e183f */
[----:B------:R-:W-:-:S05]  /*d0c0*/  IMAD.U32 R4, RZ, RZ, UR46 ;  /* 0x0000002eff047e24 */ /* 0x000fca000f8e00ff */
[----:B------:R-:W-:-:S04]  /*d0d0*/  SHF.L.U32 R4, R4, 0x1f, RZ ;  /* 0x0000001f04047819 */ /* 0x000fc800000006ff */
[----:B------:R0:W1:Y:S01]  /*d0e0*/  SYNCS.PHASECHK.TRANS64.TRYWAIT P1, [UR6+0x22830], R4 ;  /* 0x02283004ff0075a7 */ /* 0x0000620008020146 */
[----:B------:R-:W-:Y:S05]  /*d0f0*/  @!P0 BRA `(.L_x_8367) ;  /* 0x0000000000048947 */ /* 0x000fea0003800000 */
[----:B------:R-:W-:Y:S01]  /*d100*/  BPT.TRAP 0x1 ;  /* 0x000000040000795c */ /* 0x000fe20000300000 */
.L_x_8367:
[----:B-1----:R-:W-:Y:S05]  /*d110*/  @P1 BRA `(.L_x_8365) ;  /* 0x0000000000081947 */ /* 0x002fea0003800000 */
[----:B------:R-:W1:Y:S02]  /*d120*/  SYNCS.PHASECHK.TRANS64.TRYWAIT P1, [UR6+0x22830], R4 ;  /* 0x02283004ff0075a7 */ /* 0x000e640008020146 */
[----:B-1----:R-:W-:Y:S05]  /*d130*/  @!P1 BRA `(.L_x_8368) ;  /* 0x000000ec004c9947 */ /* 0x002fea0003800000 */
.L_x_8365:
        /* <DEDUP_REMOVED lines=129> */
.L_x_8370:
[----:B------:R-:W-:Y:S01]  /*d950*/  ULEA UR6, UR31, UR43, 0x3 ;  /* 0x0000002b1f067291 */ /* 0x000fe2000f8e183f */
[----:B------:R-:W-:-:S05]  /*d960*/  IMAD.U32 R4, RZ, RZ, UR32 ;  /* 0x00000020ff047e24 */ /* 0x000fca000f8e00ff */
[----:B------:R-:W-:-:S04]  /*d970*/  SHF.L.U32 R4, R4, 0x1f, RZ ;  /* 0x0000001f04047819 */ /* 0x000fc800000006ff */
[----:B------:R0:W1:Y:S01]  /*d980*/  SYNCS.PHASECHK.TRANS64.TRYWAIT P1, [UR6+0x22850], R4 ;  /* 0x02285004ff0075a7 */ /* 0x0000620008020146 */
[----:B------:R-:W-:Y:S05]  /*d990*/  @!P0 BRA `(.L_x_8371) ;  /* 0x0000000000048947 */ /* 0x000fea0003800000 */
[----:B------:R-:W-:Y:S01]  /*d9a0*/  BPT.TRAP 0x1 ;  /* 0x000000040000795c */ /* 0x000fe20000300000 */
.L_x_8371:
[----:B-1----:R-:W-:Y:S05]  /*d9b0*/  @P1 BRA `(.L_x_8369) ;  /* 0x0000000000081947 */ /* 0x002fea0003800000 */
[----:B------:R-:W1:Y:S02]  /*d9c0*/  SYNCS.PHASECHK.TRANS64.TRYWAIT P1, [UR6+0x22850], R4 ;  /* 0x02285004ff0075a7 */ /* 0x000e640008020146 */
[----:B-1----:R-:W-:Y:S05]  /*d9d0*/  @!P1 BRA `(.L_x_8372) ;  /* 0x000000e4003c9947 */ /* 0x002fea0003800000 */
.L_x_8369:
        /* <DEDUP_REMOVED lines=36> */
.L_x_8373:
[----:B------:R-:W-:Y:S01]  /*dc20*/  ISETP.NE.AND P2, PT, R193, 0x1, PT ;  /* 0x00000001c100780c */ /* 0x000fe20003f45270 */
[----:B------:R-:W-:Y:S01]  /*dc30*/  VIADD R8, R23, UR39 ;  /* 0x0000002717087c36 */ /* 0x000fe20008000000 */
[----:B------:R-:W-:Y:S01]  /*dc40*/  ULEA UR6, UR45, UR43, 0x3 ;  /* 0x0000002b2d067291 */ /* 0x000fe2000f8e183f */
[----:B------:R-:W-:-:S03]  /*dc50*/  LOP3.LUT P1, RZ, R17, 0x8, RZ, 0xc0, !PT ;  /* 0x0000000811ff7812 */ /* 0x000fc6000782c0ff */
        /* <DEDUP_REMOVED lines=8> */
[----:B------:R-:W-:-:S04]  /*dce0*/  IMAD R9, R7, -0xa0, RZ ;  /* 0xffffff6007097824 */ /* 0x000fc800078e02ff */
[----:B------:R-:W0:Y:S01]  /*dcf0*/  SHFL.IDX PT, R15, R8, RZ, 0x1c1f ;  /* 0x001c1fff080f7589 */ /* 0x000e2200000e0000 */
[----:B------:R-:W-:-:S04]  /*dd00*/  VIADD R11, R9, 0x1 ;  /* 0x00000001090b7836 */ /* 0x000fc80000000000 */
        /* <DEDUP_REMOVED lines=20> */
.L_x_8376:
[----:B------:R-:W-:-:S05]  /*de50*/  IMAD.U32 R20, RZ, RZ, UR28 ;  /* 0x0000001cff147e24 */ /* 0x000fca000f8e00ff */
[----:B------:R-:W-:-:S13]  /*de60*/  ISETP.NE.AND P1, PT, R20, 0x1, PT ;  /* 0x000000011400780c */ /* 0x000fda0003f25270 */
[----:B------:R-:W0:Y:S02]  /*de70*/  @P1 LDC.64 R168, c[0x0][0x9e8] ;  /* 0x00027a00ffa81b82 */ /* 0x000e240000000a00 */
[----:B0-----:R-:W-:-:S05]  /*de80*/  @P1 IMAD.HI.U32 R14, R15, R168, RZ ;  /* 0x000000a80f0e1227 */ /* 0x001fca00078e00ff */
[----:B------:R-:W-:-:S07]  /*de90*/  @P1 SHF.R.U32.HI R15, RZ, R169, R14 ;  /* 0x000000a9ff0f1219 */ /* 0x000fce000001160e */
.L_x_8377:
[----:B------:R-:W-:Y:S05]  /*dea0*/  BSYNC B0 ;  /* 0x0000000000007941 */ /* 0x000fea0003800000 */
.L_x_8375:
[----:B------:R-:W-:-:S05]  /*deb0*/  IMAD R15, R15, R20, R4 ;  /* 0x000000140f0f7224 */ /* 0x000fca00078e0204 */
[----:B------:R-:W-:Y:S02]  /*dec0*/  VIADDMNMX R12, R15, R20, R12, PT ;  /* 0x000000140f0c7246 */ /* 0x000fe4000380010c */
[----:B------:R-:W-:-:S07]  /*ded0*/  VIMNMX R13, R13, R15, !PT ;  /* 0x0000000f0d0d7248 */ /* 0x000fce0007fe0100 */
.L_x_8374:
        /* <DEDUP_REMOVED lines=247> */
.L_x_8380:
[----:B------:R-:W-:-:S05]  /*ee50*/  IMAD.U32 R12, RZ, RZ, UR28 ;  /* 0x0000001cff0c7e24 */ /* 0x000fca000f8e00ff */
[----:B------:R-:W-:-:S13]  /*ee60*/  ISETP.NE.AND P6, PT, R12, 0x1, PT ;  /* 0x000000010c00780c */ /* 0x000fda0003fc5270 */
[----:B------:R-:W0:Y:S02]  /*ee70*/  @P6 LDC.64 R8, c[0x0][0x9e8] ;  /* 0x00027a00ff086b82 */ /* 0x000e240000000a00 */
[----:B0-----:R-:W-:-:S05]  /*ee80*/  @P6 IMAD.HI.U32 R8, R13, R8, RZ ;  /* 0x000000080d086227 */ /* 0x001fca00078e00ff */
[----:B------:R-:W-:-:S07]  /*ee90*/  @P6 SHF.R.U32.HI R13, RZ, R9, R8 ;  /* 0x00000009ff0d6219 */ /* 0x000fce0000011608 */
.L_x_8381:
[----:B------:R-:W-:Y:S05]  /*eea0*/  BSYNC B0 ;  /* 0x0000000000007941 */ /* 0x000fea0003800000 */
.L_x_8379:
[----:B------:R-:W-:-:S05]  /*eeb0*/  IMAD R4, R13, R12, R4 ;  /* 0x0000000c0d047224 */ /* 0x000fca00078e0204 */
[----:B------:R-:W-:Y:S02]  /*eec0*/  VIADDMNMX R11, R4, R12, R11, PT ;  /* 0x0000000c040b7246 */ /* 0x000fe4000380010b */
[----:B------:R-:W-:-:S07]  /*eed0*/  VIMNMX R10, R10, R4, !PT ;  /* 0x000000040a0a7248 */ /* 0x000fce0007fe0100 */
.L_x_8378:
        /* <DEDUP_REMOVED lines=501> */
.L_x_8382:
        /* <DEDUP_REMOVED lines=115> */
.L_x_8364:
[----:B------:R-:W-:Y:S06]  /*11560*/  BAR.ARV 0x8, 0x180 ;  /* 0x0206000000007b1d */ /* 0x000fec0000002000 */
[----:B------:R-:W-:Y:S05]  /*11570*/  @!P0 BRA `(.L_x_8384) ;  /* 0x0000000000048947 */ /* 0x000fea0003800000 */
[----:B------:R-:W-:Y:S01]  /*11580*/  BPT.TRAP 0x1 ;  /* 0x000000040000795c */ /* 0x000fe20000300000 */
.L_x_8384:
[----:B------:R-:W-:Y:S01]  /*11590*/  ULEA UR9, UR45, UR43, 0x3 ;  /* 0x0000002b2d097291 */ /* 0x000fe2000f8e183f */
[----:B------:R-:W-:-:S05]  /*115a0*/  IMAD.U32 R3, RZ, RZ, UR46 ;  /* 0x0000002eff037e24 */ /* 0x000fca000f8e00ff */
[----:B------:R-:W-:-:S04]  /*115b0*/  SHF.L.U32 R3, R3, 0x1f, RZ ;  /* 0x0000001f03037819 */ /* 0x000fc800000006ff */
[----:B------:R0:W1:Y:S01]  /*115c0*/  SYNCS.PHASECHK.TRANS64.TRYWAIT P1, [UR9+0x22850], R3 ;  /* 0x02285003ff0075a7 */ /* 0x0000620008020149 */
[----:B------:R-:W-:Y:S05]  /*115d0*/  @!P0 BRA `(.L_x_8385) ;  /* 0x0000000000048947 */ /* 0x000fea0003800000 */
[----:B------:R-:W-:Y:S01]  /*115e0*/  BPT.TRAP 0x1 ;  /* 0x000000040000795c */ /* 0x000fe20000300000 */
.L_x_8385:
[----:B-1----:R-:W-:Y:S05]  /*115f0*/  @P1 BRA `(.L_x_8386) ;  /* 0x0000000000081947 */ /* 0x002fea0003800000 */
[----:B------:R-:W1:Y:S02]  /*11600*/  SYNCS.PHASECHK.TRANS64.TRYWAIT P1, [UR9+0x22850], R3 ;  /* 0x02285003ff0075a7 */ /* 0x000e640008020149 */
[----:B-1----:R-:W-:Y:S05]  /*11610*/  @!P1 BRA `(.L_x_8387) ;  /* 0x000000a800449947 */ /* 0x002fea0003800000 */
.L_x_8386:
        /* <DEDUP_REMOVED lines=15> */
[----:B------:R-:W-:Y:S01]  /*11710*/  QGMMA.64x128x32.F32.E4M3.E4M3 R24, R184, gdesc[UR4], R24, gsb0 ;  /* 0x01e00004b8187df3 */ /* 0x000fe20008000818 */
[----:B------:R-:W-:Y:S01]  /*11720*/  UIADD3 UR6, UR8, 0x100, URZ ;  /* 0x0000010008067890 */ /* 0x000fe2000fffe03f */
[----:B------:R-:W-:Y:S01]  /*11730*/  UMOV UR7, 0xc0000010 ;  /* 0xc000001000077882 */ /* 0x000fe20000000000 */
[----:B------:R-:W-:Y:S02]  /*11740*/  WARPGROUP.DEPBAR.LE gsb0, 0x0 ;  /* 0x00008000000079c5 */ /* 0x000fe40000010000 */
[----:B------:R-:W-:-:S07]  /*11750*/  WARPGROUP.ARRIVE ;  /* 0x00000000000079c5 */ /* 0x000fce0000000000 */
        /* <DEDUP_REMOVED lines=69> */
.L_x_8388:
        /* <DEDUP_REMOVED lines=74> */
.L_x_8310:
        /* <DEDUP_REMOVED lines=22> */
[----:B------:R-:W-:Y:S02]  /*121b0*/  F2FP.BF16.F32.PACK_AB R44, R44, R89 ;  /* 0x000000592c2c723e */ /* 0x000fe400000010ff */
[----:B------:R-:W-:Y:S01]  /*121c0*/  F2FP.BF16.F32.PACK_AB R11, R78, R11 ;  /* 0x0000000b4e0b723e */ /* 0x000fe200000010ff */
[----:B------:R-:W-:Y:S01]  /*121d0*/  UISETP.NE.AND.EX UP0, UPT, UR7, URZ, UPT, UP0 ;  /* 0x0000003f0700728c */ /* 0x000fe2000bf05300 */
[----:B------:R-:W-:Y:S02]  /*121e0*/  F2FP.BF16.F32.PACK_AB R10, R79, R10 ;  /* 0x0000000a4f0a723e */ /* 0x000fe400000010ff */
[----:B------:R-:W-:Y:S01]  /*121f0*/  F2FP.BF16.F32.PACK_AB R9, R84, R9 ;  /* 0x000000095409723e */ /* 0x000fe200000010ff */
[----:B------:R-:W-:Y:S01]  /*12200*/  ULDC.64 UR6, c[0x0][0xc00] ;  /* 0x0003000000067ab9 */ /* 0x000fe20000000a00 */
[----:B0-----:R-:W-:Y:S01]  /*12210*/  LOP3.LUT P0, R4, R18, 0x3, RZ, 0xc0, !PT ;  /* 0x0000000312047812 */ /* 0x001fe2000780c0ff */
[----:B------:R-:W-:Y:S01]  /*12220*/  UIMAD.WIDE UR6, UR38, 0x4, UR6 ;  /* 0x00000004260678a5 */ /* 0x000fe2000f8e0206 */
[----:B------:R-:W0:Y:S01]  /*12230*/  S2R R18, SR_SWINHI ;  /* 0x0000000000127919 */ /* 0x000e220000002f00 */
        /* <DEDUP_REMOVED lines=17> */
[----:B0-----:R-:W-:Y:S02]  /*12350*/  MOV R5, R18 ;  /* 0x0000001200057202 */ /* 0x001fe40000000f00 */
[----:B------:R-:W-:-:S02]  /*12360*/  F2FP.BF16.F32.PACK_AB R25, R62, R25 ;  /* 0x000000193e19723e */ /* 0x000fc400000010ff */
[----:B------:R-:W-:Y:S01]  /*12370*/  F2FP.BF16.F32.PACK_AB R24, R63, R24 ;  /* 0x000000183f18723e */ /* 0x000fe200000010ff */
[----:B------:R-:W-:Y:S01]  /*12380*/  IMAD.WIDE R6, R196, 0x2, R4 ;  /* 0x00000002c4067825 */ /* 0x000fe200078e0204 */
[----:B------:R-:W-:Y:S02]  /*12390*/  F2FP.BF16.F32.PACK_AB R94, R94, R97 ;  /* 0x000000615e5e723e */ /* 0x000fe400000010ff */
[----:B------:R-:W-:Y:S02]  /*123a0*/  SEL R49, R21, R20, P0 ;  /* 0x0000001415317207 */ /* 0x000fe40000000000 */
[C---:B------:R-:W-:Y:S02]  /*123b0*/  IADD3 R89, P1, R6.reuse, 0x40, RZ ;  /* 0x0000004006597810 */ /* 0x040fe40007f3e0ff */
[----:B------:R-:W-:Y:S02]  /*123c0*/  IADD3 R85, P6, R6, 0x20, RZ ;  /* 0x0000002006557810 */ /* 0x000fe40007fde0ff */
[----:B------:R-:W-:-:S02]  /*123d0*/  LOP3.LUT R10, R89, 0x380, RZ, 0xc0, !PT ;  /* 0x00000380590a7812 */ /* 0x000fc400078ec0ff */
[----:B------:R-:W-:Y:S02]  /*123e0*/  LOP3.LUT R8, R85, 0x380, RZ, 0xc0, !PT ;  /* 0x0000038055087812 */ /* 0x000fe400078ec0ff */
[----:B------:R-:W-:Y:S02]  /*123f0*/  IADD3 R93, P2, R6, 0x60, RZ ;  /* 0x00000060065d7810 */ /* 0x000fe40007f5e0ff */
[----:B------:R-:W-:Y:S02]  /*12400*/  SHF.R.U64 R10, R10, 0x3, RZ ;  /* 0x000000030a0a7819 */ /* 0x000fe400000012ff */
[C---:B------:R-:W-:Y:S01]  /*12410*/  IADD3 R99, P4, R6.reuse, 0x4020, RZ ;  /* 0x0000402006637810 */ /* 0x040fe20007f9e0ff */
[----:B------:R-:W-:Y:S01]  /*12420*/  IMAD.X R19, RZ, RZ, R7, P2 ;  /* 0x000000ffff137224 */ /* 0x000fe200010e0607 */
[C---:B------:R-:W-:Y:S02]  /*12430*/  LOP3.LUT R9, R6.reuse, 0x380, RZ, 0xc0, !PT ;  /* 0x0000038006097812 */ /* 0x040fe400078ec0ff */
[----:B------:R-:W-:-:S02]  /*12440*/  IADD3 R101, P5, R6, 0x4040, RZ ;  /* 0x0000404006657810 */ /* 0x000fc40007fbe0ff */
[----:B------:R-:W-:Y:S01]  /*12450*/  SEL R51, R20, R21, P0 ;  /* 0x0000001514337207 */ /* 0x000fe20000000000 */
[--C-:B------:R-:W-:Y:S01]  /*12460*/  IMAD.X R21, RZ, RZ, R7.reuse, P1 ;  /* 0x000000ffff157224 */ /* 0x100fe200008e0607 */
[----:B------:R-:W-:Y:S01]  /*12470*/  SEL R53, R13, R12, P0 ;  /* 0x0000000c0d357207 */ /* 0x000fe20000000000 */
[--C-:B------:R-:W-:Y:S01]  /*12480*/  IMAD.X R11, RZ, RZ, R7.reuse, P5 ;  /* 0x000000ffff0b7224 */ /* 0x100fe200028e0607 */
[----:B------:R-:W-:Y:S01]  /*12490*/  SEL R55, R12, R13, P0 ;  /* 0x0000000d0c377207 */ /* 0x000fe20000000000 */
[----:B------:R-:W-:Y:S01]  /*124a0*/  IMAD.X R13, RZ, RZ, R7, P4 ;  /* 0x000000ffff0d7224 */ /* 0x000fe200020e0607 */
[----:B------:R-:W-:Y:S02]  /*124b0*/  SHF.R.U64 R8, R8, 0x3, RZ ;  /* 0x0000000308087819 */ /* 0x000fe400000012ff */
[----:B------:R-:W-:Y:S02]  /*124c0*/  SEL R69, R27, R26, P0 ;  /* 0x0000001a1b457207 */ /* 0x000fe40000000000 */
[----:B------:R-:W-:-:S02]  /*124d0*/  IADD3 R97, P3, R6, 0x4000, RZ ;  /* 0x0000400006617810 */ /* 0x000fc40007f7e0ff */
[----:B------:R-:W-:Y:S02]  /*124e0*/  LOP3.LUT R12, R93, 0x380, RZ, 0xc0, !PT ;  /* 0x000003805d0c7812 */ /* 0x000fe400078ec0ff */
[----:B------:R-:W-:Y:S02]  /*124f0*/  LOP3.LUT R20, R10, R89, RZ, 0x3c, !PT ;  /* 0x000000590a147212 */ /* 0x000fe400078e3cff */
[----:B------:R-:W-:Y:S02]  /*12500*/  F2FP.BF16.F32.PACK_AB R14, R71, R14 ;  /* 0x0000000e470e723e */ /* 0x000fe400000010ff */
[----:B------:R-:W-:Y:S02]  /*12510*/  SEL R27, R26, R27, P0 ;  /* 0x0000001b1a1b7207 */ /* 0x000fe40000000000 */
[----:B------:R-:W-:Y:S02]  /*12520*/  LOP3.LUT R10, R99, 0x380, RZ, 0xc0, !PT ;  /* 0x00000380630a7812 */ /* 0x000fe400078ec0ff */
[----:B------:R-:W-:-:S02]  /*12530*/  SEL R71, R25, R24, P0 ;  /* 0x0000001819477207 */ /* 0x000fc40000000000 */
[----:B------:R-:W-:Y:S01]  /*12540*/  SEL R73, R24, R25, P0 ;  /* 0x0000001918497207 */ /* 0x000fe20000000000 */
[----:B------:R-:W-:Y:S01]  /*12550*/  IMAD.X R25, RZ, RZ, R7, P6 ;  /* 0x000000ffff197224 */ /* 0x000fe200030e0607 */
[----:B------:R-:W-:Y:S02]  /*12560*/  SHF.R.U64 R9, R9, 0x3, RZ ;  /* 0x0000000309097819 */ /* 0x000fe400000012ff */
[----:B------:R-:W-:Y:S02]  /*12570*/  LOP3.LUT R26, R101, 0x380, RZ, 0xc0, !PT ;  /* 0x00000380651a7812 */ /* 0x000fe400078ec0ff */
[----:B------:R-:W-:Y:S02]  /*12580*/  LOP3.LUT R24, R8, R85, RZ, 0x3c, !PT ;  /* 0x0000005508187212 */ /* 0x000fe400078e3cff */
[----:B------:R-:W-:Y:S02]  /*12590*/  SHF.R.U64 R12, R12, 0x3, RZ ;  /* 0x000000030c0c7819 */ /* 0x000fe400000012ff */
[----:B------:R-:W-:-:S02]  /*125a0*/  LOP3.LUT R8, R97, 0x380, RZ, 0xc0, !PT ;  /* 0x0000038061087812 */ /* 0x000fc400078ec0ff */
[----:B------:R-:W-:Y:S02]  /*125b0*/  IADD3 R103, P6, R6, 0x4060, RZ ;  /* 0x0000406006677810 */ /* 0x000fe40007fde0ff */
[----:B------:R-:W-:Y:S02]  /*125c0*/  SHF.R.U64 R10, R10, 0x3, RZ ;  /* 0x000000030a0a7819 */ /* 0x000fe400000012ff */
[----:B------:R-:W-:Y:S02]  /*125d0*/  F2FP.BF16.F32.PACK_AB R95, R92, R95 ;  /* 0x0000005f5c5f723e */ /* 0x000fe400000010ff */
[----:B------:R-:W-:Y:S01]  /*125e0*/  LOP3.LUT R6, R9, R6, RZ, 0x3c, !PT ;  /* 0x0000000609067212 */ /* 0x000fe200078e3cff */
[----:B------:R-:W-:Y:S01]  /*125f0*/  IMAD.X R9, RZ, RZ, R7, P6 ;  /* 0x000000ffff097224 */ /* 0x000fe200030e0607 */
[----:B------:R-:W-:Y:S02]  /*12600*/  SHF.R.U64 R26, R26, 0x3, RZ ;  /* 0x000000031a1a7819 */ /* 0x000fe400000012ff */
[----:B------:R-:W-:-:S02]  /*12610*/  F2FP.BF16.F32.PACK_AB R57, R57, R64 ;  /* 0x000000403939723e */ /* 0x000fc400000010ff */
[----:B------:R-:W-:Y:S02]  /*12620*/  F2FP.BF16.F32.PACK_AB R15, R70, R15 ;  /* 0x0000000f460f723e */ /* 0x000fe400000010ff */
[----:B------:R-:W-:Y:S02]  /*12630*/  F2FP.BF16.F32.PACK_AB R91, R88, R91 ;  /* 0x0000005b585b723e */ /* 0x000fe400000010ff */
[----:B------:R-:W-:Y:S02]  /*12640*/  LOP3.LUT R18, R12, R93, RZ, 0x3c, !PT ;  /* 0x0000005d0c127212 */ /* 0x000fe400078e3cff */
[----:B------:R-:W-:Y:S02]  /*12650*/  SHF.R.U64 R8, R8, 0x3, RZ ;  /* 0x0000000308087819 */ /* 0x000fe400000012ff */
[----:B------:R-:W-:Y:S02]  /*12660*/  F2FP.BF16.F32.PACK_AB R38, R38, R41 ;  /* 0x000000292626723e */ /* 0x000fe400000010ff */
[----:B------:R-:W-:-:S02]  /*12670*/  F2FP.BF16.F32.PACK_AB R39, R39, R48 ;  /* 0x000000302727723e */ /* 0x000fc400000010ff */
[----:B------:R-:W-:Y:S02]  /*12680*/  F2FP.BF16.F32.PACK_AB R31, R46, R31 ;  /* 0x0000001f2e1f723e */ /* 0x000fe400000010ff */
[----:B------:R-:W-:Y:S02]  /*12690*/  F2FP.BF16.F32.PACK_AB R45, R45, R40 ;  /* 0x000000282d2d723e */ /* 0x000fe400000010ff */
[----:B------:R-:W-:Y:S02]  /*126a0*/  LOP3.LUT R12, R10, R99, RZ, 0x3c, !PT ;  /* 0x000000630a0c7212 */ /* 0x000fe400078e3cff */
[----:B------:R-:W-:Y:S02]  /*126b0*/  F2FP.BF16.F32.PACK_AB R30, R47, R30 ;  /* 0x0000001e2f1e723e */ /* 0x000fe400000010ff */
[----:B------:R-:W-:Y:S02]  /*126c0*/  F2FP.BF16.F32.PACK_AB R37, R52, R37 ;  /* 0x000000253425723e */ /* 0x000fe400000010ff */
[----:B------:R-:W-:-:S02]  /*126d0*/  SEL R33, R94, R95, P0 ;  /* 0x0000005f5e217207 */ /* 0x000fc40000000000 */
[----:B------:R-:W-:Y:S02]  /*126e0*/  LOP3.LUT R10, R26, R101, RZ, 0x3c, !PT ;  /* 0x000000651a0a7212 */ /* 0x000fe400078e3cff */
[----:B------:R-:W-:Y:S02]  /*126f0*/  MOV R46, R6 ;  /* 0x00000006002e7202 */ /* 0x000fe40000000f00 */
[----:B------:R-:W-:Y:S02]  /*12700*/  SEL R95, R95, R94, P0 ;  /* 0x0000005e5f5f7207 */ /* 0x000fe40000000000 */
[----:B------:R-:W-:Y:S02]  /*12710*/  SEL R63, R57, R56, P0 ;  /* 0x00000038393f7207 */ /* 0x000fe40000000000 */
[----:B------:R-:W-:Y:S02]  /*12720*/  SEL R75, R15, R14, P0 ;  /* 0x0000000e0f4b7207 */ /* 0x000fe40000000000 */
[----:B------:R-:W-:Y:S01]  /*12730*/  SEL R77, R14, R15, P0 ;  /* 0x0000000f0e4d7207 */ /* 0x000fe20000000000 */
[----:B------:R-:W-:Y:S01]  /*12740*/  IMAD.X R15, RZ, RZ, R7, P3 ;  /* 0x000000ffff0f7224 */ /* 0x000fe200018e0607 */
[----:B------:R-:W-:-:S02]  /*12750*/  F2FP.BF16.F32.PACK_AB R29, R60, R29 ;  /* 0x0000001d3c1d723e */ /* 0x000fc400000010ff */
[----:B------:R-:W-:Y:S02]  /*12760*/  SEL R35, R90, R91, P0 ;  /* 0x0000005b5a237207 */ /* 0x000fe40000000000 */
[----:B------:R-:W-:Y:S02]  /*12770*/  SEL R57, R56, R57, P0 ;  /* 0x0000003938397207 */ /* 0x000fe40000000000 */
[----:B------:R-:W-:Y:S02]  /*12780*/  LOP3.LUT R14, R8, R97, RZ, 0x3c, !PT ;  /* 0x00000061080e7212 */ /* 0x000fe400078e3cff */
[----:B------:R-:W-:Y:S02]  /*12790*/  SEL R91, R91, R90, P0 ;  /* 0x0000005a5b5b7207 */ /* 0x000fe40000000000 */
[----:B------:R-:W-:Y:S02]  /*127a0*/  SEL R41, R44, R45, P0 ;  /* 0x0000002d2c297207 */ /* 0x000fe40000000000 */
[----:B------:R-:W-:-:S02]  /*127b0*/  SEL R65, R38, R39, P0 ;  /* 0x0000002726417207 */ /* 0x000fc40000000000 */
[----:B------:R-:W-:Y:S02]  /*127c0*/  SEL R45, R45, R44, P0 ;  /* 0x0000002c2d2d7207 */ /* 0x000fe40000000000 */
[----:B------:R-:W-:Y:S02]  /*127d0*/  SEL R43, R37, R36, P0 ;  /* 0x00000024252b7207 */ /* 0x000fe40000000000 */
[----:B------:R-:W-:Y:S02]  /*127e0*/  SEL R39, R39, R38, P0 ;  /* 0x0000002627277207 */ /* 0x000fe40000000000 */
[----:B------:R-:W-:Y:S02]  /*127f0*/  SEL R67, R31, R30, P0 ;  /* 0x0000001e1f437207 */ /* 0x000fe40000000000 */
[----:B------:R-:W-:Y:S02]  /*12800*/  MOV R60, R20 ;  /* 0x00000014003c7202 */ /* 0x000fe40000000f00 */
[----:B------:R-:W-:-:S02]  /*12810*/  SEL R37, R36, R37, P0 ;  /* 0x0000002524257207 */ /* 0x000fc40000000000 */
[----:B------:R-:W-:Y:S02]  /*12820*/  SEL R31, R30, R31, P0 ;  /* 0x0000001f1e1f7207 */ /* 0x000fe40000000000 */
[----:B------:R-:W-:Y:S02]  /*12830*/  MOV R21, R10 ;  /* 0x0000000a00157202 */ /* 0x000fe40000000f00 */
[----:B------:R-:W-:Y:S02]  /*12840*/  SEL R47, R29, R28, P0 ;  /* 0x0000001c1d2f7207 */ /* 0x000fe40000000000 */
[----:B------:R-:W-:Y:S02]  /*12850*/  SEL R29, R28, R29, P0 ;  /* 0x0000001d1c1d7207 */ /* 0x000fe40000000000 */
[----:B------:R-:W-:Y:S02]  /*12860*/  MOV R58, R14 ;  /* 0x0000000e003a7202 */ /* 0x000fe40000000f00 */
[----:B------:R-:W-:-:S02]  /*12870*/  SEL R83, R86, R87, P0 ;  /* 0x0000005756537207 */ /* 0x000fc40000000000 */
[----:B------:R-:W-:Y:S02]  /*12880*/  SEL R87, R87, R86, P0 ;  /* 0x0000005657577207 */ /* 0x000fe40000000000 */
[----:B------:R-:W-:Y:S02]  /*12890*/  MOV R7, R18 ;  /* 0x0000001200077202 */ /* 0x000fe40000000f00 */
[----:B------:R-:W-:Y:S02]  /*128a0*/  LOP3.LUT R28, R103, 0x380, RZ, 0xc0, !PT ;  /* 0x00000380671c7812 */ /* 0x000fe400078ec0ff */
[----:B------:R-:W-:Y:S02]  /*128b0*/  MOV R56, R12 ;  /* 0x0000000c00387202 */ /* 0x000fe40000000f00 */
[----:B------:R-:W-:Y:S02]  /*128c0*/  SHF.R.U64 R28, R28, 0x3, RZ ;  /* 0x000000031c1c7819 */ /* 0x000fe400000012ff */
[----:B------:R-:W-:-:S02]  /*128d0*/  MOV R62, R24 ;  /* 0x00000018003e7202 */ /* 0x000fc40000000f00 */
[----:B------:R-:W-:Y:S02]  /*128e0*/  LOP3.LUT R8, R28, R103, RZ, 0x3c, !PT ;  /* 0x000000671c087212 */ /* 0x000fe400078e3cff */
[----:B------:R-:W-:Y:S02]  /*128f0*/  PLOP3.LUT P2, PT, PT, PT, UP0, 0x80, 0x0 ;  /* 0x000000000000781c */ /* 0x000fe40003f4f008 */
[----:B------:R-:W-:Y:S01]  /*12900*/  MOV R19, R8 ;  /* 0x0000000800137202 */ /* 0x000fe20000000f00 */
[----:B------:R-:W-:Y:S01]  /*12910*/  ULDC UR8, c[0x0][0xa88] ;  /* 0x0002a20000087ab9 */ /* 0x000fe20000000800 */
[----:B--2---:R-:W-:Y:S01]  /*12920*/  LOP3.LUT R6, R32, 0x2, RZ, 0x3c, !PT ;  /* 0x0000000220067812 */ /* 0x004fe200078e3cff */
[----:B------:R-:W-:Y:S04]  /*12930*/  SHFL.IDX PT, R33, R33, R32, 0x1c1f ;  /* 0x001c1f2021217589 */ /* 0x000fe800000e0000 */
[----:B------:R-:W0:Y:S04]  /*12940*/  SHFL.IDX PT, R10, R95, R6, 0x1c1f ;  /* 0x001c1f065f0a7589 */ /* 0x000e2800000e0000 */
[----:B------:R-:W-:Y:S04]  /*12950*/  SHFL.IDX PT, R63, R63, R32, 0x1c1f ;  /* 0x001c1f203f3f7589 */ /* 0x000fe800000e0000 */
[----:B------:R-:W1:Y:S04]  /*12960*/  SHFL.IDX PT, R34, R57, R6, 0x1c1f ;  /* 0x001c1f0639227589 */ /* 0x000e6800000e0000 */
[----:B------:R-:W-:Y:S04]  /*12970*/  SHFL.IDX PT, R35, R35, R32, 0x1c1f ;  /* 0x001c1f2023237589 */ /* 0x000fe800000e0000 */
[----:B------:R-:W2:Y:S04]  /*12980*/  SHFL.IDX PT, R14, R91, R6, 0x1c1f ;  /* 0x001c1f065b0e7589 */ /* 0x000ea800000e0000 */
[----:B------:R-:W-:Y:S04]  /*12990*/  SHFL.IDX PT, R41, R41, R32, 0x1c1f ;  /* 0x001c1f2029297589 */ /* 0x000fe800000e0000 */
[----:B------:R-:W-:Y:S01]  /*129a0*/  SHFL.IDX PT, R65, R65, R32, 0x1c1f ;  /* 0x001c1f2041417589 */ /* 0x000fe200000e0000 */
[----:B0-----:R-:W-:-:S02]  /*129b0*/  SEL R8, R33, R10, P0 ;  /* 0x0000000a21087207 */ /* 0x001fc40000000000 */
[----:B------:R-:W-:Y:S01]  /*129c0*/  SEL R10, R10, R33, P0 ;  /* 0x000000210a0a7207 */ /* 0x000fe20000000000 */
[----:B------:R-:W0:Y:S04]  /*129d0*/  SHFL.IDX PT, R26, R45, R6, 0x1c1f ;  /* 0x001c1f062d1a7589 */ /* 0x000e2800000e0000 */
[----:B------:R-:W3:Y:S01]  /*129e0*/  SHFL.IDX PT, R36, R39, R6, 0x1c1f ;  /* 0x001c1f0627247589 */ /* 0x000ee200000e0000 */
[----:B-1----:R-:W-:Y:S02]  /*129f0*/  SEL R9, R63, R34, P0 ;  /* 0x000000223f097207 */ /* 0x002fe40000000000 */
[----:B------:R-:W-:Y:S01]  /*12a00*/  SEL R11, R34, R63, P0 ;  /* 0x0000003f220b7207 */ /* 0x000fe20000000000 */
[----:B------:R-:W-:Y:S04]  /*12a10*/  SHFL.IDX PT, R43, R43, R32, 0x1c1f ;  /* 0x001c1f202b2b7589 */ /* 0x000fe800000e0000 */
[----:B------:R-:W-:Y:S01]  /*12a20*/  SHFL.IDX PT, R67, R67, R32, 0x1c1f ;  /* 0x001c1f2043437589 */ /* 0x000fe200000e0000 */
[----:B--2---:R-:W-:-:S02]  /*12a30*/  SEL R12, R35, R14, P0 ;  /* 0x0000000e230c7207 */ /* 0x004fc40000000000 */
[----:B------:R-:W-:Y:S01]  /*12a40*/  SEL R14, R14, R35, P0 ;  /* 0x000000230e0e7207 */ /* 0x000fe20000000000 */
[----:B------:R-:W1:Y:S04]  /*12a50*/  SHFL.IDX PT, R30, R37, R6, 0x1c1f ;  /* 0x001c1f06251e7589 */ /* 0x000e6800000e0000 */
[----:B------:R-:W2:Y:S04]  /*12a60*/  SHFL.IDX PT, R38, R31, R6, 0x1c1f ;  /* 0x001c1f061f267589 */ /* 0x000ea800000e0000 */
[----:B------:R-:W-:Y:S01]  /*12a70*/  SHFL.IDX PT, R69, R69, R32, 0x1c1f ;  /* 0x001c1f2045457589 */ /* 0x000fe200000e0000 */
[----:B0-----:R-:W-:-:S02]  /*12a80*/  SEL R24, R41, R26, P0 ;  /* 0x0000001a29187207 */ /* 0x001fc40000000000 */
[----:B------:R-:W-:Y:S01]  /*12a90*/  SEL R26, R26, R41, P0 ;  /* 0x000000291a1a7207 */ /* 0x000fe20000000000 */
[----:B------:R0:W4:Y:S01]  /*12aa0*/  SHFL.IDX PT, R44, R27, R6, 0x1c1f ;  /* 0x001c1f061b2c7589 */ /* 0x00012200000e0000 */
[----:B---3--:R-:W-:Y:S02]  /*12ab0*/  SEL R13, R65, R36, P0 ;  /* 0x00000024410d7207 */ /* 0x008fe40000000000 */
[----:B------:R-:W-:Y:S01]  /*12ac0*/  SEL R15, R36, R65, P0 ;  /* 0x00000041240f7207 */ /* 0x000fe20000000000 */
[----:B------:R-:W-:Y:S04]  /*12ad0*/  SHFL.IDX PT, R47, R47, R32, 0x1c1f ;  /* 0x001c1f202f2f7589 */ /* 0x000fe800000e0000 */
[----:B------:R-:W-:Y:S04]  /*12ae0*/  SHFL.IDX PT, R71, R71, R32, 0x1c1f ;  /* 0x001c1f2047477589 */ /* 0x000fe800000e0000 */
[----:B------:R4:W3:Y:S01]  /*12af0*/  SHFL.IDX PT, R18, R29, R6, 0x1c1f ;  /* 0x001c1f061d127589 */ /* 0x0008e200000e0000 */
[----:B-1----:R-:W-:-:S02]  /*12b00*/  SEL R28, R43, R30, P0 ;  /* 0x0000001e2b1c7207 */ /* 0x002fc40000000000 */
[----:B------:R-:W-:Y:S01]  /*12b10*/  SEL R30, R30, R43, P0 ;  /* 0x0000002b1e1e7207 */ /* 0x000fe20000000000 */
[----:B------:R-:W1:Y:S01]  /*12b20*/  SHFL.IDX PT, R48, R73, R6, 0x1c1f ;  /* 0x001c1f0649307589 */ /* 0x000e6200000e0000 */
[----:B--2---:R-:W-:Y:S02]  /*12b30*/  SEL R25, R67, R38, P0 ;  /* 0x0000002643197207 */ /* 0x004fe40000000000 */
[----:B0-----:R-:W-:Y:S01]  /*12b40*/  SEL R27, R38, R67, P0 ;  /* 0x00000043261b7207 */ /* 0x001fe20000000000 */
[----:B------:R-:W-:Y:S01]  /*12b50*/  BAR.SYNC.DEFER_BLOCKING 0x1, 0x100 ;  /* 0x0044000000007b1d */ /* 0x000fe20000010000 */
[----:B----4-:R-:W-:Y:S02]  /*12b60*/  SEL R29, R69, R44, P0 ;  /* 0x0000002c451d7207 */ /* 0x010fe40000000000 */
[----:B------:R-:W-:-:S03]  /*12b70*/  SEL R31, R44, R69, P0 ;  /* 0x000000452c1f7207 */ /* 0x000fc60000000000 */
[----:B------:R-:W-:Y:S04]  /*12b80*/  SHFL.IDX PT, R49, R49, R32, 0x1c1f ;  /* 0x001c1f2031317589 */ /* 0x000fe800000e0000 */
[----:B------:R-:W-:Y:S04]  /*12b90*/  SHFL.IDX PT, R53, R53, R32, 0x1c1f ;  /* 0x001c1f2035357589 */ /* 0x000fe800000e0000 */
[----:B------:R-:W-:Y:S01]  /*12ba0*/  SHFL.IDX PT, R75, R75, R32, 0x1c1f ;  /* 0x001c1f204b4b7589 */ /* 0x000fe200000e0000 */
[----:B---3--:R-:W-:-:S03]  /*12bb0*/  SEL R34, R18, R47, P0 ;  /* 0x0000002f12227207 */ /* 0x008fc60000000000 */
[----:B------:R-:W0:Y:S01]  /*12bc0*/  SHFL.IDX PT, R20, R51, R6, 0x1c1f ;  /* 0x001c1f0633147589 */ /* 0x000e2200000e0000 */
[----:B-1----:R-:W-:Y:S02]  /*12bd0*/  SEL R33, R71, R48, P0 ;  /* 0x0000003047217207 */ /* 0x002fe40000000000 */
[----:B------:R-:W-:Y:S01]  /*12be0*/  SEL R35, R48, R71, P0 ;  /* 0x0000004730237207 */ /* 0x000fe20000000000 */
[----:B------:R-:W1:Y:S01]  /*12bf0*/  SHFL.IDX PT, R40, R55, R6, 0x1c1f ;  /* 0x001c1f0637287589 */ /* 0x000e6200000e0000 */
[----:B------:R-:W2:Y:S03]  /*12c00*/  LDC R48, c[0x0][0xbe8] ;  /* 0x0002fa00ff307b82 */ /* 0x000ea60000000800 */
[----:B------:R-:W3:Y:S04]  /*12c10*/  SHFL.IDX PT, R50, R77, R6, 0x1c1f ;  /* 0x001c1f064d327589 */ /* 0x000ee800000e0000 */
[----:B------:R-:W-:Y:S04]  /*12c20*/  SHFL.IDX PT, R59, R59, R32, 0x1c1f ;  /* 0x001c1f203b3b7589 */ /* 0x000fe800000e0000 */
[----:B------:R-:W-:Y:S04]  /*12c30*/  SHFL.IDX PT, R79, R79, R32, 0x1c1f ;  /* 0x001c1f204f4f7589 */ /* 0x000fe800000e0000 */
[----:B------:R-:W-:Y:S04]  /*12c40*/  SHFL.IDX PT, R42, R61, R6, 0x1c1f ;  /* 0x001c1f063d2a7589 */ /* 0x000fe800000e0000 */
[----:B------:R-:W4:Y:S01]  /*12c50*/  SHFL.IDX PT, R52, R81, R6, 0x1c1f ;  /* 0x001c1f0651347589 */ /* 0x000f2200000e0000 */
[----:B0-----:R-:W-:-:S02]  /*12c60*/  SEL R36, R49, R20, P0 ;  /* 0x0000001431247207 */ /* 0x001fc40000000000 */
[----:B------:R-:W-:Y:S01]  /*12c70*/  SEL R38, R20, R49, P0 ;  /* 0x0000003114267207 */ /* 0x000fe20000000000 */
[----:B------:R0:W-:Y:S01]  /*12c80*/  SHFL.IDX PT, R83, R83, R32, 0x1c1f ;  /* 0x001c1f2053537589 */ /* 0x0001e200000e0000 */
[----:B-1----:R-:W-:-:S03]  /*12c90*/  SEL R44, R53, R40, P0 ;  /* 0x00000028352c7207 */ /* 0x002fc60000000000 */
[----:B------:R1:W2:Y:S01]  /*12ca0*/  SHFL.IDX PT, R54, R87, R6, 0x1c1f ;  /* 0x001c1f0657367589 */ /* 0x0002a200000e0000 */
[----:B---3--:R-:W-:Y:S02]  /*12cb0*/  SEL R37, R75, R50, P0 ;  /* 0x000000324b257207 */ /* 0x008fe40000000000 */
[----:B------:R-:W-:Y:S01]  /*12cc0*/  SEL R39, R50, R75, P0 ;  /* 0x0000004b32277207 */ /* 0x000fe20000000000 */
[----:B------:R3:W-:Y:S01]  /*12cd0*/  STSM.16.M88.4 [R46], R8 ;  /* 0x000000082e007844 */ /* 0x0007e20000000200 */
[----:B0-----:R-:W-:-:S03]  /*12ce0*/  SEL R32, R47, R18, P0 ;  /* 0x000000122f207207 */ /* 0x001fc60000000000 */
[----:B------:R-:W-:Y:S01]  /*12cf0*/  STSM.16.M88.4 [R62], R12 ;  /* 0x0000000c3e007844 */ /* 0x000fe20000000200 */
[----:B-1----:R-:W-:-:S03]  /*12d00*/  IMAD.U32 R6, RZ, RZ, UR6 ;  /* 0x00000006ff067e24 */ /* 0x002fc6000f8e00ff */
[----:B------:R-:W-:Y:S01]  /*12d10*/  STSM.16.M88.4 [R60], R24 ;  /* 0x000000183c007844 */ /* 0x000fe20000000200 */
[----:B----4-:R-:W-:-:S03]  /*12d20*/  SEL R45, R79, R52, P0 ;  /* 0x000000344f2d7207 */ /* 0x010fc60000000000 */
[----:B------:R0:W-:Y:S01]  /*12d30*/  STSM.16.M88.4 [R7], R28 ;  /* 0x0000001c07007844 */ /* 0x0001e20000000200 */
[----:B------:R-:W-:Y:S02]  /*12d40*/  SEL R47, R52, R79, P0 ;  /* 0x0000004f342f7207 */ /* 0x000fe40000000000 */
[----:B---3--:R-:W-:Y:S01]  /*12d50*/  SEL R46, R40, R53, P0 ;  /* 0x00000035282e7207 */ /* 0x008fe20000000000 */
[----:B------:R1:W-:Y:S01]  /*12d60*/  STSM.16.M88.4 [R58], R32 ;  /* 0x000000203a007844 */ /* 0x0003e20000000200 */
[----:B------:R-:W-:Y:S02]  /*12d70*/  SEL R40, R59, R42, P0 ;  /* 0x0000002a3b287207 */ /* 0x000fe40000000000 */
[----:B------:R-:W-:Y:S01]  /*12d80*/  SEL R42, R42, R59, P0 ;  /* 0x0000003b2a2a7207 */ /* 0x000fe20000000000 */
[----:B------:R1:W-:Y:S01]  /*12d90*/  STSM.16.M88.4 [R56], R36 ;  /* 0x0000002438007844 */ /* 0x0003e20000000200 */
[----:B--2---:R-:W-:Y:S02]  /*12da0*/  SEL R41, R83, R54, P0 ;  /* 0x0000003653297207 */ /* 0x004fe40000000000 */
[----:B------:R-:W-:Y:S01]  /*12db0*/  SEL R43, R54, R83, P0 ;  /* 0x00000053362b7207 */ /* 0x000fe20000000000 */
[----:B------:R1:W-:Y:S04]  /*12dc0*/  STSM.16.M88.4 [R21], R44 ;  /* 0x0000002c15007844 */ /* 0x0003e80000000200 */
[----:B------:R1:W-:Y:S01]  /*12dd0*/  STSM.16.M88.4 [R19], R40 ;  /* 0x0000002813007844 */ /* 0x0003e20000000200 */
[----:B0-----:R-:W-:Y:S01]  /*12de0*/  IMAD.U32 R7, RZ, RZ, UR7 ;  /* 0x00000007ff077e24 */ /* 0x001fe2000f8e00ff */
[----:B------:R-:W-:Y:S01]  /*12df0*/  ULDC.64 UR6, c[0x0][0xc08] ;  /* 0x0003020000067ab9 */ /* 0x000fe20000000a00 */
[----:B------:R-:W-:Y:S01]  /*12e00*/  BAR.SYNC.DEFER_BLOCKING 0x1, 0x100 ;  /* 0x0044000000007b1d */ /* 0x000fe20000010000 */
[----:B------:R-:W-:-:S04]  /*12e10*/  UISETP.NE.U32.AND UP1, UPT, UR6, URZ, UPT ;  /* 0x0000003f0600728c */ /* 0x000fc8000bf25070 */
[----:B------:R-:W-:-:S06]  /*12e20*/  UISETP.NE.AND.EX UP1, UPT, UR7, URZ, UPT, UP1 ;  /* 0x0000003f0700728c */ /* 0x000fcc000bf25310 */
[----:B------:R-:W-:-:S05]  /*12e30*/  PLOP3.LUT P0, PT, PT, PT, UP1, 0x80, 0x0 ;  /* 0x000000000000781c */ /* 0x000fca0003f0f018 */
[----:B------:R-:W-:Y:S02]  /*12e40*/  @UP1 ULDC.64 UR6, c[0x0][0xc08] ;  /* 0x0003020000061ab9 */ /* 0x000fe40000000a00 */
[----:B------:R-:W-:Y:S01]  /*12e50*/  @UP1 UIMAD.WIDE UR6, UR38, 0x4, UR6 ;  /* 0x00000004260618a5 */ /* 0x000fe2000f8e0206 */
[----:B------:R-:W-:Y:S01]  /*12e60*/  IMAD.U32 R9, RZ, RZ, UR8 ;  /* 0x00000008ff097e24 */ /* 0x000fe2000f8e00ff */
[----:B------:R-:W2:Y:S04]  /*12e70*/  @P2 LDG.E R8, desc[UR52][R6.64] ;  /* 0x0000003406082981 */ /* 0x000ea8000c1e1900 */
[----:B------:R-:W-:Y:S01]  /*12e80*/  IMAD.U32 R14, RZ, RZ, UR6 ;  /* 0x00000006ff0e7e24 */ /* 0x000fe2000f8e00ff */
[----:B------:R-:W-:Y:S01]  /*12e90*/  ISETP.NE.AND P1, PT, R48, 0x1, PT ;  /* 0x000000013000780c */ /* 0x000fe20003f25270 */
[----:B------:R-:W-:Y:S01]  /*12ea0*/  IMAD.U32 R15, RZ, RZ, UR7 ;  /* 0x00000007ff0f7e24 */ /* 0x000fe2000f8e00ff */
[----:B------:R-:W-:-:S04]  /*12eb0*/  UMOV UR4, URZ ;  /* 0x0000003f00047c82 */ /* 0x000fc80008000000 */
[----:B------:R1:W5:Y:S07]  /*12ec0*/  @P0 LDG.E R9, desc[UR52][R14.64] ;  /* 0x000000340e090981 */ /* 0x00036e000c1e1900 */
        /* <DEDUP_REMOVED lines=8> */
.L_x_8391:
        /* <DEDUP_REMOVED lines=31> */
[----:B------:R-:W-:Y:S01]  /*13140*/  SHF.R.S32.HI R8, RZ, 0x1f, R11 ;  /* 0x0000001fff087819 */ /* 0x000fe2000001140b */
[----:B------:R-:W-:Y:S01]  /*13150*/  IMAD.X R9, RZ, RZ, R5, P3 ;  /* 0x000000ffff097224 */ /* 0x000fe200018e0605 */
        /* <DEDUP_REMOVED lines=10> */
[----:B------:R-:W-:Y:S01]  /*13200*/  LOP3.LUT R8, R8, R13, RZ, 0x3c, !PT ;  /* 0x0000000d08087212 */ /* 0x000fe200078e3cff */
[----:B------:R-:W-:Y:S01]  /*13210*/  ULDC.64 UR8, c[0x0][0xb50] ;  /* 0x0002d40000087ab9 */ /* 0x000fe20000000a00 */
[----:B------:R-:W-:Y:S01]  /*13220*/  LOP3.LUT R12, R12, R15, RZ, 0x3c, !PT ;  /* 0x0000000f0c0c7212 */ /* 0x000fe200078e3cff */
[----:B------:R-:W-:Y:S01]  /*13230*/  IMAD.IADD R13, R7, 0x1, R19 ;  /* 0x00000001070d7824 */ /* 0x000fe200078e0213 */
[----:B------:R-:W-:Y:S01]  /*13240*/  LEA R14, P4, R6, UR8, 0x2 ;  /* 0x00000008060e7c11 */ /* 0x000fe2000f8810ff */
[----:B------:R-:W-:Y:S01]  /*13250*/  VIADD R10, R24, 0x8 ;  /* 0x00000008180a7836 */ /* 0x000fe20000000000 */
[----:B------:R-:W-:Y:S02]  /*13260*/  IADD3 R11, P2, R4, 0x3000, RZ ;  /* 0x00003000040b7810 */ /* 0x000fe40007f5e0ff */
[----:B------:R-:W-:Y:S01]  /*13270*/  LEA.HI.X R15, R6, UR9, R13, 0x2, P4 ;  /* 0x00000009060f7c11 */ /* 0x000fe2000a0f140d */
[----:B------:R-:W-:Y:S01]  /*13280*/  SHFL.IDX PT, R18, R14, RZ, 0x1c1f ;  /* 0x001c1fff0e127589 */ /* 0x000fe200000e0000 */
[----:B------:R-:W-:Y:S01]  /*13290*/  LOP3.LUT R7, R11, 0x380, RZ, 0xc0, !PT ;  /* 0x000003800b077812 */ /* 0x000fe200078ec0ff */
[--C-:B------:R-:W-:Y:S01]  /*132a0*/  IMAD.X R13, RZ, RZ, R5.reuse, P0 ;  /* 0x000000ffff0d7224 */ /* 0x100fe200000e0605 */
[----:B------:R-:W-:Y:S01]  /*132b0*/  LOP3.LUT P0, RZ, R192, 0x3, RZ, 0xc0, !PT ;  /* 0x00000003c0ff7812 */ /* 0x000fe2000780c0ff */
[----:B------:R-:W1:Y:S01]  /*132c0*/  SHFL.IDX PT, R19, R15, RZ, 0x1c1f ;  /* 0x001c1fff0f137589 */ /* 0x000e6200000e0000 */
[----:B------:R-:W-:Y:S01]  /*132d0*/  SHF.R.U64 R6, R7, 0x3, RZ ;  /* 0x0000000307067819 */ /* 0x000fe200000012ff */
[----:B------:R-:W-:Y:S01]  /*132e0*/  IMAD.X R7, RZ, RZ, R5, P2 ;  /* 0x000000ffff077224 */ /* 0x000fe200010e0605 */
[-C--:B------:R-:W-:Y:S01]  /*132f0*/  ISETP.GE.OR P2, PT, R24, R49.reuse, P0 ;  /* 0x000000311800720c */ /* 0x080fe20000746670 */
[----:B------:R-:W-:Y:S01]  /*13300*/  SHFL.IDX PT, R20, R14, 0x1, 0x1c1f ;  /* 0x003c1f000e147f89 */ /* 0x000fe200000e0000 */
[----:B------:R-:W-:Y:S01]  /*13310*/  ISETP.GE.OR P0, PT, R10, R49, P0 ;  /* 0x000000310a00720c */ /* 0x000fe20000706670 */
[----:B------:R-:W-:Y:S01]  /*13320*/  UIMAD UR8, UR7, UR10, URZ ;  /* 0x0000000a070872a4 */ /* 0x000fe2000f8e023f */
[C---:B------:R-:W-:Y:S01]  /*13330*/  IADD3 R41, P6, R4.reuse, 0x4000, RZ ;  /* 0x0000400004297810 */ /* 0x040fe20007fde0ff */
[----:B------:R-:W2:Y:S01]  /*13340*/  SHFL.IDX PT, R21, R15, 0x1, 0x1c1f ;  /* 0x003c1f000f157f89 */ /* 0x000ea200000e0000 */
[----:B------:R-:W-:Y:S01]  /*13350*/  UIMAD.WIDE.U32 UR6, UR4, UR10, URZ ;  /* 0x0000000a040672a5 */ /* 0x000fe2000f8e003f */
[----:B------:R-:W-:-:S02]  /*13360*/  IADD3 R37, P5, R4, 0x5000, RZ ;  /* 0x0000500004257810 */ /* 0x000fc40007fbe0ff */
[----:B------:R-:W-:Y:S02]  /*13370*/  IADD3 R33, P4, R4, 0x6000, RZ ;  /* 0x0000600004217810 */ /* 0x000fe40007f9e0ff */
[----:B------:R-:W-:Y:S02]  /*13380*/  LOP3.LUT R6, R6, R11, RZ, 0x3c, !PT ;  /* 0x0000000b06067212 */ /* 0x000fe400078e3cff */
[C---:B------:R-:W-:Y:S01]  /*13390*/  LOP3.LUT R25, R4.reuse, 0x380, RZ, 0xc0, !PT ;  /* 0x0000038004197812 */ /* 0x040fe200078ec0ff */
[----:B-1----:R1:W-:Y:S01]  /*133a0*/  @!P2 ST.E desc[UR52][R18.64], R2 ;  /* 0x000000021200a985 */ /* 0x0023e2000c101934 */
[----:B------:R-:W-:Y:S01]  /*133b0*/  UIMAD UR8, UR4, UR11, UR8 ;  /* 0x0000000b040872a4 */ /* 0x000fe2000f8e0208 */
[----:B------:R-:W-:Y:S02]  /*133c0*/  IADD3 R11, P3, R4, 0x7000, RZ ;  /* 0x00007000040b7810 */ /* 0x000fe40007f7e0ff */
[----:B------:R-:W-:Y:S01]  /*133d0*/  ULDC.64 UR10, c[0x0][0xae8] ;  /* 0x0002ba00000a7ab9 */ /* 0x000fe20000000a00 */
[----:B------:R-:W-:-:S02]  /*133e0*/  LOP3.LUT R40, R41, 0x380, RZ, 0xc0, !PT ;  /* 0x0000038029287812 */ /* 0x000fc400078ec0ff */
[----:B------:R-:W-:Y:S01]  /*133f0*/  LOP3.LUT R36, R37, 0x380, RZ, 0xc0, !PT ;  /* 0x0000038025247812 */ /* 0x000fe200078ec0ff */
[----:B--2---:R2:W-:Y:S01]  /*13400*/  @!P0 ST.E desc[UR52][R20.64], R0 ;  /* 0x0000000014008985 */ /* 0x0045e2000c101934 */
[----:B------:R-:W-:Y:S02]  /*13410*/  LOP3.LUT R32, R33, 0x380, RZ, 0xc0, !PT ;  /* 0x0000038021207812 */ /* 0x000fe400078ec0ff */
[----:B------:R-:W-:Y:S01]  /*13420*/  SHF.R.U64 R25, R25, 0x3, RZ ;  /* 0x0000000319197819 */ /* 0x000fe200000012ff */
[----:B-1----:R-:W1:Y:S01]  /*13430*/  @P1 LDC R19, c[0x0][0xbec] ;  /* 0x0002fb00ff131b82 */ /* 0x002e620000000800 */
[----:B------:R-:W-:Y:S01]  /*13440*/  UIADD3 UR7, UR7, UR8, URZ ;  /* 0x0000000807077290 */ /* 0x000fe2000fffe03f */
[----:B------:R-:W-:Y:S01]  /*13450*/  LOP3.LUT R10, R11, 0x380, RZ, 0xc0, !PT ;  /* 0x000003800b0a7812 */ /* 0x000fe200078ec0ff */
[----:B------:R-:W-:Y:S01]  /*13460*/  UIMAD UR4, UR16, UR10, URZ ;  /* 0x0000000a100472a4 */ /* 0x000fe2000f8e023f */
[----:B------:R-:W-:Y:S01]  /*13470*/  SHF.R.U64 R40, R40, 0x3, RZ ;  /* 0x0000000328287819 */ /* 0x000fe200000012ff */
[----:B------:R-:W-:Y:S01]  /*13480*/  IMAD.X R29, RZ, RZ, R5, P3 ;  /* 0x000000ffff1d7224 */ /* 0x000fe200018e0605 */
[----:B------:R-:W-:Y:S01]  /*13490*/  SHF.R.U64 R36, R36, 0x3, RZ ;  /* 0x0000000324247819 */ /* 0x000fe200000012ff */
[----:B--2---:R-:W-:Y:S01]  /*134a0*/  IMAD R0, R190, 0x20, R191 ;  /* 0x00000020be007824 */ /* 0x004fe200078e02bf */
[----:B------:R-:W-:Y:S01]  /*134b0*/  UIMAD UR4, UR37, UR11, UR4 ;  /* 0x0000000b250472a4 */ /* 0x000fe2000f8e0204 */
[----:B------:R-:W-:Y:S01]  /*134c0*/  SHF.R.U64 R32, R32, 0x3, RZ ;  /* 0x0000000320207819 */ /* 0x000fe200000012ff */
[----:B------:R-:W-:Y:S01]  /*134d0*/  UIMAD.WIDE.U32 UR6, UR37, UR10, UR6 ;  /* 0x0000000a250672a5 */ /* 0x000fe2000f8e0006 */
[----:B------:R-:W-:Y:S01]  /*134e0*/  VIADD R2, R0, UR39 ;  /* 0x0000002700027c36 */ /* 0x000fe20008000000 */
[----:B------:R-:W-:Y:S01]  /*134f0*/  ULDC.64 UR8, c[0x0][0xaf0] ;  /* 0x0002bc0000087ab9 */ /* 0x000fe20000000a00 */
[----:B------:R-:W-:Y:S01]  /*13500*/  LOP3.LUT R24, R25, R4, RZ, 0x3c, !PT ;  /* 0x0000000419187212 */ /* 0x000fe200078e3cff */
[----:B------:R-:W-:Y:S01]  /*13510*/  UIADD3 UR7, UR7, UR4, URZ ;  /* 0x0000000407077290 */ /* 0x000fe2000fffe03f */
[----:B------:R-:W-:Y:S01]  /*13520*/  IMAD.MOV.U32 R21, RZ, RZ, R2 ;  /* 0x000000ffff157224 */ /* 0x000fe200078e0002 */
[----:B------:R-:W-:Y:S01]  /*13530*/  UIMAD UR4, UR15, UR8, URZ ;  /* 0x000000080f0472a4 */ /* 0x000fe2000f8e023f */
[----:B------:R-:W-:Y:S01]  /*13540*/  SHF.R.U64 R4, R10, 0x3, RZ ;  /* 0x000000030a047819 */ /* 0x000fe200000012ff */
[----:B------:R-:W5:Y:S01]  /*13550*/  LD.E.128 R12, desc[UR52][R12.64] ;  /* 0x000000340c0c7980 */ /* 0x000f62000c101d00 */
[----:B------:R-:W-:-:S02]  /*13560*/  LOP3.LUT R40, R40, R41, RZ, 0x3c, !PT ;  /* 0x0000002928287212 */ /* 0x000fc400078e3cff */
[----:B------:R-:W-:Y:S01]  /*13570*/  LOP3.LUT R36, R36, R37, RZ, 0x3c, !PT ;  /* 0x0000002524247212 */ /* 0x000fe200078e3cff */
[----:B-1----:R-:W-:Y:S01]  /*13580*/  @P1 IMAD.HI.U32 R0, R2, R19, RZ ;  /* 0x0000001302001227 */ /* 0x002fe200078e00ff */
[----:B------:R-:W-:Y:S01]  /*13590*/  UIMAD UR4, UR14, UR9, UR4 ;  /* 0x000000090e0472a4 */ /* 0x000fe2000f8e0204 */
[----:B------:R-:W-:Y:S01]  /*135a0*/  LOP3.LUT R32, R32, R33, RZ, 0x3c, !PT ;  /* 0x0000002120207212 */ /* 0x000fe200078e3cff */
[----:B------:R-:W-:Y:S01]  /*135b0*/  UIMAD.WIDE.U32 UR6, UR14, UR8, UR6 ;  /* 0x000000080e0672a5 */ /* 0x000fe2000f8e0006 */
[--C-:B------:R-:W-:Y:S01]  /*135c0*/  IMAD.X R41, RZ, RZ, R5.reuse, P6 ;  /* 0x000000ffff297224 */ /* 0x100fe200030e0605 */
[----:B0-----:R-:W-:Y:S01]  /*135d0*/  @P1 SHF.R.U32.HI R21, RZ, R45, R0 ;  /* 0x0000002dff151219 */ /* 0x001fe20000011600 */
[--C-:B------:R-:W-:Y:S01]  /*135e0*/  IMAD.X R37, RZ, RZ, R5.reuse, P5 ;  /* 0x000000ffff257224 */ /* 0x100fe200028e0605 */
[----:B------:R-:W-:Y:S01]  /*135f0*/  UIADD3 UR4, UR7, UR4, URZ ;  /* 0x0000000407047290 */ /* 0x000fe2000fffe03f */
[----:B------:R-:W-:Y:S01]  /*13600*/  IMAD.X R33, RZ, RZ, R5, P4 ;  /* 0x000000ffff217224 */ /* 0x000fe200020e0605 */
[--C-:B------:R-:W-:Y:S01]  /*13610*/  SHF.R.S32.HI R0, RZ, 0x1f, R21.reuse ;  /* 0x0000001fff007819 */ /* 0x100fe20000011415 */
[----:B------:R-:W-:Y:S01]  /*13620*/  IMAD.MOV R45, RZ, RZ, -R21 ;  /* 0x000000ffff2d7224 */ /* 0x000fe200078e0a15 */
[----:B------:R-:W-:Y:S01]  /*13630*/  LOP3.LUT R28, R4, R11, RZ, 0x3c, !PT ;  /* 0x0000000b041c7212 */ /* 0x000fe200078e3cff */
[----:B------:R-:W-:Y:S01]  /*13640*/  IMAD.MOV.U32 R25, RZ, RZ, R5 ;  /* 0x000000ffff197224 */ /* 0x000fe200078e0005 */
        /* <DEDUP_REMOVED lines=28> */
[C---:B------:R-:W-:Y:S01]  /*13810*/  ISETP.GE.AND P2, PT, R44.reuse, R49, PT ;  /* 0x000000312c00720c */ /* 0x040fe20003f46270 */
[----:B------:R-:W-:Y:S02]  /*13820*/  ULDC.64 UR6, c[0x0][0xa80] ;  /* 0x0002a00000067ab9 */ /* 0x000fe40000000a00 */
[----:B------:R-:W-:Y:S01]  /*13830*/  VIADD R0, R44, 0x20 ;  /* 0x000000202c007836 */ /* 0x000fe20000000000 */
[----:B------:R-:W-:Y:S01]  /*13840*/  LEA R20, P3, R18, UR6, 0x1 ;  /* 0x0000000612147c11 */ /* 0x000fe2000f8608ff */
[----:B------:R-:W-:-:S02]  /*13850*/  IMAD.IADD R19, R19, 0x1, R21 ;  /* 0x0000000113137824 */ /* 0x000fc400078e0215 */
[----:B------:R-:W-:Y:S01]  /*13860*/  VIADD R3, R3, 0x22820 ;  /* 0x0002282003037836 */ /* 0x000fe20000000000 */
[-C--:B------:R-:W-:Y:S01]  /*13870*/  ISETP.GE.AND P0, PT, R0, R49.reuse, PT ;  /* 0x000000310000720c */ /* 0x080fe20003f06270 */
[----:B------:R-:W-:Y:S01]  /*13880*/  VIADD R0, R44, 0x40 ;  /* 0x000000402c007836 */ /* 0x000fe20000000000 */
[----:B------:R-:W-:Y:S02]  /*13890*/  LEA.HI.X R21, R18, UR7, R19, 0x1, P3 ;  /* 0x0000000712157c11 */ /* 0x000fe400098f0c13 */
[----:B------:R-:W-:Y:S01]  /*138a0*/  PRMT R3, RZ, 0x654, R3 ;  /* 0x00000654ff037816 */ /* 0x000fe20000000003 */
[----:B0-----:R0:W1:Y:S01]  /*138b0*/  SHFL.IDX PT, R18, R20, RZ, 0x181f ;  /* 0x00181fff14127589 */ /* 0x00106200000e0000 */
        /* <DEDUP_REMOVED lines=8> */
[CC--:B-1----:R-:W-:Y:S02]  /*13940*/  @!P2 LEA R2, P4, R188.reuse, R18.reuse, 0x1 ;  /* 0x00000012bc02a211 */ /* 0x0c2fe400078808ff */
[C---:B------:R-:W-:Y:S02]  /*13950*/  @!P3 LEA R18, P5, R189.reuse, R18, 0x1 ;  /* 0x00000012bd12b211 */ /* 0x040fe400078a08ff */
[-C--:B0-2---:R-:W-:Y:S02]  /*13960*/  @!P2 LEA.HI.X R3, R188, R0.reuse, R198, 0x1, P4 ;  /* 0x00000000bc03a211 */ /* 0x085fe400020f0cc6 */
[----:B------:R-:W-:-:S03]  /*13970*/  @!P3 LEA.HI.X R19, R189, R0, R197, 0x1, P5 ;  /* 0x00000000bd13b211 */ /* 0x000fc600028f0cc5 */
[----:B-----5:R3:W-:Y:S04]  /*13980*/  @!P2 ST.E.128 desc[UR52][R2.64], R24 ;  /* 0x000000180200a985 */ /* 0x0207e8000c101d34 */
[----:B------:R3:W-:Y:S02]  /*13990*/  @!P3 ST.E.128 desc[UR52][R18.64], R40 ;  /* 0x000000281200b985 */ /* 0x0007e4000c101d34 */
.L_x_8393:
[----:B------:R-:W-:Y:S05]  /*139a0*/  BSYNC B1 ;  /* 0x0000000000017941 */ /* 0x000fea0003800000 */
.L_x_8392:
        /* <DEDUP_REMOVED lines=9> */
[-C--:B0---4-:R-:W-:Y:S02]  /*13a40*/  @!P3 LEA.HI.X R3, R188, R0.reuse, R198, 0x1, P0 ;  /* 0x00000000bc03b211 */ /* 0x091fe400000f0cc6 */
[----:B------:R-:W-:-:S03]  /*13a50*/  @!P4 LEA.HI.X R19, R189, R0, R197, 0x1, P2 ;  /* 0x00000000bd13c211 */ /* 0x000fc600010f0cc5 */
[----:B-----5:R3:W-:Y:S04]  /*13a60*/  @!P3 ST.E.128 desc[UR52][R2.64], R12 ;  /* 0x0000000c0200b985 */ /* 0x0207e8000c101d34 */
[----:B------:R3:W-:Y:S02]  /*13a70*/  @!P4 ST.E.128 desc[UR52][R18.64], R36 ;  /* 0x000000241200c985 */ /* 0x0007e4000c101d34 */
.L_x_8395:
[----:B------:R-:W-:Y:S05]  /*13a80*/  BSYNC B1 ;  /* 0x0000000000017941 */ /* 0x000fea0003800000 */
.L_x_8394:
[----:B----4-:R4:W0:Y:S01]  /*13a90*/  SHFL.IDX PT, R0, R21, 0x2, 0x181f ;  /* 0x00581f0015007f89 */ /* 0x01082200000e0000 */
[----:B------:R-:W-:Y:S03]  /*13aa0*/  BSSY B1, `(.L_x_8396) ;  /* 0x000000c000017945 */ /* 0x000fe60003800000 */
[----:B---3-5:R4:W3:Y:S01]  /*13ab0*/  SHFL.IDX PT, R12, R20, 0x2, 0x181f ;  /* 0x00581f00140c7f89 */ /* 0x0288e200000e0000 */
[----:B------:R-:W-:Y:S05]  /*13ac0*/  @P1 BRA `(.L_x_8397) ;  /* 0x0000000000241947 */ /* 0x000fea0003800000 */
[----:B------:R-:W-:Y:S02]  /*13ad0*/  ULDC UR4, c[0x0][0xac8] ;  /* 0x0002b20000047ab9 */ /* 0x000fe40000000800 */
[----:B------:R-:W-:Y:S02]  /*13ae0*/  ISETP.GE.AND P2, PT, R188, UR4, PT ;  /* 0x00000004bc007c0c */ /* 0x000fe4000bf46270 */
[----:B------:R-:W-:-:S11]  /*13af0*/  ISETP.GE.AND P3, PT, R189, UR4, PT ;  /* 0x00000004bd007c0c */ /* 0x000fd6000bf66270 */
[CC--:B---3--:R-:W-:Y:S02]  /*13b00*/  @!P2 LEA R2, P0, R188.reuse, R12.reuse, 0x1 ;  /* 0x0000000cbc02a211 */ /* 0x0c8fe400078008ff */
[C---:B------:R-:W-:Y:S02]  /*13b10*/  @!P3 LEA R12, P1, R189.reuse, R12, 0x1 ;  /* 0x0000000cbd0cb211 */ /* 0x040fe400078208ff */
[-C--:B0-----:R-:W-:Y:S02]  /*13b20*/  @!P2 LEA.HI.X R3, R188, R0.reuse, R198, 0x1, P0 ;  /* 0x00000000bc03a211 */ /* 0x081fe400000f0cc6 */
[----:B------:R-:W-:-:S03]  /*13b30*/  @!P3 LEA.HI.X R13, R189, R0, R197, 0x1, P1 ;  /* 0x00000000bd0db211 */ /* 0x000fc600008f0cc5 */
[----:B------:R0:W-:Y:S04]  /*13b40*/  @!P2 ST.E.128 desc[UR52][R2.64], R8 ;  /* 0x000000080200a985 */ /* 0x0001e8000c101d34 */
[----:B------:R0:W-:Y:S02]  /*13b50*/  @!P3 ST.E.128 desc[UR52][R12.64], R32 ;  /* 0x000000200c00b985 */ /* 0x0001e4000c101d34 */
.L_x_8397:
[----:B------:R-:W-:Y:S05]  /*13b60*/  BSYNC B1 ;  /* 0x0000000000017941 */ /* 0x000fea0003800000 */
.L_x_8396:
[----:B0-----:R-:W-:Y:S01]  /*13b70*/  VIADD R0, R44, 0x60 ;  /* 0x000000602c007836 */ /* 0x001fe20000000000 */
[----:B--2-4-:R-:W4:Y:S04]  /*13b80*/  SHFL.IDX PT, R21, R21, 0x3, 0x181f ;  /* 0x00781f0015157f89 */ /* 0x014f2800000e0000 */
[----:B------:R-:W-:Y:S01]  /*13b90*/  ISETP.GE.AND P0, PT, R0, R49, PT ;  /* 0x000000310000720c */ /* 0x000fe20003f06270 */
[----:B------:R-:W0:-:S12]  /*13ba0*/  SHFL.IDX PT, R20, R20, 0x3, 0x181f ;  /* 0x00781f0014147f89 */ /* 0x000e1800000e0000 */
[----:B------:R-:W-:Y:S05]  /*13bb0*/  @P0 BRA `(.L_x_8398) ;  /* 0x0000000c000c0947 */ /* 0x000fea0003800000 */
[----:B------:R-:W-:Y:S02]  /*13bc0*/  ULDC UR4, c[0x0][0xac8] ;  /* 0x0002b20000047ab9 */ /* 0x000fe40000000800 */
[----:B------:R-:W-:-:S13]  /*13bd0*/  ISETP.GE.AND P1, PT, R188, UR4, PT ;  /* 0x00000004bc007c0c */ /* 0x000fda000bf26270 */
[----:B0-----:R-:W-:-:S04]  /*13be0*/  @!P1 LEA R2, P0, R188, R20, 0x1 ;  /* 0x00000014bc029211 */ /* 0x001fc800078008ff */
[----:B----4-:R-:W-:Y:S02]  /*13bf0*/  @!P1 LEA.HI.X R3, R188, R21, R198, 0x1, P0 ;  /* 0x00000015bc039211 */ /* 0x010fe400000f0cc6 */
[----:B------:R-:W-:-:S03]  /*13c00*/  ISETP.GE.AND P0, PT, R189, UR4, PT ;  /* 0x00000004bd007c0c */ /* 0x000fc6000bf06270 */
[----:B------:R0:W-:Y:S10]  /*13c10*/  @!P1 ST.E.128 desc[UR52][R2.64], R4 ;  /* 0x0000000402009985 */ /* 0x0001f4000c101d34 */
[----:B------:R-:W-:Y:S05]  /*13c20*/  @P0 BRA `(.L_x_8398) ;  /* 0x0000000800f00947 */ /* 0x000fea0003800000 */
[----:B0-----:R-:W-:-:S04]  /*13c30*/  LEA R2, P0, R189, R20, 0x1 ;  /* 0x00000014bd027211 */ /* 0x001fc800078008ff */
[----:B------:R-:W-:-:S05]  /*13c40*/  LEA.HI.X R3, R189, R21, R197, 0x1, P0 ;  /* 0x00000015bd037211 */ /* 0x000fca00000f0cc5 */
[----:B------:R0:W-:Y:S01]  /*13c50*/  ST.E.128 desc[UR52][R2.64], R28 ;  /* 0x0000001c02007985 */ /* 0x0001e2000c101d34 */
[----:B------:R-:W-:Y:S05]  /*13c60*/  BRA `(.L_x_8398) ;  /* 0x0000000800e07947 */ /* 0x000fea0003800000 */
.L_x_8390:
        /* <DEDUP_REMOVED lines=32> */
.L_x_8399:
        /* <DEDUP_REMOVED lines=47> */
.L_x_8401:
[----:B------:R-:W-:Y:S05]  /*14160*/  BSYNC B1 ;  /* 0x0000000000017941 */ /* 0x000fea0003800000 */
.L_x_8400:
        /* <DEDUP_REMOVED lines=61> */
.L_x_8403:
[----:B------:R-:W-:Y:S05]  /*14540*/  BSYNC B1 ;  /* 0x0000000000017941 */ /* 0x000fea0003800000 */
.L_x_8402:
        /* <DEDUP_REMOVED lines=13> */
.L_x_8405:
[----:B------:R-:W-:Y:S05]  /*14620*/  BSYNC B1 ;  /* 0x0000000000017941 */ /* 0x000fea0003800000 */
.L_x_8404:
        /* <DEDUP_REMOVED lines=13> */
.L_x_8407:
[----:B------:R-:W-:Y:S05]  /*14700*/  BSYNC B1 ;  /* 0x0000000000017941 */ /* 0x000fea0003800000 */
.L_x_8406:
[----:B0-----:R-:W-:Y:S01]  /*14710*/  VIADD R0, R6, 0x60 ;  /* 0x0000006006007836 */ /* 0x001fe20000000000 */
[----:B--2-4-:R-:W0:Y:S04]  /*14720*/  SHFL.IDX PT, R5, R5, 0x3, 0x181f ;  /* 0x00781f0005057f89 */ /* 0x014e2800000e0000 */
[----:B------:R-:W-:Y:S01]  /*14730*/  ISETP.GE.AND P0, PT, R0, R11, PT ;  /* 0x0000000b0000720c */ /* 0x000fe20003f06270 */
[----:B-1-3--:R1:W2:-:S12]  /*14740*/  SHFL.IDX PT, R2, R4, 0x3, 0x181f ;  /* 0x00781f0004027f89 */ /* 0x00a29800000e0000 */
[----:B-1----:R-:W-:Y:S05]  /*14750*/  @P0 BRA `(.L_x_8398) ;  /* 0x0000000000240947 */ /* 0x002fea0003800000 */
[----:B------:R-:W-:Y:S02]  /*14760*/  ULDC UR4, c[0x0][0xac8] ;  /* 0x0002b20000047ab9 */ /* 0x000fe40000000800 */
[----:B------:R-:W-:Y:S02]  /*14770*/  ISETP.GE.AND P2, PT, R188, UR4, PT ;  /* 0x00000004bc007c0c */ /* 0x000fe4000bf46270 */
[----:B------:R-:W-:-:S11]  /*14780*/  ISETP.GE.AND P3, PT, R189, UR4, PT ;  /* 0x00000004bd007c0c */ /* 0x000fd6000bf66270 */
[CC--:B--2---:R-:W-:Y:S02]  /*14790*/  @!P2 LEA R6, P0, R188.reuse, R2.reuse, 0x1 ;  /* 0x00000002bc06a211 */ /* 0x0c4fe400078008ff */
[C---:B------:R-:W-:Y:S02]  /*147a0*/  @!P3 LEA R2, P1, R189.reuse, R2, 0x1 ;  /* 0x00000002bd02b211 */ /* 0x040fe400078208ff */
[-C--:B0-----:R-:W-:Y:S02]  /*147b0*/  @!P2 LEA.HI.X R7, R188, R5.reuse, R198, 0x1, P0 ;  /* 0x00000005bc07a211 */ /* 0x081fe400000f0cc6 */
[----:B------:R-:W-:-:S03]  /*147c0*/  @!P3 LEA.HI.X R3, R189, R5, R197, 0x1, P1 ;  /* 0x00000005bd03b211 */ /* 0x000fc600008f0cc5 */
[----:B------:R1:W-:Y:S04]  /*147d0*/  @!P2 ST.E.128 desc[UR52][R6.64], RZ ;  /* 0x000000ff0600a985 */ /* 0x0003e8000c101d34 */
[----:B------:R1:W-:Y:S02]  /*147e0*/  @!P3 ST.E.128 desc[UR52][R2.64], RZ ;  /* 0x000000ff0200b985 */ /* 0x0003e4000c101d34 */
.L_x_8398:
[----:B------:R-:W-:Y:S05]  /*147f0*/  BSYNC B0 ;  /* 0x0000000000007941 */ /* 0x000fea0003800000 */
.L_x_8389:
[----:B------:R-:W-:Y:S02]  /*14800*/  ULDC UR4, c[0x0][0xc3c] ;  /* 0x00030f0000047ab9 */ /* 0x000fe40000000800 */
[----:B------:R-:W-:-:S06]  /*14810*/  UISETP.GE.AND UP0, UPT, UR49, UR4, UPT ;  /* 0x000000043100728c */ /* 0x000fcc000bf06270 */
[----:B------:R-:W-:-:S13]  /*14820*/  PLOP3.LUT P0, PT, PT, PT, UP0, 0x80, 0x0 ;  /* 0x000000000000781c */ /* 0x000fda0003f0f008 */
[----:B------:R-:W-:Y:S05]  /*14830*/  @!P0 BRA `(.L_x_8408) ;  /* 0xfffffec400448947 */ /* 0x000fea000383ffff */
[----:B------:R-:W-:Y:S05]  /*14840*/  EXIT ;  /* 0x000000000000794d */ /* 0x000fea0003800000 */
.L_x_8299:
        /* <DEDUP_REMOVED lines=55> */
.L_x_8414:
        /* <DEDUP_REMOVED lines=11> */
.L_x_8413:
[----:B------:R-:W-:Y:S05]  /*14c70*/  BSYNC B0 ;  /* 0x0000000000007941 */ /* 0x000fea0003800000 */
.L_x_8412:
        /* <DEDUP_REMOVED lines=21> */
.L_x_8410:
        /* <DEDUP_REMOVED lines=21> */
.L_x_8415:
        /* <DEDUP_REMOVED lines=67> */
.L_x_8411:
[----:B------:R-:W0:Y:S01]  /*15350*/  LDC R27, c[0x0][0xc3c] ;  /* 0x00030f00ff1b7b82 */ /* 0x000e220000000800 */
[----:B------:R-:W-:Y:S01]  /*15360*/  IMAD.MOV.U32 R24, RZ, RZ, R7 ;  /* 0x000000ffff187224 */ /* 0x000fe200078e0007 */
[----:B------:R-:W-:Y:S01]  /*15370*/  UMOV UR4, URZ ;  /* 0x0000003f00047c82 */ /* 0x000fe20008000000 */
[----:B------:R-:W-:-:S07]  /*15380*/  IMAD.MOV.U32 R26, RZ, RZ, RZ ;  /* 0x000000ffff1a7224 */ /* 0x000fce00078e00ff */
.L_x_8416:
[----:B------:R-:W-:Y:S01]  /*15390*/  ISETP.NE.AND P0, PT, R5, RZ, PT ;  /* 0x000000ff0500720c */ /* 0x000fe20003f05270 */
[----:B------:R-:W-:-:S12]  /*153a0*/  IMAD.U32 R25, RZ, RZ, UR4 ;  /* 0x00000004ff197e24 */ /* 0x000fd8000f8e00ff */
[----:B------:R-:W1:Y:S01]  /*153b0*/  @!P0 S2R R3, SR_CgaCtaId ;  /* 0x0000000000038919 */ /* 0x000e620000008800 */
[----:B------:R-:W-:-:S04]  /*153c0*/  @!P0 MOV R0, 0x400 ;  /* 0x0000040000008802 */ /* 0x000fc80000000f00 */
[----:B-1----:R-:W-:-:S05]  /*153d0*/  @!P0 LEA R0, R3, R0, 0x18 ;  /* 0x0000000003008211 */ /* 0x002fca00078ec0ff */
[----:B0-----:R0:W-:Y:S01]  /*153e0*/  @!P0 STS.128 [R0+0x228d0], R24 ;  /* 0x0228d01800008388 */ /* 0x0011e20000000c00 */
[----:B------:R-:W-:Y:S06]  /*153f0*/  BAR.ARV 0x5, 0x180 ;  /* 0x0146000000007b1d */ /* 0x000fec0000002000 */
.L_x_8409:
[----:B0-----:R-:W-:Y:S01]  /*15400*/  IMAD.MOV.U32 R0, RZ, RZ, 0x1 ;  /* 0x00000001ff007424 */ /* 0x001fe200078e00ff */
[----:B------:R-:W-:Y:S01]  /*15410*/  ULDC UR5, c[0x0][0xc3c] ;  /* 0x00030f0000057ab9 */ /* 0x000fe20000000800 */
[----:B------:R-:W-:Y:S01]  /*15420*/  IMAD.MOV.U32 R35, RZ, RZ, RZ ;  /* 0x000000ffff237224 */ /* 0x000fe200078e00ff */
[----:B------:R-:W-:Y:S02]  /*15430*/  ISETP.GE.AND P0, PT, R27, UR5, PT ;  /* 0x000000051b007c0c */ /* 0x000fe4000bf06270 */
[----:B------:R0:W-:Y:S04]  /*15440*/  STL [R1], R0 ;  /* 0x0000000001007387 */ /* 0x0001e80000100800 */
[----:B------:R0:W-:Y:S07]  /*15450*/  STL [R1+0x24], RZ ;  /* 0x000024ff01007387 */ /* 0x0001ee0000100800 */
[----:B------:R-:W-:Y:S05]  /*15460*/  @P0 BRA `(.L_x_8417) ;  /* 0x0000006000e40947 */ /* 0x000fea0003800000 */
[----:B------:R-:W1:Y:S01]  /*15470*/  S2R R8, SR_TID.X ;  /* 0x0000000000087919 */ /* 0x000e620000002100 */
[----:B------:R-:W2:Y:S01]  /*15480*/  S2UR UR5, SR_CgaCtaId ;  /* 0x00000000000579c3 */ /* 0x000ea20000008800 */
[----:B------:R-:W-:Y:S01]  /*15490*/  MOV R18, 0x400 ;  /* 0x0000040000127802 */ /* 0x000fe20000000f00 */
[----:B------:R-:W-:Y:S01]  /*154a0*/  IMAD.MOV.U32 R35, RZ, RZ, RZ ;  /* 0x000000ffff237224 */ /* 0x000fe200078e00ff */
[----:B------:R-:W-:Y:S02]  /*154b0*/  ULOP3.LUT UR43, UR36, 0x2, URZ, 0xfc, !UPT ;  /* 0x00000002242b7892 */ /* 0x000fe4000f8efc3f */
[----:B------:R-:W-:Y:S01]  /*154c0*/  ULOP3.LUT UR44, UR36, 0x1, URZ, 0xfc, !UPT ;  /* 0x00000001242c7892 */ /* 0x000fe2000f8efc3f */
[----:B------:R-:W-:Y:S01]  /*154d0*/  ULDC UR45, c[0x0][0xc] ;  /* 0x00000300002d7ab9 */ /* 0x000fe20000000800 */
[C---:B-1----:R-:W-:Y:S01]  /*154e0*/  IMAD.SHL.U32 R2, R8.reuse, 0x20, RZ ;  /* 0x0000002008027824 */ /* 0x042fe200078e00ff */
[C---:B------:R-:W-:Y:S01]  /*154f0*/  LOP3.LUT R6, R8.reuse, 0x7f, RZ, 0xc0, !PT ;  /* 0x0000007f08067812 */ /* 0x040fe200078ec0ff */
[C---:B------:R-:W-:Y:S01]  /*15500*/  IMAD.SHL.U32 R28, R8.reuse, 0x80, RZ ;  /* 0x00000080081c7824 */ /* 0x040fe200078e00ff */
[C---:B------:R-:W-:Y:S01]  /*15510*/  LOP3.LUT P0, RZ, R8.reuse, 0x4, RZ, 0xc0, !PT ;  /* 0x0000000408ff7812 */ /* 0x040fe2000780c0ff */
[----:B------:R-:W-:Y:S01]  /*15520*/  IMAD.SHL.U32 R7, R8, 0x4, RZ ;  /* 0x0000000408077824 */ /* 0x000fe200078e00ff */
        /* <DEDUP_REMOVED lines=8> */
[----:B------:R-:W-:Y:S01]  /*155b0*/  IMAD R0, R0, 0x200, R5 ;  /* 0x0000020000007824 */ /* 0x000fe200078e0205 */
[----:B------:R-:W-:Y:S01]  /*155c0*/  LOP3.LUT R5, R4, 0x10, R7, 0x78, !PT ;  /* 0x0000001004057812 */ /* 0x000fe200078e7807 */
[----:B------:R-:W-:Y:S01]  /*155d0*/  IMAD.SHL.U32 R7, R8, 0x2, RZ ;  /* 0x0000000208077824 */ /* 0x000fe200078e00ff */
[----:B------:R-:W-:-:S02]  /*155e0*/  LOP3.LUT R3, R3, 0x70, R34, 0x78, !PT ;  /* 0x0000007003037812 */ /* 0x000fc400078e7822 */
[----:B------:R-:W-:Y:S01]  /*155f0*/  IADD3 R0, R5, R0, R2 ;  /* 0x0000000005007210 */ /* 0x000fe20007ffe002 */
[----:B--2---:R-:W-:Y:S01]  /*15600*/  IMAD.U32 R2, RZ, RZ, UR5 ;  /* 0x00000005ff027e24 */ /* 0x004fe2000f8e00ff */
[----:B------:R-:W-:Y:S02]  /*15610*/  LOP3.LUT R4, R34, 0x3f0, RZ, 0xc0, !PT ;  /* 0x000003f022047812 */ /* 0x000fe400078ec0ff */
[----:B------:R-:W-:Y:S01]  /*15620*/  LOP3.LUT R28, R3, 0xc00, R28, 0xf8, !PT ;  /* 0x00000c00031c7812 */ /* 0x000fe200078ef81c */
[----:B------:R-:W-:Y:S01]  /*15630*/  IMAD.MOV.U32 R3, RZ, RZ, 0x1 ;  /* 0x00000001ff037424 */ /* 0x000fe200078e00ff */
[----:B------:R0:W-:Y:S01]  /*15640*/  STL [R1+0x1c], R0 ;  /* 0x00001c0001007387 */ /* 0x0001e20000100800 */
[----:B------:R-:W-:Y:S02]  /*15650*/  LOP3.LUT R7, R4, 0x70, R7, 0x78, !PT ;  /* 0x0000007004077812 */ /* 0x000fe400078e7807 */
[----:B------:R-:W-:Y:S01]  /*15660*/  LEA R18, R2, R18, 0x18 ;  /* 0x0000001202127211 */ /* 0x000fe200078ec0ff */
[----:B------:R1:W-:Y:S04]  /*15670*/  STL [R1], R3 ;  /* 0x0000000301007387 */ /* 0x0003e80000100800 */
[----:B------:R-:W-:Y:S01]  /*15680*/  STL [R1+0x24], RZ ;  /* 0x000024ff01007387 */ /* 0x000fe20000100800 */
[----:B0-----:R-:W-:-:S03]  /*15690*/  SHF.R.U32.HI R0, RZ, 0x3, R6 ;  /* 0x00000003ff007819 */ /* 0x001fc60000011606 */
[----:B------:R0:W-:Y:S01]  /*156a0*/  STL [R1+0x10], R2 ;  /* 0x0000100201007387 */ /* 0x0001e20000100800 */
[--C-:B-1----:R-:W-:Y:S02]  /*156b0*/  LOP3.LUT R3, R0, 0x70, R34.reuse, 0xf8, !PT ;  /* 0x0000007000037812 */ /* 0x102fe400078ef822 */
[----:B------:R-:W-:Y:S02]  /*156c0*/  LOP3.LUT R0, R7, 0x400, R34, 0xf8, !PT ;  /* 0x0000040007007812 */ /* 0x000fe400078ef822 */
[----:B------:R-:W-:Y:S02]  /*156d0*/  LOP3.LUT R34, R34, 0x70, RZ, 0xc0, !PT ;  /* 0x0000007022227812 */ /* 0x000fe400078ec0ff */
[----:B------:R-:W-:Y:S01]  /*156e0*/  LOP3.LUT R3, R3, 0x80, RZ, 0xfc, !PT ;  /* 0x0000008003037812 */ /* 0x000fe200078efcff */
[----:B------:R1:W-:Y:S01]  /*156f0*/  STL [R1+0x18], R0 ;  /* 0x0000180001007387 */ /* 0x0003e20000100800 */
[C---:B0-----:R-:W-:Y:S02]  /*15700*/  VIADD R2, R28.reuse, 0x40 ;  /* 0x000000401c027836 */ /* 0x041fe40000000000 */
[----:B------:R-:W-:-:S05]  /*15710*/  @P0 VIADD R2, R28, 0xffffffc0 ;  /* 0xffffffc01c020836 */ /* 0x000fca0000000000 */
[----:B------:R0:W-:Y:S01]  /*15720*/  STL [R1+0x14], R2 ;  /* 0x0000140201007387 */ /* 0x0001e20000100800 */
[----:B-1----:R-:W-:-:S05]  /*15730*/  IMAD.IADD R0, R18, 0x1, R0 ;  /* 0x0000000112007824 */ /* 0x002fca00078e0200 */
[----:B------:R0:W-:Y:S02]  /*15740*/  STL [R1+0x20], R0 ;  /* 0x0000200001007387 */ /* 0x0001e40000100800 */
.L_x_8496:
[----:B-1----:R-:W1:Y:S08]  /*15750*/  LDC.64 R4, c[0x0][0xa18] ;  /* 0x00028600ff047b82 */ /* 0x002e700000000a00 */
[----:B0-----:R-:W0:Y:S08]  /*15760*/  LDC.64 R2, c[0x0][0xa28] ;  /* 0x00028a00ff027b82 */ /* 0x001e300000000a00 */
[----:B------:R-:W2:Y:S01]  /*15770*/  LDC.64 R8, c[0x0][0xa00] ;  /* 0x00028000ff087b82 */ /* 0x000ea20000000a00 */
[----:B-1----:R-:W-:-:S04]  /*15780*/  ISETP.NE.U32.AND P1, PT, R4, RZ, PT ;  /* 0x000000ff0400720c */ /* 0x002fc80003f25070 */
[----:B------:R-:W-:Y:S02]  /*15790*/  ISETP.NE.AND.EX P2, PT, R5, RZ, PT, P1 ;  /* 0x000000ff0500720c */ /* 0x000fe40003f45310 */
[----:B0-----:R-:W-:-:S04]  /*157a0*/  ISETP.NE.U32.AND P0, PT, R2, RZ, PT ;  /* 0x000000ff0200720c */ /* 0x001fc80003f05070 */
[----:B------:R-:W-:Y:S02]  /*157b0*/  ISETP.NE.AND.EX P0, PT, R3, RZ, PT, P0 ;  /* 0x000000ff0300720c */ /* 0x000fe40003f05300 */
[----:B------:R-:W0:Y:S08]  /*157c0*/  LDC.64 R2, c[0x0][0xa00] ;  /* 0x00028000ff027b82 */ /* 0x000e300000000a00 */
[----:B------:R-:W1:Y:S08]  /*157d0*/  @P2 LDC.64 R6, c[0x0][0xa18] ;  /* 0x00028600ff062b82 */ /* 0x000e700000000a00 */
[----:B------:R-:W3:Y:S01]  /*157e0*/  @P0 LDC.64 R4, c[0x0][0xa28] ;  /* 0x00028a00ff040b82 */ /* 0x000ee20000000a00 */
[----:B0-----:R-:W-:-:S04]  /*157f0*/  ISETP.NE.U32.AND P1, PT, R2, RZ, PT ;  /* 0x000000ff0200720c */ /* 0x001fc80003f25070 */
[----:B------:R-:W-:Y:S01]  /*15800*/  ISETP.NE.AND.EX P3, PT, R3, RZ, PT, P1 ;  /* 0x000000ff0300720c */ /* 0x000fe20003f65310 */
[----:B-1----:R-:W-:-:S04]  /*15810*/  @P2 IMAD.WIDE R2, R27, 0x4, R6 ;  /* 0x000000041b022825 */ /* 0x002fc800078e0206 */
[----:B------:R-:W-:Y:S01]  /*15820*/  IMAD.MOV.U32 R22, RZ, RZ, RZ ;  /* 0x000000ffff167224 */ /* 0x000fe200078e00ff */
[----:B------:R2:W4:Y:S01]  /*15830*/  @P2 LDG.E R0, desc[UR52][R2.64] ;  /* 0x0000003402002981 */ /* 0x000522000c1e1900 */
[----:B---3--:R-:W-:-:S06]  /*15840*/  @P0 IMAD.WIDE R4, R27, 0x4, R4 ;  /* 0x000000041b040825 */ /* 0x008fcc00078e0204 */
[----:B-----5:R0:W5:Y:S01]  /*15850*/  @P0 LDG.E R4, desc[UR52][R4.64] ;  /* 0x0000003404040981 */ /* 0x020162000c1e1900 */
[----:B--2---:R-:W-:Y:S01]  /*15860*/  IMAD.WIDE R2, R27, 0x4, R8 ;  /* 0x000000041b027825 */ /* 0x004fe200078e0208 */
[----:B------:R-:W-:-:S04]  /*15870*/  LOP3.LUT R16, R16, 0xfffffbff, RZ, 0xc0, !PT ;  /* 0xfffffbff10107812 */ /* 0x000fc800078ec0ff */
[----:B------:R0:W5:Y:S01]  /*15880*/  @P3 LDG.E R22, desc[UR52][R2.64] ;  /* 0x0000003402163981 */ /* 0x000162000c1e1900 */
[----:B------:R-:W-:Y:S02]  /*15890*/  @P3 LOP3.LUT R16, R16, 0x400, RZ, 0xfc, !PT ;  /* 0x0000040010103812 */ /* 0x000fe400078efcff */
[----:B----4-:R-:W-:Y:S01]  /*158a0*/  @P2 R2UR UR38, R0 ;  /* 0x00000000002622ca */ /* 0x010fe200000e0000 */
        /* <DEDUP_REMOVED lines=8> */
.L_x_8418:
        /* <DEDUP_REMOVED lines=18> */
.L_x_8419:
        /* <DEDUP_REMOVED lines=11> */
.L_x_8420:
        /* <DEDUP_REMOVED lines=27> */
.L_x_8422:
[----:B------:R-:W-:-:S11]  /*15cb0*/  UISETP.NE.AND UP0, UPT, UR5, 0x1, UPT ;  /* 0x000000010500788c */ /* 0x000fd6000bf05270 */
[----:B------:R-:W-:Y:S02]  /*15cc0*/  @UP0 ULDC.64 UR10, c[0x0][0x9e8] ;  /* 0x00027a00000a0ab9 */ /* 0x000fe40000000a00 */
[----:B------:R-:W-:-:S04]  /*15cd0*/  UIMAD.WIDE.U32 UR6, UR8, UR10, URZ ;  /* 0x0000000a080672a5 */ /* 0x000fc8000f8e003f */
[----:B------:R-:W-:-:S12]  /*15ce0*/  @UP0 USHF.R.U32.HI UR8, URZ, UR11, UR7 ;  /* 0x0000000b3f080299 */ /* 0x000fd80008011607 */
.L_x_8423:
[----:B------:R-:W-:-:S04]  /*15cf0*/  UIMAD UR8, UR8, UR5, UR5 ;  /* 0x00000005080872a4 */ /* 0x000fc8000f8e0205 */
[----:B------:R-:W-:-:S04]  /*15d00*/  UISETP.LT.AND UP0, UPT, UR4, UR8, UPT ;  /* 0x000000080400728c */ /* 0x000fc8000bf01270 */
[----:B------:R-:W-:-:S12]  /*15d10*/  USEL UR4, UR4, UR8, UP0 ;  /* 0x0000000804047287 */ /* 0x000fd80008000000 */
.L_x_8421:
[----:B------:R-:W-:Y:S02]  /*15d20*/  UISETP.NE.AND UP0, UPT, UR46, URZ, UPT ;  /* 0x0000003f2e00728c */ /* 0x000fe4000bf05270 */
[----:B------:R-:W-:Y:S02]  /*15d30*/  UIADD3 UR6, UR40, 0x9f, URZ ;  /* 0x0000009f28067890 */ /* 0x000fe4000fffe03f */
[----:B------:R-:W-:Y:S02]  /*15d40*/  UIADD3 UR8, UR4, 0x9f, URZ ;  /* 0x0000009f04087890 */ /* 0x000fe4000fffe03f */
[----:B------:R-:W-:Y:S02]  /*15d50*/  UIMAD.WIDE UR6, UR6, 0x66666667, URZ ;  /* 0x66666667060678a5 */ /* 0x000fe4000f8e023f */
[----:B------:R-:W-:Y:S02]  /*15d60*/  UIMAD.WIDE UR8, UR8, 0x66666667, URZ ;  /* 0x66666667080878a5 */ /* 0x000fe4000f8e023f */
[----:B------:R-:W-:Y:S01]  /*15d70*/  USHF.R.U32.HI UR4, URZ, 0x1f, UR7 ;  /* 0x0000001f3f047899 */ /* 0x000fe20008011607 */
[----:B------:R-:W-:Y:S01]  /*15d80*/  @UP0 ULDC UR10, c[0x0][0x44c] ;  /* 0x00011300000a0ab9 */ /* 0x000fe20000000800 */
[----:B------:R-:W-:-:S02]  /*15d90*/  USHF.R.U32.HI UR6, URZ, 0x1f, UR9 ;  /* 0x0000001f3f067899 */ /* 0x000fc40008011609 */
[----:B------:R-:W-:Y:S01]  /*15da0*/  UIMAD.WIDE.U32 UR10, UR39, UR10, URZ ;  /* 0x0000000a270a72a5 */ /* 0x000fe2000f8e003f */
[----:B------:R-:W-:Y:S01]  /*15db0*/  @UP0 ULDC UR13, c[0x0][0x450] ;  /* 0x00011400000d0ab9 */ /* 0x000fe20000000800 */
[----:B------:R-:W-:Y:S02]  /*15dc0*/  UMOV UR12, UR39 ;  /* 0x00000027000c7c82 */ /* 0x000fe40008000000 */
[----:B------:R-:W-:Y:S02]  /*15dd0*/  @UP0 USHF.R.U32.HI UR12, URZ, UR13, UR11 ;  /* 0x0000000d3f0c0299 */ /* 0x000fe4000801160b */
[----:B------:R-:W-:Y:S02]  /*15de0*/  ULEA.HI.SX32 UR4, UR7, UR4, 0x1a ;  /* 0x0000000407047291 */ /* 0x000fe4000f8fd23f */
[----:B------:R-:W-:Y:S02]  /*15df0*/  ULEA.HI.SX32 UR6, UR9, UR6, 0x1a ;  /* 0x0000000609067291 */ /* 0x000fe4000f8fd23f */
[----:B------:R-:W-:-:S02]  /*15e00*/  UIADD3 UR7, UR12, UR40, -UR38 ;  /* 0x000000280c077290 */ /* 0x000fc4000fffe826 */
[----:B------:R-:W-:Y:S01]  /*15e10*/  UISETP.LT.AND UP0, UPT, UR4, UR6, UPT ;  /* 0x000000060400728c */ /* 0x000fe2000bf01270 */
[----:B------:R-:W-:Y:S02]  /*15e20*/  ULDC UR8, c[0x0][0x9dc] ;  /* 0x0002770000087ab9 */ /* 0x000fe40000000800 */
[----:B------:R-:W-:Y:S02]  /*15e30*/  UIADD3 UR8, UR7, -UR8, URZ ;  /* 0x8000000807087290 */ /* 0x000fe4000fffe03f */
[----:B------:R-:W-:Y:S01]  /*15e40*/  USEL UR41, UR4, UR6, UP0 ;  /* 0x0000000604297287 */ /* 0x000fe20008000000 */
        /* <DEDUP_REMOVED lines=12> */
.L_x_8425:
[----:B------:R-:W-:-:S11]  /*15f10*/  UISETP.NE.AND UP0, UPT, UR5, 0x1, UPT ;  /* 0x000000010500788c */ /* 0x000fd6000bf05270 */
[----:B------:R-:W-:Y:S02]  /*15f20*/  @UP0 ULDC.64 UR10, c[0x0][0x9e8] ;  /* 0x00027a00000a0ab9 */ /* 0x000fe40000000a00 */
[----:B------:R-:W-:-:S04]  /*15f30*/  UIMAD.WIDE.U32 UR6, UR4, UR10, URZ ;  /* 0x0000000a040672a5 */ /* 0x000fc8000f8e003f */
[----:B------:R-:W-:-:S12]  /*15f40*/  @UP0 USHF.R.U32.HI UR4, URZ, UR11, UR7 ;  /* 0x0000000b3f040299 */ /* 0x000fd80008011607 */
.L_x_8426:
[----:B------:R-:W-:-:S04]  /*15f50*/  UIMAD UR4, UR4, UR5, URZ ;  /* 0x00000005040472a4 */ /* 0x000fc8000f8e023f */
[----:B------:R-:W-:-:S04]  /*15f60*/  UISETP.LT.AND UP0, UPT, UR8, UR4, UPT ;  /* 0x000000040800728c */ /* 0x000fc8000bf01270 */
[----:B------:R-:W-:-:S12]  /*15f70*/  USEL UR8, UR8, UR4, !UP0 ;  /* 0x0000000408087287 */ /* 0x000fd8000c000000 */
.L_x_8424:
        /* <DEDUP_REMOVED lines=26> */
.L_x_8428:
        /* <DEDUP_REMOVED lines=20> */
.L_x_8431:
[----:B------:R-:W-:Y:S05]  /*16260*/  BSYNC B6 ;  /* 0x0000000000067941 */ /* 0x000fea0003800000 */
.L_x_8430:
        /* <DEDUP_REMOVED lines=22> */
.L_x_8433:
[----:B------:R-:W-:Y:S05]  /*163d0*/  BSYNC B6 ;  /* 0x0000000000067941 */ /* 0x000fea0003800000 */
.L_x_8432:
        /* <DEDUP_REMOVED lines=21> */
.L_x_8435:
[----:B------:R-:W-:Y:S05]  /*16530*/  BSYNC B6 ;  /* 0x0000000000067941 */ /* 0x000fea0003800000 */
.L_x_8434:
        /* <DEDUP_REMOVED lines=19> */
.L_x_8437:
[----:B------:R-:W-:Y:S05]  /*16670*/  BSYNC B6 ;  /* 0x0000000000067941 */ /* 0x000fea0003800000 */
.L_x_8436:
[----:B------:R-:W0:Y:S01]  /*16680*/  LDC.64 R2, c[0x0][0x9f8] ;  /* 0x00027e00ff027b82 */ /* 0x000e220000000a00 */
[----:B------:R-:W-:-:S07]  /*16690*/  IMAD.MOV.U32 R37, RZ, RZ, R27 ;  /* 0x000000ffff257224 */ /* 0x000fce00078e001b */
[----:B------:R-:W1:Y:S01]  /*166a0*/  LDC R19, c[0x0][0x430] ;  /* 0x00010c00ff137b82 */ /* 0x000e620000000800 */
[----:B0-----:R-:W-:-:S04]  /*166b0*/  ISETP.NE.U32.AND P0, PT, R2, RZ, PT ;  /* 0x000000ff0200720c */ /* 0x001fc80003f05070 */
[----:B------:R-:W-:-:S13]  /*166c0*/  ISETP.NE.AND.EX P0, PT, R3, RZ, PT, P0 ;  /* 0x000000ff0300720c */ /* 0x000fda0003f05300 */
[----:B------:R-:W0:Y:S02]  /*166d0*/  @P0 LDC.64 R2, c[0x0][0x9f8] ;  /* 0x00027e00ff020b82 */ /* 0x000e240000000a00 */
[----:B0-----:R-:W-:-:S05]  /*166e0*/  @P0 IMAD.WIDE R2, R27, 0x4, R2 ;  /* 0x000000041b020825 */ /* 0x001fca00078e0202 */
[----:B------:R0:W5:Y:S01]  /*166f0*/  @P0 LDG.E R37, desc[UR52][R2.64] ;  /* 0x0000003402250981 */ /* 0x000162000c1e1900 */
[----:B-1----:R-:W-:Y:S01]  /*16700*/  ISETP.NE.AND P2, PT, R19, 0x1, PT ;  /* 0x000000011300780c */ /* 0x002fe20003f45270 */
[----:B------:R-:W-:Y:S01]  /*16710*/  UMOV UR4, 0xffffffff ;  /* 0xffffffff00047882 */ /* 0x000fe20000000000 */
[----:B------:R-:W-:-:S11]  /*16720*/  LOP3.LUT R16, R16, 0xfffffff7, RZ, 0xc0, !PT ;  /* 0xfffffff710107812 */ /* 0x000fd600078ec0ff */
[----:B------:R-:W-:Y:S01]  /*16730*/  @P2 LOP3.LUT R16, R16, 0x8, RZ, 0xfc, !PT ;  /* 0x0000000810102812 */ /* 0x000fe200078efcff */
[----:B0-----:R-:W-:Y:S06]  /*16740*/  BRA.DIV UR4, `(.L_x_8438) ;  /* 0x0000005a04107947 */ /* 0x001fec000b800000 */
.L_x_8516:
[----:B------:R-:W0:Y:S01]  /*16750*/  S2R R0, SR_TID.X ;  /* 0x0000000000007919 */ /* 0x000e220000002100 */
[----:B------:R-:W-:Y:S01]  /*16760*/  UMOV UR4, 0xa0 ;  /* 0x000000a000047882 */ /* 0x000fe20000000000 */
[----:B------:R-:W1:Y:S01]  /*16770*/  @P2 LDC R5, c[0x0][0x434] ;  /* 0x00010d00ff052b82 */ /* 0x000e620000000800 */
[----:B------:R-:W-:Y:S01]  /*16780*/  UIMAD UR4, UR41, UR4, -0xa0 ;  /* 0xffffff60290474a4 */ /* 0x000fe2000f8e0204 */
[----:B------:R-:W2:Y:S01]  /*16790*/  S2R R11, SR_TID.X ;  /* 0x00000000000b7919 */ /* 0x000ea20000002100 */
[----:B-----5:R-:W-:-:S05]  /*167a0*/  SHF.R.S32.HI R14, RZ, 0x1f, R37 ;  /* 0x0000001fff0e7819 */ /* 0x020fca0000011425 */
[----:B------:R-:W3:Y:S01]  /*167b0*/  @P2 LDC R7, c[0x0][0x438] ;  /* 0x00010e00ff072b82 */ /* 0x000ee20000000800 */
[----:B------:R4:W-:Y:S01]  /*167c0*/  STL [R1+0x8], R14 ;  /* 0x0000080e01007387 */ /* 0x0009e20000100800 */
[----:B0-----:R-:W-:Y:S01]  /*167d0*/  LOP3.LUT R0, R0, 0x7f, RZ, 0xc0, !PT ;  /* 0x0000007f00007812 */ /* 0x001fe200078ec0ff */
[----:B--2---:R-:W-:-:S03]  /*167e0*/  IMAD.SHL.U32 R13, R11, 0x10, RZ ;  /* 0x000000100b0d7824 */ /* 0x004fc600078e00ff */
[----:B------:R-:W-:Y:S01]  /*167f0*/  SHF.R.U32.HI R10, RZ, 0x3, R0 ;  /* 0x00000003ff0a7819 */ /* 0x000fe20000011600 */
[----:B------:R-:W-:-:S03]  /*16800*/  IMAD.SHL.U32 R12, R11, 0x10, RZ ;  /* 0x000000100b0c7824 */ /* 0x000fc600078e00ff */
[C---:B------:R-:W-:Y:S02]  /*16810*/  LOP3.LUT R13, R10.reuse, 0x70, R13, 0xf8, !PT ;  /* 0x000000700a0d7812 */ /* 0x040fe400078ef80d */
[----:B------:R-:W-:Y:S02]  /*16820*/  LOP3.LUT R12, R10, 0x70, R12, 0xf8, !PT ;  /* 0x000000700a0c7812 */ /* 0x000fe400078ef80c */
[----:B------:R-:W-:-:S05]  /*16830*/  LOP3.LUT R13, R13, 0x80, RZ, 0xfc, !PT ;  /* 0x000000800d0d7812 */ /* 0x000fca00078efcff */
[----:B------:R-:W-:-:S05]  /*16840*/  VIADD R0, R13, UR4 ;  /* 0x000000040d007c36 */ /* 0x000fca0008000000 */
[C---:B------:R-:W-:Y:S01]  /*16850*/  ISETP.GE.AND P0, PT, R0.reuse, UR40, PT ;  /* 0x0000002800007c0c */ /* 0x040fe2000bf06270 */
[----:B------:R-:W-:-:S03]  /*16860*/  VIADD R0, R0, UR37 ;  /* 0x0000002500007c36 */ /* 0x000fc60008000000 */
[----:B------:R-:W-:Y:S01]  /*16870*/  ISETP.GT.U32.OR P0, PT, R13, 0x9f, P0 ;  /* 0x0000009f0d00780c */ /* 0x000fe20000704470 */
[----:B-1----:R-:W-:-:S04]  /*16880*/  @P2 IMAD.HI.U32 R4, R0, R5, RZ ;  /* 0x0000000500042227 */ /* 0x002fc800078e00ff */
[----:B------:R-:W-:Y:S01]  /*16890*/  IMAD.MOV.U32 R8, RZ, RZ, R0 ;  /* 0x000000ffff087224 */ /* 0x000fe200078e0000 */
[----:B---3--:R-:W-:-:S07]  /*168a0*/  @P2 SHF.R.U32.HI R8, RZ, R7, R4 ;  /* 0x00000007ff082219 */ /* 0x008fce0000011604 */
[----:B------:R-:W0:Y:S01]  /*168b0*/  @!P0 LDC.64 R2, c[0x0][0x428] ;  /* 0x00010a00ff028b82 */ /* 0x000e220000000a00 */
[----:B------:R-:W-:-:S07]  /*168c0*/  @!P0 SHF.R.S32.HI R7, RZ, 0x1f, R8 ;  /* 0x0000001fff078819 */ /* 0x000fce0000011408 */
[----:B------:R-:W1:Y:S01]  /*168d0*/  @!P0 LDC.64 R4, c[0x0][0x418] ;  /* 0x00010600ff048b82 */ /* 0x000e620000000a00 */
[----:B0-----:R-:W-:-:S04]  /*168e0*/  @!P0 IMAD R6, R14, R2, RZ ;  /* 0x000000020e068224 */ /* 0x001fc800078e02ff */
[----:B------:R-:W-:Y:S02]  /*168f0*/  @!P0 IMAD R9, R37, R3, R6 ;  /* 0x0000000325098224 */ /* 0x000fe400078e0206 */
[----:B------:R-:W-:-:S04]  /*16900*/  @!P0 IMAD.MOV.U32 R6, RZ, RZ, R8 ;  /* 0x000000ffff068224 */ /* 0x000fc800078e0008 */
[----:B------:R-:W-:Y:S02]  /*16910*/  @!P0 IMAD.WIDE.U32 R2, R37, R2, R6 ;  /* 0x0000000225028225 */ /* 0x000fe400078e0006 */
[----:B------:R-:W0:Y:S02]  /*16920*/  @P2 LDC R6, c[0x0][0x434] ;  /* 0x00010d00ff062b82 */ /* 0x000e240000000800 */
[----:B------:R-:W-:Y:S01]  /*16930*/  @!P0 IMAD.IADD R3, R9, 0x1, R3 ;  /* 0x0000000109038824 */ /* 0x000fe200078e0203 */
[----:B-1----:R-:W-:Y:S01]  /*16940*/  @!P0 LEA R10, P1, R2, R4, 0x2 ;  /* 0x00000004020a8211 */ /* 0x002fe200078210ff */
[----:B------:R-:W-:-:S03]  /*16950*/  VIADD R9, R12, UR4 ;  /* 0x000000040c097c36 */ /* 0x000fc60008000000 */
[----:B------:R-:W-:Y:S02]  /*16960*/  @!P0 LEA.HI.X R11, R2, R5, R3, 0x2, P1 ;  /* 0x00000005020b8211 */ /* 0x000fe400008f1403 */
[C---:B------:R-:W-:Y:S01]  /*16970*/  ISETP.GE.AND P1, PT, R9.reuse, UR40, PT ;  /* 0x0000002809007c0c */ /* 0x040fe2000bf26270 */
[----:B------:R-:W1:Y:S01]  /*16980*/  @P2 LDC R2, c[0x0][0x438] ;  /* 0x00010e00ff022b82 */ /* 0x000e620000000800 */
[----:B------:R-:W-:-:S04]  /*16990*/  VIADD R9, R9, UR37 ;  /* 0x0000002509097c36 */ /* 0x000fc80008000000 */
[----:B------:R-:W-:-:S07]  /*169a0*/  IMAD.MOV.U32 R12, RZ, RZ, R9 ;  /* 0x000000ffff0c7224 */ /* 0x000fce00078e0009 */
[----:B------:R-:W2:Y:S01]  /*169b0*/  @!P1 LDC.64 R4, c[0x0][0x428] ;  /* 0x00010a00ff049b82 */ /* 0x000ea20000000a00 */
[----:B0-----:R-:W-:-:S04]  /*169c0*/  @P2 IMAD.HI.U32 R3, R9, R6, RZ ;  /* 0x0000000609032227 */ /* 0x001fc800078e00ff */
[----:B------:R-:W-:Y:S01]  /*169d0*/  IMAD.MOV.U32 R6, RZ, RZ, RZ ;  /* 0x000000ffff067224 */ /* 0x000fe200078e00ff */
[----:B-1----:R-:W-:-:S05]  /*169e0*/  @P2 SHF.R.U32.HI R12, RZ, R2, R3 ;  /* 0x00000002ff0c2219 */ /* 0x002fca0000011603 */
[----:B------:R0:W5:Y:S01]  /*169f0*/  @!P0 LDG.E R6, desc[UR52][R10.64] ;  /* 0x000000340a068981 */ /* 0x000162000c1e1900 */
[----:B------:R-:W-:Y:S01]  /*16a00*/  @!P1 SHF.R.S32.HI R3, RZ, 0x1f, R12 ;  /* 0x0000001fff039819 */ /* 0x000fe2000001140c */
[----:B--2---:R-:W-:-:S04]  /*16a10*/  @!P1 IMAD R2, R14, R4, RZ ;  /* 0x000000040e029224 */ /* 0x004fc800078e02ff */
[----:B------:R-:W-:Y:S02]  /*16a20*/  @!P1 IMAD R7, R37, R5, R2 ;  /* 0x0000000525079224 */ /* 0x000fe400078e0202 */
[----:B------:R-:W-:-:S04]  /*16a30*/  @!P1 IMAD.MOV.U32 R2, RZ, RZ, R12 ;  /* 0x000000ffff029224 */ /* 0x000fc800078e000c */
[----:B------:R-:W-:Y:S02]  /*16a40*/  @!P1 IMAD.WIDE.U32 R2, R37, R4, R2 ;  /* 0x0000000425029225 */ /* 0x000fe400078e0002 */
[----:B------:R-:W1:Y:S02]  /*16a50*/  @!P1 LDC.64 R4, c[0x0][0x418] ;  /* 0x00010600ff049b82 */ /* 0x000e640000000a00 */
[----:B------:R-:W-:Y:S02]  /*16a60*/  @!P1 IMAD.IADD R7, R3, 0x1, R7 ;  /* 0x0000000103079824 */ /* 0x000fe400078e0207 */
[----:B------:R-:W-:Y:S01]  /*16a70*/  IMAD.MOV R3, RZ, RZ, -R8 ;  /* 0x000000ffff037224 */ /* 0x000fe200078e0a08 */
[----:B-1----:R-:W-:-:S04]  /*16a80*/  @!P1 LEA R4, P0, R2, R4, 0x2 ;  /* 0x0000000402049211 */ /* 0x002fc800078010ff */
[----:B------:R-:W-:Y:S01]  /*16a90*/  @!P1 LEA.HI.X R5, R2, R5, R7, 0x2, P0 ;  /* 0x0000000502059211 */ /* 0x000fe200000f1407 */
[----:B------:R-:W-:-:S06]  /*16aa0*/  IMAD.MOV.U32 R7, RZ, RZ, RZ ;  /* 0x000000ffff077224 */ /* 0x000fcc00078e00ff */
[----:B------:R1:W5:Y:S01]  /*16ab0*/  @!P1 LDG.E R7, desc[UR52][R4.64] ;  /* 0x0000003404079981 */ /* 0x000362000c1e1900 */
[----:B------:R-:W-:Y:S01]  /*16ac0*/  ISETP.GT.U32.AND P0, PT, R13, 0x9f, PT ;  /* 0x0000009f0d00780c */ /* 0x000fe20003f04070 */
[----:B------:R-:W-:Y:S01]  /*16ad0*/  IMAD.MOV R8, RZ, RZ, -R12 ;  /* 0x000000ffff087224 */ /* 0x000fe200078e0a0c */
[----:B------:R-:W-:Y:S01]  /*16ae0*/  LOP3.LUT R16, R16, 0xfffffffd, RZ, 0xc0, !PT ;  /* 0xfffffffd10107812 */ /* 0x000fe200078ec0ff */
[----:B0-----:R-:W-:Y:S02]  /*16af0*/  IMAD.U32 R11, RZ, RZ, UR41 ;  /* 0x00000029ff0b7e24 */ /* 0x001fe4000f8e00ff */
[----:B------:R-:W-:Y:S02]  /*16b00*/  IMAD R8, R19, R8, R9 ;  /* 0x0000000813087224 */ /* 0x000fe400078e0209 */
[----:B------:R-:W-:Y:S02]  /*16b10*/  VIADD R11, R11, 0xffffffff ;  /* 0xffffffff0b0b7836 */ /* 0x000fe40000000000 */
[----:B-1----:R-:W-:-:S02]  /*16b20*/  IMAD R5, R19, R3, R0 ;  /* 0x0000000313057224 */ /* 0x002fc400078e0200 */
[----:B------:R-:W-:Y:S02]  /*16b30*/  IMAD.U32 R0, RZ, RZ, UR43 ;  /* 0x0000002bff007e24 */ /* 0x000fe4000f8e00ff */
[----:B------:R-:W-:-:S03]  /*16b40*/  @P0 LOP3.LUT R16, R16, 0x2, RZ, 0xfc, !PT ;  /* 0x0000000210100812 */ /* 0x000fc600078efcff */
[----:B------:R-:W-:Y:S02]  /*16b50*/  ISETP.NE.AND P2, PT, R0, 0x3, PT ;  /* 0x000000030000780c */ /* 0x000fe40003f45270 */
[----:B------:R-:W-:Y:S02]  /*16b60*/  SHF.R.S32.HI R0, RZ, 0x1f, R26 ;  /* 0x0000001fff007819 */ /* 0x000fe4000001141a */
[----:B------:R-:W-:-:S03]  /*16b70*/  LOP3.LUT R16, R16, 0xfffffffb, RZ, 0xc0, !PT ;  /* 0xfffffffb10107812 */ /* 0x000fc600078ec0ff */
[----:B------:R4:W-:Y:S06]  /*16b80*/  STL [R1+0x4], R0 ;  /* 0x0000040001007387 */ /* 0x0009ec0000100800 */
[----:B------:R-:W-:Y:S01]  /*16b90*/  @P2 LOP3.LUT R16, R16, 0x4, RZ, 0xfc, !PT ;  /* 0x0000000410102812 */ /* 0x000fe200078efcff */
[----:B------:R-:W-:Y:S06]  /*16ba0*/  @!P2 BRA `(.L_x_8439) ;  /* 0x000000000004a947 */ /* 0x000fec0003800000 */
[----:B------:R-:W-:Y:S01]  /*16bb0*/  BPT.TRAP 0x1 ;  /* 0x000000040000795c */ /* 0x000fe20000300000 */
.L_x_8439:
[----:B------:R-:W2:Y:S01]  /*16bc0*/  LDL R2, [R1] ;  /* 0x0000000001027983 */ /* 0x000ea20000100800 */
[----:B----4-:R-:W-:Y:S01]  /*16bd0*/  IMAD R0, R35, 0x8, R18 ;  /* 0x0000000823007824 */ /* 0x010fe200078e0212 */
[----:B------:R-:W-:Y:S01]  /*16be0*/  BSSY B0, `(.L_x_8440) ;  /* 0x0000005000007945 */ /* 0x000fe20003800000 */
[----:B------:R-:W-:Y:S02]  /*16bf0*/  SHF.R.S32.HI R25, RZ, 0x1f, R8 ;  /* 0x0000001fff197819 */ /* 0x000fe40000011408 */
[----:B--2---:R-:W-:-:S04]  /*16c00*/  SHF.L.U32 R31, R2, 0x1f, RZ ;  /* 0x0000001f021f7819 */ /* 0x004fc800000006ff */
[----:B------:R-:W0:Y:S02]  /*16c10*/  SYNCS.PHASECHK.TRANS64.TRYWAIT P0, [R0+URZ+0x22880], R31 ;  /* 0x0228801f000075a7 */ /* 0x000e24000800017f */
[----:B0-----:R-:W-:Y:S05]  /*16c20*/  @!P0 BRA `(.L_x_8441) ;  /* 0x0000005400048947 */ /* 0x001fea0003800000 */
.L_x_8517:
[----:B------:R-:W-:Y:S05]  /*16c30*/  BSYNC B0 ;  /* 0x0000000000007941 */ /* 0x000fea0003800000 */
.L_x_8440:
[----:B------:R-:W2:Y:S01]  /*16c40*/  LDL R9, [R1+0x4] ;  /* 0x0000040001097983 */ /* 0x000ea20000100800 */
[----:B------:R-:W-:-:S03]  /*16c50*/  ULDC.64 UR4, c[0x0][0x328] ;  /* 0x0000ca0000047ab9 */ /* 0x000fc60000000a00 */
[----:B------:R-:W3:Y:S01]  /*16c60*/  LDL R12, [R1+0x18] ;  /* 0x00001800010c7983 */ /* 0x000ee20000100800 */
[----:B------:R-:W-:Y:S01]  /*16c70*/  IMAD R4, R25, UR4, RZ ;  /* 0x0000000419047c24 */ /* 0x000fe2000f8e02ff */
[----:B-----5:R-:W-:Y:S01]  /*16c80*/  SHF.R.S32.HI R29, RZ, 0x1f, R7 ;  /* 0x0000001fff1d7819 */ /* 0x020fe20000011407 */
[C---:B------:R-:W-:Y:S01]  /*16c90*/  IMAD.WIDE.U32 R2, R8.reuse, UR4, RZ ;  /* 0x0000000408027c25 */ /* 0x040fe2000f8e00ff */
[----:B------:R-:W-:Y:S01]  /*16ca0*/  ULDC.64 UR6, c[0x0][0x338] ;  /* 0x0000ce0000067ab9 */ /* 0x000fe20000000a00 */
[----:B------:R-:W1:Y:S01]  /*16cb0*/  LDC R13, c[0x0][0x2f4] ;  /* 0x0000bd00ff0d7b82 */ /* 0x000e620000000800 */
[----:B------:R-:W-:Y:S01]  /*16cc0*/  ULDC.64 UR8, c[0x0][0x330] ;  /* 0x0000cc0000087ab9 */ /* 0x000fe20000000a00 */
[----:B------:R-:W-:Y:S01]  /*16cd0*/  IMAD R4, R8, UR5, R4 ;  /* 0x0000000508047c24 */ /* 0x000fe2000f8e0204 */
[----:B------:R-:W-:Y:S01]  /*16ce0*/  ULDC.64 UR10, c[0x0][0x318] ;  /* 0x0000c600000a7ab9 */ /* 0x000fe20000000a00 */
[----:B------:R-:W-:Y:S02]  /*16cf0*/  SHF.R.S32.HI R23, RZ, 0x1f, R5 ;  /* 0x0000001fff177819 */ /* 0x000fe40000011405 */
[----:B------:R-:W-:Y:S01]  /*16d00*/  IMAD.IADD R3, R3, 0x1, R4 ;  /* 0x0000000103037824 */ /* 0x000fe200078e0204 */
[----:B------:R-:W-:Y:S01]  /*16d10*/  SHF.R.S32.HI R30, RZ, 0x1f, R6 ;  /* 0x0000001fff1e7819 */ /* 0x000fe20000011406 */
[----:B------:R-:W-:Y:S01]  /*16d20*/  IMAD R4, R29, UR6, RZ ;  /* 0x000000061d047c24 */ /* 0x000fe2000f8e02ff */
[----:B------:R-:W-:Y:S01]  /*16d30*/  LOP3.LUT R16, R16, 0xfffffffe, RZ, 0xc0, !PT ;  /* 0xfffffffe10107812 */ /* 0x000fe200078ec0ff */
[----:B------:R-:W-:-:S04]  /*16d40*/  IMAD.WIDE.U32 R2, R7, UR6, R2 ;  /* 0x0000000607027c25 */ /* 0x000fc8000f8e0002 */
[----:B------:R-:W-:-:S04]  /*16d50*/  IMAD R4, R7, UR7, R4 ;  /* 0x0000000707047c24 */ /* 0x000fc8000f8e0204 */
[----:B------:R-:W-:Y:S02]  /*16d60*/  IMAD.IADD R3, R3, 0x1, R4 ;  /* 0x0000000103037824 */ /* 0x000fe400078e0204 */
[----:B------:R-:W-:Y:S02]  /*16d70*/  IMAD R4, R23, UR4, RZ ;  /* 0x0000000417047c24 */ /* 0x000fe4000f8e02ff */
[----:B------:R-:W-:Y:S01]  /*16d80*/  IMAD.WIDE.U32 R2, R26, UR8, R2 ;  /* 0x000000081a027c25 */ /* 0x000fe2000f8e0002 */
[----:B-1----:R-:W-:-:S03]  /*16d90*/  ISETP.GE.AND P1, PT, R34, R13, PT ;  /* 0x0000000d2200720c */ /* 0x002fc60003f26270 */
[----:B------:R-:W-:-:S10]  /*16da0*/  IMAD R4, R5, UR5, R4 ;  /* 0x0000000505047c24 */ /* 0x000fd4000f8e0204 */
[----:B------:R-:W-:-:S04]  /*16db0*/  @P1 LOP3.LUT R16, R16, 0x1, RZ, 0xfc, !PT ;  /* 0x0000000110101812 */ /* 0x000fc800078efcff */
[----:B------:R-:W-:Y:S01]  /*16dc0*/  LOP3.LUT R16, R16, 0xffffff7f, RZ, 0xc0, !PT ;  /* 0xffffff7f10107812 */ /* 0x000fe200078ec0ff */
[----:B--2---:R-:W-:Y:S01]  /*16dd0*/  IMAD R21, R9, UR8, RZ ;  /* 0x0000000809157c24 */ /* 0x004fe2000f8e02ff */
[----:B------:R-:W-:-:S03]  /*16de0*/  IADD3 R9, P0, R2, UR10, RZ ;  /* 0x0000000a02097c10 */ /* 0x000fc6000ff1e0ff */
[----:B------:R-:W-:-:S05]  /*16df0*/  IMAD R21, R26, UR9, R21 ;  /* 0x000000091a157c24 */ /* 0x000fca000f8e0215 */
[----:B------:R-:W-:Y:S01]  /*16e00*/  IADD3.X R10, R3, UR11, R21, P0, !PT ;  /* 0x0000000b030a7c10 */ /* 0x000fe200087fe415 */
[----:B------:R-:W-:Y:S01]  /*16e10*/  IMAD.WIDE.U32 R2, R5, UR4, RZ ;  /* 0x0000000405027c25 */ /* 0x000fe2000f8e00ff */
[----:B------:R-:W-:Y:S01]  /*16e20*/  ISETP.GE.AND P0, PT, R34, R13, PT ;  /* 0x0000000d2200720c */ /* 0x000fe20003f06270 */
[----:B------:R-:W-:Y:S01]  /*16e30*/  UMOV UR4, 0xffffffff ;  /* 0xffffffff00047882 */ /* 0x000fe20000000000 */
[----:B------:R-:W1:Y:S01]  /*16e40*/  S2R R13, SR_TID.X ;  /* 0x00000000000d7919 */ /* 0x000e620000002100 */
[----:B------:R-:W-:Y:S02]  /*16e50*/  IMAD.IADD R3, R3, 0x1, R4 ;  /* 0x0000000103037824 */ /* 0x000fe400078e0204 */
[----:B------:R-:W-:Y:S02]  /*16e60*/  IMAD R4, R30, UR6, RZ ;  /* 0x000000061e047c24 */ /* 0x000fe4000f8e02ff */
[----:B------:R-:W-:-:S04]  /*16e70*/  IMAD.WIDE.U32 R2, R6, UR6, R2 ;  /* 0x0000000606027c25 */ /* 0x000fc8000f8e0002 */
[----:B------:R-:W-:-:S04]  /*16e80*/  IMAD R4, R6, UR7, R4 ;  /* 0x0000000706047c24 */ /* 0x000fc8000f8e0204 */
[----:B------:R-:W-:Y:S02]  /*16e90*/  IMAD.IADD R3, R3, 0x1, R4 ;  /* 0x0000000103037824 */ /* 0x000fe400078e0204 */
[----:B---3--:R-:W-:Y:S02]  /*16ea0*/  IMAD R4, R35, 0x5000, R12 ;  /* 0x0000500023047824 */ /* 0x008fe400078e020c */
[----:B------:R-:W-:-:S03]  /*16eb0*/  IMAD.WIDE.U32 R2, R26, UR8, R2 ;  /* 0x000000081a027c25 */ /* 0x000fc6000f8e0002 */
[----:B------:R-:W-:Y:S01]  /*16ec0*/  IADD3 R19, P1, R2, UR10, RZ ;  /* 0x0000000a02137c10 */ /* 0x000fe2000ff3e0ff */
[----:B------:R-:W-:-:S03]  /*16ed0*/  IMAD.MOV.U32 R2, RZ, RZ, -0xa0 ;  /* 0xffffff60ff027424 */ /* 0x000fc600078e00ff */
[----:B------:R-:W-:Y:S01]  /*16ee0*/  IADD3.X R21, R21, UR11, R3, P1, !PT ;  /* 0x0000000b15157c10 */ /* 0x000fe20008ffe403 */
[----:B------:R-:W-:Y:S01]  /*16ef0*/  IMAD R11, R11, R2, UR40 ;  /* 0x000000280b0b7e24 */ /* 0x000fe2000f8e0202 */
[----:B-1----:R-:W-:-:S04]  /*16f00*/  LOP3.LUT R13, R13, 0x7f, RZ, 0xc0, !PT ;  /* 0x0000007f0d0d7812 */ /* 0x002fc800078ec0ff */
[----:B------:R-:W-:-:S05]  /*16f10*/  SHF.R.U32.HI R13, RZ, 0x3, R13 ;  /* 0x00000003ff0d7819 */ /* 0x000fca000001160d */
[----:B------:R-:W-:-:S05]  /*16f20*/  IMAD.IADD R20, R11, 0x1, -R13 ;  /* 0x000000010b147824 */ /* 0x000fca00078e0a0d */
[----:B------:R-:W-:-:S13]  /*16f30*/  ISETP.GE.AND P1, PT, R20, 0x1, PT ;  /* 0x000000011400780c */ /* 0x000fda0003f26270 */
[----:B------:R-:W-:Y:S01]  /*16f40*/  @P1 LOP3.LUT R16, R16, 0x80, RZ, 0xfc, !PT ;  /* 0x0000008010101812 */ /* 0x000fe200078efcff */
[----:B------:R-:W-:Y:S06]  /*16f50*/  BRA.DIV UR4, `(.L_x_8442) ;  /* 0x00000052044c7947 */ /* 0x000fec000b800000 */
[----:B------:R-:W1:Y:S01]  /*16f60*/  SHFL.IDX PT, R2, R9, RZ, 0x181f ;  /* 0x00181fff09027589 */ /* 0x000e6200000e0000 */
[----:B------:R-:W-:Y:S01]  /*16f70*/  IMAD.IADD R4, R18, 0x1, R4 ;  /* 0x0000000112047824 */ /* 0x000fe200078e0204 */
[----:B------:R-:W-:Y:S02]  /*16f80*/  ISETP.GE.AND P3, PT, R20, 0x41, PT ;  /* 0x000000411400780c */ /* 0x000fe40003f66270 */
        /* <DEDUP_REMOVED lines=74> */
.L_x_8539:
        /* <DEDUP_REMOVED lines=9> */
.L_x_8443:
        /* <DEDUP_REMOVED lines=11> */
.L_x_8444:
[----:B------:R1:W-:Y:S01]  /*17570*/  SYNCS.ARRIVE.TRANS64.A1T0 RZ, [R0+URZ+0x22870], RZ ;  /* 0x022870ff00ff79a7 */ /* 0x0003e2000810003f */
[----:B------:R-:W-:Y:S05]  /*17580*/  @!P6 BRA `(.L_x_8445) ;  /* 0x000000000004e947 */ /* 0x000fea0003800000 */
[----:B------:R-:W-:Y:S01]  /*17590*/  BPT.TRAP 0x1 ;  /* 0x000000040000795c */ /* 0x000fe20000300000 */
.L_x_8445:
[----:B------:R-:W2:Y:S01]  /*175a0*/  SYNCS.PHASECHK.TRANS64.TRYWAIT P0, [R0+URZ+0x22840], R31 ;  /* 0x0228401f000075a7 */ /* 0x000ea2000800017f */
[----:B------:R-:W-:Y:S04]  /*175b0*/  BSSY B0, `(.L_x_8446) ;  /* 0x0000002000007945 */ /* 0x000fe80003800000 */
[----:B--2---:R-:W-:Y:S05]  /*175c0*/  @!P0 BRA `(.L_x_8447) ;  /* 0x0000005400d48947 */ /* 0x004fea0003800000 */
.L_x_8540:
[----:B------:R-:W-:Y:S05]  /*175d0*/  BSYNC B0 ;  /* 0x0000000000007941 */ /* 0x000fea0003800000 */
.L_x_8446:
[----:B------:R-:W3:Y:S01]  /*175e0*/  LDL R12, [R1+0x4] ;  /* 0x00000400010c7983 */ /* 0x000ee20000100800 */
[----:B------:R-:W-:Y:S01]  /*175f0*/  ULDC.64 UR4, c[0x0][0x300] ;  /* 0x0000c00000047ab9 */ /* 0x000fe20000000a00 */
[----:B------:R-:W-:Y:S01]  /*17600*/  ULDC.64 UR6, c[0x0][0x310] ;  /* 0x0000c40000067ab9 */ /* 0x000fe20000000a00 */
[----:B------:R-:W-:Y:S01]  /*17610*/  IMAD R9, R25, UR4, RZ ;  /* 0x0000000419097c24 */ /* 0x000fe2000f8e02ff */
[----:B------:R-:W-:Y:S01]  /*17620*/  ULDC.64 UR8, c[0x0][0x2e8] ;  /* 0x0000ba0000087ab9 */ /* 0x000fe20000000a00 */
        /* <DEDUP_REMOVED lines=8> */
[C---:B------:R-:W-:Y:S02]  /*176b0*/  IMAD R23, R5.reuse, UR5, R23 ;  /* 0x0000000505177c24 */ /* 0x040fe4000f8e0217 */
[----:B------:R-:W-:Y:S01]  /*176c0*/  IMAD.WIDE.U32 R10, R5, UR4, RZ ;  /* 0x00000004050a7c25 */ /* 0x000fe2000f8e00ff */
[----:B------:R-:W-:-:S03]  /*176d0*/  ULDC.64 UR4, c[0x0][0x308] ;  /* 0x0000c20000047ab9 */ /* 0x000fc60000000a00 */
[----:B------:R-:W-:-:S04]  /*176e0*/  IMAD.WIDE.U32 R2, R26, UR4, R2 ;  /* 0x000000041a027c25 */ /* 0x000fc8000f8e0002 */
[----:B------:R-:W-:Y:S01]  /*176f0*/  IMAD.IADD R11, R11, 0x1, R23 ;  /* 0x000000010b0b7824 */ /* 0x000fe200078e0217 */
[----:B------:R-:W-:Y:S01]  /*17700*/  IADD3 R8, P0, R2, UR8, RZ ;  /* 0x0000000802087c10 */ /* 0x000fe2000ff1e0ff */
[----:B------:R-:W-:-:S04]  /*17710*/  IMAD R30, R30, UR6, RZ ;  /* 0x000000061e1e7c24 */ /* 0x000fc8000f8e02ff */
[----:B------:R-:W-:Y:S02]  /*17720*/  IMAD R30, R6, UR7, R30 ;  /* 0x00000007061e7c24 */ /* 0x000fe4000f8e021e */
[----:B---3--:R-:W-:Y:S02]  /*17730*/  IMAD R5, R12, UR4, RZ ;  /* 0x000000040c057c24 */ /* 0x008fe4000f8e02ff */
[----:B------:R-:W3:Y:S02]  /*17740*/  LDC R12, c[0x0][0x2f4] ;  /* 0x0000bd00ff0c7b82 */ /* 0x000ee40000000800 */
[----:B------:R-:W-:-:S05]  /*17750*/  IMAD R5, R26, UR5, R5 ;  /* 0x000000051a057c24 */ /* 0x000fca000f8e0205 */
[----:B------:R-:W-:Y:S01]  /*17760*/  IADD3.X R7, R3, UR9, R5, P0, !PT ;  /* 0x0000000903077c10 */ /* 0x000fe200087fe405 */
[----:B------:R-:W-:-:S04]  /*17770*/  IMAD.WIDE.U32 R2, R6, UR6, R10 ;  /* 0x0000000606027c25 */ /* 0x000fc8000f8e000a */
[----:B------:R-:W-:Y:S02]  /*17780*/  IMAD.IADD R3, R3, 0x1, R30 ;  /* 0x0000000103037824 */ /* 0x000fe400078e021e */
[----:B------:R-:W-:Y:S01]  /*17790*/  IMAD.WIDE.U32 R2, R26, UR4, R2 ;  /* 0x000000041a027c25 */ /* 0x000fe2000f8e0002 */
[----:B------:R-:W-:Y:S02]  /*177a0*/  UMOV UR4, 0xffffffff ;  /* 0xffffffff00047882 */ /* 0x000fe40000000000 */
[----:B------:R-:W-:Y:S02]  /*177b0*/  IADD3 R6, P0, R2, UR8, RZ ;  /* 0x0000000802067c10 */ /* 0x000fe4000ff1e0ff */
[----:B---3--:R-:W-:Y:S02]  /*177c0*/  ISETP.GE.AND P2, PT, R34, R12, PT ;  /* 0x0000000c2200720c */ /* 0x008fe40003f46270 */
[----:B------:R-:W-:Y:S01]  /*177d0*/  IADD3.X R5, R5, UR9, R3, P0, !PT ;  /* 0x0000000905057c10 */ /* 0x000fe200087fe403 */
[----:B------:R-:W-:Y:S10]  /*177e0*/  BRA.DIV UR4, `(.L_x_8448) ;  /* 0x0000005604607947 */ /* 0x000ff4000b800000 */
[----:B------:R-:W3:Y:S01]  /*177f0*/  SHFL.IDX PT, R3, R8, RZ, 0x181f ;  /* 0x00181fff08037589 */ /* 0x000ee200000e0000 */
[C---:B------:R-:W-:Y:S02]  /*17800*/  LOP3.LUT P6, RZ, R16.reuse, 0x80, RZ, 0xc0, !PT ;  /* 0x0000008010ff7812 */ /* 0x040fe400078cc0ff */
[----:B------:R-:W-:Y:S01]  /*17810*/  LOP3.LUT R17, R17, 0xffffffdf, RZ, 0xc0, !PT ;  /* 0xffffffdf11117812 */ /* 0x000fe200078ec0ff */
[----:B------:R-:W4:Y:S03]  /*17820*/  SHFL.IDX PT, R2, R7, RZ, 0x181f ;  /* 0x00181fff07027589 */ /* 0x000f2600000e0000 */
[----:B------:R-:W-:Y:S01]  /*17830*/  @P1 LOP3.LUT R17, R17, 0x20, RZ, 0xfc, !PT ;  /* 0x0000002011111812 */ /* 0x000fe200078efcff */
[----:B------:R-:W-:Y:S01]  /*17840*/  SHFL.IDX PT, R14, R8, 0x7, 0x181f ;  /* 0x00f81f00080e7f89 */ /* 0x000fe200000e0000 */
[----:B------:R-:W-:-:S05]  /*17850*/  LOP3.LUT P1, RZ, R16, 0x10, RZ, 0xc0, !PT ;  /* 0x0000001010ff7812 */ /* 0x000fca000782c0ff */
[----:B---3--:R-:W-:-:S05]  /*17860*/  @P6 IADD3 R3, P0, R34, R3, RZ ;  /* 0x0000000322036210 */ /* 0x008fca0007f1e0ff */
[----:B----4-:R-:W-:-:S05]  /*17870*/  @P6 IMAD.X R2, RZ, RZ, R2, P0 ;  /* 0x000000ffff026224 */ /* 0x010fca00000e0602 */
[----:B------:R-:W-:-:S04]  /*17880*/  @P6 LOP3.LUT R3, R3, R2, RZ, 0x3c, !PT ;  /* 0x0000000203036212 */ /* 0x000fc800078e3cff */
[----:B------:R-:W-:-:S04]  /*17890*/  @P6 LOP3.LUT R2, R3, R2, RZ, 0x3c, !PT ;  /* 0x0000000203026212 */ /* 0x000fc800078e3cff */
[----:B------:R-:W-:-:S05]  /*178a0*/  @P6 LOP3.LUT R3, R3, R2, RZ, 0x3c, !PT ;  /* 0x0000000203036212 */ /* 0x000fca00078e3cff */
[----:B------:R3:W-:Y:S01]  /*178b0*/  @P6 LDGSTS.E.BYPASS.LTC128B.128 [R4+0x18400], desc[UR52][R2.64], !P2 ;  /* 0x1840000002046fae */ /* 0x0007e2000d101d74 */
[----:B------:R-:W-:-:S03]  /*178c0*/  LOP3.LUT P6, RZ, R16, 0x100, RZ, 0xc0, !PT ;  /* 0x0000010010ff7812 */ /* 0x000fc600078cc0ff */
[----:B---3--:R-:W3:Y:S04]  /*178d0*/  SHFL.IDX PT, R3, R8, 0x1, 0x181f ;  /* 0x00381f0008037f89 */ /* 0x008ee800000e0000 */
[----:B------:R-:W4:Y:S01]  /*178e0*/  SHFL.IDX PT, R2, R7, 0x1, 0x181f ;  /* 0x00381f0007027f89 */ /* 0x000f2200000e0000 */
        /* <DEDUP_REMOVED lines=26> */
[----:B------:R-:W4:Y:S06]  /*17a90*/  SHFL.IDX PT, R2, R7, 0x4, 0x181f ;  /* 0x00981f0007027f89 */ /* 0x000f2c00000e0000 */
[----:B---3--:R-:W-:-:S05]  /*17aa0*/  @P4 IADD3 R3, P0, R34, R3, RZ ;  /* 0x0000000322034210 */ /* 0x008fca0007f1e0ff */
[----:B----4-:R-:W-:-:S05]  /*17ab0*/  @P4 IMAD.X R2, RZ, RZ, R2, P0 ;  /* 0x000000ffff024224 */ /* 0x010fca00000e0602 */
[----:B------:R-:W-:-:S04]  /*17ac0*/  @P4 LOP3.LUT R3, R3, R2, RZ, 0x3c, !PT ;  /* 0x0000000203034212 */ /* 0x000fc800078e3cff */
[----:B------:R-:W-:-:S04]  /*17ad0*/  @P4 LOP3.LUT R2, R3, R2, RZ, 0x3c, !PT ;  /* 0x0000000203024212 */ /* 0x000fc800078e3cff */
[----:B------:R-:W-:-:S05]  /*17ae0*/  @P4 LOP3.LUT R3, R3, R2, RZ, 0x3c, !PT ;  /* 0x0000000203034212 */ /* 0x000fca00078e3cff */
[----:B------:R3:W-:Y:S04]  /*17af0*/  @P4 LDGSTS.E.BYPASS.LTC128B.128 [R4+0x1a400], desc[UR52][R2.64], !P2 ;  /* 0x1a40000002044fae */ /* 0x0007e8000d101d74 */
[----:B---3--:R-:W3:Y:S04]  /*17b00*/  SHFL.IDX PT, R3, R8, 0x5, 0x181f ;  /* 0x00b81f0008037f89 */ /* 0x008ee800000e0000 */
[----:B------:R-:W4:Y:S01]  /*17b10*/  SHFL.IDX PT, R2, R7, 0x5, 0x181f ;  /* 0x00b81f0007027f89 */ /* 0x000f2200000e0000 */
[----:B---3--:R-:W-:-:S05]  /*17b20*/  @P5 IADD3 R3, P0, R34, R3, RZ ;  /* 0x0000000322035210 */ /* 0x008fca0007f1e0ff */
[----:B----4-:R-:W-:-:S05]  /*17b30*/  @P5 IMAD.X R2, RZ, RZ, R2, P0 ;  /* 0x000000ffff025224 */ /* 0x010fca00000e0602 */
[----:B------:R-:W-:-:S04]  /*17b40*/  @P5 LOP3.LUT R3, R3, R2, RZ, 0x3c, !PT ;  /* 0x0000000203035212 */ /* 0x000fc800078e3cff */
[----:B------:R-:W-:-:S04]  /*17b50*/  @P5 LOP3.LUT R2, R3, R2, RZ, 0x3c, !PT ;  /* 0x0000000203025212 */ /* 0x000fc800078e3cff */
[----:B------:R-:W-:-:S05]  /*17b60*/  @P5 LOP3.LUT R3, R3, R2, RZ, 0x3c, !PT ;  /* 0x0000000203035212 */ /* 0x000fca00078e3cff */
[----:B------:R3:W-:Y:S04]  /*17b70*/  @P5 LDGSTS.E.BYPASS.LTC128B.128 [R4+0x1ac00], desc[UR52][R2.64], !P2 ;  /* 0x1ac0000002045fae */ /* 0x0007e8000d101d74 */
[----:B---3--:R-:W3:Y:S04]  /*17b80*/  SHFL.IDX PT, R3, R8, 0x6, 0x181f ;  /* 0x00d81f0008037f89 */ /* 0x008ee800000e0000 */
[----:B------:R-:W4:Y:S04]  /*17b90*/  SHFL.IDX PT, R2, R7, 0x6, 0x181f ;  /* 0x00d81f0007027f89 */ /* 0x000f2800000e0000 */
[----:B------:R-:W5:Y:S01]  /*17ba0*/  SHFL.IDX PT, R7, R7, 0x7, 0x181f ;  /* 0x00f81f0007077f89 */ /* 0x000f6200000e0000 */
[----:B---3--:R-:W-:-:S05]  /*17bb0*/  @P6 IADD3 R3, P0, R34, R3, RZ ;  /* 0x0000000322036210 */ /* 0x008fca0007f1e0ff */
[----:B----4-:R-:W-:Y:S01]  /*17bc0*/  @P6 IMAD.X R2, RZ, RZ, R2, P0 ;  /* 0x000000ffff026224 */ /* 0x010fe200000e0602 */
[----:B------:R-:W-:-:S04]  /*17bd0*/  @P3 IADD3 R14, P0, R34, R14, RZ ;  /* 0x0000000e220e3210 */ /* 0x000fc80007f1e0ff */
[----:B------:R-:W-:Y:S01]  /*17be0*/  @P6 LOP3.LUT R3, R3, R2, RZ, 0x3c, !PT ;  /* 0x0000000203036212 */ /* 0x000fe200078e3cff */
[----:B-----5:R-:W-:-:S03]  /*17bf0*/  @P3 IMAD.X R9, RZ, RZ, R7, P0 ;  /* 0x000000ffff093224 */ /* 0x020fc600000e0607 */
[----:B------:R-:W-:-:S04]  /*17c00*/  @P6 LOP3.LUT R2, R3, R2, RZ, 0x3c, !PT ;  /* 0x0000000203026212 */ /* 0x000fc800078e3cff */
[----:B------:R-:W-:-:S05]  /*17c10*/  @P6 LOP3.LUT R3, R3, R2, RZ, 0x3c, !PT ;  /* 0x0000000203036212 */ /* 0x000fca00078e3cff */
[----:B------:R3:W-:Y:S02]  /*17c20*/  @P6 LDGSTS.E.BYPASS.LTC128B.128 [R4+0x1b400], desc[UR52][R2.64], !P2 ;  /* 0x1b40000002046fae */ /* 0x0007e4000d101d74 */
[----:B---3--:R-:W-:Y:S02]  /*17c30*/  @P3 IMAD.MOV.U32 R2, RZ, RZ, R14 ;  /* 0x000000ffff023224 */ /* 0x008fe400078e000e */
[----:B------:R-:W-:Y:S01]  /*17c40*/  @P3 IMAD.MOV.U32 R3, RZ, RZ, R9 ;  /* 0x000000ffff033224 */ /* 0x000fe200078e0009 */
[----:B------:R-:W3:Y:S04]  /*17c50*/  SHFL.IDX PT, R14, R6, RZ, 0x181f ;  /* 0x00181fff060e7589 */ /* 0x000ee800000e0000 */
[----:B------:R4:W-:Y:S04]  /*17c60*/  @P3 LDGSTS.E.BYPASS.LTC128B.128 [R4+0x1bc00], desc[UR52][R2.64], !P2 ;  /* 0x1bc0000002043fae */ /* 0x0009e8000d101d74 */
[----:B----4-:R-:W4:Y:S04]  /*17c70*/  SHFL.IDX PT, R2, R5, RZ, 0x181f ;  /* 0x00181fff05027589 */ /* 0x010f2800000e0000 */
[----:B------:R-:W0:Y:S01]  /*17c80*/  SHFL.IDX PT, R5, R5, 0x1, 0x181f ;  /* 0x00381f0005057f89 */ /* 0x000e2200000e0000 */
[----:B---3--:R-:W-:-:S05]  /*17c90*/  @P1 IADD3 R14, P0, R34, R14, RZ ;  /* 0x0000000e220e1210 */ /* 0x008fca0007f1e0ff */
[----:B----4-:R-:W-:Y:S02]  /*17ca0*/  @P1 IMAD.X R9, RZ, RZ, R2, P0 ;  /* 0x000000ffff091224 */ /* 0x010fe400000e0602 */
[----:B------:R-:W-:Y:S02]  /*17cb0*/  @P1 IMAD.MOV.U32 R2, RZ, RZ, R14 ;  /* 0x000000ffff021224 */ /* 0x000fe400078e000e */
[----:B------:R-:W-:Y:S01]  /*17cc0*/  @P1 IMAD.MOV.U32 R3, RZ, RZ, R9 ;  /* 0x000000ffff031224 */ /* 0x000fe200078e0009 */
[----:B------:R3:W4:Y:S04]  /*17cd0*/  SHFL.IDX PT, R14, R6, 0x1, 0x181f ;  /* 0x00381f00060e7f89 */ /* 0x00072800000e0000 */
[----:B0-----:R3:W-:Y:S02]  /*17ce0*/  @P1 LDGSTS.E.BYPASS.LTC128B.128 [R4+0x1c400], desc[UR52][R2.64], !P2 ;  /* 0x1c40000002041fae */ /* 0x0017e4000d101d74 */
.L_x_8562:
        /* <DEDUP_REMOVED lines=9> */
.L_x_8449:
        /* <DEDUP_REMOVED lines=11> */
.L_x_8450:
[----:B------:R0:W-:Y:S02]  /*17e30*/  SYNCS.ARRIVE.TRANS64.A1T0 RZ, [R0+URZ+0x22830], RZ ;  /* 0x022830ff00ff79a7 */ /* 0x0001e4000810003f */
[----:B------:R-:W-:Y:S05]  /*17e40*/  WARPSYNC.ALL ;  /* 0x0000000000007948 */ /* 0x000fea0003800000 */
[----:B012---:R-:W-:Y:S01]  /*17e50*/  SHF.R.S32.HI R0, RZ, 0x1f, R22 ;  /* 0x0000001fff007819 */ /* 0x007fe20000011416 */
[----:B------:R-:W-:Y:S01]  /*17e60*/  ULDC.64 UR4, c[0x0][0x298] ;  /* 0x0000a60000047ab9 */ /* 0x000fe20000000a00 */
[----:B------:R-:W-:Y:S03]  /*17e70*/  BSSY B6, `(.L_x_8451) ;  /* 0x0000019000067945 */ /* 0x000fe60003800000 */
[----:B------:R-:W-:-:S02]  /*17e80*/  IMAD R3, R0, UR4, RZ ;  /* 0x0000000400037c24 */ /* 0x000fc4000f8e02ff */
[----:B------:R-:W-:Y:S02]  /*17e90*/  VIADD R0, R18, 0x14400 ;  /* 0x0001440012007836 */ /* 0x000fe40000000000 */
[C---:B------:R-:W-:Y:S02]  /*17ea0*/  IMAD R3, R22.reuse, UR5, R3 ;  /* 0x0000000516037c24 */ /* 0x040fe4000f8e0203 */
[----:B------:R-:W-:Y:S01]  /*17eb0*/  IMAD.WIDE.U32 R22, R22, UR4, RZ ;  /* 0x0000000416167c25 */ /* 0x000fe2000f8e00ff */
[----:B------:R-:W-:Y:S01]  /*17ec0*/  BAR.SYNC.DEFER_BLOCKING 0x8, 0x180 ;  /* 0x0206000000007b1d */ /* 0x000fe20000010000 */
[----:B------:R-:W-:Y:S02]  /*17ed0*/  LOP3.LUT P0, RZ, R0, 0x3ff, RZ, 0xc0, !PT ;  /* 0x000003ff00ff7812 */ /* 0x000fe4000780c0ff */
[----:B------:R-:W-:-:S11]  /*17ee0*/  IMAD.IADD R19, R23, 0x1, R3 ;  /* 0x0000000117137824 */ /* 0x000fd600078e0203 */
        /* <DEDUP_REMOVED lines=17> */
.L_x_8452:
[----:B------:R-:W-:Y:S05]  /*18000*/  BSYNC B6 ;  /* 0x0000000000067941 */ /* 0x000fea0003800000 */
.L_x_8451:
[----:B------:R-:W2:Y:S01]  /*18010*/  LDL R20, [R1+0x4] ;  /* 0x0000040001147983 */ /* 0x000ea20000100800 */
[----:B------:R-:W-:Y:S01]  /*18020*/  ULDC.64 UR4, c[0x0][0x2d8] ;  /* 0x0000b60000047ab9 */ /* 0x000fe20000000a00 */
[----:B------:R-:W-:Y:S01]  /*18030*/  UISETP.NE.AND UP0, UPT, UR46, URZ, UPT ;  /* 0x0000003f2e00728c */ /* 0x000fe2000bf05270 */
[----:B------:R-:W-:Y:S01]  /*18040*/  IMAD.MOV.U32 R2, RZ, RZ, R22 ;  /* 0x000000ffff027224 */ /* 0x000fe200078e0016 */
[----:B------:R0:W5:Y:S01]  /*18050*/  LDL R9, [R1+0x20] ;  /* 0x0000200001097983 */ /* 0x0001620000100800 */
[----:B------:R-:W-:Y:S01]  /*18060*/  IMAD.MOV.U32 R3, RZ, RZ, R19 ;  /* 0x000000ffff037224 */ /* 0x000fe200078e0013 */
[----:B------:R-:W-:Y:S02]  /*18070*/  LOP3.LUT P6, RZ, R16, 0x400, RZ, 0xc0, !PT ;  /* 0x0000040010ff7812 */ /* 0x000fe400078cc0ff */
[----:B------:R-:W-:Y:S01]  /*18080*/  PLOP3.LUT P0, PT, PT, PT, UP0, 0x80, 0x0 ;  /* 0x000000000000781c */ /* 0x000fe20003f0f008 */
[----:B------:R-:W-:Y:S01]  /*18090*/  IMAD.WIDE.U32 R2, R26, UR4, R2 ;  /* 0x000000041a027c25 */ /* 0x000fe2000f8e0002 */
[----:B------:R-:W-:-:S02]  /*180a0*/  SHF.R.S32.HI R0, RZ, 0x1f, R27 ;  /* 0x0000001fff007819 */ /* 0x000fc4000001141b */
[----:B------:R-:W-:Y:S01]  /*180b0*/  PLOP3.LUT P1, PT, PT, PT, UP0, 0x80, 0x0 ;  /* 0x000000000000781c */ /* 0x000fe20003f2f008 */
[----:B------:R-:W-:Y:S01]  /*180c0*/  @UP0 ULDC UR6, c[0x0][0x44c] ;  /* 0x0001130000060ab9 */ /* 0x000fe20000000800 */
[----:B------:R-:W-:Y:S02]  /*180d0*/  SEL R4, R0, RZ, !P6 ;  /* 0x000000ff00047207 */ /* 0x000fe40007000000 */
[----:B------:R-:W-:Y:S01]  /*180e0*/  SEL R7, R27, RZ, !P6 ;  /* 0x000000ff1b077207 */ /* 0x000fe20007000000 */
[----:B--2---:R-:W-:Y:S02]  /*180f0*/  IMAD R5, R20, UR4, RZ ;  /* 0x0000000414057c24 */ /* 0x004fe4000f8e02ff */
[----:B------:R-:W1:Y:S02]  /*18100*/  S2R R20, SR_TID.X ;  /* 0x0000000000147919 */ /* 0x000e640000002100 */
[----:B------:R-:W-:Y:S01]  /*18110*/  IMAD R5, R26, UR5, R5 ;  /* 0x000000051a057c24 */ /* 0x000fe2000f8e0205 */
[----:B------:R-:W-:-:S03]  /*18120*/  ULDC.64 UR4, c[0x0][0x2e0] ;  /* 0x0000b80000047ab9 */ /* 0x000fc60000000a00 */
[----:B------:R-:W-:Y:S02]  /*18130*/  IMAD.IADD R3, R3, 0x1, R5 ;  /* 0x0000000103037824 */ /* 0x000fe400078e0205 */
[----:B------:R-:W2:Y:S01]  /*18140*/  LDC R5, c[0x0][0x448] ;  /* 0x00011200ff057b82 */ /* 0x000ea20000000800 */
[----:B------:R-:W-:Y:S01]  /*18150*/  IMAD R6, R4, UR4, RZ ;  /* 0x0000000404067c24 */ /* 0x000fe2000f8e02ff */
[C---:B-1----:R-:W-:Y:S01]  /*18160*/  LOP3.LUT R21, R20.reuse, 0x7f, RZ, 0xc0, !PT ;  /* 0x0000007f14157812 */ /* 0x042fe200078ec0ff */
[----:B------:R-:W-:-:S03]  /*18170*/  IMAD.SHL.U32 R20, R20, 0x10, RZ ;  /* 0x0000001014147824 */ /* 0x000fc600078e00ff */
[----:B------:R-:W-:-:S04]  /*18180*/  SHF.R.U32.HI R21, RZ, 0x3, R21 ;  /* 0x00000003ff157819 */ /* 0x000fc80000011615 */
[----:B------:R-:W-:-:S05]  /*18190*/  LOP3.LUT R20, R21, 0x70, R20, 0xf8, !PT ;  /* 0x0000007015147812 */ /* 0x000fca00078ef814 */
[----:B------:R-:W-:-:S04]  /*181a0*/  VIADD R0, R20, UR39 ;  /* 0x0000002714007c36 */ /* 0x000fc80008000000 */
[----:B------:R-:W-:Y:S01]  /*181b0*/  @P0 IMAD.HI.U32 R8, R0, UR6, RZ ;  /* 0x0000000600080c27 */ /* 0x000fe2000f8e00ff */
[----:B------:R-:W-:-:S03]  /*181c0*/  @UP0 ULDC UR6, c[0x0][0x450] ;  /* 0x0001140000060ab9 */ /* 0x000fc60000000800 */
[----:B------:R-:W-:Y:S01]  /*181d0*/  IMAD.MOV.U32 R4, RZ, RZ, R0 ;  /* 0x000000ffff047224 */ /* 0x000fe200078e0000 */
[----:B------:R-:W-:Y:S01]  /*181e0*/  @P1 SHF.R.U32.HI R4, RZ, UR6, R8 ;  /* 0x00000006ff041c19 */ /* 0x000fe20008011608 */
[C---:B------:R-:W-:Y:S02]  /*181f0*/  IMAD R6, R7.reuse, UR5, R6 ;  /* 0x0000000507067c24 */ /* 0x040fe4000f8e0206 */
[----:B------:R-:W-:Y:S01]  /*18200*/  IMAD.WIDE.U32 R2, R7, UR4, R2 ;  /* 0x0000000407027c25 */ /* 0x000fe2000f8e0002 */
[----:B------:R-:W-:Y:S01]  /*18210*/  SHF.R.S32.HI R7, RZ, 0x1f, R4 ;  /* 0x0000001fff077819 */ /* 0x000fe20000011404 */
[----:B------:R-:W-:Y:S01]  /*18220*/  ULDC.64 UR4, c[0x0][0x2d0] ;  /* 0x0000b40000047ab9 */ /* 0x000fe20000000a00 */
[----:B------:R-:W1:Y:S01]  /*18230*/  S2R R20, SR_TID.X ;  /* 0x0000000000147919 */ /* 0x000e620000002100 */
[----:B------:R-:W-:Y:S02]  /*18240*/  IMAD.IADD R3, R3, 0x1, R6 ;  /* 0x0000000103037824 */ /* 0x000fe400078e0206 */
[----:B------:R-:W-:-:S02]  /*18250*/  IMAD R7, R7, UR4, RZ ;  /* 0x0000000407077c24 */ /* 0x000fc4000f8e02ff */
[----:B------:R-:W-:-:S04]  /*18260*/  IMAD.WIDE.U32 R2, R4, UR4, R2 ;  /* 0x0000000404027c25 */ /* 0x000fc8000f8e0002 */
[----:B------:R-:W-:Y:S01]  /*18270*/  IMAD R6, R4, UR5, R7 ;  /* 0x0000000504067c24 */ /* 0x000fe2000f8e0207 */
[----:B------:R-:W-:Y:S01]  /*18280*/  ULDC.64 UR4, c[0x0][0x2c8] ;  /* 0x0000b20000047ab9 */ /* 0x000fe20000000a00 */
[----:B------:R-:W-:-:S04]  /*18290*/  IMAD.MOV R4, RZ, RZ, -R4 ;  /* 0x000000ffff047224 */ /* 0x000fc800078e0a04 */
[----:B--2---:R-:W-:Y:S02]  /*182a0*/  IMAD R0, R5, R4, R0 ;  /* 0x0000000405007224 */ /* 0x004fe400078e0200 */
        /* <DEDUP_REMOVED lines=24> */
[----:B-----5:R1:W-:Y:S01]  /*18430*/  @!P2 LDGSTS.E.BYPASS.LTC128B.128 [R9+0x14400], desc[UR52][R2.64], !P0 ;  /* 0x144000000209afae */ /* 0x0203e2000c101d74 */
[----:B------:R-:W-:Y:S01]  /*18440*/  ISETP.GE.AND P2, PT, R8, R5, PT ;  /* 0x000000050800720c */ /* 0x000fe20003f46270 */
[----:B------:R-:W-:-:S02]  /*18450*/  VIADD R8, R4, 0x20 ;  /* 0x0000002004087836 */ /* 0x000fc40000000000 */
[----:B-1----:R-:W1:Y:S10]  /*18460*/  SHFL.IDX PT, R2, R6, 0x1, 0x181f ;  /* 0x00381f0006027f89 */ /* 0x002e7400000e0000 */
[----:B0-----:R-:W-:-:S05]  /*18470*/  @!P2 IADD3 R14, P1, R34, R14, RZ ;  /* 0x0000000e220ea210 */ /* 0x001fca0007f3e0ff */
[----:B-1----:R-:W-:Y:S02]  /*18480*/  @!P2 IMAD.X R3, RZ, RZ, R2, P1 ;  /* 0x000000ffff03a224 */ /* 0x002fe400008e0602 */
[----:B------:R-:W-:Y:S02]  /*18490*/  @!P2 IMAD.MOV.U32 R2, RZ, RZ, R14 ;  /* 0x000000ffff02a224 */ /* 0x000fe400078e000e */
[----:B------:R-:W0:Y:S04]  /*184a0*/  SHFL.IDX PT, R14, R0, 0x2, 0x181f ;  /* 0x00581f00000e7f89 */ /* 0x000e2800000e0000 */
[----:B------:R1:W-:Y:S01]  /*184b0*/  @!P2 LDGSTS.E.BYPASS.LTC128B.128 [R9+0x14c00], desc[UR52][R2.64], !P0 ;  /* 0x14c000000209afae */ /* 0x0003e2000c101d74 */
        /* <DEDUP_REMOVED lines=32> */
[----:B------:R-:W-:-:S03]  /*186c0*/  ISETP.GE.AND P2, PT, R8, R5, PT ;  /* 0x000000050800720c */ /* 0x000fc60003f46270 */
[----:B-1----:R-:W1:Y:S04]  /*186d0*/  SHFL.IDX PT, R2, R6, 0x6, 0x181f ;  /* 0x00d81f0006027f89 */ /* 0x002e6800000e0000 */
[----:B------:R-:W2:Y:S06]  /*186e0*/  SHFL.IDX PT, R6, R6, 0x7, 0x181f ;  /* 0x00f81f0006067f89 */ /* 0x000eac00000e0000 */
[----:B0-----:R-:W-:-:S05]  /*186f0*/  @!P2 IADD3 R14, P1, R34, R14, RZ ;  /* 0x0000000e220ea210 */ /* 0x001fca0007f3e0ff */
[----:B-1----:R-:W-:Y:S02]  /*18700*/  @!P2 IMAD.X R3, RZ, RZ, R2, P1 ;  /* 0x000000ffff03a224 */ /* 0x002fe400008e0602 */
[----:B------:R-:W-:Y:S02]  /*18710*/  @!P2 IMAD.MOV.U32 R2, RZ, RZ, R14 ;  /* 0x000000ffff02a224 */ /* 0x000fe400078e000e */
[----:B------:R0:W1:Y:S04]  /*18720*/  SHFL.IDX PT, R14, R0, 0x7, 0x181f ;  /* 0x00f81f00000e7f89 */ /* 0x00006800000e0000 */
[----:B--2---:R0:W-:Y:S02]  /*18730*/  @!P2 LDGSTS.E.BYPASS.LTC128B.128 [R9+0x17400], desc[UR52][R2.64], !P0 ;  /* 0x174000000209afae */ /* 0x0041e4000c101d74 */
.L_x_8579:
[----:B------:R-:W-:-:S05]  /*18740*/  VIADD R4, R4, 0x70 ;  /* 0x0000007004047836 */ /* 0x000fca0000000000 */
[----:B------:R-:W-:-:S13]  /*18750*/  ISETP.GE.AND P1, PT, R4, R5, PT ;  /* 0x000000050400720c */ /* 0x000fda0003f26270 */
[----:B01----:R-:W-:-:S05]  /*18760*/  @!P1 IADD3 R2, P2, R34, R14, RZ ;  /* 0x0000000e22029210 */ /* 0x003fca0007f5e0ff */
[----:B------:R-:W-:-:S05]  /*18770*/  @!P1 IMAD.X R3, RZ, RZ, R6, P2 ;  /* 0x000000ffff039224 */ /* 0x000fca00010e0606 */
[----:B------:R-:W-:Y:S01]  /*18780*/  @!PT LDS RZ, [RZ] ;  /* 0x00000000fffff984 */ /* 0x000fe20000000800 */
[----:B------:R-:W-:Y:S01]  /*18790*/  @!PT LDS RZ, [RZ] ;  /* 0x00000000fffff984 */ /* 0x000fe20000000800 */
[----:B------:R-:W-:Y:S01]  /*187a0*/  @!PT LDS RZ, [RZ] ;  /* 0x00000000fffff984 */ /* 0x000fe20000000800 */
[----:B------:R0:W-:Y:S01]  /*187b0*/  @!P1 LDGSTS.E.BYPASS.LTC128B.128 [R9+0x17c00], desc[UR52][R2.64], !P0 ;  /* 0x17c0000002099fae */ /* 0x0001e2000c101d74 */
[----:B------:R-:W-:Y:S01]  /*187c0*/  PLOP3.LUT P0, PT, PT, PT, PT, 0x80, 0x0 ;  /* 0x000000000000781c */ /* 0x000fe20003f0f070 */
[----:B------:R-:W-:-:S12]  /*187d0*/  NOP ;  /* 0x0000000000007918 */ /* 0x000fd80000000000 */
.L_x_8454:
        /* <DEDUP_REMOVED lines=18> */
.L_x_8580:
[----:B------:R-:W-:Y:S05]  /*18900*/  BSYNC B0 ;  /* 0x0000000000007941 */ /* 0x000fea0003800000 */
.L_x_8455:
[----:B------:R-:W-:-:S04]  /*18910*/  UIADD3 UR4, UR41, -0x2, URZ ;  /* 0xfffffffe29047890 */ /* 0x000fc8000fffe03f */
[----:B------:R-:W-:-:S06]  /*18920*/  UISETP.GE.AND UP0, UPT, UR4, UR42, UPT ;  /* 0x0000002a0400728c */ /* 0x000fcc000bf06270 */
[----:B------:R-:W-:-:S13]  /*18930*/  PLOP3.LUT P0, PT, PT, PT, UP0, 0x80, 0x0 ;  /* 0x000000000000781c */ /* 0x000fda0003f0f008 */
[----:B------:R-:W-:Y:S05]  /*18940*/  @!P0 BRA `(.L_x_8457) ;  /* 0x00000018005c8947 */ /* 0x000fea0003800000 */
[----:B------:R1:W5:Y:S01]  /*18950*/  LDL.LU R23, [R1] ;  /* 0x0000000001177983 */ /* 0x0003620000300800 */
[----:B------:R-:W-:Y:S02]  /*18960*/  IMAD.MOV.U32 R22, RZ, RZ, R35 ;  /* 0x000000ffff167224 */ /* 0x000fe400078e0023 */
[----:B------:R-:W-:-:S07]  /*18970*/  IMAD.U32 R36, RZ, RZ, UR4 ;  /* 0x00000004ff247e24 */ /* 0x000fce000f8e00ff */
.L_x_8477:
[----:B------:R-:W2:Y:S01]  /*18980*/  LDL R11, [R1+0x8] ;  /* 0x00000800010b7983 */ /* 0x000ea20000100800 */
[----:B---3--:R-:W3:Y:S01]  /*18990*/  LDC R2, c[0x0][0x430] ;  /* 0x00010c00ff027b82 */ /* 0x008ee20000000800 */
[----:B------:R-:W4:Y:S01]  /*189a0*/  S2R R0, SR_TID.X ;  /* 0x0000000000007919 */ /* 0x000f220000002100 */
[----:B------:R-:W1:Y:S01]  /*189b0*/  S2R R8, SR_TID.X ;  /* 0x0000000000087919 */ /* 0x000e620000002100 */
[----:B---3--:R-:W-:Y:S01]  /*189c0*/  ISETP.NE.AND P0, PT, R2, 0x1, PT ;  /* 0x000000010200780c */ /* 0x008fe20003f05270 */
[----:B------:R-:W-:-:S12]  /*189d0*/  IMAD.MOV.U32 R7, RZ, RZ, 0xa0 ;  /* 0x000000a0ff077424 */ /* 0x000fd800078e00ff */
[----:B------:R-:W3:Y:S01]  /*189e0*/  @P0 LDC R5, c[0x0][0x434] ;  /* 0x00010d00ff050b82 */ /* 0x000ee20000000800 */
[C---:B----4-:R-:W-:Y:S01]  /*189f0*/  LOP3.LUT R2, R0.reuse, 0x7f, RZ, 0xc0, !PT ;  /* 0x0000007f00027812 */ /* 0x050fe200078ec0ff */
[----:B------:R-:W-:-:S06]  /*18a00*/  IMAD.SHL.U32 R0, R0, 0x10, RZ ;  /* 0x0000001000007824 */ /* 0x000fcc00078e00ff */
[----:B0-----:R-:W0:Y:S01]  /*18a10*/  @P0 LDC R3, c[0x0][0x438] ;  /* 0x00010e00ff030b82 */ /* 0x001e220000000800 */
[----:B------:R-:W-:Y:S01]  /*18a20*/  SHF.R.U32.HI R6, RZ, 0x3, R2 ;  /* 0x00000003ff067819 */ /* 0x000fe20000011602 */
[----:B-1----:R-:W-:-:S06]  /*18a30*/  IMAD.SHL.U32 R9, R8, 0x10, RZ ;  /* 0x0000001008097824 */ /* 0x002fcc00078e00ff */
[----:B------:R-:W1:Y:S01]  /*18a40*/  @P0 LDC R4, c[0x0][0x434] ;  /* 0x00010d00ff040b82 */ /* 0x000e620000000800 */
[----:B------:R-:W-:Y:S01]  /*18a50*/  LOP3.LUT R0, R6, 0x70, R0, 0xf8, !PT ;  /* 0x0000007006007812 */ /* 0x000fe200078ef800 */
[----:B------:R-:W-:-:S06]  /*18a60*/  IMAD R7, R36, R7, UR37 ;  /* 0x0000002524077e24 */ /* 0x000fcc000f8e0207 */
[----:B------:R-:W4:Y:S01]  /*18a70*/  @P0 LDC R2, c[0x0][0x438] ;  /* 0x00010e00ff020b82 */ /* 0x000f220000000800 */
[----:B------:R-:W-:Y:S01]  /*18a80*/  LOP3.LUT R9, R6, 0x70, R9, 0xf8, !PT ;  /* 0x0000007006097812 */ /* 0x000fe200078ef809 */
[----:B------:R-:W-:-:S03]  /*18a90*/  IMAD.IADD R0, R0, 0x1, R7 ;  /* 0x0000000100007824 */ /* 0x000fc600078e0207 */
[----:B------:R-:W-:Y:S01]  /*18aa0*/  LOP3.LUT R9, R9, 0x80, RZ, 0xfc, !PT ;  /* 0x0000008009097812 */ /* 0x000fe200078efcff */
[----:B---3--:R-:W-:-:S04]  /*18ab0*/  @P0 IMAD.HI.U32 R8, R0, R5, RZ ;  /* 0x0000000500080227 */ /* 0x008fc800078e00ff */
[----:B------:R-:W-:Y:S02]  /*18ac0*/  IMAD.IADD R7, R9, 0x1, R7 ;  /* 0x0000000109077824 */ /* 0x000fe400078e0207 */
[----:B------:R-:W-:Y:S01]  /*18ad0*/  IMAD.MOV.U32 R6, RZ, RZ, R0 ;  /* 0x000000ffff067224 */ /* 0x000fe200078e0000 */
[----:B0-----:R-:W-:Y:S01]  /*18ae0*/  @P0 SHF.R.U32.HI R6, RZ, R3, R8 ;  /* 0x00000003ff060219 */ /* 0x001fe20000011608 */
[----:B-1----:R-:W-:Y:S01]  /*18af0*/  @P0 IMAD.HI.U32 R3, R7, R4, RZ ;  /* 0x0000000407030227 */ /* 0x002fe200078e00ff */
[----:B------:R-:W-:Y:S05]  /*18b00*/  YIELD ;  /* 0x0000000000007946 */ /* 0x000fea0003800000 */
[----:B------:R-:W-:Y:S01]  /*18b10*/  IMAD.MOV.U32 R10, RZ, RZ, R7 ;  /* 0x000000ffff0a7224 */ /* 0x000fe200078e0007 */
[----:B------:R-:W-:Y:S01]  /*18b20*/  ULDC.64 UR4, c[0x0][0x428] ;  /* 0x00010a0000047ab9 */ /* 0x000fe20000000a00 */
[----:B----4-:R-:W-:Y:S01]  /*18b30*/  @P0 SHF.R.U32.HI R10, RZ, R2, R3 ;  /* 0x00000002ff0a0219 */ /* 0x010fe20000011603 */
[--C-:B------:R-:W-:Y:S01]  /*18b40*/  IMAD.MOV.U32 R2, RZ, RZ, R6.reuse ;  /* 0x000000ffff027224 */ /* 0x100fe200078e0006 */
[----:B------:R-:W-:Y:S01]  /*18b50*/  SHF.R.S32.HI R3, RZ, 0x1f, R6 ;  /* 0x0000001fff037819 */ /* 0x000fe20000011406 */
[----:B------:R-:W-:-:S02]  /*18b60*/  ULDC.64 UR6, c[0x0][0x418] ;  /* 0x0001060000067ab9 */ /* 0x000fc40000000a00 */
[----:B------:R-:W-:-:S03]  /*18b70*/  IMAD.WIDE.U32 R2, R37, UR4, R2 ;  /* 0x0000000425027c25 */ /* 0x000fc6000f8e0002 */
[----:B------:R-:W-:Y:S02]  /*18b80*/  LEA R4, P0, R2, UR6, 0x2 ;  /* 0x0000000602047c11 */ /* 0x000fe4000f8010ff */
[----:B------:R-:W-:Y:S01]  /*18b90*/  ISETP.GT.U32.AND P1, PT, R9, 0x9f, PT ;  /* 0x0000009f0900780c */ /* 0x000fe20003f24070 */
[----:B--2---:R-:W-:-:S04]  /*18ba0*/  IMAD R8, R11, UR4, RZ ;  /* 0x000000040b087c24 */ /* 0x004fc8000f8e02ff */
[----:B------:R-:W-:-:S04]  /*18bb0*/  IMAD R8, R37, UR5, R8 ;  /* 0x0000000525087c24 */ /* 0x000fc8000f8e0208 */
[----:B------:R-:W-:-:S05]  /*18bc0*/  IMAD.IADD R3, R8, 0x1, R3 ;  /* 0x0000000108037824 */ /* 0x000fca00078e0203 */
[----:B------:R-:W-:-:S05]  /*18bd0*/  LEA.HI.X R5, R2, UR7, R3, 0x2, P0 ;  /* 0x0000000702057c11 */ /* 0x000fca00080f1403 */
[----:B------:R0:W2:Y:S01]  /*18be0*/  LDG.E R9, desc[UR52][R4.64] ;  /* 0x0000003404097981 */ /* 0x0000a2000c1e1900 */
[--C-:B------:R-:W-:Y:S01]  /*18bf0*/  @!P1 SHF.R.S32.HI R3, RZ, 0x1f, R10.reuse ;  /* 0x0000001fff039819 */ /* 0x100fe2000001140a */
[----:B------:R-:W-:-:S04]  /*18c00*/  @!P1 IMAD.MOV.U32 R2, RZ, RZ, R10 ;  /* 0x000000ffff029224 */ /* 0x000fc800078e000a */
[----:B------:R-:W-:Y:S01]  /*18c10*/  @!P1 IMAD.WIDE.U32 R2, R37, UR4, R2 ;  /* 0x0000000425029c25 */ /* 0x000fe2000f8e0002 */
[----:B------:R-:W-:-:S03]  /*18c20*/  ULDC UR4, c[0x0][0x430] ;  /* 0x00010c0000047ab9 */ /* 0x000fc60000000800 */
[----:B------:R-:W-:Y:S01]  /*18c30*/  @!P1 IMAD.IADD R8, R8, 0x1, R3 ;  /* 0x0000000108089824 */ /* 0x000fe200078e0203 */
[----:B0-----:R-:W-:Y:S01]  /*18c40*/  @!P1 LEA R4, P0, R2, UR6, 0x2 ;  /* 0x0000000602049c11 */ /* 0x001fe2000f8010ff */
[----:B------:R-:W-:-:S03]  /*18c50*/  VIADD R35, R22, 0x1 ;  /* 0x0000000116237836 */ /* 0x000fc60000000000 */
[----:B------:R-:W-:Y:S01]  /*18c60*/  @!P1 LEA.HI.X R5, R2, UR7, R8, 0x2, P0 ;  /* 0x0000000702059c11 */ /* 0x000fe200080f1408 */
[----:B------:R-:W-:Y:S01]  /*18c70*/  IMAD.MOV.U32 R8, RZ, RZ, RZ ;  /* 0x000000ffff087224 */ /* 0x000fe200078e00ff */
[----:B------:R-:W-:Y:S01]  /*18c80*/  ISETP.NE.AND P0, PT, R35, 0x2, PT ;  /* 0x000000022300780c */ /* 0x000fe20003f05270 */
[----:B------:R-:W-:Y:S02]  /*18c90*/  IMAD.MOV R3, RZ, RZ, -R6 ;  /* 0x000000ffff037224 */ /* 0x000fe400078e0a06 */
[----:B------:R-:W-:Y:S02]  /*18ca0*/  IMAD.MOV R2, RZ, RZ, -R10 ;  /* 0x000000ffff027224 */ /* 0x000fe400078e0a0a */
[----:B-----5:R0:W5:Y:S02]  /*18cb0*/  @!P1 LDG.E R8, desc[UR52][R4.64] ;  /* 0x0000003404089981 */ /* 0x020164000c1e1900 */
[----:B------:R-:W-:Y:S02]  /*18cc0*/  IMAD R7, R2, UR4, R7 ;  /* 0x0000000402077c24 */ /* 0x000fe4000f8e0207 */
[----:B0-----:R-:W-:Y:S01]  /*18cd0*/  IMAD R4, R3, UR4, R0 ;  /* 0x0000000403047c24 */ /* 0x001fe2000f8e0200 */
[----:B------:R-:W-:-:S04]  /*18ce0*/  SEL R0, RZ, 0x1, P0 ;  /* 0x00000001ff007807 */ /* 0x000fc80000000000 */
[----:B------:R-:W-:Y:S01]  /*18cf0*/  LOP3.LUT R2, R23, R0, RZ, 0x3c, !PT ;  /* 0x0000000017027212 */ /* 0x000fe200078e3cff */
[----:B------:R-:W-:-:S04]  /*18d00*/  IMAD.U32 R11, RZ, RZ, UR43 ;  /* 0x0000002bff0b7e24 */ /* 0x000fc8000f8e00ff */
[----:B------:R0:W-:Y:S01]  /*18d10*/  STL [R1], R2 ;  /* 0x0000000201007387 */ /* 0x0001e20000100800 */
[----:B------:R-:W-:Y:S02]  /*18d20*/  ISETP.NE.AND P2, PT, R11, 0x3, PT ;  /* 0x000000030b00780c */ /* 0x000fe40003f45270 */
[C---:B------:R-:W-:Y:S01]  /*18d30*/  ISETP.GT.AND P1, PT, R36.reuse, UR42, PT ;  /* 0x0000002a24007c0c */ /* 0x040fe2000bf24270 */
[----:B------:R-:W-:Y:S01]  /*18d40*/  VIADD R36, R36, 0xffffffff ;  /* 0xffffffff24247836 */ /* 0x000fe20000000000 */
[----:B------:R-:W-:Y:S02]  /*18d50*/  SEL R35, R35, RZ, P0 ;  /* 0x000000ff23237207 */ /* 0x000fe40000000000 */
[----:B--2---:R-:W-:-:S07]  /*18d60*/  SHF.R.S32.HI R29, RZ, 0x1f, R9 ;  /* 0x0000001fff1d7819 */ /* 0x004fce0000011409 */
[----:B0-----:R-:W-:Y:S05]  /*18d70*/  @!P2 BRA `(.L_x_8458) ;  /* 0x000000000004a947 */ /* 0x001fea0003800000 */
[----:B------:R-:W-:Y:S01]  /*18d80*/  BPT.TRAP 0x1 ;  /* 0x000000040000795c */ /* 0x000fe20000300000 */
.L_x_8458:
[----:B------:R-:W-:Y:S01]  /*18d90*/  IMAD R0, R35, 0x8, R18 ;  /* 0x0000000823007824 */ /* 0x000fe200078e0212 */
[----:B------:R-:W-:Y:S01]  /*18da0*/  SHF.L.U32 R32, R2, 0x1f, RZ ;  /* 0x0000001f02207819 */ /* 0x000fe200000006ff */
[----:B------:R-:W-:Y:S01]  /*18db0*/  BSSY B0, `(.L_x_8459) ;  /* 0x0000004000007945 */ /* 0x000fe20003800000 */
[----:B------:R-:W-:Y:S02]  /*18dc0*/  SHF.R.S32.HI R31, RZ, 0x1f, R4 ;  /* 0x0000001fff1f7819 */ /* 0x000fe40000011404 */
[----:B------:R-:W0:Y:S02]  /*18dd0*/  SYNCS.PHASECHK.TRANS64.TRYWAIT P0, [R0+URZ+0x22880], R32 ;  /* 0x02288020000075a7 */ /* 0x000e24000800017f */
[----:B0-----:R-:W-:Y:S05]  /*18de0*/  @!P0 BRA `(.L_x_8460) ;  /* 0x00000054005c8947 */ /* 0x001fea0003800000 */
.L_x_8581:
[----:B------:R-:W-:Y:S05]  /*18df0*/  BSYNC B0 ;  /* 0x0000000000007941 */ /* 0x000fea0003800000 */
.L_x_8459:
[----:B------:R-:W2:Y:S01]  /*18e00*/  LDL R10, [R1+0x4] ;  /* 0x00000400010a7983 */ /* 0x000ea20000100800 */
        /* <DEDUP_REMOVED lines=10> */
[----:B------:R-:W1:Y:S03]  /*18eb0*/  LDC R11, c[0x0][0x2f4] ;  /* 0x0000bd00ff0b7b82 */ /* 0x000e660000000800 */
[----:B------:R-:W-:-:S02]  /*18ec0*/  IMAD.IADD R3, R3, 0x1, R5 ;  /* 0x0000000103037824 */ /* 0x000fc400078e0205 */
[----:B------:R-:W-:Y:S02]  /*18ed0*/  IMAD R5, R29, UR6, RZ ;  /* 0x000000061d057c24 */ /* 0x000fe4000f8e02ff */
[----:B------:R-:W-:-:S04]  /*18ee0*/  IMAD.WIDE.U32 R2, R9, UR6, R2 ;  /* 0x0000000609027c25 */ /* 0x000fc8000f8e0002 */
[----:B------:R-:W-:-:S04]  /*18ef0*/  IMAD R5, R9, UR7, R5 ;  /* 0x0000000709057c24 */ /* 0x000fc8000f8e0205 */
[----:B------:R-:W-:Y:S02]  /*18f00*/  IMAD.IADD R3, R3, 0x1, R5 ;  /* 0x0000000103037824 */ /* 0x000fe400078e0205 */
[----:B------:R-:W-:Y:S02]  /*18f10*/  IMAD R5, R30, UR4, RZ ;  /* 0x000000041e057c24 */ /* 0x000fe4000f8e02ff */
[----:B------:R-:W-:-:S04]  /*18f20*/  IMAD.WIDE.U32 R2, R26, UR8, R2 ;  /* 0x000000081a027c25 */ /* 0x000fc8000f8e0002 */
[----:B------:R-:W-:Y:S01]  /*18f30*/  IMAD R5, R7, UR5, R5 ;  /* 0x0000000507057c24 */ /* 0x000fe2000f8e0205 */
[----:B------:R-:W-:Y:S02]  /*18f40*/  IADD3 R19, P0, R2, UR10, RZ ;  /* 0x0000000a02137c10 */ /* 0x000fe4000ff1e0ff */
[----:B-1----:R-:W-:Y:S01]  /*18f50*/  ISETP.GE.AND P2, PT, R34, R11, PT ;  /* 0x0000000b2200720c */ /* 0x002fe20003f46270 */
[----:B--2---:R-:W-:-:S04]  /*18f60*/  IMAD R10, R10, UR8, RZ ;  /* 0x000000080a0a7c24 */ /* 0x004fc8000f8e02ff */
        /* <DEDUP_REMOVED lines=24> */
[C---:B---3--:R-:W-:Y:S02]  /*190f0*/  IADD3 R2, P0, R34.reuse, R12, RZ ;  /* 0x0000000c22027210 */ /* 0x048fe40007f1e0ff */
[----:B------:R-:W-:Y:S03]  /*19100*/  SHFL.IDX PT, R12, R5, RZ, 0x181f ;  /* 0x00181fff050c7589 */ /* 0x000fe600000e0000 */
[----:B----4-:R-:W-:Y:S02]  /*19110*/  IMAD.X R3, RZ, RZ, R33, P0 ;  /* 0x000000ffff037224 */ /* 0x010fe400000e0621 */
[----:B------:R-:W-:Y:S04]  /*19120*/  SHFL.IDX PT, R33, R20, 0x7, 0x181f ;  /* 0x00f81f0014217f89 */ /* 0x000fe800000e0000 */
[----:B------:R5:W-:Y:S02]  /*19130*/  LDGSTS.E.BYPASS.LTC128B.128 [R6+0xac00], desc[UR52][R2.64], !P2 ;  /* 0x0ac0000002067fae */ /* 0x000be4000d101d74 */
[----:B-----5:R-:W-:-:S02]  /*19140*/  IADD3 R2, P0, R34, R11, RZ ;  /* 0x0000000b22027210 */ /* 0x020fc40007f1e0ff */
        /* <DEDUP_REMOVED lines=20> */
[----:B------:R-:W2:Y:S04]  /*19290*/  SHFL.IDX PT, R19, R10, RZ, 0x181f ;  /* 0x00181fff0a137589 */ /* 0x000ea800000e0000 */
[----:B------:R-:W3:Y:S01]  /*192a0*/  SHFL.IDX PT, R10, R10, 0x1, 0x181f ;  /* 0x00381f000a0a7f89 */ /* 0x000ee200000e0000 */
[----:B0-----:R-:W-:-:S05]  /*192b0*/  IADD3 R2, P0, R34, R2, RZ ;  /* 0x0000000222027210 */ /* 0x001fca0007f1e0ff */
[----:B-1----:R-:W-:-:S05]  /*192c0*/  IMAD.X R3, RZ, RZ, R3, P0 ;  /* 0x000000ffff037224 */ /* 0x002fca00000e0603 */
[----:B------:R0:W-:Y:S02]  /*192d0*/  LDGSTS.E.BYPASS.LTC128B.128 [R6+0xd400], desc[UR52][R2.64], !P2 ;  /* 0x0d40000002067fae */ /* 0x0001e4000d101d74 */
[----:B0-----:R-:W-:-:S05]  /*192e0*/  IADD3 R2, P0, R34, R11, RZ ;  /* 0x0000000b22027210 */ /* 0x001fca0007f1e0ff */
[----:B------:R-:W-:-:S05]  /*192f0*/  IMAD.X R3, RZ, RZ, R33, P0 ;  /* 0x000000ffff037224 */ /* 0x000fca00000e0621 */
[----:B------:R0:W-:Y:S02]  /*19300*/  LDGSTS.E.BYPASS.LTC128B.128 [R6+0xdc00], desc[UR52][R2.64], !P2 ;  /* 0x0dc0000002067fae */ /* 0x0001e4000d101d74 */
[----:B0-----:R-:W-:-:S05]  /*19310*/  IADD3 R2, P0, R34, R12, RZ ;  /* 0x0000000c22027210 */ /* 0x001fca0007f1e0ff */
[----:B--2---:R-:W-:-:S05]  /*19320*/  IMAD.X R3, RZ, RZ, R19, P0 ;  /* 0x000000ffff037224 */ /* 0x004fca00000e0613 */
[----:B------:R0:W-:Y:S04]  /*19330*/  LDGSTS.E.BYPASS.LTC128B.128 [R6+0xe400], desc[UR52][R2.64], !P2 ;  /* 0x0e40000002067fae */ /* 0x0001e8000d101d74 */
[----:B0--3--:R0:W1:Y:S02]  /*19340*/  SHFL.IDX PT, R2, R5, 0x1, 0x181f ;  /* 0x00381f0005027f89 */ /* 0x00906400000e0000 */
.L_x_8603:
        /* <DEDUP_REMOVED lines=8> */
.L_x_8462:
        /* <DEDUP_REMOVED lines=11> */
.L_x_8463:
[----:B------:R1:W-:Y:S01]  /*19480*/  SYNCS.ARRIVE.TRANS64.A1T0 RZ, [R0+URZ+0x22870], RZ ;  /* 0x022870ff00ff79a7 */ /* 0x0003e2000810003f */
[----:B------:R-:W-:Y:S05]  /*19490*/  @!P3 BRA `(.L_x_8464) ;  /* 0x000000000004b947 */ /* 0x000fea0003800000 */
[----:B------:R-:W-:Y:S01]  /*194a0*/  BPT.TRAP 0x1 ;  /* 0x000000040000795c */ /* 0x000fe20000300000 */
.L_x_8464:
[----:B------:R-:W2:Y:S01]  /*194b0*/  SYNCS.PHASECHK.TRANS64.TRYWAIT P0, [R0+URZ+0x22840], R32 ;  /* 0x02284020000075a7 */ /* 0x000ea2000800017f */
[----:B------:R-:W-:Y:S04]  /*194c0*/  BSSY B0, `(.L_x_8465) ;  /* 0x0000002000007945 */ /* 0x000fe80003800000 */
[----:B--2---:R-:W-:Y:S05]  /*194d0*/  @!P0 BRA `(.L_x_8466) ;  /* 0x0000005800708947 */ /* 0x004fea0003800000 */
.L_x_8604:
[----:B------:R-:W-:Y:S05]  /*194e0*/  BSYNC B0 ;  /* 0x0000000000007941 */ /* 0x000fea0003800000 */
.L_x_8465:
[----:B------:R-:W3:Y:S01]  /*194f0*/  LDL R10, [R1+0x4] ;  /* 0x00000400010a7983 */ /* 0x000ee20000100800 */
[----:B------:R-:W-:Y:S01]  /*19500*/  ULDC.64 UR4, c[0x0][0x310] ;  /* 0x0000c40000047ab9 */ /* 0x000fe20000000a00 */
[----:B------:R-:W-:Y:S01]  /*19510*/  ULDC.64 UR6, c[0x0][0x300] ;  /* 0x0000c00000067ab9 */ /* 0x000fe20000000a00 */
[----:B0-----:R-:W-:Y:S02]  /*19520*/  IMAD R5, R29, UR4, RZ ;  /* 0x000000041d057c24 */ /* 0x001fe4000f8e02ff */
[----:B------:R-:W-:-:S04]  /*19530*/  IMAD.WIDE.U32 R2, R9, UR4, RZ ;  /* 0x0000000409027c25 */ /* 0x000fc8000f8e00ff */
        /* <DEDUP_REMOVED lines=21> */
[----:B------:R-:W-:Y:S01]  /*19690*/  UMOV UR4, 0xffffffff ;  /* 0xffffffff00047882 */ /* 0x000fe20000000000 */
[----:B------:R-:W0:Y:S02]  /*196a0*/  LDC R10, c[0x0][0x2f4] ;  /* 0x0000bd00ff0a7b82 */ /* 0x000e240000000800 */
[----:B------:R-:W-:-:S05]  /*196b0*/  IMAD R8, R26, UR5, R8 ;  /* 0x000000051a087c24 */ /* 0x000fca000f8e0208 */
[----:B------:R-:W-:Y:S02]  /*196c0*/  IADD3.X R4, R8, UR7, R5, P0, !PT ;  /* 0x0000000708047c10 */ /* 0x000fe400087fe405 */
[----:B------:R-:W-:-:S04]  /*196d0*/  IADD3 R7, P0, R2, UR6, RZ ;  /* 0x0000000602077c10 */ /* 0x000fc8000ff1e0ff */
[----:B------:R-:W-:Y:S02]  /*196e0*/  IADD3.X R8, R8, UR7, R3, P0, !PT ;  /* 0x0000000708087c10 */ /* 0x000fe400087fe403 */
[----:B0-----:R-:W-:Y:S01]  /*196f0*/  ISETP.GE.AND P2, PT, R34, R10, PT ;  /* 0x0000000a2200720c */ /* 0x001fe20003f46270 */
[----:B------:R-:W-:-:S12]  /*19700*/  BRA.DIV UR4, `(.L_x_8467) ;  /* 0x0000005604f87947 */ /* 0x000fd8000b800000 */
        /* <DEDUP_REMOVED lines=47> */
.L_x_8626:
        /* <DEDUP_REMOVED lines=8> */
.L_x_8468:
        /* <DEDUP_REMOVED lines=11> */
.L_x_8469:
[----:B------:R0:W-:Y:S02]  /*19b30*/  SYNCS.ARRIVE.TRANS64.A1T0 RZ, [R0+URZ+0x22830], RZ ;  /* 0x022830ff00ff79a7 */ /* 0x0001e4000810003f */
[----:B0-----:R-:W-:-:S05]  /*19b40*/  IMAD.U32 R0, RZ, RZ, UR44 ;  /* 0x0000002cff007e24 */ /* 0x001fca000f8e00ff */
[----:B------:R-:W-:-:S13]  /*19b50*/  ISETP.NE.AND P0, PT, R0, 0x3, PT ;  /* 0x000000030000780c */ /* 0x000fda0003f05270 */
[----:B------:R-:W-:Y:S05]  /*19b60*/  @!P0 BRA `(.L_x_8470) ;  /* 0x0000000000048947 */ /* 0x000fea0003800000 */
[----:B------:R-:W-:Y:S01]  /*19b70*/  BPT.TRAP 0x1 ;  /* 0x000000040000795c */ /* 0x000fe20000300000 */
.L_x_8470:
[----:B------:R-:W-:Y:S01]  /*19b80*/  LOP3.LUT R0, R23, 0x1, RZ, 0x3c, !PT ;  /* 0x0000000117007812 */ /* 0x000fe200078e3cff */
[----:B------:R-:W-:Y:S01]  /*19b90*/  IMAD R3, R22, 0x8, R18 ;  /* 0x0000000816037824 */ /* 0x000fe200078e0212 */
[----:B------:R-:W-:Y:S02]  /*19ba0*/  BSSY B0, `(.L_x_8471) ;  /* 0x0000004000007945 */ /* 0x000fe40003800000 */
[----:B------:R-:W-:-:S04]  /*19bb0*/  SHF.L.U32 R0, R0, 0x1f, RZ ;  /* 0x0000001f00007819 */ /* 0x000fc800000006ff */
[----:B------:R-:W0:Y:S02]  /*19bc0*/  SYNCS.PHASECHK.TRANS64.TRYWAIT P2, [R3+URZ+0x22870], R0 ;  /* 0x02287000030075a7 */ /* 0x000e24000804017f */
[----:B0-----:R-:W-:Y:S05]  /*19bd0*/  @!P2 BRA `(.L_x_8472) ;  /* 0x0000005c0074a947 */ /* 0x001fea0003800000 */
.L_x_8627:
[----:B------:R-:W-:Y:S05]  /*19be0*/  BSYNC B0 ;  /* 0x0000000000007941 */ /* 0x000fea0003800000 */
.L_x_8471:
[----:B------:R-:W-:-:S05]  /*19bf0*/  IMAD.U32 R2, RZ, RZ, UR43 ;  /* 0x0000002bff027e24 */ /* 0x000fca000f8e00ff */
[----:B------:R-:W-:-:S13]  /*19c00*/  ISETP.NE.AND P2, PT, R2, 0x3, PT ;  /* 0x000000030200780c */ /* 0x000fda0003f45270 */
[----:B------:R-:W-:Y:S05]  /*19c10*/  @!P2 BRA `(.L_x_8473) ;  /* 0x000000000004a947 */ /* 0x000fea0003800000 */
[----:B------:R-:W-:Y:S01]  /*19c20*/  BPT.TRAP 0x1 ;  /* 0x000000040000795c */ /* 0x000fe20000300000 */
.L_x_8473:
[----:B0-----:R-:W-:Y:S01]  /*19c30*/  SHF.L.U32 R0, R23, 0x1f, RZ ;  /* 0x0000001f17007819 */ /* 0x001fe200000006ff */
[----:B------:R-:W-:-:S03]  /*19c40*/  IMAD R2, R22, 0x5000, RZ ;  /* 0x0000500016027824 */ /* 0x000fc600078e02ff */
[----:B------:R-:W0:Y:S02]  /*19c50*/  SYNCS.PHASECHK.TRANS64.TRYWAIT P2, [R3+URZ+0x22860], R0 ;  /* 0x02286000030075a7 */ /* 0x000e24000804017f */
[----:B0-----:R-:W-:Y:S05]  /*19c60*/  @!P2 BRA `(.L_x_8474) ;  /* 0x0000005c0064a947 */ /* 0x001fea0003800000 */
.L_x_8628:
[----:B------:R-:W2:Y:S04]  /*19c70*/  LDL R15, [R1+0x14] ;  /* 0x00001400010f7983 */ /* 0x000ea80000100800 */
[----:B------:R-:W0:Y:S04]  /*19c80*/  LDL R13, [R1+0x1c] ;  /* 0x00001c00010d7983 */ /* 0x000e280000100800 */
[----:B------:R-:W0:Y:S01]  /*19c90*/  LDL R12, [R1+0xc] ;  /* 0x00000c00010c7983 */ /* 0x000e220000100800 */
[----:B------:R-:W-:Y:S01]  /*19ca0*/  LOP3.LUT R5, R2, R28, RZ, 0xfc, !PT ;  /* 0x0000001c02057212 */ /* 0x000fe200078efcff */
[----:B------:R-:W-:Y:S05]  /*19cb0*/  WARPSYNC.ALL ;  /* 0x0000000000007948 */ /* 0x000fea0003800000 */
[----:B------:R-:W-:-:S02]  /*19cc0*/  IMAD.IADD R14, R18, 0x1, R5 ;  /* 0x00000001120e7824 */ /* 0x000fc400078e0205 */
        /* <DEDUP_REMOVED lines=8> */
[----:B------:R-:W1:Y:S01]  /*19d50*/  LDSM.16.MT88.4 R4, [R19+0xa400] ;  /* 0x00a400001304783b */ /* 0x000e620000004200 */
[----:B0-----:R-:W-:-:S05]  /*19d60*/  IADD3 R0, R12, R2, R13 ;  /* 0x000000020c007210 */ /* 0x001fca0007ffe00d */
[----:B------:R-:W-:Y:S01]  /*19d70*/  STSM.16.M88.4 [R0], R8 ;  /* 0x0000000800007844 */ /* 0x000fe20000000200 */
[C-C-:B-1----:R-:W-:Y:S02]  /*19d80*/  PRMT R12, R4.reuse, 0x6420, R5.reuse ;  /* 0x00006420040c7816 */ /* 0x142fe40000000005 */
        /* <DEDUP_REMOVED lines=72> */
.L_x_8475:
[----:B-1----:R1:W-:Y:S01]  /*1a210*/  SYNCS.ARRIVE.TRANS64.A1T0 RZ, [R3+URZ+0x22850], RZ ;  /* 0x022850ff03ff79a7 */ /* 0x0023e2000810003f */
[----:B------:R-:W-:Y:S06]  /*1a220*/  BAR.SYNC.DEFER_BLOCKING 0x2, 0x80 ;  /* 0x0082000000007b1d */ /* 0x000fec0000010000 */
[----:B------:R-:W-:Y:S05]  /*1a230*/  @!P0 BRA `(.L_x_8476) ;  /* 0x0000000000048947 */ /* 0x000fea0003800000 */
[----:B------:R-:W-:Y:S01]  /*1a240*/  BPT.TRAP 0x1 ;  /* 0x000000040000795c */ /* 0x000fe20000300000 */
.L_x_8476:
[----:B0-----:R-:W2:Y:S01]  /*1a250*/  LDL R0, [R1+0x10] ;  /* 0x0000100001007983 */ /* 0x001ea20000100800 */
[----:B-1----:R-:W-:-:S03]  /*1a260*/  VIADD R3, R3, 0x22880 ;  /* 0x0002288003037836 */ /* 0x002fc60000000000 */
[----:B------:R3:W5:Y:S01]  /*1a270*/  LDL R23, [R1] ;  /* 0x0000000001177983 */ /* 0x0007620000100800 */
[----:B------:R-:W-:Y:S01]  /*1a280*/  IMAD.MOV.U32 R22, RZ, RZ, R35 ;  /* 0x000000ffff167224 */ /* 0x000fe200078e0023 */
[----:B--2---:R-:W-:-:S04]  /*1a290*/  PRMT R3, R0, 0x654, R3 ;  /* 0x0000065400037816 */ /* 0x004fc80000000003 */
[----:B------:R3:W-:Y:S01]  /*1a2a0*/  SYNCS.ARRIVE.TRANS64.RED.A1T0 RZ, [R3+URZ], RZ ;  /* 0x000000ff03ff79a7 */ /* 0x0007e2000810043f */
[----:B------:R-:W-:Y:S05]  /*1a2b0*/  @P1 BRA `(.L_x_8477) ;  /* 0xffffffe400b01947 */ /* 0x000fea000383ffff */
.L_x_8457:
[----:B------:R-:W1:Y:S01]  /*1a2c0*/  S2R R0, SR_TID.X ;  /* 0x0000000000007919 */ /* 0x000e620000002100 */
        /* <DEDUP_REMOVED lines=12> */
[----:B0-----:R-:W2:Y:S01]  /*1a390*/  @P1 ATOMG.E.ADD.STRONG.GPU PT, R3, desc[UR52][R2.64], R5 ;  /* 0x00000005020319a8 */ /* 0x001ea200081ee1f4 */
[----:B------:R-:W0:Y:S02]  /*1a3a0*/  S2R R4, SR_LTMASK ;  /* 0x0000000000047919 */ /* 0x000e240000003900 */
[----:B0-----:R-:W-:-:S04]  /*1a3b0*/  LOP3.LUT R4, R4, UR4, RZ, 0xc0, !PT ;  /* 0x0000000404047c12 */ /* 0x001fc8000f8ec0ff */
[----:B------:R-:W0:Y:S01]  /*1a3c0*/  POPC R7, R4 ;  /* 0x0000000400077309 */ /* 0x000e220000000000 */
[----:B--2---:R-:W0:Y:S02]  /*1a3d0*/  SHFL.IDX PT, R0, R3, R0, 0x1f ;  /* 0x00001f0003007589 */ /* 0x004e2400000e0000 */
[----:B0-----:R-:W-:-:S07]  /*1a3e0*/  IADD3 R24, R0, UR45, R7 ;  /* 0x0000002d00187c10 */ /* 0x001fce000fffe007 */
.L_x_8479:
[----:B------:R-:W-:Y:S05]  /*1a3f0*/  BSYNC B0 ;  /* 0x0000000000007941 */ /* 0x000fea0003800000 */
.L_x_8478:
[----:B------:R-:W-:Y:S05]  /*1a400*/  @!P0 BRA `(.L_x_8480) ;  /* 0x0000000000048947 */ /* 0x000fea0003800000 */
[----:B------:R-:W-:Y:S01]  /*1a410*/  BPT.TRAP 0x1 ;  /* 0x000000040000795c */ /* 0x000fe20000300000 */
.L_x_8480:
[----:B------:R-:W0:Y:S01]  /*1a420*/  LDL R0, [R1] ;  /* 0x0000000001007983 */ /* 0x000e220000100800 */
[----:B------:R-:W-:Y:S01]  /*1a430*/  IMAD R2, R35, 0x8, R18 ;  /* 0x0000000823027824 */ /* 0x000fe200078e0212 */
[----:B------:R-:W-:Y:S01]  /*1a440*/  BSSY B0, `(.L_x_8481) ;  /* 0x0000005000007945 */ /* 0x000fe20003800000 */
[----:B0--3--:R-:W-:-:S04]  /*1a450*/  LOP3.LUT R3, R0, 0x1, RZ, 0x3c, !PT ;  /* 0x0000000100037812 */ /* 0x009fc800078e3cff */
[----:B------:R-:W-:-:S04]  /*1a460*/  SHF.L.U32 R3, R3, 0x1f, RZ ;  /* 0x0000001f03037819 */ /* 0x000fc800000006ff */
[----:B------:R-:W0:Y:S02]  /*1a470*/  SYNCS.PHASECHK.TRANS64.TRYWAIT P1, [R2+URZ+0x22870], R3 ;  /* 0x02287003020075a7 */ /* 0x000e24000802017f */
[----:B0-----:R-:W-:Y:S05]  /*1a480*/  @!P1 BRA `(.L_x_8482) ;  /* 0x0000005400709947 */ /* 0x001fea0003800000 */
.L_x_8629:
[----:B------:R-:W-:Y:S05]  /*1a490*/  BSYNC B0 ;  /* 0x0000000000007941 */ /* 0x000fea0003800000 */
.L_x_8481:
[----:B------:R-:W-:-:S05]  /*1a4a0*/  IMAD.U32 R0, RZ, RZ, UR43 ;  /* 0x0000002bff007e24 */ /* 0x000fca000f8e00ff */
[----:B------:R-:W-:-:S13]  /*1a4b0*/  ISETP.NE.AND P1, PT, R0, 0x3, PT ;  /* 0x000000030000780c */ /* 0x000fda0003f25270 */
[----:B------:R-:W-:Y:S05]  /*1a4c0*/  @!P1 BRA `(.L_x_8483) ;  /* 0x0000000000049947 */ /* 0x000fea0003800000 */
[----:B------:R-:W-:Y:S01]  /*1a4d0*/  BPT.TRAP 0x1 ;  /* 0x000000040000795c */ /* 0x000fe20000300000 */
.L_x_8483:
[----:B------:R-:W0:Y:S02]  /*1a4e0*/  LDL R0, [R1] ;  /* 0x0000000001007983 */ /* 0x000e240000100800 */
[----:B0-----:R-:W-:-:S04]  /*1a4f0*/  SHF.L.U32 R3, R0, 0x1f, RZ ;  /* 0x0000001f00037819 */ /* 0x001fc800000006ff */
[----:B------:R-:W0:Y:S02]  /*1a500*/  SYNCS.PHASECHK.TRANS64.TRYWAIT P1, [R2+URZ+0x22860], R3 ;  /* 0x02286003020075a7 */ /* 0x000e24000802017f */
[----:B0-----:R-:W-:Y:S05]  /*1a510*/  @!P1 BRA `(.L_x_8484) ;  /* 0x0000005400609947 */ /* 0x001fea0003800000 */
.L_x_8630:
[----:B------:R-:W2:Y:S04]  /*1a520*/  LDL R4, [R1+0x14] ;  /* 0x0000140001047983 */ /* 0x000ea80000100800 */
[----:B------:R-:W3:Y:S04]  /*1a530*/  LDL R20, [R1+0x1c] ;  /* 0x00001c0001147983 */ /* 0x000ee80000100800 */
[----:B------:R-:W3:Y:S01]  /*1a540*/  LDL.LU R0, [R1+0xc] ;  /* 0x00000c0001007983 */ /* 0x000ee20000300800 */
[----:B------:R-:W-:Y:S01]  /*1a550*/  IMAD R19, R35, 0x5000, RZ ;  /* 0x0000500023137824 */ /* 0x000fe200078e02ff */
[----:B------:R-:W-:Y:S05]  /*1a560*/  WARPSYNC.ALL ;  /* 0x0000000000007948 */ /* 0x000fea0003800000 */
[----:B0-----:R-:W-:Y:S01]  /*1a570*/  LOP3.LUT R3, R19, R28, RZ, 0xfc, !PT ;  /* 0x0000001c13037212 */ /* 0x001fe200078efcff */
[----:B------:R-:W-:-:S04]  /*1a580*/  IMAD.U32 R21, RZ, RZ, UR43 ;  /* 0x0000002bff157e24 */ /* 0x000fc8000f8e00ff */
[----:B------:R-:W-:Y:S01]  /*1a590*/  IMAD.IADD R10, R18, 0x1, R3 ;  /* 0x00000001120a7824 */ /* 0x000fe200078e0203 */
[----:B------:R-:W-:-:S05]  /*1a5a0*/  ISETP.NE.AND P1, PT, R21, 0x3, PT ;  /* 0x000000031500780c */ /* 0x000fca0003f25270 */
        /* <DEDUP_REMOVED lines=58> */
[----:B------:R-:W-:Y:S01]  /*1a950*/  STSM.16.M88.4 [R0+0x3000], R12 ;  /* 0x0030000c00007844 */ /* 0x000fe20000000200 */
        /* <DEDUP_REMOVED lines=23> */
.L_x_8485:
[----:B-1----:R1:W-:Y:S01]  /*1aad0*/  SYNCS.ARRIVE.TRANS64.A1T0 RZ, [R2+URZ+0x22850], RZ ;  /* 0x022850ff02ff79a7 */ /* 0x0023e2000810003f */
[----:B------:R-:W-:Y:S06]  /*1aae0*/  BAR.SYNC.DEFER_BLOCKING 0x2, 0x80 ;  /* 0x0082000000007b1d */ /* 0x000fec0000010000 */
[----:B------:R-:W-:Y:S05]  /*1aaf0*/  @!P0 BRA `(.L_x_8486) ;  /* 0x0000000000048947 */ /* 0x000fea0003800000 */
[----:B------:R-:W-:Y:S01]  /*1ab00*/  BPT.TRAP 0x1 ;  /* 0x000000040000795c */ /* 0x000fe20000300000 */
.L_x_8486:
[----:B0-----:R-:W2:Y:S04]  /*1ab10*/  LDL R0, [R1+0x10] ;  /* 0x0000100001007983 */ /* 0x001ea80000100800 */
[----:B------:R-:W3:Y:S01]  /*1ab20*/  LDL.LU R3, [R1] ;  /* 0x0000000001037983 */ /* 0x000ee20000300800 */
[----:B------:R-:W-:Y:S02]  /*1ab30*/  VIADD R35, R35, 0x1 ;  /* 0x0000000123237836 */ /* 0x000fe40000000000 */
[----:B-1----:R-:W-:-:S03]  /*1ab40*/  VIADD R2, R2, 0x22880 ;  /* 0x0002288002027836 */ /* 0x002fc60000000000 */
[----:B------:R-:W-:-:S04]  /*1ab50*/  ISETP.NE.AND P0, PT, R35, 0x2, PT ;  /* 0x000000022300780c */ /* 0x000fc80003f05270 */
[----:B------:R-:W-:Y:S02]  /*1ab60*/  SEL R35, R35, RZ, P0 ;  /* 0x000000ff23237207 */ /* 0x000fe40000000000 */
[----:B--2---:R-:W-:Y:S02]  /*1ab70*/  PRMT R2, R0, 0x654, R2 ;  /* 0x0000065400027816 */ /* 0x004fe40000000002 */
[----:B------:R-:W-:Y:S02]  /*1ab80*/  SEL R0, RZ, 0x1, P0 ;  /* 0x00000001ff007807 */ /* 0x000fe40000000000 */
[----:B------:R0:W-:Y:S02]  /*1ab90*/  SYNCS.ARRIVE.TRANS64.RED.A1T0 RZ, [R2+URZ], RZ ;  /* 0x000000ff02ff79a7 */ /* 0x0001e4000810043f */
[----:B---3--:R-:W-:-:S05]  /*1aba0*/  LOP3.LUT R3, R3, R0, RZ, 0x3c, !PT ;  /* 0x0000000003037212 */ /* 0x008fca00078e3cff */
[----:B------:R0:W-:Y:S02]  /*1abb0*/  STL [R1], R3 ;  /* 0x0000000301007387 */ /* 0x0001e40000100800 */
.L_x_8429:
[----:B------:R-:W-:Y:S05]  /*1abc0*/  BSYNC B7 ;  /* 0x0000000000077941 */ /* 0x000fea0003800000 */
.L_x_8427:
        /* <DEDUP_REMOVED lines=12> */
.L_x_8487:
[----:B------:R-:W1:Y:S01]  /*1ac90*/  S2R R0, SR_TID.X ;  /* 0x0000000000007919 */ /* 0x000e620000002100 */
[----:B------:R-:W-:Y:S01]  /*1aca0*/  ULDC UR4, c[0x0][0xc3c] ;  /* 0x00030f0000047ab9 */ /* 0x000fe20000000800 */
[----:B------:R-:W-:Y:S01]  /*1acb0*/  IMAD.MOV.U32 R4, RZ, RZ, RZ ;  /* 0x000000ffff047224 */ /* 0x000fe200078e00ff */
[----:B-1----:R-:W-:-:S04]  /*1acc0*/  LOP3.LUT R7, R0, 0x1f, RZ, 0xc0, !PT ;  /* 0x0000001f00077812 */ /* 0x002fc800078ec0ff */
[----:B------:R-:W-:Y:S01]  /*1acd0*/  ISETP.NE.AND P0, PT, R7, 0x1f, PT ;  /* 0x0000001f0700780c */ /* 0x000fe20003f05270 */
[----:B------:R-:W-:-:S05]  /*1ace0*/  IMAD.IADD R5, R27, 0x1, R7 ;  /* 0x000000011b057824 */ /* 0x000fca00078e0207 */
        /* <DEDUP_REMOVED lines=33> */
.L_x_8493:
        /* <DEDUP_REMOVED lines=13> */
.L_x_8492:
[----:B------:R-:W-:Y:S05]  /*1afd0*/  BSYNC B0 ;  /* 0x0000000000007941 */ /* 0x000fea0003800000 */
.L_x_8491:
        /* <DEDUP_REMOVED lines=23> */
.L_x_8489:
        /* <DEDUP_REMOVED lines=22> */
.L_x_8494:
        /* <DEDUP_REMOVED lines=66> */
.L_x_8490:
[----:B------:R-:W0:Y:S01]  /*1b6d0*/  LDC R27, c[0x0][0xc3c] ;  /* 0x00030f00ff1b7b82 */ /* 0x000e220000000800 */
[----:B------:R-:W-:Y:S01]  /*1b6e0*/  IMAD.MOV.U32 R24, RZ, RZ, R5 ;  /* 0x000000ffff187224 */ /* 0x000fe200078e0005 */
[----:B------:R-:W-:Y:S01]  /*1b6f0*/  UMOV UR4, URZ ;  /* 0x0000003f00047c82 */ /* 0x000fe20008000000 */
[----:B------:R-:W-:-:S07]  /*1b700*/  IMAD.MOV.U32 R26, RZ, RZ, RZ ;  /* 0x000000ffff1a7224 */ /* 0x000fce00078e00ff */
.L_x_8495:
[----:B------:R1:W2:Y:S01]  /*1b710*/  LDL R2, [R1+0x10] ;  /* 0x0000100001027983 */ /* 0x0002a20000100800 */
[----:B------:R-:W3:Y:S02]  /*1b720*/  S2R R0, SR_TID.X ;  /* 0x0000000000007919 */ /* 0x000ee40000002100 */
[----:B---3--:R-:W-:Y:S01]  /*1b730*/  LOP3.LUT R0, R0, 0x1f, RZ, 0xc0, !PT ;  /* 0x0000001f00007812 */ /* 0x008fe200078ec0ff */
[----:B------:R-:W-:Y:S03]  /*1b740*/  BAR.SYNC.DEFER_BLOCKING 0x4, 0x180 ;  /* 0x0106000000007b1d */ /* 0x000fe60000010000 */
[----:B------:R-:W-:Y:S01]  /*1b750*/  ISETP.NE.AND P0, PT, R0, RZ, PT ;  /* 0x000000ff0000720c */ /* 0x000fe20003f05270 */
[----:B------:R-:W-:-:S12]  /*1b760*/  IMAD.U32 R25, RZ, RZ, UR4 ;  /* 0x00000004ff197e24 */ /* 0x000fd8000f8e00ff */
[----:B------:R-:W-:Y:S01]  /*1b770*/  @!P0 MOV R0, 0x400 ;  /* 0x0000040000008802 */ /* 0x000fe20000000f00 */
[----:B--2---:R-:W2:Y:S03]  /*1b780*/  @!P0 S2R R2, SR_CgaCtaId ;  /* 0x0000000000028919 */ /* 0x004ea60000008800 */
[----:B--2---:R-:W-:Y:S01]  /*1b790*/  @!P0 LEA R18, R2, R0, 0x18 ;  /* 0x0000000002128211 */ /* 0x004fe200078ec0ff */
[----:B------:R1:W-:Y:S04]  /*1b7a0*/  @!P0 STL [R1+0x10], R2 ;  /* 0x0000100201008387 */ /* 0x0003e80000100800 */
[----:B0-----:R1:W-:Y:S01]  /*1b7b0*/  @!P0 STS.128 [R18+0x228d0], R24 ;  /* 0x0228d01812008388 */ /* 0x0013e20000000c00 */
[----:B------:R-:W-:Y:S06]  /*1b7c0*/  BAR.ARV 0x5, 0x180 ;  /* 0x0146000000007b1d */ /* 0x000fec0000002000 */
.L_x_8488:
[----:B------:R-:W-:Y:S02]  /*1b7d0*/  ULDC UR5, c[0x0][0xc3c] ;  /* 0x00030f0000057ab9 */ /* 0x000fe40000000800 */
[----:B------:R-:W-:-:S13]  /*1b7e0*/  ISETP.GE.AND P0, PT, R27, UR5, PT ;  /* 0x000000051b007c0c */ /* 0x000fda000bf06270 */
[----:B------:R-:W-:Y:S05]  /*1b7f0*/  @!P0 BRA `(.L_x_8496) ;  /* 0xffffff9c00d48947 */ /* 0x000fea000383ffff */
.L_x_8417:
[----:B0-----:R-:W2:Y:S01]  /*1b800*/  LDL.LU R0, [R1+0x24] ;  /* 0x0000240001007983 */ /* 0x001ea20000300800 */
        /* <DEDUP_REMOVED lines=11> */
.L_x_8631:
[----:B------:R-:W-:Y:S05]  /*1b8c0*/  BSYNC B0 ;  /* 0x0000000000007941 */ /* 0x000fea0003800000 */
.L_x_8497:
[----:B------:R-:W-:-:S03]  /*1b8d0*/  UMOV UR4, 0xffffffff ;  /* 0xffffffff00047882 */ /* 0x000fc60000000000 */
[----:B------:R-:W-:Y:S05]  /*1b8e0*/  BRA.DIV UR4, `(.L_x_8499) ;  /* 0x0000004204947947 */ /* 0x000fea000b800000 */
[----:B0-----:R-:W0:Y:S02]  /*1b8f0*/  S2R R0, SR_TID.X ;  /* 0x0000000000007919 */ /* 0x001e240000002100 */
[----:B0-----:R-:W-:-:S04]  /*1b900*/  SHF.R.U32.HI R0, RZ, 0x5, R0 ;  /* 0x00000005ff007819 */ /* 0x001fc80000011600 */
[----:B------:R-:W-:-:S05]  /*1b910*/  LOP3.LUT R0, R0, 0x3, RZ, 0xc0, !PT ;  /* 0x0000000300007812 */ /* 0x000fca00078ec0ff */
[----:B------:R0:W1:Y:S02]  /*1b920*/  SHFL.IDX PT, R14, R0, RZ, 0x1f ;  /* 0x00001fff000e7589 */ /* 0x00006400000e0000 */
.L_x_8634:
[----:B-1----:R-:W-:Y:S01]  /*1b930*/  ISETP.NE.AND P0, PT, R14, RZ, PT ;  /* 0x000000ff0e00720c */ /* 0x002fe20003f05270 */
[----:B------:R-:W-:-:S12]  /*1b940*/  BSSY B0, `(.L_x_8500) ;  /* 0x000002e000007945 */ /* 0x000fd80003800000 */
[----:B------:R-:W-:Y:S05]  /*1b950*/  @P0 BRA `(.L_x_8501) ;  /* 0x0000000000b00947 */ /* 0x000fea0003800000 */
[----:B------:R-:W-:-:S03]  /*1b960*/  UMOV UR4, 0xffffffff ;  /* 0xffffffff00047882 */ /* 0x000fc60000000000 */
[----:B------:R-:W-:Y:S05]  /*1b970*/  BRA.DIV UR4, `(.L_x_8502) ;  /* 0x0000004204a47947 */ /* 0x000fea000b800000 */
[----:B------:R-:W-:-:S13]  /*1b980*/  ELECT P6, URZ, PT ;  /* 0x00000000003f782f */ /* 0x000fda00038c0000 */
.L_x_8637:
[----:B------:R-:W-:Y:S05]  /*1b990*/  @!P6 BRA `(.L_x_8501) ;  /* 0x0000000000a0e947 */ /* 0x000fea0003800000 */
[----:B------:R-:W-:-:S06]  /*1b9a0*/  ULOP3.LUT UR4, UR36, 0x2, URZ, 0xfc, !UPT ;  /* 0x0000000224047892 */ /* 0x000fcc000f8efc3f */
[----:B0-----:R-:W-:-:S05]  /*1b9b0*/  IMAD.U32 R0, RZ, RZ, UR4 ;  /* 0x00000004ff007e24 */ /* 0x001fca000f8e00ff */
[----:B------:R-:W-:-:S13]  /*1b9c0*/  ISETP.NE.AND P0, PT, R0, 0x3, PT ;  /* 0x000000030000780c */ /* 0x000fda0003f05270 */
[----:B------:R-:W-:Y:S05]  /*1b9d0*/  @!P0 BRA `(.L_x_8503) ;  /* 0x0000000000048947 */ /* 0x000fea0003800000 */
[----:B------:R-:W-:Y:S01]  /*1b9e0*/  BPT.TRAP 0x1 ;  /* 0x000000040000795c */ /* 0x000fe20000300000 */
.L_x_8503:
[----:B------:R-:W2:Y:S01]  /*1b9f0*/  LDL R0, [R1] ;  /* 0x0000000001007983 */ /* 0x000ea20000100800 */
[C---:B------:R-:W-:Y:S02]  /*1ba00*/  IMAD R3, R35.reuse, 0x8, R5 ;  /* 0x0000000823037824 */ /* 0x040fe400078e0205 */
[----:B------:R-:W-:-:S05]  /*1ba10*/  VIADD R35, R35, 0x1 ;  /* 0x0000000123237836 */ /* 0x000fca0000000000 */
[----:B------:R-:W-:Y:S02]  /*1ba20*/  ISETP.NE.AND P2, PT, R35, 0x2, PT ;  /* 0x000000022300780c */ /* 0x000fe40003f45270 */
[----:B--2---:R-:W-:Y:S02]  /*1ba30*/  SHF.L.U32 R2, R0, 0x1f, RZ ;  /* 0x0000001f00027819 */ /* 0x004fe400000006ff */
[----:B------:R-:W-:Y:S02]  /*1ba40*/  SEL R0, RZ, 0x1, P2 ;  /* 0x00000001ff007807 */ /* 0x000fe40001000000 */
[----:B------:R-:W0:Y:S02]  /*1ba50*/  SYNCS.PHASECHK.TRANS64.TRYWAIT P1, [R3+URZ+0x22840], R2 ;  /* 0x02284002030075a7 */ /* 0x000e24000802017f */
[----:B0-----:R-:W-:Y:S05]  /*1ba60*/  @!P1 BRA `(.L_x_8504) ;  /* 0x0000004000889947 */ /* 0x001fea0003800000 */
.L_x_8638:
[----:B------:R-:W2:Y:S01]  /*1ba70*/  LDL.LU R4, [R1] ;  /* 0x0000000001047983 */ /* 0x000ea20000300800 */
[----:B------:R-:W-:Y:S02]  /*1ba80*/  SEL R35, R35, RZ, P2 ;  /* 0x000000ff23237207 */ /* 0x000fe40001000000 */
[----:B--2---:R-:W-:Y:S01]  /*1ba90*/  LOP3.LUT R0, R4, R0, RZ, 0x3c, !PT ;  /* 0x0000000004007212 */ /* 0x004fe200078e3cff */
[----:B------:R-:W-:Y:S06]  /*1baa0*/  @!P0 BRA `(.L_x_8505) ;  /* 0x0000000000048947 */ /* 0x000fec0003800000 */
[----:B------:R-:W-:Y:S01]  /*1bab0*/  BPT.TRAP 0x1 ;  /* 0x000000040000795c */ /* 0x000fe20000300000 */
.L_x_8505:
[----:B------:R-:W-:Y:S01]  /*1bac0*/  IMAD R35, R35, 0x8, R5 ;  /* 0x0000000823237824 */ /* 0x000fe200078e0205 */
[----:B------:R-:W-:-:S04]  /*1bad0*/  SHF.L.U32 R0, R0, 0x1f, RZ ;  /* 0x0000001f00007819 */ /* 0x000fc800000006ff */
[----:B------:R-:W1:Y:S02]  /*1bae0*/  SYNCS.PHASECHK.TRANS64.TRYWAIT P1, [R35+URZ+0x22840], R0 ;  /* 0x02284000230075a7 */ /* 0x000e64000802017f */
[----:B-1----:R-:W-:Y:S05]  /*1baf0*/  @!P1 BRA `(.L_x_8506) ;  /* 0x0000004000789947 */ /* 0x002fea0003800000 */
.L_x_8639:
[----:B------:R-:W-:Y:S05]  /*1bb00*/  @!P0 BRA `(.L_x_8507) ;  /* 0x0000000000048947 */ /* 0x000fea0003800000 */
[----:B------:R-:W-:Y:S01]  /*1bb10*/  BPT.TRAP 0x1 ;  /* 0x000000040000795c */ /* 0x000fe20000300000 */
.L_x_8507:
[----:B------:R-:W2:Y:S02]  /*1bb20*/  SYNCS.PHASECHK.TRANS64.TRYWAIT P1, [R3+URZ+0x22860], R2 ;  /* 0x02286002030075a7 */ /* 0x000ea4000802017f */
[----:B--2---:R-:W-:Y:S05]  /*1bb30*/  @!P1 BRA `(.L_x_8508) ;  /* 0x00000040007c9947 */ /* 0x004fea0003800000 */
.L_x_8640:
[----:B------:R-:W-:Y:S05]  /*1bb40*/  @!P0 BRA `(.L_x_8509) ;  /* 0x0000000000048947 */ /* 0x000fea0003800000 */
[----:B------:R-:W-:Y:S01]  /*1bb50*/  BPT.TRAP 0x1 ;  /* 0x000000040000795c */ /* 0x000fe20000300000 */
.L_x_8509:
[----:B------:R-:W3:Y:S02]  /*1bb60*/  SYNCS.PHASECHK.TRANS64.TRYWAIT P1, [R35+URZ+0x22860], R0 ;  /* 0x02286000230075a7 */ /* 0x000ee4000802017f */
[----:B---3--:R-:W-:Y:S05]  /*1bb70*/  @!P1 BRA `(.L_x_8510) ;  /* 0x0000004000809947 */ /* 0x008fea0003800000 */
.L_x_8641:
[----:B------:R-:W-:Y:S05]  /*1bb80*/  @!P0 BRA `(.L_x_8511) ;  /* 0x0000000000048947 */ /* 0x000fea0003800000 */
[----:B------:R-:W-:Y:S01]  /*1bb90*/  BPT.TRAP 0x1 ;  /* 0x000000040000795c */ /* 0x000fe20000300000 */
.L_x_8511:
[----:B------:R-:W4:Y:S02]  /*1bba0*/  SYNCS.PHASECHK.TRANS64.TRYWAIT P1, [R3+URZ+0x22880], R2 ;  /* 0x02288002030075a7 */ /* 0x000f24000802017f */
[----:B----4-:R-:W-:Y:S05]  /*1bbb0*/  @!P1 BRA `(.L_x_8512) ;  /* 0x0000004000849947 */ /* 0x010fea0003800000 */
.L_x_8642:
[----:B------:R-:W-:Y:S05]  /*1bbc0*/  @!P0 BRA `(.L_x_8513) ;  /* 0x0000000000048947 */ /* 0x000fea0003800000 */
[----:B------:R-:W-:Y:S01]  /*1bbd0*/  BPT.TRAP 0x1 ;  /* 0x000000040000795c */ /* 0x000fe20000300000 */
.L_x_8513:
[----:B------:R0:W0:Y:S02]  /*1bbe0*/  SYNCS.PHASECHK.TRANS64.TRYWAIT P0, [R35+URZ+0x22880], R0 ;  /* 0x02288000230075a7 */ /* 0x000024000800017f */
[----:B0-----:R-:W-:Y:S05]  /*1bbf0*/  @!P0 NANOSLEEP.SYNCS 0x989680 ;  /* 0x009896800000895d */ /* 0x001fea0003900000 */
[----:B------:R-:W0:Y:S02]  /*1bc00*/  @!P0 SYNCS.PHASECHK.TRANS64 P0, [R35+URZ+0x22880], R0 ;  /* 0x02288000230085a7 */ /* 0x000e24000800007f */
[----:B0-----:R-:W-:Y:S05]  /*1bc10*/  @!P0 BRA `(.L_x_8513) ;  /* 0xfffffffc00f08947 */ /* 0x001fea000383ffff */
.L_x_8501:
[----:B------:R-:W-:Y:S05]  /*1bc20*/  BSYNC B0 ;  /* 0x0000000000007941 */ /* 0x000fea0003800000 */
.L_x_8500:
[----:B------:R-:W-:Y:S05]  /*1bc30*/  EXIT ;  /* 0x000000000000794d */ /* 0x000fea0003800000 */
.L_x_8312:
[----:B0-----:R-:W-:-:S04]  /*1bc40*/  IMAD.U32 R3, RZ, RZ, UR43 ;  /* 0x0000002bff037e24 */ /* 0x001fc8000f8e00ff */
[----:B------:R0:W1:Y:S03]  /*1bc50*/  SYNCS.PHASECHK.TRANS64.TRYWAIT P1, [R3+URZ+0x22800], R0 ;  /* 0x02280000030075a7 */ /* 0x000066000802017f */
[----:B-1----:R-:W-:Y:S05]  /*1bc60*/  @!P1 NANOSLEEP.SYNCS 0x989680 ;  /* 0x009896800000995d */ /* 0x002fea0003900000 */
[----:B------:R-:W1:Y:S02]  /*1bc70*/  @!P1 SYNCS.PHASECHK.TRANS64 P1, [R3+URZ+0x22800], R0 ;  /* 0x02280000030095a7 */ /* 0x000e64000802007f */
[----:B-1----:R-:W-:Y:S05]  /*1bc80*/  @!P1 BRA `(.L_x_8312) ;  /* 0xfffffffc00ec9947 */ /* 0x002fea000383ffff */
[----:B------:R-:W-:Y:S05]  /*1bc90*/  BRA `(.L_x_8514) ;  /* 0xfffffe6000587947 */ /* 0x000fea000383ffff */
.L_x_8316:
[----:B-1----:R1:W2:Y:S02]  /*1bca0*/  SYNCS.PHASECHK.TRANS64.TRYWAIT P1, [R5+URZ+0x22830], R0 ;  /* 0x02283000050075a7 */ /* 0x0022a4000802017f */
[----:B--2---:R-:W-:Y:S05]  /*1bcb0*/  @!P1 NANOSLEEP.SYNCS 0x989680 ;  /* 0x009896800000995d */ /* 0x004fea0003900000 */
[----:B------:R-:W2:Y:S02]  /*1bcc0*/  @!P1 SYNCS.PHASECHK.TRANS64 P1, [R5+URZ+0x22830], R0 ;  /* 0x02283000050095a7 */ /* 0x000ea4000802007f */
[----:B--2---:R-:W-:Y:S05]  /*1bcd0*/  @!P1 BRA `(.L_x_8316) ;  /* 0xfffffffc00f09947 */ /* 0x004fea000383ffff */
[----:B------:R-:W-:Y:S05]  /*1bce0*/  BRA `(.L_x_8315) ;  /* 0xfffffe6000747947 */ /* 0x000fea000383ffff */
.L_x_8333:
[----:B-1----:R-:W-:-:S04]  /*1bcf0*/  IMAD.U32 R9, RZ, RZ, UR6 ;  /* 0x00000006ff097e24 */ /* 0x002fc8000f8e00ff */
[----:B------:R1:W2:Y:S03]  /*1bd00*/  SYNCS.PHASECHK.TRANS64.TRYWAIT P1, [R9+URZ+0x22830], R4 ;  /* 0x02283004090075a7 */ /* 0x0002a6000802017f */
[----:B--2---:R-:W-:Y:S05]  /*1bd10*/  @!P1 NANOSLEEP.SYNCS 0x989680 ;  /* 0x009896800000995d */ /* 0x004fea0003900000 */
[----:B------:R-:W2:Y:S02]  /*1bd20*/  @!P1 SYNCS.PHASECHK.TRANS64 P1, [R9+URZ+0x22830], R4 ;  /* 0x02283004090095a7 */ /* 0x000ea4000802007f */
[----:B--2---:R-:W-:Y:S05]  /*1bd30*/  @!P1 BRA `(.L_x_8333) ;  /* 0xfffffffc00ec9947 */ /* 0x004fea000383ffff */
[----:B------:R-:W-:Y:S05]  /*1bd40*/  BRA `(.L_x_8330) ;  /* 0xfffffea0008c7947 */ /* 0x000fea000383ffff */
.L_x_8337:
[----:B-1----:R-:W-:-:S04]  /*1bd50*/  IMAD.U32 R9, RZ, RZ, UR6 ;  /* 0x00000006ff097e24 */ /* 0x002fc8000f8e00ff */
[----:B------:R1:W2:Y:S03]  /*1bd60*/  SYNCS.PHASECHK.TRANS64.TRYWAIT P1, [R9+URZ+0x22850], R4 ;  /* 0x02285004090075a7 */ /* 0x0002a6000802017f */
[----:B--2---:R-:W-:Y:S05]  /*1bd70*/  @!P1 NANOSLEEP.SYNCS 0x989680 ;  /* 0x009896800000995d */ /* 0x004fea0003900000 */
[----:B------:R-:W2:Y:S02]  /*1bd80*/  @!P1 SYNCS.PHASECHK.TRANS64 P1, [R9+URZ+0x22850], R4 ;  /* 0x02285004090095a7 */ /* 0x000ea4000802007f */
[----:B--2---:R-:W-:Y:S05]  /*1bd90*/  @!P1 BRA `(.L_x_8337) ;  /* 0xfffffffc00ec9947 */ /* 0x004fea000383ffff */
[----:B------:R-:W-:Y:S05]  /*1bda0*/  BRA `(.L_x_8334) ;  /* 0xfffffea800a87947 */ /* 0x000fea000383ffff */
.L_x_8356:
[----:B-1----:R-:W-:-:S04]  /*1bdb0*/  IMAD.U32 R11, RZ, RZ, UR6 ;  /* 0x00000006ff0b7e24 */ /* 0x002fc8000f8e00ff */
[----:B------:R1:W2:Y:S03]  /*1bdc0*/  SYNCS.PHASECHK.TRANS64.TRYWAIT P1, [R11+URZ+0x22830], R4 ;  /* 0x022830040b0075a7 */ /* 0x0002a6000802017f */
[----:B--2---:R-:W-:Y:S05]  /*1bdd0*/  @!P1 NANOSLEEP.SYNCS 0x989680 ;  /* 0x009896800000995d */ /* 0x004fea0003900000 */
[----:B------:R-:W2:Y:S02]  /*1bde0*/  @!P1 SYNCS.PHASECHK.TRANS64 P1, [R11+URZ+0x22830], R4 ;  /* 0x022830040b0095a7 */ /* 0x000ea4000802007f */
[----:B--2---:R-:W-:Y:S05]  /*1bdf0*/  @!P1 BRA `(.L_x_8356) ;  /* 0xfffffffc00ec9947 */ /* 0x004fea000383ffff */
[----:B------:R-:W-:Y:S05]  /*1be00*/  BRA `(.L_x_8353) ;  /* 0xfffffee800707947 */ /* 0x000fea000383ffff */
.L_x_8360:
[----:B-1----:R-:W-:-:S04]  /*1be10*/  IMAD.U32 R11, RZ, RZ, UR6 ;  /* 0x00000006ff0b7e24 */ /* 0x002fc8000f8e00ff */
[----:B------:R1:W2:Y:S03]  /*1be20*/  SYNCS.PHASECHK.TRANS64.TRYWAIT P1, [R11+URZ+0x22850], R4 ;  /* 0x022850040b0075a7 */ /* 0x0002a6000802017f */
[----:B--2---:R-:W-:Y:S05]  /*1be30*/  @!P1 NANOSLEEP.SYNCS 0x989680 ;  /* 0x009896800000995d */ /* 0x004fea0003900000 */
[----:B------:R-:W2:Y:S02]  /*1be40*/  @!P1 SYNCS.PHASECHK.TRANS64 P1, [R11+URZ+0x22850], R4 ;  /* 0x022850040b0095a7 */ /* 0x000ea4000802007f */
[----:B--2---:R-:W-:Y:S05]  /*1be50*/  @!P1 BRA `(.L_x_8360) ;  /* 0xfffffffc00ec9947 */ /* 0x004fea000383ffff */
[----:B------:R-:W-:Y:S05]  /*1be60*/  BRA `(.L_x_8357) ;  /* 0xfffffef0008c7947 */ /* 0x000fea000383ffff */
.L_x_8368:
[----:B-1----:R-:W-:-:S04]  /*1be70*/  IMAD.U32 R9, RZ, RZ, UR6 ;  /* 0x00000006ff097e24 */ /* 0x002fc8000f8e00ff */
[----:B------:R1:W2:Y:S03]  /*1be80*/  SYNCS.PHASECHK.TRANS64.TRYWAIT P1, [R9+URZ+0x22830], R4 ;  /* 0x02283004090075a7 */ /* 0x0002a6000802017f */
[----:B--2---:R-:W-:Y:S05]  /*1be90*/  @!P1 NANOSLEEP.SYNCS 0x989680 ;  /* 0x009896800000995d */ /* 0x004fea0003900000 */
[----:B------:R-:W2:Y:S02]  /*1bea0*/  @!P1 SYNCS.PHASECHK.TRANS64 P1, [R9+URZ+0x22830], R4 ;  /* 0x02283004090095a7 */ /* 0x000ea4000802007f */
[----:B--2---:R-:W-:Y:S05]  /*1beb0*/  @!P1 BRA `(.L_x_8368) ;  /* 0xfffffffc00ec9947 */ /* 0x004fea000383ffff */
[----:B------:R-:W-:Y:S05]  /*1bec0*/  BRA `(.L_x_8365) ;  /* 0xffffff10009c7947 */ /* 0x000fea000383ffff */
.L_x_8372:
[----:B-1----:R-:W-:-:S04]  /*1bed0*/  IMAD.U32 R9, RZ, RZ, UR6 ;  /* 0x00000006ff097e24 */ /* 0x002fc8000f8e00ff */
[----:B------:R1:W2:Y:S03]  /*1bee0*/  SYNCS.PHASECHK.TRANS64.TRYWAIT P1, [R9+URZ+0x22850], R4 ;  /* 0x02285004090075a7 */ /* 0x0002a6000802017f */
[----:B--2---:R-:W-:Y:S05]  /*1bef0*/  @!P1 NANOSLEEP.SYNCS 0x989680 ;  /* 0x009896800000995d */ /* 0x004fea0003900000 */
[----:B------:R-:W2:Y:S02]  /*1bf00*/  @!P1 SYNCS.PHASECHK.TRANS64 P1, [R9+URZ+0x22850], R4 ;  /* 0x02285004090095a7 */ /* 0x000ea4000802007f */
[----:B--2---:R-:W-:Y:S05]  /*1bf10*/  @!P1 BRA `(.L_x_8372) ;  /* 0xfffffffc00ec9947 */ /* 0x004fea000383ffff */
[----:B------:R-:W-:Y:S05]  /*1bf20*/  BRA `(.L_x_8369) ;  /* 0xffffff1800ac7947 */ /* 0x000fea000383ffff */
.L_x_8387:
[----:B-1----:R-:W-:-:S04]  /*1bf30*/  IMAD.U32 R6, RZ, RZ, UR9 ;  /* 0x00000009ff067e24 */ /* 0x002fc8000f8e00ff */
[----:B------:R1:W2:Y:S03]  /*1bf40*/  SYNCS.PHASECHK.TRANS64.TRYWAIT P1, [R6+URZ+0x22850], R3 ;  /* 0x02285003060075a7 */ /* 0x0002a6000802017f */
[----:B--2---:R-:W-:Y:S05]  /*1bf50*/  @!P1 NANOSLEEP.SYNCS 0x989680 ;  /* 0x009896800000995d */ /* 0x004fea0003900000 */
[----:B------:R-:W2:Y:S02]  /*1bf60*/  @!P1 SYNCS.PHASECHK.TRANS64 P1, [R6+URZ+0x22850], R3 ;  /* 0x02285003060095a7 */ /* 0x000ea4000802007f */
[----:B--2---:R-:W-:Y:S05]  /*1bf70*/  @!P1 BRA `(.L_x_8387) ;  /* 0xfffffffc00ec9947 */ /* 0x004fea000383ffff */
[----:B------:R-:W-:Y:S05]  /*1bf80*/  BRA `(.L_x_8386) ;  /* 0xffffff5400a47947 */ /* 0x000fea000383ffff */
.L_x_8438:
        /* <DEDUP_REMOVED lines=10> */
.L_x_8515:
[----:B------:R-:W-:Y:S05]  /*1c030*/  BRA `(.L_x_8516) ;  /* 0xffffffa400c47947 */ /* 0x000fea000383ffff */
.L_x_8441:
[----:B0-----:R0:W1:Y:S02]  /*1c040*/  SYNCS.PHASECHK.TRANS64.TRYWAIT P0, [R0+URZ+0x22880], R31 ;  /* 0x0228801f000075a7 */ /* 0x001064000800017f */
[----:B-1----:R-:W-:Y:S05]  /*1c050*/  @!P0 NANOSLEEP.SYNCS 0x989680 ;  /* 0x009896800000895d */ /* 0x002fea0003900000 */
[----:B------:R-:W1:Y:S02]  /*1c060*/  @!P0 SYNCS.PHASECHK.TRANS64 P0, [R0+URZ+0x22880], R31 ;  /* 0x0228801f000085a7 */ /* 0x000e64000800007f */
[----:B-1----:R-:W-:Y:S05]  /*1c070*/  @!P0 BRA `(.L_x_8441) ;  /* 0xfffffffc00f08947 */ /* 0x002fea000383ffff */
[----:B------:R-:W-:Y:S05]  /*1c080*/  BRA `(.L_x_8517) ;  /* 0xffffffa800e87947 */ /* 0x000fea000383ffff */
.L_x_8442:
        /* <DEDUP_REMOVED lines=8> */
.L_x_8519:
[----:B------:R-:W-:Y:S05]  /*1c110*/  BSYNC B0 ;  /* 0x0000000000007941 */ /* 0x000fea0003800000 */
.L_x_8518:
[----:B------:R-:W-:Y:S01]  /*1c120*/  IMAD.MOV.U32 R13, RZ, RZ, R9 ;  /* 0x000000ffff0d7224 */ /* 0x000fe200078e0009 */
[----:B------:R-:W-:Y:S01]  /*1c130*/  ISETP.GE.AND P3, PT, R20, 0x41, PT ;  /* 0x000000411400780c */ /* 0x000fe20003f66270 */
        /* <DEDUP_REMOVED lines=12> */
.L_x_8520:
[----:B------:R-:W-:Y:S02]  /*1c200*/  IMAD.MOV.U32 R13, RZ, RZ, R10 ;  /* 0x000000ffff0d7224 */ /* 0x000fe400078e000a */
[----:B------:R-:W-:Y:S02]  /*1c210*/  IMAD.MOV.U32 R12, RZ, RZ, 0x1 ;  /* 0x00000001ff0c7424 */ /* 0x000fe400078e00ff */
[----:B------:R-:W-:-:S07]  /*1c220*/  IMAD.MOV.U32 R2, RZ, RZ, R14 ;  /* 0x000000ffff027224 */ /* 0x000fce00078e000e */
[----:B------:R-:W-:Y:S05]  /*1c230*/  WARPSYNC.COLLECTIVE R15, `(.L_x_8521) ;  /* 0x000000000f087348 */ /* 0x000fea0003c00000 */
[----:B------:R0:W1:Y:S02]  /*1c240*/  SHFL.IDX P6, R14, R13, R12, R11 ;  /* 0x0000000c0d0e7389 */ /* 0x00006400000c000b */
[----:B01----:R-:W-:Y:S01]  /*1c250*/  ENDCOLLECTIVE ;  /* 0x000000000000791b */ /* 0x003fe20003800000 */
.L_x_8521:
        /* <DEDUP_REMOVED lines=12> */
.L_x_8522:
[----:B------:R-:W-:Y:S02]  /*1c320*/  IMAD.MOV.U32 R13, RZ, RZ, R10 ;  /* 0x000000ffff0d7224 */ /* 0x000fe400078e000a */
[----:B------:R-:W-:Y:S02]  /*1c330*/  IMAD.MOV.U32 R12, RZ, RZ, 0x2 ;  /* 0x00000002ff0c7424 */ /* 0x000fe400078e00ff */
[----:B------:R-:W-:-:S07]  /*1c340*/  IMAD.MOV.U32 R2, RZ, RZ, R14 ;  /* 0x000000ffff027224 */ /* 0x000fce00078e000e */
[----:B------:R-:W-:Y:S05]  /*1c350*/  WARPSYNC.COLLECTIVE R15, `(.L_x_8523) ;  /* 0x000000000f087348 */ /* 0x000fea0003c00000 */
[----:B------:R0:W1:Y:S02]  /*1c360*/  SHFL.IDX P6, R14, R13, R12, R11 ;  /* 0x0000000c0d0e7389 */ /* 0x00006400000c000b */
[----:B01----:R-:W-:Y:S01]  /*1c370*/  ENDCOLLECTIVE ;  /* 0x000000000000791b */ /* 0x003fe20003800000 */
.L_x_8523:
        /* <DEDUP_REMOVED lines=12> */
.L_x_8524:
[----:B------:R-:W-:Y:S02]  /*1c440*/  IMAD.MOV.U32 R13, RZ, RZ, R10 ;  /* 0x000000ffff0d7224 */ /* 0x000fe400078e000a */
[----:B------:R-:W-:Y:S02]  /*1c450*/  IMAD.MOV.U32 R12, RZ, RZ, 0x3 ;  /* 0x00000003ff0c7424 */ /* 0x000fe400078e00ff */
[----:B------:R-:W-:-:S07]  /*1c460*/  IMAD.MOV.U32 R2, RZ, RZ, R14 ;  /* 0x000000ffff027224 */ /* 0x000fce00078e000e */
[----:B------:R-:W-:Y:S05]  /*1c470*/  WARPSYNC.COLLECTIVE R15, `(.L_x_8525) ;  /* 0x000000000f087348 */ /* 0x000fea0003c00000 */
[----:B------:R0:W1:Y:S02]  /*1c480*/  SHFL.IDX P6, R14, R13, R12, R11 ;  /* 0x0000000c0d0e7389 */ /* 0x00006400000c000b */
[----:B01----:R-:W-:Y:S01]  /*1c490*/  ENDCOLLECTIVE ;  /* 0x000000000000791b */ /* 0x003fe20003800000 */
.L_x_8525:
        /* <DEDUP_REMOVED lines=12> */
.L_x_8526:
[----:B------:R-:W-:Y:S02]  /*1c560*/  IMAD.MOV.U32 R13, RZ, RZ, R10 ;  /* 0x000000ffff0d7224 */ /* 0x000fe400078e000a */
[----:B------:R-:W-:Y:S02]  /*1c570*/  IMAD.MOV.U32 R12, RZ, RZ, 0x4 ;  /* 0x00000004ff0c7424 */ /* 0x000fe400078e00ff */
[----:B------:R-:W-:-:S07]  /*1c580*/  IMAD.MOV.U32 R2, RZ, RZ, R14 ;  /* 0x000000ffff027224 */ /* 0x000fce00078e000e */
[----:B------:R-:W-:Y:S05]  /*1c590*/  WARPSYNC.COLLECTIVE R15, `(.L_x_8527) ;  /* 0x000000000f087348 */ /* 0x000fea0003c00000 */
[----:B------:R0:W1:Y:S02]  /*1c5a0*/  SHFL.IDX P6, R14, R13, R12, R11 ;  /* 0x0000000c0d0e7389 */ /* 0x00006400000c000b */
[----:B01----:R-:W-:Y:S01]  /*1c5b0*/  ENDCOLLECTIVE ;  /* 0x000000000000791b */ /* 0x003fe20003800000 */
.L_x_8527:
        /* <DEDUP_REMOVED lines=12> */
.L_x_8528:
[----:B------:R-:W-:Y:S02]  /*1c680*/  IMAD.MOV.U32 R13, RZ, RZ, R10 ;  /* 0x000000ffff0d7224 */ /* 0x000fe400078e000a */
[----:B------:R-:W-:Y:S02]  /*1c690*/  IMAD.MOV.U32 R12, RZ, RZ, 0x5 ;  /* 0x00000005ff0c7424 */ /* 0x000fe400078e00ff */
[----:B------:R-:W-:-:S07]  /*1c6a0*/  IMAD.MOV.U32 R2, RZ, RZ, R14 ;  /* 0x000000ffff027224 */ /* 0x000fce00078e000e */
[----:B------:R-:W-:Y:S05]  /*1c6b0*/  WARPSYNC.COLLECTIVE R15, `(.L_x_8529) ;  /* 0x000000000f087348 */ /* 0x000fea0003c00000 */
[----:B------:R0:W1:Y:S02]  /*1c6c0*/  SHFL.IDX P6, R14, R13, R12, R11 ;  /* 0x0000000c0d0e7389 */ /* 0x00006400000c000b */
[----:B01----:R-:W-:Y:S01]  /*1c6d0*/  ENDCOLLECTIVE ;  /* 0x000000000000791b */ /* 0x003fe20003800000 */
.L_x_8529:
        /* <DEDUP_REMOVED lines=12> */
.L_x_8530:
[----:B------:R-:W-:Y:S02]  /*1c7a0*/  IMAD.MOV.U32 R13, RZ, RZ, R10 ;  /* 0x000000ffff0d7224 */ /* 0x000fe400078e000a */
[----:B------:R-:W-:Y:S02]  /*1c7b0*/  IMAD.MOV.U32 R12, RZ, RZ, 0x6 ;  /* 0x00000006ff0c7424 */ /* 0x000fe400078e00ff */
[----:B------:R-:W-:-:S07]  /*1c7c0*/  IMAD.MOV.U32 R2, RZ, RZ, R14 ;  /* 0x000000ffff027224 */ /* 0x000fce00078e000e */
[----:B------:R-:W-:Y:S05]  /*1c7d0*/  WARPSYNC.COLLECTIVE R15, `(.L_x_8531) ;  /* 0x000000000f087348 */ /* 0x000fea0003c00000 */
[----:B------:R0:W1:Y:S02]  /*1c7e0*/  SHFL.IDX P6, R14, R13, R12, R11 ;  /* 0x0000000c0d0e7389 */ /* 0x00006400000c000b */
[----:B01----:R-:W-:Y:S01]  /*1c7f0*/  ENDCOLLECTIVE ;  /* 0x000000000000791b */ /* 0x003fe20003800000 */
.L_x_8531:
        /* <DEDUP_REMOVED lines=12> */
.L_x_8532:
[----:B------:R-:W-:Y:S02]  /*1c8c0*/  IMAD.MOV.U32 R13, RZ, RZ, R10 ;  /* 0x000000ffff0d7224 */ /* 0x000fe400078e000a */
[----:B------:R-:W-:Y:S02]  /*1c8d0*/  IMAD.MOV.U32 R12, RZ, RZ, 0x7 ;  /* 0x00000007ff0c7424 */ /* 0x000fe400078e00ff */
[----:B------:R-:W-:-:S07]  /*1c8e0*/  IMAD.MOV.U32 R2, RZ, RZ, R14 ;  /* 0x000000ffff027224 */ /* 0x000fce00078e000e */
[----:B------:R-:W-:Y:S05]  /*1c8f0*/  WARPSYNC.COLLECTIVE R15, `(.L_x_8533) ;  /* 0x000000000f087348 */ /* 0x000fea0003c00000 */
[----:B------:R0:W1:Y:S02]  /*1c900*/  SHFL.IDX P6, R14, R13, R12, R11 ;  /* 0x0000000c0d0e7389 */ /* 0x00006400000c000b */
[----:B01----:R-:W-:Y:S01]  /*1c910*/  ENDCOLLECTIVE ;  /* 0x000000000000791b */ /* 0x003fe20003800000 */
.L_x_8533:
        /* <DEDUP_REMOVED lines=12> */
.L_x_8534:
[----:B------:R-:W-:Y:S02]  /*1c9e0*/  IMAD.MOV.U32 R13, RZ, RZ, R21 ;  /* 0x000000ffff0d7224 */ /* 0x000fe400078e0015 */
[----:B------:R-:W-:Y:S02]  /*1c9f0*/  IMAD.MOV.U32 R12, RZ, RZ, RZ ;  /* 0x000000ffff0c7224 */ /* 0x000fe400078e00ff */
[----:B------:R-:W-:-:S07]  /*1ca00*/  IMAD.MOV.U32 R2, RZ, RZ, R14 ;  /* 0x000000ffff027224 */ /* 0x000fce00078e000e */
[----:B------:R-:W-:Y:S05]  /*1ca10*/  WARPSYNC.COLLECTIVE R15, `(.L_x_8535) ;  /* 0x000000000f087348 */ /* 0x000fea0003c00000 */
[----:B------:R0:W1:Y:S02]  /*1ca20*/  SHFL.IDX P6, R14, R13, R12, R11 ;  /* 0x0000000c0d0e7389 */ /* 0x00006400000c000b */
[----:B01----:R-:W-:Y:S01]  /*1ca30*/  ENDCOLLECTIVE ;  /* 0x000000000000791b */ /* 0x003fe20003800000 */
.L_x_8535:
        /* <DEDUP_REMOVED lines=12> */
.L_x_8536:
[----:B------:R-:W-:Y:S02]  /*1cb00*/  IMAD.MOV.U32 R13, RZ, RZ, R21 ;  /* 0x000000ffff0d7224 */ /* 0x000fe400078e0015 */
[----:B------:R-:W-:Y:S02]  /*1cb10*/  IMAD.MOV.U32 R12, RZ, RZ, 0x1 ;  /* 0x00000001ff0c7424 */ /* 0x000fe400078e00ff */
[----:B------:R-:W-:-:S07]  /*1cb20*/  IMAD.MOV.U32 R2, RZ, RZ, R14 ;  /* 0x000000ffff027224 */ /* 0x000fce00078e000e */
[----:B------:R-:W-:Y:S05]  /*1cb30*/  WARPSYNC.COLLECTIVE R15, `(.L_x_8537) ;  /* 0x000000000f087348 */ /* 0x000fea0003c00000 */
[----:B------:R0:W1:Y:S02]  /*1cb40*/  SHFL.IDX P6, R14, R13, R12, R11 ;  /* 0x0000000c0d0e7389 */ /* 0x00006400000c000b */
[----:B01----:R-:W-:Y:S01]  /*1cb50*/  ENDCOLLECTIVE ;  /* 0x000000000000791b */ /* 0x003fe20003800000 */
.L_x_8537:
        /* <DEDUP_REMOVED lines=13> */
.L_x_8538:
        /* <DEDUP_REMOVED lines=15> */
.L_x_8447:
[----:B--2---:R2:W3:Y:S02]  /*1cd20*/  SYNCS.PHASECHK.TRANS64.TRYWAIT P0, [R0+URZ+0x22840], R31 ;  /* 0x0228401f000075a7 */ /* 0x0044e4000800017f */
[----:B---3--:R-:W-:Y:S05]  /*1cd30*/  @!P0 NANOSLEEP.SYNCS 0x989680 ;  /* 0x009896800000895d */ /* 0x008fea0003900000 */
[----:B------:R-:W3:Y:S02]  /*1cd40*/  @!P0 SYNCS.PHASECHK.TRANS64 P0, [R0+URZ+0x22840], R31 ;  /* 0x0228401f000085a7 */ /* 0x000ee4000800007f */
[----:B---3--:R-:W-:Y:S05]  /*1cd50*/  @!P0 BRA `(.L_x_8447) ;  /* 0xfffffffc00f08947 */ /* 0x008fea000383ffff */
[----:B------:R-:W-:Y:S05]  /*1cd60*/  BRA `(.L_x_8540) ;  /* 0xffffffa800187947 */ /* 0x000fea000383ffff */
.L_x_8448:
        /* <DEDUP_REMOVED lines=8> */
.L_x_8542:
[----:B------:R-:W-:Y:S05]  /*1cdf0*/  BSYNC B0 ;  /* 0x0000000000007941 */ /* 0x000fea0003800000 */
.L_x_8541:
        /* <DEDUP_REMOVED lines=8> */
.L_x_8543:
        /* <DEDUP_REMOVED lines=16> */
.L_x_8544:
[----:B------:R-:W-:Y:S02]  /*1cf80*/  IMAD.MOV.U32 R13, RZ, RZ, R8 ;  /* 0x000000ffff0d7224 */ /* 0x000fe400078e0008 */
[----:B------:R-:W-:-:S07]  /*1cf90*/  IMAD.MOV.U32 R2, RZ, RZ, R14 ;  /* 0x000000ffff027224 */ /* 0x000fce00078e000e */
[----:B------:R-:W-:Y:S05]  /*1cfa0*/  WARPSYNC.COLLECTIVE R15, `(.L_x_8545) ;  /* 0x000000000f087348 */ /* 0x000fea0003c00000 */
[----:B------:R0:W1:Y:S02]  /*1cfb0*/  SHFL.IDX P6, R14, R13, R12, R11 ;  /* 0x0000000c0d0e7389 */ /* 0x00006400000c000b */
[----:B01----:R-:W-:Y:S01]  /*1cfc0*/  ENDCOLLECTIVE ;  /* 0x000000000000791b */ /* 0x003fe20003800000 */
.L_x_8545:
        /* <DEDUP_REMOVED lines=16> */
.L_x_8546:
[----:B------:R-:W-:Y:S02]  /*1d0d0*/  IMAD.MOV.U32 R13, RZ, RZ, R8 ;  /* 0x000000ffff0d7224 */ /* 0x000fe400078e0008 */
[----:B------:R-:W-:-:S07]  /*1d0e0*/  IMAD.MOV.U32 R2, RZ, RZ, R14 ;  /* 0x000000ffff027224 */ /* 0x000fce00078e000e */
[----:B------:R-:W-:Y:S05]  /*1d0f0*/  WARPSYNC.COLLECTIVE R15, `(.L_x_8547) ;  /* 0x000000000f087348 */ /* 0x000fea0003c00000 */
[----:B------:R0:W1:Y:S02]  /*1d100*/  SHFL.IDX P6, R14, R13, R12, R11 ;  /* 0x0000000c0d0e7389 */ /* 0x00006400000c000b */
[----:B01----:R-:W-:Y:S01]  /*1d110*/  ENDCOLLECTIVE ;  /* 0x000000000000791b */ /* 0x003fe20003800000 */
.L_x_8547:
[----:B------:R-:W-:Y:S02]  /*1d120*/  IMAD.MOV.U32 R13, RZ, RZ, R7 ;  /* 0x000000ffff0d7224 */ /* 0x000fe400078e0007 */
[----:B------:R-:W-:Y:S02]  /*1d130*/  IMAD.MOV.U32 R12, RZ, RZ, 0x3 ;  /* 0x00000003ff0c7424 */ /* 0x000fe400078e00ff */
[----:B------:R-:W-:-:S07]  /*1d140*/  IMAD.MOV.U32 R3, RZ, RZ, R14 ;  /* 0x000000ffff037224 */ /* 0x000fce00078e000e */
[----:B------:R-:W-:Y:S05]  /*1d150*/  WARPSYNC.COLLECTIVE R15, `(.L_x_8548) ;  /* 0x000000000f087348 */ /* 0x000fea0003c00000 */
[----:B------:R0:W1:Y:S02]  /*1d160*/  SHFL.IDX P6, R14, R13, R12, R11 ;  /* 0x0000000c0d0e7389 */ /* 0x00006400000c000b */
[----:B01----:R-:W-:Y:S01]  /*1d170*/  ENDCOLLECTIVE ;  /* 0x000000000000791b */ /* 0x003fe20003800000 */
.L_x_8548:
        /* <DEDUP_REMOVED lines=9> */
[----:B------:R0:W-:Y:S01]  /*1d210*/  @P5 LDGSTS.E.BYPASS.LTC128B.128 [R4+0x19400], desc[UR52][R2.64], !P2 ;  /* 0x1940000002045fae */ /* 0x0001e2000d101d74 */
[----:B------:R-:W-:Y:S01]  /*1d220*/  LOP3.LUT P5, RZ, R16, 0x40, RZ, 0xc0, !PT ;  /* 0x0000004010ff7812 */ /* 0x000fe200078ac0ff */
[----:B0-----:R-:W-:-:S12]  /*1d230*/  IMAD.MOV.U32 R2, RZ, RZ, R14 ;  /* 0x000000ffff027224 */ /* 0x001fd800078e000e */
[----:B------:R-:W-:Y:S05]  /*1d240*/  WARPSYNC.COLLECTIVE R15, `(.L_x_8549) ;  /* 0x000000000f087348 */ /* 0x000fea0003c00000 */
[----:B------:R0:W1:Y:S02]  /*1d250*/  SHFL.IDX P6, R14, R13, R12, R11 ;  /* 0x0000000c0d0e7389 */ /* 0x00006400000c000b */
[----:B01----:R-:W-:Y:S01]  /*1d260*/  ENDCOLLECTIVE ;  /* 0x000000000000791b */ /* 0x003fe20003800000 */
.L_x_8549:
[----:B------:R-:W-:Y:S02]  /*1d270*/  IMAD.MOV.U32 R13, RZ, RZ, R7 ;  /* 0x000000ffff0d7224 */ /* 0x000fe400078e0007 */
[----:B------:R-:W-:Y:S02]  /*1d280*/  IMAD.MOV.U32 R12, RZ, RZ, 0x4 ;  /* 0x00000004ff0c7424 */ /* 0x000fe400078e00ff */
[----:B------:R-:W-:-:S07]  /*1d290*/  IMAD.MOV.U32 R3, RZ, RZ, R14 ;  /* 0x000000ffff037224 */ /* 0x000fce00078e000e */
[----:B------:R-:W-:Y:S05]  /*1d2a0*/  WARPSYNC.COLLECTIVE R15, `(.L_x_8550) ;  /* 0x000000000f087348 */ /* 0x000fea0003c00000 */
[----:B------:R0:W1:Y:S02]  /*1d2b0*/  SHFL.IDX P6, R14, R13, R12, R11 ;  /* 0x0000000c0d0e7389 */ /* 0x00006400000c000b */
[----:B01----:R-:W-:Y:S01]  /*1d2c0*/  ENDCOLLECTIVE ;  /* 0x000000000000791b */ /* 0x003fe20003800000 */
.L_x_8550:
        /* <DEDUP_REMOVED lines=15> */
.L_x_8551:
[----:B------:R-:W-:Y:S02]  /*1d3c0*/  IMAD.MOV.U32 R13, RZ, RZ, R7 ;  /* 0x000000ffff0d7224 */ /* 0x000fe400078e0007 */
[----:B------:R-:W-:Y:S02]  /*1d3d0*/  IMAD.MOV.U32 R12, RZ, RZ, 0x5 ;  /* 0x00000005ff0c7424 */ /* 0x000fe400078e00ff */
[----:B------:R-:W-:-:S07]  /*1d3e0*/  IMAD.MOV.U32 R3, RZ, RZ, R14 ;  /* 0x000000ffff037224 */ /* 0x000fce00078e000e */
[----:B------:R-:W-:Y:S05]  /*1d3f0*/  WARPSYNC.COLLECTIVE R15, `(.L_x_8552) ;  /* 0x000000000f087348 */ /* 0x000fea0003c00000 */
[----:B------:R0:W1:Y:S02]  /*1d400*/  SHFL.IDX P6, R14, R13, R12, R11 ;  /* 0x0000000c0d0e7389 */ /* 0x00006400000c000b */
[----:B01----:R-:W-:Y:S01]  /*1d410*/  ENDCOLLECTIVE ;  /* 0x000000000000791b */ /* 0x003fe20003800000 */
.L_x_8552:
        /* <DEDUP_REMOVED lines=15> */
.L_x_8553:
[----:B------:R-:W-:Y:S02]  /*1d510*/  IMAD.MOV.U32 R13, RZ, RZ, R7 ;  /* 0x000000ffff0d7224 */ /* 0x000fe400078e0007 */
[----:B------:R-:W-:Y:S02]  /*1d520*/  IMAD.MOV.U32 R12, RZ, RZ, 0x6 ;  /* 0x00000006ff0c7424 */ /* 0x000fe400078e00ff */
[----:B------:R-:W-:-:S07]  /*1d530*/  IMAD.MOV.U32 R3, RZ, RZ, R14 ;  /* 0x000000ffff037224 */ /* 0x000fce00078e000e */
[----:B------:R-:W-:Y:S05]  /*1d540*/  WARPSYNC.COLLECTIVE R15, `(.L_x_8554) ;  /* 0x000000000f087348 */ /* 0x000fea0003c00000 */
[----:B------:R0:W1:Y:S02]  /*1d550*/  SHFL.IDX P6, R14, R13, R12, R11 ;  /* 0x0000000c0d0e7389 */ /* 0x00006400000c000b */
[----:B01----:R-:W-:Y:S01]  /*1d560*/  ENDCOLLECTIVE ;  /* 0x000000000000791b */ /* 0x003fe20003800000 */
.L_x_8554:
        /* <DEDUP_REMOVED lines=9> */
[----:B------:R0:W-:Y:S02]  /*1d600*/  @P5 LDGSTS.E.BYPASS.LTC128B.128 [R4+0x1ac00], desc[UR52][R2.64], !P2 ;  /* 0x1ac0000002045fae */ /* 0x0001e4000d101d74 */
[----:B0-----:R-:W-:-:S07]  /*1d610*/  IMAD.MOV.U32 R2, RZ, RZ, R14 ;  /* 0x000000ffff027224 */ /* 0x001fce00078e000e */
[----:B------:R-:W-:Y:S05]  /*1d620*/  WARPSYNC.COLLECTIVE R15, `(.L_x_8555) ;  /* 0x000000000f087348 */ /* 0x000fea0003c00000 */
[----:B------:R0:W1:Y:S02]  /*1d630*/  SHFL.IDX P6, R14, R13, R12, R11 ;  /* 0x0000000c0d0e7389 */ /* 0x00006400000c000b */
[----:B01----:R-:W-:Y:S01]  /*1d640*/  ENDCOLLECTIVE ;  /* 0x000000000000791b */ /* 0x003fe20003800000 */
.L_x_8555:
[----:B------:R-:W-:Y:S02]  /*1d650*/  IMAD.MOV.U32 R13, RZ, RZ, R7 ;  /* 0x000000ffff0d7224 */ /* 0x000fe400078e0007 */
[----:B------:R-:W-:Y:S02]  /*1d660*/  IMAD.MOV.U32 R12, RZ, RZ, 0x7 ;  /* 0x00000007ff0c7424 */ /* 0x000fe400078e00ff */
[----:B------:R-:W-:-:S07]  /*1d670*/  IMAD.MOV.U32 R3, RZ, RZ, R14 ;  /* 0x000000ffff037224 */ /* 0x000fce00078e000e */
[----:B------:R-:W-:Y:S05]  /*1d680*/  WARPSYNC.COLLECTIVE R15, `(.L_x_8556) ;  /* 0x000000000f087348 */ /* 0x000fea0003c00000 */
[----:B------:R0:W1:Y:S02]  /*1d690*/  SHFL.IDX P6, R14, R13, R12, R11 ;  /* 0x0000000c0d0e7389 */ /* 0x00006400000c000b */
[----:B01----:R-:W-:Y:S01]  /*1d6a0*/  ENDCOLLECTIVE ;  /* 0x000000000000791b */ /* 0x003fe20003800000 */
.L_x_8556:
        /* <DEDUP_REMOVED lines=10> */
.L_x_8557:
[----:B------:R-:W-:Y:S01]  /*1d750*/  @!PT LDS RZ, [RZ] ;  /* 0x00000000fffff984 */ /* 0x000fe20000000800 */
[----:B------:R-:W-:Y:S01]  /*1d760*/  @!PT LDS RZ, [RZ] ;  /* 0x00000000fffff984 */ /* 0x000fe20000000800 */
[----:B------:R-:W-:Y:S01]  /*1d770*/  @!PT LDS RZ, [RZ] ;  /* 0x00000000fffff984 */ /* 0x000fe20000000800 */
        /* <DEDUP_REMOVED lines=8> */
.L_x_8558:
        /* <DEDUP_REMOVED lines=11> */
.L_x_8559:
        /* <DEDUP_REMOVED lines=8> */
.L_x_8560:
        /* <DEDUP_REMOVED lines=10> */
.L_x_8561:
[----:B------:R-:W-:Y:S05]  /*1d9d0*/  BRA `(.L_x_8562) ;  /* 0xffffffa000c47947 */ /* 0x000fea000383ffff */
.L_x_8453:
        /* <DEDUP_REMOVED lines=9> */
.L_x_8563:
[C---:B------:R-:W-:Y:S01]  /*1da70*/  VIADD R8, R4.reuse, 0x10 ;  /* 0x0000001004087836 */ /* 0x040fe20000000000 */
[----:B------:R-:W-:Y:S01]  /*1da80*/  ISETP.GE.AND P2, PT, R4, R5, PT ;  /* 0x000000050400720c */ /* 0x000fe20003f46270 */
[----:B------:R-:W-:Y:S02]  /*1da90*/  IMAD.MOV.U32 R13, RZ, RZ, R0 ;  /* 0x000000ffff0d7224 */ /* 0x000fe400078e0000 */
[----:B------:R-:W-:-:S10]  /*1daa0*/  IMAD.MOV.U32 R2, RZ, RZ, R14 ;  /* 0x000000ffff027224 */ /* 0x000fd400078e000e */
[----:B------:R-:W-:Y:S05]  /*1dab0*/  WARPSYNC.COLLECTIVE R15, `(.L_x_8564) ;  /* 0x000000000f087348 */ /* 0x000fea0003c00000 */
[----:B------:R0:W1:Y:S02]  /*1dac0*/  SHFL.IDX P6, R14, R13, R12, R11 ;  /* 0x0000000c0d0e7389 */ /* 0x00006400000c000b */
[----:B01----:R-:W-:Y:S01]  /*1dad0*/  ENDCOLLECTIVE ;  /* 0x000000000000791b */ /* 0x003fe20003800000 */
.L_x_8564:
        /* <DEDUP_REMOVED lines=8> */
.L_x_8565:
[----:B------:R-:W-:Y:S01]  /*1db60*/  @!PT LDS RZ, [RZ] ;  /* 0x00000000fffff984 */ /* 0x000fe20000000800 */
[----:B------:R-:W-:Y:S01]  /*1db70*/  @!PT LDS RZ, [RZ] ;  /* 0x00000000fffff984 */ /* 0x000fe20000000800 */
[----:B------:R-:W-:Y:S01]  /*1db80*/  @!PT LDS RZ, [RZ] ;  /* 0x00000000fffff984 */ /* 0x000fe20000000800 */
        /* <DEDUP_REMOVED lines=8> */
.L_x_8566:
        /* <DEDUP_REMOVED lines=8> */
.L_x_8567:
        /* <DEDUP_REMOVED lines=11> */
.L_x_8568:
        /* <DEDUP_REMOVED lines=8> */
.L_x_8569:
        /* <DEDUP_REMOVED lines=11> */
.L_x_8570:
        /* <DEDUP_REMOVED lines=8> */
.L_x_8571:
        /* <DEDUP_REMOVED lines=11> */
.L_x_8572:
        /* <DEDUP_REMOVED lines=8> */
.L_x_8573:
        /* <DEDUP_REMOVED lines=11> */
.L_x_8574:
        /* <DEDUP_REMOVED lines=8> */
.L_x_8575:
[----:B------:R-:W-:Y:S01]  /*1e150*/  @!PT LDS RZ, [RZ] ;  /* 0x00000000fffff984 */ /* 0x000fe20000000800 */
[----:B------:R-:W-:Y:S01]  /*1e160*/  @!PT LDS RZ, [RZ] ;  /* 0x00000000fffff984 */ /* 0x000fe20000000800 */
[----:B------:R-:W-:Y:S01]  /*1e170*/  @!PT LDS RZ, [RZ] ;  /* 0x00000000fffff984 */ /* 0x000fe20000000800 */
[----:B------:R0:W-:Y:S01]  /*1e180*/  @!P2 LDGSTS.E.BYPASS.LTC128B.128 [R9+0x16c00], desc[UR52][R2.64], !P0 ;  /* 0x16c000000209afae */ /* 0x0001e2000c101d74 */
[----:B------:R-:W-:Y:S01]  /*1e190*/  ISETP.GE.AND P2, PT, R8, R5, PT ;  /* 0x000000050800720c */ /* 0x000fe20003f46270 */
[----:B------:R-:W-:Y:S02]  /*1e1a0*/  IMAD.MOV.U32 R13, RZ, RZ, R0 ;  /* 0x000000ffff0d7224 */ /* 0x000fe400078e0000 */
[----:B0-----:R-:W-:-:S10]  /*1e1b0*/  IMAD.MOV.U32 R2, RZ, RZ, R14 ;  /* 0x000000ffff027224 */ /* 0x001fd400078e000e */
[----:B------:R-:W-:Y:S05]  /*1e1c0*/  WARPSYNC.COLLECTIVE R15, `(.L_x_8576) ;  /* 0x000000000f087348 */ /* 0x000fea0003c00000 */
[----:B------:R0:W1:Y:S02]  /*1e1d0*/  SHFL.IDX P6, R14, R13, R12, R11 ;  /* 0x0000000c0d0e7389 */ /* 0x00006400000c000b */
[----:B01----:R-:W-:Y:S01]  /*1e1e0*/  ENDCOLLECTIVE ;  /* 0x000000000000791b */ /* 0x003fe20003800000 */
.L_x_8576:
        /* <DEDUP_REMOVED lines=8> */
.L_x_8577:
        /* <DEDUP_REMOVED lines=9> */
.L_x_8578:
[----:B------:R-:W-:Y:S05]  /*1e300*/  BRA `(.L_x_8579) ;  /* 0xffffffa4000c7947 */ /* 0x000fea000383ffff */
.L_x_8456:
[----:B0-----:R0:W1:Y:S02]  /*1e310*/  SYNCS.PHASECHK.TRANS64.TRYWAIT P0, [R18+URZ+0x22820], R3 ;  /* 0x02282003120075a7 */ /* 0x001064000800017f */
[----:B-1----:R-:W-:Y:S05]  /*1e320*/  @!P0 NANOSLEEP.SYNCS 0x989680 ;  /* 0x009896800000895d */ /* 0x002fea0003900000 */
[----:B------:R-:W1:Y:S02]  /*1e330*/  @!P0 SYNCS.PHASECHK.TRANS64 P0, [R18+URZ+0x22820], R3 ;  /* 0x02282003120085a7 */ /* 0x000e64000800007f */
[----:B-1----:R-:W-:Y:S05]  /*1e340*/  @!P0 BRA `(.L_x_8456) ;  /* 0xfffffffc00f08947 */ /* 0x002fea000383ffff */
[----:B------:R-:W-:Y:S05]  /*1e350*/  BRA `(.L_x_8580) ;  /* 0xffffffa400687947 */ /* 0x000fea000383ffff */
.L_x_8460:
[----:B0-----:R0:W1:Y:S02]  /*1e360*/  SYNCS.PHASECHK.TRANS64.TRYWAIT P0, [R0+URZ+0x22880], R32 ;  /* 0x02288020000075a7 */ /* 0x001064000800017f */
[----:B-1----:R-:W-:Y:S05]  /*1e370*/  @!P0 NANOSLEEP.SYNCS 0x989680 ;  /* 0x009896800000895d */ /* 0x002fea0003900000 */
[----:B------:R-:W1:Y:S02]  /*1e380*/  @!P0 SYNCS.PHASECHK.TRANS64 P0, [R0+URZ+0x22880], R32 ;  /* 0x02288020000085a7 */ /* 0x000e64000800007f */
[----:B-1----:R-:W-:Y:S05]  /*1e390*/  @!P0 BRA `(.L_x_8460) ;  /* 0xfffffffc00f08947 */ /* 0x002fea000383ffff */
[----:B------:R-:W-:Y:S05]  /*1e3a0*/  BRA `(.L_x_8581) ;  /* 0xffffffa800907947 */ /* 0x000fea000383ffff */
.L_x_8461:
        /* <DEDUP_REMOVED lines=8> */
.L_x_8583:
[----:B------:R-:W-:Y:S05]  /*1e430*/  BSYNC B0 ;  /* 0x0000000000007941 */ /* 0x000fea0003800000 */
.L_x_8582:
        /* <DEDUP_REMOVED lines=9> */
.L_x_8584:
[----:B------:R-:W-:Y:S02]  /*1e4d0*/  IMAD.MOV.U32 R13, RZ, RZ, R20 ;  /* 0x000000ffff0d7224 */ /* 0x000fe400078e0014 */
[----:B------:R-:W-:Y:S02]  /*1e4e0*/  IMAD.MOV.U32 R12, RZ, RZ, 0x1 ;  /* 0x00000001ff0c7424 */ /* 0x000fe400078e00ff */
[----:B------:R-:W-:-:S07]  /*1e4f0*/  IMAD.MOV.U32 R2, RZ, RZ, R14 ;  /* 0x000000ffff027224 */ /* 0x000fce00078e000e */
[----:B------:R-:W-:Y:S05]  /*1e500*/  WARPSYNC.COLLECTIVE R15, `(.L_x_8585) ;  /* 0x000000000f087348 */ /* 0x000fea0003c00000 */
[----:B------:R0:W1:Y:S02]  /*1e510*/  SHFL.IDX P6, R14, R13, R12, R11 ;  /* 0x0000000c0d0e7389 */ /* 0x00006400000c000b */
[----:B01----:R-:W-:Y:S01]  /*1e520*/  ENDCOLLECTIVE ;  /* 0x000000000000791b */ /* 0x003fe20003800000 */
.L_x_8585:
        /* <DEDUP_REMOVED lines=11> */
.L_x_8586:
        /* <DEDUP_REMOVED lines=8> */
.L_x_8587:
        /* <DEDUP_REMOVED lines=9> */
.L_x_8588:
[----:B------:R-:W-:Y:S02]  /*1e6f0*/  IMAD.MOV.U32 R13, RZ, RZ, R20 ;  /* 0x000000ffff0d7224 */ /* 0x000fe400078e0014 */
        /* <DEDUP_REMOVED lines=8> */
.L_x_8589:
        /* <DEDUP_REMOVED lines=9> */
.L_x_8590:
[----:B------:R-:W-:Y:S02]  /*1e810*/  IMAD.MOV.U32 R13, RZ, RZ, R20 ;  /* 0x000000ffff0d7224 */ /* 0x000fe400078e0014 */
[----:B------:R-:W-:Y:S02]  /*1e820*/  IMAD.MOV.U32 R12, RZ, RZ, 0x4 ;  /* 0x00000004ff0c7424 */ /* 0x000fe400078e00ff */
[----:B------:R-:W-:-:S07]  /*1e830*/  IMAD.MOV.U32 R2, RZ, RZ, R14 ;  /* 0x000000ffff027224 */ /* 0x000fce00078e000e */
[----:B------:R-:W-:Y:S05]  /*1e840*/  WARPSYNC.COLLECTIVE R15, `(.L_x_8591) ;  /* 0x000000000f087348 */ /* 0x000fea0003c00000 */
[----:B------:R0:W1:Y:S02]  /*1e850*/  SHFL.IDX P6, R14, R13, R12, R11 ;  /* 0x0000000c0d0e7389 */ /* 0x00006400000c000b */
[----:B01----:R-:W-:Y:S01]  /*1e860*/  ENDCOLLECTIVE ;  /* 0x000000000000791b */ /* 0x003fe20003800000 */
.L_x_8591:
        /* <DEDUP_REMOVED lines=11> */
.L_x_8592:
[----:B------:R-:W-:Y:S02]  /*1e920*/  IMAD.MOV.U32 R13, RZ, RZ, R20 ;  /* 0x000000ffff0d7224 */ /* 0x000fe400078e0014 */
[----:B------:R-:W-:Y:S02]  /*1e930*/  IMAD.MOV.U32 R12, RZ, RZ, 0x5 ;  /* 0x00000005ff0c7424 */ /* 0x000fe400078e00ff */
[----:B------:R-:W-:-:S07]  /*1e940*/  IMAD.MOV.U32 R2, RZ, RZ, R14 ;  /* 0x000000ffff027224 */ /* 0x000fce00078e000e */
[----:B------:R-:W-:Y:S05]  /*1e950*/  WARPSYNC.COLLECTIVE R15, `(.L_x_8593) ;  /* 0x000000000f087348 */ /* 0x000fea0003c00000 */
[----:B------:R0:W1:Y:S02]  /*1e960*/  SHFL.IDX P6, R14, R13, R12, R11 ;  /* 0x0000000c0d0e7389 */ /* 0x00006400000c000b */
[----:B01----:R-:W-:Y:S01]  /*1e970*/  ENDCOLLECTIVE ;  /* 0x000000000000791b */ /* 0x003fe20003800000 */
.L_x_8593:
        /* <DEDUP_REMOVED lines=11> */
.L_x_8594:
[----:B------:R-:W-:Y:S02]  /*1ea30*/  IMAD.MOV.U32 R13, RZ, RZ, R20 ;  /* 0x000000ffff0d7224 */ /* 0x000fe400078e0014 */
[----:B------:R-:W-:Y:S02]  /*1ea40*/  IMAD.MOV.U32 R12, RZ, RZ, 0x6 ;  /* 0x00000006ff0c7424 */ /* 0x000fe400078e00ff */
[----:B------:R-:W-:-:S07]  /*1ea50*/  IMAD.MOV.U32 R2, RZ, RZ, R14 ;  /* 0x000000ffff027224 */ /* 0x000fce00078e000e */
[----:B------:R-:W-:Y:S05]  /*1ea60*/  WARPSYNC.COLLECTIVE R15, `(.L_x_8595) ;  /* 0x000000000f087348 */ /* 0x000fea0003c00000 */
[----:B------:R0:W1:Y:S02]  /*1ea70*/  SHFL.IDX P6, R14, R13, R12, R11 ;  /* 0x0000000c0d0e7389 */ /* 0x00006400000c000b */
[----:B01----:R-:W-:Y:S01]  /*1ea80*/  ENDCOLLECTIVE ;  /* 0x000000000000791b */ /* 0x003fe20003800000 */
.L_x_8595:
        /* <DEDUP_REMOVED lines=11> */
.L_x_8596:
[----:B------:R-:W-:Y:S02]  /*1eb40*/  IMAD.MOV.U32 R13, RZ, RZ, R20 ;  /* 0x000000ffff0d7224 */ /* 0x000fe400078e0014 */
[----:B------:R-:W-:Y:S02]  /*1eb50*/  IMAD.MOV.U32 R12, RZ, RZ, 0x7 ;  /* 0x00000007ff0c7424 */ /* 0x000fe400078e00ff */
[----:B------:R-:W-:-:S07]  /*1eb60*/  IMAD.MOV.U32 R2, RZ, RZ, R14 ;  /* 0x000000ffff027224 */ /* 0x000fce00078e000e */
[----:B------:R-:W-:Y:S05]  /*1eb70*/  WARPSYNC.COLLECTIVE R15, `(.L_x_8597) ;  /* 0x000000000f087348 */ /* 0x000fea0003c00000 */
[----:B------:R0:W1:Y:S02]  /*1eb80*/  SHFL.IDX P6, R14, R13, R12, R11 ;  /* 0x0000000c0d0e7389 */ /* 0x00006400000c000b */
[----:B01----:R-:W-:Y:S01]  /*1eb90*/  ENDCOLLECTIVE ;  /* 0x000000000000791b */ /* 0x003fe20003800000 */
.L_x_8597:
        /* <DEDUP_REMOVED lines=11> */
.L_x_8598:
[----:B------:R-:W-:Y:S02]  /*1ec50*/  IMAD.MOV.U32 R13, RZ, RZ, R10 ;  /* 0x000000ffff0d7224 */ /* 0x000fe400078e000a */
[----:B------:R-:W-:Y:S02]  /*1ec60*/  IMAD.MOV.U32 R12, RZ, RZ, RZ ;  /* 0x000000ffff0c7224 */ /* 0x000fe400078e00ff */
[----:B------:R-:W-:-:S05]  /*1ec70*/  IMAD.MOV.U32 R11, RZ, RZ, R14 ;  /* 0x000000ffff0b7224 */ /* 0x000fca00078e000e */
[----:B------:R-:W-:Y:S01]  /*1ec80*/  IADD3 R2, P0, R34, R11, RZ ;  /* 0x0000000b22027210 */ /* 0x000fe20007f1e0ff */
[----:B------:R-:W-:-:S04]  /*1ec90*/  IMAD.MOV.U32 R11, RZ, RZ, 0x181f ;  /* 0x0000181fff0b7424 */ /* 0x000fc800078e00ff */
[----:B------:R-:W-:-:S08]  /*1eca0*/  IMAD.X R3, RZ, RZ, R33, P0 ;  /* 0x000000ffff037224 */ /* 0x000fd000000e0621 */
[----:B------:R-:W-:Y:S05]  /*1ecb0*/  WARPSYNC.COLLECTIVE R15, `(.L_x_8599) ;  /* 0x000000000f087348 */ /* 0x000fea0003c00000 */
[----:B------:R0:W1:Y:S02]  /*1ecc0*/  SHFL.IDX P6, R14, R13, R12, R11 ;  /* 0x0000000c0d0e7389 */ /* 0x00006400000c000b */
[----:B01----:R-:W-:Y:S01]  /*1ecd0*/  ENDCOLLECTIVE ;  /* 0x000000000000791b */ /* 0x003fe20003800000 */
.L_x_8599:
        /* <DEDUP_REMOVED lines=9> */
.L_x_8600:
        /* <DEDUP_REMOVED lines=8> */
.L_x_8601:
        /* <DEDUP_REMOVED lines=9> */
.L_x_8602:
[----:B------:R-:W-:Y:S01]  /*1ee80*/  IMAD.MOV.U32 R2, RZ, RZ, R14 ;  /* 0x000000ffff027224 */ /* 0x000fe200078e000e */
[----:B------:R-:W-:Y:S06]  /*1ee90*/  BRA `(.L_x_8603) ;  /* 0xffffffa4002c7947 */ /* 0x000fec000383ffff */
.L_x_8466:
[----:B--2---:R2:W3:Y:S02]  /*1eea0*/  SYNCS.PHASECHK.TRANS64.TRYWAIT P0, [R0+URZ+0x22840], R32 ;  /* 0x02284020000075a7 */ /* 0x0044e4000800017f */
[----:B---3--:R-:W-:Y:S05]  /*1eeb0*/  @!P0 NANOSLEEP.SYNCS 0x989680 ;  /* 0x009896800000895d */ /* 0x008fea0003900000 */
[----:B------:R-:W3:Y:S02]  /*1eec0*/  @!P0 SYNCS.PHASECHK.TRANS64 P0, [R0+URZ+0x22840], R32 ;  /* 0x02284020000085a7 */ /* 0x000ee4000800007f */
[----:B---3--:R-:W-:Y:S05]  /*1eed0*/  @!P0 BRA `(.L_x_8466) ;  /* 0xfffffffc00f08947 */ /* 0x008fea000383ffff */
[----:B------:R-:W-:Y:S05]  /*1eee0*/  BRA `(.L_x_8604) ;  /* 0xffffffa4007c7947 */ /* 0x000fea000383ffff */
.L_x_8467:
        /* <DEDUP_REMOVED lines=8> */
.L_x_8606:
[----:B------:R-:W-:Y:S05]  /*1ef70*/  BSYNC B0 ;  /* 0x0000000000007941 */ /* 0x000fea0003800000 */
.L_x_8605:
        /* <DEDUP_REMOVED lines=8> */
.L_x_8607:
[----:B------:R-:W-:Y:S02]  /*1f000*/  IMAD.MOV.U32 R13, RZ, RZ, R4 ;  /* 0x000000ffff0d7224 */ /* 0x000fe400078e0004 */
[----:B------:R-:W-:Y:S02]  /*1f010*/  IMAD.MOV.U32 R12, RZ, RZ, 0x1 ;  /* 0x00000001ff0c7424 */ /* 0x000fe400078e00ff */
[----:B------:R-:W-:-:S07]  /*1f020*/  IMAD.MOV.U32 R2, RZ, RZ, R14 ;  /* 0x000000ffff027224 */ /* 0x000fce00078e000e */
[----:B------:R-:W-:Y:S05]  /*1f030*/  WARPSYNC.COLLECTIVE R15, `(.L_x_8608) ;  /* 0x000000000f087348 */ /* 0x000fea0003c00000 */
[----:B------:R0:W1:Y:S02]  /*1f040*/  SHFL.IDX P6, R14, R13, R12, R11 ;  /* 0x0000000c0d0e7389 */ /* 0x00006400000c000b */
[----:B01----:R-:W-:Y:S01]  /*1f050*/  ENDCOLLECTIVE ;  /* 0x000000000000791b */ /* 0x003fe20003800000 */
.L_x_8608:
        /* <DEDUP_REMOVED lines=11> */
.L_x_8609:
        /* <DEDUP_REMOVED lines=8> */
.L_x_8610:
        /* <DEDUP_REMOVED lines=9> */
.L_x_8611:
        /* <DEDUP_REMOVED lines=9> */
.L_x_8612:
        /* <DEDUP_REMOVED lines=9> */
.L_x_8613:
[----:B------:R-:W-:Y:S02]  /*1f340*/  IMAD.MOV.U32 R13, RZ, RZ, R4 ;  /* 0x000000ffff0d7224 */ /* 0x000fe400078e0004 */
[----:B------:R-:W-:Y:S02]  /*1f350*/  IMAD.MOV.U32 R12, RZ, RZ, 0x4 ;  /* 0x00000004ff0c7424 */ /* 0x000fe400078e00ff */
[----:B------:R-:W-:-:S07]  /*1f360*/  IMAD.MOV.U32 R2, RZ, RZ, R14 ;  /* 0x000000ffff027224 */ /* 0x000fce00078e000e */
[----:B------:R-:W-:Y:S05]  /*1f370*/  WARPSYNC.COLLECTIVE R15, `(.L_x_8614) ;  /* 0x000000000f087348 */ /* 0x000fea0003c00000 */
[----:B------:R0:W1:Y:S02]  /*1f380*/  SHFL.IDX P6, R14, R13, R12, R11 ;  /* 0x0000000c0d0e7389 */ /* 0x00006400000c000b */
[----:B01----:R-:W-:Y:S01]  /*1f390*/  ENDCOLLECTIVE ;  /* 0x000000000000791b */ /* 0x003fe20003800000 */
.L_x_8614:
        /* <DEDUP_REMOVED lines=11> */
.L_x_8615:
[----:B------:R-:W-:Y:S02]  /*1f450*/  IMAD.MOV.U32 R13, RZ, RZ, R4 ;  /* 0x000000ffff0d7224 */ /* 0x000fe400078e0004 */
[----:B------:R-:W-:Y:S02]  /*1f460*/  IMAD.MOV.U32 R12, RZ, RZ, 0x5 ;  /* 0x00000005ff0c7424 */ /* 0x000fe400078e00ff */
[----:B------:R-:W-:-:S07]  /*1f470*/  IMAD.MOV.U32 R2, RZ, RZ, R14 ;  /* 0x000000ffff027224 */ /* 0x000fce00078e000e */
[----:B------:R-:W-:Y:S05]  /*1f480*/  WARPSYNC.COLLECTIVE R15, `(.L_x_8616) ;  /* 0x000000000f087348 */ /* 0x000fea0003c00000 */
[----:B------:R0:W1:Y:S02]  /*1f490*/  SHFL.IDX P6, R14, R13, R12, R11 ;  /* 0x0000000c0d0e7389 */ /* 0x00006400000c000b */
[----:B01----:R-:W-:Y:S01]  /*1f4a0*/  ENDCOLLECTIVE ;  /* 0x000000000000791b */ /* 0x003fe20003800000 */
.L_x_8616:
        /* <DEDUP_REMOVED lines=11> */
.L_x_8617:
[----:B------:R-:W-:Y:S02]  /*1f560*/  IMAD.MOV.U32 R13, RZ, RZ, R4 ;  /* 0x000000ffff0d7224 */ /* 0x000fe400078e0004 */
[----:B------:R-:W-:Y:S02]  /*1f570*/  IMAD.MOV.U32 R12, RZ, RZ, 0x6 ;  /* 0x00000006ff0c7424 */ /* 0x000fe400078e00ff */
[----:B------:R-:W-:-:S07]  /*1f580*/  IMAD.MOV.U32 R2, RZ, RZ, R14 ;  /* 0x000000ffff027224 */ /* 0x000fce00078e000e */
[----:B------:R-:W-:Y:S05]  /*1f590*/  WARPSYNC.COLLECTIVE R15, `(.L_x_8618) ;  /* 0x000000000f087348 */ /* 0x000fea0003c00000 */
[----:B------:R0:W1:Y:S02]  /*1f5a0*/  SHFL.IDX P6, R14, R13, R12, R11 ;  /* 0x0000000c0d0e7389 */ /* 0x00006400000c000b */
[----:B01----:R-:W-:Y:S01]  /*1f5b0*/  ENDCOLLECTIVE ;  /* 0x000000000000791b */ /* 0x003fe20003800000 */
.L_x_8618:
        /* <DEDUP_REMOVED lines=11> */
.L_x_8619:
[----:B------:R-:W-:Y:S02]  /*1f670*/  IMAD.MOV.U32 R13, RZ, RZ, R4 ;  /* 0x000000ffff0d7224 */ /* 0x000fe400078e0004 */
[----:B------:R-:W-:Y:S02]  /*1f680*/  IMAD.MOV.U32 R12, RZ, RZ, 0x7 ;  /* 0x00000007ff0c7424 */ /* 0x000fe400078e00ff */
[----:B------:R-:W-:-:S07]  /*1f690*/  IMAD.MOV.U32 R2, RZ, RZ, R14 ;  /* 0x000000ffff027224 */ /* 0x000fce00078e000e */
[----:B------:R-:W-:Y:S05]  /*1f6a0*/  WARPSYNC.COLLECTIVE R15, `(.L_x_8620) ;  /* 0x000000000f087348 */ /* 0x000fea0003c00000 */
[----:B------:R0:W1:Y:S02]  /*1f6b0*/  SHFL.IDX P6, R14, R13, R12, R11 ;  /* 0x0000000c0d0e7389 */ /* 0x00006400000c000b */
[----:B01----:R-:W-:Y:S01]  /*1f6c0*/  ENDCOLLECTIVE ;  /* 0x000000000000791b */ /* 0x003fe20003800000 */
.L_x_8620:
        /* <DEDUP_REMOVED lines=11> */
.L_x_8621:
[----:B------:R-:W-:Y:S02]  /*1f780*/  IMAD.MOV.U32 R13, RZ, RZ, R8 ;  /* 0x000000ffff0d7224 */ /* 0x000fe400078e0008 */
[----:B------:R-:W-:Y:S02]  /*1f790*/  IMAD.MOV.U32 R12, RZ, RZ, RZ ;  /* 0x000000ffff0c7224 */ /* 0x000fe400078e00ff */
[----:B------:R-:W-:-:S07]  /*1f7a0*/  IMAD.MOV.U32 R9, RZ, RZ, R14 ;  /* 0x000000ffff097224 */ /* 0x000fce00078e000e */
[----:B------:R-:W-:Y:S05]  /*1f7b0*/  WARPSYNC.COLLECTIVE R15, `(.L_x_8622) ;  /* 0x000000000f087348 */ /* 0x000fea0003c00000 */
[----:B------:R0:W1:Y:S02]  /*1f7c0*/  SHFL.IDX P6, R14, R13, R12, R11 ;  /* 0x0000000c0d0e7389 */ /* 0x00006400000c000b */
[----:B01----:R-:W-:Y:S01]  /*1f7d0*/  ENDCOLLECTIVE ;  /* 0x000000000000791b */ /* 0x003fe20003800000 */
.L_x_8622:
        /* <DEDUP_REMOVED lines=11> */
.L_x_8623:
[----:B------:R-:W-:Y:S02]  /*1f890*/  IMAD.MOV.U32 R13, RZ, RZ, R8 ;  /* 0x000000ffff0d7224 */ /* 0x000fe400078e0008 */
[----:B------:R-:W-:Y:S02]  /*1f8a0*/  IMAD.MOV.U32 R12, RZ, RZ, 0x1 ;  /* 0x00000001ff0c7424 */ /* 0x000fe400078e00ff */
[----:B------:R-:W-:-:S07]  /*1f8b0*/  IMAD.MOV.U32 R5, RZ, RZ, R14 ;  /* 0x000000ffff057224 */ /* 0x000fce00078e000e */
[----:B------:R-:W-:Y:S05]  /*1f8c0*/  WARPSYNC.COLLECTIVE R15, `(.L_x_8624) ;  /* 0x000000000f087348 */ /* 0x000fea0003c00000 */
[----:B------:R0:W1:Y:S02]  /*1f8d0*/  SHFL.IDX P6, R14, R13, R12, R11 ;  /* 0x0000000c0d0e7389 */ /* 0x00006400000c000b */
[----:B01----:R-:W-:Y:S01]  /*1f8e0*/  ENDCOLLECTIVE ;  /* 0x000000000000791b */ /* 0x003fe20003800000 */
.L_x_8624:
        /* <DEDUP_REMOVED lines=11> */
.L_x_8625:
[----:B------:R-:W-:Y:S05]  /*1f9a0*/  BRA `(.L_x_8626) ;  /* 0xffffffa000147947 */ /* 0x000fea000383ffff */
.L_x_8472:
[----:B0-----:R0:W1:Y:S02]  /*1f9b0*/  SYNCS.PHASECHK.TRANS64.TRYWAIT P2, [R3+URZ+0x22870], R0 ;  /* 0x02287000030075a7 */ /* 0x001064000804017f */
[----:B-1----:R-:W-:Y:S05]  /*1f9c0*/  @!P2 NANOSLEEP.SYNCS 0x989680 ;  /* 0x009896800000a95d */ /* 0x002fea0003900000 */
[----:B------:R-:W1:Y:S02]  /*1f9d0*/  @!P2 SYNCS.PHASECHK.TRANS64 P2, [R3+URZ+0x22870], R0 ;  /* 0x022870000300a5a7 */ /* 0x000e64000804007f */
[----:B-1----:R-:W-:Y:S05]  /*1f9e0*/  @!P2 BRA `(.L_x_8472) ;  /* 0xfffffffc00f0a947 */ /* 0x002fea000383ffff */
[----:B------:R-:W-:Y:S05]  /*1f9f0*/  BRA `(.L_x_8627) ;  /* 0xffffffa000787947 */ /* 0x000fea000383ffff */
.L_x_8474:
[----:B0-----:R0:W1:Y:S02]  /*1fa00*/  SYNCS.PHASECHK.TRANS64.TRYWAIT P2, [R3+URZ+0x22860], R0 ;  /* 0x02286000030075a7 */ /* 0x001064000804017f */
[----:B-1----:R-:W-:Y:S05]  /*1fa10*/  @!P2 NANOSLEEP.SYNCS 0x989680 ;  /* 0x009896800000a95d */ /* 0x002fea0003900000 */
[----:B------:R-:W1:Y:S02]  /*1fa20*/  @!P2 SYNCS.PHASECHK.TRANS64 P2, [R3+URZ+0x22860], R0 ;  /* 0x022860000300a5a7 */ /* 0x000e64000804007f */
[----:B-1----:R-:W-:Y:S05]  /*1fa30*/  @!P2 BRA `(.L_x_8474) ;  /* 0xfffffffc00f0a947 */ /* 0x002fea000383ffff */
[----:B------:R-:W-:Y:S05]  /*1fa40*/  BRA `(.L_x_8628) ;  /* 0xffffffa000887947 */ /* 0x000fea000383ffff */
.L_x_8482:
[----:B0-----:R0:W1:Y:S02]  /*1fa50*/  SYNCS.PHASECHK.TRANS64.TRYWAIT P1, [R2+URZ+0x22870], R3 ;  /* 0x02287003020075a7 */ /* 0x001064000802017f */
[----:B-1----:R-:W-:Y:S05]  /*1fa60*/  @!P1 NANOSLEEP.SYNCS 0x989680 ;  /* 0x009896800000995d */ /* 0x002fea0003900000 */
[----:B------:R-:W1:Y:S02]  /*1fa70*/  @!P1 SYNCS.PHASECHK.TRANS64 P1, [R2+URZ+0x22870], R3 ;  /* 0x02287003020095a7 */ /* 0x000e64000802007f */
[----:B-1----:R-:W-:Y:S05]  /*1fa80*/  @!P1 BRA `(.L_x_8482) ;  /* 0xfffffffc00f09947 */ /* 0x002fea000383ffff */
[----:B------:R-:W-:Y:S05]  /*1fa90*/  BRA `(.L_x_8629) ;  /* 0xffffffa8007c7947 */ /* 0x000fea000383ffff */
.L_x_8484:
[----:B0-----:R0:W1:Y:S02]  /*1faa0*/  SYNCS.PHASECHK.TRANS64.TRYWAIT P1, [R2+URZ+0x22860], R3 ;  /* 0x02286003020075a7 */ /* 0x001064000802017f */
[----:B-1----:R-:W-:Y:S05]  /*1fab0*/  @!P1 NANOSLEEP.SYNCS 0x989680 ;  /* 0x009896800000995d */ /* 0x002fea0003900000 */
[----:B------:R-:W1:Y:S02]  /*1fac0*/  @!P1 SYNCS.PHASECHK.TRANS64 P1, [R2+URZ+0x22860], R3 ;  /* 0x02286003020095a7 */ /* 0x000e64000802007f */
[----:B-1----:R-:W-:Y:S05]  /*1fad0*/  @!P1 BRA `(.L_x_8484) ;  /* 0xfffffffc00f09947 */ /* 0x002fea000383ffff */
[----:B------:R-:W-:Y:S05]  /*1fae0*/  BRA `(.L_x_8630) ;  /* 0xffffffa8008c7947 */ /* 0x000fea000383ffff */
.L_x_8498:
[----:B0-----:R0:W1:Y:S02]  /*1faf0*/  SYNCS.PHASECHK.TRANS64.TRYWAIT P0, [R5+URZ+0x22820], R0 ;  /* 0x02282000050075a7 */ /* 0x001064000800017f */
[----:B-1----:R-:W-:Y:S05]  /*1fb00*/  @!P0 NANOSLEEP.SYNCS 0x989680 ;  /* 0x009896800000895d */ /* 0x002fea0003900000 */
[----:B------:R-:W1:Y:S02]  /*1fb10*/  @!P0 SYNCS.PHASECHK.TRANS64 P0, [R5+URZ+0x22820], R0 ;  /* 0x02282000050085a7 */ /* 0x000e64000800007f */
[----:B-1----:R-:W-:Y:S05]  /*1fb20*/  @!P0 BRA `(.L_x_8498) ;  /* 0xfffffffc00f08947 */ /* 0x002fea000383ffff */
[----:B------:R-:W-:Y:S05]  /*1fb30*/  BRA `(.L_x_8631) ;  /* 0xffffffbc00607947 */ /* 0x000fea000383ffff */
.L_x_8499:
        /* <DEDUP_REMOVED lines=11> */
.L_x_8633:
[----:B------:R-:W-:Y:S05]  /*1fbf0*/  BSYNC B0 ;  /* 0x0000000000007941 */ /* 0x000fea0003800000 */
.L_x_8632:
[----:B------:R-:W-:Y:S05]  /*1fc00*/  BRA `(.L_x_8634) ;  /* 0xffffffbc00487947 */ /* 0x000fea000383ffff */
.L_x_8502:
[----:B------:R-:W-:Y:S01]  /*1fc10*/  BSSY B1, `(.L_x_8635) ;  /* 0x0000006000017945 */ /* 0x000fe20003800000 */
[----:B------:R-:W-:-:S07]  /*1fc20*/  IMAD.MOV.U32 R15, RZ, RZ, -0x1 ;  /* 0xffffffffff0f7424 */ /* 0x000fce00078e00ff */
[----:B0----5:R-:W-:Y:S05]  /*1fc30*/  WARPSYNC.COLLECTIVE R15, `(.L_x_8636) ;  /* 0x000000000f0c7348 */ /* 0x021fea0003c00000 */
[----:B------:R-:W-:Y:S02]  /*1fc40*/  ELECT P6, UR62, PT ;  /* 0x00000000003e782f */ /* 0x000fe400038c0000 */
[----:B------:R-:W-:Y:S01]  /*1fc50*/  MOV R14, UR62 ;  /* 0x0000003e000e7c02 */ /* 0x000fe20008000f00 */
[----:B0----5:R-:W-:Y:S10]  /*1fc60*/  ENDCOLLECTIVE ;  /* 0x000000000000791b */ /* 0x021ff40003800000 */
.L_x_8636:
[----:B------:R-:W-:Y:S05]  /*1fc70*/  BSYNC B1 ;  /* 0x0000000000017941 */ /* 0x000fea0003800000 */
.L_x_8635:
[----:B------:R-:W-:Y:S05]  /*1fc80*/  BRA `(.L_x_8637) ;  /* 0xffffffbc00407947 */ /* 0x000fea000383ffff */
.L_x_8504:
[----:B0-----:R0:W1:Y:S02]  /*1fc90*/  SYNCS.PHASECHK.TRANS64.TRYWAIT P1, [R3+URZ+0x22840], R2 ;  /* 0x02284002030075a7 */ /* 0x001064000802017f */
[----:B-1----:R-:W-:Y:S05]  /*1fca0*/  @!P1 NANOSLEEP.SYNCS 0x989680 ;  /* 0x009896800000995d */ /* 0x002fea0003900000 */
[----:B------:R-:W1:Y:S02]  /*1fcb0*/  @!P1 SYNCS.PHASECHK.TRANS64 P1, [R3+URZ+0x22840], R2 ;  /* 0x02284002030095a7 */ /* 0x000e64000802007f */
[----:B-1----:R-:W-:Y:S05]  /*1fcc0*/  @!P1 BRA `(.L_x_8504) ;  /* 0xfffffffc00f09947 */ /* 0x002fea000383ffff */
[----:B------:R-:W-:Y:S05]  /*1fcd0*/  BRA `(.L_x_8638) ;  /* 0xffffffbc00647947 */ /* 0x000fea000383ffff */
.L_x_8506:
[----:B-1----:R1:W2:Y:S02]  /*1fce0*/  SYNCS.PHASECHK.TRANS64.TRYWAIT P1, [R35+URZ+0x22840], R0 ;  /* 0x02284000230075a7 */ /* 0x0022a4000802017f */
[----:B--2---:R-:W-:Y:S05]  /*1fcf0*/  @!P1 NANOSLEEP.SYNCS 0x989680 ;  /* 0x009896800000995d */ /* 0x004fea0003900000 */
[----:B------:R-:W2:Y:S02]  /*1fd00*/  @!P1 SYNCS.PHASECHK.TRANS64 P1, [R35+URZ+0x22840], R0 ;  /* 0x02284000230095a7 */ /* 0x000ea4000802007f */
[----:B--2---:R-:W-:Y:S05]  /*1fd10*/  @!P1 BRA `(.L_x_8506) ;  /* 0xfffffffc00f09947 */ /* 0x004fea000383ffff */
[----:B------:R-:W-:Y:S05]  /*1fd20*/  BRA `(.L_x_8639) ;  /* 0xffffffbc00747947 */ /* 0x000fea000383ffff */
.L_x_8508:
[----:B--2---:R2:W3:Y:S02]  /*1fd30*/  SYNCS.PHASECHK.TRANS64.TRYWAIT P1, [R3+URZ+0x22860], R2 ;  /* 0x02286002030075a7 */ /* 0x0044e4000802017f */
[----:B---3--:R-:W-:Y:S05]  /*1fd40*/  @!P1 NANOSLEEP.SYNCS 0x989680 ;  /* 0x009896800000995d */ /* 0x008fea0003900000 */
[----:B------:R-:W3:Y:S02]  /*1fd50*/  @!P1 SYNCS.PHASECHK.TRANS64 P1, [R3+URZ+0x22860], R2 ;  /* 0x02286002030095a7 */ /* 0x000ee4000802007f */
[----:B---3--:R-:W-:Y:S05]  /*1fd60*/  @!P1 BRA `(.L_x_8508) ;  /* 0xfffffffc00f09947 */ /* 0x008fea000383ffff */
[----:B------:R-:W-:Y:S05]  /*1fd70*/  BRA `(.L_x_8640) ;  /* 0xffffffbc00707947 */ /* 0x000fea000383ffff */
.L_x_8510:
[----:B---3--:R3:W4:Y:S02]  /*1fd80*/  SYNCS.PHASECHK.TRANS64.TRYWAIT P1, [R35+URZ+0x22860], R0 ;  /* 0x02286000230075a7 */ /* 0x008724000802017f */
[----:B----4-:R-:W-:Y:S05]  /*1fd90*/  @!P1 NANOSLEEP.SYNCS 0x989680 ;  /* 0x009896800000995d */ /* 0x010fea0003900000 */
[----:B------:R-:W4:Y:S02]  /*1fda0*/  @!P1 SYNCS.PHASECHK.TRANS64 P1, [R35+URZ+0x22860], R0 ;  /* 0x02286000230095a7 */ /* 0x000f24000802007f */
[----:B----4-:R-:W-:Y:S05]  /*1fdb0*/  @!P1 BRA `(.L_x_8510) ;  /* 0xfffffffc00f09947 */ /* 0x010fea000383ffff */
[----:B------:R-:W-:Y:S05]  /*1fdc0*/  BRA `(.L_x_8641) ;  /* 0xffffffbc006c7947 */ /* 0x000fea000383ffff */
.L_x_8512:
[----:B----4-:R4:W0:Y:S02]  /*1fdd0*/  SYNCS.PHASECHK.TRANS64.TRYWAIT P1, [R3+URZ+0x22880], R2 ;  /* 0x02288002030075a7 */ /* 0x010824000802017f */
[----:B0-----:R-:W-:Y:S05]  /*1fde0*/  @!P1 NANOSLEEP.SYNCS 0x989680 ;  /* 0x009896800000995d */ /* 0x001fea0003900000 */
[----:B------:R-:W0:Y:S02]  /*1fdf0*/  @!P1 SYNCS.PHASECHK.TRANS64 P1, [R3+URZ+0x22880], R2 ;  /* 0x02288002030095a7 */ /* 0x000e24000802007f */
[----:B0-----:R-:W-:Y:S05]  /*1fe00*/  @!P1 BRA `(.L_x_8512) ;  /* 0xfffffffc00f09947 */ /* 0x001fea000383ffff */
[----:B------:R-:W-:Y:S05]  /*1fe10*/  BRA `(.L_x_8642) ;  /* 0xffffffbc00687947 */ /* 0x000fea000383ffff */
.L_x_8643:
        /* <DEDUP_REMOVED lines=14> */
.L_x_15847:


//--------------------- .text._ZN7cutlass13device_kernelIN5flash11enable_sm90INS1_16FlashAttnFwdSm90INS1_25CollectiveMainloopFwdSm90ILi2EN4cute5tupleIJNS5_1CILi1EEES8_S8_EEENS6_IJNS7_ILi128EEENS7_ILi160EEESA_EEELi128ENS_12float_e4m3_tEfNS_4arch4Sm90ELb0ELb1ELb0ELb1ELb1ELb1ELb0ELb1ELb1ELb1ELb0ELb0EEENS1_21CollectiveEpilogueFwdINS6_IJSA_SA_SB_EEES9_NS_10bfloat16_tESF_Li256ELb1ELb1ELb0ELb1EEENS1_36VarlenDynamicPersistentTileSchedulerILi128ELi160ELi256ELi128ELb0ELb1ELb1ELb1ELb0ELb1EEEEEEEEEvNT_6ParamsE --------------------------
	.section	.text._ZN7cutlass13device_kernelIN5flash11enable_sm90INS1_16FlashAttnFwdSm90INS1_25CollectiveMainloopFwdSm90ILi2EN4cute5tupleIJNS5_1CILi1EEES8_S8_EEENS6_IJNS7_ILi128EEENS7_ILi160EEESA_EEELi128ENS_12float_e4m3_tEfNS_4arch4Sm90ELb0ELb1ELb0ELb1ELb1ELb1ELb0ELb1ELb1ELb1ELb0ELb0EEENS1_21CollectiveEpilogueFwdINS6_IJSA_SA_SB_EEES9_NS_10bfloat16_tESF_Li256ELb1ELb1ELb0ELb1EEENS1_36VarlenDynamicPersistentTileSchedulerILi128ELi160ELi256ELi128ELb0ELb1ELb1ELb1ELb0ELb1EEEEEEEEEvNT_6ParamsE,"ax",@progbits
	.align	128
.text._ZN7cutlass13device_kernelIN5flash11enable_sm90INS1_16FlashAttnFwdSm90INS1_25CollectiveMainloopFwdSm90ILi2EN4cute5tupleIJNS5_1CILi1EEES8_S8_EEENS6_IJNS7_ILi128EEENS7_ILi160EEESA_EEELi128ENS_12float_e4m3_tEfNS_4arch4Sm90ELb0ELb1ELb0ELb1ELb1ELb1ELb0ELb1ELb1ELb1ELb0ELb0EEENS1_21CollectiveEpilogueFwdINS6_IJSA_SA_SB_EEES9_NS_10bfloat16_tESF_Li256ELb1ELb1ELb0ELb1EEENS1_36VarlenDynamicPersistentTileSchedulerILi128ELi160ELi256ELi128ELb0ELb1ELb1ELb1ELb0ELb1EEEEEEEEEvNT_6ParamsE:
        .type           _ZN7cutlass13device_kernelIN5flash11enable_sm90INS1_16FlashAttnFwdSm90INS1_25CollectiveMainloopFwdSm90ILi2EN4cute5tupleIJNS5_1CILi1EEES8_S8_EEENS6_IJNS7_ILi128EEENS7_ILi160EEESA_EEELi128ENS_12float_e4m3_tEfNS_4arch4Sm90ELb0ELb1ELb0ELb1ELb1ELb1ELb0ELb1ELb1ELb1ELb0ELb0EEENS1_21CollectiveEpilogueFwdINS6_IJSA_SA_SB_EEES9_NS_10bfloat16_tESF_Li256ELb1ELb1ELb0ELb1EEENS1_36VarlenDynamicPersistentTileSchedulerILi128ELi160ELi256ELi128ELb0ELb1ELb1ELb1ELb0ELb1EEEEEEEEEvNT_6ParamsE,@function
        .size           _ZN7cutlass13device_kernelIN5flash11enable_sm90INS1_16FlashAttnFwdSm90INS1_25CollectiveMainloopFwdSm90ILi2EN4cute5tupleIJNS5_1CILi1EEES8_S8_EEENS6_IJNS7_ILi128EEENS7_ILi160EEESA_EEELi128ENS_12float_e4m3_tEfNS_4arch4Sm90ELb0ELb1ELb0ELb1ELb1ELb1ELb0ELb1ELb1ELb1ELb0ELb0EEENS1_21CollectiveEpilogueFwdINS6_IJSA_SA_SB_EEES9_NS_10bfloat16_tESF_Li256ELb1ELb1ELb0ELb1EEENS1_36VarlenDynamicPersistentTileSchedulerILi128ELi160ELi256ELi128ELb0ELb1ELb1ELb1ELb0ELb1EEEEEEEEEvNT_6ParamsE,(.L_x_15848 - _ZN7cutlass13device_kernelIN5flash11enable_sm90INS1_16FlashAttnFwdSm90INS1_25CollectiveMainloopFwdSm90ILi2EN4cute5tupleIJNS5_1CILi1EEES8_S8_EEENS6_IJNS7_ILi128EEENS7_ILi160EEESA_EEELi128ENS_12float_e4m3_tEfNS_4arch4Sm90ELb0ELb1ELb0ELb1ELb1ELb1ELb0ELb1ELb1ELb1ELb0ELb0EEENS1_21CollectiveEpilogueFwdINS6_IJSA_SA_SB_EEES9_NS_10bfloat16_tESF_Li256ELb1ELb1ELb0ELb1EEENS1_36VarlenDynamicPersistentTileSchedulerILi128ELi160ELi256ELi128ELb0ELb1ELb1ELb1ELb0ELb1EEEEEEEEEvNT_6ParamsE)
        .other          _ZN7cutlass13device_kernelIN5flash11enable_sm90INS1_16FlashAttnFwdSm90INS1_25CollectiveMainloopFwdSm90ILi2EN4cute5tupleIJNS5_1CILi1EEES8_S8_EEENS6_IJNS7_ILi128EEENS7_ILi160EEESA_EEELi128ENS_12float_e4m3_tEfNS_4arch4Sm90ELb0ELb1ELb0ELb1ELb1ELb1ELb0ELb1ELb1ELb1ELb0ELb0EEENS1_21CollectiveEpilogueFwdINS6_IJSA_SA_SB_EEES9_NS_10bfloat16_tESF_Li256ELb1ELb1ELb0ELb1EEENS1_36VarlenDynamicPersistentTileSchedulerILi128ELi160ELi256ELi128ELb0ELb1ELb1ELb1ELb0ELb1EEEEEEEEEvNT_6ParamsE,@"STO_CUDA_ENTRY STV_DEFAULT"
_ZN7cutlass13device_kernelIN5flash11enable_sm90INS1_16FlashAttnFwdSm90INS1_25CollectiveMainloopFwdSm90ILi2EN4cute5tupleIJNS5_1CILi1EEES8_S8_EEENS6_IJNS7_ILi128EEENS7_ILi160EEESA_EEELi128ENS_12float_e4m3_tEfNS_4arch4Sm90ELb0ELb1ELb0ELb1ELb1ELb1ELb0ELb1ELb1ELb1ELb0ELb0EEENS1_21CollectiveEpilogueFwdINS6_IJSA_SA_SB_EEES9_NS_10bfloat16_tESF_Li256ELb1ELb1ELb0ELb1EEENS1_36VarlenDynamicPersistentTileSchedulerILi128ELi160ELi256ELi128ELb0ELb1ELb1ELb1ELb0ELb1EEEEEEEEEvNT_6ParamsE:
        /* <DEDUP_REMOVED lines=17> */
.L_x_8645:
[----:B------:R-:W-:Y:S05]  /*0110*/  BSYNC B0 ;  /* 0x0000000000007941 */ /* 0x000fea0003800000 */
.L_x_8644:
        /* <DEDUP_REMOVED lines=40> */
.L_x_8646:
        /* <DEDUP_REMOVED lines=22> */
.L_x_8647:
        /* <DEDUP_REMOVED lines=18> */
.L_x_8648:
        /* <DEDUP_REMOVED lines=22> */
.L_x_8649:
        /* <DEDUP_REMOVED lines=23> */
.L_x_8650:
        /* <DEDUP_REMOVED lines=9> */
.L_x_8653:
[----:B------:R-:W-:-:S08]  /*0980*/  NOP ;  /* 0x0000000000007918 */ /* 0x000fd00000000000 */
[----:B------:R-:W0:Y:S02]  /*0990*/  USETMAXREG.TRY_ALLOC.CTAPOOL UP0, 0xe8 ;  /* 0x000000e8000079c8 */ /* 0x000e240008000600 */
[----:B0-----:R-:W-:-:S13]  /*09a0*/  PLOP3.LUT P0, PT, PT, PT, UP0, 0x80, 0x0 ;  /* 0x000000000000781c */ /* 0x001fda0003f0f008 */
[----:B------:R-:W-:Y:S05]  /*09b0*/  @!P0 BRA `(.L_x_8653) ;  /* 0xfffffffc00f08947 */ /* 0x000fea000383ffff */
[----:B------:R-:W0:Y:S01]  /*09c0*/  S2R R0, SR_TID.X ;  /* 0x0000000000007919 */ /* 0x000e220000002100 */
[----:B------:R-:W-:Y:S01]  /*09d0*/  LOP3.LUT R22, R22, 0xffffffdf, RZ, 0xc0, !PT ;  /* 0xffffffdf16167812 */ /* 0x000fe200078ec0ff */
[----:B------:R-:W-:Y:S01]  /*09e0*/  ULDC UR4, c[0x0][0xc3c] ;  /* 0x00030f0000047ab9 */ /* 0x000fe20000000800 */
[----:B------:R-:W1:Y:S01]  /*09f0*/  S2R R229, SR_CgaCtaId ;  /* 0x0000000000e57919 */ /* 0x000e620000008800 */
[----:B0-----:R-:W-:Y:S01]  /*0a00*/  SHF.R.U32.HI R0, RZ, 0x7, R0 ;  /* 0x00000007ff007819 */ /* 0x001fe20000011600 */
[----:B------:R-:W-:Y:S06]  /*0a10*/  BAR.ARV 0x8, 0x180 ;  /* 0x0206000000007b1d */ /* 0x000fec0000002000 */
[----:B------:R-:W-:-:S02]  /*0a20*/  ISETP.NE.AND P0, PT, R0, 0x1, PT ;  /* 0x000000010000780c */ /* 0x000fc40003f05270 */
[----:B------:R-:W-:-:S04]  /*0a30*/  MOV R0, 0x400 ;  /* 0x0000040000007802 */ /* 0x000fc80000000f00 */
[----:B-1----:R-:W-:-:S07]  /*0a40*/  LEA R17, R229, R0, 0x18 ;  /* 0x00000000e5117211 */ /* 0x002fce00078ec0ff */
[----:B------:R-:W-:Y:S06]  /*0a50*/  @!P0 BAR.ARV 0x9, 0x100 ;  /* 0x0244000000008b1d */ /* 0x000fec0000002000 */
[----:B------:R-:W-:Y:S02]  /*0a60*/  @P0 LOP3.LUT R22, R22, 0x20, RZ, 0xfc, !PT ;  /* 0x0000002016160812 */ /* 0x000fe400078efcff */
[----:B------:R-:W-:Y:S06]  /*0a70*/  BAR.SYNC.DEFER_BLOCKING 0x5, 0x180 ;  /* 0x0146000000007b1d */ /* 0x000fec0000010000 */
[----:B------:R-:W0:Y:S02]  /*0a80*/  LDS.128 R188, [R17+0x228d0] ;  /* 0x0228d00011bc7984 */ /* 0x000e240000000c00 */
[----:B------:R-:W-:Y:S06]  /*0a90*/  BAR.ARV 0x4, 0x180 ;  /* 0x0106000000007b1d */ /* 0x000fec0000002000 */
[----:B0-----:R-:W-:-:S13]  /*0aa0*/  ISETP.GE.AND P0, PT, R191, UR4, PT ;  /* 0x00000004bf007c0c */ /* 0x001fda000bf06270 */
[----:B------:R-:W-:Y:S05]  /*0ab0*/  @P0 BRA `(.L_x_8654) ;  /* 0x000002b0002c0947 */ /* 0x000fea0003800000 */
[----:B------:R-:W3:Y:S01]  /*0ac0*/  LDL R13, [R1+0x28] ;  /* 0x00002800010d7983 */ /* 0x000ee20000100800 */
[----:B--2---:R-:W0:Y:S02]  /*0ad0*/  S2R R2, SR_TID.X ;  /* 0x0000000000027919 */ /* 0x004e240000002100 */
[----:B0-----:R-:W-:-:S05]  /*0ae0*/  VIADD R12, R2, 0xffffff80 ;  /* 0xffffff80020c7836 */ /* 0x001fca0000000000 */
[----:B------:R-:W-:-:S04]  /*0af0*/  SHF.R.S32.HI R0, RZ, 0x1f, R12 ;  /* 0x0000001fff007819 */ /* 0x000fc8000001140c */
[----:B------:R-:W-:-:S04]  /*0b00*/  LEA.HI R2, R0, R12, RZ, 0x7 ;  /* 0x0000000c00027211 */ /* 0x000fc800078f38ff */
[----:B------:R-:W-:-:S05]  /*0b10*/  LOP3.LUT R3, R2, 0xffffff80, RZ, 0xc0, !PT ;  /* 0xffffff8002037812 */ /* 0x000fca00078ec0ff */
[----:B------:R-:W-:-:S05]  /*0b20*/  IMAD.IADD R11, R12, 0x1, -R3 ;  /* 0x000000010c0b7824 */ /* 0x000fca00078e0a03 */
[----:B------:R-:W-:-:S04]  /*0b30*/  SHF.R.S32.HI R6, RZ, 0x1f, R11 ;  /* 0x0000001fff067819 */ /* 0x000fc8000001140b */
[----:B------:R-:W-:-:S04]  /*0b40*/  LEA.HI R8, R6, R11, RZ, 0x2 ;  /* 0x0000000b06087211 */ /* 0x000fc800078f10ff */
[--C-:B------:R-:W-:Y:S02]  /*0b50*/  SHF.R.S32.HI R5, RZ, 0x2, R8.reuse ;  /* 0x00000002ff057819 */ /* 0x100fe40000011408 */
[----:B------:R-:W-:Y:S02]  /*0b60*/  SHF.R.S32.HI R4, RZ, 0x1f, R8 ;  /* 0x0000001fff047819 */ /* 0x000fe40000011408 */
[----:B------:R-:W-:Y:S02]  /*0b70*/  SHF.R.S32.HI R14, RZ, 0x7, R2 ;  /* 0x00000007ff0e7819 */ /* 0x000fe40000011402 */
[----:B------:R-:W-:Y:S02]  /*0b80*/  LEA.HI R3, R4, R5, RZ, 0x3 ;  /* 0x0000000504037211 */ /* 0x000fe400078f18ff */
[----:B------:R-:W-:Y:S02]  /*0b90*/  LEA.HI R4, R0, R12, RZ, 0x4 ;  /* 0x0000000c00047211 */ /* 0x000fe400078f20ff */
[----:B------:R-:W-:-:S02]  /*0ba0*/  LOP3.LUT R10, R3, 0xfffffff8, RZ, 0xc0, !PT ;  /* 0xfffffff8030a7812 */ /* 0x000fc400078ec0ff */
[----:B------:R-:W-:Y:S02]  /*0bb0*/  LEA.HI R2, R2, R14, RZ, 0x1 ;  /* 0x0000000e02027211 */ /* 0x000fe400078f08ff */
[----:B------:R-:W-:Y:S02]  /*0bc0*/  LEA.HI R6, R6, R11, RZ, 0x5 ;  /* 0x0000000b06067211 */ /* 0x000fe400078f28ff */
[----:B------:R-:W-:Y:S02]  /*0bd0*/  LEA.HI R3, R0, R12, RZ, 0x5 ;  /* 0x0000000c00037211 */ /* 0x000fe400078f28ff */
[----:B------:R-:W-:Y:S01]  /*0be0*/  SHF.R.S32.HI R7, RZ, 0x4, R4 ;  /* 0x00000004ff077819 */ /* 0x000fe20000011404 */
[----:B------:R-:W-:Y:S01]  /*0bf0*/  IMAD.IADD R9, R5, 0x1, -R10 ;  /* 0x0000000105097824 */ /* 0x000fe200078e0a0a */
[----:B------:R-:W-:Y:S02]  /*0c00*/  SHF.R.S32.HI R6, RZ, 0x5, R6 ;  /* 0x00000005ff067819 */ /* 0x000fe40000011406 */
[----:B------:R-:W-:Y:S01]  /*0c10*/  LOP3.LUT R2, R2, 0x3fffffe, RZ, 0xc0, !PT ;  /* 0x03fffffe02027812 */ /* 0x000fe200078ec0ff */
[----:B------:R-:W-:Y:S01]  /*0c20*/  IMAD.SHL.U32 R3, R3, 0x20, RZ ;  /* 0x0000002003037824 */ /* 0x000fe200078e00ff */
[----:B------:R-:W-:-:S02]  /*0c30*/  LOP3.LUT R5, R4, 0x3fffff0, RZ, 0xc0, !PT ;  /* 0x03fffff004057812 */ /* 0x000fc400078ec0ff */
[----:B------:R-:W-:Y:S01]  /*0c40*/  LEA.HI R4, R4, R7, RZ, 0x1 ;  /* 0x0000000704047211 */ /* 0x000fe200078f08ff */
[----:B------:R-:W-:Y:S02]  /*0c50*/  IMAD R9, R6, 0x10, R9 ;  /* 0x0000001006097824 */ /* 0x000fe400078e0209 */
[----:B------:R-:W-:Y:S01]  /*0c60*/  IMAD.IADD R2, R14, 0x1, -R2 ;  /* 0x000000010e027824 */ /* 0x000fe200078e0a02 */
[----:B------:R-:W-:Y:S01]  /*0c70*/  LOP3.LUT R212, R3, 0xfffffc00, RZ, 0xc0, !PT ;  /* 0xfffffc0003d47812 */ /* 0x000fe200078ec0ff */
[----:B------:R-:W-:Y:S01]  /*0c80*/  IMAD.IADD R5, R12, 0x1, -R5 ;  /* 0x000000010c057824 */ /* 0x000fe200078e0a05 */
[----:B------:R-:W-:Y:S01]  /*0c90*/  LOP3.LUT R4, R4, 0x1ffffffe, RZ, 0xc0, !PT ;  /* 0x1ffffffe04047812 */ /* 0x000fe200078ec0ff */
[----:B------:R-:W-:Y:S01]  /*0ca0*/  IMAD R6, R2, 0x40, R9 ;  /* 0x0000004002067824 */ /* 0x000fe200078e0209 */
[----:B------:R-:W-:Y:S01]  /*0cb0*/  LEA.HI R2, R0, R12, RZ, 0x2 ;  /* 0x0000000c00027211 */ /* 0x000fe200078f10ff */
[----:B------:R-:W-:Y:S02]  /*0cc0*/  IMAD R5, R5, 0x40, R212 ;  /* 0x0000004005057824 */ /* 0x000fe400078e02d4 */
[----:B------:R-:W-:Y:S01]  /*0cd0*/  IMAD.IADD R4, R7, 0x1, -R4 ;  /* 0x0000000107047824 */ /* 0x000fe200078e0a04 */
[----:B------:R-:W-:-:S03]  /*0ce0*/  SHF.R.S32.HI R198, RZ, 0x2, R2 ;  /* 0x00000002ffc67819 */ /* 0x000fc60000011402 */
[----:B------:R-:W-:Y:S01]  /*0cf0*/  IMAD R3, R4, 0x8, R5 ;  /* 0x0000000804037824 */ /* 0x000fe200078e0205 */
[----:B------:R-:W-:Y:S01]  /*0d00*/  LEA.HI R0, R0, R12, RZ, 0x3 ;  /* 0x0000000c00007211 */ /* 0x000fe200078f18ff */
[----:B------:R-:W-:Y:S01]  /*0d10*/  VIADD R7, R198, 0x40 ;  /* 0x00000040c6077836 */ /* 0x000fe20000000000 */
[----:B------:R-:W-:Y:S02]  /*0d20*/  LOP3.LUT R228, R2, 0xfffffffc, RZ, 0xc0, !PT ;  /* 0xfffffffc02e47812 */ /* 0x000fe400078ec0ff */
[----:B------:R0:W-:Y:S01]  /*0d30*/  STL [R1+0x24], R3 ;  /* 0x0000240301007387 */ /* 0x0001e20000100800 */
[----:B------:R-:W-:Y:S01]  /*0d40*/  LOP3.LUT R220, R0, 0xfffffff8, RZ, 0xc0, !PT ;  /* 0xfffffff800dc7812 */ /* 0x000fe200078ec0ff */
[----:B------:R-:W-:Y:S02]  /*0d50*/  VIADD R5, R198, 0x80 ;  /* 0x00000080c6057836 */ /* 0x000fe40000000000 */
[----:B------:R-:W-:Y:S01]  /*0d60*/  IMAD.IADD R228, R12, 0x1, -R228 ;  /* 0x000000010ce47824 */ /* 0x000fe200078e0ae4 */
[----:B0-----:R-:W-:-:S02]  /*0d70*/  SHF.R.S32.HI R3, RZ, 0x1f, R2 ;  /* 0x0000001fff037819 */ /* 0x001fc40000011402 */
[----:B------:R-:W-:Y:S02]  /*0d80*/  SHF.R.S32.HI R2, RZ, 0x1f, R7 ;  /* 0x0000001fff027819 */ /* 0x000fe40000011407 */
[----:B------:R-:W-:Y:S01]  /*0d90*/  LEA.HI R3, R3, R198, RZ, 0x3 ;  /* 0x000000c603037211 */ /* 0x000fe200078f18ff */
[----:B------:R-:W-:Y:S01]  /*0da0*/  IMAD.IADD R220, R12, 0x1, -R220 ;  /* 0x000000010cdc7824 */ /* 0x000fe200078e0adc */
[----:B------:R-:W-:Y:S01]  /*0db0*/  LEA.HI R2, R2, R7, RZ, 0x3 ;  /* 0x0000000702027211 */ /* 0x000fe200078f18ff */
[----:B------:R-:W-:Y:S01]  /*0dc0*/  IMAD.SHL.U32 R208, R7, 0x80, RZ ;  /* 0x0000008007d07824 */ /* 0x000fe200078e00ff */
[----:B------:R-:W-:Y:S01]  /*0dd0*/  LOP3.LUT R3, R3, 0xfffffff8, RZ, 0xc0, !PT ;  /* 0xfffffff803037812 */ /* 0x000fe200078ec0ff */
[----:B------:R-:W-:Y:S01]  /*0de0*/  IMAD.SHL.U32 R210, R220, 0x8, RZ ;  /* 0x00000008dcd27824 */ /* 0x000fe200078e00ff */
[----:B------:R-:W-:Y:S01]  /*0df0*/  SHF.R.S32.HI R226, RZ, 0x3, R0 ;  /* 0x00000003ffe27819 */ /* 0x000fe20000011400 */
[C---:B------:R-:W-:Y:S01]  /*0e00*/  IMAD.SHL.U32 R18, R228.reuse, 0x10, RZ ;  /* 0x00000010e4127824 */ /* 0x040fe200078e00ff */
[----:B------:R-:W-:Y:S01]  /*0e10*/  LEA.HI R0, R228, R228, RZ, 0x1 ;  /* 0x000000e4e4007211 */ /* 0x000fe200078f08ff */
[----:B------:R-:W-:Y:S01]  /*0e20*/  IMAD.SHL.U32 R2, R2, 0x80, RZ ;  /* 0x0000008002027824 */ /* 0x000fe200078e00ff */
[----:B------:R-:W-:Y:S01]  /*0e30*/  SHF.R.S32.HI R4, RZ, 0x1f, R5 ;  /* 0x0000001fff047819 */ /* 0x000fe20000011405 */
[----:B------:R-:W-:Y:S01]  /*0e40*/  IMAD.IADD R213, R198, 0x1, -R3 ;  /* 0x00000001c6d57824 */ /* 0x000fe200078e0a03 */
[----:B------:R-:W-:Y:S01]  /*0e50*/  LOP3.LUT R208, R208, 0x380, RZ, 0xc0, !PT ;  /* 0x00000380d0d07812 */ /* 0x000fe200078ec0ff */
[----:B------:R-:W-:Y:S01]  /*0e60*/  IMAD.SHL.U32 R209, R5, 0x80, RZ ;  /* 0x0000008005d17824 */ /* 0x000fe200078e00ff */
[----:B------:R-:W-:-:S02]  /*0e70*/  LOP3.LUT R3, R0, 0x1ffffffe, RZ, 0xc0, !PT ;  /* 0x1ffffffe00037812 */ /* 0x000fc400078ec0ff */
[----:B------:R-:W-:Y:S02]  /*0e80*/  LEA.HI R4, R4, R5, RZ, 0x3 ;  /* 0x0000000504047211 */ /* 0x000fe400078f18ff */
[----:B------:R-:W-:Y:S02]  /*0e90*/  SHF.R.S32.HI R0, RZ, 0x1f, R210 ;  /* 0x0000001fff007819 */ /* 0x000fe400000114d2 */
[----:B------:R-:W-:Y:S02]  /*0ea0*/  SHF.R.U32.HI R0, RZ, 0x3, R208 ;  /* 0x00000003ff007819 */ /* 0x000fe400000116d0 */
[----:B------:R-:W-:Y:S02]  /*0eb0*/  LOP3.LUT R5, R208, 0x70, R18, 0xf8, !PT ;  /* 0x00000070d0057812 */ /* 0x000fe400078ef812 */
[----:B------:R-:W-:-:S04]  /*0ec0*/  LOP3.LUT R214, R2, 0xfffffc00, RZ, 0xc0, !PT ;  /* 0xfffffc0002d67812 */ /* 0x000fc800078ec0ff */
[----:B------:R-:W-:Y:S01]  /*0ed0*/  LOP3.LUT R0, R214, R5, R0, 0xf6, !PT ;  /* 0x00000005d6007212 */ /* 0x000fe200078ef600 */
[----:B------:R0:W-:Y:S04]  /*0ee0*/  STL [R1+0x20], R6 ;  /* 0x0000200601007387 */ /* 0x0001e80000100800 */
[----:B------:R-:W-:-:S05]  /*0ef0*/  IMAD.IADD R0, R17, 0x1, R0 ;  /* 0x0000000111007824 */ /* 0x000fca00078e0200 */
[----:B------:R0:W-:Y:S01]  /*0f00*/  STL [R1+0x8], R0 ;  /* 0x0000080001007387 */ /* 0x0001e20000100800 */
[----:B------:R-:W-:Y:S01]  /*0f10*/  IMAD.SHL.U32 R192, R228, 0x8, RZ ;  /* 0x00000008e4c07824 */ /* 0x000fe200078e00ff */
[----:B------:R-:W-:Y:S01]  /*0f20*/  LOP3.LUT R206, R8, 0x7ffffffc, RZ, 0xc0, !PT ;  /* 0x7ffffffc08ce7812 */ /* 0x000fe200078ec0ff */
[----:B------:R-:W-:Y:S02]  /*0f30*/  VIADD R23, R18, 0x40 ;  /* 0x0000004012177836 */ /* 0x000fe40000000000 */
[----:B------:R-:W-:Y:S02]  /*0f40*/  VIADD R199, R192, 0x20 ;  /* 0x00000020c0c77836 */ /* 0x000fe40000000000 */
[----:B------:R-:W-:Y:S02]  /*0f50*/  VIADD R219, R210, 0x40 ;  /* 0x00000040d2db7836 */ /* 0x000fe40000000000 */
[----:B------:R-:W-:Y:S02]  /*0f60*/  IMAD.SHL.U32 R4, R4, 0x80, RZ ;  /* 0x0000008004047824 */ /* 0x000fe400078e00ff */
[----:B------:R-:W-:Y:S01]  /*0f70*/  IMAD.IADD R3, R228, 0x1, -R3 ;  /* 0x00000001e4037824 */ /* 0x000fe200078e0a03 */
[----:B------:R-:W-:Y:S01]  /*0f80*/  CS2R R194, SRZ ;  /* 0x0000000000c27805 */ /* 0x000fe2000001ff00 */
[----:B------:R-:W-:Y:S01]  /*0f90*/  IMAD.MOV.U32 R225, RZ, RZ, RZ ;  /* 0x000000ffffe17224 */ /* 0x000fe200078e00ff */
[----:B------:R-:W-:Y:S01]  /*0fa0*/  LOP3.LUT R209, R209, 0x380, RZ, 0xc0, !PT ;  /* 0x00000380d1d17812 */ /* 0x000fe200078ec0ff */
[----:B------:R-:W-:Y:S01]  /*0fb0*/  IMAD.MOV.U32 R201, RZ, RZ, RZ ;  /* 0x000000ffffc97224 */ /* 0x000fe200078e00ff */
[----:B------:R-:W-:Y:S01]  /*0fc0*/  SHF.R.S32.HI R19, RZ, 0x1f, R18 ;  /* 0x0000001fff137819 */ /* 0x000fe20000011412 */
[----:B------:R-:W-:Y:S01]  /*0fd0*/  IMAD.MOV.U32 R196, RZ, RZ, RZ ;  /* 0x000000ffffc47224 */ /* 0x000fe200078e00ff */
[----:B------:R-:W-:Y:S01]  /*0fe0*/  SHF.R.S32.HI R197, RZ, 0x1f, R23 ;  /* 0x0000001fffc57819 */ /* 0x000fe20000011417 */
[----:B------:R-:W-:Y:S01]  /*0ff0*/  IMAD.IADD R206, R11, 0x1, -R206 ;  /* 0x000000010bce7824 */ /* 0x000fe200078e0ace */
[----:B------:R-:W-:Y:S01]  /*1000*/  SHF.R.S32.HI R227, RZ, 0x1f, R199 ;  /* 0x0000001fffe37819 */ /* 0x000fe200000114c7 */
[----:B------:R-:W-:Y:S01]  /*1010*/  IMAD R207, R3, 0x8, R6 ;  /* 0x0000000803cf7824 */ /* 0x000fe200078e0206 */
[----:B------:R-:W-:-:S02]  /*1020*/  SHF.R.S32.HI R2, RZ, 0x1f, R219 ;  /* 0x0000001fff027819 */ /* 0x000fc400000114db */
[----:B------:R-:W-:Y:S02]  /*1030*/  LOP3.LUT R215, R4, 0xfffffc00, RZ, 0xc0, !PT ;  /* 0xfffffc0004d77812 */ /* 0x000fe400078ec0ff */
[----:B0--3--:R-:W-:-:S07]  /*1040*/  LOP3.LUT R200, R13, 0x1, RZ, 0xfc, !PT ;  /* 0x000000010dc87812 */ /* 0x009fce00078efcff */
.L_x_8895:
        /* <DEDUP_REMOVED lines=12> */
[----:B----4-:R-:W1:Y:S01]  /*1110*/  @P1 LDC.64 R2, c[0x0][0xa28] ;  /* 0x00028a00ff021b82 */ /* 0x010e620000000a00 */
        /* <DEDUP_REMOVED lines=20> */
[----:B-12---:R-:W-:Y:S06]  /*1260*/  @P2 BRA `(.L_x_8655) ;  /* 0x0000000000242947 */ /* 0x006fec0003800000 */
        /* <DEDUP_REMOVED lines=9> */
.L_x_8655:
        /* <DEDUP_REMOVED lines=10> */
.L_x_8656:
[----:B------:R-:W-:Y:S05]  /*13a0*/  @!P0 BRA `(.L_x_8657) ;  /* 0x00000000000c8947 */ /* 0x000fea0003800000 */
[----:B------:R-:W2:Y:S04]  /*13b0*/  LDG.E R3, desc[UR60][R8.64] ;  /* 0x0000003c08037981 */ /* 0x000ea8000c1e1900 */
[----:B------:R-:W2:Y:S02]  /*13c0*/  LDG.E R28, desc[UR60][R8.64+0x4] ;  /* 0x0000043c081c7981 */ /* 0x000ea4000c1e1900 */
[----:B--2---:R-:W-:-:S07]  /*13d0*/  IMAD.IADD R28, R28, 0x1, -R3 ;  /* 0x000000011c1c7824 */ /* 0x004fce00078e0a03 */
.L_x_8657:
        /* <DEDUP_REMOVED lines=25> */
[----:B-1----:R-:W-:-:S04]  /*1570*/  @P1 IMAD.HI.U32 R4, R3, R8, RZ ;  /* 0x0000000803041227 */ /* 0x002fc800078e00ff */
[C---:B------:R-:W-:Y:S01]  /*1580*/  VIADD R0, R189.reuse, 0x9f ;  /* 0x0000009fbd007836 */ /* 0x040fe20000000000 */
[----:B--2---:R-:W-:Y:S02]  /*1590*/  @P1 SHF.R.U32.HI R3, RZ, R9, R4 ;  /* 0x00000009ff031219 */ /* 0x004fe40000011604 */
[----:B------:R-:W-:Y:S01]  /*15a0*/  IADD3 R4, R189, 0x1, -R188 ;  /* 0x00000001bd047810 */ /* 0x000fe20007ffe8bc */
[----:B------:R-:W-:-:S04]  /*15b0*/  IMAD.HI R0, R0, 0x66666667, RZ ;  /* 0x6666666700007827 */ /* 0x000fc800078e02ff */
[----:B0-----:R-:W-:Y:S01]  /*15c0*/  IMAD.IADD R7, R4, 0x1, R3 ;  /* 0x0000000104077824 */ /* 0x001fe200078e0203 */
[----:B------:R-:W-:-:S04]  /*15d0*/  SHF.R.U32.HI R25, RZ, 0x1f, R0 ;  /* 0x0000001fff197819 */ /* 0x000fc80000011600 */
[----:B------:R-:W-:Y:S01]  /*15e0*/  LEA.HI.SX32 R25, R0, R25, 0x1a ;  /* 0x0000001900197211 */ /* 0x000fe200078fd2ff */
[----:B------:R-:W-:Y:S01]  /*15f0*/  IMAD.IADD R0, R7, 0x1, R12 ;  /* 0x0000000107007824 */ /* 0x000fe200078e020c */
        /* <DEDUP_REMOVED lines=12> */
.L_x_8660:
[----:B------:R-:W-:-:S13]  /*16c0*/  ISETP.NE.AND P0, PT, R13, 0x1, PT ;  /* 0x000000010d00780c */ /* 0x000fda0003f05270 */
[----:B------:R-:W0:Y:S02]  /*16d0*/  @P0 LDC.64 R4, c[0x0][0x9e8] ;  /* 0x00027a00ff040b82 */ /* 0x000e240000000a00 */
[----:B0-----:R-:W-:-:S05]  /*16e0*/  @P0 IMAD.HI.U32 R4, R3, R4, RZ ;  /* 0x0000000403040227 */ /* 0x001fca00078e00ff */
[----:B------:R-:W-:-:S07]  /*16f0*/  @P0 SHF.R.U32.HI R3, RZ, R5, R4 ;  /* 0x00000005ff030219 */ /* 0x000fce0000011604 */
.L_x_8661:
[----:B------:R-:W-:Y:S05]  /*1700*/  BSYNC B0 ;  /* 0x0000000000007941 */ /* 0x000fea0003800000 */
.L_x_8659:
[----:B------:R-:W-:-:S05]  /*1710*/  IMAD R3, R3, R13, R13 ;  /* 0x0000000d03037224 */ /* 0x000fca00078e020d */
[----:B------:R-:W-:-:S07]  /*1720*/  VIMNMX R0, R0, R3, PT ;  /* 0x0000000300007248 */ /* 0x000fce0003fe0100 */
.L_x_8658:
        /* <DEDUP_REMOVED lines=20> */
.L_x_8664:
[----:B------:R-:W-:-:S13]  /*1870*/  ISETP.NE.AND P0, PT, R13, 0x1, PT ;  /* 0x000000010d00780c */ /* 0x000fda0003f05270 */
[----:B------:R-:W0:Y:S02]  /*1880*/  @P0 LDC.64 R6, c[0x0][0x9e8] ;  /* 0x00027a00ff060b82 */ /* 0x000e240000000a00 */
[----:B0-----:R-:W-:-:S05]  /*1890*/  @P0 IMAD.HI.U32 R6, R3, R6, RZ ;  /* 0x0000000603060227 */ /* 0x001fca00078e00ff */
[----:B------:R-:W-:-:S07]  /*18a0*/  @P0 SHF.R.U32.HI R3, RZ, R7, R6 ;  /* 0x00000007ff030219 */ /* 0x000fce0000011606 */
.L_x_8665:
[----:B------:R-:W-:Y:S05]  /*18b0*/  BSYNC B0 ;  /* 0x0000000000007941 */ /* 0x000fea0003800000 */
.L_x_8663:
[----:B------:R-:W-:-:S05]  /*18c0*/  IMAD R3, R3, R13, RZ ;  /* 0x0000000d03037224 */ /* 0x000fca00078e02ff */
[----:B------:R-:W-:-:S07]  /*18d0*/  VIMNMX R4, R4, R3, !PT ;  /* 0x0000000304047248 */ /* 0x000fce0007fe0100 */
.L_x_8662:
[----:B------:R-:W-:Y:S02]  /*18e0*/  VIADD R0, R0, 0x9f ;  /* 0x0000009f00007836 */ /* 0x000fe40000000000 */
[----:B------:R-:W-:-:S04]  /*18f0*/  IMAD.HI R4, R4, 0x66666667, RZ ;  /* 0x6666666704047827 */ /* 0x000fc800078e02ff */
[----:B------:R-:W-:Y:S01]  /*1900*/  IMAD.HI R0, R0, 0x66666667, RZ ;  /* 0x6666666700007827 */ /* 0x000fe200078e02ff */
[----:B------:R-:W-:-:S04]  /*1910*/  SHF.R.U32.HI R5, RZ, 0x1f, R4 ;  /* 0x0000001fff057819 */ /* 0x000fc80000011604 */
[----:B------:R-:W-:Y:S02]  /*1920*/  SHF.R.U32.HI R3, RZ, 0x1f, R0 ;  /* 0x0000001fff037819 */ /* 0x000fe40000011600 */
[----:B------:R-:W-:Y:S02]  /*1930*/  LEA.HI.SX32 R5, R4, R5, 0x1a ;  /* 0x0000000504057211 */ /* 0x000fe400078fd2ff */
[----:B------:R-:W-:Y:S02]  /*1940*/  LEA.HI.SX32 R0, R0, R3, 0x1a ;  /* 0x0000000300007211 */ /* 0x000fe400078fd2ff */
[----:B------:R-:W-:Y:S02]  /*1950*/  VIMNMX R5, RZ, R5, !PT ;  /* 0x00000005ff057248 */ /* 0x000fe40007fe0100 */
[----:B------:R-:W-:-:S03]  /*1960*/  VIMNMX R0, R25, R0, PT ;  /* 0x0000000019007248 */ /* 0x000fc60003fe0100 */
[--C-:B------:R-:W-:Y:S02]  /*1970*/  IMAD R5, R5, 0xa0, -R11.reuse ;  /* 0x000000a005057824 */ /* 0x100fe400078e0a0b */
[----:B------:R-:W-:-:S03]  /*1980*/  IMAD R3, R0, 0xa0, -R11 ;  /* 0x000000a000037824 */ /* 0x000fc600078e0a0b */
[----:B------:R-:W-:Y:S02]  /*1990*/  VIMNMX R5, RZ, R5, !PT ;  /* 0x00000005ff057248 */ /* 0x000fe40007fe0100 */
        /* <DEDUP_REMOVED lines=32> */
.L_x_8668:
[----:B------:R-:W-:Y:S05]  /*1ba0*/  BSYNC B6 ;  /* 0x0000000000067941 */ /* 0x000fea0003800000 */
.L_x_8667:
        /* <DEDUP_REMOVED lines=20> */
.L_x_8670:
[----:B------:R-:W-:Y:S05]  /*1cf0*/  BSYNC B6 ;  /* 0x0000000000067941 */ /* 0x000fea0003800000 */
.L_x_8669:
[----:B------:R-:W-:Y:S01]  /*1d00*/  ULDC.64 UR4, c[0x0][0x9f8] ;  /* 0x00027e0000047ab9 */ /* 0x000fe20000000a00 */
[----:B------:R-:W-:Y:S01]  /*1d10*/  IMAD.MOV.U32 R86, RZ, RZ, R191 ;  /* 0x000000ffff567224 */ /* 0x000fe200078e00bf */
[----:B------:R-:W-:Y:S01]  /*1d20*/  ISETP.NE.U32.AND P0, PT, RZ, UR4, PT ;  /* 0x00000004ff007c0c */ /* 0x000fe2000bf05070 */
[----:B------:R-:W0:Y:S03]  /*1d30*/  LDC.64 R50, c[0x0][0x3f8] ;  /* 0x0000fe00ff327b82 */ /* 0x000e260000000a00 */
[----:B------:R-:W-:-:S05]  /*1d40*/  ISETP.NE.AND.EX P0, PT, RZ, UR5, PT, P0 ;  /* 0x00000005ff007c0c */ /* 0x000fca000bf05300 */
[----:B------:R-:W1:Y:S08]  /*1d50*/  LDC.64 R56, c[0x0][0x408] ;  /* 0x00010200ff387b82 */ /* 0x000e700000000a00 */
[----:B------:R-:W2:Y:S08]  /*1d60*/  @P0 LDC.64 R4, c[0x0][0x9f8] ;  /* 0x00027e00ff040b82 */ /* 0x000eb00000000a00 */
[----:B------:R-:W3:Y:S01]  /*1d70*/  LDC R29, c[0x0][0x3f4] ;  /* 0x0000fd00ff1d7b82 */ /* 0x000ee20000000800 */
[----:B--2---:R-:W-:-:S05]  /*1d80*/  @P0 IMAD.WIDE R4, R191, 0x4, R4 ;  /* 0x00000004bf040825 */ /* 0x004fca00078e0204 */
[----:B------:R2:W4:Y:S01]  /*1d90*/  @P0 LDG.E R86, desc[UR60][R4.64] ;  /* 0x0000003c04560981 */ /* 0x000522000c1e1900 */
[----:B------:R-:W-:Y:S01]  /*1da0*/  SHF.R.S32.HI R3, RZ, 0x1f, R198 ;  /* 0x0000001fff037819 */ /* 0x000fe200000114c6 */
[-C--:B0-----:R-:W-:Y:S01]  /*1db0*/  IMAD.WIDE.U32 R8, R198, R50.reuse, R18 ;  /* 0x00000032c6087225 */ /* 0x081fe200078e0012 */
[----:B------:R-:W-:Y:S01]  /*1dc0*/  SHF.R.S32.HI R193, RZ, 0x1f, R192 ;  /* 0x0000001fffc17819 */ /* 0x000fe200000114c0 */
[----:B------:R-:W0:Y:S01]  /*1dd0*/  S2R R30, SR_TID.X ;  /* 0x00000000001e7919 */ /* 0x000e220000002100 */
[----:B---3--:R-:W-:Y:S01]  /*1de0*/  ISETP.GE.AND P0, PT, R18, R29, PT ;  /* 0x0000001d1200720c */ /* 0x008fe20003f06270 */
[C---:B------:R-:W-:Y:S01]  /*1df0*/  IMAD R0, R3.reuse, R50, RZ ;  /* 0x0000003203007224 */ /* 0x040fe200078e02ff */
[C-C-:B-1----:R-:W-:Y:S01]  /*1e00*/  SHF.L.U64.HI R80, R56.reuse, 0x6, R57.reuse ;  /* 0x0000000638507819 */ /* 0x142fe20000010239 */
[----:B------:R-:W-:Y:S01]  /*1e10*/  IMAD R3, R3, R56, RZ ;  /* 0x0000003803037224 */ /* 0x000fe200078e02ff */
[----:B------:R-:W-:Y:S01]  /*1e20*/  SHF.L.U64.HI R79, R56, 0x7, R57 ;  /* 0x00000007384f7819 */ /* 0x000fe20000010239 */
[C---:B------:R-:W-:Y:S01]  /*1e30*/  IMAD R13, R198.reuse, R51, R0 ;  /* 0x00000033c60d7224 */ /* 0x040fe200078e0200 */
[----:B------:R-:W-:Y:S01]  /*1e40*/  SHF.R.U32.HI R76, RZ, 0x3, R209 ;  /* 0x00000003ff4c7819 */ /* 0x000fe200000116d1 */
[----:B------:R-:W-:Y:S01]  /*1e50*/  IMAD.WIDE.U32 R6, R198, R50, R192 ;  /* 0x00000032c6067225 */ /* 0x000fe200078e00c0 */
[----:B------:R-:W-:-:S02]  /*1e60*/  SHF.L.U64.HI R84, R50, 0x6, R51 ;  /* 0x0000000632547819 */ /* 0x000fc40000010233 */
[----:B------:R-:W-:Y:S01]  /*1e70*/  SHF.L.U64.HI R83, R50, 0x7, R51 ;  /* 0x0000000732537819 */ /* 0x000fe20000010233 */
[C---:B------:R-:W-:Y:S01]  /*1e80*/  IMAD R15, R198.reuse, R57, R3 ;  /* 0x00000039c60f7224 */ /* 0x040fe200078e0203 */
[----:B------:R-:W-:Y:S01]  /*1e90*/  SEL R3, R29, RZ, P0 ;  /* 0x000000ff1d037207 */ /* 0x000fe20000000000 */
[----:B------:R-:W-:Y:S01]  /*1ea0*/  IMAD.IADD R7, R7, 0x1, R13 ;  /* 0x0000000107077824 */ /* 0x000fe200078e020d */
[----:B------:R-:W-:Y:S01]  /*1eb0*/  LOP3.LUT P1, RZ, R213, 0x4, RZ, 0xc0, !PT ;  /* 0x00000004d5ff7812 */ /* 0x000fe2000782c0ff */
[----:B------:R-:W-:Y:S01]  /*1ec0*/  IMAD.IADD R9, R13, 0x1, R9 ;  /* 0x000000010d097824 */ /* 0x000fe200078e0209 */
[----:B-----5:R-:W-:Y:S01]  /*1ed0*/  SHF.R.S32.HI R13, RZ, 0x1f, R24 ;  /* 0x0000001fff0d7819 */ /* 0x020fe20000011418 */
[----:B--2---:R-:W-:Y:S01]  /*1ee0*/  IMAD.WIDE.U32 R4, R198, R56, R192 ;  /* 0x00000038c6047225 */ /* 0x004fe200078e00c0 */
[----:B------:R-:W-:-:S03]  /*1ef0*/  SHF.R.S32.HI R74, RZ, 0x1f, R190 ;  /* 0x0000001fff4a7819 */ /* 0x000fc600000114be */
[----:B------:R-:W-:Y:S02]  /*1f00*/  IMAD.SHL.U32 R75, R213, 0x80, RZ ;  /* 0x00000080d54b7824 */ /* 0x000fe400078e00ff */
[----:B------:R-:W-:-:S03]  /*1f10*/  IMAD.WIDE.U32 R10, R198, R56, R18 ;  /* 0x00000038c60a7225 */ /* 0x000fc600078e0012 */
[----:B------:R-:W-:Y:S01]  /*1f20*/  LOP3.LUT R75, R75, 0x380, RZ, 0xc0, !PT ;  /* 0x000003804b4b7812 */ /* 0x000fe200078ec0ff */
[----:B------:R-:W-:Y:S02]  /*1f30*/  IMAD.IADD R3, R18, 0x1, R3 ;  /* 0x0000000112037824 */ /* 0x000fe400078e0203 */
[----:B------:R-:W-:Y:S01]  /*1f40*/  IMAD.IADD R5, R5, 0x1, R15 ;  /* 0x0000000105057824 */ /* 0x000fe200078e020f */
[----:B------:R-:W-:Y:S01]  /*1f50*/  SHF.R.U32.HI R71, RZ, 0x3, R75 ;  /* 0x00000003ff477819 */ /* 0x000fe2000001164b */
[----:B------:R-:W-:Y:S01]  /*1f60*/  IMAD R12, R13, R50, RZ ;  /* 0x000000320d0c7224 */ /* 0x000fe200078e02ff */
[----:B0-----:R-:W-:Y:S01]  /*1f70*/  SHF.R.U32.HI R30, RZ, 0x7, R30 ;  /* 0x00000007ff1e7819 */ /* 0x001fe2000001161e */
[----:B------:R-:W-:Y:S01]  /*1f80*/  IMAD.IADD R11, R15, 0x1, R11 ;  /* 0x000000010f0b7824 */ /* 0x000fe200078e020b */
[----:B------:R-:W-:Y:S01]  /*1f90*/  SHF.R.S32.HI R0, RZ, 0x1f, R3 ;  /* 0x0000001fff007819 */ /* 0x000fe20000011403 */
[----:B------:R-:W-:Y:S01]  /*1fa0*/  IMAD R13, R13, R56, RZ ;  /* 0x000000380d0d7224 */ /* 0x000fe200078e02ff */
[----:B------:R-:W-:Y:S01]  /*1fb0*/  ISETP.NE.AND P6, PT, R30, 0x1, PT ;  /* 0x000000011e00780c */ /* 0x000fe20003fc5270 */
[----:B------:R-:W-:Y:S01]  /*1fc0*/  IMAD.WIDE.U32 R20, R24, R50, R6 ;  /* 0x0000003218147225 */ /* 0x000fe200078e0006 */
[----:B------:R-:W-:-:S03]  /*1fd0*/  LEA.HI R0, R0, R3, RZ, 0x4 ;  /* 0x0000000300007211 */ /* 0x000fc600078f20ff */
[-C--:B------:R-:W-:Y:S01]  /*1fe0*/  IMAD.WIDE.U32 R52, R24, R56.reuse, R4 ;  /* 0x0000003818347225 */ /* 0x080fe200078e0004 */
[----:B------:R-:W-:Y:S02]  /*1ff0*/  LOP3.LUT R4, R75, 0x30, R18, 0xf8, !PT ;  /* 0x000000304b047812 */ /* 0x000fe400078ef812 */
[--C-:B------:R-:W-:Y:S01]  /*2000*/  LOP3.LUT R5, R208, 0x70, R0.reuse, 0xf8, !PT ;  /* 0x00000070d0057812 */ /* 0x100fe200078ef800 */
[----:B------:R-:W-:Y:S01]  /*2010*/  IMAD R13, R24, R57, R13 ;  /* 0x00000039180d7224 */ /* 0x000fe200078e020d */
[----:B------:R-:W-:Y:S01]  /*2020*/  LOP3.LUT R67, R4, R71, RZ, 0x3c, !PT ;  /* 0x0000004704437212 */ /* 0x000fe200078e3cff */
[----:B------:R-:W-:Y:S01]  /*2030*/  IMAD R7, R57, 0xa0, RZ ;  /* 0x000000a039077824 */ /* 0x000fe200078e02ff */
[--C-:B------:R-:W-:Y:S01]  /*2040*/  LOP3.LUT R4, R75, 0x70, R0.reuse, 0xf8, !PT ;  /* 0x000000704b047812 */ /* 0x100fe200078ef800 */
[----:B------:R-:W-:Y:S05]  /*2050*/  @!P6 WARPSYNC.ALL ;  /* 0x000000000000e948 */ /* 0x000fea0003800000 */
[C---:B------:R-:W-:Y:S01]  /*2060*/  IMAD.SHL.U32 R78, R56.reuse, 0x40, RZ ;  /* 0x00000040384e7824 */ /* 0x040fe200078e00ff */
[----:B------:R-:W-:Y:S01]  /*2070*/  ULDC UR4, c[0x0][0x2f4] ;  /* 0x0000bd0000047ab9 */ /* 0x000fe20000000800 */
[----:B------:R-:W-:Y:S01]  /*2080*/  IMAD.SHL.U32 R77, R56, 0x80, RZ ;  /* 0x00000080384d7824 */ /* 0x000fe200078e00ff */
[----:B------:R-:W-:Y:S01]  /*2090*/  SHF.R.S32.HI R61, RZ, 0x4, R0 ;  /* 0x00000004ff3d7819 */ /* 0x000fe20000011400 */
[----:B------:R-:W-:Y:S01]  /*20a0*/  IMAD.WIDE.U32 R54, R24, R56, R10 ;  /* 0x0000003818367225 */ /* 0x000fe200078e000a */
[----:B------:R-:W-:-:S02]  /*20b0*/  LOP3.LUT R60, R0, 0xfffffff0, RZ, 0xc0, !PT ;  /* 0xfffffff0003c7812 */ /* 0x000fc400078ec0ff */
[----:B------:R-:W-:Y:S01]  /*20c0*/  ISETP.GE.AND P2, PT, R23, UR4, PT ;  /* 0x0000000417007c0c */ /* 0x000fe2000bf46270 */
[----:B------:R-:W-:Y:S01]  /*20d0*/  IMAD.WIDE.U32 R56, R56, 0xa0, RZ ;  /* 0x000000a038387825 */ /* 0x000fe200078e00ff */
[----:B------:R-:W-:Y:S02]  /*20e0*/  ISETP.GE.AND P1, PT, R18, UR4, PT ;  /* 0x0000000412007c0c */ /* 0x000fe4000bf26270 */
[----:B------:R-:W-:Y:S01]  /*20f0*/  P2R R88, PR, RZ, 0x4 ;  /* 0x00000004ff587803 */ /* 0x000fe20000000000 */
[C---:B------:R-:W-:Y:S01]  /*2100*/  IMAD R3, R24.reuse, R51, R12 ;  /* 0x0000003318037224 */ /* 0x040fe200078e020c */
[----:B------:R-:W-:Y:S01]  /*2110*/  SHF.R.S32.HI R59, RZ, 0x1f, R60 ;  /* 0x0000001fff3b7819 */ /* 0x000fe2000001143c */
[----:B------:R-:W-:-:S04]  /*2120*/  IMAD.WIDE.U32 R48, R24, R50, R8 ;  /* 0x0000003218307225 */ /* 0x000fc800078e0008 */
[----:B------:R-:W-:Y:S01]  /*2130*/  VIADD R73, R30, 0x8 ;  /* 0x000000081e497836 */ /* 0x000fe20000000000 */
[----:B------:R-:W-:Y:S01]  /*2140*/  SHF.R.U32.HI R30, RZ, 0x3, R208 ;  /* 0x00000003ff1e7819 */ /* 0x000fe200000116d0 */
[----:B------:R-:W-:Y:S01]  /*2150*/  IMAD.IADD R68, R57, 0x1, R7 ;  /* 0x0000000139447824 */ /* 0x000fe200078e0207 */
[----:B------:R-:W-:Y:S01]  /*2160*/  LOP3.LUT R7, R209, 0x70, R0, 0xf8, !PT ;  /* 0x00000070d1077812 */ /* 0x000fe200078ef800 */
[----:B------:R-:W-:Y:S01]  /*2170*/  IMAD.IADD R65, R21, 0x1, R3 ;  /* 0x0000000115417824 */ /* 0x000fe200078e0203 */
[----:B------:R-:W-:Y:S01]  /*2180*/  LOP3.LUT R5, R5, R30, RZ, 0x3c, !PT ;  /* 0x0000001e05057212 */ /* 0x000fe200078e3cff */
[----:B------:R-:W-:Y:S01]  /*2190*/  IMAD.IADD R64, R3, 0x1, R49 ;  /* 0x0000000103407824 */ /* 0x000fe200078e0231 */
[----:B------:R-:W-:Y:S01]  /*21a0*/  LOP3.LUT R3, R4, R71, RZ, 0x3c, !PT ;  /* 0x0000004704037212 */ /* 0x000fe200078e3cff */
[----:B------:R-:W-:Y:S01]  /*21b0*/  IMAD R69, R51, 0xa0, RZ ;  /* 0x000000a033457824 */ /* 0x000fe200078e02ff */
[----:B------:R-:W-:Y:S01]  /*21c0*/  LOP3.LUT R0, R7, R76, RZ, 0x3c, !PT ;  /* 0x0000004c07007212 */ /* 0x000fe200078e3cff */
[----:B------:R-:W-:-:S02]  /*21d0*/  IMAD.SHL.U32 R82, R50, 0x40, RZ ;  /* 0x0000004032527824 */ /* 0x000fc400078e00ff */
[C---:B------:R-:W-:Y:S02]  /*21e0*/  IMAD.SHL.U32 R81, R50.reuse, 0x80, RZ ;  /* 0x0000008032517824 */ /* 0x040fe400078e00ff */
        /* <DEDUP_REMOVED lines=10> */
[----:B------:R-:W-:Y:S01]  /*2290*/  IMAD.IADD R0, R215, 0x1, R0 ;  /* 0x00000001d7007824 */ /* 0x000fe200078e0200 */
[----:B----4-:R-:W-:Y:S01]  /*22a0*/  SHF.R.S32.HI R66, RZ, 0x1f, R86 ;  /* 0x0000001fff427819 */ /* 0x010fe20000011456 */
[----:B------:R-:W-:Y:S06]  /*22b0*/  @!P6 BAR.SYNC.DEFER_BLOCKING 0x9, 0x100 ;  /* 0x024400000000eb1d */ /* 0x000fec0000010000 */
.L_x_8745:
[----:B0-----:R-:W0:Y:S01]  /*22c0*/  LDC R93, c[0x0][0x430] ;  /* 0x00010c00ff5d7b82 */ /* 0x001e220000000800 */
[----:B------:R-:W-:Y:S02]  /*22d0*/  VIADD R26, R26, 0xffffffff ;  /* 0xffffffff1a1a7836 */ /* 0x000fe40000000000 */
[----:B------:R-:W-:Y:S02]  /*22e0*/  IMAD.MOV.U32 R92, RZ, RZ, RZ ;  /* 0x000000ffff5c7224 */ /* 0x000fe400078e00ff */
[----:B--23--:R-:W-:-:S03]  /*22f0*/  IMAD R8, R26, 0xa0, R72 ;  /* 0x000000a01a087824 */ /* 0x00cfc600078e0248 */
[----:B------:R-:W1:Y:S01]  /*2300*/  LDC R103, c[0x0][0x3f4] ;  /* 0x0000fd00ff677b82 */ /* 0x000e620000000800 */
[----:B------:R-:W-:Y:S01]  /*2310*/  IMAD.IADD R11, R85, 0x1, R8 ;  /* 0x00000001550b7824 */ /* 0x000fe200078e0208 */
[----:B------:R-:W-:-:S03]  /*2320*/  ISETP.GE.AND P2, PT, R8, R2, PT ;  /* 0x000000020800720c */ /* 0x000fc60003f46270 */
[----:B------:R-:W-:Y:S01]  /*2330*/  IMAD.MOV.U32 R9, RZ, RZ, R11 ;  /* 0x000000ffff097224 */ /* 0x000fe200078e000b */
[----:B------:R-:W-:Y:S02]  /*2340*/  ISETP.GT.OR P2, PT, R72, 0x9f, P2 ;  /* 0x0000009f4800780c */ /* 0x000fe40001744670 */
[----:B0-----:R-:W-:-:S11]  /*2350*/  ISETP.NE.AND P3, PT, R93, 0x1, PT ;  /* 0x000000015d00780c */ /* 0x001fd60003f65270 */
[----:B------:R-:W0:Y:S08]  /*2360*/  @!P2 LDC.64 R6, c[0x0][0x428] ;  /* 0x00010a00ff06ab82 */ /* 0x000e300000000a00 */
[----:B------:R-:W2:Y:S08]  /*2370*/  @!P2 LDC.64 R12, c[0x0][0x418] ;  /* 0x00010600ff0cab82 */ /* 0x000eb00000000a00 */
        /* <DEDUP_REMOVED lines=11> */
[----:B------:R-:W-:-:S05]  /*2430*/  @!P2 LEA.HI.X R7, R4, R13, R5, 0x2, P3 ;  /* 0x0000000d0407a211 */ /* 0x000fca00018f1405 */
[----:B------:R0:W5:Y:S01]  /*2440*/  @!P2 LDG.E R92, desc[UR60][R6.64] ;  /* 0x0000003c065ca981 */ /* 0x000162000c1e1900 */
[----:B------:R-:W-:Y:S01]  /*2450*/  ISETP.GT.AND P2, PT, R26, R27, PT ;  /* 0x0000001b1a00720c */ /* 0x000fe20003f44270 */
[----:B------:R-:W-:Y:S01]  /*2460*/  IMAD R4, R195, 0x5000, R67 ;  /* 0x00005000c3047824 */ /* 0x000fe200078e0243 */
[----:B------:R-:W-:Y:S01]  /*2470*/  LOP3.LUT P4, RZ, R213, 0x4, RZ, 0xc0, !PT ;  /* 0x00000004d5ff7812 */ /* 0x000fe2000788c0ff */
[----:B------:R-:W-:Y:S01]  /*2480*/  IMAD.MOV R8, RZ, RZ, -R9 ;  /* 0x000000ffff087224 */ /* 0x000fe200078e0a09 */
[----:B------:R-:W-:Y:S01]  /*2490*/  P2R R89, PR, RZ, 0x4 ;  /* 0x00000004ff597803 */ /* 0x000fe20000000000 */
[----:B------:R-:W-:Y:S01]  /*24a0*/  VIADD R90, R4, 0x40 ;  /* 0x00000040045a7836 */ /* 0x000fe20000000000 */
[----:B-1----:R-:W-:Y:S01]  /*24b0*/  ISETP.GE.AND P2, PT, R103, 0x1, PT ;  /* 0x000000016700780c */ /* 0x002fe20003f46270 */
[----:B------:R-:W-:Y:S05]  /*24c0*/  YIELD ;  /* 0x0000000000007946 */ /* 0x000fea0003800000 */
[----:B------:R-:W-:Y:S01]  /*24d0*/  BSSY B0, `(.L_x_8671) ;  /* 0x00006f6000007945 */ /* 0x000fe20003800000 */
[----:B------:R-:W-:-:S02]  /*24e0*/  IMAD R93, R93, R8, R11 ;  /* 0x000000085d5d7224 */ /* 0x000fc400078e020b */
        /* <DEDUP_REMOVED lines=24> */
[C---:B------:R-:W-:Y:S01]  /*2670*/  IMAD R11, R7.reuse, R50, R6 ;  /* 0x00000032070b7224 */ /* 0x040fe200078e0206 */
[----:B------:R-:W-:Y:S01]  /*2680*/  IADD3 R100, P2, R4, UR4, RZ ;  /* 0x0000000404647c10 */ /* 0x000fe2000ff5e0ff */
[----:B------:R-:W-:Y:S01]  /*2690*/  ULDC.U8 UR4, c[0x0][0x410] ;  /* 0x0001040000047ab9 */ /* 0x000fe20000000000 */
[----:B------:R-:W-:Y:S02]  /*26a0*/  IMAD R13, R7, R56, R8 ;  /* 0x00000038070d7224 */ /* 0x000fe400078e0208 */
[----:B------:R-:W-:Y:S01]  /*26b0*/  IADD3.X R101, R5, UR5, R9, P2, !PT ;  /* 0x0000000505657c10 */ /* 0x000fe200097fe409 */
[----:B------:R-:W-:Y:S01]  /*26c0*/  IMAD R96, R26, -0xa0, R2 ;  /* 0xffffff601a607824 */ /* 0x000fe200078e0202 */
[----:B------:R-:W-:Y:S01]  /*26d0*/  ISETP.NE.AND P2, PT, RZ, UR4, PT ;  /* 0x00000004ff007c0c */ /* 0x000fe2000bf45270 */
[----:B------:R-:W-:-:S03]  /*26e0*/  IMAD.WIDE.U32 R4, R50, R26, RZ ;  /* 0x0000001a32047225 */ /* 0x000fc600078e00ff */
[----:B------:R-:W-:Y:S01]  /*26f0*/  VIMNMX R96, R96, 0xa0, PT ;  /* 0x000000a060607848 */ /* 0x000fe20003fe0100 */
        /* <DEDUP_REMOVED lines=35> */
.L_x_8675:
[----:B------:R-:W-:Y:S05]  /*2930*/  BSYNC B1 ;  /* 0x0000000000017941 */ /* 0x000fea0003800000 */
.L_x_8674:
[----:B0-----:R-:W-:Y:S01]  /*2940*/  VIADD R10, R198, 0x40 ;  /* 0x00000040c60a7836 */ /* 0x001fe20000000000 */
[----:B------:R-:W-:Y:S01]  /*2950*/  BSSY B1, `(.L_x_8676) ;  /* 0x0000019000017945 */ /* 0x000fe20003800000 */
[----:B-----5:R-:W-:Y:S02]  /*2960*/  IMAD.MOV.U32 R111, RZ, RZ, R42 ;  /* 0x000000ffff6f7224 */ /* 0x020fe400078e002a */
[----:B------:R-:W-:Y:S01]  /*2970*/  IMAD.MOV.U32 R115, RZ, RZ, R46 ;  /* 0x000000ffff737224 */ /* 0x000fe200078e002e */
        /* <DEDUP_REMOVED lines=22> */
.L_x_8677:
[----:B------:R-:W-:Y:S05]  /*2ae0*/  BSYNC B1 ;  /* 0x0000000000017941 */ /* 0x000fea0003800000 */
.L_x_8676:
[----:B0-----:R-:W-:Y:S01]  /*2af0*/  VIADD R10, R198, 0x80 ;  /* 0x00000080c60a7836 */ /* 0x001fe20000000000 */
[----:B------:R-:W-:Y:S04]  /*2b00*/  BSSY B1, `(.L_x_8678) ;  /* 0x0000015000017945 */ /* 0x000fe80003800000 */
[----:B------:R-:W-:-:S13]  /*2b10*/  ISETP.GE.AND P4, PT, R10, R96, PT ;  /* 0x000000600a00720c */ /* 0x000fda0003f86270 */
        /* <DEDUP_REMOVED lines=19> */
.L_x_8679:
[----:B------:R-:W-:Y:S05]  /*2c50*/  BSYNC B1 ;  /* 0x0000000000017941 */ /* 0x000fea0003800000 */
.L_x_8678:
[----:B------:R-:W-:Y:S01]  /*2c60*/  ISETP.NE.AND P5, PT, R200, 0x3, PT ;  /* 0x00000003c800780c */ /* 0x000fe20003fa5270 */
[----:B------:R-:W-:Y:S02]  /*2c70*/  IMAD.MOV.U32 R114, RZ, RZ, R44 ;  /* 0x000000ffff727224 */ /* 0x000fe400078e002c */
[----:B------:R-:W-:Y:S02]  /*2c80*/  IMAD.MOV.U32 R121, RZ, RZ, R98 ;  /* 0x000000ffff797224 */ /* 0x000fe400078e0062 */
[----:B-----5:R-:W-:Y:S02]  /*2c90*/  IMAD.MOV.U32 R109, RZ, RZ, R34 ;  /* 0x000000ffff6d7224 */ /* 0x020fe400078e0022 */
[----:B------:R-:W-:Y:S02]  /*2ca0*/  IMAD.MOV.U32 R112, RZ, RZ, R38 ;  /* 0x000000ffff707224 */ /* 0x000fe400078e0026 */
[----:B------:R-:W-:Y:S02]  /*2cb0*/  IMAD.MOV.U32 R110, RZ, RZ, R36 ;  /* 0x000000ffff6e7224 */ /* 0x000fe400078e0024 */
[----:B------:R-:W-:-:S02]  /*2cc0*/  IMAD.MOV.U32 R113, RZ, RZ, R40 ;  /* 0x000000ffff717224 */ /* 0x000fc400078e0028 */
[----:B------:R-:W-:Y:S02]  /*2cd0*/  IMAD.MOV.U32 R105, RZ, RZ, R8 ;  /* 0x000000ffff697224 */ /* 0x000fe400078e0008 */
[----:B------:R-:W-:Y:S02]  /*2ce0*/  IMAD.MOV.U32 R107, RZ, RZ, R30 ;  /* 0x000000ffff6b7224 */ /* 0x000fe400078e001e */
[----:B------:R-:W-:Y:S02]  /*2cf0*/  IMAD.MOV.U32 R106, RZ, RZ, R28 ;  /* 0x000000ffff6a7224 */ /* 0x000fe400078e001c */
[----:B------:R-:W-:Y:S01]  /*2d00*/  IMAD.MOV.U32 R108, RZ, RZ, R32 ;  /* 0x000000ffff6c7224 */ /* 0x000fe200078e0020 */
[----:B------:R-:W-:Y:S06]  /*2d10*/  @!P5 BRA `(.L_x_8680) ;  /* 0x000000000004d947 */ /* 0x000fec0003800000 */
[----:B------:R-:W-:Y:S01]  /*2d20*/  BPT.TRAP 0x1 ;  /* 0x000000040000795c */ /* 0x000fe20000300000 */
.L_x_8680:
[----:B------:R-:W-:Y:S01]  /*2d30*/  IMAD R87, R195, 0x8, R17 ;  /* 0x00000008c3577824 */ /* 0x000fe200078e0211 */
[----:B------:R-:W-:Y:S01]  /*2d40*/  SHF.L.U32 R97, R201, 0x1f, RZ ;  /* 0x0000001fc9617819 */ /* 0x000fe200000006ff */
[----:B------:R-:W-:Y:S03]  /*2d50*/  BSSY B1, `(.L_x_8681) ;  /* 0x0000003000017945 */ /* 0x000fe60003800000 */
[----:B------:R-:W1:Y:S02]  /*2d60*/  SYNCS.PHASECHK.TRANS64.TRYWAIT P6, [R87+URZ+0x22890], R97 ;  /* 0x02289061570075a7 */ /* 0x000e6400080c017f */
[----:B-1----:R-:W-:Y:S05]  /*2d70*/  @!P6 BRA `(.L_x_8682) ;  /* 0x0000028c0084e947 */ /* 0x002fea0003800000 */
.L_x_9044:
[----:B------:R-:W-:Y:S05]  /*2d80*/  BSYNC B1 ;  /* 0x0000000000017941 */ /* 0x000fea0003800000 */
.L_x_8681:
[----:B------:R-:W-:-:S03]  /*2d90*/  UMOV UR4, 0xffffffff ;  /* 0xffffffff00047882 */ /* 0x000fc60000000000 */
[----:B------:R-:W-:Y:S05]  /*2da0*/  BRA.DIV UR4, `(.L_x_8683) ;  /* 0x0000028e048c7947 */ /* 0x000fea000b800000 */
[----:B------:R2:W3:Y:S04]  /*2db0*/  SHFL.IDX PT, R102, R101, RZ, 0x1c1f ;  /* 0x001c1fff65667589 */ /* 0x0004e800000e0000 */
[----:B------:R2:W4:Y:S02]  /*2dc0*/  SHFL.IDX PT, R14, R100, RZ, 0x1c1f ;  /* 0x001c1fff640e7589 */ /* 0x00052400000e0000 */
.L_x_9048:
[----:B------:R-:W-:Y:S04]  /*2dd0*/  BSSY B1, `(.L_x_8684) ;  /* 0x00000ed000017945 */ /* 0x000fe80003800000 */
[----:B------:R-:W-:Y:S05]  /*2de0*/  @P2 BRA `(.L_x_8685) ;  /* 0x0000000c00ac2947 */ /* 0x000fea0003800000 */
[----:B------:R-:W-:Y:S04]  /*2df0*/  BSSY B2, `(.L_x_8686) ;  /* 0x0000075000027945 */ /* 0x000fe80003800000 */
[----:B------:R-:W-:Y:S05]  /*2e00*/  @P1 BRA `(.L_x_8687) ;  /* 0x0000000400cc1947 */ /* 0x000fea0003800000 */
[----:B0-----:R0:W0:Y:S01]  /*2e10*/  LDS.128 R4, [R91+0x18400] ;  /* 0x018400005b047984 */ /* 0x0010220000000c00 */
[----:B----4-:R-:W-:Y:S01]  /*2e20*/  IADD3 R10, P2, R18, R14, RZ ;  /* 0x0000000e120a7210 */ /* 0x010fe20007f5e0ff */
[----:B------:R-:W-:Y:S04]  /*2e30*/  BSSY B3, `(.L_x_8688) ;  /* 0x000006f000037945 */ /* 0x000fe80003800000 */
[----:B---3--:R-:W-:Y:S01]  /*2e40*/  IMAD.X R11, R102, 0x1, R19, P2 ;  /* 0x00000001660b7824 */ /* 0x008fe200010e0613 */
        /* <DEDUP_REMOVED lines=10> */
[----:B------:R-:W-:Y:S01]  /*2ef0*/  SHF.R.U32.HI R118, RZ, 0x10, R47 ;  /* 0x00000010ff767819 */ /* 0x000fe2000001162f */
[----:B------:R-:W-:Y:S01]  /*2f00*/  IMAD.SHL.U32 R15, R15, 0x100, RZ ;  /* 0x000001000f0f7824 */ /* 0x000fe200078e00ff */
[----:B------:R-:W-:Y:S01]  /*2f10*/  PRMT R46, R117, 0x654, R12 ;  /* 0x00000654752e7816 */ /* 0x000fe2000000000c */
[----:B0-----:R-:W-:Y:S01]  /*2f20*/  IMAD.MOV.U32 R12, RZ, RZ, R4 ;  /* 0x000000ffff0c7224 */ /* 0x001fe200078e0004 */
[----:B------:R-:W-:Y:S02]  /*2f30*/  SHF.R.U32.HI R47, RZ, 0x10, R99 ;  /* 0x00000010ff2f7819 */ /* 0x000fe40000011663 */
        /* <DEDUP_REMOVED lines=94> */
.L_x_8689:
[----:B------:R-:W-:Y:S05]  /*3520*/  BSYNC B3 ;  /* 0x0000000000037941 */ /* 0x000fea0003800000 */
.L_x_8688:
[----:B0-----:R0:W-:Y:S02]  /*3530*/  ST.E.128 desc[UR60][R10.64], R4 ;  /* 0x000000040a007985 */ /* 0x0011e4000c101d3c */
.L_x_8687:
[----:B------:R-:W-:Y:S05]  /*3540*/  BSYNC B2 ;  /* 0x0000000000027941 */ /* 0x000fea0003800000 */
.L_x_8686:
[----:B------:R-:W-:-:S13]  /*3550*/  ISETP.NE.AND P2, PT, R88, RZ, PT ;  /* 0x000000ff5800720c */ /* 0x000fda0003f45270 */
[----:B------:R-:W-:Y:S05]  /*3560*/  @P2 BRA `(.L_x_8685) ;  /* 0x0000000400cc2947 */ /* 0x000fea0003800000 */
[----:B0-----:R0:W0:Y:S01]  /*3570*/  LDS.128 R4, [R90+0x18400] ;  /* 0x018400005a047984 */ /* 0x0010220000000c00 */
[----:B----4-:R-:W-:Y:S01]  /*3580*/  IADD3 R10, P2, R23, R14, RZ ;  /* 0x0000000e170a7210 */ /* 0x010fe20007f5e0ff */
[----:B------:R-:W-:Y:S04]  /*3590*/  BSSY B2, `(.L_x_8690) ;  /* 0x000006f000027945 */ /* 0x000fe80003800000 */
[----:B---3--:R-:W-:Y:S01]  /*35a0*/  IMAD.X R11, R102, 0x1, R197, P2 ;  /* 0x00000001660b7824 */ /* 0x008fe200010e06c5 */
[----:B------:R-:W-:-:S13]  /*35b0*/  ISETP.GE.AND P2, PT, R199, R103, PT ;  /* 0x00000067c700720c */ /* 0x000fda0003f46270 */
[----:B------:R-:W-:Y:S05]  /*35c0*/  @P2 BRA `(.L_x_8691) ;  /* 0x0000000400ac2947 */ /* 0x000fea0003800000 */
[----:B------:R-:W-:Y:S01]  /*35d0*/  SHF.R.U32.HI R42, RZ, 0x8, R45 ;  /* 0x00000008ff2a7819 */ /* 0x000fe2000001162d */
[----:B0-----:R-:W-:Y:S01]  /*35e0*/  IMAD.MOV.U32 R14, RZ, RZ, R7 ;  /* 0x000000ffff0e7224 */ /* 0x001fe200078e0007 */
[----:B------:R-:W-:Y:S02]  /*35f0*/  SHF.R.U32.HI R15, RZ, 0x8, R43 ;  /* 0x00000008ff0f7819 */ /* 0x000fe4000001162b */
[----:B------:R-:W-:Y:S01]  /*3600*/  SHF.R.U32.HI R46, RZ, 0x18, R45 ;  /* 0x00000018ff2e7819 */ /* 0x000fe2000001162d */
[----:B------:R-:W-:Y:S01]  /*3610*/  IMAD.SHL.U32 R42, R42, 0x100, RZ ;  /* 0x000001002a2a7824 */ /* 0x000fe200078e00ff */
[----:B------:R-:W-:Y:S01]  /*3620*/  LOP3.LUT R13, R45, 0xff, RZ, 0xc0, !PT ;  /* 0x000000ff2d0d7812 */ /* 0x000fe200078ec0ff */
[----:B------:R-:W-:Y:S01]  /*3630*/  IMAD.SHL.U32 R7, R15, 0x100, RZ ;  /* 0x000001000f077824 */ /* 0x000fe200078e00ff */
[----:B------:R-:W-:Y:S02]  /*3640*/  SHF.R.U32.HI R47, RZ, 0x18, R43 ;  /* 0x00000018ff2f7819 */ /* 0x000fe4000001162b */
[----:B------:R-:W-:-:S02]  /*3650*/  LOP3.LUT R12, R43, 0xff, RZ, 0xc0, !PT ;  /* 0x000000ff2b0c7812 */ /* 0x000fc400078ec0ff */
[----:B------:R-:W-:Y:S02]  /*3660*/  SHF.R.U32.HI R44, RZ, 0x10, R45 ;  /* 0x00000010ff2c7819 */ /* 0x000fe4000001162d */
[----:B------:R-:W-:Y:S02]  /*3670*/  SHF.R.U32.HI R43, RZ, 0x10, R43 ;  /* 0x00000010ff2b7819 */ /* 0x000fe4000001162b */
[----:B------:R-:W-:Y:S01]  /*3680*/  PRMT R13, R46, 0x654, R13 ;  /* 0x000006542e0d7816 */ /* 0x000fe2000000000d */
        /* <DEDUP_REMOVED lines=95> */
.L_x_8691:
[----:B------:R-:W-:Y:S05]  /*3c80*/  BSYNC B2 ;  /* 0x0000000000027941 */ /* 0x000fea0003800000 */
.L_x_8690:
[----:B0-----:R0:W-:Y:S02]  /*3c90*/  ST.E.128 desc[UR60][R10.64], R4 ;  /* 0x000000040a007985 */ /* 0x0011e4000c101d3c */
.L_x_8685:
[----:B------:R-:W-:Y:S05]  /*3ca0*/  BSYNC B1 ;  /* 0x0000000000017941 */ /* 0x000fea0003800000 */
.L_x_8684:
[----:B------:R-:W-:-:S03]  /*3cb0*/  UMOV UR4, 0xffffffff ;  /* 0xffffffff00047882 */ /* 0x000fc60000000000 */
[----:B------:R-:W-:Y:S05]  /*3cc0*/  BRA.DIV UR4, `(.L_x_8692) ;  /* 0x00000282040c7947 */ /* 0x000fea000b800000 */
[----:B------:R0:W0:Y:S04]  /*3cd0*/  SHFL.IDX PT, R42, R101, 0x1, 0x1c1f ;  /* 0x003c1f00652a7f89 */ /* 0x00002800000e0000 */
[----:B----4-:R4:W0:Y:S02]  /*3ce0*/  SHFL.IDX PT, R14, R100, 0x1, 0x1c1f ;  /* 0x003c1f00640e7f89 */ /* 0x01082400000e0000 */
.L_x_9052:
[----:B------:R-:W-:Y:S04]  /*3cf0*/  BSSY B1, `(.L_x_8693) ;  /* 0x00000f0000017945 */ /* 0x000fe80003800000 */
[----:B------:R-:W-:Y:S05]  /*3d00*/  @P3 BRA `(.L_x_8694) ;  /* 0x0000000c00b83947 */ /* 0x000fea0003800000 */
[----:B------:R-:W-:Y:S04]  /*3d10*/  BSSY B2, `(.L_x_8695) ;  /* 0x0000076000027945 */ /* 0x000fe80003800000 */
[----:B------:R-:W-:Y:S05]  /*3d20*/  @P1 BRA `(.L_x_8696) ;  /* 0x0000000400d01947 */ /* 0x000fea0003800000 */
[----:B0-----:R0:W0:Y:S01]  /*3d30*/  LDS.128 R4, [R91+0x1a400] ;  /* 0x01a400005b047984 */ /* 0x0010220000000c00 */
[----:B------:R-:W-:Y:S01]  /*3d40*/  IADD3 R10, P2, R18, R14, RZ ;  /* 0x0000000e120a7210 */ /* 0x000fe20007f5e0ff */
[----:B------:R-:W-:Y:S04]  /*3d50*/  BSSY B3, `(.L_x_8697) ;  /* 0x0000070000037945 */ /* 0x000fe80003800000 */
[----:B------:R-:W-:Y:S01]  /*3d60*/  IMAD.X R11, R42, 0x1, R19, P2 ;  /* 0x000000012a0b7824 */ /* 0x000fe200010e0613 */
        /* <DEDUP_REMOVED lines=44> */
[----:B---3--:R-:W-:Y:S01]  /*4030*/  FFMA.FTZ R102, R12, R38, R43 ;  /* 0x000000260c667223 */ /* 0x008fe2000001002b */
[----:B------:R-:W-:Y:S01]  /*4040*/  F2FP.F16.E4M3.UNPACK_B R4, R4 ;  /* 0x00000004ff04723e */ /* 0x000fe200020006ff */
[----:B------:R-:W-:-:S02]  /*4050*/  HADD2.F32 R38, -RZ, R113.H1_H1 ;  /* 0x30000071ff267230 */ /* 0x000fc40000004100 */
[--C-:B------:R-:W-:Y:S02]  /*4060*/  HADD2.F32 R6, -RZ, R5.reuse.H0_H0 ;  /* 0x20000005ff067230 */ /* 0x100fe40000004100 */
        /* <DEDUP_REMOVED lines=21> */
[----:B------:R-:W-:Y:S01]  /*41c0*/  F2FP.F16.E4M3.UNPACK_B R4, R13.H1 ;  /* 0x0000000dff04723e */ /* 0x000fe200030006ff */
[----:B------:R-:W-:Y:S01]  /*41d0*/  HADD2.F32 R7, -RZ, R5.H1_H1 ;  /* 0x30000005ff077230 */ /* 0x000fe20000004100 */
[----:B------:R-:W-:Y:S01]  /*41e0*/  F2FP.F16.E4M3.UNPACK_B R44, R44 ;  /* 0x0000002cff2c723e */ /* 0x000fe200020006ff */
[----:B------:R-:W-:Y:S01]  /*41f0*/  HADD2.F32 R43, -RZ, R39.H1_H1 ;  /* 0x30000027ff2b7230 */ /* 0x000fe20000004100 */
[----:B------:R-:W-:Y:S01]  /*4200*/  F2FP.SATFINITE.E4M3.F32.PACK_AB_MERGE_C R113, R102, R41, RZ ;  /* 0x000000296671723e */ /* 0x000fe200048070ff */
        /* <DEDUP_REMOVED lines=25> */
[----:B------:R-:W-:Y:S01]  /*43a0*/  F2FP.SATFINITE.E4M3.F32.PACK_AB_MERGE_C R99, R102, R99, RZ ;  /* 0x000000636663723e */ /* 0x000fe200048070ff */
        /* <DEDUP_REMOVED lines=10> */
.L_x_8698:
[----:B------:R-:W-:Y:S05]  /*4450*/  BSYNC B3 ;  /* 0x0000000000037941 */ /* 0x000fea0003800000 */
.L_x_8697:
[----:B0-----:R0:W-:Y:S02]  /*4460*/  ST.E.128 desc[UR60][R10.64], R4 ;  /* 0x000000040a007985 */ /* 0x0011e4000c101d3c */
.L_x_8696:
[----:B------:R-:W-:Y:S05]  /*4470*/  BSYNC B2 ;  /* 0x0000000000027941 */ /* 0x000fea0003800000 */
.L_x_8695:
[----:B------:R-:W-:-:S13]  /*4480*/  ISETP.NE.AND P2, PT, R88, RZ, PT ;  /* 0x000000ff5800720c */ /* 0x000fda0003f45270 */
[----:B------:R-:W-:Y:S05]  /*4490*/  @P2 BRA `(.L_x_8694) ;  /* 0x0000000400d42947 */ /* 0x000fea0003800000 */
[----:B0-----:R0:W0:Y:S01]  /*44a0*/  LDS.128 R4, [R90+0x1a400] ;  /* 0x01a400005a047984 */ /* 0x0010220000000c00 */
[----:B------:R-:W-:Y:S01]  /*44b0*/  IADD3 R10, P2, R23, R14, RZ ;  /* 0x0000000e170a7210 */ /* 0x000fe20007f5e0ff */
[----:B------:R-:W-:Y:S04]  /*44c0*/  BSSY B2, `(.L_x_8699) ;  /* 0x0000071000027945 */ /* 0x000fe80003800000 */
[----:B------:R-:W-:Y:S01]  /*44d0*/  IMAD.X R11, R42, 0x1, R197, P2 ;  /* 0x000000012a0b7824 */ /* 0x000fe200010e06c5 */
        /* <DEDUP_REMOVED lines=111> */
.L_x_8700:
[----:B------:R-:W-:Y:S05]  /*4bd0*/  BSYNC B2 ;  /* 0x0000000000027941 */ /* 0x000fea0003800000 */
.L_x_8699:
[----:B0-----:R0:W-:Y:S02]  /*4be0*/  ST.E.128 desc[UR60][R10.64], R4 ;  /* 0x000000040a007985 */ /* 0x0011e4000c101d3c */
.L_x_8694:
[----:B------:R-:W-:Y:S05]  /*4bf0*/  BSYNC B1 ;  /* 0x0000000000017941 */ /* 0x000fea0003800000 */
.L_x_8693:
[----:B------:R-:W-:-:S03]  /*4c00*/  UMOV UR4, 0xffffffff ;  /* 0xffffffff00047882 */ /* 0x000fc60000000000 */
[----:B------:R-:W-:Y:S05]  /*4c10*/  BRA.DIV UR4, `(.L_x_8701) ;  /* 0x0000027204807947 */ /* 0x000fea000b800000 */
[----:B0-2---:R-:W0:Y:S04]  /*4c20*/  SHFL.IDX PT, R101, R101, 0x2, 0x1c1f ;  /* 0x005c1f0065657f89 */ /* 0x005e2800000e0000 */
[----:B------:R2:W0:Y:S02]  /*4c30*/  SHFL.IDX PT, R14, R100, 0x2, 0x1c1f ;  /* 0x005c1f00640e7f89 */ /* 0x00042400000e0000 */
.L_x_9056:
[----:B------:R-:W-:Y:S05]  /*4c40*/  @P4 BRA `(.L_x_8702) ;  /* 0x0000004400f84947 */ /* 0x000fea0003800000 */
[----:B------:R-:W-:Y:S04]  /*4c50*/  BSSY B1, `(.L_x_8703) ;  /* 0x0000076000017945 */ /* 0x000fe80003800000 */
[----:B------:R-:W-:Y:S05]  /*4c60*/  @P1 BRA `(.L_x_8704) ;  /* 0x0000000400d01947 */ /* 0x000fea0003800000 */
[----:B------:R1:W1:Y:S01]  /*4c70*/  LDS.128 R4, [R91+0x1c400] ;  /* 0x01c400005b047984 */ /* 0x0002620000000c00 */
[----:B0-----:R-:W-:Y:S01]  /*4c80*/  IADD3 R10, P2, R18, R14, RZ ;  /* 0x0000000e120a7210 */ /* 0x001fe20007f5e0ff */
[----:B------:R-:W-:Y:S04]  /*4c90*/  BSSY B2, `(.L_x_8705) ;  /* 0x0000070000027945 */ /* 0x000fe80003800000 */
[----:B------:R-:W-:Y:S01]  /*4ca0*/  IMAD.X R11, R101, 0x1, R19, P2 ;  /* 0x00000001650b7824 */ /* 0x000fe200010e0613 */
        /* <DEDUP_REMOVED lines=110> */
.L_x_8706:
[----:B------:R-:W-:Y:S05]  /*5390*/  BSYNC B2 ;  /* 0x0000000000027941 */ /* 0x000fea0003800000 */
.L_x_8705:
[----:B-1----:R0:W-:Y:S02]  /*53a0*/  ST.E.128 desc[UR60][R10.64], R4 ;  /* 0x000000040a007985 */ /* 0x0021e4000c101d3c */
.L_x_8704:
[----:B------:R-:W-:Y:S05]  /*53b0*/  BSYNC B1 ;  /* 0x0000000000017941 */ /* 0x000fea0003800000 */
.L_x_8703:
        /* <DEDUP_REMOVED lines=115> */
.L_x_8708:
[----:B------:R-:W-:Y:S05]  /*5af0*/  BSYNC B1 ;  /* 0x0000000000017941 */ /* 0x000fea0003800000 */
.L_x_8707:
[----:B0-----:R0:W-:Y:S01]  /*5b00*/  ST.E.128 desc[UR60][R14.64], R4 ;  /* 0x000000040e007985 */ /* 0x0011e2000c101d3c */
[----:B------:R-:W-:Y:S05]  /*5b10*/  BRA `(.L_x_8702) ;  /* 0x0000003800447947 */ /* 0x000fea0003800000 */
.L_x_8673:
[----:B------:R-:W-:Y:S01]  /*5b20*/  VIADD R8, R198, 0x40 ;  /* 0x00000040c6087836 */ /* 0x000fe20000000000 */
[----:B------:R-:W-:Y:S02]  /*5b30*/  CS2R R30, SRZ ;  /* 0x00000000001e7805 */ /* 0x000fe4000001ff00 */
[----:B------:R-:W-:Y:S02]  /*5b40*/  CS2R R28, SRZ ;  /* 0x00000000001c7805 */ /* 0x000fe4000001ff00 */
[----:B------:R-:W-:Y:S01]  /*5b50*/  ISETP.GE.AND P3, PT, R8, R96, PT ;  /* 0x000000600800720c */ /* 0x000fe20003f66270 */
[----:B------:R-:W-:-:S03]  /*5b60*/  VIADD R8, R198, 0x80 ;  /* 0x00000080c6087836 */ /* 0x000fc60000000000 */
        /* <DEDUP_REMOVED lines=23> */
[----:B0-----:R-:W-:-:S05]  /*5ce0*/  @!P3 IADD3 R12, P5, R11, R12, RZ ;  /* 0x0000000c0b0cb210 */ /* 0x001fca0007fbe0ff */
[----:B------:R-:W-:Y:S02]  /*5cf0*/  @!P3 IMAD.X R13, R14, 0x1, R13, P5 ;  /* 0x000000010e0db824 */ /* 0x000fe400028e060d */
        /* <DEDUP_REMOVED lines=25> */
[----:B------:R-:W-:Y:S02]  /*5e90*/  IMAD.MOV.U32 R119, RZ, RZ, R28 ;  /* 0x000000ffff777224 */ /* 0x000fe400078e001c */
[----:B---3--:R-:W-:Y:S02]  /*5ea0*/  IMAD.MOV.U32 R113, RZ, RZ, R38 ;  /* 0x000000ffff717224 */ /* 0x008fe400078e0026 */
[----:B------:R-:W-:-:S02]  /*5eb0*/  IMAD.MOV.U32 R114, RZ, RZ, R36 ;  /* 0x000000ffff727224 */ /* 0x000fc400078e0024 */
[----:B----4-:R-:W-:Y:S02]  /*5ec0*/  IMAD.MOV.U32 R109, RZ, RZ, R42 ;  /* 0x000000ffff6d7224 */ /* 0x010fe400078e002a */
[----:B------:R-:W-:Y:S02]  /*5ed0*/  IMAD.MOV.U32 R108, RZ, RZ, R40 ;  /* 0x000000ffff6c7224 */ /* 0x000fe400078e0028 */
[----:B-----5:R-:W-:Y:S02]  /*5ee0*/  IMAD.MOV.U32 R107, RZ, RZ, R46 ;  /* 0x000000ffff6b7224 */ /* 0x020fe400078e002e */
[----:B------:R-:W-:Y:S02]  /*5ef0*/  IMAD.MOV.U32 R106, RZ, RZ, R44 ;  /* 0x000000ffff6a7224 */ /* 0x000fe400078e002c */
[----:B------:R-:W-:Y:S02]  /*5f00*/  IMAD.MOV.U32 R115, RZ, RZ, R6 ;  /* 0x000000ffff737224 */ /* 0x000fe400078e0006 */
[----:B------:R-:W-:-:S02]  /*5f10*/  IMAD.MOV.U32 R118, RZ, RZ, R4 ;  /* 0x000000ffff767224 */ /* 0x000fc400078e0004 */
[----:B------:R-:W-:Y:S02]  /*5f20*/  IMAD.MOV.U32 R110, RZ, RZ, R34 ;  /* 0x000000ffff6e7224 */ /* 0x000fe400078e0022 */
[----:B------:R-:W-:Y:S01]  /*5f30*/  IMAD.MOV.U32 R112, RZ, RZ, R32 ;  /* 0x000000ffff707224 */ /* 0x000fe200078e0020 */
[----:B------:R-:W-:Y:S06]  /*5f40*/  @!P5 BRA `(.L_x_8709) ;  /* 0x000000000004d947 */ /* 0x000fec0003800000 */
[----:B------:R-:W-:Y:S01]  /*5f50*/  BPT.TRAP 0x1 ;  /* 0x000000040000795c */ /* 0x000fe20000300000 */
.L_x_8709:
[----:B------:R-:W-:Y:S01]  /*5f60*/  IMAD R87, R195, 0x8, R17 ;  /* 0x00000008c3577824 */ /* 0x000fe200078e0211 */
[----:B------:R-:W-:Y:S01]  /*5f70*/  SHF.L.U32 R97, R201, 0x1f, RZ ;  /* 0x0000001fc9617819 */ /* 0x000fe200000006ff */
[----:B------:R-:W0:Y:S01]  /*5f80*/  LDC R105, c[0x0][0x2f4] ;  /* 0x0000bd00ff697b82 */ /* 0x000e220000000800 */
[----:B------:R-:W-:Y:S02]  /*5f90*/  BSSY B1, `(.L_x_8710) ;  /* 0x0000003000017945 */ /* 0x000fe40003800000 */
[----:B------:R-:W1:Y:S02]  /*5fa0*/  SYNCS.PHASECHK.TRANS64.TRYWAIT P3, [R87+URZ+0x22890], R97 ;  /* 0x02289061570075a7 */ /* 0x000e64000806017f */
[----:B-1----:R-:W-:Y:S05]  /*5fb0*/  @!P3 BRA `(.L_x_8711) ;  /* 0x0000025c00e0b947 */ /* 0x002fea0003800000 */
.L_x_9057:
[----:B------:R-:W-:Y:S05]  /*5fc0*/  BSYNC B1 ;  /* 0x0000000000017941 */ /* 0x000fea0003800000 */
.L_x_8710:
[----:B------:R-:W-:Y:S01]  /*5fd0*/  UMOV UR4, 0xffffffff ;  /* 0xffffffff00047882 */ /* 0x000fe20000000000 */
[----:B0-----:R-:W-:Y:S02]  /*5fe0*/  IMAD.IADD R111, R105, 0x1, -R70 ;  /* 0x00000001696f7824 */ /* 0x001fe400078e0a46 */
[----:B------:R-:W-:Y:S05]  /*5ff0*/  BRA.DIV UR4, `(.L_x_8712) ;  /* 0x0000025e04e47947 */ /* 0x000fea000b800000 */
[----:B------:R0:W2:Y:S04]  /*6000*/  SHFL.IDX PT, R102, R101, RZ, 0x1c1f ;  /* 0x001c1fff65667589 */ /* 0x0000a800000e0000 */
[----:B------:R0:W3:Y:S02]  /*6010*/  SHFL.IDX PT, R103, R100, RZ, 0x1c1f ;  /* 0x001c1fff64677589 */ /* 0x0000e400000e0000 */
.L_x_9061:
        /* <DEDUP_REMOVED lines=13> */
[----:B------:R-:W-:-:S04]  /*60f0*/  IMAD R8, R195, 0x5000, R58 ;  /* 0x00005000c3087824 */ /* 0x000fc800078e023a */
[----:B------:R-:W-:Y:S02]  /*6100*/  IMAD.IADD R10, R212, 0x1, R9 ;  /* 0x00000001d40a7824 */ /* 0x000fe400078e0209 */
[----:B------:R-:W-:Y:S02]  /*6110*/  IMAD.IADD R8, R17, 0x1, R8 ;  /* 0x0000000111087824 */ /* 0x000fe400078e0208 */
        /* <DEDUP_REMOVED lines=11> */
[----:B------:R-:W-:-:S02]  /*61d0*/  SHF.R.U32.HI R122, RZ, 0x18, R29 ;  /* 0x00000018ff7a7819 */ /* 0x000fc4000001161d */
[----:B------:R-:W-:Y:S02]  /*61e0*/  LOP3.LUT R7, R29, 0xff, RZ, 0xc0, !PT ;  /* 0x000000ff1d077812 */ /* 0x000fe400078ec0ff */
[--C-:B------:R-:W-:Y:S02]  /*61f0*/  SHF.R.U32.HI R120, RZ, 0x8, R29.reuse ;  /* 0x00000008ff787819 */ /* 0x100fe4000001161d */
[----:B------:R-:W-:Y:S02]  /*6200*/  SHF.R.U32.HI R124, RZ, 0x10, R29 ;  /* 0x00000010ff7c7819 */ /* 0x000fe4000001161d */
[----:B------:R-:W-:Y:S02]  /*6210*/  SHF.R.U32.HI R30, RZ, 0x18, R31 ;  /* 0x00000018ff1e7819 */ /* 0x000fe4000001161f */
[----:B------:R-:W-:Y:S01]  /*6220*/  LOP3.LUT R29, R31, 0xff, RZ, 0xc0, !PT ;  /* 0x000000ff1f1d7812 */ /* 0x000fe200078ec0ff */
[----:B------:R-:W-:Y:S01]  /*6230*/  IMAD.U32 R124, R124, 0x10000, RZ ;  /* 0x000100007c7c7824 */ /* 0x000fe200078e00ff */
[----:B------:R-:W-:-:S02]  /*6240*/  SHF.R.U32.HI R131, RZ, 0x18, R5 ;  /* 0x00000018ff837819 */ /* 0x000fc40000011605 */
[----:B------:R-:W-:Y:S02]  /*6250*/  LOP3.LUT R4, R5, 0xff, RZ, 0xc0, !PT ;  /* 0x000000ff05047812 */ /* 0x000fe400078ec0ff */
[--C-:B------:R-:W-:Y:S02]  /*6260*/  SHF.R.U32.HI R121, RZ, 0x8, R31.reuse ;  /* 0x00000008ff797819 */ /* 0x100fe4000001161f */
[----:B------:R-:W-:Y:S01]  /*6270*/  SHF.R.U32.HI R126, RZ, 0x10, R31 ;  /* 0x00000010ff7e7819 */ /* 0x000fe2000001161f */
[----:B---3--:R-:W-:Y:S01]  /*6280*/  IMAD.MOV.U32 R31, RZ, RZ, R12 ;  /* 0x000000ffff1f7224 */ /* 0x008fe200078e000c */
[----:B------:R-:W-:Y:S01]  /*6290*/  SHF.R.U32.HI R128, RZ, 0x10, R5 ;  /* 0x00000010ff807819 */ /* 0x000fe20000011605 */
[----:B------:R-:W-:Y:S01]  /*62a0*/  IMAD.SHL.U32 R5, R129, 0x100, RZ ;  /* 0x0000010081057824 */ /* 0x000fe200078e00ff */
[----:B------:R-:W-:Y:S01]  /*62b0*/  PRMT R12, R30, 0x654, R29 ;  /* 0x000006541e0c7816 */ /* 0x000fe2000000001d */
[----:B------:R-:W-:Y:S01]  /*62c0*/  IMAD.SHL.U32 R29, R120, 0x100, RZ ;  /* 0x00000100781d7824 */ /* 0x000fe200078e00ff */
[----:B------:R-:W-:Y:S01]  /*62d0*/  PRMT R4, R131, 0x654, R4 ;  /* 0x0000065483047816 */ /* 0x000fe20000000004 */
[----:B------:R-:W-:Y:S01]  /*62e0*/  IMAD.SHL.U32 R121, R121, 0x100, RZ ;  /* 0x0000010079797824 */ /* 0x000fe200078e00ff */
[----:B------:R-:W-:Y:S01]  /*62f0*/  PRMT R8, R122, 0x654, R7 ;  /* 0x000006547a087816 */ /* 0x000fe20000000007 */
[----:B------:R-:W-:Y:S01]  /*6300*/  IMAD.SHL.U32 R7, R123, 0x100, RZ ;  /* 0x000001007b077824 */ /* 0x000fe200078e00ff */
[----:B------:R-:W-:Y:S01]  /*6310*/  LOP3.LUT R4, R4, 0xff00, R5, 0xf8, !PT ;  /* 0x0000ff0004047812 */ /* 0x000fe200078ef805 */
[----:B------:R-:W-:Y:S01]  /*6320*/  IMAD.U32 R5, R128, 0x10000, RZ ;  /* 0x0001000080057824 */ /* 0x000fe200078e00ff */
[----:B------:R-:W-:Y:S01]  /*6330*/  PRMT R6, R125, 0x654, R6 ;  /* 0x000006547d067816 */ /* 0x000fe20000000006 */
[----:B------:R-:W-:Y:S01]  /*6340*/  IMAD.U32 R126, R126, 0x10000, RZ ;  /* 0x000100007e7e7824 */ /* 0x000fe200078e00ff */
[----:B------:R-:W-:-:S02]  /*6350*/  LOP3.LUT R123, R8, 0xff00, R29, 0xf8, !PT ;  /* 0x0000ff00087b7812 */ /* 0x000fc400078ef81d */
[----:B------:R-:W-:Y:S02]  /*6360*/  F2FP.F16.E4M3.UNPACK_B R122, R119.H1 ;  /* 0x00000077ff7a723e */ /* 0x000fe400030006ff */
[----:B------:R-:W-:Y:S02]  /*6370*/  F2FP.F16.E4M3.UNPACK_B R120, R31.H1 ;  /* 0x0000001fff78723e */ /* 0x000fe400030006ff */
[----:B------:R-:W-:Y:S02]  /*6380*/  F2FP.F16.E4M3.UNPACK_B R29, R28.H1 ;  /* 0x0000001cff1d723e */ /* 0x000fe400030006ff */
[----:B------:R-:W-:Y:S02]  /*6390*/  LOP3.LUT R7, R6, 0xff00, R7, 0xf8, !PT ;  /* 0x0000ff0006077812 */ /* 0x000fe400078ef807 */
[----:B------:R-:W-:Y:S01]  /*63a0*/  LOP3.LUT R125, R12, 0xff00, R121, 0xf8, !PT ;  /* 0x0000ff000c7d7812 */ /* 0x000fe200078ef879 */
        /* <DEDUP_REMOVED lines=20> */
[----:B------:R-:W-:Y:S01]  /*64f0*/  LOP3.LUT R7, R123, 0xff0000, R124, 0xf8, !PT ;  /* 0x00ff00007b077812 */ /* 0x000fe200078ef87c */
        /* <DEDUP_REMOVED lines=45> */
[--C-:B------:R-:W-:Y:S01]  /*67d0*/  HADD2.F32 R31, -RZ, R117.reuse.H0_H0 ;  /* 0x20000075ff1f7230 */ /* 0x100fe20000004100 */
        /* <DEDUP_REMOVED lines=8> */
[C---:B------:R-:W-:Y:S01]  /*6860*/  FMUL.FTZ R119, R29.reuse, R31 ;  /* 0x0000001f1d777220 */ /* 0x040fe20000410000 */
[--C-:B------:R-:W-:Y:S01]  /*6870*/  HADD2.F32 R30, -RZ, R115.reuse.H0_H0 ;  /* 0x20000073ff1e7230 */ /* 0x100fe20000004100 */
        /* <DEDUP_REMOVED lines=13> */
[----:B------:R-:W-:Y:S01]  /*6950*/  F2FP.SATFINITE.E4M3.F32.PACK_AB_MERGE_C R10, R131, R126, RZ ;  /* 0x0000007e830a723e */ /* 0x000fe200048070ff */
[----:B------:R-:W-:Y:S01]  /*6960*/  HADD2.F32 R120, -RZ, R119.H0_H0 ;  /* 0x20000077ff787230 */ /* 0x000fe20000004100 */
[----:B------:R-:W-:Y:S01]  /*6970*/  F2FP.F16.E4M3.UNPACK_B R117, R6 ;  /* 0x00000006ff75723e */ /* 0x000fe200020006ff */
[----:B------:R-:W-:Y:S01]  /*6980*/  HADD2.F32 R28, -RZ, R29.H0_H0 ;  /* 0x2000001dff1c7230 */ /* 0x000fe20000004100 */
[----:B------:R-:W-:Y:S01]  /*6990*/  F2FP.SATFINITE.E4M3.F32.PACK_AB_MERGE_C R10, R121, R14, R10 ;  /* 0x0000000e790a723e */ /* 0x000fe2000480700a */
[----:B------:R-:W-:Y:S01]  /*69a0*/  HADD2.F32 R119, -RZ, R119.H1_H1 ;  /* 0x30000077ff777230 */ /* 0x000fe20000004100 */
        /* <DEDUP_REMOVED lines=9> */
[-C--:B------:R-:W-:Y:S01]  /*6a40*/  FMUL.FTZ R31, R115, R119.reuse ;  /* 0x00000077731f7220 */ /* 0x080fe20000410000 */
[----:B------:R-:W-:Y:S01]  /*6a50*/  FMUL.FTZ R118, R30, R119 ;  /* 0x000000771e767220 */ /* 0x000fe20000410000 */
[----:B------:R-:W-:-:S02]  /*6a60*/  F2FP.F16.E4M3.UNPACK_B R13, R13.H1 ;  /* 0x0000000dff0d723e */ /* 0x000fc400030006ff */
[----:B------:R-:W-:Y:S01]  /*6a70*/  FFMA.FTZ R123, R30, R117, -R31 ;  /* 0x000000751e7b7223 */ /* 0x000fe2000001081f */
[----:B------:R-:W-:Y:S01]  /*6a80*/  F2FP.F16.E4M3.UNPACK_B R31, R7.H1 ;  /* 0x00000007ff1f723e */ /* 0x000fe200030006ff */
[----:B------:R-:W-:Y:S01]  /*6a90*/  FFMA.FTZ R122, R115, R117, R118 ;  /* 0x00000075737a7223 */ /* 0x000fe20000010076 */
[----:B------:R-:W-:Y:S01]  /*6aa0*/  F2FP.F16.E4M3.UNPACK_B R9, R9.H1 ;  /* 0x00000009ff09723e */ /* 0x000fe200030006ff */
[----:B------:R-:W-:Y:S01]  /*6ab0*/  HADD2.F32 R30, -RZ, R13.H0_H0 ;  /* 0x2000000dff1e7230 */ /* 0x000fe20000004100 */
[----:B------:R-:W-:Y:S01]  /*6ac0*/  F2FP.F16.E4M3.UNPACK_B R6, R6.H1 ;  /* 0x00000006ff06723e */ /* 0x000fe200030006ff */
[----:B------:R-:W-:Y:S01]  /*6ad0*/  HADD2.F32 R115, -RZ, R31.H0_H0 ;  /* 0x2000001fff737230 */ /* 0x000fe20000004100 */
[----:B------:R-:W-:Y:S01]  /*6ae0*/  F2FP.SATFINITE.E4M3.F32.PACK_AB_MERGE_C R12, R125, R124, R12 ;  /* 0x0000007c7d0c723e */ /* 0x000fe2000480700c */
[----:B------:R-:W-:Y:S01]  /*6af0*/  HADD2.F32 R7, -RZ, R9.H0_H0 ;  /* 0x20000009ff077230 */ /* 0x000fe20000004100 */
[----:B------:R-:W-:Y:S01]  /*6b00*/  F2FP.F16.E4M3.UNPACK_B R117, R5 ;  /* 0x00000005ff75723e */ /* 0x000fe200020006ff */
[----:B------:R-:W-:-:S02]  /*6b10*/  HADD2.F32 R13, -RZ, R13.H1_H1 ;  /* 0x3000000dff0d7230 */ /* 0x000fc40000004100 */
[CC--:B------:R-:W-:Y:S01]  /*6b20*/  FMUL.FTZ R124, R30.reuse, R115.reuse ;  /* 0x000000731e7c7220 */ /* 0x0c0fe20000410000 */
[----:B------:R-:W-:Y:S02]  /*6b30*/  HADD2.F32 R120, -RZ, R31.H1_H1 ;  /* 0x3000001fff787230 */ /* 0x000fe40000004100 */
[----:B------:R-:W-:Y:S01]  /*6b40*/  FMUL.FTZ R115, R7, R115 ;  /* 0x0000007307737220 */ /* 0x000fe20000410000 */
[--C-:B------:R-:W-:Y:S01]  /*6b50*/  HADD2.F32 R31, -RZ, R6.reuse.H0_H0 ;  /* 0x20000006ff1f7230 */ /* 0x100fe20000004100 */
[----:B------:R-:W-:Y:S01]  /*6b60*/  F2FP.F16.E4M3.UNPACK_B R119, R5.H1 ;  /* 0x00000005ff77723e */ /* 0x000fe200030006ff */
[----:B------:R-:W-:Y:S01]  /*6b70*/  HADD2.F32 R9, -RZ, R9.H1_H1 ;  /* 0x30000009ff097230 */ /* 0x000fe20000004100 */
[----:B------:R-:W-:Y:S01]  /*6b80*/  F2FP.F16.E4M3.UNPACK_B R5, R4 ;  /* 0x00000004ff05723e */ /* 0x000fe200020006ff */
[----:B------:R-:W-:Y:S02]  /*6b90*/  HADD2.F32 R118, -RZ, R6.H1_H1 ;  /* 0x30000006ff767230 */ /* 0x000fe40000004100 */
[-C--:B------:R-:W-:Y:S01]  /*6ba0*/  FMUL.FTZ R6, R13, R120.reuse ;  /* 0x000000780d067220 */ /* 0x080fe20000410000 */
[----:B------:R-:W-:Y:S01]  /*6bb0*/  FFMA.FTZ R125, R30, R31, R115 ;  /* 0x0000001f1e7d7223 */ /* 0x000fe20000010073 */
[C---:B------:R-:W-:Y:S01]  /*6bc0*/  FMUL.FTZ R120, R9.reuse, R120 ;  /* 0x0000007809787220 */ /* 0x040fe20000410000 */
[----:B------:R-:W-:Y:S01]  /*6bd0*/  F2FP.F16.E4M3.UNPACK_B R30, R15 ;  /* 0x0000000fff1e723e */ /* 0x000fe200020006ff */
[-C--:B------:R-:W-:Y:S01]  /*6be0*/  FFMA.FTZ R127, R9, R118.reuse, -R6 ;  /* 0x00000076097f7223 */ /* 0x080fe20000010806 */
[----:B------:R-:W-:Y:S01]  /*6bf0*/  F2FP.F16.E4M3.UNPACK_B R6, R11 ;  /* 0x0000000bff06723e */ /* 0x000fe200020006ff */
[----:B------:R-:W-:Y:S01]  /*6c00*/  FFMA.FTZ R126, R13, R118, R120 ;  /* 0x000000760d7e7223 */ /* 0x000fe20000010078 */
[----:B------:R-:W-:Y:S01]  /*6c10*/  FFMA.FTZ R124, R7, R31, -R124 ;  /* 0x0000001f077c7223 */ /* 0x000fe2000001087c */
        /* <DEDUP_REMOVED lines=8> */
[-C--:B------:R-:W-:Y:S01]  /*6ca0*/  FMUL.FTZ R128, R13, R120.reuse ;  /* 0x000000780d807220 */ /* 0x080fe20000410000 */
[----:B------:R-:W-:Y:S02]  /*6cb0*/  HADD2.F32 R121, -RZ, R119.H0_H0 ;  /* 0x20000077ff797230 */ /* 0x000fe40000004100 */
[C---:B------:R-:W-:Y:S01]  /*6cc0*/  FMUL.FTZ R120, R7.reuse, R120 ;  /* 0x0000007807787220 */ /* 0x040fe20000410000 */
[----:B------:R-:W-:Y:S01]  /*6cd0*/  HADD2.F32 R118, -RZ, R5.H0_H0 ;  /* 0x20000005ff767230 */ /* 0x000fe20000004100 */
[----:B------:R-:W-:Y:S01]  /*6ce0*/  F2FP.SATFINITE.E4M3.F32.PACK_AB_MERGE_C R125, R126, R125, RZ ;  /* 0x0000007d7e7d723e */ /* 0x000fe200048070ff */
[----:B------:R-:W-:Y:S02]  /*6cf0*/  HADD2.F32 R9, -RZ, R11.H0_H0 ;  /* 0x2000000bff097230 */ /* 0x000fe40000004100 */
[-C--:B------:R-:W-:Y:S01]  /*6d00*/  FMUL.FTZ R130, R4, R121.reuse ;  /* 0x0000007904827220 */ /* 0x080fe20000410000 */
[----:B------:R-:W-:Y:S02]  /*6d10*/  HADD2.F32 R115, -RZ, R31.H0_H0 ;  /* 0x2000001fff737230 */ /* 0x000fe40000004100 */
[-C--:B------:R-:W-:Y:S01]  /*6d20*/  FFMA.FTZ R128, R7, R118.reuse, -R128 ;  /* 0x0000007607807223 */ /* 0x080fe20000010880 */
[----:B------:R-:W-:Y:S01]  /*6d30*/  FFMA.FTZ R120, R13, R118, R120 ;  /* 0x000000760d787223 */ /* 0x000fe20000010078 */
[----:B------:R-:W-:Y:S01]  /*6d40*/  FMUL.FTZ R121, R9, R121 ;  /* 0x0000007909797220 */ /* 0x000fe20000410000 */
[----:B------:R-:W-:-:S02]  /*6d50*/  HADD2.F32 R15, -RZ, R15.H1_H1 ;  /* 0x3000000fff0f7230 */ /* 0x000fc40000004100 */
[-C--:B------:R-:W-:Y:S01]  /*6d60*/  FFMA.FTZ R130, R9, R115.reuse, -R130 ;  /* 0x0000007309827223 */ /* 0x080fe20000010882 */
[----:B------:R-:W-:Y:S02]  /*6d70*/  HADD2.F32 R118, -RZ, R119.H1_H1 ;  /* 0x30000077ff767230 */ /* 0x000fe40000004100 */
[----:B------:R-:W-:Y:S01]  /*6d80*/  FFMA.FTZ R121, R4, R115, R121 ;  /* 0x0000007304797223 */ /* 0x000fe20000010079 */
[----:B------:R-:W-:Y:S01]  /*6d90*/  HADD2.F32 R11, -RZ, R11.H1_H1 ;  /* 0x3000000bff0b7230 */ /* 0x000fe20000004100 */
[----:B------:R-:W-:Y:S01]  /*6da0*/  F2FP.SATFINITE.E4M3.F32.PACK_AB_MERGE_C R9, R123, R28, R124 ;  /* 0x0000001c7b09723e */ /* 0x000fe2000480707c */
[----:B------:R-:W-:Y:S02]  /*6db0*/  HADD2.F32 R30, -RZ, R30.H1_H1 ;  /* 0x3000001eff1e7230 */ /* 0x000fe40000004100 */
[-C--:B------:R-:W-:Y:S01]  /*6dc0*/  FMUL.FTZ R132, R15, R118.reuse ;  /* 0x000000760f847220 */ /* 0x080fe20000410000 */
[----:B------:R-:W-:Y:S02]  /*6dd0*/  HADD2.F32 R117, -RZ, R117.H1_H1 ;  /* 0x30000075ff757230 */ /* 0x000fe40000004100 */
[----:B------:R-:W-:Y:S01]  /*6de0*/  FMUL.FTZ R118, R11, R118 ;  /* 0x000000760b767220 */ /* 0x000fe20000410000 */
[----:B------:R-:W-:Y:S01]  /*6df0*/  HADD2.F32 R6, -RZ, R6.H1_H1 ;  /* 0x30000006ff067230 */ /* 0x000fe20000004100 */
[----:B------:R-:W-:Y:S01]  /*6e00*/  F2FP.SATFINITE.E4M3.F32.PACK_AB_MERGE_C R13, R122, R29, R125 ;  /* 0x0000001d7a0d723e */ /* 0x000fe2000480707d */
[----:B------:R-:W-:-:S02]  /*6e10*/  HADD2.F32 R4, -RZ, R31.H1_H1 ;  /* 0x3000001fff047230 */ /* 0x000fc40000004100 */
[-C--:B------:R-:W-:Y:S01]  /*6e20*/  FMUL.FTZ R7, R30, R117.reuse ;  /* 0x000000751e077220 */ /* 0x080fe20000410000 */
[----:B------:R-:W-:Y:S02]  /*6e30*/  HADD2.F32 R5, -RZ, R5.H1_H1 ;  /* 0x30000005ff057230 */ /* 0x000fe40000004100 */
[C---:B------:R-:W-:Y:S01]  /*6e40*/  FMUL.FTZ R117, R6.reuse, R117 ;  /* 0x0000007506757220 */ /* 0x040fe20000410000 */
[-C--:B------:R-:W-:Y:S01]  /*6e50*/  FFMA.FTZ R11, R11, R4.reuse, -R132 ;  /* 0x000000040b0b7223 */ /* 0x080fe20000010884 */
[----:B------:R-:W-:Y:S01]  /*6e60*/  FFMA.FTZ R118, R15, R4, R118 ;  /* 0x000000040f767223 */ /* 0x000fe20000010076 */
[-C--:B------:R-:W-:Y:S01]  /*6e70*/  FFMA.FTZ R7, R6, R5.reuse, -R7 ;  /* 0x0000000506077223 */ /* 0x080fe20000010807 */
[----:B------:R-:W-:Y:S02]  /*6e80*/  FFMA.FTZ R117, R30, R5, R117 ;  /* 0x000000051e757223 */ /* 0x000fe40000010075 */
[----:B------:R-:W-:Y:S02]  /*6e90*/  F2FP.SATFINITE.E4M3.F32.PACK_AB_MERGE_C R11, R11, R130, RZ ;  /* 0x000000820b0b723e */ /* 0x000fe400048070ff */
[----:B------:R-:W-:-:S02]  /*6ea0*/  F2FP.SATFINITE.E4M3.F32.PACK_AB_MERGE_C R118, R118, R121, RZ ;  /* 0x000000797676723e */ /* 0x000fc400048070ff */
[----:B------:R-:W-:Y:S02]  /*6eb0*/  F2FP.SATFINITE.E4M3.F32.PACK_AB_MERGE_C R11, R7, R128, R11 ;  /* 0x00000080070b723e */ /* 0x000fe4000480700b */
[----:B------:R-:W-:-:S07]  /*6ec0*/  F2FP.SATFINITE.E4M3.F32.PACK_AB_MERGE_C R15, R117, R120, R118 ;  /* 0x00000078750f723e */ /* 0x000fce0004807076 */
.L_x_8716:
[----:B------:R-:W-:Y:S05]  /*6ed0*/  BSYNC B2 ;  /* 0x0000000000027941 */ /* 0x000fea0003800000 */
.L_x_8715:
[----:B------:R-:W-:Y:S01]  /*6ee0*/  ISETP.GE.AND P3, PT, R116, R105, PT ;  /* 0x000000697400720c */ /* 0x000fe20003f66270 */
[----:B--2---:R4:W-:-:S12]  /*6ef0*/  ST.E.128 desc[UR60][R98.64], R8 ;  /* 0x0000000862007985 */ /* 0x0049d8000c101d3c */
[----:B------:R-:W-:-:S04]  /*6f00*/  @!P3 IADD3 R4, P4, R103, R116, RZ ;  /* 0x000000746704b210 */ /* 0x000fc80007f9e0ff */
[----:B------:R-:W-:-:S05]  /*6f10*/  @!P3 LEA.HI.X.SX32 R5, R116, R102, 0x1, P4 ;  /* 0x000000667405b211 */ /* 0x000fca00020f0eff */
[----:B---3--:R4:W-:Y:S04]  /*6f20*/  @!P3 ST.E.128 desc[UR60][R4.64], R12 ;  /* 0x0000000c0400b985 */ /* 0x0089e8000c101d3c */
.L_x_8714:
[----:B------:R-:W-:Y:S05]  /*6f30*/  BSYNC B1 ;  /* 0x0000000000017941 */ /* 0x000fea0003800000 */
.L_x_8713:
[----:B------:R-:W-:-:S03]  /*6f40*/  UMOV UR4, 0xffffffff ;  /* 0xffffffff00047882 */ /* 0x000fc60000000000 */
[----:B------:R-:W-:Y:S05]  /*6f50*/  BRA.DIV UR4, `(.L_x_8717) ;  /* 0x0000025204587947 */ /* 0x000fea000b800000 */
[----:B------:R0:W0:Y:S04]  /*6f60*/  SHFL.IDX PT, R28, R101, 0x1, 0x1c1f ;  /* 0x003c1f00651c7f89 */ /* 0x00002800000e0000 */
[----:B----4-:R4:W0:Y:S02]  /*6f70*/  SHFL.IDX PT, R14, R100, 0x1, 0x1c1f ;  /* 0x003c1f00640e7f89 */ /* 0x01082400000e0000 */
.L_x_9065:
[----:B------:R-:W-:Y:S01]  /*6f80*/  VIADD R4, R198, 0x40 ;  /* 0x00000040c6047836 */ /* 0x000fe20000000000 */
[----:B------:R-:W-:Y:S04]  /*6f90*/  BSSY B1, `(.L_x_8718) ;  /* 0x00000f8000017945 */ /* 0x000fe80003800000 */
[----:B------:R-:W-:-:S13]  /*6fa0*/  ISETP.GE.OR P3, PT, R4, R96, P1 ;  /* 0x000000600400720c */ /* 0x000fda0000f66670 */
[----:B------:R-:W-:Y:S05]  /*6fb0*/  @P3 BRA `(.L_x_8719) ;  /* 0x0000000c00d43947 */ /* 0x000fea0003800000 */
[----:B------:R-:W-:Y:S01]  /*6fc0*/  SEL R4, R70, R111, !P0 ;  /* 0x0000006f46047207 */ /* 0x000fe20004000000 */
[----:B------:R-:W-:Y:S01]  /*6fd0*/  BSSY B2, `(.L_x_8720) ;  /* 0x00000ee000027945 */ /* 0x000fe20003800000 */
[----:B------:R-:W-:Y:S02]  /*6fe0*/  SHF.R.U32.HI R6, RZ, 0x3, R208 ;  /* 0x00000003ff067819 */ /* 0x000fe400000116d0 */
[----:B------:R-:W-:Y:S02]  /*6ff0*/  SHF.R.S32.HI R5, RZ, 0x1f, R4 ;  /* 0x0000001fff057819 */ /* 0x000fe40000011404 */
[----:B0-----:R-:W-:Y:S02]  /*7000*/  IADD3 R12, P3, R60, R14, RZ ;  /* 0x0000000e3c0c7210 */ /* 0x001fe40007f7e0ff */
[----:B------:R-:W-:-:S03]  /*7010*/  LEA.HI R4, R5, R4, RZ, 0x5 ;  /* 0x0000000405047211 */ /* 0x000fc600078f28ff */
[----:B------:R-:W-:Y:S01]  /*7020*/  IMAD.X R13, R28, 0x1, R59, P3 ;  /* 0x000000011c0d7824 */ /* 0x000fe200018e063b */
        /* <DEDUP_REMOVED lines=20> */
[--C-:B------:R-:W-:Y:S01]  /*7170*/  SHF.R.U32.HI R117, RZ, 0x8, R35.reuse ;  /* 0x00000008ff757819 */ /* 0x100fe20000011623 */
[----:B------:R-:W-:Y:S01]  /*7180*/  IMAD.MOV.U32 R30, RZ, RZ, R10 ;  /* 0x000000ffff1e7224 */ /* 0x000fe200078e000a */
[----:B------:R-:W-:Y:S01]  /*7190*/  PRMT R33, R33, 0x654, R32 ;  /* 0x0000065421217816 */ /* 0x000fe20000000020 */
[----:B------:R-:W-:Y:S01]  /*71a0*/  IMAD.U32 R8, R120, 0x10000, RZ ;  /* 0x0001000078087824 */ /* 0x000fe200078e00ff */
[----:B------:R-:W-:-:S02]  /*71b0*/  SHF.R.U32.HI R118, RZ, 0x10, R35 ;  /* 0x00000010ff767819 */ /* 0x000fc40000011623 */
[----:B------:R-:W-:Y:S02]  /*71c0*/  LOP3.LUT R36, R35, 0xff, RZ, 0xc0, !PT ;  /* 0x000000ff23247812 */ /* 0x000fe400078ec0ff */
[----:B------:R-:W-:Y:S02]  /*71d0*/  SHF.R.U32.HI R35, RZ, 0x18, R35 ;  /* 0x00000018ff237819 */ /* 0x000fe40000011623 */
[--C-:B------:R-:W-:Y:S02]  /*71e0*/  SHF.R.U32.HI R115, RZ, 0x8, R37.reuse ;  /* 0x00000008ff737819 */ /* 0x100fe40000011625 */
[--C-:B------:R-:W-:Y:S02]  /*71f0*/  SHF.R.U32.HI R116, RZ, 0x10, R37.reuse ;  /* 0x00000010ff747819 */ /* 0x100fe40000011625 */
[----:B------:R-:W-:Y:S01]  /*7200*/  LOP3.LUT R38, R37, 0xff, RZ, 0xc0, !PT ;  /* 0x000000ff25267812 */ /* 0x000fe200078ec0ff */
[----:B------:R-:W-:Y:S01]  /*7210*/  IMAD.SHL.U32 R6, R115, 0x100, RZ ;  /* 0x0000010073067824 */ /* 0x000fe200078e00ff */
[----:B---3--:R-:W-:-:S02]  /*7220*/  SHF.R.U32.HI R103, RZ, 0x18, R37 ;  /* 0x00000018ff677819 */ /* 0x008fc40000011625 */
[----:B------:R-:W-:Y:S01]  /*7230*/  LOP3.LUT R33, R33, 0xff00, R4, 0xf8, !PT ;  /* 0x0000ff0021217812 */ /* 0x000fe200078ef804 */
[----:B------:R-:W-:Y:S01]  /*7240*/  IMAD.SHL.U32 R4, R117, 0x100, RZ ;  /* 0x0000010075047824 */ /* 0x000fe200078e00ff */
[----:B------:R-:W-:Y:S02]  /*7250*/  LOP3.LUT R37, R39, 0xff, RZ, 0xc0, !PT ;  /* 0x000000ff27257812 */ /* 0x000fe400078ec0ff */
[--C-:B------:R-:W-:Y:S02]  /*7260*/  SHF.R.U32.HI R98, RZ, 0x18, R39.reuse ;  /* 0x00000018ff627819 */ /* 0x100fe40000011627 */
[--C-:B------:R-:W-:Y:S02]  /*7270*/  SHF.R.U32.HI R99, RZ, 0x8, R39.reuse ;  /* 0x00000008ff637819 */ /* 0x100fe40000011627 */
[----:B------:R-:W-:Y:S02]  /*7280*/  PRMT R35, R35, 0x654, R36 ;  /* 0x0000065423237816 */ /* 0x000fe40000000024 */
[----:B--2---:R-:W-:Y:S01]  /*7290*/  SHF.R.U32.HI R102, RZ, 0x10, R39 ;  /* 0x00000010ff667819 */ /* 0x004fe20000011627 */
[----:B------:R-:W-:Y:S01]  /*72a0*/  IMAD.SHL.U32 R10, R99, 0x100, RZ ;  /* 0x00000100630a7824 */ /* 0x000fe200078e00ff */
[----:B------:R-:W-:-:S02]  /*72b0*/  PRMT R39, R103, 0x654, R38 ;  /* 0x0000065467277816 */ /* 0x000fc40000000026 */
[----:B------:R-:W-:Y:S01]  /*72c0*/  PRMT R103, R98, 0x654, R37 ;  /* 0x0000065462677816 */ /* 0x000fe20000000025 */
[----:B------:R-:W-:Y:S01]  /*72d0*/  IMAD.U32 R98, R102, 0x10000, RZ ;  /* 0x0001000066627824 */ /* 0x000fe200078e00ff */
[----:B------:R-:W-:Y:S01]  /*72e0*/  LOP3.LUT R37, R35, 0xff00, R4, 0xf8, !PT ;  /* 0x0000ff0023257812 */ /* 0x000fe200078ef804 */
[----:B------:R-:W-:Y:S01]  /*72f0*/  IMAD.U32 R4, R118, 0x10000, RZ ;  /* 0x0001000076047824 */ /* 0x000fe200078e00ff */
[----:B------:R-:W-:Y:S02]  /*7300*/  LOP3.LUT R99, R39, 0xff00, R6, 0xf8, !PT ;  /* 0x0000ff0027637812 */ /* 0x000fe400078ef806 */
        /* <DEDUP_REMOVED lines=11> */
[----:B------:R-:W-:-:S02]  /*73c0*/  IMAD.U32 R10, R116, 0x10000, RZ ;  /* 0x00010000740a7824 */ /* 0x000fc400078e00ff */
[-C--:B------:R-:W-:Y:S01]  /*73d0*/  FMUL.FTZ R115, R33, R6.reuse ;  /* 0x0000000621737220 */ /* 0x080fe20000410000 */
[--C-:B------:R-:W-:Y:S02]  /*73e0*/  HADD2.F32 R38, -RZ, R37.reuse.H0_H0 ;  /* 0x20000025ff267230 */ /* 0x100fe40000004100 */
[C---:B------:R-:W-:Y:S01]  /*73f0*/  FMUL.FTZ R102, R36.reuse, R6 ;  /* 0x0000000624667220 */ /* 0x040fe20000410000 */
[----:B------:R-:W-:Y:S01]  /*7400*/  LOP3.LUT R6, R103, 0xff0000, R98, 0xf8, !PT ;  /* 0x00ff000067067812 */ /* 0x000fe200078ef862 */
[----:B------:R-:W-:Y:S01]  /*7410*/  HADD2.F32 R37, -RZ, R37.H1_H1 ;  /* 0x30000025ff257230 */ /* 0x000fe20000004100 */
[----:B------:R-:W-:Y:S01]  /*7420*/  F2FP.F16.E4M3.UNPACK_B R114, R114 ;  /* 0x00000072ff72723e */ /* 0x000fe200020006ff */
[-C--:B------:R-:W-:Y:S01]  /*7430*/  FFMA.FTZ R115, R36, R38.reuse, R115 ;  /* 0x0000002624737223 */ /* 0x080fe20000010073 */
[----:B------:R-:W-:Y:S01]  /*7440*/  FFMA.FTZ R103, R33, R38, -R102 ;  /* 0x0000002621677223 */ /* 0x000fe20000010866 */
[----:B------:R-:W-:Y:S01]  /*7450*/  HADD2.F32 R36, -RZ, R35.H1_H1 ;  /* 0x30000023ff247230 */ /* 0x000fe20000004100 */
[----:B------:R-:W-:Y:S01]  /*7460*/  F2FP.F16.E4M3.UNPACK_B R34, R34 ;  /* 0x00000022ff22723e */ /* 0x000fe200020006ff */
[----:B------:R-:W-:Y:S01]  /*7470*/  HADD2.F32 R33, -RZ, R32.H1_H1 ;  /* 0x30000020ff217230 */ /* 0x000fe20000004100 */
[----:B------:R-:W-:Y:S01]  /*7480*/  F2FP.F16.E4M3.UNPACK_B R31, R31 ;  /* 0x0000001fff1f723e */ /* 0x000fe200020006ff */
[----:B------:R-:W-:-:S02]  /*7490*/  HADD2.F32 R38, -RZ, R114.H0_H0 ;  /* 0x20000072ff267230 */ /* 0x000fc40000004100 */
[CC--:B------:R-:W-:Y:S01]  /*74a0*/  FMUL.FTZ R98, R36.reuse, R39.reuse ;  /* 0x0000002724627220 */ /* 0x0c0fe20000410000 */
[----:B------:R-:W-:Y:S01]  /*74b0*/  F2FP.F16.E4M3.UNPACK_B R112, R112 ;  /* 0x00000070ff70723e */ /* 0x000fe200020006ff */
        /* <DEDUP_REMOVED lines=17> */
[----:B------:R-:W-:Y:S01]  /*75d0*/  FFMA.FTZ R102, R31, R112, -R36 ;  /* 0x000000701f667223 */ /* 0x000fe20000010824 */
[----:B------:R-:W-:Y:S01]  /*75e0*/  LOP3.LUT R10, R99, 0xff0000, R10, 0xf8, !PT ;  /* 0x00ff0000630a7812 */ /* 0x000fe200078ef80a */
[----:B------:R-:W-:Y:S01]  /*75f0*/  FMUL.FTZ R99, R31, R114 ;  /* 0x000000721f637220 */ /* 0x000fe20000410000 */
        /* <DEDUP_REMOVED lines=22> */
[----:B------:R-:W-:-:S02]  /*7760*/  HADD2.F32 R35, -RZ, R113.H0_H0 ;  /* 0x20000071ff237230 */ /* 0x000fc40000004100 */
[----:B------:R-:W-:Y:S01]  /*7770*/  FFMA.FTZ R119, R33, R36, R120 ;  /* 0x0000002421777223 */ /* 0x000fe20000010078 */
[----:B------:R-:W-:Y:S01]  /*7780*/  HADD2.F32 R34, -RZ, R113.H1_H1 ;  /* 0x30000071ff227230 */ /* 0x000fe20000004100 */
[----:B------:R-:W-:Y:S01]  /*7790*/  F2FP.SATFINITE.E4M3.F32.PACK_AB_MERGE_C R114, R114, R117, RZ ;  /* 0x000000757272723e */ /* 0x000fe200048070ff */
[----:B------:R-:W-:Y:S02]  /*77a0*/  HADD2.F32 R32, -RZ, R31.H0_H0 ;  /* 0x2000001fff207230 */ /* 0x000fe40000004100 */
[----:B------:R-:W-:Y:S01]  /*77b0*/  HADD2.F32 R30, -RZ, R29.H0_H0 ;  /* 0x2000001dff1e7230 */ /* 0x000fe20000004100 */
[----:B------:R-:W-:Y:S01]  /*77c0*/  F2FP.SATFINITE.E4M3.F32.PACK_AB_MERGE_C R119, R119, R38, RZ ;  /* 0x000000267777723e */ /* 0x000fe200048070ff */
[----:B------:R-:W-:Y:S02]  /*77d0*/  HADD2.F32 R31, -RZ, R31.H1_H1 ;  /* 0x3000001fff1f7230 */ /* 0x000fe40000004100 */
[----:B------:R-:W-:Y:S01]  /*77e0*/  FMUL.FTZ R37, R32, R35 ;  /* 0x0000002320257220 */ /* 0x000fe20000410000 */
[----:B------:R-:W-:-:S02]  /*77f0*/  HADD2.F32 R29, -RZ, R29.H1_H1 ;  /* 0x3000001dff1d7230 */ /* 0x000fc40000004100 */
[----:B------:R-:W-:Y:S01]  /*7800*/  FMUL.FTZ R35, R30, R35 ;  /* 0x000000231e237220 */ /* 0x000fe20000410000 */
[--C-:B------:R-:W-:Y:S02]  /*7810*/  HADD2.F32 R33, -RZ, R110.reuse.H0_H0 ;  /* 0x2000006eff217230 */ /* 0x100fe40000004100 */
[-C--:B------:R-:W-:Y:S01]  /*7820*/  FMUL.FTZ R36, R31, R34.reuse ;  /* 0x000000221f247220 */ /* 0x080fe20000410000 */
[----:B------:R-:W-:Y:S02]  /*7830*/  HADD2.F32 R110, -RZ, R110.H1_H1 ;  /* 0x3000006eff6e7230 */ /* 0x000fe40000004100 */
[----:B------:R-:W-:Y:S01]  /*7840*/  FMUL.FTZ R34, R29, R34 ;  /* 0x000000221d227220 */ /* 0x000fe20000410000 */
[----:B------:R-:W-:Y:S01]  /*7850*/  F2FP.F16.E4M3.UNPACK_B R38, R10 ;  /* 0x0000000aff26723e */ /* 0x000fe200020006ff */
[-C--:B------:R-:W-:Y:S01]  /*7860*/  FFMA.FTZ R112, R32, R33.reuse, R35 ;  /* 0x0000002120707223 */ /* 0x080fe20000010023 */
[----:B------:R-:W-:Y:S01]  /*7870*/  FFMA.FTZ R30, R30, R33, -R37 ;  /* 0x000000211e1e7223 */ /* 0x000fe20000010825 */
[-C--:B------:R-:W-:Y:S01]  /*7880*/  FFMA.FTZ R113, R31, R110.reuse, R34 ;  /* 0x0000006e1f717223 */ /* 0x080fe20000010022 */
[----:B------:R-:W-:Y:S01]  /*7890*/  F2FP.SATFINITE.E4M3.F32.PACK_AB_MERGE_C R31, R118, R115, RZ ;  /* 0x00000073761f723e */ /* 0x000fe200048070ff */
[----:B------:R-:W-:Y:S01]  /*78a0*/  FFMA.FTZ R29, R29, R110, -R36 ;  /* 0x0000006e1d1d7223 */ /* 0x000fe20000010824 */
[----:B------:R-:W-:-:S02]  /*78b0*/  F2FP.F16.E4M3.UNPACK_B R35, R9 ;  /* 0x00000009ff23723e */ /* 0x000fc400020006ff */
[----:B------:R-:W-:Y:S02]  /*78c0*/  F2FP.F16.E4M3.UNPACK_B R33, R5 ;  /* 0x00000005ff21723e */ /* 0x000fe400020006ff */
[----:B------:R-:W-:Y:S01]  /*78d0*/  F2FP.SATFINITE.E4M3.F32.PACK_AB_MERGE_C R31, R99, R98, R31 ;  /* 0x00000062631f723e */ /* 0x000fe2000480701f */
[----:B------:R-:W-:Y:S01]  /*78e0*/  HADD2.F32 R36, -RZ, R35.H0_H0 ;  /* 0x20000023ff247230 */ /* 0x000fe20000004100 */
[----:B------:R-:W-:Y:S01]  /*78f0*/  F2FP.SATFINITE.E4M3.F32.PACK_AB_MERGE_C R32, R116, R103, RZ ;  /* 0x000000677420723e */ /* 0x000fe200048070ff */
[----:B------:R-:W-:Y:S01]  /*7900*/  HADD2.F32 R99, -RZ, R38.H0_H0 ;  /* 0x20000026ff637230 */ /* 0x000fe20000004100 */
[----:B------:R-:W-:Y:S01]  /*7910*/  F2FP.F16.E4M3.UNPACK_B R37, R8 ;  /* 0x00000008ff25723e */ /* 0x000fe200020006ff */
[----:B------:R-:W-:Y:S01]  /*7920*/  HADD2.F32 R34, -RZ, R33.H0_H0 ;  /* 0x20000021ff227230 */ /* 0x000fe20000004100 */
[----:B------:R-:W-:Y:S01]  /*7930*/  F2FP.SATFINITE.E4M3.F32.PACK_AB_MERGE_C R32, R102, R39, R32 ;  /* 0x000000276620723e */ /* 0x000fe20004807020 */
[----:B------:R-:W-:Y:S02]  /*7940*/  HADD2.F32 R35, -RZ, R35.H1_H1 ;  /* 0x30000023ff237230 */ /* 0x000fe40000004100 */
[----:B------:R-:W-:Y:S01]  /*7950*/  FMUL.FTZ R103, R36, R99 ;  /* 0x0000006324677220 */ /* 0x000fe20000410000 */
[----:B------:R-:W-:-:S02]  /*7960*/  HADD2.F32 R39, -RZ, R37.H0_H0 ;  /* 0x20000025ff277230 */ /* 0x000fc40000004100 */
[----:B------:R-:W-:Y:S01]  /*7970*/  FMUL.FTZ R99, R34, R99 ;  /* 0x0000006322637220 */ /* 0x000fe20000410000 */
[----:B------:R-:W-:Y:S01]  /*7980*/  HADD2.F32 R38, -RZ, R38.H1_H1 ;  /* 0x30000026ff267230 */ /* 0x000fe20000004100 */
[----:B------:R-:W-:Y:S01]  /*7990*/  F2FP.F16.E4M3.UNPACK_B R5, R5.H1 ;  /* 0x00000005ff05723e */ /* 0x000fe200030006ff */
        /* <DEDUP_REMOVED lines=11> */
[--C-:B------:R-:W-:Y:S01]  /*7a50*/  HADD2.F32 R10, -RZ, R34.reuse.H0_H0 ;  /* 0x20000022ff0a7230 */ /* 0x100fe20000004100 */
[----:B------:R-:W-:Y:S01]  /*7a60*/  F2FP.SATFINITE.E4M3.F32.PACK_AB_MERGE_C R30, R29, R30, R114 ;  /* 0x0000001e1d1e723e */ /* 0x000fe20004807072 */
[----:B------:R-:W-:Y:S01]  /*7a70*/  HADD2.F32 R35, -RZ, R33.H0_H0 ;  /* 0x20000021ff237230 */ /* 0x000fe20000004100 */
[----:B------:R-:W-:Y:S01]  /*7a80*/  F2FP.SATFINITE.E4M3.F32.PACK_AB_MERGE_C R29, R113, R112, R119 ;  /* 0x00000070711d723e */ /* 0x000fe20004807077 */
[----:B------:R-:W-:Y:S01]  /*7a90*/  HADD2.F32 R9, -RZ, R5.H0_H0 ;  /* 0x20000005ff097230 */ /* 0x000fe20000004100 */
[----:B------:R-:W-:Y:S01]  /*7aa0*/  F2FP.F16.E4M3.UNPACK_B R37, R6 ;  /* 0x00000006ff25723e */ /* 0x000fe200020006ff */
[----:B------:R-:W-:-:S02]  /*7ab0*/  HADD2.F32 R34, -RZ, R34.H1_H1 ;  /* 0x30000022ff227230 */ /* 0x000fc40000004100 */
[-C--:B------:R-:W-:Y:S01]  /*7ac0*/  FMUL.FTZ R38, R10, R35.reuse ;  /* 0x000000230a267220 */ /* 0x080fe20000410000 */
[----:B------:R-:W-:Y:S02]  /*7ad0*/  HADD2.F32 R36, -RZ, R33.H1_H1 ;  /* 0x30000021ff247230 */ /* 0x000fe40000004100 */
[C---:B------:R-:W-:Y:S01]  /*7ae0*/  FMUL.FTZ R35, R9.reuse, R35 ;  /* 0x0000002309237220 */ /* 0x040fe20000410000 */
[--C-:B------:R-:W-:Y:S02]  /*7af0*/  HADD2.F32 R33, -RZ, R8.reuse.H0_H0 ;  /* 0x20000008ff217230 */ /* 0x100fe40000004100 */
        /* <DEDUP_REMOVED lines=59> */
.L_x_8721:
[----:B------:R-:W-:Y:S05]  /*7eb0*/  BSYNC B2 ;  /* 0x0000000000027941 */ /* 0x000fea0003800000 */
.L_x_8720:
[----:B------:R-:W-:Y:S01]  /*7ec0*/  ISETP.GE.AND P3, PT, R15, R105, PT ;  /* 0x000000690f00720c */ /* 0x000fe20003f66270 */
[----:B0-----:R0:W-:-:S12]  /*7ed0*/  ST.E.128 desc[UR60][R12.64], R4 ;  /* 0x000000040c007985 */ /* 0x0011d8000c101d3c */
[----:B------:R-:W-:-:S04]  /*7ee0*/  @!P3 IADD3 R14, P4, R15, R14, RZ ;  /* 0x0000000e0f0eb210 */ /* 0x000fc80007f9e0ff */
[----:B------:R-:W-:-:S05]  /*7ef0*/  @!P3 LEA.HI.X.SX32 R15, R15, R28, 0x1, P4 ;  /* 0x0000001c0f0fb211 */ /* 0x000fca00020f0eff */
[----:B------:R0:W-:Y:S04]  /*7f00*/  @!P3 ST.E.128 desc[UR60][R14.64], R8 ;  /* 0x000000080e00b985 */ /* 0x0001e8000c101d3c */
.L_x_8719:
[----:B------:R-:W-:Y:S05]  /*7f10*/  BSYNC B1 ;  /* 0x0000000000017941 */ /* 0x000fea0003800000 */
.L_x_8718:
[----:B------:R-:W-:-:S03]  /*7f20*/  UMOV UR4, 0xffffffff ;  /* 0xffffffff00047882 */ /* 0x000fc60000000000 */
[----:B------:R-:W-:Y:S05]  /*7f30*/  BRA.DIV UR4, `(.L_x_8722) ;  /* 0x0000024204a87947 */ /* 0x000fea000b800000 */
[----:B0-----:R0:W0:Y:S04]  /*7f40*/  SHFL.IDX PT, R28, R101, 0x2, 0x1c1f ;  /* 0x005c1f00651c7f89 */ /* 0x00102800000e0000 */
[----:B------:R0:W0:Y:S02]  /*7f50*/  SHFL.IDX PT, R14, R100, 0x2, 0x1c1f ;  /* 0x005c1f00640e7f89 */ /* 0x00002400000e0000 */
.L_x_9069:
[----:B------:R-:W-:-:S05]  /*7f60*/  VIADD R4, R198, 0x80 ;  /* 0x00000080c6047836 */ /* 0x000fca0000000000 */
[----:B------:R-:W-:-:S13]  /*7f70*/  ISETP.GE.OR P3, PT, R4, R96, P1 ;  /* 0x000000600400720c */ /* 0x000fda0000f66670 */
[----:B------:R-:W-:Y:S05]  /*7f80*/  @P3 BRA `(.L_x_8702) ;  /* 0x0000001400283947 */ /* 0x000fea0003800000 */
[----:B------:R-:W-:Y:S01]  /*7f90*/  SEL R111, R70, R111, !P0 ;  /* 0x0000006f466f7207 */ /* 0x000fe20004000000 */
[----:B------:R-:W-:Y:S01]  /*7fa0*/  BSSY B1, `(.L_x_8723) ;  /* 0x00000eb000017945 */ /* 0x000fe20003800000 */
[----:B0-----:R-:W-:Y:S02]  /*7fb0*/  IADD3 R12, P3, R60, R14, RZ ;  /* 0x0000000e3c0c7210 */ /* 0x001fe40007f7e0ff */
[----:B------:R-:W-:-:S03]  /*7fc0*/  SHF.R.S32.HI R4, RZ, 0x1f, R111 ;  /* 0x0000001fff047819 */ /* 0x000fc6000001146f */
[----:B------:R-:W-:Y:S01]  /*7fd0*/  IMAD.X R13, R28, 0x1, R59, P3 ;  /* 0x000000011c0d7824 */ /* 0x000fe200018e063b */
        /* <DEDUP_REMOVED lines=21> */
[----:B------:R-:W-:Y:S01]  /*8130*/  PRMT R30, R101, 0x654, R30 ;  /* 0x00000654651e7816 */ /* 0x000fe2000000001e */
[----:B------:R-:W-:Y:S01]  /*8140*/  IMAD.MOV.U32 R36, RZ, RZ, R10 ;  /* 0x000000ffff247224 */ /* 0x000fe200078e000a */
[----:B------:R-:W-:-:S02]  /*8150*/  SHF.R.U32.HI R39, RZ, 0x8, R47 ;  /* 0x00000008ff277819 */ /* 0x000fc4000001162f */
[----:B------:R-:W-:Y:S02]  /*8160*/  SHF.R.U32.HI R44, RZ, 0x8, R43 ;  /* 0x00000008ff2c7819 */ /* 0x000fe4000001162b */
[----:B------:R-:W-:Y:S01]  /*8170*/  SHF.R.U32.HI R40, RZ, 0x18, R45 ;  /* 0x00000018ff287819 */ /* 0x000fe2000001162d */
[----:B------:R-:W-:Y:S01]  /*8180*/  IMAD.SHL.U32 R39, R39, 0x100, RZ ;  /* 0x0000010027277824 */ /* 0x000fe200078e00ff */
[----:B------:R-:W-:Y:S02]  /*8190*/  LOP3.LUT R35, R45, 0xff, RZ, 0xc0, !PT ;  /* 0x000000ff2d237812 */ /* 0x000fe400078ec0ff */
[----:B------:R-:W-:Y:S02]  /*81a0*/  SHF.R.U32.HI R99, RZ, 0x18, R43 ;  /* 0x00000018ff637819 */ /* 0x000fe4000001162b */
[----:B------:R-:W-:Y:S02]  /*81b0*/  LOP3.LUT R34, R43, 0xff, RZ, 0xc0, !PT ;  /* 0x000000ff2b227812 */ /* 0x000fe400078ec0ff */
[----:B------:R-:W-:Y:S01]  /*81c0*/  LOP3.LUT R8, R30, 0xff00, R31, 0xf8, !PT ;  /* 0x0000ff001e087812 */ /* 0x000fe200078ef81f */
[----:B------:R-:W-:Y:S01]  /*81d0*/  IMAD.U32 R31, R46, 0x10000, RZ ;  /* 0x000100002e1f7824 */ /* 0x000fe200078e00ff */
[----:B------:R-:W-:-:S02]  /*81e0*/  SHF.R.U32.HI R37, RZ, 0x8, R45 ;  /* 0x00000008ff257819 */ /* 0x000fc4000001162d */
[----:B------:R-:W-:Y:S02]  /*81f0*/  SHF.R.U32.HI R42, RZ, 0x10, R43 ;  /* 0x00000010ff2a7819 */ /* 0x000fe4000001162b */
[----:B------:R-:W-:Y:S01]  /*8200*/  PRMT R6, R40, 0x654, R35 ;  /* 0x0000065428067816 */ /* 0x000fe20000000023 */
[----:B------:R-:W-:Y:S01]  /*8210*/  IMAD.SHL.U32 R35, R44, 0x100, RZ ;  /* 0x000001002c237824 */ /* 0x000fe200078e00ff */
[----:B------:R-:W-:Y:S01]  /*8220*/  LOP3.LUT R38, R47, 0xff0000ff, RZ, 0xc0, !PT ;  /* 0xff0000ff2f267812 */ /* 0x000fe200078ec0ff */
[----:B------:R-:W-:Y:S01]  /*8230*/  IMAD.SHL.U32 R37, R37, 0x100, RZ ;  /* 0x0000010025257824 */ /* 0x000fe200078e00ff */
[----:B------:R-:W-:Y:S02]  /*8240*/  PRMT R34, R99, 0x654, R34 ;  /* 0x0000065463227816 */ /* 0x000fe40000000022 */
[----:B------:R-:W-:Y:S01]  /*8250*/  LOP3.LUT R8, R8, 0xff0000, R31, 0xf8, !PT ;  /* 0x00ff000008087812 */ /* 0x000fe200078ef81f */
[----:B------:R-:W-:Y:S01]  /*8260*/  IMAD.U32 R31, R42, 0x10000, RZ ;  /* 0x000100002a1f7824 */ /* 0x000fe200078e00ff */
[----:B------:R-:W-:-:S02]  /*8270*/  LOP3.LUT R40, R38, 0xff00, R39, 0xf8, !PT ;  /* 0x0000ff0026287812 */ /* 0x000fc400078ef827 */
[----:B------:R-:W-:Y:S02]  /*8280*/  LOP3.LUT R4, R34, 0xff00, R35, 0xf8, !PT ;  /* 0x0000ff0022047812 */ /* 0x000fe400078ef823 */
[----:B------:R-:W-:Y:S02]  /*8290*/  F2FP.F16.E4M3.UNPACK_B R39, R106.H1 ;  /* 0x0000006aff27723e */ /* 0x000fe400030006ff */
[----:B------:R-:W-:Y:S02]  /*82a0*/  F2FP.F16.E4M3.UNPACK_B R30, R29.H1 ;  /* 0x0000001dff1e723e */ /* 0x000fe400030006ff */
[----:B------:R-:W-:Y:S02]  /*82b0*/  F2FP.F16.E4M3.UNPACK_B R34, R33.H1 ;  /* 0x00000021ff22723e */ /* 0x000fe400030006ff */
[----:B------:R-:W-:Y:S01]  /*82c0*/  LOP3.LUT R10, R6, 0xff00, R37, 0xf8, !PT ;  /* 0x0000ff00060a7812 */ /* 0x000fe200078ef825 */
[----:B------:R-:W-:Y:S01]  /*82d0*/  HADD2.F32 R6, -RZ, R39.H0_H0 ;  /* 0x20000027ff067230 */ /* 0x000fe20000004100 */
[----:B------:R-:W-:Y:S01]  /*82e0*/  SHF.R.U32.HI R43, RZ, 0x10, R47 ;  /* 0x00000010ff2b7819 */ /* 0x000fe2000001162f */
[----:B------:R-:W-:Y:S01]  /*82f0*/  HADD2.F32 R35, -RZ, R34.H0_H0 ;  /* 0x20000022ff237230 */ /* 0x000fe20000004100 */
[----:B------:R-:W-:Y:S01]  /*8300*/  LOP3.LUT R4, R4, 0xff0000, R31, 0xf8, !PT ;  /* 0x00ff000004047812 */ /* 0x000fe200078ef81f */
[----:B------:R-:W-:Y:S01]  /*8310*/  HADD2.F32 R31, -RZ, R30.H0_H0 ;  /* 0x2000001eff1f7230 */ /* 0x000fe20000004100 */
[----:B------:R-:W-:Y:S01]  /*8320*/  F2FP.F16.E4M3.UNPACK_B R37, R108.H1 ;  /* 0x0000006cff25723e */ /* 0x000fe200030006ff */
[----:B------:R-:W-:-:S02]  /*8330*/  IMAD.U32 R43, R43, 0x10000, RZ ;  /* 0x000100002b2b7824 */ /* 0x000fc400078e00ff */
[----:B------:R-:W-:Y:S01]  /*8340*/  FMUL.FTZ R42, R35, R6 ;  /* 0x00000006232a7220 */ /* 0x000fe20000410000 */
[----:B------:R-:W-:Y:S01]  /*8350*/  F2FP.F16.E4M3.UNPACK_B R106, R106 ;  /* 0x0000006aff6a723e */ /* 0x000fe200020006ff */
[----:B------:R-:W-:Y:S01]  /*8360*/  FMUL.FTZ R44, R31, R6 ;  /* 0x000000061f2c7220 */ /* 0x000fe20000410000 */
[----:B------:R-:W-:Y:S01]  /*8370*/  HADD2.F32 R38, -RZ, R37.H0_H0 ;  /* 0x20000025ff267230 */ /* 0x000fe20000004100 */
[----:B------:R-:W-:Y:S01]  /*8380*/  LOP3.LUT R6, R40, 0xff0000, R43, 0xf8, !PT ;  /* 0x00ff000028067812 */ /* 0x000fe200078ef82b */
[----:B------:R-:W-:Y:S01]  /*8390*/  HADD2.F32 R40, -RZ, R39.H1_H1 ;  /* 0x30000027ff287230 */ /* 0x000fe20000004100 */
[----:B------:R-:W-:Y:S02]  /*83a0*/  F2FP.F16.E4M3.UNPACK_B R33, R33 ;  /* 0x00000021ff21723e */ /* 0x000fe400020006ff */
        /* <DEDUP_REMOVED lines=10> */
[----:B------:R-:W-:Y:S01]  /*8450*/  HADD2.F32 R34, -RZ, R33.H0_H0 ;  /* 0x20000021ff227230 */ /* 0x000fe20000004100 */
[----:B------:R-:W-:Y:S01]  /*8460*/  SHF.R.U32.HI R41, RZ, 0x10, R45 ;  /* 0x00000010ff297819 */ /* 0x000fe2000001162d */
[----:B------:R-:W-:Y:S02]  /*8470*/  HADD2.F32 R30, -RZ, R29.H0_H0 ;  /* 0x2000001dff1e7230 */ /* 0x000fe40000004100 */
[-C--:B------:R-:W-:Y:S01]  /*8480*/  FFMA.FTZ R46, R31, R38.reuse, -R42 ;  /* 0x000000261f2e7223 */ /* 0x080fe2000001082a */
[----:B------:R-:W-:Y:S01]  /*8490*/  FFMA.FTZ R45, R35, R38, R40 ;  /* 0x00000026232d7223 */ /* 0x000fe20000010028 */
[----:B------:R-:W-:-:S02]  /*84a0*/  HADD2.F32 R31, -RZ, R108.H0_H0 ;  /* 0x2000006cff1f7230 */ /* 0x000fc40000004100 */
[-C--:B------:R-:W-:Y:S01]  /*84b0*/  FMUL.FTZ R35, R34, R37.reuse ;  /* 0x0000002522237220 */ /* 0x080fe20000410000 */
[----:B------:R-:W-:Y:S01]  /*84c0*/  FMUL.FTZ R37, R30, R37 ;  /* 0x000000251e257220 */ /* 0x000fe20000410000 */
[----:B------:R-:W-:Y:S01]  /*84d0*/  HADD2.F32 R106, -RZ, R106.H1_H1 ;  /* 0x3000006aff6a7230 */ /* 0x000fe20000004100 */
[----:B------:R-:W-:Y:S01]  /*84e0*/  F2FP.SATFINITE.E4M3.F32.PACK_AB_MERGE_C R43, R46, R43, RZ ;  /* 0x0000002b2e2b723e */ /* 0x000fe200048070ff */
[----:B------:R-:W-:Y:S02]  /*84f0*/  HADD2.F32 R33, -RZ, R33.H1_H1 ;  /* 0x30000021ff217230 */ /* 0x000fe40000004100 */
[-C--:B------:R-:W-:Y:S01]  /*8500*/  FFMA.FTZ R40, R34, R31.reuse, R37 ;  /* 0x0000001f22287223 */ /* 0x080fe20000010025 */
[----:B------:R-:W-:Y:S02]  /*8510*/  HADD2.F32 R29, -RZ, R29.H1_H1 ;  /* 0x3000001dff1d7230 */ /* 0x000fe40000004100 */
[----:B------:R-:W-:Y:S01]  /*8520*/  FFMA.FTZ R39, R30, R31, -R35 ;  /* 0x0000001f1e277223 */ /* 0x000fe20000010823 */
[----:B------:R-:W-:-:S02]  /*8530*/  HADD2.F32 R108, -RZ, R108.H1_H1 ;  /* 0x3000006cff6c7230 */ /* 0x000fc40000004100 */
[----:B------:R-:W-:Y:S01]  /*8540*/  FMUL.FTZ R34, R33, R106 ;  /* 0x0000006a21227220 */ /* 0x000fe20000410000 */
[----:B------:R-:W-:Y:S01]  /*8550*/  F2FP.F16.E4M3.UNPACK_B R30, R107.H1 ;  /* 0x0000006bff1e723e */ /* 0x000fe200030006ff */
[----:B------:R-:W-:Y:S01]  /*8560*/  IMAD.U32 R41, R41, 0x10000, RZ ;  /* 0x0001000029297824 */ /* 0x000fe200078e00ff */
[----:B------:R-:W-:Y:S01]  /*8570*/  F2FP.F16.E4M3.UNPACK_B R31, R36.H1 ;  /* 0x00000024ff1f723e */ /* 0x000fe200030006ff */
[C---:B------:R-:W-:Y:S01]  /*8580*/  FMUL.FTZ R106, R29.reuse, R106 ;  /* 0x0000006a1d6a7220 */ /* 0x040fe20000410000 */
[----:B------:R-:W-:Y:S01]  /*8590*/  FFMA.FTZ R42, R29, R108, -R34 ;  /* 0x0000006c1d2a7223 */ /* 0x000fe20000010822 */
[----:B------:R-:W-:Y:S01]  /*85a0*/  F2FP.F16.E4M3.UNPACK_B R35, R109.H1 ;  /* 0x0000006dff23723e */ /* 0x000fe200030006ff */
[--C-:B------:R-:W-:Y:S01]  /*85b0*/  HADD2.F32 R37, -RZ, R30.reuse.H0_H0 ;  /* 0x2000001eff257230 */ /* 0x100fe20000004100 */
[----:B------:R-:W-:Y:S01]  /*85c0*/  F2FP.F16.E4M3.UNPACK_B R29, R32.H1 ;  /* 0x00000020ff1d723e */ /* 0x000fe200030006ff */
[----:B------:R-:W-:Y:S01]  /*85d0*/  HADD2.F32 R34, -RZ, R31.H0_H0 ;  /* 0x2000001fff227230 */ /* 0x000fe20000004100 */
[----:B------:R-:W-:Y:S01]  /*85e0*/  LOP3.LUT R10, R10, 0xff0000, R41, 0xf8, !PT ;  /* 0x00ff00000a0a7812 */ /* 0x000fe200078ef829 */
        /* <DEDUP_REMOVED lines=12> */
[----:B----4-:R-:W-:Y:S01]  /*86b0*/  FMUL.FTZ R100, R31, R38 ;  /* 0x000000261f647220 */ /* 0x010fe20000410000 */
        /* <DEDUP_REMOVED lines=10> */
[----:B------:R-:W-:Y:S01]  /*8760*/  F2FP.SATFINITE.E4M3.F32.PACK_AB_MERGE_C R47, R42, R39, R43 ;  /* 0x000000272a2f723e */ /* 0x000fe2000480702b */
        /* <DEDUP_REMOVED lines=31> */
[----:B------:R-:W-:Y:S01]  /*8960*/  FMUL.FTZ R36, R31, R34 ;  /* 0x000000221f247220 */ /* 0x000fe20000410000 */
[----:B------:R-:W-:Y:S01]  /*8970*/  F2FP.SATFINITE.E4M3.F32.PACK_AB_MERGE_C R44, R45, R44, RZ ;  /* 0x0000002c2d2c723e */ /* 0x000fe200048070ff */
[----:B------:R-:W-:Y:S01]  /*8980*/  FFMA.FTZ R39, R30, R35, -R39 ;  /* 0x000000231e277223 */ /* 0x000fe20000010827 */
[C---:B------:R-:W-:Y:S01]  /*8990*/  FMUL.FTZ R34, R29.reuse, R34 ;  /* 0x000000221d227220 */ /* 0x040fe20000410000 */
[----:B------:R-:W-:Y:S01]  /*89a0*/  FFMA.FTZ R38, R29, R32, -R36 ;  /* 0x000000201d267223 */ /* 0x000fe20000010824 */
[----:B------:R-:W-:Y:S02]  /*89b0*/  F2FP.F16.E4M3.UNPACK_B R30, R9.H1 ;  /* 0x00000009ff1e723e */ /* 0x000fe400030006ff */
[----:B------:R-:W-:Y:S02]  /*89c0*/  F2FP.F16.E4M3.UNPACK_B R29, R10.H1 ;  /* 0x0000000aff1d723e */ /* 0x000fe400030006ff */
        /* <DEDUP_REMOVED lines=72> */
.L_x_8724:
[----:B------:R-:W-:Y:S05]  /*8e50*/  BSYNC B1 ;  /* 0x0000000000017941 */ /* 0x000fea0003800000 */
.L_x_8723:
[----:B0-----:R0:W-:Y:S01]  /*8e60*/  ST.E.128 desc[UR60][R12.64], R4 ;  /* 0x000000040c007985 */ /* 0x0011e2000c101d3c */
[----:B------:R-:W-:-:S13]  /*8e70*/  ISETP.GE.AND P2, PT, R15, R105, PT ;  /* 0x000000690f00720c */ /* 0x000fda0003f46270 */
[----:B------:R-:W-:Y:S05]  /*8e80*/  @P2 BRA `(.L_x_8702) ;  /* 0x0000000400682947 */ /* 0x000fea0003800000 */
[----:B------:R-:W-:-:S04]  /*8e90*/  IADD3 R14, P2, R15, R14, RZ ;  /* 0x0000000e0f0e7210 */ /* 0x000fc80007f5e0ff */
[----:B------:R-:W-:-:S05]  /*8ea0*/  LEA.HI.X.SX32 R15, R15, R28, 0x1, P2 ;  /* 0x0000001c0f0f7211 */ /* 0x000fca00010f0eff */
[----:B------:R0:W-:Y:S01]  /*8eb0*/  ST.E.128 desc[UR60][R14.64], R8 ;  /* 0x000000080e007985 */ /* 0x0001e2000c101d3c */
[----:B------:R-:W-:Y:S05]  /*8ec0*/  BRA `(.L_x_8702) ;  /* 0x0000000400587947 */ /* 0x000fea0003800000 */
.L_x_8672:
[----:B------:R-:W-:-:S13]  /*8ed0*/  ISETP.NE.AND P5, PT, R200, 0x3, PT ;  /* 0x00000003c800780c */ /* 0x000fda0003fa5270 */
[----:B------:R-:W-:Y:S05]  /*8ee0*/  @!P5 BRA `(.L_x_8725) ;  /* 0x000000000004d947 */ /* 0x000fea0003800000 */
[----:B------:R-:W-:Y:S01]  /*8ef0*/  BPT.TRAP 0x1 ;  /* 0x000000040000795c */ /* 0x000fe20000300000 */
.L_x_8725:
[----:B------:R-:W-:Y:S01]  /*8f00*/  IMAD R87, R195, 0x8, R17 ;  /* 0x00000008c3577824 */ /* 0x000fe200078e0211 */
[----:B------:R-:W-:Y:S01]  /*8f10*/  SHF.L.U32 R97, R201, 0x1f, RZ ;  /* 0x0000001fc9617819 */ /* 0x000fe200000006ff */
[----:B------:R-:W-:Y:S01]  /*8f20*/  BSSY B1, `(.L_x_8726) ;  /* 0x0000004000017945 */ /* 0x000fe20003800000 */
[----:B------:R-:W-:Y:S02]  /*8f30*/  SHF.R.S32.HI R94, RZ, 0x1f, R93 ;  /* 0x0000001fff5e7819 */ /* 0x000fe4000001145d */
[----:B------:R-:W0:Y:S02]  /*8f40*/  SYNCS.PHASECHK.TRANS64.TRYWAIT P2, [R87+URZ+0x22890], R97 ;  /* 0x02289061570075a7 */ /* 0x000e24000804017f */
[----:B0-----:R-:W-:Y:S05]  /*8f50*/  @!P2 BRA `(.L_x_8727) ;  /* 0x0000023000e8a947 */ /* 0x001fea0003800000 */
.L_x_9070:
[----:B------:R-:W-:Y:S05]  /*8f60*/  BSYNC B1 ;  /* 0x0000000000017941 */ /* 0x000fea0003800000 */
.L_x_8726:
        /* <DEDUP_REMOVED lines=26> */
.L_x_9074:
[----:B------:R-:W-:Y:S04]  /*9110*/  BSSY B1, `(.L_x_8729) ;  /* 0x000000d000017945 */ /* 0x000fe80003800000 */
[----:B------:R-:W-:Y:S05]  /*9120*/  @!P2 BRA `(.L_x_8730) ;  /* 0x00000000002ca947 */ /* 0x000fea0003800000 */
[----:B------:R-:W-:Y:S02]  /*9130*/  ULDC UR4, c[0x0][0x2f4] ;  /* 0x0000bd0000047ab9 */ /* 0x000fe40000000800 */
[----:B------:R-:W-:-:S13]  /*9140*/  ISETP.GE.AND P2, PT, R18, UR4, PT ;  /* 0x0000000412007c0c */ /* 0x000fda000bf46270 */
[----:B---3--:R-:W-:-:S05]  /*9150*/  @!P2 IADD3 R10, P3, R18, R14, RZ ;  /* 0x0000000e120aa210 */ /* 0x008fca0007f7e0ff */
[----:B--2---:R-:W-:Y:S01]  /*9160*/  @!P2 IMAD.X R11, R4, 0x1, R19, P3 ;  /* 0x00000001040ba824 */ /* 0x004fe200018e0613 */
[----:B------:R-:W-:-:S13]  /*9170*/  ISETP.GE.AND P3, PT, R23, UR4, PT ;  /* 0x0000000417007c0c */ /* 0x000fda000bf66270 */
[----:B------:R-:W-:-:S05]  /*9180*/  @!P3 IADD3 R14, P4, R23, R14, RZ ;  /* 0x0000000e170eb210 */ /* 0x000fca0007f9e0ff */
[----:B------:R-:W-:Y:S02]  /*9190*/  @!P3 IMAD.X R15, R4, 0x1, R197, P4 ;  /* 0x00000001040fb824 */ /* 0x000fe400020e06c5 */
[----:B------:R-:W2:Y:S04]  /*91a0*/  @!P2 LDS.128 R4, [R91+0x18400] ;  /* 0x018400005b04a984 */ /* 0x000ea80000000c00 */
[----:B--2---:R-:W-:Y:S04]  /*91b0*/  @!P2 ST.E.128 desc[UR60][R10.64], R4 ;  /* 0x000000040a00a985 */ /* 0x004fe8000c101d3c */
[----:B------:R-:W2:Y:S04]  /*91c0*/  @!P3 LDS.128 R4, [R90+0x18400] ;  /* 0x018400005a04b984 */ /* 0x000ea80000000c00 */
[----:B--2---:R4:W-:Y:S02]  /*91d0*/  @!P3 ST.E.128 desc[UR60][R14.64], R4 ;  /* 0x000000040e00b985 */ /* 0x0049e4000c101d3c */
.L_x_8730:
[----:B------:R-:W-:Y:S05]  /*91e0*/  BSYNC B1 ;  /* 0x0000000000017941 */ /* 0x000fea0003800000 */
.L_x_8729:
[----:B------:R-:W-:-:S03]  /*91f0*/  UMOV UR4, 0xffffffff ;  /* 0xffffffff00047882 */ /* 0x000fc60000000000 */
[----:B------:R-:W-:Y:S05]  /*9200*/  BRA.DIV UR4, `(.L_x_8731) ;  /* 0x0000023204987947 */ /* 0x000fea000b800000 */
[----:B--2-4-:R2:W4:Y:S04]  /*9210*/  SHFL.IDX PT, R4, R9, 0x1, 0x1c1f ;  /* 0x003c1f0009047f89 */ /* 0x01452800000e0000 */
[----:B---3--:R2:W3:Y:S02]  /*9220*/  SHFL.IDX PT, R14, R8, 0x1, 0x1c1f ;  /* 0x003c1f00080e7f89 */ /* 0x0084e400000e0000 */
.L_x_9078:
        /* <DEDUP_REMOVED lines=14> */
.L_x_8733:
[----:B------:R-:W-:Y:S05]  /*9310*/  BSYNC B1 ;  /* 0x0000000000017941 */ /* 0x000fea0003800000 */
.L_x_8732:
[----:B------:R-:W-:-:S03]  /*9320*/  UMOV UR4, 0xffffffff ;  /* 0xffffffff00047882 */ /* 0x000fc60000000000 */
[----:B------:R-:W-:Y:S05]  /*9330*/  BRA.DIV UR4, `(.L_x_8734) ;  /* 0x0000023204947947 */ /* 0x000fea000b800000 */
[----:B---34-:R3:W4:Y:S04]  /*9340*/  SHFL.IDX PT, R4, R9, 0x2, 0x1c1f ;  /* 0x005c1f0009047f89 */ /* 0x01872800000e0000 */
[----:B------:R3:W0:Y:S02]  /*9350*/  SHFL.IDX PT, R14, R8, 0x2, 0x1c1f ;  /* 0x005c1f00080e7f89 */ /* 0x00062400000e0000 */
.L_x_9082:
[----:B------:R-:W-:-:S13]  /*9360*/  ISETP.GE.AND P2, PT, R28, 0x81, PT ;  /* 0x000000811c00780c */ /* 0x000fda0003f46270 */
[----:B------:R-:W-:Y:S05]  /*9370*/  @!P2 BRA `(.L_x_8702) ;  /* 0x00000000002ca947 */ /* 0x000fea0003800000 */
[----:B------:R-:W-:Y:S02]  /*9380*/  ULDC UR4, c[0x0][0x2f4] ;  /* 0x0000bd0000047ab9 */ /* 0x000fe40000000800 */
[----:B------:R-:W-:-:S13]  /*9390*/  ISETP.GE.AND P2, PT, R18, UR4, PT ;  /* 0x0000000412007c0c */ /* 0x000fda000bf46270 */
[----:B0123--:R-:W-:-:S05]  /*93a0*/  @!P2 IADD3 R8, P3, R18, R14, RZ ;  /* 0x0000000e1208a210 */ /* 0x00ffca0007f7e0ff */
[----:B----4-:R-:W-:Y:S01]  /*93b0*/  @!P2 IMAD.X R9, R4, 0x1, R19, P3 ;  /* 0x000000010409a824 */ /* 0x010fe200018e0613 */
[----:B------:R-:W-:-:S13]  /*93c0*/  ISETP.GE.AND P3, PT, R23, UR4, PT ;  /* 0x0000000417007c0c */ /* 0x000fda000bf66270 */
[----:B------:R-:W-:-:S05]  /*93d0*/  @!P3 IADD3 R14, P4, R23, R14, RZ ;  /* 0x0000000e170eb210 */ /* 0x000fca0007f9e0ff */
[----:B------:R-:W-:Y:S02]  /*93e0*/  @!P3 IMAD.X R15, R4, 0x1, R197, P4 ;  /* 0x00000001040fb824 */ /* 0x000fe400020e06c5 */
[----:B------:R-:W0:Y:S04]  /*93f0*/  @!P2 LDS.128 R4, [R91+0x1c400] ;  /* 0x01c400005b04a984 */ /* 0x000e280000000c00 */
[----:B0-----:R-:W-:Y:S04]  /*9400*/  @!P2 ST.E.128 desc[UR60][R8.64], R4 ;  /* 0x000000040800a985 */ /* 0x001fe8000c101d3c */
[----:B------:R-:W0:Y:S04]  /*9410*/  @!P3 LDS.128 R4, [R90+0x1c400] ;  /* 0x01c400005a04b984 */ /* 0x000e280000000c00 */
[----:B0-----:R0:W-:Y:S02]  /*9420*/  @!P3 ST.E.128 desc[UR60][R14.64], R4 ;  /* 0x000000040e00b985 */ /* 0x0011e4000c101d3c */
.L_x_8702:
[----:B------:R-:W-:Y:S05]  /*9430*/  BSYNC B0 ;  /* 0x0000000000007941 */ /* 0x000fea0003800000 */
.L_x_8671:
[----:B0---4-:R-:W0:Y:S01]  /*9440*/  S2R R4, SR_TID.X ;  /* 0x0000000000047919 */ /* 0x011e220000002100 */
[----:B------:R-:W-:Y:S01]  /*9450*/  @!PT LDS RZ, [RZ] ;  /* 0x00000000fffff984 */ /* 0x000fe20000000800 */
[----:B------:R-:W-:Y:S01]  /*9460*/  @!PT LDS RZ, [RZ] ;  /* 0x00000000fffff984 */ /* 0x000fe20000000800 */
[----:B------:R-:W-:Y:S01]  /*9470*/  @!PT LDS RZ, [RZ] ;  /* 0x00000000fffff984 */ /* 0x000fe20000000800 */
[----:B------:R-:W-:Y:S01]  /*9480*/  @!PT LDS RZ, [RZ] ;  /* 0x00000000fffff984 */ /* 0x000fe20000000800 */
[----:B------:R4:W-:Y:S06]  /*9490*/  MEMBAR.ALL.CTA ;  /* 0x0000000000007992 */ /* 0x0009ec0000008000 */
[----:B----4-:R-:W4:Y:S01]  /*94a0*/  FENCE.VIEW.ASYNC.S ;  /* 0x00000000000073c6 */ /* 0x010f220000000000 */
[----:B------:R-:W-:Y:S05]  /*94b0*/  WARPSYNC.ALL ;  /* 0x0000000000007948 */ /* 0x000fea0003800000 */
[----:B------:R-:W-:Y:S01]  /*94c0*/  BSSY B0, `(.L_x_8735) ;  /* 0x0000008000007945 */ /* 0x000fe20003800000 */
[----:B----4-:R4:W-:Y:S01]  /*94d0*/  BAR.SYNC.DEFER_BLOCKING R73, 0x80 ;  /* 0x000200490000751d */ /* 0x0109e20000010000 */
[----:B0-----:R-:W-:-:S13]  /*94e0*/  LOP3.LUT P2, RZ, R4, 0x7f, RZ, 0xc0, !PT ;  /* 0x0000007f04ff7812 */ /* 0x001fda000784c0ff */
[----:B------:R-:W-:-:S05]  /*94f0*/  @!P2 VIADD R4, R87, 0x228a0 ;  /* 0x000228a05704a836 */ /* 0x000fca0000000000 */
[----:B------:R-:W-:-:S04]  /*9500*/  @!P2 PRMT R4, RZ, 0x654, R4 ;  /* 0x00000654ff04a816 */ /* 0x000fc80000000004 */
[----:B------:R4:W-:Y:S01]  /*9510*/  @!P2 SYNCS.ARRIVE.TRANS64.RED.A1T0 RZ, [R4+URZ], RZ ;  /* 0x000000ff04ffa9a7 */ /* 0x0009e2000810043f */
[----:B------:R-:W-:Y:S05]  /*9520*/  @!P5 BRA `(.L_x_8736) ;  /* 0x000000000004d947 */ /* 0x000fea0003800000 */
[----:B------:R-:W-:Y:S01]  /*9530*/  BPT.TRAP 0x1 ;  /* 0x000000040000795c */ /* 0x000fe20000300000 */
.L_x_8736:
[----:B------:R-:W-:Y:S05]  /*9540*/  BSYNC B0 ;  /* 0x0000000000007941 */ /* 0x000fea0003800000 */
.L_x_8735:
[----:B------:R-:W0:Y:S01]  /*9550*/  SYNCS.PHASECHK.TRANS64.TRYWAIT P3, [R87+URZ+0x228b0], R97 ;  /* 0x0228b061570075a7 */ /* 0x000e22000806017f */
[----:B------:R-:W-:Y:S04]  /*9560*/  BSSY B0, `(.L_x_8737) ;  /* 0x0000002000007945 */ /* 0x000fe80003800000 */
[----:B0-----:R-:W-:Y:S05]  /*9570*/  @!P3 BRA `(.L_x_8738) ;  /* 0x00000230004cb947 */ /* 0x001fea0003800000 */
.L_x_9083:
[----:B------:R-:W-:Y:S05]  /*9580*/  BSYNC B0 ;  /* 0x0000000000007941 */ /* 0x000fea0003800000 */
.L_x_8737:
[----:B------:R-:W-:Y:S01]  /*9590*/  ULDC.64 UR4, c[0x0][0x328] ;  /* 0x0000ca0000047ab9 */ /* 0x000fe20000000a00 */
[----:B------:R-:W-:Y:S01]  /*95a0*/  ULDC.64 UR6, c[0x0][0x318] ;  /* 0x0000c60000067ab9 */ /* 0x000fe20000000a00 */
[----:B------:R-:W-:Y:S01]  /*95b0*/  IMAD R94, R94, UR4, RZ ;  /* 0x000000045e5e7c24 */ /* 0x000fe2000f8e02ff */
[----:B------:R-:W-:Y:S01]  /*95c0*/  BSSY B0, `(.L_x_8739) ;  /* 0x000001f000007945 */ /* 0x000fe20003800000 */
[----:B----4-:R-:W-:-:S04]  /*95d0*/  IMAD.WIDE.U32 R4, R93, UR4, RZ ;  /* 0x000000045d047c25 */ /* 0x010fc8000f8e00ff */
        /* <DEDUP_REMOVED lines=17> */
[----:B------:R-:W-:Y:S05]  /*96f0*/  @!P3 BRA `(.L_x_8740) ;  /* 0x00000000002cb947 */ /* 0x000fea0003800000 */
[----:B------:R-:W-:Y:S02]  /*9700*/  ULDC UR4, c[0x0][0x2f4] ;  /* 0x0000bd0000047ab9 */ /* 0x000fe40000000800 */
[----:B------:R-:W-:-:S13]  /*9710*/  ISETP.GE.AND P3, PT, R18, UR4, PT ;  /* 0x0000000412007c0c */ /* 0x000fda000bf66270 */
[----:B-1234-:R-:W-:-:S05]  /*9720*/  @!P3 IADD3 R8, P4, R18, R10, RZ ;  /* 0x0000000a1208b210 */ /* 0x01efca0007f9e0ff */
[----:B0-----:R-:W-:Y:S01]  /*9730*/  @!P3 IMAD.X R9, R4, 0x1, R19, P4 ;  /* 0x000000010409b824 */ /* 0x001fe200020e0613 */
[----:B------:R-:W-:-:S13]  /*9740*/  ISETP.GE.AND P4, PT, R23, UR4, PT ;  /* 0x0000000417007c0c */ /* 0x000fda000bf86270 */
[----:B------:R-:W-:-:S05]  /*9750*/  @!P4 IADD3 R10, P5, R23, R10, RZ ;  /* 0x0000000a170ac210 */ /* 0x000fca0007fbe0ff */
[----:B------:R-:W-:Y:S02]  /*9760*/  @!P4 IMAD.X R11, R4, 0x1, R197, P5 ;  /* 0x00000001040bc824 */ /* 0x000fe400028e06c5 */
[----:B------:R-:W0:Y:S04]  /*9770*/  @!P3 LDS.128 R4, [R91+0xa400] ;  /* 0x00a400005b04b984 */ /* 0x000e280000000c00 */
[----:B0-----:R-:W-:Y:S04]  /*9780*/  @!P3 ST.E.128 desc[UR60][R8.64], R4 ;  /* 0x000000040800b985 */ /* 0x001fe8000c101d3c */
[----:B------:R-:W0:Y:S04]  /*9790*/  @!P4 LDS.128 R4, [R90+0xa400] ;  /* 0x00a400005a04c984 */ /* 0x000e280000000c00 */
[----:B0-----:R0:W-:Y:S02]  /*97a0*/  @!P4 ST.E.128 desc[UR60][R10.64], R4 ;  /* 0x000000040a00c985 */ /* 0x0011e4000c101d3c */
.L_x_8740:
[----:B------:R-:W-:Y:S05]  /*97b0*/  BSYNC B0 ;  /* 0x0000000000007941 */ /* 0x000fea0003800000 */
.L_x_8739:
[----:B------:R-:W-:Y:S01]  /*97c0*/  ISETP.GE.AND P3, PT, R96, 0x41, PT ;  /* 0x000000416000780c */ /* 0x000fe20003f66270 */
[----:B0-----:R0:W0:Y:S01]  /*97d0*/  SHFL.IDX PT, R4, R13, 0x1, 0x1c1f ;  /* 0x003c1f000d047f89 */ /* 0x00102200000e0000 */
[----:B------:R-:W-:Y:S03]  /*97e0*/  BSSY B0, `(.L_x_8741) ;  /* 0x000000e000007945 */ /* 0x000fe60003800000 */
[----:B----4-:R4:W0:Y:S08]  /*97f0*/  SHFL.IDX PT, R10, R12, 0x1, 0x1c1f ;  /* 0x003c1f000c0a7f89 */ /* 0x01083000000e0000 */
[----:B----4-:R-:W-:Y:S05]  /*9800*/  @!P3 BRA `(.L_x_8742) ;  /* 0x00000000002cb947 */ /* 0x010fea0003800000 */
[----:B------:R-:W-:Y:S02]  /*9810*/  ULDC UR4, c[0x0][0x2f4] ;  /* 0x0000bd0000047ab9 */ /* 0x000fe40000000800 */
[----:B------:R-:W-:-:S13]  /*9820*/  ISETP.GE.AND P3, PT, R18, UR4, PT ;  /* 0x0000000412007c0c */ /* 0x000fda000bf66270 */
[----:B0123--:R-:W-:-:S05]  /*9830*/  @!P3 IADD3 R8, P4, R18, R10, RZ ;  /* 0x0000000a1208b210 */ /* 0x00ffca0007f9e0ff */
[----:B------:R-:W-:Y:S01]  /*9840*/  @!P3 IMAD.X R9, R4, 0x1, R19, P4 ;  /* 0x000000010409b824 */ /* 0x000fe200020e0613 */
[----:B------:R-:W-:-:S13]  /*9850*/  ISETP.GE.AND P4, PT, R23, UR4, PT ;  /* 0x0000000417007c0c */ /* 0x000fda000bf86270 */
[----:B------:R-:W-:-:S05]  /*9860*/  @!P4 IADD3 R10, P5, R23, R10, RZ ;  /* 0x0000000a170ac210 */ /* 0x000fca0007fbe0ff */
[----:B------:R-:W-:Y:S02]  /*9870*/  @!P4 IMAD.X R11, R4, 0x1, R197, P5 ;  /* 0x00000001040bc824 */ /* 0x000fe400028e06c5 */
[----:B------:R-:W0:Y:S04]  /*9880*/  @!P3 LDS.128 R4, [R91+0xc400] ;  /* 0x00c400005b04b984 */ /* 0x000e280000000c00 */
[----:B0-----:R-:W-:Y:S04]  /*9890*/  @!P3 ST.E.128 desc[UR60][R8.64], R4 ;  /* 0x000000040800b985 */ /* 0x001fe8000c101d3c */
[----:B------:R-:W0:Y:S04]  /*98a0*/  @!P4 LDS.128 R4, [R90+0xc400] ;  /* 0x00c400005a04c984 */ /* 0x000e280000000c00 */
[----:B0-----:R4:W-:Y:S02]  /*98b0*/  @!P4 ST.E.128 desc[UR60][R10.64], R4 ;  /* 0x000000040a00c985 */ /* 0x0019e4000c101d3c */
.L_x_8742:
[----:B------:R-:W-:Y:S05]  /*98c0*/  BSYNC B0 ;  /* 0x0000000000007941 */ /* 0x000fea0003800000 */
.L_x_8741:
[----:B------:R-:W-:Y:S01]  /*98d0*/  ISETP.GE.AND P3, PT, R96, 0x81, PT ;  /* 0x000000816000780c */ /* 0x000fe20003f66270 */
[----:B0-----:R-:W0:Y:S01]  /*98e0*/  SHFL.IDX PT, R13, R13, 0x2, 0x1c1f ;  /* 0x005c1f000d0d7f89 */ /* 0x001e2200000e0000 */
[----:B------:R-:W-:Y:S03]  /*98f0*/  BSSY B0, `(.L_x_8743) ;  /* 0x000000e000007945 */ /* 0x000fe60003800000 */
[----:B----4-:R4:W0:Y:S08]  /*9900*/  SHFL.IDX PT, R10, R12, 0x2, 0x1c1f ;  /* 0x005c1f000c0a7f89 */ /* 0x01083000000e0000 */
[----:B----4-:R-:W-:Y:S05]  /*9910*/  @!P3 BRA `(.L_x_8744) ;  /* 0x00000000002cb947 */ /* 0x010fea0003800000 */
[----:B------:R-:W-:Y:S02]  /*9920*/  ULDC UR4, c[0x0][0x2f4] ;  /* 0x0000bd0000047ab9 */ /* 0x000fe40000000800 */
[----:B------:R-:W-:-:S13]  /*9930*/  ISETP.GE.AND P3, PT, R18, UR4, PT ;  /* 0x0000000412007c0c */ /* 0x000fda000bf66270 */
[----:B------:R-:W4:Y:S01]  /*9940*/  @!P3 LDS.128 R4, [R91+0xe400] ;  /* 0x00e400005b04b984 */ /* 0x000f220000000c00 */
[----:B0123--:R-:W-:-:S05]  /*9950*/  @!P3 IADD3 R8, P4, R18, R10, RZ ;  /* 0x0000000a1208b210 */ /* 0x00ffca0007f9e0ff */
[----:B------:R-:W-:Y:S01]  /*9960*/  @!P3 IMAD.X R9, R13, 0x1, R19, P4 ;  /* 0x000000010d09b824 */ /* 0x000fe200020e0613 */
[----:B------:R-:W-:-:S13]  /*9970*/  ISETP.GE.AND P4, PT, R23, UR4, PT ;  /* 0x0000000417007c0c */ /* 0x000fda000bf86270 */
[----:B------:R-:W-:-:S05]  /*9980*/  @!P4 IADD3 R10, P5, R23, R10, RZ ;  /* 0x0000000a170ac210 */ /* 0x000fca0007fbe0ff */
[----:B------:R-:W-:Y:S01]  /*9990*/  @!P4 IMAD.X R11, R13, 0x1, R197, P5 ;  /* 0x000000010d0bc824 */ /* 0x000fe200028e06c5 */
[----:B----4-:R-:W-:Y:S04]  /*99a0*/  @!P3 ST.E.128 desc[UR60][R8.64], R4 ;  /* 0x000000040800b985 */ /* 0x010fe8000c101d3c */
[----:B------:R-:W0:Y:S04]  /*99b0*/  @!P4 LDS.128 R4, [R90+0xe400] ;  /* 0x00e400005a04c984 */ /* 0x000e280000000c00 */
[----:B0-----:R4:W-:Y:S02]  /*99c0*/  @!P4 ST.E.128 desc[UR60][R10.64], R4 ;  /* 0x000000040a00c985 */ /* 0x0019e4000c101d3c */
.L_x_8744:
[----:B------:R-:W-:Y:S05]  /*99d0*/  BSYNC B0 ;  /* 0x0000000000007941 */ /* 0x000fea0003800000 */
.L_x_8743:
        /* <DEDUP_REMOVED lines=22> */
.L_x_8666:
[----:B------:R-:W-:Y:S05]  /*9b40*/  @P0 BRA `(.L_x_8746) ;  /* 0x00000000000c0947 */ /* 0x000fea0003800000 */
[----:B------:R-:W1:Y:S01]  /*9b50*/  FENCE.VIEW.ASYNC.G ;  /* 0x00000000000073c6 */ /* 0x000e620000000100 */
[----:B------:R-:W-:Y:S05]  /*9b60*/  WARPSYNC.ALL ;  /* 0x0000000000007948 */ /* 0x000fea0003800000 */
[----:B-1----:R-:W-:Y:S06]  /*9b70*/  BAR.ARV 0xc, 0x180 ;  /* 0x0306000000007b1d */ /* 0x002fec0000002000 */
.L_x_8746:
[----:B------:R-:W-:Y:S01]  /*9b80*/  ULDC.64 UR6, c[0x0][0x998] ;  /* 0x0002660000067ab9 */ /* 0x000fe20000000a00 */
[----:B------:R-:W-:Y:S01]  /*9b90*/  ULDC.64 UR4, c[0x0][0x990] ;  /* 0x0002640000047ab9 */ /* 0x000fe20000000a00 */
[----:B------:R-:W-:Y:S02]  /*9ba0*/  ISETP.NE.U32.AND P1, PT, RZ, UR6, PT ;  /* 0x00000006ff007c0c */ /* 0x000fe4000bf25070 */
[----:B------:R-:W-:Y:S02]  /*9bb0*/  ISETP.NE.U32.AND P0, PT, RZ, UR4, PT ;  /* 0x00000004ff007c0c */ /* 0x000fe4000bf05070 */
[----:B------:R-:W-:Y:S02]  /*9bc0*/  ISETP.NE.AND.EX P1, PT, RZ, UR7, PT, P1 ;  /* 0x00000007ff007c0c */ /* 0x000fe4000bf25310 */
[----:B------:R-:W-:-:S11]  /*9bd0*/  ISETP.NE.AND.EX P0, PT, RZ, UR5, PT, P0 ;  /* 0x00000005ff007c0c */ /* 0x000fd6000bf05300 */
[----:B--23--:R-:W1:Y:S01]  /*9be0*/  @P1 LDC.64 R8, c[0x0][0x9b8] ;  /* 0x00026e00ff081b82 */ /* 0x00ce620000000a00 */
[--C-:B------:R-:W-:Y:S02]  /*9bf0*/  @P1 SHF.R.S32.HI R5, RZ, 0x1f, R191.reuse ;  /* 0x0000001fff051819 */ /* 0x100fe400000114bf */
[----:B------:R-:W-:Y:S02]  /*9c00*/  @P0 SHF.R.S32.HI R3, RZ, 0x1f, R191 ;  /* 0x0000001fff030819 */ /* 0x000fe400000114bf */
[----:B------:R-:W-:-:S03]  /*9c10*/  @P1 SHF.R.S32.HI R15, RZ, 0x1f, R190 ;  /* 0x0000001fff0f1819 */ /* 0x000fc600000114be */
[----:B------:R-:W2:Y:S08]  /*9c20*/  @P0 LDC.64 R6, c[0x0][0x9a8] ;  /* 0x00026a00ff060b82 */ /* 0x000eb00000000a00 */
[----:B0-----:R-:W0:Y:S08]  /*9c30*/  @P1 LDC.64 R10, c[0x0][0x9c0] ;  /* 0x00027000ff0a1b82 */ /* 0x001e300000000a00 */
[----:B------:R-:W3:Y:S01]  /*9c40*/  @P0 LDC.64 R12, c[0x0][0x9b0] ;  /* 0x00026c00ff0c0b82 */ /* 0x000ee20000000a00 */
[----:B-1----:R-:W-:-:S02]  /*9c50*/  @P1 IMAD R2, R5, R8, RZ ;  /* 0x0000000805021224 */ /* 0x002fc400078e02ff */
[----:B------:R-:W-:-:S04]  /*9c60*/  @P1 IMAD.WIDE.U32 R4, R191, R8, RZ ;  /* 0x00000008bf041225 */ /* 0x000fc800078e00ff */
[----:B------:R-:W-:Y:S02]  /*9c70*/  @P1 IMAD R9, R191, R9, R2 ;  /* 0x00000009bf091224 */ /* 0x000fe400078e0202 */
[-C--:B--2---:R-:W-:Y:S02]  /*9c80*/  @P0 IMAD R0, R3, R6.reuse, RZ ;  /* 0x0000000603000224 */ /* 0x084fe400078e02ff */
[----:B------:R-:W-:Y:S01]  /*9c90*/  @P1 IMAD.IADD R5, R5, 0x1, R9 ;  /* 0x0000000105051824 */ /* 0x000fe200078e0209 */
[----:B------:R-:W-:Y:S01]  /*9ca0*/  @P0 SHF.R.S32.HI R9, RZ, 0x1f, R190 ;  /* 0x0000001fff090819 */ /* 0x000fe200000114be */
[C---:B------:R-:W-:Y:S02]  /*9cb0*/  @P0 IMAD R7, R191.reuse, R7, R0 ;  /* 0x00000007bf070224 */ /* 0x040fe400078e0200 */
[----:B------:R-:W-:-:S04]  /*9cc0*/  @P0 IMAD.WIDE.U32 R2, R191, R6, RZ ;  /* 0x00000006bf020225 */ /* 0x000fc800078e00ff */
[----:B0-----:R-:W-:Y:S02]  /*9cd0*/  @P1 IMAD R6, R15, R10, RZ ;  /* 0x0000000a0f061224 */ /* 0x001fe400078e02ff */
        /* <DEDUP_REMOVED lines=43> */
.L_x_8749:
[----:B------:R-:W-:-:S13]  /*9f90*/  ISETP.NE.AND P0, PT, R11, 0x1, PT ;  /* 0x000000010b00780c */ /* 0x000fda0003f05270 */
[----:B------:R-:W0:Y:S02]  /*9fa0*/  @P0 LDC.64 R4, c[0x0][0x9e8] ;  /* 0x00027a00ff040b82 */ /* 0x000e240000000a00 */
[----:B0-----:R-:W-:-:S05]  /*9fb0*/  @P0 IMAD.HI.U32 R4, R0, R4, RZ ;  /* 0x0000000400040227 */ /* 0x001fca00078e00ff */
[----:B------:R-:W-:-:S07]  /*9fc0*/  @P0 SHF.R.U32.HI R0, RZ, R5, R4 ;  /* 0x00000005ff000219 */ /* 0x000fce0000011604 */
.L_x_8750:
[----:B------:R-:W-:Y:S05]  /*9fd0*/  BSYNC B0 ;  /* 0x0000000000007941 */ /* 0x000fea0003800000 */
.L_x_8748:
[----:B------:R-:W-:-:S05]  /*9fe0*/  IMAD R0, R0, R11, R11 ;  /* 0x0000000b00007224 */ /* 0x000fca00078e020b */
[----:B------:R-:W-:-:S07]  /*9ff0*/  VIMNMX R3, R3, R0, PT ;  /* 0x0000000003037248 */ /* 0x000fce0003fe0100 */
.L_x_8747:
[----:B------:R-:W0:Y:S01]  /*a000*/  @P1 LDC R5, c[0x0][0x44c] ;  /* 0x00011300ff051b82 */ /* 0x000e220000000800 */
[----:B------:R-:W-:Y:S01]  /*a010*/  VIADD R3, R3, 0x9f ;  /* 0x0000009f03037836 */ /* 0x000fe20000000000 */
[----:B------:R-:W-:-:S03]  /*a020*/  ULDC UR4, c[0x0][0x9dc] ;  /* 0x0002770000047ab9 */ /* 0x000fc60000000800 */
[----:B------:R-:W-:-:S03]  /*a030*/  IMAD.HI R3, R3, 0x66666667, RZ ;  /* 0x6666666703037827 */ /* 0x000fc600078e02ff */
[----:B------:R-:W1:Y:S02]  /*a040*/  @P1 LDC R7, c[0x0][0x450] ;  /* 0x00011400ff071b82 */ /* 0x000e640000000800 */
[----:B------:R-:W-:-:S04]  /*a050*/  SHF.R.U32.HI R0, RZ, 0x1f, R3 ;  /* 0x0000001fff007819 */ /* 0x000fc80000011603 */
[----:B------:R-:W-:-:S04]  /*a060*/  LEA.HI.SX32 R0, R3, R0, 0x1a ;  /* 0x0000000003007211 */ /* 0x000fc800078fd2ff */
        /* <DEDUP_REMOVED lines=17> */
.L_x_8753:
[----:B------:R-:W-:-:S13]  /*a180*/  ISETP.NE.AND P0, PT, R11, 0x1, PT ;  /* 0x000000010b00780c */ /* 0x000fda0003f05270 */
[----:B------:R-:W0:Y:S02]  /*a190*/  @P0 LDC.64 R4, c[0x0][0x9e8] ;  /* 0x00027a00ff040b82 */ /* 0x000e240000000a00 */
[----:B0-----:R-:W-:-:S05]  /*a1a0*/  @P0 IMAD.HI.U32 R4, R3, R4, RZ ;  /* 0x0000000403040227 */ /* 0x001fca00078e00ff */
[----:B------:R-:W-:-:S07]  /*a1b0*/  @P0 SHF.R.U32.HI R3, RZ, R5, R4 ;  /* 0x00000005ff030219 */ /* 0x000fce0000011604 */
.L_x_8754:
[----:B------:R-:W-:Y:S05]  /*a1c0*/  BSYNC B0 ;  /* 0x0000000000007941 */ /* 0x000fea0003800000 */
.L_x_8752:
[----:B------:R-:W-:-:S05]  /*a1d0*/  IMAD R3, R3, R11, RZ ;  /* 0x0000000b03037224 */ /* 0x000fca00078e02ff */
[----:B------:R-:W-:-:S07]  /*a1e0*/  VIMNMX R0, R0, R3, !PT ;  /* 0x0000000300007248 */ /* 0x000fce0007fe0100 */
.L_x_8751:
[----:B------:R-:W-:Y:S01]  /*a1f0*/  IMAD.HI R0, R0, 0x66666667, RZ ;  /* 0x6666666700007827 */ /* 0x000fe200078e02ff */
[----:B------:R-:W-:Y:S02]  /*a200*/  PLOP3.LUT P0, PT, PT, PT, PT, 0x80, 0x0 ;  /* 0x000000000000781c */ /* 0x000fe40003f0f070 */
[----:B------:R-:W-:Y:S02]  /*a210*/  CS2R R88, SRZ ;  /* 0x0000000000587805 */ /* 0x000fe4000001ff00 */
[----:B------:R-:W-:Y:S02]  /*a220*/  CS2R R86, SRZ ;  /* 0x0000000000567805 */ /* 0x000fe4000001ff00 */
[----:B------:R-:W-:Y:S02]  /*a230*/  CS2R R6, SRZ ;  /* 0x0000000000067805 */ /* 0x000fe4000001ff00 */
[----:B------:R-:W-:Y:S02]  /*a240*/  SHF.R.U32.HI R3, RZ, 0x1f, R0 ;  /* 0x0000001fff037819 */ /* 0x000fe40000011600 */
[----:B------:R-:W-:-:S02]  /*a250*/  CS2R R84, SRZ ;  /* 0x0000000000547805 */ /* 0x000fc4000001ff00 */
[----:B------:R-:W-:Y:S02]  /*a260*/  CS2R R8, SRZ ;  /* 0x0000000000087805 */ /* 0x000fe4000001ff00 */
[----:B------:R-:W-:Y:S02]  /*a270*/  CS2R R4, SRZ ;  /* 0x0000000000047805 */ /* 0x000fe4000001ff00 */
[----:B------:R-:W-:Y:S02]  /*a280*/  LEA.HI.SX32 R3, R0, R3, 0x1a ;  /* 0x0000000300037211 */ /* 0x000fe400078fd2ff */
[----:B------:R-:W-:Y:S02]  /*a290*/  CS2R R78, SRZ ;  /* 0x00000000004e7805 */ /* 0x000fe4000001ff00 */
[----:B------:R-:W-:Y:S02]  /*a2a0*/  CS2R R76, SRZ ;  /* 0x00000000004c7805 */ /* 0x000fe4000001ff00 */
[----:B------:R-:W-:-:S02]  /*a2b0*/  CS2R R10, SRZ ;  /* 0x00000000000a7805 */ /* 0x000fc4000001ff00 */
[----:B------:R-:W-:Y:S02]  /*a2c0*/  VIMNMX R211, RZ, R3, !PT ;  /* 0x00000003ffd37248 */ /* 0x000fe40007fe0100 */
[----:B------:R-:W-:Y:S02]  /*a2d0*/  CS2R R70, SRZ ;  /* 0x0000000000467805 */ /* 0x000fe4000001ff00 */
[----:B------:R-:W-:Y:S02]  /*a2e0*/  CS2R R12, SRZ ;  /* 0x00000000000c7805 */ /* 0x000fe4000001ff00 */
[----:B------:R-:W-:Y:S02]  /*a2f0*/  CS2R R68, SRZ ;  /* 0x0000000000447805 */ /* 0x000fe4000001ff00 */
[----:B------:R-:W-:Y:S02]  /*a300*/  ISETP.GT.AND P1, PT, R108, R211, PT ;  /* 0x000000d36c00720c */ /* 0x000fe40003f24270 */
        /* <DEDUP_REMOVED lines=20> */
[----:B------:R-:W-:Y:S01]  /*a450*/  CS2R R94, SRZ ;  /* 0x00000000005e7805 */ /* 0x000fe2000001ff00 */
[----:B------:R-:W-:-:S02]  /*a460*/  IMAD.MOV.U32 R57, RZ, RZ, RZ ;  /* 0x000000ffff397224 */ /* 0x000fc400078e00ff */
[----:B------:R-:W-:Y:S01]  /*a470*/  IMAD.MOV.U32 R96, RZ, RZ, RZ ;  /* 0x000000ffff607224 */ /* 0x000fe200078e00ff */
        /* <DEDUP_REMOVED lines=9> */
.L_x_9086:
[----:B01----:R-:W-:Y:S01]  /*a510*/  LEA.HI R0, R203, R203, RZ, 0x1 ;  /* 0x000000cbcb007211 */ /* 0x003fe200078f08ff */
[----:B------:R-:W-:Y:S01]  /*a520*/  VIADD R25, R17, 0x14400 ;  /* 0x0001440011197836 */ /* 0x000fe20000000000 */
[----:B------:R-:W-:Y:S02]  /*a530*/  BSSY B6, `(.L_x_8757) ;  /* 0x0000018000067945 */ /* 0x000fe40003800000 */
[----:B------:R-:W-:Y:S02]  /*a540*/  LOP3.LUT R0, R0, 0x1e, RZ, 0xc0, !PT ;  /* 0x0000001e00007812 */ /* 0x000fe400078ec0ff */
[----:B------:R-:W-:-:S03]  /*a550*/  LOP3.LUT P0, RZ, R25, 0x9f, RZ, 0xc0, !PT ;  /* 0x0000009f19ff7812 */ /* 0x000fc6000780c0ff */
[----:B------:R-:W-:-:S04]  /*a560*/  IMAD.IADD R0, R203, 0x1, -R0 ;  /* 0x00000001cb007824 */ /* 0x000fc800078e0a00 */
[----:B------:R-:W-:-:S05]  /*a570*/  IMAD R0, R0, 0x2000, R25 ;  /* 0x0000200000007824 */ /* 0x000fca00078e0219 */
        /* <DEDUP_REMOVED lines=19> */
.L_x_8758:
[----:B------:R-:W-:Y:S05]  /*a6b0*/  BSYNC B6 ;  /* 0x0000000000067941 */ /* 0x000fea0003800000 */
.L_x_8757:
        /* <DEDUP_REMOVED lines=12> */
.L_x_8762:
[----:B-1----:R1:W2:Y:S02]  /*a780*/  SYNCS.PHASECHK.TRANS64.TRYWAIT P0, [R17+URZ+0x22800], R0 ;  /* 0x02280000110075a7 */ /* 0x0022a4000800017f */
[----:B--2---:R-:W-:Y:S05]  /*a790*/  @!P0 NANOSLEEP.SYNCS 0x989680 ;  /* 0x009896800000895d */ /* 0x004fea0003900000 */
[----:B------:R-:W2:Y:S02]  /*a7a0*/  @!P0 SYNCS.PHASECHK.TRANS64 P0, [R17+URZ+0x22800], R0 ;  /* 0x02280000110085a7 */ /* 0x000ea4000800007f */
[----:B--2---:R-:W-:Y:S05]  /*a7b0*/  @!P0 BRA `(.L_x_8762) ;  /* 0xfffffffc00f08947 */ /* 0x004fea000383ffff */
.L_x_8761:
[----:B------:R-:W-:Y:S05]  /*a7c0*/  BSYNC B0 ;  /* 0x0000000000007941 */ /* 0x000fea0003800000 */
.L_x_8760:
[----:B------:R-:W-:Y:S05]  /*a7d0*/  BRA `(.L_x_8763) ;  /* 0x0000004c00987947 */ /* 0x000fea0003800000 */
.L_x_8759:
[----:B------:R-:W-:Y:S01]  /*a7e0*/  LOP3.LUT P0, RZ, R25, 0x3ff, RZ, 0xc0, !PT ;  /* 0x000003ff19ff7812 */ /* 0x000fe2000780c0ff */
[----:B------:R-:W-:Y:S01]  /*a7f0*/  ULDC.64 UR4, c[0x0][0x3f8] ;  /* 0x0000fe0000047ab9 */ /* 0x000fe20000000a00 */
[----:B-----5:R-:W-:Y:S01]  /*a800*/  SHF.R.S32.HI R0, RZ, 0x1f, R24 ;  /* 0x0000001fff007819 */ /* 0x020fe20000011418 */
[----:B------:R-:W-:Y:S01]  /*a810*/  ULDC.64 UR6, c[0x0][0x408] ;  /* 0x0001020000067ab9 */ /* 0x000fe20000000a00 */
[----:B------:R-:W-:Y:S01]  /*a820*/  IMAD.WIDE.U32 R26, R24, UR4, RZ ;  /* 0x00000004181a7c25 */ /* 0x000fe2000f8e00ff */
[----:B------:R-:W-:Y:S03]  /*a830*/  BSSY B6, `(.L_x_8764) ;  /* 0x0000019000067945 */ /* 0x000fe60003800000 */
        /* <DEDUP_REMOVED lines=24> */
.L_x_8765:
[----:B------:R-:W-:Y:S05]  /*a9c0*/  BSYNC B6 ;  /* 0x0000000000067941 */ /* 0x000fea0003800000 */
.L_x_8764:
[----:B------:R-:W-:Y:S01]  /*a9d0*/  ULDC.U8 UR4, c[0x0][0x410] ;  /* 0x0001040000047ab9 */ /* 0x000fe20000000000 */
[----:B------:R-:W-:Y:S01]  /*a9e0*/  BSSY B0, `(.L_x_8766) ;  /* 0x00004bd000007945 */ /* 0x000fe20003800000 */
[----:B------:R-:W-:Y:S01]  /*a9f0*/  ISETP.NE.AND P0, PT, RZ, UR4, PT ;  /* 0x00000004ff007c0c */ /* 0x000fe2000bf05270 */
[----:B------:R-:W-:-:S12]  /*aa00*/  IMAD.IADD R36, R198, 0x1, R202 ;  /* 0x00000001c6247824 */ /* 0x000fd800078e02ca */
[----:B------:R-:W-:Y:S05]  /*aa10*/  @!P0 BRA `(.L_x_8767) ;  /* 0x0000002400a48947 */ /* 0x000fea0003800000 */
[----:B------:R-:W0:Y:S01]  /*aa20*/  LDC R35, c[0x0][0x448] ;  /* 0x00011200ff237b82 */ /* 0x000e220000000800 */
[----:B------:R-:W-:Y:S01]  /*aa30*/  IMAD R3, R228, 0x40, R36 ;  /* 0x00000040e4037824 */ /* 0x000fe200078e0224 */
        /* <DEDUP_REMOVED lines=30> */
.L_x_9092:
        /* <DEDUP_REMOVED lines=11> */
[----:B------:R-:W-:-:S11]  /*acd0*/  ISETP.GE.AND P3, PT, R192, UR4, PT ;  /* 0x00000004c0007c0c */ /* 0x000fd6000bf66270 */
[----:B--2---:R-:W-:Y:S02]  /*ace0*/  @!P4 IADD3 R24, P0, R199, R3, RZ ;  /* 0x00000003c718c210 */ /* 0x004fe40007f1e0ff */
[----:B----4-:R-:W-:-:S03]  /*acf0*/  @!P3 IADD3 R12, P1, R192, R14, RZ ;  /* 0x0000000ec00cb210 */ /* 0x010fc60007f3e0ff */
[----:B-1----:R-:W-:Y:S01]  /*ad00*/  @!P4 IMAD.X R25, R0, 0x1, R227, P0 ;  /* 0x000000010019c824 */ /* 0x002fe200000e06e3 */
[----:B------:R-:W-:Y:S02]  /*ad10*/  @!P3 IADD3 R10, P0, R192, R3, RZ ;  /* 0x00000003c00ab210 */ /* 0x000fe40007f1e0ff */
[----:B------:R-:W-:Y:S02]  /*ad20*/  @!P3 SHF.R.S32.HI R3, RZ, 0x1f, R192 ;  /* 0x0000001fff03b819 */ /* 0x000fe400000114c0 */
[----:B------:R-:W-:Y:S02]  /*ad30*/  @!P4 IADD3 R14, P2, R199, R14, RZ ;  /* 0x0000000ec70ec210 */ /* 0x000fe40007f5e0ff */
[----:B------:R-:W-:Y:S02]  /*ad40*/  CS2R R30, SRZ ;  /* 0x00000000001e7805 */ /* 0x000fe4000001ff00 */
[----:B------:R-:W-:Y:S02]  /*ad50*/  CS2R R28, SRZ ;  /* 0x00000000001c7805 */ /* 0x000fe4000001ff00 */
[----:B------:R-:W-:Y:S01]  /*ad60*/  CS2R R26, SRZ ;  /* 0x00000000001a7805 */ /* 0x000fe2000001ff00 */
[--C-:B------:R-:W-:Y:S01]  /*ad70*/  @!P3 IMAD.X R11, R0, 0x1, R3.reuse, P0 ;  /* 0x00000001000bb824 */ /* 0x100fe200000e0603 */
[----:B------:R1:W5:Y:S01]  /*ad80*/  @!P4 LD.E.64 R20, desc[UR60][R24.64] ;  /* 0x0000003c1814c980 */ /* 0x000362000c101b00 */
[----:B---3--:R-:W-:-:S02]  /*ad90*/  @!P3 IMAD.X R13, R4, 0x1, R3, P1 ;  /* 0x00000001040db824 */ /* 0x008fc400008e0603 */
[----:B------:R-:W-:Y:S01]  /*ada0*/  @!P4 IMAD.X R15, R4, 0x1, R227, P2 ;  /* 0x00000001040fc824 */ /* 0x000fe200010e06e3 */
[----:B------:R1:W5:Y:S04]  /*adb0*/  @!P3 LD.E.64 R30, desc[UR60][R10.64] ;  /* 0x0000003c0a1eb980 */ /* 0x000368000c101b00 */
[----:B------:R1:W5:Y:S04]  /*adc0*/  @!P3 LD.E.64 R28, desc[UR60][R12.64] ;  /* 0x0000003c0c1cb980 */ /* 0x000368000c101b00 */
[----:B------:R1:W5:Y:S02]  /*add0*/  @!P4 LD.E.64 R26, desc[UR60][R14.64] ;  /* 0x0000003c0e1ac980 */ /* 0x000364000c101b00 */
.L_x_8770:
[----:B------:R-:W-:Y:S05]  /*ade0*/  BSYNC B1 ;  /* 0x0000000000017941 */ /* 0x000fea0003800000 */
.L_x_8769:
[----:B------:R-:W-:Y:S01]  /*adf0*/  UMOV UR4, 0xffffffff ;  /* 0xffffffff00047882 */ /* 0x000fe20000000000 */
[----:B-1----:R-:W-:Y:S02]  /*ae00*/  CS2R R24, SRZ ;  /* 0x0000000000187805 */ /* 0x002fe4000001ff00 */
[----:B------:R-:W-:Y:S05]  /*ae10*/  BRA.DIV UR4, `(.L_x_8771) ;  /* 0x0000021a04e87947 */ /* 0x000fea000b800000 */
[----:B------:R1:W0:Y:S04]  /*ae20*/  SHFL.IDX PT, R0, R6, 0x1, 0x1c1f ;  /* 0x003c1f0006007f89 */ /* 0x00022800000e0000 */
[----:B--2---:R1:W2:Y:S04]  /*ae30*/  SHFL.IDX PT, R3, R5, 0x1, 0x1c1f ;  /* 0x003c1f0005037f89 */ /* 0x0042a800000e0000 */
[----:B---3--:R1:W3:Y:S04]  /*ae40*/  SHFL.IDX PT, R4, R8, 0x1, 0x1c1f ;  /* 0x003c1f0008047f89 */ /* 0x0082e800000e0000 */
[----:B----4-:R1:W4:Y:S02]  /*ae50*/  SHFL.IDX PT, R14, R7, 0x1, 0x1c1f ;  /* 0x003c1f00070e7f89 */ /* 0x01032400000e0000 */
.L_x_9098:
[----:B01----:R-:W-:Y:S01]  /*ae60*/  VIADD R5, R36, 0x40 ;  /* 0x0000004024057836 */ /* 0x003fe20000000000 */
        /* <DEDUP_REMOVED lines=13> */
[----:B------:R-:W-:-:S11]  /*af40*/  ISETP.GE.AND P3, PT, R192, UR4, PT ;  /* 0x00000004c0007c0c */ /* 0x000fd6000bf66270 */
[----:B--2---:R-:W-:Y:S02]  /*af50*/  @!P4 IADD3 R36, P0, R199, R3, RZ ;  /* 0x00000003c724c210 */ /* 0x004fe40007f1e0ff */
[----:B----4-:R-:W-:-:S03]  /*af60*/  @!P3 IADD3 R32, P1, R192, R14, RZ ;  /* 0x0000000ec020b210 */ /* 0x010fc60007f3e0ff */
[----:B------:R-:W-:Y:S01]  /*af70*/  @!P4 IMAD.X R37, R0, 0x1, R227, P0 ;  /* 0x000000010025c824 */ /* 0x000fe200000e06e3 */
        /* <DEDUP_REMOVED lines=13> */
.L_x_8773:
[----:B------:R-:W-:Y:S05]  /*b050*/  BSYNC B1 ;  /* 0x0000000000017941 */ /* 0x000fea0003800000 */
.L_x_8772:
[----:B------:R-:W1:Y:S01]  /*b060*/  SYNCS.PHASECHK.TRANS64.TRYWAIT P0, [R17+URZ+0x22800], R38 ;  /* 0x02280026110075a7 */ /* 0x000e62000800017f */
[----:B------:R-:W-:Y:S01]  /*b070*/  IMAD.SHL.U32 R0, R213, 0x80, RZ ;  /* 0x00000080d5007824 */ /* 0x000fe200078e00ff */
[----:B0-----:R-:W-:Y:S01]  /*b080*/  VIADDMNMX R15, R35, -R202, 0x80, PT ;  /* 0x00000080230f7446 */ /* 0x001fe200038009ca */
[----:B------:R-:W-:Y:S01]  /*b090*/  BSSY B1, `(.L_x_8774) ;  /* 0x000000b000017945 */ /* 0x000fe20003800000 */
[----:B------:R-:W-:Y:S02]  /*b0a0*/  LOP3.LUT P2, RZ, R213, 0x4, RZ, 0xc0, !PT ;  /* 0x00000004d5ff7812 */ /* 0x000fe4000784c0ff */
[----:B--2---:R-:W-:Y:S02]  /*b0b0*/  LOP3.LUT R3, R0, 0x380, RZ, 0xc0, !PT ;  /* 0x0000038000037812 */ /* 0x004fe400078ec0ff */
[----:B------:R-:W-:Y:S02]  /*b0c0*/  ISETP.GE.AND P1, PT, R198, R15, PT ;  /* 0x0000000fc600720c */ /* 0x000fe40003f26270 */
[----:B------:R-:W-:-:S02]  /*b0d0*/  LOP3.LUT R0, R3, 0x30, R18, 0xf8, !PT ;  /* 0x0000003003007812 */ /* 0x000fc400078ef812 */
[----:B------:R-:W-:-:S04]  /*b0e0*/  SHF.R.U32.HI R3, RZ, 0x3, R3 ;  /* 0x00000003ff037819 */ /* 0x000fc80000011603 */
[----:B------:R-:W-:-:S04]  /*b0f0*/  LOP3.LUT R3, R0, R3, RZ, 0x3c, !PT ;  /* 0x0000000300037212 */ /* 0x000fc800078e3cff */
[----:B------:R-:W-:-:S05]  /*b100*/  IADD3 R3, R17, R3, R212 ;  /* 0x0000000311037210 */ /* 0x000fca0007ffe0d4 */
[C---:B---3--:R-:W-:Y:S02]  /*b110*/  VIADD R4, R3.reuse, 0x14400 ;  /* 0x0001440003047836 */ /* 0x048fe40000000000 */
[----:B------:R-:W-:Y:S01]  /*b120*/  VIADD R0, R3, 0x14440 ;  /* 0x0001444003007836 */ /* 0x000fe20000000000 */
[----:B-1----:R-:W-:Y:S06]  /*b130*/  @!P0 BRA `(.L_x_8775) ;  /* 0x0000021800908947 */ /* 0x002fec0003800000 */
.L_x_9099:
[----:B------:R-:W-:Y:S05]  /*b140*/  BSYNC B1 ;  /* 0x0000000000017941 */ /* 0x000fea0003800000 */
.L_x_8774:
[----:B------:R-:W-:Y:S01]  /*b150*/  BSSY B1, `(.L_x_8776) ;  /* 0x00000fa000017945 */ /* 0x000fe20003800000 */
[----:B------:R-:W-:-:S03]  /*b160*/  @P2 VIADD R0, R4, 0xffffffc0 ;  /* 0xffffffc004002836 */ /* 0x000fc60000000000 */
[----:B------:R-:W-:Y:S05]  /*b170*/  @P1 BRA `(.L_x_8777) ;  /* 0x0000000c00dc1947 */ /* 0x000fea0003800000 */
[----:B------:R-:W1:Y:S01]  /*b180*/  LDC R4, c[0x0][0x3f4] ;  /* 0x0000fd00ff047b82 */ /* 0x000e620000000800 */
[----:B------:R-:W-:Y:S01]  /*b190*/  BSSY B2, `(.L_x_8778) ;  /* 0x000007a000027945 */ /* 0x000fe20003800000 */
[-C--:B-1----:R-:W-:Y:S02]  /*b1a0*/  ISETP.GE.AND P0, PT, R192, R4.reuse, PT ;  /* 0x00000004c000720c */ /* 0x082fe40003f06270 */
[----:B------:R-:W-:-:S11]  /*b1b0*/  ISETP.GE.AND P1, PT, R199, R4, PT ;  /* 0x00000004c700720c */ /* 0x000fd60003f26270 */
[----:B------:R-:W-:Y:S05]  /*b1c0*/  @P0 BRA `(.L_x_8779) ;  /* 0x0000000400d80947 */ /* 0x000fea0003800000 */
[----:B------:R-:W1:Y:S01]  /*b1d0*/  LDS.128 R4, [R3+0x14400] ;  /* 0x0144000003047984 */ /* 0x000e620000000c00 */
[----:B-----5:R-:W-:Y:S02]  /*b1e0*/  SHF.R.U32.HI R32, RZ, 0x8, R30 ;  /* 0x00000008ff207819 */ /* 0x020fe4000001161e */
[----:B------:R-:W-:Y:S02]  /*b1f0*/  SHF.R.U32.HI R36, RZ, 0x8, R31 ;  /* 0x00000008ff247819 */ /* 0x000fe4000001161f */
[----:B------:R-:W-:Y:S02]  /*b200*/  LOP3.LUT R33, R32, 0xff, RZ, 0xc0, !PT ;  /* 0x000000ff20217812 */ /* 0x000fe400078ec0ff */
        /* <DEDUP_REMOVED lines=8> */
[----:B0-----:R-:W-:-:S02]  /*b290*/  SHF.R.U32.HI R38, RZ, 0x10, R29 ;  /* 0x00000010ff267819 */ /* 0x001fc4000001161d */
[----:B------:R-:W-:Y:S01]  /*b2a0*/  LOP3.LUT R37, R35, 0xff, RZ, 0xc0, !PT ;  /* 0x000000ff23257812 */ /* 0x000fe200078ec0ff */
[----:B------:R-:W-:Y:S01]  /*b2b0*/  IMAD.U32 R35, R40, 0x10000, RZ ;  /* 0x0001000028237824 */ /* 0x000fe200078e00ff */
[----:B------:R-:W-:Y:S01]  /*b2c0*/  PRMT R36, R39, 0x7604, R36 ;  /* 0x0000760427247816 */ /* 0x000fe20000000024 */
[----:B------:R-:W-:Y:S01]  /*b2d0*/  IMAD.U32 R39, R38, 0x10000, RZ ;  /* 0x0001000026277824 */ /* 0x000fe200078e00ff */
[----:B----4-:R-:W-:Y:S02]  /*b2e0*/  LOP3.LUT R14, R30, 0xff, RZ, 0xc0, !PT ;  /* 0x000000ff1e0e7812 */ /* 0x010fe400078ec0ff */
[----:B------:R-:W-:Y:S02]  /*b2f0*/  LOP3.LUT R35, R32, 0xff0000, R35, 0xf8, !PT ;  /* 0x00ff000020237812 */ /* 0x000fe400078ef823 */
[----:B------:R-:W-:Y:S02]  /*b300*/  PRMT R33, R33, 0x7604, R14 ;  /* 0x0000760421217816 */ /* 0x000fe4000000000e */
[----:B------:R-:W-:-:S02]  /*b310*/  LOP3.LUT R14, R28, 0xff, RZ, 0xc0, !PT ;  /* 0x000000ff1c0e7812 */ /* 0x000fc400078ec0ff */
[----:B------:R-:W-:Y:S02]  /*b320*/  LOP3.LUT R39, R36, 0xff0000, R39, 0xf8, !PT ;  /* 0x00ff000024277812 */ /* 0x000fe400078ef827 */
[----:B------:R-:W-:Y:S02]  /*b330*/  PRMT R37, R37, 0x7604, R14 ;  /* 0x0000760425257816 */ /* 0x000fe4000000000e */
[----:B------:R-:W-:Y:S02]  /*b340*/  LOP3.LUT R39, R39, 0xff000000, R29, 0xf8, !PT ;  /* 0xff00000027277812 */ /* 0x000fe400078ef81d */
[----:B------:R-:W-:Y:S02]  /*b350*/  LOP3.LUT R35, R35, 0xff000000, R31, 0xf8, !PT ;  /* 0xff00000023237812 */ /* 0x000fe400078ef81f */
[----:B------:R-:W-:Y:S02]  /*b360*/  LOP3.LUT R33, R33, 0xff0000, R30, 0xf8, !PT ;  /* 0x00ff000021217812 */ /* 0x000fe400078ef81e */
[----:B-1----:R-:W-:-:S02]  /*b370*/  F2FP.F16.E4M3.UNPACK_B R14, R6.H1 ;  /* 0x00000006ff0e723e */ /* 0x002fc400030006ff */
[----:B------:R-:W-:Y:S02]  /*b380*/  LOP3.LUT R37, R37, 0xff0000, R28, 0xf8, !PT ;  /* 0x00ff000025257812 */ /* 0x000fe400078ef81c */
[----:B------:R-:W-:Y:S02]  /*b390*/  F2FP.F16.E4M3.UNPACK_B R38, R39 ;  /* 0x00000027ff26723e */ /* 0x000fe400020006ff */
[----:B------:R-:W-:Y:S02]  /*b3a0*/  F2FP.F16.E4M3.UNPACK_B R32, R35 ;  /* 0x00000023ff20723e */ /* 0x000fe400020006ff */
[----:B------:R-:W-:Y:S01]  /*b3b0*/  LOP3.LUT R33, R33, 0xff000000, R30, 0xf8, !PT ;  /* 0xff00000021217812 */ /* 0x000fe200078ef81e */
[--C-:B------:R-:W-:Y:S01]  /*b3c0*/  HADD2.F32 R30, -RZ, R14.reuse.H0_H0 ;  /* 0x2000000eff1e7230 */ /* 0x100fe20000004100 */
[----:B------:R-:W-:Y:S01]  /*b3d0*/  LOP3.LUT R36, R37, 0xff000000, R28, 0xf8, !PT ;  /* 0xff00000025247812 */ /* 0x000fe200078ef81c */
[----:B------:R-:W-:Y:S01]  /*b3e0*/  HADD2.F32 R14, -RZ, R14.H1_H1 ;  /* 0x3000000eff0e7230 */ /* 0x000fe20000004100 */
[----:B------:R-:W-:Y:S01]  /*b3f0*/  F2FP.F16.E4M3.UNPACK_B R29, R6 ;  /* 0x00000006ff1d723e */ /* 0x000fe200020006ff */
[----:B------:R-:W-:Y:S01]  /*b400*/  HADD2.F32 R41, -RZ, R38.H1_H1 ;  /* 0x30000026ff297230 */ /* 0x000fe20000004100 */
[----:B------:R-:W-:Y:S01]  /*b410*/  F2FP.F16.E4M3.UNPACK_B R28, R5.H1 ;  /* 0x00000005ff1c723e */ /* 0x000fe200030006ff */
[----:B------:R-:W-:Y:S01]  /*b420*/  HADD2.F32 R37, -RZ, R32.H1_H1 ;  /* 0x30000020ff257230 */ /* 0x000fe20000004100 */
[----:B------:R-:W-:Y:S01]  /*b430*/  F2FP.F16.E4M3.UNPACK_B R31, R7 ;  /* 0x00000007ff1f723e */ /* 0x000fe200020006ff */
[----:B------:R-:W-:-:S02]  /*b440*/  HADD2.F32 R38, -RZ, R38.H0_H0 ;  /* 0x20000026ff267230 */ /* 0x000fc40000004100 */
[C---:B------:R-:W-:Y:S01]  /*b450*/  FMUL.FTZ R43, R14.reuse, R41 ;  /* 0x000000290e2b7220 */ /* 0x040fe20000410000 */
[----:B------:R-:W-:Y:S02]  /*b460*/  HADD2.F32 R32, -RZ, R32.H0_H0 ;  /* 0x20000020ff207230 */ /* 0x000fe40000004100 */
[----:B------:R-:W-:Y:S01]  /*b470*/  FMUL.FTZ R40, R14, R37 ;  /* 0x000000250e287220 */ /* 0x000fe20000410000 */
[----:B------:R-:W-:Y:S01]  /*b480*/  F2FP.F16.E4M3.UNPACK_B R14, R5 ;  /* 0x00000005ff0e723e */ /* 0x000fe200020006ff */
[--C-:B------:R-:W-:Y:S01]  /*b490*/  HADD2.F32 R5, -RZ, R29.reuse.H1_H1 ;  /* 0x3000001dff057230 */ /* 0x100fe20000004100 */
[----:B------:R-:W-:Y:S01]  /*b4a0*/  F2FP.F16.E4M3.UNPACK_B R39, R39.H1 ;  /* 0x00000027ff27723e */ /* 0x000fe200030006ff */
[C---:B------:R-:W-:Y:S01]  /*b4b0*/  FFMA.FTZ R43, R30.reuse, R37, -R43 ;  /* 0x000000251e2b7223 */ /* 0x040fe2000001082b */
[----:B------:R-:W-:Y:S01]  /*b4c0*/  FFMA.FTZ R44, R30, R41, R40 ;  /* 0x000000291e2c7223 */ /* 0x000fe20000010028 */
[----:B------:R-:W-:Y:S01]  /*b4d0*/  HADD2.F32 R29, -RZ, R29.H0_H0 ;  /* 0x2000001dff1d7230 */ /* 0x000fe20000004100 */
[----:B------:R-:W-:Y:S01]  /*b4e0*/  F2FP.F16.E4M3.UNPACK_B R35, R35.H1 ;  /* 0x00000023ff23723e */ /* 0x000fe200030006ff */
[C---:B------:R-:W-:Y:S01]  /*b4f0*/  FMUL.FTZ R30, R5.reuse, R38 ;  /* 0x00000026051e7220 */ /* 0x040fe20000410000 */
[----:B------:R-:W-:Y:S01]  /*b500*/  FMUL.FTZ R37, R5, R32 ;  /* 0x0000002005257220 */ /* 0x000fe20000410000 */
[----:B------:R-:W-:Y:S01]  /*b510*/  HADD2.F32 R5, -RZ, R31.H1_H1 ;  /* 0x3000001fff057230 */ /* 0x000fe20000004100 */
[----:B------:R-:W-:Y:S01]  /*b520*/  F2FP.F16.E4M3.UNPACK_B R7, R7.H1 ;  /* 0x00000007ff07723e */ /* 0x000fe200030006ff */
        /* <DEDUP_REMOVED lines=12> */
[----:B------:R-:W-:Y:S01]  /*b5f0*/  F2FP.F16.E4M3.UNPACK_B R6, R4 ;  /* 0x00000004ff06723e */ /* 0x000fe200020006ff */
[----:B------:R-:W-:Y:S02]  /*b600*/  HADD2.F32 R5, -RZ, R7.H0_H0 ;  /* 0x20000007ff057230 */ /* 0x000fe40000004100 */
[C---:B------:R-:W-:Y:S01]  /*b610*/  FMUL.FTZ R32, R29.reuse, R38 ;  /* 0x000000261d207220 */ /* 0x040fe20000410000 */
[----:B------:R-:W-:Y:S01]  /*b620*/  FMUL.FTZ R40, R29, R30 ;  /* 0x0000001e1d287220 */ /* 0x000fe20000410000 */
[----:B------:R-:W-:Y:S02]  /*b630*/  F2FP.F16.E4M3.UNPACK_B R4, R4.H1 ;  /* 0x00000004ff04723e */ /* 0x000fe400030006ff */
        /* <DEDUP_REMOVED lines=10> */
[C---:B------:R-:W-:Y:S01]  /*b6e0*/  FMUL.FTZ R38, R7.reuse, R32 ;  /* 0x0000002007267220 */ /* 0x040fe20000410000 */
[----:B------:R-:W-:Y:S02]  /*b6f0*/  HADD2.F32 R31, -RZ, R31.H0_H0 ;  /* 0x2000001fff1f7230 */ /* 0x000fe40000004100 */
[-C--:B------:R-:W-:Y:S01]  /*b700*/  FMUL.FTZ R40, R7, R30.reuse ;  /* 0x0000001e07287220 */ /* 0x080fe20000410000 */
[--C-:B------:R-:W-:Y:S02]  /*b710*/  HADD2.F32 R4, -RZ, R6.reuse.H1_H1 ;  /* 0x30000006ff047230 */ /* 0x100fe40000004100 */
[C---:B------:R-:W-:Y:S01]  /*b720*/  FFMA.FTZ R38, R5.reuse, R30, -R38 ;  /* 0x0000001e05267223 */ /* 0x040fe20000010826 */
[----:B------:R-:W-:Y:S02]  /*b730*/  HADD2.F32 R29, -RZ, R29.H0_H0 ;  /* 0x2000001dff1d7230 */ /* 0x000fe40000004100 */
[----:B------:R-:W-:Y:S01]  /*b740*/  FFMA.FTZ R35, R5, R32, R40 ;  /* 0x0000002005237223 */ /* 0x000fe20000010028 */
[----:B------:R-:W-:-:S02]  /*b750*/  HADD2.F32 R6, -RZ, R6.H0_H0 ;  /* 0x20000006ff067230 */ /* 0x000fc40000004100 */
[C---:B------:R-:W-:Y:S01]  /*b760*/  FMUL.FTZ R7, R4.reuse, R31 ;  /* 0x0000001f04077220 */ /* 0x040fe20000410000 */
[--C-:B------:R-:W-:Y:S02]  /*b770*/  HADD2.F32 R5, -RZ, R28.reuse.H1_H1 ;  /* 0x3000001cff057230 */ /* 0x100fe40000004100 */
[-C--:B------:R-:W-:Y:S01]  /*b780*/  FMUL.FTZ R4, R4, R29.reuse ;  /* 0x0000001d04047220 */ /* 0x080fe20000410000 */
[----:B------:R-:W-:Y:S02]  /*b790*/  HADD2.F32 R28, -RZ, R28.H0_H0 ;  /* 0x2000001cff1c7230 */ /* 0x000fe40000004100 */
[C---:B------:R-:W-:Y:S01]  /*b7a0*/  FFMA.FTZ R30, R6.reuse, R29, -R7 ;  /* 0x0000001d061e7223 */ /* 0x040fe20000010807 */
[----:B------:R-:W-:Y:S02]  /*b7b0*/  HADD2.F32 R29, -RZ, R36.H1_H1 ;  /* 0x30000024ff1d7230 */ /* 0x000fe40000004100 */
[----:B------:R-:W-:Y:S01]  /*b7c0*/  FFMA.FTZ R31, R6, R31, R4 ;  /* 0x0000001f061f7223 */ /* 0x000fe20000010004 */
[----:B------:R-:W-:-:S02]  /*b7d0*/  HADD2.F32 R6, -RZ, R33.H1_H1 ;  /* 0x30000021ff067230 */ /* 0x000fc40000004100 */
[----:B------:R-:W-:Y:S02]  /*b7e0*/  HADD2.F32 R7, -RZ, R36.H0_H0 ;  /* 0x20000024ff077230 */ /* 0x000fe40000004100 */
[C---:B------:R-:W-:Y:S01]  /*b7f0*/  FMUL.FTZ R37, R5.reuse, R29 ;  /* 0x0000001d05257220 */ /* 0x040fe20000410000 */
[--C-:B------:R-:W-:Y:S02]  /*b800*/  HADD2.F32 R4, -RZ, R14.reuse.H1_H1 ;  /* 0x3000000eff047230 */ /* 0x100fe40000004100 */
[-C--:B------:R-:W-:Y:S01]  /*b810*/  FMUL.FTZ R32, R5, R6.reuse ;  /* 0x0000000605207220 */ /* 0x080fe20000410000 */
[----:B------:R-:W-:Y:S02]  /*b820*/  HADD2.F32 R33, -RZ, R33.H0_H0 ;  /* 0x20000021ff217230 */ /* 0x000fe40000004100 */
[----:B------:R-:W-:Y:S01]  /*b830*/  FFMA.FTZ R37, R28, R6, -R37 ;  /* 0x000000061c257223 */ /* 0x000fe20000010825 */
[----:B------:R-:W-:Y:S02]  /*b840*/  HADD2.F32 R14, -RZ, R14.H0_H0 ;  /* 0x2000000eff0e7230 */ /* 0x000fe40000004100 */
[----:B------:R-:W-:Y:S01]  /*b850*/  FMUL.FTZ R5, R4, R7 ;  /* 0x0000000704057220 */ /* 0x000fe20000410000 */
[----:B------:R-:W-:Y:S01]  /*b860*/  FFMA.FTZ R32, R28, R29, R32 ;  /* 0x0000001d1c207223 */ /* 0x000fe20000010020 */
[----:B------:R-:W-:Y:S01]  /*b870*/  FMUL.FTZ R4, R4, R33 ;  /* 0x0000002104047220 */ /* 0x000fe20000410000 */
[----:B------:R-:W-:Y:S01]  /*b880*/  F2FP.SATFINITE.E4M3.F32.PACK_AB_MERGE_C R6, R44, R43, RZ ;  /* 0x0000002b2c06723e */ /* 0x000fe200048070ff */
[----:B------:R-:W-:-:S02]  /*b890*/  FFMA.FTZ R5, R14, R33, -R5 ;  /* 0x000000210e057223 */ /* 0x000fc40000010805 */
[----:B------:R-:W-:Y:S01]  /*b8a0*/  FFMA.FTZ R14, R14, R7, R4 ;  /* 0x000000070e0e7223 */ /* 0x000fe20000010004 */
        /* <DEDUP_REMOVED lines=8> */
.L_x_8779:
[----:B------:R-:W-:Y:S05]  /*b930*/  BSYNC B2 ;  /* 0x0000000000027941 */ /* 0x000fea0003800000 */
.L_x_8778:
[----:B------:R-:W-:Y:S05]  /*b940*/  @P1 BRA `(.L_x_8777) ;  /* 0x0000000400e81947 */ /* 0x000fea0003800000 */
[----:B-1----:R-:W1:Y:S01]  /*b950*/  LDS.128 R4, [R0] ;  /* 0x0000000000047984 */ /* 0x002e620000000c00 */
[----:B-----5:R-:W-:Y:S02]  /*b960*/  SHF.R.U32.HI R28, RZ, 0x8, R21 ;  /* 0x00000008ff1c7819 */ /* 0x020fe40000011615 */
[----:B------:R-:W-:Y:S02]  /*b970*/  SHF.R.U32.HI R32, RZ, 0x8, R27 ;  /* 0x00000008ff207819 */ /* 0x000fe4000001161b */
[----:B------:R-:W-:Y:S02]  /*b980*/  LOP3.LUT R31, R21, 0xff, RZ, 0xc0, !PT ;  /* 0x000000ff151f7812 */ /* 0x000fe400078ec0ff */
[----:B------:R-:W-:Y:S02]  /*b990*/  LOP3.LUT R35, R27, 0xff, RZ, 0xc0, !PT ;  /* 0x000000ff1b237812 */ /* 0x000fe400078ec0ff */
[----:B------:R-:W-:Y:S02]  /*b9a0*/  LOP3.LUT R28, R28, 0xff, RZ, 0xc0, !PT ;  /* 0x000000ff1c1c7812 */ /* 0x000fe400078ec0ff */
[----:B------:R-:W-:-:S02]  /*b9b0*/  LOP3.LUT R32, R32, 0xff, RZ, 0xc0, !PT ;  /* 0x000000ff20207812 */ /* 0x000fc400078ec0ff */
[----:B----4-:R-:W-:Y:S02]  /*b9c0*/  SHF.R.U32.HI R14, RZ, 0x8, R20 ;  /* 0x00000008ff0e7819 */ /* 0x010fe40000011614 */
        /* <DEDUP_REMOVED lines=23> */
[-C--:B-1----:R-:W-:Y:S02]  /*bb40*/  F2FP.F16.E4M3.UNPACK_B R14, R6.reuse.H1 ;  /* 0x00000006ff0e723e */ /* 0x082fe400030006ff */
[----:B------:R-:W-:Y:S02]  /*bb50*/  F2FP.F16.E4M3.UNPACK_B R32, R35 ;  /* 0x00000023ff20723e */ /* 0x000fe400020006ff */
[----:B------:R-:W-:Y:S02]  /*bb60*/  F2FP.F16.E4M3.UNPACK_B R28, R31 ;  /* 0x0000001fff1c723e */ /* 0x000fe400020006ff */
[----:B------:R-:W-:Y:S01]  /*bb70*/  LOP3.LUT R30, R33, 0xff000000, R26, 0xf8, !PT ;  /* 0xff000000211e7812 */ /* 0x000fe200078ef81a */
[--C-:B------:R-:W-:Y:S01]  /*bb80*/  HADD2.F32 R26, -RZ, R14.reuse.H0_H0 ;  /* 0x2000000eff1a7230 */ /* 0x100fe20000004100 */
[----:B------:R-:W-:Y:S01]  /*bb90*/  F2FP.F16.E4M3.UNPACK_B R21, R6 ;  /* 0x00000006ff15723e */ /* 0x000fe200020006ff */
[----:B------:R-:W-:Y:S01]  /*bba0*/  HADD2.F32 R14, -RZ, R14.H1_H1 ;  /* 0x3000000eff0e7230 */ /* 0x000fe20000004100 */
[----:B------:R-:W-:Y:S01]  /*bbb0*/  LOP3.LUT R29, R29, 0xff000000, R20, 0xf8, !PT ;  /* 0xff0000001d1d7812 */ /* 0x000fe200078ef814 */
        /* <DEDUP_REMOVED lines=22> */
[----:B0-----:R-:W-:Y:S01]  /*bd20*/  FFMA.FTZ R38, R21, R32, R33 ;  /* 0x0000002015267223 */ /* 0x001fe20000010021 */
        /* <DEDUP_REMOVED lines=59> */
[----:B------:R2:W-:Y:S02]  /*c0e0*/  STS.128 [R0], R4 ;  /* 0x0000000400007388 */ /* 0x0005e40000000c00 */
.L_x_8777:
[----:B------:R-:W-:Y:S05]  /*c0f0*/  BSYNC B1 ;  /* 0x0000000000017941 */ /* 0x000fea0003800000 */
.L_x_8776:
[----:B-12---:R-:W-:-:S05]  /*c100*/  VIADD R4, R198, 0x40 ;  /* 0x00000040c6047836 */ /* 0x006fca0000000000 */
[----:B------:R-:W-:-:S13]  /*c110*/  ISETP.GE.AND P0, PT, R4, R15, PT ;  /* 0x0000000f0400720c */ /* 0x000fda0003f06270 */
        /* <DEDUP_REMOVED lines=18> */
[----:B------:R-:W-:-:S02]  /*c240*/  LOP3.LUT R15, R10, 0xff, RZ, 0xc0, !PT ;  /* 0x000000ff0a0f7812 */ /* 0x000fc400078ec0ff */
[----:B------:R-:W-:Y:S02]  /*c250*/  LOP3.LUT R14, R14, 0xff, RZ, 0xc0, !PT ;  /* 0x000000ff0e0e7812 */ /* 0x000fe400078ec0ff */
[----:B------:R-:W-:Y:S02]  /*c260*/  SHF.R.U32.HI R20, RZ, 0x10, R11 ;  /* 0x00000010ff147819 */ /* 0x000fe4000001160b */
[----:B------:R-:W-:Y:S02]  /*c270*/  LOP3.LUT R27, R12, 0xff, RZ, 0xc0, !PT ;  /* 0x000000ff0c1b7812 */ /* 0x000fe400078ec0ff */
[----:B------:R-:W-:Y:S02]  /*c280*/  LOP3.LUT R26, R26, 0xff, RZ, 0xc0, !PT ;  /* 0x000000ff1a1a7812 */ /* 0x000fe400078ec0ff */
[----:B------:R-:W-:Y:S02]  /*c290*/  LOP3.LUT R28, R28, 0xff, RZ, 0xc0, !PT ;  /* 0x000000ff1c1c7812 */ /* 0x000fe400078ec0ff */
[----:B------:R-:W-:-:S02]  /*c2a0*/  PRMT R15, R14, 0x7604, R15 ;  /* 0x000076040e0f7816 */ /* 0x000fc4000000000f */
[----:B------:R-:W-:Y:S02]  /*c2b0*/  LOP3.LUT R20, R20, 0xff, RZ, 0xc0, !PT ;  /* 0x000000ff14147812 */ /* 0x000fe400078ec0ff */
[----:B------:R-:W-:Y:S02]  /*c2c0*/  SHF.R.U32.HI R14, RZ, 0x10, R10 ;  /* 0x00000010ff0e7819 */ /* 0x000fe4000001160a */
[----:B------:R-:W-:Y:S02]  /*c2d0*/  PRMT R27, R26, 0x7604, R27 ;  /* 0x000076041a1b7816 */ /* 0x000fe4000000001b */
        /* <DEDUP_REMOVED lines=8> */
[----:B-1----:R-:W-:-:S02]  /*c360*/  F2FP.F16.E4M3.UNPACK_B R14, R6.H1 ;  /* 0x00000006ff0e723e */ /* 0x002fc400030006ff */
[----:B------:R-:W-:Y:S02]  /*c370*/  PRMT R27, R26, 0x7054, R27 ;  /* 0x000070541a1b7816 */ /* 0x000fe4000000001b */
[----:B------:R-:W-:Y:S01]  /*c380*/  F2FP.F16.E4M3.UNPACK_B R30, R29 ;  /* 0x0000001dff1e723e */ /* 0x000fe200020006ff */
[--C-:B------:R-:W-:Y:S01]  /*c390*/  HADD2.F32 R13, -RZ, R14.reuse.H0_H0 ;  /* 0x2000000eff0d7230 */ /* 0x100fe20000004100 */
[----:B------:R-:W-:Y:S01]  /*c3a0*/  F2FP.F16.E4M3.UNPACK_B R26, R21 ;  /* 0x00000015ff1a723e */ /* 0x000fe200020006ff */
[----:B------:R-:W-:Y:S01]  /*c3b0*/  HADD2.F32 R14, -RZ, R14.H1_H1 ;  /* 0x3000000eff0e7230 */ /* 0x000fe20000004100 */
[----:B------:R-:W-:Y:S01]  /*c3c0*/  LOP3.LUT R28, R27, 0xff000000, R12, 0xf8, !PT ;  /* 0xff0000001b1c7812 */ /* 0x000fe200078ef80c */
[----:B------:R-:W-:Y:S01]  /*c3d0*/  HADD2.F32 R31, -RZ, R30.H1_H1 ;  /* 0x3000001eff1f7230 */ /* 0x000fe20000004100 */
[----:B------:R-:W-:Y:S01]  /*c3e0*/  F2FP.F16.E4M3.UNPACK_B R12, R6 ;  /* 0x00000006ff0c723e */ /* 0x000fe200020006ff */
[----:B------:R-:W-:Y:S01]  /*c3f0*/  HADD2.F32 R27, -RZ, R26.H1_H1 ;  /* 0x3000001aff1b7230 */ /* 0x000fe20000004100 */
[----:B------:R-:W-:Y:S01]  /*c400*/  LOP3.LUT R20, R15, 0xff000000, R10, 0xf8, !PT ;  /* 0xff0000000f147812 */ /* 0x000fe200078ef80a */
[----:B------:R-:W-:-:S02]  /*c410*/  HADD2.F32 R30, -RZ, R30.H0_H0 ;  /* 0x2000001eff1e7230 */ /* 0x000fc40000004100 */
[C---:B------:R-:W-:Y:S01]  /*c420*/  FMUL.FTZ R32, R14.reuse, R31 ;  /* 0x0000001f0e207220 */ /* 0x040fe20000410000 */
[----:B------:R-:W-:Y:S01]  /*c430*/  F2FP.F16.E4M3.UNPACK_B R10, R5 ;  /* 0x00000005ff0a723e */ /* 0x000fe200020006ff */
[----:B------:R-:W-:Y:S01]  /*c440*/  FMUL.FTZ R14, R14, R27 ;  /* 0x0000001b0e0e7220 */ /* 0x000fe20000410000 */
[----:B------:R-:W-:Y:S01]  /*c450*/  F2FP.F16.E4M3.UNPACK_B R11, R5.H1 ;  /* 0x00000005ff0b723e */ /* 0x000fe200030006ff */
[----:B------:R-:W-:Y:S01]  /*c460*/  HADD2.F32 R5, -RZ, R12.H1_H1 ;  /* 0x3000000cff057230 */ /* 0x000fe20000004100 */
[----:B------:R-:W-:Y:S01]  /*c470*/  F2FP.F16.E4M3.UNPACK_B R15, R7 ;  /* 0x00000007ff0f723e */ /* 0x000fe200020006ff */
[----:B------:R-:W-:Y:S01]  /*c480*/  HADD2.F32 R26, -RZ, R26.H0_H0 ;  /* 0x2000001aff1a7230 */ /* 0x000fe20000004100 */
[----:B------:R-:W-:Y:S01]  /*c490*/  F2FP.F16.E4M3.UNPACK_B R29, R29.H1 ;  /* 0x0000001dff1d723e */ /* 0x000fe200030006ff */
[C---:B------:R-:W-:Y:S01]  /*c4a0*/  FFMA.FTZ R33, R13.reuse, R27, -R32 ;  /* 0x0000001b0d217223 */ /* 0x040fe20000010820 */
[----:B------:R-:W-:Y:S01]  /*c4b0*/  F2FP.F16.E4M3.UNPACK_B R21, R21.H1 ;  /* 0x00000015ff15723e */ /* 0x000fe200030006ff */
[----:B0-----:R-:W-:Y:S01]  /*c4c0*/  FFMA.FTZ R38, R13, R31, R14 ;  /* 0x0000001f0d267223 */ /* 0x001fe2000001000e */
[----:B------:R-:W-:-:S02]  /*c4d0*/  HADD2.F32 R12, -RZ, R12.H0_H0 ;  /* 0x2000000cff0c7230 */ /* 0x000fc40000004100 */
[C---:B------:R-:W-:Y:S01]  /*c4e0*/  FMUL.FTZ R13, R5.reuse, R30 ;  /* 0x0000001e050d7220 */ /* 0x040fe20000410000 */
[-C--:B------:R-:W-:Y:S01]  /*c4f0*/  FMUL.FTZ R27, R5, R26.reuse ;  /* 0x0000001a051b7220 */ /* 0x080fe20000410000 */
[----:B------:R-:W-:Y:S01]  /*c500*/  F2FP.F16.E4M3.UNPACK_B R7, R7.H1 ;  /* 0x00000007ff07723e */ /* 0x000fe200030006ff */
[----:B------:R-:W-:Y:S02]  /*c510*/  HADD2.F32 R5, -RZ, R15.H1_H1 ;  /* 0x3000000fff057230 */ /* 0x000fe40000004100 */
        /* <DEDUP_REMOVED lines=15> */
[----:B------:R-:W-:Y:S01]  /*c610*/  F2FP.F16.E4M3.UNPACK_B R4, R4.H1 ;  /* 0x00000004ff04723e */ /* 0x000fe200030006ff */
[-C--:B------:R-:W-:Y:S01]  /*c620*/  FMUL.FTZ R30, R12, R21.reuse ;  /* 0x000000150c1e7220 */ /* 0x080fe20000410000 */
        /* <DEDUP_REMOVED lines=47> */
.L_x_8782:
[----:B------:R-:W-:Y:S05]  /*c920*/  BSYNC B1 ;  /* 0x0000000000017941 */ /* 0x000fea0003800000 */
.L_x_8781:
[----:B------:R-:W-:Y:S05]  /*c930*/  @P1 BRA `(.L_x_8780) ;  /* 0x0000002c001c1947 */ /* 0x000fea0003800000 */
[----:B-1----:R-:W1:Y:S01]  /*c940*/  LDS.128 R4, [R0+0x2000] ;  /* 0x0020000000047984 */ /* 0x002e620000000c00 */
[----:B-----5:R-:W-:Y:S02]  /*c950*/  SHF.R.U32.HI R10, RZ, 0x8, R24 ;  /* 0x00000008ff0a7819 */ /* 0x020fe40000011618 */
        /* <DEDUP_REMOVED lines=10> */
[----:B----4-:R-:W-:-:S02]  /*ca00*/  LOP3.LUT R14, R9, 0xff, RZ, 0xc0, !PT ;  /* 0x000000ff090e7812 */ /* 0x010fc400078ec0ff */
        /* <DEDUP_REMOVED lines=14> */
[-C--:B-1----:R-:W-:Y:S02]  /*caf0*/  F2FP.F16.E4M3.UNPACK_B R3, R6.reuse.H1 ;  /* 0x00000006ff03723e */ /* 0x082fe400030006ff */
[--C-:B------:R-:W-:Y:S02]  /*cb00*/  LOP3.LUT R15, R15, 0xff0000, R8.reuse, 0xf8, !PT ;  /* 0x00ff00000f0f7812 */ /* 0x100fe400078ef808 */
[----:B------:R-:W-:Y:S01]  /*cb10*/  F2FP.F16.E4M3.UNPACK_B R24, R21 ;  /* 0x00000015ff18723e */ /* 0x000fe200020006ff */
[--C-:B------:R-:W-:Y:S01]  /*cb20*/  HADD2.F32 R9, -RZ, R3.reuse.H0_H0 ;  /* 0x20000003ff097230 */ /* 0x100fe20000004100 */
[----:B------:R-:W-:Y:S02]  /*cb30*/  F2FP.F16.E4M3.UNPACK_B R14, R13 ;  /* 0x0000000dff0e723e */ /* 0x000fe400020006ff */
        /* <DEDUP_REMOVED lines=87> */
.L_x_8767:
[----:B------:R-:W0:Y:S01]  /*d0b0*/  LDC R39, c[0x0][0x448] ;  /* 0x00011200ff277b82 */ /* 0x000e220000000800 */
[----:B------:R-:W-:Y:S01]  /*d0c0*/  IMAD R3, R228, 0x40, R36 ;  /* 0x00000040e4037824 */ /* 0x000fe200078e0224 */
[----:B------:R-:W-:Y:S01]  /*d0d0*/  ULDC.64 UR4, c[0x0][0x3f8] ;  /* 0x0000fe0000047ab9 */ /* 0x000fe20000000a00 */
[----:B------:R-:W-:Y:S01]  /*d0e0*/  IMAD.MOV.U32 R4, RZ, RZ, R26 ;  /* 0x000000ffff047224 */ /* 0x000fe200078e001a */
[----:B------:R-:W-:Y:S01]  /*d0f0*/  ULDC.64 UR6, c[0x0][0x408] ;  /* 0x0001020000067ab9 */ /* 0x000fe20000000a00 */
[----:B------:R-:W-:Y:S01]  /*d100*/  IMAD.MOV.U32 R6, RZ, RZ, R24 ;  /* 0x000000ffff067224 */ /* 0x000fe200078e0018 */
[----:B------:R-:W-:Y:S01]  /*d110*/  ULDC.64 UR8, c[0x0][0x400] ;  /* 0x0001000000087ab9 */ /* 0x000fe20000000a00 */
[----:B------:R-:W-:Y:S01]  /*d120*/  IMAD.MOV.U32 R7, RZ, RZ, R31 ;  /* 0x000000ffff077224 */ /* 0x000fe200078e001f */
[----:B0-----:R-:W-:-:S13]  /*d130*/  ISETP.NE.AND P0, PT, R39, 0x1, PT ;  /* 0x000000012700780c */ /* 0x001fda0003f05270 */
[----:B------:R-:W0:Y:S08]  /*d140*/  @P0 LDC R0, c[0x0][0x44c] ;  /* 0x00011300ff000b82 */ /* 0x000e300000000800 */
[----:B------:R-:W1:Y:S01]  /*d150*/  @P0 LDC R5, c[0x0][0x450] ;  /* 0x00011400ff050b82 */ /* 0x000e620000000800 */
[----:B0-----:R-:W-:-:S05]  /*d160*/  @P0 IMAD.HI.U32 R0, R3, R0, RZ ;  /* 0x0000000003000227 */ /* 0x001fca00078e00ff */
        /* <DEDUP_REMOVED lines=36> */
[----:B------:R-:W0:Y:S01]  /*d3b0*/  SHFL.IDX PT, R35, R35, 0x1, 0x1c1f ;  /* 0x003c1f0023237f89 */ /* 0x000e2200000e0000 */
[----:B------:R-:W-:-:S03]  /*d3c0*/  CS2R R20, SRZ ;  /* 0x0000000000147805 */ /* 0x000fc6000001ff00 */
[----:B------:R1:W4:Y:S04]  /*d3d0*/  SHFL.IDX PT, R3, R8, 0x1, 0x1c1f ;  /* 0x003c1f0008037f89 */ /* 0x00032800000e0000 */
[----:B------:R1:W0:Y:S04]  /*d3e0*/  SHFL.IDX PT, R14, R9, 0x1, 0x1c1f ;  /* 0x003c1f00090e7f89 */ /* 0x00022800000e0000 */
[----:B------:R-:W0:Y:S01]  /*d3f0*/  SHFL.IDX PT, R37, R37, 0x1, 0x1c1f ;  /* 0x003c1f0025257f89 */ /* 0x000e2200000e0000 */
[----:B--2---:R-:W-:Y:S02]  /*d400*/  @!P1 IMAD.MOV.U32 R32, RZ, RZ, R4 ;  /* 0x000000ffff209224 */ /* 0x004fe400078e0004 */
        /* <DEDUP_REMOVED lines=8> */
.L_x_9109:
        /* <DEDUP_REMOVED lines=21> */
.L_x_8785:
[----:B------:R-:W-:Y:S05]  /*d5e0*/  BSYNC B1 ;  /* 0x0000000000017941 */ /* 0x000fea0003800000 */
.L_x_8784:
[----:B------:R-:W0:Y:S01]  /*d5f0*/  SYNCS.PHASECHK.TRANS64.TRYWAIT P1, [R17+URZ+0x22800], R0 ;  /* 0x02280000110075a7 */ /* 0x000e22000802017f */
[C---:B------:R-:W-:Y:S01]  /*d600*/  VIADD R3, R198.reuse, 0x40 ;  /* 0x00000040c6037836 */ /* 0x040fe20000000000 */
[----:B------:R-:W-:Y:S01]  /*d610*/  VIADDMNMX R39, R39, -R202, 0x80, PT ;  /* 0x0000008027277446 */ /* 0x000fe200038009ca */
[----:B------:R-:W-:Y:S03]  /*d620*/  BSSY B1, `(.L_x_8786) ;  /* 0x0000004000017945 */ /* 0x000fe60003800000 */
[-C--:B------:R-:W-:Y:S02]  /*d630*/  ISETP.GE.OR P2, PT, R198, R39.reuse, P0 ;  /* 0x00000027c600720c */ /* 0x080fe40000746670 */
[----:B------:R-:W-:Y:S01]  /*d640*/  ISETP.GE.OR P0, PT, R3, R39, P0 ;  /* 0x000000270300720c */ /* 0x000fe20000706670 */
[----:B0-----:R-:W-:-:S12]  /*d650*/  @!P1 BRA `(.L_x_8787) ;  /* 0x000001f800849947 */ /* 0x001fd80003800000 */
.L_x_9110:
[----:B------:R-:W-:Y:S05]  /*d660*/  BSYNC B1 ;  /* 0x0000000000017941 */ /* 0x000fea0003800000 */
.L_x_8786:
[----:B------:R-:W-:Y:S04]  /*d670*/  BSSY B1, `(.L_x_8788) ;  /* 0x0000100000017945 */ /* 0x000fe80003800000 */
[----:B------:R-:W-:Y:S05]  /*d680*/  @P2 BRA `(.L_x_8789) ;  /* 0x0000000c00f82947 */ /* 0x000fea0003800000 */
[----:B0-----:R-:W-:Y:S02]  /*d690*/  SHF.R.U32.HI R0, RZ, 0x8, R32 ;  /* 0x00000008ff007819 */ /* 0x001fe40000011620 */
[----:B------:R-:W-:Y:S02]  /*d6a0*/  LOP3.LUT R3, R32, 0xff, RZ, 0xc0, !PT ;  /* 0x000000ff20037812 */ /* 0x000fe400078ec0ff */
[----:B------:R-:W-:Y:S02]  /*d6b0*/  LOP3.LUT R0, R0, 0xff, RZ, 0xc0, !PT ;  /* 0x000000ff00007812 */ /* 0x000fe400078ec0ff */
[----:B------:R-:W-:Y:S02]  /*d6c0*/  SHF.R.U32.HI R12, RZ, 0x8, R33 ;  /* 0x00000008ff0c7819 */ /* 0x000fe40000011621 */
[----:B------:R-:W-:Y:S01]  /*d6d0*/  PRMT R36, R0, 0x7604, R3 ;  /* 0x0000760400247816 */ /* 0x000fe20000000003 */
[----:B------:R-:W-:Y:S01]  /*d6e0*/  IMAD.SHL.U32 R3, R213, 0x80, RZ ;  /* 0x00000080d5037824 */ /* 0x000fe200078e00ff */
[----:B------:R-:W-:-:S02]  /*d6f0*/  LOP3.LUT R13, R33, 0xff, RZ, 0xc0, !PT ;  /* 0x000000ff210d7812 */ /* 0x000fc400078ec0ff */
[----:B------:R-:W-:Y:S02]  /*d700*/  LOP3.LUT R12, R12, 0xff, RZ, 0xc0, !PT ;  /* 0x000000ff0c0c7812 */ /* 0x000fe400078ec0ff */
[----:B------:R-:W-:Y:S02]  /*d710*/  SHF.R.U32.HI R14, RZ, 0x8, R30 ;  /* 0x00000008ff0e7819 */ /* 0x000fe4000001161e */
[----:B------:R-:W-:Y:S02]  /*d720*/  PRMT R38, R12, 0x7604, R13 ;  /* 0x000076040c267816 */ /* 0x000fe4000000000d */
[----:B------:R-:W-:Y:S02]  /*d730*/  SHF.R.U32.HI R12, RZ, 0x8, R31 ;  /* 0x00000008ff0c7819 */ /* 0x000fe4000001161f */
[----:B------:R-:W-:Y:S01]  /*d740*/  LOP3.LUT R24, R3, 0x380, RZ, 0xc0, !PT ;  /* 0x0000038003187812 */ /* 0x000fe200078ec0ff */
[----:B------:R-:W-:Y:S01]  /*d750*/  IMAD.IADD R3, R18, 0x1, R41 ;  /* 0x0000000112037824 */ /* 0x000fe200078e0229 */
[----:B------:R-:W-:-:S02]  /*d760*/  LOP3.LUT R15, R30, 0xff, RZ, 0xc0, !PT ;  /* 0x000000ff1e0f7812 */ /* 0x000fc400078ec0ff */
[----:B------:R-:W-:Y:S02]  /*d770*/  LOP3.LUT R14, R14, 0xff, RZ, 0xc0, !PT ;  /* 0x000000ff0e0e7812 */ /* 0x000fe400078ec0ff */
[----:B------:R-:W-:Y:S02]  /*d780*/  SHF.R.U32.HI R0, RZ, 0x8, R28 ;  /* 0x00000008ff007819 */ /* 0x000fe4000001161c */
[----:B------:R-:W-:Y:S02]  /*d790*/  LOP3.LUT R13, R31, 0xff, RZ, 0xc0, !PT ;  /* 0x000000ff1f0d7812 */ /* 0x000fe400078ec0ff */
[----:B------:R-:W-:Y:S02]  /*d7a0*/  LOP3.LUT R12, R12, 0xff, RZ, 0xc0, !PT ;  /* 0x000000ff0c0c7812 */ /* 0x000fe400078ec0ff */
[----:B------:R-:W-:Y:S02]  /*d7b0*/  PRMT R40, R14, 0x7604, R15 ;  /* 0x000076040e287816 */ /* 0x000fe4000000000f */
[----:B------:R-:W-:-:S02]  /*d7c0*/  SHF.R.U32.HI R25, RZ, 0x3, R24 ;  /* 0x00000003ff197819 */ /* 0x000fc40000011618 */
[----:B------:R-:W-:Y:S02]  /*d7d0*/  LOP3.LUT R3, R24, 0x70, R3, 0xf8, !PT ;  /* 0x0000007018037812 */ /* 0x000fe400078ef803 */
[----:B------:R-:W-:Y:S02]  /*d7e0*/  LOP3.LUT R14, R0, 0xff, RZ, 0xc0, !PT ;  /* 0x000000ff000e7812 */ /* 0x000fe400078ec0ff */
[----:B------:R-:W-:Y:S02]  /*d7f0*/  LOP3.LUT R0, R24, 0x70, R18, 0xf8, !PT ;  /* 0x0000007018007812 */ /* 0x000fe400078ef812 */
[----:B------:R-:W-:Y:S02]  /*d800*/  PRMT R43, R12, 0x7604, R13 ;  /* 0x000076040c2b7816 */ /* 0x000fe4000000000d */
[----:B------:R-:W-:Y:S02]  /*d810*/  SHF.R.U32.HI R24, RZ, 0x8, R29 ;  /* 0x00000008ff187819 */ /* 0x000fe4000001161d */
[----:B------:R-:W-:-:S02]  /*d820*/  SHF.R.U32.HI R12, RZ, 0x8, R20 ;  /* 0x00000008ff0c7819 */ /* 0x000fc40000011614 */
[-C--:B------:R-:W-:Y:S02]  /*d830*/  LOP3.LUT R3, R3, R25.reuse, RZ, 0x3c, !PT ;  /* 0x0000001903037212 */ /* 0x080fe400078e3cff */
[----:B------:R-:W-:Y:S02]  /*d840*/  LOP3.LUT R0, R0, R25, RZ, 0x3c, !PT ;  /* 0x0000001900007212 */ /* 0x000fe400078e3cff */
[----:B------:R-:W-:Y:S02]  /*d850*/  LOP3.LUT R25, R29, 0xff, RZ, 0xc0, !PT ;  /* 0x000000ff1d197812 */ /* 0x000fe400078ec0ff */
[----:B------:R-:W-:Y:S02]  /*d860*/  LOP3.LUT R27, R20, 0xff, RZ, 0xc0, !PT ;  /* 0x000000ff141b7812 */ /* 0x000fe400078ec0ff */
[----:B------:R-:W-:Y:S02]  /*d870*/  LOP3.LUT R24, R24, 0xff, RZ, 0xc0, !PT ;  /* 0x000000ff18187812 */ /* 0x000fe400078ec0ff */
[----:B------:R-:W-:-:S02]  /*d880*/  LOP3.LUT R26, R12, 0xff, RZ, 0xc0, !PT ;  /* 0x000000ff0c1a7812 */ /* 0x000fc400078ec0ff */
[C-C-:B------:R-:W-:Y:S02]  /*d890*/  IADD3 R3, R17.reuse, R3, R212.reuse ;  /* 0x0000000311037210 */ /* 0x140fe40007ffe0d4 */
[----:B------:R-:W-:Y:S02]  /*d8a0*/  LOP3.LUT R15, R28, 0xff, RZ, 0xc0, !PT ;  /* 0x000000ff1c0f7812 */ /* 0x000fe400078ec0ff */
[----:B------:R-:W-:Y:S02]  /*d8b0*/  IADD3 R0, R17, R0, R212 ;  /* 0x0000000011007210 */ /* 0x000fe40007ffe0d4 */
[----:B------:R-:W-:Y:S02]  /*d8c0*/  PRMT R47, R24, 0x7604, R25 ;  /* 0x00007604182f7816 */ /* 0x000fe40000000019 */
[----:B------:R-:W-:Y:S02]  /*d8d0*/  PRMT R51, R26, 0x7604, R27 ;  /* 0x000076041a337816 */ /* 0x000fe4000000001b */
[----:B------:R-:W0:Y:S01]  /*d8e0*/  LDS.128 R24, [R3+0x14400] ;  /* 0x0144000003187984 */ /* 0x000e220000000c00 */
[----:B------:R-:W-:-:S02]  /*d8f0*/  PRMT R45, R14, 0x7604, R15 ;  /* 0x000076040e2d7816 */ /* 0x000fc4000000000f */
[----:B------:R-:W-:Y:S01]  /*d900*/  SHF.R.U32.HI R35, RZ, 0x8, R21 ;  /* 0x00000008ff237819 */ /* 0x000fe20000011615 */
[----:B------:R-:W1:Y:S01]  /*d910*/  LDS.128 R12, [R0+0x14400] ;  /* 0x01440000000c7984 */ /* 0x000e620000000c00 */
[----:B------:R-:W-:Y:S02]  /*d920*/  SHF.R.U32.HI R37, RZ, 0x10, R33 ;  /* 0x00000010ff257819 */ /* 0x000fe40000011621 */
[----:B------:R-:W-:Y:S02]  /*d930*/  LOP3.LUT R42, R21, 0xff, RZ, 0xc0, !PT ;  /* 0x000000ff152a7812 */ /* 0x000fe400078ec0ff */
[----:B------:R-:W-:Y:S02]  /*d940*/  LOP3.LUT R35, R35, 0xff, RZ, 0xc0, !PT ;  /* 0x000000ff23237812 */ /* 0x000fe400078ec0ff */
[----:B------:R-:W-:Y:S02]  /*d950*/  LOP3.LUT R37, R37, 0xff, RZ, 0xc0, !PT ;  /* 0x000000ff25257812 */ /* 0x000fe400078ec0ff */
[----:B------:R-:W-:-:S02]  /*d960*/  PRMT R53, R35, 0x7604, R42 ;  /* 0x0000760423357816 */ /* 0x000fc4000000002a */
[----:B------:R-:W-:Y:S02]  /*d970*/  SHF.R.U32.HI R39, RZ, 0x10, R30 ;  /* 0x00000010ff277819 */ /* 0x000fe4000001161e */
[----:B------:R-:W-:Y:S02]  /*d980*/  SHF.R.U32.HI R42, RZ, 0x10, R31 ;  /* 0x00000010ff2a7819 */ /* 0x000fe4000001161f */
[----:B------:R-:W-:Y:S02]  /*d990*/  SHF.R.U32.HI R35, RZ, 0x10, R32 ;  /* 0x00000010ff237819 */ /* 0x000fe40000011620 */
[----:B------:R-:W-:Y:S02]  /*d9a0*/  PRMT R37, R37, 0x7054, R38 ;  /* 0x0000705425257816 */ /* 0x000fe40000000026 */
[----:B------:R-:W-:Y:S02]  /*d9b0*/  SHF.R.U32.HI R38, RZ, 0x10, R29 ;  /* 0x00000010ff267819 */ /* 0x000fe4000001161d */
[----:B------:R-:W-:-:S02]  /*d9c0*/  LOP3.LUT R39, R39, 0xff, RZ, 0xc0, !PT ;  /* 0x000000ff27277812 */ /* 0x000fc400078ec0ff */
[----:B------:R-:W-:Y:S02]  /*d9d0*/  LOP3.LUT R42, R42, 0xff, RZ, 0xc0, !PT ;  /* 0x000000ff2a2a7812 */ /* 0x000fe400078ec0ff */
[----:B------:R-:W-:Y:S02]  /*d9e0*/  LOP3.LUT R35, R35, 0xff, RZ, 0xc0, !PT ;  /* 0x000000ff23237812 */ /* 0x000fe400078ec0ff */
[----:B------:R-:W-:Y:S02]  /*d9f0*/  LOP3.LUT R38, R38, 0xff, RZ, 0xc0, !PT ;  /* 0x000000ff26267812 */ /* 0x000fe400078ec0ff */
[----:B------:R-:W-:Y:S02]  /*da00*/  PRMT R39, R39, 0x7054, R40 ;  /* 0x0000705427277816 */ /* 0x000fe40000000028 */
[----:B------:R-:W-:Y:S02]  /*da10*/  PRMT R43, R42, 0x7054, R43 ;  /* 0x000070542a2b7816 */ /* 0x000fe4000000002b */
[----:B------:R-:W-:-:S02]  /*da20*/  PRMT R35, R35, 0x7054, R36 ;  /* 0x0000705423237816 */ /* 0x000fc40000000024 */
[----:B------:R-:W-:Y:S02]  /*da30*/  SHF.R.U32.HI R40, RZ, 0x10, R20 ;  /* 0x00000010ff287819 */ /* 0x000fe40000011614 */
[----:B------:R-:W-:Y:S02]  /*da40*/  SHF.R.U32.HI R42, RZ, 0x10, R21 ;  /* 0x00000010ff2a7819 */ /* 0x000fe40000011615 */
[----:B------:R-:W-:Y:S02]  /*da50*/  SHF.R.U32.HI R36, RZ, 0x10, R28 ;  /* 0x00000010ff247819 */ /* 0x000fe4000001161c */
[----:B------:R-:W-:Y:S02]  /*da60*/  PRMT R49, R38, 0x7054, R47 ;  /* 0x0000705426317816 */ /* 0x000fe4000000002f */
[----:B------:R-:W-:Y:S02]  /*da70*/  LOP3.LUT R40, R40, 0xff, RZ, 0xc0, !PT ;  /* 0x000000ff28287812 */ /* 0x000fe400078ec0ff */
[----:B------:R-:W-:-:S02]  /*da80*/  LOP3.LUT R42, R42, 0xff, RZ, 0xc0, !PT ;  /* 0x000000ff2a2a7812 */ /* 0x000fc400078ec0ff */
[----:B------:R-:W-:Y:S02]  /*da90*/  LOP3.LUT R36, R36, 0xff, RZ, 0xc0, !PT ;  /* 0x000000ff24247812 */ /* 0x000fe400078ec0ff */
[----:B------:R-:W-:Y:S02]  /*daa0*/  LOP3.LUT R49, R49, 0xff000000, R29, 0xf8, !PT ;  /* 0xff00000031317812 */ /* 0x000fe400078ef81d */
[----:B------:R-:W-:Y:S02]  /*dab0*/  PRMT R51, R40, 0x7054, R51 ;  /* 0x0000705428337816 */ /* 0x000fe40000000033 */
[----:B------:R-:W-:Y:S02]  /*dac0*/  PRMT R53, R42, 0x7054, R53 ;  /* 0x000070542a357816 */ /* 0x000fe40000000035 */
[----:B------:R-:W-:Y:S02]  /*dad0*/  PRMT R45, R36, 0x7054, R45 ;  /* 0x00007054242d7816 */ /* 0x000fe4000000002d */
[----:B------:R-:W-:-:S02]  /*dae0*/  LOP3.LUT R40, R35, 0xff000000, R32, 0xf8, !PT ;  /* 0xff00000023287812 */ /* 0x000fc400078ef820 */
[----:B------:R-:W-:Y:S02]  /*daf0*/  LOP3.LUT R42, R37, 0xff000000, R33, 0xf8, !PT ;  /* 0xff000000252a7812 */ /* 0x000fe400078ef821 */
[----:B------:R-:W-:Y:S02]  /*db00*/  F2FP.F16.E4M3.UNPACK_B R48, R49.H1 ;  /* 0x00000031ff30723e */ /* 0x000fe400030006ff */
[----:B0-----:R-:W-:Y:S02]  /*db10*/  F2FP.F16.E4M3.UNPACK_B R35, R25.H1 ;  /* 0x00000019ff23723e */ /* 0x001fe400030006ff */
[----:B------:R-:W-:Y:S02]  /*db20*/  LOP3.LUT R46, R43, 0xff000000, R31, 0xf8, !PT ;  /* 0xff0000002b2e7812 */ /* 0x000fe400078ef81f */
[----:B------:R-:W-:Y:S02]  /*db30*/  LOP3.LUT R47, R45, 0xff000000, R28, 0xf8, !PT ;  /* 0xff0000002d2f7812 */ /* 0x000fe400078ef81c */
[----:B------:R-:W-:Y:S01]  /*db40*/  LOP3.LUT R50, R51, 0xff000000, R20, 0xf8, !PT ;  /* 0xff00000033327812 */ /* 0x000fe200078ef814 */
[--C-:B------:R-:W-:Y:S01]  /*db50*/  HADD2.F32 R51, -RZ, R48.reuse.H0_H0 ;  /* 0x20000030ff337230 */ /* 0x100fe20000004100 */
[----:B------:R-:W-:Y:S01]  /*db60*/  F2FP.F16.E4M3.UNPACK_B R43, R42.H1 ;  /* 0x0000002aff2b723e */ /* 0x000fe200030006ff */
[----:B------:R-:W-:Y:S01]  /*db70*/  HADD2.F32 R48, -RZ, R48.H1_H1 ;  /* 0x30000030ff307230 */ /* 0x000fe20000004100 */
[----:B-1----:R-:W-:-:S02]  /*db80*/  F2FP.F16.E4M3.UNPACK_B R31, R15 ;  /* 0x0000000fff1f723e */ /* 0x002fc400020006ff */
[----:B------:R-:W-:Y:S01]  /*db90*/  F2FP.F16.E4M3.UNPACK_B R32, R15.H1 ;  /* 0x0000000fff20723e */ /* 0x000fe200030006ff */
[--C-:B------:R-:W-:Y:S01]  /*dba0*/  HADD2.F32 R45, -RZ, R43.reuse.H0_H0 ;  /* 0x2000002bff2d7230 */ /* 0x100fe20000004100 */
[-C--:B------:R-:W-:Y:S01]  /*dbb0*/  F2FP.F16.E4M3.UNPACK_B R28, R13.reuse.H1 ;  /* 0x0000000dff1c723e */ /* 0x080fe200030006ff */
[----:B------:R-:W-:Y:S01]  /*dbc0*/  HADD2.F32 R44, -RZ, R43.H1_H1 ;  /* 0x3000002bff2c7230 */ /* 0x000fe20000004100 */
[-C--:B------:R-:W-:Y:S02]  /*dbd0*/  F2FP.F16.E4M3.UNPACK_B R15, R12.reuse ;  /* 0x0000000cff0f723e */ /* 0x080fe400020006ff */
[----:B------:R-:W-:Y:S01]  /*dbe0*/  F2FP.F16.E4M3.UNPACK_B R20, R12.H1 ;  /* 0x0000000cff14723e */ /* 0x000fe200030006ff */
[--C-:B------:R-:W-:Y:S01]  /*dbf0*/  HADD2.F32 R12, -RZ, R35.reuse.H0_H0 ;  /* 0x20000023ff0c7230 */ /* 0x100fe20000004100 */
[----:B------:R-:W-:Y:S01]  /*dc00*/  LOP3.LUT R53, R53, 0xff000000, R21, 0xf8, !PT ;  /* 0xff00000035357812 */ /* 0x000fe200078ef815 */
[----:B------:R-:W-:Y:S01]  /*dc10*/  HADD2.F32 R35, -RZ, R35.H1_H1 ;  /* 0x30000023ff237230 */ /* 0x000fe20000004100 */
[----:B------:R-:W-:-:S02]  /*dc20*/  F2FP.F16.E4M3.UNPACK_B R21, R13 ;  /* 0x0000000dff15723e */ /* 0x000fc400020006ff */
[-C--:B------:R-:W-:Y:S01]  /*dc30*/  F2FP.F16.E4M3.UNPACK_B R13, R14.reuse ;  /* 0x0000000eff0d723e */ /* 0x080fe200020006ff */
[----:B------:R-:W-:Y:S01]  /*dc40*/  FMUL.FTZ R55, R12, R51 ;  /* 0x000000330c377220 */ /* 0x000fe20000410000 */
[----:B------:R-:W-:Y:S01]  /*dc50*/  F2FP.F16.E4M3.UNPACK_B R29, R14.H1 ;  /* 0x0000000eff1d723e */ /* 0x000fe200030006ff */
[--C-:B------:R-:W-:Y:S01]  /*dc60*/  HADD2.F32 R14, -RZ, R28.reuse.H0_H0 ;  /* 0x2000001cff0e7230 */ /* 0x100fe20000004100 */
[----:B------:R-:W-:Y:S01]  /*dc70*/  LOP3.LUT R30, R39, 0xff000000, R30, 0xf8, !PT ;  /* 0xff000000271e7812 */ /* 0x000fe200078ef81e */
[----:B------:R-:W-:Y:S01]  /*dc80*/  HADD2.F32 R28, -RZ, R28.H1_H1 ;  /* 0x3000001cff1c7230 */ /* 0x000fe20000004100 */
[----:B------:R-:W-:Y:S01]  /*dc90*/  F2FP.F16.E4M3.UNPACK_B R33, R25 ;  /* 0x00000019ff21723e */ /* 0x000fe200020006ff */
[----:B------:R-:W-:Y:S01]  /*dca0*/  FMUL.FTZ R57, R35, R44 ;  /* 0x0000002c23397220 */ /* 0x000fe20000410000 */
[----:B------:R-:W-:Y:S02]  /*dcb0*/  F2FP.F16.E4M3.UNPACK_B R49, R49 ;  /* 0x00000031ff31723e */ /* 0x000fe400020006ff */
[-C--:B------:R-:W-:Y:S01]  /*dcc0*/  F2FP.F16.E4M3.UNPACK_B R38, R27.reuse ;  /* 0x0000001bff26723e */ /* 0x080fe200020006ff */
[----:B------:R-:W-:Y:S01]  /*dcd0*/  FFMA.FTZ R57, R28, R48, R57 ;  /* 0x000000301c397223 */ /* 0x000fe20000010039 */
[----:B------:R-:W-:-:S02]  /*dce0*/  F2FP.F16.E4M3.UNPACK_B R39, R27.H1 ;  /* 0x0000001bff27723e */ /* 0x000fc400030006ff */
[-C--:B------:R-:W-:Y:S02]  /*dcf0*/  F2FP.F16.E4M3.UNPACK_B R25, R24.reuse ;  /* 0x00000018ff19723e */ /* 0x080fe400020006ff */
[----:B------:R-:W-:Y:S01]  /*dd00*/  F2FP.F16.E4M3.UNPACK_B R27, R24.H1 ;  /* 0x00000018ff1b723e */ /* 0x000fe200030006ff */
[-C--:B------:R-:W-:Y:S01]  /*dd10*/  FMUL.FTZ R24, R12, R45.reuse ;  /* 0x0000002d0c187220 */ /* 0x080fe20000410000 */
[-C--:B------:R-:W-:Y:S01]  /*dd20*/  F2FP.F16.E4M3.UNPACK_B R36, R26.reuse ;  /* 0x0000001aff24723e */ /* 0x080fe200020006ff */
[C---:B------:R-:W-:Y:S01]  /*dd30*/  FFMA.FTZ R12, R14.reuse, R45, -R55 ;  /* 0x0000002d0e0c7223 */ /* 0x040fe20000010837 */
[----:B------:R-:W-:Y:S01]  /*dd40*/  F2FP.F16.E4M3.UNPACK_B R37, R26.H1 ;  /* 0x0000001aff25723e */ /* 0x000fe200030006ff */
[----:B------:R-:W-:Y:S01]  /*dd50*/  HADD2.F32 R45, -RZ, R49.H0_H0 ;  /* 0x20000031ff2d7230 */ /* 0x000fe20000004100 */
[----:B------:R-:W-:Y:S01]  /*dd60*/  F2FP.F16.E4M3.UNPACK_B R42, R42 ;  /* 0x0000002aff2a723e */ /* 0x000fe200020006ff */
[----:B------:R-:W-:Y:S02]  /*dd70*/  HADD2.F32 R26, -RZ, R33.H0_H0 ;  /* 0x20000021ff1a7230 */ /* 0x000fe40000004100 */
[----:B------:R-:W-:Y:S01]  /*dd80*/  FFMA.FTZ R14, R14, R51, R24 ;  /* 0x000000330e0e7223 */ /* 0x000fe20000010018 */
[----:B------:R-:W-:-:S02]  /*dd90*/  HADD2.F32 R24, -RZ, R21.H0_H0 ;  /* 0x20000015ff187230 */ /* 0x000fc40000004100 */
[----:B------:R-:W-:Y:S01]  /*dda0*/  FMUL.FTZ R51, R35, R48 ;  /* 0x0000003023337220 */ /* 0x000fe20000410000 */
[----:B------:R-:W-:Y:S02]  /*ddb0*/  HADD2.F32 R43, -RZ, R42.H0_H0 ;  /* 0x2000002aff2b7230 */ /* 0x000fe40000004100 */
[----:B------:R-:W-:Y:S01]  /*ddc0*/  FMUL.FTZ R35, R26, R45 ;  /* 0x0000002d1a237220 */ /* 0x000fe20000410000 */
[----:B------:R-:W-:Y:S02]  /*ddd0*/  HADD2.F32 R33, -RZ, R33.H1_H1 ;  /* 0x30000021ff217230 */ /* 0x000fe40000004100 */
[----:B------:R-:W-:Y:S01]  /*dde0*/  FFMA.FTZ R55, R28, R44, -R51 ;  /* 0x0000002c1c377223 */ /* 0x000fe20000010833 */
[----:B------:R-:W-:Y:S01]  /*ddf0*/  F2FP.F16.E4M3.UNPACK_B R28, R46.H1 ;  /* 0x0000002eff1c723e */ /* 0x000fe200030006ff */
[-C--:B------:R-:W-:Y:S01]  /*de00*/  FMUL.FTZ R26, R26, R43.reuse ;  /* 0x0000002b1a1a7220 */ /* 0x080fe20000410000 */
[----:B------:R-:W-:Y:S01]  /*de10*/  FFMA.FTZ R48, R24, R43, -R35 ;  /* 0x0000002b18307223 */ /* 0x000fe20000010823 */
[----:B------:R-:W-:Y:S01]  /*de20*/  F2FP.F16.E4M3.UNPACK_B R43, R53.H1 ;  /* 0x00000035ff2b723e */ /* 0x000fe200030006ff */
[----:B------:R-:W-:-:S02]  /*de30*/  HADD2.F32 R44, -RZ, R49.H1_H1 ;  /* 0x30000031ff2c7230 */ /* 0x000fc40000004100 */
[----:B------:R-:W-:Y:S01]  /*de40*/  FFMA.FTZ R51, R24, R45, R26 ;  /* 0x0000002d18337223 */ /* 0x000fe2000001001a */
[----:B------:R-:W-:Y:S01]  /*de50*/  HADD2.F32 R26, -RZ, R39.H0_H0 ;  /* 0x20000027ff1a7230 */ /* 0x000fe20000004100 */
[----:B------:R-:W-:Y:S01]  /*de60*/  F2FP.F16.E4M3.UNPACK_B R53, R53 ;  /* 0x00000035ff35723e */ /* 0x000fe200020006ff */
[----:B------:R-:W-:Y:S02]  /*de70*/  HADD2.F32 R45, -RZ, R43.H0_H0 ;  /* 0x2000002bff2d7230 */ /* 0x000fe40000004100 */
[----:B------:R-:W-:Y:S01]  /*de80*/  FMUL.FTZ R52, R33, R44 ;  /* 0x0000002c21347220 */ /* 0x000fe20000410000 */
[----:B------:R-:W-:Y:S01]  /*de90*/  HADD2.F32 R42, -RZ, R42.H1_H1 ;  /* 0x3000002aff2a7230 */ /* 0x000fe20000004100 */
[----:B------:R-:W-:Y:S01]  /*dea0*/  F2FP.F16.E4M3.UNPACK_B R46, R46 ;  /* 0x0000002eff2e723e */ /* 0x000fe200020006ff */
[----:B------:R-:W-:Y:S02]  /*deb0*/  HADD2.F32 R35, -RZ, R28.H0_H0 ;  /* 0x2000001cff237230 */ /* 0x000fe40000004100 */
[----:B------:R-:W-:Y:S01]  /*dec0*/  FMUL.FTZ R59, R26, R45 ;  /* 0x0000002d1a3b7220 */ /* 0x000fe20000410000 */
[----:B------:R-:W-:-:S02]  /*ded0*/  HADD2.F32 R21, -RZ, R21.H1_H1 ;  /* 0x30000015ff157230 */ /* 0x000fc40000004100 */
[----:B------:R-:W-:Y:S01]  /*dee0*/  FMUL.FTZ R33, R33, R42 ;  /* 0x0000002a21217220 */ /* 0x000fe20000410000 */
[----:B------:R-:W-:Y:S02]  /*def0*/  HADD2.F32 R24, -RZ, R32.H0_H0 ;  /* 0x20000020ff187230 */ /* 0x000fe40000004100 */
[-C--:B------:R-:W-:Y:S01]  /*df00*/  FMUL.FTZ R26, R26, R35.reuse ;  /* 0x000000231a1a7220 */ /* 0x080fe20000410000 */
[----:B------:R-:W-:Y:S02]  /*df10*/  HADD2.F32 R28, -RZ, R28.H1_H1 ;  /* 0x3000001cff1c7230 */ /* 0x000fe40000004100 */
[----:B------:R-:W-:Y:S01]  /*df20*/  FFMA.FTZ R44, R21, R44, R33 ;  /* 0x0000002c152c7223 */ /* 0x000fe20000010021 */
[----:B------:R-:W-:Y:S02]  /*df30*/  HADD2.F32 R43, -RZ, R43.H1_H1 ;  /* 0x3000002bff2b7230 */ /* 0x000fe40000004100 */
[C---:B------:R-:W-:Y:S01]  /*df40*/  FFMA.FTZ R59, R24.reuse, R35, -R59 ;  /* 0x00000023183b7223 */ /* 0x040fe2000001083b */
[----:B------:R-:W-:Y:S01]  /*df50*/  FFMA.FTZ R58, R24, R45, R26 ;  /* 0x0000002d183a7223 */ /* 0x000fe2000001001a */
[----:B------:R-:W-:-:S02]  /*df60*/  HADD2.F32 R39, -RZ, R39.H1_H1 ;  /* 0x30000027ff277230 */ /* 0x000fc40000004100 */
[----:B------:R-:W-:Y:S01]  /*df70*/  FFMA.FTZ R49, R21, R42, -R52 ;  /* 0x0000002a15317223 */ /* 0x000fe20000010834 */
[----:B------:R-:W-:Y:S02]  /*df80*/  HADD2.F32 R33, -RZ, R53.H0_H0 ;  /* 0x20000035ff217230 */ /* 0x000fe40000004100 */
[----:B------:R-:W-:Y:S02]  /*df90*/  HADD2.F32 R24, -RZ, R38.H0_H0 ;  /* 0x20000026ff187230 */ /* 0x000fe40000004100 */
[C---:B------:R-:W-:Y:S01]  /*dfa0*/  FMUL.FTZ R35, R39.reuse, R43 ;  /* 0x0000002b27237220 */ /* 0x040fe20000410000 */
[----:B------:R-:W-:Y:S02]  /*dfb0*/  HADD2.F32 R32, -RZ, R32.H1_H1 ;  /* 0x30000020ff207230 */ /* 0x000fe40000004100 */
[----:B------:R-:W-:Y:S01]  /*dfc0*/  FMUL.FTZ R52, R39, R28 ;  /* 0x0000001c27347220 */ /* 0x000fe20000410000 */
[----:B------:R-:W-:Y:S02]  /*dfd0*/  HADD2.F32 R26, -RZ, R46.H0_H0 ;  /* 0x2000002eff1a7230 */ /* 0x000fe40000004100 */
[----:B------:R-:W-:Y:S01]  /*dfe0*/  FMUL.FTZ R42, R24, R33 ;  /* 0x00000021182a7220 */ /* 0x000fe20000410000 */
[----:B------:R-:W-:-:S02]  /*dff0*/  HADD2.F32 R21, -RZ, R31.H0_H0 ;  /* 0x2000001fff157230 */ /* 0x000fc40000004100 */
[C---:B------:R-:W-:Y:S01]  /*e000*/  FFMA.FTZ R60, R32.reuse, R28, -R35 ;  /* 0x0000001c203c7223 */ /* 0x040fe20000010823 */
[----:B------:R-:W-:Y:S01]  /*e010*/  FFMA.FTZ R61, R32, R43, R52 ;  /* 0x0000002b203d7223 */ /* 0x000fe20000010034 */
[-C--:B------:R-:W-:Y:S01]  /*e020*/  FMUL.FTZ R24, R24, R26.reuse ;  /* 0x0000001a18187220 */ /* 0x080fe20000410000 */
[----:B------:R-:W-:Y:S01]  /*e030*/  F2FP.F16.E4M3.UNPACK_B R32, R47.H1 ;  /* 0x0000002fff20723e */ /* 0x000fe200030006ff */
[C---:B------:R-:W-:Y:S01]  /*e040*/  FFMA.FTZ R45, R21.reuse, R26, -R42 ;  /* 0x0000001a152d7223 */ /* 0x040fe2000001082a */
[-C--:B------:R-:W-:Y:S01]  /*e050*/  F2FP.F16.E4M3.UNPACK_B R26, R40.reuse.H1 ;  /* 0x00000028ff1a723e */ /* 0x080fe200030006ff */
[----:B------:R-:W-:Y:S01]  /*e060*/  FFMA.FTZ R54, R21, R33, R24 ;  /* 0x0000002115367223 */ /* 0x000fe20000010018 */
[----:B------:R-:W-:Y:S01]  /*e070*/  HADD2.F32 R46, -RZ, R46.H1_H1 ;  /* 0x3000002eff2e7230 */ /* 0x000fe20000004100 */
[----:B------:R-:W-:Y:S01]  /*e080*/  F2FP.F16.E4M3.UNPACK_B R47, R47 ;  /* 0x0000002fff2f723e */ /* 0x000fe200020006ff */
[----:B------:R-:W-:Y:S01]  /*e090*/  HADD2.F32 R53, -RZ, R53.H1_H1 ;  /* 0x30000035ff357230 */ /* 0x000fe20000004100 */
[----:B------:R-:W-:Y:S01]  /*e0a0*/  F2FP.F16.E4M3.UNPACK_B R40, R40 ;  /* 0x00000028ff28723e */ /* 0x000fe200020006ff */
        /* <DEDUP_REMOVED lines=11> */
[C---:B------:R-:W-:Y:S01]  /*e160*/  FFMA.FTZ R56, R31.reuse, R46, -R42 ;  /* 0x0000002e1f387223 */ /* 0x040fe2000001082a */
[----:B------:R-:W-:Y:S02]  /*e170*/  HADD2.F32 R27, -RZ, R27.H1_H1 ;  /* 0x3000001bff1b7230 */ /* 0x000fe40000004100 */
[----:B------:R-:W-:Y:S01]  /*e180*/  FFMA.FTZ R53, R31, R53, R52 ;  /* 0x000000351f357223 */ /* 0x000fe20000010034 */
[----:B------:R-:W-:Y:S02]  /*e190*/  HADD2.F32 R26, -RZ, R26.H1_H1 ;  /* 0x3000001aff1a7230 */ /* 0x000fe40000004100 */
[C---:B------:R-:W-:Y:S01]  /*e1a0*/  FFMA.FTZ R35, R21.reuse, R33, R24 ;  /* 0x0000002115237223 */ /* 0x040fe20000010018 */
[----:B------:R-:W-:Y:S01]  /*e1b0*/  FFMA.FTZ R38, R21, R28, -R38 ;  /* 0x0000001c15267223 */ /* 0x000fe20000010826 */
[----:B------:R-:W-:-:S02]  /*e1c0*/  HADD2.F32 R20, -RZ, R20.H1_H1 ;  /* 0x30000014ff147230 */ /* 0x000fc40000004100 */
[C---:B------:R-:W-:Y:S01]  /*e1d0*/  FMUL.FTZ R31, R27.reuse, R32 ;  /* 0x000000201b1f7220 */ /* 0x040fe20000410000 */
[----:B------:R-:W-:Y:S01]  /*e1e0*/  FMUL.FTZ R33, R27, R26 ;  /* 0x0000001a1b217220 */ /* 0x000fe20000410000 */
[----:B------:R-:W-:Y:S01]  /*e1f0*/  HADD2.F32 R27, -RZ, R47.H0_H0 ;  /* 0x2000002fff1b7230 */ /* 0x000fe20000004100 */
[----:B------:R-:W-:Y:S01]  /*e200*/  F2FP.F16.E4M3.UNPACK_B R28, R50.H1 ;  /* 0x00000032ff1c723e */ /* 0x000fe200030006ff */
[----:B------:R-:W-:Y:S02]  /*e210*/  HADD2.F32 R21, -RZ, R25.H0_H0 ;  /* 0x20000019ff157230 */ /* 0x000fe40000004100 */
[C---:B------:R-:W-:Y:S01]  /*e220*/  FFMA.FTZ R39, R20.reuse, R26, -R31 ;  /* 0x0000001a14277223 */ /* 0x040fe2000001081f */
[----:B------:R-:W-:Y:S02]  /*e230*/  HADD2.F32 R24, -RZ, R40.H0_H0 ;  /* 0x20000028ff187230 */ /* 0x000fe40000004100 */
[----:B------:R-:W-:Y:S01]  /*e240*/  FFMA.FTZ R42, R20, R32, R33 ;  /* 0x00000020142a7223 */ /* 0x000fe20000010021 */
        /* <DEDUP_REMOVED lines=25> */
[----:B------:R-:W-:Y:S01]  /*e3e0*/  F2FP.F16.E4M3.UNPACK_B R50, R50 ;  /* 0x00000032ff32723e */ /* 0x000fe200020006ff */
[----:B------:R-:W-:-:S03]  /*e3f0*/  HADD2.F32 R29, -RZ, R29.H1_H1 ;  /* 0x3000001dff1d7230 */ /* 0x000fc60000004100 */
[C---:B------:R-:W-:Y:S01]  /*e400*/  FMUL.FTZ R24, R37.reuse, R28 ;  /* 0x0000001c25187220 */ /* 0x040fe20000410000 */
[-C--:B------:R-:W-:Y:S01]  /*e410*/  FMUL.FTZ R21, R37, R26.reuse ;  /* 0x0000001a25157220 */ /* 0x080fe20000410000 */
[----:B------:R-:W-:Y:S01]  /*e420*/  FFMA.FTZ R37, R15, R25, R20 ;  /* 0x000000190f257223 */ /* 0x000fe20000010014 */
[----:B------:R-:W-:Y:S02]  /*e430*/  HADD2.F32 R20, -RZ, R36.H0_H0 ;  /* 0x20000024ff147230 */ /* 0x000fe40000004100 */
[C---:B------:R-:W-:Y:S01]  /*e440*/  FFMA.FTZ R43, R29.reuse, R26, -R24 ;  /* 0x0000001a1d2b7223 */ /* 0x040fe20000010818 */
[----:B------:R-:W-:Y:S01]  /*e450*/  FFMA.FTZ R52, R29, R28, R21 ;  /* 0x0000001c1d347223 */ /* 0x000fe20000010015 */
[----:B------:R-:W-:Y:S02]  /*e460*/  HADD2.F32 R21, -RZ, R30.H0_H0 ;  /* 0x2000001eff157230 */ /* 0x000fe40000004100 */
[----:B------:R-:W-:Y:S02]  /*e470*/  HADD2.F32 R24, -RZ, R50.H0_H0 ;  /* 0x20000032ff187230 */ /* 0x000fe40000004100 */
[----:B------:R-:W-:-:S02]  /*e480*/  HADD2.F32 R30, -RZ, R30.H1_H1 ;  /* 0x3000001eff1e7230 */ /* 0x000fc40000004100 */
[C---:B------:R-:W-:Y:S01]  /*e490*/  FMUL.FTZ R25, R20.reuse, R21 ;  /* 0x0000001514197220 */ /* 0x040fe20000410000 */
[----:B------:R-:W-:Y:S02]  /*e4a0*/  HADD2.F32 R50, -RZ, R50.H1_H1 ;  /* 0x30000032ff327230 */ /* 0x000fe40000004100 */
[----:B------:R-:W-:Y:S01]  /*e4b0*/  FMUL.FTZ R26, R20, R24 ;  /* 0x00000018141a7220 */ /* 0x000fe20000410000 */
[----:B------:R-:W-:Y:S01]  /*e4c0*/  HADD2.F32 R36, -RZ, R36.H1_H1 ;  /* 0x30000024ff247230 */ /* 0x000fe20000004100 */
[----:B------:R-:W-:Y:S01]  /*e4d0*/  F2FP.SATFINITE.E4M3.F32.PACK_AB_MERGE_C R37, R52, R37, RZ ;  /* 0x000000253425723e */ /* 0x000fe200048070ff */
[--C-:B------:R-:W-:Y:S02]  /*e4e0*/  HADD2.F32 R15, -RZ, R13.reuse.H0_H0 ;  /* 0x2000000dff0f7230 */ /* 0x100fe40000004100 */
        /* <DEDUP_REMOVED lines=24> */
.L_x_8789:
[----:B------:R-:W-:Y:S05]  /*e670*/  BSYNC B1 ;  /* 0x0000000000017941 */ /* 0x000fea0003800000 */
.L_x_8788:
[----:B------:R-:W-:Y:S05]  /*e680*/  @P0 BRA `(.L_x_8780) ;  /* 0x0000000c00c80947 */ /* 0x000fea0003800000 */
[----:B------:R-:W2:Y:S01]  /*e690*/  LDL R49, [R1+0x8] ;  /* 0x0000080001317983 */ /* 0x000ea20000100800 */
[----:B-1---5:R-:W-:Y:S01]  /*e6a0*/  SHF.R.U32.HI R13, RZ, 0x8, R9 ;  /* 0x00000008ff0d7819 */ /* 0x022fe20000011609 */
[----:B------:R-:W-:Y:S01]  /*e6b0*/  IMAD.IADD R41, R18, 0x1, R41 ;  /* 0x0000000112297824 */ /* 0x000fe200078e0229 */
[----:B------:R-:W-:Y:S02]  /*e6c0*/  SHF.R.U32.HI R3, RZ, 0x8, R8 ;  /* 0x00000008ff037819 */ /* 0x000fe40000011608 */
[----:B------:R-:W-:Y:S02]  /*e6d0*/  LOP3.LUT R12, R9, 0xff, RZ, 0xc0, !PT ;  /* 0x000000ff090c7812 */ /* 0x000fe400078ec0ff */
[----:B------:R-:W-:Y:S02]  /*e6e0*/  LOP3.LUT R13, R13, 0xff, RZ, 0xc0, !PT ;  /* 0x000000ff0d0d7812 */ /* 0x000fe400078ec0ff */
[----:B0-----:R-:W-:Y:S02]  /*e6f0*/  LOP3.LUT R0, R8, 0xff, RZ, 0xc0, !PT ;  /* 0x000000ff08007812 */ /* 0x001fe400078ec0ff */
[----:B------:R-:W-:-:S02]  /*e700*/  LOP3.LUT R3, R3, 0xff, RZ, 0xc0, !PT ;  /* 0x000000ff03037812 */ /* 0x000fc400078ec0ff */
[----:B------:R-:W-:Y:S02]  /*e710*/  PRMT R20, R13, 0x7604, R12 ;  /* 0x000076040d147816 */ /* 0x000fe4000000000c */
[----:B------:R-:W-:Y:S02]  /*e720*/  SHF.R.U32.HI R12, RZ, 0x8, R10 ;  /* 0x00000008ff0c7819 */ /* 0x000fe4000001160a */
[----:B------:R-:W-:Y:S02]  /*e730*/  PRMT R3, R3, 0x7604, R0 ;  /* 0x0000760403037816 */ /* 0x000fe40000000000 */
[----:B------:R-:W-:Y:S02]  /*e740*/  LOP3.LUT R0, R10, 0xff, RZ, 0xc0, !PT ;  /* 0x000000ff0a007812 */ /* 0x000fe400078ec0ff */
[----:B------:R-:W-:Y:S02]  /*e750*/  LOP3.LUT R13, R12, 0xff, RZ, 0xc0, !PT ;  /* 0x000000ff0c0d7812 */ /* 0x000fe400078ec0ff */
[----:B------:R-:W-:-:S02]  /*e760*/  SHF.R.U32.HI R24, RZ, 0x3, R208 ;  /* 0x00000003ff187819 */ /* 0x000fc400000116d0 */
[----:B------:R-:W-:Y:S02]  /*e770*/  PRMT R29, R13, 0x7604, R0 ;  /* 0x000076040d1d7816 */ /* 0x000fe40000000000 */
[----:B------:R-:W-:Y:S02]  /*e780*/  LOP3.LUT R0, R208, 0x70, R41, 0xf8, !PT ;  /* 0x00000070d0007812 */ /* 0x000fe400078ef829 */
[----:B------:R-:W-:Y:S02]  /*e790*/  SHF.R.U32.HI R15, RZ, 0x8, R11 ;  /* 0x00000008ff0f7819 */ /* 0x000fe4000001160b */
[----:B------:R-:W-:Y:S02]  /*e7a0*/  LOP3.LUT R0, R0, R24, RZ, 0x3c, !PT ;  /* 0x0000001800007212 */ /* 0x000fe400078e3cff */
[----:B------:R-:W-:Y:S02]  /*e7b0*/  SHF.R.U32.HI R21, RZ, 0x8, R4 ;  /* 0x00000008ff157819 */ /* 0x000fe40000011604 */
[----:B------:R-:W-:-:S02]  /*e7c0*/  IADD3 R0, R17, R0, R214 ;  /* 0x0000000011007210 */ /* 0x000fc40007ffe0d6 */
[----:B------:R-:W-:Y:S02]  /*e7d0*/  LOP3.LUT R14, R11, 0xff, RZ, 0xc0, !PT ;  /* 0x000000ff0b0e7812 */ /* 0x000fe400078ec0ff */
[----:B------:R-:W-:Y:S01]  /*e7e0*/  LOP3.LUT R12, R4, 0xff, RZ, 0xc0, !PT ;  /* 0x000000ff040c7812 */ /* 0x000fe200078ec0ff */
[----:B------:R-:W0:Y:S01]  /*e7f0*/  LDS.128 R24, [R0+0x14400] ;  /* 0x0144000000187984 */ /* 0x000e220000000c00 */
[----:B------:R-:W-:Y:S02]  /*e800*/  LOP3.LUT R15, R15, 0xff, RZ, 0xc0, !PT ;  /* 0x000000ff0f0f7812 */ /* 0x000fe400078ec0ff */
[----:B------:R-:W-:Y:S02]  /*e810*/  LOP3.LUT R21, R21, 0xff, RZ, 0xc0, !PT ;  /* 0x000000ff15157812 */ /* 0x000fe400078ec0ff */
[----:B------:R-:W-:Y:S02]  /*e820*/  PRMT R28, R15, 0x7604, R14 ;  /* 0x000076040f1c7816 */ /* 0x000fe4000000000e */
[----:B------:R-:W-:-:S02]  /*e830*/  PRMT R35, R21, 0x7604, R12 ;  /* 0x0000760415237816 */ /* 0x000fc4000000000c */
[----:B------:R-:W-:Y:S02]  /*e840*/  SHF.R.U32.HI R30, RZ, 0x8, R5 ;  /* 0x00000008ff1e7819 */ /* 0x000fe40000011605 */
[----:B------:R-:W-:Y:S02]  /*e850*/  SHF.R.U32.HI R32, RZ, 0x8, R6 ;  /* 0x00000008ff207819 */ /* 0x000fe40000011606 */
[----:B------:R-:W-:Y:S02]  /*e860*/  LOP3.LUT R21, R5, 0xff, RZ, 0xc0, !PT ;  /* 0x000000ff05157812 */ /* 0x000fe400078ec0ff */
[----:B------:R-:W-:Y:S02]  /*e870*/  LOP3.LUT R30, R30, 0xff, RZ, 0xc0, !PT ;  /* 0x000000ff1e1e7812 */ /* 0x000fe400078ec0ff */
[----:B------:R-:W-:Y:S02]  /*e880*/  LOP3.LUT R31, R6, 0xff, RZ, 0xc0, !PT ;  /* 0x000000ff061f7812 */ /* 0x000fe400078ec0ff */
[----:B------:R-:W-:-:S02]  /*e890*/  LOP3.LUT R32, R32, 0xff, RZ, 0xc0, !PT ;  /* 0x000000ff20207812 */ /* 0x000fc400078ec0ff */
[----:B------:R-:W-:Y:S02]  /*e8a0*/  PRMT R30, R30, 0x7604, R21 ;  /* 0x000076041e1e7816 */ /* 0x000fe40000000015 */
[----:B------:R-:W-:Y:S02]  /*e8b0*/  SHF.R.U32.HI R37, RZ, 0x10, R5 ;  /* 0x00000010ff257819 */ /* 0x000fe40000011605 */
[----:B------:R-:W-:Y:S02]  /*e8c0*/  SHF.R.U32.HI R21, RZ, 0x10, R9 ;  /* 0x00000010ff157819 */ /* 0x000fe40000011609 */
[----:B------:R-:W-:Y:S01]  /*e8d0*/  PRMT R39, R32, 0x7604, R31 ;  /* 0x0000760420277816 */ /* 0x000fe2000000001f */
[----:B------:R-:W-:Y:S01]  /*e8e0*/  IMAD.U32 R37, R37, 0x10000, RZ ;  /* 0x0001000025257824 */ /* 0x000fe200078e00ff */
[----:B------:R-:W-:Y:S01]  /*e8f0*/  SHF.R.U32.HI R31, RZ, 0x10, R11 ;  /* 0x00000010ff1f7819 */ /* 0x000fe2000001160b */
[----:B------:R-:W-:Y:S01]  /*e900*/  IMAD.U32 R21, R21, 0x10000, RZ ;  /* 0x0001000015157824 */ /* 0x000fe200078e00ff */
[----:B------:R-:W-:-:S02]  /*e910*/  SHF.R.U32.HI R36, RZ, 0x8, R7 ;  /* 0x00000008ff247819 */ /* 0x000fc40000011607 */
[----:B------:R-:W-:Y:S01]  /*e920*/  LOP3.LUT R33, R7, 0xff, RZ, 0xc0, !PT ;  /* 0x000000ff07217812 */ /* 0x000fe200078ec0ff */
[----:B------:R-:W-:Y:S01]  /*e930*/  IMAD.U32 R31, R31, 0x10000, RZ ;  /* 0x000100001f1f7824 */ /* 0x000fe200078e00ff */
[----:B------:R-:W-:Y:S02]  /*e940*/  LOP3.LUT R36, R36, 0xff, RZ, 0xc0, !PT ;  /* 0x000000ff24247812 */ /* 0x000fe400078ec0ff */
[----:B------:R-:W-:Y:S02]  /*e950*/  SHF.R.U32.HI R41, RZ, 0x10, R7 ;  /* 0x00000010ff297819 */ /* 0x000fe40000011607 */
[----:B------:R-:W-:Y:S02]  /*e960*/  LOP3.LUT R37, R30, 0xff0000, R37, 0xf8, !PT ;  /* 0x00ff00001e257812 */ /* 0x000fe400078ef825 */
[----:B------:R-:W-:Y:S01]  /*e970*/  LOP3.LUT R21, R20, 0xff0000, R21, 0xf8, !PT ;  /* 0x00ff000014157812 */ /* 0x000fe200078ef815 */
        /* <DEDUP_REMOVED lines=14> */
[----:B------:R-:W-:Y:S01]  /*ea60*/  F2FP.F16.E4M3.UNPACK_B R11, R20 ;  /* 0x00000014ff0b723e */ /* 0x000fe200020006ff */
[----:B------:R-:W-:Y:S01]  /*ea70*/  HADD2.F32 R38, -RZ, R33.H0_H0 ;  /* 0x20000021ff267230 */ /* 0x000fe20000004100 */
[----:B------:R-:W-:Y:S01]  /*ea80*/  LOP3.LUT R41, R36, 0xff0000, R41, 0xf8, !PT ;  /* 0x00ff000024297812 */ /* 0x000fe200078ef829 */
[----:B------:R-:W-:Y:S01]  /*ea90*/  HADD2.F32 R5, -RZ, R6.H0_H0 ;  /* 0x20000006ff057230 */ /* 0x000fe20000004100 */
[----:B------:R-:W-:Y:S01]  /*eaa0*/  LOP3.LUT R36, R3, 0xff000000, R4, 0xf8, !PT ;  /* 0xff00000003247812 */ /* 0x000fe200078ef804 */
[----:B------:R-:W-:Y:S01]  /*eab0*/  HADD2.F32 R30, -RZ, R11.H0_H0 ;  /* 0x2000000bff1e7230 */ /* 0x000fe20000004100 */
[----:B------:R-:W-:Y:S02]  /*eac0*/  LOP3.LUT R32, R31, 0xff000000, R10, 0xf8, !PT ;  /* 0xff0000001f207812 */ /* 0x000fe400078ef80a */
[C---:B------:R-:W-:Y:S01]  /*ead0*/  FMUL.FTZ R42, R5.reuse, R38 ;  /* 0x00000026052a7220 */ /* 0x040fe20000410000 */
[----:B------:R-:W-:Y:S01]  /*eae0*/  F2FP.F16.E4M3.UNPACK_B R25, R25.H1 ;  /* 0x00000019ff19723e */ /* 0x000fe200030006ff */
[----:B------:R-:W-:Y:S01]  /*eaf0*/  FMUL.FTZ R31, R5, R30 ;  /* 0x0000001e051f7220 */ /* 0x000fe20000410000 */
[----:B------:R-:W-:-:S02]  /*eb00*/  F2FP.F16.E4M3.UNPACK_B R37, R37.H1 ;  /* 0x00000025ff25723e */ /* 0x000fc400030006ff */
[----:B------:R-:W-:Y:S02]  /*eb10*/  LOP3.LUT R41, R41, 0xff000000, R7, 0xf8, !PT ;  /* 0xff00000029297812 */ /* 0x000fe400078ef807 */
[-C--:B------:R-:W-:Y:S01]  /*eb20*/  F2FP.F16.E4M3.UNPACK_B R28, R27.reuse ;  /* 0x0000001bff1c723e */ /* 0x080fe200020006ff */
[----:B------:R-:W-:Y:S01]  /*eb30*/  HADD2.F32 R39, -RZ, R37.H0_H0 ;  /* 0x20000025ff277230 */ /* 0x000fe20000004100 */
[----:B------:R-:W-:Y:S02]  /*eb40*/  F2FP.F16.E4M3.UNPACK_B R27, R27.H1 ;  /* 0x0000001bff1b723e */ /* 0x000fe400030006ff */
[-C--:B------:R-:W-:Y:S02]  /*eb50*/  F2FP.F16.E4M3.UNPACK_B R10, R24.reuse ;  /* 0x00000018ff0a723e */ /* 0x080fe400020006ff */
[----:B------:R-:W-:Y:S02]  /*eb60*/  F2FP.F16.E4M3.UNPACK_B R24, R24.H1 ;  /* 0x00000018ff18723e */ /* 0x000fe400030006ff */
[----:B------:R-:W-:-:S02]  /*eb70*/  F2FP.F16.E4M3.UNPACK_B R21, R26 ;  /* 0x0000001aff15723e */ /* 0x000fc400020006ff */
[----:B------:R-:W-:Y:S01]  /*eb80*/  F2FP.F16.E4M3.UNPACK_B R26, R26.H1 ;  /* 0x0000001aff1a723e */ /* 0x000fe200030006ff */
[----:B--2---:R-:W0:Y:S02]  /*eb90*/  LDS.128 R12, [R49+0x14400] ;  /* 0x01440000310c7984 */ /* 0x004e240000000c00 */
[-C--:B0-----:R-:W-:Y:S02]  /*eba0*/  F2FP.F16.E4M3.UNPACK_B R4, R13.reuse ;  /* 0x0000000dff04723e */ /* 0x081fe400020006ff */
[----:B------:R-:W-:Y:S02]  /*ebb0*/  F2FP.F16.E4M3.UNPACK_B R13, R13.H1 ;  /* 0x0000000dff0d723e */ /* 0x000fe400030006ff */
[-C--:B------:R-:W-:Y:S01]  /*ebc0*/  F2FP.F16.E4M3.UNPACK_B R8, R15.reuse ;  /* 0x0000000fff08723e */ /* 0x080fe200020006ff */
        /* <DEDUP_REMOVED lines=8> */
[----:B------:R-:W-:Y:S01]  /*ec50*/  HADD2.F32 R38, -RZ, R33.H1_H1 ;  /* 0x30000021ff267230 */ /* 0x000fe20000004100 */
[----:B------:R-:W-:Y:S01]  /*ec60*/  F2FP.F16.E4M3.UNPACK_B R12, R12.H1 ;  /* 0x0000000cff0c723e */ /* 0x000fe200030006ff */
[----:B------:R-:W-:Y:S01]  /*ec70*/  HADD2.F32 R11, -RZ, R6.H1_H1 ;  /* 0x30000006ff0b7230 */ /* 0x000fe20000004100 */
[-C--:B------:R-:W-:Y:S01]  /*ec80*/  F2FP.F16.E4M3.UNPACK_B R7, R14.reuse ;  /* 0x0000000eff07723e */ /* 0x080fe200020006ff */
[----:B------:R-:W-:Y:S01]  /*ec90*/  HADD2.F32 R20, -RZ, R25.H0_H0 ;  /* 0x20000019ff147230 */ /* 0x000fe20000004100 */
[----:B------:R-:W-:Y:S01]  /*eca0*/  F2FP.F16.E4M3.UNPACK_B R14, R14.H1 ;  /* 0x0000000eff0e723e */ /* 0x000fe200030006ff */
[----:B------:R-:W-:-:S02]  /*ecb0*/  HADD2.F32 R33, -RZ, R30.H0_H0 ;  /* 0x2000001eff217230 */ /* 0x000fc40000004100 */
[CC--:B------:R-:W-:Y:S01]  /*ecc0*/  FMUL.FTZ R43, R11.reuse, R38.reuse ;  /* 0x000000260b2b7220 */ /* 0x0c0fe20000410000 */
[----:B------:R-:W-:Y:S02]  /*ecd0*/  HADD2.F32 R6, -RZ, R13.H0_H0 ;  /* 0x2000000dff067230 */ /* 0x000fe40000004100 */
[C---:B------:R-:W-:Y:S01]  /*ece0*/  FMUL.FTZ R45, R20.reuse, R39 ;  /* 0x00000027142d7220 */ /* 0x040fe20000410000 */
[----:B------:R-:W-:Y:S01]  /*ecf0*/  FMUL.FTZ R11, R11, R31 ;  /* 0x0000001f0b0b7220 */ /* 0x000fe20000410000 */
[----:B------:R-:W-:Y:S01]  /*ed00*/  FMUL.FTZ R20, R20, R33 ;  /* 0x0000002114147220 */ /* 0x000fe20000410000 */
[----:B------:R-:W-:Y:S01]  /*ed10*/  FFMA.FTZ R42, R4, R31, -R43 ;  /* 0x0000001f042a7223 */ /* 0x000fe2000001082b */
[----:B------:R-:W-:Y:S01]  /*ed20*/  FFMA.FTZ R45, R6, R33, -R45 ;  /* 0x00000021062d7223 */ /* 0x000fe2000001082d */
[----:B------:R-:W-:Y:S01]  /*ed30*/  FFMA.FTZ R38, R4, R38, R11 ;  /* 0x0000002604267223 */ /* 0x000fe2000001000b */
[----:B------:R-:W-:Y:S01]  /*ed40*/  F2FP.F16.E4M3.UNPACK_B R33, R41 ;  /* 0x00000029ff21723e */ /* 0x000fe200020006ff */
[----:B------:R-:W-:Y:S01]  /*ed50*/  FFMA.FTZ R39, R6, R39, R20 ;  /* 0x0000002706277223 */ /* 0x000fe20000010014 */
[----:B------:R-:W-:Y:S01]  /*ed60*/  F2FP.F16.E4M3.UNPACK_B R11, R35 ;  /* 0x00000023ff0b723e */ /* 0x000fe200020006ff */
        /* <DEDUP_REMOVED lines=16> */
[----:B------:R-:W-:Y:S01]  /*ee70*/  FFMA.FTZ R30, R13, R20, R25 ;  /* 0x000000140d1e7223 */ /* 0x000fe20000010019 */
[C---:B------:R-:W-:Y:S01]  /*ee80*/  FFMA.FTZ R37, R4.reuse, R37, R6 ;  /* 0x0000002504257223 */ /* 0x040fe20000010006 */
[----:B------:R-:W-:Y:S02]  /*ee90*/  HADD2.F32 R25, -RZ, R41.H0_H0 ;  /* 0x20000029ff197230 */ /* 0x000fe40000004100 */
[----:B------:R-:W-:Y:S01]  /*eea0*/  FFMA.FTZ R43, R4, R31, -R43 ;  /* 0x0000001f042b7223 */ /* 0x000fe2000001082b */
[----:B------:R-:W-:Y:S01]  /*eeb0*/  HADD2.F32 R6, -RZ, R27.H0_H0 ;  /* 0x2000001bff067230 */ /* 0x000fe20000004100 */
[----:B------:R-:W-:Y:S01]  /*eec0*/  F2FP.SATFINITE.E4M3.F32.PACK_AB_MERGE_C R44, R44, R45, RZ ;  /* 0x0000002d2c2c723e */ /* 0x000fe200048070ff */
[----:B------:R-:W-:Y:S01]  /*eed0*/  HADD2.F32 R28, -RZ, R28.H1_H1 ;  /* 0x3000001cff1c7230 */ /* 0x000fe20000004100 */
[----:B------:R-:W-:Y:S01]  /*eee0*/  F2FP.SATFINITE.E4M3.F32.PACK_AB_MERGE_C R30, R30, R39, RZ ;  /* 0x000000271e1e723e */ /* 0x000fe200048070ff */
[----:B------:R-:W-:-:S02]  /*eef0*/  HADD2.F32 R11, -RZ, R11.H1_H1 ;  /* 0x3000000bff0b7230 */ /* 0x000fc40000004100 */
[----:B------:R-:W-:Y:S01]  /*ef00*/  FMUL.FTZ R47, R6, R25 ;  /* 0x00000019062f7220 */ /* 0x000fe20000410000 */
[----:B------:R-:W-:Y:S02]  /*ef10*/  HADD2.F32 R13, -RZ, R35.H0_H0 ;  /* 0x20000023ff0d7230 */ /* 0x000fe40000004100 */
[C---:B------:R-:W-:Y:S01]  /*ef20*/  FMUL.FTZ R31, R28.reuse, R33 ;  /* 0x000000211c1f7220 */ /* 0x040fe20000410000 */
[----:B------:R-:W-:Y:S02]  /*ef30*/  HADD2.F32 R4, -RZ, R15.H0_H0 ;  /* 0x2000000fff047230 */ /* 0x000fe40000004100 */
[----:B------:R-:W-:Y:S01]  /*ef40*/  FMUL.FTZ R28, R28, R11 ;  /* 0x0000000b1c1c7220 */ /* 0x000fe20000410000 */
[----:B------:R-:W-:Y:S02]  /*ef50*/  HADD2.F32 R8, -RZ, R8.H1_H1 ;  /* 0x30000008ff087230 */ /* 0x000fe40000004100 */
[----:B------:R-:W-:Y:S01]  /*ef60*/  FMUL.FTZ R6, R6, R13 ;  /* 0x0000000d06067220 */ /* 0x000fe20000410000 */
[----:B------:R-:W-:-:S02]  /*ef70*/  HADD2.F32 R20, -RZ, R35.H1_H1 ;  /* 0x30000023ff147230 */ /* 0x000fc40000004100 */
[----:B------:R-:W-:Y:S01]  /*ef80*/  FFMA.FTZ R47, R4, R13, -R47 ;  /* 0x0000000d042f7223 */ /* 0x000fe2000001082f */
[-C--:B------:R-:W-:Y:S01]  /*ef90*/  F2FP.F16.E4M3.UNPACK_B R13, R36.reuse.H1 ;  /* 0x00000024ff0d723e */ /* 0x080fe200030006ff */
[C---:B------:R-:W-:Y:S01]  /*efa0*/  FFMA.FTZ R46, R8.reuse, R11, -R31 ;  /* 0x0000000b082e7223 */ /* 0x040fe2000001081f */
[----:B------:R-:W-:Y:S01]  /*efb0*/  FFMA.FTZ R48, R8, R33, R28 ;  /* 0x0000002108307223 */ /* 0x000fe2000001001c */
[----:B------:R-:W-:Y:S01]  /*efc0*/  HADD2.F32 R28, -RZ, R41.H1_H1 ;  /* 0x30000029ff1c7230 */ /* 0x000fe20000004100 */
[----:B------:R-:W-:Y:S01]  /*efd0*/  F2FP.F16.E4M3.UNPACK_B R8, R29.H1 ;  /* 0x0000001dff08723e */ /* 0x000fe200030006ff */
[----:B------:R-:W-:Y:S02]  /*efe0*/  HADD2.F32 R27, -RZ, R27.H1_H1 ;  /* 0x3000001bff1b7230 */ /* 0x000fe40000004100 */
[----:B------:R-:W-:Y:S01]  /*eff0*/  FFMA.FTZ R33, R4, R25, R6 ;  /* 0x0000001904217223 */ /* 0x000fe20000010006 */
[----:B------:R-:W-:Y:S01]  /*f000*/  HADD2.F32 R25, -RZ, R13.H0_H0 ;  /* 0x2000000dff197230 */ /* 0x000fe20000004100 */
[----:B------:R-:W-:Y:S01]  /*f010*/  F2FP.F16.E4M3.UNPACK_B R36, R36 ;  /* 0x00000024ff24723e */ /* 0x000fe200020006ff */
[----:B------:R-:W-:-:S02]  /*f020*/  HADD2.F32 R6, -RZ, R24.H0_H0 ;  /* 0x20000018ff067230 */ /* 0x000fc40000004100 */
[C---:B------:R-:W-:Y:S01]  /*f030*/  FMUL.FTZ R50, R27.reuse, R28 ;  /* 0x0000001c1b327220 */ /* 0x040fe20000410000 */
[----:B------:R-:W-:Y:S02]  /*f040*/  HADD2.F32 R15, -RZ, R15.H1_H1 ;  /* 0x3000000fff0f7230 */ /* 0x000fe40000004100 */
[-C--:B------:R-:W-:Y:S01]  /*f050*/  FMUL.FTZ R31, R27, R20.reuse ;  /* 0x000000141b1f7220 */ /* 0x080fe20000410000 */
[----:B------:R-:W-:Y:S02]  /*f060*/  HADD2.F32 R11, -RZ, R8.H0_H0 ;  /* 0x20000008ff0b7230 */ /* 0x000fe40000004100 */
[C---:B------:R-:W-:Y:S01]  /*f070*/  FMUL.FTZ R27, R6.reuse, R25 ;  /* 0x00000019061b7220 */ /* 0x040fe20000410000 */
[----:B------:R-:W-:Y:S02]  /*f080*/  HADD2.F32 R4, -RZ, R12.H0_H0 ;  /* 0x2000000cff047230 */ /* 0x000fe40000004100 */
[C---:B------:R-:W-:Y:S01]  /*f090*/  FFMA.FTZ R50, R15.reuse, R20, -R50 ;  /* 0x000000140f327223 */ /* 0x040fe20000010832 */
[----:B------:R-:W-:Y:S01]  /*f0a0*/  FFMA.FTZ R52, R15, R28, R31 ;  /* 0x0000001c0f347223 */ /* 0x000fe2000001001f */
[----:B------:R-:W-:Y:S01]  /*f0b0*/  FMUL.FTZ R6, R6, R11 ;  /* 0x0000000b06067220 */ /* 0x000fe20000410000 */
[----:B------:R-:W-:-:S02]  /*f0c0*/  HADD2.F32 R15, -RZ, R13.H1_H1 ;  /* 0x3000000dff0f7230 */ /* 0x000fc40000004100 */
[C---:B------:R-:W-:Y:S01]  /*f0d0*/  FFMA.FTZ R27, R4.reuse, R11, -R27 ;  /* 0x0000000b041b7223 */ /* 0x040fe2000001081b */
[----:B------:R-:W-:Y:S02]  /*f0e0*/  HADD2.F32 R24, -RZ, R24.H1_H1 ;  /* 0x30000018ff187230 */ /* 0x000fe40000004100 */
[----:B------:R-:W-:Y:S01]  /*f0f0*/  FFMA.FTZ R28, R4, R25, R6 ;  /* 0x00000019041c7223 */ /* 0x000fe20000010006 */
[----:B------:R-:W-:Y:S01]  /*f100*/  HADD2.F32 R11, -RZ, R8.H1_H1 ;  /* 0x30000008ff0b7230 */ /* 0x000fe20000004100 */
[----:B------:R-:W-:Y:S01]  /*f110*/  F2FP.F16.E4M3.UNPACK_B R29, R29 ;  /* 0x0000001dff1d723e */ /* 0x000fe200020006ff */
[----:B------:R-:W-:Y:S02]  /*f120*/  HADD2.F32 R12, -RZ, R12.H1_H1 ;  /* 0x3000000cff0c7230 */ /* 0x000fe40000004100 */
[C---:B------:R-:W-:Y:S01]  /*f130*/  FMUL.FTZ R25, R24.reuse, R15 ;  /* 0x0000000f18197220 */ /* 0x040fe20000410000 */
[----:B------:R-:W-:Y:S02]  /*f140*/  HADD2.F32 R13, -RZ, R36.H0_H0 ;  /* 0x20000024ff0d7230 */ /* 0x000fe40000004100 */
[----:B------:R-:W-:Y:S01]  /*f150*/  FMUL.FTZ R4, R24, R11 ;  /* 0x0000000b18047220 */ /* 0x000fe20000410000 */
        /* <DEDUP_REMOVED lines=8> */
[----:B------:R-:W-:Y:S01]  /*f1e0*/  HADD2.F32 R10, -RZ, R10.H1_H1 ;  /* 0x3000000aff0a7230 */ /* 0x000fe20000004100 */
[----:B------:R-:W-:Y:S01]  /*f1f0*/  F2FP.F16.E4M3.UNPACK_B R12, R40.H1 ;  /* 0x00000028ff0c723e */ /* 0x000fe200030006ff */
[----:B------:R-:W-:-:S02]  /*f200*/  HADD2.F32 R29, -RZ, R29.H1_H1 ;  /* 0x3000001dff1d7230 */ /* 0x000fc40000004100 */
[----:B------:R-:W-:Y:S01]  /*f210*/  FFMA.FTZ R15, R4, R11, -R15 ;  /* 0x0000000b040f7223 */ /* 0x000fe2000001080f */
[----:B------:R-:W-:Y:S02]  /*f220*/  HADD2.F32 R3, -RZ, R3.H1_H1 ;  /* 0x30000003ff037230 */ /* 0x000fe40000004100 */
[----:B------:R-:W-:Y:S01]  /*f230*/  FMUL.FTZ R8, R10, R36 ;  /* 0x000000240a087220 */ /* 0x000fe20000410000 */
[----:B------:R-:W-:Y:S01]  /*f240*/  FFMA.FTZ R25, R4, R13, R25 ;  /* 0x0000000d04197223 */ /* 0x000fe20000010019 */
[----:B------:R-:W-:Y:S01]  /*f250*/  F2FP.F16.E4M3.UNPACK_B R6, R32.H1 ;  /* 0x00000020ff06723e */ /* 0x000fe200030006ff */
[-C--:B------:R-:W-:Y:S01]  /*f260*/  FMUL.FTZ R11, R10, R29.reuse ;  /* 0x0000001d0a0b7220 */ /* 0x080fe20000410000 */
[----:B------:R-:W-:Y:S02]  /*f270*/  HADD2.F32 R10, -RZ, R12.H0_H0 ;  /* 0x2000000cff0a7230 */ /* 0x000fe40000004100 */
[----:B------:R-:W-:Y:S01]  /*f280*/  FFMA.FTZ R20, R3, R29, -R8 ;  /* 0x0000001d03147223 */ /* 0x000fe20000010808 */
        /* <DEDUP_REMOVED lines=9> */
[----:B------:R-:W-:Y:S01]  /*f320*/  F2FP.F16.E4M3.UNPACK_B R40, R40 ;  /* 0x00000028ff28723e */ /* 0x000fe200020006ff */
[----:B------:R-:W-:-:S02]  /*f330*/  HADD2.F32 R13, -RZ, R12.H1_H1 ;  /* 0x3000000cff0d7230 */ /* 0x000fc40000004100 */
[C---:B------:R-:W-:Y:S01]  /*f340*/  FFMA.FTZ R12, R3.reuse, R8, -R6 ;  /* 0x00000008030c7223 */ /* 0x040fe20000010806 */
[----:B------:R-:W-:Y:S02]  /*f350*/  HADD2.F32 R14, -RZ, R14.H1_H1 ;  /* 0x3000000eff0e7230 */ /* 0x000fe40000004100 */
[C---:B------:R-:W-:Y:S01]  /*f360*/  FMUL.FTZ R6, R26.reuse, R11 ;  /* 0x0000000b1a067220 */ /* 0x040fe20000410000 */
[----:B------:R-:W-:Y:S02]  /*f370*/  HADD2.F32 R8, -RZ, R40.H0_H0 ;  /* 0x20000028ff087230 */ /* 0x000fe40000004100 */
[-C--:B------:R-:W-:Y:S01]  /*f380*/  FMUL.FTZ R29, R26, R13.reuse ;  /* 0x0000000d1a1d7220 */ /* 0x080fe20000410000 */
[----:B------:R-:W-:Y:S01]  /*f390*/  FFMA.FTZ R26, R3, R10, R4 ;  /* 0x0000000a031a7223 */ /* 0x000fe20000010004 */
[C---:B------:R-:W-:Y:S01]  /*f3a0*/  FFMA.FTZ R13, R14.reuse, R13, R6 ;  /* 0x0000000d0e0d7223 */ /* 0x040fe20000010006 */
[----:B------:R-:W-:Y:S02]  /*f3b0*/  HADD2.F32 R6, -RZ, R32.H0_H0 ;  /* 0x20000020ff067230 */ /* 0x000fe40000004100 */
[----:B------:R-:W-:Y:S01]  /*f3c0*/  FFMA.FTZ R29, R14, R11, -R29 ;  /* 0x0000000b0e1d7223 */ /* 0x000fe2000001081d */
[--C-:B------:R-:W-:Y:S01]  /*f3d0*/  HADD2.F32 R4, -RZ, R21.reuse.H0_H0 ;  /* 0x20000015ff047230 */ /* 0x100fe20000004100 */
[----:B------:R-:W-:Y:S01]  /*f3e0*/  F2FP.SATFINITE.E4M3.F32.PACK_AB_MERGE_C R5, R42, R5, R44 ;  /* 0x000000052a05723e */ /* 0x000fe2000480702c */
[----:B------:R-:W-:Y:S01]  /*f3f0*/  HADD2.F32 R40, -RZ, R40.H1_H1 ;  /* 0x30000028ff287230 */ /* 0x000fe20000004100 */
[----:B------:R-:W-:Y:S01]  /*f400*/  F2FP.SATFINITE.E4M3.F32.PACK_AB_MERGE_C R13, R13, R26, RZ ;  /* 0x0000001a0d0d723e */ /* 0x000fe200048070ff */
        /* <DEDUP_REMOVED lines=26> */
.L_x_8780:
[----:B------:R-:W-:Y:S05]  /*f5b0*/  BSYNC B0 ;  /* 0x0000000000007941 */ /* 0x000fea0003800000 */
.L_x_8766:
        /* <DEDUP_REMOVED lines=8> */
.L_x_8763:
[----:B------:R-:W-:-:S13]  /*f640*/  ISETP.NE.AND P0, PT, R200, 0x3, PT ;  /* 0x00000003c800780c */ /* 0x000fda0003f05270 */
[----:B------:R-:W-:Y:S05]  /*f650*/  @!P0 BRA `(.L_x_8790) ;  /* 0x0000000000048947 */ /* 0x000fea0003800000 */
[----:B------:R-:W-:Y:S01]  /*f660*/  BPT.TRAP 0x1 ;  /* 0x000000040000795c */ /* 0x000fe20000300000 */
.L_x_8790:
[----:B-1--4-:R-:W-:Y:S01]  /*f670*/  IMAD R14, R194, 0x8, R17 ;  /* 0x00000008c20e7824 */ /* 0x012fe200078e0211 */
[----:B------:R-:W-:-:S04]  /*f680*/  SHF.L.U32 R3, R196, 0x1f, RZ ;  /* 0x0000001fc4037819 */ /* 0x000fc800000006ff */
[----:B------:R1:W4:Y:S01]  /*f690*/  SYNCS.PHASECHK.TRANS64.TRYWAIT P1, [R14+URZ+0x22830], R3 ;  /* 0x022830030e0075a7 */ /* 0x000322000802017f */
[----:B------:R-:W-:Y:S05]  /*f6a0*/  @!P0 BRA `(.L_x_8791) ;  /* 0x0000000000048947 */ /* 0x000fea0003800000 */
[----:B------:R-:W-:Y:S01]  /*f6b0*/  BPT.TRAP 0x1 ;  /* 0x000000040000795c */ /* 0x000fe20000300000 */
.L_x_8791:
[----:B0-23--:R-:W-:-:S05]  /*f6c0*/  VIADD R0, R17, 0x18400 ;  /* 0x0001840011007836 */ /* 0x00dfca0000000000 */
[----:B------:R-:W-:-:S04]  /*f6d0*/  SHF.R.U32.HI R0, RZ, 0x4, R0 ;  /* 0x00000004ff007819 */ /* 0x000fc80000011600 */
[----:B------:R-:W-:-:S04]  /*f6e0*/  LOP3.LUT R0, R0, 0x3fff, RZ, 0xc0, !PT ;  /* 0x00003fff00007812 */ /* 0x000fc800078ec0ff */
[----:B-----5:R-:W-:-:S05]  /*f6f0*/  LOP3.LUT R20, R0, 0x10000, RZ, 0xfc, !PT ;  /* 0x0001000000147812 */ /* 0x020fca00078efcff */
[----:B------:R-:W-:Y:S01]  /*f700*/  IMAD R4, R194, 0x500, R20 ;  /* 0x00000500c2047824 */ /* 0x000fe200078e0214 */
[----:B----4-:R-:W-:Y:S06]  /*f710*/  @P1 BRA `(.L_x_8792) ;  /* 0x0000000000081947 */ /* 0x010fec0003800000 */
[----:B------:R-:W0:Y:S02]  /*f720*/  SYNCS.PHASECHK.TRANS64.TRYWAIT P1, [R14+URZ+0x22830], R3 ;  /* 0x022830030e0075a7 */ /* 0x000e24000802017f */
[----:B0-----:R-:W-:Y:S05]  /*f730*/  @!P1 BRA `(.L_x_8793) ;  /* 0x000001d800609947 */ /* 0x001fea0003800000 */
.L_x_8792:
[----:B------:R-:W-:Y:S01]  /*f740*/  IMAD.MOV.U32 R5, RZ, RZ, 0x40000040 ;  /* 0x40000040ff057424 */ /* 0x000fe200078e00ff */
[----:B------:R-:W-:Y:S01]  /*f750*/  LOP3.LUT R10, R34, 0x10000, RZ, 0xfc, !PT ;  /* 0x00010000220a7812 */ /* 0x000fe200078efcff */
[----:B------:R-:W-:Y:S01]  /*f760*/  IMAD.MOV.U32 R11, RZ, RZ, 0x40000040 ;  /* 0x40000040ff0b7424 */ /* 0x000fe200078e00ff */
[----:B------:R-:W-:Y:S05]  /*f770*/  WARPSYNC.ALL ;  /* 0x0000000000007948 */ /* 0x000fea0003800000 */
[C---:B------:R-:W-:Y:S01]  /*f780*/  R2UR UR6, R4.reuse ;  /* 0x00000000040672ca */ /* 0x040fe200000e0000 */
[----:B------:R-:W-:Y:S01]  /*f790*/  WARPGROUP.ARRIVE ;  /* 0x00000000000079c5 */ /* 0x000fe20000000000 */
        /* <DEDUP_REMOVED lines=17> */
[----:B------:R-:W-:Y:S01]  /*f8b0*/  QGMMA.64x32x32.F32.E4M3.E4M3 R88, gdesc[UR4], RZ, !UPT, gsb0 ;  /* 0x00600000045879f3 */ /* 0x000fe2000c0008ff */
        /* <DEDUP_REMOVED lines=24> */
[----:B------:R-:W-:-:S02]  /*fa40*/  WARPGROUP.DEPBAR.LE gsb0, 0x0 ;  /* 0x00008000000079c5 */ /* 0x000fc40000010000 */
[----:B------:R-:W-:-:S06]  /*fa50*/  WARPGROUP.ARRIVE ;  /* 0x00000000000079c5 */ /* 0x000fcc0000000000 */
[----:B------:R-:W-:Y:S01]  /*fa60*/  QGMMA.64x32x32.F32.E4M3.E4M3 R72, gdesc[UR8], RZ, !UPT, gsb0 ;  /* 0x00600000084879f3 */ /* 0x000fe2000c0008ff */
[----:B------:R-:W-:Y:S01]  /*fa70*/  R2UR UR10, R8 ;  /* 0x00000000080a72ca */ /* 0x000fe200000e0000 */
[----:B------:R-:W-:Y:S01]  /*fa80*/  VIADD R8, R10, 0x2 ;  /* 0x000000020a087836 */ /* 0x000fe20000000000 */
[----:B------:R-:W-:Y:S01]  /*fa90*/  R2UR UR11, R9 ;  /* 0x00000000090b72ca */ /* 0x000fe200000e0000 */
[----:B------:R-:W-:-:S03]  /*faa0*/  IMAD.MOV.U32 R9, RZ, RZ, 0x40000040 ;  /* 0x40000040ff097424 */ /* 0x000fc600078e00ff */
[C---:B------:R-:W-:Y:S02]  /*fab0*/  R2UR UR4, R8.reuse ;  /* 0x00000000080472ca */ /* 0x040fe400000e0000 */
[C---:B------:R-:W-:Y:S02]  /*fac0*/  R2UR UR5, R9.reuse ;  /* 0x00000000090572ca */ /* 0x040fe400000e0000 */
        /* <DEDUP_REMOVED lines=81> */
[----:B------:R-:W-:Y:S01]  /*ffe0*/  R2UR UR5, R5 ;  /* 0x00000000050572ca */ /* 0x000fe200000e0000 */
[----:B------:R-:W-:Y:S02]  /*fff0*/  WARPGROUP.DEPBAR.LE gsb0, 0x0 ;  /* 0x00008000000079c5 */ /* 0x000fe40000010000 */
[----:B------:R-:W-:-:S06]  /*10000*/  WARPGROUP.ARRIVE ;  /* 0x00000000000079c5 */ /* 0x000fcc0000000000 */
[----:B------:R-:W-:Y:S01]  /*10010*/  QGMMA.64x32x32.F32.E4M3.E4M3 R72, gdesc[UR8], R72, gsb0 ;  /* 0x00600000084879f3 */ /* 0x000fe20008000848 */
[----:B------:R-:W-:Y:S01]  /*10020*/  R2UR UR10, R106 ;  /* 0x000000006a0a72ca */ /* 0x000fe200000e0000 */
[----:B------:R-:W-:Y:S01]  /*10030*/  VIADD R106, R4, 0x306 ;  /* 0x00000306046a7836 */ /* 0x000fe20000000000 */
[----:B------:R-:W-:Y:S01]  /*10040*/  R2UR UR11, R107 ;  /* 0x000000006b0b72ca */ /* 0x000fe200000e0000 */
[----:B------:R-:W-:Y:S01]  /*10050*/  VIADD R4, R10, 0x6 ;  /* 0x000000060a047836 */ /* 0x000fe20000000000 */
[----:B------:R-:W-:Y:S01]  /*10060*/  R2UR UR9, R5 ;  /* 0x00000000050972ca */ /* 0x000fe200000e0000 */
[----:B------:R-:W-:-:S03]  /*10070*/  IMAD.MOV.U32 R107, RZ, RZ, 0x40000040 ;  /* 0x40000040ff6b7424 */ /* 0x000fc600078e00ff */
[C---:B------:R-:W-:Y:S02]  /*10080*/  R2UR UR4, R4.reuse ;  /* 0x00000000040472ca */ /* 0x040fe400000e0000 */
        /* <DEDUP_REMOVED lines=40> */
.L_x_8794:
[----:B------:R-:W2:Y:S01]  /*10310*/  LDC R222, c[0x0][0x448] ;  /* 0x00011200ffde7b82 */ /* 0x000ea20000000800 */
[----:B01----:R-:W-:Y:S01]  /*10320*/  IMAD.IADD R3, R207, 0x1, R202 ;  /* 0x00000001cf037824 */ /* 0x003fe200078e02ca */
[----:B------:R-:W-:Y:S01]  /*10330*/  LOP3.LUT R22, R22, 0xffffffef, RZ, 0xc0, !PT ;  /* 0xffffffef16167812 */ /* 0x000fe200078ec0ff */
[----:B------:R-:W-:Y:S01]  /*10340*/  IMAD.MOV.U32 R21, RZ, RZ, -0xa0 ;  /* 0xffffff60ff157424 */ /* 0x000fe200078e00ff */
[----:B------:R-:W-:-:S03]  /*10350*/  ULDC UR4, c[0x0][0x9dc] ;  /* 0x0002770000047ab9 */ /* 0x000fc60000000800 */
[----:B------:R-:W-:Y:S01]  /*10360*/  IMAD R21, R108, R21, 0xa1 ;  /* 0x000000a16c157424 */ /* 0x000fe200078e0215 */
[----:B------:R-:W0:Y:S03]  /*10370*/  LDC.64 R106, c[0x0][0x9e0] ;  /* 0x00027800ff6a7b82 */ /* 0x000e260000000a00 */
[----:B------:R-:W-:Y:S02]  /*10380*/  IMAD R110, R206, -0x2, R21 ;  /* 0xfffffffece6e7824 */ /* 0x000fe400078e0215 */
[----:B------:R-:W-:-:S03]  /*10390*/  VIADD R120, R21, 0xffffffff ;  /* 0xffffffff15787836 */ /* 0x000fc60000000000 */
[----:B------:R-:W-:Y:S01]  /*103a0*/  IADD3 R105, -R188, R110, R189 ;  /* 0x0000006ebc697210 */ /* 0x000fe20007ffe1bd */
[----:B------:R-:W-:Y:S01]  /*103b0*/  VIADD R110, R110, 0xffffffff ;  /* 0xffffffff6e6e7836 */ /* 0x000fe20000000000 */
[----:B--2---:R-:W-:-:S13]  /*103c0*/  ISETP.NE.AND P1, PT, R222, 0x1, PT ;  /* 0x00000001de00780c */ /* 0x004fda0003f25270 */
[----:B------:R-:W1:Y:S01]  /*103d0*/  @P1 LDC R0, c[0x0][0x44c] ;  /* 0x00011300ff001b82 */ /* 0x000e620000000800 */
[----:B------:R-:W-:-:S04]  /*103e0*/  @P1 LOP3.LUT R22, R22, 0x10, RZ, 0xfc, !PT ;  /* 0x0000001016161812 */ /* 0x000fc800078efcff */
[----:B------:R-:W-:-:S03]  /*103f0*/  LOP3.LUT R22, R22, 0xfffffff7, RZ, 0xc0, !PT ;  /* 0xfffffff716167812 */ /* 0x000fc600078ec0ff */
[----:B------:R-:W2:Y:S01]  /*10400*/  @P1 LDC R13, c[0x0][0x450] ;  /* 0x00011400ff0d1b82 */ /* 0x000ea20000000800 */
[----:B-1----:R-:W-:-:S05]  /*10410*/  @P1 IMAD.HI.U32 R0, R3, R0, RZ ;  /* 0x0000000003001227 */ /* 0x002fca00078e00ff */
[----:B--2---:R-:W-:Y:S01]  /*10420*/  @P1 SHF.R.U32.HI R3, RZ, R13, R0 ;  /* 0x0000000dff031219 */ /* 0x004fe20000011600 */
[----:B------:R-:W-:Y:S01]  /*10430*/  VIADD R0, R14, 0x22840 ;  /* 0x000228400e007836 */ /* 0x000fe20000000000 */
[----:B0-----:R-:W-:Y:S01]  /*10440*/  ISETP.GE.AND P1, PT, R107, 0x1, PT ;  /* 0x000000016b00780c */ /* 0x001fe20003f26270 */
[----:B------:R-:W-:Y:S01]  /*10450*/  IMAD.U32 R13, RZ, RZ, UR4 ;  /* 0x00000004ff0d7e24 */ /* 0x000fe2000f8e00ff */
[----:B------:R-:W-:Y:S01]  /*10460*/  ULOP3.LUT UR4, URZ, UR4, URZ, 0x33, !UPT ;  /* 0x000000043f047292 */ /* 0x000fe2000f8e333f */
[----:B------:R-:W0:Y:S01]  /*10470*/  SHFL.IDX PT, R109, R3, RZ, 0x1c1f ;  /* 0x001c1fff036d7589 */ /* 0x000e2200000e0000 */
[----:B------:R-:W-:-:S04]  /*10480*/  PRMT R0, R229, 0x654, R0 ;  /* 0x00000654e5007816 */ /* 0x000fc80000000000 */
[----:B------:R1:W-:Y:S01]  /*10490*/  SYNCS.ARRIVE.TRANS64.RED.A1T0 RZ, [R0+URZ], RZ ;  /* 0x000000ff00ff79a7 */ /* 0x0003e2000810043f */
[----:B------:R-:W-:-:S04]  /*104a0*/  VIADD R12, R105, UR4 ;  /* 0x00000004690c7c36 */ /* 0x000fc80008000000 */
[----:B------:R-:W-:Y:S01]  /*104b0*/  @P1 LOP3.LUT R22, R22, 0x8, RZ, 0xfc, !PT ;  /* 0x0000000816161812 */ /* 0x000fe200078efcff */
[----:B-1----:R-:W-:-:S04]  /*104c0*/  IMAD R0, R108, -0xa0, R189 ;  /* 0xffffff606c007824 */ /* 0x002fc800078e02bd */
[----:B------:R-:W-:-:S04]  /*104d0*/  VIADD R15, R0, 0xa0 ;  /* 0x000000a0000f7836 */ /* 0x000fc80000000000 */
[----:B------:R-:W-:Y:S02]  /*104e0*/  IMAD R0, R206, -0x2, R15 ;  /* 0xfffffffece007824 */ /* 0x000fe400078e020f */
[----:B------:R-:W-:Y:S02]  /*104f0*/  IMAD.IADD R15, R105, 0x1, R106 ;  /* 0x00000001690f7824 */ /* 0x000fe400078e026a */
[----:B0-----:R-:W-:-:S03]  /*10500*/  IMAD.IADD R118, R12, 0x1, R109 ;  /* 0x000000010c767824 */ /* 0x001fc600078e026d */
[----:B------:R-:W-:Y:S01]  /*10510*/  VIADDMNMX R14, R109, R15, R0, PT ;  /* 0x0000000f6d0e7246 */ /* 0x000fe20003800100 */
        /* <DEDUP_REMOVED lines=12> */
.L_x_8797:
[----:B------:R-:W-:-:S13]  /*105e0*/  ISETP.NE.AND P1, PT, R107, 0x1, PT ;  /* 0x000000016b00780c */ /* 0x000fda0003f25270 */
[----:B------:R-:W0:Y:S02]  /*105f0*/  @P1 LDC.64 R112, c[0x0][0x9e8] ;  /* 0x00027a00ff701b82 */ /* 0x000e240000000a00 */
[----:B0-----:R-:W-:-:S05]  /*10600*/  @P1 IMAD.HI.U32 R112, R21, R112, RZ ;  /* 0x0000007015701227 */ /* 0x001fca00078e00ff */
[----:B------:R-:W-:-:S07]  /*10610*/  @P1 SHF.R.U32.HI R21, RZ, R113, R112 ;  /* 0x00000071ff151219 */ /* 0x000fce0000011670 */
.L_x_8798:
[----:B------:R-:W-:Y:S05]  /*10620*/  BSYNC B0 ;  /* 0x0000000000007941 */ /* 0x000fea0003800000 */
.L_x_8796:
[----:B------:R-:W-:-:S05]  /*10630*/  IMAD R21, R21, R107, R110 ;  /* 0x0000006b15157224 */ /* 0x000fca00078e026e */
[----:B------:R-:W-:Y:S02]  /*10640*/  VIMNMX R118, R118, R21, !PT ;  /* 0x0000001576767248 */ /* 0x000fe40007fe0100 */
[----:B------:R-:W-:-:S07]  /*10650*/  VIADDMNMX R14, R21, R107, R14, PT ;  /* 0x0000006b150e7246 */ /* 0x000fce000380010e */
.L_x_8795:
[C---:B------:R-:W-:Y:S01]  /*10660*/  ISETP.GE.AND P1, PT, R120.reuse, 0x2, PT ;  /* 0x000000027800780c */ /* 0x040fe20003f26270 */
[----:B------:R-:W0:Y:S01]  /*10670*/  SHFL.IDX PT, R3, R3, 0x1, 0x1c1f ;  /* 0x003c1f0003037f89 */ /* 0x000e2200000e0000 */
[----:B------:R-:W-:Y:S02]  /*10680*/  ISETP.GE.AND P2, PT, R120, 0x9, PT ;  /* 0x000000097800780c */ /* 0x000fe40003f46270 */
[----:B------:R-:W-:Y:S02]  /*10690*/  P2R R122, PR, RZ, 0x2 ;  /* 0x00000002ff7a7803 */ /* 0x000fe40000000000 */
[----:B------:R-:W-:Y:S02]  /*106a0*/  ISETP.GT.AND P1, PT, R118, 0x1, !P1 ;  /* 0x000000017600780c */ /* 0x000fe40004f24270 */
[----:B------:R-:W-:Y:S02]  /*106b0*/  P2R R112, PR, RZ, 0x4 ;  /* 0x00000004ff707803 */ /* 0x000fe40000000000 */
[----:B------:R-:W-:-:S02]  /*106c0*/  ISETP.LT.OR P1, PT, R14, 0x2, P1 ;  /* 0x000000020e00780c */ /* 0x000fc40000f21670 */
[----:B------:R-:W-:Y:S02]  /*106d0*/  ISETP.GE.AND P5, PT, R120, 0x2a, PT ;  /* 0x0000002a7800780c */ /* 0x000fe40003fa6270 */
[----:B------:R-:W-:Y:S02]  /*106e0*/  FSEL R89, R89, -INF , !P1 ;  /* 0xff80000059597808 */ /* 0x000fe40004800000 */
[----:B------:R-:W-:Y:S02]  /*106f0*/  ISETP.GT.AND P1, PT, R118, 0x8, !P2 ;  /* 0x000000087600780c */ /* 0x000fe40005724270 */
[----:B------:R-:W-:Y:S02]  /*10700*/  ISETP.GE.AND P2, PT, R120, 0xa, PT ;  /* 0x0000000a7800780c */ /* 0x000fe40003f46270 */
[----:B------:R-:W-:Y:S02]  /*10710*/  ISETP.LT.OR P1, PT, R14, 0x9, P1 ;  /* 0x000000090e00780c */ /* 0x000fe40000f21670 */
[----:B------:R-:W-:-:S02]  /*10720*/  P2R R134, PR, RZ, 0x20 ;  /* 0x00000020ff867803 */ /* 0x000fc40000000000 */
[----:B------:R-:W-:Y:S01]  /*10730*/  FSEL R21, R92, -INF , !P1 ;  /* 0xff8000005c157808 */ /* 0x000fe20004800000 */
[----:B0-----:R-:W-:Y:S01]  /*10740*/  IMAD.IADD R12, R12, 0x1, R3 ;  /* 0x000000010c0c7824 */ /* 0x001fe200078e0203 */
        /* <DEDUP_REMOVED lines=23> */
[----:B------:R-:W-:Y:S02]  /*108c0*/  VIADDMNMX R0, R3, R15, R0, PT ;  /* 0x0000000f03007246 */ /* 0x000fe40003800100 */
        /* <DEDUP_REMOVED lines=157> */
[----:B------:R-:W-:-:S04]  /*112a0*/  ISETP.LT.OR P6, PT, R14, 0x9a, P6 ;  /* 0x0000009a0e00780c */ /* 0x000fc800037c1670 */
[----:B------:R-:W-:Y:S02]  /*112b0*/  FSEL R37, R37, -INF , !P6 ;  /* 0xff80000025257808 */ /* 0x000fe40007000000 */
[----:B------:R-:W-:-:S13]  /*112c0*/  ISETP.GE.AND P6, PT, R107, 0x1, PT ;  /* 0x000000016b00780c */ /* 0x000fda0003fc6270 */
        /* <DEDUP_REMOVED lines=12> */
.L_x_8801:
[----:B------:R-:W-:-:S13]  /*11390*/  ISETP.NE.AND P6, PT, R107, 0x1, PT ;  /* 0x000000016b00780c */ /* 0x000fda0003fc5270 */
[----:B------:R-:W0:Y:S02]  /*113a0*/  @P6 LDC.64 R14, c[0x0][0x9e8] ;  /* 0x00027a00ff0e6b82 */ /* 0x000e240000000a00 */
[----:B0-----:R-:W-:-:S05]  /*113b0*/  @P6 IMAD.HI.U32 R14, R3, R14, RZ ;  /* 0x0000000e030e6227 */ /* 0x001fca00078e00ff */
[----:B------:R-:W-:-:S07]  /*113c0*/  @P6 SHF.R.U32.HI R3, RZ, R15, R14 ;  /* 0x0000000fff036219 */ /* 0x000fce000001160e */
.L_x_8802:
[----:B------:R-:W-:Y:S05]  /*113d0*/  BSYNC B0 ;  /* 0x0000000000007941 */ /* 0x000fea0003800000 */
.L_x_8800:
[----:B------:R-:W-:-:S05]  /*113e0*/  IMAD R3, R3, R107, R110 ;  /* 0x0000006b03037224 */ /* 0x000fca00078e026e */
[----:B------:R-:W-:Y:S02]  /*113f0*/  VIMNMX R12, R12, R3, !PT ;  /* 0x000000030c0c7248 */ /* 0x000fe40007fe0100 */
[----:B------:R-:W-:-:S07]  /*11400*/  VIADDMNMX R0, R3, R107, R0, PT ;  /* 0x0000006b03007246 */ /* 0x000fce0003800100 */
.L_x_8799:
[----:B------:R-:W-:Y:S02]  /*11410*/  ISETP.GT.AND P1, PT, R12, 0x20, !P1 ;  /* 0x000000200c00780c */ /* 0x000fe40004f24270 */
[----:B------:R-:W-:Y:S02]  /*11420*/  ISETP.NE.AND P6, PT, R138, RZ, PT ;  /* 0x000000ff8a00720c */ /* 0x000fe40003fc5270 */
[----:B------:R-:W-:Y:S02]  /*11430*/  ISETP.LT.OR P1, PT, R0, 0x21, P1 ;  /* 0x000000210000780c */ /* 0x000fe40000f21670 */
[----:B------:R-:W-:Y:S02]  /*11440*/  ISETP.GT.AND P3, PT, R12, 0x28, !P3 ;  /* 0x000000280c00780c */ /* 0x000fe40005f64270 */
[----:B------:R-:W-:Y:S02]  /*11450*/  FSEL R15, R74, -INF , !P1 ;  /* 0xff8000004a0f7808 */ /* 0x000fe40004800000 */
[----:B------:R-:W-:-:S02]  /*11460*/  ISETP.NE.AND P1, PT, R134, RZ, PT ;  /* 0x000000ff8600720c */ /* 0x000fc40003f25270 */
[----:B------:R-:W-:Y:S02]  /*11470*/  ISETP.LT.OR P3, PT, R0, 0x29, P3 ;  /* 0x000000290000780c */ /* 0x000fe40001f61670 */
[----:B------:R-:W-:Y:S02]  /*11480*/  ISETP.GT.AND P1, PT, R12, 0x29, !P1 ;  /* 0x000000290c00780c */ /* 0x000fe40004f24270 */
[----:B------:R-:W-:Y:S02]  /*11490*/  FSEL R143, R78, -INF , !P3 ;  /* 0xff8000004e8f7808 */ /* 0x000fe40005800000 */
        /* <DEDUP_REMOVED lines=67> */
[----:B------:R-:W-:Y:S02]  /*118d0*/  ISETP.GT.AND P1, PT, R12, 0x58, !P6 ;  /* 0x000000580c00780c */ /* 0x000fe40007724270 */
[----:B------:R-:W-:-:S02]  /*118e0*/  ISETP.NE.AND P6, PT, R122, RZ, PT ;  /* 0x000000ff7a00720c */ /* 0x000fc40003fc5270 */
        /* <DEDUP_REMOVED lines=47> */
[C---:B------:R-:W-:Y:S02]  /*11be0*/  ISETP.GT.AND P4, PT, R12.reuse, 0x91, !P4 ;  /* 0x000000910c00780c */ /* 0x040fe40006784270 */
[----:B------:R-:W-:-:S02]  /*11bf0*/  ISETP.GT.AND P1, PT, R12, 0x71, !P1 ;  /* 0x000000710c00780c */ /* 0x000fc40004f24270 */
[----:B------:R-:W-:Y:S02]  /*11c00*/  ISETP.GT.AND P5, PT, R12, 0x98, !P5 ;  /* 0x000000980c00780c */ /* 0x000fe40006fa4270 */
[C---:B------:R-:W-:Y:S02]  /*11c10*/  ISETP.LT.OR P1, PT, R0.reuse, 0x72, P1 ;  /* 0x000000720000780c */ /* 0x040fe40000f21670 */
[----:B------:R-:W-:Y:S02]  /*11c20*/  ISETP.LT.OR P4, PT, R0, 0x92, P4 ;  /* 0x000000920000780c */ /* 0x000fe40002781670 */
[----:B------:R-:W-:Y:S02]  /*11c30*/  FSEL R51, R51, -INF , !P1 ;  /* 0xff80000033337808 */ /* 0x000fe40004800000 */
[----:B------:R-:W-:Y:S02]  /*11c40*/  ISETP.GT.AND P1, PT, R12, 0x78, !P3 ;  /* 0x000000780c00780c */ /* 0x000fe40005f24270 */
[----:B------:R-:W-:-:S02]  /*11c50*/  ISETP.NE.AND P3, PT, R52, RZ, PT ;  /* 0x000000ff3400720c */ /* 0x000fc40003f65270 */
[C---:B------:R-:W-:Y:S02]  /*11c60*/  ISETP.LT.OR P1, PT, R0.reuse, 0x79, P1 ;  /* 0x000000790000780c */ /* 0x040fe40000f21670 */
[----:B------:R-:W-:Y:S02]  /*11c70*/  ISETP.LT.OR P5, PT, R0, 0x99, P5 ;  /* 0x000000990000780c */ /* 0x000fe40002fa1670 */
[----:B------:R-:W-:Y:S02]  /*11c80*/  FSEL R163, R54, -INF , !P1 ;  /* 0xff80000036a37808 */ /* 0x000fe40004800000 */
[----:B------:R-:W-:Y:S02]  /*11c90*/  ISETP.GT.AND P1, PT, R12, 0x79, !P2 ;  /* 0x000000790c00780c */ /* 0x000fe40005724270 */
[----:B------:R-:W-:Y:S02]  /*11ca0*/  ISETP.NE.AND P2, PT, R48, RZ, PT ;  /* 0x000000ff3000720c */ /* 0x000fe40003f45270 */
[----:B------:R-:W-:-:S02]  /*11cb0*/  ISETP.LT.OR P1, PT, R0, 0x7a, P1 ;  /* 0x0000007a0000780c */ /* 0x000fc40000f21670 */
[----:B------:R-:W-:Y:S02]  /*11cc0*/  FSEL R35, R35, -INF , !P4 ;  /* 0xff80000023237808 */ /* 0x000fe40006000000 */
[----:B------:R-:W-:Y:S02]  /*11cd0*/  FSEL R55, R55, -INF , !P1 ;  /* 0xff80000037377808 */ /* 0x000fe40004800000 */
        /* <DEDUP_REMOVED lines=29> */
[----:B------:R-:W-:-:S04]  /*11eb0*/  ISETP.GT.AND P1, PT, R12, RZ, !P1 ;  /* 0x000000ff0c00720c */ /* 0x000fc80004f24270 */
[----:B------:R-:W-:-:S04]  /*11ec0*/  ISETP.LT.OR P1, PT, R0, 0x1, P1 ;  /* 0x000000010000780c */ /* 0x000fc80000f21670 */
[----:B------:R-:W-:Y:S02]  /*11ed0*/  FSEL R90, R90, -INF , !P1 ;  /* 0xff8000005a5a7808 */ /* 0x000fe40004800000 */
[----:B------:R-:W-:-:S04]  /*11ee0*/  ISETP.NE.AND P1, PT, R40, RZ, PT ;  /* 0x000000ff2800720c */ /* 0x000fc80003f25270 */
[----:B------:R-:W-:-:S04]  /*11ef0*/  ISETP.GT.AND P1, PT, R12, 0x80, !P1 ;  /* 0x000000800c00780c */ /* 0x000fc80004f24270 */
[----:B------:R-:W-:-:S04]  /*11f00*/  ISETP.LT.OR P1, PT, R0, 0x81, P1 ;  /* 0x000000810000780c */ /* 0x000fc80000f21670 */
[----:B------:R-:W-:Y:S02]  /*11f10*/  FSEL R91, R26, -INF , !P1 ;  /* 0xff8000001a5b7808 */ /* 0x000fe40004800000 */
[----:B0-----:R-:W-:Y:S02]  /*11f20*/  FMNMX.FTZ R26, R14, R3, !PT ;  /* 0x000000030e1a7209 */ /* 0x001fe40007810000 */
[----:B------:R-:W-:-:S03]  /*11f30*/  ISETP.GT.AND P1, PT, R12, 0x81, !P3 ;  /* 0x000000810c00780c */ /* 0x000fc60005f24270 */
[----:B------:R-:W0:Y:S01]  /*11f40*/  SHFL.BFLY PT, R3, R26, 0x1, 0x1f ;  /* 0x0c201f001a037f89 */ /* 0x000e2200000e0000 */
[----:B------:R-:W-:-:S04]  /*11f50*/  ISETP.LT.OR P1, PT, R0, 0x82, P1 ;  /* 0x000000820000780c */ /* 0x000fc80000f21670 */
[----:B------:R-:W-:Y:S02]  /*11f60*/  FSEL R27, R27, -INF , !P1 ;  /* 0xff8000001b1b7808 */ /* 0x000fe40004800000 */
[----:B------:R-:W-:-:S04]  /*11f70*/  ISETP.GT.AND P1, PT, R12, 0x88, !P2 ;  /* 0x000000880c00780c */ /* 0x000fc80005724270 */
[----:B------:R-:W-:-:S04]  /*11f80*/  ISETP.LT.OR P1, PT, R0, 0x89, P1 ;  /* 0x000000890000780c */ /* 0x000fc80000f21670 */
[----:B------:R-:W-:Y:S02]  /*11f90*/  FSEL R95, R30, -INF , !P1 ;  /* 0xff8000001e5f7808 */ /* 0x000fe40004800000 */
[----:B------:R-:W-:Y:S02]  /*11fa0*/  ISETP.GT.AND P1, PT, R12, 0x89, !P6 ;  /* 0x000000890c00780c */ /* 0x000fe40007724270 */
[----:B------:R-:W-:Y:S02]  /*11fb0*/  FMNMX.FTZ R30, R90, R165, !PT ;  /* 0x000000a55a1e7209 */ /* 0x000fe40007810000 */
[----:B------:R-:W-:Y:S02]  /*11fc0*/  ISETP.LT.OR P1, PT, R0, 0x8a, P1 ;  /* 0x0000008a0000780c */ /* 0x000fe40000f21670 */
[----:B------:R-:W-:Y:S02]  /*11fd0*/  FMNMX.FTZ R32, R167, R30, !PT ;  /* 0x0000001ea7207209 */ /* 0x000fe40007810000 */
[----:B0-----:R-:W-:-:S02]  /*11fe0*/  FMNMX.FTZ R3, R26, R3, !PT ;  /* 0x000000031a037209 */ /* 0x001fc40007810000 */
[----:B------:R-:W-:Y:S02]  /*11ff0*/  FSEL R31, R31, -INF , !P1 ;  /* 0xff8000001f1f7808 */ /* 0x000fe40004800000 */
[----:B------:R-:W-:Y:S01]  /*12000*/  FSETP.NEU.FTZ.AND P1, PT, R3, -INF , PT ;  /* 0xff8000000300780b */ /* 0x000fe20003f3d000 */
[----:B------:R-:W-:-:S01]  /*12010*/  FFMA.FTZ R177, R2, R3, -8 ;  /* 0xc100000002b17423 */ /* 0x000fc20000010003 */
[----:B------:R-:W-:Y:S02]  /*12020*/  ISETP.NE.AND P6, PT, R28, RZ, PT ;  /* 0x000000ff1c00720c */ /* 0x000fe40003fc5270 */
[----:B------:R-:W-:Y:S02]  /*12030*/  FMNMX.FTZ R32, R169, R32, !PT ;  /* 0x00000020a9207209 */ /* 0x000fe40007810000 */
[----:B------:R-:W-:Y:S02]  /*12040*/  FSEL R177, R177, RZ, P1 ;  /* 0x000000ffb1b17208 */ /* 0x000fe40000800000 */
[----:B------:R-:W-:-:S02]  /*12050*/  ISETP.GT.AND P1, PT, R12, 0x90, !P6 ;  /* 0x000000900c00780c */ /* 0x000fc40007724270 */
[----:B------:R-:W-:Y:S01]  /*12060*/  FMNMX.FTZ R32, R171, R32, !PT ;  /* 0x00000020ab207209 */ /* 0x000fe20007810000 */
[----:B------:R-:W-:-:S01]  /*12070*/  FFMA.FTZ R26, R2, R93, -R177 ;  /* 0x0000005d021a7223 */ /* 0x000fc200000108b1 */
[----:B------:R-:W-:Y:S01]  /*12080*/  ISETP.LT.OR P1, PT, R0, 0x91, P1 ;  /* 0x000000910000780c */ /* 0x000fe20000f21670 */
[----:B------:R-:W-:-:S01]  /*12090*/  FFMA.FTZ R93, R2, R97, -R177 ;  /* 0x00000061025d7223 */ /* 0x000fc200000108b1 */
[----:B------:R-:W-:Y:S01]  /*120a0*/  FMNMX.FTZ R32, R173, R32, !PT ;  /* 0x00000020ad207209 */ /* 0x000fe20007810000 */
[----:B------:R-:W-:-:S01]  /*120b0*/  FFMA.FTZ R97, R2, R101, -R177 ;  /* 0x0000006502617223 */ /* 0x000fc200000108b1 */
[----:B------:R-:W-:Y:S01]  /*120c0*/  FSEL R99, R34, -INF , !P1 ;  /* 0xff80000022637808 */ /* 0x000fe20004800000 */
[----:B------:R-:W-:-:S01]  /*120d0*/  FFMA.FTZ R101, R2, R41, -R177 ;  /* 0x0000002902657223 */ /* 0x000fc200000108b1 */
[----:B------:R-:W-:Y:S01]  /*120e0*/  FMNMX.FTZ R34, R175, R32, !PT ;  /* 0x00000020af227209 */ /* 0x000fe20007810000 */
[----:B------:R-:W-:-:S01]  /*120f0*/  FFMA.FTZ R28, R2, R109, -R177 ;  /* 0x0000006d021c7223 */ /* 0x000fc200000108b1 */
[----:B------:R-:W-:Y:S01]  /*12100*/  ISETP.NE.AND P6, PT, R24, RZ, PT ;  /* 0x000000ff1800720c */ /* 0x000fe20003fc5270 */
[----:B------:R-:W-:-:S01]  /*12110*/  FFMA.FTZ R24, R2, R105, -R177 ;  /* 0x0000006902187223 */ /* 0x000fc200000108b1 */
[----:B------:R-:W-:Y:S01]  /*12120*/  FMNMX.FTZ R34, R103, R34, !PT ;  /* 0x0000002267227209 */ /* 0x000fe20007810000 */
[----:B------:R-:W-:-:S01]  /*12130*/  FFMA.FTZ R89, R2, R89, -R177 ;  /* 0x0000005902597223 */ /* 0x000fc200000108b1 */
        /* <DEDUP_REMOVED lines=9> */
[C-C-:B------:R-:W-:Y:S01]  /*121d0*/  FFMA.FTZ R113, R2.reuse, R113, -R177.reuse ;  /* 0x0000007102717223 */ /* 0x140fe200000108b1 */
[----:B------:R-:W-:Y:S01]  /*121e0*/  FMNMX.FTZ R36, R143, R34, !PT ;  /* 0x000000228f247209 */ /* 0x000fe20007810000 */
[C-C-:B------:R-:W-:Y:S01]  /*121f0*/  FFMA.FTZ R73, R2.reuse, R73, -R177.reuse ;  /* 0x0000004902497223 */ /* 0x140fe200000108b1 */
[----:B------:R-:W-:Y:S01]  /*12200*/  FSEL R39, R39, -INF , !P1 ;  /* 0xff80000027277808 */ /* 0x000fe20004800000 */
[----:B------:R-:W0:Y:S01]  /*12210*/  MUFU.EX2 R89, R89 ;  /* 0x0000005900597308 */ /* 0x000e220000000800 */
[----:B------:R-:W-:Y:S01]  /*12220*/  FMNMX.FTZ R36, R79, R36, !PT ;  /* 0x000000244f247209 */ /* 0x000fe20007810000 */
[C-C-:B------:R-:W-:Y:S01]  /*12230*/  FFMA.FTZ R77, R2.reuse, R77, -R177.reuse ;  /* 0x0000004d024d7223 */ /* 0x140fe200000108b1 */
[----:B------:R-:W-:-:S01]  /*12240*/  FFMA.FTZ R115, R2, R115, -R177 ;  /* 0x0000007302737223 */ /* 0x000fc200000108b1 */
[C-C-:B------:R-:W-:Y:S01]  /*12250*/  FFMA.FTZ R81, R2.reuse, R81, -R177.reuse ;  /* 0x0000005102517223 */ /* 0x140fe200000108b1 */
[----:B------:R-:W-:Y:S01]  /*12260*/  FMNMX.FTZ R36, R145, R36, !PT ;  /* 0x0000002491247209 */ /* 0x000fe20007810000 */
[C-C-:B------:R-:W-:Y:S01]  /*12270*/  FFMA.FTZ R117, R2.reuse, R117, -R177.reuse ;  /* 0x0000007502757223 */ /* 0x140fe200000108b1 */
[----:B------:R-:W-:-:S01]  /*12280*/  FFMA.FTZ R85, R2, R85, -R177 ;  /* 0x0000005502557223 */ /* 0x000fc200000108b1 */
[----:B------:R-:W-:Y:S01]  /*12290*/  MUFU.EX2 R21, R21 ;  /* 0x0000001500157308 */ /* 0x000fe20000000800 */
[----:B------:R-:W-:Y:S01]  /*122a0*/  FMNMX.FTZ R36, R83, R36, !PT ;  /* 0x0000002453247209 */ /* 0x000fe20007810000 */
[C-C-:B------:R-:W-:Y:S01]  /*122b0*/  FFMA.FTZ R119, R2.reuse, R119, -R177.reuse ;  /* 0x0000007702777223 */ /* 0x140fe200000108b1 */
[----:B------:R-:W-:-:S01]  /*122c0*/  FFMA.FTZ R57, R2, R57, -R177 ;  /* 0x0000003902397223 */ /* 0x000fc200000108b1 */
[C-C-:B------:R-:W-:Y:S01]  /*122d0*/  FFMA.FTZ R61, R2.reuse, R61, -R177.reuse ;  /* 0x0000003d023d7223 */ /* 0x140fe200000108b1 */
[----:B------:R-:W-:Y:S01]  /*122e0*/  FMNMX.FTZ R40, R147, R36, !PT ;  /* 0x0000002493287209 */ /* 0x000fe20007810000 */
[C-C-:B------:R-:W-:Y:S01]  /*122f0*/  FFMA.FTZ R121, R2.reuse, R121, -R177.reuse ;  /* 0x0000007902797223 */ /* 0x140fe200000108b1 */
[----:B------:R-:W-:-:S01]  /*12300*/  FFMA.FTZ R69, R2, R69, -R177 ;  /* 0x0000004502457223 */ /* 0x000fc200000108b1 */
[----:B------:R-:W1:Y:S01]  /*12310*/  MUFU.EX2 R26, R26 ;  /* 0x0000001a001a7308 */ /* 0x000e620000000800 */
[----:B------:R-:W-:Y:S01]  /*12320*/  FMNMX.FTZ R40, R87, R40, !PT ;  /* 0x0000002857287209 */ /* 0x000fe20007810000 */
[----:B0-----:R-:W-:Y:S01]  /*12330*/  FADD.FTZ R84, R14, R89 ;  /* 0x000000590e547221 */ /* 0x001fe20000010000 */
[----:B------:R-:W-:-:S01]  /*12340*/  FFMA.FTZ R125, R2, R125, -R177 ;  /* 0x0000007d027d7223 */ /* 0x000fc200000108b1 */
[C-C-:B------:R-:W-:Y:S01]  /*12350*/  FFMA.FTZ R123, R2.reuse, R123, -R177.reuse ;  /* 0x0000007b027b7223 */ /* 0x140fe200000108b1 */
[----:B------:R-:W-:Y:S01]  /*12360*/  FMNMX.FTZ R40, R149, R40, !PT ;  /* 0x0000002895287209 */ /* 0x000fe20007810000 */
[C-C-:B------:R-:W-:Y:S01]  /*12370*/  FFMA.FTZ R65, R2.reuse, R65, -R177.reuse ;  /* 0x0000004102417223 */ /* 0x140fe200000108b1 */
[----:B------:R-:W-:-:S01]  /*12380*/  FFMA.FTZ R38, R2, R129, -R177 ;  /* 0x0000008102267223 */ /* 0x000fc200000108b1 */
        /* <DEDUP_REMOVED lines=8> */
[----:B------:R-:W2:Y:S01]  /*12410*/  MUFU.EX2 R93, R93 ;  /* 0x0000005d005d7308 */ /* 0x000ea20000000800 */
[----:B------:R-:W-:Y:S01]  /*12420*/  FMNMX.FTZ R42, R63, R42, !PT ;  /* 0x0000002a3f2a7209 */ /* 0x000fe20007810000 */
[--C-:B------:R-:W-:Y:S01]  /*12430*/  FFMA.FTZ R54, R2, R137, -R177.reuse ;  /* 0x0000008902367223 */ /* 0x100fe200000108b1 */
[----:B-1----:R-:W-:Y:S01]  /*12440*/  F2FP.SATFINITE.E4M3.F32.PACK_AB_MERGE_C R184, R26, R21, RZ ;  /* 0x000000151ab8723e */ /* 0x002fe200048070ff */
[C-C-:B------:R-:W-:Y:S01]  /*12450*/  FFMA.FTZ R29, R2.reuse, R29, -R177.reuse ;  /* 0x0000001d021d7223 */ /* 0x140fe200000108b1 */
[----:B------:R-:W-:Y:S01]  /*12460*/  FMNMX.FTZ R42, R153, R42, !PT ;  /* 0x0000002a992a7209 */ /* 0x000fe20007810000 */
[C-C-:B------:R-:W-:Y:S01]  /*12470*/  FFMA.FTZ R52, R2.reuse, R135, -R177.reuse ;  /* 0x0000008702347223 */ /* 0x140fe200000108b1 */
[----:B------:R-:W-:Y:S01]  /*12480*/  F2FP.SATFINITE.E4M3.F32.PACK_AB_MERGE_C R184, R89, R14, R184 ;  /* 0x0000000e59b8723e */ /* 0x000fe200048070b8 */
[----:B------:R-:W-:Y:S01]  /*12490*/  MUFU.EX2 R30, R111 ;  /* 0x0000006f001e7308 */ /* 0x000fe20000000800 */
[----:B------:R-:W-:Y:S01]  /*124a0*/  FMNMX.FTZ R42, R67, R42, !PT ;  /* 0x0000002a432a7209 */ /* 0x000fe20007810000 */
[--C-:B------:R-:W-:Y:S01]  /*124b0*/  FFMA.FTZ R25, R2, R25, -R177.reuse ;  /* 0x0000001902197223 */ /* 0x100fe200000108b1 */
[----:B------:R-:W-:Y:S01]  /*124c0*/  ISETP.NE.AND P6, PT, R222, 0x1, PT ;  /* 0x00000001de00780c */ /* 0x000fe20003fc5270 */
[C-C-:B------:R-:W-:Y:S01]  /*124d0*/  FFMA.FTZ R33, R2.reuse, R33, -R177.reuse ;  /* 0x0000002102217223 */ /* 0x140fe200000108b1 */
[----:B------:R-:W-:Y:S01]  /*124e0*/  FMNMX.FTZ R44, R155, R42, !PT ;  /* 0x0000002a9b2c7209 */ /* 0x000fe20007810000 */
[----:B------:R-:W-:-:S02]  /*124f0*/  FFMA.FTZ R56, R2, R139, -R177 ;  /* 0x0000008b02387223 */ /* 0x000fc400000108b1 */
[----:B------:R-:W1:Y:S01]  /*12500*/  MUFU.EX2 R28, R28 ;  /* 0x0000001c001c7308 */ /* 0x000e620000000800 */
[----:B------:R-:W-:-:S04]  /*12510*/  FMNMX.FTZ R44, R71, R44, !PT ;  /* 0x0000002c472c7209 */ /* 0x000fc80007810000 */
[----:B------:R-:W-:-:S03]  /*12520*/  FMNMX.FTZ R44, R157, R44, !PT ;  /* 0x0000002c9d2c7209 */ /* 0x000fc60007810000 */
[----:B------:R3:W-:Y:S01]  /*12530*/  MUFU.EX2 R32, R113 ;  /* 0x0000007100207308 */ /* 0x0007e20000000800 */
[----:B------:R-:W-:-:S04]  /*12540*/  FMNMX.FTZ R44, R43, R44, !PT ;  /* 0x0000002c2b2c7209 */ /* 0x000fc80007810000 */
[----:B------:R-:W-:-:S03]  /*12550*/  FMNMX.FTZ R46, R159, R44, !PT ;  /* 0x0000002c9f2e7209 */ /* 0x000fc60007810000 */
[----:B------:R-:W4:Y:S01]  /*12560*/  MUFU.EX2 R97, R97 ;  /* 0x0000006100617308 */ /* 0x000f220000000800 */
[----:B------:R-:W-:Y:S01]  /*12570*/  FMNMX.FTZ R46, R47, R46, !PT ;  /* 0x0000002e2f2e7209 */ /* 0x000fe20007810000 */
[----:B---3--:R-:W-:-:S03]  /*12580*/  FADD.FTZ R113, R21, R84 ;  /* 0x0000005415717221 */ /* 0x008fc60000010000 */
[----:B------:R-:W-:Y:S01]  /*12590*/  FMNMX.FTZ R46, R161, R46, !PT ;  /* 0x0000002ea12e7209 */ /* 0x000fe20007810000 */
[----:B------:R-:W-:-:S02]  /*125a0*/  FADD.FTZ R113, R26, R113 ;  /* 0x000000711a717221 */ /* 0x000fc40000010000 */
[----:B------:R-:W-:Y:S01]  /*125b0*/  MUFU.EX2 R73, R73 ;  /* 0x0000004900497308 */ /* 0x000fe20000000800 */
[----:B------:R-:W-:Y:S01]  /*125c0*/  FMNMX.FTZ R46, R51, R46, !PT ;  /* 0x0000002e332e7209 */ /* 0x000fe20007810000 */
[----:B0-----:R-:W-:-:S03]  /*125d0*/  FADD.FTZ R86, R24, R113 ;  /* 0x0000007118567221 */ /* 0x001fc60000010000 */
[----:B------:R-:W-:Y:S01]  /*125e0*/  FMNMX.FTZ R48, R163, R46, !PT ;  /* 0x0000002ea3307209 */ /* 0x000fe20007810000 */
[----:B--2---:R-:W-:-:S02]  /*125f0*/  FADD.FTZ R113, R93, R86 ;  /* 0x000000565d717221 */ /* 0x004fc40000010000 */
[----:B------:R-:W0:Y:S01]  /*12600*/  MUFU.EX2 R77, R77 ;  /* 0x0000004d004d7308 */ /* 0x000e220000000800 */
[----:B------:R-:W-:Y:S01]  /*12610*/  FMNMX.FTZ R48, R55, R48, !PT ;  /* 0x0000003037307209 */ /* 0x000fe20007810000 */
[----:B-1----:R-:W-:Y:S01]  /*12620*/  FADD.FTZ R88, R28, R113 ;  /* 0x000000711c587221 */ /* 0x002fe20000010000 */
[----:B----4-:R-:W-:Y:S02]  /*12630*/  F2FP.SATFINITE.E4M3.F32.PACK_AB_MERGE_C R186, R97, R28, RZ ;  /* 0x0000001c61ba723e */ /* 0x010fe400048070ff */
[----:B------:R-:W-:Y:S02]  /*12640*/  FMNMX.FTZ R48, R91, R48, !PT ;  /* 0x000000305b307209 */ /* 0x000fe40007810000 */
[----:B------:R-:W-:Y:S01]  /*12650*/  F2FP.SATFINITE.E4M3.F32.PACK_AB_MERGE_C R186, R93, R24, R186 ;  /* 0x000000185dba723e */ /* 0x000fe200048070ba */
[----:B------:R1:W-:Y:S01]  /*12660*/  MUFU.EX2 R34, R115 ;  /* 0x0000007300227308 */ /* 0x0003e20000000800 */
[----:B------:R-:W-:-:S04]  /*12670*/  FMNMX.FTZ R48, R27, R48, !PT ;  /* 0x000000301b307209 */ /* 0x000fc80007810000 */
[----:B------:R-:W-:-:S03]  /*12680*/  FMNMX.FTZ R48, R95, R48, !PT ;  /* 0x000000305f307209 */ /* 0x000fc60007810000 */
[----:B------:R-:W-:Y:S01]  /*12690*/  MUFU.EX2 R81, R81 ;  /* 0x0000005100517308 */ /* 0x000fe20000000800 */
[----:B------:R-:W-:Y:S01]  /*126a0*/  FMNMX.FTZ R48, R31, R48, !PT ;  /* 0x000000301f307209 */ /* 0x000fe20007810000 */
[----:B-1----:R-:W-:Y:S01]  /*126b0*/  FADD.FTZ R115, R97, R88 ;  /* 0x0000005861737221 */ /* 0x002fe20000010000 */
[----:B0-----:R-:W-:Y:S02]  /*126c0*/  F2FP.SATFINITE.E4M3.F32.PACK_AB_MERGE_C R180, R77, R32, RZ ;  /* 0x000000204db4723e */ /* 0x001fe400048070ff */
[----:B------:R-:W-:Y:S01]  /*126d0*/  FMNMX.FTZ R48, R99, R48, !PT ;  /* 0x0000003063307209 */ /* 0x000fe20007810000 */
[----:B------:R-:W-:-:S01]  /*126e0*/  FADD.FTZ R88, R30, R115 ;  /* 0x000000731e587221 */ /* 0x000fc20000010000 */
[----:B------:R-:W-:Y:S01]  /*126f0*/  F2FP.SATFINITE.E4M3.F32.PACK_AB_MERGE_C R180, R73, R30, R180 ;  /* 0x0000001e49b4723e */ /* 0x000fe200048070b4 */
[----:B------:R-:W-:Y:S01]  /*12700*/  MUFU.EX2 R36, R117 ;  /* 0x0000007500247308 */ /* 0x000fe20000000800 */
[----:B------:R-:W-:-:S04]  /*12710*/  FMNMX.FTZ R48, R35, R48, !PT ;  /* 0x0000003023307209 */ /* 0x000fc80007810000 */
[----:B------:R-:W-:-:S03]  /*12720*/  FMNMX.FTZ R48, R41, R48, !PT ;  /* 0x0000003029307209 */ /* 0x000fc60007810000 */
[----:B------:R-:W0:Y:S01]  /*12730*/  MUFU.EX2 R85, R85 ;  /* 0x0000005500557308 */ /* 0x000e220000000800 */
[----:B------:R-:W-:Y:S01]  /*12740*/  FMNMX.FTZ R0, R39, R48, !PT ;  /* 0x0000003027007209 */ /* 0x000fe20007810000 */
[----:B------:R-:W-:-:S04]  /*12750*/  FFMA.FTZ R48, R2, R131, -R177 ;  /* 0x0000008302307223 */ /* 0x000fc800000108b1 */
[----:B------:R-:W1:Y:S02]  /*12760*/  SHFL.BFLY PT, R105, R0, 0x2, 0x1f ;  /* 0x0c401f0000697f89 */ /* 0x000e6400000e0000 */
[----:B------:R-:W-:Y:S08]  /*12770*/  MUFU.EX2 R40, R119 ;  /* 0x0000007700287308 */ /* 0x000ff00000000800 */
[----:B------:R-:W-:Y:S01]  /*12780*/  MUFU.EX2 R57, R57 ;  /* 0x0000003900397308 */ /* 0x000fe20000000800 */
[----:B0-----:R-:W-:-:S04]  /*12790*/  F2FP.SATFINITE.E4M3.F32.PACK_AB_MERGE_C R182, R85, R36, RZ ;  /* 0x0000002455b6723e */ /* 0x001fc800048070ff */
[----:B------:R-:W-:-:S03]  /*127a0*/  F2FP.SATFINITE.E4M3.F32.PACK_AB_MERGE_C R182, R81, R34, R182 ;  /* 0x0000002251b6723e */ /* 0x000fc600048070b6 */
[----:B------:R-:W-:Y:S01]  /*127b0*/  MUFU.EX2 R42, R121 ;  /* 0x00000079002a7308 */ /* 0x000fe20000000800 */
[----:B-1----:R-:W-:Y:S01]  /*127c0*/  FMNMX.FTZ R58, R0, R105, !PT ;  /* 0x00000069003a7209 */ /* 0x002fe20007810000 */
[----:B------:R-:W-:-:S06]  /*127d0*/  FFMA.FTZ R105, R2, R141, -R177 ;  /* 0x0000008d02697223 */ /* 0x000fcc00000108b1 */
[----:B------:R-:W0:Y:S01]  /*127e0*/  MUFU.EX2 R61, R61 ;  /* 0x0000003d003d7308 */ /* 0x000e220000000800 */
[----:B------:R-:W1:Y:S07]  /*127f0*/  SHFL.BFLY PT, R109, R58, 0x1, 0x1f ;  /* 0x0c201f003a6d7f89 */ /* 0x000e6e00000e0000 */
[----:B------:R-:W-:Y:S08]  /*12800*/  MUFU.EX2 R46, R125 ;  /* 0x0000007d002e7308 */ /* 0x000ff00000000800 */
[----:B------:R-:W2:Y:S01]  /*12810*/  MUFU.EX2 R69, R69 ;  /* 0x0000004500457308 */ /* 0x000ea20000000800 */
[----:B0-----:R-:W-:-:S04]  /*12820*/  F2FP.SATFINITE.E4M3.F32.PACK_AB_MERGE_C R176, R61, R42, RZ ;  /* 0x0000002a3db0723e */ /* 0x001fc800048070ff */
[----:B------:R-:W-:-:S03]  /*12830*/  F2FP.SATFINITE.E4M3.F32.PACK_AB_MERGE_C R176, R57, R40, R176 ;  /* 0x0000002839b0723e */ /* 0x000fc600048070b0 */
[----:B------:R-:W-:Y:S01]  /*12840*/  MUFU.EX2 R44, R123 ;  /* 0x0000007b002c7308 */ /* 0x000fe20000000800 */
[----:B-1----:R-:W-:Y:S01]  /*12850*/  FMNMX.FTZ R0, R58, R109, !PT ;  /* 0x0000006d3a007209 */ /* 0x002fe20007810000 */
[----:B------:R-:W-:-:S03]  /*12860*/  FFMA.FTZ R58, R2, R37, -R177 ;  /* 0x00000025023a7223 */ /* 0x000fc600000108b1 */
[----:B------:R-:W-:Y:S01]  /*12870*/  FSETP.NEU.FTZ.AND P1, PT, R0, -INF , PT ;  /* 0xff8000000000780b */ /* 0x000fe20003f3d000 */
[----:B------:R-:W-:-:S02]  /*12880*/  FFMA.FTZ R60, R2, R0, -8 ;  /* 0xc1000000023c7423 */ /* 0x000fc40000010000 */
[----:B------:R-:W0:Y:S01]  /*12890*/  MUFU.EX2 R65, R65 ;  /* 0x0000004100417308 */ /* 0x000e220000000800 */
[----:B--2---:R-:W-:Y:S02]  /*128a0*/  F2FP.SATFINITE.E4M3.F32.PACK_AB_MERGE_C R178, R69, R46, RZ ;  /* 0x0000002e45b2723e */ /* 0x004fe400048070ff */
        /* <DEDUP_REMOVED lines=29> */
[C---:B------:R-:W-:Y:S01]  /*12a80*/  FFMA.FTZ R67, R2.reuse, R155, -R60 ;  /* 0x0000009b02437223 */ /* 0x040fe2000001083c */
[----:B0-----:R-:W-:Y:S01]  /*12a90*/  F2FP.SATFINITE.E4M3.F32.PACK_AB_MERGE_C R178, R65, R44, R178 ;  /* 0x0000002c41b2723e */ /* 0x001fe200048070b2 */
[C-C-:B------:R-:W-:Y:S01]  /*12aa0*/  FFMA.FTZ R159, R2.reuse, R159, -R60.reuse ;  /* 0x0000009f029f7223 */ /* 0x140fe2000001083c */
[----:B------:R-:W-:-:S01]  /*12ab0*/  FFMA.FTZ R47, R2, R47, -R60 ;  /* 0x0000002f022f7223 */ /* 0x000fc2000001083c */
[----:B------:R-:W0:Y:S01]  /*12ac0*/  MUFU.EX2 R111, R111 ;  /* 0x0000006f006f7308 */ /* 0x000e220000000800 */
        /* <DEDUP_REMOVED lines=9> */
[C-C-:B------:R-:W-:Y:S01]  /*12b60*/  FFMA.FTZ R71, R2.reuse, R157, -R60.reuse ;  /* 0x0000009d02477223 */ /* 0x140fe2000001083c */
[----:B------:R-:W-:-:S01]  /*12b70*/  FFMA.FTZ R95, R2, R95, -R60 ;  /* 0x0000005f025f7223 */ /* 0x000fc2000001083c */
[C-C-:B------:R-:W-:Y:S01]  /*12b80*/  FFMA.FTZ R31, R2.reuse, R31, -R60.reuse ;  /* 0x0000001f021f7223 */ /* 0x140fe2000001083c */
[----:B------:R-:W-:-:S01]  /*12b90*/  FFMA.FTZ R99, R2, R99, -R60 ;  /* 0x0000006302637223 */ /* 0x000fc2000001083c */
[C-C-:B------:R-:W-:Y:S01]  /*12ba0*/  FFMA.FTZ R35, R2.reuse, R35, -R60.reuse ;  /* 0x0000002302237223 */ /* 0x140fe2000001083c */
[----:B------:R-:W-:-:S01]  /*12bb0*/  FFMA.FTZ R41, R2, R41, -R60 ;  /* 0x0000002902297223 */ /* 0x000fc2000001083c */
[----:B------:R-:W2:Y:S01]  /*12bc0*/  MUFU.EX2 R109, R109 ;  /* 0x0000006d006d7308 */ /* 0x000ea20000000800 */
[----:B0-----:R-:W-:-:S01]  /*12bd0*/  FADD.FTZ R113, R111, R86 ;  /* 0x000000566f717221 */ /* 0x001fc20000010000 */
[----:B------:R-:W-:Y:S01]  /*12be0*/  FFMA.FTZ R39, R2, R39, -R60 ;  /* 0x0000002702277223 */ /* 0x000fe2000001083c */
[----:B------:R-:W-:-:S04]  /*12bf0*/  F2FP.SATFINITE.E4M3.F32.PACK_AB_MERGE_C R64, R111, R64, RZ ;  /* 0x000000406f40723e */ /* 0x000fc800048070ff */
[----:B------:R-:W-:Y:S01]  /*12c00*/  F2FP.SATFINITE.E4M3.F32.PACK_AB_MERGE_C R185, R62, R37, R64 ;  /* 0x000000253eb9723e */ /* 0x000fe20004807040 */
[----:B------:R-:W0:Y:S01]  /*12c10*/  MUFU.EX2 R68, R68 ;  /* 0x0000004400447308 */ /* 0x000e220000000800 */
[----:B-1----:R-:W-:-:S01]  /*12c20*/  FADD.FTZ R86, R66, R113 ;  /* 0x0000007142567221 */ /* 0x002fc20000010000 */
[----:B------:R-:W-:-:S06]  /*12c30*/  FADD.FTZ R113, R73, R88 ;  /* 0x0000005849717221 */ /* 0x000fcc0000010000 */
        /* <DEDUP_REMOVED lines=21> */
[----:B------:R2:W-:Y:S01]  /*12d90*/  MUFU.EX2 R26, R43 ;  /* 0x0000002b001a7308 */ /* 0x0005e20000000800 */
[----:B0-----:R-:W-:-:S07]  /*12da0*/  FADD.FTZ R28, R74, R21 ;  /* 0x000000154a1c7221 */ /* 0x001fce0000010000 */
[----:B------:R-:W0:Y:S01]  /*12db0*/  MUFU.EX2 R76, R76 ;  /* 0x0000004c004c7308 */ /* 0x000e220000000800 */
[----:B--2---:R-:W-:-:S01]  /*12dc0*/  FADD.FTZ R43, R81, R32 ;  /* 0x00000020512b7221 */ /* 0x004fc20000010000 */
[----:B-1----:R-:W-:-:S03]  /*12dd0*/  FADD.FTZ R21, R75, R28 ;  /* 0x0000001c4b157221 */ /* 0x002fc60000010000 */
[----:B------:R-:W-:-:S03]  /*12de0*/  FADD.FTZ R32, R36, R43 ;  /* 0x0000002b24207221 */ /* 0x000fc60000010000 */
[----:B------:R-:W1:Y:S01]  /*12df0*/  MUFU.EX2 R83, R83 ;  /* 0x0000005300537308 */ /* 0x000e620000000800 */
[----:B------:R-:W-:-:S04]  /*12e00*/  FADD.FTZ R85, R85, R32 ;  /* 0x0000002055557221 */ /* 0x000fc80000010000 */
[----:B------:R-:W-:-:S03]  /*12e10*/  FADD.FTZ R30, R40, R85 ;  /* 0x00000055281e7221 */ /* 0x000fc60000010000 */
[----:B------:R-:W2:Y:S01]  /*12e20*/  MUFU.EX2 R78, R78 ;  /* 0x0000004e004e7308 */ /* 0x000ea20000000800 */
[----:B------:R-:W-:-:S01]  /*12e30*/  FADD.FTZ R43, R57, R30 ;  /* 0x0000001e392b7221 */ /* 0x000fc20000010000 */
[----:B0-----:R-:W-:-:S03]  /*12e40*/  FADD.FTZ R28, R76, R21 ;  /* 0x000000154c1c7221 */ /* 0x001fc60000010000 */
[----:B------:R-:W-:-:S03]  /*12e50*/  FADD.FTZ R42, R42, R43 ;  /* 0x0000002b2a2a7221 */ /* 0x000fc60000010000 */
        /* <DEDUP_REMOVED lines=24> */
[----:B--2---:R-:W-:-:S07]  /*12fe0*/  F2FP.SATFINITE.E4M3.F32.PACK_AB_MERGE_C R34, R45, R38, RZ ;  /* 0x000000262d22723e */ /* 0x004fce00048070ff */
[----:B------:R-:W2:Y:S01]  /*12ff0*/  MUFU.EX2 R101, R101 ;  /* 0x0000006500657308 */ /* 0x000ea20000000800 */
[----:B0-----:R-:W-:-:S07]  /*13000*/  FADD.FTZ R21, R67, R32 ;  /* 0x0000002043157221 */ /* 0x001fce0000010000 */
[----:B------:R-:W0:Y:S01]  /*13010*/  MUFU.EX2 R84, R84 ;  /* 0x0000005400547308 */ /* 0x000e220000000800 */
[----:B-1----:R-:W-:-:S07]  /*13020*/  FADD.FTZ R32, R12, R69 ;  /* 0x000000450c207221 */ /* 0x002fce0000010000 */
[----:B------:R-:W1:Y:S01]  /*13030*/  MUFU.EX2 R71, R71 ;  /* 0x0000004700477308 */ /* 0x000e620000000800 */
[C---:B--2---:R-:W-:Y:S01]  /*13040*/  F2FP.SATFINITE.E4M3.F32.PACK_AB_MERGE_C R172, R101.reuse, R12, R34 ;  /* 0x0000000c65ac723e */ /* 0x044fe20004807022 */
[----:B------:R-:W-:Y:S01]  /*13050*/  FADD.FTZ R101, R101, R32 ;  /* 0x0000002065657221 */ /* 0x000fe20000010000 */
[----:B------:R-:W2:Y:S03]  /*13060*/  @P6 LDC R34, c[0x0][0x450] ;  /* 0x00011400ff226b82 */ /* 0x000ea60000000800 */
[----:B------:R-:W-:-:S02]  /*13070*/  FADD.FTZ R38, R38, R101 ;  /* 0x0000006526267221 */ /* 0x000fc40000010000 */
[----:B------:R-:W3:Y:S01]  /*13080*/  MUFU.EX2 R159, R159 ;  /* 0x0000009f009f7308 */ /* 0x000ee20000000800 */
[----:B0-----:R-:W-:-:S01]  /*13090*/  FADD.FTZ R12, R84, R21 ;  /* 0x00000015540c7221 */ /* 0x001fc20000010000 */
[----:B------:R-:W-:Y:S01]  /*130a0*/  FADD.FTZ R45, R45, R38 ;  /* 0x000000262d2d7221 */ /* 0x000fe20000010000 */
[----:B------:R-:W-:-:S04]  /*130b0*/  F2FP.SATFINITE.E4M3.F32.PACK_AB_MERGE_C R67, R84, R67, RZ ;  /* 0x000000435443723e */ /* 0x000fc800048070ff */
[----:B------:R-:W-:Y:S01]  /*130c0*/  F2FP.SATFINITE.E4M3.F32.PACK_AB_MERGE_C R179, R82, R63, R67 ;  /* 0x0000003f52b3723e */ /* 0x000fe20004807043 */
[----:B------:R-:W-:Y:S01]  /*130d0*/  MUFU.EX2 R50, R50 ;  /* 0x0000003200327308 */ /* 0x000fe20000000800 */
[----:B-1----:R-:W-:-:S04]  /*130e0*/  FADD.FTZ R21, R71, R12 ;  /* 0x0000000c47157221 */ /* 0x002fc80000010000 */
[----:B------:R-:W-:-:S03]  /*130f0*/  FADD.FTZ R32, R26, R21 ;  /* 0x000000151a207221 */ /* 0x000fc60000010000 */
[----:B------:R-:W-:Y:S01]  /*13100*/  MUFU.EX2 R53, R53 ;  /* 0x0000003500357308 */ /* 0x000fe20000000800 */
[----:B---3--:R-:W-:-:S07]  /*13110*/  FADD.FTZ R21, R159, R32 ;  /* 0x000000209f157221 */ /* 0x008fce0000010000 */
[----:B------:R-:W0:Y:S08]  /*13120*/  MUFU.EX2 R24, R47 ;  /* 0x0000002f00187308 */ /* 0x000e300000000800 */
[----:B------:R-:W-:Y:S08]  /*13130*/  MUFU.EX2 R48, R48 ;  /* 0x0000003000307308 */ /* 0x000ff00000000800 */
[----:B------:R-:W-:Y:S01]  /*13140*/  MUFU.EX2 R49, R49 ;  /* 0x0000003100317308 */ /* 0x000fe20000000800 */
[----:B0-----:R-:W-:-:S01]  /*13150*/  FADD.FTZ R21, R24, R21 ;  /* 0x0000001518157221 */ /* 0x001fc20000010000 */
[----:B------:R-:W-:-:S04]  /*13160*/  F2FP.SATFINITE.E4M3.F32.PACK_AB_MERGE_C R159, R24, R159, RZ ;  /* 0x0000009f189f723e */ /* 0x000fc800048070ff */
[----:B------:R-:W-:Y:S02]  /*13170*/  F2FP.SATFINITE.E4M3.F32.PACK_AB_MERGE_C R173, R26, R71, R159 ;  /* 0x000000471aad723e */ /* 0x000fe4000480709f */
[----:B------:R-:W0:Y:S08]  /*13180*/  MUFU.EX2 R14, R14 ;  /* 0x0000000e000e7308 */ /* 0x000e300000000800 */
[----:B------:R-:W1:Y:S08]  /*13190*/  MUFU.EX2 R51, R51 ;  /* 0x0000003300337308 */ /* 0x000e700000000800 */
[----:B------:R-:W3:Y:S01]  /*131a0*/  MUFU.EX2 R163, R163 ;  /* 0x000000a300a37308 */ /* 0x000ee20000000800 */
[----:B0-----:R-:W-:-:S07]  /*131b0*/  FADD.FTZ R24, R14, R21 ;  /* 0x000000150e187221 */ /* 0x001fce0000010000 */
[----:B------:R0:W-:Y:S01]  /*131c0*/  MUFU.EX2 R30, R27 ;  /* 0x0000001b001e7308 */ /* 0x0001e20000000800 */
[----:B-1----:R-:W-:-:S07]  /*131d0*/  FADD.FTZ R32, R51, R24 ;  /* 0x0000001833207221 */ /* 0x002fce0000010000 */
[----:B------:R-:W-:Y:S01]  /*131e0*/  MUFU.EX2 R54, R54 ;  /* 0x0000003600367308 */ /* 0x000fe20000000800 */
[----:B0-----:R-:W-:Y:S01]  /*131f0*/  F2FP.SATFINITE.E4M3.F32.PACK_AB_MERGE_C R27, R53, R50, RZ ;  /* 0x00000032351b723e */ /* 0x001fe200048070ff */
[----:B---3--:R-:W-:-:S03]  /*13200*/  FADD.FTZ R15, R163, R32 ;  /* 0x00000020a30f7221 */ /* 0x008fc60000010000 */
[----:B------:R-:W-:Y:S01]  /*13210*/  F2FP.SATFINITE.E4M3.F32.PACK_AB_MERGE_C R174, R49, R48, R27 ;  /* 0x0000003031ae723e */ /* 0x000fe2000480701b */
[----:B------:R-:W-:-:S01]  /*13220*/  FADD.FTZ R48, R48, R45 ;  /* 0x0000002d30307221 */ /* 0x000fc20000010000 */
[----:B------:R-:W0:Y:S01]  /*13230*/  @P6 LDC R27, c[0x0][0x44c] ;  /* 0x00011300ff1b6b82 */ /* 0x000e220000000800 */
[----:B------:R-:W1:Y:S02]  /*13240*/  MUFU.EX2 R29, R29 ;  /* 0x0000001d001d7308 */ /* 0x000e640000000800 */
[----:B------:R-:W-:-:S04]  /*13250*/  FADD.FTZ R49, R49, R48 ;  /* 0x0000003031317221 */ /* 0x000fc80000010000 */
[----:B------:R-:W-:Y:S02]  /*13260*/  FADD.FTZ R50, R50, R49 ;  /* 0x0000003132327221 */ /* 0x000fe40000010000 */
[----:B------:R-:W3:Y:S02]  /*13270*/  MUFU.EX2 R28, R55 ;  /* 0x00000037001c7308 */ /* 0x000ee40000000800 */
[----:B------:R-:W-:-:S06]  /*13280*/  FADD.FTZ R53, R53, R50 ;  /* 0x0000003235357221 */ /* 0x000fcc0000010000 */
[----:B------:R-:W-:Y:S01]  /*13290*/  MUFU.EX2 R52, R52 ;  /* 0x0000003400347308 */ /* 0x000fe20000000800 */
[----:B-1----:R-:W-:Y:S01]  /*132a0*/  F2FP.SATFINITE.E4M3.F32.PACK_AB_MERGE_C R21, R29, R54, RZ ;  /* 0x000000361d15723e */ /* 0x002fe200048070ff */
[----:B0-----:R-:W-:-:S06]  /*132b0*/  @P6 IMAD.HI.U32 R27, R202, R27, RZ ;  /* 0x0000001bca1b6227 */ /* 0x001fcc00078e00ff */
[----:B------:R-:W0:Y:S01]  /*132c0*/  MUFU.EX2 R25, R25 ;  /* 0x0000001900197308 */ /* 0x000e220000000800 */
[C---:B---3--:R-:W-:Y:S01]  /*132d0*/  F2FP.SATFINITE.E4M3.F32.PACK_AB_MERGE_C R163, R28.reuse, R163, RZ ;  /* 0x000000a31ca3723e */ /* 0x048fe200048070ff */
[----:B------:R-:W-:-:S03]  /*132e0*/  FADD.FTZ R28, R28, R15 ;  /* 0x0000000f1c1c7221 */ /* 0x000fc60000010000 */
[----:B------:R-:W-:-:S03]  /*132f0*/  F2FP.SATFINITE.E4M3.F32.PACK_AB_MERGE_C R175, R51, R14, R163 ;  /* 0x0000000e33af723e */ /* 0x000fc600048070a3 */
[----:B------:R-:W1:Y:S08]  /*13300*/  MUFU.EX2 R91, R91 ;  /* 0x0000005b005b7308 */ /* 0x000e700000000800 */
[----:B------:R-:W3:Y:S01]  /*13310*/  MUFU.EX2 R95, R95 ;  /* 0x0000005f005f7308 */ /* 0x000ee20000000800 */
[----:B0-----:R-:W-:Y:S01]  /*13320*/  F2FP.SATFINITE.E4M3.F32.PACK_AB_MERGE_C R168, R25, R52, R21 ;  /* 0x0000003419a8723e */ /* 0x001fe20004807015 */
[----:B------:R-:W-:Y:S01]  /*13330*/  FADD.FTZ R52, R52, R53 ;  /* 0x0000003534347221 */ /* 0x000fe20000010000 */
[----:B------:R-:W-:Y:S01]  /*13340*/  IMAD.MOV.U32 R21, RZ, RZ, R202 ;  /* 0x000000ffff157224 */ /* 0x000fe200078e00ca */
[----:B--2---:R-:W-:-:S02]  /*13350*/  @P6 SHF.R.U32.HI R21, RZ, R34, R27 ;  /* 0x00000022ff156219 */ /* 0x004fc4000001161b */
[----:B------:R-:W-:-:S01]  /*13360*/  FADD.FTZ R25, R25, R52 ;  /* 0x0000003419197221 */ /* 0x000fc20000010000 */
[----:B------:R-:W-:Y:S01]  /*13370*/  ISETP.GE.AND P6, PT, R107, 0x1, PT ;  /* 0x000000016b00780c */ /* 0x000fe20003fc6270 */
[----:B------:R-:W-:Y:S01]  /*13380*/  MUFU.EX2 R33, R33 ;  /* 0x0000002100217308 */ /* 0x000fe20000000800 */
[----:B-1----:R-:W-:-:S01]  /*13390*/  FADD.FTZ R15, R91, R28 ;  /* 0x0000001c5b0f7221 */ /* 0x002fc20000010000 */
[----:B------:R-:W-:Y:S01]  /*133a0*/  FADD.FTZ R54, R54, R25 ;  /* 0x0000001936367221 */ /* 0x000fe20000010000 */
[----:B------:R-:W-:Y:S02]  /*133b0*/  IMAD.IADD R25, R104, 0x1, R21 ;  /* 0x0000000168197824 */ /* 0x000fe400078e0215 */
[----:B------:R-:W-:Y:S01]  /*133c0*/  FADD.FTZ R32, R30, R15 ;  /* 0x0000000f1e207221 */ /* 0x000fe20000010000 */
[----:B------:R-:W-:-:S01]  /*133d0*/  FADD.FTZ R29, R29, R54 ;  /* 0x000000361d1d7221 */ /* 0x000fc20000010000 */
[----:B------:R-:W-:Y:S01]  /*133e0*/  IMAD.IADD R106, R25, 0x1, R106 ;  /* 0x00000001196a7824 */ /* 0x000fe200078e026a */
[----:B------:R-:W0:Y:S01]  /*133f0*/  MUFU.EX2 R58, R58 ;  /* 0x0000003a003a7308 */ /* 0x000e220000000800 */
[----:B---3--:R-:W-:-:S07]  /*13400*/  FADD.FTZ R15, R95, R32 ;  /* 0x000000205f0f7221 */ /* 0x008fce0000010000 */
        /* <DEDUP_REMOVED lines=12> */
[----:B------:R-:W-:Y:S01]  /*134d0*/  MUFU.EX2 R41, R41 ;  /* 0x0000002900297308 */ /* 0x000fe20000000800 */
[----:B-1----:R-:W-:-:S07]  /*134e0*/  FADD.FTZ R15, R99, R12 ;  /* 0x0000000c630f7221 */ /* 0x002fce0000010000 */
[----:B------:R-:W0:Y:S01]  /*134f0*/  MUFU.EX2 R28, R39 ;  /* 0x00000027001c7308 */ /* 0x000e220000000800 */
[----:B--2---:R-:W-:-:S01]  /*13500*/  FADD.FTZ R12, R24, R15 ;  /* 0x0000000f180c7221 */ /* 0x004fc20000010000 */
[----:B------:R-:W-:-:S04]  /*13510*/  FADD.FTZ R15, R33, R56 ;  /* 0x00000038210f7221 */ /* 0x000fc80000010000 */
[----:B------:R-:W-:Y:S01]  /*13520*/  FADD.FTZ R15, R58, R15 ;  /* 0x0000000f3a0f7221 */ /* 0x000fe20000010000 */
[----:B0-----:R-:W-:Y:S01]  /*13530*/  F2FP.SATFINITE.E4M3.F32.PACK_AB_MERGE_C R14, R28, R41, RZ ;  /* 0x000000291c0e723e */ /* 0x001fe200048070ff */
[----:B------:R-:W-:Y:S01]  /*13540*/  FADD.FTZ R41, R41, R12 ;  /* 0x0000000c29297221 */ /* 0x000fe20000010000 */
[----:B------:R-:W-:Y:S02]  /*13550*/  VIADD R12, R108, 0xfffffffe ;  /* 0xfffffffe6c0c7836 */ /* 0x000fe40000000000 */
        /* <DEDUP_REMOVED lines=14> */
.L_x_8805:
[----:B------:R-:W-:-:S13]  /*13640*/  ISETP.NE.AND P1, PT, R107, 0x1, PT ;  /* 0x000000016b00780c */ /* 0x000fda0003f25270 */
[----:B------:R-:W0:Y:S02]  /*13650*/  @P1 LDC.64 R24, c[0x0][0x9e8] ;  /* 0x00027a00ff181b82 */ /* 0x000e240000000a00 */
[----:B0-----:R-:W-:-:S05]  /*13660*/  @P1 IMAD.HI.U32 R24, R21, R24, RZ ;  /* 0x0000001815181227 */ /* 0x001fca00078e00ff */
[----:B------:R-:W-:-:S07]  /*13670*/  @P1 SHF.R.U32.HI R21, RZ, R25, R24 ;  /* 0x00000019ff151219 */ /* 0x000fce0000011618 */
.L_x_8806:
[----:B------:R-:W-:Y:S05]  /*13680*/  BSYNC B0 ;  /* 0x0000000000007941 */ /* 0x000fea0003800000 */
.L_x_8804:
[----:B------:R-:W-:-:S05]  /*13690*/  IMAD R21, R21, R107, R107 ;  /* 0x0000006b15157224 */ /* 0x000fca00078e026b */
[----:B------:R-:W-:-:S07]  /*136a0*/  VIMNMX R106, R106, R21, PT ;  /* 0x000000156a6a7248 */ /* 0x000fce0003fe0100 */
.L_x_8803:
[----:B------:R-:W-:Y:S01]  /*136b0*/  IMAD.HI R106, R106, 0x66666667, RZ ;  /* 0x666666676a6a7827 */ /* 0x000fe200078e02ff */
[----:B------:R-:W-:Y:S02]  /*136c0*/  CS2R R86, SRZ ;  /* 0x0000000000567805 */ /* 0x000fe4000001ff00 */
        /* <DEDUP_REMOVED lines=11> */
[----:B------:R-:W-:Y:S02]  /*13780*/  VIMNMX R21, R211, R106, !PT ;  /* 0x0000006ad3157248 */ /* 0x000fe40007fe0100 */
        /* <DEDUP_REMOVED lines=24> */
[----:B------:R-:W-:-:S07]  /*13910*/  IMAD.MOV.U32 R87, RZ, RZ, RZ ;  /* 0x000000ffff577224 */ /* 0x000fce00078e00ff */
.L_x_8827:
        /* <DEDUP_REMOVED lines=10> */
.L_x_8809:
[----:B------:R-:W-:Y:S01]  /*139c0*/  IMAD R89, R216, 0x8, R17 ;  /* 0x00000008d8597824 */ /* 0x000fe200078e0211 */
[----:B------:R-:W-:-:S04]  /*139d0*/  SHF.L.U32 R88, R217, 0x1f, RZ ;  /* 0x0000001fd9587819 */ /* 0x000fc800000006ff */
[----:B------:R0:W1:Y:S01]  /*139e0*/  SYNCS.PHASECHK.TRANS64.TRYWAIT P2, [R89+URZ+0x22830], R88 ;  /* 0x02283058590075a7 */ /* 0x000062000804017f */
[----:B------:R-:W-:Y:S05]  /*139f0*/  @!P0 BRA `(.L_x_8810) ;  /* 0x0000000000048947 */ /* 0x000fea0003800000 */
[----:B------:R-:W-:Y:S01]  /*13a00*/  BPT.TRAP 0x1 ;  /* 0x000000040000795c */ /* 0x000fe20000300000 */
.L_x_8810:
[----:B------:R-:W-:Y:S04]  /*13a10*/  BSSY B0, `(.L_x_8808) ;  /* 0x0000004000007945 */ /* 0x000fe80003800000 */
[----:B-1----:R-:W-:Y:S05]  /*13a20*/  @P2 BRA `(.L_x_8811) ;  /* 0x0000000000082947 */ /* 0x002fea0003800000 */
[----:B------:R-:W1:Y:S02]  /*13a30*/  SYNCS.PHASECHK.TRANS64.TRYWAIT P2, [R89+URZ+0x22830], R88 ;  /* 0x02283058590075a7 */ /* 0x000e64000804017f */
[----:B-1----:R-:W-:Y:S05]  /*13a40*/  @!P2 BRA `(.L_x_8812) ;  /* 0x0000019400b0a947 */ /* 0x002fea0003800000 */
.L_x_8811:
[----:B------:R-:W-:Y:S05]  /*13a50*/  BSYNC B0 ;  /* 0x0000000000007941 */ /* 0x000fea0003800000 */
.L_x_8808:
[----:B01----:R-:W0:Y:S01]  /*13a60*/  S2R R88, SR_TID.X ;  /* 0x0000000000587919 */ /* 0x003e220000002100 */
[----:B------:R-:W-:Y:S05]  /*13a70*/  WARPSYNC.ALL ;  /* 0x0000000000007948 */ /* 0x000fea0003800000 */
[----:B------:R-:W-:Y:S01]  /*13a80*/  IMAD R90, R216, 0x500, R20 ;  /* 0x00000500d85a7824 */ /* 0x000fe200078e0214 */
[----:B------:R-:W-:Y:S01]  /*13a90*/  R2UR UR28, R10 ;  /* 0x000000000a1c72ca */ /* 0x000fe200000e0000 */
[----:B------:R-:W-:Y:S01]  /*13aa0*/  IMAD.MOV.U32 R91, RZ, RZ, 0x40000040 ;  /* 0x40000040ff5b7424 */ /* 0x000fe200078e00ff */
[----:B------:R-:W-:Y:S01]  /*13ab0*/  R2UR UR29, R11 ;  /* 0x000000000b1d72ca */ /* 0x000fe200000e0000 */
[----:B------:R-:W-:Y:S01]  /*13ac0*/  IMAD.MOV.U32 R89, RZ, RZ, 0x40000040 ;  /* 0x40000040ff597424 */ /* 0x000fe200078e00ff */
[C---:B------:R-:W-:Y:S01]  /*13ad0*/  R2UR UR30, R90.reuse ;  /* 0x000000005a1e72ca */ /* 0x040fe200000e0000 */
[C---:B------:R-:W-:Y:S01]  /*13ae0*/  VIADD R92, R90.reuse, 0x200 ;  /* 0x000002005a5c7836 */ /* 0x040fe20000000000 */
[----:B------:R-:W-:Y:S01]  /*13af0*/  R2UR UR31, R91 ;  /* 0x000000005b1f72ca */ /* 0x000fe200000e0000 */
[----:B------:R-:W-:Y:S01]  /*13b00*/  IMAD.MOV.U32 R93, RZ, RZ, 0x40000040 ;  /* 0x40000040ff5d7424 */ /* 0x000fe200078e00ff */
        /* <DEDUP_REMOVED lines=10> */
[----:B------:R-:W-:-:S02]  /*13bb0*/  R2UR UR36, R10 ;  /* 0x000000000a2472ca */ /* 0x000fc400000e0000 */
[----:B------:R-:W-:Y:S02]  /*13bc0*/  R2UR UR37, R11 ;  /* 0x000000000b2572ca */ /* 0x000fe400000e0000 */
[----:B------:R-:W-:Y:S01]  /*13bd0*/  R2UR UR50, R92 ;  /* 0x000000005c3272ca */ /* 0x000fe200000e0000 */
[----:B------:R-:W-:Y:S01]  /*13be0*/  VIADD R92, R90, 0x402 ;  /* 0x000004025a5c7836 */ /* 0x000fe20000000000 */
[----:B------:R-:W-:Y:S02]  /*13bf0*/  R2UR UR51, R93 ;  /* 0x000000005d3372ca */ /* 0x000fe400000e0000 */
[----:B0-----:R-:W-:Y:S02]  /*13c00*/  SHF.R.U32.HI R88, RZ, 0x7, R88 ;  /* 0x00000007ff587819 */ /* 0x001fe40000011658 */
[----:B------:R-:W-:Y:S01]  /*13c10*/  R2UR UR6, R94 ;  /* 0x000000005e0672ca */ /* 0x000fe200000e0000 */
[----:B------:R-:W-:Y:S01]  /*13c20*/  VIADD R94, R90, 0x2 ;  /* 0x000000025a5e7836 */ /* 0x000fe20000000000 */
[----:B------:R-:W-:Y:S01]  /*13c30*/  R2UR UR7, R95 ;  /* 0x000000005f0772ca */ /* 0x000fe200000e0000 */
[----:B------:R-:W-:Y:S01]  /*13c40*/  VIADD R96, R88, 0x8 ;  /* 0x0000000858607836 */ /* 0x000fe20000000000 */
[----:B------:R-:W-:Y:S01]  /*13c50*/  R2UR UR48, R10 ;  /* 0x000000000a3072ca */ /* 0x000fe200000e0000 */
[----:B------:R-:W-:Y:S01]  /*13c60*/  VIADD R88, R90, 0x100 ;  /* 0x000001005a587836 */ /* 0x000fe20000000000 */
[----:B------:R-:W-:-:S02]  /*13c70*/  R2UR UR49, R11 ;  /* 0x000000000b3172ca */ /* 0x000fc400000e0000 */
[----:B------:R0:W-:Y:S01]  /*13c80*/  BAR.SYNC.DEFER_BLOCKING R96, 0x100 ;  /* 0x000400600000751d */ /* 0x0001e20000010000 */
[----:B------:R-:W-:Y:S02]  /*13c90*/  R2UR UR4, R94 ;  /* 0x000000005e0472ca */ /* 0x000fe400000e0000 */
[----:B------:R-:W-:Y:S01]  /*13ca0*/  R2UR UR34, R88 ;  /* 0x00000000582272ca */ /* 0x000fe200000e0000 */
[----:B------:R-:W-:Y:S01]  /*13cb0*/  VIADD R88, R90, 0x400 ;  /* 0x000004005a587836 */ /* 0x000fe20000000000 */
[----:B------:R-:W-:Y:S02]  /*13cc0*/  R2UR UR5, R95 ;  /* 0x000000005f0572ca */ /* 0x000fe400000e0000 */
[----:B------:R-:W-:Y:S01]  /*13cd0*/  MOV R94, UR51 ;  /* 0x00000033005e7c02 */ /* 0x000fe20008000f00 */
[----:B------:R-:W-:Y:S01]  /*13ce0*/  UMOV UR51, UR7 ;  /* 0x0000000700337c82 */ /* 0x000fe20008000000 */
[----:B------:R-:W-:Y:S01]  /*13cf0*/  MOV R95, UR50 ;  /* 0x00000032005f7c02 */ /* 0x000fe20008000f00 */
[----:B------:R-:W-:Y:S01]  /*13d00*/  UMOV UR50, UR6 ;  /* 0x0000000600327c82 */ /* 0x000fe20008000000 */
[----:B------:R-:W-:Y:S01]  /*13d10*/  R2UR UR8, R88 ;  /* 0x00000000580872ca */ /* 0x000fe200000e0000 */
[----:B------:R-:W-:Y:S01]  /*13d20*/  VIADD R88, R90, 0x302 ;  /* 0x000003025a587836 */ /* 0x000fe20000000000 */
[----:B------:R-:W-:Y:S01]  /*13d30*/  R2UR UR58, R92 ;  /* 0x000000005c3a72ca */ /* 0x000fe200000e0000 */
[C---:B0-----:R-:W-:Y:S01]  /*13d40*/  VIADD R96, R90.reuse, 0x102 ;  /* 0x000001025a607836 */ /* 0x041fe20000000000 */
[----:B------:R-:W-:Y:S01]  /*13d50*/  R2UR UR47, R97 ;  /* 0x00000000612f72ca */ /* 0x000fe200000e0000 */
[----:B------:R-:W-:Y:S01]  /*13d60*/  VIADD R92, R90, 0x204 ;  /* 0x000002045a5c7836 */ /* 0x000fe20000000000 */
[----:B------:R-:W-:Y:S01]  /*13d70*/  R2UR UR54, R88 ;  /* 0x00000000583672ca */ /* 0x000fe200000e0000 */
[----:B------:R-:W-:Y:S01]  /*13d80*/  VIADD R88, R90, 0x104 ;  /* 0x000001045a587836 */ /* 0x000fe20000000000 */
[----:B------:R-:W-:Y:S01]  /*13d90*/  R2UR UR46, R96 ;  /* 0x00000000602e72ca */ /* 0x000fe200000e0000 */
[----:B------:R-:W-:Y:S01]  /*13da0*/  VIADD R96, R90, 0x4 ;  /* 0x000000045a607836 */ /* 0x000fe20000000000 */
[----:B------:R-:W-:Y:S01]  /*13db0*/  R2UR UR14, R92 ;  /* 0x000000005c0e72ca */ /* 0x000fe200000e0000 */
[----:B------:R-:W-:Y:S01]  /*13dc0*/  VIADD R92, R90, 0x404 ;  /* 0x000004045a5c7836 */ /* 0x000fe20000000000 */
[----:B------:R-:W-:Y:S01]  /*13dd0*/  R2UR UR10, R88 ;  /* 0x00000000580a72ca */ /* 0x000fe200000e0000 */
[----:B------:R-:W-:Y:S01]  /*13de0*/  WARPGROUP.ARRIVE ;  /* 0x00000000000079c5 */ /* 0x000fe20000000000 */
[----:B------:R-:W-:Y:S01]  /*13df0*/  VIADD R88, R90, 0x304 ;  /* 0x000003045a587836 */ /* 0x000fe20000000000 */
[----:B------:R-:W-:-:S02]  /*13e00*/  R2UR UR9, R89 ;  /* 0x00000000590972ca */ /* 0x000fc400000e0000 */
[----:B------:R-:W-:Y:S01]  /*13e10*/  R2UR UR6, R96 ;  /* 0x00000000600672ca */ /* 0x000fe200000e0000 */
[----:B------:R-:W-:Y:S01]  /*13e20*/  VIADD R96, R90, 0x6 ;  /* 0x000000065a607836 */ /* 0x000fe20000000000 */
[----:B------:R-:W-:Y:S01]  /*13e30*/  QGMMA.64x32x32.F32.E4M3.E4M3 R152, gdesc[UR28], RZ, !UPT, gsb0 ;  /* 0x006000001c9879f3 */ /* 0x000fe2000c0008ff */
[----:B------:R-:W-:Y:S01]  /*13e40*/  R2UR UR18, R88 ;  /* 0x00000000581272ca */ /* 0x000fe200000e0000 */
[----:B------:R-:W-:Y:S01]  /*13e50*/  VIADD R88, R90, 0x106 ;  /* 0x000001065a587836 */ /* 0x000fe20000000000 */
[----:B------:R-:W-:Y:S01]  /*13e60*/  R2UR UR22, R92 ;  /* 0x000000005c1672ca */ /* 0x000fe200000e0000 */
[----:B------:R-:W-:Y:S01]  /*13e70*/  VIADD R92, R90, 0x206 ;  /* 0x000002065a5c7836 */ /* 0x000fe20000000000 */
[----:B------:R-:W-:Y:S02]  /*13e80*/  R2UR UR55, R89 ;  /* 0x00000000593772ca */ /* 0x000fe400000e0000 */
[----:B------:R-:W-:Y:S01]  /*13e90*/  R2UR UR30, R88 ;  /* 0x00000000581e72ca */ /* 0x000fe200000e0000 */
[C---:B------:R-:W-:Y:S01]  /*13ea0*/  VIADD R88, R90.reuse, 0x306 ;  /* 0x000003065a587836 */ /* 0x040fe20000000000 */
[----:B------:R-:W-:Y:S01]  /*13eb0*/  R2UR UR59, R93 ;  /* 0x000000005d3b72ca */ /* 0x000fe200000e0000 */
[----:B------:R-:W-:Y:S01]  /*13ec0*/  VIADD R90, R90, 0x406 ;  /* 0x000004065a5a7836 */ /* 0x000fe20000000000 */
[----:B------:R-:W-:-:S02]  /*13ed0*/  R2UR UR11, R89 ;  /* 0x00000000590b72ca */ /* 0x000fc400000e0000 */
[----:B------:R-:W-:Y:S02]  /*13ee0*/  R2UR UR15, R93 ;  /* 0x000000005d0f72ca */ /* 0x000fe400000e0000 */
[----:B------:R-:W-:Y:S02]  /*13ef0*/  R2UR UR19, R89 ;  /* 0x00000000591372ca */ /* 0x000fe400000e0000 */
[----:B------:R-:W-:Y:S01]  /*13f00*/  R2UR UR23, R93 ;  /* 0x000000005d1772ca */ /* 0x000fe200000e0000 */
[----:B------:R-:W-:Y:S01]  /*13f10*/  IMAD.MOV.U32 R93, RZ, RZ, 0x40000040 ;  /* 0x40000040ff5d7424 */ /* 0x000fe200078e00ff */
[----:B------:R-:W-:Y:S02]  /*13f20*/  R2UR UR44, R10 ;  /* 0x000000000a2c72ca */ /* 0x000fe400000e0000 */
[----:B------:R-:W-:Y:S02]  /*13f30*/  R2UR UR45, R11 ;  /* 0x000000000b2d72ca */ /* 0x000fe400000e0000 */
[----:B------:R-:W-:Y:S01]  /*13f40*/  R2UR UR31, R89 ;  /* 0x00000000591f72ca */ /* 0x000fe200000e0000 */
[----:B------:R-:W-:Y:S01]  /*13f50*/  IMAD.MOV.U32 R89, RZ, RZ, 0x40000040 ;  /* 0x40000040ff597424 */ /* 0x000fe200078e00ff */
[----:B------:R-:W-:-:S02]  /*13f60*/  R2UR UR7, R97 ;  /* 0x00000000610772ca */ /* 0x000fc400000e0000 */
[----:B------:R-:W-:Y:S02]  /*13f70*/  R2UR UR26, R96 ;  /* 0x00000000601a72ca */ /* 0x000fe400000e0000 */
[----:B------:R-:W-:Y:S02]  /*13f80*/  R2UR UR27, R97 ;  /* 0x00000000611b72ca */ /* 0x000fe400000e0000 */
[----:B------:R-:W-:Y:S02]  /*13f90*/  R2UR UR42, R90 ;  /* 0x000000005a2a72ca */ /* 0x000fe400000e0000 */
[----:B------:R-:W-:Y:S02]  /*13fa0*/  R2UR UR43, R91 ;  /* 0x000000005b2b72ca */ /* 0x000fe400000e0000 */
[----:B------:R-:W-:Y:S01]  /*13fb0*/  MOV R221, UR47 ;  /* 0x0000002f00dd7c02 */ /* 0x000fe20008000f00 */
[----:B------:R-:W-:Y:S01]  /*13fc0*/  UMOV UR47, UR9 ;  /* 0x00000009002f7c82 */ /* 0x000fe20008000000 */
[----:B------:R-:W-:Y:S01]  /*13fd0*/  MOV R218, UR46 ;  /* 0x0000002e00da7c02 */ /* 0x000fe20008000f00 */
[----:B------:R-:W-:Y:S01]  /*13fe0*/  UMOV UR46, UR8 ;  /* 0x00000008002e7c82 */ /* 0x000fe20008000000 */
[----:B------:R-:W-:Y:S01]  /*13ff0*/  MOV R204, UR7 ;  /* 0x0000000700cc7c02 */ /* 0x000fe20008000f00 */
[----:B------:R-:W-:Y:S01]  /*14000*/  UMOV UR7, UR5 ;  /* 0x0000000500077c82 */ /* 0x000fe20008000000 */
[----:B------:R-:W-:Y:S01]  /*14010*/  MOV R205, UR6 ;  /* 0x0000000600cd7c02 */ /* 0x000fe20008000f00 */
[----:B------:R-:W-:Y:S01]  /*14020*/  UMOV UR6, UR4 ;  /* 0x0000000400067c82 */ /* 0x000fe20008000000 */
[----:B------:R-:W-:-:S02]  /*14030*/  R2UR UR4, R8 ;  /* 0x00000000080472ca */ /* 0x000fc400000e0000 */
[C---:B------:R-:W-:Y:S02]  /*14040*/  R2UR UR5, R9.reuse ;  /* 0x00000000090572ca */ /* 0x040fe400000e0000 */
[C---:B------:R-:W-:Y:S02]  /*14050*/  R2UR UR52, R8.reuse ;  /* 0x00000000083472ca */ /* 0x040fe400000e0000 */
[C---:B------:R-:W-:Y:S02]  /*14060*/  R2UR UR53, R9.reuse ;  /* 0x00000000093572ca */ /* 0x040fe400000e0000 */
[----:B------:R-:W-:Y:S02]  /*14070*/  R2UR UR56, R8 ;  /* 0x00000000083872ca */ /* 0x000fe400000e0000 */
[----:B------:R-:W-:Y:S02]  /*14080*/  R2UR UR57, R9 ;  /* 0x00000000093972ca */ /* 0x000fe400000e0000 */
[----:B------:R-:W-:-:S02]  /*14090*/  R2UR UR8, R6 ;  /* 0x00000000060872ca */ /* 0x000fc400000e0000 */
[C---:B------:R-:W-:Y:S02]  /*140a0*/  R2UR UR9, R7.reuse ;  /* 0x00000000070972ca */ /* 0x040fe400000e0000 */
[C---:B------:R-:W-:Y:S01]  /*140b0*/  R2UR UR12, R6.reuse ;  /* 0x00000000060c72ca */ /* 0x040fe200000e0000 */
[----:B------:R-:W-:Y:S02]  /*140c0*/  WARPGROUP.DEPBAR.LE gsb0, 0x0 ;  /* 0x00008000000079c5 */ /* 0x000fe40000010000 */
[----:B------:R-:W-:Y:S01]  /*140d0*/  WARPGROUP.ARRIVE ;  /* 0x00000000000079c5 */ /* 0x000fe20000000000 */
[C---:B------:R-:W-:Y:S02]  /*140e0*/  R2UR UR13, R7.reuse ;  /* 0x00000000070d72ca */ /* 0x040fe400000e0000 */
[----:B------:R-:W-:Y:S02]  /*140f0*/  R2UR UR16, R6 ;  /* 0x00000000061072ca */ /* 0x000fe400000e0000 */
[----:B------:R-:W-:Y:S01]  /*14100*/  R2UR UR17, R7 ;  /* 0x00000000071172ca */ /* 0x000fe200000e0000 */
[----:B------:R-:W-:Y:S01]  /*14110*/  QGMMA.64x32x32.F32.E4M3.E4M3 R136, gdesc[UR32], RZ, !UPT, gsb0 ;  /* 0x00600000208879f3 */ /* 0x000fe2000c0008ff */
[----:B------:R-:W-:-:S02]  /*14120*/  R2UR UR34, R92 ;  /* 0x000000005c2272ca */ /* 0x000fc400000e0000 */
[----:B------:R-:W-:Y:S02]  /*14130*/  R2UR UR35, R93 ;  /* 0x000000005d2372ca */ /* 0x000fe400000e0000 */
[----:B------:R-:W-:Y:S02]  /*14140*/  R2UR UR20, R6 ;  /* 0x00000000061472ca */ /* 0x000fe400000e0000 */
[----:B------:R-:W-:Y:S02]  /*14150*/  R2UR UR21, R7 ;  /* 0x00000000071572ca */ /* 0x000fe400000e0000 */
[C---:B------:R-:W-:Y:S02]  /*14160*/  R2UR UR24, R4.reuse ;  /* 0x00000000041872ca */ /* 0x040fe400000e0000 */
[----:B------:R-:W-:Y:S02]  /*14170*/  R2UR UR25, R5 ;  /* 0x00000000051972ca */ /* 0x000fe400000e0000 */
[----:B------:R-:W-:-:S02]  /*14180*/  R2UR UR28, R4 ;  /* 0x00000000041c72ca */ /* 0x000fc400000e0000 */
[C---:B------:R-:W-:Y:S02]  /*14190*/  R2UR UR29, R5.reuse ;  /* 0x00000000051d72ca */ /* 0x040fe400000e0000 */
[C---:B------:R-:W-:Y:S02]  /*141a0*/  R2UR UR32, R4.reuse ;  /* 0x00000000042072ca */ /* 0x040fe400000e0000 */
[C---:B------:R-:W-:Y:S02]  /*141b0*/  R2UR UR33, R5.reuse ;  /* 0x00000000052172ca */ /* 0x040fe400000e0000 */
        /* <DEDUP_REMOVED lines=76> */
.L_x_8814:
[----:B------:R-:W-:Y:S01]  /*14680*/  SHF.L.U32 R196, R196, 0x1f, RZ ;  /* 0x0000001fc4c47819 */ /* 0x000fe200000006ff */
[----:B------:R-:W-:-:S04]  /*14690*/  IMAD R204, R194, 0x8, R17 ;  /* 0x00000008c2cc7824 */ /* 0x000fc800078e0211 */
[----:B------:R0:W1:Y:S01]  /*146a0*/  SYNCS.PHASECHK.TRANS64.TRYWAIT P1, [R204+URZ+0x22850], R196 ;  /* 0x022850c4cc0075a7 */ /* 0x000062000802017f */
[----:B------:R-:W-:Y:S05]  /*146b0*/  @!P0 BRA `(.L_x_8815) ;  /* 0x0000000000048947 */ /* 0x000fea0003800000 */
[----:B------:R-:W-:Y:S01]  /*146c0*/  BPT.TRAP 0x1 ;  /* 0x000000040000795c */ /* 0x000fe20000300000 */
.L_x_8815:
[----:B-1----:R-:W-:Y:S05]  /*146d0*/  @P1 BRA `(.L_x_8813) ;  /* 0x0000000000081947 */ /* 0x002fea0003800000 */
[----:B------:R-:W1:Y:S02]  /*146e0*/  SYNCS.PHASECHK.TRANS64.TRYWAIT P1, [R204+URZ+0x22850], R196 ;  /* 0x022850c4cc0075a7 */ /* 0x000e64000802017f */
[----:B-1----:R-:W-:Y:S05]  /*146f0*/  @!P1 BRA `(.L_x_8816) ;  /* 0x0000018800989947 */ /* 0x002fea0003800000 */
.L_x_8813:
[----:B01----:R-:W-:Y:S01]  /*14700*/  VIADD R196, R17, 0x400 ;  /* 0x0000040011c47836 */ /* 0x003fe20000000000 */
[----:B------:R-:W-:Y:S05]  /*14710*/  WARPSYNC.ALL ;  /* 0x0000000000007948 */ /* 0x000fea0003800000 */
[----:B------:R-:W-:Y:S01]  /*14720*/  SHF.R.U32.HI R196, RZ, 0x4, R196 ;  /* 0x00000004ffc47819 */ /* 0x000fe200000116c4 */
[----:B------:R-:W-:Y:S01]  /*14730*/  IMAD.MOV.U32 R205, RZ, RZ, -0x3ffffff0 ;  /* 0xc0000010ffcd7424 */ /* 0x000fe200078e00ff */
[----:B------:R-:W-:-:S06]  /*14740*/  WARPGROUP.ARRIVE ;  /* 0x00000000000079c5 */ /* 0x000fcc0000000000 */
[----:B------:R-:W0:Y:S01]  /*14750*/  S2R R218, SR_TID.X ;  /* 0x0000000000da7919 */ /* 0x000e220000002100 */
[----:B------:R-:W-:Y:S02]  /*14760*/  LOP3.LUT R196, R196, 0x3fff, RZ, 0xc0, !PT ;  /* 0x00003fffc4c47812 */ /* 0x000fe400078ec0ff */
[----:B------:R-:W-:Y:S01]  /*14770*/  R2UR UR7, R205 ;  /* 0x00000000cd0772ca */ /* 0x000fe200000e0000 */
[----:B------:R-:W-:Y:S01]  /*14780*/  IMAD.MOV.U32 R205, RZ, RZ, -0x3ffffff0 ;  /* 0xc0000010ffcd7424 */ /* 0x000fe200078e00ff */
[----:B------:R-:W-:-:S05]  /*14790*/  LOP3.LUT R196, R196, 0x10000, RZ, 0xfc, !PT ;  /* 0x00010000c4c47812 */ /* 0x000fca00078efcff */
[----:B------:R-:W-:-:S05]  /*147a0*/  IMAD R204, R194, 0x500, R196 ;  /* 0x00000500c2cc7824 */ /* 0x000fca00078e02c4 */
[----:B------:R-:W-:-:S13]  /*147b0*/  R2UR UR6, R204 ;  /* 0x00000000cc0672ca */ /* 0x000fda00000e0000 */
[----:B------:R-:W-:Y:S01]  /*147c0*/  QGMMA.64x128x32.F32.E4M3.E4M3 R24, R184, gdesc[UR4], R24, gsb0 ;  /* 0x01e00004b8187df3 */ /* 0x000fe20008000818 */
[----:B0-----:R-:W-:Y:S02]  /*147d0*/  SHF.R.U32.HI R218, RZ, 0x7, R218 ;  /* 0x00000007ffda7819 */ /* 0x001fe400000116da */
[----:B------:R-:W-:Y:S02]  /*147e0*/  WARPGROUP.DEPBAR.LE gsb0, 0x0 ;  /* 0x00008000000079c5 */ /* 0x000fe40000010000 */
[----:B------:R-:W-:Y:S01]  /*147f0*/  VIADD R184, R204, 0x100 ;  /* 0x00000100ccb87836 */ /* 0x000fe20000000000 */
[----:B------:R-:W-:Y:S01]  /*14800*/  WARPGROUP.ARRIVE ;  /* 0x00000000000079c5 */ /* 0x000fe20000000000 */
[----:B------:R-:W-:-:S03]  /*14810*/  IMAD.MOV.U32 R185, RZ, RZ, -0x3ffffff0 ;  /* 0xc0000010ffb97424 */ /* 0x000fc600078e00ff */
[----:B------:R-:W-:Y:S02]  /*14820*/  R2UR UR6, R184 ;  /* 0x00000000b80672ca */ /* 0x000fe400000e0000 */
[----:B------:R-:W-:-:S13]  /*14830*/  R2UR UR7, R185 ;  /* 0x00000000b90772ca */ /* 0x000fda00000e0000 */
[----:B------:R-:W-:Y:S03]  /*14840*/  QGMMA.64x128x32.F32.E4M3.E4M3 R24, R180, gdesc[UR4], R24, gsb0 ;  /* 0x01e00004b4187df3 */ /* 0x000fe60008000818 */
        /* <DEDUP_REMOVED lines=8> */
[C---:B------:R-:W-:Y:S01]  /*148d0*/  VIADD R176, R204.reuse, 0x300 ;  /* 0x00000300ccb07836 */ /* 0x040fe20000000000 */
[----:B------:R-:W-:Y:S01]  /*148e0*/  WARPGROUP.ARRIVE ;  /* 0x00000000000079c5 */ /* 0x000fe20000000000 */
[----:B------:R-:W-:Y:S02]  /*148f0*/  IMAD.MOV.U32 R177, RZ, RZ, -0x3ffffff0 ;  /* 0xc0000010ffb17424 */ /* 0x000fe400078e00ff */
[----:B------:R-:W-:Y:S01]  /*14900*/  VIADD R204, R204, 0x400 ;  /* 0x00000400cccc7836 */ /* 0x000fe20000000000 */
[----:B------:R-:W-:-:S02]  /*14910*/  R2UR UR6, R176 ;  /* 0x00000000b00672ca */ /* 0x000fc400000e0000 */
[----:B------:R-:W-:-:S13]  /*14920*/  R2UR UR7, R177 ;  /* 0x00000000b10772ca */ /* 0x000fda00000e0000 */
[----:B------:R-:W-:Y:S01]  /*14930*/  QGMMA.64x128x32.F32.E4M3.E4M3 R24, R172, gdesc[UR4], R24, gsb0 ;  /* 0x01e00004ac187df3 */ /* 0x000fe20008000818 */
[----:B------:R-:W-:Y:S02]  /*14940*/  R2UR UR6, R204 ;  /* 0x00000000cc0672ca */ /* 0x000fe400000e0000 */
[----:B------:R-:W-:Y:S01]  /*14950*/  R2UR UR7, R205 ;  /* 0x00000000cd0772ca */ /* 0x000fe200000e0000 */
[----:B------:R-:W-:Y:S02]  /*14960*/  WARPGROUP.DEPBAR.LE gsb0, 0x0 ;  /* 0x00008000000079c5 */ /* 0x000fe40000010000 */
[----:B------:R-:W-:-:S10]  /*14970*/  WARPGROUP.ARRIVE ;  /* 0x00000000000079c5 */ /* 0x000fd40000000000 */
[----:B------:R-:W-:Y:S03]  /*14980*/  QGMMA.64x128x32.F32.E4M3.E4M3 R24, R168, gdesc[UR4], R24, gsb0 ;  /* 0x01e00004a8187df3 */ /* 0x000fe60008000818 */
[----:B------:R-:W-:Y:S02]  /*14990*/  WARPGROUP.DEPBAR.LE gsb0, 0x0 ;  /* 0x00008000000079c5 */ /* 0x000fe40000010000 */
[----:B------:R-:W-:-:S05]  /*149a0*/  IADD3 R168, -R218, 0xb, RZ ;  /* 0x0000000bdaa87810 */ /* 0x000fca0007ffe1ff */
[----:B------:R0:W-:Y:S06]  /*149b0*/  BAR.ARV R168, 0x100 ;  /* 0x000400a80000751d */ /* 0x0001ec0000002000 */
[----:B------:R-:W-:Y:S05]  /*149c0*/  @!P0 BRA `(.L_x_8817) ;  /* 0x0000000000048947 */ /* 0x000fea0003800000 */
[----:B------:R-:W-:Y:S01]  /*149d0*/  BPT.TRAP 0x1 ;  /* 0x000000040000795c */ /* 0x000fe20000300000 */
.L_x_8817:
[----:B------:R-:W-:Y:S01]  /*149e0*/  ISETP.NE.AND P2, PT, R222, 0x1, PT ;  /* 0x00000001de00780c */ /* 0x000fe20003f45270 */
[----:B------:R-:W-:Y:S01]  /*149f0*/  IMAD.IADD R171, R207, 0x1, R202 ;  /* 0x00000001cfab7824 */ /* 0x000fe200078e02ca */
[----:B------:R-:W-:Y:S01]  /*14a00*/  LOP3.LUT P1, RZ, R22, 0x8, RZ, 0xc0, !PT ;  /* 0x0000000816ff7812 */ /* 0x000fe2000782c0ff */
[----:B------:R-:W-:Y:S01]  /*14a10*/  IMAD R172, R12, -0xa0, RZ ;  /* 0xffffff600cac7824 */ /* 0x000fe200078e02ff */
[----:B------:R-:W-:Y:S01]  /*14a20*/  ULDC UR4, c[0x0][0x9dc] ;  /* 0x0002770000047ab9 */ /* 0x000fe20000000800 */
[----:B------:R-:W-:-:S08]  /*14a30*/  ULDC UR5, c[0x0][0x9e0] ;  /* 0x0002780000057ab9 */ /* 0x000fd00000000800 */
[----:B0-----:R-:W0:Y:S08]  /*14a40*/  @P2 LDC R168, c[0x0][0x44c] ;  /* 0x00011300ffa82b82 */ /* 0x001e300000000800 */
[----:B------:R-:W1:Y:S01]  /*14a50*/  @P2 LDC R13, c[0x0][0x450] ;  /* 0x00011400ff0d2b82 */ /* 0x000e620000000800 */
[----:B0-----:R-:W-:-:S05]  /*14a60*/  @P2 IMAD.HI.U32 R168, R171, R168, RZ ;  /* 0x000000a8aba82227 */ /* 0x001fca00078e00ff */
[----:B-1----:R-:W-:Y:S01]  /*14a70*/  @P2 SHF.R.U32.HI R171, RZ, R13, R168 ;  /* 0x0000000dffab2219 */ /* 0x002fe200000116a8 */
[----:B------:R-:W-:Y:S02]  /*14a80*/  VIADD R13, R172, 0x1 ;  /* 0x00000001ac0d7836 */ /* 0x000fe40000000000 */
[----:B------:R-:W-:Y:S02]  /*14a90*/  IMAD R168, R216, 0x8, R17 ;  /* 0x00000008d8a87824 */ /* 0x000fe400078e0211 */
[----:B------:R-:W0:Y:S01]  /*14aa0*/  SHFL.IDX PT, R177, R171, RZ, 0x1c1f ;  /* 0x001c1fffabb17589 */ /* 0x000e2200000e0000 */
[----:B------:R-:W-:Y:S02]  /*14ab0*/  IMAD R170, R206, -0x2, R13 ;  /* 0xfffffffeceaa7824 */ /* 0x000fe400078e020d */
[----:B------:R-:W-:Y:S02]  /*14ac0*/  VIADD R168, R168, 0x22840 ;  /* 0x00022840a8a87836 */ /* 0x000fe40000000000 */
[----:B------:R-:W-:Y:S01]  /*14ad0*/  IMAD.U32 R13, RZ, RZ, UR4 ;  /* 0x00000004ff0d7e24 */ /* 0x000fe2000f8e00ff */
[----:B------:R-:W-:Y:S01]  /*14ae0*/  ULOP3.LUT UR4, URZ, UR4, URZ, 0x33, !UPT ;  /* 0x000000043f047292 */ /* 0x000fe2000f8e333f */
[----:B------:R-:W-:Y:S01]  /*14af0*/  IADD3 R174, -R188, R170, R189 ;  /* 0x000000aabcae7210 */ /* 0x000fe20007ffe1bd */
[----:B------:R-:W-:Y:S01]  /*14b00*/  VIADD R170, R170, 0xffffffff ;  /* 0xffffffffaaaa7836 */ /* 0x000fe20000000000 */
[----:B------:R-:W-:-:S03]  /*14b10*/  PRMT R168, R229, 0x654, R168 ;  /* 0x00000654e5a87816 */ /* 0x000fc600000000a8 */
[C---:B------:R-:W-:Y:S01]  /*14b20*/  VIADD R173, R174.reuse, UR5 ;  /* 0x00000005aead7c36 */ /* 0x040fe20008000000 */
[----:B------:R1:W-:Y:S01]  /*14b30*/  SYNCS.ARRIVE.TRANS64.RED.A1T0 RZ, [R168+URZ], RZ ;  /* 0x000000ffa8ff79a7 */ /* 0x0003e2000810043f */
[----:B------:R-:W-:Y:S02]  /*14b40*/  VIADD R174, R174, UR4 ;  /* 0x00000004aeae7c36 */ /* 0x000fe40008000000 */
[--C-:B0-----:R-:W-:Y:S02]  /*14b50*/  IMAD.IADD R175, R173, 0x1, R177.reuse ;  /* 0x00000001adaf7824 */ /* 0x101fe400078e02b1 */
[----:B------:R-:W-:Y:S01]  /*14b60*/  IMAD.IADD R176, R174, 0x1, R177 ;  /* 0x00000001aeb07824 */ /* 0x000fe200078e02b1 */
[----:B-1----:R-:W-:Y:S06]  /*14b70*/  @!P1 BRA `(.L_x_8818) ;  /* 0x00000000005c9947 */ /* 0x002fec0003800000 */
        /* <DEDUP_REMOVED lines=13> */
.L_x_8820:
[----:B------:R-:W-:Y:S02]  /*14c50*/  ULDC UR4, c[0x0][0x9e4] ;  /* 0x0002790000047ab9 */ /* 0x000fe40000000800 */
[----:B------:R-:W-:-:S05]  /*14c60*/  IMAD.U32 R178, RZ, RZ, UR4 ;  /* 0x00000004ffb27e24 */ /* 0x000fca000f8e00ff */
[----:B------:R-:W-:-:S13]  /*14c70*/  ISETP.NE.AND P1, PT, R178, 0x1, PT ;  /* 0x00000001b200780c */ /* 0x000fda0003f25270 */
[----:B------:R-:W0:Y:S02]  /*14c80*/  @P1 LDC.64 R168, c[0x0][0x9e8] ;  /* 0x00027a00ffa81b82 */ /* 0x000e240000000a00 */
[----:B0-----:R-:W-:-:S05]  /*14c90*/  @P1 IMAD.HI.U32 R168, R177, R168, RZ ;  /* 0x000000a8b1a81227 */ /* 0x001fca00078e00ff */
[----:B------:R-:W-:-:S07]  /*14ca0*/  @P1 SHF.R.U32.HI R177, RZ, R169, R168 ;  /* 0x000000a9ffb11219 */ /* 0x000fce00000116a8 */
.L_x_8821:
[----:B------:R-:W-:Y:S05]  /*14cb0*/  BSYNC B0 ;  /* 0x0000000000007941 */ /* 0x000fea0003800000 */
.L_x_8819:
[----:B------:R-:W-:-:S05]  /*14cc0*/  IMAD R177, R177, R178, R170 ;  /* 0x000000b2b1b17224 */ /* 0x000fca00078e02aa */
[----:B------:R-:W-:Y:S02]  /*14cd0*/  VIADDMNMX R175, R177, R178, R175, PT ;  /* 0x000000b2b1af7246 */ /* 0x000fe400038001af */
[----:B------:R-:W-:-:S07]  /*14ce0*/  VIMNMX R176, R176, R177, !PT ;  /* 0x000000b1b0b07248 */ /* 0x000fce0007fe0100 */
.L_x_8818:
[----:B------:R-:W-:Y:S01]  /*14cf0*/  ISETP.GE.AND P1, PT, R172, 0x2, PT ;  /* 0x00000002ac00780c */ /* 0x000fe20003f26270 */
[----:B------:R-:W0:Y:S01]  /*14d00*/  SHFL.IDX PT, R171, R171, 0x1, 0x1c1f ;  /* 0x003c1f00abab7f89 */ /* 0x000e2200000e0000 */
[----:B------:R-:W-:Y:S02]  /*14d10*/  LOP3.LUT R16, R16, 0xefffffff, RZ, 0xc0, !PT ;  /* 0xefffffff10107812 */ /* 0x000fe400078ec0ff */
[----:B------:R-:W-:Y:S02]  /*14d20*/  ISETP.GE.AND P2, PT, R172, 0x9, PT ;  /* 0x00000009ac00780c */ /* 0x000fe40003f46270 */
[----:B------:R-:W-:Y:S02]  /*14d30*/  LOP3.LUT R22, R22, 0xfffffffe, RZ, 0xc0, !PT ;  /* 0xfffffffe16167812 */ /* 0x000fe400078ec0ff */
[----:B------:R-:W-:-:S05]  /*14d40*/  ISETP.GE.AND P3, PT, R172, 0x22, PT ;  /* 0x00000022ac00780c */ /* 0x000fca0003f66270 */
[----:B------:R-:W-:Y:S02]  /*14d50*/  @P1 LOP3.LUT R16, R16, 0x10000000, RZ, 0xfc, !PT ;  /* 0x1000000010101812 */ /* 0x000fe400078efcff */
[----:B------:R-:W-:Y:S02]  /*14d60*/  ISETP.GT.AND P1, PT, R176, 0x1, !P1 ;  /* 0x00000001b000780c */ /* 0x000fe40004f24270 */
[----:B------:R-:W-:Y:S02]  /*14d70*/  LOP3.LUT R16, R16, 0xdfffffff, RZ, 0xc0, !PT ;  /* 0xdfffffff10107812 */ /* 0x000fe400078ec0ff */
[----:B------:R-:W-:Y:S02]  /*14d80*/  ISETP.LT.OR P1, PT, R175, 0x2, P1 ;  /* 0x00000002af00780c */ /* 0x000fe40000f21670 */
[----:B------:R-:W-:Y:S02]  /*14d90*/  @P2 LOP3.LUT R16, R16, 0x20000000, RZ, 0xfc, !PT ;  /* 0x2000000010102812 */ /* 0x000fe400078efcff */
[----:B------:R-:W-:-:S02]  /*14da0*/  FSEL R153, R153, -INF , !P1 ;  /* 0xff80000099997808 */ /* 0x000fc40004800000 */
[----:B------:R-:W-:Y:S01]  /*14db0*/  ISETP.GT.AND P1, PT, R176, 0x8, !P2 ;  /* 0x00000008b000780c */ /* 0x000fe20005724270 */
[--C-:B0-----:R-:W-:Y:S01]  /*14dc0*/  IMAD.IADD R173, R173, 0x1, R171.reuse ;  /* 0x00000001adad7824 */ /* 0x101fe200078e02ab */
[----:B------:R-:W-:Y:S01]  /*14dd0*/  ISETP.GE.AND P2, PT, R172, 0xa, PT ;  /* 0x0000000aac00780c */ /* 0x000fe20003f46270 */
[----:B------:R-:W-:Y:S01]  /*14de0*/  IMAD.IADD R174, R174, 0x1, R171 ;  /* 0x00000001aeae7824 */ /* 0x000fe200078e02ab */
[----:B------:R-:W-:Y:S02]  /*14df0*/  ISETP.LT.OR P1, PT, R175, 0x9, P1 ;  /* 0x00000009af00780c */ /* 0x000fe40000f21670 */
[----:B------:R-:W-:Y:S02]  /*14e00*/  LOP3.LUT R16, R16, 0xbfffffff, RZ, 0xc0, !PT ;  /* 0xbfffffff10107812 */ /* 0x000fe400078ec0ff */
        /* <DEDUP_REMOVED lines=12> */
[----:B------:R-:W-:Y:S02]  /*14ed0*/  ISETP.GT.AND P1, PT, R176, 0x11, !P2 ;  /* 0x00000011b000780c */ /* 0x000fe40005724270 */
[----:B------:R-:W-:Y:S02]  /*14ee0*/  LOP3.LUT R16, R16, 0xfffffffd, RZ, 0xc0, !PT ;  /* 0xfffffffd10107812 */ /* 0x000fe400078ec0ff */
[----:B------:R-:W-:-:S02]  /*14ef0*/  ISETP.LT.OR P1, PT, R175, 0x12, P1 ;  /* 0x00000012af00780c */ /* 0x000fc40000f21670 */
[----:B------:R-:W-:Y:S02]  /*14f00*/  @P3 LOP3.LUT R16, R16, 0x2, RZ, 0xfc, !PT ;  /* 0x0000000210103812 */ /* 0x000fe400078efcff */
[----:B------:R-:W-:Y:S02]  /*14f10*/  FSEL R161, R161, -INF , !P1 ;  /* 0xff800000a1a17808 */ /* 0x000fe40004800000 */
[----:B------:R-:W-:Y:S02]  /*14f20*/  @P2 LOP3.LUT R22, R22, 0x1, RZ, 0xfc, !PT ;  /* 0x0000000116162812 */ /* 0x000fe400078efcff */
[----:B------:R-:W-:Y:S02]  /*14f30*/  ISETP.GE.AND P2, PT, R172, 0x19, PT ;  /* 0x00000019ac00780c */ /* 0x000fe40003f46270 */
[----:B------:R-:W-:Y:S02]  /*14f40*/  LOP3.LUT R22, R22, 0xfffffffb, RZ, 0xc0, !PT ;  /* 0xfffffffb16167812 */ /* 0x000fe400078ec0ff */
[----:B------:R-:W-:-:S02]  /*14f50*/  ISETP.GT.AND P1, PT, R176, 0x18, !P2 ;  /* 0x00000018b000780c */ /* 0x000fc40005724270 */
[----:B------:R-:W-:Y:S02]  /*14f60*/  LOP3.LUT R16, R16, 0xfffffffb, RZ, 0xc0, !PT ;  /* 0xfffffffb10107812 */ /* 0x000fe400078ec0ff */
[----:B------:R-:W-:-:S04]  /*14f70*/  ISETP.LT.OR P1, PT, R175, 0x19, P1 ;  /* 0x00000019af00780c */ /* 0x000fc80000f21670 */
[----:B------:R-:W-:Y:S02]  /*14f80*/  FSEL R179, R164, -INF , !P1 ;  /* 0xff800000a4b37808 */ /* 0x000fe40004800000 */
[----:B------:R-:W-:Y:S02]  /*14f90*/  @P2 LOP3.LUT R22, R22, 0x4, RZ, 0xfc, !PT ;  /* 0x0000000416162812 */ /* 0x000fe400078efcff */
[----:B------:R-:W-:Y:S02]  /*14fa0*/  ISETP.GE.AND P2, PT, R172, 0x1a, PT ;  /* 0x0000001aac00780c */ /* 0x000fe40003f46270 */
[----:B------:R-:W-:Y:S02]  /*14fb0*/  LOP3.LUT R22, R22, 0xfffffffd, RZ, 0xc0, !PT ;  /* 0xfffffffd16167812 */ /* 0x000fe400078ec0ff */
[----:B------:R-:W-:-:S04]  /*14fc0*/  ISETP.GT.AND P1, PT, R176, 0x19, !P2 ;  /* 0x00000019b000780c */ /* 0x000fc80005724270 */
        /* <DEDUP_REMOVED lines=202> */
.L_x_8824:
[----:B------:R-:W-:Y:S02]  /*15c70*/  ULDC UR4, c[0x0][0x9e4] ;  /* 0x0002790000047ab9 */ /* 0x000fe40000000800 */
[----:B------:R-:W-:-:S05]  /*15c80*/  IMAD.U32 R136, RZ, RZ, UR4 ;  /* 0x00000004ff887e24 */ /* 0x000fca000f8e00ff */
[----:B------:R-:W-:-:S13]  /*15c90*/  ISETP.NE.AND P6, PT, R136, 0x1, PT ;  /* 0x000000018800780c */ /* 0x000fda0003fc5270 */
[----:B------:R-:W0:Y:S02]  /*15ca0*/  @P6 LDC.64 R88, c[0x0][0x9e8] ;  /* 0x00027a00ff586b82 */ /* 0x000e240000000a00 */
[----:B0-----:R-:W-:-:S05]  /*15cb0*/  @P6 IMAD.HI.U32 R88, R171, R88, RZ ;  /* 0x00000058ab586227 */ /* 0x001fca00078e00ff */
[----:B------:R-:W-:-:S07]  /*15cc0*/  @P6 SHF.R.U32.HI R171, RZ, R89, R88 ;  /* 0x00000059ffab6219 */ /* 0x000fce0000011658 */
.L_x_8825:
[----:B------:R-:W-:Y:S05]  /*15cd0*/  BSYNC B0 ;  /* 0x0000000000007941 */ /* 0x000fea0003800000 */
.L_x_8823:
[----:B------:R-:W-:-:S05]  /*15ce0*/  IMAD R171, R171, R136, R170 ;  /* 0x00000088abab7224 */ /* 0x000fca00078e02aa */
[----:B------:R-:W-:Y:S02]  /*15cf0*/  VIADDMNMX R173, R171, R136, R173, PT ;  /* 0x00000088abad7246 */ /* 0x000fe400038001ad */
[----:B------:R-:W-:-:S07]  /*15d00*/  VIMNMX R174, R174, R171, !PT ;  /* 0x000000abaeae7248 */ /* 0x000fce0007fe0100 */
.L_x_8822:
        /* <DEDUP_REMOVED lines=48> */
[C---:B------:R-:W-:Y:S02]  /*16010*/  ISETP.GT.AND P2, PT, R174.reuse, 0x89, !P2 ;  /* 0x00000089ae00780c */ /* 0x040fe40005744270 */
[C---:B------:R-:W-:Y:S02]  /*16020*/  ISETP.GT.AND P1, PT, R174.reuse, 0x39, !P1 ;  /* 0x00000039ae00780c */ /* 0x040fe40004f24270 */
[C---:B------:R-:W-:Y:S02]  /*16030*/  ISETP.LT.OR P2, PT, R173.reuse, 0x8a, P2 ;  /* 0x0000008aad00780c */ /* 0x040fe40001741670 */
[----:B------:R-:W-:Y:S02]  /*16040*/  ISETP.LT.OR P1, PT, R173, 0x3a, P1 ;  /* 0x0000003aad00780c */ /* 0x000fe40000f21670 */
[----:B------:R-:W-:Y:S02]  /*16050*/  ISETP.GT.AND P3, PT, R174, 0x90, !P3 ;  /* 0x00000090ae00780c */ /* 0x000fe40005f64270 */
[----:B------:R-:W-:-:S02]  /*16060*/  FSEL R151, R151, -INF , !P1 ;  /* 0xff80000097977808 */ /* 0x000fc40004800000 */
[----:B------:R-:W-:Y:S02]  /*16070*/  LOP3.LUT P1, RZ, R16, 0x100000, RZ, 0xc0, !PT ;  /* 0x0010000010ff7812 */ /* 0x000fe4000782c0ff */
[----:B------:R-:W-:Y:S02]  /*16080*/  FSEL R95, R95, -INF , !P2 ;  /* 0xff8000005f5f7808 */ /* 0x000fe40005000000 */
[C---:B------:R-:W-:Y:S02]  /*16090*/  ISETP.GT.AND P1, PT, R174.reuse, 0x40, !P1 ;  /* 0x00000040ae00780c */ /* 0x040fe40004f24270 */
[C---:B------:R-:W-:Y:S02]  /*160a0*/  ISETP.LT.OR P3, PT, R173.reuse, 0x91, P3 ;  /* 0x00000091ad00780c */ /* 0x040fe40001f61670 */
[----:B------:R-:W-:Y:S02]  /*160b0*/  ISETP.LT.OR P1, PT, R173, 0x41, P1 ;  /* 0x00000041ad00780c */ /* 0x000fe40000f21670 */
[----:B------:R-:W-:-:S02]  /*160c0*/  ISETP.GT.AND P4, PT, R174, 0x91, !P4 ;  /* 0x00000091ae00780c */ /* 0x000fc40006784270 */
[----:B------:R-:W-:Y:S02]  /*160d0*/  FSEL R122, R122, -INF , !P1 ;  /* 0xff8000007a7a7808 */ /* 0x000fe40004800000 */
[----:B------:R-:W-:Y:S02]  /*160e0*/  LOP3.LUT P1, RZ, R16, 0x80000, RZ, 0xc0, !PT ;  /* 0x0008000010ff7812 */ /* 0x000fe4000782c0ff */
[----:B------:R-:W-:Y:S02]  /*160f0*/  FSEL R98, R98, -INF , !P3 ;  /* 0xff80000062627808 */ /* 0x000fe40005800000 */
[----:B------:R-:W-:Y:S02]  /*16100*/  ISETP.GT.AND P1, PT, R174, 0x41, !P1 ;  /* 0x00000041ae00780c */ /* 0x000fe40004f24270 */
[C---:B------:R-:W-:Y:S02]  /*16110*/  ISETP.LT.OR P4, PT, R173.reuse, 0x92, P4 ;  /* 0x00000092ad00780c */ /* 0x040fe40002781670 */
[----:B------:R-:W-:-:S02]  /*16120*/  ISETP.LT.OR P1, PT, R173, 0x42, P1 ;  /* 0x00000042ad00780c */ /* 0x000fc40000f21670 */
[----:B------:R-:W-:Y:S02]  /*16130*/  ISETP.GT.AND P5, PT, R174, 0x98, !P5 ;  /* 0x00000098ae00780c */ /* 0x000fe40006fa4270 */
[----:B------:R-:W-:Y:S02]  /*16140*/  FSEL R123, R123, -INF , !P1 ;  /* 0xff8000007b7b7808 */ /* 0x000fe40004800000 */
[----:B------:R-:W-:Y:S02]  /*16150*/  LOP3.LUT P1, RZ, R16, 0x40000, RZ, 0xc0, !PT ;  /* 0x0004000010ff7812 */ /* 0x000fe4000782c0ff */
[----:B------:R-:W-:Y:S02]  /*16160*/  FSEL R99, R99, -INF , !P4 ;  /* 0xff80000063637808 */ /* 0x000fe40006000000 */
[----:B------:R-:W-:Y:S02]  /*16170*/  ISETP.GT.AND P1, PT, R174, 0x48, !P1 ;  /* 0x00000048ae00780c */ /* 0x000fe40004f24270 */
[----:B------:R-:W-:-:S02]  /*16180*/  ISETP.LT.OR P5, PT, R173, 0x99, P5 ;  /* 0x00000099ad00780c */ /* 0x000fc40002fa1670 */
        /* <DEDUP_REMOVED lines=90> */
[----:B------:R-:W-:Y:S02]  /*16730*/  FMNMX.FTZ R91, R125, R136, !PT ;  /* 0x000000887d5b7209 */ /* 0x000fe40007810000 */
[----:B------:R-:W-:Y:S02]  /*16740*/  ISETP.GT.AND P1, PT, R174, 0x88, !P6 ;  /* 0x00000088ae00780c */ /* 0x000fe40007724270 */
[----:B------:R-:W-:Y:S02]  /*16750*/  FMNMX.FTZ R136, R128, R91, !PT ;  /* 0x0000005b80887209 */ /* 0x000fe40007810000 */
[----:B------:R-:W-:Y:S02]  /*16760*/  ISETP.LT.OR P1, PT, R173, 0x89, P1 ;  /* 0x00000089ad00780c */ /* 0x000fe40000f21670 */
[----:B------:R-:W-:-:S02]  /*16770*/  FMNMX.FTZ R91, R129, R136, !PT ;  /* 0x00000088815b7209 */ /* 0x000fc40007810000 */
[----:B------:R-:W-:Y:S02]  /*16780*/  FSEL R94, R94, -INF , !P1 ;  /* 0xff8000005e5e7808 */ /* 0x000fe40004800000 */
[----:B------:R-:W-:Y:S02]  /*16790*/  FMNMX.FTZ R136, R132, R91, !PT ;  /* 0x0000005b84887209 */ /* 0x000fe40007810000 */
[----:B------:R-:W-:Y:S02]  /*167a0*/  LOP3.LUT P1, RZ, R16, 0x1, RZ, 0xc0, !PT ;  /* 0x0000000110ff7812 */ /* 0x000fe4000782c0ff */
[----:B------:R-:W-:Y:S02]  /*167b0*/  FMNMX.FTZ R91, R133, R136, !PT ;  /* 0x00000088855b7209 */ /* 0x000fe40007810000 */
[----:B------:R-:W-:Y:S02]  /*167c0*/  ISETP.GT.AND P1, PT, R174, RZ, !P1 ;  /* 0x000000ffae00720c */ /* 0x000fe40004f24270 */
[----:B------:R-:W-:-:S02]  /*167d0*/  FMNMX.FTZ R136, R104, R91, !PT ;  /* 0x0000005b68887209 */ /* 0x000fc40007810000 */
[----:B------:R-:W-:Y:S02]  /*167e0*/  ISETP.LT.OR P1, PT, R173, 0x1, P1 ;  /* 0x00000001ad00780c */ /* 0x000fe40000f21670 */
[----:B------:R-:W-:Y:S02]  /*167f0*/  FMNMX.FTZ R91, R105, R136, !PT ;  /* 0x00000088695b7209 */ /* 0x000fe40007810000 */
[----:B------:R-:W-:Y:S02]  /*16800*/  FSEL R154, R154, -INF , !P1 ;  /* 0xff8000009a9a7808 */ /* 0x000fe40004800000 */
[----:B------:R-:W-:Y:S02]  /*16810*/  FMNMX.FTZ R136, R108, R91, !PT ;  /* 0x0000005b6c887209 */ /* 0x000fe40007810000 */
[----:B------:R-:W-:Y:S02]  /*16820*/  FMNMX.FTZ R148, R154, R0, !PT ;  /* 0x000000009a947209 */ /* 0x000fe40007810000 */
[----:B------:R-:W-:-:S02]  /*16830*/  FMNMX.FTZ R91, R109, R136, !PT ;  /* 0x000000886d5b7209 */ /* 0x000fc40007810000 */
[----:B------:R-:W-:Y:S02]  /*16840*/  LOP3.LUT P6, RZ, R16, 0x8000000, RZ, 0xc0, !PT ;  /* 0x0800000010ff7812 */ /* 0x000fe400078cc0ff */
[----:B------:R-:W-:Y:S02]  /*16850*/  FMNMX.FTZ R136, R112, R91, !PT ;  /* 0x0000005b70887209 */ /* 0x000fe40007810000 */
[----:B------:R-:W-:Y:S02]  /*16860*/  ISETP.GT.AND P2, PT, R174, 0x99, !P6 ;  /* 0x00000099ae00780c */ /* 0x000fe40007744270 */
[----:B------:R-:W-:Y:S02]  /*16870*/  FMNMX.FTZ R91, R113, R136, !PT ;  /* 0x00000088715b7209 */ /* 0x000fe40007810000 */
[----:B------:R-:W-:Y:S02]  /*16880*/  ISETP.LT.OR P2, PT, R173, 0x9a, P2 ;  /* 0x0000009aad00780c */ /* 0x000fe40001741670 */
[----:B------:R-:W-:-:S02]  /*16890*/  FMNMX.FTZ R136, R116, R91, !PT ;  /* 0x0000005b74887209 */ /* 0x000fc40007810000 */
[----:B------:R-:W-:Y:S02]  /*168a0*/  FSEL R103, R103, -INF , !P2 ;  /* 0xff80000067677808 */ /* 0x000fe40005000000 */
        /* <DEDUP_REMOVED lines=12> */
[----:B0-----:R-:W-:-:S04]  /*16970*/  FMNMX.FTZ R91, R140, R91, !PT ;  /* 0x0000005b8c5b7209 */ /* 0x001fc80007810000 */
[----:B------:R-:W-:Y:S01]  /*16980*/  FSETP.NEU.FTZ.AND P1, PT, R91, -INF , PT ;  /* 0xff8000005b00780b */ /* 0x000fe20003f3d000 */
[----:B------:R-:W-:-:S05]  /*16990*/  FFMA.FTZ R136, R2, R91, -8 ;  /* 0xc100000002887423 */ /* 0x000fca000001005b */
[----:B------:R-:W-:-:S05]  /*169a0*/  FSEL R136, R136, RZ, P1 ;  /* 0x000000ff88887208 */ /* 0x000fca0000800000 */
[C-C-:B------:R-:W-:Y:S01]  /*169b0*/  FFMA.FTZ R140, R2.reuse, R169, -R136.reuse ;  /* 0x000000a9028c7223 */ /* 0x140fe20000010888 */
[----:B------:R-:W-:Y:S01]  /*169c0*/  FMNMX.FTZ R169, R155, R148, !PT ;  /* 0x000000949ba97209 */ /* 0x000fe20007810000 */
[C-C-:B------:R-:W-:Y:S01]  /*169d0*/  FFMA.FTZ R152, R2.reuse, R152, -R136.reuse ;  /* 0x0000009802987223 */ /* 0x140fe20000010888 */
[----:B------:R-:W-:-:S01]  /*169e0*/  FFMA.FTZ R170, R2, R108, -R136 ;  /* 0x0000006c02aa7223 */ /* 0x000fc20000010888 */
[--C-:B------:R-:W-:Y:S01]  /*169f0*/  FFMA.FTZ R144, R2, R179, -R136.reuse ;  /* 0x000000b302907223 */ /* 0x100fe20000010888 */
        /* <DEDUP_REMOVED lines=8> */
[----:B------:R-:W-:-:S01]  /*16a80*/  FFMA.FTZ R161, R2, R161, -R136 ;  /* 0x000000a102a17223 */ /* 0x000fc20000010888 */
[----:B------:R-:W-:Y:S01]  /*16a90*/  MUFU.EX2 R140, R140 ;  /* 0x0000008c008c7308 */ /* 0x000fe20000000800 */
[----:B0-----:R-:W-:Y:S01]  /*16aa0*/  FMNMX.FTZ R152, R162, R169, !PT ;  /* 0x000000a9a2987209 */ /* 0x001fe20007810000 */
        /* <DEDUP_REMOVED lines=32> */
[----:B------:R-:W-:Y:S01]  /*16cb0*/  FFMA.FTZ R101, R2, R101, -R136 ;  /* 0x0000006502657223 */ /* 0x000fe20000010888 */
[----:B------:R-:W-:Y:S02]  /*16cc0*/  MUFU.EX2 R157, R157 ;  /* 0x0000009d009d7308 */ /* 0x000fe40000000800 */
[----:B------:R-:W-:-:S04]  /*16cd0*/  FMNMX.FTZ R169, R147, R160, !PT ;  /* 0x000000a093a97209 */ /* 0x000fc80007810000 */
[----:B------:R-:W-:Y:S02]  /*16ce0*/  FMNMX.FTZ R160, R150, R169, !PT ;  /* 0x000000a996a07209 */ /* 0x000fe40007810000 */
[----:B------:R-:W-:Y:S02]  /*16cf0*/  MUFU.EX2 R142, R142 ;  /* 0x0000008e008e7308 */ /* 0x000fe40000000800 */
[----:B------:R-:W-:Y:S01]  /*16d00*/  FMNMX.FTZ R169, R151, R160, !PT ;  /* 0x000000a097a97209 */ /* 0x000fe20007810000 */
[----:B------:R-:W-:-:S03]  /*16d10*/  FFMA.FTZ R160, R2, R205, -R136 ;  /* 0x000000cd02a07223 */ /* 0x000fc60000010888 */
[----:B------:R-:W-:Y:S02]  /*16d20*/  FMNMX.FTZ R164, R122, R169, !PT ;  /* 0x000000a97aa47209 */ /* 0x000fe40007810000 */
        /* <DEDUP_REMOVED lines=31> */
[----:B------:R-:W-:Y:S01]  /*16f20*/  FSEL R169, R102, -INF , !P5 ;  /* 0xff80000066a97808 */ /* 0x000fe20006800000 */
[----:B------:R-:W-:Y:S01]  /*16f30*/  MUFU.EX2 R149, R149 ;  /* 0x0000009500957308 */ /* 0x000fe20000000800 */
[----:B------:R-:W-:-:S04]  /*16f40*/  FMNMX.FTZ R108, R99, R108, !PT ;  /* 0x0000006c636c7209 */ /* 0x000fc80007810000 */
[----:B------:R-:W-:-:S03]  /*16f50*/  FMNMX.FTZ R108, R169, R108, !PT ;  /* 0x0000006ca96c7209 */ /* 0x000fc60007810000 */
[----:B------:R-:W-:Y:S01]  /*16f60*/  MUFU.EX2 R160, R160 ;  /* 0x000000a000a07308 */ /* 0x000fe20000000800 */
[----:B------:R-:W-:Y:S01]  /*16f70*/  FMNMX.FTZ R168, R103, R108, !PT ;  /* 0x0000006c67a87209 */ /* 0x000fe20007810000 */
[C-C-:B------:R-:W-:Y:S01]  /*16f80*/  FFMA.FTZ R108, R2.reuse, R112, -R136.reuse ;  /* 0x00000070026c7223 */ /* 0x140fe20000010888 */
[----:B------:R-:W-:-:S01]  /*16f90*/  FFMA.FTZ R112, R2, R116, -R136 ;  /* 0x0000007402707223 */ /* 0x000fc20000010888 */
[--C-:B------:R-:W-:Y:S02]  /*16fa0*/  FFMA.FTZ R116, R2, R120, -R136.reuse ;  /* 0x0000007802747223 */ /* 0x100fe40000010888 */
[----:B------:R-:W0:Y:S02]  /*16fb0*/  SHFL.BFLY PT, R173, R168, 0x2, 0x1f ;  /* 0x0c401f00a8ad7f89 */ /* 0x000e2400000e0000 */
[----:B------:R-:W-:Y:S08]  /*16fc0*/  MUFU.EX2 R121, R121 ;  /* 0x0000007900797308 */ /* 0x000ff00000000800 */
[----:B------:R-:W-:Y:S08]  /*16fd0*/  MUFU.EX2 R164, R164 ;  /* 0x000000a400a47308 */ /* 0x000ff00000000800 */
[----:B------:R-:W-:Y:S01]  /*16fe0*/  MUFU.EX2 R125, R125 ;  /* 0x0000007d007d7308 */ /* 0x000fe20000000800 */
[----:B0-----:R-:W-:Y:S01]  /*16ff0*/  FMNMX.FTZ R120, R168, R173, !PT ;  /* 0x000000ada8787209 */ /* 0x001fe20007810000 */
[----:B------:R-:W-:-:S06]  /*17000*/  FFMA.FTZ R173, R2, R124, -R136 ;  /* 0x0000007c02ad7223 */ /* 0x000fcc0000010888 */
[----:B------:R-:W-:Y:S01]  /*17010*/  MUFU.EX2 R128, R128 ;  /* 0x0000008000807308 */ /* 0x000fe20000000800 */
[----:B------:R-:W0:Y:S07]  /*17020*/  SHFL.BFLY PT, R179, R120, 0x1, 0x1f ;  /* 0x0c201f0078b37f89 */ /* 0x000e2e00000e0000 */
[----:B------:R-:W-:Y:S08]  /*17030*/  MUFU.EX2 R129, R129 ;  /* 0x0000008100817308 */ /* 0x000ff00000000800 */
[----:B------:R-:W-:Y:S08]  /*17040*/  MUFU.EX2 R132, R132 ;  /* 0x0000008400847308 */ /* 0x000ff00000000800 */
[----:B------:R-:W-:Y:S01]  /*17050*/  MUFU.EX2 R133, R133 ;  /* 0x0000008500857308 */ /* 0x000fe20000000800 */
[----:B0-----:R-:W-:-:S02]  /*17060*/  FMNMX.FTZ R93, R120, R179, !PT ;  /* 0x000000b3785d7209 */ /* 0x001fc40007810000 */
[----:B------:R-:W-:Y:S02]  /*17070*/  FSEL R120, R91, RZ, P1 ;  /* 0x000000ff5b787208 */ /* 0x000fe40000800000 */
[----:B------:R-:W-:Y:S01]  /*17080*/  FSETP.NEU.FTZ.AND P1, PT, R93, -INF , PT ;  /* 0xff8000005d00780b */ /* 0x000fe20003f3d000 */
[----:B------:R-:W-:Y:S02]  /*17090*/  FFMA.FTZ R179, R2, R93, -8 ;  /* 0xc100000002b37423 */ /* 0x000fe4000001005d */
[----:B------:R-:W-:Y:S01]  /*170a0*/  MUFU.EX2 R104, R104 ;  /* 0x0000006800687308 */ /* 0x000fe20000000800 */
[----:B------:R-:W-:-:S02]  /*170b0*/  FADD.FTZ R3, -R120, R3 ;  /* 0x0000000378037221 */ /* 0x000fc40000010100 */
[----:B------:R-:W-:Y:S02]  /*170c0*/  FSEL R179, R179, RZ, P1 ;  /* 0x000000ffb3b37208 */ /* 0x000fe40000800000 */
[----:B------:R-:W-:-:S03]  /*170d0*/  FMUL.FTZ R3, R2, R3 ;  /* 0x0000000302037220 */ /* 0x000fc60000410000 */
[----:B------:R-:W-:Y:S01]  /*170e0*/  MUFU.EX2 R105, R105 ;  /* 0x0000006900697308 */ /* 0x000fe20000000800 */
[----:B------:R-:W-:-:S01]  /*170f0*/  FFMA.FTZ R181, R2, R154, -R179 ;  /* 0x0000009a02b57223 */ /* 0x000fc200000108b3 */
[C-C-:B------:R-:W-:Y:S01]  /*17100*/  FFMA.FTZ R154, R2.reuse, R166, -R179.reuse ;  /* 0x000000a6029a7223 */ /* 0x140fe200000108b3 */
[----:B------:R-:W-:-:S01]  /*17110*/  FFMA.FTZ R166, R2, R147, -R179 ;  /* 0x0000009302a67223 */ /* 0x000fc200000108b3 */
[C-C-:B------:R-:W-:Y:S01]  /*17120*/  FFMA.FTZ R147, R2.reuse, R150, -R179.reuse ;  /* 0x0000009602937223 */ /* 0x140fe200000108b3 */
[----:B------:R-:W-:-:S01]  /*17130*/  FFMA.FTZ R150, R2, R151, -R179 ;  /* 0x0000009702967223 */ /* 0x000fc200000108b3 */
[----:B------:R-:W-:Y:S01]  /*17140*/  FSEL R151, R93, RZ, P1 ;  /* 0x000000ff5d977208 */ /* 0x000fe20000800000 */
[----:B------:R-:W-:-:S01]  /*17150*/  FFMA.FTZ R120, R2, R155, -R179 ;  /* 0x0000009b02787223 */ /* 0x000fc200000108b3 */
[----:B------:R-:W0:Y:S01]  /*17160*/  MUFU.EX2 R3, R3 ;  /* 0x0000000300037308 */ /* 0x000e220000000800 */
[----:B------:R-:W-:-:S01]  /*17170*/  FFMA.FTZ R124, R2, R158, -R179 ;  /* 0x0000009e027c7223 */ /* 0x000fc200000108b3 */
[----:B------:R-:W-:Y:S01]  /*17180*/  FFMA.FTZ R155, R2, R159, -R179 ;  /* 0x0000009f029b7223 */ /* 0x000fe200000108b3 */
[----:B------:R-:W-:-:S01]  /*17190*/  FADD.FTZ R151, -R151, R0 ;  /* 0x0000000097977221 */ /* 0x000fc20000010100 */
[C-C-:B------:R-:W-:Y:S01]  /*171a0*/  FFMA.FTZ R136, R2.reuse, R162, -R179.reuse ;  /* 0x000000a202887223 */ /* 0x140fe200000108b3 */
[----:B------:R-:W-:-:S01]  /*171b0*/  FFMA.FTZ R159, R2, R163, -R179 ;  /* 0x000000a3029f7223 */ /* 0x000fc200000108b3 */
[C-C-:B------:R-:W-:Y:S01]  /*171c0*/  FFMA.FTZ R163, R2.reuse, R167, -R179.reuse ;  /* 0x000000a702a37223 */ /* 0x140fe200000108b3 */
[C---:B------:R-:W-:Y:S01]  /*171d0*/  FMUL.FTZ R0, R2.reuse, R151 ;  /* 0x0000009702007220 */ /* 0x040fe20000410000 */
        /* <DEDUP_REMOVED lines=25> */
[----:B-1----:R-:W-:-:S01]  /*17370*/  FFMA.FTZ R15, R0, R14, R181 ;  /* 0x0000000e000f7223 */ /* 0x002fc200000100b5 */
[C-C-:B------:R-:W-:Y:S01]  /*17380*/  FFMA.FTZ R119, R2.reuse, R119, -R179.reuse ;  /* 0x0000007702777223 */ /* 0x140fe200000108b3 */
[----:B------:R-:W-:-:S01]  /*17390*/  FFMA.FTZ R90, R2, R90, -R179 ;  /* 0x0000005a025a7223 */ /* 0x000fc200000108b3 */
[C-C-:B------:R-:W-:Y:S01]  /*173a0*/  FFMA.FTZ R88, R2.reuse, R88, -R179.reuse ;  /* 0x0000005802587223 */ /* 0x140fe200000108b3 */
[----:B------:R-:W-:-:S01]  /*173b0*/  FFMA.FTZ R94, R2, R94, -R179 ;  /* 0x0000005e025e7223 */ /* 0x000fc200000108b3 */
[C-C-:B------:R-:W-:Y:S01]  /*173c0*/  FFMA.FTZ R95, R2.reuse, R95, -R179.reuse ;  /* 0x0000005f025f7223 */ /* 0x140fe200000108b3 */
[----:B------:R-:W-:-:S01]  /*173d0*/  FFMA.FTZ R98, R2, R98, -R179 ;  /* 0x0000006202627223 */ /* 0x000fc200000108b3 */
[----:B------:R-:W1:Y:S01]  /*173e0*/  MUFU.EX2 R155, R155 ;  /* 0x0000009b009b7308 */ /* 0x000e620000000800 */
[----:B0-----:R-:W-:-:S01]  /*173f0*/  FADD.FTZ R15, R120, R15 ;  /* 0x0000000f780f7221 */ /* 0x001fc20000010000 */
[C-C-:B------:R-:W-:Y:S01]  /*17400*/  FFMA.FTZ R99, R2.reuse, R99, -R179.reuse ;  /* 0x0000006302637223 */ /* 0x140fe200000108b3 */
[----:B------:R-:W-:-:S01]  /*17410*/  FFMA.FTZ R169, R2, R169, -R179 ;  /* 0x000000a902a97223 */ /* 0x000fc200000108b3 */
[----:B------:R-:W-:-:S04]  /*17420*/  FFMA.FTZ R103, R2, R103, -R179 ;  /* 0x0000006702677223 */ /* 0x000fc800000108b3 */
[----:B------:R-:W0:Y:S08]  /*17430*/  MUFU.EX2 R136, R136 ;  /* 0x0000008800887308 */ /* 0x000e300000000800 */
[----:B------:R3:W-:Y:S08]  /*17440*/  MUFU.EX2 R114, R151 ;  /* 0x0000009700727308 */ /* 0x0007f00000000800 */
[----:B------:R-:W4:Y:S01]  /*17450*/  MUFU.EX2 R159, R159 ;  /* 0x0000009f009f7308 */ /* 0x000f220000000800 */
[----:B---3--:R-:W-:-:S01]  /*17460*/  FADD.FTZ R151, R153, R168 ;  /* 0x000000a899977221 */ /* 0x008fc20000010000 */
[----:B--2---:R-:W-:-:S03]  /*17470*/  FADD.FTZ R168, R124, R15 ;  /* 0x0000000f7ca87221 */ /* 0x004fc60000010000 */
[----:B------:R-:W-:Y:S01]  /*17480*/  FADD.FTZ R14, R140, R151 ;  /* 0x000000978c0e7221 */ /* 0x000fe20000010000 */
[----:B-1----:R-:W-:-:S02]  /*17490*/  FADD.FTZ R151, R155, R168 ;  /* 0x000000a89b977221 */ /* 0x002fc40000010000 */
[----:B------:R-:W1:Y:S01]  /*174a0*/  MUFU.EX2 R154, R154 ;  /* 0x0000009a009a7308 */ /* 0x000e620000000800 */
[----:B------:R-:W-:-:S01]  /*174b0*/  FADD.FTZ R15, R157, R14 ;  /* 0x0000000e9d0f7221 */ /* 0x000fc20000010000 */
[----:B0-----:R-:W-:-:S03]  /*174c0*/  FADD.FTZ R168, R136, R151 ;  /* 0x0000009788a87221 */ /* 0x001fc60000010000 */
[----:B------:R-:W-:-:S03]  /*174d0*/  FADD.FTZ R14, R142, R15 ;  /* 0x0000000f8e0e7221 */ /* 0x000fc60000010000 */
[----:B------:R-:W0:Y:S01]  /*174e0*/  MUFU.EX2 R163, R163 ;  /* 0x000000a300a37308 */ /* 0x000e220000000800 */
[----:B------:R-:W-:-:S01]  /*174f0*/  FADD.FTZ R15, R161, R14 ;  /* 0x0000000ea10f7221 */ /* 0x000fc20000010000 */
[----:B----4-:R-:W-:-:S03]  /*17500*/  FADD.FTZ R151, R159, R168 ;  /* 0x000000a89f977221 */ /* 0x010fc60000010000 */
[----:B------:R-:W-:-:S03]  /*17510*/  FADD.FTZ R14, R144, R15 ;  /* 0x0000000f900e7221 */ /* 0x000fc60000010000 */
        /* <DEDUP_REMOVED lines=27> */
[----:B------:R-:W-:-:S06]  /*176d0*/  FADD.FTZ R14, R160, R151 ;  /* 0x00000097a00e7221 */ /* 0x000fcc0000010000 */
[----:B------:R-:W2:Y:S01]  /*176e0*/  MUFU.EX2 R123, R123 ;  /* 0x0000007b007b7308 */ /* 0x000ea20000000800 */
[----:B-1----:R-:W-:-:S07]  /*176f0*/  FADD.FTZ R15, R150, R15 ;  /* 0x0000000f960f7221 */ /* 0x002fce0000010000 */
        /* <DEDUP_REMOVED lines=14> */
[----:B------:R-:W-:-:S03]  /*177e0*/  FADD.FTZ R15, R133, R14 ;  /* 0x0000000e850f7221 */ /* 0x000fc60000010000 */
[----:B------:R-:W-:Y:S01]  /*177f0*/  FADD.FTZ R168, R114, R151 ;  /* 0x0000009772a87221 */ /* 0x000fe20000010000 */
[----:B------:R-:W-:-:S02]  /*17800*/  FADD.FTZ R14, R104, R15 ;  /* 0x0000000f680e7221 */ /* 0x000fc40000010000 */
        /* <DEDUP_REMOVED lines=17> */
[----:B------:R-:W-:Y:S01]  /*17920*/  MUFU.EX2 R130, R130 ;  /* 0x0000008200827308 */ /* 0x000fe20000000800 */
[----:B0-----:R-:W-:-:S07]  /*17930*/  FADD.FTZ R167, R111, R168 ;  /* 0x000000a86fa77221 */ /* 0x001fce0000010000 */
        /* <DEDUP_REMOVED lines=11> */
[----:B------:R-:W0:Y:S08]  /*179f0*/  MUFU.EX2 R90, R90 ;  /* 0x0000005a005a7308 */ /* 0x000e300000000800 */
[----:B------:R2:W-:Y:S01]  /*17a00*/  MUFU.EX2 R151, R88 ;  /* 0x0000005800977308 */ /* 0x0005e20000000800 */
[----:B-1----:R-:W-:-:S07]  /*17a10*/  FADD.FTZ R14, R116, R15 ;  /* 0x0000000f740e7221 */ /* 0x002fce0000010000 */
[----:B------:R-:W1:Y:S01]  /*17a20*/  MUFU.EX2 R173, R173 ;  /* 0x000000ad00ad7308 */ /* 0x000e620000000800 */
[----:B--2---:R-:W-:-:S04]  /*17a30*/  FADD.FTZ R88, R130, R167 ;  /* 0x000000a782587221 */ /* 0x004fc80000010000 */
[----:B------:R-:W-:-:S03]  /*17a40*/  FADD.FTZ R167, R115, R88 ;  /* 0x0000005873a77221 */ /* 0x000fc60000010000 */
[----:B------:R-:W2:Y:S01]  /*17a50*/  MUFU.EX2 R92, R92 ;  /* 0x0000005c005c7308 */ /* 0x000ea20000000800 */
[----:B------:R-:W-:-:S04]  /*17a60*/  FADD.FTZ R88, R118, R167 ;  /* 0x000000a776587221 */ /* 0x000fc80000010000 */
[----:B------:R-:W-:-:S03]  /*17a70*/  FADD.FTZ R167, R119, R88 ;  /* 0x0000005877a77221 */ /* 0x000fc60000010000 */
[----:B------:R-:W3:Y:S01]  /*17a80*/  MUFU.EX2 R94, R94 ;  /* 0x0000005e005e7308 */ /* 0x000ee20000000800 */
[----:B0-----:R-:W-:-:S01]  /*17a90*/  FADD.FTZ R88, R90, R167 ;  /* 0x000000a75a587221 */ /* 0x001fc20000010000 */
[----:B-1----:R-:W-:-:S03]  /*17aa0*/  FADD.FTZ R15, R173, R14 ;  /* 0x0000000ead0f7221 */ /* 0x002fc60000010000 */
[----:B------:R-:W-:-:S03]  /*17ab0*/  FADD.FTZ R167, R151, R88 ;  /* 0x0000005897a77221 */ /* 0x000fc60000010000 */
[----:B------:R-:W0:Y:S01]  /*17ac0*/  MUFU.EX2 R177, R177 ;  /* 0x000000b100b17308 */ /* 0x000e220000000800 */
[----:B--2---:R-:W-:-:S07]  /*17ad0*/  FADD.FTZ R14, R92, R15 ;  /* 0x0000000f5c0e7221 */ /* 0x004fce0000010000 */
[----:B------:R-:W1:Y:S01]  /*17ae0*/  MUFU.EX2 R95, R95 ;  /* 0x0000005f005f7308 */ /* 0x000e620000000800 */
[----:B---3--:R-:W-:-:S07]  /*17af0*/  FADD.FTZ R168, R94, R167 ;  /* 0x000000a75ea87221 */ /* 0x008fce0000010000 */
        /* <DEDUP_REMOVED lines=20> */
.L_x_8826:
[----:B------:R-:W-:Y:S01]  /*17c40*/  F2FP.SATFINITE.E4M3.F32.PACK_AB_MERGE_C R94, R95, R94, RZ ;  /* 0x0000005e5f5e723e */ /* 0x000fe200048070ff */
[----:B------:R-:W-:Y:S01]  /*17c50*/  FMUL.FTZ R24, R24, R3 ;  /* 0x0000000318187220 */ /* 0x000fe20000410000 */
[----:B------:R-:W-:Y:S01]  /*17c60*/  F2FP.SATFINITE.E4M3.F32.PACK_AB_MERGE_C R95, R88, R169, RZ ;  /* 0x000000a9585f723e */ /* 0x000fe200048070ff */
[----:B------:R-:W-:Y:S01]  /*17c70*/  IMAD R88, R194, 0x8, R17 ;  /* 0x00000008c2587824 */ /* 0x000fe200078e0211 */
[----:B------:R-:W-:Y:S01]  /*17c80*/  ISETP.GT.AND P1, PT, R12, R21, PT ;  /* 0x000000150c00720c */ /* 0x000fe20003f24270 */
[-C--:B------:R-:W-:Y:S01]  /*17c90*/  FMUL.FTZ R25, R25, R3.reuse ;  /* 0x0000000319197220 */ /* 0x080fe20000410000 */
        /* <DEDUP_REMOVED lines=8> */
[----:B------:R-:W-:Y:S01]  /*17d20*/  F2FP.SATFINITE.E4M3.F32.PACK_AB_MERGE_C R110, R107, R106, R110 ;  /* 0x0000006a6b6e723e */ /* 0x000fe2000480706e */
        /* <DEDUP_REMOVED lines=105> */
.L_x_8807:
[----:B------:R-:W0:Y:S01]  /*183c0*/  LDC R21, c[0x0][0x448] ;  /* 0x00011200ff157b82 */ /* 0x000e220000000800 */
[----:B------:R-:W-:Y:S02]  /*183d0*/  LOP3.LUT R22, R22, 0xfffffff7, RZ, 0xc0, !PT ;  /* 0xfffffff716167812 */ /* 0x000fe400078ec0ff */
[----:B------:R-:W-:Y:S02]  /*183e0*/  R2UR UR4, R13 ;  /* 0x000000000d0472ca */ /* 0x000fe400000e0000 */
[----:B------:R-:W-:-:S03]  /*183f0*/  IADD3 R90, R189, 0x1, -R188 ;  /* 0x00000001bd5a7810 */ /* 0x000fc60007ffe8bc */
[----:B------:R-:W1:Y:S01]  /*18400*/  LDC R92, c[0x0][0x9e4] ;  /* 0x00027900ff5c7b82 */ /* 0x000e620000000800 */
[----:B0-----:R-:W-:Y:S01]  /*18410*/  ISETP.NE.AND P1, PT, R21, 0x1, PT ;  /* 0x000000011500780c */ /* 0x001fe20003f25270 */
[----:B------:R-:W-:-:S12]  /*18420*/  VIADD R21, R202, 0x7f ;  /* 0x0000007fca157836 */ /* 0x000fd80000000000 */
[----:B------:R-:W0:Y:S01]  /*18430*/  @P1 LDC R88, c[0x0][0x44c] ;  /* 0x00011300ff581b82 */ /* 0x000e220000000800 */
[----:B------:R-:W-:-:S04]  /*18440*/  @P1 LOP3.LUT R22, R22, 0x8, RZ, 0xfc, !PT ;  /* 0x0000000816161812 */ /* 0x000fc800078efcff */
[----:B------:R-:W-:-:S03]  /*18450*/  LOP3.LUT R22, R22, 0xffffffef, RZ, 0xc0, !PT ;  /* 0xffffffef16167812 */ /* 0x000fc600078ec0ff */
[----:B------:R-:W2:Y:S01]  /*18460*/  @P1 LDC R89, c[0x0][0x450] ;  /* 0x00011400ff591b82 */ /* 0x000ea20000000800 */
[----:B0-----:R-:W-:-:S05]  /*18470*/  @P1 IMAD.HI.U32 R88, R21, R88, RZ ;  /* 0x0000005815581227 */ /* 0x001fca00078e00ff */
[----:B--2---:R-:W-:Y:S02]  /*18480*/  @P1 SHF.R.U32.HI R21, RZ, R89, R88 ;  /* 0x00000059ff151219 */ /* 0x004fe40000011658 */
[----:B-1----:R-:W-:-:S03]  /*18490*/  ISETP.GE.AND P1, PT, R92, 0x1, PT ;  /* 0x000000015c00780c */ /* 0x002fc60003f26270 */
[----:B------:R-:W-:-:S04]  /*184a0*/  IMAD.IADD R21, R90, 0x1, R21 ;  /* 0x000000015a157824 */ /* 0x000fc800078e0215 */
[----:B------:R-:W-:-:S06]  /*184b0*/  VIADD R88, R21, -UR4 ;  /* 0x8000000415587c36 */ /* 0x000fcc0008000000 */
[----:B------:R-:W-:Y:S01]  /*184c0*/  @P1 LOP3.LUT R22, R22, 0x10, RZ, 0xfc, !PT ;  /* 0x0000001016161812 */ /* 0x000fe200078efcff */
        /* <DEDUP_REMOVED lines=11> */
.L_x_8830:
[----:B------:R-:W-:-:S13]  /*18580*/  ISETP.NE.AND P1, PT, R92, 0x1, PT ;  /* 0x000000015c00780c */ /* 0x000fda0003f25270 */
[----:B------:R-:W0:Y:S02]  /*18590*/  @P1 LDC.64 R90, c[0x0][0x9e8] ;  /* 0x00027a00ff5a1b82 */ /* 0x000e240000000a00 */
[----:B0-----:R-:W-:-:S05]  /*185a0*/  @P1 IMAD.HI.U32 R90, R21, R90, RZ ;  /* 0x0000005a155a1227 */ /* 0x001fca00078e00ff */
[----:B------:R-:W-:-:S07]  /*185b0*/  @P1 SHF.R.U32.HI R21, RZ, R91, R90 ;  /* 0x0000005bff151219 */ /* 0x000fce000001165a */
.L_x_8831:
[----:B------:R-:W-:Y:S05]  /*185c0*/  BSYNC B0 ;  /* 0x0000000000007941 */ /* 0x000fea0003800000 */
.L_x_8829:
[----:B------:R-:W-:-:S05]  /*185d0*/  IMAD R21, R21, R92, RZ ;  /* 0x0000005c15157224 */ /* 0x000fca00078e02ff */
[----:B------:R-:W-:-:S07]  /*185e0*/  VIMNMX R88, R88, R21, !PT ;  /* 0x0000001558587248 */ /* 0x000fce0007fe0100 */
.L_x_8828:
[----:B------:R-:W-:-:S04]  /*185f0*/  VIADD R88, R88, 0x9f ;  /* 0x0000009f58587836 */ /* 0x000fc80000000000 */
[----:B------:R-:W-:-:S05]  /*18600*/  IMAD.HI R88, R88, 0x66666667, RZ ;  /* 0x6666666758587827 */ /* 0x000fca00078e02ff */
[----:B------:R-:W-:-:S04]  /*18610*/  SHF.R.U32.HI R21, RZ, 0x1f, R88 ;  /* 0x0000001fff157819 */ /* 0x000fc80000011658 */
[----:B------:R-:W-:-:S04]  /*18620*/  LEA.HI.SX32 R88, R88, R21, 0x1a ;  /* 0x0000001558587211 */ /* 0x000fc800078fd2ff */
[----:B------:R-:W-:-:S04]  /*18630*/  VIMNMX R21, R211, R88, !PT ;  /* 0x00000058d3157248 */ /* 0x000fc80007fe0100 */
[----:B------:R-:W-:-:S13]  /*18640*/  ISETP.GE.AND P1, PT, R12, R21, PT ;  /* 0x000000150c00720c */ /* 0x000fda0003f26270 */
[----:B------:R-:W-:Y:S05]  /*18650*/  @!P1 BRA `(.L_x_8832) ;  /* 0x0000002c007c9947 */ /* 0x000fea0003800000 */
[----:B------:R-:W-:Y:S02]  /*18660*/  IMAD.MOV.U32 R216, RZ, RZ, R0 ;  /* 0x000000ffffd87224 */ /* 0x000fe400078e0000 */
[----:B------:R-:W-:Y:S02]  /*18670*/  IMAD.MOV.U32 R217, RZ, RZ, R3 ;  /* 0x000000ffffd97224 */ /* 0x000fe400078e0003 */
[----:B------:R-:W-:Y:S02]  /*18680*/  IMAD.MOV.U32 R222, RZ, RZ, R196 ;  /* 0x000000ffffde7224 */ /* 0x000fe400078e00c4 */
[----:B------:R-:W-:-:S07]  /*18690*/  IMAD.MOV.U32 R218, RZ, RZ, R194 ;  /* 0x000000ffffda7224 */ /* 0x000fce00078e00c2 */
.L_x_8844:
        /* <DEDUP_REMOVED lines=8> */
.L_x_8834:
[----:B------:R-:W-:Y:S01]  /*18720*/  VIADD R0, R218, 0x1 ;  /* 0x00000001da007836 */ /* 0x000fe20000000000 */
[----:B------:R-:W-:-:S04]  /*18730*/  SHF.L.U32 R3, R196, 0x1f, RZ ;  /* 0x0000001fc4037819 */ /* 0x000fc800000006ff */
[----:B------:R-:W-:-:S04]  /*18740*/  ISETP.NE.AND P2, PT, R0, 0x2, PT ;  /* 0x000000020000780c */ /* 0x000fc80003f45270 */
[----:B------:R-:W-:-:S05]  /*18750*/  SEL R0, R0, RZ, P2 ;  /* 0x000000ff00007207 */ /* 0x000fca0001000000 */
[----:B------:R-:W-:-:S04]  /*18760*/  IMAD R0, R0, 0x8, R17 ;  /* 0x0000000800007824 */ /* 0x000fc800078e0211 */
[----:B------:R0:W1:Y:S01]  /*18770*/  SYNCS.PHASECHK.TRANS64.TRYWAIT P2, [R0+URZ+0x22830], R3 ;  /* 0x02283003000075a7 */ /* 0x000062000804017f */
[----:B------:R-:W-:Y:S05]  /*18780*/  @!P0 BRA `(.L_x_8835) ;  /* 0x0000000000048947 */ /* 0x000fea0003800000 */
[----:B------:R-:W-:Y:S01]  /*18790*/  BPT.TRAP 0x1 ;  /* 0x000000040000795c */ /* 0x000fe20000300000 */
.L_x_8835:
[----:B------:R-:W-:Y:S04]  /*187a0*/  BSSY B0, `(.L_x_8833) ;  /* 0x0000004000007945 */ /* 0x000fe80003800000 */
[----:B-1----:R-:W-:Y:S05]  /*187b0*/  @P2 BRA `(.L_x_8836) ;  /* 0x0000000000082947 */ /* 0x002fea0003800000 */
[----:B------:R-:W1:Y:S02]  /*187c0*/  SYNCS.PHASECHK.TRANS64.TRYWAIT P2, [R0+URZ+0x22830], R3 ;  /* 0x02283003000075a7 */ /* 0x000e64000804017f */
[----:B-1----:R-:W-:Y:S05]  /*187d0*/  @!P2 BRA `(.L_x_8837) ;  /* 0x000001480074a947 */ /* 0x002fea0003800000 */
.L_x_8836:
[----:B------:R-:W-:Y:S05]  /*187e0*/  BSYNC B0 ;  /* 0x0000000000007941 */ /* 0x000fea0003800000 */
.L_x_8833:
[----:B01----:R-:W0:Y:S01]  /*187f0*/  S2R R3, SR_TID.X ;  /* 0x0000000000037919 */ /* 0x003e220000002100 */
[----:B------:R-:W-:Y:S01]  /*18800*/  VIADD R194, R218, 0x1 ;  /* 0x00000001dac27836 */ /* 0x000fe20000000000 */
[----:B------:R-:W-:Y:S05]  /*18810*/  WARPSYNC.ALL ;  /* 0x0000000000007948 */ /* 0x000fea0003800000 */
[----:B------:R-:W-:Y:S01]  /*18820*/  ISETP.NE.AND P2, PT, R194, 0x2, PT ;  /* 0x00000002c200780c */ /* 0x000fe20003f45270 */
        /* <DEDUP_REMOVED lines=9> */
[----:B------:R-:W-:Y:S01]  /*188c0*/  R2UR UR35, R93 ;  /* 0x000000005d2372ca */ /* 0x000fe200000e0000 */
[----:B------:R-:W-:Y:S01]  /*188d0*/  IMAD.MOV.U32 R97, RZ, RZ, 0x40000040 ;  /* 0x40000040ff617424 */ /* 0x000fe200078e00ff */
        /* <DEDUP_REMOVED lines=9> */
[C---:B------:R-:W-:Y:S01]  /*18970*/  VIADD R88, R90.reuse, 0x2 ;  /* 0x000000025a587836 */ /* 0x040fe20000000000 */
[----:B------:R-:W-:Y:S01]  /*18980*/  R2UR UR39, R89 ;  /* 0x00000000592772ca */ /* 0x000fe200000e0000 */
[----:B------:R-:W-:Y:S01]  /*18990*/  VIADD R96, R90, 0x4 ;  /* 0x000000045a607836 */ /* 0x000fe20000000000 */
[----:B------:R-:W-:Y:S01]  /*189a0*/  R2UR UR36, R10 ;  /* 0x000000000a2472ca */ /* 0x000fe200000e0000 */
[----:B------:R-:W-:Y:S01]  /*189b0*/  IMAD.MOV.U32 R91, RZ, RZ, 0x40000040 ;  /* 0x40000040ff5b7424 */ /* 0x000fe200078e00ff */
[----:B0-----:R-:W-:-:S02]  /*189c0*/  SHF.R.U32.HI R3, RZ, 0x7, R3 ;  /* 0x00000007ff037819 */ /* 0x001fc40000011603 */
[----:B------:R-:W-:Y:S02]  /*189d0*/  R2UR UR37, R11 ;  /* 0x000000000b2572ca */ /* 0x000fe400000e0000 */
[----:B------:R-:W-:Y:S01]  /*189e0*/  R2UR UR8, R92 ;  /* 0x000000005c0872ca */ /* 0x000fe200000e0000 */
[----:B------:R-:W-:Y:S01]  /*189f0*/  VIADD R3, R3, 0x8 ;  /* 0x0000000803037836 */ /* 0x000fe20000000000 */
[----:B------:R-:W-:Y:S01]  /*18a00*/  R2UR UR51, R93 ;  /* 0x000000005d3372ca */ /* 0x000fe200000e0000 */
[----:B------:R-:W-:Y:S01]  /*18a10*/  VIADD R92, R90, 0x202 ;  /* 0x000002025a5c7836 */ /* 0x000fe20000000000 */
[----:B------:R-:W-:Y:S01]  /*18a20*/  R2UR UR6, R94 ;  /* 0x000000005e0672ca */ /* 0x000fe200000e0000 */
[----:B------:R-:W-:Y:S01]  /*18a30*/  VIADD R94, R90, 0x102 ;  /* 0x000001025a5e7836 */ /* 0x000fe20000000000 */
[----:B------:R0:W-:Y:S01]  /*18a40*/  BAR.SYNC.DEFER_BLOCKING R3, 0x100 ;  /* 0x000400030000751d */ /* 0x0001e20000010000 */
[----:B------:R-:W-:Y:S02]  /*18a50*/  R2UR UR7, R95 ;  /* 0x000000005f0772ca */ /* 0x000fe400000e0000 */
[----:B------:R-:W-:Y:S01]  /*18a60*/  R2UR UR50, R92 ;  /* 0x000000005c3272ca */ /* 0x000fe200000e0000 */
[----:B------:R-:W-:Y:S01]  /*18a70*/  VIADD R92, R90, 0x402 ;  /* 0x000004025a5c7836 */ /* 0x000fe20000000000 */
[----:B------:R-:W-:-:S02]  /*18a80*/  R2UR UR48, R10 ;  /* 0x000000000a3072ca */ /* 0x000fc400000e0000 */
[----:B------:R-:W-:Y:S02]  /*18a90*/  R2UR UR49, R11 ;  /* 0x000000000b3172ca */ /* 0x000fe400000e0000 */
[----:B------:R-:W-:Y:S02]  /*18aa0*/  R2UR UR46, R94 ;  /* 0x000000005e2e72ca */ /* 0x000fe400000e0000 */
[----:B------:R-:W-:Y:S02]  /*18ab0*/  R2UR UR47, R95 ;  /* 0x000000005f2f72ca */ /* 0x000fe400000e0000 */
[----:B------:R-:W-:Y:S01]  /*18ac0*/  MOV R94, UR51 ;  /* 0x00000033005e7c02 */ /* 0x000fe20008000f00 */
[----:B------:R-:W-:Y:S01]  /*18ad0*/  UMOV UR51, UR7 ;  /* 0x0000000700337c82 */ /* 0x000fe20008000000 */
[----:B------:R-:W-:Y:S01]  /*18ae0*/  R2UR UR4, R88 ;  /* 0x00000000580472ca */ /* 0x000fe200000e0000 */
[----:B------:R-:W-:Y:S01]  /*18af0*/  VIADD R88, R90, 0x302 ;  /* 0x000003025a587836 */ /* 0x000fe20000000000 */
[----:B------:R-:W-:Y:S01]  /*18b00*/  MOV R95, UR50 ;  /* 0x00000032005f7c02 */ /* 0x000fe20008000f00 */
[----:B------:R-:W-:Y:S01]  /*18b10*/  UMOV UR50, UR6 ;  /* 0x0000000600327c82 */ /* 0x000fe20008000000 */
[----:B------:R-:W-:Y:S01]  /*18b20*/  R2UR UR58, R92 ;  /* 0x000000005c3a72ca */ /* 0x000fe200000e0000 */
[----:B------:R-:W-:Y:S01]  /*18b30*/  VIADD R92, R90, 0x204 ;  /* 0x000002045a5c7836 */ /* 0x000fe20000000000 */
[----:B------:R-:W-:Y:S01]  /*18b40*/  R2UR UR54, R88 ;  /* 0x00000000583672ca */ /* 0x000fe200000e0000 */
[----:B------:R-:W-:Y:S01]  /*18b50*/  VIADD R88, R90, 0x104 ;  /* 0x000001045a587836 */ /* 0x000fe20000000000 */
[----:B------:R-:W-:Y:S01]  /*18b60*/  R2UR UR9, R93 ;  /* 0x000000005d0972ca */ /* 0x000fe200000e0000 */
[----:B------:R-:W-:Y:S01]  /*18b70*/  WARPGROUP.ARRIVE ;  /* 0x00000000000079c5 */ /* 0x000fe20000000000 */
[----:B------:R-:W-:Y:S01]  /*18b80*/  R2UR UR14, R92 ;  /* 0x000000005c0e72ca */ /* 0x000fe200000e0000 */
[----:B------:R-:W-:Y:S01]  /*18b90*/  VIADD R92, R90, 0x404 ;  /* 0x000004045a5c7836 */ /* 0x000fe20000000000 */
[----:B------:R-:W-:Y:S01]  /*18ba0*/  R2UR UR10, R88 ;  /* 0x00000000580a72ca */ /* 0x000fe200000e0000 */
[----:B------:R-:W-:Y:S01]  /*18bb0*/  VIADD R88, R90, 0x304 ;  /* 0x000003045a587836 */ /* 0x000fe20000000000 */
[----:B------:R-:W-:Y:S01]  /*18bc0*/  R2UR UR6, R96 ;  /* 0x00000000600672ca */ /* 0x000fe200000e0000 */
[----:B------:R-:W-:Y:S01]  /*18bd0*/  QGMMA.64x32x32.F32.E4M3.E4M3 R152, gdesc[UR28], RZ, !UPT, gsb0 ;  /* 0x006000001c9879f3 */ /* 0x000fe2000c0008ff */
[----:B------:R-:W-:Y:S01]  /*18be0*/  R2UR UR22, R92 ;  /* 0x000000005c1672ca */ /* 0x000fe200000e0000 */
[----:B------:R-:W-:Y:S01]  /*18bf0*/  VIADD R96, R90, 0x6 ;  /* 0x000000065a607836 */ /* 0x000fe20000000000 */
[----:B------:R-:W-:Y:S01]  /*18c00*/  R2UR UR18, R88 ;  /* 0x00000000581272ca */ /* 0x000fe200000e0000 */
[C---:B------:R-:W-:Y:S01]  /*18c10*/  VIADD R88, R90.reuse, 0x106 ;  /* 0x000001065a587836 */ /* 0x040fe20000000000 */
[C---:B------:R-:W-:Y:S01]  /*18c20*/  R2UR UR5, R89.reuse ;  /* 0x00000000590572ca */ /* 0x040fe200000e0000 */
[----:B------:R-:W-:Y:S01]  /*18c30*/  VIADD R92, R90, 0x206 ;  /* 0x000002065a5c7836 */ /* 0x000fe20000000000 */
[----:B------:R-:W-:-:S02]  /*18c40*/  R2UR UR55, R89 ;  /* 0x00000000593772ca */ /* 0x000fc400000e0000 */
[----:B------:R-:W-:Y:S01]  /*18c50*/  R2UR UR30, R88 ;  /* 0x00000000581e72ca */ /* 0x000fe200000e0000 */
[C---:B------:R-:W-:Y:S01]  /*18c60*/  VIADD R88, R90.reuse, 0x306 ;  /* 0x000003065a587836 */ /* 0x040fe20000000000 */
[----:B------:R-:W-:Y:S01]  /*18c70*/  R2UR UR59, R93 ;  /* 0x000000005d3b72ca */ /* 0x000fe200000e0000 */
[----:B------:R-:W-:Y:S01]  /*18c80*/  VIADD R90, R90, 0x406 ;  /* 0x000004065a5a7836 */ /* 0x000fe20000000000 */
[----:B------:R-:W-:Y:S02]  /*18c90*/  R2UR UR11, R89 ;  /* 0x00000000590b72ca */ /* 0x000fe400000e0000 */
[----:B------:R-:W-:Y:S02]  /*18ca0*/  R2UR UR15, R93 ;  /* 0x000000005d0f72ca */ /* 0x000fe400000e0000 */
[----:B------:R-:W-:Y:S02]  /*18cb0*/  R2UR UR19, R89 ;  /* 0x00000000591372ca */ /* 0x000fe400000e0000 */
[----:B------:R-:W-:Y:S01]  /*18cc0*/  R2UR UR23, R93 ;  /* 0x000000005d1772ca */ /* 0x000fe200000e0000 */
[----:B------:R-:W-:Y:S01]  /*18cd0*/  IMAD.MOV.U32 R93, RZ, RZ, 0x40000040 ;  /* 0x40000040ff5d7424 */ /* 0x000fe200078e00ff */
[----:B------:R-:W-:-:S02]  /*18ce0*/  R2UR UR44, R10 ;  /* 0x000000000a2c72ca */ /* 0x000fc400000e0000 */
[----:B------:R-:W-:Y:S02]  /*18cf0*/  R2UR UR45, R11 ;  /* 0x000000000b2d72ca */ /* 0x000fe400000e0000 */
[----:B------:R-:W-:Y:S01]  /*18d00*/  R2UR UR31, R89 ;  /* 0x00000000591f72ca */ /* 0x000fe200000e0000 */
[----:B------:R-:W-:Y:S01]  /*18d10*/  IMAD.MOV.U32 R89, RZ, RZ, 0x40000040 ;  /* 0x40000040ff597424 */ /* 0x000fe200078e00ff */
[C---:B------:R-:W-:Y:S02]  /*18d20*/  R2UR UR7, R97.reuse ;  /* 0x00000000610772ca */ /* 0x040fe400000e0000 */
[----:B------:R-:W-:Y:S02]  /*18d30*/  R2UR UR26, R96 ;  /* 0x00000000601a72ca */ /* 0x000fe400000e0000 */
[----:B------:R-:W-:Y:S02]  /*18d40*/  R2UR UR27, R97 ;  /* 0x00000000611b72ca */ /* 0x000fe400000e0000 */
[----:B------:R-:W-:-:S02]  /*18d50*/  R2UR UR42, R90 ;  /* 0x000000005a2a72ca */ /* 0x000fc400000e0000 */
[----:B------:R-:W-:Y:S02]  /*18d60*/  R2UR UR43, R91 ;  /* 0x000000005b2b72ca */ /* 0x000fe400000e0000 */
[----:B------:R-:W-:Y:S01]  /*18d70*/  MOV R221, UR47 ;  /* 0x0000002f00dd7c02 */ /* 0x000fe20008000f00 */
[----:B------:R-:W-:Y:S01]  /*18d80*/  UMOV UR47, UR9 ;  /* 0x00000009002f7c82 */ /* 0x000fe20008000000 */
[----:B------:R-:W-:Y:S01]  /*18d90*/  MOV R205, UR46 ;  /* 0x0000002e00cd7c02 */ /* 0x000fe20008000f00 */
[----:B------:R-:W-:Y:S01]  /*18da0*/  UMOV UR46, UR8 ;  /* 0x00000008002e7c82 */ /* 0x000fe20008000000 */
[----:B0-----:R-:W-:Y:S01]  /*18db0*/  MOV R3, UR7 ;  /* 0x0000000700037c02 */ /* 0x001fe20008000f00 */
        /* <DEDUP_REMOVED lines=19> */
[C---:B------:R-:W-:Y:S02]  /*18ef0*/  R2UR UR17, R7.reuse ;  /* 0x00000000071172ca */ /* 0x040fe400000e0000 */
[----:B------:R-:W-:Y:S02]  /*18f00*/  R2UR UR20, R6 ;  /* 0x00000000061472ca */ /* 0x000fe400000e0000 */
[----:B------:R-:W-:Y:S02]  /*18f10*/  R2UR UR21, R7 ;  /* 0x00000000071572ca */ /* 0x000fe400000e0000 */
[----:B------:R-:W-:Y:S02]  /*18f20*/  R2UR UR24, R4 ;  /* 0x00000000041872ca */ /* 0x000fe400000e0000 */
[----:B------:R-:W-:-:S02]  /*18f30*/  R2UR UR25, R5 ;  /* 0x00000000051972ca */ /* 0x000fc400000e0000 */
        /* <DEDUP_REMOVED lines=80> */
.L_x_8839:
[----:B------:R-:W-:Y:S01]  /*19440*/  SHF.L.U32 R0, R222, 0x1f, RZ ;  /* 0x0000001fde007819 */ /* 0x000fe200000006ff */
[----:B------:R-:W-:-:S04]  /*19450*/  IMAD R3, R218, 0x8, R17 ;  /* 0x00000008da037824 */ /* 0x000fc800078e0211 */
[----:B------:R0:W1:Y:S01]  /*19460*/  SYNCS.PHASECHK.TRANS64.TRYWAIT P1, [R3+URZ+0x22850], R0 ;  /* 0x02285000030075a7 */ /* 0x000062000802017f */
[----:B------:R-:W-:Y:S05]  /*19470*/  @!P0 BRA `(.L_x_8840) ;  /* 0x0000000000048947 */ /* 0x000fea0003800000 */
[----:B------:R-:W-:Y:S01]  /*19480*/  BPT.TRAP 0x1 ;  /* 0x000000040000795c */ /* 0x000fe20000300000 */
.L_x_8840:
[----:B-1----:R-:W-:Y:S05]  /*19490*/  @P1 BRA `(.L_x_8838) ;  /* 0x0000000000081947 */ /* 0x002fea0003800000 */
[----:B------:R-:W1:Y:S02]  /*194a0*/  SYNCS.PHASECHK.TRANS64.TRYWAIT P1, [R3+URZ+0x22850], R0 ;  /* 0x02285000030075a7 */ /* 0x000e64000802017f */
[----:B-1----:R-:W-:Y:S05]  /*194b0*/  @!P1 BRA `(.L_x_8841) ;  /* 0x0000013c00509947 */ /* 0x002fea0003800000 */
.L_x_8838:
        /* <DEDUP_REMOVED lines=13> */
[----:B0-----:R-:W-:-:S04]  /*19590*/  SHF.R.U32.HI R221, RZ, 0x7, R221 ;  /* 0x00000007ffdd7819 */ /* 0x001fc800000116dd */
[----:B------:R-:W-:Y:S01]  /*195a0*/  IADD3 R3, -R221, 0xb, RZ ;  /* 0x0000000bdd037810 */ /* 0x000fe20007ffe1ff */
        /* <DEDUP_REMOVED lines=28> */
[----:B------:R0:W-:Y:S06]  /*19770*/  BAR.ARV R3, 0x100 ;  /* 0x000400030000751d */ /* 0x0001ec0000002000 */
[----:B------:R-:W-:Y:S05]  /*19780*/  @!P0 BRA `(.L_x_8842) ;  /* 0x0000000000048947 */ /* 0x000fea0003800000 */
[----:B------:R-:W-:Y:S01]  /*19790*/  BPT.TRAP 0x1 ;  /* 0x000000040000795c */ /* 0x000fe20000300000 */
.L_x_8842:
[----:B------:R-:W-:-:S04]  /*197a0*/  FMNMX.FTZ R0, R152, R217, !PT ;  /* 0x000000d998007209 */ /* 0x000fc80007810000 */
[----:B0-----:R-:W-:Y:S02]  /*197b0*/  FMNMX.FTZ R3, R153, R0, !PT ;  /* 0x0000000099037209 */ /* 0x001fe40007810000 */
[----:B------:R-:W-:-:S04]  /*197c0*/  FMNMX.FTZ R0, R154, R216, !PT ;  /* 0x000000d89a007209 */ /* 0x000fc80007810000 */
        /* <DEDUP_REMOVED lines=85> */
[----:B------:R-:W-:-:S04]  /*19d20*/  FADD.FTZ R171, -R3, R217 ;  /* 0x000000d903ab7221 */ /* 0x000fc80000010100 */
[----:B------:R-:W-:Y:S01]  /*19d30*/  FMUL.FTZ R168, R2, R171 ;  /* 0x000000ab02a87220 */ /* 0x000fe20000410000 */
[----:B------:R-:W-:-:S04]  /*19d40*/  FADD.FTZ R171, -R0, R216 ;  /* 0x000000d800ab7221 */ /* 0x000fc80000010100 */
[C---:B------:R-:W-:Y:S01]  /*19d50*/  FMUL.FTZ R169, R2.reuse, R171 ;  /* 0x000000ab02a97220 */ /* 0x040fe20000410000 */
[----:B------:R-:W-:-:S01]  /*19d60*/  FFMA.FTZ R171, R2, R3, -8 ;  /* 0xc100000002ab7423 */ /* 0x000fc20000010003 */
[----:B------:R-:W-:Y:S03]  /*19d70*/  MUFU.EX2 R168, R168 ;  /* 0x000000a800a87308 */ /* 0x000fe60000000800 */
[----:B------:R-:W-:-:S01]  /*19d80*/  FFMA.FTZ R170, R2, R152, -R171 ;  /* 0x0000009802aa7223 */ /* 0x000fc200000108ab */
[C-C-:B------:R-:W-:Y:S01]  /*19d90*/  FFMA.FTZ R152, R2.reuse, R153, -R171.reuse ;  /* 0x0000009902987223 */ /* 0x140fe200000108ab */
[----:B------:R-:W-:-:S01]  /*19da0*/  FFMA.FTZ R153, R2, R156, -R171 ;  /* 0x0000009c02997223 */ /* 0x000fc200000108ab */
[C-C-:B------:R-:W-:Y:S01]  /*19db0*/  FFMA.FTZ R156, R2.reuse, R157, -R171.reuse ;  /* 0x0000009d029c7223 */ /* 0x140fe200000108ab */
[----:B------:R-:W-:-:S01]  /*19dc0*/  FFMA.FTZ R157, R2, R160, -R171 ;  /* 0x000000a0029d7223 */ /* 0x000fc200000108ab */
[C-C-:B------:R-:W-:Y:S01]  /*19dd0*/  FFMA.FTZ R160, R2.reuse, R161, -R171.reuse ;  /* 0x000000a102a07223 */ /* 0x140fe200000108ab */
[----:B------:R-:W-:-:S01]  /*19de0*/  FFMA.FTZ R161, R2, R164, -R171 ;  /* 0x000000a402a17223 */ /* 0x000fc200000108ab */
[C---:B------:R-:W-:Y:S01]  /*19df0*/  FFMA.FTZ R164, R2.reuse, R165, -R171 ;  /* 0x000000a502a47223 */ /* 0x040fe200000108ab */
[----:B------:R-:W-:-:S01]  /*19e00*/  FFMA.FTZ R165, R2, R0, -8 ;  /* 0xc100000002a57423 */ /* 0x000fc20000010000 */
[----:B------:R0:W1:Y:S01]  /*19e10*/  MUFU.EX2 R173, R170 ;  /* 0x000000aa00ad7308 */ /* 0x0000620000000800 */
[----:B------:R-:W-:-:S01]  /*19e20*/  FFMA.FTZ R136, R2, R136, -R171 ;  /* 0x0000008802887223 */ /* 0x000fc200000108ab */
[C---:B------:R-:W-:Y:S01]  /*19e30*/  FFMA.FTZ R137, R2.reuse, R137, -R171 ;  /* 0x0000008902897223 */ /* 0x040fe200000108ab */
[----:B------:R-:W-:-:S01]  /*19e40*/  FFMA.FTZ R154, R2, R154, -R165 ;  /* 0x0000009a029a7223 */ /* 0x000fc200000108a5 */
[C-C-:B------:R-:W-:Y:S01]  /*19e50*/  FFMA.FTZ R155, R2.reuse, R155, -R165.reuse ;  /* 0x0000009b029b7223 */ /* 0x140fe200000108a5 */
[----:B------:R-:W-:-:S01]  /*19e60*/  FFMA.FTZ R158, R2, R158, -R165 ;  /* 0x0000009e029e7223 */ /* 0x000fc200000108a5 */
[C-C-:B------:R-:W-:Y:S01]  /*19e70*/  FFMA.FTZ R159, R2.reuse, R159, -R165.reuse ;  /* 0x0000009f029f7223 */ /* 0x140fe200000108a5 */
[----:B------:R-:W-:-:S01]  /*19e80*/  FFMA.FTZ R162, R2, R162, -R165 ;  /* 0x000000a202a27223 */ /* 0x000fc200000108a5 */
[----:B------:R-:W-:Y:S01]  /*19e90*/  MUFU.EX2 R169, R169 ;  /* 0x000000a900a97308 */ /* 0x000fe20000000800 */
[----:B0-----:R-:W-:-:S02]  /*19ea0*/  IMAD R170, R194, 0x8, R17 ;  /* 0x00000008c2aa7824 */ /* 0x001fc400078e0211 */
[C-C-:B------:R-:W-:Y:S01]  /*19eb0*/  FFMA.FTZ R163, R2.reuse, R163, -R165.reuse ;  /* 0x000000a302a37223 */ /* 0x140fe200000108a5 */
[----:B------:R-:W-:-:S01]  /*19ec0*/  FFMA.FTZ R166, R2, R166, -R165 ;  /* 0x000000a602a67223 */ /* 0x000fc200000108a5 */
[--C-:B------:R-:W-:Y:S01]  /*19ed0*/  FFMA.FTZ R167, R2, R167, -R165.reuse ;  /* 0x000000a702a77223 */ /* 0x100fe200000108a5 */
[----:B------:R-:W-:Y:S02]  /*19ee0*/  VIADD R170, R170, 0x22840 ;  /* 0x00022840aaaa7836 */ /* 0x000fe40000000000 */
[C-C-:B------:R-:W-:Y:S01]  /*19ef0*/  FFMA.FTZ R138, R2.reuse, R138, -R165.reuse ;  /* 0x0000008a028a7223 */ /* 0x140fe200000108a5 */
[----:B------:R-:W-:-:S01]  /*19f00*/  FFMA.FTZ R139, R2, R139, -R165 ;  /* 0x0000008b028b7223 */ /* 0x000fc200000108a5 */
[----:B------:R-:W0:Y:S01]  /*19f10*/  MUFU.EX2 R154, R154 ;  /* 0x0000009a009a7308 */ /* 0x000e220000000800 */
[----:B-1----:R-:W-:-:S01]  /*19f20*/  FFMA.FTZ R15, R168, R15, R173 ;  /* 0x0000000fa80f7223 */ /* 0x002fc200000100ad */
[----:B------:R-:W-:Y:S01]  /*19f30*/  PRMT R170, R229, 0x654, R170 ;  /* 0x00000654e5aa7816 */ /* 0x000fe200000000aa */
[----:B------:R-:W-:-:S01]  /*19f40*/  FFMA.FTZ R142, R2, R142, -R165 ;  /* 0x0000008e028e7223 */ /* 0x000fc200000108a5 */
[C-C-:B------:R-:W-:Y:S01]  /*19f50*/  FFMA.FTZ R143, R2.reuse, R143, -R165.reuse ;  /* 0x0000008f028f7223 */ /* 0x140fe200000108a5 */
[----:B------:R-:W-:-:S01]  /*19f60*/  FFMA.FTZ R146, R2, R146, -R165 ;  /* 0x0000009202927223 */ /* 0x000fc200000108a5 */
[----:B------:R1:W-:Y:S01]  /*19f70*/  SYNCS.ARRIVE.TRANS64.RED.A1T0 RZ, [R170+URZ], RZ ;  /* 0x000000ffaaff79a7 */ /* 0x0003e2000810043f */
[----:B------:R-:W-:-:S01]  /*19f80*/  FFMA.FTZ R147, R2, R147, -R165 ;  /* 0x0000009302937223 */ /* 0x000fc200000108a5 */
[----:B------:R-:W2:Y:S01]  /*19f90*/  MUFU.EX2 R152, R152 ;  /* 0x0000009800987308 */ /* 0x000ea20000000800 */
[----:B------:R-:W-:-:S01]  /*19fa0*/  FFMA.FTZ R150, R2, R150, -R165 ;  /* 0x0000009602967223 */ /* 0x000fc200000108a5 */
[C-C-:B------:R-:W-:Y:S01]  /*19fb0*/  FFMA.FTZ R151, R2.reuse, R151, -R165.reuse ;  /* 0x0000009702977223 */ /* 0x140fe200000108a5 */
[----:B------:R-:W-:-:S01]  /*19fc0*/  FFMA.FTZ R122, R2, R122, -R165 ;  /* 0x0000007a027a7223 */ /* 0x000fc200000108a5 */
[C-C-:B------:R-:W-:Y:S01]  /*19fd0*/  FFMA.FTZ R123, R2.reuse, R123, -R165.reuse ;  /* 0x0000007b027b7223 */ /* 0x140fe200000108a5 */
[----:B------:R-:W-:-:S01]  /*19fe0*/  FFMA.FTZ R126, R2, R126, -R165 ;  /* 0x0000007e027e7223 */ /* 0x000fc200000108a5 */
[C-C-:B-1----:R-:W-:Y:S01]  /*19ff0*/  FFMA.FTZ R170, R2.reuse, R130, -R165.reuse ;  /* 0x0000008202aa7223 */ /* 0x142fe200000108a5 */
        /* <DEDUP_REMOVED lines=23> */
[C---:B------:R-:W-:Y:S01]  /*1a170*/  FFMA.FTZ R103, R2.reuse, R103, -R165 ;  /* 0x0000006702677223 */ /* 0x040fe200000108a5 */
        /* <DEDUP_REMOVED lines=34> */
[----:B------:R-:W-:-:S07]  /*1a3a0*/  FFMA.FTZ R101, R2, R101, -R171 ;  /* 0x0000006502657223 */ /* 0x000fce00000108ab */
[----:B------:R2:W-:Y:S08]  /*1a3b0*/  MUFU.EX2 R114, R170 ;  /* 0x000000aa00727308 */ /* 0x0005f00000000800 */
[----:B------:R-:W5:Y:S01]  /*1a3c0*/  MUFU.EX2 R163, R163 ;  /* 0x000000a300a37308 */ /* 0x000f620000000800 */
[----:B--2---:R-:W-:-:S01]  /*1a3d0*/  FADD.FTZ R170, R152, R15 ;  /* 0x0000000f98aa7221 */ /* 0x004fc20000010000 */
[----:B-1----:R-:W-:-:S03]  /*1a3e0*/  FADD.FTZ R15, R155, R14 ;  /* 0x0000000e9b0f7221 */ /* 0x002fc60000010000 */
[----:B0-----:R-:W-:Y:S01]  /*1a3f0*/  FADD.FTZ R165, R153, R170 ;  /* 0x000000aa99a57221 */ /* 0x001fe20000010000 */
[----:B---3--:R-:W-:-:S02]  /*1a400*/  FADD.FTZ R14, R158, R15 ;  /* 0x0000000f9e0e7221 */ /* 0x008fc40000010000 */
[----:B------:R-:W0:Y:S01]  /*1a410*/  MUFU.EX2 R161, R161 ;  /* 0x000000a100a17308 */ /* 0x000e220000000800 */
[----:B----4-:R-:W-:-:S01]  /*1a420*/  FADD.FTZ R170, R156, R165 ;  /* 0x000000a59caa7221 */ /* 0x010fc20000010000 */
[----:B-----5:R-:W-:-:S03]  /*1a430*/  FADD.FTZ R15, R159, R14 ;  /* 0x0000000e9f0f7221 */ /* 0x020fc60000010000 */
[----:B------:R-:W-:Y:S01]  /*1a440*/  FADD.FTZ R165, R157, R170 ;  /* 0x000000aa9da57221 */ /* 0x000fe20000010000 */
[----:B------:R-:W-:-:S02]  /*1a450*/  FADD.FTZ R14, R162, R15 ;  /* 0x0000000fa20e7221 */ /* 0x000fc40000010000 */
[----:B------:R-:W1:Y:S01]  /*1a460*/  MUFU.EX2 R166, R166 ;  /* 0x000000a600a67308 */ /* 0x000e620000000800 */
[----:B------:R-:W-:-:S01]  /*1a470*/  FADD.FTZ R170, R160, R165 ;  /* 0x000000a5a0aa7221 */ /* 0x000fc20000010000 */
        /* <DEDUP_REMOVED lines=56> */
[----:B0-----:R-:W-:-:S04]  /*1a800*/  FADD.FTZ R165, R127, R170 ;  /* 0x000000aa7fa57221 */ /* 0x001fc80000010000 */
[----:B------:R-:W-:-:S03]  /*1a810*/  FADD.FTZ R170, R114, R165 ;  /* 0x000000a572aa7221 */ /* 0x000fc60000010000 */
        /* <DEDUP_REMOVED lines=78> */
.L_x_8843:
[----:B------:R-:W-:Y:S01]  /*1ad00*/  F2FP.SATFINITE.E4M3.F32.PACK_AB_MERGE_C R93, R93, R92, RZ ;  /* 0x0000005c5d5d723e */ /* 0x000fe200048070ff */
[----:B------:R-:W-:Y:S01]  /*1ad10*/  IMAD R92, R218, 0x8, R17 ;  /* 0x00000008da5c7824 */ /* 0x000fe200078e0211 */
[----:B------:R-:W-:Y:S01]  /*1ad20*/  ISETP.GT.AND P1, PT, R12, R21, PT ;  /* 0x000000150c00720c */ /* 0x000fe20003f24270 */
[----:B------:R-:W-:Y:S01]  /*1ad30*/  FMUL.FTZ R24, R24, R168 ;  /* 0x000000a818187220 */ /* 0x000fe20000410000 */
[----:B------:R-:W-:Y:S01]  /*1ad40*/  F2FP.SATFINITE.E4M3.F32.PACK_AB_MERGE_C R94, R95, R94, RZ ;  /* 0x0000005e5f5e723e */ /* 0x000fe200048070ff */
[----:B------:R-:W-:Y:S01]  /*1ad50*/  VIADD R92, R92, 0x22860 ;  /* 0x000228605c5c7836 */ /* 0x000fe20000000000 */
[----:B------:R-:W-:Y:S01]  /*1ad60*/  F2FP.SATFINITE.E4M3.F32.PACK_AB_MERGE_C R153, R156, R153, RZ ;  /* 0x000000999c99723e */ /* 0x000fe200048070ff */
[----:B------:R-:W-:Y:S01]  /*1ad70*/  FMUL.FTZ R25, R25, R168 ;  /* 0x000000a819197220 */ /* 0x000fe20000410000 */
[----:B------:R-:W-:Y:S01]  /*1ad80*/  F2FP.SATFINITE.E4M3.F32.PACK_AB_MERGE_C R93, R89, R88, R93 ;  /* 0x00000058595d723e */ /* 0x000fe2000480705d */
[-C--:B------:R-:W-:Y:S01]  /*1ad90*/  FMUL.FTZ R28, R28, R168.reuse ;  /* 0x000000a81c1c7220 */ /* 0x080fe20000410000 */
[----:B------:R-:W-:Y:S01]  /*1ada0*/  PRMT R92, R229, 0x654, R92 ;  /* 0x00000654e55c7816 */ /* 0x000fe2000000005c */
[----:B------:R-:W-:Y:S01]  /*1adb0*/  FMUL.FTZ R29, R29, R168 ;  /* 0x000000a81d1d7220 */ /* 0x000fe20000410000 */
[----:B------:R-:W-:Y:S01]  /*1adc0*/  F2FP.SATFINITE.E4M3.F32.PACK_AB_MERGE_C R94, R91, R90, R94 ;  /* 0x0000005a5b5e723e */ /* 0x000fe2000480705e */
        /* <DEDUP_REMOVED lines=103> */
[----:B0-----:R-:W-:Y:S06]  /*1b440*/  @P1 BRA `(.L_x_8844) ;  /* 0xffffffd000941947 */ /* 0x001fec000383ffff */
.L_x_8832:
[----:B------:R-:W-:-:S13]  /*1b450*/  ISETP.GE.AND P1, PT, R12, R211, PT ;  /* 0x000000d30c00720c */ /* 0x000fda0003f26270 */
[----:B------:R-:W-:Y:S05]  /*1b460*/  @!P1 BRA `(.L_x_8845) ;  /* 0x0000004800b89947 */ /* 0x000fea0003800000 */
[----:B------:R-:W-:Y:S02]  /*1b470*/  IMAD.MOV.U32 R21, RZ, RZ, R0 ;  /* 0x000000ffff157224 */ /* 0x000fe400078e0000 */
[----:B------:R-:W-:Y:S02]  /*1b480*/  IMAD.MOV.U32 R216, RZ, RZ, R3 ;  /* 0x000000ffffd87224 */ /* 0x000fe400078e0003 */
[----:B------:R-:W-:Y:S02]  /*1b490*/  IMAD.MOV.U32 R221, RZ, RZ, R196 ;  /* 0x000000ffffdd7224 */ /* 0x000fe400078e00c4 */
[----:B------:R-:W-:-:S07]  /*1b4a0*/  IMAD.MOV.U32 R217, RZ, RZ, R194 ;  /* 0x000000ffffd97224 */ /* 0x000fce00078e00c2 */
.L_x_8865:
        /* <DEDUP_REMOVED lines=8> */
.L_x_8847:
        /* <DEDUP_REMOVED lines=8> */
.L_x_8848:
[----:B------:R-:W-:Y:S04]  /*1b5b0*/  BSSY B0, `(.L_x_8846) ;  /* 0x0000004000007945 */ /* 0x000fe80003800000 */
[----:B-1----:R-:W-:Y:S05]  /*1b5c0*/  @P2 BRA `(.L_x_8849) ;  /* 0x0000000000082947 */ /* 0x002fea0003800000 */
[----:B------:R-:W1:Y:S02]  /*1b5d0*/  SYNCS.PHASECHK.TRANS64.TRYWAIT P2, [R0+URZ+0x22830], R3 ;  /* 0x02283003000075a7 */ /* 0x000e64000804017f */
[----:B-1----:R-:W-:Y:S05]  /*1b5e0*/  @!P2 BRA `(.L_x_8850) ;  /* 0x0000011c0018a947 */ /* 0x002fea0003800000 */
.L_x_8849:
[----:B------:R-:W-:Y:S05]  /*1b5f0*/  BSYNC B0 ;  /* 0x0000000000007941 */ /* 0x000fea0003800000 */
.L_x_8846:
        /* <DEDUP_REMOVED lines=197> */
.L_x_8852:
[----:B------:R-:W-:Y:S01]  /*1c250*/  SHF.L.U32 R0, R221, 0x1f, RZ ;  /* 0x0000001fdd007819 */ /* 0x000fe200000006ff */
[----:B------:R-:W-:-:S04]  /*1c260*/  IMAD R3, R217, 0x8, R17 ;  /* 0x00000008d9037824 */ /* 0x000fc800078e0211 */
[----:B------:R0:W1:Y:S01]  /*1c270*/  SYNCS.PHASECHK.TRANS64.TRYWAIT P1, [R3+URZ+0x22850], R0 ;  /* 0x02285000030075a7 */ /* 0x000062000802017f */
[----:B------:R-:W-:Y:S05]  /*1c280*/  @!P0 BRA `(.L_x_8853) ;  /* 0x0000000000048947 */ /* 0x000fea0003800000 */
[----:B------:R-:W-:Y:S01]  /*1c290*/  BPT.TRAP 0x1 ;  /* 0x000000040000795c */ /* 0x000fe20000300000 */
.L_x_8853:
[----:B-1----:R-:W-:Y:S05]  /*1c2a0*/  @P1 BRA `(.L_x_8851) ;  /* 0x0000000000081947 */ /* 0x002fea0003800000 */
[----:B------:R-:W1:Y:S02]  /*1c2b0*/  SYNCS.PHASECHK.TRANS64.TRYWAIT P1, [R3+URZ+0x22850], R0 ;  /* 0x02285000030075a7 */ /* 0x000e64000802017f */
[----:B-1----:R-:W-:Y:S05]  /*1c2c0*/  @!P1 BRA `(.L_x_8854) ;  /* 0x0000010c00f49947 */ /* 0x002fea0003800000 */
.L_x_8851:
        /* <DEDUP_REMOVED lines=46> */
.L_x_8855:
[----:B------:R-:W1:Y:S01]  /*1c5b0*/  LDC R0, c[0x0][0x448] ;  /* 0x00011200ff007b82 */ /* 0x000e620000000800 */
[----:B0-----:R-:W-:Y:S01]  /*1c5c0*/  IMAD.IADD R3, R207, 0x1, R202 ;  /* 0x00000001cf037824 */ /* 0x001fe200078e02ca */
[----:B------:R-:W-:Y:S01]  /*1c5d0*/  ULDC UR4, c[0x0][0x9dc] ;  /* 0x0002770000047ab9 */ /* 0x000fe20000000800 */
[----:B------:R-:W-:Y:S01]  /*1c5e0*/  IMAD R170, R12, -0xa0, RZ ;  /* 0xffffff600caa7824 */ /* 0x000fe200078e02ff */
[----:B------:R-:W-:Y:S01]  /*1c5f0*/  ULOP3.LUT UR4, URZ, UR4, URZ, 0x33, !UPT ;  /* 0x000000043f047292 */ /* 0x000fe2000f8e333f */
[----:B------:R-:W-:-:S03]  /*1c600*/  ULDC UR5, c[0x0][0x9e0] ;  /* 0x0002780000057ab9 */ /* 0x000fc60000000800 */
[----:B------:R-:W0:Y:S01]  /*1c610*/  LDC R178, c[0x0][0x9e4] ;  /* 0x00027900ffb27b82 */ /* 0x000e220000000800 */
[----:B-1----:R-:W-:-:S13]  /*1c620*/  ISETP.NE.AND P1, PT, R0, 0x1, PT ;  /* 0x000000010000780c */ /* 0x002fda0003f25270 */
[----:B------:R-:W1:Y:S08]  /*1c630*/  @P1 LDC R0, c[0x0][0x44c] ;  /* 0x00011300ff001b82 */ /* 0x000e700000000800 */
[----:B------:R-:W2:Y:S01]  /*1c640*/  @P1 LDC R169, c[0x0][0x450] ;  /* 0x00011400ffa91b82 */ /* 0x000ea20000000800 */
[----:B-1----:R-:W-:-:S05]  /*1c650*/  @P1 IMAD.HI.U32 R0, R3, R0, RZ ;  /* 0x0000000003001227 */ /* 0x002fca00078e00ff */
[----:B--2---:R-:W-:Y:S01]  /*1c660*/  @P1 SHF.R.U32.HI R3, RZ, R169, R0 ;  /* 0x000000a9ff031219 */ /* 0x004fe20000011600 */
[----:B------:R-:W-:Y:S01]  /*1c670*/  VIADD R169, R170, 0x1 ;  /* 0x00000001aaa97836 */ /* 0x000fe20000000000 */
[----:B0-----:R-:W-:Y:S01]  /*1c680*/  ISETP.GE.AND P1, PT, R178, 0x1, PT ;  /* 0x00000001b200780c */ /* 0x001fe20003f26270 */
[----:B------:R-:W-:Y:S02]  /*1c690*/  IMAD R0, R194, 0x8, R17 ;  /* 0x00000008c2007824 */ /* 0x000fe400078e0211 */
[----:B------:R-:W0:Y:S01]  /*1c6a0*/  SHFL.IDX PT, R175, R3, RZ, 0x1c1f ;  /* 0x001c1fff03af7589 */ /* 0x000e2200000e0000 */
[----:B------:R-:W-:Y:S02]  /*1c6b0*/  IMAD R169, R206, -0x2, R169 ;  /* 0xfffffffecea97824 */ /* 0x000fe400078e02a9 */
[----:B------:R-:W-:-:S03]  /*1c6c0*/  VIADD R0, R0, 0x22840 ;  /* 0x0002284000007836 */ /* 0x000fc60000000000 */
[----:B------:R-:W-:Y:S02]  /*1c6d0*/  IADD3 R172, -R188, R169, R189 ;  /* 0x000000a9bcac7210 */ /* 0x000fe40007ffe1bd */
[----:B------:R-:W-:-:S03]  /*1c6e0*/  PRMT R0, R229, 0x654, R0 ;  /* 0x00000654e5007816 */ /* 0x000fc60000000000 */
[C---:B------:R-:W-:Y:S01]  /*1c6f0*/  VIADD R171, R172.reuse, UR5 ;  /* 0x00000005acab7c36 */ /* 0x040fe20008000000 */
[----:B------:R1:W-:Y:S01]  /*1c700*/  SYNCS.ARRIVE.TRANS64.RED.A1T0 RZ, [R0+URZ], RZ ;  /* 0x000000ff00ff79a7 */ /* 0x0003e2000810043f */
[----:B------:R-:W-:Y:S02]  /*1c710*/  VIADD R172, R172, UR4 ;  /* 0x00000004acac7c36 */ /* 0x000fe40008000000 */
[----:B-1----:R-:W-:Y:S02]  /*1c720*/  VIADD R0, R169, 0xffffffff ;  /* 0xffffffffa9007836 */ /* 0x002fe40000000000 */
[--C-:B0-----:R-:W-:Y:S02]  /*1c730*/  IMAD.IADD R173, R171, 0x1, R175.reuse ;  /* 0x00000001abad7824 */ /* 0x101fe400078e02af */
        /* <DEDUP_REMOVED lines=15> */
.L_x_8858:
[----:B------:R-:W-:Y:S02]  /*1c830*/  ULDC UR4, c[0x0][0x9e4] ;  /* 0x0002790000047ab9 */ /* 0x000fe40000000800 */
[----:B------:R-:W-:-:S05]  /*1c840*/  IMAD.U32 R176, RZ, RZ, UR4 ;  /* 0x00000004ffb07e24 */ /* 0x000fca000f8e00ff */
[----:B------:R-:W-:-:S13]  /*1c850*/  ISETP.NE.AND P1, PT, R176, 0x1, PT ;  /* 0x00000001b000780c */ /* 0x000fda0003f25270 */
[----:B------:R-:W0:Y:S02]  /*1c860*/  @P1 LDC.64 R168, c[0x0][0x9e8] ;  /* 0x00027a00ffa81b82 */ /* 0x000e240000000a00 */
[----:B0-----:R-:W-:-:S05]  /*1c870*/  @P1 IMAD.HI.U32 R168, R175, R168, RZ ;  /* 0x000000a8afa81227 */ /* 0x001fca00078e00ff */
[----:B------:R-:W-:-:S07]  /*1c880*/  @P1 SHF.R.U32.HI R175, RZ, R169, R168 ;  /* 0x000000a9ffaf1219 */ /* 0x000fce00000116a8 */
.L_x_8859:
[----:B------:R-:W-:Y:S05]  /*1c890*/  BSYNC B0 ;  /* 0x0000000000007941 */ /* 0x000fea0003800000 */
.L_x_8857:
[----:B------:R-:W-:-:S05]  /*1c8a0*/  IMAD R175, R175, R176, R0 ;  /* 0x000000b0afaf7224 */ /* 0x000fca00078e0200 */
[----:B------:R-:W-:Y:S02]  /*1c8b0*/  VIADDMNMX R173, R175, R176, R173, PT ;  /* 0x000000b0afad7246 */ /* 0x000fe400038001ad */
[----:B------:R-:W-:-:S07]  /*1c8c0*/  VIMNMX R174, R174, R175, !PT ;  /* 0x000000afaeae7248 */ /* 0x000fce0007fe0100 */
.L_x_8856:
        /* <DEDUP_REMOVED lines=248> */
.L_x_8862:
[----:B------:R-:W-:Y:S02]  /*1d850*/  ULDC UR4, c[0x0][0x9e4] ;  /* 0x0002790000047ab9 */ /* 0x000fe40000000800 */
[----:B------:R-:W-:-:S05]  /*1d860*/  IMAD.U32 R3, RZ, RZ, UR4 ;  /* 0x00000004ff037e24 */ /* 0x000fca000f8e00ff */
[----:B------:R-:W-:-:S13]  /*1d870*/  ISETP.NE.AND P6, PT, R3, 0x1, PT ;  /* 0x000000010300780c */ /* 0x000fda0003fc5270 */
[----:B------:R-:W0:Y:S02]  /*1d880*/  @P6 LDC.64 R88, c[0x0][0x9e8] ;  /* 0x00027a00ff586b82 */ /* 0x000e240000000a00 */
[----:B0-----:R-:W-:-:S05]  /*1d890*/  @P6 IMAD.HI.U32 R88, R173, R88, RZ ;  /* 0x00000058ad586227 */ /* 0x001fca00078e00ff */
[----:B------:R-:W-:-:S07]  /*1d8a0*/  @P6 SHF.R.U32.HI R173, RZ, R89, R88 ;  /* 0x00000059ffad6219 */ /* 0x000fce0000011658 */
.L_x_8863:
[----:B------:R-:W-:Y:S05]  /*1d8b0*/  BSYNC B0 ;  /* 0x0000000000007941 */ /* 0x000fea0003800000 */
.L_x_8861:
[----:B------:R-:W-:-:S05]  /*1d8c0*/  IMAD R0, R173, R3, R0 ;  /* 0x00000003ad007224 */ /* 0x000fca00078e0200 */
[----:B------:R-:W-:Y:S02]  /*1d8d0*/  VIADDMNMX R171, R0, R3, R171, PT ;  /* 0x0000000300ab7246 */ /* 0x000fe400038001ab */
[----:B------:R-:W-:-:S07]  /*1d8e0*/  VIMNMX R172, R172, R0, !PT ;  /* 0x00000000acac7248 */ /* 0x000fce0007fe0100 */
.L_x_8860:
        /* <DEDUP_REMOVED lines=128> */
[----:B------:R-:W-:Y:S02]  /*1e0f0*/  ISETP.LT.OR P1, PT, R171, 0x69, P1 ;  /* 0x00000069ab00780c */ /* 0x000fe40000f21670 */
[----:B0-----:R-:W-:Y:S02]  /*1e100*/  FMNMX.FTZ R3, R128, R3, !PT ;  /* 0x0000000380037209 */ /* 0x001fe40007810000 */
[----:B------:R-:W-:Y:S02]  /*1e110*/  FSEL R110, R110, -INF , !P1 ;  /* 0xff8000006e6e7808 */ /* 0x000fe40004800000 */
[----:B------:R-:W-:Y:S01]  /*1e120*/  LOP3.LUT P1, RZ, R16, 0x200, RZ, 0xc0, !PT ;  /* 0x0000020010ff7812 */ /* 0x000fe2000782c0ff */
[----:B------:R-:W-:-:S03]  /*1e130*/  FFMA.FTZ R0, R2, R3, -8 ;  /* 0xc100000002007423 */ /* 0x000fc60000010003 */
        /* <DEDUP_REMOVED lines=57> */
[----:B------:R-:W-:Y:S02]  /*1e4d0*/  ISETP.LT.OR P1, PT, R171, 0x89, P1 ;  /* 0x00000089ab00780c */ /* 0x000fe40000f21670 */
[----:B------:R-:W-:Y:S02]  /*1e4e0*/  ISETP.GT.AND P2, PT, R172, 0x99, !P6 ;  /* 0x00000099ac00780c */ /* 0x000fe40007744270 */
[----:B------:R-:W-:-:S02]  /*1e4f0*/  FSEL R94, R94, -INF , !P1 ;  /* 0xff8000005e5e7808 */ /* 0x000fc40004800000 */
[----:B------:R-:W-:Y:S02]  /*1e500*/  LOP3.LUT P1, RZ, R16, 0x1, RZ, 0xc0, !PT ;  /* 0x0000000110ff7812 */ /* 0x000fe4000782c0ff */
[----:B------:R-:W-:Y:S02]  /*1e510*/  ISETP.LT.OR P2, PT, R171, 0x9a, P2 ;  /* 0x0000009aab00780c */ /* 0x000fe40001741670 */
[----:B------:R-:W-:Y:S02]  /*1e520*/  ISETP.GT.AND P1, PT, R172, RZ, !P1 ;  /* 0x000000ffac00720c */ /* 0x000fe40004f24270 */
[----:B------:R-:W-:Y:S02]  /*1e530*/  FSEL R103, R103, -INF , !P2 ;  /* 0xff80000067677808 */ /* 0x000fe40005000000 */
[----:B------:R-:W-:-:S04]  /*1e540*/  ISETP.LT.OR P1, PT, R171, 0x1, P1 ;  /* 0x00000001ab00780c */ /* 0x000fc80000f21670 */
[----:B------:R-:W-:Y:S02]  /*1e550*/  FSEL R154, R154, -INF , !P1 ;  /* 0xff8000009a9a7808 */ /* 0x000fe40004800000 */
[----:B------:R-:W-:Y:S02]  /*1e560*/  FSETP.NEU.FTZ.AND P1, PT, R3, -INF , PT ;  /* 0xff8000000300780b */ /* 0x000fe40003f3d000 */
[----:B------:R-:W-:Y:S02]  /*1e570*/  FMNMX.FTZ R142, R154, R21, !PT ;  /* 0x000000159a8e7209 */ /* 0x000fe40007810000 */
        /* <DEDUP_REMOVED lines=15> */
[C-C-:B------:R-:W-:Y:S01]  /*1e670*/  FFMA.FTZ R140, R2.reuse, R179, -R0.reuse ;  /* 0x000000b3028c7223 */ /* 0x140fe20000010800 */
        /* <DEDUP_REMOVED lines=30> */
[----:B0-----:R-:W-:-:S04]  /*1e860*/  FMNMX.FTZ R152, R146, R169, !PT ;  /* 0x000000a992987209 */ /* 0x001fc80007810000 */
[----:B------:R-:W-:-:S03]  /*1e870*/  FMNMX.FTZ R169, R147, R152, !PT ;  /* 0x0000009893a97209 */ /* 0x000fc60007810000 */
[----:B------:R-:W-:Y:S01]  /*1e880*/  MUFU.EX2 R128, R128 ;  /* 0x0000008000807308 */ /* 0x000fe20000000800 */
[----:B------:R-:W-:-:S04]  /*1e890*/  FMNMX.FTZ R152, R150, R169, !PT ;  /* 0x000000a996987209 */ /* 0x000fc80007810000 */
[----:B------:R-:W-:Y:S01]  /*1e8a0*/  FMNMX.FTZ R169, R151, R152, !PT ;  /* 0x0000009897a97209 */ /* 0x000fe20007810000 */
[----:B------:R-:W-:-:S02]  /*1e8b0*/  FFMA.FTZ R152, R2, R187, -R0 ;  /* 0x000000bb02987223 */ /* 0x000fc40000010800 */
[----:B------:R-:W-:Y:S01]  /*1e8c0*/  MUFU.EX2 R157, R157 ;  /* 0x0000009d009d7308 */ /* 0x000fe20000000800 */
[----:B------:R-:W-:-:S04]  /*1e8d0*/  FMNMX.FTZ R156, R122, R169, !PT ;  /* 0x000000a97a9c7209 */ /* 0x000fc80007810000 */
        /* <DEDUP_REMOVED lines=31> */
[----:B------:R-:W-:Y:S02]  /*1ead0*/  FMNMX.FTZ R108, R98, R169, !PT ;  /* 0x000000a9626c7209 */ /* 0x000fe40007810000 */
[----:B------:R-:W-:Y:S02]  /*1eae0*/  FSEL R169, R102, -INF , !P5 ;  /* 0xff80000066a97808 */ /* 0x000fe40006800000 */
[----:B------:R-:W-:-:S03]  /*1eaf0*/  FMNMX.FTZ R108, R99, R108, !PT ;  /* 0x0000006c636c7209 */ /* 0x000fc60007810000 */
[----:B------:R-:W-:Y:S01]  /*1eb00*/  MUFU.EX2 R148, R148 ;  /* 0x0000009400947308 */ /* 0x000fe20000000800 */
[----:B------:R-:W-:-:S04]  /*1eb10*/  FMNMX.FTZ R108, R169, R108, !PT ;  /* 0x0000006ca96c7209 */ /* 0x000fc80007810000 */
[----:B------:R-:W-:Y:S01]  /*1eb20*/  FMNMX.FTZ R164, R103, R108, !PT ;  /* 0x0000006c67a47209 */ /* 0x000fe20007810000 */
[----:B------:R-:W-:-:S01]  /*1eb30*/  FFMA.FTZ R108, R2, R112, -R0 ;  /* 0x00000070026c7223 */ /* 0x000fc20000010800 */
[C-C-:B------:R-:W-:Y:S01]  /*1eb40*/  FFMA.FTZ R112, R2.reuse, R116, -R0.reuse ;  /* 0x0000007402707223 */ /* 0x140fe20000010800 */
[----:B------:R-:W-:-:S01]  /*1eb50*/  FFMA.FTZ R116, R2, R120, -R0 ;  /* 0x0000007802747223 */ /* 0x000fc20000010800 */
[----:B------:R-:W-:Y:S01]  /*1eb60*/  MUFU.EX2 R149, R149 ;  /* 0x0000009500957308 */ /* 0x000fe20000000800 */
[----:B------:R-:W0:Y:S07]  /*1eb70*/  SHFL.BFLY PT, R171, R164, 0x2, 0x1f ;  /* 0x0c401f00a4ab7f89 */ /* 0x000e2e00000e0000 */
[----:B------:R-:W-:Y:S08]  /*1eb80*/  MUFU.EX2 R152, R152 ;  /* 0x0000009800987308 */ /* 0x000ff00000000800 */
[----:B------:R-:W-:Y:S08]  /*1eb90*/  MUFU.EX2 R121, R121 ;  /* 0x0000007900797308 */ /* 0x000ff00000000800 */
[----:B------:R-:W-:Y:S01]  /*1eba0*/  MUFU.EX2 R156, R156 ;  /* 0x0000009c009c7308 */ /* 0x000fe20000000800 */
[----:B0-----:R-:W-:Y:S01]  /*1ebb0*/  FMNMX.FTZ R120, R164, R171, !PT ;  /* 0x000000aba4787209 */ /* 0x001fe20007810000 */
[C-C-:B------:R-:W-:Y:S01]  /*1ebc0*/  FFMA.FTZ R171, R2.reuse, R124, -R0.reuse ;  /* 0x0000007c02ab7223 */ /* 0x140fe20000010800 */
[----:B------:R-:W-:-:S01]  /*1ebd0*/  FFMA.FTZ R124, R2, R101, -R0 ;  /* 0x00000065027c7223 */ /* 0x000fc20000010800 */
[----:B------:R-:W-:-:S02]  /*1ebe0*/  FSEL R101, R3, RZ, P1 ;  /* 0x000000ff03657208 */ /* 0x000fc40000800000 */
[----:B------:R-:W0:Y:S02]  /*1ebf0*/  SHFL.BFLY PT, R175, R120, 0x1, 0x1f ;  /* 0x0c201f0078af7f89 */ /* 0x000e2400000e0000 */
[----:B------:R-:W-:Y:S01]  /*1ec00*/  MUFU.EX2 R102, R168 ;  /* 0x000000a800667308 */ /* 0x000fe20000000800 */
[----:B------:R-:W-:-:S04]  /*1ec10*/  FADD.FTZ R101, -R101, R216 ;  /* 0x000000d865657221 */ /* 0x000fc80000010100 */
[----:B------:R-:W-:-:S03]  /*1ec20*/  FMUL.FTZ R101, R2, R101 ;  /* 0x0000006502657220 */ /* 0x000fc60000410000 */
[----:B------:R-:W-:Y:S08]  /*1ec30*/  MUFU.EX2 R125, R125 ;  /* 0x0000007d007d7308 */ /* 0x000ff00000000800 */
[----:B------:R-:W1:Y:S01]  /*1ec40*/  MUFU.EX2 R101, R101 ;  /* 0x0000006500657308 */ /* 0x000e620000000800 */
[----:B0-----:R-:W-:-:S07]  /*1ec50*/  FMNMX.FTZ R0, R120, R175, !PT ;  /* 0x000000af78007209 */ /* 0x001fce0007810000 */
[----:B------:R-:W-:Y:S01]  /*1ec60*/  MUFU.EX2 R175, R124 ;  /* 0x0000007c00af7308 */ /* 0x000fe20000000800 */
[----:B------:R-:W-:Y:S01]  /*1ec70*/  FSETP.NEU.FTZ.AND P1, PT, R0, -INF , PT ;  /* 0xff8000000000780b */ /* 0x000fe20003f3d000 */
[----:B------:R-:W-:-:S05]  /*1ec80*/  FFMA.FTZ R177, R2, R0, -8 ;  /* 0xc100000002b17423 */ /* 0x000fca0000010000 */
[----:B------:R-:W-:Y:S01]  /*1ec90*/  FSEL R177, R177, RZ, P1 ;  /* 0x000000ffb1b17208 */ /* 0x000fe20000800000 */
[----:B------:R-:W-:Y:S04]  /*1eca0*/  MUFU.EX2 R160, R160 ;  /* 0x000000a000a07308 */ /* 0x000fe80000000800 */
[----:B------:R-:W-:-:S01]  /*1ecb0*/  FFMA.FTZ R164, R2, R158, -R177 ;  /* 0x0000009e02a47223 */ /* 0x000fc200000108b1 */
[--C-:B------:R-:W-:Y:S01]  /*1ecc0*/  FFMA.FTZ R158, R2, R166, -R177.reuse ;  /* 0x000000a6029e7223 */ /* 0x100fe200000108b1 */
[----:B------:R-:W-:Y:S01]  /*1ecd0*/  FSEL R166, R0, RZ, P1 ;  /* 0x000000ff00a67208 */ /* 0x000fe20000800000 */
[C-C-:B------:R-:W-:Y:S01]  /*1ece0*/  FFMA.FTZ R179, R2.reuse, R154, -R177.reuse ;  /* 0x0000009a02b37223 */ /* 0x140fe200000108b1 */
        /* <DEDUP_REMOVED lines=9> */
[----:B0-----:R-:W-:-:S01]  /*1ed80*/  FFMA.FTZ R164, R2, R143, -R177 ;  /* 0x0000008f02a47223 */ /* 0x001fc200000108b1 */
[C-C-:B------:R-:W-:Y:S01]  /*1ed90*/  FFMA.FTZ R143, R2.reuse, R146, -R177.reuse ;  /* 0x00000092028f7223 */ /* 0x140fe200000108b1 */
[----:B------:R-:W-:-:S01]  /*1eda0*/  FFMA.FTZ R146, R2, R147, -R177 ;  /* 0x0000009302927223 */ /* 0x000fc200000108b1 */
[C-C-:B------:R-:W-:Y:S01]  /*1edb0*/  FFMA.FTZ R147, R2.reuse, R150, -R177.reuse ;  /* 0x0000009602937223 */ /* 0x140fe200000108b1 */
[----:B------:R-:W-:-:S01]  /*1edc0*/  FFMA.FTZ R150, R2, R151, -R177 ;  /* 0x0000009702967223 */ /* 0x000fc200000108b1 */
[----:B------:R-:W-:Y:S01]  /*1edd0*/  FADD.FTZ R151, -R166, R21 ;  /* 0x00000015a6977221 */ /* 0x000fe20000010100 */
[----:B------:R-:W-:-:S01]  /*1ede0*/  FFMA.FTZ R166, R2, R130, -R177 ;  /* 0x0000008202a67223 */ /* 0x000fc200000108b1 */
[----:B------:R-:W-:Y:S01]  /*1edf0*/  MUFU.EX2 R120, R120 ;  /* 0x0000007800787308 */ /* 0x000fe20000000800 */
[----:B------:R-:W-:-:S01]  /*1ee00*/  FFMA.FTZ R21, R2, R127, -R177 ;  /* 0x0000007f02157223 */ /* 0x000fc200000108b1 */
[C---:B------:R-:W-:Y:S01]  /*1ee10*/  FMUL.FTZ R151, R2.reuse, R151 ;  /* 0x0000009702977220 */ /* 0x040fe20000410000 */
        /* <DEDUP_REMOVED lines=25> */
[----:B------:R-:W-:-:S04]  /*1efb0*/  FFMA.FTZ R103, R2, R103, -R177 ;  /* 0x0000006702677223 */ /* 0x000fc800000108b1 */
[----:B------:R-:W3:Y:S01]  /*1efc0*/  MUFU.EX2 R154, R154 ;  /* 0x0000009a009a7308 */ /* 0x000ee20000000800 */
[----:B-1----:R-:W-:-:S01]  /*1efd0*/  FFMA.FTZ R166, R101, R15, R88 ;  /* 0x0000000f65a67223 */ /* 0x002fc20000010058 */
[----:B0-----:R-:W-:-:S03]  /*1efe0*/  FFMA.FTZ R15, R130, R14, R179 ;  /* 0x0000000e820f7223 */ /* 0x001fc600000100b3 */
[----:B------:R-:W-:Y:S01]  /*1eff0*/  FADD.FTZ R151, R153, R166 ;  /* 0x000000a699977221 */ /* 0x000fe20000010000 */
[----:B------:R-:W-:-:S02]  /*1f000*/  FADD.FTZ R15, R120, R15 ;  /* 0x0000000f780f7221 */ /* 0x000fc40000010000 */
[----:B------:R-:W0:Y:S01]  /*1f010*/  MUFU.EX2 R159, R159 ;  /* 0x0000009f009f7308 */ /* 0x000e220000000800 */
[----:B------:R-:W-:-:S01]  /*1f020*/  FADD.FTZ R14, R128, R151 ;  /* 0x00000097800e7221 */ /* 0x000fc20000010000 */
[----:B------:R-:W-:-:S03]  /*1f030*/  FADD.FTZ R166, R124, R15 ;  /* 0x0000000f7ca67221 */ /* 0x000fc60000010000 */
[----:B------:R-:W-:Y:S01]  /*1f040*/  FADD.FTZ R15, R157, R14 ;  /* 0x0000000e9d0f7221 */ /* 0x000fe20000010000 */
[----:B--2---:R-:W-:-:S02]  /*1f050*/  FADD.FTZ R151, R155, R166 ;  /* 0x000000a69b977221 */ /* 0x004fc40000010000 */
[----:B------:R-:W1:Y:S01]  /*1f060*/  MUFU.EX2 R158, R158 ;  /* 0x0000009e009e7308 */ /* 0x000e620000000800 */
[----:B------:R-:W-:-:S01]  /*1f070*/  FADD.FTZ R14, R136, R15 ;  /* 0x0000000f880e7221 */ /* 0x000fc20000010000 */
[----:B---3--:R-:W-:-:S03]  /*1f080*/  FADD.FTZ R166, R154, R151 ;  /* 0x000000979aa67221 */ /* 0x008fc60000010000 */
[----:B------:R-:W-:-:S03]  /*1f090*/  FADD.FTZ R15, R161, R14 ;  /* 0x0000000ea10f7221 */ /* 0x000fc60000010000 */
        /* <DEDUP_REMOVED lines=9> */
[----:B--2---:R-:W-:-:S07]  /*1f130*/  FADD.FTZ R166, R163, R166 ;  /* 0x000000a6a3a67221 */ /* 0x004fce0000010000 */
        /* <DEDUP_REMOVED lines=24> */
[----:B--2---:R-:W-:-:S01]  /*1f2c0*/  FADD.FTZ R168, R122, R15 ;  /* 0x0000000f7aa87221 */ /* 0x004fc20000010000 */
[----:B------:R-:W-:-:S04]  /*1f2d0*/  FADD.FTZ R15, R121, R14 ;  /* 0x0000000e790f7221 */ /* 0x000fc80000010000 */
[----:B------:R-:W-:Y:S02]  /*1f2e0*/  FADD.FTZ R14, R156, R15 ;  /* 0x0000000f9c0e7221 */ /* 0x000fe40000010000 */
[----:B------:R-:W-:Y:S01]  /*1f2f0*/  MUFU.EX2 R21, R21 ;  /* 0x0000001500157308 */ /* 0x000fe20000000800 */
[----:B0-----:R-:W-:-:S01]  /*1f300*/  FADD.FTZ R151, R123, R168 ;  /* 0x000000a87b977221 */ /* 0x001fc20000010000 */
[----:B------:R-:W-:-:S04]  /*1f310*/  FADD.FTZ R15, R125, R14 ;  /* 0x0000000e7d0f7221 */ /* 0x000fc80000010000 */
[----:B------:R-:W-:Y:S02]  /*1f320*/  FADD.FTZ R14, R160, R15 ;  /* 0x0000000fa00e7221 */ /* 0x000fe40000010000 */
        /* <DEDUP_REMOVED lines=8> */
[----:B------:R-:W1:Y:S08]  /*1f3b0*/  MUFU.EX2 R135, R135 ;  /* 0x0000008700877308 */ /* 0x000e700000000800 */
[----:B------:R2:W-:Y:S01]  /*1f3c0*/  MUFU.EX2 R166, R115 ;  /* 0x0000007300a67308 */ /* 0x0005e20000000800 */
[----:B0-----:R-:W-:-:S07]  /*1f3d0*/  FADD.FTZ R15, R133, R14 ;  /* 0x0000000e850f7221 */ /* 0x001fce0000010000 */
[----:B------:R-:W0:Y:S01]  /*1f3e0*/  MUFU.EX2 R104, R104 ;  /* 0x0000006800687308 */ /* 0x000e220000000800 */
[----:B--2---:R-:W-:-:S04]  /*1f3f0*/  FADD.FTZ R115, R21, R168 ;  /* 0x000000a815737221 */ /* 0x004fc80000010000 */
[----:B------:R-:W-:-:S03]  /*1f400*/  FADD.FTZ R168, R114, R115 ;  /* 0x0000007372a87221 */ /* 0x000fc60000010000 */
[----:B------:R-:W2:Y:S01]  /*1f410*/  MUFU.EX2 R106, R106 ;  /* 0x0000006a006a7308 */ /* 0x000ea20000000800 */
[----:B------:R-:W-:-:S04]  /*1f420*/  FADD.FTZ R115, R131, R168 ;  /* 0x000000a883737221 */ /* 0x000fc80000010000 */
[----:B------:R-:W-:-:S03]  /*1f430*/  FADD.FTZ R168, R134, R115 ;  /* 0x0000007386a87221 */ /* 0x000fc60000010000 */
[----:B------:R-:W3:Y:S01]  /*1f440*/  MUFU.EX2 R105, R105 ;  /* 0x0000006900697308 */ /* 0x000ee20000000800 */
[----:B-1----:R-:W-:-:S01]  /*1f450*/  FADD.FTZ R115, R135, R168 ;  /* 0x000000a887737221 */ /* 0x002fc20000010000 */
[----:B0-----:R-:W-:-:S06]  /*1f460*/  FADD.FTZ R14, R104, R15 ;  /* 0x0000000f680e7221 */ /* 0x001fcc0000010000 */
[----:B------:R-:W0:Y:S01]  /*1f470*/  MUFU.EX2 R107, R107 ;  /* 0x0000006b006b7308 */ /* 0x000e220000000800 */
[----:B--2---:R-:W-:-:S07]  /*1f480*/  FADD.FTZ R168, R106, R115 ;  /* 0x000000736aa87221 */ /* 0x004fce0000010000 */
[----:B------:R-:W1:Y:S01]  /*1f490*/  MUFU.EX2 R110, R110 ;  /* 0x0000006e006e7308 */ /* 0x000e620000000800 */
[----:B---3--:R-:W-:-:S04]  /*1f4a0*/  FADD.FTZ R15, R105, R14 ;  /* 0x0000000e690f7221 */ /* 0x008fc80000010000 */
        /* <DEDUP_REMOVED lines=50> */
[----:B------:R-:W-:Y:S01]  /*1f7d0*/  FADD.FTZ R15, R175, R14 ;  /* 0x0000000eaf0f7221 */ /* 0x000fe20000010000 */
[----:B0-----:R-:W-:-:S04]  /*1f7e0*/  FADD.FTZ R115, R169, R170 ;  /* 0x000000aaa9737221 */ /* 0x001fc80000010000 */
[----:B-1----:R-:W-:Y:S01]  /*1f7f0*/  FADD.FTZ R14, R168, R115 ;  /* 0x00000073a80e7221 */ /* 0x002fe20000010000 */
[----:B------:R-:W-:Y:S06]  /*1f800*/  @!P0 BRA `(.L_x_8864) ;  /* 0x0000000000048947 */ /* 0x000fec0003800000 */
[----:B------:R-:W-:Y:S01]  /*1f810*/  BPT.TRAP 0x1 ;  /* 0x000000040000795c */ /* 0x000fe20000300000 */
.L_x_8864:
[----:B------:R-:W-:Y:S01]  /*1f820*/  F2FP.SATFINITE.E4M3.F32.PACK_AB_MERGE_C R128, R157, R128, RZ ;  /* 0x000000809d80723e */ /* 0x000fe200048070ff */
[----:B------:R-:W-:Y:S01]  /*1f830*/  FMUL.FTZ R24, R24, R101 ;  /* 0x0000006518187220 */ /* 0x000fe20000410000 */
[----:B------:R-:W-:Y:S01]  /*1f840*/  ISETP.GT.AND P1, PT, R12, R211, PT ;  /* 0x000000d30c00720c */ /* 0x000fe20003f24270 */
[-C--:B------:R-:W-:Y:S01]  /*1f850*/  FMUL.FTZ R25, R25, R101.reuse ;  /* 0x0000006519197220 */ /* 0x080fe20000410000 */
[----:B------:R-:W-:Y:S01]  /*1f860*/  F2FP.SATFINITE.E4M3.F32.PACK_AB_MERGE_C R184, R153, R88, R128 ;  /* 0x0000005899b8723e */ /* 0x000fe20004807080 */
[----:B------:R-:W-:Y:S01]  /*1f870*/  IMAD R88, R217, 0x8, R17 ;  /* 0x00000008d9587824 */ /* 0x000fe200078e0211 */
[----:B------:R-:W-:Y:S01]  /*1f880*/  F2FP.SATFINITE.E4M3.F32.PACK_AB_MERGE_C R124, R155, R124, RZ ;  /* 0x0000007c9b7c723e */ /* 0x000fe200048070ff */
        /* <DEDUP_REMOVED lines=105> */
[----:B------:R-:W-:Y:S02]  /*1ff20*/  IMAD.MOV.U32 R221, RZ, RZ, R196 ;  /* 0x000000ffffdd7224 */ /* 0x000fe400078e00c4 */
[----:B------:R-:W-:Y:S01]  /*1ff30*/  IMAD.MOV.U32 R217, RZ, RZ, R194 ;  /* 0x000000ffffd97224 */ /* 0x000fe200078e00c2 */
[----:B0-----:R-:W-:Y:S06]  /*1ff40*/  @P1 BRA `(.L_x_8865) ;  /* 0xffffffb400581947 */ /* 0x001fec000383ffff */
.L_x_8845:
[----:B------:R-:W-:Y:S05]  /*1ff50*/  WARPSYNC.ALL ;  /* 0x0000000000007948 */ /* 0x000fea0003800000 */
[----:B------:R-:W-:Y:S06]  /*1ff60*/  BAR.ARV 0x8, 0x180 ;  /* 0x0206000000007b1d */ /* 0x000fec0000002000 */
[----:B------:R-:W-:Y:S05]  /*1ff70*/  @!P0 BRA `(.L_x_8866) ;  /* 0x0000000000048947 */ /* 0x000fea0003800000 */
[----:B------:R-:W-:Y:S01]  /*1ff80*/  BPT.TRAP 0x1 ;  /* 0x000000040000795c */ /* 0x000fe20000300000 */
.L_x_8866:
[----:B------:R-:W-:Y:S01]  /*1ff90*/  IMAD R13, R194, 0x8, R17 ;  /* 0x00000008c20d7824 */ /* 0x000fe200078e0211 */
[----:B------:R-:W-:-:S04]  /*1ffa0*/  SHF.L.U32 R4, R196, 0x1f, RZ ;  /* 0x0000001fc4047819 */ /* 0x000fc800000006ff */
[----:B------:R0:W1:Y:S01]  /*1ffb0*/  SYNCS.PHASECHK.TRANS64.TRYWAIT P1, [R13+URZ+0x22850], R4 ;  /* 0x022850040d0075a7 */ /* 0x000062000802017f */
[----:B------:R-:W-:Y:S05]  /*1ffc0*/  @!P0 BRA `(.L_x_8867) ;  /* 0x0000000000048947 */ /* 0x000fea0003800000 */
[----:B------:R-:W-:Y:S01]  /*1ffd0*/  BPT.TRAP 0x1 ;  /* 0x000000040000795c */ /* 0x000fe20000300000 */
.L_x_8867:
[----:B------:R-:W-:-:S05]  /*1ffe0*/  VIADD R17, R17, 0x400 ;  /* 0x0000040011117836 */ /* 0x000fca0000000000 */
[----:B------:R-:W-:-:S04]  /*1fff0*/  SHF.R.U32.HI R17, RZ, 0x4, R17 ;  /* 0x00000004ff117819 */ /* 0x000fc80000011611 */
[----:B------:R-:W-:-:S04]  /*20000*/  LOP3.LUT R17, R17, 0x3fff, RZ, 0xc0, !PT ;  /* 0x00003fff11117812 */ /* 0x000fc800078ec0ff */
[----:B------:R-:W-:Y:S01]  /*20010*/  LOP3.LUT R17, R17, 0x10000, RZ, 0xfc, !PT ;  /* 0x0001000011117812 */ /* 0x000fe200078efcff */
[----:B-1----:R-:W-:Y:S06]  /*20020*/  @P1 BRA `(.L_x_8868) ;  /* 0x0000000000081947 */ /* 0x002fec0003800000 */
[----:B------:R-:W1:Y:S02]  /*20030*/  SYNCS.PHASECHK.TRANS64.TRYWAIT P1, [R13+URZ+0x22850], R4 ;  /* 0x022850040d0075a7 */ /* 0x000e64000802017f */
[----:B-1----:R-:W-:Y:S05]  /*20040*/  @!P1 BRA `(.L_x_8869) ;  /* 0x000000d000a89947 */ /* 0x002fea0003800000 */
.L_x_8868:
[----:B01----:R-:W-:Y:S01]  /*20050*/  IMAD R4, R194, 0x500, R17 ;  /* 0x00000500c2047824 */ /* 0x003fe200078e0211 */
[----:B------:R-:W-:Y:S05]  /*20060*/  WARPSYNC.ALL ;  /* 0x0000000000007948 */ /* 0x000fea0003800000 */
[----:B------:R-:W-:Y:S01]  /*20070*/  IMAD.MOV.U32 R5, RZ, RZ, -0x3ffffff0 ;  /* 0xc0000010ff057424 */ /* 0x000fe200078e00ff */
[C---:B------:R-:W-:Y:S01]  /*20080*/  R2UR UR6, R4.reuse ;  /* 0x00000000040672ca */ /* 0x040fe200000e0000 */
[----:B------:R-:W-:Y:S01]  /*20090*/  WARPGROUP.ARRIVE ;  /* 0x00000000000079c5 */ /* 0x000fe20000000000 */
[C---:B------:R-:W-:Y:S01]  /*200a0*/  VIADD R6, R4.reuse, 0x100 ;  /* 0x0000010004067836 */ /* 0x040fe20000000000 */
[----:B------:R-:W-:Y:S01]  /*200b0*/  ULDC.64 UR4, c[0x0][0x9a0] ;  /* 0x0002680000047ab9 */ /* 0x000fe20000000a00 */
[----:B------:R-:W-:Y:S01]  /*200c0*/  R2UR UR7, R5 ;  /* 0x00000000050772ca */ /* 0x000fe200000e0000 */
[----:B------:R-:W-:Y:S01]  /*200d0*/  IMAD.MOV.U32 R7, RZ, RZ, -0x3ffffff0 ;  /* 0xc0000010ff077424 */ /* 0x000fe200078e00ff */
[----:B------:R-:W-:Y:S01]  /*200e0*/  ISETP.NE.U32.AND P1, PT, RZ, UR4, PT ;  /* 0x00000004ff007c0c */ /* 0x000fe2000bf25070 */
[----:B------:R-:W-:-:S02]  /*200f0*/  VIADD R20, R4, 0x200 ;  /* 0x0000020004147836 */ /* 0x000fc40000000000 */
[----:B------:R-:W-:Y:S01]  /*20100*/  IMAD.MOV.U32 R21, RZ, RZ, -0x3ffffff0 ;  /* 0xc0000010ff157424 */ /* 0x000fe200078e00ff */
[----:B------:R-:W-:-:S07]  /*20110*/  ISETP.NE.AND.EX P1, PT, RZ, UR5, PT, P1 ;  /* 0x00000005ff007c0c */ /* 0x000fce000bf25310 */
[----:B------:R-:W-:Y:S01]  /*20120*/  QGMMA.64x128x32.F32.E4M3.E4M3 R24, R184, gdesc[UR4], R24, gsb0 ;  /* 0x01e00004b8187df3 */ /* 0x000fe20008000818 */
[----:B------:R-:W-:Y:S02]  /*20130*/  R2UR UR6, R6 ;  /* 0x00000000060672ca */ /* 0x000fe400000e0000 */
[----:B------:R-:W-:-:S03]  /*20140*/  R2UR UR7, R7 ;  /* 0x00000000070772ca */ /* 0x000fc600000e0000 */
[----:B------:R-:W0:Y:S01]  /*20150*/  @P1 LDC.64 R8, c[0x0][0x9c8] ;  /* 0x00027200ff081b82 */ /* 0x000e220000000a00 */
[----:B------:R-:W-:-:S07]  /*20160*/  @P1 SHF.R.S32.HI R5, RZ, 0x1f, R191 ;  /* 0x0000001fff051819 */ /* 0x000fce00000114bf */
[----:B------:R-:W1:Y:S01]  /*20170*/  @P1 LDC.64 R10, c[0x0][0x9d0] ;  /* 0x00027400ff0a1b82 */ /* 0x000e620000000a00 */
[----:B0-----:R-:W-:-:S04]  /*20180*/  @P1 IMAD R6, R5, R8, RZ ;  /* 0x0000000805061224 */ /* 0x001fc800078e02ff */
[C---:B------:R-:W-:Y:S01]  /*20190*/  @P1 IMAD R5, R191.reuse, R9, R6 ;  /* 0x00000009bf051224 */ /* 0x040fe200078e0206 */
[----:B------:R-:W-:Y:S01]  /*201a0*/  @P1 SHF.R.S32.HI R9, RZ, 0x1f, R190 ;  /* 0x0000001fff091819 */ /* 0x000fe200000114be */
        /* <DEDUP_REMOVED lines=33> */
[----:B------:R-:W1:Y:S04]  /*203c0*/  SHFL.BFLY PT, R5, R6, 0x1, 0x1f ;  /* 0x0c201f0006057f89 */ /* 0x000e6800000e0000 */
[----:B------:R-:W3:Y:S01]  /*203d0*/  SHFL.BFLY PT, R4, R7, 0x1, 0x1f ;  /* 0x0c201f0007047f89 */ /* 0x000ee200000e0000 */
[----:B-1----:R-:W-:-:S01]  /*203e0*/  FADD.FTZ R11, R6, R5 ;  /* 0x00000005060b7221 */ /* 0x002fc20000010000 */
[----:B---3--:R-:W-:-:S04]  /*203f0*/  FADD.FTZ R12, R7, R4 ;  /* 0x00000004070c7221 */ /* 0x008fc80000010000 */
[C---:B------:R-:W-:Y:S01]  /*20400*/  FSETP.NE.FTZ.AND P1, PT, R11.reuse, RZ, PT ;  /* 0x000000ff0b00720b */ /* 0x040fe20003f35000 */
[----:B------:R-:W-:Y:S01]  /*20410*/  FMUL.FTZ R15, R11, 0.00390625 ;  /* 0x3b8000000b0f7820 */ /* 0x000fe20000410000 */
[----:B0-----:R-:W-:Y:S01]  /*20420*/  FMUL.FTZ R8, R12, 0.00390625 ;  /* 0x3b8000000c087820 */ /* 0x001fe20000410000 */
        /* <DEDUP_REMOVED lines=16> */
[----:B------:R-:W-:Y:S02]  /*20530*/  IMAD.MOV.U32 R88, RZ, RZ, -0x800000 ;  /* 0xff800000ff587424 */ /* 0x000fe400078e00ff */
[----:B-1----:R-:W-:Y:S01]  /*20540*/  @P2 FMUL.FTZ R7, R6, 0.69314718246459960938 ;  /* 0x3f31721806072820 */ /* 0x002fe20000410000 */
[----:B------:R-:W-:-:S01]  /*20550*/  @P3 FFMA.FTZ R89, R2, R0, R11 ;  /* 0x0000000002593223 */ /* 0x000fc2000001000b */
[----:B--2---:R-:W-:Y:S02]  /*20560*/  FMUL.FTZ R2, R5, R10 ;  /* 0x0000000a05027220 */ /* 0x004fe40000410000 */
[----:B------:R-:W-:-:S01]  /*20570*/  @P2 FFMA.FTZ R88, R4, R3, R7 ;  /* 0x0000000304582223 */ /* 0x000fc20000010007 */
[----:B---3--:R-:W-:Y:S01]  /*20580*/  FMUL.FTZ R17, R9, R10 ;  /* 0x0000000a09117220 */ /* 0x008fe20000410000 */
[----:B------:R-:W-:Y:S02]  /*20590*/  WARPGROUP.DEPBAR.LE gsb0, 0x0 ;  /* 0x00008000000079c5 */ /* 0x000fe40000010000 */
[----:B------:R-:W-:Y:S05]  /*205a0*/  @!P0 BRA `(.L_x_8870) ;  /* 0x0000000000048947 */ /* 0x000fea0003800000 */
[----:B------:R-:W-:Y:S01]  /*205b0*/  BPT.TRAP 0x1 ;  /* 0x000000040000795c */ /* 0x000fe20000300000 */
.L_x_8870:
[----:B------:R-:W-:Y:S02]  /*205c0*/  VIADD R0, R13, 0x22860 ;  /* 0x000228600d007836 */ /* 0x000fe40000000000 */
        /* <DEDUP_REMOVED lines=72> */
[----:B0-----:R-:W-:-:S07]  /*20a50*/  SEL R194, R194, RZ, P1 ;  /* 0x000000ffc2c27207 */ /* 0x001fce0000800000 */
.L_x_8755:
        /* <DEDUP_REMOVED lines=11> */
[----:B------:R-:W3:Y:S01]  /*20b10*/  LDL R42, [R1+0x24] ;  /* 0x00002400012a7983 */ /* 0x000ee20000100800 */
        /* <DEDUP_REMOVED lines=8> */
[----:B-----5:R-:W0:Y:S01]  /*20ba0*/  S2R R24, SR_SWINHI ;  /* 0x0000000000187919 */ /* 0x020e220000002f00 */
        /* <DEDUP_REMOVED lines=17> */
[----:B0-----:R-:W-:Y:S02]  /*20cc0*/  MOV R57, R24 ;  /* 0x0000001800397202 */ /* 0x001fe40000000f00 */
[----:B------:R-:W-:Y:S02]  /*20cd0*/  F2FP.BF16.F32.PACK_AB R65, R55, R26 ;  /* 0x0000001a3741723e */ /* 0x000fe400000010ff */
[----:B------:R-:W-:Y:S02]  /*20ce0*/  F2FP.BF16.F32.PACK_AB R67, R63, R20 ;  /* 0x000000143f43723e */ /* 0x000fe400000010ff */
[----:B--2---:R-:W-:Y:S02]  /*20cf0*/  LOP3.LUT P0, R2, R50, 0x3, RZ, 0xc0, !PT ;  /* 0x0000000332027812 */ /* 0x004fe4000780c0ff */
[----:B------:R-:W-:-:S02]  /*20d00*/  F2FP.BF16.F32.PACK_AB R95, R95, R96 ;  /* 0x000000605f5f723e */ /* 0x000fc400000010ff */
[----:B------:R-:W-:Y:S02]  /*20d10*/  F2FP.BF16.F32.PACK_AB R94, R93, R94 ;  /* 0x0000005e5d5e723e */ /* 0x000fe400000010ff */
[----:B------:R-:W-:Y:S02]  /*20d20*/  ISETP.EQ.OR P0, PT, R2, 0x3, !P0 ;  /* 0x000000030200780c */ /* 0x000fe40004702670 */
        /* <DEDUP_REMOVED lines=11> */
[----:B---3--:R-:W-:Y:S01]  /*20de0*/  IMAD.WIDE R4, R42, 0x2, R56 ;  /* 0x000000022a047825 */ /* 0x008fe200078e0238 */
[----:B------:R-:W-:Y:S02]  /*20df0*/  F2FP.BF16.F32.PACK_AB R42, R85, R8 ;  /* 0x00000008552a723e */ /* 0x000fe400000010ff */
[C---:B------:R-:W-:Y:S02]  /*20e00*/  IADD3 R7, P5, R4.reuse, 0x4060, RZ ;  /* 0x0000406004077810 */ /* 0x040fe40007fbe0ff */
[----:B------:R-:W-:Y:S02]  /*20e10*/  IADD3 R9, P1, R4, 0x4040, RZ ;  /* 0x0000404004097810 */ /* 0x000fe40007f3e0ff */
[----:B------:R-:W-:Y:S02]  /*20e20*/  LOP3.LUT R6, R7, 0x380, RZ, 0xc0, !PT ;  /* 0x0000038007067812 */ /* 0x000fe400078ec0ff */
[----:B------:R-:W-:-:S02]  /*20e30*/  LOP3.LUT R8, R9, 0x380, RZ, 0xc0, !PT ;  /* 0x0000038009087812 */ /* 0x000fc400078ec0ff */
        /* <DEDUP_REMOVED lines=10> */
[C---:B------:R-:W-:Y:S02]  /*20ee0*/  IADD3 R21, P4, R4.reuse, 0x60, RZ ;  /* 0x0000006004157810 */ /* 0x040fe40007f9e0ff */
[C---:B------:R-:W-:Y:S02]  /*20ef0*/  IADD3 R25, P5, R4.reuse, 0x40, RZ ;  /* 0x0000004004197810 */ /* 0x040fe40007fbe0ff */
        /* <DEDUP_REMOVED lines=77> */
[----:B0-----:R-:W-:Y:S01]  /*213d0*/  SEL R8, R10, R7, P0 ;  /* 0x000000070a087207 */ /* 0x001fe20000000000 */
[----:B------:R-:W-:Y:S01]  /*213e0*/  SHFL.IDX PT, R41, R41, R0, 0x1c1f ;  /* 0x001c1f0029297589 */ /* 0x000fe200000e0000 */
[----:B------:R-:W-:Y:S02]  /*213f0*/  SEL R28, R30, R27, P0 ;  /* 0x0000001b1e1c7207 */ /* 0x000fe40000000000 */
[----:B------:R-:W-:Y:S01]  /*21400*/  SEL R4, R6, R3, P0 ;  /* 0x0000000306047207 */ /* 0x000fe20000000000 */
[----:B------:R-:W0:Y:S01]  /*21410*/  SHFL.IDX PT, R42, R43, R2, 0x1c1f ;  /* 0x001c1f022b2a7589 */ /* 0x000e2200000e0000 */
[----:B------:R-:W-:Y:S02]  /*21420*/  SEL R10, R7, R10, P0 ;  /* 0x0000000a070a7207 */ /* 0x000fe40000000000 */
[----:B------:R-:W-:Y:S01]  /*21430*/  SEL R24, R26, R21, P0 ;  /* 0x000000151a187207 */ /* 0x000fe20000000000 */
[----:B------:R-:W-:Y:S01]  /*21440*/  SHFL.IDX PT, R45, R45, R0, 0x1c1f ;  /* 0x001c1f002d2d7589 */ /* 0x000fe200000e0000 */
[----:B--2---:R-:W-:-:S02]  /*21450*/  SEL R32, R34, R31, P0 ;  /* 0x0000001f22207207 */ /* 0x004fc40000000000 */
[----:B------:R-:W-:Y:S01]  /*21460*/  SEL R30, R27, R30, P0 ;  /* 0x0000001e1b1e7207 */ /* 0x000fe20000000000 */
[----:B------:R-:W-:Y:S01]  /*21470*/  SHFL.IDX PT, R49, R49, R0, 0x1c1f ;  /* 0x001c1f0031317589 */ /* 0x000fe200000e0000 */
        /* <DEDUP_REMOVED lines=9> */
[----:B------:R-:W-:-:S03]  /*21510*/  SEL R26, R21, R26, P0 ;  /* 0x0000001a151a7207 */ /* 0x000fc60000000000 */
[----:B------:R-:W-:Y:S01]  /*21520*/  SHFL.IDX PT, R71, R71, R0, 0x1c1f ;  /* 0x001c1f0047477589 */ /* 0x000fe200000e0000 */
[----:B0-----:R-:W-:Y:S02]  /*21530*/  SEL R40, R41, R42, P0 ;  /* 0x0000002a29287207 */ /* 0x001fe40000000000 */
[----:B------:R-:W-:Y:S01]  /*21540*/  SEL R42, R42, R41, P0 ;  /* 0x000000292a2a7207 */ /* 0x000fe20000000000 */
[----:B------:R0:W2:Y:S04]  /*21550*/  SHFL.IDX PT, R44, R47, R2, 0x1c1f ;  /* 0x001c1f022f2c7589 */ /* 0x0000a800000e0000 */
[----:B------:R-:W3:Y:S04]  /*21560*/  SHFL.IDX PT, R46, R51, R2, 0x1c1f ;  /* 0x001c1f02332e7589 */ /* 0x000ee800000e0000 */
[----:B------:R-:W4:Y:S01]  /*21570*/  SHFL.IDX PT, R48, R55, R2, 0x1c1f ;  /* 0x001c1f0237307589 */ /* 0x000f2200000e0000 */
[----:B0-----:R-:W-:-:S03]  /*21580*/  IMAD.MOV.U32 R47, RZ, RZ, RZ ;  /* 0x000000ffff2f7224 */ /* 0x001fc600078e00ff */
[----:B------:R-:W0:Y:S04]  /*21590*/  SHFL.IDX PT, R50, R61, R2, 0x1c1f ;  /* 0x001c1f023d327589 */ /* 0x000e2800000e0000 */
[----:B------:R-:W5:Y:S04]  /*215a0*/  SHFL.IDX PT, R52, R65, R2, 0x1c1f ;  /* 0x001c1f0241347589 */ /* 0x000f6800000e0000 */
[----:B------:R-:W1:Y:S04]  /*215b0*/  SHFL.IDX PT, R54, R69, R2, 0x1c1f ;  /* 0x001c1f0245367589 */ /* 0x000e6800000e0000 */
[----:B------:R-:W1:Y:S01]  /*215c0*/  SHFL.IDX PT, R58, R73, R2, 0x1c1f ;  /* 0x001c1f02493a7589 */ /* 0x000e6200000e0000 */
[----:B--2---:R-:W-:-:S02]  /*215d0*/  SEL R5, R45, R44, P0 ;  /* 0x0000002c2d057207 */ /* 0x004fc40000000000 */
[----:B------:R-:W-:Y:S01]  /*215e0*/  SEL R7, R44, R45, P0 ;  /* 0x0000002d2c077207 */ /* 0x000fe20000000000 */
[----:B------:R2:W2:Y:S01]  /*215f0*/  SHFL.IDX PT, R75, R75, R0, 0x1c1f ;  /* 0x001c1f004b4b7589 */ /* 0x0004a200000e0000 */
[----:B---3--:R-:W-:Y:S02]  /*21600*/  SEL R9, R49, R46, P0 ;  /* 0x0000002e31097207 */ /* 0x008fe40000000000 */
[----:B------:R-:W-:Y:S01]  /*21610*/  SEL R11, R46, R49, P0 ;  /* 0x000000312e0b7207 */ /* 0x000fe20000000000 */
[----:B------:R3:W2:Y:S01]  /*21620*/  SHFL.IDX PT, R60, R77, R2, 0x1c1f ;  /* 0x001c1f024d3c7589 */ /* 0x0006a200000e0000 */
[----:B----4-:R-:W-:Y:S02]  /*21630*/  SEL R25, R53, R48, P0 ;  /* 0x0000003035197207 */ /* 0x010fe40000000000 */
[----:B------:R-:W-:Y:S02]  /*21640*/  SEL R27, R48, R53, P0 ;  /* 0x00000035301b7207 */ /* 0x000fe40000000000 */
[----:B0-----:R-:W-:-:S02]  /*21650*/  SEL R29, R59, R50, P0 ;  /* 0x000000323b1d7207 */ /* 0x001fc40000000000 */
[----:B------:R-:W-:Y:S02]  /*21660*/  SEL R31, R50, R59, P0 ;  /* 0x0000003b321f7207 */ /* 0x000fe40000000000 */
[----:B-----5:R-:W-:Y:S02]  /*21670*/  SEL R33, R63, R52, P0 ;  /* 0x000000343f217207 */ /* 0x020fe40000000000 */
[----:B------:R-:W-:Y:S02]  /*21680*/  SEL R35, R52, R63, P0 ;  /* 0x0000003f34237207 */ /* 0x000fe40000000000 */
[----:B-1----:R-:W-:Y:S02]  /*21690*/  SEL R37, R67, R54, P0 ;  /* 0x0000003643257207 */ /* 0x002fe40000000000 */
[----:B------:R-:W-:Y:S02]  /*216a0*/  SEL R39, R54, R67, P0 ;  /* 0x0000004336277207 */ /* 0x000fe40000000000 */
[----:B------:R-:W-:-:S02]  /*216b0*/  SEL R13, R71, R58, P0 ;  /* 0x0000003a470d7207 */ /* 0x000fc40000000000 */
[----:B---3--:R-:W-:-:S07]  /*216c0*/  SEL R15, R58, R71, P0 ;  /* 0x000000473a0f7207 */ /* 0x008fce0000000000 */
.L_x_9143:
[----:B------:R-:W-:Y:S05]  /*216d0*/  WARPSYNC.ALL ;  /* 0x0000000000007948 */ /* 0x000fea0003800000 */
[----:B------:R-:W-:Y:S01]  /*216e0*/  BAR.SYNC.DEFER_BLOCKING 0x1, 0x100 ;  /* 0x0044000000007b1d */ /* 0x000fe20000010000 */
[----:B--2---:R-:W-:Y:S02]  /*216f0*/  SEL R41, R75, R60, P0 ;  /* 0x0000003c4b297207 */ /* 0x004fe40000000000 */
[----:B------:R-:W-:-:S03]  /*21700*/  SEL R43, R60, R75, P0 ;  /* 0x0000004b3c2b7207 */ /* 0x000fc60000000000 */
[----:B------:R-:W-:Y:S02]  /*21710*/  ULDC.64 UR4, c[0x0][0xc00] ;  /* 0x0003000000047ab9 */ /* 0x000fe40000000a00 */
[----:B------:R-:W0:Y:S01]  /*21720*/  LDC.64 R2, c[0x0][0xc00] ;  /* 0x00030000ff027b82 */ /* 0x000e220000000a00 */
[----:B------:R-:W-:-:S04]  /*21730*/  ISETP.NE.U32.AND P2, PT, RZ, UR4, PT ;  /* 0x00000004ff007c0c */ /* 0x000fc8000bf45070 */
[----:B------:R-:W-:Y:S01]  /*21740*/  ISETP.NE.AND.EX P2, PT, RZ, UR5, PT, P2 ;  /* 0x00000005ff007c0c */ /* 0x000fe2000bf45320 */
[----:B------:R-:W-:Y:S02]  /*21750*/  ULDC.64 UR4, c[0x0][0xc08] ;  /* 0x0003020000047ab9 */ /* 0x000fe40000000a00 */
[----:B------:R-:W-:Y:S01]  /*21760*/  ISETP.NE.U32.AND P0, PT, RZ, UR4, PT ;  /* 0x00000004ff007c0c */ /* 0x000fe2000bf05070 */
[----:B------:R-:W1:Y:S03]  /*21770*/  LDC R49, c[0x0][0xbe8] ;  /* 0x0002fa00ff317b82 */ /* 0x000e660000000800 */
[----:B------:R-:W-:Y:S01]  /*21780*/  ISETP.NE.AND.EX P0, PT, RZ, UR5, PT, P0 ;  /* 0x00000005ff007c0c */ /* 0x000fe2000bf05300 */
[----:B------:R-:W-:Y:S04]  /*21790*/  STSM.16.M88.4 [R79], R4 ;  /* 0x000000044f007844 */ /* 0x000fe80000000200 */
[----:B------:R-:W-:Y:S01]  /*217a0*/  STSM.16.M88.4 [R78], R8 ;  /* 0x000000084e007844 */ /* 0x000fe20000000200 */
[----:B0-----:R-:W-:-:S03]  /*217b0*/  IMAD.WIDE R20, R224, 0x4, R2 ;  /* 0x00000004e0147825 */ /* 0x001fc600078e0202 */
[----:B------:R-:W-:Y:S04]  /*217c0*/  STSM.16.M88.4 [R76], R24 ;  /* 0x000000184c007844 */ /* 0x000fe80000000200 */
[----:B------:R-:W0:Y:S01]  /*217d0*/  @P0 LDC.64 R2, c[0x0][0xc08] ;  /* 0x00030200ff020b82 */ /* 0x000e220000000a00 */
[----:B------:R-:W-:Y:S04]  /*217e0*/  STSM.16.M88.4 [R74], R28 ;  /* 0x0000001c4a007844 */ /* 0x000fe80000000200 */
[----:B------:R-:W-:Y:S04]  /*217f0*/  STSM.16.M88.4 [R72], R32 ;  /* 0x0000002048007844 */ /* 0x000fe80000000200 */
[----:B------:R-:W-:Y:S04]  /*21800*/  STSM.16.M88.4 [R68], R36 ;  /* 0x0000002444007844 */ /* 0x000fe80000000200 */
[----:B------:R2:W-:Y:S04]  /*21810*/  STSM.16.M88.4 [R66], R12 ;  /* 0x0000000c42007844 */ /* 0x0005e80000000200 */
[----:B------:R3:W-:Y:S01]  /*21820*/  STSM.16.M88.4 [R64], R40 ;  /* 0x0000002840007844 */ /* 0x0007e20000000200 */
[----:B------:R-:W-:Y:S01]  /*21830*/  BAR.SYNC.DEFER_BLOCKING 0x1, 0x100 ;  /* 0x0044000000007b1d */ /* 0x000fe20000010000 */
[----:B0-----:R-:W-:-:S05]  /*21840*/  @P0 IMAD.WIDE R2, R224, 0x4, R2 ;  /* 0x00000004e0020825 */ /* 0x001fca00078e0202 */
[----:B------:R-:W-:Y:S02]  /*21850*/  ULDC UR4, c[0x0][0xa88] ;  /* 0x0002a20000047ab9 */ /* 0x000fe40000000800 */
[----:B------:R-:W-:Y:S01]  /*21860*/  IMAD.U32 R0, RZ, RZ, UR4 ;  /* 0x00000004ff007e24 */ /* 0x000fe2000f8e00ff */
[----:B------:R3:W5:Y:S01]  /*21870*/  @P2 LDG.E R47, desc[UR60][R20.64] ;  /* 0x0000003c142f2981 */ /* 0x000762000c1e1900 */
[----:B-1----:R-:W-:Y:S01]  /*21880*/  ISETP.NE.AND P1, PT, R49, 0x1, PT ;  /* 0x000000013100780c */ /* 0x002fe20003f25270 */
[----:B--2---:R-:W-:-:S03]  /*21890*/  IMAD.IADD R13, R207, 0x1, R202 ;  /* 0x00000001cf0d7824 */ /* 0x004fc600078e02ca */
[----:B------:R3:W5:Y:S09]  /*218a0*/  @P0 LDG.E R0, desc[UR60][R2.64] ;  /* 0x0000003c02000981 */ /* 0x000772000c1e1900 */
[----:B------:R-:W0:Y:S08]  /*218b0*/  @P1 LDC R4, c[0x0][0xbec] ;  /* 0x0002fb00ff041b82 */ /* 0x000e300000000800 */
[----:B------:R-:W1:Y:S01]  /*218c0*/  @P1 LDC R5, c[0x0][0xbf0] ;  /* 0x0002fc00ff051b82 */ /* 0x000e620000000800 */
[----:B---3--:R-:W-:Y:S05]  /*218d0*/  @P0 BRA `(.L_x_8874) ;  /* 0x0000000000100947 */ /* 0x008fea0003800000 */
[----:B------:R-:W-:Y:S05]  /*218e0*/  @!P2 BRA `(.L_x_8874) ;  /* 0x00000000000ca947 */ /* 0x000fea0003800000 */
[----:B------:R-:W2:Y:S04]  /*218f0*/  LDG.E R3, desc[UR60][R20.64] ;  /* 0x0000003c14037981 */ /* 0x000ea8000c1e1900 */
[----:B-----5:R-:W2:Y:S02]  /*21900*/  LDG.E R0, desc[UR60][R20.64+0x4] ;  /* 0x0000043c14007981 */ /* 0x020ea4000c1e1900 */
[----:B--2---:R-:W-:-:S07]  /*21910*/  IMAD.IADD R0, R0, 0x1, -R3 ;  /* 0x0000000100007824 */ /* 0x004fce00078e0a03 */
.L_x_8874:
[----:B------:R-:W2:Y:S01]  /*21920*/  LDL R10, [R1+0x20] ;  /* 0x00002000010a7983 */ /* 0x000ea20000100800 */
[----:B0-----:R-:W-:Y:S01]  /*21930*/  @P1 IMAD.HI.U32 R2, R13, R4, RZ ;  /* 0x000000040d021227 */ /* 0x001fe200078e00ff */
[----:B------:R-:W-:Y:S01]  /*21940*/  SHF.R.S32.HI R48, RZ, 0x1f, R223 ;  /* 0x0000001fff307819 */ /* 0x000fe200000114df */
[----:B------:R-:W-:Y:S01]  /*21950*/  ULDC.64 UR4, c[0x0][0xb90] ;  /* 0x0002e40000047ab9 */ /* 0x000fe20000000a00 */
[----:B------:R-:W0:Y:S01]  /*21960*/  S2R R14, SR_TID.X ;  /* 0x00000000000e7919 */ /* 0x000e220000002100 */
[----:B------:R-:W-:Y:S01]  /*21970*/  IMAD.MOV.U32 R7, RZ, RZ, R13 ;  /* 0x000000ffff077224 */ /* 0x000fe200078e000d */
[--C-:B-----5:R-:W-:Y:S01]  /*21980*/  SHF.R.S32.HI R3, RZ, 0x1f, R47.reuse ;  /* 0x0000001fff037819 */ /* 0x120fe2000001142f */
[----:B------:R-:W-:Y:S01]  /*21990*/  IMAD R6, R48, UR4, RZ ;  /* 0x0000000430067c24 */ /* 0x000fe2000f8e02ff */
[----:B-1----:R-:W-:Y:S01]  /*219a0*/  @P1 SHF.R.U32.HI R7, RZ, R5, R2 ;  /* 0x00000005ff071219 */ /* 0x002fe20000011602 */
[----:B------:R-:W-:Y:S01]  /*219b0*/  IMAD.MOV.U32 R2, RZ, RZ, R47 ;  /* 0x000000ffff027224 */ /* 0x000fe200078e002f */
[----:B------:R-:W-:Y:S01]  /*219c0*/  SHF.R.S32.HI R46, RZ, 0x1f, R224 ;  /* 0x0000001fff2e7819 */ /* 0x000fe200000114e0 */
[C---:B------:R-:W-:Y:S01]  /*219d0*/  IMAD R9, R223.reuse, UR5, R6 ;  /* 0x00000005df097c24 */ /* 0x040fe2000f8e0206 */
[----:B------:R-:W-:Y:S01]  /*219e0*/  SEL R51, R224, RZ, !P2 ;  /* 0x000000ffe0337207 */ /* 0x000fe20005000000 */
[----:B------:R-:W-:Y:S01]  /*219f0*/  IMAD.WIDE.U32 R4, R223, UR4, R2 ;  /* 0x00000004df047c25 */ /* 0x000fe2000f8e0002 */
[----:B------:R-:W-:Y:S01]  /*21a00*/  SEL R46, R46, RZ, !P2 ;  /* 0x000000ff2e2e7207 */ /* 0x000fe20005000000 */
[----:B------:R-:W-:Y:S01]  /*21a10*/  ULDC.64 UR4, c[0x0][0xb98] ;  /* 0x0002e60000047ab9 */ /* 0x000fe20000000a00 */
[----:B------:R-:W1:Y:S01]  /*21a20*/  @P1 LDC R55, c[0x0][0xbec] ;  /* 0x0002fb00ff371b82 */ /* 0x000e620000000800 */
[----:B------:R-:W-:-:S02]  /*21a30*/  IMAD.MOV R2, RZ, RZ, -R7 ;  /* 0x000000ffff027224 */ /* 0x000fc400078e0a07 */
[----:B------:R-:W-:Y:S02]  /*21a40*/  IMAD.IADD R5, R5, 0x1, R9 ;  /* 0x0000000105057824 */ /* 0x000fe400078e0209 */
[----:B------:R-:W-:Y:S02]  /*21a50*/  IMAD R9, R49, R2, R13 ;  /* 0x0000000231097224 */ /* 0x000fe400078e020d */
[----:B------:R-:W-:Y:S02]  /*21a60*/  IMAD R11, R226, 0x40, R210 ;  /* 0x00000040e20b7824 */ /* 0x000fe400078e02d2 */
        /* <DEDUP_REMOVED lines=8> */
[----:B0-----:R-:W-:Y:S01]  /*21af0*/  VIADD R15, R14, 0xffffff80 ;  /* 0xffffff800e0f7836 */ /* 0x001fe20000000000 */
[----:B------:R-:W-:Y:S01]  /*21b00*/  IADD3 R7, P0, R56, 0x1000, RZ ;  /* 0x0000100038077810 */ /* 0x000fe20007f1e0ff */
[----:B------:R-:W-:Y:S01]  /*21b10*/  IMAD R53, R0, R49, RZ ;  /* 0x0000003100357224 */ /* 0x000fe200078e02ff */
[----:B------:R-:W-:Y:S01]  /*21b20*/  IADD3.X R5, R11, R5, R6, P2, !PT ;  /* 0x000000050b057210 */ /* 0x000fe200017fe406 */
[----:B------:R-:W-:Y:S01]  /*21b30*/  IMAD R2, R2, UR4, RZ ;  /* 0x0000000402027c24 */ /* 0x000fe2000f8e02ff */
[----:B------:R-:W-:-:S02]  /*21b40*/  SHF.R.S32.HI R14, RZ, 0x1f, R15 ;  /* 0x0000001fff0e7819 */ /* 0x000fc4000001140f */
[----:B------:R-:W-:Y:S01]  /*21b50*/  IADD3 R29, P3, R56, 0x4000, RZ ;  /* 0x00004000381d7810 */ /* 0x000fe20007f7e0ff */
[C---:B------:R-:W-:Y:S01]  /*21b60*/  IMAD R11, R9.reuse, UR5, R2 ;  /* 0x00000005090b7c24 */ /* 0x040fe2000f8e0202 */
[----:B------:R-:W-:Y:S01]  /*21b70*/  LEA.HI R14, R14, R15, RZ, 0x7 ;  /* 0x0000000f0e0e7211 */ /* 0x000fe200078f38ff */
[----:B------:R-:W-:Y:S01]  /*21b80*/  IMAD.WIDE.U32 R4, R9, UR4, R4 ;  /* 0x0000000409047c25 */ /* 0x000fe2000f8e0004 */
[----:B------:R-:W-:Y:S01]  /*21b90*/  ULDC.64 UR4, c[0x0][0xb50] ;  /* 0x0002d40000047ab9 */ /* 0x000fe20000000a00 */
[----:B------:R-:W-:Y:S02]  /*21ba0*/  LOP3.LUT R28, R29, 0x380, RZ, 0xc0, !PT ;  /* 0x000003801d1c7812 */ /* 0x000fe400078ec0ff */
[----:B------:R-:W-:Y:S01]  /*21bb0*/  IMAD.IADD R5, R5, 0x1, R11 ;  /* 0x0000000105057824 */ /* 0x000fe200078e020b */
[----:B------:R-:W-:Y:S01]  /*21bc0*/  LEA R2, P2, R4, UR4, 0x2 ;  /* 0x0000000404027c11 */ /* 0x000fe2000f8410ff */
[----:B------:R-:W-:Y:S01]  /*21bd0*/  IMAD.X R9, RZ, RZ, R57, P0 ;  /* 0x000000ffff097224 */ /* 0x000fe200000e0639 */
[----:B------:R-:W-:-:S02]  /*21be0*/  LOP3.LUT R14, R14, 0xffffff80, RZ, 0xc0, !PT ;  /* 0xffffff800e0e7812 */ /* 0x000fc400078ec0ff */
[----:B------:R-:W-:Y:S01]  /*21bf0*/  LEA.HI.X R4, R4, UR5, R5, 0x2, P2 ;  /* 0x0000000504047c11 */ /* 0x000fe200090f1405 */
[----:B------:R-:W-:Y:S01]  /*21c00*/  SHFL.IDX PT, R20, R2, RZ, 0x1c1f ;  /* 0x001c1fff02147589 */ /* 0x000fe200000e0000 */
[----:B------:R-:W-:Y:S01]  /*21c10*/  IADD3 R25, P2, R56, 0x3000, RZ ;  /* 0x0000300038197810 */ /* 0x000fe20007f5e0ff */
[----:B------:R-:W-:Y:S01]  /*21c20*/  IMAD.IADD R14, R15, 0x1, -R14 ;  /* 0x000000010f0e7824 */ /* 0x000fe200078e0a0e */
[----:B------:R-:W-:Y:S01]  /*21c30*/  SHF.R.U64 R28, R28, 0x3, RZ ;  /* 0x000000031c1c7819 */ /* 0x000fe200000012ff */
[----:B------:R-:W0:Y:S01]  /*21c40*/  SHFL.IDX PT, R21, R4, RZ, 0x1c1f ;  /* 0x001c1fff04157589 */ /* 0x000e2200000e0000 */
[----:B------:R-:W-:Y:S01]  /*21c50*/  LOP3.LUT R24, R25, 0x380, RZ, 0xc0, !PT ;  /* 0x0000038019187812 */ /* 0x000fe200078ec0ff */
[----:B------:R-:W-:Y:S01]  /*21c60*/  ULDC.64 UR4, c[0x0][0xaa0] ;  /* 0x0002a80000047ab9 */ /* 0x000fe20000000a00 */
[----:B------:R-:W-:Y:S01]  /*21c70*/  LOP3.LUT P0, RZ, R14, 0x3, RZ, 0xc0, !PT ;  /* 0x000000030eff7812 */ /* 0x000fe2000780c0ff */
[----:B------:R-:W-:Y:S01]  /*21c80*/  SHFL.IDX PT, R44, R2, 0x1, 0x1c1f ;  /* 0x003c1f00022c7f89 */ /* 0x000fe200000e0000 */
[----:B------:R-:W-:-:S02]  /*21c90*/  SHF.R.U64 R24, R24, 0x3, RZ ;  /* 0x0000000318187819 */ /* 0x000fc400000012ff */
[----:B------:R-:W-:Y:S01]  /*21ca0*/  LOP3.LUT R28, R28, R29, RZ, 0x3c, !PT ;  /* 0x0000001d1c1c7212 */ /* 0x000fe200078e3cff */
[----:B------:R-:W3:Y:S01]  /*21cb0*/  SHFL.IDX PT, R45, R4, 0x1, 0x1c1f ;  /* 0x003c1f00042d7f89 */ /* 0x000ee200000e0000 */
[----:B------:R-:W-:Y:S01]  /*21cc0*/  LOP3.LUT R24, R24, R25, RZ, 0x3c, !PT ;  /* 0x0000001918187212 */ /* 0x000fe200078e3cff */
[--C-:B------:R-:W-:Y:S01]  /*21cd0*/  IMAD.X R25, RZ, RZ, R57.reuse, P2 ;  /* 0x000000ffff197224 */ /* 0x100fe200010e0639 */
[C---:B------:R-:W-:Y:S01]  /*21ce0*/  IADD3 R13, P4, R56.reuse, 0x2000, RZ ;  /* 0x00002000380d7810 */ /* 0x040fe20007f9e0ff */
[--C-:B------:R-:W-:Y:S01]  /*21cf0*/  IMAD.X R29, RZ, RZ, R57.reuse, P3 ;  /* 0x000000ffff1d7224 */ /* 0x100fe200018e0639 */
[----:B------:R-:W-:Y:S02]  /*21d00*/  IADD3 R5, P3, R56, 0x7000, RZ ;  /* 0x0000700038057810 */ /* 0x000fe40007f7e0ff */
[----:B------:R-:W-:Y:S02]  /*21d10*/  LOP3.LUT R12, R13, 0x380, RZ, 0xc0, !PT ;  /* 0x000003800d0c7812 */ /* 0x000fe400078ec0ff */
[----:B------:R-:W-:Y:S01]  /*21d20*/  LOP3.LUT R8, R7, 0x380, RZ, 0xc0, !PT ;  /* 0x0000038007087812 */ /* 0x000fe200078ec0ff */
[----:B------:R-:W-:Y:S01]  /*21d30*/  IMAD.X R41, RZ, RZ, R57, P3 ;  /* 0x000000ffff297224 */ /* 0x000fe200018e0639 */
[----:B------:R-:W-:-:S02]  /*21d40*/  SHF.R.U64 R12, R12, 0x3, RZ ;  /* 0x000000030c0c7819 */ /* 0x000fc400000012ff */
[----:B------:R-:W-:Y:S02]  /*21d50*/  IADD3 R33, P5, R56, 0x5000, RZ ;  /* 0x0000500038217810 */ /* 0x000fe40007fbe0ff */
[----:B------:R-:W-:Y:S01]  /*21d60*/  LOP3.LUT R12, R12, R13, RZ, 0x3c, !PT ;  /* 0x0000000d0c0c7212 */ /* 0x000fe200078e3cff */
[----:B------:R-:W-:Y:S01]  /*21d70*/  IMAD.X R13, RZ, RZ, R57, P4 ;  /* 0x000000ffff0d7224 */ /* 0x000fe200020e0639 */
        /* <DEDUP_REMOVED lines=17> */
[----:B--2---:R-:W-:-:S04]  /*21e90*/  IMAD.IADD R6, R10, 0x1, R202 ;  /* 0x000000010a067824 */ /* 0x004fc800078e02ca */
[C---:B------:R-:W-:Y:S01]  /*21ea0*/  VIADD R0, R6.reuse, 0x8 ;  /* 0x0000000806007836 */ /* 0x040fe20000000000 */
[----:B------:R-:W-:-:S04]  /*21eb0*/  ISETP.GE.OR P2, PT, R6, R53, P0 ;  /* 0x000000350600720c */ /* 0x000fc80000746670 */
[----:B------:R-:W-:Y:S02]  /*21ec0*/  ISETP.GE.OR P0, PT, R0, R53, P0 ;  /* 0x000000350000720c */ /* 0x000fe40000706670 */
[----:B------:R-:W-:-:S04]  /*21ed0*/  LOP3.LUT R0, R5, 0x380, RZ, 0xc0, !PT ;  /* 0x0000038005007812 */ /* 0x000fc800078ec0ff */
[----:B------:R-:W-:-:S03]  /*21ee0*/  SHF.R.U64 R0, R0, 0x3, RZ ;  /* 0x0000000300007819 */ /* 0x000fc600000012ff */
[----:B0-----:R-:W-:Y:S01]  /*21ef0*/  @!P2 ST.E desc[UR60][R20.64], R88 ;  /* 0x000000581400a985 */ /* 0x001fe2000c10193c */
[----:B------:R-:W-:-:S03]  /*21f00*/  LOP3.LUT R40, R0, R5, RZ, 0x3c, !PT ;  /* 0x0000000500287212 */ /* 0x000fc600078e3cff */
[----:B---3--:R0:W-:Y:S01]  /*21f10*/  @!P0 ST.E desc[UR60][R44.64], R89 ;  /* 0x000000592c008985 */ /* 0x0081e2000c10193c */
[----:B------:R-:W-:Y:S02]  /*21f20*/  IMAD R0, R3, UR4, RZ ;  /* 0x0000000403007c24 */ /* 0x000fe4000f8e02ff */
[C---:B------:R-:W-:Y:S01]  /*21f30*/  IMAD.WIDE.U32 R2, R47.reuse, UR4, RZ ;  /* 0x000000042f027c25 */ /* 0x040fe2000f8e00ff */
[----:B------:R2:W5:Y:S01]  /*21f40*/  LD.E.128 R4, desc[UR60][R56.64] ;  /* 0x0000003c38047980 */ /* 0x000562000c101d00 */
[----:B0-----:R-:W0:Y:S02]  /*21f50*/  @P1 LDC R45, c[0x0][0xbf0] ;  /* 0x0002fc00ff2d1b82 */ /* 0x001e240000000800 */
[----:B------:R-:W-:Y:S01]  /*21f60*/  IMAD R21, R47, UR5, R0 ;  /* 0x000000052f157c24 */ /* 0x000fe2000f8e0200 */
[----:B------:R-:W-:Y:S01]  /*21f70*/  ULDC.64 UR4, c[0x0][0xae8] ;  /* 0x0002ba0000047ab9 */ /* 0x000fe20000000a00 */
[----:B------:R-:W5:Y:S02]  /*21f80*/  LD.E.128 R8, desc[UR60][R8.64] ;  /* 0x0000003c08087980 */ /* 0x000f64000c101d00 */
[----:B------:R-:W-:-:S02]  /*21f90*/  IMAD.IADD R3, R3, 0x1, R21 ;  /* 0x0000000103037824 */ /* 0x000fc400078e0215 */
        /* <DEDUP_REMOVED lines=18> */
[----:B------:R-:W5:Y:S01]  /*220c0*/  LD.E.128 R40, desc[UR60][R40.64] ;  /* 0x0000003c28287980 */ /* 0x000f62000c101d00 */
        /* <DEDUP_REMOVED lines=17> */
[----:B------:R-:W-:Y:S02]  /*221e0*/  IMAD.IADD R3, R3, 0x1, R47 ;  /* 0x0000000103037824 */ /* 0x000fe400078e022f */
[----:B------:R-:W-:Y:S01]  /*221f0*/  IMAD R20, R0, UR4, RZ ;  /* 0x0000000400147c24 */ /* 0x000fe2000f8e02ff */
[CC--:B------:R-:W-:Y:S01]  /*22200*/  ISETP.GE.AND P2, PT, R202.reuse, R53.reuse, PT ;  /* 0x00000035ca00720c */ /* 0x0c0fe20003f46270 */
[----:B------:R-:W-:Y:S02]  /*22210*/  VIADD R0, R202, 0x20 ;  /* 0x00000020ca007836 */ /* 0x000fe40000000000 */
        /* <DEDUP_REMOVED lines=10> */
[----:B------:R-:W-:Y:S01]  /*222c0*/  ISETP.GE.AND P1, PT, R20, R53, PT ;  /* 0x000000351400720c */ /* 0x000fe20003f26270 */
[----:B0-----:R0:W-:Y:S01]  /*222d0*/  SYNCS.ARRIVE.TRANS64.RED.A1T0 RZ, [R0+URZ], RZ ;  /* 0x000000ff00ff79a7 */ /* 0x0011e2000810043f */
[----:B------:R2:W1:Y:S04]  /*222e0*/  SHFL.IDX PT, R20, R44, RZ, 0x181f ;  /* 0x00181fff2c147589 */ /* 0x00046800000e0000 */
[----:B0-----:R2:W0:Y:S01]  /*222f0*/  SHFL.IDX PT, R0, R45, RZ, 0x181f ;  /* 0x00181fff2d007589 */ /* 0x00142200000e0000 */
[----:B------:R-:W-:Y:S06]  /*22300*/  @P2 BRA `(.L_x_8876) ;  /* 0x0000000000242947 */ /* 0x000fec0003800000 */
[----:B------:R-:W-:Y:S02]  /*22310*/  ULDC UR4, c[0x0][0xac8] ;  /* 0x0002b20000047ab9 */ /* 0x000fe40000000800 */
[----:B------:R-:W-:Y:S02]  /*22320*/  ISETP.GE.AND P2, PT, R210, UR4, PT ;  /* 0x00000004d2007c0c */ /* 0x000fe4000bf46270 */
[----:B------:R-:W-:-:S11]  /*22330*/  ISETP.GE.AND P3, PT, R219, UR4, PT ;  /* 0x00000004db007c0c */ /* 0x000fd6000bf66270 */
[CC--:B-1----:R-:W-:Y:S02]  /*22340*/  @!P2 LEA R2, P4, R210.reuse, R20.reuse, 0x1 ;  /* 0x00000014d202a211 */ /* 0x0c2fe400078808ff */
[C---:B------:R-:W-:Y:S02]  /*22350*/  @!P3 LEA R20, P5, R219.reuse, R20, 0x1 ;  /* 0x00000014db14b211 */ /* 0x040fe400078a08ff */
[-C--:B0-----:R-:W-:Y:S02]  /*22360*/  @!P2 LEA.HI.X R3, R210, R0.reuse, R52, 0x1, P4 ;  /* 0x00000000d203a211 */ /* 0x081fe400020f0c34 */
[----:B------:R-:W-:-:S03]  /*22370*/  @!P3 LEA.HI.X R21, R219, R0, R50, 0x1, P5 ;  /* 0x00000000db15b211 */ /* 0x000fc600028f0c32 */
[----:B-----5:R3:W-:Y:S04]  /*22380*/  @!P2 ST.E.128 desc[UR60][R2.64], R4 ;  /* 0x000000040200a985 */ /* 0x0207e8000c101d3c */
[----:B------:R3:W-:Y:S02]  /*22390*/  @!P3 ST.E.128 desc[UR60][R20.64], R28 ;  /* 0x0000001c1400b985 */ /* 0x0007e4000c101d3c */
.L_x_8876:
[----:B------:R-:W-:Y:S05]  /*223a0*/  BSYNC B1 ;  /* 0x0000000000017941 */ /* 0x000fea0003800000 */
.L_x_8875:
[----:B0-----:R0:W4:Y:S01]  /*223b0*/  SHFL.IDX PT, R0, R45, 0x1, 0x181f ;  /* 0x00381f002d007f89 */ /* 0x00112200000e0000 */
        /* <DEDUP_REMOVED lines=8> */
[-C--:B----4-:R-:W-:Y:S02]  /*22440*/  @!P3 LEA.HI.X R3, R210, R0.reuse, R52, 0x1, P0 ;  /* 0x00000000d203b211 */ /* 0x090fe400000f0c34 */
[----:B------:R-:W-:-:S03]  /*22450*/  @!P4 LEA.HI.X R5, R219, R0, R50, 0x1, P2 ;  /* 0x00000000db05c211 */ /* 0x000fc600010f0c32 */
[----:B------:R3:W-:Y:S04]  /*22460*/  @!P3 ST.E.128 desc[UR60][R2.64], R8 ;  /* 0x000000080200b985 */ /* 0x0007e8000c101d3c */
[----:B------:R3:W-:Y:S02]  /*22470*/  @!P4 ST.E.128 desc[UR60][R4.64], R32 ;  /* 0x000000200400c985 */ /* 0x0007e4000c101d3c */
.L_x_8878:
[----:B------:R-:W-:Y:S05]  /*22480*/  BSYNC B1 ;  /* 0x0000000000017941 */ /* 0x000fea0003800000 */
.L_x_8877:
[----:B----4-:R4:W0:Y:S01]  /*22490*/  SHFL.IDX PT, R0, R45, 0x2, 0x181f ;  /* 0x00581f002d007f89 */ /* 0x01082200000e0000 */
[----:B------:R-:W-:Y:S03]  /*224a0*/  BSSY B1, `(.L_x_8879) ;  /* 0x000000c000017945 */ /* 0x000fe60003800000 */
[----:B---3--:R4:W3:Y:S01]  /*224b0*/  SHFL.IDX PT, R4, R44, 0x2, 0x181f ;  /* 0x00581f002c047f89 */ /* 0x0088e200000e0000 */
        /* <DEDUP_REMOVED lines=10> */
.L_x_8880:
[----:B------:R-:W-:Y:S05]  /*22560*/  BSYNC B1 ;  /* 0x0000000000017941 */ /* 0x000fea0003800000 */
.L_x_8879:
[----:B0-----:R-:W-:Y:S01]  /*22570*/  VIADD R0, R202, 0x60 ;  /* 0x00000060ca007836 */ /* 0x001fe20000000000 */
[----:B--2-4-:R-:W0:Y:S04]  /*22580*/  SHFL.IDX PT, R45, R45, 0x3, 0x181f ;  /* 0x00781f002d2d7f89 */ /* 0x014e2800000e0000 */
[----:B------:R-:W-:Y:S01]  /*22590*/  ISETP.GE.AND P0, PT, R0, R53, PT ;  /* 0x000000350000720c */ /* 0x000fe20003f06270 */
[----:B------:R-:W2:-:S12]  /*225a0*/  SHFL.IDX PT, R44, R44, 0x3, 0x181f ;  /* 0x00781f002c2c7f89 */ /* 0x000e9800000e0000 */
[----:B------:R-:W-:Y:S05]  /*225b0*/  @P0 BRA `(.L_x_8881) ;  /* 0x0000000c00240947 */ /* 0x000fea0003800000 */
[----:B------:R-:W-:Y:S02]  /*225c0*/  ULDC UR4, c[0x0][0xac8] ;  /* 0x0002b20000047ab9 */ /* 0x000fe40000000800 */
[----:B------:R-:W-:-:S13]  /*225d0*/  ISETP.GE.AND P1, PT, R210, UR4, PT ;  /* 0x00000004d2007c0c */ /* 0x000fda000bf26270 */
[----:B--2---:R-:W-:-:S04]  /*225e0*/  @!P1 LEA R2, P0, R210, R44, 0x1 ;  /* 0x0000002cd2029211 */ /* 0x004fc800078008ff */
[----:B0-----:R-:W-:Y:S02]  /*225f0*/  @!P1 LEA.HI.X R3, R210, R45, R52, 0x1, P0 ;  /* 0x0000002dd2039211 */ /* 0x001fe400000f0c34 */
[----:B------:R-:W-:-:S03]  /*22600*/  ISETP.GE.AND P0, PT, R219, UR4, PT ;  /* 0x00000004db007c0c */ /* 0x000fc6000bf06270 */
[----:B------:R4:W-:Y:S10]  /*22610*/  @!P1 ST.E.128 desc[UR60][R2.64], R24 ;  /* 0x0000001802009985 */ /* 0x0009f4000c101d3c */
[----:B------:R-:W-:Y:S05]  /*22620*/  @P0 BRA `(.L_x_8881) ;  /* 0x0000000c00080947 */ /* 0x000fea0003800000 */
[----:B----4-:R-:W-:-:S04]  /*22630*/  LEA R2, P0, R219, R44, 0x1 ;  /* 0x0000002cdb027211 */ /* 0x010fc800078008ff */
[----:B------:R-:W-:-:S05]  /*22640*/  LEA.HI.X R3, R219, R45, R50, 0x1, P0 ;  /* 0x0000002ddb037211 */ /* 0x000fca00000f0c32 */
[----:B------:R0:W-:Y:S01]  /*22650*/  ST.E.128 desc[UR60][R2.64], R40 ;  /* 0x0000002802007985 */ /* 0x0001e2000c101d3c */
[----:B------:R-:W-:Y:S05]  /*22660*/  BRA `(.L_x_8881) ;  /* 0x0000000800f87947 */ /* 0x000fea0003800000 */
.L_x_8872:
        /* <DEDUP_REMOVED lines=19> */
[----:B------:R-:W0:Y:S01]  /*227a0*/  @P2 LDC R20, c[0x0][0xbec] ;  /* 0x0002fb00ff142b82 */ /* 0x000e220000000800 */
[----:B------:R-:W-:Y:S02]  /*227b0*/  ISETP.GE.AND P3, PT, R7, 0x80, PT ;  /* 0x000000800700780c */ /* 0x000fe40003f66270 */
[----:B------:R-:W-:-:S05]  /*227c0*/  SHF.R.S32.HI R7, RZ, 0x1f, R224 ;  /* 0x0000001fff077819 */ /* 0x000fca00000114e0 */
[----:B------:R-:W2:Y:S01]  /*227d0*/  @P2 LDC R25, c[0x0][0xbf0] ;  /* 0x0002fc00ff192b82 */ /* 0x000ea20000000800 */
[----:B----4-:R-:W-:Y:S05]  /*227e0*/  @P1 BRA `(.L_x_8882) ;  /* 0x0000000000101947 */ /* 0x010fea0003800000 */
[----:B------:R-:W-:Y:S05]  /*227f0*/  @!P0 BRA `(.L_x_8882) ;  /* 0x00000000000c8947 */ /* 0x000fea0003800000 */
[----:B------:R-:W3:Y:S04]  /*22800*/  LDG.E R5, desc[UR60][R2.64] ;  /* 0x0000003c02057981 */ /* 0x000ee8000c1e1900 */
[----:B-----5:R-:W3:Y:S02]  /*22810*/  LDG.E R6, desc[UR60][R2.64+0x4] ;  /* 0x0000043c02067981 */ /* 0x020ee4000c1e1900 */
[----:B---3--:R-:W-:-:S07]  /*22820*/  IMAD.IADD R6, R6, 0x1, -R5 ;  /* 0x0000000106067824 */ /* 0x008fce00078e0a05 */
.L_x_8882:
[----:B------:R-:W-:Y:S01]  /*22830*/  BSSY B1, `(.L_x_8883) ;  /* 0x000002d000017945 */ /* 0x000fe20003800000 */
[----:B------:R-:W-:Y:S02]  /*22840*/  SHF.R.S32.HI R10, RZ, 0x1f, R223 ;  /* 0x0000001fff0a7819 */ /* 0x000fe400000114df */
[----:B------:R-:W-:Y:S02]  /*22850*/  SEL R13, R224, RZ, !P0 ;  /* 0x000000ffe00d7207 */ /* 0x000fe40004000000 */
[----:B------:R-:W-:Y:S02]  /*22860*/  SEL R12, R7, RZ, !P0 ;  /* 0x000000ff070c7207 */ /* 0x000fe40004000000 */
[----:B-----5:R-:W-:Y:S01]  /*22870*/  SHF.R.S32.HI R11, RZ, 0x1f, R0 ;  /* 0x0000001fff0b7819 */ /* 0x020fe20000011400 */
[----:B------:R-:W-:Y:S06]  /*22880*/  @P3 BRA `(.L_x_8884) ;  /* 0x00000000009c3947 */ /* 0x000fec0003800000 */
[----:B------:R-:W3:Y:S01]  /*22890*/  S2R R3, SR_TID.X ;  /* 0x0000000000037919 */ /* 0x000ee20000002100 */
[----:B------:R-:W4:Y:S02]  /*228a0*/  LDC R14, c[0x0][0xbe8] ;  /* 0x0002fa00ff0e7b82 */ /* 0x000f240000000800 */
[----:B----4-:R-:W-:Y:S01]  /*228b0*/  IMAD R2, R6, R14, RZ ;  /* 0x0000000e06027224 */ /* 0x010fe200078e02ff */
[----:B---3--:R-:W-:-:S04]  /*228c0*/  IADD3 R9, R202, -0x80, R3 ;  /* 0xffffff80ca097810 */ /* 0x008fc80007ffe003 */
        /* <DEDUP_REMOVED lines=9> */
[----:B------:R-:W3:Y:S01]  /*22960*/  @P0 LDC R4, c[0x0][0xbec] ;  /* 0x0002fb00ff040b82 */ /* 0x000ee20000000800 */
[----:B------:R-:W-:Y:S01]  /*22970*/  IMAD R7, R223, UR5, R8 ;  /* 0x00000005df077c24 */ /* 0x000fe2000f8e0208 */
[----:B------:R-:W-:-:S03]  /*22980*/  ULDC.64 UR4, c[0x0][0xb98] ;  /* 0x0002e60000047ab9 */ /* 0x000fc60000000a00 */
[----:B------:R-:W-:-:S03]  /*22990*/  IMAD.IADD R3, R3, 0x1, R7 ;  /* 0x0000000103037824 */ /* 0x000fc600078e0207 */
[----:B------:R-:W4:Y:S01]  /*229a0*/  @P0 LDC R15, c[0x0][0xbf0] ;  /* 0x0002fc00ff0f0b82 */ /* 0x000f220000000800 */
[----:B------:R-:W-:-:S04]  /*229b0*/  IMAD.WIDE.U32 R2, R13, UR4, R2 ;  /* 0x000000040d027c25 */ /* 0x000fc8000f8e0002 */
[----:B---3--:R-:W-:-:S05]  /*229c0*/  @P0 IMAD.HI.U32 R4, R9, R4, RZ ;  /* 0x0000000409040227 */ /* 0x008fca00078e00ff */
[----:B----4-:R-:W-:Y:S01]  /*229d0*/  @P0 SHF.R.U32.HI R5, RZ, R15, R4 ;  /* 0x0000000fff050219 */ /* 0x010fe20000011604 */
        /* <DEDUP_REMOVED lines=18> */
.L_x_8884:
[----:B------:R-:W-:Y:S05]  /*22b00*/  BSYNC B1 ;  /* 0x0000000000017941 */ /* 0x000fea0003800000 */
.L_x_8883:
[----:B------:R-:W-:Y:S01]  /*22b10*/  ULDC.64 UR4, c[0x0][0xaa0] ;  /* 0x0002a80000047ab9 */ /* 0x000fe20000000a00 */
[----:B------:R-:W-:Y:S02]  /*22b20*/  IMAD R7, R220, 0x20, R226 ;  /* 0x00000020dc077824 */ /* 0x000fe400078e02e2 */
[----:B---3--:R-:W-:Y:S02]  /*22b30*/  IMAD R3, R11, UR4, RZ ;  /* 0x000000040b037c24 */ /* 0x008fe4000f8e02ff */
[----:B------:R-:W-:Y:S02]  /*22b40*/  IMAD.IADD R9, R202, 0x1, R7 ;  /* 0x00000001ca097824 */ /* 0x000fe400078e0207 */
[C---:B------:R-:W-:Y:S02]  /*22b50*/  IMAD R5, R0.reuse, UR5, R3 ;  /* 0x0000000500057c24 */ /* 0x040fe4000f8e0203 */
[----:B------:R-:W-:Y:S01]  /*22b60*/  IMAD.WIDE.U32 R2, R0, UR4, RZ ;  /* 0x0000000400027c25 */ /* 0x000fe2000f8e00ff */
[----:B------:R-:W-:-:S03]  /*22b70*/  ULDC.64 UR4, c[0x0][0xae8] ;  /* 0x0002ba0000047ab9 */ /* 0x000fc60000000a00 */
[----:B------:R-:W-:Y:S02]  /*22b80*/  IMAD.IADD R3, R3, 0x1, R5 ;  /* 0x0000000103037824 */ /* 0x000fe400078e0205 */
[----:B------:R-:W-:Y:S02]  /*22b90*/  IMAD R4, R10, UR4, RZ ;  /* 0x000000040a047c24 */ /* 0x000fe4000f8e02ff */
[----:B0-----:R-:W-:-:S04]  /*22ba0*/  @P2 IMAD.HI.U32 R0, R9, R20, RZ ;  /* 0x0000001409002227 */ /* 0x001fc800078e00ff */
[C---:B------:R-:W-:Y:S02]  /*22bb0*/  IMAD R7, R223.reuse, UR5, R4 ;  /* 0x00000005df077c24 */ /* 0x040fe4000f8e0204 */
[----:B------:R-:W-:Y:S01]  /*22bc0*/  IMAD.WIDE.U32 R2, R223, UR4, R2 ;  /* 0x00000004df027c25 */ /* 0x000fe2000f8e0002 */
[----:B------:R-:W-:-:S03]  /*22bd0*/  ULDC.64 UR4, c[0x0][0xaf0] ;  /* 0x0002bc0000047ab9 */ /* 0x000fc60000000a00 */
[----:B------:R-:W-:Y:S01]  /*22be0*/  IMAD.MOV.U32 R5, RZ, RZ, R9 ;  /* 0x000000ffff057224 */ /* 0x000fe200078e0009 */
[----:B--2---:R-:W-:Y:S01]  /*22bf0*/  @P2 SHF.R.U32.HI R5, RZ, R25, R0 ;  /* 0x00000019ff052219 */ /* 0x004fe20000011600 */
        /* <DEDUP_REMOVED lines=24> */
[----:B------:R0:W2:Y:S04]  /*22d80*/  SHFL.IDX PT, R0, R3, RZ, 0x181f ;  /* 0x00181fff03007589 */ /* 0x0000a800000e0000 */
[----:B------:R0:W3:Y:S02]  /*22d90*/  SHFL.IDX PT, R14, R2, RZ, 0x181f ;  /* 0x00181fff020e7589 */ /* 0x0000e400000e0000 */
.L_x_9146:
[----:B------:R-:W-:Y:S01]  /*22da0*/  IMAD R21, R6, R21, RZ ;  /* 0x0000001506157224 */ /* 0x000fe200078e02ff */
[----:B------:R-:W-:Y:S01]  /*22db0*/  BSSY B1, `(.L_x_8886) ;  /* 0x000000f000017945 */ /* 0x000fe20003800000 */
[----:B------:R-:W-:-:S05]  /*22dc0*/  IMAD.IADD R202, R226, 0x1, R202 ;  /* 0x00000001e2ca7824 */ /* 0x000fca00078e02ca */
[----:B------:R-:W-:-:S13]  /*22dd0*/  ISETP.GE.AND P0, PT, R202, R21, PT ;  /* 0x00000015ca00720c */ /* 0x000fda0003f06270 */
[----:B------:R-:W-:Y:S05]  /*22de0*/  @P0 BRA `(.L_x_8887) ;  /* 0x00000000002c0947 */ /* 0x000fea0003800000 */
[----:B------:R-:W-:Y:S01]  /*22df0*/  ULDC UR4, c[0x0][0xac8] ;  /* 0x0002b20000047ab9 */ /* 0x000fe20000000800 */
[----:B------:R-:W-:Y:S02]  /*22e00*/  SHF.R.S32.HI R8, RZ, 0x1f, R210 ;  /* 0x0000001fff087819 */ /* 0x000fe400000114d2 */
[----:B------:R-:W-:Y:S02]  /*22e10*/  ISETP.GE.AND P2, PT, R210, UR4, PT ;  /* 0x00000004d2007c0c */ /* 0x000fe4000bf46270 */
[----:B------:R-:W-:Y:S02]  /*22e20*/  ISETP.GE.AND P3, PT, R219, UR4, PT ;  /* 0x00000004db007c0c */ /* 0x000fe4000bf66270 */
[----:B------:R-:W-:-:S09]  /*22e30*/  SHF.R.S32.HI R7, RZ, 0x1f, R219 ;  /* 0x0000001fff077819 */ /* 0x000fd200000114db */
[CC--:B---3--:R-:W-:Y:S02]  /*22e40*/  @!P2 LEA R4, P0, R210.reuse, R14.reuse, 0x1 ;  /* 0x0000000ed204a211 */ /* 0x0c8fe400078008ff */
[C---:B------:R-:W-:Y:S02]  /*22e50*/  @!P3 LEA R14, P1, R219.reuse, R14, 0x1 ;  /* 0x0000000edb0eb211 */ /* 0x040fe400078208ff */
[-C--:B--2---:R-:W-:Y:S02]  /*22e60*/  @!P2 LEA.HI.X R5, R210, R0.reuse, R8, 0x1, P0 ;  /* 0x00000000d205a211 */ /* 0x084fe400000f0c08 */
[----:B------:R-:W-:-:S03]  /*22e70*/  @!P3 LEA.HI.X R15, R219, R0, R7, 0x1, P1 ;  /* 0x00000000db0fb211 */ /* 0x000fc600008f0c07 */
[----:B------:R4:W-:Y:S04]  /*22e80*/  @!P2 ST.E.128 desc[UR60][R4.64], RZ ;  /* 0x000000ff0400a985 */ /* 0x0009e8000c101d3c */
[----:B------:R4:W-:Y:S02]  /*22e90*/  @!P3 ST.E.128 desc[UR60][R14.64], RZ ;  /* 0x000000ff0e00b985 */ /* 0x0009e4000c101d3c */
.L_x_8887:
[----:B------:R-:W-:Y:S05]  /*22ea0*/  BSYNC B1 ;  /* 0x0000000000017941 */ /* 0x000fea0003800000 */
.L_x_8886:
[----:B------:R-:W-:-:S03]  /*22eb0*/  UMOV UR4, 0xffffffff ;  /* 0xffffffff00047882 */ /* 0x000fc60000000000 */
[----:B------:R-:W-:Y:S05]  /*22ec0*/  BRA.DIV UR4, `(.L_x_8888) ;  /* 0x000000b6044c7947 */ /* 0x000fea000b800000 */
[----:B--2---:R2:W0:Y:S04]  /*22ed0*/  SHFL.IDX PT, R0, R3, 0x1, 0x181f ;  /* 0x00381f0003007f89 */ /* 0x00442800000e0000 */
[----:B---34-:R2:W3:Y:S02]  /*22ee0*/  SHFL.IDX PT, R14, R2, 0x1, 0x181f ;  /* 0x00381f00020e7f89 */ /* 0x0184e400000e0000 */
.L_x_9150:
        /* <DEDUP_REMOVED lines=11> */
[-C--:B0-----:R-:W-:Y:S02]  /*22fa0*/  @!P2 LEA.HI.X R5, R210, R0.reuse, R7, 0x1, P0 ;  /* 0x00000000d205a211 */ /* 0x081fe400000f0c07 */
[----:B------:R-:W-:-:S03]  /*22fb0*/  @!P3 LEA.HI.X R15, R219, R0, R6, 0x1, P1 ;  /* 0x00000000db0fb211 */ /* 0x000fc600008f0c06 */
[----:B------:R4:W-:Y:S04]  /*22fc0*/  @!P2 ST.E.128 desc[UR60][R4.64], RZ ;  /* 0x000000ff0400a985 */ /* 0x0009e8000c101d3c */
[----:B------:R4:W-:Y:S02]  /*22fd0*/  @!P3 ST.E.128 desc[UR60][R14.64], RZ ;  /* 0x000000ff0e00b985 */ /* 0x0009e4000c101d3c */
.L_x_8890:
[----:B------:R-:W-:Y:S05]  /*22fe0*/  BSYNC B1 ;  /* 0x0000000000017941 */ /* 0x000fea0003800000 */
.L_x_8889:
[----:B------:R-:W-:-:S03]  /*22ff0*/  UMOV UR4, 0xffffffff ;  /* 0xffffffff00047882 */ /* 0x000fc60000000000 */
[----:B------:R-:W-:Y:S05]  /*23000*/  BRA.DIV UR4, `(.L_x_8891) ;  /* 0x000000b604447947 */ /* 0x000fea000b800000 */
[----:B0-----:R0:W0:Y:S04]  /*23010*/  SHFL.IDX PT, R0, R3, 0x2, 0x181f ;  /* 0x00581f0003007f89 */ /* 0x00102800000e0000 */
[----:B---34-:R3:W4:Y:S02]  /*23020*/  SHFL.IDX PT, R14, R2, 0x2, 0x181f ;  /* 0x00581f00020e7f89 */ /* 0x01872400000e0000 */
.L_x_9154:
        /* <DEDUP_REMOVED lines=9> */
[CC--:B----4-:R-:W-:Y:S02]  /*230c0*/  @!P2 LEA R4, P0, R210.reuse, R14.reuse, 0x1 ;  /* 0x0000000ed204a211 */ /* 0x0d0fe400078008ff */
[C---:B------:R-:W-:Y:S02]  /*230d0*/  @!P3 LEA R14, P1, R219.reuse, R14, 0x1 ;  /* 0x0000000edb0eb211 */ /* 0x040fe400078208ff */
[-C--:B0-----:R-:W-:Y:S02]  /*230e0*/  @!P2 LEA.HI.X R5, R210, R0.reuse, R7, 0x1, P0 ;  /* 0x00000000d205a211 */ /* 0x081fe400000f0c07 */
[----:B------:R-:W-:-:S03]  /*230f0*/  @!P3 LEA.HI.X R15, R219, R0, R6, 0x1, P1 ;  /* 0x00000000db0fb211 */ /* 0x000fc600008f0c06 */
[----:B------:R0:W-:Y:S04]  /*23100*/  @!P2 ST.E.128 desc[UR60][R4.64], RZ ;  /* 0x000000ff0400a985 */ /* 0x0001e8000c101d3c */
[----:B------:R0:W-:Y:S02]  /*23110*/  @!P3 ST.E.128 desc[UR60][R14.64], RZ ;  /* 0x000000ff0e00b985 */ /* 0x0001e4000c101d3c */
.L_x_8893:
[----:B------:R-:W-:Y:S05]  /*23120*/  BSYNC B1 ;  /* 0x0000000000017941 */ /* 0x000fea0003800000 */
.L_x_8892:
[----:B------:R-:W-:-:S03]  /*23130*/  UMOV UR4, 0xffffffff ;  /* 0xffffffff00047882 */ /* 0x000fc60000000000 */
[----:B------:R-:W-:Y:S05]  /*23140*/  BRA.DIV UR4, `(.L_x_8894) ;  /* 0x000000b6043c7947 */ /* 0x000fea000b800000 */
[----:B0-----:R0:W0:Y:S04]  /*23150*/  SHFL.IDX PT, R0, R3, 0x3, 0x181f ;  /* 0x00781f0003007f89 */ /* 0x00102800000e0000 */
[----:B----4-:R4:W0:Y:S02]  /*23160*/  SHFL.IDX PT, R14, R2, 0x3, 0x181f ;  /* 0x00781f00020e7f89 */ /* 0x01082400000e0000 */
.L_x_9158:
[----:B--234-:R-:W-:-:S05]  /*23170*/  VIADD R2, R202, 0x60 ;  /* 0x00000060ca027836 */ /* 0x01cfca0000000000 */
[----:B------:R-:W-:-:S13]  /*23180*/  ISETP.GE.AND P0, PT, R2, R21, PT ;  /* 0x000000150200720c */ /* 0x000fda0003f06270 */
[----:B------:R-:W-:Y:S05]  /*23190*/  @P0 BRA `(.L_x_8881) ;  /* 0x00000000002c0947 */ /* 0x000fea0003800000 */
[----:B------:R-:W-:Y:S01]  /*231a0*/  ULDC UR4, c[0x0][0xac8] ;  /* 0x0002b20000047ab9 */ /* 0x000fe20000000800 */
[----:B------:R-:W-:Y:S02]  /*231b0*/  SHF.R.S32.HI R5, RZ, 0x1f, R210 ;  /* 0x0000001fff057819 */ /* 0x000fe400000114d2 */
[----:B------:R-:W-:Y:S02]  /*231c0*/  ISETP.GE.AND P2, PT, R210, UR4, PT ;  /* 0x00000004d2007c0c */ /* 0x000fe4000bf46270 */
[----:B------:R-:W-:Y:S02]  /*231d0*/  ISETP.GE.AND P3, PT, R219, UR4, PT ;  /* 0x00000004db007c0c */ /* 0x000fe4000bf66270 */
[----:B------:R-:W-:-:S09]  /*231e0*/  SHF.R.S32.HI R4, RZ, 0x1f, R219 ;  /* 0x0000001fff047819 */ /* 0x000fd200000114db */
[CC--:B0-----:R-:W-:Y:S02]  /*231f0*/  @!P2 LEA R2, P0, R210.reuse, R14.reuse, 0x1 ;  /* 0x0000000ed202a211 */ /* 0x0c1fe400078008ff */
[C---:B------:R-:W-:Y:S02]  /*23200*/  @!P3 LEA R14, P1, R219.reuse, R14, 0x1 ;  /* 0x0000000edb0eb211 */ /* 0x040fe400078208ff */
[-C--:B------:R-:W-:Y:S02]  /*23210*/  @!P2 LEA.HI.X R3, R210, R0.reuse, R5, 0x1, P0 ;  /* 0x00000000d203a211 */ /* 0x080fe400000f0c05 */
[----:B------:R-:W-:-:S03]  /*23220*/  @!P3 LEA.HI.X R15, R219, R0, R4, 0x1, P1 ;  /* 0x00000000db0fb211 */ /* 0x000fc600008f0c04 */
[----:B------:R0:W-:Y:S04]  /*23230*/  @!P2 ST.E.128 desc[UR60][R2.64], RZ ;  /* 0x000000ff0200a985 */ /* 0x0001e8000c101d3c */
[----:B------:R0:W-:Y:S02]  /*23240*/  @!P3 ST.E.128 desc[UR60][R14.64], RZ ;  /* 0x000000ff0e00b985 */ /* 0x0001e4000c101d3c */
.L_x_8881:
[----:B------:R-:W-:Y:S05]  /*23250*/  BSYNC B0 ;  /* 0x0000000000007941 */ /* 0x000fea0003800000 */
.L_x_8871:
[----:B------:R-:W-:Y:S02]  /*23260*/  ULDC UR4, c[0x0][0xc3c] ;  /* 0x00030f0000047ab9 */ /* 0x000fe40000000800 */
[----:B-1----:R-:W-:-:S13]  /*23270*/  ISETP.GE.AND P0, PT, R191, UR4, PT ;  /* 0x00000004bf007c0c */ /* 0x002fda000bf06270 */
[----:B------:R-:W-:Y:S05]  /*23280*/  @!P0 BRA `(.L_x_8895) ;  /* 0xfffffddc00708947 */ /* 0x000fea000383ffff */
[----:B------:R-:W-:Y:S05]  /*23290*/  BRA `(.L_x_8654) ;  /* 0x0000008800347947 */ /* 0x000fea0003800000 */
.L_x_8652:
        /* <DEDUP_REMOVED lines=15> */
[----:B0-----:R-:W-:Y:S01]  /*23390*/  IMAD.MOV.U32 R0, RZ, RZ, RZ ;  /* 0x000000ffff007224 */ /* 0x001fe200078e00ff */
        /* <DEDUP_REMOVED lines=40> */
.L_x_8901:
        /* <DEDUP_REMOVED lines=12> */
.L_x_8900:
[----:B------:R-:W-:Y:S05]  /*236e0*/  BSYNC B0 ;  /* 0x0000000000007941 */ /* 0x000fea0003800000 */
.L_x_8899:
        /* <DEDUP_REMOVED lines=20> */
.L_x_8897:
        /* <DEDUP_REMOVED lines=20> */
.L_x_8902:
        /* <DEDUP_REMOVED lines=60> */
.L_x_8898:
[----:B------:R-:W-:Y:S02]  /*23d30*/  IMAD.MOV.U32 R25, RZ, RZ, RZ ;  /* 0x000000ffff197224 */ /* 0x000fe400078e00ff */
[----:B------:R-:W-:Y:S02]  /*23d40*/  IMAD.U32 R24, RZ, RZ, UR6 ;  /* 0x00000006ff187e24 */ /* 0x000fe4000f8e00ff */
[----:B------:R-:W-:-:S07]  /*23d50*/  IMAD.MOV.U32 R26, RZ, RZ, RZ ;  /* 0x000000ffff1a7224 */ /* 0x000fce00078e00ff */
.L_x_8903:
[----:B------:R-:W-:-:S13]  /*23d60*/  ISETP.NE.AND P0, PT, R5, RZ, PT ;  /* 0x000000ff0500720c */ /* 0x000fda0003f05270 */
[----:B------:R-:W0:Y:S01]  /*23d70*/  @!P0 S2R R3, SR_CgaCtaId ;  /* 0x0000000000038919 */ /* 0x000e220000008800 */
[----:B------:R-:W-:-:S04]  /*23d80*/  @!P0 MOV R0, 0x400 ;  /* 0x0000040000008802 */ /* 0x000fc80000000f00 */
[----:B0-----:R-:W-:-:S05]  /*23d90*/  @!P0 LEA R0, R3, R0, 0x18 ;  /* 0x0000000003008211 */ /* 0x001fca00078ec0ff */
[----:B------:R2:W-:Y:S01]  /*23da0*/  @!P0 STS.128 [R0+0x228d0], R24 ;  /* 0x0228d01800008388 */ /* 0x0005e20000000c00 */
[----:B------:R-:W-:Y:S06]  /*23db0*/  BAR.ARV 0x5, 0x180 ;  /* 0x0146000000007b1d */ /* 0x000fec0000002000 */
.L_x_8896:
        /* <DEDUP_REMOVED lines=12> */
[C---:B------:R-:W-:Y:S02]  /*23e80*/  IMAD.SHL.U32 R29, R14.reuse, 0x80, RZ ;  /* 0x000000800e1d7824 */ /* 0x040fe400078e00ff */
[----:B------:R-:W-:Y:S02]  /*23e90*/  IMAD.SHL.U32 R4, R14, 0x20, RZ ;  /* 0x000000200e047824 */ /* 0x000fe400078e00ff */
[----:B------:R-:W-:-:S02]  /*23ea0*/  IMAD.SHL.U32 R6, R13, 0x10, RZ ;  /* 0x000000100d067824 */ /* 0x000fc400078e00ff */
[C---:B0-----:R-:W-:Y:S01]  /*23eb0*/  IMAD.SHL.U32 R0, R14.reuse, 0x10, RZ ;  /* 0x000000100e007824 */ /* 0x041fe200078e00ff */
[----:B------:R-:W-:Y:S01]  /*23ec0*/  SHF.R.U32.HI R3, RZ, 0x1, R14 ;  /* 0x00000001ff037819 */ /* 0x000fe2000001160e */
[----:B------:R-:W-:Y:S01]  /*23ed0*/  IMAD.SHL.U32 R9, R14, 0x2, RZ ;  /* 0x000000020e097824 */ /* 0x000fe200078e00ff */
[----:B------:R-:W-:Y:S02]  /*23ee0*/  LOP3.LUT R2, R29, 0x380, RZ, 0xc0, !PT ;  /* 0x000003801d027812 */ /* 0x000fe400078ec0ff */
[----:B------:R-:W-:Y:S02]  /*23ef0*/  LOP3.LUT R5, R4, 0x80, RZ, 0xc0, !PT ;  /* 0x0000008004057812 */ /* 0x000fe400078ec0ff */
[----:B------:R-:W-:Y:S02]  /*23f00*/  LOP3.LUT R7, R6, 0x600, RZ, 0xc0, !PT ;  /* 0x0000060006077812 */ /* 0x000fe400078ec0ff */
[----:B------:R-:W-:Y:S01]  /*23f10*/  LOP3.LUT R8, R0, 0x3f0, RZ, 0xc0, !PT ;  /* 0x000003f000087812 */ /* 0x000fe200078ec0ff */
[----:B------:R-:W-:Y:S01]  /*23f20*/  IMAD.SHL.U32 R10, R14, 0x4, RZ ;  /* 0x000000040e0a7824 */ /* 0x000fe200078e00ff */
[----:B------:R-:W-:-:S02]  /*23f30*/  LOP3.LUT R3, R2, 0x30, R3, 0xf8, !PT ;  /* 0x0000003002037812 */ /* 0x000fc400078ef803 */
[----:B------:R-:W-:Y:S02]  /*23f40*/  LOP3.LUT P0, RZ, R14, 0x4, RZ, 0xc0, !PT ;  /* 0x000000040eff7812 */ /* 0x000fe4000780c0ff */
        /* <DEDUP_REMOVED lines=8> */
[----:B------:R-:W-:Y:S01]  /*23fd0*/  LOP3.LUT R23, R4, R5, RZ, 0xfc, !PT ;  /* 0x0000000504177212 */ /* 0x000fe200078efcff */
[----:B------:R-:W-:Y:S01]  /*23fe0*/  STL [R1+0x2c], R11 ;  /* 0x00002c0b01007387 */ /* 0x000fe20000100800 */
[----:B---3--:R-:W-:Y:S01]  /*23ff0*/  IMAD.U32 R4, RZ, RZ, UR4 ;  /* 0x00000004ff047e24 */ /* 0x008fe2000f8e00ff */
[----:B------:R-:W-:Y:S02]  /*24000*/  SHF.R.U32.HI R2, RZ, 0x3, R13 ;  /* 0x00000003ff027819 */ /* 0x000fe4000001160d */
[----:B------:R-:W-:-:S02]  /*24010*/  LOP3.LUT R36, R0, 0x70, RZ, 0xc0, !PT ;  /* 0x0000007000247812 */ /* 0x000fc400078ec0ff */
[----:B------:R-:W-:Y:S01]  /*24020*/  LOP3.LUT R2, R2, 0x70, R0, 0xf8, !PT ;  /* 0x0000007002027812 */ /* 0x000fe200078ef800 */
[----:B------:R-:W-:Y:S01]  /*24030*/  IMAD.MOV.U32 R0, RZ, RZ, 0x1 ;  /* 0x00000001ff007424 */ /* 0x000fe200078e00ff */
[----:B------:R-:W-:Y:S01]  /*24040*/  LEA R17, R4, R17, 0x18 ;  /* 0x0000001104117211 */ /* 0x000fe200078ec0ff */
[----:B------:R-:W-:Y:S01]  /*24050*/  BSSY B7, `(.L_x_8904) ;  /* 0x0000770000077945 */ /* 0x000fe20003800000 */
[----:B------:R-:W-:Y:S01]  /*24060*/  IMAD.MOV.U32 R35, RZ, RZ, RZ ;  /* 0x000000ffff237224 */ /* 0x000fe200078e00ff */
[----:B------:R-:W-:Y:S01]  /*24070*/  ULDC.64 UR36, c[0x0][0x198] ;  /* 0x0000660000247ab9 */ /* 0x000fe20000000a00 */
[----:B------:R-:W-:Y:S01]  /*24080*/  ULDC UR38, c[0x0][0xc] ;  /* 0x0000030000267ab9 */ /* 0x000fe20000000800 */
[C---:B--2---:R-:W-:Y:S02]  /*24090*/  LOP3.LUT R3, R12.reuse, 0x2, RZ, 0xfc, !PT ;  /* 0x000000020c037812 */ /* 0x044fe400078efcff */
        /* <DEDUP_REMOVED lines=12> */
[----:B------:R-:W-:Y:S04]  /*24160*/  STL [R1], RZ ;  /* 0x000000ff01007387 */ /* 0x000fe80000100800 */
[----:B------:R0:W-:Y:S04]  /*24170*/  STL [R1+0x8], R0 ;  /* 0x0000080001007387 */ /* 0x0001e80000100800 */
[----:B------:R1:W-:Y:S01]  /*24180*/  STL [R1+0x3c], R2 ;  /* 0x00003c0201007387 */ /* 0x0003e20000100800 */
[C---:B0-----:R-:W-:Y:S02]  /*24190*/  LOP3.LUT R0, R23.reuse, 0x1800, RZ, 0xfc, !PT ;  /* 0x0000180017007812 */ /* 0x041fe400078efcff */
[----:B------:R-:W-:-:S02]  /*241a0*/  LOP3.LUT R0, R23, 0x4800, RZ, 0xfc, !PT ;  /* 0x0000480017007812 */ /* 0x000fc400078efcff */
[----:B-1----:R-:W-:-:S07]  /*241b0*/  LOP3.LUT R2, R23, 0x3800, RZ, 0xfc, !PT ;  /* 0x0000380017027812 */ /* 0x002fce00078efcff */
.L_x_9028:
[----:B------:R-:W-:Y:S05]  /*241c0*/  YIELD ;  /* 0x0000000000007946 */ /* 0x000fea0003800000 */
[----:B------:R-:W-:Y:S01]  /*241d0*/  ULDC.64 UR4, c[0x0][0xa28] ;  /* 0x00028a0000047ab9 */ /* 0x000fe20000000a00 */
[----:B------:R-:W-:Y:S01]  /*241e0*/  IMAD.MOV.U32 R8, RZ, RZ, RZ ;  /* 0x000000ffff087224 */ /* 0x000fe200078e00ff */
[----:B------:R-:W-:Y:S01]  /*241f0*/  ISETP.NE.U32.AND P0, PT, RZ, UR4, PT ;  /* 0x00000004ff007c0c */ /* 0x000fe2000bf05070 */
[----:B01----:R-:W0:Y:S01]  /*24200*/  LDC.64 R4, c[0x0][0xa00] ;  /* 0x00028000ff047b82 */ /* 0x003e220000000a00 */
[----:B------:R-:W-:Y:S02]  /*24210*/  ULDC.64 UR6, c[0x0][0xa10] ;  /* 0x0002840000067ab9 */ /* 0x000fe40000000a00 */
[----:B------:R-:W-:Y:S01]  /*24220*/  ISETP.NE.AND.EX P0, PT, RZ, UR5, PT, P0 ;  /* 0x00000005ff007c0c */ /* 0x000fe2000bf05300 */
[----:B------:R-:W-:-:S12]  /*24230*/  ULDC.64 UR4, c[0x0][0xa18] ;  /* 0x0002860000047ab9 */ /* 0x000fd80000000a00 */
[----:B------:R-:W1:Y:S01]  /*24240*/  @P0 LDC.64 R2, c[0x0][0xa28] ;  /* 0x00028a00ff020b82 */ /* 0x000e620000000a00 */
[----:B------:R-:W-:Y:S01]  /*24250*/  ISETP.NE.U32.AND P1, PT, RZ, UR6, PT ;  /* 0x00000006ff007c0c */ /* 0x000fe2000bf25070 */
[----:B-1----:R-:W-:-:S05]  /*24260*/  @P0 IMAD.WIDE R2, R27, 0x4, R2 ;  /* 0x000000041b020825 */ /* 0x002fca00078e0202 */
[----:B--2---:R1:W2:Y:S01]  /*24270*/  @P0 LDG.E R8, desc[UR60][R2.64] ;  /* 0x0000003c02080981 */ /* 0x0042a2000c1e1900 */
[----:B------:R-:W-:Y:S01]  /*24280*/  ISETP.NE.U32.AND P0, PT, RZ, UR4, PT ;  /* 0x00000004ff007c0c */ /* 0x000fe2000bf05070 */
[----:B------:R-:W-:Y:S01]  /*24290*/  IMAD.MOV.U32 R33, RZ, RZ, RZ ;  /* 0x000000ffff217224 */ /* 0x000fe200078e00ff */
[----:B------:R-:W-:Y:S01]  /*242a0*/  ISETP.NE.AND.EX P1, PT, RZ, UR7, PT, P1 ;  /* 0x00000007ff007c0c */ /* 0x000fe2000bf25310 */
[----:B------:R-:W-:Y:S01]  /*242b0*/  IMAD.MOV.U32 R0, RZ, RZ, RZ ;  /* 0x000000ffff007224 */ /* 0x000fe200078e00ff */
[----:B------:R-:W-:Y:S01]  /*242c0*/  ISETP.NE.AND.EX P2, PT, RZ, UR5, PT, P0 ;  /* 0x00000005ff007c0c */ /* 0x000fe2000bf45300 */
[----:B------:R-:W-:Y:S01]  /*242d0*/  ULDC.64 UR4, c[0x0][0xa00] ;  /* 0x0002800000047ab9 */ /* 0x000fe20000000a00 */
[----:B0-----:R-:W-:Y:S01]  /*242e0*/  IMAD.WIDE R4, R27, 0x4, R4 ;  /* 0x000000041b047825 */ /* 0x001fe200078e0204 */
[----:B------:R-:W-:Y:S01]  /*242f0*/  ISETP.NE.U32.AND P0, PT, RZ, UR4, PT ;  /* 0x00000004ff007c0c */ /* 0x000fe2000bf05070 */
[----:B-1----:R-:W0:Y:S03]  /*24300*/  LDC.64 R2, c[0x0][0xa10] ;  /* 0x00028400ff027b82 */ /* 0x002e260000000a00 */
[----:B------:R-:W-:-:S06]  /*24310*/  ISETP.NE.AND.EX P0, PT, RZ, UR5, PT, P0 ;  /* 0x00000005ff007c0c */ /* 0x000fcc000bf05300 */
[----:B------:R-:W1:Y:S07]  /*24320*/  @P2 LDC.64 R6, c[0x0][0xa18] ;  /* 0x00028600ff062b82 */ /* 0x000e6e0000000a00 */
[----:B-----5:R-:W5:Y:S01]  /*24330*/  @P0 LDG.E R33, desc[UR60][R4.64] ;  /* 0x0000003c04210981 */ /* 0x020f62000c1e1900 */
        /* <DEDUP_REMOVED lines=22> */
.L_x_8905:
        /* <DEDUP_REMOVED lines=8> */
.L_x_8906:
        /* <DEDUP_REMOVED lines=9> */
.L_x_8907:
[----:B-1----:R-:W2:Y:S04]  /*245b0*/  @P1 LDG.E R4, desc[UR60][R2.64] ;  /* 0x0000003c02041981 */ /* 0x002ea8000c1e1900 */
[----:B------:R1:W2:Y:S01]  /*245c0*/  @P1 LDG.E R5, desc[UR60][R2.64+0x4] ;  /* 0x0000043c02051981 */ /* 0x0002a2000c1e1900 */
[----:B-----5:R-:W-:Y:S02]  /*245d0*/  IMAD.IADD R7, R7, 0x1, -R8 ;  /* 0x0000000107077824 */ /* 0x020fe400078e0a08 */
[----:B------:R-:W-:-:S04]  /*245e0*/  IMAD.SHL.U32 R25, R25, 0x80, RZ ;  /* 0x0000008019197824 */ /* 0x000fc800078e00ff */
[----:B------:R-:W-:Y:S01]  /*245f0*/  VIADD R9, R25, 0x7f ;  /* 0x0000007f19097836 */ /* 0x000fe20000000000 */
[----:B-1----:R-:W1:Y:S02]  /*24600*/  LDC R2, c[0x0][0x448] ;  /* 0x00011200ff027b82 */ /* 0x002e640000000800 */
[----:B-1----:R-:W-:-:S13]  /*24610*/  ISETP.NE.AND P2, PT, R2, 0x1, PT ;  /* 0x000000010200780c */ /* 0x002fda0003f45270 */
[----:B------:R-:W1:Y:S08]  /*24620*/  @P2 LDC R3, c[0x0][0x44c] ;  /* 0x00011300ff032b82 */ /* 0x000e700000000800 */
[----:B------:R-:W3:Y:S01]  /*24630*/  @P2 LDC R2, c[0x0][0x450] ;  /* 0x00011400ff022b82 */ /* 0x000ee20000000800 */
[----:B-1----:R-:W-:-:S05]  /*24640*/  @P2 IMAD.HI.U32 R3, R9, R3, RZ ;  /* 0x0000000309032227 */ /* 0x002fca00078e00ff */
[----:B---3--:R-:W-:Y:S01]  /*24650*/  @P2 SHF.R.U32.HI R9, RZ, R2, R3 ;  /* 0x00000002ff092219 */ /* 0x008fe20000011603 */
[----:B--2---:R-:W-:-:S04]  /*24660*/  @P1 IMAD.IADD R6, R5, 0x1, -R4 ;  /* 0x0000000105061824 */ /* 0x004fc800078e0a04 */
[----:B------:R-:W-:-:S04]  /*24670*/  IMAD.IADD R19, R7, 0x1, R6 ;  /* 0x0000000107137824 */ /* 0x000fc800078e0206 */
[C---:B------:R-:W-:Y:S01]  /*24680*/  VIADD R20, R19.reuse, 0x9f ;  /* 0x0000009f13147836 */ /* 0x040fe20000000000 */
[----:B0-----:R-:W-:-:S03]  /*24690*/  IADD3 R8, R19, 0x1, -R28 ;  /* 0x0000000113087810 */ /* 0x001fc60007ffe81c */
[----:B------:R-:W-:-:S04]  /*246a0*/  IMAD.HI R20, R20, 0x66666667, RZ ;  /* 0x6666666714147827 */ /* 0x000fc800078e02ff */
[----:B------:R-:W-:Y:S01]  /*246b0*/  IMAD.IADD R9, R8, 0x1, R9 ;  /* 0x0000000108097824 */ /* 0x000fe200078e0209 */
[----:B------:R-:W-:-:S04]  /*246c0*/  SHF.R.U32.HI R2, RZ, 0x1f, R20 ;  /* 0x0000001fff027819 */ /* 0x000fc80000011614 */
[----:B------:R-:W-:Y:S02]  /*246d0*/  LEA.HI.SX32 R20, R20, R2, 0x1a ;  /* 0x0000000214147211 */ /* 0x000fe400078fd2ff */
        /* <DEDUP_REMOVED lines=15> */
.L_x_8910:
[----:B------:R-:W-:-:S13]  /*247d0*/  ISETP.NE.AND P0, PT, R3, 0x1, PT ;  /* 0x000000010300780c */ /* 0x000fda0003f05270 */
[----:B------:R-:W0:Y:S02]  /*247e0*/  @P0 LDC.64 R4, c[0x0][0x9e8] ;  /* 0x00027a00ff040b82 */ /* 0x000e240000000a00 */
[----:B0-----:R-:W-:-:S05]  /*247f0*/  @P0 IMAD.HI.U32 R4, R10, R4, RZ ;  /* 0x000000040a040227 */ /* 0x001fca00078e00ff */
[----:B------:R-:W-:-:S07]  /*24800*/  @P0 SHF.R.U32.HI R10, RZ, R5, R4 ;  /* 0x00000005ff0a0219 */ /* 0x000fce0000011604 */
.L_x_8911:
[----:B------:R-:W-:Y:S05]  /*24810*/  BSYNC B0 ;  /* 0x0000000000007941 */ /* 0x000fea0003800000 */
.L_x_8909:
[----:B------:R-:W-:-:S05]  /*24820*/  IMAD R10, R10, R3, R3 ;  /* 0x000000030a0a7224 */ /* 0x000fca00078e0203 */
[----:B------:R-:W-:-:S07]  /*24830*/  VIMNMX R2, R2, R10, PT ;  /* 0x0000000a02027248 */ /* 0x000fce0003fe0100 */
.L_x_8908:
        /* <DEDUP_REMOVED lines=20> */
.L_x_8914:
[----:B------:R-:W-:-:S13]  /*24980*/  ISETP.NE.AND P0, PT, R3, 0x1, PT ;  /* 0x000000010300780c */ /* 0x000fda0003f05270 */
[----:B------:R-:W0:Y:S02]  /*24990*/  @P0 LDC.64 R4, c[0x0][0x9e8] ;  /* 0x00027a00ff040b82 */ /* 0x000e240000000a00 */
[----:B0-----:R-:W-:-:S05]  /*249a0*/  @P0 IMAD.HI.U32 R4, R10, R4, RZ ;  /* 0x000000040a040227 */ /* 0x001fca00078e00ff */
[----:B------:R-:W-:-:S07]  /*249b0*/  @P0 SHF.R.U32.HI R10, RZ, R5, R4 ;  /* 0x00000005ff0a0219 */ /* 0x000fce0000011604 */
.L_x_8915:
[----:B------:R-:W-:Y:S05]  /*249c0*/  BSYNC B0 ;  /* 0x0000000000007941 */ /* 0x000fea0003800000 */
.L_x_8913:
[----:B------:R-:W-:-:S05]  /*249d0*/  IMAD R3, R10, R3, RZ ;  /* 0x000000030a037224 */ /* 0x000fca00078e02ff */
[----:B------:R-:W-:-:S07]  /*249e0*/  VIMNMX R9, R9, R3, !PT ;  /* 0x0000000309097248 */ /* 0x000fce0007fe0100 */
.L_x_8912:
[----:B------:R-:W-:Y:S01]  /*249f0*/  VIADD R3, R2, 0x9f ;  /* 0x0000009f02037836 */ /* 0x000fe20000000000 */
[----:B------:R-:W-:Y:S01]  /*24a00*/  BSSY B0, `(.L_x_8916) ;  /* 0x00000ea000007945 */ /* 0x000fe20003800000 */
[----:B------:R-:W-:-:S04]  /*24a10*/  IMAD.HI R9, R9, 0x66666667, RZ ;  /* 0x6666666709097827 */ /* 0x000fc800078e02ff */
[----:B------:R-:W-:-:S05]  /*24a20*/  IMAD.HI R3, R3, 0x66666667, RZ ;  /* 0x6666666703037827 */ /* 0x000fca00078e02ff */
[----:B------:R-:W-:-:S04]  /*24a30*/  SHF.R.U32.HI R2, RZ, 0x1f, R3 ;  /* 0x0000001fff027819 */ /* 0x000fc80000011603 */
[----:B------:R-:W-:Y:S02]  /*24a40*/  LEA.HI.SX32 R3, R3, R2, 0x1a ;  /* 0x0000000203037211 */ /* 0x000fe400078fd2ff */
[----:B------:R-:W-:Y:S02]  /*24a50*/  SHF.R.U32.HI R2, RZ, 0x1f, R9 ;  /* 0x0000001fff027819 */ /* 0x000fe40000011609 */
[----:B------:R-:W-:Y:S02]  /*24a60*/  VIMNMX R3, R20, R3, PT ;  /* 0x0000000314037248 */ /* 0x000fe40003fe0100 */
[----:B------:R-:W-:-:S03]  /*24a70*/  LEA.HI.SX32 R2, R9, R2, 0x1a ;  /* 0x0000000209027211 */ /* 0x000fc600078fd2ff */
[----:B------:R-:W-:Y:S01]  /*24a80*/  IMAD R3, R3, 0xa0, -R7 ;  /* 0x000000a003037824 */ /* 0x000fe200078e0a07 */
[----:B------:R-:W-:-:S04]  /*24a90*/  VIMNMX R2, RZ, R2, !PT ;  /* 0x00000002ff027248 */ /* 0x000fc80007fe0100 */
[----:B------:R-:W-:Y:S01]  /*24aa0*/  VIMNMX R6, R3, R6, PT ;  /* 0x0000000603067248 */ /* 0x000fe20003fe0100 */
[----:B------:R-:W-:-:S05]  /*24ab0*/  IMAD R2, R2, 0xa0, -R7 ;  /* 0x000000a002027824 */ /* 0x000fca00078e0a07 */
        /* <DEDUP_REMOVED lines=19> */
.L_x_9161:
[----:B-1----:R-:W-:Y:S02]  /*24bf0*/  ISETP.NE.AND P0, PT, R14, RZ, PT ;  /* 0x000000ff0e00720c */ /* 0x002fe40003f05270 */
[----:B------:R-:W-:-:S11]  /*24c00*/  PLOP3.LUT P6, PT, PT, PT, PT, 0x8, 0x0 ;  /* 0x000000000000781c */ /* 0x000fd60003fce170 */
[----:B------:R-:W-:Y:S05]  /*24c10*/  @P0 BRA `(.L_x_8919) ;  /* 0x00000000000c0947 */ /* 0x000fea0003800000 */
[----:B------:R-:W-:-:S03]  /*24c20*/  UMOV UR4, 0xffffffff ;  /* 0xffffffff00047882 */ /* 0x000fc60000000000 */
[----:B------:R-:W-:Y:S05]  /*24c30*/  BRA.DIV UR4, `(.L_x_8920) ;  /* 0x0000009a04fc7947 */ /* 0x000fea000b800000 */
[----:B------:R-:W-:-:S13]  /*24c40*/  ELECT P6, URZ, PT ;  /* 0x00000000003f782f */ /* 0x000fda00038c0000 */
.L_x_8919:
        /* <DEDUP_REMOVED lines=9> */
.L_x_9164:
[----:B------:R-:W-:Y:S05]  /*24ce0*/  BSYNC B1 ;  /* 0x0000000000017941 */ /* 0x000fea0003800000 */
.L_x_8921:
[----:B------:R-:W-:Y:S04]  /*24cf0*/  BSSY B1, `(.L_x_8923) ;  /* 0x0000050000017945 */ /* 0x000fe80003800000 */
[----:B------:R-:W-:Y:S05]  /*24d00*/  @!P6 BRA `(.L_x_8924) ;  /* 0x000000040038e947 */ /* 0x000fea0003800000 */
[----:B------:R-:W0:Y:S04]  /*24d10*/  LDL R9, [R1] ;  /* 0x0000000001097983 */ /* 0x000e280000100800 */
[----:B------:R-:W2:Y:S01]  /*24d20*/  LDL R6, [R1+0xc] ;  /* 0x00000c0001067983 */ /* 0x000ea20000100800 */
[----:B------:R-:W1:Y:S01]  /*24d30*/  S2R R7, SR_TID.X ;  /* 0x0000000000077919 */ /* 0x000e620000002100 */
[----:B------:R-:W-:Y:S01]  /*24d40*/  BSSY B2, `(.L_x_8925) ;  /* 0x0000007000027945 */ /* 0x000fe20003800000 */
[----:B-1----:R-:W-:-:S04]  /*24d50*/  LOP3.LUT R7, R7, 0x7f, RZ, 0xc0, !PT ;  /* 0x0000007f07077812 */ /* 0x002fc800078ec0ff */
[----:B------:R-:W-:Y:S01]  /*24d60*/  ISETP.NE.AND P1, PT, R7, RZ, PT ;  /* 0x000000ff0700720c */ /* 0x000fe20003f25270 */
[----:B0-----:R-:W-:Y:S01]  /*24d70*/  IMAD R5, R9, 0x8, R17 ;  /* 0x0000000809057824 */ /* 0x001fe200078e0211 */
[----:B--2---:R-:W-:-:S04]  /*24d80*/  SHF.L.U32 R6, R6, 0x1f, RZ ;  /* 0x0000001f06067819 */ /* 0x004fc800000006ff */
[----:B------:R-:W0:Y:S02]  /*24d90*/  SYNCS.PHASECHK.TRANS64.TRYWAIT P0, [R5+URZ+0x228a0], R6 ;  /* 0x0228a006050075a7 */ /* 0x000e24000800017f */
[----:B0-----:R-:W-:Y:S05]  /*24da0*/  @!P0 BRA `(.L_x_8926) ;  /* 0x0000009800d48947 */ /* 0x001fea0003800000 */
.L_x_9165:
[----:B------:R-:W-:Y:S05]  /*24db0*/  BSYNC B2 ;  /* 0x0000000000027941 */ /* 0x000fea0003800000 */
.L_x_8925:
        /* <DEDUP_REMOVED lines=9> */
.L_x_8928:
[----:B------:R-:W-:Y:S05]  /*24e50*/  BSYNC B2 ;  /* 0x0000000000027941 */ /* 0x000fea0003800000 */
.L_x_8927:
[----:B------:R-:W2:Y:S01]  /*24e60*/  LDL R7, [R1] ;  /* 0x0000000001077983 */ /* 0x000ea20000100800 */
[----:B------:R-:W-:Y:S01]  /*24e70*/  IMAD.MOV.U32 R12, RZ, RZ, RZ ;  /* 0x000000ffff0c7224 */ /* 0x000fe200078e00ff */
[----:B------:R-:W-:Y:S01]  /*24e80*/  UIADD3 UR4, UP0, UR36, 0x570, URZ ;  /* 0x0000057024047890 */ /* 0x000fe2000ff1e03f */
[----:B------:R-:W-:Y:S01]  /*24e90*/  IMAD R9, R3, 0xa0, R0 ;  /* 0x000000a003097824 */ /* 0x000fe200078e0200 */
[----:B------:R-:W-:Y:S01]  /*24ea0*/  PLOP3.LUT P0, PT, PT, PT, PT, 0x80, 0x0 ;  /* 0x000000000000781c */ /* 0x000fe20003f0f070 */
[----:B------:R-:W-:Y:S01]  /*24eb0*/  VIADD R10, R5, 0x22890 ;  /* 0x00022890050a7836 */ /* 0x000fe20000000000 */
[----:B------:R-:W-:Y:S01]  /*24ec0*/  R2UR UR10, R12 ;  /* 0x000000000c0a72ca */ /* 0x000fe200000e0000 */
[----:B------:R-:W-:Y:S01]  /*24ed0*/  VIADD R9, R9, 0xffffff60 ;  /* 0xffffff6009097836 */ /* 0x000fe20000000000 */
[----:B------:R-:W-:Y:S01]  /*24ee0*/  UIADD3.X UR5, URZ, UR37, URZ, UP0, !UPT ;  /* 0x000000253f057290 */ /* 0x000fe200087fe43f */
[----:B------:R-:W-:Y:S01]  /*24ef0*/  UMOV UR6, 0x0 ;  /* 0x0000000000067882 */ /* 0x000fe20000000000 */
[----:B------:R-:W-:Y:S01]  /*24f00*/  UMOV UR7, 0x12f00000 ;  /* 0x12f0000000077882 */ /* 0x000fe20000000000 */
[----:B--2---:R-:W-:-:S04]  /*24f10*/  IMAD R7, R7, 0x5000, R17 ;  /* 0x0000500007077824 */ /* 0x004fc800078e0211 */
[----:B------:R-:W-:-:S07]  /*24f20*/  VIADD R11, R7, 0x18400 ;  /* 0x00018400070b7836 */ /* 0x000fce0000000000 */
.L_x_8929:
        /* <DEDUP_REMOVED lines=13> */
.L_x_9166:
[----:B------:R-:W-:Y:S05]  /*25000*/  BSYNC B2 ;  /* 0x0000000000027941 */ /* 0x000fea0003800000 */
.L_x_8930:
        /* <DEDUP_REMOVED lines=11> */
.L_x_8933:
[----:B------:R-:W-:Y:S05]  /*250c0*/  BSYNC B2 ;  /* 0x0000000000027941 */ /* 0x000fea0003800000 */
.L_x_8932:
        /* <DEDUP_REMOVED lines=8> */
.L_x_8934:
        /* <DEDUP_REMOVED lines=10> */
.L_x_8924:
[----:B------:R-:W-:Y:S05]  /*251f0*/  BSYNC B1 ;  /* 0x0000000000017941 */ /* 0x000fea0003800000 */
.L_x_8923:
[----:B------:R-:W0:Y:S04]  /*25200*/  LDL.LU R6, [R1] ;  /* 0x0000000001067983 */ /* 0x000e280000300800 */
[----:B------:R-:W2:Y:S01]  /*25210*/  LDL.LU R10, [R1+0xc] ;  /* 0x00000c00010a7983 */ /* 0x000ea20000300800 */
[----:B------:R-:W-:Y:S01]  /*25220*/  VIADD R3, R3, 0xfffffffe ;  /* 0xfffffffe03037836 */ /* 0x000fe20000000000 */
[----:B------:R-:W-:-:S04]  /*25230*/  PLOP3.LUT P0, PT, PT, PT, PT, 0x8, 0x0 ;  /* 0x000000000000781c */ /* 0x000fc80003f0e170 */
[----:B------:R-:W-:Y:S01]  /*25240*/  ISETP.GE.AND P2, PT, R3, R4, PT ;  /* 0x000000040300720c */ /* 0x000fe20003f46270 */
[----:B0-----:R-:W-:-:S05]  /*25250*/  VIADD R5, R6, 0x1 ;  /* 0x0000000106057836 */ /* 0x001fca0000000000 */
[----:B------:R-:W-:-:S04]  /*25260*/  ISETP.NE.AND P1, PT, R5, 0x2, PT ;  /* 0x000000020500780c */ /* 0x000fc80003f25270 */
[----:B------:R-:W-:Y:S02]  /*25270*/  SEL R6, RZ, 0x1, P1 ;  /* 0x00000001ff067807 */ /* 0x000fe40000800000 */
[----:B------:R-:W-:Y:S02]  /*25280*/  SEL R5, R5, RZ, P1 ;  /* 0x000000ff05057207 */ /* 0x000fe40000800000 */
[----:B--2---:R-:W-:-:S03]  /*25290*/  LOP3.LUT R10, R10, R6, RZ, 0x3c, !PT ;  /* 0x000000060a0a7212 */ /* 0x004fc600078e3cff */
[----:B------:R0:W-:Y:S04]  /*252a0*/  STL [R1], R5 ;  /* 0x0000000501007387 */ /* 0x0001e80000100800 */
[----:B------:R0:W-:Y:S01]  /*252b0*/  STL [R1+0xc], R10 ;  /* 0x00000c0a01007387 */ /* 0x0001e20000100800 */
[----:B------:R-:W-:Y:S05]  /*252c0*/  @!P2 BRA `(.L_x_8917) ;  /* 0x000000040074a947 */ /* 0x000fea0003800000 */
.L_x_8947:
[----:B------:R-:W-:Y:S05]  /*252d0*/  YIELD ;  /* 0x0000000000007946 */ /* 0x000fea0003800000 */
[----:B------:R-:W-:Y:S04]  /*252e0*/  BSSY B1, `(.L_x_8935) ;  /* 0x000004f000017945 */ /* 0x000fe80003800000 */
[----:B-1----:R-:W-:Y:S05]  /*252f0*/  @!P6 BRA `(.L_x_8936) ;  /* 0x000000040034e947 */ /* 0x002fea0003800000 */
[----:B0-----:R-:W2:Y:S04]  /*25300*/  LDL R5, [R1] ;  /* 0x0000000001057983 */ /* 0x001ea80000100800 */
[----:B------:R-:W3:Y:S01]  /*25310*/  LDL R6, [R1+0xc] ;  /* 0x00000c0001067983 */ /* 0x000ee20000100800 */
[----:B------:R-:W0:Y:S01]  /*25320*/  S2R R7, SR_TID.X ;  /* 0x0000000000077919 */ /* 0x000e220000002100 */
[----:B------:R-:W-:Y:S01]  /*25330*/  BSSY B2, `(.L_x_8937) ;  /* 0x0000007000027945 */ /* 0x000fe20003800000 */
[----:B0-----:R-:W-:-:S04]  /*25340*/  LOP3.LUT R7, R7, 0x7f, RZ, 0xc0, !PT ;  /* 0x0000007f07077812 */ /* 0x001fc800078ec0ff */
[----:B------:R-:W-:Y:S01]  /*25350*/  ISETP.NE.AND P2, PT, R7, RZ, PT ;  /* 0x000000ff0700720c */ /* 0x000fe20003f45270 */
[----:B--2---:R-:W-:Y:S01]  /*25360*/  IMAD R5, R5, 0x8, R17 ;  /* 0x0000000805057824 */ /* 0x004fe200078e0211 */
[----:B---3--:R-:W-:-:S04]  /*25370*/  SHF.L.U32 R6, R6, 0x1f, RZ ;  /* 0x0000001f06067819 */ /* 0x008fc800000006ff */
[----:B------:R-:W0:Y:S02]  /*25380*/  SYNCS.PHASECHK.TRANS64.TRYWAIT P1, [R5+URZ+0x228a0], R6 ;  /* 0x0228a006050075a7 */ /* 0x000e24000802017f */
[----:B0-----:R-:W-:Y:S05]  /*25390*/  @!P1 BRA `(.L_x_8938) ;  /* 0x0000009400809947 */ /* 0x001fea0003800000 */
.L_x_9167:
[----:B------:R-:W-:Y:S05]  /*253a0*/  BSYNC B2 ;  /* 0x0000000000027941 */ /* 0x000fea0003800000 */
.L_x_8937:
        /* <DEDUP_REMOVED lines=9> */
.L_x_8940:
[----:B------:R-:W-:Y:S05]  /*25440*/  BSYNC B2 ;  /* 0x0000000000027941 */ /* 0x000fea0003800000 */
.L_x_8939:
[----:B------:R-:W2:Y:S01]  /*25450*/  LDL R7, [R1] ;  /* 0x0000000001077983 */ /* 0x000ea20000100800 */
[----:B------:R-:W-:Y:S01]  /*25460*/  IMAD.MOV.U32 R12, RZ, RZ, RZ ;  /* 0x000000ffff0c7224 */ /* 0x000fe200078e00ff */
[----:B------:R-:W-:Y:S01]  /*25470*/  UIADD3 UR4, UP0, UR36, 0x570, URZ ;  /* 0x0000057024047890 */ /* 0x000fe2000ff1e03f */
[----:B------:R-:W-:Y:S01]  /*25480*/  PLOP3.LUT P1, PT, PT, PT, PT, 0x80, 0x0 ;  /* 0x000000000000781c */ /* 0x000fe20003f2f070 */
[----:B------:R-:W-:Y:S01]  /*25490*/  IMAD R9, R3, 0xa0, R0 ;  /* 0x000000a003097824 */ /* 0x000fe200078e0200 */
[----:B------:R-:W-:Y:S01]  /*254a0*/  UMOV UR6, 0x0 ;  /* 0x0000000000067882 */ /* 0x000fe20000000000 */
[----:B------:R-:W-:Y:S01]  /*254b0*/  R2UR UR10, R12 ;  /* 0x000000000c0a72ca */ /* 0x000fe200000e0000 */
[----:B------:R-:W-:Y:S01]  /*254c0*/  VIADD R10, R5, 0x22890 ;  /* 0x00022890050a7836 */ /* 0x000fe20000000000 */
[----:B------:R-:W-:Y:S01]  /*254d0*/  UIADD3.X UR5, URZ, UR37, URZ, UP0, !UPT ;  /* 0x000000253f057290 */ /* 0x000fe200087fe43f */
[----:B------:R-:W-:Y:S01]  /*254e0*/  UMOV UR7, 0x12f00000 ;  /* 0x12f0000000077882 */ /* 0x000fe20000000000 */
[----:B--2---:R-:W-:-:S04]  /*254f0*/  IMAD R7, R7, 0x5000, R17 ;  /* 0x0000500007077824 */ /* 0x004fc800078e0211 */
[----:B------:R-:W-:-:S07]  /*25500*/  VIADD R11, R7, 0x18400 ;  /* 0x00018400070b7836 */ /* 0x000fce0000000000 */
.L_x_8941:
        /* <DEDUP_REMOVED lines=13> */
.L_x_9168:
[----:B------:R-:W-:Y:S05]  /*255e0*/  BSYNC B2 ;  /* 0x0000000000027941 */ /* 0x000fea0003800000 */
.L_x_8942:
        /* <DEDUP_REMOVED lines=11> */
.L_x_8945:
[----:B------:R-:W-:Y:S05]  /*256a0*/  BSYNC B2 ;  /* 0x0000000000027941 */ /* 0x000fea0003800000 */
.L_x_8944:
        /* <DEDUP_REMOVED lines=8> */
.L_x_8946:
        /* <DEDUP_REMOVED lines=10> */
.L_x_8936:
[----:B------:R-:W-:Y:S05]  /*257d0*/  BSYNC B1 ;  /* 0x0000000000017941 */ /* 0x000fea0003800000 */
.L_x_8935:
[----:B------:R-:W2:Y:S04]  /*257e0*/  LDL.LU R6, [R1] ;  /* 0x0000000001067983 */ /* 0x000ea80000300800 */
[----:B0-----:R-:W3:Y:S01]  /*257f0*/  LDL.LU R10, [R1+0xc] ;  /* 0x00000c00010a7983 */ /* 0x001ee20000300800 */
[C---:B------:R-:W-:Y:S01]  /*25800*/  ISETP.GT.AND P2, PT, R3.reuse, R4, PT ;  /* 0x000000040300720c */ /* 0x040fe20003f44270 */
[----:B------:R-:W-:Y:S02]  /*25810*/  VIADD R3, R3, 0xffffffff ;  /* 0xffffffff03037836 */ /* 0x000fe40000000000 */
[----:B--2---:R-:W-:-:S05]  /*25820*/  VIADD R5, R6, 0x1 ;  /* 0x0000000106057836 */ /* 0x004fca0000000000 */
[----:B------:R-:W-:-:S04]  /*25830*/  ISETP.NE.AND P1, PT, R5, 0x2, PT ;  /* 0x000000020500780c */ /* 0x000fc80003f25270 */
[----:B------:R-:W-:Y:S02]  /*25840*/  SEL R6, RZ, 0x1, P1 ;  /* 0x00000001ff067807 */ /* 0x000fe40000800000 */
[----:B------:R-:W-:Y:S02]  /*25850*/  SEL R5, R5, RZ, P1 ;  /* 0x000000ff05057207 */ /* 0x000fe40000800000 */
[----:B---3--:R-:W-:-:S05]  /*25860*/  LOP3.LUT R10, R10, R6, RZ, 0x3c, !PT ;  /* 0x000000060a0a7212 */ /* 0x008fca00078e3cff */
[----:B------:R1:W-:Y:S04]  /*25870*/  STL [R1+0xc], R10 ;  /* 0x00000c0a01007387 */ /* 0x0003e80000100800 */
[----:B------:R1:W-:Y:S01]  /*25880*/  STL [R1], R5 ;  /* 0x0000000501007387 */ /* 0x0003e20000100800 */
[----:B------:R-:W-:Y:S05]  /*25890*/  @P2 BRA `(.L_x_8947) ;  /* 0xfffffff8008c2947 */ /* 0x000fea000383ffff */
.L_x_8917:
[----:B------:R-:W-:Y:S05]  /*258a0*/  BSYNC B0 ;  /* 0x0000000000007941 */ /* 0x000fea0003800000 */
.L_x_8916:
[----:B------:R-:W2:Y:S01]  /*258b0*/  LDC R0, c[0x0][0x448] ;  /* 0x00011200ff007b82 */ /* 0x000ea20000000800 */
[----:B------:R-:W-:Y:S01]  /*258c0*/  VIADD R2, R25, 0x7f ;  /* 0x0000007f19027836 */ /* 0x000fe20000000000 */
[----:B------:R-:W-:Y:S06]  /*258d0*/  @!P0 WARPSYNC.ALL ;  /* 0x0000000000008948 */ /* 0x000fec0003800000 */
[----:B------:R-:W-:Y:S01]  /*258e0*/  @!P0 BAR.SYNC.DEFER_BLOCKING 0xc, 0x180 ;  /* 0x0306000000008b1d */ /* 0x000fe20000010000 */
[----:B--2---:R-:W-:-:S13]  /*258f0*/  ISETP.NE.AND P1, PT, R0, 0x1, PT ;  /* 0x000000010000780c */ /* 0x004fda0003f25270 */
[----:B------:R-:W2:Y:S08]  /*25900*/  @P1 LDC R3, c[0x0][0x44c] ;  /* 0x00011300ff031b82 */ /* 0x000eb00000000800 */
[----:B------:R-:W3:Y:S01]  /*25910*/  @P1 LDC R0, c[0x0][0x450] ;  /* 0x00011400ff001b82 */ /* 0x000ee20000000800 */
[----:B--2---:R-:W-:-:S05]  /*25920*/  @P1 IMAD.HI.U32 R3, R2, R3, RZ ;  /* 0x0000000302031227 */ /* 0x004fca00078e00ff */
[----:B---3--:R-:W-:-:S05]  /*25930*/  @P1 SHF.R.U32.HI R2, RZ, R0, R3 ;  /* 0x00000000ff021219 */ /* 0x008fca0000011603 */
[----:B------:R-:W-:Y:S02]  /*25940*/  IMAD.IADD R8, R8, 0x1, R2 ;  /* 0x0000000108087824 */ /* 0x000fe400078e0202 */
[----:B------:R-:W2:Y:S02]  /*25950*/  LDC.64 R2, c[0x0][0x9e0] ;  /* 0x00027800ff027b82 */ /* 0x000ea40000000a00 */
[----:B--2---:R-:W-:Y:S01]  /*25960*/  ISETP.GE.AND P2, PT, R3, 0x1, PT ;  /* 0x000000010300780c */ /* 0x004fe20003f46270 */
        /* <DEDUP_REMOVED lines=8> */
[----:B01----:R-:W0:Y:S02]  /*259f0*/  @P0 LDC.64 R4, c[0x0][0x9e8] ;  /* 0x00027a00ff040b82 */ /* 0x003e240000000a00 */
[----:B0-----:R-:W-:-:S05]  /*25a00*/  @P0 IMAD.HI.U32 R4, R0, R4, RZ ;  /* 0x0000000400040227 */ /* 0x001fca00078e00ff */
[----:B------:R-:W-:-:S04]  /*25a10*/  @P0 SHF.R.U32.HI R0, RZ, R5, R4 ;  /* 0x00000005ff000219 */ /* 0x000fc80000011604 */
[----:B------:R-:W-:Y:S01]  /*25a20*/  LOP3.LUT R0, RZ, R0, RZ, 0x33, !PT ;  /* 0x00000000ff007212 */ /* 0x000fe200078e33ff */
[----:B------:R-:W-:Y:S06]  /*25a30*/  BRA `(.L_x_8951) ;  /* 0x0000000000107947 */ /* 0x000fec0003800000 */
.L_x_8950:
[----:B------:R-:W-:-:S13]  /*25a40*/  ISETP.NE.AND P0, PT, R3, 0x1, PT ;  /* 0x000000010300780c */ /* 0x000fda0003f05270 */
[----:B01----:R-:W0:Y:S02]  /*25a50*/  @P0 LDC.64 R4, c[0x0][0x9e8] ;  /* 0x00027a00ff040b82 */ /* 0x003e240000000a00 */
[----:B0-----:R-:W-:-:S05]  /*25a60*/  @P0 IMAD.HI.U32 R4, R0, R4, RZ ;  /* 0x0000000400040227 */ /* 0x001fca00078e00ff */
[----:B------:R-:W-:-:S07]  /*25a70*/  @P0 SHF.R.U32.HI R0, RZ, R5, R4 ;  /* 0x00000005ff000219 */ /* 0x000fce0000011604 */
.L_x_8951:
[----:B------:R-:W-:Y:S05]  /*25a80*/  BSYNC B0 ;  /* 0x0000000000007941 */ /* 0x000fea0003800000 */
.L_x_8949:
[----:B------:R-:W-:-:S05]  /*25a90*/  IMAD R0, R0, R3, R3 ;  /* 0x0000000300007224 */ /* 0x000fca00078e0203 */
[----:B------:R-:W-:-:S07]  /*25aa0*/  VIMNMX R2, R2, R0, PT ;  /* 0x0000000002027248 */ /* 0x000fce0003fe0100 */
.L_x_8948:
[----:B------:R-:W-:Y:S01]  /*25ab0*/  VIADD R0, R2, 0x9f ;  /* 0x0000009f02007836 */ /* 0x000fe20000000000 */
[----:B------:R-:W-:Y:S01]  /*25ac0*/  ULDC UR4, c[0x0][0x9dc] ;  /* 0x0002770000047ab9 */ /* 0x000fe20000000800 */
[----:B------:R-:W-:Y:S02]  /*25ad0*/  IMAD.MOV.U32 R4, RZ, RZ, R25 ;  /* 0x000000ffff047224 */ /* 0x000fe400078e0019 */
[----:B------:R-:W-:-:S05]  /*25ae0*/  IMAD.HI R0, R0, 0x66666667, RZ ;  /* 0x6666666700007827 */ /* 0x000fca00078e02ff */
[----:B------:R-:W-:-:S04]  /*25af0*/  SHF.R.U32.HI R2, RZ, 0x1f, R0 ;  /* 0x0000001fff027819 */ /* 0x000fc80000011600 */
[----:B------:R-:W-:Y:S02]  /*25b00*/  LEA.HI.SX32 R2, R0, R2, 0x1a ;  /* 0x0000000200027211 */ /* 0x000fe400078fd2ff */
[----:B------:R-:W2:Y:S02]  /*25b10*/  @P1 LDC R0, c[0x0][0x450] ;  /* 0x00011400ff001b82 */ /* 0x000ea40000000800 */
[----:B------:R-:W-:-:S06]  /*25b20*/  VIMNMX R32, R20, R2, PT ;  /* 0x0000000214207248 */ /* 0x000fcc0003fe0100 */
[----:B------:R-:W3:Y:S02]  /*25b30*/  @P1 LDC R2, c[0x0][0x44c] ;  /* 0x00011300ff021b82 */ /* 0x000ee40000000800 */
[----:B---3--:R-:W-:-:S05]  /*25b40*/  @P1 IMAD.HI.U32 R2, R25, R2, RZ ;  /* 0x0000000219021227 */ /* 0x008fca00078e00ff */
[----:B--2---:R-:W-:-:S05]  /*25b50*/  @P1 SHF.R.U32.HI R4, RZ, R0, R2 ;  /* 0x00000000ff041219 */ /* 0x004fca0000011602 */
        /* <DEDUP_REMOVED lines=8> */
[----:B01----:R-:W0:Y:S02]  /*25be0*/  @P0 LDC.64 R4, c[0x0][0x9e8] ;  /* 0x00027a00ff040b82 */ /* 0x003e240000000a00 */
[----:B0-----:R-:W-:-:S05]  /*25bf0*/  @P0 IMAD.HI.U32 R4, R2, R4, RZ ;  /* 0x0000000402040227 */ /* 0x001fca00078e00ff */
[----:B------:R-:W-:-:S04]  /*25c00*/  @P0 SHF.R.U32.HI R2, RZ, R5, R4 ;  /* 0x00000005ff020219 */ /* 0x000fc80000011604 */
[----:B------:R-:W-:Y:S01]  /*25c10*/  LOP3.LUT R2, RZ, R2, RZ, 0x33, !PT ;  /* 0x00000002ff027212 */ /* 0x000fe200078e33ff */
[----:B------:R-:W-:Y:S06]  /*25c20*/  BRA `(.L_x_8955) ;  /* 0x0000000000107947 */ /* 0x000fec0003800000 */
.L_x_8954:
[----:B------:R-:W-:-:S13]  /*25c30*/  ISETP.NE.AND P0, PT, R3, 0x1, PT ;  /* 0x000000010300780c */ /* 0x000fda0003f05270 */
[----:B01----:R-:W0:Y:S02]  /*25c40*/  @P0 LDC.64 R4, c[0x0][0x9e8] ;  /* 0x00027a00ff040b82 */ /* 0x003e240000000a00 */
[----:B0-----:R-:W-:-:S05]  /*25c50*/  @P0 IMAD.HI.U32 R4, R2, R4, RZ ;  /* 0x0000000402040227 */ /* 0x001fca00078e00ff */
[----:B------:R-:W-:-:S07]  /*25c60*/  @P0 SHF.R.U32.HI R2, RZ, R5, R4 ;  /* 0x00000005ff020219 */ /* 0x000fce0000011604 */
.L_x_8955:
[----:B------:R-:W-:Y:S05]  /*25c70*/  BSYNC B0 ;  /* 0x0000000000007941 */ /* 0x000fea0003800000 */
.L_x_8953:
[----:B------:R-:W-:-:S05]  /*25c80*/  IMAD R2, R2, R3, RZ ;  /* 0x0000000302027224 */ /* 0x000fca00078e02ff */
[----:B------:R-:W-:-:S07]  /*25c90*/  VIMNMX R0, R0, R2, !PT ;  /* 0x0000000200007248 */ /* 0x000fce0007fe0100 */
.L_x_8952:
[----:B------:R-:W-:-:S05]  /*25ca0*/  IMAD.HI R0, R0, 0x66666667, RZ ;  /* 0x6666666700007827 */ /* 0x000fca00078e02ff */
[----:B------:R-:W-:-:S04]  /*25cb0*/  SHF.R.U32.HI R2, RZ, 0x1f, R0 ;  /* 0x0000001fff027819 */ /* 0x000fc80000011600 */
[----:B------:R-:W-:-:S04]  /*25cc0*/  LEA.HI.SX32 R2, R0, R2, 0x1a ;  /* 0x0000000200027211 */ /* 0x000fc800078fd2ff */
[----:B------:R-:W-:-:S04]  /*25cd0*/  VIMNMX R3, RZ, R2, !PT ;  /* 0x00000002ff037248 */ /* 0x000fc80007fe0100 */
[----:B------:R-:W-:Y:S01]  /*25ce0*/  ISETP.GT.AND P0, PT, R32, R3, PT ;  /* 0x000000032000720c */ /* 0x000fe20003f04270 */
[----:B------:R2:W-:-:S12]  /*25cf0*/  STL [R1+0x1c], R3 ;  /* 0x00001c0301007387 */ /* 0x0005d80000100800 */
[----:B--2---:R-:W-:Y:S05]  /*25d00*/  @P0 BRA `(.L_x_8956) ;  /* 0x0000000000440947 */ /* 0x004fea0003800000 */
[----:B------:R-:W2:Y:S02]  /*25d10*/  S2R R3, SR_TID.X ;  /* 0x0000000000037919 */ /* 0x000ea40000002100 */
[----:B--2---:R-:W-:-:S04]  /*25d20*/  LOP3.LUT R3, R3, 0x7f, RZ, 0xc0, !PT ;  /* 0x0000007f03037812 */ /* 0x004fc800078ec0ff */
[----:B------:R-:W-:-:S13]  /*25d30*/  ISETP.NE.AND P0, PT, R3, RZ, PT ;  /* 0x000000ff0300720c */ /* 0x000fda0003f05270 */
[----:B------:R-:W-:Y:S05]  /*25d40*/  @P0 BRA `(.L_x_8957) ;  /* 0x0000004c00700947 */ /* 0x000fea0003800000 */
[----:B01----:R-:W0:Y:S01]  /*25d50*/  S2R R5, SR_LANEID ;  /* 0x0000000000057919 */ /* 0x003e220000000000 */
        /* <DEDUP_REMOVED lines=12> */
.L_x_8956:
        /* <DEDUP_REMOVED lines=9> */
[----:B------:R-:W2:Y:S01]  /*25eb0*/  LDC.64 R2, c[0x4][R2] ;  /* 0x0100000002027b82 */ /* 0x000ea20000000a00 */
[----:B01----:R-:W-:Y:S02]  /*25ec0*/  IMAD.U32 R5, RZ, RZ, UR7 ;  /* 0x00000007ff057e24 */ /* 0x003fe4000f8e00ff */
        /* <DEDUP_REMOVED lines=8> */
[----:B--2---:R-:W-:Y:S05]  /*25f50*/  CALL.ABS.NOINC R2 ;  /* 0x0000000002007343 */ /* 0x004fea0003c00000 */
.L_x_8959:
[----:B------:R-:W-:Y:S05]  /*25f60*/  BSYNC B6 ;  /* 0x0000000000067941 */ /* 0x000fea0003800000 */
.L_x_8958:
        /* <DEDUP_REMOVED lines=22> */
.L_x_8961:
[----:B------:R-:W-:Y:S05]  /*260d0*/  BSYNC B6 ;  /* 0x0000000000067941 */ /* 0x000fea0003800000 */
.L_x_8960:
        /* <DEDUP_REMOVED lines=20> */
.L_x_8963:
[----:B------:R-:W-:Y:S05]  /*26220*/  BSYNC B6 ;  /* 0x0000000000067941 */ /* 0x000fea0003800000 */
.L_x_8962:
        /* <DEDUP_REMOVED lines=19> */
.L_x_8965:
[----:B------:R-:W-:Y:S05]  /*26360*/  BSYNC B6 ;  /* 0x0000000000067941 */ /* 0x000fea0003800000 */
.L_x_8964:
[----:B------:R-:W-:Y:S01]  /*26370*/  ULDC.64 UR4, c[0x0][0x9f8] ;  /* 0x00027e0000047ab9 */ /* 0x000fe20000000a00 */
[----:B------:R-:W2:Y:S01]  /*26380*/  LDL R21, [R1+0x14] ;  /* 0x0000140001157983 */ /* 0x000ea20000100800 */
[----:B------:R-:W-:Y:S01]  /*26390*/  ISETP.NE.U32.AND P0, PT, RZ, UR4, PT ;  /* 0x00000004ff007c0c */ /* 0x000fe2000bf05070 */
[----:B------:R-:W-:Y:S01]  /*263a0*/  IMAD.MOV.U32 R14, RZ, RZ, R27 ;  /* 0x000000ffff0e7224 */ /* 0x000fe200078e001b */
[----:B------:R-:W3:Y:S01]  /*263b0*/  LDC R12, c[0x0][0x430] ;  /* 0x00010c00ff0c7b82 */ /* 0x000ee20000000800 */
[----:B------:R-:W4:Y:S01]  /*263c0*/  LDL R13, [R1+0x48] ;  /* 0x00004800010d7983 */ /* 0x000f220000100800 */
[----:B------:R-:W-:Y:S01]  /*263d0*/  ISETP.NE.AND.EX P0, PT, RZ, UR5, PT, P0 ;  /* 0x00000005ff007c0c */ /* 0x000fe2000bf05300 */
[----:B------:R-:W0:-:S12]  /*263e0*/  S2R R20, SR_TID.X ;  /* 0x0000000000147919 */ /* 0x000e180000002100 */
[----:B------:R-:W1:Y:S02]  /*263f0*/  @P0 LDC.64 R2, c[0x0][0x9f8] ;  /* 0x00027e00ff020b82 */ /* 0x000e640000000a00 */
[----:B-1----:R-:W-:-:S05]  /*26400*/  @P0 IMAD.WIDE R2, R27, 0x4, R2 ;  /* 0x000000041b020825 */ /* 0x002fca00078e0202 */
[----:B------:R1:W4:Y:S01]  /*26410*/  @P0 LDG.E R14, desc[UR60][R2.64] ;  /* 0x0000003c020e0981 */ /* 0x000322000c1e1900 */
[----:B0-----:R-:W-:Y:S01]  /*26420*/  LOP3.LUT R20, R20, 0x7f, RZ, 0xc0, !PT ;  /* 0x0000007f14147812 */ /* 0x001fe200078ec0ff */
[----:B------:R-:W-:Y:S01]  /*26430*/  IMAD.MOV.U32 R4, RZ, RZ, 0xa0 ;  /* 0x000000a0ff047424 */ /* 0x000fe200078e00ff */
[----:B---3--:R-:W-:Y:S01]  /*26440*/  ISETP.NE.AND P0, PT, R12, 0x1, PT ;  /* 0x000000010c00780c */ /* 0x008fe20003f05270 */
[----:B------:R-:W0:Y:S01]  /*26450*/  S2R R30, SR_TID.X ;  /* 0x00000000001e7919 */ /* 0x000e220000002100 */
[----:B------:R-:W-:Y:S01]  /*26460*/  SHF.R.U32.HI R20, RZ, 0x3, R20 ;  /* 0x00000003ff147819 */ /* 0x000fe20000011614 */
[----:B------:R-:W-:-:S10]  /*26470*/  IMAD R4, R32, R4, -0xa0 ;  /* 0xffffff6020047424 */ /* 0x000fd400078e0204 */
[----:B------:R-:W3:Y:S08]  /*26480*/  @P0 LDC R0, c[0x0][0x434] ;  /* 0x00010d00ff000b82 */ /* 0x000ef00000000800 */
[----:B-1----:R-:W1:Y:S08]  /*26490*/  @P0 LDC R2, c[0x0][0x438] ;  /* 0x00010e00ff020b82 */ /* 0x002e700000000800 */
[----:B------:R-:W1:Y:S01]  /*264a0*/  @P0 LDC R5, c[0x0][0x434] ;  /* 0x00010d00ff050b82 */ /* 0x000e620000000800 */
[----:B0-----:R-:W-:-:S07]  /*264b0*/  IMAD.SHL.U32 R30, R30, 0x10, RZ ;  /* 0x000000101e1e7824 */ /* 0x001fce00078e00ff */
[----:B------:R-:W0:Y:S01]  /*264c0*/  @P0 LDC R7, c[0x0][0x438] ;  /* 0x00010e00ff070b82 */ /* 0x000e220000000800 */
[----:B------:R-:W-:Y:S02]  /*264d0*/  LOP3.LUT R30, R20, 0x70, R30, 0xf8, !PT ;  /* 0x00000070141e7812 */ /* 0x000fe400078ef81e */
[----:B------:R-:W3:Y:S03]  /*264e0*/  S2R R20, SR_TID.X ;  /* 0x0000000000147919 */ /* 0x000ee60000002100 */
[----:B------:R-:W-:-:S05]  /*264f0*/  IMAD.IADD R8, R30, 0x1, R4 ;  /* 0x000000011e087824 */ /* 0x000fca00078e0204 */
[----:B------:R-:W-:Y:S02]  /*26500*/  ISETP.GE.AND P1, PT, R8, R19, PT ;  /* 0x000000130800720c */ /* 0x000fe40003f26270 */
[C---:B---3--:R-:W-:Y:S01]  /*26510*/  LOP3.LUT R30, R20.reuse, 0x7f, RZ, 0xc0, !PT ;  /* 0x0000007f141e7812 */ /* 0x048fe200078ec0ff */
[----:B------:R-:W-:-:S03]  /*26520*/  IMAD.SHL.U32 R20, R20, 0x10, RZ ;  /* 0x0000001014147824 */ /* 0x000fc600078e00ff */
[----:B------:R-:W-:-:S04]  /*26530*/  SHF.R.U32.HI R30, RZ, 0x3, R30 ;  /* 0x00000003ff1e7819 */ /* 0x000fc8000001161e */
[----:B------:R-:W-:-:S04]  /*26540*/  LOP3.LUT R20, R30, 0x70, R20, 0xf8, !PT ;  /* 0x000000701e147812 */ /* 0x000fc800078ef814 */
[----:B------:R-:W-:-:S05]  /*26550*/  LOP3.LUT R20, R20, 0x80, RZ, 0xfc, !PT ;  /* 0x0000008014147812 */ /* 0x000fca00078efcff */
[----:B------:R-:W-:Y:S01]  /*26560*/  IMAD.IADD R4, R20, 0x1, R4 ;  /* 0x0000000114047824 */ /* 0x000fe200078e0204 */
[----:B------:R-:W-:Y:S01]  /*26570*/  LOP3.LUT R16, R16, 0xfffffffd, RZ, 0xc0, !PT ;  /* 0xfffffffd10107812 */ /* 0x000fe200078ec0ff */
[----:B------:R-:W-:Y:S01]  /*26580*/  UMOV UR4, 0xffffffff ;  /* 0xffffffff00047882 */ /* 0x000fe20000000000 */
[--C-:B--2---:R-:W-:Y:S02]  /*26590*/  IMAD.IADD R8, R8, 0x1, R21.reuse ;  /* 0x0000000108087824 */ /* 0x104fe400078e0215 */
[----:B------:R-:W-:Y:S02]  /*265a0*/  IMAD.IADD R9, R4, 0x1, R21 ;  /* 0x0000000104097824 */ /* 0x000fe400078e0215 */
[----:B------:R-:W-:-:S04]  /*265b0*/  @P0 IMAD.HI.U32 R0, R8, R0, RZ ;  /* 0x0000000008000227 */ /* 0x000fc800078e00ff */
[----:B------:R-:W-:Y:S01]  /*265c0*/  IMAD.MOV.U32 R6, RZ, RZ, R8 ;  /* 0x000000ffff067224 */ /* 0x000fe200078e0008 */
[----:B-1----:R-:W-:Y:S02]  /*265d0*/  @P0 SHF.R.U32.HI R6, RZ, R2, R0 ;  /* 0x00000002ff060219 */ /* 0x002fe40000011600 */
[----:B------:R-:W1:Y:S01]  /*265e0*/  @!P1 LDC.64 R2, c[0x0][0x428] ;  /* 0x00010a00ff029b82 */ /* 0x000e620000000a00 */
[----:B------:R-:W-:-:S04]  /*265f0*/  @P0 IMAD.HI.U32 R5, R9, R5, RZ ;  /* 0x0000000509050227 */ /* 0x000fc800078e00ff */
[----:B------:R-:W-:Y:S01]  /*26600*/  IMAD.MOV.U32 R0, RZ, RZ, R9 ;  /* 0x000000ffff007224 */ /* 0x000fe200078e0009 */
[----:B0-----:R-:W-:Y:S02]  /*26610*/  @P0 SHF.R.U32.HI R0, RZ, R7, R5 ;  /* 0x00000007ff000219 */ /* 0x001fe40000011605 */
[----:B------:R-:W-:Y:S02]  /*26620*/  ISETP.GE.AND P0, PT, R4, R19, PT ;  /* 0x000000130400720c */ /* 0x000fe40003f06270 */
[----:B------:R-:W0:Y:S02]  /*26630*/  @!P1 LDC.64 R4, c[0x0][0x418] ;  /* 0x00010600ff049b82 */ /* 0x000e240000000a00 */
[----:B------:R-:W-:Y:S02]  /*26640*/  ISETP.GT.U32.OR P0, PT, R20, 0x9f, P0 ;  /* 0x0000009f1400780c */ /* 0x000fe40000704470 */
[----:B----4-:R-:W-:-:S05]  /*26650*/  SHF.R.S32.HI R15, RZ, 0x1f, R14 ;  /* 0x0000001fff0f7819 */ /* 0x010fca000001140e */
[----:B-1----:R-:W-:-:S04]  /*26660*/  @!P1 IMAD R7, R15, R2, RZ ;  /* 0x000000020f079224 */ /* 0x002fc800078e02ff */
[----:B------:R-:W-:Y:S01]  /*26670*/  @!P1 IMAD R10, R14, R3, R7 ;  /* 0x000000030e0a9224 */ /* 0x000fe200078e0207 */
[----:B------:R-:W-:-:S03]  /*26680*/  @!P1 SHF.R.S32.HI R7, RZ, 0x1f, R6 ;  /* 0x0000001fff079819 */ /* 0x000fc60000011406 */
[----:B------:R-:W-:-:S03]  /*26690*/  @!P1 IMAD.WIDE.U32 R2, R14, R2, R6 ;  /* 0x000000020e029225 */ /* 0x000fc600078e0006 */
[----:B------:R-:W1:Y:S01]  /*266a0*/  LDC R7, c[0x0][0x2f4] ;  /* 0x0000bd00ff077b82 */ /* 0x000e620000000800 */
[----:B------:R-:W-:Y:S01]  /*266b0*/  @!P1 IMAD.IADD R3, R3, 0x1, R10 ;  /* 0x0000000103039824 */ /* 0x000fe200078e020a */
[----:B0-----:R-:W-:-:S04]  /*266c0*/  @!P1 LEA R10, P2, R2, R4, 0x2 ;  /* 0x00000004020a9211 */ /* 0x001fc800078410ff */
[----:B------:R-:W-:Y:S02]  /*266d0*/  @!P1 LEA.HI.X R11, R2, R5, R3, 0x2, P2 ;  /* 0x00000005020b9211 */ /* 0x000fe400010f1403 */
[----:B------:R-:W0:Y:S01]  /*266e0*/  @!P0 LDC.64 R2, c[0x0][0x428] ;  /* 0x00010a00ff028b82 */ /* 0x000e220000000a00 */
[----:B------:R-:W-:-:S04]  /*266f0*/  IMAD.MOV R4, RZ, RZ, -R6 ;  /* 0x000000ffff047224 */ /* 0x000fc800078e0a06 */
[----:B------:R-:W-:Y:S01]  /*26700*/  IMAD R8, R12, R4, R8 ;  /* 0x000000040c087224 */ /* 0x000fe200078e0208 */
[----:B------:R-:W-:Y:S01]  /*26710*/  @!P0 SHF.R.S32.HI R5, RZ, 0x1f, R0 ;  /* 0x0000001fff058819 */ /* 0x000fe20000011400 */
[----:B0-----:R-:W-:-:S04]  /*26720*/  @!P0 IMAD R4, R15, R2, RZ ;  /* 0x000000020f048224 */ /* 0x001fc800078e02ff */
[----:B------:R-:W-:Y:S02]  /*26730*/  @!P0 IMAD R6, R14, R3, R4 ;  /* 0x000000030e068224 */ /* 0x000fe400078e0204 */
[----:B------:R-:W-:-:S04]  /*26740*/  @!P0 IMAD.MOV.U32 R4, RZ, RZ, R0 ;  /* 0x000000ffff048224 */ /* 0x000fc800078e0000 */
[----:B------:R-:W-:Y:S02]  /*26750*/  @!P0 IMAD.WIDE.U32 R4, R14, R2, R4 ;  /* 0x000000020e048225 */ /* 0x000fe400078e0004 */
[----:B------:R-:W0:Y:S02]  /*26760*/  @!P0 LDC.64 R2, c[0x0][0x418] ;  /* 0x00010600ff028b82 */ /* 0x000e240000000a00 */
[----:B------:R-:W-:Y:S02]  /*26770*/  @!P0 IMAD.IADD R5, R6, 0x1, R5 ;  /* 0x0000000106058824 */ /* 0x000fe400078e0205 */
[----:B------:R-:W-:Y:S01]  /*26780*/  IMAD.MOV.U32 R6, RZ, RZ, RZ ;  /* 0x000000ffff067224 */ /* 0x000fe200078e00ff */
[----:B------:R2:W-:Y:S04]  /*26790*/  STL [R1+0x4], R14 ;  /* 0x0000040e01007387 */ /* 0x0005e80000100800 */
[----:B------:R2:W-:Y:S04]  /*267a0*/  STL [R1+0x18], R15 ;  /* 0x0000180f01007387 */ /* 0x0005e80000100800 */
[----:B------:R2:W5:Y:S01]  /*267b0*/  @!P1 LDG.E R6, desc[UR60][R10.64] ;  /* 0x0000003c0a069981 */ /* 0x000562000c1e1900 */
[----:B0-----:R-:W-:-:S04]  /*267c0*/  @!P0 LEA R2, P2, R4, R2, 0x2 ;  /* 0x0000000204028211 */ /* 0x001fc800078410ff */
[----:B------:R-:W-:Y:S02]  /*267d0*/  @!P0 LEA.HI.X R3, R4, R3, R5, 0x2, P2 ;  /* 0x0000000304038211 */ /* 0x000fe400010f1405 */
[----:B------:R-:W-:Y:S01]  /*267e0*/  ISETP.GT.U32.AND P2, PT, R20, 0x9f, PT ;  /* 0x0000009f1400780c */ /* 0x000fe20003f44070 */
[----:B------:R-:W-:Y:S01]  /*267f0*/  IMAD.MOV.U32 R5, RZ, RZ, RZ ;  /* 0x000000ffff057224 */ /* 0x000fe200078e00ff */
[----:B-1----:R-:W-:-:S05]  /*26800*/  ISETP.GE.AND P1, PT, R36, R7, PT ;  /* 0x000000072400720c */ /* 0x002fca0003f26270 */
[----:B------:R2:W5:Y:S01]  /*26810*/  @!P0 LDG.E R5, desc[UR60][R2.64] ;  /* 0x0000003c02058981 */ /* 0x000562000c1e1900 */
[----:B------:R-:W-:-:S05]  /*26820*/  ISETP.NE.AND P0, PT, R13, 0x3, PT ;  /* 0x000000030d00780c */ /* 0x000fca0003f05270 */
[----:B------:R-:W-:-:S04]  /*26830*/  @P2 LOP3.LUT R16, R16, 0x2, RZ, 0xfc, !PT ;  /* 0x0000000210102812 */ /* 0x000fc800078efcff */
[----:B------:R-:W-:-:S04]  /*26840*/  LOP3.LUT R16, R16, 0xfffffffb, RZ, 0xc0, !PT ;  /* 0xfffffffb10107812 */ /* 0x000fc800078ec0ff */
[----:B------:R-:W-:Y:S01]  /*26850*/  LOP3.LUT R16, R16, 0xfffffffe, RZ, 0xc0, !PT ;  /* 0xfffffffe10107812 */ /* 0x000fe200078ec0ff */
[----:B------:R-:W-:-:S03]  /*26860*/  IMAD.MOV R0, RZ, RZ, -R0 ;  /* 0x000000ffff007224 */ /* 0x000fc600078e0a00 */
[----:B------:R-:W-:Y:S01]  /*26870*/  @P1 LOP3.LUT R16, R16, 0x1, RZ, 0xfc, !PT ;  /* 0x0000000110101812 */ /* 0x000fe200078efcff */
[----:B------:R-:W-:-:S03]  /*26880*/  IMAD R9, R12, R0, R9 ;  /* 0x000000000c097224 */ /* 0x000fc600078e0209 */
[----:B------:R-:W-:Y:S01]  /*26890*/  @P0 LOP3.LUT R16, R16, 0x4, RZ, 0xfc, !PT ;  /* 0x0000000410100812 */ /* 0x000fe200078efcff */
[----:B--2---:R-:W-:Y:S06]  /*268a0*/  BRA.DIV UR4, `(.L_x_8966) ;  /* 0x0000008204647947 */ /* 0x004fec000b800000 */
.L_x_9171:
[----:B------:R-:W-:Y:S01]  /*268b0*/  SHF.R.S32.HI R0, RZ, 0x1f, R26 ;  /* 0x0000001fff007819 */ /* 0x000fe2000001141a */
[----:B------:R-:W-:-:S04]  /*268c0*/  VIADD R7, R32, 0xffffffff ;  /* 0xffffffff20077836 */ /* 0x000fc80000000000 */
[----:B------:R0:W-:Y:S01]  /*268d0*/  STL [R1+0x10], R0 ;  /* 0x0000100001007387 */ /* 0x0001e20000100800 */
[----:B------:R-:W-:Y:S05]  /*268e0*/  @!P0 BRA `(.L_x_8967) ;  /* 0x0000000000048947 */ /* 0x000fea0003800000 */
[----:B------:R-:W-:Y:S01]  /*268f0*/  BPT.TRAP 0x1 ;  /* 0x000000040000795c */ /* 0x000fe20000300000 */
.L_x_8967:
[----:B0-----:R-:W2:Y:S01]  /*26900*/  LDL R0, [R1+0x8] ;  /* 0x0000080001007983 */ /* 0x001ea20000100800 */
[----:B------:R-:W-:Y:S01]  /*26910*/  IMAD R4, R35, 0x8, R17 ;  /* 0x0000000823047824 */ /* 0x000fe200078e0211 */
[----:B------:R-:W-:Y:S01]  /*26920*/  BSSY B0, `(.L_x_8968) ;  /* 0x0000007000007945 */ /* 0x000fe20003800000 */
[----:B--2---:R-:W-:-:S04]  /*26930*/  SHF.L.U32 R0, R0, 0x1f, RZ ;  /* 0x0000001f00007819 */ /* 0x004fc800000006ff */
[----:B------:R0:W1:Y:S01]  /*26940*/  SYNCS.PHASECHK.TRANS64.TRYWAIT P0, [R4+URZ+0x22880], R0 ;  /* 0x02288000040075a7 */ /* 0x000062000800017f */
[----:B------:R0:W-:Y:S02]  /*26950*/  STL [R1+0x38], R0 ;  /* 0x0000380001007387 */ /* 0x0001e40000100800 */
[----:B0-----:R-:W-:-:S05]  /*26960*/  SHF.R.S32.HI R0, RZ, 0x1f, R8 ;  /* 0x0000001fff007819 */ /* 0x001fca0000011408 */
[----:B------:R0:W-:Y:S02]  /*26970*/  STL [R1+0x34], R0 ;  /* 0x0000340001007387 */ /* 0x0001e40000100800 */
[----:B01----:R-:W-:Y:S05]  /*26980*/  @!P0 BRA `(.L_x_8969) ;  /* 0x00000080005c8947 */ /* 0x003fea0003800000 */
.L_x_9172:
[----:B------:R-:W-:Y:S05]  /*26990*/  BSYNC B0 ;  /* 0x0000000000007941 */ /* 0x000fea0003800000 */
.L_x_8968:
[----:B0-----:R-:W2:Y:S01]  /*269a0*/  LDL R0, [R1+0x34] ;  /* 0x0000340001007983 */ /* 0x001ea20000100800 */
[----:B------:R-:W-:-:S03]  /*269b0*/  ULDC.64 UR4, c[0x0][0x328] ;  /* 0x0000ca0000047ab9 */ /* 0x000fc60000000a00 */
[----:B------:R-:W3:Y:S04]  /*269c0*/  LDL R10, [R1+0x10] ;  /* 0x00001000010a7983 */ /* 0x000ee80000100800 */
[----:B------:R-:W4:Y:S01]  /*269d0*/  LDL R13, [R1+0x2c] ;  /* 0x00002c00010d7983 */ /* 0x000f220000100800 */
[----:B------:R-:W-:Y:S01]  /*269e0*/  IMAD.WIDE.U32 R2, R8, UR4, RZ ;  /* 0x0000000408027c25 */ /* 0x000fe2000f8e00ff */
[----:B-----5:R-:W-:Y:S01]  /*269f0*/  SHF.R.S32.HI R37, RZ, 0x1f, R6 ;  /* 0x0000001fff257819 */ /* 0x020fe20000011406 */
[----:B------:R-:W-:Y:S01]  /*26a00*/  ULDC.64 UR6, c[0x0][0x338] ;  /* 0x0000ce0000067ab9 */ /* 0x000fe20000000a00 */
[----:B------:R-:W0:Y:S01]  /*26a10*/  S2R R14, SR_TID.X ;  /* 0x00000000000e7919 */ /* 0x000e220000002100 */
[----:B------:R-:W1:Y:S01]  /*26a20*/  LDC R11, c[0x0][0x2f4] ;  /* 0x0000bd00ff0b7b82 */ /* 0x000e620000000800 */
[----:B------:R-:W-:Y:S01]  /*26a30*/  ULDC.64 UR8, c[0x0][0x330] ;  /* 0x0000cc0000087ab9 */ /* 0x000fe20000000a00 */
[----:B------:R-:W-:Y:S01]  /*26a40*/  ULDC.64 UR10, c[0x0][0x318] ;  /* 0x0000c600000a7ab9 */ /* 0x000fe20000000a00 */
[----:B------:R-:W-:Y:S01]  /*26a50*/  SHF.R.S32.HI R34, RZ, 0x1f, R5 ;  /* 0x0000001fff227819 */ /* 0x000fe20000011405 */
[----:B------:R-:W-:Y:S01]  /*26a60*/  IMAD R7, R7, -0xa0, R19 ;  /* 0xffffff6007077824 */ /* 0x000fe200078e0213 */
[----:B-1----:R-:W-:-:S02]  /*26a70*/  ISETP.GE.AND P0, PT, R36, R11, PT ;  /* 0x0000000b2400720c */ /* 0x002fc40003f06270 */
[----:B0-----:R-:W-:-:S04]  /*26a80*/  LOP3.LUT R14, R14, 0x7f, RZ, 0xc0, !PT ;  /* 0x0000007f0e0e7812 */ /* 0x001fc800078ec0ff */
[----:B------:R-:W-:-:S05]  /*26a90*/  SHF.R.U32.HI R14, RZ, 0x3, R14 ;  /* 0x00000003ff0e7819 */ /* 0x000fca000001160e */
[----:B------:R-:W-:-:S05]  /*26aa0*/  IMAD.IADD R7, R7, 0x1, -R14 ;  /* 0x0000000107077824 */ /* 0x000fca00078e0a0e */
[----:B------:R-:W-:Y:S02]  /*26ab0*/  ISETP.GE.AND P2, PT, R7, 0x1, PT ;  /* 0x000000010700780c */ /* 0x000fe40003f46270 */
[----:B------:R-:W-:-:S11]  /*26ac0*/  LOP3.LUT R16, R16, 0xffffffbf, RZ, 0xc0, !PT ;  /* 0xffffffbf10107812 */ /* 0x000fd600078ec0ff */
[----:B------:R-:W-:Y:S01]  /*26ad0*/  @P2 LOP3.LUT R16, R16, 0x40, RZ, 0xfc, !PT ;  /* 0x0000004010102812 */ /* 0x000fe200078efcff */
        /* <DEDUP_REMOVED lines=14> */
[----:B------:R0:W-:Y:S03]  /*26bc0*/  STL [R1+0x30], R10 ;  /* 0x0000300a01007387 */ /* 0x0001e60000100800 */
        /* <DEDUP_REMOVED lines=14> */
[C---:B------:R-:W-:Y:S02]  /*26cb0*/  ISETP.GE.AND P2, PT, R7.reuse, 0x21, PT ;  /* 0x000000210700780c */ /* 0x040fe40003f46270 */
        /* <DEDUP_REMOVED lines=36> */
[C---:B-1----:R-:W-:Y:S02]  /*26f00*/  IADD3 R12, P1, R36.reuse, R11, RZ ;  /* 0x0000000b240c7210 */ /* 0x042fe40007f3e0ff */
        /* <DEDUP_REMOVED lines=18> */
[----:B------:R0:W2:Y:S03]  /*27030*/  SHFL.IDX PT, R0, R10, 0x1, 0x181f ;  /* 0x00381f000a007f89 */ /* 0x0000a600000e0000 */
[----:B-1----:R-:W-:Y:S01]  /*27040*/  IMAD.X R13, RZ, RZ, R2, P1 ;  /* 0x000000ffff0d7224 */ /* 0x002fe200008e0602 */
        /* <DEDUP_REMOVED lines=17> */
.L_x_9194:
        /* <DEDUP_REMOVED lines=9> */
.L_x_8971:
        /* <DEDUP_REMOVED lines=11> */
.L_x_8972:
[----:B------:R1:W-:Y:S01]  /*272a0*/  SYNCS.ARRIVE.TRANS64.A1T0 RZ, [R4+URZ+0x22870], RZ ;  /* 0x022870ff04ff79a7 */ /* 0x0003e2000810003f */
[----:B------:R-:W-:Y:S05]  /*272b0*/  @!P6 BRA `(.L_x_8973) ;  /* 0x000000000004e947 */ /* 0x000fea0003800000 */
[----:B------:R-:W-:Y:S01]  /*272c0*/  BPT.TRAP 0x1 ;  /* 0x000000040000795c */ /* 0x000fe20000300000 */
.L_x_8973:
[----:B------:R-:W2:Y:S01]  /*272d0*/  LDL R0, [R1+0x38] ;  /* 0x0000380001007983 */ /* 0x000ea20000100800 */
[----:B------:R-:W-:Y:S01]  /*272e0*/  BSSY B0, `(.L_x_8974) ;  /* 0x0000003000007945 */ /* 0x000fe20003800000 */
[----:B--2---:R-:W2:Y:S03]  /*272f0*/  SYNCS.PHASECHK.TRANS64.TRYWAIT P0, [R4+URZ+0x22840], R0 ;  /* 0x02284000040075a7 */ /* 0x004ea6000800017f */
[----:B--2---:R-:W-:Y:S05]  /*27300*/  @!P0 BRA `(.L_x_8975) ;  /* 0x0000008400508947 */ /* 0x004fea0003800000 */
.L_x_9195:
[----:B------:R-:W-:Y:S05]  /*27310*/  BSYNC B0 ;  /* 0x0000000000007941 */ /* 0x000fea0003800000 */
.L_x_8974:
[----:B--2---:R-:W2:Y:S01]  /*27320*/  LDL.LU R0, [R1+0x34] ;  /* 0x0000340001007983 */ /* 0x004ea20000300800 */
[----:B------:R-:W-:Y:S01]  /*27330*/  ULDC.64 UR4, c[0x0][0x310] ;  /* 0x0000c40000047ab9 */ /* 0x000fe20000000a00 */
[----:B------:R-:W-:Y:S02]  /*27340*/  ULDC.64 UR6, c[0x0][0x300] ;  /* 0x0000c00000067ab9 */ /* 0x000fe40000000a00 */
[----:B------:R-:W3:Y:S04]  /*27350*/  LDL.LU R12, [R1+0x30] ;  /* 0x00003000010c7983 */ /* 0x000ee80000300800 */
[----:B------:R-:W4:Y:S01]  /*27360*/  LDL R2, [R1+0x10] ;  /* 0x0000100001027983 */ /* 0x000f220000100800 */
[----:B------:R-:W-:Y:S02]  /*27370*/  IMAD R37, R37, UR4, RZ ;  /* 0x0000000425257c24 */ /* 0x000fe4000f8e02ff */
[----:B------:R-:W-:-:S02]  /*27380*/  IMAD R34, R34, UR4, RZ ;  /* 0x0000000422227c24 */ /* 0x000fc4000f8e02ff */
[C---:B------:R-:W-:Y:S02]  /*27390*/  IMAD R37, R6.reuse, UR5, R37 ;  /* 0x0000000506257c24 */ /* 0x040fe4000f8e0225 */
[----:B------:R-:W-:-:S04]  /*273a0*/  IMAD.WIDE.U32 R6, R6, UR4, RZ ;  /* 0x0000000406067c25 */ /* 0x000fc8000f8e00ff */
[----:B------:R-:W-:Y:S02]  /*273b0*/  IMAD.IADD R7, R7, 0x1, R37 ;  /* 0x0000000107077824 */ /* 0x000fe400078e0225 */
[----:B------:R-:W-:Y:S02]  /*273c0*/  IMAD R34, R5, UR5, R34 ;  /* 0x0000000505227c24 */ /* 0x000fe4000f8e0222 */
[----:B------:R-:W-:-:S04]  /*273d0*/  IMAD.WIDE.U32 R6, R8, UR6, R6 ;  /* 0x0000000608067c25 */ /* 0x000fc8000f8e0006 */
[----:B0-----:R-:W-:Y:S02]  /*273e0*/  IMAD.MOV.U32 R10, RZ, RZ, R6 ;  /* 0x000000ffff0a7224 */ /* 0x001fe400078e0006 */
[----:B--2---:R-:W-:-:S04]  /*273f0*/  IMAD R0, R0, UR6, RZ ;  /* 0x0000000600007c24 */ /* 0x004fc8000f8e02ff */
[----:B------:R-:W-:Y:S02]  /*27400*/  IMAD R8, R8, UR7, R0 ;  /* 0x0000000708087c24 */ /* 0x000fe4000f8e0200 */
[----:B---3--:R-:W-:Y:S02]  /*27410*/  IMAD R0, R12, UR6, RZ ;  /* 0x000000060c007c24 */ /* 0x008fe4000f8e02ff */
[----:B------:R-:W-:Y:S01]  /*27420*/  IMAD.IADD R11, R7, 0x1, R8 ;  /* 0x00000001070b7824 */ /* 0x000fe200078e0208 */
[----:B------:R-:W0:Y:S01]  /*27430*/  LDC R12, c[0x0][0x2f4] ;  /* 0x0000bd00ff0c7b82 */ /* 0x000e220000000800 */
[----:B------:R-:W-:Y:S01]  /*27440*/  IMAD.WIDE.U32 R6, R5, UR4, RZ ;  /* 0x0000000405067c25 */ /* 0x000fe2000f8e00ff */
[----:B------:R-:W-:-:S03]  /*27450*/  ULDC.64 UR4, c[0x0][0x308] ;  /* 0x0000c20000047ab9 */ /* 0x000fc60000000a00 */
[----:B------:R-:W-:Y:S02]  /*27460*/  IMAD.IADD R7, R7, 0x1, R34 ;  /* 0x0000000107077824 */ /* 0x000fe400078e0222 */
[C---:B------:R-:W-:Y:S02]  /*27470*/  IMAD R8, R9.reuse, UR7, R0 ;  /* 0x0000000709087c24 */ /* 0x040fe4000f8e0200 */
[----:B------:R-:W-:Y:S01]  /*27480*/  IMAD.WIDE.U32 R6, R9, UR6, R6 ;  /* 0x0000000609067c25 */ /* 0x000fe2000f8e0006 */
[----:B------:R-:W-:-:S03]  /*27490*/  ULDC.64 UR6, c[0x0][0x2e8] ;  /* 0x0000ba0000067ab9 */ /* 0x000fc60000000a00 */
[----:B------:R-:W-:-:S04]  /*274a0*/  IMAD.WIDE.U32 R10, R26, UR4, R10 ;  /* 0x000000041a0a7c25 */ /* 0x000fc8000f8e000a */
[----:B----4-:R-:W-:Y:S01]  /*274b0*/  IMAD R5, R2, UR4, RZ ;  /* 0x0000000402057c24 */ /* 0x010fe2000f8e02ff */
[----:B------:R-:W-:Y:S01]  /*274c0*/  IADD3 R2, P0, R10, UR6, RZ ;  /* 0x000000060a027c10 */ /* 0x000fe2000ff1e0ff */
[----:B------:R-:W-:Y:S02]  /*274d0*/  IMAD.IADD R7, R7, 0x1, R8 ;  /* 0x0000000107077824 */ /* 0x000fe400078e0208 */
[C---:B------:R-:W-:Y:S02]  /*274e0*/  IMAD R5, R26.reuse, UR5, R5 ;  /* 0x000000051a057c24 */ /* 0x040fe4000f8e0205 */
[----:B------:R-:W-:Y:S01]  /*274f0*/  IMAD.WIDE.U32 R6, R26, UR4, R6 ;  /* 0x000000041a067c25 */ /* 0x000fe2000f8e0006 */
[----:B------:R-:W-:Y:S01]  /*27500*/  UMOV UR4, 0xffffffff ;  /* 0xffffffff00047882 */ /* 0x000fe20000000000 */
[----:B0-----:R-:W-:Y:S02]  /*27510*/  ISETP.GE.AND P3, PT, R36, R12, PT ;  /* 0x0000000c2400720c */ /* 0x001fe40003f66270 */
[----:B------:R-:W-:-:S02]  /*27520*/  IADD3.X R0, R11, UR7, R5, P0, !PT ;  /* 0x000000070b007c10 */ /* 0x000fc400087fe405 */
[----:B------:R-:W-:-:S04]  /*27530*/  IADD3 R6, P0, R6, UR6, RZ ;  /* 0x0000000606067c10 */ /* 0x000fc8000ff1e0ff */
[----:B------:R-:W-:Y:S01]  /*27540*/  IADD3.X R5, R5, UR7, R7, P0, !PT ;  /* 0x0000000705057c10 */ /* 0x000fe200087fe407 */
[----:B------:R-:W-:Y:S08]  /*27550*/  BRA.DIV UR4, `(.L_x_8976) ;  /* 0x0000008204d47947 */ /* 0x000ff0000b800000 */
[----:B------:R-:W0:Y:S01]  /*27560*/  SHFL.IDX PT, R8, R2, RZ, 0x181f ;  /* 0x00181fff02087589 */ /* 0x000e2200000e0000 */
[----:B------:R-:W-:Y:S02]  /*27570*/  LOP3.LUT R22, R22, 0xfffffeff, RZ, 0xc0, !PT ;  /* 0xfffffeff16167812 */ /* 0x000fe400078ec0ff */
[----:B------:R-:W-:Y:S01]  /*27580*/  LOP3.LUT P6, RZ, R16, 0x80, RZ, 0xc0, !PT ;  /* 0x0000008010ff7812 */ /* 0x000fe200078cc0ff */
[----:B------:R-:W2:Y:S01]  /*27590*/  SHFL.IDX PT, R7, R0, RZ, 0x181f ;  /* 0x00181fff00077589 */ /* 0x000ea200000e0000 */
[----:B------:R-:W-:Y:S02]  /*275a0*/  @P4 LOP3.LUT R22, R22, 0x100, RZ, 0xfc, !PT ;  /* 0x0000010016164812 */ /* 0x000fe400078efcff */
[----:B------:R-:W-:Y:S02]  /*275b0*/  LOP3.LUT P4, RZ, R16, 0x40, RZ, 0xc0, !PT ;  /* 0x0000004010ff7812 */ /* 0x000fe4000788c0ff */
[----:B------:R-:W-:-:S04]  /*275c0*/  LOP3.LUT R22, R22, 0xffffff7f, RZ, 0xc0, !PT ;  /* 0xffffff7f16167812 */ /* 0x000fc800078ec0ff */
[----:B------:R-:W-:Y:S02]  /*275d0*/  @P1 LOP3.LUT R22, R22, 0x80, RZ, 0xfc, !PT ;  /* 0x0000008016161812 */ /* 0x000fe400078efcff */
[----:B------:R-:W-:Y:S02]  /*275e0*/  LOP3.LUT P1, RZ, R16, 0x10, RZ, 0xc0, !PT ;  /* 0x0000001010ff7812 */ /* 0x000fe4000782c0ff */
[----:B------:R-:W-:-:S04]  /*275f0*/  LOP3.LUT R22, R22, 0xffffffbf, RZ, 0xc0, !PT ;  /* 0xffffffbf16167812 */ /* 0x000fc800078ec0ff */
[----:B------:R-:W-:Y:S02]  /*27600*/  @P2 LOP3.LUT R22, R22, 0x40, RZ, 0xfc, !PT ;  /* 0x0000004016162812 */ /* 0x000fe400078efcff */
[----:B------:R-:W-:Y:S02]  /*27610*/  LOP3.LUT P2, RZ, R16, 0x8, RZ, 0xc0, !PT ;  /* 0x0000000810ff7812 */ /* 0x000fe4000784c0ff */
[----:B0-----:R-:W-:-:S05]  /*27620*/  @P4 IADD3 R8, P0, R36, R8, RZ ;  /* 0x0000000824084210 */ /* 0x001fca0007f1e0ff */
[----:B--2---:R-:W-:-:S04]  /*27630*/  @P4 IMAD.X R7, RZ, RZ, R7, P0 ;  /* 0x000000ffff074224 */ /* 0x004fc800000e0607 */
        /* <DEDUP_REMOVED lines=27> */
[----:B------:R-:W-:-:S04]  /*277f0*/  @P5 IMAD.X R7, RZ, RZ, R7, P0 ;  /* 0x000000ffff075224 */ /* 0x000fc800000e0607 */
[----:B------:R-:W-:Y:S02]  /*27800*/  @P5 IMAD.MOV.U32 R9, RZ, RZ, R7 ;  /* 0x000000ffff095224 */ /* 0x000fe400078e0007 */
        /* <DEDUP_REMOVED lines=17> */
[----:B0-----:R-:W-:-:S05]  /*27920*/  @P1 IADD3 R8, P0, R36, R8, RZ ;  /* 0x0000000824081210 */ /* 0x001fca0007f1e0ff */
[----:B------:R-:W-:Y:S01]  /*27930*/  @P1 IMAD.X R9, RZ, RZ, R0, P0 ;  /* 0x000000ffff091224 */ /* 0x000fe200000e0600 */
[----:B--2---:R-:W-:Y:S01]  /*27940*/  @P2 IADD3 R2, P0, R36, R2, RZ ;  /* 0x0000000224022210 */ /* 0x004fe20007f1e0ff */
[----:B------:R-:W0:Y:S04]  /*27950*/  SHFL.IDX PT, R0, R5, RZ, 0x181f ;  /* 0x00181fff05007589 */ /* 0x000e2800000e0000 */
[----:B------:R2:W-:Y:S04]  /*27960*/  @P1 LDGSTS.E.BYPASS.LTC128B.128 [R3+0x1bc00], desc[UR60][R8.64], !P3 ;  /* 0x1bc0000008031fae */ /* 0x0005e8000d901d7c */
[----:B------:R-:W3:Y:S01]  /*27970*/  SHFL.IDX PT, R5, R5, 0x1, 0x181f ;  /* 0x00381f0005057f89 */ /* 0x000ee200000e0000 */
[----:B--2---:R-:W-:-:S02]  /*27980*/  @P2 IMAD.MOV.U32 R8, RZ, RZ, R2 ;  /* 0x000000ffff082224 */ /* 0x004fc400078e0002 */
[----:B0-----:R-:W-:-:S04]  /*27990*/  @P2 IMAD.X R0, RZ, RZ, R0, P0 ;  /* 0x000000ffff002224 */ /* 0x001fc800000e0600 */
[----:B------:R-:W-:-:S05]  /*279a0*/  @P2 IMAD.MOV.U32 R9, RZ, RZ, R0 ;  /* 0x000000ffff092224 */ /* 0x000fca00078e0000 */
[----:B---3--:R0:W-:Y:S02]  /*279b0*/  @P2 LDGSTS.E.BYPASS.LTC128B.128 [R3+0x1c400], desc[UR60][R8.64], !P3 ;  /* 0x1c40000008032fae */ /* 0x0081e4000d901d7c */
.L_x_9217:
[----:B------:R-:W-:-:S13]  /*279c0*/  LOP3.LUT P1, RZ, R16, 0x100, RZ, 0xc0, !PT ;  /* 0x0000010010ff7812 */ /* 0x000fda000782c0ff */
[----:B------:R-:W-:-:S05]  /*279d0*/  @P1 IADD3 R6, P0, R36, R6, RZ ;  /* 0x0000000624061210 */ /* 0x000fca0007f1e0ff */
[----:B------:R-:W-:Y:S01]  /*279e0*/  @P1 IMAD.X R5, RZ, RZ, R5, P0 ;  /* 0x000000ffff051224 */ /* 0x000fe200000e0605 */
[----:B------:R-:W-:-:S03]  /*279f0*/  PLOP3.LUT P0, PT, PT, PT, PT, 0x80, 0x0 ;  /* 0x000000000000781c */ /* 0x000fc60003f0f070 */
[----:B------:R-:W-:-:S05]  /*27a00*/  @P1 IMAD.MOV.U32 R7, RZ, RZ, R5 ;  /* 0x000000ffff071224 */ /* 0x000fca00078e0005 */
[----:B------:R-:W-:Y:S01]  /*27a10*/  @!PT LDS RZ, [RZ] ;  /* 0x00000000fffff984 */ /* 0x000fe20000000800 */
[----:B------:R-:W-:Y:S01]  /*27a20*/  @!PT LDS RZ, [RZ] ;  /* 0x00000000fffff984 */ /* 0x000fe20000000800 */
[----:B------:R-:W-:Y:S01]  /*27a30*/  @!PT LDS RZ, [RZ] ;  /* 0x00000000fffff984 */ /* 0x000fe20000000800 */
[----:B------:R2:W-:Y:S01]  /*27a40*/  @P1 LDGSTS.E.BYPASS.LTC128B.128 [R3+0x1cc00], desc[UR60][R6.64], !P3 ;  /* 0x1cc0000006031fae */ /* 0x0005e2000d901d7c */
[----:B------:R-:W-:-:S04]  /*27a50*/  NOP ;  /* 0x0000000000007918 */ /* 0x000fc80000000000 */
.L_x_8977:
        /* <DEDUP_REMOVED lines=11> */
.L_x_8978:
[----:B------:R-:W-:Y:S01]  /*27b10*/  VIADD R0, R17, 0x14400 ;  /* 0x0001440011007836 */ /* 0x000fe20000000000 */
[----:B------:R-:W-:Y:S01]  /*27b20*/  SHF.R.S32.HI R2, RZ, 0x1f, R33 ;  /* 0x0000001fff027819 */ /* 0x000fe20000011421 */
[----:B------:R3:W-:Y:S06]  /*27b30*/  SYNCS.ARRIVE.TRANS64.A1T0 RZ, [R4+URZ+0x22830], RZ ;  /* 0x022830ff04ff79a7 */ /* 0x0007ec000810003f */
[----:B------:R-:W-:Y:S05]  /*27b40*/  WARPSYNC.ALL ;  /* 0x0000000000007948 */ /* 0x000fea0003800000 */
[----:B------:R-:W-:Y:S01]  /*27b50*/  BAR.SYNC.DEFER_BLOCKING 0x8, 0x180 ;  /* 0x0206000000007b1d */ /* 0x000fe20000010000 */
[----:B------:R-:W-:Y:S02]  /*27b60*/  LOP3.LUT P1, RZ, R0, 0x3ff, RZ, 0xc0, !PT ;  /* 0x000003ff00ff7812 */ /* 0x000fe4000782c0ff */
[----:B------:R-:W-:-:S03]  /*27b70*/  SHF.R.S32.HI R34, RZ, 0x1f, R27 ;  /* 0x0000001fff227819 */ /* 0x000fc6000001141b */
        /* <DEDUP_REMOVED lines=10> */
[----:B------:R-:W-:Y:S01]  /*27c20*/  SEL R19, R27, RZ, !P0 ;  /* 0x000000ff1b137207 */ /* 0x000fe20004000000 */
[----:B------:R-:W-:Y:S06]  /*27c30*/  @!P1 BRA `(.L_x_8980) ;  /* 0x0000000000409947 */ /* 0x000fec0003800000 */
[----:B------:R-:W-:Y:S01]  /*27c40*/  MOV R2, 0x0 ;  /* 0x0000000000027802 */ /* 0x000fe20000000f00 */
[----:B------:R-:W-:Y:S01]  /*27c50*/  ULDC.64 UR4, c[0x4][0x1b0] ;  /* 0x01006c0000047ab9 */ /* 0x000fe20000000a00 */
[----:B------:R-:W-:Y:S01]  /*27c60*/  ULDC.64 UR6, c[0x4][0x1b8] ;  /* 0x01006e0000067ab9 */ /* 0x000fe20000000a00 */
[----:B------:R-:W-:Y:S01]  /*27c70*/  ULDC.64 UR8, c[0x4][0x98] ;  /* 0x0100260000087ab9 */ /* 0x000fe20000000a00 */
[----:B-1-3--:R-:W-:Y:S02]  /*27c80*/  IMAD.U32 R4, RZ, RZ, UR4 ;  /* 0x00000004ff047e24 */ /* 0x00afe4000f8e00ff */
[----:B0-2---:R-:W0:Y:S01]  /*27c90*/  LDC.64 R2, c[0x4][R2] ;  /* 0x0100000002027b82 */ /* 0x005e220000000a00 */
        /* <DEDUP_REMOVED lines=10> */
.L_x_8980:
[----:B------:R-:W-:Y:S05]  /*27d40*/  BSYNC B6 ;  /* 0x0000000000067941 */ /* 0x000fea0003800000 */
.L_x_8979:
[----:B------:R-:W4:Y:S01]  /*27d50*/  LDL R20, [R1+0x10] ;  /* 0x0000100001147983 */ /* 0x000f220000100800 */
[----:B--2---:R-:W2:Y:S01]  /*27d60*/  LDC R7, c[0x0][0x448] ;  /* 0x00011200ff077b82 */ /* 0x004ea20000000800 */
[----:B------:R-:W-:Y:S01]  /*27d70*/  ULDC.64 UR4, c[0x0][0x2d8] ;  /* 0x0000b60000047ab9 */ /* 0x000fe20000000a00 */
[----:B------:R-:W-:Y:S01]  /*27d80*/  IMAD.MOV.U32 R2, RZ, RZ, R30 ;  /* 0x000000ffff027224 */ /* 0x000fe200078e001e */
[----:B0-----:R0:W5:Y:S01]  /*27d90*/  LDL R8, [R1+0x3c] ;  /* 0x00003c0001087983 */ /* 0x0011620000100800 */
[----:B------:R-:W-:Y:S01]  /*27da0*/  IMAD.MOV.U32 R3, RZ, RZ, R33 ;  /* 0x000000ffff037224 */ /* 0x000fe200078e0021 */
[----:B------:R-:W-:Y:S01]  /*27db0*/  ULDC.64 UR6, c[0x0][0x280] ;  /* 0x0000a00000067ab9 */ /* 0x000fe20000000a00 */
[----:B------:R-:W-:Y:S01]  /*27dc0*/  IMAD.WIDE.U32 R2, R26, UR4, R2 ;  /* 0x000000041a027c25 */ /* 0x000fe2000f8e0002 */
[----:B--2---:R-:W-:-:S13]  /*27dd0*/  ISETP.NE.AND P0, PT, R7, 0x1, PT ;  /* 0x000000010700780c */ /* 0x004fda0003f05270 */
[----:B------:R-:W2:Y:S08]  /*27de0*/  @P0 LDC R5, c[0x0][0x44c] ;  /* 0x00011300ff050b82 */ /* 0x000eb00000000800 */
[----:B------:R-:W0:Y:S01]  /*27df0*/  @P0 LDC R6, c[0x0][0x450] ;  /* 0x00011400ff060b82 */ /* 0x000e220000000800 */
[----:B----4-:R-:W-:Y:S02]  /*27e00*/  IMAD R0, R20, UR4, RZ ;  /* 0x0000000414007c24 */ /* 0x010fe4000f8e02ff */
[----:B------:R-:W4:Y:S02]  /*27e10*/  S2R R20, SR_TID.X ;  /* 0x0000000000147919 */ /* 0x000f240000002100 */
        /* <DEDUP_REMOVED lines=8> */
[C---:B----4-:R-:W-:Y:S01]  /*27ea0*/  LOP3.LUT R21, R20.reuse, 0x7f, RZ, 0xc0, !PT ;  /* 0x0000007f14157812 */ /* 0x050fe200078ec0ff */
[----:B------:R-:W-:-:S03]  /*27eb0*/  IMAD.SHL.U32 R20, R20, 0x10, RZ ;  /* 0x0000001014147824 */ /* 0x000fc600078e00ff */
[----:B------:R-:W-:-:S04]  /*27ec0*/  SHF.R.U32.HI R21, RZ, 0x3, R21 ;  /* 0x00000003ff157819 */ /* 0x000fc80000011615 */
[----:B------:R-:W-:-:S05]  /*27ed0*/  LOP3.LUT R20, R21, 0x70, R20, 0xf8, !PT ;  /* 0x0000007015147812 */ /* 0x000fca00078ef814 */
[----:B------:R-:W-:-:S04]  /*27ee0*/  IMAD.IADD R0, R20, 0x1, R25 ;  /* 0x0000000114007824 */ /* 0x000fc800078e0219 */
[----:B--2---:R-:W-:-:S04]  /*27ef0*/  @P0 IMAD.HI.U32 R5, R0, R5, RZ ;  /* 0x0000000500050227 */ /* 0x004fc800078e00ff */
[----:B-1-3--:R-:W-:Y:S01]  /*27f00*/  IMAD.MOV.U32 R4, RZ, RZ, R0 ;  /* 0x000000ffff047224 */ /* 0x00afe200078e0000 */
        /* <DEDUP_REMOVED lines=21> */
[----:B------:R-:W-:Y:S06]  /*28060*/  BRA.DIV UR4, `(.L_x_8981) ;  /* 0x0000008204f87947 */ /* 0x000fec000b800000 */
[----:B------:R-:W-:Y:S01]  /*28070*/  IMAD.IADD R25, R9, 0x1, R25 ;  /* 0x0000000109197824 */ /* 0x000fe200078e0219 */
[----:B------:R-:W0:Y:S01]  /*28080*/  SHFL.IDX PT, R4, R0, RZ, 0x181f ;  /* 0x00181fff00047589 */ /* 0x000e2200000e0000 */
[----:B------:R-:W-:Y:S02]  /*28090*/  IMAD R28, R28, R7, RZ ;  /* 0x000000071c1c7224 */ /* 0x000fe400078e02ff */
[C---:B------:R-:W-:Y:S01]  /*280a0*/  VIADD R3, R25.reuse, 0x10 ;  /* 0x0000001019037836 */ /* 0x040fe20000000000 */
[----:B------:R-:W-:Y:S02]  /*280b0*/  SHFL.IDX PT, R6, R2, 0x1, 0x181f ;  /* 0x00381f0002067f89 */ /* 0x000fe400000e0000 */
[-C--:B------:R-:W-:Y:S02]  /*280c0*/  ISETP.GE.AND P2, PT, R25, R28.reuse, PT ;  /* 0x0000001c1900720c */ /* 0x080fe40003f46270 */
[----:B------:R-:W-:Y:S02]  /*280d0*/  ISETP.GE.AND P1, PT, R3, R28, PT ;  /* 0x0000001c0300720c */ /* 0x000fe40003f26270 */
[----:B------:R-:W1:Y:S09]  /*280e0*/  SHFL.IDX PT, R3, R2, RZ, 0x181f ;  /* 0x00181fff02037589 */ /* 0x000e7200000e0000 */
[----:B0-----:R-:W-:-:S05]  /*280f0*/  @!P2 IADD3 R4, P3, R36, R4, RZ ;  /* 0x000000042404a210 */ /* 0x001fca0007f7e0ff */
[----:B-1----:R-:W-:Y:S02]  /*28100*/  @!P2 IMAD.X R5, RZ, RZ, R3, P3 ;  /* 0x000000ffff05a224 */ /* 0x002fe400018e0603 */
[----:B------:R-:W0:Y:S04]  /*28110*/  SHFL.IDX PT, R3, R0, 0x1, 0x181f ;  /* 0x00381f0000037f89 */ /* 0x000e2800000e0000 */
[----:B-----5:R1:W-:Y:S01]  /*28120*/  @!P2 LDGSTS.E.BYPASS.LTC128B.128 [R8+0x14400], desc[UR60][R4.64], !P0 ;  /* 0x144000000408afae */ /* 0x0203e2000c101d7c */
[----:B0-----:R-:W-:-:S05]  /*28130*/  @!P1 IADD3 R3, P3, R36, R3, RZ ;  /* 0x0000000324039210 */ /* 0x001fca0007f7e0ff */
[----:B------:R-:W-:Y:S02]  /*28140*/  @!P1 IMAD.X R6, RZ, RZ, R6, P3 ;  /* 0x000000ffff069224 */ /* 0x000fe400018e0606 */
[----:B-1----:R-:W-:Y:S02]  /*28150*/  @!P1 IMAD.MOV.U32 R4, RZ, RZ, R3 ;  /* 0x000000ffff049224 */ /* 0x002fe400078e0003 */
[----:B------:R-:W-:Y:S02]  /*28160*/  @!P1 IMAD.MOV.U32 R5, RZ, RZ, R6 ;  /* 0x000000ffff059224 */ /* 0x000fe400078e0006 */
[----:B------:R-:W-:-:S03]  /*28170*/  VIADD R3, R25, 0x20 ;  /* 0x0000002019037836 */ /* 0x000fc60000000000 */
[----:B------:R0:W-:Y:S02]  /*28180*/  @!P1 LDGSTS.E.BYPASS.LTC128B.128 [R8+0x14c00], desc[UR60][R4.64], !P0 ;  /* 0x14c0000004089fae */ /* 0x0001e4000c101d7c */
[----:B------:R-:W-:Y:S02]  /*28190*/  ISETP.GE.AND P1, PT, R3, R28, PT ;  /* 0x0000001c0300720c */ /* 0x000fe40003f26270 */
[----:B------:R-:W-:Y:S04]  /*281a0*/  SHFL.IDX PT, R3, R2, 0x2, 0x181f ;  /* 0x00581f0002037f89 */ /* 0x000fe800000e0000 */
[----:B0-----:R-:W0:Y:S07]  /*281b0*/  SHFL.IDX PT, R4, R0, 0x2, 0x181f ;  /* 0x00581f0000047f89 */ /* 0x001e2e00000e0000 */
[----:B0-----:R-:W-:-:S05]  /*281c0*/  @!P1 IADD3 R4, P2, R36, R4, RZ ;  /* 0x0000000424049210 */ /* 0x001fca0007f5e0ff */
[----:B------:R-:W-:-:S04]  /*281d0*/  @!P1 IMAD.X R3, RZ, RZ, R3, P2 ;  /* 0x000000ffff039224 */ /* 0x000fc800010e0603 */
        /* <DEDUP_REMOVED lines=29> */
[----:B0-----:R-:W0:Y:S04]  /*283b0*/  SHFL.IDX PT, R4, R0, 0x6, 0x181f ;  /* 0x00d81f0000047f89 */ /* 0x001e2800000e0000 */
[----:B------:R-:W1:Y:S03]  /*283c0*/  SHFL.IDX PT, R0, R0, 0x7, 0x181f ;  /* 0x00f81f0000007f89 */ /* 0x000e6600000e0000 */
[----:B0-----:R-:W-:-:S05]  /*283d0*/  @!P2 IADD3 R4, P1, R36, R4, RZ ;  /* 0x000000042404a210 */ /* 0x001fca0007f3e0ff */
[----:B------:R-:W-:-:S04]  /*283e0*/  @!P2 IMAD.X R3, RZ, RZ, R3, P1 ;  /* 0x000000ffff03a224 */ /* 0x000fc800008e0603 */
[----:B------:R-:W-:Y:S02]  /*283f0*/  @!P2 IMAD.MOV.U32 R5, RZ, RZ, R3 ;  /* 0x000000ffff05a224 */ /* 0x000fe400078e0003 */
[----:B------:R0:W2:Y:S04]  /*28400*/  SHFL.IDX PT, R3, R2, 0x7, 0x181f ;  /* 0x00f81f0002037f89 */ /* 0x0000a800000e0000 */
[----:B-1----:R0:W-:Y:S02]  /*28410*/  @!P2 LDGSTS.E.BYPASS.LTC128B.128 [R8+0x17400], desc[UR60][R4.64], !P0 ;  /* 0x174000000408afae */ /* 0x0021e4000c101d7c */
.L_x_9234:
[----:B------:R-:W-:-:S05]  /*28420*/  VIADD R25, R25, 0x70 ;  /* 0x0000007019197836 */ /* 0x000fca0000000000 */
[----:B------:R-:W-:-:S13]  /*28430*/  ISETP.GE.AND P1, PT, R25, R28, PT ;  /* 0x0000001c1900720c */ /* 0x000fda0003f26270 */
[----:B0-----:R-:W-:-:S05]  /*28440*/  @!P1 IADD3 R2, P2, R36, R0, RZ ;  /* 0x0000000024029210 */ /* 0x001fca0007f5e0ff */
[----:B--2---:R-:W-:-:S05]  /*28450*/  @!P1 IMAD.X R3, RZ, RZ, R3, P2 ;  /* 0x000000ffff039224 */ /* 0x004fca00010e0603 */
[----:B------:R-:W-:Y:S01]  /*28460*/  @!PT LDS RZ, [RZ] ;  /* 0x00000000fffff984 */ /* 0x000fe20000000800 */
[----:B------:R-:W-:Y:S01]  /*28470*/  @!PT LDS RZ, [RZ] ;  /* 0x00000000fffff984 */ /* 0x000fe20000000800 */
[----:B------:R-:W-:Y:S01]  /*28480*/  @!PT LDS RZ, [RZ] ;  /* 0x00000000fffff984 */ /* 0x000fe20000000800 */
[----:B------:R0:W-:Y:S01]  /*28490*/  @!P1 LDGSTS.E.BYPASS.LTC128B.128 [R8+0x17c00], desc[UR60][R2.64], !P0 ;  /* 0x17c0000002089fae */ /* 0x0001e2000c101d7c */
[----:B------:R-:W-:Y:S01]  /*284a0*/  PLOP3.LUT P0, PT, PT, PT, PT, 0x80, 0x0 ;  /* 0x000000000000781c */ /* 0x000fe20003f0f070 */
[----:B------:R-:W-:-:S12]  /*284b0*/  NOP ;  /* 0x0000000000007918 */ /* 0x000fd80000000000 */
.L_x_8982:
        /* <DEDUP_REMOVED lines=18> */
.L_x_9235:
[----:B------:R-:W-:Y:S05]  /*285e0*/  BSYNC B0 ;  /* 0x0000000000007941 */ /* 0x000fea0003800000 */
.L_x_8983:
[----:B------:R-:W2:Y:S01]  /*285f0*/  LDL R2, [R1+0x1c] ;  /* 0x00001c0001027983 */ /* 0x000ea20000100800 */
[----:B------:R-:W-:-:S05]  /*28600*/  VIADD R32, R32, 0xfffffffe ;  /* 0xfffffffe20207836 */ /* 0x000fca0000000000 */
[----:B--2---:R-:W-:-:S13]  /*28610*/  ISETP.GE.AND P0, PT, R32, R2, PT ;  /* 0x000000022000720c */ /* 0x004fda0003f06270 */
[----:B------:R-:W-:Y:S05]  /*28620*/  @!P0 BRA `(.L_x_8985) ;  /* 0x0000001800b48947 */ /* 0x000fea0003800000 */
[----:B------:R1:W5:Y:S01]  /*28630*/  LDL.LU R28, [R1+0x8] ;  /* 0x00000800011c7983 */ /* 0x0003620000300800 */
[----:B------:R-:W-:Y:S02]  /*28640*/  IMAD.MOV.U32 R37, RZ, RZ, R32 ;  /* 0x000000ffff257224 */ /* 0x000fe400078e0020 */
[----:B------:R-:W-:-:S07]  /*28650*/  IMAD.MOV.U32 R25, RZ, RZ, R35 ;  /* 0x000000ffff197224 */ /* 0x000fce00078e0023 */
.L_x_9005:
[----:B0-----:R-:W2:Y:S01]  /*28660*/  LDL R0, [R1+0x14] ;  /* 0x0000140001007983 */ /* 0x001ea20000100800 */
[----:B------:R-:W0:Y:S03]  /*28670*/  LDC R8, c[0x0][0x430] ;  /* 0x00010c00ff087b82 */ /* 0x000e260000000800 */
[----:B---3--:R-:W3:Y:S04]  /*28680*/  LDL R11, [R1+0x18] ;  /* 0x00001800010b7983 */ /* 0x008ee80000100800 */
[----:B------:R-:W4:Y:S01]  /*28690*/  LDL R10, [R1+0x4] ;  /* 0x00000400010a7983 */ /* 0x000f220000100800 */
[----:B------:R-:W1:Y:S01]  /*286a0*/  S2R R2, SR_TID.X ;  /* 0x0000000000027919 */ /* 0x000e620000002100 */
[----:B------:R-:W1:Y:S01]  /*286b0*/  S2R R3, SR_TID.X ;  /* 0x0000000000037919 */ /* 0x000e620000002100 */
[----:B------:R-:W1:Y:S01]  /*286c0*/  S2R R7, SR_TID.X ;  /* 0x0000000000077919 */ /* 0x000e620000002100 */
[----:B------:R-:W4:Y:S01]  /*286d0*/  LDL R13, [R1+0x1c] ;  /* 0x00001c00010d7983 */ /* 0x000f220000100800 */
[----:B0-----:R-:W-:-:S03]  /*286e0*/  ISETP.NE.AND P0, PT, R8, 0x1, PT ;  /* 0x000000010800780c */ /* 0x001fc60003f05270 */
[----:B------:R-:W4:Y:S10]  /*286f0*/  LDL R12, [R1+0x48] ;  /* 0x00004800010c7983 */ /* 0x000f340000100800 */
[----:B------:R-:W0:Y:S01]  /*28700*/  @P0 LDC R5, c[0x0][0x434] ;  /* 0x00010d00ff050b82 */ /* 0x000e220000000800 */
[----:B-1----:R-:W-:-:S07]  /*28710*/  LOP3.LUT R2, R2, 0x7f, RZ, 0xc0, !PT ;  /* 0x0000007f02027812 */ /* 0x002fce00078ec0ff */
[----:B------:R-:W1:Y:S01]  /*28720*/  @P0 LDC R4, c[0x0][0x438] ;  /* 0x00010e00ff040b82 */ /* 0x000e620000000800 */
[----:B------:R-:W-:Y:S01]  /*28730*/  SHF.R.U32.HI R2, RZ, 0x3, R2 ;  /* 0x00000003ff027819 */ /* 0x000fe20000011602 */
[----:B------:R-:W-:-:S05]  /*28740*/  IMAD.SHL.U32 R3, R3, 0x10, RZ ;  /* 0x0000001003037824 */ /* 0x000fca00078e00ff */
[----:B------:R-:W-:Y:S02]  /*28750*/  LOP3.LUT R3, R2, 0x70, R3, 0xf8, !PT ;  /* 0x0000007002037812 */ /* 0x000fe400078ef803 */
[----:B------:R-:W0:Y:S01]  /*28760*/  S2R R2, SR_TID.X ;  /* 0x0000000000027919 */ /* 0x000e220000002100 */
[----:B------:R-:W-:Y:S01]  /*28770*/  IMAD.SHL.U32 R9, R7, 0x10, RZ ;  /* 0x0000001007097824 */ /* 0x000fe200078e00ff */
[----:B0-----:R-:W-:-:S04]  /*28780*/  LOP3.LUT R2, R2, 0x7f, RZ, 0xc0, !PT ;  /* 0x0000007f02027812 */ /* 0x001fc800078ec0ff */
[----:B------:R-:W-:-:S04]  /*28790*/  SHF.R.U32.HI R6, RZ, 0x3, R2 ;  /* 0x00000003ff067819 */ /* 0x000fc80000011602 */
[----:B------:R-:W-:Y:S02]  /*287a0*/  LOP3.LUT R9, R6, 0x70, R9, 0xf8, !PT ;  /* 0x0000007006097812 */ /* 0x000fe400078ef809 */
[----:B------:R-:W0:Y:S02]  /*287b0*/  @P0 LDC R6, c[0x0][0x434] ;  /* 0x00010d00ff060b82 */ /* 0x000e240000000800 */
[----:B------:R-:W-:Y:S01]  /*287c0*/  LOP3.LUT R9, R9, 0x80, RZ, 0xfc, !PT ;  /* 0x0000008009097812 */ /* 0x000fe200078efcff */
[----:B------:R-:W-:Y:S05]  /*287d0*/  YIELD ;  /* 0x0000000000007946 */ /* 0x000fea0003800000 */
[----:B------:R-:W-:Y:S01]  /*287e0*/  ULDC.64 UR4, c[0x0][0x428] ;  /* 0x00010a0000047ab9 */ /* 0x000fe20000000a00 */
[----:B------:R-:W-:Y:S01]  /*287f0*/  ISETP.GT.U32.AND P1, PT, R9, 0x9f, PT ;  /* 0x0000009f0900780c */ /* 0x000fe20003f24070 */
[----:B------:R-:W-:Y:S01]  /*28800*/  ULDC.64 UR6, c[0x0][0x418] ;  /* 0x0001060000067ab9 */ /* 0x000fe20000000a00 */
[----:B--2---:R-:W-:-:S04]  /*28810*/  IMAD R0, R37, 0xa0, R0 ;  /* 0x000000a025007824 */ /* 0x004fc800078e0200 */
[----:B------:R-:W-:-:S04]  /*28820*/  IMAD.IADD R3, R3, 0x1, R0 ;  /* 0x0000000103037824 */ /* 0x000fc800078e0200 */
[----:B------:R-:W-:-:S04]  /*28830*/  @P0 IMAD.HI.U32 R5, R3, R5, RZ ;  /* 0x0000000503050227 */ /* 0x000fc800078e00ff */
[----:B------:R-:W-:Y:S01]  /*28840*/  IMAD.MOV.U32 R2, RZ, RZ, R3 ;  /* 0x000000ffff027224 */ /* 0x000fe200078e0003 */
[----:B-1----:R-:W-:Y:S02]  /*28850*/  @P0 SHF.R.U32.HI R2, RZ, R4, R5 ;  /* 0x00000004ff020219 */ /* 0x002fe40000011605 */
[----:B------:R-:W1:Y:S01]  /*28860*/  @P0 LDC R4, c[0x0][0x438] ;  /* 0x00010e00ff040b82 */ /* 0x000e620000000800 */
[----:B------:R-:W-:-:S04]  /*28870*/  IMAD.IADD R0, R9, 0x1, R0 ;  /* 0x0000000109007824 */ /* 0x000fc800078e0200 */
[----:B0-----:R-:W-:-:S04]  /*28880*/  @P0 IMAD.HI.U32 R6, R0, R6, RZ ;  /* 0x0000000600060227 */ /* 0x001fc800078e00ff */
[----:B------:R-:W-:Y:S01]  /*28890*/  IMAD.MOV.U32 R5, RZ, RZ, R0 ;  /* 0x000000ffff057224 */ /* 0x000fe200078e0000 */
[----:B-1----:R-:W-:Y:S01]  /*288a0*/  @P0 SHF.R.U32.HI R5, RZ, R4, R6 ;  /* 0x00000004ff050219 */ /* 0x002fe20000011606 */
[----:B------:R-:W-:-:S04]  /*288b0*/  IMAD.MOV R4, RZ, RZ, -R2 ;  /* 0x000000ffff047224 */ /* 0x000fc800078e0a02 */
[----:B------:R-:W-:Y:S02]  /*288c0*/  IMAD.MOV R7, RZ, RZ, -R5 ;  /* 0x000000ffff077224 */ /* 0x000fe400078e0a05 */
[C---:B------:R-:W-:Y:S01]  /*288d0*/  IMAD R4, R8.reuse, R4, R3 ;  /* 0x0000000408047224 */ /* 0x040fe200078e0203 */
[----:B------:R-:W-:Y:S01]  /*288e0*/  SHF.R.S32.HI R3, RZ, 0x1f, R2 ;  /* 0x0000001fff037819 */ /* 0x000fe20000011402 */
[----:B------:R-:W-:Y:S02]  /*288f0*/  IMAD R7, R8, R7, R0 ;  /* 0x0000000708077224 */ /* 0x000fe400078e0200 */
[----:B---3--:R-:W-:Y:S02]  /*28900*/  IMAD R0, R11, UR4, RZ ;  /* 0x000000040b007c24 */ /* 0x008fe4000f8e02ff */
[----:B----4-:R-:W-:-:S04]  /*28910*/  IMAD.WIDE.U32 R2, R10, UR4, R2 ;  /* 0x000000040a027c25 */ /* 0x010fc8000f8e0002 */
[----:B------:R-:W-:Y:S01]  /*28920*/  IMAD R0, R10, UR5, R0 ;  /* 0x000000050a007c24 */ /* 0x000fe2000f8e0200 */
[----:B------:R-:W-:-:S03]  /*28930*/  LEA R8, P0, R2, UR6, 0x2 ;  /* 0x0000000602087c11 */ /* 0x000fc6000f8010ff */
[----:B------:R-:W-:-:S05]  /*28940*/  IMAD.IADD R3, R0, 0x1, R3 ;  /* 0x0000000100037824 */ /* 0x000fca00078e0203 */
[----:B------:R-:W-:Y:S01]  /*28950*/  LEA.HI.X R9, R2, UR7, R3, 0x2, P0 ;  /* 0x0000000702097c11 */ /* 0x000fe200080f1403 */
[--C-:B------:R-:W-:Y:S01]  /*28960*/  @!P1 IMAD.MOV.U32 R2, RZ, RZ, R5.reuse ;  /* 0x000000ffff029224 */ /* 0x100fe200078e0005 */
[----:B------:R-:W-:-:S03]  /*28970*/  @!P1 SHF.R.S32.HI R3, RZ, 0x1f, R5 ;  /* 0x0000001fff039819 */ /* 0x000fc60000011405 */
[----:B------:R0:W2:Y:S01]  /*28980*/  LDG.E R5, desc[UR60][R8.64] ;  /* 0x0000003c08057981 */ /* 0x0000a2000c1e1900 */
[----:B------:R-:W-:-:S04]  /*28990*/  @!P1 IMAD.WIDE.U32 R2, R10, UR4, R2 ;  /* 0x000000040a029c25 */ /* 0x000fc8000f8e0002 */
[----:B------:R-:W-:Y:S01]  /*289a0*/  @!P1 IMAD.IADD R0, R0, 0x1, R3 ;  /* 0x0000000100009824 */ /* 0x000fe200078e0203 */
[C---:B------:R-:W-:Y:S01]  /*289b0*/  @!P1 LEA R10, P0, R2.reuse, UR6, 0x2 ;  /* 0x00000006020a9c11 */ /* 0x040fe2000f8010ff */
[----:B------:R-:W-:Y:S02]  /*289c0*/  VIADD R35, R25, 0x1 ;  /* 0x0000000119237836 */ /* 0x000fe40000000000 */
[----:B0-----:R-:W-:Y:S01]  /*289d0*/  IMAD.MOV.U32 R8, RZ, RZ, RZ ;  /* 0x000000ffff087224 */ /* 0x001fe200078e00ff */
[----:B------:R-:W-:Y:S01]  /*289e0*/  @!P1 LEA.HI.X R11, R2, UR7, R0, 0x2, P0 ;  /* 0x00000007020b9c11 */ /* 0x000fe200080f1400 */
[----:B------:R-:W-:Y:S01]  /*289f0*/  IMAD.MOV.U32 R0, RZ, RZ, R37 ;  /* 0x000000ffff007224 */ /* 0x000fe200078e0025 */
[----:B------:R-:W-:-:S03]  /*28a00*/  ISETP.NE.AND P0, PT, R35, 0x2, PT ;  /* 0x000000022300780c */ /* 0x000fc60003f05270 */
[----:B-----5:R0:W5:Y:S01]  /*28a10*/  @!P1 LDG.E R8, desc[UR60][R10.64] ;  /* 0x0000003c0a089981 */ /* 0x020162000c1e1900 */
[----:B------:R-:W-:Y:S02]  /*28a20*/  ISETP.GT.AND P1, PT, R0, R13, PT ;  /* 0x0000000d0000720c */ /* 0x000fe40003f24270 */
        /* <DEDUP_REMOVED lines=9> */
.L_x_8986:
[----:B------:R-:W-:Y:S01]  /*28ac0*/  IMAD R0, R35, 0x8, R17 ;  /* 0x0000000823007824 */ /* 0x000fe200078e0211 */
[----:B------:R-:W-:Y:S01]  /*28ad0*/  SHF.L.U32 R34, R2, 0x1f, RZ ;  /* 0x0000001f02227819 */ /* 0x000fe200000006ff */
[----:B------:R-:W-:Y:S01]  /*28ae0*/  BSSY B0, `(.L_x_8987) ;  /* 0x0000004000007945 */ /* 0x000fe20003800000 */
[----:B------:R-:W-:Y:S02]  /*28af0*/  SHF.R.S32.HI R33, RZ, 0x1f, R4 ;  /* 0x0000001fff217819 */ /* 0x000fe40000011404 */
[----:B------:R-:W0:Y:S02]  /*28b00*/  SYNCS.PHASECHK.TRANS64.TRYWAIT P0, [R0+URZ+0x22880], R34 ;  /* 0x02288022000075a7 */ /* 0x000e24000800017f */
[----:B0-----:R-:W-:Y:S05]  /*28b10*/  @!P0 BRA `(.L_x_8988) ;  /* 0x0000008000cc8947 */ /* 0x001fea0003800000 */
.L_x_9236:
[----:B------:R-:W-:Y:S05]  /*28b20*/  BSYNC B0 ;  /* 0x0000000000007941 */ /* 0x000fea0003800000 */
.L_x_8987:
        /* <DEDUP_REMOVED lines=85> */
.L_x_9258:
        /* <DEDUP_REMOVED lines=8> */
.L_x_8990:
        /* <DEDUP_REMOVED lines=11> */
.L_x_8991:
[----:B------:R2:W-:Y:S01]  /*291b0*/  SYNCS.ARRIVE.TRANS64.A1T0 RZ, [R0+URZ+0x22870], RZ ;  /* 0x022870ff00ff79a7 */ /* 0x0005e2000810003f */
[----:B------:R-:W-:Y:S05]  /*291c0*/  @!P3 BRA `(.L_x_8992) ;  /* 0x000000000004b947 */ /* 0x000fea0003800000 */
[----:B------:R-:W-:Y:S01]  /*291d0*/  BPT.TRAP 0x1 ;  /* 0x000000040000795c */ /* 0x000fe20000300000 */
.L_x_8992:
[----:B------:R-:W3:Y:S01]  /*291e0*/  SYNCS.PHASECHK.TRANS64.TRYWAIT P0, [R0+URZ+0x22840], R34 ;  /* 0x02284022000075a7 */ /* 0x000ee2000800017f */
[----:B------:R-:W-:Y:S04]  /*291f0*/  BSSY B0, `(.L_x_8993) ;  /* 0x0000002000007945 */ /* 0x000fe80003800000 */
[----:B---3--:R-:W-:Y:S05]  /*29200*/  @!P0 BRA `(.L_x_8994) ;  /* 0x0000008400e08947 */ /* 0x008fea0003800000 */
.L_x_9259:
[----:B------:R-:W-:Y:S05]  /*29210*/  BSYNC B0 ;  /* 0x0000000000007941 */ /* 0x000fea0003800000 */
.L_x_8993:
[----:B-1----:R-:W4:Y:S01]  /*29220*/  LDL R10, [R1+0x10] ;  /* 0x00001000010a7983 */ /* 0x002f220000100800 */
[----:B------:R-:W-:Y:S01]  /*29230*/  ULDC.64 UR4, c[0x0][0x310] ;  /* 0x0000c40000047ab9 */ /* 0x000fe20000000a00 */
[----:B------:R-:W-:Y:S01]  /*29240*/  ULDC.64 UR6, c[0x0][0x300] ;  /* 0x0000c00000067ab9 */ /* 0x000fe20000000a00 */
[----:B------:R-:W-:Y:S02]  /*29250*/  IMAD R9, R32, UR4, RZ ;  /* 0x0000000420097c24 */ /* 0x000fe4000f8e02ff */
        /* <DEDUP_REMOVED lines=34> */
[----:B-1----:R-:W-:-:S05]  /*29480*/  IADD3 R2, P0, R36, R2, RZ ;  /* 0x0000000224027210 */ /* 0x002fca0007f1e0ff */
[----:B----4-:R-:W-:-:S05]  /*29490*/  IMAD.X R3, RZ, RZ, R3, P0 ;  /* 0x000000ffff037224 */ /* 0x010fca00000e0603 */
        /* <DEDUP_REMOVED lines=41> */
.L_x_9281:
        /* <DEDUP_REMOVED lines=8> */
.L_x_8996:
        /* <DEDUP_REMOVED lines=11> */
.L_x_8997:
[----:B------:R-:W4:Y:S01]  /*29860*/  LDL R2, [R1+0x40] ;  /* 0x0000400001027983 */ /* 0x000f220000100800 */
[----:B------:R1:W-:Y:S01]  /*29870*/  SYNCS.ARRIVE.TRANS64.A1T0 RZ, [R0+URZ+0x22830], RZ ;  /* 0x022830ff00ff79a7 */ /* 0x0003e2000810003f */
[----:B----4-:R-:W-:-:S13]  /*29880*/  ISETP.NE.AND P0, PT, R2, 0x3, PT ;  /* 0x000000030200780c */ /* 0x010fda0003f05270 */
[----:B-1----:R-:W-:Y:S05]  /*29890*/  @!P0 BRA `(.L_x_8998) ;  /* 0x0000000000048947 */ /* 0x002fea0003800000 */
[----:B------:R-:W-:Y:S01]  /*298a0*/  BPT.TRAP 0x1 ;  /* 0x000000040000795c */ /* 0x000fe20000300000 */
.L_x_8998:
[----:B--23--:R-:W-:Y:S01]  /*298b0*/  LOP3.LUT R0, R28, 0x1, RZ, 0x3c, !PT ;  /* 0x000000011c007812 */ /* 0x00cfe200078e3cff */
[----:B------:R-:W-:Y:S01]  /*298c0*/  IMAD R2, R25, 0x8, R17 ;  /* 0x0000000819027824 */ /* 0x000fe200078e0211 */
[----:B------:R-:W-:Y:S02]  /*298d0*/  BSSY B0, `(.L_x_8999) ;  /* 0x0000004000007945 */ /* 0x000fe40003800000 */
[----:B------:R-:W-:-:S04]  /*298e0*/  SHF.L.U32 R0, R0, 0x1f, RZ ;  /* 0x0000001f00007819 */ /* 0x000fc800000006ff */
[----:B------:R-:W1:Y:S02]  /*298f0*/  SYNCS.PHASECHK.TRANS64.TRYWAIT P2, [R2+URZ+0x22870], R0 ;  /* 0x02287000020075a7 */ /* 0x000e64000804017f */
[----:B-1----:R-:W-:Y:S05]  /*29900*/  @!P2 BRA `(.L_x_9000) ;  /* 0x0000008800e4a947 */ /* 0x002fea0003800000 */
.L_x_9282:
[----:B------:R-:W-:Y:S05]  /*29910*/  BSYNC B0 ;  /* 0x0000000000007941 */ /* 0x000fea0003800000 */
.L_x_8999:
[----:B------:R-:W2:Y:S02]  /*29920*/  LDL R3, [R1+0x48] ;  /* 0x0000480001037983 */ /* 0x000ea40000100800 */
[----:B--2---:R-:W-:-:S13]  /*29930*/  ISETP.NE.AND P2, PT, R3, 0x3, PT ;  /* 0x000000030300780c */ /* 0x004fda0003f45270 */
[----:B------:R-:W-:Y:S05]  /*29940*/  @!P2 BRA `(.L_x_9001) ;  /* 0x000000000004a947 */ /* 0x000fea0003800000 */
[----:B------:R-:W-:Y:S01]  /*29950*/  BPT.TRAP 0x1 ;  /* 0x000000040000795c */ /* 0x000fe20000300000 */
.L_x_9001:
[----:B------:R-:W-:Y:S01]  /*29960*/  SHF.L.U32 R3, R28, 0x1f, RZ ;  /* 0x0000001f1c037819 */ /* 0x000fe200000006ff */
[----:B-1----:R-:W-:-:S03]  /*29970*/  IMAD R0, R25, 0x5000, RZ ;  /* 0x0000500019007824 */ /* 0x002fc600078e02ff */
[----:B------:R-:W1:Y:S02]  /*29980*/  SYNCS.PHASECHK.TRANS64.TRYWAIT P2, [R2+URZ+0x22860], R3 ;  /* 0x02286003020075a7 */ /* 0x000e64000804017f */
[----:B-1----:R-:W-:Y:S05]  /*29990*/  @!P2 BRA `(.L_x_9002) ;  /* 0x0000008800d4a947 */ /* 0x002fea0003800000 */
.L_x_9283:
[----:B------:R-:W2:Y:S01]  /*299a0*/  LDL R12, [R1+0x24] ;  /* 0x00002400010c7983 */ /* 0x000ea20000100800 */
[----:B-1----:R-:W-:Y:S01]  /*299b0*/  LOP3.LUT R3, R0, R29, RZ, 0xfc, !PT ;  /* 0x0000001d00037212 */ /* 0x002fe200078efcff */
[----:B------:R-:W-:Y:S05]  /*299c0*/  WARPSYNC.ALL ;  /* 0x0000000000007948 */ /* 0x000fea0003800000 */
[----:B------:R-:W-:Y:S01]  /*299d0*/  IMAD.IADD R3, R17, 0x1, R3 ;  /* 0x0000000111037824 */ /* 0x000fe200078e0203 */
[----:B------:R-:W-:Y:S01]  /*299e0*/  LOP3.LUT R19, R23, 0x1800, RZ, 0xfc, !PT ;  /* 0x0000180017137812 */ /* 0x000fe200078efcff */
[----:B------:R-:W3:Y:S04]  /*299f0*/  LDL R20, [R1+0x48] ;  /* 0x0000480001147983 */ /* 0x000ee80000100800 */
[----:B------:R-:W1:Y:S02]  /*29a00*/  LDSM.16.MT88.4 R8, [R3+0xa400] ;  /* 0x00a400000308783b */ /* 0x000e640000004200 */
[----:B-1----:R-:W-:-:S02]  /*29a10*/  PRMT R4, R8, 0x6420, R9 ;  /* 0x0000642008047816 */ /* 0x002fc40000000009 */
[----:B------:R-:W-:Y:S02]  /*29a20*/  PRMT R5, R8, 0x7531, R9 ;  /* 0x0000753108057816 */ /* 0x000fe40000000009 */
[C-C-:B------:R-:W-:Y:S02]  /*29a30*/  PRMT R6, R10.reuse, 0x6420, R11.reuse ;  /* 0x000064200a067816 */ /* 0x140fe4000000000b */
[----:B0-----:R-:W-:Y:S02]  /*29a40*/  PRMT R7, R10, 0x7531, R11 ;  /* 0x000075310a077816 */ /* 0x001fe4000000000b */
[----:B--2---:R-:W-:Y:S02]  /*29a50*/  IADD3 R3, R17, R12, R0 ;  /* 0x0000000c11037210 */ /* 0x004fe40007ffe000 */
[----:B------:R-:W-:-:S03]  /*29a60*/  LOP3.LUT R12, R0, R23, RZ, 0xfc, !PT ;  /* 0x00000017000c7212 */ /* 0x000fc600078efcff */
[----:B------:R-:W0:Y:S02]  /*29a70*/  LDSM.16.MT88.4 R8, [R3+0xa400] ;  /* 0x00a400000308783b */ /* 0x000e240000004200 */
[----:B------:R-:W-:-:S05]  /*29a80*/  IMAD.IADD R12, R18, 0x1, R12 ;  /* 0x00000001120c7824 */ /* 0x000fca00078e020c */
[----:B------:R1:W-:Y:S02]  /*29a90*/  STSM.16.M88.4 [R12], R4 ;  /* 0x000000040c007844 */ /* 0x0003e40000000200 */
[----:B-1----:R-:W-:-:S05]  /*29aa0*/  LOP3.LUT R4, R0, 0x800, R23, 0xfe, !PT ;  /* 0x0000080000047812 */ /* 0x002fca00078efe17 */
[----:B------:R-:W-:Y:S01]  /*29ab0*/  IMAD.IADD R4, R18, 0x1, R4 ;  /* 0x0000000112047824 */ /* 0x000fe200078e0204 */
[C-C-:B0-----:R-:W-:Y:S02]  /*29ac0*/  PRMT R12, R8.reuse, 0x6420, R9.reuse ;  /* 0x00006420080c7816 */ /* 0x141fe40000000009 */
        /* <DEDUP_REMOVED lines=17> */
[----:B------:R-:W-:Y:S02]  /*29be0*/  LOP3.LUT R19, R23, 0x2800, RZ, 0xfc, !PT ;  /* 0x0000280017137812 */ /* 0x000fe400078efcff */
        /* <DEDUP_REMOVED lines=23> */
[----:B0-----:R-:W-:-:S05]  /*29d60*/  VIADD R12, R0, 0x3000 ;  /* 0x00003000000c7836 */ /* 0x001fca0000000000 */
[----:B------:R-:W-:-:S05]  /*29d70*/  LOP3.LUT R4, R12, R29, RZ, 0xfc, !PT ;  /* 0x0000001d0c047212 */ /* 0x000fca00078efcff */
[----:B------:R-:W-:-:S05]  /*29d80*/  IMAD.IADD R4, R17, 0x1, R4 ;  /* 0x0000000111047824 */ /* 0x000fca00078e0204 */
[----:B------:R-:W0:Y:S01]  /*29d90*/  LDSM.16.MT88.4 R8, [R4+0xa400] ;  /* 0x00a400000408783b */ /* 0x000e220000004200 */
[----:B------:R-:W-:Y:S02]  /*29da0*/  LOP3.LUT R12, R12, R23, RZ, 0xfc, !PT ;  /* 0x000000170c0c7212 */ /* 0x000fe400078efcff */
[----:B------:R-:W-:Y:S02]  /*29db0*/  LOP3.LUT R19, R23, 0x3800, RZ, 0xfc, !PT ;  /* 0x0000380017137812 */ /* 0x000fe400078efcff */
[C-C-:B0-----:R-:W-:Y:S02]  /*29dc0*/  PRMT R4, R8.reuse, 0x6420, R9.reuse ;  /* 0x0000642008047816 */ /* 0x141fe40000000009 */
[----:B------:R-:W-:Y:S02]  /*29dd0*/  PRMT R5, R8, 0x7531, R9 ;  /* 0x0000753108057816 */ /* 0x000fe40000000009 */
[C-C-:B------:R-:W-:Y:S02]  /*29de0*/  PRMT R6, R10.reuse, 0x6420, R11.reuse ;  /* 0x000064200a067816 */ /* 0x140fe4000000000b */
[----:B------:R-:W-:-:S02]  /*29df0*/  PRMT R7, R10, 0x7531, R11 ;  /* 0x000075310a077816 */ /* 0x000fc4000000000b */
[----:B------:R-:W0:Y:S01]  /*29e00*/  LDSM.16.MT88.4 R8, [R3+0xd400] ;  /* 0x00d400000308783b */ /* 0x000e220000004200 */
[----:B------:R-:W-:-:S05]  /*29e10*/  IMAD.IADD R12, R18, 0x1, R12 ;  /* 0x00000001120c7824 */ /* 0x000fca00078e020c */
[----:B------:R1:W-:Y:S02]  /*29e20*/  STSM.16.M88.4 [R12], R4 ;  /* 0x000000040c007844 */ /* 0x0003e40000000200 */
[----:B-1----:R-:W-:Y:S02]  /*29e30*/  IADD3 R4, R18, R19, R0 ;  /* 0x0000001312047210 */ /* 0x002fe40007ffe000 */
        /* <DEDUP_REMOVED lines=10> */
[----:B---3--:R-:W-:Y:S02]  /*29ee0*/  ISETP.NE.AND P2, PT, R20, 0x3, PT ;  /* 0x000000031400780c */ /* 0x008fe40003f45270 */
[C-C-:B0-----:R-:W-:Y:S02]  /*29ef0*/  PRMT R4, R8.reuse, 0x6420, R9.reuse ;  /* 0x0000642008047816 */ /* 0x141fe40000000009 */
[----:B------:R-:W-:Y:S02]  /*29f00*/  PRMT R5, R8, 0x7531, R9 ;  /* 0x0000753108057816 */ /* 0x000fe40000000009 */
[C-C-:B------:R-:W-:Y:S02]  /*29f10*/  PRMT R6, R10.reuse, 0x6420, R11.reuse ;  /* 0x000064200a067816 */ /* 0x140fe4000000000b */
[----:B------:R-:W-:-:S02]  /*29f20*/  PRMT R7, R10, 0x7531, R11 ;  /* 0x000075310a077816 */ /* 0x000fc4000000000b */
[----:B------:R-:W0:Y:S01]  /*29f30*/  LDSM.16.MT88.4 R8, [R3+0xe400] ;  /* 0x00e400000308783b */ /* 0x000e220000004200 */
[----:B------:R-:W-:Y:S01]  /*29f40*/  IMAD.IADD R12, R18, 0x1, R12 ;  /* 0x00000001120c7824 */ /* 0x000fe200078e020c */
[----:B------:R-:W-:-:S04]  /*29f50*/  LOP3.LUT R19, R23, 0x4800, RZ, 0xfc, !PT ;  /* 0x0000480017137812 */ /* 0x000fc800078efcff */
        /* <DEDUP_REMOVED lines=15> */
.L_x_9003:
[----:B-1----:R1:W-:Y:S01]  /*2a050*/  SYNCS.ARRIVE.TRANS64.A1T0 RZ, [R2+URZ+0x22850], RZ ;  /* 0x022850ff02ff79a7 */ /* 0x0023e2000810003f */
[----:B------:R-:W-:Y:S06]  /*2a060*/  BAR.SYNC.DEFER_BLOCKING 0x2, 0x80 ;  /* 0x0082000000007b1d */ /* 0x000fec0000010000 */
[----:B------:R-:W-:Y:S05]  /*2a070*/  @!P0 BRA `(.L_x_9004) ;  /* 0x0000000000048947 */ /* 0x000fea0003800000 */
[----:B------:R-:W-:Y:S01]  /*2a080*/  BPT.TRAP 0x1 ;  /* 0x000000040000795c */ /* 0x000fe20000300000 */
.L_x_9004:
[----:B0-----:R-:W2:Y:S01]  /*2a090*/  LDL R0, [R1+0x20] ;  /* 0x0000200001007983 */ /* 0x001ea20000100800 */
[----:B-1----:R-:W-:Y:S02]  /*2a0a0*/  VIADD R2, R2, 0x22880 ;  /* 0x0002288002027836 */ /* 0x002fe40000000000 */
[----:B------:R-:W-:Y:S01]  /*2a0b0*/  IMAD.MOV.U32 R25, RZ, RZ, R35 ;  /* 0x000000ffff197224 */ /* 0x000fe200078e0023 */
[----:B------:R3:W5:Y:S02]  /*2a0c0*/  LDL R28, [R1+0x8] ;  /* 0x00000800011c7983 */ /* 0x0007640000100800 */
[----:B--2---:R-:W-:-:S04]  /*2a0d0*/  PRMT R2, R0, 0x654, R2 ;  /* 0x0000065400027816 */ /* 0x004fc80000000002 */
[----:B------:R3:W-:Y:S01]  /*2a0e0*/  SYNCS.ARRIVE.TRANS64.RED.A1T0 RZ, [R2+URZ], RZ ;  /* 0x000000ff02ff79a7 */ /* 0x0007e2000810043f */
[----:B------:R-:W-:Y:S05]  /*2a0f0*/  @P1 BRA `(.L_x_9005) ;  /* 0xffffffe400581947 */ /* 0x000fea000383ffff */
.L_x_8985:
[----:B0-----:R-:W3:Y:S02]  /*2a100*/  S2R R0, SR_TID.X ;  /* 0x0000000000007919 */ /* 0x001ee40000002100 */
[----:B---3--:R-:W-:Y:S02]  /*2a110*/  LOP3.LUT R2, R0, 0x7f, RZ, 0xc0, !PT ;  /* 0x0000007f00027812 */ /* 0x008fe400078ec0ff */
        /* <DEDUP_REMOVED lines=17> */
.L_x_9007:
[----:B------:R-:W-:Y:S05]  /*2a230*/  BSYNC B0 ;  /* 0x0000000000007941 */ /* 0x000fea0003800000 */
.L_x_9006:
[----:B------:R-:W-:Y:S05]  /*2a240*/  @!P0 BRA `(.L_x_9008) ;  /* 0x0000000000048947 */ /* 0x000fea0003800000 */
[----:B------:R-:W-:Y:S01]  /*2a250*/  BPT.TRAP 0x1 ;  /* 0x000000040000795c */ /* 0x000fe20000300000 */
.L_x_9008:
[----:B------:R-:W2:Y:S01]  /*2a260*/  LDL R0, [R1+0x8] ;  /* 0x0000080001007983 */ /* 0x000ea20000100800 */
[----:B------:R-:W-:Y:S01]  /*2a270*/  BSSY B0, `(.L_x_9009) ;  /* 0x0000006000007945 */ /* 0x000fe20003800000 */
[----:B--2---:R-:W-:Y:S01]  /*2a280*/  LOP3.LUT R3, R0, 0x1, RZ, 0x3c, !PT ;  /* 0x0000000100037812 */ /* 0x004fe200078e3cff */
[----:B------:R-:W-:-:S03]  /*2a290*/  IMAD R0, R35, 0x8, R17 ;  /* 0x0000000823007824 */ /* 0x000fc600078e0211 */
[----:B------:R-:W-:-:S04]  /*2a2a0*/  SHF.L.U32 R3, R3, 0x1f, RZ ;  /* 0x0000001f03037819 */ /* 0x000fc800000006ff */
[----:B------:R-:W0:Y:S02]  /*2a2b0*/  SYNCS.PHASECHK.TRANS64.TRYWAIT P1, [R0+URZ+0x22870], R3 ;  /* 0x02287003000075a7 */ /* 0x000e24000802017f */
[----:B0-----:R-:W-:Y:S05]  /*2a2c0*/  @!P1 BRA `(.L_x_9010) ;  /* 0x00000080009c9947 */ /* 0x001fea0003800000 */
.L_x_9284:
[----:B------:R-:W-:Y:S05]  /*2a2d0*/  BSYNC B0 ;  /* 0x0000000000007941 */ /* 0x000fea0003800000 */
.L_x_9009:
[----:B------:R-:W2:Y:S02]  /*2a2e0*/  LDL R2, [R1+0x48] ;  /* 0x0000480001027983 */ /* 0x000ea40000100800 */
[----:B--2---:R-:W-:-:S13]  /*2a2f0*/  ISETP.NE.AND P1, PT, R2, 0x3, PT ;  /* 0x000000030200780c */ /* 0x004fda0003f25270 */
[----:B------:R-:W-:Y:S05]  /*2a300*/  @!P1 BRA `(.L_x_9011) ;  /* 0x0000000000049947 */ /* 0x000fea0003800000 */
[----:B------:R-:W-:Y:S01]  /*2a310*/  BPT.TRAP 0x1 ;  /* 0x000000040000795c */ /* 0x000fe20000300000 */
.L_x_9011:
[----:B------:R-:W0:Y:S02]  /*2a320*/  LDL R2, [R1+0x8] ;  /* 0x0000080001027983 */ /* 0x000e240000100800 */
[----:B0-----:R-:W-:-:S04]  /*2a330*/  SHF.L.U32 R3, R2, 0x1f, RZ ;  /* 0x0000001f02037819 */ /* 0x001fc800000006ff */
[----:B------:R-:W0:Y:S02]  /*2a340*/  SYNCS.PHASECHK.TRANS64.TRYWAIT P1, [R0+URZ+0x22860], R3 ;  /* 0x02286003000075a7 */ /* 0x000e24000802017f */
[----:B0-----:R-:W-:Y:S05]  /*2a350*/  @!P1 BRA `(.L_x_9012) ;  /* 0x00000080008c9947 */ /* 0x001fea0003800000 */
.L_x_9285:
[----:B------:R-:W2:Y:S01]  /*2a360*/  LDL R12, [R1+0x24] ;  /* 0x00002400010c7983 */ /* 0x000ea20000100800 */
[----:B0-----:R-:W-:Y:S01]  /*2a370*/  IMAD R3, R35, 0x5000, RZ ;  /* 0x0000500023037824 */ /* 0x001fe200078e02ff */
[----:B------:R-:W-:Y:S05]  /*2a380*/  WARPSYNC.ALL ;  /* 0x0000000000007948 */ /* 0x000fea0003800000 */
[----:B------:R-:W-:Y:S02]  /*2a390*/  LOP3.LUT R2, R3, R29, RZ, 0xfc, !PT ;  /* 0x0000001d03027212 */ /* 0x000fe400078efcff */
[----:B------:R-:W-:-:S03]  /*2a3a0*/  LOP3.LUT R20, R23, 0x1800, RZ, 0xfc, !PT ;  /* 0x0000180017147812 */ /* 0x000fc600078efcff */
[----:B------:R-:W-:-:S05]  /*2a3b0*/  IMAD.IADD R13, R17, 0x1, R2 ;  /* 0x00000001110d7824 */ /* 0x000fca00078e0202 */
[----:B------:R-:W0:Y:S02]  /*2a3c0*/  LDSM.16.MT88.4 R4, [R13+0xa400] ;  /* 0x00a400000d04783b */ /* 0x000e240000004200 */
        /* <DEDUP_REMOVED lines=101> */
.L_x_9013:
[----:B------:R0:W-:Y:S01]  /*2aa20*/  SYNCS.ARRIVE.TRANS64.A1T0 RZ, [R0+URZ+0x22850], RZ ;  /* 0x022850ff00ff79a7 */ /* 0x0001e2000810003f */
[----:B------:R-:W-:Y:S06]  /*2aa30*/  BAR.SYNC.DEFER_BLOCKING 0x2, 0x80 ;  /* 0x0082000000007b1d */ /* 0x000fec0000010000 */
[----:B------:R-:W-:Y:S05]  /*2aa40*/  @!P0 BRA `(.L_x_9014) ;  /* 0x0000000000048947 */ /* 0x000fea0003800000 */
[----:B------:R-:W-:Y:S01]  /*2aa50*/  BPT.TRAP 0x1 ;  /* 0x000000040000795c */ /* 0x000fe20000300000 */
.L_x_9014:
[----:B------:R-:W2:Y:S04]  /*2aa60*/  LDL R3, [R1+0x20] ;  /* 0x0000200001037983 */ /* 0x000ea80000100800 */
[----:B------:R-:W3:Y:S01]  /*2aa70*/  LDL.LU R2, [R1+0x8] ;  /* 0x0000080001027983 */ /* 0x000ee20000300800 */
[----:B0-----:R-:W-:Y:S02]  /*2aa80*/  VIADD R0, R0, 0x22880 ;  /* 0x0002288000007836 */ /* 0x001fe40000000000 */
[----:B------:R-:W-:-:S05]  /*2aa90*/  VIADD R35, R35, 0x1 ;  /* 0x0000000123237836 */ /* 0x000fca0000000000 */
[----:B------:R-:W-:-:S04]  /*2aaa0*/  ISETP.NE.AND P0, PT, R35, 0x2, PT ;  /* 0x000000022300780c */ /* 0x000fc80003f05270 */
[----:B------:R-:W-:Y:S02]  /*2aab0*/  SEL R35, R35, RZ, P0 ;  /* 0x000000ff23237207 */ /* 0x000fe40000000000 */
[----:B--2---:R-:W-:-:S04]  /*2aac0*/  PRMT R0, R3, 0x654, R0 ;  /* 0x0000065403007816 */ /* 0x004fc80000000000 */
[----:B------:R0:W-:Y:S02]  /*2aad0*/  SYNCS.ARRIVE.TRANS64.RED.A1T0 RZ, [R0+URZ], RZ ;  /* 0x000000ff00ff79a7 */ /* 0x0001e4000810043f */
[----:B0-----:R-:W-:-:S04]  /*2aae0*/  SEL R0, RZ, 0x1, P0 ;  /* 0x00000001ff007807 */ /* 0x001fc80000000000 */
[----:B---3--:R-:W-:-:S05]  /*2aaf0*/  LOP3.LUT R2, R2, R0, RZ, 0x3c, !PT ;  /* 0x0000000002027212 */ /* 0x008fca00078e3cff */
[----:B------:R0:W-:Y:S02]  /*2ab00*/  STL [R1+0x8], R2 ;  /* 0x0000080201007387 */ /* 0x0001e40000100800 */
.L_x_8957:
        /* <DEDUP_REMOVED lines=12> */
.L_x_9015:
[----:B------:R-:W2:Y:S01]  /*2abd0*/  S2R R0, SR_TID.X ;  /* 0x0000000000007919 */ /* 0x000ea20000002100 */
[----:B------:R-:W-:Y:S01]  /*2abe0*/  UMOV UR4, 0xffffffff ;  /* 0xffffffff00047882 */ /* 0x000fe20000000000 */
[----:B--2---:R-:W-:-:S04]  /*2abf0*/  LOP3.LUT R4, R0, 0x1f, RZ, 0xc0, !PT ;  /* 0x0000001f00047812 */ /* 0x004fc800078ec0ff */
[----:B------:R-:W-:Y:S01]  /*2ac00*/  ISETP.NE.AND P0, PT, R4, 0x1f, PT ;  /* 0x0000001f0400780c */ /* 0x000fe20003f05270 */
[----:B------:R-:W-:-:S12]  /*2ac10*/  BRA.DIV UR4, `(.L_x_9017) ;  /* 0x0000007a04707947 */ /* 0x000fd8000b800000 */
[----:B01----:R-:W-:Y:S01]  /*2ac20*/  IMAD.IADD R5, R27, 0x1, R4 ;  /* 0x000000011b057824 */ /* 0x003fe200078e0204 */
        /* <DEDUP_REMOVED lines=10> */
[----:B0-----:R-:W-:Y:S02]  /*2acd0*/  IMAD.MOV.U32 R2, RZ, RZ, RZ ;  /* 0x000000ffff027224 */ /* 0x001fe400078e00ff */
[----:B--2---:R-:W-:Y:S01]  /*2ace0*/  @!P1 IMAD.MOV.U32 R2, RZ, RZ, R3 ;  /* 0x000000ffff029224 */ /* 0x004fe200078e0003 */
[----:B------:R-:W-:-:S04]  /*2acf0*/  ISETP.NE.AND P1, PT, R4, RZ, PT ;  /* 0x000000ff0400720c */ /* 0x000fc80003f25270 */
        /* <DEDUP_REMOVED lines=17> */
.L_x_9295:
[----:B------:R-:W-:Y:S02]  /*2ae10*/  ULDC UR4, c[0x0][0xc38] ;  /* 0x00030e0000047ab9 */ /* 0x000fe40000000800 */
[----:B------:R-:W-:-:S04]  /*2ae20*/  IMAD.U32 R4, RZ, RZ, UR4 ;  /* 0x00000004ff047e24 */ /* 0x000fc8000f8e00ff */
[----:B-1----:R-:W-:-:S04]  /*2ae30*/  IMAD R14, R14, R4, RZ ;  /* 0x000000040e0e7224 */ /* 0x002fc800078e02ff */
[----:B------:R-:W-:-:S05]  /*2ae40*/  IMAD.IADD R5, R5, 0x1, R14 ;  /* 0x0000000105057824 */ /* 0x000fca00078e020e */
[----:B------:R-:W-:-:S13]  /*2ae50*/  ISETP.GT.AND P6, PT, R5, R0, PT ;  /* 0x000000000500720c */ /* 0x000fda0003fc4270 */
[----:B------:R-:W-:Y:S05]  /*2ae60*/  @P6 BRA `(.L_x_9018) ;  /* 0x00000000009c6947 */ /* 0x000fea0003800000 */
.L_x_9023:
        /* <DEDUP_REMOVED lines=14> */
.L_x_9021:
[----:B------:R-:W-:Y:S05]  /*2af50*/  BSYNC B0 ;  /* 0x0000000000007941 */ /* 0x000fea0003800000 */
.L_x_9020:
[----:B------:R-:W-:-:S03]  /*2af60*/  UMOV UR4, 0xffffffff ;  /* 0xffffffff00047882 */ /* 0x000fc60000000000 */
[----:B------:R-:W-:Y:S05]  /*2af70*/  BRA.DIV UR4, `(.L_x_9022) ;  /* 0x0000007a04bc7947 */ /* 0x000fea000b800000 */
[----:B-----5:R-:W2:Y:S02]  /*2af80*/  SHFL.UP PT, R14, R2, 0x1, RZ ;  /* 0x04200000020e7989 */ /* 0x020ea400000e00ff */
[----:B--2---:R-:W-:-:S05]  /*2af90*/  SEL R13, R14, RZ, P1 ;  /* 0x000000ff0e0d7207 */ /* 0x004fca0000800000 */
[----:B------:R-:W-:-:S05]  /*2afa0*/  IMAD.IADD R13, R2, 0x1, R13 ;  /* 0x00000001020d7824 */ /* 0x000fca00078e020d */
[----:B------:R-:W2:Y:S02]  /*2afb0*/  SHFL.UP PT, R14, R13, 0x2, RZ ;  /* 0x044000000d0e7989 */ /* 0x000ea400000e00ff */
[----:B--2---:R-:W-:-:S05]  /*2afc0*/  SEL R4, R14, RZ, P2 ;  /* 0x000000ff0e047207 */ /* 0x004fca0001000000 */
[----:B------:R-:W-:-:S05]  /*2afd0*/  IMAD.IADD R4, R13, 0x1, R4 ;  /* 0x000000010d047824 */ /* 0x000fca00078e0204 */
[----:B------:R-:W0:Y:S02]  /*2afe0*/  SHFL.UP PT, R14, R4, 0x4, RZ ;  /* 0x04800000040e7989 */ /* 0x000e2400000e00ff */
[----:B01----:R-:W-:-:S05]  /*2aff0*/  SEL R3, R14, RZ, P3 ;  /* 0x000000ff0e037207 */ /* 0x003fca0001800000 */
        /* <DEDUP_REMOVED lines=8> */
.L_x_9303:
[----:B------:R-:W-:Y:S02]  /*2b080*/  ULDC UR4, c[0x0][0xc38] ;  /* 0x00030e0000047ab9 */ /* 0x000fe40000000800 */
[----:B------:R-:W-:-:S04]  /*2b090*/  IMAD.U32 R4, RZ, RZ, UR4 ;  /* 0x00000004ff047e24 */ /* 0x000fc8000f8e00ff */
[----:B-1----:R-:W-:-:S04]  /*2b0a0*/  IMAD R14, R14, R4, RZ ;  /* 0x000000040e0e7224 */ /* 0x002fc800078e02ff */
[----:B------:R-:W-:-:S05]  /*2b0b0*/  IMAD.IADD R5, R14, 0x1, R5 ;  /* 0x000000010e057824 */ /* 0x000fca00078e0205 */
[----:B------:R-:W-:-:S13]  /*2b0c0*/  ISETP.GT.AND P6, PT, R5, R0, PT ;  /* 0x000000000500720c */ /* 0x000fda0003fc4270 */
[----:B------:R-:W-:Y:S05]  /*2b0d0*/  @!P6 BRA `(.L_x_9023) ;  /* 0xfffffffc0064e947 */ /* 0x000fea000383ffff */
.L_x_9018:
        /* <DEDUP_REMOVED lines=8> */
.L_x_9307:
[----:B------:R-:W-:Y:S01]  /*2b160*/  ISETP.NE.AND P0, PT, R5, RZ, PT ;  /* 0x000000ff0500720c */ /* 0x000fe20003f05270 */
[----:B------:R-:W-:-:S12]  /*2b170*/  IMAD.MOV.U32 R5, RZ, RZ, RZ ;  /* 0x000000ffff057224 */ /* 0x000fd800078e00ff */
[----:B------:R-:W-:Y:S05]  /*2b180*/  @!P0 BRA `(.L_x_9025) ;  /* 0x0000000000108947 */ /* 0x000fea0003800000 */
[----:B------:R-:W-:Y:S01]  /*2b190*/  UMOV UR4, 0xffffffff ;  /* 0xffffffff00047882 */ /* 0x000fe20000000000 */
[----:B------:R-:W-:Y:S02]  /*2b1a0*/  VIADD R12, R6, 0xffffffff ;  /* 0xffffffff060c7836 */ /* 0x000fe40000000000 */
[----:B------:R-:W-:Y:S05]  /*2b1b0*/  BRA.DIV UR4, `(.L_x_9026) ;  /* 0x0000007e04307947 */ /* 0x000fea000b800000 */
[----:B------:R3:W4:Y:S02]  /*2b1c0*/  SHFL.IDX PT, R5, R3, R12, 0x1f ;  /* 0x00001f0c03057589 */ /* 0x00072400000e0000 */
.L_x_9025:
[----:B01-3--:R-:W0:Y:S01]  /*2b1d0*/  LDC.64 R2, c[0x0][0xc90] ;  /* 0x00032400ff027b82 */ /* 0x00be220000000a00 */
[----:B------:R-:W-:-:S04]  /*2b1e0*/  IMAD.IADD R27, R6, 0x1, R27 ;  /* 0x00000001061b7824 */ /* 0x000fc800078e021b */
[----:B0-----:R-:W-:-:S05]  /*2b1f0*/  IMAD.WIDE R2, R27, 0x4, R2 ;  /* 0x000000041b027825 */ /* 0x001fca00078e0202 */
[----:B------:R-:W2:Y:S01]  /*2b200*/  LDG.E R7, desc[UR60][R2.64] ;  /* 0x0000003c02077981 */ /* 0x000ea2000c1e1900 */
[----:B----4-:R-:W-:-:S04]  /*2b210*/  IMAD R24, R5, R4, R24 ;  /* 0x0000000405187224 */ /* 0x010fc800078e0218 */
[----:B------:R-:W-:Y:S02]  /*2b220*/  IMAD.IADD R0, R0, 0x1, -R24 ;  /* 0x0000000100007824 */ /* 0x000fe400078e0a18 */
[----:B--2---:R-:W-:-:S05]  /*2b230*/  IMAD R6, R25, R7, RZ ;  /* 0x0000000719067224 */ /* 0x004fca00078e02ff */
        /* <DEDUP_REMOVED lines=59> */
.L_x_9019:
[----:B------:R-:W-:Y:S01]  /*2b5f0*/  UMOV UR4, URZ ;  /* 0x0000003f00047c82 */ /* 0x000fe20008000000 */
[----:B------:R-:W-:Y:S01]  /*2b600*/  UMOV UR5, URZ ;  /* 0x0000003f00057c82 */ /* 0x000fe20008000000 */
[----:B------:R-:W-:Y:S01]  /*2b610*/  ULDC UR6, c[0x0][0xc3c] ;  /* 0x00030f0000067ab9 */ /* 0x000fe20000000800 */
[----:B------:R-:W-:Y:S02]  /*2b620*/  IMAD.MOV.U32 R24, RZ, RZ, R0 ;  /* 0x000000ffff187224 */ /* 0x000fe400078e0000 */
[----:B------:R-:W-:Y:S02]  /*2b630*/  IMAD.U32 R25, RZ, RZ, UR4 ;  /* 0x00000004ff197e24 */ /* 0x000fe4000f8e00ff */
[----:B------:R-:W-:Y:S02]  /*2b640*/  IMAD.U32 R26, RZ, RZ, UR5 ;  /* 0x00000005ff1a7e24 */ /* 0x000fe4000f8e00ff */
[----:B------:R-:W-:-:S07]  /*2b650*/  IMAD.U32 R27, RZ, RZ, UR6 ;  /* 0x00000006ff1b7e24 */ /* 0x000fce000f8e00ff */
.L_x_9027:
        /* <DEDUP_REMOVED lines=12> */
.L_x_9016:
[----:B------:R-:W-:Y:S02]  /*2b720*/  ULDC UR4, c[0x0][0xc3c] ;  /* 0x00030f0000047ab9 */ /* 0x000fe40000000800 */
[----:B---3--:R-:W-:-:S13]  /*2b730*/  ISETP.GE.AND P0, PT, R27, UR4, PT ;  /* 0x000000041b007c0c */ /* 0x008fda000bf06270 */
[----:B------:R-:W-:Y:S05]  /*2b740*/  @!P0 BRA `(.L_x_9028) ;  /* 0xffffff88009c8947 */ /* 0x000fea000383ffff */
[----:B------:R-:W-:Y:S05]  /*2b750*/  BSYNC B7 ;  /* 0x0000000000077941 */ /* 0x000fea0003800000 */
.L_x_8904:
[----:B0-2---:R-:W2:Y:S01]  /*2b760*/  LDL.LU R0, [R1+0x44] ;  /* 0x0000440001007983 */ /* 0x005ea20000300800 */
[----:B------:R-:W-:Y:S01]  /*2b770*/  BSSY B0, `(.L_x_9029) ;  /* 0x000000b000007945 */ /* 0x000fe20003800000 */
[----:B-1----:R-:W0:Y:S01]  /*2b780*/  S2R R5, SR_CgaCtaId ;  /* 0x0000000000057919 */ /* 0x002e220000008800 */
        /* <DEDUP_REMOVED lines=9> */
.L_x_9310:
[----:B------:R-:W-:Y:S05]  /*2b820*/  BSYNC B0 ;  /* 0x0000000000007941 */ /* 0x000fea0003800000 */
.L_x_9029:
[----:B------:R-:W-:-:S03]  /*2b830*/  UMOV UR4, 0xffffffff ;  /* 0xffffffff00047882 */ /* 0x000fc60000000000 */
[----:B------:R-:W-:Y:S05]  /*2b840*/  BRA.DIV UR4, `(.L_x_9031) ;  /* 0x0000007604c87947 */ /* 0x000fea000b800000 */
[----:B0-----:R-:W0:Y:S02]  /*2b850*/  S2R R0, SR_TID.X ;  /* 0x0000000000007919 */ /* 0x001e240000002100 */
[----:B0-----:R-:W-:-:S04]  /*2b860*/  SHF.R.U32.HI R0, RZ, 0x5, R0 ;  /* 0x00000005ff007819 */ /* 0x001fc80000011600 */
[----:B------:R-:W-:-:S05]  /*2b870*/  LOP3.LUT R0, R0, 0x3, RZ, 0xc0, !PT ;  /* 0x0000000300007812 */ /* 0x000fca00078ec0ff */
[----:B------:R0:W1:Y:S02]  /*2b880*/  SHFL.IDX PT, R14, R0, RZ, 0x1f ;  /* 0x00001fff000e7589 */ /* 0x00006400000e0000 */
.L_x_9313:
[----:B-1----:R-:W-:-:S13]  /*2b890*/  ISETP.NE.AND P0, PT, R14, RZ, PT ;  /* 0x000000ff0e00720c */ /* 0x002fda0003f05270 */
[----:B------:R-:W-:Y:S05]  /*2b8a0*/  @P0 BRA `(.L_x_8654) ;  /* 0x0000000000b00947 */ /* 0x000fea0003800000 */
[----:B------:R-:W-:-:S03]  /*2b8b0*/  UMOV UR4, 0xffffffff ;  /* 0xffffffff00047882 */ /* 0x000fc60000000000 */
[----:B------:R-:W-:Y:S05]  /*2b8c0*/  BRA.DIV UR4, `(.L_x_9032) ;  /* 0x0000007604dc7947 */ /* 0x000fea000b800000 */
[----:B------:R-:W-:-:S13]  /*2b8d0*/  ELECT P6, URZ, PT ;  /* 0x00000000003f782f */ /* 0x000fda00038c0000 */
.L_x_9316:
[----:B------:R-:W-:Y:S05]  /*2b8e0*/  @!P6 BRA `(.L_x_8654) ;  /* 0x0000000000a0e947 */ /* 0x000fea0003800000 */
[----:B0-----:R-:W2:Y:S02]  /*2b8f0*/  LDL.LU R0, [R1+0x28] ;  /* 0x0000280001007983 */ /* 0x001ea40000300800 */
[----:B--2---:R-:W-:-:S04]  /*2b900*/  LOP3.LUT R0, R0, 0x2, RZ, 0xfc, !PT ;  /* 0x0000000200007812 */ /* 0x004fc800078efcff */
[----:B------:R-:W-:-:S13]  /*2b910*/  ISETP.NE.AND P0, PT, R0, 0x3, PT ;  /* 0x000000030000780c */ /* 0x000fda0003f05270 */
[----:B------:R-:W-:Y:S05]  /*2b920*/  @!P0 BRA `(.L_x_9033) ;  /* 0x0000000000048947 */ /* 0x000fea0003800000 */
[----:B------:R-:W-:Y:S01]  /*2b930*/  BPT.TRAP 0x1 ;  /* 0x000000040000795c */ /* 0x000fe20000300000 */
.L_x_9033:
        /* <DEDUP_REMOVED lines=8> */
.L_x_9317:
[----:B------:R-:W2:Y:S01]  /*2b9c0*/  LDL.LU R4, [R1+0x8] ;  /* 0x0000080001047983 */ /* 0x000ea20000300800 */
[----:B------:R-:W-:Y:S02]  /*2b9d0*/  SEL R35, R35, RZ, P2 ;  /* 0x000000ff23237207 */ /* 0x000fe40001000000 */
[----:B--2---:R-:W-:Y:S01]  /*2b9e0*/  LOP3.LUT R0, R4, R0, RZ, 0x3c, !PT ;  /* 0x0000000004007212 */ /* 0x004fe200078e3cff */
[----:B------:R-:W-:Y:S06]  /*2b9f0*/  @!P0 BRA `(.L_x_9035) ;  /* 0x0000000000048947 */ /* 0x000fec0003800000 */
[----:B------:R-:W-:Y:S01]  /*2ba00*/  BPT.TRAP 0x1 ;  /* 0x000000040000795c */ /* 0x000fe20000300000 */
.L_x_9035:
[----:B------:R-:W-:Y:S01]  /*2ba10*/  IMAD R35, R35, 0x8, R5 ;  /* 0x0000000823237824 */ /* 0x000fe200078e0205 */
[----:B------:R-:W-:-:S04]  /*2ba20*/  SHF.L.U32 R0, R0, 0x1f, RZ ;  /* 0x0000001f00007819 */ /* 0x000fc800000006ff */
[----:B------:R-:W1:Y:S02]  /*2ba30*/  SYNCS.PHASECHK.TRANS64.TRYWAIT P1, [R35+URZ+0x22840], R0 ;  /* 0x02284000230075a7 */ /* 0x000e64000802017f */
[----:B-1----:R-:W-:Y:S05]  /*2ba40*/  @!P1 BRA `(.L_x_9036) ;  /* 0x0000007400b09947 */ /* 0x002fea0003800000 */
.L_x_9318:
[----:B------:R-:W-:Y:S05]  /*2ba50*/  @!P0 BRA `(.L_x_9037) ;  /* 0x0000000000048947 */ /* 0x000fea0003800000 */
[----:B------:R-:W-:Y:S01]  /*2ba60*/  BPT.TRAP 0x1 ;  /* 0x000000040000795c */ /* 0x000fe20000300000 */
.L_x_9037:
[----:B------:R-:W2:Y:S02]  /*2ba70*/  SYNCS.PHASECHK.TRANS64.TRYWAIT P1, [R3+URZ+0x22860], R2 ;  /* 0x02286002030075a7 */ /* 0x000ea4000802017f */
[----:B--2---:R-:W-:Y:S05]  /*2ba80*/  @!P1 BRA `(.L_x_9038) ;  /* 0x0000007400b49947 */ /* 0x004fea0003800000 */
.L_x_9319:
[----:B------:R-:W-:Y:S05]  /*2ba90*/  @!P0 BRA `(.L_x_9039) ;  /* 0x0000000000048947 */ /* 0x000fea0003800000 */
[----:B------:R-:W-:Y:S01]  /*2baa0*/  BPT.TRAP 0x1 ;  /* 0x000000040000795c */ /* 0x000fe20000300000 */
.L_x_9039:
[----:B------:R-:W3:Y:S02]  /*2bab0*/  SYNCS.PHASECHK.TRANS64.TRYWAIT P1, [R35+URZ+0x22860], R0 ;  /* 0x02286000230075a7 */ /* 0x000ee4000802017f */
[----:B---3--:R-:W-:Y:S05]  /*2bac0*/  @!P1 BRA `(.L_x_9040) ;  /* 0x0000007400b89947 */ /* 0x008fea0003800000 */
.L_x_9320:
[----:B------:R-:W-:Y:S05]  /*2bad0*/  @!P0 BRA `(.L_x_9041) ;  /* 0x0000000000048947 */ /* 0x000fea0003800000 */
[----:B------:R-:W-:Y:S01]  /*2bae0*/  BPT.TRAP 0x1 ;  /* 0x000000040000795c */ /* 0x000fe20000300000 */
.L_x_9041:
[----:B------:R-:W4:Y:S02]  /*2baf0*/  SYNCS.PHASECHK.TRANS64.TRYWAIT P1, [R3+URZ+0x22880], R2 ;  /* 0x02288002030075a7 */ /* 0x000f24000802017f */
[----:B----4-:R-:W-:Y:S05]  /*2bb00*/  @!P1 BRA `(.L_x_9042) ;  /* 0x0000007400bc9947 */ /* 0x010fea0003800000 */
.L_x_9321:
[----:B------:R-:W-:Y:S05]  /*2bb10*/  @!P0 BRA `(.L_x_9043) ;  /* 0x0000000000048947 */ /* 0x000fea0003800000 */
[----:B------:R-:W-:Y:S01]  /*2bb20*/  BPT.TRAP 0x1 ;  /* 0x000000040000795c */ /* 0x000fe20000300000 */
.L_x_9043:
[----:B------:R0:W0:Y:S02]  /*2bb30*/  SYNCS.PHASECHK.TRANS64.TRYWAIT P0, [R35+URZ+0x22880], R0 ;  /* 0x02288000230075a7 */ /* 0x000024000800017f */
[----:B0-----:R-:W-:Y:S05]  /*2bb40*/  @!P0 NANOSLEEP.SYNCS 0x989680 ;  /* 0x009896800000895d */ /* 0x001fea0003900000 */
[----:B------:R-:W0:Y:S02]  /*2bb50*/  @!P0 SYNCS.PHASECHK.TRANS64 P0, [R35+URZ+0x22880], R0 ;  /* 0x02288000230085a7 */ /* 0x000e24000800007f */
[----:B0-----:R-:W-:Y:S05]  /*2bb60*/  @!P0 BRA `(.L_x_9043) ;  /* 0xfffffffc00f08947 */ /* 0x001fea000383ffff */
.L_x_8654:
[----:B------:R-:W-:Y:S05]  /*2bb70*/  BSYNC B8 ;  /* 0x0000000000087941 */ /* 0x000fea0003800000 */
.L_x_8651:
[----:B------:R-:W-:Y:S05]  /*2bb80*/  EXIT ;  /* 0x000000000000794d */ /* 0x000fea0003800000 */
.L_x_8682:
[----:B-1----:R1:W2:Y:S02]  /*2bb90*/  SYNCS.PHASECHK.TRANS64.TRYWAIT P6, [R87+URZ+0x22890], R97 ;  /* 0x02289061570075a7 */ /* 0x0022a400080c017f */
[----:B--2---:R-:W-:Y:S05]  /*2bba0*/  @!P6 NANOSLEEP.SYNCS 0x989680 ;  /* 0x009896800000e95d */ /* 0x004fea0003900000 */
[----:B------:R-:W2:Y:S02]  /*2bbb0*/  @!P6 SYNCS.PHASECHK.TRANS64 P6, [R87+URZ+0x22890], R97 ;  /* 0x022890615700e5a7 */ /* 0x000ea400080c007f */
[----:B--2---:R-:W-:Y:S05]  /*2bbc0*/  @!P6 BRA `(.L_x_8682) ;  /* 0xfffffffc00f0e947 */ /* 0x004fea000383ffff */
[----:B------:R-:W-:Y:S05]  /*2bbd0*/  BRA `(.L_x_9044) ;  /* 0xfffffd7000687947 */ /* 0x000fea000383ffff */
.L_x_8683:
        /* <DEDUP_REMOVED lines=8> */
.L_x_9046:
[----:B------:R-:W-:Y:S05]  /*2bc60*/  BSYNC B1 ;  /* 0x0000000000017941 */ /* 0x000fea0003800000 */
.L_x_9045:
        /* <DEDUP_REMOVED lines=8> */
.L_x_9047:
[----:B------:R-:W-:Y:S05]  /*2bcf0*/  BRA `(.L_x_9048) ;  /* 0xfffffd7000347947 */ /* 0x000fea000383ffff */
.L_x_8692:
[----:B------:R-:W-:Y:S01]  /*2bd00*/  BSSY B1, `(.L_x_9049) ;  /* 0x0000008000017945 */ /* 0x000fe20003800000 */
[----:B------:R-:W-:Y:S02]  /*2bd10*/  IMAD.MOV.U32 R13, RZ, RZ, R101 ;  /* 0x000000ffff0d7224 */ /* 0x000fe400078e0065 */
[----:B------:R-:W-:Y:S02]  /*2bd20*/  IMAD.MOV.U32 R12, RZ, RZ, 0x1 ;  /* 0x00000001ff0c7424 */ /* 0x000fe400078e00ff */
[----:B0-----:R-:W-:Y:S02]  /*2bd30*/  IMAD.MOV.U32 R11, RZ, RZ, 0x1c1f ;  /* 0x00001c1fff0b7424 */ /* 0x001fe400078e00ff */
[----:B------:R-:W-:-:S07]  /*2bd40*/  IMAD.MOV.U32 R15, RZ, RZ, -0x1 ;  /* 0xffffffffff0f7424 */ /* 0x000fce00078e00ff */
[----:B-1234-:R-:W-:Y:S05]  /*2bd50*/  WARPSYNC.COLLECTIVE R15, `(.L_x_9050) ;  /* 0x000000000f087348 */ /* 0x01efea0003c00000 */
[----:B----4-:R0:W4:Y:S02]  /*2bd60*/  SHFL.IDX P6, R14, R13, R12, R11 ;  /* 0x0000000c0d0e7389 */ /* 0x01012400000c000b */
[----:B01234-:R-:W-:Y:S01]  /*2bd70*/  ENDCOLLECTIVE ;  /* 0x000000000000791b */ /* 0x01ffe20003800000 */
.L_x_9050:
[----:B------:R-:W-:Y:S05]  /*2bd80*/  BSYNC B1 ;  /* 0x0000000000017941 */ /* 0x000fea0003800000 */
.L_x_9049:
        /* <DEDUP_REMOVED lines=8> */
.L_x_9051:
[----:B------:R-:W-:Y:S05]  /*2be10*/  BRA `(.L_x_9052) ;  /* 0xfffffd7c00b47947 */ /* 0x000fea000383ffff */
.L_x_8701:
[----:B------:R-:W-:Y:S01]  /*2be20*/  BSSY B1, `(.L_x_9053) ;  /* 0x0000008000017945 */ /* 0x000fe20003800000 */
[----:B------:R-:W-:Y:S02]  /*2be30*/  IMAD.MOV.U32 R13, RZ, RZ, R101 ;  /* 0x000000ffff0d7224 */ /* 0x000fe400078e0065 */
[----:B------:R-:W-:Y:S02]  /*2be40*/  IMAD.MOV.U32 R12, RZ, RZ, 0x2 ;  /* 0x00000002ff0c7424 */ /* 0x000fe400078e00ff */
[----:B0-----:R-:W-:Y:S02]  /*2be50*/  IMAD.MOV.U32 R11, RZ, RZ, 0x1c1f ;  /* 0x00001c1fff0b7424 */ /* 0x001fe400078e00ff */
[----:B------:R-:W-:-:S07]  /*2be60*/  IMAD.MOV.U32 R15, RZ, RZ, -0x1 ;  /* 0xffffffffff0f7424 */ /* 0x000fce00078e00ff */
[----:B-1234-:R-:W-:Y:S05]  /*2be70*/  WARPSYNC.COLLECTIVE R15, `(.L_x_9054) ;  /* 0x000000000f087348 */ /* 0x01efea0003c00000 */
[----:B------:R0:W0:Y:S02]  /*2be80*/  SHFL.IDX P6, R14, R13, R12, R11 ;  /* 0x0000000c0d0e7389 */ /* 0x00002400000c000b */
[----:B01234-:R-:W-:Y:S01]  /*2be90*/  ENDCOLLECTIVE ;  /* 0x000000000000791b */ /* 0x01ffe20003800000 */
.L_x_9054:
[----:B------:R-:W-:Y:S05]  /*2bea0*/  BSYNC B1 ;  /* 0x0000000000017941 */ /* 0x000fea0003800000 */
.L_x_9053:
        /* <DEDUP_REMOVED lines=8> */
.L_x_9055:
[----:B------:R-:W-:Y:S05]  /*2bf30*/  BRA `(.L_x_9056) ;  /* 0xfffffd8c00407947 */ /* 0x000fea000383ffff */
.L_x_8711:
[----:B-1----:R1:W2:Y:S02]  /*2bf40*/  SYNCS.PHASECHK.TRANS64.TRYWAIT P3, [R87+URZ+0x22890], R97 ;  /* 0x02289061570075a7 */ /* 0x0022a4000806017f */
[----:B--2---:R-:W-:Y:S05]  /*2bf50*/  @!P3 NANOSLEEP.SYNCS 0x989680 ;  /* 0x009896800000b95d */ /* 0x004fea0003900000 */
[----:B------:R-:W2:Y:S02]  /*2bf60*/  @!P3 SYNCS.PHASECHK.TRANS64 P3, [R87+URZ+0x22890], R97 ;  /* 0x022890615700b5a7 */ /* 0x000ea4000806007f */
[----:B--2---:R-:W-:Y:S05]  /*2bf70*/  @!P3 BRA `(.L_x_8711) ;  /* 0xfffffffc00f0b947 */ /* 0x004fea000383ffff */
[----:B------:R-:W-:Y:S05]  /*2bf80*/  BRA `(.L_x_9057) ;  /* 0xfffffda0000c7947 */ /* 0x000fea000383ffff */
.L_x_8712:
        /* <DEDUP_REMOVED lines=8> */
.L_x_9059:
[----:B------:R-:W-:Y:S05]  /*2c010*/  BSYNC B1 ;  /* 0x0000000000017941 */ /* 0x000fea0003800000 */
.L_x_9058:
        /* <DEDUP_REMOVED lines=8> */
.L_x_9060:
[----:B------:R-:W-:Y:S01]  /*2c0a0*/  IMAD.MOV.U32 R103, RZ, RZ, R14 ;  /* 0x000000ffff677224 */ /* 0x000fe200078e000e */
[----:B------:R-:W-:Y:S06]  /*2c0b0*/  BRA `(.L_x_9061) ;  /* 0xfffffd9c00d87947 */ /* 0x000fec000383ffff */
.L_x_8717:
        /* <DEDUP_REMOVED lines=8> */
.L_x_9063:
[----:B------:R-:W-:Y:S05]  /*2c140*/  BSYNC B1 ;  /* 0x0000000000017941 */ /* 0x000fea0003800000 */
.L_x_9062:
        /* <DEDUP_REMOVED lines=8> */
.L_x_9064:
[----:B------:R-:W-:Y:S05]  /*2c1d0*/  BRA `(.L_x_9065) ;  /* 0xfffffdac00687947 */ /* 0x000fea000383ffff */
.L_x_8722:
        /* <DEDUP_REMOVED lines=8> */
.L_x_9067:
[----:B------:R-:W-:Y:S05]  /*2c260*/  BSYNC B1 ;  /* 0x0000000000017941 */ /* 0x000fea0003800000 */
.L_x_9066:
        /* <DEDUP_REMOVED lines=8> */
.L_x_9068:
[----:B------:R-:W-:Y:S05]  /*2c2f0*/  BRA `(.L_x_9069) ;  /* 0xfffffdbc00187947 */ /* 0x000fea000383ffff */
.L_x_8727:
[----:B0-----:R0:W1:Y:S02]  /*2c300*/  SYNCS.PHASECHK.TRANS64.TRYWAIT P2, [R87+URZ+0x22890], R97 ;  /* 0x02289061570075a7 */ /* 0x001064000804017f */
[----:B-1----:R-:W-:Y:S05]  /*2c310*/  @!P2 NANOSLEEP.SYNCS 0x989680 ;  /* 0x009896800000a95d */ /* 0x002fea0003900000 */
[----:B------:R-:W1:Y:S02]  /*2c320*/  @!P2 SYNCS.PHASECHK.TRANS64 P2, [R87+URZ+0x22890], R97 ;  /* 0x022890615700a5a7 */ /* 0x000e64000804007f */
[----:B-1----:R-:W-:Y:S05]  /*2c330*/  @!P2 BRA `(.L_x_8727) ;  /* 0xfffffffc00f0a947 */ /* 0x002fea000383ffff */
[----:B------:R-:W-:Y:S05]  /*2c340*/  BRA `(.L_x_9070) ;  /* 0xfffffdcc00047947 */ /* 0x000fea000383ffff */
.L_x_8728:
        /* <DEDUP_REMOVED lines=8> */
.L_x_9072:
[----:B------:R-:W-:Y:S05]  /*2c3d0*/  BSYNC B1 ;  /* 0x0000000000017941 */ /* 0x000fea0003800000 */
.L_x_9071:
        /* <DEDUP_REMOVED lines=8> */
.L_x_9073:
[----:B------:R-:W-:Y:S05]  /*2c460*/  BRA `(.L_x_9074) ;  /* 0xfffffdcc00287947 */ /* 0x000fea000383ffff */
.L_x_8731:
[----:B------:R-:W-:Y:S01]  /*2c470*/  BSSY B1, `(.L_x_9075) ;  /* 0x0000008000017945 */ /* 0x000fe20003800000 */
[----:B------:R-:W-:Y:S02]  /*2c480*/  IMAD.MOV.U32 R13, RZ, RZ, R9 ;  /* 0x000000ffff0d7224 */ /* 0x000fe400078e0009 */
[----:B------:R-:W-:Y:S02]  /*2c490*/  IMAD.MOV.U32 R12, RZ, RZ, 0x1 ;  /* 0x00000001ff0c7424 */ /* 0x000fe400078e00ff */
[----:B------:R-:W-:Y:S02]  /*2c4a0*/  IMAD.MOV.U32 R11, RZ, RZ, 0x1c1f ;  /* 0x00001c1fff0b7424 */ /* 0x000fe400078e00ff */
[----:B----4-:R-:W-:-:S07]  /*2c4b0*/  IMAD.MOV.U32 R15, RZ, RZ, -0x1 ;  /* 0xffffffffff0f7424 */ /* 0x010fce00078e00ff */
[----:B0123--:R-:W-:Y:S05]  /*2c4c0*/  WARPSYNC.COLLECTIVE R15, `(.L_x_9076) ;  /* 0x000000000f087348 */ /* 0x00ffea0003c00000 */
[----:B---3--:R3:W4:Y:S02]  /*2c4d0*/  SHFL.IDX P6, R14, R13, R12, R11 ;  /* 0x0000000c0d0e7389 */ /* 0x00872400000c000b */
[----:B01234-:R-:W-:Y:S01]  /*2c4e0*/  ENDCOLLECTIVE ;  /* 0x000000000000791b */ /* 0x01ffe20003800000 */
.L_x_9076:
[----:B------:R-:W-:Y:S05]  /*2c4f0*/  BSYNC B1 ;  /* 0x0000000000017941 */ /* 0x000fea0003800000 */
.L_x_9075:
        /* <DEDUP_REMOVED lines=8> */
.L_x_9077:
[----:B------:R-:W-:Y:S05]  /*2c580*/  BRA `(.L_x_9078) ;  /* 0xfffffdcc00287947 */ /* 0x000fea000383ffff */
.L_x_8734:
[----:B------:R-:W-:Y:S01]  /*2c590*/  BSSY B1, `(.L_x_9079) ;  /* 0x0000008000017945 */ /* 0x000fe20003800000 */
[----:B------:R-:W-:Y:S02]  /*2c5a0*/  IMAD.MOV.U32 R13, RZ, RZ, R9 ;  /* 0x000000ffff0d7224 */ /* 0x000fe400078e0009 */
[----:B------:R-:W-:Y:S02]  /*2c5b0*/  IMAD.MOV.U32 R12, RZ, RZ, 0x2 ;  /* 0x00000002ff0c7424 */ /* 0x000fe400078e00ff */
[----:B------:R-:W-:Y:S02]  /*2c5c0*/  IMAD.MOV.U32 R11, RZ, RZ, 0x1c1f ;  /* 0x00001c1fff0b7424 */ /* 0x000fe400078e00ff */
[----:B---3--:R-:W-:-:S07]  /*2c5d0*/  IMAD.MOV.U32 R15, RZ, RZ, -0x1 ;  /* 0xffffffffff0f7424 */ /* 0x008fce00078e00ff */
[----:B012-4-:R-:W-:Y:S05]  /*2c5e0*/  WARPSYNC.COLLECTIVE R15, `(.L_x_9080) ;  /* 0x000000000f087348 */ /* 0x017fea0003c00000 */
[----:B------:R3:W0:Y:S02]  /*2c5f0*/  SHFL.IDX P6, R14, R13, R12, R11 ;  /* 0x0000000c0d0e7389 */ /* 0x00062400000c000b */
[----:B01234-:R-:W-:Y:S01]  /*2c600*/  ENDCOLLECTIVE ;  /* 0x000000000000791b */ /* 0x01ffe20003800000 */
.L_x_9080:
[----:B------:R-:W-:Y:S05]  /*2c610*/  BSYNC B1 ;  /* 0x0000000000017941 */ /* 0x000fea0003800000 */
.L_x_9079:
        /* <DEDUP_REMOVED lines=8> */
.L_x_9081:
[----:B------:R-:W-:Y:S05]  /*2c6a0*/  BRA `(.L_x_9082) ;  /* 0xfffffdcc002c7947 */ /* 0x000fea000383ffff */
.L_x_8738:
[----:B------:R0:W0:Y:S02]  /*2c6b0*/  SYNCS.PHASECHK.TRANS64.TRYWAIT P3, [R87+URZ+0x228b0], R97 ;  /* 0x0228b061570075a7 */ /* 0x000024000806017f */
[----:B0-----:R-:W-:Y:S05]  /*2c6c0*/  @!P3 NANOSLEEP.SYNCS 0x989680 ;  /* 0x009896800000b95d */ /* 0x001fea0003900000 */
[----:B------:R-:W0:Y:S02]  /*2c6d0*/  @!P3 SYNCS.PHASECHK.TRANS64 P3, [R87+URZ+0x228b0], R97 ;  /* 0x0228b0615700b5a7 */ /* 0x000e24000806007f */
[----:B0-----:R-:W-:Y:S05]  /*2c6e0*/  @!P3 BRA `(.L_x_8738) ;  /* 0xfffffffc00f0b947 */ /* 0x001fea000383ffff */
[----:B------:R-:W-:Y:S05]  /*2c6f0*/  BRA `(.L_x_9083) ;  /* 0xfffffdcc00a07947 */ /* 0x000fea000383ffff */
.L_x_8756:
        /* <DEDUP_REMOVED lines=13> */
.L_x_9085:
[----:B------:R-:W-:Y:S05]  /*2c7d0*/  BSYNC B0 ;  /* 0x0000000000007941 */ /* 0x000fea0003800000 */
.L_x_9084:
[----:B------:R-:W-:Y:S01]  /*2c7e0*/  IMAD.MOV.U32 R203, RZ, RZ, R14 ;  /* 0x000000ffffcb7224 */ /* 0x000fe200078e000e */
[----:B------:R-:W-:Y:S06]  /*2c7f0*/  BRA `(.L_x_9086) ;  /* 0xfffffddc00447947 */ /* 0x000fec000383ffff */
.L_x_8768:
        /* <DEDUP_REMOVED lines=8> */
.L_x_9088:
[----:B------:R-:W-:Y:S05]  /*2c880*/  BSYNC B1 ;  /* 0x0000000000017941 */ /* 0x000fea0003800000 */
.L_x_9087:
        /* <DEDUP_REMOVED lines=8> */
.L_x_9089:
[----:B------:R-:W-:Y:S02]  /*2c910*/  IMAD.MOV.U32 R13, RZ, RZ, R8 ;  /* 0x000000ffff0d7224 */ /* 0x000fe400078e0008 */
[----:B------:R-:W-:-:S07]  /*2c920*/  IMAD.MOV.U32 R3, RZ, RZ, R14 ;  /* 0x000000ffff037224 */ /* 0x000fce00078e000e */
[----:B------:R-:W-:Y:S05]  /*2c930*/  WARPSYNC.COLLECTIVE R15, `(.L_x_9090) ;  /* 0x000000000f087348 */ /* 0x000fea0003c00000 */
[----:B------:R0:W1:Y:S02]  /*2c940*/  SHFL.IDX P6, R14, R13, R12, R11 ;  /* 0x0000000c0d0e7389 */ /* 0x00006400000c000b */
[----:B01----:R-:W-:Y:S01]  /*2c950*/  ENDCOLLECTIVE ;  /* 0x000000000000791b */ /* 0x003fe20003800000 */
.L_x_9090:
[----:B------:R-:W-:Y:S02]  /*2c960*/  IMAD.MOV.U32 R13, RZ, RZ, R7 ;  /* 0x000000ffff0d7224 */ /* 0x000fe400078e0007 */
[----:B------:R-:W-:-:S07]  /*2c970*/  IMAD.MOV.U32 R4, RZ, RZ, R14 ;  /* 0x000000ffff047224 */ /* 0x000fce00078e000e */
[----:B------:R-:W-:Y:S05]  /*2c980*/  WARPSYNC.COLLECTIVE R15, `(.L_x_9091) ;  /* 0x000000000f087348 */ /* 0x000fea0003c00000 */
[----:B------:R0:W1:Y:S02]  /*2c990*/  SHFL.IDX P6, R14, R13, R12, R11 ;  /* 0x0000000c0d0e7389 */ /* 0x00006400000c000b */
[----:B01----:R-:W-:Y:S01]  /*2c9a0*/  ENDCOLLECTIVE ;  /* 0x000000000000791b */ /* 0x003fe20003800000 */
.L_x_9091:
[----:B------:R-:W-:Y:S05]  /*2c9b0*/  BRA `(.L_x_9092) ;  /* 0xfffffde000987947 */ /* 0x000fea000383ffff */
.L_x_8771:
[----:B------:R-:W-:Y:S01]  /*2c9c0*/  BSSY B1, `(.L_x_9093) ;  /* 0x0000008000017945 */ /* 0x000fe20003800000 */
[----:B------:R-:W-:Y:S02]  /*2c9d0*/  IMAD.MOV.U32 R13, RZ, RZ, R6 ;  /* 0x000000ffff0d7224 */ /* 0x000fe400078e0006 */
[----:B------:R-:W-:Y:S02]  /*2c9e0*/  IMAD.MOV.U32 R12, RZ, RZ, 0x1 ;  /* 0x00000001ff0c7424 */ /* 0x000fe400078e00ff */
[----:B------:R-:W-:Y:S02]  /*2c9f0*/  IMAD.MOV.U32 R11, RZ, RZ, 0x1c1f ;  /* 0x00001c1fff0b7424 */ /* 0x000fe400078e00ff */
[----:B------:R-:W-:-:S07]  /*2ca00*/  IMAD.MOV.U32 R15, RZ, RZ, -0x1 ;  /* 0xffffffffff0f7424 */ /* 0x000fce00078e00ff */
[----:B0-2345:R-:W-:Y:S05]  /*2ca10*/  WARPSYNC.COLLECTIVE R15, `(.L_x_9094) ;  /* 0x000000000f087348 */ /* 0x03dfea0003c00000 */
[----:B----4-:R1:W4:Y:S02]  /*2ca20*/  SHFL.IDX P6, R14, R13, R12, R11 ;  /* 0x0000000c0d0e7389 */ /* 0x01032400000c000b */
[----:B012345:R-:W-:Y:S01]  /*2ca30*/  ENDCOLLECTIVE ;  /* 0x000000000000791b */ /* 0x03ffe20003800000 */
.L_x_9094:
[----:B------:R-:W-:Y:S05]  /*2ca40*/  BSYNC B1 ;  /* 0x0000000000017941 */ /* 0x000fea0003800000 */
.L_x_9093:
        /* <DEDUP_REMOVED lines=8> */
.L_x_9095:
[----:B------:R-:W-:Y:S02]  /*2cad0*/  IMAD.MOV.U32 R13, RZ, RZ, R8 ;  /* 0x000000ffff0d7224 */ /* 0x000fe400078e0008 */
[----:B------:R-:W-:-:S07]  /*2cae0*/  IMAD.MOV.U32 R3, RZ, RZ, R14 ;  /* 0x000000ffff037224 */ /* 0x000fce00078e000e */
[----:B------:R-:W-:Y:S05]  /*2caf0*/  WARPSYNC.COLLECTIVE R15, `(.L_x_9096) ;  /* 0x000000000f087348 */ /* 0x000fea0003c00000 */
[----:B------:R0:W1:Y:S02]  /*2cb00*/  SHFL.IDX P6, R14, R13, R12, R11 ;  /* 0x0000000c0d0e7389 */ /* 0x00006400000c000b */
[----:B01----:R-:W-:Y:S01]  /*2cb10*/  ENDCOLLECTIVE ;  /* 0x000000000000791b */ /* 0x003fe20003800000 */
.L_x_9096:
[----:B------:R-:W-:Y:S02]  /*2cb20*/  IMAD.MOV.U32 R13, RZ, RZ, R7 ;  /* 0x000000ffff0d7224 */ /* 0x000fe400078e0007 */
[----:B------:R-:W-:-:S07]  /*2cb30*/  IMAD.MOV.U32 R4, RZ, RZ, R14 ;  /* 0x000000ffff047224 */ /* 0x000fce00078e000e */
[----:B------:R-:W-:Y:S05]  /*2cb40*/  WARPSYNC.COLLECTIVE R15, `(.L_x_9097) ;  /* 0x000000000f087348 */ /* 0x000fea0003c00000 */
[----:B------:R0:W1:Y:S02]  /*2cb50*/  SHFL.IDX P6, R14, R13, R12, R11 ;  /* 0x0000000c0d0e7389 */ /* 0x00006400000c000b */
[----:B01----:R-:W-:Y:S01]  /*2cb60*/  ENDCOLLECTIVE ;  /* 0x000000000000791b */ /* 0x003fe20003800000 */
.L_x_9097:
[----:B------:R-:W-:Y:S05]  /*2cb70*/  BRA `(.L_x_9098) ;  /* 0xfffffde000b87947 */ /* 0x000fea000383ffff */
.L_x_8775:
[----:B0-----:R0:W1:Y:S02]  /*2cb80*/  SYNCS.PHASECHK.TRANS64.TRYWAIT P0, [R17+URZ+0x22800], R38 ;  /* 0x02280026110075a7 */ /* 0x001064000800017f */
[----:B-1----:R-:W-:Y:S05]  /*2cb90*/  @!P0 NANOSLEEP.SYNCS 0x989680 ;  /* 0x009896800000895d */ /* 0x002fea0003900000 */
[----:B------:R-:W1:Y:S02]  /*2cba0*/  @!P0 SYNCS.PHASECHK.TRANS64 P0, [R17+URZ+0x22800], R38 ;  /* 0x02280026110085a7 */ /* 0x000e64000800007f */
[----:B-1----:R-:W-:Y:S05]  /*2cbb0*/  @!P0 BRA `(.L_x_8775) ;  /* 0xfffffffc00f08947 */ /* 0x002fea000383ffff */
[----:B------:R-:W-:Y:S05]  /*2cbc0*/  BRA `(.L_x_9099) ;  /* 0xfffffde4005c7947 */ /* 0x000fea000383ffff */
.L_x_8783:
        /* <DEDUP_REMOVED lines=9> */
.L_x_9101:
[----:B------:R-:W-:Y:S05]  /*2cc60*/  BSYNC B1 ;  /* 0x0000000000017941 */ /* 0x000fea0003800000 */
.L_x_9100:
        /* <DEDUP_REMOVED lines=10> */
.L_x_9102:
[----:B------:R-:W-:Y:S01]  /*2cd10*/  ISETP.GE.OR P1, PT, R36, R39, P0 ;  /* 0x000000272400720c */ /* 0x000fe20000726670 */
[----:B------:R-:W-:Y:S02]  /*2cd20*/  IMAD.MOV.U32 R13, RZ, RZ, R37 ;  /* 0x000000ffff0d7224 */ /* 0x000fe400078e0025 */
[----:B------:R-:W-:-:S10]  /*2cd30*/  IMAD.MOV.U32 R5, RZ, RZ, R14 ;  /* 0x000000ffff057224 */ /* 0x000fd400078e000e */
[----:B------:R-:W-:Y:S05]  /*2cd40*/  WARPSYNC.COLLECTIVE R15, `(.L_x_9103) ;  /* 0x000000000f087348 */ /* 0x000fea0003c00000 */
[----:B------:R0:W1:Y:S02]  /*2cd50*/  SHFL.IDX P6, R14, R13, R12, R11 ;  /* 0x0000000c0d0e7389 */ /* 0x00006400000c000b */
[----:B01----:R-:W-:Y:S01]  /*2cd60*/  ENDCOLLECTIVE ;  /* 0x000000000000791b */ /* 0x003fe20003800000 */
.L_x_9103:
        /* <DEDUP_REMOVED lines=8> */
.L_x_9104:
[----:B------:R-:W-:-:S05]  /*2cdf0*/  @!P1 IADD3 R14, P3, R18, R14, RZ ;  /* 0x0000000e120e9210 */ /* 0x000fca0007f7e0ff */
[----:B------:R-:W-:Y:S02]  /*2ce00*/  @!P1 IMAD.X R3, R7, 0x1, R19, P3 ;  /* 0x0000000107039824 */ /* 0x000fe400018e0613 */
[----:B------:R-:W-:Y:S01]  /*2ce10*/  @!P1 IMAD.MOV.U32 R24, RZ, RZ, R14 ;  /* 0x000000ffff189224 */ /* 0x000fe200078e000e */
[----:B------:R-:W5:Y:S01]  /*2ce20*/  @!P1 LD.E.128 R4, desc[UR60][R4.64] ;  /* 0x0000003c04049980 */ /* 0x000f62000c101d00 */
        /* <DEDUP_REMOVED lines=11> */
.L_x_9105:
[----:B------:R-:W-:Y:S02]  /*2cee0*/  IMAD.MOV.U32 R13, RZ, RZ, R35 ;  /* 0x000000ffff0d7224 */ /* 0x000fe400078e0023 */
[----:B------:R-:W-:-:S07]  /*2cef0*/  IMAD.MOV.U32 R3, RZ, RZ, R14 ;  /* 0x000000ffff037224 */ /* 0x000fce00078e000e */
[----:B------:R-:W-:Y:S05]  /*2cf00*/  WARPSYNC.COLLECTIVE R15, `(.L_x_9106) ;  /* 0x000000000f087348 */ /* 0x000fea0003c00000 */
[----:B------:R0:W1:Y:S02]  /*2cf10*/  SHFL.IDX P6, R14, R13, R12, R11 ;  /* 0x0000000c0d0e7389 */ /* 0x00006400000c000b */
[----:B01----:R-:W-:Y:S01]  /*2cf20*/  ENDCOLLECTIVE ;  /* 0x000000000000791b */ /* 0x003fe20003800000 */
.L_x_9106:
[----:B------:R-:W-:Y:S02]  /*2cf30*/  IMAD.MOV.U32 R13, RZ, RZ, R37 ;  /* 0x000000ffff0d7224 */ /* 0x000fe400078e0025 */
[----:B------:R-:W-:-:S07]  /*2cf40*/  IMAD.MOV.U32 R35, RZ, RZ, R14 ;  /* 0x000000ffff237224 */ /* 0x000fce00078e000e */
[----:B------:R-:W-:Y:S05]  /*2cf50*/  WARPSYNC.COLLECTIVE R15, `(.L_x_9107) ;  /* 0x000000000f087348 */ /* 0x000fea0003c00000 */
[----:B------:R0:W1:Y:S02]  /*2cf60*/  SHFL.IDX P6, R14, R13, R12, R11 ;  /* 0x0000000c0d0e7389 */ /* 0x00006400000c000b */
[----:B01----:R-:W-:Y:S01]  /*2cf70*/  ENDCOLLECTIVE ;  /* 0x000000000000791b */ /* 0x003fe20003800000 */
.L_x_9107:
[----:B------:R-:W-:Y:S02]  /*2cf80*/  IMAD.MOV.U32 R13, RZ, RZ, R9 ;  /* 0x000000ffff0d7224 */ /* 0x000fe400078e0009 */
[----:B------:R-:W-:-:S07]  /*2cf90*/  IMAD.MOV.U32 R37, RZ, RZ, R14 ;  /* 0x000000ffff257224 */ /* 0x000fce00078e000e */
[----:B------:R-:W-:Y:S05]  /*2cfa0*/  WARPSYNC.COLLECTIVE R15, `(.L_x_9108) ;  /* 0x000000000f087348 */ /* 0x000fea0003c00000 */
[----:B------:R0:W1:Y:S02]  /*2cfb0*/  SHFL.IDX P6, R14, R13, R12, R11 ;  /* 0x0000000c0d0e7389 */ /* 0x00006400000c000b */
[----:B01----:R-:W-:Y:S01]  /*2cfc0*/  ENDCOLLECTIVE ;  /* 0x000000000000791b */ /* 0x003fe20003800000 */
.L_x_9108:
[----:B------:R-:W-:Y:S02]  /*2cfd0*/  @!P1 IMAD.MOV.U32 R32, RZ, RZ, R4 ;  /* 0x000000ffff209224 */ /* 0x000fe400078e0004 */
[----:B------:R-:W-:Y:S01]  /*2cfe0*/  @!P1 IMAD.MOV.U32 R33, RZ, RZ, R5 ;  /* 0x000000ffff219224 */ /* 0x000fe200078e0005 */
[----:B------:R-:W-:Y:S01]  /*2cff0*/  CS2R R4, SRZ ;  /* 0x0000000000047805 */ /* 0x000fe2000001ff00 */
[----:B------:R-:W-:Y:S02]  /*2d000*/  @!P1 IMAD.MOV.U32 R30, RZ, RZ, R6 ;  /* 0x000000ffff1e9224 */ /* 0x000fe400078e0006 */
[----:B------:R-:W-:Y:S02]  /*2d010*/  @!P1 IMAD.MOV.U32 R31, RZ, RZ, R7 ;  /* 0x000000ffff1f9224 */ /* 0x000fe400078e0007 */
[----:B------:R-:W-:Y:S02]  /*2d020*/  @!P1 IMAD.MOV.U32 R28, RZ, RZ, R24 ;  /* 0x000000ffff1c9224 */ /* 0x000fe400078e0018 */
[----:B------:R-:W-:-:S02]  /*2d030*/  @!P1 IMAD.MOV.U32 R29, RZ, RZ, R25 ;  /* 0x000000ffff1d9224 */ /* 0x000fc400078e0019 */
[----:B------:R-:W-:Y:S02]  /*2d040*/  @!P1 IMAD.MOV.U32 R20, RZ, RZ, R26 ;  /* 0x000000ffff149224 */ /* 0x000fe400078e001a */
[----:B------:R-:W-:Y:S01]  /*2d050*/  @!P1 IMAD.MOV.U32 R21, RZ, RZ, R27 ;  /* 0x000000ffff159224 */ /* 0x000fe200078e001b */
[----:B------:R-:W-:Y:S06]  /*2d060*/  BRA `(.L_x_9109) ;  /* 0xfffffe0400087947 */ /* 0x000fec000383ffff */
.L_x_8787:
[----:B0-----:R0:W1:Y:S02]  /*2d070*/  SYNCS.PHASECHK.TRANS64.TRYWAIT P1, [R17+URZ+0x22800], R0 ;  /* 0x02280000110075a7 */ /* 0x001064000802017f */
[----:B-1----:R-:W-:Y:S05]  /*2d080*/  @!P1 NANOSLEEP.SYNCS 0x989680 ;  /* 0x009896800000995d */ /* 0x002fea0003900000 */
[----:B------:R-:W1:Y:S02]  /*2d090*/  @!P1 SYNCS.PHASECHK.TRANS64 P1, [R17+URZ+0x22800], R0 ;  /* 0x02280000110095a7 */ /* 0x000e64000802007f */
[----:B-1----:R-:W-:Y:S05]  /*2d0a0*/  @!P1 BRA `(.L_x_8787) ;  /* 0xfffffffc00f09947 */ /* 0x002fea000383ffff */
[----:B------:R-:W-:Y:S05]  /*2d0b0*/  BRA `(.L_x_9110) ;  /* 0xfffffe0400687947 */ /* 0x000fea000383ffff */
.L_x_8793:
[----:B0-----:R0:W2:Y:S02]  /*2d0c0*/  SYNCS.PHASECHK.TRANS64.TRYWAIT P1, [R14+URZ+0x22830], R3 ;  /* 0x022830030e0075a7 */ /* 0x0010a4000802017f */
[----:B--2---:R-:W-:Y:S05]  /*2d0d0*/  @!P1 NANOSLEEP.SYNCS 0x989680 ;  /* 0x009896800000995d */ /* 0x004fea0003900000 */
[----:B------:R-:W2:Y:S02]  /*2d0e0*/  @!P1 SYNCS.PHASECHK.TRANS64 P1, [R14+URZ+0x22830], R3 ;  /* 0x022830030e0095a7 */ /* 0x000ea4000802007f */
[----:B--2---:R-:W-:Y:S05]  /*2d0f0*/  @!P1 BRA `(.L_x_8793) ;  /* 0xfffffffc00f09947 */ /* 0x004fea000383ffff */
[----:B------:R-:W-:Y:S05]  /*2d100*/  BRA `(.L_x_8792) ;  /* 0xfffffe24008c7947 */ /* 0x000fea000383ffff */
.L_x_8812:
[----:B-1----:R1:W2:Y:S02]  /*2d110*/  SYNCS.PHASECHK.TRANS64.TRYWAIT P2, [R89+URZ+0x22830], R88 ;  /* 0x02283058590075a7 */ /* 0x0022a4000804017f */
[----:B--2---:R-:W-:Y:S05]  /*2d120*/  @!P2 NANOSLEEP.SYNCS 0x989680 ;  /* 0x009896800000a95d */ /* 0x004fea0003900000 */
[----:B------:R-:W2:Y:S02]  /*2d130*/  @!P2 SYNCS.PHASECHK.TRANS64 P2, [R89+URZ+0x22830], R88 ;  /* 0x022830585900a5a7 */ /* 0x000ea4000804007f */
[----:B--2---:R-:W-:Y:S05]  /*2d140*/  @!P2 BRA `(.L_x_8812) ;  /* 0xfffffffc00f0a947 */ /* 0x004fea000383ffff */
[----:B------:R-:W-:Y:S05]  /*2d150*/  BRA `(.L_x_8811) ;  /* 0xfffffe68003c7947 */ /* 0x000fea000383ffff */
.L_x_8816:
[----:B-1----:R1:W2:Y:S02]  /*2d160*/  SYNCS.PHASECHK.TRANS64.TRYWAIT P1, [R204+URZ+0x22850], R196 ;  /* 0x022850c4cc0075a7 */ /* 0x0022a4000802017f */
[----:B--2---:R-:W-:Y:S05]  /*2d170*/  @!P1 NANOSLEEP.SYNCS 0x989680 ;  /* 0x009896800000995d */ /* 0x004fea0003900000 */
[----:B------:R-:W2:Y:S02]  /*2d180*/  @!P1 SYNCS.PHASECHK.TRANS64 P1, [R204+URZ+0x22850], R196 ;  /* 0x022850c4cc0095a7 */ /* 0x000ea4000802007f */
[----:B--2---:R-:W-:Y:S05]  /*2d190*/  @!P1 BRA `(.L_x_8816) ;  /* 0xfffffffc00f09947 */ /* 0x004fea000383ffff */
[----:B------:R-:W-:Y:S05]  /*2d1a0*/  BRA `(.L_x_8813) ;  /* 0xfffffe7400547947 */ /* 0x000fea000383ffff */
.L_x_8837:
[----:B-1----:R1:W2:Y:S02]  /*2d1b0*/  SYNCS.PHASECHK.TRANS64.TRYWAIT P2, [R0+URZ+0x22830], R3 ;  /* 0x02283003000075a7 */ /* 0x0022a4000804017f */
[----:B--2---:R-:W-:Y:S05]  /*2d1c0*/  @!P2 NANOSLEEP.SYNCS 0x989680 ;  /* 0x009896800000a95d */ /* 0x004fea0003900000 */
[----:B------:R-:W2:Y:S02]  /*2d1d0*/  @!P2 SYNCS.PHASECHK.TRANS64 P2, [R0+URZ+0x22830], R3 ;  /* 0x022830030000a5a7 */ /* 0x000ea4000804007f */
[----:B--2---:R-:W-:Y:S05]  /*2d1e0*/  @!P2 BRA `(.L_x_8837) ;  /* 0xfffffffc00f0a947 */ /* 0x004fea000383ffff */
[----:B------:R-:W-:Y:S05]  /*2d1f0*/  BRA `(.L_x_8836) ;  /* 0xfffffeb400787947 */ /* 0x000fea000383ffff */
.L_x_8841:
[----:B-1----:R1:W2:Y:S02]  /*2d200*/  SYNCS.PHASECHK.TRANS64.TRYWAIT P1, [R3+URZ+0x22850], R0 ;  /* 0x02285000030075a7 */ /* 0x0022a4000802017f */
[----:B--2---:R-:W-:Y:S05]  /*2d210*/  @!P1 NANOSLEEP.SYNCS 0x989680 ;  /* 0x009896800000995d */ /* 0x004fea0003900000 */
[----:B------:R-:W2:Y:S02]  /*2d220*/  @!P1 SYNCS.PHASECHK.TRANS64 P1, [R3+URZ+0x22850], R0 ;  /* 0x02285000030095a7 */ /* 0x000ea4000802007f */
[----:B--2---:R-:W-:Y:S05]  /*2d230*/  @!P1 BRA `(.L_x_8841) ;  /* 0xfffffffc00f09947 */ /* 0x004fea000383ffff */
[----:B------:R-:W-:Y:S05]  /*2d240*/  BRA `(.L_x_8838) ;  /* 0xfffffec0009c7947 */ /* 0x000fea000383ffff */
.L_x_8850:
[----:B-1----:R1:W2:Y:S02]  /*2d250*/  SYNCS.PHASECHK.TRANS64.TRYWAIT P2, [R0+URZ+0x22830], R3 ;  /* 0x02283003000075a7 */ /* 0x0022a4000804017f */
[----:B--2---:R-:W-:Y:S05]  /*2d260*/  @!P2 NANOSLEEP.SYNCS 0x989680 ;  /* 0x009896800000a95d */ /* 0x004fea0003900000 */
[----:B------:R-:W2:Y:S02]  /*2d270*/  @!P2 SYNCS.PHASECHK.TRANS64 P2, [R0+URZ+0x22830], R3 ;  /* 0x022830030000a5a7 */ /* 0x000ea4000804007f */
[----:B--2---:R-:W-:Y:S05]  /*2d280*/  @!P2 BRA `(.L_x_8850) ;  /* 0xfffffffc00f0a947 */ /* 0x004fea000383ffff */
[----:B------:R-:W-:Y:S05]  /*2d290*/  BRA `(.L_x_8849) ;  /* 0xfffffee000d47947 */ /* 0x000fea000383ffff */
.L_x_8854:
[----:B-1----:R1:W2:Y:S02]  /*2d2a0*/  SYNCS.PHASECHK.TRANS64.TRYWAIT P1, [R3+URZ+0x22850], R0 ;  /* 0x02285000030075a7 */ /* 0x0022a4000802017f */
[----:B--2---:R-:W-:Y:S05]  /*2d2b0*/  @!P1 NANOSLEEP.SYNCS 0x989680 ;  /* 0x009896800000995d */ /* 0x004fea0003900000 */
[----:B------:R-:W2:Y:S02]  /*2d2c0*/  @!P1 SYNCS.PHASECHK.TRANS64 P1, [R3+URZ+0x22850], R0 ;  /* 0x02285000030095a7 */ /* 0x000ea4000802007f */
[----:B--2---:R-:W-:Y:S05]  /*2d2d0*/  @!P1 BRA `(.L_x_8854) ;  /* 0xfffffffc00f09947 */ /* 0x004fea000383ffff */
[----:B------:R-:W-:Y:S05]  /*2d2e0*/  BRA `(.L_x_8851) ;  /* 0xfffffeec00f87947 */ /* 0x000fea000383ffff */
.L_x_8869:
[----:B-1----:R1:W2:Y:S02]  /*2d2f0*/  SYNCS.PHASECHK.TRANS64.TRYWAIT P1, [R13+URZ+0x22850], R4 ;  /* 0x022850040d0075a7 */ /* 0x0022a4000802017f */
[----:B--2---:R-:W-:Y:S05]  /*2d300*/  @!P1 NANOSLEEP.SYNCS 0x989680 ;  /* 0x009896800000995d */ /* 0x004fea0003900000 */
[----:B------:R-:W2:Y:S02]  /*2d310*/  @!P1 SYNCS.PHASECHK.TRANS64 P1, [R13+URZ+0x22850], R4 ;  /* 0x022850040d0095a7 */ /* 0x000ea4000802007f */
[----:B--2---:R-:W-:Y:S05]  /*2d320*/  @!P1 BRA `(.L_x_8869) ;  /* 0xfffffffc00f09947 */ /* 0x004fea000383ffff */
[----:B------:R-:W-:Y:S05]  /*2d330*/  BRA `(.L_x_8868) ;  /* 0xffffff2c00447947 */ /* 0x000fea000383ffff */
.L_x_8873:
[----:B------:R-:W-:Y:S01]  /*2d340*/  IMAD.MOV.U32 R12, RZ, RZ, R0 ;  /* 0x000000ffff0c7224 */ /* 0x000fe200078e0000 */
[----:B------:R-:W-:Y:S01]  /*2d350*/  SEL R5, R91, R90, P0 ;  /* 0x0000005a5b057207 */ /* 0x000fe20000000000 */
        /* <DEDUP_REMOVED lines=8> */
.L_x_9111:
        /* <DEDUP_REMOVED lines=19> */
.L_x_9112:
        /* <DEDUP_REMOVED lines=19> */
.L_x_9113:
        /* <DEDUP_REMOVED lines=8> */
.L_x_9114:
[----:B------:R-:W-:Y:S02]  /*2d6c0*/  IMAD.MOV.U32 R13, RZ, RZ, R9 ;  /* 0x000000ffff0d7224 */ /* 0x000fe400078e0009 */
[----:B------:R-:W-:Y:S02]  /*2d6d0*/  IMAD.MOV.U32 R12, RZ, RZ, R0 ;  /* 0x000000ffff0c7224 */ /* 0x000fe400078e0000 */
[----:B------:R-:W-:-:S07]  /*2d6e0*/  IMAD.MOV.U32 R7, RZ, RZ, R14 ;  /* 0x000000ffff077224 */ /* 0x000fce00078e000e */
[----:B------:R-:W-:Y:S05]  /*2d6f0*/  WARPSYNC.COLLECTIVE R15, `(.L_x_9115) ;  /* 0x000000000f087348 */ /* 0x000fea0003c00000 */
[----:B------:R0:W1:Y:S02]  /*2d700*/  SHFL.IDX P6, R14, R13, R12, R11 ;  /* 0x0000000c0d0e7389 */ /* 0x00006400000c000b */
[----:B01----:R-:W-:Y:S01]  /*2d710*/  ENDCOLLECTIVE ;  /* 0x000000000000791b */ /* 0x003fe20003800000 */
.L_x_9115:
        /* <DEDUP_REMOVED lines=8> */
.L_x_9116:
[----:B------:R-:W-:Y:S02]  /*2d7a0*/  IMAD.MOV.U32 R13, RZ, RZ, R25 ;  /* 0x000000ffff0d7224 */ /* 0x000fe400078e0019 */
[----:B------:R-:W-:Y:S02]  /*2d7b0*/  IMAD.MOV.U32 R12, RZ, RZ, R0 ;  /* 0x000000ffff0c7224 */ /* 0x000fe400078e0000 */
[----:B------:R-:W-:-:S07]  /*2d7c0*/  IMAD.MOV.U32 R21, RZ, RZ, R14 ;  /* 0x000000ffff157224 */ /* 0x000fce00078e000e */
[----:B------:R-:W-:Y:S05]  /*2d7d0*/  WARPSYNC.COLLECTIVE R15, `(.L_x_9117) ;  /* 0x000000000f087348 */ /* 0x000fea0003c00000 */
[----:B------:R0:W1:Y:S02]  /*2d7e0*/  SHFL.IDX P6, R14, R13, R12, R11 ;  /* 0x0000000c0d0e7389 */ /* 0x00006400000c000b */
[----:B01----:R-:W-:Y:S01]  /*2d7f0*/  ENDCOLLECTIVE ;  /* 0x000000000000791b */ /* 0x003fe20003800000 */
.L_x_9117:
        /* <DEDUP_REMOVED lines=8> */
.L_x_9118:
[----:B------:R-:W-:Y:S02]  /*2d880*/  IMAD.MOV.U32 R13, RZ, RZ, R29 ;  /* 0x000000ffff0d7224 */ /* 0x000fe400078e001d */
[----:B------:R-:W-:Y:S02]  /*2d890*/  IMAD.MOV.U32 R12, RZ, RZ, R0 ;  /* 0x000000ffff0c7224 */ /* 0x000fe400078e0000 */
[----:B------:R-:W-:-:S07]  /*2d8a0*/  IMAD.MOV.U32 R27, RZ, RZ, R14 ;  /* 0x000000ffff1b7224 */ /* 0x000fce00078e000e */
[----:B------:R-:W-:Y:S05]  /*2d8b0*/  WARPSYNC.COLLECTIVE R15, `(.L_x_9119) ;  /* 0x000000000f087348 */ /* 0x000fea0003c00000 */
[----:B------:R0:W1:Y:S02]  /*2d8c0*/  SHFL.IDX P6, R14, R13, R12, R11 ;  /* 0x0000000c0d0e7389 */ /* 0x00006400000c000b */
[----:B01----:R-:W-:Y:S01]  /*2d8d0*/  ENDCOLLECTIVE ;  /* 0x000000000000791b */ /* 0x003fe20003800000 */
.L_x_9119:
        /* <DEDUP_REMOVED lines=8> */
.L_x_9120:
[----:B------:R-:W-:Y:S02]  /*2d960*/  IMAD.MOV.U32 R13, RZ, RZ, R33 ;  /* 0x000000ffff0d7224 */ /* 0x000fe400078e0021 */
[----:B------:R-:W-:Y:S02]  /*2d970*/  IMAD.MOV.U32 R12, RZ, RZ, R0 ;  /* 0x000000ffff0c7224 */ /* 0x000fe400078e0000 */
[----:B------:R-:W-:-:S07]  /*2d980*/  IMAD.MOV.U32 R31, RZ, RZ, R14 ;  /* 0x000000ffff1f7224 */ /* 0x000fce00078e000e */
[----:B------:R-:W-:Y:S05]  /*2d990*/  WARPSYNC.COLLECTIVE R15, `(.L_x_9121) ;  /* 0x000000000f087348 */ /* 0x000fea0003c00000 */
[----:B------:R0:W1:Y:S02]  /*2d9a0*/  SHFL.IDX P6, R14, R13, R12, R11 ;  /* 0x0000000c0d0e7389 */ /* 0x00006400000c000b */
[----:B01----:R-:W-:Y:S01]  /*2d9b0*/  ENDCOLLECTIVE ;  /* 0x000000000000791b */ /* 0x003fe20003800000 */
.L_x_9121:
        /* <DEDUP_REMOVED lines=8> */
.L_x_9122:
[----:B------:R-:W-:Y:S02]  /*2da40*/  IMAD.MOV.U32 R13, RZ, RZ, R37 ;  /* 0x000000ffff0d7224 */ /* 0x000fe400078e0025 */
[----:B------:R-:W-:Y:S02]  /*2da50*/  IMAD.MOV.U32 R12, RZ, RZ, R0 ;  /* 0x000000ffff0c7224 */ /* 0x000fe400078e0000 */
[----:B------:R-:W-:-:S07]  /*2da60*/  IMAD.MOV.U32 R35, RZ, RZ, R14 ;  /* 0x000000ffff237224 */ /* 0x000fce00078e000e */
[----:B------:R-:W-:Y:S05]  /*2da70*/  WARPSYNC.COLLECTIVE R15, `(.L_x_9123) ;  /* 0x000000000f087348 */ /* 0x000fea0003c00000 */
[----:B------:R0:W1:Y:S02]  /*2da80*/  SHFL.IDX P6, R14, R13, R12, R11 ;  /* 0x0000000c0d0e7389 */ /* 0x00006400000c000b */
[----:B01----:R-:W-:Y:S01]  /*2da90*/  ENDCOLLECTIVE ;  /* 0x000000000000791b */ /* 0x003fe20003800000 */
.L_x_9123:
        /* <DEDUP_REMOVED lines=8> */
.L_x_9124:
[----:B------:R-:W-:Y:S02]  /*2db20*/  IMAD.MOV.U32 R13, RZ, RZ, R41 ;  /* 0x000000ffff0d7224 */ /* 0x000fe400078e0029 */
[----:B------:R-:W-:Y:S02]  /*2db30*/  IMAD.MOV.U32 R12, RZ, RZ, R0 ;  /* 0x000000ffff0c7224 */ /* 0x000fe400078e0000 */
[----:B------:R-:W-:-:S07]  /*2db40*/  IMAD.MOV.U32 R20, RZ, RZ, R14 ;  /* 0x000000ffff147224 */ /* 0x000fce00078e000e */
[----:B------:R-:W-:Y:S05]  /*2db50*/  WARPSYNC.COLLECTIVE R15, `(.L_x_9125) ;  /* 0x000000000f087348 */ /* 0x000fea0003c00000 */
[----:B------:R0:W1:Y:S02]  /*2db60*/  SHFL.IDX P6, R14, R13, R12, R11 ;  /* 0x0000000c0d0e7389 */ /* 0x00006400000c000b */
[----:B01----:R-:W-:Y:S01]  /*2db70*/  ENDCOLLECTIVE ;  /* 0x000000000000791b */ /* 0x003fe20003800000 */
.L_x_9125:
[----:B------:R-:W-:Y:S02]  /*2db80*/  IMAD.MOV.U32 R13, RZ, RZ, R43 ;  /* 0x000000ffff0d7224 */ /* 0x000fe400078e002b */
[----:B------:R-:W-:Y:S02]  /*2db90*/  IMAD.MOV.U32 R12, RZ, RZ, R2 ;  /* 0x000000ffff0c7224 */ /* 0x000fe400078e0002 */
[----:B------:R-:W-:-:S07]  /*2dba0*/  IMAD.MOV.U32 R41, RZ, RZ, R14 ;  /* 0x000000ffff297224 */ /* 0x000fce00078e000e */
[----:B------:R-:W-:Y:S05]  /*2dbb0*/  WARPSYNC.COLLECTIVE R15, `(.L_x_9126) ;  /* 0x000000000f087348 */ /* 0x000fea0003c00000 */
[----:B------:R0:W1:Y:S02]  /*2dbc0*/  SHFL.IDX P6, R14, R13, R12, R11 ;  /* 0x0000000c0d0e7389 */ /* 0x00006400000c000b */
[----:B01----:R-:W-:Y:S01]  /*2dbd0*/  ENDCOLLECTIVE ;  /* 0x000000000000791b */ /* 0x003fe20003800000 */
.L_x_9126:
[----:B------:R-:W-:Y:S02]  /*2dbe0*/  IMAD.MOV.U32 R13, RZ, RZ, R45 ;  /* 0x000000ffff0d7224 */ /* 0x000fe400078e002d */
[----:B------:R-:W-:Y:S02]  /*2dbf0*/  IMAD.MOV.U32 R12, RZ, RZ, R0 ;  /* 0x000000ffff0c7224 */ /* 0x000fe400078e0000 */
[----:B------:R-:W-:-:S07]  /*2dc00*/  IMAD.MOV.U32 R42, RZ, RZ, R14 ;  /* 0x000000ffff2a7224 */ /* 0x000fce00078e000e */
[----:B------:R-:W-:Y:S05]  /*2dc10*/  WARPSYNC.COLLECTIVE R15, `(.L_x_9127) ;  /* 0x000000000f087348 */ /* 0x000fea0003c00000 */
[----:B------:R0:W1:Y:S02]  /*2dc20*/  SHFL.IDX P6, R14, R13, R12, R11 ;  /* 0x0000000c0d0e7389 */ /* 0x00006400000c000b */
[----:B01----:R-:W-:Y:S01]  /*2dc30*/  ENDCOLLECTIVE ;  /* 0x000000000000791b */ /* 0x003fe20003800000 */
.L_x_9127:
        /* <DEDUP_REMOVED lines=9> */
.L_x_9128:
[----:B------:R-:W-:Y:S02]  /*2dcd0*/  IMAD.MOV.U32 R13, RZ, RZ, R49 ;  /* 0x000000ffff0d7224 */ /* 0x000fe400078e0031 */
[----:B------:R-:W-:Y:S02]  /*2dce0*/  IMAD.MOV.U32 R12, RZ, RZ, R0 ;  /* 0x000000ffff0c7224 */ /* 0x000fe400078e0000 */
[----:B------:R-:W-:-:S07]  /*2dcf0*/  IMAD.MOV.U32 R44, RZ, RZ, R14 ;  /* 0x000000ffff2c7224 */ /* 0x000fce00078e000e */
[----:B------:R-:W-:Y:S05]  /*2dd00*/  WARPSYNC.COLLECTIVE R15, `(.L_x_9129) ;  /* 0x000000000f087348 */ /* 0x000fea0003c00000 */
[----:B------:R0:W1:Y:S02]  /*2dd10*/  SHFL.IDX P6, R14, R13, R12, R11 ;  /* 0x0000000c0d0e7389 */ /* 0x00006400000c000b */
[----:B01----:R-:W-:Y:S01]  /*2dd20*/  ENDCOLLECTIVE ;  /* 0x000000000000791b */ /* 0x003fe20003800000 */
.L_x_9129:
        /* <DEDUP_REMOVED lines=8> */
.L_x_9130:
[----:B------:R-:W-:Y:S02]  /*2ddb0*/  IMAD.MOV.U32 R13, RZ, RZ, R53 ;  /* 0x000000ffff0d7224 */ /* 0x000fe400078e0035 */
[----:B------:R-:W-:Y:S02]  /*2ddc0*/  IMAD.MOV.U32 R12, RZ, RZ, R0 ;  /* 0x000000ffff0c7224 */ /* 0x000fe400078e0000 */
[----:B------:R-:W-:-:S07]  /*2ddd0*/  IMAD.MOV.U32 R46, RZ, RZ, R14 ;  /* 0x000000ffff2e7224 */ /* 0x000fce00078e000e */
[----:B------:R-:W-:Y:S05]  /*2dde0*/  WARPSYNC.COLLECTIVE R15, `(.L_x_9131) ;  /* 0x000000000f087348 */ /* 0x000fea0003c00000 */
[----:B------:R0:W1:Y:S02]  /*2ddf0*/  SHFL.IDX P6, R14, R13, R12, R11 ;  /* 0x0000000c0d0e7389 */ /* 0x00006400000c000b */
[----:B01----:R-:W-:Y:S01]  /*2de00*/  ENDCOLLECTIVE ;  /* 0x000000000000791b */ /* 0x003fe20003800000 */
.L_x_9131:
[----:B------:R-:W-:Y:S01]  /*2de10*/  SEL R9, R49, R46, P0 ;  /* 0x0000002e31097207 */ /* 0x000fe20000000000 */
[----:B------:R-:W-:Y:S02]  /*2de20*/  IMAD.MOV.U32 R13, RZ, RZ, R55 ;  /* 0x000000ffff0d7224 */ /* 0x000fe400078e0037 */
[----:B------:R-:W-:Y:S02]  /*2de30*/  IMAD.MOV.U32 R12, RZ, RZ, R2 ;  /* 0x000000ffff0c7224 */ /* 0x000fe400078e0002 */
[----:B------:R-:W-:-:S07]  /*2de40*/  IMAD.MOV.U32 R53, RZ, RZ, R14 ;  /* 0x000000ffff357224 */ /* 0x000fce00078e000e */
[----:B------:R-:W-:Y:S05]  /*2de50*/  WARPSYNC.COLLECTIVE R15, `(.L_x_9132) ;  /* 0x000000000f087348 */ /* 0x000fea0003c00000 */
[----:B------:R0:W1:Y:S02]  /*2de60*/  SHFL.IDX P6, R14, R13, R12, R11 ;  /* 0x0000000c0d0e7389 */ /* 0x00006400000c000b */
[----:B01----:R-:W-:Y:S01]  /*2de70*/  ENDCOLLECTIVE ;  /* 0x000000000000791b */ /* 0x003fe20003800000 */
.L_x_9132:
[----:B------:R-:W-:Y:S02]  /*2de80*/  IMAD.MOV.U32 R13, RZ, RZ, R59 ;  /* 0x000000ffff0d7224 */ /* 0x000fe400078e003b */
[----:B------:R-:W-:Y:S02]  /*2de90*/  IMAD.MOV.U32 R12, RZ, RZ, R0 ;  /* 0x000000ffff0c7224 */ /* 0x000fe400078e0000 */
[----:B------:R-:W-:-:S07]  /*2dea0*/  IMAD.MOV.U32 R48, RZ, RZ, R14 ;  /* 0x000000ffff307224 */ /* 0x000fce00078e000e */
[----:B------:R-:W-:Y:S05]  /*2deb0*/  WARPSYNC.COLLECTIVE R15, `(.L_x_9133) ;  /* 0x000000000f087348 */ /* 0x000fea0003c00000 */
[----:B------:R0:W1:Y:S02]  /*2dec0*/  SHFL.IDX P6, R14, R13, R12, R11 ;  /* 0x0000000c0d0e7389 */ /* 0x00006400000c000b */
[----:B01----:R-:W-:Y:S01]  /*2ded0*/  ENDCOLLECTIVE ;  /* 0x000000000000791b */ /* 0x003fe20003800000 */
.L_x_9133:
        /* <DEDUP_REMOVED lines=8> */
.L_x_9134:
[----:B------:R-:W-:Y:S02]  /*2df60*/  IMAD.MOV.U32 R13, RZ, RZ, R63 ;  /* 0x000000ffff0d7224 */ /* 0x000fe400078e003f */
[----:B------:R-:W-:Y:S02]  /*2df70*/  IMAD.MOV.U32 R12, RZ, RZ, R0 ;  /* 0x000000ffff0c7224 */ /* 0x000fe400078e0000 */
[----:B------:R-:W-:-:S07]  /*2df80*/  IMAD.MOV.U32 R50, RZ, RZ, R14 ;  /* 0x000000ffff327224 */ /* 0x000fce00078e000e */
[----:B------:R-:W-:Y:S05]  /*2df90*/  WARPSYNC.COLLECTIVE R15, `(.L_x_9135) ;  /* 0x000000000f087348 */ /* 0x000fea0003c00000 */
[----:B------:R0:W1:Y:S02]  /*2dfa0*/  SHFL.IDX P6, R14, R13, R12, R11 ;  /* 0x0000000c0d0e7389 */ /* 0x00006400000c000b */
[----:B01----:R-:W-:Y:S01]  /*2dfb0*/  ENDCOLLECTIVE ;  /* 0x000000000000791b */ /* 0x003fe20003800000 */
.L_x_9135:
        /* <DEDUP_REMOVED lines=8> */
.L_x_9136:
[----:B------:R-:W-:Y:S02]  /*2e040*/  IMAD.MOV.U32 R13, RZ, RZ, R67 ;  /* 0x000000ffff0d7224 */ /* 0x000fe400078e0043 */
[----:B------:R-:W-:Y:S02]  /*2e050*/  IMAD.MOV.U32 R12, RZ, RZ, R0 ;  /* 0x000000ffff0c7224 */ /* 0x000fe400078e0000 */
[----:B------:R-:W-:-:S07]  /*2e060*/  IMAD.MOV.U32 R52, RZ, RZ, R14 ;  /* 0x000000ffff347224 */ /* 0x000fce00078e000e */
[----:B------:R-:W-:Y:S05]  /*2e070*/  WARPSYNC.COLLECTIVE R15, `(.L_x_9137) ;  /* 0x000000000f087348 */ /* 0x000fea0003c00000 */
[----:B------:R0:W1:Y:S02]  /*2e080*/  SHFL.IDX P6, R14, R13, R12, R11 ;  /* 0x0000000c0d0e7389 */ /* 0x00006400000c000b */
[----:B01----:R-:W-:Y:S01]  /*2e090*/  ENDCOLLECTIVE ;  /* 0x000000000000791b */ /* 0x003fe20003800000 */
.L_x_9137:
        /* <DEDUP_REMOVED lines=8> */
.L_x_9138:
[----:B------:R-:W-:Y:S02]  /*2e120*/  IMAD.MOV.U32 R13, RZ, RZ, R71 ;  /* 0x000000ffff0d7224 */ /* 0x000fe400078e0047 */
[----:B------:R-:W-:Y:S02]  /*2e130*/  IMAD.MOV.U32 R12, RZ, RZ, R0 ;  /* 0x000000ffff0c7224 */ /* 0x000fe400078e0000 */
[----:B------:R-:W-:-:S07]  /*2e140*/  IMAD.MOV.U32 R54, RZ, RZ, R14 ;  /* 0x000000ffff367224 */ /* 0x000fce00078e000e */
[----:B------:R-:W-:Y:S05]  /*2e150*/  WARPSYNC.COLLECTIVE R15, `(.L_x_9139) ;  /* 0x000000000f087348 */ /* 0x000fea0003c00000 */
[----:B------:R0:W1:Y:S02]  /*2e160*/  SHFL.IDX P6, R14, R13, R12, R11 ;  /* 0x0000000c0d0e7389 */ /* 0x00006400000c000b */
[----:B01----:R-:W-:Y:S01]  /*2e170*/  ENDCOLLECTIVE ;  /* 0x000000000000791b */ /* 0x003fe20003800000 */
.L_x_9139:
[----:B------:R-:W-:Y:S01]  /*2e180*/  SEL R39, R54, R67, P0 ;  /* 0x0000004336277207 */ /* 0x000fe20000000000 */
[----:B------:R-:W-:Y:S02]  /*2e190*/  IMAD.MOV.U32 R13, RZ, RZ, R73 ;  /* 0x000000ffff0d7224 */ /* 0x000fe400078e0049 */
[----:B------:R-:W-:Y:S02]  /*2e1a0*/  IMAD.MOV.U32 R12, RZ, RZ, R2 ;  /* 0x000000ffff0c7224 */ /* 0x000fe400078e0002 */
[----:B------:R-:W-:-:S07]  /*2e1b0*/  IMAD.MOV.U32 R71, RZ, RZ, R14 ;  /* 0x000000ffff477224 */ /* 0x000fce00078e000e */
[----:B------:R-:W-:Y:S05]  /*2e1c0*/  WARPSYNC.COLLECTIVE R15, `(.L_x_9140) ;  /* 0x000000000f087348 */ /* 0x000fea0003c00000 */
[----:B------:R0:W1:Y:S02]  /*2e1d0*/  SHFL.IDX P6, R14, R13, R12, R11 ;  /* 0x0000000c0d0e7389 */ /* 0x00006400000c000b */
[----:B01----:R-:W-:Y:S01]  /*2e1e0*/  ENDCOLLECTIVE ;  /* 0x000000000000791b */ /* 0x003fe20003800000 */
.L_x_9140:
[----:B------:R-:W-:Y:S02]  /*2e1f0*/  IMAD.MOV.U32 R13, RZ, RZ, R75 ;  /* 0x000000ffff0d7224 */ /* 0x000fe400078e004b */
[----:B------:R-:W-:Y:S02]  /*2e200*/  IMAD.MOV.U32 R12, RZ, RZ, R0 ;  /* 0x000000ffff0c7224 */ /* 0x000fe400078e0000 */
[----:B------:R-:W-:-:S07]  /*2e210*/  IMAD.MOV.U32 R58, RZ, RZ, R14 ;  /* 0x000000ffff3a7224 */ /* 0x000fce00078e000e */
[----:B------:R-:W-:Y:S05]  /*2e220*/  WARPSYNC.COLLECTIVE R15, `(.L_x_9141) ;  /* 0x000000000f087348 */ /* 0x000fea0003c00000 */
[----:B------:R0:W1:Y:S02]  /*2e230*/  SHFL.IDX P6, R14, R13, R12, R11 ;  /* 0x0000000c0d0e7389 */ /* 0x00006400000c000b */
[----:B01----:R-:W-:Y:S01]  /*2e240*/  ENDCOLLECTIVE ;  /* 0x000000000000791b */ /* 0x003fe20003800000 */
.L_x_9141:
[----:B------:R-:W-:Y:S02]  /*2e250*/  IMAD.MOV.U32 R13, RZ, RZ, R77 ;  /* 0x000000ffff0d7224 */ /* 0x000fe400078e004d */
[----:B------:R-:W-:Y:S02]  /*2e260*/  IMAD.MOV.U32 R12, RZ, RZ, R2 ;  /* 0x000000ffff0c7224 */ /* 0x000fe400078e0002 */
[----:B------:R-:W-:-:S07]  /*2e270*/  IMAD.MOV.U32 R75, RZ, RZ, R14 ;  /* 0x000000ffff4b7224 */ /* 0x000fce00078e000e */
[----:B------:R-:W-:Y:S05]  /*2e280*/  WARPSYNC.COLLECTIVE R15, `(.L_x_9142) ;  /* 0x000000000f087348 */ /* 0x000fea0003c00000 */
[----:B------:R0:W1:Y:S02]  /*2e290*/  SHFL.IDX P6, R14, R13, R12, R11 ;  /* 0x0000000c0d0e7389 */ /* 0x00006400000c000b */
[----:B01----:R-:W-:Y:S01]  /*2e2a0*/  ENDCOLLECTIVE ;  /* 0x000000000000791b */ /* 0x003fe20003800000 */
.L_x_9142:
        /* <DEDUP_REMOVED lines=8> */
.L_x_8885:
[----:B------:R-:W-:Y:S02]  /*2e330*/  IMAD.MOV.U32 R13, RZ, RZ, R3 ;  /* 0x000000ffff0d7224 */ /* 0x000fe400078e0003 */
[----:B------:R-:W-:Y:S02]  /*2e340*/  IMAD.MOV.U32 R12, RZ, RZ, RZ ;  /* 0x000000ffff0c7224 */ /* 0x000fe400078e00ff */
[----:B------:R-:W-:Y:S02]  /*2e350*/  IMAD.MOV.U32 R11, RZ, RZ, 0x181f ;  /* 0x0000181fff0b7424 */ /* 0x000fe400078e00ff */
[----:B------:R-:W-:-:S07]  /*2e360*/  IMAD.MOV.U32 R15, RZ, RZ, -0x1 ;  /* 0xffffffffff0f7424 */ /* 0x000fce00078e00ff */
[----:B-1----:R-:W-:Y:S05]  /*2e370*/  WARPSYNC.COLLECTIVE R15, `(.L_x_9144) ;  /* 0x000000000f087348 */ /* 0x002fea0003c00000 */
[----:B------:R0:W2:Y:S02]  /*2e380*/  SHFL.IDX P6, R14, R13, R12, R11 ;  /* 0x0000000c0d0e7389 */ /* 0x0000a400000c000b */
[----:B012---:R-:W-:Y:S01]  /*2e390*/  ENDCOLLECTIVE ;  /* 0x000000000000791b */ /* 0x007fe20003800000 */
.L_x_9144:
[----:B------:R-:W-:Y:S02]  /*2e3a0*/  IMAD.MOV.U32 R13, RZ, RZ, R2 ;  /* 0x000000ffff0d7224 */ /* 0x000fe400078e0002 */
[----:B------:R-:W-:-:S07]  /*2e3b0*/  IMAD.MOV.U32 R0, RZ, RZ, R14 ;  /* 0x000000ffff007224 */ /* 0x000fce00078e000e */
[----:B------:R-:W-:Y:S05]  /*2e3c0*/  WARPSYNC.COLLECTIVE R15, `(.L_x_9145) ;  /* 0x000000000f087348 */ /* 0x000fea0003c00000 */
[----:B------:R0:W1:Y:S02]  /*2e3d0*/  SHFL.IDX P6, R14, R13, R12, R11 ;  /* 0x0000000c0d0e7389 */ /* 0x00006400000c000b */
[----:B01----:R-:W-:Y:S01]  /*2e3e0*/  ENDCOLLECTIVE ;  /* 0x000000000000791b */ /* 0x003fe20003800000 */
.L_x_9145:
[----:B------:R-:W-:Y:S05]  /*2e3f0*/  BRA `(.L_x_9146) ;  /* 0xffffff4800687947 */ /* 0x000fea000383ffff */
.L_x_8888:
        /* <DEDUP_REMOVED lines=8> */
.L_x_9148:
[----:B------:R-:W-:Y:S05]  /*2e480*/  BSYNC B1 ;  /* 0x0000000000017941 */ /* 0x000fea0003800000 */
.L_x_9147:
        /* <DEDUP_REMOVED lines=8> */
.L_x_9149:
[----:B------:R-:W-:Y:S05]  /*2e510*/  BRA `(.L_x_9150) ;  /* 0xffffff4800747947 */ /* 0x000fea000383ffff */
.L_x_8891:
        /* <DEDUP_REMOVED lines=8> */
.L_x_9152:
[----:B------:R-:W-:Y:S05]  /*2e5a0*/  BSYNC B1 ;  /* 0x0000000000017941 */ /* 0x000fea0003800000 */
.L_x_9151:
        /* <DEDUP_REMOVED lines=8> */
.L_x_9153:
[----:B------:R-:W-:Y:S05]  /*2e630*/  BRA `(.L_x_9154) ;  /* 0xffffff48007c7947 */ /* 0x000fea000383ffff */
.L_x_8894:
[----:B------:R-:W-:Y:S01]  /*2e640*/  BSSY B1, `(.L_x_9155) ;  /* 0x0000008000017945 */ /* 0x000fe20003800000 */
[----:B------:R-:W-:Y:S02]  /*2e650*/  IMAD.MOV.U32 R13, RZ, RZ, R3 ;  /* 0x000000ffff0d7224 */ /* 0x000fe400078e0003 */
[----:B------:R-:W-:Y:S02]  /*2e660*/  IMAD.MOV.U32 R12, RZ, RZ, 0x3 ;  /* 0x00000003ff0c7424 */ /* 0x000fe400078e00ff */
[----:B------:R-:W-:Y:S02]  /*2e670*/  IMAD.MOV.U32 R11, RZ, RZ, 0x181f ;  /* 0x0000181fff0b7424 */ /* 0x000fe400078e00ff */
[----:B0-----:R-:W-:-:S07]  /*2e680*/  IMAD.MOV.U32 R15, RZ, RZ, -0x1 ;  /* 0xffffffffff0f7424 */ /* 0x001fce00078e00ff */
[----:B-1234-:R-:W-:Y:S05]  /*2e690*/  WARPSYNC.COLLECTIVE R15, `(.L_x_9156) ;  /* 0x000000000f087348 */ /* 0x01efea0003c00000 */
[----:B----4-:R0:W4:Y:S02]  /*2e6a0*/  SHFL.IDX P6, R14, R13, R12, R11 ;  /* 0x0000000c0d0e7389 */ /* 0x01012400000c000b */
[----:B01234-:R-:W-:Y:S01]  /*2e6b0*/  ENDCOLLECTIVE ;  /* 0x000000000000791b */ /* 0x01ffe20003800000 */
.L_x_9156:
[----:B------:R-:W-:Y:S05]  /*2e6c0*/  BSYNC B1 ;  /* 0x0000000000017941 */ /* 0x000fea0003800000 */
.L_x_9155:
        /* <DEDUP_REMOVED lines=8> */
.L_x_9157:
[----:B------:R-:W-:Y:S05]  /*2e750*/  BRA `(.L_x_9158) ;  /* 0xffffff4800847947 */ /* 0x000fea000383ffff */
.L_x_8918:
        /* <DEDUP_REMOVED lines=11> */
.L_x_9160:
[----:B------:R-:W-:Y:S05]  /*2e810*/  BSYNC B1 ;  /* 0x0000000000017941 */ /* 0x000fea0003800000 */
.L_x_9159:
[----:B------:R-:W-:Y:S05]  /*2e820*/  BRA `(.L_x_9161) ;  /* 0xffffff6000f07947 */ /* 0x000fea000383ffff */
.L_x_8920:
[----:B------:R-:W-:Y:S01]  /*2e830*/  BSSY B1, `(.L_x_9162) ;  /* 0x0000006000017945 */ /* 0x000fe20003800000 */
[----:B------:R-:W-:-:S07]  /*2e840*/  IMAD.MOV.U32 R15, RZ, RZ, -0x1 ;  /* 0xffffffffff0f7424 */ /* 0x000fce00078e00ff */
[----:B0-----:R-:W-:Y:S05]  /*2e850*/  WARPSYNC.COLLECTIVE R15, `(.L_x_9163) ;  /* 0x000000000f0c7348 */ /* 0x001fea0003c00000 */
[----:B------:R-:W-:Y:S02]  /*2e860*/  ELECT P6, UR62, PT ;  /* 0x00000000003e782f */ /* 0x000fe400038c0000 */
[----:B------:R-:W-:Y:S01]  /*2e870*/  MOV R14, UR62 ;  /* 0x0000003e000e7c02 */ /* 0x000fe20008000f00 */
[----:B0-----:R-:W-:Y:S10]  /*2e880*/  ENDCOLLECTIVE ;  /* 0x000000000000791b */ /* 0x001ff40003800000 */
.L_x_9163:
[----:B------:R-:W-:Y:S05]  /*2e890*/  BSYNC B1 ;  /* 0x0000000000017941 */ /* 0x000fea0003800000 */
.L_x_9162:
[----:B------:R-:W-:Y:S05]  /*2e8a0*/  BRA `(.L_x_8919) ;  /* 0xffffff6000e87947 */ /* 0x000fea000383ffff */
.L_x_8922:
[----:B0-----:R0:W1:Y:S02]  /*2e8b0*/  SYNCS.PHASECHK.TRANS64.TRYWAIT P0, [R17+URZ+0x22820], R5 ;  /* 0x02282005110075a7 */ /* 0x001064000800017f */
[----:B-1----:R-:W-:Y:S05]  /*2e8c0*/  @!P0 NANOSLEEP.SYNCS 0x989680 ;  /* 0x009896800000895d */ /* 0x002fea0003900000 */
[----:B------:R-:W1:Y:S02]  /*2e8d0*/  @!P0 SYNCS.PHASECHK.TRANS64 P0, [R17+URZ+0x22820], R5 ;  /* 0x02282005110085a7 */ /* 0x000e64000800007f */
[----:B-1----:R-:W-:Y:S05]  /*2e8e0*/  @!P0 BRA `(.L_x_8922) ;  /* 0xfffffffc00f08947 */ /* 0x002fea000383ffff */
[----:B------:R-:W-:Y:S05]  /*2e8f0*/  BRA `(.L_x_9164) ;  /* 0xffffff6000f87947 */ /* 0x000fea000383ffff */
.L_x_8926:
[----:B0-----:R0:W1:Y:S02]  /*2e900*/  SYNCS.PHASECHK.TRANS64.TRYWAIT P0, [R5+URZ+0x228a0], R6 ;  /* 0x0228a006050075a7 */ /* 0x001064000800017f */
[----:B-1----:R-:W-:Y:S05]  /*2e910*/  @!P0 NANOSLEEP.SYNCS 0x989680 ;  /* 0x009896800000895d */ /* 0x002fea0003900000 */
[----:B------:R-:W1:Y:S02]  /*2e920*/  @!P0 SYNCS.PHASECHK.TRANS64 P0, [R5+URZ+0x228a0], R6 ;  /* 0x0228a006050085a7 */ /* 0x000e64000800007f */
[----:B-1----:R-:W-:Y:S05]  /*2e930*/  @!P0 BRA `(.L_x_8926) ;  /* 0xfffffffc00f08947 */ /* 0x002fea000383ffff */
[----:B------:R-:W-:Y:S05]  /*2e940*/  BRA `(.L_x_9165) ;  /* 0xffffff6400187947 */ /* 0x000fea000383ffff */
.L_x_8931:
[----:B-1----:R1:W2:Y:S02]  /*2e950*/  SYNCS.PHASECHK.TRANS64.TRYWAIT P0, [R5+URZ+0x228c0], R6 ;  /* 0x0228c006050075a7 */ /* 0x0022a4000800017f */
[----:B--2---:R-:W-:Y:S05]  /*2e960*/  @!P0 NANOSLEEP.SYNCS 0x989680 ;  /* 0x009896800000895d */ /* 0x004fea0003900000 */
[----:B------:R-:W2:Y:S02]  /*2e970*/  @!P0 SYNCS.PHASECHK.TRANS64 P0, [R5+URZ+0x228c0], R6 ;  /* 0x0228c006050085a7 */ /* 0x000ea4000800007f */
[----:B--2---:R-:W-:Y:S05]  /*2e980*/  @!P0 BRA `(.L_x_8931) ;  /* 0xfffffffc00f08947 */ /* 0x004fea000383ffff */
[----:B------:R-:W-:Y:S05]  /*2e990*/  BRA `(.L_x_9166) ;  /* 0xffffff6400987947 */ /* 0x000fea000383ffff */
.L_x_8938:
[----:B0-----:R0:W1:Y:S02]  /*2e9a0*/  SYNCS.PHASECHK.TRANS64.TRYWAIT P1, [R5+URZ+0x228a0], R6 ;  /* 0x0228a006050075a7 */ /* 0x001064000802017f */
[----:B-1----:R-:W-:Y:S05]  /*2e9b0*/  @!P1 NANOSLEEP.SYNCS 0x989680 ;  /* 0x009896800000995d */ /* 0x002fea0003900000 */
[----:B------:R-:W1:Y:S02]  /*2e9c0*/  @!P1 SYNCS.PHASECHK.TRANS64 P1, [R5+URZ+0x228a0], R6 ;  /* 0x0228a006050095a7 */ /* 0x000e64000802007f */
[----:B-1----:R-:W-:Y:S05]  /*2e9d0*/  @!P1 BRA `(.L_x_8938) ;  /* 0xfffffffc00f09947 */ /* 0x002fea000383ffff */
[----:B------:R-:W-:Y:S05]  /*2e9e0*/  BRA `(.L_x_9167) ;  /* 0xffffff68006c7947 */ /* 0x000fea000383ffff */
.L_x_8943:
[----:B-1----:R1:W2:Y:S02]  /*2e9f0*/  SYNCS.PHASECHK.TRANS64.TRYWAIT P1, [R5+URZ+0x228c0], R6 ;  /* 0x0228c006050075a7 */ /* 0x0022a4000802017f */
[----:B--2---:R-:W-:Y:S05]  /*2ea00*/  @!P1 NANOSLEEP.SYNCS 0x989680 ;  /* 0x009896800000995d */ /* 0x004fea0003900000 */
[----:B------:R-:W2:Y:S02]  /*2ea10*/  @!P1 SYNCS.PHASECHK.TRANS64 P1, [R5+URZ+0x228c0], R6 ;  /* 0x0228c006050095a7 */ /* 0x000ea4000802007f */
[----:B--2---:R-:W-:Y:S05]  /*2ea20*/  @!P1 BRA `(.L_x_8943) ;  /* 0xfffffffc00f09947 */ /* 0x004fea000383ffff */
[----:B------:R-:W-:Y:S05]  /*2ea30*/  BRA `(.L_x_9168) ;  /* 0xffffff6800e87947 */ /* 0x000fea000383ffff */
.L_x_8966:
[----:B------:R-:W0:Y:S01]  /*2ea40*/  S2R R20, SR_TID.X ;  /* 0x0000000000147919 */ /* 0x000e220000002100 */
[----:B------:R-:W-:Y:S01]  /*2ea50*/  BSSY B0, `(.L_x_9169) ;  /* 0x0000009000007945 */ /* 0x000fe20003800000 */
[----:B------:R-:W-:Y:S02]  /*2ea60*/  IMAD.MOV.U32 R12, RZ, RZ, RZ ;  /* 0x000000ffff0c7224 */ /* 0x000fe400078e00ff */
[----:B------:R-:W-:Y:S02]  /*2ea70*/  IMAD.MOV.U32 R11, RZ, RZ, 0x1f ;  /* 0x0000001fff0b7424 */ /* 0x000fe400078e00ff */
[----:B------:R-:W-:Y:S01]  /*2ea80*/  IMAD.MOV.U32 R15, RZ, RZ, -0x1 ;  /* 0xffffffffff0f7424 */ /* 0x000fe200078e00ff */
[----:B0-----:R-:W-:-:S04]  /*2ea90*/  SHF.R.U32.HI R13, RZ, 0x5, R20 ;  /* 0x00000005ff0d7819 */ /* 0x001fc80000011614 */
[----:B------:R-:W-:-:S07]  /*2eaa0*/  LOP3.LUT R13, R13, 0x3, RZ, 0xc0, !PT ;  /* 0x000000030d0d7812 */ /* 0x000fce00078ec0ff */
[----:B-----5:R-:W-:Y:S05]  /*2eab0*/  WARPSYNC.COLLECTIVE R15, `(.L_x_9170) ;  /* 0x000000000f087348 */ /* 0x020fea0003c00000 */
[----:B------:R0:W1:Y:S02]  /*2eac0*/  SHFL.IDX P6, R14, R13, R12, R11 ;  /* 0x0000000c0d0e7389 */ /* 0x00006400000c000b */
[----:B01---5:R-:W-:Y:S01]  /*2ead0*/  ENDCOLLECTIVE ;  /* 0x000000000000791b */ /* 0x023fe20003800000 */
.L_x_9170:
[----:B------:R-:W-:Y:S05]  /*2eae0*/  BSYNC B0 ;  /* 0x0000000000007941 */ /* 0x000fea0003800000 */
.L_x_9169:
[----:B------:R-:W-:Y:S05]  /*2eaf0*/  BRA `(.L_x_9171) ;  /* 0xffffff7c006c7947 */ /* 0x000fea000383ffff */
.L_x_8969:
[----:B0-----:R-:W2:Y:S02]  /*2eb00*/  LDL R0, [R1+0x38] ;  /* 0x0000380001007983 */ /* 0x001ea40000100800 */
[----:B--2---:R0:W1:Y:S02]  /*2eb10*/  SYNCS.PHASECHK.TRANS64.TRYWAIT P0, [R4+URZ+0x22880], R0 ;  /* 0x02288000040075a7 */ /* 0x004064000800017f */
[----:B-1----:R-:W-:Y:S05]  /*2eb20*/  @!P0 NANOSLEEP.SYNCS 0x989680 ;  /* 0x009896800000895d */ /* 0x002fea0003900000 */
[----:B------:R-:W1:Y:S02]  /*2eb30*/  @!P0 SYNCS.PHASECHK.TRANS64 P0, [R4+URZ+0x22880], R0 ;  /* 0x02288000040085a7 */ /* 0x000e64000800007f */
[----:B-1----:R-:W-:Y:S05]  /*2eb40*/  @!P0 BRA `(.L_x_8969) ;  /* 0xfffffffc00ec8947 */ /* 0x002fea000383ffff */
[----:B------:R-:W-:Y:S05]  /*2eb50*/  BRA `(.L_x_9172) ;  /* 0xffffff7c008c7947 */ /* 0x000fea000383ffff */
.L_x_8970:
        /* <DEDUP_REMOVED lines=8> */
.L_x_9174:
[----:B------:R-:W-:Y:S05]  /*2ebe0*/  BSYNC B0 ;  /* 0x0000000000007941 */ /* 0x000fea0003800000 */
.L_x_9173:
        /* <DEDUP_REMOVED lines=9> */
[----:B------:R-:W-:-:S13]  /*2ec80*/  ISETP.GE.AND P4, PT, R7, 0x61, PT ;  /* 0x000000610700780c */ /* 0x000fda0003f86270 */
[----:B------:R-:W-:Y:S05]  /*2ec90*/  WARPSYNC.COLLECTIVE R15, `(.L_x_9175) ;  /* 0x000000000f087348 */ /* 0x000fea0003c00000 */
[----:B------:R0:W1:Y:S02]  /*2eca0*/  SHFL.IDX P6, R14, R13, R12, R11 ;  /* 0x0000000c0d0e7389 */ /* 0x00006400000c000b */
[----:B01----:R-:W-:Y:S01]  /*2ecb0*/  ENDCOLLECTIVE ;  /* 0x000000000000791b */ /* 0x003fe20003800000 */
.L_x_9175:
[----:B------:R-:W-:Y:S02]  /*2ecc0*/  IMAD.MOV.U32 R13, RZ, RZ, R2 ;  /* 0x000000ffff0d7224 */ /* 0x000fe400078e0002 */
[----:B------:R-:W-:Y:S02]  /*2ecd0*/  IMAD.MOV.U32 R12, RZ, RZ, 0x1 ;  /* 0x00000001ff0c7424 */ /* 0x000fe400078e00ff */
[----:B------:R-:W-:-:S07]  /*2ece0*/  IMAD.MOV.U32 R3, RZ, RZ, R14 ;  /* 0x000000ffff037224 */ /* 0x000fce00078e000e */
[----:B------:R-:W-:Y:S05]  /*2ecf0*/  WARPSYNC.COLLECTIVE R15, `(.L_x_9176) ;  /* 0x000000000f087348 */ /* 0x000fea0003c00000 */
[----:B------:R0:W1:Y:S02]  /*2ed00*/  SHFL.IDX P6, R14, R13, R12, R11 ;  /* 0x0000000c0d0e7389 */ /* 0x00006400000c000b */
[----:B01----:R-:W-:Y:S01]  /*2ed10*/  ENDCOLLECTIVE ;  /* 0x000000000000791b */ /* 0x003fe20003800000 */
.L_x_9176:
[----:B------:R-:W-:Y:S01]  /*2ed20*/  IADD3 R30, P1, R36, R3, RZ ;  /* 0x00000003241e7210 */ /* 0x000fe20007f3e0ff */
[----:B------:R-:W-:-:S04]  /*2ed30*/  IMAD.IADD R3, R17, 0x1, R21 ;  /* 0x0000000111037824 */ /* 0x000fc800078e0215 */
        /* <DEDUP_REMOVED lines=11> */
.L_x_9177:
        /* <DEDUP_REMOVED lines=9> */
.L_x_9178:
        /* <DEDUP_REMOVED lines=10> */
.L_x_9179:
        /* <DEDUP_REMOVED lines=9> */
.L_x_9180:
        /* <DEDUP_REMOVED lines=10> */
.L_x_9181:
        /* <DEDUP_REMOVED lines=9> */
.L_x_9182:
        /* <DEDUP_REMOVED lines=10> */
.L_x_9183:
        /* <DEDUP_REMOVED lines=9> */
.L_x_9184:
        /* <DEDUP_REMOVED lines=10> */
.L_x_9185:
        /* <DEDUP_REMOVED lines=9> */
.L_x_9186:
        /* <DEDUP_REMOVED lines=10> */
.L_x_9187:
        /* <DEDUP_REMOVED lines=9> */
.L_x_9188:
        /* <DEDUP_REMOVED lines=10> */
.L_x_9189:
[----:B------:R-:W-:Y:S02]  /*2f510*/  IMAD.MOV.U32 R13, RZ, RZ, R10 ;  /* 0x000000ffff0d7224 */ /* 0x000fe400078e000a */
[----:B------:R-:W-:Y:S02]  /*2f520*/  IMAD.MOV.U32 R12, RZ, RZ, RZ ;  /* 0x000000ffff0c7224 */ /* 0x000fe400078e00ff */
[----:B------:R-:W-:-:S07]  /*2f530*/  IMAD.MOV.U32 R0, RZ, RZ, R14 ;  /* 0x000000ffff007224 */ /* 0x000fce00078e000e */
[----:B------:R-:W-:Y:S05]  /*2f540*/  WARPSYNC.COLLECTIVE R15, `(.L_x_9190) ;  /* 0x000000000f087348 */ /* 0x000fea0003c00000 */
[----:B------:R0:W1:Y:S02]  /*2f550*/  SHFL.IDX P6, R14, R13, R12, R11 ;  /* 0x0000000c0d0e7389 */ /* 0x00006400000c000b */
[----:B01----:R-:W-:Y:S01]  /*2f560*/  ENDCOLLECTIVE ;  /* 0x000000000000791b */ /* 0x003fe20003800000 */
.L_x_9190:
        /* <DEDUP_REMOVED lines=12> */
.L_x_9191:
[----:B------:R-:W-:Y:S02]  /*2f630*/  IMAD.MOV.U32 R13, RZ, RZ, R10 ;  /* 0x000000ffff0d7224 */ /* 0x000fe400078e000a */
[----:B------:R-:W-:Y:S02]  /*2f640*/  IMAD.MOV.U32 R12, RZ, RZ, 0x1 ;  /* 0x00000001ff0c7424 */ /* 0x000fe400078e00ff */
[----:B------:R-:W-:-:S07]  /*2f650*/  IMAD.MOV.U32 R0, RZ, RZ, R14 ;  /* 0x000000ffff007224 */ /* 0x000fce00078e000e */
[----:B------:R-:W-:Y:S05]  /*2f660*/  WARPSYNC.COLLECTIVE R15, `(.L_x_9192) ;  /* 0x000000000f087348 */ /* 0x000fea0003c00000 */
[----:B------:R0:W1:Y:S02]  /*2f670*/  SHFL.IDX P6, R14, R13, R12, R11 ;  /* 0x0000000c0d0e7389 */ /* 0x00006400000c000b */
[----:B01----:R-:W-:Y:S01]  /*2f680*/  ENDCOLLECTIVE ;  /* 0x000000000000791b */ /* 0x003fe20003800000 */
.L_x_9192:
        /* <DEDUP_REMOVED lines=13> */
.L_x_9193:
        /* <DEDUP_REMOVED lines=12> */
[----:B------:R-:W-:-:S04]  /*2f820*/  LOP3.LUT R16, R16, 0xfffffeff, RZ, 0xc0, !PT ;  /* 0xfffffeff10107812 */ /* 0x000fc800078ec0ff */
[----:B------:R-:W-:Y:S01]  /*2f830*/  @P3 LOP3.LUT R16, R16, 0x100, RZ, 0xfc, !PT ;  /* 0x0000010010103812 */ /* 0x000fe200078efcff */
[----:B------:R-:W-:Y:S06]  /*2f840*/  BRA `(.L_x_9194) ;  /* 0xffffff7800447947 */ /* 0x000fec000383ffff */
.L_x_8975:
[----:B--2---:R-:W2:Y:S02]  /*2f850*/  LDL R0, [R1+0x38] ;  /* 0x0000380001007983 */ /* 0x004ea40000100800 */
[----:B--2---:R2:W3:Y:S02]  /*2f860*/  SYNCS.PHASECHK.TRANS64.TRYWAIT P0, [R4+URZ+0x22840], R0 ;  /* 0x02284000040075a7 */ /* 0x0044e4000800017f */
[----:B---3--:R-:W-:Y:S05]  /*2f870*/  @!P0 NANOSLEEP.SYNCS 0x989680 ;  /* 0x009896800000895d */ /* 0x008fea0003900000 */
[----:B------:R-:W3:Y:S02]  /*2f880*/  @!P0 SYNCS.PHASECHK.TRANS64 P0, [R4+URZ+0x22840], R0 ;  /* 0x02284000040085a7 */ /* 0x000ee4000800007f */
[----:B---3--:R-:W-:Y:S05]  /*2f890*/  @!P0 BRA `(.L_x_8975) ;  /* 0xfffffffc00ec8947 */ /* 0x008fea000383ffff */
[----:B------:R-:W-:Y:S05]  /*2f8a0*/  BRA `(.L_x_9195) ;  /* 0xffffff7800987947 */ /* 0x000fea000383ffff */
.L_x_8976:
        /* <DEDUP_REMOVED lines=8> */
.L_x_9197:
[----:B------:R-:W-:Y:S05]  /*2f930*/  BSYNC B0 ;  /* 0x0000000000007941 */ /* 0x000fea0003800000 */
.L_x_9196:
        /* <DEDUP_REMOVED lines=8> */
.L_x_9198:
[----:B------:R-:W-:Y:S02]  /*2f9c0*/  IMAD.MOV.U32 R13, RZ, RZ, R0 ;  /* 0x000000ffff0d7224 */ /* 0x000fe400078e0000 */
        /* <DEDUP_REMOVED lines=13> */
.L_x_9199:
[----:B------:R-:W-:Y:S02]  /*2faa0*/  IMAD.MOV.U32 R13, RZ, RZ, R2 ;  /* 0x000000ffff0d7224 */ /* 0x000fe400078e0002 */
[----:B------:R-:W-:-:S07]  /*2fab0*/  IMAD.MOV.U32 R7, RZ, RZ, R14 ;  /* 0x000000ffff077224 */ /* 0x000fce00078e000e */
[----:B------:R-:W-:Y:S05]  /*2fac0*/  WARPSYNC.COLLECTIVE R15, `(.L_x_9200) ;  /* 0x000000000f087348 */ /* 0x000fea0003c00000 */
[----:B------:R0:W1:Y:S02]  /*2fad0*/  SHFL.IDX P6, R14, R13, R12, R11 ;  /* 0x0000000c0d0e7389 */ /* 0x00006400000c000b */
[----:B01----:R-:W-:Y:S01]  /*2fae0*/  ENDCOLLECTIVE ;  /* 0x000000000000791b */ /* 0x003fe20003800000 */
.L_x_9200:
        /* <DEDUP_REMOVED lines=14> */
.L_x_9201:
[----:B------:R-:W-:Y:S02]  /*2fbd0*/  IMAD.MOV.U32 R13, RZ, RZ, R2 ;  /* 0x000000ffff0d7224 */ /* 0x000fe400078e0002 */
[----:B------:R-:W-:-:S07]  /*2fbe0*/  IMAD.MOV.U32 R7, RZ, RZ, R14 ;  /* 0x000000ffff077224 */ /* 0x000fce00078e000e */
[----:B------:R-:W-:Y:S05]  /*2fbf0*/  WARPSYNC.COLLECTIVE R15, `(.L_x_9202) ;  /* 0x000000000f087348 */ /* 0x000fea0003c00000 */
[----:B------:R0:W1:Y:S02]  /*2fc00*/  SHFL.IDX P6, R14, R13, R12, R11 ;  /* 0x0000000c0d0e7389 */ /* 0x00006400000c000b */
[----:B01----:R-:W-:Y:S01]  /*2fc10*/  ENDCOLLECTIVE ;  /* 0x000000000000791b */ /* 0x003fe20003800000 */
.L_x_9202:
        /* <DEDUP_REMOVED lines=14> */
.L_x_9203:
[----:B------:R-:W-:Y:S02]  /*2fd00*/  IMAD.MOV.U32 R13, RZ, RZ, R2 ;  /* 0x000000ffff0d7224 */ /* 0x000fe400078e0002 */
[----:B------:R-:W-:-:S07]  /*2fd10*/  IMAD.MOV.U32 R7, RZ, RZ, R14 ;  /* 0x000000ffff077224 */ /* 0x000fce00078e000e */
[----:B------:R-:W-:Y:S05]  /*2fd20*/  WARPSYNC.COLLECTIVE R15, `(.L_x_9204) ;  /* 0x000000000f087348 */ /* 0x000fea0003c00000 */
[----:B------:R0:W1:Y:S02]  /*2fd30*/  SHFL.IDX P6, R14, R13, R12, R11 ;  /* 0x0000000c0d0e7389 */ /* 0x00006400000c000b */
[----:B01----:R-:W-:Y:S01]  /*2fd40*/  ENDCOLLECTIVE ;  /* 0x000000000000791b */ /* 0x003fe20003800000 */
.L_x_9204:
[----:B------:R-:W-:Y:S02]  /*2fd50*/  IMAD.MOV.U32 R13, RZ, RZ, R0 ;  /* 0x000000ffff0d7224 */ /* 0x000fe400078e0000 */
[----:B------:R-:W-:Y:S02]  /*2fd60*/  IMAD.MOV.U32 R12, RZ, RZ, 0x4 ;  /* 0x00000004ff0c7424 */ /* 0x000fe400078e00ff */
[----:B------:R-:W-:-:S07]  /*2fd70*/  IMAD.MOV.U32 R8, RZ, RZ, R14 ;  /* 0x000000ffff087224 */ /* 0x000fce00078e000e */
[----:B------:R-:W-:Y:S05]  /*2fd80*/  WARPSYNC.COLLECTIVE R15, `(.L_x_9205) ;  /* 0x000000000f087348 */ /* 0x000fea0003c00000 */
[----:B------:R0:W1:Y:S02]  /*2fd90*/  SHFL.IDX P6, R14, R13, R12, R11 ;  /* 0x0000000c0d0e7389 */ /* 0x00006400000c000b */
[----:B01----:R-:W-:Y:S01]  /*2fda0*/  ENDCOLLECTIVE ;  /* 0x000000000000791b */ /* 0x003fe20003800000 */
.L_x_9205:
        /* <DEDUP_REMOVED lines=13> */
.L_x_9206:
        /* <DEDUP_REMOVED lines=14> */
.L_x_9207:
[----:B------:R-:W-:Y:S02]  /*2ff60*/  IMAD.MOV.U32 R13, RZ, RZ, R2 ;  /* 0x000000ffff0d7224 */ /* 0x000fe400078e0002 */
[----:B------:R-:W-:-:S07]  /*2ff70*/  IMAD.MOV.U32 R7, RZ, RZ, R14 ;  /* 0x000000ffff077224 */ /* 0x000fce00078e000e */
[----:B------:R-:W-:Y:S05]  /*2ff80*/  WARPSYNC.COLLECTIVE R15, `(.L_x_9208) ;  /* 0x000000000f087348 */ /* 0x000fea0003c00000 */
[----:B------:R0:W1:Y:S02]  /*2ff90*/  SHFL.IDX P6, R14, R13, R12, R11 ;  /* 0x0000000c0d0e7389 */ /* 0x00006400000c000b */
[----:B01----:R-:W-:Y:S01]  /*2ffa0*/  ENDCOLLECTIVE ;  /* 0x000000000000791b */ /* 0x003fe20003800000 */
.L_x_9208:
[----:B------:R-:W-:Y:S02]  /*2ffb0*/  IMAD.MOV.U32 R13, RZ, RZ, R0 ;  /* 0x000000ffff0d7224 */ /* 0x000fe400078e0000 */
[----:B------:R-:W-:Y:S02]  /*2ffc0*/  IMAD.MOV.U32 R12, RZ, RZ, 0x6 ;  /* 0x00000006ff0c7424 */ /* 0x000fe400078e00ff */
[----:B------:R-:W-:-:S07]  /*2ffd0*/  IMAD.MOV.U32 R8, RZ, RZ, R14 ;  /* 0x000000ffff087224 */ /* 0x000fce00078e000e */
[----:B------:R-:W-:Y:S05]  /*2ffe0*/  WARPSYNC.COLLECTIVE R15, `(.L_x_9209) ;  /* 0x000000000f087348 */ /* 0x000fea0003c00000 */
[----:B------:R0:W1:Y:S02]  /*2fff0*/  SHFL.IDX P6, R14, R13, R12, R11 ;  /* 0x0000000c0d0e7389 */ /* 0x00006400000c000b */
[----:B01----:R-:W-:Y:S01]  /*30000*/  ENDCOLLECTIVE ;  /* 0x000000000000791b */ /* 0x003fe20003800000 */
.L_x_9209:
        /* <DEDUP_REMOVED lines=12> */
.L_x_9210:
[----:B------:R-:W-:Y:S02]  /*300d0*/  IMAD.MOV.U32 R13, RZ, RZ, R0 ;  /* 0x000000ffff0d7224 */ /* 0x000fe400078e0000 */
[----:B------:R-:W-:Y:S02]  /*300e0*/  IMAD.MOV.U32 R12, RZ, RZ, 0x7 ;  /* 0x00000007ff0c7424 */ /* 0x000fe400078e00ff */
[----:B------:R-:W-:-:S07]  /*300f0*/  IMAD.MOV.U32 R8, RZ, RZ, R14 ;  /* 0x000000ffff087224 */ /* 0x000fce00078e000e */
[----:B------:R-:W-:Y:S05]  /*30100*/  WARPSYNC.COLLECTIVE R15, `(.L_x_9211) ;  /* 0x000000000f087348 */ /* 0x000fea0003c00000 */
[----:B------:R0:W1:Y:S02]  /*30110*/  SHFL.IDX P6, R14, R13, R12, R11 ;  /* 0x0000000c0d0e7389 */ /* 0x00006400000c000b */
[----:B01----:R-:W-:Y:S01]  /*30120*/  ENDCOLLECTIVE ;  /* 0x000000000000791b */ /* 0x003fe20003800000 */
.L_x_9211:
        /* <DEDUP_REMOVED lines=12> */
.L_x_9212:
[----:B------:R-:W-:Y:S02]  /*301f0*/  IMAD.MOV.U32 R13, RZ, RZ, R5 ;  /* 0x000000ffff0d7224 */ /* 0x000fe400078e0005 */
[----:B------:R-:W-:Y:S02]  /*30200*/  IMAD.MOV.U32 R12, RZ, RZ, RZ ;  /* 0x000000ffff0c7224 */ /* 0x000fe400078e00ff */
[----:B------:R-:W-:-:S07]  /*30210*/  IMAD.MOV.U32 R8, RZ, RZ, R14 ;  /* 0x000000ffff087224 */ /* 0x000fce00078e000e */
[----:B------:R-:W-:Y:S05]  /*30220*/  WARPSYNC.COLLECTIVE R15, `(.L_x_9213) ;  /* 0x000000000f087348 */ /* 0x000fea0003c00000 */
[----:B------:R0:W1:Y:S02]  /*30230*/  SHFL.IDX P6, R14, R13, R12, R11 ;  /* 0x0000000c0d0e7389 */ /* 0x00006400000c000b */
[----:B01----:R-:W-:Y:S01]  /*30240*/  ENDCOLLECTIVE ;  /* 0x000000000000791b */ /* 0x003fe20003800000 */
.L_x_9213:
[----:B------:R-:W-:-:S05]  /*30250*/  @P1 IADD3 R8, P0, R36, R8, RZ ;  /* 0x0000000824081210 */ /* 0x000fca0007f1e0ff */
[----:B------:R-:W-:-:S05]  /*30260*/  @P1 IMAD.X R9, RZ, RZ, R0, P0 ;  /* 0x000000ffff091224 */ /* 0x000fca00000e0600 */
        /* <DEDUP_REMOVED lines=9> */
.L_x_9214:
[----:B------:R-:W-:Y:S02]  /*30300*/  IMAD.MOV.U32 R13, RZ, RZ, R5 ;  /* 0x000000ffff0d7224 */ /* 0x000fe400078e0005 */
[----:B------:R-:W-:Y:S02]  /*30310*/  IMAD.MOV.U32 R12, RZ, RZ, 0x1 ;  /* 0x00000001ff0c7424 */ /* 0x000fe400078e00ff */
[----:B------:R-:W-:-:S07]  /*30320*/  IMAD.MOV.U32 R2, RZ, RZ, R14 ;  /* 0x000000ffff027224 */ /* 0x000fce00078e000e */
[----:B------:R-:W-:Y:S05]  /*30330*/  WARPSYNC.COLLECTIVE R15, `(.L_x_9215) ;  /* 0x000000000f087348 */ /* 0x000fea0003c00000 */
[----:B------:R0:W1:Y:S02]  /*30340*/  SHFL.IDX P6, R14, R13, R12, R11 ;  /* 0x0000000c0d0e7389 */ /* 0x00006400000c000b */
[----:B01----:R-:W-:Y:S01]  /*30350*/  ENDCOLLECTIVE ;  /* 0x000000000000791b */ /* 0x003fe20003800000 */
.L_x_9215:
        /* <DEDUP_REMOVED lines=13> */
.L_x_9216:
[----:B------:R-:W-:Y:S01]  /*30430*/  IMAD.MOV.U32 R6, RZ, RZ, R14 ;  /* 0x000000ffff067224 */ /* 0x000fe200078e000e */
[----:B------:R-:W-:Y:S06]  /*30440*/  BRA `(.L_x_9217) ;  /* 0xffffff74005c7947 */ /* 0x000fec000383ffff */
.L_x_8981:
        /* <DEDUP_REMOVED lines=9> */
.L_x_9218:
[----:B------:R-:W-:Y:S01]  /*304e0*/  ISETP.GE.AND P1, PT, R25, R28, PT ;  /* 0x0000001c1900720c */ /* 0x000fe20003f26270 */
[----:B------:R-:W-:Y:S02]  /*304f0*/  IMAD.MOV.U32 R13, RZ, RZ, R0 ;  /* 0x000000ffff0d7224 */ /* 0x000fe400078e0000 */
[----:B------:R-:W-:-:S10]  /*30500*/  IMAD.MOV.U32 R3, RZ, RZ, R14 ;  /* 0x000000ffff037224 */ /* 0x000fd400078e000e */
[----:B------:R-:W-:Y:S05]  /*30510*/  WARPSYNC.COLLECTIVE R15, `(.L_x_9219) ;  /* 0x000000000f087348 */ /* 0x000fea0003c00000 */
[----:B------:R0:W1:Y:S02]  /*30520*/  SHFL.IDX P6, R14, R13, R12, R11 ;  /* 0x0000000c0d0e7389 */ /* 0x00006400000c000b */
[----:B01----:R-:W-:Y:S01]  /*30530*/  ENDCOLLECTIVE ;  /* 0x000000000000791b */ /* 0x003fe20003800000 */
.L_x_9219:
[----:B------:R-:W-:Y:S02]  /*30540*/  IMAD.MOV.U32 R13, RZ, RZ, R2 ;  /* 0x000000ffff0d7224 */ /* 0x000fe400078e0002 */
[----:B------:R-:W-:Y:S02]  /*30550*/  IMAD.MOV.U32 R12, RZ, RZ, 0x1 ;  /* 0x00000001ff0c7424 */ /* 0x000fe400078e00ff */
[----:B------:R-:W-:-:S07]  /*30560*/  IMAD.MOV.U32 R4, RZ, RZ, R14 ;  /* 0x000000ffff047224 */ /* 0x000fce00078e000e */
[----:B------:R-:W-:Y:S05]  /*30570*/  WARPSYNC.COLLECTIVE R15, `(.L_x_9220) ;  /* 0x000000000f087348 */ /* 0x000fea0003c00000 */
[----:B------:R0:W1:Y:S02]  /*30580*/  SHFL.IDX P6, R14, R13, R12, R11 ;  /* 0x0000000c0d0e7389 */ /* 0x00006400000c000b */
[----:B01----:R-:W-:Y:S01]  /*30590*/  ENDCOLLECTIVE ;  /* 0x000000000000791b */ /* 0x003fe20003800000 */
.L_x_9220:
[----:B------:R-:W-:-:S05]  /*305a0*/  @!P1 IADD3 R4, P3, R36, R4, RZ ;  /* 0x0000000424049210 */ /* 0x000fca0007f7e0ff */
[----:B------:R-:W-:Y:S02]  /*305b0*/  @!P1 IMAD.X R5, RZ, RZ, R3, P3 ;  /* 0x000000ffff059224 */ /* 0x000fe400018e0603 */
[----:B------:R-:W-:-:S03]  /*305c0*/  VIADD R3, R25, 0x10 ;  /* 0x0000001019037836 */ /* 0x000fc60000000000 */
[----:B------:R-:W-:Y:S01]  /*305d0*/  @!PT LDS RZ, [RZ] ;  /* 0x00000000fffff984 */ /* 0x000fe20000000800 */
[----:B------:R-:W-:Y:S01]  /*305e0*/  @!PT LDS RZ, [RZ] ;  /* 0x00000000fffff984 */ /* 0x000fe20000000800 */
[----:B------:R-:W-:Y:S01]  /*305f0*/  @!PT LDS RZ, [RZ] ;  /* 0x00000000fffff984 */ /* 0x000fe20000000800 */
[----:B------:R0:W-:Y:S01]  /*30600*/  @!P1 LDGSTS.E.BYPASS.LTC128B.128 [R8+0x14400], desc[UR60][R4.64], !P0 ;  /* 0x1440000004089fae */ /* 0x0001e2000c101d7c */
[----:B------:R-:W-:Y:S01]  /*30610*/  IMAD.MOV.U32 R13, RZ, RZ, R0 ;  /* 0x000000ffff0d7224 */ /* 0x000fe200078e0000 */
[----:B------:R-:W-:Y:S01]  /*30620*/  ISETP.GE.AND P1, PT, R3, R28, PT ;  /* 0x0000001c0300720c */ /* 0x000fe20003f26270 */
[----:B------:R-:W-:-:S12]  /*30630*/  IMAD.MOV.U32 R6, RZ, RZ, R14 ;  /* 0x000000ffff067224 */ /* 0x000fd800078e000e */
[----:B0-----:R-:W-:Y:S05]  /*30640*/  WARPSYNC.COLLECTIVE R15, `(.L_x_9221) ;  /* 0x000000000f087348 */ /* 0x001fea0003c00000 */
[----:B------:R1:W2:Y:S02]  /*30650*/  SHFL.IDX P6, R14, R13, R12, R11 ;  /* 0x0000000c0d0e7389 */ /* 0x0002a400000c000b */
[----:B012---:R-:W-:Y:S01]  /*30660*/  ENDCOLLECTIVE ;  /* 0x000000000000791b */ /* 0x007fe20003800000 */
.L_x_9221:
[----:B------:R-:W-:Y:S02]  /*30670*/  IMAD.MOV.U32 R13, RZ, RZ, R2 ;  /* 0x000000ffff0d7224 */ /* 0x000fe400078e0002 */
[----:B------:R-:W-:Y:S02]  /*30680*/  IMAD.MOV.U32 R12, RZ, RZ, 0x2 ;  /* 0x00000002ff0c7424 */ /* 0x000fe400078e00ff */
[----:B------:R-:W-:-:S07]  /*30690*/  IMAD.MOV.U32 R3, RZ, RZ, R14 ;  /* 0x000000ffff037224 */ /* 0x000fce00078e000e */
[----:B------:R-:W-:Y:S05]  /*306a0*/  WARPSYNC.COLLECTIVE R15, `(.L_x_9222) ;  /* 0x000000000f087348 */ /* 0x000fea0003c00000 */
[----:B------:R0:W1:Y:S02]  /*306b0*/  SHFL.IDX P6, R14, R13, R12, R11 ;  /* 0x0000000c0d0e7389 */ /* 0x00006400000c000b */
[----:B01----:R-:W-:Y:S01]  /*306c0*/  ENDCOLLECTIVE ;  /* 0x000000000000791b */ /* 0x003fe20003800000 */
.L_x_9222:
[----:B------:R-:W-:-:S05]  /*306d0*/  @!P1 IADD3 R3, P3, R36, R3, RZ ;  /* 0x0000000324039210 */ /* 0x000fca0007f7e0ff */
[----:B------:R-:W-:Y:S02]  /*306e0*/  @!P1 IMAD.X R6, RZ, RZ, R6, P3 ;  /* 0x000000ffff069224 */ /* 0x000fe400018e0606 */
[----:B------:R-:W-:Y:S02]  /*306f0*/  @!P1 IMAD.MOV.U32 R4, RZ, RZ, R3 ;  /* 0x000000ffff049224 */ /* 0x000fe400078e0003 */
[----:B------:R-:W-:Y:S02]  /*30700*/  @!P1 IMAD.MOV.U32 R5, RZ, RZ, R6 ;  /* 0x000000ffff059224 */ /* 0x000fe400078e0006 */
[----:B------:R-:W-:Y:S02]  /*30710*/  VIADD R3, R25, 0x20 ;  /* 0x0000002019037836 */ /* 0x000fe40000000000 */
[----:B------:R-:W-:Y:S01]  /*30720*/  IMAD.MOV.U32 R13, RZ, RZ, R0 ;  /* 0x000000ffff0d7224 */ /* 0x000fe200078e0000 */
[----:B------:R-:W-:Y:S01]  /*30730*/  @!PT LDS RZ, [RZ] ;  /* 0x00000000fffff984 */ /* 0x000fe20000000800 */
[----:B------:R-:W-:Y:S01]  /*30740*/  @!PT LDS RZ, [RZ] ;  /* 0x00000000fffff984 */ /* 0x000fe20000000800 */
[----:B------:R-:W-:Y:S01]  /*30750*/  @!PT LDS RZ, [RZ] ;  /* 0x00000000fffff984 */ /* 0x000fe20000000800 */
[----:B------:R0:W-:Y:S02]  /*30760*/  @!P1 LDGSTS.E.BYPASS.LTC128B.128 [R8+0x14c00], desc[UR60][R4.64], !P0 ;  /* 0x14c0000004089fae */ /* 0x0001e4000c101d7c */
[----:B------:R-:W-:Y:S01]  /*30770*/  ISETP.GE.AND P1, PT, R3, R28, PT ;  /* 0x0000001c0300720c */ /* 0x000fe20003f26270 */
[----:B------:R-:W-:-:S12]  /*30780*/  IMAD.MOV.U32 R3, RZ, RZ, R14 ;  /* 0x000000ffff037224 */ /* 0x000fd800078e000e */
[----:B0-----:R-:W-:Y:S05]  /*30790*/  WARPSYNC.COLLECTIVE R15, `(.L_x_9223) ;  /* 0x000000000f087348 */ /* 0x001fea0003c00000 */
[----:B------:R1:W2:Y:S02]  /*307a0*/  SHFL.IDX P6, R14, R13, R12, R11 ;  /* 0x0000000c0d0e7389 */ /* 0x0002a400000c000b */
[----:B012---:R-:W-:Y:S01]  /*307b0*/  ENDCOLLECTIVE ;  /* 0x000000000000791b */ /* 0x007fe20003800000 */
.L_x_9223:
[----:B------:R-:W-:Y:S02]  /*307c0*/  IMAD.MOV.U32 R13, RZ, RZ, R2 ;  /* 0x000000ffff0d7224 */ /* 0x000fe400078e0002 */
[----:B------:R-:W-:Y:S02]  /*307d0*/  IMAD.MOV.U32 R12, RZ, RZ, 0x3 ;  /* 0x00000003ff0c7424 */ /* 0x000fe400078e00ff */
[----:B------:R-:W-:-:S07]  /*307e0*/  IMAD.MOV.U32 R4, RZ, RZ, R14 ;  /* 0x000000ffff047224 */ /* 0x000fce00078e000e */
[----:B------:R-:W-:Y:S05]  /*307f0*/  WARPSYNC.COLLECTIVE R15, `(.L_x_9224) ;  /* 0x000000000f087348 */ /* 0x000fea0003c00000 */
[----:B------:R0:W1:Y:S02]  /*30800*/  SHFL.IDX P6, R14, R13, R12, R11 ;  /* 0x0000000c0d0e7389 */ /* 0x00006400000c000b */
[----:B01----:R-:W-:Y:S01]  /*30810*/  ENDCOLLECTIVE ;  /* 0x000000000000791b */ /* 0x003fe20003800000 */
.L_x_9224:
[----:B------:R-:W-:-:S05]  /*30820*/  @!P1 IADD3 R4, P2, R36, R4, RZ ;  /* 0x0000000424049210 */ /* 0x000fca0007f5e0ff */
[----:B------:R-:W-:-:S04]  /*30830*/  @!P1 IMAD.X R3, RZ, RZ, R3, P2 ;  /* 0x000000ffff039224 */ /* 0x000fc800010e0603 */
        /* <DEDUP_REMOVED lines=12> */
.L_x_9225:
[----:B------:R-:W-:Y:S02]  /*30900*/  IMAD.MOV.U32 R13, RZ, RZ, R2 ;  /* 0x000000ffff0d7224 */ /* 0x000fe400078e0002 */
[----:B------:R-:W-:Y:S02]  /*30910*/  IMAD.MOV.U32 R12, RZ, RZ, 0x4 ;  /* 0x00000004ff0c7424 */ /* 0x000fe400078e00ff */
[----:B------:R-:W-:-:S07]  /*30920*/  IMAD.MOV.U32 R4, RZ, RZ, R14 ;  /* 0x000000ffff047224 */ /* 0x000fce00078e000e */
[----:B------:R-:W-:Y:S05]  /*30930*/  WARPSYNC.COLLECTIVE R15, `(.L_x_9226) ;  /* 0x000000000f087348 */ /* 0x000fea0003c00000 */
[----:B------:R0:W1:Y:S02]  /*30940*/  SHFL.IDX P6, R14, R13, R12, R11 ;  /* 0x0000000c0d0e7389 */ /* 0x00006400000c000b */
[----:B01----:R-:W-:Y:S01]  /*30950*/  ENDCOLLECTIVE ;  /* 0x000000000000791b */ /* 0x003fe20003800000 */
.L_x_9226:
        /* <DEDUP_REMOVED lines=14> */
.L_x_9227:
[----:B------:R-:W-:Y:S02]  /*30a40*/  IMAD.MOV.U32 R13, RZ, RZ, R2 ;  /* 0x000000ffff0d7224 */ /* 0x000fe400078e0002 */
[----:B------:R-:W-:Y:S02]  /*30a50*/  IMAD.MOV.U32 R12, RZ, RZ, 0x5 ;  /* 0x00000005ff0c7424 */ /* 0x000fe400078e00ff */
[----:B------:R-:W-:-:S07]  /*30a60*/  IMAD.MOV.U32 R4, RZ, RZ, R14 ;  /* 0x000000ffff047224 */ /* 0x000fce00078e000e */
[----:B------:R-:W-:Y:S05]  /*30a70*/  WARPSYNC.COLLECTIVE R15, `(.L_x_9228) ;  /* 0x000000000f087348 */ /* 0x000fea0003c00000 */
[----:B------:R0:W1:Y:S02]  /*30a80*/  SHFL.IDX P6, R14, R13, R12, R11 ;  /* 0x0000000c0d0e7389 */ /* 0x00006400000c000b */
[----:B01----:R-:W-:Y:S01]  /*30a90*/  ENDCOLLECTIVE ;  /* 0x000000000000791b */ /* 0x003fe20003800000 */
.L_x_9228:
        /* <DEDUP_REMOVED lines=14> */
.L_x_9229:
[----:B------:R-:W-:Y:S02]  /*30b80*/  IMAD.MOV.U32 R13, RZ, RZ, R2 ;  /* 0x000000ffff0d7224 */ /* 0x000fe400078e0002 */
[----:B------:R-:W-:Y:S02]  /*30b90*/  IMAD.MOV.U32 R12, RZ, RZ, 0x6 ;  /* 0x00000006ff0c7424 */ /* 0x000fe400078e00ff */
[----:B------:R-:W-:-:S07]  /*30ba0*/  IMAD.MOV.U32 R4, RZ, RZ, R14 ;  /* 0x000000ffff047224 */ /* 0x000fce00078e000e */
[----:B------:R-:W-:Y:S05]  /*30bb0*/  WARPSYNC.COLLECTIVE R15, `(.L_x_9230) ;  /* 0x000000000f087348 */ /* 0x000fea0003c00000 */
[----:B------:R0:W1:Y:S02]  /*30bc0*/  SHFL.IDX P6, R14, R13, R12, R11 ;  /* 0x0000000c0d0e7389 */ /* 0x00006400000c000b */
[----:B01----:R-:W-:Y:S01]  /*30bd0*/  ENDCOLLECTIVE ;  /* 0x000000000000791b */ /* 0x003fe20003800000 */
.L_x_9230:
[----:B------:R-:W-:-:S05]  /*30be0*/  @!P1 IADD3 R4, P2, R36, R4, RZ ;  /* 0x0000000424049210 */ /* 0x000fca0007f5e0ff */
[----:B------:R-:W-:-:S04]  /*30bf0*/  @!P1 IMAD.X R3, RZ, RZ, R3, P2 ;  /* 0x000000ffff039224 */ /* 0x000fc800010e0603 */
[----:B------:R-:W-:Y:S02]  /*30c00*/  @!P1 IMAD.MOV.U32 R5, RZ, RZ, R3 ;  /* 0x000000ffff059224 */ /* 0x000fe400078e0003 */
[----:B------:R-:W-:-:S03]  /*30c10*/  IMAD.MOV.U32 R13, RZ, RZ, R0 ;  /* 0x000000ffff0d7224 */ /* 0x000fc600078e0000 */
[----:B------:R-:W-:Y:S01]  /*30c20*/  @!PT LDS RZ, [RZ] ;  /* 0x00000000fffff984 */ /* 0x000fe20000000800 */
[----:B------:R-:W-:Y:S01]  /*30c30*/  @!PT LDS RZ, [RZ] ;  /* 0x00000000fffff984 */ /* 0x000fe20000000800 */
[----:B------:R-:W-:Y:S01]  /*30c40*/  @!PT LDS RZ, [RZ] ;  /* 0x00000000fffff984 */ /* 0x000fe20000000800 */
[----:B------:R0:W-:Y:S01]  /*30c50*/  @!P1 LDGSTS.E.BYPASS.LTC128B.128 [R8+0x16c00], desc[UR60][R4.64], !P0 ;  /* 0x16c0000004089fae */ /* 0x0001e2000c101d7c */
[----:B------:R-:W-:-:S07]  /*30c60*/  IMAD.MOV.U32 R3, RZ, RZ, R14 ;  /* 0x000000ffff037224 */ /* 0x000fce00078e000e */
[----:B0-----:R-:W-:Y:S05]  /*30c70*/  WARPSYNC.COLLECTIVE R15, `(.L_x_9231) ;  /* 0x000000000f087348 */ /* 0x001fea0003c00000 */
[----:B------:R1:W2:Y:S02]  /*30c80*/  SHFL.IDX P6, R14, R13, R12, R11 ;  /* 0x0000000c0d0e7389 */ /* 0x0002a400000c000b */
[----:B012---:R-:W-:Y:S01]  /*30c90*/  ENDCOLLECTIVE ;  /* 0x000000000000791b */ /* 0x007fe20003800000 */
.L_x_9231:
[----:B------:R-:W-:-:S05]  /*30ca0*/  VIADD R5, R25, 0x60 ;  /* 0x0000006019057836 */ /* 0x000fca0000000000 */
[----:B------:R-:W-:Y:S01]  /*30cb0*/  ISETP.GE.AND P2, PT, R5, R28, PT ;  /* 0x0000001c0500720c */ /* 0x000fe20003f46270 */
[----:B------:R-:W-:Y:S02]  /*30cc0*/  IMAD.MOV.U32 R13, RZ, RZ, R2 ;  /* 0x000000ffff0d7224 */ /* 0x000fe400078e0002 */
[----:B------:R-:W-:Y:S02]  /*30cd0*/  IMAD.MOV.U32 R12, RZ, RZ, 0x7 ;  /* 0x00000007ff0c7424 */ /* 0x000fe400078e00ff */
[----:B------:R-:W-:-:S08]  /*30ce0*/  IMAD.MOV.U32 R4, RZ, RZ, R14 ;  /* 0x000000ffff047224 */ /* 0x000fd000078e000e */
[----:B------:R-:W-:Y:S05]  /*30cf0*/  WARPSYNC.COLLECTIVE R15, `(.L_x_9232) ;  /* 0x000000000f087348 */ /* 0x000fea0003c00000 */
[----:B------:R0:W1:Y:S02]  /*30d00*/  SHFL.IDX P6, R14, R13, R12, R11 ;  /* 0x0000000c0d0e7389 */ /* 0x00006400000c000b */
[----:B01----:R-:W-:Y:S01]  /*30d10*/  ENDCOLLECTIVE ;  /* 0x000000000000791b */ /* 0x003fe20003800000 */
.L_x_9232:
        /* <DEDUP_REMOVED lines=12> */
.L_x_9233:
[----:B------:R-:W-:Y:S01]  /*30de0*/  IMAD.MOV.U32 R0, RZ, RZ, R14 ;  /* 0x000000ffff007224 */ /* 0x000fe200078e000e */
[----:B------:R-:W-:Y:S06]  /*30df0*/  BRA `(.L_x_9234) ;  /* 0xffffff7400887947 */ /* 0x000fec000383ffff */
.L_x_8984:
[----:B0-----:R0:W1:Y:S02]  /*30e00*/  SYNCS.PHASECHK.TRANS64.TRYWAIT P0, [R17+URZ+0x22820], R0 ;  /* 0x02282000110075a7 */ /* 0x001064000800017f */
[----:B-1----:R-:W-:Y:S05]  /*30e10*/  @!P0 NANOSLEEP.SYNCS 0x989680 ;  /* 0x009896800000895d */ /* 0x002fea0003900000 */
[----:B------:R-:W1:Y:S02]  /*30e20*/  @!P0 SYNCS.PHASECHK.TRANS64 P0, [R17+URZ+0x22820], R0 ;  /* 0x02282000110085a7 */ /* 0x000e64000800007f */
[----:B-1----:R-:W-:Y:S05]  /*30e30*/  @!P0 BRA `(.L_x_8984) ;  /* 0xfffffffc00f08947 */ /* 0x002fea000383ffff */
[----:B------:R-:W-:Y:S05]  /*30e40*/  BRA `(.L_x_9235) ;  /* 0xffffff7400e47947 */ /* 0x000fea000383ffff */
.L_x_8988:
[----:B0-----:R0:W1:Y:S02]  /*30e50*/  SYNCS.PHASECHK.TRANS64.TRYWAIT P0, [R0+URZ+0x22880], R34 ;  /* 0x02288022000075a7 */ /* 0x001064000800017f */
[----:B-1----:R-:W-:Y:S05]  /*30e60*/  @!P0 NANOSLEEP.SYNCS 0x989680 ;  /* 0x009896800000895d */ /* 0x002fea0003900000 */
[----:B------:R-:W1:Y:S02]  /*30e70*/  @!P0 SYNCS.PHASECHK.TRANS64 P0, [R0+URZ+0x22880], R34 ;  /* 0x02288022000085a7 */ /* 0x000e64000800007f */
[----:B-1----:R-:W-:Y:S05]  /*30e80*/  @!P0 BRA `(.L_x_8988) ;  /* 0xfffffffc00f08947 */ /* 0x002fea000383ffff */
[----:B------:R-:W-:Y:S05]  /*30e90*/  BRA `(.L_x_9236) ;  /* 0xffffff7c00207947 */ /* 0x000fea000383ffff */
.L_x_8989:
        /* <DEDUP_REMOVED lines=8> */
.L_x_9238:
[----:B------:R-:W-:Y:S05]  /*30f20*/  BSYNC B0 ;  /* 0x0000000000007941 */ /* 0x000fea0003800000 */
.L_x_9237:
        /* <DEDUP_REMOVED lines=9> */
.L_x_9239:
[----:B------:R-:W-:Y:S02]  /*30fc0*/  IMAD.MOV.U32 R13, RZ, RZ, R20 ;  /* 0x000000ffff0d7224 */ /* 0x000fe400078e0014 */
[----:B------:R-:W-:Y:S02]  /*30fd0*/  IMAD.MOV.U32 R12, RZ, RZ, 0x1 ;  /* 0x00000001ff0c7424 */ /* 0x000fe400078e00ff */
[----:B------:R-:W-:-:S07]  /*30fe0*/  IMAD.MOV.U32 R2, RZ, RZ, R14 ;  /* 0x000000ffff027224 */ /* 0x000fce00078e000e */
[----:B------:R-:W-:Y:S05]  /*30ff0*/  WARPSYNC.COLLECTIVE R15, `(.L_x_9240) ;  /* 0x000000000f087348 */ /* 0x000fea0003c00000 */
[----:B------:R0:W1:Y:S02]  /*31000*/  SHFL.IDX P6, R14, R13, R12, R11 ;  /* 0x0000000c0d0e7389 */ /* 0x00006400000c000b */
[----:B01----:R-:W-:Y:S01]  /*31010*/  ENDCOLLECTIVE ;  /* 0x000000000000791b */ /* 0x003fe20003800000 */
.L_x_9240:
        /* <DEDUP_REMOVED lines=11> */
.L_x_9241:
        /* <DEDUP_REMOVED lines=9> */
.L_x_9242:
        /* <DEDUP_REMOVED lines=9> */
.L_x_9243:
[----:B------:R-:W-:Y:S02]  /*311f0*/  IMAD.MOV.U32 R13, RZ, RZ, R20 ;  /* 0x000000ffff0d7224 */ /* 0x000fe400078e0014 */
[----:B------:R-:W-:Y:S02]  /*31200*/  IMAD.MOV.U32 R12, RZ, RZ, 0x3 ;  /* 0x00000003ff0c7424 */ /* 0x000fe400078e00ff */
[----:B------:R-:W-:-:S07]  /*31210*/  IMAD.MOV.U32 R2, RZ, RZ, R14 ;  /* 0x000000ffff027224 */ /* 0x000fce00078e000e */
[----:B------:R-:W-:Y:S05]  /*31220*/  WARPSYNC.COLLECTIVE R15, `(.L_x_9244) ;  /* 0x000000000f087348 */ /* 0x000fea0003c00000 */
[----:B------:R0:W1:Y:S02]  /*31230*/  SHFL.IDX P6, R14, R13, R12, R11 ;  /* 0x0000000c0d0e7389 */ /* 0x00006400000c000b */
[----:B01----:R-:W-:Y:S01]  /*31240*/  ENDCOLLECTIVE ;  /* 0x000000000000791b */ /* 0x003fe20003800000 */
.L_x_9244:
        /* <DEDUP_REMOVED lines=11> */
.L_x_9245:
[----:B------:R-:W-:Y:S02]  /*31300*/  IMAD.MOV.U32 R13, RZ, RZ, R20 ;  /* 0x000000ffff0d7224 */ /* 0x000fe400078e0014 */
[----:B------:R-:W-:Y:S02]  /*31310*/  IMAD.MOV.U32 R12, RZ, RZ, 0x4 ;  /* 0x00000004ff0c7424 */ /* 0x000fe400078e00ff */
[----:B------:R-:W-:-:S07]  /*31320*/  IMAD.MOV.U32 R2, RZ, RZ, R14 ;  /* 0x000000ffff027224 */ /* 0x000fce00078e000e */
[----:B------:R-:W-:Y:S05]  /*31330*/  WARPSYNC.COLLECTIVE R15, `(.L_x_9246) ;  /* 0x000000000f087348 */ /* 0x000fea0003c00000 */
[----:B------:R0:W1:Y:S02]  /*31340*/  SHFL.IDX P6, R14, R13, R12, R11 ;  /* 0x0000000c0d0e7389 */ /* 0x00006400000c000b */
[----:B01----:R-:W-:Y:S01]  /*31350*/  ENDCOLLECTIVE ;  /* 0x000000000000791b */ /* 0x003fe20003800000 */
.L_x_9246:
        /* <DEDUP_REMOVED lines=11> */
.L_x_9247:
[----:B------:R-:W-:Y:S02]  /*31410*/  IMAD.MOV.U32 R13, RZ, RZ, R20 ;  /* 0x000000ffff0d7224 */ /* 0x000fe400078e0014 */
[----:B------:R-:W-:Y:S02]  /*31420*/  IMAD.MOV.U32 R12, RZ, RZ, 0x5 ;  /* 0x00000005ff0c7424 */ /* 0x000fe400078e00ff */
[----:B------:R-:W-:-:S07]  /*31430*/  IMAD.MOV.U32 R2, RZ, RZ, R14 ;  /* 0x000000ffff027224 */ /* 0x000fce00078e000e */
[----:B------:R-:W-:Y:S05]  /*31440*/  WARPSYNC.COLLECTIVE R15, `(.L_x_9248) ;  /* 0x000000000f087348 */ /* 0x000fea0003c00000 */
[----:B------:R0:W1:Y:S02]  /*31450*/  SHFL.IDX P6, R14, R13, R12, R11 ;  /* 0x0000000c0d0e7389 */ /* 0x00006400000c000b */
[----:B01----:R-:W-:Y:S01]  /*31460*/  ENDCOLLECTIVE ;  /* 0x000000000000791b */ /* 0x003fe20003800000 */
.L_x_9248:
        /* <DEDUP_REMOVED lines=11> */
.L_x_9249:
[----:B------:R-:W-:Y:S02]  /*31520*/  IMAD.MOV.U32 R13, RZ, RZ, R20 ;  /* 0x000000ffff0d7224 */ /* 0x000fe400078e0014 */
[----:B------:R-:W-:Y:S02]  /*31530*/  IMAD.MOV.U32 R12, RZ, RZ, 0x6 ;  /* 0x00000006ff0c7424 */ /* 0x000fe400078e00ff */
[----:B------:R-:W-:-:S07]  /*31540*/  IMAD.MOV.U32 R2, RZ, RZ, R14 ;  /* 0x000000ffff027224 */ /* 0x000fce00078e000e */
[----:B------:R-:W-:Y:S05]  /*31550*/  WARPSYNC.COLLECTIVE R15, `(.L_x_9250) ;  /* 0x000000000f087348 */ /* 0x000fea0003c00000 */
[----:B------:R0:W1:Y:S02]  /*31560*/  SHFL.IDX P6, R14, R13, R12, R11 ;  /* 0x0000000c0d0e7389 */ /* 0x00006400000c000b */
[----:B01----:R-:W-:Y:S01]  /*31570*/  ENDCOLLECTIVE ;  /* 0x000000000000791b */ /* 0x003fe20003800000 */
.L_x_9250:
        /* <DEDUP_REMOVED lines=11> */
.L_x_9251:
[----:B------:R-:W-:Y:S02]  /*31630*/  IMAD.MOV.U32 R13, RZ, RZ, R20 ;  /* 0x000000ffff0d7224 */ /* 0x000fe400078e0014 */
[----:B------:R-:W-:Y:S02]  /*31640*/  IMAD.MOV.U32 R12, RZ, RZ, 0x7 ;  /* 0x00000007ff0c7424 */ /* 0x000fe400078e00ff */
[----:B------:R-:W-:-:S07]  /*31650*/  IMAD.MOV.U32 R2, RZ, RZ, R14 ;  /* 0x000000ffff027224 */ /* 0x000fce00078e000e */
[----:B------:R-:W-:Y:S05]  /*31660*/  WARPSYNC.COLLECTIVE R15, `(.L_x_9252) ;  /* 0x000000000f087348 */ /* 0x000fea0003c00000 */
[----:B------:R0:W1:Y:S02]  /*31670*/  SHFL.IDX P6, R14, R13, R12, R11 ;  /* 0x0000000c0d0e7389 */ /* 0x00006400000c000b */
[----:B01----:R-:W-:Y:S01]  /*31680*/  ENDCOLLECTIVE ;  /* 0x000000000000791b */ /* 0x003fe20003800000 */
.L_x_9252:
        /* <DEDUP_REMOVED lines=11> */
.L_x_9253:
        /* <DEDUP_REMOVED lines=9> */
.L_x_9254:
        /* <DEDUP_REMOVED lines=9> */
.L_x_9255:
        /* <DEDUP_REMOVED lines=8> */
.L_x_9256:
        /* <DEDUP_REMOVED lines=9> */
.L_x_9257:
[----:B------:R-:W-:Y:S01]  /*31970*/  IMAD.MOV.U32 R2, RZ, RZ, R14 ;  /* 0x000000ffff027224 */ /* 0x000fe200078e000e */
[----:B------:R-:W-:Y:S06]  /*31980*/  BRA `(.L_x_9258) ;  /* 0xffffff7400bc7947 */ /* 0x000fec000383ffff */
.L_x_8994:
[----:B---3--:R3:W4:Y:S02]  /*31990*/  SYNCS.PHASECHK.TRANS64.TRYWAIT P0, [R0+URZ+0x22840], R34 ;  /* 0x02284022000075a7 */ /* 0x008724000800017f */
[----:B----4-:R-:W-:Y:S05]  /*319a0*/  @!P0 NANOSLEEP.SYNCS 0x989680 ;  /* 0x009896800000895d */ /* 0x010fea0003900000 */
[----:B------:R-:W4:Y:S02]  /*319b0*/  @!P0 SYNCS.PHASECHK.TRANS64 P0, [R0+URZ+0x22840], R34 ;  /* 0x02284022000085a7 */ /* 0x000f24000800007f */
[----:B----4-:R-:W-:Y:S05]  /*319c0*/  @!P0 BRA `(.L_x_8994) ;  /* 0xfffffffc00f08947 */ /* 0x010fea000383ffff */
[----:B------:R-:W-:Y:S05]  /*319d0*/  BRA `(.L_x_9259) ;  /* 0xffffff78000c7947 */ /* 0x000fea000383ffff */
.L_x_8995:
        /* <DEDUP_REMOVED lines=8> */
.L_x_9261:
[----:B------:R-:W-:Y:S05]  /*31a60*/  BSYNC B0 ;  /* 0x0000000000007941 */ /* 0x000fea0003800000 */
.L_x_9260:
        /* <DEDUP_REMOVED lines=8> */
.L_x_9262:
[----:B------:R-:W-:Y:S02]  /*31af0*/  IMAD.MOV.U32 R13, RZ, RZ, R5 ;  /* 0x000000ffff0d7224 */ /* 0x000fe400078e0005 */
[----:B------:R-:W-:Y:S02]  /*31b00*/  IMAD.MOV.U32 R12, RZ, RZ, 0x1 ;  /* 0x00000001ff0c7424 */ /* 0x000fe400078e00ff */
[----:B------:R-:W-:-:S07]  /*31b10*/  IMAD.MOV.U32 R2, RZ, RZ, R14 ;  /* 0x000000ffff027224 */ /* 0x000fce00078e000e */
[----:B------:R-:W-:Y:S05]  /*31b20*/  WARPSYNC.COLLECTIVE R15, `(.L_x_9263) ;  /* 0x000000000f087348 */ /* 0x000fea0003c00000 */
[----:B------:R0:W1:Y:S02]  /*31b30*/  SHFL.IDX P6, R14, R13, R12, R11 ;  /* 0x0000000c0d0e7389 */ /* 0x00006400000c000b */
[----:B01----:R-:W-:Y:S01]  /*31b40*/  ENDCOLLECTIVE ;  /* 0x000000000000791b */ /* 0x003fe20003800000 */
.L_x_9263:
        /* <DEDUP_REMOVED lines=11> */
.L_x_9264:
[----:B------:R-:W-:Y:S02]  /*31c00*/  IMAD.MOV.U32 R13, RZ, RZ, R5 ;  /* 0x000000ffff0d7224 */ /* 0x000fe400078e0005 */
[----:B------:R-:W-:Y:S02]  /*31c10*/  IMAD.MOV.U32 R12, RZ, RZ, 0x2 ;  /* 0x00000002ff0c7424 */ /* 0x000fe400078e00ff */
[----:B------:R-:W-:-:S07]  /*31c20*/  IMAD.MOV.U32 R10, RZ, RZ, R14 ;  /* 0x000000ffff0a7224 */ /* 0x000fce00078e000e */
[----:B------:R-:W-:Y:S05]  /*31c30*/  WARPSYNC.COLLECTIVE R15, `(.L_x_9265) ;  /* 0x000000000f087348 */ /* 0x000fea0003c00000 */
[----:B------:R0:W1:Y:S02]  /*31c40*/  SHFL.IDX P6, R14, R13, R12, R11 ;  /* 0x0000000c0d0e7389 */ /* 0x00006400000c000b */
[----:B01----:R-:W-:Y:S01]  /*31c50*/  ENDCOLLECTIVE ;  /* 0x000000000000791b */ /* 0x003fe20003800000 */
.L_x_9265:
        /* <DEDUP_REMOVED lines=11> */
.L_x_9266:
[----:B------:R-:W-:Y:S02]  /*31d10*/  IMAD.MOV.U32 R13, RZ, RZ, R5 ;  /* 0x000000ffff0d7224 */ /* 0x000fe400078e0005 */
[----:B------:R-:W-:Y:S02]  /*31d20*/  IMAD.MOV.U32 R12, RZ, RZ, 0x3 ;  /* 0x00000003ff0c7424 */ /* 0x000fe400078e00ff */
[----:B------:R-:W-:-:S07]  /*31d30*/  IMAD.MOV.U32 R2, RZ, RZ, R14 ;  /* 0x000000ffff027224 */ /* 0x000fce00078e000e */
[----:B------:R-:W-:Y:S05]  /*31d40*/  WARPSYNC.COLLECTIVE R15, `(.L_x_9267) ;  /* 0x000000000f087348 */ /* 0x000fea0003c00000 */
[----:B------:R0:W1:Y:S02]  /*31d50*/  SHFL.IDX P6, R14, R13, R12, R11 ;  /* 0x0000000c0d0e7389 */ /* 0x00006400000c000b */
[----:B01----:R-:W-:Y:S01]  /*31d60*/  ENDCOLLECTIVE ;  /* 0x000000000000791b */ /* 0x003fe20003800000 */
.L_x_9267:
        /* <DEDUP_REMOVED lines=11> */
.L_x_9268:
[----:B------:R-:W-:Y:S02]  /*31e20*/  IMAD.MOV.U32 R13, RZ, RZ, R5 ;  /* 0x000000ffff0d7224 */ /* 0x000fe400078e0005 */
[----:B------:R-:W-:Y:S02]  /*31e30*/  IMAD.MOV.U32 R12, RZ, RZ, 0x4 ;  /* 0x00000004ff0c7424 */ /* 0x000fe400078e00ff */
[----:B------:R-:W-:-:S07]  /*31e40*/  IMAD.MOV.U32 R2, RZ, RZ, R14 ;  /* 0x000000ffff027224 */ /* 0x000fce00078e000e */
[----:B------:R-:W-:Y:S05]  /*31e50*/  WARPSYNC.COLLECTIVE R15, `(.L_x_9269) ;  /* 0x000000000f087348 */ /* 0x000fea0003c00000 */
[----:B------:R0:W1:Y:S02]  /*31e60*/  SHFL.IDX P6, R14, R13, R12, R11 ;  /* 0x0000000c0d0e7389 */ /* 0x00006400000c000b */
[----:B01----:R-:W-:Y:S01]  /*31e70*/  ENDCOLLECTIVE ;  /* 0x000000000000791b */ /* 0x003fe20003800000 */
.L_x_9269:
        /* <DEDUP_REMOVED lines=11> */
.L_x_9270:
[----:B------:R-:W-:Y:S02]  /*31f30*/  IMAD.MOV.U32 R13, RZ, RZ, R5 ;  /* 0x000000ffff0d7224 */ /* 0x000fe400078e0005 */
[----:B------:R-:W-:Y:S02]  /*31f40*/  IMAD.MOV.U32 R12, RZ, RZ, 0x5 ;  /* 0x00000005ff0c7424 */ /* 0x000fe400078e00ff */
[----:B------:R-:W-:-:S07]  /*31f50*/  IMAD.MOV.U32 R2, RZ, RZ, R14 ;  /* 0x000000ffff027224 */ /* 0x000fce00078e000e */
[----:B------:R-:W-:Y:S05]  /*31f60*/  WARPSYNC.COLLECTIVE R15, `(.L_x_9271) ;  /* 0x000000000f087348 */ /* 0x000fea0003c00000 */
[----:B------:R0:W1:Y:S02]  /*31f70*/  SHFL.IDX P6, R14, R13, R12, R11 ;  /* 0x0000000c0d0e7389 */ /* 0x00006400000c000b */
[----:B01----:R-:W-:Y:S01]  /*31f80*/  ENDCOLLECTIVE ;  /* 0x000000000000791b */ /* 0x003fe20003800000 */
.L_x_9271:
        /* <DEDUP_REMOVED lines=11> */
.L_x_9272:
[----:B------:R-:W-:Y:S02]  /*32040*/  IMAD.MOV.U32 R13, RZ, RZ, R5 ;  /* 0x000000ffff0d7224 */ /* 0x000fe400078e0005 */
[----:B------:R-:W-:Y:S02]  /*32050*/  IMAD.MOV.U32 R12, RZ, RZ, 0x6 ;  /* 0x00000006ff0c7424 */ /* 0x000fe400078e00ff */
[----:B------:R-:W-:-:S07]  /*32060*/  IMAD.MOV.U32 R2, RZ, RZ, R14 ;  /* 0x000000ffff027224 */ /* 0x000fce00078e000e */
[----:B------:R-:W-:Y:S05]  /*32070*/  WARPSYNC.COLLECTIVE R15, `(.L_x_9273) ;  /* 0x000000000f087348 */ /* 0x000fea0003c00000 */
[----:B------:R0:W1:Y:S02]  /*32080*/  SHFL.IDX P6, R14, R13, R12, R11 ;  /* 0x0000000c0d0e7389 */ /* 0x00006400000c000b */
[----:B01----:R-:W-:Y:S01]  /*32090*/  ENDCOLLECTIVE ;  /* 0x000000000000791b */ /* 0x003fe20003800000 */
.L_x_9273:
        /* <DEDUP_REMOVED lines=11> */
.L_x_9274:
[----:B------:R-:W-:Y:S02]  /*32150*/  IMAD.MOV.U32 R13, RZ, RZ, R5 ;  /* 0x000000ffff0d7224 */ /* 0x000fe400078e0005 */
[----:B------:R-:W-:Y:S02]  /*32160*/  IMAD.MOV.U32 R12, RZ, RZ, 0x7 ;  /* 0x00000007ff0c7424 */ /* 0x000fe400078e00ff */
[----:B------:R-:W-:-:S07]  /*32170*/  IMAD.MOV.U32 R2, RZ, RZ, R14 ;  /* 0x000000ffff027224 */ /* 0x000fce00078e000e */
[----:B------:R-:W-:Y:S05]  /*32180*/  WARPSYNC.COLLECTIVE R15, `(.L_x_9275) ;  /* 0x000000000f087348 */ /* 0x000fea0003c00000 */
[----:B------:R0:W1:Y:S02]  /*32190*/  SHFL.IDX P6, R14, R13, R12, R11 ;  /* 0x0000000c0d0e7389 */ /* 0x00006400000c000b */
[----:B01----:R-:W-:Y:S01]  /*321a0*/  ENDCOLLECTIVE ;  /* 0x000000000000791b */ /* 0x003fe20003800000 */
.L_x_9275:
[----:B------:R-:W-:Y:S01]  /*321b0*/  IMAD.MOV.U32 R13, RZ, RZ, R4 ;  /* 0x000000ffff0d7224 */ /* 0x000fe200078e0004 */
[----:B------:R-:W-:-:S05]  /*321c0*/  IADD3 R4, P0, R36, R2, RZ ;  /* 0x0000000224047210 */ /* 0x000fca0007f1e0ff */
[----:B------:R-:W-:Y:S02]  /*321d0*/  IMAD.X R5, RZ, RZ, R9, P0 ;  /* 0x000000ffff057224 */ /* 0x000fe400000e0609 */
[----:B------:R-:W-:-:S03]  /*321e0*/  IMAD.MOV.U32 R3, RZ, RZ, R14 ;  /* 0x000000ffff037224 */ /* 0x000fc600078e000e */
[----:B------:R-:W-:Y:S01]  /*321f0*/  @!PT LDS RZ, [RZ] ;  /* 0x00000000fffff984 */ /* 0x000fe20000000800 */
[----:B------:R-:W-:Y:S01]  /*32200*/  @!PT LDS RZ, [RZ] ;  /* 0x00000000fffff984 */ /* 0x000fe20000000800 */
[----:B------:R-:W-:Y:S01]  /*32210*/  @!PT LDS RZ, [RZ] ;  /* 0x00000000fffff984 */ /* 0x000fe20000000800 */
[----:B------:R0:W-:Y:S04]  /*32220*/  LDGSTS.E.BYPASS.LTC128B.128 [R6+0x1b400], desc[UR60][R4.64], !P2 ;  /* 0x1b40000004067fae */ /* 0x0001e8000d101d7c */
[----:B0-----:R-:W-:Y:S05]  /*32230*/  WARPSYNC.COLLECTIVE R15, `(.L_x_9276) ;  /* 0x000000000f087348 */ /* 0x001fea0003c00000 */
[----:B------:R1:W2:Y:S02]  /*32240*/  SHFL.IDX P6, R14, R13, R12, R11 ;  /* 0x0000000c0d0e7389 */ /* 0x0002a400000c000b */
[----:B012---:R-:W-:Y:S01]  /*32250*/  ENDCOLLECTIVE ;  /* 0x000000000000791b */ /* 0x007fe20003800000 */
.L_x_9276:
[----:B------:R-:W-:Y:S02]  /*32260*/  IMAD.MOV.U32 R13, RZ, RZ, R8 ;  /* 0x000000ffff0d7224 */ /* 0x000fe400078e0008 */
[----:B------:R-:W-:Y:S02]  /*32270*/  IMAD.MOV.U32 R12, RZ, RZ, RZ ;  /* 0x000000ffff0c7224 */ /* 0x000fe400078e00ff */
[----:B------:R-:W-:-:S07]  /*32280*/  IMAD.MOV.U32 R10, RZ, RZ, R14 ;  /* 0x000000ffff0a7224 */ /* 0x000fce00078e000e */
[----:B------:R-:W-:Y:S05]  /*32290*/  WARPSYNC.COLLECTIVE R15, `(.L_x_9277) ;  /* 0x000000000f087348 */ /* 0x000fea0003c00000 */
[----:B------:R0:W1:Y:S02]  /*322a0*/  SHFL.IDX P6, R14, R13, R12, R11 ;  /* 0x0000000c0d0e7389 */ /* 0x00006400000c000b */
[----:B01----:R-:W-:Y:S01]  /*322b0*/  ENDCOLLECTIVE ;  /* 0x000000000000791b */ /* 0x003fe20003800000 */
.L_x_9277:
        /* <DEDUP_REMOVED lines=11> */
.L_x_9278:
[----:B------:R-:W-:Y:S02]  /*32370*/  IMAD.MOV.U32 R13, RZ, RZ, R8 ;  /* 0x000000ffff0d7224 */ /* 0x000fe400078e0008 */
[----:B------:R-:W-:Y:S02]  /*32380*/  IMAD.MOV.U32 R12, RZ, RZ, 0x1 ;  /* 0x00000001ff0c7424 */ /* 0x000fe400078e00ff */
[----:B------:R-:W-:-:S07]  /*32390*/  IMAD.MOV.U32 R5, RZ, RZ, R14 ;  /* 0x000000ffff057224 */ /* 0x000fce00078e000e */
[----:B------:R-:W-:Y:S05]  /*323a0*/  WARPSYNC.COLLECTIVE R15, `(.L_x_9279) ;  /* 0x000000000f087348 */ /* 0x000fea0003c00000 */
[----:B------:R0:W1:Y:S02]  /*323b0*/  SHFL.IDX P6, R14, R13, R12, R11 ;  /* 0x0000000c0d0e7389 */ /* 0x00006400000c000b */
[----:B01----:R-:W-:Y:S01]  /*323c0*/  ENDCOLLECTIVE ;  /* 0x000000000000791b */ /* 0x003fe20003800000 */
.L_x_9279:
        /* <DEDUP_REMOVED lines=11> */
.L_x_9280:
[----:B------:R-:W-:Y:S01]  /*32480*/  IMAD.MOV.U32 R2, RZ, RZ, R14 ;  /* 0x000000ffff027224 */ /* 0x000fe200078e000e */
[----:B------:R-:W-:Y:S06]  /*32490*/  BRA `(.L_x_9281) ;  /* 0xffffff7000a47947 */ /* 0x000fec000383ffff */
.L_x_9000:
[----:B-1----:R1:W2:Y:S02]  /*324a0*/  SYNCS.PHASECHK.TRANS64.TRYWAIT P2, [R2+URZ+0x22870], R0 ;  /* 0x02287000020075a7 */ /* 0x0022a4000804017f */
[----:B--2---:R-:W-:Y:S05]  /*324b0*/  @!P2 NANOSLEEP.SYNCS 0x989680 ;  /* 0x009896800000a95d */ /* 0x004fea0003900000 */
[----:B------:R-:W2:Y:S02]  /*324c0*/  @!P2 SYNCS.PHASECHK.TRANS64 P2, [R2+URZ+0x22870], R0 ;  /* 0x022870000200a5a7 */ /* 0x000ea4000804007f */
[----:B--2---:R-:W-:Y:S05]  /*324d0*/  @!P2 BRA `(.L_x_9000) ;  /* 0xfffffffc00f0a947 */ /* 0x004fea000383ffff */
[----:B------:R-:W-:Y:S05]  /*324e0*/  BRA `(.L_x_9282) ;  /* 0xffffff7400087947 */ /* 0x000fea000383ffff */
.L_x_9002:
[----:B-1----:R1:W2:Y:S02]  /*324f0*/  SYNCS.PHASECHK.TRANS64.TRYWAIT P2, [R2+URZ+0x22860], R3 ;  /* 0x02286003020075a7 */ /* 0x0022a4000804017f */
[----:B--2---:R-:W-:Y:S05]  /*32500*/  @!P2 NANOSLEEP.SYNCS 0x989680 ;  /* 0x009896800000a95d */ /* 0x004fea0003900000 */
[----:B------:R-:W2:Y:S02]  /*32510*/  @!P2 SYNCS.PHASECHK.TRANS64 P2, [R2+URZ+0x22860], R3 ;  /* 0x022860030200a5a7 */ /* 0x000ea4000804007f */
[----:B--2---:R-:W-:Y:S05]  /*32520*/  @!P2 BRA `(.L_x_9002) ;  /* 0xfffffffc00f0a947 */ /* 0x004fea000383ffff */
[----:B------:R-:W-:Y:S05]  /*32530*/  BRA `(.L_x_9283) ;  /* 0xffffff7400187947 */ /* 0x000fea000383ffff */
.L_x_9010:
[----:B0-----:R0:W1:Y:S02]  /*32540*/  SYNCS.PHASECHK.TRANS64.TRYWAIT P1, [R0+URZ+0x22870], R3 ;  /* 0x02287003000075a7 */ /* 0x001064000802017f */
[----:B-1----:R-:W-:Y:S05]  /*32550*/  @!P1 NANOSLEEP.SYNCS 0x989680 ;  /* 0x009896800000995d */ /* 0x002fea0003900000 */
[----:B------:R-:W1:Y:S02]  /*32560*/  @!P1 SYNCS.PHASECHK.TRANS64 P1, [R0+URZ+0x22870], R3 ;  /* 0x02287003000095a7 */ /* 0x000e64000802007f */
[----:B-1----:R-:W-:Y:S05]  /*32570*/  @!P1 BRA `(.L_x_9010) ;  /* 0xfffffffc00f09947 */ /* 0x002fea000383ffff */
[----:B------:R-:W-:Y:S05]  /*32580*/  BRA `(.L_x_9284) ;  /* 0xffffff7c00507947 */ /* 0x000fea000383ffff */
.L_x_9012:
[----:B0-----:R0:W1:Y:S02]  /*32590*/  SYNCS.PHASECHK.TRANS64.TRYWAIT P1, [R0+URZ+0x22860], R3 ;  /* 0x02286003000075a7 */ /* 0x001064000802017f */
[----:B-1----:R-:W-:Y:S05]  /*325a0*/  @!P1 NANOSLEEP.SYNCS 0x989680 ;  /* 0x009896800000995d */ /* 0x002fea0003900000 */
[----:B------:R-:W1:Y:S02]  /*325b0*/  @!P1 SYNCS.PHASECHK.TRANS64 P1, [R0+URZ+0x22860], R3 ;  /* 0x02286003000095a7 */ /* 0x000e64000802007f */
[----:B-1----:R-:W-:Y:S05]  /*325c0*/  @!P1 BRA `(.L_x_9012) ;  /* 0xfffffffc00f09947 */ /* 0x002fea000383ffff */
[----:B------:R-:W-:Y:S05]  /*325d0*/  BRA `(.L_x_9285) ;  /* 0xffffff7c00607947 */ /* 0x000fea000383ffff */
.L_x_9017:
[----:B------:R-:W-:Y:S01]  /*325e0*/  BSSY B0, `(.L_x_9286) ;  /* 0x0000008000007945 */ /* 0x000fe20003800000 */
[----:B------:R-:W-:Y:S02]  /*325f0*/  IMAD.MOV.U32 R13, RZ, RZ, R24 ;  /* 0x000000ffff0d7224 */ /* 0x000fe400078e0018 */
[----:B------:R-:W-:Y:S02]  /*32600*/  IMAD.MOV.U32 R12, RZ, RZ, RZ ;  /* 0x000000ffff0c7224 */ /* 0x000fe400078e00ff */
[----:B------:R-:W-:Y:S02]  /*32610*/  IMAD.MOV.U32 R11, RZ, RZ, 0x1f ;  /* 0x0000001fff0b7424 */ /* 0x000fe400078e00ff */
[----:B------:R-:W-:-:S07]  /*32620*/  IMAD.MOV.U32 R15, RZ, RZ, -0x1 ;  /* 0xffffffffff0f7424 */ /* 0x000fce00078e00ff */
[----:B01---5:R-:W-:Y:S05]  /*32630*/  WARPSYNC.COLLECTIVE R15, `(.L_x_9287) ;  /* 0x000000000f087348 */ /* 0x023fea0003c00000 */
[----:B------:R2:W3:Y:S02]  /*32640*/  SHFL.IDX P6, R14, R13, R12, R11 ;  /* 0x0000000c0d0e7389 */ /* 0x0004e400000c000b */
[----:B0123-5:R-:W-:Y:S01]  /*32650*/  ENDCOLLECTIVE ;  /* 0x000000000000791b */ /* 0x02ffe20003800000 */
.L_x_9287:
[----:B------:R-:W-:Y:S05]  /*32660*/  BSYNC B0 ;  /* 0x0000000000007941 */ /* 0x000fea0003800000 */
.L_x_9286:
        /* <DEDUP_REMOVED lines=9> */
.L_x_9288:
        /* <DEDUP_REMOVED lines=18> */
.L_x_9289:
[----:B------:R-:W-:Y:S01]  /*32820*/  IMAD.MOV.U32 R12, RZ, RZ, 0x2 ;  /* 0x00000002ff0c7424 */ /* 0x000fe200078e00ff */
[----:B------:R-:W-:-:S05]  /*32830*/  SEL R7, R14, RZ, P1 ;  /* 0x000000ff0e077207 */ /* 0x000fca0000800000 */
[----:B------:R-:W-:-:S04]  /*32840*/  IMAD.IADD R3, R2, 0x1, R7 ;  /* 0x0000000102037824 */ /* 0x000fc800078e0207 */
[----:B------:R-:W-:-:S07]  /*32850*/  IMAD.MOV.U32 R13, RZ, RZ, R3 ;  /* 0x000000ffff0d7224 */ /* 0x000fce00078e0003 */
[----:B------:R-:W-:Y:S05]  /*32860*/  WARPSYNC.COLLECTIVE R15, `(.L_x_9290) ;  /* 0x000000000f087348 */ /* 0x000fea0003c00000 */
[----:B------:R0:W1:Y:S02]  /*32870*/  SHFL.UP P6, R14, R13, R12, R11 ;  /* 0x0400000c0d0e7389 */ /* 0x00006400000c000b */
[----:B01----:R-:W-:Y:S01]  /*32880*/  ENDCOLLECTIVE ;  /* 0x000000000000791b */ /* 0x003fe20003800000 */
.L_x_9290:
[----:B------:R-:W-:Y:S01]  /*32890*/  IMAD.MOV.U32 R12, RZ, RZ, 0x4 ;  /* 0x00000004ff0c7424 */ /* 0x000fe200078e00ff */
[----:B------:R-:W-:-:S05]  /*328a0*/  SEL R14, R14, RZ, P2 ;  /* 0x000000ff0e0e7207 */ /* 0x000fca0001000000 */
[----:B------:R-:W-:-:S04]  /*328b0*/  IMAD.IADD R3, R3, 0x1, R14 ;  /* 0x0000000103037824 */ /* 0x000fc800078e020e */
[----:B------:R-:W-:-:S07]  /*328c0*/  IMAD.MOV.U32 R13, RZ, RZ, R3 ;  /* 0x000000ffff0d7224 */ /* 0x000fce00078e0003 */
[----:B------:R-:W-:Y:S05]  /*328d0*/  WARPSYNC.COLLECTIVE R15, `(.L_x_9291) ;  /* 0x000000000f087348 */ /* 0x000fea0003c00000 */
[----:B------:R0:W1:Y:S02]  /*328e0*/  SHFL.UP P6, R14, R13, R12, R11 ;  /* 0x0400000c0d0e7389 */ /* 0x00006400000c000b */
[----:B01----:R-:W-:Y:S01]  /*328f0*/  ENDCOLLECTIVE ;  /* 0x000000000000791b */ /* 0x003fe20003800000 */
.L_x_9291:
[----:B------:R-:W-:Y:S01]  /*32900*/  IMAD.MOV.U32 R12, RZ, RZ, 0x8 ;  /* 0x00000008ff0c7424 */ /* 0x000fe200078e00ff */
[----:B------:R-:W-:-:S05]  /*32910*/  SEL R14, R14, RZ, P3 ;  /* 0x000000ff0e0e7207 */ /* 0x000fca0001800000 */
[----:B------:R-:W-:-:S04]  /*32920*/  IMAD.IADD R3, R3, 0x1, R14 ;  /* 0x0000000103037824 */ /* 0x000fc800078e020e */
[----:B------:R-:W-:-:S07]  /*32930*/  IMAD.MOV.U32 R13, RZ, RZ, R3 ;  /* 0x000000ffff0d7224 */ /* 0x000fce00078e0003 */
[----:B------:R-:W-:Y:S05]  /*32940*/  WARPSYNC.COLLECTIVE R15, `(.L_x_9292) ;  /* 0x000000000f087348 */ /* 0x000fea0003c00000 */
[----:B------:R0:W1:Y:S02]  /*32950*/  SHFL.UP P6, R14, R13, R12, R11 ;  /* 0x0400000c0d0e7389 */ /* 0x00006400000c000b */
[----:B01----:R-:W-:Y:S01]  /*32960*/  ENDCOLLECTIVE ;  /* 0x000000000000791b */ /* 0x003fe20003800000 */
.L_x_9292:
[----:B------:R-:W-:Y:S01]  /*32970*/  IMAD.MOV.U32 R12, RZ, RZ, 0x10 ;  /* 0x00000010ff0c7424 */ /* 0x000fe200078e00ff */
[----:B------:R-:W-:-:S05]  /*32980*/  SEL R14, R14, RZ, P4 ;  /* 0x000000ff0e0e7207 */ /* 0x000fca0002000000 */
[----:B------:R-:W-:-:S04]  /*32990*/  IMAD.IADD R3, R3, 0x1, R14 ;  /* 0x0000000103037824 */ /* 0x000fc800078e020e */
[----:B------:R-:W-:-:S07]  /*329a0*/  IMAD.MOV.U32 R13, RZ, RZ, R3 ;  /* 0x000000ffff0d7224 */ /* 0x000fce00078e0003 */
[----:B------:R-:W-:Y:S05]  /*329b0*/  WARPSYNC.COLLECTIVE R15, `(.L_x_9293) ;  /* 0x000000000f087348 */ /* 0x000fea0003c00000 */
[----:B------:R0:W1:Y:S02]  /*329c0*/  SHFL.UP P6, R14, R13, R12, R11 ;  /* 0x0400000c0d0e7389 */ /* 0x00006400000c000b */
[----:B01----:R-:W-:Y:S01]  /*329d0*/  ENDCOLLECTIVE ;  /* 0x000000000000791b */ /* 0x003fe20003800000 */
.L_x_9293:
        /* <DEDUP_REMOVED lines=8> */
.L_x_9294:
[----:B------:R-:W-:Y:S05]  /*32a60*/  BRA `(.L_x_9295) ;  /* 0xffffff8000e87947 */ /* 0x000fea000383ffff */
.L_x_9022:
        /* <DEDUP_REMOVED lines=8> */
.L_x_9297:
[----:B------:R-:W-:Y:S05]  /*32af0*/  BSYNC B0 ;  /* 0x0000000000007941 */ /* 0x000fea0003800000 */
.L_x_9296:
        /* <DEDUP_REMOVED lines=8> */
.L_x_9298:
[----:B------:R-:W-:Y:S01]  /*32b80*/  IMAD.MOV.U32 R12, RZ, RZ, 0x4 ;  /* 0x00000004ff0c7424 */ /* 0x000fe200078e00ff */
[----:B------:R-:W-:-:S05]  /*32b90*/  SEL R4, R14, RZ, P2 ;  /* 0x000000ff0e047207 */ /* 0x000fca0001000000 */
[----:B------:R-:W-:-:S04]  /*32ba0*/  IMAD.IADD R4, R13, 0x1, R4 ;  /* 0x000000010d047824 */ /* 0x000fc800078e0204 */
[----:B------:R-:W-:-:S07]  /*32bb0*/  IMAD.MOV.U32 R13, RZ, RZ, R4 ;  /* 0x000000ffff0d7224 */ /* 0x000fce00078e0004 */
[----:B------:R-:W-:Y:S05]  /*32bc0*/  WARPSYNC.COLLECTIVE R15, `(.L_x_9299) ;  /* 0x000000000f087348 */ /* 0x000fea0003c00000 */
[----:B------:R0:W1:Y:S02]  /*32bd0*/  SHFL.UP P6, R14, R13, R12, R11 ;  /* 0x0400000c0d0e7389 */ /* 0x00006400000c000b */
[----:B01----:R-:W-:Y:S01]  /*32be0*/  ENDCOLLECTIVE ;  /* 0x000000000000791b */ /* 0x003fe20003800000 */
.L_x_9299:
[----:B------:R-:W-:Y:S01]  /*32bf0*/  IMAD.MOV.U32 R12, RZ, RZ, 0x8 ;  /* 0x00000008ff0c7424 */ /* 0x000fe200078e00ff */
[----:B------:R-:W-:-:S05]  /*32c00*/  SEL R3, R14, RZ, P3 ;  /* 0x000000ff0e037207 */ /* 0x000fca0001800000 */
[----:B------:R-:W-:-:S04]  /*32c10*/  IMAD.IADD R6, R4, 0x1, R3 ;  /* 0x0000000104067824 */ /* 0x000fc800078e0203 */
[----:B------:R-:W-:-:S07]  /*32c20*/  IMAD.MOV.U32 R13, RZ, RZ, R6 ;  /* 0x000000ffff0d7224 */ /* 0x000fce00078e0006 */
[----:B------:R-:W-:Y:S05]  /*32c30*/  WARPSYNC.COLLECTIVE R15, `(.L_x_9300) ;  /* 0x000000000f087348 */ /* 0x000fea0003c00000 */
[----:B------:R0:W1:Y:S02]  /*32c40*/  SHFL.UP P6, R14, R13, R12, R11 ;  /* 0x0400000c0d0e7389 */ /* 0x00006400000c000b */
[----:B01----:R-:W-:Y:S01]  /*32c50*/  ENDCOLLECTIVE ;  /* 0x000000000000791b */ /* 0x003fe20003800000 */
.L_x_9300:
[----:B------:R-:W-:Y:S01]  /*32c60*/  IMAD.MOV.U32 R12, RZ, RZ, 0x10 ;  /* 0x00000010ff0c7424 */ /* 0x000fe200078e00ff */
[----:B------:R-:W-:-:S05]  /*32c70*/  SEL R7, R14, RZ, P4 ;  /* 0x000000ff0e077207 */ /* 0x000fca0002000000 */
[----:B------:R-:W-:-:S04]  /*32c80*/  IMAD.IADD R7, R6, 0x1, R7 ;  /* 0x0000000106077824 */ /* 0x000fc800078e0207 */
[----:B------:R-:W-:-:S07]  /*32c90*/  IMAD.MOV.U32 R13, RZ, RZ, R7 ;  /* 0x000000ffff0d7224 */ /* 0x000fce00078e0007 */
[----:B------:R-:W-:Y:S05]  /*32ca0*/  WARPSYNC.COLLECTIVE R15, `(.L_x_9301) ;  /* 0x000000000f087348 */ /* 0x000fea0003c00000 */
[----:B------:R0:W1:Y:S02]  /*32cb0*/  SHFL.UP P6, R14, R13, R12, R11 ;  /* 0x0400000c0d0e7389 */ /* 0x00006400000c000b */
[----:B01----:R-:W-:Y:S01]  /*32cc0*/  ENDCOLLECTIVE ;  /* 0x000000000000791b */ /* 0x003fe20003800000 */
.L_x_9301:
        /* <DEDUP_REMOVED lines=8> */
.L_x_9302:
[----:B------:R-:W-:Y:S05]  /*32d50*/  BRA `(.L_x_9303) ;  /* 0xffffff8000c87947 */ /* 0x000fea000383ffff */
.L_x_9024:
[----:B------:R-:W-:Y:S01]  /*32d60*/  BSSY B0, `(.L_x_9304) ;  /* 0x0000006000007945 */ /* 0x000fe20003800000 */
[----:B------:R-:W-:Y:S01]  /*32d70*/  PLOP3.LUT P6, PT, P6, PT, PT, 0x8, 0x0 ;  /* 0x000000000000781c */ /* 0x000fe200037ce170 */
[----:B------:R-:W-:-:S12]  /*32d80*/  IMAD.MOV.U32 R15, RZ, RZ, -0x1 ;  /* 0xffffffffff0f7424 */ /* 0x000fd800078e00ff */
[----:B0----5:R-:W-:Y:S05]  /*32d90*/  WARPSYNC.COLLECTIVE R15, `(.L_x_9305) ;  /* 0x000000000f087348 */ /* 0x021fea0003c00000 */
[----:B------:R-:W-:Y:S01]  /*32da0*/  VOTE.ANY R14, PT, P6 ;  /* 0x00000000000e7806 */ /* 0x000fe200030e0100 */
[----:B0----5:R-:W-:Y:S06]  /*32db0*/  ENDCOLLECTIVE ;  /* 0x000000000000791b */ /* 0x021fec0003800000 */
.L_x_9305:
[----:B------:R-:W-:Y:S05]  /*32dc0*/  BSYNC B0 ;  /* 0x0000000000007941 */ /* 0x000fea0003800000 */
.L_x_9304:
        /* <DEDUP_REMOVED lines=9> */
.L_x_9306:
[----:B------:R-:W-:Y:S01]  /*32e60*/  IMAD.MOV.U32 R25, RZ, RZ, R14 ;  /* 0x000000ffff197224 */ /* 0x000fe200078e000e */
[----:B------:R-:W-:Y:S06]  /*32e70*/  BRA `(.L_x_9307) ;  /* 0xffffff8000b87947 */ /* 0x000fec000383ffff */
.L_x_9026:
[----:B------:R-:W-:Y:S01]  /*32e80*/  BSSY B0, `(.L_x_9308) ;  /* 0x0000007000007945 */ /* 0x000fe20003800000 */
[----:B------:R-:W-:Y:S02]  /*32e90*/  IMAD.MOV.U32 R13, RZ, RZ, R3 ;  /* 0x000000ffff0d7224 */ /* 0x000fe400078e0003 */
[----:B------:R-:W-:Y:S02]  /*32ea0*/  IMAD.MOV.U32 R11, RZ, RZ, 0x1f ;  /* 0x0000001fff0b7424 */ /* 0x000fe400078e00ff */
[----:B------:R-:W-:-:S07]  /*32eb0*/  IMAD.MOV.U32 R15, RZ, RZ, -0x1 ;  /* 0xffffffffff0f7424 */ /* 0x000fce00078e00ff */
[----:B012--5:R-:W-:Y:S05]  /*32ec0*/  WARPSYNC.COLLECTIVE R15, `(.L_x_9309) ;  /* 0x000000000f087348 */ /* 0x027fea0003c00000 */
[----:B------:R3:W4:Y:S02]  /*32ed0*/  SHFL.IDX P6, R14, R13, R12, R11 ;  /* 0x0000000c0d0e7389 */ /* 0x00072400000c000b */
[----:B012345:R-:W-:Y:S01]  /*32ee0*/  ENDCOLLECTIVE ;  /* 0x000000000000791b */ /* 0x03ffe20003800000 */
.L_x_9309:
[----:B------:R-:W-:Y:S05]  /*32ef0*/  BSYNC B0 ;  /* 0x0000000000007941 */ /* 0x000fea0003800000 */
.L_x_9308:
[----:B------:R-:W-:Y:S01]  /*32f00*/  IMAD.MOV.U32 R5, RZ, RZ, R14 ;  /* 0x000000ffff057224 */ /* 0x000fe200078e000e */
[----:B------:R-:W-:Y:S06]  /*32f10*/  BRA `(.L_x_9025) ;  /* 0xffffff8000ac7947 */ /* 0x000fec000383ffff */
.L_x_9030:
[----:B0-----:R0:W1:Y:S02]  /*32f20*/  SYNCS.PHASECHK.TRANS64.TRYWAIT P0, [R5+URZ+0x22820], R0 ;  /* 0x02282000050075a7 */ /* 0x001064000800017f */
[----:B-1----:R-:W-:Y:S05]  /*32f30*/  @!P0 NANOSLEEP.SYNCS 0x989680 ;  /* 0x009896800000895d */ /* 0x002fea0003900000 */
[----:B------:R-:W1:Y:S02]  /*32f40*/  @!P0 SYNCS.PHASECHK.TRANS64 P0, [R5+URZ+0x22820], R0 ;  /* 0x02282000050085a7 */ /* 0x000e64000800007f */
[----:B-1----:R-:W-:Y:S05]  /*32f50*/  @!P0 BRA `(.L_x_9030) ;  /* 0xfffffffc00f08947 */ /* 0x002fea000383ffff */
[----:B------:R-:W-:Y:S05]  /*32f60*/  BRA `(.L_x_9310) ;  /* 0xffffff88002c7947 */ /* 0x000fea000383ffff */
.L_x_9031:
        /* <DEDUP_REMOVED lines=11> */
.L_x_9312:
[----:B------:R-:W-:Y:S05]  /*33020*/  BSYNC B0 ;  /* 0x0000000000007941 */ /* 0x000fea0003800000 */
.L_x_9311:
[----:B------:R-:W-:Y:S05]  /*33030*/  BRA `(.L_x_9313) ;  /* 0xffffff8800147947 */ /* 0x000fea000383ffff */
.L_x_9032:
[----:B------:R-:W-:Y:S01]  /*33040*/  BSSY B0, `(.L_x_9314) ;  /* 0x0000006000007945 */ /* 0x000fe20003800000 */
[----:B------:R-:W-:-:S07]  /*33050*/  IMAD.MOV.U32 R15, RZ, RZ, -0x1 ;  /* 0xffffffffff0f7424 */ /* 0x000fce00078e00ff */
[----:B0----5:R-:W-:Y:S05]  /*33060*/  WARPSYNC.COLLECTIVE R15, `(.L_x_9315) ;  /* 0x000000000f0c7348 */ /* 0x021fea0003c00000 */
[----:B------:R-:W-:Y:S02]  /*33070*/  ELECT P6, UR62, PT ;  /* 0x00000000003e782f */ /* 0x000fe400038c0000 */
[----:B------:R-:W-:Y:S01]  /*33080*/  MOV R14, UR62 ;  /* 0x0000003e000e7c02 */ /* 0x000fe20008000f00 */
[----:B0----5:R-:W-:Y:S10]  /*33090*/  ENDCOLLECTIVE ;  /* 0x000000000000791b */ /* 0x021ff40003800000 */
.L_x_9315:
[----:B------:R-:W-:Y:S05]  /*330a0*/  BSYNC B0 ;  /* 0x0000000000007941 */ /* 0x000fea0003800000 */
.L_x_9314:
[----:B------:R-:W-:Y:S05]  /*330b0*/  BRA `(.L_x_9316) ;  /* 0xffffff8800087947 */ /* 0x000fea000383ffff */
.L_x_9034:
[----:B0-----:R0:W1:Y:S02]  /*330c0*/  SYNCS.PHASECHK.TRANS64.TRYWAIT P1, [R3+URZ+0x22840], R2 ;  /* 0x02284002030075a7 */ /* 0x001064000802017f */
[----:B-1----:R-:W-:Y:S05]  /*330d0*/  @!P1 NANOSLEEP.SYNCS 0x989680 ;  /* 0x009896800000995d */ /* 0x002fea0003900000 */
[----:B------:R-:W1:Y:S02]  /*330e0*/  @!P1 SYNCS.PHASECHK.TRANS64 P1, [R3+URZ+0x22840], R2 ;  /* 0x02284002030095a7 */ /* 0x000e64000802007f */
[----:B-1----:R-:W-:Y:S05]  /*330f0*/  @!P1 BRA `(.L_x_9034) ;  /* 0xfffffffc00f09947 */ /* 0x002fea000383ffff */
[----:B------:R-:W-:Y:S05]  /*33100*/  BRA `(.L_x_9317) ;  /* 0xffffff88002c7947 */ /* 0x000fea000383ffff */
.L_x_9036:
[----:B-1----:R1:W2:Y:S02]  /*33110*/  SYNCS.PHASECHK.TRANS64.TRYWAIT P1, [R35+URZ+0x22840], R0 ;  /* 0x02284000230075a7 */ /* 0x0022a4000802017f */
[----:B--2---:R-:W-:Y:S05]  /*33120*/  @!P1 NANOSLEEP.SYNCS 0x989680 ;  /* 0x009896800000995d */ /* 0x004fea0003900000 */
[----:B------:R-:W2:Y:S02]  /*33130*/  @!P1 SYNCS.PHASECHK.TRANS64 P1, [R35+URZ+0x22840], R0 ;  /* 0x02284000230095a7 */ /* 0x000ea4000802007f */
[----:B--2---:R-:W-:Y:S05]  /*33140*/  @!P1 BRA `(.L_x_9036) ;  /* 0xfffffffc00f09947 */ /* 0x004fea000383ffff */
[----:B------:R-:W-:Y:S05]  /*33150*/  BRA `(.L_x_9318) ;  /* 0xffffff88003c7947 */ /* 0x000fea000383ffff */
.L_x_9038:
[----:B--2---:R2:W3:Y:S02]  /*33160*/  SYNCS.PHASECHK.TRANS64.TRYWAIT P1, [R3+URZ+0x22860], R2 ;  /* 0x02286002030075a7 */ /* 0x0044e4000802017f */
[----:B---3--:R-:W-:Y:S05]  /*33170*/  @!P1 NANOSLEEP.SYNCS 0x989680 ;  /* 0x009896800000995d */ /* 0x008fea0003900000 */
[----:B------:R-:W3:Y:S02]  /*33180*/  @!P1 SYNCS.PHASECHK.TRANS64 P1, [R3+URZ+0x22860], R2 ;  /* 0x02286002030095a7 */ /* 0x000ee4000802007f */
[----:B---3--:R-:W-:Y:S05]  /*33190*/  @!P1 BRA `(.L_x_9038) ;  /* 0xfffffffc00f09947 */ /* 0x008fea000383ffff */
[----:B------:R-:W-:Y:S05]  /*331a0*/  BRA `(.L_x_9319) ;  /* 0xffffff8800387947 */ /* 0x000fea000383ffff */
.L_x_9040:
[----:B---3--:R3:W4:Y:S02]  /*331b0*/  SYNCS.PHASECHK.TRANS64.TRYWAIT P1, [R35+URZ+0x22860], R0 ;  /* 0x02286000230075a7 */ /* 0x008724000802017f */
[----:B----4-:R-:W-:Y:S05]  /*331c0*/  @!P1 NANOSLEEP.SYNCS 0x989680 ;  /* 0x009896800000995d */ /* 0x010fea0003900000 */
[----:B------:R-:W4:Y:S02]  /*331d0*/  @!P1 SYNCS.PHASECHK.TRANS64 P1, [R35+URZ+0x22860], R0 ;  /* 0x02286000230095a7 */ /* 0x000f24000802007f */
[----:B----4-:R-:W-:Y:S05]  /*331e0*/  @!P1 BRA `(.L_x_9040) ;  /* 0xfffffffc00f09947 */ /* 0x010fea000383ffff */
[----:B------:R-:W-:Y:S05]  /*331f0*/  BRA `(.L_x_9320) ;  /* 0xffffff8800347947 */ /* 0x000fea000383ffff */
.L_x_9042:
[----:B----4-:R4:W0:Y:S02]  /*33200*/  SYNCS.PHASECHK.TRANS64.TRYWAIT P1, [R3+URZ+0x22880], R2 ;  /* 0x02288002030075a7 */ /* 0x010824000802017f */
[----:B0-----:R-:W-:Y:S05]  /*33210*/  @!P1 NANOSLEEP.SYNCS 0x989680 ;  /* 0x009896800000995d */ /* 0x001fea0003900000 */
[----:B------:R-:W0:Y:S02]  /*33220*/  @!P1 SYNCS.PHASECHK.TRANS64 P1, [R3+URZ+0x22880], R2 ;  /* 0x02288002030095a7 */ /* 0x000e24000802007f */
[----:B0-----:R-:W-:Y:S05]  /*33230*/  @!P1 BRA `(.L_x_9042) ;  /* 0xfffffffc00f09947 */ /* 0x001fea000383ffff */
[----:B------:R-:W-:Y:S05]  /*33240*/  BRA `(.L_x_9321) ;  /* 0xffffff8800307947 */ /* 0x000fea000383ffff */
.L_x_9322:
        /* <DEDUP_REMOVED lines=11> */
.L_x_15848:


//--------------------- .text._ZN7cutlass13device_kernelIN5flash11enable_sm90INS1_16FlashAttnFwdSm90INS1_25CollectiveMainloopFwdSm90ILi2EN4cute5tupleIJNS5_1CILi1EEES8_S8_EEENS6_IJNS7_ILi128EEENS7_ILi160EEESA_EEELi128ENS_12float_e4m3_tEfNS_4arch4Sm90ELb1ELb0ELb0ELb0ELb1ELb0ELb0ELb1ELb1ELb1ELb0ELb0EEENS1_21CollectiveEpilogueFwdINS6_IJSA_SA_SB_EEES9_NS_10bfloat16_tESF_Li256ELb0ELb1ELb0ELb1EEENS1_30DynamicPersistentTileSchedulerILi256ELi128ELb0ELb1ELb1EEEEEEEEEvNT_6ParamsE --------------------------
	.section	.text._ZN7cutlass13device_kernelIN5flash11enable_sm90INS1_16FlashAttnFwdSm90INS1_25CollectiveMainloopFwdSm90ILi2EN4cute5tupleIJNS5_1CILi1EEES8_S8_EEENS6_IJNS7_ILi128EEENS7_ILi160EEESA_EEELi128ENS_12float_e4m3_tEfNS_4arch4Sm90ELb1ELb0ELb0ELb0ELb1ELb0ELb0ELb1ELb1ELb1ELb0ELb0EEENS1_21CollectiveEpilogueFwdINS6_IJSA_SA_SB_EEES9_NS_10bfloat16_tESF_Li256ELb0ELb1ELb0ELb1EEENS1_30DynamicPersistentTileSchedulerILi256ELi128ELb0ELb1ELb1EEEEEEEEEvNT_6ParamsE,"ax",@progbits
	.align	128
.text._ZN7cutlass13device_kernelIN5flash11enable_sm90INS1_16FlashAttnFwdSm90INS1_25CollectiveMainloopFwdSm90ILi2EN4cute5tupleIJNS5_1CILi1EEES8_S8_EEENS6_IJNS7_ILi128EEENS7_ILi160EEESA_EEELi128ENS_12float_e4m3_tEfNS_4arch4Sm90ELb1ELb0ELb0ELb0ELb1ELb0ELb0ELb1ELb1ELb1ELb0ELb0EEENS1_21CollectiveEpilogueFwdINS6_IJSA_SA_SB_EEES9_NS_10bfloat16_tESF_Li256ELb0ELb1ELb0ELb1EEENS1_30DynamicPersistentTileSchedulerILi256ELi128ELb0ELb1ELb1EEEEEEEEEvNT_6ParamsE:
        .type           _ZN7cutlass13device_kernelIN5flash11enable_sm90INS1_16FlashAttnFwdSm90INS1_25CollectiveMainloopFwdSm90ILi2EN4cute5tupleIJNS5_1CILi1EEES8_S8_EEENS6_IJNS7_ILi128EEENS7_ILi160EEESA_EEELi128ENS_12float_e4m3_tEfNS_4arch4Sm90ELb1ELb0ELb0ELb0ELb1ELb0ELb0ELb1ELb1ELb1ELb0ELb0EEENS1_21CollectiveEpilogueFwdINS6_IJSA_SA_SB_EEES9_NS_10bfloat16_tESF_Li256ELb0ELb1ELb0ELb1EEENS1_30DynamicPersistentTileSchedulerILi256ELi128ELb0ELb1ELb1EEEEEEEEEvNT_6ParamsE,@function
        .size           _ZN7cutlass13device_kernelIN5flash11enable_sm90INS1_16FlashAttnFwdSm90INS1_25CollectiveMainloopFwdSm90ILi2EN4cute5tupleIJNS5_1CILi1EEES8_S8_EEENS6_IJNS7_ILi128EEENS7_ILi160EEESA_EEELi128ENS_12float_e4m3_tEfNS_4arch4Sm90ELb1ELb0ELb0ELb0ELb1ELb0ELb0ELb1ELb1ELb1ELb0ELb0EEENS1_21CollectiveEpilogueFwdINS6_IJSA_SA_SB_EEES9_NS_10bfloat16_tESF_Li256ELb0ELb1ELb0ELb1EEENS1_30DynamicPersistentTileSchedulerILi256ELi128ELb0ELb1ELb1EEEEEEEEEvNT_6ParamsE,(.L_x_15849 - _ZN7cutlass13device_kernelIN5flash11enable_sm90INS1_16FlashAttnFwdSm90INS1_25CollectiveMainloopFwdSm90ILi2EN4cute5tupleIJNS5_1CILi1EEES8_S8_EEENS6_IJNS7_ILi128EEENS7_ILi160EEESA_EEELi128ENS_12float_e4m3_tEfNS_4arch4Sm90ELb1ELb0ELb0ELb0ELb1ELb0ELb0ELb1ELb1ELb1ELb0ELb0EEENS1_21CollectiveEpilogueFwdINS6_IJSA_SA_SB_EEES9_NS_10bfloat16_tESF_Li256ELb0ELb1ELb0ELb1EEENS1_30DynamicPersistentTileSchedulerILi256ELi128ELb0ELb1ELb1EEEEEEEEEvNT_6ParamsE)
        .other          _ZN7cutlass13device_kernelIN5flash11enable_sm90INS1_16FlashAttnFwdSm90INS1_25CollectiveMainloopFwdSm90ILi2EN4cute5tupleIJNS5_1CILi1EEES8_S8_EEENS6_IJNS7_ILi128EEENS7_ILi160EEESA_EEELi128ENS_12float_e4m3_tEfNS_4arch4Sm90ELb1ELb0ELb0ELb0ELb1ELb0ELb0ELb1ELb1ELb1ELb0ELb0EEENS1_21CollectiveEpilogueFwdINS6_IJSA_SA_SB_EEES9_NS_10bfloat16_tESF_Li256ELb0ELb1ELb0ELb1EEENS1_30DynamicPersistentTileSchedulerILi256ELi128ELb0ELb1ELb1EEEEEEEEEvNT_6ParamsE,@"STO_CUDA_ENTRY STV_DEFAULT"
_ZN7cutlass13device_kernelIN5flash11enable_sm90INS1_16FlashAttnFwdSm90INS1_25CollectiveMainloopFwdSm90ILi2EN4cute5tupleIJNS5_1CILi1EEES8_S8_EEENS6_IJNS7_ILi128EEENS7_ILi160EEESA_EEELi128ENS_12float_e4m3_tEfNS_4arch4Sm90ELb1ELb0ELb0ELb0ELb1ELb0ELb0ELb1ELb1ELb1ELb0ELb0EEENS1_21CollectiveEpilogueFwdINS6_IJSA_SA_SB_EEES9_NS_10bfloat16_tESF_Li256ELb0ELb1ELb0ELb1EEENS1_30DynamicPersistentTileSchedulerILi256ELi128ELb0ELb1ELb1EEEEEEEEEvNT_6ParamsE:
        /* <DEDUP_REMOVED lines=45> */
.L_x_9323:
        /* <DEDUP_REMOVED lines=22> */
.L_x_9324:
        /* <DEDUP_REMOVED lines=18> */
.L_x_9325:
        /* <DEDUP_REMOVED lines=22> */
.L_x_9326:
        /* <DEDUP_REMOVED lines=24> */
.L_x_9327:
        /* <DEDUP_REMOVED lines=10> */
.L_x_9329:
        /* <DEDUP_REMOVED lines=27> */
[----:B------:R-:W-:-:S02]  /*0a80*/  SHF.R.S32.HI R7, RZ, 0x4, R2 ;  /* 0x00000004ff077819 */ /* 0x000fc40000011402 */
[----:B------:R-:W-:Y:S02]  /*0a90*/  LOP3.LUT R5, R2, 0x3fffff0, RZ, 0xc0, !PT ;  /* 0x03fffff002057812 */ /* 0x000fe400078ec0ff */
[----:B------:R-:W-:Y:S02]  /*0aa0*/  SHF.R.S32.HI R9, RZ, 0x1f, R188 ;  /* 0x0000001fff097819 */ /* 0x000fe400000114bc */
[----:B------:R-:W-:Y:S01]  /*0ab0*/  LOP3.LUT R4, R4, 0xfffffc00, RZ, 0xc0, !PT ;  /* 0xfffffc0004047812 */ /* 0x000fe200078ec0ff */
[----:B------:R-:W-:Y:S01]  /*0ac0*/  IMAD.IADD R5, R194, 0x1, -R5 ;  /* 0x00000001c2057824 */ /* 0x000fe200078e0a05 */
[----:B------:R-:W-:Y:S02]  /*0ad0*/  LEA.HI R2, R2, R7, RZ, 0x1 ;  /* 0x0000000702027211 */ /* 0x000fe400078f08ff */
[----:B------:R-:W-:Y:S01]  /*0ae0*/  LEA.HI R6, R9, R188, RZ, 0x2 ;  /* 0x000000bc09067211 */ /* 0x000fe200078f10ff */
[----:B------:R-:W-:Y:S01]  /*0af0*/  IMAD R5, R5, 0x40, R4 ;  /* 0x0000004005057824 */ /* 0x000fe200078e0204 */
[----:B------:R-:W-:-:S02]  /*0b00*/  LOP3.LUT R2, R2, 0x1ffffffe, RZ, 0xc0, !PT ;  /* 0x1ffffffe02027812 */ /* 0x000fc400078ec0ff */
[-C--:B------:R-:W-:Y:S02]  /*0b10*/  LEA.HI R4, R3, R194.reuse, RZ, 0x2 ;  /* 0x000000c203047211 */ /* 0x080fe400078f10ff */
[----:B------:R-:W-:Y:S01]  /*0b20*/  SHF.R.S32.HI R8, RZ, 0x2, R6 ;  /* 0x00000002ff087819 */ /* 0x000fe20000011406 */
[----:B------:R-:W-:Y:S01]  /*0b30*/  IMAD.IADD R2, R7, 0x1, -R2 ;  /* 0x0000000107027824 */ /* 0x000fe200078e0a02 */
[----:B------:R-:W-:Y:S02]  /*0b40*/  SHF.R.S32.HI R11, RZ, 0x1f, R6 ;  /* 0x0000001fff0b7819 */ /* 0x000fe40000011406 */
[----:B------:R-:W-:Y:S01]  /*0b50*/  LOP3.LUT R7, R4, 0xfffffffc, RZ, 0xc0, !PT ;  /* 0xfffffffc04077812 */ /* 0x000fe200078ec0ff */
[----:B------:R-:W-:Y:S01]  /*0b60*/  IMAD R191, R2, 0x8, R5 ;  /* 0x0000000802bf7824 */ /* 0x000fe200078e0205 */
[----:B------:R-:W-:Y:S02]  /*0b70*/  LEA.HI R3, R3, R194, RZ, 0x3 ;  /* 0x000000c203037211 */ /* 0x000fe400078f18ff */
[----:B------:R-:W-:Y:S01]  /*0b80*/  LEA.HI R11, R11, R8, RZ, 0x3 ;  /* 0x000000080b0b7211 */ /* 0x000fe200078f18ff */
[----:B------:R-:W-:Y:S01]  /*0b90*/  IMAD.IADD R7, R194, 0x1, -R7 ;  /* 0x00000001c2077824 */ /* 0x000fe200078e0a07 */
[----:B------:R-:W-:-:S02]  /*0ba0*/  LOP3.LUT R5, R3, 0xfffffff8, RZ, 0xc0, !PT ;  /* 0xfffffff803057812 */ /* 0x000fc400078ec0ff */
[----:B------:R-:W-:Y:S02]  /*0bb0*/  LOP3.LUT R11, R11, 0xfffffff8, RZ, 0xc0, !PT ;  /* 0xfffffff80b0b7812 */ /* 0x000fe400078ec0ff */
[----:B------:R-:W-:Y:S01]  /*0bc0*/  LEA.HI R9, R9, R188, RZ, 0x5 ;  /* 0x000000bc09097211 */ /* 0x000fe200078f28ff */
[----:B------:R-:W-:Y:S01]  /*0bd0*/  IMAD.IADD R22, R194, 0x1, -R5 ;  /* 0x00000001c2167824 */ /* 0x000fe200078e0a05 */
[----:B------:R-:W-:Y:S01]  /*0be0*/  LEA.HI R0, R0, R189, RZ, 0x1 ;  /* 0x000000bd00007211 */ /* 0x000fe200078f08ff */
[----:B------:R-:W-:Y:S01]  /*0bf0*/  IMAD.IADD R8, R8, 0x1, -R11 ;  /* 0x0000000108087824 */ /* 0x000fe200078e0a0b */
[----:B------:R-:W-:Y:S01]  /*0c00*/  LEA.HI R2, R7, R7, RZ, 0x1 ;  /* 0x0000000707027211 */ /* 0x000fe200078f08ff */
[----:B------:R-:W-:Y:S01]  /*0c10*/  IMAD.SHL.U32 R16, R22, 0x8, RZ ;  /* 0x0000000816107824 */ /* 0x000fe200078e00ff */
[----:B------:R-:W-:Y:S02]  /*0c20*/  SHF.R.S32.HI R9, RZ, 0x5, R9 ;  /* 0x00000005ff097819 */ /* 0x000fe40000011409 */
[----:B------:R-:W-:Y:S01]  /*0c30*/  LOP3.LUT R0, R0, 0x3fffffe, RZ, 0xc0, !PT ;  /* 0x03fffffe00007812 */ /* 0x000fe200078ec0ff */
[----:B------:R-:W-:Y:S01]  /*0c40*/  VIADD R19, R16, 0x40 ;  /* 0x0000004010137836 */ /* 0x000fe20000000000 */
[----:B------:R-:W-:Y:S01]  /*0c50*/  LOP3.LUT R2, R2, 0x1ffffffe, RZ, 0xc0, !PT ;  /* 0x1ffffffe02027812 */ /* 0x000fe200078ec0ff */
[----:B------:R-:W-:Y:S01]  /*0c60*/  IMAD R9, R9, 0x10, R8 ;  /* 0x0000001009097824 */ /* 0x000fe200078e0208 */
[----:B------:R-:W-:Y:S01]  /*0c70*/  LOP3.LUT R17, R6, 0x7ffffffc, RZ, 0xc0, !PT ;  /* 0x7ffffffc06117812 */ /* 0x000fe200078ec0ff */
[----:B------:R-:W-:Y:S01]  /*0c80*/  IMAD.IADD R0, R189, 0x1, -R0 ;  /* 0x00000001bd007824 */ /* 0x000fe200078e0a00 */
[----:B------:R-:W-:Y:S01]  /*0c90*/  SHF.R.S32.HI R23, RZ, 0x3, R3 ;  /* 0x00000003ff177819 */ /* 0x000fe20000011403 */
[----:B------:R-:W-:Y:S01]  /*0ca0*/  IMAD.IADD R7, R7, 0x1, -R2 ;  /* 0x0000000107077824 */ /* 0x000fe200078e0a02 */
[----:B------:R-:W-:Y:S01]  /*0cb0*/  SHF.R.S32.HI R193, RZ, 0x1f, R16 ;  /* 0x0000001fffc17819 */ /* 0x000fe20000011410 */
[----:B------:R-:W-:Y:S01]  /*0cc0*/  IMAD R190, R0, 0x40, R9 ;  /* 0x0000004000be7824 */ /* 0x000fe200078e0209 */
[----:B------:R-:W-:Y:S01]  /*0cd0*/  SHF.R.S32.HI R192, RZ, 0x1f, R19 ;  /* 0x0000001fffc07819 */ /* 0x000fe20000011413 */
[----:B------:R-:W-:-:S02]  /*0ce0*/  IMAD.IADD R17, R188, 0x1, -R17 ;  /* 0x00000001bc117824 */ /* 0x000fc400078e0a11 */
[----:B------:R-:W-:-:S07]  /*0cf0*/  IMAD R18, R7, 0x8, R190 ;  /* 0x0000000807127824 */ /* 0x000fce00078e02be */
.L_x_9386:
        /* <DEDUP_REMOVED lines=21> */
.L_x_9330:
[----:B------:R-:W-:Y:S01]  /*0e50*/  ULDC UR6, c[0x0][0xc54] ;  /* 0x0003150000067ab9 */ /* 0x000fe20000000800 */
[----:B------:R-:W-:Y:S01]  /*0e60*/  UMOV UR8, UR7 ;  /* 0x0000000700087c82 */ /* 0x000fe20008000000 */
[----:B------:R-:W-:-:S11]  /*0e70*/  UISETP.NE.AND UP0, UPT, UR6, 0x1, UPT ;  /* 0x000000010600788c */ /* 0x000fd6000bf05270 */
[----:B------:R-:W-:Y:S02]  /*0e80*/  @UP0 ULDC.64 UR10, c[0x0][0xc58] ;  /* 0x00031600000a0ab9 */ /* 0x000fe40000000a00 */
[----:B------:R-:W-:-:S04]  /*0e90*/  UIMAD.WIDE.U32 UR4, UR7, UR10, URZ ;  /* 0x0000000a070472a5 */ /* 0x000fc8000f8e003f */
[----:B------:R-:W-:-:S04]  /*0ea0*/  @UP0 USHF.R.U32.HI UR8, URZ, UR11, UR5 ;  /* 0x0000000b3f080299 */ /* 0x000fc80008011605 */
[----:B------:R-:W-:-:S12]  /*0eb0*/  UIMAD UR4, UR8, UR6, URZ ;  /* 0x00000006080472a4 */ /* 0x000fd8000f8e023f */
.L_x_9331:
        /* <DEDUP_REMOVED lines=101> */
[----:B------:R-:W-:Y:S01]  /*1510*/  CS2R R92, SRZ ;  /* 0x00000000005c7805 */ /* 0x000fe2000001ff00 */
[----:B------:R-:W-:Y:S01]  /*1520*/  IMAD.MOV.U32 R57, RZ, RZ, RZ ;  /* 0x000000ffff397224 */ /* 0x000fe200078e00ff */
[----:B------:R-:W-:Y:S01]  /*1530*/  CS2R R94, SRZ ;  /* 0x00000000005e7805 */ /* 0x000fe2000001ff00 */
        /* <DEDUP_REMOVED lines=57> */
.L_x_9333:
        /* <DEDUP_REMOVED lines=9> */
.L_x_9470:
[----:B------:R-:W-:Y:S05]  /*1960*/  @!P0 BRA `(.L_x_9335) ;  /* 0x0000000000048947 */ /* 0x000fea0003800000 */
[----:B------:R-:W-:Y:S01]  /*1970*/  BPT.TRAP 0x1 ;  /* 0x000000040000795c */ /* 0x000fe20000300000 */
.L_x_9335:
[----:B0-----:R-:W-:Y:S02]  /*1980*/  IMAD.U32 R0, RZ, RZ, UR44 ;  /* 0x0000002cff007e24 */ /* 0x001fe4000f8e00ff */
[----:B------:R-:W-:-:S03]  /*1990*/  IMAD.U32 R3, RZ, RZ, UR45 ;  /* 0x0000002dff037e24 */ /* 0x000fc6000f8e00ff */
[----:B------:R-:W-:Y:S02]  /*19a0*/  LEA R0, R0, UR43, 0x3 ;  /* 0x0000002b00007c11 */ /* 0x000fe4000f8e18ff */
[----:B------:R-:W-:-:S04]  /*19b0*/  SHF.L.U32 R3, R3, 0x1f, RZ ;  /* 0x0000001f03037819 */ /* 0x000fc800000006ff */
[----:B------:R0:W1:Y:S01]  /*19c0*/  SYNCS.PHASECHK.TRANS64.TRYWAIT P1, [R0+URZ+0x22830], R3 ;  /* 0x02283003000075a7 */ /* 0x000062000802017f */
[----:B------:R-:W-:Y:S05]  /*19d0*/  @!P0 BRA `(.L_x_9336) ;  /* 0x0000000000048947 */ /* 0x000fea0003800000 */
[----:B------:R-:W-:Y:S01]  /*19e0*/  BPT.TRAP 0x1 ;  /* 0x000000040000795c */ /* 0x000fe20000300000 */
.L_x_9336:
[----:B-1----:R-:W-:Y:S05]  /*19f0*/  @P1 BRA `(.L_x_9337) ;  /* 0x0000000000081947 */ /* 0x002fea0003800000 */
[----:B------:R-:W1:Y:S02]  /*1a00*/  SYNCS.PHASECHK.TRANS64.TRYWAIT P1, [R0+URZ+0x22830], R3 ;  /* 0x02283003000075a7 */ /* 0x000e64000802017f */
[----:B-1----:R-:W-:Y:S05]  /*1a10*/  @!P1 BRA `(.L_x_9338) ;  /* 0x0000011400609947 */ /* 0x002fea0003800000 */
.L_x_9337:
[----:B------:R-:W-:-:S04]  /*1a20*/  UIADD3 UR4, UR43, 0x18400, URZ ;  /* 0x000184002b047890 */ /* 0x000fc8000fffe03f */
        /* <DEDUP_REMOVED lines=134> */
.L_x_9339:
        /* <DEDUP_REMOVED lines=12> */
[----:B------:R-:W-:Y:S01]  /*2350*/  @P1 IMAD.HI.U32 R2, R4, UR6, RZ ;  /* 0x0000000604021c27 */ /* 0x000fe2000f8e00ff */
        /* <DEDUP_REMOVED lines=35> */
[----:B------:R-:W-:Y:S01]  /*2590*/  ISETP.GT.AND P2, PT, R5, 0x10, PT ;  /* 0x000000100500780c */ /* 0x000fe20003f44270 */
[----:B------:R-:W-:Y:S01]  /*25a0*/  UISETP.GE.AND UP0, UPT, UR31, UR29, UPT ;  /* 0x0000001d1f00728c */ /* 0x000fe2000bf06270 */
[----:B------:R-:W-:Y:S02]  /*25b0*/  FSEL R95, R95, -INF , P1 ;  /* 0xff8000005f5f7808 */ /* 0x000fe40000800000 */
[----:B------:R-:W-:Y:S01]  /*25c0*/  FMNMX.FTZ R2, R13, R2, !PT ;  /* 0x000000020d027209 */ /* 0x000fe20007810000 */
[----:B------:R-:W-:Y:S01]  /*25d0*/  SYNCS.ARRIVE.TRANS64.RED.A1T0 RZ, [UR6], RZ ;  /* 0x000000ffffff79a7 */ /* 0x000fe20008100406 */
        /* <DEDUP_REMOVED lines=106> */
[----:B------:R-:W-:-:S04]  /*2c80*/  FMNMX.FTZ R2, R38, R5, !PT ;  /* 0x0000000526027209 */ /* 0x000fc80007810000 */
[----:B------:R-:W-:Y:S01]  /*2c90*/  FMNMX.FTZ R8, R39, R2, !PT ;  /* 0x0000000227087209 */ /* 0x000fe20007810000 */
[----:B------:R-:W-:-:S04]  /*2ca0*/  IMAD.U32 R2, RZ, RZ, UR39 ;  /* 0x00000027ff027e24 */ /* 0x000fc8000f8e00ff */
        /* <DEDUP_REMOVED lines=15> */
[----:B------:R-:W-:Y:S01]  /*2da0*/  MUFU.EX2 R8, R8 ;  /* 0x0000000800087308 */ /* 0x000fe20000000800 */
[----:B------:R-:W-:-:S01]  /*2db0*/  FFMA.FTZ R95, R95, UR39, -R2 ;  /* 0x000000275f5f7c23 */ /* 0x000fc20008010802 */
[----:B------:R-:W-:Y:S01]  /*2dc0*/  ISETP.GT.AND P1, PT, R86, RZ, PT ;  /* 0x000000ff5600720c */ /* 0x000fe20003f24270 */
[----:B------:R-:W-:-:S01]  /*2dd0*/  FFMA.FTZ R13, R99, UR39, -R2 ;  /* 0x00000027630d7c23 */ /* 0x000fc20008010802 */
[----:B------:R-:W-:Y:S01]  /*2de0*/  ISETP.GT.AND P2, PT, R86, 0x1, PT ;  /* 0x000000015600780c */ /* 0x000fe20003f44270 */
[----:B------:R-:W-:-:S01]  /*2df0*/  FFMA.FTZ R103, R103, UR39, -R2 ;  /* 0x0000002767677c23 */ /* 0x000fc20008010802 */
[----:B------:R-:W-:Y:S01]  /*2e00*/  ISETP.GT.AND P3, PT, R86, 0x8, PT ;  /* 0x000000085600780c */ /* 0x000fe20003f64270 */
[----:B------:R-:W-:-:S01]  /*2e10*/  FFMA.FTZ R14, R105, UR39, -R2 ;  /* 0x00000027690e7c23 */ /* 0x000fc20008010802 */
        /* <DEDUP_REMOVED lines=9> */
[----:B------:R-:W0:Y:S01]  /*2eb0*/  MUFU.EX2 R9, R9 ;  /* 0x0000000900097308 */ /* 0x000e220000000800 */
[----:B------:R-:W-:Y:S01]  /*2ec0*/  ISETP.GT.AND P2, PT, R86, 0x10, PT ;  /* 0x000000105600780c */ /* 0x000fe20003f44270 */
[--C-:B------:R-:W-:Y:S01]  /*2ed0*/  FFMA.FTZ R113, R113, UR39, -R2.reuse ;  /* 0x0000002771717c23 */ /* 0x100fe20008010802 */
[----:B------:R-:W-:Y:S01]  /*2ee0*/  FSEL R93, R93, -INF , P1 ;  /* 0xff8000005d5d7808 */ /* 0x000fe20000800000 */
[--C-:B------:R-:W-:Y:S01]  /*2ef0*/  FFMA.FTZ R58, R117, UR39, -R2.reuse ;  /* 0x00000027753a7c23 */ /* 0x100fe20008010802 */
[----:B------:R-:W-:Y:S01]  /*2f00*/  FMNMX.FTZ R4, R92, R15, !PT ;  /* 0x0000000f5c047209 */ /* 0x000fe20007810000 */
[--C-:B------:R-:W-:Y:S01]  /*2f10*/  FFMA.FTZ R7, R7, UR39, -R2.reuse ;  /* 0x0000002707077c23 */ /* 0x100fe20008010802 */
[----:B------:R-:W-:Y:S01]  /*2f20*/  ISETP.GT.AND P1, PT, R86, 0x11, PT ;  /* 0x000000115600780c */ /* 0x000fe20003f24270 */
[----:B------:R-:W-:Y:S01]  /*2f30*/  MUFU.EX2 R11, R95 ;  /* 0x0000005f000b7308 */ /* 0x000fe20000000800 */
        /* <DEDUP_REMOVED lines=9> */
[----:B0-----:R-:W-:Y:S01]  /*2fd0*/  FADD.FTZ R99, R6, R9 ;  /* 0x0000000906637221 */ /* 0x001fe20000010000 */
[----:B------:R-:W-:Y:S01]  /*2fe0*/  ISETP.GT.AND P1, PT, R86, 0x19, PT ;  /* 0x000000195600780c */ /* 0x000fe20003f24270 */
[--C-:B------:R-:W-:Y:S01]  /*2ff0*/  FFMA.FTZ R30, R30, UR39, -R2.reuse ;  /* 0x000000271e1e7c23 */ /* 0x100fe20008010802 */
[----:B------:R-:W-:Y:S01]  /*3000*/  FSEL R100, R100, -INF , P2 ;  /* 0xff80000064647808 */ /* 0x000fe20001000000 */
        /* <DEDUP_REMOVED lines=9> */
[----:B------:R-:W-:Y:S01]  /*30a0*/  ISETP.GT.AND P2, PT, R86, 0x21, PT ;  /* 0x000000215600780c */ /* 0x000fe20003f44270 */
[----:B------:R-:W-:Y:S01]  /*30b0*/  MUFU.EX2 R12, R12 ;  /* 0x0000000c000c7308 */ /* 0x000fe20000000800 */
[----:B------:R-:W-:Y:S01]  /*30c0*/  FSEL R72, R72, -INF , P1 ;  /* 0xff80000048487808 */ /* 0x000fe20000800000 */
[----:B------:R-:W-:Y:S01]  /*30d0*/  FFMA.FTZ R39, R39, UR39, -R2 ;  /* 0x0000002727277c23 */ /* 0x000fe20008010802 */
        /* <DEDUP_REMOVED lines=25> */
[----:B------:R-:W-:Y:S02]  /*3270*/  ISETP.GT.AND P1, PT, R86, 0x40, PT ;  /* 0x000000405600780c */ /* 0x000fe40003f24270 */
        /* <DEDUP_REMOVED lines=29> */
[----:B------:R-:W-:Y:S01]  /*3450*/  FSEL R69, R69, -INF , P2 ;  /* 0xff80000045457808 */ /* 0x000fe20001000000 */
        /* <DEDUP_REMOVED lines=9> */
[----:B------:R-:W-:Y:S01]  /*34f0*/  FSEL R82, R41, -INF , P2 ;  /* 0xff80000029527808 */ /* 0x000fe20001000000 */
[----:B------:R-:W-:Y:S01]  /*3500*/  FFMA.FTZ R41, R79, UR39, -R2 ;  /* 0x000000274f297c23 */ /* 0x000fe20008010802 */
[----:B------:R-:W-:Y:S01]  /*3510*/  FMNMX.FTZ R83, R78, R83, !PT ;  /* 0x000000534e537209 */ /* 0x000fe20007810000 */
[----:B------:R-:W-:Y:S01]  /*3520*/  MUFU.EX2 R40, R90 ;  /* 0x0000005a00287308 */ /* 0x000fe20000000800 */
[----:B------:R-:W-:-:S02]  /*3530*/  ISETP.GT.AND P2, PT, R86, 0x69, PT ;  /* 0x000000695600780c */ /* 0x000fc40003f44270 */
[----:B------:R-:W-:Y:S01]  /*3540*/  FSEL R79, R44, -INF , P1 ;  /* 0xff8000002c4f7808 */ /* 0x000fe20000800000 */
[----:B------:R-:W-:-:S01]  /*3550*/  FFMA.FTZ R44, R75, UR39, -R2 ;  /* 0x000000274b2c7c23 */ /* 0x000fc20008010802 */
[----:B------:R-:W-:Y:S01]  /*3560*/  FMNMX.FTZ R4, R82, R83, !PT ;  /* 0x0000005352047209 */ /* 0x000fe20007810000 */
[----:B------:R-:W-:-:S01]  /*3570*/  FFMA.FTZ R75, R63, UR39, -R2 ;  /* 0x000000273f4b7c23 */ /* 0x000fc20008010802 */
[C---:B------:R-:W-:Y:S01]  /*3580*/  ISETP.GT.AND P1, PT, R86.reuse, 0x70, PT ;  /* 0x000000705600780c */ /* 0x040fe20003f24270 */
        /* <DEDUP_REMOVED lines=15> */
[----:B------:R0:W-:Y:S01]  /*3680*/  MUFU.EX2 R45, R75 ;  /* 0x0000004b002d7308 */ /* 0x0001e20000000800 */
[----:B------:R-:W-:Y:S02]  /*3690*/  ISETP.GT.AND P1, PT, R86, 0x80, PT ;  /* 0x000000805600780c */ /* 0x000fe40003f24270 */
[----:B------:R-:W-:Y:S02]  /*36a0*/  FMNMX.FTZ R4, R52, R63, !PT ;  /* 0x0000003f34047209 */ /* 0x000fe40007810000 */
[----:B------:R-:W-:-:S02]  /*36b0*/  ISETP.GT.AND P2, PT, R86, 0x81, PT ;  /* 0x000000815600780c */ /* 0x000fc40003f44270 */
[----:B------:R-:W-:Y:S01]  /*36c0*/  FSEL R63, R24, -INF , P1 ;  /* 0xff800000183f7808 */ /* 0x000fe20000800000 */
[----:B------:R-:W-:-:S01]  /*36d0*/  FFMA.FTZ R24, R67, UR39, -R2 ;  /* 0x0000002743187c23 */ /* 0x000fc20008010802 */
[----:B------:R-:W-:Y:S01]  /*36e0*/  FMNMX.FTZ R4, R53, R4, !PT ;  /* 0x0000000435047209 */ /* 0x000fe20007810000 */
[----:B------:R-:W-:Y:S01]  /*36f0*/  MUFU.EX2 R30, R30 ;  /* 0x0000001e001e7308 */ /* 0x000fe20000000800 */
[C---:B------:R-:W-:Y:S02]  /*3700*/  ISETP.GT.AND P1, PT, R86.reuse, 0x88, PT ;  /* 0x000000885600780c */ /* 0x040fe40003f24270 */
[----:B0-----:R-:W-:Y:S02]  /*3710*/  FSEL R75, R25, -INF , P2 ;  /* 0xff800000194b7808 */ /* 0x001fe40001000000 */
        /* <DEDUP_REMOVED lines=10> */
[----:B------:R-:W-:Y:S01]  /*37c0*/  FSEL R70, R32, -INF , P1 ;  /* 0xff80000020467808 */ /* 0x000fe20000800000 */
[----:B------:R-:W-:Y:S01]  /*37d0*/  FFMA.FTZ R32, R71, UR39, -R2 ;  /* 0x0000002747207c23 */ /* 0x000fe20008010802 */
[----:B------:R-:W-:Y:S01]  /*37e0*/  FMNMX.FTZ R29, R67, R4, !PT ;  /* 0x00000004431d7209 */ /* 0x000fe20007810000 */
[----:B------:R0:W-:Y:S01]  /*37f0*/  MUFU.EX2 R25, R87 ;  /* 0x0000005700197308 */ /* 0x0001e20000000800 */
[----:B------:R-:W-:-:S02]  /*3800*/  ISETP.GT.AND P1, PT, R86, 0x98, PT ;  /* 0x000000985600780c */ /* 0x000fc40003f24270 */
[----:B------:R-:W-:Y:S02]  /*3810*/  FSEL R33, R33, -INF , P2 ;  /* 0xff80000021217808 */ /* 0x000fe40001000000 */
        /* <DEDUP_REMOVED lines=9> */
[----:B------:R-:W-:Y:S01]  /*38b0*/  IMAD.U32 R55, RZ, RZ, UR39 ;  /* 0x00000027ff377e24 */ /* 0x000fe2000f8e00ff */
[----:B------:R-:W-:Y:S01]  /*38c0*/  FMNMX.FTZ R4, R71, R4, !PT ;  /* 0x0000000447047209 */ /* 0x000fe20007810000 */
[--C-:B------:R-:W-:Y:S01]  /*38d0*/  FFMA.FTZ R36, R43, UR39, -R2.reuse ;  /* 0x000000272b247c23 */ /* 0x100fe20008010802 */
[----:B------:R-:W-:-:S01]  /*38e0*/  FFMA.FTZ R43, R50, UR39, -R2 ;  /* 0x00000027322b7c23 */ /* 0x000fc20008010802 */
[----:B------:R-:W-:Y:S01]  /*38f0*/  FFMA.FTZ R50, R54, UR39, -R2 ;  /* 0x0000002736327c23 */ /* 0x000fe20008010802 */
[----:B------:R-:W-:Y:S01]  /*3900*/  FMNMX.FTZ R4, R37, R4, !PT ;  /* 0x0000000425047209 */ /* 0x000fe20007810000 */
[----:B------:R-:W-:Y:S04]  /*3910*/  MUFU.EX2 R32, R32 ;  /* 0x0000002000207308 */ /* 0x000fe80000000800 */
[----:B0-----:R-:W0:Y:S04]  /*3920*/  SHFL.BFLY PT, R87, R4, 0x2, 0x1f ;  /* 0x0c401f0004577f89 */ /* 0x001e2800000e0000 */
        /* <DEDUP_REMOVED lines=61> */
[----:B------:R-:W3:Y:S08]  /*3d00*/  MUFU.EX2 R97, R97 ;  /* 0x0000006100617308 */ /* 0x000ef00000000800 */
[----:B------:R4:W-:Y:S08]  /*3d10*/  MUFU.EX2 R91, R74 ;  /* 0x0000004a005b7308 */ /* 0x0009f00000000800 */
[----:B------:R-:W5:Y:S01]  /*3d20*/  MUFU.EX2 R100, R100 ;  /* 0x0000006400647308 */ /* 0x000f620000000800 */
[----:B----4-:R-:W-:-:S04]  /*3d30*/  FADD.FTZ R74, R8, R99 ;  /* 0x00000063084a7221 */ /* 0x010fc80000010000 */
[C---:B------:R-:W-:Y:S01]  /*3d40*/  FADD.FTZ R103, R11.reuse, R74 ;  /* 0x0000004a0b677221 */ /* 0x040fe20000010000 */
[----:B------:R-:W-:Y:S02]  /*3d50*/  F2FP.SATFINITE.E4M3.F32.PACK_AB_MERGE_C R74, R11, R8, RZ ;  /* 0x000000080b4a723e */ /* 0x000fe400048070ff */
[----:B------:R1:W-:Y:S02]  /*3d60*/  MUFU.EX2 R89, R66 ;  /* 0x0000004200597308 */ /* 0x0003e40000000800 */
[----:B------:R-:W-:-:S06]  /*3d70*/  F2FP.SATFINITE.E4M3.F32.PACK_AB_MERGE_C R185, R9, R6, R74 ;  /* 0x0000000609b9723e */ /* 0x000fcc000480704a */
[----:B------:R-:W4:Y:S01]  /*3d80*/  MUFU.EX2 R101, R101 ;  /* 0x0000006500657308 */ /* 0x000f220000000800 */
[----:B-1----:R-:W-:-:S01]  /*3d90*/  FADD.FTZ R66, R92, R95 ;  /* 0x0000005f5c427221 */ /* 0x002fc20000010000 */
[----:B--2---:R-:W-:-:S03]  /*3da0*/  F2FP.SATFINITE.E4M3.F32.PACK_AB_MERGE_C R92, R93, R92, RZ ;  /* 0x0000005c5d5c723e */ /* 0x004fc600048070ff */
[----:B------:R-:W-:Y:S01]  /*3db0*/  FADD.FTZ R99, R93, R66 ;  /* 0x000000425d637221 */ /* 0x000fe20000010000 */
[----:B------:R-:W-:-:S01]  /*3dc0*/  FADD.FTZ R66, R10, R103 ;  /* 0x000000670a427221 */ /* 0x000fc20000010000 */
[----:B------:R-:W-:Y:S01]  /*3dd0*/  F2FP.SATFINITE.E4M3.F32.PACK_AB_MERGE_C R184, R55, R54, R92 ;  /* 0x0000003637b8723e */ /* 0x000fe2000480705c */
[----:B------:R-:W1:Y:S01]  /*3de0*/  MUFU.EX2 R72, R72 ;  /* 0x0000004800487308 */ /* 0x000e620000000800 */
[----:B0-----:R-:W-:-:S01]  /*3df0*/  FADD.FTZ R0, R86, R99 ;  /* 0x0000006356007221 */ /* 0x001fc20000010000 */
[----:B------:R-:W-:Y:S01]  /*3e00*/  FADD.FTZ R103, R13, R66 ;  /* 0x000000420d677221 */ /* 0x000fe20000010000 */
[----:B------:R-:W-:Y:S02]  /*3e10*/  CS2R R54, SRZ ;  /* 0x0000000000367805 */ /* 0x000fe4000001ff00 */
[----:B---3--:R-:W-:Y:S01]  /*3e20*/  FADD.FTZ R99, R97, R0 ;  /* 0x0000000061637221 */ /* 0x008fe20000010000 */
[----:B------:R-:W-:-:S02]  /*3e30*/  FADD.FTZ R2, R12, R103 ;  /* 0x000000670c027221 */ /* 0x000fc40000010000 */
[----:B------:R-:W0:Y:S01]  /*3e40*/  MUFU.EX2 R73, R73 ;  /* 0x0000004900497308 */ /* 0x000e220000000800 */
[----:B-----5:R-:W-:-:S01]  /*3e50*/  FADD.FTZ R0, R100, R99 ;  /* 0x0000006364007221 */ /* 0x020fc20000010000 */
[----:B------:R-:W-:Y:S01]  /*3e60*/  FADD.FTZ R103, R15, R2 ;  /* 0x000000020f677221 */ /* 0x000fe20000010000 */
[----:B----4-:R-:W-:-:S02]  /*3e70*/  F2FP.SATFINITE.E4M3.F32.PACK_AB_MERGE_C R100, R101, R100, RZ ;  /* 0x000000646564723e */ /* 0x010fc400048070ff */
[----:B------:R-:W-:Y:S01]  /*3e80*/  FADD.FTZ R99, R101, R0 ;  /* 0x0000000065637221 */ /* 0x000fe20000010000 */
[----:B------:R-:W-:-:S01]  /*3e90*/  FADD.FTZ R66, R14, R103 ;  /* 0x000000670e427221 */ /* 0x000fc20000010000 */
[----:B------:R-:W-:Y:S01]  /*3ea0*/  F2FP.SATFINITE.E4M3.F32.PACK_AB_MERGE_C R186, R97, R86, R100 ;  /* 0x0000005661ba723e */ /* 0x000fe20004807064 */
[----:B------:R-:W2:Y:S01]  /*3eb0*/  MUFU.EX2 R76, R76 ;  /* 0x0000004c004c7308 */ /* 0x000ea20000000800 */
[----:B-1----:R-:W-:-:S01]  /*3ec0*/  FADD.FTZ R2, R72, R99 ;  /* 0x0000006348027221 */ /* 0x002fc20000010000 */
[----:B------:R-:W-:Y:S01]  /*3ed0*/  FADD.FTZ R103, R21, R66 ;  /* 0x0000004215677221 */ /* 0x000fe20000010000 */
[----:B------:R-:W-:-:S03]  /*3ee0*/  CS2R R86, SRZ ;  /* 0x0000000000567805 */ /* 0x000fc6000001ff00 */
[----:B------:R-:W-:Y:S01]  /*3ef0*/  FADD.FTZ R66, R20, R103 ;  /* 0x0000006714427221 */ /* 0x000fe20000010000 */
[----:B------:R-:W-:Y:S01]  /*3f00*/  F2FP.SATFINITE.E4M3.F32.PACK_AB_MERGE_C R20, R59, R20, RZ ;  /* 0x000000143b14723e */ /* 0x000fe200048070ff */
[----:B------:R-:W1:Y:S01]  /*3f10*/  MUFU.EX2 R77, R77 ;  /* 0x0000004d004d7308 */ /* 0x000e620000000800 */
[----:B0-----:R-:W-:-:S02]  /*3f20*/  FADD.FTZ R99, R73, R2 ;  /* 0x0000000249637221 */ /* 0x001fc40000010000 */
[----:B------:R-:W-:-:S05]  /*3f30*/  F2FP.SATFINITE.E4M3.F32.PACK_AB_MERGE_C R181, R21, R14, R20 ;  /* 0x0000000e15b5723e */ /* 0x000fca0004807014 */
[----:B------:R-:W0:Y:S01]  /*3f40*/  MUFU.EX2 R80, R80 ;  /* 0x0000005000507308 */ /* 0x000e220000000800 */
[----:B--2---:R-:W-:-:S01]  /*3f50*/  FADD.FTZ R2, R76, R99 ;  /* 0x000000634c027221 */ /* 0x004fc20000010000 */
[----:B------:R-:W-:-:S04]  /*3f60*/  FADD.FTZ R99, R59, R66 ;  /* 0x000000423b637221 */ /* 0x000fc80000010000 */
[----:B------:R-:W-:Y:S02]  /*3f70*/  FADD.FTZ R66, R56, R99 ;  /* 0x0000006338427221 */ /* 0x000fe40000010000 */
[----:B------:R-:W2:Y:S01]  /*3f80*/  MUFU.EX2 R81, R81 ;  /* 0x0000005100517308 */ /* 0x000ea20000000800 */
[----:B-1----:R-:W-:Y:S01]  /*3f90*/  F2FP.SATFINITE.E4M3.F32.PACK_AB_MERGE_C R76, R77, R76, RZ ;  /* 0x0000004c4d4c723e */ /* 0x002fe200048070ff */
[----:B------:R-:W-:-:S03]  /*3fa0*/  FADD.FTZ R99, R57, R66 ;  /* 0x0000004239637221 */ /* 0x000fc60000010000 */
[----:B------:R-:W-:Y:S01]  /*3fb0*/  F2FP.SATFINITE.E4M3.F32.PACK_AB_MERGE_C R180, R73, R72, R76 ;  /* 0x0000004849b4723e */ /* 0x000fe2000480704c */
[----:B------:R-:W-:-:S01]  /*3fc0*/  FADD.FTZ R66, R58, R99 ;  /* 0x000000633a427221 */ /* 0x000fc20000010000 */
[----:B------:R-:W-:Y:S01]  /*3fd0*/  F2FP.SATFINITE.E4M3.F32.PACK_AB_MERGE_C R58, R61, R58, RZ ;  /* 0x0000003a3d3a723e */ /* 0x000fe200048070ff */
[----:B------:R-:W1:Y:S01]  /*3fe0*/  MUFU.EX2 R84, R84 ;  /* 0x0000005400547308 */ /* 0x000e620000000800 */
[----:B------:R-:W-:Y:S02]  /*3ff0*/  CS2R R72, SRZ ;  /* 0x0000000000487805 */ /* 0x000fe4000001ff00 */
[----:B------:R-:W-:Y:S02]  /*4000*/  F2FP.SATFINITE.E4M3.F32.PACK_AB_MERGE_C R183, R57, R56, R58 ;  /* 0x0000003839b7723e */ /* 0x000fe4000480703a */
[----:B------:R-:W-:Y:S02]  /*4010*/  CS2R R58, SRZ ;  /* 0x00000000003a7805 */ /* 0x000fe4000001ff00 */
[----:B------:R-:W-:Y:S01]  /*4020*/  CS2R R56, SRZ ;  /* 0x0000000000387805 */ /* 0x000fe2000001ff00 */
[----:B------:R-:W3:Y:S08]  /*4030*/  MUFU.EX2 R85, R85 ;  /* 0x0000005500557308 */ /* 0x000ef00000000800 */
[----:B------:R4:W-:Y:S08]  /*4040*/  MUFU.EX2 R0, R83 ;  /* 0x0000005300007308 */ /* 0x0009f00000000800 */
[----:B------:R-:W5:Y:S01]  /*4050*/  MUFU.EX2 R62, R62 ;  /* 0x0000003e003e7308 */ /* 0x000f620000000800 */
[----:B----4-:R-:W-:-:S01]  /*4060*/  FADD.FTZ R83, R77, R2 ;  /* 0x000000024d537221 */ /* 0x010fc20000010000 */
[----:B------:R-:W-:-:S03]  /*4070*/  CS2R R76, SRZ ;  /* 0x00000000004c7805 */ /* 0x000fc6000001ff00 */
[----:B0-----:R-:W-:-:S03]  /*4080*/  FADD.FTZ R2, R80, R83 ;  /* 0x0000005350027221 */ /* 0x001fc60000010000 */
[----:B------:R-:W0:Y:S01]  /*4090*/  MUFU.EX2 R60, R60 ;  /* 0x0000003c003c7308 */ /* 0x000e220000000800 */
[----:B--2---:R-:W-:-:S04]  /*40a0*/  FADD.FTZ R83, R81, R2 ;  /* 0x0000000251537221 */ /* 0x004fc80000010000 */
[----:B-1----:R-:W-:Y:S01]  /*40b0*/  FADD.FTZ R2, R84, R83 ;  /* 0x0000005354027221 */ /* 0x002fe20000010000 */
[----:B------:R-:W-:-:S01]  /*40c0*/  FADD.FTZ R83, R61, R66 ;  /* 0x000000423d537221 */ /* 0x000fc20000010000 */
[----:B------:R-:W-:Y:S01]  /*40d0*/  F2FP.SATFINITE.E4M3.F32.PACK_AB_MERGE_C R66, R15, R12, RZ ;  /* 0x0000000c0f42723e */ /* 0x000fe200048070ff */
[----:B------:R-:W1:Y:S01]  /*40e0*/  MUFU.EX2 R64, R64 ;  /* 0x0000004000407308 */ /* 0x000e620000000800 */
[----:B---3--:R-:W-:-:S01]  /*40f0*/  FADD.FTZ R11, R85, R2 ;  /* 0x00000002550b7221 */ /* 0x008fc20000010000 */
[----:B------:R-:W-:Y:S01]  /*4100*/  FADD.FTZ R8, R40, R83 ;  /* 0x0000005328087221 */ /* 0x000fe20000010000 */
[----:B------:R-:W-:Y:S02]  /*4110*/  F2FP.SATFINITE.E4M3.F32.PACK_AB_MERGE_C R84, R85, R84, RZ ;  /* 0x000000545554723e */ /* 0x000fe400048070ff */
[----:B-----5:R-:W-:Y:S01]  /*4120*/  FADD.FTZ R2, R62, R11 ;  /* 0x0000000b3e027221 */ /* 0x020fe20000010000 */
[----:B------:R-:W-:-:S01]  /*4130*/  FADD.FTZ R15, R41, R8 ;  /* 0x00000008290f7221 */ /* 0x000fc20000010000 */
[----:B------:R-:W-:Y:S01]  /*4140*/  F2FP.SATFINITE.E4M3.F32.PACK_AB_MERGE_C R187, R13, R10, R66 ;  /* 0x0000000a0dbb723e */ /* 0x000fe20004807042 */
[----:B------:R-:W2:Y:S01]  /*4150*/  MUFU.EX2 R65, R65 ;  /* 0x0000004100417308 */ /* 0x000ea20000000800 */
[----:B------:R-:W-:-:S01]  /*4160*/  FADD.FTZ R11, R89, R2 ;  /* 0x00000002590b7221 */ /* 0x000fc20000010000 */
[----:B------:R-:W-:Y:S01]  /*4170*/  FADD.FTZ R8, R44, R15 ;  /* 0x0000000f2c087221 */ /* 0x000fe20000010000 */
[----:B------:R-:W-:-:S02]  /*4180*/  F2FP.SATFINITE.E4M3.F32.PACK_AB_MERGE_C R44, R45, R44, RZ ;  /* 0x0000002c2d2c723e */ /* 0x000fc400048070ff */
[----:B0-----:R-:W-:Y:S01]  /*4190*/  FADD.FTZ R2, R60, R11 ;  /* 0x0000000b3c027221 */ /* 0x001fe20000010000 */
[----:B------:R-:W-:-:S01]  /*41a0*/  FADD.FTZ R8, R45, R8 ;  /* 0x000000082d087221 */ /* 0x000fc20000010000 */
[C---:B------:R-:W-:Y:S01]  /*41b0*/  F2FP.SATFINITE.E4M3.F32.PACK_AB_MERGE_C R60, R91.reuse, R60, RZ ;  /* 0x0000003c5b3c723e */ /* 0x040fe200048070ff */
[----:B------:R-:W0:Y:S01]  /*41c0*/  MUFU.EX2 R68, R68 ;  /* 0x0000004400447308 */ /* 0x000e220000000800 */
[----:B------:R-:W-:-:S01]  /*41d0*/  FADD.FTZ R11, R91, R2 ;  /* 0x000000025b0b7221 */ /* 0x000fc20000010000 */
[----:B------:R-:W-:Y:S01]  /*41e0*/  FADD.FTZ R15, R7, R8 ;  /* 0x00000008070f7221 */ /* 0x000fe20000010000 */
[----:B------:R-:W-:Y:S02]  /*41f0*/  F2FP.SATFINITE.E4M3.F32.PACK_AB_MERGE_C R182, R81, R80, R84 ;  /* 0x0000005051b6723e */ /* 0x000fe40004807054 */
[----:B------:R-:W-:Y:S01]  /*4200*/  CS2R R84, SRZ ;  /* 0x0000000000547805 */ /* 0x000fe2000001ff00 */
[----:B-1----:R-:W-:-:S01]  /*4210*/  FADD.FTZ R8, R64, R11 ;  /* 0x0000000b40087221 */ /* 0x002fc20000010000 */
[----:B------:R-:W-:Y:S01]  /*4220*/  FADD.FTZ R12, R24, R15 ;  /* 0x0000000f180c7221 */ /* 0x000fe20000010000 */
[----:B------:R-:W-:Y:S01]  /*4230*/  F2FP.SATFINITE.E4M3.F32.PACK_AB_MERGE_C R176, R89, R62, R60 ;  /* 0x0000003e59b0723e */ /* 0x000fe2000480703c */
[----:B------:R-:W1:Y:S01]  /*4240*/  MUFU.EX2 R69, R69 ;  /* 0x0000004500457308 */ /* 0x000e620000000800 */
[----:B--2---:R-:W-:-:S01]  /*4250*/  FADD.FTZ R9, R65, R8 ;  /* 0x0000000841097221 */ /* 0x004fc20000010000 */
[----:B------:R-:W-:Y:S01]  /*4260*/  FADD.FTZ R11, R25, R12 ;  /* 0x0000000c190b7221 */ /* 0x000fe20000010000 */
[----:B------:R-:W-:-:S02]  /*4270*/  F2FP.SATFINITE.E4M3.F32.PACK_AB_MERGE_C R25, R32, R25, RZ ;  /* 0x000000192019723e */ /* 0x000fc400048070ff */
[----:B------:R-:W-:Y:S02]  /*4280*/  CS2R R80, SRZ ;  /* 0x0000000000507805 */ /* 0x000fe4000001ff00 */
[----:B------:R-:W-:Y:S01]  /*4290*/  F2FP.SATFINITE.E4M3.F32.PACK_AB_MERGE_C R177, R41, R40, R44 ;  /* 0x0000002829b1723e */ /* 0x000fe2000480702c */
[----:B------:R-:W-:Y:S01]  /*42a0*/  FADD.FTZ R32, R32, R11 ;  /* 0x0000000b20207221 */ /* 0x000fe20000010000 */
[----:B------:R-:W-:Y:S01]  /*42b0*/  F2FP.SATFINITE.E4M3.F32.PACK_AB_MERGE_C R179, R24, R7, R25 ;  /* 0x0000000718b3723e */ /* 0x000fe20004807019 */
[----:B------:R-:W2:Y:S01]  /*42c0*/  MUFU.EX2 R78, R78 ;  /* 0x0000004e004e7308 */ /* 0x000ea20000000800 */
[----:B0-----:R-:W-:-:S01]  /*42d0*/  FADD.FTZ R6, R68, R9 ;  /* 0x0000000944067221 */ /* 0x001fc20000010000 */
[----:B------:R-:W-:Y:S01]  /*42e0*/  FADD.FTZ R9, R29, R32 ;  /* 0x000000201d097221 */ /* 0x000fe20000010000 */
[----:B------:R-:W-:Y:S02]  /*42f0*/  CS2R R60, SRZ ;  /* 0x00000000003c7805 */ /* 0x000fe4000001ff00 */
[----:B------:R-:W-:-:S02]  /*4300*/  CS2R R44, SRZ ;  /* 0x00000000002c7805 */ /* 0x000fc4000001ff00 */
[----:B------:R-:W-:Y:S01]  /*4310*/  CS2R R40, SRZ ;  /* 0x0000000000287805 */ /* 0x000fe2000001ff00 */
[----:B------:R-:W-:Y:S01]  /*4320*/  FADD.FTZ R9, R36, R9 ;  /* 0x0000000924097221 */ /* 0x000fe20000010000 */
[----:B------:R-:W-:Y:S01]  /*4330*/  CS2R R24, SRZ ;  /* 0x0000000000187805 */ /* 0x000fe2000001ff00 */
[----:B------:R0:W3:Y:S01]  /*4340*/  MUFU.EX2 R95, R82 ;  /* 0x00000052005f7308 */ /* 0x0000e20000000800 */
[C---:B-1----:R-:W-:Y:S01]  /*4350*/  F2FP.SATFINITE.E4M3.F32.PACK_AB_MERGE_C R68, R69.reuse, R68, RZ ;  /* 0x000000444544723e */ /* 0x042fe200048070ff */
[----:B------:R-:W-:Y:S01]  /*4360*/  FADD.FTZ R69, R69, R6 ;  /* 0x0000000645457221 */ /* 0x000fe20000010000 */
        /* <DEDUP_REMOVED lines=8> */
[----:B0-----:R-:W-:-:S02]  /*43f0*/  CS2R R82, SRZ ;  /* 0x0000000000527805 */ /* 0x001fc4000001ff00 */
[----:B------:R-:W-:Y:S02]  /*4400*/  CS2R R68, SRZ ;  /* 0x0000000000447805 */ /* 0x000fe4000001ff00 */
[----:B------:R-:W-:Y:S01]  /*4410*/  CS2R R64, SRZ ;  /* 0x0000000000407805 */ /* 0x000fe2000001ff00 */
[----:B------:R-:W-:-:S01]  /*4420*/  FADD.FTZ R11, R46, R11 ;  /* 0x0000000b2e0b7221 */ /* 0x000fc20000010000 */
[----:B------:R-:W0:Y:S01]  /*4430*/  MUFU.EX2 R48, R48 ;  /* 0x0000003000307308 */ /* 0x000e220000000800 */
[----:B---3--:R-:W-:-:S07]  /*4440*/  FADD.FTZ R6, R95, R6 ;  /* 0x000000065f067221 */ /* 0x008fce0000010000 */
[----:B------:R-:W2:Y:S01]  /*4450*/  MUFU.EX2 R49, R49 ;  /* 0x0000003100317308 */ /* 0x000ea20000000800 */
[----:B-1----:R-:W-:-:S01]  /*4460*/  FADD.FTZ R9, R79, R6 ;  /* 0x000000064f097221 */ /* 0x002fc20000010000 */
[----:B------:R-:W-:Y:S01]  /*4470*/  F2FP.SATFINITE.E4M3.F32.PACK_AB_MERGE_C R79, R0, R79, RZ ;  /* 0x0000004f004f723e */ /* 0x000fe200048070ff */
[----:B------:R-:W-:-:S01]  /*4480*/  FADD.FTZ R6, R50, R11 ;  /* 0x0000000b32067221 */ /* 0x000fc20000010000 */
[----:B------:R-:W-:Y:S01]  /*4490*/  F2FP.SATFINITE.E4M3.F32.PACK_AB_MERGE_C R50, R51, R50, RZ ;  /* 0x000000323332723e */ /* 0x000fe200048070ff */
[----:B------:R-:W-:-:S01]  /*44a0*/  FADD.FTZ R9, R0, R9 ;  /* 0x0000000900097221 */ /* 0x000fc20000010000 */
[----:B------:R-:W-:Y:S01]  /*44b0*/  F2FP.SATFINITE.E4M3.F32.PACK_AB_MERGE_C R172, R95, R78, R79 ;  /* 0x0000004e5fac723e */ /* 0x000fe2000480704f */
[----:B------:R-:W-:-:S01]  /*44c0*/  FADD.FTZ R51, R51, R6 ;  /* 0x0000000633337221 */ /* 0x000fc20000010000 */
[----:B------:R-:W1:Y:S01]  /*44d0*/  MUFU.EX2 R52, R52 ;  /* 0x0000003400347308 */ /* 0x000e620000000800 */
[----:B0-----:R-:W-:-:S01]  /*44e0*/  FADD.FTZ R0, R48, R9 ;  /* 0x0000000930007221 */ /* 0x001fc20000010000 */
[----:B------:R-:W-:Y:S01]  /*44f0*/  F2FP.SATFINITE.E4M3.F32.PACK_AB_MERGE_C R175, R46, R43, R50 ;  /* 0x0000002b2eaf723e */ /* 0x000fe20004807032 */
[----:B------:R-:W-:-:S01]  /*4500*/  FADD.FTZ R8, R26, R51 ;  /* 0x000000331a087221 */ /* 0x000fc20000010000 */
[----:B------:R-:W-:-:S02]  /*4510*/  CS2R R78, SRZ ;  /* 0x00000000004e7805 */ /* 0x000fc4000001ff00 */
[----:B------:R-:W-:Y:S02]  /*4520*/  CS2R R50, SRZ ;  /* 0x0000000000327805 */ /* 0x000fe4000001ff00 */
[----:B------:R-:W-:Y:S01]  /*4530*/  CS2R R46, SRZ ;  /* 0x00000000002e7805 */ /* 0x000fe2000001ff00 */
[----:B------:R-:W-:-:S01]  /*4540*/  FADD.FTZ R7, R27, R8 ;  /* 0x000000081b077221 */ /* 0x000fc20000010000 */
[----:B------:R-:W0:Y:S01]  /*4550*/  MUFU.EX2 R53, R53 ;  /* 0x0000003500357308 */ /* 0x000e220000000800 */
[----:B--2---:R-:W-:-:S01]  /*4560*/  FADD.FTZ R9, R49, R0 ;  /* 0x0000000031097221 */ /* 0x004fc20000010000 */
[----:B------:R-:W-:Y:S01]  /*4570*/  CS2R R42, SRZ ;  /* 0x00000000002a7805 */ /* 0x000fe2000001ff00 */
[----:B------:R-:W-:-:S01]  /*4580*/  FADD.FTZ R8, R30, R7 ;  /* 0x000000071e087221 */ /* 0x000fc20000010000 */
[----:B------:R-:W-:-:S03]  /*4590*/  F2FP.SATFINITE.E4M3.F32.PACK_AB_MERGE_C R30, R31, R30, RZ ;  /* 0x0000001e1f1e723e */ /* 0x000fc600048070ff */
[----:B------:R-:W-:Y:S01]  /*45a0*/  FADD.FTZ R31, R31, R8 ;  /* 0x000000081f1f7221 */ /* 0x000fe20000010000 */
[----:B------:R-:W2:Y:S01]  /*45b0*/  MUFU.EX2 R63, R63 ;  /* 0x0000003f003f7308 */ /* 0x000ea20000000800 */
[----:B-1----:R-:W-:-:S01]  /*45c0*/  FADD.FTZ R0, R52, R9 ;  /* 0x0000000934007221 */ /* 0x002fc20000010000 */
[----:B------:R-:W-:Y:S01]  /*45d0*/  F2FP.SATFINITE.E4M3.F32.PACK_AB_MERGE_C R169, R27, R26, R30 ;  /* 0x0000001a1ba9723e */ /* 0x000fe2000480701e */
[----:B------:R-:W-:-:S01]  /*45e0*/  FADD.FTZ R8, R34, R31 ;  /* 0x0000001f22087221 */ /* 0x000fc20000010000 */
[----:B------:R-:W-:Y:S02]  /*45f0*/  CS2R R30, SRZ ;  /* 0x00000000001e7805 */ /* 0x000fe4000001ff00 */
[----:B------:R-:W-:Y:S02]  /*4600*/  CS2R R26, SRZ ;  /* 0x00000000001a7805 */ /* 0x000fe4000001ff00 */
[----:B------:R1:W3:Y:S01]  /*4610*/  MUFU.EX2 R2, R75 ;  /* 0x0000004b00027308 */ /* 0x0002e20000000800 */
[----:B0-----:R-:W-:-:S01]  /*4620*/  FADD.FTZ R0, R53, R0 ;  /* 0x0000000035007221 */ /* 0x001fc20000010000 */
[----:B------:R-:W-:-:S04]  /*4630*/  F2FP.SATFINITE.E4M3.F32.PACK_AB_MERGE_C R52, R53, R52, RZ ;  /* 0x000000343534723e */ /* 0x000fc800048070ff */
[----:B------:R-:W-:Y:S02]  /*4640*/  F2FP.SATFINITE.E4M3.F32.PACK_AB_MERGE_C R174, R49, R48, R52 ;  /* 0x0000003031ae723e */ /* 0x000fe40004807034 */
[----:B------:R-:W-:Y:S01]  /*4650*/  CS2R R52, SRZ ;  /* 0x0000000000347805 */ /* 0x000fe2000001ff00 */
[----:B------:R-:W0:Y:S01]  /*4660*/  MUFU.EX2 R28, R28 ;  /* 0x0000001c001c7308 */ /* 0x000e220000000800 */
[----:B--2---:R-:W-:-:S01]  /*4670*/  FADD.FTZ R9, R63, R0 ;  /* 0x000000003f097221 */ /* 0x004fc20000010000 */
[----:B-1----:R-:W-:Y:S02]  /*4680*/  CS2R R74, SRZ ;  /* 0x00000000004a7805 */ /* 0x002fe4000001ff00 */
[----:B------:R-:W-:-:S04]  /*4690*/  CS2R R48, SRZ ;  /* 0x0000000000307805 */ /* 0x000fc8000001ff00 */
[----:B------:R-:W1:Y:S01]  /*46a0*/  MUFU.EX2 R67, R67 ;  /* 0x0000004300437308 */ /* 0x000e620000000800 */
[----:B---3--:R-:W-:-:S07]  /*46b0*/  FADD.FTZ R9, R2, R9 ;  /* 0x0000000902097221 */ /* 0x008fce0000010000 */
        /* <DEDUP_REMOVED lines=11> */
[----:B------:R-:W-:Y:S01]  /*4770*/  MUFU.EX2 R38, R38 ;  /* 0x0000002600267308 */ /* 0x000fe20000000800 */
[----:B0-----:R-:W-:-:S07]  /*4780*/  FADD.FTZ R7, R35, R8 ;  /* 0x0000000823077221 */ /* 0x001fce0000010000 */
[----:B------:R-:W-:Y:S01]  /*4790*/  MUFU.EX2 R71, R71 ;  /* 0x0000004700477308 */ /* 0x000fe20000000800 */
[----:B-1----:R-:W-:-:S07]  /*47a0*/  FADD.FTZ R0, R33, R0 ;  /* 0x0000000021007221 */ /* 0x002fce0000010000 */
[----:B------:R0:W1:Y:S08]  /*47b0*/  MUFU.EX2 R6, R37 ;  /* 0x0000002500067308 */ /* 0x0000700000000800 */
[----:B------:R-:W2:Y:S01]  /*47c0*/  MUFU.EX2 R39, R39 ;  /* 0x0000002700277308 */ /* 0x000ea20000000800 */
[----:B0-----:R-:W-:Y:S02]  /*47d0*/  CS2R R36, SRZ ;  /* 0x0000000000247805 */ /* 0x001fe4000001ff00 */
[----:B-1----:R-:W-:Y:S01]  /*47e0*/  F2FP.SATFINITE.E4M3.F32.PACK_AB_MERGE_C R2, R6, R71, RZ ;  /* 0x000000470602723e */ /* 0x002fe200048070ff */
[----:B------:R-:W-:-:S03]  /*47f0*/  FADD.FTZ R71, R71, R0 ;  /* 0x0000000047477221 */ /* 0x000fc60000010000 */
[----:B------:R-:W-:Y:S01]  /*4800*/  F2FP.SATFINITE.E4M3.F32.PACK_AB_MERGE_C R170, R33, R70, R2 ;  /* 0x0000004621aa723e */ /* 0x000fe20004807002 */
[----:B------:R-:W-:-:S01]  /*4810*/  FADD.FTZ R2, R6, R71 ;  /* 0x0000004706027221 */ /* 0x000fc20000010000 */
[----:B------:R-:W-:Y:S02]  /*4820*/  CS2R R70, SRZ ;  /* 0x0000000000467805 */ /* 0x000fe4000001ff00 */
[----:B------:R-:W-:Y:S02]  /*4830*/  CS2R R32, SRZ ;  /* 0x0000000000207805 */ /* 0x000fe4000001ff00 */
[----:B--2---:R-:W-:Y:S01]  /*4840*/  F2FP.SATFINITE.E4M3.F32.PACK_AB_MERGE_C R8, R39, R38, RZ ;  /* 0x000000262708723e */ /* 0x004fe200048070ff */
[----:B------:R-:W-:-:S03]  /*4850*/  FADD.FTZ R38, R38, R7 ;  /* 0x0000000726267221 */ /* 0x000fc60000010000 */
[----:B------:R-:W-:Y:S01]  /*4860*/  F2FP.SATFINITE.E4M3.F32.PACK_AB_MERGE_C R171, R35, R34, R8 ;  /* 0x0000002223ab723e */ /* 0x000fe20004807008 */
[----:B------:R-:W-:-:S01]  /*4870*/  FADD.FTZ R0, R39, R38 ;  /* 0x0000002627007221 */ /* 0x000fc20000010000 */
        /* <DEDUP_REMOVED lines=9> */
.L_x_9351:
[----:B------:R-:W-:Y:S01]  /*4910*/  ISETP.NE.AND P2, PT, RZ, UR42, PT ;  /* 0x0000002aff007c0c */ /* 0x000fe2000bf45270 */
[----:B------:R-:W-:-:S04]  /*4920*/  UISETP.NE.AND UP0, UPT, UR30, 0x1, UPT ;  /* 0x000000011e00788c */ /* 0x000fc8000bf05270 */
[----:B------:R-:W-:-:S04]  /*4930*/  USEL UR45, URZ, 0x1, UP0 ;  /* 0x000000013f2d7887 */ /* 0x000fc80008000000 */
[----:B------:R-:W-:-:S04]  /*4940*/  ULOP3.LUT UR45, UR32, UR45, URZ, 0x3c, !UPT ;  /* 0x0000002d202d7292 */ /* 0x000fc8000f8e3c3f */
[----:B------:R-:W-:Y:S08]  /*4950*/  @P2 BRA `(.L_x_9341) ;  /* 0x0000000000382947 */ /* 0x000ff00003800000 */
[----:B------:R-:W-:Y:S05]  /*4960*/  @!P0 BRA `(.L_x_9342) ;  /* 0x0000000000048947 */ /* 0x000fea0003800000 */
[----:B------:R-:W-:Y:S01]  /*4970*/  BPT.TRAP 0x1 ;  /* 0x000000040000795c */ /* 0x000fe20000300000 */
.L_x_9342:
        /* <DEDUP_REMOVED lines=9> */
.L_x_9343:
[----:B-1----:R-:W-:Y:S05]  /*4a10*/  @P1 BRA `(.L_x_9341) ;  /* 0x0000000000081947 */ /* 0x002fea0003800000 */
[----:B------:R-:W1:Y:S02]  /*4a20*/  SYNCS.PHASECHK.TRANS64.TRYWAIT P1, [UR6+0x22830], R4 ;  /* 0x02283004ff0075a7 */ /* 0x000e640008020146 */
[----:B-1----:R-:W-:Y:S05]  /*4a30*/  @!P1 BRA `(.L_x_9344) ;  /* 0x000000e4006c9947 */ /* 0x002fea0003800000 */
.L_x_9341:
        /* <DEDUP_REMOVED lines=132> */
.L_x_9346:
[----:B------:R-:W-:Y:S01]  /*5280*/  ULEA UR6, UR30, UR43, 0x3 ;  /* 0x0000002b1e067291 */ /* 0x000fe2000f8e183f */
[----:B------:R-:W-:-:S05]  /*5290*/  IMAD.U32 R4, RZ, RZ, UR32 ;  /* 0x00000020ff047e24 */ /* 0x000fca000f8e00ff */
[----:B------:R-:W-:-:S04]  /*52a0*/  SHF.L.U32 R4, R4, 0x1f, RZ ;  /* 0x0000001f04047819 */ /* 0x000fc800000006ff */
[----:B------:R0:W1:Y:S01]  /*52b0*/  SYNCS.PHASECHK.TRANS64.TRYWAIT P1, [UR6+0x22850], R4 ;  /* 0x02285004ff0075a7 */ /* 0x0000620008020146 */
[----:B------:R-:W-:Y:S05]  /*52c0*/  @!P0 BRA `(.L_x_9347) ;  /* 0x0000000000048947 */ /* 0x000fea0003800000 */
[----:B------:R-:W-:Y:S01]  /*52d0*/  BPT.TRAP 0x1 ;  /* 0x000000040000795c */ /* 0x000fe20000300000 */
.L_x_9347:
[----:B-1----:R-:W-:Y:S05]  /*52e0*/  @P1 BRA `(.L_x_9345) ;  /* 0x0000000000081947 */ /* 0x002fea0003800000 */
[----:B------:R-:W1:Y:S02]  /*52f0*/  SYNCS.PHASECHK.TRANS64.TRYWAIT P1, [UR6+0x22850], R4 ;  /* 0x02285004ff0075a7 */ /* 0x000e640008020146 */
[----:B-1----:R-:W-:Y:S05]  /*5300*/  @!P1 BRA `(.L_x_9348) ;  /* 0x000000dc00509947 */ /* 0x002fea0003800000 */
.L_x_9345:
        /* <DEDUP_REMOVED lines=36> */
.L_x_9349:
[----:B------:R-:W-:Y:S01]  /*5550*/  UISETP.NE.AND UP0, UPT, UR49, URZ, UPT ;  /* 0x0000003f3100728c */ /* 0x000fe2000bf05270 */
[----:B------:R-:W-:Y:S01]  /*5560*/  VIADD R15, R18, UR40 ;  /* 0x00000028120f7c36 */ /* 0x000fe20008000000 */
[----:B------:R-:W1:Y:S01]  /*5570*/  LDC R9, c[0x0][0x2f0] ;  /* 0x0000bc00ff097b82 */ /* 0x000e620000000800 */
[----:B------:R-:W-:-:S03]  /*5580*/  IMAD.U32 R177, RZ, RZ, UR39 ;  /* 0x00000027ffb17e24 */ /* 0x000fc6000f8e00ff */
[----:B------:R-:W-:Y:S02]  /*5590*/  PLOP3.LUT P1, PT, PT, PT, UP0, 0x80, 0x0 ;  /* 0x000000000000781c */ /* 0x000fe40003f2f008 */
[----:B------:R-:W-:-:S03]  /*55a0*/  PLOP3.LUT P2, PT, PT, PT, UP0, 0x80, 0x0 ;  /* 0x000000000000781c */ /* 0x000fc60003f4f008 */
[----:B------:R-:W-:-:S08]  /*55b0*/  @UP0 ULDC UR6, c[0x0][0x44c] ;  /* 0x0001130000060ab9 */ /* 0x000fd00000000800 */
[----:B0-----:R-:W-:Y:S01]  /*55c0*/  @P1 IMAD.HI.U32 R4, R15, UR6, RZ ;  /* 0x000000060f041c27 */ /* 0x001fe2000f8e00ff */
[----:B------:R-:W-:-:S04]  /*55d0*/  @UP0 ULDC UR6, c[0x0][0x450] ;  /* 0x0001140000060ab9 */ /* 0x000fc80000000800 */
[----:B------:R-:W-:Y:S01]  /*55e0*/  @P2 SHF.R.U32.HI R15, RZ, UR6, R4 ;  /* 0x00000006ff0f2c19 */ /* 0x000fe20008011604 */
[----:B------:R-:W-:Y:S02]  /*55f0*/  UMOV UR6, 0x1 ;  /* 0x0000000100067882 */ /* 0x000fe40000000000 */
[----:B------:R-:W-:Y:S02]  /*5600*/  UIMAD UR6, UR31, -0xa0, UR6 ;  /* 0xffffff601f0678a4 */ /* 0x000fe4000f8e0206 */
[----:B------:R-:W0:Y:S04]  /*5610*/  SHFL.IDX PT, R5, R15, RZ, 0x1c1f ;  /* 0x001c1fff0f057589 */ /* 0x000e2800000e0000 */
[----:B------:R-:W-:Y:S01]  /*5620*/  IMAD.U32 R14, RZ, RZ, UR6 ;  /* 0x00000006ff0e7e24 */ /* 0x000fe2000f8e00ff */
[----:B------:R-:W2:Y:S01]  /*5630*/  SHFL.IDX PT, R15, R15, 0x1, 0x1c1f ;  /* 0x003c1f000f0f7f89 */ /* 0x000ea200000e0000 */
[----:B------:R-:W-:-:S02]  /*5640*/  ULEA UR6, UR44, UR43, 0x3 ;  /* 0x0000002b2c067291 */ /* 0x000fc4000f8e183f */
[----:B------:R-:W-:Y:S02]  /*5650*/  IMAD R14, R17, -0x2, R14 ;  /* 0xfffffffe110e7824 */ /* 0x000fe400078e020e */
[----:B------:R-:W-:Y:S02]  /*5660*/  UIADD3 UR6, UR6, 0x22840, URZ ;  /* 0x0002284006067890 */ /* 0x000fe4000fffe03f */
[----:B-1----:R-:W-:Y:S02]  /*5670*/  IMAD R14, R9, UR48, R14 ;  /* 0x00000030090e7c24 */ /* 0x002fe4000f8e020e */
[----:B------:R-:W-:-:S09]  /*5680*/  UPRMT UR6, UR41, 0x654, UR6 ;  /* 0x0000065429067896 */ /* 0x000fd20008000006 */
[----:B------:R-:W-:Y:S01]  /*5690*/  SYNCS.ARRIVE.TRANS64.RED.A1T0 RZ, [UR6], RZ ;  /* 0x000000ffffff79a7 */ /* 0x000fe20008100406 */
[----:B0-----:R-:W-:-:S04]  /*56a0*/  IADD3 R4, R5, -UR28, R14 ;  /* 0x8000001c05047c10 */ /* 0x001fc8000fffe00e */
        /* <DEDUP_REMOVED lines=122> */
[----:B------:R-:W-:Y:S01]  /*5e50*/  ISETP.GT.AND P3, PT, R148, 0x1, PT ;  /* 0x000000019400780c */ /* 0x000fe20003f64270 */
[----:B------:R-:W0:Y:S01]  /*5e60*/  SHFL.BFLY PT, R175, R10, 0x2, 0x1f ;  /* 0x0c401f000aaf7f89 */ /* 0x000e2200000e0000 */
[----:B------:R-:W-:Y:S02]  /*5e70*/  FSEL R154, R154, -INF , P2 ;  /* 0xff8000009a9a7808 */ /* 0x000fe40001000000 */
[----:B------:R-:W-:Y:S02]  /*5e80*/  ISETP.GT.AND P2, PT, R148, 0x8, PT ;  /* 0x000000089400780c */ /* 0x000fe40003f44270 */
[----:B------:R-:W-:-:S02]  /*5e90*/  FSEL R155, R155, -INF , P3 ;  /* 0xff8000009b9b7808 */ /* 0x000fc40001800000 */
[----:B------:R-:W-:Y:S02]  /*5ea0*/  FMNMX.FTZ R20, R154, R7, !PT ;  /* 0x000000079a147209 */ /* 0x000fe40007810000 */
[----:B------:R-:W-:Y:S02]  /*5eb0*/  ISETP.GT.AND P3, PT, R148, 0x9, PT ;  /* 0x000000099400780c */ /* 0x000fe40003f64270 */
[----:B------:R-:W-:Y:S02]  /*5ec0*/  FSEL R158, R158, -INF , P2 ;  /* 0xff8000009e9e7808 */ /* 0x000fe40001000000 */
[C---:B------:R-:W-:Y:S02]  /*5ed0*/  ISETP.GT.AND P2, PT, R148.reuse, 0x10, PT ;  /* 0x000000109400780c */ /* 0x040fe40003f44270 */
[----:B------:R-:W-:Y:S02]  /*5ee0*/  FSEL R159, R159, -INF , P3 ;  /* 0xff8000009f9f7808 */ /* 0x000fe40001800000 */
[----:B------:R-:W-:-:S02]  /*5ef0*/  ISETP.GT.AND P3, PT, R148, 0x11, PT ;  /* 0x000000119400780c */ /* 0x000fc40003f64270 */
[----:B------:R-:W-:Y:S02]  /*5f00*/  FSEL R162, R162, -INF , P2 ;  /* 0xff800000a2a27808 */ /* 0x000fe40001000000 */
[----:B------:R-:W-:Y:S02]  /*5f10*/  ISETP.GT.AND P2, PT, R148, 0x18, PT ;  /* 0x000000189400780c */ /* 0x000fe40003f44270 */
[----:B------:R-:W-:Y:S02]  /*5f20*/  FSEL R163, R163, -INF , P3 ;  /* 0xff800000a3a37808 */ /* 0x000fe40001800000 */
[----:B0-----:R-:W-:Y:S02]  /*5f30*/  FMNMX.FTZ R175, R10, R175, !PT ;  /* 0x000000af0aaf7209 */ /* 0x001fe40007810000 */
        /* <DEDUP_REMOVED lines=115> */
[----:B------:R-:W-:Y:S02]  /*6670*/  FMNMX.FTZ R152, R124, R5, !PT ;  /* 0x000000057c987209 */ /* 0x000fe40007810000 */
[----:B------:R-:W-:Y:S02]  /*6680*/  ISETP.GT.AND P3, PT, R148, 0x71, PT ;  /* 0x000000719400780c */ /* 0x000fe40003f64270 */
[----:B------:R-:W-:Y:S01]  /*6690*/  FSEL R114, R114, -INF , P2 ;  /* 0xff80000072727808 */ /* 0x000fe20001000000 */
[----:B------:R-:W-:Y:S01]  /*66a0*/  MUFU.EX2 R12, R12 ;  /* 0x0000000c000c7308 */ /* 0x000fe20000000800 */
[----:B------:R-:W-:Y:S01]  /*66b0*/  FMNMX.FTZ R5, R111, R152, !PT ;  /* 0x000000986f057209 */ /* 0x000fe20007810000 */
[----:B0-----:R-:W-:Y:S01]  /*66c0*/  FFMA.FTZ R153, R128, UR39, -R8 ;  /* 0x0000002780997c23 */ /* 0x001fe20008010808 */
        /* <DEDUP_REMOVED lines=9> */
[----:B------:R-:W-:Y:S01]  /*6760*/  ISETP.GT.AND P2, PT, R148, 0x80, PT ;  /* 0x000000809400780c */ /* 0x000fe20003f44270 */
[----:B------:R-:W-:Y:S01]  /*6770*/  FFMA.FTZ R119, R129, UR39, -R8 ;  /* 0x0000002781777c23 */ /* 0x000fe20008010808 */
[----:B------:R-:W-:-:S02]  /*6780*/  FMNMX.FTZ R5, R128, R5, !PT ;  /* 0x0000000580057209 */ /* 0x000fc40007810000 */
[----:B------:R-:W-:Y:S02]  /*6790*/  ISETP.GT.AND P3, PT, R148, 0x81, PT ;  /* 0x000000819400780c */ /* 0x000fe40003f64270 */
[----:B------:R-:W-:Y:S01]  /*67a0*/  FSEL R90, R90, -INF , P2 ;  /* 0xff8000005a5a7808 */ /* 0x000fe20001000000 */
[----:B------:R-:W-:Y:S01]  /*67b0*/  MUFU.EX2 R122, R156 ;  /* 0x0000009c007a7308 */ /* 0x000fe20000000800 */
[----:B------:R-:W-:Y:S01]  /*67c0*/  FMNMX.FTZ R5, R152, R5, !PT ;  /* 0x0000000598057209 */ /* 0x000fe20007810000 */
[----:B0-----:R-:W-:Y:S01]  /*67d0*/  FFMA.FTZ R153, R132, UR39, -R8 ;  /* 0x0000002784997c23 */ /* 0x001fe20008010808 */
[----:B------:R-:W-:Y:S02]  /*67e0*/  ISETP.GT.AND P2, PT, R148, 0x88, PT ;  /* 0x000000889400780c */ /* 0x000fe40003f44270 */
[----:B------:R-:W-:Y:S02]  /*67f0*/  FSEL R91, R91, -INF , P3 ;  /* 0xff8000005b5b7808 */ /* 0x000fe40001800000 */
[----:B------:R-:W-:Y:S01]  /*6800*/  FMNMX.FTZ R132, R90, R5, !PT ;  /* 0x000000055a847209 */ /* 0x000fe20007810000 */
[----:B------:R-:W-:Y:S01]  /*6810*/  MUFU.EX2 R14, R14 ;  /* 0x0000000e000e7308 */ /* 0x000fe20000000800 */
[----:B------:R-:W-:-:S02]  /*6820*/  ISETP.GT.AND P3, PT, R148, 0x89, PT ;  /* 0x000000899400780c */ /* 0x000fc40003f64270 */
[----:B------:R-:W-:Y:S02]  /*6830*/  FSEL R129, R94, -INF , P2 ;  /* 0xff8000005e817808 */ /* 0x000fe40001000000 */
[----:B------:R-:W-:Y:S02]  /*6840*/  FMNMX.FTZ R132, R91, R132, !PT ;  /* 0x000000845b847209 */ /* 0x000fe40007810000 */
[C---:B------:R-:W-:Y:S01]  /*6850*/  ISETP.GT.AND P2, PT, R148.reuse, 0x90, PT ;  /* 0x000000909400780c */ /* 0x040fe20003f44270 */
[----:B------:R0:W-:Y:S01]  /*6860*/  MUFU.EX2 R94, R153 ;  /* 0x00000099005e7308 */ /* 0x0001e20000000800 */
[----:B------:R-:W-:Y:S02]  /*6870*/  FSEL R95, R95, -INF , P3 ;  /* 0xff8000005f5f7808 */ /* 0x000fe40001800000 */
[----:B------:R-:W-:Y:S02]  /*6880*/  FMNMX.FTZ R132, R129, R132, !PT ;  /* 0x0000008481847209 */ /* 0x000fe40007810000 */
[----:B------:R-:W-:-:S02]  /*6890*/  ISETP.GT.AND P3, PT, R148, 0x91, PT ;  /* 0x000000919400780c */ /* 0x000fc40003f64270 */
        /* <DEDUP_REMOVED lines=13> */
[----:B------:R-:W-:Y:S02]  /*6970*/  FMNMX.FTZ R132, R104, R5, !PT ;  /* 0x0000000568847209 */ /* 0x000fe40007810000 */
[----:B------:R-:W-:Y:S02]  /*6980*/  FSEL R161, R4, RZ, P1 ;  /* 0x000000ff04a17208 */ /* 0x000fe40000800000 */
[----:B------:R-:W-:-:S03]  /*6990*/  FMNMX.FTZ R132, R103, R132, !PT ;  /* 0x0000008467847209 */ /* 0x000fc60007810000 */
[----:B------:R-:W-:Y:S01]  /*69a0*/  FADD.FTZ R161, -R161, R6 ;  /* 0x00000006a1a17221 */ /* 0x000fe20000010100 */
[----:B------:R-:W-:Y:S01]  /*69b0*/  MUFU.EX2 R21, R21 ;  /* 0x0000001500157308 */ /* 0x000fe20000000800 */
[----:B------:R-:W1:Y:S07]  /*69c0*/  SHFL.BFLY PT, R5, R132, 0x2, 0x1f ;  /* 0x0c401f0084057f89 */ /* 0x000e6e00000e0000 */
[----:B------:R-:W-:Y:S08]  /*69d0*/  MUFU.EX2 R136, R136 ;  /* 0x0000008800887308 */ /* 0x000ff00000000800 */
[----:B------:R-:W-:Y:S08]  /*69e0*/  MUFU.EX2 R137, R137 ;  /* 0x0000008900897308 */ /* 0x000ff00000000800 */
[----:B------:R-:W-:Y:S01]  /*69f0*/  MUFU.EX2 R140, R140 ;  /* 0x0000008c008c7308 */ /* 0x000fe20000000800 */
[----:B-1----:R-:W-:Y:S01]  /*6a00*/  FMNMX.FTZ R148, R132, R5, !PT ;  /* 0x0000000584947209 */ /* 0x002fe20007810000 */
[----:B------:R-:W-:-:S04]  /*6a10*/  IMAD.U32 R132, RZ, RZ, UR39 ;  /* 0x00000027ff847e24 */ /* 0x000fc8000f8e00ff */
[----:B------:R-:W1:Y:S02]  /*6a20*/  SHFL.BFLY PT, R5, R148, 0x1, 0x1f ;  /* 0x0c201f0094057f89 */ /* 0x000e6400000e0000 */
[----:B------:R-:W-:Y:S08]  /*6a30*/  MUFU.EX2 R141, R141 ;  /* 0x0000008d008d7308 */ /* 0x000ff00000000800 */
[----:B------:R-:W-:Y:S08]  /*6a40*/  MUFU.EX2 R149, R149 ;  /* 0x0000009500957308 */ /* 0x000ff00000000800 */
[----:B------:R-:W-:Y:S01]  /*6a50*/  MUFU.EX2 R120, R120 ;  /* 0x0000007800787308 */ /* 0x000fe20000000800 */
[----:B-1----:R-:W-:-:S07]  /*6a60*/  FMNMX.FTZ R5, R148, R5, !PT ;  /* 0x0000000594057209 */ /* 0x002fce0007810000 */
        /* <DEDUP_REMOVED lines=8> */
[----:B------:R-:W-:Y:S01]  /*6af0*/  FMUL.FTZ R158, R161, UR39 ;  /* 0x00000027a19e7c20 */ /* 0x000fe20008410000 */
[--C-:B0-----:R-:W-:Y:S01]  /*6b00*/  FFMA.FTZ R153, R154, UR39, -R8.reuse ;  /* 0x000000279a997c23 */ /* 0x101fe20008010808 */
[----:B------:R-:W-:Y:S01]  /*6b10*/  FMUL.FTZ R160, R160, UR39 ;  /* 0x00000027a0a07c20 */ /* 0x000fe20008410000 */
        /* <DEDUP_REMOVED lines=39> */
[----:B------:R-:W-:-:S03]  /*6d90*/  FFMA.FTZ R104, R104, UR39, -R8 ;  /* 0x0000002768687c23 */ /* 0x000fc60008010808 */
[----:B------:R-:W2:Y:S01]  /*6da0*/  MUFU.EX2 R155, R155 ;  /* 0x0000009b009b7308 */ /* 0x000ea20000000800 */
[----:B-1----:R-:W-:-:S01]  /*6db0*/  FFMA.FTZ R161, R160, R0, R153 ;  /* 0x00000000a0a17223 */ /* 0x002fc20000010099 */
        /* <DEDUP_REMOVED lines=38> */
[----:B------:R-:W-:-:S06]  /*7020*/  FADD.FTZ R0, R126, R145 ;  /* 0x000000917e007221 */ /* 0x000fcc0000010000 */
[----:B------:R-:W1:Y:S01]  /*7030*/  MUFU.EX2 R144, R144 ;  /* 0x0000009000907308 */ /* 0x000e620000000800 */
[----:B0-----:R-:W-:-:S01]  /*7040*/  FADD.FTZ R2, R150, R135 ;  /* 0x0000008796027221 */ /* 0x001fc20000010000 */
[----:B------:R-:W-:-:S04]  /*7050*/  FADD.FTZ R135, R149, R0 ;  /* 0x0000000095877221 */ /* 0x000fc80000010000 */
[----:B------:R-:W-:Y:S01]  /*7060*/  FADD.FTZ R0, R120, R135 ;  /* 0x0000008778007221 */ /* 0x000fe20000010000 */
[----:B------:R-:W-:-:S01]  /*7070*/  FFMA.FTZ R135, R152, UR39, -R8 ;  /* 0x0000002798877c23 */ /* 0x000fc20008010808 */
[----:B------:R-:W0:Y:S01]  /*7080*/  MUFU.EX2 R123, R123 ;  /* 0x0000007b007b7308 */ /* 0x000e220000000800 */
[----:B--2---:R-:W-:-:S07]  /*7090*/  FADD.FTZ R145, R151, R2 ;  /* 0x0000000297917221 */ /* 0x004fce0000010000 */
        /* <DEDUP_REMOVED lines=15> */
[----:B--2---:R-:W-:-:S04]  /*7190*/  FADD.FTZ R161, R119, R0 ;  /* 0x0000000077a17221 */ /* 0x004fc80000010000 */
[----:B------:R-:W-:-:S03]  /*71a0*/  FADD.FTZ R2, R94, R161 ;  /* 0x000000a15e027221 */ /* 0x000fc60000010000 */
        /* <DEDUP_REMOVED lines=12> */
[----:B--2---:R-:W-:-:S01]  /*7270*/  FADD.FTZ R145, R105, R0 ;  /* 0x0000000069917221 */ /* 0x004fc20000010000 */
[--C-:B------:R-:W-:Y:S01]  /*7280*/  FFMA.FTZ R0, R95, UR39, -R8.reuse ;  /* 0x000000275f007c23 */ /* 0x100fe20008010808 */
[----:B------:R-:W-:-:S01]  /*7290*/  FFMA.FTZ R95, R98, UR39, -R8 ;  /* 0x00000027625f7c23 */ /* 0x000fc20008010808 */
[----:B------:R-:W-:-:S04]  /*72a0*/  FFMA.FTZ R8, R103, UR39, -R8 ;  /* 0x0000002767087c23 */ /* 0x000fc80008010808 */
        /* <DEDUP_REMOVED lines=10> */
[----:B------:R-:W-:Y:S01]  /*7350*/  MUFU.EX2 R113, R113 ;  /* 0x0000007100717308 */ /* 0x000fe20000000800 */
[----:B--2---:R-:W-:-:S07]  /*7360*/  FADD.FTZ R2, R112, R145 ;  /* 0x0000009170027221 */ /* 0x004fce0000010000 */
[----:B------:R-:W0:Y:S01]  /*7370*/  MUFU.EX2 R115, R115 ;  /* 0x0000007300737308 */ /* 0x000e220000000800 */
[----:B-1----:R-:W-:-:S07]  /*7380*/  FADD.FTZ R98, R114, R161 ;  /* 0x000000a172627221 */ /* 0x002fce0000010000 */
[----:B------:R-:W-:Y:S08]  /*7390*/  MUFU.EX2 R116, R116 ;  /* 0x0000007400747308 */ /* 0x000ff00000000800 */
[----:B------:R-:W1:Y:S01]  /*73a0*/  MUFU.EX2 R128, R128 ;  /* 0x0000008000807308 */ /* 0x000e620000000800 */
[----:B0-----:R-:W-:-:S07]  /*73b0*/  FADD.FTZ R145, R115, R98 ;  /* 0x0000006273917221 */ /* 0x001fce0000010000 */
[----:B------:R-:W-:Y:S08]  /*73c0*/  MUFU.EX2 R117, R117 ;  /* 0x0000007500757308 */ /* 0x000ff00000000800 */
[----:B------:R-:W0:Y:S08]  /*73d0*/  MUFU.EX2 R135, R135 ;  /* 0x0000008700877308 */ /* 0x000e300000000800 */
[----:B------:R-:W-:Y:S08]  /*73e0*/  MUFU.EX2 R88, R88 ;  /* 0x0000005800587308 */ /* 0x000ff00000000800 */
[----:B------:R-:W2:Y:S08]  /*73f0*/  MUFU.EX2 R90, R90 ;  /* 0x0000005a005a7308 */ /* 0x000eb00000000800 */
[----:B------:R-:W-:Y:S08]  /*7400*/  MUFU.EX2 R89, R89 ;  /* 0x0000005900597308 */ /* 0x000ff00000000800 */
[----:B------:R3:W-:Y:S08]  /*7410*/  MUFU.EX2 R163, R129 ;  /* 0x0000008100a37308 */ /* 0x0007f00000000800 */
[----:B------:R-:W4:Y:S01]  /*7420*/  MUFU.EX2 R91, R91 ;  /* 0x0000005b005b7308 */ /* 0x000f220000000800 */
[----:B---3--:R-:W-:-:S01]  /*7430*/  FADD.FTZ R129, R113, R2 ;  /* 0x0000000271817221 */ /* 0x008fc20000010000 */
[----:B-1----:R-:W-:-:S04]  /*7440*/  FADD.FTZ R2, R128, R145 ;  /* 0x0000009180027221 */ /* 0x002fc80000010000 */
[----:B0-----:R-:W-:Y:S02]  /*7450*/  FADD.FTZ R145, R135, R2 ;  /* 0x0000000287917221 */ /* 0x001fe40000010000 */
[----:B------:R-:W-:Y:S02]  /*7460*/  MUFU.EX2 R92, R92 ;  /* 0x0000005c005c7308 */ /* 0x000fe40000000800 */
[----:B--2---:R-:W-:-:S06]  /*7470*/  FADD.FTZ R2, R90, R145 ;  /* 0x000000915a027221 */ /* 0x004fcc0000010000 */
[----:B------:R0:W1:Y:S01]  /*7480*/  MUFU.EX2 R162, R0 ;  /* 0x0000000000a27308 */ /* 0x0000620000000800 */
[----:B----4-:R-:W-:-:S04]  /*7490*/  FADD.FTZ R2, R91, R2 ;  /* 0x000000025b027221 */ /* 0x010fc80000010000 */
[----:B------:R-:W-:-:S03]  /*74a0*/  FADD.FTZ R2, R163, R2 ;  /* 0x00000002a3027221 */ /* 0x000fc60000010000 */
[----:B------:R-:W-:Y:S01]  /*74b0*/  MUFU.EX2 R93, R93 ;  /* 0x0000005d005d7308 */ /* 0x000fe20000000800 */
[----:B0-----:R-:W-:-:S04]  /*74c0*/  FADD.FTZ R0, R116, R129 ;  /* 0x0000008174007221 */ /* 0x001fc80000010000 */
[----:B------:R-:W-:-:S03]  /*74d0*/  FADD.FTZ R129, R117, R0 ;  /* 0x0000000075817221 */ /* 0x000fc60000010000 */
[----:B------:R-:W-:Y:S01]  /*74e0*/  MUFU.EX2 R96, R96 ;  /* 0x0000006000607308 */ /* 0x000fe20000000800 */
[----:B------:R-:W-:-:S01]  /*74f0*/  FADD.FTZ R0, R88, R129 ;  /* 0x0000008158007221 */ /* 0x000fc20000010000 */
[----:B-1----:R-:W-:-:S03]  /*7500*/  FADD.FTZ R2, R162, R2 ;  /* 0x00000002a2027221 */ /* 0x002fc60000010000 */
[----:B------:R-:W-:-:S03]  /*7510*/  FADD.FTZ R129, R89, R0 ;  /* 0x0000000059817221 */ /* 0x000fc60000010000 */
[----:B------:R-:W0:Y:S01]  /*7520*/  MUFU.EX2 R95, R95 ;  /* 0x0000005f005f7308 */ /* 0x000e220000000800 */
[----:B------:R-:W-:-:S07]  /*7530*/  FADD.FTZ R0, R92, R129 ;  /* 0x000000815c007221 */ /* 0x000fce0000010000 */
        /* <DEDUP_REMOVED lines=17> */
.L_x_9350:
        /* <DEDUP_REMOVED lines=14> */
[-C--:B------:R-:W-:Y:S01]  /*7730*/  FMUL.FTZ R24, R24, R158.reuse ;  /* 0x0000009e18187220 */ /* 0x080fe20000410000 */
        /* <DEDUP_REMOVED lines=101> */
.L_x_9340:
[----:B------:R-:W-:-:S13]  /*7d90*/  ISETP.LE.AND P1, PT, RZ, UR31, PT ;  /* 0x0000001fff007c0c */ /* 0x000fda000bf23270 */
[----:B------:R-:W-:Y:S05]  /*7da0*/  @!P1 BRA `(.L_x_9352) ;  /* 0x0000002800509947 */ /* 0x000fea0003800000 */
[----:B------:R-:W-:Y:S01]  /*7db0*/  IMAD.MOV.U32 R6, RZ, RZ, R5 ;  /* 0x000000ffff067224 */ /* 0x000fe200078e0005 */
[----:B------:R-:W-:Y:S01]  /*7dc0*/  UMOV UR29, UR45 ;  /* 0x0000002d001d7c82 */ /* 0x000fe20008000000 */
[----:B------:R-:W-:Y:S01]  /*7dd0*/  IMAD.MOV.U32 R7, RZ, RZ, R4 ;  /* 0x000000ffff077224 */ /* 0x000fe200078e0004 */
[----:B------:R-:W-:-:S06]  /*7de0*/  UMOV UR28, UR44 ;  /* 0x0000002c001c7c82 */ /* 0x000fcc0008000000 */
.L_x_9363:
[----:B------:R-:W-:Y:S01]  /*7df0*/  ISETP.NE.AND P2, PT, RZ, UR42, PT ;  /* 0x0000002aff007c0c */ /* 0x000fe2000bf45270 */
[----:B------:R-:W-:-:S04]  /*7e00*/  UISETP.NE.AND UP0, UPT, UR28, 0x1, UPT ;  /* 0x000000011c00788c */ /* 0x000fc8000bf05270 */
[----:B------:R-:W-:-:S04]  /*7e10*/  USEL UR45, URZ, 0x1, UP0 ;  /* 0x000000013f2d7887 */ /* 0x000fc80008000000 */
[----:B------:R-:W-:-:S04]  /*7e20*/  ULOP3.LUT UR45, UR29, UR45, URZ, 0x3c, !UPT ;  /* 0x0000002d1d2d7292 */ /* 0x000fc8000f8e3c3f */
[----:B------:R-:W-:Y:S08]  /*7e30*/  @P2 BRA `(.L_x_9353) ;  /* 0x0000000000382947 */ /* 0x000ff00003800000 */
[----:B------:R-:W-:Y:S05]  /*7e40*/  @!P0 BRA `(.L_x_9354) ;  /* 0x0000000000048947 */ /* 0x000fea0003800000 */
[----:B------:R-:W-:Y:S01]  /*7e50*/  BPT.TRAP 0x1 ;  /* 0x000000040000795c */ /* 0x000fe20000300000 */
.L_x_9354:
        /* <DEDUP_REMOVED lines=9> */
.L_x_9355:
[----:B-1----:R-:W-:Y:S05]  /*7ef0*/  @P1 BRA `(.L_x_9353) ;  /* 0x0000000000081947 */ /* 0x002fea0003800000 */
[----:B------:R-:W1:Y:S02]  /*7f00*/  SYNCS.PHASECHK.TRANS64.TRYWAIT P1, [UR6+0x22830], R4 ;  /* 0x02283004ff0075a7 */ /* 0x000e640008020146 */
[----:B-1----:R-:W-:Y:S05]  /*7f10*/  @!P1 BRA `(.L_x_9356) ;  /* 0x000000b000649947 */ /* 0x002fea0003800000 */
.L_x_9353:
        /* <DEDUP_REMOVED lines=132> */
.L_x_9358:
[----:B------:R-:W-:Y:S01]  /*8760*/  ULEA UR6, UR28, UR43, 0x3 ;  /* 0x0000002b1c067291 */ /* 0x000fe2000f8e183f */
[----:B------:R-:W-:-:S05]  /*8770*/  IMAD.U32 R4, RZ, RZ, UR29 ;  /* 0x0000001dff047e24 */ /* 0x000fca000f8e00ff */
[----:B------:R-:W-:-:S04]  /*8780*/  SHF.L.U32 R4, R4, 0x1f, RZ ;  /* 0x0000001f04047819 */ /* 0x000fc800000006ff */
[----:B------:R0:W1:Y:S01]  /*8790*/  SYNCS.PHASECHK.TRANS64.TRYWAIT P1, [UR6+0x22850], R4 ;  /* 0x02285004ff0075a7 */ /* 0x0000620008020146 */
[----:B------:R-:W-:Y:S05]  /*87a0*/  @!P0 BRA `(.L_x_9359) ;  /* 0x0000000000048947 */ /* 0x000fea0003800000 */
[----:B------:R-:W-:Y:S01]  /*87b0*/  BPT.TRAP 0x1 ;  /* 0x000000040000795c */ /* 0x000fe20000300000 */
.L_x_9359:
[----:B-1----:R-:W-:Y:S05]  /*87c0*/  @P1 BRA `(.L_x_9357) ;  /* 0x0000000000081947 */ /* 0x002fea0003800000 */
[----:B------:R-:W1:Y:S02]  /*87d0*/  SYNCS.PHASECHK.TRANS64.TRYWAIT P1, [UR6+0x22850], R4 ;  /* 0x02285004ff0075a7 */ /* 0x000e640008020146 */
[----:B-1----:R-:W-:Y:S05]  /*87e0*/  @!P1 BRA `(.L_x_9360) ;  /* 0x000000a800489947 */ /* 0x002fea0003800000 */
.L_x_9357:
        /* <DEDUP_REMOVED lines=36> */
.L_x_9361:
        /* <DEDUP_REMOVED lines=97> */
[----:B------:R-:W-:Y:S02]  /*9040*/  IMAD.U32 R144, RZ, RZ, UR39 ;  /* 0x00000027ff907e24 */ /* 0x000fe4000f8e00ff */
[----:B------:R-:W-:-:S01]  /*9050*/  FFMA.FTZ R11, R153, UR39, -R168 ;  /* 0x00000027990b7c23 */ /* 0x000fc200080108a8 */
[----:B------:R-:W-:Y:S01]  /*9060*/  FADD.FTZ R6, -R5, R6 ;  /* 0x0000000605067221 */ /* 0x000fe20000010100 */
[----:B------:R-:W-:-:S01]  /*9070*/  FFMA.FTZ R153, R101, UR39, -R168 ;  /* 0x0000002765997c23 */ /* 0x000fc200080108a8 */
[----:B------:R-:W-:Y:S01]  /*9080*/  FFMA.FTZ R101, R5, R144, -8 ;  /* 0xc100000005657423 */ /* 0x000fe20000010090 */
[----:B------:R-:W-:Y:S01]  /*9090*/  FMUL.FTZ R12, R7, UR39 ;  /* 0x00000027070c7c20 */ /* 0x000fe20008410000 */
[----:B------:R-:W-:Y:S01]  /*90a0*/  FMUL.FTZ R7, R6, UR39 ;  /* 0x0000002706077c20 */ /* 0x000fe20008410000 */
[----:B------:R-:W-:-:S01]  /*90b0*/  FFMA.FTZ R6, R152, UR39, -R168 ;  /* 0x0000002798067c23 */ /* 0x000fc200080108a8 */
[--C-:B------:R-:W-:Y:S01]  /*90c0*/  FFMA.FTZ R144, R154, UR39, -R101.reuse ;  /* 0x000000279a907c23 */ /* 0x100fe20008010865 */
[----:B------:R-:W-:-:S01]  /*90d0*/  FFMA.FTZ R155, R155, UR39, -R101 ;  /* 0x000000279b9b7c23 */ /* 0x000fc20008010865 */
        /* <DEDUP_REMOVED lines=12> */
[----:B0-----:R-:W-:Y:S01]  /*91a0*/  FFMA.FTZ R12, R164, UR39, -R168 ;  /* 0x00000027a40c7c23 */ /* 0x001fe200080108a8 */
[----:B------:R-:W-:-:S01]  /*91b0*/  FFMA.FTZ R154, R166, UR39, -R101 ;  /* 0x00000027a69a7c23 */ /* 0x000fc20008010865 */
[----:B------:R-:W-:Y:S01]  /*91c0*/  FFMA.FTZ R21, R165, UR39, -R168 ;  /* 0x00000027a5157c23 */ /* 0x000fe200080108a8 */
[----:B------:R-:W-:-:S01]  /*91d0*/  FFMA.FTZ R161, R167, UR39, -R101 ;  /* 0x00000027a7a17c23 */ /* 0x000fc20008010865 */
[----:B------:R-:W0:Y:S01]  /*91e0*/  MUFU.EX2 R6, R6 ;  /* 0x0000000600067308 */ /* 0x000e220000000800 */
        /* <DEDUP_REMOVED lines=8> */
[----:B------:R-:W-:-:S01]  /*9270*/  FFMA.FTZ R145, R145, UR39, -R168 ;  /* 0x0000002791917c23 */ /* 0x000fc200080108a8 */
[--C-:B------:R-:W-:Y:S01]  /*9280*/  FFMA.FTZ R147, R147, UR39, -R101.reuse ;  /* 0x0000002793937c23 */ /* 0x100fe20008010865 */
        /* <DEDUP_REMOVED lines=65> */
[----:B------:R-:W-:-:S04]  /*96a0*/  FFMA.FTZ R101, R103, UR39, -R101 ;  /* 0x0000002767657c23 */ /* 0x000fc80008010865 */
        /* <DEDUP_REMOVED lines=104> */
[----:B------:R-:W-:Y:S01]  /*9d30*/  MUFU.EX2 R117, R117 ;  /* 0x0000007500757308 */ /* 0x000fe20000000800 */
[----:B0-----:R-:W-:-:S07]  /*9d40*/  FADD.FTZ R0, R116, R163 ;  /* 0x000000a374007221 */ /* 0x001fce0000010000 */
        /* <DEDUP_REMOVED lines=17> */
[----:B------:R-:W-:Y:S01]  /*9e60*/  MUFU.EX2 R94, R98 ;  /* 0x00000062005e7308 */ /* 0x000fe20000000800 */
[----:B------:R-:W-:-:S04]  /*9e70*/  FADD.FTZ R95, R89, R0 ;  /* 0x00000000595f7221 */ /* 0x000fc80000010000 */
[----:B------:R-:W-:-:S03]  /*9e80*/  FADD.FTZ R0, R92, R95 ;  /* 0x0000005f5c007221 */ /* 0x000fc60000010000 */
[----:B------:R-:W2:Y:S01]  /*9e90*/  MUFU.EX2 R97, R97 ;  /* 0x0000006100617308 */ /* 0x000ea20000000800 */
[----:B0-----:R-:W-:-:S04]  /*9ea0*/  FADD.FTZ R95, R93, R0 ;  /* 0x000000005d5f7221 */ /* 0x001fc80000010000 */
[----:B-1----:R-:W-:-:S03]  /*9eb0*/  FADD.FTZ R0, R96, R95 ;  /* 0x0000005f60007221 */ /* 0x002fc60000010000 */
[----:B------:R0:W1:Y:S08]  /*9ec0*/  MUFU.EX2 R158, R99 ;  /* 0x00000063009e7308 */ /* 0x0000700000000800 */
        /* <DEDUP_REMOVED lines=14> */
.L_x_9362:
        /* <DEDUP_REMOVED lines=116> */
.L_x_9352:
[----:B------:R-:W-:Y:S06]  /*a6f0*/  BAR.ARV 0x8, 0x180 ;  /* 0x0206000000007b1d */ /* 0x000fec0000002000 */
[----:B------:R-:W-:Y:S05]  /*a700*/  @!P0 BRA `(.L_x_9364) ;  /* 0x0000000000048947 */ /* 0x000fea0003800000 */
[----:B------:R-:W-:Y:S01]  /*a710*/  BPT.TRAP 0x1 ;  /* 0x000000040000795c */ /* 0x000fe20000300000 */
.L_x_9364:
[----:B------:R-:W-:Y:S01]  /*a720*/  ULEA UR9, UR44, UR43, 0x3 ;  /* 0x0000002b2c097291 */ /* 0x000fe2000f8e183f */
[----:B------:R-:W-:-:S05]  /*a730*/  IMAD.U32 R3, RZ, RZ, UR45 ;  /* 0x0000002dff037e24 */ /* 0x000fca000f8e00ff */
[----:B------:R-:W-:-:S04]  /*a740*/  SHF.L.U32 R3, R3, 0x1f, RZ ;  /* 0x0000001f03037819 */ /* 0x000fc800000006ff */
[----:B------:R0:W1:Y:S01]  /*a750*/  SYNCS.PHASECHK.TRANS64.TRYWAIT P1, [UR9+0x22850], R3 ;  /* 0x02285003ff0075a7 */ /* 0x0000620008020149 */
[----:B------:R-:W-:Y:S05]  /*a760*/  @!P0 BRA `(.L_x_9365) ;  /* 0x0000000000048947 */ /* 0x000fea0003800000 */
[----:B------:R-:W-:Y:S01]  /*a770*/  BPT.TRAP 0x1 ;  /* 0x000000040000795c */ /* 0x000fe20000300000 */
.L_x_9365:
[----:B-1----:R-:W-:Y:S05]  /*a780*/  @P1 BRA `(.L_x_9366) ;  /* 0x0000000000081947 */ /* 0x002fea0003800000 */
[----:B------:R-:W1:Y:S02]  /*a790*/  SYNCS.PHASECHK.TRANS64.TRYWAIT P1, [UR9+0x22850], R3 ;  /* 0x02285003ff0075a7 */ /* 0x000e640008020149 */
[----:B-1----:R-:W-:Y:S05]  /*a7a0*/  @!P1 BRA `(.L_x_9367) ;  /* 0x0000008800709947 */ /* 0x002fea0003800000 */
.L_x_9366:
        /* <DEDUP_REMOVED lines=66> */
[----:B------:R0:W-:Y:S01]  /*abd0*/  @P1 MUFU.RCP R6, R7 ;  /* 0x0000000700061308 */ /* 0x0001e20000001000 */
[----:B------:R-:W-:Y:S01]  /*abe0*/  FSETP.NE.FTZ.AND P1, PT, R13, RZ, PT ;  /* 0x000000ff0d00720b */ /* 0x000fe20003f35000 */
[----:B------:R-:W-:Y:S01]  /*abf0*/  IMAD.MOV.U32 R10, RZ, RZ, RZ ;  /* 0x000000ffff0a7224 */ /* 0x000fe200078e00ff */
[----:B------:R-:W-:Y:S02]  /*ac00*/  WARPGROUP.DEPBAR.LE gsb0, 0x0 ;  /* 0x00008000000079c5 */ /* 0x000fe40000010000 */
[----:B------:R-:W-:-:S06]  /*ac10*/  WARPGROUP.ARRIVE ;  /* 0x00000000000079c5 */ /* 0x000fcc0000000000 */
[----:B------:R-:W-:Y:S01]  /*ac20*/  QGMMA.64x128x32.F32.E4M3.E4M3 R24, R168, gdesc[UR4], R24, gsb0 ;  /* 0x01e00004a8187df3 */ /* 0x000fe20008000818 */
[----:B------:R-:W1:Y:S08]  /*ac30*/  @P2 MUFU.LG2 R8, R12 ;  /* 0x0000000c00082308 */ /* 0x000e700000000c00 */
[----:B------:R-:W3:Y:S01]  /*ac40*/  @P3 MUFU.LG2 R9, R14 ;  /* 0x0000000e00093308 */ /* 0x000ee20000000c00 */
[----:B------:R-:W-:-:S07]  /*ac50*/  IMAD.U32 R11, RZ, RZ, UR39 ;  /* 0x00000027ff0b7e24 */ /* 0x000fce000f8e00ff */
[----:B------:R-:W4:Y:S01]  /*ac60*/  @P1 MUFU.RCP R10, R13 ;  /* 0x0000000d000a1308 */ /* 0x000f220000001000 */
[----:B------:R-:W-:Y:S02]  /*ac70*/  IMAD.U32 R15, RZ, RZ, UR39 ;  /* 0x00000027ff0f7e24 */ /* 0x000fe4000f8e00ff */
[----:B0-----:R-:W-:Y:S01]  /*ac80*/  @P2 FMUL.FTZ R7, R11, 0.69314718246459960938 ;  /* 0x3f3172180b072820 */ /* 0x001fe20000410000 */
[----:B-1----:R-:W-:Y:S01]  /*ac90*/  @P2 FMUL.FTZ R8, R8, 0.69314718246459960938 ;  /* 0x3f31721808082820 */ /* 0x002fe20000410000 */
[----:B------:R-:W-:Y:S02]  /*aca0*/  IMAD.MOV.U32 R0, RZ, RZ, -0x800000 ;  /* 0xff800000ff007424 */ /* 0x000fe400078e00ff */
[----:B------:R-:W-:Y:S01]  /*acb0*/  @P3 FMUL.FTZ R11, R15, 0.69314718246459960938 ;  /* 0x3f3172180f0b3820 */ /* 0x000fe20000410000 */
[----:B------:R-:W-:Y:S02]  /*acc0*/  IMAD.MOV.U32 R2, RZ, RZ, -0x800000 ;  /* 0xff800000ff027424 */ /* 0x000fe400078e00ff */
[----:B------:R-:W-:-:S01]  /*acd0*/  @P2 FFMA.FTZ R0, R7, R4, R8 ;  /* 0x0000000407002223 */ /* 0x000fc20000010008 */
[----:B---3--:R-:W-:Y:S01]  /*ace0*/  @P3 FMUL.FTZ R12, R9, 0.69314718246459960938 ;  /* 0x3f317218090c3820 */ /* 0x008fe20000410000 */
[----:B--2---:R-:W-:-:S03]  /*acf0*/  FMUL.FTZ R4, R6, R3 ;  /* 0x0000000306047220 */ /* 0x004fc60000410000 */
[----:B------:R-:W-:Y:S01]  /*ad00*/  @P3 FFMA.FTZ R2, R11, R5, R12 ;  /* 0x000000050b023223 */ /* 0x000fe2000001000c */
[----:B----4-:R-:W-:Y:S01]  /*ad10*/  FMUL.FTZ R3, R10, R3 ;  /* 0x000000030a037220 */ /* 0x010fe20000410000 */
[----:B------:R-:W-:Y:S02]  /*ad20*/  WARPGROUP.DEPBAR.LE gsb0, 0x0 ;  /* 0x00008000000079c5 */ /* 0x000fe40000010000 */
[----:B------:R-:W-:Y:S05]  /*ad30*/  @!P0 BRA `(.L_x_9368) ;  /* 0x0000000000048947 */ /* 0x000fea0003800000 */
[----:B------:R-:W-:Y:S01]  /*ad40*/  BPT.TRAP 0x1 ;  /* 0x000000040000795c */ /* 0x000fe20000300000 */
.L_x_9368:
        /* <DEDUP_REMOVED lines=74> */
.L_x_9332:
        /* <DEDUP_REMOVED lines=43> */
[----:B------:R-:W-:Y:S01]  /*b4a0*/  F2FP.BF16.F32.PACK_AB R89, R88, R89 ;  /* 0x000000595859723e */ /* 0x000fe200000010ff */
[----:B------:R-:W-:Y:S01]  /*b4b0*/  USHF.R.S32.HI UR12, URZ, 0x1f, UR38 ;  /* 0x0000001f3f0c7899 */ /* 0x000fe20008011426 */
[----:B------:R-:W-:Y:S01]  /*b4c0*/  LOP3.LUT R24, R24, 0xc, RZ, 0xc0, !PT ;  /* 0x0000000c18187812 */ /* 0x000fe200078ec0ff */
[----:B------:R-:W-:Y:S01]  /*b4d0*/  ULDC.64 UR8, c[0x0][0xb90] ;  /* 0x0002e40000087ab9 */ /* 0x000fe20000000a00 */
[----:B------:R-:W-:Y:S01]  /*b4e0*/  USHF.R.S32.HI UR13, URZ, 0x1f, UR37 ;  /* 0x0000001f3f0d7899 */ /* 0x000fe20008011425 */
[----:B------:R-:W-:Y:S01]  /*b4f0*/  BAR.SYNC.DEFER_BLOCKING 0x1, 0x100 ;  /* 0x0044000000007b1d */ /* 0x000fe20000010000 */
[----:B------:R-:W-:-:S05]  /*b500*/  IADD3 R24, P0, R24, UR6, RZ ;  /* 0x0000000618187c10 */ /* 0x000fca000ff1e0ff */
[----:B------:R-:W-:Y:S01]  /*b510*/  IMAD.X R25, RZ, RZ, UR7, P0 ;  /* 0x00000007ff197e24 */ /* 0x000fe200080e06ff */
[----:B------:R-:W-:-:S04]  /*b520*/  ULDC.64 UR10, c[0x0][0xb98] ;  /* 0x0002e600000a7ab9 */ /* 0x000fc80000000a00 */
[----:B------:R0:W2:Y:S01]  /*b530*/  LDG.E.CONSTANT R24, desc[UR50][R24.64] ;  /* 0x0000003218187981 */ /* 0x0000a2000c1e9900 */
[----:B------:R-:W-:Y:S02]  /*b540*/  UIMAD UR5, UR12, UR8, URZ ;  /* 0x000000080c0572a4 */ /* 0x000fe4000f8e023f */
[----:B------:R-:W-:Y:S01]  /*b550*/  UIMAD.WIDE.U32 UR6, UR38, UR8, URZ ;  /* 0x00000008260672a5 */ /* 0x000fe2000f8e003f */
[----:B------:R-:W1:Y:S01]  /*b560*/  S2R R34, SR_SWINHI ;  /* 0x0000000000227919 */ /* 0x000e620000002f00 */
[----:B------:R-:W-:Y:S02]  /*b570*/  UIMAD UR5, UR38, UR9, UR5 ;  /* 0x00000009260572a4 */ /* 0x000fe4000f8e0205 */
[----:B------:R-:W-:Y:S02]  /*b580*/  UIMAD UR8, UR13, UR10, URZ ;  /* 0x0000000a0d0872a4 */ /* 0x000fe4000f8e023f */
[----:B------:R-:W-:Y:S01]  /*b590*/  UIADD3 UR7, UR7, UR5, URZ ;  /* 0x0000000507077290 */ /* 0x000fe2000fffe03f */
[----:B0-----:R-:W-:Y:S01]  /*b5a0*/  LOP3.LUT P0, R25, R35, 0x3, RZ, 0xc0, !PT ;  /* 0x0000000323197812 */ /* 0x001fe2000780c0ff */
[----:B------:R-:W-:-:S02]  /*b5b0*/  UIMAD UR8, UR37, UR11, UR8 ;  /* 0x0000000b250872a4 */ /* 0x000fc4000f8e0208 */
[----:B------:R-:W-:Y:S01]  /*b5c0*/  UIMAD.WIDE.U32 UR6, UR37, UR10, UR6 ;  /* 0x0000000a250672a5 */ /* 0x000fe2000f8e0006 */
[----:B------:R-:W-:Y:S01]  /*b5d0*/  ISETP.EQ.OR P0, PT, R25, 0x3, !P0 ;  /* 0x000000031900780c */ /* 0x000fe20004702670 */
[----:B------:R-:W-:Y:S01]  /*b5e0*/  ULDC UR5, c[0x0][0xa88] ;  /* 0x0002a20000057ab9 */ /* 0x000fe20000000800 */
[----:B------:R-:W-:Y:S02]  /*b5f0*/  ULDC.64 UR10, c[0x0][0xaf0] ;  /* 0x0002bc00000a7ab9 */ /* 0x000fe40000000a00 */
[----:B------:R-:W-:Y:S02]  /*b600*/  SEL R61, R7, R6, P0 ;  /* 0x00000006073d7207 */ /* 0x000fe40000000000 */
[----:B------:R-:W-:Y:S02]  /*b610*/  SEL R58, R6, R7, P0 ;  /* 0x00000007063a7207 */ /* 0x000fe40000000000 */
[----:B------:R-:W-:Y:S02]  /*b620*/  SEL R55, R29, R28, P0 ;  /* 0x0000001c1d377207 */ /* 0x000fe40000000000 */
[----:B------:R-:W-:Y:S01]  /*b630*/  SEL R52, R28, R29, P0 ;  /* 0x0000001d1c347207 */ /* 0x000fe20000000000 */
[----:B------:R-:W-:Y:S01]  /*b640*/  IMAD R29, R23, 0x40, R16 ;  /* 0x00000040171d7824 */ /* 0x000fe200078e0210 */
[----:B------:R-:W-:-:S02]  /*b650*/  SEL R65, R31, R30, P0 ;  /* 0x0000001e1f417207 */ /* 0x000fc40000000000 */
[----:B------:R-:W-:Y:S02]  /*b660*/  SEL R62, R30, R31, P0 ;  /* 0x0000001f1e3e7207 */ /* 0x000fe40000000000 */
[----:B------:R-:W0:Y:S01]  /*b670*/  LDC R30, c[0x0][0xbe8] ;  /* 0x0002fa00ff1e7b82 */ /* 0x000e220000000800 */
[----:B------:R-:W-:Y:S02]  /*b680*/  SEL R73, R9, R8, P0 ;  /* 0x0000000809497207 */ /* 0x000fe40000000000 */
[----:B------:R-:W-:Y:S02]  /*b690*/  SEL R70, R8, R9, P0 ;  /* 0x0000000908467207 */ /* 0x000fe40000000000 */
[----:B------:R-:W-:Y:S02]  /*b6a0*/  SEL R67, R27, R26, P0 ;  /* 0x0000001a1b437207 */ /* 0x000fe40000000000 */
[----:B------:R-:W-:Y:S02]  /*b6b0*/  MOV R4, R3 ;  /* 0x0000000300047202 */ /* 0x000fe40000000f00 */
[----:B-1----:R-:W-:-:S02]  /*b6c0*/  MOV R5, R34 ;  /* 0x0000002200057202 */ /* 0x002fc40000000f00 */
[----:B------:R-:W-:Y:S02]  /*b6d0*/  SEL R64, R26, R27, P0 ;  /* 0x0000001b1a407207 */ /* 0x000fe40000000000 */
[----:B------:R-:W-:Y:S01]  /*b6e0*/  SEL R57, R15, R14, P0 ;  /* 0x0000000e0f397207 */ /* 0x000fe20000000000 */
[--C-:B------:R-:W-:Y:S01]  /*b6f0*/  IMAD.WIDE R6, R191, 0x2, R4.reuse ;  /* 0x00000002bf067825 */ /* 0x100fe200078e0204 */
[----:B------:R-:W-:Y:S02]  /*b700*/  SEL R54, R14, R15, P0 ;  /* 0x0000000f0e367207 */ /* 0x000fe40000000000 */
[----:B------:R-:W-:Y:S01]  /*b710*/  SEL R69, R21, R20, P0 ;  /* 0x0000001415457207 */ /* 0x000fe20000000000 */
[----:B------:R-:W-:Y:S01]  /*b720*/  IMAD.WIDE R28, R29, 0x2, R4 ;  /* 0x000000021d1c7825 */ /* 0x000fe200078e0204 */
[C---:B------:R-:W-:Y:S02]  /*b730*/  IADD3 R43, P6, R6.reuse, 0x4060, RZ ;  /* 0x00004060062b7810 */ /* 0x040fe40007fde0ff */
[----:B------:R-:W-:-:S02]  /*b740*/  IADD3 R5, P2, R6, 0x20, RZ ;  /* 0x0000002006057810 */ /* 0x000fc40007f5e0ff */
[----:B------:R-:W-:Y:S02]  /*b750*/  LOP3.LUT R42, R43, 0x380, RZ, 0xc0, !PT ;  /* 0x000003802b2a7812 */ /* 0x000fe400078ec0ff */
[----:B------:R-:W-:Y:S01]  /*b760*/  SEL R66, R20, R21, P0 ;  /* 0x0000001514427207 */ /* 0x000fe20000000000 */
[--C-:B------:R-:W-:Y:S01]  /*b770*/  IMAD.X R35, RZ, RZ, R7.reuse, P2 ;  /* 0x000000ffff237224 */ /* 0x100fe200010e0607 */
[----:B------:R-:W-:Y:S02]  /*b780*/  SHF.R.U64 R42, R42, 0x3, RZ ;  /* 0x000000032a2a7819 */ /* 0x000fe400000012ff */
[----:B------:R-:W-:Y:S02]  /*b790*/  LOP3.LUT R4, R5, 0x380, RZ, 0xc0, !PT ;  /* 0x0000038005047812 */ /* 0x000fe400078ec0ff */
[----:B------:R-:W-:Y:S01]  /*b7a0*/  LOP3.LUT R42, R42, R43, RZ, 0x3c, !PT ;  /* 0x0000002b2a2a7212 */ /* 0x000fe200078e3cff */
[----:B------:R-:W-:Y:S01]  /*b7b0*/  IMAD.X R43, RZ, RZ, R7, P6 ;  /* 0x000000ffff2b7224 */ /* 0x000fe200030e0607 */
[----:B------:R-:W-:-:S02]  /*b7c0*/  IADD3 R9, P6, R6, 0x40, RZ ;  /* 0x0000004006097810 */ /* 0x000fc40007fde0ff */
[----:B------:R-:W-:Y:S02]  /*b7d0*/  IADD3 R15, P2, R28, 0x2000, RZ ;  /* 0x000020001c0f7810 */ /* 0x000fe40007f5e0ff */
[----:B------:R-:W-:Y:S01]  /*b7e0*/  LOP3.LUT R45, R6, 0x380, RZ, 0xc0, !PT ;  /* 0x00000380062d7812 */ /* 0x000fe200078ec0ff */
[----:B------:R-:W-:Y:S01]  /*b7f0*/  IMAD.X R27, RZ, RZ, R7, P6 ;  /* 0x000000ffff1b7224 */ /* 0x000fe200030e0607 */
[----:B------:R-:W-:Y:S02]  /*b800*/  IADD3 R21, P6, R28, 0x1000, RZ ;  /* 0x000010001c157810 */ /* 0x000fe40007fde0ff */
[----:B------:R-:W-:Y:S02]  /*b810*/  SHF.R.U64 R4, R4, 0x3, RZ ;  /* 0x0000000304047819 */ /* 0x000fe400000012ff */
[----:B------:R-:W-:Y:S02]  /*b820*/  LOP3.LUT R20, R21, 0x380, RZ, 0xc0, !PT ;  /* 0x0000038015147812 */ /* 0x000fe400078ec0ff */
[----:B------:R-:W-:-:S02]  /*b830*/  LOP3.LUT R14, R15, 0x380, RZ, 0xc0, !PT ;  /* 0x000003800f0e7812 */ /* 0x000fc400078ec0ff */
[----:B------:R-:W-:Y:S02]  /*b840*/  SEL R59, R11, R10, P0 ;  /* 0x0000000a0b3b7207 */ /* 0x000fe40000000000 */
[----:B------:R-:W-:Y:S02]  /*b850*/  SEL R56, R10, R11, P0 ;  /* 0x0000000b0a387207 */ /* 0x000fe40000000000 */
[----:B------:R-:W-:Y:S02]  /*b860*/  SHF.R.U64 R45, R45, 0x3, RZ ;  /* 0x000000032d2d7819 */ /* 0x000fe400000012ff */
[----:B------:R-:W-:Y:S02]  /*b870*/  IADD3 R11, P3, R6, 0x4000, RZ ;  /* 0x00004000060b7810 */ /* 0x000fe40007f7e0ff */
[----:B------:R-:W-:Y:S02]  /*b880*/  LOP3.LUT R34, R4, R5, RZ, 0x3c, !PT ;  /* 0x0000000504227212 */ /* 0x000fe400078e3cff */
[----:B------:R-:W-:-:S02]  /*b890*/  SHF.R.U64 R20, R20, 0x3, RZ ;  /* 0x0000000314147819 */ /* 0x000fc400000012ff */
[----:B------:R-:W-:Y:S02]  /*b8a0*/  SHF.R.U64 R14, R14, 0x3, RZ ;  /* 0x000000030e0e7819 */ /* 0x000fe400000012ff */
[----:B------:R-:W-:Y:S02]  /*b8b0*/  LOP3.LUT R4, R9, 0x380, RZ, 0xc0, !PT ;  /* 0x0000038009047812 */ /* 0x000fe400078ec0ff */
[----:B------:R-:W-:Y:S02]  /*b8c0*/  SEL R71, R13, R12, P0 ;  /* 0x0000000c0d477207 */ /* 0x000fe40000000000 */
[----:B------:R-:W-:Y:S02]  /*b8d0*/  SEL R68, R12, R13, P0 ;  /* 0x0000000d0c447207 */ /* 0x000fe40000000000 */
[C---:B------:R-:W-:Y:S02]  /*b8e0*/  IADD3 R13, P5, R6.reuse, 0x4040, RZ ;  /* 0x00004040060d7810 */ /* 0x040fe40007fbe0ff */
[----:B------:R-:W-:-:S02]  /*b8f0*/  IADD3 R10, P4, R6, 0x4020, RZ ;  /* 0x00004020060a7810 */ /* 0x000fc40007f9e0ff */
[----:B------:R-:W-:Y:S01]  /*b900*/  IADD3 R8, P1, R6, 0x60, RZ ;  /* 0x0000006006087810 */ /* 0x000fe20007f3e0ff */
[--C-:B------:R-:W-:Y:S01]  /*b910*/  IMAD.X R41, RZ, RZ, R7.reuse, P5 ;  /* 0x000000ffff297224 */ /* 0x100fe200028e0607 */
[----:B------:R-:W-:Y:S01]  /*b920*/  LOP3.LUT R44, R45, R6, RZ, 0x3c, !PT ;  /* 0x000000062d2c7212 */ /* 0x000fe200078e3cff */
[----:B------:R-:W-:Y:S01]  /*b930*/  IMAD.MOV.U32 R45, RZ, RZ, R7 ;  /* 0x000000ffff2d7224 */ /* 0x000fe200078e0007 */
[----:B------:R-:W-:Y:S02]  /*b940*/  LOP3.LUT R6, R11, 0x380, RZ, 0xc0, !PT ;  /* 0x000003800b067812 */ /* 0x000fe400078ec0ff */
[----:B------:R-:W-:Y:S01]  /*b950*/  LOP3.LUT R20, R20, R21, RZ, 0x3c, !PT ;  /* 0x0000001514147212 */ /* 0x000fe200078e3cff */
[--C-:B------:R-:W-:Y:S01]  /*b960*/  IMAD.X R21, RZ, RZ, R29.reuse, P6 ;  /* 0x000000ffff157224 */ /* 0x100fe200030e061d */
[----:B------:R-:W-:Y:S01]  /*b970*/  LOP3.LUT R14, R14, R15, RZ, 0x3c, !PT ;  /* 0x0000000f0e0e7212 */ /* 0x000fe200078e3cff */
[----:B------:R-:W-:Y:S01]  /*b980*/  IMAD.X R15, RZ, RZ, R29, P2 ;  /* 0x000000ffff0f7224 */ /* 0x000fe200010e061d */
[----:B------:R-:W-:-:S02]  /*b990*/  SHF.R.U64 R4, R4, 0x3, RZ ;  /* 0x0000000304047819 */ /* 0x000fc400000012ff */
[----:B------:R-:W-:Y:S02]  /*b9a0*/  IADD3 R31, P6, R28, 0x7000, RZ ;  /* 0x000070001c1f7810 */ /* 0x000fe40007fde0ff */
[----:B0-----:R-:W-:Y:S02]  /*b9b0*/  ISETP.NE.AND P2, PT, R30, 0x1, PT ;  /* 0x000000011e00780c */ /* 0x001fe40003f45270 */
[----:B------:R-:W-:Y:S02]  /*b9c0*/  SHF.R.U64 R6, R6, 0x3, RZ ;  /* 0x0000000306067819 */ /* 0x000fe400000012ff */
[----:B------:R-:W-:Y:S02]  /*b9d0*/  SEL R63, R48, R49, P0 ;  /* 0x00000031303f7207 */ /* 0x000fe40000000000 */
[----:B------:R-:W-:Y:S02]  /*b9e0*/  LOP3.LUT R26, R4, R9, RZ, 0x3c, !PT ;  /* 0x00000009041a7212 */ /* 0x000fe400078e3cff */
[----:B------:R-:W-:-:S02]  /*b9f0*/  SEL R48, R49, R48, P0 ;  /* 0x0000003031307207 */ /* 0x000fc40000000000 */
[----:B------:R-:W-:Y:S02]  /*ba00*/  LOP3.LUT R4, R31, 0x380, RZ, 0xc0, !PT ;  /* 0x000003801f047812 */ /* 0x000fe400078ec0ff */
[----:B------:R-:W-:Y:S02]  /*ba10*/  SEL R49, R38, R39, P0 ;  /* 0x0000002726317207 */ /* 0x000fe40000000000 */
[----:B------:R-:W-:Y:S01]  /*ba20*/  SEL R60, R39, R38, P0 ;  /* 0x00000026273c7207 */ /* 0x000fe20000000000 */
[----:B------:R-:W-:Y:S01]  /*ba30*/  IMAD.X R39, RZ, RZ, R7, P3 ;  /* 0x000000ffff277224 */ /* 0x000fe200018e0607 */
[----:B------:R-:W-:Y:S02]  /*ba40*/  LOP3.LUT R38, R6, R11, RZ, 0x3c, !PT ;  /* 0x0000000b06267212 */ /* 0x000fe400078e3cff */
[----:B------:R-:W-:Y:S02]  /*ba50*/  LOP3.LUT R6, R8, 0x380, RZ, 0xc0, !PT ;  /* 0x0000038008067812 */ /* 0x000fe400078ec0ff */
[----:B------:R-:W-:-:S02]  /*ba60*/  SHF.R.U64 R4, R4, 0x3, RZ ;  /* 0x0000000304047819 */ /* 0x000fc400000012ff */
[----:B------:R-:W-:Y:S02]  /*ba70*/  SHF.R.U64 R5, R6, 0x3, RZ ;  /* 0x0000000306057819 */ /* 0x000fe400000012ff */
[----:B------:R-:W-:Y:S02]  /*ba80*/  LOP3.LUT R4, R4, R31, RZ, 0x3c, !PT ;  /* 0x0000001f04047212 */ /* 0x000fe400078e3cff */
[----:B------:R-:W0:Y:S01]  /*ba90*/  @P2 LDC R31, c[0x0][0xbec] ;  /* 0x0002fb00ff1f2b82 */ /* 0x000e220000000800 */
[----:B------:R-:W-:Y:S02]  /*baa0*/  SEL R53, R33, R32, P0 ;  /* 0x0000002021357207 */ /* 0x000fe40000000000 */
[----:B------:R-:W-:Y:S01]  /*bab0*/  SEL R50, R32, R33, P0 ;  /* 0x0000002120327207 */ /* 0x000fe20000000000 */
[----:B------:R-:W-:Y:S01]  /*bac0*/  IMAD.X R33, RZ, RZ, R7, P1 ;  /* 0x000000ffff217224 */ /* 0x000fe200008e0607 */
[----:B------:R-:W-:Y:S02]  /*bad0*/  LOP3.LUT R32, R5, R8, RZ, 0x3c, !PT ;  /* 0x0000000805207212 */ /* 0x000fe400078e3cff */
[----:B------:R-:W-:-:S02]  /*bae0*/  MOV R83, R44 ;  /* 0x0000002c00537202 */ /* 0x000fc40000000f00 */
[----:B------:R-:W-:Y:S02]  /*baf0*/  MOV R82, R32 ;  /* 0x0000002000527202 */ /* 0x000fe40000000f00 */
[----:B------:R-:W1:Y:S01]  /*bb00*/  @P2 LDC R32, c[0x0][0xbf0] ;  /* 0x0002fc00ff202b82 */ /* 0x000e620000000800 */
[----:B------:R-:W-:Y:S01]  /*bb10*/  MOV R44, R34 ;  /* 0x00000022002c7202 */ /* 0x000fe20000000f00 */
[----:B------:R-:W-:Y:S01]  /*bb20*/  VIADD R34, R18, UR40 ;  /* 0x0000002812227c36 */ /* 0x000fe20008000000 */
[----:B------:R-:W-:Y:S02]  /*bb30*/  LOP3.LUT R12, R13, 0x380, RZ, 0xc0, !PT ;  /* 0x000003800d0c7812 */ /* 0x000fe400078ec0ff */
[----:B------:R-:W-:Y:S02]  /*bb40*/  SEL R51, R37, R36, P0 ;  /* 0x0000002425337207 */ /* 0x000fe40000000000 */
[----:B------:R-:W-:Y:S01]  /*bb50*/  SEL R46, R36, R37, P0 ;  /* 0x00000025242e7207 */ /* 0x000fe20000000000 */
[----:B------:R-:W-:Y:S01]  /*bb60*/  IMAD.X R37, RZ, RZ, R7, P4 ;  /* 0x000000ffff257224 */ /* 0x000fe200020e0607 */
[----:B------:R-:W-:-:S02]  /*bb70*/  SEL R25, R94, R93, P0 ;  /* 0x0000005d5e197207 */ /* 0x000fc40000000000 */
[----:B------:R-:W-:Y:S02]  /*bb80*/  SEL R47, R90, R89, P0 ;  /* 0x000000595a2f7207 */ /* 0x000fe40000000000 */
[----:B------:R-:W-:Y:S01]  /*bb90*/  MOV R45, R26 ;  /* 0x0000001a002d7202 */ /* 0x000fe20000000f00 */
[----:B0-----:R-:W-:Y:S01]  /*bba0*/  @P2 IMAD.HI.U32 R27, R34, R31, RZ ;  /* 0x0000001f221b2227 */ /* 0x001fe200078e00ff */
[----:B------:R-:W-:Y:S02]  /*bbb0*/  SEL R94, R93, R94, P0 ;  /* 0x0000005e5d5e7207 */ /* 0x000fe40000000000 */
[----:B------:R-:W-:Y:S01]  /*bbc0*/  SEL R90, R89, R90, P0 ;  /* 0x0000005a595a7207 */ /* 0x000fe20000000000 */
[----:B------:R-:W-:Y:S01]  /*bbd0*/  IMAD.MOV.U32 R26, RZ, RZ, R34 ;  /* 0x000000ffff1a7224 */ /* 0x000fe200078e0022 */
[----:B------:R-:W-:Y:S02]  /*bbe0*/  LOP3.LUT R7, R10, 0x380, RZ, 0xc0, !PT ;  /* 0x000003800a077812 */ /* 0x000fe400078ec0ff */
[----:B------:R-:W-:-:S02]  /*bbf0*/  SHF.R.U64 R12, R12, 0x3, RZ ;  /* 0x000000030c0c7819 */ /* 0x000fc400000012ff */
[----:B------:R-:W-:Y:S02]  /*bc00*/  SHF.R.U64 R7, R7, 0x3, RZ ;  /* 0x0000000307077819 */ /* 0x000fe400000012ff */
[----:B------:R-:W-:Y:S02]  /*bc10*/  LOP3.LUT R40, R12, R13, RZ, 0x3c, !PT ;  /* 0x0000000d0c287212 */ /* 0x000fe400078e3cff */
[----:B------:R-:W-:Y:S02]  /*bc20*/  IADD3 R13, P1, R28, 0x3000, RZ ;  /* 0x000030001c0d7810 */ /* 0x000fe40007f3e0ff */
[----:B------:R-:W-:Y:S02]  /*bc30*/  LOP3.LUT R36, R7, R10, RZ, 0x3c, !PT ;  /* 0x0000000a07247212 */ /* 0x000fe400078e3cff */
[----:B-1----:R-:W-:Y:S01]  /*bc40*/  @P2 SHF.R.U32.HI R26, RZ, R32, R27 ;  /* 0x00000020ff1a2219 */ /* 0x002fe2000001161b */
[----:B------:R-:W-:Y:S01]  /*bc50*/  IMAD.U32 R27, RZ, RZ, UR8 ;  /* 0x00000008ff1b7e24 */ /* 0x000fe2000f8e00ff */
[----:B------:R-:W-:Y:S01]  /*bc60*/  LOP3.LUT R12, R13, 0x380, RZ, 0xc0, !PT ;  /* 0x000003800d0c7812 */ /* 0x000fe200078ec0ff */
[----:B------:R-:W-:Y:S01]  /*bc70*/  ULDC.64 UR8, c[0x0][0xae8] ;  /* 0x0002ba0000087ab9 */ /* 0x000fe20000000a00 */
[----:B------:R-:W-:Y:S01]  /*bc80*/  MOV R80, R36 ;  /* 0x0000002400507202 */ /* 0x000fe20000000f00 */
[----:B------:R-:W-:Y:S01]  /*bc90*/  IMAD.MOV R37, RZ, RZ, -R26 ;  /* 0x000000ffff257224 */ /* 0x000fe200078e0a1a */
[----:B------:R-:W-:-:S02]  /*bca0*/  SEL R75, R86, R87, P0 ;  /* 0x00000057564b7207 */ /* 0x000fc40000000000 */
[----:B------:R-:W-:Y:S01]  /*bcb0*/  SHF.R.U64 R12, R12, 0x3, RZ ;  /* 0x000000030c0c7819 */ /* 0x000fe200000012ff */
[----:B------:R-:W-:Y:S01]  /*bcc0*/  IMAD R37, R30, R37, R34 ;  /* 0x000000251e257224 */ /* 0x000fe200078e0222 */
[----:B------:R-:W-:Y:S02]  /*bcd0*/  SEL R86, R87, R86, P0 ;  /* 0x0000005657567207 */ /* 0x000fe40000000000 */
[----:B------:R-:W-:Y:S01]  /*bce0*/  LOP3.LUT R12, R12, R13, RZ, 0x3c, !PT ;  /* 0x0000000d0c0c7212 */ /* 0x000fe200078e3cff */
[----:B------:R-:W-:Y:S01]  /*bcf0*/  IMAD.X R13, RZ, RZ, R29, P1 ;  /* 0x000000ffff0d7224 */ /* 0x000fe200008e061d */
[----:B------:R-:W-:Y:S02]  /*bd00*/  MOV R77, R42 ;  /* 0x0000002a004d7202 */ /* 0x000fe40000000f00 */
[----:B------:R-:W-:Y:S02]  /*bd10*/  MOV R79, R40 ;  /* 0x00000028004f7202 */ /* 0x000fe40000000f00 */
[----:B------:R-:W-:-:S02]  /*bd20*/  IADD3 R40, P1, R26, UR6, RZ ;  /* 0x000000061a287c10 */ /* 0x000fc4000ff3e0ff */
[----:B------:R-:W-:Y:S02]  /*bd30*/  SHF.R.S32.HI R36, RZ, 0x1f, R37 ;  /* 0x0000001fff247819 */ /* 0x000fe40000011425 */
[C---:B------:R-:W-:Y:S02]  /*bd40*/  IADD3 R9, P4, R28.reuse, 0x5000, RZ ;  /* 0x000050001c097810 */ /* 0x040fe40007f9e0ff */
[----:B------:R-:W-:Y:S02]  /*bd50*/  IADD3 R11, P3, R28, 0x4000, RZ ;  /* 0x000040001c0b7810 */ /* 0x000fe40007f7e0ff */
[----:B------:R-:W-:Y:S02]  /*bd60*/  LOP3.LUT R8, R9, 0x380, RZ, 0xc0, !PT ;  /* 0x0000038009087812 */ /* 0x000fe400078ec0ff */
[----:B------:R-:W-:Y:S02]  /*bd70*/  LOP3.LUT R10, R11, 0x380, RZ, 0xc0, !PT ;  /* 0x000003800b0a7812 */ /* 0x000fe400078ec0ff */
[----:B------:R-:W-:-:S02]  /*bd80*/  MOV R81, R38 ;  /* 0x0000002600517202 */ /* 0x000fc40000000f00 */
[----:B------:R-:W-:Y:S02]  /*bd90*/  SHF.R.U64 R8, R8, 0x3, RZ ;  /* 0x0000000308087819 */ /* 0x000fe400000012ff */
[----:B------:R-:W-:Y:S02]  /*bda0*/  SHF.R.U64 R10, R10, 0x3, RZ ;  /* 0x000000030a0a7819 */ /* 0x000fe400000012ff */
[----:B------:R-:W-:Y:S01]  /*bdb0*/  LOP3.LUT R8, R8, R9, RZ, 0x3c, !PT ;  /* 0x0000000908087212 */ /* 0x000fe200078e3cff */
[--C-:B------:R-:W-:Y:S01]  /*bdc0*/  IMAD.X R9, RZ, RZ, R29.reuse, P4 ;  /* 0x000000ffff097224 */ /* 0x100fe200020e061d */
[----:B------:R-:W-:Y:S01]  /*bdd0*/  LOP3.LUT R10, R10, R11, RZ, 0x3c, !PT ;  /* 0x0000000b0a0a7212 */ /* 0x000fe200078e3cff */
[----:B------:R-:W-:Y:S01]  /*bde0*/  IMAD.X R11, RZ, RZ, R29, P3 ;  /* 0x000000ffff0b7224 */ /* 0x000fe200018e061d */
[C---:B------:R-:W-:Y:S02]  /*bdf0*/  IADD3 R7, P5, R28.reuse, 0x6000, RZ ;  /* 0x000060001c077810 */ /* 0x040fe40007fbe0ff */
[----:B------:R-:W-:-:S02]  /*be00*/  LOP3.LUT R5, R28, 0x380, RZ, 0xc0, !PT ;  /* 0x000003801c057812 */ /* 0x000fc400078ec0ff */
        /* <DEDUP_REMOVED lines=10> */
[----:B------:R-:W-:Y:S04]  /*beb0*/  SHFL.IDX PT, R94, R94, R31, 0x1c1f ;  /* 0x001c1f1f5e5e7589 */ /* 0x000fe800000e0000 */
[----:B------:R-:W0:Y:S04]  /*bec0*/  SHFL.IDX PT, R90, R90, R31, 0x1c1f ;  /* 0x001c1f1f5a5a7589 */ /* 0x000e2800000e0000 */
[----:B------:R-:W-:Y:S04]  /*bed0*/  SHFL.IDX PT, R63, R63, R24, 0x1c1f ;  /* 0x001c1f183f3f7589 */ /* 0x000fe800000e0000 */
[----:B------:R-:W-:Y:S04]  /*bee0*/  SHFL.IDX PT, R48, R48, R31, 0x1c1f ;  /* 0x001c1f1f30307589 */ /* 0x000fe800000e0000 */
[----:B------:R-:W-:Y:S04]  /*bef0*/  SHFL.IDX PT, R51, R51, R24, 0x1c1f ;  /* 0x001c1f1833337589 */ /* 0x000fe800000e0000 */
[----:B------:R-:W1:Y:S04]  /*bf00*/  SHFL.IDX PT, R46, R46, R31, 0x1c1f ;  /* 0x001c1f1f2e2e7589 */ /* 0x000e6800000e0000 */
[----:B------:R-:W-:Y:S04]  /*bf10*/  SHFL.IDX PT, R49, R49, R24, 0x1c1f ;  /* 0x001c1f1831317589 */ /* 0x000fe800000e0000 */
[----:B------:R-:W2:Y:S01]  /*bf20*/  SHFL.IDX PT, R60, R60, R31, 0x1c1f ;  /* 0x001c1f1f3c3c7589 */ /* 0x000ea200000e0000 */
[----:B0-----:R-:W-:-:S02]  /*bf30*/  SEL R32, R47, R90, P0 ;  /* 0x0000005a2f207207 */ /* 0x001fc40000000000 */
[----:B------:R-:W-:Y:S01]  /*bf40*/  SEL R34, R90, R47, P0 ;  /* 0x0000002f5a227207 */ /* 0x000fe20000000000 */
[----:B------:R-:W-:Y:S04]  /*bf50*/  SHFL.IDX PT, R65, R65, R24, 0x1c1f ;  /* 0x001c1f1841417589 */ /* 0x000fe800000e0000 */
[----:B------:R-:W0:Y:S04]  /*bf60*/  SHFL.IDX PT, R62, R62, R31, 0x1c1f ;  /* 0x001c1f1f3e3e7589 */ /* 0x000e2800000e0000 */
[----:B------:R-:W-:Y:S04]  /*bf70*/  SHFL.IDX PT, R53, R53, R24, 0x1c1f ;  /* 0x001c1f1835357589 */ /* 0x000fe800000e0000 */
[----:B------:R-:W-:Y:S01]  /*bf80*/  SHFL.IDX PT, R55, R55, R24, 0x1c1f ;  /* 0x001c1f1837377589 */ /* 0x000fe200000e0000 */
[----:B-1----:R-:W-:-:S03]  /*bf90*/  SEL R38, R46, R51, P0 ;  /* 0x000000332e267207 */ /* 0x002fc60000000000 */
[----:B------:R-:W-:Y:S04]  /*bfa0*/  SHFL.IDX PT, R57, R57, R24, 0x1c1f ;  /* 0x001c1f1839397589 */ /* 0x000fe800000e0000 */
[----:B------:R-:W-:Y:S01]  /*bfb0*/  SHFL.IDX PT, R59, R59, R24, 0x1c1f ;  /* 0x001c1f183b3b7589 */ /* 0x000fe200000e0000 */
[----:B--2---:R-:W-:Y:S02]  /*bfc0*/  SEL R33, R49, R60, P0 ;  /* 0x0000003c31217207 */ /* 0x004fe40000000000 */
[----:B------:R-:W-:Y:S01]  /*bfd0*/  SEL R35, R60, R49, P0 ;  /* 0x000000313c237207 */ /* 0x000fe20000000000 */
[----:B------:R-:W-:Y:S04]  /*bfe0*/  SHFL.IDX PT, R42, R61, R24, 0x1c1f ;  /* 0x001c1f183d2a7589 */ /* 0x000fe800000e0000 */
[----:B------:R-:W-:Y:S01]  /*bff0*/  SHFL.IDX PT, R67, R67, R24, 0x1c1f ;  /* 0x001c1f1843437589 */ /* 0x000fe200000e0000 */
[----:B0-----:R-:W-:-:S03]  /*c000*/  SEL R39, R62, R65, P0 ;  /* 0x000000413e277207 */ /* 0x001fc60000000000 */
[----:B------:R-:W-:Y:S04]  /*c010*/  SHFL.IDX PT, R69, R69, R24, 0x1c1f ;  /* 0x001c1f1845457589 */ /* 0x000fe800000e0000 */
[----:B------:R-:W-:Y:S04]  /*c020*/  SHFL.IDX PT, R71, R71, R24, 0x1c1f ;  /* 0x001c1f1847477589 */ /* 0x000fe800000e0000 */
[----:B------:R-:W-:Y:S04]  /*c030*/  SHFL.IDX PT, R73, R73, R24, 0x1c1f ;  /* 0x001c1f1849497589 */ /* 0x000fe800000e0000 */
[----:B------:R0:W-:Y:S04]  /*c040*/  SHFL.IDX PT, R75, R75, R24, 0x1c1f ;  /* 0x001c1f184b4b7589 */ /* 0x0001e800000e0000 */
[----:B------:R-:W-:Y:S04]  /*c050*/  SHFL.IDX PT, R50, R50, R31, 0x1c1f ;  /* 0x001c1f1f32327589 */ /* 0x000fe800000e0000 */
[----:B------:R-:W-:Y:S01]  /*c060*/  SHFL.IDX PT, R72, R64, R31, 0x1c1f ;  /* 0x001c1f1f40487589 */ /* 0x000fe200000e0000 */
[----:B0-----:R-:W-:-:S03]  /*c070*/  SHF.R.S32.HI R24, RZ, 0x1f, R26 ;  /* 0x0000001fff187819 */ /* 0x001fc6000001141a */
[----:B------:R-:W-:Y:S01]  /*c080*/  SHFL.IDX PT, R52, R52, R31, 0x1c1f ;  /* 0x001c1f1f34347589 */ /* 0x000fe200000e0000 */
[----:B------:R-:W-:Y:S02]  /*c090*/  SEL R26, R94, R25, P0 ;  /* 0x000000195e1a7207 */ /* 0x000fe40000000000 */
[----:B------:R-:W-:Y:S01]  /*c0a0*/  IADD3.X R41, R24, UR7, R27, P1, !PT ;  /* 0x0000000718297c10 */ /* 0x000fe20008ffe41b */
[----:B------:R-:W-:Y:S01]  /*c0b0*/  SHFL.IDX PT, R74, R66, R31, 0x1c1f ;  /* 0x001c1f1f424a7589 */ /* 0x000fe200000e0000 */
[----:B------:R-:W-:Y:S01]  /*c0c0*/  ULDC.64 UR6, c[0x0][0xb88] ;  /* 0x0002e20000067ab9 */ /* 0x000fe20000000a00 */
[----:B------:R-:W-:Y:S01]  /*c0d0*/  SEL R24, R25, R94, P0 ;  /* 0x0000005e19187207 */ /* 0x000fe20000000000 */
[----:B------:R-:W-:Y:S01]  /*c0e0*/  IMAD R36, R36, UR6, RZ ;  /* 0x0000000624247c24 */ /* 0x000fe2000f8e02ff */
[----:B------:R-:W-:Y:S01]  /*c0f0*/  SHFL.IDX PT, R54, R54, R31, 0x1c1f ;  /* 0x001c1f1f36367589 */ /* 0x000fe200000e0000 */
[----:B------:R-:W-:Y:S01]  /*c100*/  SEL R25, R63, R48, P0 ;  /* 0x000000303f197207 */ /* 0x000fe20000000000 */
[C---:B------:R-:W-:Y:S01]  /*c110*/  IMAD.WIDE.U32 R40, R37.reuse, UR6, R40 ;  /* 0x0000000625287c25 */ /* 0x040fe2000f8e0028 */
[----:B------:R-:W-:Y:S01]  /*c120*/  SEL R27, R48, R63, P0 ;  /* 0x0000003f301b7207 */ /* 0x000fe20000000000 */
[----:B------:R-:W-:Y:S01]  /*c130*/  SHFL.IDX PT, R76, R68, R31, 0x1c1f ;  /* 0x001c1f1f444c7589 */ /* 0x000fe200000e0000 */
[----:B------:R-:W-:Y:S01]  /*c140*/  LOP3.LUT P1, RZ, R188, 0x3, RZ, 0xc0, !PT ;  /* 0x00000003bcff7812 */ /* 0x000fe2000782c0ff */
[----:B------:R-:W-:Y:S01]  /*c150*/  IMAD R47, R37, UR7, R36 ;  /* 0x00000007252f7c24 */ /* 0x000fe2000f8e0224 */
[----:B------:R-:W-:Y:S01]  /*c160*/  SEL R36, R51, R46, P0 ;  /* 0x0000002e33247207 */ /* 0x000fe20000000000 */
[----:B------:R-:W0:Y:S01]  /*c170*/  SHFL.IDX PT, R56, R56, R31, 0x1c1f ;  /* 0x001c1f1f38387589 */ /* 0x000e2200000e0000 */
[----:B------:R-:W-:Y:S01]  /*c180*/  VIADD R46, R190, UR40 ;  /* 0x00000028be2e7c36 */ /* 0x000fe20008000000 */
[----:B------:R-:W-:Y:S01]  /*c190*/  ULDC.64 UR6, c[0x0][0xb50] ;  /* 0x0002d40000067ab9 */ /* 0x000fe20000000a00 */
[----:B------:R-:W-:Y:S01]  /*c1a0*/  SEL R37, R65, R62, P0 ;  /* 0x0000003e41257207 */ /* 0x000fe20000000000 */
[----:B------:R-:W1:Y:S04]  /*c1b0*/  SHFL.IDX PT, R78, R70, R31, 0x1c1f ;  /* 0x001c1f1f464e7589 */ /* 0x000e6800000e0000 */
[----:B------:R-:W2:Y:S04]  /*c1c0*/  SHFL.IDX PT, R43, R58, R31, 0x1c1f ;  /* 0x001c1f1f3a2b7589 */ /* 0x000ea800000e0000 */
[----:B------:R3:W4:Y:S04]  /*c1d0*/  SHFL.IDX PT, R86, R86, R31, 0x1c1f ;  /* 0x001c1f1f56567589 */ /* 0x00072800000e0000 */
[----:B------:R2:W-:Y:S04]  /*c1e0*/  STSM.16.M88.4 [R83], R24 ;  /* 0x0000001853007844 */ /* 0x0005e80000000200 */
[----:B------:R4:W-:Y:S01]  /*c1f0*/  STSM.16.M88.4 [R44], R32 ;  /* 0x000000202c007844 */ /* 0x0009e20000000200 */
[----:B---3--:R-:W-:-:S03]  /*c200*/  IMAD R31, R30, UR5, RZ ;  /* 0x000000051e1f7c24 */ /* 0x008fc6000f8e02ff */
[----:B------:R3:W-:Y:S01]  /*c210*/  STSM.16.M88.4 [R45], R36 ;  /* 0x000000242d007844 */ /* 0x0007e20000000200 */
[----:B0-----:R-:W-:Y:S02]  /*c220*/  SEL R64, R59, R56, P0 ;  /* 0x000000383b407207 */ /* 0x001fe40000000000 */
[----:B------:R-:W-:Y:S02]  /*c230*/  ISETP.GE.OR P3, PT, R46, R31, P1 ;  /* 0x0000001f2e00720c */ /* 0x000fe40000f66670 */
[----:B------:R-:W-:Y:S02]  /*c240*/  SEL R66, R56, R59, P0 ;  /* 0x0000003b38427207 */ /* 0x000fe40000000000 */
[----:B-1----:R-:W-:Y:S01]  /*c250*/  SEL R65, R73, R78, P0 ;  /* 0x0000004e49417207 */ /* 0x002fe20000000000 */
[----:B--2---:R-:W-:Y:S01]  /*c260*/  VIADD R24, R46, 0x8 ;  /* 0x000000082e187836 */ /* 0x004fe20000000000 */
[----:B------:R-:W-:Y:S01]  /*c270*/  SEL R26, R50, R53, P0 ;  /* 0x00000035321a7207 */ /* 0x000fe20000000000 */
[----:B------:R-:W-:Y:S01]  /*c280*/  IMAD.IADD R25, R41, 0x1, R47 ;  /* 0x0000000129197824 */ /* 0x000fe200078e022f */
[----:B------:R-:W-:-:S02]  /*c290*/  LEA R41, P4, R40, UR6, 0x2 ;  /* 0x0000000628297c11 */ /* 0x000fc4000f8810ff */
[----:B------:R-:W-:Y:S02]  /*c2a0*/  ISETP.GE.OR P1, PT, R24, R31, P1 ;  /* 0x0000001f1800720c */ /* 0x000fe40000f26670 */
[----:B------:R-:W-:Y:S01]  /*c2b0*/  LEA.HI.X R40, R40, UR7, R25, 0x2, P4 ;  /* 0x0000000728287c11 */ /* 0x000fe2000a0f1419 */
[----:B------:R-:W-:Y:S01]  /*c2c0*/  SHFL.IDX PT, R60, R41, RZ, 0x1c1f ;  /* 0x001c1fff293c7589 */ /* 0x000fe200000e0000 */
[----:B------:R-:W-:Y:S02]  /*c2d0*/  SEL R24, R53, R50, P0 ;  /* 0x0000003235187207 */ /* 0x000fe40000000000 */
[----:B------:R-:W-:Y:S01]  /*c2e0*/  SEL R25, R67, R72, P0 ;  /* 0x0000004843197207 */ /* 0x000fe20000000000 */
[----:B------:R-:W0:Y:S01]  /*c2f0*/  SHFL.IDX PT, R61, R40, RZ, 0x1c1f ;  /* 0x001c1fff283d7589 */ /* 0x000e2200000e0000 */
[----:B------:R-:W-:Y:S02]  /*c300*/  SEL R27, R72, R67, P0 ;  /* 0x00000043481b7207 */ /* 0x000fe40000000000 */
[----:B----4-:R-:W-:Y:S01]  /*c310*/  SEL R32, R55, R52, P0 ;  /* 0x0000003437207207 */ /* 0x010fe20000000000 */
[----:B------:R-:W-:Y:S01]  /*c320*/  SHFL.IDX PT, R62, R41, 0x1, 0x1c1f ;  /* 0x003c1f00293e7f89 */ /* 0x000fe200000e0000 */
[----:B------:R-:W-:-:S02]  /*c330*/  SEL R34, R52, R55, P0 ;  /* 0x0000003734227207 */ /* 0x000fc40000000000 */
[----:B------:R-:W-:Y:S01]  /*c340*/  SEL R33, R69, R74, P0 ;  /* 0x0000004a45217207 */ /* 0x000fe20000000000 */
[----:B------:R-:W-:Y:S01]  /*c350*/  STSM.16.M88.4 [R82], R24 ;  /* 0x0000001852007844 */ /* 0x000fe20000000200 */
[----:B------:R-:W-:Y:S02]  /*c360*/  SEL R35, R74, R69, P0 ;  /* 0x000000454a237207 */ /* 0x000fe40000000000 */
[----:B------:R-:W-:Y:S01]  /*c370*/  SEL R44, R57, R54, P0 ;  /* 0x00000036392c7207 */ /* 0x000fe20000000000 */
[----:B------:R-:W1:Y:S01]  /*c380*/  SHFL.IDX PT, R63, R40, 0x1, 0x1c1f ;  /* 0x003c1f00283f7f89 */ /* 0x000e6200000e0000 */
[----:B------:R-:W-:Y:S02]  /*c390*/  SEL R46, R54, R57, P0 ;  /* 0x00000039362e7207 */ /* 0x000fe40000000000 */
[----:B---3--:R-:W-:Y:S01]  /*c3a0*/  SEL R45, R71, R76, P0 ;  /* 0x0000004c472d7207 */ /* 0x008fe20000000000 */
[----:B------:R-:W-:Y:S01]  /*c3b0*/  STSM.16.M88.4 [R81], R32 ;  /* 0x0000002051007844 */ /* 0x000fe20000000200 */
[----:B------:R-:W-:-:S02]  /*c3c0*/  SEL R47, R76, R71, P0 ;  /* 0x000000474c2f7207 */ /* 0x000fc40000000000 */
[----:B------:R-:W-:Y:S02]  /*c3d0*/  SEL R67, R78, R73, P0 ;  /* 0x000000494e437207 */ /* 0x000fe40000000000 */
[----:B------:R-:W-:Y:S01]  /*c3e0*/  SEL R68, R42, R43, P0 ;  /* 0x0000002b2a447207 */ /* 0x000fe20000000000 */
[----:B------:R-:W-:Y:S01]  /*c3f0*/  STSM.16.M88.4 [R80], R44 ;  /* 0x0000002c50007844 */ /* 0x000fe20000000200 */
[----:B------:R-:W-:Y:S02]  /*c400*/  SEL R70, R43, R42, P0 ;  /* 0x0000002a2b467207 */ /* 0x000fe40000000000 */
[----:B------:R-:W-:Y:S01]  /*c410*/  SEL R69, R75, R86, P0 ;  /* 0x000000564b457207 */ /* 0x000fe20000000000 */
[----:B------:R2:W-:Y:S01]  /*c420*/  STSM.16.M88.4 [R79], R64 ;  /* 0x000000404f007844 */ /* 0x0005e20000000200 */
[----:B------:R-:W-:-:S05]  /*c430*/  SEL R71, R86, R75, P0 ;  /* 0x0000004b56477207 */ /* 0x000fca0000000000 */
[----:B------:R-:W-:Y:S01]  /*c440*/  STSM.16.M88.4 [R77], R68 ;  /* 0x000000444d007844 */ /* 0x000fe20000000200 */
[----:B------:R-:W-:Y:S08]  /*c450*/  BAR.SYNC.DEFER_BLOCKING 0x1, 0x100 ;  /* 0x0044000000007b1d */ /* 0x000ff00000010000 */
[----:B--2---:R-:W2:Y:S01]  /*c460*/  @P2 LDC R65, c[0x0][0xbec] ;  /* 0x0002fb00ff412b82 */ /* 0x004ea20000000800 */
[----:B------:R-:W-:Y:S01]  /*c470*/  UIMAD UR5, UR12, UR8, URZ ;  /* 0x000000080c0572a4 */ /* 0x000fe2000f8e023f */
[----:B0-----:R0:W-:Y:S01]  /*c480*/  @!P3 ST.E desc[UR50][R60.64], R0 ;  /* 0x000000003c00b985 */ /* 0x0011e2000c101932 */
[----:B------:R-:W-:-:S03]  /*c490*/  UIMAD.WIDE.U32 UR6, UR38, UR8, URZ ;  /* 0x00000008260672a5 */ /* 0x000fc6000f8e003f */
[----:B-1----:R1:W-:Y:S02]  /*c4a0*/  @!P1 ST.E desc[UR50][R62.64], R2 ;  /* 0x000000023e009985 */ /* 0x0023e4000c101932 */
[----:B0-----:R-:W0:Y:S01]  /*c4b0*/  @P2 LDC R61, c[0x0][0xbf0] ;  /* 0x0002fc00ff3d2b82 */ /* 0x001e220000000800 */
[----:B------:R-:W-:Y:S01]  /*c4c0*/  IMAD R0, R22, 0x20, R23 ;  /* 0x0000002016007824 */ /* 0x000fe200078e0217 */
[----:B------:R-:W-:Y:S01]  /*c4d0*/  UIMAD UR5, UR38, UR9, UR5 ;  /* 0x00000009260572a4 */ /* 0x000fe2000f8e0205 */
[----:B------:R3:W5:Y:S02]  /*c4e0*/  LD.E.128 R44, desc[UR50][R6.64] ;  /* 0x00000032062c7980 */ /* 0x000764000c101d00 */
[----:B-1----:R-:W-:Y:S01]  /*c4f0*/  VIADD R2, R0, UR40 ;  /* 0x0000002800027c36 */ /* 0x002fe20008000000 */
[----:B------:R-:W-:Y:S01]  /*c500*/  UIMAD UR8, UR13, UR10, URZ ;  /* 0x0000000a0d0872a4 */ /* 0x000fe2000f8e023f */
[----:B------:R1:W5:Y:S02]  /*c510*/  LD.E.128 R52, desc[UR50][R8.64] ;  /* 0x0000003208347980 */ /* 0x000364000c101d00 */
[----:B--2---:R-:W-:Y:S01]  /*c520*/  @P2 IMAD.HI.U32 R0, R2, R65, RZ ;  /* 0x0000004102002227 */ /* 0x004fe200078e00ff */
[----:B------:R-:W-:Y:S01]  /*c530*/  UIADD3 UR7, UR7, UR5, URZ ;  /* 0x0000000507077290 */ /* 0x000fe2000fffe03f */
[----:B------:R2:W5:Y:S02]  /*c540*/  LD.E.128 R32, desc[UR50][R4.64] ;  /* 0x0000003204207980 */ /* 0x000564000c101d00 */
[----:B---3--:R-:W-:Y:S01]  /*c550*/  IMAD.MOV.U32 R7, RZ, RZ, R2 ;  /* 0x000000ffff077224 */ /* 0x008fe200078e0002 */
[----:B------:R-:W-:Y:S01]  /*c560*/  UIMAD UR5, UR37, UR11, UR8 ;  /* 0x0000000b250572a4 */ /* 0x000fe2000f8e0208 */
[----:B------:R-:W5:Y:S01]  /*c570*/  LD.E.128 R48, desc[UR50][R28.64] ;  /* 0x000000321c307980 */ /* 0x000f62000c101d00 */
[----:B------:R-:W-:Y:S01]  /*c580*/  UIMAD.WIDE.U32 UR6, UR37, UR10, UR6 ;  /* 0x0000000a250672a5 */ /* 0x000fe2000f8e0006 */
[----:B------:R-:W-:-:S02]  /*c590*/  ULDC.64 UR8, c[0x0][0xae0] ;  /* 0x0002b80000087ab9 */ /* 0x000fc40000000a00 */
[----:B------:R-:W5:Y:S04]  /*c5a0*/  LD.E.128 R40, desc[UR50][R20.64] ;  /* 0x0000003214287980 */ /* 0x000f68000c101d00 */
[----:B------:R-:W5:Y:S01]  /*c5b0*/  LD.E.128 R36, desc[UR50][R14.64] ;  /* 0x000000320e247980 */ /* 0x000f62000c101d00 */
[----:B0-----:R-:W-:Y:S01]  /*c5c0*/  @P2 SHF.R.U32.HI R7, RZ, R61, R0 ;  /* 0x0000003dff072219 */ /* 0x001fe20000011600 */
[----:B------:R-:W-:Y:S02]  /*c5d0*/  UIADD3 UR5, UR7, UR5, URZ ;  /* 0x0000000507057290 */ /* 0x000fe4000fffe03f */
[----:B------:R-:W5:Y:S01]  /*c5e0*/  LD.E.128 R24, desc[UR50][R12.64] ;  /* 0x000000320c187980 */ /* 0x000f62000c101d00 */
[--C-:B------:R-:W-:Y:S01]  /*c5f0*/  SHF.R.S32.HI R0, RZ, 0x1f, R7.reuse ;  /* 0x0000001fff007819 */ /* 0x100fe20000011407 */
[----:B-1----:R-:W-:-:S02]  /*c600*/  IMAD.MOV R9, RZ, RZ, -R7 ;  /* 0x000000ffff097224 */ /* 0x002fc400078e0a07 */
[----:B--2---:R-:W-:Y:S01]  /*c610*/  IMAD.U32 R5, RZ, RZ, UR7 ;  /* 0x00000007ff057e24 */ /* 0x004fe2000f8e00ff */
        /* <DEDUP_REMOVED lines=11> */
[----:B------:R-:W-:-:S02]  /*c6d0*/  IMAD.U32 R5, RZ, RZ, UR5 ;  /* 0x00000005ff057e24 */ /* 0x000fc4000f8e00ff */
[C---:B0-----:R-:W-:Y:S01]  /*c6e0*/  IMAD R11, R7.reuse, UR9, R0 ;  /* 0x00000009070b7c24 */ /* 0x041fe2000f8e0200 */
[----:B------:R-:W-:Y:S01]  /*c6f0*/  SHF.R.S32.HI R0, RZ, 0x1f, R9 ;  /* 0x0000001fff007819 */ /* 0x000fe20000011409 */
[----:B------:R-:W-:-:S04]  /*c700*/  IMAD.WIDE.U32 R4, R7, UR8, R4 ;  /* 0x0000000807047c25 */ /* 0x000fc8000f8e0004 */
[----:B------:R-:W-:Y:S02]  /*c710*/  IMAD.IADD R5, R5, 0x1, R11 ;  /* 0x0000000105057824 */ /* 0x000fe400078e020b */
[----:B------:R-:W-:Y:S02]  /*c720*/  IMAD R2, R0, UR6, RZ ;  /* 0x0000000600027c24 */ /* 0x000fe4000f8e02ff */
[----:B------:R-:W-:Y:S02]  /*c730*/  VIADD R8, R23, UR40 ;  /* 0x0000002817087c36 */ /* 0x000fe40008000000 */
        /* <DEDUP_REMOVED lines=27> */
.L_x_9372:
[----:B------:R-:W-:Y:S05]  /*c8f0*/  BSYNC B1 ;  /* 0x0000000000017941 */ /* 0x000fea0003800000 */
.L_x_9371:
        /* <DEDUP_REMOVED lines=13> */
.L_x_9374:
[----:B------:R-:W-:Y:S05]  /*c9d0*/  BSYNC B1 ;  /* 0x0000000000017941 */ /* 0x000fea0003800000 */
.L_x_9373:
        /* <DEDUP_REMOVED lines=13> */
.L_x_9376:
[----:B------:R-:W-:Y:S05]  /*cab0*/  BSYNC B1 ;  /* 0x0000000000017941 */ /* 0x000fea0003800000 */
.L_x_9375:
        /* <DEDUP_REMOVED lines=16> */
.L_x_9370:
        /* <DEDUP_REMOVED lines=50> */
.L_x_9379:
[----:B------:R-:W-:Y:S05]  /*cee0*/  BSYNC B1 ;  /* 0x0000000000017941 */ /* 0x000fea0003800000 */
.L_x_9378:
        /* <DEDUP_REMOVED lines=55> */
.L_x_9381:
[----:B------:R-:W-:Y:S05]  /*d260*/  BSYNC B1 ;  /* 0x0000000000017941 */ /* 0x000fea0003800000 */
.L_x_9380:
        /* <DEDUP_REMOVED lines=13> */
.L_x_9383:
[----:B------:R-:W-:Y:S05]  /*d340*/  BSYNC B1 ;  /* 0x0000000000017941 */ /* 0x000fea0003800000 */
.L_x_9382:
        /* <DEDUP_REMOVED lines=13> */
.L_x_9385:
[----:B------:R-:W-:Y:S05]  /*d420*/  BSYNC B1 ;  /* 0x0000000000017941 */ /* 0x000fea0003800000 */
.L_x_9384:
[----:B---3--:R-:W-:Y:S01]  /*d430*/  VIADD R3, R6, 0x60 ;  /* 0x0000006006037836 */ /* 0x008fe20000000000 */
[----:B0-----:R0:W3:Y:S04]  /*d440*/  SHFL.IDX PT, R0, R5, 0x3, 0x181f ;  /* 0x00781f0005007f89 */ /* 0x0010e800000e0000 */
[----:B------:R-:W-:Y:S01]  /*d450*/  ISETP.GE.AND P0, PT, R3, R9, PT ;  /* 0x000000090300720c */ /* 0x000fe20003f06270 */
[----:B-1----:R0:W1:-:S12]  /*d460*/  SHFL.IDX PT, R2, R4, 0x3, 0x181f ;  /* 0x00781f0004027f89 */ /* 0x00205800000e0000 */
[----:B0-----:R-:W-:Y:S05]  /*d470*/  @P0 BRA `(.L_x_9377) ;  /* 0x0000000000240947 */ /* 0x001fea0003800000 */
[----:B------:R-:W-:Y:S02]  /*d480*/  ULDC UR5, c[0x0][0xac8] ;  /* 0x0002b20000057ab9 */ /* 0x000fe40000000800 */
[----:B------:R-:W-:Y:S02]  /*d490*/  ISETP.GE.AND P2, PT, R16, UR5, PT ;  /* 0x0000000510007c0c */ /* 0x000fe4000bf46270 */
[----:B------:R-:W-:-:S11]  /*d4a0*/  ISETP.GE.AND P3, PT, R19, UR5, PT ;  /* 0x0000000513007c0c */ /* 0x000fd6000bf66270 */
[CC--:B-12-4-:R-:W-:Y:S02]  /*d4b0*/  @!P2 LEA R4, P0, R16.reuse, R2.reuse, 0x1 ;  /* 0x000000021004a211 */ /* 0x0d6fe400078008ff */
[C---:B------:R-:W-:Y:S02]  /*d4c0*/  @!P3 LEA R2, P1, R19.reuse, R2, 0x1 ;  /* 0x000000021302b211 */ /* 0x040fe400078208ff */
[-C--:B---3--:R-:W-:Y:S02]  /*d4d0*/  @!P2 LEA.HI.X R5, R16, R0.reuse, R193, 0x1, P0 ;  /* 0x000000001005a211 */ /* 0x088fe400000f0cc1 */
[----:B------:R-:W-:-:S03]  /*d4e0*/  @!P3 LEA.HI.X R3, R19, R0, R192, 0x1, P1 ;  /* 0x000000001303b211 */ /* 0x000fc600008f0cc0 */
[----:B------:R0:W-:Y:S04]  /*d4f0*/  @!P2 ST.E.128 desc[UR50][R4.64], RZ ;  /* 0x000000ff0400a985 */ /* 0x0001e8000c101d32 */
[----:B------:R0:W-:Y:S02]  /*d500*/  @!P3 ST.E.128 desc[UR50][R2.64], RZ ;  /* 0x000000ff0200b985 */ /* 0x0001e4000c101d32 */
.L_x_9377:
[----:B------:R-:W-:Y:S05]  /*d510*/  BSYNC B0 ;  /* 0x0000000000007941 */ /* 0x000fea0003800000 */
.L_x_9369:
[----:B------:R-:W-:Y:S02]  /*d520*/  ULDC UR5, c[0x0][0xc38] ;  /* 0x00030e0000057ab9 */ /* 0x000fe40000000800 */
[----:B------:R-:W-:-:S06]  /*d530*/  UISETP.GE.AND UP0, UPT, UR4, UR5, UPT ;  /* 0x000000050400728c */ /* 0x000fcc000bf06270 */
[----:B------:R-:W-:-:S13]  /*d540*/  PLOP3.LUT P0, PT, PT, PT, UP0, 0x80, 0x0 ;  /* 0x000000000000781c */ /* 0x000fda0003f0f008 */
[----:B------:R-:W-:Y:S05]  /*d550*/  @!P0 BRA `(.L_x_9386) ;  /* 0xffffff3400e88947 */ /* 0x000fea000383ffff */
[----:B------:R-:W-:Y:S05]  /*d560*/  EXIT ;  /* 0x000000000000794d */ /* 0x000fea0003800000 */
.L_x_9328:
        /* <DEDUP_REMOVED lines=17> */
[----:B------:R-:W-:Y:S01]  /*d680*/  ULDC UR4, c[0x0][0x424] ;  /* 0x0001090000047ab9 */ /* 0x000fe20000000800 */
[----:B------:R-:W0:Y:S01]  /*d690*/  S2R R7, SR_TID.X ;  /* 0x0000000000077919 */ /* 0x000e220000002100 */
[----:B------:R-:W-:Y:S01]  /*d6a0*/  UISETP.NE.U32.AND UP0, UPT, UR6, URZ, UPT ;  /* 0x0000003f0600728c */ /* 0x000fe2000bf05070 */
[----:B------:R-:W-:Y:S01]  /*d6b0*/  MOV R17, 0x400 ;  /* 0x0000040000117802 */ /* 0x000fe20000000f00 */
[----:B------:R-:W-:Y:S01]  /*d6c0*/  ULDC UR8, c[0x0][0x2b8] ;  /* 0x0000ae0000087ab9 */ /* 0x000fe20000000800 */
[----:B------:R-:W-:Y:S01]  /*d6d0*/  ULDC UR39, c[0x0][0x288] ;  /* 0x0000a20000277ab9 */ /* 0x000fe20000000800 */
[----:B------:R-:W-:Y:S01]  /*d6e0*/  UISETP.NE.AND.EX UP0, UPT, UR7, URZ, UPT, UP0 ;  /* 0x0000003f0700728c */ /* 0x000fe2000bf05300 */
[----:B------:R-:W-:Y:S02]  /*d6f0*/  ULDC UR38, c[0x0][0x448] ;  /* 0x0001120000267ab9 */ /* 0x000fe40000000800 */
[----:B------:R-:W-:Y:S01]  /*d700*/  ULDC.64 UR6, c[0x0][0x2f0] ;  /* 0x0000bc0000067ab9 */ /* 0x000fe20000000a00 */
        /* <DEDUP_REMOVED lines=25> */
[----:B------:R-:W-:Y:S02]  /*d8a0*/  LOP3.LUT R3, R7, 0x400, R0, 0xf8, !PT ;  /* 0x0000040007037812 */ /* 0x000fe400078ef800 */
[----:B------:R0:W-:Y:S01]  /*d8b0*/  STL [R1+0x1c], R2 ;  /* 0x00001c0201007387 */ /* 0x0001e20000100800 */
[----:B------:R-:W-:Y:S02]  /*d8c0*/  ISETP.GE.AND P1, PT, R34, UR7, PT ;  /* 0x0000000722007c0c */ /* 0x000fe4000bf26270 */
[----:B------:R-:W-:Y:S02]  /*d8d0*/  LOP3.LUT R16, R16, 0xfffffffe, RZ, 0xc0, !PT ;  /* 0xfffffffe10107812 */ /* 0x000fe400078ec0ff */
[----:B0-----:R-:W-:-:S04]  /*d8e0*/  SHF.R.U32.HI R2, RZ, 0x3, R9 ;  /* 0x00000003ff027819 */ /* 0x001fc80000011609 */
[----:B------:R-:W-:Y:S01]  /*d8f0*/  LOP3.LUT R4, R2, 0x70, R0, 0xf8, !PT ;  /* 0x0000007002047812 */ /* 0x000fe200078ef800 */
[C---:B------:R-:W-:Y:S02]  /*d900*/  VIADD R2, R24.reuse, 0x40 ;  /* 0x0000004018027836 */ /* 0x040fe40000000000 */
[----:B------:R-:W-:Y:S01]  /*d910*/  @P0 VIADD R2, R24, 0xffffffc0 ;  /* 0xffffffc018020836 */ /* 0x000fe20000000000 */
[----:B------:R0:W-:Y:S01]  /*d920*/  STL [R1+0x24], RZ ;  /* 0x000024ff01007387 */ /* 0x0001e20000100800 */
[----:B------:R-:W-:-:S03]  /*d930*/  @P2 LOP3.LUT R16, R16, 0x1, RZ, 0xfc, !PT ;  /* 0x0000000110102812 */ /* 0x000fc600078efcff */
[----:B------:R0:W-:Y:S01]  /*d940*/  STL [R1+0x14], R3 ;  /* 0x0000140301007387 */ /* 0x0001e20000100800 */
[----:B------:R-:W-:Y:S01]  /*d950*/  LOP3.LUT R16, R16, 0xfffffdff, RZ, 0xc0, !PT ;  /* 0xfffffdff10107812 */ /* 0x000fe200078ec0ff */
[----:B------:R-:W-:-:S03]  /*d960*/  USEL UR4, UR4, 0x1, UP0 ;  /* 0x0000000104047887 */ /* 0x000fc60008000000 */
[----:B------:R-:W-:Y:S01]  /*d970*/  @P1 LOP3.LUT R16, R16, 0x200, RZ, 0xfc, !PT ;  /* 0x0000020010101812 */ /* 0x000fe200078efcff */
        /* <DEDUP_REMOVED lines=11> */
[----:B------:R-:W-:Y:S02]  /*da30*/  ULOP3.LUT UR45, UR36, 0x2, URZ, 0xfc, !UPT ;  /* 0x00000002242d7892 */ /* 0x000fe4000f8efc3f */
[----:B------:R-:W-:-:S02]  /*da40*/  ULOP3.LUT UR46, UR36, 0x1, URZ, 0xfc, !UPT ;  /* 0x00000001242e7892 */ /* 0x000fc4000f8efc3f */
[----:B------:R-:W-:Y:S02]  /*da50*/  UIADD3 UR39, UR37, 0xa0, -UR39 ;  /* 0x000000a025277890 */ /* 0x000fe4000fffe827 */
[----:B------:R-:W-:Y:S01]  /*da60*/  ULEA.HI.SX32 UR40, UR5, UR40, 0x1a ;  /* 0x0000002805287291 */ /* 0x000fe2000f8fd23f */
[----:B------:R-:W-:Y:S01]  /*da70*/  ULDC UR47, c[0x0][0xc] ;  /* 0x00000300002f7ab9 */ /* 0x000fe20000000800 */
[----:B--2---:R-:W-:-:S05]  /*da80*/  LEA R17, R10, R17, 0x18 ;  /* 0x000000110a117211 */ /* 0x004fca00078ec0ff */
[----:B------:R-:W-:-:S05]  /*da90*/  IMAD.IADD R0, R17, 0x1, R3 ;  /* 0x0000000111007824 */ /* 0x000fca00078e0203 */
[----:B------:R0:W-:Y:S04]  /*daa0*/  STL [R1+0x20], R0 ;  /* 0x0000200001007387 */ /* 0x0001e80000100800 */
[----:B------:R0:W-:Y:S02]  /*dab0*/  STL [R1+0x10], R2 ;  /* 0x0000100201007387 */ /* 0x0001e40000100800 */
.L_x_9452:
        /* <DEDUP_REMOVED lines=23> */
.L_x_9388:
[----:B------:R-:W-:Y:S01]  /*dc30*/  ULDC UR8, c[0x0][0xc54] ;  /* 0x0003150000087ab9 */ /* 0x000fe20000000800 */
[----:B------:R-:W-:Y:S01]  /*dc40*/  UMOV UR6, UR7 ;  /* 0x0000000700067c82 */ /* 0x000fe20008000000 */
[----:B------:R-:W-:-:S11]  /*dc50*/  UISETP.NE.AND UP0, UPT, UR8, 0x1, UPT ;  /* 0x000000010800788c */ /* 0x000fd6000bf05270 */
[----:B------:R-:W-:Y:S02]  /*dc60*/  @UP0 ULDC.64 UR10, c[0x0][0xc58] ;  /* 0x00031600000a0ab9 */ /* 0x000fe40000000a00 */
[----:B------:R-:W-:-:S04]  /*dc70*/  UIMAD.WIDE.U32 UR4, UR7, UR10, URZ ;  /* 0x0000000a070472a5 */ /* 0x000fc8000f8e003f */
[----:B------:R-:W-:-:S04]  /*dc80*/  @UP0 USHF.R.U32.HI UR6, URZ, UR11, UR5 ;  /* 0x0000000b3f060299 */ /* 0x000fc80008011605 */
[----:B------:R-:W-:-:S12]  /*dc90*/  UIMAD UR4, UR6, UR8, URZ ;  /* 0x00000008060472a4 */ /* 0x000fd8000f8e023f */
.L_x_9389:
        /* <DEDUP_REMOVED lines=60> */
.L_x_9391:
        /* <DEDUP_REMOVED lines=20> */
.L_x_9394:
[----:B------:R-:W-:Y:S05]  /*e1a0*/  BSYNC B6 ;  /* 0x0000000000067941 */ /* 0x000fea0003800000 */
.L_x_9393:
        /* <DEDUP_REMOVED lines=22> */
.L_x_9396:
[----:B------:R-:W-:Y:S05]  /*e310*/  BSYNC B6 ;  /* 0x0000000000067941 */ /* 0x000fea0003800000 */
.L_x_9395:
        /* <DEDUP_REMOVED lines=21> */
.L_x_9398:
[----:B------:R-:W-:Y:S05]  /*e470*/  BSYNC B6 ;  /* 0x0000000000067941 */ /* 0x000fea0003800000 */
.L_x_9397:
        /* <DEDUP_REMOVED lines=19> */
.L_x_9400:
[----:B------:R-:W-:Y:S05]  /*e5b0*/  BSYNC B6 ;  /* 0x0000000000067941 */ /* 0x000fea0003800000 */
.L_x_9399:
        /* <DEDUP_REMOVED lines=18> */
.L_x_9472:
        /* <DEDUP_REMOVED lines=72> */
.L_x_9402:
[----:B------:R-:W-:Y:S01]  /*eb60*/  IMAD R0, R31, 0x8, R17 ;  /* 0x000000081f007824 */ /* 0x000fe200078e0211 */
[----:B------:R-:W-:Y:S01]  /*eb70*/  SHF.L.U32 R27, R36, 0x1f, RZ ;  /* 0x0000001f241b7819 */ /* 0x000fe200000006ff */
[----:B------:R-:W-:Y:S01]  /*eb80*/  BSSY B0, `(.L_x_9403) ;  /* 0x0000004000007945 */ /* 0x000fe20003800000 */
[----:B------:R-:W-:Y:S02]  /*eb90*/  SHF.R.S32.HI R22, RZ, 0x1f, R8 ;  /* 0x0000001fff167819 */ /* 0x000fe40000011408 */
[----:B------:R-:W0:Y:S02]  /*eba0*/  SYNCS.PHASECHK.TRANS64.TRYWAIT P0, [R0+URZ+0x22880], R27 ;  /* 0x0228801b000075a7 */ /* 0x000e24000800017f */
[----:B0-----:R-:W-:Y:S05]  /*ebb0*/  @!P0 BRA `(.L_x_9404) ;  /* 0x0000004400b08947 */ /* 0x001fea0003800000 */
.L_x_9473:
[----:B------:R-:W-:Y:S05]  /*ebc0*/  BSYNC B0 ;  /* 0x0000000000007941 */ /* 0x000fea0003800000 */
.L_x_9403:
        /* <DEDUP_REMOVED lines=122> */
.L_x_9495:
        /* <DEDUP_REMOVED lines=10> */
.L_x_9406:
        /* <DEDUP_REMOVED lines=11> */
.L_x_9407:
[----:B------:R1:W-:Y:S01]  /*f4c0*/  SYNCS.ARRIVE.TRANS64.A1T0 RZ, [R0+URZ+0x22870], RZ ;  /* 0x022870ff00ff79a7 */ /* 0x0003e2000810003f */
[----:B------:R-:W-:Y:S05]  /*f4d0*/  @!P6 BRA `(.L_x_9408) ;  /* 0x000000000004e947 */ /* 0x000fea0003800000 */
[----:B------:R-:W-:Y:S01]  /*f4e0*/  BPT.TRAP 0x1 ;  /* 0x000000040000795c */ /* 0x000fe20000300000 */
.L_x_9408:
[----:B------:R-:W2:Y:S01]  /*f4f0*/  SYNCS.PHASECHK.TRANS64.TRYWAIT P0, [R0+URZ+0x22840], R27 ;  /* 0x0228401b000075a7 */ /* 0x000ea2000800017f */
[----:B------:R-:W-:Y:S04]  /*f500*/  BSSY B0, `(.L_x_9409) ;  /* 0x0000002000007945 */ /* 0x000fe80003800000 */
[----:B--2---:R-:W-:Y:S05]  /*f510*/  @!P0 BRA `(.L_x_9410) ;  /* 0x0000004800948947 */ /* 0x004fea0003800000 */
.L_x_9496:
[----:B------:R-:W-:Y:S05]  /*f520*/  BSYNC B0 ;  /* 0x0000000000007941 */ /* 0x000fea0003800000 */
.L_x_9409:
        /* <DEDUP_REMOVED lines=103> */
.L_x_9518:
        /* <DEDUP_REMOVED lines=9> */
.L_x_9412:
        /* <DEDUP_REMOVED lines=11> */
.L_x_9413:
        /* <DEDUP_REMOVED lines=23> */
.L_x_9415:
[----:B------:R-:W-:Y:S05]  /*fe50*/  BSYNC B6 ;  /* 0x0000000000067941 */ /* 0x000fea0003800000 */
.L_x_9414:
[----:B------:R0:W5:Y:S01]  /*fe60*/  LDL R8, [R1+0x20] ;  /* 0x0000200001087983 */ /* 0x0001620000100800 */
[----:B------:R-:W-:Y:S01]  /*fe70*/  UISETP.NE.AND UP0, UPT, UR48, URZ, UPT ;  /* 0x0000003f3000728c */ /* 0x000fe2000bf05270 */
[----:B------:R-:W-:Y:S01]  /*fe80*/  IMAD.U32 R4, RZ, RZ, UR43 ;  /* 0x0000002bff047e24 */ /* 0x000fe2000f8e00ff */
[----:B------:R-:W1:Y:S01]  /*fe90*/  S2R R2, SR_TID.X ;  /* 0x0000000000027919 */ /* 0x000e620000002100 */
[----:B------:R-:W-:Y:S01]  /*fea0*/  R2UR UR6, R37 ;  /* 0x00000000250672ca */ /* 0x000fe200000e0000 */
[----:B------:R-:W-:Y:S02]  /*feb0*/  ULDC.64 UR8, c[0x0][0x2d8] ;  /* 0x0000b60000087ab9 */ /* 0x000fe40000000a00 */
[----:B------:R-:W-:Y:S02]  /*fec0*/  PLOP3.LUT P0, PT, PT, PT, UP0, 0x80, 0x0 ;  /* 0x000000000000781c */ /* 0x000fe40003f0f008 */
[----:B------:R-:W-:-:S03]  /*fed0*/  LOP3.LUT P5, RZ, R16, 0x800, RZ, 0xc0, !PT ;  /* 0x0000080010ff7812 */ /* 0x000fc600078ac0ff */
[----:B------:R-:W-:Y:S01]  /*fee0*/  @UP0 ULDC UR4, c[0x0][0x44c] ;  /* 0x0001130000040ab9 */ /* 0x000fe20000000800 */
[C---:B-1----:R-:W-:Y:S01]  /*fef0*/  LOP3.LUT R19, R2.reuse, 0x7f, RZ, 0xc0, !PT ;  /* 0x0000007f02137812 */ /* 0x042fe200078ec0ff */
        /* <DEDUP_REMOVED lines=97> */
.L_x_9535:
        /* <DEDUP_REMOVED lines=10> */
.L_x_9417:
        /* <DEDUP_REMOVED lines=18> */
.L_x_9536:
[----:B------:R-:W-:Y:S05]  /*106d0*/  BSYNC B0 ;  /* 0x0000000000007941 */ /* 0x000fea0003800000 */
.L_x_9418:
[----:B------:R-:W-:-:S06]  /*106e0*/  UISETP.GE.AND UP0, UPT, UR44, 0x2, UPT ;  /* 0x000000022c00788c */ /* 0x000fcc000bf06270 */
[----:B------:R-:W-:-:S13]  /*106f0*/  PLOP3.LUT P0, PT, PT, PT, UP0, 0x40, 0x0 ;  /* 0x000000000000781c */ /* 0x000fda0003f0e808 */
[----:B------:R-:W-:Y:S05]  /*10700*/  @P0 BRA `(.L_x_9420) ;  /* 0x00000018005c0947 */ /* 0x000fea0003800000 */
[----:B------:R-:W-:Y:S01]  /*10710*/  UIADD3 UR4, UR44, -0x2, URZ ;  /* 0xfffffffe2c047890 */ /* 0x000fe2000fffe03f */
[----:B------:R-:W-:Y:S02]  /*10720*/  IMAD.MOV.U32 R23, RZ, RZ, R36 ;  /* 0x000000ffff177224 */ /* 0x000fe400078e0024 */
[----:B------:R-:W-:-:S03]  /*10730*/  IMAD.MOV.U32 R22, RZ, RZ, R31 ;  /* 0x000000ffff167224 */ /* 0x000fc600078e001f */
[----:B------:R-:W-:-:S07]  /*10740*/  IMAD.U32 R33, RZ, RZ, UR4 ;  /* 0x00000004ff217e24 */ /* 0x000fce000f8e00ff */
.L_x_9440:
        /* <DEDUP_REMOVED lines=64> */
[----:B------:R-:W-:Y:S02]  /*10b50*/  ISETP.GT.AND P1, PT, R0, RZ, PT ;  /* 0x000000ff0000720c */ /* 0x000fe40003f24270 */
[----:B--2---:R-:W-:Y:S01]  /*10b60*/  SHF.R.S32.HI R26, RZ, 0x1f, R9 ;  /* 0x0000001fff1a7819 */ /* 0x004fe20000011409 */
[----:B------:R-:W-:Y:S10]  /*10b70*/  @!P2 BRA `(.L_x_9421) ;  /* 0x000000000004a947 */ /* 0x000ff40003800000 */
[----:B------:R-:W-:Y:S01]  /*10b80*/  BPT.TRAP 0x1 ;  /* 0x000000040000795c */ /* 0x000fe20000300000 */
.L_x_9421:
[----:B------:R-:W-:Y:S01]  /*10b90*/  IMAD R0, R31, 0x8, R17 ;  /* 0x000000081f007824 */ /* 0x000fe200078e0211 */
[----:B------:R-:W-:Y:S01]  /*10ba0*/  SHF.L.U32 R29, R36, 0x1f, RZ ;  /* 0x0000001f241d7819 */ /* 0x000fe200000006ff */
[----:B------:R-:W-:Y:S01]  /*10bb0*/  BSSY B0, `(.L_x_9422) ;  /* 0x0000004000007945 */ /* 0x000fe20003800000 */
[----:B------:R-:W-:Y:S02]  /*10bc0*/  SHF.R.S32.HI R28, RZ, 0x1f, R4 ;  /* 0x0000001fff1c7819 */ /* 0x000fe40000011404 */
[----:B------:R-:W0:Y:S02]  /*10bd0*/  SYNCS.PHASECHK.TRANS64.TRYWAIT P0, [R0+URZ+0x22880], R29 ;  /* 0x0228801d000075a7 */ /* 0x000e24000800017f */
[----:B0-----:R-:W-:Y:S05]  /*10be0*/  @!P0 BRA `(.L_x_9423) ;  /* 0x0000004800188947 */ /* 0x001fea0003800000 */
.L_x_9537:
[----:B------:R-:W-:Y:S05]  /*10bf0*/  BSYNC B0 ;  /* 0x0000000000007941 */ /* 0x000fea0003800000 */
.L_x_9422:
        /* <DEDUP_REMOVED lines=83> */
.L_x_9559:
        /* <DEDUP_REMOVED lines=8> */
.L_x_9425:
        /* <DEDUP_REMOVED lines=11> */
.L_x_9426:
[----:B------:R2:W-:Y:S01]  /*11260*/  SYNCS.ARRIVE.TRANS64.A1T0 RZ, [R0+URZ+0x22870], RZ ;  /* 0x022870ff00ff79a7 */ /* 0x0005e2000810003f */
[----:B------:R-:W-:Y:S05]  /*11270*/  @!P3 BRA `(.L_x_9427) ;  /* 0x000000000004b947 */ /* 0x000fea0003800000 */
[----:B------:R-:W-:Y:S01]  /*11280*/  BPT.TRAP 0x1 ;  /* 0x000000040000795c */ /* 0x000fe20000300000 */
.L_x_9427:
[----:B------:R-:W3:Y:S01]  /*11290*/  SYNCS.PHASECHK.TRANS64.TRYWAIT P0, [R0+URZ+0x22840], R29 ;  /* 0x0228401d000075a7 */ /* 0x000ee2000800017f */
[----:B------:R-:W-:Y:S04]  /*112a0*/  BSSY B0, `(.L_x_9428) ;  /* 0x0000002000007945 */ /* 0x000fe80003800000 */
[----:B---3--:R-:W-:Y:S05]  /*112b0*/  @!P0 BRA `(.L_x_9429) ;  /* 0x0000004c00248947 */ /* 0x008fea0003800000 */
.L_x_9560:
[----:B------:R-:W-:Y:S05]  /*112c0*/  BSYNC B0 ;  /* 0x0000000000007941 */ /* 0x000fea0003800000 */
.L_x_9428:
        /* <DEDUP_REMOVED lines=79> */
.L_x_9582:
        /* <DEDUP_REMOVED lines=8> */
.L_x_9431:
        /* <DEDUP_REMOVED lines=11> */
.L_x_9432:
[----:B------:R3:W-:Y:S02]  /*118f0*/  SYNCS.ARRIVE.TRANS64.A1T0 RZ, [R0+URZ+0x22830], RZ ;  /* 0x022830ff00ff79a7 */ /* 0x0007e4000810003f */
[----:B---3--:R-:W-:-:S05]  /*11900*/  IMAD.U32 R0, RZ, RZ, UR46 ;  /* 0x0000002eff007e24 */ /* 0x008fca000f8e00ff */
[----:B------:R-:W-:-:S13]  /*11910*/  ISETP.NE.AND P0, PT, R0, 0x3, PT ;  /* 0x000000030000780c */ /* 0x000fda0003f05270 */
[----:B------:R-:W-:Y:S05]  /*11920*/  @!P0 BRA `(.L_x_9433) ;  /* 0x0000000000048947 */ /* 0x000fea0003800000 */
[----:B------:R-:W-:Y:S01]  /*11930*/  BPT.TRAP 0x1 ;  /* 0x000000040000795c */ /* 0x000fe20000300000 */
.L_x_9433:
[----:B------:R-:W-:Y:S01]  /*11940*/  LOP3.LUT R0, R23, 0x1, RZ, 0x3c, !PT ;  /* 0x0000000117007812 */ /* 0x000fe200078e3cff */
[----:B------:R-:W-:Y:S01]  /*11950*/  IMAD R3, R22, 0x8, R17 ;  /* 0x0000000816037824 */ /* 0x000fe200078e0211 */
[----:B------:R-:W-:Y:S02]  /*11960*/  BSSY B0, `(.L_x_9434) ;  /* 0x0000004000007945 */ /* 0x000fe40003800000 */
[----:B------:R-:W-:-:S04]  /*11970*/  SHF.L.U32 R0, R0, 0x1f, RZ ;  /* 0x0000001f00007819 */ /* 0x000fc800000006ff */
[----:B------:R-:W0:Y:S02]  /*11980*/  SYNCS.PHASECHK.TRANS64.TRYWAIT P2, [R3+URZ+0x22870], R0 ;  /* 0x02287000030075a7 */ /* 0x000e24000804017f */
[----:B0-----:R-:W-:Y:S05]  /*11990*/  @!P2 BRA `(.L_x_9435) ;  /* 0x000000500024a947 */ /* 0x001fea0003800000 */
.L_x_9583:
[----:B------:R-:W-:Y:S05]  /*119a0*/  BSYNC B0 ;  /* 0x0000000000007941 */ /* 0x000fea0003800000 */
.L_x_9434:
[----:B------:R-:W-:-:S05]  /*119b0*/  IMAD.U32 R2, RZ, RZ, UR45 ;  /* 0x0000002dff027e24 */ /* 0x000fca000f8e00ff */
[----:B------:R-:W-:-:S13]  /*119c0*/  ISETP.NE.AND P2, PT, R2, 0x3, PT ;  /* 0x000000030200780c */ /* 0x000fda0003f45270 */
[----:B------:R-:W-:Y:S05]  /*119d0*/  @!P2 BRA `(.L_x_9436) ;  /* 0x000000000004a947 */ /* 0x000fea0003800000 */
[----:B------:R-:W-:Y:S01]  /*119e0*/  BPT.TRAP 0x1 ;  /* 0x000000040000795c */ /* 0x000fe20000300000 */
.L_x_9436:
[----:B0-----:R-:W-:Y:S01]  /*119f0*/  SHF.L.U32 R0, R23, 0x1f, RZ ;  /* 0x0000001f17007819 */ /* 0x001fe200000006ff */
[----:B------:R-:W-:-:S03]  /*11a00*/  IMAD R2, R22, 0x5000, RZ ;  /* 0x0000500016027824 */ /* 0x000fc600078e02ff */
[----:B------:R-:W0:Y:S02]  /*11a10*/  SYNCS.PHASECHK.TRANS64.TRYWAIT P2, [R3+URZ+0x22860], R0 ;  /* 0x02286000030075a7 */ /* 0x000e24000804017f */
[----:B0-----:R-:W-:Y:S05]  /*11a20*/  @!P2 BRA `(.L_x_9437) ;  /* 0x000000500014a947 */ /* 0x001fea0003800000 */
.L_x_9584:
        /* <DEDUP_REMOVED lines=90> */
.L_x_9438:
[----:B-1----:R1:W-:Y:S01]  /*11fd0*/  SYNCS.ARRIVE.TRANS64.A1T0 RZ, [R3+URZ+0x22850], RZ ;  /* 0x022850ff03ff79a7 */ /* 0x0023e2000810003f */
[----:B------:R-:W-:Y:S06]  /*11fe0*/  BAR.SYNC.DEFER_BLOCKING 0x2, 0x80 ;  /* 0x0082000000007b1d */ /* 0x000fec0000010000 */
[----:B------:R-:W-:Y:S05]  /*11ff0*/  @!P0 BRA `(.L_x_9439) ;  /* 0x0000000000048947 */ /* 0x000fea0003800000 */
[----:B------:R-:W-:Y:S01]  /*12000*/  BPT.TRAP 0x1 ;  /* 0x000000040000795c */ /* 0x000fe20000300000 */
.L_x_9439:
[----:B0-----:R-:W2:Y:S01]  /*12010*/  LDL R0, [R1+0xc] ;  /* 0x00000c0001007983 */ /* 0x001ea20000100800 */
[----:B-1----:R-:W-:Y:S02]  /*12020*/  VIADD R3, R3, 0x22880 ;  /* 0x0002288003037836 */ /* 0x002fe40000000000 */
[----:B------:R-:W-:Y:S02]  /*12030*/  IMAD.MOV.U32 R23, RZ, RZ, R36 ;  /* 0x000000ffff177224 */ /* 0x000fe400078e0024 */
[----:B------:R-:W-:Y:S01]  /*12040*/  IMAD.MOV.U32 R22, RZ, RZ, R31 ;  /* 0x000000ffff167224 */ /* 0x000fe200078e001f */
[----:B--2---:R-:W-:-:S04]  /*12050*/  PRMT R3, R0, 0x654, R3 ;  /* 0x0000065400037816 */ /* 0x004fc80000000003 */
[----:B------:R1:W-:Y:S01]  /*12060*/  SYNCS.ARRIVE.TRANS64.RED.A1T0 RZ, [R3+URZ], RZ ;  /* 0x000000ff03ff79a7 */ /* 0x0003e2000810043f */
[----:B------:R-:W-:Y:S05]  /*12070*/  @P1 BRA `(.L_x_9440) ;  /* 0xffffffe400b41947 */ /* 0x000fea000383ffff */
.L_x_9420:
        /* <DEDUP_REMOVED lines=19> */
.L_x_9442:
[----:B------:R-:W-:Y:S05]  /*121b0*/  BSYNC B0 ;  /* 0x0000000000007941 */ /* 0x000fea0003800000 */
.L_x_9441:
[----:B------:R-:W-:-:S13]  /*121c0*/  ISETP.NE.AND P1, PT, R6, 0x3, PT ;  /* 0x000000030600780c */ /* 0x000fda0003f25270 */
[----:B------:R-:W-:Y:S05]  /*121d0*/  @!P1 BRA `(.L_x_9443) ;  /* 0x0000000000049947 */ /* 0x000fea0003800000 */
[----:B------:R-:W-:Y:S01]  /*121e0*/  BPT.TRAP 0x1 ;  /* 0x000000040000795c */ /* 0x000fe20000300000 */
.L_x_9443:
[----:B0-----:R-:W-:Y:S01]  /*121f0*/  LOP3.LUT R0, R36, 0x1, RZ, 0x3c, !PT ;  /* 0x0000000124007812 */ /* 0x001fe200078e3cff */
[----:B-1----:R-:W-:Y:S01]  /*12200*/  IMAD R3, R31, 0x8, R17 ;  /* 0x000000081f037824 */ /* 0x002fe200078e0211 */
[----:B------:R-:W-:Y:S02]  /*12210*/  BSSY B0, `(.L_x_9444) ;  /* 0x0000004000007945 */ /* 0x000fe40003800000 */
[----:B------:R-:W-:-:S04]  /*12220*/  SHF.L.U32 R0, R0, 0x1f, RZ ;  /* 0x0000001f00007819 */ /* 0x000fc800000006ff */
[----:B------:R-:W0:Y:S02]  /*12230*/  SYNCS.PHASECHK.TRANS64.TRYWAIT P2, [R3+URZ+0x22870], R0 ;  /* 0x02287000030075a7 */ /* 0x000e24000804017f */
[----:B0-----:R-:W-:Y:S05]  /*12240*/  @!P2 BRA `(.L_x_9445) ;  /* 0x000000480020a947 */ /* 0x001fea0003800000 */
.L_x_9585:
[----:B------:R-:W-:Y:S05]  /*12250*/  BSYNC B0 ;  /* 0x0000000000007941 */ /* 0x000fea0003800000 */
.L_x_9444:
[----:B------:R-:W-:-:S05]  /*12260*/  IMAD.U32 R2, RZ, RZ, UR45 ;  /* 0x0000002dff027e24 */ /* 0x000fca000f8e00ff */
[----:B------:R-:W-:-:S13]  /*12270*/  ISETP.NE.AND P2, PT, R2, 0x3, PT ;  /* 0x000000030200780c */ /* 0x000fda0003f45270 */
[----:B------:R-:W-:Y:S05]  /*12280*/  @!P2 BRA `(.L_x_9446) ;  /* 0x000000000004a947 */ /* 0x000fea0003800000 */
[----:B------:R-:W-:Y:S01]  /*12290*/  BPT.TRAP 0x1 ;  /* 0x000000040000795c */ /* 0x000fe20000300000 */
.L_x_9446:
[----:B0-----:R-:W-:Y:S01]  /*122a0*/  SHF.L.U32 R0, R36, 0x1f, RZ ;  /* 0x0000001f24007819 */ /* 0x001fe200000006ff */
[----:B------:R-:W-:-:S03]  /*122b0*/  IMAD R2, R31, 0x5000, RZ ;  /* 0x000050001f027824 */ /* 0x000fc600078e02ff */
[----:B------:R-:W0:Y:S02]  /*122c0*/  SYNCS.PHASECHK.TRANS64.TRYWAIT P2, [R3+URZ+0x22860], R0 ;  /* 0x02286000030075a7 */ /* 0x000e24000804017f */
[----:B0-----:R-:W-:Y:S05]  /*122d0*/  @!P2 BRA `(.L_x_9447) ;  /* 0x000000480010a947 */ /* 0x001fea0003800000 */
.L_x_9586:
        /* <DEDUP_REMOVED lines=90> */
.L_x_9448:
[----:B-1----:R1:W-:Y:S01]  /*12880*/  SYNCS.ARRIVE.TRANS64.A1T0 RZ, [R3+URZ+0x22850], RZ ;  /* 0x022850ff03ff79a7 */ /* 0x0023e2000810003f */
[----:B------:R-:W-:Y:S06]  /*12890*/  BAR.SYNC.DEFER_BLOCKING 0x2, 0x80 ;  /* 0x0082000000007b1d */ /* 0x000fec0000010000 */
[----:B------:R-:W-:Y:S05]  /*128a0*/  @!P1 BRA `(.L_x_9449) ;  /* 0x0000000000049947 */ /* 0x000fea0003800000 */
[----:B------:R-:W-:Y:S01]  /*128b0*/  BPT.TRAP 0x1 ;  /* 0x000000040000795c */ /* 0x000fe20000300000 */
.L_x_9449:
        /* <DEDUP_REMOVED lines=9> */
.L_x_9392:
[----:B------:R-:W-:Y:S05]  /*12950*/  BSYNC B7 ;  /* 0x0000000000077941 */ /* 0x000fea0003800000 */
.L_x_9390:
        /* <DEDUP_REMOVED lines=14> */
.L_x_9450:
        /* <DEDUP_REMOVED lines=10> */
.L_x_9451:
[----:B--2---:R-:W2:Y:S01]  /*12ae0*/  LDL R0, [R1+0x1c] ;  /* 0x00001c0001007983 */ /* 0x004ea20000100800 */
[----:B------:R-:W-:Y:S02]  /*12af0*/  ULDC UR4, c[0x0][0xc38] ;  /* 0x00030e0000047ab9 */ /* 0x000fe40000000800 */
[----:B--2---:R-:W-:-:S13]  /*12b00*/  ISETP.GE.AND P0, PT, R0, UR4, PT ;  /* 0x0000000400007c0c */ /* 0x004fda000bf06270 */
[----:B------:R-:W-:Y:S05]  /*12b10*/  @!P0 BRA `(.L_x_9452) ;  /* 0xffffffac00e88947 */ /* 0x000fea000383ffff */
.L_x_9387:
        /* <DEDUP_REMOVED lines=12> */
.L_x_9587:
[----:B------:R-:W-:Y:S05]  /*12be0*/  BSYNC B0 ;  /* 0x0000000000007941 */ /* 0x000fea0003800000 */
.L_x_9453:
[----:B------:R-:W-:-:S03]  /*12bf0*/  UMOV UR4, 0xffffffff ;  /* 0xffffffff00047882 */ /* 0x000fc60000000000 */
[----:B------:R-:W-:Y:S05]  /*12c00*/  BRA.DIV UR4, `(.L_x_9455) ;  /* 0x0000003e04ec7947 */ /* 0x000fea000b800000 */
[----:B-1----:R-:W1:Y:S02]  /*12c10*/  S2R R0, SR_TID.X ;  /* 0x0000000000007919 */ /* 0x002e640000002100 */
[----:B-1----:R-:W-:-:S04]  /*12c20*/  SHF.R.U32.HI R0, RZ, 0x5, R0 ;  /* 0x00000005ff007819 */ /* 0x002fc80000011600 */
[----:B------:R-:W-:-:S05]  /*12c30*/  LOP3.LUT R0, R0, 0x3, RZ, 0xc0, !PT ;  /* 0x0000000300007812 */ /* 0x000fca00078ec0ff */
[----:B------:R1:W2:Y:S02]  /*12c40*/  SHFL.IDX PT, R14, R0, RZ, 0x1f ;  /* 0x00001fff000e7589 */ /* 0x0002a400000e0000 */
.L_x_9590:
[----:B--2---:R-:W-:Y:S01]  /*12c50*/  ISETP.NE.AND P0, PT, R14, RZ, PT ;  /* 0x000000ff0e00720c */ /* 0x004fe20003f05270 */
[----:B------:R-:W-:-:S12]  /*12c60*/  BSSY B0, `(.L_x_9456) ;  /* 0x000002c000007945 */ /* 0x000fd80003800000 */
[----:B------:R-:W-:Y:S05]  /*12c70*/  @P0 BRA `(.L_x_9457) ;  /* 0x0000000000a80947 */ /* 0x000fea0003800000 */
[----:B------:R-:W-:-:S03]  /*12c80*/  UMOV UR4, 0xffffffff ;  /* 0xffffffff00047882 */ /* 0x000fc60000000000 */
[----:B------:R-:W-:Y:S05]  /*12c90*/  BRA.DIV UR4, `(.L_x_9458) ;  /* 0x0000003e04fc7947 */ /* 0x000fea000b800000 */
[----:B------:R-:W-:-:S13]  /*12ca0*/  ELECT P6, URZ, PT ;  /* 0x00000000003f782f */ /* 0x000fda00038c0000 */
.L_x_9593:
[----:B------:R-:W-:Y:S05]  /*12cb0*/  @!P6 BRA `(.L_x_9457) ;  /* 0x000000000098e947 */ /* 0x000fea0003800000 */
[----:B------:R-:W-:-:S06]  /*12cc0*/  ULOP3.LUT UR4, UR36, 0x2, URZ, 0xfc, !UPT ;  /* 0x0000000224047892 */ /* 0x000fcc000f8efc3f */
[----:B-1----:R-:W-:-:S05]  /*12cd0*/  IMAD.U32 R0, RZ, RZ, UR4 ;  /* 0x00000004ff007e24 */ /* 0x002fca000f8e00ff */
[----:B------:R-:W-:-:S13]  /*12ce0*/  ISETP.NE.AND P0, PT, R0, 0x3, PT ;  /* 0x000000030000780c */ /* 0x000fda0003f05270 */
[----:B------:R-:W-:Y:S05]  /*12cf0*/  @!P0 BRA `(.L_x_9459) ;  /* 0x0000000000048947 */ /* 0x000fea0003800000 */
[----:B------:R-:W-:Y:S01]  /*12d00*/  BPT.TRAP 0x1 ;  /* 0x000000040000795c */ /* 0x000fe20000300000 */
.L_x_9459:
[C---:B------:R-:W-:Y:S01]  /*12d10*/  IMAD R5, R31.reuse, 0x8, R4 ;  /* 0x000000081f057824 */ /* 0x040fe200078e0204 */
[----:B------:R-:W-:Y:S01]  /*12d20*/  SHF.L.U32 R0, R36, 0x1f, RZ ;  /* 0x0000001f24007819 */ /* 0x000fe200000006ff */
[----:B------:R-:W-:-:S03]  /*12d30*/  VIADD R31, R31, 0x1 ;  /* 0x000000011f1f7836 */ /* 0x000fc60000000000 */
[----:B------:R-:W1:Y:S02]  /*12d40*/  SYNCS.PHASECHK.TRANS64.TRYWAIT P1, [R5+URZ+0x22840], R0 ;  /* 0x02284000050075a7 */ /* 0x000e64000802017f */
[----:B------:R-:W-:-:S04]  /*12d50*/  ISETP.NE.AND P2, PT, R31, 0x2, PT ;  /* 0x000000021f00780c */ /* 0x000fc80003f45270 */
[----:B------:R-:W-:Y:S01]  /*12d60*/  SEL R3, RZ, 0x1, P2 ;  /* 0x00000001ff037807 */ /* 0x000fe20001000000 */
[----:B-1----:R-:W-:Y:S08]  /*12d70*/  @!P1 BRA `(.L_x_9460) ;  /* 0x0000003c00e49947 */ /* 0x002ff00003800000 */
.L_x_9594:
[----:B------:R-:W-:Y:S02]  /*12d80*/  SEL R31, R31, RZ, P2 ;  /* 0x000000ff1f1f7207 */ /* 0x000fe40001000000 */
[----:B------:R-:W-:Y:S01]  /*12d90*/  LOP3.LUT R2, R36, R3, RZ, 0x3c, !PT ;  /* 0x0000000324027212 */ /* 0x000fe200078e3cff */
[----:B------:R-:W-:Y:S06]  /*12da0*/  @!P0 BRA `(.L_x_9461) ;  /* 0x0000000000048947 */ /* 0x000fec0003800000 */
[----:B------:R-:W-:Y:S01]  /*12db0*/  BPT.TRAP 0x1 ;  /* 0x000000040000795c */ /* 0x000fe20000300000 */
.L_x_9461:
[----:B------:R-:W-:Y:S01]  /*12dc0*/  IMAD R31, R31, 0x8, R4 ;  /* 0x000000081f1f7824 */ /* 0x000fe200078e0204 */
[----:B------:R-:W-:-:S04]  /*12dd0*/  SHF.L.U32 R2, R2, 0x1f, RZ ;  /* 0x0000001f02027819 */ /* 0x000fc800000006ff */
[----:B------:R-:W2:Y:S02]  /*12de0*/  SYNCS.PHASECHK.TRANS64.TRYWAIT P1, [R31+URZ+0x22840], R2 ;  /* 0x022840021f0075a7 */ /* 0x000ea4000802017f */
[----:B--2---:R-:W-:Y:S05]  /*12df0*/  @!P1 BRA `(.L_x_9462) ;  /* 0x0000003c00d89947 */ /* 0x004fea0003800000 */
.L_x_9595:
[----:B------:R-:W-:Y:S05]  /*12e00*/  @!P0 BRA `(.L_x_9463) ;  /* 0x0000000000048947 */ /* 0x000fea0003800000 */
[----:B------:R-:W-:Y:S01]  /*12e10*/  BPT.TRAP 0x1 ;  /* 0x000000040000795c */ /* 0x000fe20000300000 */
.L_x_9463:
[----:B------:R-:W3:Y:S02]  /*12e20*/  SYNCS.PHASECHK.TRANS64.TRYWAIT P1, [R5+URZ+0x22860], R0 ;  /* 0x02286000050075a7 */ /* 0x000ee4000802017f */
[----:B---3--:R-:W-:Y:S05]  /*12e30*/  @!P1 BRA `(.L_x_9464) ;  /* 0x0000003c00dc9947 */ /* 0x008fea0003800000 */
.L_x_9596:
[----:B------:R-:W-:Y:S05]  /*12e40*/  @!P0 BRA `(.L_x_9465) ;  /* 0x0000000000048947 */ /* 0x000fea0003800000 */
[----:B------:R-:W-:Y:S01]  /*12e50*/  BPT.TRAP 0x1 ;  /* 0x000000040000795c */ /* 0x000fe20000300000 */
.L_x_9465:
[----:B------:R-:W4:Y:S02]  /*12e60*/  SYNCS.PHASECHK.TRANS64.TRYWAIT P1, [R31+URZ+0x22860], R2 ;  /* 0x022860021f0075a7 */ /* 0x000f24000802017f */
[----:B----4-:R-:W-:Y:S05]  /*12e70*/  @!P1 BRA `(.L_x_9466) ;  /* 0x0000003c00e09947 */ /* 0x010fea0003800000 */
.L_x_9597:
[----:B------:R-:W-:Y:S05]  /*12e80*/  @!P0 BRA `(.L_x_9467) ;  /* 0x0000000000048947 */ /* 0x000fea0003800000 */
[----:B------:R-:W-:Y:S01]  /*12e90*/  BPT.TRAP 0x1 ;  /* 0x000000040000795c */ /* 0x000fe20000300000 */
.L_x_9467:
[----:B------:R-:W5:Y:S02]  /*12ea0*/  SYNCS.PHASECHK.TRANS64.TRYWAIT P1, [R5+URZ+0x22880], R0 ;  /* 0x02288000050075a7 */ /* 0x000f64000802017f */
[----:B-----5:R-:W-:Y:S05]  /*12eb0*/  @!P1 BRA `(.L_x_9468) ;  /* 0x0000003c00e49947 */ /* 0x020fea0003800000 */
.L_x_9598:
[----:B------:R-:W-:Y:S05]  /*12ec0*/  @!P0 BRA `(.L_x_9469) ;  /* 0x0000000000048947 */ /* 0x000fea0003800000 */
[----:B------:R-:W-:Y:S01]  /*12ed0*/  BPT.TRAP 0x1 ;  /* 0x000000040000795c */ /* 0x000fe20000300000 */
.L_x_9469:
[----:B------:R0:W0:Y:S02]  /*12ee0*/  SYNCS.PHASECHK.TRANS64.TRYWAIT P0, [R31+URZ+0x22880], R2 ;  /* 0x022880021f0075a7 */ /* 0x000024000800017f */
[----:B0-----:R-:W-:Y:S05]  /*12ef0*/  @!P0 NANOSLEEP.SYNCS 0x989680 ;  /* 0x009896800000895d */ /* 0x001fea0003900000 */
[----:B------:R-:W0:Y:S02]  /*12f00*/  @!P0 SYNCS.PHASECHK.TRANS64 P0, [R31+URZ+0x22880], R2 ;  /* 0x022880021f0085a7 */ /* 0x000e24000800007f */
[----:B0-----:R-:W-:Y:S05]  /*12f10*/  @!P0 BRA `(.L_x_9469) ;  /* 0xfffffffc00f08947 */ /* 0x001fea000383ffff */
.L_x_9457:
[----:B------:R-:W-:Y:S05]  /*12f20*/  BSYNC B0 ;  /* 0x0000000000007941 */ /* 0x000fea0003800000 */
.L_x_9456:
[----:B------:R-:W-:Y:S05]  /*12f30*/  EXIT ;  /* 0x000000000000794d */ /* 0x000fea0003800000 */
.L_x_9334:
[----:B0-----:R-:W-:-:S04]  /*12f40*/  IMAD.U32 R3, RZ, RZ, UR43 ;  /* 0x0000002bff037e24 */ /* 0x001fc8000f8e00ff */
[----:B------:R0:W1:Y:S03]  /*12f50*/  SYNCS.PHASECHK.TRANS64.TRYWAIT P1, [R3+URZ+0x22800], R0 ;  /* 0x02280000030075a7 */ /* 0x000066000802017f */
[----:B-1----:R-:W-:Y:S05]  /*12f60*/  @!P1 NANOSLEEP.SYNCS 0x989680 ;  /* 0x009896800000995d */ /* 0x002fea0003900000 */
[----:B------:R-:W1:Y:S02]  /*12f70*/  @!P1 SYNCS.PHASECHK.TRANS64 P1, [R3+URZ+0x22800], R0 ;  /* 0x02280000030095a7 */ /* 0x000e64000802007f */
[----:B-1----:R-:W-:Y:S05]  /*12f80*/  @!P1 BRA `(.L_x_9334) ;  /* 0xfffffffc00ec9947 */ /* 0x002fea000383ffff */
[----:B------:R-:W-:Y:S05]  /*12f90*/  BRA `(.L_x_9470) ;  /* 0xfffffee800707947 */ /* 0x000fea000383ffff */
.L_x_9338:
[----:B-1----:R1:W2:Y:S02]  /*12fa0*/  SYNCS.PHASECHK.TRANS64.TRYWAIT P1, [R0+URZ+0x22830], R3 ;  /* 0x02283003000075a7 */ /* 0x0022a4000802017f */
[----:B--2---:R-:W-:Y:S05]  /*12fb0*/  @!P1 NANOSLEEP.SYNCS 0x989680 ;  /* 0x009896800000995d */ /* 0x004fea0003900000 */
[----:B------:R-:W2:Y:S02]  /*12fc0*/  @!P1 SYNCS.PHASECHK.TRANS64 P1, [R0+URZ+0x22830], R3 ;  /* 0x02283003000095a7 */ /* 0x000ea4000802007f */
[----:B--2---:R-:W-:Y:S05]  /*12fd0*/  @!P1 BRA `(.L_x_9338) ;  /* 0xfffffffc00f09947 */ /* 0x004fea000383ffff */
[----:B------:R-:W-:Y:S05]  /*12fe0*/  BRA `(.L_x_9337) ;  /* 0xfffffee8008c7947 */ /* 0x000fea000383ffff */
.L_x_9344:
[----:B-1----:R-:W-:-:S04]  /*12ff0*/  IMAD.U32 R5, RZ, RZ, UR6 ;  /* 0x00000006ff057e24 */ /* 0x002fc8000f8e00ff */
[----:B------:R1:W2:Y:S03]  /*13000*/  SYNCS.PHASECHK.TRANS64.TRYWAIT P1, [R5+URZ+0x22830], R4 ;  /* 0x02283004050075a7 */ /* 0x0002a6000802017f */
[----:B--2---:R-:W-:Y:S05]  /*13010*/  @!P1 NANOSLEEP.SYNCS 0x989680 ;  /* 0x009896800000995d */ /* 0x004fea0003900000 */
[----:B------:R-:W2:Y:S02]  /*13020*/  @!P1 SYNCS.PHASECHK.TRANS64 P1, [R5+URZ+0x22830], R4 ;  /* 0x02283004050095a7 */ /* 0x000ea4000802007f */
[----:B--2---:R-:W-:Y:S05]  /*13030*/  @!P1 BRA `(.L_x_9344) ;  /* 0xfffffffc00ec9947 */ /* 0x004fea000383ffff */
[----:B------:R-:W-:Y:S05]  /*13040*/  BRA `(.L_x_9341) ;  /* 0xffffff18007c7947 */ /* 0x000fea000383ffff */
.L_x_9348:
[----:B-1----:R-:W-:-:S04]  /*13050*/  IMAD.U32 R5, RZ, RZ, UR6 ;  /* 0x00000006ff057e24 */ /* 0x002fc8000f8e00ff */
[----:B------:R1:W2:Y:S03]  /*13060*/  SYNCS.PHASECHK.TRANS64.TRYWAIT P1, [R5+URZ+0x22850], R4 ;  /* 0x02285004050075a7 */ /* 0x0002a6000802017f */
[----:B--2---:R-:W-:Y:S05]  /*13070*/  @!P1 NANOSLEEP.SYNCS 0x989680 ;  /* 0x009896800000995d */ /* 0x004fea0003900000 */
[----:B------:R-:W2:Y:S02]  /*13080*/  @!P1 SYNCS.PHASECHK.TRANS64 P1, [R5+URZ+0x22850], R4 ;  /* 0x02285004050095a7 */ /* 0x000ea4000802007f */
[----:B--2---:R-:W-:Y:S05]  /*13090*/  @!P1 BRA `(.L_x_9348) ;  /* 0xfffffffc00ec9947 */ /* 0x004fea000383ffff */
[----:B------:R-:W-:Y:S05]  /*130a0*/  BRA `(.L_x_9345) ;  /* 0xffffff2000987947 */ /* 0x000fea000383ffff */
.L_x_9356:
[----:B-1----:R-:W-:-:S04]  /*130b0*/  IMAD.U32 R5, RZ, RZ, UR6 ;  /* 0x00000006ff057e24 */ /* 0x002fc8000f8e00ff */
[----:B------:R1:W2:Y:S03]  /*130c0*/  SYNCS.PHASECHK.TRANS64.TRYWAIT P1, [R5+URZ+0x22830], R4 ;  /* 0x02283004050075a7 */ /* 0x0002a6000802017f */
[----:B--2---:R-:W-:Y:S05]  /*130d0*/  @!P1 NANOSLEEP.SYNCS 0x989680 ;  /* 0x009896800000995d */ /* 0x004fea0003900000 */
[----:B------:R-:W2:Y:S02]  /*130e0*/  @!P1 SYNCS.PHASECHK.TRANS64 P1, [R5+URZ+0x22830], R4 ;  /* 0x02283004050095a7 */ /* 0x000ea4000802007f */
[----:B--2---:R-:W-:Y:S05]  /*130f0*/  @!P1 BRA `(.L_x_9356) ;  /* 0xfffffffc00ec9947 */ /* 0x004fea000383ffff */
[----:B------:R-:W-:Y:S05]  /*13100*/  BRA `(.L_x_9353) ;  /* 0xffffff4c00847947 */ /* 0x000fea000383ffff */
.L_x_9360:
[----:B-1----:R-:W-:-:S04]  /*13110*/  IMAD.U32 R5, RZ, RZ, UR6 ;  /* 0x00000006ff057e24 */ /* 0x002fc8000f8e00ff */
[----:B------:R1:W2:Y:S03]  /*13120*/  SYNCS.PHASECHK.TRANS64.TRYWAIT P1, [R5+URZ+0x22850], R4 ;  /* 0x02285004050075a7 */ /* 0x0002a6000802017f */
[----:B--2---:R-:W-:Y:S05]  /*13130*/  @!P1 NANOSLEEP.SYNCS 0x989680 ;  /* 0x009896800000995d */ /* 0x004fea0003900000 */
[----:B------:R-:W2:Y:S02]  /*13140*/  @!P1 SYNCS.PHASECHK.TRANS64 P1, [R5+URZ+0x22850], R4 ;  /* 0x02285004050095a7 */ /* 0x000ea4000802007f */
[----:B--2---:R-:W-:Y:S05]  /*13150*/  @!P1 BRA `(.L_x_9360) ;  /* 0xfffffffc00ec9947 */ /* 0x004fea000383ffff */
[----:B------:R-:W-:Y:S05]  /*13160*/  BRA `(.L_x_9357) ;  /* 0xffffff5400a07947 */ /* 0x000fea000383ffff */
.L_x_9367:
[----:B-1----:R-:W-:-:S04]  /*13170*/  IMAD.U32 R6, RZ, RZ, UR9 ;  /* 0x00000009ff067e24 */ /* 0x002fc8000f8e00ff */
[----:B------:R1:W2:Y:S03]  /*13180*/  SYNCS.PHASECHK.TRANS64.TRYWAIT P1, [R6+URZ+0x22850], R3 ;  /* 0x02285003060075a7 */ /* 0x0002a6000802017f */
[----:B--2---:R-:W-:Y:S05]  /*13190*/  @!P1 NANOSLEEP.SYNCS 0x989680 ;  /* 0x009896800000995d */ /* 0x004fea0003900000 */
[----:B------:R-:W2:Y:S02]  /*131a0*/  @!P1 SYNCS.PHASECHK.TRANS64 P1, [R6+URZ+0x22850], R3 ;  /* 0x02285003060095a7 */ /* 0x000ea4000802007f */
[----:B--2---:R-:W-:Y:S05]  /*131b0*/  @!P1 BRA `(.L_x_9367) ;  /* 0xfffffffc00ec9947 */ /* 0x004fea000383ffff */
[----:B------:R-:W-:Y:S05]  /*131c0*/  BRA `(.L_x_9366) ;  /* 0xffffff7400787947 */ /* 0x000fea000383ffff */
.L_x_9401:
        /* <DEDUP_REMOVED lines=10> */
.L_x_9471:
[----:B------:R-:W-:Y:S05]  /*13270*/  BRA `(.L_x_9472) ;  /* 0xffffffb400187947 */ /* 0x000fea000383ffff */
.L_x_9404:
[----:B0-----:R0:W1:Y:S02]  /*13280*/  SYNCS.PHASECHK.TRANS64.TRYWAIT P0, [R0+URZ+0x22880], R27 ;  /* 0x0228801b000075a7 */ /* 0x001064000800017f */
[----:B-1----:R-:W-:Y:S05]  /*13290*/  @!P0 NANOSLEEP.SYNCS 0x989680 ;  /* 0x009896800000895d */ /* 0x002fea0003900000 */
[----:B------:R-:W1:Y:S02]  /*132a0*/  @!P0 SYNCS.PHASECHK.TRANS64 P0, [R0+URZ+0x22880], R27 ;  /* 0x0228801b000085a7 */ /* 0x000e64000800007f */
[----:B-1----:R-:W-:Y:S05]  /*132b0*/  @!P0 BRA `(.L_x_9404) ;  /* 0xfffffffc00f08947 */ /* 0x002fea000383ffff */
[----:B------:R-:W-:Y:S05]  /*132c0*/  BRA `(.L_x_9473) ;  /* 0xffffffb8003c7947 */ /* 0x000fea000383ffff */
.L_x_9405:
        /* <DEDUP_REMOVED lines=8> */
.L_x_9475:
[----:B------:R-:W-:Y:S05]  /*13350*/  BSYNC B0 ;  /* 0x0000000000007941 */ /* 0x000fea0003800000 */
.L_x_9474:
        /* <DEDUP_REMOVED lines=14> */
.L_x_9476:
[----:B------:R-:W-:Y:S02]  /*13440*/  IMAD.MOV.U32 R13, RZ, RZ, R10 ;  /* 0x000000ffff0d7224 */ /* 0x000fe400078e000a */
[----:B------:R-:W-:Y:S02]  /*13450*/  IMAD.MOV.U32 R12, RZ, RZ, 0x1 ;  /* 0x00000001ff0c7424 */ /* 0x000fe400078e00ff */
[----:B------:R-:W-:-:S07]  /*13460*/  IMAD.MOV.U32 R2, RZ, RZ, R14 ;  /* 0x000000ffff027224 */ /* 0x000fce00078e000e */
[----:B------:R-:W-:Y:S05]  /*13470*/  WARPSYNC.COLLECTIVE R15, `(.L_x_9477) ;  /* 0x000000000f087348 */ /* 0x000fea0003c00000 */
[----:B------:R0:W1:Y:S02]  /*13480*/  SHFL.IDX P6, R14, R13, R12, R11 ;  /* 0x0000000c0d0e7389 */ /* 0x00006400000c000b */
[----:B01----:R-:W-:Y:S01]  /*13490*/  ENDCOLLECTIVE ;  /* 0x000000000000791b */ /* 0x003fe20003800000 */
.L_x_9477:
        /* <DEDUP_REMOVED lines=12> */
.L_x_9478:
[----:B------:R-:W-:Y:S02]  /*13560*/  IMAD.MOV.U32 R13, RZ, RZ, R10 ;  /* 0x000000ffff0d7224 */ /* 0x000fe400078e000a */
[----:B------:R-:W-:Y:S02]  /*13570*/  IMAD.MOV.U32 R12, RZ, RZ, 0x2 ;  /* 0x00000002ff0c7424 */ /* 0x000fe400078e00ff */
[----:B------:R-:W-:-:S07]  /*13580*/  IMAD.MOV.U32 R2, RZ, RZ, R14 ;  /* 0x000000ffff027224 */ /* 0x000fce00078e000e */
[----:B------:R-:W-:Y:S05]  /*13590*/  WARPSYNC.COLLECTIVE R15, `(.L_x_9479) ;  /* 0x000000000f087348 */ /* 0x000fea0003c00000 */
[----:B------:R0:W1:Y:S02]  /*135a0*/  SHFL.IDX P6, R14, R13, R12, R11 ;  /* 0x0000000c0d0e7389 */ /* 0x00006400000c000b */
[----:B01----:R-:W-:Y:S01]  /*135b0*/  ENDCOLLECTIVE ;  /* 0x000000000000791b */ /* 0x003fe20003800000 */
.L_x_9479:
        /* <DEDUP_REMOVED lines=12> */
.L_x_9480:
[----:B------:R-:W-:Y:S02]  /*13680*/  IMAD.MOV.U32 R13, RZ, RZ, R10 ;  /* 0x000000ffff0d7224 */ /* 0x000fe400078e000a */
[----:B------:R-:W-:Y:S02]  /*13690*/  IMAD.MOV.U32 R12, RZ, RZ, 0x3 ;  /* 0x00000003ff0c7424 */ /* 0x000fe400078e00ff */
[----:B------:R-:W-:-:S07]  /*136a0*/  IMAD.MOV.U32 R2, RZ, RZ, R14 ;  /* 0x000000ffff027224 */ /* 0x000fce00078e000e */
[----:B------:R-:W-:Y:S05]  /*136b0*/  WARPSYNC.COLLECTIVE R15, `(.L_x_9481) ;  /* 0x000000000f087348 */ /* 0x000fea0003c00000 */
[----:B------:R0:W1:Y:S02]  /*136c0*/  SHFL.IDX P6, R14, R13, R12, R11 ;  /* 0x0000000c0d0e7389 */ /* 0x00006400000c000b */
[----:B01----:R-:W-:Y:S01]  /*136d0*/  ENDCOLLECTIVE ;  /* 0x000000000000791b */ /* 0x003fe20003800000 */
.L_x_9481:
        /* <DEDUP_REMOVED lines=12> */
.L_x_9482:
[----:B------:R-:W-:Y:S02]  /*137a0*/  IMAD.MOV.U32 R13, RZ, RZ, R10 ;  /* 0x000000ffff0d7224 */ /* 0x000fe400078e000a */
[----:B------:R-:W-:Y:S02]  /*137b0*/  IMAD.MOV.U32 R12, RZ, RZ, 0x4 ;  /* 0x00000004ff0c7424 */ /* 0x000fe400078e00ff */
[----:B------:R-:W-:-:S07]  /*137c0*/  IMAD.MOV.U32 R2, RZ, RZ, R14 ;  /* 0x000000ffff027224 */ /* 0x000fce00078e000e */
[----:B------:R-:W-:Y:S05]  /*137d0*/  WARPSYNC.COLLECTIVE R15, `(.L_x_9483) ;  /* 0x000000000f087348 */ /* 0x000fea0003c00000 */
[----:B------:R0:W1:Y:S02]  /*137e0*/  SHFL.IDX P6, R14, R13, R12, R11 ;  /* 0x0000000c0d0e7389 */ /* 0x00006400000c000b */
[----:B01----:R-:W-:Y:S01]  /*137f0*/  ENDCOLLECTIVE ;  /* 0x000000000000791b */ /* 0x003fe20003800000 */
.L_x_9483:
        /* <DEDUP_REMOVED lines=12> */
.L_x_9484:
[----:B------:R-:W-:Y:S02]  /*138c0*/  IMAD.MOV.U32 R13, RZ, RZ, R10 ;  /* 0x000000ffff0d7224 */ /* 0x000fe400078e000a */
[----:B------:R-:W-:Y:S02]  /*138d0*/  IMAD.MOV.U32 R12, RZ, RZ, 0x5 ;  /* 0x00000005ff0c7424 */ /* 0x000fe400078e00ff */
[----:B------:R-:W-:-:S07]  /*138e0*/  IMAD.MOV.U32 R2, RZ, RZ, R14 ;  /* 0x000000ffff027224 */ /* 0x000fce00078e000e */
[----:B------:R-:W-:Y:S05]  /*138f0*/  WARPSYNC.COLLECTIVE R15, `(.L_x_9485) ;  /* 0x000000000f087348 */ /* 0x000fea0003c00000 */
[----:B------:R0:W1:Y:S02]  /*13900*/  SHFL.IDX P6, R14, R13, R12, R11 ;  /* 0x0000000c0d0e7389 */ /* 0x00006400000c000b */
[----:B01----:R-:W-:Y:S01]  /*13910*/  ENDCOLLECTIVE ;  /* 0x000000000000791b */ /* 0x003fe20003800000 */
.L_x_9485:
        /* <DEDUP_REMOVED lines=12> */
.L_x_9486:
[----:B------:R-:W-:Y:S02]  /*139e0*/  IMAD.MOV.U32 R13, RZ, RZ, R10 ;  /* 0x000000ffff0d7224 */ /* 0x000fe400078e000a */
[----:B------:R-:W-:Y:S02]  /*139f0*/  IMAD.MOV.U32 R12, RZ, RZ, 0x6 ;  /* 0x00000006ff0c7424 */ /* 0x000fe400078e00ff */
[----:B------:R-:W-:-:S07]  /*13a00*/  IMAD.MOV.U32 R2, RZ, RZ, R14 ;  /* 0x000000ffff027224 */ /* 0x000fce00078e000e */
[----:B------:R-:W-:Y:S05]  /*13a10*/  WARPSYNC.COLLECTIVE R15, `(.L_x_9487) ;  /* 0x000000000f087348 */ /* 0x000fea0003c00000 */
[----:B------:R0:W1:Y:S02]  /*13a20*/  SHFL.IDX P6, R14, R13, R12, R11 ;  /* 0x0000000c0d0e7389 */ /* 0x00006400000c000b */
[----:B01----:R-:W-:Y:S01]  /*13a30*/  ENDCOLLECTIVE ;  /* 0x000000000000791b */ /* 0x003fe20003800000 */
.L_x_9487:
        /* <DEDUP_REMOVED lines=12> */
.L_x_9488:
[----:B------:R-:W-:Y:S02]  /*13b00*/  IMAD.MOV.U32 R13, RZ, RZ, R10 ;  /* 0x000000ffff0d7224 */ /* 0x000fe400078e000a */
[----:B------:R-:W-:Y:S02]  /*13b10*/  IMAD.MOV.U32 R12, RZ, RZ, 0x7 ;  /* 0x00000007ff0c7424 */ /* 0x000fe400078e00ff */
[----:B------:R-:W-:-:S07]  /*13b20*/  IMAD.MOV.U32 R2, RZ, RZ, R14 ;  /* 0x000000ffff027224 */ /* 0x000fce00078e000e */
[----:B------:R-:W-:Y:S05]  /*13b30*/  WARPSYNC.COLLECTIVE R15, `(.L_x_9489) ;  /* 0x000000000f087348 */ /* 0x000fea0003c00000 */
[----:B------:R0:W1:Y:S02]  /*13b40*/  SHFL.IDX P6, R14, R13, R12, R11 ;  /* 0x0000000c0d0e7389 */ /* 0x00006400000c000b */
[----:B01----:R-:W-:Y:S01]  /*13b50*/  ENDCOLLECTIVE ;  /* 0x000000000000791b */ /* 0x003fe20003800000 */
.L_x_9489:
        /* <DEDUP_REMOVED lines=12> */
.L_x_9490:
[----:B------:R-:W-:Y:S02]  /*13c20*/  IMAD.MOV.U32 R13, RZ, RZ, R21 ;  /* 0x000000ffff0d7224 */ /* 0x000fe400078e0015 */
[----:B------:R-:W-:Y:S02]  /*13c30*/  IMAD.MOV.U32 R12, RZ, RZ, RZ ;  /* 0x000000ffff0c7224 */ /* 0x000fe400078e00ff */
[----:B------:R-:W-:-:S07]  /*13c40*/  IMAD.MOV.U32 R2, RZ, RZ, R14 ;  /* 0x000000ffff027224 */ /* 0x000fce00078e000e */
[----:B------:R-:W-:Y:S05]  /*13c50*/  WARPSYNC.COLLECTIVE R15, `(.L_x_9491) ;  /* 0x000000000f087348 */ /* 0x000fea0003c00000 */
[----:B------:R0:W1:Y:S02]  /*13c60*/  SHFL.IDX P6, R14, R13, R12, R11 ;  /* 0x0000000c0d0e7389 */ /* 0x00006400000c000b */
[----:B01----:R-:W-:Y:S01]  /*13c70*/  ENDCOLLECTIVE ;  /* 0x000000000000791b */ /* 0x003fe20003800000 */
.L_x_9491:
        /* <DEDUP_REMOVED lines=12> */
.L_x_9492:
[----:B------:R-:W-:Y:S02]  /*13d40*/  IMAD.MOV.U32 R13, RZ, RZ, R21 ;  /* 0x000000ffff0d7224 */ /* 0x000fe400078e0015 */
[----:B------:R-:W-:Y:S02]  /*13d50*/  IMAD.MOV.U32 R12, RZ, RZ, 0x1 ;  /* 0x00000001ff0c7424 */ /* 0x000fe400078e00ff */
[----:B------:R-:W-:-:S07]  /*13d60*/  IMAD.MOV.U32 R2, RZ, RZ, R14 ;  /* 0x000000ffff027224 */ /* 0x000fce00078e000e */
[----:B------:R-:W-:Y:S05]  /*13d70*/  WARPSYNC.COLLECTIVE R15, `(.L_x_9493) ;  /* 0x000000000f087348 */ /* 0x000fea0003c00000 */
[----:B------:R0:W1:Y:S02]  /*13d80*/  SHFL.IDX P6, R14, R13, R12, R11 ;  /* 0x0000000c0d0e7389 */ /* 0x00006400000c000b */
[----:B01----:R-:W-:Y:S01]  /*13d90*/  ENDCOLLECTIVE ;  /* 0x000000000000791b */ /* 0x003fe20003800000 */
.L_x_9493:
        /* <DEDUP_REMOVED lines=15> */
.L_x_9494:
        /* <DEDUP_REMOVED lines=14> */
.L_x_9410:
[----:B--2---:R2:W3:Y:S02]  /*13f70*/  SYNCS.PHASECHK.TRANS64.TRYWAIT P0, [R0+URZ+0x22840], R27 ;  /* 0x0228401b000075a7 */ /* 0x0044e4000800017f */
[----:B---3--:R-:W-:Y:S05]  /*13f80*/  @!P0 NANOSLEEP.SYNCS 0x989680 ;  /* 0x009896800000895d */ /* 0x008fea0003900000 */
[----:B------:R-:W3:Y:S02]  /*13f90*/  @!P0 SYNCS.PHASECHK.TRANS64 P0, [R0+URZ+0x22840], R27 ;  /* 0x0228401b000085a7 */ /* 0x000ee4000800007f */
[----:B---3--:R-:W-:Y:S05]  /*13fa0*/  @!P0 BRA `(.L_x_9410) ;  /* 0xfffffffc00f08947 */ /* 0x008fea000383ffff */
[----:B------:R-:W-:Y:S05]  /*13fb0*/  BRA `(.L_x_9496) ;  /* 0xffffffb400587947 */ /* 0x000fea000383ffff */
.L_x_9411:
        /* <DEDUP_REMOVED lines=8> */
.L_x_9498:
[----:B------:R-:W-:Y:S05]  /*14040*/  BSYNC B0 ;  /* 0x0000000000007941 */ /* 0x000fea0003800000 */
.L_x_9497:
        /* <DEDUP_REMOVED lines=8> */
.L_x_9499:
        /* <DEDUP_REMOVED lines=13> */
.L_x_9500:
[----:B------:R-:W-:Y:S02]  /*141a0*/  IMAD.MOV.U32 R13, RZ, RZ, R8 ;  /* 0x000000ffff0d7224 */ /* 0x000fe400078e0008 */
[----:B------:R-:W-:-:S07]  /*141b0*/  IMAD.MOV.U32 R2, RZ, RZ, R14 ;  /* 0x000000ffff027224 */ /* 0x000fce00078e000e */
[----:B------:R-:W-:Y:S05]  /*141c0*/  WARPSYNC.COLLECTIVE R15, `(.L_x_9501) ;  /* 0x000000000f087348 */ /* 0x000fea0003c00000 */
[----:B------:R0:W1:Y:S02]  /*141d0*/  SHFL.IDX P6, R14, R13, R12, R11 ;  /* 0x0000000c0d0e7389 */ /* 0x00006400000c000b */
[----:B01----:R-:W-:Y:S01]  /*141e0*/  ENDCOLLECTIVE ;  /* 0x000000000000791b */ /* 0x003fe20003800000 */
.L_x_9501:
        /* <DEDUP_REMOVED lines=13> */
.L_x_9502:
[----:B------:R-:W-:Y:S02]  /*142c0*/  IMAD.MOV.U32 R13, RZ, RZ, R8 ;  /* 0x000000ffff0d7224 */ /* 0x000fe400078e0008 */
[----:B------:R-:W-:-:S07]  /*142d0*/  IMAD.MOV.U32 R2, RZ, RZ, R14 ;  /* 0x000000ffff027224 */ /* 0x000fce00078e000e */
[----:B------:R-:W-:Y:S05]  /*142e0*/  WARPSYNC.COLLECTIVE R15, `(.L_x_9503) ;  /* 0x000000000f087348 */ /* 0x000fea0003c00000 */
[----:B------:R0:W1:Y:S02]  /*142f0*/  SHFL.IDX P6, R14, R13, R12, R11 ;  /* 0x0000000c0d0e7389 */ /* 0x00006400000c000b */
[----:B01----:R-:W-:Y:S01]  /*14300*/  ENDCOLLECTIVE ;  /* 0x000000000000791b */ /* 0x003fe20003800000 */
.L_x_9503:
        /* <DEDUP_REMOVED lines=14> */
.L_x_9504:
[----:B------:R-:W-:Y:S02]  /*143f0*/  IMAD.MOV.U32 R13, RZ, RZ, R8 ;  /* 0x000000ffff0d7224 */ /* 0x000fe400078e0008 */
[----:B------:R-:W-:-:S07]  /*14400*/  IMAD.MOV.U32 R2, RZ, RZ, R14 ;  /* 0x000000ffff027224 */ /* 0x000fce00078e000e */
[----:B------:R-:W-:Y:S05]  /*14410*/  WARPSYNC.COLLECTIVE R15, `(.L_x_9505) ;  /* 0x000000000f087348 */ /* 0x000fea0003c00000 */
[----:B------:R0:W1:Y:S02]  /*14420*/  SHFL.IDX P6, R14, R13, R12, R11 ;  /* 0x0000000c0d0e7389 */ /* 0x00006400000c000b */
[----:B01----:R-:W-:Y:S01]  /*14430*/  ENDCOLLECTIVE ;  /* 0x000000000000791b */ /* 0x003fe20003800000 */
.L_x_9505:
        /* <DEDUP_REMOVED lines=8> */
.L_x_9506:
        /* <DEDUP_REMOVED lines=11> */
.L_x_9507:
        /* <DEDUP_REMOVED lines=8> */
.L_x_9508:
        /* <DEDUP_REMOVED lines=11> */
.L_x_9509:
        /* <DEDUP_REMOVED lines=8> */
.L_x_9510:
        /* <DEDUP_REMOVED lines=10> */
.L_x_9511:
        /* <DEDUP_REMOVED lines=8> */
.L_x_9512:
        /* <DEDUP_REMOVED lines=10> */
.L_x_9513:
[----:B------:R-:W-:Y:S02]  /*148e0*/  IMAD.MOV.U32 R13, RZ, RZ, R5 ;  /* 0x000000ffff0d7224 */ /* 0x000fe400078e0005 */
[----:B------:R-:W-:Y:S01]  /*148f0*/  IMAD.MOV.U32 R12, RZ, RZ, RZ ;  /* 0x000000ffff0c7224 */ /* 0x000fe200078e00ff */
[----:B------:R-:W-:-:S05]  /*14900*/  @P3 IADD3 R14, P0, R34, R14, RZ ;  /* 0x0000000e220e3210 */ /* 0x000fca0007f1e0ff */
[----:B------:R-:W-:-:S08]  /*14910*/  @P3 IMAD.MOV.U32 R2, RZ, RZ, R14 ;  /* 0x000000ffff023224 */ /* 0x000fd000078e000e */
[----:B------:R-:W-:Y:S05]  /*14920*/  WARPSYNC.COLLECTIVE R15, `(.L_x_9514) ;  /* 0x000000000f087348 */ /* 0x000fea0003c00000 */
[----:B------:R0:W1:Y:S02]  /*14930*/  SHFL.IDX P6, R14, R13, R12, R11 ;  /* 0x0000000c0d0e7389 */ /* 0x00006400000c000b */
[----:B01----:R-:W-:Y:S01]  /*14940*/  ENDCOLLECTIVE ;  /* 0x000000000000791b */ /* 0x003fe20003800000 */
.L_x_9514:
        /* <DEDUP_REMOVED lines=11> */
.L_x_9515:
[----:B------:R-:W-:Y:S02]  /*14a00*/  IMAD.MOV.U32 R13, RZ, RZ, R5 ;  /* 0x000000ffff0d7224 */ /* 0x000fe400078e0005 */
[----:B------:R-:W-:Y:S01]  /*14a10*/  IMAD.MOV.U32 R12, RZ, RZ, 0x1 ;  /* 0x00000001ff0c7424 */ /* 0x000fe200078e00ff */
[----:B------:R-:W-:-:S05]  /*14a20*/  @P1 IADD3 R14, P0, R34, R14, RZ ;  /* 0x0000000e220e1210 */ /* 0x000fca0007f1e0ff */
[----:B------:R-:W-:-:S08]  /*14a30*/  @P1 IMAD.MOV.U32 R2, RZ, RZ, R14 ;  /* 0x000000ffff021224 */ /* 0x000fd000078e000e */
[----:B------:R-:W-:Y:S05]  /*14a40*/  WARPSYNC.COLLECTIVE R15, `(.L_x_9516) ;  /* 0x000000000f087348 */ /* 0x000fea0003c00000 */
[----:B------:R0:W1:Y:S02]  /*14a50*/  SHFL.IDX P6, R14, R13, R12, R11 ;  /* 0x0000000c0d0e7389 */ /* 0x00006400000c000b */
[----:B01----:R-:W-:Y:S01]  /*14a60*/  ENDCOLLECTIVE ;  /* 0x000000000000791b */ /* 0x003fe20003800000 */
.L_x_9516:
        /* <DEDUP_REMOVED lines=11> */
.L_x_9517:
[----:B------:R-:W-:Y:S05]  /*14b20*/  BRA `(.L_x_9518) ;  /* 0xffffffb0001c7947 */ /* 0x000fea000383ffff */
.L_x_9416:
[----:B------:R-:W-:Y:S02]  /*14b30*/  IMAD.MOV.U32 R13, RZ, RZ, R5 ;  /* 0x000000ffff0d7224 */ /* 0x000fe400078e0005 */
[----:B------:R-:W-:Y:S02]  /*14b40*/  IMAD.MOV.U32 R12, RZ, RZ, RZ ;  /* 0x000000ffff0c7224 */ /* 0x000fe400078e00ff */
[----:B------:R-:W-:Y:S02]  /*14b50*/  IMAD.MOV.U32 R11, RZ, RZ, 0x181f ;  /* 0x0000181fff0b7424 */ /* 0x000fe400078e00ff */
[----:B------:R-:W-:Y:S02]  /*14b60*/  IMAD.MOV.U32 R15, RZ, RZ, -0x1 ;  /* 0xffffffffff0f7424 */ /* 0x000fe400078e00ff */
[----:B------:R-:W-:-:S07]  /*14b70*/  IMAD.U32 R4, RZ, RZ, UR43 ;  /* 0x0000002bff047e24 */ /* 0x000fce000f8e00ff */
[----:B-----5:R-:W-:Y:S05]  /*14b80*/  WARPSYNC.COLLECTIVE R15, `(.L_x_9519) ;  /* 0x000000000f087348 */ /* 0x020fea0003c00000 */
[----:B------:R0:W1:Y:S02]  /*14b90*/  SHFL.IDX P6, R14, R13, R12, R11 ;  /* 0x0000000c0d0e7389 */ /* 0x00006400000c000b */
[----:B01---5:R-:W-:Y:S01]  /*14ba0*/  ENDCOLLECTIVE ;  /* 0x000000000000791b */ /* 0x023fe20003800000 */
.L_x_9519:
        /* <DEDUP_REMOVED lines=8> */
.L_x_9520:
        /* <DEDUP_REMOVED lines=8> */
.L_x_9521:
        /* <DEDUP_REMOVED lines=10> */
.L_x_9522:
[----:B------:R-:W-:Y:S02]  /*14d50*/  IMAD.MOV.U32 R13, RZ, RZ, R5 ;  /* 0x000000ffff0d7224 */ /* 0x000fe400078e0005 */
[----:B------:R-:W-:Y:S01]  /*14d60*/  IMAD.MOV.U32 R12, RZ, RZ, 0x2 ;  /* 0x00000002ff0c7424 */ /* 0x000fe200078e00ff */
[----:B------:R-:W-:-:S13]  /*14d70*/  @!P1 IADD3 R2, P0, R34, R14, RZ ;  /* 0x0000000e22029210 */ /* 0x000fda0007f1e0ff */
[----:B------:R-:W-:Y:S05]  /*14d80*/  WARPSYNC.COLLECTIVE R15, `(.L_x_9523) ;  /* 0x000000000f087348 */ /* 0x000fea0003c00000 */
[----:B------:R0:W1:Y:S02]  /*14d90*/  SHFL.IDX P6, R14, R13, R12, R11 ;  /* 0x0000000c0d0e7389 */ /* 0x00006400000c000b */
[----:B01----:R-:W-:Y:S01]  /*14da0*/  ENDCOLLECTIVE ;  /* 0x000000000000791b */ /* 0x003fe20003800000 */
.L_x_9523:
        /* <DEDUP_REMOVED lines=12> */
.L_x_9524:
[----:B------:R-:W-:Y:S02]  /*14e70*/  IMAD.MOV.U32 R13, RZ, RZ, R5 ;  /* 0x000000ffff0d7224 */ /* 0x000fe400078e0005 */
[----:B------:R-:W-:Y:S01]  /*14e80*/  IMAD.MOV.U32 R12, RZ, RZ, 0x3 ;  /* 0x00000003ff0c7424 */ /* 0x000fe200078e00ff */
[----:B------:R-:W-:-:S13]  /*14e90*/  @!P1 IADD3 R2, P0, R34, R14, RZ ;  /* 0x0000000e22029210 */ /* 0x000fda0007f1e0ff */
[----:B------:R-:W-:Y:S05]  /*14ea0*/  WARPSYNC.COLLECTIVE R15, `(.L_x_9525) ;  /* 0x000000000f087348 */ /* 0x000fea0003c00000 */
[----:B------:R0:W1:Y:S02]  /*14eb0*/  SHFL.IDX P6, R14, R13, R12, R11 ;  /* 0x0000000c0d0e7389 */ /* 0x00006400000c000b */
[----:B01----:R-:W-:Y:S01]  /*14ec0*/  ENDCOLLECTIVE ;  /* 0x000000000000791b */ /* 0x003fe20003800000 */
.L_x_9525:
        /* <DEDUP_REMOVED lines=12> */
.L_x_9526:
[----:B------:R-:W-:Y:S02]  /*14f90*/  IMAD.MOV.U32 R13, RZ, RZ, R5 ;  /* 0x000000ffff0d7224 */ /* 0x000fe400078e0005 */
[----:B------:R-:W-:Y:S01]  /*14fa0*/  IMAD.MOV.U32 R12, RZ, RZ, 0x4 ;  /* 0x00000004ff0c7424 */ /* 0x000fe200078e00ff */
[----:B------:R-:W-:-:S13]  /*14fb0*/  @!P1 IADD3 R2, P0, R34, R14, RZ ;  /* 0x0000000e22029210 */ /* 0x000fda0007f1e0ff */
[----:B------:R-:W-:Y:S05]  /*14fc0*/  WARPSYNC.COLLECTIVE R15, `(.L_x_9527) ;  /* 0x000000000f087348 */ /* 0x000fea0003c00000 */
[----:B------:R0:W1:Y:S02]  /*14fd0*/  SHFL.IDX P6, R14, R13, R12, R11 ;  /* 0x0000000c0d0e7389 */ /* 0x00006400000c000b */
[----:B01----:R-:W-:Y:S01]  /*14fe0*/  ENDCOLLECTIVE ;  /* 0x000000000000791b */ /* 0x003fe20003800000 */
.L_x_9527:
        /* <DEDUP_REMOVED lines=12> */
.L_x_9528:
[----:B------:R-:W-:Y:S02]  /*150b0*/  IMAD.MOV.U32 R13, RZ, RZ, R5 ;  /* 0x000000ffff0d7224 */ /* 0x000fe400078e0005 */
[----:B------:R-:W-:Y:S01]  /*150c0*/  IMAD.MOV.U32 R12, RZ, RZ, 0x5 ;  /* 0x00000005ff0c7424 */ /* 0x000fe200078e00ff */
[----:B------:R-:W-:-:S13]  /*150d0*/  @!P1 IADD3 R2, P0, R34, R14, RZ ;  /* 0x0000000e22029210 */ /* 0x000fda0007f1e0ff */
[----:B------:R-:W-:Y:S05]  /*150e0*/  WARPSYNC.COLLECTIVE R15, `(.L_x_9529) ;  /* 0x000000000f087348 */ /* 0x000fea0003c00000 */
[----:B------:R0:W1:Y:S02]  /*150f0*/  SHFL.IDX P6, R14, R13, R12, R11 ;  /* 0x0000000c0d0e7389 */ /* 0x00006400000c000b */
[----:B01----:R-:W-:Y:S01]  /*15100*/  ENDCOLLECTIVE ;  /* 0x000000000000791b */ /* 0x003fe20003800000 */
.L_x_9529:
        /* <DEDUP_REMOVED lines=12> */
.L_x_9530:
[----:B------:R-:W-:Y:S02]  /*151d0*/  IMAD.MOV.U32 R13, RZ, RZ, R5 ;  /* 0x000000ffff0d7224 */ /* 0x000fe400078e0005 */
[----:B------:R-:W-:Y:S01]  /*151e0*/  IMAD.MOV.U32 R12, RZ, RZ, 0x6 ;  /* 0x00000006ff0c7424 */ /* 0x000fe200078e00ff */
[----:B------:R-:W-:-:S13]  /*151f0*/  @!P1 IADD3 R2, P0, R34, R14, RZ ;  /* 0x0000000e22029210 */ /* 0x000fda0007f1e0ff */
[----:B------:R-:W-:Y:S05]  /*15200*/  WARPSYNC.COLLECTIVE R15, `(.L_x_9531) ;  /* 0x000000000f087348 */ /* 0x000fea0003c00000 */
[----:B------:R0:W1:Y:S02]  /*15210*/  SHFL.IDX P6, R14, R13, R12, R11 ;  /* 0x0000000c0d0e7389 */ /* 0x00006400000c000b */
[----:B01----:R-:W-:Y:S01]  /*15220*/  ENDCOLLECTIVE ;  /* 0x000000000000791b */ /* 0x003fe20003800000 */
.L_x_9531:
        /* <DEDUP_REMOVED lines=12> */
.L_x_9532:
[----:B------:R-:W-:Y:S02]  /*152f0*/  IMAD.MOV.U32 R13, RZ, RZ, R5 ;  /* 0x000000ffff0d7224 */ /* 0x000fe400078e0005 */
[----:B------:R-:W-:Y:S01]  /*15300*/  IMAD.MOV.U32 R12, RZ, RZ, 0x7 ;  /* 0x00000007ff0c7424 */ /* 0x000fe200078e00ff */
[----:B------:R-:W-:-:S13]  /*15310*/  @!P1 IADD3 R2, P0, R34, R14, RZ ;  /* 0x0000000e22029210 */ /* 0x000fda0007f1e0ff */
[----:B------:R-:W-:Y:S05]  /*15320*/  WARPSYNC.COLLECTIVE R15, `(.L_x_9533) ;  /* 0x000000000f087348 */ /* 0x000fea0003c00000 */
[----:B------:R0:W1:Y:S02]  /*15330*/  SHFL.IDX P6, R14, R13, R12, R11 ;  /* 0x0000000c0d0e7389 */ /* 0x00006400000c000b */
[----:B01----:R-:W-:Y:S01]  /*15340*/  ENDCOLLECTIVE ;  /* 0x000000000000791b */ /* 0x003fe20003800000 */
.L_x_9533:
        /* <DEDUP_REMOVED lines=10> */
.L_x_9534:
[----:B------:R-:W-:Y:S05]  /*153f0*/  BRA `(.L_x_9535) ;  /* 0xffffffb000447947 */ /* 0x000fea000383ffff */
.L_x_9419:
[----:B0-----:R0:W1:Y:S02]  /*15400*/  SYNCS.PHASECHK.TRANS64.TRYWAIT P0, [R17+URZ+0x22820], R0 ;  /* 0x02282000110075a7 */ /* 0x001064000800017f */
[----:B-1----:R-:W-:Y:S05]  /*15410*/  @!P0 NANOSLEEP.SYNCS 0x989680 ;  /* 0x009896800000895d */ /* 0x002fea0003900000 */
[----:B------:R-:W1:Y:S02]  /*15420*/  @!P0 SYNCS.PHASECHK.TRANS64 P0, [R17+URZ+0x22820], R0 ;  /* 0x02282000110085a7 */ /* 0x000e64000800007f */
[----:B-1----:R-:W-:Y:S05]  /*15430*/  @!P0 BRA `(.L_x_9419) ;  /* 0xfffffffc00f08947 */ /* 0x002fea000383ffff */
[----:B------:R-:W-:Y:S05]  /*15440*/  BRA `(.L_x_9536) ;  /* 0xffffffb000a07947 */ /* 0x000fea000383ffff */
.L_x_9423:
[----:B0-----:R0:W1:Y:S02]  /*15450*/  SYNCS.PHASECHK.TRANS64.TRYWAIT P0, [R0+URZ+0x22880], R29 ;  /* 0x0228801d000075a7 */ /* 0x001064000800017f */
[----:B-1----:R-:W-:Y:S05]  /*15460*/  @!P0 NANOSLEEP.SYNCS 0x989680 ;  /* 0x009896800000895d */ /* 0x002fea0003900000 */
[----:B------:R-:W1:Y:S02]  /*15470*/  @!P0 SYNCS.PHASECHK.TRANS64 P0, [R0+URZ+0x22880], R29 ;  /* 0x0228801d000085a7 */ /* 0x000e64000800007f */
[----:B-1----:R-:W-:Y:S05]  /*15480*/  @!P0 BRA `(.L_x_9423) ;  /* 0xfffffffc00f08947 */ /* 0x002fea000383ffff */
[----:B------:R-:W-:Y:S05]  /*15490*/  BRA `(.L_x_9537) ;  /* 0xffffffb400d47947 */ /* 0x000fea000383ffff */
.L_x_9424:
        /* <DEDUP_REMOVED lines=8> */
.L_x_9539:
[----:B------:R-:W-:Y:S05]  /*15520*/  BSYNC B0 ;  /* 0x0000000000007941 */ /* 0x000fea0003800000 */
.L_x_9538:
        /* <DEDUP_REMOVED lines=8> */
.L_x_9540:
        /* <DEDUP_REMOVED lines=8> */
.L_x_9541:
        /* <DEDUP_REMOVED lines=10> */
.L_x_9542:
[----:B------:R-:W-:Y:S02]  /*156d0*/  IMAD.MOV.U32 R13, RZ, RZ, R20 ;  /* 0x000000ffff0d7224 */ /* 0x000fe400078e0014 */
[----:B------:R-:W-:Y:S02]  /*156e0*/  IMAD.MOV.U32 R12, RZ, RZ, 0x2 ;  /* 0x00000002ff0c7424 */ /* 0x000fe400078e00ff */
[----:B------:R-:W-:-:S07]  /*156f0*/  IMAD.MOV.U32 R2, RZ, RZ, R14 ;  /* 0x000000ffff027224 */ /* 0x000fce00078e000e */
[----:B------:R-:W-:Y:S05]  /*15700*/  WARPSYNC.COLLECTIVE R15, `(.L_x_9543) ;  /* 0x000000000f087348 */ /* 0x000fea0003c00000 */
[----:B------:R0:W1:Y:S02]  /*15710*/  SHFL.IDX P6, R14, R13, R12, R11 ;  /* 0x0000000c0d0e7389 */ /* 0x00006400000c000b */
[----:B01----:R-:W-:Y:S01]  /*15720*/  ENDCOLLECTIVE ;  /* 0x000000000000791b */ /* 0x003fe20003800000 */
.L_x_9543:
        /* <DEDUP_REMOVED lines=11> */
.L_x_9544:
[----:B------:R-:W-:Y:S02]  /*157e0*/  IMAD.MOV.U32 R13, RZ, RZ, R20 ;  /* 0x000000ffff0d7224 */ /* 0x000fe400078e0014 */
[----:B------:R-:W-:Y:S02]  /*157f0*/  IMAD.MOV.U32 R12, RZ, RZ, 0x3 ;  /* 0x00000003ff0c7424 */ /* 0x000fe400078e00ff */
[----:B------:R-:W-:-:S07]  /*15800*/  IMAD.MOV.U32 R2, RZ, RZ, R14 ;  /* 0x000000ffff027224 */ /* 0x000fce00078e000e */
[----:B------:R-:W-:Y:S05]  /*15810*/  WARPSYNC.COLLECTIVE R15, `(.L_x_9545) ;  /* 0x000000000f087348 */ /* 0x000fea0003c00000 */
[----:B------:R0:W1:Y:S02]  /*15820*/  SHFL.IDX P6, R14, R13, R12, R11 ;  /* 0x0000000c0d0e7389 */ /* 0x00006400000c000b */
[----:B01----:R-:W-:Y:S01]  /*15830*/  ENDCOLLECTIVE ;  /* 0x000000000000791b */ /* 0x003fe20003800000 */
.L_x_9545:
        /* <DEDUP_REMOVED lines=11> */
.L_x_9546:
[----:B------:R-:W-:Y:S02]  /*158f0*/  IMAD.MOV.U32 R13, RZ, RZ, R20 ;  /* 0x000000ffff0d7224 */ /* 0x000fe400078e0014 */
[----:B------:R-:W-:Y:S01]  /*15900*/  IMAD.MOV.U32 R12, RZ, RZ, 0x4 ;  /* 0x00000004ff0c7424 */ /* 0x000fe200078e00ff */
[----:B------:R-:W-:-:S13]  /*15910*/  IADD3 R2, P0, R34, R14, RZ ;  /* 0x0000000e22027210 */ /* 0x000fda0007f1e0ff */
[----:B------:R-:W-:Y:S05]  /*15920*/  WARPSYNC.COLLECTIVE R15, `(.L_x_9547) ;  /* 0x000000000f087348 */ /* 0x000fea0003c00000 */
[----:B------:R0:W1:Y:S02]  /*15930*/  SHFL.IDX P6, R14, R13, R12, R11 ;  /* 0x0000000c0d0e7389 */ /* 0x00006400000c000b */
[----:B01----:R-:W-:Y:S01]  /*15940*/  ENDCOLLECTIVE ;  /* 0x000000000000791b */ /* 0x003fe20003800000 */
.L_x_9547:
        /* <DEDUP_REMOVED lines=10> */
.L_x_9548:
[----:B------:R-:W-:Y:S02]  /*159f0*/  IMAD.MOV.U32 R13, RZ, RZ, R20 ;  /* 0x000000ffff0d7224 */ /* 0x000fe400078e0014 */
[----:B------:R-:W-:Y:S02]  /*15a00*/  IMAD.MOV.U32 R12, RZ, RZ, 0x5 ;  /* 0x00000005ff0c7424 */ /* 0x000fe400078e00ff */
[----:B------:R-:W-:-:S07]  /*15a10*/  IMAD.MOV.U32 R2, RZ, RZ, R14 ;  /* 0x000000ffff027224 */ /* 0x000fce00078e000e */
[----:B------:R-:W-:Y:S05]  /*15a20*/  WARPSYNC.COLLECTIVE R15, `(.L_x_9549) ;  /* 0x000000000f087348 */ /* 0x000fea0003c00000 */
[----:B------:R0:W1:Y:S02]  /*15a30*/  SHFL.IDX P6, R14, R13, R12, R11 ;  /* 0x0000000c0d0e7389 */ /* 0x00006400000c000b */
[----:B01----:R-:W-:Y:S01]  /*15a40*/  ENDCOLLECTIVE ;  /* 0x000000000000791b */ /* 0x003fe20003800000 */
.L_x_9549:
        /* <DEDUP_REMOVED lines=11> */
.L_x_9550:
[----:B------:R-:W-:Y:S02]  /*15b00*/  IMAD.MOV.U32 R13, RZ, RZ, R20 ;  /* 0x000000ffff0d7224 */ /* 0x000fe400078e0014 */
[----:B------:R-:W-:Y:S01]  /*15b10*/  IMAD.MOV.U32 R12, RZ, RZ, 0x6 ;  /* 0x00000006ff0c7424 */ /* 0x000fe200078e00ff */
[----:B------:R-:W-:-:S13]  /*15b20*/  IADD3 R2, P0, R34, R14, RZ ;  /* 0x0000000e22027210 */ /* 0x000fda0007f1e0ff */
[----:B------:R-:W-:Y:S05]  /*15b30*/  WARPSYNC.COLLECTIVE R15, `(.L_x_9551) ;  /* 0x000000000f087348 */ /* 0x000fea0003c00000 */
[----:B------:R0:W1:Y:S02]  /*15b40*/  SHFL.IDX P6, R14, R13, R12, R11 ;  /* 0x0000000c0d0e7389 */ /* 0x00006400000c000b */
[----:B01----:R-:W-:Y:S01]  /*15b50*/  ENDCOLLECTIVE ;  /* 0x000000000000791b */ /* 0x003fe20003800000 */
.L_x_9551:
        /* <DEDUP_REMOVED lines=10> */
.L_x_9552:
[----:B------:R-:W-:Y:S02]  /*15c00*/  IMAD.MOV.U32 R13, RZ, RZ, R20 ;  /* 0x000000ffff0d7224 */ /* 0x000fe400078e0014 */
[----:B------:R-:W-:Y:S02]  /*15c10*/  IMAD.MOV.U32 R12, RZ, RZ, 0x7 ;  /* 0x00000007ff0c7424 */ /* 0x000fe400078e00ff */
[----:B------:R-:W-:-:S07]  /*15c20*/  IMAD.MOV.U32 R2, RZ, RZ, R14 ;  /* 0x000000ffff027224 */ /* 0x000fce00078e000e */
[----:B------:R-:W-:Y:S05]  /*15c30*/  WARPSYNC.COLLECTIVE R15, `(.L_x_9553) ;  /* 0x000000000f087348 */ /* 0x000fea0003c00000 */
[----:B------:R0:W1:Y:S02]  /*15c40*/  SHFL.IDX P6, R14, R13, R12, R11 ;  /* 0x0000000c0d0e7389 */ /* 0x00006400000c000b */
[----:B01----:R-:W-:Y:S01]  /*15c50*/  ENDCOLLECTIVE ;  /* 0x000000000000791b */ /* 0x003fe20003800000 */
.L_x_9553:
        /* <DEDUP_REMOVED lines=11> */
.L_x_9554:
[----:B------:R-:W-:Y:S02]  /*15d10*/  IMAD.MOV.U32 R13, RZ, RZ, R21 ;  /* 0x000000ffff0d7224 */ /* 0x000fe400078e0015 */
[----:B------:R-:W-:Y:S02]  /*15d20*/  IMAD.MOV.U32 R12, RZ, RZ, RZ ;  /* 0x000000ffff0c7224 */ /* 0x000fe400078e00ff */
[----:B------:R-:W-:-:S07]  /*15d30*/  IMAD.MOV.U32 R5, RZ, RZ, R14 ;  /* 0x000000ffff057224 */ /* 0x000fce00078e000e */
[----:B------:R-:W-:Y:S05]  /*15d40*/  WARPSYNC.COLLECTIVE R15, `(.L_x_9555) ;  /* 0x000000000f087348 */ /* 0x000fea0003c00000 */
[----:B------:R0:W1:Y:S02]  /*15d50*/  SHFL.IDX P6, R14, R13, R12, R11 ;  /* 0x0000000c0d0e7389 */ /* 0x00006400000c000b */
[----:B01----:R-:W-:Y:S01]  /*15d60*/  ENDCOLLECTIVE ;  /* 0x000000000000791b */ /* 0x003fe20003800000 */
.L_x_9555:
        /* <DEDUP_REMOVED lines=11> */
.L_x_9556:
[----:B------:R-:W-:Y:S02]  /*15e20*/  IMAD.MOV.U32 R13, RZ, RZ, R21 ;  /* 0x000000ffff0d7224 */ /* 0x000fe400078e0015 */
[----:B------:R-:W-:Y:S02]  /*15e30*/  IMAD.MOV.U32 R12, RZ, RZ, 0x1 ;  /* 0x00000001ff0c7424 */ /* 0x000fe400078e00ff */
[----:B------:R-:W-:-:S07]  /*15e40*/  IMAD.MOV.U32 R2, RZ, RZ, R14 ;  /* 0x000000ffff027224 */ /* 0x000fce00078e000e */
[----:B------:R-:W-:Y:S05]  /*15e50*/  WARPSYNC.COLLECTIVE R15, `(.L_x_9557) ;  /* 0x000000000f087348 */ /* 0x000fea0003c00000 */
[----:B------:R0:W1:Y:S02]  /*15e60*/  SHFL.IDX P6, R14, R13, R12, R11 ;  /* 0x0000000c0d0e7389 */ /* 0x00006400000c000b */
[----:B01----:R-:W-:Y:S01]  /*15e70*/  ENDCOLLECTIVE ;  /* 0x000000000000791b */ /* 0x003fe20003800000 */
.L_x_9557:
        /* <DEDUP_REMOVED lines=11> */
.L_x_9558:
[----:B------:R-:W-:Y:S01]  /*15f30*/  IMAD.MOV.U32 R2, RZ, RZ, R14 ;  /* 0x000000ffff027224 */ /* 0x000fe200078e000e */
[----:B------:R-:W-:Y:S06]  /*15f40*/  BRA `(.L_x_9559) ;  /* 0xffffffb000787947 */ /* 0x000fec000383ffff */
.L_x_9429:
[----:B---3--:R3:W4:Y:S02]  /*15f50*/  SYNCS.PHASECHK.TRANS64.TRYWAIT P0, [R0+URZ+0x22840], R29 ;  /* 0x0228401d000075a7 */ /* 0x008724000800017f */
[----:B----4-:R-:W-:Y:S05]  /*15f60*/  @!P0 NANOSLEEP.SYNCS 0x989680 ;  /* 0x009896800000895d */ /* 0x010fea0003900000 */
[----:B------:R-:W4:Y:S02]  /*15f70*/  @!P0 SYNCS.PHASECHK.TRANS64 P0, [R0+URZ+0x22840], R29 ;  /* 0x0228401d000085a7 */ /* 0x000f24000800007f */
[----:B----4-:R-:W-:Y:S05]  /*15f80*/  @!P0 BRA `(.L_x_9429) ;  /* 0xfffffffc00f08947 */ /* 0x010fea000383ffff */
[----:B------:R-:W-:Y:S05]  /*15f90*/  BRA `(.L_x_9560) ;  /* 0xffffffb000c87947 */ /* 0x000fea000383ffff */
.L_x_9430:
        /* <DEDUP_REMOVED lines=8> */
.L_x_9562:
[----:B------:R-:W-:Y:S05]  /*16020*/  BSYNC B0 ;  /* 0x0000000000007941 */ /* 0x000fea0003800000 */
.L_x_9561:
        /* <DEDUP_REMOVED lines=8> */
.L_x_9563:
        /* <DEDUP_REMOVED lines=8> */
.L_x_9564:
        /* <DEDUP_REMOVED lines=9> */
.L_x_9565:
[----:B------:R-:W-:Y:S02]  /*161c0*/  IMAD.MOV.U32 R13, RZ, RZ, R10 ;  /* 0x000000ffff0d7224 */ /* 0x000fe400078e000a */
[----:B------:R-:W-:Y:S01]  /*161d0*/  IMAD.MOV.U32 R12, RZ, RZ, 0x2 ;  /* 0x00000002ff0c7424 */ /* 0x000fe200078e00ff */
[----:B------:R-:W-:-:S13]  /*161e0*/  IADD3 R2, P0, R34, R14, RZ ;  /* 0x0000000e22027210 */ /* 0x000fda0007f1e0ff */
[----:B------:R-:W-:Y:S05]  /*161f0*/  WARPSYNC.COLLECTIVE R15, `(.L_x_9566) ;  /* 0x000000000f087348 */ /* 0x000fea0003c00000 */
[----:B------:R0:W1:Y:S02]  /*16200*/  SHFL.IDX P6, R14, R13, R12, R11 ;  /* 0x0000000c0d0e7389 */ /* 0x00006400000c000b */
[----:B01----:R-:W-:Y:S01]  /*16210*/  ENDCOLLECTIVE ;  /* 0x000000000000791b */ /* 0x003fe20003800000 */
.L_x_9566:
        /* <DEDUP_REMOVED lines=10> */
.L_x_9567:
[----:B------:R-:W-:Y:S02]  /*162c0*/  IMAD.MOV.U32 R13, RZ, RZ, R10 ;  /* 0x000000ffff0d7224 */ /* 0x000fe400078e000a */
[----:B------:R-:W-:Y:S02]  /*162d0*/  IMAD.MOV.U32 R12, RZ, RZ, 0x3 ;  /* 0x00000003ff0c7424 */ /* 0x000fe400078e00ff */
[----:B------:R-:W-:-:S07]  /*162e0*/  IMAD.MOV.U32 R2, RZ, RZ, R14 ;  /* 0x000000ffff027224 */ /* 0x000fce00078e000e */
[----:B------:R-:W-:Y:S05]  /*162f0*/  WARPSYNC.COLLECTIVE R15, `(.L_x_9568) ;  /* 0x000000000f087348 */ /* 0x000fea0003c00000 */
[----:B------:R0:W1:Y:S02]  /*16300*/  SHFL.IDX P6, R14, R13, R12, R11 ;  /* 0x0000000c0d0e7389 */ /* 0x00006400000c000b */
[----:B01----:R-:W-:Y:S01]  /*16310*/  ENDCOLLECTIVE ;  /* 0x000000000000791b */ /* 0x003fe20003800000 */
.L_x_9568:
        /* <DEDUP_REMOVED lines=11> */
.L_x_9569:
[----:B------:R-:W-:Y:S02]  /*163d0*/  IMAD.MOV.U32 R13, RZ, RZ, R10 ;  /* 0x000000ffff0d7224 */ /* 0x000fe400078e000a */
[----:B------:R-:W-:Y:S01]  /*163e0*/  IMAD.MOV.U32 R12, RZ, RZ, 0x4 ;  /* 0x00000004ff0c7424 */ /* 0x000fe200078e00ff */
[----:B------:R-:W-:-:S13]  /*163f0*/  IADD3 R2, P0, R34, R14, RZ ;  /* 0x0000000e22027210 */ /* 0x000fda0007f1e0ff */
[----:B------:R-:W-:Y:S05]  /*16400*/  WARPSYNC.COLLECTIVE R15, `(.L_x_9570) ;  /* 0x000000000f087348 */ /* 0x000fea0003c00000 */
[----:B------:R0:W1:Y:S02]  /*16410*/  SHFL.IDX P6, R14, R13, R12, R11 ;  /* 0x0000000c0d0e7389 */ /* 0x00006400000c000b */
[----:B01----:R-:W-:Y:S01]  /*16420*/  ENDCOLLECTIVE ;  /* 0x000000000000791b */ /* 0x003fe20003800000 */
.L_x_9570:
        /* <DEDUP_REMOVED lines=10> */
.L_x_9571:
[----:B------:R-:W-:Y:S02]  /*164d0*/  IMAD.MOV.U32 R13, RZ, RZ, R10 ;  /* 0x000000ffff0d7224 */ /* 0x000fe400078e000a */
[----:B------:R-:W-:Y:S02]  /*164e0*/  IMAD.MOV.U32 R12, RZ, RZ, 0x5 ;  /* 0x00000005ff0c7424 */ /* 0x000fe400078e00ff */
[----:B------:R-:W-:-:S07]  /*164f0*/  IMAD.MOV.U32 R2, RZ, RZ, R14 ;  /* 0x000000ffff027224 */ /* 0x000fce00078e000e */
[----:B------:R-:W-:Y:S05]  /*16500*/  WARPSYNC.COLLECTIVE R15, `(.L_x_9572) ;  /* 0x000000000f087348 */ /* 0x000fea0003c00000 */
[----:B------:R0:W1:Y:S02]  /*16510*/  SHFL.IDX P6, R14, R13, R12, R11 ;  /* 0x0000000c0d0e7389 */ /* 0x00006400000c000b */
[----:B01----:R-:W-:Y:S01]  /*16520*/  ENDCOLLECTIVE ;  /* 0x000000000000791b */ /* 0x003fe20003800000 */
.L_x_9572:
        /* <DEDUP_REMOVED lines=11> */
.L_x_9573:
[----:B------:R-:W-:Y:S02]  /*165e0*/  IMAD.MOV.U32 R13, RZ, RZ, R10 ;  /* 0x000000ffff0d7224 */ /* 0x000fe400078e000a */
[----:B------:R-:W-:Y:S01]  /*165f0*/  IMAD.MOV.U32 R12, RZ, RZ, 0x6 ;  /* 0x00000006ff0c7424 */ /* 0x000fe200078e00ff */
[----:B------:R-:W-:-:S13]  /*16600*/  IADD3 R2, P0, R34, R14, RZ ;  /* 0x0000000e22027210 */ /* 0x000fda0007f1e0ff */
[----:B------:R-:W-:Y:S05]  /*16610*/  WARPSYNC.COLLECTIVE R15, `(.L_x_9574) ;  /* 0x000000000f087348 */ /* 0x000fea0003c00000 */
[----:B------:R0:W1:Y:S02]  /*16620*/  SHFL.IDX P6, R14, R13, R12, R11 ;  /* 0x0000000c0d0e7389 */ /* 0x00006400000c000b */
[----:B01----:R-:W-:Y:S01]  /*16630*/  ENDCOLLECTIVE ;  /* 0x000000000000791b */ /* 0x003fe20003800000 */
.L_x_9574:
        /* <DEDUP_REMOVED lines=10> */
.L_x_9575:
[----:B------:R-:W-:Y:S02]  /*166e0*/  IMAD.MOV.U32 R13, RZ, RZ, R10 ;  /* 0x000000ffff0d7224 */ /* 0x000fe400078e000a */
[----:B------:R-:W-:Y:S02]  /*166f0*/  IMAD.MOV.U32 R12, RZ, RZ, 0x7 ;  /* 0x00000007ff0c7424 */ /* 0x000fe400078e00ff */
[----:B------:R-:W-:-:S07]  /*16700*/  IMAD.MOV.U32 R2, RZ, RZ, R14 ;  /* 0x000000ffff027224 */ /* 0x000fce00078e000e */
[----:B------:R-:W-:Y:S05]  /*16710*/  WARPSYNC.COLLECTIVE R15, `(.L_x_9576) ;  /* 0x000000000f087348 */ /* 0x000fea0003c00000 */
[----:B------:R0:W1:Y:S02]  /*16720*/  SHFL.IDX P6, R14, R13, R12, R11 ;  /* 0x0000000c0d0e7389 */ /* 0x00006400000c000b */
[----:B01----:R-:W-:Y:S01]  /*16730*/  ENDCOLLECTIVE ;  /* 0x000000000000791b */ /* 0x003fe20003800000 */
.L_x_9576:
        /* <DEDUP_REMOVED lines=11> */
.L_x_9577:
[----:B------:R-:W-:Y:S02]  /*167f0*/  IMAD.MOV.U32 R13, RZ, RZ, R9 ;  /* 0x000000ffff0d7224 */ /* 0x000fe400078e0009 */
[----:B------:R-:W-:Y:S02]  /*16800*/  IMAD.MOV.U32 R12, RZ, RZ, RZ ;  /* 0x000000ffff0c7224 */ /* 0x000fe400078e00ff */
[----:B------:R-:W-:-:S07]  /*16810*/  IMAD.MOV.U32 R4, RZ, RZ, R14 ;  /* 0x000000ffff047224 */ /* 0x000fce00078e000e */
[----:B------:R-:W-:Y:S05]  /*16820*/  WARPSYNC.COLLECTIVE R15, `(.L_x_9578) ;  /* 0x000000000f087348 */ /* 0x000fea0003c00000 */
[----:B------:R0:W1:Y:S02]  /*16830*/  SHFL.IDX P6, R14, R13, R12, R11 ;  /* 0x0000000c0d0e7389 */ /* 0x00006400000c000b */
[----:B01----:R-:W-:Y:S01]  /*16840*/  ENDCOLLECTIVE ;  /* 0x000000000000791b */ /* 0x003fe20003800000 */
.L_x_9578:
        /* <DEDUP_REMOVED lines=11> */
.L_x_9579:
[----:B------:R-:W-:Y:S02]  /*16900*/  IMAD.MOV.U32 R13, RZ, RZ, R9 ;  /* 0x000000ffff0d7224 */ /* 0x000fe400078e0009 */
[----:B------:R-:W-:Y:S02]  /*16910*/  IMAD.MOV.U32 R12, RZ, RZ, 0x1 ;  /* 0x00000001ff0c7424 */ /* 0x000fe400078e00ff */
[----:B------:R-:W-:-:S07]  /*16920*/  IMAD.MOV.U32 R2, RZ, RZ, R14 ;  /* 0x000000ffff027224 */ /* 0x000fce00078e000e */
[----:B------:R-:W-:Y:S05]  /*16930*/  WARPSYNC.COLLECTIVE R15, `(.L_x_9580) ;  /* 0x000000000f087348 */ /* 0x000fea0003c00000 */
[----:B------:R0:W1:Y:S02]  /*16940*/  SHFL.IDX P6, R14, R13, R12, R11 ;  /* 0x0000000c0d0e7389 */ /* 0x00006400000c000b */
[----:B01----:R-:W-:Y:S01]  /*16950*/  ENDCOLLECTIVE ;  /* 0x000000000000791b */ /* 0x003fe20003800000 */
.L_x_9580:
        /* <DEDUP_REMOVED lines=11> */
.L_x_9581:
[----:B------:R-:W-:Y:S01]  /*16a10*/  IMAD.MOV.U32 R19, RZ, RZ, R14 ;  /* 0x000000ffff137224 */ /* 0x000fe200078e000e */
[----:B------:R-:W-:Y:S06]  /*16a20*/  BRA `(.L_x_9582) ;  /* 0xffffffac00647947 */ /* 0x000fec000383ffff */
.L_x_9435:
[----:B0-----:R0:W1:Y:S02]  /*16a30*/  SYNCS.PHASECHK.TRANS64.TRYWAIT P2, [R3+URZ+0x22870], R0 ;  /* 0x02287000030075a7 */ /* 0x001064000804017f */
[----:B-1----:R-:W-:Y:S05]  /*16a40*/  @!P2 NANOSLEEP.SYNCS 0x989680 ;  /* 0x009896800000a95d */ /* 0x002fea0003900000 */
[----:B------:R-:W1:Y:S02]  /*16a50*/  @!P2 SYNCS.PHASECHK.TRANS64 P2, [R3+URZ+0x22870], R0 ;  /* 0x022870000300a5a7 */ /* 0x000e64000804007f */
[----:B-1----:R-:W-:Y:S05]  /*16a60*/  @!P2 BRA `(.L_x_9435) ;  /* 0xfffffffc00f0a947 */ /* 0x002fea000383ffff */
[----:B------:R-:W-:Y:S05]  /*16a70*/  BRA `(.L_x_9583) ;  /* 0xffffffac00c87947 */ /* 0x000fea000383ffff */
.L_x_9437:
[----:B0-----:R0:W1:Y:S02]  /*16a80*/  SYNCS.PHASECHK.TRANS64.TRYWAIT P2, [R3+URZ+0x22860], R0 ;  /* 0x02286000030075a7 */ /* 0x001064000804017f */
[----:B-1----:R-:W-:Y:S05]  /*16a90*/  @!P2 NANOSLEEP.SYNCS 0x989680 ;  /* 0x009896800000a95d */ /* 0x002fea0003900000 */
[----:B------:R-:W1:Y:S02]  /*16aa0*/  @!P2 SYNCS.PHASECHK.TRANS64 P2, [R3+URZ+0x22860], R0 ;  /* 0x022860000300a5a7 */ /* 0x000e64000804007f */
[----:B-1----:R-:W-:Y:S05]  /*16ab0*/  @!P2 BRA `(.L_x_9437) ;  /* 0xfffffffc00f0a947 */ /* 0x002fea000383ffff */
[----:B------:R-:W-:Y:S05]  /*16ac0*/  BRA `(.L_x_9584) ;  /* 0xffffffac00d87947 */ /* 0x000fea000383ffff */
.L_x_9445:
[----:B0-----:R0:W1:Y:S02]  /*16ad0*/  SYNCS.PHASECHK.TRANS64.TRYWAIT P2, [R3+URZ+0x22870], R0 ;  /* 0x02287000030075a7 */ /* 0x001064000804017f */
[----:B-1----:R-:W-:Y:S05]  /*16ae0*/  @!P2 NANOSLEEP.SYNCS 0x989680 ;  /* 0x009896800000a95d */ /* 0x002fea0003900000 */
[----:B------:R-:W1:Y:S02]  /*16af0*/  @!P2 SYNCS.PHASECHK.TRANS64 P2, [R3+URZ+0x22870], R0 ;  /* 0x022870000300a5a7 */ /* 0x000e64000804007f */
[----:B-1----:R-:W-:Y:S05]  /*16b00*/  @!P2 BRA `(.L_x_9445) ;  /* 0xfffffffc00f0a947 */ /* 0x002fea000383ffff */
[----:B------:R-:W-:Y:S05]  /*16b10*/  BRA `(.L_x_9585) ;  /* 0xffffffb400cc7947 */ /* 0x000fea000383ffff */
.L_x_9447:
[----:B0-----:R0:W1:Y:S02]  /*16b20*/  SYNCS.PHASECHK.TRANS64.TRYWAIT P2, [R3+URZ+0x22860], R0 ;  /* 0x02286000030075a7 */ /* 0x001064000804017f */
[----:B-1----:R-:W-:Y:S05]  /*16b30*/  @!P2 NANOSLEEP.SYNCS 0x989680 ;  /* 0x009896800000a95d */ /* 0x002fea0003900000 */
[----:B------:R-:W1:Y:S02]  /*16b40*/  @!P2 SYNCS.PHASECHK.TRANS64 P2, [R3+URZ+0x22860], R0 ;  /* 0x022860000300a5a7 */ /* 0x000e64000804007f */
[----:B-1----:R-:W-:Y:S05]  /*16b50*/  @!P2 BRA `(.L_x_9447) ;  /* 0xfffffffc00f0a947 */ /* 0x002fea000383ffff */
[----:B------:R-:W-:Y:S05]  /*16b60*/  BRA `(.L_x_9586) ;  /* 0xffffffb400dc7947 */ /* 0x000fea000383ffff */
.L_x_9454:
[----:B-1----:R1:W2:Y:S02]  /*16b70*/  SYNCS.PHASECHK.TRANS64.TRYWAIT P0, [R4+URZ+0x22820], R0 ;  /* 0x02282000040075a7 */ /* 0x0022a4000800017f */
[----:B--2---:R-:W-:Y:S05]  /*16b80*/  @!P0 NANOSLEEP.SYNCS 0x989680 ;  /* 0x009896800000895d */ /* 0x004fea0003900000 */
[----:B------:R-:W2:Y:S02]  /*16b90*/  @!P0 SYNCS.PHASECHK.TRANS64 P0, [R4+URZ+0x22820], R0 ;  /* 0x02282000040085a7 */ /* 0x000ea4000800007f */
[----:B--2---:R-:W-:Y:S05]  /*16ba0*/  @!P0 BRA `(.L_x_9454) ;  /* 0xfffffffc00f08947 */ /* 0x004fea000383ffff */
[----:B------:R-:W-:Y:S05]  /*16bb0*/  BRA `(.L_x_9587) ;  /* 0xffffffc000087947 */ /* 0x000fea000383ffff */
.L_x_9455:
        /* <DEDUP_REMOVED lines=11> */
.L_x_9589:
[----:B------:R-:W-:Y:S05]  /*16c70*/  BSYNC B0 ;  /* 0x0000000000007941 */ /* 0x000fea0003800000 */
.L_x_9588:
[----:B------:R-:W-:Y:S05]  /*16c80*/  BRA `(.L_x_9590) ;  /* 0xffffffbc00f07947 */ /* 0x000fea000383ffff */
.L_x_9458:
[----:B------:R-:W-:Y:S01]  /*16c90*/  BSSY B1, `(.L_x_9591) ;  /* 0x0000006000017945 */ /* 0x000fe20003800000 */
[----:B------:R-:W-:-:S07]  /*16ca0*/  IMAD.MOV.U32 R15, RZ, RZ, -0x1 ;  /* 0xffffffffff0f7424 */ /* 0x000fce00078e00ff */
[----:B01----:R-:W-:Y:S05]  /*16cb0*/  WARPSYNC.COLLECTIVE R15, `(.L_x_9592) ;  /* 0x000000000f0c7348 */ /* 0x003fea0003c00000 */
[----:B------:R-:W-:Y:S02]  /*16cc0*/  ELECT P6, UR62, PT ;  /* 0x00000000003e782f */ /* 0x000fe400038c0000 */
[----:B------:R-:W-:Y:S01]  /*16cd0*/  MOV R14, UR62 ;  /* 0x0000003e000e7c02 */ /* 0x000fe20008000f00 */
[----:B01----:R-:W-:Y:S10]  /*16ce0*/  ENDCOLLECTIVE ;  /* 0x000000000000791b */ /* 0x003ff40003800000 */
.L_x_9592:
[----:B------:R-:W-:Y:S05]  /*16cf0*/  BSYNC B1 ;  /* 0x0000000000017941 */ /* 0x000fea0003800000 */
.L_x_9591:
[----:B------:R-:W-:Y:S05]  /*16d00*/  BRA `(.L_x_9593) ;  /* 0xffffffbc00e87947 */ /* 0x000fea000383ffff */
.L_x_9460:
[----:B-1----:R1:W2:Y:S02]  /*16d10*/  SYNCS.PHASECHK.TRANS64.TRYWAIT P1, [R5+URZ+0x22840], R0 ;  /* 0x02284000050075a7 */ /* 0x0022a4000802017f */
[----:B--2---:R-:W-:Y:S05]  /*16d20*/  @!P1 NANOSLEEP.SYNCS 0x989680 ;  /* 0x009896800000995d */ /* 0x004fea0003900000 */
[----:B------:R-:W2:Y:S02]  /*16d30*/  @!P1 SYNCS.PHASECHK.TRANS64 P1, [R5+URZ+0x22840], R0 ;  /* 0x02284000050095a7 */ /* 0x000ea4000802007f */
[----:B--2---:R-:W-:Y:S05]  /*16d40*/  @!P1 BRA `(.L_x_9460) ;  /* 0xfffffffc00f09947 */ /* 0x004fea000383ffff */
[----:B------:R-:W-:Y:S05]  /*16d50*/  BRA `(.L_x_9594) ;  /* 0xffffffc000087947 */ /* 0x000fea000383ffff */
.L_x_9462:
[----:B--2---:R2:W3:Y:S02]  /*16d60*/  SYNCS.PHASECHK.TRANS64.TRYWAIT P1, [R31+URZ+0x22840], R2 ;  /* 0x022840021f0075a7 */ /* 0x0044e4000802017f */
[----:B---3--:R-:W-:Y:S05]  /*16d70*/  @!P1 NANOSLEEP.SYNCS 0x989680 ;  /* 0x009896800000995d */ /* 0x008fea0003900000 */
[----:B------:R-:W3:Y:S02]  /*16d80*/  @!P1 SYNCS.PHASECHK.TRANS64 P1, [R31+URZ+0x22840], R2 ;  /* 0x022840021f0095a7 */ /* 0x000ee4000802007f */
[----:B---3--:R-:W-:Y:S05]  /*16d90*/  @!P1 BRA `(.L_x_9462) ;  /* 0xfffffffc00f09947 */ /* 0x008fea000383ffff */
[----:B------:R-:W-:Y:S05]  /*16da0*/  BRA `(.L_x_9595) ;  /* 0xffffffc000147947 */ /* 0x000fea000383ffff */
.L_x_9464:
[----:B---3--:R3:W4:Y:S02]  /*16db0*/  SYNCS.PHASECHK.TRANS64.TRYWAIT P1, [R5+URZ+0x22860], R0 ;  /* 0x02286000050075a7 */ /* 0x008724000802017f */
[----:B----4-:R-:W-:Y:S05]  /*16dc0*/  @!P1 NANOSLEEP.SYNCS 0x989680 ;  /* 0x009896800000995d */ /* 0x010fea0003900000 */
[----:B------:R-:W4:Y:S02]  /*16dd0*/  @!P1 SYNCS.PHASECHK.TRANS64 P1, [R5+URZ+0x22860], R0 ;  /* 0x02286000050095a7 */ /* 0x000f24000802007f */
[----:B----4-:R-:W-:Y:S05]  /*16de0*/  @!P1 BRA `(.L_x_9464) ;  /* 0xfffffffc00f09947 */ /* 0x010fea000383ffff */
[----:B------:R-:W-:Y:S05]  /*16df0*/  BRA `(.L_x_9596) ;  /* 0xffffffc000107947 */ /* 0x000fea000383ffff */
.L_x_9466:
[----:B----4-:R4:W0:Y:S02]  /*16e00*/  SYNCS.PHASECHK.TRANS64.TRYWAIT P1, [R31+URZ+0x22860], R2 ;  /* 0x022860021f0075a7 */ /* 0x010824000802017f */
[----:B0-----:R-:W-:Y:S05]  /*16e10*/  @!P1 NANOSLEEP.SYNCS 0x989680 ;  /* 0x009896800000995d */ /* 0x001fea0003900000 */
[----:B------:R-:W0:Y:S02]  /*16e20*/  @!P1 SYNCS.PHASECHK.TRANS64 P1, [R31+URZ+0x22860], R2 ;  /* 0x022860021f0095a7 */ /* 0x000e24000802007f */
[----:B0-----:R-:W-:Y:S05]  /*16e30*/  @!P1 BRA `(.L_x_9466) ;  /* 0xfffffffc00f09947 */ /* 0x001fea000383ffff */
[----:B------:R-:W-:Y:S05]  /*16e40*/  BRA `(.L_x_9597) ;  /* 0xffffffc0000c7947 */ /* 0x000fea000383ffff */
.L_x_9468:
[----:B------:R0:W0:Y:S02]  /*16e50*/  SYNCS.PHASECHK.TRANS64.TRYWAIT P1, [R5+URZ+0x22880], R0 ;  /* 0x02288000050075a7 */ /* 0x000024000802017f */
[----:B0-----:R-:W-:Y:S05]  /*16e60*/  @!P1 NANOSLEEP.SYNCS 0x989680 ;  /* 0x009896800000995d */ /* 0x001fea0003900000 */
[----:B------:R-:W0:Y:S02]  /*16e70*/  @!P1 SYNCS.PHASECHK.TRANS64 P1, [R5+URZ+0x22880], R0 ;  /* 0x02288000050095a7 */ /* 0x000e24000802007f */
[----:B0-----:R-:W-:Y:S05]  /*16e80*/  @!P1 BRA `(.L_x_9468) ;  /* 0xfffffffc00f09947 */ /* 0x001fea000383ffff */
[----:B------:R-:W-:Y:S05]  /*16e90*/  BRA `(.L_x_9598) ;  /* 0xffffffc000087947 */ /* 0x000fea000383ffff */
.L_x_9599:
        /* <DEDUP_REMOVED lines=14> */
.L_x_15849:


//--------------------- .text._ZN7cutlass13device_kernelIN5flash11enable_sm90INS1_16FlashAttnFwdSm90INS1_25CollectiveMainloopFwdSm90ILi2EN4cute5tupleIJNS5_1CILi1EEES8_S8_EEENS6_IJNS7_ILi128EEENS7_ILi160EEESA_EEELi128ENS_12float_e4m3_tEfNS_4arch4Sm90ELb1ELb0ELb0ELb1ELb1ELb0ELb0ELb1ELb1ELb1ELb0ELb0EEENS1_21CollectiveEpilogueFwdINS6_IJSA_SA_SB_EEES9_NS_10bfloat16_tESF_Li256ELb1ELb1ELb0ELb1EEENS1_36VarlenDynamicPersistentTileSchedulerILi128ELi160ELi256ELi128ELb0ELb1ELb1ELb1ELb1ELb1EEEEEEEEEvNT_6ParamsE --------------------------
	.section	.text._ZN7cutlass13device_kernelIN5flash11enable_sm90INS1_16FlashAttnFwdSm90INS1_25CollectiveMainloopFwdSm90ILi2EN4cute5tupleIJNS5_1CILi1EEES8_S8_EEENS6_IJNS7_ILi128EEENS7_ILi160EEESA_EEELi128ENS_12float_e4m3_tEfNS_4arch4Sm90ELb1ELb0ELb0ELb1ELb1ELb0ELb0ELb1ELb1ELb1ELb0ELb0EEENS1_21CollectiveEpilogueFwdINS6_IJSA_SA_SB_EEES9_NS_10bfloat16_tESF_Li256ELb1ELb1ELb0ELb1EEENS1_36VarlenDynamicPersistentTileSchedulerILi128ELi160ELi256ELi128ELb0ELb1ELb1ELb1ELb1ELb1EEEEEEEEEvNT_6ParamsE,"ax",@progbits
	.align	128
.text._ZN7cutlass13device_kernelIN5flash11enable_sm90INS1_16FlashAttnFwdSm90INS1_25CollectiveMainloopFwdSm90ILi2EN4cute5tupleIJNS5_1CILi1EEES8_S8_EEENS6_IJNS7_ILi128EEENS7_ILi160EEESA_EEELi128ENS_12float_e4m3_tEfNS_4arch4Sm90ELb1ELb0ELb0ELb1ELb1ELb0ELb0ELb1ELb1ELb1ELb0ELb0EEENS1_21CollectiveEpilogueFwdINS6_IJSA_SA_SB_EEES9_NS_10bfloat16_tESF_Li256ELb1ELb1ELb0ELb1EEENS1_36VarlenDynamicPersistentTileSchedulerILi128ELi160ELi256ELi128ELb0ELb1ELb1ELb1ELb1ELb1EEEEEEEEEvNT_6ParamsE:
        .type           _ZN7cutlass13device_kernelIN5flash11enable_sm90INS1_16FlashAttnFwdSm90INS1_25CollectiveMainloopFwdSm90ILi2EN4cute5tupleIJNS5_1CILi1EEES8_S8_EEENS6_IJNS7_ILi128EEENS7_ILi160EEESA_EEELi128ENS_12float_e4m3_tEfNS_4arch4Sm90ELb1ELb0ELb0ELb1ELb1ELb0ELb0ELb1ELb1ELb1ELb0ELb0EEENS1_21CollectiveEpilogueFwdINS6_IJSA_SA_SB_EEES9_NS_10bfloat16_tESF_Li256ELb1ELb1ELb0ELb1EEENS1_36VarlenDynamicPersistentTileSchedulerILi128ELi160ELi256ELi128ELb0ELb1ELb1ELb1ELb1ELb1EEEEEEEEEvNT_6ParamsE,@function
        .size           _ZN7cutlass13device_kernelIN5flash11enable_sm90INS1_16FlashAttnFwdSm90INS1_25CollectiveMainloopFwdSm90ILi2EN4cute5tupleIJNS5_1CILi1EEES8_S8_EEENS6_IJNS7_ILi128EEENS7_ILi160EEESA_EEELi128ENS_12float_e4m3_tEfNS_4arch4Sm90ELb1ELb0ELb0ELb1ELb1ELb0ELb0ELb1ELb1ELb1ELb0ELb0EEENS1_21CollectiveEpilogueFwdINS6_IJSA_SA_SB_EEES9_NS_10bfloat16_tESF_Li256ELb1ELb1ELb0ELb1EEENS1_36VarlenDynamicPersistentTileSchedulerILi128ELi160ELi256ELi128ELb0ELb1ELb1ELb1ELb1ELb1EEEEEEEEEvNT_6ParamsE,(.L_x_15850 - _ZN7cutlass13device_kernelIN5flash11enable_sm90INS1_16FlashAttnFwdSm90INS1_25CollectiveMainloopFwdSm90ILi2EN4cute5tupleIJNS5_1CILi1EEES8_S8_EEENS6_IJNS7_ILi128EEENS7_ILi160EEESA_EEELi128ENS_12float_e4m3_tEfNS_4arch4Sm90ELb1ELb0ELb0ELb1ELb1ELb0ELb0ELb1ELb1ELb1ELb0ELb0EEENS1_21CollectiveEpilogueFwdINS6_IJSA_SA_SB_EEES9_NS_10bfloat16_tESF_Li256ELb1ELb1ELb0ELb1EEENS1_36VarlenDynamicPersistentTileSchedulerILi128ELi160ELi256ELi128ELb0ELb1ELb1ELb1ELb1ELb1EEEEEEEEEvNT_6ParamsE)
        .other          _ZN7cutlass13device_kernelIN5flash11enable_sm90INS1_16FlashAttnFwdSm90INS1_25CollectiveMainloopFwdSm90ILi2EN4cute5tupleIJNS5_1CILi1EEES8_S8_EEENS6_IJNS7_ILi128EEENS7_ILi160EEESA_EEELi128ENS_12float_e4m3_tEfNS_4arch4Sm90ELb1ELb0ELb0ELb1ELb1ELb0ELb0ELb1ELb1ELb1ELb0ELb0EEENS1_21CollectiveEpilogueFwdINS6_IJSA_SA_SB_EEES9_NS_10bfloat16_tESF_Li256ELb1ELb1ELb0ELb1EEENS1_36VarlenDynamicPersistentTileSchedulerILi128ELi160ELi256ELi128ELb0ELb1ELb1ELb1ELb1ELb1EEEEEEEEEvNT_6ParamsE,@"STO_CUDA_ENTRY STV_DEFAULT"
_ZN7cutlass13device_kernelIN5flash11enable_sm90INS1_16FlashAttnFwdSm90INS1_25CollectiveMainloopFwdSm90ILi2EN4cute5tupleIJNS5_1CILi1EEES8_S8_EEENS6_IJNS7_ILi128EEENS7_ILi160EEESA_EEELi128ENS_12float_e4m3_tEfNS_4arch4Sm90ELb1ELb0ELb0ELb1ELb1ELb0ELb0ELb1ELb1ELb1ELb0ELb0EEENS1_21CollectiveEpilogueFwdINS6_IJSA_SA_SB_EEES9_NS_10bfloat16_tESF_Li256ELb1ELb1ELb0ELb1EEENS1_36VarlenDynamicPersistentTileSchedulerILi128ELi160ELi256ELi128ELb0ELb1ELb1ELb1ELb1ELb1EEEEEEEEEvNT_6ParamsE:
        /* <DEDUP_REMOVED lines=45> */
.L_x_9600:
        /* <DEDUP_REMOVED lines=22> */
.L_x_9601:
        /* <DEDUP_REMOVED lines=18> */
.L_x_9602:
        /* <DEDUP_REMOVED lines=22> */
.L_x_9603:
        /* <DEDUP_REMOVED lines=24> */
.L_x_9604:
        /* <DEDUP_REMOVED lines=8> */
.L_x_9606:
        /* <DEDUP_REMOVED lines=29> */
[CC--:B------:R-:W-:Y:S01]  /*0a80*/  LEA.HI R2, R3.reuse, R194.reuse, RZ, 0x4 ;  /* 0x000000c203027211 */ /* 0x0c0fe200078f20ff */
[----:B------:R-:W-:Y:S01]  /*0a90*/  IMAD.SHL.U32 R4, R4, 0x20, RZ ;  /* 0x0000002004047824 */ /* 0x000fe200078e00ff */
[----:B------:R-:W-:Y:S01]  /*0aa0*/  LEA.HI R10, R3, R194, RZ, 0x2 ;  /* 0x000000c2030a7211 */ /* 0x000fe200078f10ff */
[----:B------:R-:W-:Y:S01]  /*0ab0*/  IMAD.IADD R188, R194, 0x1, -R5 ;  /* 0x00000001c2bc7824 */ /* 0x000fe200078e0a05 */
[----:B------:R-:W-:Y:S02]  /*0ac0*/  LOP3.LUT R5, R2, 0x3fffff0, RZ, 0xc0, !PT ;  /* 0x03fffff002057812 */ /* 0x000fe400078ec0ff */
[----:B------:R-:W-:Y:S02]  /*0ad0*/  LOP3.LUT R4, R4, 0xfffffc00, RZ, 0xc0, !PT ;  /* 0xfffffc0004047812 */ /* 0x000fe400078ec0ff */
[----:B------:R-:W-:Y:S01]  /*0ae0*/  SHF.R.S32.HI R9, RZ, 0x1f, R188 ;  /* 0x0000001fff097819 */ /* 0x000fe200000114bc */
[----:B------:R-:W-:Y:S01]  /*0af0*/  IMAD.IADD R5, R194, 0x1, -R5 ;  /* 0x00000001c2057824 */ /* 0x000fe200078e0a05 */
[----:B------:R-:W-:-:S02]  /*0b00*/  SHF.R.S32.HI R7, RZ, 0x4, R2 ;  /* 0x00000004ff077819 */ /* 0x000fc40000011402 */
[----:B------:R-:W-:Y:S01]  /*0b10*/  LEA.HI R6, R9, R188, RZ, 0x2 ;  /* 0x000000bc09067211 */ /* 0x000fe200078f10ff */
[----:B------:R-:W-:Y:S01]  /*0b20*/  IMAD R191, R5, 0x40, R4 ;  /* 0x0000004005bf7824 */ /* 0x000fe200078e0204 */
[----:B------:R-:W-:Y:S02]  /*0b30*/  LOP3.LUT R5, R10, 0xfffffffc, RZ, 0xc0, !PT ;  /* 0xfffffffc0a057812 */ /* 0x000fe400078ec0ff */
[--C-:B------:R-:W-:Y:S02]  /*0b40*/  SHF.R.S32.HI R8, RZ, 0x2, R6.reuse ;  /* 0x00000002ff087819 */ /* 0x100fe40000011406 */
[----:B------:R-:W-:Y:S01]  /*0b50*/  SHF.R.S32.HI R11, RZ, 0x1f, R6 ;  /* 0x0000001fff0b7819 */ /* 0x000fe20000011406 */
[----:B------:R-:W-:Y:S01]  /*0b60*/  IMAD.IADD R4, R194, 0x1, -R5 ;  /* 0x00000001c2047824 */ /* 0x000fe200078e0a05 */
[----:B------:R-:W-:Y:S02]  /*0b70*/  LEA.HI R2, R2, R7, RZ, 0x1 ;  /* 0x0000000702027211 */ /* 0x000fe400078f08ff */
[----:B------:R-:W-:-:S02]  /*0b80*/  LEA.HI R3, R3, R194, RZ, 0x3 ;  /* 0x000000c203037211 */ /* 0x000fc400078f18ff */
[----:B------:R-:W-:Y:S02]  /*0b90*/  LEA.HI R11, R11, R8, RZ, 0x3 ;  /* 0x000000080b0b7211 */ /* 0x000fe400078f18ff */
[----:B------:R-:W-:Y:S02]  /*0ba0*/  SHF.R.S32.HI R189, RZ, 0x7, R0 ;  /* 0x00000007ffbd7819 */ /* 0x000fe40000011400 */
        /* <DEDUP_REMOVED lines=25> */
.L_x_9666:
        /* <DEDUP_REMOVED lines=51> */
.L_x_9607:
        /* <DEDUP_REMOVED lines=9> */
.L_x_9608:
        /* <DEDUP_REMOVED lines=13> */
.L_x_9609:
        /* <DEDUP_REMOVED lines=50> */
[----:B0-----:R-:W-:Y:S01]  /*14f0*/  IMAD.MOV.U32 R2, RZ, RZ, RZ ;  /* 0x000000ffff027224 */ /* 0x001fe200078e00ff */
        /* <DEDUP_REMOVED lines=86> */
.L_x_9611:
        /* <DEDUP_REMOVED lines=9> */
.L_x_9766:
[----:B------:R-:W-:Y:S05]  /*1af0*/  @!P0 BRA `(.L_x_9613) ;  /* 0x0000000000048947 */ /* 0x000fea0003800000 */
[----:B------:R-:W-:Y:S01]  /*1b00*/  BPT.TRAP 0x1 ;  /* 0x000000040000795c */ /* 0x000fe20000300000 */
.L_x_9613:
[----:B0-----:R-:W-:Y:S02]  /*1b10*/  IMAD.U32 R0, RZ, RZ, UR45 ;  /* 0x0000002dff007e24 */ /* 0x001fe4000f8e00ff */
[----:B------:R-:W-:-:S03]  /*1b20*/  IMAD.U32 R3, RZ, RZ, UR46 ;  /* 0x0000002eff037e24 */ /* 0x000fc6000f8e00ff */
[----:B------:R-:W-:Y:S02]  /*1b30*/  LEA R0, R0, UR43, 0x3 ;  /* 0x0000002b00007c11 */ /* 0x000fe4000f8e18ff */
[----:B------:R-:W-:-:S04]  /*1b40*/  SHF.L.U32 R3, R3, 0x1f, RZ ;  /* 0x0000001f03037819 */ /* 0x000fc800000006ff */
[----:B------:R0:W1:Y:S01]  /*1b50*/  SYNCS.PHASECHK.TRANS64.TRYWAIT P1, [R0+URZ+0x22830], R3 ;  /* 0x02283003000075a7 */ /* 0x000062000802017f */
[----:B------:R-:W-:Y:S05]  /*1b60*/  @!P0 BRA `(.L_x_9614) ;  /* 0x0000000000048947 */ /* 0x000fea0003800000 */
[----:B------:R-:W-:Y:S01]  /*1b70*/  BPT.TRAP 0x1 ;  /* 0x000000040000795c */ /* 0x000fe20000300000 */
.L_x_9614:
[----:B-1----:R-:W-:Y:S05]  /*1b80*/  @P1 BRA `(.L_x_9615) ;  /* 0x0000000000081947 */ /* 0x002fea0003800000 */
[----:B------:R-:W1:Y:S02]  /*1b90*/  SYNCS.PHASECHK.TRANS64.TRYWAIT P1, [R0+URZ+0x22830], R3 ;  /* 0x02283003000075a7 */ /* 0x000e64000802017f */
[----:B-1----:R-:W-:Y:S05]  /*1ba0*/  @!P1 BRA `(.L_x_9616) ;  /* 0x0000012c00d49947 */ /* 0x002fea0003800000 */
.L_x_9615:
        /* <DEDUP_REMOVED lines=135> */
.L_x_9617:
[----:B------:R-:W-:Y:S01]  /*2420*/  UISETP.NE.AND UP0, UPT, UR52, URZ, UPT ;  /* 0x0000003f3400728c */ /* 0x000fe2000bf05270 */
[----:B------:R-:W-:Y:S01]  /*2430*/  VIADD R4, R18, UR40 ;  /* 0x0000002812047c36 */ /* 0x000fe20008000000 */
[----:B------:R-:W-:Y:S01]  /*2440*/  UMOV UR7, 0xffffff60 ;  /* 0xffffff6000077882 */ /* 0x000fe20000000000 */
[----:B------:R-:W-:Y:S01]  /*2450*/  IMAD.U32 R11, RZ, RZ, UR51 ;  /* 0x00000033ff0b7e24 */ /* 0x000fe2000f8e00ff */
[----:B------:R-:W-:Y:S01]  /*2460*/  UIMAD UR7, UR53, UR7, 0xa1 ;  /* 0x000000a1350774a4 */ /* 0x000fe2000f8e0207 */
        /* <DEDUP_REMOVED lines=152> */
[----:B------:R-:W-:Y:S01]  /*2df0*/  FMNMX.FTZ R8, R39, R2, !PT ;  /* 0x0000000227087209 */ /* 0x000fe20007810000 */
[----:B------:R-:W-:Y:S01]  /*2e00*/  IMAD.U32 R2, RZ, RZ, UR41 ;  /* 0x00000029ff027e24 */ /* 0x000fe2000f8e00ff */
        /* <DEDUP_REMOVED lines=48> */
[----:B------:R-:W-:Y:S01]  /*3110*/  MUFU.EX2 R6, R6 ;  /* 0x0000000600067308 */ /* 0x000fe20000000800 */
[----:B------:R-:W-:Y:S01]  /*3120*/  FMNMX.FTZ R4, R96, R13, !PT ;  /* 0x0000000d60047209 */ /* 0x000fe20007810000 */
[--C-:B------:R-:W-:Y:S01]  /*3130*/  FFMA.FTZ R9, R95, UR41, -R2.reuse ;  /* 0x000000295f097c23 */ /* 0x100fe20008010802 */
[C---:B------:R-:W-:Y:S01]  /*3140*/  ISETP.GT.AND P1, PT, R86.reuse, 0x19, PT ;  /* 0x000000195600780c */ /* 0x040fe20003f24270 */
[--C-:B------:R-:W-:Y:S01]  /*3150*/  FFMA.FTZ R11, R99, UR41, -R2.reuse ;  /* 0x00000029630b7c23 */ /* 0x100fe20008010802 */
[----:B------:R-:W-:Y:S01]  /*3160*/  FMNMX.FTZ R15, R97, R4, !PT ;  /* 0x00000004610f7209 */ /* 0x000fe20007810000 */
[--C-:B------:R-:W-:Y:S01]  /*3170*/  FFMA.FTZ R103, R103, UR41, -R2.reuse ;  /* 0x0000002967677c23 */ /* 0x100fe20008010802 */
[----:B------:R-:W-:Y:S01]  /*3180*/  FSEL R101, R101, -INF , P1 ;  /* 0xff80000065657808 */ /* 0x000fe20000800000 */
[----:B------:R-:W0:Y:S01]  /*3190*/  MUFU.EX2 R7, R7 ;  /* 0x0000000700077308 */ /* 0x000e220000000800 */
[----:B------:R-:W-:Y:S01]  /*31a0*/  ISETP.GT.AND P1, PT, R86, 0x20, PT ;  /* 0x000000205600780c */ /* 0x000fe20003f24270 */
[--C-:B------:R-:W-:Y:S01]  /*31b0*/  FFMA.FTZ R105, R105, UR41, -R2.reuse ;  /* 0x0000002969697c23 */ /* 0x100fe20008010802 */
[----:B------:R-:W-:Y:S01]  /*31c0*/  FMNMX.FTZ R4, R100, R15, !PT ;  /* 0x0000000f64047209 */ /* 0x000fe20007810000 */
[--C-:B------:R-:W-:Y:S01]  /*31d0*/  FFMA.FTZ R20, R107, UR41, -R2.reuse ;  /* 0x000000296b147c23 */ /* 0x100fe20008010802 */
[----:B------:R-:W-:Y:S01]  /*31e0*/  FSEL R72, R72, -INF , P1 ;  /* 0xff80000048487808 */ /* 0x000fe20000800000 */
[--C-:B------:R-:W-:Y:S01]  /*31f0*/  FFMA.FTZ R109, R109, UR41, -R2.reuse ;  /* 0x000000296d6d7c23 */ /* 0x100fe20008010802 */
[----:B------:R-:W-:Y:S01]  /*3200*/  FMNMX.FTZ R15, R101, R4, !PT ;  /* 0x00000004650f7209 */ /* 0x000fe20007810000 */
[----:B------:R-:W1:Y:S01]  /*3210*/  MUFU.EX2 R8, R8 ;  /* 0x0000000800087308 */ /* 0x000e620000000800 */
        /* <DEDUP_REMOVED lines=9> */
[----:B0-----:R-:W-:Y:S01]  /*32b0*/  FADD.FTZ R95, R6, R7 ;  /* 0x00000007065f7221 */ /* 0x001fe20000010000 */
        /* <DEDUP_REMOVED lines=37> */
[----:B------:R0:W-:Y:S01]  /*3510*/  MUFU.EX2 R59, R82 ;  /* 0x00000052003b7308 */ /* 0x0001e20000000800 */
        /* <DEDUP_REMOVED lines=8> */
[----:B0-----:R-:W-:Y:S01]  /*35a0*/  FSEL R82, R41, -INF , P2 ;  /* 0xff80000029527808 */ /* 0x001fe20001000000 */
        /* <DEDUP_REMOVED lines=29> */
[----:B------:R-:W-:Y:S01]  /*3780*/  MUFU.EX2 R58, R58 ;  /* 0x0000003a003a7308 */ /* 0x000fe20000000800 */
[----:B------:R-:W-:Y:S02]  /*3790*/  FMNMX.FTZ R4, R53, R4, !PT ;  /* 0x0000000435047209 */ /* 0x000fe40007810000 */
[C---:B------:R-:W-:Y:S02]  /*37a0*/  ISETP.GT.AND P1, PT, R86.reuse, 0x88, PT ;  /* 0x000000885600780c */ /* 0x040fe40003f24270 */
[----:B------:R-:W-:Y:S01]  /*37b0*/  FSEL R66, R25, -INF , P2 ;  /* 0xff80000019427808 */ /* 0x000fe20001000000 */
[----:B------:R-:W-:Y:S01]  /*37c0*/  FFMA.FTZ R25, R67, UR41, -R2 ;  /* 0x0000002943197c23 */ /* 0x000fe20008010802 */
[----:B0-----:R-:W-:Y:S01]  /*37d0*/  FMNMX.FTZ R75, R63, R4, !PT ;  /* 0x000000043f4b7209 */ /* 0x001fe20007810000 */
[----:B------:R0:W-:Y:S01]  /*37e0*/  MUFU.EX2 R24, R87 ;  /* 0x0000005700187308 */ /* 0x0001e20000000800 */
[----:B------:R-:W-:-:S02]  /*37f0*/  ISETP.GT.AND P2, PT, R86, 0x89, PT ;  /* 0x000000895600780c */ /* 0x000fc40003f44270 */
[----:B------:R-:W-:Y:S01]  /*3800*/  FSEL R67, R28, -INF , P1 ;  /* 0xff8000001c437808 */ /* 0x000fe20000800000 */
[----:B------:R-:W-:-:S01]  /*3810*/  FFMA.FTZ R28, R70, UR41, -R2 ;  /* 0x00000029461c7c23 */ /* 0x000fc20008010802 */
[----:B------:R-:W-:Y:S02]  /*3820*/  FMNMX.FTZ R4, R66, R75, !PT ;  /* 0x0000004b42047209 */ /* 0x000fe40007810000 */
        /* <DEDUP_REMOVED lines=23> */
[----:B------:R-:W-:Y:S01]  /*39a0*/  IMAD.U32 R55, RZ, RZ, UR41 ;  /* 0x00000029ff377e24 */ /* 0x000fe2000f8e00ff */
[----:B------:R-:W-:Y:S01]  /*39b0*/  FMNMX.FTZ R4, R37, R4, !PT ;  /* 0x0000000425047209 */ /* 0x000fe20007810000 */
[----:B------:R-:W-:-:S01]  /*39c0*/  FFMA.FTZ R43, R50, UR41, -R2 ;  /* 0x00000029322b7c23 */ /* 0x000fc20008010802 */
[----:B------:R-:W-:Y:S01]  /*39d0*/  FFMA.FTZ R50, R54, UR41, -R2 ;  /* 0x0000002936327c23 */ /* 0x000fe20008010802 */
[----:B------:R-:W-:Y:S02]  /*39e0*/  MUFU.EX2 R25, R25 ;  /* 0x0000001900197308 */ /* 0x000fe40000000800 */
[----:B0-----:R-:W0:Y:S06]  /*39f0*/  SHFL.BFLY PT, R87, R4, 0x2, 0x1f ;  /* 0x0c401f0004577f89 */ /* 0x001e2c00000e0000 */
        /* <DEDUP_REMOVED lines=11> */
[----:B------:R-:W-:-:S06]  /*3ab0*/  FFMA.FTZ R54, R4, R55, -8 ;  /* 0xc100000004367423 */ /* 0x000fcc0000010037 */
[----:B------:R-:W-:Y:S01]  /*3ac0*/  MUFU.EX2 R46, R46 ;  /* 0x0000002e002e7308 */ /* 0x000fe20000000800 */
        /* <DEDUP_REMOVED lines=12> */
[----:B-1----:R-:W-:Y:S01]  /*3b90*/  FADD.FTZ R88, R8, R95 ;  /* 0x0000005f08587221 */ /* 0x002fe20000010000 */
        /* <DEDUP_REMOVED lines=37> */
[----:B------:R-:W-:-:S06]  /*3df0*/  FFMA.FTZ R37, R37, UR41, -R87 ;  /* 0x0000002925257c23 */ /* 0x000fcc0008010857 */
[----:B------:R-:W4:Y:S08]  /*3e00*/  MUFU.EX2 R100, R100 ;  /* 0x0000006400647308 */ /* 0x000f300000000800 */
[----:B------:R1:W-:Y:S08]  /*3e10*/  MUFU.EX2 R89, R74 ;  /* 0x0000004a00597308 */ /* 0x0003f00000000800 */
[----:B------:R-:W5:Y:S01]  /*3e20*/  MUFU.EX2 R101, R101 ;  /* 0x0000006500657308 */ /* 0x000f620000000800 */
        /* <DEDUP_REMOVED lines=10> */
[----:B------:R-:W-:-:S01]  /*3ed0*/  FADD.FTZ R2, R12, R99 ;  /* 0x000000630c027221 */ /* 0x000fc20000010000 */
[----:B------:R-:W-:Y:S01]  /*3ee0*/  F2FP.SATFINITE.E4M3.F32.PACK_AB_MERGE_C R12, R13, R12, RZ ;  /* 0x0000000c0d0c723e */ /* 0x000fe200048070ff */
[----:B------:R-:W0:Y:S01]  /*3ef0*/  MUFU.EX2 R73, R73 ;  /* 0x0000004900497308 */ /* 0x000e220000000800 */
[----:B----4-:R-:W-:-:S01]  /*3f00*/  FADD.FTZ R0, R100, R95 ;  /* 0x0000005f64007221 */ /* 0x010fc20000010000 */
[----:B------:R-:W-:Y:S01]  /*3f10*/  FADD.FTZ R99, R13, R2 ;  /* 0x000000020d637221 */ /* 0x000fe20000010000 */
[----:B------:R-:W-:-:S02]  /*3f20*/  F2FP.SATFINITE.E4M3.F32.PACK_AB_MERGE_C R187, R11, R10, R12 ;  /* 0x0000000a0bbb723e */ /* 0x000fc4000480700c */
[----:B-----5:R-:W-:Y:S01]  /*3f30*/  FADD.FTZ R95, R101, R0 ;  /* 0x00000000655f7221 */ /* 0x020fe20000010000 */
[----:B------:R-:W-:-:S01]  /*3f40*/  FADD.FTZ R74, R14, R99 ;  /* 0x000000630e4a7221 */ /* 0x000fc20000010000 */
[----:B------:R-:W-:Y:S01]  /*3f50*/  F2FP.SATFINITE.E4M3.F32.PACK_AB_MERGE_C R100, R101, R100, RZ ;  /* 0x000000646564723e */ /* 0x000fe200048070ff */
[----:B------:R-:W2:Y:S01]  /*3f60*/  MUFU.EX2 R76, R76 ;  /* 0x0000004c004c7308 */ /* 0x000ea20000000800 */
[----:B-1----:R-:W-:-:S01]  /*3f70*/  FADD.FTZ R2, R72, R95 ;  /* 0x0000005f48027221 */ /* 0x002fc20000010000 */
[----:B------:R-:W-:Y:S01]  /*3f80*/  FADD.FTZ R99, R15, R74 ;  /* 0x0000004a0f637221 */ /* 0x000fe20000010000 */
[----:B------:R-:W-:Y:S02]  /*3f90*/  F2FP.SATFINITE.E4M3.F32.PACK_AB_MERGE_C R186, R97, R86, R100 ;  /* 0x0000005661ba723e */ /* 0x000fe40004807064 */
[----:B------:R-:W-:Y:S01]  /*3fa0*/  CS2R R86, SRZ ;  /* 0x0000000000567805 */ /* 0x000fe2000001ff00 */
[----:B------:R-:W-:-:S01]  /*3fb0*/  FADD.FTZ R74, R20, R99 ;  /* 0x00000063144a7221 */ /* 0x000fc20000010000 */
        /* <DEDUP_REMOVED lines=17> */
[----:B------:R-:W-:-:S03]  /*40d0*/  CS2R R56, SRZ ;  /* 0x0000000000387805 */ /* 0x000fc6000001ff00 */
        /* <DEDUP_REMOVED lines=10> */
[----:B---3--:R-:W-:Y:S01]  /*4180*/  F2FP.SATFINITE.E4M3.F32.PACK_AB_MERGE_C R84, R85, R84, RZ ;  /* 0x000000545554723e */ /* 0x008fe200048070ff */
[----:B------:R1:W-:Y:S01]  /*4190*/  MUFU.EX2 R91, R82 ;  /* 0x00000052005b7308 */ /* 0x0003e20000000800 */
[----:B------:R-:W-:Y:S02]  /*41a0*/  CS2R R58, SRZ ;  /* 0x00000000003a7805 */ /* 0x000fe4000001ff00 */
[----:B------:R-:W-:Y:S02]  /*41b0*/  F2FP.SATFINITE.E4M3.F32.PACK_AB_MERGE_C R182, R81, R80, R84 ;  /* 0x0000005051b6723e */ /* 0x000fe40004807054 */
[----:B------:R-:W-:-:S03]  /*41c0*/  CS2R R80, SRZ ;  /* 0x0000000000507805 */ /* 0x000fc6000001ff00 */
[----:B------:R-:W2:Y:S01]  /*41d0*/  MUFU.EX2 R61, R61 ;  /* 0x0000003d003d7308 */ /* 0x000ea20000000800 */
[----:B-1----:R-:W-:Y:S01]  /*41e0*/  F2FP.SATFINITE.E4M3.F32.PACK_AB_MERGE_C R82, R9, R8, RZ ;  /* 0x000000080952723e */ /* 0x002fe200048070ff */
[----:B------:R-:W-:Y:S01]  /*41f0*/  FADD.FTZ R9, R85, R2 ;  /* 0x0000000255097221 */ /* 0x000fe20000010000 */
[----:B------:R-:W-:-:S01]  /*4200*/  FADD.FTZ R8, R40, R83 ;  /* 0x0000005328087221 */ /* 0x000fc20000010000 */
[----:B------:R-:W-:Y:S02]  /*4210*/  CS2R R84, SRZ ;  /* 0x0000000000547805 */ /* 0x000fe4000001ff00 */
[----:B------:R-:W-:Y:S01]  /*4220*/  F2FP.SATFINITE.E4M3.F32.PACK_AB_MERGE_C R185, R7, R6, R82 ;  /* 0x0000000607b9723e */ /* 0x000fe20004807052 */
[----:B-----5:R-:W-:Y:S01]  /*4230*/  FADD.FTZ R2, R62, R9 ;  /* 0x000000093e027221 */ /* 0x020fe20000010000 */
[----:B------:R-:W-:-:S01]  /*4240*/  FADD.FTZ R13, R41, R8 ;  /* 0x00000008290d7221 */ /* 0x000fc20000010000 */
[----:B------:R-:W1:Y:S01]  /*4250*/  MUFU.EX2 R64, R64 ;  /* 0x0000004000407308 */ /* 0x000e620000000800 */
[----:B------:R-:W-:Y:S01]  /*4260*/  CS2R R82, SRZ ;  /* 0x0000000000527805 */ /* 0x000fe2000001ff00 */
[----:B------:R-:W-:Y:S01]  /*4270*/  FADD.FTZ R9, R89, R2 ;  /* 0x0000000259097221 */ /* 0x000fe20000010000 */
[----:B------:R-:W-:-:S01]  /*4280*/  FADD.FTZ R8, R44, R13 ;  /* 0x0000000d2c087221 */ /* 0x000fc20000010000 */
[----:B------:R-:W-:-:S02]  /*4290*/  F2FP.SATFINITE.E4M3.F32.PACK_AB_MERGE_C R44, R45, R44, RZ ;  /* 0x0000002c2d2c723e */ /* 0x000fc400048070ff */
[----:B0-----:R-:W-:-:S01]  /*42a0*/  FADD.FTZ R2, R60, R9 ;  /* 0x000000093c027221 */ /* 0x001fc20000010000 */
[----:B------:R-:W-:Y:S01]  /*42b0*/  FADD.FTZ R13, R45, R8 ;  /* 0x000000082d0d7221 */ /* 0x000fe20000010000 */
[----:B------:R-:W0:Y:S01]  /*42c0*/  MUFU.EX2 R65, R65 ;  /* 0x0000004100417308 */ /* 0x000e220000000800 */
[C---:B--2---:R-:W-:Y:S01]  /*42d0*/  F2FP.SATFINITE.E4M3.F32.PACK_AB_MERGE_C R60, R61.reuse, R60, RZ ;  /* 0x0000003c3d3c723e */ /* 0x044fe200048070ff */
[----:B------:R-:W-:Y:S01]  /*42e0*/  FADD.FTZ R9, R61, R2 ;  /* 0x000000023d097221 */ /* 0x000fe20000010000 */
[----:B------:R-:W-:-:S01]  /*42f0*/  FADD.FTZ R8, R24, R13 ;  /* 0x0000000d18087221 */ /* 0x000fc20000010000 */
[----:B------:R-:W-:Y:S02]  /*4300*/  F2FP.SATFINITE.E4M3.F32.PACK_AB_MERGE_C R177, R41, R40, R44 ;  /* 0x0000002829b1723e */ /* 0x000fe4000480702c */
[----:B------:R-:W-:Y:S02]  /*4310*/  CS2R R44, SRZ ;  /* 0x00000000002c7805 */ /* 0x000fe4000001ff00 */
[----:B------:R-:W-:-:S02]  /*4320*/  F2FP.SATFINITE.E4M3.F32.PACK_AB_MERGE_C R176, R89, R62, R60 ;  /* 0x0000003e59b0723e */ /* 0x000fc4000480703c */
[----:B------:R-:W-:Y:S01]  /*4330*/  CS2R R60, SRZ ;  /* 0x00000000003c7805 */ /* 0x000fe2000001ff00 */
[----:B------:R-:W2:Y:S01]  /*4340*/  MUFU.EX2 R68, R68 ;  /* 0x0000004400447308 */ /* 0x000ea20000000800 */
[----:B-1----:R-:W-:-:S01]  /*4350*/  FADD.FTZ R2, R64, R9 ;  /* 0x0000000940027221 */ /* 0x002fc20000010000 */
[----:B------:R-:W-:Y:S01]  /*4360*/  FADD.FTZ R9, R25, R8 ;  /* 0x0000000819097221 */ /* 0x000fe20000010000 */
[----:B------:R-:W-:-:S03]  /*4370*/  CS2R R40, SRZ ;  /* 0x0000000000287805 */ /* 0x000fc6000001ff00 */
[----:B------:R-:W-:Y:S01]  /*4380*/  FADD.FTZ R6, R28, R9 ;  /* 0x000000091c067221 */ /* 0x000fe20000010000 */
[----:B------:R-:W-:Y:S01]  /*4390*/  F2FP.SATFINITE.E4M3.F32.PACK_AB_MERGE_C R28, R33, R28, RZ ;  /* 0x0000001c211c723e */ /* 0x000fe200048070ff */
[----:B------:R-:W1:Y:S01]  /*43a0*/  MUFU.EX2 R69, R69 ;  /* 0x0000004500457308 */ /* 0x000e620000000800 */
[----:B0-----:R-:W-:-:S01]  /*43b0*/  FADD.FTZ R7, R65, R2 ;  /* 0x0000000241077221 */ /* 0x001fc20000010000 */
[----:B------:R-:W-:Y:S01]  /*43c0*/  FADD.FTZ R6, R33, R6 ;  /* 0x0000000621067221 */ /* 0x000fe20000010000 */
[----:B------:R-:W-:Y:S02]  /*43d0*/  F2FP.SATFINITE.E4M3.F32.PACK_AB_MERGE_C R179, R25, R24, R28 ;  /* 0x0000001819b3723e */ /* 0x000fe4000480701c */
[----:B------:R-:W-:-:S03]  /*43e0*/  CS2R R24, SRZ ;  /* 0x0000000000187805 */ /* 0x000fc6000001ff00 */
[----:B------:R-:W0:Y:S01]  /*43f0*/  MUFU.EX2 R78, R78 ;  /* 0x0000004e004e7308 */ /* 0x000e220000000800 */
[----:B--2---:R-:W-:-:S01]  /*4400*/  FADD.FTZ R2, R68, R7 ;  /* 0x0000000744027221 */ /* 0x004fc20000010000 */
[----:B------:R-:W-:-:S04]  /*4410*/  FADD.FTZ R7, R29, R6 ;  /* 0x000000061d077221 */ /* 0x000fc80000010000 */
[----:B------:R-:W-:Y:S02]  /*4420*/  FADD.FTZ R7, R36, R7 ;  /* 0x0000000724077221 */ /* 0x000fe40000010000 */
[----:B------:R-:W2:Y:S01]  /*4430*/  MUFU.EX2 R79, R79 ;  /* 0x0000004f004f7308 */ /* 0x000ea20000000800 */
[C---:B-1----:R-:W-:Y:S01]  /*4440*/  F2FP.SATFINITE.E4M3.F32.PACK_AB_MERGE_C R68, R69.reuse, R68, RZ ;  /* 0x000000444544723e */ /* 0x042fe200048070ff */
[----:B------:R-:W-:Y:S01]  /*4450*/  FADD.FTZ R69, R69, R2 ;  /* 0x0000000245457221 */ /* 0x000fe20000010000 */
[----:B------:R-:W-:-:S01]  /*4460*/  FADD.FTZ R8, R42, R7 ;  /* 0x000000072a087221 */ /* 0x000fc20000010000 */
[----:B------:R-:W-:Y:S02]  /*4470*/  F2FP.SATFINITE.E4M3.F32.PACK_AB_MERGE_C R42, R47, R42, RZ ;  /* 0x0000002a2f2a723e */ /* 0x000fe400048070ff */
[----:B------:R-:W-:Y:S01]  /*4480*/  F2FP.SATFINITE.E4M3.F32.PACK_AB_MERGE_C R178, R65, R64, R68 ;  /* 0x0000004041b2723e */ /* 0x000fe20004807044 */
[----:B------:R-:W-:Y:S01]  /*4490*/  FADD.FTZ R8, R47, R8 ;  /* 0x000000082f087221 */ /* 0x000fe20000010000 */
[----:B------:R-:W1:Y:S01]  /*44a0*/  MUFU.EX2 R48, R48 ;  /* 0x0000003000307308 */ /* 0x000e620000000800 */
[----:B0-----:R-:W-:-:S01]  /*44b0*/  FADD.FTZ R6, R78, R69 ;  /* 0x000000454e067221 */ /* 0x001fc20000010000 */
[----:B------:R-:W-:Y:S01]  /*44c0*/  F2FP.SATFINITE.E4M3.F32.PACK_AB_MERGE_C R173, R36, R29, R42 ;  /* 0x0000001d24ad723e */ /* 0x000fe2000480702a */
[----:B------:R-:W-:-:S01]  /*44d0*/  FADD.FTZ R11, R43, R8 ;  /* 0x000000082b0b7221 */ /* 0x000fc20000010000 */
[----:B------:R-:W-:Y:S01]  /*44e0*/  CS2R R68, SRZ ;  /* 0x0000000000447805 */ /* 0x000fe2000001ff00 */
[----:B------:R-:W-:-:S01]  /*44f0*/  FADD.FTZ R6, R91, R6 ;  /* 0x000000065b067221 */ /* 0x000fc20000010000 */
[----:B------:R-:W-:Y:S01]  /*4500*/  CS2R R64, SRZ ;  /* 0x0000000000407805 */ /* 0x000fe2000001ff00 */
[----:B------:R-:W-:-:S01]  /*4510*/  FADD.FTZ R11, R46, R11 ;  /* 0x0000000b2e0b7221 */ /* 0x000fc20000010000 */
[----:B------:R-:W0:Y:S01]  /*4520*/  MUFU.EX2 R49, R49 ;  /* 0x0000003100317308 */ /* 0x000e220000000800 */
[----:B--2---:R-:W-:-:S01]  /*4530*/  FADD.FTZ R7, R79, R6 ;  /* 0x000000064f077221 */ /* 0x004fc20000010000 */
[----:B------:R-:W-:-:S02]  /*4540*/  F2FP.SATFINITE.E4M3.F32.PACK_AB_MERGE_C R79, R0, R79, RZ ;  /* 0x0000004f004f723e */ /* 0x000fc400048070ff */
[----:B------:R-:W-:Y:S01]  /*4550*/  CS2R R28, SRZ ;  /* 0x00000000001c7805 */ /* 0x000fe2000001ff00 */
[----:B------:R-:W-:Y:S01]  /*4560*/  FADD.FTZ R9, R0, R7 ;  /* 0x0000000700097221 */ /* 0x000fe20000010000 */
[----:B------:R-:W-:Y:S02]  /*4570*/  F2FP.SATFINITE.E4M3.F32.PACK_AB_MERGE_C R172, R91, R78, R79 ;  /* 0x0000004e5bac723e */ /* 0x000fe4000480704f */
[----:B------:R-:W-:Y:S01]  /*4580*/  CS2R R78, SRZ ;  /* 0x00000000004e7805 */ /* 0x000fe2000001ff00 */
        /* <DEDUP_REMOVED lines=11> */
[----:B------:R-:W-:Y:S02]  /*4640*/  F2FP.SATFINITE.E4M3.F32.PACK_AB_MERGE_C R175, R46, R43, R50 ;  /* 0x0000002b2eaf723e */ /* 0x000fe40004807032 */
[----:B------:R-:W-:Y:S02]  /*4650*/  CS2R R46, SRZ ;  /* 0x00000000002e7805 */ /* 0x000fe4000001ff00 */
[----:B------:R-:W-:Y:S01]  /*4660*/  CS2R R42, SRZ ;  /* 0x00000000002a7805 */ /* 0x000fe2000001ff00 */
[----:B------:R-:W0:Y:S01]  /*4670*/  MUFU.EX2 R63, R63 ;  /* 0x0000003f003f7308 */ /* 0x000e220000000800 */
[----:B--2---:R-:W-:-:S01]  /*4680*/  FADD.FTZ R0, R53, R0 ;  /* 0x0000000035007221 */ /* 0x004fc20000010000 */
[----:B------:R-:W-:-:S04]  /*4690*/  F2FP.SATFINITE.E4M3.F32.PACK_AB_MERGE_C R52, R53, R52, RZ ;  /* 0x000000343534723e */ /* 0x000fc800048070ff */
[----:B------:R-:W-:Y:S02]  /*46a0*/  F2FP.SATFINITE.E4M3.F32.PACK_AB_MERGE_C R174, R49, R48, R52 ;  /* 0x0000003031ae723e */ /* 0x000fe40004807034 */
[----:B------:R-:W-:Y:S01]  /*46b0*/  CS2R R52, SRZ ;  /* 0x0000000000347805 */ /* 0x000fe2000001ff00 */
[----:B------:R-:W2:Y:S01]  /*46c0*/  MUFU.EX2 R27, R27 ;  /* 0x0000001b001b7308 */ /* 0x000ea20000000800 */
[----:B-1----:R-:W-:-:S01]  /*46d0*/  FADD.FTZ R8, R26, R51 ;  /* 0x000000331a087221 */ /* 0x002fc20000010000 */
[----:B------:R-:W-:Y:S02]  /*46e0*/  CS2R R50, SRZ ;  /* 0x0000000000327805 */ /* 0x000fe4000001ff00 */
[----:B------:R-:W-:-:S04]  /*46f0*/  CS2R R48, SRZ ;  /* 0x0000000000307805 */ /* 0x000fc8000001ff00 */
        /* <DEDUP_REMOVED lines=8> */
[----:B------:R0:W3:Y:S01]  /*4780*/  MUFU.EX2 R2, R75 ;  /* 0x0000004b00027308 */ /* 0x0000e20000000800 */
[----:B--2---:R-:W-:-:S07]  /*4790*/  FADD.FTZ R9, R67, R0 ;  /* 0x0000000043097221 */ /* 0x004fce0000010000 */
[----:B------:R-:W2:Y:S01]  /*47a0*/  MUFU.EX2 R34, R34 ;  /* 0x0000002200227308 */ /* 0x000ea20000000800 */
[C---:B-1----:R-:W-:Y:S01]  /*47b0*/  F2FP.SATFINITE.E4M3.F32.PACK_AB_MERGE_C R30, R31.reuse, R30, RZ ;  /* 0x0000001e1f1e723e */ /* 0x042fe200048070ff */
        /* <DEDUP_REMOVED lines=9> */
[----:B------:R-:W1:Y:S01]  /*4850*/  MUFU.EX2 R35, R35 ;  /* 0x0000002300237308 */ /* 0x000e620000000800 */
[----:B--2---:R-:W-:-:S01]  /*4860*/  FADD.FTZ R2, R34, R31 ;  /* 0x0000001f22027221 */ /* 0x004fc20000010000 */
[----:B------:R-:W-:Y:S02]  /*4870*/  CS2R R62, SRZ ;  /* 0x00000000003e7805 */ /* 0x000fe4000001ff00 */
[----:B------:R-:W-:-:S04]  /*4880*/  CS2R R30, SRZ ;  /* 0x00000000001e7805 */ /* 0x000fc8000001ff00 */
[----:B------:R-:W2:Y:S01]  /*4890*/  MUFU.EX2 R7, R70 ;  /* 0x0000004600077308 */ /* 0x000ea20000000800 */
[----:B0-----:R-:W-:-:S07]  /*48a0*/  FADD.FTZ R0, R32, R9 ;  /* 0x0000000920007221 */ /* 0x001fce0000010000 */
[----:B------:R-:W-:Y:S01]  /*48b0*/  MUFU.EX2 R38, R38 ;  /* 0x0000002600267308 */ /* 0x000fe20000000800 */
[----:B-1----:R-:W-:-:S07]  /*48c0*/  FADD.FTZ R9, R35, R2 ;  /* 0x0000000223097221 */ /* 0x002fce0000010000 */
[----:B------:R-:W-:Y:S01]  /*48d0*/  MUFU.EX2 R71, R71 ;  /* 0x0000004700477308 */ /* 0x000fe20000000800 */
[----:B--2---:R-:W-:-:S07]  /*48e0*/  FADD.FTZ R0, R7, R0 ;  /* 0x0000000007007221 */ /* 0x004fce0000010000 */
        /* <DEDUP_REMOVED lines=20> */
[----:B------:R-:W-:-:S07]  /*4a30*/  IMAD.MOV.U32 R87, RZ, RZ, RZ ;  /* 0x000000ffff577224 */ /* 0x000fce00078e00ff */
.L_x_9629:
[----:B------:R-:W-:Y:S01]  /*4a40*/  ISETP.NE.AND P2, PT, RZ, UR44, PT ;  /* 0x0000002cff007c0c */ /* 0x000fe2000bf45270 */
[----:B------:R-:W-:-:S04]  /*4a50*/  UISETP.NE.AND UP0, UPT, UR29, 0x1, UPT ;  /* 0x000000011d00788c */ /* 0x000fc8000bf05270 */
[----:B------:R-:W-:-:S04]  /*4a60*/  USEL UR46, URZ, 0x1, UP0 ;  /* 0x000000013f2e7887 */ /* 0x000fc80008000000 */
[----:B------:R-:W-:-:S04]  /*4a70*/  ULOP3.LUT UR46, UR31, UR46, URZ, 0x3c, !UPT ;  /* 0x0000002e1f2e7292 */ /* 0x000fc8000f8e3c3f */
[----:B------:R-:W-:Y:S08]  /*4a80*/  @P2 BRA `(.L_x_9619) ;  /* 0x0000000000382947 */ /* 0x000ff00003800000 */
[----:B------:R-:W-:Y:S05]  /*4a90*/  @!P0 BRA `(.L_x_9620) ;  /* 0x0000000000048947 */ /* 0x000fea0003800000 */
[----:B------:R-:W-:Y:S01]  /*4aa0*/  BPT.TRAP 0x1 ;  /* 0x000000040000795c */ /* 0x000fe20000300000 */
.L_x_9620:
        /* <DEDUP_REMOVED lines=9> */
.L_x_9621:
[----:B-1----:R-:W-:Y:S05]  /*4b40*/  @P1 BRA `(.L_x_9619) ;  /* 0x0000000000081947 */ /* 0x002fea0003800000 */
[----:B------:R-:W1:Y:S02]  /*4b50*/  SYNCS.PHASECHK.TRANS64.TRYWAIT P1, [UR6+0x22830], R4 ;  /* 0x02283004ff0075a7 */ /* 0x000e640008020146 */
[----:B-1----:R-:W-:Y:S05]  /*4b60*/  @!P1 BRA `(.L_x_9622) ;  /* 0x000000fc00f89947 */ /* 0x002fea0003800000 */
.L_x_9619:
        /* <DEDUP_REMOVED lines=132> */
.L_x_9624:
[----:B------:R-:W-:Y:S01]  /*53b0*/  ULEA UR6, UR29, UR43, 0x3 ;  /* 0x0000002b1d067291 */ /* 0x000fe2000f8e183f */
[----:B------:R-:W-:-:S05]  /*53c0*/  IMAD.U32 R4, RZ, RZ, UR31 ;  /* 0x0000001fff047e24 */ /* 0x000fca000f8e00ff */
[----:B------:R-:W-:-:S04]  /*53d0*/  SHF.L.U32 R4, R4, 0x1f, RZ ;  /* 0x0000001f04047819 */ /* 0x000fc800000006ff */
[----:B------:R0:W1:Y:S01]  /*53e0*/  SYNCS.PHASECHK.TRANS64.TRYWAIT P1, [UR6+0x22850], R4 ;  /* 0x02285004ff0075a7 */ /* 0x0000620008020146 */
[----:B------:R-:W-:Y:S05]  /*53f0*/  @!P0 BRA `(.L_x_9625) ;  /* 0x0000000000048947 */ /* 0x000fea0003800000 */
[----:B------:R-:W-:Y:S01]  /*5400*/  BPT.TRAP 0x1 ;  /* 0x000000040000795c */ /* 0x000fe20000300000 */
.L_x_9625:
[----:B-1----:R-:W-:Y:S05]  /*5410*/  @P1 BRA `(.L_x_9623) ;  /* 0x0000000000081947 */ /* 0x002fea0003800000 */
[----:B------:R-:W1:Y:S02]  /*5420*/  SYNCS.PHASECHK.TRANS64.TRYWAIT P1, [UR6+0x22850], R4 ;  /* 0x02285004ff0075a7 */ /* 0x000e640008020146 */
[----:B-1----:R-:W-:Y:S05]  /*5430*/  @!P1 BRA `(.L_x_9626) ;  /* 0x000000f400dc9947 */ /* 0x002fea0003800000 */
.L_x_9623:
        /* <DEDUP_REMOVED lines=36> */
.L_x_9627:
[----:B------:R-:W-:Y:S01]  /*5680*/  UISETP.NE.AND UP0, UPT, UR52, URZ, UPT ;  /* 0x0000003f3400728c */ /* 0x000fe2000bf05270 */
[----:B------:R-:W-:Y:S02]  /*5690*/  VIADD R15, R18, UR40 ;  /* 0x00000028120f7c36 */ /* 0x000fe40008000000 */
[----:B------:R-:W-:Y:S02]  /*56a0*/  IMAD.MOV.U32 R14, RZ, RZ, -0x2 ;  /* 0xfffffffeff0e7424 */ /* 0x000fe400078e00ff */
[----:B------:R-:W-:Y:S01]  /*56b0*/  IMAD.U32 R9, RZ, RZ, UR51 ;  /* 0x00000033ff097e24 */ /* 0x000fe2000f8e00ff */
[----:B------:R-:W-:Y:S01]  /*56c0*/  PLOP3.LUT P1, PT, PT, PT, UP0, 0x80, 0x0 ;  /* 0x000000000000781c */ /* 0x000fe20003f2f008 */
[----:B------:R-:W-:Y:S01]  /*56d0*/  IMAD.U32 R177, RZ, RZ, UR41 ;  /* 0x00000029ffb17e24 */ /* 0x000fe2000f8e00ff */
        /* <DEDUP_REMOVED lines=59> */
[----:B------:R-:W-:Y:S01]  /*5a90*/  FSEL R5, R148, -INF , P1 ;  /* 0xff80000094057808 */ /* 0x000fe20000800000 */
[----:B-1----:R-:W-:Y:S01]  /*5aa0*/  IMAD.IADD R148, R14, 0x1, R15 ;  /* 0x000000010e947824 */ /* 0x002fe200078e020f */
        /* <DEDUP_REMOVED lines=85> */
[C---:B------:R-:W-:Y:S02]  /*6000*/  ISETP.GT.AND P2, PT, R148.reuse, 0x10, PT ;  /* 0x000000109400780c */ /* 0x040fe40003f44270 */
[----:B------:R-:W-:Y:S02]  /*6010*/  FSEL R159, R159, -INF , P3 ;  /* 0xff8000009f9f7808 */ /* 0x000fe40001800000 */
[----:B------:R-:W-:Y:S02]  /*6020*/  ISETP.GT.AND P3, PT, R148, 0x11, PT ;  /* 0x000000119400780c */ /* 0x000fe40003f64270 */
[----:B------:R-:W-:-:S02]  /*6030*/  FSEL R162, R162, -INF , P2 ;  /* 0xff800000a2a27808 */ /* 0x000fc40001000000 */
[C---:B------:R-:W-:Y:S02]  /*6040*/  ISETP.GT.AND P2, PT, R148.reuse, 0x18, PT ;  /* 0x000000189400780c */ /* 0x040fe40003f44270 */
[----:B------:R-:W-:Y:S02]  /*6050*/  FSEL R163, R163, -INF , P3 ;  /* 0xff800000a3a37808 */ /* 0x000fe40001800000 */
[----:B------:R-:W-:Y:S02]  /*6060*/  ISETP.GT.AND P3, PT, R148, 0x19, PT ;  /* 0x000000199400780c */ /* 0x000fe40003f64270 */
[----:B0-----:R-:W-:Y:S02]  /*6070*/  FMNMX.FTZ R175, R10, R175, !PT ;  /* 0x000000af0aaf7209 */ /* 0x001fe40007810000 */
[----:B------:R-:W-:Y:S02]  /*6080*/  FSEL R166, R166, -INF , P2 ;  /* 0xff800000a6a67808 */ /* 0x000fe40001000000 */
[----:B------:R-:W-:Y:S01]  /*6090*/  FSEL R167, R167, -INF , P3 ;  /* 0xff800000a7a77808 */ /* 0x000fe20001800000 */
[----:B------:R-:W0:Y:S01]  /*60a0*/  SHFL.BFLY PT, R4, R175, 0x1, 0x1f ;  /* 0x0c201f00af047f89 */ /* 0x000e2200000e0000 */
[----:B------:R-:W-:-:S02]  /*60b0*/  ISETP.GT.AND P2, PT, R148, 0x20, PT ;  /* 0x000000209400780c */ /* 0x000fc40003f44270 */
        /* <DEDUP_REMOVED lines=9> */
[----:B------:R-:W-:Y:S02]  /*6150*/  FSEL R146, R146, -INF , P2 ;  /* 0xff80000092927808 */ /* 0x000fe40001000000 */
[----:B------:R-:W-:Y:S02]  /*6160*/  ISETP.GT.AND P2, PT, R148, 0x38, PT ;  /* 0x000000389400780c */ /* 0x000fe40003f44270 */
[----:B0-----:R-:W-:-:S02]  /*6170*/  FMNMX.FTZ R4, R175, R4, !PT ;  /* 0x00000004af047209 */ /* 0x001fc40007810000 */
[----:B------:R-:W-:Y:S02]  /*6180*/  FSEL R147, R147, -INF , P3 ;  /* 0xff80000093937808 */ /* 0x000fe40001800000 */
[C---:B------:R-:W-:Y:S01]  /*6190*/  FSETP.NEU.FTZ.AND P1, PT, R4.reuse, -INF , PT ;  /* 0xff8000000400780b */ /* 0x040fe20003f3d000 */
[----:B------:R-:W-:-:S01]  /*61a0*/  FFMA.FTZ R8, R4, R177, -8 ;  /* 0xc100000004087423 */ /* 0x000fc200000100b1 */
[----:B------:R-:W-:Y:S02]  /*61b0*/  ISETP.GT.AND P3, PT, R148, 0x39, PT ;  /* 0x000000399400780c */ /* 0x000fe40003f64270 */
[----:B------:R-:W-:Y:S02]  /*61c0*/  FSEL R150, R150, -INF , P2 ;  /* 0xff80000096967808 */ /* 0x000fe40001000000 */
[----:B------:R-:W-:Y:S02]  /*61d0*/  FSEL R8, R8, RZ, P1 ;  /* 0x000000ff08087208 */ /* 0x000fe40000800000 */
[----:B------:R-:W-:-:S02]  /*61e0*/  FSEL R151, R151, -INF , P3 ;  /* 0xff80000097977808 */ /* 0x000fc40001800000 */
        /* <DEDUP_REMOVED lines=93> */
[----:B------:R-:W-:Y:S02]  /*67c0*/  FSEL R114, R114, -INF , P2 ;  /* 0xff80000072727808 */ /* 0x000fe40001000000 */
[----:B------:R-:W-:Y:S01]  /*67d0*/  FMNMX.FTZ R5, R111, R152, !PT ;  /* 0x000000986f057209 */ /* 0x000fe20007810000 */
[----:B------:R-:W-:Y:S01]  /*67e0*/  MUFU.EX2 R12, R12 ;  /* 0x0000000c000c7308 */ /* 0x000fe20000000800 */
[----:B------:R-:W-:Y:S01]  /*67f0*/  ISETP.GT.AND P2, PT, R148, 0x78, PT ;  /* 0x000000789400780c */ /* 0x000fe20003f44270 */
[----:B0-----:R-:W-:Y:S01]  /*6800*/  FFMA.FTZ R153, R128, UR41, -R8 ;  /* 0x0000002980997c23 */ /* 0x001fe20008010808 */
[----:B------:R-:W-:-:S02]  /*6810*/  FSEL R115, R115, -INF , P3 ;  /* 0xff80000073737808 */ /* 0x000fc40001800000 */
[----:B------:R-:W-:Y:S02]  /*6820*/  FMNMX.FTZ R152, R114, R5, !PT ;  /* 0x0000000572987209 */ /* 0x000fe40007810000 */
[----:B------:R-:W-:Y:S01]  /*6830*/  ISETP.GT.AND P3, PT, R148, 0x79, PT ;  /* 0x000000799400780c */ /* 0x000fe20003f64270 */
[----:B------:R-:W-:Y:S01]  /*6840*/  MUFU.EX2 R13, R13 ;  /* 0x0000000d000d7308 */ /* 0x000fe20000000800 */
[----:B------:R-:W-:Y:S02]  /*6850*/  FSEL R128, R118, -INF , P2 ;  /* 0xff80000076807808 */ /* 0x000fe40001000000 */
[----:B------:R-:W-:Y:S02]  /*6860*/  FMNMX.FTZ R5, R115, R152, !PT ;  /* 0x0000009873057209 */ /* 0x000fe40007810000 */
[----:B------:R-:W-:Y:S01]  /*6870*/  FSEL R152, R119, -INF , P3 ;  /* 0xff80000077987808 */ /* 0x000fe20001800000 */
[----:B------:R-:W-:Y:S01]  /*6880*/  FFMA.FTZ R119, R129, UR41, -R8 ;  /* 0x0000002981777c23 */ /* 0x000fe20008010808 */
[----:B------:R-:W-:Y:S01]  /*6890*/  ISETP.GT.AND P2, PT, R148, 0x80, PT ;  /* 0x000000809400780c */ /* 0x000fe20003f44270 */
[----:B------:R0:W-:Y:S01]  /*68a0*/  MUFU.EX2 R118, R153 ;  /* 0x0000009900767308 */ /* 0x0001e20000000800 */
[----:B------:R-:W-:-:S02]  /*68b0*/  FMNMX.FTZ R5, R128, R5, !PT ;  /* 0x0000000580057209 */ /* 0x000fc40007810000 */
[----:B------:R-:W-:Y:S02]  /*68c0*/  ISETP.GT.AND P3, PT, R148, 0x81, PT ;  /* 0x000000819400780c */ /* 0x000fe40003f64270 */
[----:B------:R-:W-:Y:S02]  /*68d0*/  FSEL R90, R90, -INF , P2 ;  /* 0xff8000005a5a7808 */ /* 0x000fe40001000000 */
[----:B------:R-:W-:Y:S01]  /*68e0*/  FMNMX.FTZ R5, R152, R5, !PT ;  /* 0x0000000598057209 */ /* 0x000fe20007810000 */
[----:B------:R-:W-:Y:S01]  /*68f0*/  MUFU.EX2 R122, R156 ;  /* 0x0000009c007a7308 */ /* 0x000fe20000000800 */
[----:B0-----:R-:W-:-:S01]  /*6900*/  FFMA.FTZ R153, R132, UR41, -R8 ;  /* 0x0000002984997c23 */ /* 0x001fc20008010808 */
[----:B------:R-:W-:Y:S02]  /*6910*/  ISETP.GT.AND P2, PT, R148, 0x88, PT ;  /* 0x000000889400780c */ /* 0x000fe40003f44270 */
[----:B------:R-:W-:Y:S02]  /*6920*/  FSEL R91, R91, -INF , P3 ;  /* 0xff8000005b5b7808 */ /* 0x000fe40001800000 */
[----:B------:R-:W-:-:S02]  /*6930*/  FMNMX.FTZ R132, R90, R5, !PT ;  /* 0x000000055a847209 */ /* 0x000fc40007810000 */
[----:B------:R-:W-:Y:S01]  /*6940*/  ISETP.GT.AND P3, PT, R148, 0x89, PT ;  /* 0x000000899400780c */ /* 0x000fe20003f64270 */
[----:B------:R-:W-:Y:S01]  /*6950*/  MUFU.EX2 R14, R14 ;  /* 0x0000000e000e7308 */ /* 0x000fe20000000800 */
[----:B------:R-:W-:Y:S02]  /*6960*/  FSEL R129, R94, -INF , P2 ;  /* 0xff8000005e817808 */ /* 0x000fe40001000000 */
[----:B------:R-:W-:Y:S02]  /*6970*/  FMNMX.FTZ R132, R91, R132, !PT ;  /* 0x000000845b847209 */ /* 0x000fe40007810000 */
[----:B------:R-:W-:Y:S02]  /*6980*/  ISETP.GT.AND P2, PT, R148, 0x90, PT ;  /* 0x000000909400780c */ /* 0x000fe40003f44270 */
[----:B------:R-:W-:Y:S01]  /*6990*/  FSEL R95, R95, -INF , P3 ;  /* 0xff8000005f5f7808 */ /* 0x000fe20001800000 */
[----:B------:R0:W-:Y:S01]  /*69a0*/  MUFU.EX2 R94, R153 ;  /* 0x00000099005e7308 */ /* 0x0001e20000000800 */
[----:B------:R-:W-:-:S02]  /*69b0*/  FMNMX.FTZ R132, R129, R132, !PT ;  /* 0x0000008481847209 */ /* 0x000fc40007810000 */
[----:B------:R-:W-:Y:S02]  /*69c0*/  ISETP.GT.AND P3, PT, R148, 0x91, PT ;  /* 0x000000919400780c */ /* 0x000fe40003f64270 */
[----:B------:R-:W-:Y:S02]  /*69d0*/  FSEL R98, R98, -INF , P2 ;  /* 0xff80000062627808 */ /* 0x000fe40001000000 */
[----:B------:R-:W-:Y:S01]  /*69e0*/  FMNMX.FTZ R5, R95, R132, !PT ;  /* 0x000000845f057209 */ /* 0x000fe20007810000 */
[----:B------:R-:W-:Y:S01]  /*69f0*/  MUFU.EX2 R15, R15 ;  /* 0x0000000f000f7308 */ /* 0x000fe20000000800 */
[----:B------:R-:W-:Y:S01]  /*6a00*/  ISETP.GT.AND P2, PT, R148, 0x98, PT ;  /* 0x000000989400780c */ /* 0x000fe20003f44270 */
[----:B0-----:R-:W-:Y:S01]  /*6a10*/  FFMA.FTZ R153, R104, UR41, -R8 ;  /* 0x0000002968997c23 */ /* 0x001fe20008010808 */
[----:B------:R-:W-:Y:S02]  /*6a20*/  FSEL R99, R99, -INF , P3 ;  /* 0xff80000063637808 */ /* 0x000fe40001800000 */
[----:B------:R-:W-:-:S02]  /*6a30*/  FMNMX.FTZ R132, R98, R5, !PT ;  /* 0x0000000562847209 */ /* 0x000fc40007810000 */
[----:B------:R-:W-:Y:S01]  /*6a40*/  ISETP.GT.AND P3, PT, R148, 0x99, PT ;  /* 0x000000999400780c */ /* 0x000fe20003f64270 */
[----:B------:R-:W-:Y:S01]  /*6a50*/  MUFU.EX2 R20, R20 ;  /* 0x0000001400147308 */ /* 0x000fe20000000800 */
[----:B------:R-:W-:Y:S02]  /*6a60*/  FSEL R104, R102, -INF , P2 ;  /* 0xff80000066687808 */ /* 0x000fe40001000000 */
[----:B------:R-:W-:Y:S02]  /*6a70*/  FMNMX.FTZ R5, R99, R132, !PT ;  /* 0x0000008463057209 */ /* 0x000fe40007810000 */
[----:B------:R-:W-:Y:S02]  /*6a80*/  FSEL R103, R103, -INF , P3 ;  /* 0xff80000067677808 */ /* 0x000fe40001800000 */
[----:B------:R-:W-:Y:S01]  /*6a90*/  FMNMX.FTZ R132, R104, R5, !PT ;  /* 0x0000000568847209 */ /* 0x000fe20007810000 */
[----:B------:R0:W-:Y:S01]  /*6aa0*/  MUFU.EX2 R102, R153 ;  /* 0x0000009900667308 */ /* 0x0001e20000000800 */
[----:B------:R-:W-:-:S02]  /*6ab0*/  FSEL R161, R4, RZ, P1 ;  /* 0x000000ff04a17208 */ /* 0x000fc40000800000 */
[----:B------:R-:W-:-:S03]  /*6ac0*/  FMNMX.FTZ R132, R103, R132, !PT ;  /* 0x0000008467847209 */ /* 0x000fc60007810000 */
[----:B------:R-:W-:Y:S02]  /*6ad0*/  FADD.FTZ R161, -R161, R6 ;  /* 0x00000006a1a17221 */ /* 0x000fe40000010100 */
[----:B------:R-:W1:Y:S01]  /*6ae0*/  SHFL.BFLY PT, R5, R132, 0x2, 0x1f ;  /* 0x0c401f0084057f89 */ /* 0x000e6200000e0000 */
[----:B------:R-:W-:Y:S08]  /*6af0*/  MUFU.EX2 R21, R21 ;  /* 0x0000001500157308 */ /* 0x000ff00000000800 */
[----:B------:R-:W-:Y:S08]  /*6b00*/  MUFU.EX2 R136, R136 ;  /* 0x0000008800887308 */ /* 0x000ff00000000800 */
[----:B------:R-:W-:Y:S01]  /*6b10*/  MUFU.EX2 R137, R137 ;  /* 0x0000008900897308 */ /* 0x000fe20000000800 */
[----:B-1----:R-:W-:Y:S01]  /*6b20*/  FMNMX.FTZ R148, R132, R5, !PT ;  /* 0x0000000584947209 */ /* 0x002fe20007810000 */
[----:B------:R-:W-:-:S06]  /*6b30*/  IMAD.U32 R132, RZ, RZ, UR41 ;  /* 0x00000029ff847e24 */ /* 0x000fcc000f8e00ff */
        /* <DEDUP_REMOVED lines=12> */
[----:B------:R-:W-:Y:S01]  /*6c00*/  MUFU.EX2 R125, R125 ;  /* 0x0000007d007d7308 */ /* 0x000fe20000000800 */
[----:B------:R-:W-:-:S01]  /*6c10*/  FFMA.FTZ R148, R158, UR41, -R8 ;  /* 0x000000299e947c23 */ /* 0x000fc20008010808 */
[----:B------:R-:W-:Y:S01]  /*6c20*/  FMUL.FTZ R158, R161, UR41 ;  /* 0x00000029a19e7c20 */ /* 0x000fe20008410000 */
[----:B0-----:R-:W-:-:S01]  /*6c30*/  FFMA.FTZ R153, R154, UR41, -R8 ;  /* 0x000000299a997c23 */ /* 0x001fc20008010808 */
[----:B------:R-:W-:Y:S01]  /*6c40*/  FMUL.FTZ R160, R160, UR41 ;  /* 0x00000029a0a07c20 */ /* 0x000fe20008410000 */
        /* <DEDUP_REMOVED lines=82> */
[----:B--2---:R-:W-:-:S01]  /*7170*/  FADD.FTZ R2, R150, R135 ;  /* 0x0000008796027221 */ /* 0x004fc20000010000 */
[----:B------:R-:W-:-:S04]  /*7180*/  FADD.FTZ R135, R149, R0 ;  /* 0x0000000095877221 */ /* 0x000fc80000010000 */
[----:B------:R-:W-:Y:S01]  /*7190*/  FADD.FTZ R0, R120, R135 ;  /* 0x0000008778007221 */ /* 0x000fe20000010000 */
[----:B------:R-:W-:-:S01]  /*71a0*/  FFMA.FTZ R135, R152, UR41, -R8 ;  /* 0x0000002998877c23 */ /* 0x000fc20008010808 */
        /* <DEDUP_REMOVED lines=11> */
[----:B-1----:R-:W-:-:S07]  /*7260*/  FADD.FTZ R2, R6, R161 ;  /* 0x000000a106027221 */ /* 0x002fce0000010000 */
        /* <DEDUP_REMOVED lines=19> */
[----:B-1----:R-:W-:-:S01]  /*73a0*/  FADD.FTZ R145, R105, R0 ;  /* 0x0000000069917221 */ /* 0x002fc20000010000 */
[--C-:B------:R-:W-:Y:S01]  /*73b0*/  FFMA.FTZ R0, R95, UR41, -R8.reuse ;  /* 0x000000295f007c23 */ /* 0x100fe20008010808 */
[----:B------:R-:W-:-:S01]  /*73c0*/  FFMA.FTZ R95, R98, UR41, -R8 ;  /* 0x00000029625f7c23 */ /* 0x000fc20008010808 */
[----:B------:R-:W-:-:S04]  /*73d0*/  FFMA.FTZ R8, R103, UR41, -R8 ;  /* 0x0000002967087c23 */ /* 0x000fc80008010808 */
        /* <DEDUP_REMOVED lines=17> */
[----:B------:R-:W-:Y:S08]  /*74f0*/  MUFU.EX2 R117, R117 ;  /* 0x0000007500757308 */ /* 0x000ff00000000800 */
[----:B------:R-:W1:Y:S08]  /*7500*/  MUFU.EX2 R135, R135 ;  /* 0x0000008700877308 */ /* 0x000e700000000800 */
[----:B------:R-:W-:Y:S08]  /*7510*/  MUFU.EX2 R88, R88 ;  /* 0x0000005800587308 */ /* 0x000ff00000000800 */
[----:B------:R-:W2:Y:S08]  /*7520*/  MUFU.EX2 R90, R90 ;  /* 0x0000005a005a7308 */ /* 0x000eb00000000800 */
[----:B------:R-:W-:Y:S08]  /*7530*/  MUFU.EX2 R89, R89 ;  /* 0x0000005900597308 */ /* 0x000ff00000000800 */
[----:B------:R3:W-:Y:S08]  /*7540*/  MUFU.EX2 R163, R129 ;  /* 0x0000008100a37308 */ /* 0x0007f00000000800 */
[----:B------:R-:W4:Y:S01]  /*7550*/  MUFU.EX2 R91, R91 ;  /* 0x0000005b005b7308 */ /* 0x000f220000000800 */
[----:B---3--:R-:W-:-:S01]  /*7560*/  FADD.FTZ R129, R113, R2 ;  /* 0x0000000271817221 */ /* 0x008fc20000010000 */
[----:B0-----:R-:W-:-:S04]  /*7570*/  FADD.FTZ R2, R128, R145 ;  /* 0x0000009180027221 */ /* 0x001fc80000010000 */
[----:B-1----:R-:W-:Y:S02]  /*7580*/  FADD.FTZ R145, R135, R2 ;  /* 0x0000000287917221 */ /* 0x002fe40000010000 */
        /* <DEDUP_REMOVED lines=31> */
.L_x_9628:
        /* <DEDUP_REMOVED lines=116> */
.L_x_9618:
[----:B------:R-:W-:-:S13]  /*7ec0*/  ISETP.LE.AND P1, PT, RZ, UR30, PT ;  /* 0x0000001eff007c0c */ /* 0x000fda000bf23270 */
[----:B------:R-:W-:Y:S05]  /*7ed0*/  @!P1 BRA `(.L_x_9630) ;  /* 0x0000002800409947 */ /* 0x000fea0003800000 */
[----:B------:R-:W-:Y:S01]  /*7ee0*/  IMAD.MOV.U32 R6, RZ, RZ, R5 ;  /* 0x000000ffff067224 */ /* 0x000fe200078e0005 */
[----:B------:R-:W-:Y:S01]  /*7ef0*/  UMOV UR29, UR46 ;  /* 0x0000002e001d7c82 */ /* 0x000fe20008000000 */
[----:B------:R-:W-:Y:S01]  /*7f00*/  IMAD.MOV.U32 R7, RZ, RZ, R4 ;  /* 0x000000ffff077224 */ /* 0x000fe200078e0004 */
[----:B------:R-:W-:-:S06]  /*7f10*/  UMOV UR28, UR45 ;  /* 0x0000002d001c7c82 */ /* 0x000fcc0008000000 */
.L_x_9641:
        /* <DEDUP_REMOVED lines=9> */
.L_x_9632:
[----:B------:R-:W-:Y:S01]  /*7fb0*/  ULEA UR6, UR45, UR43, 0x3 ;  /* 0x0000002b2d067291 */ /* 0x000fe2000f8e183f */
[----:B------:R-:W-:-:S05]  /*7fc0*/  IMAD.U32 R4, RZ, RZ, UR46 ;  /* 0x0000002eff047e24 */ /* 0x000fca000f8e00ff */
[----:B------:R-:W-:-:S04]  /*7fd0*/  SHF.L.U32 R4, R4, 0x1f, RZ ;  /* 0x0000001f04047819 */ /* 0x000fc800000006ff */
[----:B------:R0:W1:Y:S01]  /*7fe0*/  SYNCS.PHASECHK.TRANS64.TRYWAIT P1, [UR6+0x22830], R4 ;  /* 0x02283004ff0075a7 */ /* 0x0000620008020146 */
[----:B------:R-:W-:Y:S05]  /*7ff0*/  @!P0 BRA `(.L_x_9633) ;  /* 0x0000000000048947 */ /* 0x000fea0003800000 */
[----:B------:R-:W-:Y:S01]  /*8000*/  BPT.TRAP 0x1 ;  /* 0x000000040000795c */ /* 0x000fe20000300000 */
.L_x_9633:
[----:B-1----:R-:W-:Y:S05]  /*8010*/  @P1 BRA `(.L_x_9631) ;  /* 0x0000000000081947 */ /* 0x002fea0003800000 */
[----:B------:R-:W1:Y:S02]  /*8020*/  SYNCS.PHASECHK.TRANS64.TRYWAIT P1, [UR6+0x22830], R4 ;  /* 0x02283004ff0075a7 */ /* 0x000e640008020146 */
[----:B-1----:R-:W-:Y:S05]  /*8030*/  @!P1 BRA `(.L_x_9634) ;  /* 0x000000c800f49947 */ /* 0x002fea0003800000 */
.L_x_9631:
[----:B-1----:R-:W1:Y:S01]  /*8040*/  S2R R5, SR_TID.X ;  /* 0x0000000000057919 */ /* 0x002e620000002100 */
        /* <DEDUP_REMOVED lines=128> */
.L_x_9636:
[----:B------:R-:W-:Y:S01]  /*8850*/  ULEA UR6, UR28, UR43, 0x3 ;  /* 0x0000002b1c067291 */ /* 0x000fe2000f8e183f */
[----:B------:R-:W-:-:S05]  /*8860*/  IMAD.U32 R4, RZ, RZ, UR29 ;  /* 0x0000001dff047e24 */ /* 0x000fca000f8e00ff */
[----:B------:R-:W-:-:S04]  /*8870*/  SHF.L.U32 R4, R4, 0x1f, RZ ;  /* 0x0000001f04047819 */ /* 0x000fc800000006ff */
[----:B------:R0:W1:Y:S01]  /*8880*/  SYNCS.PHASECHK.TRANS64.TRYWAIT P1, [UR6+0x22850], R4 ;  /* 0x02285004ff0075a7 */ /* 0x0000620008020146 */
[----:B------:R-:W-:Y:S05]  /*8890*/  @!P0 BRA `(.L_x_9637) ;  /* 0x0000000000048947 */ /* 0x000fea0003800000 */
[----:B------:R-:W-:Y:S01]  /*88a0*/  BPT.TRAP 0x1 ;  /* 0x000000040000795c */ /* 0x000fe20000300000 */
.L_x_9637:
[----:B-1----:R-:W-:Y:S05]  /*88b0*/  @P1 BRA `(.L_x_9635) ;  /* 0x0000000000081947 */ /* 0x002fea0003800000 */
[----:B------:R-:W1:Y:S02]  /*88c0*/  SYNCS.PHASECHK.TRANS64.TRYWAIT P1, [UR6+0x22850], R4 ;  /* 0x02285004ff0075a7 */ /* 0x000e640008020146 */
[----:B-1----:R-:W-:Y:S05]  /*88d0*/  @!P1 BRA `(.L_x_9638) ;  /* 0x000000c000e49947 */ /* 0x002fea0003800000 */
.L_x_9635:
        /* <DEDUP_REMOVED lines=36> */
.L_x_9639:
        /* <DEDUP_REMOVED lines=344> */
.L_x_9640:
        /* <DEDUP_REMOVED lines=116> */
.L_x_9630:
[----:B------:R-:W-:Y:S06]  /*a7e0*/  BAR.ARV 0x8, 0x180 ;  /* 0x0206000000007b1d */ /* 0x000fec0000002000 */
[----:B------:R-:W-:Y:S05]  /*a7f0*/  @!P0 BRA `(.L_x_9642) ;  /* 0x0000000000048947 */ /* 0x000fea0003800000 */
[----:B------:R-:W-:Y:S01]  /*a800*/  BPT.TRAP 0x1 ;  /* 0x000000040000795c */ /* 0x000fe20000300000 */
.L_x_9642:
[----:B------:R-:W-:Y:S01]  /*a810*/  ULEA UR9, UR45, UR43, 0x3 ;  /* 0x0000002b2d097291 */ /* 0x000fe2000f8e183f */
[----:B------:R-:W-:-:S05]  /*a820*/  IMAD.U32 R3, RZ, RZ, UR46 ;  /* 0x0000002eff037e24 */ /* 0x000fca000f8e00ff */
[----:B------:R-:W-:-:S04]  /*a830*/  SHF.L.U32 R3, R3, 0x1f, RZ ;  /* 0x0000001f03037819 */ /* 0x000fc800000006ff */
[----:B------:R0:W1:Y:S01]  /*a840*/  SYNCS.PHASECHK.TRANS64.TRYWAIT P1, [UR9+0x22850], R3 ;  /* 0x02285003ff0075a7 */ /* 0x0000620008020149 */
[----:B------:R-:W-:Y:S05]  /*a850*/  @!P0 BRA `(.L_x_9643) ;  /* 0x0000000000048947 */ /* 0x000fea0003800000 */
[----:B------:R-:W-:Y:S01]  /*a860*/  BPT.TRAP 0x1 ;  /* 0x000000040000795c */ /* 0x000fe20000300000 */
.L_x_9643:
[----:B-1----:R-:W-:Y:S05]  /*a870*/  @P1 BRA `(.L_x_9644) ;  /* 0x0000000000081947 */ /* 0x002fea0003800000 */
[----:B------:R-:W1:Y:S02]  /*a880*/  SYNCS.PHASECHK.TRANS64.TRYWAIT P1, [UR9+0x22850], R3 ;  /* 0x02285003ff0075a7 */ /* 0x000e640008020149 */
[----:B-1----:R-:W-:Y:S05]  /*a890*/  @!P1 BRA `(.L_x_9645) ;  /* 0x000000a4000c9947 */ /* 0x002fea0003800000 */
.L_x_9644:
        /* <DEDUP_REMOVED lines=88> */
.L_x_9646:
        /* <DEDUP_REMOVED lines=74> */
.L_x_9610:
        /* <DEDUP_REMOVED lines=42> */
[----:B------:R-:W-:-:S02]  /*b560*/  MOV R4, R3 ;  /* 0x0000000300047202 */ /* 0x000fc40000000f00 */
[----:B-1----:R-:W-:Y:S02]  /*b570*/  MOV R5, R52 ;  /* 0x0000003400057202 */ /* 0x002fe40000000f00 */
[----:B------:R-:W-:Y:S02]  /*b580*/  F2FP.BF16.F32.PACK_AB R37, R37, R40 ;  /* 0x000000282525723e */ /* 0x000fe400000010ff */
[----:B------:R-:W-:Y:S01]  /*b590*/  F2FP.BF16.F32.PACK_AB R31, R31, R42 ;  /* 0x0000002a1f1f723e */ /* 0x000fe200000010ff */
[----:B------:R-:W-:Y:S01]  /*b5a0*/  IMAD.WIDE R6, R191, 0x2, R4 ;  /* 0x00000002bf067825 */ /* 0x000fe200078e0204 */
[----:B------:R-:W-:Y:S02]  /*b5b0*/  F2FP.BF16.F32.PACK_AB R36, R36, R41 ;  /* 0x000000292424723e */ /* 0x000fe400000010ff */
[----:B------:R-:W-:Y:S02]  /*b5c0*/  F2FP.BF16.F32.PACK_AB R30, R30, R43 ;  /* 0x0000002b1e1e723e */ /* 0x000fe400000010ff */
[----:B------:R-:W-:-:S02]  /*b5d0*/  IADD3 R61, P1, R6, 0x40, RZ ;  /* 0x00000040063d7810 */ /* 0x000fc40007f3e0ff */
[----:B------:R-:W-:Y:S02]  /*b5e0*/  IADD3 R63, P2, R6, 0x60, RZ ;  /* 0x00000060063f7810 */ /* 0x000fe40007f5e0ff */
[----:B------:R-:W-:Y:S02]  /*b5f0*/  LOP3.LUT R10, R61, 0x380, RZ, 0xc0, !PT ;  /* 0x000003803d0a7812 */ /* 0x000fe400078ec0ff */
[----:B------:R-:W-:Y:S02]  /*b600*/  SEL R46, R9, R8, P0 ;  /* 0x00000008092e7207 */ /* 0x000fe40000000000 */
[----:B------:R-:W-:Y:S02]  /*b610*/  SHF.R.U64 R10, R10, 0x3, RZ ;  /* 0x000000030a0a7819 */ /* 0x000fe400000012ff */
[----:B------:R-:W-:Y:S02]  /*b620*/  SEL R45, R8, R9, P0 ;  /* 0x00000009082d7207 */ /* 0x000fe40000000000 */
[----:B------:R-:W-:-:S02]  /*b630*/  IADD3 R67, P4, R6, 0x4020, RZ ;  /* 0x0000402006437810 */ /* 0x000fc40007f9e0ff */
[----:B------:R-:W-:Y:S02]  /*b640*/  F2FP.BF16.F32.PACK_AB R27, R54, R27 ;  /* 0x0000001b361b723e */ /* 0x000fe400000010ff */
[----:B------:R-:W-:Y:S02]  /*b650*/  LOP3.LUT R9, R6, 0x380, RZ, 0xc0, !PT ;  /* 0x0000038006097812 */ /* 0x000fe400078ec0ff */
[----:B------:R-:W-:Y:S02]  /*b660*/  F2FP.BF16.F32.PACK_AB R32, R53, R32 ;  /* 0x000000203520723e */ /* 0x000fe400000010ff */
[----:B------:R-:W-:Y:S02]  /*b670*/  SEL R44, R13, R12, P0 ;  /* 0x0000000c0d2c7207 */ /* 0x000fe40000000000 */
[----:B------:R-:W-:Y:S01]  /*b680*/  SEL R43, R12, R13, P0 ;  /* 0x0000000d0c2b7207 */ /* 0x000fe20000000000 */
[----:B------:R-:W-:Y:S01]  /*b690*/  IMAD.X R13, RZ, RZ, R7, P4 ;  /* 0x000000ffff0d7224 */ /* 0x000fe200020e0607 */
[----:B------:R-:W-:-:S02]  /*b6a0*/  SEL R50, R38, R39, P0 ;  /* 0x0000002726327207 */ /* 0x000fc40000000000 */
[----:B------:R-:W-:Y:S02]  /*b6b0*/  SEL R54, R25, R24, P0 ;  /* 0x0000001819367207 */ /* 0x000fe40000000000 */
[----:B------:R-:W-:Y:S01]  /*b6c0*/  SEL R51, R24, R25, P0 ;  /* 0x0000001918337207 */ /* 0x000fe20000000000 */
[----:B------:R-:W-:Y:S01]  /*b6d0*/  IMAD.X R25, RZ, RZ, R7, P1 ;  /* 0x000000ffff197224 */ /* 0x000fe200008e0607 */
[----:B------:R-:W-:Y:S02]  /*b6e0*/  IADD3 R59, P6, R6, 0x20, RZ ;  /* 0x00000020063b7810 */ /* 0x000fe40007fde0ff */
[----:B------:R-:W-:Y:S02]  /*b6f0*/  SEL R39, R39, R38, P0 ;  /* 0x0000002627277207 */ /* 0x000fe40000000000 */
[----:B------:R-:W-:Y:S02]  /*b700*/  LOP3.LUT R12, R63, 0x380, RZ, 0xc0, !PT ;  /* 0x000003803f0c7812 */ /* 0x000fe400078ec0ff */
[----:B------:R-:W-:-:S02]  /*b710*/  LOP3.LUT R24, R10, R61, RZ, 0x3c, !PT ;  /* 0x0000003d0a187212 */ /* 0x000fc400078e3cff */
[----:B------:R-:W-:Y:S02]  /*b720*/  F2FP.BF16.F32.PACK_AB R29, R60, R29 ;  /* 0x0000001d3c1d723e */ /* 0x000fe400000010ff */
[----:B------:R-:W-:Y:S02]  /*b730*/  SEL R42, R37, R36, P0 ;  /* 0x00000024252a7207 */ /* 0x000fe40000000000 */
[----:B------:R-:W-:Y:S02]  /*b740*/  SEL R38, R31, R30, P0 ;  /* 0x0000001e1f267207 */ /* 0x000fe40000000000 */
[----:B------:R-:W-:Y:S02]  /*b750*/  LOP3.LUT R10, R67, 0x380, RZ, 0xc0, !PT ;  /* 0x00000380430a7812 */ /* 0x000fe400078ec0ff */
[----:B------:R-:W-:Y:S02]  /*b760*/  SEL R37, R36, R37, P0 ;  /* 0x0000002524257207 */ /* 0x000fe40000000000 */
[----:B------:R-:W-:-:S02]  /*b770*/  SEL R31, R30, R31, P0 ;  /* 0x0000001f1e1f7207 */ /* 0x000fc40000000000 */
[----:B------:R-:W-:Y:S02]  /*b780*/  SHF.R.U64 R9, R9, 0x3, RZ ;  /* 0x0000000309097819 */ /* 0x000fe400000012ff */
[----:B------:R-:W-:Y:S02]  /*b790*/  F2FP.BF16.F32.PACK_AB R21, R68, R21 ;  /* 0x000000154415723e */ /* 0x000fe400000010ff */
[----:B------:R-:W-:Y:S02]  /*b7a0*/  F2FP.BF16.F32.PACK_AB R20, R69, R20 ;  /* 0x000000144514723e */ /* 0x000fe400000010ff */
[----:B------:R-:W-:Y:S02]  /*b7b0*/  SEL R36, R33, R32, P0 ;  /* 0x0000002021247207 */ /* 0x000fe40000000000 */
[----:B------:R-:W-:Y:S02]  /*b7c0*/  SEL R30, R27, R26, P0 ;  /* 0x0000001a1b1e7207 */ /* 0x000fe40000000000 */
[----:B------:R-:W-:Y:S01]  /*b7d0*/  SEL R49, R26, R27, P0 ;  /* 0x0000001b1a317207 */ /* 0x000fe20000000000 */
[----:B------:R-:W-:Y:S01]  /*b7e0*/  IMAD.X R27, RZ, RZ, R7, P6 ;  /* 0x000000ffff1b7224 */ /* 0x000fe200030e0607 */
[----:B------:R-:W-:-:S02]  /*b7f0*/  F2FP.BF16.F32.PACK_AB R56, R56, R65 ;  /* 0x000000413838723e */ /* 0x000fc400000010ff */
[----:B------:R-:W-:Y:S02]  /*b800*/  SEL R33, R32, R33, P0 ;  /* 0x0000002120217207 */ /* 0x000fe40000000000 */
[----:B------:R-:W-:Y:S02]  /*b810*/  SHF.R.U64 R12, R12, 0x3, RZ ;  /* 0x000000030c0c7819 */ /* 0x000fe400000012ff */
[----:B------:R-:W-:Y:S02]  /*b820*/  F2FP.BF16.F32.PACK_AB R94, R94, R95 ;  /* 0x0000005f5e5e723e */ /* 0x000fe400000010ff */
[----:B------:R-:W-:Y:S02]  /*b830*/  F2FP.BF16.F32.PACK_AB R93, R92, R93 ;  /* 0x0000005d5c5d723e */ /* 0x000fe400000010ff */
[----:B------:R-:W-:Y:S02]  /*b840*/  F2FP.BF16.F32.PACK_AB R57, R48, R57 ;  /* 0x000000393039723e */ /* 0x000fe400000010ff */
[----:B------:R-:W-:-:S02]  /*b850*/  SEL R32, R29, R28, P0 ;  /* 0x0000001c1d207207 */ /* 0x000fc40000000000 */
[C---:B------:R-:W-:Y:S02]  /*b860*/  IADD3 R65, P3, R6.reuse, 0x4000, RZ ;  /* 0x0000400006417810 */ /* 0x040fe40007f7e0ff */
[C---:B------:R-:W-:Y:S02]  /*b870*/  IADD3 R69, P5, R6.reuse, 0x4040, RZ ;  /* 0x0000404006457810 */ /* 0x040fe40007fbe0ff */
[----:B------:R-:W-:Y:S02]  /*b880*/  IADD3 R62, P6, R6, 0x4060, RZ ;  /* 0x00004060063e7810 */ /* 0x000fe40007fde0ff */
[----:B------:R-:W-:Y:S01]  /*b890*/  SHF.R.U64 R10, R10, 0x3, RZ ;  /* 0x000000030a0a7819 */ /* 0x000fe200000012ff */
[----:B------:R-:W-:Y:S01]  /*b8a0*/  IMAD.X R11, RZ, RZ, R7, P5 ;  /* 0x000000ffff0b7224 */ /* 0x000fe200028e0607 */
[----:B------:R-:W-:Y:S02]  /*b8b0*/  F2FP.BF16.F32.PACK_AB R90, R90, R91 ;  /* 0x0000005b5a5a723e */ /* 0x000fe400000010ff */
[----:B------:R-:W-:-:S02]  /*b8c0*/  F2FP.BF16.F32.PACK_AB R89, R88, R89 ;  /* 0x000000595859723e */ /* 0x000fc400000010ff */
[----:B------:R-:W-:Y:S02]  /*b8d0*/  SEL R29, R28, R29, P0 ;  /* 0x0000001d1c1d7207 */ /* 0x000fe40000000000 */
[----:B------:R-:W-:Y:S01]  /*b8e0*/  LOP3.LUT R6, R9, R6, RZ, 0x3c, !PT ;  /* 0x0000000609067212 */ /* 0x000fe200078e3cff */
[--C-:B------:R-:W-:Y:S01]  /*b8f0*/  IMAD.X R9, RZ, RZ, R7.reuse, P6 ;  /* 0x000000ffff097224 */ /* 0x100fe200030e0607 */
[----:B------:R-:W-:Y:S02]  /*b900*/  SEL R28, R21, R20, P0 ;  /* 0x00000014151c7207 */ /* 0x000fe40000000000 */
[----:B------:R-:W-:Y:S01]  /*b910*/  SEL R41, R20, R21, P0 ;  /* 0x0000001514297207 */ /* 0x000fe20000000000 */
[----:B------:R-:W-:Y:S01]  /*b920*/  IMAD.X R21, RZ, RZ, R7, P2 ;  /* 0x000000ffff157224 */ /* 0x000fe200010e0607 */
[----:B------:R-:W-:Y:S02]  /*b930*/  LOP3.LUT R20, R12, R63, RZ, 0x3c, !PT ;  /* 0x0000003f0c147212 */ /* 0x000fe400078e3cff */
[----:B------:R-:W-:-:S02]  /*b940*/  SEL R34, R94, R93, P0 ;  /* 0x0000005d5e227207 */ /* 0x000fc40000000000 */
[----:B------:R-:W-:Y:S02]  /*b950*/  SEL R48, R56, R57, P0 ;  /* 0x0000003938307207 */ /* 0x000fe40000000000 */
[----:B------:R-:W-:Y:S02]  /*b960*/  LOP3.LUT R52, R69, 0x380, RZ, 0xc0, !PT ;  /* 0x0000038045347812 */ /* 0x000fe400078ec0ff */
[----:B------:R-:W-:Y:S02]  /*b970*/  LOP3.LUT R12, R10, R67, RZ, 0x3c, !PT ;  /* 0x000000430a0c7212 */ /* 0x000fe400078e3cff */
[----:B------:R-:W-:Y:S02]  /*b980*/  SEL R93, R93, R94, P0 ;  /* 0x0000005e5d5d7207 */ /* 0x000fe40000000000 */
[----:B------:R-:W-:Y:S02]  /*b990*/  SEL R40, R90, R89, P0 ;  /* 0x000000595a287207 */ /* 0x000fe40000000000 */
[----:B------:R-:W-:-:S02]  /*b9a0*/  SEL R57, R57, R56, P0 ;  /* 0x0000003839397207 */ /* 0x000fc40000000000 */
[----:B------:R-:W-:Y:S02]  /*b9b0*/  MOV R67, R6 ;  /* 0x0000000600437202 */ /* 0x000fe40000000f00 */
[----:B------:R-:W-:Y:S02]  /*b9c0*/  F2FP.BF16.F32.PACK_AB R15, R70, R15 ;  /* 0x0000000f460f723e */ /* 0x000fe400000010ff */
[----:B------:R-:W-:Y:S02]  /*b9d0*/  F2FP.BF16.F32.PACK_AB R14, R71, R14 ;  /* 0x0000000e470e723e */ /* 0x000fe400000010ff */
[----:B------:R-:W-:Y:S02]  /*b9e0*/  SEL R89, R89, R90, P0 ;  /* 0x0000005a59597207 */ /* 0x000fe40000000000 */
[----:B------:R-:W-:Y:S02]  /*b9f0*/  SHF.R.U64 R52, R52, 0x3, RZ ;  /* 0x0000000334347819 */ /* 0x000fe400000012ff */
[----:B------:R-:W-:-:S02]  /*ba00*/  SEL R56, R15, R14, P0 ;  /* 0x0000000e0f387207 */ /* 0x000fc40000000000 */
[----:B------:R-:W-:Y:S01]  /*ba10*/  SEL R53, R14, R15, P0 ;  /* 0x0000000f0e357207 */ /* 0x000fe20000000000 */
[----:B------:R-:W-:Y:S01]  /*ba20*/  IMAD.X R15, RZ, RZ, R7, P3 ;  /* 0x000000ffff0f7224 */ /* 0x000fe200018e0607 */
[----:B------:R-:W-:Y:S02]  /*ba30*/  SEL R60, R86, R87, P0 ;  /* 0x00000057563c7207 */ /* 0x000fe40000000000 */
[----:B------:R-:W-:Y:S02]  /*ba40*/  SEL R87, R87, R86, P0 ;  /* 0x0000005657577207 */ /* 0x000fe40000000000 */
[----:B------:R-:W-:Y:S02]  /*ba50*/  LOP3.LUT R8, R59, 0x380, RZ, 0xc0, !PT ;  /* 0x000003803b087812 */ /* 0x000fe400078ec0ff */
[----:B------:R-:W-:Y:S02]  /*ba60*/  LOP3.LUT R10, R52, R69, RZ, 0x3c, !PT ;  /* 0x00000045340a7212 */ /* 0x000fe400078e3cff */
[----:B------:R-:W-:-:S02]  /*ba70*/  MOV R64, R20 ;  /* 0x0000001400407202 */ /* 0x000fc40000000f00 */
[----:B------:R-:W-:Y:S02]  /*ba80*/  SHF.R.U64 R8, R8, 0x3, RZ ;  /* 0x0000000308087819 */ /* 0x000fe400000012ff */
[----:B------:R-:W-:Y:S02]  /*ba90*/  MOV R61, R10 ;  /* 0x0000000a003d7202 */ /* 0x000fe40000000f00 */
[----:B------:R-:W-:Y:S02]  /*baa0*/  LOP3.LUT R26, R8, R59, RZ, 0x3c, !PT ;  /* 0x0000003b081a7212 */ /* 0x000fe400078e3cff */
[----:B------:R-:W-:Y:S02]  /*bab0*/  LOP3.LUT R8, R65, 0x380, RZ, 0xc0, !PT ;  /* 0x0000038041087812 */ /* 0x000fe400078ec0ff */
[----:B------:R-:W-:Y:S02]  /*bac0*/  LOP3.LUT R59, R62, 0x380, RZ, 0xc0, !PT ;  /* 0x000003803e3b7812 */ /* 0x000fe400078ec0ff */
[----:B------:R-:W-:-:S02]  /*bad0*/  SHF.R.U64 R8, R8, 0x3, RZ ;  /* 0x0000000308087819 */ /* 0x000fc400000012ff */
[----:B------:R-:W-:Y:S02]  /*bae0*/  SHF.R.U64 R59, R59, 0x3, RZ ;  /* 0x000000033b3b7819 */ /* 0x000fe400000012ff */
[----:B------:R-:W-:Y:S02]  /*baf0*/  LOP3.LUT R14, R8, R65, RZ, 0x3c, !PT ;  /* 0x00000041080e7212 */ /* 0x000fe400078e3cff */
[----:B------:R-:W-:Y:S02]  /*bb00*/  LOP3.LUT R8, R59, R62, RZ, 0x3c, !PT ;  /* 0x0000003e3b087212 */ /* 0x000fe400078e3cff */
[----:B------:R-:W-:Y:S02]  /*bb10*/  MOV R63, R14 ;  /* 0x0000000e003f7202 */ /* 0x000fe40000000f00 */
[----:B------:R-:W-:Y:S02]  /*bb20*/  MOV R59, R8 ;  /* 0x00000008003b7202 */ /* 0x000fe40000000f00 */
[----:B------:R-:W-:-:S02]  /*bb30*/  MOV R62, R12 ;  /* 0x0000000c003e7202 */ /* 0x000fc40000000f00 */
[----:B------:R-:W-:Y:S02]  /*bb40*/  MOV R66, R26 ;  /* 0x0000001a00427202 */ /* 0x000fe40000000f00 */
[----:B------:R-:W-:Y:S02]  /*bb50*/  MOV R65, R24 ;  /* 0x0000001800417202 */ /* 0x000fe40000000f00 */
[----:B------:R-:W-:Y:S01]  /*bb60*/  PLOP3.LUT P2, PT, PT, PT, UP0, 0x80, 0x0 ;  /* 0x000000000000781c */ /* 0x000fe20003f4f008 */
        /* <DEDUP_REMOVED lines=9> */
[----:B------:R-:W3:Y:S01]  /*bc00*/  SHFL.IDX PT, R39, R39, R6, 0x1c1f ;  /* 0x001c1f0627277589 */ /* 0x000ee200000e0000 */
[----:B0-----:R-:W-:-:S02]  /*bc10*/  SEL R8, R34, R93, P0 ;  /* 0x0000005d22087207 */ /* 0x001fc40000000000 */
[----:B------:R-:W-:Y:S01]  /*bc20*/  SEL R10, R93, R34, P0 ;  /* 0x000000225d0a7207 */ /* 0x000fe20000000000 */
[----:B------:R-:W-:Y:S04]  /*bc30*/  SHFL.IDX PT, R42, R42, R35, 0x1c1f ;  /* 0x001c1f232a2a7589 */ /* 0x000fe800000e0000 */
[----:B------:R-:W0:Y:S01]  /*bc40*/  SHFL.IDX PT, R37, R37, R6, 0x1c1f ;  /* 0x001c1f0625257589 */ /* 0x000e2200000e0000 */
[----:B-1----:R-:W-:Y:S02]  /*bc50*/  SEL R9, R48, R57, P0 ;  /* 0x0000003930097207 */ /* 0x002fe40000000000 */
[----:B------:R-:W-:Y:S01]  /*bc60*/  SEL R11, R57, R48, P0 ;  /* 0x00000030390b7207 */ /* 0x000fe20000000000 */
[----:B------:R-:W-:Y:S04]  /*bc70*/  SHFL.IDX PT, R38, R38, R35, 0x1c1f ;  /* 0x001c1f2326267589 */ /* 0x000fe800000e0000 */
[----:B------:R-:W1:Y:S01]  /*bc80*/  SHFL.IDX PT, R31, R31, R6, 0x1c1f ;  /* 0x001c1f061f1f7589 */ /* 0x000e6200000e0000 */
[----:B--2---:R-:W-:-:S02]  /*bc90*/  SEL R12, R40, R89, P0 ;  /* 0x00000059280c7207 */ /* 0x004fc40000000000 */
[----:B------:R-:W-:Y:S01]  /*bca0*/  SEL R14, R89, R40, P0 ;  /* 0x00000028590e7207 */ /* 0x000fe20000000000 */
[----:B------:R-:W-:Y:S04]  /*bcb0*/  SHFL.IDX PT, R36, R36, R35, 0x1c1f ;  /* 0x001c1f2324247589 */ /* 0x000fe800000e0000 */
[----:B------:R-:W2:Y:S01]  /*bcc0*/  SHFL.IDX PT, R33, R33, R6, 0x1c1f ;  /* 0x001c1f0621217589 */ /* 0x000ea200000e0000 */
[----:B---3--:R-:W-:Y:S02]  /*bcd0*/  SEL R13, R50, R39, P0 ;  /* 0x00000027320d7207 */ /* 0x008fe40000000000 */
[----:B------:R-:W-:Y:S01]  /*bce0*/  SEL R15, R39, R50, P0 ;  /* 0x00000032270f7207 */ /* 0x000fe20000000000 */
[----:B------:R2:W-:Y:S04]  /*bcf0*/  SHFL.IDX PT, R21, R30, R35, 0x1c1f ;  /* 0x001c1f231e157589 */ /* 0x0005e800000e0000 */
[----:B------:R-:W3:Y:S01]  /*bd00*/  SHFL.IDX PT, R52, R49, R6, 0x1c1f ;  /* 0x001c1f0631347589 */ /* 0x000ee200000e0000 */
[----:B0-----:R-:W-:-:S02]  /*bd10*/  SEL R24, R42, R37, P0 ;  /* 0x000000252a187207 */ /* 0x001fc40000000000 */
[----:B------:R-:W-:Y:S01]  /*bd20*/  SEL R26, R37, R42, P0 ;  /* 0x0000002a251a7207 */ /* 0x000fe20000000000 */
[----:B------:R-:W-:Y:S04]  /*bd30*/  SHFL.IDX PT, R32, R32, R35, 0x1c1f ;  /* 0x001c1f2320207589 */ /* 0x000fe800000e0000 */
[----:B------:R-:W-:Y:S01]  /*bd40*/  SHFL.IDX PT, R54, R54, R35, 0x1c1f ;  /* 0x001c1f2336367589 */ /* 0x000fe200000e0000 */
[----:B-1----:R-:W-:Y:S02]  /*bd50*/  SEL R25, R38, R31, P0 ;  /* 0x0000001f26197207 */ /* 0x002fe40000000000 */
[----:B------:R-:W-:Y:S01]  /*bd60*/  SEL R27, R31, R38, P0 ;  /* 0x000000261f1b7207 */ /* 0x000fe20000000000 */
[----:B------:R3:W0:Y:S04]  /*bd70*/  SHFL.IDX PT, R7, R29, R6, 0x1c1f ;  /* 0x001c1f061d077589 */ /* 0x00062800000e0000 */
[----:B------:R-:W1:Y:S01]  /*bd80*/  SHFL.IDX PT, R51, R51, R6, 0x1c1f ;  /* 0x001c1f0633337589 */ /* 0x000e6200000e0000 */
[----:B--2---:R-:W-:-:S03]  /*bd90*/  SEL R30, R33, R36, P0 ;  /* 0x00000024211e7207 */ /* 0x004fc60000000000 */
[----:B------:R2:W-:Y:S04]  /*bda0*/  SHFL.IDX PT, R20, R28, R35, 0x1c1f ;  /* 0x001c1f231c147589 */ /* 0x0005e800000e0000 */
[----:B------:R-:W-:Y:S01]  /*bdb0*/  SHFL.IDX PT, R44, R44, R35, 0x1c1f ;  /* 0x001c1f232c2c7589 */ /* 0x000fe200000e0000 */
[----:B---3--:R-:W-:Y:S02]  /*bdc0*/  SEL R29, R21, R52, P0 ;  /* 0x00000034151d7207 */ /* 0x008fe40000000000 */
[----:B------:R-:W-:Y:S01]  /*bdd0*/  SEL R31, R52, R21, P0 ;  /* 0x00000015341f7207 */ /* 0x000fe20000000000 */
[----:B------:R-:W-:Y:S01]  /*bde0*/  SHFL.IDX PT, R56, R56, R35, 0x1c1f ;  /* 0x001c1f2338387589 */ /* 0x000fe200000e0000 */
[----:B--2---:R-:W-:-:S03]  /*bdf0*/  SEL R28, R36, R33, P0 ;  /* 0x00000021241c7207 */ /* 0x004fc60000000000 */
[----:B------:R-:W2:Y:S04]  /*be00*/  SHFL.IDX PT, R41, R41, R6, 0x1c1f ;  /* 0x001c1f0629297589 */ /* 0x000ea800000e0000 */
[----:B------:R-:W3:Y:S01]  /*be10*/  SHFL.IDX PT, R43, R43, R6, 0x1c1f ;  /* 0x001c1f062b2b7589 */ /* 0x000ee200000e0000 */
[----:B0-----:R-:W-:Y:S02]  /*be20*/  SEL R36, R32, R7, P0 ;  /* 0x0000000720247207 */ /* 0x001fe40000000000 */
[----:B------:R-:W-:Y:S01]  /*be30*/  SEL R38, R7, R32, P0 ;  /* 0x0000002007267207 */ /* 0x000fe20000000000 */
[----:B------:R-:W0:Y:S01]  /*be40*/  SHFL.IDX PT, R53, R53, R6, 0x1c1f ;  /* 0x001c1f0635357589 */ /* 0x000e2200000e0000 */
[----:B-1----:R-:W-:Y:S01]  /*be50*/  SEL R37, R54, R51, P0 ;  /* 0x0000003336257207 */ /* 0x002fe20000000000 */
[----:B------:R-:W-:Y:S01]  /*be60*/  IMAD.U32 R7, RZ, RZ, UR7 ;  /* 0x00000007ff077e24 */ /* 0x000fe2000f8e00ff */
[----:B------:R-:W-:Y:S01]  /*be70*/  SEL R39, R51, R54, P0 ;  /* 0x0000003633277207 */ /* 0x000fe20000000000 */
[----:B------:R-:W-:Y:S06]  /*be80*/  BAR.SYNC.DEFER_BLOCKING 0x1, 0x100 ;  /* 0x0044000000007b1d */ /* 0x000fec0000010000 */
[----:B------:R-:W-:Y:S04]  /*be90*/  SHFL.IDX PT, R58, R58, R35, 0x1c1f ;  /* 0x001c1f233a3a7589 */ /* 0x000fe800000e0000 */
[----:B------:R-:W1:Y:S01]  /*bea0*/  SHFL.IDX PT, R55, R55, R6, 0x1c1f ;  /* 0x001c1f0637377589 */ /* 0x000e6200000e0000 */
[----:B--2---:R-:W-:-:S02]  /*beb0*/  SEL R32, R20, R41, P0 ;  /* 0x0000002914207207 */ /* 0x004fc40000000000 */
[----:B------:R-:W-:Y:S01]  /*bec0*/  SEL R34, R41, R20, P0 ;  /* 0x0000001429227207 */ /* 0x000fe20000000000 */
[----:B------:R-:W-:Y:S01]  /*bed0*/  SHFL.IDX PT, R46, R46, R35, 0x1c1f ;  /* 0x001c1f232e2e7589 */ /* 0x000fe200000e0000 */
[----:B---3--:R-:W-:Y:S02]  /*bee0*/  SEL R40, R44, R43, P0 ;  /* 0x0000002b2c287207 */ /* 0x008fe40000000000 */
[----:B------:R-:W-:Y:S01]  /*bef0*/  SEL R42, R43, R44, P0 ;  /* 0x0000002c2b2a7207 */ /* 0x000fe20000000000 */
[----:B------:R2:W-:Y:S01]  /*bf00*/  SHFL.IDX PT, R60, R60, R35, 0x1c1f ;  /* 0x001c1f233c3c7589 */ /* 0x0005e200000e0000 */
[----:B0-----:R-:W-:-:S03]  /*bf10*/  SEL R33, R56, R53, P0 ;  /* 0x0000003538217207 */ /* 0x001fc60000000000 */
[----:B------:R-:W0:Y:S04]  /*bf20*/  SHFL.IDX PT, R45, R45, R6, 0x1c1f ;  /* 0x001c1f062d2d7589 */ /* 0x000e2800000e0000 */
[----:B------:R3:W4:Y:S01]  /*bf30*/  SHFL.IDX PT, R87, R87, R6, 0x1c1f ;  /* 0x001c1f0657577589 */ /* 0x00072200000e0000 */
[----:B--2---:R-:W-:-:S03]  /*bf40*/  SEL R35, R53, R56, P0 ;  /* 0x0000003835237207 */ /* 0x004fc60000000000 */
[----:B------:R0:W-:Y:S04]  /*bf50*/  STSM.16.M88.4 [R67], R8 ;  /* 0x0000000843007844 */ /* 0x0001e80000000200 */
[----:B------:R-:W-:Y:S01]  /*bf60*/  STSM.16.M88.4 [R66], R12 ;  /* 0x0000000c42007844 */ /* 0x000fe20000000200 */
[----:B-1----:R-:W-:Y:S01]  /*bf70*/  SEL R41, R58, R55, P0 ;  /* 0x000000373a297207 */ /* 0x002fe20000000000 */
[----:B---3--:R-:W-:Y:S01]  /*bf80*/  IMAD.U32 R6, RZ, RZ, UR6 ;  /* 0x00000006ff067e24 */ /* 0x008fe2000f8e00ff */
[----:B------:R-:W-:Y:S01]  /*bf90*/  SEL R43, R55, R58, P0 ;  /* 0x0000003a372b7207 */ /* 0x000fe20000000000 */
[----:B------:R-:W-:Y:S01]  /*bfa0*/  STSM.16.M88.4 [R65], R24 ;  /* 0x0000001841007844 */ /* 0x000fe20000000200 */
[----:B------:R-:W-:-:S03]  /*bfb0*/  ULDC.64 UR6, c[0x0][0xc08] ;  /* 0x0003020000067ab9 */ /* 0x000fc60000000a00 */
[----:B------:R-:W-:Y:S01]  /*bfc0*/  STSM.16.M88.4 [R64], R28 ;  /* 0x0000001c40007844 */ /* 0x000fe20000000200 */
[----:B0-----:R-:W-:-:S03]  /*bfd0*/  SEL R8, R46, R45, P0 ;  /* 0x0000002d2e087207 */ /* 0x001fc60000000000 */
[----:B------:R-:W-:Y:S01]  /*bfe0*/  STSM.16.M88.4 [R63], R36 ;  /* 0x000000243f007844 */ /* 0x000fe20000000200 */
[----:B------:R-:W-:Y:S02]  /*bff0*/  SEL R10, R45, R46, P0 ;  /* 0x0000002e2d0a7207 */ /* 0x000fe40000000000 */
[----:B----4-:R-:W-:Y:S01]  /*c000*/  SEL R9, R60, R87, P0 ;  /* 0x000000573c097207 */ /* 0x010fe20000000000 */
[----:B------:R-:W-:Y:S01]  /*c010*/  STSM.16.M88.4 [R62], R32 ;  /* 0x000000203e007844 */ /* 0x000fe20000000200 */
[----:B------:R-:W-:Y:S01]  /*c020*/  SEL R11, R87, R60, P0 ;  /* 0x0000003c570b7207 */ /* 0x000fe20000000000 */
[----:B------:R-:W-:Y:S01]  /*c030*/  UISETP.NE.U32.AND UP1, UPT, UR6, URZ, UPT ;  /* 0x0000003f0600728c */ /* 0x000fe2000bf25070 */
[----:B------:R-:W0:Y:S01]  /*c040*/  LDC R46, c[0x0][0xbe8] ;  /* 0x0002fa00ff2e7b82 */ /* 0x000e220000000800 */
[----:B------:R-:W-:Y:S04]  /*c050*/  STSM.16.M88.4 [R61], R40 ;  /* 0x000000283d007844 */ /* 0x000fe80000000200 */
[----:B------:R1:W-:Y:S03]  /*c060*/  STSM.16.M88.4 [R59], R8 ;  /* 0x000000083b007844 */ /* 0x0003e60000000200 */
[----:B------:R-:W-:Y:S01]  /*c070*/  BAR.SYNC.DEFER_BLOCKING 0x1, 0x100 ;  /* 0x0044000000007b1d */ /* 0x000fe20000010000 */
[----:B------:R-:W-:-:S06]  /*c080*/  UISETP.NE.AND.EX UP1, UPT, UR7, URZ, UPT, UP1 ;  /* 0x0000003f0700728c */ /* 0x000fcc000bf25310 */
[----:B------:R-:W-:-:S05]  /*c090*/  PLOP3.LUT P0, PT, PT, PT, UP1, 0x80, 0x0 ;  /* 0x000000000000781c */ /* 0x000fca0003f0f018 */
[----:B------:R-:W-:Y:S02]  /*c0a0*/  @UP1 ULDC.64 UR6, c[0x0][0xc08] ;  /* 0x0003020000061ab9 */ /* 0x000fe40000000a00 */
[----:B------:R-:W-:Y:S01]  /*c0b0*/  @UP1 UIMAD.WIDE UR6, UR37, 0x4, UR6 ;  /* 0x00000004250618a5 */ /* 0x000fe2000f8e0206 */
[----:B-1----:R-:W-:-:S05]  /*c0c0*/  IMAD.U32 R9, RZ, RZ, UR8 ;  /* 0x00000008ff097e24 */ /* 0x002fca000f8e00ff */
[----:B------:R-:W-:Y:S02]  /*c0d0*/  IMAD.U32 R10, RZ, RZ, UR6 ;  /* 0x00000006ff0a7e24 */ /* 0x000fe4000f8e00ff */
[----:B------:R-:W-:Y:S01]  /*c0e0*/  IMAD.U32 R11, RZ, RZ, UR7 ;  /* 0x00000007ff0b7e24 */ /* 0x000fe2000f8e00ff */
[----:B------:R-:W2:Y:S01]  /*c0f0*/  @P2 LDG.E R12, desc[UR54][R6.64] ;  /* 0x00000036060c2981 */ /* 0x000ea2000c1e1900 */
[----:B0-----:R-:W-:Y:S01]  /*c100*/  ISETP.NE.AND P1, PT, R46, 0x1, PT ;  /* 0x000000012e00780c */ /* 0x001fe20003f25270 */
[----:B------:R-:W-:Y:S02]  /*c110*/  UMOV UR4, URZ ;  /* 0x0000003f00047c82 */ /* 0x000fe40008000000 */
[----:B------:R0:W5:Y:S10]  /*c120*/  @P0 LDG.E R9, desc[UR54][R10.64] ;  /* 0x000000360a090981 */ /* 0x000174000c1e1900 */
[----:B------:R-:W1:Y:S08]  /*c130*/  @P1 LDC R13, c[0x0][0xbec] ;  /* 0x0002fb00ff0d1b82 */ /* 0x000e700000000800 */
[----:B------:R-:W3:Y:S01]  /*c140*/  @P1 LDC R14, c[0x0][0xbf0] ;  /* 0x0002fc00ff0e1b82 */ /* 0x000ee20000000800 */
[----:B--2---:R-:W-:Y:S01]  /*c150*/  @P2 R2UR UR4, R12 ;  /* 0x000000000c0422ca */ /* 0x004fe200000e0000 */
[----:B01-3--:R-:W-:-:S14]  /*c160*/  @P0 BRA `(.L_x_9649) ;  /* 0x0000000000100947 */ /* 0x00bfdc0003800000 */
[----:B------:R-:W-:Y:S05]  /*c170*/  @!P2 BRA `(.L_x_9649) ;  /* 0x00000000000ca947 */ /* 0x000fea0003800000 */
[----:B------:R-:W2:Y:S04]  /*c180*/  LDG.E R8, desc[UR54][R6.64] ;  /* 0x0000003606087981 */ /* 0x000ea8000c1e1900 */
[----:B-----5:R-:W2:Y:S02]  /*c190*/  LDG.E R9, desc[UR54][R6.64+0x4] ;  /* 0x0000043606097981 */ /* 0x020ea4000c1e1900 */
[----:B--2---:R-:W-:-:S07]  /*c1a0*/  IMAD.IADD R9, R9, 0x1, -R8 ;  /* 0x0000000109097824 */ /* 0x004fce00078e0a08 */
.L_x_9649:
[----:B------:R-:W-:Y:S01]  /*c1b0*/  USHF.R.S32.HI UR14, URZ, 0x1f, UR39 ;  /* 0x0000001f3f0e7899 */ /* 0x000fe20008011427 */
[----:B------:R-:W-:Y:S01]  /*c1c0*/  VIADD R8, R18, UR40 ;  /* 0x0000002812087c36 */ /* 0x000fe20008000000 */
        /* <DEDUP_REMOVED lines=28> */
[----:B------:R-:W-:Y:S01]  /*c390*/  SHF.R.S32.HI R8, RZ, 0x1f, R11 ;  /* 0x0000001fff087819 */ /* 0x000fe2000001140b */
[----:B------:R-:W-:Y:S01]  /*c3a0*/  IMAD.X R9, RZ, RZ, R5, P3 ;  /* 0x000000ffff097224 */ /* 0x000fe200018e0605 */
[----:B------:R-:W-:-:S02]  /*c3b0*/  IADD3 R15, P0, R4, 0x1000, RZ ;  /* 0x00001000040f7810 */ /* 0x000fc40007f1e0ff */
[----:B------:R-:W-:Y:S01]  /*c3c0*/  IADD3.X R7, R7, UR7, R10, P2, !PT ;  /* 0x0000000707077c10 */ /* 0x000fe200097fe40a */
[----:B------:R-:W-:Y:S01]  /*c3d0*/  ULDC.64 UR6, c[0x0][0xb88] ;  /* 0x0002e20000067ab9 */ /* 0x000fe20000000a00 */
[----:B------:R-:W-:Y:S01]  /*c3e0*/  LOP3.LUT R10, R13, 0x380, RZ, 0xc0, !PT ;  /* 0x000003800d0a7812 */ /* 0x000fe200078ec0ff */
[----:B------:R-:W-:Y:S01]  /*c3f0*/  IMAD R14, R8, UR6, RZ ;  /* 0x00000006080e7c24 */ /* 0x000fe2000f8e02ff */
[----:B------:R-:W-:Y:S01]  /*c400*/  LOP3.LUT R12, R15, 0x380, RZ, 0xc0, !PT ;  /* 0x000003800f0c7812 */ /* 0x000fe200078ec0ff */
[C---:B------:R-:W-:Y:S01]  /*c410*/  IMAD.WIDE.U32 R6, R11.reuse, UR6, R6 ;  /* 0x000000060b067c25 */ /* 0x040fe2000f8e0006 */
[----:B------:R-:W-:Y:S02]  /*c420*/  SHF.R.U64 R8, R10, 0x3, RZ ;  /* 0x000000030a087819 */ /* 0x000fe400000012ff */
        /* <DEDUP_REMOVED lines=8> */
[----:B------:R-:W-:-:S02]  /*c4b0*/  IADD3 R11, P2, R4, 0x3000, RZ ;  /* 0x00003000040b7810 */ /* 0x000fc40007f5e0ff */
        /* <DEDUP_REMOVED lines=115> */
.L_x_9651:
[----:B------:R-:W-:Y:S05]  /*cbf0*/  BSYNC B1 ;  /* 0x0000000000017941 */ /* 0x000fea0003800000 */
.L_x_9650:
        /* <DEDUP_REMOVED lines=13> */
.L_x_9653:
[----:B------:R-:W-:Y:S05]  /*ccd0*/  BSYNC B1 ;  /* 0x0000000000017941 */ /* 0x000fea0003800000 */
.L_x_9652:
        /* <DEDUP_REMOVED lines=13> */
.L_x_9655:
[----:B------:R-:W-:Y:S05]  /*cdb0*/  BSYNC B1 ;  /* 0x0000000000017941 */ /* 0x000fea0003800000 */
.L_x_9654:
        /* <DEDUP_REMOVED lines=16> */
.L_x_9648:
        /* <DEDUP_REMOVED lines=33> */
.L_x_9657:
        /* <DEDUP_REMOVED lines=45> */
.L_x_9659:
[----:B------:R-:W-:Y:S05]  /*d3a0*/  BSYNC B1 ;  /* 0x0000000000017941 */ /* 0x000fea0003800000 */
.L_x_9658:
        /* <DEDUP_REMOVED lines=61> */
.L_x_9661:
[----:B------:R-:W-:Y:S05]  /*d780*/  BSYNC B1 ;  /* 0x0000000000017941 */ /* 0x000fea0003800000 */
.L_x_9660:
        /* <DEDUP_REMOVED lines=13> */
.L_x_9663:
[----:B------:R-:W-:Y:S05]  /*d860*/  BSYNC B1 ;  /* 0x0000000000017941 */ /* 0x000fea0003800000 */
.L_x_9662:
        /* <DEDUP_REMOVED lines=13> */
.L_x_9665:
[----:B------:R-:W-:Y:S05]  /*d940*/  BSYNC B1 ;  /* 0x0000000000017941 */ /* 0x000fea0003800000 */
.L_x_9664:
        /* <DEDUP_REMOVED lines=14> */
.L_x_9656:
[----:B------:R-:W-:Y:S05]  /*da30*/  BSYNC B0 ;  /* 0x0000000000007941 */ /* 0x000fea0003800000 */
.L_x_9647:
[----:B------:R-:W-:Y:S02]  /*da40*/  ULDC UR4, c[0x0][0xc3c] ;  /* 0x00030f0000047ab9 */ /* 0x000fe40000000800 */
[----:B------:R-:W-:-:S13]  /*da50*/  ISETP.GE.AND P0, PT, R47, UR4, PT ;  /* 0x000000042f007c0c */ /* 0x000fda000bf06270 */
[----:B------:R-:W-:Y:S05]  /*da60*/  @!P0 BRA `(.L_x_9666) ;  /* 0xffffff3000b48947 */ /* 0x000fea000383ffff */
[----:B------:R-:W-:Y:S05]  /*da70*/  EXIT ;  /* 0x000000000000794d */ /* 0x000fea0003800000 */
.L_x_9605:
        /* <DEDUP_REMOVED lines=55> */
.L_x_9672:
        /* <DEDUP_REMOVED lines=12> */
.L_x_9671:
[----:B------:R-:W-:Y:S05]  /*deb0*/  BSYNC B0 ;  /* 0x0000000000007941 */ /* 0x000fea0003800000 */
.L_x_9670:
        /* <DEDUP_REMOVED lines=21> */
.L_x_9668:
        /* <DEDUP_REMOVED lines=24> */
.L_x_9673:
        /* <DEDUP_REMOVED lines=60> */
.L_x_9669:
[----:B------:R-:W-:Y:S01]  /*e550*/  IMAD.MOV.U32 R16, RZ, RZ, R7 ;  /* 0x000000ffff107224 */ /* 0x000fe200078e0007 */
[----:B------:R-:W-:Y:S01]  /*e560*/  ULDC UR40, c[0x0][0xc3c] ;  /* 0x00030f0000287ab9 */ /* 0x000fe20000000800 */
[----:B------:R-:W-:Y:S02]  /*e570*/  IMAD.MOV.U32 R17, RZ, RZ, RZ ;  /* 0x000000ffff117224 */ /* 0x000fe400078e00ff */
[----:B------:R-:W-:-:S07]  /*e580*/  IMAD.MOV.U32 R18, RZ, RZ, RZ ;  /* 0x000000ffff127224 */ /* 0x000fce00078e00ff */
.L_x_9674:
[----:B------:R-:W-:Y:S01]  /*e590*/  ISETP.NE.AND P0, PT, R5, RZ, PT ;  /* 0x000000ff0500720c */ /* 0x000fe20003f05270 */
[----:B------:R-:W-:-:S12]  /*e5a0*/  IMAD.U32 R19, RZ, RZ, UR40 ;  /* 0x00000028ff137e24 */ /* 0x000fd8000f8e00ff */
[----:B------:R-:W0:Y:S01]  /*e5b0*/  @!P0 S2R R3, SR_CgaCtaId ;  /* 0x0000000000038919 */ /* 0x000e220000008800 */
[----:B------:R-:W-:-:S04]  /*e5c0*/  @!P0 MOV R0, 0x400 ;  /* 0x0000040000008802 */ /* 0x000fc80000000f00 */
[----:B0-----:R-:W-:-:S05]  /*e5d0*/  @!P0 LEA R0, R3, R0, 0x18 ;  /* 0x0000000003008211 */ /* 0x001fca00078ec0ff */
[----:B------:R0:W-:Y:S01]  /*e5e0*/  @!P0 STS.128 [R0+0x228d0], R16 ;  /* 0x0228d01000008388 */ /* 0x0001e20000000c00 */
[----:B------:R-:W-:Y:S06]  /*e5f0*/  BAR.ARV 0x5, 0x180 ;  /* 0x0146000000007b1d */ /* 0x000fec0000002000 */
.L_x_9667:
        /* <DEDUP_REMOVED lines=42> */
[----:B--2---:R-:W-:Y:S01]  /*e8a0*/  IMAD.U32 R2, RZ, RZ, UR4 ;  /* 0x00000004ff027e24 */ /* 0x004fe2000f8e00ff */
        /* <DEDUP_REMOVED lines=9> */
.L_x_9748:
        /* <DEDUP_REMOVED lines=49> */
.L_x_9676:
        /* <DEDUP_REMOVED lines=21> */
.L_x_9677:
        /* <DEDUP_REMOVED lines=11> */
.L_x_9678:
        /* <DEDUP_REMOVED lines=42> */
.L_x_9680:
        /* <DEDUP_REMOVED lines=20> */
.L_x_9683:
[----:B------:R-:W-:Y:S05]  /*f230*/  BSYNC B6 ;  /* 0x0000000000067941 */ /* 0x000fea0003800000 */
.L_x_9682:
        /* <DEDUP_REMOVED lines=22> */
.L_x_9685:
[----:B------:R-:W-:Y:S05]  /*f3a0*/  BSYNC B6 ;  /* 0x0000000000067941 */ /* 0x000fea0003800000 */
.L_x_9684:
        /* <DEDUP_REMOVED lines=21> */
.L_x_9687:
[----:B------:R-:W-:Y:S05]  /*f500*/  BSYNC B6 ;  /* 0x0000000000067941 */ /* 0x000fea0003800000 */
.L_x_9686:
        /* <DEDUP_REMOVED lines=19> */
.L_x_9689:
[----:B------:R-:W-:Y:S05]  /*f640*/  BSYNC B6 ;  /* 0x0000000000067941 */ /* 0x000fea0003800000 */
.L_x_9688:
        /* <DEDUP_REMOVED lines=15> */
.L_x_9768:
        /* <DEDUP_REMOVED lines=8> */
[C---:B0-----:R-:W-:Y:S01]  /*f7c0*/  LOP3.LUT R3, R0.reuse, 0x7f, RZ, 0xc0, !PT ;  /* 0x0000007f00037812 */ /* 0x041fe200078ec0ff */
[----:B------:R-:W-:-:S03]  /*f7d0*/  IMAD.SHL.U32 R0, R0, 0x10, RZ ;  /* 0x0000001000007824 */ /* 0x000fc600078e00ff */
[----:B------:R-:W-:Y:S02]  /*f7e0*/  SHF.R.U32.HI R3, RZ, 0x3, R3 ;  /* 0x00000003ff037819 */ /* 0x000fe40000011603 */
[----:B--2---:R-:W-:Y:S02]  /*f7f0*/  LOP3.LUT R8, R8, 0x7f, RZ, 0xc0, !PT ;  /* 0x0000007f08087812 */ /* 0x004fe400078ec0ff */
[----:B------:R-:W-:Y:S01]  /*f800*/  LOP3.LUT R0, R3, 0x70, R0, 0xf8, !PT ;  /* 0x0000007003007812 */ /* 0x000fe200078ef800 */
[----:B---3--:R-:W-:Y:S01]  /*f810*/  IMAD.SHL.U32 R12, R12, 0x10, RZ ;  /* 0x000000100c0c7824 */ /* 0x008fe200078e00ff */
[----:B------:R-:W0:Y:S01]  /*f820*/  @P2 LDC R3, c[0x0][0x434] ;  /* 0x00010d00ff032b82 */ /* 0x000e220000000800 */
[----:B------:R-:W-:Y:S02]  /*f830*/  SHF.R.U32.HI R14, RZ, 0x3, R8 ;  /* 0x00000003ff0e7819 */ /* 0x000fe40000011608 */
[----:B------:R-:W-:Y:S02]  /*f840*/  VIADD R10, R0, UR4 ;  /* 0x00000004000a7c36 */ /* 0x000fe40008000000 */
        /* <DEDUP_REMOVED lines=41> */
[----:B------:R-:W-:Y:S01]  /*fae0*/  @!P0 LEA.HI.X R11, R2, R7, R3, 0x2, P1 ;  /* 0x00000007020b8211 */ /* 0x000fe200008f1403 */
[----:B------:R-:W-:-:S04]  /*faf0*/  IMAD.U32 R2, RZ, RZ, UR46 ;  /* 0x0000002eff027e24 */ /* 0x000fc8000f8e00ff */
        /* <DEDUP_REMOVED lines=13> */
.L_x_9691:
[----:B------:R-:W-:Y:S01]  /*fbd0*/  IMAD R0, R33, 0x8, R22 ;  /* 0x0000000821007824 */ /* 0x000fe200078e0216 */
[----:B------:R-:W-:Y:S01]  /*fbe0*/  SHF.L.U32 R30, R36, 0x1f, RZ ;  /* 0x0000001f241e7819 */ /* 0x000fe200000006ff */
[----:B------:R-:W-:Y:S01]  /*fbf0*/  BSSY B0, `(.L_x_9692) ;  /* 0x0000004000007945 */ /* 0x000fe20003800000 */
[----:B------:R-:W-:Y:S02]  /*fc00*/  SHF.R.S32.HI R26, RZ, 0x1f, R8 ;  /* 0x0000001fff1a7819 */ /* 0x000fe40000011408 */
[----:B------:R-:W0:Y:S02]  /*fc10*/  SYNCS.PHASECHK.TRANS64.TRYWAIT P0, [R0+URZ+0x22880], R30 ;  /* 0x0228801e000075a7 */ /* 0x000e24000800017f */
[----:B0-----:R-:W-:Y:S05]  /*fc20*/  @!P0 BRA `(.L_x_9693) ;  /* 0x00000050006c8947 */ /* 0x001fea0003800000 */
.L_x_9769:
[----:B------:R-:W-:Y:S05]  /*fc30*/  BSYNC B0 ;  /* 0x0000000000007941 */ /* 0x000fea0003800000 */
.L_x_9692:
        /* <DEDUP_REMOVED lines=126> */
.L_x_9791:
        /* <DEDUP_REMOVED lines=9> */
.L_x_9695:
        /* <DEDUP_REMOVED lines=11> */
.L_x_9696:
[----:B------:R1:W-:Y:S01]  /*10560*/  SYNCS.ARRIVE.TRANS64.A1T0 RZ, [R0+URZ+0x22870], RZ ;  /* 0x022870ff00ff79a7 */ /* 0x0003e2000810003f */
[----:B------:R-:W-:Y:S05]  /*10570*/  @!P6 BRA `(.L_x_9697) ;  /* 0x000000000004e947 */ /* 0x000fea0003800000 */
[----:B------:R-:W-:Y:S01]  /*10580*/  BPT.TRAP 0x1 ;  /* 0x000000040000795c */ /* 0x000fe20000300000 */
.L_x_9697:
[----:B------:R-:W2:Y:S01]  /*10590*/  SYNCS.PHASECHK.TRANS64.TRYWAIT P0, [R0+URZ+0x22840], R30 ;  /* 0x0228401e000075a7 */ /* 0x000ea2000800017f */
[----:B------:R-:W-:Y:S04]  /*105a0*/  BSSY B0, `(.L_x_9698) ;  /* 0x0000002000007945 */ /* 0x000fe80003800000 */
[----:B--2---:R-:W-:Y:S05]  /*105b0*/  @!P0 BRA `(.L_x_9699) ;  /* 0x0000005400408947 */ /* 0x004fea0003800000 */
.L_x_9792:
[----:B------:R-:W-:Y:S05]  /*105c0*/  BSYNC B0 ;  /* 0x0000000000007941 */ /* 0x000fea0003800000 */
.L_x_9698:
        /* <DEDUP_REMOVED lines=56> */
[----:B------:R-:W-:Y:S01]  /*10950*/  @P4 IADD3 R9, P0, R32, R14, RZ ;  /* 0x0000000e20094210 */ /* 0x000fe20007f1e0ff */
[----:B------:R-:W-:Y:S01]  /*10960*/  @P5 IMAD.MOV.U32 R3, RZ, RZ, R10 ;  /* 0x000000ffff035224 */ /* 0x000fe200078e000a */
        /* <DEDUP_REMOVED lines=45> */
.L_x_9814:
        /* <DEDUP_REMOVED lines=9> */
.L_x_9701:
        /* <DEDUP_REMOVED lines=11> */
.L_x_9702:
        /* <DEDUP_REMOVED lines=34> */
.L_x_9704:
[----:B------:R-:W-:Y:S05]  /*10fa0*/  BSYNC B6 ;  /* 0x0000000000067941 */ /* 0x000fea0003800000 */
.L_x_9703:
[----:B------:R0:W5:Y:S01]  /*10fb0*/  LDL R8, [R1+0x18] ;  /* 0x0000180001087983 */ /* 0x0001620000100800 */
[----:B------:R-:W-:Y:S01]  /*10fc0*/  R2UR UR6, R37 ;  /* 0x00000000250672ca */ /* 0x000fe200000e0000 */
[----:B------:R-:W-:Y:S01]  /*10fd0*/  UISETP.NE.AND UP0, UPT, UR49, URZ, UPT ;  /* 0x0000003f3100728c */ /* 0x000fe2000bf05270 */
[C---:B------:R-:W-:Y:S01]  /*10fe0*/  R2UR UR10, R18.reuse ;  /* 0x00000000120a72ca */ /* 0x040fe200000e0000 */
[----:B------:R-:W1:Y:S01]  /*10ff0*/  S2R R2, SR_TID.X ;  /* 0x0000000000027919 */ /* 0x000e620000002100 */
[----:B------:R-:W-:Y:S01]  /*11000*/  R2UR UR7, R18 ;  /* 0x00000000120772ca */ /* 0x000fe200000e0000 */
[----:B------:R-:W-:Y:S01]  /*11010*/  ULDC.64 UR8, c[0x0][0x2d8] ;  /* 0x0000b60000087ab9 */ /* 0x000fe20000000a00 */
[----:B------:R-:W2:Y:S01]  /*11020*/  LDC R4, c[0x0][0x448] ;  /* 0x00011200ff047b82 */ /* 0x000ea20000000800 */
        /* <DEDUP_REMOVED lines=17> */
[----:B------:R-:W-:Y:S01]  /*11140*/  @P0 IMAD.HI.U32 R2, R5, UR10, RZ ;  /* 0x0000000a05020c27 */ /* 0x000fe2000f8e00ff */
[----:B------:R-:W1:Y:S03]  /*11150*/  S2R R19, SR_TID.X ;  /* 0x0000000000137919 */ /* 0x000e660000002100 */
[----:B------:R-:W-:Y:S01]  /*11160*/  IMAD.MOV.U32 R0, RZ, RZ, R5 ;  /* 0x000000ffff007224 */ /* 0x000fe200078e0005 */
[----:B------:R-:W-:Y:S01]  /*11170*/  @P1 SHF.R.U32.HI R0, RZ, UR6, R2 ;  /* 0x00000006ff001c19 */ /* 0x000fe20008011602 */
[----:B------:R-:W-:Y:S02]  /*11180*/  UIMAD UR7, UR43, UR9, UR7 ;  /* 0x000000092b0772a4 */ /* 0x000fe4000f8e0207 */
[----:B------:R-:W-:Y:S01]  /*11190*/  UIMAD.WIDE.U32 UR4, UR43, UR8, UR4 ;  /* 0x000000082b0472a5 */ /* 0x000fe2000f8e0004 */
[--C-:B------:R-:W-:Y:S01]  /*111a0*/  SHF.R.S32.HI R2, RZ, 0x1f, R0.reuse ;  /* 0x0000001fff027819 */ /* 0x100fe20000011400 */
[----:B------:R-:W-:Y:S01]  /*111b0*/  IMAD.MOV R6, RZ, RZ, -R0 ;  /* 0x000000ffff067224 */ /* 0x000fe200078e0a00 */
[----:B------:R-:W-:Y:S01]  /*111c0*/  ULDC.64 UR8, c[0x0][0x2d0] ;  /* 0x0000b40000087ab9 */ /* 0x000fe20000000a00 */
[----:B------:R-:W-:Y:S01]  /*111d0*/  UIADD3 UR5, UR5, UR7, URZ ;  /* 0x0000000705057290 */ /* 0x000fe2000fffe03f */
[----:B------:R-:W-:-:S02]  /*111e0*/  IMAD.U32 R9, RZ, RZ, UR8 ;  /* 0x00000008ff097e24 */ /* 0x000fc4000f8e00ff */
[----:B------:R-:W-:Y:S02]  /*111f0*/  IMAD R3, R2, UR8, RZ ;  /* 0x0000000802037c24 */ /* 0x000fe4000f8e02ff */
[----:B--2---:R-:W-:Y:S02]  /*11200*/  IMAD R5, R4, R6, R5 ;  /* 0x0000000604057224 */ /* 0x004fe400078e0205 */
        /* <DEDUP_REMOVED lines=19> */
[----:B------:R-:W-:Y:S01]  /*11340*/  IMAD R17, R17, 0x80, R10 ;  /* 0x0000008011117824 */ /* 0x000fe200078e020a */
        /* <DEDUP_REMOVED lines=50> */
.L_x_9831:
        /* <DEDUP_REMOVED lines=10> */
.L_x_9706:
        /* <DEDUP_REMOVED lines=18> */
.L_x_9832:
[----:B------:R-:W-:Y:S05]  /*11830*/  BSYNC B0 ;  /* 0x0000000000007941 */ /* 0x000fea0003800000 */
.L_x_9707:
[----:B------:R-:W-:-:S06]  /*11840*/  UISETP.GE.AND UP0, UPT, UR42, 0x2, UPT ;  /* 0x000000022a00788c */ /* 0x000fcc000bf06270 */
[----:B------:R-:W-:-:S13]  /*11850*/  PLOP3.LUT P0, PT, PT, PT, UP0, 0x80, 0x0 ;  /* 0x000000000000781c */ /* 0x000fda0003f0f008 */
[----:B------:R-:W-:Y:S05]  /*11860*/  @!P0 BRA `(.L_x_9709) ;  /* 0x0000001800548947 */ /* 0x000fea0003800000 */
[----:B------:R-:W-:Y:S01]  /*11870*/  UIADD3 UR4, UR42, -0x2, URZ ;  /* 0xfffffffe2a047890 */ /* 0x000fe2000fffe03f */
[----:B------:R-:W-:Y:S02]  /*11880*/  IMAD.MOV.U32 R25, RZ, RZ, R36 ;  /* 0x000000ffff197224 */ /* 0x000fe400078e0024 */
[----:B------:R-:W-:-:S03]  /*11890*/  IMAD.MOV.U32 R24, RZ, RZ, R33 ;  /* 0x000000ffff187224 */ /* 0x000fc600078e0021 */
[----:B------:R-:W-:-:S07]  /*118a0*/  IMAD.U32 R34, RZ, RZ, UR4 ;  /* 0x00000004ff227e24 */ /* 0x000fce000f8e00ff */
.L_x_9729:
        /* <DEDUP_REMOVED lines=18> */
[--C-:B------:R-:W-:Y:S02]  /*119d0*/  IMAD.IADD R0, R0, 0x1, R8.reuse ;  /* 0x0000000100007824 */ /* 0x100fe400078e0208 */
[----:B------:R-:W-:Y:S02]  /*119e0*/  IMAD.IADD R8, R6, 0x1, R8 ;  /* 0x0000000106087824 */ /* 0x000fe400078e0208 */
        /* <DEDUP_REMOVED lines=44> */
.L_x_9710:
[----:B------:R-:W-:Y:S01]  /*11cb0*/  IMAD R0, R33, 0x8, R22 ;  /* 0x0000000821007824 */ /* 0x000fe200078e0216 */
[----:B------:R-:W-:Y:S01]  /*11cc0*/  SHF.L.U32 R31, R36, 0x1f, RZ ;  /* 0x0000001f241f7819 */ /* 0x000fe200000006ff */
[----:B------:R-:W-:Y:S01]  /*11cd0*/  BSSY B0, `(.L_x_9711) ;  /* 0x0000004000007945 */ /* 0x000fe20003800000 */
[----:B------:R-:W-:Y:S02]  /*11ce0*/  SHF.R.S32.HI R30, RZ, 0x1f, R4 ;  /* 0x0000001fff1e7819 */ /* 0x000fe40000011404 */
[----:B------:R-:W0:Y:S02]  /*11cf0*/  SYNCS.PHASECHK.TRANS64.TRYWAIT P0, [R0+URZ+0x22880], R31 ;  /* 0x0228801f000075a7 */ /* 0x000e24000800017f */
[----:B0-----:R-:W-:Y:S05]  /*11d00*/  @!P0 BRA `(.L_x_9712) ;  /* 0x0000005000a48947 */ /* 0x001fea0003800000 */
.L_x_9833:
[----:B------:R-:W-:Y:S05]  /*11d10*/  BSYNC B0 ;  /* 0x0000000000007941 */ /* 0x000fea0003800000 */
.L_x_9711:
        /* <DEDUP_REMOVED lines=84> */
.L_x_9855:
        /* <DEDUP_REMOVED lines=8> */
.L_x_9714:
        /* <DEDUP_REMOVED lines=11> */
.L_x_9715:
[----:B------:R1:W-:Y:S01]  /*12390*/  SYNCS.ARRIVE.TRANS64.A1T0 RZ, [R0+URZ+0x22870], RZ ;  /* 0x022870ff00ff79a7 */ /* 0x0003e2000810003f */
[----:B------:R-:W-:Y:S05]  /*123a0*/  @!P3 BRA `(.L_x_9716) ;  /* 0x000000000004b947 */ /* 0x000fea0003800000 */
[----:B------:R-:W-:Y:S01]  /*123b0*/  BPT.TRAP 0x1 ;  /* 0x000000040000795c */ /* 0x000fe20000300000 */
.L_x_9716:
[----:B------:R-:W2:Y:S01]  /*123c0*/  SYNCS.PHASECHK.TRANS64.TRYWAIT P0, [R0+URZ+0x22840], R31 ;  /* 0x0228401f000075a7 */ /* 0x000ea2000800017f */
[----:B------:R-:W-:Y:S04]  /*123d0*/  BSSY B0, `(.L_x_9717) ;  /* 0x0000002000007945 */ /* 0x000fe80003800000 */
[----:B--2---:R-:W-:Y:S05]  /*123e0*/  @!P0 BRA `(.L_x_9718) ;  /* 0x0000005400bc8947 */ /* 0x004fea0003800000 */
.L_x_9856:
[----:B------:R-:W-:Y:S05]  /*123f0*/  BSYNC B0 ;  /* 0x0000000000007941 */ /* 0x000fea0003800000 */
.L_x_9717:
        /* <DEDUP_REMOVED lines=80> */
.L_x_9878:
        /* <DEDUP_REMOVED lines=8> */
.L_x_9720:
        /* <DEDUP_REMOVED lines=11> */
.L_x_9721:
[----:B------:R0:W-:Y:S02]  /*12a30*/  SYNCS.ARRIVE.TRANS64.A1T0 RZ, [R0+URZ+0x22830], RZ ;  /* 0x022830ff00ff79a7 */ /* 0x0001e4000810003f */
[----:B0-----:R-:W-:-:S05]  /*12a40*/  IMAD.U32 R0, RZ, RZ, UR47 ;  /* 0x0000002fff007e24 */ /* 0x001fca000f8e00ff */
[----:B------:R-:W-:-:S13]  /*12a50*/  ISETP.NE.AND P0, PT, R0, 0x3, PT ;  /* 0x000000030000780c */ /* 0x000fda0003f05270 */
[----:B------:R-:W-:Y:S05]  /*12a60*/  @!P0 BRA `(.L_x_9722) ;  /* 0x0000000000048947 */ /* 0x000fea0003800000 */
[----:B------:R-:W-:Y:S01]  /*12a70*/  BPT.TRAP 0x1 ;  /* 0x000000040000795c */ /* 0x000fe20000300000 */
.L_x_9722:
[----:B------:R-:W-:Y:S01]  /*12a80*/  LOP3.LUT R3, R25, 0x1, RZ, 0x3c, !PT ;  /* 0x0000000119037812 */ /* 0x000fe200078e3cff */
[----:B------:R-:W-:Y:S01]  /*12a90*/  IMAD R0, R24, 0x8, R22 ;  /* 0x0000000818007824 */ /* 0x000fe200078e0216 */
[----:B------:R-:W-:Y:S02]  /*12aa0*/  BSSY B0, `(.L_x_9723) ;  /* 0x0000004000007945 */ /* 0x000fe40003800000 */
[----:B------:R-:W-:-:S04]  /*12ab0*/  SHF.L.U32 R3, R3, 0x1f, RZ ;  /* 0x0000001f03037819 */ /* 0x000fc800000006ff */
[----:B------:R-:W0:Y:S02]  /*12ac0*/  SYNCS.PHASECHK.TRANS64.TRYWAIT P2, [R0+URZ+0x22870], R3 ;  /* 0x02287003000075a7 */ /* 0x000e24000804017f */
[----:B0-----:R-:W-:Y:S05]  /*12ad0*/  @!P2 BRA `(.L_x_9724) ;  /* 0x0000005800c4a947 */ /* 0x001fea0003800000 */
.L_x_9879:
[----:B------:R-:W-:Y:S05]  /*12ae0*/  BSYNC B0 ;  /* 0x0000000000007941 */ /* 0x000fea0003800000 */
.L_x_9723:
[----:B------:R-:W-:-:S05]  /*12af0*/  IMAD.U32 R2, RZ, RZ, UR46 ;  /* 0x0000002eff027e24 */ /* 0x000fca000f8e00ff */
[----:B------:R-:W-:-:S13]  /*12b00*/  ISETP.NE.AND P2, PT, R2, 0x3, PT ;  /* 0x000000030200780c */ /* 0x000fda0003f45270 */
[----:B------:R-:W-:Y:S05]  /*12b10*/  @!P2 BRA `(.L_x_9725) ;  /* 0x000000000004a947 */ /* 0x000fea0003800000 */
[----:B------:R-:W-:Y:S01]  /*12b20*/  BPT.TRAP 0x1 ;  /* 0x000000040000795c */ /* 0x000fe20000300000 */
.L_x_9725:
[----:B0-----:R-:W-:Y:S01]  /*12b30*/  SHF.L.U32 R3, R25, 0x1f, RZ ;  /* 0x0000001f19037819 */ /* 0x001fe200000006ff */
[----:B------:R-:W-:-:S03]  /*12b40*/  IMAD R2, R24, 0x5000, RZ ;  /* 0x0000500018027824 */ /* 0x000fc600078e02ff */
[----:B------:R-:W0:Y:S02]  /*12b50*/  SYNCS.PHASECHK.TRANS64.TRYWAIT P2, [R0+URZ+0x22860], R3 ;  /* 0x02286003000075a7 */ /* 0x000e24000804017f */
[----:B0-----:R-:W-:Y:S05]  /*12b60*/  @!P2 BRA `(.L_x_9726) ;  /* 0x0000005800b4a947 */ /* 0x001fea0003800000 */
.L_x_9880:
        /* <DEDUP_REMOVED lines=90> */
.L_x_9727:
[----:B-1----:R1:W-:Y:S01]  /*13110*/  SYNCS.ARRIVE.TRANS64.A1T0 RZ, [R0+URZ+0x22850], RZ ;  /* 0x022850ff00ff79a7 */ /* 0x0023e2000810003f */
[----:B------:R-:W-:Y:S06]  /*13120*/  BAR.SYNC.DEFER_BLOCKING 0x2, 0x80 ;  /* 0x0082000000007b1d */ /* 0x000fec0000010000 */
[----:B------:R-:W-:Y:S05]  /*13130*/  @!P0 BRA `(.L_x_9728) ;  /* 0x0000000000048947 */ /* 0x000fea0003800000 */
[----:B------:R-:W-:Y:S01]  /*13140*/  BPT.TRAP 0x1 ;  /* 0x000000040000795c */ /* 0x000fe20000300000 */
.L_x_9728:
[----:B------:R-:W2:Y:S01]  /*13150*/  LDL R2, [R1+0x8] ;  /* 0x0000080001027983 */ /* 0x000ea20000100800 */
[----:B-1----:R-:W-:Y:S02]  /*13160*/  VIADD R0, R0, 0x22880 ;  /* 0x0002288000007836 */ /* 0x002fe40000000000 */
[----:B------:R-:W-:Y:S02]  /*13170*/  IMAD.MOV.U32 R25, RZ, RZ, R36 ;  /* 0x000000ffff197224 */ /* 0x000fe400078e0024 */
[----:B------:R-:W-:Y:S01]  /*13180*/  IMAD.MOV.U32 R24, RZ, RZ, R33 ;  /* 0x000000ffff187224 */ /* 0x000fe200078e0021 */
[----:B--2---:R-:W-:-:S04]  /*13190*/  PRMT R0, R2, 0x654, R0 ;  /* 0x0000065402007816 */ /* 0x004fc80000000000 */
[----:B------:R1:W-:Y:S01]  /*131a0*/  SYNCS.ARRIVE.TRANS64.RED.A1T0 RZ, [R0+URZ], RZ ;  /* 0x000000ff00ff79a7 */ /* 0x0003e2000810043f */
[----:B------:R-:W-:Y:S05]  /*131b0*/  @P1 BRA `(.L_x_9729) ;  /* 0xffffffe400bc1947 */ /* 0x000fea000383ffff */
.L_x_9709:
        /* <DEDUP_REMOVED lines=19> */
.L_x_9731:
[----:B------:R-:W-:Y:S05]  /*132f0*/  BSYNC B0 ;  /* 0x0000000000007941 */ /* 0x000fea0003800000 */
.L_x_9730:
[----:B------:R-:W-:Y:S05]  /*13300*/  @!P0 BRA `(.L_x_9732) ;  /* 0x0000000000048947 */ /* 0x000fea0003800000 */
[----:B------:R-:W-:Y:S01]  /*13310*/  BPT.TRAP 0x1 ;  /* 0x000000040000795c */ /* 0x000fe20000300000 */
.L_x_9732:
[----:B0-----:R-:W-:Y:S01]  /*13320*/  LOP3.LUT R3, R36, 0x1, RZ, 0x3c, !PT ;  /* 0x0000000124037812 */ /* 0x001fe200078e3cff */
[----:B------:R-:W-:Y:S01]  /*13330*/  IMAD R2, R33, 0x8, R22 ;  /* 0x0000000821027824 */ /* 0x000fe200078e0216 */
[----:B------:R-:W-:Y:S02]  /*13340*/  BSSY B0, `(.L_x_9733) ;  /* 0x0000004000007945 */ /* 0x000fe40003800000 */
[----:B------:R-:W-:-:S04]  /*13350*/  SHF.L.U32 R3, R3, 0x1f, RZ ;  /* 0x0000001f03037819 */ /* 0x000fc800000006ff */
[----:B------:R-:W0:Y:S02]  /*13360*/  SYNCS.PHASECHK.TRANS64.TRYWAIT P1, [R2+URZ+0x22870], R3 ;  /* 0x02287003020075a7 */ /* 0x000e24000802017f */
[----:B0-----:R-:W-:Y:S05]  /*13370*/  @!P1 BRA `(.L_x_9734) ;  /* 0x0000005000c49947 */ /* 0x001fea0003800000 */
.L_x_9881:
[----:B------:R-:W-:Y:S05]  /*13380*/  BSYNC B0 ;  /* 0x0000000000007941 */ /* 0x000fea0003800000 */
.L_x_9733:
[----:B------:R-:W-:-:S05]  /*13390*/  IMAD.U32 R0, RZ, RZ, UR46 ;  /* 0x0000002eff007e24 */ /* 0x000fca000f8e00ff */
[----:B------:R-:W-:-:S13]  /*133a0*/  ISETP.NE.AND P1, PT, R0, 0x3, PT ;  /* 0x000000030000780c */ /* 0x000fda0003f25270 */
[----:B------:R-:W-:Y:S05]  /*133b0*/  @!P1 BRA `(.L_x_9735) ;  /* 0x0000000000049947 */ /* 0x000fea0003800000 */
[----:B------:R-:W-:Y:S01]  /*133c0*/  BPT.TRAP 0x1 ;  /* 0x000000040000795c */ /* 0x000fe20000300000 */
.L_x_9735:
[----:B0-----:R-:W-:-:S04]  /*133d0*/  SHF.L.U32 R3, R36, 0x1f, RZ ;  /* 0x0000001f24037819 */ /* 0x001fc800000006ff */
[----:B------:R-:W0:Y:S02]  /*133e0*/  SYNCS.PHASECHK.TRANS64.TRYWAIT P1, [R2+URZ+0x22860], R3 ;  /* 0x02286003020075a7 */ /* 0x000e24000802017f */
[----:B0-----:R-:W-:Y:S05]  /*133f0*/  @!P1 BRA `(.L_x_9736) ;  /* 0x0000005000b89947 */ /* 0x001fea0003800000 */
.L_x_9882:
        /* <DEDUP_REMOVED lines=91> */
.L_x_9737:
[----:B-1----:R1:W-:Y:S01]  /*139b0*/  SYNCS.ARRIVE.TRANS64.A1T0 RZ, [R2+URZ+0x22850], RZ ;  /* 0x022850ff02ff79a7 */ /* 0x0023e2000810003f */
[----:B------:R-:W-:Y:S06]  /*139c0*/  BAR.SYNC.DEFER_BLOCKING 0x2, 0x80 ;  /* 0x0082000000007b1d */ /* 0x000fec0000010000 */
[----:B------:R-:W-:Y:S05]  /*139d0*/  @!P0 BRA `(.L_x_9738) ;  /* 0x0000000000048947 */ /* 0x000fea0003800000 */
[----:B------:R-:W-:Y:S01]  /*139e0*/  BPT.TRAP 0x1 ;  /* 0x000000040000795c */ /* 0x000fe20000300000 */
.L_x_9738:
        /* <DEDUP_REMOVED lines=9> */
.L_x_9681:
[----:B------:R-:W-:Y:S05]  /*13a80*/  BSYNC B7 ;  /* 0x0000000000077941 */ /* 0x000fea0003800000 */
.L_x_9679:
        /* <DEDUP_REMOVED lines=12> */
.L_x_9739:
        /* <DEDUP_REMOVED lines=25> */
[----:B------:R-:W-:Y:S02]  /*13ce0*/  IMAD.IADD R3, R4, 0x1, R3 ;  /* 0x0000000104037824 */ /* 0x000fe400078e0203 */
[----:B------:R-:W-:Y:S04]  /*13cf0*/  SHFL.IDX PT, R4, R16, 0x1, 0x1f ;  /* 0x00201f0010047f89 */ /* 0x000fe800000e0000 */
        /* <DEDUP_REMOVED lines=12> */
.L_x_9745:
        /* <DEDUP_REMOVED lines=14> */
.L_x_9744:
[----:B------:R-:W-:Y:S05]  /*13ea0*/  BSYNC B0 ;  /* 0x0000000000007941 */ /* 0x000fea0003800000 */
.L_x_9743:
        /* <DEDUP_REMOVED lines=23> */
.L_x_9741:
        /* <DEDUP_REMOVED lines=26> */
.L_x_9746:
[----:B0-----:R-:W-:Y:S02]  /*141c0*/  IMAD R7, R15, R8, RZ ;  /* 0x000000080f077224 */ /* 0x001fe400078e02ff */
[----:B------:R-:W-:Y:S02]  /*141d0*/  IMAD.MOV.U32 R2, RZ, RZ, RZ ;  /* 0x000000ffff027224 */ /* 0x000fe400078e00ff */
[----:B-1----:R-:W-:Y:S02]  /*141e0*/  IMAD R16, R16, R6, R11 ;  /* 0x0000000610107224 */ /* 0x002fe400078e020b */
[----:B------:R-:W-:-:S04]  /*141f0*/  IMAD.HI.U32 R3, R3, R7, R2 ;  /* 0x0000000703037227 */ /* 0x000fc800078e0002 */
[----:B------:R-:W-:Y:S01]  /*14200*/  IMAD.IADD R7, R5, 0x1, -R16 ;  /* 0x0000000105077824 */ /* 0x000fe200078e0a10 */
[----:B------:R-:W-:-:S04]  /*14210*/  IABS R5, R4 ;  /* 0x0000000400057213 */ /* 0x000fc80000000000 */
[----:B------:R-:W-:Y:S01]  /*14220*/  IABS R2, R7 ;  /* 0x0000000700027213 */ /* 0x000fe20000000000 */
[----:B------:R-:W-:-:S04]  /*14230*/  IMAD.MOV R5, RZ, RZ, -R5 ;  /* 0x000000ffff057224 */ /* 0x000fc800078e0a05 */
        /* <DEDUP_REMOVED lines=23> */
[----:B0-----:R-:W-:Y:S01]  /*143b0*/  VIADD R3, R9, 0xffffffe ;  /* 0x0ffffffe09037836 */ /* 0x001fe20000000000 */
[----:B------:R-:W-:-:S05]  /*143c0*/  IABS R9, R6 ;  /* 0x0000000600097213 */ /* 0x000fca0000000000 */
[----:B------:R-:W0:Y:S02]  /*143d0*/  F2I.FTZ.U32.TRUNC.NTZ R3, R3 ;  /* 0x0000000300037305 */ /* 0x000e24000021f000 */
[----:B0-----:R-:W-:-:S04]  /*143e0*/  IMAD.MOV R7, RZ, RZ, -R3 ;  /* 0x000000ffff077224 */ /* 0x001fc800078e0a03 */
[----:B------:R-:W-:-:S04]  /*143f0*/  IMAD R7, R7, R8, RZ ;  /* 0x0000000807077224 */ /* 0x000fc800078e02ff */
[----:B------:R-:W-:Y:S01]  /*14400*/  IMAD.HI.U32 R2, R3, R7, R2 ;  /* 0x0000000703027227 */ /* 0x000fe200078e0002 */
        /* <DEDUP_REMOVED lines=19> */
.L_x_9742:
[----:B------:R-:W-:Y:S01]  /*14540*/  IMAD.MOV.U32 R16, RZ, RZ, R5 ;  /* 0x000000ffff107224 */ /* 0x000fe200078e0005 */
[----:B------:R-:W-:Y:S01]  /*14550*/  ULDC UR40, c[0x0][0xc3c] ;  /* 0x00030f0000287ab9 */ /* 0x000fe20000000800 */
[----:B------:R-:W-:Y:S02]  /*14560*/  IMAD.MOV.U32 R17, RZ, RZ, RZ ;  /* 0x000000ffff117224 */ /* 0x000fe400078e00ff */
[----:B------:R-:W-:-:S07]  /*14570*/  IMAD.MOV.U32 R18, RZ, RZ, RZ ;  /* 0x000000ffff127224 */ /* 0x000fce00078e00ff */
.L_x_9747:
[----:B------:R1:W2:Y:S01]  /*14580*/  LDL R2, [R1+0x8] ;  /* 0x0000080001027983 */ /* 0x0002a20000100800 */
[----:B------:R-:W0:Y:S02]  /*14590*/  S2R R0, SR_TID.X ;  /* 0x0000000000007919 */ /* 0x000e240000002100 */
[----:B0-----:R-:W-:Y:S01]  /*145a0*/  LOP3.LUT R0, R0, 0x1f, RZ, 0xc0, !PT ;  /* 0x0000001f00007812 */ /* 0x001fe200078ec0ff */
[----:B------:R-:W-:Y:S03]  /*145b0*/  BAR.SYNC.DEFER_BLOCKING 0x4, 0x180 ;  /* 0x0106000000007b1d */ /* 0x000fe60000010000 */
[----:B------:R-:W-:Y:S01]  /*145c0*/  ISETP.NE.AND P0, PT, R0, RZ, PT ;  /* 0x000000ff0000720c */ /* 0x000fe20003f05270 */
[----:B------:R-:W-:-:S12]  /*145d0*/  IMAD.U32 R19, RZ, RZ, UR40 ;  /* 0x00000028ff137e24 */ /* 0x000fd8000f8e00ff */
[----:B------:R-:W-:Y:S01]  /*145e0*/  @!P0 MOV R0, 0x400 ;  /* 0x0000040000008802 */ /* 0x000fe20000000f00 */
[----:B--2---:R-:W0:Y:S03]  /*145f0*/  @!P0 S2R R2, SR_CgaCtaId ;  /* 0x0000000000028919 */ /* 0x004e260000008800 */
[----:B0-----:R-:W-:Y:S01]  /*14600*/  @!P0 LEA R22, R2, R0, 0x18 ;  /* 0x0000000002168211 */ /* 0x001fe200078ec0ff */
[----:B------:R1:W-:Y:S04]  /*14610*/  @!P0 STL [R1+0x8], R2 ;  /* 0x0000080201008387 */ /* 0x0003e80000100800 */
[----:B------:R1:W-:Y:S01]  /*14620*/  @!P0 STS.128 [R22+0x228d0], R16 ;  /* 0x0228d01016008388 */ /* 0x0003e20000000c00 */
[----:B------:R-:W-:Y:S06]  /*14630*/  BAR.ARV 0x5, 0x180 ;  /* 0x0146000000007b1d */ /* 0x000fec0000002000 */
.L_x_9740:
[----:B------:R-:W-:Y:S02]  /*14640*/  ULDC UR4, c[0x0][0xc3c] ;  /* 0x00030f0000047ab9 */ /* 0x000fe40000000800 */
[----:B------:R-:W-:-:S06]  /*14650*/  UISETP.GE.AND UP0, UPT, UR40, UR4, UPT ;  /* 0x000000042800728c */ /* 0x000fcc000bf06270 */
[----:B------:R-:W-:-:S13]  /*14660*/  PLOP3.LUT P0, PT, PT, PT, UP0, 0x80, 0x0 ;  /* 0x000000000000781c */ /* 0x000fda0003f0f008 */
[----:B------:R-:W-:Y:S05]  /*14670*/  @!P0 BRA `(.L_x_9748) ;  /* 0xffffffa000b08947 */ /* 0x000fea000383ffff */
.L_x_9675:
        /* <DEDUP_REMOVED lines=12> */
.L_x_9883:
[----:B------:R-:W-:Y:S05]  /*14740*/  BSYNC B0 ;  /* 0x0000000000007941 */ /* 0x000fea0003800000 */
.L_x_9749:
[----:B------:R-:W-:-:S03]  /*14750*/  UMOV UR4, 0xffffffff ;  /* 0xffffffff00047882 */ /* 0x000fc60000000000 */
[----:B------:R-:W-:Y:S05]  /*14760*/  BRA.DIV UR4, `(.L_x_9751) ;  /* 0x0000004204047947 */ /* 0x000fea000b800000 */
[----:B0-----:R-:W0:Y:S02]  /*14770*/  S2R R0, SR_TID.X ;  /* 0x0000000000007919 */ /* 0x001e240000002100 */
[----:B0-----:R-:W-:-:S04]  /*14780*/  SHF.R.U32.HI R0, RZ, 0x5, R0 ;  /* 0x00000005ff007819 */ /* 0x001fc80000011600 */
[----:B------:R-:W-:-:S05]  /*14790*/  LOP3.LUT R0, R0, 0x3, RZ, 0xc0, !PT ;  /* 0x0000000300007812 */ /* 0x000fca00078ec0ff */
[----:B------:R0:W1:Y:S02]  /*147a0*/  SHFL.IDX PT, R14, R0, RZ, 0x1f ;  /* 0x00001fff000e7589 */ /* 0x00006400000e0000 */
.L_x_9886:
[----:B-1----:R-:W-:Y:S01]  /*147b0*/  ISETP.NE.AND P0, PT, R14, RZ, PT ;  /* 0x000000ff0e00720c */ /* 0x002fe20003f05270 */
[----:B------:R-:W-:-:S12]  /*147c0*/  BSSY B0, `(.L_x_9752) ;  /* 0x000002c000007945 */ /* 0x000fd80003800000 */
[----:B------:R-:W-:Y:S05]  /*147d0*/  @P0 BRA `(.L_x_9753) ;  /* 0x0000000000a80947 */ /* 0x000fea0003800000 */
[----:B------:R-:W-:-:S03]  /*147e0*/  UMOV UR4, 0xffffffff ;  /* 0xffffffff00047882 */ /* 0x000fc60000000000 */
[----:B------:R-:W-:Y:S05]  /*147f0*/  BRA.DIV UR4, `(.L_x_9754) ;  /* 0x0000004204147947 */ /* 0x000fea000b800000 */
[----:B------:R-:W-:-:S13]  /*14800*/  ELECT P6, URZ, PT ;  /* 0x00000000003f782f */ /* 0x000fda00038c0000 */
.L_x_9889:
[----:B------:R-:W-:Y:S05]  /*14810*/  @!P6 BRA `(.L_x_9753) ;  /* 0x000000000098e947 */ /* 0x000fea0003800000 */
[----:B------:R-:W-:-:S06]  /*14820*/  ULOP3.LUT UR4, UR36, 0x2, URZ, 0xfc, !UPT ;  /* 0x0000000224047892 */ /* 0x000fcc000f8efc3f */
[----:B0-----:R-:W-:-:S05]  /*14830*/  IMAD.U32 R0, RZ, RZ, UR4 ;  /* 0x00000004ff007e24 */ /* 0x001fca000f8e00ff */
[----:B------:R-:W-:-:S13]  /*14840*/  ISETP.NE.AND P0, PT, R0, 0x3, PT ;  /* 0x000000030000780c */ /* 0x000fda0003f05270 */
[----:B------:R-:W-:Y:S05]  /*14850*/  @!P0 BRA `(.L_x_9755) ;  /* 0x0000000000048947 */ /* 0x000fea0003800000 */
[----:B------:R-:W-:Y:S01]  /*14860*/  BPT.TRAP 0x1 ;  /* 0x000000040000795c */ /* 0x000fe20000300000 */
.L_x_9755:
[C---:B------:R-:W-:Y:S01]  /*14870*/  IMAD R5, R33.reuse, 0x8, R4 ;  /* 0x0000000821057824 */ /* 0x040fe200078e0204 */
[----:B------:R-:W-:Y:S01]  /*14880*/  SHF.L.U32 R0, R36, 0x1f, RZ ;  /* 0x0000001f24007819 */ /* 0x000fe200000006ff */
[----:B------:R-:W-:-:S03]  /*14890*/  VIADD R33, R33, 0x1 ;  /* 0x0000000121217836 */ /* 0x000fc60000000000 */
[----:B------:R-:W0:Y:S02]  /*148a0*/  SYNCS.PHASECHK.TRANS64.TRYWAIT P1, [R5+URZ+0x22840], R0 ;  /* 0x02284000050075a7 */ /* 0x000e24000802017f */
[----:B------:R-:W-:-:S04]  /*148b0*/  ISETP.NE.AND P2, PT, R33, 0x2, PT ;  /* 0x000000022100780c */ /* 0x000fc80003f45270 */
[----:B------:R-:W-:Y:S01]  /*148c0*/  SEL R3, RZ, 0x1, P2 ;  /* 0x00000001ff037807 */ /* 0x000fe20001000000 */
[----:B0-----:R-:W-:Y:S08]  /*148d0*/  @!P1 BRA `(.L_x_9756) ;  /* 0x0000003c00fc9947 */ /* 0x001ff00003800000 */
.L_x_9890:
[----:B------:R-:W-:Y:S02]  /*148e0*/  SEL R33, R33, RZ, P2 ;  /* 0x000000ff21217207 */ /* 0x000fe40001000000 */
[----:B------:R-:W-:Y:S01]  /*148f0*/  LOP3.LUT R2, R36, R3, RZ, 0x3c, !PT ;  /* 0x0000000324027212 */ /* 0x000fe200078e3cff */
[----:B------:R-:W-:Y:S06]  /*14900*/  @!P0 BRA `(.L_x_9757) ;  /* 0x0000000000048947 */ /* 0x000fec0003800000 */
[----:B------:R-:W-:Y:S01]  /*14910*/  BPT.TRAP 0x1 ;  /* 0x000000040000795c */ /* 0x000fe20000300000 */
.L_x_9757:
[----:B------:R-:W-:Y:S01]  /*14920*/  IMAD R33, R33, 0x8, R4 ;  /* 0x0000000821217824 */ /* 0x000fe200078e0204 */
[----:B------:R-:W-:-:S04]  /*14930*/  SHF.L.U32 R2, R2, 0x1f, RZ ;  /* 0x0000001f02027819 */ /* 0x000fc800000006ff */
[----:B------:R-:W1:Y:S02]  /*14940*/  SYNCS.PHASECHK.TRANS64.TRYWAIT P1, [R33+URZ+0x22840], R2 ;  /* 0x02284002210075a7 */ /* 0x000e64000802017f */
[----:B-1----:R-:W-:Y:S05]  /*14950*/  @!P1 BRA `(.L_x_9758) ;  /* 0x0000003c00f09947 */ /* 0x002fea0003800000 */
.L_x_9891:
[----:B------:R-:W-:Y:S05]  /*14960*/  @!P0 BRA `(.L_x_9759) ;  /* 0x0000000000048947 */ /* 0x000fea0003800000 */
[----:B------:R-:W-:Y:S01]  /*14970*/  BPT.TRAP 0x1 ;  /* 0x000000040000795c */ /* 0x000fe20000300000 */
.L_x_9759:
[----:B------:R-:W2:Y:S02]  /*14980*/  SYNCS.PHASECHK.TRANS64.TRYWAIT P1, [R5+URZ+0x22860], R0 ;  /* 0x02286000050075a7 */ /* 0x000ea4000802017f */
[----:B--2---:R-:W-:Y:S05]  /*14990*/  @!P1 BRA `(.L_x_9760) ;  /* 0x0000003c00f49947 */ /* 0x004fea0003800000 */
.L_x_9892:
[----:B------:R-:W-:Y:S05]  /*149a0*/  @!P0 BRA `(.L_x_9761) ;  /* 0x0000000000048947 */ /* 0x000fea0003800000 */
[----:B------:R-:W-:Y:S01]  /*149b0*/  BPT.TRAP 0x1 ;  /* 0x000000040000795c */ /* 0x000fe20000300000 */
.L_x_9761:
[----:B------:R-:W3:Y:S02]  /*149c0*/  SYNCS.PHASECHK.TRANS64.TRYWAIT P1, [R33+URZ+0x22860], R2 ;  /* 0x02286002210075a7 */ /* 0x000ee4000802017f */
[----:B---3--:R-:W-:Y:S05]  /*149d0*/  @!P1 BRA `(.L_x_9762) ;  /* 0x0000003c00f89947 */ /* 0x008fea0003800000 */
.L_x_9893:
[----:B------:R-:W-:Y:S05]  /*149e0*/  @!P0 BRA `(.L_x_9763) ;  /* 0x0000000000048947 */ /* 0x000fea0003800000 */
[----:B------:R-:W-:Y:S01]  /*149f0*/  BPT.TRAP 0x1 ;  /* 0x000000040000795c */ /* 0x000fe20000300000 */
.L_x_9763:
[----:B------:R-:W4:Y:S02]  /*14a00*/  SYNCS.PHASECHK.TRANS64.TRYWAIT P1, [R5+URZ+0x22880], R0 ;  /* 0x02288000050075a7 */ /* 0x000f24000802017f */
[----:B----4-:R-:W-:Y:S05]  /*14a10*/  @!P1 BRA `(.L_x_9764) ;  /* 0x0000003c00fc9947 */ /* 0x010fea0003800000 */
.L_x_9894:
[----:B------:R-:W-:Y:S05]  /*14a20*/  @!P0 BRA `(.L_x_9765) ;  /* 0x0000000000048947 */ /* 0x000fea0003800000 */
[----:B------:R-:W-:Y:S01]  /*14a30*/  BPT.TRAP 0x1 ;  /* 0x000000040000795c */ /* 0x000fe20000300000 */
.L_x_9765:
[----:B------:R0:W0:Y:S02]  /*14a40*/  SYNCS.PHASECHK.TRANS64.TRYWAIT P0, [R33+URZ+0x22880], R2 ;  /* 0x02288002210075a7 */ /* 0x000024000800017f */
[----:B0-----:R-:W-:Y:S05]  /*14a50*/  @!P0 NANOSLEEP.SYNCS 0x989680 ;  /* 0x009896800000895d */ /* 0x001fea0003900000 */
[----:B------:R-:W0:Y:S02]  /*14a60*/  @!P0 SYNCS.PHASECHK.TRANS64 P0, [R33+URZ+0x22880], R2 ;  /* 0x02288002210085a7 */ /* 0x000e24000800007f */
[----:B0-----:R-:W-:Y:S05]  /*14a70*/  @!P0 BRA `(.L_x_9765) ;  /* 0xfffffffc00f08947 */ /* 0x001fea000383ffff */
.L_x_9753:
[----:B------:R-:W-:Y:S05]  /*14a80*/  BSYNC B0 ;  /* 0x0000000000007941 */ /* 0x000fea0003800000 */
.L_x_9752:
[----:B------:R-:W-:Y:S05]  /*14a90*/  EXIT ;  /* 0x000000000000794d */ /* 0x000fea0003800000 */
.L_x_9612:
[----:B0-----:R-:W-:-:S04]  /*14aa0*/  IMAD.U32 R3, RZ, RZ, UR43 ;  /* 0x0000002bff037e24 */ /* 0x001fc8000f8e00ff */
[----:B------:R0:W1:Y:S03]  /*14ab0*/  SYNCS.PHASECHK.TRANS64.TRYWAIT P1, [R3+URZ+0x22800], R0 ;  /* 0x02280000030075a7 */ /* 0x000066000802017f */
[----:B-1----:R-:W-:Y:S05]  /*14ac0*/  @!P1 NANOSLEEP.SYNCS 0x989680 ;  /* 0x009896800000995d */ /* 0x002fea0003900000 */
[----:B------:R-:W1:Y:S02]  /*14ad0*/  @!P1 SYNCS.PHASECHK.TRANS64 P1, [R3+URZ+0x22800], R0 ;  /* 0x02280000030095a7 */ /* 0x000e64000802007f */
[----:B-1----:R-:W-:Y:S05]  /*14ae0*/  @!P1 BRA `(.L_x_9612) ;  /* 0xfffffffc00ec9947 */ /* 0x002fea000383ffff */
[----:B------:R-:W-:Y:S05]  /*14af0*/  BRA `(.L_x_9766) ;  /* 0xfffffecc00fc7947 */ /* 0x000fea000383ffff */
.L_x_9616:
[----:B-1----:R1:W2:Y:S02]  /*14b00*/  SYNCS.PHASECHK.TRANS64.TRYWAIT P1, [R0+URZ+0x22830], R3 ;  /* 0x02283003000075a7 */ /* 0x0022a4000802017f */
[----:B--2---:R-:W-:Y:S05]  /*14b10*/  @!P1 NANOSLEEP.SYNCS 0x989680 ;  /* 0x009896800000995d */ /* 0x004fea0003900000 */
[----:B------:R-:W2:Y:S02]  /*14b20*/  @!P1 SYNCS.PHASECHK.TRANS64 P1, [R0+URZ+0x22830], R3 ;  /* 0x02283003000095a7 */ /* 0x000ea4000802007f */
[----:B--2---:R-:W-:Y:S05]  /*14b30*/  @!P1 BRA `(.L_x_9616) ;  /* 0xfffffffc00f09947 */ /* 0x004fea000383ffff */
[----:B------:R-:W-:Y:S05]  /*14b40*/  BRA `(.L_x_9615) ;  /* 0xfffffed000187947 */ /* 0x000fea000383ffff */
.L_x_9622:
[----:B-1----:R-:W-:-:S04]  /*14b50*/  IMAD.U32 R5, RZ, RZ, UR6 ;  /* 0x00000006ff057e24 */ /* 0x002fc8000f8e00ff */
[----:B------:R1:W2:Y:S03]  /*14b60*/  SYNCS.PHASECHK.TRANS64.TRYWAIT P1, [R5+URZ+0x22830], R4 ;  /* 0x02283004050075a7 */ /* 0x0002a6000802017f */
[----:B--2---:R-:W-:Y:S05]  /*14b70*/  @!P1 NANOSLEEP.SYNCS 0x989680 ;  /* 0x009896800000995d */ /* 0x004fea0003900000 */
[----:B------:R-:W2:Y:S02]  /*14b80*/  @!P1 SYNCS.PHASECHK.TRANS64 P1, [R5+URZ+0x22830], R4 ;  /* 0x02283004050095a7 */ /* 0x000ea4000802007f */
[----:B--2---:R-:W-:Y:S05]  /*14b90*/  @!P1 BRA `(.L_x_9622) ;  /* 0xfffffffc00ec9947 */ /* 0x004fea000383ffff */
[----:B------:R-:W-:Y:S05]  /*14ba0*/  BRA `(.L_x_9619) ;  /* 0xfffffefc00f07947 */ /* 0x000fea000383ffff */
.L_x_9626:
[----:B-1----:R-:W-:-:S04]  /*14bb0*/  IMAD.U32 R5, RZ, RZ, UR6 ;  /* 0x00000006ff057e24 */ /* 0x002fc8000f8e00ff */
[----:B------:R1:W2:Y:S03]  /*14bc0*/  SYNCS.PHASECHK.TRANS64.TRYWAIT P1, [R5+URZ+0x22850], R4 ;  /* 0x02285004050075a7 */ /* 0x0002a6000802017f */
[----:B--2---:R-:W-:Y:S05]  /*14bd0*/  @!P1 NANOSLEEP.SYNCS 0x989680 ;  /* 0x009896800000995d */ /* 0x004fea0003900000 */
[----:B------:R-:W2:Y:S02]  /*14be0*/  @!P1 SYNCS.PHASECHK.TRANS64 P1, [R5+URZ+0x22850], R4 ;  /* 0x02285004050095a7 */ /* 0x000ea4000802007f */
[----:B--2---:R-:W-:Y:S05]  /*14bf0*/  @!P1 BRA `(.L_x_9626) ;  /* 0xfffffffc00ec9947 */ /* 0x004fea000383ffff */
[----:B------:R-:W-:Y:S05]  /*14c00*/  BRA `(.L_x_9623) ;  /* 0xffffff08000c7947 */ /* 0x000fea000383ffff */
.L_x_9634:
[----:B-1----:R-:W-:-:S04]  /*14c10*/  IMAD.U32 R5, RZ, RZ, UR6 ;  /* 0x00000006ff057e24 */ /* 0x002fc8000f8e00ff */
[----:B------:R1:W2:Y:S03]  /*14c20*/  SYNCS.PHASECHK.TRANS64.TRYWAIT P1, [R5+URZ+0x22830], R4 ;  /* 0x02283004050075a7 */ /* 0x0002a6000802017f */
[----:B--2---:R-:W-:Y:S05]  /*14c30*/  @!P1 NANOSLEEP.SYNCS 0x989680 ;  /* 0x009896800000995d */ /* 0x004fea0003900000 */
[----:B------:R-:W2:Y:S02]  /*14c40*/  @!P1 SYNCS.PHASECHK.TRANS64 P1, [R5+URZ+0x22830], R4 ;  /* 0x02283004050095a7 */ /* 0x000ea4000802007f */
[----:B--2---:R-:W-:Y:S05]  /*14c50*/  @!P1 BRA `(.L_x_9634) ;  /* 0xfffffffc00ec9947 */ /* 0x004fea000383ffff */
[----:B------:R-:W-:Y:S05]  /*14c60*/  BRA `(.L_x_9631) ;  /* 0xffffff3000f47947 */ /* 0x000fea000383ffff */
.L_x_9638:
[----:B-1----:R-:W-:-:S04]  /*14c70*/  IMAD.U32 R5, RZ, RZ, UR6 ;  /* 0x00000006ff057e24 */ /* 0x002fc8000f8e00ff */
[----:B------:R1:W2:Y:S03]  /*14c80*/  SYNCS.PHASECHK.TRANS64.TRYWAIT P1, [R5+URZ+0x22850], R4 ;  /* 0x02285004050075a7 */ /* 0x0002a6000802017f */
[----:B--2---:R-:W-:Y:S05]  /*14c90*/  @!P1 NANOSLEEP.SYNCS 0x989680 ;  /* 0x009896800000995d */ /* 0x004fea0003900000 */
[----:B------:R-:W2:Y:S02]  /*14ca0*/  @!P1 SYNCS.PHASECHK.TRANS64 P1, [R5+URZ+0x22850], R4 ;  /* 0x02285004050095a7 */ /* 0x000ea4000802007f */
[----:B--2---:R-:W-:Y:S05]  /*14cb0*/  @!P1 BRA `(.L_x_9638) ;  /* 0xfffffffc00ec9947 */ /* 0x004fea000383ffff */
[----:B------:R-:W-:Y:S05]  /*14cc0*/  BRA `(.L_x_9635) ;  /* 0xffffff3c00047947 */ /* 0x000fea000383ffff */
.L_x_9645:
[----:B-1----:R-:W-:-:S04]  /*14cd0*/  IMAD.U32 R6, RZ, RZ, UR9 ;  /* 0x00000009ff067e24 */ /* 0x002fc8000f8e00ff */
[----:B------:R1:W2:Y:S03]  /*14ce0*/  SYNCS.PHASECHK.TRANS64.TRYWAIT P1, [R6+URZ+0x22850], R3 ;  /* 0x02285003060075a7 */ /* 0x0002a6000802017f */
[----:B--2---:R-:W-:Y:S05]  /*14cf0*/  @!P1 NANOSLEEP.SYNCS 0x989680 ;  /* 0x009896800000995d */ /* 0x004fea0003900000 */
[----:B------:R-:W2:Y:S02]  /*14d00*/  @!P1 SYNCS.PHASECHK.TRANS64 P1, [R6+URZ+0x22850], R3 ;  /* 0x02285003060095a7 */ /* 0x000ea4000802007f */
[----:B--2---:R-:W-:Y:S05]  /*14d10*/  @!P1 BRA `(.L_x_9645) ;  /* 0xfffffffc00ec9947 */ /* 0x004fea000383ffff */
[----:B------:R-:W-:Y:S05]  /*14d20*/  BRA `(.L_x_9644) ;  /* 0xffffff5800dc7947 */ /* 0x000fea000383ffff */
.L_x_9690:
        /* <DEDUP_REMOVED lines=10> */
.L_x_9767:
[----:B------:R-:W-:Y:S05]  /*14dd0*/  BRA `(.L_x_9768) ;  /* 0xffffffa800587947 */ /* 0x000fea000383ffff */
.L_x_9693:
[----:B0-----:R0:W1:Y:S02]  /*14de0*/  SYNCS.PHASECHK.TRANS64.TRYWAIT P0, [R0+URZ+0x22880], R30 ;  /* 0x0228801e000075a7 */ /* 0x001064000800017f */
[----:B-1----:R-:W-:Y:S05]  /*14df0*/  @!P0 NANOSLEEP.SYNCS 0x989680 ;  /* 0x009896800000895d */ /* 0x002fea0003900000 */
[----:B------:R-:W1:Y:S02]  /*14e00*/  @!P0 SYNCS.PHASECHK.TRANS64 P0, [R0+URZ+0x22880], R30 ;  /* 0x0228801e000085a7 */ /* 0x000e64000800007f */
[----:B-1----:R-:W-:Y:S05]  /*14e10*/  @!P0 BRA `(.L_x_9693) ;  /* 0xfffffffc00f08947 */ /* 0x002fea000383ffff */
[----:B------:R-:W-:Y:S05]  /*14e20*/  BRA `(.L_x_9769) ;  /* 0xffffffac00807947 */ /* 0x000fea000383ffff */
.L_x_9694:
        /* <DEDUP_REMOVED lines=8> */
.L_x_9771:
[----:B------:R-:W-:Y:S05]  /*14eb0*/  BSYNC B0 ;  /* 0x0000000000007941 */ /* 0x000fea0003800000 */
.L_x_9770:
        /* <DEDUP_REMOVED lines=14> */
.L_x_9772:
[----:B------:R-:W-:Y:S02]  /*14fa0*/  IMAD.MOV.U32 R13, RZ, RZ, R10 ;  /* 0x000000ffff0d7224 */ /* 0x000fe400078e000a */
[----:B------:R-:W-:Y:S02]  /*14fb0*/  IMAD.MOV.U32 R12, RZ, RZ, 0x1 ;  /* 0x00000001ff0c7424 */ /* 0x000fe400078e00ff */
[----:B------:R-:W-:-:S07]  /*14fc0*/  IMAD.MOV.U32 R2, RZ, RZ, R14 ;  /* 0x000000ffff027224 */ /* 0x000fce00078e000e */
[----:B------:R-:W-:Y:S05]  /*14fd0*/  WARPSYNC.COLLECTIVE R15, `(.L_x_9773) ;  /* 0x000000000f087348 */ /* 0x000fea0003c00000 */
[----:B------:R0:W1:Y:S02]  /*14fe0*/  SHFL.IDX P6, R14, R13, R12, R11 ;  /* 0x0000000c0d0e7389 */ /* 0x00006400000c000b */
[----:B01----:R-:W-:Y:S01]  /*14ff0*/  ENDCOLLECTIVE ;  /* 0x000000000000791b */ /* 0x003fe20003800000 */
.L_x_9773:
        /* <DEDUP_REMOVED lines=12> */
.L_x_9774:
[----:B------:R-:W-:Y:S02]  /*150c0*/  IMAD.MOV.U32 R13, RZ, RZ, R10 ;  /* 0x000000ffff0d7224 */ /* 0x000fe400078e000a */
[----:B------:R-:W-:Y:S02]  /*150d0*/  IMAD.MOV.U32 R12, RZ, RZ, 0x2 ;  /* 0x00000002ff0c7424 */ /* 0x000fe400078e00ff */
[----:B------:R-:W-:-:S07]  /*150e0*/  IMAD.MOV.U32 R2, RZ, RZ, R14 ;  /* 0x000000ffff027224 */ /* 0x000fce00078e000e */
[----:B------:R-:W-:Y:S05]  /*150f0*/  WARPSYNC.COLLECTIVE R15, `(.L_x_9775) ;  /* 0x000000000f087348 */ /* 0x000fea0003c00000 */
[----:B------:R0:W1:Y:S02]  /*15100*/  SHFL.IDX P6, R14, R13, R12, R11 ;  /* 0x0000000c0d0e7389 */ /* 0x00006400000c000b */
[----:B01----:R-:W-:Y:S01]  /*15110*/  ENDCOLLECTIVE ;  /* 0x000000000000791b */ /* 0x003fe20003800000 */
.L_x_9775:
        /* <DEDUP_REMOVED lines=12> */
.L_x_9776:
[----:B------:R-:W-:Y:S02]  /*151e0*/  IMAD.MOV.U32 R13, RZ, RZ, R10 ;  /* 0x000000ffff0d7224 */ /* 0x000fe400078e000a */
[----:B------:R-:W-:Y:S02]  /*151f0*/  IMAD.MOV.U32 R12, RZ, RZ, 0x3 ;  /* 0x00000003ff0c7424 */ /* 0x000fe400078e00ff */
[----:B------:R-:W-:-:S07]  /*15200*/  IMAD.MOV.U32 R2, RZ, RZ, R14 ;  /* 0x000000ffff027224 */ /* 0x000fce00078e000e */
[----:B------:R-:W-:Y:S05]  /*15210*/  WARPSYNC.COLLECTIVE R15, `(.L_x_9777) ;  /* 0x000000000f087348 */ /* 0x000fea0003c00000 */
[----:B------:R0:W1:Y:S02]  /*15220*/  SHFL.IDX P6, R14, R13, R12, R11 ;  /* 0x0000000c0d0e7389 */ /* 0x00006400000c000b */
[----:B01----:R-:W-:Y:S01]  /*15230*/  ENDCOLLECTIVE ;  /* 0x000000000000791b */ /* 0x003fe20003800000 */
.L_x_9777:
        /* <DEDUP_REMOVED lines=12> */
.L_x_9778:
[----:B------:R-:W-:Y:S02]  /*15300*/  IMAD.MOV.U32 R13, RZ, RZ, R10 ;  /* 0x000000ffff0d7224 */ /* 0x000fe400078e000a */
[----:B------:R-:W-:Y:S02]  /*15310*/  IMAD.MOV.U32 R12, RZ, RZ, 0x4 ;  /* 0x00000004ff0c7424 */ /* 0x000fe400078e00ff */
[----:B------:R-:W-:-:S07]  /*15320*/  IMAD.MOV.U32 R2, RZ, RZ, R14 ;  /* 0x000000ffff027224 */ /* 0x000fce00078e000e */
[----:B------:R-:W-:Y:S05]  /*15330*/  WARPSYNC.COLLECTIVE R15, `(.L_x_9779) ;  /* 0x000000000f087348 */ /* 0x000fea0003c00000 */
[----:B------:R0:W1:Y:S02]  /*15340*/  SHFL.IDX P6, R14, R13, R12, R11 ;  /* 0x0000000c0d0e7389 */ /* 0x00006400000c000b */
[----:B01----:R-:W-:Y:S01]  /*15350*/  ENDCOLLECTIVE ;  /* 0x000000000000791b */ /* 0x003fe20003800000 */
.L_x_9779:
        /* <DEDUP_REMOVED lines=12> */
.L_x_9780:
[----:B------:R-:W-:Y:S02]  /*15420*/  IMAD.MOV.U32 R13, RZ, RZ, R10 ;  /* 0x000000ffff0d7224 */ /* 0x000fe400078e000a */
[----:B------:R-:W-:Y:S02]  /*15430*/  IMAD.MOV.U32 R12, RZ, RZ, 0x5 ;  /* 0x00000005ff0c7424 */ /* 0x000fe400078e00ff */
[----:B------:R-:W-:-:S07]  /*15440*/  IMAD.MOV.U32 R2, RZ, RZ, R14 ;  /* 0x000000ffff027224 */ /* 0x000fce00078e000e */
[----:B------:R-:W-:Y:S05]  /*15450*/  WARPSYNC.COLLECTIVE R15, `(.L_x_9781) ;  /* 0x000000000f087348 */ /* 0x000fea0003c00000 */
[----:B------:R0:W1:Y:S02]  /*15460*/  SHFL.IDX P6, R14, R13, R12, R11 ;  /* 0x0000000c0d0e7389 */ /* 0x00006400000c000b */
[----:B01----:R-:W-:Y:S01]  /*15470*/  ENDCOLLECTIVE ;  /* 0x000000000000791b */ /* 0x003fe20003800000 */
.L_x_9781:
        /* <DEDUP_REMOVED lines=12> */
.L_x_9782:
[----:B------:R-:W-:Y:S02]  /*15540*/  IMAD.MOV.U32 R13, RZ, RZ, R10 ;  /* 0x000000ffff0d7224 */ /* 0x000fe400078e000a */
[----:B------:R-:W-:Y:S02]  /*15550*/  IMAD.MOV.U32 R12, RZ, RZ, 0x6 ;  /* 0x00000006ff0c7424 */ /* 0x000fe400078e00ff */
[----:B------:R-:W-:-:S07]  /*15560*/  IMAD.MOV.U32 R2, RZ, RZ, R14 ;  /* 0x000000ffff027224 */ /* 0x000fce00078e000e */
[----:B------:R-:W-:Y:S05]  /*15570*/  WARPSYNC.COLLECTIVE R15, `(.L_x_9783) ;  /* 0x000000000f087348 */ /* 0x000fea0003c00000 */
[----:B------:R0:W1:Y:S02]  /*15580*/  SHFL.IDX P6, R14, R13, R12, R11 ;  /* 0x0000000c0d0e7389 */ /* 0x00006400000c000b */
[----:B01----:R-:W-:Y:S01]  /*15590*/  ENDCOLLECTIVE ;  /* 0x000000000000791b */ /* 0x003fe20003800000 */
.L_x_9783:
        /* <DEDUP_REMOVED lines=12> */
.L_x_9784:
[----:B------:R-:W-:Y:S02]  /*15660*/  IMAD.MOV.U32 R13, RZ, RZ, R10 ;  /* 0x000000ffff0d7224 */ /* 0x000fe400078e000a */
[----:B------:R-:W-:Y:S02]  /*15670*/  IMAD.MOV.U32 R12, RZ, RZ, 0x7 ;  /* 0x00000007ff0c7424 */ /* 0x000fe400078e00ff */
[----:B------:R-:W-:-:S07]  /*15680*/  IMAD.MOV.U32 R2, RZ, RZ, R14 ;  /* 0x000000ffff027224 */ /* 0x000fce00078e000e */
[----:B------:R-:W-:Y:S05]  /*15690*/  WARPSYNC.COLLECTIVE R15, `(.L_x_9785) ;  /* 0x000000000f087348 */ /* 0x000fea0003c00000 */
[----:B------:R0:W1:Y:S02]  /*156a0*/  SHFL.IDX P6, R14, R13, R12, R11 ;  /* 0x0000000c0d0e7389 */ /* 0x00006400000c000b */
[----:B01----:R-:W-:Y:S01]  /*156b0*/  ENDCOLLECTIVE ;  /* 0x000000000000791b */ /* 0x003fe20003800000 */
.L_x_9785:
        /* <DEDUP_REMOVED lines=12> */
.L_x_9786:
[----:B------:R-:W-:Y:S02]  /*15780*/  IMAD.MOV.U32 R13, RZ, RZ, R21 ;  /* 0x000000ffff0d7224 */ /* 0x000fe400078e0015 */
[----:B------:R-:W-:Y:S02]  /*15790*/  IMAD.MOV.U32 R12, RZ, RZ, RZ ;  /* 0x000000ffff0c7224 */ /* 0x000fe400078e00ff */
[----:B------:R-:W-:-:S07]  /*157a0*/  IMAD.MOV.U32 R2, RZ, RZ, R14 ;  /* 0x000000ffff027224 */ /* 0x000fce00078e000e */
[----:B------:R-:W-:Y:S05]  /*157b0*/  WARPSYNC.COLLECTIVE R15, `(.L_x_9787) ;  /* 0x000000000f087348 */ /* 0x000fea0003c00000 */
[----:B------:R0:W1:Y:S02]  /*157c0*/  SHFL.IDX P6, R14, R13, R12, R11 ;  /* 0x0000000c0d0e7389 */ /* 0x00006400000c000b */
[----:B01----:R-:W-:Y:S01]  /*157d0*/  ENDCOLLECTIVE ;  /* 0x000000000000791b */ /* 0x003fe20003800000 */
.L_x_9787:
        /* <DEDUP_REMOVED lines=12> */
.L_x_9788:
[----:B------:R-:W-:Y:S02]  /*158a0*/  IMAD.MOV.U32 R13, RZ, RZ, R21 ;  /* 0x000000ffff0d7224 */ /* 0x000fe400078e0015 */
[----:B------:R-:W-:Y:S02]  /*158b0*/  IMAD.MOV.U32 R12, RZ, RZ, 0x1 ;  /* 0x00000001ff0c7424 */ /* 0x000fe400078e00ff */
[----:B------:R-:W-:-:S07]  /*158c0*/  IMAD.MOV.U32 R2, RZ, RZ, R14 ;  /* 0x000000ffff027224 */ /* 0x000fce00078e000e */
[----:B------:R-:W-:Y:S05]  /*158d0*/  WARPSYNC.COLLECTIVE R15, `(.L_x_9789) ;  /* 0x000000000f087348 */ /* 0x000fea0003c00000 */
[----:B------:R0:W1:Y:S02]  /*158e0*/  SHFL.IDX P6, R14, R13, R12, R11 ;  /* 0x0000000c0d0e7389 */ /* 0x00006400000c000b */
[----:B01----:R-:W-:Y:S01]  /*158f0*/  ENDCOLLECTIVE ;  /* 0x000000000000791b */ /* 0x003fe20003800000 */
.L_x_9789:
        /* <DEDUP_REMOVED lines=13> */
.L_x_9790:
        /* <DEDUP_REMOVED lines=15> */
.L_x_9699:
[----:B--2---:R2:W3:Y:S02]  /*15ac0*/  SYNCS.PHASECHK.TRANS64.TRYWAIT P0, [R0+URZ+0x22840], R30 ;  /* 0x0228401e000075a7 */ /* 0x0044e4000800017f */
[----:B---3--:R-:W-:Y:S05]  /*15ad0*/  @!P0 NANOSLEEP.SYNCS 0x989680 ;  /* 0x009896800000895d */ /* 0x008fea0003900000 */
[----:B------:R-:W3:Y:S02]  /*15ae0*/  @!P0 SYNCS.PHASECHK.TRANS64 P0, [R0+URZ+0x22840], R30 ;  /* 0x0228401e000085a7 */ /* 0x000ee4000800007f */
[----:B---3--:R-:W-:Y:S05]  /*15af0*/  @!P0 BRA `(.L_x_9699) ;  /* 0xfffffffc00f08947 */ /* 0x008fea000383ffff */
[----:B------:R-:W-:Y:S05]  /*15b00*/  BRA `(.L_x_9792) ;  /* 0xffffffa800ac7947 */ /* 0x000fea000383ffff */
.L_x_9700:
        /* <DEDUP_REMOVED lines=8> */
.L_x_9794:
[----:B------:R-:W-:Y:S05]  /*15b90*/  BSYNC B0 ;  /* 0x0000000000007941 */ /* 0x000fea0003800000 */
.L_x_9793:
        /* <DEDUP_REMOVED lines=8> */
.L_x_9795:
        /* <DEDUP_REMOVED lines=13> */
.L_x_9796:
[----:B------:R-:W-:Y:S02]  /*15cf0*/  IMAD.MOV.U32 R13, RZ, RZ, R8 ;  /* 0x000000ffff0d7224 */ /* 0x000fe400078e0008 */
[----:B------:R-:W-:-:S07]  /*15d00*/  IMAD.MOV.U32 R2, RZ, RZ, R14 ;  /* 0x000000ffff027224 */ /* 0x000fce00078e000e */
[----:B------:R-:W-:Y:S05]  /*15d10*/  WARPSYNC.COLLECTIVE R15, `(.L_x_9797) ;  /* 0x000000000f087348 */ /* 0x000fea0003c00000 */
[----:B------:R0:W1:Y:S02]  /*15d20*/  SHFL.IDX P6, R14, R13, R12, R11 ;  /* 0x0000000c0d0e7389 */ /* 0x00006400000c000b */
[----:B01----:R-:W-:Y:S01]  /*15d30*/  ENDCOLLECTIVE ;  /* 0x000000000000791b */ /* 0x003fe20003800000 */
.L_x_9797:
        /* <DEDUP_REMOVED lines=13> */
.L_x_9798:
[----:B------:R-:W-:Y:S02]  /*15e10*/  IMAD.MOV.U32 R13, RZ, RZ, R8 ;  /* 0x000000ffff0d7224 */ /* 0x000fe400078e0008 */
[----:B------:R-:W-:-:S07]  /*15e20*/  IMAD.MOV.U32 R2, RZ, RZ, R14 ;  /* 0x000000ffff027224 */ /* 0x000fce00078e000e */
[----:B------:R-:W-:Y:S05]  /*15e30*/  WARPSYNC.COLLECTIVE R15, `(.L_x_9799) ;  /* 0x000000000f087348 */ /* 0x000fea0003c00000 */
[----:B------:R0:W1:Y:S02]  /*15e40*/  SHFL.IDX P6, R14, R13, R12, R11 ;  /* 0x0000000c0d0e7389 */ /* 0x00006400000c000b */
[----:B01----:R-:W-:Y:S01]  /*15e50*/  ENDCOLLECTIVE ;  /* 0x000000000000791b */ /* 0x003fe20003800000 */
.L_x_9799:
[----:B------:R-:W-:Y:S02]  /*15e60*/  IMAD.MOV.U32 R13, RZ, RZ, R7 ;  /* 0x000000ffff0d7224 */ /* 0x000fe400078e0007 */
[----:B------:R-:W-:Y:S01]  /*15e70*/  IMAD.MOV.U32 R12, RZ, RZ, 0x3 ;  /* 0x00000003ff0c7424 */ /* 0x000fe200078e00ff */
[----:B------:R-:W-:-:S13]  /*15e80*/  @P5 IADD3 R9, P0, R32, R14, RZ ;  /* 0x0000000e20095210 */ /* 0x000fda0007f1e0ff */
[----:B------:R-:W-:Y:S05]  /*15e90*/  WARPSYNC.COLLECTIVE R15, `(.L_x_9800) ;  /* 0x000000000f087348 */ /* 0x000fea0003c00000 */
[----:B------:R0:W1:Y:S02]  /*15ea0*/  SHFL.IDX P6, R14, R13, R12, R11 ;  /* 0x0000000c0d0e7389 */ /* 0x00006400000c000b */
[----:B01----:R-:W-:Y:S01]  /*15eb0*/  ENDCOLLECTIVE ;  /* 0x000000000000791b */ /* 0x003fe20003800000 */
.L_x_9800:
        /* <DEDUP_REMOVED lines=13> */
.L_x_9801:
[----:B------:R-:W-:Y:S02]  /*15f90*/  IMAD.MOV.U32 R13, RZ, RZ, R7 ;  /* 0x000000ffff0d7224 */ /* 0x000fe400078e0007 */
[----:B------:R-:W-:Y:S01]  /*15fa0*/  IMAD.MOV.U32 R12, RZ, RZ, 0x4 ;  /* 0x00000004ff0c7424 */ /* 0x000fe200078e00ff */
[----:B------:R-:W-:-:S13]  /*15fb0*/  @P4 IADD3 R9, P0, R32, R14, RZ ;  /* 0x0000000e20094210 */ /* 0x000fda0007f1e0ff */
[----:B------:R-:W-:Y:S05]  /*15fc0*/  WARPSYNC.COLLECTIVE R15, `(.L_x_9802) ;  /* 0x000000000f087348 */ /* 0x000fea0003c00000 */
[----:B------:R0:W1:Y:S02]  /*15fd0*/  SHFL.IDX P6, R14, R13, R12, R11 ;  /* 0x0000000c0d0e7389 */ /* 0x00006400000c000b */
[----:B01----:R-:W-:Y:S01]  /*15fe0*/  ENDCOLLECTIVE ;  /* 0x000000000000791b */ /* 0x003fe20003800000 */
.L_x_9802:
        /* <DEDUP_REMOVED lines=13> */
.L_x_9803:
[----:B------:R-:W-:Y:S02]  /*160c0*/  IMAD.MOV.U32 R13, RZ, RZ, R7 ;  /* 0x000000ffff0d7224 */ /* 0x000fe400078e0007 */
[----:B------:R-:W-:Y:S01]  /*160d0*/  IMAD.MOV.U32 R12, RZ, RZ, 0x5 ;  /* 0x00000005ff0c7424 */ /* 0x000fe200078e00ff */
[----:B------:R-:W-:-:S13]  /*160e0*/  @P4 IADD3 R9, P0, R32, R14, RZ ;  /* 0x0000000e20094210 */ /* 0x000fda0007f1e0ff */
[----:B------:R-:W-:Y:S05]  /*160f0*/  WARPSYNC.COLLECTIVE R15, `(.L_x_9804) ;  /* 0x000000000f087348 */ /* 0x000fea0003c00000 */
[----:B------:R0:W1:Y:S02]  /*16100*/  SHFL.IDX P6, R14, R13, R12, R11 ;  /* 0x0000000c0d0e7389 */ /* 0x00006400000c000b */
[----:B01----:R-:W-:Y:S01]  /*16110*/  ENDCOLLECTIVE ;  /* 0x000000000000791b */ /* 0x003fe20003800000 */
.L_x_9804:
        /* <DEDUP_REMOVED lines=13> */
.L_x_9805:
[----:B------:R-:W-:Y:S02]  /*161f0*/  IMAD.MOV.U32 R13, RZ, RZ, R7 ;  /* 0x000000ffff0d7224 */ /* 0x000fe400078e0007 */
[----:B------:R-:W-:Y:S01]  /*16200*/  IMAD.MOV.U32 R12, RZ, RZ, 0x6 ;  /* 0x00000006ff0c7424 */ /* 0x000fe200078e00ff */
[----:B------:R-:W-:-:S13]  /*16210*/  @P5 IADD3 R9, P0, R32, R14, RZ ;  /* 0x0000000e20095210 */ /* 0x000fda0007f1e0ff */
[----:B------:R-:W-:Y:S05]  /*16220*/  WARPSYNC.COLLECTIVE R15, `(.L_x_9806) ;  /* 0x000000000f087348 */ /* 0x000fea0003c00000 */
[----:B------:R0:W1:Y:S02]  /*16230*/  SHFL.IDX P6, R14, R13, R12, R11 ;  /* 0x0000000c0d0e7389 */ /* 0x00006400000c000b */
[----:B01----:R-:W-:Y:S01]  /*16240*/  ENDCOLLECTIVE ;  /* 0x000000000000791b */ /* 0x003fe20003800000 */
.L_x_9806:
        /* <DEDUP_REMOVED lines=12> */
.L_x_9807:
[----:B------:R-:W-:Y:S02]  /*16310*/  IMAD.MOV.U32 R13, RZ, RZ, R7 ;  /* 0x000000ffff0d7224 */ /* 0x000fe400078e0007 */
[----:B------:R-:W-:Y:S01]  /*16320*/  IMAD.MOV.U32 R12, RZ, RZ, 0x7 ;  /* 0x00000007ff0c7424 */ /* 0x000fe200078e00ff */
[----:B------:R-:W-:-:S13]  /*16330*/  @P4 IADD3 R9, P0, R32, R14, RZ ;  /* 0x0000000e20094210 */ /* 0x000fda0007f1e0ff */
[----:B------:R-:W-:Y:S05]  /*16340*/  WARPSYNC.COLLECTIVE R15, `(.L_x_9808) ;  /* 0x000000000f087348 */ /* 0x000fea0003c00000 */
[----:B------:R0:W1:Y:S02]  /*16350*/  SHFL.IDX P6, R14, R13, R12, R11 ;  /* 0x0000000c0d0e7389 */ /* 0x00006400000c000b */
[----:B01----:R-:W-:Y:S01]  /*16360*/  ENDCOLLECTIVE ;  /* 0x000000000000791b */ /* 0x003fe20003800000 */
.L_x_9808:
        /* <DEDUP_REMOVED lines=12> */
.L_x_9809:
[----:B------:R-:W-:Y:S02]  /*16430*/  IMAD.MOV.U32 R13, RZ, RZ, R6 ;  /* 0x000000ffff0d7224 */ /* 0x000fe400078e0006 */
[----:B------:R-:W-:Y:S01]  /*16440*/  IMAD.MOV.U32 R12, RZ, RZ, RZ ;  /* 0x000000ffff0c7224 */ /* 0x000fe200078e00ff */
[----:B------:R-:W-:-:S05]  /*16450*/  @P3 IADD3 R14, P0, R32, R14, RZ ;  /* 0x0000000e200e3210 */ /* 0x000fca0007f1e0ff */
[----:B------:R-:W-:-:S08]  /*16460*/  @P3 IMAD.MOV.U32 R2, RZ, RZ, R14 ;  /* 0x000000ffff023224 */ /* 0x000fd000078e000e */
[----:B------:R-:W-:Y:S05]  /*16470*/  WARPSYNC.COLLECTIVE R15, `(.L_x_9810) ;  /* 0x000000000f087348 */ /* 0x000fea0003c00000 */
[----:B------:R0:W1:Y:S02]  /*16480*/  SHFL.IDX P6, R14, R13, R12, R11 ;  /* 0x0000000c0d0e7389 */ /* 0x00006400000c000b */
[----:B01----:R-:W-:Y:S01]  /*16490*/  ENDCOLLECTIVE ;  /* 0x000000000000791b */ /* 0x003fe20003800000 */
.L_x_9810:
        /* <DEDUP_REMOVED lines=11> */
.L_x_9811:
        /* <DEDUP_REMOVED lines=8> */
.L_x_9812:
        /* <DEDUP_REMOVED lines=10> */
.L_x_9813:
[----:B------:R-:W-:Y:S05]  /*16670*/  BRA `(.L_x_9814) ;  /* 0xffffffa400707947 */ /* 0x000fea000383ffff */
.L_x_9705:
        /* <DEDUP_REMOVED lines=9> */
.L_x_9815:
[C---:B------:R-:W-:Y:S01]  /*16710*/  VIADD R7, R17.reuse, 0x10 ;  /* 0x0000001011077836 */ /* 0x040fe20000000000 */
[----:B------:R-:W-:Y:S01]  /*16720*/  ISETP.GE.AND P2, PT, R17, R4, PT ;  /* 0x000000041100720c */ /* 0x000fe20003f46270 */
[----:B------:R-:W-:Y:S02]  /*16730*/  IMAD.MOV.U32 R13, RZ, RZ, R0 ;  /* 0x000000ffff0d7224 */ /* 0x000fe400078e0000 */
[----:B------:R-:W-:-:S10]  /*16740*/  IMAD.MOV.U32 R2, RZ, RZ, R14 ;  /* 0x000000ffff027224 */ /* 0x000fd400078e000e */
[----:B------:R-:W-:Y:S05]  /*16750*/  WARPSYNC.COLLECTIVE R15, `(.L_x_9816) ;  /* 0x000000000f087348 */ /* 0x000fea0003c00000 */
[----:B------:R0:W1:Y:S02]  /*16760*/  SHFL.IDX P6, R14, R13, R12, R11 ;  /* 0x0000000c0d0e7389 */ /* 0x00006400000c000b */
[----:B01----:R-:W-:Y:S01]  /*16770*/  ENDCOLLECTIVE ;  /* 0x000000000000791b */ /* 0x003fe20003800000 */
.L_x_9816:
        /* <DEDUP_REMOVED lines=8> */
.L_x_9817:
        /* <DEDUP_REMOVED lines=11> */
.L_x_9818:
[----:B------:R-:W-:Y:S02]  /*168b0*/  IMAD.MOV.U32 R13, RZ, RZ, R5 ;  /* 0x000000ffff0d7224 */ /* 0x000fe400078e0005 */
[----:B------:R-:W-:Y:S01]  /*168c0*/  IMAD.MOV.U32 R12, RZ, RZ, 0x2 ;  /* 0x00000002ff0c7424 */ /* 0x000fe200078e00ff */
[----:B------:R-:W-:-:S13]  /*168d0*/  @!P2 IADD3 R2, P1, R32, R14, RZ ;  /* 0x0000000e2002a210 */ /* 0x000fda0007f3e0ff */
[----:B------:R-:W-:Y:S05]  /*168e0*/  WARPSYNC.COLLECTIVE R15, `(.L_x_9819) ;  /* 0x000000000f087348 */ /* 0x000fea0003c00000 */
[----:B------:R0:W1:Y:S02]  /*168f0*/  SHFL.IDX P6, R14, R13, R12, R11 ;  /* 0x0000000c0d0e7389 */ /* 0x00006400000c000b */
[----:B01----:R-:W-:Y:S01]  /*16900*/  ENDCOLLECTIVE ;  /* 0x000000000000791b */ /* 0x003fe20003800000 */
.L_x_9819:
        /* <DEDUP_REMOVED lines=12> */
.L_x_9820:
[----:B------:R-:W-:Y:S02]  /*169d0*/  IMAD.MOV.U32 R13, RZ, RZ, R5 ;  /* 0x000000ffff0d7224 */ /* 0x000fe400078e0005 */
[----:B------:R-:W-:Y:S01]  /*169e0*/  IMAD.MOV.U32 R12, RZ, RZ, 0x3 ;  /* 0x00000003ff0c7424 */ /* 0x000fe200078e00ff */
[----:B------:R-:W-:-:S13]  /*169f0*/  @!P2 IADD3 R2, P1, R32, R14, RZ ;  /* 0x0000000e2002a210 */ /* 0x000fda0007f3e0ff */
[----:B------:R-:W-:Y:S05]  /*16a00*/  WARPSYNC.COLLECTIVE R15, `(.L_x_9821) ;  /* 0x000000000f087348 */ /* 0x000fea0003c00000 */
[----:B------:R0:W1:Y:S02]  /*16a10*/  SHFL.IDX P6, R14, R13, R12, R11 ;  /* 0x0000000c0d0e7389 */ /* 0x00006400000c000b */
[----:B01----:R-:W-:Y:S01]  /*16a20*/  ENDCOLLECTIVE ;  /* 0x000000000000791b */ /* 0x003fe20003800000 */
.L_x_9821:
        /* <DEDUP_REMOVED lines=12> */
.L_x_9822:
[----:B------:R-:W-:Y:S02]  /*16af0*/  IMAD.MOV.U32 R13, RZ, RZ, R5 ;  /* 0x000000ffff0d7224 */ /* 0x000fe400078e0005 */
[----:B------:R-:W-:Y:S01]  /*16b00*/  IMAD.MOV.U32 R12, RZ, RZ, 0x4 ;  /* 0x00000004ff0c7424 */ /* 0x000fe200078e00ff */
[----:B------:R-:W-:-:S13]  /*16b10*/  @!P2 IADD3 R2, P1, R32, R14, RZ ;  /* 0x0000000e2002a210 */ /* 0x000fda0007f3e0ff */
[----:B------:R-:W-:Y:S05]  /*16b20*/  WARPSYNC.COLLECTIVE R15, `(.L_x_9823) ;  /* 0x000000000f087348 */ /* 0x000fea0003c00000 */
[----:B------:R0:W1:Y:S02]  /*16b30*/  SHFL.IDX P6, R14, R13, R12, R11 ;  /* 0x0000000c0d0e7389 */ /* 0x00006400000c000b */
[----:B01----:R-:W-:Y:S01]  /*16b40*/  ENDCOLLECTIVE ;  /* 0x000000000000791b */ /* 0x003fe20003800000 */
.L_x_9823:
        /* <DEDUP_REMOVED lines=12> */
.L_x_9824:
[----:B------:R-:W-:Y:S02]  /*16c10*/  IMAD.MOV.U32 R13, RZ, RZ, R5 ;  /* 0x000000ffff0d7224 */ /* 0x000fe400078e0005 */
[----:B------:R-:W-:Y:S01]  /*16c20*/  IMAD.MOV.U32 R12, RZ, RZ, 0x5 ;  /* 0x00000005ff0c7424 */ /* 0x000fe200078e00ff */
[----:B------:R-:W-:-:S13]  /*16c30*/  @!P2 IADD3 R2, P1, R32, R14, RZ ;  /* 0x0000000e2002a210 */ /* 0x000fda0007f3e0ff */
[----:B------:R-:W-:Y:S05]  /*16c40*/  WARPSYNC.COLLECTIVE R15, `(.L_x_9825) ;  /* 0x000000000f087348 */ /* 0x000fea0003c00000 */
[----:B------:R0:W1:Y:S02]  /*16c50*/  SHFL.IDX P6, R14, R13, R12, R11 ;  /* 0x0000000c0d0e7389 */ /* 0x00006400000c000b */
[----:B01----:R-:W-:Y:S01]  /*16c60*/  ENDCOLLECTIVE ;  /* 0x000000000000791b */ /* 0x003fe20003800000 */
.L_x_9825:
        /* <DEDUP_REMOVED lines=11> */
.L_x_9826:
[----:B------:R-:W-:Y:S02]  /*16d20*/  IMAD.MOV.U32 R13, RZ, RZ, R5 ;  /* 0x000000ffff0d7224 */ /* 0x000fe400078e0005 */
[----:B------:R-:W-:Y:S01]  /*16d30*/  IMAD.MOV.U32 R12, RZ, RZ, 0x6 ;  /* 0x00000006ff0c7424 */ /* 0x000fe200078e00ff */
[----:B------:R-:W-:-:S13]  /*16d40*/  @!P2 IADD3 R2, P1, R32, R14, RZ ;  /* 0x0000000e2002a210 */ /* 0x000fda0007f3e0ff */
[----:B------:R-:W-:Y:S05]  /*16d50*/  WARPSYNC.COLLECTIVE R15, `(.L_x_9827) ;  /* 0x000000000f087348 */ /* 0x000fea0003c00000 */
[----:B------:R0:W1:Y:S02]  /*16d60*/  SHFL.IDX P6, R14, R13, R12, R11 ;  /* 0x0000000c0d0e7389 */ /* 0x00006400000c000b */
[----:B01----:R-:W-:Y:S01]  /*16d70*/  ENDCOLLECTIVE ;  /* 0x000000000000791b */ /* 0x003fe20003800000 */
.L_x_9827:
[----:B------:R-:W-:-:S05]  /*16d80*/  @!P2 IMAD.X R3, RZ, RZ, R6, P1 ;  /* 0x000000ffff03a224 */ /* 0x000fca00008e0606 */
[----:B------:R-:W-:Y:S01]  /*16d90*/  @!PT LDS RZ, [RZ] ;  /* 0x00000000fffff984 */ /* 0x000fe20000000800 */
[----:B------:R-:W-:Y:S01]  /*16da0*/  @!PT LDS RZ, [RZ] ;  /* 0x00000000fffff984 */ /* 0x000fe20000000800 */
[----:B------:R-:W-:Y:S01]  /*16db0*/  @!PT LDS RZ, [RZ] ;  /* 0x00000000fffff984 */ /* 0x000fe20000000800 */
[----:B------:R0:W-:Y:S01]  /*16dc0*/  @!P2 LDGSTS.E.BYPASS.LTC128B.128 [R8+0x16c00], desc[UR54][R2.64], !P0 ;  /* 0x16c000000208afae */ /* 0x0001e2000c101d76 */
[----:B------:R-:W-:Y:S02]  /*16dd0*/  IMAD.MOV.U32 R13, RZ, RZ, R0 ;  /* 0x000000ffff0d7224 */ /* 0x000fe400078e0000 */
[----:B0-----:R-:W-:Y:S02]  /*16de0*/  VIADD R3, R17, 0x60 ;  /* 0x0000006011037836 */ /* 0x001fe40000000000 */
[----:B------:R-:W-:-:S03]  /*16df0*/  IMAD.MOV.U32 R6, RZ, RZ, R14 ;  /* 0x000000ffff067224 */ /* 0x000fc600078e000e */
[----:B------:R-:W-:-:S13]  /*16e00*/  ISETP.GE.AND P2, PT, R3, R4, PT ;  /* 0x000000040300720c */ /* 0x000fda0003f46270 */
[----:B------:R-:W-:Y:S05]  /*16e10*/  WARPSYNC.COLLECTIVE R15, `(.L_x_9828) ;  /* 0x000000000f087348 */ /* 0x000fea0003c00000 */
[----:B------:R0:W1:Y:S02]  /*16e20*/  SHFL.IDX P6, R14, R13, R12, R11 ;  /* 0x0000000c0d0e7389 */ /* 0x00006400000c000b */
[----:B01----:R-:W-:Y:S01]  /*16e30*/  ENDCOLLECTIVE ;  /* 0x000000000000791b */ /* 0x003fe20003800000 */
.L_x_9828:
[----:B------:R-:W-:Y:S02]  /*16e40*/  IMAD.MOV.U32 R13, RZ, RZ, R5 ;  /* 0x000000ffff0d7224 */ /* 0x000fe400078e0005 */
[----:B------:R-:W-:Y:S01]  /*16e50*/  IMAD.MOV.U32 R12, RZ, RZ, 0x7 ;  /* 0x00000007ff0c7424 */ /* 0x000fe200078e00ff */
[----:B------:R-:W-:-:S13]  /*16e60*/  @!P2 IADD3 R2, P1, R32, R14, RZ ;  /* 0x0000000e2002a210 */ /* 0x000fda0007f3e0ff */
[----:B------:R-:W-:Y:S05]  /*16e70*/  WARPSYNC.COLLECTIVE R15, `(.L_x_9829) ;  /* 0x000000000f087348 */ /* 0x000fea0003c00000 */
[----:B------:R0:W1:Y:S02]  /*16e80*/  SHFL.IDX P6, R14, R13, R12, R11 ;  /* 0x0000000c0d0e7389 */ /* 0x00006400000c000b */
[----:B01----:R-:W-:Y:S01]  /*16e90*/  ENDCOLLECTIVE ;  /* 0x000000000000791b */ /* 0x003fe20003800000 */
.L_x_9829:
        /* <DEDUP_REMOVED lines=10> */
.L_x_9830:
[----:B------:R-:W-:Y:S05]  /*16f40*/  BRA `(.L_x_9831) ;  /* 0xffffffa400c87947 */ /* 0x000fea000383ffff */
.L_x_9708:
[----:B0-----:R0:W1:Y:S02]  /*16f50*/  SYNCS.PHASECHK.TRANS64.TRYWAIT P0, [R22+URZ+0x22820], R3 ;  /* 0x02282003160075a7 */ /* 0x001064000800017f */
[----:B-1----:R-:W-:Y:S05]  /*16f60*/  @!P0 NANOSLEEP.SYNCS 0x989680 ;  /* 0x009896800000895d */ /* 0x002fea0003900000 */
[----:B------:R-:W1:Y:S02]  /*16f70*/  @!P0 SYNCS.PHASECHK.TRANS64 P0, [R22+URZ+0x22820], R3 ;  /* 0x02282003160085a7 */ /* 0x000e64000800007f */
[----:B-1----:R-:W-:Y:S05]  /*16f80*/  @!P0 BRA `(.L_x_9708) ;  /* 0xfffffffc00f08947 */ /* 0x002fea000383ffff */
[----:B------:R-:W-:Y:S05]  /*16f90*/  BRA `(.L_x_9832) ;  /* 0xffffffa800247947 */ /* 0x000fea000383ffff */
.L_x_9712:
[----:B0-----:R0:W1:Y:S02]  /*16fa0*/  SYNCS.PHASECHK.TRANS64.TRYWAIT P0, [R0+URZ+0x22880], R31 ;  /* 0x0228801f000075a7 */ /* 0x001064000800017f */
[----:B-1----:R-:W-:Y:S05]  /*16fb0*/  @!P0 NANOSLEEP.SYNCS 0x989680 ;  /* 0x009896800000895d */ /* 0x002fea0003900000 */
[----:B------:R-:W1:Y:S02]  /*16fc0*/  @!P0 SYNCS.PHASECHK.TRANS64 P0, [R0+URZ+0x22880], R31 ;  /* 0x0228801f000085a7 */ /* 0x000e64000800007f */
[----:B-1----:R-:W-:Y:S05]  /*16fd0*/  @!P0 BRA `(.L_x_9712) ;  /* 0xfffffffc00f08947 */ /* 0x002fea000383ffff */
[----:B------:R-:W-:Y:S05]  /*16fe0*/  BRA `(.L_x_9833) ;  /* 0xffffffac00487947 */ /* 0x000fea000383ffff */
.L_x_9713:
        /* <DEDUP_REMOVED lines=8> */
.L_x_9835:
[----:B------:R-:W-:Y:S05]  /*17070*/  BSYNC B0 ;  /* 0x0000000000007941 */ /* 0x000fea0003800000 */
.L_x_9834:
        /* <DEDUP_REMOVED lines=9> */
.L_x_9836:
[----:B------:R-:W-:Y:S02]  /*17110*/  IMAD.MOV.U32 R13, RZ, RZ, R19 ;  /* 0x000000ffff0d7224 */ /* 0x000fe400078e0013 */
[----:B------:R-:W-:Y:S02]  /*17120*/  IMAD.MOV.U32 R12, RZ, RZ, 0x1 ;  /* 0x00000001ff0c7424 */ /* 0x000fe400078e00ff */
[----:B------:R-:W-:-:S07]  /*17130*/  IMAD.MOV.U32 R2, RZ, RZ, R14 ;  /* 0x000000ffff027224 */ /* 0x000fce00078e000e */
[----:B------:R-:W-:Y:S05]  /*17140*/  WARPSYNC.COLLECTIVE R15, `(.L_x_9837) ;  /* 0x000000000f087348 */ /* 0x000fea0003c00000 */
[----:B------:R0:W1:Y:S02]  /*17150*/  SHFL.IDX P6, R14, R13, R12, R11 ;  /* 0x0000000c0d0e7389 */ /* 0x00006400000c000b */
[----:B01----:R-:W-:Y:S01]  /*17160*/  ENDCOLLECTIVE ;  /* 0x000000000000791b */ /* 0x003fe20003800000 */
.L_x_9837:
        /* <DEDUP_REMOVED lines=11> */
.L_x_9838:
        /* <DEDUP_REMOVED lines=8> */
.L_x_9839:
        /* <DEDUP_REMOVED lines=9> */
.L_x_9840:
        /* <DEDUP_REMOVED lines=9> */
.L_x_9841:
        /* <DEDUP_REMOVED lines=9> */
.L_x_9842:
[----:B------:R-:W-:Y:S02]  /*17450*/  IMAD.MOV.U32 R13, RZ, RZ, R19 ;  /* 0x000000ffff0d7224 */ /* 0x000fe400078e0013 */
[----:B------:R-:W-:Y:S02]  /*17460*/  IMAD.MOV.U32 R12, RZ, RZ, 0x4 ;  /* 0x00000004ff0c7424 */ /* 0x000fe400078e00ff */
[----:B------:R-:W-:-:S07]  /*17470*/  IMAD.MOV.U32 R2, RZ, RZ, R14 ;  /* 0x000000ffff027224 */ /* 0x000fce00078e000e */
[----:B------:R-:W-:Y:S05]  /*17480*/  WARPSYNC.COLLECTIVE R15, `(.L_x_9843) ;  /* 0x000000000f087348 */ /* 0x000fea0003c00000 */
[----:B------:R0:W1:Y:S02]  /*17490*/  SHFL.IDX P6, R14, R13, R12, R11 ;  /* 0x0000000c0d0e7389 */ /* 0x00006400000c000b */
[----:B01----:R-:W-:Y:S01]  /*174a0*/  ENDCOLLECTIVE ;  /* 0x000000000000791b */ /* 0x003fe20003800000 */
.L_x_9843:
        /* <DEDUP_REMOVED lines=11> */
.L_x_9844:
[----:B------:R-:W-:Y:S02]  /*17560*/  IMAD.MOV.U32 R13, RZ, RZ, R19 ;  /* 0x000000ffff0d7224 */ /* 0x000fe400078e0013 */
[----:B------:R-:W-:Y:S02]  /*17570*/  IMAD.MOV.U32 R12, RZ, RZ, 0x5 ;  /* 0x00000005ff0c7424 */ /* 0x000fe400078e00ff */
[----:B------:R-:W-:-:S07]  /*17580*/  IMAD.MOV.U32 R2, RZ, RZ, R14 ;  /* 0x000000ffff027224 */ /* 0x000fce00078e000e */
[----:B------:R-:W-:Y:S05]  /*17590*/  WARPSYNC.COLLECTIVE R15, `(.L_x_9845) ;  /* 0x000000000f087348 */ /* 0x000fea0003c00000 */
[----:B------:R0:W1:Y:S02]  /*175a0*/  SHFL.IDX P6, R14, R13, R12, R11 ;  /* 0x0000000c0d0e7389 */ /* 0x00006400000c000b */
[----:B01----:R-:W-:Y:S01]  /*175b0*/  ENDCOLLECTIVE ;  /* 0x000000000000791b */ /* 0x003fe20003800000 */
.L_x_9845:
        /* <DEDUP_REMOVED lines=11> */
.L_x_9846:
[----:B------:R-:W-:Y:S02]  /*17670*/  IMAD.MOV.U32 R13, RZ, RZ, R19 ;  /* 0x000000ffff0d7224 */ /* 0x000fe400078e0013 */
[----:B------:R-:W-:Y:S02]  /*17680*/  IMAD.MOV.U32 R12, RZ, RZ, 0x6 ;  /* 0x00000006ff0c7424 */ /* 0x000fe400078e00ff */
[----:B------:R-:W-:-:S07]  /*17690*/  IMAD.MOV.U32 R2, RZ, RZ, R14 ;  /* 0x000000ffff027224 */ /* 0x000fce00078e000e */
[----:B------:R-:W-:Y:S05]  /*176a0*/  WARPSYNC.COLLECTIVE R15, `(.L_x_9847) ;  /* 0x000000000f087348 */ /* 0x000fea0003c00000 */
[----:B------:R0:W1:Y:S02]  /*176b0*/  SHFL.IDX P6, R14, R13, R12, R11 ;  /* 0x0000000c0d0e7389 */ /* 0x00006400000c000b */
[----:B01----:R-:W-:Y:S01]  /*176c0*/  ENDCOLLECTIVE ;  /* 0x000000000000791b */ /* 0x003fe20003800000 */
.L_x_9847:
        /* <DEDUP_REMOVED lines=11> */
.L_x_9848:
[----:B------:R-:W-:Y:S02]  /*17780*/  IMAD.MOV.U32 R13, RZ, RZ, R19 ;  /* 0x000000ffff0d7224 */ /* 0x000fe400078e0013 */
[----:B------:R-:W-:Y:S02]  /*17790*/  IMAD.MOV.U32 R12, RZ, RZ, 0x7 ;  /* 0x00000007ff0c7424 */ /* 0x000fe400078e00ff */
[----:B------:R-:W-:-:S07]  /*177a0*/  IMAD.MOV.U32 R2, RZ, RZ, R14 ;  /* 0x000000ffff027224 */ /* 0x000fce00078e000e */
[----:B------:R-:W-:Y:S05]  /*177b0*/  WARPSYNC.COLLECTIVE R15, `(.L_x_9849) ;  /* 0x000000000f087348 */ /* 0x000fea0003c00000 */
[----:B------:R0:W1:Y:S02]  /*177c0*/  SHFL.IDX P6, R14, R13, R12, R11 ;  /* 0x0000000c0d0e7389 */ /* 0x00006400000c000b */
[----:B01----:R-:W-:Y:S01]  /*177d0*/  ENDCOLLECTIVE ;  /* 0x000000000000791b */ /* 0x003fe20003800000 */
.L_x_9849:
        /* <DEDUP_REMOVED lines=11> */
.L_x_9850:
        /* <DEDUP_REMOVED lines=9> */
.L_x_9851:
        /* <DEDUP_REMOVED lines=9> */
.L_x_9852:
        /* <DEDUP_REMOVED lines=8> */
.L_x_9853:
        /* <DEDUP_REMOVED lines=9> */
.L_x_9854:
[----:B------:R-:W-:Y:S01]  /*17ac0*/  IMAD.MOV.U32 R2, RZ, RZ, R14 ;  /* 0x000000ffff027224 */ /* 0x000fe200078e000e */
[----:B------:R-:W-:Y:S06]  /*17ad0*/  BRA `(.L_x_9855) ;  /* 0xffffffa400e07947 */ /* 0x000fec000383ffff */
.L_x_9718:
[----:B--2---:R2:W3:Y:S02]  /*17ae0*/  SYNCS.PHASECHK.TRANS64.TRYWAIT P0, [R0+URZ+0x22840], R31 ;  /* 0x0228401f000075a7 */ /* 0x0044e4000800017f */
[----:B---3--:R-:W-:Y:S05]  /*17af0*/  @!P0 NANOSLEEP.SYNCS 0x989680 ;  /* 0x009896800000895d */ /* 0x008fea0003900000 */
[----:B------:R-:W3:Y:S02]  /*17b00*/  @!P0 SYNCS.PHASECHK.TRANS64 P0, [R0+URZ+0x22840], R31 ;  /* 0x0228401f000085a7 */ /* 0x000ee4000800007f */
[----:B---3--:R-:W-:Y:S05]  /*17b10*/  @!P0 BRA `(.L_x_9718) ;  /* 0xfffffffc00f08947 */ /* 0x008fea000383ffff */
[----:B------:R-:W-:Y:S05]  /*17b20*/  BRA `(.L_x_9856) ;  /* 0xffffffa800307947 */ /* 0x000fea000383ffff */
.L_x_9719:
        /* <DEDUP_REMOVED lines=8> */
.L_x_9858:
[----:B------:R-:W-:Y:S05]  /*17bb0*/  BSYNC B0 ;  /* 0x0000000000007941 */ /* 0x000fea0003800000 */
.L_x_9857:
        /* <DEDUP_REMOVED lines=8> */
.L_x_9859:
[----:B------:R-:W-:Y:S02]  /*17c40*/  IMAD.MOV.U32 R13, RZ, RZ, R4 ;  /* 0x000000ffff0d7224 */ /* 0x000fe400078e0004 */
[----:B------:R-:W-:Y:S02]  /*17c50*/  IMAD.MOV.U32 R12, RZ, RZ, 0x1 ;  /* 0x00000001ff0c7424 */ /* 0x000fe400078e00ff */
[----:B------:R-:W-:-:S07]  /*17c60*/  IMAD.MOV.U32 R2, RZ, RZ, R14 ;  /* 0x000000ffff027224 */ /* 0x000fce00078e000e */
[----:B------:R-:W-:Y:S05]  /*17c70*/  WARPSYNC.COLLECTIVE R15, `(.L_x_9860) ;  /* 0x000000000f087348 */ /* 0x000fea0003c00000 */
[----:B------:R0:W1:Y:S02]  /*17c80*/  SHFL.IDX P6, R14, R13, R12, R11 ;  /* 0x0000000c0d0e7389 */ /* 0x00006400000c000b */
[----:B01----:R-:W-:Y:S01]  /*17c90*/  ENDCOLLECTIVE ;  /* 0x000000000000791b */ /* 0x003fe20003800000 */
.L_x_9860:
        /* <DEDUP_REMOVED lines=11> */
.L_x_9861:
        /* <DEDUP_REMOVED lines=8> */
.L_x_9862:
        /* <DEDUP_REMOVED lines=9> */
.L_x_9863:
        /* <DEDUP_REMOVED lines=9> */
.L_x_9864:
        /* <DEDUP_REMOVED lines=9> */
.L_x_9865:
[----:B------:R-:W-:Y:S02]  /*17f80*/  IMAD.MOV.U32 R13, RZ, RZ, R4 ;  /* 0x000000ffff0d7224 */ /* 0x000fe400078e0004 */
[----:B------:R-:W-:Y:S02]  /*17f90*/  IMAD.MOV.U32 R12, RZ, RZ, 0x4 ;  /* 0x00000004ff0c7424 */ /* 0x000fe400078e00ff */
[----:B------:R-:W-:-:S07]  /*17fa0*/  IMAD.MOV.U32 R2, RZ, RZ, R14 ;  /* 0x000000ffff027224 */ /* 0x000fce00078e000e */
[----:B------:R-:W-:Y:S05]  /*17fb0*/  WARPSYNC.COLLECTIVE R15, `(.L_x_9866) ;  /* 0x000000000f087348 */ /* 0x000fea0003c00000 */
[----:B------:R0:W1:Y:S02]  /*17fc0*/  SHFL.IDX P6, R14, R13, R12, R11 ;  /* 0x0000000c0d0e7389 */ /* 0x00006400000c000b */
[----:B01----:R-:W-:Y:S01]  /*17fd0*/  ENDCOLLECTIVE ;  /* 0x000000000000791b */ /* 0x003fe20003800000 */
.L_x_9866:
        /* <DEDUP_REMOVED lines=11> */
.L_x_9867:
[----:B------:R-:W-:Y:S02]  /*18090*/  IMAD.MOV.U32 R13, RZ, RZ, R4 ;  /* 0x000000ffff0d7224 */ /* 0x000fe400078e0004 */
[----:B------:R-:W-:Y:S02]  /*180a0*/  IMAD.MOV.U32 R12, RZ, RZ, 0x5 ;  /* 0x00000005ff0c7424 */ /* 0x000fe400078e00ff */
[----:B------:R-:W-:-:S07]  /*180b0*/  IMAD.MOV.U32 R2, RZ, RZ, R14 ;  /* 0x000000ffff027224 */ /* 0x000fce00078e000e */
[----:B------:R-:W-:Y:S05]  /*180c0*/  WARPSYNC.COLLECTIVE R15, `(.L_x_9868) ;  /* 0x000000000f087348 */ /* 0x000fea0003c00000 */
[----:B------:R0:W1:Y:S02]  /*180d0*/  SHFL.IDX P6, R14, R13, R12, R11 ;  /* 0x0000000c0d0e7389 */ /* 0x00006400000c000b */
[----:B01----:R-:W-:Y:S01]  /*180e0*/  ENDCOLLECTIVE ;  /* 0x000000000000791b */ /* 0x003fe20003800000 */
.L_x_9868:
        /* <DEDUP_REMOVED lines=11> */
.L_x_9869:
[----:B------:R-:W-:Y:S02]  /*181a0*/  IMAD.MOV.U32 R13, RZ, RZ, R4 ;  /* 0x000000ffff0d7224 */ /* 0x000fe400078e0004 */
[----:B------:R-:W-:Y:S02]  /*181b0*/  IMAD.MOV.U32 R12, RZ, RZ, 0x6 ;  /* 0x00000006ff0c7424 */ /* 0x000fe400078e00ff */
[----:B------:R-:W-:-:S07]  /*181c0*/  IMAD.MOV.U32 R2, RZ, RZ, R14 ;  /* 0x000000ffff027224 */ /* 0x000fce00078e000e */
[----:B------:R-:W-:Y:S05]  /*181d0*/  WARPSYNC.COLLECTIVE R15, `(.L_x_9870) ;  /* 0x000000000f087348 */ /* 0x000fea0003c00000 */
[----:B------:R0:W1:Y:S02]  /*181e0*/  SHFL.IDX P6, R14, R13, R12, R11 ;  /* 0x0000000c0d0e7389 */ /* 0x00006400000c000b */
[----:B01----:R-:W-:Y:S01]  /*181f0*/  ENDCOLLECTIVE ;  /* 0x000000000000791b */ /* 0x003fe20003800000 */
.L_x_9870:
        /* <DEDUP_REMOVED lines=11> */
.L_x_9871:
[----:B------:R-:W-:Y:S02]  /*182b0*/  IMAD.MOV.U32 R13, RZ, RZ, R4 ;  /* 0x000000ffff0d7224 */ /* 0x000fe400078e0004 */
[----:B------:R-:W-:Y:S02]  /*182c0*/  IMAD.MOV.U32 R12, RZ, RZ, 0x7 ;  /* 0x00000007ff0c7424 */ /* 0x000fe400078e00ff */
[----:B------:R-:W-:-:S07]  /*182d0*/  IMAD.MOV.U32 R2, RZ, RZ, R14 ;  /* 0x000000ffff027224 */ /* 0x000fce00078e000e */
[----:B------:R-:W-:Y:S05]  /*182e0*/  WARPSYNC.COLLECTIVE R15, `(.L_x_9872) ;  /* 0x000000000f087348 */ /* 0x000fea0003c00000 */
[----:B------:R0:W1:Y:S02]  /*182f0*/  SHFL.IDX P6, R14, R13, R12, R11 ;  /* 0x0000000c0d0e7389 */ /* 0x00006400000c000b */
[----:B01----:R-:W-:Y:S01]  /*18300*/  ENDCOLLECTIVE ;  /* 0x000000000000791b */ /* 0x003fe20003800000 */
.L_x_9872:
        /* <DEDUP_REMOVED lines=11> */
.L_x_9873:
[----:B------:R-:W-:Y:S02]  /*183c0*/  IMAD.MOV.U32 R13, RZ, RZ, R8 ;  /* 0x000000ffff0d7224 */ /* 0x000fe400078e0008 */
[----:B------:R-:W-:Y:S02]  /*183d0*/  IMAD.MOV.U32 R12, RZ, RZ, RZ ;  /* 0x000000ffff0c7224 */ /* 0x000fe400078e00ff */
[----:B------:R-:W-:-:S07]  /*183e0*/  IMAD.MOV.U32 R9, RZ, RZ, R14 ;  /* 0x000000ffff097224 */ /* 0x000fce00078e000e */
[----:B------:R-:W-:Y:S05]  /*183f0*/  WARPSYNC.COLLECTIVE R15, `(.L_x_9874) ;  /* 0x000000000f087348 */ /* 0x000fea0003c00000 */
[----:B------:R0:W1:Y:S02]  /*18400*/  SHFL.IDX P6, R14, R13, R12, R11 ;  /* 0x0000000c0d0e7389 */ /* 0x00006400000c000b */
[----:B01----:R-:W-:Y:S01]  /*18410*/  ENDCOLLECTIVE ;  /* 0x000000000000791b */ /* 0x003fe20003800000 */
.L_x_9874:
        /* <DEDUP_REMOVED lines=11> */
.L_x_9875:
[----:B------:R-:W-:Y:S02]  /*184d0*/  IMAD.MOV.U32 R13, RZ, RZ, R8 ;  /* 0x000000ffff0d7224 */ /* 0x000fe400078e0008 */
[----:B------:R-:W-:Y:S02]  /*184e0*/  IMAD.MOV.U32 R12, RZ, RZ, 0x1 ;  /* 0x00000001ff0c7424 */ /* 0x000fe400078e00ff */
[----:B------:R-:W-:-:S07]  /*184f0*/  IMAD.MOV.U32 R5, RZ, RZ, R14 ;  /* 0x000000ffff057224 */ /* 0x000fce00078e000e */
[----:B------:R-:W-:Y:S05]  /*18500*/  WARPSYNC.COLLECTIVE R15, `(.L_x_9876) ;  /* 0x000000000f087348 */ /* 0x000fea0003c00000 */
[----:B------:R0:W1:Y:S02]  /*18510*/  SHFL.IDX P6, R14, R13, R12, R11 ;  /* 0x0000000c0d0e7389 */ /* 0x00006400000c000b */
[----:B01----:R-:W-:Y:S01]  /*18520*/  ENDCOLLECTIVE ;  /* 0x000000000000791b */ /* 0x003fe20003800000 */
.L_x_9876:
        /* <DEDUP_REMOVED lines=11> */
.L_x_9877:
[----:B------:R-:W-:Y:S05]  /*185e0*/  BRA `(.L_x_9878) ;  /* 0xffffffa000c47947 */ /* 0x000fea000383ffff */
.L_x_9724:
[----:B0-----:R0:W1:Y:S02]  /*185f0*/  SYNCS.PHASECHK.TRANS64.TRYWAIT P2, [R0+URZ+0x22870], R3 ;  /* 0x02287003000075a7 */ /* 0x001064000804017f */
[----:B-1----:R-:W-:Y:S05]  /*18600*/  @!P2 NANOSLEEP.SYNCS 0x989680 ;  /* 0x009896800000a95d */ /* 0x002fea0003900000 */
[----:B------:R-:W1:Y:S02]  /*18610*/  @!P2 SYNCS.PHASECHK.TRANS64 P2, [R0+URZ+0x22870], R3 ;  /* 0x022870030000a5a7 */ /* 0x000e64000804007f */
[----:B-1----:R-:W-:Y:S05]  /*18620*/  @!P2 BRA `(.L_x_9724) ;  /* 0xfffffffc00f0a947 */ /* 0x002fea000383ffff */
[----:B------:R-:W-:Y:S05]  /*18630*/  BRA `(.L_x_9879) ;  /* 0xffffffa400287947 */ /* 0x000fea000383ffff */
.L_x_9726:
[----:B0-----:R0:W1:Y:S02]  /*18640*/  SYNCS.PHASECHK.TRANS64.TRYWAIT P2, [R0+URZ+0x22860], R3 ;  /* 0x02286003000075a7 */ /* 0x001064000804017f */
[----:B-1----:R-:W-:Y:S05]  /*18650*/  @!P2 NANOSLEEP.SYNCS 0x989680 ;  /* 0x009896800000a95d */ /* 0x002fea0003900000 */
[----:B------:R-:W1:Y:S02]  /*18660*/  @!P2 SYNCS.PHASECHK.TRANS64 P2, [R0+URZ+0x22860], R3 ;  /* 0x022860030000a5a7 */ /* 0x000e64000804007f */
[----:B-1----:R-:W-:Y:S05]  /*18670*/  @!P2 BRA `(.L_x_9726) ;  /* 0xfffffffc00f0a947 */ /* 0x002fea000383ffff */
[----:B------:R-:W-:Y:S05]  /*18680*/  BRA `(.L_x_9880) ;  /* 0xffffffa400387947 */ /* 0x000fea000383ffff */
.L_x_9734:
[----:B0-----:R0:W1:Y:S02]  /*18690*/  SYNCS.PHASECHK.TRANS64.TRYWAIT P1, [R2+URZ+0x22870], R3 ;  /* 0x02287003020075a7 */ /* 0x001064000802017f */
[----:B-1----:R-:W-:Y:S05]  /*186a0*/  @!P1 NANOSLEEP.SYNCS 0x989680 ;  /* 0x009896800000995d */ /* 0x002fea0003900000 */
[----:B------:R-:W1:Y:S02]  /*186b0*/  @!P1 SYNCS.PHASECHK.TRANS64 P1, [R2+URZ+0x22870], R3 ;  /* 0x02287003020095a7 */ /* 0x000e64000802007f */
[----:B-1----:R-:W-:Y:S05]  /*186c0*/  @!P1 BRA `(.L_x_9734) ;  /* 0xfffffffc00f09947 */ /* 0x002fea000383ffff */
[----:B------:R-:W-:Y:S05]  /*186d0*/  BRA `(.L_x_9881) ;  /* 0xffffffac00287947 */ /* 0x000fea000383ffff */
.L_x_9736:
[----:B0-----:R0:W1:Y:S02]  /*186e0*/  SYNCS.PHASECHK.TRANS64.TRYWAIT P1, [R2+URZ+0x22860], R3 ;  /* 0x02286003020075a7 */ /* 0x001064000802017f */
[----:B-1----:R-:W-:Y:S05]  /*186f0*/  @!P1 NANOSLEEP.SYNCS 0x989680 ;  /* 0x009896800000995d */ /* 0x002fea0003900000 */
[----:B------:R-:W1:Y:S02]  /*18700*/  @!P1 SYNCS.PHASECHK.TRANS64 P1, [R2+URZ+0x22860], R3 ;  /* 0x02286003020095a7 */ /* 0x000e64000802007f */
[----:B-1----:R-:W-:Y:S05]  /*18710*/  @!P1 BRA `(.L_x_9736) ;  /* 0xfffffffc00f09947 */ /* 0x002fea000383ffff */
[----:B------:R-:W-:Y:S05]  /*18720*/  BRA `(.L_x_9882) ;  /* 0xffffffac00347947 */ /* 0x000fea000383ffff */
.L_x_9750:
[----:B0-----:R0:W1:Y:S02]  /*18730*/  SYNCS.PHASECHK.TRANS64.TRYWAIT P0, [R4+URZ+0x22820], R0 ;  /* 0x02282000040075a7 */ /* 0x001064000800017f */
[----:B-1----:R-:W-:Y:S05]  /*18740*/  @!P0 NANOSLEEP.SYNCS 0x989680 ;  /* 0x009896800000895d */ /* 0x002fea0003900000 */
[----:B------:R-:W1:Y:S02]  /*18750*/  @!P0 SYNCS.PHASECHK.TRANS64 P0, [R4+URZ+0x22820], R0 ;  /* 0x02282000040085a7 */ /* 0x000e64000800007f */
[----:B-1----:R-:W-:Y:S05]  /*18760*/  @!P0 BRA `(.L_x_9750) ;  /* 0xfffffffc00f08947 */ /* 0x002fea000383ffff */
[----:B------:R-:W-:Y:S05]  /*18770*/  BRA `(.L_x_9883) ;  /* 0xffffffbc00f07947 */ /* 0x000fea000383ffff */
.L_x_9751:
        /* <DEDUP_REMOVED lines=11> */
.L_x_9885:
[----:B------:R-:W-:Y:S05]  /*18830*/  BSYNC B0 ;  /* 0x0000000000007941 */ /* 0x000fea0003800000 */
.L_x_9884:
[----:B------:R-:W-:Y:S05]  /*18840*/  BRA `(.L_x_9886) ;  /* 0xffffffbc00d87947 */ /* 0x000fea000383ffff */
.L_x_9754:
[----:B------:R-:W-:Y:S01]  /*18850*/  BSSY B1, `(.L_x_9887) ;  /* 0x0000006000017945 */ /* 0x000fe20003800000 */
[----:B------:R-:W-:-:S07]  /*18860*/  IMAD.MOV.U32 R15, RZ, RZ, -0x1 ;  /* 0xffffffffff0f7424 */ /* 0x000fce00078e00ff */
[----:B0-----:R-:W-:Y:S05]  /*18870*/  WARPSYNC.COLLECTIVE R15, `(.L_x_9888) ;  /* 0x000000000f0c7348 */ /* 0x001fea0003c00000 */
[----:B------:R-:W-:Y:S02]  /*18880*/  ELECT P6, UR62, PT ;  /* 0x00000000003e782f */ /* 0x000fe400038c0000 */
[----:B------:R-:W-:Y:S01]  /*18890*/  MOV R14, UR62 ;  /* 0x0000003e000e7c02 */ /* 0x000fe20008000f00 */
[----:B0-----:R-:W-:Y:S10]  /*188a0*/  ENDCOLLECTIVE ;  /* 0x000000000000791b */ /* 0x001ff40003800000 */
.L_x_9888:
[----:B------:R-:W-:Y:S05]  /*188b0*/  BSYNC B1 ;  /* 0x0000000000017941 */ /* 0x000fea0003800000 */
.L_x_9887:
[----:B------:R-:W-:Y:S05]  /*188c0*/  BRA `(.L_x_9889) ;  /* 0xffffffbc00d07947 */ /* 0x000fea000383ffff */
.L_x_9756:
[----:B0-----:R0:W1:Y:S02]  /*188d0*/  SYNCS.PHASECHK.TRANS64.TRYWAIT P1, [R5+URZ+0x22840], R0 ;  /* 0x02284000050075a7 */ /* 0x001064000802017f */
[----:B-1----:R-:W-:Y:S05]  /*188e0*/  @!P1 NANOSLEEP.SYNCS 0x989680 ;  /* 0x009896800000995d */ /* 0x002fea0003900000 */
[----:B------:R-:W1:Y:S02]  /*188f0*/  @!P1 SYNCS.PHASECHK.TRANS64 P1, [R5+URZ+0x22840], R0 ;  /* 0x02284000050095a7 */ /* 0x000e64000802007f */
[----:B-1----:R-:W-:Y:S05]  /*18900*/  @!P1 BRA `(.L_x_9756) ;  /* 0xfffffffc00f09947 */ /* 0x002fea000383ffff */
[----:B------:R-:W-:Y:S05]  /*18910*/  BRA `(.L_x_9890) ;  /* 0xffffffbc00f07947 */ /* 0x000fea000383ffff */
.L_x_9758:
[----:B-1----:R1:W2:Y:S02]  /*18920*/  SYNCS.PHASECHK.TRANS64.TRYWAIT P1, [R33+URZ+0x22840], R2 ;  /* 0x02284002210075a7 */ /* 0x0022a4000802017f */
[----:B--2---:R-:W-:Y:S05]  /*18930*/  @!P1 NANOSLEEP.SYNCS 0x989680 ;  /* 0x009896800000995d */ /* 0x004fea0003900000 */
[----:B------:R-:W2:Y:S02]  /*18940*/  @!P1 SYNCS.PHASECHK.TRANS64 P1, [R33+URZ+0x22840], R2 ;  /* 0x02284002210095a7 */ /* 0x000ea4000802007f */
[----:B--2---:R-:W-:Y:S05]  /*18950*/  @!P1 BRA `(.L_x_9758) ;  /* 0xfffffffc00f09947 */ /* 0x004fea000383ffff */
[----:B------:R-:W-:Y:S05]  /*18960*/  BRA `(.L_x_9891) ;  /* 0xffffffbc00fc7947 */ /* 0x000fea000383ffff */
.L_x_9760:
[----:B--2---:R2:W3:Y:S02]  /*18970*/  SYNCS.PHASECHK.TRANS64.TRYWAIT P1, [R5+URZ+0x22860], R0 ;  /* 0x02286000050075a7 */ /* 0x0044e4000802017f */
[----:B---3--:R-:W-:Y:S05]  /*18980*/  @!P1 NANOSLEEP.SYNCS 0x989680 ;  /* 0x009896800000995d */ /* 0x008fea0003900000 */
[----:B------:R-:W3:Y:S02]  /*18990*/  @!P1 SYNCS.PHASECHK.TRANS64 P1, [R5+URZ+0x22860], R0 ;  /* 0x02286000050095a7 */ /* 0x000ee4000802007f */
[----:B---3--:R-:W-:Y:S05]  /*189a0*/  @!P1 BRA `(.L_x_9760) ;  /* 0xfffffffc00f09947 */ /* 0x008fea000383ffff */
[----:B------:R-:W-:Y:S05]  /*189b0*/  BRA `(.L_x_9892) ;  /* 0xffffffbc00f87947 */ /* 0x000fea000383ffff */
.L_x_9762:
[----:B---3--:R3:W4:Y:S02]  /*189c0*/  SYNCS.PHASECHK.TRANS64.TRYWAIT P1, [R33+URZ+0x22860], R2 ;  /* 0x02286002210075a7 */ /* 0x008724000802017f */
[----:B----4-:R-:W-:Y:S05]  /*189d0*/  @!P1 NANOSLEEP.SYNCS 0x989680 ;  /* 0x009896800000995d */ /* 0x010fea0003900000 */
[----:B------:R-:W4:Y:S02]  /*189e0*/  @!P1 SYNCS.PHASECHK.TRANS64 P1, [R33+URZ+0x22860], R2 ;  /* 0x02286002210095a7 */ /* 0x000f24000802007f */
[----:B----4-:R-:W-:Y:S05]  /*189f0*/  @!P1 BRA `(.L_x_9762) ;  /* 0xfffffffc00f09947 */ /* 0x010fea000383ffff */
[----:B------:R-:W-:Y:S05]  /*18a00*/  BRA `(.L_x_9893) ;  /* 0xffffffbc00f47947 */ /* 0x000fea000383ffff */
.L_x_9764:
[----:B----4-:R4:W0:Y:S02]  /*18a10*/  SYNCS.PHASECHK.TRANS64.TRYWAIT P1, [R5+URZ+0x22880], R0 ;  /* 0x02288000050075a7 */ /* 0x010824000802017f */
[----:B0-----:R-:W-:Y:S05]  /*18a20*/  @!P1 NANOSLEEP.SYNCS 0x989680 ;  /* 0x009896800000995d */ /* 0x001fea0003900000 */
[----:B------:R-:W0:Y:S02]  /*18a30*/  @!P1 SYNCS.PHASECHK.TRANS64 P1, [R5+URZ+0x22880], R0 ;  /* 0x02288000050095a7 */ /* 0x000e24000802007f */
[----:B0-----:R-:W-:Y:S05]  /*18a40*/  @!P1 BRA `(.L_x_9764) ;  /* 0xfffffffc00f09947 */ /* 0x001fea000383ffff */
[----:B------:R-:W-:Y:S05]  /*18a50*/  BRA `(.L_x_9894) ;  /* 0xffffffbc00f07947 */ /* 0x000fea000383ffff */
.L_x_9895:
        /* <DEDUP_REMOVED lines=10> */
.L_x_15850:


//--------------------- .text._ZN7cutlass13device_kernelIN5flash11enable_sm90INS1_16FlashAttnFwdSm90INS1_25CollectiveMainloopFwdSm90ILi2EN4cute5tupleIJNS5_1CILi1EEES8_S8_EEENS6_IJNS7_ILi128EEENS7_ILi160EEESA_EEELi128ENS_12float_e4m3_tEfNS_4arch4Sm90ELb1ELb0ELb0ELb1ELb1ELb1ELb0ELb1ELb1ELb1ELb0ELb0EEENS1_21CollectiveEpilogueFwdINS6_IJSA_SA_SB_EEES9_NS_10bfloat16_tESF_Li256ELb1ELb1ELb0ELb1EEENS1_36VarlenDynamicPersistentTileSchedulerILi128ELi160ELi256ELi128ELb0ELb1ELb1ELb1ELb1ELb1EEEEEEEEEvNT_6ParamsE --------------------------
	.section	.text._ZN7cutlass13device_kernelIN5flash11enable_sm90INS1_16FlashAttnFwdSm90INS1_25CollectiveMainloopFwdSm90ILi2EN4cute5tupleIJNS5_1CILi1EEES8_S8_EEENS6_IJNS7_ILi128EEENS7_ILi160EEESA_EEELi128ENS_12float_e4m3_tEfNS_4arch4Sm90ELb1ELb0ELb0ELb1ELb1ELb1ELb0ELb1ELb1ELb1ELb0ELb0EEENS1_21CollectiveEpilogueFwdINS6_IJSA_SA_SB_EEES9_NS_10bfloat16_tESF_Li256ELb1ELb1ELb0ELb1EEENS1_36VarlenDynamicPersistentTileSchedulerILi128ELi160ELi256ELi128ELb0ELb1ELb1ELb1ELb1ELb1EEEEEEEEEvNT_6ParamsE,"ax",@progbits
	.align	128
.text._ZN7cutlass13device_kernelIN5flash11enable_sm90INS1_16FlashAttnFwdSm90INS1_25CollectiveMainloopFwdSm90ILi2EN4cute5tupleIJNS5_1CILi1EEES8_S8_EEENS6_IJNS7_ILi128EEENS7_ILi160EEESA_EEELi128ENS_12float_e4m3_tEfNS_4arch4Sm90ELb1ELb0ELb0ELb1ELb1ELb1ELb0ELb1ELb1ELb1ELb0ELb0EEENS1_21CollectiveEpilogueFwdINS6_IJSA_SA_SB_EEES9_NS_10bfloat16_tESF_Li256ELb1ELb1ELb0ELb1EEENS1_36VarlenDynamicPersistentTileSchedulerILi128ELi160ELi256ELi128ELb0ELb1ELb1ELb1ELb1ELb1EEEEEEEEEvNT_6ParamsE:
        .type           _ZN7cutlass13device_kernelIN5flash11enable_sm90INS1_16FlashAttnFwdSm90INS1_25CollectiveMainloopFwdSm90ILi2EN4cute5tupleIJNS5_1CILi1EEES8_S8_EEENS6_IJNS7_ILi128EEENS7_ILi160EEESA_EEELi128ENS_12float_e4m3_tEfNS_4arch4Sm90ELb1ELb0ELb0ELb1ELb1ELb1ELb0ELb1ELb1ELb1ELb0ELb0EEENS1_21CollectiveEpilogueFwdINS6_IJSA_SA_SB_EEES9_NS_10bfloat16_tESF_Li256ELb1ELb1ELb0ELb1EEENS1_36VarlenDynamicPersistentTileSchedulerILi128ELi160ELi256ELi128ELb0ELb1ELb1ELb1ELb1ELb1EEEEEEEEEvNT_6ParamsE,@function
        .size           _ZN7cutlass13device_kernelIN5flash11enable_sm90INS1_16FlashAttnFwdSm90INS1_25CollectiveMainloopFwdSm90ILi2EN4cute5tupleIJNS5_1CILi1EEES8_S8_EEENS6_IJNS7_ILi128EEENS7_ILi160EEESA_EEELi128ENS_12float_e4m3_tEfNS_4arch4Sm90ELb1ELb0ELb0ELb1ELb1ELb1ELb0ELb1ELb1ELb1ELb0ELb0EEENS1_21CollectiveEpilogueFwdINS6_IJSA_SA_SB_EEES9_NS_10bfloat16_tESF_Li256ELb1ELb1ELb0ELb1EEENS1_36VarlenDynamicPersistentTileSchedulerILi128ELi160ELi256ELi128ELb0ELb1ELb1ELb1ELb1ELb1EEEEEEEEEvNT_6ParamsE,(.L_x_15851 - _ZN7cutlass13device_kernelIN5flash11enable_sm90INS1_16FlashAttnFwdSm90INS1_25CollectiveMainloopFwdSm90ILi2EN4cute5tupleIJNS5_1CILi1EEES8_S8_EEENS6_IJNS7_ILi128EEENS7_ILi160EEESA_EEELi128ENS_12float_e4m3_tEfNS_4arch4Sm90ELb1ELb0ELb0ELb1ELb1ELb1ELb0ELb1ELb1ELb1ELb0ELb0EEENS1_21CollectiveEpilogueFwdINS6_IJSA_SA_SB_EEES9_NS_10bfloat16_tESF_Li256ELb1ELb1ELb0ELb1EEENS1_36VarlenDynamicPersistentTileSchedulerILi128ELi160ELi256ELi128ELb0ELb1ELb1ELb1ELb1ELb1EEEEEEEEEvNT_6ParamsE)
        .other          _ZN7cutlass13device_kernelIN5flash11enable_sm90INS1_16FlashAttnFwdSm90INS1_25CollectiveMainloopFwdSm90ILi2EN4cute5tupleIJNS5_1CILi1EEES8_S8_EEENS6_IJNS7_ILi128EEENS7_ILi160EEESA_EEELi128ENS_12float_e4m3_tEfNS_4arch4Sm90ELb1ELb0ELb0ELb1ELb1ELb1ELb0ELb1ELb1ELb1ELb0ELb0EEENS1_21CollectiveEpilogueFwdINS6_IJSA_SA_SB_EEES9_NS_10bfloat16_tESF_Li256ELb1ELb1ELb0ELb1EEENS1_36VarlenDynamicPersistentTileSchedulerILi128ELi160ELi256ELi128ELb0ELb1ELb1ELb1ELb1ELb1EEEEEEEEEvNT_6ParamsE,@"STO_CUDA_ENTRY STV_DEFAULT"
_ZN7cutlass13device_kernelIN5flash11enable_sm90INS1_16FlashAttnFwdSm90INS1_25CollectiveMainloopFwdSm90ILi2EN4cute5tupleIJNS5_1CILi1EEES8_S8_EEENS6_IJNS7_ILi128EEENS7_ILi160EEESA_EEELi128ENS_12float_e4m3_tEfNS_4arch4Sm90ELb1ELb0ELb0ELb1ELb1ELb1ELb0ELb1ELb1ELb1ELb0ELb0EEENS1_21CollectiveEpilogueFwdINS6_IJSA_SA_SB_EEES9_NS_10bfloat16_tESF_Li256ELb1ELb1ELb0ELb1EEENS1_36VarlenDynamicPersistentTileSchedulerILi128ELi160ELi256ELi128ELb0ELb1ELb1ELb1ELb1ELb1EEEEEEEEEvNT_6ParamsE:
        /* <DEDUP_REMOVED lines=17> */
.L_x_9897:
[----:B------:R-:W-:Y:S05]  /*0110*/  BSYNC B0 ;  /* 0x0000000000007941 */ /* 0x000fea0003800000 */
.L_x_9896:
        /* <DEDUP_REMOVED lines=40> */
.L_x_9898:
        /* <DEDUP_REMOVED lines=22> */
.L_x_9899:
        /* <DEDUP_REMOVED lines=18> */
.L_x_9900:
        /* <DEDUP_REMOVED lines=22> */
.L_x_9901:
        /* <DEDUP_REMOVED lines=23> */
.L_x_9902:
        /* <DEDUP_REMOVED lines=9> */
.L_x_9905:
[----:B------:R-:W-:-:S08]  /*0980*/  NOP ;  /* 0x0000000000007918 */ /* 0x000fd00000000000 */
[----:B------:R-:W0:Y:S02]  /*0990*/  USETMAXREG.TRY_ALLOC.CTAPOOL UP0, 0xe8 ;  /* 0x000000e8000079c8 */ /* 0x000e240008000600 */
[----:B0-----:R-:W-:-:S13]  /*09a0*/  PLOP3.LUT P0, PT, PT, PT, UP0, 0x80, 0x0 ;  /* 0x000000000000781c */ /* 0x001fda0003f0f008 */
[----:B------:R-:W-:Y:S05]  /*09b0*/  @!P0 BRA `(.L_x_9905) ;  /* 0xfffffffc00f08947 */ /* 0x000fea000383ffff */
[----:B------:R-:W0:Y:S01]  /*09c0*/  S2R R0, SR_TID.X ;  /* 0x0000000000007919 */ /* 0x000e220000002100 */
[----:B------:R-:W-:Y:S01]  /*09d0*/  MOV R3, 0x400 ;  /* 0x0000040000037802 */ /* 0x000fe20000000f00 */
[----:B------:R-:W-:Y:S01]  /*09e0*/  ULDC UR4, c[0x0][0xc3c] ;  /* 0x00030f0000047ab9 */ /* 0x000fe20000000800 */
[----:B------:R-:W1:Y:S01]  /*09f0*/  S2R R228, SR_CgaCtaId ;  /* 0x0000000000e47919 */ /* 0x000e620000008800 */
[----:B0-----:R-:W-:Y:S01]  /*0a00*/  SHF.R.U32.HI R0, RZ, 0x7, R0 ;  /* 0x00000007ff007819 */ /* 0x001fe20000011600 */
[----:B------:R-:W-:Y:S06]  /*0a10*/  BAR.ARV 0x8, 0x180 ;  /* 0x0206000000007b1d */ /* 0x000fec0000002000 */
[----:B------:R-:W-:-:S02]  /*0a20*/  ISETP.NE.AND P0, PT, R0, 0x1, PT ;  /* 0x000000010000780c */ /* 0x000fc40003f05270 */
[----:B-1----:R-:W-:-:S11]  /*0a30*/  LEA R18, R228, R3, 0x18 ;  /* 0x00000003e4127211 */ /* 0x002fd600078ec0ff */
[----:B------:R-:W-:Y:S08]  /*0a40*/  @!P0 BAR.ARV 0x9, 0x100 ;  /* 0x0244000000008b1d */ /* 0x000ff00000002000 */
[----:B------:R-:W-:Y:S06]  /*0a50*/  BAR.SYNC.DEFER_BLOCKING 0x5, 0x180 ;  /* 0x0146000000007b1d */ /* 0x000fec0000010000 */
[----:B------:R-:W0:Y:S02]  /*0a60*/  LDS.128 R188, [R18+0x228d0] ;  /* 0x0228d00012bc7984 */ /* 0x000e240000000c00 */
[----:B------:R-:W-:Y:S06]  /*0a70*/  BAR.ARV 0x4, 0x180 ;  /* 0x0106000000007b1d */ /* 0x000fec0000002000 */
[----:B0-----:R-:W-:-:S13]  /*0a80*/  ISETP.GE.AND P0, PT, R191, UR4, PT ;  /* 0x00000004bf007c0c */ /* 0x001fda000bf06270 */
[----:B------:R-:W-:Y:S05]  /*0a90*/  @P0 BRA `(.L_x_9906) ;  /* 0x0000023000a80947 */ /* 0x000fea0003800000 */
[----:B------:R-:W3:Y:S01]  /*0aa0*/  LDL R12, [R1+0x20] ;  /* 0x00002000010c7983 */ /* 0x000ee20000100800 */
[----:B------:R-:W0:Y:S02]  /*0ab0*/  S2R R0, SR_TID.X ;  /* 0x0000000000007919 */ /* 0x000e240000002100 */
[----:B0-----:R-:W-:-:S05]  /*0ac0*/  VIADD R11, R0, 0xffffff80 ;  /* 0xffffff80000b7836 */ /* 0x001fca0000000000 */
[----:B------:R-:W-:-:S04]  /*0ad0*/  SHF.R.S32.HI R0, RZ, 0x1f, R11 ;  /* 0x0000001fff007819 */ /* 0x000fc8000001140b */
[----:B--2---:R-:W-:-:S04]  /*0ae0*/  LEA.HI R2, R0, R11, RZ, 0x7 ;  /* 0x0000000b00027211 */ /* 0x004fc800078f38ff */
        /* <DEDUP_REMOVED lines=12> */
[----:B------:R-:W-:Y:S01]  /*0bb0*/  LEA.HI R3, R0, R11, RZ, 0x5 ;  /* 0x0000000b00037211 */ /* 0x000fe200078f28ff */
[----:B------:R-:W-:Y:S01]  /*0bc0*/  IMAD.IADD R9, R5, 0x1, -R10 ;  /* 0x0000000105097824 */ /* 0x000fe200078e0a0a */
[----:B------:R-:W-:Y:S02]  /*0bd0*/  SHF.R.S32.HI R7, RZ, 0x4, R4 ;  /* 0x00000004ff077819 */ /* 0x000fe40000011404 */
[----:B------:R-:W-:Y:S02]  /*0be0*/  SHF.R.S32.HI R6, RZ, 0x5, R6 ;  /* 0x00000005ff067819 */ /* 0x000fe40000011406 */
[----:B------:R-:W-:Y:S01]  /*0bf0*/  LOP3.LUT R2, R2, 0x3fffffe, RZ, 0xc0, !PT ;  /* 0x03fffffe02027812 */ /* 0x000fe200078ec0ff */
[----:B------:R-:W-:Y:S01]  /*0c00*/  IMAD.SHL.U32 R3, R3, 0x20, RZ ;  /* 0x0000002003037824 */ /* 0x000fe200078e00ff */
[----:B------:R-:W-:-:S02]  /*0c10*/  LOP3.LUT R5, R4, 0x3fffff0, RZ, 0xc0, !PT ;  /* 0x03fffff004057812 */ /* 0x000fc400078ec0ff */
[----:B------:R-:W-:Y:S01]  /*0c20*/  LEA.HI R4, R4, R7, RZ, 0x1 ;  /* 0x0000000704047211 */ /* 0x000fe200078f08ff */
[----:B------:R-:W-:Y:S01]  /*0c30*/  IMAD.IADD R2, R13, 0x1, -R2 ;  /* 0x000000010d027824 */ /* 0x000fe200078e0a02 */
[----:B------:R-:W-:Y:S01]  /*0c40*/  LEA R9, R6, R9, 0x4 ;  /* 0x0000000906097211 */ /* 0x000fe200078e20ff */
[----:B------:R-:W-:Y:S01]  /*0c50*/  IMAD.IADD R5, R11, 0x1, -R5 ;  /* 0x000000010b057824 */ /* 0x000fe200078e0a05 */
[----:B------:R-:W-:Y:S02]  /*0c60*/  LOP3.LUT R204, R3, 0xfffffc00, RZ, 0xc0, !PT ;  /* 0xfffffc0003cc7812 */ /* 0x000fe400078ec0ff */
[----:B------:R-:W-:Y:S01]  /*0c70*/  LOP3.LUT R4, R4, 0x1ffffffe, RZ, 0xc0, !PT ;  /* 0x1ffffffe04047812 */ /* 0x000fe200078ec0ff */
[----:B------:R-:W-:Y:S01]  /*0c80*/  IMAD R6, R2, 0x40, R9 ;  /* 0x0000004002067824 */ /* 0x000fe200078e0209 */
[----:B------:R-:W-:Y:S01]  /*0c90*/  LEA.HI R2, R0, R11, RZ, 0x2 ;  /* 0x0000000b00027211 */ /* 0x000fe200078f10ff */
[----:B------:R-:W-:Y:S02]  /*0ca0*/  IMAD R5, R5, 0x40, R204 ;  /* 0x0000004005057824 */ /* 0x000fe400078e02cc */
[----:B------:R-:W-:Y:S01]  /*0cb0*/  IMAD.IADD R4, R7, 0x1, -R4 ;  /* 0x0000000107047824 */ /* 0x000fe200078e0a04 */
[----:B------:R-:W-:-:S02]  /*0cc0*/  SHF.R.S32.HI R195, RZ, 0x2, R2 ;  /* 0x00000002ffc37819 */ /* 0x000fc40000011402 */
[----:B------:R-:W-:Y:S01]  /*0cd0*/  LEA.HI R0, R0, R11, RZ, 0x3 ;  /* 0x0000000b00007211 */ /* 0x000fe200078f18ff */
[----:B------:R-:W-:Y:S01]  /*0ce0*/  IMAD R3, R4, 0x8, R5 ;  /* 0x0000000804037824 */ /* 0x000fe200078e0205 */
[C---:B------:R-:W-:Y:S02]  /*0cf0*/  IADD3 R7, R195.reuse, 0x40, RZ ;  /* 0x00000040c3077810 */ /* 0x040fe40007ffe0ff */
[----:B------:R-:W-:Y:S02]  /*0d00*/  LOP3.LUT R227, R2, 0xfffffffc, RZ, 0xc0, !PT ;  /* 0xfffffffc02e37812 */ /* 0x000fe400078ec0ff */
[----:B------:R0:W-:Y:S01]  /*0d10*/  STL [R1+0x18], R3 ;  /* 0x0000180301007387 */ /* 0x0001e20000100800 */
[----:B------:R-:W-:Y:S02]  /*0d20*/  SHF.R.S32.HI R2, RZ, 0x1f, R2 ;  /* 0x0000001fff027819 */ /* 0x000fe40000011402 */
[----:B------:R-:W-:Y:S01]  /*0d30*/  LOP3.LUT R212, R0, 0xfffffff8, RZ, 0xc0, !PT ;  /* 0xfffffff800d47812 */ /* 0x000fe200078ec0ff */
[----:B------:R-:W-:Y:S01]  /*0d40*/  VIADD R5, R195, 0x80 ;  /* 0x00000080c3057836 */ /* 0x000fe20000000000 */
[----:B------:R-:W-:-:S02]  /*0d50*/  LEA.HI R2, R2, R195, RZ, 0x3 ;  /* 0x000000c302027211 */ /* 0x000fc400078f18ff */
[----:B0-----:R-:W-:Y:S01]  /*0d60*/  SHF.R.S32.HI R3, RZ, 0x1f, R7 ;  /* 0x0000001fff037819 */ /* 0x001fe20000011407 */
[C---:B------:R-:W-:Y:S02]  /*0d70*/  IMAD.IADD R212, R11.reuse, 0x1, -R212 ;  /* 0x000000010bd47824 */ /* 0x040fe400078e0ad4 */
[----:B------:R-:W-:Y:S01]  /*0d80*/  IMAD.IADD R227, R11, 0x1, -R227 ;  /* 0x000000010be37824 */ /* 0x000fe200078e0ae3 */
[----:B------:R-:W-:Y:S01]  /*0d90*/  LEA.HI R3, R3, R7, RZ, 0x3 ;  /* 0x0000000703037211 */ /* 0x000fe200078f18ff */
[----:B------:R-:W-:Y:S01]  /*0da0*/  IMAD.SHL.U32 R201, R7, 0x80, RZ ;  /* 0x0000008007c97824 */ /* 0x000fe200078e00ff */
[----:B------:R-:W-:Y:S01]  /*0db0*/  LOP3.LUT R2, R2, 0xfffffff8, RZ, 0xc0, !PT ;  /* 0xfffffff802027812 */ /* 0x000fe200078ec0ff */
[----:B------:R-:W-:Y:S01]  /*0dc0*/  IMAD.SHL.U32 R203, R212, 0x8, RZ ;  /* 0x00000008d4cb7824 */ /* 0x000fe200078e00ff */
[----:B------:R-:W-:Y:S01]  /*0dd0*/  SHF.R.S32.HI R4, RZ, 0x1f, R5 ;  /* 0x0000001fff047819 */ /* 0x000fe20000011405 */
[----:B------:R-:W-:Y:S01]  /*0de0*/  IMAD.SHL.U32 R16, R227, 0x10, RZ ;  /* 0x00000010e3107824 */ /* 0x000fe200078e00ff */
[----:B------:R-:W-:Y:S01]  /*0df0*/  LOP3.LUT R201, R201, 0x380, RZ, 0xc0, !PT ;  /* 0x00000380c9c97812 */ /* 0x000fe200078ec0ff */
[----:B------:R-:W-:Y:S01]  /*0e00*/  IMAD.SHL.U32 R3, R3, 0x80, RZ ;  /* 0x0000008003037824 */ /* 0x000fe200078e00ff */
[----:B------:R-:W-:Y:S01]  /*0e10*/  LEA.HI R4, R4, R5, RZ, 0x3 ;  /* 0x0000000504047211 */ /* 0x000fe200078f18ff */
[----:B------:R-:W-:Y:S01]  /*0e20*/  IMAD.IADD R205, R195, 0x1, -R2 ;  /* 0x00000001c3cd7824 */ /* 0x000fe200078e0a02 */
[----:B------:R-:W-:Y:S01]  /*0e30*/  SHF.R.S32.HI R2, RZ, 0x1f, R203 ;  /* 0x0000001fff027819 */ /* 0x000fe200000114cb */
[----:B------:R-:W-:Y:S01]  /*0e40*/  IMAD.SHL.U32 R202, R5, 0x80, RZ ;  /* 0x0000008005ca7824 */ /* 0x000fe200078e00ff */
[----:B------:R-:W-:-:S02]  /*0e50*/  SHF.R.U32.HI R2, RZ, 0x3, R201 ;  /* 0x00000003ff027819 */ /* 0x000fc400000116c9 */
[----:B------:R-:W-:Y:S02]  /*0e60*/  LOP3.LUT R5, R201, 0x70, R16, 0xf8, !PT ;  /* 0x00000070c9057812 */ /* 0x000fe400078ef810 */
[----:B------:R-:W-:Y:S01]  /*0e70*/  LOP3.LUT R206, R3, 0xfffffc00, RZ, 0xc0, !PT ;  /* 0xfffffc0003ce7812 */ /* 0x000fe200078ec0ff */
[----:B------:R-:W-:-:S03]  /*0e80*/  VIADD R211, R203, 0x40 ;  /* 0x00000040cbd37836 */ /* 0x000fc60000000000 */
[----:B------:R-:W-:Y:S02]  /*0e90*/  LOP3.LUT R5, R206, R5, R2, 0xf6, !PT ;  /* 0x00000005ce057212 */ /* 0x000fe400078ef602 */
[----:B------:R-:W-:-:S03]  /*0ea0*/  SHF.R.S32.HI R2, RZ, 0x1f, R211 ;  /* 0x0000001fff027819 */ /* 0x000fc600000114d3 */
[----:B------:R-:W-:Y:S01]  /*0eb0*/  IMAD.IADD R2, R18, 0x1, R5 ;  /* 0x0000000112027824 */ /* 0x000fe200078e0205 */
[----:B------:R0:W-:Y:S04]  /*0ec0*/  STL [R1+0x14], R6 ;  /* 0x0000140601007387 */ /* 0x0001e80000100800 */
[----:B------:R0:W-:Y:S01]  /*0ed0*/  STL [R1+0x4], R2 ;  /* 0x0000040201007387 */ /* 0x0001e20000100800 */
[----:B------:R-:W-:Y:S02]  /*0ee0*/  SHF.R.S32.HI R222, RZ, 0x3, R0 ;  /* 0x00000003ffde7819 */ /* 0x000fe40000011400 */
[C---:B------:R-:W-:Y:S01]  /*0ef0*/  LEA.HI R0, R227.reuse, R227, RZ, 0x1 ;  /* 0x000000e3e3007211 */ /* 0x040fe200078f08ff */
[----:B------:R-:W-:-:S03]  /*0f00*/  IMAD.SHL.U32 R22, R227, 0x8, RZ ;  /* 0x00000008e3167824 */ /* 0x000fc600078e00ff */
[----:B------:R-:W-:Y:S01]  /*0f10*/  LOP3.LUT R0, R0, 0x1ffffffe, RZ, 0xc0, !PT ;  /* 0x1ffffffe00007812 */ /* 0x000fe200078ec0ff */
[----:B------:R-:W-:Y:S01]  /*0f20*/  VIADD R19, R16, 0x40 ;  /* 0x0000004010137836 */ /* 0x000fe20000000000 */
[----:B------:R-:W-:Y:S01]  /*0f30*/  LOP3.LUT R8, R8, 0x7ffffffc, RZ, 0xc0, !PT ;  /* 0x7ffffffc08087812 */ /* 0x000fe200078ec0ff */
[----:B------:R-:W-:Y:S01]  /*0f40*/  IMAD.SHL.U32 R4, R4, 0x80, RZ ;  /* 0x0000008004047824 */ /* 0x000fe200078e00ff */
[----:B------:R-:W-:Y:S01]  /*0f50*/  IADD3 R196, R22, 0x20, RZ ;  /* 0x0000002016c47810 */ /* 0x000fe20007ffe0ff */
        /* <DEDUP_REMOVED lines=11> */
[----:B------:R-:W-:-:S02]  /*1010*/  LOP3.LUT R209, R4, 0xfffffc00, RZ, 0xc0, !PT ;  /* 0xfffffc0004d17812 */ /* 0x000fc400078ec0ff */
[----:B0--3--:R-:W-:-:S07]  /*1020*/  LOP3.LUT R198, R12, 0x1, RZ, 0xfc, !PT ;  /* 0x000000010cc67812 */ /* 0x009fce00078efcff */
.L_x_10086:
[----:B0-2-4-:R-:W0:Y:S02]  /*1030*/  LDC.64 R2, c[0x0][0xc88] ;  /* 0x00032200ff027b82 */ /* 0x015e240000000a00 */
[----:B0-----:R-:W-:-:S05]  /*1040*/  IMAD.WIDE R2, R191, 0x4, R2 ;  /* 0x00000004bf027825 */ /* 0x001fca00078e0202 */
[----:B------:R0:W2:Y:S01]  /*1050*/  LDG.E R210, desc[UR60][R2.64] ;  /* 0x0000003c02d27981 */ /* 0x0000a2000c1e1900 */
[----:B------:R-:W-:Y:S05]  /*1060*/  YIELD ;  /* 0x0000000000007946 */ /* 0x000fea0003800000 */
[----:B------:R-:W-:Y:S01]  /*1070*/  ULDC.64 UR4, c[0x0][0xa28] ;  /* 0x00028a0000047ab9 */ /* 0x000fe20000000a00 */
[----:B------:R-:W-:Y:S01]  /*1080*/  ULDC.64 UR8, c[0x0][0xa18] ;  /* 0x0002860000087ab9 */ /* 0x000fe20000000a00 */
[----:B------:R-:W-:Y:S01]  /*1090*/  ISETP.NE.U32.AND P1, PT, RZ, UR4, PT ;  /* 0x00000004ff007c0c */ /* 0x000fe2000bf25070 */
[----:B------:R-:W-:Y:S01]  /*10a0*/  ULDC.64 UR6, c[0x0][0xa08] ;  /* 0x0002820000067ab9 */ /* 0x000fe20000000a00 */
[----:B0-----:R-:W-:Y:S01]  /*10b0*/  MOV R3, RZ ;  /* 0x000000ff00037202 */ /* 0x001fe20000000f00 */
[----:B------:R-:W-:Y:S01]  /*10c0*/  IMAD.MOV.U32 R87, RZ, RZ, RZ ;  /* 0x000000ffff577224 */ /* 0x000fe200078e00ff */
[----:B------:R-:W-:-:S02]  /*10d0*/  ISETP.NE.AND.EX P1, PT, RZ, UR5, PT, P1 ;  /* 0x00000005ff007c0c */ /* 0x000fc4000bf25310 */
[----:B------:R-:W-:-:S04]  /*10e0*/  ISETP.NE.U32.AND P0, PT, RZ, UR6, PT ;  /* 0x00000006ff007c0c */ /* 0x000fc8000bf05070 */
[----:B------:R-:W-:Y:S02]  /*10f0*/  ISETP.NE.AND.EX P0, PT, RZ, UR7, PT, P0 ;  /* 0x00000007ff007c0c */ /* 0x000fe4000bf05300 */
[----:B--2---:R-:W-:Y:S01]  /*1100*/  SHF.R.S32.HI R221, RZ, 0x1f, R210 ;  /* 0x0000001fffdd7819 */ /* 0x004fe200000114d2 */
[----:B------:R-:W-:-:S04]  /*1110*/  IMAD.SHL.U32 R214, R210, 0x4, RZ ;  /* 0x00000004d2d67824 */ /* 0x000fc800078e00ff */
[C---:B------:R-:W-:Y:S02]  /*1120*/  @P1 LEA R4, P2, R210.reuse, UR4, 0x2 ;  /* 0x00000004d2041c11 */ /* 0x040fe4000f8410ff */
[C-C-:B------:R-:W-:Y:S02]  /*1130*/  SHF.L.U64.HI R215, R210.reuse, 0x2, R221.reuse ;  /* 0x00000002d2d77819 */ /* 0x140fe400000102dd */
[----:B------:R-:W-:Y:S02]  /*1140*/  @P1 LEA.HI.X R5, R210, UR5, R221, 0x2, P2 ;  /* 0x00000005d2051c11 */ /* 0x000fe400090f14dd */
        /* <DEDUP_REMOVED lines=22> */
[----:B0--3--:R-:W-:Y:S06]  /*12b0*/  @P2 BRA `(.L_x_9907) ;  /* 0x0000000000242947 */ /* 0x009fec0003800000 */
        /* <DEDUP_REMOVED lines=9> */
.L_x_9907:
        /* <DEDUP_REMOVED lines=9> */
.L_x_9908:
[----:B------:R-:W-:Y:S05]  /*13e0*/  @!P0 BRA `(.L_x_9909) ;  /* 0x00000000000c8947 */ /* 0x000fea0003800000 */
[----:B------:R-:W2:Y:S04]  /*13f0*/  LDG.E R5, desc[UR60][R8.64] ;  /* 0x0000003c08057981 */ /* 0x000ea8000c1e1900 */
[----:B------:R-:W2:Y:S02]  /*1400*/  LDG.E R28, desc[UR60][R8.64+0x4] ;  /* 0x0000043c081c7981 */ /* 0x000ea4000c1e1900 */
[----:B--2---:R-:W-:-:S07]  /*1410*/  IMAD.IADD R28, R28, 0x1, -R5 ;  /* 0x000000011c1c7824 */ /* 0x004fce00078e0a05 */
.L_x_9909:
        /* <DEDUP_REMOVED lines=9> */
[----:B------:R-:W-:Y:S02]  /*14b0*/  ISETP.NE.U32.AND P1, PT, RZ, UR4, PT ;  /* 0x00000004ff007c0c */ /* 0x000fe4000bf25070 */
[----:B-----5:R-:W-:Y:S02]  /*14c0*/  MOV R24, R28 ;  /* 0x0000001c00187202 */ /* 0x020fe40000000f00 */
[----:B------:R-:W-:-:S13]  /*14d0*/  ISETP.NE.AND.EX P1, PT, RZ, UR5, PT, P1 ;  /* 0x00000005ff007c0c */ /* 0x000fda000bf25310 */
[----:B------:R-:W-:-:S04]  /*14e0*/  @P1 IADD3 R6, P2, R214, UR4, RZ ;  /* 0x00000004d6061c10 */ /* 0x000fc8000ff5e0ff */
[----:B------:R-:W-:-:S05]  /*14f0*/  @P1 IADD3.X R7, R215, UR5, RZ, P2, !PT ;  /* 0x00000005d7071c10 */ /* 0x000fca00097fe4ff */
[----:B------:R3:W5:Y:S01]  /*1500*/  @P1 LDG.E R24, desc[UR60][R6.64] ;  /* 0x0000003c06181981 */ /* 0x000762000c1e1900 */
[----:B-1----:R-:W-:Y:S01]  /*1510*/  ISETP.NE.AND P1, PT, R8, 0x1, PT ;  /* 0x000000010800780c */ /* 0x002fe20003f25270 */
[----:B------:R-:W-:Y:S02]  /*1520*/  IMAD.SHL.U32 R200, R189, 0x80, RZ ;  /* 0x00000080bdc87824 */ /* 0x000fe400078e00ff */
[----:B------:R-:W-:Y:S02]  /*1530*/  IMAD.IADD R8, R28, 0x1, -R3 ;  /* 0x000000011c087824 */ /* 0x000fe400078e0a03 */
[----:B0-----:R-:W-:-:S08]  /*1540*/  VIADD R4, R200, 0x7f ;  /* 0x0000007fc8047836 */ /* 0x001fd00000000000 */
[----:B------:R-:W0:Y:S08]  /*1550*/  @P1 LDC R11, c[0x0][0x44c] ;  /* 0x00011300ff0b1b82 */ /* 0x000e300000000800 */
[----:B------:R-:W1:Y:S01]  /*1560*/  @P1 LDC R5, c[0x0][0x450] ;  /* 0x00011400ff051b82 */ /* 0x000e620000000800 */
[----:B--2---:R-:W-:Y:S02]  /*1570*/  @P0 IMAD.IADD R25, R9, 0x1, -R0 ;  /* 0x0000000109190824 */ /* 0x004fe400078e0a00 */
[----:B0-----:R-:W-:-:S04]  /*1580*/  @P1 IMAD.HI.U32 R0, R4, R11, RZ ;  /* 0x0000000b04001227 */ /* 0x001fc800078e00ff */
[----:B------:R-:W-:Y:S01]  /*1590*/  IMAD.IADD R189, R8, 0x1, R25 ;  /* 0x0000000108bd7824 */ /* 0x000fe200078e0219 */
[----:B-1----:R-:W-:-:S03]  /*15a0*/  @P1 SHF.R.U32.HI R4, RZ, R5, R0 ;  /* 0x00000005ff041219 */ /* 0x002fc60000011600 */
[C---:B------:R-:W-:Y:S01]  /*15b0*/  VIADD R0, R189.reuse, 0x9f ;  /* 0x0000009fbd007836 */ /* 0x040fe20000000000 */
[----:B------:R-:W-:-:S03]  /*15c0*/  IADD3 R49, R189, 0xa0, -R191 ;  /* 0x000000a0bd317810 */ /* 0x000fc60007ffe8bf */
[----:B------:R-:W-:-:S04]  /*15d0*/  IMAD.HI R0, R0, 0x66666667, RZ ;  /* 0x6666666700007827 */ /* 0x000fc800078e02ff */
[----:B------:R-:W-:Y:S01]  /*15e0*/  IMAD.IADD R4, R49, 0x1, R4 ;  /* 0x0000000131047824 */ /* 0x000fe200078e0204 */
[----:B------:R-:W-:-:S03]  /*15f0*/  SHF.R.U32.HI R3, RZ, 0x1f, R0 ;  /* 0x0000001fff037819 */ /* 0x000fc60000011600 */
[----:B------:R-:W-:Y:S01]  /*1600*/  IMAD.HI R4, R4, 0x66666667, RZ ;  /* 0x6666666704047827 */ /* 0x000fe200078e02ff */
[----:B------:R-:W-:-:S04]  /*1610*/  LEA.HI.SX32 R48, R0, R3, 0x1a ;  /* 0x0000000300307211 */ /* 0x000fc800078fd2ff */
[----:B------:R-:W-:-:S04]  /*1620*/  SHF.R.U32.HI R5, RZ, 0x1f, R4 ;  /* 0x0000001fff057819 */ /* 0x000fc80000011604 */
        /* <DEDUP_REMOVED lines=10> */
[----:B------:R-:W-:-:S05]  /*16d0*/  @P0 IADD3 R0, R3, 0x9f, RZ ;  /* 0x0000009f03000810 */ /* 0x000fca0007ffe0ff */
[----:B------:R-:W-:-:S05]  /*16e0*/  @P0 IMAD.HI R0, R0, 0x66666667, RZ ;  /* 0x6666666700000827 */ /* 0x000fca00078e02ff */
[----:B------:R-:W-:-:S04]  /*16f0*/  @P0 SHF.R.U32.HI R3, RZ, 0x1f, R0 ;  /* 0x0000001fff030819 */ /* 0x000fc80000011600 */
[----:B------:R-:W-:Y:S02]  /*1700*/  @P0 LEA.HI.SX32 R26, R0, R3, 0x1a ;  /* 0x00000003001a0211 */ /* 0x000fe400078fd2ff */
        /* <DEDUP_REMOVED lines=23> */
.L_x_9912:
[----:B------:R-:W-:Y:S05]  /*1880*/  BSYNC B6 ;  /* 0x0000000000067941 */ /* 0x000fea0003800000 */
.L_x_9911:
        /* <DEDUP_REMOVED lines=20> */
.L_x_9914:
[----:B------:R-:W-:Y:S05]  /*19d0*/  BSYNC B6 ;  /* 0x0000000000067941 */ /* 0x000fea0003800000 */
.L_x_9913:
[----:B------:R-:W-:Y:S01]  /*19e0*/  ULDC.64 UR4, c[0x0][0x9f8] ;  /* 0x00027e0000047ab9 */ /* 0x000fe20000000a00 */
[----:B------:R-:W0:Y:S01]  /*19f0*/  LDC.64 R52, c[0x0][0x3f8] ;  /* 0x0000fe00ff347b82 */ /* 0x000e220000000a00 */
[----:B------:R-:W-:-:S04]  /*1a00*/  ISETP.NE.U32.AND P0, PT, RZ, UR4, PT ;  /* 0x00000004ff007c0c */ /* 0x000fc8000bf05070 */
[----:B------:R-:W-:-:S03]  /*1a10*/  ISETP.NE.AND.EX P0, PT, RZ, UR5, PT, P0 ;  /* 0x00000005ff007c0c */ /* 0x000fc6000bf05300 */
[----:B------:R-:W1:Y:S08]  /*1a20*/  LDC R29, c[0x0][0x3f4] ;  /* 0x0000fd00ff1d7b82 */ /* 0x000e700000000800 */
[----:B------:R-:W2:Y:S02]  /*1a30*/  LDC.64 R58, c[0x0][0x408] ;  /* 0x00010200ff3a7b82 */ /* 0x000ea40000000a00 */
[----:B------:R-:W-:-:S04]  /*1a40*/  @P0 IADD3 R4, P1, R214, UR4, RZ ;  /* 0x00000004d6040c10 */ /* 0x000fc8000ff3e0ff */
[----:B------:R-:W-:-:S05]  /*1a50*/  @P0 IADD3.X R5, R215, UR5, RZ, P1, !PT ;  /* 0x00000005d7050c10 */ /* 0x000fca0008ffe4ff */
[----:B------:R3:W4:Y:S01]  /*1a60*/  @P0 LDG.E R2, desc[UR60][R4.64] ;  /* 0x0000003c04020981 */ /* 0x000722000c1e1900 */
[----:B------:R-:W-:Y:S01]  /*1a70*/  SHF.R.S32.HI R3, RZ, 0x1f, R195 ;  /* 0x0000001fff037819 */ /* 0x000fe200000114c3 */
[----:B------:R-:W-:Y:S01]  /*1a80*/  IMAD.SHL.U32 R82, R205, 0x80, RZ ;  /* 0x00000080cd527824 */ /* 0x000fe200078e00ff */
[--C-:B------:R-:W-:Y:S01]  /*1a90*/  SHF.R.S32.HI R23, RZ, 0x1f, R22.reuse ;  /* 0x0000001fff177819 */ /* 0x100fe20000011416 */
[----:B------:R-:W3:Y:S01]  /*1aa0*/  S2R R30, SR_TID.X ;  /* 0x00000000001e7919 */ /* 0x000ee20000002100 */
[----:B-1----:R-:W-:Y:S01]  /*1ab0*/  ISETP.GE.AND P0, PT, R16, R29, PT ;  /* 0x0000001d1000720c */ /* 0x002fe20003f06270 */
[-C--:B0-----:R-:W-:Y:S01]  /*1ac0*/  IMAD R0, R3, R52.reuse, RZ ;  /* 0x0000003403007224 */ /* 0x081fe200078e02ff */
[----:B------:R-:W-:Y:S01]  /*1ad0*/  LOP3.LUT R82, R82, 0x380, RZ, 0xc0, !PT ;  /* 0x0000038052527812 */ /* 0x000fe200078ec0ff */
[C---:B------:R-:W-:Y:S01]  /*1ae0*/  IMAD.WIDE.U32 R6, R195.reuse, R52, R22 ;  /* 0x00000034c3067225 */ /* 0x040fe200078e0016 */
[----:B------:R-:W-:Y:S02]  /*1af0*/  SHF.R.U32.HI R77, RZ, 0x3, R202 ;  /* 0x00000003ff4d7819 */ /* 0x000fe400000116ca */
[----:B------:R-:W-:Y:S01]  /*1b00*/  SHF.R.U32.HI R76, RZ, 0x3, R82 ;  /* 0x00000003ff4c7819 */ /* 0x000fe20000011652 */
[----:B------:R-:W-:Y:S01]  /*1b10*/  IMAD R13, R195, R53, R0 ;  /* 0x00000035c30d7224 */ /* 0x000fe200078e0200 */
[C---:B------:R-:W-:Y:S01]  /*1b20*/  SHF.L.U64.HI R86, R52.reuse, 0x6, R53 ;  /* 0x0000000634567819 */ /* 0x040fe20000010235 */
[-C--:B--2---:R-:W-:Y:S01]  /*1b30*/  IMAD R0, R3, R58.reuse, RZ ;  /* 0x0000003a03007224 */ /* 0x084fe200078e02ff */
[----:B------:R-:W-:Y:S01]  /*1b40*/  SEL R3, R29, RZ, P0 ;  /* 0x000000ff1d037207 */ /* 0x000fe20000000000 */
[----:B---3--:R-:W-:Y:S01]  /*1b50*/  IMAD.WIDE.U32 R4, R195, R58, R22 ;  /* 0x0000003ac3047225 */ /* 0x008fe200078e0016 */
[----:B------:R-:W-:-:S02]  /*1b60*/  SHF.L.U64.HI R85, R52, 0x7, R53 ;  /* 0x0000000734557819 */ /* 0x000fc40000010235 */
[C-C-:B------:R-:W-:Y:S01]  /*1b70*/  SHF.L.U64.HI R81, R58.reuse, 0x6, R59.reuse ;  /* 0x000000063a517819 */ /* 0x140fe2000001023b */
[C---:B------:R-:W-:Y:S01]  /*1b80*/  IMAD R15, R195.reuse, R59, R0 ;  /* 0x0000003bc30f7224 */ /* 0x040fe200078e0200 */
[----:B------:R-:W-:Y:S01]  /*1b90*/  SHF.L.U64.HI R80, R58, 0x7, R59 ;  /* 0x000000073a507819 */ /* 0x000fe2000001023b */
[----:B------:R-:W-:Y:S01]  /*1ba0*/  IMAD.WIDE.U32 R8, R195, R52, R16 ;  /* 0x00000034c3087225 */ /* 0x000fe200078e0010 */
[----:B------:R-:W-:Y:S02]  /*1bb0*/  LOP3.LUT P1, RZ, R205, 0x4, RZ, 0xc0, !PT ;  /* 0x00000004cdff7812 */ /* 0x000fe4000782c0ff */
[----:B------:R-:W-:Y:S01]  /*1bc0*/  SHF.R.S32.HI R75, RZ, 0x1f, R190 ;  /* 0x0000001fff4b7819 */ /* 0x000fe200000114be */
[----:B------:R-:W-:Y:S02]  /*1bd0*/  IMAD.IADD R3, R16, 0x1, R3 ;  /* 0x0000000110037824 */ /* 0x000fe400078e0203 */
[----:B------:R-:W-:Y:S02]  /*1be0*/  IMAD.IADD R5, R5, 0x1, R15 ;  /* 0x0000000105057824 */ /* 0x000fe400078e020f */
[----:B------:R-:W-:Y:S01]  /*1bf0*/  IMAD.IADD R7, R7, 0x1, R13 ;  /* 0x0000000107077824 */ /* 0x000fe200078e020d */
[----:B------:R-:W-:Y:S01]  /*1c00*/  SHF.R.S32.HI R0, RZ, 0x1f, R3 ;  /* 0x0000001fff007819 */ /* 0x000fe20000011403 */
[----:B------:R-:W-:Y:S01]  /*1c10*/  IMAD.IADD R9, R13, 0x1, R9 ;  /* 0x000000010d097824 */ /* 0x000fe200078e0209 */
[----:B-----5:R-:W-:Y:S01]  /*1c20*/  SHF.R.S32.HI R13, RZ, 0x1f, R24 ;  /* 0x0000001fff0d7819 */ /* 0x020fe20000011418 */
[----:B------:R-:W-:Y:S01]  /*1c30*/  IMAD.WIDE.U32 R54, R24, R58, R4 ;  /* 0x0000003a18367225 */ /* 0x000fe200078e0004 */
[----:B------:R-:W-:-:S02]  /*1c40*/  LOP3.LUT R5, R82, 0x30, R16, 0xf8, !PT ;  /* 0x0000003052057812 */ /* 0x000fc400078ef810 */
[----:B------:R-:W-:Y:S01]  /*1c50*/  SHF.R.U32.HI R30, RZ, 0x7, R30 ;  /* 0x00000007ff1e7819 */ /* 0x000fe2000001161e */
[----:B------:R-:W-:Y:S01]  /*1c60*/  IMAD.WIDE.U32 R10, R195, R58, R16 ;  /* 0x0000003ac30a7225 */ /* 0x000fe200078e0010 */
[----:B------:R-:W-:Y:S02]  /*1c70*/  LEA.HI R3, R0, R3, RZ, 0x4 ;  /* 0x0000000300037211 */ /* 0x000fe400078f20ff */
[C---:B------:R-:W-:Y:S01]  /*1c80*/  ISETP.NE.AND P6, PT, R30.reuse, 0x1, PT ;  /* 0x000000011e00780c */ /* 0x040fe20003fc5270 */
[----:B------:R-:W-:Y:S01]  /*1c90*/  IMAD R0, R13, R52, RZ ;  /* 0x000000340d007224 */ /* 0x000fe200078e02ff */
[----:B------:R-:W-:Y:S01]  /*1ca0*/  LOP3.LUT R5, R5, R76, RZ, 0x3c, !PT ;  /* 0x0000004c05057212 */ /* 0x000fe200078e3cff */
[----:B------:R-:W-:Y:S01]  /*1cb0*/  VIADD R74, R30, 0x8 ;  /* 0x000000081e4a7836 */ /* 0x000fe20000000000 */
[----:B------:R-:W-:Y:S01]  /*1cc0*/  IADD3 R11, R15, R11, RZ ;  /* 0x0000000b0f0b7210 */ /* 0x000fe20007ffe0ff */
[----:B------:R-:W-:Y:S01]  /*1cd0*/  IMAD R67, R24, R53, R0 ;  /* 0x0000003518437224 */ /* 0x000fe200078e0200 */
[----:B------:R-:W-:Y:S01]  /*1ce0*/  LOP3.LUT R0, R201, 0x70, R3, 0xf8, !PT ;  /* 0x00000070c9007812 */ /* 0x000fe200078ef803 */
[----:B------:R-:W-:Y:S01]  /*1cf0*/  IMAD.IADD R69, R204, 0x1, R5 ;  /* 0x00000001cc457824 */ /* 0x000fe200078e0205 */
[----:B------:R-:W-:Y:S01]  /*1d00*/  LOP3.LUT R5, R82, 0x70, R3, 0xf8, !PT ;  /* 0x0000007052057812 */ /* 0x000fe200078ef803 */
[----:B------:R-:W-:Y:S01]  /*1d10*/  IMAD R13, R13, R58, RZ ;  /* 0x0000003a0d0d7224 */ /* 0x000fe200078e02ff */
[----:B------:R-:W-:Y:S01]  /*1d20*/  SHF.R.U32.HI R30, RZ, 0x3, R201 ;  /* 0x00000003ff1e7819 */ /* 0x000fe200000116c9 */
        /* <DEDUP_REMOVED lines=9> */
[----:B------:R-:W-:Y:S01]  /*1dc0*/  LOP3.LUT R5, R5, R76, RZ, 0x3c, !PT ;  /* 0x0000004c05057212 */ /* 0x000fe200078e3cff */
[----:B------:R-:W-:Y:S01]  /*1dd0*/  IMAD.WIDE.U32 R50, R24, R52, R8 ;  /* 0x0000003418327225 */ /* 0x000fe200078e0008 */
[----:B------:R-:W-:Y:S02]  /*1de0*/  LOP3.LUT R3, R0, R30, RZ, 0x3c, !PT ;  /* 0x0000001e00037212 */ /* 0x000fe400078e3cff */
[----:B------:R-:W-:Y:S01]  /*1df0*/  ISETP.GE.AND P2, PT, R19, UR4, PT ;  /* 0x0000000413007c0c */ /* 0x000fe2000bf46270 */
[----:B------:R-:W-:Y:S01]  /*1e00*/  IMAD.WIDE.U32 R52, R52, 0xa0, RZ ;  /* 0x000000a034347825 */ /* 0x000fe200078e00ff */
[----:B------:R-:W-:Y:S02]  /*1e10*/  LOP3.LUT R0, R4, R77, RZ, 0x3c, !PT ;  /* 0x0000004d04007212 */ /* 0x000fe400078e3cff */
[----:B------:R-:W-:Y:S01]  /*1e20*/  ISETP.GE.AND P1, PT, R16, UR4, PT ;  /* 0x0000000410007c0c */ /* 0x000fe2000bf26270 */
[----:B------:R-:W-:Y:S01]  /*1e30*/  IMAD R13, R24, R59, R13 ;  /* 0x0000003b180d7224 */ /* 0x000fe200078e020d */
[----:B------:R-:W-:Y:S01]  /*1e40*/  IADD3 R71, R53, R71, RZ ;  /* 0x0000004735477210 */ /* 0x000fe20007ffe0ff */
[----:B------:R-:W-:Y:S01]  /*1e50*/  IMAD R7, R59, 0xa0, RZ ;  /* 0x000000a03b077824 */ /* 0x000fe200078e02ff */
[----:B------:R-:W-:Y:S01]  /*1e60*/  P2R R89, PR, RZ, 0x4 ;  /* 0x00000004ff597803 */ /* 0x000fe20000000000 */
[C---:B------:R-:W-:Y:S01]  /*1e70*/  IMAD.SHL.U32 R79, R58.reuse, 0x40, RZ ;  /* 0x000000403a4f7824 */ /* 0x040fe200078e00ff */
[----:B------:R-:W-:Y:S01]  /*1e80*/  SHF.R.S32.HI R61, RZ, 0x1f, R63 ;  /* 0x0000001fff3d7819 */ /* 0x000fe2000001143f */
[----:B------:R-:W-:Y:S01]  /*1e90*/  IMAD.SHL.U32 R78, R58, 0x80, RZ ;  /* 0x000000803a4e7824 */ /* 0x000fe200078e00ff */
[----:B------:R-:W-:Y:S01]  /*1ea0*/  IADD3 R0, R209, R0, RZ ;  /* 0x00000000d1007210 */ /* 0x000fe20007ffe0ff */
[----:B------:R-:W-:-:S04]  /*1eb0*/  IMAD.WIDE.U32 R56, R24, R58, R10 ;  /* 0x0000003a18387225 */ /* 0x000fc800078e000a */
        /* <DEDUP_REMOVED lines=13> */
.L_x_9989:
        /* <DEDUP_REMOVED lines=32> */
[----:B------:R-:W-:Y:S01]  /*2190*/  IMAD.MOV R9, RZ, RZ, -R9 ;  /* 0x000000ffff097224 */ /* 0x000fe200078e0a09 */
[----:B------:R-:W-:Y:S01]  /*21a0*/  @P4 IADD3 R91, R5, -0x40, RZ ;  /* 0xffffffc0055b4810 */ /* 0x000fe20007ffe0ff */
[----:B------:R-:W-:Y:S01]  /*21b0*/  BSSY B0, `(.L_x_9915) ;  /* 0x00006f6000007945 */ /* 0x000fe20003800000 */
[----:B------:R-:W-:-:S02]  /*21c0*/  IMAD.IADD R92, R18, 0x1, R5 ;  /* 0x00000001125c7824 */ /* 0x000fc400078e0205 */
[----:B------:R-:W-:Y:S02]  /*21d0*/  IMAD R94, R94, R9, R11 ;  /* 0x000000095e5e7224 */ /* 0x000fe400078e020b */
[----:B------:R-:W-:-:S05]  /*21e0*/  IMAD.IADD R91, R18, 0x1, R91 ;  /* 0x00000001125b7824 */ /* 0x000fca00078e025b */
        /* <DEDUP_REMOVED lines=65> */
.L_x_9919:
[----:B------:R-:W-:Y:S05]  /*2600*/  BSYNC B1 ;  /* 0x0000000000017941 */ /* 0x000fea0003800000 */
.L_x_9918:
[----:B0-----:R-:W-:Y:S01]  /*2610*/  VIADD R10, R195, 0x40 ;  /* 0x00000040c30a7836 */ /* 0x001fe20000000000 */
[----:B------:R-:W-:Y:S01]  /*2620*/  BSSY B1, `(.L_x_9920) ;  /* 0x0000019000017945 */ /* 0x000fe20003800000 */
[----:B-----5:R-:W-:Y:S01]  /*2630*/  IMAD.MOV.U32 R111, RZ, RZ, R44 ;  /* 0x000000ffff6f7224 */ /* 0x020fe200078e002c */
[----:B------:R-:W-:Y:S02]  /*2640*/  MOV R115, R98 ;  /* 0x0000006200737202 */ /* 0x000fe40000000f00 */
        /* <DEDUP_REMOVED lines=22> */
.L_x_9921:
[----:B------:R-:W-:Y:S05]  /*27b0*/  BSYNC B1 ;  /* 0x0000000000017941 */ /* 0x000fea0003800000 */
.L_x_9920:
        /* <DEDUP_REMOVED lines=22> */
.L_x_9923:
[----:B------:R-:W-:Y:S05]  /*2920*/  BSYNC B1 ;  /* 0x0000000000017941 */ /* 0x000fea0003800000 */
.L_x_9922:
[----:B------:R-:W-:Y:S01]  /*2930*/  ISETP.NE.AND P5, PT, R198, 0x3, PT ;  /* 0x00000003c600780c */ /* 0x000fe20003fa5270 */
[----:B------:R-:W-:Y:S01]  /*2940*/  IMAD.MOV.U32 R114, RZ, RZ, R42 ;  /* 0x000000ffff727224 */ /* 0x000fe200078e002a */
[----:B-----5:R-:W-:Y:S01]  /*2950*/  MOV R107, R30 ;  /* 0x0000001e006b7202 */ /* 0x020fe20000000f00 */
[----:B------:R-:W-:Y:S02]  /*2960*/  IMAD.MOV.U32 R121, RZ, RZ, R46 ;  /* 0x000000ffff797224 */ /* 0x000fe400078e002e */
[----:B------:R-:W-:Y:S02]  /*2970*/  IMAD.MOV.U32 R109, RZ, RZ, R34 ;  /* 0x000000ffff6d7224 */ /* 0x000fe400078e0022 */
[----:B------:R-:W-:Y:S02]  /*2980*/  IMAD.MOV.U32 R112, RZ, RZ, R38 ;  /* 0x000000ffff707224 */ /* 0x000fe400078e0026 */
[----:B------:R-:W-:Y:S02]  /*2990*/  IMAD.MOV.U32 R110, RZ, RZ, R36 ;  /* 0x000000ffff6e7224 */ /* 0x000fe400078e0024 */
[----:B------:R-:W-:-:S02]  /*29a0*/  IMAD.MOV.U32 R113, RZ, RZ, R40 ;  /* 0x000000ffff717224 */ /* 0x000fc400078e0028 */
[----:B------:R-:W-:Y:S02]  /*29b0*/  IMAD.MOV.U32 R104, RZ, RZ, R8 ;  /* 0x000000ffff687224 */ /* 0x000fe400078e0008 */
[----:B------:R-:W-:Y:S02]  /*29c0*/  IMAD.MOV.U32 R106, RZ, RZ, R28 ;  /* 0x000000ffff6a7224 */ /* 0x000fe400078e001c */
[----:B------:R-:W-:Y:S01]  /*29d0*/  IMAD.MOV.U32 R108, RZ, RZ, R32 ;  /* 0x000000ffff6c7224 */ /* 0x000fe200078e0020 */
[----:B------:R-:W-:Y:S06]  /*29e0*/  @!P5 BRA `(.L_x_9924) ;  /* 0x000000000004d947 */ /* 0x000fec0003800000 */
[----:B------:R-:W-:Y:S01]  /*29f0*/  BPT.TRAP 0x1 ;  /* 0x000000040000795c */ /* 0x000fe20000300000 */
.L_x_9924:
[----:B------:R-:W-:Y:S01]  /*2a00*/  IMAD R88, R192, 0x8, R18 ;  /* 0x00000008c0587824 */ /* 0x000fe200078e0212 */
[----:B------:R-:W-:Y:S01]  /*2a10*/  SHF.L.U32 R100, R199, 0x1f, RZ ;  /* 0x0000001fc7647819 */ /* 0x000fe200000006ff */
[----:B------:R-:W-:Y:S03]  /*2a20*/  BSSY B1, `(.L_x_9925) ;  /* 0x0000003000017945 */ /* 0x000fe60003800000 */
[----:B------:R-:W1:Y:S02]  /*2a30*/  SYNCS.PHASECHK.TRANS64.TRYWAIT P6, [R88+URZ+0x22890], R100 ;  /* 0x02289064580075a7 */ /* 0x000e6400080c017f */
[----:B-1----:R-:W-:Y:S05]  /*2a40*/  @!P6 BRA `(.L_x_9926) ;  /* 0x0000021000c4e947 */ /* 0x002fea0003800000 */
.L_x_10219:
[----:B------:R-:W-:Y:S05]  /*2a50*/  BSYNC B1 ;  /* 0x0000000000017941 */ /* 0x000fea0003800000 */
.L_x_9925:
[----:B------:R-:W-:-:S03]  /*2a60*/  UMOV UR4, 0xffffffff ;  /* 0xffffffff00047882 */ /* 0x000fc60000000000 */
[----:B------:R-:W-:Y:S05]  /*2a70*/  BRA.DIV UR4, `(.L_x_9927) ;  /* 0x0000021204cc7947 */ /* 0x000fea000b800000 */
[----:B------:R2:W3:Y:S04]  /*2a80*/  SHFL.IDX PT, R103, R102, RZ, 0x1c1f ;  /* 0x001c1fff66677589 */ /* 0x0004e800000e0000 */
[----:B------:R2:W4:Y:S02]  /*2a90*/  SHFL.IDX PT, R14, R101, RZ, 0x1c1f ;  /* 0x001c1fff650e7589 */ /* 0x00052400000e0000 */
.L_x_10223:
        /* <DEDUP_REMOVED lines=25> */
[----:B------:R-:W-:-:S02]  /*2c30*/  LOP3.LUT R116, R98, 0xff00, R15, 0xf8, !PT ;  /* 0x0000ff0062747812 */ /* 0x000fc400078ef80f */
[----:B------:R-:W-:Y:S02]  /*2c40*/  F2FP.F16.E4M3.UNPACK_B R4, R5 ;  /* 0x00000005ff04723e */ /* 0x000fe400020006ff */
[----:B------:R-:W-:Y:S02]  /*2c50*/  SHF.L.U32 R47, R99, 0x10, RZ ;  /* 0x00000010632f7819 */ /* 0x000fe400000006ff */
        /* <DEDUP_REMOVED lines=89> */
.L_x_9933:
[----:B------:R-:W-:Y:S05]  /*31f0*/  BSYNC B3 ;  /* 0x0000000000037941 */ /* 0x000fea0003800000 */
.L_x_9932:
[----:B0-----:R0:W-:Y:S02]  /*3200*/  ST.E.128 desc[UR60][R10.64], R4 ;  /* 0x000000040a007985 */ /* 0x0011e4000c101d3c */
.L_x_9931:
[----:B------:R-:W-:Y:S05]  /*3210*/  BSYNC B2 ;  /* 0x0000000000027941 */ /* 0x000fea0003800000 */
.L_x_9930:
        /* <DEDUP_REMOVED lines=115> */
.L_x_9935:
[----:B------:R-:W-:Y:S05]  /*3950*/  BSYNC B2 ;  /* 0x0000000000027941 */ /* 0x000fea0003800000 */
.L_x_9934:
[----:B0-----:R0:W-:Y:S02]  /*3960*/  ST.E.128 desc[UR60][R10.64], R4 ;  /* 0x000000040a007985 */ /* 0x0011e4000c101d3c */
.L_x_9929:
[----:B------:R-:W-:Y:S05]  /*3970*/  BSYNC B1 ;  /* 0x0000000000017941 */ /* 0x000fea0003800000 */
.L_x_9928:
[----:B------:R-:W-:-:S03]  /*3980*/  UMOV UR4, 0xffffffff ;  /* 0xffffffff00047882 */ /* 0x000fc60000000000 */
[----:B------:R-:W-:Y:S05]  /*3990*/  BRA.DIV UR4, `(.L_x_9936) ;  /* 0x00000206044c7947 */ /* 0x000fea000b800000 */
[----:B------:R0:W0:Y:S04]  /*39a0*/  SHFL.IDX PT, R43, R102, 0x1, 0x1c1f ;  /* 0x003c1f00662b7f89 */ /* 0x00002800000e0000 */
[----:B----4-:R4:W0:Y:S02]  /*39b0*/  SHFL.IDX PT, R14, R101, 0x1, 0x1c1f ;  /* 0x003c1f00650e7f89 */ /* 0x01082400000e0000 */
.L_x_10227:
        /* <DEDUP_REMOVED lines=12> */
[----:B------:R-:W-:Y:S02]  /*3a80*/  LOP3.LUT R12, R39, 0xff, RZ, 0xc0, !PT ;  /* 0x000000ff270c7812 */ /* 0x000fe400078ec0ff */
        /* <DEDUP_REMOVED lines=13> */
[----:B------:R-:W-:-:S02]  /*3b60*/  MOV R13, R6 ;  /* 0x00000006000d7202 */ /* 0x000fc40000000f00 */
[----:B------:R-:W-:Y:S02]  /*3b70*/  LOP3.LUT R38, R38, 0xff00, R39, 0xf8, !PT ;  /* 0x0000ff0026267812 */ /* 0x000fe400078ef827 */
        /* <DEDUP_REMOVED lines=44> */
[----:B---3--:R-:W-:Y:S01]  /*3e40*/  F2FP.SATFINITE.E4M3.F32.PACK_AB_MERGE_C R103, R42, R39, RZ ;  /* 0x000000272a67723e */ /* 0x008fe200048070ff */
        /* <DEDUP_REMOVED lines=45> */
.L_x_9942:
[----:B------:R-:W-:Y:S05]  /*4120*/  BSYNC B3 ;  /* 0x0000000000037941 */ /* 0x000fea0003800000 */
.L_x_9941:
[----:B0-----:R0:W-:Y:S02]  /*4130*/  ST.E.128 desc[UR60][R10.64], R4 ;  /* 0x000000040a007985 */ /* 0x0011e4000c101d3c */
.L_x_9940:
[----:B------:R-:W-:Y:S05]  /*4140*/  BSYNC B2 ;  /* 0x0000000000027941 */ /* 0x000fea0003800000 */
.L_x_9939:
        /* <DEDUP_REMOVED lines=15> */
[----:B------:R-:W-:Y:S02]  /*4240*/  LOP3.LUT R15, R37, 0xff, RZ, 0xc0, !PT ;  /* 0x000000ff250f7812 */ /* 0x000fe400078ec0ff */
[----:B------:R-:W-:-:S02]  /*4250*/  SHF.R.U32.HI R34, RZ, 0x18, R37 ;  /* 0x00000018ff227819 */ /* 0x000fc40000011625 */
[----:B------:R-:W-:Y:S02]  /*4260*/  SHF.R.U32.HI R35, RZ, 0x8, R37 ;  /* 0x00000008ff237819 */ /* 0x000fe40000011625 */
        /* <DEDUP_REMOVED lines=99> */
.L_x_9944:
[----:B------:R-:W-:Y:S05]  /*48a0*/  BSYNC B2 ;  /* 0x0000000000027941 */ /* 0x000fea0003800000 */
.L_x_9943:
[----:B0-----:R0:W-:Y:S02]  /*48b0*/  ST.E.128 desc[UR60][R10.64], R4 ;  /* 0x000000040a007985 */ /* 0x0011e4000c101d3c */
.L_x_9938:
[----:B------:R-:W-:Y:S05]  /*48c0*/  BSYNC B1 ;  /* 0x0000000000017941 */ /* 0x000fea0003800000 */
.L_x_9937:
[----:B------:R-:W-:-:S03]  /*48d0*/  UMOV UR4, 0xffffffff ;  /* 0xffffffff00047882 */ /* 0x000fc60000000000 */
[----:B------:R-:W-:Y:S05]  /*48e0*/  BRA.DIV UR4, `(.L_x_9945) ;  /* 0x000001f604c07947 */ /* 0x000fea000b800000 */
[----:B------:R1:W1:Y:S04]  /*48f0*/  SHFL.IDX PT, R35, R102, 0x2, 0x1c1f ;  /* 0x005c1f0066237f89 */ /* 0x00026800000e0000 */
[----:B0-----:R0:W0:Y:S02]  /*4900*/  SHFL.IDX PT, R14, R101, 0x2, 0x1c1f ;  /* 0x005c1f00650e7f89 */ /* 0x00102400000e0000 */
.L_x_10231:
[----:B------:R-:W-:Y:S05]  /*4910*/  @P4 BRA `(.L_x_9946) ;  /* 0x0000004400fc4947 */ /* 0x000fea0003800000 */
[----:B------:R-:W-:Y:S04]  /*4920*/  BSSY B1, `(.L_x_9947) ;  /* 0x0000076000017945 */ /* 0x000fe80003800000 */
[----:B------:R-:W-:Y:S05]  /*4930*/  @P1 BRA `(.L_x_9948) ;  /* 0x0000000400d01947 */ /* 0x000fea0003800000 */
[----:B------:R2:W2:Y:S01]  /*4940*/  LDS.128 R4, [R92+0x1c400] ;  /* 0x01c400005c047984 */ /* 0x0004a20000000c00 */
[----:B0-----:R-:W-:Y:S01]  /*4950*/  IADD3 R10, P2, R16, R14, RZ ;  /* 0x0000000e100a7210 */ /* 0x001fe20007f5e0ff */
[----:B------:R-:W-:Y:S04]  /*4960*/  BSSY B2, `(.L_x_9949) ;  /* 0x0000070000027945 */ /* 0x000fe80003800000 */
[----:B-1----:R-:W-:Y:S01]  /*4970*/  IMAD.X R11, R35, 0x1, R17, P2 ;  /* 0x00000001230b7824 */ /* 0x002fe200010e0611 */
[----:B------:R-:W-:-:S13]  /*4980*/  ISETP.GE.AND P2, PT, R22, R105, PT ;  /* 0x000000691600720c */ /* 0x000fda0003f46270 */
[----:B------:R-:W-:Y:S05]  /*4990*/  @P2 BRA `(.L_x_9950) ;  /* 0x0000000400b02947 */ /* 0x000fea0003800000 */
[--C-:B------:R-:W-:Y:S01]  /*49a0*/  SHF.R.U32.HI R38, RZ, 0x10, R31.reuse ;  /* 0x00000010ff267819 */ /* 0x100fe2000001161f */
[----:B--2---:R-:W-:Y:S01]  /*49b0*/  IMAD.MOV.U32 R13, RZ, RZ, R6 ;  /* 0x000000ffff0d7224 */ /* 0x004fe200078e0006 */
        /* <DEDUP_REMOVED lines=106> */
.L_x_9950:
[----:B------:R-:W-:Y:S05]  /*5060*/  BSYNC B2 ;  /* 0x0000000000027941 */ /* 0x000fea0003800000 */
.L_x_9949:
[----:B--2---:R0:W-:Y:S02]  /*5070*/  ST.E.128 desc[UR60][R10.64], R4 ;  /* 0x000000040a007985 */ /* 0x0041e4000c101d3c */
.L_x_9948:
[----:B------:R-:W-:Y:S05]  /*5080*/  BSYNC B1 ;  /* 0x0000000000017941 */ /* 0x000fea0003800000 */
.L_x_9947:
[----:B------:R-:W-:-:S13]  /*5090*/  ISETP.NE.AND P2, PT, R89, RZ, PT ;  /* 0x000000ff5900720c */ /* 0x000fda0003f45270 */
[----:B------:R-:W-:Y:S05]  /*50a0*/  @P2 BRA `(.L_x_9946) ;  /* 0x0000004000182947 */ /* 0x000fea0003800000 */
[----:B0-----:R0:W0:Y:S01]  /*50b0*/  LDS.128 R4, [R91+0x1c400] ;  /* 0x01c400005b047984 */ /* 0x0010220000000c00 */
[----:B------:R-:W-:Y:S01]  /*50c0*/  IADD3 R14, P2, R19, R14, RZ ;  /* 0x0000000e130e7210 */ /* 0x000fe20007f5e0ff */
[----:B------:R-:W-:Y:S04]  /*50d0*/  BSSY B1, `(.L_x_9951) ;  /* 0x000006f000017945 */ /* 0x000fe80003800000 */
[----:B-1----:R-:W-:Y:S01]  /*50e0*/  IMAD.X R15, R35, 0x1, R194, P2 ;  /* 0x00000001230f7824 */ /* 0x002fe200010e06c2 */
        /* <DEDUP_REMOVED lines=107> */
[----:B------:R-:W-:Y:S02]  /*57a0*/  F2FP.SATFINITE.E4M3.F32.PACK_AB_MERGE_C R4, R104, R31, R36 ;  /* 0x0000001f6804723e */ /* 0x000fe40004807024 */
[----:B------:R-:W-:-:S07]  /*57b0*/  MOV R6, R28 ;  /* 0x0000001c00067202 */ /* 0x000fce0000000f00 */
.L_x_9952:
[----:B------:R-:W-:Y:S05]  /*57c0*/  BSYNC B1 ;  /* 0x0000000000017941 */ /* 0x000fea0003800000 */
.L_x_9951:
[----:B0-----:R0:W-:Y:S01]  /*57d0*/  ST.E.128 desc[UR60][R14.64], R4 ;  /* 0x000000040e007985 */ /* 0x0011e2000c101d3c */
[----:B------:R-:W-:Y:S05]  /*57e0*/  BRA `(.L_x_9946) ;  /* 0x0000003800487947 */ /* 0x000fea0003800000 */
.L_x_9917:
[C---:B------:R-:W-:Y:S01]  /*57f0*/  VIADD R8, R195.reuse, 0x40 ;  /* 0x00000040c3087836 */ /* 0x040fe20000000000 */
        /* <DEDUP_REMOVED lines=52> */
[----:B------:R-:W-:Y:S02]  /*5b40*/  ISETP.GE.AND P2, PT, R16, R105, PT ;  /* 0x000000691000720c */ /* 0x000fe40003f46270 */
[----:B--2---:R-:W-:Y:S01]  /*5b50*/  MOV R117, R30 ;  /* 0x0000001e00757202 */ /* 0x004fe20000000f00 */
[----:B------:R-:W-:Y:S02]  /*5b60*/  IMAD.MOV.U32 R119, RZ, RZ, R28 ;  /* 0x000000ffff777224 */ /* 0x000fe400078e001c */
[----:B---3--:R-:W-:Y:S02]  /*5b70*/  IMAD.MOV.U32 R113, RZ, RZ, R38 ;  /* 0x000000ffff717224 */ /* 0x008fe400078e0026 */
[----:B------:R-:W-:-:S02]  /*5b80*/  IMAD.MOV.U32 R114, RZ, RZ, R36 ;  /* 0x000000ffff727224 */ /* 0x000fc400078e0024 */
[----:B----4-:R-:W-:Y:S02]  /*5b90*/  IMAD.MOV.U32 R109, RZ, RZ, R42 ;  /* 0x000000ffff6d7224 */ /* 0x010fe400078e002a */
[----:B------:R-:W-:Y:S02]  /*5ba0*/  IMAD.MOV.U32 R108, RZ, RZ, R40 ;  /* 0x000000ffff6c7224 */ /* 0x000fe400078e0028 */
[----:B-----5:R-:W-:Y:S01]  /*5bb0*/  IMAD.MOV.U32 R107, RZ, RZ, R46 ;  /* 0x000000ffff6b7224 */ /* 0x020fe200078e002e */
[----:B------:R-:W-:Y:S01]  /*5bc0*/  MOV R105, R44 ;  /* 0x0000002c00697202 */ /* 0x000fe20000000f00 */
[----:B------:R-:W-:Y:S02]  /*5bd0*/  IMAD.MOV.U32 R116, RZ, RZ, R6 ;  /* 0x000000ffff747224 */ /* 0x000fe400078e0006 */
[----:B------:R-:W-:Y:S02]  /*5be0*/  IMAD.MOV.U32 R118, RZ, RZ, R4 ;  /* 0x000000ffff767224 */ /* 0x000fe400078e0004 */
[----:B------:R-:W-:-:S02]  /*5bf0*/  IMAD.MOV.U32 R110, RZ, RZ, R34 ;  /* 0x000000ffff6e7224 */ /* 0x000fc400078e0022 */
[----:B------:R-:W-:Y:S01]  /*5c00*/  IMAD.MOV.U32 R112, RZ, RZ, R32 ;  /* 0x000000ffff707224 */ /* 0x000fe200078e0020 */
[----:B------:R-:W-:Y:S06]  /*5c10*/  @!P5 BRA `(.L_x_9953) ;  /* 0x000000000004d947 */ /* 0x000fec0003800000 */
[----:B------:R-:W-:Y:S01]  /*5c20*/  BPT.TRAP 0x1 ;  /* 0x000000040000795c */ /* 0x000fe20000300000 */
.L_x_9953:
[----:B------:R-:W-:Y:S01]  /*5c30*/  IMAD R88, R192, 0x8, R18 ;  /* 0x00000008c0587824 */ /* 0x000fe200078e0212 */
[----:B------:R-:W-:Y:S01]  /*5c40*/  SHF.L.U32 R100, R199, 0x1f, RZ ;  /* 0x0000001fc7647819 */ /* 0x000fe200000006ff */
[----:B------:R-:W0:Y:S01]  /*5c50*/  LDC R103, c[0x0][0x2f4] ;  /* 0x0000bd00ff677b82 */ /* 0x000e220000000800 */
[----:B------:R-:W-:Y:S02]  /*5c60*/  BSSY B1, `(.L_x_9954) ;  /* 0x0000003000017945 */ /* 0x000fe40003800000 */
[----:B------:R-:W1:Y:S02]  /*5c70*/  SYNCS.PHASECHK.TRANS64.TRYWAIT P3, [R88+URZ+0x22890], R100 ;  /* 0x02289064580075a7 */ /* 0x000e64000806017f */
[----:B-1----:R-:W-:Y:S05]  /*5c80*/  @!P3 BRA `(.L_x_9955) ;  /* 0x000001e40020b947 */ /* 0x002fea0003800000 */
.L_x_10232:
[----:B------:R-:W-:Y:S05]  /*5c90*/  BSYNC B1 ;  /* 0x0000000000017941 */ /* 0x000fea0003800000 */
.L_x_9954:
[----:B------:R-:W-:Y:S01]  /*5ca0*/  UMOV UR4, 0xffffffff ;  /* 0xffffffff00047882 */ /* 0x000fe20000000000 */
[----:B0-----:R-:W-:Y:S02]  /*5cb0*/  IMAD.IADD R111, R103, 0x1, -R72 ;  /* 0x00000001676f7824 */ /* 0x001fe400078e0a48 */
[----:B------:R-:W-:Y:S05]  /*5cc0*/  BRA.DIV UR4, `(.L_x_9956) ;  /* 0x000001e604247947 */ /* 0x000fea000b800000 */
[----:B------:R0:W2:Y:S04]  /*5cd0*/  SHFL.IDX PT, R104, R102, RZ, 0x1c1f ;  /* 0x001c1fff66687589 */ /* 0x0000a800000e0000 */
[----:B------:R0:W3:Y:S02]  /*5ce0*/  SHFL.IDX PT, R106, R101, RZ, 0x1c1f ;  /* 0x001c1fff656a7589 */ /* 0x0000e400000e0000 */
.L_x_10236:
        /* <DEDUP_REMOVED lines=37> */
[----:B------:R-:W-:Y:S02]  /*5f40*/  SHF.R.U32.HI R126, RZ, 0x10, R31 ;  /* 0x00000010ff7e7819 */ /* 0x000fe4000001161f */
[----:B------:R-:W-:Y:S01]  /*5f50*/  SHF.R.U32.HI R128, RZ, 0x10, R5 ;  /* 0x00000010ff807819 */ /* 0x000fe20000011605 */
[----:B------:R-:W-:Y:S01]  /*5f60*/  IMAD.SHL.U32 R5, R129, 0x100, RZ ;  /* 0x0000010081057824 */ /* 0x000fe200078e00ff */
[----:B---3--:R-:W-:Y:S01]  /*5f70*/  MOV R31, R12 ;  /* 0x0000000c001f7202 */ /* 0x008fe20000000f00 */
[----:B------:R-:W-:Y:S01]  /*5f80*/  IMAD.SHL.U32 R121, R121, 0x100, RZ ;  /* 0x0000010079797824 */ /* 0x000fe200078e00ff */
[----:B------:R-:W-:Y:S01]  /*5f90*/  PRMT R12, R30, 0x654, R29 ;  /* 0x000006541e0c7816 */ /* 0x000fe2000000001d */
[----:B------:R-:W-:Y:S01]  /*5fa0*/  IMAD.SHL.U32 R29, R120, 0x100, RZ ;  /* 0x00000100781d7824 */ /* 0x000fe200078e00ff */
[----:B------:R-:W-:Y:S01]  /*5fb0*/  PRMT R4, R131, 0x654, R4 ;  /* 0x0000065483047816 */ /* 0x000fe20000000004 */
[----:B------:R-:W-:Y:S01]  /*5fc0*/  IMAD.U32 R126, R126, 0x10000, RZ ;  /* 0x000100007e7e7824 */ /* 0x000fe200078e00ff */
[----:B------:R-:W-:Y:S01]  /*5fd0*/  PRMT R8, R122, 0x654, R7 ;  /* 0x000006547a087816 */ /* 0x000fe20000000007 */
[----:B------:R-:W-:Y:S01]  /*5fe0*/  IMAD.SHL.U32 R7, R123, 0x100, RZ ;  /* 0x000001007b077824 */ /* 0x000fe200078e00ff */
[----:B------:R-:W-:Y:S01]  /*5ff0*/  LOP3.LUT R4, R4, 0xff00, R5, 0xf8, !PT ;  /* 0x0000ff0004047812 */ /* 0x000fe200078ef805 */
[----:B------:R-:W-:Y:S01]  /*6000*/  IMAD.U32 R5, R128, 0x10000, RZ ;  /* 0x0001000080057824 */ /* 0x000fe200078e00ff */
[----:B------:R-:W-:-:S02]  /*6010*/  PRMT R6, R125, 0x654, R6 ;  /* 0x000006547d067816 */ /* 0x000fc40000000006 */
[----:B------:R-:W-:Y:S02]  /*6020*/  LOP3.LUT R123, R8, 0xff00, R29, 0xf8, !PT ;  /* 0x0000ff00087b7812 */ /* 0x000fe400078ef81d */
        /* <DEDUP_REMOVED lines=70> */
[----:B------:R-:W-:Y:S01]  /*6490*/  FFMA.FTZ R135, R30, R29, R119 ;  /* 0x0000001d1e877223 */ /* 0x000fe20000010077 */
[----:B------:R-:W-:Y:S01]  /*64a0*/  F2FP.F16.E4M3.UNPACK_B R116, R116 ;  /* 0x00000074ff74723e */ /* 0x000fe200020006ff */
[----:B------:R-:W-:Y:S01]  /*64b0*/  HADD2.F32 R14, -RZ, R10.H0_H0 ;  /* 0x2000000aff0e7230 */ /* 0x000fe20000004100 */
[----:B------:R-:W-:Y:S01]  /*64c0*/  F2FP.SATFINITE.E4M3.F32.PACK_AB_MERGE_C R8, R127, R8, RZ ;  /* 0x000000087f08723e */ /* 0x000fe200048070ff */
[--C-:B------:R-:W-:Y:S01]  /*64d0*/  HADD2.F32 R29, -RZ, R28.reuse.H0_H0 ;  /* 0x2000001cff1d7230 */ /* 0x100fe20000004100 */
[----:B------:R-:W-:Y:S01]  /*64e0*/  F2FP.SATFINITE.E4M3.F32.PACK_AB_MERGE_C R135, R135, R120, RZ ;  /* 0x000000788787723e */ /* 0x000fe200048070ff */
[----:B------:R-:W-:Y:S01]  /*64f0*/  HADD2.F32 R117, -RZ, R117.H1_H1 ;  /* 0x30000075ff757230 */ /* 0x000fe20000004100 */
[----:B------:R-:W-:Y:S01]  /*6500*/  F2FP.SATFINITE.E4M3.F32.PACK_AB_MERGE_C R8, R122, R123, R8 ;  /* 0x0000007b7a08723e */ /* 0x000fe20004807008 */
[----:B------:R-:W-:-:S02]  /*6510*/  HADD2.F32 R28, -RZ, R28.H1_H1 ;  /* 0x3000001cff1c7230 */ /* 0x000fc40000004100 */
[CC--:B------:R-:W-:Y:S01]  /*6520*/  FMUL.FTZ R119, R29.reuse, R118.reuse ;  /* 0x000000761d777220 */ /* 0x0c0fe20000410000 */
[----:B------:R-:W-:Y:S02]  /*6530*/  HADD2.F32 R30, -RZ, R116.H0_H0 ;  /* 0x20000074ff1e7230 */ /* 0x000fe40000004100 */
[----:B------:R-:W-:Y:S01]  /*6540*/  FMUL.FTZ R118, R14, R118 ;  /* 0x000000760e767220 */ /* 0x000fe20000410000 */
        /* <DEDUP_REMOVED lines=21> */
[----:B------:R-:W-:Y:S01]  /*66a0*/  FMUL.FTZ R120, R28, R120 ;  /* 0x000000781c787220 */ /* 0x000fe20000410000 */
[----:B------:R-:W-:Y:S01]  /*66b0*/  HADD2.F32 R119, -RZ, R119.H1_H1 ;  /* 0x30000077ff777230 */ /* 0x000fe20000004100 */
[----:B------:R-:W-:Y:S01]  /*66c0*/  F2FP.F16.E4M3.UNPACK_B R9, R9.H1 ;  /* 0x00000009ff09723e */ /* 0x000fe200030006ff */
[----:B------:R-:W-:Y:S02]  /*66d0*/  HADD2.F32 R30, -RZ, R29.H1_H1 ;  /* 0x3000001dff1e7230 */ /* 0x000fe40000004100 */
[-C--:B------:R-:W-:Y:S01]  /*66e0*/  FFMA.FTZ R29, R31, R118.reuse, R120 ;  /* 0x000000761f1d7223 */ /* 0x080fe20000010078 */
[----:B------:R-:W-:Y:S02]  /*66f0*/  HADD2.F32 R117, -RZ, R117.H1_H1 ;  /* 0x30000075ff757230 */ /* 0x000fe40000004100 */
[----:B------:R-:W-:Y:S01]  /*6700*/  FMUL.FTZ R31, R116, R119 ;  /* 0x00000077741f7220 */ /* 0x000fe20000410000 */
[----:B------:R-:W-:Y:S01]  /*6710*/  F2FP.F16.E4M3.UNPACK_B R13, R13.H1 ;  /* 0x0000000dff0d723e */ /* 0x000fe200030006ff */
[----:B------:R-:W-:Y:S01]  /*6720*/  FMUL.FTZ R119, R30, R119 ;  /* 0x000000771e777220 */ /* 0x000fe20000410000 */
[----:B------:R-:W-:Y:S01]  /*6730*/  FFMA.FTZ R28, R28, R118, -R121 ;  /* 0x000000761c1c7223 */ /* 0x000fe20000010879 */
[----:B------:R-:W-:Y:S01]  /*6740*/  FFMA.FTZ R123, R30, R117, -R31 ;  /* 0x000000751e7b7223 */ /* 0x000fe2000001081f */
[----:B------:R-:W-:Y:S01]  /*6750*/  F2FP.F16.E4M3.UNPACK_B R31, R7.H1 ;  /* 0x00000007ff1f723e */ /* 0x000fe200030006ff */
[----:B------:R-:W-:Y:S01]  /*6760*/  FFMA.FTZ R122, R116, R117, R119 ;  /* 0x00000075747a7223 */ /* 0x000fe20000010077 */
[----:B------:R-:W-:Y:S01]  /*6770*/  HADD2.F32 R7, -RZ, R9.H0_H0 ;  /* 0x20000009ff077230 */ /* 0x000fe20000004100 */
[----:B------:R-:W-:Y:S01]  /*6780*/  F2FP.F16.E4M3.UNPACK_B R6, R6.H1 ;  /* 0x00000006ff06723e */ /* 0x000fe200030006ff */
[----:B------:R-:W-:Y:S01]  /*6790*/  HADD2.F32 R30, -RZ, R13.H0_H0 ;  /* 0x2000000dff1e7230 */ /* 0x000fe20000004100 */
[----:B------:R-:W-:Y:S01]  /*67a0*/  F2FP.SATFINITE.E4M3.F32.PACK_AB_MERGE_C R12, R129, R12, RZ ;  /* 0x0000000c810c723e */ /* 0x000fe200048070ff */
[----:B------:R-:W-:Y:S01]  /*67b0*/  HADD2.F32 R116, -RZ, R31.H0_H0 ;  /* 0x2000001fff747230 */ /* 0x000fe20000004100 */
[----:B------:R-:W-:Y:S01]  /*67c0*/  F2FP.F16.E4M3.UNPACK_B R119, R5.H1 ;  /* 0x00000005ff77723e */ /* 0x000fe200030006ff */
[----:B------:R-:W-:Y:S01]  /*67d0*/  HADD2.F32 R13, -RZ, R13.H1_H1 ;  /* 0x3000000dff0d7230 */ /* 0x000fe20000004100 */
[----:B------:R-:W-:Y:S01]  /*67e0*/  F2FP.SATFINITE.E4M3.F32.PACK_AB_MERGE_C R12, R125, R124, R12 ;  /* 0x0000007c7d0c723e */ /* 0x000fe2000480700c */
        /* <DEDUP_REMOVED lines=60> */
.L_x_9960:
[----:B------:R-:W-:Y:S05]  /*6bb0*/  BSYNC B2 ;  /* 0x0000000000027941 */ /* 0x000fea0003800000 */
.L_x_9959:
[----:B------:R-:W-:Y:S01]  /*6bc0*/  ISETP.GE.AND P3, PT, R115, R103, PT ;  /* 0x000000677300720c */ /* 0x000fe20003f66270 */
[----:B--2---:R4:W-:-:S12]  /*6bd0*/  ST.E.128 desc[UR60][R98.64], R8 ;  /* 0x0000000862007985 */ /* 0x0049d8000c101d3c */
[----:B------:R-:W-:-:S04]  /*6be0*/  @!P3 IADD3 R4, P4, R106, R115, RZ ;  /* 0x000000736a04b210 */ /* 0x000fc80007f9e0ff */
[----:B------:R-:W-:-:S05]  /*6bf0*/  @!P3 LEA.HI.X.SX32 R5, R115, R104, 0x1, P4 ;  /* 0x000000687305b211 */ /* 0x000fca00020f0eff */
[----:B---3--:R4:W-:Y:S04]  /*6c00*/  @!P3 ST.E.128 desc[UR60][R4.64], R12 ;  /* 0x0000000c0400b985 */ /* 0x0089e8000c101d3c */
.L_x_9958:
[----:B------:R-:W-:Y:S05]  /*6c10*/  BSYNC B1 ;  /* 0x0000000000017941 */ /* 0x000fea0003800000 */
.L_x_9957:
[----:B------:R-:W-:-:S03]  /*6c20*/  UMOV UR4, 0xffffffff ;  /* 0xffffffff00047882 */ /* 0x000fc60000000000 */
[----:B------:R-:W-:Y:S05]  /*6c30*/  BRA.DIV UR4, `(.L_x_9961) ;  /* 0x000001d604947947 */ /* 0x000fea000b800000 */
[----:B------:R0:W0:Y:S04]  /*6c40*/  SHFL.IDX PT, R28, R102, 0x1, 0x1c1f ;  /* 0x003c1f00661c7f89 */ /* 0x00002800000e0000 */
[----:B----4-:R4:W0:Y:S02]  /*6c50*/  SHFL.IDX PT, R14, R101, 0x1, 0x1c1f ;  /* 0x003c1f00650e7f89 */ /* 0x01082400000e0000 */
.L_x_10240:
        /* <DEDUP_REMOVED lines=31> */
[----:B------:R-:W-:Y:S01]  /*6e50*/  SHF.R.U32.HI R117, RZ, 0x8, R35 ;  /* 0x00000008ff757819 */ /* 0x000fe20000011623 */
[----:B------:R-:W-:Y:S01]  /*6e60*/  IMAD.U32 R8, R120, 0x10000, RZ ;  /* 0x0001000078087824 */ /* 0x000fe200078e00ff */
[----:B------:R-:W-:-:S02]  /*6e70*/  PRMT R33, R33, 0x654, R32 ;  /* 0x0000065421217816 */ /* 0x000fc40000000020 */
[--C-:B------:R-:W-:Y:S02]  /*6e80*/  SHF.R.U32.HI R118, RZ, 0x10, R35.reuse ;  /* 0x00000010ff767819 */ /* 0x100fe40000011623 */
[----:B------:R-:W-:Y:S02]  /*6e90*/  LOP3.LUT R36, R35, 0xff, RZ, 0xc0, !PT ;  /* 0x000000ff23247812 */ /* 0x000fe400078ec0ff */
[----:B------:R-:W-:Y:S02]  /*6ea0*/  SHF.R.U32.HI R35, RZ, 0x18, R35 ;  /* 0x00000018ff237819 */ /* 0x000fe40000011623 */
[--C-:B---3--:R-:W-:Y:S02]  /*6eb0*/  SHF.R.U32.HI R106, RZ, 0x8, R37.reuse ;  /* 0x00000008ff6a7819 */ /* 0x108fe40000011625 */
[----:B------:R-:W-:Y:S02]  /*6ec0*/  SHF.R.U32.HI R116, RZ, 0x10, R37 ;  /* 0x00000010ff747819 */ /* 0x000fe40000011625 */
[----:B------:R-:W-:-:S02]  /*6ed0*/  LOP3.LUT R38, R37, 0xff, RZ, 0xc0, !PT ;  /* 0x000000ff25267812 */ /* 0x000fc400078ec0ff */
[----:B------:R-:W-:Y:S02]  /*6ee0*/  SHF.R.U32.HI R115, RZ, 0x18, R37 ;  /* 0x00000018ff737819 */ /* 0x000fe40000011625 */
[----:B------:R-:W-:Y:S01]  /*6ef0*/  LOP3.LUT R33, R33, 0xff00, R4, 0xf8, !PT ;  /* 0x0000ff0021217812 */ /* 0x000fe200078ef804 */
[----:B------:R-:W-:Y:S01]  /*6f00*/  IMAD.SHL.U32 R4, R117, 0x100, RZ ;  /* 0x0000010075047824 */ /* 0x000fe200078e00ff */
[----:B------:R-:W-:Y:S02]  /*6f10*/  LOP3.LUT R37, R39, 0xff, RZ, 0xc0, !PT ;  /* 0x000000ff27257812 */ /* 0x000fe400078ec0ff */
[--C-:B------:R-:W-:Y:S02]  /*6f20*/  SHF.R.U32.HI R98, RZ, 0x18, R39.reuse ;  /* 0x00000018ff627819 */ /* 0x100fe40000011627 */
[--C-:B------:R-:W-:Y:S02]  /*6f30*/  SHF.R.U32.HI R99, RZ, 0x8, R39.reuse ;  /* 0x00000008ff637819 */ /* 0x100fe40000011627 */
[----:B------:R-:W-:Y:S01]  /*6f40*/  MOV R29, R6 ;  /* 0x00000006001d7202 */ /* 0x000fe20000000f00 */
[----:B------:R-:W-:Y:S01]  /*6f50*/  IMAD.SHL.U32 R6, R106, 0x100, RZ ;  /* 0x000001006a067824 */ /* 0x000fe200078e00ff */
[----:B------:R-:W-:Y:S01]  /*6f60*/  PRMT R35, R35, 0x654, R36 ;  /* 0x0000065423237816 */ /* 0x000fe20000000024 */
[----:B------:R-:W-:Y:S01]  /*6f70*/  IMAD.SHL.U32 R10, R99, 0x100, RZ ;  /* 0x00000100630a7824 */ /* 0x000fe200078e00ff */
[----:B--2---:R-:W-:-:S02]  /*6f80*/  SHF.R.U32.HI R104, RZ, 0x10, R39 ;  /* 0x00000010ff687819 */ /* 0x004fc40000011627 */
[----:B------:R-:W-:Y:S02]  /*6f90*/  PRMT R39, R115, 0x654, R38 ;  /* 0x0000065473277816 */ /* 0x000fe40000000026 */
[----:B------:R-:W-:Y:S02]  /*6fa0*/  PRMT R115, R98, 0x654, R37 ;  /* 0x0000065462737816 */ /* 0x000fe40000000025 */
[----:B------:R-:W-:Y:S01]  /*6fb0*/  LOP3.LUT R37, R35, 0xff00, R4, 0xf8, !PT ;  /* 0x0000ff0023257812 */ /* 0x000fe200078ef804 */
[----:B------:R-:W-:Y:S01]  /*6fc0*/  IMAD.U32 R4, R118, 0x10000, RZ ;  /* 0x0001000076047824 */ /* 0x000fe200078e00ff */
[----:B------:R-:W-:Y:S02]  /*6fd0*/  LOP3.LUT R99, R39, 0xff00, R6, 0xf8, !PT ;  /* 0x0000ff0027637812 */ /* 0x000fe400078ef806 */
[----:B------:R-:W-:Y:S02]  /*6fe0*/  F2FP.F16.E4M3.UNPACK_B R39, R114.H1 ;  /* 0x00000072ff27723e */ /* 0x000fe400030006ff */
[----:B------:R-:W-:-:S02]  /*6ff0*/  F2FP.F16.E4M3.UNPACK_B R32, R31.H1 ;  /* 0x0000001fff20723e */ /* 0x000fc400030006ff */
        /* <DEDUP_REMOVED lines=8> */
[----:B------:R-:W-:Y:S02]  /*7080*/  SHF.L.U32 R98, R104, 0x10, RZ ;  /* 0x0000001068627819 */ /* 0x000fe400000006ff */
[----:B------:R-:W-:Y:S01]  /*7090*/  FMUL.FTZ R117, R33, R6 ;  /* 0x0000000621757220 */ /* 0x000fe20000410000 */
[----:B------:R-:W-:-:S02]  /*70a0*/  HADD2.F32 R38, -RZ, R37.H0_H0 ;  /* 0x20000025ff267230 */ /* 0x000fc40000004100 */
        /* <DEDUP_REMOVED lines=18> */
[----:B------:R-:W-:Y:S02]  /*71d0*/  IMAD.U32 R10, R116, 0x10000, RZ ;  /* 0x00010000740a7824 */ /* 0x000fe400078e00ff */
        /* <DEDUP_REMOVED lines=12> */
[----:B------:R-:W-:Y:S01]  /*72a0*/  F2FP.F16.E4M3.UNPACK_B R33, R30.H1 ;  /* 0x0000001eff21723e */ /* 0x000fe200030006ff */
[----:B------:R-:W-:Y:S01]  /*72b0*/  FFMA.FTZ R104, R31, R112, -R36 ;  /* 0x000000701f687223 */ /* 0x000fe20000010824 */
[----:B------:R-:W-:Y:S01]  /*72c0*/  LOP3.LUT R10, R99, 0xff0000, R10, 0xf8, !PT ;  /* 0x00ff0000630a7812 */ /* 0x000fe200078ef80a */
[----:B------:R-:W-:Y:S01]  /*72d0*/  FMUL.FTZ R99, R31, R114 ;  /* 0x000000721f637220 */ /* 0x000fe20000410000 */
        /* <DEDUP_REMOVED lines=27> */
[----:B------:R-:W-:Y:S01]  /*7490*/  HADD2.F32 R30, -RZ, R29.H0_H0 ;  /* 0x2000001dff1e7230 */ /* 0x000fe20000004100 */
[----:B------:R-:W-:Y:S01]  /*74a0*/  F2FP.SATFINITE.E4M3.F32.PACK_AB_MERGE_C R121, R121, R38, RZ ;  /* 0x000000267979723e */ /* 0x000fe200048070ff */
        /* <DEDUP_REMOVED lines=8> */
[----:B------:R-:W-:Y:S01]  /*7530*/  F2FP.F16.E4M3.UNPACK_B R38, R10 ;  /* 0x0000000aff26723e */ /* 0x000fe200020006ff */
[-C--:B------:R-:W-:Y:S01]  /*7540*/  FFMA.FTZ R112, R32, R33.reuse, R35 ;  /* 0x0000002120707223 */ /* 0x080fe20000010023 */
[----:B------:R-:W-:Y:S01]  /*7550*/  FFMA.FTZ R30, R30, R33, -R37 ;  /* 0x000000211e1e7223 */ /* 0x000fe20000010825 */
[-C--:B------:R-:W-:Y:S01]  /*7560*/  FFMA.FTZ R113, R31, R110.reuse, R34 ;  /* 0x0000006e1f717223 */ /* 0x080fe20000010022 */
[----:B------:R-:W-:Y:S01]  /*7570*/  F2FP.SATFINITE.E4M3.F32.PACK_AB_MERGE_C R31, R116, R117, RZ ;  /* 0x00000075741f723e */ /* 0x000fe200048070ff */
[----:B------:R-:W-:Y:S01]  /*7580*/  FFMA.FTZ R29, R29, R110, -R36 ;  /* 0x0000006e1d1d7223 */ /* 0x000fe20000010824 */
[----:B------:R-:W-:Y:S02]  /*7590*/  F2FP.F16.E4M3.UNPACK_B R35, R9 ;  /* 0x00000009ff23723e */ /* 0x000fe400020006ff */
[----:B------:R-:W-:Y:S02]  /*75a0*/  F2FP.F16.E4M3.UNPACK_B R33, R5 ;  /* 0x00000005ff21723e */ /* 0x000fe400020006ff */
[----:B------:R-:W-:Y:S01]  /*75b0*/  F2FP.SATFINITE.E4M3.F32.PACK_AB_MERGE_C R31, R99, R98, R31 ;  /* 0x00000062631f723e */ /* 0x000fe2000480701f */
        /* <DEDUP_REMOVED lines=8> */
[----:B------:R-:W-:Y:S01]  /*7640*/  HADD2.F32 R39, -RZ, R37.H0_H0 ;  /* 0x20000025ff277230 */ /* 0x000fe20000004100 */
[----:B------:R-:W-:Y:S01]  /*7650*/  F2FP.SATFINITE.E4M3.F32.PACK_AB_MERGE_C R29, R113, R112, R121 ;  /* 0x00000070711d723e */ /* 0x000fe20004807079 */
[-C--:B------:R-:W-:Y:S01]  /*7660*/  FMUL.FTZ R113, R36, R99.reuse ;  /* 0x0000006324717220 */ /* 0x080fe20000410000 */
[----:B------:R-:W-:Y:S01]  /*7670*/  FMUL.FTZ R99, R34, R99 ;  /* 0x0000006322637220 */ /* 0x000fe20000410000 */
        /* <DEDUP_REMOVED lines=15> */
[----:B------:R-:W-:-:S02]  /*7770*/  HADD2.F32 R35, -RZ, R33.H0_H0 ;  /* 0x20000021ff237230 */ /* 0x000fc40000004100 */
[----:B------:R-:W-:Y:S02]  /*7780*/  HADD2.F32 R9, -RZ, R5.H0_H0 ;  /* 0x20000005ff097230 */ /* 0x000fe40000004100 */
[----:B------:R-:W-:Y:S02]  /*7790*/  HADD2.F32 R34, -RZ, R34.H1_H1 ;  /* 0x30000022ff227230 */ /* 0x000fe40000004100 */
[-C--:B------:R-:W-:Y:S01]  /*77a0*/  FMUL.FTZ R38, R10, R35.reuse ;  /* 0x000000230a267220 */ /* 0x080fe20000410000 */
[----:B------:R-:W-:Y:S02]  /*77b0*/  HADD2.F32 R36, -RZ, R33.H1_H1 ;  /* 0x30000021ff247230 */ /* 0x000fe40000004100 */
[----:B------:R-:W-:Y:S01]  /*77c0*/  FMUL.FTZ R35, R9, R35 ;  /* 0x0000002309237220 */ /* 0x000fe20000410000 */
[----:B------:R-:W-:Y:S02]  /*77d0*/  HADD2.F32 R33, -RZ, R8.H0_H0 ;  /* 0x20000008ff217230 */ /* 0x000fe40000004100 */
        /* <DEDUP_REMOVED lines=59> */
.L_x_9965:
[----:B------:R-:W-:Y:S05]  /*7b90*/  BSYNC B2 ;  /* 0x0000000000027941 */ /* 0x000fea0003800000 */
.L_x_9964:
[----:B------:R-:W-:Y:S01]  /*7ba0*/  ISETP.GE.AND P3, PT, R15, R103, PT ;  /* 0x000000670f00720c */ /* 0x000fe20003f66270 */
[----:B0-----:R0:W-:-:S12]  /*7bb0*/  ST.E.128 desc[UR60][R12.64], R4 ;  /* 0x000000040c007985 */ /* 0x0011d8000c101d3c */
[----:B------:R-:W-:-:S04]  /*7bc0*/  @!P3 IADD3 R14, P4, R15, R14, RZ ;  /* 0x0000000e0f0eb210 */ /* 0x000fc80007f9e0ff */
[----:B------:R-:W-:-:S05]  /*7bd0*/  @!P3 LEA.HI.X.SX32 R15, R15, R28, 0x1, P4 ;  /* 0x0000001c0f0fb211 */ /* 0x000fca00020f0eff */
[----:B------:R0:W-:Y:S04]  /*7be0*/  @!P3 ST.E.128 desc[UR60][R14.64], R8 ;  /* 0x000000080e00b985 */ /* 0x0001e8000c101d3c */
.L_x_9963:
[----:B------:R-:W-:Y:S05]  /*7bf0*/  BSYNC B1 ;  /* 0x0000000000017941 */ /* 0x000fea0003800000 */
.L_x_9962:
[----:B------:R-:W-:-:S03]  /*7c00*/  UMOV UR4, 0xffffffff ;  /* 0xffffffff00047882 */ /* 0x000fc60000000000 */
[----:B------:R-:W-:Y:S05]  /*7c10*/  BRA.DIV UR4, `(.L_x_9966) ;  /* 0x000001c604e47947 */ /* 0x000fea000b800000 */
[----:B0-----:R-:W0:Y:S04]  /*7c20*/  SHFL.IDX PT, R102, R102, 0x2, 0x1c1f ;  /* 0x005c1f0066667f89 */ /* 0x001e2800000e0000 */
[----:B------:R0:W0:Y:S02]  /*7c30*/  SHFL.IDX PT, R14, R101, 0x2, 0x1c1f ;  /* 0x005c1f00650e7f89 */ /* 0x00002400000e0000 */
.L_x_10244:
[----:B------:R-:W-:-:S05]  /*7c40*/  VIADD R4, R195, 0x80 ;  /* 0x00000080c3047836 */ /* 0x000fca0000000000 */
[----:B------:R-:W-:-:S13]  /*7c50*/  ISETP.GE.OR P3, PT, R4, R97, P1 ;  /* 0x000000610400720c */ /* 0x000fda0000f66670 */
[----:B------:R-:W-:Y:S05]  /*7c60*/  @P3 BRA `(.L_x_9946) ;  /* 0x0000001400283947 */ /* 0x000fea0003800000 */
[----:B------:R-:W-:Y:S01]  /*7c70*/  SEL R111, R72, R111, !P0 ;  /* 0x0000006f486f7207 */ /* 0x000fe20004000000 */
[----:B------:R-:W-:Y:S01]  /*7c80*/  IMAD R5, R192, 0x5000, R0 ;  /* 0x00005000c0057824 */ /* 0x000fe200078e0200 */
[----:B0-----:R-:W-:Y:S01]  /*7c90*/  IADD3 R12, P3, R63, R14, RZ ;  /* 0x0000000e3f0c7210 */ /* 0x001fe20007f7e0ff */
[----:B------:R-:W-:Y:S01]  /*7ca0*/  BSSY B1, `(.L_x_9967) ;  /* 0x00000e9000017945 */ /* 0x000fe20003800000 */
[----:B------:R-:W-:Y:S02]  /*7cb0*/  SHF.R.S32.HI R4, RZ, 0x1f, R111 ;  /* 0x0000001fff047819 */ /* 0x000fe4000001146f */
[----:B------:R-:W-:Y:S01]  /*7cc0*/  IADD3 R5, R18, R5, RZ ;  /* 0x0000000512057210 */ /* 0x000fe20007ffe0ff */
[----:B------:R-:W-:Y:S01]  /*7cd0*/  IMAD.X R13, R102, 0x1, R61, P3 ;  /* 0x00000001660d7824 */ /* 0x000fe200018e063d */
[----:B------:R-:W-:-:S04]  /*7ce0*/  LEA.HI R111, R4, R111, RZ, 0x5 ;  /* 0x0000006f046f7211 */ /* 0x000fc800078f28ff */
[----:B------:R-:W-:-:S05]  /*7cf0*/  LEA.HI.SX32 R15, R111, R64, 0x1b ;  /* 0x000000406f0f7211 */ /* 0x000fca00078fdaff */
[----:B------:R-:W-:-:S05]  /*7d00*/  IMAD.SHL.U32 R15, R15, 0x10, RZ ;  /* 0x000000100f0f7824 */ /* 0x000fca00078e00ff */
        /* <DEDUP_REMOVED lines=18> */
[----:B------:R-:W-:Y:S01]  /*7e30*/  SHF.R.U32.HI R36, RZ, 0x18, R45 ;  /* 0x00000018ff247819 */ /* 0x000fe2000001162d */
[----:B------:R-:W-:Y:S01]  /*7e40*/  IMAD.SHL.U32 R37, R37, 0x100, RZ ;  /* 0x0000010025257824 */ /* 0x000fe200078e00ff */
[----:B------:R-:W-:-:S02]  /*7e50*/  LOP3.LUT R33, R45, 0xff, RZ, 0xc0, !PT ;  /* 0x000000ff2d217812 */ /* 0x000fc400078ec0ff */
[----:B------:R-:W-:Y:S02]  /*7e60*/  SHF.R.U32.HI R42, RZ, 0x10, R41 ;  /* 0x00000010ff2a7819 */ /* 0x000fe40000011629 */
[----:B------:R-:W-:Y:S02]  /*7e70*/  PRMT R29, R44, 0x654, R29 ;  /* 0x000006542c1d7816 */ /* 0x000fe4000000001d */
[----:B------:R-:W-:Y:S02]  /*7e80*/  SHF.R.U32.HI R99, RZ, 0x18, R43 ;  /* 0x00000018ff637819 */ /* 0x000fe4000001162b */
[----:B------:R-:W-:Y:S02]  /*7e90*/  LOP3.LUT R30, R43, 0xff, RZ, 0xc0, !PT ;  /* 0x000000ff2b1e7812 */ /* 0x000fe400078ec0ff */
[----:B------:R-:W-:Y:S01]  /*7ea0*/  PRMT R6, R36, 0x654, R33 ;  /* 0x0000065424067816 */ /* 0x000fe20000000021 */
[----:B------:R-:W-:Y:S01]  /*7eb0*/  IMAD.SHL.U32 R33, R40, 0x100, RZ ;  /* 0x0000010028217824 */ /* 0x000fe200078e00ff */
[----:B------:R-:W-:-:S02]  /*7ec0*/  SHF.R.U32.HI R38, RZ, 0x10, R43 ;  /* 0x00000010ff267819 */ /* 0x000fc4000001162b */
[----:B------:R-:W-:Y:S01]  /*7ed0*/  LOP3.LUT R4, R29, 0xff00, R4, 0xf8, !PT ;  /* 0x0000ff001d047812 */ /* 0x000fe200078ef804 */
[----:B------:R-:W-:Y:S01]  /*7ee0*/  IMAD.U32 R29, R42, 0x10000, RZ ;  /* 0x000100002a1d7824 */ /* 0x000fe200078e00ff */
[----:B------:R-:W-:Y:S02]  /*7ef0*/  PRMT R30, R99, 0x654, R30 ;  /* 0x00000654631e7816 */ /* 0x000fe4000000001e */
[----:B------:R-:W-:Y:S02]  /*7f00*/  SHF.R.U32.HI R39, RZ, 0x8, R47 ;  /* 0x00000008ff277819 */ /* 0x000fe4000001162f */
[----:B------:R-:W-:Y:S01]  /*7f10*/  LOP3.LUT R6, R6, 0xff00, R37, 0xf8, !PT ;  /* 0x0000ff0006067812 */ /* 0x000fe200078ef825 */
[----:B------:R-:W-:Y:S01]  /*7f20*/  IMAD.U32 R37, R38, 0x10000, RZ ;  /* 0x0001000026257824 */ /* 0x000fe200078e00ff */
[----:B------:R-:W-:Y:S02]  /*7f30*/  LOP3.LUT R30, R30, 0xff00, R33, 0xf8, !PT ;  /* 0x0000ff001e1e7812 */ /* 0x000fe400078ef821 */
[----:B------:R-:W-:-:S02]  /*7f40*/  LOP3.LUT R34, R47, 0xff0000ff, RZ, 0xc0, !PT ;  /* 0xff0000ff2f227812 */ /* 0x000fc400078ec0ff */
[----:B------:R-:W-:Y:S02]  /*7f50*/  SHF.L.U32 R39, R39, 0x8, RZ ;  /* 0x0000000827277819 */ /* 0x000fe400000006ff */
[----:B------:R-:W-:Y:S02]  /*7f60*/  LOP3.LUT R8, R4, 0xff0000, R29, 0xf8, !PT ;  /* 0x00ff000004087812 */ /* 0x000fe400078ef81d */
[----:B------:R-:W-:Y:S02]  /*7f70*/  F2FP.F16.E4M3.UNPACK_B R38, R105.H1 ;  /* 0x00000069ff26723e */ /* 0x000fe400030006ff */
[----:B------:R-:W-:Y:S02]  /*7f80*/  F2FP.F16.E4M3.UNPACK_B R33, R32.H1 ;  /* 0x00000020ff21723e */ /* 0x000fe400030006ff */
[----:B------:R-:W-:Y:S02]  /*7f90*/  F2FP.F16.E4M3.UNPACK_B R29, R28.H1 ;  /* 0x0000001cff1d723e */ /* 0x000fe400030006ff */
[----:B------:R-:W-:-:S02]  /*7fa0*/  SHF.R.U32.HI R41, RZ, 0x10, R45 ;  /* 0x00000010ff297819 */ /* 0x000fc4000001162d */
[----:B------:R-:W-:Y:S01]  /*7fb0*/  LOP3.LUT R40, R34, 0xff00, R39, 0xf8, !PT ;  /* 0x0000ff0022287812 */ /* 0x000fe200078ef827 */
[----:B------:R-:W-:Y:S01]  /*7fc0*/  HADD2.F32 R39, -RZ, R38.H0_H0 ;  /* 0x20000026ff277230 */ /* 0x000fe20000004100 */
        /* <DEDUP_REMOVED lines=10> */
[----:B------:R-:W-:Y:S02]  /*8070*/  LOP3.LUT R10, R6, 0xff0000, R41, 0xf8, !PT ;  /* 0x00ff0000060a7812 */ /* 0x000fe400078ef829 */
        /* <DEDUP_REMOVED lines=46> */
[-C--:B------:R-:W-:Y:S01]  /*8360*/  FFMA.FTZ R43, R29, R32.reuse, -R36 ;  /* 0x000000201d2b7223 */ /* 0x080fe20000010824 */
[----:B------:R-:W-:Y:S02]  /*8370*/  HADD2.F32 R29, -RZ, R34.H1_H1 ;  /* 0x30000022ff1d7230 */ /* 0x000fe40000004100 */
[----:B------:R-:W-:Y:S01]  /*8380*/  FMUL.FTZ R99, R30, R37 ;  /* 0x000000251e637220 */ /* 0x000fe20000410000 */
[----:B------:R-:W-:Y:S01]  /*8390*/  F2FP.F16.E4M3.UNPACK_B R35, R35 ;  /* 0x00000023ff23723e */ /* 0x000fe200020006ff */
[C---:B------:R-:W-:Y:S01]  /*83a0*/  FMUL.FTZ R37, R28.reuse, R37 ;  /* 0x000000251c257220 */ /* 0x040fe20000410000 */
[----:B------:R-:W-:Y:S01]  /*83b0*/  FFMA.FTZ R47, R33, R32, R38 ;  /* 0x00000020212f7223 */ /* 0x000fe20000010026 */
[----:B--2---:R-:W-:Y:S01]  /*83c0*/  FFMA.FTZ R104, R28, R29, -R99 ;  /* 0x0000001d1c687223 */ /* 0x004fe20000010863 */
[----:B------:R-:W-:Y:S01]  /*83d0*/  F2FP.F16.E4M3.UNPACK_B R109, R109 ;  /* 0x0000006dff6d723e */ /* 0x000fe200020006ff */
[----:B---3--:R-:W-:Y:S01]  /*83e0*/  FFMA.FTZ R106, R30, R29, R37 ;  /* 0x0000001d1e6a7223 */ /* 0x008fe20000010025 */
        /* <DEDUP_REMOVED lines=10> */
[----:B------:R-:W-:Y:S01]  /*8490*/  HADD2.F32 R35, -RZ, R35.H1_H1 ;  /* 0x30000023ff237230 */ /* 0x000fe20000004100 */
[----:B------:R-:W-:Y:S01]  /*84a0*/  F2FP.F16.E4M3.UNPACK_B R33, R10 ;  /* 0x0000000aff21723e */ /* 0x000fe200020006ff */
[--C-:B------:R-:W-:Y:S02]  /*84b0*/  HADD2.F32 R30, -RZ, R109.reuse.H0_H0 ;  /* 0x2000006dff1e7230 */ /* 0x100fe40000004100 */
[-C--:B------:R-:W-:Y:S01]  /*84c0*/  FMUL.FTZ R98, R31, R34.reuse ;  /* 0x000000221f627220 */ /* 0x080fe20000410000 */
[----:B------:R-:W-:Y:S02]  /*84d0*/  HADD2.F32 R32, -RZ, R109.H1_H1 ;  /* 0x3000006dff207230 */ /* 0x000fe40000004100 */
[----:B------:R-:W-:Y:S01]  /*84e0*/  FMUL.FTZ R38, R35, R34 ;  /* 0x0000002223267220 */ /* 0x000fe20000410000 */
[----:B------:R-:W-:Y:S01]  /*84f0*/  F2FP.SATFINITE.E4M3.F32.PACK_AB_MERGE_C R41, R46, R41, RZ ;  /* 0x000000292e29723e */ /* 0x000fe200048070ff */
[-C--:B------:R-:W-:Y:S01]  /*8500*/  FFMA.FTZ R37, R28, R30.reuse, -R37 ;  /* 0x0000001e1c257223 */ /* 0x080fe20000010825 */
[----:B------:R-:W-:Y:S01]  /*8510*/  FFMA.FTZ R34, R29, R30, R36 ;  /* 0x0000001e1d227223 */ /* 0x000fe20000010024 */
[----:B------:R-:W-:Y:S01]  /*8520*/  F2FP.F16.E4M3.UNPACK_B R30, R9 ;  /* 0x00000009ff1e723e */ /* 0x000fe200020006ff */
[-C--:B------:R-:W-:Y:S01]  /*8530*/  FFMA.FTZ R38, R31, R32.reuse, -R38 ;  /* 0x000000201f267223 */ /* 0x080fe20000010826 */
[----:B------:R-:W-:Y:S01]  /*8540*/  F2FP.F16.E4M3.UNPACK_B R28, R5 ;  /* 0x00000005ff1c723e */ /* 0x000fe200020006ff */
[----:B------:R-:W-:Y:S01]  /*8550*/  FFMA.FTZ R35, R35, R32, R98 ;  /* 0x0000002023237223 */ /* 0x000fe20000010062 */
[----:B------:R-:W-:Y:S01]  /*8560*/  F2FP.F16.E4M3.UNPACK_B R32, R8 ;  /* 0x00000008ff20723e */ /* 0x000fe200020006ff */
[----:B------:R-:W-:Y:S01]  /*8570*/  HADD2.F32 R31, -RZ, R30.H0_H0 ;  /* 0x2000001eff1f7230 */ /* 0x000fe20000004100 */
[----:B------:R-:W-:Y:S01]  /*8580*/  F2FP.SATFINITE.E4M3.F32.PACK_AB_MERGE_C R98, R38, R37, R43 ;  /* 0x000000252662723e */ /* 0x000fe2000480702b */
[----:B------:R-:W-:Y:S01]  /*8590*/  HADD2.F32 R36, -RZ, R33.H0_H0 ;  /* 0x20000021ff247230 */ /* 0x000fe20000004100 */
[----:B------:R-:W-:Y:S01]  /*85a0*/  F2FP.SATFINITE.E4M3.F32.PACK_AB_MERGE_C R99, R35, R34, R47 ;  /* 0x000000222363723e */ /* 0x000fe2000480702f */
        /* <DEDUP_REMOVED lines=13> */
[----:B------:R-:W-:Y:S01]  /*8680*/  FMUL.FTZ R33, R28, R33 ;  /* 0x000000211c217220 */ /* 0x000fe20000410000 */
[----:B------:R-:W-:Y:S01]  /*8690*/  F2FP.SATFINITE.E4M3.F32.PACK_AB_MERGE_C R46, R42, R39, R44 ;  /* 0x000000272a2e723e */ /* 0x000fe2000480702c */
[-C--:B------:R-:W-:Y:S01]  /*86a0*/  FFMA.FTZ R37, R28, R31.reuse, -R35 ;  /* 0x0000001f1c257223 */ /* 0x080fe20000010823 */
[----:B------:R-:W-:Y:S01]  /*86b0*/  F2FP.F16.E4M3.UNPACK_B R28, R10.H1 ;  /* 0x0000000aff1c723e */ /* 0x000fe200030006ff */
[----:B------:R-:W-:Y:S01]  /*86c0*/  FFMA.FTZ R39, R30, R31, R33 ;  /* 0x0000001f1e277223 */ /* 0x000fe20000010021 */
[----:B------:R-:W-:Y:S01]  /*86d0*/  HADD2.F32 R9, -RZ, R5.H0_H0 ;  /* 0x20000005ff097230 */ /* 0x000fe20000004100 */
[----:B------:R-:W-:Y:S01]  /*86e0*/  F2FP.F16.E4M3.UNPACK_B R8, R8.H1 ;  /* 0x00000008ff08723e */ /* 0x000fe200030006ff */
[--C-:B------:R-:W-:Y:S01]  /*86f0*/  HADD2.F32 R10, -RZ, R29.reuse.H0_H0 ;  /* 0x2000001dff0a7230 */ /* 0x100fe20000004100 */
[----:B------:R-:W-:Y:S01]  /*8700*/  F2FP.SATFINITE.E4M3.F32.PACK_AB_MERGE_C R105, R105, R40, R41 ;  /* 0x000000286969723e */ /* 0x000fe20004807029 */
[----:B------:R-:W-:Y:S01]  /*8710*/  HADD2.F32 R30, -RZ, R28.H0_H0 ;  /* 0x2000001cff1e7230 */ /* 0x000fe20000004100 */
[----:B------:R-:W-:Y:S01]  /*8720*/  F2FP.F16.E4M3.UNPACK_B R33, R6.H1 ;  /* 0x00000006ff21723e */ /* 0x000fe200030006ff */
[----:B------:R-:W-:-:S02]  /*8730*/  HADD2.F32 R29, -RZ, R29.H1_H1 ;  /* 0x3000001dff1d7230 */ /* 0x000fc40000004100 */
[----:B------:R-:W-:Y:S02]  /*8740*/  HADD2.F32 R32, -RZ, R28.H1_H1 ;  /* 0x3000001cff207230 */ /* 0x000fe40000004100 */
        /* <DEDUP_REMOVED lines=60> */
[----:B------:R-:W-:Y:S01]  /*8b10*/  IMAD.MOV.U32 R6, RZ, RZ, R98 ;  /* 0x000000ffff067224 */ /* 0x000fe200078e0062 */
[----:B------:R-:W-:-:S07]  /*8b20*/  F2FP.SATFINITE.E4M3.F32.PACK_AB_MERGE_C R9, R39, R36, R41 ;  /* 0x000000242709723e */ /* 0x000fce0004807029 */
.L_x_9968:
[----:B------:R-:W-:Y:S05]  /*8b30*/  BSYNC B1 ;  /* 0x0000000000017941 */ /* 0x000fea0003800000 */
.L_x_9967:
[----:B0-----:R0:W-:Y:S01]  /*8b40*/  ST.E.128 desc[UR60][R12.64], R4 ;  /* 0x000000040c007985 */ /* 0x0011e2000c101d3c */
[----:B------:R-:W-:-:S13]  /*8b50*/  ISETP.GE.AND P2, PT, R15, R103, PT ;  /* 0x000000670f00720c */ /* 0x000fda0003f46270 */
[----:B------:R-:W-:Y:S05]  /*8b60*/  @P2 BRA `(.L_x_9946) ;  /* 0x0000000400682947 */ /* 0x000fea0003800000 */
[----:B------:R-:W-:-:S04]  /*8b70*/  IADD3 R14, P2, R15, R14, RZ ;  /* 0x0000000e0f0e7210 */ /* 0x000fc80007f5e0ff */
[----:B------:R-:W-:-:S05]  /*8b80*/  LEA.HI.X.SX32 R15, R15, R102, 0x1, P2 ;  /* 0x000000660f0f7211 */ /* 0x000fca00010f0eff */
[----:B------:R0:W-:Y:S01]  /*8b90*/  ST.E.128 desc[UR60][R14.64], R8 ;  /* 0x000000080e007985 */ /* 0x0001e2000c101d3c */
[----:B------:R-:W-:Y:S05]  /*8ba0*/  BRA `(.L_x_9946) ;  /* 0x0000000400587947 */ /* 0x000fea0003800000 */
.L_x_9916:
[----:B------:R-:W-:-:S13]  /*8bb0*/  ISETP.NE.AND P5, PT, R198, 0x3, PT ;  /* 0x00000003c600780c */ /* 0x000fda0003fa5270 */
[----:B------:R-:W-:Y:S05]  /*8bc0*/  @!P5 BRA `(.L_x_9969) ;  /* 0x000000000004d947 */ /* 0x000fea0003800000 */
[----:B------:R-:W-:Y:S01]  /*8bd0*/  BPT.TRAP 0x1 ;  /* 0x000000040000795c */ /* 0x000fe20000300000 */
.L_x_9969:
[----:B------:R-:W-:Y:S01]  /*8be0*/  LEA R88, R192, R18, 0x3 ;  /* 0x00000012c0587211 */ /* 0x000fe200078e18ff */
[----:B------:R-:W-:Y:S01]  /*8bf0*/  BSSY B1, `(.L_x_9970) ;  /* 0x0000005000017945 */ /* 0x000fe20003800000 */
[----:B------:R-:W-:Y:S02]  /*8c00*/  SHF.L.U32 R100, R199, 0x1f, RZ ;  /* 0x0000001fc7647819 */ /* 0x000fe400000006ff */
[----:B------:R-:W-:Y:S02]  /*8c10*/  SHF.R.S32.HI R95, RZ, 0x1f, R94 ;  /* 0x0000001fff5f7819 */ /* 0x000fe4000001145e */
[----:B------:R-:W0:Y:S02]  /*8c20*/  SYNCS.PHASECHK.TRANS64.TRYWAIT P2, [R88+URZ+0x22890], R100 ;  /* 0x02289064580075a7 */ /* 0x000e24000804017f */
[----:B0-----:R-:W-:Y:S05]  /*8c30*/  @!P2 BRA `(.L_x_9971) ;  /* 0x000001b80024a947 */ /* 0x001fea0003800000 */
.L_x_10245:
[----:B------:R-:W-:Y:S05]  /*8c40*/  BSYNC B1 ;  /* 0x0000000000017941 */ /* 0x000fea0003800000 */
.L_x_9970:
        /* <DEDUP_REMOVED lines=26> */
.L_x_10249:
        /* <DEDUP_REMOVED lines=13> */
.L_x_9974:
[----:B------:R-:W-:Y:S05]  /*8ec0*/  BSYNC B1 ;  /* 0x0000000000017941 */ /* 0x000fea0003800000 */
.L_x_9973:
[----:B------:R-:W-:-:S03]  /*8ed0*/  UMOV UR4, 0xffffffff ;  /* 0xffffffff00047882 */ /* 0x000fc60000000000 */
[----:B------:R-:W-:Y:S05]  /*8ee0*/  BRA.DIV UR4, `(.L_x_9975) ;  /* 0x000001b604d47947 */ /* 0x000fea000b800000 */
[----:B--2-4-:R2:W4:Y:S04]  /*8ef0*/  SHFL.IDX PT, R5, R9, 0x1, 0x1c1f ;  /* 0x003c1f0009057f89 */ /* 0x01452800000e0000 */
[----:B---3--:R2:W3:Y:S02]  /*8f00*/  SHFL.IDX PT, R14, R8, 0x1, 0x1c1f ;  /* 0x003c1f00080e7f89 */ /* 0x0084e400000e0000 */
.L_x_10253:
        /* <DEDUP_REMOVED lines=14> */
.L_x_9977:
[----:B------:R-:W-:Y:S05]  /*8ff0*/  BSYNC B1 ;  /* 0x0000000000017941 */ /* 0x000fea0003800000 */
.L_x_9976:
[----:B------:R-:W-:-:S03]  /*9000*/  UMOV UR4, 0xffffffff ;  /* 0xffffffff00047882 */ /* 0x000fc60000000000 */
[----:B------:R-:W-:Y:S05]  /*9010*/  BRA.DIV UR4, `(.L_x_9978) ;  /* 0x000001b604d07947 */ /* 0x000fea000b800000 */
[----:B---34-:R3:W4:Y:S04]  /*9020*/  SHFL.IDX PT, R5, R9, 0x2, 0x1c1f ;  /* 0x005c1f0009057f89 */ /* 0x01872800000e0000 */
[----:B------:R3:W0:Y:S02]  /*9030*/  SHFL.IDX PT, R14, R8, 0x2, 0x1c1f ;  /* 0x005c1f00080e7f89 */ /* 0x00062400000e0000 */
.L_x_10257:
        /* <DEDUP_REMOVED lines=13> */
.L_x_9946:
[----:B------:R-:W-:Y:S05]  /*9110*/  BSYNC B0 ;  /* 0x0000000000007941 */ /* 0x000fea0003800000 */
.L_x_9915:
[----:B0-----:R-:W0:Y:S01]  /*9120*/  S2R R4, SR_TID.X ;  /* 0x0000000000047919 */ /* 0x001e220000002100 */
[----:B------:R-:W-:Y:S01]  /*9130*/  @!PT LDS RZ, [RZ] ;  /* 0x00000000fffff984 */ /* 0x000fe20000000800 */
[----:B------:R-:W-:Y:S01]  /*9140*/  @!PT LDS RZ, [RZ] ;  /* 0x00000000fffff984 */ /* 0x000fe20000000800 */
[----:B------:R-:W-:Y:S01]  /*9150*/  @!PT LDS RZ, [RZ] ;  /* 0x00000000fffff984 */ /* 0x000fe20000000800 */
[----:B------:R-:W-:Y:S01]  /*9160*/  @!PT LDS RZ, [RZ] ;  /* 0x00000000fffff984 */ /* 0x000fe20000000800 */
[----:B------:R5:W-:Y:S06]  /*9170*/  MEMBAR.ALL.CTA ;  /* 0x0000000000007992 */ /* 0x000bec0000008000 */
[----:B-----5:R-:W5:Y:S01]  /*9180*/  FENCE.VIEW.ASYNC.S ;  /* 0x00000000000073c6 */ /* 0x020f620000000000 */
[----:B------:R-:W-:Y:S05]  /*9190*/  WARPSYNC.ALL ;  /* 0x0000000000007948 */ /* 0x000fea0003800000 */
[----:B------:R-:W-:Y:S01]  /*91a0*/  BSSY B0, `(.L_x_9979) ;  /* 0x0000008000007945 */ /* 0x000fe20003800000 */
[----:B-----5:R0:W-:Y:S02]  /*91b0*/  BAR.SYNC.DEFER_BLOCKING R74, 0x80 ;  /* 0x0002004a0000751d */ /* 0x0201e40000010000 */
[----:B0-----:R-:W-:-:S13]  /*91c0*/  LOP3.LUT P2, RZ, R4, 0x7f, RZ, 0xc0, !PT ;  /* 0x0000007f04ff7812 */ /* 0x001fda000784c0ff */
[----:B------:R-:W-:-:S05]  /*91d0*/  @!P2 VIADD R4, R88, 0x228a0 ;  /* 0x000228a05804a836 */ /* 0x000fca0000000000 */
[----:B------:R-:W-:-:S04]  /*91e0*/  @!P2 PRMT R4, RZ, 0x654, R4 ;  /* 0x00000654ff04a816 */ /* 0x000fc80000000004 */
[----:B------:R0:W-:Y:S01]  /*91f0*/  @!P2 SYNCS.ARRIVE.TRANS64.RED.A1T0 RZ, [R4+URZ], RZ ;  /* 0x000000ff04ffa9a7 */ /* 0x0001e2000810043f */
[----:B------:R-:W-:Y:S05]  /*9200*/  @!P5 BRA `(.L_x_9980) ;  /* 0x000000000004d947 */ /* 0x000fea0003800000 */
[----:B------:R-:W-:Y:S01]  /*9210*/  BPT.TRAP 0x1 ;  /* 0x000000040000795c */ /* 0x000fe20000300000 */
.L_x_9980:
[----:B------:R-:W-:Y:S05]  /*9220*/  BSYNC B0 ;  /* 0x0000000000007941 */ /* 0x000fea0003800000 */
.L_x_9979:
[----:B------:R-:W5:Y:S01]  /*9230*/  SYNCS.PHASECHK.TRANS64.TRYWAIT P3, [R88+URZ+0x228b0], R100 ;  /* 0x0228b064580075a7 */ /* 0x000f62000806017f */
[----:B------:R-:W-:Y:S04]  /*9240*/  BSSY B0, `(.L_x_9981) ;  /* 0x0000002000007945 */ /* 0x000fe80003800000 */
[----:B-----5:R-:W-:Y:S05]  /*9250*/  @!P3 BRA `(.L_x_9982) ;  /* 0x000001b40088b947 */ /* 0x020fea0003800000 */
.L_x_10258:
[----:B------:R-:W-:Y:S05]  /*9260*/  BSYNC B0 ;  /* 0x0000000000007941 */ /* 0x000fea0003800000 */
.L_x_9981:
[----:B------:R-:W-:Y:S01]  /*9270*/  ULDC.64 UR4, c[0x0][0x328] ;  /* 0x0000ca0000047ab9 */ /* 0x000fe20000000a00 */
[----:B------:R-:W-:Y:S01]  /*9280*/  ULDC.64 UR6, c[0x0][0x318] ;  /* 0x0000c60000067ab9 */ /* 0x000fe20000000a00 */
[----:B------:R-:W-:Y:S01]  /*9290*/  IMAD R95, R95, UR4, RZ ;  /* 0x000000045f5f7c24 */ /* 0x000fe2000f8e02ff */
[----:B------:R-:W-:Y:S01]  /*92a0*/  BSSY B0, `(.L_x_9983) ;  /* 0x000001f000007945 */ /* 0x000fe20003800000 */
[----:B0---4-:R-:W-:-:S04]  /*92b0*/  IMAD.WIDE.U32 R4, R94, UR4, RZ ;  /* 0x000000045e047c25 */ /* 0x011fc8000f8e00ff */
        /* <DEDUP_REMOVED lines=29> */
.L_x_9984:
[----:B------:R-:W-:Y:S05]  /*9490*/  BSYNC B0 ;  /* 0x0000000000007941 */ /* 0x000fea0003800000 */
.L_x_9983:
        /* <DEDUP_REMOVED lines=16> */
.L_x_9986:
[----:B------:R-:W-:Y:S05]  /*95a0*/  BSYNC B0 ;  /* 0x0000000000007941 */ /* 0x000fea0003800000 */
.L_x_9985:
        /* <DEDUP_REMOVED lines=8> */
[----:B0123--:R-:W-:-:S04]  /*9630*/  @!P3 IADD3 R8, P4, R16, R10, RZ ;  /* 0x0000000a1008b210 */ /* 0x00ffc80007f9e0ff */
[----:B------:R-:W-:Y:S02]  /*9640*/  @!P3 IADD3.X R9, R13, R17, RZ, P4, !PT ;  /* 0x000000110d09b210 */ /* 0x000fe400027fe4ff */
[----:B------:R-:W-:-:S13]  /*9650*/  ISETP.GE.AND P4, PT, R19, UR4, PT ;  /* 0x0000000413007c0c */ /* 0x000fda000bf86270 */
[----:B------:R-:W-:-:S05]  /*9660*/  @!P4 IADD3 R10, P5, R19, R10, RZ ;  /* 0x0000000a130ac210 */ /* 0x000fca0007fbe0ff */
[----:B------:R-:W-:Y:S01]  /*9670*/  @!P4 IMAD.X R11, R13, 0x1, R194, P5 ;  /* 0x000000010d0bc824 */ /* 0x000fe200028e06c2 */
[----:B----4-:R-:W-:Y:S04]  /*9680*/  @!P3 ST.E.128 desc[UR60][R8.64], R4 ;  /* 0x000000040800b985 */ /* 0x010fe8000c101d3c */
[----:B------:R-:W0:Y:S04]  /*9690*/  @!P4 LDS.128 R4, [R91+0xe400] ;  /* 0x00e400005b04c984 */ /* 0x000e280000000c00 */
[----:B0-----:R4:W-:Y:S02]  /*96a0*/  @!P4 ST.E.128 desc[UR60][R10.64], R4 ;  /* 0x000000040a00c985 */ /* 0x0019e4000c101d3c */
.L_x_9988:
[----:B------:R-:W-:Y:S05]  /*96b0*/  BSYNC B0 ;  /* 0x0000000000007941 */ /* 0x000fea0003800000 */
.L_x_9987:
        /* <DEDUP_REMOVED lines=22> */
.L_x_9910:
[----:B------:R-:W-:Y:S05]  /*9820*/  @P0 BRA `(.L_x_9990) ;  /* 0x00000000000c0947 */ /* 0x000fea0003800000 */
[----:B------:R-:W1:Y:S01]  /*9830*/  FENCE.VIEW.ASYNC.G ;  /* 0x00000000000073c6 */ /* 0x000e620000000100 */
[----:B------:R-:W-:Y:S05]  /*9840*/  WARPSYNC.ALL ;  /* 0x0000000000007948 */ /* 0x000fea0003800000 */
[----:B-1----:R-:W-:Y:S06]  /*9850*/  BAR.ARV 0xc, 0x180 ;  /* 0x0306000000007b1d */ /* 0x002fec0000002000 */
.L_x_9990:
[----:B------:R-:W-:Y:S01]  /*9860*/  ULDC.64 UR6, c[0x0][0x998] ;  /* 0x0002660000067ab9 */ /* 0x000fe20000000a00 */
[----:B------:R-:W-:Y:S01]  /*9870*/  ULDC.64 UR4, c[0x0][0x990] ;  /* 0x0002640000047ab9 */ /* 0x000fe20000000a00 */
[----:B------:R-:W-:Y:S02]  /*9880*/  ISETP.NE.U32.AND P1, PT, RZ, UR6, PT ;  /* 0x00000006ff007c0c */ /* 0x000fe4000bf25070 */
[----:B------:R-:W-:Y:S02]  /*9890*/  ISETP.NE.U32.AND P0, PT, RZ, UR4, PT ;  /* 0x00000004ff007c0c */ /* 0x000fe4000bf05070 */
[----:B------:R-:W-:Y:S02]  /*98a0*/  ISETP.NE.AND.EX P1, PT, RZ, UR7, PT, P1 ;  /* 0x00000007ff007c0c */ /* 0x000fe4000bf25310 */
[----:B------:R-:W-:-:S11]  /*98b0*/  ISETP.NE.AND.EX P0, PT, RZ, UR5, PT, P0 ;  /* 0x00000005ff007c0c */ /* 0x000fd6000bf05300 */
[----:B--23--:R-:W1:Y:S01]  /*98c0*/  @P1 LDC.64 R8, c[0x0][0x9b8] ;  /* 0x00026e00ff081b82 */ /* 0x00ce620000000a00 */
[----:B------:R-:W-:-:S07]  /*98d0*/  @P1 SHF.R.S32.HI R15, RZ, 0x1f, R190 ;  /* 0x0000001fff0f1819 */ /* 0x000fce00000114be */
[----:B------:R-:W2:Y:S08]  /*98e0*/  @P0 LDC.64 R6, c[0x0][0x9a8] ;  /* 0x00026a00ff060b82 */ /* 0x000eb00000000a00 */
[----:B0-----:R-:W0:Y:S08]  /*98f0*/  @P1 LDC.64 R10, c[0x0][0x9c0] ;  /* 0x00027000ff0a1b82 */ /* 0x001e300000000a00 */
[----:B------:R-:W3:Y:S01]  /*9900*/  @P0 LDC.64 R12, c[0x0][0x9b0] ;  /* 0x00026c00ff0c0b82 */ /* 0x000ee20000000a00 */
[----:B-1----:R-:W-:-:S02]  /*9910*/  @P1 IMAD R2, R221, R8, RZ ;  /* 0x00000008dd021224 */ /* 0x002fc400078e02ff */
[----:B------:R-:W-:-:S04]  /*9920*/  @P1 IMAD.WIDE.U32 R4, R210, R8, RZ ;  /* 0x00000008d2041225 */ /* 0x000fc800078e00ff */
[C---:B------:R-:W-:Y:S02]  /*9930*/  @P1 IMAD R9, R210.reuse, R9, R2 ;  /* 0x00000009d2091224 */ /* 0x040fe400078e0202 */
        /* <DEDUP_REMOVED lines=21> */
[----:B------:R0:W2:Y:S01]  /*9a90*/  @P1 LDG.E R0, desc[UR60][R8.64] ;  /* 0x0000003c08001981 */ /* 0x0000a2000c1e1900 */
[----:B------:R-:W1:Y:S04]  /*9aa0*/  LDC R2, c[0x0][0x448] ;  /* 0x00011200ff027b82 */ /* 0x000e680000000800 */
[----:B------:R3:W2:Y:S01]  /*9ab0*/  @P0 LDG.E R3, desc[UR60][R4.64] ;  /* 0x0000003c04030981 */ /* 0x0006a2000c1e1900 */
[----:B------:R-:W-:-:S02]  /*9ac0*/  CS2R R88, SRZ ;  /* 0x0000000000587805 */ /* 0x000fc4000001ff00 */
[----:B------:R-:W-:Y:S02]  /*9ad0*/  CS2R R86, SRZ ;  /* 0x0000000000567805 */ /* 0x000fe4000001ff00 */
        /* <DEDUP_REMOVED lines=17> */
[----:B-1----:R-:W-:Y:S01]  /*9bf0*/  ISETP.NE.AND P0, PT, R2, 0x1, PT ;  /* 0x000000010200780c */ /* 0x002fe20003f05270 */
[----:B------:R-:W-:Y:S01]  /*9c00*/  VIADD R2, R200, 0x7f ;  /* 0x0000007fc8027836 */ /* 0x000fe20000000000 */
        /* <DEDUP_REMOVED lines=10> */
[----:B------:R-:W-:Y:S01]  /*9cb0*/  CS2R R94, SRZ ;  /* 0x00000000005e7805 */ /* 0x000fe2000001ff00 */
[----:B------:R-:W0:Y:S01]  /*9cc0*/  @P0 LDC R7, c[0x0][0x44c] ;  /* 0x00011300ff070b82 */ /* 0x000e220000000800 */
[----:B------:R-:W-:Y:S02]  /*9cd0*/  IMAD.MOV.U32 R57, RZ, RZ, RZ ;  /* 0x000000ffff397224 */ /* 0x000fe400078e00ff */
[----:B------:R-:W-:-:S05]  /*9ce0*/  IMAD.MOV.U32 R96, RZ, RZ, RZ ;  /* 0x000000ffff607224 */ /* 0x000fca00078e00ff */
[----:B------:R-:W1:Y:S01]  /*9cf0*/  @P0 LDC R6, c[0x0][0x450] ;  /* 0x00011400ff060b82 */ /* 0x000e620000000800 */
[----:B0-----:R-:W-:-:S05]  /*9d00*/  @P0 IMAD.HI.U32 R7, R2, R7, RZ ;  /* 0x0000000702070227 */ /* 0x001fca00078e00ff */
[----:B-1----:R-:W-:Y:S02]  /*9d10*/  @P0 SHF.R.U32.HI R2, RZ, R6, R7 ;  /* 0x00000006ff020219 */ /* 0x002fe40000011607 */
[----:B------:R-:W-:Y:S02]  /*9d20*/  CS2R R6, SRZ ;  /* 0x0000000000067805 */ /* 0x000fe4000001ff00 */
[----:B------:R-:W-:Y:S01]  /*9d30*/  PLOP3.LUT P0, PT, PT, PT, PT, 0x80, 0x0 ;  /* 0x000000000000781c */ /* 0x000fe20003f0f070 */
[----:B------:R-:W-:-:S04]  /*9d40*/  IMAD.IADD R2, R49, 0x1, R2 ;  /* 0x0000000131027824 */ /* 0x000fc800078e0202 */
[----:B------:R-:W-:-:S05]  /*9d50*/  IMAD.HI R2, R2, 0x66666667, RZ ;  /* 0x6666666702027827 */ /* 0x000fca00078e02ff */
[----:B---3--:R-:W-:-:S04]  /*9d60*/  SHF.R.U32.HI R5, RZ, 0x1f, R2 ;  /* 0x0000001fff057819 */ /* 0x008fc80000011602 */
[----:B------:R-:W-:-:S04]  /*9d70*/  LEA.HI.SX32 R5, R2, R5, 0x1a ;  /* 0x0000000502057211 */ /* 0x000fc800078fd2ff */
[----:B------:R-:W-:Y:S02]  /*9d80*/  VIMNMX R104, R48, R5, PT ;  /* 0x0000000530687248 */ /* 0x000fe40003fe0100 */
[----:B------:R-:W-:Y:S02]  /*9d90*/  CS2R R4, SRZ ;  /* 0x0000000000047805 */ /* 0x000fe4000001ff00 */
[----:B------:R-:W-:Y:S02]  /*9da0*/  CS2R R48, SRZ ;  /* 0x0000000000307805 */ /* 0x000fe4000001ff00 */
[----:B------:R-:W-:Y:S01]  /*9db0*/  ISETP.GE.AND P1, PT, R104, 0x1, PT ;  /* 0x000000016800780c */ /* 0x000fe20003f26270 */
[----:B--2---:R-:W-:-:S04]  /*9dc0*/  FMUL.FTZ R0, R3, R0 ;  /* 0x0000000003007220 */ /* 0x004fc80000410000 */
[----:B------:R-:W-:-:S08]  /*9dd0*/  FMUL.FTZ R2, R0, UR4 ;  /* 0x0000000400027c20 */ /* 0x000fd00008410000 */
[----:B------:R-:W-:Y:S05]  /*9de0*/  @!P1 BRA `(.L_x_9991) ;  /* 0x000000f400689947 */ /* 0x000fea0003800000 */
        /* <DEDUP_REMOVED lines=8> */
.L_x_10261:
[----:B01----:R-:W-:Y:S01]  /*9e70*/  LEA.HI R0, R188, R188, RZ, 0x1 ;  /* 0x000000bcbc007211 */ /* 0x003fe200078f08ff */
[----:B------:R-:W-:Y:S01]  /*9e80*/  VIADD R26, R18, 0x14400 ;  /* 0x00014400121a7836 */ /* 0x000fe20000000000 */
[----:B------:R-:W-:Y:S02]  /*9e90*/  BSSY B6, `(.L_x_9993) ;  /* 0x0000018000067945 */ /* 0x000fe40003800000 */
[----:B------:R-:W-:Y:S02]  /*9ea0*/  LOP3.LUT R3, R0, 0x1e, RZ, 0xc0, !PT ;  /* 0x0000001e00037812 */ /* 0x000fe400078ec0ff */
[----:B------:R-:W-:Y:S02]  /*9eb0*/  LOP3.LUT P0, RZ, R26, 0x9f, RZ, 0xc0, !PT ;  /* 0x0000009f1aff7812 */ /* 0x000fe4000780c0ff */
[----:B------:R-:W-:-:S05]  /*9ec0*/  IADD3 R3, R188, -R3, RZ ;  /* 0x80000003bc037210 */ /* 0x000fca0007ffe0ff */
        /* <DEDUP_REMOVED lines=20> */
.L_x_9994:
[----:B------:R-:W-:Y:S05]  /*a010*/  BSYNC B6 ;  /* 0x0000000000067941 */ /* 0x000fea0003800000 */
.L_x_9993:
        /* <DEDUP_REMOVED lines=12> */
.L_x_9998:
[----:B-1----:R1:W2:Y:S02]  /*a0e0*/  SYNCS.PHASECHK.TRANS64.TRYWAIT P0, [R18+URZ+0x22800], R3 ;  /* 0x02280003120075a7 */ /* 0x0022a4000800017f */
[----:B--2---:R-:W-:Y:S05]  /*a0f0*/  @!P0 NANOSLEEP.SYNCS 0x989680 ;  /* 0x009896800000895d */ /* 0x004fea0003900000 */
[----:B------:R-:W2:Y:S02]  /*a100*/  @!P0 SYNCS.PHASECHK.TRANS64 P0, [R18+URZ+0x22800], R3 ;  /* 0x02280003120085a7 */ /* 0x000ea4000800007f */
[----:B--2---:R-:W-:Y:S05]  /*a110*/  @!P0 BRA `(.L_x_9998) ;  /* 0xfffffffc00f08947 */ /* 0x004fea000383ffff */
.L_x_9997:
[----:B------:R-:W-:Y:S05]  /*a120*/  BSYNC B0 ;  /* 0x0000000000007941 */ /* 0x000fea0003800000 */
.L_x_9996:
[----:B------:R-:W-:Y:S05]  /*a130*/  BRA `(.L_x_9999) ;  /* 0x0000004c00987947 */ /* 0x000fea0003800000 */
.L_x_9995:
        /* <DEDUP_REMOVED lines=30> */
.L_x_10001:
[----:B------:R-:W-:Y:S05]  /*a320*/  BSYNC B6 ;  /* 0x0000000000067941 */ /* 0x000fea0003800000 */
.L_x_10000:
[----:B------:R-:W-:Y:S01]  /*a330*/  ULDC.U8 UR4, c[0x0][0x410] ;  /* 0x0001040000047ab9 */ /* 0x000fe20000000000 */
[----:B------:R-:W-:Y:S01]  /*a340*/  BSSY B0, `(.L_x_10002) ;  /* 0x00004bd000007945 */ /* 0x000fe20003800000 */
[----:B------:R-:W-:Y:S01]  /*a350*/  ISETP.NE.AND P0, PT, RZ, UR4, PT ;  /* 0x00000004ff007c0c */ /* 0x000fe2000bf05270 */
[----:B------:R-:W-:-:S12]  /*a360*/  IMAD.IADD R36, R195, 0x1, R200 ;  /* 0x00000001c3247824 */ /* 0x000fd800078e02c8 */
[----:B------:R-:W-:Y:S05]  /*a370*/  @!P0 BRA `(.L_x_10003) ;  /* 0x0000002400a48947 */ /* 0x000fea0003800000 */
[----:B------:R-:W0:Y:S01]  /*a380*/  LDC R20, c[0x0][0x448] ;  /* 0x00011200ff147b82 */ /* 0x000e220000000800 */
[----:B------:R-:W-:Y:S01]  /*a390*/  IMAD R3, R227, 0x40, R36 ;  /* 0x00000040e3037824 */ /* 0x000fe200078e0224 */
[----:B------:R-:W-:Y:S01]  /*a3a0*/  MOV R8, R24 ;  /* 0x0000001800087202 */ /* 0x000fe20000000f00 */
        /* <DEDUP_REMOVED lines=15> */
[----:B------:R-:W-:Y:S02]  /*a4a0*/  IMAD R10, R0, UR6, RZ ;  /* 0x00000006000a7c24 */ /* 0x000fe4000f8e02ff */
[C---:B------:R-:W-:Y:S01]  /*a4b0*/  IMAD R7, R3.reuse, UR5, R6 ;  /* 0x0000000503077c24 */ /* 0x040fe2000f8e0206 */
[----:B------:R-:W-:Y:S01]  /*a4c0*/  ULDC.64 UR4, c[0x0][0x3e8] ;  /* 0x0000fa0000047ab9 */ /* 0x000fe20000000a00 */
[----:B------:R-:W-:Y:S01]  /*a4d0*/  IADD3 R6, P1, R8, UR8, RZ ;  /* 0x0000000808067c10 */ /* 0x000fe2000ff3e0ff */
        /* <DEDUP_REMOVED lines=10> */
.L_x_10267:
        /* <DEDUP_REMOVED lines=12> */
[-C--:B--2---:R-:W-:Y:S02]  /*a640*/  @!P4 IADD3 R24, P0, R196, R5.reuse, RZ ;  /* 0x00000005c418c210 */ /* 0x084fe40007f1e0ff */
[----:B------:R-:W-:Y:S02]  /*a650*/  @!P3 SHF.R.S32.HI R26, RZ, 0x1f, R22 ;  /* 0x0000001fff1ab819 */ /* 0x000fe40000011416 */
[CC--:B----4-:R-:W-:Y:S01]  /*a660*/  @!P3 IADD3 R12, P1, R22.reuse, R14.reuse, RZ ;  /* 0x0000000e160cb210 */ /* 0x0d0fe20007f3e0ff */
[----:B-1----:R-:W-:Y:S01]  /*a670*/  @!P4 IMAD.X R25, R3, 0x1, R226, P0 ;  /* 0x000000010319c824 */ /* 0x002fe200000e06e2 */
[----:B------:R-:W-:Y:S02]  /*a680*/  @!P3 IADD3 R10, P0, R22, R5, RZ ;  /* 0x00000005160ab210 */ /* 0x000fe40007f1e0ff */
[----:B------:R-:W-:Y:S01]  /*a690*/  @!P4 IADD3 R14, P2, R196, R14, RZ ;  /* 0x0000000ec40ec210 */ /* 0x000fe20007f5e0ff */
[--C-:B---3--:R-:W-:Y:S01]  /*a6a0*/  @!P3 IMAD.X R13, R7, 0x1, R26.reuse, P1 ;  /* 0x00000001070db824 */ /* 0x108fe200008e061a */
[----:B------:R-:W-:Y:S01]  /*a6b0*/  CS2R R30, SRZ ;  /* 0x00000000001e7805 */ /* 0x000fe2000001ff00 */
[----:B------:R-:W-:Y:S01]  /*a6c0*/  @!P3 IMAD.X R11, R3, 0x1, R26, P0 ;  /* 0x00000001030bb824 */ /* 0x000fe200000e061a */
[----:B------:R-:W-:-:S02]  /*a6d0*/  CS2R R28, SRZ ;  /* 0x00000000001c7805 */ /* 0x000fc4000001ff00 */
[----:B------:R-:W-:Y:S01]  /*a6e0*/  CS2R R26, SRZ ;  /* 0x00000000001a7805 */ /* 0x000fe2000001ff00 */
[----:B------:R-:W-:Y:S01]  /*a6f0*/  @!P4 IMAD.X R15, R7, 0x1, R226, P2 ;  /* 0x00000001070fc824 */ /* 0x000fe200010e06e2 */
[----:B------:R1:W5:Y:S04]  /*a700*/  @!P4 LD.E.64 R20, desc[UR60][R24.64] ;  /* 0x0000003c1814c980 */ /* 0x000368000c101b00 */
[----:B------:R1:W5:Y:S04]  /*a710*/  @!P3 LD.E.64 R30, desc[UR60][R10.64] ;  /* 0x0000003c0a1eb980 */ /* 0x000368000c101b00 */
[----:B------:R1:W5:Y:S04]  /*a720*/  @!P3 LD.E.64 R28, desc[UR60][R12.64] ;  /* 0x0000003c0c1cb980 */ /* 0x000368000c101b00 */
[----:B------:R1:W5:Y:S02]  /*a730*/  @!P4 LD.E.64 R26, desc[UR60][R14.64] ;  /* 0x0000003c0e1ac980 */ /* 0x000364000c101b00 */
.L_x_10006:
[----:B------:R-:W-:Y:S05]  /*a740*/  BSYNC B1 ;  /* 0x0000000000017941 */ /* 0x000fea0003800000 */
.L_x_10005:
[----:B------:R-:W-:Y:S01]  /*a750*/  UMOV UR4, 0xffffffff ;  /* 0xffffffff00047882 */ /* 0x000fe20000000000 */
[----:B-1----:R-:W-:Y:S02]  /*a760*/  CS2R R24, SRZ ;  /* 0x0000000000187805 */ /* 0x002fe4000001ff00 */
[----:B------:R-:W-:Y:S05]  /*a770*/  BRA.DIV UR4, `(.L_x_10007) ;  /* 0x000001a604047947 */ /* 0x000fea000b800000 */
[----:B------:R1:W0:Y:S04]  /*a780*/  SHFL.IDX PT, R3, R4, 0x1, 0x1c1f ;  /* 0x003c1f0004037f89 */ /* 0x00022800000e0000 */
[----:B--2---:R1:W2:Y:S04]  /*a790*/  SHFL.IDX PT, R5, R0, 0x1, 0x1c1f ;  /* 0x003c1f0000057f89 */ /* 0x0042a800000e0000 */
[----:B---3--:R1:W3:Y:S04]  /*a7a0*/  SHFL.IDX PT, R7, R8, 0x1, 0x1c1f ;  /* 0x003c1f0008077f89 */ /* 0x0082e800000e0000 */
[----:B----4-:R1:W4:Y:S02]  /*a7b0*/  SHFL.IDX PT, R14, R6, 0x1, 0x1c1f ;  /* 0x003c1f00060e7f89 */ /* 0x01032400000e0000 */
.L_x_10273:
[----:B01----:R-:W-:Y:S01]  /*a7c0*/  VIADD R0, R36, 0x40 ;  /* 0x0000004024007836 */ /* 0x003fe20000000000 */
[----:B------:R-:W-:Y:S01]  /*a7d0*/  LEA.HI R4, R216, R216, RZ, 0x1 ;  /* 0x000000d8d8047211 */ /* 0x000fe200078f08ff */
[----:B------:R-:W-:Y:S01]  /*a7e0*/  BSSY B1, `(.L_x_10008) ;  /* 0x000001d000017945 */ /* 0x000fe20003800000 */
[----:B------:R-:W-:Y:S02]  /*a7f0*/  CS2R R10, SRZ ;  /* 0x00000000000a7805 */ /* 0x000fe4000001ff00 */
[----:B------:R-:W-:Y:S02]  /*a800*/  CS2R R12, SRZ ;  /* 0x00000000000c7805 */ /* 0x000fe4000001ff00 */
[----:B------:R-:W-:Y:S02]  /*a810*/  ISETP.GE.AND P0, PT, R0, R39, PT ;  /* 0x000000270000720c */ /* 0x000fe40003f06270 */
[----:B------:R-:W-:-:S05]  /*a820*/  LOP3.LUT R9, R4, 0xfffffffe, RZ, 0xc0, !PT ;  /* 0xfffffffe04097812 */ /* 0x000fca00078ec0ff */
[----:B------:R-:W-:Y:S01]  /*a830*/  IMAD.IADD R35, R216, 0x1, -R9 ;  /* 0x00000001d8237824 */ /* 0x000fe200078e0a09 */
[----:B------:R-:W-:-:S04]  /*a840*/  CS2R R8, SRZ ;  /* 0x0000000000087805 */ /* 0x000fc8000001ff00 */
[----:B------:R-:W-:Y:S01]  /*a850*/  SHF.L.U32 R35, R35, 0x1f, RZ ;  /* 0x0000001f23237819 */ /* 0x000fe200000006ff */
[----:B------:R-:W-:Y:S06]  /*a860*/  @P0 BRA `(.L_x_10009) ;  /* 0x0000000000500947 */ /* 0x000fec0003800000 */
[----:B------:R-:W-:Y:S01]  /*a870*/  ULDC UR4, c[0x0][0x3f4] ;  /* 0x0000fd0000047ab9 */ /* 0x000fe20000000800 */
[----:B------:R-:W-:Y:S02]  /*a880*/  CS2R R24, SRZ ;  /* 0x0000000000187805 */ /* 0x000fe4000001ff00 */
[----:B------:R-:W-:Y:S02]  /*a890*/  ISETP.GE.AND P4, PT, R196, UR4, PT ;  /* 0x00000004c4007c0c */ /* 0x000fe4000bf86270 */
[----:B------:R-:W-:Y:S02]  /*a8a0*/  ISETP.GE.AND P3, PT, R22, UR4, PT ;  /* 0x0000000416007c0c */ /* 0x000fe4000bf66270 */
[----:B------:R-:W-:Y:S02]  /*a8b0*/  CS2R R10, SRZ ;  /* 0x00000000000a7805 */ /* 0x000fe4000001ff00 */
[----:B------:R-:W-:-:S07]  /*a8c0*/  CS2R R12, SRZ ;  /* 0x00000000000c7805 */ /* 0x000fce000001ff00 */
[-C--:B--2---:R-:W-:Y:S02]  /*a8d0*/  @!P4 IADD3 R36, P0, R196, R5.reuse, RZ ;  /* 0x00000005c424c210 */ /* 0x084fe40007f1e0ff */
[-C--:B----4-:R-:W-:Y:S02]  /*a8e0*/  @!P3 IADD3 R32, P1, R22, R14.reuse, RZ ;  /* 0x0000000e1620b210 */ /* 0x090fe40007f3e0ff */
[----:B------:R-:W-:Y:S01]  /*a8f0*/  @!P3 SHF.R.S32.HI R0, RZ, 0x1f, R22 ;  /* 0x0000001fff00b819 */ /* 0x000fe20000011416 */
[----:B------:R-:W-:Y:S01]  /*a900*/  @!P4 IMAD.X R37, R3, 0x1, R226, P0 ;  /* 0x000000010325c824 */ /* 0x000fe200000e06e2 */
[----:B------:R-:W-:Y:S02]  /*a910*/  @!P4 IADD3 R14, P2, R196, R14, RZ ;  /* 0x0000000ec40ec210 */ /* 0x000fe40007f5e0ff */
[----:B------:R-:W-:Y:S02]  /*a920*/  @!P3 IADD3 R4, P0, R22, R5, RZ ;  /* 0x000000051604b210 */ /* 0x000fe40007f1e0ff */
[----:B------:R-:W-:Y:S01]  /*a930*/  CS2R R8, SRZ ;  /* 0x0000000000087805 */ /* 0x000fe2000001ff00 */
[----:B---3--:R-:W-:Y:S01]  /*a940*/  @!P3 IMAD.X R33, R7, 0x1, R0, P1 ;  /* 0x000000010721b824 */ /* 0x008fe200008e0600 */
[----:B------:R0:W5:Y:S01]  /*a950*/  @!P4 LD.E.64 R24, desc[UR60][R36.64] ;  /* 0x0000003c2418c980 */ /* 0x000162000c101b00 */
[----:B------:R-:W-:Y:S01]  /*a960*/  @!P3 IADD3.X R5, R3, R0, RZ, P0, !PT ;  /* 0x000000000305b210 */ /* 0x000fe200007fe4ff */
[----:B------:R-:W-:-:S02]  /*a970*/  @!P4 IMAD.X R15, R7, 0x1, R226, P2 ;  /* 0x00000001070fc824 */ /* 0x000fc400010e06e2 */
[----:B------:R0:W5:Y:S04]  /*a980*/  @!P3 LD.E.64 R12, desc[UR60][R32.64] ;  /* 0x0000003c200cb980 */ /* 0x000168000c101b00 */
[----:B------:R0:W5:Y:S04]  /*a990*/  @!P3 LD.E.64 R10, desc[UR60][R4.64] ;  /* 0x0000003c040ab980 */ /* 0x000168000c101b00 */
[----:B------:R0:W5:Y:S02]  /*a9a0*/  @!P4 LD.E.64 R8, desc[UR60][R14.64] ;  /* 0x0000003c0e08c980 */ /* 0x000164000c101b00 */
.L_x_10009:
[----:B------:R-:W-:Y:S05]  /*a9b0*/  BSYNC B1 ;  /* 0x0000000000017941 */ /* 0x000fea0003800000 */
.L_x_10008:
[----:B------:R-:W1:Y:S01]  /*a9c0*/  SYNCS.PHASECHK.TRANS64.TRYWAIT P0, [R18+URZ+0x22800], R35 ;  /* 0x02280023120075a7 */ /* 0x000e62000800017f */
[----:B------:R-:W-:Y:S01]  /*a9d0*/  IMAD.SHL.U32 R0, R205, 0x80, RZ ;  /* 0x00000080cd007824 */ /* 0x000fe200078e00ff */
[----:B0---4-:R-:W-:Y:S01]  /*a9e0*/  VIADDMNMX R14, R39, -R200, 0x80, PT ;  /* 0x00000080270e7446 */ /* 0x011fe200038009c8 */
[----:B------:R-:W-:Y:S01]  /*a9f0*/  BSSY B1, `(.L_x_10010) ;  /* 0x000000b000017945 */ /* 0x000fe20003800000 */
[----:B------:R-:W-:Y:S02]  /*aa00*/  LOP3.LUT P2, RZ, R205, 0x4, RZ, 0xc0, !PT ;  /* 0x00000004cdff7812 */ /* 0x000fe4000784c0ff */
[----:B------:R-:W-:Y:S02]  /*aa10*/  LOP3.LUT R3, R0, 0x380, RZ, 0xc0, !PT ;  /* 0x0000038000037812 */ /* 0x000fe400078ec0ff */
[----:B------:R-:W-:Y:S02]  /*aa20*/  ISETP.GE.AND P1, PT, R195, R14, PT ;  /* 0x0000000ec300720c */ /* 0x000fe40003f26270 */
[----:B------:R-:W-:-:S02]  /*aa30*/  LOP3.LUT R0, R3, 0x30, R16, 0xf8, !PT ;  /* 0x0000003003007812 */ /* 0x000fc400078ef810 */
[----:B------:R-:W-:-:S04]  /*aa40*/  SHF.R.U32.HI R3, RZ, 0x3, R3 ;  /* 0x00000003ff037819 */ /* 0x000fc80000011603 */
[----:B------:R-:W-:-:S04]  /*aa50*/  LOP3.LUT R3, R0, R3, RZ, 0x3c, !PT ;  /* 0x0000000300037212 */ /* 0x000fc800078e3cff */
[----:B------:R-:W-:-:S05]  /*aa60*/  IADD3 R3, R18, R3, R204 ;  /* 0x0000000312037210 */ /* 0x000fca0007ffe0cc */
[C---:B------:R-:W-:Y:S02]  /*aa70*/  VIADD R4, R3.reuse, 0x14400 ;  /* 0x0001440003047836 */ /* 0x040fe40000000000 */
[----:B------:R-:W-:Y:S01]  /*aa80*/  VIADD R0, R3, 0x14440 ;  /* 0x0001444003007836 */ /* 0x000fe20000000000 */
[----:B-1----:R-:W-:Y:S06]  /*aa90*/  @!P0 BRA `(.L_x_10011) ;  /* 0x000001a000ac8947 */ /* 0x002fec0003800000 */
.L_x_10274:
[----:B------:R-:W-:Y:S05]  /*aaa0*/  BSYNC B1 ;  /* 0x0000000000017941 */ /* 0x000fea0003800000 */
.L_x_10010:
[----:B------:R-:W-:Y:S01]  /*aab0*/  BSSY B1, `(.L_x_10012) ;  /* 0x00000fa000017945 */ /* 0x000fe20003800000 */
[----:B------:R-:W-:-:S03]  /*aac0*/  @P2 VIADD R0, R4, 0xffffffc0 ;  /* 0xffffffc004002836 */ /* 0x000fc60000000000 */
[----:B------:R-:W-:Y:S05]  /*aad0*/  @P1 BRA `(.L_x_10013) ;  /* 0x0000000c00dc1947 */ /* 0x000fea0003800000 */
[----:B--2---:R-:W1:Y:S01]  /*aae0*/  LDC R5, c[0x0][0x3f4] ;  /* 0x0000fd00ff057b82 */ /* 0x004e620000000800 */
[----:B------:R-:W-:Y:S01]  /*aaf0*/  BSSY B2, `(.L_x_10014) ;  /* 0x000007a000027945 */ /* 0x000fe20003800000 */
[-C--:B-1----:R-:W-:Y:S02]  /*ab00*/  ISETP.GE.AND P0, PT, R22, R5.reuse, PT ;  /* 0x000000051600720c */ /* 0x082fe40003f06270 */
[----:B------:R-:W-:-:S11]  /*ab10*/  ISETP.GE.AND P1, PT, R196, R5, PT ;  /* 0x00000005c400720c */ /* 0x000fd60003f26270 */
[----:B------:R-:W-:Y:S05]  /*ab20*/  @P0 BRA `(.L_x_10015) ;  /* 0x0000000400d80947 */ /* 0x000fea0003800000 */
[----:B---3--:R-:W1:Y:S01]  /*ab30*/  LDS.128 R4, [R3+0x14400] ;  /* 0x0144000003047984 */ /* 0x008e620000000c00 */
[----:B-----5:R-:W-:Y:S02]  /*ab40*/  SHF.R.U32.HI R32, RZ, 0x8, R30 ;  /* 0x00000008ff207819 */ /* 0x020fe4000001161e */
        /* <DEDUP_REMOVED lines=16> */
[----:B0-----:R-:W-:Y:S02]  /*ac50*/  LOP3.LUT R35, R28, 0xff, RZ, 0xc0, !PT ;  /* 0x000000ff1c237812 */ /* 0x001fe400078ec0ff */
[----:B------:R-:W-:Y:S02]  /*ac60*/  PRMT R38, R38, 0x7604, R37 ;  /* 0x0000760426267816 */ /* 0x000fe40000000025 */
[----:B------:R-:W-:-:S02]  /*ac70*/  PRMT R37, R36, 0x7604, R35 ;  /* 0x0000760424257816 */ /* 0x000fc40000000023 */
[----:B------:R-:W-:Y:S02]  /*ac80*/  LOP3.LUT R35, R33, 0xff0000, R32, 0xf8, !PT ;  /* 0x00ff000021237812 */ /* 0x000fe400078ef820 */
[----:B------:R-:W-:Y:S02]  /*ac90*/  LOP3.LUT R39, R38, 0xff0000, R39, 0xf8, !PT ;  /* 0x00ff000026277812 */ /* 0x000fe400078ef827 */
[----:B------:R-:W-:Y:S02]  /*aca0*/  LOP3.LUT R35, R35, 0xff000000, R31, 0xf8, !PT ;  /* 0xff00000023237812 */ /* 0x000fe400078ef81f */
[----:B------:R-:W-:Y:S02]  /*acb0*/  LOP3.LUT R39, R39, 0xff000000, R29, 0xf8, !PT ;  /* 0xff00000027277812 */ /* 0x000fe400078ef81d */
[----:B------:R-:W-:Y:S02]  /*acc0*/  LOP3.LUT R33, R15, 0xff0000, R30, 0xf8, !PT ;  /* 0x00ff00000f217812 */ /* 0x000fe400078ef81e */
[----:B-1----:R-:W-:-:S02]  /*acd0*/  F2FP.F16.E4M3.UNPACK_B R15, R6.H1 ;  /* 0x00000006ff0f723e */ /* 0x002fc400030006ff */
[----:B------:R-:W-:Y:S02]  /*ace0*/  F2FP.F16.E4M3.UNPACK_B R38, R39 ;  /* 0x00000027ff26723e */ /* 0x000fe400020006ff */
[----:B------:R-:W-:Y:S02]  /*acf0*/  F2FP.F16.E4M3.UNPACK_B R32, R35 ;  /* 0x00000023ff20723e */ /* 0x000fe400020006ff */
[----:B------:R-:W-:Y:S01]  /*ad00*/  LOP3.LUT R33, R33, 0xff000000, R30, 0xf8, !PT ;  /* 0xff00000021217812 */ /* 0x000fe200078ef81e */
[--C-:B------:R-:W-:Y:S01]  /*ad10*/  HADD2.F32 R30, -RZ, R15.reuse.H0_H0 ;  /* 0x2000000fff1e7230 */ /* 0x100fe20000004100 */
[--C-:B------:R-:W-:Y:S01]  /*ad20*/  LOP3.LUT R37, R37, 0xff0000, R28.reuse, 0xf8, !PT ;  /* 0x00ff000025257812 */ /* 0x100fe200078ef81c */
[----:B------:R-:W-:Y:S01]  /*ad30*/  HADD2.F32 R15, -RZ, R15.H1_H1 ;  /* 0x3000000fff0f7230 */ /* 0x000fe20000004100 */
[----:B------:R-:W-:Y:S01]  /*ad40*/  F2FP.F16.E4M3.UNPACK_B R29, R6 ;  /* 0x00000006ff1d723e */ /* 0x000fe200020006ff */
[----:B------:R-:W-:Y:S01]  /*ad50*/  HADD2.F32 R40, -RZ, R38.H1_H1 ;  /* 0x30000026ff287230 */ /* 0x000fe20000004100 */
[----:B------:R-:W-:Y:S01]  /*ad60*/  LOP3.LUT R37, R37, 0xff000000, R28, 0xf8, !PT ;  /* 0xff00000025257812 */ /* 0x000fe200078ef81c */
[----:B------:R-:W-:Y:S01]  /*ad70*/  HADD2.F32 R36, -RZ, R32.H1_H1 ;  /* 0x30000020ff247230 */ /* 0x000fe20000004100 */
[----:B------:R-:W-:Y:S01]  /*ad80*/  F2FP.F16.E4M3.UNPACK_B R28, R5.H1 ;  /* 0x00000005ff1c723e */ /* 0x000fe200030006ff */
[----:B------:R-:W-:-:S02]  /*ad90*/  HADD2.F32 R38, -RZ, R38.H0_H0 ;  /* 0x20000026ff267230 */ /* 0x000fc40000004100 */
[C---:B------:R-:W-:Y:S01]  /*ada0*/  FMUL.FTZ R41, R15.reuse, R40 ;  /* 0x000000280f297220 */ /* 0x040fe20000410000 */
[----:B------:R-:W-:Y:S02]  /*adb0*/  HADD2.F32 R32, -RZ, R32.H0_H0 ;  /* 0x20000020ff207230 */ /* 0x000fe40000004100 */
[-C--:B------:R-:W-:Y:S01]  /*adc0*/  FMUL.FTZ R43, R15, R36.reuse ;  /* 0x000000240f2b7220 */ /* 0x080fe20000410000 */
[----:B------:R-:W-:Y:S01]  /*add0*/  F2FP.F16.E4M3.UNPACK_B R15, R5 ;  /* 0x00000005ff0f723e */ /* 0x000fe200020006ff */
[--C-:B------:R-:W-:Y:S01]  /*ade0*/  HADD2.F32 R5, -RZ, R29.reuse.H1_H1 ;  /* 0x3000001dff057230 */ /* 0x100fe20000004100 */
[----:B------:R-:W-:Y:S01]  /*adf0*/  F2FP.F16.E4M3.UNPACK_B R31, R7 ;  /* 0x00000007ff1f723e */ /* 0x000fe200020006ff */
[C---:B------:R-:W-:Y:S01]  /*ae00*/  FFMA.FTZ R42, R30.reuse, R36, -R41 ;  /* 0x000000241e2a7223 */ /* 0x040fe20000010829 */
        /* <DEDUP_REMOVED lines=53> */
[----:B------:R-:W-:Y:S02]  /*b160*/  HADD2.F32 R4, -RZ, R15.H1_H1 ;  /* 0x3000000fff047230 */ /* 0x000fe40000004100 */
[-C--:B------:R-:W-:Y:S01]  /*b170*/  FMUL.FTZ R38, R5, R6.reuse ;  /* 0x0000000605267220 */ /* 0x080fe20000410000 */
[----:B------:R-:W-:Y:S02]  /*b180*/  HADD2.F32 R33, -RZ, R33.H0_H0 ;  /* 0x20000021ff217230 */ /* 0x000fe40000004100 */
[----:B------:R-:W-:Y:S01]  /*b190*/  FFMA.FTZ R31, R28, R6, -R31 ;  /* 0x000000061c1f7223 */ /* 0x000fe2000001081f */
[----:B------:R-:W-:Y:S02]  /*b1a0*/  HADD2.F32 R15, -RZ, R15.H0_H0 ;  /* 0x2000000fff0f7230 */ /* 0x000fe40000004100 */
[----:B------:R-:W-:Y:S01]  /*b1b0*/  FMUL.FTZ R32, R4, R37 ;  /* 0x0000002504207220 */ /* 0x000fe20000410000 */
        /* <DEDUP_REMOVED lines=13> */
.L_x_10015:
[----:B------:R-:W-:Y:S05]  /*b290*/  BSYNC B2 ;  /* 0x0000000000027941 */ /* 0x000fea0003800000 */
.L_x_10014:
[----:B------:R-:W-:Y:S05]  /*b2a0*/  @P1 BRA `(.L_x_10013) ;  /* 0x0000000400e81947 */ /* 0x000fea0003800000 */
[----:B-1-3--:R-:W1:Y:S01]  /*b2b0*/  LDS.128 R4, [R0] ;  /* 0x0000000000047984 */ /* 0x00ae620000000c00 */
[----:B-----5:R-:W-:Y:S02]  /*b2c0*/  SHF.R.U32.HI R29, RZ, 0x8, R21 ;  /* 0x00000008ff1d7819 */ /* 0x020fe40000011615 */
[----:B0-----:R-:W-:Y:S02]  /*b2d0*/  SHF.R.U32.HI R35, RZ, 0x8, R27 ;  /* 0x00000008ff237819 */ /* 0x001fe4000001161b */
        /* <DEDUP_REMOVED lines=15> */
[----:B------:R-:W-:-:S02]  /*b3d0*/  PRMT R28, R15, 0x7604, R28 ;  /* 0x000076040f1c7816 */ /* 0x000fc4000000001c */
[----:B------:R-:W-:Y:S02]  /*b3e0*/  LOP3.LUT R33, R26, 0xff, RZ, 0xc0, !PT ;  /* 0x000000ff1a217812 */ /* 0x000fe400078ec0ff */
        /* <DEDUP_REMOVED lines=101> */
[----:B------:R4:W-:Y:S02]  /*ba40*/  STS.128 [R0], R4 ;  /* 0x0000000400007388 */ /* 0x0009e40000000c00 */
.L_x_10013:
[----:B------:R-:W-:Y:S05]  /*ba50*/  BSYNC B1 ;  /* 0x0000000000017941 */ /* 0x000fea0003800000 */
.L_x_10012:
[----:B-1--4-:R-:W-:-:S04]  /*ba60*/  IADD3 R4, R195, 0x40, RZ ;  /* 0x00000040c3047810 */ /* 0x012fc80007ffe0ff */
[----:B------:R-:W-:-:S13]  /*ba70*/  ISETP.GE.AND P0, PT, R4, R14, PT ;  /* 0x0000000e0400720c */ /* 0x000fda0003f06270 */
        /* <DEDUP_REMOVED lines=58> */
[----:B------:R-:W-:Y:S01]  /*be20*/  FFMA.FTZ R38, R13, R31, R14 ;  /* 0x0000001f0d267223 */ /* 0x000fe2000001000e */
        /* <DEDUP_REMOVED lines=15> */
[C---:B0-----:R-:W-:Y:S01]  /*bf20*/  FFMA.FTZ R35, R15.reuse, R14, -R26 ;  /* 0x0000000e0f237223 */ /* 0x041fe2000001081a */
        /* <DEDUP_REMOVED lines=53> */
.L_x_10018:
[----:B------:R-:W-:Y:S05]  /*c280*/  BSYNC B1 ;  /* 0x0000000000017941 */ /* 0x000fea0003800000 */
.L_x_10017:
[----:B------:R-:W-:Y:S05]  /*c290*/  @P1 BRA `(.L_x_10016) ;  /* 0x0000002c001c1947 */ /* 0x000fea0003800000 */
[----:B-1-3--:R-:W1:Y:S01]  /*c2a0*/  LDS.128 R4, [R0+0x2000] ;  /* 0x0020000000047984 */ /* 0x00ae620000000c00 */
        /* <DEDUP_REMOVED lines=118> */
.L_x_10003:
        /* <DEDUP_REMOVED lines=38> */
[----:B---3--:R-:W-:Y:S01]  /*cc70*/  @!P1 IMAD.X R5, R3, 0x1, R17, P2 ;  /* 0x0000000103059824 */ /* 0x008fe200010e0611 */
[----:B----4-:R-:W-:Y:S01]  /*cc80*/  @!P1 IADD3.X R3, R7, R17, RZ, P3, !PT ;  /* 0x0000001107039210 */ /* 0x010fe20001ffe4ff */
        /* <DEDUP_REMOVED lines=16> */
[----:B------:R-:W-:Y:S01]  /*cd90*/  @!P1 IMAD.MOV.U32 R30, RZ, RZ, R6 ;  /* 0x000000ffff1e9224 */ /* 0x000fe200078e0006 */
[----:B---3--:R-:W-:Y:S01]  /*cda0*/  @!P1 MOV R29, R25 ;  /* 0x00000019001d9202 */ /* 0x008fe20000000f00 */
[----:B------:R-:W-:-:S02]  /*cdb0*/  @!P1 IMAD.MOV.U32 R31, RZ, RZ, R7 ;  /* 0x000000ffff1f9224 */ /* 0x000fc400078e0007 */
[----:B------:R-:W-:Y:S02]  /*cdc0*/  @!P1 IMAD.MOV.U32 R28, RZ, RZ, R24 ;  /* 0x000000ffff1c9224 */ /* 0x000fe400078e0018 */
[----:B------:R-:W-:Y:S02]  /*cdd0*/  @!P1 IMAD.MOV.U32 R20, RZ, RZ, R26 ;  /* 0x000000ffff149224 */ /* 0x000fe400078e001a */
[----:B01--4-:R-:W-:-:S07]  /*cde0*/  @!P1 IMAD.MOV.U32 R21, RZ, RZ, R27 ;  /* 0x000000ffff159224 */ /* 0x013fce00078e001b */
.L_x_10284:
[----:B------:R-:W-:Y:S01]  /*cdf0*/  VIADD R36, R36, 0x40 ;  /* 0x0000004024247836 */ /* 0x000fe20000000000 */
        /* <DEDUP_REMOVED lines=20> */
.L_x_10021:
[----:B------:R-:W-:Y:S05]  /*cf40*/  BSYNC B1 ;  /* 0x0000000000017941 */ /* 0x000fea0003800000 */
.L_x_10020:
[----:B------:R-:W0:Y:S01]  /*cf50*/  SYNCS.PHASECHK.TRANS64.TRYWAIT P1, [R18+URZ+0x22800], R13 ;  /* 0x0228000d120075a7 */ /* 0x000e22000802017f */
[----:B------:R-:W-:Y:S01]  /*cf60*/  VIADD R3, R195, 0x40 ;  /* 0x00000040c3037836 */ /* 0x000fe20000000000 */
[----:B------:R-:W-:Y:S01]  /*cf70*/  VIADDMNMX R0, R39, -R200, 0x80, PT ;  /* 0x0000008027007446 */ /* 0x000fe200038009c8 */
[----:B------:R-:W-:Y:S03]  /*cf80*/  BSSY B1, `(.L_x_10022) ;  /* 0x0000004000017945 */ /* 0x000fe60003800000 */
[-C--:B------:R-:W-:Y:S02]  /*cf90*/  ISETP.GE.OR P2, PT, R195, R0.reuse, P0 ;  /* 0x00000000c300720c */ /* 0x080fe40000746670 */
[----:B------:R-:W-:Y:S01]  /*cfa0*/  ISETP.GE.OR P0, PT, R3, R0, P0 ;  /* 0x000000000300720c */ /* 0x000fe20000706670 */
[----:B0-----:R-:W-:-:S12]  /*cfb0*/  @!P1 BRA `(.L_x_10023) ;  /* 0x0000018000a09947 */ /* 0x001fd80003800000 */
.L_x_10285:
[----:B------:R-:W-:Y:S05]  /*cfc0*/  BSYNC B1 ;  /* 0x0000000000017941 */ /* 0x000fea0003800000 */
.L_x_10022:
[----:B------:R-:W-:Y:S04]  /*cfd0*/  BSSY B1, `(.L_x_10024) ;  /* 0x0000100000017945 */ /* 0x000fe80003800000 */
[----:B------:R-:W-:Y:S05]  /*cfe0*/  @P2 BRA `(.L_x_10025) ;  /* 0x0000000c00f82947 */ /* 0x000fea0003800000 */
[----:B------:R-:W-:Y:S02]  /*cff0*/  SHF.R.U32.HI R0, RZ, 0x8, R32 ;  /* 0x00000008ff007819 */ /* 0x000fe40000011620 */
[----:B------:R-:W-:Y:S02]  /*d000*/  LOP3.LUT R3, R32, 0xff, RZ, 0xc0, !PT ;  /* 0x000000ff20037812 */ /* 0x000fe400078ec0ff */
[----:B------:R-:W-:Y:S02]  /*d010*/  LOP3.LUT R0, R0, 0xff, RZ, 0xc0, !PT ;  /* 0x000000ff00007812 */ /* 0x000fe400078ec0ff */
[----:B------:R-:W-:Y:S02]  /*d020*/  SHF.R.U32.HI R12, RZ, 0x8, R33 ;  /* 0x00000008ff0c7819 */ /* 0x000fe40000011621 */
[----:B------:R-:W-:Y:S02]  /*d030*/  SHF.R.U32.HI R14, RZ, 0x8, R30 ;  /* 0x00000008ff0e7819 */ /* 0x000fe4000001161e */
[----:B------:R-:W-:Y:S01]  /*d040*/  PRMT R36, R0, 0x7604, R3 ;  /* 0x0000760400247816 */ /* 0x000fe20000000003 */
[----:B------:R-:W-:Y:S01]  /*d050*/  IMAD.SHL.U32 R3, R205, 0x80, RZ ;  /* 0x00000080cd037824 */ /* 0x000fe200078e00ff */
[----:B0-----:R-:W-:-:S02]  /*d060*/  LOP3.LUT R13, R33, 0xff, RZ, 0xc0, !PT ;  /* 0x000000ff210d7812 */ /* 0x001fc400078ec0ff */
[----:B------:R-:W-:Y:S02]  /*d070*/  LOP3.LUT R12, R12, 0xff, RZ, 0xc0, !PT ;  /* 0x000000ff0c0c7812 */ /* 0x000fe400078ec0ff */
[----:B------:R-:W-:Y:S02]  /*d080*/  LOP3.LUT R15, R30, 0xff, RZ, 0xc0, !PT ;  /* 0x000000ff1e0f7812 */ /* 0x000fe400078ec0ff */
[----:B------:R-:W-:Y:S02]  /*d090*/  LOP3.LUT R14, R14, 0xff, RZ, 0xc0, !PT ;  /* 0x000000ff0e0e7812 */ /* 0x000fe400078ec0ff */
[----:B------:R-:W-:Y:S02]  /*d0a0*/  PRMT R38, R12, 0x7604, R13 ;  /* 0x000076040c267816 */ /* 0x000fe4000000000d */
[----:B------:R-:W-:Y:S02]  /*d0b0*/  SHF.R.U32.HI R0, RZ, 0x8, R28 ;  /* 0x00000008ff007819 */ /* 0x000fe4000001161c */
[----:B------:R-:W-:-:S02]  /*d0c0*/  SHF.R.U32.HI R13, RZ, 0x8, R31 ;  /* 0x00000008ff0d7819 */ /* 0x000fc4000001161f */
[----:B------:R-:W-:Y:S02]  /*d0d0*/  LOP3.LUT R12, R3, 0x380, RZ, 0xc0, !PT ;  /* 0x00000380030c7812 */ /* 0x000fe400078ec0ff */
[----:B------:R-:W-:Y:S02]  /*d0e0*/  PRMT R40, R14, 0x7604, R15 ;  /* 0x000076040e287816 */ /* 0x000fe4000000000f */
[----:B------:R-:W-:Y:S02]  /*d0f0*/  IADD3 R3, R16, R41, RZ ;  /* 0x0000002910037210 */ /* 0x000fe40007ffe0ff */
[----:B------:R-:W-:Y:S02]  /*d100*/  LOP3.LUT R15, R0, 0xff, RZ, 0xc0, !PT ;  /* 0x000000ff000f7812 */ /* 0x000fe400078ec0ff */
[----:B------:R-:W-:Y:S02]  /*d110*/  LOP3.LUT R14, R31, 0xff, RZ, 0xc0, !PT ;  /* 0x000000ff1f0e7812 */ /* 0x000fe400078ec0ff */
[----:B------:R-:W-:-:S02]  /*d120*/  LOP3.LUT R13, R13, 0xff, RZ, 0xc0, !PT ;  /* 0x000000ff0d0d7812 */ /* 0x000fc400078ec0ff */
[C---:B------:R-:W-:Y:S02]  /*d130*/  LOP3.LUT R0, R12.reuse, 0x70, R16, 0xf8, !PT ;  /* 0x000000700c007812 */ /* 0x040fe400078ef810 */
[----:B------:R-:W-:Y:S02]  /*d140*/  SHF.R.U32.HI R25, RZ, 0x3, R12 ;  /* 0x00000003ff197819 */ /* 0x000fe4000001160c */
[----:B------:R-:W-:Y:S02]  /*d150*/  LOP3.LUT R12, R12, 0x70, R3, 0xf8, !PT ;  /* 0x000000700c0c7812 */ /* 0x000fe400078ef803 */
[----:B------:R-:W-:Y:S02]  /*d160*/  LOP3.LUT R24, R28, 0xff, RZ, 0xc0, !PT ;  /* 0x000000ff1c187812 */ /* 0x000fe400078ec0ff */
[----:B------:R-:W-:Y:S02]  /*d170*/  PRMT R43, R13, 0x7604, R14 ;  /* 0x000076040d2b7816 */ /* 0x000fe4000000000e */
[----:B------:R-:W-:-:S02]  /*d180*/  LOP3.LUT R3, R0, R25, RZ, 0x3c, !PT ;  /* 0x0000001900037212 */ /* 0x000fc400078e3cff */
[----:B------:R-:W-:Y:S02]  /*d190*/  SHF.R.U32.HI R13, RZ, 0x8, R29 ;  /* 0x00000008ff0d7819 */ /* 0x000fe4000001161d */
[----:B------:R-:W-:Y:S02]  /*d1a0*/  PRMT R45, R15, 0x7604, R24 ;  /* 0x000076040f2d7816 */ /* 0x000fe40000000018 */
[----:B------:R-:W-:Y:S02]  /*d1b0*/  LOP3.LUT R25, R12, R25, RZ, 0x3c, !PT ;  /* 0x000000190c197212 */ /* 0x000fe400078e3cff */
[----:B------:R-:W-:Y:S02]  /*d1c0*/  IADD3 R0, R18, R3, R204 ;  /* 0x0000000312007210 */ /* 0x000fe40007ffe0cc */
[----:B------:R-:W-:Y:S02]  /*d1d0*/  LOP3.LUT R24, R29, 0xff, RZ, 0xc0, !PT ;  /* 0x000000ff1d187812 */ /* 0x000fe400078ec0ff */
[----:B------:R-:W-:-:S02]  /*d1e0*/  SHF.R.U32.HI R12, RZ, 0x8, R20 ;  /* 0x00000008ff0c7819 */ /* 0x000fc40000011614 */
[----:B------:R-:W-:Y:S02]  /*d1f0*/  LOP3.LUT R3, R13, 0xff, RZ, 0xc0, !PT ;  /* 0x000000ff0d037812 */ /* 0x000fe400078ec0ff */
[----:B------:R-:W-:Y:S02]  /*d200*/  LOP3.LUT R27, R20, 0xff, RZ, 0xc0, !PT ;  /* 0x000000ff141b7812 */ /* 0x000fe400078ec0ff */
[----:B------:R-:W-:Y:S02]  /*d210*/  LOP3.LUT R26, R12, 0xff, RZ, 0xc0, !PT ;  /* 0x000000ff0c1a7812 */ /* 0x000fe400078ec0ff */
[----:B------:R-:W-:Y:S01]  /*d220*/  PRMT R47, R3, 0x7604, R24 ;  /* 0x00007604032f7816 */ /* 0x000fe20000000018 */
[----:B------:R-:W-:Y:S01]  /*d230*/  LDS.128 R12, [R0+0x14400] ;  /* 0x01440000000c7984 */ /* 0x000fe20000000c00 */
[----:B------:R-:W-:Y:S02]  /*d240*/  IADD3 R3, R18, R25, R204 ;  /* 0x0000001912037210 */ /* 0x000fe40007ffe0cc */
[----:B------:R-:W-:-:S02]  /*d250*/  PRMT R51, R26, 0x7604, R27 ;  /* 0x000076041a337816 */ /* 0x000fc4000000001b */
[----:B------:R-:W-:Y:S01]  /*d260*/  SHF.R.U32.HI R35, RZ, 0x8, R21 ;  /* 0x00000008ff237819 */ /* 0x000fe20000011615 */
[----:B------:R-:W0:Y:S01]  /*d270*/  LDS.128 R24, [R3+0x14400] ;  /* 0x0144000003187984 */ /* 0x000e220000000c00 */
        /* <DEDUP_REMOVED lines=38> */
[----:B------:R-:W-:-:S02]  /*d4e0*/  F2FP.F16.E4M3.UNPACK_B R31, R15 ;  /* 0x0000000fff1f723e */ /* 0x000fc400020006ff */
        /* <DEDUP_REMOVED lines=174> */
.L_x_10025:
[----:B------:R-:W-:Y:S05]  /*dfd0*/  BSYNC B1 ;  /* 0x0000000000017941 */ /* 0x000fea0003800000 */
.L_x_10024:
[----:B------:R-:W-:Y:S05]  /*dfe0*/  @P0 BRA `(.L_x_10016) ;  /* 0x0000000c00c80947 */ /* 0x000fea0003800000 */
[----:B------:R-:W2:Y:S01]  /*dff0*/  LDL R53, [R1+0x4] ;  /* 0x0000040001357983 */ /* 0x000ea20000100800 */
[----:B-1---5:R-:W-:Y:S01]  /*e000*/  SHF.R.U32.HI R3, RZ, 0x8, R8 ;  /* 0x00000008ff037819 */ /* 0x022fe20000011608 */
[----:B------:R-:W-:Y:S01]  /*e010*/  IMAD.IADD R24, R16, 0x1, R41 ;  /* 0x0000000110187824 */ /* 0x000fe200078e0229 */
[----:B------:R-:W-:Y:S02]  /*e020*/  LOP3.LUT R0, R8, 0xff, RZ, 0xc0, !PT ;  /* 0x000000ff08007812 */ /* 0x000fe400078ec0ff */
[----:B------:R-:W-:Y:S02]  /*e030*/  LOP3.LUT R3, R3, 0xff, RZ, 0xc0, !PT ;  /* 0x000000ff03037812 */ /* 0x000fe400078ec0ff */
[----:B0-----:R-:W-:Y:S02]  /*e040*/  SHF.R.U32.HI R13, RZ, 0x8, R9 ;  /* 0x00000008ff0d7819 */ /* 0x001fe40000011609 */
[----:B------:R-:W-:Y:S02]  /*e050*/  PRMT R21, R3, 0x7604, R0 ;  /* 0x0000760403157816 */ /* 0x000fe40000000000 */
[----:B------:R-:W-:-:S02]  /*e060*/  SHF.R.U32.HI R3, RZ, 0x8, R10 ;  /* 0x00000008ff037819 */ /* 0x000fc4000001160a */
[----:B------:R-:W-:Y:S02]  /*e070*/  LOP3.LUT R0, R10, 0xff, RZ, 0xc0, !PT ;  /* 0x000000ff0a007812 */ /* 0x000fe400078ec0ff */
[----:B------:R-:W-:Y:S02]  /*e080*/  LOP3.LUT R3, R3, 0xff, RZ, 0xc0, !PT ;  /* 0x000000ff03037812 */ /* 0x000fe400078ec0ff */
[----:B------:R-:W-:Y:S02]  /*e090*/  SHF.R.U32.HI R25, RZ, 0x3, R201 ;  /* 0x00000003ff197819 */ /* 0x000fe400000116c9 */
[----:B------:R-:W-:Y:S02]  /*e0a0*/  PRMT R29, R3, 0x7604, R0 ;  /* 0x00007604031d7816 */ /* 0x000fe40000000000 */
[----:B------:R-:W-:Y:S02]  /*e0b0*/  LOP3.LUT R0, R201, 0x70, R24, 0xf8, !PT ;  /* 0x00000070c9007812 */ /* 0x000fe400078ef818 */
[----:B------:R-:W-:-:S02]  /*e0c0*/  LOP3.LUT R12, R9, 0xff, RZ, 0xc0, !PT ;  /* 0x000000ff090c7812 */ /* 0x000fc400078ec0ff */
[----:B------:R-:W-:Y:S02]  /*e0d0*/  LOP3.LUT R13, R13, 0xff, RZ, 0xc0, !PT ;  /* 0x000000ff0d0d7812 */ /* 0x000fe400078ec0ff */
[----:B------:R-:W-:Y:S02]  /*e0e0*/  LOP3.LUT R3, R0, R25, RZ, 0x3c, !PT ;  /* 0x0000001900037212 */ /* 0x000fe400078e3cff */
[----:B------:R-:W-:Y:S02]  /*e0f0*/  PRMT R20, R13, 0x7604, R12 ;  /* 0x000076040d147816 */ /* 0x000fe4000000000c */
[----:B------:R-:W-:Y:S02]  /*e100*/  SHF.R.U32.HI R13, RZ, 0x8, R11 ;  /* 0x00000008ff0d7819 */ /* 0x000fe4000001160b */
[----:B------:R-:W-:Y:S02]  /*e110*/  SHF.R.U32.HI R15, RZ, 0x8, R4 ;  /* 0x00000008ff0f7819 */ /* 0x000fe40000011604 */
[----:B------:R-:W-:-:S02]  /*e120*/  SHF.R.U32.HI R24, RZ, 0x8, R5 ;  /* 0x00000008ff187819 */ /* 0x000fc40000011605 */
[----:B------:R-:W-:Y:S02]  /*e130*/  IADD3 R0, R18, R3, R206 ;  /* 0x0000000312007210 */ /* 0x000fe40007ffe0ce */
[----:B------:R-:W-:Y:S02]  /*e140*/  LOP3.LUT R12, R11, 0xff, RZ, 0xc0, !PT ;  /* 0x000000ff0b0c7812 */ /* 0x000fe400078ec0ff */
[----:B------:R-:W-:Y:S02]  /*e150*/  LOP3.LUT R14, R4, 0xff, RZ, 0xc0, !PT ;  /* 0x000000ff040e7812 */ /* 0x000fe400078ec0ff */
[----:B------:R-:W-:Y:S02]  /*e160*/  LOP3.LUT R13, R13, 0xff, RZ, 0xc0, !PT ;  /* 0x000000ff0d0d7812 */ /* 0x000fe400078ec0ff */
[----:B------:R-:W-:Y:S02]  /*e170*/  LOP3.LUT R15, R15, 0xff, RZ, 0xc0, !PT ;  /* 0x000000ff0f0f7812 */ /* 0x000fe400078ec0ff */
[----:B------:R-:W-:-:S02]  /*e180*/  LOP3.LUT R3, R24, 0xff, RZ, 0xc0, !PT ;  /* 0x000000ff18037812 */ /* 0x000fc400078ec0ff */
[----:B------:R-:W0:Y:S01]  /*e190*/  LDS.128 R24, [R0+0x14400] ;  /* 0x0144000000187984 */ /* 0x000e220000000c00 */
[----:B------:R-:W-:Y:S02]  /*e1a0*/  PRMT R28, R13, 0x7604, R12 ;  /* 0x000076040d1c7816 */ /* 0x000fe4000000000c */
[----:B------:R-:W-:Y:S02]  /*e1b0*/  PRMT R35, R15, 0x7604, R14 ;  /* 0x000076040f237816 */ /* 0x000fe4000000000e */
[----:B------:R-:W-:Y:S02]  /*e1c0*/  SHF.R.U32.HI R32, RZ, 0x8, R6 ;  /* 0x00000008ff207819 */ /* 0x000fe40000011606 */
        /* <DEDUP_REMOVED lines=27> */
[----:B------:R-:W-:Y:S02]  /*e380*/  F2FP.F16.E4M3.UNPACK_B R36, R37 ;  /* 0x00000025ff24723e */ /* 0x000fe400020006ff */
[----:B0-----:R-:W-:Y:S02]  /*e390*/  F2FP.F16.E4M3.UNPACK_B R10, R25 ;  /* 0x00000019ff0a723e */ /* 0x001fe400020006ff */
[----:B------:R-:W-:Y:S01]  /*e3a0*/  F2FP.F16.E4M3.UNPACK_B R11, R29 ;  /* 0x0000001dff0b723e */ /* 0x000fe200020006ff */
[----:B------:R-:W-:Y:S01]  /*e3b0*/  HADD2.F32 R31, -RZ, R36.H0_H0 ;  /* 0x20000024ff1f7230 */ /* 0x000fe20000004100 */
[----:B------:R-:W-:Y:S01]  /*e3c0*/  LOP3.LUT R35, R35, 0xff000000, R4, 0xf8, !PT ;  /* 0xff00000023237812 */ /* 0x000fe200078ef804 */
[--C-:B------:R-:W-:Y:S01]  /*e3d0*/  HADD2.F32 R5, -RZ, R10.reuse.H0_H0 ;  /* 0x2000000aff057230 */ /* 0x100fe20000004100 */
[--C-:B------:R-:W-:Y:S01]  /*e3e0*/  LOP3.LUT R39, R39, 0xff0000, R6.reuse, 0xf8, !PT ;  /* 0x00ff000027277812 */ /* 0x100fe200078ef806 */
[----:B------:R-:W-:Y:S01]  /*e3f0*/  HADD2.F32 R30, -RZ, R11.H0_H0 ;  /* 0x2000000bff1e7230 */ /* 0x000fe20000004100 */
[----:B------:R-:W-:Y:S01]  /*e400*/  F2FP.F16.E4M3.UNPACK_B R25, R25.H1 ;  /* 0x00000019ff19723e */ /* 0x000fe200030006ff */
[----:B------:R-:W-:Y:S01]  /*e410*/  HADD2.F32 R10, -RZ, R10.H1_H1 ;  /* 0x3000000aff0a7230 */ /* 0x000fe20000004100 */
[----:B------:R-:W-:Y:S01]  /*e420*/  LOP3.LUT R38, R39, 0xff000000, R6, 0xf8, !PT ;  /* 0xff00000027267812 */ /* 0x000fe200078ef806 */
[C---:B------:R-:W-:Y:S01]  /*e430*/  FMUL.FTZ R39, R5.reuse, R31 ;  /* 0x0000001f05277220 */ /* 0x040fe20000410000 */
[----:B------:R-:W-:Y:S01]  /*e440*/  FMUL.FTZ R40, R5, R30 ;  /* 0x0000001e05287220 */ /* 0x000fe20000410000 */
[----:B------:R-:W-:-:S02]  /*e450*/  F2FP.F16.E4M3.UNPACK_B R37, R37.H1 ;  /* 0x00000025ff25723e */ /* 0x000fc400030006ff */
[----:B------:R-:W-:Y:S02]  /*e460*/  F2FP.F16.E4M3.UNPACK_B R29, R29.H1 ;  /* 0x0000001dff1d723e */ /* 0x000fe400030006ff */
[--C-:B------:R-:W-:Y:S02]  /*e470*/  LOP3.LUT R21, R21, 0xff0000, R8.reuse, 0xf8, !PT ;  /* 0x00ff000015157812 */ /* 0x100fe400078ef808 */
[----:B------:R-:W-:Y:S02]  /*e480*/  LOP3.LUT R41, R41, 0xff000000, R7, 0xf8, !PT ;  /* 0xff00000029297812 */ /* 0x000fe400078ef807 */
[----:B------:R-:W-:Y:S02]  /*e490*/  LOP3.LUT R28, R21, 0xff000000, R8, 0xf8, !PT ;  /* 0xff000000151c7812 */ /* 0x000fe400078ef808 */
[-C--:B------:R-:W-:Y:S02]  /*e4a0*/  F2FP.F16.E4M3.UNPACK_B R21, R27.reuse ;  /* 0x0000001bff15723e */ /* 0x080fe400020006ff */
[----:B------:R-:W-:-:S02]  /*e4b0*/  F2FP.F16.E4M3.UNPACK_B R27, R27.H1 ;  /* 0x0000001bff1b723e */ /* 0x000fc400030006ff */
[-C--:B------:R-:W-:Y:S02]  /*e4c0*/  F2FP.F16.E4M3.UNPACK_B R9, R24.reuse ;  /* 0x00000018ff09723e */ /* 0x080fe400020006ff */
[----:B------:R-:W-:Y:S02]  /*e4d0*/  F2FP.F16.E4M3.UNPACK_B R24, R24.H1 ;  /* 0x00000018ff18723e */ /* 0x000fe400030006ff */
[-C--:B------:R-:W-:Y:S02]  /*e4e0*/  F2FP.F16.E4M3.UNPACK_B R20, R26.reuse ;  /* 0x0000001aff14723e */ /* 0x080fe400020006ff */
[----:B------:R-:W-:Y:S01]  /*e4f0*/  F2FP.F16.E4M3.UNPACK_B R26, R26.H1 ;  /* 0x0000001aff1a723e */ /* 0x000fe200030006ff */
[----:B--2---:R-:W0:Y:S02]  /*e500*/  LDS.128 R12, [R53+0x14400] ;  /* 0x01440000350c7984 */ /* 0x004e240000000c00 */
[-C--:B0-----:R-:W-:Y:S02]  /*e510*/  F2FP.F16.E4M3.UNPACK_B R4, R13.reuse ;  /* 0x0000000dff04723e */ /* 0x081fe400020006ff */
[----:B------:R-:W-:-:S02]  /*e520*/  F2FP.F16.E4M3.UNPACK_B R13, R13.H1 ;  /* 0x0000000dff0d723e */ /* 0x000fc400030006ff */
[-C--:B------:R-:W-:Y:S01]  /*e530*/  F2FP.F16.E4M3.UNPACK_B R8, R15.reuse ;  /* 0x0000000fff08723e */ /* 0x080fe200020006ff */
[--C-:B------:R-:W-:Y:S01]  /*e540*/  HADD2.F32 R6, -RZ, R4.reuse.H0_H0 ;  /* 0x20000004ff067230 */ /* 0x100fe20000004100 */
[----:B------:R-:W-:Y:S01]  /*e550*/  F2FP.F16.E4M3.UNPACK_B R15, R15.H1 ;  /* 0x0000000fff0f723e */ /* 0x000fe200030006ff */
[----:B------:R-:W-:Y:S01]  /*e560*/  HADD2.F32 R4, -RZ, R4.H1_H1 ;  /* 0x30000004ff047230 */ /* 0x000fe20000004100 */
[----:B------:R-:W-:Y:S02]  /*e570*/  F2FP.F16.E4M3.UNPACK_B R3, R12 ;  /* 0x0000000cff03723e */ /* 0x000fe400020006ff */
[C---:B------:R-:W-:Y:S01]  /*e580*/  FFMA.FTZ R5, R6.reuse, R30, -R39 ;  /* 0x0000001e06057223 */ /* 0x040fe20000010827 */
[----:B------:R-:W-:Y:S01]  /*e590*/  FFMA.FTZ R40, R6, R31, R40 ;  /* 0x0000001f06287223 */ /* 0x000fe20000010028 */
[----:B------:R-:W-:Y:S01]  /*e5a0*/  HADD2.F32 R31, -RZ, R11.H1_H1 ;  /* 0x3000000bff1f7230 */ /* 0x000fe20000004100 */
[----:B------:R-:W-:Y:S01]  /*e5b0*/  F2FP.F16.E4M3.UNPACK_B R12, R12.H1 ;  /* 0x0000000cff0c723e */ /* 0x000fe200030006ff */
[----:B------:R-:W-:Y:S01]  /*e5c0*/  HADD2.F32 R39, -RZ, R36.H1_H1 ;  /* 0x30000024ff277230 */ /* 0x000fe20000004100 */
[-C--:B------:R-:W-:Y:S01]  /*e5d0*/  F2FP.F16.E4M3.UNPACK_B R7, R14.reuse ;  /* 0x0000000eff07723e */ /* 0x080fe200020006ff */
[----:B------:R-:W-:Y:S01]  /*e5e0*/  HADD2.F32 R36, -RZ, R37.H0_H0 ;  /* 0x20000025ff247230 */ /* 0x000fe20000004100 */
[----:B------:R-:W-:Y:S01]  /*e5f0*/  F2FP.F16.E4M3.UNPACK_B R14, R14.H1 ;  /* 0x0000000eff0e723e */ /* 0x000fe200030006ff */
[----:B------:R-:W-:-:S02]  /*e600*/  HADD2.F32 R11, -RZ, R25.H0_H0 ;  /* 0x20000019ff0b7230 */ /* 0x000fc40000004100 */
[C---:B------:R-:W-:Y:S01]  /*e610*/  FMUL.FTZ R43, R10.reuse, R39 ;  /* 0x000000270a2b7220 */ /* 0x040fe20000410000 */
[----:B------:R-:W-:Y:S02]  /*e620*/  HADD2.F32 R30, -RZ, R29.H0_H0 ;  /* 0x2000001dff1e7230 */ /* 0x000fe40000004100 */
[-C--:B------:R-:W-:Y:S01]  /*e630*/  FMUL.FTZ R10, R10, R31.reuse ;  /* 0x0000001f0a0a7220 */ /* 0x080fe20000410000 */
[----:B------:R-:W-:Y:S02]  /*e640*/  HADD2.F32 R6, -RZ, R13.H0_H0 ;  /* 0x2000000dff067230 */ /* 0x000fe40000004100 */
[C---:B------:R-:W-:Y:S01]  /*e650*/  FMUL.FTZ R45, R11.reuse, R36 ;  /* 0x000000240b2d7220 */ /* 0x040fe20000410000 */
[----:B------:R-:W-:Y:S01]  /*e660*/  FFMA.FTZ R42, R4, R31, -R43 ;  /* 0x0000001f042a7223 */ /* 0x000fe2000001082b */
[-C--:B------:R-:W-:Y:S01]  /*e670*/  FMUL.FTZ R11, R11, R30.reuse ;  /* 0x0000001e0b0b7220 */ /* 0x080fe20000410000 */
[----:B------:R-:W-:Y:S01]  /*e680*/  F2FP.F16.E4M3.UNPACK_B R31, R41 ;  /* 0x00000029ff1f723e */ /* 0x000fe200020006ff */
[----:B------:R-:W-:Y:S01]  /*e690*/  FFMA.FTZ R45, R6, R30, -R45 ;  /* 0x0000001e062d7223 */ /* 0x000fe2000001082d */
[----:B------:R-:W-:Y:S01]  /*e6a0*/  FFMA.FTZ R39, R4, R39, R10 ;  /* 0x0000002704277223 */ /* 0x000fe2000001000a */
[----:B------:R-:W-:Y:S01]  /*e6b0*/  FFMA.FTZ R43, R6, R36, R11 ;  /* 0x00000024062b7223 */ /* 0x000fe2000001000b */
[----:B------:R-:W-:Y:S01]  /*e6c0*/  F2FP.F16.E4M3.UNPACK_B R11, R33 ;  /* 0x00000021ff0b723e */ /* 0x000fe200020006ff */
        /* <DEDUP_REMOVED lines=15> */
[C---:B------:R-:W-:Y:S01]  /*e7c0*/  FFMA.FTZ R46, R13.reuse, R30, R25 ;  /* 0x0000001e0d2e7223 */ /* 0x040fe20000010019 */
[----:B------:R-:W-:Y:S02]  /*e7d0*/  HADD2.F32 R31, -RZ, R31.H1_H1 ;  /* 0x3000001fff1f7230 */ /* 0x000fe40000004100 */
[----:B------:R-:W-:Y:S01]  /*e7e0*/  FFMA.FTZ R37, R4, R37, R6 ;  /* 0x0000002504257223 */ /* 0x000fe20000010006 */
[----:B------:R-:W-:Y:S02]  /*e7f0*/  HADD2.F32 R21, -RZ, R21.H1_H1 ;  /* 0x30000015ff157230 */ /* 0x000fe40000004100 */
[----:B------:R-:W-:Y:S01]  /*e800*/  FFMA.FTZ R44, R13, R10, -R36 ;  /* 0x0000000a0d2c7223 */ /* 0x000fe20000010824 */
[----:B------:R-:W-:-:S02]  /*e810*/  HADD2.F32 R25, -RZ, R41.H0_H0 ;  /* 0x20000029ff197230 */ /* 0x000fc40000004100 */
[----:B------:R-:W-:Y:S01]  /*e820*/  FFMA.FTZ R47, R4, R29, -R47 ;  /* 0x0000001d042f7223 */ /* 0x000fe2000001082f */
        /* <DEDUP_REMOVED lines=11> */
[C---:B------:R-:W-:Y:S01]  /*e8e0*/  FFMA.FTZ R48, R8.reuse, R11, -R29 ;  /* 0x0000000b08307223 */ /* 0x040fe2000001081d */
[----:B------:R-:W-:Y:S01]  /*e8f0*/  FFMA.FTZ R50, R8, R31, R10 ;  /* 0x0000001f08327223 */ /* 0x000fe2000001000a */
[----:B------:R-:W-:Y:S01]  /*e900*/  HADD2.F32 R27, -RZ, R27.H1_H1 ;  /* 0x3000001bff1b7230 */ /* 0x000fe20000004100 */
[----:B------:R-:W-:Y:S01]  /*e910*/  F2FP.F16.E4M3.UNPACK_B R8, R28.H1 ;  /* 0x0000001cff08723e */ /* 0x000fe200030006ff */
[----:B------:R-:W-:Y:S02]  /*e920*/  HADD2.F32 R10, -RZ, R33.H1_H1 ;  /* 0x30000021ff0a7230 */ /* 0x000fe40000004100 */
        /* <DEDUP_REMOVED lines=17> */
[----:B------:R-:W-:Y:S01]  /*ea40*/  HADD2.F32 R12, -RZ, R12.H1_H1 ;  /* 0x3000000cff0c7230 */ /* 0x000fe20000004100 */
[----:B------:R-:W-:Y:S01]  /*ea50*/  F2FP.F16.E4M3.UNPACK_B R35, R35 ;  /* 0x00000023ff23723e */ /* 0x000fe200020006ff */
[C---:B------:R-:W-:Y:S01]  /*ea60*/  FMUL.FTZ R21, R24.reuse, R15 ;  /* 0x0000000f18157220 */ /* 0x040fe20000410000 */
[----:B------:R-:W-:Y:S01]  /*ea70*/  F2FP.F16.E4M3.UNPACK_B R28, R28 ;  /* 0x0000001cff1c723e */ /* 0x000fe200020006ff */
[----:B------:R-:W-:Y:S01]  /*ea80*/  FMUL.FTZ R24, R24, R11 ;  /* 0x0000000b18187220 */ /* 0x000fe20000410000 */
[----:B------:R-:W-:-:S02]  /*ea90*/  HADD2.F32 R6, -RZ, R9.H0_H0 ;  /* 0x20000009ff067230 */ /* 0x000fc40000004100 */
[C---:B------:R-:W-:Y:S01]  /*eaa0*/  FFMA.FTZ R30, R12.reuse, R11, -R21 ;  /* 0x0000000b0c1e7223 */ /* 0x040fe20000010815 */
[--C-:B------:R-:W-:Y:S02]  /*eab0*/  HADD2.F32 R13, -RZ, R35.reuse.H0_H0 ;  /* 0x20000023ff0d7230 */ /* 0x100fe40000004100 */
[----:B------:R-:W-:Y:S01]  /*eac0*/  FFMA.FTZ R36, R12, R15, R24 ;  /* 0x0000000f0c247223 */ /* 0x000fe20000010018 */
[--C-:B------:R-:W-:Y:S01]  /*ead0*/  HADD2.F32 R11, -RZ, R28.reuse.H0_H0 ;  /* 0x2000001cff0b7230 */ /* 0x100fe20000004100 */
[----:B------:R-:W-:Y:S01]  /*eae0*/  F2FP.F16.E4M3.UNPACK_B R10, R38.H1 ;  /* 0x00000026ff0a723e */ /* 0x000fe200030006ff */
[----:B------:R-:W-:Y:S02]  /*eaf0*/  HADD2.F32 R8, -RZ, R35.H1_H1 ;  /* 0x30000023ff087230 */ /* 0x000fe40000004100 */
[C---:B------:R-:W-:Y:S01]  /*eb00*/  FMUL.FTZ R15, R6.reuse, R13 ;  /* 0x0000000d060f7220 */ /* 0x040fe20000410000 */
[----:B------:R-:W-:Y:S02]  /*eb10*/  HADD2.F32 R9, -RZ, R9.H1_H1 ;  /* 0x30000009ff097230 */ /* 0x000fe40000004100 */
[----:B------:R-:W-:Y:S01]  /*eb20*/  FMUL.FTZ R21, R6, R11 ;  /* 0x0000000b06157220 */ /* 0x000fe20000410000 */
[----:B------:R-:W-:Y:S01]  /*eb30*/  HADD2.F32 R4, -RZ, R3.H0_H0 ;  /* 0x20000003ff047230 */ /* 0x000fe20000004100 */
[----:B------:R-:W-:Y:S01]  /*eb40*/  F2FP.F16.E4M3.UNPACK_B R6, R32.H1 ;  /* 0x00000020ff06723e */ /* 0x000fe200030006ff */
[----:B------:R-:W-:-:S02]  /*eb50*/  HADD2.F32 R28, -RZ, R28.H1_H1 ;  /* 0x3000001cff1c7230 */ /* 0x000fc40000004100 */
[C---:B------:R-:W-:Y:S01]  /*eb60*/  FMUL.FTZ R12, R9.reuse, R8 ;  /* 0x00000008090c7220 */ /* 0x040fe20000410000 */
[----:B------:R-:W-:Y:S02]  /*eb70*/  HADD2.F32 R3, -RZ, R3.H1_H1 ;  /* 0x30000003ff037230 */ /* 0x000fe40000004100 */
[C---:B------:R-:W-:Y:S01]  /*eb80*/  FFMA.FTZ R15, R4.reuse, R11, -R15 ;  /* 0x0000000b040f7223 */ /* 0x040fe2000001080f */
[----:B------:R-:W-:Y:S01]  /*eb90*/  FFMA.FTZ R21, R4, R13, R21 ;  /* 0x0000000d04157223 */ /* 0x000fe20000010015 */
[-C--:B------:R-:W-:Y:S01]  /*eba0*/  FMUL.FTZ R9, R9, R28.reuse ;  /* 0x0000001c09097220 */ /* 0x080fe20000410000 */
[----:B------:R-:W-:Y:S02]  /*ebb0*/  HADD2.F32 R11, -RZ, R10.H0_H0 ;  /* 0x2000000aff0b7230 */ /* 0x000fe40000004100 */
[C---:B------:R-:W-:Y:S01]  /*ebc0*/  FFMA.FTZ R12, R3.reuse, R28, -R12 ;  /* 0x0000001c030c7223 */ /* 0x040fe2000001080c */
[----:B------:R-:W-:Y:S02]  /*ebd0*/  HADD2.F32 R4, -RZ, R26.H0_H0 ;  /* 0x2000001aff047230 */ /* 0x000fe40000004100 */
[----:B------:R-:W-:Y:S01]  /*ebe0*/  FFMA.FTZ R24, R3, R8, R9 ;  /* 0x0000000803187223 */ /* 0x000fe20000010009 */
[--C-:B------:R-:W-:Y:S01]  /*ebf0*/  HADD2.F32 R8, -RZ, R6.reuse.H0_H0 ;  /* 0x20000006ff087230 */ /* 0x100fe20000004100 */
[----:B------:R-:W-:Y:S01]  /*ec00*/  F2FP.F16.E4M3.UNPACK_B R38, R38 ;  /* 0x00000026ff26723e */ /* 0x000fe200020006ff */
[----:B------:R-:W-:-:S02]  /*ec10*/  HADD2.F32 R9, -RZ, R6.H1_H1 ;  /* 0x30000006ff097230 */ /* 0x000fc40000004100 */
[C---:B------:R-:W-:Y:S01]  /*ec20*/  FMUL.FTZ R6, R4.reuse, R11 ;  /* 0x0000000b04067220 */ /* 0x040fe20000410000 */
[----:B------:R-:W-:Y:S02]  /*ec30*/  HADD2.F32 R3, -RZ, R14.H0_H0 ;  /* 0x2000000eff037230 */ /* 0x000fe40000004100 */
[----:B------:R-:W-:Y:S01]  /*ec40*/  FMUL.FTZ R4, R4, R8 ;  /* 0x0000000804047220 */ /* 0x000fe20000410000 */
[----:B------:R-:W-:Y:S01]  /*ec50*/  HADD2.F32 R26, -RZ, R26.H1_H1 ;  /* 0x3000001aff1a7230 */ /* 0x000fe20000004100 */
[----:B------:R-:W-:Y:S01]  /*ec60*/  F2FP.F16.E4M3.UNPACK_B R32, R32 ;  /* 0x00000020ff20723e */ /* 0x000fe200020006ff */
[----:B------:R-:W-:Y:S02]  /*ec70*/  HADD2.F32 R13, -RZ, R10.H1_H1 ;  /* 0x3000000aff0d7230 */ /* 0x000fe40000004100 */
[----:B------:R-:W-:Y:S01]  /*ec80*/  FFMA.FTZ R28, R3, R8, -R6 ;  /* 0x00000008031c7223 */ /* 0x000fe20000010806 */
[----:B------:R-:W-:Y:S02]  /*ec90*/  HADD2.F32 R14, -RZ, R14.H1_H1 ;  /* 0x3000000eff0e7230 */ /* 0x000fe40000004100 */
[----:B------:R-:W-:Y:S01]  /*eca0*/  FMUL.FTZ R6, R26, R9 ;  /* 0x000000091a067220 */ /* 0x000fe20000410000 */
[----:B------:R-:W-:-:S02]  /*ecb0*/  HADD2.F32 R8, -RZ, R38.H0_H0 ;  /* 0x20000026ff087230 */ /* 0x000fc40000004100 */
[----:B------:R-:W-:Y:S01]  /*ecc0*/  FMUL.FTZ R29, R26, R13 ;  /* 0x0000000d1a1d7220 */ /* 0x000fe20000410000 */
[----:B------:R-:W-:Y:S01]  /*ecd0*/  FFMA.FTZ R26, R3, R11, R4 ;  /* 0x0000000b031a7223 */ /* 0x000fe20000010004 */
[C---:B------:R-:W-:Y:S01]  /*ece0*/  FFMA.FTZ R31, R14.reuse, R13, R6 ;  /* 0x0000000d0e1f7223 */ /* 0x040fe20000010006 */
[----:B------:R-:W-:Y:S02]  /*ecf0*/  HADD2.F32 R4, -RZ, R20.H0_H0 ;  /* 0x20000014ff047230 */ /* 0x000fe40000004100 */
[----:B------:R-:W-:Y:S01]  /*ed00*/  FFMA.FTZ R29, R14, R9, -R29 ;  /* 0x000000090e1d7223 */ /* 0x000fe2000001081d */
        /* <DEDUP_REMOVED lines=29> */
[----:B------:R-:W-:Y:S02]  /*eee0*/  F2FP.SATFINITE.E4M3.F32.PACK_AB_MERGE_C R8, R24, R21, R8 ;  /* 0x000000151808723e */ /* 0x000fe40004807008 */
[----:B------:R-:W-:-:S05]  /*eef0*/  F2FP.SATFINITE.E4M3.F32.PACK_AB_MERGE_C R10, R13, R10, R26 ;  /* 0x0000000a0d0a723e */ /* 0x000fca000480701a */
[----:B------:R2:W-:Y:S02]  /*ef00*/  STS.128 [R0+0x14400], R8 ;  /* 0x0144000800007388 */ /* 0x0005e40000000c00 */
.L_x_10016:
[----:B------:R-:W-:Y:S05]  /*ef10*/  BSYNC B0 ;  /* 0x0000000000007941 */ /* 0x000fea0003800000 */
.L_x_10002:
        /* <DEDUP_REMOVED lines=8> */
.L_x_9999:
[----:B------:R-:W-:-:S13]  /*efa0*/  ISETP.NE.AND P1, PT, R198, 0x3, PT ;  /* 0x00000003c600780c */ /* 0x000fda0003f25270 */
[----:B------:R-:W-:Y:S05]  /*efb0*/  @!P1 BRA `(.L_x_10026) ;  /* 0x0000000000049947 */ /* 0x000fea0003800000 */
[----:B------:R-:W-:Y:S01]  /*efc0*/  BPT.TRAP 0x1 ;  /* 0x000000040000795c */ /* 0x000fe20000300000 */
.L_x_10026:
[----:B-12-4-:R-:W-:Y:S01]  /*efd0*/  IMAD R0, R193, 0x8, R18 ;  /* 0x00000008c1007824 */ /* 0x016fe200078e0212 */
[----:B-----5:R-:W-:-:S04]  /*efe0*/  SHF.L.U32 R5, R197, 0x1f, RZ ;  /* 0x0000001fc5057819 */ /* 0x020fc800000006ff */
[----:B------:R1:W2:Y:S01]  /*eff0*/  SYNCS.PHASECHK.TRANS64.TRYWAIT P0, [R0+URZ+0x22830], R5 ;  /* 0x02283005000075a7 */ /* 0x0002a2000800017f */
[----:B------:R-:W-:Y:S05]  /*f000*/  @!P1 BRA `(.L_x_10027) ;  /* 0x0000000000049947 */ /* 0x000fea0003800000 */
[----:B------:R-:W-:Y:S01]  /*f010*/  BPT.TRAP 0x1 ;  /* 0x000000040000795c */ /* 0x000fe20000300000 */
.L_x_10027:
[----:B0-----:R-:W-:-:S05]  /*f020*/  VIADD R3, R18, 0x18400 ;  /* 0x0001840012037836 */ /* 0x001fca0000000000 */
[----:B------:R-:W-:-:S04]  /*f030*/  SHF.R.U32.HI R3, RZ, 0x4, R3 ;  /* 0x00000004ff037819 */ /* 0x000fc80000011603 */
[----:B------:R-:W-:-:S04]  /*f040*/  LOP3.LUT R3, R3, 0x3fff, RZ, 0xc0, !PT ;  /* 0x00003fff03037812 */ /* 0x000fc800078ec0ff */
[----:B------:R-:W-:-:S05]  /*f050*/  LOP3.LUT R14, R3, 0x10000, RZ, 0xfc, !PT ;  /* 0x00010000030e7812 */ /* 0x000fca00078efcff */
[----:B------:R-:W-:Y:S01]  /*f060*/  IMAD R4, R193, 0x500, R14 ;  /* 0x00000500c1047824 */ /* 0x000fe200078e020e */
[----:B--2---:R-:W-:Y:S06]  /*f070*/  @P0 BRA `(.L_x_10028) ;  /* 0x0000000000080947 */ /* 0x004fec0003800000 */
[----:B------:R-:W0:Y:S02]  /*f080*/  SYNCS.PHASECHK.TRANS64.TRYWAIT P0, [R0+URZ+0x22830], R5 ;  /* 0x02283005000075a7 */ /* 0x000e24000800017f */
[----:B0-----:R-:W-:Y:S05]  /*f090*/  @!P0 BRA `(.L_x_10029) ;  /* 0x00000160007c8947 */ /* 0x001fea0003800000 */
.L_x_10028:
[----:B------:R-:W-:Y:S01]  /*f0a0*/  IADD3 R8, R4, 0x200, RZ ;  /* 0x0000020004087810 */ /* 0x000fe20007ffe0ff */
[----:B------:R-:W-:Y:S05]  /*f0b0*/  WARPSYNC.ALL ;  /* 0x0000000000007948 */ /* 0x000fea0003800000 */
[----:B01----:R-:W-:Y:S01]  /*f0c0*/  IMAD.MOV.U32 R5, RZ, RZ, 0x40000040 ;  /* 0x40000040ff057424 */ /* 0x003fe200078e00ff */
[----:B------:R-:W-:Y:S01]  /*f0d0*/  R2UR UR14, R8 ;  /* 0x00000000080e72ca */ /* 0x000fe200000e0000 */
[----:B------:R-:W-:Y:S01]  /*f0e0*/  IMAD.MOV.U32 R9, RZ, RZ, 0x40000040 ;  /* 0x40000040ff097424 */ /* 0x000fe200078e00ff */
[----:B------:R-:W-:Y:S01]  /*f0f0*/  LOP3.LUT R8, R34, 0x10000, RZ, 0xfc, !PT ;  /* 0x0001000022087812 */ /* 0x000fe200078efcff */
[----:B------:R-:W-:Y:S01]  /*f100*/  WARPGROUP.ARRIVE ;  /* 0x00000000000079c5 */ /* 0x000fe20000000000 */
[C---:B------:R-:W-:Y:S01]  /*f110*/  R2UR UR6, R4.reuse ;  /* 0x00000000040672ca */ /* 0x040fe200000e0000 */
[----:B------:R-:W-:Y:S01]  /*f120*/  VIADD R6, R4, 0x100 ;  /* 0x0000010004067836 */ /* 0x000fe20000000000 */
[----:B------:R-:W-:Y:S01]  /*f130*/  R2UR UR7, R5 ;  /* 0x00000000050772ca */ /* 0x000fe200000e0000 */
[----:B---3--:R-:W-:Y:S01]  /*f140*/  IMAD.MOV.U32 R7, RZ, RZ, 0x40000040 ;  /* 0x40000040ff077424 */ /* 0x008fe200078e00ff */
[----:B------:R-:W-:Y:S01]  /*f150*/  R2UR UR4, R8 ;  /* 0x00000000080472ca */ /* 0x000fe200000e0000 */
[----:B------:R-:W-:Y:S01]  /*f160*/  VIADD R10, R4, 0x400 ;  /* 0x00000400040a7836 */ /* 0x000fe20000000000 */
[----:B------:R-:W-:Y:S01]  /*f170*/  R2UR UR5, R9 ;  /* 0x00000000090572ca */ /* 0x000fe200000e0000 */
[----:B------:R-:W-:Y:S01]  /*f180*/  IMAD.MOV.U32 R11, RZ, RZ, 0x40000040 ;  /* 0x40000040ff0b7424 */ /* 0x000fe200078e00ff */
[----:B------:R-:W-:Y:S01]  /*f190*/  R2UR UR10, R6 ;  /* 0x00000000060a72ca */ /* 0x000fe200000e0000 */
[C---:B------:R-:W-:Y:S01]  /*f1a0*/  VIADD R6, R4.reuse, 0x300 ;  /* 0x0000030004067836 */ /* 0x040fe20000000000 */
[----:B------:R-:W-:Y:S01]  /*f1b0*/  R2UR UR11, R7 ;  /* 0x00000000070b72ca */ /* 0x000fe200000e0000 */
[----:B------:R-:W-:Y:S01]  /*f1c0*/  VIADD R12, R4, 0x302 ;  /* 0x00000302040c7836 */ /* 0x000fe20000000000 */
[----:B------:R-:W-:Y:S01]  /*f1d0*/  R2UR UR8, R8 ;  /* 0x00000000080872ca */ /* 0x000fe200000e0000 */
[----:B------:R-:W-:Y:S01]  /*f1e0*/  IMAD.MOV.U32 R13, RZ, RZ, 0x40000040 ;  /* 0x40000040ff0d7424 */ /* 0x000fe200078e00ff */
[C---:B------:R-:W-:Y:S01]  /*f1f0*/  R2UR UR9, R9.reuse ;  /* 0x00000000090972ca */ /* 0x040fe200000e0000 */
[----:B------:R-:W-:Y:S01]  /*f200*/  VIADD R20, R4, 0x402 ;  /* 0x0000040204147836 */ /* 0x000fe20000000000 */
[C---:B------:R-:W-:Y:S01]  /*f210*/  R2UR UR15, R9.reuse ;  /* 0x00000000090f72ca */ /* 0x040fe200000e0000 */
[----:B------:R-:W-:Y:S01]  /*f220*/  IMAD.MOV.U32 R21, RZ, RZ, 0x40000040 ;  /* 0x40000040ff157424 */ /* 0x000fe200078e00ff */
[----:B------:R-:W-:Y:S01]  /*f230*/  R2UR UR12, R8 ;  /* 0x00000000080c72ca */ /* 0x000fe200000e0000 */
[----:B------:R-:W-:Y:S01]  /*f240*/  QGMMA.64x32x32.F32.E4M3.E4M3 R88, gdesc[UR4], RZ, !UPT, gsb0 ;  /* 0x00600000045879f3 */ /* 0x000fe2000c0008ff */
        /* <DEDUP_REMOVED lines=8> */
[----:B------:R-:W-:-:S02]  /*f2d0*/  R2UR UR17, R9 ;  /* 0x00000000091172ca */ /* 0x000fc400000e0000 */
[----:B------:R-:W-:Y:S01]  /*f2e0*/  R2UR UR22, R10 ;  /* 0x000000000a1672ca */ /* 0x000fe200000e0000 */
[----:B------:R-:W-:Y:S01]  /*f2f0*/  VIADD R10, R4, 0x102 ;  /* 0x00000102040a7836 */ /* 0x000fe20000000000 */
[----:B------:R-:W-:Y:S01]  /*f300*/  R2UR UR23, R11 ;  /* 0x000000000b1772ca */ /* 0x000fe200000e0000 */
[----:B------:R-:W-:Y:S01]  /*f310*/  IMAD.MOV.U32 R11, RZ, RZ, 0x40000040 ;  /* 0x40000040ff0b7424 */ /* 0x000fe200078e00ff */
[----:B------:R-:W-:Y:S02]  /*f320*/  R2UR UR20, R8 ;  /* 0x00000000081472ca */ /* 0x000fe400000e0000 */
[----:B------:R-:W-:Y:S02]  /*f330*/  R2UR UR21, R9 ;  /* 0x00000000091572ca */ /* 0x000fe400000e0000 */
[----:B------:R-:W-:Y:S02]  /*f340*/  MOV R7, 0x40000040 ;  /* 0x4000004000077802 */ /* 0x000fe40000000f00 */
        /* <DEDUP_REMOVED lines=46> */
[----:B------:R-:W-:Y:S01]  /*f630*/  IMAD.MOV.U32 R7, RZ, RZ, 0x40000040 ;  /* 0x40000040ff077424 */ /* 0x000fe200078e00ff */
[----:B------:R-:W-:Y:S01]  /*f640*/  R2UR UR6, R6 ;  /* 0x00000000060672ca */ /* 0x000fe200000e0000 */
[----:B------:R-:W-:Y:S01]  /*f650*/  VIADD R6, R4, 0x204 ;  /* 0x0000020404067836 */ /* 0x000fe20000000000 */
        /* <DEDUP_REMOVED lines=11> */
[----:B------:R-:W-:Y:S01]  /*f710*/  IMAD.MOV.U32 R7, RZ, RZ, 0x40000040 ;  /* 0x40000040ff077424 */ /* 0x000fe200078e00ff */
[----:B------:R-:W-:Y:S02]  /*f720*/  R2UR UR14, R6 ;  /* 0x00000000060e72ca */ /* 0x000fe400000e0000 */
[----:B------:R-:W-:Y:S02]  /*f730*/  IADD3 R6, R8, 0x4, RZ ;  /* 0x0000000408067810 */ /* 0x000fe40007ffe0ff */
[----:B------:R-:W-:Y:S02]  /*f740*/  R2UR UR5, R7 ;  /* 0x00000000070572ca */ /* 0x000fe400000e0000 */
[C---:B------:R-:W-:Y:S02]  /*f750*/  R2UR UR4, R6.reuse ;  /* 0x00000000060472ca */ /* 0x040fe400000e0000 */
[----:B------:R-:W-:-:S02]  /*f760*/  R2UR UR8, R6 ;  /* 0x00000000060872ca */ /* 0x000fc400000e0000 */
[C---:B------:R-:W-:Y:S02]  /*f770*/  R2UR UR9, R7.reuse ;  /* 0x00000000070972ca */ /* 0x040fe400000e0000 */
        /* <DEDUP_REMOVED lines=31> */
[----:B------:R-:W-:Y:S02]  /*f970*/  R2UR UR10, R20 ;  /* 0x00000000140a72ca */ /* 0x000fe400000e0000 */
[----:B------:R-:W-:Y:S01]  /*f980*/  IADD3 R20, R4, 0x306, RZ ;  /* 0x0000030604147810 */ /* 0x000fe20007ffe0ff */
[----:B------:R-:W-:Y:S01]  /*f990*/  VIADD R4, R8, 0x6 ;  /* 0x0000000608047836 */ /* 0x000fe20000000000 */
[----:B------:R-:W-:Y:S01]  /*f9a0*/  R2UR UR11, R21 ;  /* 0x00000000150b72ca */ /* 0x000fe200000e0000 */
[----:B------:R-:W-:Y:S01]  /*f9b0*/  IMAD.MOV.U32 R21, RZ, RZ, 0x40000040 ;  /* 0x40000040ff157424 */ /* 0x000fe200078e00ff */
[----:B------:R-:W-:Y:S02]  /*f9c0*/  R2UR UR9, R5 ;  /* 0x00000000050972ca */ /* 0x000fe400000e0000 */
[C---:B------:R-:W-:Y:S02]  /*f9d0*/  R2UR UR4, R4.reuse ;  /* 0x00000000040472ca */ /* 0x040fe400000e0000 */
        /* <DEDUP_REMOVED lines=40> */
.L_x_10030:
[----:B------:R-:W0:Y:S01]  /*fc60*/  LDC R3, c[0x0][0x448] ;  /* 0x00011200ff037b82 */ /* 0x000e220000000800 */
[----:B------:R-:W-:Y:S02]  /*fc70*/  IMAD.IADD R111, R208, 0x1, R200 ;  /* 0x00000001d06f7824 */ /* 0x000fe400078e02c8 */
[----:B------:R-:W-:Y:S02]  /*fc80*/  IMAD.MOV.U32 R15, RZ, RZ, -0xa0 ;  /* 0xffffff60ff0f7424 */ /* 0x000fe400078e00ff */
[----:B------:R-:W-:Y:S01]  /*fc90*/  VIADD R219, R104, 0xfffffffe ;  /* 0xfffffffe68db7836 */ /* 0x000fe20000000000 */
[----:B0-----:R-:W-:-:S13]  /*fca0*/  ISETP.NE.AND P0, PT, R3, 0x1, PT ;  /* 0x000000010300780c */ /* 0x001fda0003f05270 */
[----:B------:R-:W0:Y:S08]  /*fcb0*/  @P0 LDC R12, c[0x0][0x44c] ;  /* 0x00011300ff0c0b82 */ /* 0x000e300000000800 */
[----:B------:R-:W1:Y:S01]  /*fcc0*/  @P0 LDC R20, c[0x0][0x450] ;  /* 0x00011400ff140b82 */ /* 0x000e620000000800 */
[----:B0-----:R-:W-:-:S04]  /*fcd0*/  @P0 IMAD.HI.U32 R3, R111, R12, RZ ;  /* 0x0000000c6f030227 */ /* 0x001fc800078e00ff */
[C---:B------:R-:W-:Y:S01]  /*fce0*/  IMAD R12, R104.reuse, R15, 0xa1 ;  /* 0x000000a1680c7424 */ /* 0x040fe200078e020f */
[----:B-1----:R-:W-:Y:S01]  /*fcf0*/  @P0 SHF.R.U32.HI R111, RZ, R20, R3 ;  /* 0x00000014ff6f0219 */ /* 0x002fe20000011603 */
[--C-:B------:R-:W-:Y:S02]  /*fd00*/  IMAD R3, R104, -0xa0, R189.reuse ;  /* 0xffffff6068037824 */ /* 0x100fe400078e02bd */
[----:B------:R-:W-:Y:S02]  /*fd10*/  IMAD R12, R207, -0x2, R12 ;  /* 0xfffffffecf0c7824 */ /* 0x000fe400078e020c */
[----:B------:R-:W0:Y:S01]  /*fd20*/  SHFL.IDX PT, R13, R111, 0x1, 0x1c1f ;  /* 0x003c1f006f0d7f89 */ /* 0x000e2200000e0000 */
[----:B------:R-:W-:Y:S02]  /*fd30*/  IADD3 R110, R3, 0xa0, RZ ;  /* 0x000000a0036e7810 */ /* 0x000fe40007ffe0ff */
[----:B------:R-:W-:Y:S01]  /*fd40*/  IADD3 R107, -R191, R12, R189 ;  /* 0x0000000cbf6b7210 */ /* 0x000fe20007ffe1bd */
[----:B------:R-:W1:Y:S02]  /*fd50*/  SHFL.IDX PT, R111, R111, RZ, 0x1c1f ;  /* 0x001c1fff6f6f7589 */ /* 0x000e6400000e0000 */
[----:B------:R-:W-:-:S05]  /*fd60*/  IMAD R110, R207, -0x2, R110 ;  /* 0xfffffffecf6e7824 */ /* 0x000fca00078e026e */
        /* <DEDUP_REMOVED lines=118> */
[----:B------:R-:W-:Y:S02]  /*104d0*/  FMNMX.FTZ R20, R71, R20, !PT ;  /* 0x0000001447147209 */ /* 0x000fe40007810000 */
[----:B-1----:R-:W-:Y:S02]  /*104e0*/  VIADDMNMX R110, R111, R107, R110, PT ;  /* 0x0000006b6f6e7246 */ /* 0x002fe4000380016e */
[----:B------:R-:W-:-:S02]  /*104f0*/  FMNMX.FTZ R26, R39, R20, !PT ;  /* 0x00000014271a7209 */ /* 0x000fc40007810000 */
[C---:B------:R-:W-:Y:S02]  /*10500*/  ISETP.GT.AND P3, PT, R110.reuse, 0x1, PT ;  /* 0x000000016e00780c */ /* 0x040fe40003f64270 */
[C---:B------:R-:W-:Y:S01]  /*10510*/  ISETP.GT.AND P4, PT, R110.reuse, 0x8, PT ;  /* 0x000000086e00780c */ /* 0x040fe20003f84270 */
[----:B------:R-:W0:Y:S01]  /*10520*/  SHFL.BFLY PT, R75, R26, 0x2, 0x1f ;  /* 0x0c401f001a4b7f89 */ /* 0x000e2200000e0000 */
[----:B------:R-:W-:Y:S02]  /*10530*/  FSEL R50, R89, -INF , P3 ;  /* 0xff80000059327808 */ /* 0x000fe40001800000 */
[----:B------:R-:W-:Y:S02]  /*10540*/  ISETP.GT.AND P3, PT, R110, 0x10, PT ;  /* 0x000000106e00780c */ /* 0x000fe40003f64270 */
[----:B0-----:R-:W-:-:S05]  /*10550*/  FMNMX.FTZ R30, R26, R75, !PT ;  /* 0x0000004b1a1e7209 */ /* 0x001fca0007810000 */
[----:B------:R-:W0:Y:S02]  /*10560*/  SHFL.BFLY PT, R75, R30, 0x1, 0x1f ;  /* 0x0c201f001e4b7f89 */ /* 0x000e2400000e0000 */
[----:B0-----:R-:W-:-:S04]  /*10570*/  FMNMX.FTZ R12, R30, R75, !PT ;  /* 0x0000004b1e0c7209 */ /* 0x001fc80007810000 */
[----:B------:R-:W-:Y:S01]  /*10580*/  FSETP.NEU.FTZ.AND P2, PT, R12, -INF , PT ;  /* 0xff8000000c00780b */ /* 0x000fe20003f5d000 */
[----:B------:R-:W-:-:S05]  /*10590*/  FFMA.FTZ R75, R2, R12, -8 ;  /* 0xc1000000024b7423 */ /* 0x000fca000001000c */
[----:B------:R-:W-:Y:S02]  /*105a0*/  FSEL R75, R75, RZ, P2 ;  /* 0x000000ff4b4b7208 */ /* 0x000fe40001000000 */
[----:B------:R-:W-:-:S03]  /*105b0*/  ISETP.GT.AND P2, PT, R110, RZ, PT ;  /* 0x000000ff6e00720c */ /* 0x000fc60003f44270 */
[--C-:B------:R-:W-:Y:S01]  /*105c0*/  FFMA.FTZ R87, R2, R95, -R75.reuse ;  /* 0x0000005f02577223 */ /* 0x100fe2000001084b */
[----:B------:R-:W-:Y:S01]  /*105d0*/  FSEL R91, R88, -INF , P2 ;  /* 0xff800000585b7808 */ /* 0x000fe20001000000 */
[--C-:B------:R-:W-:Y:S01]  /*105e0*/  FFMA.FTZ R42, R2, R99, -R75.reuse ;  /* 0x00000063022a7223 */ /* 0x100fe2000001084b */
[----:B------:R-:W-:Y:S01]  /*105f0*/  ISETP.GT.AND P2, PT, R110, 0x9, PT ;  /* 0x000000096e00780c */ /* 0x000fe20003f44270 */
[--C-:B------:R-:W-:Y:S01]  /*10600*/  FFMA.FTZ R89, R2, R103, -R75.reuse ;  /* 0x0000006702597223 */ /* 0x100fe2000001084b */
[----:B------:R-:W-:Y:S01]  /*10610*/  FSEL R95, R92, -INF , P4 ;  /* 0xff8000005c5f7808 */ /* 0x000fe20002000000 */
[C-C-:B------:R-:W-:Y:S01]  /*10620*/  FFMA.FTZ R46, R2.reuse, R105, -R75.reuse ;  /* 0x00000069022e7223 */ /* 0x140fe2000001084b */
[----:B------:R-:W-:Y:S01]  /*10630*/  FMNMX.FTZ R34, R91, R50, !PT ;  /* 0x000000325b227209 */ /* 0x000fe20007810000 */
[C-C-:B------:R-:W-:Y:S01]  /*10640*/  FFMA.FTZ R20, R2.reuse, R113, -R75.reuse ;  /* 0x0000007102147223 */ /* 0x140fe2000001084b */
[----:B------:R-:W-:Y:S01]  /*10650*/  FSEL R93, R93, -INF , P2 ;  /* 0xff8000005d5d7808 */ /* 0x000fe20001000000 */
[C-C-:B------:R-:W-:Y:S01]  /*10660*/  FFMA.FTZ R79, R2.reuse, R118, -R75.reuse ;  /* 0x00000076024f7223 */ /* 0x140fe2000001084b */
[----:B------:R-:W-:Y:S01]  /*10670*/  FMNMX.FTZ R38, R95, R34, !PT ;  /* 0x000000225f267209 */ /* 0x000fe20007810000 */
[--C-:B------:R-:W-:Y:S01]  /*10680*/  FFMA.FTZ R26, R2, R116, -R75.reuse ;  /* 0x00000074021a7223 */ /* 0x100fe2000001084b */
[----:B------:R-:W-:Y:S01]  /*10690*/  ISETP.GT.AND P2, PT, R110, 0x11, PT ;  /* 0x000000116e00780c */ /* 0x000fe20003f44270 */
[----:B------:R0:W-:Y:S01]  /*106a0*/  MUFU.EX2 R34, R42 ;  /* 0x0000002a00227308 */ /* 0x0001e20000000800 */
[----:B------:R-:W-:Y:S01]  /*106b0*/  FSEL R99, R96, -INF , P3 ;  /* 0xff80000060637808 */ /* 0x000fe20001800000 */
[C-C-:B------:R-:W-:Y:S01]  /*106c0*/  FFMA.FTZ R66, R2.reuse, R66, -R75.reuse ;  /* 0x0000004202427223 */ /* 0x140fe2000001084b */
[----:B------:R-:W-:Y:S01]  /*106d0*/  FMNMX.FTZ R38, R93, R38, !PT ;  /* 0x000000265d267209 */ /* 0x000fe20007810000 */
[--C-:B------:R-:W-:Y:S01]  /*106e0*/  FFMA.FTZ R83, R2, R112, -R75.reuse ;  /* 0x0000007002537223 */ /* 0x100fe2000001084b */
[----:B------:R-:W-:Y:S01]  /*106f0*/  ISETP.GT.AND P3, PT, R110, 0x18, PT ;  /* 0x000000186e00780c */ /* 0x000fe20003f64270 */
[C-C-:B------:R-:W-:Y:S01]  /*10700*/  FFMA.FTZ R30, R2.reuse, R114, -R75.reuse ;  /* 0x00000072021e7223 */ /* 0x140fe2000001084b */
[----:B------:R-:W-:Y:S01]  /*10710*/  FSEL R97, R97, -INF , P2 ;  /* 0xff80000061617808 */ /* 0x000fe20001000000 */
[----:B------:R-:W-:Y:S01]  /*10720*/  MUFU.EX2 R20, R20 ;  /* 0x0000001400147308 */ /* 0x000fe20000000800 */
[----:B------:R-:W-:Y:S01]  /*10730*/  FMNMX.FTZ R38, R99, R38, !PT ;  /* 0x0000002663267209 */ /* 0x000fe20007810000 */
[--C-:B------:R-:W-:Y:S01]  /*10740*/  FFMA.FTZ R86, R2, R86, -R75.reuse ;  /* 0x0000005602567223 */ /* 0x100fe2000001084b */
[----:B------:R-:W-:Y:S01]  /*10750*/  ISETP.GT.AND P2, PT, R110, 0x19, PT ;  /* 0x000000196e00780c */ /* 0x000fe20003f44270 */
[--C-:B------:R-:W-:Y:S01]  /*10760*/  FFMA.FTZ R102, R2, R102, -R75.reuse ;  /* 0x0000006602667223 */ /* 0x100fe2000001084b */
[----:B------:R-:W-:Y:S01]  /*10770*/  FSEL R103, R100, -INF , P3 ;  /* 0xff80000064677808 */ /* 0x000fe20001800000 */
[C-C-:B------:R-:W-:Y:S01]  /*10780*/  FFMA.FTZ R94, R2.reuse, R94, -R75.reuse ;  /* 0x0000005e025e7223 */ /* 0x140fe2000001084b */
[----:B------:R-:W-:Y:S01]  /*10790*/  FMNMX.FTZ R38, R97, R38, !PT ;  /* 0x0000002661267209 */ /* 0x000fe20007810000 */
[----:B------:R-:W-:Y:S01]  /*107a0*/  MUFU.EX2 R79, R79 ;  /* 0x0000004f004f7308 */ /* 0x000fe20000000800 */
[----:B------:R-:W-:Y:S01]  /*107b0*/  FSEL R101, R101, -INF , P2 ;  /* 0xff80000065657808 */ /* 0x000fe20001000000 */
[--C-:B------:R-:W-:Y:S01]  /*107c0*/  FFMA.FTZ R21, R2, R21, -R75.reuse ;  /* 0x0000001502157223 */ /* 0x100fe2000001084b */
[----:B------:R-:W-:Y:S01]  /*107d0*/  ISETP.GT.AND P2, PT, R110, 0x20, PT ;  /* 0x000000206e00780c */ /* 0x000fe20003f44270 */
[C-C-:B------:R-:W-:Y:S01]  /*107e0*/  FFMA.FTZ R43, R2.reuse, R43, -R75.reuse ;  /* 0x0000002b022b7223 */ /* 0x140fe2000001084b */
[----:B0-----:R-:W-:Y:S01]  /*107f0*/  FMNMX.FTZ R42, R103, R38, !PT ;  /* 0x00000026672a7209 */ /* 0x001fe20007810000 */
[--C-:B------:R-:W-:Y:S01]  /*10800*/  FFMA.FTZ R15, R2, R15, -R75.reuse ;  /* 0x0000000f020f7223 */ /* 0x100fe2000001084b */
[----:B------:R-:W-:Y:S01]  /*10810*/  ISETP.GT.AND P3, PT, R110, 0x21, PT ;  /* 0x000000216e00780c */ /* 0x000fe20003f64270 */
[----:B------:R-:W-:Y:S01]  /*10820*/  MUFU.EX2 R26, R26 ;  /* 0x0000001a001a7308 */ /* 0x000fe20000000800 */
[----:B------:R-:W-:Y:S01]  /*10830*/  FSEL R105, R72, -INF , P2 ;  /* 0xff80000048697808 */ /* 0x000fe20001000000 */
[C-C-:B------:R-:W-:Y:S01]  /*10840*/  FFMA.FTZ R13, R2.reuse, R13, -R75.reuse ;  /* 0x0000000d020d7223 */ /* 0x140fe2000001084b */
[----:B------:R-:W-:Y:S01]  /*10850*/  FMNMX.FTZ R42, R101, R42, !PT ;  /* 0x0000002a652a7209 */ /* 0x000fe20007810000 */
[----:B------:R-:W-:Y:S01]  /*10860*/  FFMA.FTZ R39, R2, R39, -R75 ;  /* 0x0000002702277223 */ /* 0x000fe2000001084b */
[----:B------:R-:W-:-:S02]  /*10870*/  ISETP.GT.AND P2, PT, R110, 0x28, PT ;  /* 0x000000286e00780c */ /* 0x000fc40003f44270 */
[----:B------:R-:W-:Y:S01]  /*10880*/  FSEL R107, R73, -INF , P3 ;  /* 0xff800000496b7808 */ /* 0x000fe20001800000 */
[----:B------:R-:W-:-:S01]  /*10890*/  FFMA.FTZ R73, R2, R109, -R75 ;  /* 0x0000006d02497223 */ /* 0x000fc2000001084b */
[----:B------:R-:W-:Y:S01]  /*108a0*/  FMNMX.FTZ R42, R105, R42, !PT ;  /* 0x0000002a692a7209 */ /* 0x000fe20007810000 */
[----:B------:R-:W0:Y:S01]  /*108b0*/  MUFU.EX2 R83, R83 ;  /* 0x0000005300537308 */ /* 0x000e220000000800 */
[----:B------:R-:W-:Y:S02]  /*108c0*/  ISETP.GT.AND P3, PT, R110, 0x29, PT ;  /* 0x000000296e00780c */ /* 0x000fe40003f64270 */
[----:B------:R-:W-:Y:S02]  /*108d0*/  FSEL R109, R76, -INF , P2 ;  /* 0xff8000004c6d7808 */ /* 0x000fe40001000000 */
[----:B------:R-:W-:Y:S02]  /*108e0*/  FMNMX.FTZ R42, R107, R42, !PT ;  /* 0x0000002a6b2a7209 */ /* 0x000fe40007810000 */
[----:B------:R-:W-:Y:S01]  /*108f0*/  ISETP.GT.AND P2, PT, R110, 0x30, PT ;  /* 0x000000306e00780c */ /* 0x000fe20003f44270 */
[----:B------:R-:W-:Y:S01]  /*10900*/  MUFU.EX2 R30, R30 ;  /* 0x0000001e001e7308 */ /* 0x000fe20000000800 */
[----:B------:R-:W-:Y:S01]  /*10910*/  FSEL R111, R77, -INF , P3 ;  /* 0xff8000004d6f7808 */ /* 0x000fe20001800000 */
[----:B------:R-:W-:Y:S01]  /*10920*/  FFMA.FTZ R77, R2, R106, -R75 ;  /* 0x0000006a024d7223 */ /* 0x000fe2000001084b */
[----:B------:R-:W-:-:S02]  /*10930*/  FMNMX.FTZ R42, R109, R42, !PT ;  /* 0x0000002a6d2a7209 */ /* 0x000fc40007810000 */
[----:B------:R-:W-:Y:S02]  /*10940*/  ISETP.GT.AND P3, PT, R110, 0x31, PT ;  /* 0x000000316e00780c */ /* 0x000fe40003f64270 */
[----:B------:R-:W-:Y:S01]  /*10950*/  FSEL R113, R80, -INF , P2 ;  /* 0xff80000050717808 */ /* 0x000fe20001000000 */
[----:B------:R1:W-:Y:S01]  /*10960*/  MUFU.EX2 R38, R46 ;  /* 0x0000002e00267308 */ /* 0x0003e20000000800 */
[----:B------:R-:W-:Y:S02]  /*10970*/  FMNMX.FTZ R42, R111, R42, !PT ;  /* 0x0000002a6f2a7209 */ /* 0x000fe40007810000 */
[C---:B------:R-:W-:Y:S02]  /*10980*/  ISETP.GT.AND P2, PT, R110.reuse, 0x38, PT ;  /* 0x000000386e00780c */ /* 0x040fe40003f44270 */
[----:B------:R-:W-:Y:S02]  /*10990*/  FSEL R81, R81, -INF , P3 ;  /* 0xff80000051517808 */ /* 0x000fe40001800000 */
[----:B------:R-:W-:Y:S01]  /*109a0*/  FMNMX.FTZ R42, R113, R42, !PT ;  /* 0x0000002a712a7209 */ /* 0x000fe20007810000 */
[----:B------:R-:W-:Y:S01]  /*109b0*/  MUFU.EX2 R87, R87 ;  /* 0x0000005700577308 */ /* 0x000fe20000000800 */
[----:B------:R-:W-:Y:S01]  /*109c0*/  ISETP.GT.AND P3, PT, R110, 0x39, PT ;  /* 0x000000396e00780c */ /* 0x000fe20003f64270 */
[----:B-1----:R-:W-:Y:S01]  /*109d0*/  FFMA.FTZ R46, R2, R108, -R75 ;  /* 0x0000006c022e7223 */ /* 0x002fe2000001084b */
[----:B------:R-:W-:-:S02]  /*109e0*/  FSEL R115, R84, -INF , P2 ;  /* 0xff80000054737808 */ /* 0x000fc40001000000 */
[----:B------:R-:W-:Y:S02]  /*109f0*/  FMNMX.FTZ R42, R81, R42, !PT ;  /* 0x0000002a512a7209 */ /* 0x000fe40007810000 */
[----:B------:R-:W-:Y:S01]  /*10a00*/  FSEL R85, R85, -INF , P3 ;  /* 0xff80000055557808 */ /* 0x000fe20001800000 */
[----:B------:R-:W1:Y:S01]  /*10a10*/  MUFU.EX2 R89, R89 ;  /* 0x0000005900597308 */ /* 0x000e620000000800 */
[C---:B------:R-:W-:Y:S02]  /*10a20*/  ISETP.GT.AND P2, PT, R110.reuse, 0x40, PT ;  /* 0x000000406e00780c */ /* 0x040fe40003f44270 */
[----:B------:R-:W-:Y:S02]  /*10a30*/  FMNMX.FTZ R54, R115, R42, !PT ;  /* 0x0000002a73367209 */ /* 0x000fe40007810000 */
[----:B------:R-:W-:Y:S02]  /*10a40*/  ISETP.GT.AND P3, PT, R110, 0x41, PT ;  /* 0x000000416e00780c */ /* 0x000fe40003f64270 */
[----:B------:R-:W-:Y:S01]  /*10a50*/  FSEL R117, R56, -INF , P2 ;  /* 0xff80000038757808 */ /* 0x000fe20001000000 */
[----:B------:R-:W-:Y:S01]  /*10a60*/  MUFU.EX2 R73, R73 ;  /* 0x0000004900497308 */ /* 0x000fe20000000800 */
[----:B------:R-:W-:-:S02]  /*10a70*/  FMNMX.FTZ R54, R85, R54, !PT ;  /* 0x0000003655367209 */ /* 0x000fc40007810000 */
[----:B------:R-:W-:Y:S02]  /*10a80*/  ISETP.GT.AND P2, PT, R110, 0x48, PT ;  /* 0x000000486e00780c */ /* 0x000fe40003f44270 */
[----:B------:R-:W-:Y:S01]  /*10a90*/  FSEL R119, R57, -INF , P3 ;  /* 0xff80000039777808 */ /* 0x000fe20001800000 */
[----:B------:R-:W-:Y:S01]  /*10aa0*/  FFMA.FTZ R57, R2, R98, -R75 ;  /* 0x0000006202397223 */ /* 0x000fe2000001084b */
        /* <DEDUP_REMOVED lines=8> */
[----:B------:R-:W-:Y:S01]  /*10b30*/  FFMA.FTZ R61, R2, R90, -R75 ;  /* 0x0000005a023d7223 */ /* 0x000fe2000001084b */
[----:B------:R-:W-:Y:S02]  /*10b40*/  FMNMX.FTZ R56, R121, R54, !PT ;  /* 0x0000003679387209 */ /* 0x000fe40007810000 */
[----:B------:R-:W-:Y:S02]  /*10b50*/  ISETP.GT.AND P3, PT, R110, 0x51, PT ;  /* 0x000000516e00780c */ /* 0x000fe40003f64270 */
[----:B------:R-:W-:Y:S01]  /*10b60*/  FSEL R125, R64, -INF , P2 ;  /* 0xff800000407d7808 */ /* 0x000fe20001000000 */
[----:B------:R-:W-:Y:S01]  /*10b70*/  MUFU.EX2 R42, R102 ;  /* 0x00000066002a7308 */ /* 0x000fe20000000800 */
[----:B------:R-:W-:-:S02]  /*10b80*/  FMNMX.FTZ R56, R123, R56, !PT ;  /* 0x000000387b387209 */ /* 0x000fc40007810000 */
[C---:B------:R-:W-:Y:S02]  /*10b90*/  ISETP.GT.AND P2, PT, R110.reuse, 0x58, PT ;  /* 0x000000586e00780c */ /* 0x040fe40003f44270 */
[----:B------:R-:W-:Y:S02]  /*10ba0*/  FSEL R65, R65, -INF , P3 ;  /* 0xff80000041417808 */ /* 0x000fe40001800000 */
[----:B------:R-:W-:Y:S01]  /*10bb0*/  FMNMX.FTZ R56, R125, R56, !PT ;  /* 0x000000387d387209 */ /* 0x000fe20007810000 */
[----:B------:R-:W-:Y:S01]  /*10bc0*/  MUFU.EX2 R57, R57 ;  /* 0x0000003900397308 */ /* 0x000fe20000000800 */
[----:B------:R-:W-:Y:S02]  /*10bd0*/  ISETP.GT.AND P3, PT, R110, 0x59, PT ;  /* 0x000000596e00780c */ /* 0x000fe40003f64270 */
[----:B------:R-:W-:Y:S02]  /*10be0*/  FSEL R127, R68, -INF , P2 ;  /* 0xff800000447f7808 */ /* 0x000fe40001000000 */
[----:B------:R-:W-:-:S02]  /*10bf0*/  FMNMX.FTZ R56, R65, R56, !PT ;  /* 0x0000003841387209 */ /* 0x000fc40007810000 */
[----:B------:R-:W-:Y:S01]  /*10c00*/  FSEL R69, R69, -INF , P3 ;  /* 0xff80000045457808 */ /* 0x000fe20001800000 */
[----:B------:R-:W-:Y:S01]  /*10c10*/  MUFU.EX2 R54, R94 ;  /* 0x0000005e00367308 */ /* 0x000fe20000000800 */
[C---:B------:R-:W-:Y:S02]  /*10c20*/  ISETP.GT.AND P2, PT, R110.reuse, 0x60, PT ;  /* 0x000000606e00780c */ /* 0x040fe40003f44270 */
[----:B------:R-:W-:Y:S02]  /*10c30*/  FMNMX.FTZ R56, R127, R56, !PT ;  /* 0x000000387f387209 */ /* 0x000fe40007810000 */
[----:B------:R-:W-:Y:S02]  /*10c40*/  ISETP.GT.AND P3, PT, R110, 0x61, PT ;  /* 0x000000616e00780c */ /* 0x000fe40003f64270 */
[----:B------:R-:W-:Y:S01]  /*10c50*/  FSEL R131, R40, -INF , P2 ;  /* 0xff80000028837808 */ /* 0x000fe20001000000 */
[----:B------:R-:W2:Y:S01]  /*10c60*/  MUFU.EX2 R61, R61 ;  /* 0x0000003d003d7308 */ /* 0x000ea20000000800 */
[----:B------:R-:W-:-:S02]  /*10c70*/  FMNMX.FTZ R56, R69, R56, !PT ;  /* 0x0000003845387209 */ /* 0x000fc40007810000 */
[----:B------:R-:W-:Y:S02]  /*10c80*/  ISETP.GT.AND P2, PT, R110, 0x68, PT ;  /* 0x000000686e00780c */ /* 0x000fe40003f44270 */
[----:B------:R-:W-:Y:S01]  /*10c90*/  FSEL R129, R41, -INF , P3 ;  /* 0xff80000029817808 */ /* 0x000fe20001800000 */
[--C-:B------:R-:W-:Y:S01]  /*10ca0*/  FFMA.FTZ R41, R2, R82, -R75.reuse ;  /* 0x0000005202297223 */ /* 0x100fe2000001084b */
[----:B------:R-:W-:Y:S01]  /*10cb0*/  FMNMX.FTZ R56, R131, R56, !PT ;  /* 0x0000003883387209 */ /* 0x000fe20007810000 */
[----:B------:R-:W-:Y:S01]  /*10cc0*/  MUFU.EX2 R40, R86 ;  /* 0x0000005600287308 */ /* 0x000fe20000000800 */
[----:B------:R-:W-:Y:S02]  /*10cd0*/  ISETP.GT.AND P3, PT, R110, 0x69, PT ;  /* 0x000000696e00780c */ /* 0x000fe40003f64270 */
[----:B------:R-:W-:Y:S01]  /*10ce0*/  FSEL R133, R44, -INF , P2 ;  /* 0xff8000002c857808 */ /* 0x000fe20001000000 */
[----:B------:R-:W-:-:S01]  /*10cf0*/  FFMA.FTZ R44, R2, R78, -R75 ;  /* 0x0000004e022c7223 */ /* 0x000fc2000001084b */
[----:B------:R-:W-:-:S02]  /*10d00*/  FMNMX.FTZ R56, R129, R56, !PT ;  /* 0x0000003881387209 */ /* 0x000fc40007810000 */
[----:B------:R-:W-:Y:S01]  /*10d10*/  ISETP.GT.AND P2, PT, R110, 0x70, PT ;  /* 0x000000706e00780c */ /* 0x000fe20003f44270 */
[----:B------:R-:W-:Y:S01]  /*10d20*/  MUFU.EX2 R41, R41 ;  /* 0x0000002900297308 */ /* 0x000fe20000000800 */
[----:B------:R-:W-:Y:S01]  /*10d30*/  FSEL R135, R45, -INF , P3 ;  /* 0xff8000002d877808 */ /* 0x000fe20001800000 */
[--C-:B------:R-:W-:Y:S01]  /*10d40*/  FFMA.FTZ R45, R2, R74, -R75.reuse ;  /* 0x0000004a022d7223 */ /* 0x100fe2000001084b */
[----:B------:R-:W-:Y:S02]  /*10d50*/  FMNMX.FTZ R56, R133, R56, !PT ;  /* 0x0000003885387209 */ /* 0x000fe40007810000 */
[----:B------:R-:W-:Y:S02]  /*10d60*/  ISETP.GT.AND P3, PT, R110, 0x71, PT ;  /* 0x000000716e00780c */ /* 0x000fe40003f64270 */
[----:B------:R-:W-:Y:S01]  /*10d70*/  FSEL R137, R48, -INF , P2 ;  /* 0xff80000030897808 */ /* 0x000fe20001000000 */
[C-C-:B------:R-:W-:Y:S01]  /*10d80*/  FFMA.FTZ R48, R2.reuse, R47, -R75.reuse ;  /* 0x0000002f02307223 */ /* 0x140fe2000001084b */
[----:B------:R-:W-:Y:S01]  /*10d90*/  FMNMX.FTZ R56, R135, R56, !PT ;  /* 0x0000003887387209 */ /* 0x000fe20007810000 */
[----:B------:R-:W-:Y:S01]  /*10da0*/  FFMA.FTZ R47, R2, R51, -R75 ;  /* 0x00000033022f7223 */ /* 0x000fe2000001084b */
[----:B------:R-:W-:Y:S01]  /*10db0*/  ISETP.GT.AND P2, PT, R110, 0x78, PT ;  /* 0x000000786e00780c */ /* 0x000fe20003f44270 */
[----:B------:R-:W-:Y:S01]  /*10dc0*/  MUFU.EX2 R44, R44 ;  /* 0x0000002c002c7308 */ /* 0x000fe20000000800 */
[----:B------:R-:W-:-:S02]  /*10dd0*/  FSEL R49, R49, -INF , P3 ;  /* 0xff80000031317808 */ /* 0x000fc40001800000 */
[----:B------:R-:W-:Y:S02]  /*10de0*/  FMNMX.FTZ R56, R137, R56, !PT ;  /* 0x0000003889387209 */ /* 0x000fe40007810000 */
[----:B------:R-:W-:Y:S02]  /*10df0*/  ISETP.GT.AND P3, PT, R110, 0x79, PT ;  /* 0x000000796e00780c */ /* 0x000fe40003f64270 */
[----:B------:R-:W-:Y:S01]  /*10e00*/  FSEL R139, R52, -INF , P2 ;  /* 0xff800000348b7808 */ /* 0x000fe20001000000 */
[----:B------:R-:W-:-:S01]  /*10e10*/  FFMA.FTZ R52, R2, R55, -R75 ;  /* 0x0000003702347223 */ /* 0x000fc2000001084b */
[----:B------:R-:W-:Y:S01]  /*10e20*/  FMNMX.FTZ R56, R49, R56, !PT ;  /* 0x0000003831387209 */ /* 0x000fe20007810000 */
[----:B------:R-:W3:Y:S01]  /*10e30*/  MUFU.EX2 R45, R45 ;  /* 0x0000002d002d7308 */ /* 0x000ee20000000800 */
[----:B------:R-:W-:Y:S02]  /*10e40*/  FSEL R53, R53, -INF , P3 ;  /* 0xff80000035357808 */ /* 0x000fe40001800000 */
[----:B------:R-:W-:-:S02]  /*10e50*/  ISETP.GT.AND P2, PT, R110, 0x80, PT ;  /* 0x000000806e00780c */ /* 0x000fc40003f44270 */
[----:B------:R-:W-:Y:S02]  /*10e60*/  FMNMX.FTZ R56, R139, R56, !PT ;  /* 0x000000388b387209 */ /* 0x000fe40007810000 */
[----:B------:R-:W-:Y:S01]  /*10e70*/  ISETP.GT.AND P3, PT, R110, 0x81, PT ;  /* 0x000000816e00780c */ /* 0x000fe20003f64270 */
[----:B------:R-:W-:Y:S01]  /*10e80*/  MUFU.EX2 R21, R21 ;  /* 0x0000001500157308 */ /* 0x000fe20000000800 */
[----:B------:R-:W-:Y:S02]  /*10e90*/  FSEL R141, R24, -INF , P2 ;  /* 0xff800000188d7808 */ /* 0x000fe40001000000 */
[----:B------:R-:W-:Y:S02]  /*10ea0*/  FMNMX.FTZ R56, R53, R56, !PT ;  /* 0x0000003835387209 */ /* 0x000fe40007810000 */
[----:B------:R-:W-:Y:S02]  /*10eb0*/  ISETP.GT.AND P2, PT, R110, 0x88, PT ;  /* 0x000000886e00780c */ /* 0x000fe40003f44270 */
[----:B------:R-:W-:Y:S01]  /*10ec0*/  FSEL R143, R25, -INF , P3 ;  /* 0xff800000198f7808 */ /* 0x000fe20001800000 */
[----:B------:R-:W-:-:S01]  /*10ed0*/  FFMA.FTZ R25, R2, R62, -R75 ;  /* 0x0000003e02197223 */ /* 0x000fc2000001084b */
[----:B------:R-:W-:Y:S01]  /*10ee0*/  FMNMX.FTZ R56, R141, R56, !PT ;  /* 0x000000388d387209 */ /* 0x000fe20007810000 */
[----:B------:R-:W-:Y:S01]  /*10ef0*/  MUFU.EX2 R24, R66 ;  /* 0x0000004200187308 */ /* 0x000fe20000000800 */
[----:B------:R-:W-:-:S02]  /*10f00*/  ISETP.GT.AND P3, PT, R110, 0x89, PT ;  /* 0x000000896e00780c */ /* 0x000fc40003f64270 */
[----:B------:R-:W-:Y:S01]  /*10f10*/  FSEL R145, R28, -INF , P2 ;  /* 0xff8000001c917808 */ /* 0x000fe20001000000 */
[----:B------:R-:W-:-:S01]  /*10f20*/  FFMA.FTZ R28, R2, R70, -R75 ;  /* 0x00000046021c7223 */ /* 0x000fc2000001084b */
[----:B------:R-:W-:Y:S02]  /*10f30*/  FMNMX.FTZ R56, R143, R56, !PT ;  /* 0x000000388f387209 */ /* 0x000fe40007810000 */
[----:B------:R-:W-:Y:S01]  /*10f40*/  ISETP.GT.AND P2, PT, R110, 0x90, PT ;  /* 0x000000906e00780c */ /* 0x000fe20003f44270 */
[----:B------:R-:W-:Y:S01]  /*10f50*/  MUFU.EX2 R25, R25 ;  /* 0x0000001900197308 */ /* 0x000fe20000000800 */
[----:B------:R-:W-:Y:S01]  /*10f60*/  FSEL R147, R29, -INF , P3 ;  /* 0xff8000001d937808 */ /* 0x000fe20001800000 */
[----:B------:R-:W-:Y:S01]  /*10f70*/  FFMA.FTZ R29, R2, R67, -R75 ;  /* 0x00000043021d7223 */ /* 0x000fe2000001084b */
[----:B------:R-:W-:Y:S02]  /*10f80*/  FMNMX.FTZ R56, R145, R56, !PT ;  /* 0x0000003891387209 */ /* 0x000fe40007810000 */
[----:B------:R-:W-:-:S02]  /*10f90*/  ISETP.GT.AND P3, PT, R110, 0x91, PT ;  /* 0x000000916e00780c */ /* 0x000fc40003f64270 */
[----:B------:R-:W-:Y:S01]  /*10fa0*/  FSEL R149, R32, -INF , P2 ;  /* 0xff80000020957808 */ /* 0x000fe20001000000 */
[--C-:B------:R-:W-:Y:S01]  /*10fb0*/  FFMA.FTZ R32, R2, R63, -R75.reuse ;  /* 0x0000003f02207223 */ /* 0x100fe2000001084b */
[----:B------:R-:W-:Y:S01]  /*10fc0*/  FMNMX.FTZ R56, R147, R56, !PT ;  /* 0x0000003893387209 */ /* 0x000fe20007810000 */
[----:B------:R-:W-:Y:S01]  /*10fd0*/  MUFU.EX2 R28, R28 ;  /* 0x0000001c001c7308 */ /* 0x000fe20000000800 */
[----:B------:R-:W-:Y:S02]  /*10fe0*/  ISETP.GT.AND P2, PT, R110, 0x98, PT ;  /* 0x000000986e00780c */ /* 0x000fe40003f44270 */
[----:B------:R-:W-:Y:S01]  /*10ff0*/  FSEL R151, R33, -INF , P3 ;  /* 0xff80000021977808 */ /* 0x000fe20001800000 */
[----:B------:R-:W-:-:S01]  /*11000*/  FFMA.FTZ R33, R2, R58, -R75 ;  /* 0x0000003a02217223 */ /* 0x000fc2000001084b */
[----:B------:R-:W-:Y:S01]  /*11010*/  FMNMX.FTZ R56, R149, R56, !PT ;  /* 0x0000003895387209 */ /* 0x000fe20007810000 */
[----:B------:R-:W-:-:S01]  /*11020*/  FFMA.FTZ R58, R2, R31, -R75 ;  /* 0x0000001f023a7223 */ /* 0x000fc2000001084b */
[----:B------:R-:W-:Y:S01]  /*11030*/  ISETP.GT.AND P3, PT, R110, 0x99, PT ;  /* 0x000000996e00780c */ /* 0x000fe20003f64270 */
[----:B------:R-:W-:Y:S01]  /*11040*/  MUFU.EX2 R29, R29 ;  /* 0x0000001d001d7308 */ /* 0x000fe20000000800 */
[----:B------:R-:W-:Y:S01]  /*11050*/  FSEL R153, R36, -INF , P2 ;  /* 0xff80000024997808 */ /* 0x000fe20001000000 */
[----:B------:R-:W-:Y:S01]  /*11060*/  FFMA.FTZ R36, R2, R3, -R75 ;  /* 0x0000000302247223 */ /* 0x000fe2000001084b */
[----:B------:R-:W-:-:S02]  /*11070*/  FMNMX.FTZ R56, R151, R56, !PT ;  /* 0x0000003897387209 */ /* 0x000fc40007810000 */
[----:B------:R-:W-:Y:S01]  /*11080*/  FSEL R155, R37, -INF , P3 ;  /* 0xff800000259b7808 */ /* 0x000fe20001800000 */
[----:B------:R-:W-:-:S01]  /*11090*/  FFMA.FTZ R37, R2, R59, -R75 ;  /* 0x0000003b02257223 */ /* 0x000fc2000001084b */
[----:B------:R-:W-:Y:S01]  /*110a0*/  FMNMX.FTZ R56, R153, R56, !PT ;  /* 0x0000003899387209 */ /* 0x000fe20007810000 */
[----:B------:R-:W4:Y:S01]  /*110b0*/  MUFU.EX2 R33, R33 ;  /* 0x0000002100217308 */ /* 0x000f220000000800 */
[----:B0-----:R-:W-:Y:S02]  /*110c0*/  F2FP.SATFINITE.E4M3.F32.PACK_AB_MERGE_C R185, R83, R26, RZ ;  /* 0x0000001a53b9723e */ /* 0x001fe400048070ff */
[----:B------:R-:W-:Y:S02]  /*110d0*/  FMNMX.FTZ R56, R155, R56, !PT ;  /* 0x000000389b387209 */ /* 0x000fe40007810000 */
[----:B-1----:R-:W-:Y:S02]  /*110e0*/  F2FP.SATFINITE.E4M3.F32.PACK_AB_MERGE_C R187, R89, R34, RZ ;  /* 0x0000002259bb723e */ /* 0x002fe400048070ff */
[----:B------:R-:W-:Y:S01]  /*110f0*/  F2FP.SATFINITE.E4M3.F32.PACK_AB_MERGE_C R185, R79, R20, R185 ;  /* 0x000000144fb9723e */ /* 0x000fe200048070b9 */
[----:B------:R-:W0:Y:S01]  /*11100*/  SHFL.BFLY PT, R63, R56, 0x2, 0x1f ;  /* 0x0c401f00383f7f89 */ /* 0x000e2200000e0000 */
[----:B--2---:R-:W-:Y:S01]  /*11110*/  F2FP.SATFINITE.E4M3.F32.PACK_AB_MERGE_C R183, R61, R54, RZ ;  /* 0x000000363db7723e */ /* 0x004fe200048070ff */
[----:B------:R-:W-:Y:S01]  /*11120*/  MUFU.EX2 R32, R32 ;  /* 0x0000002000207308 */ /* 0x000fe20000000800 */
[----:B------:R-:W-:-:S02]  /*11130*/  F2FP.SATFINITE.E4M3.F32.PACK_AB_MERGE_C R187, R87, R30, R187 ;  /* 0x0000001e57bb723e */ /* 0x000fc400048070bb */
[----:B---3--:R-:W-:Y:S02]  /*11140*/  F2FP.SATFINITE.E4M3.F32.PACK_AB_MERGE_C R177, R45, R44, RZ ;  /* 0x0000002c2db1723e */ /* 0x008fe400048070ff */
[----:B------:R-:W-:Y:S02]  /*11150*/  F2FP.SATFINITE.E4M3.F32.PACK_AB_MERGE_C R181, R77, R46, RZ ;  /* 0x0000002e4db5723e */ /* 0x000fe400048070ff */
[----:B----4-:R-:W-:Y:S01]  /*11160*/  F2FP.SATFINITE.E4M3.F32.PACK_AB_MERGE_C R179, R33, R28, RZ ;  /* 0x0000001c21b3723e */ /* 0x010fe200048070ff */
[----:B------:R-:W1:Y:S01]  /*11170*/  MUFU.EX2 R48, R48 ;  /* 0x0000003000307308 */ /* 0x000e620000000800 */
[----:B------:R-:W-:Y:S02]  /*11180*/  F2FP.SATFINITE.E4M3.F32.PACK_AB_MERGE_C R181, R73, R38, R181 ;  /* 0x0000002649b5723e */ /* 0x000fe400048070b5 */
[----:B------:R-:W-:Y:S02]  /*11190*/  F2FP.SATFINITE.E4M3.F32.PACK_AB_MERGE_C R179, R25, R24, R179 ;  /* 0x0000001819b3723e */ /* 0x000fe400048070b3 */
[----:B------:R-:W-:-:S02]  /*111a0*/  F2FP.SATFINITE.E4M3.F32.PACK_AB_MERGE_C R183, R57, R42, R183 ;  /* 0x0000002a39b7723e */ /* 0x000fc400048070b7 */
[----:B------:R-:W-:Y:S01]  /*111b0*/  F2FP.SATFINITE.E4M3.F32.PACK_AB_MERGE_C R177, R41, R40, R177 ;  /* 0x0000002829b1723e */ /* 0x000fe200048070b1 */
[----:B------:R-:W-:Y:S01]  /*111c0*/  MUFU.EX2 R36, R36 ;  /* 0x0000002400247308 */ /* 0x000fe20000000800 */
[----:B0-----:R-:W-:Y:S01]  /*111d0*/  FMNMX.FTZ R63, R56, R63, !PT ;  /* 0x0000003f383f7209 */ /* 0x001fe20007810000 */
[C-C-:B------:R-:W-:Y:S01]  /*111e0*/  FFMA.FTZ R56, R2.reuse, R27, -R75.reuse ;  /* 0x0000001b02387223 */ /* 0x140fe2000001084b */
[----:B------:R-:W-:-:S05]  /*111f0*/  FFMA.FTZ R27, R2, R71, -R75 ;  /* 0x00000047021b7223 */ /* 0x000fca000001084b */
[----:B------:R-:W-:Y:S01]  /*11200*/  MUFU.EX2 R37, R37 ;  /* 0x0000002500257308 */ /* 0x000fe20000000800 */
[----:B-1----:R-:W-:Y:S01]  /*11210*/  F2FP.SATFINITE.E4M3.F32.PACK_AB_MERGE_C R173, R48, R21, RZ ;  /* 0x0000001530ad723e */ /* 0x002fe200048070ff */
[----:B------:R-:W0:Y:S03]  /*11220*/  SHFL.BFLY PT, R60, R63, 0x1, 0x1f ;  /* 0x0c201f003f3c7f89 */ /* 0x000e2600000e0000 */
[----:B------:R-:W-:-:S03]  /*11230*/  F2FP.SATFINITE.E4M3.F32.PACK_AB_MERGE_C R173, R32, R29, R173 ;  /* 0x0000001d20ad723e */ /* 0x000fc600048070ad */
[----:B------:R-:W-:Y:S08]  /*11240*/  MUFU.EX2 R47, R47 ;  /* 0x0000002f002f7308 */ /* 0x000ff00000000800 */
[----:B------:R-:W-:Y:S08]  /*11250*/  MUFU.EX2 R52, R52 ;  /* 0x0000003400347308 */ /* 0x000ff00000000800 */
[----:B------:R-:W-:Y:S01]  /*11260*/  MUFU.EX2 R43, R43 ;  /* 0x0000002b002b7308 */ /* 0x000fe20000000800 */
[----:B0-----:R-:W-:Y:S01]  /*11270*/  FMNMX.FTZ R3, R63, R60, !PT ;  /* 0x0000003c3f037209 */ /* 0x001fe20007810000 */
[----:B------:R-:W-:Y:S01]  /*11280*/  FFMA.FTZ R60, R2, R35, -R75 ;  /* 0x00000023023c7223 */ /* 0x000fe2000001084b */
[----:B------:R-:W-:-:S02]  /*11290*/  FADD.FTZ R75, R20, R79 ;  /* 0x0000004f144b7221 */ /* 0x000fc40000010000 */
[----:B------:R-:W-:Y:S01]  /*112a0*/  FSETP.NEU.FTZ.AND P2, PT, R3, -INF , PT ;  /* 0xff8000000300780b */ /* 0x000fe20003f5d000 */
[----:B------:R-:W-:-:S01]  /*112b0*/  FFMA.FTZ R62, R2, R3, -8 ;  /* 0xc1000000023e7423 */ /* 0x000fc20000010003 */
[----:B------:R-:W-:Y:S01]  /*112c0*/  FADD.FTZ R90, R26, R75 ;  /* 0x0000004b1a5a7221 */ /* 0x000fe20000010000 */
        /* <DEDUP_REMOVED lines=12> */
[----:B------:R-:W-:Y:S01]  /*11390*/  FADD.FTZ R91, R83, R90 ;  /* 0x0000005a535b7221 */ /* 0x000fe20000010000 */
[----:B------:R-:W-:-:S01]  /*113a0*/  FFMA.FTZ R68, R2, R107, -R62 ;  /* 0x0000006b02447223 */ /* 0x000fc2000001083e */
[C-C-:B------:R-:W-:Y:S01]  /*113b0*/  FFMA.FTZ R109, R2.reuse, R109, -R62.reuse ;  /* 0x0000006d026d7223 */ /* 0x140fe2000001083e */
[----:B------:R-:W-:-:S01]  /*113c0*/  FFMA.FTZ R111, R2, R111, -R62 ;  /* 0x0000006f026f7223 */ /* 0x000fc2000001083e */
[----:B------:R-:W0:Y:S01]  /*113d0*/  MUFU.EX2 R50, R50 ;  /* 0x0000003200327308 */ /* 0x000e220000000800 */
[----:B------:R-:W-:-:S01]  /*113e0*/  FADD.FTZ R92, R30, R91 ;  /* 0x0000005b1e5c7221 */ /* 0x000fc20000010000 */
[C-C-:B------:R-:W-:Y:S01]  /*113f0*/  FFMA.FTZ R63, R2.reuse, R113, -R62.reuse ;  /* 0x00000071023f7223 */ /* 0x140fe2000001083e */
[----:B------:R-:W-:-:S01]  /*11400*/  FFMA.FTZ R72, R2, R81, -R62 ;  /* 0x0000005102487223 */ /* 0x000fc2000001083e */
[----:B------:R-:W-:Y:S01]  /*11410*/  FFMA.FTZ R82, R2, R115, -R62 ;  /* 0x0000007302527223 */ /* 0x000fe2000001083e */
[----:B------:R-:W-:-:S01]  /*11420*/  FADD.FTZ R91, R87, R92 ;  /* 0x0000005c575b7221 */ /* 0x000fc20000010000 */
[C-C-:B------:R-:W-:Y:S01]  /*11430*/  FFMA.FTZ R85, R2.reuse, R85, -R62.reuse ;  /* 0x0000005502557223 */ /* 0x140fe2000001083e */
[----:B------:R-:W-:-:S01]  /*11440*/  FFMA.FTZ R67, R2, R117, -R62 ;  /* 0x0000007502437223 */ /* 0x000fc2000001083e */
[----:B------:R-:W1:Y:S01]  /*11450*/  MUFU.EX2 R51, R51 ;  /* 0x0000003300337308 */ /* 0x000e620000000800 */
[----:B------:R-:W-:-:S01]  /*11460*/  FADD.FTZ R92, R34, R91 ;  /* 0x0000005b225c7221 */ /* 0x000fc20000010000 */
[C-C-:B------:R-:W-:Y:S01]  /*11470*/  FFMA.FTZ R74, R2.reuse, R119, -R62.reuse ;  /* 0x00000077024a7223 */ /* 0x140fe2000001083e */
[----:B------:R-:W-:-:S01]  /*11480*/  FFMA.FTZ R78, R2, R121, -R62 ;  /* 0x00000079024e7223 */ /* 0x000fc2000001083e */
[----:B------:R-:W-:Y:S01]  /*11490*/  FFMA.FTZ R81, R2, R123, -R62 ;  /* 0x0000007b02517223 */ /* 0x000fe2000001083e */
[----:B------:R-:W-:-:S01]  /*114a0*/  FADD.FTZ R91, R89, R92 ;  /* 0x0000005c595b7221 */ /* 0x000fc20000010000 */
[C-C-:B------:R-:W-:Y:S01]  /*114b0*/  FFMA.FTZ R71, R2.reuse, R125, -R62.reuse ;  /* 0x0000007d02477223 */ /* 0x140fe2000001083e */
[----:B------:R-:W-:-:S01]  /*114c0*/  FFMA.FTZ R76, R2, R65, -R62 ;  /* 0x00000041024c7223 */ /* 0x000fc2000001083e */
[----:B------:R-:W2:Y:S01]  /*114d0*/  MUFU.EX2 R66, R66 ;  /* 0x0000004200427308 */ /* 0x000ea20000000800 */
[----:B0-----:R-:W-:-:S01]  /*114e0*/  FADD.FTZ R86, R31, R50 ;  /* 0x000000321f567221 */ /* 0x001fc20000010000 */
[----:B------:R-:W-:Y:S01]  /*114f0*/  FADD.FTZ R92, R38, R91 ;  /* 0x0000005b265c7221 */ /* 0x000fe20000010000 */
[----:B------:R-:W-:-:S01]  /*11500*/  FFMA.FTZ R65, R2, R127, -R62 ;  /* 0x0000007f02417223 */ /* 0x000fc2000001083e */
[----:B------:R-:W-:Y:S01]  /*11510*/  FFMA.FTZ R80, R2, R69, -R62 ;  /* 0x0000004502507223 */ /* 0x000fe2000001083e */
[----:B------:R-:W-:-:S02]  /*11520*/  VIADD R69, R0, 0x22840 ;  /* 0x0002284000457836 */ /* 0x000fc40000000000 */
[----:B------:R-:W-:Y:S01]  /*11530*/  FADD.FTZ R93, R73, R92 ;  /* 0x0000005c495d7221 */ /* 0x000fe20000010000 */
[----:B------:R-:W-:-:S01]  /*11540*/  FFMA.FTZ R0, R2, R131, -R62 ;  /* 0x0000008302007223 */ /* 0x000fc2000001083e */
[----:B------:R-:W0:Y:S01]  /*11550*/  MUFU.EX2 R35, R35 ;  /* 0x0000002300237308 */ /* 0x000e220000000800 */
[----:B-1----:R-:W-:-:S01]  /*11560*/  FADD.FTZ R75, R51, R86 ;  /* 0x00000056334b7221 */ /* 0x002fc20000010000 */
[----:B------:R-:W-:Y:S01]  /*11570*/  FADD.FTZ R92, R46, R93 ;  /* 0x0000005d2e5c7221 */ /* 0x000fe20000010000 */
[----:B------:R-:W-:Y:S01]  /*11580*/  PRMT R69, R228, 0x654, R69 ;  /* 0x00000654e4457816 */ /* 0x000fe20000000045 */
[C-C-:B------:R-:W-:Y:S01]  /*11590*/  FFMA.FTZ R133, R2.reuse, R133, -R62.reuse ;  /* 0x0000008502857223 */ /* 0x140fe2000001083e */
[----:B------:R-:W-:-:S01]  /*115a0*/  FFMA.FTZ R84, R2, R135, -R62 ;  /* 0x0000008702547223 */ /* 0x000fc2000001083e */
[----:B------:R-:W-:Y:S01]  /*115b0*/  FADD.FTZ R89, R77, R92 ;  /* 0x0000005c4d597221 */ /* 0x000fe20000010000 */
[----:B------:R1:W-:Y:S01]  /*115c0*/  SYNCS.ARRIVE.TRANS64.RED.A1T0 RZ, [R69+URZ], RZ ;  /* 0x000000ff45ff79a7 */ /* 0x0003e2000810043f */
[----:B------:R-:W3:Y:S01]  /*115d0*/  MUFU.EX2 R64, R64 ;  /* 0x0000004000407308 */ /* 0x000ee20000000800 */
[----:B--2---:R-:W-:-:S01]  /*115e0*/  FADD.FTZ R90, R66, R75 ;  /* 0x0000004b425a7221 */ /* 0x004fc20000010000 */
[--C-:B------:R-:W-:Y:S01]  /*115f0*/  FFMA.FTZ R75, R2, R53, -R62.reuse ;  /* 0x00000035024b7223 */ /* 0x100fe2000001083e */
[----:B------:R-:W-:Y:S01]  /*11600*/  F2FP.SATFINITE.E4M3.F32.PACK_AB_MERGE_C R184, R66, R51, RZ ;  /* 0x0000003342b8723e */ /* 0x000fe200048070ff */
[----:B------:R-:W-:Y:S01]  /*11610*/  FADD.FTZ R34, R42, R89 ;  /* 0x000000592a227221 */ /* 0x000fe20000010000 */
[----:B------:R-:W-:-:S01]  /*11620*/  FFMA.FTZ R86, R2, R49, -R62 ;  /* 0x0000003102567223 */ /* 0x000fc2000001083e */
[----:B------:R-:W-:Y:S01]  /*11630*/  FFMA.FTZ R137, R2, R137, -R62 ;  /* 0x0000008902897223 */ /* 0x000fe2000001083e */
[----:B------:R-:W-:Y:S01]  /*11640*/  F2FP.SATFINITE.E4M3.F32.PACK_AB_MERGE_C R184, R50, R31, R184 ;  /* 0x0000001f32b8723e */ /* 0x000fe200048070b8 */
[----:B------:R-:W2:Y:S01]  /*11650*/  MUFU.EX2 R59, R59 ;  /* 0x0000003b003b7308 */ /* 0x000ea20000000800 */
[----:B0-----:R-:W-:-:S01]  /*11660*/  FADD.FTZ R53, R35, R90 ;  /* 0x0000005a23357221 */ /* 0x001fc20000010000 */
[C-C-:B-1----:R-:W-:Y:S01]  /*11670*/  FFMA.FTZ R69, R2.reuse, R129, -R62.reuse ;  /* 0x0000008102457223 */ /* 0x142fe2000001083e */
[----:B------:R-:W-:-:S01]  /*11680*/  FFMA.FTZ R139, R2, R139, -R62 ;  /* 0x0000008b028b7223 */ /* 0x000fc2000001083e */
[C-C-:B------:R-:W-:Y:S01]  /*11690*/  FFMA.FTZ R141, R2.reuse, R141, -R62.reuse ;  /* 0x0000008d028d7223 */ /* 0x140fe2000001083e */
[----:B------:R-:W-:-:S01]  /*116a0*/  FFMA.FTZ R143, R2, R143, -R62 ;  /* 0x0000008f028f7223 */ /* 0x000fc2000001083e */
[C-C-:B------:R-:W-:Y:S01]  /*116b0*/  FFMA.FTZ R145, R2.reuse, R145, -R62.reuse ;  /* 0x0000009102917223 */ /* 0x140fe2000001083e */
[----:B------:R-:W-:-:S01]  /*116c0*/  FFMA.FTZ R147, R2, R147, -R62 ;  /* 0x0000009302937223 */ /* 0x000fc2000001083e */
[----:B------:R-:W0:Y:S01]  /*116d0*/  MUFU.EX2 R70, R70 ;  /* 0x0000004600467308 */ /* 0x000e220000000800 */
[----:B---3--:R-:W-:-:S01]  /*116e0*/  FADD.FTZ R90, R64, R53 ;  /* 0x00000035405a7221 */ /* 0x008fc20000010000 */
[C-C-:B------:R-:W-:Y:S01]  /*116f0*/  FFMA.FTZ R149, R2.reuse, R149, -R62.reuse ;  /* 0x0000009502957223 */ /* 0x140fe2000001083e */
[----:B------:R-:W-:-:S01]  /*11700*/  FFMA.FTZ R151, R2, R151, -R62 ;  /* 0x0000009702977223 */ /* 0x000fc2000001083e */
[C-C-:B------:R-:W-:Y:S01]  /*11710*/  FFMA.FTZ R153, R2.reuse, R153, -R62.reuse ;  /* 0x0000009902997223 */ /* 0x140fe2000001083e */
[----:B------:R-:W-:-:S03]  /*11720*/  FFMA.FTZ R62, R2, R155, -R62 ;  /* 0x0000009b023e7223 */ /* 0x000fc6000001083e */
[----:B------:R-:W1:Y:S01]  /*11730*/  MUFU.EX2 R55, R55 ;  /* 0x0000003700377308 */ /* 0x000e620000000800 */
[----:B--2---:R-:W-:-:S07]  /*11740*/  FADD.FTZ R53, R59, R90 ;  /* 0x0000005a3b357221 */ /* 0x004fce0000010000 */
[----:B------:R-:W2:Y:S01]  /*11750*/  MUFU.EX2 R68, R68 ;  /* 0x0000004400447308 */ /* 0x000ea20000000800 */
[----:B0-----:R-:W-:-:S01]  /*11760*/  FADD.FTZ R90, R70, R53 ;  /* 0x00000035465a7221 */ /* 0x001fc20000010000 */
[----:B------:R-:W-:Y:S01]  /*11770*/  F2FP.SATFINITE.E4M3.F32.PACK_AB_MERGE_C R186, R70, R59, RZ ;  /* 0x0000003b46ba723e */ /* 0x000fe200048070ff */
[----:B------:R-:W-:-:S03]  /*11780*/  FADD.FTZ R59, R57, R34 ;  /* 0x00000022393b7221 */ /* 0x000fc60000010000 */
[----:B------:R-:W-:Y:S01]  /*11790*/  F2FP.SATFINITE.E4M3.F32.PACK_AB_MERGE_C R186, R64, R35, R186 ;  /* 0x0000002340ba723e */ /* 0x000fe200048070ba */
[----:B------:R-:W-:-:S01]  /*117a0*/  FADD.FTZ R34, R54, R59 ;  /* 0x0000003b36227221 */ /* 0x000fc20000010000 */
[----:B------:R-:W0:Y:S01]  /*117b0*/  MUFU.EX2 R109, R109 ;  /* 0x0000006d006d7308 */ /* 0x000e220000000800 */
[----:B-1----:R-:W-:-:S02]  /*117c0*/  FADD.FTZ R91, R55, R90 ;  /* 0x0000005a375b7221 */ /* 0x002fc40000010000 */
[----:B------:R-:W-:-:S04]  /*117d0*/  FADD.FTZ R61, R61, R34 ;  /* 0x000000223d3d7221 */ /* 0x000fc80000010000 */
[----:B------:R-:W-:Y:S01]  /*117e0*/  FADD.FTZ R34, R40, R61 ;  /* 0x0000003d28227221 */ /* 0x000fe20000010000 */
[----:B------:R-:W1:Y:S01]  /*117f0*/  MUFU.EX2 R88, R111 ;  /* 0x0000006f00587308 */ /* 0x000e620000000800 */
[----:B--2---:R-:W-:-:S02]  /*11800*/  FADD.FTZ R90, R68, R91 ;  /* 0x0000005b445a7221 */ /* 0x004fc40000010000 */
[----:B------:R-:W-:Y:S01]  /*11810*/  FADD.FTZ R31, R41, R34 ;  /* 0x00000022291f7221 */ /* 0x000fe20000010000 */
[----:B------:R-:W-:-:S03]  /*11820*/  CS2R R40, SRZ ;  /* 0x0000000000287805 */ /* 0x000fc6000001ff00 */
[----:B------:R-:W-:Y:S01]  /*11830*/  FADD.FTZ R34, R44, R31 ;  /* 0x0000001f2c227221 */ /* 0x000fe20000010000 */
[----:B------:R-:W2:Y:S01]  /*11840*/  MUFU.EX2 R63, R63 ;  /* 0x0000003f003f7308 */ /* 0x000ea20000000800 */
[----:B0-----:R-:W-:-:S02]  /*11850*/  FADD.FTZ R83, R109, R90 ;  /* 0x0000005a6d537221 */ /* 0x001fc40000010000 */
[----:B------:R-:W-:-:S04]  /*11860*/  FADD.FTZ R45, R45, R34 ;  /* 0x000000222d2d7221 */ /* 0x000fc80000010000 */
[----:B------:R-:W-:Y:S01]  /*11870*/  FADD.FTZ R34, R24, R45 ;  /* 0x0000002d18227221 */ /* 0x000fe20000010000 */
[----:B------:R-:W0:Y:S01]  /*11880*/  MUFU.EX2 R72, R72 ;  /* 0x0000004800487308 */ /* 0x000e220000000800 */
[----:B-1----:R-:W-:-:S01]  /*11890*/  FADD.FTZ R26, R88, R83 ;  /* 0x00000053581a7221 */ /* 0x002fc20000010000 */
[----:B------:R-:W-:Y:S01]  /*118a0*/  F2FP.SATFINITE.E4M3.F32.PACK_AB_MERGE_C R180, R88, R109, RZ ;  /* 0x0000006d58b4723e */ /* 0x000fe200048070ff */
[----:B------:R-:W-:-:S01]  /*118b0*/  FADD.FTZ R35, R25, R34 ;  /* 0x0000002219237221 */ /* 0x000fc20000010000 */
[----:B------:R-:W-:Y:S02]  /*118c0*/  CS2R R44, SRZ ;  /* 0x00000000002c7805 */ /* 0x000fe4000001ff00 */
[----:B------:R-:W-:Y:S01]  /*118d0*/  F2FP.SATFINITE.E4M3.F32.PACK_AB_MERGE_C R180, R68, R55, R180 ;  /* 0x0000003744b4723e */ /* 0x000fe200048070b4 */
[----:B------:R-:W-:Y:S01]  /*118e0*/  FADD.FTZ R38, R28, R35 ;  /* 0x000000231c267221 */ /* 0x000fe20000010000 */
[----:B------:R-:W1:Y:S01]  /*118f0*/  MUFU.EX2 R82, R82 ;  /* 0x0000005200527308 */ /* 0x000e620000000800 */
[----:B--2---:R-:W-:-:S01]  /*11900*/  FADD.FTZ R51, R63, R26 ;  /* 0x0000001a3f337221 */ /* 0x004fc20000010000 */
[----:B------:R-:W-:Y:S01]  /*11910*/  CS2R R54, SRZ ;  /* 0x0000000000367805 */ /* 0x000fe2000001ff00 */
[----:B------:R-:W-:-:S04]  /*11920*/  FADD.FTZ R38, R33, R38 ;  /* 0x0000002621267221 */ /* 0x000fc80000010000 */
[----:B------:R-:W-:Y:S01]  /*11930*/  FADD.FTZ R33, R29, R38 ;  /* 0x000000261d217221 */ /* 0x000fe20000010000 */
[----:B------:R-:W2:Y:S01]  /*11940*/  MUFU.EX2 R85, R85 ;  /* 0x0000005500557308 */ /* 0x000ea20000000800 */
[----:B0-----:R-:W-:-:S07]  /*11950*/  FADD.FTZ R51, R72, R51 ;  /* 0x0000003348337221 */ /* 0x001fce0000010000 */
[----:B------:R-:W0:Y:S01]  /*11960*/  MUFU.EX2 R67, R67 ;  /* 0x0000004300437308 */ /* 0x000e220000000800 */
[----:B-1----:R-:W-:-:S07]  /*11970*/  FADD.FTZ R20, R82, R51 ;  /* 0x0000003352147221 */ /* 0x002fce0000010000 */
[----:B------:R-:W1:Y:S01]  /*11980*/  MUFU.EX2 R74, R74 ;  /* 0x0000004a004a7308 */ /* 0x000e620000000800 */
[----:B--2---:R-:W-:-:S01]  /*11990*/  FADD.FTZ R20, R85, R20 ;  /* 0x0000001455147221 */ /* 0x004fc20000010000 */
[----:B------:R-:W-:Y:S02]  /*119a0*/  F2FP.SATFINITE.E4M3.F32.PACK_AB_MERGE_C R182, R85, R82, RZ ;  /* 0x0000005255b6723e */ /* 0x000fe400048070ff */
[----:B------:R-:W-:Y:S02]  /*119b0*/  CS2R R82, SRZ ;  /* 0x0000000000527805 */ /* 0x000fe4000001ff00 */
[----:B------:R-:W-:Y:S02]  /*119c0*/  F2FP.SATFINITE.E4M3.F32.PACK_AB_MERGE_C R182, R72, R63, R182 ;  /* 0x0000003f48b6723e */ /* 0x000fe400048070b6 */
[----:B------:R-:W-:Y:S01]  /*119d0*/  CS2R R72, SRZ ;  /* 0x0000000000487805 */ /* 0x000fe2000001ff00 */
[----:B------:R-:W2:Y:S01]  /*119e0*/  MUFU.EX2 R78, R78 ;  /* 0x0000004e004e7308 */ /* 0x000ea20000000800 */
[----:B0-----:R-:W-:-:S07]  /*119f0*/  FADD.FTZ R51, R67, R20 ;  /* 0x0000001443337221 */ /* 0x001fce0000010000 */
[----:B------:R-:W0:Y:S01]  /*11a00*/  MUFU.EX2 R81, R81 ;  /* 0x0000005100517308 */ /* 0x000e220000000800 */
[----:B-1----:R-:W-:-:S07]  /*11a10*/  FADD.FTZ R51, R74, R51 ;  /* 0x000000334a337221 */ /* 0x002fce0000010000 */
[----:B------:R-:W1:Y:S01]  /*11a20*/  MUFU.EX2 R71, R71 ;  /* 0x0000004700477308 */ /* 0x000e620000000800 */
[----:B--2---:R-:W-:-:S01]  /*11a30*/  FADD.FTZ R30, R78, R51 ;  /* 0x000000334e1e7221 */ /* 0x004fc20000010000 */
[----:B------:R-:W-:-:S06]  /*11a40*/  CS2R R50, SRZ ;  /* 0x0000000000327805 */ /* 0x000fcc000001ff00 */
[----:B------:R-:W2:Y:S01]  /*11a50*/  MUFU.EX2 R76, R76 ;  /* 0x0000004c004c7308 */ /* 0x000ea20000000800 */
[----:B0-----:R-:W-:-:S01]  /*11a60*/  FADD.FTZ R30, R81, R30 ;  /* 0x0000001e511e7221 */ /* 0x001fc20000010000 */
[----:B------:R-:W-:Y:S02]  /*11a70*/  F2FP.SATFINITE.E4M3.F32.PACK_AB_MERGE_C R176, R81, R78, RZ ;  /* 0x0000004e51b0723e */ /* 0x000fe400048070ff */
[----:B------:R-:W-:Y:S02]  /*11a80*/  CS2R R78, SRZ ;  /* 0x00000000004e7805 */ /* 0x000fe4000001ff00 */
[----:B------:R-:W-:Y:S02]  /*11a90*/  F2FP.SATFINITE.E4M3.F32.PACK_AB_MERGE_C R176, R74, R67, R176 ;  /* 0x000000434ab0723e */ /* 0x000fe400048070b0 */
[----:B------:R-:W-:Y:S01]  /*11aa0*/  CS2R R66, SRZ ;  /* 0x0000000000427805 */ /* 0x000fe2000001ff00 */
[----:B------:R-:W0:Y:S01]  /*11ab0*/  MUFU.EX2 R65, R65 ;  /* 0x0000004100417308 */ /* 0x000e220000000800 */
[----:B-1----:R-:W-:-:S07]  /*11ac0*/  FADD.FTZ R31, R71, R30 ;  /* 0x0000001e471f7221 */ /* 0x002fce0000010000 */
[----:B------:R-:W1:Y:S01]  /*11ad0*/  MUFU.EX2 R80, R80 ;  /* 0x0000005000507308 */ /* 0x000e620000000800 */
[----:B--2---:R-:W-:-:S07]  /*11ae0*/  FADD.FTZ R34, R76, R31 ;  /* 0x0000001f4c227221 */ /* 0x004fce0000010000 */
[----:B------:R-:W2:Y:S01]  /*11af0*/  MUFU.EX2 R0, R0 ;  /* 0x0000000000007308 */ /* 0x000ea20000000800 */
[----:B0-----:R-:W-:-:S01]  /*11b00*/  FADD.FTZ R31, R65, R34 ;  /* 0x00000022411f7221 */ /* 0x001fc20000010000 */
[----:B------:R-:W-:Y:S01]  /*11b10*/  FADD.FTZ R34, R32, R33 ;  /* 0x0000002120227221 */ /* 0x000fe20000010000 */
[----:B------:R-:W-:Y:S01]  /*11b20*/  IMAD.MOV.U32 R32, RZ, RZ, R200 ;  /* 0x000000ffff207224 */ /* 0x000fe200078e00c8 */
[----:B------:R-:W0:Y:S04]  /*11b30*/  @P0 LDC R33, c[0x0][0x44c] ;  /* 0x00011300ff210b82 */ /* 0x000e280000000800 */
[----:B------:R-:W3:Y:S01]  /*11b40*/  MUFU.EX2 R69, R69 ;  /* 0x0000004500457308 */ /* 0x000ee20000000800 */
[----:B-1----:R-:W-:-:S01]  /*11b50*/  FADD.FTZ R31, R80, R31 ;  /* 0x0000001f501f7221 */ /* 0x002fc20000010000 */
[----:B------:R-:W-:-:S02]  /*11b60*/  F2FP.SATFINITE.E4M3.F32.PACK_AB_MERGE_C R178, R80, R65, RZ ;  /* 0x0000004150b2723e */ /* 0x000fc400048070ff */
[----:B------:R-:W-:Y:S02]  /*11b70*/  CS2R R80, SRZ ;  /* 0x0000000000507805 */ /* 0x000fe4000001ff00 */
[----:B------:R-:W-:Y:S02]  /*11b80*/  CS2R R64, SRZ ;  /* 0x0000000000407805 */ /* 0x000fe4000001ff00 */
[----:B------:R-:W-:Y:S02]  /*11b90*/  F2FP.SATFINITE.E4M3.F32.PACK_AB_MERGE_C R178, R76, R71, R178 ;  /* 0x000000474cb2723e */ /* 0x000fe400048070b2 */
[----:B------:R-:W-:Y:S01]  /*11ba0*/  CS2R R76, SRZ ;  /* 0x00000000004c7805 */ /* 0x000fe2000001ff00 */
[----:B------:R-:W1:Y:S01]  /*11bb0*/  MUFU.EX2 R49, R133 ;  /* 0x0000008500317308 */ /* 0x000e620000000800 */
[----:B--2---:R-:W-:-:S01]  /*11bc0*/  FADD.FTZ R28, R0, R31 ;  /* 0x0000001f001c7221 */ /* 0x004fc20000010000 */
[----:B------:R-:W-:Y:S01]  /*11bd0*/  FADD.FTZ R31, R21, R34 ;  /* 0x00000022151f7221 */ /* 0x000fe20000010000 */
[----:B------:R-:W-:Y:S01]  /*11be0*/  CS2R R70, SRZ ;  /* 0x0000000000467805 */ /* 0x000fe2000001ff00 */
[----:B------:R-:W2:Y:S02]  /*11bf0*/  @P0 LDC R34, c[0x0][0x450] ;  /* 0x00011400ff220b82 */ /* 0x000ea40000000800 */
[----:B------:R-:W-:-:S02]  /*11c00*/  FADD.FTZ R31, R48, R31 ;  /* 0x0000001f301f7221 */ /* 0x000fc40000010000 */
[----:B------:R-:W4:Y:S01]  /*11c10*/  MUFU.EX2 R84, R84 ;  /* 0x0000005400547308 */ /* 0x000f220000000800 */
[----:B---3--:R-:W-:-:S07]  /*11c20*/  FADD.FTZ R28, R69, R28 ;  /* 0x0000001c451c7221 */ /* 0x008fce0000010000 */
[----:B------:R-:W3:Y:S01]  /*11c30*/  MUFU.EX2 R53, R137 ;  /* 0x0000008900357308 */ /* 0x000ee20000000800 */
[----:B-1----:R-:W-:-:S07]  /*11c40*/  FADD.FTZ R25, R49, R28 ;  /* 0x0000001c31197221 */ /* 0x002fce0000010000 */
[----:B------:R-:W1:Y:S01]  /*11c50*/  MUFU.EX2 R86, R86 ;  /* 0x0000005600567308 */ /* 0x000e620000000800 */
[C---:B----4-:R-:W-:Y:S01]  /*11c60*/  F2FP.SATFINITE.E4M3.F32.PACK_AB_MERGE_C R172, R84.reuse, R49, RZ ;  /* 0x0000003154ac723e */ /* 0x050fe200048070ff */
[----:B------:R-:W-:Y:S01]  /*11c70*/  FADD.FTZ R84, R84, R25 ;  /* 0x0000001954547221 */ /* 0x000fe20000010000 */
[----:B------:R-:W-:Y:S02]  /*11c80*/  F2FP.SATFINITE.E4M3.F32.PACK_AB_MERGE_C R25, R52, R47, RZ ;  /* 0x0000002f3419723e */ /* 0x000fe400048070ff */
[----:B------:R-:W-:Y:S02]  /*11c90*/  CS2R R48, SRZ ;  /* 0x0000000000307805 */ /* 0x000fe4000001ff00 */
[----:B------:R-:W-:Y:S01]  /*11ca0*/  F2FP.SATFINITE.E4M3.F32.PACK_AB_MERGE_C R172, R69, R0, R172 ;  /* 0x0000000045ac723e */ /* 0x000fe200048070ac */
[----:B------:R-:W-:Y:S01]  /*11cb0*/  FADD.FTZ R0, R36, R31 ;  /* 0x0000001f24007221 */ /* 0x000fe20000010000 */
[----:B------:R-:W-:Y:S01]  /*11cc0*/  F2FP.SATFINITE.E4M3.F32.PACK_AB_MERGE_C R175, R37, R36, R25 ;  /* 0x0000002425af723e */ /* 0x000fe20004807019 */
[----:B------:R-:W-:Y:S01]  /*11cd0*/  MUFU.EX2 R139, R139 ;  /* 0x0000008b008b7308 */ /* 0x000fe20000000800 */
[----:B---3--:R-:W-:-:S01]  /*11ce0*/  FADD.FTZ R21, R53, R84 ;  /* 0x0000005435157221 */ /* 0x008fc20000010000 */
[----:B------:R-:W-:Y:S01]  /*11cf0*/  FADD.FTZ R28, R37, R0 ;  /* 0x00000000251c7221 */ /* 0x000fe20000010000 */
[----:B0-----:R-:W-:Y:S01]  /*11d00*/  @P0 IMAD.HI.U32 R31, R200, R33, RZ ;  /* 0x00000021c81f0227 */ /* 0x001fe200078e00ff */
[----:B------:R-:W-:-:S02]  /*11d10*/  CS2R R84, SRZ ;  /* 0x0000000000547805 */ /* 0x000fc4000001ff00 */
[----:B------:R-:W-:Y:S01]  /*11d20*/  CS2R R68, SRZ ;  /* 0x0000000000447805 */ /* 0x000fe2000001ff00 */
[----:B------:R-:W-:Y:S01]  /*11d30*/  FADD.FTZ R47, R47, R28 ;  /* 0x0000001c2f2f7221 */ /* 0x000fe20000010000 */
[----:B------:R-:W-:Y:S01]  /*11d40*/  CS2R R36, SRZ ;  /* 0x0000000000247805 */ /* 0x000fe2000001ff00 */
[----:B------:R0:W3:Y:S01]  /*11d50*/  MUFU.EX2 R26, R75 ;  /* 0x0000004b001a7308 */ /* 0x0000e20000000800 */
[----:B-1----:R-:W-:-:S01]  /*11d60*/  FADD.FTZ R0, R86, R21 ;  /* 0x0000001556007221 */ /* 0x002fc20000010000 */
[----:B------:R-:W-:Y:S01]  /*11d70*/  FADD.FTZ R52, R52, R47 ;  /* 0x0000002f34347221 */ /* 0x000fe20000010000 */
[----:B--2---:R-:W-:Y:S02]  /*11d80*/  @P0 SHF.R.U32.HI R32, RZ, R34, R31 ;  /* 0x00000022ff200219 */ /* 0x004fe4000001161f */
[----:B------:R-:W-:Y:S02]  /*11d90*/  CS2R R46, SRZ ;  /* 0x00000000002e7805 */ /* 0x000fe4000001ff00 */
[----:B------:R-:W-:Y:S01]  /*11da0*/  CS2R R34, SRZ ;  /* 0x0000000000227805 */ /* 0x000fe2000001ff00 */
[----:B------:R-:W-:Y:S01]  /*11db0*/  FADD.FTZ R25, R43, R52 ;  /* 0x000000342b197221 */ /* 0x000fe20000010000 */
[----:B------:R-:W1:Y:S01]  /*11dc0*/  MUFU.EX2 R141, R141 ;  /* 0x0000008d008d7308 */ /* 0x000e620000000800 */
[----:B0-----:R-:W-:-:S02]  /*11dd0*/  CS2R R74, SRZ ;  /* 0x00000000004a7805 */ /* 0x001fc4000001ff00 */
[----:B------:R-:W-:-:S05]  /*11de0*/  FADD.FTZ R28, R56, R25 ;  /* 0x00000019381c7221 */ /* 0x000fca0000010000 */
[----:B------:R-:W0:Y:S01]  /*11df0*/  MUFU.EX2 R20, R143 ;  /* 0x0000008f00147308 */ /* 0x000e220000000800 */
[----:B---3--:R-:W-:Y:S01]  /*11e00*/  F2FP.SATFINITE.E4M3.F32.PACK_AB_MERGE_C R21, R26, R139, RZ ;  /* 0x0000008b1a15723e */ /* 0x008fe200048070ff */
[----:B------:R-:W-:-:S03]  /*11e10*/  FADD.FTZ R139, R139, R0 ;  /* 0x000000008b8b7221 */ /* 0x000fc60000010000 */
[----:B------:R-:W-:Y:S01]  /*11e20*/  F2FP.SATFINITE.E4M3.F32.PACK_AB_MERGE_C R174, R86, R53, R21 ;  /* 0x0000003556ae723e */ /* 0x000fe20004807015 */
[----:B------:R-:W-:-:S01]  /*11e30*/  FADD.FTZ R26, R26, R139 ;  /* 0x0000008b1a1a7221 */ /* 0x000fc20000010000 */
[----:B------:R-:W-:Y:S01]  /*11e40*/  CS2R R86, SRZ ;  /* 0x0000000000567805 */ /* 0x000fe2000001ff00 */
[----:B------:R-:W-:Y:S01]  /*11e50*/  MUFU.EX2 R145, R145 ;  /* 0x0000009100917308 */ /* 0x000fe20000000800 */
[----:B------:R-:W-:Y:S01]  /*11e60*/  CS2R R52, SRZ ;  /* 0x0000000000347805 */ /* 0x000fe2000001ff00 */
[----:B-1----:R-:W-:-:S06]  /*11e70*/  FADD.FTZ R21, R141, R26 ;  /* 0x0000001a8d157221 */ /* 0x002fcc0000010000 */
[----:B------:R-:W1:Y:S01]  /*11e80*/  MUFU.EX2 R30, R147 ;  /* 0x00000093001e7308 */ /* 0x000e620000000800 */
[----:B0-----:R-:W-:-:S07]  /*11e90*/  FADD.FTZ R26, R20, R21 ;  /* 0x00000015141a7221 */ /* 0x001fce0000010000 */
[----:B------:R-:W0:Y:S08]  /*11ea0*/  MUFU.EX2 R15, R15 ;  /* 0x0000000f000f7308 */ /* 0x000e300000000800 */
[----:B------:R-:W2:Y:S01]  /*11eb0*/  MUFU.EX2 R58, R58 ;  /* 0x0000003a003a7308 */ /* 0x000ea20000000800 */
[----:B-1----:R-:W-:Y:S01]  /*11ec0*/  F2FP.SATFINITE.E4M3.F32.PACK_AB_MERGE_C R29, R30, R145, RZ ;  /* 0x000000911e1d723e */ /* 0x002fe200048070ff */
[----:B------:R-:W-:-:S03]  /*11ed0*/  FADD.FTZ R145, R145, R26 ;  /* 0x0000001a91917221 */ /* 0x000fc60000010000 */
[----:B------:R-:W-:Y:S01]  /*11ee0*/  F2FP.SATFINITE.E4M3.F32.PACK_AB_MERGE_C R168, R20, R141, R29 ;  /* 0x0000008d14a8723e */ /* 0x000fe2000480701d */
[----:B------:R-:W-:-:S01]  /*11ef0*/  FADD.FTZ R30, R30, R145 ;  /* 0x000000911e1e7221 */ /* 0x000fc20000010000 */
[----:B------:R-:W-:Y:S01]  /*11f00*/  IADD3 R20, R32, R189, -R191 ;  /* 0x000000bd20147210 */ /* 0x000fe20007ffe8bf */
[----:B------:R-:W1:Y:S01]  /*11f10*/  MUFU.EX2 R149, R149 ;  /* 0x0000009500957308 */ /* 0x000e620000000800 */
[----:B0-----:R-:W-:-:S01]  /*11f20*/  FADD.FTZ R21, R15, R28 ;  /* 0x0000001c0f157221 */ /* 0x001fc20000010000 */
[----:B------:R-:W-:Y:S02]  /*11f30*/  CS2R R32, SRZ ;  /* 0x0000000000207805 */ /* 0x000fe4000001ff00 */
[----:B------:R-:W-:-:S04]  /*11f40*/  IMAD.HI R28, R20, 0x66666667, RZ ;  /* 0x66666667141c7827 */ /* 0x000fc800078e02ff */
[----:B------:R-:W0:Y:S01]  /*11f50*/  MUFU.EX2 R13, R13 ;  /* 0x0000000d000d7308 */ /* 0x000e220000000800 */
[C---:B--2---:R-:W-:Y:S01]  /*11f60*/  F2FP.SATFINITE.E4M3.F32.PACK_AB_MERGE_C R15, R58.reuse, R15, RZ ;  /* 0x0000000f3a0f723e */ /* 0x044fe200048070ff */
[----:B------:R-:W-:-:S03]  /*11f70*/  FADD.FTZ R58, R58, R21 ;  /* 0x000000153a3a7221 */ /* 0x000fc60000010000 */
[----:B------:R-:W-:Y:S02]  /*11f80*/  F2FP.SATFINITE.E4M3.F32.PACK_AB_MERGE_C R169, R56, R43, R15 ;  /* 0x0000002b38a9723e */ /* 0x000fe4000480700f */
[----:B------:R-:W-:Y:S02]  /*11f90*/  CS2R R56, SRZ ;  /* 0x0000000000387805 */ /* 0x000fe4000001ff00 */
        /* <DEDUP_REMOVED lines=10> */
[----:B-1----:R-:W-:-:S01]  /*12040*/  FADD.FTZ R26, R60, R21 ;  /* 0x000000153c1a7221 */ /* 0x002fc20000010000 */
[----:B------:R-:W-:-:S06]  /*12050*/  SHF.R.U32.HI R21, RZ, 0x1f, R28 ;  /* 0x0000001fff157819 */ /* 0x000fcc000001161c */
[----:B------:R-:W-:Y:S01]  /*12060*/  MUFU.EX2 R153, R153 ;  /* 0x0000009900997308 */ /* 0x000fe20000000800 */
[----:B0-----:R-:W-:-:S07]  /*12070*/  CS2R R38, SRZ ;  /* 0x0000000000267805 */ /* 0x001fce000001ff00 */
[----:B------:R-:W0:Y:S01]  /*12080*/  MUFU.EX2 R62, R62 ;  /* 0x0000003e003e7308 */ /* 0x000e220000000800 */
[----:B--2---:R-:W-:Y:S01]  /*12090*/  F2FP.SATFINITE.E4M3.F32.PACK_AB_MERGE_C R15, R0, R27, RZ ;  /* 0x0000001b000f723e */ /* 0x004fe200048070ff */
[----:B------:R-:W-:-:S03]  /*120a0*/  FADD.FTZ R27, R27, R26 ;  /* 0x0000001a1b1b7221 */ /* 0x000fc60000010000 */
[----:B------:R-:W-:Y:S01]  /*120b0*/  F2FP.SATFINITE.E4M3.F32.PACK_AB_MERGE_C R171, R60, R13, R15 ;  /* 0x0000000d3cab723e */ /* 0x000fe2000480700f */
[----:B------:R-:W-:-:S01]  /*120c0*/  FADD.FTZ R0, R0, R27 ;  /* 0x0000001b00007221 */ /* 0x000fc20000010000 */
[----:B------:R-:W-:Y:S02]  /*120d0*/  LEA.HI.SX32 R15, R28, R21, 0x1a ;  /* 0x000000151c0f7211 */ /* 0x000fe400078fd2ff */
[----:B------:R-:W-:Y:S02]  /*120e0*/  CS2R R60, SRZ ;  /* 0x00000000003c7805 */ /* 0x000fe4000001ff00 */
[----:B------:R-:W-:Y:S02]  /*120f0*/  CS2R R28, SRZ ;  /* 0x00000000001c7805 */ /* 0x000fe4000001ff00 */
[----:B------:R-:W-:Y:S02]  /*12100*/  CS2R R26, SRZ ;  /* 0x00000000001a7805 */ /* 0x000fe4000001ff00 */
[----:B------:R-:W-:-:S04]  /*12110*/  VIMNMX R15, RZ, R15, !PT ;  /* 0x0000000fff0f7248 */ /* 0x000fc80007fe0100 */
[----:B------:R-:W-:Y:S02]  /*12120*/  ISETP.GE.AND P2, PT, R219, R15, PT ;  /* 0x0000000fdb00720c */ /* 0x000fe40003f46270 */
[----:B0-----:R-:W-:Y:S01]  /*12130*/  F2FP.SATFINITE.E4M3.F32.PACK_AB_MERGE_C R25, R62, R153, RZ ;  /* 0x000000993e19723e */ /* 0x001fe200048070ff */
[----:B------:R-:W-:-:S03]  /*12140*/  FADD.FTZ R153, R153, R20 ;  /* 0x0000001499997221 */ /* 0x000fc60000010000 */
[----:B------:R-:W-:Y:S01]  /*12150*/  F2FP.SATFINITE.E4M3.F32.PACK_AB_MERGE_C R170, R24, R149, R25 ;  /* 0x0000009518aa723e */ /* 0x000fe20004807019 */
[----:B------:R-:W-:-:S01]  /*12160*/  FADD.FTZ R13, R62, R153 ;  /* 0x000000993e0d7221 */ /* 0x000fc20000010000 */
[----:B------:R-:W-:Y:S02]  /*12170*/  CS2R R62, SRZ ;  /* 0x00000000003e7805 */ /* 0x000fe4000001ff00 */
[----:B------:R-:W-:-:S03]  /*12180*/  CS2R R24, SRZ ;  /* 0x0000000000187805 */ /* 0x000fc6000001ff00 */
[----:B------:R-:W-:Y:S05]  /*12190*/  @!P2 BRA `(.L_x_10031) ;  /* 0x00000038004ca947 */ /* 0x000fea0003800000 */
[----:B------:R-:W-:Y:S02]  /*121a0*/  IMAD.MOV.U32 R217, RZ, RZ, R12 ;  /* 0x000000ffffd97224 */ /* 0x000fe400078e000c */
[----:B------:R-:W-:Y:S02]  /*121b0*/  IMAD.MOV.U32 R218, RZ, RZ, R3 ;  /* 0x000000ffffda7224 */ /* 0x000fe400078e0003 */
[----:B------:R-:W-:Y:S02]  /*121c0*/  IMAD.MOV.U32 R223, RZ, RZ, R197 ;  /* 0x000000ffffdf7224 */ /* 0x000fe400078e00c5 */
[----:B------:R-:W-:Y:S02]  /*121d0*/  IMAD.MOV.U32 R220, RZ, RZ, R193 ;  /* 0x000000ffffdc7224 */ /* 0x000fe400078e00c1 */
[----:B------:R-:W-:-:S07]  /*121e0*/  IMAD.MOV.U32 R87, RZ, RZ, RZ ;  /* 0x000000ffff577224 */ /* 0x000fce00078e00ff */
.L_x_10043:
        /* <DEDUP_REMOVED lines=8> */
.L_x_10033:
[----:B------:R-:W-:Y:S02]  /*12270*/  IADD3 R3, R220, 0x1, RZ ;  /* 0x00000001dc037810 */ /* 0x000fe40007ffe0ff */
[----:B------:R-:W-:Y:S02]  /*12280*/  SHF.L.U32 R12, R197, 0x1f, RZ ;  /* 0x0000001fc50c7819 */ /* 0x000fe400000006ff */
[----:B------:R-:W-:-:S04]  /*12290*/  ISETP.NE.AND P3, PT, R3, 0x2, PT ;  /* 0x000000020300780c */ /* 0x000fc80003f65270 */
[----:B------:R-:W-:-:S05]  /*122a0*/  SEL R3, R3, RZ, P3 ;  /* 0x000000ff03037207 */ /* 0x000fca0001800000 */
[----:B------:R-:W-:-:S04]  /*122b0*/  IMAD R3, R3, 0x8, R18 ;  /* 0x0000000803037824 */ /* 0x000fc800078e0212 */
[----:B------:R0:W1:Y:S01]  /*122c0*/  SYNCS.PHASECHK.TRANS64.TRYWAIT P3, [R3+URZ+0x22830], R12 ;  /* 0x0228300c030075a7 */ /* 0x000062000806017f */
[----:B------:R-:W-:Y:S05]  /*122d0*/  @!P1 BRA `(.L_x_10034) ;  /* 0x0000000000049947 */ /* 0x000fea0003800000 */
[----:B------:R-:W-:Y:S01]  /*122e0*/  BPT.TRAP 0x1 ;  /* 0x000000040000795c */ /* 0x000fe20000300000 */
.L_x_10034:
[----:B------:R-:W-:Y:S04]  /*122f0*/  BSSY B0, `(.L_x_10032) ;  /* 0x0000004000007945 */ /* 0x000fe80003800000 */
[----:B-1----:R-:W-:Y:S05]  /*12300*/  @P3 BRA `(.L_x_10035) ;  /* 0x0000000000083947 */ /* 0x002fea0003800000 */
[----:B------:R-:W1:Y:S02]  /*12310*/  SYNCS.PHASECHK.TRANS64.TRYWAIT P3, [R3+URZ+0x22830], R12 ;  /* 0x0228300c030075a7 */ /* 0x000e64000806017f */
[----:B-1----:R-:W-:Y:S05]  /*12320*/  @!P3 BRA `(.L_x_10036) ;  /* 0x0000012c00ecb947 */ /* 0x002fea0003800000 */
.L_x_10035:
[----:B------:R-:W-:Y:S05]  /*12330*/  BSYNC B0 ;  /* 0x0000000000007941 */ /* 0x000fea0003800000 */
.L_x_10032:
[----:B01----:R-:W0:Y:S01]  /*12340*/  S2R R3, SR_TID.X ;  /* 0x0000000000037919 */ /* 0x003e220000002100 */
[----:B------:R-:W-:Y:S01]  /*12350*/  VIADD R193, R220, 0x1 ;  /* 0x00000001dcc17836 */ /* 0x000fe20000000000 */
[----:B------:R-:W-:Y:S05]  /*12360*/  WARPSYNC.ALL ;  /* 0x0000000000007948 */ /* 0x000fea0003800000 */
[C---:B------:R-:W-:Y:S01]  /*12370*/  ISETP.NE.AND P3, PT, R193.reuse, 0x2, PT ;  /* 0x00000002c100780c */ /* 0x040fe20003f65270 */
[----:B------:R-:W-:Y:S01]  /*12380*/  IMAD.MOV.U32 R89, RZ, RZ, 0x40000040 ;  /* 0x40000040ff597424 */ /* 0x000fe200078e00ff */
[C---:B------:R-:W-:Y:S01]  /*12390*/  R2UR UR28, R8.reuse ;  /* 0x00000000081c72ca */ /* 0x040fe200000e0000 */
        /* <DEDUP_REMOVED lines=19> */
[----:B------:R-:W-:Y:S01]  /*124d0*/  R2UR UR39, R91 ;  /* 0x000000005b2772ca */ /* 0x000fe200000e0000 */
[----:B------:R-:W-:Y:S01]  /*124e0*/  IMAD.MOV.U32 R89, RZ, RZ, 0x40000040 ;  /* 0x40000040ff597424 */ /* 0x000fe200078e00ff */
[----:B------:R-:W-:-:S02]  /*124f0*/  R2UR UR36, R8 ;  /* 0x00000000082472ca */ /* 0x000fc400000e0000 */
[----:B0-----:R-:W-:Y:S02]  /*12500*/  SHF.R.U32.HI R3, RZ, 0x7, R3 ;  /* 0x00000007ff037819 */ /* 0x001fe40000011603 */
[----:B------:R-:W-:Y:S02]  /*12510*/  R2UR UR37, R9 ;  /* 0x00000000092572ca */ /* 0x000fe400000e0000 */
[----:B------:R-:W-:Y:S01]  /*12520*/  R2UR UR50, R94 ;  /* 0x000000005e3272ca */ /* 0x000fe200000e0000 */
[----:B------:R-:W-:Y:S01]  /*12530*/  VIADD R3, R3, 0x8 ;  /* 0x0000000803037836 */ /* 0x000fe20000000000 */
[----:B------:R-:W-:Y:S02]  /*12540*/  R2UR UR51, R95 ;  /* 0x000000005f3372ca */ /* 0x000fe400000e0000 */
[----:B------:R-:W-:Y:S01]  /*12550*/  R2UR UR6, R92 ;  /* 0x000000005c0672ca */ /* 0x000fe200000e0000 */
[----:B------:R-:W-:Y:S01]  /*12560*/  VIADD R92, R88, 0x102 ;  /* 0x00000102585c7836 */ /* 0x000fe20000000000 */
[----:B------:R0:W-:Y:S01]  /*12570*/  BAR.SYNC.DEFER_BLOCKING R3, 0x100 ;  /* 0x000400030000751d */ /* 0x0001e20000010000 */
[----:B------:R-:W-:-:S02]  /*12580*/  R2UR UR7, R93 ;  /* 0x000000005d0772ca */ /* 0x000fc400000e0000 */
[----:B------:R-:W-:Y:S02]  /*12590*/  R2UR UR48, R8 ;  /* 0x00000000083072ca */ /* 0x000fe400000e0000 */
[----:B------:R-:W-:Y:S02]  /*125a0*/  R2UR UR49, R9 ;  /* 0x00000000093172ca */ /* 0x000fe400000e0000 */
[----:B------:R-:W-:Y:S02]  /*125b0*/  R2UR UR46, R92 ;  /* 0x000000005c2e72ca */ /* 0x000fe400000e0000 */
[----:B------:R-:W-:Y:S02]  /*125c0*/  R2UR UR47, R93 ;  /* 0x000000005d2f72ca */ /* 0x000fe400000e0000 */
[----:B------:R-:W-:Y:S02]  /*125d0*/  MOV R92, UR51 ;  /* 0x00000033005c7c02 */ /* 0x000fe40008000f00 */
[----:B------:R-:W-:Y:S01]  /*125e0*/  MOV R93, UR50 ;  /* 0x00000032005d7c02 */ /* 0x000fe20008000f00 */
[----:B------:R-:W-:Y:S01]  /*125f0*/  UMOV UR50, UR6 ;  /* 0x0000000600327c82 */ /* 0x000fe20008000000 */
[----:B------:R-:W-:Y:S01]  /*12600*/  UMOV UR51, UR7 ;  /* 0x0000000700337c82 */ /* 0x000fe20008000000 */
[----:B------:R-:W-:-:S02]  /*12610*/  IADD3 R20, R88, 0x400, RZ ;  /* 0x0000040058147810 */ /* 0x000fc40007ffe0ff */
[----:B------:R-:W-:Y:S01]  /*12620*/  R2UR UR4, R90 ;  /* 0x000000005a0472ca */ /* 0x000fe200000e0000 */
[----:B------:R-:W-:Y:S01]  /*12630*/  VIADD R90, R88, 0x402 ;  /* 0x00000402585a7836 */ /* 0x000fe20000000000 */
[----:B------:R-:W-:Y:S01]  /*12640*/  R2UR UR8, R20 ;  /* 0x00000000140872ca */ /* 0x000fe200000e0000 */
[C---:B------:R-:W-:Y:S01]  /*12650*/  VIADD R20, R88.reuse, 0x302 ;  /* 0x0000030258147836 */ /* 0x040fe20000000000 */
[----:B------:R-:W-:Y:S01]  /*12660*/  IADD3 R94, R88, 0x4, RZ ;  /* 0x00000004585e7810 */ /* 0x000fe20007ffe0ff */
        /* <DEDUP_REMOVED lines=17> */
[----:B------:R-:W-:-:S02]  /*12780*/  R2UR UR5, R91 ;  /* 0x000000005b0572ca */ /* 0x000fc400000e0000 */
[C---:B------:R-:W-:Y:S02]  /*12790*/  R2UR UR59, R91.reuse ;  /* 0x000000005b3b72ca */ /* 0x040fe400000e0000 */
[----:B------:R-:W-:Y:S01]  /*127a0*/  R2UR UR30, R20 ;  /* 0x00000000141e72ca */ /* 0x000fe200000e0000 */
[----:B------:R-:W-:Y:S01]  /*127b0*/  VIADD R20, R88, 0x306 ;  /* 0x0000030658147836 */ /* 0x000fe20000000000 */
[C---:B------:R-:W-:Y:S02]  /*127c0*/  R2UR UR15, R91.reuse ;  /* 0x000000005b0f72ca */ /* 0x040fe400000e0000 */
[----:B------:R-:W-:Y:S01]  /*127d0*/  R2UR UR23, R91 ;  /* 0x000000005b1772ca */ /* 0x000fe200000e0000 */
[----:B------:R-:W-:Y:S01]  /*127e0*/  IMAD.MOV.U32 R91, RZ, RZ, 0x40000040 ;  /* 0x40000040ff5b7424 */ /* 0x000fe200078e00ff */
[----:B------:R-:W-:Y:S02]  /*127f0*/  R2UR UR44, R8 ;  /* 0x00000000082c72ca */ /* 0x000fe400000e0000 */
[----:B------:R-:W-:-:S02]  /*12800*/  R2UR UR45, R9 ;  /* 0x00000000092d72ca */ /* 0x000fc400000e0000 */
[----:B------:R-:W-:Y:S02]  /*12810*/  IADD3 R88, R88, 0x406, RZ ;  /* 0x0000040658587810 */ /* 0x000fe40007ffe0ff */
[C---:B------:R-:W-:Y:S02]  /*12820*/  R2UR UR7, R95.reuse ;  /* 0x000000005f0772ca */ /* 0x040fe400000e0000 */
[----:B------:R-:W-:Y:S02]  /*12830*/  R2UR UR26, R94 ;  /* 0x000000005e1a72ca */ /* 0x000fe400000e0000 */
[----:B------:R-:W-:Y:S02]  /*12840*/  R2UR UR27, R95 ;  /* 0x000000005f1b72ca */ /* 0x000fe400000e0000 */
[----:B------:R-:W-:Y:S02]  /*12850*/  R2UR UR42, R88 ;  /* 0x00000000582a72ca */ /* 0x000fe400000e0000 */
[----:B------:R-:W-:-:S02]  /*12860*/  R2UR UR43, R89 ;  /* 0x00000000592b72ca */ /* 0x000fc400000e0000 */
[----:B0-----:R-:W-:Y:S01]  /*12870*/  MOV R3, UR47 ;  /* 0x0000002f00037c02 */ /* 0x001fe20008000f00 */
[----:B------:R-:W-:Y:S01]  /*12880*/  UMOV UR47, UR9 ;  /* 0x00000009002f7c82 */ /* 0x000fe20008000000 */
[----:B------:R-:W-:Y:S01]  /*12890*/  MOV R12, UR46 ;  /* 0x0000002e000c7c02 */ /* 0x000fe20008000f00 */
[----:B------:R-:W-:Y:S01]  /*128a0*/  UMOV UR46, UR8 ;  /* 0x00000008002e7c82 */ /* 0x000fe20008000000 */
[----:B------:R-:W-:Y:S01]  /*128b0*/  MOV R224, UR7 ;  /* 0x0000000700e07c02 */ /* 0x000fe20008000f00 */
[----:B------:R-:W-:Y:S01]  /*128c0*/  UMOV UR7, UR5 ;  /* 0x0000000500077c82 */ /* 0x000fe20008000000 */
[----:B------:R-:W-:Y:S01]  /*128d0*/  MOV R225, UR6 ;  /* 0x0000000600e17c02 */ /* 0x000fe20008000f00 */
[----:B------:R-:W-:Y:S01]  /*128e0*/  UMOV UR6, UR4 ;  /* 0x0000000400067c82 */ /* 0x000fe20008000000 */
[----:B------:R-:W-:Y:S02]  /*128f0*/  R2UR UR4, R10 ;  /* 0x000000000a0472ca */ /* 0x000fe400000e0000 */
[----:B------:R-:W-:-:S02]  /*12900*/  R2UR UR5, R11 ;  /* 0x000000000b0572ca */ /* 0x000fc400000e0000 */
[----:B------:R-:W-:Y:S02]  /*12910*/  R2UR UR55, R21 ;  /* 0x00000000153772ca */ /* 0x000fe400000e0000 */
[C---:B------:R-:W-:Y:S02]  /*12920*/  R2UR UR52, R10.reuse ;  /* 0x000000000a3472ca */ /* 0x040fe400000e0000 */
[C---:B------:R-:W-:Y:S02]  /*12930*/  R2UR UR53, R11.reuse ;  /* 0x000000000b3572ca */ /* 0x040fe400000e0000 */
[----:B------:R-:W-:Y:S02]  /*12940*/  R2UR UR56, R10 ;  /* 0x000000000a3872ca */ /* 0x000fe400000e0000 */
[----:B------:R-:W-:Y:S02]  /*12950*/  R2UR UR57, R11 ;  /* 0x000000000b3972ca */ /* 0x000fe400000e0000 */
[----:B------:R-:W-:Y:S01]  /*12960*/  R2UR UR11, R21 ;  /* 0x00000000150b72ca */ /* 0x000fe200000e0000 */
[----:B------:R-:W-:-:S02]  /*12970*/  WARPGROUP.DEPBAR.LE gsb0, 0x0 ;  /* 0x00008000000079c5 */ /* 0x000fc40000010000 */
[----:B------:R-:W-:Y:S01]  /*12980*/  WARPGROUP.ARRIVE ;  /* 0x00000000000079c5 */ /* 0x000fe20000000000 */
[C---:B------:R-:W-:Y:S02]  /*12990*/  R2UR UR8, R6.reuse ;  /* 0x00000000060872ca */ /* 0x040fe400000e0000 */
[----:B------:R-:W-:Y:S02]  /*129a0*/  R2UR UR9, R7 ;  /* 0x00000000070972ca */ /* 0x000fe400000e0000 */
[----:B------:R-:W-:Y:S01]  /*129b0*/  R2UR UR12, R6 ;  /* 0x00000000060c72ca */ /* 0x000fe200000e0000 */
[----:B------:R-:W-:Y:S01]  /*129c0*/  QGMMA.64x32x32.F32.E4M3.E4M3 R136, gdesc[UR32], RZ, !UPT, gsb0 ;  /* 0x00600000208879f3 */ /* 0x000fe2000c0008ff */
[----:B------:R-:W-:Y:S02]  /*129d0*/  R2UR UR34, R90 ;  /* 0x000000005a2272ca */ /* 0x000fe400000e0000 */
[----:B------:R-:W-:Y:S02]  /*129e0*/  R2UR UR35, R91 ;  /* 0x000000005b2372ca */ /* 0x000fe400000e0000 */
[----:B------:R-:W-:-:S02]  /*129f0*/  R2UR UR13, R7 ;  /* 0x00000000070d72ca */ /* 0x000fc400000e0000 */
[----:B------:R-:W-:Y:S02]  /*12a00*/  R2UR UR19, R21 ;  /* 0x00000000151372ca */ /* 0x000fe400000e0000 */
[C---:B------:R-:W-:Y:S02]  /*12a10*/  R2UR UR16, R6.reuse ;  /* 0x00000000061072ca */ /* 0x040fe400000e0000 */
[C---:B------:R-:W-:Y:S02]  /*12a20*/  R2UR UR17, R7.reuse ;  /* 0x00000000071172ca */ /* 0x040fe400000e0000 */
[----:B------:R-:W-:Y:S02]  /*12a30*/  R2UR UR20, R6 ;  /* 0x00000000061472ca */ /* 0x000fe400000e0000 */
[----:B------:R-:W-:Y:S02]  /*12a40*/  R2UR UR21, R7 ;  /* 0x00000000071572ca */ /* 0x000fe400000e0000 */
[----:B------:R-:W-:-:S02]  /*12a50*/  R2UR UR24, R4 ;  /* 0x00000000041872ca */ /* 0x000fc400000e0000 */
[----:B------:R-:W-:Y:S02]  /*12a60*/  R2UR UR25, R5 ;  /* 0x00000000051972ca */ /* 0x000fe400000e0000 */
[----:B------:R-:W-:Y:S01]  /*12a70*/  R2UR UR31, R21 ;  /* 0x00000000151f72ca */ /* 0x000fe200000e0000 */
[----:B------:R-:W-:Y:S01]  /*12a80*/  IMAD.MOV.U32 R21, RZ, RZ, 0x40000040 ;  /* 0x40000040ff157424 */ /* 0x000fe200078e00ff */
[C---:B------:R-:W-:Y:S02]  /*12a90*/  R2UR UR28, R4.reuse ;  /* 0x00000000041c72ca */ /* 0x040fe400000e0000 */
[C---:B------:R-:W-:Y:S02]  /*12aa0*/  R2UR UR29, R5.reuse ;  /* 0x00000000051d72ca */ /* 0x040fe400000e0000 */
[----:B------:R-:W-:Y:S02]  /*12ab0*/  R2UR UR32, R4 ;  /* 0x00000000042072ca */ /* 0x000fe400000e0000 */
[----:B------:R-:W-:-:S02]  /*12ac0*/  R2UR UR33, R5 ;  /* 0x00000000052172ca */ /* 0x000fc400000e0000 */
        /* <DEDUP_REMOVED lines=76> */
.L_x_10038:
[----:B------:R-:W-:Y:S01]  /*12f90*/  SHF.L.U32 R3, R223, 0x1f, RZ ;  /* 0x0000001fdf037819 */ /* 0x000fe200000006ff */
[----:B------:R-:W-:-:S04]  /*12fa0*/  IMAD R12, R220, 0x8, R18 ;  /* 0x00000008dc0c7824 */ /* 0x000fc800078e0212 */
[----:B------:R0:W1:Y:S01]  /*12fb0*/  SYNCS.PHASECHK.TRANS64.TRYWAIT P2, [R12+URZ+0x22850], R3 ;  /* 0x022850030c0075a7 */ /* 0x000062000804017f */
[----:B------:R-:W-:Y:S05]  /*12fc0*/  @!P1 BRA `(.L_x_10039) ;  /* 0x0000000000049947 */ /* 0x000fea0003800000 */
[----:B------:R-:W-:Y:S01]  /*12fd0*/  BPT.TRAP 0x1 ;  /* 0x000000040000795c */ /* 0x000fe20000300000 */
.L_x_10039:
[----:B-1----:R-:W-:Y:S05]  /*12fe0*/  @P2 BRA `(.L_x_10037) ;  /* 0x0000000000082947 */ /* 0x002fea0003800000 */
[----:B------:R-:W1:Y:S02]  /*12ff0*/  SYNCS.PHASECHK.TRANS64.TRYWAIT P2, [R12+URZ+0x22850], R3 ;  /* 0x022850030c0075a7 */ /* 0x000e64000804017f */
[----:B-1----:R-:W-:Y:S05]  /*13000*/  @!P2 BRA `(.L_x_10040) ;  /* 0x0000012000c8a947 */ /* 0x002fea0003800000 */
.L_x_10037:
        /* <DEDUP_REMOVED lines=23> */
[----:B------:R-:W-:Y:S01]  /*13180*/  IMAD.MOV.U32 R181, RZ, RZ, -0x3ffffff0 ;  /* 0xc0000010ffb57424 */ /* 0x000fe200078e00ff */
[----:B------:R-:W-:Y:S01]  /*13190*/  IADD3 R180, R20, 0x200, RZ ;  /* 0x0000020014b47810 */ /* 0x000fe20007ffe0ff */
[----:B------:R-:W-:-:S03]  /*131a0*/  WARPGROUP.ARRIVE ;  /* 0x00000000000079c5 */ /* 0x000fc60000000000 */
        /* <DEDUP_REMOVED lines=20> */
.L_x_10041:
[----:B0-----:R-:W0:Y:S01]  /*132f0*/  @P0 LDC R3, c[0x0][0x44c] ;  /* 0x00011300ff030b82 */ /* 0x001e220000000800 */
[----:B------:R-:W-:-:S07]  /*13300*/  IMAD.IADD R20, R208, 0x1, R200 ;  /* 0x00000001d0147824 */ /* 0x000fce00078e02c8 */
[----:B------:R-:W1:Y:S01]  /*13310*/  @P0 LDC R12, c[0x0][0x450] ;  /* 0x00011400ff0c0b82 */ /* 0x000e620000000800 */
[----:B0-----:R-:W-:-:S05]  /*13320*/  @P0 IMAD.HI.U32 R3, R20, R3, RZ ;  /* 0x0000000314030227 */ /* 0x001fca00078e00ff */
[----:B-1----:R-:W-:Y:S01]  /*13330*/  @P0 SHF.R.U32.HI R20, RZ, R12, R3 ;  /* 0x0000000cff140219 */ /* 0x002fe20000011603 */
[----:B------:R-:W-:-:S04]  /*13340*/  IMAD.MOV.U32 R12, RZ, RZ, -0xa0 ;  /* 0xffffff60ff0c7424 */ /* 0x000fc800078e00ff */
[----:B------:R-:W0:Y:S01]  /*13350*/  SHFL.IDX PT, R3, R20, RZ, 0x1c1f ;  /* 0x001c1fff14037589 */ /* 0x000e2200000e0000 */
[----:B------:R-:W-:-:S04]  /*13360*/  IMAD R12, R219, R12, 0x1 ;  /* 0x00000001db0c7424 */ /* 0x000fc800078e020c */
[----:B------:R-:W-:-:S05]  /*13370*/  IMAD R12, R207, -0x2, R12 ;  /* 0xfffffffecf0c7824 */ /* 0x000fca00078e020c */
[----:B------:R-:W-:-:S05]  /*13380*/  IADD3 R12, -R191, R12, R189 ;  /* 0x0000000cbf0c7210 */ /* 0x000fca0007ffe1bd */
[----:B0-----:R-:W-:-:S05]  /*13390*/  IMAD.IADD R3, R12, 0x1, R3 ;  /* 0x000000010c037824 */ /* 0x001fca00078e0203 */
        /* <DEDUP_REMOVED lines=110> */
[----:B------:R-:W-:Y:S02]  /*13a80*/  ISETP.GT.AND P4, PT, R3, 0x99, PT ;  /* 0x000000990300780c */ /* 0x000fe40003f84270 */
        /* <DEDUP_REMOVED lines=9> */
[----:B------:R-:W0:Y:S02]  /*13b20*/  SHFL.BFLY PT, R3, R100, 0x2, 0x1f ;  /* 0x0c401f0064037f89 */ /* 0x000e2400000e0000 */
[----:B0-----:R-:W-:Y:S02]  /*13b30*/  FMNMX.FTZ R120, R100, R3, !PT ;  /* 0x0000000364787209 */ /* 0x001fe40007810000 */
[----:B------:R-:W0:Y:S04]  /*13b40*/  SHFL.IDX PT, R3, R20, 0x1, 0x1c1f ;  /* 0x003c1f0014037f89 */ /* 0x000e2800000e0000 */
[----:B------:R-:W1:Y:S01]  /*13b50*/  SHFL.BFLY PT, R124, R120, 0x1, 0x1f ;  /* 0x0c201f00787c7f89 */ /* 0x000e6200000e0000 */
[----:B0-----:R-:W-:-:S04]  /*13b60*/  IADD3 R12, R12, R3, RZ ;  /* 0x000000030c0c7210 */ /* 0x001fc80007ffe0ff */
[C---:B------:R-:W-:Y:S02]  /*13b70*/  ISETP.GT.AND P2, PT, R12.reuse, 0x8, PT ;  /* 0x000000080c00780c */ /* 0x040fe40003f44270 */
[----:B------:R-:W-:Y:S02]  /*13b80*/  ISETP.GT.AND P4, PT, R12, RZ, PT ;  /* 0x000000ff0c00720c */ /* 0x000fe40003f84270 */
[----:B------:R-:W-:Y:S02]  /*13b90*/  FSEL R158, R158, -INF , P2 ;  /* 0xff8000009e9e7808 */ /* 0x000fe40001000000 */
[----:B------:R-:W-:Y:S02]  /*13ba0*/  FSEL R154, R154, -INF , P4 ;  /* 0xff8000009a9a7808 */ /* 0x000fe40002000000 */
[C---:B------:R-:W-:Y:S02]  /*13bb0*/  ISETP.GT.AND P2, PT, R12.reuse, 0x18, PT ;  /* 0x000000180c00780c */ /* 0x040fe40003f44270 */
[----:B------:R-:W-:-:S02]  /*13bc0*/  ISETP.GT.AND P3, PT, R12, 0x9, PT ;  /* 0x000000090c00780c */ /* 0x000fc40003f64270 */
[----:B------:R-:W-:Y:S02]  /*13bd0*/  ISETP.GT.AND P4, PT, R12, 0x10, PT ;  /* 0x000000100c00780c */ /* 0x000fe40003f84270 */
[----:B-1----:R-:W-:Y:S02]  /*13be0*/  FMNMX.FTZ R3, R120, R124, !PT ;  /* 0x0000007c78037209 */ /* 0x002fe40007810000 */
[----:B------:R-:W-:Y:S02]  /*13bf0*/  FSEL R166, R166, -INF , P2 ;  /* 0xff800000a6a67808 */ /* 0x000fe40001000000 */
[----:B------:R-:W-:Y:S01]  /*13c00*/  FSEL R159, R159, -INF , P3 ;  /* 0xff8000009f9f7808 */ /* 0x000fe20001800000 */
[----:B------:R-:W-:-:S01]  /*13c10*/  FFMA.FTZ R20, R2, R3, -8 ;  /* 0xc100000002147423 */ /* 0x000fc20000010003 */
[----:B------:R-:W-:Y:S02]  /*13c20*/  FSEL R162, R162, -INF , P4 ;  /* 0xff800000a2a27808 */ /* 0x000fe40002000000 */
[----:B------:R-:W-:-:S02]  /*13c30*/  ISETP.GT.AND P2, PT, R12, 0x20, PT ;  /* 0x000000200c00780c */ /* 0x000fc40003f44270 */
[C---:B------:R-:W-:Y:S02]  /*13c40*/  ISETP.GT.AND P3, PT, R12.reuse, 0x19, PT ;  /* 0x000000190c00780c */ /* 0x040fe40003f64270 */
[----:B------:R-:W-:Y:S02]  /*13c50*/  ISETP.GT.AND P4, PT, R12, 0x21, PT ;  /* 0x000000210c00780c */ /* 0x000fe40003f84270 */
[----:B------:R-:W-:Y:S02]  /*13c60*/  FSEL R138, R138, -INF , P2 ;  /* 0xff8000008a8a7808 */ /* 0x000fe40001000000 */
[----:B------:R-:W-:Y:S02]  /*13c70*/  FSEL R167, R167, -INF , P3 ;  /* 0xff800000a7a77808 */ /* 0x000fe40001800000 */
[----:B------:R-:W-:Y:S02]  /*13c80*/  FSEL R139, R139, -INF , P4 ;  /* 0xff8000008b8b7808 */ /* 0x000fe40002000000 */
[----:B------:R-:W-:-:S02]  /*13c90*/  FSETP.NEU.FTZ.AND P2, PT, R3, -INF , PT ;  /* 0xff8000000300780b */ /* 0x000fc40003f5d000 */
[C---:B------:R-:W-:Y:S02]  /*13ca0*/  ISETP.GT.AND P3, PT, R12.reuse, 0x29, PT ;  /* 0x000000290c00780c */ /* 0x040fe40003f64270 */
[----:B------:R-:W-:Y:S02]  /*13cb0*/  ISETP.GT.AND P4, PT, R12, 0x30, PT ;  /* 0x000000300c00780c */ /* 0x000fe40003f84270 */
[----:B------:R-:W-:Y:S02]  /*13cc0*/  FSEL R20, R20, RZ, P2 ;  /* 0x000000ff14147208 */ /* 0x000fe40001000000 */
[----:B------:R-:W-:Y:S02]  /*13cd0*/  ISETP.GT.AND P5, PT, R12, 0x1, PT ;  /* 0x000000010c00780c */ /* 0x000fe40003fa4270 */
[----:B------:R-:W-:Y:S01]  /*13ce0*/  FSEL R143, R143, -INF , P3 ;  /* 0xff8000008f8f7808 */ /* 0x000fe20001800000 */
[----:B------:R-:W-:-:S01]  /*13cf0*/  FFMA.FTZ R100, R2, R21, -R20 ;  /* 0x0000001502647223 */ /* 0x000fc20000010814 */
[----:B------:R-:W-:Y:S01]  /*13d00*/  FSEL R146, R146, -INF , P4 ;  /* 0xff80000092927808 */ /* 0x000fe20002000000 */
[----:B------:R-:W-:-:S01]  /*13d10*/  FFMA.FTZ R124, R2, R153, -R20 ;  /* 0x00000099027c7223 */ /* 0x000fc20000010814 */
[----:B------:R-:W-:Y:S01]  /*13d20*/  ISETP.GT.AND P3, PT, R12, 0x38, PT ;  /* 0x000000380c00780c */ /* 0x000fe20003f64270 */
[----:B------:R-:W-:-:S01]  /*13d30*/  FFMA.FTZ R128, R2, R171, -R20 ;  /* 0x000000ab02807223 */ /* 0x000fc20000010814 */
[----:B------:R-:W-:Y:S01]  /*13d40*/  ISETP.GT.AND P4, PT, R12, 0x39, PT ;  /* 0x000000390c00780c */ /* 0x000fe20003f84270 */
[----:B------:R-:W-:-:S01]  /*13d50*/  FFMA.FTZ R152, R2, R108, -R20 ;  /* 0x0000006c02987223 */ /* 0x000fc20000010814 */
[----:B------:R-:W-:Y:S01]  /*13d60*/  FSEL R155, R155, -INF , P5 ;  /* 0xff8000009b9b7808 */ /* 0x000fe20002800000 */
[----:B------:R-:W-:-:S01]  /*13d70*/  FFMA.FTZ R108, R2, R112, -R20 ;  /* 0x00000070026c7223 */ /* 0x000fc20000010814 */
[----:B------:R-:W-:Y:S01]  /*13d80*/  ISETP.GT.AND P5, PT, R12, 0x11, PT ;  /* 0x000000110c00780c */ /* 0x000fe20003fa4270 */
[----:B------:R-:W-:-:S01]  /*13d90*/  FFMA.FTZ R112, R2, R116, -R20 ;  /* 0x0000007402707223 */ /* 0x000fc20000010814 */
        /* <DEDUP_REMOVED lines=16> */
[C---:B------:R-:W-:Y:S01]  /*13ea0*/  ISETP.GT.AND P4, PT, R12.reuse, 0x49, PT ;  /* 0x000000490c00780c */ /* 0x040fe20003f84270 */
[----:B------:R0:W-:Y:S01]  /*13eb0*/  MUFU.EX2 R123, R124 ;  /* 0x0000007c007b7308 */ /* 0x0001e20000000800 */
[----:B------:R-:W-:Y:S01]  /*13ec0*/  ISETP.GT.AND P3, PT, R12, 0x50, PT ;  /* 0x000000500c00780c */ /* 0x000fe20003f64270 */
[--C-:B------:R-:W-:Y:S01]  /*13ed0*/  FFMA.FTZ R140, R2, R185, -R20.reuse ;  /* 0x000000b9028c7223 */ /* 0x100fe20000010814 */
[----:B------:R-:W-:Y:S01]  /*13ee0*/  FSEL R142, R142, -INF , P5 ;  /* 0xff8000008e8e7808 */ /* 0x000fe20002800000 */
[--C-:B------:R-:W-:Y:S01]  /*13ef0*/  FFMA.FTZ R125, R2, R125, -R20.reuse ;  /* 0x0000007d027d7223 */ /* 0x100fe20000010814 */
[----:B------:R-:W-:Y:S01]  /*13f00*/  ISETP.GT.AND P5, PT, R12, 0x31, PT ;  /* 0x000000310c00780c */ /* 0x000fe20003fa4270 */
[C-C-:B------:R-:W-:Y:S01]  /*13f10*/  FFMA.FTZ R144, R2.reuse, R187, -R20.reuse ;  /* 0x000000bb02907223 */ /* 0x140fe20000010814 */
[----:B------:R-:W-:Y:S01]  /*13f20*/  FSEL R127, R127, -INF , P4 ;  /* 0xff8000007f7f7808 */ /* 0x000fe20002000000 */
[--C-:B------:R-:W-:Y:S01]  /*13f30*/  FFMA.FTZ R129, R2, R129, -R20.reuse ;  /* 0x0000008102817223 */ /* 0x100fe20000010814 */
[----:B------:R-:W-:Y:S01]  /*13f40*/  FSEL R169, R130, -INF , P3 ;  /* 0xff80000082a97808 */ /* 0x000fe20001800000 */
[--C-:B0-----:R-:W-:Y:S01]  /*13f50*/  FFMA.FTZ R124, R2, R157, -R20.reuse ;  /* 0x0000009d027c7223 */ /* 0x101fe20000010814 */
        /* <DEDUP_REMOVED lines=8> */
[----:B------:R-:W-:Y:S01]  /*13fe0*/  FSEL R134, R134, -INF , P4 ;  /* 0xff80000086867808 */ /* 0x000fe20002000000 */
[C-C-:B------:R-:W-:Y:S01]  /*13ff0*/  FFMA.FTZ R105, R2.reuse, R105, -R20.reuse ;  /* 0x0000006902697223 */ /* 0x140fe20000010814 */
[----:B------:R-:W-:Y:S01]  /*14000*/  FSEL R157, R135, -INF , P3 ;  /* 0xff800000879d7808 */ /* 0x000fe20001800000 */
[--C-:B------:R-:W-:Y:S01]  /*14010*/  FFMA.FTZ R109, R2, R109, -R20.reuse ;  /* 0x0000006d026d7223 */ /* 0x100fe20000010814 */
[C---:B------:R-:W-:Y:S01]  /*14020*/  ISETP.GT.AND P4, PT, R12.reuse, 0x60, PT ;  /* 0x000000600c00780c */ /* 0x040fe20003f84270 */
[----:B------:R0:W-:Y:S01]  /*14030*/  MUFU.EX2 R135, R124 ;  /* 0x0000007c00877308 */ /* 0x0001e20000000800 */
[----:B------:R-:W-:Y:S01]  /*14040*/  ISETP.GT.AND P3, PT, R12, 0x61, PT ;  /* 0x000000610c00780c */ /* 0x000fe20003f64270 */
[--C-:B------:R-:W-:Y:S01]  /*14050*/  FFMA.FTZ R113, R2, R113, -R20.reuse ;  /* 0x0000007102717223 */ /* 0x100fe20000010814 */
[----:B------:R-:W-:Y:S01]  /*14060*/  FSEL R126, R126, -INF , P5 ;  /* 0xff8000007e7e7808 */ /* 0x000fe20002800000 */
[--C-:B------:R-:W-:Y:S01]  /*14070*/  FFMA.FTZ R117, R2, R117, -R20.reuse ;  /* 0x0000007502757223 */ /* 0x100fe20000010814 */
[----:B------:R-:W-:Y:S01]  /*14080*/  ISETP.GT.AND P5, PT, R12, 0x51, PT ;  /* 0x000000510c00780c */ /* 0x000fe20003fa4270 */
[--C-:B------:R-:W-:Y:S01]  /*14090*/  FFMA.FTZ R88, R2, R88, -R20.reuse ;  /* 0x0000005802587223 */ /* 0x100fe20000010814 */
[----:B------:R-:W-:Y:S01]  /*140a0*/  FSEL R106, R106, -INF , P4 ;  /* 0xff8000006a6a7808 */ /* 0x000fe20002000000 */
[C-C-:B------:R-:W-:Y:S01]  /*140b0*/  FFMA.FTZ R89, R2.reuse, R89, -R20.reuse ;  /* 0x0000005902597223 */ /* 0x140fe20000010814 */
        /* <DEDUP_REMOVED lines=9> */
[----:B------:R-:W-:Y:S01]  /*14150*/  FFMA.FTZ R97, R2, R97, -R20 ;  /* 0x0000006102617223 */ /* 0x000fe20000010814 */
[----:B------:R-:W-:Y:S01]  /*14160*/  FSEL R111, R111, -INF , P4 ;  /* 0xff8000006f6f7808 */ /* 0x000fe20002000000 */
[----:B------:R-:W-:Y:S01]  /*14170*/  MUFU.EX2 R100, R100 ;  /* 0x0000006400647308 */ /* 0x000fe20000000800 */
[----:B------:R-:W-:-:S02]  /*14180*/  FSEL R161, R114, -INF , P3 ;  /* 0xff80000072a17808 */ /* 0x000fc40001800000 */
[C---:B------:R-:W-:Y:S02]  /*14190*/  ISETP.GT.AND P4, PT, R12.reuse, 0x78, PT ;  /* 0x000000780c00780c */ /* 0x040fe40003f84270 */
[----:B------:R-:W-:Y:S02]  /*141a0*/  ISETP.GT.AND P3, PT, R12, 0x79, PT ;  /* 0x000000790c00780c */ /* 0x000fe40003f64270 */
[----:B------:R-:W-:Y:S01]  /*141b0*/  FSEL R171, R110, -INF , P5 ;  /* 0xff8000006eab7808 */ /* 0x000fe20002800000 */
[----:B------:R-:W-:Y:S01]  /*141c0*/  MUFU.EX2 R122, R122 ;  /* 0x0000007a007a7308 */ /* 0x000fe20000000800 */
[----:B------:R-:W-:Y:S02]  /*141d0*/  ISETP.GT.AND P5, PT, R12, 0x71, PT ;  /* 0x000000710c00780c */ /* 0x000fe40003fa4270 */
[----:B------:R-:W-:Y:S02]  /*141e0*/  FSEL R118, R118, -INF , P4 ;  /* 0xff80000076767808 */ /* 0x000fe40002000000 */
[----:B------:R-:W-:-:S02]  /*141f0*/  FSEL R119, R119, -INF , P3 ;  /* 0xff80000077777808 */ /* 0x000fc40001800000 */
[C---:B------:R-:W-:Y:S01]  /*14200*/  ISETP.GT.AND P4, PT, R12.reuse, 0x80, PT ;  /* 0x000000800c00780c */ /* 0x040fe20003f84270 */
[----:B------:R0:W-:Y:S01]  /*14210*/  MUFU.EX2 R110, R128 ;  /* 0x00000080006e7308 */ /* 0x0001e20000000800 */
[C---:B------:R-:W-:Y:S02]  /*14220*/  ISETP.GT.AND P3, PT, R12.reuse, 0x81, PT ;  /* 0x000000810c00780c */ /* 0x040fe40003f64270 */
[----:B------:R-:W-:Y:S02]  /*14230*/  FSEL R114, R115, -INF , P5 ;  /* 0xff80000073727808 */ /* 0x000fe40002800000 */
[----:B------:R-:W-:Y:S02]  /*14240*/  ISETP.GT.AND P5, PT, R12, 0x88, PT ;  /* 0x000000880c00780c */ /* 0x000fe40003fa4270 */
[----:B------:R-:W-:Y:S01]  /*14250*/  FSEL R91, R91, -INF , P3 ;  /* 0xff8000005b5b7808 */ /* 0x000fe20001800000 */
[----:B------:R1:W-:Y:S01]  /*14260*/  MUFU.EX2 R115, R124 ;  /* 0x0000007c00737308 */ /* 0x0003e20000000800 */
[----:B0-----:R-:W-:-:S01]  /*14270*/  FFMA.FTZ R128, R2, R173, -R20 ;  /* 0x000000ad02807223 */ /* 0x001fc20000010814 */
[----:B------:R-:W-:-:S02]  /*14280*/  FSEL R173, R90, -INF , P4 ;  /* 0xff8000005aad7808 */ /* 0x000fc40002000000 */
[C---:B------:R-:W-:Y:S02]  /*14290*/  ISETP.GT.AND P4, PT, R12.reuse, 0x89, PT ;  /* 0x000000890c00780c */ /* 0x040fe40003f84270 */
[----:B------:R-:W-:Y:S02]  /*142a0*/  ISETP.GT.AND P3, PT, R12, 0x90, PT ;  /* 0x000000900c00780c */ /* 0x000fe40003f64270 */
[----:B------:R-:W-:Y:S01]  /*142b0*/  FSEL R165, R94, -INF , P5 ;  /* 0xff8000005ea57808 */ /* 0x000fe20002800000 */
[----:B-1----:R-:W-:Y:S01]  /*142c0*/  FFMA.FTZ R124, R2, R175, -R20 ;  /* 0x000000af027c7223 */ /* 0x002fe20000010814 */
[----:B------:R-:W-:Y:S01]  /*142d0*/  FSEL R94, R95, -INF , P4 ;  /* 0xff8000005f5e7808 */ /* 0x000fe20002000000 */
[----:B------:R0:W-:Y:S01]  /*142e0*/  MUFU.EX2 R90, R128 ;  /* 0x00000080005a7308 */ /* 0x0001e20000000800 */
[----:B------:R-:W-:Y:S02]  /*142f0*/  FSEL R98, R98, -INF , P3 ;  /* 0xff80000062627808 */ /* 0x000fe40001800000 */
[----:B------:R-:W-:-:S02]  /*14300*/  ISETP.GT.AND P5, PT, R12, 0x91, PT ;  /* 0x000000910c00780c */ /* 0x000fc40003fa4270 */
[C---:B------:R-:W-:Y:S02]  /*14310*/  ISETP.GT.AND P4, PT, R12.reuse, 0x98, PT ;  /* 0x000000980c00780c */ /* 0x040fe40003f84270 */
[----:B------:R-:W-:Y:S01]  /*14320*/  ISETP.GT.AND P3, PT, R12, 0x99, PT ;  /* 0x000000990c00780c */ /* 0x000fe20003f64270 */
[----:B------:R1:W-:Y:S01]  /*14330*/  MUFU.EX2 R95, R130 ;  /* 0x00000082005f7308 */ /* 0x0003e20000000800 */
[----:B------:R-:W-:Y:S01]  /*14340*/  FMNMX.FTZ R12, R154, R217, !PT ;  /* 0x000000d99a0c7209 */ /* 0x000fe20007810000 */
[--C-:B0-----:R-:W-:Y:S01]  /*14350*/  FFMA.FTZ R128, R2, R177, -R20.reuse ;  /* 0x000000b102807223 */ /* 0x101fe20000010814 */
[----:B------:R-:W-:Y:S02]  /*14360*/  FSEL R99, R99, -INF , P5 ;  /* 0xff80000063637808 */ /* 0x000fe40002800000 */
[----:B------:R-:W-:Y:S02]  /*14370*/  FMNMX.FTZ R175, R155, R12, !PT ;  /* 0x0000000c9baf7209 */ /* 0x000fe40007810000 */
[----:B------:R-:W-:Y:S01]  /*14380*/  FSEL R103, R103, -INF , P3 ;  /* 0xff80000067677808 */ /* 0x000fe20001800000 */
[----:B------:R-:W-:Y:S01]  /*14390*/  MUFU.EX2 R124, R124 ;  /* 0x0000007c007c7308 */ /* 0x000fe20000000800 */
[----:B------:R-:W-:Y:S01]  /*143a0*/  FMNMX.FTZ R12, R158, R175, !PT ;  /* 0x000000af9e0c7209 */ /* 0x000fe20007810000 */
[----:B-1----:R-:W-:-:S03]  /*143b0*/  FFMA.FTZ R130, R2, R179, -R20 ;  /* 0x000000b302827223 */ /* 0x002fc60000010814 */
        /* <DEDUP_REMOVED lines=51> */
[----:B------:R-:W-:Y:S02]  /*146f0*/  FSEL R175, R102, -INF , P4 ;  /* 0xff80000066af7808 */ /* 0x000fe40002000000 */
[----:B------:R-:W-:-:S03]  /*14700*/  FMNMX.FTZ R12, R99, R12, !PT ;  /* 0x0000000c630c7209 */ /* 0x000fc60007810000 */
[----:B------:R0:W-:Y:S01]  /*14710*/  MUFU.EX2 R102, R152 ;  /* 0x0000009800667308 */ /* 0x0001e20000000800 */
[----:B------:R-:W-:-:S04]  /*14720*/  FMNMX.FTZ R12, R175, R12, !PT ;  /* 0x0000000caf0c7209 */ /* 0x000fc80007810000 */
[----:B------:R-:W-:-:S03]  /*14730*/  FMNMX.FTZ R12, R103, R12, !PT ;  /* 0x0000000c670c7209 */ /* 0x000fc60007810000 */
[----:B------:R-:W-:Y:S02]  /*14740*/  MUFU.EX2 R109, R109 ;  /* 0x0000006d006d7308 */ /* 0x000fe40000000800 */
[----:B------:R-:W1:Y:S06]  /*14750*/  SHFL.BFLY PT, R177, R12, 0x2, 0x1f ;  /* 0x0c401f000cb17f89 */ /* 0x000e6c00000e0000 */
[----:B------:R-:W-:Y:S08]  /*14760*/  MUFU.EX2 R108, R108 ;  /* 0x0000006c006c7308 */ /* 0x000ff00000000800 */
[----:B------:R-:W-:Y:S08]  /*14770*/  MUFU.EX2 R113, R113 ;  /* 0x0000007100717308 */ /* 0x000ff00000000800 */
[----:B------:R-:W-:Y:S01]  /*14780*/  MUFU.EX2 R112, R112 ;  /* 0x0000007000707308 */ /* 0x000fe20000000800 */
[----:B-1----:R-:W-:Y:S01]  /*14790*/  FMNMX.FTZ R116, R12, R177, !PT ;  /* 0x000000b10c747209 */ /* 0x002fe20007810000 */
[C-C-:B------:R-:W-:Y:S01]  /*147a0*/  FFMA.FTZ R177, R2.reuse, R104, -R20.reuse ;  /* 0x0000006802b17223 */ /* 0x140fe20000010814 */
[----:B------:R-:W-:-:S03]  /*147b0*/  FFMA.FTZ R20, R2, R101, -R20 ;  /* 0x0000006502147223 */ /* 0x000fc60000010814 */
[----:B------:R-:W1:Y:S02]  /*147c0*/  SHFL.BFLY PT, R179, R116, 0x1, 0x1f ;  /* 0x0c201f0074b37f89 */ /* 0x000e6400000e0000 */
[----:B------:R-:W-:Y:S08]  /*147d0*/  MUFU.EX2 R117, R117 ;  /* 0x0000007500757308 */ /* 0x000ff00000000800 */
[----:B------:R-:W-:Y:S08]  /*147e0*/  MUFU.EX2 R88, R88 ;  /* 0x0000005800587308 */ /* 0x000ff00000000800 */
[----:B------:R-:W-:Y:S01]  /*147f0*/  MUFU.EX2 R89, R89 ;  /* 0x0000005900597308 */ /* 0x000fe20000000800 */
[----:B-1----:R-:W-:-:S07]  /*14800*/  FMNMX.FTZ R12, R116, R179, !PT ;  /* 0x000000b3740c7209 */ /* 0x002fce0007810000 */
[----:B------:R-:W-:Y:S01]  /*14810*/  MUFU.EX2 R92, R92 ;  /* 0x0000005c005c7308 */ /* 0x000fe20000000800 */
[----:B------:R-:W-:Y:S01]  /*14820*/  FSETP.NEU.FTZ.AND P3, PT, R12, -INF , PT ;  /* 0xff8000000c00780b */ /* 0x000fe20003f7d000 */
[----:B------:R-:W-:-:S06]  /*14830*/  FFMA.FTZ R101, R2, R12, -8 ;  /* 0xc100000002657423 */ /* 0x000fcc000001000c */
[----:B------:R-:W-:Y:S01]  /*14840*/  MUFU.EX2 R93, R93 ;  /* 0x0000005d005d7308 */ /* 0x000fe20000000800 */
[----:B------:R-:W-:-:S05]  /*14850*/  FSEL R101, R101, RZ, P3 ;  /* 0x000000ff65657208 */ /* 0x000fca0001800000 */
[C-C-:B------:R-:W-:Y:S01]  /*14860*/  FFMA.FTZ R156, R2.reuse, R151, -R101.reuse ;  /* 0x00000097029c7223 */ /* 0x140fe20000010865 */
[----:B------:R-:W-:-:S01]  /*14870*/  FFMA.FTZ R151, R2, R153, -R101 ;  /* 0x0000009902977223 */ /* 0x000fc20000010865 */
[----:B------:R-:W-:Y:S01]  /*14880*/  FSEL R153, R3, RZ, P2 ;  /* 0x000000ff03997208 */ /* 0x000fe20001000000 */
[----:B------:R-:W-:-:S01]  /*14890*/  FFMA.FTZ R104, R2, R155, -R101 ;  /* 0x0000009b02687223 */ /* 0x000fc20000010865 */
[C-C-:B------:R-:W-:Y:S01]  /*148a0*/  FFMA.FTZ R155, R2.reuse, R159, -R101.reuse ;  /* 0x0000009f029b7223 */ /* 0x140fe20000010865 */
[----:B------:R-:W-:-:S01]  /*148b0*/  FFMA.FTZ R159, R2, R163, -R101 ;  /* 0x000000a3029f7223 */ /* 0x000fc20000010865 */
[----:B------:R-:W-:Y:S01]  /*148c0*/  FFMA.FTZ R163, R2, R167, -R101 ;  /* 0x000000a702a37223 */ /* 0x000fe20000010865 */
[----:B------:R-:W-:-:S01]  /*148d0*/  FADD.FTZ R167, -R153, R218 ;  /* 0x000000da99a77221 */ /* 0x000fc20000010100 */
[----:B------:R-:W-:Y:S02]  /*148e0*/  IMAD R153, R193, 0x8, R18 ;  /* 0x00000008c1997824 */ /* 0x000fe400078e0212 */
[----:B------:R-:W-:-:S01]  /*148f0*/  FFMA.FTZ R116, R2, R158, -R101 ;  /* 0x0000009e02747223 */ /* 0x000fc20000010865 */
[----:B------:R-:W-:Y:S01]  /*14900*/  FSEL R158, R12, RZ, P3 ;  /* 0x000000ff0c9e7208 */ /* 0x000fe20001800000 */
[----:B------:R-:W-:-:S01]  /*14910*/  FFMA.FTZ R179, R2, R154, -R101 ;  /* 0x0000009a02b37223 */ /* 0x000fc20000010865 */
[----:B------:R-:W-:-:S02]  /*14920*/  VIADD R153, R153, 0x22840 ;  /* 0x0002284099997836 */ /* 0x000fc40000000000 */
[----:B------:R-:W-:Y:S01]  /*14930*/  FMUL.FTZ R167, R2, R167 ;  /* 0x000000a702a77220 */ /* 0x000fe20000410000 */
[----:B------:R-:W-:Y:S01]  /*14940*/  MUFU.EX2 R104, R104 ;  /* 0x0000006800687308 */ /* 0x000fe20000000800 */
[----:B------:R-:W-:-:S01]  /*14950*/  FADD.FTZ R181, -R158, R217 ;  /* 0x000000d99eb57221 */ /* 0x000fc20000010100 */
[----:B0-----:R-:W-:Y:S01]  /*14960*/  FFMA.FTZ R152, R2, R162, -R101 ;  /* 0x000000a202987223 */ /* 0x001fe20000010865 */
[----:B------:R-:W-:Y:S01]  /*14970*/  PRMT R158, R228, 0x654, R153 ;  /* 0x00000654e49e7816 */ /* 0x000fe20000000099 */
[C-C-:B------:R-:W-:Y:S01]  /*14980*/  FFMA.FTZ R154, R2.reuse, R166, -R101.reuse ;  /* 0x000000a6029a7223 */ /* 0x140fe20000010865 */
[----:B------:R-:W-:-:S01]  /*14990*/  FFMA.FTZ R138, R2, R138, -R101 ;  /* 0x0000008a028a7223 */ /* 0x000fc20000010865 */
[C-C-:B------:R-:W-:Y:S01]  /*149a0*/  FFMA.FTZ R139, R2.reuse, R139, -R101.reuse ;  /* 0x0000008b028b7223 */ /* 0x140fe20000010865 */
[----:B------:R0:W-:Y:S01]  /*149b0*/  SYNCS.ARRIVE.TRANS64.RED.A1T0 RZ, [R158+URZ], RZ ;  /* 0x000000ff9eff79a7 */ /* 0x0001e2000810043f */
[----:B------:R-:W1:Y:S01]  /*149c0*/  MUFU.EX2 R153, R167 ;  /* 0x000000a700997308 */ /* 0x000e620000000800 */
[----:B------:R-:W-:-:S01]  /*149d0*/  FFMA.FTZ R142, R2, R142, -R101 ;  /* 0x0000008e028e7223 */ /* 0x000fc20000010865 */
[C-C-:B------:R-:W-:Y:S01]  /*149e0*/  FFMA.FTZ R143, R2.reuse, R143, -R101.reuse ;  /* 0x0000008f028f7223 */ /* 0x140fe20000010865 */
[----:B------:R-:W-:-:S01]  /*149f0*/  FFMA.FTZ R146, R2, R146, -R101 ;  /* 0x0000009202927223 */ /* 0x000fc20000010865 */
[C-C-:B------:R-:W-:Y:S01]  /*14a00*/  FFMA.FTZ R147, R2.reuse, R147, -R101.reuse ;  /* 0x0000009302937223 */ /* 0x140fe20000010865 */
[----:B------:R-:W-:-:S01]  /*14a10*/  FFMA.FTZ R21, R2, R21, -R101 ;  /* 0x0000001502157223 */ /* 0x000fc20000010865 */
[C-C-:B------:R-:W-:Y:S01]  /*14a20*/  FFMA.FTZ R120, R2.reuse, R120, -R101.reuse ;  /* 0x0000007802787223 */ /* 0x140fe20000010865 */
[C---:B0-----:R-:W-:Y:S01]  /*14a30*/  FMUL.FTZ R158, R2.reuse, R181 ;  /* 0x000000b5029e7220 */ /* 0x041fe20000410000 */
        /* <DEDUP_REMOVED lines=28> */
[----:B------:R-:W-:Y:S01]  /*14c00*/  FADD.FTZ R103, R123, R162 ;  /* 0x000000a27b677221 */ /* 0x000fe20000010000 */
[----:B------:R-:W-:-:S03]  /*14c10*/  FADD.FTZ R13, R104, R13 ;  /* 0x0000000d680d7221 */ /* 0x000fc60000010000 */
[----:B------:R-:W0:Y:S01]  /*14c20*/  MUFU.EX2 R152, R152 ;  /* 0x0000009800987308 */ /* 0x000e220000000800 */
[----:B------:R-:W-:-:S01]  /*14c30*/  FADD.FTZ R0, R122, R103 ;  /* 0x000000677a007221 */ /* 0x000fc20000010000 */
[----:B-1----:R-:W-:-:S03]  /*14c40*/  FADD.FTZ R162, R116, R13 ;  /* 0x0000000d74a27221 */ /* 0x002fc60000010000 */
[----:B------:R-:W-:-:S03]  /*14c50*/  FADD.FTZ R13, R135, R0 ;  /* 0x00000000870d7221 */ /* 0x000fc60000010000 */
        /* <DEDUP_REMOVED lines=71> */
[----:B------:R-:W1:Y:S08]  /*150d0*/  MUFU.EX2 R114, R114 ;  /* 0x0000007200727308 */ /* 0x000e700000000800 */
[----:B------:R-:W3:Y:S08]  /*150e0*/  MUFU.EX2 R118, R118 ;  /* 0x0000007600767308 */ /* 0x000ef00000000800 */
[----:B------:R4:W-:Y:S08]  /*150f0*/  MUFU.EX2 R164, R91 ;  /* 0x0000005b00a47308 */ /* 0x0009f00000000800 */
[----:B------:R-:W5:Y:S01]  /*15100*/  MUFU.EX2 R119, R119 ;  /* 0x0000007700777308 */ /* 0x000f620000000800 */
[----:B----4-:R-:W-:-:S01]  /*15110*/  FADD.FTZ R91, R109, R0 ;  /* 0x000000006d5b7221 */ /* 0x010fc20000010000 */
[----:B--2---:R-:W-:-:S03]  /*15120*/  FADD.FTZ R0, R162, R13 ;  /* 0x0000000da2007221 */ /* 0x004fc60000010000 */
[----:B------:R-:W-:Y:S01]  /*15130*/  FADD.FTZ R166, R108, R91 ;  /* 0x0000005b6ca67221 */ /* 0x000fe20000010000 */
[----:B0-----:R-:W-:-:S02]  /*15140*/  FADD.FTZ R13, R161, R0 ;  /* 0x00000000a10d7221 */ /* 0x001fc40000010000 */
[----:B------:R-:W0:Y:S01]  /*15150*/  MUFU.EX2 R173, R173 ;  /* 0x000000ad00ad7308 */ /* 0x000e220000000800 */
[----:B------:R-:W-:-:S01]  /*15160*/  FADD.FTZ R91, R113, R166 ;  /* 0x000000a6715b7221 */ /* 0x000fc20000010000 */
[----:B-1----:R-:W-:-:S03]  /*15170*/  FADD.FTZ R13, R114, R13 ;  /* 0x0000000d720d7221 */ /* 0x002fc60000010000 */
[----:B------:R-:W-:Y:S01]  /*15180*/  FADD.FTZ R0, R112, R91 ;  /* 0x0000005b70007221 */ /* 0x000fe20000010000 */
[----:B---3--:R-:W-:-:S02]  /*15190*/  FADD.FTZ R166, R118, R13 ;  /* 0x0000000d76a67221 */ /* 0x008fc40000010000 */
[----:B------:R-:W1:Y:S01]  /*151a0*/  MUFU.EX2 R165, R165 ;  /* 0x000000a500a57308 */ /* 0x000e620000000800 */
[----:B------:R-:W-:-:S01]  /*151b0*/  FADD.FTZ R13, R117, R0 ;  /* 0x00000000750d7221 */ /* 0x000fc20000010000 */
[----:B-----5:R-:W-:-:S03]  /*151c0*/  FADD.FTZ R166, R119, R166 ;  /* 0x000000a677a67221 */ /* 0x020fc60000010000 */
[----:B------:R-:W-:-:S03]  /*151d0*/  FADD.FTZ R0, R88, R13 ;  /* 0x0000000d58007221 */ /* 0x000fc60000010000 */
[----:B------:R-:W2:Y:S01]  /*151e0*/  MUFU.EX2 R94, R94 ;  /* 0x0000005e005e7308 */ /* 0x000ea20000000800 */
[----:B0-----:R-:W-:-:S01]  /*151f0*/  FADD.FTZ R13, R173, R166 ;  /* 0x000000a6ad0d7221 */ /* 0x001fc20000010000 */
[----:B------:R-:W-:-:S03]  /*15200*/  FADD.FTZ R91, R89, R0 ;  /* 0x00000000595b7221 */ /* 0x000fc60000010000 */
[----:B------:R-:W-:Y:S01]  /*15210*/  FADD.FTZ R0, R164, R13 ;  /* 0x0000000da4007221 */ /* 0x000fe20000010000 */
[----:B------:R-:W-:-:S02]  /*15220*/  FADD.FTZ R168, R92, R91 ;  /* 0x0000005b5ca87221 */ /* 0x000fc40000010000 */
        /* <DEDUP_REMOVED lines=21> */
.L_x_10042:
[----:B------:R-:W-:Y:S01]  /*15380*/  F2FP.SATFINITE.E4M3.F32.PACK_AB_MERGE_C R21, R156, R21, RZ ;  /* 0x000000159c15723e */ /* 0x000fe200048070ff */
[----:B------:R-:W-:Y:S01]  /*15390*/  FMUL.FTZ R24, R24, R153 ;  /* 0x0000009918187220 */ /* 0x000fe20000410000 */
[----:B------:R-:W-:Y:S01]  /*153a0*/  ISETP.GT.AND P2, PT, R219, R15, PT ;  /* 0x0000000fdb00720c */ /* 0x000fe20003f44270 */
[-C--:B------:R-:W-:Y:S01]  /*153b0*/  FMUL.FTZ R25, R25, R153.reuse ;  /* 0x0000009919197220 */ /* 0x080fe20000410000 */
[----:B------:R-:W-:Y:S01]  /*153c0*/  F2FP.SATFINITE.E4M3.F32.PACK_AB_MERGE_C R183, R147, R146, R21 ;  /* 0x0000009293b7723e */ /* 0x000fe20004807015 */
[----:B------:R-:W-:Y:S01]  /*153d0*/  IMAD R21, R220, 0x8, R18 ;  /* 0x00000008dc157824 */ /* 0x000fe200078e0212 */
[----:B------:R-:W-:Y:S01]  /*153e0*/  F2FP.SATFINITE.E4M3.F32.PACK_AB_MERGE_C R126, R127, R126, RZ ;  /* 0x0000007e7f7e723e */ /* 0x000fe200048070ff */
[----:B------:R-:W-:Y:S01]  /*153f0*/  FMUL.FTZ R28, R28, R153 ;  /* 0x000000991c1c7220 */ /* 0x000fe20000410000 */
        /* <DEDUP_REMOVED lines=10> */
[----:B------:R-:W-:Y:S01]  /*154a0*/  F2FP.SATFINITE.E4M3.F32.PACK_AB_MERGE_C R126, R120, R151, R126 ;  /* 0x00000097787e723e */ /* 0x000fe2000480707e */
[----:B------:R0:W-:Y:S01]  /*154b0*/  SYNCS.ARRIVE.TRANS64.RED.A1T0 RZ, [R21+URZ], RZ ;  /* 0x000000ff15ff79a7 */ /* 0x0001e2000810043f */
[----:B------:R-:W-:Y:S01]  /*154c0*/  F2FP.SATFINITE.E4M3.F32.PACK_AB_MERGE_C R162, R107, R106, R162 ;  /* 0x0000006a6ba2723e */ /* 0x000fe200048070a2 */
        /* <DEDUP_REMOVED lines=92> */
[----:B------:R-:W-:Y:S02]  /*15a90*/  IMAD.MOV.U32 R223, RZ, RZ, R197 ;  /* 0x000000ffffdf7224 */ /* 0x000fe400078e00c5 */
[----:B------:R-:W-:Y:S02]  /*15aa0*/  IMAD.MOV.U32 R177, RZ, RZ, R126 ;  /* 0x000000ffffb17224 */ /* 0x000fe400078e007e */
[----:B------:R-:W-:Y:S01]  /*15ab0*/  IMAD.MOV.U32 R173, RZ, RZ, R162 ;  /* 0x000000ffffad7224 */ /* 0x000fe200078e00a2 */
[----:B0-----:R-:W-:Y:S06]  /*15ac0*/  @P2 BRA `(.L_x_10043) ;  /* 0xffffffc400c82947 */ /* 0x001fec000383ffff */
.L_x_10031:
[----:B------:R-:W-:-:S13]  /*15ad0*/  ISETP.GE.AND P0, PT, R219, RZ, PT ;  /* 0x000000ffdb00720c */ /* 0x000fda0003f06270 */
[----:B------:R-:W-:Y:S05]  /*15ae0*/  @!P0 BRA `(.L_x_10044) ;  /* 0x0000002c00688947 */ /* 0x000fea0003800000 */
[----:B------:R-:W-:Y:S02]  /*15af0*/  IMAD.MOV.U32 R15, RZ, RZ, R12 ;  /* 0x000000ffff0f7224 */ /* 0x000fe400078e000c */
[----:B------:R-:W-:Y:S02]  /*15b00*/  IMAD.MOV.U32 R189, RZ, RZ, R3 ;  /* 0x000000ffffbd7224 */ /* 0x000fe400078e0003 */
[----:B------:R-:W-:Y:S02]  /*15b10*/  IMAD.MOV.U32 R217, RZ, RZ, R197 ;  /* 0x000000ffffd97224 */ /* 0x000fe400078e00c5 */
[----:B------:R-:W-:-:S07]  /*15b20*/  IMAD.MOV.U32 R191, RZ, RZ, R193 ;  /* 0x000000ffffbf7224 */ /* 0x000fce00078e00c1 */
.L_x_10056:
        /* <DEDUP_REMOVED lines=10> */
.L_x_10046:
[----:B------:R-:W-:Y:S01]  /*15bd0*/  IMAD R3, R193, 0x8, R18 ;  /* 0x00000008c1037824 */ /* 0x000fe200078e0212 */
[----:B------:R-:W-:-:S04]  /*15be0*/  SHF.L.U32 R12, R197, 0x1f, RZ ;  /* 0x0000001fc50c7819 */ /* 0x000fc800000006ff */
[----:B------:R0:W1:Y:S01]  /*15bf0*/  SYNCS.PHASECHK.TRANS64.TRYWAIT P0, [R3+URZ+0x22830], R12 ;  /* 0x0228300c030075a7 */ /* 0x000062000800017f */
[----:B------:R-:W-:Y:S05]  /*15c00*/  @!P1 BRA `(.L_x_10047) ;  /* 0x0000000000049947 */ /* 0x000fea0003800000 */
[----:B------:R-:W-:Y:S01]  /*15c10*/  BPT.TRAP 0x1 ;  /* 0x000000040000795c */ /* 0x000fe20000300000 */
.L_x_10047:
[----:B------:R-:W-:Y:S04]  /*15c20*/  BSSY B0, `(.L_x_10045) ;  /* 0x0000004000007945 */ /* 0x000fe80003800000 */
[----:B-1----:R-:W-:Y:S05]  /*15c30*/  @P0 BRA `(.L_x_10048) ;  /* 0x0000000000080947 */ /* 0x002fea0003800000 */
[----:B------:R-:W1:Y:S02]  /*15c40*/  SYNCS.PHASECHK.TRANS64.TRYWAIT P0, [R3+URZ+0x22830], R12 ;  /* 0x0228300c030075a7 */ /* 0x000e64000800017f */
[----:B-1----:R-:W-:Y:S05]  /*15c50*/  @!P0 BRA `(.L_x_10049) ;  /* 0x000000f400c88947 */ /* 0x002fea0003800000 */
.L_x_10048:
[----:B------:R-:W-:Y:S05]  /*15c60*/  BSYNC B0 ;  /* 0x0000000000007941 */ /* 0x000fea0003800000 */
.L_x_10045:
[----:B01----:R-:W0:Y:S01]  /*15c70*/  S2R R3, SR_TID.X ;  /* 0x0000000000037919 */ /* 0x003e220000002100 */
[----:B------:R-:W-:Y:S05]  /*15c80*/  WARPSYNC.ALL ;  /* 0x0000000000007948 */ /* 0x000fea0003800000 */
[----:B------:R-:W-:Y:S01]  /*15c90*/  IMAD R88, R193, 0x500, R14 ;  /* 0x00000500c1587824 */ /* 0x000fe200078e020e */
[----:B------:R-:W-:Y:S01]  /*15ca0*/  R2UR UR28, R8 ;  /* 0x00000000081c72ca */ /* 0x000fe200000e0000 */
[----:B------:R-:W-:Y:S01]  /*15cb0*/  IMAD.MOV.U32 R89, RZ, RZ, 0x40000040 ;  /* 0x40000040ff597424 */ /* 0x000fe200078e00ff */
[----:B------:R-:W-:Y:S01]  /*15cc0*/  R2UR UR29, R9 ;  /* 0x00000000091d72ca */ /* 0x000fe200000e0000 */
[C---:B------:R-:W-:Y:S01]  /*15cd0*/  VIADD R20, R88.reuse, 0x100 ;  /* 0x0000010058147836 */ /* 0x040fe20000000000 */
[C---:B------:R-:W-:Y:S01]  /*15ce0*/  R2UR UR30, R88.reuse ;  /* 0x00000000581e72ca */ /* 0x040fe200000e0000 */
        /* <DEDUP_REMOVED lines=21> */
[----:B0-----:R-:W-:-:S02]  /*15e40*/  SHF.R.U32.HI R3, RZ, 0x7, R3 ;  /* 0x00000007ff037819 */ /* 0x001fc40000011603 */
[----:B------:R-:W-:Y:S02]  /*15e50*/  R2UR UR51, R93 ;  /* 0x000000005d3372ca */ /* 0x000fe400000e0000 */
[----:B------:R-:W-:Y:S02]  /*15e60*/  IADD3 R3, R3, 0x8, RZ ;  /* 0x0000000803037810 */ /* 0x000fe40007ffe0ff */
[----:B------:R-:W-:Y:S02]  /*15e70*/  R2UR UR50, R92 ;  /* 0x000000005c3272ca */ /* 0x000fe400000e0000 */
[----:B------:R-:W-:Y:S01]  /*15e80*/  R2UR UR7, R93 ;  /* 0x000000005d0772ca */ /* 0x000fe200000e0000 */
[----:B------:R0:W-:Y:S01]  /*15e90*/  BAR.SYNC.DEFER_BLOCKING R3, 0x100 ;  /* 0x000400030000751d */ /* 0x0001e20000010000 */
[----:B------:R-:W-:Y:S02]  /*15ea0*/  R2UR UR48, R8 ;  /* 0x00000000083072ca */ /* 0x000fe400000e0000 */
[----:B------:R-:W-:-:S02]  /*15eb0*/  R2UR UR49, R9 ;  /* 0x00000000093172ca */ /* 0x000fc400000e0000 */
[----:B------:R-:W-:Y:S01]  /*15ec0*/  R2UR UR8, R20 ;  /* 0x00000000140872ca */ /* 0x000fe200000e0000 */
[C---:B------:R-:W-:Y:S01]  /*15ed0*/  VIADD R20, R88.reuse, 0x102 ;  /* 0x0000010258147836 */ /* 0x040fe20000000000 */
[----:B------:R-:W-:Y:S02]  /*15ee0*/  MOV R92, UR51 ;  /* 0x00000033005c7c02 */ /* 0x000fe40008000f00 */
[----:B------:R-:W-:Y:S02]  /*15ef0*/  IADD3 R90, R88, 0x2, RZ ;  /* 0x00000002585a7810 */ /* 0x000fe40007ffe0ff */
[----:B------:R-:W-:Y:S01]  /*15f00*/  MOV R93, UR50 ;  /* 0x00000032005d7c02 */ /* 0x000fe20008000f00 */
[----:B------:R-:W-:Y:S01]  /*15f10*/  UMOV UR50, UR6 ;  /* 0x0000000600327c82 */ /* 0x000fe20008000000 */
[----:B------:R-:W-:Y:S01]  /*15f20*/  UMOV UR51, UR7 ;  /* 0x0000000700337c82 */ /* 0x000fe20008000000 */
[----:B------:R-:W-:Y:S01]  /*15f30*/  R2UR UR4, R90 ;  /* 0x000000005a0472ca */ /* 0x000fe200000e0000 */
[----:B------:R-:W-:Y:S01]  /*15f40*/  VIADD R90, R88, 0x302 ;  /* 0x00000302585a7836 */ /* 0x000fe20000000000 */
[----:B------:R-:W-:Y:S01]  /*15f50*/  R2UR UR46, R20 ;  /* 0x00000000142e72ca */ /* 0x000fe200000e0000 */
[----:B------:R-:W-:Y:S01]  /*15f60*/  VIADD R20, R88, 0x104 ;  /* 0x0000010458147836 */ /* 0x000fe20000000000 */
[----:B------:R-:W-:-:S02]  /*15f70*/  R2UR UR47, R21 ;  /* 0x00000000152f72ca */ /* 0x000fc400000e0000 */
[----:B------:R-:W-:Y:S01]  /*15f80*/  R2UR UR54, R90 ;  /* 0x000000005a3672ca */ /* 0x000fe200000e0000 */
[----:B------:R-:W-:Y:S01]  /*15f90*/  VIADD R90, R88, 0x204 ;  /* 0x00000204585a7836 */ /* 0x000fe20000000000 */
[----:B------:R-:W-:Y:S01]  /*15fa0*/  R2UR UR10, R20 ;  /* 0x00000000140a72ca */ /* 0x000fe200000e0000 */
[----:B------:R-:W-:Y:S01]  /*15fb0*/  VIADD R20, R88, 0x304 ;  /* 0x0000030458147836 */ /* 0x000fe20000000000 */
[----:B------:R-:W-:Y:S01]  /*15fc0*/  WARPGROUP.ARRIVE ;  /* 0x00000000000079c5 */ /* 0x000fe20000000000 */
[----:B------:R-:W-:Y:S02]  /*15fd0*/  R2UR UR9, R21 ;  /* 0x00000000150972ca */ /* 0x000fe400000e0000 */
[----:B------:R-:W-:Y:S01]  /*15fe0*/  R2UR UR14, R90 ;  /* 0x000000005a0e72ca */ /* 0x000fe200000e0000 */
[----:B------:R-:W-:Y:S01]  /*15ff0*/  VIADD R90, R88, 0x404 ;  /* 0x00000404585a7836 */ /* 0x000fe20000000000 */
[----:B------:R-:W-:Y:S01]  /*16000*/  R2UR UR18, R20 ;  /* 0x00000000141272ca */ /* 0x000fe200000e0000 */
[----:B------:R-:W-:Y:S01]  /*16010*/  QGMMA.64x32x32.F32.E4M3.E4M3 R152, gdesc[UR28], RZ, !UPT, gsb0 ;  /* 0x006000001c9879f3 */ /* 0x000fe2000c0008ff */
[----:B------:R-:W-:Y:S01]  /*16020*/  VIADD R20, R88, 0x106 ;  /* 0x0000010658147836 */ /* 0x000fe20000000000 */
[----:B------:R-:W-:Y:S01]  /*16030*/  R2UR UR58, R94 ;  /* 0x000000005e3a72ca */ /* 0x000fe200000e0000 */
[----:B------:R-:W-:Y:S01]  /*16040*/  VIADD R94, R88, 0x6 ;  /* 0x00000006585e7836 */ /* 0x000fe20000000000 */
[----:B------:R-:W-:Y:S01]  /*16050*/  R2UR UR22, R90 ;  /* 0x000000005a1672ca */ /* 0x000fe200000e0000 */
[----:B------:R-:W-:Y:S01]  /*16060*/  VIADD R90, R88, 0x206 ;  /* 0x00000206585a7836 */ /* 0x000fe20000000000 */
[----:B------:R-:W-:Y:S01]  /*16070*/  R2UR UR30, R20 ;  /* 0x00000000141e72ca */ /* 0x000fe200000e0000 */
[C---:B------:R-:W-:Y:S01]  /*16080*/  VIADD R20, R88.reuse, 0x306 ;  /* 0x0000030658147836 */ /* 0x040fe20000000000 */
[C---:B------:R-:W-:Y:S01]  /*16090*/  R2UR UR5, R91.reuse ;  /* 0x000000005b0572ca */ /* 0x040fe200000e0000 */
[----:B------:R-:W-:Y:S01]  /*160a0*/  VIADD R88, R88, 0x406 ;  /* 0x0000040658587836 */ /* 0x000fe20000000000 */
[----:B------:R-:W-:-:S02]  /*160b0*/  R2UR UR55, R91 ;  /* 0x000000005b3772ca */ /* 0x000fc400000e0000 */
[C---:B------:R-:W-:Y:S02]  /*160c0*/  R2UR UR15, R91.reuse ;  /* 0x000000005b0f72ca */ /* 0x040fe400000e0000 */
[----:B------:R-:W-:Y:S01]  /*160d0*/  R2UR UR23, R91 ;  /* 0x000000005b1772ca */ /* 0x000fe200000e0000 */
[----:B------:R-:W-:Y:S01]  /*160e0*/  IMAD.MOV.U32 R91, RZ, RZ, 0x40000040 ;  /* 0x40000040ff5b7424 */ /* 0x000fe200078e00ff */
[----:B------:R-:W-:Y:S02]  /*160f0*/  R2UR UR44, R8 ;  /* 0x00000000082c72ca */ /* 0x000fe400000e0000 */
[----:B------:R-:W-:Y:S02]  /*16100*/  R2UR UR45, R9 ;  /* 0x00000000092d72ca */ /* 0x000fe400000e0000 */
[----:B------:R-:W-:Y:S02]  /*16110*/  MOV R97, 0x40000040 ;  /* 0x4000004000617802 */ /* 0x000fe40000000f00 */
[----:B------:R-:W-:-:S02]  /*16120*/  R2UR UR59, R95 ;  /* 0x000000005f3b72ca */ /* 0x000fc400000e0000 */
[----:B------:R-:W-:Y:S02]  /*16130*/  R2UR UR6, R96 ;  /* 0x00000000600672ca */ /* 0x000fe400000e0000 */
[----:B------:R-:W-:Y:S02]  /*16140*/  R2UR UR7, R97 ;  /* 0x00000000610772ca */ /* 0x000fe400000e0000 */
        /* <DEDUP_REMOVED lines=14> */
[C---:B------:R-:W-:Y:S02]  /*16230*/  R2UR UR52, R10.reuse ;  /* 0x000000000a3472ca */ /* 0x040fe400000e0000 */
[C---:B------:R-:W-:Y:S02]  /*16240*/  R2UR UR53, R11.reuse ;  /* 0x000000000b3572ca */ /* 0x040fe400000e0000 */
[----:B------:R-:W-:Y:S02]  /*16250*/  R2UR UR56, R10 ;  /* 0x000000000a3872ca */ /* 0x000fe400000e0000 */
        /* <DEDUP_REMOVED lines=12> */
[C---:B------:R-:W-:Y:S02]  /*16320*/  R2UR UR16, R6.reuse ;  /* 0x00000000061072ca */ /* 0x040fe400000e0000 */
[C---:B------:R-:W-:Y:S02]  /*16330*/  R2UR UR17, R7.reuse ;  /* 0x00000000071172ca */ /* 0x040fe400000e0000 */
[----:B------:R-:W-:Y:S02]  /*16340*/  R2UR UR20, R6 ;  /* 0x00000000061472ca */ /* 0x000fe400000e0000 */
        /* <DEDUP_REMOVED lines=8> */
[----:B------:R-:W-:-:S02]  /*163d0*/  MOV R21, 0x40000040 ;  /* 0x4000004000157802 */ /* 0x000fc40000000f00 */
        /* <DEDUP_REMOVED lines=76> */
.L_x_10051:
[----:B------:R-:W-:Y:S01]  /*168a0*/  SHF.L.U32 R3, R217, 0x1f, RZ ;  /* 0x0000001fd9037819 */ /* 0x000fe200000006ff */
[----:B------:R-:W-:-:S04]  /*168b0*/  IMAD R12, R191, 0x8, R18 ;  /* 0x00000008bf0c7824 */ /* 0x000fc800078e0212 */
[----:B------:R0:W1:Y:S01]  /*168c0*/  SYNCS.PHASECHK.TRANS64.TRYWAIT P0, [R12+URZ+0x22850], R3 ;  /* 0x022850030c0075a7 */ /* 0x000062000800017f */
[----:B------:R-:W-:Y:S05]  /*168d0*/  @!P1 BRA `(.L_x_10052) ;  /* 0x0000000000049947 */ /* 0x000fea0003800000 */
[----:B------:R-:W-:Y:S01]  /*168e0*/  BPT.TRAP 0x1 ;  /* 0x000000040000795c */ /* 0x000fe20000300000 */
.L_x_10052:
[----:B-1----:R-:W-:Y:S05]  /*168f0*/  @P0 BRA `(.L_x_10050) ;  /* 0x0000000000080947 */ /* 0x002fea0003800000 */
[----:B------:R-:W1:Y:S02]  /*16900*/  SYNCS.PHASECHK.TRANS64.TRYWAIT P0, [R12+URZ+0x22850], R3 ;  /* 0x022850030c0075a7 */ /* 0x000e64000800017f */
[----:B-1----:R-:W-:Y:S05]  /*16910*/  @!P0 BRA `(.L_x_10053) ;  /* 0x000000e800ac8947 */ /* 0x002fea0003800000 */
.L_x_10050:
        /* <DEDUP_REMOVED lines=31> */
[C---:B------:R-:W-:Y:S01]  /*16b10*/  IADD3 R176, R20.reuse, 0x300, RZ ;  /* 0x0000030014b07810 */ /* 0x040fe20007ffe0ff */
[----:B------:R-:W-:Y:S01]  /*16b20*/  WARPGROUP.ARRIVE ;  /* 0x00000000000079c5 */ /* 0x000fe20000000000 */
[----:B------:R-:W-:Y:S02]  /*16b30*/  VIADD R20, R20, 0x400 ;  /* 0x0000040014147836 */ /* 0x000fe40000000000 */
        /* <DEDUP_REMOVED lines=12> */
.L_x_10054:
[----:B------:R-:W-:Y:S02]  /*16c00*/  FMNMX.FTZ R12, R152, R189, !PT ;  /* 0x000000bd980c7209 */ /* 0x000fe40007810000 */
[----:B------:R-:W-:Y:S02]  /*16c10*/  FMNMX.FTZ R20, R154, R15, !PT ;  /* 0x0000000f9a147209 */ /* 0x000fe40007810000 */
[----:B0-----:R-:W-:Y:S02]  /*16c20*/  FMNMX.FTZ R3, R153, R12, !PT ;  /* 0x0000000c99037209 */ /* 0x001fe40007810000 */
        /* <DEDUP_REMOVED lines=139> */
[----:B------:R-:W-:-:S02]  /*174e0*/  IMAD R167, R193, 0x8, R18 ;  /* 0x00000008c1a77824 */ /* 0x000fc400078e0212 */
[C-C-:B------:R-:W-:Y:S01]  /*174f0*/  FFMA.FTZ R162, R2.reuse, R162, -R101.reuse ;  /* 0x000000a202a27223 */ /* 0x140fe20000010865 */
[----:B------:R-:W-:-:S01]  /*17500*/  FFMA.FTZ R163, R2, R163, -R101 ;  /* 0x000000a302a37223 */ /* 0x000fc20000010865 */
[C-C-:B------:R-:W-:Y:S01]  /*17510*/  FFMA.FTZ R138, R2.reuse, R138, -R101.reuse ;  /* 0x0000008a028a7223 */ /* 0x140fe20000010865 */
[----:B------:R-:W-:Y:S02]  /*17520*/  VIADD R167, R167, 0x22840 ;  /* 0x00022840a7a77836 */ /* 0x000fe40000000000 */
[C-C-:B------:R-:W-:Y:S01]  /*17530*/  FFMA.FTZ R139, R2.reuse, R139, -R101.reuse ;  /* 0x0000008b028b7223 */ /* 0x140fe20000010865 */
[----:B------:R-:W-:-:S01]  /*17540*/  FFMA.FTZ R142, R2, R142, -R101 ;  /* 0x0000008e028e7223 */ /* 0x000fc20000010865 */
[----:B------:R-:W-:Y:S01]  /*17550*/  MUFU.EX2 R15, R15 ;  /* 0x0000000f000f7308 */ /* 0x000fe20000000800 */
[----:B------:R-:W-:-:S01]  /*17560*/  FFMA.FTZ R143, R2, R143, -R101 ;  /* 0x0000008f028f7223 */ /* 0x000fc20000010865 */
[----:B------:R-:W-:Y:S01]  /*17570*/  PRMT R167, R228, 0x654, R167 ;  /* 0x00000654e4a77816 */ /* 0x000fe200000000a7 */
[----:B------:R-:W-:-:S01]  /*17580*/  FFMA.FTZ R146, R2, R146, -R101 ;  /* 0x0000009202927223 */ /* 0x000fc20000010865 */
[C-C-:B------:R-:W-:Y:S01]  /*17590*/  FFMA.FTZ R147, R2.reuse, R147, -R101.reuse ;  /* 0x0000009302937223 */ /* 0x140fe20000010865 */
[----:B------:R-:W-:-:S01]  /*175a0*/  FFMA.FTZ R150, R2, R150, -R101 ;  /* 0x0000009602967223 */ /* 0x000fc20000010865 */
[----:B------:R1:W-:Y:S01]  /*175b0*/  SYNCS.ARRIVE.TRANS64.RED.A1T0 RZ, [R167+URZ], RZ ;  /* 0x000000ffa7ff79a7 */ /* 0x0003e2000810043f */
[----:B------:R-:W-:-:S01]  /*175c0*/  FFMA.FTZ R151, R2, R151, -R101 ;  /* 0x0000009702977223 */ /* 0x000fc20000010865 */
[----:B------:R-:W2:Y:S01]  /*175d0*/  MUFU.EX2 R154, R154 ;  /* 0x0000009a009a7308 */ /* 0x000ea20000000800 */
[----:B0-----:R-:W-:-:S01]  /*175e0*/  FFMA.FTZ R13, R20, R13, R169 ;  /* 0x0000000d140d7223 */ /* 0x001fc200000100a9 */
[C-C-:B------:R-:W-:Y:S01]  /*175f0*/  FFMA.FTZ R122, R2.reuse, R122, -R101.reuse ;  /* 0x0000007a027a7223 */ /* 0x140fe20000010865 */
[----:B------:R-:W-:-:S01]  /*17600*/  FFMA.FTZ R123, R2, R123, -R101 ;  /* 0x0000007b027b7223 */ /* 0x000fc20000010865 */
[C-C-:B------:R-:W-:Y:S01]  /*17610*/  FFMA.FTZ R126, R2.reuse, R126, -R101.reuse ;  /* 0x0000007e027e7223 */ /* 0x140fe20000010865 */
[----:B------:R-:W-:-:S01]  /*17620*/  FFMA.FTZ R127, R2, R127, -R101 ;  /* 0x0000007f027f7223 */ /* 0x000fc20000010865 */
[C-C-:B-1----:R-:W-:Y:S01]  /*17630*/  FFMA.FTZ R167, R2.reuse, R130, -R101.reuse ;  /* 0x0000008202a77223 */ /* 0x142fe20000010865 */
        /* <DEDUP_REMOVED lines=10> */
[----:B--2---:R-:W-:-:S01]  /*176e0*/  FFMA.FTZ R0, R15, R0, R154 ;  /* 0x000000000f007223 */ /* 0x004fc2000001009a */
        /* <DEDUP_REMOVED lines=8> */
[C-C-:B------:R-:W-:Y:S01]  /*17770*/  FFMA.FTZ R95, R2.reuse, R95, -R101.reuse ;  /* 0x0000005f025f7223 */ /* 0x140fe20000010865 */
[----:B------:R-:W-:-:S01]  /*17780*/  FFMA.FTZ R98, R2, R98, -R101 ;  /* 0x0000006202627223 */ /* 0x000fc20000010865 */
[C-C-:B------:R-:W-:Y:S01]  /*17790*/  FFMA.FTZ R99, R2.reuse, R99, -R101.reuse ;  /* 0x0000006302637223 */ /* 0x140fe20000010865 */
[----:B------:R-:W-:-:S01]  /*177a0*/  FFMA.FTZ R102, R2, R102, -R101 ;  /* 0x0000006602667223 */ /* 0x000fc20000010865 */
[----:B------:R-:W-:-:S02]  /*177b0*/  FFMA.FTZ R101, R2, R103, -R101 ;  /* 0x0000006702657223 */ /* 0x000fc40000010865 */
        /* <DEDUP_REMOVED lines=154> */
.L_x_10055:
[----:B------:R-:W-:Y:S01]  /*18160*/  F2FP.SATFINITE.E4M3.F32.PACK_AB_MERGE_C R100, R21, R100, RZ ;  /* 0x000000641564723e */ /* 0x000fe200048070ff */
[----:B------:R-:W-:Y:S01]  /*18170*/  IMAD R21, R191, 0x8, R18 ;  /* 0x00000008bf157824 */ /* 0x000fe200078e0212 */
[----:B------:R-:W-:Y:S01]  /*18180*/  ISETP.GT.AND P0, PT, R219, RZ, PT ;  /* 0x000000ffdb00720c */ /* 0x000fe20003f04270 */
        /* <DEDUP_REMOVED lines=112> */
.L_x_10044:
[----:B------:R-:W-:Y:S05]  /*18890*/  WARPSYNC.ALL ;  /* 0x0000000000007948 */ /* 0x000fea0003800000 */
[----:B------:R-:W-:Y:S06]  /*188a0*/  BAR.ARV 0x8, 0x180 ;  /* 0x0206000000007b1d */ /* 0x000fec0000002000 */
[----:B------:R-:W-:Y:S05]  /*188b0*/  @!P1 BRA `(.L_x_10057) ;  /* 0x0000000000049947 */ /* 0x000fea0003800000 */
[----:B------:R-:W-:Y:S01]  /*188c0*/  BPT.TRAP 0x1 ;  /* 0x000000040000795c */ /* 0x000fe20000300000 */
.L_x_10057:
[----:B------:R-:W-:Y:S01]  /*188d0*/  IMAD R15, R193, 0x8, R18 ;  /* 0x00000008c10f7824 */ /* 0x000fe200078e0212 */
[----:B------:R-:W-:-:S04]  /*188e0*/  SHF.L.U32 R4, R197, 0x1f, RZ ;  /* 0x0000001fc5047819 */ /* 0x000fc800000006ff */
[----:B------:R0:W1:Y:S01]  /*188f0*/  SYNCS.PHASECHK.TRANS64.TRYWAIT P0, [R15+URZ+0x22850], R4 ;  /* 0x022850040f0075a7 */ /* 0x000062000800017f */
[----:B------:R-:W-:Y:S05]  /*18900*/  @!P1 BRA `(.L_x_10058) ;  /* 0x0000000000049947 */ /* 0x000fea0003800000 */
[----:B------:R-:W-:Y:S01]  /*18910*/  BPT.TRAP 0x1 ;  /* 0x000000040000795c */ /* 0x000fe20000300000 */
.L_x_10058:
[----:B------:R-:W-:-:S05]  /*18920*/  VIADD R18, R18, 0x400 ;  /* 0x0000040012127836 */ /* 0x000fca0000000000 */
[----:B------:R-:W-:-:S04]  /*18930*/  SHF.R.U32.HI R18, RZ, 0x4, R18 ;  /* 0x00000004ff127819 */ /* 0x000fc80000011612 */
[----:B------:R-:W-:-:S04]  /*18940*/  LOP3.LUT R18, R18, 0x3fff, RZ, 0xc0, !PT ;  /* 0x00003fff12127812 */ /* 0x000fc800078ec0ff */
[----:B------:R-:W-:Y:S01]  /*18950*/  LOP3.LUT R18, R18, 0x10000, RZ, 0xfc, !PT ;  /* 0x0001000012127812 */ /* 0x000fe200078efcff */
[----:B-1----:R-:W-:Y:S06]  /*18960*/  @P0 BRA `(.L_x_10059) ;  /* 0x0000000000080947 */ /* 0x002fec0003800000 */
[----:B------:R-:W1:Y:S02]  /*18970*/  SYNCS.PHASECHK.TRANS64.TRYWAIT P0, [R15+URZ+0x22850], R4 ;  /* 0x022850040f0075a7 */ /* 0x000e64000800017f */
[----:B-1----:R-:W-:Y:S05]  /*18980*/  @!P0 BRA `(.L_x_10060) ;  /* 0x000000c800a48947 */ /* 0x002fea0003800000 */
.L_x_10059:
        /* <DEDUP_REMOVED lines=20> */
[C---:B------:R-:W-:Y:S02]  /*18ad0*/  @P0 IMAD R5, R210.reuse, R7, R5 ;  /* 0x00000007d2050224 */ /* 0x040fe400078e0205 */
[----:B------:R-:W-:-:S04]  /*18ae0*/  @P0 IMAD.WIDE.U32 R6, R210, R6, RZ ;  /* 0x00000006d2060225 */ /* 0x000fc800078e00ff */
[----:B-1----:R-:W-:Y:S01]  /*18af0*/  @P0 IMAD R8, R9, R10, RZ ;  /* 0x0000000a09080224 */ /* 0x002fe200078e02ff */
[----:B------:R-:W-:-:S03]  /*18b00*/  @P0 IADD3 R7, R7, R5, RZ ;  /* 0x0000000507070210 */ /* 0x000fc60007ffe0ff */
        /* <DEDUP_REMOVED lines=32> */
[----:B0-----:R-:W-:-:S01]  /*18d10*/  FADD.FTZ R8, R6, R5 ;  /* 0x0000000506087221 */ /* 0x001fc20000010000 */
[----:B-1----:R-:W-:-:S04]  /*18d20*/  FADD.FTZ R13, R7, R4 ;  /* 0x00000004070d7221 */ /* 0x002fc80000010000 */
[C---:B------:R-:W-:Y:S01]  /*18d30*/  FSETP.NE.FTZ.AND P0, PT, R8.reuse, RZ, PT ;  /* 0x000000ff0800720b */ /* 0x040fe20003f15000 */
[----:B------:R-:W-:Y:S01]  /*18d40*/  FMUL.FTZ R14, R8, 0.00390625 ;  /* 0x3b800000080e7820 */ /* 0x000fe20000410000 */
[----:B------:R-:W-:Y:S01]  /*18d50*/  FMUL.FTZ R18, R13, 0.00390625 ;  /* 0x3b8000000d127820 */ /* 0x000fe20000410000 */
[----:B------:R-:W-:-:S03]  /*18d60*/  MOV R5, RZ ;  /* 0x000000ff00057202 */ /* 0x000fc60000000f00 */
        /* <DEDUP_REMOVED lines=24> */
.L_x_10061:
        /* <DEDUP_REMOVED lines=74> */
.L_x_9991:
        /* <DEDUP_REMOVED lines=41> */
[----:B------:R-:W-:Y:S02]  /*19620*/  F2FP.BF16.F32.PACK_AB R39, R76, R11 ;  /* 0x0000000b4c27723e */ /* 0x000fe400000010ff */
[----:B------:R-:W-:-:S02]  /*19630*/  F2FP.BF16.F32.PACK_AB R67, R63, R20 ;  /* 0x000000143f43723e */ /* 0x000fc400000010ff */
[----:B------:R-:W-:Y:S02]  /*19640*/  F2FP.BF16.F32.PACK_AB R95, R95, R96 ;  /* 0x000000605f5f723e */ /* 0x000fe400000010ff */
        /* <DEDUP_REMOVED lines=22> */
[----:B------:R-:W-:Y:S02]  /*197b0*/  LOP3.LUT R6, R6, R7, RZ, 0x3c, !PT ;  /* 0x0000000706067212 */ /* 0x000fe400078e3cff */
[----:B------:R-:W-:Y:S01]  /*197c0*/  LOP3.LUT R8, R8, R9, RZ, 0x3c, !PT ;  /* 0x0000000908087212 */ /* 0x000fe200078e3cff */
[----:B------:R-:W-:Y:S01]  /*197d0*/  IMAD.X R9, RZ, RZ, R5, P1 ;  /* 0x000000ffff097224 */ /* 0x000fe200008e0605 */
[----:B------:R-:W-:Y:S02]  /*197e0*/  IADD3.X R7, RZ, R5, RZ, P5, !PT ;  /* 0x00000005ff077210 */ /* 0x000fe40002ffe4ff */
        /* <DEDUP_REMOVED lines=73> */
[----:B------:R-:W3:Y:S01]  /*19c80*/  SHFL.IDX PT, R20, R39, R2, 0x1c1f ;  /* 0x001c1f0227147589 */ /* 0x000ee200000e0000 */
[----:B------:R-:W-:Y:S02]  /*19c90*/  SEL R57, R57, R46, P0 ;  /* 0x0000002e39397207 */ /* 0x000fe40000000000 */
[----:B------:R-:W-:Y:S01]  /*19ca0*/  SEL R69, R69, R70, P0 ;  /* 0x0000004645457207 */ /* 0x000fe20000000000 */
[----:B------:R-:W4:Y:S01]  /*19cb0*/  SHFL.IDX PT, R38, R33, R0, 0x1c1f ;  /* 0x001c1f0021267589 */ /* 0x000f2200000e0000 */
[----:B------:R-:W-:Y:S02]  /*19cc0*/  SEL R73, R42, R73, P0 ;  /* 0x000000492a497207 */ /* 0x000fe40000000000 */
[----:B------:R-:W-:Y:S01]  /*19cd0*/  SEL R75, R77, R50, P0 ;  /* 0x000000324d4b7207 */ /* 0x000fe20000000000 */
[----:B------:R-:W-:Y:S01]  /*19ce0*/  SHFL.IDX PT, R42, R41, R0, 0x1c1f ;  /* 0x001c1f00292a7589 */ /* 0x000fe200000e0000 */
[----:B------:R-:W-:-:S02]  /*19cf0*/  SEL R77, R50, R77, P0 ;  /* 0x0000004d324d7207 */ /* 0x000fc40000000000 */
[----:B0-----:R-:W-:Y:S01]  /*19d00*/  SEL R8, R10, R7, P0 ;  /* 0x000000070a087207 */ /* 0x001fe20000000000 */
[----:B------:R-:W0:Y:S01]  /*19d10*/  SHFL.IDX PT, R43, R43, R2, 0x1c1f ;  /* 0x001c1f022b2b7589 */ /* 0x000e2200000e0000 */
        /* <DEDUP_REMOVED lines=10> */
[----:B---3--:R-:W-:Y:S01]  /*19dc0*/  SEL R12, R37, R20, P0 ;  /* 0x00000014250c7207 */ /* 0x008fe20000000000 */
[----:B------:R-:W-:Y:S01]  /*19dd0*/  SHFL.IDX PT, R59, R59, R0, 0x1c1f ;  /* 0x001c1f003b3b7589 */ /* 0x000fe200000e0000 */
[----:B----4-:R-:W-:Y:S02]  /*19de0*/  SEL R36, R38, R35, P0 ;  /* 0x0000002326247207 */ /* 0x010fe40000000000 */
[----:B------:R-:W-:Y:S01]  /*19df0*/  SEL R38, R35, R38, P0 ;  /* 0x0000002623267207 */ /* 0x000fe20000000000 */
[----:B------:R-:W-:Y:S01]  /*19e00*/  SHFL.IDX PT, R63, R63, R0, 0x1c1f ;  /* 0x001c1f003f3f7589 */ /* 0x000fe200000e0000 */
[----:B------:R-:W-:-:S02]  /*19e10*/  SEL R14, R20, R37, P0 ;  /* 0x00000025140e7207 */ /* 0x000fc40000000000 */
[----:B------:R-:W-:Y:S01]  /*19e20*/  SEL R6, R3, R6, P0 ;  /* 0x0000000603067207 */ /* 0x000fe20000000000 */
[----:B------:R-:W-:Y:S01]  /*19e30*/  SHFL.IDX PT, R67, R67, R0, 0x1c1f ;  /* 0x001c1f0043437589 */ /* 0x000fe200000e0000 */
[----:B0-----:R-:W-:Y:S02]  /*19e40*/  SEL R40, R42, R43, P0 ;  /* 0x0000002b2a287207 */ /* 0x001fe40000000000 */
[----:B------:R-:W-:Y:S01]  /*19e50*/  SEL R26, R21, R26, P0 ;  /* 0x0000001a151a7207 */ /* 0x000fe20000000000 */
[----:B------:R-:W-:Y:S01]  /*19e60*/  SHFL.IDX PT, R71, R71, R0, 0x1c1f ;  /* 0x001c1f0047477589 */ /* 0x000fe200000e0000 */
[----:B------:R-:W-:-:S03]  /*19e70*/  SEL R42, R43, R42, P0 ;  /* 0x0000002a2b2a7207 */ /* 0x000fc60000000000 */
        /* <DEDUP_REMOVED lines=24> */
.L_x_10318:
[----:B------:R-:W-:Y:S05]  /*1a000*/  WARPSYNC.ALL ;  /* 0x0000000000007948 */ /* 0x000fea0003800000 */
[----:B------:R-:W-:Y:S01]  /*1a010*/  BAR.SYNC.DEFER_BLOCKING 0x1, 0x100 ;  /* 0x0044000000007b1d */ /* 0x000fe20000010000 */
[----:B--2---:R-:W-:Y:S02]  /*1a020*/  SEL R41, R75, R60, P0 ;  /* 0x0000003c4b297207 */ /* 0x004fe40000000000 */
[----:B------:R-:W-:-:S03]  /*1a030*/  SEL R43, R60, R75, P0 ;  /* 0x0000004b3c2b7207 */ /* 0x000fc60000000000 */
[----:B------:R-:W-:Y:S02]  /*1a040*/  ULDC.64 UR4, c[0x0][0xc00] ;  /* 0x0003000000047ab9 */ /* 0x000fe40000000a00 */
[----:B------:R-:W0:Y:S01]  /*1a050*/  LDC R49, c[0x0][0xbe8] ;  /* 0x0002fa00ff317b82 */ /* 0x000e220000000800 */
[----:B------:R-:W-:Y:S02]  /*1a060*/  ISETP.NE.U32.AND P1, PT, RZ, UR4, PT ;  /* 0x00000004ff007c0c */ /* 0x000fe4000bf25070 */
[----:B------:R-:W-:Y:S02]  /*1a070*/  IADD3 R2, P2, R214, UR4, RZ ;  /* 0x00000004d6027c10 */ /* 0x000fe4000ff5e0ff */
[----:B------:R-:W-:Y:S02]  /*1a080*/  ISETP.NE.AND.EX P1, PT, RZ, UR5, PT, P1 ;  /* 0x00000005ff007c0c */ /* 0x000fe4000bf25310 */
[----:B------:R-:W-:Y:S01]  /*1a090*/  IADD3.X R3, R215, UR5, RZ, P2, !PT ;  /* 0x00000005d7037c10 */ /* 0x000fe200097fe4ff */
[----:B------:R-:W-:-:S02]  /*1a0a0*/  ULDC.64 UR4, c[0x0][0xc08] ;  /* 0x0003020000047ab9 */ /* 0x000fc40000000a00 */
[----:B------:R-:W-:Y:S01]  /*1a0b0*/  ISETP.NE.U32.AND P0, PT, RZ, UR4, PT ;  /* 0x00000004ff007c0c */ /* 0x000fe2000bf05070 */
[----:B------:R-:W-:Y:S04]  /*1a0c0*/  STSM.16.M88.4 [R79], R4 ;  /* 0x000000044f007844 */ /* 0x000fe80000000200 */
        /* <DEDUP_REMOVED lines=14> */
[----:B0-----:R-:W-:Y:S02]  /*1a1b0*/  ISETP.NE.AND P2, PT, R49, 0x1, PT ;  /* 0x000000013100780c */ /* 0x001fe40003f45270 */
[----:B-1----:R-:W-:Y:S01]  /*1a1c0*/  IADD3 R13, R208, R200, RZ ;  /* 0x000000c8d00d7210 */ /* 0x002fe20007ffe0ff */
        /* <DEDUP_REMOVED lines=8> */
.L_x_10065:
[----:B------:R-:W2:Y:S01]  /*1a250*/  LDL R10, [R1+0x14] ;  /* 0x00001400010a7983 */ /* 0x000ea20000100800 */
[----:B0-----:R-:W-:Y:S01]  /*1a260*/  @P2 IMAD.HI.U32 R2, R13, R4, RZ ;  /* 0x000000040d022227 */ /* 0x001fe200078e00ff */
[----:B------:R-:W-:Y:S01]  /*1a270*/  SHF.R.S32.HI R46, RZ, 0x1f, R213 ;  /* 0x0000001fff2e7819 */ /* 0x000fe200000114d5 */
[----:B------:R-:W-:Y:S01]  /*1a280*/  ULDC.64 UR4, c[0x0][0xb90] ;  /* 0x0002e40000047ab9 */ /* 0x000fe20000000a00 */
[----:B-----5:R-:W-:Y:S01]  /*1a290*/  SHF.R.S32.HI R3, RZ, 0x1f, R47 ;  /* 0x0000001fff037819 */ /* 0x020fe2000001142f */
[----:B------:R-:W-:Y:S01]  /*1a2a0*/  IMAD.MOV.U32 R7, RZ, RZ, R13 ;  /* 0x000000ffff077224 */ /* 0x000fe200078e000d */
[----:B-1----:R-:W-:Y:S01]  /*1a2b0*/  @P2 SHF.R.U32.HI R7, RZ, R5, R2 ;  /* 0x00000005ff072219 */ /* 0x002fe20000011602 */
[----:B------:R-:W-:Y:S01]  /*1a2c0*/  IMAD R6, R46, UR4, RZ ;  /* 0x000000042e067c24 */ /* 0x000fe2000f8e02ff */
[----:B------:R-:W-:Y:S01]  /*1a2d0*/  SEL R221, R221, RZ, !P1 ;  /* 0x000000ffdddd7207 */ /* 0x000fe20004800000 */
[----:B------:R-:W-:Y:S01]  /*1a2e0*/  IMAD.MOV.U32 R2, RZ, RZ, R47 ;  /* 0x000000ffff027224 */ /* 0x000fe200078e002f */
[----:B------:R-:W-:Y:S01]  /*1a2f0*/  SEL R51, R210, RZ, !P1 ;  /* 0x000000ffd2337207 */ /* 0x000fe20004800000 */
[C---:B------:R-:W-:Y:S01]  /*1a300*/  IMAD R9, R213.reuse, UR5, R6 ;  /* 0x00000005d5097c24 */ /* 0x040fe2000f8e0206 */
[----:B------:R-:W0:Y:S01]  /*1a310*/  @P2 LDC R57, c[0x0][0xbec] ;  /* 0x0002fb00ff392b82 */ /* 0x000e220000000800 */
[----:B------:R-:W-:Y:S01]  /*1a320*/  IMAD.WIDE.U32 R4, R213, UR4, R2 ;  /* 0x00000004d5047c25 */ /* 0x000fe2000f8e0002 */
[----:B------:R-:W-:-:S03]  /*1a330*/  ULDC.64 UR4, c[0x0][0xb98] ;  /* 0x0002e60000047ab9 */ /* 0x000fc60000000a00 */
[----:B------:R-:W-:Y:S02]  /*1a340*/  IMAD.MOV R2, RZ, RZ, -R7 ;  /* 0x000000ffff027224 */ /* 0x000fe400078e0a07 */
        /* <DEDUP_REMOVED lines=16> */
[----:B------:R-:W-:Y:S01]  /*1a450*/  LOP3.LUT R28, R29, 0x380, RZ, 0xc0, !PT ;  /* 0x000003801d1c7812 */ /* 0x000fe200078ec0ff */
[C---:B------:R-:W-:Y:S01]  /*1a460*/  IMAD R11, R9.reuse, UR5, R2 ;  /* 0x00000005090b7c24 */ /* 0x040fe2000f8e0202 */
[----:B------:R-:W-:Y:S01]  /*1a470*/  IADD3 R13, P4, R54, 0x2000, RZ ;  /* 0x00002000360d7810 */ /* 0x000fe20007f9e0ff */
[----:B------:R-:W-:Y:S01]  /*1a480*/  IMAD.WIDE.U32 R4, R9, UR4, R4 ;  /* 0x0000000409047c25 */ /* 0x000fe2000f8e0004 */
[----:B------:R-:W-:Y:S01]  /*1a490*/  ULDC.64 UR4, c[0x0][0xb50] ;  /* 0x0002d40000047ab9 */ /* 0x000fe20000000a00 */
[----:B------:R-:W-:Y:S02]  /*1a4a0*/  SHF.R.U64 R28, R28, 0x3, RZ ;  /* 0x000000031c1c7819 */ /* 0x000fe400000012ff */
[----:B------:R-:W-:Y:S01]  /*1a4b0*/  IMAD.IADD R5, R5, 0x1, R11 ;  /* 0x0000000105057824 */ /* 0x000fe200078e020b */
[----:B------:R-:W-:Y:S01]  /*1a4c0*/  LEA R2, P1, R4, UR4, 0x2 ;  /* 0x0000000404027c11 */ /* 0x000fe2000f8210ff */
[----:B------:R-:W-:Y:S01]  /*1a4d0*/  IMAD.X R9, RZ, RZ, R55, P0 ;  /* 0x000000ffff097224 */ /* 0x000fe200000e0637 */
[----:B------:R-:W-:-:S02]  /*1a4e0*/  LOP3.LUT P0, RZ, R229, 0x3, RZ, 0xc0, !PT ;  /* 0x00000003e5ff7812 */ /* 0x000fc4000780c0ff */
[----:B------:R-:W-:Y:S01]  /*1a4f0*/  LEA.HI.X R4, R4, UR5, R5, 0x2, P1 ;  /* 0x0000000504047c11 */ /* 0x000fe200088f1405 */
[----:B------:R-:W-:Y:S01]  /*1a500*/  SHFL.IDX PT, R20, R2, RZ, 0x1c1f ;  /* 0x001c1fff02147589 */ /* 0x000fe200000e0000 */
[----:B------:R-:W-:Y:S01]  /*1a510*/  IADD3 R25, P1, R54, 0x3000, RZ ;  /* 0x0000300036197810 */ /* 0x000fe20007f3e0ff */
[----:B------:R-:W-:Y:S01]  /*1a520*/  ULDC.64 UR4, c[0x0][0xaa0] ;  /* 0x0002a80000047ab9 */ /* 0x000fe20000000a00 */
[----:B------:R-:W-:Y:S01]  /*1a530*/  LOP3.LUT R28, R28, R29, RZ, 0x3c, !PT ;  /* 0x0000001d1c1c7212 */ /* 0x000fe200078e3cff */
[----:B------:R-:W1:Y:S01]  /*1a540*/  SHFL.IDX PT, R21, R4, RZ, 0x1c1f ;  /* 0x001c1fff04157589 */ /* 0x000e6200000e0000 */
[----:B------:R-:W-:Y:S01]  /*1a550*/  LOP3.LUT R24, R25, 0x380, RZ, 0xc0, !PT ;  /* 0x0000038019187812 */ /* 0x000fe200078ec0ff */
[----:B------:R-:W-:Y:S01]  /*1a560*/  IMAD.X R29, RZ, RZ, R55, P3 ;  /* 0x000000ffff1d7224 */ /* 0x000fe200018e0637 */
[----:B------:R-:W-:Y:S01]  /*1a570*/  IADD3 R5, P3, R54, 0x7000, RZ ;  /* 0x0000700036057810 */ /* 0x000fe20007f7e0ff */
[----:B------:R-:W-:Y:S01]  /*1a580*/  SHFL.IDX PT, R44, R2, 0x1, 0x1c1f ;  /* 0x003c1f00022c7f89 */ /* 0x000fe200000e0000 */
[----:B------:R-:W-:-:S02]  /*1a590*/  SHF.R.U64 R24, R24, 0x3, RZ ;  /* 0x0000000318187819 */ /* 0x000fc400000012ff */
[----:B------:R-:W-:Y:S01]  /*1a5a0*/  LOP3.LUT R12, R13, 0x380, RZ, 0xc0, !PT ;  /* 0x000003800d0c7812 */ /* 0x000fe200078ec0ff */
[----:B------:R-:W3:Y:S01]  /*1a5b0*/  SHFL.IDX PT, R45, R4, 0x1, 0x1c1f ;  /* 0x003c1f00042d7f89 */ /* 0x000ee200000e0000 */
[----:B------:R-:W-:Y:S01]  /*1a5c0*/  LOP3.LUT R24, R24, R25, RZ, 0x3c, !PT ;  /* 0x0000001918187212 */ /* 0x000fe200078e3cff */
[--C-:B------:R-:W-:Y:S01]  /*1a5d0*/  IMAD.X R25, RZ, RZ, R55.reuse, P1 ;  /* 0x000000ffff197224 */ /* 0x100fe200008e0637 */
[----:B------:R-:W-:Y:S01]  /*1a5e0*/  SHF.R.U64 R12, R12, 0x3, RZ ;  /* 0x000000030c0c7819 */ /* 0x000fe200000012ff */
[--C-:B------:R-:W-:Y:S01]  /*1a5f0*/  IMAD.X R41, RZ, RZ, R55.reuse, P3 ;  /* 0x000000ffff297224 */ /* 0x100fe200018e0637 */
[----:B------:R-:W-:Y:S02]  /*1a600*/  LOP3.LUT R8, R7, 0x380, RZ, 0xc0, !PT ;  /* 0x0000038007087812 */ /* 0x000fe400078ec0ff */
[----:B------:R-:W-:Y:S01]  /*1a610*/  LOP3.LUT R12, R12, R13, RZ, 0x3c, !PT ;  /* 0x0000000d0c0c7212 */ /* 0x000fe200078e3cff */
[----:B------:R-:W-:Y:S01]  /*1a620*/  IMAD.X R13, RZ, RZ, R55, P4 ;  /* 0x000000ffff0d7224 */ /* 0x000fe200020e0637 */
[----:B------:R-:W-:-:S02]  /*1a630*/  IADD3 R33, P5, R54, 0x5000, RZ ;  /* 0x0000500036217810 */ /* 0x000fc40007fbe0ff */
[----:B------:R-:W-:Y:S02]  /*1a640*/  IADD3 R37, P4, R54, 0x6000, RZ ;  /* 0x0000600036257810 */ /* 0x000fe40007f9e0ff */
[----:B------:R-:W-:Y:S02]  /*1a650*/  SHF.R.U64 R8, R8, 0x3, RZ ;  /* 0x0000000308087819 */ /* 0x000fe400000012ff */
[----:B------:R-:W-:Y:S02]  /*1a660*/  LOP3.LUT R32, R33, 0x380, RZ, 0xc0, !PT ;  /* 0x0000038021207812 */ /* 0x000fe400078ec0ff */
[----:B------:R-:W-:Y:S02]  /*1a670*/  LOP3.LUT R36, R37, 0x380, RZ, 0xc0, !PT ;  /* 0x0000038025247812 */ /* 0x000fe400078ec0ff */
[----:B------:R-:W-:Y:S02]  /*1a680*/  LOP3.LUT R8, R8, R7, RZ, 0x3c, !PT ;  /* 0x0000000708087212 */ /* 0x000fe400078e3cff */
[----:B------:R-:W-:-:S02]  /*1a690*/  LOP3.LUT R7, R54, 0x380, RZ, 0xc0, !PT ;  /* 0x0000038036077812 */ /* 0x000fc400078ec0ff */
        /* <DEDUP_REMOVED lines=10> */
[----:B------:R-:W-:Y:S02]  /*1a740*/  SHF.R.S32.HI R50, RZ, 0x1f, R203 ;  /* 0x0000001fff327819 */ /* 0x000fe400000114cb */
[----:B--2---:R-:W-:-:S04]  /*1a750*/  IADD3 R6, R10, R200, RZ ;  /* 0x000000c80a067210 */ /* 0x004fc80007ffe0ff */
[C---:B------:R-:W-:Y:S01]  /*1a760*/  ISETP.GE.OR P1, PT, R6.reuse, R53, P0 ;  /* 0x000000350600720c */ /* 0x040fe20000726670 */
[----:B------:R-:W-:-:S05]  /*1a770*/  VIADD R0, R6, 0x8 ;  /* 0x0000000806007836 */ /* 0x000fca0000000000 */
[----:B------:R-:W-:Y:S02]  /*1a780*/  ISETP.GE.OR P0, PT, R0, R53, P0 ;  /* 0x000000350000720c */ /* 0x000fe40000706670 */
[----:B------:R-:W-:-:S04]  /*1a790*/  LOP3.LUT R0, R5, 0x380, RZ, 0xc0, !PT ;  /* 0x0000038005007812 */ /* 0x000fc800078ec0ff */
[----:B------:R-:W-:Y:S01]  /*1a7a0*/  SHF.R.U64 R0, R0, 0x3, RZ ;  /* 0x0000000300007819 */ /* 0x000fe200000012ff */
[----:B-1----:R1:W-:Y:S03]  /*1a7b0*/  @!P1 ST.E desc[UR60][R20.64], R88 ;  /* 0x0000005814009985 */ /* 0x0023e6000c10193c */
[----:B------:R-:W-:Y:S01]  /*1a7c0*/  LOP3.LUT R40, R0, R5, RZ, 0x3c, !PT ;  /* 0x0000000500287212 */ /* 0x000fe200078e3cff */
[----:B------:R-:W-:Y:S02]  /*1a7d0*/  IMAD R0, R3, UR4, RZ ;  /* 0x0000000403007c24 */ /* 0x000fe4000f8e02ff */
[----:B---3--:R2:W-:Y:S01]  /*1a7e0*/  @!P0 ST.E desc[UR60][R44.64], R89 ;  /* 0x000000592c008985 */ /* 0x0085e2000c10193c */
[----:B------:R-:W-:-:S03]  /*1a7f0*/  IMAD.WIDE.U32 R2, R47, UR4, RZ ;  /* 0x000000042f027c25 */ /* 0x000fc6000f8e00ff */
[----:B------:R3:W5:Y:S01]  /*1a800*/  LD.E.128 R4, desc[UR60][R54.64] ;  /* 0x0000003c36047980 */ /* 0x000762000c101d00 */
[----:B-1----:R-:W-:Y:S01]  /*1a810*/  IMAD R21, R47, UR5, R0 ;  /* 0x000000052f157c24 */ /* 0x002fe2000f8e0200 */
[----:B------:R-:W-:Y:S02]  /*1a820*/  ULDC.64 UR4, c[0x0][0xae8] ;  /* 0x0002ba0000047ab9 */ /* 0x000fe40000000a00 */
[----:B------:R-:W5:Y:S01]  /*1a830*/  LD.E.128 R8, desc[UR60][R8.64] ;  /* 0x0000003c08087980 */ /* 0x000f62000c101d00 */
[----:B--2---:R-:W1:Y:S01]  /*1a840*/  @P2 LDC R45, c[0x0][0xbf0] ;  /* 0x0002fc00ff2d2b82 */ /* 0x004e620000000800 */
[----:B------:R-:W-:Y:S01]  /*1a850*/  IMAD.IADD R3, R3, 0x1, R21 ;  /* 0x0000000103037824 */ /* 0x000fe200078e0215 */
[----:B------:R-:W-:Y:S01]  /*1a860*/  LEA R21, R212, R222, 0x5 ;  /* 0x000000ded4157211 */ /* 0x000fe200078e28ff */
[----:B------:R-:W-:Y:S01]  /*1a870*/  IMAD R0, R46, UR4, RZ ;  /* 0x000000042e007c24 */ /* 0x000fe2000f8e02ff */
[----:B------:R-:W5:Y:S03]  /*1a880*/  LD.E.128 R12, desc[UR60][R12.64] ;  /* 0x0000003c0c0c7980 */ /* 0x000f66000c101d00 */
[----:B------:R-:W-:Y:S01]  /*1a890*/  IMAD.IADD R44, R200, 0x1, R21 ;  /* 0x00000001c82c7824 */ /* 0x000fe200078e0215 */
[----:B------:R-:W5:Y:S01]  /*1a8a0*/  LD.E.128 R24, desc[UR60][R24.64] ;  /* 0x0000003c18187980 */ /* 0x000f62000c101d00 */
[----:B------:R-:W-:-:S02]  /*1a8b0*/  IMAD R21, R213, UR5, R0 ;  /* 0x00000005d5157c24 */ /* 0x000fc4000f8e0200 */
[----:B------:R-:W-:Y:S01]  /*1a8c0*/  IMAD.WIDE.U32 R2, R213, UR4, R2 ;  /* 0x00000004d5027c25 */ /* 0x000fe2000f8e0002 */
[----:B------:R-:W-:Y:S01]  /*1a8d0*/  ULDC.64 UR4, c[0x0][0xaf0] ;  /* 0x0002bc0000047ab9 */ /* 0x000fe20000000a00 */
[----:B------:R-:W5:Y:S02]  /*1a8e0*/  LD.E.128 R28, desc[UR60][R28.64] ;  /* 0x0000003c1c1c7980 */ /* 0x000f64000c101d00 */
[----:B0-----:R-:W-:Y:S02]  /*1a8f0*/  @P2 IMAD.HI.U32 R0, R44, R57, RZ ;  /* 0x000000392c002227 */ /* 0x001fe400078e00ff */
[----:B------:R-:W5:Y:S02]  /*1a900*/  LD.E.128 R32, desc[UR60][R32.64] ;  /* 0x0000003c20207980 */ /* 0x000f64000c101d00 */
[----:B------:R-:W-:Y:S02]  /*1a910*/  IMAD.IADD R3, R3, 0x1, R21 ;  /* 0x0000000103037824 */ /* 0x000fe400078e0215 */
[----:B------:R-:W-:Y:S01]  /*1a920*/  IMAD.MOV.U32 R21, RZ, RZ, R44 ;  /* 0x000000ffff157224 */ /* 0x000fe200078e002c */
[----:B------:R-:W5:Y:S01]  /*1a930*/  LD.E.128 R36, desc[UR60][R36.64] ;  /* 0x0000003c24247980 */ /* 0x000f62000c101d00 */
[----:B------:R-:W-:Y:S01]  /*1a940*/  IMAD R20, R221, UR4, RZ ;  /* 0x00000004dd147c24 */ /* 0x000fe2000f8e02ff */
[----:B-1----:R-:W-:Y:S01]  /*1a950*/  @P2 SHF.R.U32.HI R21, RZ, R45, R0 ;  /* 0x0000002dff152219 */ /* 0x002fe20000011600 */
[C---:B------:R-:W-:Y:S01]  /*1a960*/  IMAD.WIDE.U32 R2, R51.reuse, UR4, R2 ;  /* 0x0000000433027c25 */ /* 0x040fe2000f8e0002 */
[----:B------:R-:W5:Y:S02]  /*1a970*/  LD.E.128 R40, desc[UR60][R40.64] ;  /* 0x0000003c28287980 */ /* 0x000f64000c101d00 */
[--C-:B------:R-:W-:Y:S01]  /*1a980*/  SHF.R.S32.HI R0, RZ, 0x1f, R21.reuse ;  /* 0x0000001fff007819 */ /* 0x100fe20000011415 */
        /* <DEDUP_REMOVED lines=24> */
[----:B------:R-:W-:Y:S01]  /*1ab10*/  ULDC.64 UR4, c[0x0][0xa80] ;  /* 0x0002a00000047ab9 */ /* 0x000fe20000000a00 */
[----:B------:R-:W-:Y:S01]  /*1ab20*/  IADD3 R0, R18, 0x22820, RZ ;  /* 0x0002282012007810 */ /* 0x000fe20007ffe0ff */
[----:B------:R-:W-:Y:S01]  /*1ab30*/  IMAD.IADD R3, R3, 0x1, R21 ;  /* 0x0000000103037824 */ /* 0x000fe200078e0215 */
[----:B------:R-:W-:Y:S01]  /*1ab40*/  LEA R44, P3, R2, UR4, 0x1 ;  /* 0x00000004022c7c11 */ /* 0x000fe2000f8608ff */
[----:B------:R-:W-:Y:S01]  /*1ab50*/  VIADD R20, R200, 0x40 ;  /* 0x00000040c8147836 */ /* 0x000fe20000000000 */
[----:B------:R-:W-:-:S02]  /*1ab60*/  PRMT R0, RZ, 0x654, R0 ;  /* 0x00000654ff007816 */ /* 0x000fc40000000000 */
        /* <DEDUP_REMOVED lines=9> */
[-C--:B-1----:R-:W-:Y:S02]  /*1ac00*/  @!P2 LEA R2, P4, R203, R20.reuse, 0x1 ;  /* 0x00000014cb02a211 */ /* 0x082fe400078808ff */
[----:B------:R-:W-:Y:S02]  /*1ac10*/  @!P3 LEA R20, P5, R211, R20, 0x1 ;  /* 0x00000014d314b211 */ /* 0x000fe400078a08ff */
[-C--:B0-----:R-:W-:Y:S02]  /*1ac20*/  @!P2 LEA.HI.X R3, R203, R0.reuse, R50, 0x1, P4 ;  /* 0x00000000cb03a211 */ /* 0x081fe400020f0c32 */
[----:B------:R-:W-:-:S03]  /*1ac30*/  @!P3 LEA.HI.X R21, R211, R0, R48, 0x1, P5 ;  /* 0x00000000d315b211 */ /* 0x000fc600028f0c30 */
[----:B-----5:R2:W-:Y:S04]  /*1ac40*/  @!P2 ST.E.128 desc[UR60][R2.64], R4 ;  /* 0x000000040200a985 */ /* 0x0205e8000c101d3c */
[----:B------:R2:W-:Y:S02]  /*1ac50*/  @!P3 ST.E.128 desc[UR60][R20.64], R28 ;  /* 0x0000001c1400b985 */ /* 0x0005e4000c101d3c */
.L_x_10067:
[----:B------:R-:W-:Y:S05]  /*1ac60*/  BSYNC B1 ;  /* 0x0000000000017941 */ /* 0x000fea0003800000 */
.L_x_10066:
[----:B0-----:R0:W4:Y:S01]  /*1ac70*/  SHFL.IDX PT, R0, R45, 0x1, 0x181f ;  /* 0x00381f002d007f89 */ /* 0x00112200000e0000 */
[----:B------:R-:W-:Y:S03]  /*1ac80*/  BSSY B1, `(.L_x_10068) ;  /* 0x000000c000017945 */ /* 0x000fe60003800000 */
[----:B--2--5:R0:W2:Y:S01]  /*1ac90*/  SHFL.IDX PT, R4, R44, 0x1, 0x181f ;  /* 0x00381f002c047f89 */ /* 0x0240a200000e0000 */
        /* <DEDUP_REMOVED lines=8> */
[----:B------:R2:W-:Y:S04]  /*1ad20*/  @!P3 ST.E.128 desc[UR60][R2.64], R8 ;  /* 0x000000080200b985 */ /* 0x0005e8000c101d3c */
[----:B------:R2:W-:Y:S02]  /*1ad30*/  @!P4 ST.E.128 desc[UR60][R4.64], R32 ;  /* 0x000000200400c985 */ /* 0x0005e4000c101d3c */
.L_x_10069:
[----:B------:R-:W-:Y:S05]  /*1ad40*/  BSYNC B1 ;  /* 0x0000000000017941 */ /* 0x000fea0003800000 */
.L_x_10068:
[----:B----4-:R4:W0:Y:S01]  /*1ad50*/  SHFL.IDX PT, R0, R45, 0x2, 0x181f ;  /* 0x00581f002d007f89 */ /* 0x01082200000e0000 */
[----:B------:R-:W-:Y:S03]  /*1ad60*/  BSSY B1, `(.L_x_10070) ;  /* 0x000000c000017945 */ /* 0x000fe60003800000 */
[----:B--2---:R4:W2:Y:S01]  /*1ad70*/  SHFL.IDX PT, R4, R44, 0x2, 0x181f ;  /* 0x00581f002c047f89 */ /* 0x0048a200000e0000 */
        /* <DEDUP_REMOVED lines=8> */
[----:B------:R0:W-:Y:S04]  /*1ae00*/  @!P2 ST.E.128 desc[UR60][R2.64], R12 ;  /* 0x0000000c0200a985 */ /* 0x0001e8000c101d3c */
[----:B------:R0:W-:Y:S02]  /*1ae10*/  @!P3 ST.E.128 desc[UR60][R4.64], R36 ;  /* 0x000000240400b985 */ /* 0x0001e4000c101d3c */
.L_x_10071:
[----:B------:R-:W-:Y:S05]  /*1ae20*/  BSYNC B1 ;  /* 0x0000000000017941 */ /* 0x000fea0003800000 */
.L_x_10070:
[----:B0-----:R-:W-:Y:S01]  /*1ae30*/  VIADD R0, R200, 0x60 ;  /* 0x00000060c8007836 */ /* 0x001fe20000000000 */
[----:B--2---:R2:W0:Y:S04]  /*1ae40*/  SHFL.IDX PT, R4, R45, 0x3, 0x181f ;  /* 0x00781f002d047f89 */ /* 0x00442800000e0000 */
[----:B------:R-:W-:Y:S01]  /*1ae50*/  ISETP.GE.AND P0, PT, R0, R53, PT ;  /* 0x000000350000720c */ /* 0x000fe20003f06270 */
[----:B---34-:R-:W3:-:S12]  /*1ae60*/  SHFL.IDX PT, R44, R44, 0x3, 0x181f ;  /* 0x00781f002c2c7f89 */ /* 0x018ed800000e0000 */
[----:B--2---:R-:W-:Y:S05]  /*1ae70*/  @P0 BRA `(.L_x_10072) ;  /* 0x0000000c00200947 */ /* 0x004fea0003800000 */
[----:B------:R-:W-:Y:S02]  /*1ae80*/  ULDC UR4, c[0x0][0xac8] ;  /* 0x0002b20000047ab9 */ /* 0x000fe40000000800 */
[----:B------:R-:W-:-:S13]  /*1ae90*/  ISETP.GE.AND P1, PT, R203, UR4, PT ;  /* 0x00000004cb007c0c */ /* 0x000fda000bf26270 */
[----:B---3--:R-:W-:-:S04]  /*1aea0*/  @!P1 LEA R2, P0, R203, R44, 0x1 ;  /* 0x0000002ccb029211 */ /* 0x008fc800078008ff */
[----:B0-----:R-:W-:Y:S02]  /*1aeb0*/  @!P1 LEA.HI.X R3, R203, R4, R50, 0x1, P0 ;  /* 0x00000004cb039211 */ /* 0x001fe400000f0c32 */
[----:B------:R-:W-:-:S03]  /*1aec0*/  ISETP.GE.AND P0, PT, R211, UR4, PT ;  /* 0x00000004d3007c0c */ /* 0x000fc6000bf06270 */
[----:B------:R2:W-:Y:S10]  /*1aed0*/  @!P1 ST.E.128 desc[UR60][R2.64], R24 ;  /* 0x0000001802009985 */ /* 0x0005f4000c101d3c */
[----:B------:R-:W-:Y:S05]  /*1aee0*/  @P0 BRA `(.L_x_10072) ;  /* 0x0000000c00040947 */ /* 0x000fea0003800000 */
[----:B--2---:R-:W-:-:S04]  /*1aef0*/  LEA R2, P0, R211, R44, 0x1 ;  /* 0x0000002cd3027211 */ /* 0x004fc800078008ff */
[----:B------:R-:W-:-:S05]  /*1af00*/  LEA.HI.X R3, R211, R4, R48, 0x1, P0 ;  /* 0x00000004d3037211 */ /* 0x000fca00000f0c30 */
[----:B------:R4:W-:Y:S01]  /*1af10*/  ST.E.128 desc[UR60][R2.64], R40 ;  /* 0x0000002802007985 */ /* 0x0009e2000c101d3c */
[----:B------:R-:W-:Y:S05]  /*1af20*/  BRA `(.L_x_10072) ;  /* 0x0000000800f47947 */ /* 0x000fea0003800000 */
.L_x_10063:
        /* <DEDUP_REMOVED lines=14> */
[----:B------:R-:W-:Y:S01]  /*1b010*/  IMAD.U32 R6, RZ, RZ, UR4 ;  /* 0x00000004ff067e24 */ /* 0x000fe2000f8e00ff */
        /* <DEDUP_REMOVED lines=12> */
.L_x_10073:
        /* <DEDUP_REMOVED lines=8> */
[----:B-----5:R-:W-:Y:S01]  /*1b160*/  IMAD R2, R6, R12, RZ ;  /* 0x0000000c06027224 */ /* 0x020fe200078e02ff */
[----:B---3--:R-:W-:-:S04]  /*1b170*/  IADD3 R9, R200, -0x80, R3 ;  /* 0xffffff80c8097810 */ /* 0x008fc80007ffe003 */
        /* <DEDUP_REMOVED lines=9> */
[----:B------:R-:W3:Y:S01]  /*1b210*/  @P0 LDC R4, c[0x0][0xbec] ;  /* 0x0002fb00ff040b82 */ /* 0x000ee20000000800 */
[----:B------:R-:W-:Y:S01]  /*1b220*/  IMAD R7, R213, UR5, R8 ;  /* 0x00000005d5077c24 */ /* 0x000fe2000f8e0208 */
[----:B------:R-:W-:-:S03]  /*1b230*/  ULDC.64 UR4, c[0x0][0xb98] ;  /* 0x0002e60000047ab9 */ /* 0x000fc60000000a00 */
[----:B------:R-:W-:-:S03]  /*1b240*/  IMAD.IADD R3, R3, 0x1, R7 ;  /* 0x0000000103037824 */ /* 0x000fc600078e0207 */
[----:B------:R-:W5:Y:S01]  /*1b250*/  @P0 LDC R15, c[0x0][0xbf0] ;  /* 0x0002fc00ff0f0b82 */ /* 0x000f620000000800 */
[----:B------:R-:W-:-:S04]  /*1b260*/  IMAD.WIDE.U32 R2, R13, UR4, R2 ;  /* 0x000000040d027c25 */ /* 0x000fc8000f8e0002 */
[----:B---3--:R-:W-:-:S05]  /*1b270*/  @P0 IMAD.HI.U32 R4, R9, R4, RZ ;  /* 0x0000000409040227 */ /* 0x008fca00078e00ff */
[----:B-----5:R-:W-:Y:S01]  /*1b280*/  @P0 SHF.R.U32.HI R5, RZ, R15, R4 ;  /* 0x0000000fff050219 */ /* 0x020fe20000011604 */
        /* <DEDUP_REMOVED lines=18> */
.L_x_10075:
[----:B------:R-:W-:Y:S05]  /*1b3b0*/  BSYNC B1 ;  /* 0x0000000000017941 */ /* 0x000fea0003800000 */
.L_x_10074:
[----:B------:R-:W-:Y:S01]  /*1b3c0*/  ULDC.64 UR4, c[0x0][0xaa0] ;  /* 0x0002a80000047ab9 */ /* 0x000fe20000000a00 */
[----:B------:R-:W-:Y:S02]  /*1b3d0*/  IMAD R7, R212, 0x20, R222 ;  /* 0x00000020d4077824 */ /* 0x000fe400078e02de */
[----:B---3--:R-:W-:Y:S02]  /*1b3e0*/  IMAD R3, R11, UR4, RZ ;  /* 0x000000040b037c24 */ /* 0x008fe4000f8e02ff */
[----:B------:R-:W-:Y:S02]  /*1b3f0*/  IMAD.IADD R9, R200, 0x1, R7 ;  /* 0x00000001c8097824 */ /* 0x000fe400078e0207 */
[C---:B------:R-:W-:Y:S02]  /*1b400*/  IMAD R5, R0.reuse, UR5, R3 ;  /* 0x0000000500057c24 */ /* 0x040fe4000f8e0203 */
[----:B------:R-:W-:Y:S01]  /*1b410*/  IMAD.WIDE.U32 R2, R0, UR4, RZ ;  /* 0x0000000400027c25 */ /* 0x000fe2000f8e00ff */
[----:B------:R-:W-:-:S03]  /*1b420*/  ULDC.64 UR4, c[0x0][0xae8] ;  /* 0x0002ba0000047ab9 */ /* 0x000fc60000000a00 */
[----:B------:R-:W-:Y:S01]  /*1b430*/  IMAD.IADD R3, R3, 0x1, R5 ;  /* 0x0000000103037824 */ /* 0x000fe200078e0205 */
[----:B------:R-:W-:Y:S01]  /*1b440*/  MOV R5, R9 ;  /* 0x0000000900057202 */ /* 0x000fe20000000f00 */
[----:B------:R-:W-:Y:S02]  /*1b450*/  IMAD R4, R10, UR4, RZ ;  /* 0x000000040a047c24 */ /* 0x000fe4000f8e02ff */
[----:B--2---:R-:W-:-:S04]  /*1b460*/  @P2 IMAD.HI.U32 R0, R9, R14, RZ ;  /* 0x0000000e09002227 */ /* 0x004fc800078e00ff */
        /* <DEDUP_REMOVED lines=28> */
[----:B------:R2:W3:Y:S04]  /*1b630*/  SHFL.IDX PT, R0, R3, RZ, 0x181f ;  /* 0x00181fff03007589 */ /* 0x0004e800000e0000 */
[----:B------:R2:W4:Y:S02]  /*1b640*/  SHFL.IDX PT, R14, R2, RZ, 0x181f ;  /* 0x00181fff020e7589 */ /* 0x00052400000e0000 */
.L_x_10321:
        /* <DEDUP_REMOVED lines=16> */
.L_x_10078:
[----:B------:R-:W-:Y:S05]  /*1b750*/  BSYNC B1 ;  /* 0x0000000000017941 */ /* 0x000fea0003800000 */
.L_x_10077:
[----:B------:R-:W-:-:S03]  /*1b760*/  UMOV UR4, 0xffffffff ;  /* 0xffffffff00047882 */ /* 0x000fc60000000000 */
[----:B------:R-:W-:Y:S05]  /*1b770*/  BRA.DIV UR4, `(.L_x_10079) ;  /* 0x000000ae046c7947 */ /* 0x000fea000b800000 */
[----:B---3--:R3:W0:Y:S04]  /*1b780*/  SHFL.IDX PT, R0, R3, 0x1, 0x181f ;  /* 0x00381f0003007f89 */ /* 0x00862800000e0000 */
[----:B----4-:R3:W4:Y:S02]  /*1b790*/  SHFL.IDX PT, R14, R2, 0x1, 0x181f ;  /* 0x00381f00020e7f89 */ /* 0x01072400000e0000 */
.L_x_10325:
        /* <DEDUP_REMOVED lines=15> */
.L_x_10081:
[----:B------:R-:W-:Y:S05]  /*1b890*/  BSYNC B1 ;  /* 0x0000000000017941 */ /* 0x000fea0003800000 */
.L_x_10080:
[----:B------:R-:W-:-:S03]  /*1b8a0*/  UMOV UR4, 0xffffffff ;  /* 0xffffffff00047882 */ /* 0x000fc60000000000 */
[----:B------:R-:W-:Y:S05]  /*1b8b0*/  BRA.DIV UR4, `(.L_x_10082) ;  /* 0x000000ae04647947 */ /* 0x000fea000b800000 */
[----:B0-----:R0:W0:Y:S04]  /*1b8c0*/  SHFL.IDX PT, R0, R3, 0x2, 0x181f ;  /* 0x00581f0003007f89 */ /* 0x00102800000e0000 */
[----:B----4-:R4:W0:Y:S02]  /*1b8d0*/  SHFL.IDX PT, R14, R2, 0x2, 0x181f ;  /* 0x00581f00020e7f89 */ /* 0x01082400000e0000 */
.L_x_10329:
        /* <DEDUP_REMOVED lines=15> */
.L_x_10084:
[----:B------:R-:W-:Y:S05]  /*1b9d0*/  BSYNC B1 ;  /* 0x0000000000017941 */ /* 0x000fea0003800000 */
.L_x_10083:
[----:B------:R-:W-:-:S03]  /*1b9e0*/  UMOV UR4, 0xffffffff ;  /* 0xffffffff00047882 */ /* 0x000fc60000000000 */
[----:B------:R-:W-:Y:S05]  /*1b9f0*/  BRA.DIV UR4, `(.L_x_10085) ;  /* 0x000000ae045c7947 */ /* 0x000fea000b800000 */
[----:B0-----:R0:W0:Y:S04]  /*1ba00*/  SHFL.IDX PT, R0, R3, 0x3, 0x181f ;  /* 0x00781f0003007f89 */ /* 0x00102800000e0000 */
[----:B------:R0:W0:Y:S02]  /*1ba10*/  SHFL.IDX PT, R14, R2, 0x3, 0x181f ;  /* 0x00781f00020e7f89 */ /* 0x00002400000e0000 */
.L_x_10333:
[----:B0-234-:R-:W-:-:S04]  /*1ba20*/  IADD3 R2, R200, 0x60, RZ ;  /* 0x00000060c8027810 */ /* 0x01dfc80007ffe0ff */
        /* <DEDUP_REMOVED lines=13> */
.L_x_10072:
[----:B------:R-:W-:Y:S05]  /*1bb00*/  BSYNC B0 ;  /* 0x0000000000007941 */ /* 0x000fea0003800000 */
.L_x_10062:
[----:B------:R-:W-:Y:S02]  /*1bb10*/  ULDC UR4, c[0x0][0xc3c] ;  /* 0x00030f0000047ab9 */ /* 0x000fe40000000800 */
[----:B-1----:R-:W-:-:S13]  /*1bb20*/  ISETP.GE.AND P0, PT, R191, UR4, PT ;  /* 0x00000004bf007c0c */ /* 0x002fda000bf06270 */
[----:B------:R-:W-:Y:S05]  /*1bb30*/  @!P0 BRA `(.L_x_10086) ;  /* 0xfffffe54003c8947 */ /* 0x000fea000383ffff */
[----:B------:R-:W-:Y:S05]  /*1bb40*/  BRA `(.L_x_9906) ;  /* 0x00000080007c7947 */ /* 0x000fea0003800000 */
.L_x_9904:
        /* <DEDUP_REMOVED lines=52> */
[----:B------:R-:W-:Y:S01]  /*1be90*/  MOV R4, R3 ;  /* 0x0000000300047202 */ /* 0x000fe20000000f00 */
[----:B------:R-:W-:Y:S01]  /*1bea0*/  UMOV UR4, URZ ;  /* 0x0000003f00047c82 */ /* 0x000fe20008000000 */
[----:B------:R-:W-:Y:S01]  /*1beb0*/  ULDC UR7, c[0x0][0xc3c] ;  /* 0x00030f0000077ab9 */ /* 0x000fe20000000800 */
[----:B------:R-:W-:-:S05]  /*1bec0*/  ULDC UR5, c[0x0][0xc38] ;  /* 0x00030e0000057ab9 */ /* 0x000fca0000000800 */
.L_x_10092:
        /* <DEDUP_REMOVED lines=12> */
.L_x_10091:
[----:B------:R-:W-:Y:S05]  /*1bf90*/  BSYNC B0 ;  /* 0x0000000000007941 */ /* 0x000fea0003800000 */
.L_x_10090:
        /* <DEDUP_REMOVED lines=17> */
[----:B------:R-:W-:-:S04]  /*1c0b0*/  IADD3 R4, R3, R4, RZ ;  /* 0x0000000403047210 */ /* 0x000fc80007ffe0ff */
[----:B------:R-:W-:-:S13]  /*1c0c0*/  ISETP.GT.AND P6, PT, R4, UR6, PT ;  /* 0x0000000604007c0c */ /* 0x000fda000bfc4270 */
[----:B------:R-:W-:Y:S05]  /*1c0d0*/  @!P6 BRA `(.L_x_10092) ;  /* 0xfffffffc007ce947 */ /* 0x000fea000383ffff */
.L_x_10088:
        /* <DEDUP_REMOVED lines=20> */
.L_x_10093:
        /* <DEDUP_REMOVED lines=37> */
[----:B0-----:R-:W-:-:S05]  /*1c470*/  IADD3 R10, RZ, -R3, RZ ;  /* 0x80000003ff0a7210 */ /* 0x001fca0007ffe0ff */
        /* <DEDUP_REMOVED lines=22> */
.L_x_10089:
[----:B------:R-:W-:Y:S02]  /*1c5e0*/  IMAD.MOV.U32 R17, RZ, RZ, RZ ;  /* 0x000000ffff117224 */ /* 0x000fe400078e00ff */
[----:B------:R-:W-:Y:S02]  /*1c5f0*/  IMAD.U32 R16, RZ, RZ, UR6 ;  /* 0x00000006ff107e24 */ /* 0x000fe4000f8e00ff */
[----:B------:R-:W-:-:S07]  /*1c600*/  IMAD.MOV.U32 R18, RZ, RZ, RZ ;  /* 0x000000ffff127224 */ /* 0x000fce00078e00ff */
.L_x_10094:
[----:B------:R-:W-:-:S13]  /*1c610*/  ISETP.NE.AND P0, PT, R5, RZ, PT ;  /* 0x000000ff0500720c */ /* 0x000fda0003f05270 */
[----:B------:R-:W0:Y:S01]  /*1c620*/  @!P0 S2R R3, SR_CgaCtaId ;  /* 0x0000000000038919 */ /* 0x000e220000008800 */
[----:B------:R-:W-:-:S04]  /*1c630*/  @!P0 MOV R0, 0x400 ;  /* 0x0000040000008802 */ /* 0x000fc80000000f00 */
[----:B0-----:R-:W-:-:S05]  /*1c640*/  @!P0 LEA R0, R3, R0, 0x18 ;  /* 0x0000000003008211 */ /* 0x001fca00078ec0ff */
[----:B------:R2:W-:Y:S01]  /*1c650*/  @!P0 STS.128 [R0+0x228d0], R16 ;  /* 0x0228d01000008388 */ /* 0x0005e20000000c00 */
[----:B------:R-:W-:Y:S06]  /*1c660*/  BAR.ARV 0x5, 0x180 ;  /* 0x0146000000007b1d */ /* 0x000fec0000002000 */
.L_x_10087:
        /* <DEDUP_REMOVED lines=10> */
[----:B------:R-:W-:Y:S01]  /*1c710*/  MOV R22, 0x400 ;  /* 0x0000040000167802 */ /* 0x000fe20000000f00 */
[C---:B-1----:R-:W-:Y:S01]  /*1c720*/  IMAD.SHL.U32 R28, R14.reuse, 0x80, RZ ;  /* 0x000000800e1c7824 */ /* 0x042fe200078e00ff */
[C---:B------:R-:W-:Y:S01]  /*1c730*/  LOP3.LUT R13, R14.reuse, 0x7f, RZ, 0xc0, !PT ;  /* 0x0000007f0e0d7812 */ /* 0x040fe200078ec0ff */
[C---:B0-----:R-:W-:Y:S01]  /*1c740*/  IMAD.SHL.U32 R0, R14.reuse, 0x10, RZ ;  /* 0x000000100e007824 */ /* 0x041fe200078e00ff */
[----:B------:R-:W-:Y:S01]  /*1c750*/  SHF.R.U32.HI R3, RZ, 0x1, R14 ;  /* 0x00000001ff037819 */ /* 0x000fe2000001160e */
[----:B------:R-:W-:Y:S01]  /*1c760*/  IMAD.SHL.U32 R4, R14, 0x20, RZ ;  /* 0x000000200e047824 */ /* 0x000fe200078e00ff */
[----:B------:R-:W-:Y:S02]  /*1c770*/  LOP3.LUT R2, R28, 0x380, RZ, 0xc0, !PT ;  /* 0x000003801c027812 */ /* 0x000fe400078ec0ff */
[----:B------:R-:W-:Y:S01]  /*1c780*/  SHF.L.U32 R6, R13, 0x4, RZ ;  /* 0x000000040d067819 */ /* 0x000fe200000006ff */
[----:B------:R-:W-:Y:S01]  /*1c790*/  IMAD.SHL.U32 R9, R14, 0x2, RZ ;  /* 0x000000020e097824 */ /* 0x000fe200078e00ff */
[----:B------:R-:W-:-:S02]  /*1c7a0*/  LOP3.LUT R8, R0, 0x3f0, RZ, 0xc0, !PT ;  /* 0x000003f000087812 */ /* 0x000fc400078ec0ff */
[----:B------:R-:W-:Y:S02]  /*1c7b0*/  LOP3.LUT R3, R2, 0x30, R3, 0xf8, !PT ;  /* 0x0000003002037812 */ /* 0x000fe400078ef803 */
[----:B------:R-:W-:Y:S02]  /*1c7c0*/  LOP3.LUT R5, R4, 0x80, RZ, 0xc0, !PT ;  /* 0x0000008004057812 */ /* 0x000fe400078ec0ff */
[----:B------:R-:W-:Y:S01]  /*1c7d0*/  LOP3.LUT R7, R6, 0x600, RZ, 0xc0, !PT ;  /* 0x0000060006077812 */ /* 0x000fe200078ec0ff */
[C---:B------:R-:W-:Y:S01]  /*1c7e0*/  IMAD.SHL.U32 R10, R14.reuse, 0x4, RZ ;  /* 0x000000040e0a7824 */ /* 0x040fe200078e00ff */
[----:B------:R-:W-:Y:S02]  /*1c7f0*/  LOP3.LUT P0, RZ, R14, 0x4, RZ, 0xc0, !PT ;  /* 0x000000040eff7812 */ /* 0x000fe4000780c0ff */
[----:B------:R-:W-:Y:S02]  /*1c800*/  LOP3.LUT R9, R8, 0x70, R9, 0x78, !PT ;  /* 0x0000007008097812 */ /* 0x000fe400078e7809 */
[----:B------:R-:W-:-:S02]  /*1c810*/  LOP3.LUT R3, R3, 0x70, R0, 0x78, !PT ;  /* 0x0000007003037812 */ /* 0x000fc400078e7800 */
[----:B------:R-:W-:Y:S02]  /*1c820*/  LOP3.LUT R5, R5, 0x10, R14, 0xf8, !PT ;  /* 0x0000001005057812 */ /* 0x000fe400078ef80e */
[----:B------:R-:W-:Y:S02]  /*1c830*/  LOP3.LUT R7, R7, 0x60, R4, 0xf8, !PT ;  /* 0x0000006007077812 */ /* 0x000fe400078ef804 */
[----:B------:R-:W-:Y:S02]  /*1c840*/  LOP3.LUT R11, R9, 0x400, R6, 0xf8, !PT ;  /* 0x00000400090b7812 */ /* 0x000fe400078ef806 */
[----:B------:R-:W-:Y:S02]  /*1c850*/  LOP3.LUT R28, R3, 0xc00, R28, 0xf8, !PT ;  /* 0x00000c00031c7812 */ /* 0x000fe400078ef81c */
[----:B------:R-:W-:Y:S02]  /*1c860*/  LOP3.LUT R5, R5, 0x10, R10, 0x78, !PT ;  /* 0x0000001005057812 */ /* 0x000fe400078e780a */
[----:B------:R-:W-:Y:S01]  /*1c870*/  LOP3.LUT R24, R7, 0x100, R4, 0xf8, !PT ;  /* 0x0000010007187812 */ /* 0x000fe200078ef804 */
[----:B------:R-:W-:Y:S01]  /*1c880*/  STL [R1+0x24], R11 ;  /* 0x0000240b01007387 */ /* 0x000fe20000100800 */
[----:B---3--:R-:W-:Y:S01]  /*1c890*/  IMAD.U32 R4, RZ, RZ, UR4 ;  /* 0x00000004ff047e24 */ /* 0x008fe2000f8e00ff */
[----:B------:R-:W-:-:S02]  /*1c8a0*/  SHF.R.U32.HI R2, RZ, 0x3, R13 ;  /* 0x00000003ff027819 */ /* 0x000fc4000001160d */
[----:B------:R-:W-:Y:S02]  /*1c8b0*/  LOP3.LUT R24, R24, R5, RZ, 0xfc, !PT ;  /* 0x0000000518187212 */ /* 0x000fe400078efcff */
        /* <DEDUP_REMOVED lines=27> */
.L_x_10203:
[----:B0----5:R-:W0:Y:S02]  /*1ca70*/  LDC.64 R26, c[0x0][0xc88] ;  /* 0x00032200ff1a7b82 */ /* 0x021e240000000a00 */
[----:B0-----:R-:W-:-:S06]  /*1ca80*/  IMAD.WIDE R26, R19, 0x4, R26 ;  /* 0x00000004131a7825 */ /* 0x001fcc00078e021a */
[----:B--2---:R-:W2:Y:S01]  /*1ca90*/  LDG.E R26, desc[UR60][R26.64] ;  /* 0x0000003c1a1a7981 */ /* 0x004ea2000c1e1900 */
[----:B------:R-:W-:Y:S05]  /*1caa0*/  YIELD ;  /* 0x0000000000007946 */ /* 0x000fea0003800000 */
[----:B------:R-:W-:Y:S01]  /*1cab0*/  ULDC.64 UR4, c[0x0][0xa28] ;  /* 0x00028a0000047ab9 */ /* 0x000fe20000000a00 */
[----:B------:R-:W-:Y:S01]  /*1cac0*/  IMAD.MOV.U32 R9, RZ, RZ, RZ ;  /* 0x000000ffff097224 */ /* 0x000fe200078e00ff */
[----:B------:R-:W-:Y:S01]  /*1cad0*/  ISETP.NE.U32.AND P0, PT, RZ, UR4, PT ;  /* 0x00000004ff007c0c */ /* 0x000fe2000bf05070 */
[----:B------:R-:W-:Y:S01]  /*1cae0*/  ULDC.64 UR6, c[0x0][0xa10] ;  /* 0x0002840000067ab9 */ /* 0x000fe20000000a00 */
[----:B------:R-:W-:Y:S01]  /*1caf0*/  IMAD.MOV.U32 R32, RZ, RZ, RZ ;  /* 0x000000ffff207224 */ /* 0x000fe200078e00ff */
[----:B------:R-:W-:Y:S01]  /*1cb00*/  ULDC.64 UR8, c[0x0][0xa18] ;  /* 0x0002860000087ab9 */ /* 0x000fe20000000a00 */
[----:B------:R-:W-:-:S02]  /*1cb10*/  ISETP.NE.AND.EX P0, PT, RZ, UR5, PT, P0 ;  /* 0x00000005ff007c0c */ /* 0x000fc4000bf05300 */
[----:B--23--:R-:W-:-:S11]  /*1cb20*/  SHF.R.S32.HI R0, RZ, 0x1f, R26 ;  /* 0x0000001fff007819 */ /* 0x00cfd6000001141a */
        /* <DEDUP_REMOVED lines=40> */
[----:B--2---:R-:W-:-:S07]  /*1cdb0*/  IADD3 R33, -R33, R2, RZ ;  /* 0x0000000221217210 */ /* 0x004fce0007ffe1ff */
.L_x_10096:
[----:B------:R-:W-:Y:S01]  /*1cdc0*/  IMAD.MOV.U32 R8, RZ, RZ, R26 ;  /* 0x000000ffff087224 */ /* 0x000fe200078e001a */
[----:B------:R-:W-:Y:S02]  /*1cdd0*/  ULDC.64 UR4, c[0x0][0xa20] ;  /* 0x0002880000047ab9 */ /* 0x000fe40000000a00 */
[----:B------:R-:W-:Y:S02]  /*1cde0*/  ISETP.NE.U32.AND P0, PT, RZ, UR4, PT ;  /* 0x00000004ff007c0c */ /* 0x000fe4000bf05070 */
[----:B------:R1:W-:Y:S02]  /*1cdf0*/  STL [R1], R8 ;  /* 0x0000000801007387 */ /* 0x0003e40000100800 */
[----:B------:R-:W-:-:S13]  /*1ce00*/  ISETP.NE.AND.EX P0, PT, RZ, UR5, PT, P0 ;  /* 0x00000005ff007c0c */ /* 0x000fda000bf05300 */
[----:B-1----:R-:W-:Y:S05]  /*1ce10*/  @!P0 BRA `(.L_x_10097) ;  /* 0x0000000000108947 */ /* 0x002fea0003800000 */
[----:B------:R-:W-:-:S04]  /*1ce20*/  IADD3 R2, P0, R27, UR4, RZ ;  /* 0x000000041b027c10 */ /* 0x000fc8000ff1e0ff */
[----:B------:R-:W-:-:S05]  /*1ce30*/  IADD3.X R3, R29, UR5, RZ, P0, !PT ;  /* 0x000000051d037c10 */ /* 0x000fca00087fe4ff */
[----:B------:R1:W5:Y:S01]  /*1ce40*/  LDG.E R7, desc[UR60][R2.64] ;  /* 0x0000003c02077981 */ /* 0x000362000c1e1900 */
[----:B------:R-:W-:Y:S05]  /*1ce50*/  BRA `(.L_x_10098) ;  /* 0x0000000000247947 */ /* 0x000fea0003800000 */
.L_x_10097:
        /* <DEDUP_REMOVED lines=9> */
.L_x_10098:
        /* <DEDUP_REMOVED lines=11> */
[----:B------:R-:W-:Y:S02]  /*1cfa0*/  VIADD R2, R2, 0x7f ;  /* 0x0000007f02027836 */ /* 0x000fe40000000000 */
[C---:B------:R-:W-:Y:S01]  /*1cfb0*/  VIADD R36, R30.reuse, 0x9f ;  /* 0x0000009f1e247836 */ /* 0x040fe20000000000 */
[----:B------:R-:W-:Y:S01]  /*1cfc0*/  IADD3 R20, R30, 0xa0, -R33 ;  /* 0x000000a01e147810 */ /* 0x000fe20007ffe821 */
[----:B-1----:R-:W-:-:S04]  /*1cfd0*/  @P0 IMAD.HI.U32 R3, R2, R3, RZ ;  /* 0x0000000302030227 */ /* 0x002fc800078e00ff */
[----:B------:R-:W-:Y:S01]  /*1cfe0*/  IMAD.HI R36, R36, 0x66666667, RZ ;  /* 0x6666666724247827 */ /* 0x000fe200078e02ff */
[----:B---3--:R-:W-:-:S03]  /*1cff0*/  @P0 SHF.R.U32.HI R2, RZ, R5, R3 ;  /* 0x00000005ff020219 */ /* 0x008fc60000011603 */
[----:B------:R-:W-:Y:S01]  /*1d000*/  IMAD.MOV R4, RZ, RZ, -R7 ;  /* 0x000000ffff047224 */ /* 0x000fe200078e0a07 */
[----:B------:R-:W-:Y:S02]  /*1d010*/  IADD3 R2, R20, R2, RZ ;  /* 0x0000000214027210 */ /* 0x000fe40007ffe0ff */
[----:B------:R-:W-:Y:S02]  /*1d020*/  SHF.R.U32.HI R3, RZ, 0x1f, R36 ;  /* 0x0000001fff037819 */ /* 0x000fe40000011624 */
[----:B------:R-:W-:Y:S01]  /*1d030*/  VIMNMX R4, RZ, R4, !PT ;  /* 0x00000004ff047248 */ /* 0x000fe20007fe0100 */
[----:B------:R-:W-:Y:S01]  /*1d040*/  IMAD.HI R2, R2, 0x66666667, RZ ;  /* 0x6666666702027827 */ /* 0x000fe200078e02ff */
[----:B------:R-:W-:-:S04]  /*1d050*/  LEA.HI.SX32 R36, R36, R3, 0x1a ;  /* 0x0000000324247211 */ /* 0x000fc800078fd2ff */
[----:B------:R-:W-:-:S04]  /*1d060*/  SHF.R.U32.HI R3, RZ, 0x1f, R2 ;  /* 0x0000001fff037819 */ /* 0x000fc80000011602 */
[----:B------:R-:W-:-:S04]  /*1d070*/  LEA.HI.SX32 R2, R2, R3, 0x1a ;  /* 0x0000000302027211 */ /* 0x000fc800078fd2ff */
[----:B------:R-:W-:-:S05]  /*1d080*/  VIMNMX R2, R36, R2, PT ;  /* 0x0000000224027248 */ /* 0x000fca0003fe0100 */
        /* <DEDUP_REMOVED lines=20> */
.L_x_10336:
[----:B--2---:R-:W-:Y:S02]  /*1d1d0*/  ISETP.NE.AND P0, PT, R14, RZ, PT ;  /* 0x000000ff0e00720c */ /* 0x004fe40003f05270 */
[----:B------:R-:W-:-:S11]  /*1d1e0*/  PLOP3.LUT P6, PT, PT, PT, PT, 0x8, 0x0 ;  /* 0x000000000000781c */ /* 0x000fd60003fce170 */
[----:B------:R-:W-:Y:S05]  /*1d1f0*/  @P0 BRA `(.L_x_10102) ;  /* 0x00000000000c0947 */ /* 0x000fea0003800000 */
[----:B------:R-:W-:-:S03]  /*1d200*/  UMOV UR4, 0xffffffff ;  /* 0xffffffff00047882 */ /* 0x000fc60000000000 */
[----:B------:R-:W-:Y:S05]  /*1d210*/  BRA.DIV UR4, `(.L_x_10103) ;  /* 0x0000009604d07947 */ /* 0x000fea000b800000 */
[----:B------:R-:W-:-:S13]  /*1d220*/  ELECT P6, URZ, PT ;  /* 0x00000000003f782f */ /* 0x000fda00038c0000 */
.L_x_10102:
        /* <DEDUP_REMOVED lines=9> */
.L_x_10339:
[----:B------:R-:W-:Y:S05]  /*1d2c0*/  BSYNC B1 ;  /* 0x0000000000017941 */ /* 0x000fea0003800000 */
.L_x_10104:
[----:B------:R-:W-:Y:S04]  /*1d2d0*/  BSSY B1, `(.L_x_10106) ;  /* 0x000004e000017945 */ /* 0x000fe80003800000 */
[----:B------:R-:W-:Y:S05]  /*1d2e0*/  @!P6 BRA `(.L_x_10107) ;  /* 0x000000040030e947 */ /* 0x000fea0003800000 */
[----:B------:R-:W2:Y:S01]  /*1d2f0*/  LDL R6, [R1+0x8] ;  /* 0x0000080001067983 */ /* 0x000ea20000100800 */
[----:B-1----:R-:W-:Y:S01]  /*1d300*/  IMAD R5, R37, 0x8, R22 ;  /* 0x0000000825057824 */ /* 0x002fe200078e0216 */
[----:B------:R-:W1:Y:S01]  /*1d310*/  S2R R7, SR_TID.X ;  /* 0x0000000000077919 */ /* 0x000e620000002100 */
[----:B------:R-:W-:Y:S01]  /*1d320*/  BSSY B2, `(.L_x_10108) ;  /* 0x0000006000027945 */ /* 0x000fe20003800000 */
[----:B-1----:R-:W-:-:S04]  /*1d330*/  LOP3.LUT R7, R7, 0x7f, RZ, 0xc0, !PT ;  /* 0x0000007f07077812 */ /* 0x002fc800078ec0ff */
[----:B------:R-:W-:Y:S02]  /*1d340*/  ISETP.NE.AND P1, PT, R7, RZ, PT ;  /* 0x000000ff0700720c */ /* 0x000fe40003f25270 */
[----:B--2---:R-:W-:-:S04]  /*1d350*/  SHF.L.U32 R6, R6, 0x1f, RZ ;  /* 0x0000001f06067819 */ /* 0x004fc800000006ff */
[----:B------:R-:W1:Y:S02]  /*1d360*/  SYNCS.PHASECHK.TRANS64.TRYWAIT P0, [R5+URZ+0x228a0], R6 ;  /* 0x0228a006050075a7 */ /* 0x000e64000800017f */
[----:B-1----:R-:W-:Y:S05]  /*1d370*/  @!P0 BRA `(.L_x_10109) ;  /* 0x0000009400ac8947 */ /* 0x002fea0003800000 */
.L_x_10340:
[----:B------:R-:W-:Y:S05]  /*1d380*/  BSYNC B2 ;  /* 0x0000000000027941 */ /* 0x000fea0003800000 */
.L_x_10108:
[----:B------:R-:W-:Y:S04]  /*1d390*/  BSSY B2, `(.L_x_10110) ;  /* 0x0000009000027945 */ /* 0x000fe80003800000 */
        /* <DEDUP_REMOVED lines=8> */
.L_x_10111:
[----:B------:R-:W-:Y:S05]  /*1d420*/  BSYNC B2 ;  /* 0x0000000000027941 */ /* 0x000fea0003800000 */
.L_x_10110:
        /* <DEDUP_REMOVED lines=12> */
.L_x_10112:
        /* <DEDUP_REMOVED lines=13> */
.L_x_10341:
[----:B------:R-:W-:Y:S05]  /*1d5c0*/  BSYNC B2 ;  /* 0x0000000000027941 */ /* 0x000fea0003800000 */
.L_x_10113:
        /* <DEDUP_REMOVED lines=11> */
.L_x_10116:
[----:B------:R-:W-:Y:S05]  /*1d680*/  BSYNC B2 ;  /* 0x0000000000027941 */ /* 0x000fea0003800000 */
.L_x_10115:
        /* <DEDUP_REMOVED lines=8> */
.L_x_10117:
        /* <DEDUP_REMOVED lines=10> */
.L_x_10107:
[----:B------:R-:W-:Y:S05]  /*1d7b0*/  BSYNC B1 ;  /* 0x0000000000017941 */ /* 0x000fea0003800000 */
.L_x_10106:
[----:B------:R-:W2:Y:S01]  /*1d7c0*/  LDL.LU R6, [R1+0x8] ;  /* 0x0000080001067983 */ /* 0x000ea20000300800 */
[----:B------:R-:W-:Y:S01]  /*1d7d0*/  VIADD R37, R37, 0x1 ;  /* 0x0000000125257836 */ /* 0x000fe20000000000 */
[----:B------:R-:W-:Y:S02]  /*1d7e0*/  IADD3 R3, R3, -0x2, RZ ;  /* 0xfffffffe03037810 */ /* 0x000fe40007ffe0ff */
[----:B------:R-:W-:Y:S02]  /*1d7f0*/  PLOP3.LUT P0, PT, PT, PT, PT, 0x8, 0x0 ;  /* 0x000000000000781c */ /* 0x000fe40003f0e170 */
[----:B------:R-:W-:Y:S02]  /*1d800*/  ISETP.NE.AND P1, PT, R37, 0x2, PT ;  /* 0x000000022500780c */ /* 0x000fe40003f25270 */
[----:B------:R-:W-:Y:S02]  /*1d810*/  ISETP.GE.AND P2, PT, R3, R4, PT ;  /* 0x000000040300720c */ /* 0x000fe40003f46270 */
[----:B-1----:R-:W-:-:S02]  /*1d820*/  SEL R5, RZ, 0x1, P1 ;  /* 0x00000001ff057807 */ /* 0x002fc40000800000 */
[----:B------:R-:W-:Y:S02]  /*1d830*/  SEL R37, R37, RZ, P1 ;  /* 0x000000ff25257207 */ /* 0x000fe40000800000 */
[----:B--2---:R-:W-:-:S05]  /*1d840*/  LOP3.LUT R6, R6, R5, RZ, 0x3c, !PT ;  /* 0x0000000506067212 */ /* 0x004fca00078e3cff */
[----:B------:R1:W-:Y:S02]  /*1d850*/  STL [R1+0x8], R6 ;  /* 0x0000080601007387 */ /* 0x0003e40000100800 */
[----:B------:R-:W-:Y:S05]  /*1d860*/  @!P2 BRA `(.L_x_10100) ;  /* 0x000000040064a947 */ /* 0x000fea0003800000 */
.L_x_10130:
[----:B------:R-:W-:Y:S05]  /*1d870*/  YIELD ;  /* 0x0000000000007946 */ /* 0x000fea0003800000 */
[----:B------:R-:W-:Y:S04]  /*1d880*/  BSSY B1, `(.L_x_10118) ;  /* 0x000004d000017945 */ /* 0x000fe80003800000 */
[----:B--2---:R-:W-:Y:S05]  /*1d890*/  @!P6 BRA `(.L_x_10119) ;  /* 0x00000004002ce947 */ /* 0x004fea0003800000 */
[----:B-1----:R-:W2:Y:S01]  /*1d8a0*/  LDL R6, [R1+0x8] ;  /* 0x0000080001067983 */ /* 0x002ea20000100800 */
[----:B------:R-:W1:Y:S02]  /*1d8b0*/  S2R R5, SR_TID.X ;  /* 0x0000000000057919 */ /* 0x000e640000002100 */
[----:B-1----:R-:W-:Y:S01]  /*1d8c0*/  LOP3.LUT R7, R5, 0x7f, RZ, 0xc0, !PT ;  /* 0x0000007f05077812 */ /* 0x002fe200078ec0ff */
[----:B------:R-:W-:Y:S01]  /*1d8d0*/  IMAD R5, R37, 0x8, R22 ;  /* 0x0000000825057824 */ /* 0x000fe200078e0216 */
[----:B------:R-:W-:Y:S02]  /*1d8e0*/  BSSY B2, `(.L_x_10120) ;  /* 0x0000005000027945 */ /* 0x000fe40003800000 */
[----:B------:R-:W-:Y:S02]  /*1d8f0*/  ISETP.NE.AND P2, PT, R7, RZ, PT ;  /* 0x000000ff0700720c */ /* 0x000fe40003f45270 */
[----:B--2---:R-:W-:-:S04]  /*1d900*/  SHF.L.U32 R6, R6, 0x1f, RZ ;  /* 0x0000001f06067819 */ /* 0x004fc800000006ff */
[----:B------:R-:W1:Y:S02]  /*1d910*/  SYNCS.PHASECHK.TRANS64.TRYWAIT P1, [R5+URZ+0x228a0], R6 ;  /* 0x0228a006050075a7 */ /* 0x000e64000802017f */
[----:B-1----:R-:W-:Y:S05]  /*1d920*/  @!P1 BRA `(.L_x_10121) ;  /* 0x0000009000689947 */ /* 0x002fea0003800000 */
.L_x_10342:
[----:B------:R-:W-:Y:S05]  /*1d930*/  BSYNC B2 ;  /* 0x0000000000027941 */ /* 0x000fea0003800000 */
.L_x_10120:
        /* <DEDUP_REMOVED lines=9> */
.L_x_10123:
[----:B------:R-:W-:Y:S05]  /*1d9d0*/  BSYNC B2 ;  /* 0x0000000000027941 */ /* 0x000fea0003800000 */
.L_x_10122:
[----:B------:R-:W-:Y:S01]  /*1d9e0*/  IMAD.MOV.U32 R11, RZ, RZ, RZ ;  /* 0x000000ffff0b7224 */ /* 0x000fe200078e00ff */
[----:B------:R-:W-:Y:S01]  /*1d9f0*/  UIADD3 UR4, UP0, UR36, 0x570, URZ ;  /* 0x0000057024047890 */ /* 0x000fe2000ff1e03f */
[----:B------:R-:W-:Y:S01]  /*1da00*/  IMAD R7, R37, 0x5000, R22 ;  /* 0x0000500025077824 */ /* 0x000fe200078e0216 */
[----:B------:R-:W-:Y:S01]  /*1da10*/  PLOP3.LUT P1, PT, PT, PT, PT, 0x80, 0x0 ;  /* 0x000000000000781c */ /* 0x000fe20003f2f070 */
[----:B------:R-:W-:Y:S01]  /*1da20*/  IMAD R8, R3, 0xa0, R0 ;  /* 0x000000a003087824 */ /* 0x000fe200078e0200 */
[----:B------:R-:W-:Y:S01]  /*1da30*/  R2UR UR10, R11 ;  /* 0x000000000b0a72ca */ /* 0x000fe200000e0000 */
[----:B0-----:R-:W-:Y:S01]  /*1da40*/  VIADD R9, R5, 0x22890 ;  /* 0x0002289005097836 */ /* 0x001fe20000000000 */
[----:B------:R-:W-:Y:S01]  /*1da50*/  UIADD3.X UR5, URZ, UR37, URZ, UP0, !UPT ;  /* 0x000000253f057290 */ /* 0x000fe200087fe43f */
[----:B------:R-:W-:Y:S01]  /*1da60*/  VIADD R10, R7, 0x18400 ;  /* 0x00018400070a7836 */ /* 0x000fe20000000000 */
[----:B------:R-:W-:Y:S01]  /*1da70*/  UMOV UR6, 0x0 ;  /* 0x0000000000067882 */ /* 0x000fe20000000000 */
[----:B------:R-:W-:-:S10]  /*1da80*/  UMOV UR7, 0x12f00000 ;  /* 0x12f0000000077882 */ /* 0x000fd40000000000 */
.L_x_10124:
        /* <DEDUP_REMOVED lines=13> */
.L_x_10343:
[----:B------:R-:W-:Y:S05]  /*1db60*/  BSYNC B2 ;  /* 0x0000000000027941 */ /* 0x000fea0003800000 */
.L_x_10125:
        /* <DEDUP_REMOVED lines=11> */
.L_x_10128:
[----:B------:R-:W-:Y:S05]  /*1dc20*/  BSYNC B2 ;  /* 0x0000000000027941 */ /* 0x000fea0003800000 */
.L_x_10127:
        /* <DEDUP_REMOVED lines=8> */
.L_x_10129:
        /* <DEDUP_REMOVED lines=10> */
.L_x_10119:
[----:B------:R-:W-:Y:S05]  /*1dd50*/  BSYNC B1 ;  /* 0x0000000000017941 */ /* 0x000fea0003800000 */
.L_x_10118:
[----:B-1----:R-:W2:Y:S01]  /*1dd60*/  LDL.LU R6, [R1+0x8] ;  /* 0x0000080001067983 */ /* 0x002ea20000300800 */
        /* <DEDUP_REMOVED lines=9> */
.L_x_10100:
[----:B------:R-:W-:Y:S05]  /*1de00*/  BSYNC B0 ;  /* 0x0000000000007941 */ /* 0x000fea0003800000 */
.L_x_10099:
        /* <DEDUP_REMOVED lines=22> */
[----:B------:R-:W4:Y:S01]  /*1df70*/  LDC.64 R2, c[0x0][0xc60] ;  /* 0x00031800ff027b82 */ /* 0x000f220000000a00 */
[----:B------:R-:W3:Y:S02]  /*1df80*/  FLO.U32 R0, UR4 ;  /* 0x0000000400007d00 */ /* 0x000ee400080e0000 */
[----:B---3--:R-:W-:-:S06]  /*1df90*/  ISETP.EQ.U32.AND P0, PT, R0, R5, PT ;  /* 0x000000050000720c */ /* 0x008fcc0003f02070 */
[----:B------:R-:W4:Y:S07]  /*1dfa0*/  POPC R5, UR4 ;  /* 0x0000000400057d09 */ /* 0x000f2e0008000000 */
[----:B----4-:R-:W3:Y:S01]  /*1dfb0*/  @P0 ATOMG.E.ADD.STRONG.GPU PT, R3, desc[UR60][R2.64], R5 ;  /* 0x00000005020309a8 */ /* 0x010ee200081ee1fc */
[----:B------:R-:W4:Y:S02]  /*1dfc0*/  S2R R4, SR_LTMASK ;  /* 0x0000000000047919 */ /* 0x000f240000003900 */
[----:B----4-:R-:W-:-:S04]  /*1dfd0*/  LOP3.LUT R4, R4, UR4, RZ, 0xc0, !PT ;  /* 0x0000000404047c12 */ /* 0x010fc8000f8ec0ff */
[----:B------:R-:W4:Y:S01]  /*1dfe0*/  POPC R7, R4 ;  /* 0x0000000400077309 */ /* 0x000f220000000000 */
[----:B---3--:R-:W4:Y:S02]  /*1dff0*/  SHFL.IDX PT, R0, R3, R0, 0x1f ;  /* 0x00001f0003007589 */ /* 0x008f2400000e0000 */
[----:B----4-:R-:W-:Y:S01]  /*1e000*/  IADD3 R16, R0, UR38, R7 ;  /* 0x0000002600107c10 */ /* 0x010fe2000fffe007 */
[----:B------:R-:W-:Y:S06]  /*1e010*/  BRA `(.L_x_10132) ;  /* 0x0000004c00307947 */ /* 0x000fec0003800000 */
.L_x_10131:
        /* <DEDUP_REMOVED lines=11> */
[----:B------:R-:W-:Y:S02]  /*1e0d0*/  IMAD.U32 R5, RZ, RZ, UR7 ;  /* 0x00000007ff057e24 */ /* 0x000fe4000f8e00ff */
[----:B-12---:R-:W-:Y:S02]  /*1e0e0*/  IMAD.U32 R6, RZ, RZ, UR8 ;  /* 0x00000008ff067e24 */ /* 0x006fe4000f8e00ff */
[----:B------:R-:W-:-:S02]  /*1e0f0*/  IMAD.U32 R10, RZ, RZ, UR4 ;  /* 0x00000004ff0a7e24 */ /* 0x000fc4000f8e00ff */
[----:B------:R-:W-:Y:S02]  /*1e100*/  IMAD.U32 R11, RZ, RZ, UR5 ;  /* 0x00000005ff0b7e24 */ /* 0x000fe4000f8e00ff */
[----:B------:R-:W-:Y:S02]  /*1e110*/  IMAD.MOV.U32 R8, RZ, RZ, 0x70 ;  /* 0x00000070ff087424 */ /* 0x000fe400078e00ff */
[----:B------:R-:W-:Y:S02]  /*1e120*/  IMAD.MOV.U32 R12, RZ, RZ, 0x1 ;  /* 0x00000001ff0c7424 */ /* 0x000fe400078e00ff */
[----:B------:R-:W-:-:S07]  /*1e130*/  IMAD.MOV.U32 R13, RZ, RZ, RZ ;  /* 0x000000ffff0d7224 */ /* 0x000fce00078e00ff */
[----:B------:R-:W-:-:S07]  /*1e140*/  LEPC R20, `(.L_x_10134) ;  /* 0x000000001014794e */ /* 0x000fce0000000000 */
[----:B0--3--:R-:W-:Y:S05]  /*1e150*/  CALL.ABS.NOINC R2 ;  /* 0x0000000002007343 */ /* 0x009fea0003c00000 */
.L_x_10134:
[----:B------:R-:W-:Y:S05]  /*1e160*/  BSYNC B6 ;  /* 0x0000000000067941 */ /* 0x000fea0003800000 */
.L_x_10133:
        /* <DEDUP_REMOVED lines=11> */
[----:B-12---:R-:W-:Y:S01]  /*1e220*/  MOV R6, UR8 ;  /* 0x0000000800067c02 */ /* 0x006fe20008000f00 */
        /* <DEDUP_REMOVED lines=10> */
.L_x_10136:
[----:B------:R-:W-:Y:S05]  /*1e2d0*/  BSYNC B6 ;  /* 0x0000000000067941 */ /* 0x000fea0003800000 */
.L_x_10135:
        /* <DEDUP_REMOVED lines=11> */
[----:B-12---:R-:W-:Y:S02]  /*1e390*/  IMAD.U32 R6, RZ, RZ, UR8 ;  /* 0x00000008ff067e24 */ /* 0x006fe4000f8e00ff */
[----:B------:R-:W-:Y:S02]  /*1e3a0*/  IMAD.U32 R7, RZ, RZ, UR9 ;  /* 0x00000009ff077e24 */ /* 0x000fe4000f8e00ff */
[----:B------:R-:W-:-:S02]  /*1e3b0*/  IMAD.U32 R10, RZ, RZ, UR4 ;  /* 0x00000004ff0a7e24 */ /* 0x000fc4000f8e00ff */
[----:B------:R-:W-:Y:S02]  /*1e3c0*/  IMAD.U32 R11, RZ, RZ, UR5 ;  /* 0x00000005ff0b7e24 */ /* 0x000fe4000f8e00ff */
[----:B------:R-:W-:Y:S02]  /*1e3d0*/  IMAD.MOV.U32 R8, RZ, RZ, 0x70 ;  /* 0x00000070ff087424 */ /* 0x000fe400078e00ff */
[----:B------:R-:W-:Y:S02]  /*1e3e0*/  IMAD.MOV.U32 R12, RZ, RZ, 0x1 ;  /* 0x00000001ff0c7424 */ /* 0x000fe400078e00ff */
[----:B------:R-:W-:-:S07]  /*1e3f0*/  IMAD.MOV.U32 R13, RZ, RZ, RZ ;  /* 0x000000ffff0d7224 */ /* 0x000fce00078e00ff */
[----:B------:R-:W-:-:S07]  /*1e400*/  LEPC R20, `(.L_x_10138) ;  /* 0x000000001014794e */ /* 0x000fce0000000000 */
[----:B0--3--:R-:W-:Y:S05]  /*1e410*/  CALL.ABS.NOINC R2 ;  /* 0x0000000002007343 */ /* 0x009fea0003c00000 */
.L_x_10138:
[----:B------:R-:W-:Y:S05]  /*1e420*/  BSYNC B6 ;  /* 0x0000000000067941 */ /* 0x000fea0003800000 */
.L_x_10137:
        /* <DEDUP_REMOVED lines=19> */
.L_x_10140:
[----:B------:R-:W-:Y:S05]  /*1e560*/  BSYNC B6 ;  /* 0x0000000000067941 */ /* 0x000fea0003800000 */
.L_x_10139:
[----:B------:R3:W4:Y:S01]  /*1e570*/  LDL R21, [R1] ;  /* 0x0000000001157983 */ /* 0x0007220000100800 */
[----:B------:R-:W-:Y:S01]  /*1e580*/  ULDC.64 UR4, c[0x0][0x9f8] ;  /* 0x00027e0000047ab9 */ /* 0x000fe20000000a00 */
[----:B------:R-:W0:Y:S01]  /*1e590*/  LDC R14, c[0x0][0x430] ;  /* 0x00010c00ff0e7b82 */ /* 0x000e220000000800 */
[----:B------:R-:W-:Y:S01]  /*1e5a0*/  ISETP.NE.U32.AND P0, PT, RZ, UR4, PT ;  /* 0x00000004ff007c0c */ /* 0x000fe2000bf05070 */
[----:B------:R-:W2:Y:S03]  /*1e5b0*/  LDL R31, [R1+0x10] ;  /* 0x00001000011f7983 */ /* 0x000ea60000100800 */
[----:B------:R-:W-:-:S13]  /*1e5c0*/  ISETP.NE.AND.EX P0, PT, RZ, UR5, PT, P0 ;  /* 0x00000005ff007c0c */ /* 0x000fda000bf05300 */
[----:B------:R-:W-:-:S04]  /*1e5d0*/  @P0 IADD3 R2, P1, R27, UR4, RZ ;  /* 0x000000041b020c10 */ /* 0x000fc8000ff3e0ff */
[----:B------:R-:W-:-:S05]  /*1e5e0*/  @P0 IADD3.X R3, R29, UR5, RZ, P1, !PT ;  /* 0x000000051d030c10 */ /* 0x000fca0008ffe4ff */
[----:B----4-:R-:W4:Y:S01]  /*1e5f0*/  @P0 LDG.E R21, desc[UR60][R2.64] ;  /* 0x0000003c02150981 */ /* 0x010f22000c1e1900 */
[----:B------:R-:W1:Y:S01]  /*1e600*/  S2R R20, SR_TID.X ;  /* 0x0000000000147919 */ /* 0x000e620000002100 */
[----:B------:R-:W3:Y:S01]  /*1e610*/  S2R R0, SR_TID.X ;  /* 0x0000000000007919 */ /* 0x000ee20000002100 */
[----:B-1----:R-:W-:-:S04]  /*1e620*/  LOP3.LUT R20, R20, 0x7f, RZ, 0xc0, !PT ;  /* 0x0000007f14147812 */ /* 0x002fc800078ec0ff */
[----:B------:R-:W-:Y:S02]  /*1e630*/  SHF.R.U32.HI R20, RZ, 0x3, R20 ;  /* 0x00000003ff147819 */ /* 0x000fe40000011614 */
[----:B---3--:R-:W-:-:S04]  /*1e640*/  SHF.L.U32 R0, R0, 0x4, RZ ;  /* 0x0000000400007819 */ /* 0x008fc800000006ff */
[----:B------:R-:W-:Y:S02]  /*1e650*/  LOP3.LUT R0, R20, 0x70, R0, 0xf8, !PT ;  /* 0x0000007014007812 */ /* 0x000fe400078ef800 */
[----:B------:R-:W1:Y:S01]  /*1e660*/  S2R R20, SR_TID.X ;  /* 0x0000000000147919 */ /* 0x000e620000002100 */
[----:B------:R-:W-:-:S04]  /*1e670*/  IMAD.MOV.U32 R7, RZ, RZ, 0xa0 ;  /* 0x000000a0ff077424 */ /* 0x000fc800078e00ff */
[----:B------:R-:W-:-:S04]  /*1e680*/  IMAD R7, R36, R7, -0xa0 ;  /* 0xffffff6024077424 */ /* 0x000fc800078e0207 */
[----:B------:R-:W-:-:S04]  /*1e690*/  IMAD.IADD R0, R0, 0x1, R7 ;  /* 0x0000000100007824 */ /* 0x000fc800078e0207 */
[C---:B--2---:R-:W-:Y:S01]  /*1e6a0*/  IMAD.IADD R10, R0.reuse, 0x1, R31 ;  /* 0x00000001000a7824 */ /* 0x044fe200078e021f */
[----:B------:R-:W-:Y:S02]  /*1e6b0*/  ISETP.GE.AND P1, PT, R0, R30, PT ;  /* 0x0000001e0000720c */ /* 0x000fe40003f26270 */
[C---:B-1----:R-:W-:Y:S01]  /*1e6c0*/  LOP3.LUT R5, R20.reuse, 0x7f, RZ, 0xc0, !PT ;  /* 0x0000007f14057812 */ /* 0x042fe200078ec0ff */
[----:B------:R-:W-:-:S03]  /*1e6d0*/  IMAD.SHL.U32 R20, R20, 0x10, RZ ;  /* 0x0000001014147824 */ /* 0x000fc600078e00ff */
[----:B------:R-:W-:-:S04]  /*1e6e0*/  SHF.R.U32.HI R6, RZ, 0x3, R5 ;  /* 0x00000003ff067819 */ /* 0x000fc80000011605 */
[----:B------:R-:W-:-:S04]  /*1e6f0*/  LOP3.LUT R20, R6, 0x70, R20, 0xf8, !PT ;  /* 0x0000007006147812 */ /* 0x000fc800078ef814 */
[----:B------:R-:W-:-:S05]  /*1e700*/  LOP3.LUT R20, R20, 0x80, RZ, 0xfc, !PT ;  /* 0x0000008014147812 */ /* 0x000fca00078efcff */
[----:B------:R-:W-:Y:S02]  /*1e710*/  IMAD.IADD R7, R20, 0x1, R7 ;  /* 0x0000000114077824 */ /* 0x000fe400078e0207 */
[----:B------:R-:W-:Y:S02]  /*1e720*/  IMAD.MOV.U32 R6, RZ, RZ, R10 ;  /* 0x000000ffff067224 */ /* 0x000fe400078e000a */
[----:B------:R-:W-:-:S04]  /*1e730*/  IMAD.IADD R11, R7, 0x1, R31 ;  /* 0x00000001070b7824 */ /* 0x000fc800078e021f */
[----:B------:R-:W-:Y:S01]  /*1e740*/  IMAD.MOV.U32 R0, RZ, RZ, R11 ;  /* 0x000000ffff007224 */ /* 0x000fe200078e000b */
[----:B----4-:R1:W-:Y:S04]  /*1e750*/  @P0 STL [R1], R21 ;  /* 0x0000001501000387 */ /* 0x0103e80000100800 */
[----:B------:R-:W2:Y:S01]  /*1e760*/  LDL R15, [R1+0x48] ;  /* 0x00004800010f7983 */ /* 0x000ea20000100800 */
[----:B0-----:R-:W-:-:S13]  /*1e770*/  ISETP.NE.AND P0, PT, R14, 0x1, PT ;  /* 0x000000010e00780c */ /* 0x001fda0003f05270 */
[----:B------:R-:W0:Y:S08]  /*1e780*/  @P0 LDC R2, c[0x0][0x434] ;  /* 0x00010d00ff020b82 */ /* 0x000e300000000800 */
[----:B------:R-:W3:Y:S08]  /*1e790*/  @P0 LDC R3, c[0x0][0x438] ;  /* 0x00010e00ff030b82 */ /* 0x000ef00000000800 */
[----:B------:R-:W4:Y:S08]  /*1e7a0*/  @P0 LDC R4, c[0x0][0x434] ;  /* 0x00010d00ff040b82 */ /* 0x000f300000000800 */
[----:B------:R-:W1:Y:S01]  /*1e7b0*/  @P0 LDC R5, c[0x0][0x438] ;  /* 0x00010e00ff050b82 */ /* 0x000e620000000800 */
[----:B0-----:R-:W-:-:S05]  /*1e7c0*/  @P0 IMAD.HI.U32 R2, R10, R2, RZ ;  /* 0x000000020a020227 */ /* 0x001fca00078e00ff */
[----:B---3--:R-:W-:Y:S01]  /*1e7d0*/  @P0 SHF.R.U32.HI R6, RZ, R3, R2 ;  /* 0x00000003ff060219 */ /* 0x008fe20000011602 */
[----:B----4-:R-:W-:-:S05]  /*1e7e0*/  @P0 IMAD.HI.U32 R2, R11, R4, RZ ;  /* 0x000000040b020227 */ /* 0x010fca00078e00ff */
[----:B-1----:R-:W-:Y:S02]  /*1e7f0*/  @P0 SHF.R.U32.HI R0, RZ, R5, R2 ;  /* 0x00000005ff000219 */ /* 0x002fe40000011602 */
        /* <DEDUP_REMOVED lines=42> */
.L_x_10346:
[----:B------:R-:W-:Y:S01]  /*1eaa0*/  SHF.R.S32.HI R0, RZ, 0x1f, R18 ;  /* 0x0000001fff007819 */ /* 0x000fe20000011412 */
[----:B------:R-:W-:-:S04]  /*1eab0*/  VIADD R7, R36, 0xffffffff ;  /* 0xffffffff24077836 */ /* 0x000fc80000000000 */
[----:B------:R0:W-:Y:S01]  /*1eac0*/  STL [R1+0xc], R0 ;  /* 0x00000c0001007387 */ /* 0x0001e20000100800 */
[----:B------:R-:W-:Y:S05]  /*1ead0*/  @!P0 BRA `(.L_x_10142) ;  /* 0x0000000000048947 */ /* 0x000fea0003800000 */
[----:B------:R-:W-:Y:S01]  /*1eae0*/  BPT.TRAP 0x1 ;  /* 0x000000040000795c */ /* 0x000fe20000300000 */
.L_x_10142:
        /* <DEDUP_REMOVED lines=9> */
.L_x_10347:
[----:B------:R-:W-:Y:S05]  /*1eb80*/  BSYNC B0 ;  /* 0x0000000000007941 */ /* 0x000fea0003800000 */
.L_x_10143:
        /* <DEDUP_REMOVED lines=15> */
[----:B------:R-:W-:-:S05]  /*1ec80*/  SHF.R.U32.HI R14, RZ, 0x3, R14 ;  /* 0x00000003ff0e7819 */ /* 0x000fca000001160e */
[----:B------:R-:W-:-:S05]  /*1ec90*/  IMAD.IADD R7, R7, 0x1, -R14 ;  /* 0x0000000107077824 */ /* 0x000fca00078e0a0e */
        /* <DEDUP_REMOVED lines=24> */
[----:B------:R-:W-:-:S05]  /*1ee20*/  IMAD R3, R5, UR7, R3 ;  /* 0x0000000705037c24 */ /* 0x000fca000f8e0203 */
[----:B------:R-:W-:-:S03]  /*1ee30*/  IADD3 R11, R11, R3, RZ ;  /* 0x000000030b0b7210 */ /* 0x000fc60007ffe0ff */
        /* <DEDUP_REMOVED lines=52> */
[----:B-1----:R-:W-:-:S04]  /*1f180*/  IADD3 R12, P1, R35, R11, RZ ;  /* 0x0000000b230c7210 */ /* 0x002fc80007f3e0ff */
[----:B0-----:R-:W-:Y:S02]  /*1f190*/  IADD3.X R13, RZ, R21, RZ, P1, !PT ;  /* 0x00000015ff0d7210 */ /* 0x001fe40000ffe4ff */
        /* <DEDUP_REMOVED lines=28> */
.L_x_10369:
        /* <DEDUP_REMOVED lines=9> */
.L_x_10146:
        /* <DEDUP_REMOVED lines=11> */
.L_x_10147:
[----:B------:R1:W-:Y:S01]  /*1f4a0*/  SYNCS.ARRIVE.TRANS64.A1T0 RZ, [R6+URZ+0x22870], RZ ;  /* 0x022870ff06ff79a7 */ /* 0x0003e2000810003f */
[----:B------:R-:W-:Y:S05]  /*1f4b0*/  @!P6 BRA `(.L_x_10148) ;  /* 0x000000000004e947 */ /* 0x000fea0003800000 */
[----:B------:R-:W-:Y:S01]  /*1f4c0*/  BPT.TRAP 0x1 ;  /* 0x000000040000795c */ /* 0x000fe20000300000 */
.L_x_10148:
[----:B------:R-:W2:Y:S01]  /*1f4d0*/  LDL R0, [R1+0x34] ;  /* 0x0000340001007983 */ /* 0x000ea20000100800 */
[----:B------:R-:W-:Y:S01]  /*1f4e0*/  BSSY B0, `(.L_x_10149) ;  /* 0x0000003000007945 */ /* 0x000fe20003800000 */
[----:B--2---:R-:W2:Y:S03]  /*1f4f0*/  SYNCS.PHASECHK.TRANS64.TRYWAIT P0, [R6+URZ+0x22840], R0 ;  /* 0x02284000060075a7 */ /* 0x004ea6000800017f */
[----:B--2---:R-:W-:Y:S05]  /*1f500*/  @!P0 BRA `(.L_x_10150) ;  /* 0x0000008400208947 */ /* 0x004fea0003800000 */
.L_x_10370:
[----:B------:R-:W-:Y:S05]  /*1f510*/  BSYNC B0 ;  /* 0x0000000000007941 */ /* 0x000fea0003800000 */
.L_x_10149:
        /* <DEDUP_REMOVED lines=24> */
[----:B------:R-:W-:-:S04]  /*1f6a0*/  IMAD.WIDE.U32 R10, R18, UR4, R10 ;  /* 0x00000004120a7c25 */ /* 0x000fc8000f8e000a */
[----:B-----5:R-:W-:Y:S01]  /*1f6b0*/  IMAD R7, R2, UR4, RZ ;  /* 0x0000000402077c24 */ /* 0x020fe2000f8e02ff */
[----:B------:R-:W-:Y:S01]  /*1f6c0*/  IADD3 R2, P0, R10, UR6, RZ ;  /* 0x000000060a027c10 */ /* 0x000fe2000ff1e0ff */
[----:B------:R-:W-:Y:S01]  /*1f6d0*/  IMAD.IADD R5, R5, 0x1, R8 ;  /* 0x0000000105057824 */ /* 0x000fe200078e0208 */
[----:B0-----:R-:W-:Y:S01]  /*1f6e0*/  ISETP.GE.AND P3, PT, R35, R12, PT ;  /* 0x0000000c2300720c */ /* 0x001fe20003f66270 */
[C---:B------:R-:W-:Y:S02]  /*1f6f0*/  IMAD R7, R18.reuse, UR5, R7 ;  /* 0x0000000512077c24 */ /* 0x040fe4000f8e0207 */
[----:B------:R-:W-:Y:S01]  /*1f700*/  IMAD.WIDE.U32 R8, R18, UR4, R4 ;  /* 0x0000000412087c25 */ /* 0x000fe2000f8e0004 */
[----:B------:R-:W-:Y:S02]  /*1f710*/  UMOV UR4, 0xffffffff ;  /* 0xffffffff00047882 */ /* 0x000fe40000000000 */
        /* <DEDUP_REMOVED lines=17> */
[C---:B------:R-:W-:Y:S02]  /*1f830*/  LOP3.LUT P6, RZ, R25.reuse, 0x80, RZ, 0xc0, !PT ;  /* 0x0000008019ff7812 */ /* 0x040fe400078cc0ff */
[----:B------:R-:W-:Y:S02]  /*1f840*/  @P4 MOV R9, R7 ;  /* 0x0000000700094202 */ /* 0x000fe40000000f00 */
        /* <DEDUP_REMOVED lines=31> */
[----:B0-----:R-:W-:-:S04]  /*1fa40*/  @P6 IADD3 R8, P0, R35, R8, RZ ;  /* 0x0000000823086210 */ /* 0x001fc80007f1e0ff */
[----:B------:R-:W-:-:S05]  /*1fa50*/  @P6 IADD3.X R7, RZ, R7, RZ, P0, !PT ;  /* 0x00000007ff076210 */ /* 0x000fca00007fe4ff */
        /* <DEDUP_REMOVED lines=22> */
.L_x_10392:
        /* <DEDUP_REMOVED lines=12> */
.L_x_10152:
        /* <DEDUP_REMOVED lines=11> */
.L_x_10153:
        /* <DEDUP_REMOVED lines=24> */
[----:B------:R-:W-:Y:S01]  /*1feb0*/  MOV R12, 0x1 ;  /* 0x00000001000c7802 */ /* 0x000fe20000000f00 */
[----:B------:R-:W2:Y:S01]  /*1fec0*/  LDC.64 R2, c[0x4][R2] ;  /* 0x0100000002027b82 */ /* 0x000ea20000000a00 */
[----:B------:R-:W-:Y:S02]  /*1fed0*/  IMAD.U32 R5, RZ, RZ, UR5 ;  /* 0x00000005ff057e24 */ /* 0x000fe4000f8e00ff */
[----:B01----:R-:W-:Y:S02]  /*1fee0*/  IMAD.U32 R6, RZ, RZ, UR6 ;  /* 0x00000006ff067e24 */ /* 0x003fe4000f8e00ff */
[----:B------:R-:W-:-:S02]  /*1fef0*/  IMAD.U32 R7, RZ, RZ, UR7 ;  /* 0x00000007ff077e24 */ /* 0x000fc4000f8e00ff */
[----:B------:R-:W-:Y:S02]  /*1ff00*/  IMAD.U32 R10, RZ, RZ, UR8 ;  /* 0x00000008ff0a7e24 */ /* 0x000fe4000f8e00ff */
[----:B------:R-:W-:Y:S02]  /*1ff10*/  IMAD.U32 R11, RZ, RZ, UR9 ;  /* 0x00000009ff0b7e24 */ /* 0x000fe4000f8e00ff */
[----:B------:R-:W-:Y:S02]  /*1ff20*/  IMAD.MOV.U32 R8, RZ, RZ, 0x70 ;  /* 0x00000070ff087424 */ /* 0x000fe400078e00ff */
[----:B------:R-:W-:-:S07]  /*1ff30*/  IMAD.MOV.U32 R13, RZ, RZ, RZ ;  /* 0x000000ffff0d7224 */ /* 0x000fce00078e00ff */
[----:B------:R-:W-:-:S07]  /*1ff40*/  LEPC R20, `(.L_x_10155) ;  /* 0x000000001014794e */ /* 0x000fce0000000000 */
[----:B--2---:R-:W-:Y:S05]  /*1ff50*/  CALL.ABS.NOINC R2 ;  /* 0x0000000002007343 */ /* 0x004fea0003c00000 */
.L_x_10155:
[----:B------:R-:W-:Y:S05]  /*1ff60*/  BSYNC B6 ;  /* 0x0000000000067941 */ /* 0x000fea0003800000 */
.L_x_10154:
[----:B------:R-:W2:Y:S01]  /*1ff70*/  LDL R20, [R1+0xc] ;  /* 0x00000c0001147983 */ /* 0x000ea20000100800 */
[----:B------:R-:W3:Y:S01]  /*1ff80*/  LDC R7, c[0x0][0x448] ;  /* 0x00011200ff077b82 */ /* 0x000ee20000000800 */
[----:B------:R-:W-:Y:S01]  /*1ff90*/  ULDC.64 UR4, c[0x0][0x2d8] ;  /* 0x0000b60000047ab9 */ /* 0x000fe20000000a00 */
[----:B------:R-:W-:Y:S01]  /*1ffa0*/  IMAD.MOV.U32 R2, RZ, RZ, R30 ;  /* 0x000000ffff027224 */ /* 0x000fe200078e001e */
[----:B------:R4:W5:Y:S01]  /*1ffb0*/  LDL R8, [R1+0x38] ;  /* 0x0000380001087983 */ /* 0x0009620000100800 */
[----:B------:R-:W-:Y:S01]  /*1ffc0*/  IMAD.MOV.U32 R3, RZ, RZ, R27 ;  /* 0x000000ffff037224 */ /* 0x000fe200078e001b */
[----:B------:R-:W-:Y:S01]  /*1ffd0*/  ULDC.64 UR6, c[0x0][0x280] ;  /* 0x0000a00000067ab9 */ /* 0x000fe20000000a00 */
[----:B------:R-:W-:Y:S01]  /*1ffe0*/  IMAD.WIDE.U32 R2, R18, UR4, R2 ;  /* 0x0000000412027c25 */ /* 0x000fe2000f8e0002 */
[----:B---3--:R-:W-:-:S13]  /*1fff0*/  ISETP.NE.AND P0, PT, R7, 0x1, PT ;  /* 0x000000010700780c */ /* 0x008fda0003f05270 */
[----:B------:R-:W3:Y:S08]  /*20000*/  @P0 LDC R5, c[0x0][0x44c] ;  /* 0x00011300ff050b82 */ /* 0x000ef00000000800 */
[----:B01----:R-:W0:Y:S01]  /*20010*/  @P0 LDC R6, c[0x0][0x450] ;  /* 0x00011400ff060b82 */ /* 0x003e220000000800 */
        /* <DEDUP_REMOVED lines=10> */
[C---:B-1----:R-:W-:Y:S01]  /*200c0*/  LOP3.LUT R21, R20.reuse, 0x7f, RZ, 0xc0, !PT ;  /* 0x0000007f14157812 */ /* 0x042fe200078ec0ff */
[----:B------:R-:W-:-:S03]  /*200d0*/  IMAD.SHL.U32 R20, R20, 0x10, RZ ;  /* 0x0000001014147824 */ /* 0x000fc600078e00ff */
[----:B------:R-:W-:-:S04]  /*200e0*/  SHF.R.U32.HI R21, RZ, 0x3, R21 ;  /* 0x00000003ff157819 */ /* 0x000fc80000011615 */
[----:B------:R-:W-:-:S05]  /*200f0*/  LOP3.LUT R20, R21, 0x70, R20, 0xf8, !PT ;  /* 0x0000007015147812 */ /* 0x000fca00078ef814 */
[----:B------:R-:W-:-:S04]  /*20100*/  IMAD R0, R17, 0x80, R20 ;  /* 0x0000008011007824 */ /* 0x000fc800078e0214 */
[----:B---3--:R-:W-:-:S04]  /*20110*/  @P0 IMAD.HI.U32 R5, R0, R5, RZ ;  /* 0x0000000500050227 */ /* 0x008fc800078e00ff */
[----:B------:R-:W-:Y:S01]  /*20120*/  IMAD.MOV.U32 R4, RZ, RZ, R0 ;  /* 0x000000ffff047224 */ /* 0x000fe200078e0000 */
[----:B0-----:R-:W-:Y:S01]  /*20130*/  @P0 SHF.R.U32.HI R4, RZ, R6, R5 ;  /* 0x00000006ff040219 */ /* 0x001fe20000011605 */
        /* <DEDUP_REMOVED lines=21> */
[----:B------:R-:W-:Y:S01]  /*20290*/  IMAD R17, R17, 0x80, R9 ;  /* 0x0000008011117824 */ /* 0x000fe200078e0209 */
        /* <DEDUP_REMOVED lines=8> */
[----:B-1----:R-:W-:Y:S01]  /*20320*/  @!P2 IMAD.X R5, RZ, RZ, R3, P3 ;  /* 0x000000ffff05a224 */ /* 0x002fe200018e0603 */
[----:B------:R-:W-:Y:S01]  /*20330*/  @!P1 IADD3 R6, P3, R35, R6, RZ ;  /* 0x0000000623069210 */ /* 0x000fe20007f7e0ff */
[----:B------:R-:W0:Y:S04]  /*20340*/  SHFL.IDX PT, R3, R2, 0x1, 0x181f ;  /* 0x00381f0002037f89 */ /* 0x000e2800000e0000 */
[----:B-----5:R1:W-:Y:S02]  /*20350*/  @!P2 LDGSTS.E.BYPASS.LTC128B.128 [R8+0x14400], desc[UR60][R4.64], !P0 ;  /* 0x144000000408afae */ /* 0x0203e4000c101d7c */
[----:B-1----:R-:W-:Y:S02]  /*20360*/  @!P1 IMAD.MOV.U32 R4, RZ, RZ, R6 ;  /* 0x000000ffff049224 */ /* 0x002fe400078e0006 */
[----:B0-----:R-:W-:-:S04]  /*20370*/  @!P1 IMAD.X R3, RZ, RZ, R3, P3 ;  /* 0x000000ffff039224 */ /* 0x001fc800018e0603 */
[----:B------:R-:W-:Y:S02]  /*20380*/  @!P1 IMAD.MOV.U32 R5, RZ, RZ, R3 ;  /* 0x000000ffff059224 */ /* 0x000fe400078e0003 */
[----:B------:R-:W-:-:S03]  /*20390*/  VIADD R3, R17, 0x20 ;  /* 0x0000002011037836 */ /* 0x000fc60000000000 */
[----:B------:R0:W-:Y:S02]  /*203a0*/  @!P1 LDGSTS.E.BYPASS.LTC128B.128 [R8+0x14c00], desc[UR60][R4.64], !P0 ;  /* 0x14c0000004089fae */ /* 0x0001e4000c101d7c */
[----:B------:R-:W-:Y:S02]  /*203b0*/  ISETP.GE.AND P1, PT, R3, R33, PT ;  /* 0x000000210300720c */ /* 0x000fe40003f26270 */
[----:B------:R-:W-:Y:S04]  /*203c0*/  SHFL.IDX PT, R3, R2, 0x2, 0x181f ;  /* 0x00581f0002037f89 */ /* 0x000fe800000e0000 */
[----:B0-----:R-:W0:Y:S07]  /*203d0*/  SHFL.IDX PT, R4, R0, 0x2, 0x181f ;  /* 0x00581f0000047f89 */ /* 0x001e2e00000e0000 */
[----:B0-----:R-:W-:-:S04]  /*203e0*/  @!P1 IADD3 R4, P2, R35, R4, RZ ;  /* 0x0000000423049210 */ /* 0x001fc80007f5e0ff */
[----:B------:R-:W-:-:S05]  /*203f0*/  @!P1 IADD3.X R3, RZ, R3, RZ, P2, !PT ;  /* 0x00000003ff039210 */ /* 0x000fca00017fe4ff */
        /* <DEDUP_REMOVED lines=36> */
.L_x_10409:
        /* <DEDUP_REMOVED lines=10> */
.L_x_10157:
        /* <DEDUP_REMOVED lines=18> */
.L_x_10410:
[----:B------:R-:W-:Y:S05]  /*20800*/  BSYNC B0 ;  /* 0x0000000000007941 */ /* 0x000fea0003800000 */
.L_x_10158:
[----:B------:R-:W-:-:S13]  /*20810*/  ISETP.GE.AND P0, PT, R36, 0x2, PT ;  /* 0x000000022400780c */ /* 0x000fda0003f06270 */
[----:B------:R-:W-:Y:S05]  /*20820*/  @!P0 BRA `(.L_x_10160) ;  /* 0x0000001800a88947 */ /* 0x000fea0003800000 */
[----:B------:R1:W5:Y:S01]  /*20830*/  LDL.LU R27, [R1+0x4] ;  /* 0x00000400011b7983 */ /* 0x0003620000300800 */
[----:B------:R-:W-:Y:S01]  /*20840*/  IADD3 R36, R36, -0x2, RZ ;  /* 0xfffffffe24247810 */ /* 0x000fe20007ffe0ff */
[----:B------:R-:W-:-:S07]  /*20850*/  IMAD.MOV.U32 R26, RZ, RZ, R34 ;  /* 0x000000ffff1a7224 */ /* 0x000fce00078e0022 */
.L_x_10180:
        /* <DEDUP_REMOVED lines=24> */
[----:B--2---:R-:W-:-:S04]  /*209e0*/  IMAD R0, R36, 0xa0, R0 ;  /* 0x000000a024007824 */ /* 0x004fc800078e0200 */
[----:B------:R-:W-:-:S04]  /*209f0*/  IMAD.IADD R4, R4, 0x1, R0 ;  /* 0x0000000104047824 */ /* 0x000fc800078e0200 */
[----:B0-----:R-:W-:-:S04]  /*20a00*/  @P0 IMAD.HI.U32 R5, R4, R5, RZ ;  /* 0x0000000504050227 */ /* 0x001fc800078e00ff */
[----:B------:R-:W-:Y:S01]  /*20a10*/  IMAD.MOV.U32 R2, RZ, RZ, R4 ;  /* 0x000000ffff027224 */ /* 0x000fe200078e0004 */
[----:B-1----:R-:W-:Y:S02]  /*20a20*/  @P0 SHF.R.U32.HI R2, RZ, R3, R5 ;  /* 0x00000003ff020219 */ /* 0x002fe40000011605 */
[----:B------:R-:W0:Y:S01]  /*20a30*/  @P0 LDC R3, c[0x0][0x438] ;  /* 0x00010e00ff030b82 */ /* 0x000e220000000800 */
[----:B------:R-:W-:-:S04]  /*20a40*/  IMAD.IADD R0, R8, 0x1, R0 ;  /* 0x0000000108007824 */ /* 0x000fc800078e0200 */
[----:B------:R-:W-:-:S04]  /*20a50*/  @P0 IMAD.HI.U32 R6, R0, R6, RZ ;  /* 0x0000000600060227 */ /* 0x000fc800078e00ff */
[----:B------:R-:W-:Y:S01]  /*20a60*/  IMAD.MOV.U32 R5, RZ, RZ, R0 ;  /* 0x000000ffff057224 */ /* 0x000fe200078e0000 */
[----:B0-----:R-:W-:Y:S01]  /*20a70*/  @P0 SHF.R.U32.HI R5, RZ, R3, R6 ;  /* 0x00000003ff050219 */ /* 0x001fe20000011606 */
[----:B------:R-:W-:-:S03]  /*20a80*/  IMAD.MOV R6, RZ, RZ, -R2 ;  /* 0x000000ffff067224 */ /* 0x000fc600078e0a02 */
[----:B------:R-:W-:Y:S01]  /*20a90*/  IADD3 R3, -R5, RZ, RZ ;  /* 0x000000ff05037210 */ /* 0x000fe20007ffe1ff */
[----:B------:R-:W-:-:S04]  /*20aa0*/  IMAD R4, R7, R6, R4 ;  /* 0x0000000607047224 */ /* 0x000fc800078e0204 */
        /* <DEDUP_REMOVED lines=14> */
[----:B------:R-:W-:Y:S02]  /*20b90*/  VIADD R34, R26, 0x1 ;  /* 0x000000011a227836 */ /* 0x000fe40000000000 */
[----:B0-----:R-:W-:Y:S01]  /*20ba0*/  IMAD.MOV.U32 R8, RZ, RZ, RZ ;  /* 0x000000ffff087224 */ /* 0x001fe200078e00ff */
        /* <DEDUP_REMOVED lines=14> */
.L_x_10161:
[----:B------:R-:W-:Y:S01]  /*20c90*/  IMAD R0, R34, 0x8, R22 ;  /* 0x0000000822007824 */ /* 0x000fe200078e0216 */
[----:B------:R-:W-:Y:S01]  /*20ca0*/  SHF.L.U32 R33, R2, 0x1f, RZ ;  /* 0x0000001f02217819 */ /* 0x000fe200000006ff */
[----:B------:R-:W-:Y:S01]  /*20cb0*/  BSSY B0, `(.L_x_10162) ;  /* 0x0000004000007945 */ /* 0x000fe20003800000 */
[----:B------:R-:W-:Y:S02]  /*20cc0*/  SHF.R.S32.HI R32, RZ, 0x1f, R4 ;  /* 0x0000001fff207819 */ /* 0x000fe40000011404 */
[----:B------:R-:W0:Y:S02]  /*20cd0*/  SYNCS.PHASECHK.TRANS64.TRYWAIT P0, [R0+URZ+0x22880], R33 ;  /* 0x02288021000075a7 */ /* 0x000e24000800017f */
[----:B0-----:R-:W-:Y:S05]  /*20ce0*/  @!P0 BRA `(.L_x_10163) ;  /* 0x0000008000a88947 */ /* 0x001fea0003800000 */
.L_x_10411:
[----:B------:R-:W-:Y:S05]  /*20cf0*/  BSYNC B0 ;  /* 0x0000000000007941 */ /* 0x000fea0003800000 */
.L_x_10162:
        /* <DEDUP_REMOVED lines=85> */
.L_x_10433:
        /* <DEDUP_REMOVED lines=8> */
.L_x_10165:
        /* <DEDUP_REMOVED lines=11> */
.L_x_10166:
[----:B------:R2:W-:Y:S01]  /*21380*/  SYNCS.ARRIVE.TRANS64.A1T0 RZ, [R0+URZ+0x22870], RZ ;  /* 0x022870ff00ff79a7 */ /* 0x0005e2000810003f */
[----:B------:R-:W-:Y:S05]  /*21390*/  @!P3 BRA `(.L_x_10167) ;  /* 0x000000000004b947 */ /* 0x000fea0003800000 */
[----:B------:R-:W-:Y:S01]  /*213a0*/  BPT.TRAP 0x1 ;  /* 0x000000040000795c */ /* 0x000fe20000300000 */
.L_x_10167:
[----:B------:R-:W3:Y:S01]  /*213b0*/  SYNCS.PHASECHK.TRANS64.TRYWAIT P0, [R0+URZ+0x22840], R33 ;  /* 0x02284021000075a7 */ /* 0x000ee2000800017f */
[----:B------:R-:W-:Y:S04]  /*213c0*/  BSSY B0, `(.L_x_10168) ;  /* 0x0000002000007945 */ /* 0x000fe80003800000 */
[----:B---3--:R-:W-:Y:S05]  /*213d0*/  @!P0 BRA `(.L_x_10169) ;  /* 0x0000008400bc8947 */ /* 0x008fea0003800000 */
.L_x_10434:
[----:B------:R-:W-:Y:S05]  /*213e0*/  BSYNC B0 ;  /* 0x0000000000007941 */ /* 0x000fea0003800000 */
.L_x_10168:
        /* <DEDUP_REMOVED lines=74> */
[----:B------:R-:W1:Y:S01]  /*21890*/  SHFL.IDX PT, R5, R7, RZ, 0x181f ;  /* 0x00181fff07057589 */ /* 0x000e6200000e0000 */
[----:B0-----:R-:W-:-:S05]  /*218a0*/  IADD3.X R3, RZ, R3, RZ, P0, !PT ;  /* 0x00000003ff037210 */ /* 0x001fca00007fe4ff */
[----:B------:R1:W-:Y:S02]  /*218b0*/  LDGSTS.E.BYPASS.LTC128B.128 [R6+0x1bc00], desc[UR60][R2.64], !P2 ;  /* 0x1bc0000002067fae */ /* 0x0003e4000d101d7c */
[----:B-1----:R-:W-:-:S05]  /*218c0*/  IADD3 R2, P0, R35, R5, RZ ;  /* 0x0000000523027210 */ /* 0x002fca0007f1e0ff */
[----:B------:R-:W-:-:S05]  /*218d0*/  IMAD.X R3, RZ, RZ, R4, P0 ;  /* 0x000000ffff037224 */ /* 0x000fca00000e0604 */
[----:B------:R0:W-:Y:S04]  /*218e0*/  LDGSTS.E.BYPASS.LTC128B.128 [R6+0x1c400], desc[UR60][R2.64], !P2 ;  /* 0x1c40000002067fae */ /* 0x0001e8000d101d7c */
[----:B0-----:R0:W1:Y:S02]  /*218f0*/  SHFL.IDX PT, R2, R7, 0x1, 0x181f ;  /* 0x00381f0007027f89 */ /* 0x00106400000e0000 */
.L_x_10456:
        /* <DEDUP_REMOVED lines=8> */
.L_x_10171:
        /* <DEDUP_REMOVED lines=11> */
.L_x_10172:
[----:B------:R-:W4:Y:S01]  /*21a30*/  LDL R2, [R1+0x3c] ;  /* 0x00003c0001027983 */ /* 0x000f220000100800 */
[----:B------:R1:W-:Y:S01]  /*21a40*/  SYNCS.ARRIVE.TRANS64.A1T0 RZ, [R0+URZ+0x22830], RZ ;  /* 0x022830ff00ff79a7 */ /* 0x0003e2000810003f */
[----:B----4-:R-:W-:-:S13]  /*21a50*/  ISETP.NE.AND P0, PT, R2, 0x3, PT ;  /* 0x000000030200780c */ /* 0x010fda0003f05270 */
[----:B-1----:R-:W-:Y:S05]  /*21a60*/  @!P0 BRA `(.L_x_10173) ;  /* 0x0000000000048947 */ /* 0x002fea0003800000 */
[----:B------:R-:W-:Y:S01]  /*21a70*/  BPT.TRAP 0x1 ;  /* 0x000000040000795c */ /* 0x000fe20000300000 */
.L_x_10173:
[----:B------:R-:W-:Y:S01]  /*21a80*/  LOP3.LUT R2, R27, 0x1, RZ, 0x3c, !PT ;  /* 0x000000011b027812 */ /* 0x000fe200078e3cff */
[----:B--23--:R-:W-:Y:S01]  /*21a90*/  IMAD R0, R26, 0x8, R22 ;  /* 0x000000081a007824 */ /* 0x00cfe200078e0216 */
[----:B------:R-:W-:Y:S02]  /*21aa0*/  BSSY B0, `(.L_x_10174) ;  /* 0x0000004000007945 */ /* 0x000fe40003800000 */
[----:B------:R-:W-:-:S04]  /*21ab0*/  SHF.L.U32 R2, R2, 0x1f, RZ ;  /* 0x0000001f02027819 */ /* 0x000fc800000006ff */
[----:B------:R-:W1:Y:S02]  /*21ac0*/  SYNCS.PHASECHK.TRANS64.TRYWAIT P2, [R0+URZ+0x22870], R2 ;  /* 0x02287002000075a7 */ /* 0x000e64000804017f */
[----:B-1----:R-:W-:Y:S05]  /*21ad0*/  @!P2 BRA `(.L_x_10175) ;  /* 0x0000008800c0a947 */ /* 0x002fea0003800000 */
.L_x_10457:
[----:B------:R-:W-:Y:S05]  /*21ae0*/  BSYNC B0 ;  /* 0x0000000000007941 */ /* 0x000fea0003800000 */
.L_x_10174:
[----:B------:R-:W2:Y:S02]  /*21af0*/  LDL R3, [R1+0x48] ;  /* 0x0000480001037983 */ /* 0x000ea40000100800 */
[----:B--2---:R-:W-:-:S13]  /*21b00*/  ISETP.NE.AND P2, PT, R3, 0x3, PT ;  /* 0x000000030300780c */ /* 0x004fda0003f45270 */
[----:B------:R-:W-:Y:S05]  /*21b10*/  @!P2 BRA `(.L_x_10176) ;  /* 0x000000000004a947 */ /* 0x000fea0003800000 */
[----:B------:R-:W-:Y:S01]  /*21b20*/  BPT.TRAP 0x1 ;  /* 0x000000040000795c */ /* 0x000fe20000300000 */
.L_x_10176:
[----:B------:R-:W-:Y:S01]  /*21b30*/  SHF.L.U32 R3, R27, 0x1f, RZ ;  /* 0x0000001f1b037819 */ /* 0x000fe200000006ff */
[----:B-1----:R-:W-:-:S03]  /*21b40*/  IMAD R2, R26, 0x5000, RZ ;  /* 0x000050001a027824 */ /* 0x002fc600078e02ff */
[----:B------:R-:W1:Y:S02]  /*21b50*/  SYNCS.PHASECHK.TRANS64.TRYWAIT P2, [R0+URZ+0x22860], R3 ;  /* 0x02286003000075a7 */ /* 0x000e64000804017f */
[----:B-1----:R-:W-:Y:S05]  /*21b60*/  @!P2 BRA `(.L_x_10177) ;  /* 0x0000008800b0a947 */ /* 0x002fea0003800000 */
.L_x_10458:
[----:B------:R-:W2:Y:S01]  /*21b70*/  LDL R12, [R1+0x1c] ;  /* 0x00001c00010c7983 */ /* 0x000ea20000100800 */
[----:B-1----:R-:W-:Y:S01]  /*21b80*/  LOP3.LUT R3, R2, R28, RZ, 0xfc, !PT ;  /* 0x0000001c02037212 */ /* 0x002fe200078efcff */
[----:B------:R-:W-:Y:S05]  /*21b90*/  WARPSYNC.ALL ;  /* 0x0000000000007948 */ /* 0x000fea0003800000 */
[----:B------:R-:W-:Y:S01]  /*21ba0*/  IMAD.IADD R3, R22, 0x1, R3 ;  /* 0x0000000116037824 */ /* 0x000fe200078e0203 */
[----:B------:R-:W-:Y:S01]  /*21bb0*/  LOP3.LUT R17, R24, 0x1800, RZ, 0xfc, !PT ;  /* 0x0000180018117812 */ /* 0x000fe200078efcff */
[----:B------:R-:W3:Y:S04]  /*21bc0*/  LDL R20, [R1+0x48] ;  /* 0x0000480001147983 */ /* 0x000ee80000100800 */
[----:B0-----:R-:W0:Y:S02]  /*21bd0*/  LDSM.16.MT88.4 R4, [R3+0xa400] ;  /* 0x00a400000304783b */ /* 0x001e240000004200 */
[----:B0-----:R-:W-:-:S02]  /*21be0*/  PRMT R8, R4, 0x6420, R5 ;  /* 0x0000642004087816 */ /* 0x001fc40000000005 */
[----:B------:R-:W-:Y:S02]  /*21bf0*/  PRMT R9, R4, 0x7531, R5 ;  /* 0x0000753104097816 */ /* 0x000fe40000000005 */
[C-C-:B------:R-:W-:Y:S02]  /*21c00*/  PRMT R10, R6.reuse, 0x6420, R7.reuse ;  /* 0x00006420060a7816 */ /* 0x140fe40000000007 */
        /* <DEDUP_REMOVED lines=16> */
[----:B------:R-:W-:Y:S01]  /*21d10*/  IMAD.IADD R4, R22, 0x1, R4 ;  /* 0x0000000116047824 */ /* 0x000fe200078e0204 */
[----:B------:R-:W-:-:S04]  /*21d20*/  IADD3 R12, R23, R12, RZ ;  /* 0x0000000c170c7210 */ /* 0x000fc80007ffe0ff */
        /* <DEDUP_REMOVED lines=79> */
.L_x_10178:
[----:B-1----:R1:W-:Y:S01]  /*22220*/  SYNCS.ARRIVE.TRANS64.A1T0 RZ, [R0+URZ+0x22850], RZ ;  /* 0x022850ff00ff79a7 */ /* 0x0023e2000810003f */
[----:B------:R-:W-:Y:S06]  /*22230*/  BAR.SYNC.DEFER_BLOCKING 0x2, 0x80 ;  /* 0x0082000000007b1d */ /* 0x000fec0000010000 */
[----:B------:R-:W-:Y:S05]  /*22240*/  @!P0 BRA `(.L_x_10179) ;  /* 0x0000000000048947 */ /* 0x000fea0003800000 */
[----:B------:R-:W-:Y:S01]  /*22250*/  BPT.TRAP 0x1 ;  /* 0x000000040000795c */ /* 0x000fe20000300000 */
.L_x_10179:
[----:B0-----:R-:W2:Y:S01]  /*22260*/  LDL R2, [R1+0x18] ;  /* 0x0000180001027983 */ /* 0x001ea20000100800 */
[----:B-1----:R-:W-:Y:S02]  /*22270*/  VIADD R0, R0, 0x22880 ;  /* 0x0002288000007836 */ /* 0x002fe40000000000 */
[----:B------:R-:W-:Y:S01]  /*22280*/  IMAD.MOV.U32 R26, RZ, RZ, R34 ;  /* 0x000000ffff1a7224 */ /* 0x000fe200078e0022 */
[----:B------:R3:W5:Y:S02]  /*22290*/  LDL R27, [R1+0x4] ;  /* 0x00000400011b7983 */ /* 0x0007640000100800 */
[----:B--2---:R-:W-:-:S04]  /*222a0*/  PRMT R0, R2, 0x654, R0 ;  /* 0x0000065402007816 */ /* 0x004fc80000000000 */
[----:B------:R3:W-:Y:S01]  /*222b0*/  SYNCS.ARRIVE.TRANS64.RED.A1T0 RZ, [R0+URZ], RZ ;  /* 0x000000ff00ff79a7 */ /* 0x0007e2000810043f */
[----:B------:R-:W-:Y:S05]  /*222c0*/  @P1 BRA `(.L_x_10180) ;  /* 0xffffffe400641947 */ /* 0x000fea000383ffff */
.L_x_10160:
        /* <DEDUP_REMOVED lines=19> */
.L_x_10182:
[----:B------:R-:W-:Y:S05]  /*22400*/  BSYNC B0 ;  /* 0x0000000000007941 */ /* 0x000fea0003800000 */
.L_x_10181:
[----:B------:R-:W-:Y:S05]  /*22410*/  @!P0 BRA `(.L_x_10183) ;  /* 0x0000000000048947 */ /* 0x000fea0003800000 */
[----:B------:R-:W-:Y:S01]  /*22420*/  BPT.TRAP 0x1 ;  /* 0x000000040000795c */ /* 0x000fe20000300000 */
.L_x_10183:
[----:B------:R-:W2:Y:S01]  /*22430*/  LDL R0, [R1+0x4] ;  /* 0x0000040001007983 */ /* 0x000ea20000100800 */
[----:B------:R-:W-:Y:S01]  /*22440*/  BSSY B0, `(.L_x_10184) ;  /* 0x0000006000007945 */ /* 0x000fe20003800000 */
[----:B--2---:R-:W-:Y:S01]  /*22450*/  LOP3.LUT R3, R0, 0x1, RZ, 0x3c, !PT ;  /* 0x0000000100037812 */ /* 0x004fe200078e3cff */
[----:B------:R-:W-:-:S03]  /*22460*/  IMAD R0, R34, 0x8, R22 ;  /* 0x0000000822007824 */ /* 0x000fc600078e0216 */
[----:B------:R-:W-:-:S04]  /*22470*/  SHF.L.U32 R3, R3, 0x1f, RZ ;  /* 0x0000001f03037819 */ /* 0x000fc800000006ff */
[----:B------:R-:W0:Y:S02]  /*22480*/  SYNCS.PHASECHK.TRANS64.TRYWAIT P1, [R0+URZ+0x22870], R3 ;  /* 0x02287003000075a7 */ /* 0x000e24000802017f */
[----:B0-----:R-:W-:Y:S05]  /*22490*/  @!P1 BRA `(.L_x_10185) ;  /* 0x0000008000789947 */ /* 0x001fea0003800000 */
.L_x_10459:
[----:B------:R-:W-:Y:S05]  /*224a0*/  BSYNC B0 ;  /* 0x0000000000007941 */ /* 0x000fea0003800000 */
.L_x_10184:
[----:B------:R-:W2:Y:S02]  /*224b0*/  LDL R2, [R1+0x48] ;  /* 0x0000480001027983 */ /* 0x000ea40000100800 */
[----:B--2---:R-:W-:-:S13]  /*224c0*/  ISETP.NE.AND P1, PT, R2, 0x3, PT ;  /* 0x000000030200780c */ /* 0x004fda0003f25270 */
[----:B------:R-:W-:Y:S05]  /*224d0*/  @!P1 BRA `(.L_x_10186) ;  /* 0x0000000000049947 */ /* 0x000fea0003800000 */
[----:B------:R-:W-:Y:S01]  /*224e0*/  BPT.TRAP 0x1 ;  /* 0x000000040000795c */ /* 0x000fe20000300000 */
.L_x_10186:
[----:B------:R-:W0:Y:S02]  /*224f0*/  LDL R2, [R1+0x4] ;  /* 0x0000040001027983 */ /* 0x000e240000100800 */
[----:B0-----:R-:W-:-:S04]  /*22500*/  SHF.L.U32 R3, R2, 0x1f, RZ ;  /* 0x0000001f02037819 */ /* 0x001fc800000006ff */
[----:B------:R-:W0:Y:S02]  /*22510*/  SYNCS.PHASECHK.TRANS64.TRYWAIT P1, [R0+URZ+0x22860], R3 ;  /* 0x02286003000075a7 */ /* 0x000e24000802017f */
[----:B0-----:R-:W-:Y:S05]  /*22520*/  @!P1 BRA `(.L_x_10187) ;  /* 0x0000008000689947 */ /* 0x001fea0003800000 */
.L_x_10460:
[----:B------:R-:W2:Y:S01]  /*22530*/  LDL R2, [R1+0x1c] ;  /* 0x00001c0001027983 */ /* 0x000ea20000100800 */
[----:B0-----:R-:W-:Y:S01]  /*22540*/  IMAD R3, R34, 0x5000, RZ ;  /* 0x0000500022037824 */ /* 0x001fe200078e02ff */
[----:B------:R-:W-:Y:S05]  /*22550*/  WARPSYNC.ALL ;  /* 0x0000000000007948 */ /* 0x000fea0003800000 */
[C---:B------:R-:W-:Y:S02]  /*22560*/  LOP3.LUT R5, R3.reuse, R28, RZ, 0xfc, !PT ;  /* 0x0000001c03057212 */ /* 0x040fe400078efcff */
[----:B------:R-:W-:Y:S02]  /*22570*/  LOP3.LUT R12, R3, R24, RZ, 0xfc, !PT ;  /* 0x00000018030c7212 */ /* 0x000fe400078efcff */
[----:B------:R-:W-:Y:S01]  /*22580*/  LOP3.LUT R18, R24, 0x1800, RZ, 0xfc, !PT ;  /* 0x0000180018127812 */ /* 0x000fe200078efcff */
[----:B------:R-:W-:-:S02]  /*22590*/  IMAD.IADD R13, R22, 0x1, R5 ;  /* 0x00000001160d7824 */ /* 0x000fc400078e0205 */
[----:B------:R-:W-:-:S03]  /*225a0*/  IMAD.IADD R12, R23, 0x1, R12 ;  /* 0x00000001170c7824 */ /* 0x000fc600078e020c */
        /* <DEDUP_REMOVED lines=78> */
[C---:B------:R-:W-:Y:S02]  /*22a90*/  IADD3 R3, R23.reuse, R20, R3 ;  /* 0x0000001417037210 */ /* 0x040fe40007ffe003 */
[----:B------:R-:W-:Y:S02]  /*22aa0*/  IADD3 R23, R23, R8, RZ ;  /* 0x0000000817177210 */ /* 0x000fe40007ffe0ff */
[C-C-:B0-----:R-:W-:Y:S02]  /*22ab0*/  PRMT R8, R4.reuse, 0x6420, R5.reuse ;  /* 0x0000642004087816 */ /* 0x141fe40000000005 */
        /* <DEDUP_REMOVED lines=19> */
.L_x_10188:
[----:B------:R0:W-:Y:S01]  /*22bf0*/  SYNCS.ARRIVE.TRANS64.A1T0 RZ, [R0+URZ+0x22850], RZ ;  /* 0x022850ff00ff79a7 */ /* 0x0001e2000810003f */
[----:B------:R-:W-:Y:S06]  /*22c00*/  BAR.SYNC.DEFER_BLOCKING 0x2, 0x80 ;  /* 0x0082000000007b1d */ /* 0x000fec0000010000 */
[----:B------:R-:W-:Y:S05]  /*22c10*/  @!P0 BRA `(.L_x_10189) ;  /* 0x0000000000048947 */ /* 0x000fea0003800000 */
[----:B------:R-:W-:Y:S01]  /*22c20*/  BPT.TRAP 0x1 ;  /* 0x000000040000795c */ /* 0x000fe20000300000 */
.L_x_10189:
        /* <DEDUP_REMOVED lines=11> */
.L_x_10132:
[----:B------:R-:W-:-:S13]  /*22ce0*/  LOP3.LUT P0, RZ, R25, 0x200, RZ, 0xc0, !PT ;  /* 0x0000020019ff7812 */ /* 0x000fda000780c0ff */
        /* <DEDUP_REMOVED lines=11> */
.L_x_10190:
[----:B------:R-:W3:Y:S01]  /*22da0*/  S2R R0, SR_TID.X ;  /* 0x0000000000007919 */ /* 0x000ee20000002100 */
[----:B------:R-:W-:Y:S01]  /*22db0*/  UMOV UR4, 0xffffffff ;  /* 0xffffffff00047882 */ /* 0x000fe20000000000 */
[----:B---3--:R-:W-:-:S04]  /*22dc0*/  LOP3.LUT R8, R0, 0x1f, RZ, 0xc0, !PT ;  /* 0x0000001f00087812 */ /* 0x008fc800078ec0ff */
[----:B------:R-:W-:Y:S01]  /*22dd0*/  ISETP.NE.AND P0, PT, R8, 0x1f, PT ;  /* 0x0000001f0800780c */ /* 0x000fe20003f05270 */
[----:B------:R-:W-:-:S12]  /*22de0*/  BRA.DIV UR4, `(.L_x_10192) ;  /* 0x0000007a044c7947 */ /* 0x000fd8000b800000 */
[----:B------:R-:W-:Y:S01]  /*22df0*/  IMAD.IADD R5, R19, 0x1, R8 ;  /* 0x0000000113057824 */ /* 0x000fe200078e0208 */
[----:B------:R-:W-:-:S04]  /*22e00*/  ULDC UR4, c[0x0][0xc3c] ;  /* 0x00030f0000047ab9 */ /* 0x000fc80000000800 */
[----:B------:R-:W-:-:S13]  /*22e10*/  ISETP.GE.OR P1, PT, R5, UR4, !P0 ;  /* 0x0000000405007c0c */ /* 0x000fda000c726670 */
[----:B0-----:R-:W0:Y:S02]  /*22e20*/  @!P1 LDC.64 R2, c[0x0][0xc80] ;  /* 0x00032000ff029b82 */ /* 0x001e240000000a00 */
[----:B0-----:R-:W-:-:S06]  /*22e30*/  @!P1 IMAD.WIDE R2, R5, 0x4, R2 ;  /* 0x0000000405029825 */ /* 0x001fcc00078e0202 */
[----:B------:R0:W3:Y:S01]  /*22e40*/  @!P1 LDG.E R3, desc[UR60][R2.64] ;  /* 0x0000003c02039981 */ /* 0x0000e2000c1e1900 */
[C---:B------:R-:W-:Y:S02]  /*22e50*/  ISETP.GE.U32.AND P2, PT, R8.reuse, 0x2, PT ;  /* 0x000000020800780c */ /* 0x040fe40003f46070 */
[C---:B------:R-:W-:Y:S01]  /*22e60*/  ISETP.GE.U32.AND P3, PT, R8.reuse, 0x4, PT ;  /* 0x000000040800780c */ /* 0x040fe20003f66070 */
[----:B------:R-:W-:Y:S01]  /*22e70*/  SHFL.IDX PT, R0, R16, RZ, 0x1f ;  /* 0x00001fff10007589 */ /* 0x000fe200000e0000 */
[C---:B------:R-:W-:Y:S02]  /*22e80*/  ISETP.GE.U32.AND P4, PT, R8.reuse, 0x8, PT ;  /* 0x000000080800780c */ /* 0x040fe40003f86070 */
[C---:B------:R-:W-:Y:S01]  /*22e90*/  ISETP.GE.U32.AND P5, PT, R8.reuse, 0x10, PT ;  /* 0x000000100800780c */ /* 0x040fe20003fa6070 */
[----:B0-----:R-:W-:Y:S02]  /*22ea0*/  IMAD.MOV.U32 R2, RZ, RZ, RZ ;  /* 0x000000ffff027224 */ /* 0x001fe400078e00ff */
[----:B---3--:R-:W-:Y:S01]  /*22eb0*/  @!P1 IMAD.MOV.U32 R2, RZ, RZ, R3 ;  /* 0x000000ffff029224 */ /* 0x008fe200078e0003 */
[----:B------:R-:W-:-:S04]  /*22ec0*/  ISETP.NE.AND P1, PT, R8, RZ, PT ;  /* 0x000000ff0800720c */ /* 0x000fc80003f25270 */
[----:B------:R-:W0:Y:S02]  /*22ed0*/  SHFL.UP PT, R14, R2, 0x1, RZ ;  /* 0x04200000020e7989 */ /* 0x000e2400000e00ff */
[----:B0-----:R-:W-:-:S05]  /*22ee0*/  SEL R5, R14, RZ, P1 ;  /* 0x000000ff0e057207 */ /* 0x001fca0000800000 */
[----:B------:R-:W-:-:S05]  /*22ef0*/  IMAD.IADD R4, R2, 0x1, R5 ;  /* 0x0000000102047824 */ /* 0x000fca00078e0205 */
[----:B------:R-:W0:Y:S02]  /*22f00*/  SHFL.UP PT, R14, R4, 0x2, RZ ;  /* 0x04400000040e7989 */ /* 0x000e2400000e00ff */
[----:B0-----:R-:W-:-:S05]  /*22f10*/  SEL R5, R14, RZ, P2 ;  /* 0x000000ff0e057207 */ /* 0x001fca0001000000 */
[----:B-12---:R-:W-:Y:S02]  /*22f20*/  IMAD.IADD R6, R4, 0x1, R5 ;  /* 0x0000000104067824 */ /* 0x006fe400078e0205 */
[----:B------:R-:W-:Y:S04]  /*22f30*/  SHFL.IDX PT, R5, R16, 0x1, 0x1f ;  /* 0x00201f0010057f89 */ /* 0x000fe800000e0000 */
        /* <DEDUP_REMOVED lines=10> */
.L_x_10470:
[----:B------:R-:W-:Y:S02]  /*22fe0*/  ULDC UR4, c[0x0][0xc38] ;  /* 0x00030e0000047ab9 */ /* 0x000fe40000000800 */
[----:B------:R-:W-:-:S04]  /*22ff0*/  IMAD.U32 R4, RZ, RZ, UR4 ;  /* 0x00000004ff047e24 */ /* 0x000fc8000f8e00ff */
[----:B-1----:R-:W-:-:S04]  /*23000*/  IMAD R14, R14, R4, RZ ;  /* 0x000000040e0e7224 */ /* 0x002fc800078e02ff */
[----:B------:R-:W-:-:S05]  /*23010*/  IMAD.IADD R5, R5, 0x1, R14 ;  /* 0x0000000105057824 */ /* 0x000fca00078e020e */
[----:B------:R-:W-:-:S13]  /*23020*/  ISETP.GT.AND P6, PT, R5, R0, PT ;  /* 0x000000000500720c */ /* 0x000fda0003fc4270 */
[----:B------:R-:W-:Y:S05]  /*23030*/  @P6 BRA `(.L_x_10193) ;  /* 0x00000000009c6947 */ /* 0x000fea0003800000 */
.L_x_10198:
        /* <DEDUP_REMOVED lines=14> */
.L_x_10196:
[----:B------:R-:W-:Y:S05]  /*23120*/  BSYNC B0 ;  /* 0x0000000000007941 */ /* 0x000fea0003800000 */
.L_x_10195:
[----:B------:R-:W-:-:S03]  /*23130*/  UMOV UR4, 0xffffffff ;  /* 0xffffffff00047882 */ /* 0x000fc60000000000 */
[----:B------:R-:W-:Y:S05]  /*23140*/  BRA.DIV UR4, `(.L_x_10197) ;  /* 0x0000007a04987947 */ /* 0x000fea000b800000 */
[----:B-----5:R-:W2:Y:S02]  /*23150*/  SHFL.UP PT, R14, R2, 0x1, RZ ;  /* 0x04200000020e7989 */ /* 0x020ea400000e00ff */
[----:B--2---:R-:W-:-:S05]  /*23160*/  SEL R13, R14, RZ, P1 ;  /* 0x000000ff0e0d7207 */ /* 0x004fca0000800000 */
[----:B------:R-:W-:-:S05]  /*23170*/  IMAD.IADD R13, R2, 0x1, R13 ;  /* 0x00000001020d7824 */ /* 0x000fca00078e020d */
[----:B------:R-:W2:Y:S02]  /*23180*/  SHFL.UP PT, R14, R13, 0x2, RZ ;  /* 0x044000000d0e7989 */ /* 0x000ea400000e00ff */
[----:B--2---:R-:W-:-:S04]  /*23190*/  SEL R4, R14, RZ, P2 ;  /* 0x000000ff0e047207 */ /* 0x004fc80001000000 */
[----:B------:R-:W-:-:S05]  /*231a0*/  IADD3 R4, R13, R4, RZ ;  /* 0x000000040d047210 */ /* 0x000fca0007ffe0ff */
        /* <DEDUP_REMOVED lines=10> */
.L_x_10478:
[----:B------:R-:W-:Y:S02]  /*23250*/  ULDC UR4, c[0x0][0xc38] ;  /* 0x00030e0000047ab9 */ /* 0x000fe40000000800 */
[----:B------:R-:W-:-:S04]  /*23260*/  IMAD.U32 R4, RZ, RZ, UR4 ;  /* 0x00000004ff047e24 */ /* 0x000fc8000f8e00ff */
[----:B-1----:R-:W-:-:S04]  /*23270*/  IMAD R14, R14, R4, RZ ;  /* 0x000000040e0e7224 */ /* 0x002fc800078e02ff */
[----:B------:R-:W-:-:S05]  /*23280*/  IMAD.IADD R5, R14, 0x1, R5 ;  /* 0x000000010e057824 */ /* 0x000fca00078e0205 */
[----:B------:R-:W-:-:S13]  /*23290*/  ISETP.GT.AND P6, PT, R5, R0, PT ;  /* 0x000000000500720c */ /* 0x000fda0003fc4270 */
[----:B------:R-:W-:Y:S05]  /*232a0*/  @!P6 BRA `(.L_x_10198) ;  /* 0xfffffffc0064e947 */ /* 0x000fea000383ffff */
.L_x_10193:
        /* <DEDUP_REMOVED lines=8> */
.L_x_10482:
[----:B------:R-:W-:Y:S01]  /*23330*/  ISETP.NE.AND P0, PT, R5, RZ, PT ;  /* 0x000000ff0500720c */ /* 0x000fe20003f05270 */
[----:B------:R-:W-:-:S12]  /*23340*/  IMAD.MOV.U32 R5, RZ, RZ, RZ ;  /* 0x000000ffff057224 */ /* 0x000fd800078e00ff */
[----:B------:R-:W-:Y:S05]  /*23350*/  @!P0 BRA `(.L_x_10200) ;  /* 0x0000000000108947 */ /* 0x000fea0003800000 */
[----:B------:R-:W-:Y:S01]  /*23360*/  UMOV UR4, 0xffffffff ;  /* 0xffffffff00047882 */ /* 0x000fe20000000000 */
[----:B------:R-:W-:Y:S02]  /*23370*/  VIADD R12, R6, 0xffffffff ;  /* 0xffffffff060c7836 */ /* 0x000fe40000000000 */
[----:B------:R-:W-:Y:S05]  /*23380*/  BRA.DIV UR4, `(.L_x_10201) ;  /* 0x0000007e040c7947 */ /* 0x000fea000b800000 */
[----:B------:R3:W4:Y:S02]  /*23390*/  SHFL.IDX PT, R5, R3, R12, 0x1f ;  /* 0x00001f0c03057589 */ /* 0x00072400000e0000 */
.L_x_10200:
[----:B01-3--:R-:W0:Y:S01]  /*233a0*/  LDC.64 R2, c[0x0][0xc90] ;  /* 0x00032400ff027b82 */ /* 0x00be220000000a00 */
[----:B------:R-:W-:-:S05]  /*233b0*/  IADD3 R19, R6, R19, RZ ;  /* 0x0000001306137210 */ /* 0x000fca0007ffe0ff */
        /* <DEDUP_REMOVED lines=53> */
[C---:B------:R-:W-:Y:S01]  /*23710*/  LOP3.LUT R2, R0.reuse, R4, RZ, 0x3c, !PT ;  /* 0x0000000400027212 */ /* 0x040fe200078e3cff */
[----:B------:R-:W-:-:S03]  /*23720*/  IMAD.IADD R0, R0, 0x1, R5 ;  /* 0x0000000100007824 */ /* 0x000fc600078e0205 */
[----:B------:R-:W-:-:S07]  /*23730*/  ISETP.GE.AND P2, PT, R2, RZ, PT ;  /* 0x000000ff0200720c */ /* 0x000fce0003f46270 */
[----:B------:R-:W-:-:S06]  /*23740*/  @P0 IADD3 R9, R9, 0x1, RZ ;  /* 0x0000000109090810 */ /* 0x000fcc0007ffe0ff */
[----:B------:R-:W-:Y:S01]  /*23750*/  @!P2 IMAD.MOV R9, RZ, RZ, -R9 ;  /* 0x000000ffff09a224 */ /* 0x000fe200078e0a09 */
[----:B------:R-:W-:Y:S01]  /*23760*/  @!P1 LOP3.LUT R9, RZ, R4, RZ, 0x33, !PT ;  /* 0x00000004ff099212 */ /* 0x000fe200078e33ff */
[----:B------:R-:W-:-:S04]  /*23770*/  IMAD.MOV R4, RZ, RZ, -R4 ;  /* 0x000000ffff047224 */ /* 0x000fc800078e0a04 */
[----:B------:R-:W-:Y:S01]  /*23780*/  IMAD R18, R9, R4, R0 ;  /* 0x0000000409127224 */ /* 0x000fe200078e0200 */
[----:B------:R-:W-:-:S05]  /*23790*/  LOP3.LUT R0, RZ, R9, RZ, 0x33, !PT ;  /* 0x00000009ff007212 */ /* 0x000fca00078e33ff */
[----:B------:R-:W-:Y:S01]  /*237a0*/  IMAD.IADD R17, R17, 0x1, R0 ;  /* 0x0000000111117824 */ /* 0x000fe200078e0200 */
[----:B------:R-:W-:Y:S06]  /*237b0*/  BRA `(.L_x_10202) ;  /* 0x00000000001c7947 */ /* 0x000fec0003800000 */
.L_x_10194:
[----:B------:R-:W-:Y:S01]  /*237c0*/  UMOV UR4, URZ ;  /* 0x0000003f00047c82 */ /* 0x000fe20008000000 */
[----:B------:R-:W-:Y:S01]  /*237d0*/  UMOV UR5, URZ ;  /* 0x0000003f00057c82 */ /* 0x000fe20008000000 */
[----:B------:R-:W-:Y:S01]  /*237e0*/  ULDC UR6, c[0x0][0xc3c] ;  /* 0x00030f0000067ab9 */ /* 0x000fe20000000800 */
[----:B------:R-:W-:Y:S02]  /*237f0*/  IMAD.MOV.U32 R16, RZ, RZ, R0 ;  /* 0x000000ffff107224 */ /* 0x000fe400078e0000 */
[----:B------:R-:W-:Y:S02]  /*23800*/  IMAD.U32 R17, RZ, RZ, UR4 ;  /* 0x00000004ff117e24 */ /* 0x000fe4000f8e00ff */
[----:B------:R-:W-:Y:S02]  /*23810*/  IMAD.U32 R18, RZ, RZ, UR5 ;  /* 0x00000005ff127e24 */ /* 0x000fe4000f8e00ff */
[----:B------:R-:W-:-:S07]  /*23820*/  IMAD.U32 R19, RZ, RZ, UR6 ;  /* 0x00000006ff137e24 */ /* 0x000fce000f8e00ff */
.L_x_10202:
        /* <DEDUP_REMOVED lines=12> */
.L_x_10191:
[----:B------:R-:W-:Y:S02]  /*238f0*/  ULDC UR4, c[0x0][0xc3c] ;  /* 0x00030f0000047ab9 */ /* 0x000fe40000000800 */
[----:B----4-:R-:W-:-:S13]  /*23900*/  ISETP.GE.AND P0, PT, R19, UR4, PT ;  /* 0x0000000413007c0c */ /* 0x010fda000bf06270 */
[----:B------:R-:W-:Y:S05]  /*23910*/  @!P0 BRA `(.L_x_10203) ;  /* 0xffffff9000548947 */ /* 0x000fea000383ffff */
[----:B------:R-:W-:Y:S05]  /*23920*/  BSYNC B7 ;  /* 0x0000000000077941 */ /* 0x000fea0003800000 */
.L_x_10095:
[----:B0--3--:R-:W3:Y:S01]  /*23930*/  LDL.LU R0, [R1+0x44] ;  /* 0x0000440001007983 */ /* 0x009ee20000300800 */
[----:B------:R-:W-:Y:S01]  /*23940*/  BSSY B0, `(.L_x_10204) ;  /* 0x000000b000007945 */ /* 0x000fe20003800000 */
[----:B------:R-:W0:Y:S01]  /*23950*/  S2R R5, SR_CgaCtaId ;  /* 0x0000000000057919 */ /* 0x000e220000008800 */
[----:B---3--:R-:W-:-:S04]  /*23960*/  IADD3 R0, R0, 0x1, RZ ;  /* 0x0000000100007810 */ /* 0x008fc80007ffe0ff */
        /* <DEDUP_REMOVED lines=8> */
.L_x_10485:
[----:B------:R-:W-:Y:S05]  /*239f0*/  BSYNC B0 ;  /* 0x0000000000007941 */ /* 0x000fea0003800000 */
.L_x_10204:
[----:B------:R-:W-:-:S03]  /*23a00*/  UMOV UR4, 0xffffffff ;  /* 0xffffffff00047882 */ /* 0x000fc60000000000 */
[----:B------:R-:W-:Y:S05]  /*23a10*/  BRA.DIV UR4, `(.L_x_10206) ;  /* 0x0000007604a47947 */ /* 0x000fea000b800000 */
[----:B0-----:R-:W0:Y:S02]  /*23a20*/  S2R R0, SR_TID.X ;  /* 0x0000000000007919 */ /* 0x001e240000002100 */
[----:B0-----:R-:W-:-:S04]  /*23a30*/  SHF.R.U32.HI R0, RZ, 0x5, R0 ;  /* 0x00000005ff007819 */ /* 0x001fc80000011600 */
[----:B------:R-:W-:-:S05]  /*23a40*/  LOP3.LUT R0, R0, 0x3, RZ, 0xc0, !PT ;  /* 0x0000000300007812 */ /* 0x000fca00078ec0ff */
[----:B------:R0:W1:Y:S02]  /*23a50*/  SHFL.IDX PT, R14, R0, RZ, 0x1f ;  /* 0x00001fff000e7589 */ /* 0x00006400000e0000 */
.L_x_10488:
[----:B-1----:R-:W-:-:S13]  /*23a60*/  ISETP.NE.AND P0, PT, R14, RZ, PT ;  /* 0x000000ff0e00720c */ /* 0x002fda0003f05270 */
[----:B------:R-:W-:Y:S05]  /*23a70*/  @P0 BRA `(.L_x_9906) ;  /* 0x0000000000b00947 */ /* 0x000fea0003800000 */
[----:B------:R-:W-:-:S03]  /*23a80*/  UMOV UR4, 0xffffffff ;  /* 0xffffffff00047882 */ /* 0x000fc60000000000 */
[----:B------:R-:W-:Y:S05]  /*23a90*/  BRA.DIV UR4, `(.L_x_10207) ;  /* 0x0000007604b87947 */ /* 0x000fea000b800000 */
[----:B------:R-:W-:-:S13]  /*23aa0*/  ELECT P6, URZ, PT ;  /* 0x00000000003f782f */ /* 0x000fda00038c0000 */
.L_x_10491:
[----:B------:R-:W-:Y:S05]  /*23ab0*/  @!P6 BRA `(.L_x_9906) ;  /* 0x0000000000a0e947 */ /* 0x000fea0003800000 */
[----:B0-----:R-:W3:Y:S02]  /*23ac0*/  LDL.LU R0, [R1+0x20] ;  /* 0x0000200001007983 */ /* 0x001ee40000300800 */
[----:B---3--:R-:W-:-:S04]  /*23ad0*/  LOP3.LUT R0, R0, 0x2, RZ, 0xfc, !PT ;  /* 0x0000000200007812 */ /* 0x008fc800078efcff */
[----:B------:R-:W-:-:S13]  /*23ae0*/  ISETP.NE.AND P0, PT, R0, 0x3, PT ;  /* 0x000000030000780c */ /* 0x000fda0003f05270 */
[----:B------:R-:W-:Y:S05]  /*23af0*/  @!P0 BRA `(.L_x_10208) ;  /* 0x0000000000048947 */ /* 0x000fea0003800000 */
[----:B------:R-:W-:Y:S01]  /*23b00*/  BPT.TRAP 0x1 ;  /* 0x000000040000795c */ /* 0x000fe20000300000 */
.L_x_10208:
[----:B------:R-:W3:Y:S01]  /*23b10*/  LDL R0, [R1+0x4] ;  /* 0x0000040001007983 */ /* 0x000ee20000100800 */
[C---:B------:R-:W-:Y:S02]  /*23b20*/  IMAD R3, R34.reuse, 0x8, R5 ;  /* 0x0000000822037824 */ /* 0x040fe400078e0205 */
[----:B------:R-:W-:-:S05]  /*23b30*/  VIADD R34, R34, 0x1 ;  /* 0x0000000122227836 */ /* 0x000fca0000000000 */
[----:B------:R-:W-:Y:S02]  /*23b40*/  ISETP.NE.AND P2, PT, R34, 0x2, PT ;  /* 0x000000022200780c */ /* 0x000fe40003f45270 */
[----:B---3--:R-:W-:Y:S02]  /*23b50*/  SHF.L.U32 R2, R0, 0x1f, RZ ;  /* 0x0000001f00027819 */ /* 0x008fe400000006ff */
[----:B------:R-:W-:Y:S02]  /*23b60*/  SEL R0, RZ, 0x1, P2 ;  /* 0x00000001ff007807 */ /* 0x000fe40001000000 */
[----:B------:R-:W0:Y:S02]  /*23b70*/  SYNCS.PHASECHK.TRANS64.TRYWAIT P1, [R3+URZ+0x22840], R2 ;  /* 0x02284002030075a7 */ /* 0x000e24000802017f */
[----:B0-----:R-:W-:Y:S05]  /*23b80*/  @!P1 BRA `(.L_x_10209) ;  /* 0x00000074009c9947 */ /* 0x001fea0003800000 */
.L_x_10492:
[----:B------:R-:W3:Y:S01]  /*23b90*/  LDL.LU R4, [R1+0x4] ;  /* 0x0000040001047983 */ /* 0x000ee20000300800 */
[----:B------:R-:W-:Y:S02]  /*23ba0*/  SEL R34, R34, RZ, P2 ;  /* 0x000000ff22227207 */ /* 0x000fe40001000000 */
[----:B---3--:R-:W-:Y:S01]  /*23bb0*/  LOP3.LUT R0, R4, R0, RZ, 0x3c, !PT ;  /* 0x0000000004007212 */ /* 0x008fe200078e3cff */
[----:B------:R-:W-:Y:S06]  /*23bc0*/  @!P0 BRA `(.L_x_10210) ;  /* 0x0000000000048947 */ /* 0x000fec0003800000 */
[----:B------:R-:W-:Y:S01]  /*23bd0*/  BPT.TRAP 0x1 ;  /* 0x000000040000795c */ /* 0x000fe20000300000 */
.L_x_10210:
[----:B------:R-:W-:Y:S01]  /*23be0*/  IMAD R5, R34, 0x8, R5 ;  /* 0x0000000822057824 */ /* 0x000fe200078e0205 */
[----:B------:R-:W-:-:S04]  /*23bf0*/  SHF.L.U32 R0, R0, 0x1f, RZ ;  /* 0x0000001f00007819 */ /* 0x000fc800000006ff */
[----:B------:R-:W1:Y:S02]  /*23c00*/  SYNCS.PHASECHK.TRANS64.TRYWAIT P1, [R5+URZ+0x22840], R0 ;  /* 0x02284000050075a7 */ /* 0x000e64000802017f */
[----:B-1----:R-:W-:Y:S05]  /*23c10*/  @!P1 BRA `(.L_x_10211) ;  /* 0x00000074008c9947 */ /* 0x002fea0003800000 */
.L_x_10493:
[----:B------:R-:W-:Y:S05]  /*23c20*/  @!P0 BRA `(.L_x_10212) ;  /* 0x0000000000048947 */ /* 0x000fea0003800000 */
[----:B------:R-:W-:Y:S01]  /*23c30*/  BPT.TRAP 0x1 ;  /* 0x000000040000795c */ /* 0x000fe20000300000 */
.L_x_10212:
[----:B------:R-:W3:Y:S02]  /*23c40*/  SYNCS.PHASECHK.TRANS64.TRYWAIT P1, [R3+URZ+0x22860], R2 ;  /* 0x02286002030075a7 */ /* 0x000ee4000802017f */
[----:B---3--:R-:W-:Y:S05]  /*23c50*/  @!P1 BRA `(.L_x_10213) ;  /* 0x0000007400909947 */ /* 0x008fea0003800000 */
.L_x_10494:
[----:B------:R-:W-:Y:S05]  /*23c60*/  @!P0 BRA `(.L_x_10214) ;  /* 0x0000000000048947 */ /* 0x000fea0003800000 */
[----:B------:R-:W-:Y:S01]  /*23c70*/  BPT.TRAP 0x1 ;  /* 0x000000040000795c */ /* 0x000fe20000300000 */
.L_x_10214:
[----:B------:R-:W4:Y:S02]  /*23c80*/  SYNCS.PHASECHK.TRANS64.TRYWAIT P1, [R5+URZ+0x22860], R0 ;  /* 0x02286000050075a7 */ /* 0x000f24000802017f */
[----:B----4-:R-:W-:Y:S05]  /*23c90*/  @!P1 BRA `(.L_x_10215) ;  /* 0x0000007400949947 */ /* 0x010fea0003800000 */
.L_x_10495:
[----:B------:R-:W-:Y:S05]  /*23ca0*/  @!P0 BRA `(.L_x_10216) ;  /* 0x0000000000048947 */ /* 0x000fea0003800000 */
[----:B------:R-:W-:Y:S01]  /*23cb0*/  BPT.TRAP 0x1 ;  /* 0x000000040000795c */ /* 0x000fe20000300000 */
.L_x_10216:
[----:B------:R-:W0:Y:S02]  /*23cc0*/  SYNCS.PHASECHK.TRANS64.TRYWAIT P1, [R3+URZ+0x22880], R2 ;  /* 0x02288002030075a7 */ /* 0x000e24000802017f */
[----:B0-----:R-:W-:Y:S05]  /*23cd0*/  @!P1 BRA `(.L_x_10217) ;  /* 0x0000007400989947 */ /* 0x001fea0003800000 */
.L_x_10496:
[----:B------:R-:W-:Y:S05]  /*23ce0*/  @!P0 BRA `(.L_x_10218) ;  /* 0x0000000000048947 */ /* 0x000fea0003800000 */
[----:B------:R-:W-:Y:S01]  /*23cf0*/  BPT.TRAP 0x1 ;  /* 0x000000040000795c */ /* 0x000fe20000300000 */
.L_x_10218:
[----:B------:R0:W0:Y:S02]  /*23d00*/  SYNCS.PHASECHK.TRANS64.TRYWAIT P0, [R5+URZ+0x22880], R0 ;  /* 0x02288000050075a7 */ /* 0x000024000800017f */
[----:B0-----:R-:W-:Y:S05]  /*23d10*/  @!P0 NANOSLEEP.SYNCS 0x989680 ;  /* 0x009896800000895d */ /* 0x001fea0003900000 */
[----:B------:R-:W0:Y:S02]  /*23d20*/  @!P0 SYNCS.PHASECHK.TRANS64 P0, [R5+URZ+0x22880], R0 ;  /* 0x02288000050085a7 */ /* 0x000e24000800007f */
[----:B0-----:R-:W-:Y:S05]  /*23d30*/  @!P0 BRA `(.L_x_10218) ;  /* 0xfffffffc00f08947 */ /* 0x001fea000383ffff */
.L_x_9906:
[----:B------:R-:W-:Y:S05]  /*23d40*/  BSYNC B8 ;  /* 0x0000000000087941 */ /* 0x000fea0003800000 */
.L_x_9903:
[----:B------:R-:W-:Y:S05]  /*23d50*/  EXIT ;  /* 0x000000000000794d */ /* 0x000fea0003800000 */
.L_x_9926:
[----:B-1----:R1:W2:Y:S02]  /*23d60*/  SYNCS.PHASECHK.TRANS64.TRYWAIT P6, [R88+URZ+0x22890], R100 ;  /* 0x02289064580075a7 */ /* 0x0022a400080c017f */
[----:B--2---:R-:W-:Y:S05]  /*23d70*/  @!P6 NANOSLEEP.SYNCS 0x989680 ;  /* 0x009896800000e95d */ /* 0x004fea0003900000 */
[----:B------:R-:W2:Y:S02]  /*23d80*/  @!P6 SYNCS.PHASECHK.TRANS64 P6, [R88+URZ+0x22890], R100 ;  /* 0x022890645800e5a7 */ /* 0x000ea400080c007f */
[----:B--2---:R-:W-:Y:S05]  /*23d90*/  @!P6 BRA `(.L_x_9926) ;  /* 0xfffffffc00f0e947 */ /* 0x004fea000383ffff */
[----:B------:R-:W-:Y:S05]  /*23da0*/  BRA `(.L_x_10219) ;  /* 0xfffffdec00287947 */ /* 0x000fea000383ffff */
.L_x_9927:
        /* <DEDUP_REMOVED lines=8> */
.L_x_10221:
[----:B------:R-:W-:Y:S05]  /*23e30*/  BSYNC B1 ;  /* 0x0000000000017941 */ /* 0x000fea0003800000 */
.L_x_10220:
        /* <DEDUP_REMOVED lines=8> */
.L_x_10222:
[----:B------:R-:W-:Y:S05]  /*23ec0*/  BRA `(.L_x_10223) ;  /* 0xfffffde800f47947 */ /* 0x000fea000383ffff */
.L_x_9936:
        /* <DEDUP_REMOVED lines=8> */
.L_x_10225:
[----:B------:R-:W-:Y:S05]  /*23f50*/  BSYNC B1 ;  /* 0x0000000000017941 */ /* 0x000fea0003800000 */
.L_x_10224:
        /* <DEDUP_REMOVED lines=8> */
.L_x_10226:
[----:B------:R-:W-:Y:S05]  /*23fe0*/  BRA `(.L_x_10227) ;  /* 0xfffffdf800747947 */ /* 0x000fea000383ffff */
.L_x_9945:
        /* <DEDUP_REMOVED lines=8> */
.L_x_10229:
[----:B------:R-:W-:Y:S05]  /*24070*/  BSYNC B1 ;  /* 0x0000000000017941 */ /* 0x000fea0003800000 */
.L_x_10228:
        /* <DEDUP_REMOVED lines=8> */
.L_x_10230:
[----:B------:R-:W-:Y:S05]  /*24100*/  BRA `(.L_x_10231) ;  /* 0xfffffe0800007947 */ /* 0x000fea000383ffff */
.L_x_9955:
[----:B-1----:R1:W2:Y:S02]  /*24110*/  SYNCS.PHASECHK.TRANS64.TRYWAIT P3, [R88+URZ+0x22890], R100 ;  /* 0x02289064580075a7 */ /* 0x0022a4000806017f */
[----:B--2---:R-:W-:Y:S05]  /*24120*/  @!P3 NANOSLEEP.SYNCS 0x989680 ;  /* 0x009896800000b95d */ /* 0x004fea0003900000 */
[----:B------:R-:W2:Y:S02]  /*24130*/  @!P3 SYNCS.PHASECHK.TRANS64 P3, [R88+URZ+0x22890], R100 ;  /* 0x022890645800b5a7 */ /* 0x000ea4000806007f */
[----:B--2---:R-:W-:Y:S05]  /*24140*/  @!P3 BRA `(.L_x_9955) ;  /* 0xfffffffc00f0b947 */ /* 0x004fea000383ffff */
[----:B------:R-:W-:Y:S05]  /*24150*/  BRA `(.L_x_10232) ;  /* 0xfffffe1800cc7947 */ /* 0x000fea000383ffff */
.L_x_9956:
        /* <DEDUP_REMOVED lines=8> */
.L_x_10234:
[----:B------:R-:W-:Y:S05]  /*241e0*/  BSYNC B1 ;  /* 0x0000000000017941 */ /* 0x000fea0003800000 */
.L_x_10233:
        /* <DEDUP_REMOVED lines=8> */
.L_x_10235:
[----:B------:R-:W-:Y:S01]  /*24270*/  IMAD.MOV.U32 R106, RZ, RZ, R14 ;  /* 0x000000ffff6a7224 */ /* 0x000fe200078e000e */
[----:B------:R-:W-:Y:S06]  /*24280*/  BRA `(.L_x_10236) ;  /* 0xfffffe1800987947 */ /* 0x000fec000383ffff */
.L_x_9961:
[----:B------:R-:W-:Y:S01]  /*24290*/  BSSY B1, `(.L_x_10237) ;  /* 0x0000008000017945 */ /* 0x000fe20003800000 */
[----:B----4-:R-:W-:Y:S01]  /*242a0*/  IMAD.MOV.U32 R13, RZ, RZ, R102 ;  /* 0x000000ffff0d7224 */ /* 0x010fe200078e0066 */
[----:B------:R-:W-:Y:S01]  /*242b0*/  MOV R15, 0xffffffff ;  /* 0xffffffff000f7802 */ /* 0x000fe20000000f00 */
[----:B------:R-:W-:Y:S02]  /*242c0*/  IMAD.MOV.U32 R12, RZ, RZ, 0x1 ;  /* 0x00000001ff0c7424 */ /* 0x000fe400078e00ff */
[----:B------:R-:W-:-:S07]  /*242d0*/  IMAD.MOV.U32 R11, RZ, RZ, 0x1c1f ;  /* 0x00001c1fff0b7424 */ /* 0x000fce00078e00ff */
[----:B0123--:R-:W-:Y:S05]  /*242e0*/  WARPSYNC.COLLECTIVE R15, `(.L_x_10238) ;  /* 0x000000000f087348 */ /* 0x00ffea0003c00000 */
[----:B------:R4:W0:Y:S02]  /*242f0*/  SHFL.IDX P6, R14, R13, R12, R11 ;  /* 0x0000000c0d0e7389 */ /* 0x00082400000c000b */
[----:B01234-:R-:W-:Y:S01]  /*24300*/  ENDCOLLECTIVE ;  /* 0x000000000000791b */ /* 0x01ffe20003800000 */
.L_x_10238:
[----:B------:R-:W-:Y:S05]  /*24310*/  BSYNC B1 ;  /* 0x0000000000017941 */ /* 0x000fea0003800000 */
.L_x_10237:
        /* <DEDUP_REMOVED lines=8> */
.L_x_10239:
[----:B------:R-:W-:Y:S05]  /*243a0*/  BRA `(.L_x_10240) ;  /* 0xfffffe28002c7947 */ /* 0x000fea000383ffff */
.L_x_9966:
        /* <DEDUP_REMOVED lines=8> */
.L_x_10242:
[----:B------:R-:W-:Y:S05]  /*24430*/  BSYNC B1 ;  /* 0x0000000000017941 */ /* 0x000fea0003800000 */
.L_x_10241:
        /* <DEDUP_REMOVED lines=8> */
.L_x_10243:
[----:B------:R-:W-:Y:S05]  /*244c0*/  BRA `(.L_x_10244) ;  /* 0xfffffe3400dc7947 */ /* 0x000fea000383ffff */
.L_x_9971:
[----:B0-----:R0:W1:Y:S02]  /*244d0*/  SYNCS.PHASECHK.TRANS64.TRYWAIT P2, [R88+URZ+0x22890], R100 ;  /* 0x02289064580075a7 */ /* 0x001064000804017f */
[----:B-1----:R-:W-:Y:S05]  /*244e0*/  @!P2 NANOSLEEP.SYNCS 0x989680 ;  /* 0x009896800000a95d */ /* 0x002fea0003900000 */
[----:B------:R-:W1:Y:S02]  /*244f0*/  @!P2 SYNCS.PHASECHK.TRANS64 P2, [R88+URZ+0x22890], R100 ;  /* 0x022890645800a5a7 */ /* 0x000e64000804007f */
[----:B-1----:R-:W-:Y:S05]  /*24500*/  @!P2 BRA `(.L_x_9971) ;  /* 0xfffffffc00f0a947 */ /* 0x002fea000383ffff */
[----:B------:R-:W-:Y:S05]  /*24510*/  BRA `(.L_x_10245) ;  /* 0xfffffe4400c87947 */ /* 0x000fea000383ffff */
.L_x_9972:
        /* <DEDUP_REMOVED lines=8> */
.L_x_10247:
[----:B------:R-:W-:Y:S05]  /*245a0*/  BSYNC B1 ;  /* 0x0000000000017941 */ /* 0x000fea0003800000 */
.L_x_10246:
        /* <DEDUP_REMOVED lines=8> */
.L_x_10248:
[----:B------:R-:W-:Y:S05]  /*24630*/  BRA `(.L_x_10249) ;  /* 0xfffffe4400ec7947 */ /* 0x000fea000383ffff */
.L_x_9975:
[----:B------:R-:W-:Y:S01]  /*24640*/  BSSY B1, `(.L_x_10250) ;  /* 0x0000008000017945 */ /* 0x000fe20003800000 */
[----:B------:R-:W-:Y:S01]  /*24650*/  IMAD.MOV.U32 R13, RZ, RZ, R9 ;  /* 0x000000ffff0d7224 */ /* 0x000fe200078e0009 */
[----:B----4-:R-:W-:Y:S01]  /*24660*/  MOV R15, 0xffffffff ;  /* 0xffffffff000f7802 */ /* 0x010fe20000000f00 */
[----:B------:R-:W-:Y:S02]  /*24670*/  IMAD.MOV.U32 R12, RZ, RZ, 0x1 ;  /* 0x00000001ff0c7424 */ /* 0x000fe400078e00ff */
[----:B------:R-:W-:-:S07]  /*24680*/  IMAD.MOV.U32 R11, RZ, RZ, 0x1c1f ;  /* 0x00001c1fff0b7424 */ /* 0x000fce00078e00ff */
[----:B0123--:R-:W-:Y:S05]  /*24690*/  WARPSYNC.COLLECTIVE R15, `(.L_x_10251) ;  /* 0x000000000f087348 */ /* 0x00ffea0003c00000 */
[----:B---3--:R3:W4:Y:S02]  /*246a0*/  SHFL.IDX P6, R14, R13, R12, R11 ;  /* 0x0000000c0d0e7389 */ /* 0x00872400000c000b */
[----:B01234-:R-:W-:Y:S01]  /*246b0*/  ENDCOLLECTIVE ;  /* 0x000000000000791b */ /* 0x01ffe20003800000 */
.L_x_10251:
[----:B------:R-:W-:Y:S05]  /*246c0*/  BSYNC B1 ;  /* 0x0000000000017941 */ /* 0x000fea0003800000 */
.L_x_10250:
        /* <DEDUP_REMOVED lines=8> */
.L_x_10252:
[----:B------:R-:W-:Y:S05]  /*24750*/  BRA `(.L_x_10253) ;  /* 0xfffffe4400ec7947 */ /* 0x000fea000383ffff */
.L_x_9978:
[----:B------:R-:W-:Y:S01]  /*24760*/  BSSY B1, `(.L_x_10254) ;  /* 0x0000008000017945 */ /* 0x000fe20003800000 */
[----:B------:R-:W-:Y:S01]  /*24770*/  IMAD.MOV.U32 R13, RZ, RZ, R9 ;  /* 0x000000ffff0d7224 */ /* 0x000fe200078e0009 */
[----:B---3--:R-:W-:Y:S01]  /*24780*/  MOV R15, 0xffffffff ;  /* 0xffffffff000f7802 */ /* 0x008fe20000000f00 */
[----:B------:R-:W-:Y:S02]  /*24790*/  IMAD.MOV.U32 R12, RZ, RZ, 0x2 ;  /* 0x00000002ff0c7424 */ /* 0x000fe400078e00ff */
[----:B------:R-:W-:-:S07]  /*247a0*/  IMAD.MOV.U32 R11, RZ, RZ, 0x1c1f ;  /* 0x00001c1fff0b7424 */ /* 0x000fce00078e00ff */
[----:B012-4-:R-:W-:Y:S05]  /*247b0*/  WARPSYNC.COLLECTIVE R15, `(.L_x_10255) ;  /* 0x000000000f087348 */ /* 0x017fea0003c00000 */
[----:B------:R3:W0:Y:S02]  /*247c0*/  SHFL.IDX P6, R14, R13, R12, R11 ;  /* 0x0000000c0d0e7389 */ /* 0x00062400000c000b */
[----:B01234-:R-:W-:Y:S01]  /*247d0*/  ENDCOLLECTIVE ;  /* 0x000000000000791b */ /* 0x01ffe20003800000 */
.L_x_10255:
[----:B------:R-:W-:Y:S05]  /*247e0*/  BSYNC B1 ;  /* 0x0000000000017941 */ /* 0x000fea0003800000 */
.L_x_10254:
        /* <DEDUP_REMOVED lines=8> */
.L_x_10256:
[----:B------:R-:W-:Y:S05]  /*24870*/  BRA `(.L_x_10257) ;  /* 0xfffffe4400f07947 */ /* 0x000fea000383ffff */
.L_x_9982:
[----:B------:R0:W0:Y:S02]  /*24880*/  SYNCS.PHASECHK.TRANS64.TRYWAIT P3, [R88+URZ+0x228b0], R100 ;  /* 0x0228b064580075a7 */ /* 0x000024000806017f */
[----:B0-----:R-:W-:Y:S05]  /*24890*/  @!P3 NANOSLEEP.SYNCS 0x989680 ;  /* 0x009896800000b95d */ /* 0x001fea0003900000 */
[----:B------:R-:W0:Y:S02]  /*248a0*/  @!P3 SYNCS.PHASECHK.TRANS64 P3, [R88+URZ+0x228b0], R100 ;  /* 0x0228b0645800b5a7 */ /* 0x000e24000806007f */
[----:B0-----:R-:W-:Y:S05]  /*248b0*/  @!P3 BRA `(.L_x_9982) ;  /* 0xfffffffc00f0b947 */ /* 0x001fea000383ffff */
[----:B------:R-:W-:Y:S05]  /*248c0*/  BRA `(.L_x_10258) ;  /* 0xfffffe4800647947 */ /* 0x000fea000383ffff */
.L_x_9992:
[----:B------:R-:W0:Y:S01]  /*248d0*/  S2R R35, SR_TID.X ;  /* 0x0000000000237919 */ /* 0x000e220000002100 */
[----:B------:R-:W-:Y:S01]  /*248e0*/  BSSY B0, `(.L_x_10259) ;  /* 0x000000c000007945 */ /* 0x000fe20003800000 */
[----:B------:R-:W-:Y:S01]  /*248f0*/  IMAD.MOV.U32 R12, RZ, RZ, RZ ;  /* 0x000000ffff0c7224 */ /* 0x000fe200078e00ff */
[----:B------:R-:W-:Y:S01]  /*24900*/  MOV R11, 0x1f ;  /* 0x0000001f000b7802 */ /* 0x000fe20000000f00 */
        /* <DEDUP_REMOVED lines=9> */
.L_x_10260:
[----:B------:R-:W-:Y:S05]  /*249a0*/  BSYNC B0 ;  /* 0x0000000000007941 */ /* 0x000fea0003800000 */
.L_x_10259:
[----:B------:R-:W-:Y:S01]  /*249b0*/  IMAD.MOV.U32 R188, RZ, RZ, R14 ;  /* 0x000000ffffbc7224 */ /* 0x000fe200078e000e */
[----:B------:R-:W-:Y:S06]  /*249c0*/  BRA `(.L_x_10261) ;  /* 0xfffffe5400287947 */ /* 0x000fec000383ffff */
.L_x_10004:
        /* <DEDUP_REMOVED lines=8> */
.L_x_10263:
[----:B------:R-:W-:Y:S05]  /*24a50*/  BSYNC B1 ;  /* 0x0000000000017941 */ /* 0x000fea0003800000 */
.L_x_10262:
        /* <DEDUP_REMOVED lines=8> */
.L_x_10264:
[----:B------:R-:W-:Y:S02]  /*24ae0*/  IMAD.MOV.U32 R13, RZ, RZ, R8 ;  /* 0x000000ffff0d7224 */ /* 0x000fe400078e0008 */
[----:B------:R-:W-:-:S07]  /*24af0*/  IMAD.MOV.U32 R5, RZ, RZ, R14 ;  /* 0x000000ffff057224 */ /* 0x000fce00078e000e */
[----:B------:R-:W-:Y:S05]  /*24b00*/  WARPSYNC.COLLECTIVE R15, `(.L_x_10265) ;  /* 0x000000000f087348 */ /* 0x000fea0003c00000 */
[----:B------:R0:W1:Y:S02]  /*24b10*/  SHFL.IDX P6, R14, R13, R12, R11 ;  /* 0x0000000c0d0e7389 */ /* 0x00006400000c000b */
[----:B01----:R-:W-:Y:S01]  /*24b20*/  ENDCOLLECTIVE ;  /* 0x000000000000791b */ /* 0x003fe20003800000 */
.L_x_10265:
[----:B------:R-:W-:Y:S02]  /*24b30*/  IMAD.MOV.U32 R13, RZ, RZ, R6 ;  /* 0x000000ffff0d7224 */ /* 0x000fe400078e0006 */
[----:B------:R-:W-:-:S07]  /*24b40*/  IMAD.MOV.U32 R7, RZ, RZ, R14 ;  /* 0x000000ffff077224 */ /* 0x000fce00078e000e */
[----:B------:R-:W-:Y:S05]  /*24b50*/  WARPSYNC.COLLECTIVE R15, `(.L_x_10266) ;  /* 0x000000000f087348 */ /* 0x000fea0003c00000 */
[----:B------:R0:W1:Y:S02]  /*24b60*/  SHFL.IDX P6, R14, R13, R12, R11 ;  /* 0x0000000c0d0e7389 */ /* 0x00006400000c000b */
[----:B01----:R-:W-:Y:S01]  /*24b70*/  ENDCOLLECTIVE ;  /* 0x000000000000791b */ /* 0x003fe20003800000 */
.L_x_10266:
[----:B------:R-:W-:Y:S05]  /*24b80*/  BRA `(.L_x_10267) ;  /* 0xfffffe58007c7947 */ /* 0x000fea000383ffff */
.L_x_10007:
[----:B------:R-:W-:Y:S01]  /*24b90*/  BSSY B1, `(.L_x_10268) ;  /* 0x0000008000017945 */ /* 0x000fe20003800000 */
[----:B------:R-:W-:Y:S01]  /*24ba0*/  IMAD.MOV.U32 R13, RZ, RZ, R4 ;  /* 0x000000ffff0d7224 */ /* 0x000fe200078e0004 */
[----:B------:R-:W-:Y:S01]  /*24bb0*/  MOV R11, 0x1c1f ;  /* 0x00001c1f000b7802 */ /* 0x000fe20000000f00 */
[----:B------:R-:W-:Y:S02]  /*24bc0*/  IMAD.MOV.U32 R12, RZ, RZ, 0x1 ;  /* 0x00000001ff0c7424 */ /* 0x000fe400078e00ff */
[----:B------:R-:W-:-:S07]  /*24bd0*/  IMAD.MOV.U32 R15, RZ, RZ, -0x1 ;  /* 0xffffffffff0f7424 */ /* 0x000fce00078e00ff */
[----:B0-2345:R-:W-:Y:S05]  /*24be0*/  WARPSYNC.COLLECTIVE R15, `(.L_x_10269) ;  /* 0x000000000f087348 */ /* 0x03dfea0003c00000 */
[----:B----4-:R1:W4:Y:S02]  /*24bf0*/  SHFL.IDX P6, R14, R13, R12, R11 ;  /* 0x0000000c0d0e7389 */ /* 0x01032400000c000b */
[----:B012345:R-:W-:Y:S01]  /*24c00*/  ENDCOLLECTIVE ;  /* 0x000000000000791b */ /* 0x03ffe20003800000 */
.L_x_10269:
[----:B------:R-:W-:Y:S05]  /*24c10*/  BSYNC B1 ;  /* 0x0000000000017941 */ /* 0x000fea0003800000 */
.L_x_10268:
        /* <DEDUP_REMOVED lines=8> */
.L_x_10270:
[----:B------:R-:W-:Y:S02]  /*24ca0*/  IMAD.MOV.U32 R13, RZ, RZ, R8 ;  /* 0x000000ffff0d7224 */ /* 0x000fe400078e0008 */
[----:B------:R-:W-:-:S07]  /*24cb0*/  IMAD.MOV.U32 R5, RZ, RZ, R14 ;  /* 0x000000ffff057224 */ /* 0x000fce00078e000e */
[----:B------:R-:W-:Y:S05]  /*24cc0*/  WARPSYNC.COLLECTIVE R15, `(.L_x_10271) ;  /* 0x000000000f087348 */ /* 0x000fea0003c00000 */
[----:B------:R0:W1:Y:S02]  /*24cd0*/  SHFL.IDX P6, R14, R13, R12, R11 ;  /* 0x0000000c0d0e7389 */ /* 0x00006400000c000b */
[----:B01----:R-:W-:Y:S01]  /*24ce0*/  ENDCOLLECTIVE ;  /* 0x000000000000791b */ /* 0x003fe20003800000 */
.L_x_10271:
[----:B------:R-:W-:Y:S01]  /*24cf0*/  IMAD.MOV.U32 R13, RZ, RZ, R6 ;  /* 0x000000ffff0d7224 */ /* 0x000fe200078e0006 */
[----:B------:R-:W-:-:S07]  /*24d00*/  MOV R7, R14 ;  /* 0x0000000e00077202 */ /* 0x000fce0000000f00 */
[----:B------:R-:W-:Y:S05]  /*24d10*/  WARPSYNC.COLLECTIVE R15, `(.L_x_10272) ;  /* 0x000000000f087348 */ /* 0x000fea0003c00000 */
[----:B------:R0:W1:Y:S02]  /*24d20*/  SHFL.IDX P6, R14, R13, R12, R11 ;  /* 0x0000000c0d0e7389 */ /* 0x00006400000c000b */
[----:B01----:R-:W-:Y:S01]  /*24d30*/  ENDCOLLECTIVE ;  /* 0x000000000000791b */ /* 0x003fe20003800000 */
.L_x_10272:
[----:B------:R-:W-:Y:S05]  /*24d40*/  BRA `(.L_x_10273) ;  /* 0xfffffe58009c7947 */ /* 0x000fea000383ffff */
.L_x_10011:
[----:B0-----:R0:W1:Y:S02]  /*24d50*/  SYNCS.PHASECHK.TRANS64.TRYWAIT P0, [R18+URZ+0x22800], R35 ;  /* 0x02280023120075a7 */ /* 0x001064000800017f */
[----:B-1----:R-:W-:Y:S05]  /*24d60*/  @!P0 NANOSLEEP.SYNCS 0x989680 ;  /* 0x009896800000895d */ /* 0x002fea0003900000 */
[----:B------:R-:W1:Y:S02]  /*24d70*/  @!P0 SYNCS.PHASECHK.TRANS64 P0, [R18+URZ+0x22800], R35 ;  /* 0x02280023120085a7 */ /* 0x000e64000800007f */
[----:B-1----:R-:W-:Y:S05]  /*24d80*/  @!P0 BRA `(.L_x_10011) ;  /* 0xfffffffc00f08947 */ /* 0x002fea000383ffff */
[----:B------:R-:W-:Y:S05]  /*24d90*/  BRA `(.L_x_10274) ;  /* 0xfffffe5c00407947 */ /* 0x000fea000383ffff */
.L_x_10019:
        /* <DEDUP_REMOVED lines=9> */
.L_x_10276:
[----:B------:R-:W-:Y:S05]  /*24e30*/  BSYNC B1 ;  /* 0x0000000000017941 */ /* 0x000fea0003800000 */
.L_x_10275:
[----:B------:R-:W-:Y:S01]  /*24e40*/  IMAD.MOV.U32 R13, RZ, RZ, R35 ;  /* 0x000000ffff0d7224 */ /* 0x000fe200078e0023 */
[----:B------:R-:W-:Y:S01]  /*24e50*/  MOV R11, 0x1c1f ;  /* 0x00001c1f000b7802 */ /* 0x000fe20000000f00 */
[----:B------:R-:W-:Y:S01]  /*24e60*/  IMAD.MOV.U32 R12, RZ, RZ, RZ ;  /* 0x000000ffff0c7224 */ /* 0x000fe200078e00ff */
[----:B------:R-:W-:Y:S01]  /*24e70*/  ISETP.GE.AND P0, PT, R16, R41, PT ;  /* 0x000000291000720c */ /* 0x000fe20003f06270 */
[----:B------:R-:W-:Y:S02]  /*24e80*/  IMAD.MOV.U32 R15, RZ, RZ, -0x1 ;  /* 0xffffffffff0f7424 */ /* 0x000fe400078e00ff */
[----:B------:R-:W-:Y:S02]  /*24e90*/  IMAD.MOV.U32 R3, RZ, RZ, R14 ;  /* 0x000000ffff037224 */ /* 0x000fe400078e000e */
[----:B------:R-:W-:-:S08]  /*24ea0*/  IMAD R39, R191, R10, RZ ;  /* 0x0000000abf277224 */ /* 0x000fd000078e02ff */
[----:B------:R-:W-:Y:S05]  /*24eb0*/  WARPSYNC.COLLECTIVE R15, `(.L_x_10277) ;  /* 0x000000000f087348 */ /* 0x000fea0003c00000 */
[----:B------:R0:W1:Y:S02]  /*24ec0*/  SHFL.IDX P6, R14, R13, R12, R11 ;  /* 0x0000000c0d0e7389 */ /* 0x00006400000c000b */
[----:B01----:R-:W-:Y:S01]  /*24ed0*/  ENDCOLLECTIVE ;  /* 0x000000000000791b */ /* 0x003fe20003800000 */
.L_x_10277:
[----:B------:R-:W-:Y:S01]  /*24ee0*/  ISETP.GE.OR P1, PT, R36, R39, P0 ;  /* 0x000000272400720c */ /* 0x000fe20000726670 */
[----:B------:R-:W-:Y:S02]  /*24ef0*/  IMAD.MOV.U32 R13, RZ, RZ, R37 ;  /* 0x000000ffff0d7224 */ /* 0x000fe400078e0025 */
[----:B------:R-:W-:-:S10]  /*24f00*/  IMAD.MOV.U32 R5, RZ, RZ, R14 ;  /* 0x000000ffff057224 */ /* 0x000fd400078e000e */
[----:B------:R-:W-:Y:S05]  /*24f10*/  WARPSYNC.COLLECTIVE R15, `(.L_x_10278) ;  /* 0x000000000f087348 */ /* 0x000fea0003c00000 */
[----:B------:R0:W1:Y:S02]  /*24f20*/  SHFL.IDX P6, R14, R13, R12, R11 ;  /* 0x0000000c0d0e7389 */ /* 0x00006400000c000b */
[----:B01----:R-:W-:Y:S01]  /*24f30*/  ENDCOLLECTIVE ;  /* 0x000000000000791b */ /* 0x003fe20003800000 */
.L_x_10278:
        /* <DEDUP_REMOVED lines=8> */
.L_x_10279:
        /* <DEDUP_REMOVED lines=15> */
.L_x_10280:
[----:B------:R-:W-:Y:S02]  /*250b0*/  IMAD.MOV.U32 R13, RZ, RZ, R35 ;  /* 0x000000ffff0d7224 */ /* 0x000fe400078e0023 */
[----:B------:R-:W-:-:S07]  /*250c0*/  IMAD.MOV.U32 R3, RZ, RZ, R14 ;  /* 0x000000ffff037224 */ /* 0x000fce00078e000e */
[----:B------:R-:W-:Y:S05]  /*250d0*/  WARPSYNC.COLLECTIVE R15, `(.L_x_10281) ;  /* 0x000000000f087348 */ /* 0x000fea0003c00000 */
[----:B------:R0:W1:Y:S02]  /*250e0*/  SHFL.IDX P6, R14, R13, R12, R11 ;  /* 0x0000000c0d0e7389 */ /* 0x00006400000c000b */
[----:B01----:R-:W-:Y:S01]  /*250f0*/  ENDCOLLECTIVE ;  /* 0x000000000000791b */ /* 0x003fe20003800000 */
.L_x_10281:
[----:B------:R-:W-:Y:S02]  /*25100*/  IMAD.MOV.U32 R13, RZ, RZ, R37 ;  /* 0x000000ffff0d7224 */ /* 0x000fe400078e0025 */
[----:B------:R-:W-:-:S07]  /*25110*/  IMAD.MOV.U32 R35, RZ, RZ, R14 ;  /* 0x000000ffff237224 */ /* 0x000fce00078e000e */
[----:B------:R-:W-:Y:S05]  /*25120*/  WARPSYNC.COLLECTIVE R15, `(.L_x_10282) ;  /* 0x000000000f087348 */ /* 0x000fea0003c00000 */
[----:B------:R0:W1:Y:S02]  /*25130*/  SHFL.IDX P6, R14, R13, R12, R11 ;  /* 0x0000000c0d0e7389 */ /* 0x00006400000c000b */
[----:B01----:R-:W-:Y:S01]  /*25140*/  ENDCOLLECTIVE ;  /* 0x000000000000791b */ /* 0x003fe20003800000 */
.L_x_10282:
[----:B------:R-:W-:Y:S01]  /*25150*/  MOV R13, R9 ;  /* 0x00000009000d7202 */ /* 0x000fe20000000f00 */
[----:B------:R-:W-:-:S07]  /*25160*/  IMAD.MOV.U32 R37, RZ, RZ, R14 ;  /* 0x000000ffff257224 */ /* 0x000fce00078e000e */
[----:B------:R-:W-:Y:S05]  /*25170*/  WARPSYNC.COLLECTIVE R15, `(.L_x_10283) ;  /* 0x000000000f087348 */ /* 0x000fea0003c00000 */
[----:B------:R0:W1:Y:S02]  /*25180*/  SHFL.IDX P6, R14, R13, R12, R11 ;  /* 0x0000000c0d0e7389 */ /* 0x00006400000c000b */
[----:B01----:R-:W-:Y:S01]  /*25190*/  ENDCOLLECTIVE ;  /* 0x000000000000791b */ /* 0x003fe20003800000 */
.L_x_10283:
        /* <DEDUP_REMOVED lines=10> */
.L_x_10023:
[----:B0-----:R0:W1:Y:S02]  /*25240*/  SYNCS.PHASECHK.TRANS64.TRYWAIT P1, [R18+URZ+0x22800], R13 ;  /* 0x0228000d120075a7 */ /* 0x001064000802017f */
[----:B-1----:R-:W-:Y:S05]  /*25250*/  @!P1 NANOSLEEP.SYNCS 0x989680 ;  /* 0x009896800000995d */ /* 0x002fea0003900000 */
[----:B------:R-:W1:Y:S02]  /*25260*/  @!P1 SYNCS.PHASECHK.TRANS64 P1, [R18+URZ+0x22800], R13 ;  /* 0x0228000d120095a7 */ /* 0x000e64000802007f */
[----:B-1----:R-:W-:Y:S05]  /*25270*/  @!P1 BRA `(.L_x_10023) ;  /* 0xfffffffc00f09947 */ /* 0x002fea000383ffff */
[----:B------:R-:W-:Y:S05]  /*25280*/  BRA `(.L_x_10285) ;  /* 0xfffffe7c004c7947 */ /* 0x000fea000383ffff */
.L_x_10029:
[----:B0-----:R0:W2:Y:S02]  /*25290*/  SYNCS.PHASECHK.TRANS64.TRYWAIT P0, [R0+URZ+0x22830], R5 ;  /* 0x02283005000075a7 */ /* 0x0010a4000800017f */
[----:B--2---:R-:W-:Y:S05]  /*252a0*/  @!P0 NANOSLEEP.SYNCS 0x989680 ;  /* 0x009896800000895d */ /* 0x004fea0003900000 */
[----:B------:R-:W2:Y:S02]  /*252b0*/  @!P0 SYNCS.PHASECHK.TRANS64 P0, [R0+URZ+0x22830], R5 ;  /* 0x02283005000085a7 */ /* 0x000ea4000800007f */
[----:B--2---:R-:W-:Y:S05]  /*252c0*/  @!P0 BRA `(.L_x_10029) ;  /* 0xfffffffc00f08947 */ /* 0x004fea000383ffff */
[----:B------:R-:W-:Y:S05]  /*252d0*/  BRA `(.L_x_10028) ;  /* 0xfffffe9c00707947 */ /* 0x000fea000383ffff */
.L_x_10036:
[----:B-1----:R1:W2:Y:S02]  /*252e0*/  SYNCS.PHASECHK.TRANS64.TRYWAIT P3, [R3+URZ+0x22830], R12 ;  /* 0x0228300c030075a7 */ /* 0x0022a4000806017f */
[----:B--2---:R-:W-:Y:S05]  /*252f0*/  @!P3 NANOSLEEP.SYNCS 0x989680 ;  /* 0x009896800000b95d */ /* 0x004fea0003900000 */
[----:B------:R-:W2:Y:S02]  /*25300*/  @!P3 SYNCS.PHASECHK.TRANS64 P3, [R3+URZ+0x22830], R12 ;  /* 0x0228300c0300b5a7 */ /* 0x000ea4000806007f */
[----:B--2---:R-:W-:Y:S05]  /*25310*/  @!P3 BRA `(.L_x_10036) ;  /* 0xfffffffc00f0b947 */ /* 0x004fea000383ffff */
[----:B------:R-:W-:Y:S05]  /*25320*/  BRA `(.L_x_10035) ;  /* 0xfffffed000007947 */ /* 0x000fea000383ffff */
.L_x_10040:
[----:B-1----:R1:W2:Y:S02]  /*25330*/  SYNCS.PHASECHK.TRANS64.TRYWAIT P2, [R12+URZ+0x22850], R3 ;  /* 0x022850030c0075a7 */ /* 0x0022a4000804017f */
[----:B--2---:R-:W-:Y:S05]  /*25340*/  @!P2 NANOSLEEP.SYNCS 0x989680 ;  /* 0x009896800000a95d */ /* 0x004fea0003900000 */
[----:B------:R-:W2:Y:S02]  /*25350*/  @!P2 SYNCS.PHASECHK.TRANS64 P2, [R12+URZ+0x22850], R3 ;  /* 0x022850030c00a5a7 */ /* 0x000ea4000804007f */
[----:B--2---:R-:W-:Y:S05]  /*25360*/  @!P2 BRA `(.L_x_10040) ;  /* 0xfffffffc00f0a947 */ /* 0x004fea000383ffff */
[----:B------:R-:W-:Y:S05]  /*25370*/  BRA `(.L_x_10037) ;  /* 0xfffffedc00247947 */ /* 0x000fea000383ffff */
.L_x_10049:
[----:B-1----:R1:W2:Y:S02]  /*25380*/  SYNCS.PHASECHK.TRANS64.TRYWAIT P0, [R3+URZ+0x22830], R12 ;  /* 0x0228300c030075a7 */ /* 0x0022a4000800017f */
[----:B--2---:R-:W-:Y:S05]  /*25390*/  @!P0 NANOSLEEP.SYNCS 0x989680 ;  /* 0x009896800000895d */ /* 0x004fea0003900000 */
[----:B------:R-:W2:Y:S02]  /*253a0*/  @!P0 SYNCS.PHASECHK.TRANS64 P0, [R3+URZ+0x22830], R12 ;  /* 0x0228300c030085a7 */ /* 0x000ea4000800007f */
[----:B--2---:R-:W-:Y:S05]  /*253b0*/  @!P0 BRA `(.L_x_10049) ;  /* 0xfffffffc00f08947 */ /* 0x004fea000383ffff */
[----:B------:R-:W-:Y:S05]  /*253c0*/  BRA `(.L_x_10048) ;  /* 0xffffff0800247947 */ /* 0x000fea000383ffff */
.L_x_10053:
[----:B-1----:R1:W2:Y:S02]  /*253d0*/  SYNCS.PHASECHK.TRANS64.TRYWAIT P0, [R12+URZ+0x22850], R3 ;  /* 0x022850030c0075a7 */ /* 0x0022a4000800017f */
[----:B--2---:R-:W-:Y:S05]  /*253e0*/  @!P0 NANOSLEEP.SYNCS 0x989680 ;  /* 0x009896800000895d */ /* 0x004fea0003900000 */
[----:B------:R-:W2:Y:S02]  /*253f0*/  @!P0 SYNCS.PHASECHK.TRANS64 P0, [R12+URZ+0x22850], R3 ;  /* 0x022850030c0085a7 */ /* 0x000ea4000800007f */
[----:B--2---:R-:W-:Y:S05]  /*25400*/  @!P0 BRA `(.L_x_10053) ;  /* 0xfffffffc00f08947 */ /* 0x004fea000383ffff */
[----:B------:R-:W-:Y:S05]  /*25410*/  BRA `(.L_x_10050) ;  /* 0xffffff1400407947 */ /* 0x000fea000383ffff */
.L_x_10060:
[----:B-1----:R1:W2:Y:S02]  /*25420*/  SYNCS.PHASECHK.TRANS64.TRYWAIT P0, [R15+URZ+0x22850], R4 ;  /* 0x022850040f0075a7 */ /* 0x0022a4000800017f */
[----:B--2---:R-:W-:Y:S05]  /*25430*/  @!P0 NANOSLEEP.SYNCS 0x989680 ;  /* 0x009896800000895d */ /* 0x004fea0003900000 */
[----:B------:R-:W2:Y:S02]  /*25440*/  @!P0 SYNCS.PHASECHK.TRANS64 P0, [R15+URZ+0x22850], R4 ;  /* 0x022850040f0085a7 */ /* 0x000ea4000800007f */
[----:B--2---:R-:W-:Y:S05]  /*25450*/  @!P0 BRA `(.L_x_10060) ;  /* 0xfffffffc00f08947 */ /* 0x004fea000383ffff */
[----:B------:R-:W-:Y:S05]  /*25460*/  BRA `(.L_x_10059) ;  /* 0xffffff3400487947 */ /* 0x000fea000383ffff */
.L_x_10064:
        /* <DEDUP_REMOVED lines=9> */
.L_x_10286:
        /* <DEDUP_REMOVED lines=19> */
.L_x_10287:
        /* <DEDUP_REMOVED lines=19> */
.L_x_10288:
[----:B------:R-:W-:Y:S02]  /*25760*/  SEL R69, R69, R70, P0 ;  /* 0x0000004645457207 */ /* 0x000fe40000000000 */
        /* <DEDUP_REMOVED lines=8> */
.L_x_10289:
[----:B------:R-:W-:Y:S02]  /*257f0*/  IMAD.MOV.U32 R13, RZ, RZ, R9 ;  /* 0x000000ffff0d7224 */ /* 0x000fe400078e0009 */
[----:B------:R-:W-:Y:S02]  /*25800*/  IMAD.MOV.U32 R12, RZ, RZ, R0 ;  /* 0x000000ffff0c7224 */ /* 0x000fe400078e0000 */
[----:B------:R-:W-:-:S07]  /*25810*/  IMAD.MOV.U32 R7, RZ, RZ, R14 ;  /* 0x000000ffff077224 */ /* 0x000fce00078e000e */
[----:B------:R-:W-:Y:S05]  /*25820*/  WARPSYNC.COLLECTIVE R15, `(.L_x_10290) ;  /* 0x000000000f087348 */ /* 0x000fea0003c00000 */
[----:B------:R0:W1:Y:S02]  /*25830*/  SHFL.IDX P6, R14, R13, R12, R11 ;  /* 0x0000000c0d0e7389 */ /* 0x00006400000c000b */
[----:B01----:R-:W-:Y:S01]  /*25840*/  ENDCOLLECTIVE ;  /* 0x000000000000791b */ /* 0x003fe20003800000 */
.L_x_10290:
        /* <DEDUP_REMOVED lines=8> */
.L_x_10291:
[----:B------:R-:W-:Y:S02]  /*258d0*/  IMAD.MOV.U32 R13, RZ, RZ, R25 ;  /* 0x000000ffff0d7224 */ /* 0x000fe400078e0019 */
[----:B------:R-:W-:Y:S01]  /*258e0*/  IMAD.MOV.U32 R12, RZ, RZ, R0 ;  /* 0x000000ffff0c7224 */ /* 0x000fe200078e0000 */
[----:B------:R-:W-:-:S07]  /*258f0*/  MOV R21, R14 ;  /* 0x0000000e00157202 */ /* 0x000fce0000000f00 */
[----:B------:R-:W-:Y:S05]  /*25900*/  WARPSYNC.COLLECTIVE R15, `(.L_x_10292) ;  /* 0x000000000f087348 */ /* 0x000fea0003c00000 */
[----:B------:R0:W1:Y:S02]  /*25910*/  SHFL.IDX P6, R14, R13, R12, R11 ;  /* 0x0000000c0d0e7389 */ /* 0x00006400000c000b */
[----:B01----:R-:W-:Y:S01]  /*25920*/  ENDCOLLECTIVE ;  /* 0x000000000000791b */ /* 0x003fe20003800000 */
.L_x_10292:
        /* <DEDUP_REMOVED lines=8> */
.L_x_10293:
[----:B------:R-:W-:Y:S02]  /*259b0*/  IMAD.MOV.U32 R13, RZ, RZ, R29 ;  /* 0x000000ffff0d7224 */ /* 0x000fe400078e001d */
[----:B------:R-:W-:Y:S02]  /*259c0*/  IMAD.MOV.U32 R12, RZ, RZ, R0 ;  /* 0x000000ffff0c7224 */ /* 0x000fe400078e0000 */
[----:B------:R-:W-:-:S07]  /*259d0*/  IMAD.MOV.U32 R27, RZ, RZ, R14 ;  /* 0x000000ffff1b7224 */ /* 0x000fce00078e000e */
[----:B------:R-:W-:Y:S05]  /*259e0*/  WARPSYNC.COLLECTIVE R15, `(.L_x_10294) ;  /* 0x000000000f087348 */ /* 0x000fea0003c00000 */
[----:B------:R0:W1:Y:S02]  /*259f0*/  SHFL.IDX P6, R14, R13, R12, R11 ;  /* 0x0000000c0d0e7389 */ /* 0x00006400000c000b */
[----:B01----:R-:W-:Y:S01]  /*25a00*/  ENDCOLLECTIVE ;  /* 0x000000000000791b */ /* 0x003fe20003800000 */
.L_x_10294:
        /* <DEDUP_REMOVED lines=8> */
.L_x_10295:
[----:B------:R-:W-:Y:S02]  /*25a90*/  IMAD.MOV.U32 R13, RZ, RZ, R33 ;  /* 0x000000ffff0d7224 */ /* 0x000fe400078e0021 */
[----:B------:R-:W-:Y:S02]  /*25aa0*/  IMAD.MOV.U32 R12, RZ, RZ, R0 ;  /* 0x000000ffff0c7224 */ /* 0x000fe400078e0000 */
[----:B------:R-:W-:-:S07]  /*25ab0*/  IMAD.MOV.U32 R31, RZ, RZ, R14 ;  /* 0x000000ffff1f7224 */ /* 0x000fce00078e000e */
[----:B------:R-:W-:Y:S05]  /*25ac0*/  WARPSYNC.COLLECTIVE R15, `(.L_x_10296) ;  /* 0x000000000f087348 */ /* 0x000fea0003c00000 */
[----:B------:R0:W1:Y:S02]  /*25ad0*/  SHFL.IDX P6, R14, R13, R12, R11 ;  /* 0x0000000c0d0e7389 */ /* 0x00006400000c000b */
[----:B01----:R-:W-:Y:S01]  /*25ae0*/  ENDCOLLECTIVE ;  /* 0x000000000000791b */ /* 0x003fe20003800000 */
.L_x_10296:
        /* <DEDUP_REMOVED lines=8> */
.L_x_10297:
[----:B------:R-:W-:Y:S02]  /*25b70*/  IMAD.MOV.U32 R13, RZ, RZ, R37 ;  /* 0x000000ffff0d7224 */ /* 0x000fe400078e0025 */
[----:B------:R-:W-:Y:S01]  /*25b80*/  IMAD.MOV.U32 R12, RZ, RZ, R0 ;  /* 0x000000ffff0c7224 */ /* 0x000fe200078e0000 */
[----:B------:R-:W-:-:S07]  /*25b90*/  MOV R35, R14 ;  /* 0x0000000e00237202 */ /* 0x000fce0000000f00 */
[----:B------:R-:W-:Y:S05]  /*25ba0*/  WARPSYNC.COLLECTIVE R15, `(.L_x_10298) ;  /* 0x000000000f087348 */ /* 0x000fea0003c00000 */
[----:B------:R0:W1:Y:S02]  /*25bb0*/  SHFL.IDX P6, R14, R13, R12, R11 ;  /* 0x0000000c0d0e7389 */ /* 0x00006400000c000b */
[----:B01----:R-:W-:Y:S01]  /*25bc0*/  ENDCOLLECTIVE ;  /* 0x000000000000791b */ /* 0x003fe20003800000 */
.L_x_10298:
        /* <DEDUP_REMOVED lines=8> */
.L_x_10299:
[----:B------:R-:W-:Y:S02]  /*25c50*/  IMAD.MOV.U32 R13, RZ, RZ, R41 ;  /* 0x000000ffff0d7224 */ /* 0x000fe400078e0029 */
[----:B------:R-:W-:Y:S02]  /*25c60*/  IMAD.MOV.U32 R12, RZ, RZ, R0 ;  /* 0x000000ffff0c7224 */ /* 0x000fe400078e0000 */
[----:B------:R-:W-:-:S07]  /*25c70*/  IMAD.MOV.U32 R20, RZ, RZ, R14 ;  /* 0x000000ffff147224 */ /* 0x000fce00078e000e */
[----:B------:R-:W-:Y:S05]  /*25c80*/  WARPSYNC.COLLECTIVE R15, `(.L_x_10300) ;  /* 0x000000000f087348 */ /* 0x000fea0003c00000 */
[----:B------:R0:W1:Y:S02]  /*25c90*/  SHFL.IDX P6, R14, R13, R12, R11 ;  /* 0x0000000c0d0e7389 */ /* 0x00006400000c000b */
[----:B01----:R-:W-:Y:S01]  /*25ca0*/  ENDCOLLECTIVE ;  /* 0x000000000000791b */ /* 0x003fe20003800000 */
.L_x_10300:
[----:B------:R-:W-:Y:S02]  /*25cb0*/  IMAD.MOV.U32 R13, RZ, RZ, R43 ;  /* 0x000000ffff0d7224 */ /* 0x000fe400078e002b */
[----:B------:R-:W-:Y:S01]  /*25cc0*/  IMAD.MOV.U32 R12, RZ, RZ, R2 ;  /* 0x000000ffff0c7224 */ /* 0x000fe200078e0002 */
[----:B------:R-:W-:-:S07]  /*25cd0*/  MOV R42, R14 ;  /* 0x0000000e002a7202 */ /* 0x000fce0000000f00 */
[----:B------:R-:W-:Y:S05]  /*25ce0*/  WARPSYNC.COLLECTIVE R15, `(.L_x_10301) ;  /* 0x000000000f087348 */ /* 0x000fea0003c00000 */
[----:B------:R0:W1:Y:S02]  /*25cf0*/  SHFL.IDX P6, R14, R13, R12, R11 ;  /* 0x0000000c0d0e7389 */ /* 0x00006400000c000b */
[----:B01----:R-:W-:Y:S01]  /*25d00*/  ENDCOLLECTIVE ;  /* 0x000000000000791b */ /* 0x003fe20003800000 */
.L_x_10301:
[----:B------:R-:W-:Y:S02]  /*25d10*/  IMAD.MOV.U32 R13, RZ, RZ, R45 ;  /* 0x000000ffff0d7224 */ /* 0x000fe400078e002d */
[----:B------:R-:W-:Y:S02]  /*25d20*/  IMAD.MOV.U32 R12, RZ, RZ, R0 ;  /* 0x000000ffff0c7224 */ /* 0x000fe400078e0000 */
[----:B------:R-:W-:-:S07]  /*25d30*/  IMAD.MOV.U32 R43, RZ, RZ, R14 ;  /* 0x000000ffff2b7224 */ /* 0x000fce00078e000e */
[----:B------:R-:W-:Y:S05]  /*25d40*/  WARPSYNC.COLLECTIVE R15, `(.L_x_10302) ;  /* 0x000000000f087348 */ /* 0x000fea0003c00000 */
[----:B------:R0:W1:Y:S02]  /*25d50*/  SHFL.IDX P6, R14, R13, R12, R11 ;  /* 0x0000000c0d0e7389 */ /* 0x00006400000c000b */
[----:B01----:R-:W-:Y:S01]  /*25d60*/  ENDCOLLECTIVE ;  /* 0x000000000000791b */ /* 0x003fe20003800000 */
.L_x_10302:
        /* <DEDUP_REMOVED lines=9> */
.L_x_10303:
[----:B------:R-:W-:Y:S02]  /*25e00*/  IMAD.MOV.U32 R13, RZ, RZ, R49 ;  /* 0x000000ffff0d7224 */ /* 0x000fe400078e0031 */
[----:B------:R-:W-:Y:S01]  /*25e10*/  IMAD.MOV.U32 R12, RZ, RZ, R0 ;  /* 0x000000ffff0c7224 */ /* 0x000fe200078e0000 */
[----:B------:R-:W-:-:S07]  /*25e20*/  MOV R44, R14 ;  /* 0x0000000e002c7202 */ /* 0x000fce0000000f00 */
[----:B------:R-:W-:Y:S05]  /*25e30*/  WARPSYNC.COLLECTIVE R15, `(.L_x_10304) ;  /* 0x000000000f087348 */ /* 0x000fea0003c00000 */
[----:B------:R0:W1:Y:S02]  /*25e40*/  SHFL.IDX P6, R14, R13, R12, R11 ;  /* 0x0000000c0d0e7389 */ /* 0x00006400000c000b */
[----:B01----:R-:W-:Y:S01]  /*25e50*/  ENDCOLLECTIVE ;  /* 0x000000000000791b */ /* 0x003fe20003800000 */
.L_x_10304:
        /* <DEDUP_REMOVED lines=8> */
.L_x_10305:
[----:B------:R-:W-:Y:S02]  /*25ee0*/  IMAD.MOV.U32 R13, RZ, RZ, R53 ;  /* 0x000000ffff0d7224 */ /* 0x000fe400078e0035 */
[----:B------:R-:W-:Y:S02]  /*25ef0*/  IMAD.MOV.U32 R12, RZ, RZ, R0 ;  /* 0x000000ffff0c7224 */ /* 0x000fe400078e0000 */
[----:B------:R-:W-:-:S07]  /*25f00*/  IMAD.MOV.U32 R46, RZ, RZ, R14 ;  /* 0x000000ffff2e7224 */ /* 0x000fce00078e000e */
[----:B------:R-:W-:Y:S05]  /*25f10*/  WARPSYNC.COLLECTIVE R15, `(.L_x_10306) ;  /* 0x000000000f087348 */ /* 0x000fea0003c00000 */
[----:B------:R0:W1:Y:S02]  /*25f20*/  SHFL.IDX P6, R14, R13, R12, R11 ;  /* 0x0000000c0d0e7389 */ /* 0x00006400000c000b */
[----:B01----:R-:W-:Y:S01]  /*25f30*/  ENDCOLLECTIVE ;  /* 0x000000000000791b */ /* 0x003fe20003800000 */
.L_x_10306:
[----:B------:R-:W-:Y:S01]  /*25f40*/  SEL R9, R49, R46, P0 ;  /* 0x0000002e31097207 */ /* 0x000fe20000000000 */
[----:B------:R-:W-:Y:S02]  /*25f50*/  IMAD.MOV.U32 R13, RZ, RZ, R57 ;  /* 0x000000ffff0d7224 */ /* 0x000fe400078e0039 */
[----:B------:R-:W-:Y:S01]  /*25f60*/  IMAD.MOV.U32 R12, RZ, RZ, R2 ;  /* 0x000000ffff0c7224 */ /* 0x000fe200078e0002 */
[----:B------:R-:W-:-:S07]  /*25f70*/  MOV R53, R14 ;  /* 0x0000000e00357202 */ /* 0x000fce0000000f00 */
[----:B------:R-:W-:Y:S05]  /*25f80*/  WARPSYNC.COLLECTIVE R15, `(.L_x_10307) ;  /* 0x000000000f087348 */ /* 0x000fea0003c00000 */
[----:B------:R0:W1:Y:S02]  /*25f90*/  SHFL.IDX P6, R14, R13, R12, R11 ;  /* 0x0000000c0d0e7389 */ /* 0x00006400000c000b */
[----:B01----:R-:W-:Y:S01]  /*25fa0*/  ENDCOLLECTIVE ;  /* 0x000000000000791b */ /* 0x003fe20003800000 */
.L_x_10307:
[----:B------:R-:W-:Y:S02]  /*25fb0*/  IMAD.MOV.U32 R13, RZ, RZ, R59 ;  /* 0x000000ffff0d7224 */ /* 0x000fe400078e003b */
[----:B------:R-:W-:Y:S02]  /*25fc0*/  IMAD.MOV.U32 R12, RZ, RZ, R0 ;  /* 0x000000ffff0c7224 */ /* 0x000fe400078e0000 */
[----:B------:R-:W-:-:S07]  /*25fd0*/  IMAD.MOV.U32 R48, RZ, RZ, R14 ;  /* 0x000000ffff307224 */ /* 0x000fce00078e000e */
[----:B------:R-:W-:Y:S05]  /*25fe0*/  WARPSYNC.COLLECTIVE R15, `(.L_x_10308) ;  /* 0x000000000f087348 */ /* 0x000fea0003c00000 */
[----:B------:R0:W1:Y:S02]  /*25ff0*/  SHFL.IDX P6, R14, R13, R12, R11 ;  /* 0x0000000c0d0e7389 */ /* 0x00006400000c000b */
[----:B01----:R-:W-:Y:S01]  /*26000*/  ENDCOLLECTIVE ;  /* 0x000000000000791b */ /* 0x003fe20003800000 */
.L_x_10308:
        /* <DEDUP_REMOVED lines=8> */
.L_x_10309:
[----:B------:R-:W-:Y:S02]  /*26090*/  IMAD.MOV.U32 R13, RZ, RZ, R63 ;  /* 0x000000ffff0d7224 */ /* 0x000fe400078e003f */
[----:B------:R-:W-:Y:S01]  /*260a0*/  IMAD.MOV.U32 R12, RZ, RZ, R0 ;  /* 0x000000ffff0c7224 */ /* 0x000fe200078e0000 */
[----:B------:R-:W-:-:S07]  /*260b0*/  MOV R50, R14 ;  /* 0x0000000e00327202 */ /* 0x000fce0000000f00 */
[----:B------:R-:W-:Y:S05]  /*260c0*/  WARPSYNC.COLLECTIVE R15, `(.L_x_10310) ;  /* 0x000000000f087348 */ /* 0x000fea0003c00000 */
[----:B------:R0:W1:Y:S02]  /*260d0*/  SHFL.IDX P6, R14, R13, R12, R11 ;  /* 0x0000000c0d0e7389 */ /* 0x00006400000c000b */
[----:B01----:R-:W-:Y:S01]  /*260e0*/  ENDCOLLECTIVE ;  /* 0x000000000000791b */ /* 0x003fe20003800000 */
.L_x_10310:
        /* <DEDUP_REMOVED lines=8> */
.L_x_10311:
[----:B------:R-:W-:Y:S02]  /*26170*/  IMAD.MOV.U32 R13, RZ, RZ, R67 ;  /* 0x000000ffff0d7224 */ /* 0x000fe400078e0043 */
[----:B------:R-:W-:Y:S02]  /*26180*/  IMAD.MOV.U32 R12, RZ, RZ, R0 ;  /* 0x000000ffff0c7224 */ /* 0x000fe400078e0000 */
[----:B------:R-:W-:-:S07]  /*26190*/  IMAD.MOV.U32 R52, RZ, RZ, R14 ;  /* 0x000000ffff347224 */ /* 0x000fce00078e000e */
[----:B------:R-:W-:Y:S05]  /*261a0*/  WARPSYNC.COLLECTIVE R15, `(.L_x_10312) ;  /* 0x000000000f087348 */ /* 0x000fea0003c00000 */
[----:B------:R0:W1:Y:S02]  /*261b0*/  SHFL.IDX P6, R14, R13, R12, R11 ;  /* 0x0000000c0d0e7389 */ /* 0x00006400000c000b */
[----:B01----:R-:W-:Y:S01]  /*261c0*/  ENDCOLLECTIVE ;  /* 0x000000000000791b */ /* 0x003fe20003800000 */
.L_x_10312:
        /* <DEDUP_REMOVED lines=8> */
.L_x_10313:
[----:B------:R-:W-:Y:S02]  /*26250*/  IMAD.MOV.U32 R13, RZ, RZ, R71 ;  /* 0x000000ffff0d7224 */ /* 0x000fe400078e0047 */
[----:B------:R-:W-:Y:S02]  /*26260*/  IMAD.MOV.U32 R12, RZ, RZ, R0 ;  /* 0x000000ffff0c7224 */ /* 0x000fe400078e0000 */
[----:B------:R-:W-:-:S07]  /*26270*/  IMAD.MOV.U32 R56, RZ, RZ, R14 ;  /* 0x000000ffff387224 */ /* 0x000fce00078e000e */
[----:B------:R-:W-:Y:S05]  /*26280*/  WARPSYNC.COLLECTIVE R15, `(.L_x_10314) ;  /* 0x000000000f087348 */ /* 0x000fea0003c00000 */
[----:B------:R0:W1:Y:S02]  /*26290*/  SHFL.IDX P6, R14, R13, R12, R11 ;  /* 0x0000000c0d0e7389 */ /* 0x00006400000c000b */
[----:B01----:R-:W-:Y:S01]  /*262a0*/  ENDCOLLECTIVE ;  /* 0x000000000000791b */ /* 0x003fe20003800000 */
.L_x_10314:
[----:B------:R-:W-:Y:S01]  /*262b0*/  SEL R39, R56, R67, P0 ;  /* 0x0000004338277207 */ /* 0x000fe20000000000 */
[----:B------:R-:W-:Y:S02]  /*262c0*/  IMAD.MOV.U32 R13, RZ, RZ, R73 ;  /* 0x000000ffff0d7224 */ /* 0x000fe400078e0049 */
[----:B------:R-:W-:Y:S02]  /*262d0*/  IMAD.MOV.U32 R12, RZ, RZ, R2 ;  /* 0x000000ffff0c7224 */ /* 0x000fe400078e0002 */
[----:B------:R-:W-:-:S07]  /*262e0*/  IMAD.MOV.U32 R71, RZ, RZ, R14 ;  /* 0x000000ffff477224 */ /* 0x000fce00078e000e */
[----:B------:R-:W-:Y:S05]  /*262f0*/  WARPSYNC.COLLECTIVE R15, `(.L_x_10315) ;  /* 0x000000000f087348 */ /* 0x000fea0003c00000 */
[----:B------:R0:W1:Y:S02]  /*26300*/  SHFL.IDX P6, R14, R13, R12, R11 ;  /* 0x0000000c0d0e7389 */ /* 0x00006400000c000b */
[----:B01----:R-:W-:Y:S01]  /*26310*/  ENDCOLLECTIVE ;  /* 0x000000000000791b */ /* 0x003fe20003800000 */
.L_x_10315:
[----:B------:R-:W-:Y:S02]  /*26320*/  IMAD.MOV.U32 R13, RZ, RZ, R75 ;  /* 0x000000ffff0d7224 */ /* 0x000fe400078e004b */
[----:B------:R-:W-:Y:S01]  /*26330*/  IMAD.MOV.U32 R12, RZ, RZ, R0 ;  /* 0x000000ffff0c7224 */ /* 0x000fe200078e0000 */
[----:B------:R-:W-:-:S07]  /*26340*/  MOV R58, R14 ;  /* 0x0000000e003a7202 */ /* 0x000fce0000000f00 */
[----:B------:R-:W-:Y:S05]  /*26350*/  WARPSYNC.COLLECTIVE R15, `(.L_x_10316) ;  /* 0x000000000f087348 */ /* 0x000fea0003c00000 */
[----:B------:R0:W1:Y:S02]  /*26360*/  SHFL.IDX P6, R14, R13, R12, R11 ;  /* 0x0000000c0d0e7389 */ /* 0x00006400000c000b */
[----:B01----:R-:W-:Y:S01]  /*26370*/  ENDCOLLECTIVE ;  /* 0x000000000000791b */ /* 0x003fe20003800000 */
.L_x_10316:
[----:B------:R-:W-:Y:S02]  /*26380*/  IMAD.MOV.U32 R13, RZ, RZ, R77 ;  /* 0x000000ffff0d7224 */ /* 0x000fe400078e004d */
[----:B------:R-:W-:Y:S02]  /*26390*/  IMAD.MOV.U32 R12, RZ, RZ, R2 ;  /* 0x000000ffff0c7224 */ /* 0x000fe400078e0002 */
[----:B------:R-:W-:-:S07]  /*263a0*/  IMAD.MOV.U32 R75, RZ, RZ, R14 ;  /* 0x000000ffff4b7224 */ /* 0x000fce00078e000e */
[----:B------:R-:W-:Y:S05]  /*263b0*/  WARPSYNC.COLLECTIVE R15, `(.L_x_10317) ;  /* 0x000000000f087348 */ /* 0x000fea0003c00000 */
[----:B------:R0:W1:Y:S02]  /*263c0*/  SHFL.IDX P6, R14, R13, R12, R11 ;  /* 0x0000000c0d0e7389 */ /* 0x00006400000c000b */
[----:B01----:R-:W-:Y:S01]  /*263d0*/  ENDCOLLECTIVE ;  /* 0x000000000000791b */ /* 0x003fe20003800000 */
.L_x_10317:
        /* <DEDUP_REMOVED lines=8> */
.L_x_10076:
[----:B------:R-:W-:Y:S01]  /*26460*/  IMAD.MOV.U32 R13, RZ, RZ, R3 ;  /* 0x000000ffff0d7224 */ /* 0x000fe200078e0003 */
[----:B------:R-:W-:Y:S01]  /*26470*/  MOV R12, RZ ;  /* 0x000000ff000c7202 */ /* 0x000fe20000000f00 */
[----:B------:R-:W-:Y:S02]  /*26480*/  IMAD.MOV.U32 R11, RZ, RZ, 0x181f ;  /* 0x0000181fff0b7424 */ /* 0x000fe400078e00ff */
[----:B------:R-:W-:-:S07]  /*26490*/  IMAD.MOV.U32 R15, RZ, RZ, -0x1 ;  /* 0xffffffffff0f7424 */ /* 0x000fce00078e00ff */
[----:B01----:R-:W-:Y:S05]  /*264a0*/  WARPSYNC.COLLECTIVE R15, `(.L_x_10319) ;  /* 0x000000000f087348 */ /* 0x003fea0003c00000 */
[----:B------:R2:W3:Y:S02]  /*264b0*/  SHFL.IDX P6, R14, R13, R12, R11 ;  /* 0x0000000c0d0e7389 */ /* 0x0004e400000c000b */
[----:B0123--:R-:W-:Y:S01]  /*264c0*/  ENDCOLLECTIVE ;  /* 0x000000000000791b */ /* 0x00ffe20003800000 */
.L_x_10319:
[----:B------:R-:W-:Y:S02]  /*264d0*/  IMAD.MOV.U32 R13, RZ, RZ, R2 ;  /* 0x000000ffff0d7224 */ /* 0x000fe400078e0002 */
[----:B------:R-:W-:-:S07]  /*264e0*/  IMAD.MOV.U32 R0, RZ, RZ, R14 ;  /* 0x000000ffff007224 */ /* 0x000fce00078e000e */
[----:B------:R-:W-:Y:S05]  /*264f0*/  WARPSYNC.COLLECTIVE R15, `(.L_x_10320) ;  /* 0x000000000f087348 */ /* 0x000fea0003c00000 */
[----:B------:R0:W1:Y:S02]  /*26500*/  SHFL.IDX P6, R14, R13, R12, R11 ;  /* 0x0000000c0d0e7389 */ /* 0x00006400000c000b */
[----:B01----:R-:W-:Y:S01]  /*26510*/  ENDCOLLECTIVE ;  /* 0x000000000000791b */ /* 0x003fe20003800000 */
.L_x_10320:
[----:B------:R-:W-:Y:S05]  /*26520*/  BRA `(.L_x_10321) ;  /* 0xffffff5000487947 */ /* 0x000fea000383ffff */
.L_x_10079:
[----:B------:R-:W-:Y:S01]  /*26530*/  BSSY B1, `(.L_x_10322) ;  /* 0x0000008000017945 */ /* 0x000fe20003800000 */
[----:B------:R-:W-:Y:S02]  /*26540*/  IMAD.MOV.U32 R13, RZ, RZ, R3 ;  /* 0x000000ffff0d7224 */ /* 0x000fe400078e0003 */
[----:B------:R-:W-:Y:S02]  /*26550*/  IMAD.MOV.U32 R12, RZ, RZ, 0x1 ;  /* 0x00000001ff0c7424 */ /* 0x000fe400078e00ff */
[----:B------:R-:W-:Y:S02]  /*26560*/  IMAD.MOV.U32 R11, RZ, RZ, 0x181f ;  /* 0x0000181fff0b7424 */ /* 0x000fe400078e00ff */
[----:B---3--:R-:W-:-:S07]  /*26570*/  IMAD.MOV.U32 R15, RZ, RZ, -0x1 ;  /* 0xffffffffff0f7424 */ /* 0x008fce00078e00ff */
[----:B012-4-:R-:W-:Y:S05]  /*26580*/  WARPSYNC.COLLECTIVE R15, `(.L_x_10323) ;  /* 0x000000000f087348 */ /* 0x017fea0003c00000 */
[----:B----4-:R3:W4:Y:S02]  /*26590*/  SHFL.IDX P6, R14, R13, R12, R11 ;  /* 0x0000000c0d0e7389 */ /* 0x01072400000c000b */
[----:B01234-:R-:W-:Y:S01]  /*265a0*/  ENDCOLLECTIVE ;  /* 0x000000000000791b */ /* 0x01ffe20003800000 */
.L_x_10323:
[----:B------:R-:W-:Y:S05]  /*265b0*/  BSYNC B1 ;  /* 0x0000000000017941 */ /* 0x000fea0003800000 */
.L_x_10322:
        /* <DEDUP_REMOVED lines=8> */
.L_x_10324:
[----:B------:R-:W-:Y:S05]  /*26640*/  BRA `(.L_x_10325) ;  /* 0xffffff5000547947 */ /* 0x000fea000383ffff */
.L_x_10082:
        /* <DEDUP_REMOVED lines=8> */
.L_x_10327:
[----:B------:R-:W-:Y:S05]  /*266d0*/  BSYNC B1 ;  /* 0x0000000000017941 */ /* 0x000fea0003800000 */
.L_x_10326:
        /* <DEDUP_REMOVED lines=8> */
.L_x_10328:
[----:B------:R-:W-:Y:S05]  /*26760*/  BRA `(.L_x_10329) ;  /* 0xffffff50005c7947 */ /* 0x000fea000383ffff */
.L_x_10085:
[----:B------:R-:W-:Y:S01]  /*26770*/  BSSY B1, `(.L_x_10330) ;  /* 0x0000008000017945 */ /* 0x000fe20003800000 */
[----:B------:R-:W-:Y:S02]  /*26780*/  IMAD.MOV.U32 R13, RZ, RZ, R3 ;  /* 0x000000ffff0d7224 */ /* 0x000fe400078e0003 */
[----:B------:R-:W-:Y:S02]  /*26790*/  IMAD.MOV.U32 R12, RZ, RZ, 0x3 ;  /* 0x00000003ff0c7424 */ /* 0x000fe400078e00ff */
[----:B------:R-:W-:Y:S02]  /*267a0*/  IMAD.MOV.U32 R11, RZ, RZ, 0x181f ;  /* 0x0000181fff0b7424 */ /* 0x000fe400078e00ff */
[----:B0-----:R-:W-:-:S07]  /*267b0*/  IMAD.MOV.U32 R15, RZ, RZ, -0x1 ;  /* 0xffffffffff0f7424 */ /* 0x001fce00078e00ff */
[----:B-1234-:R-:W-:Y:S05]  /*267c0*/  WARPSYNC.COLLECTIVE R15, `(.L_x_10331) ;  /* 0x000000000f087348 */ /* 0x01efea0003c00000 */
[----:B------:R0:W0:Y:S02]  /*267d0*/  SHFL.IDX P6, R14, R13, R12, R11 ;  /* 0x0000000c0d0e7389 */ /* 0x00002400000c000b */
[----:B01234-:R-:W-:Y:S01]  /*267e0*/  ENDCOLLECTIVE ;  /* 0x000000000000791b */ /* 0x01ffe20003800000 */
.L_x_10331:
[----:B------:R-:W-:Y:S05]  /*267f0*/  BSYNC B1 ;  /* 0x0000000000017941 */ /* 0x000fea0003800000 */
.L_x_10330:
        /* <DEDUP_REMOVED lines=8> */
.L_x_10332:
[----:B------:R-:W-:Y:S05]  /*26880*/  BRA `(.L_x_10333) ;  /* 0xffffff5000647947 */ /* 0x000fea000383ffff */
.L_x_10101:
        /* <DEDUP_REMOVED lines=11> */
.L_x_10335:
[----:B------:R-:W-:Y:S05]  /*26940*/  BSYNC B1 ;  /* 0x0000000000017941 */ /* 0x000fea0003800000 */
.L_x_10334:
[----:B------:R-:W-:Y:S05]  /*26950*/  BRA `(.L_x_10336) ;  /* 0xffffff68001c7947 */ /* 0x000fea000383ffff */
.L_x_10103:
[----:B------:R-:W-:Y:S01]  /*26960*/  BSSY B1, `(.L_x_10337) ;  /* 0x0000006000017945 */ /* 0x000fe20003800000 */
[----:B------:R-:W-:-:S07]  /*26970*/  MOV R15, 0xffffffff ;  /* 0xffffffff000f7802 */ /* 0x000fce0000000f00 */
[----:B01----:R-:W-:Y:S05]  /*26980*/  WARPSYNC.COLLECTIVE R15, `(.L_x_10338) ;  /* 0x000000000f0c7348 */ /* 0x003fea0003c00000 */
[----:B------:R-:W-:Y:S02]  /*26990*/  ELECT P6, UR62, PT ;  /* 0x00000000003e782f */ /* 0x000fe400038c0000 */
[----:B------:R-:W-:Y:S01]  /*269a0*/  MOV R14, UR62 ;  /* 0x0000003e000e7c02 */ /* 0x000fe20008000f00 */
[----:B01----:R-:W-:Y:S10]  /*269b0*/  ENDCOLLECTIVE ;  /* 0x000000000000791b */ /* 0x003ff40003800000 */
.L_x_10338:
[----:B------:R-:W-:Y:S05]  /*269c0*/  BSYNC B1 ;  /* 0x0000000000017941 */ /* 0x000fea0003800000 */
.L_x_10337:
[----:B------:R-:W-:Y:S05]  /*269d0*/  BRA `(.L_x_10102) ;  /* 0xffffff6800147947 */ /* 0x000fea000383ffff */
.L_x_10105:
[----:B-1----:R1:W2:Y:S02]  /*269e0*/  SYNCS.PHASECHK.TRANS64.TRYWAIT P0, [R22+URZ+0x22820], R5 ;  /* 0x02282005160075a7 */ /* 0x0022a4000800017f */
[----:B--2---:R-:W-:Y:S05]  /*269f0*/  @!P0 NANOSLEEP.SYNCS 0x989680 ;  /* 0x009896800000895d */ /* 0x004fea0003900000 */
[----:B------:R-:W2:Y:S02]  /*26a00*/  @!P0 SYNCS.PHASECHK.TRANS64 P0, [R22+URZ+0x22820], R5 ;  /* 0x02282005160085a7 */ /* 0x000ea4000800007f */
[----:B--2---:R-:W-:Y:S05]  /*26a10*/  @!P0 BRA `(.L_x_10105) ;  /* 0xfffffffc00f08947 */ /* 0x004fea000383ffff */
[----:B------:R-:W-:Y:S05]  /*26a20*/  BRA `(.L_x_10339) ;  /* 0xffffff6800247947 */ /* 0x000fea000383ffff */
.L_x_10109:
[----:B-1----:R1:W2:Y:S02]  /*26a30*/  SYNCS.PHASECHK.TRANS64.TRYWAIT P0, [R5+URZ+0x228a0], R6 ;  /* 0x0228a006050075a7 */ /* 0x0022a4000800017f */
[----:B--2---:R-:W-:Y:S05]  /*26a40*/  @!P0 NANOSLEEP.SYNCS 0x989680 ;  /* 0x009896800000895d */ /* 0x004fea0003900000 */
[----:B------:R-:W2:Y:S02]  /*26a50*/  @!P0 SYNCS.PHASECHK.TRANS64 P0, [R5+URZ+0x228a0], R6 ;  /* 0x0228a006050085a7 */ /* 0x000ea4000800007f */
[----:B--2---:R-:W-:Y:S05]  /*26a60*/  @!P0 BRA `(.L_x_10109) ;  /* 0xfffffffc00f08947 */ /* 0x004fea000383ffff */
[----:B------:R-:W-:Y:S05]  /*26a70*/  BRA `(.L_x_10340) ;  /* 0xffffff6800407947 */ /* 0x000fea000383ffff */
.L_x_10114:
[----:B0-----:R0:W2:Y:S02]  /*26a80*/  SYNCS.PHASECHK.TRANS64.TRYWAIT P0, [R5+URZ+0x228c0], R6 ;  /* 0x0228c006050075a7 */ /* 0x0010a4000800017f */
[----:B--2---:R-:W-:Y:S05]  /*26a90*/  @!P0 NANOSLEEP.SYNCS 0x989680 ;  /* 0x009896800000895d */ /* 0x004fea0003900000 */
[----:B------:R-:W2:Y:S02]  /*26aa0*/  @!P0 SYNCS.PHASECHK.TRANS64 P0, [R5+URZ+0x228c0], R6 ;  /* 0x0228c006050085a7 */ /* 0x000ea4000800007f */
[----:B--2---:R-:W-:Y:S05]  /*26ab0*/  @!P0 BRA `(.L_x_10114) ;  /* 0xfffffffc00f08947 */ /* 0x004fea000383ffff */
[----:B------:R-:W-:Y:S05]  /*26ac0*/  BRA `(.L_x_10341) ;  /* 0xffffff6800bc7947 */ /* 0x000fea000383ffff */
.L_x_10121:
[----:B-1----:R1:W2:Y:S02]  /*26ad0*/  SYNCS.PHASECHK.TRANS64.TRYWAIT P1, [R5+URZ+0x228a0], R6 ;  /* 0x0228a006050075a7 */ /* 0x0022a4000802017f */
[----:B--2---:R-:W-:Y:S05]  /*26ae0*/  @!P1 NANOSLEEP.SYNCS 0x989680 ;  /* 0x009896800000995d */ /* 0x004fea0003900000 */
[----:B------:R-:W2:Y:S02]  /*26af0*/  @!P1 SYNCS.PHASECHK.TRANS64 P1, [R5+URZ+0x228a0], R6 ;  /* 0x0228a006050095a7 */ /* 0x000ea4000802007f */
[----:B--2---:R-:W-:Y:S05]  /*26b00*/  @!P1 BRA `(.L_x_10121) ;  /* 0xfffffffc00f09947 */ /* 0x004fea000383ffff */
[----:B------:R-:W-:Y:S05]  /*26b10*/  BRA `(.L_x_10342) ;  /* 0xffffff6c00847947 */ /* 0x000fea000383ffff */
.L_x_10126:
[----:B0-----:R0:W2:Y:S02]  /*26b20*/  SYNCS.PHASECHK.TRANS64.TRYWAIT P1, [R5+URZ+0x228c0], R6 ;  /* 0x0228c006050075a7 */ /* 0x0010a4000802017f */
[----:B--2---:R-:W-:Y:S05]  /*26b30*/  @!P1 NANOSLEEP.SYNCS 0x989680 ;  /* 0x009896800000995d */ /* 0x004fea0003900000 */
[----:B------:R-:W2:Y:S02]  /*26b40*/  @!P1 SYNCS.PHASECHK.TRANS64 P1, [R5+URZ+0x228c0], R6 ;  /* 0x0228c006050095a7 */ /* 0x000ea4000802007f */
[----:B--2---:R-:W-:Y:S05]  /*26b50*/  @!P1 BRA `(.L_x_10126) ;  /* 0xfffffffc00f09947 */ /* 0x004fea000383ffff */
[----:B------:R-:W-:Y:S05]  /*26b60*/  BRA `(.L_x_10343) ;  /* 0xffffff6c00fc7947 */ /* 0x000fea000383ffff */
.L_x_10141:
        /* <DEDUP_REMOVED lines=11> */
.L_x_10345:
[----:B------:R-:W-:Y:S05]  /*26c20*/  BSYNC B0 ;  /* 0x0000000000007941 */ /* 0x000fea0003800000 */
.L_x_10344:
[----:B------:R-:W-:Y:S05]  /*26c30*/  BRA `(.L_x_10346) ;  /* 0xffffff7c00987947 */ /* 0x000fea000383ffff */
.L_x_10144:
[----:B0-----:R-:W2:Y:S02]  /*26c40*/  LDL R0, [R1+0x34] ;  /* 0x0000340001007983 */ /* 0x001ea40000100800 */
[----:B--2---:R0:W1:Y:S02]  /*26c50*/  SYNCS.PHASECHK.TRANS64.TRYWAIT P0, [R6+URZ+0x22880], R0 ;  /* 0x02288000060075a7 */ /* 0x004064000800017f */
[----:B-1----:R-:W-:Y:S05]  /*26c60*/  @!P0 NANOSLEEP.SYNCS 0x989680 ;  /* 0x009896800000895d */ /* 0x002fea0003900000 */
[----:B------:R-:W1:Y:S02]  /*26c70*/  @!P0 SYNCS.PHASECHK.TRANS64 P0, [R6+URZ+0x22880], R0 ;  /* 0x02288000060085a7 */ /* 0x000e64000800007f */
[----:B-1----:R-:W-:Y:S05]  /*26c80*/  @!P0 BRA `(.L_x_10144) ;  /* 0xfffffffc00ec8947 */ /* 0x002fea000383ffff */
[----:B------:R-:W-:Y:S05]  /*26c90*/  BRA `(.L_x_10347) ;  /* 0xffffff7c00b87947 */ /* 0x000fea000383ffff */
.L_x_10145:
        /* <DEDUP_REMOVED lines=8> */
.L_x_10349:
[----:B------:R-:W-:Y:S05]  /*26d20*/  BSYNC B0 ;  /* 0x0000000000007941 */ /* 0x000fea0003800000 */
.L_x_10348:
[----:B------:R-:W-:Y:S01]  /*26d30*/  IMAD.MOV.U32 R13, RZ, RZ, R0 ;  /* 0x000000ffff0d7224 */ /* 0x000fe200078e0000 */
[----:B------:R-:W-:Y:S01]  /*26d40*/  MOV R21, R14 ;  /* 0x0000000e00157202 */ /* 0x000fe20000000f00 */
[----:B------:R-:W-:Y:S01]  /*26d50*/  IMAD.MOV.U32 R12, RZ, RZ, RZ ;  /* 0x000000ffff0c7224 */ /* 0x000fe200078e00ff */
[----:B------:R-:W-:Y:S01]  /*26d60*/  ISETP.GE.AND P2, PT, R7, 0x21, PT ;  /* 0x000000210700780c */ /* 0x000fe20003f46270 */
[----:B------:R-:W-:Y:S01]  /*26d70*/  IMAD.MOV.U32 R11, RZ, RZ, 0x181f ;  /* 0x0000181fff0b7424 */ /* 0x000fe200078e00ff */
[----:B------:R-:W-:Y:S01]  /*26d80*/  LOP3.LUT R25, R25, 0xffffffef, RZ, 0xc0, !PT ;  /* 0xffffffef19197812 */ /* 0x000fe200078ec0ff */
[----:B------:R-:W-:Y:S01]  /*26d90*/  IMAD.MOV.U32 R15, RZ, RZ, -0x1 ;  /* 0xffffffffff0f7424 */ /* 0x000fe200078e00ff */
[C---:B------:R-:W-:Y:S02]  /*26da0*/  ISETP.GE.AND P3, PT, R7.reuse, 0x91, PT ;  /* 0x000000910700780c */ /* 0x040fe40003f66270 */
[----:B------:R-:W-:-:S13]  /*26db0*/  ISETP.GE.AND P5, PT, R7, 0x31, PT ;  /* 0x000000310700780c */ /* 0x000fda0003fa6270 */
[----:B------:R-:W-:Y:S05]  /*26dc0*/  WARPSYNC.COLLECTIVE R15, `(.L_x_10350) ;  /* 0x000000000f087348 */ /* 0x000fea0003c00000 */
[----:B------:R0:W1:Y:S02]  /*26dd0*/  SHFL.IDX P6, R14, R13, R12, R11 ;  /* 0x0000000c0d0e7389 */ /* 0x00006400000c000b */
[----:B01----:R-:W-:Y:S01]  /*26de0*/  ENDCOLLECTIVE ;  /* 0x000000000000791b */ /* 0x003fe20003800000 */
.L_x_10350:
[----:B------:R-:W-:Y:S01]  /*26df0*/  ISETP.GE.AND P4, PT, R7, 0x61, PT ;  /* 0x000000610700780c */ /* 0x000fe20003f86270 */
[----:B------:R-:W-:Y:S01]  /*26e00*/  IMAD.MOV.U32 R13, RZ, RZ, R2 ;  /* 0x000000ffff0d7224 */ /* 0x000fe200078e0002 */
[----:B------:R-:W-:Y:S01]  /*26e10*/  MOV R12, 0x1 ;  /* 0x00000001000c7802 */ /* 0x000fe20000000f00 */
[----:B------:R-:W-:-:S10]  /*26e20*/  IMAD.MOV.U32 R3, RZ, RZ, R14 ;  /* 0x000000ffff037224 */ /* 0x000fd400078e000e */
[----:B------:R-:W-:Y:S05]  /*26e30*/  WARPSYNC.COLLECTIVE R15, `(.L_x_10351) ;  /* 0x000000000f087348 */ /* 0x000fea0003c00000 */
[----:B------:R0:W1:Y:S02]  /*26e40*/  SHFL.IDX P6, R14, R13, R12, R11 ;  /* 0x0000000c0d0e7389 */ /* 0x00006400000c000b */
[----:B01----:R-:W-:Y:S01]  /*26e50*/  ENDCOLLECTIVE ;  /* 0x000000000000791b */ /* 0x003fe20003800000 */
.L_x_10351:
        /* <DEDUP_REMOVED lines=13> */
.L_x_10352:
        /* <DEDUP_REMOVED lines=9> */
.L_x_10353:
        /* <DEDUP_REMOVED lines=10> */
.L_x_10354:
        /* <DEDUP_REMOVED lines=9> */
.L_x_10355:
        /* <DEDUP_REMOVED lines=10> */
.L_x_10356:
        /* <DEDUP_REMOVED lines=9> */
.L_x_10357:
        /* <DEDUP_REMOVED lines=10> */
.L_x_10358:
        /* <DEDUP_REMOVED lines=9> */
.L_x_10359:
        /* <DEDUP_REMOVED lines=10> */
.L_x_10360:
        /* <DEDUP_REMOVED lines=9> */
.L_x_10361:
        /* <DEDUP_REMOVED lines=10> */
.L_x_10362:
        /* <DEDUP_REMOVED lines=9> */
.L_x_10363:
        /* <DEDUP_REMOVED lines=10> */
.L_x_10364:
[----:B------:R-:W-:Y:S02]  /*27650*/  IMAD.MOV.U32 R13, RZ, RZ, R10 ;  /* 0x000000ffff0d7224 */ /* 0x000fe400078e000a */
[----:B------:R-:W-:Y:S01]  /*27660*/  IMAD.MOV.U32 R12, RZ, RZ, RZ ;  /* 0x000000ffff0c7224 */ /* 0x000fe200078e00ff */
[----:B------:R-:W-:-:S07]  /*27670*/  MOV R0, R14 ;  /* 0x0000000e00007202 */ /* 0x000fce0000000f00 */
[----:B------:R-:W-:Y:S05]  /*27680*/  WARPSYNC.COLLECTIVE R15, `(.L_x_10365) ;  /* 0x000000000f087348 */ /* 0x000fea0003c00000 */
[----:B------:R0:W1:Y:S02]  /*27690*/  SHFL.IDX P6, R14, R13, R12, R11 ;  /* 0x0000000c0d0e7389 */ /* 0x00006400000c000b */
[----:B01----:R-:W-:Y:S01]  /*276a0*/  ENDCOLLECTIVE ;  /* 0x000000000000791b */ /* 0x003fe20003800000 */
.L_x_10365:
        /* <DEDUP_REMOVED lines=12> */
.L_x_10366:
[----:B------:R-:W-:Y:S01]  /*27770*/  IMAD.MOV.U32 R13, RZ, RZ, R10 ;  /* 0x000000ffff0d7224 */ /* 0x000fe200078e000a */
[----:B------:R-:W-:Y:S01]  /*27780*/  MOV R12, 0x1 ;  /* 0x00000001000c7802 */ /* 0x000fe20000000f00 */
[----:B------:R-:W-:-:S07]  /*27790*/  IMAD.MOV.U32 R0, RZ, RZ, R14 ;  /* 0x000000ffff007224 */ /* 0x000fce00078e000e */
[----:B------:R-:W-:Y:S05]  /*277a0*/  WARPSYNC.COLLECTIVE R15, `(.L_x_10367) ;  /* 0x000000000f087348 */ /* 0x000fea0003c00000 */
[----:B------:R0:W1:Y:S02]  /*277b0*/  SHFL.IDX P6, R14, R13, R12, R11 ;  /* 0x0000000c0d0e7389 */ /* 0x00006400000c000b */
[----:B01----:R-:W-:Y:S01]  /*277c0*/  ENDCOLLECTIVE ;  /* 0x000000000000791b */ /* 0x003fe20003800000 */
.L_x_10367:
        /* <DEDUP_REMOVED lines=13> */
.L_x_10368:
        /* <DEDUP_REMOVED lines=15> */
.L_x_10150:
[----:B--2---:R-:W2:Y:S02]  /*27990*/  LDL R0, [R1+0x34] ;  /* 0x0000340001007983 */ /* 0x004ea40000100800 */
[----:B--2---:R2:W3:Y:S02]  /*279a0*/  SYNCS.PHASECHK.TRANS64.TRYWAIT P0, [R6+URZ+0x22840], R0 ;  /* 0x02284000060075a7 */ /* 0x0044e4000800017f */
[----:B---3--:R-:W-:Y:S05]  /*279b0*/  @!P0 NANOSLEEP.SYNCS 0x989680 ;  /* 0x009896800000895d */ /* 0x008fea0003900000 */
[----:B------:R-:W3:Y:S02]  /*279c0*/  @!P0 SYNCS.PHASECHK.TRANS64 P0, [R6+URZ+0x22840], R0 ;  /* 0x02284000060085a7 */ /* 0x000ee4000800007f */
[----:B---3--:R-:W-:Y:S05]  /*279d0*/  @!P0 BRA `(.L_x_10150) ;  /* 0xfffffffc00ec8947 */ /* 0x008fea000383ffff */
[----:B------:R-:W-:Y:S05]  /*279e0*/  BRA `(.L_x_10370) ;  /* 0xffffff7800c87947 */ /* 0x000fea000383ffff */
.L_x_10151:
        /* <DEDUP_REMOVED lines=8> */
.L_x_10372:
[----:B------:R-:W-:Y:S05]  /*27a70*/  BSYNC B0 ;  /* 0x0000000000007941 */ /* 0x000fea0003800000 */
.L_x_10371:
        /* <DEDUP_REMOVED lines=8> */
.L_x_10373:
        /* <DEDUP_REMOVED lines=14> */
.L_x_10374:
[----:B------:R-:W-:Y:S01]  /*27be0*/  IMAD.MOV.U32 R13, RZ, RZ, R2 ;  /* 0x000000ffff0d7224 */ /* 0x000fe200078e0002 */
[----:B------:R-:W-:-:S07]  /*27bf0*/  MOV R7, R14 ;  /* 0x0000000e00077202 */ /* 0x000fce0000000f00 */
[----:B------:R-:W-:Y:S05]  /*27c00*/  WARPSYNC.COLLECTIVE R15, `(.L_x_10375) ;  /* 0x000000000f087348 */ /* 0x000fea0003c00000 */
[----:B------:R0:W1:Y:S02]  /*27c10*/  SHFL.IDX P6, R14, R13, R12, R11 ;  /* 0x0000000c0d0e7389 */ /* 0x00006400000c000b */
[----:B01----:R-:W-:Y:S01]  /*27c20*/  ENDCOLLECTIVE ;  /* 0x000000000000791b */ /* 0x003fe20003800000 */
.L_x_10375:
        /* <DEDUP_REMOVED lines=14> */
.L_x_10376:
[----:B------:R-:W-:Y:S02]  /*27d10*/  IMAD.MOV.U32 R13, RZ, RZ, R2 ;  /* 0x000000ffff0d7224 */ /* 0x000fe400078e0002 */
[----:B------:R-:W-:-:S07]  /*27d20*/  IMAD.MOV.U32 R7, RZ, RZ, R14 ;  /* 0x000000ffff077224 */ /* 0x000fce00078e000e */
[----:B------:R-:W-:Y:S05]  /*27d30*/  WARPSYNC.COLLECTIVE R15, `(.L_x_10377) ;  /* 0x000000000f087348 */ /* 0x000fea0003c00000 */
[----:B------:R0:W1:Y:S02]  /*27d40*/  SHFL.IDX P6, R14, R13, R12, R11 ;  /* 0x0000000c0d0e7389 */ /* 0x00006400000c000b */
[----:B01----:R-:W-:Y:S01]  /*27d50*/  ENDCOLLECTIVE ;  /* 0x000000000000791b */ /* 0x003fe20003800000 */
.L_x_10377:
        /* <DEDUP_REMOVED lines=14> */
.L_x_10378:
[----:B------:R-:W-:Y:S02]  /*27e40*/  IMAD.MOV.U32 R13, RZ, RZ, R2 ;  /* 0x000000ffff0d7224 */ /* 0x000fe400078e0002 */
[----:B------:R-:W-:-:S07]  /*27e50*/  IMAD.MOV.U32 R7, RZ, RZ, R14 ;  /* 0x000000ffff077224 */ /* 0x000fce00078e000e */
[----:B------:R-:W-:Y:S05]  /*27e60*/  WARPSYNC.COLLECTIVE R15, `(.L_x_10379) ;  /* 0x000000000f087348 */ /* 0x000fea0003c00000 */
[----:B------:R0:W1:Y:S02]  /*27e70*/  SHFL.IDX P6, R14, R13, R12, R11 ;  /* 0x0000000c0d0e7389 */ /* 0x00006400000c000b */
[----:B01----:R-:W-:Y:S01]  /*27e80*/  ENDCOLLECTIVE ;  /* 0x000000000000791b */ /* 0x003fe20003800000 */
.L_x_10379:
[----:B------:R-:W-:Y:S02]  /*27e90*/  IMAD.MOV.U32 R13, RZ, RZ, R0 ;  /* 0x000000ffff0d7224 */ /* 0x000fe400078e0000 */
[----:B------:R-:W-:Y:S02]  /*27ea0*/  IMAD.MOV.U32 R12, RZ, RZ, 0x4 ;  /* 0x00000004ff0c7424 */ /* 0x000fe400078e00ff */
[----:B------:R-:W-:-:S07]  /*27eb0*/  IMAD.MOV.U32 R8, RZ, RZ, R14 ;  /* 0x000000ffff087224 */ /* 0x000fce00078e000e */
[----:B------:R-:W-:Y:S05]  /*27ec0*/  WARPSYNC.COLLECTIVE R15, `(.L_x_10380) ;  /* 0x000000000f087348 */ /* 0x000fea0003c00000 */
[----:B------:R0:W1:Y:S02]  /*27ed0*/  SHFL.IDX P6, R14, R13, R12, R11 ;  /* 0x0000000c0d0e7389 */ /* 0x00006400000c000b */
[----:B01----:R-:W-:Y:S01]  /*27ee0*/  ENDCOLLECTIVE ;  /* 0x000000000000791b */ /* 0x003fe20003800000 */
.L_x_10380:
[----:B------:R-:W-:-:S05]  /*27ef0*/  @P5 IADD3 R8, P0, R35, R8, RZ ;  /* 0x0000000823085210 */ /* 0x000fca0007f1e0ff */
[----:B------:R-:W-:-:S05]  /*27f00*/  @P5 IMAD.X R7, RZ, RZ, R7, P0 ;  /* 0x000000ffff075224 */ /* 0x000fca00000e0607 */
[----:B------:R-:W-:Y:S01]  /*27f10*/  @P5 MOV R9, R7 ;  /* 0x0000000700095202 */ /* 0x000fe20000000f00 */
[----:B------:R-:W-:-:S04]  /*27f20*/  IMAD.MOV.U32 R13, RZ, RZ, R2 ;  /* 0x000000ffff0d7224 */ /* 0x000fc800078e0002 */
        /* <DEDUP_REMOVED lines=9> */
.L_x_10381:
[----:B------:R-:W-:Y:S01]  /*27fc0*/  IMAD.MOV.U32 R13, RZ, RZ, R0 ;  /* 0x000000ffff0d7224 */ /* 0x000fe200078e0000 */
[----:B------:R-:W-:Y:S02]  /*27fd0*/  MOV R12, 0x5 ;  /* 0x00000005000c7802 */ /* 0x000fe40000000f00 */
        /* <DEDUP_REMOVED lines=12> */
.L_x_10382:
[----:B------:R-:W-:Y:S02]  /*280a0*/  IMAD.MOV.U32 R13, RZ, RZ, R2 ;  /* 0x000000ffff0d7224 */ /* 0x000fe400078e0002 */
[----:B------:R-:W-:-:S07]  /*280b0*/  IMAD.MOV.U32 R7, RZ, RZ, R14 ;  /* 0x000000ffff077224 */ /* 0x000fce00078e000e */
[----:B------:R-:W-:Y:S05]  /*280c0*/  WARPSYNC.COLLECTIVE R15, `(.L_x_10383) ;  /* 0x000000000f087348 */ /* 0x000fea0003c00000 */
[----:B------:R0:W1:Y:S02]  /*280d0*/  SHFL.IDX P6, R14, R13, R12, R11 ;  /* 0x0000000c0d0e7389 */ /* 0x00006400000c000b */
[----:B01----:R-:W-:Y:S01]  /*280e0*/  ENDCOLLECTIVE ;  /* 0x000000000000791b */ /* 0x003fe20003800000 */
.L_x_10383:
[----:B------:R-:W-:Y:S02]  /*280f0*/  IMAD.MOV.U32 R13, RZ, RZ, R0 ;  /* 0x000000ffff0d7224 */ /* 0x000fe400078e0000 */
[----:B------:R-:W-:Y:S02]  /*28100*/  IMAD.MOV.U32 R12, RZ, RZ, 0x6 ;  /* 0x00000006ff0c7424 */ /* 0x000fe400078e00ff */
[----:B------:R-:W-:-:S07]  /*28110*/  IMAD.MOV.U32 R8, RZ, RZ, R14 ;  /* 0x000000ffff087224 */ /* 0x000fce00078e000e */
[----:B------:R-:W-:Y:S05]  /*28120*/  WARPSYNC.COLLECTIVE R15, `(.L_x_10384) ;  /* 0x000000000f087348 */ /* 0x000fea0003c00000 */
[----:B------:R0:W1:Y:S02]  /*28130*/  SHFL.IDX P6, R14, R13, R12, R11 ;  /* 0x0000000c0d0e7389 */ /* 0x00006400000c000b */
[----:B01----:R-:W-:Y:S01]  /*28140*/  ENDCOLLECTIVE ;  /* 0x000000000000791b */ /* 0x003fe20003800000 */
.L_x_10384:
[----:B------:R-:W-:-:S05]  /*28150*/  @P5 IADD3 R8, P0, R35, R8, RZ ;  /* 0x0000000823085210 */ /* 0x000fca0007f1e0ff */
[----:B------:R-:W-:-:S04]  /*28160*/  @P5 IMAD.X R7, RZ, RZ, R7, P0 ;  /* 0x000000ffff075224 */ /* 0x000fc800000e0607 */
[----:B------:R-:W-:Y:S01]  /*28170*/  @P5 IMAD.MOV.U32 R9, RZ, RZ, R7 ;  /* 0x000000ffff095224 */ /* 0x000fe200078e0007 */
[----:B------:R-:W-:-:S04]  /*28180*/  MOV R13, R2 ;  /* 0x00000002000d7202 */ /* 0x000fc80000000f00 */
        /* <DEDUP_REMOVED lines=8> */
.L_x_10385:
[----:B------:R-:W-:Y:S02]  /*28210*/  IMAD.MOV.U32 R13, RZ, RZ, R0 ;  /* 0x000000ffff0d7224 */ /* 0x000fe400078e0000 */
[----:B------:R-:W-:Y:S02]  /*28220*/  IMAD.MOV.U32 R12, RZ, RZ, 0x7 ;  /* 0x00000007ff0c7424 */ /* 0x000fe400078e00ff */
[----:B------:R-:W-:-:S07]  /*28230*/  IMAD.MOV.U32 R8, RZ, RZ, R14 ;  /* 0x000000ffff087224 */ /* 0x000fce00078e000e */
[----:B------:R-:W-:Y:S05]  /*28240*/  WARPSYNC.COLLECTIVE R15, `(.L_x_10386) ;  /* 0x000000000f087348 */ /* 0x000fea0003c00000 */
[----:B------:R0:W1:Y:S02]  /*28250*/  SHFL.IDX P6, R14, R13, R12, R11 ;  /* 0x0000000c0d0e7389 */ /* 0x00006400000c000b */
[----:B01----:R-:W-:Y:S01]  /*28260*/  ENDCOLLECTIVE ;  /* 0x000000000000791b */ /* 0x003fe20003800000 */
.L_x_10386:
        /* <DEDUP_REMOVED lines=12> */
.L_x_10387:
[----:B------:R-:W-:Y:S02]  /*28330*/  IMAD.MOV.U32 R13, RZ, RZ, R4 ;  /* 0x000000ffff0d7224 */ /* 0x000fe400078e0004 */
[----:B------:R-:W-:Y:S02]  /*28340*/  IMAD.MOV.U32 R12, RZ, RZ, RZ ;  /* 0x000000ffff0c7224 */ /* 0x000fe400078e00ff */
[----:B------:R-:W-:-:S07]  /*28350*/  IMAD.MOV.U32 R8, RZ, RZ, R14 ;  /* 0x000000ffff087224 */ /* 0x000fce00078e000e */
[----:B------:R-:W-:Y:S05]  /*28360*/  WARPSYNC.COLLECTIVE R15, `(.L_x_10388) ;  /* 0x000000000f087348 */ /* 0x000fea0003c00000 */
[----:B------:R0:W1:Y:S02]  /*28370*/  SHFL.IDX P6, R14, R13, R12, R11 ;  /* 0x0000000c0d0e7389 */ /* 0x00006400000c000b */
[----:B01----:R-:W-:Y:S01]  /*28380*/  ENDCOLLECTIVE ;  /* 0x000000000000791b */ /* 0x003fe20003800000 */
.L_x_10388:
        /* <DEDUP_REMOVED lines=11> */
.L_x_10389:
[----:B------:R-:W-:Y:S01]  /*28440*/  MOV R13, R4 ;  /* 0x00000004000d7202 */ /* 0x000fe20000000f00 */
[----:B------:R-:W-:Y:S02]  /*28450*/  IMAD.MOV.U32 R12, RZ, RZ, 0x1 ;  /* 0x00000001ff0c7424 */ /* 0x000fe400078e00ff */
[----:B------:R-:W-:-:S07]  /*28460*/  IMAD.MOV.U32 R2, RZ, RZ, R14 ;  /* 0x000000ffff027224 */ /* 0x000fce00078e000e */
[----:B------:R-:W-:Y:S05]  /*28470*/  WARPSYNC.COLLECTIVE R15, `(.L_x_10390) ;  /* 0x000000000f087348 */ /* 0x000fea0003c00000 */
[----:B------:R0:W1:Y:S02]  /*28480*/  SHFL.IDX P6, R14, R13, R12, R11 ;  /* 0x0000000c0d0e7389 */ /* 0x00006400000c000b */
[----:B01----:R-:W-:Y:S01]  /*28490*/  ENDCOLLECTIVE ;  /* 0x000000000000791b */ /* 0x003fe20003800000 */
.L_x_10390:
        /* <DEDUP_REMOVED lines=13> */
.L_x_10391:
[----:B------:R-:W-:Y:S01]  /*28570*/  IMAD.MOV.U32 R5, RZ, RZ, R14 ;  /* 0x000000ffff057224 */ /* 0x000fe200078e000e */
[----:B------:R-:W-:Y:S06]  /*28580*/  BRA `(.L_x_10392) ;  /* 0xffffff74008c7947 */ /* 0x000fec000383ffff */
.L_x_10156:
[----:B------:R-:W-:Y:S02]  /*28590*/  IMAD.MOV.U32 R13, RZ, RZ, R2 ;  /* 0x000000ffff0d7224 */ /* 0x000fe400078e0002 */
[----:B------:R-:W-:Y:S02]  /*285a0*/  IMAD.MOV.U32 R12, RZ, RZ, RZ ;  /* 0x000000ffff0c7224 */ /* 0x000fe400078e00ff */
[----:B------:R-:W-:Y:S02]  /*285b0*/  IMAD.MOV.U32 R11, RZ, RZ, 0x181f ;  /* 0x0000181fff0b7424 */ /* 0x000fe400078e00ff */
[----:B------:R-:W-:Y:S02]  /*285c0*/  IMAD.MOV.U32 R15, RZ, RZ, -0x1 ;  /* 0xffffffffff0f7424 */ /* 0x000fe400078e00ff */
[----:B------:R-:W-:Y:S02]  /*285d0*/  IMAD R33, R33, R7, RZ ;  /* 0x0000000721217224 */ /* 0x000fe400078e02ff */
[----:B------:R-:W-:-:S07]  /*285e0*/  IMAD R17, R17, 0x80, R9 ;  /* 0x0000008011117824 */ /* 0x000fce00078e0209 */
[----:B-----5:R-:W-:Y:S05]  /*285f0*/  WARPSYNC.COLLECTIVE R15, `(.L_x_10393) ;  /* 0x000000000f087348 */ /* 0x020fea0003c00000 */
[----:B------:R0:W1:Y:S02]  /*28600*/  SHFL.IDX P6, R14, R13, R12, R11 ;  /* 0x0000000c0d0e7389 */ /* 0x00006400000c000b */
[----:B01---5:R-:W-:Y:S01]  /*28610*/  ENDCOLLECTIVE ;  /* 0x000000000000791b */ /* 0x023fe20003800000 */
.L_x_10393:
[----:B------:R-:W-:Y:S01]  /*28620*/  ISETP.GE.AND P1, PT, R17, R33, PT ;  /* 0x000000211100720c */ /* 0x000fe20003f26270 */
[----:B------:R-:W-:Y:S01]  /*28630*/  IMAD.MOV.U32 R13, RZ, RZ, R0 ;  /* 0x000000ffff0d7224 */ /* 0x000fe200078e0000 */
[----:B------:R-:W-:-:S11]  /*28640*/  MOV R3, R14 ;  /* 0x0000000e00037202 */ /* 0x000fd60000000f00 */
[----:B------:R-:W-:Y:S05]  /*28650*/  WARPSYNC.COLLECTIVE R15, `(.L_x_10394) ;  /* 0x000000000f087348 */ /* 0x000fea0003c00000 */
[----:B------:R0:W1:Y:S02]  /*28660*/  SHFL.IDX P6, R14, R13, R12, R11 ;  /* 0x0000000c0d0e7389 */ /* 0x00006400000c000b */
[----:B01----:R-:W-:Y:S01]  /*28670*/  ENDCOLLECTIVE ;  /* 0x000000000000791b */ /* 0x003fe20003800000 */
.L_x_10394:
[----:B------:R-:W-:Y:S02]  /*28680*/  IMAD.MOV.U32 R13, RZ, RZ, R2 ;  /* 0x000000ffff0d7224 */ /* 0x000fe400078e0002 */
[----:B------:R-:W-:Y:S02]  /*28690*/  IMAD.MOV.U32 R12, RZ, RZ, 0x1 ;  /* 0x00000001ff0c7424 */ /* 0x000fe400078e00ff */
[----:B------:R-:W-:-:S07]  /*286a0*/  IMAD.MOV.U32 R4, RZ, RZ, R14 ;  /* 0x000000ffff047224 */ /* 0x000fce00078e000e */
[----:B------:R-:W-:Y:S05]  /*286b0*/  WARPSYNC.COLLECTIVE R15, `(.L_x_10395) ;  /* 0x000000000f087348 */ /* 0x000fea0003c00000 */
[----:B------:R0:W1:Y:S02]  /*286c0*/  SHFL.IDX P6, R14, R13, R12, R11 ;  /* 0x0000000c0d0e7389 */ /* 0x00006400000c000b */
[----:B01----:R-:W-:Y:S01]  /*286d0*/  ENDCOLLECTIVE ;  /* 0x000000000000791b */ /* 0x003fe20003800000 */
.L_x_10395:
[----:B------:R-:W-:-:S05]  /*286e0*/  @!P1 IADD3 R4, P3, R35, R4, RZ ;  /* 0x0000000423049210 */ /* 0x000fca0007f7e0ff */
[----:B------:R-:W-:Y:S02]  /*286f0*/  @!P1 IMAD.X R5, RZ, RZ, R3, P3 ;  /* 0x000000ffff059224 */ /* 0x000fe400018e0603 */
[----:B------:R-:W-:-:S03]  /*28700*/  VIADD R3, R17, 0x10 ;  /* 0x0000001011037836 */ /* 0x000fc60000000000 */
[----:B------:R-:W-:Y:S01]  /*28710*/  @!PT LDS RZ, [RZ] ;  /* 0x00000000fffff984 */ /* 0x000fe20000000800 */
[----:B------:R-:W-:Y:S01]  /*28720*/  @!PT LDS RZ, [RZ] ;  /* 0x00000000fffff984 */ /* 0x000fe20000000800 */
[----:B------:R-:W-:Y:S01]  /*28730*/  @!PT LDS RZ, [RZ] ;  /* 0x00000000fffff984 */ /* 0x000fe20000000800 */
[----:B------:R0:W-:Y:S01]  /*28740*/  @!P1 LDGSTS.E.BYPASS.LTC128B.128 [R8+0x14400], desc[UR60][R4.64], !P0 ;  /* 0x1440000004089fae */ /* 0x0001e2000c101d7c */
[----:B------:R-:W-:Y:S02]  /*28750*/  MOV R13, R0 ;  /* 0x00000000000d7202 */ /* 0x000fe40000000f00 */
[----:B------:R-:W-:Y:S01]  /*28760*/  ISETP.GE.AND P1, PT, R3, R33, PT ;  /* 0x000000210300720c */ /* 0x000fe20003f26270 */
[----:B------:R-:W-:-:S12]  /*28770*/  IMAD.MOV.U32 R3, RZ, RZ, R14 ;  /* 0x000000ffff037224 */ /* 0x000fd800078e000e */
[----:B0-----:R-:W-:Y:S05]  /*28780*/  WARPSYNC.COLLECTIVE R15, `(.L_x_10396) ;  /* 0x000000000f087348 */ /* 0x001fea0003c00000 */
[----:B------:R1:W2:Y:S02]  /*28790*/  SHFL.IDX P6, R14, R13, R12, R11 ;  /* 0x0000000c0d0e7389 */ /* 0x0002a400000c000b */
[----:B012---:R-:W-:Y:S01]  /*287a0*/  ENDCOLLECTIVE ;  /* 0x000000000000791b */ /* 0x007fe20003800000 */
.L_x_10396:
[----:B------:R-:W-:Y:S02]  /*287b0*/  IMAD.MOV.U32 R13, RZ, RZ, R2 ;  /* 0x000000ffff0d7224 */ /* 0x000fe400078e0002 */
[----:B------:R-:W-:Y:S02]  /*287c0*/  IMAD.MOV.U32 R12, RZ, RZ, 0x2 ;  /* 0x00000002ff0c7424 */ /* 0x000fe400078e00ff */
[----:B------:R-:W-:-:S07]  /*287d0*/  IMAD.MOV.U32 R6, RZ, RZ, R14 ;  /* 0x000000ffff067224 */ /* 0x000fce00078e000e */
[----:B------:R-:W-:Y:S05]  /*287e0*/  WARPSYNC.COLLECTIVE R15, `(.L_x_10397) ;  /* 0x000000000f087348 */ /* 0x000fea0003c00000 */
[----:B------:R0:W1:Y:S02]  /*287f0*/  SHFL.IDX P6, R14, R13, R12, R11 ;  /* 0x0000000c0d0e7389 */ /* 0x00006400000c000b */
[----:B01----:R-:W-:Y:S01]  /*28800*/  ENDCOLLECTIVE ;  /* 0x000000000000791b */ /* 0x003fe20003800000 */
.L_x_10397:
[----:B------:R-:W-:-:S05]  /*28810*/  @!P1 IADD3 R6, P3, R35, R6, RZ ;  /* 0x0000000623069210 */ /* 0x000fca0007f7e0ff */
[----:B------:R-:W-:Y:S02]  /*28820*/  @!P1 IMAD.X R3, RZ, RZ, R3, P3 ;  /* 0x000000ffff039224 */ /* 0x000fe400018e0603 */
[----:B------:R-:W-:Y:S02]  /*28830*/  @!P1 IMAD.MOV.U32 R4, RZ, RZ, R6 ;  /* 0x000000ffff049224 */ /* 0x000fe400078e0006 */
[----:B------:R-:W-:Y:S02]  /*28840*/  @!P1 IMAD.MOV.U32 R5, RZ, RZ, R3 ;  /* 0x000000ffff059224 */ /* 0x000fe400078e0003 */
[C---:B------:R-:W-:Y:S01]  /*28850*/  VIADD R3, R17.reuse, 0x20 ;  /* 0x0000002011037836 */ /* 0x040fe20000000000 */
[----:B------:R-:W-:Y:S01]  /*28860*/  MOV R13, R0 ;  /* 0x00000000000d7202 */ /* 0x000fe20000000f00 */
[----:B------:R-:W-:Y:S01]  /*28870*/  VIADD R6, R17, 0x60 ;  /* 0x0000006011067836 */ /* 0x000fe20000000000 */
        /* <DEDUP_REMOVED lines=9> */
.L_x_10398:
[----:B------:R-:W-:Y:S02]  /*28910*/  IMAD.MOV.U32 R13, RZ, RZ, R2 ;  /* 0x000000ffff0d7224 */ /* 0x000fe400078e0002 */
[----:B------:R-:W-:Y:S02]  /*28920*/  IMAD.MOV.U32 R12, RZ, RZ, 0x3 ;  /* 0x00000003ff0c7424 */ /* 0x000fe400078e00ff */
[----:B------:R-:W-:-:S07]  /*28930*/  IMAD.MOV.U32 R4, RZ, RZ, R14 ;  /* 0x000000ffff047224 */ /* 0x000fce00078e000e */
[----:B------:R-:W-:Y:S05]  /*28940*/  WARPSYNC.COLLECTIVE R15, `(.L_x_10399) ;  /* 0x000000000f087348 */ /* 0x000fea0003c00000 */
[----:B------:R0:W1:Y:S02]  /*28950*/  SHFL.IDX P6, R14, R13, R12, R11 ;  /* 0x0000000c0d0e7389 */ /* 0x00006400000c000b */
[----:B01----:R-:W-:Y:S01]  /*28960*/  ENDCOLLECTIVE ;  /* 0x000000000000791b */ /* 0x003fe20003800000 */
.L_x_10399:
        /* <DEDUP_REMOVED lines=14> */
.L_x_10400:
[----:B------:R-:W-:Y:S02]  /*28a50*/  IMAD.MOV.U32 R13, RZ, RZ, R2 ;  /* 0x000000ffff0d7224 */ /* 0x000fe400078e0002 */
[----:B------:R-:W-:Y:S01]  /*28a60*/  IMAD.MOV.U32 R12, RZ, RZ, 0x4 ;  /* 0x00000004ff0c7424 */ /* 0x000fe200078e00ff */
[----:B------:R-:W-:-:S07]  /*28a70*/  MOV R4, R14 ;  /* 0x0000000e00047202 */ /* 0x000fce0000000f00 */
[----:B------:R-:W-:Y:S05]  /*28a80*/  WARPSYNC.COLLECTIVE R15, `(.L_x_10401) ;  /* 0x000000000f087348 */ /* 0x000fea0003c00000 */
[----:B------:R0:W1:Y:S02]  /*28a90*/  SHFL.IDX P6, R14, R13, R12, R11 ;  /* 0x0000000c0d0e7389 */ /* 0x00006400000c000b */
[----:B01----:R-:W-:Y:S01]  /*28aa0*/  ENDCOLLECTIVE ;  /* 0x000000000000791b */ /* 0x003fe20003800000 */
.L_x_10401:
        /* <DEDUP_REMOVED lines=14> */
.L_x_10402:
[----:B------:R-:W-:Y:S02]  /*28b90*/  IMAD.MOV.U32 R13, RZ, RZ, R2 ;  /* 0x000000ffff0d7224 */ /* 0x000fe400078e0002 */
[----:B------:R-:W-:Y:S02]  /*28ba0*/  IMAD.MOV.U32 R12, RZ, RZ, 0x5 ;  /* 0x00000005ff0c7424 */ /* 0x000fe400078e00ff */
[----:B------:R-:W-:-:S07]  /*28bb0*/  IMAD.MOV.U32 R4, RZ, RZ, R14 ;  /* 0x000000ffff047224 */ /* 0x000fce00078e000e */
[----:B------:R-:W-:Y:S05]  /*28bc0*/  WARPSYNC.COLLECTIVE R15, `(.L_x_10403) ;  /* 0x000000000f087348 */ /* 0x000fea0003c00000 */
[----:B------:R0:W1:Y:S02]  /*28bd0*/  SHFL.IDX P6, R14, R13, R12, R11 ;  /* 0x0000000c0d0e7389 */ /* 0x00006400000c000b */
[----:B01----:R-:W-:Y:S01]  /*28be0*/  ENDCOLLECTIVE ;  /* 0x000000000000791b */ /* 0x003fe20003800000 */
.L_x_10403:
[----:B------:R-:W-:-:S04]  /*28bf0*/  @!P1 IADD3 R4, P2, R35, R4, RZ ;  /* 0x0000000423049210 */ /* 0x000fc80007f5e0ff */
[----:B------:R-:W-:-:S05]  /*28c00*/  @!P1 IADD3.X R3, RZ, R3, RZ, P2, !PT ;  /* 0x00000003ff039210 */ /* 0x000fca00017fe4ff */
        /* <DEDUP_REMOVED lines=12> */
.L_x_10404:
[----:B------:R-:W-:Y:S02]  /*28cd0*/  IMAD.MOV.U32 R13, RZ, RZ, R2 ;  /* 0x000000ffff0d7224 */ /* 0x000fe400078e0002 */
[----:B------:R-:W-:Y:S02]  /*28ce0*/  IMAD.MOV.U32 R12, RZ, RZ, 0x6 ;  /* 0x00000006ff0c7424 */ /* 0x000fe400078e00ff */
[----:B------:R-:W-:-:S07]  /*28cf0*/  IMAD.MOV.U32 R4, RZ, RZ, R14 ;  /* 0x000000ffff047224 */ /* 0x000fce00078e000e */
[----:B------:R-:W-:Y:S05]  /*28d00*/  WARPSYNC.COLLECTIVE R15, `(.L_x_10405) ;  /* 0x000000000f087348 */ /* 0x000fea0003c00000 */
[----:B------:R0:W1:Y:S02]  /*28d10*/  SHFL.IDX P6, R14, R13, R12, R11 ;  /* 0x0000000c0d0e7389 */ /* 0x00006400000c000b */
[----:B01----:R-:W-:Y:S01]  /*28d20*/  ENDCOLLECTIVE ;  /* 0x000000000000791b */ /* 0x003fe20003800000 */
.L_x_10405:
[----:B------:R-:W-:-:S05]  /*28d30*/  @!P1 IADD3 R4, P2, R35, R4, RZ ;  /* 0x0000000423049210 */ /* 0x000fca0007f5e0ff */
[----:B------:R-:W-:Y:S01]  /*28d40*/  @!P1 IMAD.X R3, RZ, RZ, R3, P2 ;  /* 0x000000ffff039224 */ /* 0x000fe200010e0603 */
[----:B------:R-:W-:-:S04]  /*28d50*/  ISETP.GE.AND P2, PT, R6, R33, PT ;  /* 0x000000210600720c */ /* 0x000fc80003f46270 */
[----:B------:R-:W-:Y:S01]  /*28d60*/  @!P1 MOV R5, R3 ;  /* 0x0000000300059202 */ /* 0x000fe20000000f00 */
[----:B------:R-:W-:-:S04]  /*28d70*/  IMAD.MOV.U32 R13, RZ, RZ, R0 ;  /* 0x000000ffff0d7224 */ /* 0x000fc800078e0000 */
        /* <DEDUP_REMOVED lines=8> */
.L_x_10406:
[----:B------:R-:W-:Y:S01]  /*28e00*/  MOV R13, R2 ;  /* 0x00000002000d7202 */ /* 0x000fe20000000f00 */
[----:B------:R-:W-:Y:S02]  /*28e10*/  IMAD.MOV.U32 R12, RZ, RZ, 0x7 ;  /* 0x00000007ff0c7424 */ /* 0x000fe400078e00ff */
[----:B------:R-:W-:-:S07]  /*28e20*/  IMAD.MOV.U32 R4, RZ, RZ, R14 ;  /* 0x000000ffff047224 */ /* 0x000fce00078e000e */
[----:B------:R-:W-:Y:S05]  /*28e30*/  WARPSYNC.COLLECTIVE R15, `(.L_x_10407) ;  /* 0x000000000f087348 */ /* 0x000fea0003c00000 */
[----:B------:R0:W1:Y:S02]  /*28e40*/  SHFL.IDX P6, R14, R13, R12, R11 ;  /* 0x0000000c0d0e7389 */ /* 0x00006400000c000b */
[----:B01----:R-:W-:Y:S01]  /*28e50*/  ENDCOLLECTIVE ;  /* 0x000000000000791b */ /* 0x003fe20003800000 */
.L_x_10407:
        /* <DEDUP_REMOVED lines=12> */
.L_x_10408:
[----:B------:R-:W-:Y:S01]  /*28f20*/  IMAD.MOV.U32 R0, RZ, RZ, R14 ;  /* 0x000000ffff007224 */ /* 0x000fe200078e000e */
[----:B------:R-:W-:Y:S06]  /*28f30*/  BRA `(.L_x_10409) ;  /* 0xffffff7400c07947 */ /* 0x000fec000383ffff */
.L_x_10159:
[----:B0-----:R0:W1:Y:S02]  /*28f40*/  SYNCS.PHASECHK.TRANS64.TRYWAIT P0, [R22+URZ+0x22820], R0 ;  /* 0x02282000160075a7 */ /* 0x001064000800017f */
[----:B-1----:R-:W-:Y:S05]  /*28f50*/  @!P0 NANOSLEEP.SYNCS 0x989680 ;  /* 0x009896800000895d */ /* 0x002fea0003900000 */
[----:B------:R-:W1:Y:S02]  /*28f60*/  @!P0 SYNCS.PHASECHK.TRANS64 P0, [R22+URZ+0x22820], R0 ;  /* 0x02282000160085a7 */ /* 0x000e64000800007f */
[----:B-1----:R-:W-:Y:S05]  /*28f70*/  @!P0 BRA `(.L_x_10159) ;  /* 0xfffffffc00f08947 */ /* 0x002fea000383ffff */
[----:B------:R-:W-:Y:S05]  /*28f80*/  BRA `(.L_x_10410) ;  /* 0xffffff78001c7947 */ /* 0x000fea000383ffff */
.L_x_10163:
[----:B0-----:R0:W1:Y:S02]  /*28f90*/  SYNCS.PHASECHK.TRANS64.TRYWAIT P0, [R0+URZ+0x22880], R33 ;  /* 0x02288021000075a7 */ /* 0x001064000800017f */
[----:B-1----:R-:W-:Y:S05]  /*28fa0*/  @!P0 NANOSLEEP.SYNCS 0x989680 ;  /* 0x009896800000895d */ /* 0x002fea0003900000 */
[----:B------:R-:W1:Y:S02]  /*28fb0*/  @!P0 SYNCS.PHASECHK.TRANS64 P0, [R0+URZ+0x22880], R33 ;  /* 0x02288021000085a7 */ /* 0x000e64000800007f */
[----:B-1----:R-:W-:Y:S05]  /*28fc0*/  @!P0 BRA `(.L_x_10163) ;  /* 0xfffffffc00f08947 */ /* 0x002fea000383ffff */
[----:B------:R-:W-:Y:S05]  /*28fd0*/  BRA `(.L_x_10411) ;  /* 0xffffff7c00447947 */ /* 0x000fea000383ffff */
.L_x_10164:
        /* <DEDUP_REMOVED lines=8> */
.L_x_10413:
[----:B------:R-:W-:Y:S05]  /*29060*/  BSYNC B0 ;  /* 0x0000000000007941 */ /* 0x000fea0003800000 */
.L_x_10412:
[----:B------:R-:W-:Y:S01]  /*29070*/  IMAD.MOV.U32 R13, RZ, RZ, R9 ;  /* 0x000000ffff0d7224 */ /* 0x000fe200078e0009 */
[----:B------:R-:W-:Y:S01]  /*29080*/  MOV R3, R14 ;  /* 0x0000000e00037202 */ /* 0x000fe20000000f00 */
[----:B------:R-:W-:Y:S02]  /*29090*/  IMAD.MOV.U32 R12, RZ, RZ, RZ ;  /* 0x000000ffff0c7224 */ /* 0x000fe400078e00ff */
[----:B------:R-:W-:Y:S02]  /*290a0*/  IMAD.MOV.U32 R11, RZ, RZ, 0x181f ;  /* 0x0000181fff0b7424 */ /* 0x000fe400078e00ff */
[----:B------:R-:W-:Y:S02]  /*290b0*/  IMAD.MOV.U32 R15, RZ, RZ, -0x1 ;  /* 0xffffffffff0f7424 */ /* 0x000fe400078e00ff */
[----:B------:R-:W-:-:S07]  /*290c0*/  IMAD.IADD R6, R22, 0x1, R6 ;  /* 0x0000000116067824 */ /* 0x000fce00078e0206 */
[----:B------:R-:W-:Y:S05]  /*290d0*/  WARPSYNC.COLLECTIVE R15, `(.L_x_10414) ;  /* 0x000000000f087348 */ /* 0x000fea0003c00000 */
[----:B------:R0:W1:Y:S02]  /*290e0*/  SHFL.IDX P6, R14, R13, R12, R11 ;  /* 0x0000000c0d0e7389 */ /* 0x00006400000c000b */
[----:B01----:R-:W-:Y:S01]  /*290f0*/  ENDCOLLECTIVE ;  /* 0x000000000000791b */ /* 0x003fe20003800000 */
.L_x_10414:
[----:B------:R-:W-:Y:S01]  /*29100*/  IMAD.MOV.U32 R13, RZ, RZ, R20 ;  /* 0x000000ffff0d7224 */ /* 0x000fe200078e0014 */
[----:B------:R-:W-:Y:S01]  /*29110*/  MOV R12, 0x1 ;  /* 0x00000001000c7802 */ /* 0x000fe20000000f00 */
[----:B------:R-:W-:-:S07]  /*29120*/  IMAD.MOV.U32 R2, RZ, RZ, R14 ;  /* 0x000000ffff027224 */ /* 0x000fce00078e000e */
[----:B------:R-:W-:Y:S05]  /*29130*/  WARPSYNC.COLLECTIVE R15, `(.L_x_10415) ;  /* 0x000000000f087348 */ /* 0x000fea0003c00000 */
[----:B------:R0:W1:Y:S02]  /*29140*/  SHFL.IDX P6, R14, R13, R12, R11 ;  /* 0x0000000c0d0e7389 */ /* 0x00006400000c000b */
[----:B01----:R-:W-:Y:S01]  /*29150*/  ENDCOLLECTIVE ;  /* 0x000000000000791b */ /* 0x003fe20003800000 */
.L_x_10415:
        /* <DEDUP_REMOVED lines=11> */
.L_x_10416:
        /* <DEDUP_REMOVED lines=9> */
.L_x_10417:
[----:B------:R-:W-:Y:S01]  /*292a0*/  @!PT LDS RZ, [RZ] ;  /* 0x00000000fffff984 */ /* 0x000fe20000000800 */
[----:B------:R-:W-:Y:S01]  /*292b0*/  @!PT LDS RZ, [RZ] ;  /* 0x00000000fffff984 */ /* 0x000fe20000000800 */
[----:B------:R-:W-:Y:S01]  /*292c0*/  @!PT LDS RZ, [RZ] ;  /* 0x00000000fffff984 */ /* 0x000fe20000000800 */
[----:B------:R0:W-:Y:S01]  /*292d0*/  LDGSTS.E.BYPASS.LTC128B.128 [R6+0xac00], desc[UR60][R2.64], !P2 ;  /* 0x0ac0000002067fae */ /* 0x0001e2000d101d7c */
[----:B------:R-:W-:Y:S01]  /*292e0*/  MOV R13, R9 ;  /* 0x00000009000d7202 */ /* 0x000fe20000000f00 */
[----:B0-----:R-:W-:-:S07]  /*292f0*/  IMAD.MOV.U32 R3, RZ, RZ, R14 ;  /* 0x000000ffff037224 */ /* 0x001fce00078e000e */
[----:B------:R-:W-:Y:S05]  /*29300*/  WARPSYNC.COLLECTIVE R15, `(.L_x_10418) ;  /* 0x000000000f087348 */ /* 0x000fea0003c00000 */
[----:B------:R0:W1:Y:S02]  /*29310*/  SHFL.IDX P6, R14, R13, R12, R11 ;  /* 0x0000000c0d0e7389 */ /* 0x00006400000c000b */
[----:B01----:R-:W-:Y:S01]  /*29320*/  ENDCOLLECTIVE ;  /* 0x000000000000791b */ /* 0x003fe20003800000 */
.L_x_10418:
[----:B------:R-:W-:Y:S02]  /*29330*/  IMAD.MOV.U32 R13, RZ, RZ, R20 ;  /* 0x000000ffff0d7224 */ /* 0x000fe400078e0014 */
[----:B------:R-:W-:Y:S02]  /*29340*/  IMAD.MOV.U32 R12, RZ, RZ, 0x3 ;  /* 0x00000003ff0c7424 */ /* 0x000fe400078e00ff */
[----:B------:R-:W-:-:S07]  /*29350*/  IMAD.MOV.U32 R2, RZ, RZ, R14 ;  /* 0x000000ffff027224 */ /* 0x000fce00078e000e */
[----:B------:R-:W-:Y:S05]  /*29360*/  WARPSYNC.COLLECTIVE R15, `(.L_x_10419) ;  /* 0x000000000f087348 */ /* 0x000fea0003c00000 */
[----:B------:R0:W1:Y:S02]  /*29370*/  SHFL.IDX P6, R14, R13, R12, R11 ;  /* 0x0000000c0d0e7389 */ /* 0x00006400000c000b */
[----:B01----:R-:W-:Y:S01]  /*29380*/  ENDCOLLECTIVE ;  /* 0x000000000000791b */ /* 0x003fe20003800000 */
.L_x_10419:
        /* <DEDUP_REMOVED lines=11> */
.L_x_10420:
[----:B------:R-:W-:Y:S01]  /*29440*/  MOV R13, R20 ;  /* 0x00000014000d7202 */ /* 0x000fe20000000f00 */
[----:B------:R-:W-:Y:S02]  /*29450*/  IMAD.MOV.U32 R12, RZ, RZ, 0x4 ;  /* 0x00000004ff0c7424 */ /* 0x000fe400078e00ff */
[----:B------:R-:W-:-:S07]  /*29460*/  IMAD.MOV.U32 R2, RZ, RZ, R14 ;  /* 0x000000ffff027224 */ /* 0x000fce00078e000e */
[----:B------:R-:W-:Y:S05]  /*29470*/  WARPSYNC.COLLECTIVE R15, `(.L_x_10421) ;  /* 0x000000000f087348 */ /* 0x000fea0003c00000 */
[----:B------:R0:W1:Y:S02]  /*29480*/  SHFL.IDX P6, R14, R13, R12, R11 ;  /* 0x0000000c0d0e7389 */ /* 0x00006400000c000b */
[----:B01----:R-:W-:Y:S01]  /*29490*/  ENDCOLLECTIVE ;  /* 0x000000000000791b */ /* 0x003fe20003800000 */
.L_x_10421:
        /* <DEDUP_REMOVED lines=11> */
.L_x_10422:
[----:B------:R-:W-:Y:S02]  /*29550*/  IMAD.MOV.U32 R13, RZ, RZ, R20 ;  /* 0x000000ffff0d7224 */ /* 0x000fe400078e0014 */
[----:B------:R-:W-:Y:S02]  /*29560*/  IMAD.MOV.U32 R12, RZ, RZ, 0x5 ;  /* 0x00000005ff0c7424 */ /* 0x000fe400078e00ff */
[----:B------:R-:W-:-:S07]  /*29570*/  IMAD.MOV.U32 R2, RZ, RZ, R14 ;  /* 0x000000ffff027224 */ /* 0x000fce00078e000e */
[----:B------:R-:W-:Y:S05]  /*29580*/  WARPSYNC.COLLECTIVE R15, `(.L_x_10423) ;  /* 0x000000000f087348 */ /* 0x000fea0003c00000 */
[----:B------:R0:W1:Y:S02]  /*29590*/  SHFL.IDX P6, R14, R13, R12, R11 ;  /* 0x0000000c0d0e7389 */ /* 0x00006400000c000b */
[----:B01----:R-:W-:Y:S01]  /*295a0*/  ENDCOLLECTIVE ;  /* 0x000000000000791b */ /* 0x003fe20003800000 */
.L_x_10423:
[----:B------:R-:W-:-:S05]  /*295b0*/  IADD3 R2, P0, R35, R2, RZ ;  /* 0x0000000223027210 */ /* 0x000fca0007f1e0ff */
[----:B------:R-:W-:-:S05]  /*295c0*/  IMAD.X R3, RZ, RZ, R3, P0 ;  /* 0x000000ffff037224 */ /* 0x000fca00000e0603 */
        /* <DEDUP_REMOVED lines=9> */
.L_x_10424:
[----:B------:R-:W-:Y:S02]  /*29660*/  IMAD.MOV.U32 R13, RZ, RZ, R20 ;  /* 0x000000ffff0d7224 */ /* 0x000fe400078e0014 */
[----:B------:R-:W-:Y:S02]  /*29670*/  IMAD.MOV.U32 R12, RZ, RZ, 0x6 ;  /* 0x00000006ff0c7424 */ /* 0x000fe400078e00ff */
[----:B------:R-:W-:-:S07]  /*29680*/  IMAD.MOV.U32 R2, RZ, RZ, R14 ;  /* 0x000000ffff027224 */ /* 0x000fce00078e000e */
[----:B------:R-:W-:Y:S05]  /*29690*/  WARPSYNC.COLLECTIVE R15, `(.L_x_10425) ;  /* 0x000000000f087348 */ /* 0x000fea0003c00000 */
[----:B------:R0:W1:Y:S02]  /*296a0*/  SHFL.IDX P6, R14, R13, R12, R11 ;  /* 0x0000000c0d0e7389 */ /* 0x00006400000c000b */
[----:B01----:R-:W-:Y:S01]  /*296b0*/  ENDCOLLECTIVE ;  /* 0x000000000000791b */ /* 0x003fe20003800000 */
.L_x_10425:
        /* <DEDUP_REMOVED lines=11> */
.L_x_10426:
[----:B------:R-:W-:Y:S01]  /*29770*/  IMAD.MOV.U32 R13, RZ, RZ, R20 ;  /* 0x000000ffff0d7224 */ /* 0x000fe200078e0014 */
[----:B------:R-:W-:Y:S01]  /*29780*/  MOV R12, 0x7 ;  /* 0x00000007000c7802 */ /* 0x000fe20000000f00 */
[----:B------:R-:W-:-:S07]  /*29790*/  IMAD.MOV.U32 R2, RZ, RZ, R14 ;  /* 0x000000ffff027224 */ /* 0x000fce00078e000e */
[----:B------:R-:W-:Y:S05]  /*297a0*/  WARPSYNC.COLLECTIVE R15, `(.L_x_10427) ;  /* 0x000000000f087348 */ /* 0x000fea0003c00000 */
[----:B------:R0:W1:Y:S02]  /*297b0*/  SHFL.IDX P6, R14, R13, R12, R11 ;  /* 0x0000000c0d0e7389 */ /* 0x00006400000c000b */
[----:B01----:R-:W-:Y:S01]  /*297c0*/  ENDCOLLECTIVE ;  /* 0x000000000000791b */ /* 0x003fe20003800000 */
.L_x_10427:
        /* <DEDUP_REMOVED lines=11> */
.L_x_10428:
        /* <DEDUP_REMOVED lines=9> */
.L_x_10429:
        /* <DEDUP_REMOVED lines=9> */
.L_x_10430:
        /* <DEDUP_REMOVED lines=8> */
.L_x_10431:
        /* <DEDUP_REMOVED lines=9> */
.L_x_10432:
[----:B------:R-:W-:Y:S01]  /*29ab0*/  IMAD.MOV.U32 R2, RZ, RZ, R14 ;  /* 0x000000ffff027224 */ /* 0x000fe200078e000e */
[----:B------:R-:W-:Y:S06]  /*29ac0*/  BRA `(.L_x_10433) ;  /* 0xffffff7400e07947 */ /* 0x000fec000383ffff */
.L_x_10169:
[----:B---3--:R3:W4:Y:S02]  /*29ad0*/  SYNCS.PHASECHK.TRANS64.TRYWAIT P0, [R0+URZ+0x22840], R33 ;  /* 0x02284021000075a7 */ /* 0x008724000800017f */
[----:B----4-:R-:W-:Y:S05]  /*29ae0*/  @!P0 NANOSLEEP.SYNCS 0x989680 ;  /* 0x009896800000895d */ /* 0x010fea0003900000 */
[----:B------:R-:W4:Y:S02]  /*29af0*/  @!P0 SYNCS.PHASECHK.TRANS64 P0, [R0+URZ+0x22840], R33 ;  /* 0x02284021000085a7 */ /* 0x000f24000800007f */
[----:B----4-:R-:W-:Y:S05]  /*29b00*/  @!P0 BRA `(.L_x_10169) ;  /* 0xfffffffc00f08947 */ /* 0x010fea000383ffff */
[----:B------:R-:W-:Y:S05]  /*29b10*/  BRA `(.L_x_10434) ;  /* 0xffffff7800307947 */ /* 0x000fea000383ffff */
.L_x_10170:
[----:B------:R-:W-:Y:S01]  /*29b20*/  BSSY B0, `(.L_x_10435) ;  /* 0x0000008000007945 */ /* 0x000fe20003800000 */
[----:B------:R-:W-:Y:S01]  /*29b30*/  MOV R13, R5 ;  /* 0x00000005000d7202 */ /* 0x000fe20000000f00 */
[----:B------:R-:W-:Y:S02]  /*29b40*/  IMAD.MOV.U32 R12, RZ, RZ, RZ ;  /* 0x000000ffff0c7224 */ /* 0x000fe400078e00ff */
[----:B------:R-:W-:Y:S02]  /*29b50*/  IMAD.MOV.U32 R11, RZ, RZ, 0x181f ;  /* 0x0000181fff0b7424 */ /* 0x000fe400078e00ff */
[----:B------:R-:W-:-:S07]  /*29b60*/  IMAD.MOV.U32 R15, RZ, RZ, -0x1 ;  /* 0xffffffffff0f7424 */ /* 0x000fce00078e00ff */
[----:B0-23--:R-:W-:Y:S05]  /*29b70*/  WARPSYNC.COLLECTIVE R15, `(.L_x_10436) ;  /* 0x000000000f087348 */ /* 0x00dfea0003c00000 */
[----:B------:R1:W4:Y:S02]  /*29b80*/  SHFL.IDX P6, R14, R13, R12, R11 ;  /* 0x0000000c0d0e7389 */ /* 0x00032400000c000b */
[----:B01234-:R-:W-:Y:S01]  /*29b90*/  ENDCOLLECTIVE ;  /* 0x000000000000791b */ /* 0x01ffe20003800000 */
.L_x_10436:
[----:B------:R-:W-:Y:S05]  /*29ba0*/  BSYNC B0 ;  /* 0x0000000000007941 */ /* 0x000fea0003800000 */
.L_x_10435:
        /* <DEDUP_REMOVED lines=8> */
.L_x_10437:
[----:B------:R-:W-:Y:S02]  /*29c30*/  IMAD.MOV.U32 R13, RZ, RZ, R5 ;  /* 0x000000ffff0d7224 */ /* 0x000fe400078e0005 */
[----:B------:R-:W-:Y:S01]  /*29c40*/  IMAD.MOV.U32 R12, RZ, RZ, 0x1 ;  /* 0x00000001ff0c7424 */ /* 0x000fe200078e00ff */
[----:B------:R-:W-:-:S07]  /*29c50*/  MOV R2, R14 ;  /* 0x0000000e00027202 */ /* 0x000fce0000000f00 */
[----:B------:R-:W-:Y:S05]  /*29c60*/  WARPSYNC.COLLECTIVE R15, `(.L_x_10438) ;  /* 0x000000000f087348 */ /* 0x000fea0003c00000 */
[----:B------:R0:W1:Y:S02]  /*29c70*/  SHFL.IDX P6, R14, R13, R12, R11 ;  /* 0x0000000c0d0e7389 */ /* 0x00006400000c000b */
[----:B01----:R-:W-:Y:S01]  /*29c80*/  ENDCOLLECTIVE ;  /* 0x000000000000791b */ /* 0x003fe20003800000 */
.L_x_10438:
        /* <DEDUP_REMOVED lines=11> */
.L_x_10439:
[----:B------:R-:W-:Y:S01]  /*29d40*/  IMAD.MOV.U32 R13, RZ, RZ, R5 ;  /* 0x000000ffff0d7224 */ /* 0x000fe200078e0005 */
[----:B------:R-:W-:Y:S01]  /*29d50*/  MOV R12, 0x2 ;  /* 0x00000002000c7802 */ /* 0x000fe20000000f00 */
[----:B------:R-:W-:-:S07]  /*29d60*/  IMAD.MOV.U32 R10, RZ, RZ, R14 ;  /* 0x000000ffff0a7224 */ /* 0x000fce00078e000e */
[----:B------:R-:W-:Y:S05]  /*29d70*/  WARPSYNC.COLLECTIVE R15, `(.L_x_10440) ;  /* 0x000000000f087348 */ /* 0x000fea0003c00000 */
[----:B------:R0:W1:Y:S02]  /*29d80*/  SHFL.IDX P6, R14, R13, R12, R11 ;  /* 0x0000000c0d0e7389 */ /* 0x00006400000c000b */
[----:B01----:R-:W-:Y:S01]  /*29d90*/  ENDCOLLECTIVE ;  /* 0x000000000000791b */ /* 0x003fe20003800000 */
.L_x_10440:
        /* <DEDUP_REMOVED lines=11> */
.L_x_10441:
[----:B------:R-:W-:Y:S02]  /*29e50*/  IMAD.MOV.U32 R13, RZ, RZ, R5 ;  /* 0x000000ffff0d7224 */ /* 0x000fe400078e0005 */
[----:B------:R-:W-:Y:S02]  /*29e60*/  IMAD.MOV.U32 R12, RZ, RZ, 0x3 ;  /* 0x00000003ff0c7424 */ /* 0x000fe400078e00ff */
[----:B------:R-:W-:-:S07]  /*29e70*/  IMAD.MOV.U32 R2, RZ, RZ, R14 ;  /* 0x000000ffff027224 */ /* 0x000fce00078e000e */
[----:B------:R-:W-:Y:S05]  /*29e80*/  WARPSYNC.COLLECTIVE R15, `(.L_x_10442) ;  /* 0x000000000f087348 */ /* 0x000fea0003c00000 */
[----:B------:R0:W1:Y:S02]  /*29e90*/  SHFL.IDX P6, R14, R13, R12, R11 ;  /* 0x0000000c0d0e7389 */ /* 0x00006400000c000b */
[----:B01----:R-:W-:Y:S01]  /*29ea0*/  ENDCOLLECTIVE ;  /* 0x000000000000791b */ /* 0x003fe20003800000 */
.L_x_10442:
        /* <DEDUP_REMOVED lines=11> */
.L_x_10443:
[----:B------:R-:W-:Y:S02]  /*29f60*/  IMAD.MOV.U32 R13, RZ, RZ, R5 ;  /* 0x000000ffff0d7224 */ /* 0x000fe400078e0005 */
[----:B------:R-:W-:Y:S01]  /*29f70*/  IMAD.MOV.U32 R12, RZ, RZ, 0x4 ;  /* 0x00000004ff0c7424 */ /* 0x000fe200078e00ff */
[----:B------:R-:W-:-:S07]  /*29f80*/  MOV R2, R14 ;  /* 0x0000000e00027202 */ /* 0x000fce0000000f00 */
[----:B------:R-:W-:Y:S05]  /*29f90*/  WARPSYNC.COLLECTIVE R15, `(.L_x_10444) ;  /* 0x000000000f087348 */ /* 0x000fea0003c00000 */
[----:B------:R0:W1:Y:S02]  /*29fa0*/  SHFL.IDX P6, R14, R13, R12, R11 ;  /* 0x0000000c0d0e7389 */ /* 0x00006400000c000b */
[----:B01----:R-:W-:Y:S01]  /*29fb0*/  ENDCOLLECTIVE ;  /* 0x000000000000791b */ /* 0x003fe20003800000 */
.L_x_10444:
        /* <DEDUP_REMOVED lines=11> */
.L_x_10445:
[----:B------:R-:W-:Y:S01]  /*2a070*/  IMAD.MOV.U32 R13, RZ, RZ, R5 ;  /* 0x000000ffff0d7224 */ /* 0x000fe200078e0005 */
[----:B------:R-:W-:Y:S01]  /*2a080*/  MOV R12, 0x5 ;  /* 0x00000005000c7802 */ /* 0x000fe20000000f00 */
[----:B------:R-:W-:-:S07]  /*2a090*/  IMAD.MOV.U32 R2, RZ, RZ, R14 ;  /* 0x000000ffff027224 */ /* 0x000fce00078e000e */
[----:B------:R-:W-:Y:S05]  /*2a0a0*/  WARPSYNC.COLLECTIVE R15, `(.L_x_10446) ;  /* 0x000000000f087348 */ /* 0x000fea0003c00000 */
[----:B------:R0:W1:Y:S02]  /*2a0b0*/  SHFL.IDX P6, R14, R13, R12, R11 ;  /* 0x0000000c0d0e7389 */ /* 0x00006400000c000b */
[----:B01----:R-:W-:Y:S01]  /*2a0c0*/  ENDCOLLECTIVE ;  /* 0x000000000000791b */ /* 0x003fe20003800000 */
.L_x_10446:
        /* <DEDUP_REMOVED lines=11> */
.L_x_10447:
[----:B------:R-:W-:Y:S02]  /*2a180*/  IMAD.MOV.U32 R13, RZ, RZ, R5 ;  /* 0x000000ffff0d7224 */ /* 0x000fe400078e0005 */
[----:B------:R-:W-:Y:S02]  /*2a190*/  IMAD.MOV.U32 R12, RZ, RZ, 0x6 ;  /* 0x00000006ff0c7424 */ /* 0x000fe400078e00ff */
[----:B------:R-:W-:-:S07]  /*2a1a0*/  IMAD.MOV.U32 R2, RZ, RZ, R14 ;  /* 0x000000ffff027224 */ /* 0x000fce00078e000e */
[----:B------:R-:W-:Y:S05]  /*2a1b0*/  WARPSYNC.COLLECTIVE R15, `(.L_x_10448) ;  /* 0x000000000f087348 */ /* 0x000fea0003c00000 */
[----:B------:R0:W1:Y:S02]  /*2a1c0*/  SHFL.IDX P6, R14, R13, R12, R11 ;  /* 0x0000000c0d0e7389 */ /* 0x00006400000c000b */
[----:B01----:R-:W-:Y:S01]  /*2a1d0*/  ENDCOLLECTIVE ;  /* 0x000000000000791b */ /* 0x003fe20003800000 */
.L_x_10448:
        /* <DEDUP_REMOVED lines=11> */
.L_x_10449:
[----:B------:R-:W-:Y:S02]  /*2a290*/  IMAD.MOV.U32 R13, RZ, RZ, R5 ;  /* 0x000000ffff0d7224 */ /* 0x000fe400078e0005 */
[----:B------:R-:W-:Y:S01]  /*2a2a0*/  IMAD.MOV.U32 R12, RZ, RZ, 0x7 ;  /* 0x00000007ff0c7424 */ /* 0x000fe200078e00ff */
[----:B------:R-:W-:-:S07]  /*2a2b0*/  MOV R2, R14 ;  /* 0x0000000e00027202 */ /* 0x000fce0000000f00 */
[----:B------:R-:W-:Y:S05]  /*2a2c0*/  WARPSYNC.COLLECTIVE R15, `(.L_x_10450) ;  /* 0x000000000f087348 */ /* 0x000fea0003c00000 */
[----:B------:R0:W1:Y:S02]  /*2a2d0*/  SHFL.IDX P6, R14, R13, R12, R11 ;  /* 0x0000000c0d0e7389 */ /* 0x00006400000c000b */
[----:B01----:R-:W-:Y:S01]  /*2a2e0*/  ENDCOLLECTIVE ;  /* 0x000000000000791b */ /* 0x003fe20003800000 */
.L_x_10450:
        /* <DEDUP_REMOVED lines=11> */
.L_x_10451:
[----:B------:R-:W-:Y:S01]  /*2a3a0*/  IMAD.MOV.U32 R13, RZ, RZ, R8 ;  /* 0x000000ffff0d7224 */ /* 0x000fe200078e0008 */
[----:B------:R-:W-:Y:S01]  /*2a3b0*/  MOV R12, RZ ;  /* 0x000000ff000c7202 */ /* 0x000fe20000000f00 */
[----:B------:R-:W-:-:S07]  /*2a3c0*/  IMAD.MOV.U32 R10, RZ, RZ, R14 ;  /* 0x000000ffff0a7224 */ /* 0x000fce00078e000e */
[----:B------:R-:W-:Y:S05]  /*2a3d0*/  WARPSYNC.COLLECTIVE R15, `(.L_x_10452) ;  /* 0x000000000f087348 */ /* 0x000fea0003c00000 */
[----:B------:R0:W1:Y:S02]  /*2a3e0*/  SHFL.IDX P6, R14, R13, R12, R11 ;  /* 0x0000000c0d0e7389 */ /* 0x00006400000c000b */
[----:B01----:R-:W-:Y:S01]  /*2a3f0*/  ENDCOLLECTIVE ;  /* 0x000000000000791b */ /* 0x003fe20003800000 */
.L_x_10452:
        /* <DEDUP_REMOVED lines=11> */
.L_x_10453:
[----:B------:R-:W-:Y:S02]  /*2a4b0*/  IMAD.MOV.U32 R13, RZ, RZ, R8 ;  /* 0x000000ffff0d7224 */ /* 0x000fe400078e0008 */
[----:B------:R-:W-:Y:S02]  /*2a4c0*/  IMAD.MOV.U32 R12, RZ, RZ, 0x1 ;  /* 0x00000001ff0c7424 */ /* 0x000fe400078e00ff */
[----:B------:R-:W-:-:S07]  /*2a4d0*/  IMAD.MOV.U32 R5, RZ, RZ, R14 ;  /* 0x000000ffff057224 */ /* 0x000fce00078e000e */
[----:B------:R-:W-:Y:S05]  /*2a4e0*/  WARPSYNC.COLLECTIVE R15, `(.L_x_10454) ;  /* 0x000000000f087348 */ /* 0x000fea0003c00000 */
[----:B------:R0:W1:Y:S02]  /*2a4f0*/  SHFL.IDX P6, R14, R13, R12, R11 ;  /* 0x0000000c0d0e7389 */ /* 0x00006400000c000b */
[----:B01----:R-:W-:Y:S01]  /*2a500*/  ENDCOLLECTIVE ;  /* 0x000000000000791b */ /* 0x003fe20003800000 */
.L_x_10454:
        /* <DEDUP_REMOVED lines=11> */
.L_x_10455:
[----:B------:R-:W-:Y:S01]  /*2a5c0*/  MOV R2, R14 ;  /* 0x0000000e00027202 */ /* 0x000fe20000000f00 */
[----:B------:R-:W-:Y:S06]  /*2a5d0*/  BRA `(.L_x_10456) ;  /* 0xffffff7000c87947 */ /* 0x000fec000383ffff */
.L_x_10175:
[----:B-1----:R1:W2:Y:S02]  /*2a5e0*/  SYNCS.PHASECHK.TRANS64.TRYWAIT P2, [R0+URZ+0x22870], R2 ;  /* 0x02287002000075a7 */ /* 0x0022a4000804017f */
[----:B--2---:R-:W-:Y:S05]  /*2a5f0*/  @!P2 NANOSLEEP.SYNCS 0x989680 ;  /* 0x009896800000a95d */ /* 0x004fea0003900000 */
[----:B------:R-:W2:Y:S02]  /*2a600*/  @!P2 SYNCS.PHASECHK.TRANS64 P2, [R0+URZ+0x22870], R2 ;  /* 0x022870020000a5a7 */ /* 0x000ea4000804007f */
[----:B--2---:R-:W-:Y:S05]  /*2a610*/  @!P2 BRA `(.L_x_10175) ;  /* 0xfffffffc00f0a947 */ /* 0x004fea000383ffff */
[----:B------:R-:W-:Y:S05]  /*2a620*/  BRA `(.L_x_10457) ;  /* 0xffffff74002c7947 */ /* 0x000fea000383ffff */
.L_x_10177:
[----:B-1----:R1:W2:Y:S02]  /*2a630*/  SYNCS.PHASECHK.TRANS64.TRYWAIT P2, [R0+URZ+0x22860], R3 ;  /* 0x02286003000075a7 */ /* 0x0022a4000804017f */
[----:B--2---:R-:W-:Y:S05]  /*2a640*/  @!P2 NANOSLEEP.SYNCS 0x989680 ;  /* 0x009896800000a95d */ /* 0x004fea0003900000 */
[----:B------:R-:W2:Y:S02]  /*2a650*/  @!P2 SYNCS.PHASECHK.TRANS64 P2, [R0+URZ+0x22860], R3 ;  /* 0x022860030000a5a7 */ /* 0x000ea4000804007f */
[----:B--2---:R-:W-:Y:S05]  /*2a660*/  @!P2 BRA `(.L_x_10177) ;  /* 0xfffffffc00f0a947 */ /* 0x004fea000383ffff */
[----:B------:R-:W-:Y:S05]  /*2a670*/  BRA `(.L_x_10458) ;  /* 0xffffff74003c7947 */ /* 0x000fea000383ffff */
.L_x_10185:
[----:B0-----:R0:W1:Y:S02]  /*2a680*/  SYNCS.PHASECHK.TRANS64.TRYWAIT P1, [R0+URZ+0x22870], R3 ;  /* 0x02287003000075a7 */ /* 0x001064000802017f */
[----:B-1----:R-:W-:Y:S05]  /*2a690*/  @!P1 NANOSLEEP.SYNCS 0x989680 ;  /* 0x009896800000995d */ /* 0x002fea0003900000 */
[----:B------:R-:W1:Y:S02]  /*2a6a0*/  @!P1 SYNCS.PHASECHK.TRANS64 P1, [R0+URZ+0x22870], R3 ;  /* 0x02287003000095a7 */ /* 0x000e64000802007f */
[----:B-1----:R-:W-:Y:S05]  /*2a6b0*/  @!P1 BRA `(.L_x_10185) ;  /* 0xfffffffc00f09947 */ /* 0x002fea000383ffff */
[----:B------:R-:W-:Y:S05]  /*2a6c0*/  BRA `(.L_x_10459) ;  /* 0xffffff7c00747947 */ /* 0x000fea000383ffff */
.L_x_10187:
[----:B0-----:R0:W1:Y:S02]  /*2a6d0*/  SYNCS.PHASECHK.TRANS64.TRYWAIT P1, [R0+URZ+0x22860], R3 ;  /* 0x02286003000075a7 */ /* 0x001064000802017f */
[----:B-1----:R-:W-:Y:S05]  /*2a6e0*/  @!P1 NANOSLEEP.SYNCS 0x989680 ;  /* 0x009896800000995d */ /* 0x002fea0003900000 */
[----:B------:R-:W1:Y:S02]  /*2a6f0*/  @!P1 SYNCS.PHASECHK.TRANS64 P1, [R0+URZ+0x22860], R3 ;  /* 0x02286003000095a7 */ /* 0x000e64000802007f */
[----:B-1----:R-:W-:Y:S05]  /*2a700*/  @!P1 BRA `(.L_x_10187) ;  /* 0xfffffffc00f09947 */ /* 0x002fea000383ffff */
[----:B------:R-:W-:Y:S05]  /*2a710*/  BRA `(.L_x_10460) ;  /* 0xffffff7c00847947 */ /* 0x000fea000383ffff */
.L_x_10192:
        /* <DEDUP_REMOVED lines=8> */
.L_x_10462:
[----:B------:R-:W-:Y:S05]  /*2a7a0*/  BSYNC B0 ;  /* 0x0000000000007941 */ /* 0x000fea0003800000 */
.L_x_10461:
        /* <DEDUP_REMOVED lines=9> */
.L_x_10463:
        /* <DEDUP_REMOVED lines=18> */
.L_x_10464:
[----:B------:R-:W-:Y:S02]  /*2a960*/  MOV R12, 0x2 ;  /* 0x00000002000c7802 */ /* 0x000fe40000000f00 */
[----:B------:R-:W-:-:S05]  /*2a970*/  SEL R7, R14, RZ, P1 ;  /* 0x000000ff0e077207 */ /* 0x000fca0000800000 */
[----:B------:R-:W-:-:S04]  /*2a980*/  IMAD.IADD R4, R2, 0x1, R7 ;  /* 0x0000000102047824 */ /* 0x000fc800078e0207 */
[----:B------:R-:W-:-:S07]  /*2a990*/  IMAD.MOV.U32 R13, RZ, RZ, R4 ;  /* 0x000000ffff0d7224 */ /* 0x000fce00078e0004 */
[----:B------:R-:W-:Y:S05]  /*2a9a0*/  WARPSYNC.COLLECTIVE R15, `(.L_x_10465) ;  /* 0x000000000f087348 */ /* 0x000fea0003c00000 */
[----:B------:R0:W1:Y:S02]  /*2a9b0*/  SHFL.UP P6, R14, R13, R12, R11 ;  /* 0x0400000c0d0e7389 */ /* 0x00006400000c000b */
[----:B01----:R-:W-:Y:S01]  /*2a9c0*/  ENDCOLLECTIVE ;  /* 0x000000000000791b */ /* 0x003fe20003800000 */
.L_x_10465:
[----:B------:R-:W-:Y:S01]  /*2a9d0*/  IMAD.MOV.U32 R12, RZ, RZ, 0x4 ;  /* 0x00000004ff0c7424 */ /* 0x000fe200078e00ff */
[----:B------:R-:W-:-:S05]  /*2a9e0*/  SEL R3, R14, RZ, P2 ;  /* 0x000000ff0e037207 */ /* 0x000fca0001000000 */
[----:B------:R-:W-:-:S04]  /*2a9f0*/  IMAD.IADD R6, R4, 0x1, R3 ;  /* 0x0000000104067824 */ /* 0x000fc800078e0203 */
[----:B------:R-:W-:-:S07]  /*2aa00*/  IMAD.MOV.U32 R13, RZ, RZ, R6 ;  /* 0x000000ffff0d7224 */ /* 0x000fce00078e0006 */
[----:B------:R-:W-:Y:S05]  /*2aa10*/  WARPSYNC.COLLECTIVE R15, `(.L_x_10466) ;  /* 0x000000000f087348 */ /* 0x000fea0003c00000 */
[----:B------:R0:W1:Y:S02]  /*2aa20*/  SHFL.UP P6, R14, R13, R12, R11 ;  /* 0x0400000c0d0e7389 */ /* 0x00006400000c000b */
[----:B01----:R-:W-:Y:S01]  /*2aa30*/  ENDCOLLECTIVE ;  /* 0x000000000000791b */ /* 0x003fe20003800000 */
.L_x_10466:
[----:B------:R-:W-:Y:S01]  /*2aa40*/  IMAD.MOV.U32 R12, RZ, RZ, 0x8 ;  /* 0x00000008ff0c7424 */ /* 0x000fe200078e00ff */
[----:B------:R-:W-:-:S05]  /*2aa50*/  SEL R7, R14, RZ, P3 ;  /* 0x000000ff0e077207 */ /* 0x000fca0001800000 */
[----:B------:R-:W-:-:S04]  /*2aa60*/  IMAD.IADD R7, R6, 0x1, R7 ;  /* 0x0000000106077824 */ /* 0x000fc800078e0207 */
[----:B------:R-:W-:-:S07]  /*2aa70*/  IMAD.MOV.U32 R13, RZ, RZ, R7 ;  /* 0x000000ffff0d7224 */ /* 0x000fce00078e0007 */
[----:B------:R-:W-:Y:S05]  /*2aa80*/  WARPSYNC.COLLECTIVE R15, `(.L_x_10467) ;  /* 0x000000000f087348 */ /* 0x000fea0003c00000 */
[----:B------:R0:W1:Y:S02]  /*2aa90*/  SHFL.UP P6, R14, R13, R12, R11 ;  /* 0x0400000c0d0e7389 */ /* 0x00006400000c000b */
[----:B01----:R-:W-:Y:S01]  /*2aaa0*/  ENDCOLLECTIVE ;  /* 0x000000000000791b */ /* 0x003fe20003800000 */
.L_x_10467:
[----:B------:R-:W-:Y:S02]  /*2aab0*/  MOV R12, 0x10 ;  /* 0x00000010000c7802 */ /* 0x000fe40000000f00 */
[----:B------:R-:W-:-:S05]  /*2aac0*/  SEL R4, R14, RZ, P4 ;  /* 0x000000ff0e047207 */ /* 0x000fca0002000000 */
[----:B------:R-:W-:-:S04]  /*2aad0*/  IMAD.IADD R4, R7, 0x1, R4 ;  /* 0x0000000107047824 */ /* 0x000fc800078e0204 */
[----:B------:R-:W-:-:S07]  /*2aae0*/  IMAD.MOV.U32 R13, RZ, RZ, R4 ;  /* 0x000000ffff0d7224 */ /* 0x000fce00078e0004 */
[----:B------:R-:W-:Y:S05]  /*2aaf0*/  WARPSYNC.COLLECTIVE R15, `(.L_x_10468) ;  /* 0x000000000f087348 */ /* 0x000fea0003c00000 */
[----:B------:R0:W1:Y:S02]  /*2ab00*/  SHFL.UP P6, R14, R13, R12, R11 ;  /* 0x0400000c0d0e7389 */ /* 0x00006400000c000b */
[----:B01----:R-:W-:Y:S01]  /*2ab10*/  ENDCOLLECTIVE ;  /* 0x000000000000791b */ /* 0x003fe20003800000 */
.L_x_10468:
        /* <DEDUP_REMOVED lines=8> */
.L_x_10469:
[----:B------:R-:W-:Y:S05]  /*2aba0*/  BRA `(.L_x_10470) ;  /* 0xffffff84000c7947 */ /* 0x000fea000383ffff */
.L_x_10197:
        /* <DEDUP_REMOVED lines=8> */
.L_x_10472:
[----:B------:R-:W-:Y:S05]  /*2ac30*/  BSYNC B0 ;  /* 0x0000000000007941 */ /* 0x000fea0003800000 */
.L_x_10471:
[----:B------:R-:W-:Y:S01]  /*2ac40*/  SEL R13, R14, RZ, P1 ;  /* 0x000000ff0e0d7207 */ /* 0x000fe20000800000 */
[----:B------:R-:W-:Y:S02]  /*2ac50*/  IMAD.MOV.U32 R12, RZ, RZ, 0x2 ;  /* 0x00000002ff0c7424 */ /* 0x000fe400078e00ff */
[----:B------:R-:W-:Y:S01]  /*2ac60*/  IMAD.MOV.U32 R11, RZ, RZ, RZ ;  /* 0x000000ffff0b7224 */ /* 0x000fe200078e00ff */
[----:B------:R-:W-:Y:S01]  /*2ac70*/  IADD3 R13, R2, R13, RZ ;  /* 0x0000000d020d7210 */ /* 0x000fe20007ffe0ff */
[----:B------:R-:W-:-:S07]  /*2ac80*/  IMAD.MOV.U32 R15, RZ, RZ, -0x1 ;  /* 0xffffffffff0f7424 */ /* 0x000fce00078e00ff */
[----:B------:R-:W-:Y:S05]  /*2ac90*/  WARPSYNC.COLLECTIVE R15, `(.L_x_10473) ;  /* 0x000000000f087348 */ /* 0x000fea0003c00000 */
[----:B------:R0:W1:Y:S02]  /*2aca0*/  SHFL.UP P6, R14, R13, R12, R11 ;  /* 0x0400000c0d0e7389 */ /* 0x00006400000c000b */
[----:B01----:R-:W-:Y:S01]  /*2acb0*/  ENDCOLLECTIVE ;  /* 0x000000000000791b */ /* 0x003fe20003800000 */
.L_x_10473:
[----:B------:R-:W-:Y:S01]  /*2acc0*/  IMAD.MOV.U32 R12, RZ, RZ, 0x4 ;  /* 0x00000004ff0c7424 */ /* 0x000fe200078e00ff */
[----:B------:R-:W-:-:S05]  /*2acd0*/  SEL R4, R14, RZ, P2 ;  /* 0x000000ff0e047207 */ /* 0x000fca0001000000 */
[----:B------:R-:W-:-:S04]  /*2ace0*/  IMAD.IADD R4, R13, 0x1, R4 ;  /* 0x000000010d047824 */ /* 0x000fc800078e0204 */
[----:B------:R-:W-:-:S07]  /*2acf0*/  IMAD.MOV.U32 R13, RZ, RZ, R4 ;  /* 0x000000ffff0d7224 */ /* 0x000fce00078e0004 */
[----:B------:R-:W-:Y:S05]  /*2ad00*/  WARPSYNC.COLLECTIVE R15, `(.L_x_10474) ;  /* 0x000000000f087348 */ /* 0x000fea0003c00000 */
[----:B------:R0:W1:Y:S02]  /*2ad10*/  SHFL.UP P6, R14, R13, R12, R11 ;  /* 0x0400000c0d0e7389 */ /* 0x00006400000c000b */
[----:B01----:R-:W-:Y:S01]  /*2ad20*/  ENDCOLLECTIVE ;  /* 0x000000000000791b */ /* 0x003fe20003800000 */
.L_x_10474:
[----:B------:R-:W-:Y:S02]  /*2ad30*/  MOV R12, 0x8 ;  /* 0x00000008000c7802 */ /* 0x000fe40000000f00 */
[----:B------:R-:W-:-:S05]  /*2ad40*/  SEL R3, R14, RZ, P3 ;  /* 0x000000ff0e037207 */ /* 0x000fca0001800000 */
[----:B------:R-:W-:-:S04]  /*2ad50*/  IMAD.IADD R6, R4, 0x1, R3 ;  /* 0x0000000104067824 */ /* 0x000fc800078e0203 */
[----:B------:R-:W-:-:S07]  /*2ad60*/  IMAD.MOV.U32 R13, RZ, RZ, R6 ;  /* 0x000000ffff0d7224 */ /* 0x000fce00078e0006 */
[----:B------:R-:W-:Y:S05]  /*2ad70*/  WARPSYNC.COLLECTIVE R15, `(.L_x_10475) ;  /* 0x000000000f087348 */ /* 0x000fea0003c00000 */
[----:B------:R0:W1:Y:S02]  /*2ad80*/  SHFL.UP P6, R14, R13, R12, R11 ;  /* 0x0400000c0d0e7389 */ /* 0x00006400000c000b */
[----:B01----:R-:W-:Y:S01]  /*2ad90*/  ENDCOLLECTIVE ;  /* 0x000000000000791b */ /* 0x003fe20003800000 */
.L_x_10475:
[----:B------:R-:W-:Y:S01]  /*2ada0*/  IMAD.MOV.U32 R12, RZ, RZ, 0x10 ;  /* 0x00000010ff0c7424 */ /* 0x000fe200078e00ff */
[----:B------:R-:W-:-:S05]  /*2adb0*/  SEL R7, R14, RZ, P4 ;  /* 0x000000ff0e077207 */ /* 0x000fca0002000000 */
[----:B------:R-:W-:-:S04]  /*2adc0*/  IMAD.IADD R7, R6, 0x1, R7 ;  /* 0x0000000106077824 */ /* 0x000fc800078e0207 */
[----:B------:R-:W-:-:S07]  /*2add0*/  IMAD.MOV.U32 R13, RZ, RZ, R7 ;  /* 0x000000ffff0d7224 */ /* 0x000fce00078e0007 */
[----:B------:R-:W-:Y:S05]  /*2ade0*/  WARPSYNC.COLLECTIVE R15, `(.L_x_10476) ;  /* 0x000000000f087348 */ /* 0x000fea0003c00000 */
[----:B------:R0:W1:Y:S02]  /*2adf0*/  SHFL.UP P6, R14, R13, R12, R11 ;  /* 0x0400000c0d0e7389 */ /* 0x00006400000c000b */
[----:B01----:R-:W-:Y:S01]  /*2ae00*/  ENDCOLLECTIVE ;  /* 0x000000000000791b */ /* 0x003fe20003800000 */
.L_x_10476:
        /* <DEDUP_REMOVED lines=8> */
.L_x_10477:
[----:B------:R-:W-:Y:S05]  /*2ae90*/  BRA `(.L_x_10478) ;  /* 0xffffff8000ec7947 */ /* 0x000fea000383ffff */
.L_x_10199:
[----:B------:R-:W-:Y:S01]  /*2aea0*/  BSSY B0, `(.L_x_10479) ;  /* 0x0000006000007945 */ /* 0x000fe20003800000 */
[----:B------:R-:W-:Y:S01]  /*2aeb0*/  PLOP3.LUT P6, PT, P6, PT, PT, 0x8, 0x0 ;  /* 0x000000000000781c */ /* 0x000fe200037ce170 */
[----:B------:R-:W-:-:S12]  /*2aec0*/  IMAD.MOV.U32 R15, RZ, RZ, -0x1 ;  /* 0xffffffffff0f7424 */ /* 0x000fd800078e00ff */
[----:B0----5:R-:W-:Y:S05]  /*2aed0*/  WARPSYNC.COLLECTIVE R15, `(.L_x_10480) ;  /* 0x000000000f087348 */ /* 0x021fea0003c00000 */
[----:B------:R-:W-:Y:S01]  /*2aee0*/  VOTE.ANY R14, PT, P6 ;  /* 0x00000000000e7806 */ /* 0x000fe200030e0100 */
[----:B0----5:R-:W-:Y:S06]  /*2aef0*/  ENDCOLLECTIVE ;  /* 0x000000000000791b */ /* 0x021fec0003800000 */
.L_x_10480:
[----:B------:R-:W-:Y:S05]  /*2af00*/  BSYNC B0 ;  /* 0x0000000000007941 */ /* 0x000fea0003800000 */
.L_x_10479:
[----:B------:R-:W-:Y:S01]  /*2af10*/  MOV R5, R14 ;  /* 0x0000000e00057202 */ /* 0x000fe20000000f00 */
[----:B------:R-:W-:Y:S02]  /*2af20*/  IMAD.MOV.U32 R13, RZ, RZ, R2 ;  /* 0x000000ffff0d7224 */ /* 0x000fe400078e0002 */
[----:B------:R-:W-:Y:S01]  /*2af30*/  IMAD.MOV.U32 R11, RZ, RZ, 0x1f ;  /* 0x0000001fff0b7424 */ /* 0x000fe200078e00ff */
[----:B------:R-:W0:Y:S01]  /*2af40*/  POPC R6, R5 ;  /* 0x0000000500067309 */ /* 0x000e220000000000 */
[----:B------:R-:W-:Y:S02]  /*2af50*/  IMAD.MOV.U32 R15, RZ, RZ, -0x1 ;  /* 0xffffffffff0f7424 */ /* 0x000fe400078e00ff */
[----:B0-----:R-:W-:-:S07]  /*2af60*/  IMAD.MOV.U32 R12, RZ, RZ, R6 ;  /* 0x000000ffff0c7224 */ /* 0x001fce00078e0006 */
[----:B------:R-:W-:Y:S05]  /*2af70*/  WARPSYNC.COLLECTIVE R15, `(.L_x_10481) ;  /* 0x000000000f087348 */ /* 0x000fea0003c00000 */
[----:B------:R0:W1:Y:S02]  /*2af80*/  SHFL.IDX P6, R14, R13, R12, R11 ;  /* 0x0000000c0d0e7389 */ /* 0x00006400000c000b */
[----:B01----:R-:W-:Y:S01]  /*2af90*/  ENDCOLLECTIVE ;  /* 0x000000000000791b */ /* 0x003fe20003800000 */
.L_x_10481:
[----:B------:R-:W-:Y:S01]  /*2afa0*/  IMAD.MOV.U32 R17, RZ, RZ, R14 ;  /* 0x000000ffff117224 */ /* 0x000fe200078e000e */
[----:B------:R-:W-:Y:S06]  /*2afb0*/  BRA `(.L_x_10482) ;  /* 0xffffff8000dc7947 */ /* 0x000fec000383ffff */
.L_x_10201:
[----:B------:R-:W-:Y:S01]  /*2afc0*/  BSSY B0, `(.L_x_10483) ;  /* 0x0000007000007945 */ /* 0x000fe20003800000 */
[----:B------:R-:W-:Y:S01]  /*2afd0*/  IMAD.MOV.U32 R13, RZ, RZ, R3 ;  /* 0x000000ffff0d7224 */ /* 0x000fe200078e0003 */
[----:B------:R-:W-:Y:S01]  /*2afe0*/  MOV R15, 0xffffffff ;  /* 0xffffffff000f7802 */ /* 0x000fe20000000f00 */
[----:B------:R-:W-:-:S07]  /*2aff0*/  IMAD.MOV.U32 R11, RZ, RZ, 0x1f ;  /* 0x0000001fff0b7424 */ /* 0x000fce00078e00ff */
[----:B012--5:R-:W-:Y:S05]  /*2b000*/  WARPSYNC.COLLECTIVE R15, `(.L_x_10484) ;  /* 0x000000000f087348 */ /* 0x027fea0003c00000 */
[----:B------:R3:W4:Y:S02]  /*2b010*/  SHFL.IDX P6, R14, R13, R12, R11 ;  /* 0x0000000c0d0e7389 */ /* 0x00072400000c000b */
[----:B012345:R-:W-:Y:S01]  /*2b020*/  ENDCOLLECTIVE ;  /* 0x000000000000791b */ /* 0x03ffe20003800000 */
.L_x_10484:
[----:B------:R-:W-:Y:S05]  /*2b030*/  BSYNC B0 ;  /* 0x0000000000007941 */ /* 0x000fea0003800000 */
.L_x_10483:
[----:B------:R-:W-:Y:S01]  /*2b040*/  IMAD.MOV.U32 R5, RZ, RZ, R14 ;  /* 0x000000ffff057224 */ /* 0x000fe200078e000e */
[----:B------:R-:W-:Y:S06]  /*2b050*/  BRA `(.L_x_10200) ;  /* 0xffffff8000d07947 */ /* 0x000fec000383ffff */
.L_x_10205:
[----:B0-----:R0:W1:Y:S02]  /*2b060*/  SYNCS.PHASECHK.TRANS64.TRYWAIT P0, [R5+URZ+0x22820], R0 ;  /* 0x02282000050075a7 */ /* 0x001064000800017f */
[----:B-1----:R-:W-:Y:S05]  /*2b070*/  @!P0 NANOSLEEP.SYNCS 0x989680 ;  /* 0x009896800000895d */ /* 0x002fea0003900000 */
[----:B------:R-:W1:Y:S02]  /*2b080*/  @!P0 SYNCS.PHASECHK.TRANS64 P0, [R5+URZ+0x22820], R0 ;  /* 0x02282000050085a7 */ /* 0x000e64000800007f */
[----:B-1----:R-:W-:Y:S05]  /*2b090*/  @!P0 BRA `(.L_x_10205) ;  /* 0xfffffffc00f08947 */ /* 0x002fea000383ffff */
[----:B------:R-:W-:Y:S05]  /*2b0a0*/  BRA `(.L_x_10485) ;  /* 0xffffff8800507947 */ /* 0x000fea000383ffff */
.L_x_10206:
        /* <DEDUP_REMOVED lines=8> */
[----:B0-2--5:R-:W-:Y:S05]  /*2b130*/  WARPSYNC.COLLECTIVE R15, `(.L_x_10487) ;  /* 0x000000000f087348 */ /* 0x025fea0003c00000 */
[----:B------:R1:W3:Y:S02]  /*2b140*/  SHFL.IDX P6, R14, R13, R12, R11 ;  /* 0x0000000c0d0e7389 */ /* 0x0002e400000c000b */
[----:B0123-5:R-:W-:Y:S01]  /*2b150*/  ENDCOLLECTIVE ;  /* 0x000000000000791b */ /* 0x02ffe20003800000 */
.L_x_10487:
[----:B------:R-:W-:Y:S05]  /*2b160*/  BSYNC B0 ;  /* 0x0000000000007941 */ /* 0x000fea0003800000 */
.L_x_10486:
[----:B------:R-:W-:Y:S05]  /*2b170*/  BRA `(.L_x_10488) ;  /* 0xffffff8800387947 */ /* 0x000fea000383ffff */
.L_x_10207:
[----:B------:R-:W-:Y:S01]  /*2b180*/  BSSY B0, `(.L_x_10489) ;  /* 0x0000006000007945 */ /* 0x000fe20003800000 */
[----:B------:R-:W-:-:S07]  /*2b190*/  IMAD.MOV.U32 R15, RZ, RZ, -0x1 ;  /* 0xffffffffff0f7424 */ /* 0x000fce00078e00ff */
[----:B0-2--5:R-:W-:Y:S05]  /*2b1a0*/  WARPSYNC.COLLECTIVE R15, `(.L_x_10490) ;  /* 0x000000000f0c7348 */ /* 0x025fea0003c00000 */
[----:B------:R-:W-:Y:S02]  /*2b1b0*/  ELECT P6, UR62, PT ;  /* 0x00000000003e782f */ /* 0x000fe400038c0000 */
[----:B------:R-:W-:Y:S01]  /*2b1c0*/  MOV R14, UR62 ;  /* 0x0000003e000e7c02 */ /* 0x000fe20008000f00 */
[----:B0-2--5:R-:W-:Y:S10]  /*2b1d0*/  ENDCOLLECTIVE ;  /* 0x000000000000791b */ /* 0x025ff40003800000 */
.L_x_10490:
[----:B------:R-:W-:Y:S05]  /*2b1e0*/  BSYNC B0 ;  /* 0x0000000000007941 */ /* 0x000fea0003800000 */
.L_x_10489:
[----:B------:R-:W-:Y:S05]  /*2b1f0*/  BRA `(.L_x_10491) ;  /* 0xffffff88002c7947 */ /* 0x000fea000383ffff */
.L_x_10209:
[----:B0-----:R0:W1:Y:S02]  /*2b200*/  SYNCS.PHASECHK.TRANS64.TRYWAIT P1, [R3+URZ+0x22840], R2 ;  /* 0x02284002030075a7 */ /* 0x001064000802017f */
[----:B-1----:R-:W-:Y:S05]  /*2b210*/  @!P1 NANOSLEEP.SYNCS 0x989680 ;  /* 0x009896800000995d */ /* 0x002fea0003900000 */
[----:B------:R-:W1:Y:S02]  /*2b220*/  @!P1 SYNCS.PHASECHK.TRANS64 P1, [R3+URZ+0x22840], R2 ;  /* 0x02284002030095a7 */ /* 0x000e64000802007f */
[----:B-1----:R-:W-:Y:S05]  /*2b230*/  @!P1 BRA `(.L_x_10209) ;  /* 0xfffffffc00f09947 */ /* 0x002fea000383ffff */
[----:B------:R-:W-:Y:S05]  /*2b240*/  BRA `(.L_x_10492) ;  /* 0xffffff8800507947 */ /* 0x000fea000383ffff */
.L_x_10211:
[----:B-1----:R1:W3:Y:S02]  /*2b250*/  SYNCS.PHASECHK.TRANS64.TRYWAIT P1, [R5+URZ+0x22840], R0 ;  /* 0x02284000050075a7 */ /* 0x0022e4000802017f */
[----:B---3--:R-:W-:Y:S05]  /*2b260*/  @!P1 NANOSLEEP.SYNCS 0x989680 ;  /* 0x009896800000995d */ /* 0x008fea0003900000 */
[----:B------:R-:W3:Y:S02]  /*2b270*/  @!P1 SYNCS.PHASECHK.TRANS64 P1, [R5+URZ+0x22840], R0 ;  /* 0x02284000050095a7 */ /* 0x000ee4000802007f */
[----:B---3--:R-:W-:Y:S05]  /*2b280*/  @!P1 BRA `(.L_x_10211) ;  /* 0xfffffffc00f09947 */ /* 0x008fea000383ffff */
[----:B------:R-:W-:Y:S05]  /*2b290*/  BRA `(.L_x_10493) ;  /* 0xffffff8800607947 */ /* 0x000fea000383ffff */
.L_x_10213:
[----:B---3--:R3:W4:Y:S02]  /*2b2a0*/  SYNCS.PHASECHK.TRANS64.TRYWAIT P1, [R3+URZ+0x22860], R2 ;  /* 0x02286002030075a7 */ /* 0x008724000802017f */
[----:B----4-:R-:W-:Y:S05]  /*2b2b0*/  @!P1 NANOSLEEP.SYNCS 0x989680 ;  /* 0x009896800000995d */ /* 0x010fea0003900000 */
[----:B------:R-:W4:Y:S02]  /*2b2c0*/  @!P1 SYNCS.PHASECHK.TRANS64 P1, [R3+URZ+0x22860], R2 ;  /* 0x02286002030095a7 */ /* 0x000f24000802007f */
[----:B----4-:R-:W-:Y:S05]  /*2b2d0*/  @!P1 BRA `(.L_x_10213) ;  /* 0xfffffffc00f09947 */ /* 0x010fea000383ffff */
[----:B------:R-:W-:Y:S05]  /*2b2e0*/  BRA `(.L_x_10494) ;  /* 0xffffff88005c7947 */ /* 0x000fea000383ffff */
.L_x_10215:
[----:B----4-:R4:W0:Y:S02]  /*2b2f0*/  SYNCS.PHASECHK.TRANS64.TRYWAIT P1, [R5+URZ+0x22860], R0 ;  /* 0x02286000050075a7 */ /* 0x010824000802017f */
[----:B0-----:R-:W-:Y:S05]  /*2b300*/  @!P1 NANOSLEEP.SYNCS 0x989680 ;  /* 0x009896800000995d */ /* 0x001fea0003900000 */
[----:B------:R-:W0:Y:S02]  /*2b310*/  @!P1 SYNCS.PHASECHK.TRANS64 P1, [R5+URZ+0x22860], R0 ;  /* 0x02286000050095a7 */ /* 0x000e24000802007f */
[----:B0-----:R-:W-:Y:S05]  /*2b320*/  @!P1 BRA `(.L_x_10215) ;  /* 0xfffffffc00f09947 */ /* 0x001fea000383ffff */
[----:B------:R-:W-:Y:S05]  /*2b330*/  BRA `(.L_x_10495) ;  /* 0xffffff8800587947 */ /* 0x000fea000383ffff */
.L_x_10217:
[----:B------:R0:W0:Y:S02]  /*2b340*/  SYNCS.PHASECHK.TRANS64.TRYWAIT P1, [R3+URZ+0x22880], R2 ;  /* 0x02288002030075a7 */ /* 0x000024000802017f */
[----:B0-----:R-:W-:Y:S05]  /*2b350*/  @!P1 NANOSLEEP.SYNCS 0x989680 ;  /* 0x009896800000995d */ /* 0x001fea0003900000 */
[----:B------:R-:W0:Y:S02]  /*2b360*/  @!P1 SYNCS.PHASECHK.TRANS64 P1, [R3+URZ+0x22880], R2 ;  /* 0x02288002030095a7 */ /* 0x000e24000802007f */
[----:B0-----:R-:W-:Y:S05]  /*2b370*/  @!P1 BRA `(.L_x_10217) ;  /* 0xfffffffc00f09947 */ /* 0x001fea000383ffff */
[----:B------:R-:W-:Y:S05]  /*2b380*/  BRA `(.L_x_10496) ;  /* 0xffffff8800547947 */ /* 0x000fea000383ffff */
.L_x_10497:
        /* <DEDUP_REMOVED lines=15> */
.L_x_15851:


//--------------------- .text._ZN7cutlass13device_kernelIN5flash11enable_sm90INS1_16FlashAttnFwdSm90INS1_25CollectiveMainloopFwdSm90ILi2EN4cute5tupleIJNS5_1CILi1EEES8_S8_EEENS6_IJNS7_ILi192EEENS7_ILi128EEENS7_ILi96EEEEEELi96ENS_12float_e4m3_tEfNS_4arch4Sm90ELb0ELb0ELb0ELb0ELb1ELb0ELb0ELb1ELb1ELb1ELb0ELb0EEENS1_21CollectiveEpilogueFwdINS6_IJSA_SC_SB_EEES9_NS_10bfloat16_tESG_Li384ELb0ELb1ELb0ELb1EEENS1_29StaticPersistentTileSchedulerILb0EEEEEEEEEvNT_6ParamsE --------------------------
	.section	.text._ZN7cutlass13device_kernelIN5flash11enable_sm90INS1_16FlashAttnFwdSm90INS1_25CollectiveMainloopFwdSm90ILi2EN4cute5tupleIJNS5_1CILi1EEES8_S8_EEENS6_IJNS7_ILi192EEENS7_ILi128EEENS7_ILi96EEEEEELi96ENS_12float_e4m3_tEfNS_4arch4Sm90ELb0ELb0ELb0ELb0ELb1ELb0ELb0ELb1ELb1ELb1ELb0ELb0EEENS1_21CollectiveEpilogueFwdINS6_IJSA_SC_SB_EEES9_NS_10bfloat16_tESG_Li384ELb0ELb1ELb0ELb1EEENS1_29StaticPersistentTileSchedulerILb0EEEEEEEEEvNT_6ParamsE,"ax",@progbits
	.align	128
.text._ZN7cutlass13device_kernelIN5flash11enable_sm90INS1_16FlashAttnFwdSm90INS1_25CollectiveMainloopFwdSm90ILi2EN4cute5tupleIJNS5_1CILi1EEES8_S8_EEENS6_IJNS7_ILi192EEENS7_ILi128EEENS7_ILi96EEEEEELi96ENS_12float_e4m3_tEfNS_4arch4Sm90ELb0ELb0ELb0ELb0ELb1ELb0ELb0ELb1ELb1ELb1ELb0ELb0EEENS1_21CollectiveEpilogueFwdINS6_IJSA_SC_SB_EEES9_NS_10bfloat16_tESG_Li384ELb0ELb1ELb0ELb1EEENS1_29StaticPersistentTileSchedulerILb0EEEEEEEEEvNT_6ParamsE:
        .type           _ZN7cutlass13device_kernelIN5flash11enable_sm90INS1_16FlashAttnFwdSm90INS1_25CollectiveMainloopFwdSm90ILi2EN4cute5tupleIJNS5_1CILi1EEES8_S8_EEENS6_IJNS7_ILi192EEENS7_ILi128EEENS7_ILi96EEEEEELi96ENS_12float_e4m3_tEfNS_4arch4Sm90ELb0ELb0ELb0ELb0ELb1ELb0ELb0ELb1ELb1ELb1ELb0ELb0EEENS1_21CollectiveEpilogueFwdINS6_IJSA_SC_SB_EEES9_NS_10bfloat16_tESG_Li384ELb0ELb1ELb0ELb1EEENS1_29StaticPersistentTileSchedulerILb0EEEEEEEEEvNT_6ParamsE,@function
        .size           _ZN7cutlass13device_kernelIN5flash11enable_sm90INS1_16FlashAttnFwdSm90INS1_25CollectiveMainloopFwdSm90ILi2EN4cute5tupleIJNS5_1CILi1EEES8_S8_EEENS6_IJNS7_ILi192EEENS7_ILi128EEENS7_ILi96EEEEEELi96ENS_12float_e4m3_tEfNS_4arch4Sm90ELb0ELb0ELb0ELb0ELb1ELb0ELb0ELb1ELb1ELb1ELb0ELb0EEENS1_21CollectiveEpilogueFwdINS6_IJSA_SC_SB_EEES9_NS_10bfloat16_tESG_Li384ELb0ELb1ELb0ELb1EEENS1_29StaticPersistentTileSchedulerILb0EEEEEEEEEvNT_6ParamsE,(.L_x_15852 - _ZN7cutlass13device_kernelIN5flash11enable_sm90INS1_16FlashAttnFwdSm90INS1_25CollectiveMainloopFwdSm90ILi2EN4cute5tupleIJNS5_1CILi1EEES8_S8_EEENS6_IJNS7_ILi192EEENS7_ILi128EEENS7_ILi96EEEEEELi96ENS_12float_e4m3_tEfNS_4arch4Sm90ELb0ELb0ELb0ELb0ELb1ELb0ELb0ELb1ELb1ELb1ELb0ELb0EEENS1_21CollectiveEpilogueFwdINS6_IJSA_SC_SB_EEES9_NS_10bfloat16_tESG_Li384ELb0ELb1ELb0ELb1EEENS1_29StaticPersistentTileSchedulerILb0EEEEEEEEEvNT_6ParamsE)
        .other          _ZN7cutlass13device_kernelIN5flash11enable_sm90INS1_16FlashAttnFwdSm90INS1_25CollectiveMainloopFwdSm90ILi2EN4cute5tupleIJNS5_1CILi1EEES8_S8_EEENS6_IJNS7_ILi192EEENS7_ILi128EEENS7_ILi96EEEEEELi96ENS_12float_e4m3_tEfNS_4arch4Sm90ELb0ELb0ELb0ELb0ELb1ELb0ELb0ELb1ELb1ELb1ELb0ELb0EEENS1_21CollectiveEpilogueFwdINS6_IJSA_SC_SB_EEES9_NS_10bfloat16_tESG_Li384ELb0ELb1ELb0ELb1EEENS1_29StaticPersistentTileSchedulerILb0EEEEEEEEEvNT_6ParamsE,@"STO_CUDA_ENTRY STV_DEFAULT"
_ZN7cutlass13device_kernelIN5flash11enable_sm90INS1_16FlashAttnFwdSm90INS1_25CollectiveMainloopFwdSm90ILi2EN4cute5tupleIJNS5_1CILi1EEES8_S8_EEENS6_IJNS7_ILi192EEENS7_ILi128EEENS7_ILi96EEEEEELi96ENS_12float_e4m3_tEfNS_4arch4Sm90ELb0ELb0ELb0ELb0ELb1ELb0ELb0ELb1ELb1ELb1ELb0ELb0EEENS1_21CollectiveEpilogueFwdINS6_IJSA_SC_SB_EEES9_NS_10bfloat16_tESG_Li384ELb0ELb1ELb0ELb1EEENS1_29StaticPersistentTileSchedulerILb0EEEEEEEEEvNT_6ParamsE:
[----:B------:R-:W0:Y:S02]  /*0000*/  LDC R1, c[0x0][0x28] ;  /* 0x00000a00ff017b82 */ /* 0x000e240000000800 */
[----:B0-----:R-:W-:Y:S01]  /*0010*/  VIADD R1, R1, 0xffffffe8 ;  /* 0xffffffe801017836 */ /* 0x001fe20000000000 */
[----:B------:R-:W0:Y:S01]  /*0020*/  S2R R3, SR_TID.X ;  /* 0x0000000000037919 */ /* 0x000e220000002100 */
[----:B------:R-:W-:Y:S01]  /*0030*/  ELECT P0, URZ, PT ;  /* 0x00000000003f782f */ /* 0x000fe20003800000 */
[----:B------:R-:W-:Y:S01]  /*0040*/  UMOV UR4, 0x80 ;  /* 0x0000008000047882 */ /* 0x000fe20000000000 */
[----:B------:R-:W-:Y:S01]  /*0050*/  UMOV UR7, 0x180 ;  /* 0x0000018000077882 */ /* 0x000fe20000000000 */
[----:B0-----:R-:W-:-:S05]  /*0060*/  SHF.R.U32.HI R0, RZ, 0x5, R3 ;  /* 0x00000005ff007819 */ /* 0x001fca0000011603 */
[----:B------:R-:W0:Y:S02]  /*0070*/  SHFL.IDX PT, R2, R0, RZ, 0x1f ;  /* 0x00001fff00027589 */ /* 0x000e2400000e0000 */
[C---:B0-----:R-:W-:Y:S02]  /*0080*/  ISETP.NE.OR P0, PT, R2.reuse, RZ, !P0 ;  /* 0x000000ff0200720c */ /* 0x041fe40004705670 */
[----:B------:R-:W-:Y:S02]  /*0090*/  ISETP.NE.AND P1, PT, R2, RZ, PT ;  /* 0x000000ff0200720c */ /* 0x000fe40003f25270 */
[----:B------:R-:W-:-:S06]  /*00a0*/  SHF.R.U32.HI R2, RZ, 0x7, R3 ;  /* 0x00000007ff027819 */ /* 0x000fcc0000011603 */
[----:B------:R-:W0:Y:S03]  /*00b0*/  SHFL.IDX PT, R2, R2, RZ, 0x1f ;  /* 0x00001fff02027589 */ /* 0x000e2600000e0000 */
[----:B------:R-:W-:Y:S01]  /*00c0*/  VOTEU.ALL UP0, P0 ;  /* 0x00000000003f7886 */ /* 0x000fe20000000000 */
[----:B------:R-:W-:-:S04]  /*00d0*/  VOTEU.ALL UP1, P0 ;  /* 0x00000000003f7886 */ /* 0x000fc80000020000 */
[----:B------:R-:W1:Y:S01]  /*00e0*/  @!UP0 S2UR UR8, SR_CgaCtaId ;  /* 0x00000000000889c3 */ /* 0x000e620000008800 */
[----:B------:R-:W-:Y:S01]  /*00f0*/  @!UP0 UMOV UR6, 0x400 ;  /* 0x0000040000068882 */ /* 0x000fe20000000000 */
[----:B------:R-:W-:-:S04]  /*0100*/  @!UP0 UIADD3 UR4, -UR4, 0x100000, URZ ;  /* 0x0010000004048890 */ /* 0x000fc8000fffe13f */
[----:B------:R-:W-:Y:S02]  /*0110*/  @!UP0 USHF.L.U32 UR5, UR4, 0xb, URZ ;  /* 0x0000000b04058899 */ /* 0x000fe4000800063f */
[----:B------:R-:W-:Y:S02]  /*0120*/  @!UP0 USHF.L.U32 UR4, UR4, 0x1, URZ ;  /* 0x0000000104048899 */ /* 0x000fe4000800063f */
[----:B-1----:R-:W-:Y:S02]  /*0130*/  @!UP0 ULEA UR8, UR8, UR6, 0x18 ;  /* 0x0000000608088291 */ /* 0x002fe4000f8ec03f */
        /* <DEDUP_REMOVED lines=25> */
.L_x_10498:
        /* <DEDUP_REMOVED lines=22> */
.L_x_10499:
        /* <DEDUP_REMOVED lines=18> */
.L_x_10500:
        /* <DEDUP_REMOVED lines=22> */
.L_x_10501:
        /* <DEDUP_REMOVED lines=24> */
.L_x_10502:
        /* <DEDUP_REMOVED lines=8> */
.L_x_10504:
[----:B------:R-:W-:-:S08]  /*08b0*/  NOP ;  /* 0x0000000000007918 */ /* 0x000fd00000000000 */
[----:B------:R-:W0:Y:S02]  /*08c0*/  USETMAXREG.TRY_ALLOC.CTAPOOL UP0, 0xa0 ;  /* 0x000000a0000079c8 */ /* 0x000e240008000600 */
[----:B0-----:R-:W-:-:S13]  /*08d0*/  PLOP3.LUT P0, PT, PT, PT, UP0, 0x80, 0x0 ;  /* 0x000000000000781c */ /* 0x001fda0003f0f008 */
[----:B------:R-:W-:Y:S05]  /*08e0*/  @!P0 BRA `(.L_x_10504) ;  /* 0xfffffffc00f08947 */ /* 0x000fea000383ffff */
[----:B------:R-:W0:Y:S08]  /*08f0*/  S2UR UR47, SR_CTAID.X ;  /* 0x00000000002f79c3 */ /* 0x000e300000002500 */
[----:B------:R-:W-:Y:S08]  /*0900*/  BAR.ARV 0x8, 0x200 ;  /* 0x0208000000007b1d */ /* 0x000ff00000002000 */
[----:B------:R-:W0:Y:S02]  /*0910*/  LDC R0, c[0x0][0xc34] ;  /* 0x00030d00ff007b82 */ /* 0x000e240000000800 */
[----:B0-----:R-:W-:-:S13]  /*0920*/  ISETP.LE.AND P0, PT, R0, UR47, PT ;  /* 0x0000002f00007c0c */ /* 0x001fda000bf03270 */
        /* <DEDUP_REMOVED lines=11> */
[----:B------:R-:W-:Y:S02]  /*09e0*/  LEA.HI R4, R3, R18, RZ, 0x5 ;  /* 0x0000001203047211 */ /* 0x000fe400078f28ff */
[----:B------:R-:W-:Y:S01]  /*09f0*/  SHF.R.S32.HI R9, RZ, 0x4, R0 ;  /* 0x00000004ff097819 */ /* 0x000fe20000011400 */
[----:B------:R-:W-:Y:S01]  /*0a00*/  IMAD.IADD R22, R18, 0x1, -R5 ;  /* 0x0000000112167824 */ /* 0x000fe200078e0a05 */
[----:B------:R-:W-:Y:S01]  /*0a10*/  LOP3.LUT R7, R0, 0x7fffff0, RZ, 0xc0, !PT ;  /* 0x07fffff000077812 */ /* 0x000fe200078ec0ff */
[----:B------:R-:W-:Y:S01]  /*0a20*/  IMAD.SHL.U32 R4, R4, 0x10, RZ ;  /* 0x0000001004047824 */ /* 0x000fe200078e00ff */
[----:B------:R-:W-:-:S02]  /*0a30*/  SHF.R.S32.HI R23, RZ, 0x7, R23 ;  /* 0x00000007ff177819 */ /* 0x000fc40000011417 */
[----:B------:R-:W-:Y:S01]  /*0a40*/  SHF.R.S32.HI R5, RZ, 0x1f, R22 ;  /* 0x0000001fff057819 */ /* 0x000fe20000011416 */
[----:B------:R-:W-:Y:S01]  /*0a50*/  IMAD.IADD R7, R18, 0x1, -R7 ;  /* 0x0000000112077824 */ /* 0x000fe200078e0a07 */
[----:B------:R-:W-:Y:S02]  /*0a60*/  LEA.HI R0, R0, R9, RZ, 0x1 ;  /* 0x0000000900007211 */ /* 0x000fe400078f08ff */
[----:B------:R-:W-:Y:S02]  /*0a70*/  LEA.HI R2, R5, R22, RZ, 0x2 ;  /* 0x0000001605027211 */ /* 0x000fe400078f10ff */
[----:B------:R-:W-:Y:S02]  /*0a80*/  LOP3.LUT R6, R4, 0xfffffe00, RZ, 0xc0, !PT ;  /* 0xfffffe0004067812 */ /* 0x000fe400078ec0ff */
[--C-:B------:R-:W-:Y:S02]  /*0a90*/  SHF.R.S32.HI R8, RZ, 0x2, R2.reuse ;  /* 0x00000002ff087819 */ /* 0x100fe40000011402 */
[----:B------:R-:W-:Y:S01]  /*0aa0*/  SHF.R.S32.HI R11, RZ, 0x1f, R2 ;  /* 0x0000001fff0b7819 */ /* 0x000fe20000011402 */
[----:B------:R-:W-:Y:S01]  /*0ab0*/  IMAD R7, R7, 0x20, R6 ;  /* 0x0000002007077824 */ /* 0x000fe200078e0206 */
[----:B------:R-:W-:Y:S01]  /*0ac0*/  LOP3.LUT R4, R0, 0x1ffffffe, RZ, 0xc0, !PT ;  /* 0x1ffffffe00047812 */ /* 0x000fe200078ec0ff */
[----:B------:R-:W-:Y:S01]  /*0ad0*/  IMAD.HI R0, R23, 0x55555556, RZ ;  /* 0x5555555617007827 */ /* 0x000fe200078e02ff */
[----:B------:R-:W-:-:S02]  /*0ae0*/  LEA.HI R11, R11, R8, RZ, 0x3 ;  /* 0x000000080b0b7211 */ /* 0x000fc400078f18ff */
[----:B------:R-:W-:Y:S01]  /*0af0*/  LEA.HI R19, R3, R18, RZ, 0x2 ;  /* 0x0000001203137211 */ /* 0x000fe200078f10ff */
[----:B------:R-:W-:Y:S01]  /*0b00*/  IMAD.IADD R4, R9, 0x1, -R4 ;  /* 0x0000000109047824 */ /* 0x000fe200078e0a04 */
[----:B------:R-:W-:Y:S02]  /*0b10*/  LOP3.LUT R11, R11, 0xfffffff8, RZ, 0xc0, !PT ;  /* 0xfffffff80b0b7812 */ /* 0x000fe400078ec0ff */
[----:B------:R-:W-:Y:S01]  /*0b20*/  LEA.HI R5, R5, R22, RZ, 0x5 ;  /* 0x0000001605057211 */ /* 0x000fe200078f28ff */
[----:B------:R-:W-:Y:S01]  /*0b30*/  IMAD R154, R4, 0x8, R7 ;  /* 0x00000008049a7824 */ /* 0x000fe200078e0207 */
[----:B------:R-:W-:Y:S01]  /*0b40*/  LEA.HI R0, R0, R0, RZ, 0x1 ;  /* 0x0000000000007211 */ /* 0x000fe200078f08ff */
[----:B------:R-:W-:Y:S01]  /*0b50*/  IMAD.IADD R8, R8, 0x1, -R11 ;  /* 0x0000000108087824 */ /* 0x000fe200078e0a0b */
[----:B------:R-:W-:Y:S02]  /*0b60*/  SHF.R.S32.HI R5, RZ, 0x5, R5 ;  /* 0x00000005ff057819 */ /* 0x000fe40000011405 */
[----:B------:R-:W-:Y:S01]  /*0b70*/  LOP3.LUT R9, R19, 0xfffffffc, RZ, 0xc0, !PT ;  /* 0xfffffffc13097812 */ /* 0x000fe200078ec0ff */
[----:B------:R-:W-:Y:S01]  /*0b80*/  IMAD R0, R0, -0x3, R23 ;  /* 0xfffffffd00007824 */ /* 0x000fe200078e0217 */
[----:B------:R-:W-:Y:S01]  /*0b90*/  LOP3.LUT R3, R2, 0x7ffffffc, RZ, 0xc0, !PT ;  /* 0x7ffffffc02037812 */ /* 0x000fe200078ec0ff */
[----:B------:R-:W-:Y:S01]  /*0ba0*/  IMAD R5, R5, 0x10, R8 ;  /* 0x0000001005057824 */ /* 0x000fe200078e0208 */
[----:B------:R-:W-:Y:S01]  /*0bb0*/  SHF.R.S32.HI R19, RZ, 0x2, R19 ;  /* 0x00000002ff137819 */ /* 0x000fe20000011413 */
[----:B------:R-:W-:-:S02]  /*0bc0*/  IMAD.IADD R18, R18, 0x1, -R9 ;  /* 0x0000000112127824 */ /* 0x000fc400078e0a09 */
[----:B------:R-:W-:Y:S02]  /*0bd0*/  IMAD.MOV.U32 R2, RZ, RZ, -0x2 ;  /* 0xfffffffeff027424 */ /* 0x000fe400078e00ff */
[----:B------:R-:W-:Y:S02]  /*0be0*/  IMAD.IADD R3, R22, 0x1, -R3 ;  /* 0x0000000116037824 */ /* 0x000fe400078e0a03 */
[----:B------:R-:W-:Y:S01]  /*0bf0*/  IMAD R152, R0, 0x40, R5 ;  /* 0x0000004000987824 */ /* 0x000fe200078e0205 */
[C---:B------:R-:W-:Y:S01]  /*0c00*/  LEA.HI R0, R18.reuse, R18, RZ, 0x1 ;  /* 0x0000001212007211 */ /* 0x040fe200078f08ff */
[----:B------:R-:W-:Y:S02]  /*0c10*/  IMAD R155, R3, R2, 0x80 ;  /* 0x00000080039b7424 */ /* 0x000fe400078e0202 */
[----:B------:R-:W-:Y:S01]  /*0c20*/  IMAD.SHL.U32 R2, R18, 0x8, RZ ;  /* 0x0000000812027824 */ /* 0x000fe200078e00ff */
[----:B------:R-:W-:-:S03]  /*0c30*/  LOP3.LUT R3, R0, 0x1ffffffe, RZ, 0xc0, !PT ;  /* 0x1ffffffe00037812 */ /* 0x000fc600078ec0ff */
[C---:B------:R-:W-:Y:S02]  /*0c40*/  VIADD R17, R2.reuse, 0x20 ;  /* 0x0000002002117836 */ /* 0x040fe40000000000 */
[----:B------:R-:W-:Y:S02]  /*0c50*/  VIADD R16, R2, 0x40 ;  /* 0x0000004002107836 */ /* 0x000fe40000000000 */
[----:B------:R-:W-:Y:S01]  /*0c60*/  IMAD.IADD R3, R18, 0x1, -R3 ;  /* 0x0000000112037824 */ /* 0x000fe200078e0a03 */
[----:B------:R-:W-:Y:S02]  /*0c70*/  SHF.R.S32.HI R157, RZ, 0x1f, R17 ;  /* 0x0000001fff9d7819 */ /* 0x000fe40000011411 */
[----:B------:R-:W-:Y:S01]  /*0c80*/  SHF.R.S32.HI R156, RZ, 0x1f, R16 ;  /* 0x0000001fff9c7819 */ /* 0x000fe20000011410 */
[----:B------:R-:W-:-:S07]  /*0c90*/  IMAD R153, R3, 0x8, R152 ;  /* 0x0000000803997824 */ /* 0x000fce00078e0298 */
.L_x_10533:
        /* <DEDUP_REMOVED lines=24> */
[----:B--23--:R-:W0:Y:S01]  /*0e20*/  SHFL.IDX PT, R8, R23, RZ, 0x1f ;  /* 0x00001fff17087589 */ /* 0x00ce2200000e0000 */
        /* <DEDUP_REMOVED lines=30> */
[----:B-----5:R-:W-:Y:S01]  /*1010*/  IMAD.U32 R4, RZ, RZ, UR6 ;  /* 0x00000006ff047e24 */ /* 0x020fe2000f8e00ff */
[----:B------:R-:W-:-:S02]  /*1020*/  @UP1 ULEA.HI.X UR5, UR12, UR5, UR9, 0x2, UP3 ;  /* 0x000000050c051291 */ /* 0x000fc400098f1409 */
[----:B------:R-:W-:Y:S01]  /*1030*/  IMAD.U32 R6, RZ, RZ, UR4 ;  /* 0x00000004ff067e24 */ /* 0x000fe2000f8e00ff */
[----:B-1----:R-:W1:Y:S01]  /*1040*/  S2UR UR44, SR_CgaCtaId ;  /* 0x00000000002c79c3 */ /* 0x002e620000008800 */
[----:B------:R-:W-:Y:S01]  /*1050*/  IMAD.U32 R5, RZ, RZ, UR7 ;  /* 0x00000007ff057e24 */ /* 0x000fe2000f8e00ff */
[----:B0-----:R-:W-:Y:S01]  /*1060*/  R2UR UR6, R8 ;  /* 0x00000000080672ca */ /* 0x001fe200000e0000 */
[----:B------:R-:W-:Y:S01]  /*1070*/  IMAD.U32 R7, RZ, RZ, UR5 ;  /* 0x00000005ff077e24 */ /* 0x000fe2000f8e00ff */
[----:B------:R-:W-:Y:S01]  /*1080*/  ULDC.64 UR4, c[0x0][0x418] ;  /* 0x0001060000047ab9 */ /* 0x000fe20000000a00 */
[----:B------:R-:W-:Y:S01]  /*1090*/  UMOV UR50, 0x400 ;  /* 0x0000040000327882 */ /* 0x000fe20000000000 */
[----:B------:R-:W2:Y:S01]  /*10a0*/  @P0 LDG.E R3, desc[UR36][R4.64] ;  /* 0x0000002404030981 */ /* 0x000ea2000c1e1900 */
[----:B------:R-:W-:Y:S01]  /*10b0*/  ULDC UR43, c[0x0][0x424] ;  /* 0x00010900002b7ab9 */ /* 0x000fe20000000800 */
[----:B------:R-:W-:Y:S01]  /*10c0*/  ULDC UR7, c[0x0][0x2f0] ;  /* 0x0000bc0000077ab9 */ /* 0x000fe20000000800 */
[----:B------:R-:W-:Y:S01]  /*10d0*/  ULDC UR8, c[0x0][0x988] ;  /* 0x0002620000087ab9 */ /* 0x000fe20000000800 */
[----:B------:R-:W2:Y:S01]  /*10e0*/  @P1 LDG.E R0, desc[UR36][R6.64] ;  /* 0x0000002406001981 */ /* 0x000ea2000c1e1900 */
[----:B------:R-:W-:-:S04]  /*10f0*/  UISETP.NE.U32.AND UP0, UPT, UR4, URZ, UPT ;  /* 0x0000003f0400728c */ /* 0x000fc8000bf05070 */
[----:B------:R-:W-:Y:S02]  /*1100*/  UISETP.NE.AND.EX UP0, UPT, UR5, URZ, UPT, UP0 ;  /* 0x0000003f0500728c */ /* 0x000fe4000bf05300 */
[----:B------:R-:W-:Y:S02]  /*1110*/  UIMAD.WIDE UR4, UR6, 0x55555556, URZ ;  /* 0x55555556060478a5 */ /* 0x000fe4000f8e023f */
[----:B------:R-:W-:Y:S02]  /*1120*/  USEL UR43, UR43, 0x1, UP0 ;  /* 0x000000012b2b7887 */ /* 0x000fe40008000000 */
[----:B------:R-:W-:Y:S02]  /*1130*/  ULEA.HI UR5, UR5, UR5, URZ, 0x1 ;  /* 0x0000000505057291 */ /* 0x000fe4000f8f083f */
[----:B------:R-:W-:Y:S02]  /*1140*/  UIMAD UR43, UR43, UR7, URZ ;  /* 0x000000072b2b72a4 */ /* 0x000fe4000f8e023f */
[----:B-1----:R-:W-:-:S02]  /*1150*/  ULEA UR50, UR44, UR50, 0x18 ;  /* 0x000000322c327291 */ /* 0x002fc4000f8ec03f */
[----:B------:R-:W-:Y:S02]  /*1160*/  UIMAD UR5, UR5, -0x3, UR6 ;  /* 0xfffffffd050578a4 */ /* 0x000fe4000f8e0206 */
[----:B------:R-:W-:Y:S02]  /*1170*/  UIADD3 UR4, UR50, 0xf000, URZ ;  /* 0x0000f00032047890 */ /* 0x000fe4000fffe03f */
[----:B------:R-:W-:Y:S02]  /*1180*/  UIADD3 UR6, UR43, 0x7f, URZ ;  /* 0x0000007f2b067890 */ /* 0x000fe4000fffe03f */
[----:B------:R-:W-:Y:S02]  /*1190*/  ULOP3.LUT UP0, URZ, UR4, 0x3ff, URZ, 0xc0, !UPT ;  /* 0x000003ff043f7892 */ /* 0x000fe4000f80c03f */
[----:B------:R-:W-:Y:S02]  /*11a0*/  ULEA UR5, UR5, UR4, 0xb ;  /* 0x0000000405057291 */ /* 0x000fe4000f8e583f */
[----:B------:R-:W-:-:S02]  /*11b0*/  USHF.R.S32.HI UR4, URZ, 0x1f, UR6 ;  /* 0x0000001f3f047899 */ /* 0x000fc40008011406 */
[----:B------:R-:W-:Y:S01]  /*11c0*/  PLOP3.LUT P0, PT, PT, PT, UP0, 0x80, 0x0 ;  /* 0x000000000000781c */ /* 0x000fe20003f0f008 */
[----:B------:R-:W-:Y:S02]  /*11d0*/  USHF.R.U32.HI UR5, URZ, 0x4, UR5 ;  /* 0x000000043f057899 */ /* 0x000fe40008011605 */
[----:B------:R-:W-:Y:S02]  /*11e0*/  ULEA.HI UR4, UR4, UR6, URZ, 0x7 ;  /* 0x0000000604047291 */ /* 0x000fe4000f8f383f */
        /* <DEDUP_REMOVED lines=22> */
.L_x_10505:
[----:B------:R-:W-:Y:S01]  /*1350*/  ULOP3.LUT UR4, UR40, 0x1, URZ, 0xc0, !UPT ;  /* 0x0000000128047892 */ /* 0x000fe2000f8ec03f */
[----:B------:R-:W-:-:S05]  /*1360*/  IMAD.U32 R3, RZ, RZ, UR49 ;  /* 0x00000031ff037e24 */ /* 0x000fca000f8e00ff */
[----:B------:R-:W-:Y:S01]  /*1370*/  IMAD.U32 R0, RZ, RZ, UR4 ;  /* 0x00000004ff007e24 */ /* 0x000fe2000f8e00ff */
[----:B------:R-:W-:-:S04]  /*1380*/  ISETP.NE.AND P0, PT, R3, 0x3, PT ;  /* 0x000000030300780c */ /* 0x000fc80003f05270 */
[----:B------:R-:W-:-:S04]  /*1390*/  SHF.L.U32 R0, R0, 0x1f, RZ ;  /* 0x0000001f00007819 */ /* 0x000fc800000006ff */
[----:B------:R-:W0:Y:S02]  /*13a0*/  SYNCS.PHASECHK.TRANS64.TRYWAIT P1, [UR50+0x19c00], R0 ;  /* 0x019c0000ff0075a7 */ /* 0x000e240008020172 */
[----:B0-----:R-:W-:Y:S05]  /*13b0*/  @!P1 BRA `(.L_x_10506) ;  /* 0x0000009800749947 */ /* 0x001fea0003800000 */
.L_x_10601:
[----:B------:R-:W-:Y:S05]  /*13c0*/  @!P0 BRA `(.L_x_10507) ;  /* 0x0000000000048947 */ /* 0x000fea0003800000 */
[----:B------:R-:W-:Y:S01]  /*13d0*/  BPT.TRAP 0x1 ;  /* 0x000000040000795c */ /* 0x000fe20000300000 */
.L_x_10507:
[----:B0-----:R-:W-:Y:S02]  /*13e0*/  IMAD.U32 R3, RZ, RZ, UR38 ;  /* 0x00000026ff037e24 */ /* 0x001fe4000f8e00ff */
[----:B------:R-:W-:-:S03]  /*13f0*/  IMAD.U32 R0, RZ, RZ, UR39 ;  /* 0x00000027ff007e24 */ /* 0x000fc6000f8e00ff */
[----:B------:R-:W-:Y:S02]  /*1400*/  LEA R3, R3, UR50, 0x3 ;  /* 0x0000003203037c11 */ /* 0x000fe4000f8e18ff */
[----:B------:R-:W-:-:S04]  /*1410*/  SHF.L.U32 R0, R0, 0x1f, RZ ;  /* 0x0000001f00007819 */ /* 0x000fc800000006ff */
[----:B------:R0:W1:Y:S01]  /*1420*/  SYNCS.PHASECHK.TRANS64.TRYWAIT P1, [R3+URZ+0x19c30], R0 ;  /* 0x019c3000030075a7 */ /* 0x000062000802017f */
[----:B------:R-:W-:Y:S05]  /*1430*/  @!P0 BRA `(.L_x_10508) ;  /* 0x0000000000048947 */ /* 0x000fea0003800000 */
[----:B------:R-:W-:Y:S01]  /*1440*/  BPT.TRAP 0x1 ;  /* 0x000000040000795c */ /* 0x000fe20000300000 */
.L_x_10508:
[----:B------:R-:W-:Y:S01]  /*1450*/  IMAD.MOV.U32 R135, RZ, RZ, RZ ;  /* 0x000000ffff877224 */ /* 0x000fe200078e00ff */
[----:B-1----:R-:W-:Y:S06]  /*1460*/  @P1 BRA `(.L_x_10509) ;  /* 0x0000000000081947 */ /* 0x002fec0003800000 */
[----:B------:R-:W1:Y:S02]  /*1470*/  SYNCS.PHASECHK.TRANS64.TRYWAIT P1, [R3+URZ+0x19c30], R0 ;  /* 0x019c3000030075a7 */ /* 0x000e64000802017f */
[----:B-1----:R-:W-:Y:S05]  /*1480*/  @!P1 BRA `(.L_x_10510) ;  /* 0x0000009800589947 */ /* 0x002fea0003800000 */
.L_x_10509:
[----:B------:R-:W-:Y:S05]  /*1490*/  WARPSYNC.ALL ;  /* 0x0000000000007948 */ /* 0x000fea0003800000 */
[----:B------:R-:W-:Y:S01]  /*14a0*/  UIADD3 UR50, UR50, 0x13800, URZ ;  /* 0x0001380032327890 */ /* 0x000fe2000fffe03f */
[----:B------:R-:W-:Y:S01]  /*14b0*/  WARPGROUP.ARRIVE ;  /* 0x00000000000079c5 */ /* 0x000fe20000000000 */
[----:B------:R-:W-:Y:S02]  /*14c0*/  ULOP3.LUT UR4, UR51, 0x10000, URZ, 0xfc, !UPT ;  /* 0x0001000033047892 */ /* 0x000fe4000f8efc3f */
[----:B------:R-:W-:Y:S01]  /*14d0*/  USHF.R.U32.HI UR50, URZ, 0x4, UR50 ;  /* 0x000000043f327899 */ /* 0x000fe20008011632 */
[----:B------:R-:W-:Y:S01]  /*14e0*/  UMOV UR5, 0xc0000010 ;  /* 0xc000001000057882 */ /* 0x000fe20000000000 */
[----:B------:R-:W-:-:S02]  /*14f0*/  UMOV UR7, 0xc0000010 ;  /* 0xc000001000077882 */ /* 0x000fc40000000000 */
[----:B------:R-:W-:Y:S02]  /*1500*/  ULOP3.LUT UR16, UR50, 0x3fff, URZ, 0xc0, !UPT ;  /* 0x00003fff32107892 */ /* 0x000fe4000f8ec03f */
[----:B------:R-:W-:Y:S02]  /*1510*/  UIADD3 UR8, UR4, 0x180, URZ ;  /* 0x0000018004087890 */ /* 0x000fe4000fffe03f */
[----:B------:R-:W-:Y:S01]  /*1520*/  ULOP3.LUT UR16, UR16, 0x10000, URZ, 0xfc, !UPT ;  /* 0x0001000010107892 */ /* 0x000fe2000f8efc3f */
[----:B------:R-:W-:Y:S01]  /*1530*/  UMOV UR9, 0xc0000010 ;  /* 0xc000001000097882 */ /* 0x000fe20000000000 */
[----:B------:R-:W-:Y:S02]  /*1540*/  UMOV UR11, 0xc0000010 ;  /* 0xc0000010000b7882 */ /* 0x000fe40000000000 */
[----:B------:R-:W-:Y:S02]  /*1550*/  UIMAD UR6, UR38, 0x300, UR16 ;  /* 0x00000300260678a4 */ /* 0x000fe4000f8e0210 */
[----:B------:R-:W-:-:S02]  /*1560*/  UIADD3 UR12, UR4, 0x300, URZ ;  /* 0x00000300040c7890 */ /* 0x000fc4000fffe03f */
[----:B------:R-:W-:Y:S02]  /*1570*/  UIADD3 UR10, UR6, 0x100, URZ ;  /* 0x00000100060a7890 */ /* 0x000fe4000fffe03f */
[----:B------:R-:W-:Y:S01]  /*1580*/  UIADD3 UR14, UR6, 0x200, URZ ;  /* 0x00000200060e7890 */ /* 0x000fe2000fffe03f */
[----:B------:R-:W-:Y:S02]  /*1590*/  UMOV UR13, 0xc0000010 ;  /* 0xc0000010000d7882 */ /* 0x000fe40000000000 */
[----:B------:R-:W-:Y:S01]  /*15a0*/  QGMMA.64x128x32.F32.E4M3.E4M3 R24, gdesc[UR4], RZ, !UPT, gsb0 ;  /* 0x01e00000041879f3 */ /* 0x000fe2000c0008ff */
[----:B------:R-:W-:Y:S02]  /*15b0*/  UMOV UR15, 0xc0000010 ;  /* 0xc0000010000f7882 */ /* 0x000fe40000000000 */
        /* <DEDUP_REMOVED lines=9> */
.L_x_10511:
[----:B------:R-:W-:Y:S01]  /*1650*/  VIADD R4, R155, UR43 ;  /* 0x0000002b9b047c36 */ /* 0x000fe20008000000 */
        /* <DEDUP_REMOVED lines=25> */
[--C-:B------:R-:W-:Y:S01]  /*17f0*/  IMAD.MOV.U32 R126, RZ, RZ, R135.reuse ;  /* 0x000000ffff7e7224 */ /* 0x100fe200078e0087 */
[----:B------:R-:W-:Y:S01]  /*1800*/  FSEL R29, R29, -INF , P2 ;  /* 0xff8000001d1d7808 */ /* 0x000fe20001000000 */
[----:B------:R-:W-:Y:S01]  /*1810*/  SYNCS.ARRIVE.TRANS64.RED.A1T0 RZ, [UR6], RZ ;  /* 0x000000ffffff79a7 */ /* 0x000fe20008100406 */
[----:B01----:R-:W-:Y:S01]  /*1820*/  FMNMX.FTZ R0, R28, R5, !PT ;  /* 0x000000051c007209 */ /* 0x003fe20007810000 */
[--C-:B------:R-:W-:Y:S01]  /*1830*/  IMAD.MOV.U32 R125, RZ, RZ, R135.reuse ;  /* 0x000000ffff7d7224 */ /* 0x100fe200078e0087 */
[----:B------:R-:W-:Y:S01]  /*1840*/  ISETP.GT.AND P5, PT, R4, 0x11, PT ;  /* 0x000000110400780c */ /* 0x000fe20003fa4270 */
[--C-:B------:R-:W-:Y:S01]  /*1850*/  IMAD.MOV.U32 R124, RZ, RZ, R135.reuse ;  /* 0x000000ffff7c7224 */ /* 0x100fe200078e0087 */
[----:B------:R-:W-:Y:S01]  /*1860*/  FSEL R32, R32, -INF , P6 ;  /* 0xff80000020207808 */ /* 0x000fe20003000000 */
[--C-:B------:R-:W-:Y:S01]  /*1870*/  IMAD.MOV.U32 R123, RZ, RZ, R135.reuse ;  /* 0x000000ffff7b7224 */ /* 0x100fe200078e0087 */
[----:B------:R-:W-:Y:S01]  /*1880*/  FMNMX.FTZ R5, R29, R0, !PT ;  /* 0x000000001d057209 */ /* 0x000fe20007810000 */
[--C-:B------:R-:W-:Y:S01]  /*1890*/  IMAD.MOV.U32 R122, RZ, RZ, R135.reuse ;  /* 0x000000ffff7a7224 */ /* 0x100fe200078e0087 */
[----:B------:R-:W-:Y:S01]  /*18a0*/  FSEL R26, R26, -INF , P4 ;  /* 0xff8000001a1a7808 */ /* 0x000fe20002000000 */
        /* <DEDUP_REMOVED lines=66> */
[----:B------:R-:W-:Y:S01]  /*1cd0*/  IMAD.MOV.U32 R88, RZ, RZ, R135 ;  /* 0x000000ffff587224 */ /* 0x000fe200078e0087 */
        /* <DEDUP_REMOVED lines=65> */
[----:B------:R-:W-:Y:S02]  /*20f0*/  ISETP.GT.AND P6, PT, R4, 0x79, PT ;  /* 0x000000790400780c */ /* 0x000fe40003fc4270 */
[----:B------:R-:W-:-:S02]  /*2100*/  FMNMX.FTZ R0, R84, R5, !PT ;  /* 0x0000000554007209 */ /* 0x000fc40007810000 */
[----:B------:R-:W-:Y:S02]  /*2110*/  FSEL R85, R85, -INF , P6 ;  /* 0xff80000055557808 */ /* 0x000fe40003000000 */
[----:B------:R-:W-:Y:S02]  /*2120*/  P2R R8, PR, RZ, 0x8 ;  /* 0x00000008ff087803 */ /* 0x000fe40000000000 */
[----:B------:R-:W-:Y:S02]  /*2130*/  FMNMX.FTZ R5, R85, R0, !PT ;  /* 0x0000000055057209 */ /* 0x000fe40007810000 */
[----:B------:R-:W-:Y:S02]  /*2140*/  P2R R10, PR, RZ, 0x4 ;  /* 0x00000004ff0a7803 */ /* 0x000fe40000000000 */
[----:B------:R-:W-:Y:S01]  /*2150*/  ISETP.GT.AND P2, PT, R4, 0x58, PT ;  /* 0x000000580400780c */ /* 0x000fe20003f44270 */
[----:B------:R-:W0:Y:S01]  /*2160*/  SHFL.BFLY PT, R0, R5, 0x2, 0x1f ;  /* 0x0c401f0005007f89 */ /* 0x000e2200000e0000 */
[----:B------:R-:W-:-:S02]  /*2170*/  P2R R13, PR, RZ, 0x1 ;  /* 0x00000001ff0d7803 */ /* 0x000fc40000000000 */
[----:B------:R-:W-:Y:S02]  /*2180*/  FSEL R70, R70, -INF , P2 ;  /* 0xff80000046467808 */ /* 0x000fe40001000000 */
[----:B------:R-:W-:Y:S02]  /*2190*/  ISETP.NE.AND P2, PT, R10, RZ, PT ;  /* 0x000000ff0a00720c */ /* 0x000fe40003f45270 */
[----:B------:R-:W-:Y:S02]  /*21a0*/  P2R R11, PR, RZ, 0x2 ;  /* 0x00000002ff0b7803 */ /* 0x000fe40000000000 */
[C---:B------:R-:W-:Y:S02]  /*21b0*/  ISETP.GT.AND P1, PT, R4.reuse, 0x59, PT ;  /* 0x000000590400780c */ /* 0x040fe40003f24270 */
[----:B------:R-:W-:Y:S02]  /*21c0*/  ISETP.GT.AND P0, PT, R4, 0x60, PT ;  /* 0x000000600400780c */ /* 0x000fe40003f04270 */
[----:B------:R-:W-:-:S02]  /*21d0*/  FSEL R71, R71, -INF , P1 ;  /* 0xff80000047477808 */ /* 0x000fc40000800000 */
[----:B------:R-:W-:Y:S02]  /*21e0*/  FSEL R74, R74, -INF , P0 ;  /* 0xff8000004a4a7808 */ /* 0x000fe40000000000 */
[----:B------:R-:W-:Y:S02]  /*21f0*/  ISETP.NE.AND P0, PT, R13, RZ, PT ;  /* 0x000000ff0d00720c */ /* 0x000fe40003f05270 */
[----:B------:R-:W-:Y:S02]  /*2200*/  ISETP.NE.AND P1, PT, R11, RZ, PT ;  /* 0x000000ff0b00720c */ /* 0x000fe40003f25270 */
[----:B------:R-:W-:Y:S02]  /*2210*/  FSEL R75, R75, -INF , P0 ;  /* 0xff8000004b4b7808 */ /* 0x000fe40000000000 */
[----:B------:R-:W-:Y:S02]  /*2220*/  ISETP.NE.AND P0, PT, R6, RZ, PT ;  /* 0x000000ff0600720c */ /* 0x000fe40003f05270 */
[----:B0-----:R-:W-:-:S02]  /*2230*/  FMNMX.FTZ R7, R5, R0, !PT ;  /* 0x0000000005077209 */ /* 0x001fc40007810000 */
[----:B------:R-:W-:Y:S02]  /*2240*/  FMNMX.FTZ R5, R26, R27, !PT ;  /* 0x0000001b1a057209 */ /* 0x000fe40007810000 */
[----:B------:R-:W-:Y:S01]  /*2250*/  FSEL R78, R78, -INF , P1 ;  /* 0xff8000004e4e7808 */ /* 0x000fe20000800000 */
[----:B------:R-:W0:Y:S01]  /*2260*/  SHFL.BFLY PT, R0, R7, 0x1, 0x1f ;  /* 0x0c201f0007007f89 */ /* 0x000e2200000e0000 */
[----:B------:R-:W-:Y:S02]  /*2270*/  FSEL R79, R79, -INF , P2 ;  /* 0xff8000004f4f7808 */ /* 0x000fe40001000000 */
[----:B------:R-:W-:Y:S02]  /*2280*/  FSEL R83, R83, -INF , P4 ;  /* 0xff80000053537808 */ /* 0x000fe40002000000 */
[----:B------:R-:W-:Y:S02]  /*2290*/  FSEL R86, R86, -INF , P5 ;  /* 0xff80000056567808 */ /* 0x000fe40002800000 */
[----:B------:R-:W-:-:S02]  /*22a0*/  FSEL R87, R87, -INF , P6 ;  /* 0xff80000057577808 */ /* 0x000fc40003000000 */
[----:B0-----:R-:W-:-:S04]  /*22b0*/  FMNMX.FTZ R0, R7, R0, !PT ;  /* 0x0000000007007209 */ /* 0x001fc80007810000 */
[C---:B------:R-:W-:Y:S01]  /*22c0*/  FSETP.NEU.FTZ.AND P3, PT, R0.reuse, -INF , PT ;  /* 0xff8000000000780b */ /* 0x040fe20003f7d000 */
[----:B------:R-:W-:-:S05]  /*22d0*/  FFMA.FTZ R12, R0, R9, -8 ;  /* 0xc1000000000c7423 */ /* 0x000fca0000010009 */
        /* <DEDUP_REMOVED lines=8> */
[--C-:B------:R-:W-:Y:S01]  /*2360*/  FFMA.FTZ R8, R32, UR48, -R12.reuse ;  /* 0x0000003020087c23 */ /* 0x100fe2000801080c */
[----:B------:R-:W-:-:S01]  /*2370*/  FFMA.FTZ R33, R57, UR48, -R12 ;  /* 0x0000003039217c23 */ /* 0x000fc2000801080c */
        /* <DEDUP_REMOVED lines=31> */
[----:B------:R-:W0:Y:S01]  /*2570*/  MUFU.EX2 R9, R9 ;  /* 0x0000000900097308 */ /* 0x000e220000000800 */
        /* <DEDUP_REMOVED lines=8> */
[----:B------:R-:W-:Y:S01]  /*2600*/  FMNMX.FTZ R5, R63, R24, !PT ;  /* 0x000000183f057209 */ /* 0x000fe20007810000 */
[----:B------:R-:W-:Y:S01]  /*2610*/  FFMA.FTZ R24, R48, UR48, -R12 ;  /* 0x0000003030187c23 */ /* 0x000fe2000801080c */
[----:B0-----:R-:W-:Y:S02]  /*2620*/  F2FP.SATFINITE.E4M3.F32.PACK_AB_MERGE_C R136, R9, R6, RZ ;  /* 0x000000060988723e */ /* 0x001fe400048070ff */
[----:B------:R-:W-:Y:S02]  /*2630*/  FMNMX.FTZ R28, R66, R5, !PT ;  /* 0x00000005421c7209 */ /* 0x000fe40007810000 */
[----:B------:R-:W-:Y:S01]  /*2640*/  F2FP.SATFINITE.E4M3.F32.PACK_AB_MERGE_C R136, R7, R4, R136 ;  /* 0x000000040788723e */ /* 0x000fe20004807088 */
        /* <DEDUP_REMOVED lines=15> */
[----:B0-----:R-:W-:Y:S02]  /*2740*/  F2FP.SATFINITE.E4M3.F32.PACK_AB_MERGE_C R138, R13, R10, RZ ;  /* 0x0000000a0d8a723e */ /* 0x001fe400048070ff */
[----:B------:R-:W-:Y:S02]  /*2750*/  FMNMX.FTZ R36, R82, R5, !PT ;  /* 0x0000000552247209 */ /* 0x000fe40007810000 */
[----:B------:R-:W-:Y:S01]  /*2760*/  MUFU.EX2 R20, R20 ;  /* 0x0000001400147308 */ /* 0x000fe20000000800 */
[----:B------:R-:W-:Y:S02]  /*2770*/  F2FP.SATFINITE.E4M3.F32.PACK_AB_MERGE_C R138, R11, R8, R138 ;  /* 0x000000080b8a723e */ /* 0x000fe4000480708a */
[----:B------:R-:W-:-:S04]  /*2780*/  FMNMX.FTZ R5, R83, R36, !PT ;  /* 0x0000002453057209 */ /* 0x000fc80007810000 */
[----:B------:R-:W-:Y:S01]  /*2790*/  FMNMX.FTZ R36, R86, R5, !PT ;  /* 0x0000000556247209 */ /* 0x000fe20007810000 */
[----:B------:R-:W0:Y:S03]  /*27a0*/  MUFU.EX2 R21, R21 ;  /* 0x0000001500157308 */ /* 0x000e260000000800 */
[----:B------:R-:W-:Y:S01]  /*27b0*/  FMNMX.FTZ R5, R87, R36, !PT ;  /* 0x0000002457057209 */ /* 0x000fe20007810000 */
[----:B------:R-:W-:-:S04]  /*27c0*/  FFMA.FTZ R36, R60, UR48, -R12 ;  /* 0x000000303c247c23 */ /* 0x000fc8000801080c */
[----:B------:R-:W1:Y:S01]  /*27d0*/  SHFL.BFLY PT, R48, R5, 0x2, 0x1f ;  /* 0x0c401f0005307f89 */ /* 0x000e6200000e0000 */
[----:B------:R-:W-:Y:S08]  /*27e0*/  MUFU.EX2 R24, R24 ;  /* 0x0000001800187308 */ /* 0x000ff00000000800 */
[----:B------:R-:W-:Y:S01]  /*27f0*/  MUFU.EX2 R25, R25 ;  /* 0x0000001900197308 */ /* 0x000fe20000000800 */
[----:B0-----:R-:W-:-:S04]  /*2800*/  F2FP.SATFINITE.E4M3.F32.PACK_AB_MERGE_C R140, R21, R20, RZ ;  /* 0x00000014158c723e */ /* 0x001fc800048070ff */
[----:B------:R-:W-:-:S03]  /*2810*/  F2FP.SATFINITE.E4M3.F32.PACK_AB_MERGE_C R140, R15, R14, R140 ;  /* 0x0000000e0f8c723e */ /* 0x000fc6000480708c */
[----:B------:R-:W-:Y:S01]  /*2820*/  MUFU.EX2 R28, R28 ;  /* 0x0000001c001c7308 */ /* 0x000fe20000000800 */
[----:B-1----:R-:W-:Y:S01]  /*2830*/  FMNMX.FTZ R57, R5, R48, !PT ;  /* 0x0000003005397209 */ /* 0x002fe20007810000 */
        /* <DEDUP_REMOVED lines=47> */
[----:B0-----:R-:W-:-:S07]  /*2b30*/  FADD.FTZ R51, R12, R27 ;  /* 0x0000001b0c337221 */ /* 0x001fce0000010000 */
[----:B------:R-:W0:Y:S01]  /*2b40*/  MUFU.EX2 R26, R26 ;  /* 0x0000001a001a7308 */ /* 0x000e220000000800 */
[----:B-1----:R-:W-:-:S07]  /*2b50*/  FADD.FTZ R58, R30, R51 ;  /* 0x000000331e3a7221 */ /* 0x002fce0000010000 */
[----:B------:R1:W-:Y:S01]  /*2b60*/  MUFU.EX2 R73, R47 ;  /* 0x0000002f00497308 */ /* 0x0003e20000000800 */
[----:B--2---:R-:W-:-:S01]  /*2b70*/  FADD.FTZ R59, R65, R58 ;  /* 0x0000003a413b7221 */ /* 0x004fc20000010000 */
[----:B------:R-:W-:-:S04]  /*2b80*/  F2FP.SATFINITE.E4M3.F32.PACK_AB_MERGE_C R30, R65, R30, RZ ;  /* 0x0000001e411e723e */ /* 0x000fc800048070ff */
[----:B------:R-:W-:Y:S02]  /*2b90*/  F2FP.SATFINITE.E4M3.F32.PACK_AB_MERGE_C R137, R27, R12, R30 ;  /* 0x0000000c1b89723e */ /* 0x000fe4000480701e */
[----:B------:R-:W2:Y:S01]  /*2ba0*/  MUFU.EX2 R31, R31 ;  /* 0x0000001f001f7308 */ /* 0x000ea20000000800 */
[----:B-1----:R-:W-:-:S04]  /*2bb0*/  FADD.FTZ R47, R4, R7 ;  /* 0x00000007042f7221 */ /* 0x002fc80000010000 */
[----:B------:R-:W-:Y:S01]  /*2bc0*/  FADD.FTZ R50, R6, R47 ;  /* 0x0000002f06327221 */ /* 0x000fe20000010000 */
[----:B------:R-:W-:-:S01]  /*2bd0*/  FFMA.FTZ R47, R66, UR48, -R64 ;  /* 0x00000030422f7c23 */ /* 0x000fc20008010840 */
[----:B0-----:R-:W-:Y:S01]  /*2be0*/  FADD.FTZ R66, R26, R59 ;  /* 0x0000003b1a427221 */ /* 0x001fe20000010000 */
[----:B------:R-:W0:Y:S01]  /*2bf0*/  MUFU.EX2 R38, R38 ;  /* 0x0000002600267308 */ /* 0x000e220000000800 */
[----:B------:R-:W-:-:S01]  /*2c00*/  FADD.FTZ R51, R9, R50 ;  /* 0x0000003209337221 */ /* 0x000fc20000010000 */
[----:B------:R-:W-:-:S03]  /*2c10*/  FFMA.FTZ R50, R67, UR48, -R64 ;  /* 0x0000003043327c23 */ /* 0x000fc60008010840 */
[----:B------:R-:W-:-:S03]  /*2c20*/  FADD.FTZ R58, R8, R51 ;  /* 0x00000033083a7221 */ /* 0x000fc60000010000 */
[----:B------:R-:W1:Y:S01]  /*2c30*/  MUFU.EX2 R69, R69 ;  /* 0x0000004500457308 */ /* 0x000e620000000800 */
[----:B------:R-:W-:-:S01]  /*2c40*/  FADD.FTZ R51, R11, R58 ;  /* 0x0000003a0b337221 */ /* 0x000fc20000010000 */
[----:B--2---:R-:W-:-:S03]  /*2c50*/  FADD.FTZ R3, R31, R66 ;  /* 0x000000421f037221 */ /* 0x004fc60000010000 */
[----:B------:R-:W-:-:S03]  /*2c60*/  FADD.FTZ R58, R10, R51 ;  /* 0x000000330a3a7221 */ /* 0x000fc60000010000 */
[----:B------:R-:W2:Y:S01]  /*2c70*/  MUFU.EX2 R34, R34 ;  /* 0x0000002200227308 */ /* 0x000ea20000000800 */
[----:B0-----:R-:W-:-:S01]  /*2c80*/  FADD.FTZ R66, R38, R3 ;  /* 0x0000000326427221 */ /* 0x001fc20000010000 */
[----:B------:R-:W-:Y:S01]  /*2c90*/  FADD.FTZ R51, R13, R58 ;  /* 0x0000003a0d337221 */ /* 0x000fe20000010000 */
[----:B------:R-:W-:-:S01]  /*2ca0*/  FFMA.FTZ R3, R74, UR48, -R64 ;  /* 0x000000304a037c23 */ /* 0x000fc20008010840 */
[----:B------:R-:W-:Y:S02]  /*2cb0*/  FFMA.FTZ R64, R87, UR48, -R64 ;  /* 0x0000003057407c23 */ /* 0x000fe40008010840 */
[----:B------:R-:W-:-:S02]  /*2cc0*/  FADD.FTZ R58, R14, R51 ;  /* 0x000000330e3a7221 */ /* 0x000fc40000010000 */
        /* <DEDUP_REMOVED lines=18> */
[C---:B------:R-:W-:Y:S02]  /*2df0*/  F2FP.SATFINITE.E4M3.F32.PACK_AB_MERGE_C R68, R73.reuse, R68, RZ ;  /* 0x000000444944723e */ /* 0x040fe400048070ff */
[----:B------:R-:W-:Y:S01]  /*2e00*/  FADD.FTZ R66, R73, R66 ;  /* 0x0000004249427221 */ /* 0x000fe20000010000 */
[----:B------:R-:W-:-:S01]  /*2e10*/  FADD.FTZ R10, R32, R29 ;  /* 0x0000001d200a7221 */ /* 0x000fc20000010000 */
[----:B------:R-:W-:Y:S01]  /*2e20*/  F2FP.SATFINITE.E4M3.F32.PACK_AB_MERGE_C R142, R25, R24, R28 ;  /* 0x00000018198e723e */ /* 0x000fe2000480701c */
[----:B------:R-:W1:Y:S01]  /*2e30*/  MUFU.EX2 R54, R54 ;  /* 0x0000003600367308 */ /* 0x000e620000000800 */
[----:B--2---:R-:W-:-:S01]  /*2e40*/  FADD.FTZ R51, R39, R66 ;  /* 0x0000004227337221 */ /* 0x004fc20000010000 */
[----:B------:R-:W-:Y:S01]  /*2e50*/  FADD.FTZ R13, R33, R10 ;  /* 0x0000000a210d7221 */ /* 0x000fe20000010000 */
[----:B------:R-:W-:-:S03]  /*2e60*/  F2FP.SATFINITE.E4M3.F32.PACK_AB_MERGE_C R141, R35, R34, R68 ;  /* 0x00000022238d723e */ /* 0x000fc60004807044 */
[----:B------:R-:W-:Y:S01]  /*2e70*/  FADD.FTZ R10, R36, R13 ;  /* 0x0000000d240a7221 */ /* 0x000fe20000010000 */
[----:B------:R-:W-:Y:S01]  /*2e80*/  F2FP.SATFINITE.E4M3.F32.PACK_AB_MERGE_C R36, R41, R36, RZ ;  /* 0x000000242924723e */ /* 0x000fe200048070ff */
[----:B------:R-:W2:Y:S01]  /*2e90*/  MUFU.EX2 R55, R55 ;  /* 0x0000003700377308 */ /* 0x000ea20000000800 */
[----:B0-----:R-:W-:-:S01]  /*2ea0*/  FADD.FTZ R51, R42, R51 ;  /* 0x000000332a337221 */ /* 0x001fc20000010000 */
[----:B------:R-:W-:Y:S01]  /*2eb0*/  FADD.FTZ R10, R41, R10 ;  /* 0x0000000a290a7221 */ /* 0x000fe20000010000 */
[----:B------:R-:W-:-:S03]  /*2ec0*/  F2FP.SATFINITE.E4M3.F32.PACK_AB_MERGE_C R144, R33, R32, R36 ;  /* 0x000000202190723e */ /* 0x000fc60004807024 */
[----:B------:R-:W-:Y:S02]  /*2ed0*/  FADD.FTZ R7, R37, R10 ;  /* 0x0000000a25077221 */ /* 0x000fe40000010000 */
        /* <DEDUP_REMOVED lines=27> */
[C---:B0-----:R-:W-:Y:S01]  /*3090*/  F2FP.SATFINITE.E4M3.F32.PACK_AB_MERGE_C R44, R45.reuse, R44, RZ ;  /* 0x0000002c2d2c723e */ /* 0x041fe200048070ff */
[----:B------:R-:W-:-:S03]  /*30a0*/  FADD.FTZ R45, R45, R4 ;  /* 0x000000042d2d7221 */ /* 0x000fc60000010000 */
[----:B------:R-:W-:-:S03]  /*30b0*/  F2FP.SATFINITE.E4M3.F32.PACK_AB_MERGE_C R146, R40, R37, R44 ;  /* 0x000000252892723e */ /* 0x000fc6000480702c */
[----:B------:R-:W0:Y:S01]  /*30c0*/  MUFU.EX2 R53, R53 ;  /* 0x0000003500357308 */ /* 0x000e220000000800 */
[----:B-1----:R-:W-:-:S01]  /*30d0*/  FADD.FTZ R8, R71, R8 ;  /* 0x0000000847087221 */ /* 0x002fc20000010000 */
[----:B------:R-:W-:-:S04]  /*30e0*/  F2FP.SATFINITE.E4M3.F32.PACK_AB_MERGE_C R70, R71, R70, RZ ;  /* 0x000000464746723e */ /* 0x000fc800048070ff */
[----:B------:R-:W-:Y:S02]  /*30f0*/  F2FP.SATFINITE.E4M3.F32.PACK_AB_MERGE_C R147, R50, R47, R70 ;  /* 0x0000002f3293723e */ /* 0x000fe40004807046 */
[----:B------:R-:W1:Y:S08]  /*3100*/  MUFU.EX2 R48, R48 ;  /* 0x0000003000307308 */ /* 0x000e700000000800 */
[----:B------:R-:W2:Y:S01]  /*3110*/  MUFU.EX2 R3, R3 ;  /* 0x0000000300037308 */ /* 0x000ea20000000800 */
[----:B0-----:R-:W-:-:S07]  /*3120*/  F2FP.SATFINITE.E4M3.F32.PACK_AB_MERGE_C R9, R53, R52, RZ ;  /* 0x000000343509723e */ /* 0x001fce00048070ff */
[----:B------:R-:W0:Y:S01]  /*3130*/  MUFU.EX2 R49, R49 ;  /* 0x0000003100317308 */ /* 0x000e220000000800 */
[----:B-1----:R-:W-:-:S07]  /*3140*/  FADD.FTZ R4, R48, R45 ;  /* 0x0000002d30047221 */ /* 0x002fce0000010000 */
[----:B------:R-:W1:Y:S01]  /*3150*/  MUFU.EX2 R6, R75 ;  /* 0x0000004b00067308 */ /* 0x000e620000000800 */
[----:B--2---:R-:W-:-:S07]  /*3160*/  FADD.FTZ R7, R3, R8 ;  /* 0x0000000803077221 */ /* 0x004fce0000010000 */
[----:B------:R-:W2:Y:S01]  /*3170*/  MUFU.EX2 R78, R78 ;  /* 0x0000004e004e7308 */ /* 0x000ea20000000800 */
[C---:B0-----:R-:W-:Y:S01]  /*3180*/  F2FP.SATFINITE.E4M3.F32.PACK_AB_MERGE_C R148, R49.reuse, R48, R9 ;  /* 0x000000303194723e */ /* 0x041fe20004807009 */
[----:B------:R-:W-:-:S04]  /*3190*/  FADD.FTZ R49, R49, R4 ;  /* 0x0000000431317221 */ /* 0x000fc80000010000 */
[----:B------:R-:W-:Y:S02]  /*31a0*/  FADD.FTZ R52, R52, R49 ;  /* 0x0000003134347221 */ /* 0x000fe40000010000 */
[----:B------:R-:W0:Y:S01]  /*31b0*/  MUFU.EX2 R79, R79 ;  /* 0x0000004f004f7308 */ /* 0x000e220000000800 */
[----:B-1----:R-:W-:-:S01]  /*31c0*/  FADD.FTZ R9, R6, R7 ;  /* 0x0000000706097221 */ /* 0x002fc20000010000 */
[----:B------:R-:W-:-:S06]  /*31d0*/  FADD.FTZ R53, R53, R52 ;  /* 0x0000003435357221 */ /* 0x000fcc0000010000 */
[----:B------:R-:W-:Y:S01]  /*31e0*/  MUFU.EX2 R60, R60 ;  /* 0x0000003c003c7308 */ /* 0x000fe20000000800 */
[----:B--2---:R-:W-:-:S07]  /*31f0*/  FADD.FTZ R4, R78, R9 ;  /* 0x000000094e047221 */ /* 0x004fce0000010000 */
[----:B------:R-:W1:Y:S01]  /*3200*/  MUFU.EX2 R61, R61 ;  /* 0x0000003d003d7308 */ /* 0x000e620000000800 */
[C---:B0-----:R-:W-:Y:S01]  /*3210*/  F2FP.SATFINITE.E4M3.F32.PACK_AB_MERGE_C R78, R79.reuse, R78, RZ ;  /* 0x0000004e4f4e723e */ /* 0x041fe200048070ff */
[----:B------:R-:W-:-:S03]  /*3220*/  FADD.FTZ R79, R79, R4 ;  /* 0x000000044f4f7221 */ /* 0x000fc60000010000 */
[----:B------:R-:W-:-:S03]  /*3230*/  F2FP.SATFINITE.E4M3.F32.PACK_AB_MERGE_C R149, R6, R3, R78 ;  /* 0x000000030695723e */ /* 0x000fc6000480704e */
[----:B------:R-:W0:Y:S08]  /*3240*/  MUFU.EX2 R56, R56 ;  /* 0x0000003800387308 */ /* 0x000e300000000800 */
[----:B------:R-:W2:Y:S01]  /*3250*/  MUFU.EX2 R82, R82 ;  /* 0x0000005200527308 */ /* 0x000ea20000000800 */
[----:B-1----:R-:W-:-:S07]  /*3260*/  F2FP.SATFINITE.E4M3.F32.PACK_AB_MERGE_C R9, R61, R60, RZ ;  /* 0x0000003c3d09723e */ /* 0x002fce00048070ff */
[----:B------:R-:W1:Y:S01]  /*3270*/  MUFU.EX2 R57, R57 ;  /* 0x0000003900397308 */ /* 0x000e620000000800 */
[----:B0-----:R-:W-:-:S07]  /*3280*/  FADD.FTZ R4, R56, R53 ;  /* 0x0000003538047221 */ /* 0x001fce0000010000 */
[----:B------:R-:W0:Y:S01]  /*3290*/  MUFU.EX2 R83, R83 ;  /* 0x0000005300537308 */ /* 0x000e220000000800 */
[----:B--2---:R-:W-:-:S07]  /*32a0*/  FADD.FTZ R8, R82, R79 ;  /* 0x0000004f52087221 */ /* 0x004fce0000010000 */
[----:B------:R-:W-:Y:S01]  /*32b0*/  MUFU.EX2 R86, R86 ;  /* 0x0000005600567308 */ /* 0x000fe20000000800 */
[C---:B-1----:R-:W-:Y:S01]  /*32c0*/  F2FP.SATFINITE.E4M3.F32.PACK_AB_MERGE_C R150, R57.reuse, R56, R9 ;  /* 0x000000383996723e */ /* 0x042fe20004807009 */
[----:B------:R-:W-:-:S04]  /*32d0*/  FADD.FTZ R57, R57, R4 ;  /* 0x0000000439397221 */ /* 0x000fc80000010000 */
[----:B------:R-:W-:Y:S02]  /*32e0*/  FADD.FTZ R4, R60, R57 ;  /* 0x000000393c047221 */ /* 0x000fe40000010000 */
[----:B------:R-:W1:Y:S01]  /*32f0*/  MUFU.EX2 R7, R64 ;  /* 0x0000004000077308 */ /* 0x000e620000000800 */
[----:B0-----:R-:W-:-:S01]  /*3300*/  FADD.FTZ R9, R83, R8 ;  /* 0x0000000853097221 */ /* 0x001fc20000010000 */
[----:B------:R-:W-:Y:S01]  /*3310*/  FADD.FTZ R4, R61, R4 ;  /* 0x000000043d047221 */ /* 0x000fe20000010000 */
[----:B-1----:R-:W-:Y:S02]  /*3320*/  F2FP.SATFINITE.E4M3.F32.PACK_AB_MERGE_C R8, R7, R86, RZ ;  /* 0x000000560708723e */ /* 0x002fe400048070ff */
[----:B------:R-:W-:Y:S02]  /*3330*/  FADD.FTZ R86, R86, R9 ;  /* 0x0000000956567221 */ /* 0x000fe40000010000 */
[----:B------:R-:W-:Y:S02]  /*3340*/  F2FP.SATFINITE.E4M3.F32.PACK_AB_MERGE_C R151, R83, R82, R8 ;  /* 0x000000525397723e */ /* 0x000fe40004807008 */
[----:B------:R-:W-:Y:S01]  /*3350*/  FADD.FTZ R3, R7, R86 ;  /* 0x0000005607037221 */ /* 0x000fe20000010000 */
        /* <DEDUP_REMOVED lines=30> */
.L_x_10523:
[----:B------:R-:W-:-:S04]  /*3540*/  UISETP.NE.AND UP0, UPT, UR19, 0x1, UPT ;  /* 0x000000011300788c */ /* 0x000fc8000bf05270 */
[----:B------:R-:W-:-:S04]  /*3550*/  USEL UR39, URZ, 0x1, UP0 ;  /* 0x000000013f277887 */ /* 0x000fc80008000000 */
[----:B------:R-:W-:Y:S01]  /*3560*/  ULOP3.LUT UR39, UR18, UR39, URZ, 0x3c, !UPT ;  /* 0x0000002712277292 */ /* 0x000fe2000f8e3c3f */
[----:B------:R-:W-:Y:S11]  /*3570*/  @!P0 BRA `(.L_x_10513) ;  /* 0x0000000000048947 */ /* 0x000ff60003800000 */
[----:B------:R-:W-:Y:S01]  /*3580*/  BPT.TRAP 0x1 ;  /* 0x000000040000795c */ /* 0x000fe20000300000 */
.L_x_10513:
        /* <DEDUP_REMOVED lines=12> */
.L_x_10514:
[----:B-1----:R-:W-:Y:S05]  /*3650*/  @P1 BRA `(.L_x_10515) ;  /* 0x0000000000081947 */ /* 0x002fea0003800000 */
[----:B------:R-:W1:Y:S02]  /*3660*/  SYNCS.PHASECHK.TRANS64.TRYWAIT P1, [UR20+0x19c30], R0 ;  /* 0x019c3000ff0075a7 */ /* 0x000e640008020154 */
[----:B-1----:R-:W-:Y:S05]  /*3670*/  @!P1 BRA `(.L_x_10516) ;  /* 0x0000007400f09947 */ /* 0x002fea0003800000 */
.L_x_10515:
[----:B------:R-:W-:Y:S01]  /*3680*/  UIMAD UR6, UR38, 0x300, UR16 ;  /* 0x00000300260678a4 */ /* 0x000fe2000f8e0210 */
[----:B------:R-:W-:Y:S01]  /*3690*/  WARPGROUP.ARRIVE ;  /* 0x00000000000079c5 */ /* 0x000fe20000000000 */
[----:B------:R-:W-:Y:S01]  /*36a0*/  UMOV UR7, 0xc0000010 ;  /* 0xc000001000077882 */ /* 0x000fe20000000000 */
[----:B------:R-:W-:Y:S01]  /*36b0*/  UMOV UR11, 0xc0000010 ;  /* 0xc0000010000b7882 */ /* 0x000fe20000000000 */
[----:B------:R-:W-:Y:S02]  /*36c0*/  UIADD3 UR10, UR6, 0x100, URZ ;  /* 0x00000100060a7890 */ /* 0x000fe4000fffe03f */
[----:B------:R-:W-:Y:S01]  /*36d0*/  UIADD3 UR14, UR6, 0x200, URZ ;  /* 0x00000200060e7890 */ /* 0x000fe2000fffe03f */
[----:B------:R-:W-:Y:S02]  /*36e0*/  UMOV UR15, 0xc0000010 ;  /* 0xc0000010000f7882 */ /* 0x000fe40000000000 */
[----:B------:R-:W-:Y:S03]  /*36f0*/  QGMMA.64x128x32.F32.E4M3.E4M3 R24, gdesc[UR4], RZ, !UPT, gsb0 ;  /* 0x01e00000041879f3 */ /* 0x000fe6000c0008ff */
[----:B------:R-:W-:-:S02]  /*3700*/  WARPGROUP.DEPBAR.LE gsb0, 0x0 ;  /* 0x00008000000079c5 */ /* 0x000fc40000010000 */
        /* <DEDUP_REMOVED lines=8> */
.L_x_10517:
[----:B------:R-:W-:Y:S01]  /*3790*/  ULEA UR11, UR19, UR21, 0x3 ;  /* 0x00000015130b7291 */ /* 0x000fe2000f8e183f */
[----:B01----:R-:W-:-:S05]  /*37a0*/  IMAD.U32 R0, RZ, RZ, UR18 ;  /* 0x00000012ff007e24 */ /* 0x003fca000f8e00ff */
[----:B------:R-:W-:-:S04]  /*37b0*/  SHF.L.U32 R0, R0, 0x1f, RZ ;  /* 0x0000001f00007819 */ /* 0x000fc800000006ff */
[----:B------:R0:W1:Y:S01]  /*37c0*/  SYNCS.PHASECHK.TRANS64.TRYWAIT P1, [UR11+0x19c50], R0 ;  /* 0x019c5000ff0075a7 */ /* 0x000062000802014b */
[----:B------:R-:W-:Y:S05]  /*37d0*/  @!P0 BRA `(.L_x_10518) ;  /* 0x0000000000048947 */ /* 0x000fea0003800000 */
[----:B------:R-:W-:Y:S01]  /*37e0*/  BPT.TRAP 0x1 ;  /* 0x000000040000795c */ /* 0x000fe20000300000 */
.L_x_10518:
[----:B-1----:R-:W-:Y:S05]  /*37f0*/  @P1 BRA `(.L_x_10519) ;  /* 0x0000000000081947 */ /* 0x002fea0003800000 */
[----:B------:R-:W1:Y:S02]  /*3800*/  SYNCS.PHASECHK.TRANS64.TRYWAIT P1, [UR11+0x19c50], R0 ;  /* 0x019c5000ff0075a7 */ /* 0x000e64000802014b */
[----:B-1----:R-:W-:Y:S05]  /*3810*/  @!P1 BRA `(.L_x_10520) ;  /* 0x0000007400a09947 */ /* 0x002fea0003800000 */
.L_x_10519:
[----:B------:R-:W-:Y:S01]  /*3820*/  UIADD3 UR6, UR21, 0x3000, URZ ;  /* 0x0000300015067890 */ /* 0x000fe2000fffe03f */
[----:B------:R-:W-:Y:S01]  /*3830*/  WARPGROUP.ARRIVE ;  /* 0x00000000000079c5 */ /* 0x000fe20000000000 */
[----:B------:R-:W-:Y:S02]  /*3840*/  UMOV UR7, 0x40000040 ;  /* 0x4000004000077882 */ /* 0x000fe40000000000 */
[----:B------:R-:W-:-:S04]  /*3850*/  USHF.R.U32.HI UR6, URZ, 0x4, UR6 ;  /* 0x000000043f067899 */ /* 0x000fc80008011606 */
[----:B------:R-:W-:-:S04]  /*3860*/  ULOP3.LUT UR6, UR6, 0x3fff, URZ, 0xc0, !UPT ;  /* 0x00003fff06067892 */ /* 0x000fc8000f8ec03f */
[----:B------:R-:W-:-:S04]  /*3870*/  ULOP3.LUT UR6, UR6, 0x10000, URZ, 0xfc, !UPT ;  /* 0x0001000006067892 */ /* 0x000fc8000f8efc3f */
[----:B------:R-:W-:-:S07]  /*3880*/  UIMAD UR10, UR19, 0x300, UR6 ;  /* 0x00000300130a78a4 */ /* 0x000fce000f8e0206 */
[----:B------:R-:W-:Y:S02]  /*3890*/  UMOV UR6, UR10 ;  /* 0x0000000a00067c82 */ /* 0x000fe40008000000 */
[----:B------:R-:W-:Y:S01]  /*38a0*/  QGMMA.64x96x32.F32.E4M3.E4M3 R88, R136, gdesc[UR4], R88, gsb0 ;  /* 0x0160000488587df3 */ /* 0x000fe20008000858 */
[----:B------:R-:W-:Y:S01]  /*38b0*/  UIADD3 UR6, UR10, 0x2, URZ ;  /* 0x000000020a067890 */ /* 0x000fe2000fffe03f */
[----:B------:R-:W-:Y:S01]  /*38c0*/  UMOV UR7, 0x40000040 ;  /* 0x4000004000077882 */ /* 0x000fe20000000000 */
[----:B------:R-:W-:Y:S02]  /*38d0*/  WARPGROUP.DEPBAR.LE gsb0, 0x0 ;  /* 0x00008000000079c5 */ /* 0x000fe40000010000 */
[----:B------:R-:W-:-:S06]  /*38e0*/  WARPGROUP.ARRIVE ;  /* 0x00000000000079c5 */ /* 0x000fcc0000000000 */
        /* <DEDUP_REMOVED lines=10> */
[----:B------:R-:W-:Y:S03]  /*3990*/  QGMMA.64x96x32.F32.E4M3.E4M3 R88, R148, gdesc[UR4], R88, gsb0 ;  /* 0x0160000494587df3 */ /* 0x000fe60008000858 */
[----:B------:R-:W-:Y:S02]  /*39a0*/  WARPGROUP.DEPBAR.LE gsb0, 0x0 ;  /* 0x00008000000079c5 */ /* 0x000fe40000010000 */
[----:B------:R-:W-:Y:S05]  /*39b0*/  @!P0 BRA `(.L_x_10521) ;  /* 0x0000000000048947 */ /* 0x000fea0003800000 */
[----:B------:R-:W-:Y:S01]  /*39c0*/  BPT.TRAP 0x1 ;  /* 0x000000040000795c */ /* 0x000fe20000300000 */
.L_x_10521:
[----:B01----:R-:W-:Y:S01]  /*39d0*/  FMNMX.FTZ R0, R24, R7, !PT ;  /* 0x0000000718007209 */ /* 0x003fe20007810000 */
        /* <DEDUP_REMOVED lines=81> */
[----:B------:R-:W-:Y:S01]  /*3ef0*/  FADD.FTZ R6, -R5, R6 ;  /* 0x0000000605067221 */ /* 0x000fe20000010100 */
[----:B------:R-:W-:-:S01]  /*3f00*/  FFMA.FTZ R14, R33, UR48, -R8 ;  /* 0x00000030210e7c23 */ /* 0x000fc20008010808 */
[----:B------:R-:W-:Y:S01]  /*3f10*/  FFMA.FTZ R33, R52, UR48, -R8 ;  /* 0x0000003034217c23 */ /* 0x000fe20008010808 */
[----:B------:R-:W-:-:S01]  /*3f20*/  FFMA.FTZ R68, R5, R68, -8 ;  /* 0xc100000005447423 */ /* 0x000fc20000010044 */
[----:B------:R-:W-:Y:S01]  /*3f30*/  FMUL.FTZ R7, R7, UR48 ;  /* 0x0000003007077c20 */ /* 0x000fe20008410000 */
[----:B------:R-:W-:-:S01]  /*3f40*/  FFMA.FTZ R10, R24, UR48, -R8 ;  /* 0x00000030180a7c23 */ /* 0x000fc20008010808 */
[----:B------:R-:W-:Y:S01]  /*3f50*/  FFMA.FTZ R52, R69, UR48, -R8 ;  /* 0x0000003045347c23 */ /* 0x000fe20008010808 */
[----:B------:R-:W-:Y:S01]  /*3f60*/  FMUL.FTZ R6, R6, UR48 ;  /* 0x0000003006067c20 */ /* 0x000fe20008410000 */
[----:B------:R-:W-:Y:S01]  /*3f70*/  FFMA.FTZ R69, R26, UR48, -R68 ;  /* 0x000000301a457c23 */ /* 0x000fe20008010844 */
[----:B------:R-:W-:-:S01]  /*3f80*/  FFMA.FTZ R9, R25, UR48, -R8 ;  /* 0x0000003019097c23 */ /* 0x000fc20008010808 */
[----:B------:R-:W-:Y:S01]  /*3f90*/  FFMA.FTZ R26, R27, UR48, -R68 ;  /* 0x000000301b1a7c23 */ /* 0x000fe20008010844 */
        /* <DEDUP_REMOVED lines=24> */
[----:B------:R-:W1:Y:S01]  /*4120*/  MUFU.EX2 R69, R69 ;  /* 0x0000004500457308 */ /* 0x000e620000000800 */
[----:B0-----:R-:W-:-:S01]  /*4130*/  FFMA.FTZ R4, R7, R4, R10 ;  /* 0x0000000407047223 */ /* 0x001fc2000001000a */
[--C-:B------:R-:W-:Y:S01]  /*4140*/  FFMA.FTZ R58, R59, UR48, -R68.reuse ;  /* 0x000000303b3a7c23 */ /* 0x100fe20008010844 */
[----:B------:R-:W-:-:S01]  /*4150*/  FFMA.FTZ R59, R62, UR48, -R68 ;  /* 0x000000303e3b7c23 */ /* 0x000fc20008010844 */
[----:B------:R-:W-:Y:S01]  /*4160*/  FFMA.FTZ R62, R63, UR48, -R68 ;  /* 0x000000303f3e7c23 */ /* 0x000fe20008010844 */
        /* <DEDUP_REMOVED lines=51> */
[--C-:B------:R-:W-:Y:S01]  /*44a0*/  FFMA.FTZ R67, R70, UR48, -R68.reuse ;  /* 0x0000003046437c23 */ /* 0x100fe20008010844 */
[----:B------:R-:W-:-:S05]  /*44b0*/  FFMA.FTZ R70, R71, UR48, -R68 ;  /* 0x0000003047467c23 */ /* 0x000fca0008010844 */
        /* <DEDUP_REMOVED lines=20> */
[----:B-1----:R-:W-:-:S01]  /*4600*/  FADD.FTZ R73, R47, R72 ;  /* 0x000000482f497221 */ /* 0x002fc20000010000 */
[----:B------:R-:W-:-:S06]  /*4610*/  FFMA.FTZ R72, R75, UR48, -R68 ;  /* 0x000000304b487c23 */ /* 0x000fcc0008010844 */
        /* <DEDUP_REMOVED lines=82> */
.L_x_10522:
[----:B------:R-:W-:Y:S01]  /*4b40*/  UIADD3 UR6, UR11, 0x19c60, URZ ;  /* 0x00019c600b067890 */ /* 0x000fe2000fffe03f */
[----:B------:R-:W-:Y:S01]  /*4b50*/  ISETP.LT.AND P1, PT, RZ, UR42, PT ;  /* 0x0000002aff007c0c */ /* 0x000fe2000bf21270 */
[----:B------:R-:W-:Y:S01]  /*4b60*/  UIADD3 UR7, UR42, -0x1, URZ ;  /* 0xffffffff2a077890 */ /* 0x000fe2000fffe03f */
[----:B------:R-:W-:Y:S01]  /*4b70*/  F2FP.SATFINITE.E4M3.F32.PACK_AB_MERGE_C R11, R12, R11, RZ ;  /* 0x0000000b0c0b723e */ /* 0x000fe200048070ff */
[----:B------:R-:W-:Y:S01]  /*4b80*/  UPRMT UR6, UR17, 0x654, UR6 ;  /* 0x0000065411067896 */ /* 0x000fe20008000006 */
[----:B------:R-:W-:Y:S01]  /*4b90*/  F2FP.SATFINITE.E4M3.F32.PACK_AB_MERGE_C R27, R30, R27, RZ ;  /* 0x0000001b1e1b723e */ /* 0x000fe200048070ff */
[----:B------:R-:W-:Y:S01]  /*4ba0*/  UMOV UR18, UR39 ;  /* 0x0000002700127c82 */ /* 0x000fe20008000000 */
[----:B------:R-:W-:Y:S01]  /*4bb0*/  F2FP.SATFINITE.E4M3.F32.PACK_AB_MERGE_C R15, R20, R15, RZ ;  /* 0x0000000f140f723e */ /* 0x000fe200048070ff */
[----:B------:R-:W-:Y:S01]  /*4bc0*/  UMOV UR19, UR38 ;  /* 0x0000002600137c82 */ /* 0x000fe20008000000 */
[----:B------:R-:W-:Y:S01]  /*4bd0*/  F2FP.SATFINITE.E4M3.F32.PACK_AB_MERGE_C R35, R38, R35, RZ ;  /* 0x000000232623723e */ /* 0x000fe200048070ff */
[----:B------:R-:W-:Y:S01]  /*4be0*/  UMOV UR42, UR7 ;  /* 0x00000007002a7c82 */ /* 0x000fe20008000000 */
        /* <DEDUP_REMOVED lines=79> */
[----:B------:R-:W-:Y:S06]  /*50e0*/  @P1 BRA `(.L_x_10523) ;  /* 0xffffffe400141947 */ /* 0x000fec000383ffff */
.L_x_10512:
[----:B------:R-:W-:Y:S06]  /*50f0*/  BAR.ARV 0x8, 0x200 ;  /* 0x0208000000007b1d */ /* 0x000fec0000002000 */
[----:B------:R-:W-:Y:S05]  /*5100*/  @!P0 BRA `(.L_x_10524) ;  /* 0x0000000000048947 */ /* 0x000fea0003800000 */
[----:B------:R-:W-:Y:S01]  /*5110*/  BPT.TRAP 0x1 ;  /* 0x000000040000795c */ /* 0x000fe20000300000 */
.L_x_10524:
        /* <DEDUP_REMOVED lines=9> */
.L_x_10525:
[----:B-1----:R-:W-:Y:S05]  /*51b0*/  @P1 BRA `(.L_x_10526) ;  /* 0x0000000000081947 */ /* 0x002fea0003800000 */
[----:B------:R-:W1:Y:S02]  /*51c0*/  SYNCS.PHASECHK.TRANS64.TRYWAIT P1, [UR8+0x19c50], R6 ;  /* 0x019c5006ff0075a7 */ /* 0x000e640008020148 */
[----:B-1----:R-:W-:Y:S05]  /*51d0*/  @!P1 BRA `(.L_x_10527) ;  /* 0x0000005c00489947 */ /* 0x002fea0003800000 */
.L_x_10526:
[----:B------:R-:W-:Y:S01]  /*51e0*/  ULDC.64 UR10, c[0x0][0x9a0] ;  /* 0x00026800000a7ab9 */ /* 0x000fe20000000a00 */
[----:B------:R-:W-:Y:S01]  /*51f0*/  UIADD3 UR6, UR4, 0x3000, URZ ;  /* 0x0000300004067890 */ /* 0x000fe2000fffe03f */
[----:B------:R-:W-:Y:S01]  /*5200*/  WARPGROUP.ARRIVE ;  /* 0x00000000000079c5 */ /* 0x000fe20000000000 */
[----:B------:R-:W-:Y:S01]  /*5210*/  UISETP.NE.U32.AND UP0, UPT, UR10, URZ, UPT ;  /* 0x0000003f0a00728c */ /* 0x000fe2000bf05070 */
[----:B------:R-:W-:Y:S01]  /*5220*/  IMAD.MOV.U32 R9, RZ, RZ, 0x3f800000 ;  /* 0x3f800000ff097424 */ /* 0x000fe200078e00ff */
[----:B------:R-:W-:Y:S02]  /*5230*/  USHF.R.U32.HI UR6, URZ, 0x4, UR6 ;  /* 0x000000043f067899 */ /* 0x000fe40008011606 */
[----:B------:R-:W-:Y:S02]  /*5240*/  UISETP.NE.AND.EX UP0, UPT, UR11, URZ, UPT, UP0 ;  /* 0x0000003f0b00728c */ /* 0x000fe4000bf05300 */
[----:B------:R-:W-:-:S04]  /*5250*/  ULOP3.LUT UR6, UR6, 0x3fff, URZ, 0xc0, !UPT ;  /* 0x00003fff06067892 */ /* 0x000fc8000f8ec03f */
[----:B------:R-:W-:Y:S01]  /*5260*/  ULOP3.LUT UR9, UR6, 0x10000, URZ, 0xfc, !UPT ;  /* 0x0001000006097892 */ /* 0x000fe2000f8efc3f */
[----:B------:R-:W-:-:S03]  /*5270*/  PLOP3.LUT P1, PT, PT, PT, UP0, 0x80, 0x0 ;  /* 0x000000000000781c */ /* 0x000fc60003f2f008 */
[----:B------:R-:W-:Y:S02]  /*5280*/  UIMAD UR9, UR38, 0x300, UR9 ;  /* 0x00000300260978a4 */ /* 0x000fe4000f8e0209 */
[----:B------:R-:W-:Y:S01]  /*5290*/  @UP0 USHF.R.S32.HI UR14, URZ, 0x1f, UR45 ;  /* 0x0000001f3f0e0899 */ /* 0x000fe2000801142d */
[----:B------:R-:W-:Y:S01]  /*52a0*/  @UP0 ULDC.64 UR6, c[0x0][0x9c8] ;  /* 0x0002720000060ab9 */ /* 0x000fe20000000a00 */
[----:B------:R-:W-:Y:S02]  /*52b0*/  @UP0 UIADD3 UR15, -UR45, URZ, URZ ;  /* 0x0000003f2d0f0290 */ /* 0x000fe4000fffe13f */
[----:B------:R-:W-:Y:S02]  /*52c0*/  @UP0 UIMAD.WIDE.U32 UR12, UR45, UR6, URZ ;  /* 0x000000062d0c02a5 */ /* 0x000fe4000f8e003f */
[----:B------:R-:W-:Y:S01]  /*52d0*/  @UP0 UIMAD UR6, UR14, UR6, URZ ;  /* 0x000000060e0602a4 */ /* 0x000fe2000f8e023f */
[----:B------:R-:W-:-:S03]  /*52e0*/  @UP0 ULDC UR16, c[0x0][0xc44] ;  /* 0x0003110000100ab9 */ /* 0x000fc60000000800 */
[----:B------:R-:W-:Y:S02]  /*52f0*/  @UP0 UIMAD UR6, UR45, UR7, UR6 ;  /* 0x000000072d0602a4 */ /* 0x000fe4000f8e0206 */
[----:B------:R-:W-:Y:S02]  /*5300*/  @UP0 UIMAD UR15, UR16, UR15, UR46 ;  /* 0x0000000f100f02a4 */ /* 0x000fe4000f8e022e */
[----:B------:R-:W-:Y:S01]  /*5310*/  @UP0 UIADD3 UR13, UR13, UR6, URZ ;  /* 0x000000060d0d0290 */ /* 0x000fe2000fffe03f */
[----:B------:R-:W-:Y:S02]  /*5320*/  UMOV UR7, 0x40000040 ;  /* 0x4000004000077882 */ /* 0x000fe40000000000 */
[----:B------:R-:W-:Y:S01]  /*5330*/  UMOV UR6, UR9 ;  /* 0x0000000900067c82 */ /* 0x000fe20008000000 */
[----:B------:R-:W-:Y:S01]  /*5340*/  @UP0 USHF.R.S32.HI UR14, URZ, 0x1f, UR15 ;  /* 0x0000001f3f0e0899 */ /* 0x000fe2000801140f */
[----:B------:R-:W-:Y:S01]  /*5350*/  QGMMA.64x96x32.F32.E4M3.E4M3 R88, R136, gdesc[UR4], R88, gsb0 ;  /* 0x0160000488587df3 */ /* 0x000fe20008000858 */
[----:B------:R-:W-:-:S02]  /*5360*/  @UP0 ULDC.64 UR16, c[0x0][0x9d0] ;  /* 0x0002740000100ab9 */ /* 0x000fc40000000a00 */
[----:B------:R-:W-:Y:S02]  /*5370*/  @UP0 UIMAD UR14, UR14, UR16, URZ ;  /* 0x000000100e0e02a4 */ /* 0x000fe4000f8e023f */
[----:B------:R-:W-:Y:S02]  /*5380*/  @UP0 UIMAD.WIDE.U32 UR12, UR15, UR16, UR12 ;  /* 0x000000100f0c02a5 */ /* 0x000fe4000f8e000c */
[----:B------:R-:W-:Y:S02]  /*5390*/  @UP0 UIMAD UR14, UR15, UR17, UR14 ;  /* 0x000000110f0e02a4 */ /* 0x000fe4000f8e020e */
[----:B------:R-:W-:Y:S02]  /*53a0*/  @UP0 ULEA UR10, UP1, UR12, UR10, 0x2 ;  /* 0x0000000a0c0a0291 */ /* 0x000fe4000f82103f */
        /* <DEDUP_REMOVED lines=9> */
[----:B------:R-:W-:Y:S01]  /*5440*/  QGMMA.64x96x32.F32.E4M3.E4M3 R88, R140, gdesc[UR4], R88, gsb0 ;  /* 0x016000048c587df3 */ /* 0x000fe20008000858 */
[----:B------:R-:W-:Y:S01]  /*5450*/  UIADD3 UR6, UR9, 0x4, URZ ;  /* 0x0000000409067890 */ /* 0x000fe2000fffe03f */
[----:B------:R-:W-:Y:S01]  /*5460*/  UMOV UR7, 0x40000040 ;  /* 0x4000004000077882 */ /* 0x000fe20000000000 */
[----:B------:R-:W1:Y:S04]  /*5470*/  SHFL.BFLY PT, R11, R4, 0x2, 0x1f ;  /* 0x0c401f00040b7f89 */ /* 0x000e6800000e0000 */
[----:B------:R-:W3:Y:S01]  /*5480*/  SHFL.BFLY PT, R8, R3, 0x2, 0x1f ;  /* 0x0c401f0003087f89 */ /* 0x000ee200000e0000 */
[----:B------:R-:W-:Y:S02]  /*5490*/  WARPGROUP.DEPBAR.LE gsb0, 0x0 ;  /* 0x00008000000079c5 */ /* 0x000fe40000010000 */
[----:B------:R-:W-:-:S06]  /*54a0*/  WARPGROUP.ARRIVE ;  /* 0x00000000000079c5 */ /* 0x000fcc0000000000 */
[----:B------:R-:W-:Y:S01]  /*54b0*/  QGMMA.64x96x32.F32.E4M3.E4M3 R88, R144, gdesc[UR4], R88, gsb0 ;  /* 0x0160000490587df3 */ /* 0x000fe20008000858 */
[----:B------:R-:W-:Y:S01]  /*54c0*/  UIADD3 UR6, UR9, 0x6, URZ ;  /* 0x0000000609067890 */ /* 0x000fe2000fffe03f */
[----:B------:R-:W-:Y:S01]  /*54d0*/  UMOV UR7, 0x40000040 ;  /* 0x4000004000077882 */ /* 0x000fe20000000000 */
[----:B-1----:R-:W-:-:S01]  /*54e0*/  FADD.FTZ R11, R11, R4 ;  /* 0x000000040b0b7221 */ /* 0x002fc20000010000 */
[----:B---3--:R-:W-:-:S04]  /*54f0*/  FADD.FTZ R8, R8, R3 ;  /* 0x0000000308087221 */ /* 0x008fc80000010000 */
[----:B0-----:R-:W0:Y:S04]  /*5500*/  SHFL.BFLY PT, R6, R11, 0x1, 0x1f ;  /* 0x0c201f000b067f89 */ /* 0x001e2800000e0000 */
[----:B------:R-:W1:Y:S01]  /*5510*/  SHFL.BFLY PT, R7, R8, 0x1, 0x1f ;  /* 0x0c201f0008077f89 */ /* 0x000e6200000e0000 */
[----:B------:R-:W-:Y:S02]  /*5520*/  IMAD.MOV.U32 R4, RZ, RZ, RZ ;  /* 0x000000ffff047224 */ /* 0x000fe400078e00ff */
[----:B0-----:R-:W-:Y:S01]  /*5530*/  FADD.FTZ R12, R11, R6 ;  /* 0x000000060b0c7221 */ /* 0x001fe20000010000 */
[----:B-1----:R-:W-:-:S04]  /*5540*/  FADD.FTZ R13, R8, R7 ;  /* 0x00000007080d7221 */ /* 0x002fc80000010000 */
[C---:B------:R-:W-:Y:S01]  /*5550*/  FSETP.NE.FTZ.AND P1, PT, R12.reuse, RZ, PT ;  /* 0x000000ff0c00720b */ /* 0x040fe20003f35000 */
[----:B------:R-:W-:Y:S01]  /*5560*/  FMUL.FTZ R6, R12, 0.00390625 ;  /* 0x3b8000000c067820 */ /* 0x000fe20000410000 */
[----:B------:R-:W-:-:S04]  /*5570*/  FMUL.FTZ R11, R13, 0.00390625 ;  /* 0x3b8000000d0b7820 */ /* 0x000fc80000410000 */
[----:B------:R-:W-:Y:S02]  /*5580*/  FSETP.NE.FTZ.AND P2, PT, R6, RZ, PT ;  /* 0x000000ff0600720b */ /* 0x000fe40003f55000 */
[----:B------:R-:W-:Y:S01]  /*5590*/  FSETP.NE.FTZ.AND P3, PT, R11, RZ, PT ;  /* 0x000000ff0b00720b */ /* 0x000fe20003f75000 */
[----:B------:R-:W-:Y:S02]  /*55a0*/  WARPGROUP.DEPBAR.LE gsb0, 0x0 ;  /* 0x00008000000079c5 */ /* 0x000fe40000010000 */
[----:B------:R-:W-:-:S06]  /*55b0*/  WARPGROUP.ARRIVE ;  /* 0x00000000000079c5 */ /* 0x000fcc0000000000 */
[----:B------:R-:W-:Y:S01]  /*55c0*/  QGMMA.64x96x32.F32.E4M3.E4M3 R88, R148, gdesc[UR4], R88, gsb0 ;  /* 0x0160000494587df3 */ /* 0x000fe20008000858 */
[----:B------:R-:W-:Y:S01]  /*55d0*/  @P1 MUFU.RCP R4, R12 ;  /* 0x0000000c00041308 */ /* 0x000fe20000001000 */
[----:B------:R-:W-:Y:S01]  /*55e0*/  FSETP.NE.FTZ.AND P1, PT, R13, RZ, PT ;  /* 0x000000ff0d00720b */ /* 0x000fe20003f35000 */
[----:B------:R-:W-:-:S06]  /*55f0*/  IMAD.MOV.U32 R10, RZ, RZ, RZ ;  /* 0x000000ffff0a7224 */ /* 0x000fcc00078e00ff */
        /* <DEDUP_REMOVED lines=18> */
.L_x_10528:
        /* <DEDUP_REMOVED lines=34> */
[----:B------:R-:W-:Y:S01]  /*5940*/  FMUL.FTZ R57, R135, R58 ;  /* 0x0000003a87397220 */ /* 0x000fe20000410000 */
        /* <DEDUP_REMOVED lines=8> */
[-C--:B------:R-:W-:Y:S01]  /*59d0*/  FMUL.FTZ R21, R101, R56.reuse ;  /* 0x0000003865157220 */ /* 0x080fe20000410000 */
        /* <DEDUP_REMOVED lines=8> */
[----:B------:R-:W-:Y:S01]  /*5a60*/  F2FP.BF16.F32.PACK_AB R6, R6, R7 ;  /* 0x000000070606723e */ /* 0x000fe200000010ff */
[----:B------:R-:W-:Y:S01]  /*5a70*/  UMOV UR6, UR4 ;  /* 0x0000000400067c82 */ /* 0x000fe20008000000 */
[----:B-1----:R-:W-:Y:S01]  /*5a80*/  UMOV UR7, UR9 ;  /* 0x0000000900077c82 */ /* 0x002fe20008000000 */
[----:B------:R-:W-:Y:S01]  /*5a90*/  LOP3.LUT P0, R7, R59, 0x3, RZ, 0xc0, !PT ;  /* 0x000000033b077812 */ /* 0x000fe2000780c0ff */
[----:B------:R-:W-:Y:S01]  /*5aa0*/  FMUL.FTZ R56, R129, R56 ;  /* 0x0000003881387220 */ /* 0x000fe20000410000 */
[----:B------:R-:W-:Y:S01]  /*5ab0*/  F2FP.BF16.F32.PACK_AB R9, R9, R10 ;  /* 0x0000000a0909723e */ /* 0x000fe200000010ff */
[----:B------:R-:W1:Y:S01]  /*5ac0*/  LDC R81, c[0x0][0xc38] ;  /* 0x00030e00ff517b82 */ /* 0x000e620000000800 */
[----:B------:R-:W-:Y:S01]  /*5ad0*/  ISETP.EQ.OR P0, PT, R7, 0x3, !P0 ;  /* 0x000000030700780c */ /* 0x000fe20004702670 */
[----:B------:R-:W-:Y:S01]  /*5ae0*/  ULDC.64 UR10, c[0x0][0xb90] ;  /* 0x0002e400000a7ab9 */ /* 0x000fe20000000a00 */
[----:B------:R-:W-:Y:S01]  /*5af0*/  F2FP.BF16.F32.PACK_AB R42, R41, R42 ;  /* 0x0000002a292a723e */ /* 0x000fe200000010ff */
[----:B0-----:R-:W-:Y:S01]  /*5b00*/  FMUL.FTZ R4, R94, R58 ;  /* 0x0000003a5e047220 */ /* 0x001fe20000410000 */
[----:B------:R-:W-:Y:S01]  /*5b10*/  F2FP.BF16.F32.PACK_AB R48, R47, R48 ;  /* 0x000000302f30723e */ /* 0x000fe200000010ff */
[-C--:B------:R-:W-:Y:S01]  /*5b20*/  FMUL.FTZ R5, R90, R58.reuse ;  /* 0x0000003a5a057220 */ /* 0x080fe20000410000 */
[----:B------:R-:W-:Y:S01]  /*5b30*/  SEL R47, R6, R9, P0 ;  /* 0x00000009062f7207 */ /* 0x000fe20000000000 */
[----:B------:R-:W-:Y:S01]  /*5b40*/  FMUL.FTZ R58, R131, R58 ;  /* 0x0000003a833a7220 */ /* 0x000fe20000410000 */
[----:B------:R-:W-:Y:S01]  /*5b50*/  SEL R41, R9, R6, P0 ;  /* 0x0000000609297207 */ /* 0x000fe20000000000 */
[----:B------:R-:W-:Y:S01]  /*5b60*/  USHF.R.S32.HI UR16, URZ, 0x1f, UR45 ;  /* 0x0000001f3f107899 */ /* 0x000fe2000801142d */
[----:B------:R-:W0:Y:S01]  /*5b70*/  LDC R9, c[0x0][0xbe8] ;  /* 0x0002fa00ff097b82 */ /* 0x000e220000000800 */
[----:B------:R-:W-:Y:S01]  /*5b80*/  F2FP.BF16.F32.PACK_AB R35, R35, R36 ;  /* 0x000000242323723e */ /* 0x000fe200000010ff */
[----:B------:R-:W-:Y:S01]  /*5b90*/  ULDC.64 UR12, c[0x0][0xb98] ;  /* 0x0002e600000c7ab9 */ /* 0x000fe20000000a00 */
[----:B------:R-:W-:Y:S01]  /*5ba0*/  F2FP.BF16.F32.PACK_AB R40, R39, R40 ;  /* 0x000000282728723e */ /* 0x000fe200000010ff */
[----:B------:R-:W-:Y:S01]  /*5bb0*/  UIADD3 UR8, UR8, 0x19c60, URZ ;  /* 0x00019c6008087890 */ /* 0x000fe2000fffe03f */
[----:B------:R-:W-:-:S02]  /*5bc0*/  F2FP.BF16.F32.PACK_AB R4, R4, R5 ;  /* 0x000000050404723e */ /* 0x000fc400000010ff */
[----:B------:R-:W-:Y:S01]  /*5bd0*/  F2FP.BF16.F32.PACK_AB R5, R37, R38 ;  /* 0x000000262505723e */ /* 0x000fe200000010ff */
[----:B------:R-:W-:Y:S01]  /*5be0*/  UPRMT UR8, UR5, 0x654, UR8 ;  /* 0x0000065405087896 */ /* 0x000fe20008000008 */
[----:B------:R-:W-:Y:S02]  /*5bf0*/  F2FP.BF16.F32.PACK_AB R58, R57, R58 ;  /* 0x0000003a393a723e */ /* 0x000fe400000010ff */
[----:B------:R-:W-:Y:S01]  /*5c00*/  F2FP.BF16.F32.PACK_AB R10, R33, R34 ;  /* 0x00000022210a723e */ /* 0x000fe200000010ff */
[----:B------:R-:W-:Y:S01]  /*5c10*/  IMAD.U32 R34, RZ, RZ, UR6 ;  /* 0x00000006ff227e24 */ /* 0x000fe2000f8e00ff */
[----:B------:R-:W-:Y:S01]  /*5c20*/  SEL R57, R35, R40, P0 ;  /* 0x0000002823397207 */ /* 0x000fe20000000000 */
[----:B------:R-:W-:Y:S01]  /*5c30*/  UIADD3 UR6, -UR45, URZ, URZ ;  /* 0x0000003f2d067290 */ /* 0x000fe2000fffe13f */
[----:B------:R-:W-:Y:S01]  /*5c40*/  SEL R38, R40, R35, P0 ;  /* 0x0000002328267207 */ /* 0x000fe20000000000 */
[----:B------:R-:W-:Y:S01]  /*5c50*/  IMAD.U32 R35, RZ, RZ, UR7 ;  /* 0x00000007ff237e24 */ /* 0x000fe2000f8e00ff */
[----:B------:R-:W-:Y:S01]  /*5c60*/  F2FP.BF16.F32.PACK_AB R29, R29, R30 ;  /* 0x0000001e1d1d723e */ /* 0x000fe200000010ff */
[----:B------:R-:W-:Y:S01]  /*5c70*/  ULDC UR7, c[0x0][0xc44] ;  /* 0x0003110000077ab9 */ /* 0x000fe20000000800 */
[----:B------:R-:W-:Y:S01]  /*5c80*/  F2FP.BF16.F32.PACK_AB R32, R31, R32 ;  /* 0x000000201f20723e */ /* 0x000fe200000010ff */
[----:B------:R-:W-:Y:S01]  /*5c90*/  IMAD.WIDE R30, R154, 0x2, R34 ;  /* 0x000000029a1e7825 */ /* 0x000fe200078e0222 */
[----:B------:R-:W-:Y:S01]  /*5ca0*/  F2FP.BF16.F32.PACK_AB R27, R27, R28 ;  /* 0x0000001c1b1b723e */ /* 0x000fe200000010ff */
[----:B------:R-:W-:Y:S01]  /*5cb0*/  UIMAD UR15, UR7, UR6, UR46 ;  /* 0x00000006070f72a4 */ /* 0x000fe2000f8e022e */
[----:B------:R-:W-:Y:S01]  /*5cc0*/  F2FP.BF16.F32.PACK_AB R56, R55, R56 ;  /* 0x000000383738723e */ /* 0x000fe200000010ff */
[----:B------:R-:W-:Y:S01]  /*5cd0*/  SYNCS.ARRIVE.TRANS64.RED.A1T0 RZ, [UR8], RZ ;  /* 0x000000ffffff79a7 */ /* 0x000fe20008100408 */
[----:B------:R-:W-:Y:S01]  /*5ce0*/  SEL R55, R27, R32, P0 ;  /* 0x000000201b377207 */ /* 0x000fe20000000000 */
[----:B------:R-:W-:Y:S01]  /*5cf0*/  USHF.R.S32.HI UR14, URZ, 0x1f, UR15 ;  /* 0x0000001f3f0e7899 */ /* 0x000fe2000801140f */
[----:B------:R-:W-:Y:S01]  /*5d00*/  SEL R37, R32, R27, P0 ;  /* 0x0000001b20257207 */ /* 0x000fe20000000000 */
[----:B------:R-:W-:Y:S01]  /*5d10*/  UIMAD.WIDE.U32 UR6, UR15, UR10, URZ ;  /* 0x0000000a0f0672a5 */ /* 0x000fe2000f8e003f */
[----:B------:R-:W-:Y:S01]  /*5d20*/  IADD3 R27, P2, R30, 0x6000, RZ ;  /* 0x000060001e1b7810 */ /* 0x000fe20007f5e0ff */
[----:B------:R-:W-:Y:S01]  /*5d30*/  UIMAD UR9, UR14, UR10, URZ ;  /* 0x0000000a0e0972a4 */ /* 0x000fe2000f8e023f */
[----:B------:R-:W-:Y:S01]  /*5d40*/  F2FP.BF16.F32.PACK_AB R26, R25, R26 ;  /* 0x0000001a191a723e */ /* 0x000fe200000010ff */
[----:B------:R-:W-:Y:S01]  /*5d50*/  UIMAD UR10, UR16, UR12, URZ ;  /* 0x0000000c100a72a4 */ /* 0x000fe2000f8e023f */
[----:B------:R-:W-:Y:S01]  /*5d60*/  SEL R71, R5, R42, P0 ;  /* 0x0000002a05477207 */ /* 0x000fe20000000000 */
[----:B------:R-:W-:Y:S01]  /*5d70*/  UIMAD UR9, UR15, UR11, UR9 ;  /* 0x0000000b0f0972a4 */ /* 0x000fe2000f8e0209 */
[----:B------:R-:W-:Y:S01]  /*5d80*/  SEL R73, R42, R5, P0 ;  /* 0x000000052a497207 */ /* 0x000fe20000000000 */
[----:B------:R-:W-:Y:S01]  /*5d90*/  IMAD R5, R19, 0x20, R2 ;  /* 0x0000002013057824 */ /* 0x000fe200078e0202 */
[----:B------:R-:W-:Y:S01]  /*5da0*/  IADD3 R25, P3, R30, 0x3020, RZ ;  /* 0x000030201e197810 */ /* 0x000fe20007f7e0ff */
[----:B------:R-:W-:Y:S01]  /*5db0*/  UIADD3 UR7, UR7, UR9, URZ ;  /* 0x0000000907077290 */ /* 0x000fe2000fffe03f */
[----:B------:R-:W-:Y:S01]  /*5dc0*/  F2FP.BF16.F32.PACK_AB R11, R11, R12 ;  /* 0x0000000c0b0b723e */ /* 0x000fe200000010ff */
[----:B------:R-:W-:Y:S01]  /*5dd0*/  IMAD.WIDE R34, R5, 0x2, R34 ;  /* 0x0000000205227825 */ /* 0x000fe200078e0222 */
[----:B------:R-:W-:Y:S01]  /*5de0*/  SEL R67, R29, R10, P0 ;  /* 0x0000000a1d437207 */ /* 0x000fe20000000000 */
[----:B------:R-:W-:Y:S01]  /*5df0*/  UIMAD UR10, UR45, UR13, UR10 ;  /* 0x0000000d2d0a72a4 */ /* 0x000fe2000f8e020a */
[----:B------:R-:W-:Y:S01]  /*5e00*/  SEL R69, R10, R29, P0 ;  /* 0x0000001d0a457207 */ /* 0x000fe20000000000 */
[----:B------:R-:W-:Y:S01]  /*5e10*/  IMAD.X R29, RZ, RZ, R31, P2 ;  /* 0x000000ffff1d7224 */ /* 0x000fe200010e061f */
[----:B------:R-:W-:Y:S01]  /*5e20*/  LOP3.LUT R12, R27, 0x180, RZ, 0xc0, !PT ;  /* 0x000001801b0c7812 */ /* 0x000fe200078ec0ff */
[----:B------:R-:W-:Y:S01]  /*5e30*/  UIMAD.WIDE.U32 UR6, UR45, UR12, UR6 ;  /* 0x0000000c2d0672a5 */ /* 0x000fe2000f8e0006 */
[----:B------:R-:W-:Y:S01]  /*5e40*/  LOP3.LUT R10, R25, 0x180, RZ, 0xc0, !PT ;  /* 0x00000180190a7812 */ /* 0x000fe200078ec0ff */
[----:B------:R-:W-:Y:S01]  /*5e50*/  ULDC UR5, c[0x0][0xa88] ;  /* 0x0002a20000057ab9 */ /* 0x000fe20000000800 */
[C---:B0-----:R-:W-:Y:S01]  /*5e60*/  ISETP.NE.AND P2, PT, R9.reuse, 0x1, PT ;  /* 0x000000010900780c */ /* 0x041fe20003f45270 */
[----:B------:R-:W-:Y:S01]  /*5e70*/  IMAD R66, R9, UR5, RZ ;  /* 0x0000000509427c24 */ /* 0x000fe2000f8e02ff */
[----:B------:R-:W-:Y:S01]  /*5e80*/  SHF.R.U64 R12, R12, 0x3, RZ ;  /* 0x000000030c0c7819 */ /* 0x000fe200000012ff */
[----:B------:R-:W-:Y:S01]  /*5e90*/  ULDC.64 UR8, c[0x0][0xae8] ;  /* 0x0002ba0000087ab9 */ /* 0x000fe20000000a00 */
[----:B------:R-:W-:-:S02]  /*5ea0*/  SHF.R.U64 R10, R10, 0x3, RZ ;  /* 0x000000030a0a7819 */ /* 0x000fc400000012ff */
[----:B------:R-:W-:Y:S02]  /*5eb0*/  IADD3 R79, P6, R34, 0x7800, RZ ;  /* 0x00007800224f7810 */ /* 0x000fe40007fde0ff */
[----:B------:R-:W-:Y:S02]  /*5ec0*/  LOP3.LUT R28, R12, R27, RZ, 0x3c, !PT ;  /* 0x0000001b0c1c7212 */ /* 0x000fe400078e3cff */
[----:B------:R-:W-:Y:S02]  /*5ed0*/  LOP3.LUT R12, R10, R25, RZ, 0x3c, !PT ;  /* 0x000000190a0c7212 */ /* 0x000fe400078e3cff */
[----:B------:R-:W-:Y:S01]  /*5ee0*/  LOP3.LUT R10, R79, 0x180, RZ, 0xc0, !PT ;  /* 0x000001804f0a7812 */ /* 0x000fe200078ec0ff */
[----:B------:R-:W0:Y:S01]  /*5ef0*/  @P2 LDC R42, c[0x0][0xbec] ;  /* 0x0002fb00ff2a2b82 */ /* 0x000e220000000800 */
[----:B------:R-:W-:Y:S02]  /*5f00*/  F2FP.BF16.F32.PACK_AB R15, R15, R20 ;  /* 0x000000140f0f723e */ /* 0x000fe400000010ff */
[----:B------:R-:W-:-:S02]  /*5f10*/  SHF.R.U64 R10, R10, 0x3, RZ ;  /* 0x000000030a0a7819 */ /* 0x000fc400000012ff */
[----:B------:R-:W-:Y:S02]  /*5f20*/  F2FP.BF16.F32.PACK_AB R24, R21, R24 ;  /* 0x000000181518723e */ /* 0x000fe400000010ff */
[----:B------:R-:W-:Y:S02]  /*5f30*/  LOP3.LUT R10, R10, R79, RZ, 0x3c, !PT ;  /* 0x0000004f0a0a7212 */ /* 0x000fe400078e3cff */
[----:B------:R-:W3:Y:S01]  /*5f40*/  @P2 LDC R79, c[0x0][0xbf0] ;  /* 0x0002fc00ff4f2b82 */ /* 0x000ee20000000800 */
[----:B------:R-:W-:Y:S02]  /*5f50*/  F2FP.BF16.F32.PACK_AB R43, R43, R44 ;  /* 0x0000002c2b2b723e */ /* 0x000fe400000010ff */
[----:B------:R-:W-:Y:S02]  /*5f60*/  IADD3 R21, P4, R30, 0x3000, RZ ;  /* 0x000030001e157810 */ /* 0x000fe40007f9e0ff */
[----:B------:R-:W-:Y:S02]  /*5f70*/  F2FP.BF16.F32.PACK_AB R13, R13, R14 ;  /* 0x0000000e0d0d723e */ /* 0x000fe400000010ff */
[----:B------:R-:W-:Y:S01]  /*5f80*/  SEL R63, R15, R26, P0 ;  /* 0x0000001a0f3f7207 */ /* 0x000fe20000000000 */
[----:B------:R-:W-:Y:S01]  /*5f90*/  IMAD.X R7, RZ, RZ, R31, P4 ;  /* 0x000000ffff077224 */ /* 0x000fe200020e061f */
[----:B------:R-:W-:-:S02]  /*5fa0*/  SEL R65, R26, R15, P0 ;  /* 0x0000000f1a417207 */ /* 0x000fc40000000000 */
[----:B------:R-:W-:Y:S02]  /*5fb0*/  IADD3 R15, P1, R30, 0x6020, RZ ;  /* 0x000060201e0f7810 */ /* 0x000fe40007f3e0ff */
[----:B------:R-:W-:Y:S02]  /*5fc0*/  SEL R59, R43, R48, P0 ;  /* 0x000000302b3b7207 */ /* 0x000fe40000000000 */
[----:B------:R-:W-:Y:S01]  /*5fd0*/  SEL R39, R48, R43, P0 ;  /* 0x0000002b30277207 */ /* 0x000fe20000000000 */
[----:B------:R-:W-:Y:S01]  /*5fe0*/  IMAD R48, RZ, RZ, -UR46 ;  /* 0x8000002eff307e24 */ /* 0x000fe2000f8e02ff */
[----:B------:R-:W-:Y:S02]  /*5ff0*/  LOP3.LUT R6, R21, 0x180, RZ, 0xc0, !PT ;  /* 0x0000018015067812 */ /* 0x000fe400078ec0ff */
[----:B------:R-:W-:Y:S01]  /*6000*/  F2FP.BF16.F32.PACK_AB R50, R49, R50 ;  /* 0x000000323132723e */ /* 0x000fe200000010ff */
[----:B-1----:R-:W-:Y:S01]  /*6010*/  IMAD R48, R81, R48, UR47 ;  /* 0x0000002f51307e24 */ /* 0x002fe2000f8e0230 */
[----:B------:R-:W-:-:S02]  /*6020*/  SEL R49, R13, R24, P0 ;  /* 0x000000180d317207 */ /* 0x000fc40000000000 */
[----:B------:R-:W-:Y:S01]  /*6030*/  SEL R36, R24, R13, P0 ;  /* 0x0000000d18247207 */ /* 0x000fe20000000000 */
[----:B------:R-:W-:Y:S01]  /*6040*/  IMAD.X R13, RZ, RZ, R31, P3 ;  /* 0x000000ffff0d7224 */ /* 0x000fe200018e061f */
[----:B------:R-:W-:Y:S02]  /*6050*/  LOP3.LUT R14, R15, 0x180, RZ, 0xc0, !PT ;  /* 0x000001800f0e7812 */ /* 0x000fe400078ec0ff */
[----:B------:R-:W-:Y:S02]  /*6060*/  F2FP.BF16.F32.PACK_AB R51, R51, R52 ;  /* 0x000000343333723e */ /* 0x000fe400000010ff */
[----:B------:R-:W-:Y:S02]  /*6070*/  SHF.R.U64 R6, R6, 0x3, RZ ;  /* 0x0000000306067819 */ /* 0x000fe400000012ff */
[----:B------:R-:W-:Y:S02]  /*6080*/  SHF.R.U64 R14, R14, 0x3, RZ ;  /* 0x000000030e0e7819 */ /* 0x000fe400000012ff */
[----:B------:R-:W-:-:S02]  /*6090*/  SEL R43, R51, R56, P0 ;  /* 0x00000038332b7207 */ /* 0x000fc40000000000 */
[----:B------:R-:W-:Y:S02]  /*60a0*/  SEL R40, R56, R51, P0 ;  /* 0x0000003338287207 */ /* 0x000fe40000000000 */
[----:B------:R-:W-:Y:S02]  /*60b0*/  LOP3.LUT R6, R6, R21, RZ, 0x3c, !PT ;  /* 0x0000001506067212 */ /* 0x000fe400078e3cff */
[----:B------:R-:W-:Y:S01]  /*60c0*/  MOV R72, R12 ;  /* 0x0000000c00487202 */ /* 0x000fe20000000f00 */
[----:B------:R-:W-:Y:S01]  /*60d0*/  IMAD R13, R48, 0xc0, R153 ;  /* 0x000000c0300d7824 */ /* 0x000fe200078e0299 */
[----:B------:R-:W-:Y:S02]  /*60e0*/  SEL R51, R4, R11, P0 ;  /* 0x0000000b04337207 */ /* 0x000fe40000000000 */
[----:B------:R-:W-:Y:S02]  /*60f0*/  SEL R61, R11, R4, P0 ;  /* 0x000000040b3d7207 */ /* 0x000fe40000000000 */
[----:B------:R-:W-:-:S02]  /*6100*/  LOP3.LUT R5, R30, 0x180, RZ, 0xc0, !PT ;  /* 0x000001801e057812 */ /* 0x000fc400078ec0ff */
[----:B------:R-:W-:Y:S02]  /*6110*/  IADD3 R11, P5, R30, 0x20, RZ ;  /* 0x000000201e0b7810 */ /* 0x000fe40007fbe0ff */
[----:B------:R-:W-:Y:S01]  /*6120*/  LOP3.LUT R14, R14, R15, RZ, 0x3c, !PT ;  /* 0x0000000f0e0e7212 */ /* 0x000fe200078e3cff */
[----:B------:R-:W-:Y:S01]  /*6130*/  IMAD.X R15, RZ, RZ, R31, P1 ;  /* 0x000000ffff0f7224 */ /* 0x000fe200008e061f */
[----:B------:R-:W-:Y:S01]  /*6140*/  MOV R60, R6 ;  /* 0x00000006003c7202 */ /* 0x000fe20000000f00 */
[----:B0-----:R-:W-:Y:S01]  /*6150*/  @P2 IMAD.HI.U32 R6, R13, R42, RZ ;  /* 0x0000002a0d062227 */ /* 0x001fe200078e00ff */
[----:B------:R-:W-:Y:S02]  /*6160*/  IADD3 R33, P1, R34, 0x1800, RZ ;  /* 0x0000180022217810 */ /* 0x000fe40007f3e0ff */
[----:B------:R-:W-:Y:S01]  /*6170*/  SHF.R.U64 R5, R5, 0x3, RZ ;  /* 0x0000000305057819 */ /* 0x000fe200000012ff */
[----:B------:R-:W-:Y:S01]  /*6180*/  IMAD.MOV.U32 R7, RZ, RZ, R13 ;  /* 0x000000ffff077224 */ /* 0x000fe200078e000d */
[----:B------:R-:W-:-:S02]  /*6190*/  LOP3.LUT R4, R11, 0x180, RZ, 0xc0, !PT ;  /* 0x000001800b047812 */ /* 0x000fc400078ec0ff */
[----:B------:R-:W-:Y:S02]  /*61a0*/  LOP3.LUT R32, R33, 0x180, RZ, 0xc0, !PT ;  /* 0x0000018021207812 */ /* 0x000fe400078ec0ff */
[----:B------:R-:W-:Y:S01]  /*61b0*/  LOP3.LUT R30, R5, R30, RZ, 0x3c, !PT ;  /* 0x0000001e051e7212 */ /* 0x000fe200078e3cff */
[----:B------:R-:W-:Y:S01]  /*61c0*/  IMAD.X R5, RZ, RZ, R31, P5 ;  /* 0x000000ffff057224 */ /* 0x000fe200028e061f */
[----:B------:R-:W-:Y:S02]  /*61d0*/  SHF.R.U64 R4, R4, 0x3, RZ ;  /* 0x0000000304047819 */ /* 0x000fe400000012ff */
[----:B------:R-:W-:Y:S01]  /*61e0*/  MOV R68, R14 ;  /* 0x0000000e00447202 */ /* 0x000fe20000000f00 */
[----:B------:R-:W-:Y:S01]  /*61f0*/  IMAD.U32 R15, RZ, RZ, UR10 ;  /* 0x0000000aff0f7e24 */ /* 0x000fe2000f8e00ff */
[----:B---3--:R-:W-:Y:S02]  /*6200*/  @P2 SHF.R.U32.HI R7, RZ, R79, R6 ;  /* 0x0000004fff072219 */ /* 0x008fe40000011606 */
[----:B------:R-:W-:-:S02]  /*6210*/  F2FP.BF16.F32.PACK_AB R45, R45, R46 ;  /* 0x0000002e2d2d723e */ /* 0x000fc400000010ff */
[----:B------:R-:W-:Y:S01]  /*6220*/  F2FP.BF16.F32.PACK_AB R53, R53, R54 ;  /* 0x000000363535723e */ /* 0x000fe200000010ff */
[----:B------:R-:W-:Y:S01]  /*6230*/  UIMAD UR5, UR14, UR8, URZ ;  /* 0x000000080e0572a4 */ /* 0x000fe2000f8e023f */
[----:B------:R-:W-:Y:S01]  /*6240*/  SHF.R.U64 R32, R32, 0x3, RZ ;  /* 0x0000000320207819 */ /* 0x000fe200000012ff */
[----:B------:R-:W-:Y:S01]  /*6250*/  ULDC.64 UR10, c[0x0][0xaf0] ;  /* 0x0002bc00000a7ab9 */ /* 0x000fe20000000a00 */
[----:B------:R-:W-:Y:S02]  /*6260*/  LOP3.LUT R4, R4, R11, RZ, 0x3c, !PT ;  /* 0x0000000b04047212 */ /* 0x000fe400078e3cff */
[----:B------:R-:W-:Y:S01]  /*6270*/  MOV R31, R30 ;  /* 0x0000001e001f7202 */ /* 0x000fe20000000f00 */
[----:B------:R-:W-:Y:S01]  /*6280*/  IMAD.MOV R30, RZ, RZ, -R7 ;  /* 0x000000ffff1e7224 */ /* 0x000fe200078e0a07 */
[----:B------:R-:W-:Y:S02]  /*6290*/  SEL R75, R45, R50, P0 ;  /* 0x000000322d4b7207 */ /* 0x000fe40000000000 */
[----:B------:R-:W-:-:S02]  /*62a0*/  SEL R77, R53, R58, P0 ;  /* 0x0000003a354d7207 */ /* 0x000fc40000000000 */
[----:B------:R-:W-:Y:S02]  /*62b0*/  MOV R70, R28 ;  /* 0x0000001c00467202 */ /* 0x000fe40000000f00 */
[----:B------:R-:W-:Y:S01]  /*62c0*/  LOP3.LUT R32, R32, R33, RZ, 0x3c, !PT ;  /* 0x0000002120207212 */ /* 0x000fe200078e3cff */
[----:B------:R-:W-:Y:S01]  /*62d0*/  IMAD.X R33, RZ, RZ, R35, P1 ;  /* 0x000000ffff217224 */ /* 0x000fe200008e0623 */
[----:B------:R-:W-:Y:S01]  /*62e0*/  MOV R62, R4 ;  /* 0x00000004003e7202 */ /* 0x000fe20000000f00 */
[----:B------:R-:W-:Y:S01]  /*62f0*/  IMAD R5, R9, R30, R13 ;  /* 0x0000001e09057224 */ /* 0x000fe200078e020d */
[----:B------:R-:W-:Y:S02]  /*6300*/  SHF.R.S32.HI R4, RZ, 0x1f, R7 ;  /* 0x0000001fff047819 */ /* 0x000fe40000011407 */
[----:B------:R-:W-:Y:S02]  /*6310*/  IADD3 R12, P1, R7, UR6, RZ ;  /* 0x00000006070c7c10 */ /* 0x000fe4000ff3e0ff */
[----:B------:R-:W-:-:S02]  /*6320*/  SEL R45, R50, R45, P0 ;  /* 0x0000002d322d7207 */ /* 0x000fc40000000000 */
[----:B------:R-:W-:Y:S02]  /*6330*/  SEL R53, R58, R53, P0 ;  /* 0x000000353a357207 */ /* 0x000fe40000000000 */
[----:B------:R-:W-:Y:S01]  /*6340*/  IADD3.X R13, R4, UR7, R15, P1, !PT ;  /* 0x00000007040d7c10 */ /* 0x000fe20008ffe40f */
[----:B------:R-:W-:Y:S01]  /*6350*/  ULDC.64 UR6, c[0x0][0xb88] ;  /* 0x0002e20000067ab9 */ /* 0x000fe20000000a00 */
[C---:B------:R-:W-:Y:S02]  /*6360*/  IADD3 R25, P4, R34.reuse, 0x4800, RZ ;  /* 0x0000480022197810 */ /* 0x040fe40007f9e0ff */
[----:B------:R-:W-:Y:S01]  /*6370*/  SHF.R.S32.HI R4, RZ, 0x1f, R5 ;  /* 0x0000001fff047819 */ /* 0x000fe20000011405 */
[----:B------:R-:W-:Y:S01]  /*6380*/  IMAD.WIDE.U32 R12, R5, UR6, R12 ;  /* 0x00000006050c7c25 */ /* 0x000fe2000f8e000c */
[----:B------:R-:W-:Y:S02]  /*6390*/  IADD3 R27, P3, R34, 0x3000, RZ ;  /* 0x00003000221b7810 */ /* 0x000fe40007f7e0ff */
[----:B------:R-:W-:Y:S01]  /*63a0*/  LOP3.LUT R24, R25, 0x180, RZ, 0xc0, !PT ;  /* 0x0000018019187812 */ /* 0x000fe200078ec0ff */
[----:B------:R-:W-:Y:S01]  /*63b0*/  IMAD R4, R4, UR6, RZ ;  /* 0x0000000604047c24 */ /* 0x000fe2000f8e02ff */
[----:B------:R-:W-:-:S02]  /*63c0*/  LOP3.LUT R26, R27, 0x180, RZ, 0xc0, !PT ;  /* 0x000001801b1a7812 */ /* 0x000fc400078ec0ff */
[----:B------:R-:W-:Y:S01]  /*63d0*/  SHF.R.U64 R24, R24, 0x3, RZ ;  /* 0x0000000318187819 */ /* 0x000fe200000012ff */
[----:B------:R-:W-:Y:S01]  /*63e0*/  IMAD R29, R5, UR7, R4 ;  /* 0x00000007051d7c24 */ /* 0x000fe2000f8e0204 */
[----:B------:R-:W-:Y:S01]  /*63f0*/  SHF.R.U64 R26, R26, 0x3, RZ ;  /* 0x000000031a1a7819 */ /* 0x000fe200000012ff */
[----:B------:R-:W-:Y:S01]  /*6400*/  ULDC.64 UR6, c[0x0][0xb50] ;  /* 0x0002d40000067ab9 */ /* 0x000fe20000000a00 */
[----:B------:R-:W-:Y:S01]  /*6410*/  LOP3.LUT R24, R24, R25, RZ, 0x3c, !PT ;  /* 0x0000001918187212 */ /* 0x000fe200078e3cff */
[----:B------:R-:W-:Y:S01]  /*6420*/  IMAD.X R25, RZ, RZ, R35, P4 ;  /* 0x000000ffff197224 */ /* 0x000fe200020e0623 */
[----:B------:R-:W-:Y:S01]  /*6430*/  LOP3.LUT P1, RZ, R22, 0x3, RZ, 0xc0, !PT ;  /* 0x0000000316ff7812 */ /* 0x000fe2000782c0ff */
[----:B------:R-:W-:Y:S01]  /*6440*/  IMAD.IADD R13, R13, 0x1, R29 ;  /* 0x000000010d0d7824 */ /* 0x000fe200078e021d */
[----:B------:R-:W-:Y:S01]  /*6450*/  LOP3.LUT R26, R26, R27, RZ, 0x3c, !PT ;  /* 0x0000001b1a1a7212 */ /* 0x000fe200078e3cff */
[----:B------:R-:W-:Y:S01]  /*6460*/  IMAD.X R27, RZ, RZ, R35, P3 ;  /* 0x000000ffff1b7224 */ /* 0x000fe200018e0623 */
[C---:B------:R-:W-:Y:S01]  /*6470*/  IADD3 R21, P5, R34.reuse, 0x6000, RZ ;  /* 0x0000600022157810 */ /* 0x040fe20007fbe0ff */
[----:B------:R-:W-:Y:S01]  /*6480*/  UIMAD UR5, UR15, UR9, UR5 ;  /* 0x000000090f0572a4 */ /* 0x000fe2000f8e0205 */
        /* <DEDUP_REMOVED lines=19> */
[----:B------:R-:W-:Y:S04]  /*65c0*/  SHFL.IDX PT, R43, R43, R0, 0x1c1f ;  /* 0x001c1f002b2b7589 */ /* 0x000fe800000e0000 */
[----:B------:R-:W-:Y:S01]  /*65d0*/  SHFL.IDX PT, R63, R63, R0, 0x1c1f ;  /* 0x001c1f003f3f7589 */ /* 0x000fe200000e0000 */
[----:B-1----:R-:W-:Y:S02]  /*65e0*/  SEL R5, R51, R28, P0 ;  /* 0x0000001c33057207 */ /* 0x002fe40000000000 */
[----:B------:R-:W-:Y:S01]  /*65f0*/  SEL R7, R28, R51, P0 ;  /* 0x000000331c077207 */ /* 0x000fe20000000000 */
[----:B------:R-:W-:Y:S04]  /*6600*/  SHFL.IDX PT, R67, R67, R0, 0x1c1f ;  /* 0x001c1f0043437589 */ /* 0x000fe800000e0000 */
[----:B------:R-:W-:Y:S04]  /*6610*/  SHFL.IDX PT, R71, R71, R0, 0x1c1f ;  /* 0x001c1f0047477589 */ /* 0x000fe800000e0000 */
[----:B------:R-:W-:Y:S04]  /*6620*/  SHFL.IDX PT, R75, R75, R0, 0x1c1f ;  /* 0x001c1f004b4b7589 */ /* 0x000fe800000e0000 */
[----:B------:R-:W-:Y:S04]  /*6630*/  SHFL.IDX PT, R77, R77, R0, 0x1c1f ;  /* 0x001c1f004d4d7589 */ /* 0x000fe800000e0000 */
[----:B------:R-:W-:Y:S04]  /*6640*/  SHFL.IDX PT, R36, R36, R14, 0x1c1f ;  /* 0x001c1f0e24247589 */ /* 0x000fe800000e0000 */
[----:B------:R0:W1:Y:S04]  /*6650*/  SHFL.IDX PT, R30, R37, R14, 0x1c1f ;  /* 0x001c1f0e251e7589 */ /* 0x00006800000e0000 */
[----:B------:R-:W2:Y:S01]  /*6660*/  SHFL.IDX PT, R52, R65, R14, 0x1c1f ;  /* 0x001c1f0e41347589 */ /* 0x000ea200000e0000 */
[----:B------:R-:W-:Y:S01]  /*6670*/  BAR.SYNC.DEFER_BLOCKING 0x1, 0x180 ;  /* 0x0046000000007b1d */ /* 0x000fe20000010000 */
[----:B0-----:R-:W-:-:S05]  /*6680*/  LEA R37, P4, R12, UR6, 0x2 ;  /* 0x000000060c257c11 */ /* 0x001fca000f8810ff */
[----:B------:R-:W0:Y:S04]  /*6690*/  SHFL.IDX PT, R38, R38, R14, 0x1c1f ;  /* 0x001c1f0e26267589 */ /* 0x000e2800000e0000 */
[----:B------:R-:W3:Y:S04]  /*66a0*/  SHFL.IDX PT, R46, R40, R14, 0x1c1f ;  /* 0x001c1f0e282e7589 */ /* 0x000ee800000e0000 */
[----:B------:R-:W4:Y:S01]  /*66b0*/  SHFL.IDX PT, R0, R69, R14, 0x1c1f ;  /* 0x001c1f0e45007589 */ /* 0x000f2200000e0000 */
[----:B-1----:R-:W-:Y:S02]  /*66c0*/  SEL R28, R55, R30, P0 ;  /* 0x0000001e371c7207 */ /* 0x002fe40000000000 */
[----:B------:R-:W-:Y:S01]  /*66d0*/  SEL R30, R30, R55, P0 ;  /* 0x000000371e1e7207 */ /* 0x000fe20000000000 */
[----:B------:R1:W4:Y:S04]  /*66e0*/  SHFL.IDX PT, R42, R39, R14, 0x1c1f ;  /* 0x001c1f0e272a7589 */ /* 0x00032800000e0000 */
[----:B------:R-:W4:Y:S04]  /*66f0*/  SHFL.IDX PT, R54, R73, R14, 0x1c1f ;  /* 0x001c1f0e49367589 */ /* 0x000f2800000e0000 */
[----:B------:R-:W4:Y:S01]  /*6700*/  SHFL.IDX PT, R56, R45, R14, 0x1c1f ;  /* 0x001c1f0e2d387589 */ /* 0x000f2200000e0000 */
[----:B-1----:R-:W-:-:S03]  /*6710*/  IMAD R39, R48, 0xc0, R152 ;  /* 0x000000c030277824 */ /* 0x002fc600078e0298 */
[----:B------:R1:W4:Y:S01]  /*6720*/  SHFL.IDX PT, R58, R53, R14, 0x1c1f ;  /* 0x001c1f0e353a7589 */ /* 0x00032200000e0000 */
[C---:B------:R-:W-:Y:S01]  /*6730*/  VIADD R15, R39.reuse, 0x8 ;  /* 0x00000008270f7836 */ /* 0x040fe20000000000 */
[-C--:B------:R-:W-:Y:S02]  /*6740*/  ISETP.GE.OR P3, PT, R39, R66.reuse, P1 ;  /* 0x000000422700720c */ /* 0x080fe40000f66670 */
[----:B------:R4:W-:Y:S01]  /*6750*/  STSM.16.M88.4 [R31], R4 ;  /* 0x000000041f007844 */ /* 0x0009e20000000200 */
[----:B------:R-:W-:Y:S02]  /*6760*/  LEA.HI.X R39, R12, UR7, R13, 0x2, P4 ;  /* 0x000000070c277c11 */ /* 0x000fe4000a0f140d */
[----:B------:R-:W-:Y:S01]  /*6770*/  ISETP.GE.OR P1, PT, R15, R66, P1 ;  /* 0x000000420f00720c */ /* 0x000fe20000f26670 */
[----:B------:R-:W-:Y:S01]  /*6780*/  SHFL.IDX PT, R50, R37, RZ, 0x1c1f ;  /* 0x001c1fff25327589 */ /* 0x000fe200000e0000 */
[----:B------:R-:W-:Y:S02]  /*6790*/  SEL R12, R49, R36, P0 ;  /* 0x00000024310c7207 */ /* 0x000fe40000000000 */
[----:B-1----:R-:W-:Y:S01]  /*67a0*/  SEL R14, R36, R49, P0 ;  /* 0x00000031240e7207 */ /* 0x002fe20000000000 */
[----:B------:R-:W1:Y:S01]  /*67b0*/  SHFL.IDX PT, R51, R39, RZ, 0x1c1f ;  /* 0x001c1fff27337589 */ /* 0x000e6200000e0000 */
[----:B--2---:R-:W-:-:S02]  /*67c0*/  SEL R13, R63, R52, P0 ;  /* 0x000000343f0d7207 */ /* 0x004fc40000000000 */
[----:B------:R-:W-:Y:S01]  /*67d0*/  SEL R15, R52, R63, P0 ;  /* 0x0000003f340f7207 */ /* 0x000fe20000000000 */
[----:B------:R2:W-:Y:S01]  /*67e0*/  SHFL.IDX PT, R64, R37, 0x1, 0x1c1f ;  /* 0x003c1f0025407f89 */ /* 0x0005e200000e0000 */
[----:B0-----:R-:W-:Y:S02]  /*67f0*/  SEL R36, R57, R38, P0 ;  /* 0x0000002639247207 */ /* 0x001fe40000000000 */
[----:B---3--:R-:W-:Y:S01]  /*6800*/  SEL R44, R43, R46, P0 ;  /* 0x0000002e2b2c7207 */ /* 0x008fe20000000000 */
[----:B------:R0:W3:Y:S01]  /*6810*/  SHFL.IDX PT, R65, R39, 0x1, 0x1c1f ;  /* 0x003c1f0027417f89 */ /* 0x0000e200000e0000 */
[----:B----4-:R-:W-:Y:S02]  /*6820*/  SEL R29, R67, R0, P0 ;  /* 0x00000000431d7207 */ /* 0x010fe40000000000 */
[----:B------:R-:W-:Y:S01]  /*6830*/  SEL R31, R0, R67, P0 ;  /* 0x00000043001f7207 */ /* 0x000fe20000000000 */
[----:B------:R-:W-:Y:S01]  /*6840*/  STSM.16.M88.4 [R62], R12 ;  /* 0x0000000c3e007844 */ /* 0x000fe20000000200 */
[----:B------:R-:W-:-:S02]  /*6850*/  SEL R38, R38, R57, P0 ;  /* 0x0000003926267207 */ /* 0x000fc40000000000 */
[----:B------:R-:W-:Y:S01]  /*6860*/  SEL R40, R59, R42, P0 ;  /* 0x0000002a3b287207 */ /* 0x000fe20000000000 */
[----:B------:R-:W-:Y:S01]  /*6870*/  STSM.16.M88.4 [R60], R28 ;  /* 0x0000001c3c007844 */ /* 0x000fe20000000200 */
[----:B------:R-:W-:Y:S02]  /*6880*/  SEL R46, R46, R43, P0 ;  /* 0x0000002b2e2e7207 */ /* 0x000fe40000000000 */
[----:B--2---:R-:W-:Y:S02]  /*6890*/  SEL R37, R71, R54, P0 ;  /* 0x0000003647257207 */ /* 0x004fe40000000000 */
[----:B0-----:R-:W-:Y:S02]  /*68a0*/  SEL R39, R54, R71, P0 ;  /* 0x0000004736277207 */ /* 0x001fe40000000000 */
[----:B------:R-:W-:Y:S02]  /*68b0*/  SEL R42, R42, R59, P0 ;  /* 0x0000003b2a2a7207 */ /* 0x000fe40000000000 */
[----:B------:R-:W-:Y:S01]  /*68c0*/  SEL R41, R75, R56, P0 ;  /* 0x000000384b297207 */ /* 0x000fe20000000000 */
[----:B------:R0:W-:Y:S01]  /*68d0*/  STSM.16.M88.4 [R72], R36 ;  /* 0x0000002448007844 */ /* 0x0001e20000000200 */
[----:B------:R-:W-:-:S02]  /*68e0*/  SEL R43, R56, R75, P0 ;  /* 0x0000004b382b7207 */ /* 0x000fc40000000000 */
[----:B------:R-:W-:Y:S02]  /*68f0*/  SEL R45, R77, R58, P0 ;  /* 0x0000003a4d2d7207 */ /* 0x000fe40000000000 */
[----:B------:R-:W-:Y:S01]  /*6900*/  SEL R47, R58, R77, P0 ;  /* 0x0000004d3a2f7207 */ /* 0x000fe20000000000 */
[----:B------:R-:W-:Y:S04]  /*6910*/  STSM.16.M88.4 [R70], R40 ;  /* 0x0000002846007844 */ /* 0x000fe80000000200 */
[----:B------:R-:W-:Y:S01]  /*6920*/  STSM.16.M88.4 [R68], R44 ;  /* 0x0000002c44007844 */ /* 0x000fe20000000200 */
[----:B------:R-:W-:Y:S08]  /*6930*/  BAR.SYNC.DEFER_BLOCKING 0x1, 0x180 ;  /* 0x0046000000007b1d */ /* 0x000ff00000010000 */
[----:B0-----:R-:W0:Y:S08]  /*6940*/  @P2 LDC R37, c[0x0][0xbec] ;  /* 0x0002fb00ff252b82 */ /* 0x001e300000000800 */
[----:B------:R-:W2:Y:S01]  /*6950*/  @P2 LDC R39, c[0x0][0xbf0] ;  /* 0x0002fc00ff272b82 */ /* 0x000ea20000000800 */
[----:B------:R-:W-:Y:S01]  /*6960*/  UIMAD.WIDE.U32 UR6, UR15, UR8, URZ ;  /* 0x000000080f0672a5 */ /* 0x000fe2000f8e003f */
[----:B-1----:R-:W-:Y:S04]  /*6970*/  @!P3 ST.E desc[UR36][R50.64], R8 ;  /* 0x000000083200b985 */ /* 0x002fe8000c101924 */
[----:B---3--:R1:W-:Y:S04]  /*6980*/  @!P1 ST.E desc[UR36][R64.64], R3 ;  /* 0x0000000340009985 */ /* 0x0083e8000c101924 */
[----:B------:R3:W5:Y:S01]  /*6990*/  LD.E.128 R60, desc[UR36][R20.64] ;  /* 0x00000024143c7980 */ /* 0x000762000c101d00 */
[----:B------:R-:W-:-:S02]  /*69a0*/  UIMAD UR8, UR16, UR10, URZ ;  /* 0x0000000a100872a4 */ /* 0x000fc4000f8e023f */
        /* <DEDUP_REMOVED lines=10> */
[----:B--2---:R-:W-:Y:S01]  /*6a50*/  @P2 SHF.R.U32.HI R3, RZ, R39, R0 ;  /* 0x00000027ff032219 */ /* 0x004fe20000011600 */
[----:B------:R-:W-:Y:S01]  /*6a60*/  UIMAD.WIDE.U32 UR6, UR45, UR10, UR6 ;  /* 0x0000000a2d0672a5 */ /* 0x000fe2000f8e0006 */
[----:B------:R0:W5:Y:S01]  /*6a70*/  LD.E.128 R12, desc[UR36][R24.64] ;  /* 0x00000024180c7980 */ /* 0x000162000c101d00 */
[----:B------:R-:W-:Y:S01]  /*6a80*/  ULDC.64 UR8, c[0x0][0xae0] ;  /* 0x0002b80000087ab9 */ /* 0x000fe20000000a00 */
[--C-:B------:R-:W-:Y:S01]  /*6a90*/  SHF.R.S32.HI R0, RZ, 0x1f, R3.reuse ;  /* 0x0000001fff007819 */ /* 0x100fe20000011403 */
[----:B------:R-:W-:Y:S01]  /*6aa0*/  UIADD3 UR5, UR7, UR5, URZ ;  /* 0x0000000507057290 */ /* 0x000fe2000fffe03f */
[----:B------:R-:W-:Y:S01]  /*6ab0*/  IMAD.MOV R8, RZ, RZ, -R3 ;  /* 0x000000ffff087224 */ /* 0x000fe200078e0a03 */
[----:B------:R-:W-:Y:S01]  /*6ac0*/  @!PT LDS RZ, [RZ] ;  /* 0x00000000fffff984 */ /* 0x000fe20000000800 */
[----:B------:R-:W-:Y:S01]  /*6ad0*/  @!PT LDS RZ, [RZ] ;  /* 0x00000000fffff984 */ /* 0x000fe20000000800 */
[----:B------:R-:W-:Y:S01]  /*6ae0*/  @!PT LDS RZ, [RZ] ;  /* 0x00000000fffff984 */ /* 0x000fe20000000800 */
[----:B------:R-:W-:Y:S01]  /*6af0*/  @!PT LDS RZ, [RZ] ;  /* 0x00000000fffff984 */ /* 0x000fe20000000800 */
[----:B------:R1:W-:Y:S06]  /*6b00*/  MEMBAR.ALL.CTA ;  /* 0x0000000000007992 */ /* 0x0003ec0000008000 */
[----:B-1----:R-:W1:Y:S01]  /*6b10*/  FENCE.VIEW.ASYNC.S ;  /* 0x00000000000073c6 */ /* 0x002e620000000000 */
[----:B----4-:R-:W-:-:S02]  /*6b20*/  IMAD.U32 R11, RZ, RZ, UR7 ;  /* 0x00000007ff0b7e24 */ /* 0x010fc4000f8e00ff */
[----:B------:R-:W-:Y:S02]  /*6b30*/  IMAD R0, R0, UR8, RZ ;  /* 0x0000000800007c24 */ /* 0x000fe4000f8e02ff */
[----:B------:R-:W-:Y:S02]  /*6b40*/  IMAD R21, R9, R8, R20 ;  /* 0x0000000809157224 */ /* 0x000fe400078e0214 */
[----:B------:R-:W-:Y:S01]  /*6b50*/  IMAD.U32 R10, RZ, RZ, UR6 ;  /* 0x00000006ff0a7e24 */ /* 0x000fe2000f8e00ff */
[----:B------:R-:W-:Y:S01]  /*6b60*/  ULDC.64 UR6, c[0x0][0xad8] ;  /* 0x0002b60000067ab9 */ /* 0x000fe20000000a00 */
[----:B------:R-:W-:Y:S02]  /*6b70*/  IMAD.U32 R11, RZ, RZ, UR5 ;  /* 0x00000005ff0b7e24 */ /* 0x000fe4000f8e00ff */
[C---:B0-----:R-:W-:Y:S01]  /*6b80*/  IMAD R25, R3.reuse, UR9, R0 ;  /* 0x0000000903197c24 */ /* 0x041fe2000f8e0200 */
[----:B------:R-:W-:Y:S01]  /*6b90*/  SHF.R.S32.HI R0, RZ, 0x1f, R21 ;  /* 0x0000001fff007819 */ /* 0x000fe20000011415 */
[----:B------:R-:W-:-:S04]  /*6ba0*/  IMAD.WIDE.U32 R8, R3, UR8, R10 ;  /* 0x0000000803087c25 */ /* 0x000fc8000f8e000a */
        /* <DEDUP_REMOVED lines=11> */
[----:B------:R-:W-:Y:S01]  /*6c60*/  LEA R0, P1, R8, UR6, 0x1 ;  /* 0x0000000608007c11 */ /* 0x000fe2000f8208ff */
[----:B------:R-:W-:-:S03]  /*6c70*/  UISETP.NE.AND UP0, UPT, UR38, 0x2, UPT ;  /* 0x000000022600788c */ /* 0x000fc6000bf05270 */
[----:B------:R-:W-:Y:S01]  /*6c80*/  LEA.HI.X R26, R8, UR7, R3, 0x1, P1 ;  /* 0x00000007081a7c11 */ /* 0x000fe200088f0c03 */
[----:B------:R-:W-:Y:S01]  /*6c90*/  USEL UR6, URZ, 0x1, UP0 ;  /* 0x000000013f067887 */ /* 0x000fe20008000000 */
[----:B------:R-:W-:Y:S01]  /*6ca0*/  ULDC UR5, c[0x0][0xc] ;  /* 0x0000030000057ab9 */ /* 0x000fe20000000800 */
[----:B------:R-:W-:Y:S01]  /*6cb0*/  USEL UR38, UR38, URZ, UP0 ;  /* 0x0000003f26267287 */ /* 0x000fe20008000000 */
[----:B-1----:R0:W1:Y:S01]  /*6cc0*/  SHFL.IDX PT, R10, R0, RZ, 0x1c1f ;  /* 0x001c1fff000a7589 */ /* 0x00206200000e0000 */
[----:B------:R-:W-:Y:S01]  /*6cd0*/  UIADD3 UR47, UR5, UR47, URZ ;  /* 0x0000002f052f7290 */ /* 0x000fe2000fffe03f */
[----:B------:R-:W-:Y:S01]  /*6ce0*/  SYNCS.ARRIVE.TRANS64.RED.A1T0 RZ, [UR4], RZ ;  /* 0x000000ffffff79a7 */ /* 0x000fe20008100404 */
[----:B------:R-:W-:Y:S01]  /*6cf0*/  ULOP3.LUT UR39, UR39, UR6, URZ, 0x3c, !UPT ;  /* 0x0000000627277292 */ /* 0x000fe2000f8e3c3f */
[----:B------:R0:W2:Y:S01]  /*6d00*/  SHFL.IDX PT, R11, R26, RZ, 0x1c1f ;  /* 0x001c1fff1a0b7589 */ /* 0x0000a200000e0000 */
[----:B------:R-:W-:Y:S04]  /*6d10*/  BSSY B0, `(.L_x_10529) ;  /* 0x000000e000007945 */ /* 0x000fe80003800000 */
[----:B------:R-:W-:Y:S06]  /*6d20*/  @P0 BRA `(.L_x_10530) ;  /* 0x0000000000300947 */ /* 0x000fec0003800000 */
        /* <DEDUP_REMOVED lines=12> */
.L_x_10530:
[----:B------:R-:W-:Y:S05]  /*6df0*/  BSYNC B0 ;  /* 0x0000000000007941 */ /* 0x000fea0003800000 */
.L_x_10529:
[----:B------:R-:W-:Y:S01]  /*6e00*/  VIADD R3, R27, 0x60 ;  /* 0x000000601b037836 */ /* 0x000fe20000000000 */
[----:B--2---:R2:W4:Y:S01]  /*6e10*/  SHFL.IDX PT, R11, R26, 0x1, 0x1c1f ;  /* 0x003c1f001a0b7f89 */ /* 0x00452200000e0000 */
[----:B------:R-:W-:Y:S01]  /*6e20*/  UIADD3 UR40, UR40, 0x1, URZ ;  /* 0x0000000128287890 */ /* 0x000fe2000fffe03f */
[----:B------:R-:W-:Y:S02]  /*6e30*/  BSSY B0, `(.L_x_10531) ;  /* 0x0000010000007945 */ /* 0x000fe40003800000 */
[----:B------:R-:W-:Y:S01]  /*6e40*/  ISETP.GE.AND P0, PT, R3, R66, PT ;  /* 0x000000420300720c */ /* 0x000fe20003f06270 */
[----:B-1----:R2:W1:-:S12]  /*6e50*/  SHFL.IDX PT, R10, R0, 0x1, 0x1c1f ;  /* 0x003c1f00000a7f89 */ /* 0x00245800000e0000 */
[----:B--2---:R-:W-:Y:S05]  /*6e60*/  @P0 BRA `(.L_x_10532) ;  /* 0x0000000000300947 */ /* 0x004fea0003800000 */
        /* <DEDUP_REMOVED lines=12> */
.L_x_10532:
[----:B------:R-:W-:Y:S05]  /*6f30*/  BSYNC B0 ;  /* 0x0000000000007941 */ /* 0x000fea0003800000 */
.L_x_10531:
[----:B0-----:R-:W0:Y:S02]  /*6f40*/  LDC R0, c[0x0][0xc34] ;  /* 0x00030d00ff007b82 */ /* 0x001e240000000800 */
[----:B0-----:R-:W-:-:S13]  /*6f50*/  ISETP.LE.AND P0, PT, R0, UR47, PT ;  /* 0x0000002f00007c0c */ /* 0x001fda000bf03270 */
[----:B------:R-:W-:Y:S05]  /*6f60*/  @!P0 BRA `(.L_x_10533) ;  /* 0xffffff9c004c8947 */ /* 0x000fea000383ffff */
[----:B------:R-:W-:Y:S05]  /*6f70*/  EXIT ;  /* 0x000000000000794d */ /* 0x000fea0003800000 */
.L_x_10503:
[----:B------:R-:W-:-:S08]  /*6f80*/  NOP ;  /* 0x0000000000007918 */ /* 0x000fd00000000000 */
[----:B------:R-:W0:-:S00]  /*6f90*/  USETMAXREG.DEALLOC.CTAPOOL 0x20 ;  /* 0x00000020000079c8 */ /* 0x000e0000080e0500 */
[----:B------:R-:W1:Y:S01]  /*6fa0*/  S2UR UR39, SR_CTAID.X ;  /* 0x00000000002779c3 */ /* 0x000e620000002500 */
[----:B------:R-:W-:Y:S01]  /*6fb0*/  UMOV UR38, 0x1 ;  /* 0x0000000100267882 */ /* 0x000fe20000000000 */
[----:B0-----:R-:W-:Y:S02]  /*6fc0*/  IMAD.MOV.U32 R19, RZ, RZ, RZ ;  /* 0x000000ffff137224 */ /* 0x001fe400078e00ff */
[----:B------:R-:W-:-:S04]  /*6fd0*/  IMAD.MOV.U32 R24, RZ, RZ, 0x1 ;  /* 0x00000001ff187424 */ /* 0x000fc800078e00ff */
[----:B------:R-:W1:Y:S02]  /*6fe0*/  LDC R2, c[0x0][0xc34] ;  /* 0x00030d00ff027b82 */ /* 0x000e640000000800 */
[----:B-1----:R-:W-:-:S13]  /*6ff0*/  ISETP.LE.AND P0, PT, R2, UR39, PT ;  /* 0x0000002702007c0c */ /* 0x002fda000bf03270 */
[----:B------:R-:W-:Y:S05]  /*7000*/  @P0 BRA `(.L_x_10534) ;  /* 0x0000003800800947 */ /* 0x000fea0003800000 */
[----:B------:R-:W0:Y:S01]  /*7010*/  S2R R10, SR_TID.X ;  /* 0x00000000000a7919 */ /* 0x000e220000002100 */
[----:B------:R-:W-:Y:S01]  /*7020*/  ULDC.64 UR4, c[0x0][0x418] ;  /* 0x0001060000047ab9 */ /* 0x000fe20000000a00 */
[----:B------:R-:W-:Y:S01]  /*7030*/  IMAD.SHL.U32 R7, R0, 0x800, RZ ;  /* 0x0000080000077824 */ /* 0x000fe200078e00ff */
[----:B------:R-:W-:Y:S01]  /*7040*/  UISETP.NE.U32.AND UP0, UPT, UR4, URZ, UPT ;  /* 0x0000003f0400728c */ /* 0x000fe2000bf05070 */
[----:B------:R-:W-:Y:S01]  /*7050*/  LOP3.LUT R16, R16, 0xfffffffb, RZ, 0xc0, !PT ;  /* 0xfffffffb10107812 */ /* 0x000fe200078ec0ff */
[----:B------:R-:W-:Y:S01]  /*7060*/  ULDC.64 UR6, c[0x0][0x2f0] ;  /* 0x0000bc0000067ab9 */ /* 0x000fe20000000a00 */
[----:B------:R-:W-:Y:S01]  /*7070*/  ULDC UR4, c[0x0][0x424] ;  /* 0x0001090000047ab9 */ /* 0x000fe20000000800 */
[----:B------:R-:W-:Y:S01]  /*7080*/  UISETP.NE.AND.EX UP0, UPT, UR5, URZ, UPT, UP0 ;  /* 0x0000003f0500728c */ /* 0x000fe2000bf05300 */
[----:B------:R-:W-:Y:S01]  /*7090*/  IMAD.MOV.U32 R24, RZ, RZ, 0x1 ;  /* 0x00000001ff187424 */ /* 0x000fe200078e00ff */
[----:B------:R-:W-:Y:S01]  /*70a0*/  ULDC UR42, c[0x0][0x448] ;  /* 0x00011200002a7ab9 */ /* 0x000fe20000000800 */
[----:B------:R-:W-:Y:S01]  /*70b0*/  ULDC UR8, c[0x0][0x2b8] ;  /* 0x0000ae0000087ab9 */ /* 0x000fe20000000800 */
[----:B------:R-:W-:Y:S01]  /*70c0*/  USEL UR4, UR4, 0x1, UP0 ;  /* 0x0000000104047887 */ /* 0x000fe20008000000 */
[----:B------:R-:W-:Y:S01]  /*70d0*/  IMAD.MOV.U32 R19, RZ, RZ, RZ ;  /* 0x000000ffff137224 */ /* 0x000fe200078e00ff */
[----:B------:R-:W-:Y:S01]  /*70e0*/  UMOV UR43, 0x400 ;  /* 0x00000400002b7882 */ /* 0x000fe20000000000 */
[----:B------:R-:W-:-:S02]  /*70f0*/  ULOP3.LUT UR48, UR41, 0x2, URZ, 0xfc, !UPT ;  /* 0x0000000229307892 */ /* 0x000fc4000f8efc3f */
[----:B------:R-:W-:Y:S02]  /*7100*/  UIMAD UR40, UR4, UR6, URZ ;  /* 0x00000006042872a4 */ /* 0x000fe4000f8e023f */
[----:B------:R-:W-:Y:S02]  /*7110*/  ULEA UR43, UR47, UR43, 0x18 ;  /* 0x0000002b2f2b7291 */ /* 0x000fe4000f8ec03f */
[----:B------:R-:W-:Y:S01]  /*7120*/  UIADD3 UR5, UR40, 0x7f, URZ ;  /* 0x0000007f28057890 */ /* 0x000fe2000fffe03f */
[----:B------:R-:W-:Y:S01]  /*7130*/  ULDC UR4, c[0x0][0x288] ;  /* 0x0000a20000047ab9 */ /* 0x000fe20000000800 */
[----:B------:R-:W-:Y:S02]  /*7140*/  ULOP3.LUT UR49, UR41, 0x1, URZ, 0xfc, !UPT ;  /* 0x0000000129317892 */ /* 0x000fe4000f8efc3f */
[----:B------:R-:W-:Y:S02]  /*7150*/  USHF.R.S32.HI UR6, URZ, 0x1f, UR5 ;  /* 0x0000001f3f067899 */ /* 0x000fe40008011405 */
[----:B------:R-:W-:-:S02]  /*7160*/  UIMAD UR42, UR42, UR4, URZ ;  /* 0x000000042a2a72a4 */ /* 0x000fc4000f8e023f */
[----:B------:R-:W-:Y:S01]  /*7170*/  ULEA.HI UR6, UR6, UR5, URZ, 0x7 ;  /* 0x0000000506067291 */ /* 0x000fe2000f8f383f */
[----:B------:R-:W-:Y:S01]  /*7180*/  ULDC UR50, c[0x0][0xc] ;  /* 0x0000030000327ab9 */ /* 0x000fe20000000800 */
[C---:B0-----:R-:W-:Y:S01]  /*7190*/  IMAD.SHL.U32 R4, R10.reuse, 0x80, RZ ;  /* 0x000000800a047824 */ /* 0x041fe200078e00ff */
[--C-:B------:R-:W-:Y:S01]  /*71a0*/  SHF.R.U32.HI R0, RZ, 0x1, R10.reuse ;  /* 0x00000001ff007819 */ /* 0x100fe2000001160a */
[C---:B------:R-:W-:Y:S01]  /*71b0*/  IMAD.SHL.U32 R5, R10.reuse, 0x10, RZ ;  /* 0x000000100a057824 */ /* 0x040fe200078e00ff */
[----:B------:R-:W-:Y:S01]  /*71c0*/  ULOP3.LUT UR4, UR6, 0xffffff80, URZ, 0xc0, !UPT ;  /* 0xffffff8006047892 */ /* 0x000fe2000f8ec03f */
[----:B------:R-:W-:Y:S01]  /*71d0*/  IMAD.SHL.U32 R8, R10, 0x4, RZ ;  /* 0x000000040a087824 */ /* 0x000fe200078e00ff */
[----:B------:R-:W-:Y:S01]  /*71e0*/  LOP3.LUT R2, R4, 0x400, RZ, 0xc0, !PT ;  /* 0x0000040004027812 */ /* 0x000fe200078ec0ff */
[----:B------:R-:W-:Y:S01]  /*71f0*/  IMAD.SHL.U32 R9, R10, 0x2, RZ ;  /* 0x000000020a097824 */ /* 0x000fe200078e00ff */
[----:B------:R-:W-:Y:S01]  /*7200*/  LOP3.LUT R3, R0, 0x20, RZ, 0xc0, !PT ;  /* 0x0000002000037812 */ /* 0x000fe200078ec0ff */
[----:B------:R-:W-:Y:S01]  /*7210*/  UIADD3 UR4, UR4, -0x80, URZ ;  /* 0xffffff8004047890 */ /* 0x000fe2000fffe03f */
[----:B------:R-:W-:Y:S01]  /*7220*/  LOP3.LUT R25, R2, 0x800, R7, 0xf8, !PT ;  /* 0x0000080002197812 */ /* 0x000fe200078ef807 */
[----:B------:R-:W-:Y:S01]  /*7230*/  IMAD.SHL.U32 R2, R10, 0x20, RZ ;  /* 0x000000200a027824 */ /* 0x000fe200078e00ff */
[----:B------:R-:W-:Y:S01]  /*7240*/  LOP3.LUT R7, R3, 0x10, R10, 0xf8, !PT ;  /* 0x0000001003077812 */ /* 0x000fe200078ef80a */
[----:B------:R-:W-:Y:S01]  /*7250*/  UMOV UR38, URZ ;  /* 0x0000003f00267c82 */ /* 0x000fe20008000000 */
[----:B------:R-:W-:Y:S01]  /*7260*/  LOP3.LUT R6, R5, 0x90, RZ, 0xc0, !PT ;  /* 0x0000009005067812 */ /* 0x000fe200078ec0ff */
[----:B------:R-:W-:Y:S01]  /*7270*/  ULEA.HI.SX32 UR44, UR6, 0xfffffffe, 0x19 ;  /* 0xfffffffe062c7891 */ /* 0x000fe2000f8fca3f */
[----:B------:R-:W-:-:S02]  /*7280*/  LOP3.LUT R3, R2, 0x80, RZ, 0xc0, !PT ;  /* 0x0000008002037812 */ /* 0x000fc400078ec0ff */
[----:B------:R-:W-:Y:S02]  /*7290*/  LOP3.LUT R2, R2, 0x360, RZ, 0xc0, !PT ;  /* 0x0000036002027812 */ /* 0x000fe400078ec0ff */
[----:B------:R-:W-:Y:S02]  /*72a0*/  LOP3.LUT R3, R3, 0x10, R0, 0xf8, !PT ;  /* 0x0000001003037812 */ /* 0x000fe400078ef800 */
[----:B------:R-:W-:Y:S02]  /*72b0*/  LOP3.LUT R4, R7, 0x380, R4, 0xf8, !PT ;  /* 0x0000038007047812 */ /* 0x000fe400078ef804 */
[----:B------:R-:W-:Y:S02]  /*72c0*/  LOP3.LUT R3, R3, 0x10, R8, 0x78, !PT ;  /* 0x0000001003037812 */ /* 0x000fe400078e7808 */
[--C-:B------:R-:W-:Y:S02]  /*72d0*/  LOP3.LUT R2, R2, 0x400, R5.reuse, 0xf8, !PT ;  /* 0x0000040002027812 */ /* 0x100fe400078ef805 */
[----:B------:R-:W-:-:S02]  /*72e0*/  LOP3.LUT R4, R4, 0x70, R5, 0x78, !PT ;  /* 0x0000007004047812 */ /* 0x000fc400078e7805 */
[----:B------:R-:W-:Y:S01]  /*72f0*/  LOP3.LUT R23, R2, R3, RZ, 0xfc, !PT ;  /* 0x0000000302177212 */ /* 0x000fe200078efcff */
[----:B------:R-:W-:Y:S01]  /*7300*/  IMAD.SHL.U32 R2, R10, 0x40, RZ ;  /* 0x000000400a027824 */ /* 0x000fe200078e00ff */
[----:B------:R-:W-:Y:S02]  /*7310*/  LOP3.LUT R25, R25, R4, RZ, 0xfc, !PT ;  /* 0x0000000419197212 */ /* 0x000fe400078efcff */
[----:B------:R-:W-:Y:S02]  /*7320*/  LOP3.LUT R4, R5, 0x10, RZ, 0xc0, !PT ;  /* 0x0000001005047812 */ /* 0x000fe400078ec0ff */
[----:B------:R-:W-:Y:S02]  /*7330*/  LOP3.LUT R6, R6, 0x10, R9, 0x78, !PT ;  /* 0x0000001006067812 */ /* 0x000fe400078e7809 */
[----:B------:R-:W-:Y:S02]  /*7340*/  LOP3.LUT R3, R2, 0x40, RZ, 0xc0, !PT ;  /* 0x0000004002037812 */ /* 0x000fe400078ec0ff */
[----:B------:R-:W-:-:S02]  /*7350*/  LOP3.LUT R2, R4, 0x20, RZ, 0xfc, !PT ;  /* 0x0000002004027812 */ /* 0x000fc400078efcff */
[----:B------:R-:W-:Y:S01]  /*7360*/  LOP3.LUT R8, R6, 0x760, R5, 0xf8, !PT ;  /* 0x0000076006087812 */ /* 0x000fe200078ef805 */
[----:B------:R-:W-:Y:S01]  /*7370*/  VIADD R6, R25, 0x40 ;  /* 0x0000004019067836 */ /* 0x000fe20000000000 */
[----:B------:R-:W-:Y:S02]  /*7380*/  LOP3.LUT R7, R0, 0x3f, RZ, 0xc0, !PT ;  /* 0x0000003f00077812 */ /* 0x000fe400078ec0ff */
[----:B------:R-:W-:Y:S01]  /*7390*/  LOP3.LUT R5, R3, 0x3f, R0, 0xf8, !PT ;  /* 0x0000003f03057812 */ /* 0x000fe200078ef800 */
[----:B------:R-:W-:Y:S01]  /*73a0*/  IMAD.U32 R0, RZ, RZ, UR4 ;  /* 0x00000004ff007e24 */ /* 0x000fe2000f8e00ff */
[----:B------:R-:W-:Y:S01]  /*73b0*/  ISETP.GE.AND P0, PT, R2, UR7, PT ;  /* 0x0000000702007c0c */ /* 0x000fe2000bf06270 */
[----:B------:R0:W-:Y:S01]  /*73c0*/  STL [R1], R8 ;  /* 0x0000000801007387 */ /* 0x0001e20000100800 */
[----:B------:R-:W-:Y:S02]  /*73d0*/  ISETP.GE.AND P2, PT, R4, UR7, PT ;  /* 0x0000000704007c0c */ /* 0x000fe4000bf46270 */
[----:B------:R-:W-:-:S02]  /*73e0*/  IADD3 R0, -R7, UR40, -R0 ;  /* 0x0000002807007c10 */ /* 0x000fc4000fffe900 */
[----:B------:R-:W-:Y:S02]  /*73f0*/  LOP3.LUT P3, RZ, R10, 0x4, RZ, 0xc0, !PT ;  /* 0x000000040aff7812 */ /* 0x000fe4000786c0ff */
[C---:B------:R-:W-:Y:S02]  /*7400*/  ISETP.LT.OR P5, PT, R0.reuse, 0x1, P2 ;  /* 0x000000010000780c */ /* 0x040fe400017a1670 */
[----:B------:R-:W-:Y:S01]  /*7410*/  ISETP.LT.OR P4, PT, R0, 0x41, P2 ;  /* 0x000000410000780c */ /* 0x000fe20001781670 */
[----:B0-----:R-:W-:Y:S01]  /*7420*/  VIADD R8, R8, UR43 ;  /* 0x0000002b08087c36 */ /* 0x001fe20008000000 */
[----:B------:R-:W-:Y:S02]  /*7430*/  ISETP.GE.AND P1, PT, R2, UR7, PT ;  /* 0x0000000702007c0c */ /* 0x000fe4000bf26270 */
[----:B------:R-:W-:Y:S02]  /*7440*/  @P0 LOP3.LUT R16, R16, 0x4, RZ, 0xfc, !PT ;  /* 0x0000000410100812 */ /* 0x000fe400078efcff */
[----:B------:R-:W-:Y:S01]  /*7450*/  LOP3.LUT R3, R4, 0x40, RZ, 0xfc, !PT ;  /* 0x0000004004037812 */ /* 0x000fe200078efcff */
[----:B------:R-:W-:Y:S01]  /*7460*/  STL [R1+0x14], R8 ;  /* 0x0000140801007387 */ /* 0x000fe20000100800 */
[----:B------:R-:W-:Y:S01]  /*7470*/  LOP3.LUT R16, R16, 0xffffefff, RZ, 0xc0, !PT ;  /* 0xffffefff10107812 */ /* 0x000fe200078ec0ff */
[----:B------:R-:W-:Y:S01]  /*7480*/  @P3 VIADD R6, R25, 0xffffffc0 ;  /* 0xffffffc019063836 */ /* 0x000fe20000000000 */
[----:B------:R-:W-:Y:S01]  /*7490*/  ISETP.LT.OR P3, PT, R0, 0x1, P1 ;  /* 0x000000010000780c */ /* 0x000fe20000f61670 */
[----:B------:R-:W-:Y:S01]  /*74a0*/  STL [R1+0xc], R0 ;  /* 0x00000c0001007387 */ /* 0x000fe20000100800 */
[----:B------:R-:W-:-:S02]  /*74b0*/  @P5 LOP3.LUT R16, R16, 0x1000, RZ, 0xfc, !PT ;  /* 0x0000100010105812 */ /* 0x000fc400078efcff */
[----:B------:R-:W-:Y:S01]  /*74c0*/  ISETP.LT.OR P2, PT, R0, 0x41, P1 ;  /* 0x000000410000780c */ /* 0x000fe20000f41670 */
[----:B------:R0:W-:Y:S01]  /*74d0*/  STL [R1+0x8], R6 ;  /* 0x0000080601007387 */ /* 0x0001e20000100800 */
[----:B------:R-:W-:Y:S02]  /*74e0*/  LOP3.LUT R16, R16, 0xffff7fff, RZ, 0xc0, !PT ;  /* 0xffff7fff10107812 */ /* 0x000fe400078ec0ff */
[----:B------:R-:W-:Y:S02]  /*74f0*/  ISETP.GE.AND P0, PT, R3, UR7, PT ;  /* 0x0000000703007c0c */ /* 0x000fe4000bf06270 */
[----:B------:R-:W-:Y:S02]  /*7500*/  @P4 LOP3.LUT R16, R16, 0x8000, RZ, 0xfc, !PT ;  /* 0x0000800010104812 */ /* 0x000fe400078efcff */
[----:B------:R-:W-:Y:S02]  /*7510*/  ISETP.LT.OR P1, PT, R0, 0x1, P0 ;  /* 0x000000010000780c */ /* 0x000fe40000721670 */
[----:B------:R-:W-:-:S02]  /*7520*/  LOP3.LUT R16, R16, 0xfffff7ff, RZ, 0xc0, !PT ;  /* 0xfffff7ff10107812 */ /* 0x000fc400078ec0ff */
[----:B------:R-:W-:Y:S02]  /*7530*/  ISETP.LT.OR P0, PT, R0, 0x41, P0 ;  /* 0x000000410000780c */ /* 0x000fe40000701670 */
[----:B------:R-:W-:Y:S02]  /*7540*/  @P3 LOP3.LUT R16, R16, 0x800, RZ, 0xfc, !PT ;  /* 0x0000080010103812 */ /* 0x000fe400078efcff */
[----:B------:R-:W-:Y:S02]  /*7550*/  LOP3.LUT R5, R5, UR4, RZ, 0xfc, !PT ;  /* 0x0000000405057c12 */ /* 0x000fe4000f8efcff */
[----:B------:R-:W-:Y:S02]  /*7560*/  LOP3.LUT R16, R16, 0xffffbfff, RZ, 0xc0, !PT ;  /* 0xffffbfff10107812 */ /* 0x000fe400078ec0ff */
[----:B------:R-:W-:Y:S01]  /*7570*/  LOP3.LUT R7, R23, 0x1800, RZ, 0xfc, !PT ;  /* 0x0000180017077812 */ /* 0x000fe200078efcff */
[----:B------:R1:W-:Y:S01]  /*7580*/  STL [R1+0x10], R5 ;  /* 0x0000100501007387 */ /* 0x0003e20000100800 */
[----:B------:R-:W-:-:S02]  /*7590*/  @P2 LOP3.LUT R16, R16, 0x4000, RZ, 0xfc, !PT ;  /* 0x0000400010102812 */ /* 0x000fc400078efcff */
[----:B------:R-:W-:Y:S02]  /*75a0*/  ISETP.GE.AND P2, PT, R3, UR7, PT ;  /* 0x0000000703007c0c */ /* 0x000fe4000bf46270 */
[----:B------:R-:W-:Y:S02]  /*75b0*/  LOP3.LUT R16, R16, 0xfffffbff, RZ, 0xc0, !PT ;  /* 0xfffffbff10107812 */ /* 0x000fe400078ec0ff */
[----:B0-----:R-:W-:Y:S02]  /*75c0*/  LOP3.LUT R6, R23, 0x2800, RZ, 0xfc, !PT ;  /* 0x0000280017067812 */ /* 0x001fe400078efcff */
[----:B------:R-:W-:Y:S02]  /*75d0*/  @P1 LOP3.LUT R16, R16, 0x400, RZ, 0xfc, !PT ;  /* 0x0000040010101812 */ /* 0x000fe400078efcff */
[----:B------:R-:W-:Y:S02]  /*75e0*/  ISETP.GE.AND P1, PT, R3, UR8, PT ;  /* 0x0000000803007c0c */ /* 0x000fe4000bf26270 */
[----:B------:R-:W-:-:S04]  /*75f0*/  LOP3.LUT R16, R16, 0xffffdfff, RZ, 0xc0, !PT ;  /* 0xffffdfff10107812 */ /* 0x000fc800078ec0ff */
[----:B------:R-:W-:Y:S02]  /*7600*/  @P0 LOP3.LUT R16, R16, 0x2000, RZ, 0xfc, !PT ;  /* 0x0000200010100812 */ /* 0x000fe400078efcff */
[----:B------:R-:W-:Y:S02]  /*7610*/  ISETP.GE.AND P0, PT, R2, UR8, PT ;  /* 0x0000000802007c0c */ /* 0x000fe4000bf06270 */
[----:B------:R-:W-:-:S11]  /*7620*/  LOP3.LUT R16, R16, 0xfffffeff, RZ, 0xc0, !PT ;  /* 0xfffffeff10107812 */ /* 0x000fd600078ec0ff */
        /* <DEDUP_REMOVED lines=17> */
.L_x_10586:
[----:B------:R-:W-:Y:S01]  /*7740*/  ULDC UR4, c[0x0][0xc38] ;  /* 0x00030e0000047ab9 */ /* 0x000fe20000000800 */
[----:B------:R-:W-:Y:S01]  /*7750*/  ULDC.64 UR8, c[0x0][0xa28] ;  /* 0x00028a0000087ab9 */ /* 0x000fe20000000a00 */
[----:B------:R-:W-:Y:S01]  /*7760*/  UISETP.NE.AND UP0, UPT, UR4, 0x1, UPT ;  /* 0x000000010400788c */ /* 0x000fe2000bf05270 */
[----:B0-----:R0:W-:Y:S01]  /*7770*/  STL [R1+0x4], RZ ;  /* 0x000004ff01007387 */ /* 0x0011e20000100800 */
        /* <DEDUP_REMOVED lines=22> */
.L_x_10535:
[----:B------:R-:W-:-:S13]  /*78e0*/  PLOP3.LUT P0, PT, PT, PT, UP0, 0x80, 0x0 ;  /* 0x000000000000781c */ /* 0x000fda0003f0f008 */
        /* <DEDUP_REMOVED lines=17> */
.L_x_10536:
        /* <DEDUP_REMOVED lines=22> */
.L_x_10537:
        /* <DEDUP_REMOVED lines=20> */
.L_x_10538:
        /* <DEDUP_REMOVED lines=18> */
.L_x_10539:
        /* <DEDUP_REMOVED lines=13> */
.L_x_10603:
[----:B--2---:R-:W2:Y:S04]  /*7e90*/  LDL R2, [R1+0x10] ;  /* 0x0000100001027983 */ /* 0x004ea80000100800 */
[----:B0-----:R-:W3:Y:S01]  /*7ea0*/  LDL R0, [R1+0x4] ;  /* 0x0000040001007983 */ /* 0x001ee20000100800 */
[----:B-1----:R-:W-:-:S13]  /*7eb0*/  ISETP.NE.AND P1, PT, R10, 0x1, PT ;  /* 0x000000010a00780c */ /* 0x002fda0003f25270 */
[----:B------:R-:W0:Y:S08]  /*7ec0*/  @P1 LDC R5, c[0x0][0x434] ;  /* 0x00010d00ff051b82 */ /* 0x000e300000000800 */
[----:B------:R-:W1:Y:S01]  /*7ed0*/  @P1 LDC R7, c[0x0][0x438] ;  /* 0x00010e00ff071b82 */ /* 0x000e620000000800 */
[----:B-----5:R-:W-:Y:S02]  /*7ee0*/  SHF.R.S32.HI R29, RZ, 0x1f, R27 ;  /* 0x0000001fff1d7819 */ /* 0x020fe4000001141b */
[----:B------:R-:W-:-:S04]  /*7ef0*/  LOP3.LUT R16, R16, 0xffffffef, RZ, 0xc0, !PT ;  /* 0xffffffef10107812 */ /* 0x000fc800078ec0ff */
[----:B------:R-:W-:Y:S01]  /*7f00*/  @P1 LOP3.LUT R16, R16, 0x10, RZ, 0xfc, !PT ;  /* 0x0000001010101812 */ /* 0x000fe200078efcff */
[----:B------:R-:W-:-:S03]  /*7f10*/  IMAD R17, RZ, RZ, -UR46 ;  /* 0x8000002eff117e24 */ /* 0x000fc6000f8e02ff */
[----:B------:R-:W-:Y:S02]  /*7f20*/  LOP3.LUT R16, R16, 0xfffffffe, RZ, 0xc0, !PT ;  /* 0xfffffffe10107812 */ /* 0x000fe400078ec0ff */
[C---:B--2---:R-:W-:Y:S01]  /*7f30*/  ISETP.GE.AND P0, PT, R2.reuse, UR40, PT ;  /* 0x0000002802007c0c */ /* 0x044fe2000bf06270 */
[----:B---3--:R-:W-:-:S04]  /*7f40*/  IMAD.IADD R0, R2, 0x1, R0 ;  /* 0x0000000102007824 */ /* 0x008fc800078e0200 */
[----:B0-----:R-:W-:-:S08]  /*7f50*/  @P1 IMAD.HI.U32 R4, R0, R5, RZ ;  /* 0x0000000500041227 */ /* 0x001fd000078e00ff */
[----:B------:R-:W0:Y:S01]  /*7f60*/  @!P0 LDC.64 R2, c[0x0][0x428] ;  /* 0x00010a00ff028b82 */ /* 0x000e220000000a00 */
[----:B------:R-:W-:Y:S01]  /*7f70*/  IMAD.MOV.U32 R8, RZ, RZ, R0 ;  /* 0x000000ffff087224 */ /* 0x000fe200078e0000 */
[----:B-1----:R-:W-:-:S06]  /*7f80*/  @P1 SHF.R.U32.HI R8, RZ, R7, R4 ;  /* 0x00000007ff081219 */ /* 0x002fcc0000011604 */
[----:B------:R-:W1:Y:S01]  /*7f90*/  @!P0 LDC.64 R4, c[0x0][0x418] ;  /* 0x00010600ff048b82 */ /* 0x000e620000000a00 */
[--C-:B------:R-:W-:Y:S01]  /*7fa0*/  @!P0 SHF.R.S32.HI R7, RZ, 0x1f, R8.reuse ;  /* 0x0000001fff078819 */ /* 0x100fe20000011408 */
[----:B------:R-:W-:Y:S02]  /*7fb0*/  @!P0 IMAD.MOV.U32 R6, RZ, RZ, R8 ;  /* 0x000000ffff068224 */ /* 0x000fe400078e0008 */
[----:B0-----:R-:W-:-:S04]  /*7fc0*/  @!P0 IMAD R9, R29, R2, RZ ;  /* 0x000000021d098224 */ /* 0x001fc800078e02ff */
[C---:B------:R-:W-:Y:S02]  /*7fd0*/  @!P0 IMAD R9, R27.reuse, R3, R9 ;  /* 0x000000031b098224 */ /* 0x040fe400078e0209 */
[----:B------:R-:W-:-:S04]  /*7fe0*/  @!P0 IMAD.WIDE.U32 R2, R27, R2, R6 ;  /* 0x000000021b028225 */ /* 0x000fc800078e0006 */
[----:B------:R-:W-:Y:S01]  /*7ff0*/  @!P0 IMAD.IADD R9, R3, 0x1, R9 ;  /* 0x0000000103098824 */ /* 0x000fe200078e0209 */
[----:B-1----:R-:W-:-:S04]  /*8000*/  @!P0 LEA R6, P1, R2, R4, 0x2 ;  /* 0x0000000402068211 */ /* 0x002fc800078210ff */
[----:B------:R-:W-:Y:S02]  /*8010*/  @!P0 LEA.HI.X R7, R2, R5, R9, 0x2, P1 ;  /* 0x0000000502078211 */ /* 0x000fe400008f1409 */
[----:B------:R-:W0:Y:S01]  /*8020*/  LDC R2, c[0x0][0xc44] ;  /* 0x00031100ff027b82 */ /* 0x000e220000000800 */
[----:B------:R-:W-:Y:S02]  /*8030*/  IMAD.MOV.U32 R5, RZ, RZ, RZ ;  /* 0x000000ffff057224 */ /* 0x000fe400078e00ff */
[----:B------:R-:W-:-:S04]  /*8040*/  IMAD.MOV R3, RZ, RZ, -R8 ;  /* 0x000000ffff037224 */ /* 0x000fc800078e0a08 */
[----:B------:R1:W5:Y:S01]  /*8050*/  @!P0 LDG.E R5, desc[UR36][R6.64] ;  /* 0x0000002406058981 */ /* 0x000362000c1e1900 */
[----:B0-----:R-:W-:Y:S02]  /*8060*/  IMAD R17, R2, R17, UR45 ;  /* 0x0000002d02117e24 */ /* 0x001fe4000f8e0211 */
[----:B------:R-:W-:-:S05]  /*8070*/  IMAD.U32 R2, RZ, RZ, UR48 ;  /* 0x00000030ff027e24 */ /* 0x000fca000f8e00ff */
[----:B------:R-:W-:Y:S01]  /*8080*/  ISETP.NE.AND P2, PT, R2, 0x3, PT ;  /* 0x000000030200780c */ /* 0x000fe20003f45270 */
[----:B-1----:R-:W-:Y:S01]  /*8090*/  IMAD R6, R10, R3, R0 ;  /* 0x000000030a067224 */ /* 0x002fe200078e0200 */
[----:B------:R-:W-:-:S11]  /*80a0*/  SHF.R.S32.HI R28, RZ, 0x1f, R17 ;  /* 0x0000001fff1c7819 */ /* 0x000fd60000011411 */
[----:B------:R-:W-:Y:S01]  /*80b0*/  @P2 LOP3.LUT R16, R16, 0x1, RZ, 0xfc, !PT ;  /* 0x0000000110102812 */ /* 0x000fe200078efcff */
[----:B------:R-:W-:Y:S06]  /*80c0*/  @!P2 BRA `(.L_x_10541) ;  /* 0x000000000004a947 */ /* 0x000fec0003800000 */
[----:B------:R-:W-:Y:S01]  /*80d0*/  BPT.TRAP 0x1 ;  /* 0x000000040000795c */ /* 0x000fe20000300000 */
.L_x_10541:
[----:B------:R-:W-:Y:S01]  /*80e0*/  LEA R4, R19, UR43, 0x3 ;  /* 0x0000002b13047c11 */ /* 0x000fe2000f8e18ff */
[----:B------:R-:W-:Y:S01]  /*80f0*/  BSSY B0, `(.L_x_10542) ;  /* 0x0000005000007945 */ /* 0x000fe20003800000 */
[----:B------:R-:W-:Y:S02]  /*8100*/  SHF.L.U32 R20, R24, 0x1f, RZ ;  /* 0x0000001f18147819 */ /* 0x000fe400000006ff */
[----:B------:R-:W-:Y:S02]  /*8110*/  SHF.R.S32.HI R10, RZ, 0x1f, R6 ;  /* 0x0000001fff0a7819 */ /* 0x000fe40000011406 */
[----:B------:R-:W0:Y:S02]  /*8120*/  SYNCS.PHASECHK.TRANS64.TRYWAIT P0, [R4+URZ+0x19c80], R20 ;  /* 0x019c8014040075a7 */ /* 0x000e24000800017f */
[----:B0-----:R-:W-:Y:S05]  /*8130*/  @!P0 BRA `(.L_x_10543) ;  /* 0x0000002c00b48947 */ /* 0x001fea0003800000 */
.L_x_10604:
[----:B------:R-:W-:Y:S05]  /*8140*/  BSYNC B0 ;  /* 0x0000000000007941 */ /* 0x000fea0003800000 */
.L_x_10542:
        /* <DEDUP_REMOVED lines=19> */
[----:B------:R-:W-:Y:S01]  /*8280*/  IADD3 R7, P0, R2, UR6, RZ ;  /* 0x0000000602077c10 */ /* 0x000fe2000ff1e0ff */
[----:B-1----:R-:W-:-:S03]  /*8290*/  IMAD.SHL.U32 R21, R11, 0x10, RZ ;  /* 0x000000100b157824 */ /* 0x002fc600078e00ff */
[----:B------:R-:W-:Y:S02]  /*82a0*/  IADD3.X R8, R3, UR7, R8, P0, !PT ;  /* 0x0000000703087c10 */ /* 0x000fe400087fe408 */
[----:B------:R-:W-:Y:S01]  /*82b0*/  LOP3.LUT R21, R21, 0x10, RZ, 0xc0, !PT ;  /* 0x0000001015157812 */ /* 0x000fe200078ec0ff */
[----:B--2---:R-:W-:Y:S01]  /*82c0*/  IMAD R9, R19, 0x3000, R9 ;  /* 0x0000300013097824 */ /* 0x004fe200078e0209 */
[----:B------:R-:W-:Y:S06]  /*82d0*/  BRA.DIV UR4, `(.L_x_10544) ;  /* 0x0000002e04607947 */ /* 0x000fec000b800000 */
[----:B------:R-:W1:Y:S01]  /*82e0*/  SHFL.IDX PT, R2, R7, RZ, 0x1e1f ;  /* 0x001e1fff07027589 */ /* 0x000e6200000e0000 */
[C---:B------:R-:W-:Y:S02]  /*82f0*/  LOP3.LUT P3, RZ, R16.reuse, 0x1000, RZ, 0xc0, !PT ;  /* 0x0000100010ff7812 */ /* 0x040fe4000786c0ff */
[C---:B------:R-:W-:Y:S01]  /*8300*/  LOP3.LUT P2, RZ, R16.reuse, 0x800, RZ, 0xc0, !PT ;  /* 0x0000080010ff7812 */ /* 0x040fe2000784c0ff */
[----:B------:R-:W2:Y:S01]  /*8310*/  SHFL.IDX PT, R0, R8, RZ, 0x1e1f ;  /* 0x001e1fff08007589 */ /* 0x000ea200000e0000 */
[----:B------:R-:W-:-:S03]  /*8320*/  LOP3.LUT P1, RZ, R16, 0x400, RZ, 0xc0, !PT ;  /* 0x0000040010ff7812 */ /* 0x000fc6000782c0ff */
[----:B------:R-:W3:Y:S01]  /*8330*/  SHFL.IDX PT, R8, R8, 0x1, 0x1e1f ;  /* 0x003e1f0008087f89 */ /* 0x000ee200000e0000 */
[----:B-1----:R-:W-:-:S05]  /*8340*/  IADD3 R2, P0, R21, R2, RZ ;  /* 0x0000000215027210 */ /* 0x002fca0007f1e0ff */
[----:B--2---:R-:W-:Y:S02]  /*8350*/  IMAD.X R3, RZ, RZ, R0, P0 ;  /* 0x000000ffff037224 */ /* 0x004fe400000e0600 */
[----:B------:R-:W-:-:S05]  /*8360*/  VIADD R0, R9, UR43 ;  /* 0x0000002b09007c36 */ /* 0x000fca0008000000 */
[----:B------:R-:W-:Y:S04]  /*8370*/  LDGSTS.E.BYPASS.LTC128B.128 [R0+0x9000], desc[UR36][R2.64], !P3 ;  /* 0x0900000002007fae */ /* 0x000fe8000d901d64 */
[----:B------:R-:W-:Y:S04]  /*8380*/  LDGSTS.E.BYPASS.LTC128B.128 [R0+0xa000], desc[UR36][R2.64+0x20], !P2 ;  /* 0x0a00002002007fae */ /* 0x000fe8000d101d64 */
[----:B------:R1:W-:Y:S04]  /*8390*/  LDGSTS.E.BYPASS.LTC128B.128 [R0+0xb000], desc[UR36][R2.64+0x40], !P1 ;  /* 0x0b00004002007fae */ /* 0x0003e8000c901d64 */
[----:B-1-3--:R1:W2:Y:S02]  /*83a0*/  SHFL.IDX PT, R2, R7, 0x1, 0x1e1f ;  /* 0x003e1f0007027f89 */ /* 0x00a2a400000e0000 */
.L_x_10610:
[C---:B------:R-:W-:Y:S02]  /*83b0*/  LOP3.LUT P3, RZ, R16.reuse, 0x8000, RZ, 0xc0, !PT ;  /* 0x0000800010ff7812 */ /* 0x040fe4000786c0ff */
[C---:B------:R-:W-:Y:S02]  /*83c0*/  LOP3.LUT P2, RZ, R16.reuse, 0x4000, RZ, 0xc0, !PT ;  /* 0x0000400010ff7812 */ /* 0x040fe4000784c0ff */
[----:B------:R-:W-:Y:S02]  /*83d0*/  LOP3.LUT P1, RZ, R16, 0x2000, RZ, 0xc0, !PT ;  /* 0x0000200010ff7812 */ /* 0x000fe4000782c0ff */
        /* <DEDUP_REMOVED lines=10> */
.L_x_10545:
        /* <DEDUP_REMOVED lines=11> */
.L_x_10546:
[----:B------:R2:W-:Y:S01]  /*8530*/  SYNCS.ARRIVE.TRANS64.A1T0 RZ, [R4+URZ+0x19c70], RZ ;  /* 0x019c70ff04ff79a7 */ /* 0x0005e2000810003f */
[----:B------:R-:W-:Y:S05]  /*8540*/  @!P2 BRA `(.L_x_10547) ;  /* 0x000000000004a947 */ /* 0x000fea0003800000 */
[----:B------:R-:W-:Y:S01]  /*8550*/  BPT.TRAP 0x1 ;  /* 0x000000040000795c */ /* 0x000fe20000300000 */
.L_x_10547:
[----:B------:R-:W3:Y:S01]  /*8560*/  SYNCS.PHASECHK.TRANS64.TRYWAIT P0, [R4+URZ+0x19c40], R20 ;  /* 0x019c4014040075a7 */ /* 0x000ee2000800017f */
[----:B------:R-:W-:Y:S04]  /*8570*/  BSSY B0, `(.L_x_10548) ;  /* 0x0000002000007945 */ /* 0x000fe80003800000 */
[----:B---3--:R-:W-:Y:S05]  /*8580*/  @!P0 BRA `(.L_x_10549) ;  /* 0x0000002c005c8947 */ /* 0x008fea0003800000 */
.L_x_10611:
[----:B------:R-:W-:Y:S05]  /*8590*/  BSYNC B0 ;  /* 0x0000000000007941 */ /* 0x000fea0003800000 */
.L_x_10548:
[----:B------:R4:W5:Y:S01]  /*85a0*/  LDL R9, [R1+0xc] ;  /* 0x00000c0001097983 */ /* 0x0009620000100800 */
[----:B------:R-:W-:Y:S01]  /*85b0*/  ULDC.64 UR4, c[0x0][0x300] ;  /* 0x0000c00000047ab9 */ /* 0x000fe20000000a00 */
[----:B------:R-:W-:Y:S01]  /*85c0*/  ULDC.64 UR6, c[0x0][0x2e8] ;  /* 0x0000ba0000067ab9 */ /* 0x000fe20000000a00 */
[----:B-1----:R-:W-:Y:S01]  /*85d0*/  IMAD R7, R10, UR4, RZ ;  /* 0x000000040a077c24 */ /* 0x002fe2000f8e02ff */
[----:B------:R-:W1:Y:S01]  /*85e0*/  S2R R8, SR_TID.X ;  /* 0x0000000000087919 */ /* 0x000e620000002100 */
[----:B------:R-:W-:Y:S01]  /*85f0*/  IMAD.WIDE.U32 R2, R6, UR4, RZ ;  /* 0x0000000406027c25 */ /* 0x000fe2000f8e00ff */
[C---:B------:R-:W-:Y:S02]  /*8600*/  LOP3.LUT P4, RZ, R16.reuse, 0x8, RZ, 0xc0, !PT ;  /* 0x0000000810ff7812 */ /* 0x040fe4000788c0ff */
[----:B------:R-:W-:Y:S01]  /*8610*/  LOP3.LUT P3, RZ, R16, 0x4, RZ, 0xc0, !PT ;  /* 0x0000000410ff7812 */ /* 0x000fe2000786c0ff */
[----:B------:R-:W-:Y:S01]  /*8620*/  IMAD R7, R6, UR5, R7 ;  /* 0x0000000506077c24 */ /* 0x000fe2000f8e0207 */
[----:B------:R-:W-:Y:S01]  /*8630*/  ULDC.64 UR4, c[0x0][0x310] ;  /* 0x0000c40000047ab9 */ /* 0x000fe20000000a00 */
[----:B------:R-:W-:Y:S01]  /*8640*/  LOP3.LUT P1, RZ, R16, 0x2, RZ, 0xc0, !PT ;  /* 0x0000000210ff7812 */ /* 0x000fe2000782c0ff */
        /* <DEDUP_REMOVED lines=12> */
[----:B-1----:R-:W-:-:S05]  /*8710*/  IMAD.SHL.U32 R8, R8, 0x10, RZ ;  /* 0x0000001008087824 */ /* 0x002fca00078e00ff */
[----:B------:R-:W-:Y:S01]  /*8720*/  LOP3.LUT R8, R8, 0x10, RZ, 0xc0, !PT ;  /* 0x0000001008087812 */ /* 0x000fe200078ec0ff */
[----:B----4-:R-:W-:Y:S06]  /*8730*/  BRA.DIV UR4, `(.L_x_10550) ;  /* 0x0000002e04047947 */ /* 0x010fec000b800000 */
[----:B------:R-:W1:Y:S01]  /*8740*/  SHFL.IDX PT, R3, R5, RZ, 0x1e1f ;  /* 0x001e1fff05037589 */ /* 0x000e6200000e0000 */
[----:B-----5:R-:W-:-:S03]  /*8750*/  ISETP.GE.AND P2, PT, R9, 0x1, PT ;  /* 0x000000010900780c */ /* 0x020fc60003f46270 */
[----:B------:R-:W4:Y:S04]  /*8760*/  SHFL.IDX PT, R2, R6, RZ, 0x1e1f ;  /* 0x001e1fff06027589 */ /* 0x000f2800000e0000 */
[----:B------:R-:W0:Y:S06]  /*8770*/  SHFL.IDX PT, R6, R6, 0x1, 0x1e1f ;  /* 0x003e1f0006067f89 */ /* 0x000e2c00000e0000 */
        /* <DEDUP_REMOVED lines=8> */
[----:B01----:R1:W4:Y:S02]  /*8800*/  SHFL.IDX PT, R2, R5, 0x1, 0x1e1f ;  /* 0x003e1f0005027f89 */ /* 0x00332400000e0000 */
.L_x_10617:
[----:B------:R-:W-:-:S13]  /*8810*/  ISETP.GE.AND P2, PT, R9, 0x41, PT ;  /* 0x000000410900780c */ /* 0x000fda0003f46270 */
[----:B----4-:R-:W-:-:S05]  /*8820*/  @P2 IADD3 R2, P0, R8, R2, RZ ;  /* 0x0000000208022210 */ /* 0x010fca0007f1e0ff */
        /* <DEDUP_REMOVED lines=9> */
.L_x_10551:
        /* <DEDUP_REMOVED lines=11> */
.L_x_10552:
        /* <DEDUP_REMOVED lines=11> */
[----:B0-23--:R-:W-:Y:S02]  /*8a20*/  IMAD.U32 R4, RZ, RZ, UR6 ;  /* 0x00000006ff047e24 */ /* 0x00dfe4000f8e00ff */
[----:B------:R-:W0:Y:S01]  /*8a30*/  LDC.64 R2, c[0x4][R2] ;  /* 0x0100000002027b82 */ /* 0x000e220000000a00 */
[----:B-1----:R-:W-:Y:S02]  /*8a40*/  IMAD.U32 R5, RZ, RZ, UR7 ;  /* 0x00000007ff057e24 */ /* 0x002fe4000f8e00ff */
        /* <DEDUP_REMOVED lines=9> */
.L_x_10553:
[----:B------:R4:W5:Y:S01]  /*8ae0*/  LDL R10, [R1+0x14] ;  /* 0x00001400010a7983 */ /* 0x0009620000100800 */
[----:B------:R-:W0:Y:S01]  /*8af0*/  LDC R9, c[0x0][0x448] ;  /* 0x00011200ff097b82 */ /* 0x000e220000000800 */
[----:B------:R-:W-:Y:S01]  /*8b00*/  R2UR UR6, R28 ;  /* 0x000000001c0672ca */ /* 0x000fe200000e0000 */
[----:B------:R-:W-:Y:S01]  /*8b10*/  IMAD R0, RZ, RZ, -UR45 ;  /* 0x8000002dff007e24 */ /* 0x000fe2000f8e02ff */
[----:B------:R-:W3:Y:S01]  /*8b20*/  S2R R18, SR_TID.X ;  /* 0x0000000000127919 */ /* 0x000ee20000002100 */
[C---:B------:R-:W-:Y:S01]  /*8b30*/  LOP3.LUT P3, RZ, R16.reuse, 0x200, RZ, 0xc0, !PT ;  /* 0x0000020010ff7812 */ /* 0x040fe2000786c0ff */
[----:B------:R-:W-:Y:S01]  /*8b40*/  ULDC.64 UR8, c[0x0][0x2d8] ;  /* 0x0000b60000087ab9 */ /* 0x000fe20000000a00 */
[C---:B------:R-:W-:Y:S01]  /*8b50*/  LOP3.LUT P4, RZ, R16.reuse, 0x100, RZ, 0xc0, !PT ;  /* 0x0000010010ff7812 */ /* 0x040fe2000788c0ff */
[----:B------:R-:W-:Y:S01]  /*8b60*/  ULDC.64 UR10, c[0x0][0x280] ;  /* 0x0000a000000a7ab9 */ /* 0x000fe20000000a00 */
[----:B------:R-:W1:Y:S01]  /*8b70*/  LDC R2, c[0x0][0xc38] ;  /* 0x00030e00ff027b82 */ /* 0x000e620000000800 */
[----:B------:R-:W-:-:S02]  /*8b80*/  LOP3.LUT P5, RZ, R16, 0x80, RZ, 0xc0, !PT ;  /* 0x0000008010ff7812 */ /* 0x000fc400078ac0ff */
[----:B0-----:R-:W-:Y:S02]  /*8b90*/  ISETP.NE.AND P0, PT, R9, 0x1, PT ;  /* 0x000000010900780c */ /* 0x001fe40003f05270 */
[C---:B------:R-:W-:Y:S02]  /*8ba0*/  R2UR UR7, R17.reuse ;  /* 0x00000000110772ca */ /* 0x040fe400000e0000 */
[----:B------:R-:W-:Y:S01]  /*8bb0*/  R2UR UR4, R17 ;  /* 0x00000000110472ca */ /* 0x000fe200000e0000 */
[----:B---3--:R-:W-:Y:S01]  /*8bc0*/  IMAD.SHL.U32 R20, R18, 0x40, RZ ;  /* 0x0000004012147824 */ /* 0x008fe200078e00ff */
[----:B------:R-:W-:-:S07]  /*8bd0*/  SHF.R.U32.HI R18, RZ, 0x1, R18 ;  /* 0x00000001ff127819 */ /* 0x000fce0000011612 */
[----:B--2---:R-:W0:Y:S01]  /*8be0*/  @P0 LDC R4, c[0x0][0x44c] ;  /* 0x00011300ff040b82 */ /* 0x004e220000000800 */
[----:B-1----:R-:W-:Y:S01]  /*8bf0*/  IMAD R0, R2, R0, UR39 ;  /* 0x0000002702007e24 */ /* 0x002fe2000f8e0200 */
[----:B------:R-:W-:Y:S01]  /*8c00*/  LOP3.LUT R20, R20, 0x40, RZ, 0xc0, !PT ;  /* 0x0000004014147812 */ /* 0x000fe200078ec0ff */
[----:B------:R-:W-:-:S03]  /*8c10*/  UIMAD UR6, UR6, UR8, URZ ;  /* 0x00000008060672a4 */ /* 0x000fc6000f8e023f */
[----:B------:R-:W-:Y:S02]  /*8c20*/  LOP3.LUT R18, R20, 0x3f, R18, 0xf8, !PT ;  /* 0x0000003f14127812 */ /* 0x000fe400078ef812 */
[----:B------:R-:W1:Y:S01]  /*8c30*/  @P0 LDC R3, c[0x0][0x450] ;  /* 0x00011400ff030b82 */ /* 0x000e620000000800 */
[----:B------:R-:W-:Y:S02]  /*8c40*/  UIMAD UR7, UR7, UR9, UR6 ;  /* 0x00000009070772a4 */ /* 0x000fe4000f8e0206 */
[----:B------:R-:W-:Y:S01]  /*8c50*/  USHF.R.S32.HI UR6, URZ, 0x1f, UR46 ;  /* 0x0000001f3f067899 */ /* 0x000fe2000801142e */
[----:B------:R-:W-:Y:S01]  /*8c60*/  IMAD R7, R0, 0xc0, R18 ;  /* 0x000000c000077824 */ /* 0x000fe200078e0212 */
[----:B------:R-:W-:-:S03]  /*8c70*/  UIMAD.WIDE.U32 UR4, UR4, UR8, URZ ;  /* 0x00000008040472a5 */ /* 0x000fc6000f8e003f */
[----:B------:R-:W-:Y:S02]  /*8c80*/  ULDC.64 UR8, c[0x0][0x2e0] ;  /* 0x0000b80000087ab9 */ /* 0x000fe40000000a00 */
[----:B------:R-:W-:Y:S01]  /*8c90*/  UIMAD UR6, UR6, UR8, URZ ;  /* 0x00000008060672a4 */ /* 0x000fe2000f8e023f */
[----:B------:R-:W-:Y:S01]  /*8ca0*/  IMAD.MOV.U32 R2, RZ, RZ, R7 ;  /* 0x000000ffff027224 */ /* 0x000fe200078e0007 */
[----:B------:R-:W-:Y:S01]  /*8cb0*/  UIADD3 UR5, UR5, UR7, URZ ;  /* 0x0000000705057290 */ /* 0x000fe2000fffe03f */
[----:B0-----:R-:W-:Y:S01]  /*8cc0*/  @P0 IMAD.HI.U32 R4, R7, R4, RZ ;  /* 0x0000000407040227 */ /* 0x001fe200078e00ff */
[----:B------:R-:W-:Y:S02]  /*8cd0*/  UIMAD UR6, UR46, UR9, UR6 ;  /* 0x000000092e0672a4 */ /* 0x000fe4000f8e0206 */
[----:B------:R-:W-:-:S03]  /*8ce0*/  UIMAD.WIDE.U32 UR4, UR46, UR8, UR4 ;  /* 0x000000082e0472a5 */ /* 0x000fc6000f8e0004 */
[----:B------:R-:W-:Y:S01]  /*8cf0*/  ULDC.64 UR8, c[0x0][0x2c8] ;  /* 0x0000b20000087ab9 */ /* 0x000fe20000000a00 */
[----:B-1----:R-:W-:Y:S01]  /*8d00*/  @P0 SHF.R.U32.HI R2, RZ, R3, R4 ;  /* 0x00000003ff020219 */ /* 0x002fe20000011604 */
[----:B------:R-:W-:-:S03]  /*8d10*/  UIADD3 UR5, UR5, UR6, URZ ;  /* 0x0000000605057290 */ /* 0x000fc6000fffe03f */
[--C-:B------:R-:W-:Y:S01]  /*8d20*/  SHF.R.S32.HI R5, RZ, 0x1f, R2.reuse ;  /* 0x0000001fff057819 */ /* 0x100fe20000011402 */
[----:B------:R-:W-:Y:S01]  /*8d30*/  ULDC.64 UR6, c[0x0][0x2d0] ;  /* 0x0000b40000067ab9 */ /* 0x000fe20000000a00 */
[----:B------:R-:W-:Y:S02]  /*8d40*/  IMAD.MOV R4, RZ, RZ, -R2 ;  /* 0x000000ffff047224 */ /* 0x000fe400078e0a02 */
[----:B------:R-:W-:Y:S02]  /*8d50*/  IMAD.U32 R6, RZ, RZ, UR6 ;  /* 0x00000006ff067e24 */ /* 0x000fe4000f8e00ff */
[----:B------:R-:W-:Y:S02]  /*8d60*/  IMAD R5, R5, UR6, RZ ;  /* 0x0000000605057c24 */ /* 0x000fe4000f8e02ff */
[----:B------:R-:W-:Y:S02]  /*8d70*/  IMAD R4, R9, R4, R7 ;  /* 0x0000000409047224 */ /* 0x000fe400078e0207 */
[----:B------:R-:W-:-:S02]  /*8d80*/  IMAD R5, R2, UR7, R5 ;  /* 0x0000000702057c24 */ /* 0x000fc4000f8e0205 */
[----:B------:R-:W-:-:S04]  /*8d90*/  IMAD.WIDE.U32 R2, R2, R6, UR4 ;  /* 0x0000000402027e25 */ /* 0x000fc8000f8e0006 */
[----:B------:R-:W-:Y:S01]  /*8da0*/  IMAD.IADD R3, R3, 0x1, R5 ;  /* 0x0000000103037824 */ /* 0x000fe200078e0205 */
[----:B------:R-:W-:Y:S01]  /*8db0*/  SHF.R.S32.HI R5, RZ, 0x1f, R4 ;  /* 0x0000001fff057819 */ /* 0x000fe20000011404 */
[----:B------:R-:W-:-:S04]  /*8dc0*/  IMAD.WIDE.U32 R2, R4, UR8, R2 ;  /* 0x0000000804027c25 */ /* 0x000fc8000f8e0002 */
[----:B------:R-:W-:-:S04]  /*8dd0*/  IMAD R5, R5, UR8, RZ ;  /* 0x0000000805057c24 */ /* 0x000fc8000f8e02ff */
[----:B------:R-:W-:Y:S01]  /*8de0*/  IMAD R4, R4, UR9, R5 ;  /* 0x0000000904047c24 */ /* 0x000fe2000f8e0205 */
[----:B------:R-:W-:Y:S02]  /*8df0*/  IADD3 R5, P1, R2, UR10, RZ ;  /* 0x0000000a02057c10 */ /* 0x000fe4000ff3e0ff */
[----:B------:R-:W0:Y:S02]  /*8e00*/  @P0 LDC R2, c[0x0][0x44c] ;  /* 0x00011300ff020b82 */ /* 0x000e240000000800 */
[----:B------:R-:W-:-:S06]  /*8e10*/  IADD3.X R4, R3, UR11, R4, P1, !PT ;  /* 0x0000000b03047c10 */ /* 0x000fcc0008ffe404 */
[----:B------:R-:W1:Y:S01]  /*8e20*/  @P0 LDC R3, c[0x0][0x450] ;  /* 0x00011400ff030b82 */ /* 0x000e620000000800 */
[----:B------:R-:W-:Y:S01]  /*8e30*/  VIADD R7, R7, 0x80 ;  /* 0x0000008007077836 */ /* 0x000fe20000000000 */
[----:B------:R-:W2:Y:S03]  /*8e40*/  S2R R20, SR_TID.X ;  /* 0x0000000000147919 */ /* 0x000ea60000002100 */
[----:B0-----:R-:W-:-:S04]  /*8e50*/  @P0 IMAD.HI.U32 R8, R7, R2, RZ ;  /* 0x0000000207080227 */ /* 0x001fc800078e00ff */
[----:B------:R-:W-:Y:S01]  /*8e60*/  IMAD.MOV.U32 R2, RZ, RZ, R7 ;  /* 0x000000ffff027224 */ /* 0x000fe200078e0007 */
[----:B-1----:R-:W-:-:S05]  /*8e70*/  @P0 SHF.R.U32.HI R2, RZ, R3, R8 ;  /* 0x00000003ff020219 */ /* 0x002fca0000011608 */
[----:B------:R-:W-:-:S04]  /*8e80*/  IMAD.MOV R3, RZ, RZ, -R2 ;  /* 0x000000ffff037224 */ /* 0x000fc800078e0a02 */
[----:B------:R-:W-:Y:S01]  /*8e90*/  IMAD R7, R9, R3, R7 ;  /* 0x0000000309077224 */ /* 0x000fe200078e0207 */
[----:B------:R-:W-:-:S05]  /*8ea0*/  SHF.R.S32.HI R3, RZ, 0x1f, R2 ;  /* 0x0000001fff037819 */ /* 0x000fca0000011402 */
[----:B------:R-:W-:-:S04]  /*8eb0*/  IMAD R3, R3, UR6, RZ ;  /* 0x0000000603037c24 */ /* 0x000fc8000f8e02ff */
[C---:B------:R-:W-:Y:S02]  /*8ec0*/  IMAD R8, R2.reuse, UR7, R3 ;  /* 0x0000000702087c24 */ /* 0x040fe4000f8e0203 */
[----:B------:R-:W-:Y:S01]  /*8ed0*/  IMAD.WIDE.U32 R2, R2, R6, UR4 ;  /* 0x0000000402027e25 */ /* 0x000fe2000f8e0006 */
[----:B------:R-:W-:-:S03]  /*8ee0*/  SHF.R.S32.HI R6, RZ, 0x1f, R7 ;  /* 0x0000001fff067819 */ /* 0x000fc60000011407 */
[----:B------:R-:W-:Y:S02]  /*8ef0*/  IMAD.IADD R3, R3, 0x1, R8 ;  /* 0x0000000103037824 */ /* 0x000fe400078e0208 */
[----:B------:R-:W-:Y:S02]  /*8f00*/  IMAD R6, R6, UR8, RZ ;  /* 0x0000000806067c24 */ /* 0x000fe4000f8e02ff */
[----:B------:R-:W-:Y:S01]  /*8f10*/  IMAD.WIDE.U32 R2, R7, UR8, R2 ;  /* 0x0000000807027c25 */ /* 0x000fe2000f8e0002 */
[----:B------:R-:W-:-:S03]  /*8f20*/  UMOV UR4, 0xffffffff ;  /* 0xffffffff00047882 */ /* 0x000fc60000000000 */
[----:B------:R-:W-:Y:S01]  /*8f30*/  IMAD R6, R7, UR9, R6 ;  /* 0x0000000907067c24 */ /* 0x000fe2000f8e0206 */
[----:B------:R-:W-:Y:S01]  /*8f40*/  IADD3 R7, P0, R2, UR10, RZ ;  /* 0x0000000a02077c10 */ /* 0x000fe2000ff1e0ff */
[----:B--2---:R-:W-:Y:S01]  /*8f50*/  IMAD.SHL.U32 R18, R20, 0x10, RZ ;  /* 0x0000001014127824 */ /* 0x004fe200078e00ff */
[----:B------:R-:W-:Y:S02]  /*8f60*/  SHF.R.U32.HI R20, RZ, 0x1, R20 ;  /* 0x00000001ff147819 */ /* 0x000fe40000011614 */
[----:B------:R-:W-:Y:S02]  /*8f70*/  IADD3.X R6, R3, UR11, R6, P0, !PT ;  /* 0x0000000b03067c10 */ /* 0x000fe400087fe406 */
[----:B------:R-:W-:Y:S02]  /*8f80*/  LOP3.LUT R18, R18, 0x10, RZ, 0xc0, !PT ;  /* 0x0000001012127812 */ /* 0x000fe400078ec0ff */
[----:B------:R-:W-:Y:S01]  /*8f90*/  LOP3.LUT R20, R20, 0x3f, RZ, 0xc0, !PT ;  /* 0x0000003f14147812 */ /* 0x000fe200078ec0ff */
[----:B----4-:R-:W-:Y:S06]  /*8fa0*/  BRA.DIV UR4, `(.L_x_10554) ;  /* 0x0000002604907947 */ /* 0x010fec000b800000 */
[----:B------:R-:W0:Y:S01]  /*8fb0*/  SHFL.IDX PT, R3, R5, RZ, 0x1e1f ;  /* 0x001e1fff05037589 */ /* 0x000e2200000e0000 */
[----:B------:R-:W-:-:S03]  /*8fc0*/  IMAD R0, R0, 0xc0, R20 ;  /* 0x000000c000007824 */ /* 0x000fc600078e0214 */
[----:B------:R-:W1:Y:S02]  /*8fd0*/  SHFL.IDX PT, R2, R4, RZ, 0x1e1f ;  /* 0x001e1fff04027589 */ /* 0x000e6400000e0000 */
[----:B------:R-:W-:Y:S02]  /*8fe0*/  ISETP.GE.AND P1, PT, R0, UR42, PT ;  /* 0x0000002a00007c0c */ /* 0x000fe4000bf26270 */
[----:B------:R-:W2:Y:S04]  /*8ff0*/  SHFL.IDX PT, R5, R5, 0x1, 0x1e1f ;  /* 0x003e1f0005057f89 */ /* 0x000ea800000e0000 */
[----:B------:R-:W3:Y:S04]  /*9000*/  SHFL.IDX PT, R4, R4, 0x1, 0x1e1f ;  /* 0x003e1f0004047f89 */ /* 0x000ee800000e0000 */
[----:B------:R-:W4:Y:S04]  /*9010*/  SHFL.IDX PT, R6, R6, RZ, 0x1e1f ;  /* 0x001e1fff06067589 */ /* 0x000f2800000e0000 */
[----:B------:R1:W2:Y:S01]  /*9020*/  SHFL.IDX PT, R14, R7, RZ, 0x1e1f ;  /* 0x001e1fff070e7589 */ /* 0x0002a200000e0000 */
[----:B0-----:R-:W-:-:S05]  /*9030*/  @!P1 IADD3 R3, P0, R18, R3, RZ ;  /* 0x0000000312039210 */ /* 0x001fca0007f1e0ff */
[----:B-1----:R-:W-:-:S05]  /*9040*/  @!P1 IMAD.X R2, RZ, RZ, R2, P0 ;  /* 0x000000ffff029224 */ /* 0x002fca00000e0602 */
[----:B------:R-:W-:-:S04]  /*9050*/  @!P1 LOP3.LUT R3, R3, R2, RZ, 0x3c, !PT ;  /* 0x0000000203039212 */ /* 0x000fc800078e3cff */
[----:B------:R-:W-:-:S04]  /*9060*/  @!P1 LOP3.LUT R2, R3, R2, RZ, 0x3c, !PT ;  /* 0x0000000203029212 */ /* 0x000fc800078e3cff */
[----:B------:R-:W-:-:S05]  /*9070*/  @!P1 LOP3.LUT R3, R3, R2, RZ, 0x3c, !PT ;  /* 0x0000000203039212 */ /* 0x000fca00078e3cff */
[----:B-----5:R-:W-:Y:S04]  /*9080*/  @!P1 LDGSTS.E.BYPASS.LTC128B.128 [R10+0xf000], desc[UR36][R2.64], !P3 ;  /* 0x0f000000020a9fae */ /* 0x020fe8000d901d64 */
[----:B------:R-:W-:Y:S04]  /*9090*/  @!P1 LDGSTS.E.BYPASS.LTC128B.128 [R10+0x10800], desc[UR36][R2.64+0x20], !P4 ;  /* 0x10800020020a9fae */ /* 0x000fe8000e101d64 */
[----:B------:R0:W-:Y:S02]  /*90a0*/  @!P1 LDGSTS.E.BYPASS.LTC128B.128 [R10+0x12000], desc[UR36][R2.64+0x40], !P5 ;  /* 0x12000040020a9fae */ /* 0x0001e4000e901d64 */
[----:B0-----:R-:W-:-:S05]  /*90b0*/  VIADD R2, R0, 0x40 ;  /* 0x0000004000027836 */ /* 0x001fca0000000000 */
[----:B------:R-:W-:-:S13]  /*90c0*/  ISETP.GE.AND P1, PT, R2, UR42, PT ;  /* 0x0000002a02007c0c */ /* 0x000fda000bf26270 */
[----:B--2---:R-:W-:-:S05]  /*90d0*/  @!P1 IADD3 R2, P0, R18, R5, RZ ;  /* 0x0000000512029210 */ /* 0x004fca0007f1e0ff */
[----:B---3--:R-:W-:-:S05]  /*90e0*/  @!P1 IMAD.X R3, RZ, RZ, R4, P0 ;  /* 0x000000ffff039224 */ /* 0x008fca00000e0604 */
[----:B------:R0:W-:Y:S04]  /*90f0*/  @!P1 LDGSTS.E.BYPASS.LTC128B.128 [R10+0xf800], desc[UR36][R2.64], !P3 ;  /* 0x0f800000020a9fae */ /* 0x0001e8000d901d64 */
[----:B------:R0:W-:Y:S04]  /*9100*/  @!P1 LDGSTS.E.BYPASS.LTC128B.128 [R10+0x11000], desc[UR36][R2.64+0x20], !P4 ;  /* 0x11000020020a9fae */ /* 0x0001e8000e101d64 */
[----:B----4-:R0:W-:Y:S02]  /*9110*/  @!P1 LDGSTS.E.BYPASS.LTC128B.128 [R10+0x12800], desc[UR36][R2.64+0x40], !P5 ;  /* 0x12800040020a9fae */ /* 0x0101e4000e901d64 */
.L_x_10624:
[----:B------:R-:W-:Y:S01]  /*9120*/  VIADD R0, R0, 0x80 ;  /* 0x0000008000007836 */ /* 0x000fe20000000000 */
[----:B------:R-:W-:Y:S04]  /*9130*/  BSSY B0, `(.L_x_10555) ;  /* 0x000000b000007945 */ /* 0x000fe80003800000 */
[----:B------:R-:W-:-:S13]  /*9140*/  ISETP.GE.AND P0, PT, R0, UR42, PT ;  /* 0x0000002a00007c0c */ /* 0x000fda000bf06270 */
        /* <DEDUP_REMOVED lines=9> */
.L_x_10556:
[----:B------:R-:W-:Y:S05]  /*91e0*/  BSYNC B0 ;  /* 0x0000000000007941 */ /* 0x000fea0003800000 */
.L_x_10555:
[----:B------:R-:W-:Y:S01]  /*91f0*/  NOP ;  /* 0x0000000000007918 */ /* 0x000fe20000000000 */
[----:B------:R-:W-:Y:S01]  /*9200*/  SYNCS.ARRIVE.TRANS64.RED.A0T1 RZ, [UR43+0x19c00], RZ ;  /* 0x019c00ffffff79a7 */ /* 0x000fe2000820042b */
[----:B------:R-:W-:Y:S01]  /*9210*/  ARRIVES.LDGSTSBAR.64.TRANSCNT [UR43+0x19c00] ;  /* 0x019c0000ff0079b0 */ /* 0x000fe20008000aab */
[----:B------:R-:W-:Y:S01]  /*9220*/  NOP ;  /* 0x0000000000007918 */ /* 0x000fe20000000000 */
[----:B------:R-:W-:Y:S01]  /*9230*/  ULOP3.LUT UR4, UR38, 0x1, URZ, 0xc, !UPT ;  /* 0x0000000126047892 */ /* 0x000fe2000f8e0c3f */
[----:B------:R-:W-:Y:S05]  /*9240*/  SYNCS.ARRIVE.TRANS64.A1T0 RZ, [UR43+0x19c00], RZ ;  /* 0x019c00ffffff79a7 */ /* 0x000fea000810002b */
[----:B01----:R-:W-:-:S05]  /*9250*/  IMAD.U32 R3, RZ, RZ, UR4 ;  /* 0x00000004ff037e24 */ /* 0x003fca000f8e00ff */
[----:B------:R-:W-:-:S04]  /*9260*/  SHF.L.U32 R3, R3, 0x1f, RZ ;  /* 0x0000001f03037819 */ /* 0x000fc800000006ff */
[----:B------:R-:W0:Y:S02]  /*9270*/  SYNCS.PHASECHK.TRANS64.TRYWAIT P0, [UR43+0x19c20], R3 ;  /* 0x019c2003ff0075a7 */ /* 0x000e24000800016b */
[----:B0-----:R-:W-:Y:S05]  /*9280*/  @!P0 BRA `(.L_x_10557) ;  /* 0x0000002400c08947 */ /* 0x001fea0003800000 */
.L_x_10625:
[----:B------:R-:W-:-:S05]  /*9290*/  IMAD.U32 R0, RZ, RZ, UR40 ;  /* 0x00000028ff007e24 */ /* 0x000fca000f8e00ff */
[----:B------:R-:W-:-:S13]  /*92a0*/  ISETP.GE.AND P0, PT, R0, 0x81, PT ;  /* 0x000000810000780c */ /* 0x000fda0003f06270 */
[----:B------:R-:W-:Y:S05]  /*92b0*/  @!P0 BRA `(.L_x_10558) ;  /* 0x0000001000388947 */ /* 0x000fea0003800000 */
[----:B------:R-:W-:Y:S02]  /*92c0*/  IMAD.MOV.U32 R4, RZ, RZ, R24 ;  /* 0x000000ffff047224 */ /* 0x000fe400078e0018 */
[----:B------:R-:W-:Y:S02]  /*92d0*/  IMAD.MOV.U32 R0, RZ, RZ, R19 ;  /* 0x000000ffff007224 */ /* 0x000fe400078e0013 */
[----:B------:R-:W-:-:S07]  /*92e0*/  IMAD.U32 R20, RZ, RZ, UR44 ;  /* 0x0000002cff147e24 */ /* 0x000fce000f8e00ff */
.L_x_10578:
[----:B------:R-:W2:Y:S01]  /*92f0*/  LDL R6, [R1+0x4] ;  /* 0x0000040001067983 */ /* 0x000ea20000100800 */
[----:B0-----:R-:W0:Y:S01]  /*9300*/  LDC R3, c[0x0][0x430] ;  /* 0x00010c00ff037b82 */ /* 0x001e220000000800 */
[----:B------:R-:W-:Y:S01]  /*9310*/  ULDC.64 UR4, c[0x0][0x428] ;  /* 0x00010a0000047ab9 */ /* 0x000fe20000000a00 */
[----:B-1----:R-:W1:Y:S01]  /*9320*/  S2R R2, SR_TID.X ;  /* 0x0000000000027919 */ /* 0x002e620000002100 */
[----:B0-----:R-:W-:-:S13]  /*9330*/  ISETP.NE.AND P0, PT, R3, 0x1, PT ;  /* 0x000000010300780c */ /* 0x001fda0003f05270 */
[----:B------:R-:W0:Y:S01]  /*9340*/  @P0 LDC R3, c[0x0][0x434] ;  /* 0x00010d00ff030b82 */ /* 0x000e220000000800 */
[----:B-1----:R-:W-:Y:S01]  /*9350*/  IMAD.SHL.U32 R5, R2, 0x40, RZ ;  /* 0x0000004002057824 */ /* 0x002fe200078e00ff */
[----:B------:R-:W-:-:S06]  /*9360*/  SHF.R.U32.HI R7, RZ, 0x1, R2 ;  /* 0x00000001ff077819 */ /* 0x000fcc0000011602 */
[----:B------:R-:W1:Y:S01]  /*9370*/  @P0 LDC R2, c[0x0][0x438] ;  /* 0x00010e00ff020b82 */ /* 0x000e620000000800 */
[----:B------:R-:W-:Y:S02]  /*9380*/  LOP3.LUT R7, R7, 0x3f, RZ, 0xc0, !PT ;  /* 0x0000003f07077812 */ /* 0x000fe400078ec0ff */
[----:B------:R-:W-:-:S03]  /*9390*/  LOP3.LUT R5, R5, 0x40, RZ, 0xc0, !PT ;  /* 0x0000004005057812 */ /* 0x000fc600078ec0ff */
[----:B------:R-:W-:-:S05]  /*93a0*/  IMAD R8, R20, 0x80, R7 ;  /* 0x0000008014087824 */ /* 0x000fca00078e0207 */
[----:B--2---:R-:W-:-:S05]  /*93b0*/  IADD3 R8, R5, R8, R6 ;  /* 0x0000000805087210 */ /* 0x004fca0007ffe006 */
[----:B0-----:R-:W-:-:S04]  /*93c0*/  @P0 IMAD.HI.U32 R3, R8, R3, RZ ;  /* 0x0000000308030227 */ /* 0x001fc800078e00ff */
[----:B------:R-:W-:Y:S01]  /*93d0*/  IMAD.MOV.U32 R5, RZ, RZ, R8 ;  /* 0x000000ffff057224 */ /* 0x000fe200078e0008 */
        /* <DEDUP_REMOVED lines=11> */
[----:B------:R-:W-:-:S06]  /*9490*/  LEA.HI.X R7, R2, UR5, R3, 0x2, P0 ;  /* 0x0000000502077c11 */ /* 0x000fcc00080f1403 */
[----:B------:R-:W2:Y:S01]  /*94a0*/  LDG.E R7, desc[UR36][R6.64] ;  /* 0x0000002406077981 */ /* 0x000ea2000c1e1900 */
[----:B------:R-:W-:Y:S01]  /*94b0*/  ISETP.NE.AND P2, PT, R9, 0x3, PT ;  /* 0x000000030900780c */ /* 0x000fe20003f45270 */
[----:B------:R-:W-:Y:S02]  /*94c0*/  VIADD R19, R0, 0x1 ;  /* 0x0000000100137836 */ /* 0x000fe40000000000 */
[----:B------:R-:W-:-:S03]  /*94d0*/  IMAD.MOV R2, RZ, RZ, -R5 ;  /* 0x000000ffff027224 */ /* 0x000fc600078e0a05 */
[----:B------:R-:W-:Y:S01]  /*94e0*/  ISETP.NE.AND P0, PT, R19, 0x2, PT ;  /* 0x000000021300780c */ /* 0x000fe20003f05270 */
[----:B------:R-:W-:-:S03]  /*94f0*/  IMAD R8, R2, UR4, R8 ;  /* 0x0000000402087c24 */ /* 0x000fc6000f8e0208 */
        /* <DEDUP_REMOVED lines=8> */
.L_x_10559:
[----:B------:R-:W-:Y:S01]  /*9580*/  LEA R5, R19, UR43, 0x3 ;  /* 0x0000002b13057c11 */ /* 0x000fe2000f8e18ff */
[----:B------:R-:W-:Y:S01]  /*9590*/  BSSY B0, `(.L_x_10560) ;  /* 0x0000005000007945 */ /* 0x000fe20003800000 */
[----:B------:R-:W-:Y:S02]  /*95a0*/  SHF.L.U32 R10, R24, 0x1f, RZ ;  /* 0x0000001f180a7819 */ /* 0x000fe400000006ff */
[----:B------:R-:W-:Y:S02]  /*95b0*/  SHF.R.S32.HI R9, RZ, 0x1f, R8 ;  /* 0x0000001fff097819 */ /* 0x000fe40000011408 */
[----:B------:R-:W0:Y:S02]  /*95c0*/  SYNCS.PHASECHK.TRANS64.TRYWAIT P0, [R5+URZ+0x19c80], R10 ;  /* 0x019c800a050075a7 */ /* 0x000e24000800017f */
[----:B0-----:R-:W-:Y:S05]  /*95d0*/  @!P0 BRA `(.L_x_10561) ;  /* 0x0000002400008947 */ /* 0x001fea0003800000 */
.L_x_10626:
[----:B------:R-:W-:Y:S05]  /*95e0*/  BSYNC B0 ;  /* 0x0000000000007941 */ /* 0x000fea0003800000 */
.L_x_10560:
[----:B------:R-:W2:Y:S01]  /*95f0*/  LDL R11, [R1] ;  /* 0x00000000010b7983 */ /* 0x000ea20000100800 */
[----:B------:R-:W-:Y:S01]  /*9600*/  ULDC.64 UR4, c[0x0][0x328] ;  /* 0x0000ca0000047ab9 */ /* 0x000fe20000000a00 */
[----:B------:R-:W-:Y:S01]  /*9610*/  ULDC.64 UR6, c[0x0][0x318] ;  /* 0x0000c60000067ab9 */ /* 0x000fe20000000a00 */
[----:B------:R-:W-:Y:S01]  /*9620*/  IMAD R6, R9, UR4, RZ ;  /* 0x0000000409067c24 */ /* 0x000fe2000f8e02ff */
[----:B------:R-:W-:Y:S01]  /*9630*/  LOP3.LUT P4, RZ, R16, 0x8, RZ, 0xc0, !PT ;  /* 0x0000000810ff7812 */ /* 0x000fe2000788c0ff */
[----:B------:R-:W-:Y:S01]  /*9640*/  IMAD.WIDE.U32 R2, R8, UR4, RZ ;  /* 0x0000000408027c25 */ /* 0x000fe2000f8e00ff */
[C---:B------:R-:W-:Y:S02]  /*9650*/  LOP3.LUT P3, RZ, R16.reuse, 0x4, RZ, 0xc0, !PT ;  /* 0x0000000410ff7812 */ /* 0x040fe4000786c0ff */
[----:B------:R-:W-:Y:S01]  /*9660*/  LOP3.LUT P2, RZ, R16, 0x2, RZ, 0xc0, !PT ;  /* 0x0000000210ff7812 */ /* 0x000fe2000784c0ff */
        /* <DEDUP_REMOVED lines=14> */
[----:B--2---:R-:W-:Y:S01]  /*9750*/  IMAD R6, R19, 0x3000, R11 ;  /* 0x0000300013067824 */ /* 0x004fe200078e020b */
[----:B------:R-:W-:Y:S07]  /*9760*/  BRA.DIV UR4, `(.L_x_10562) ;  /* 0x0000002204b07947 */ /* 0x000fee000b800000 */
[----:B------:R-:W1:Y:S01]  /*9770*/  S2R R3, SR_TID.X ;  /* 0x0000000000037919 */ /* 0x000e620000002100 */
[----:B------:R-:W-:Y:S01]  /*9780*/  VIADD R6, R6, UR43 ;  /* 0x0000002b06067c36 */ /* 0x000fe20008000000 */
[----:B------:R-:W2:Y:S01]  /*9790*/  SHFL.IDX PT, R2, R21, RZ, 0x1e1f ;  /* 0x001e1fff15027589 */ /* 0x000ea200000e0000 */
[----:B-1----:R-:W-:-:S03]  /*97a0*/  IMAD.SHL.U32 R11, R3, 0x10, RZ ;  /* 0x00000010030b7824 */ /* 0x002fc600078e00ff */
[----:B------:R-:W1:Y:S02]  /*97b0*/  SHFL.IDX PT, R3, R26, RZ, 0x1e1f ;  /* 0x001e1fff1a037589 */ /* 0x000e6400000e0000 */
[----:B------:R-:W-:Y:S02]  /*97c0*/  LOP3.LUT R11, R11, 0x10, RZ, 0xc0, !PT ;  /* 0x000000100b0b7812 */ /* 0x000fe400078ec0ff */
[----:B------:R-:W3:Y:S02]  /*97d0*/  SHFL.IDX PT, R26, R26, 0x1, 0x1e1f ;  /* 0x003e1f001a1a7f89 */ /* 0x000ee400000e0000 */
[----:B--2---:R-:W-:-:S05]  /*97e0*/  IADD3 R2, P0, R11, R2, RZ ;  /* 0x000000020b027210 */ /* 0x004fca0007f1e0ff */
[----:B-1----:R-:W-:-:S05]  /*97f0*/  IMAD.X R3, RZ, RZ, R3, P0 ;  /* 0x000000ffff037224 */ /* 0x002fca00000e0603 */
[----:B------:R-:W-:Y:S04]  /*9800*/  LDGSTS.E.BYPASS.LTC128B.128 [R6+0x9000], desc[UR36][R2.64], !P4 ;  /* 0x0900000002067fae */ /* 0x000fe8000e101d64 */
[----:B------:R-:W-:Y:S04]  /*9810*/  LDGSTS.E.BYPASS.LTC128B.128 [R6+0xa000], desc[UR36][R2.64+0x20], !P3 ;  /* 0x0a00002002067fae */ /* 0x000fe8000d901d64 */
[----:B------:R1:W-:Y:S04]  /*9820*/  LDGSTS.E.BYPASS.LTC128B.128 [R6+0xb000], desc[UR36][R2.64+0x40], !P2 ;  /* 0x0b00004002067fae */ /* 0x0003e8000d101d64 */
[----:B-1-3--:R1:W2:Y:S02]  /*9830*/  SHFL.IDX PT, R2, R21, 0x1, 0x1e1f ;  /* 0x003e1f0015027f89 */ /* 0x00a2a400000e0000 */
.L_x_10632:
[----:B------:R-:W3:Y:S02]  /*9840*/  S2R R3, SR_TID.X ;  /* 0x0000000000037919 */ /* 0x000ee40000002100 */
[----:B---3--:R-:W-:-:S05]  /*9850*/  IMAD.SHL.U32 R3, R3, 0x10, RZ ;  /* 0x0000001003037824 */ /* 0x008fca00078e00ff */
[----:B------:R-:W-:-:S04]  /*9860*/  LOP3.LUT R3, R3, 0x10, RZ, 0xc0, !PT ;  /* 0x0000001003037812 */ /* 0x000fc800078ec0ff */
        /* <DEDUP_REMOVED lines=10> */
.L_x_10563:
        /* <DEDUP_REMOVED lines=11> */
.L_x_10564:
[----:B------:R2:W-:Y:S01]  /*99c0*/  SYNCS.ARRIVE.TRANS64.A1T0 RZ, [R5+URZ+0x19c70], RZ ;  /* 0x019c70ff05ff79a7 */ /* 0x0005e2000810003f */
[----:B------:R-:W-:Y:S05]  /*99d0*/  @!P3 BRA `(.L_x_10565) ;  /* 0x000000000004b947 */ /* 0x000fea0003800000 */
[----:B------:R-:W-:Y:S01]  /*99e0*/  BPT.TRAP 0x1 ;  /* 0x000000040000795c */ /* 0x000fe20000300000 */
.L_x_10565:
[----:B------:R-:W3:Y:S01]  /*99f0*/  SYNCS.PHASECHK.TRANS64.TRYWAIT P0, [R5+URZ+0x19c40], R10 ;  /* 0x019c400a050075a7 */ /* 0x000ee2000800017f */
[----:B------:R-:W-:Y:S04]  /*9a00*/  BSSY B0, `(.L_x_10566) ;  /* 0x0000002000007945 */ /* 0x000fe80003800000 */
[----:B---3--:R-:W-:Y:S05]  /*9a10*/  @!P0 BRA `(.L_x_10567) ;  /* 0x0000002000b08947 */ /* 0x008fea0003800000 */
.L_x_10633:
[----:B------:R-:W-:Y:S05]  /*9a20*/  BSYNC B0 ;  /* 0x0000000000007941 */ /* 0x000fea0003800000 */
.L_x_10566:
[----:B------:R-:W1:Y:S01]  /*9a30*/  S2R R11, SR_TID.X ;  /* 0x00000000000b7919 */ /* 0x000e620000002100 */
        /* <DEDUP_REMOVED lines=8> */
[----:B------:R-:W-:-:S02]  /*9ac0*/  ULDC.64 UR4, c[0x0][0x310] ;  /* 0x0000c40000047ab9 */ /* 0x000fc40000000a00 */
        /* <DEDUP_REMOVED lines=11> */
[----:B-1----:R-:W-:-:S03]  /*9b80*/  IMAD.SHL.U32 R21, R11, 0x10, RZ ;  /* 0x000000100b157824 */ /* 0x002fc600078e00ff */
[----:B------:R-:W-:Y:S02]  /*9b90*/  IADD3.X R8, R8, UR7, R3, P0, !PT ;  /* 0x0000000708087c10 */ /* 0x000fe400087fe403 */
[----:B------:R-:W-:Y:S01]  /*9ba0*/  LOP3.LUT R21, R21, 0x10, RZ, 0xc0, !PT ;  /* 0x0000001015157812 */ /* 0x000fe200078ec0ff */
[----:B------:R-:W-:Y:S06]  /*9bb0*/  BRA.DIV UR4, `(.L_x_10568) ;  /* 0x00000022045c7947 */ /* 0x000fec000b800000 */
[----:B------:R-:W1:Y:S04]  /*9bc0*/  SHFL.IDX PT, R2, R7, RZ, 0x1e1f ;  /* 0x001e1fff07027589 */ /* 0x000e6800000e0000 */
[----:B------:R-:W4:Y:S04]  /*9bd0*/  SHFL.IDX PT, R3, R8, RZ, 0x1e1f ;  /* 0x001e1fff08037589 */ /* 0x000f2800000e0000 */
[----:B------:R-:W0:Y:S01]  /*9be0*/  SHFL.IDX PT, R8, R8, 0x1, 0x1e1f ;  /* 0x003e1f0008087f89 */ /* 0x000e2200000e0000 */
[----:B-1----:R-:W-:-:S05]  /*9bf0*/  IADD3 R2, P0, R21, R2, RZ ;  /* 0x0000000215027210 */ /* 0x002fca0007f1e0ff */
[----:B----4-:R-:W-:-:S05]  /*9c00*/  IMAD.X R3, RZ, RZ, R3, P0 ;  /* 0x000000ffff037224 */ /* 0x010fca00000e0603 */
[----:B------:R-:W-:Y:S04]  /*9c10*/  LDGSTS.E.BYPASS.LTC128B.128 [R6+0x13800], desc[UR36][R2.64], !P4 ;  /* 0x1380000002067fae */ /* 0x000fe8000e101d64 */
[----:B------:R-:W-:Y:S04]  /*9c20*/  LDGSTS.E.BYPASS.LTC128B.128 [R6+0x14800], desc[UR36][R2.64+0x20], !P3 ;  /* 0x1480002002067fae */ /* 0x000fe8000d901d64 */
[----:B------:R1:W-:Y:S04]  /*9c30*/  LDGSTS.E.BYPASS.LTC128B.128 [R6+0x15800], desc[UR36][R2.64+0x40], !P2 ;  /* 0x1580004002067fae */ /* 0x0003e8000d101d64 */
[----:B01----:R1:W4:Y:S02]  /*9c40*/  SHFL.IDX PT, R2, R7, 0x1, 0x1e1f ;  /* 0x003e1f0007027f89 */ /* 0x00332400000e0000 */
.L_x_10639:
        /* <DEDUP_REMOVED lines=10> */
.L_x_10569:
        /* <DEDUP_REMOVED lines=11> */
.L_x_10570:
[----:B------:R-:W-:Y:S01]  /*9da0*/  IMAD.U32 R2, RZ, RZ, UR49 ;  /* 0x00000031ff027e24 */ /* 0x000fe2000f8e00ff */
[----:B------:R0:W-:Y:S04]  /*9db0*/  SYNCS.ARRIVE.TRANS64.A1T0 RZ, [R5+URZ+0x19c30], RZ ;  /* 0x019c30ff05ff79a7 */ /* 0x0001e8000810003f */
[----:B------:R-:W-:-:S13]  /*9dc0*/  ISETP.NE.AND P0, PT, R2, 0x3, PT ;  /* 0x000000030200780c */ /* 0x000fda0003f05270 */
[----:B0-----:R-:W-:Y:S05]  /*9dd0*/  @!P0 BRA `(.L_x_10571) ;  /* 0x0000000000048947 */ /* 0x001fea0003800000 */
[----:B------:R-:W-:Y:S01]  /*9de0*/  BPT.TRAP 0x1 ;  /* 0x000000040000795c */ /* 0x000fe20000300000 */
.L_x_10571:
[----:B------:R-:W-:Y:S01]  /*9df0*/  LOP3.LUT R3, R4, 0x1, RZ, 0x3c, !PT ;  /* 0x0000000104037812 */ /* 0x000fe200078e3cff */
[----:B------:R-:W-:Y:S01]  /*9e00*/  BSSY B0, `(.L_x_10572) ;  /* 0x0000005000007945 */ /* 0x000fe20003800000 */
[----:B------:R-:W-:Y:S02]  /*9e10*/  LEA R2, R0, UR43, 0x3 ;  /* 0x0000002b00027c11 */ /* 0x000fe4000f8e18ff */
[----:B------:R-:W-:-:S04]  /*9e20*/  SHF.L.U32 R3, R3, 0x1f, RZ ;  /* 0x0000001f03037819 */ /* 0x000fc800000006ff */
[----:B------:R-:W0:Y:S02]  /*9e30*/  SYNCS.PHASECHK.TRANS64.TRYWAIT P2, [R2+URZ+0x19c70], R3 ;  /* 0x019c7003020075a7 */ /* 0x000e24000804017f */
[----:B0-----:R-:W-:Y:S05]  /*9e40*/  @!P2 BRA `(.L_x_10573) ;  /* 0x000000200050a947 */ /* 0x001fea0003800000 */
.L_x_10640:
[----:B------:R-:W-:Y:S05]  /*9e50*/  BSYNC B0 ;  /* 0x0000000000007941 */ /* 0x000fea0003800000 */
.L_x_10572:
[----:B--23--:R-:W-:-:S05]  /*9e60*/  IMAD.U32 R5, RZ, RZ, UR48 ;  /* 0x00000030ff057e24 */ /* 0x00cfca000f8e00ff */
[----:B------:R-:W-:-:S13]  /*9e70*/  ISETP.NE.AND P2, PT, R5, 0x3, PT ;  /* 0x000000030500780c */ /* 0x000fda0003f45270 */
[----:B------:R-:W-:Y:S05]  /*9e80*/  @!P2 BRA `(.L_x_10574) ;  /* 0x000000000004a947 */ /* 0x000fea0003800000 */
[----:B------:R-:W-:Y:S01]  /*9e90*/  BPT.TRAP 0x1 ;  /* 0x000000040000795c */ /* 0x000fe20000300000 */
.L_x_10574:
[----:B0-----:R-:W-:Y:S01]  /*9ea0*/  SHF.L.U32 R3, R4, 0x1f, RZ ;  /* 0x0000001f04037819 */ /* 0x001fe200000006ff */
[----:B------:R-:W-:-:S03]  /*9eb0*/  IMAD R0, R0, 0x3000, RZ ;  /* 0x0000300000007824 */ /* 0x000fc600078e02ff */
[----:B------:R-:W0:Y:S02]  /*9ec0*/  SYNCS.PHASECHK.TRANS64.TRYWAIT P2, [R2+URZ+0x19c60], R3 ;  /* 0x019c6003020075a7 */ /* 0x000e24000804017f */
[----:B0-----:R-:W-:Y:S05]  /*9ed0*/  @!P2 BRA `(.L_x_10575) ;  /* 0x000000200040a947 */ /* 0x001fea0003800000 */
.L_x_10641:
[----:B------:R-:W2:Y:S01]  /*9ee0*/  LDL R14, [R1+0x8] ;  /* 0x00000800010e7983 */ /* 0x000ea20000100800 */
[C---:B------:R-:W-:Y:S01]  /*9ef0*/  LOP3.LUT R12, R0.reuse, R23, RZ, 0xfc, !PT ;  /* 0x00000017000c7212 */ /* 0x040fe200078efcff */
[----:B------:R-:W-:Y:S05]  /*9f00*/  WARPSYNC.ALL ;  /* 0x0000000000007948 */ /* 0x000fea0003800000 */
[----:B-1----:R1:W3:Y:S01]  /*9f10*/  LDSM.16.MT88.4 R4, [R12+UR43+0x9000] ;  /* 0x0090002b0c04783b */ /* 0x0022e20008004200 */
[----:B0-----:R-:W-:Y:S02]  /*9f20*/  LOP3.LUT R3, R0, R25, RZ, 0xfc, !PT ;  /* 0x0000001900037212 */ /* 0x001fe400078efcff */
[----:B------:R-:W-:-:S03]  /*9f30*/  LOP3.LUT R13, R23, 0x1800, RZ, 0xfc, !PT ;  /* 0x00001800170d7812 */ /* 0x000fc600078efcff */
[----:B------:R-:W-:Y:S01]  /*9f40*/  IMAD.IADD R3, R22, 0x1, R3 ;  /* 0x0000000116037824 */ /* 0x000fe200078e0203 */
[----:B-1----:R-:W-:Y:S02]  /*9f50*/  LOP3.LUT R12, R0, 0x800, R23, 0xfe, !PT ;  /* 0x00000800000c7812 */ /* 0x002fe400078efe17 */
[C-C-:B---3--:R-:W-:Y:S02]  /*9f60*/  PRMT R8, R4.reuse, 0x6420, R5.reuse ;  /* 0x0000642004087816 */ /* 0x148fe40000000005 */
[----:B------:R-:W-:Y:S02]  /*9f70*/  PRMT R9, R4, 0x7531, R5 ;  /* 0x0000753104097816 */ /* 0x000fe40000000005 */
[C-C-:B------:R-:W-:Y:S02]  /*9f80*/  PRMT R10, R6.reuse, 0x6420, R7.reuse ;  /* 0x00006420060a7816 */ /* 0x140fe40000000007 */
[----:B------:R-:W-:-:S05]  /*9f90*/  PRMT R11, R6, 0x7531, R7 ;  /* 0x00007531060b7816 */ /* 0x000fca0000000007 */
[----:B------:R0:W-:Y:S02]  /*9fa0*/  STSM.16.M88.4 [R3], R8 ;  /* 0x0000000803007844 */ /* 0x0001e40000000200 */
[----:B0-----:R-:W-:-:S05]  /*9fb0*/  VIADD R3, R0, 0x1000 ;  /* 0x0000100000037836 */ /* 0x001fca0000000000 */
[C---:B------:R-:W-:Y:S02]  /*9fc0*/  LOP3.LUT R4, R3.reuse, R23, RZ, 0xfc, !PT ;  /* 0x0000001703047212 */ /* 0x040fe400078efcff */
[----:B------:R-:W-:-:S04]  /*9fd0*/  LOP3.LUT R3, R3, R25, RZ, 0xfc, !PT ;  /* 0x0000001903037212 */ /* 0x000fc800078efcff */
[----:B------:R-:W0:Y:S01]  /*9fe0*/  LDSM.16.MT88.4 R4, [R4+UR43+0x9000] ;  /* 0x0090002b0404783b */ /* 0x000e220008004200 */
        /* <DEDUP_REMOVED lines=15> */
[----:B------:R-:W-:Y:S04]  /*a0e0*/  STSM.16.M88.4 [R3], R8 ;  /* 0x0000000803007844 */ /* 0x000fe80000000200 */
[----:B------:R-:W0:Y:S02]  /*a0f0*/  LDSM.16.MT88.4 R4, [R12+UR43+0x9000] ;  /* 0x0090002b0c04783b */ /* 0x000e240008004200 */
[C-C-:B0-----:R-:W-:Y:S02]  /*a100*/  PRMT R8, R4.reuse, 0x6420, R5.reuse ;  /* 0x0000642004087816 */ /* 0x141fe40000000005 */
[----:B------:R-:W-:Y:S02]  /*a110*/  PRMT R9, R4, 0x7531, R5 ;  /* 0x0000753104097816 */ /* 0x000fe40000000005 */
[----:B------:R-:W-:-:S02]  /*a120*/  PRMT R10, R6, 0x6420, R7 ;  /* 0x00006420060a7816 */ /* 0x000fc40000000007 */
[----:B------:R-:W-:Y:S02]  /*a130*/  PRMT R11, R6, 0x7531, R7 ;  /* 0x00007531060b7816 */ /* 0x000fe40000000007 */
[--C-:B------:R-:W-:Y:S02]  /*a140*/  IADD3 R4, R13, UR43, R0.reuse ;  /* 0x0000002b0d047c10 */ /* 0x100fe4000fffe000 */
[----:B------:R-:W-:Y:S02]  /*a150*/  LOP3.LUT R13, R23, 0x2800, RZ, 0xfc, !PT ;  /* 0x00002800170d7812 */ /* 0x000fe400078efcff */
[----:B--2---:R-:W-:-:S05]  /*a160*/  IADD3 R3, R22, R14, R0 ;  /* 0x0000000e16037210 */ /* 0x004fca0007ffe000 */
[----:B------:R-:W-:Y:S04]  /*a170*/  STSM.16.M88.4 [R3], R8 ;  /* 0x0000000803007844 */ /* 0x000fe80000000200 */
[----:B------:R-:W0:Y:S02]  /*a180*/  LDSM.16.MT88.4 R4, [R4+0x9000] ;  /* 0x009000000404783b */ /* 0x000e240000004200 */
[C-C-:B0-----:R-:W-:Y:S02]  /*a190*/  PRMT R8, R4.reuse, 0x6420, R5.reuse ;  /* 0x0000642004087816 */ /* 0x141fe40000000005 */
[----:B------:R-:W-:Y:S02]  /*a1a0*/  PRMT R9, R4, 0x7531, R5 ;  /* 0x0000753104097816 */ /* 0x000fe40000000005 */
[----:B------:R-:W-:-:S02]  /*a1b0*/  PRMT R10, R6, 0x6420, R7 ;  /* 0x00006420060a7816 */ /* 0x000fc40000000007 */
[----:B------:R-:W-:Y:S02]  /*a1c0*/  PRMT R11, R6, 0x7531, R7 ;  /* 0x00007531060b7816 */ /* 0x000fe40000000007 */
[----:B------:R-:W-:Y:S01]  /*a1d0*/  IADD3 R5, R13, UR43, R0 ;  /* 0x0000002b0d057c10 */ /* 0x000fe2000fffe000 */
[----:B------:R-:W-:Y:S02]  /*a1e0*/  IMAD.U32 R13, RZ, RZ, UR48 ;  /* 0x00000030ff0d7e24 */ /* 0x000fe4000f8e00ff */
[----:B------:R-:W-:Y:S03]  /*a1f0*/  STSM.16.M88.4 [R3+0x1000], R8 ;  /* 0x0010000803007844 */ /* 0x000fe60000000200 */
[----:B------:R-:W-:Y:S01]  /*a200*/  ISETP.NE.AND P2, PT, R13, 0x3, PT ;  /* 0x000000030d00780c */ /* 0x000fe20003f45270 */
[----:B------:R-:W0:Y:S02]  /*a210*/  LDSM.16.MT88.4 R4, [R5+0x9000] ;  /* 0x009000000504783b */ /* 0x000e240000004200 */
        /* <DEDUP_REMOVED lines=13> */
.L_x_10576:
[----:B-1----:R1:W-:Y:S01]  /*a2f0*/  SYNCS.ARRIVE.TRANS64.A1T0 RZ, [R2+URZ+0x19c50], RZ ;  /* 0x019c50ff02ff79a7 */ /* 0x0023e2000810003f */
[----:B------:R-:W-:Y:S06]  /*a300*/  BAR.SYNC.DEFER_BLOCKING 0x2, 0x80 ;  /* 0x0082000000007b1d */ /* 0x000fec0000010000 */
[----:B------:R-:W-:Y:S05]  /*a310*/  @!P0 BRA `(.L_x_10577) ;  /* 0x0000000000048947 */ /* 0x000fea0003800000 */
[----:B------:R-:W-:Y:S01]  /*a320*/  BPT.TRAP 0x1 ;  /* 0x000000040000795c */ /* 0x000fe20000300000 */
.L_x_10577:
[----:B-1----:R-:W-:Y:S02]  /*a330*/  VIADD R2, R2, 0x19c80 ;  /* 0x00019c8002027836 */ /* 0x002fe40000000000 */
[----:B0-----:R-:W-:Y:S02]  /*a340*/  IMAD.U32 R3, RZ, RZ, UR47 ;  /* 0x0000002fff037e24 */ /* 0x001fe4000f8e00ff */
[----:B------:R-:W-:Y:S02]  /*a350*/  IMAD.MOV.U32 R4, RZ, RZ, R24 ;  /* 0x000000ffff047224 */ /* 0x000fe400078e0018 */
[----:B------:R-:W-:Y:S01]  /*a360*/  IMAD.MOV.U32 R0, RZ, RZ, R19 ;  /* 0x000000ffff007224 */ /* 0x000fe200078e0013 */
[----:B------:R-:W-:-:S04]  /*a370*/  PRMT R2, R3, 0x654, R2 ;  /* 0x0000065403027816 */ /* 0x000fc80000000002 */
[----:B------:R1:W-:Y:S01]  /*a380*/  SYNCS.ARRIVE.TRANS64.RED.A1T0 RZ, [R2+URZ], RZ ;  /* 0x000000ff02ff79a7 */ /* 0x0003e2000810043f */
[----:B------:R-:W-:Y:S05]  /*a390*/  @P1 BRA `(.L_x_10578) ;  /* 0xffffffec00d41947 */ /* 0x000fea000383ffff */
.L_x_10558:
[----:B------:R-:W-:-:S05]  /*a3a0*/  IMAD.U32 R0, RZ, RZ, UR49 ;  /* 0x00000031ff007e24 */ /* 0x000fca000f8e00ff */
[----:B------:R-:W-:-:S13]  /*a3b0*/  ISETP.NE.AND P0, PT, R0, 0x3, PT ;  /* 0x000000030000780c */ /* 0x000fda0003f05270 */
[----:B------:R-:W-:Y:S05]  /*a3c0*/  @!P0 BRA `(.L_x_10579) ;  /* 0x0000000000048947 */ /* 0x000fea0003800000 */
[----:B------:R-:W-:Y:S01]  /*a3d0*/  BPT.TRAP 0x1 ;  /* 0x000000040000795c */ /* 0x000fe20000300000 */
.L_x_10579:
[----:B0-----:R-:W-:Y:S01]  /*a3e0*/  LOP3.LUT R3, R24, 0x1, RZ, 0x3c, !PT ;  /* 0x0000000118037812 */ /* 0x001fe200078e3cff */
[----:B------:R-:W-:Y:S01]  /*a3f0*/  BSSY B0, `(.L_x_10580) ;  /* 0x0000005000007945 */ /* 0x000fe20003800000 */
[----:B------:R-:W-:Y:S02]  /*a400*/  LEA R0, R19, UR43, 0x3 ;  /* 0x0000002b13007c11 */ /* 0x000fe4000f8e18ff */
[----:B------:R-:W-:-:S04]  /*a410*/  SHF.L.U32 R3, R3, 0x1f, RZ ;  /* 0x0000001f03037819 */ /* 0x000fc800000006ff */
[----:B------:R-:W0:Y:S02]  /*a420*/  SYNCS.PHASECHK.TRANS64.TRYWAIT P1, [R0+URZ+0x19c70], R3 ;  /* 0x019c7003000075a7 */ /* 0x000e24000802017f */
[----:B0-----:R-:W-:Y:S05]  /*a430*/  @!P1 BRA `(.L_x_10581) ;  /* 0x0000001800fc9947 */ /* 0x001fea0003800000 */
.L_x_10642:
[----:B------:R-:W-:Y:S05]  /*a440*/  BSYNC B0 ;  /* 0x0000000000007941 */ /* 0x000fea0003800000 */
.L_x_10580:
[----:B-1----:R-:W-:-:S05]  /*a450*/  IMAD.U32 R2, RZ, RZ, UR48 ;  /* 0x00000030ff027e24 */ /* 0x002fca000f8e00ff */
[----:B------:R-:W-:-:S13]  /*a460*/  ISETP.NE.AND P1, PT, R2, 0x3, PT ;  /* 0x000000030200780c */ /* 0x000fda0003f25270 */
[----:B------:R-:W-:Y:S05]  /*a470*/  @!P1 BRA `(.L_x_10582) ;  /* 0x0000000000049947 */ /* 0x000fea0003800000 */
[----:B------:R-:W-:Y:S01]  /*a480*/  BPT.TRAP 0x1 ;  /* 0x000000040000795c */ /* 0x000fe20000300000 */
.L_x_10582:
[----:B0-----:R-:W-:-:S04]  /*a490*/  SHF.L.U32 R3, R24, 0x1f, RZ ;  /* 0x0000001f18037819 */ /* 0x001fc800000006ff */
[----:B------:R-:W0:Y:S02]  /*a4a0*/  SYNCS.PHASECHK.TRANS64.TRYWAIT P1, [R0+URZ+0x19c60], R3 ;  /* 0x019c6003000075a7 */ /* 0x000e24000802017f */
[----:B0-----:R-:W-:Y:S05]  /*a4b0*/  @!P1 BRA `(.L_x_10583) ;  /* 0x0000001800f09947 */ /* 0x001fea0003800000 */
.L_x_10643:
[----:B------:R-:W2:Y:S01]  /*a4c0*/  LDL R17, [R1+0x8] ;  /* 0x0000080001117983 */ /* 0x000ea20000100800 */
[----:B------:R-:W-:Y:S01]  /*a4d0*/  IMAD R2, R19, 0x3000, RZ ;  /* 0x0000300013027824 */ /* 0x000fe200078e02ff */
[----:B------:R-:W-:Y:S05]  /*a4e0*/  WARPSYNC.ALL ;  /* 0x0000000000007948 */ /* 0x000fea0003800000 */
[C---:B0-----:R-:W-:Y:S01]  /*a4f0*/  LOP3.LUT R3, R2.reuse, R23, RZ, 0xfc, !PT ;  /* 0x0000001702037212 */ /* 0x041fe200078efcff */
[----:B------:R-:W-:Y:S01]  /*a500*/  VIADD R14, R2, 0x1000 ;  /* 0x00001000020e7836 */ /* 0x000fe20000000000 */
[----:B------:R-:W-:-:S03]  /*a510*/  LOP3.LUT R15, R23, 0x1800, RZ, 0xfc, !PT ;  /* 0x00001800170f7812 */ /* 0x000fc600078efcff */
[----:B------:R0:W1:Y:S01]  /*a520*/  LDSM.16.MT88.4 R4, [R3+UR43+0x9000] ;  /* 0x0090002b0304783b */ /* 0x0000620008004200 */
[C---:B------:R-:W-:Y:S02]  /*a530*/  LOP3.LUT R13, R14.reuse, R23, RZ, 0xfc, !PT ;  /* 0x000000170e0d7212 */ /* 0x040fe400078efcff */
[----:B0-----:R-:W-:-:S05]  /*a540*/  LOP3.LUT R3, R14, R25, RZ, 0xfc, !PT ;  /* 0x000000190e037212 */ /* 0x001fca00078efcff */
[----:B------:R-:W-:Y:S01]  /*a550*/  IMAD.IADD R3, R22, 0x1, R3 ;  /* 0x0000000116037824 */ /* 0x000fe200078e0203 */
[C-C-:B-1----:R-:W-:Y:S02]  /*a560*/  PRMT R8, R4.reuse, 0x6420, R5.reuse ;  /* 0x0000642004087816 */ /* 0x142fe40000000005 */
[----:B------:R-:W-:Y:S02]  /*a570*/  PRMT R9, R4, 0x7531, R5 ;  /* 0x0000753104097816 */ /* 0x000fe40000000005 */
[----:B------:R-:W-:Y:S02]  /*a580*/  LOP3.LUT R5, R2, R25, RZ, 0xfc, !PT ;  /* 0x0000001902057212 */ /* 0x000fe400078efcff */
[C-C-:B------:R-:W-:Y:S02]  /*a590*/  PRMT R10, R6.reuse, 0x6420, R7.reuse ;  /* 0x00006420060a7816 */ /* 0x140fe40000000007 */
[----:B------:R-:W-:Y:S01]  /*a5a0*/  PRMT R11, R6, 0x7531, R7 ;  /* 0x00007531060b7816 */ /* 0x000fe20000000007 */
[----:B------:R-:W-:-:S05]  /*a5b0*/  IMAD.IADD R12, R22, 0x1, R5 ;  /* 0x00000001160c7824 */ /* 0x000fca00078e0205 */
[----:B------:R-:W-:Y:S04]  /*a5c0*/  STSM.16.M88.4 [R12], R8 ;  /* 0x000000080c007844 */ /* 0x000fe80000000200 */
[----:B------:R0:W1:Y:S02]  /*a5d0*/  LDSM.16.MT88.4 R4, [R13+UR43+0x9000] ;  /* 0x0090002b0d04783b */ /* 0x0000640008004200 */
[----:B0-----:R-:W-:Y:S02]  /*a5e0*/  IADD3 R13, R15, UR43, R2 ;  /* 0x0000002b0f0d7c10 */ /* 0x001fe4000fffe002 */
[----:B------:R-:W-:Y:S01]  /*a5f0*/  LOP3.LUT R15, R23, 0x2800, RZ, 0xfc, !PT ;  /* 0x00002800170f7812 */ /* 0x000fe200078efcff */
[----:B------:R-:W-:-:S05]  /*a600*/  VIADD R12, R2, 0x2000 ;  /* 0x00002000020c7836 */ /* 0x000fca0000000000 */
[----:B------:R-:W-:Y:S02]  /*a610*/  LOP3.LUT R14, R12, R23, RZ, 0xfc, !PT ;  /* 0x000000170c0e7212 */ /* 0x000fe400078efcff */
[C-C-:B-1----:R-:W-:Y:S02]  /*a620*/  PRMT R8, R4.reuse, 0x6420, R5.reuse ;  /* 0x0000642004087816 */ /* 0x142fe40000000005 */
[----:B------:R-:W-:Y:S02]  /*a630*/  PRMT R9, R4, 0x7531, R5 ;  /* 0x0000753104097816 */ /* 0x000fe40000000005 */
[C-C-:B------:R-:W-:Y:S02]  /*a640*/  PRMT R10, R6.reuse, 0x6420, R7.reuse ;  /* 0x00006420060a7816 */ /* 0x140fe40000000007 */
[----:B------:R-:W-:-:S05]  /*a650*/  PRMT R11, R6, 0x7531, R7 ;  /* 0x00007531060b7816 */ /* 0x000fca0000000007 */
[----:B------:R0:W-:Y:S04]  /*a660*/  STSM.16.M88.4 [R3], R8 ;  /* 0x0000000803007844 */ /* 0x0001e80000000200 */
[----:B------:R-:W1:Y:S01]  /*a670*/  LDSM.16.MT88.4 R4, [R14+UR43+0x9000] ;  /* 0x0090002b0e04783b */ /* 0x000e620008004200 */
[----:B0-----:R-:W-:Y:S02]  /*a680*/  LOP3.LUT R3, R2, 0x800, R23, 0xfe, !PT ;  /* 0x0000080002037812 */ /* 0x001fe400078efe17 */
[C-C-:B-1----:R-:W-:Y:S02]  /*a690*/  PRMT R8, R4.reuse, 0x6420, R5.reuse ;  /* 0x0000642004087816 */ /* 0x142fe40000000005 */
        /* <DEDUP_REMOVED lines=36> */
.L_x_10584:
[----:B-1----:R1:W-:Y:S01]  /*a8e0*/  SYNCS.ARRIVE.TRANS64.A1T0 RZ, [R0+URZ+0x19c50], RZ ;  /* 0x019c50ff00ff79a7 */ /* 0x0023e2000810003f */
[----:B------:R-:W-:Y:S06]  /*a8f0*/  BAR.SYNC.DEFER_BLOCKING 0x2, 0x80 ;  /* 0x0082000000007b1d */ /* 0x000fec0000010000 */
[----:B------:R-:W-:Y:S05]  /*a900*/  @!P0 BRA `(.L_x_10585) ;  /* 0x0000000000048947 */ /* 0x000fea0003800000 */
[----:B------:R-:W-:Y:S01]  /*a910*/  BPT.TRAP 0x1 ;  /* 0x000000040000795c */ /* 0x000fe20000300000 */
.L_x_10585:
        /* <DEDUP_REMOVED lines=15> */
.L_x_10534:
[----:B------:R-:W1:Y:S01]  /*aa10*/  S2R R3, SR_CgaCtaId ;  /* 0x0000000000037919 */ /* 0x000e620000008800 */
[----:B------:R-:W-:Y:S01]  /*aa20*/  MOV R0, 0x400 ;  /* 0x0000040000007802 */ /* 0x000fe20000000f00 */
[----:B------:R-:W-:-:S03]  /*aa30*/  IMAD.U32 R2, RZ, RZ, UR38 ;  /* 0x00000026ff027e24 */ /* 0x000fc6000f8e00ff */
[----:B-1----:R-:W-:Y:S02]  /*aa40*/  LEA R4, R3, R0, 0x18 ;  /* 0x0000000003047211 */ /* 0x002fe400078ec0ff */
[----:B------:R-:W-:-:S04]  /*aa50*/  SHF.L.U32 R0, R2, 0x1f, RZ ;  /* 0x0000001f02007819 */ /* 0x000fc800000006ff */
[----:B------:R-:W1:Y:S02]  /*aa60*/  SYNCS.PHASECHK.TRANS64.TRYWAIT P0, [R4+URZ+0x19c20], R0 ;  /* 0x019c2000040075a7 */ /* 0x000e64000800017f */
[----:B-1----:R-:W-:Y:S05]  /*aa70*/  @!P0 BRA `(.L_x_10587) ;  /* 0x0000001400948947 */ /* 0x002fea0003800000 */
.L_x_10644:
[----:B------:R-:W2:Y:S02]  /*aa80*/  S2R R2, SR_TID.X ;  /* 0x0000000000027919 */ /* 0x000ea40000002100 */
[----:B--2---:R-:W-:-:S04]  /*aa90*/  SHF.R.U32.HI R2, RZ, 0x5, R2 ;  /* 0x00000005ff027819 */ /* 0x004fc80000011602 */
[----:B------:R-:W-:-:S05]  /*aaa0*/  LOP3.LUT R2, R2, 0x3, RZ, 0xc0, !PT ;  /* 0x0000000302027812 */ /* 0x000fca00078ec0ff */
[----:B-1----:R-:W1:Y:S02]  /*aab0*/  SHFL.IDX PT, R0, R2, RZ, 0x1f ;  /* 0x00001fff02007589 */ /* 0x002e6400000e0000 */
[----:B-1----:R-:W-:-:S13]  /*aac0*/  ISETP.NE.AND P0, PT, R0, RZ, PT ;  /* 0x000000ff0000720c */ /* 0x002fda0003f05270 */
        /* <DEDUP_REMOVED lines=9> */
.L_x_10590:
[C---:B------:R-:W-:Y:S01]  /*ab60*/  IMAD R5, R19.reuse, 0x8, R4 ;  /* 0x0000000813057824 */ /* 0x040fe200078e0204 */
[----:B------:R-:W-:Y:S01]  /*ab70*/  SHF.L.U32 R0, R24, 0x1f, RZ ;  /* 0x0000001f18007819 */ /* 0x000fe200000006ff */
[----:B------:R-:W-:-:S03]  /*ab80*/  VIADD R19, R19, 0x1 ;  /* 0x0000000113137836 */ /* 0x000fc60000000000 */
[----:B------:R-:W1:Y:S02]  /*ab90*/  SYNCS.PHASECHK.TRANS64.TRYWAIT P1, [R5+URZ+0x19c40], R0 ;  /* 0x019c4000050075a7 */ /* 0x000e64000802017f */
[----:B------:R-:W-:-:S04]  /*aba0*/  ISETP.NE.AND P2, PT, R19, 0x2, PT ;  /* 0x000000021300780c */ /* 0x000fc80003f45270 */
[----:B------:R-:W-:Y:S01]  /*abb0*/  SEL R3, RZ, 0x1, P2 ;  /* 0x00000001ff037807 */ /* 0x000fe20001000000 */
[----:B-1----:R-:W-:Y:S08]  /*abc0*/  @!P1 BRA `(.L_x_10591) ;  /* 0x0000001400549947 */ /* 0x002ff00003800000 */
.L_x_10645:
[----:B------:R-:W-:Y:S02]  /*abd0*/  SEL R19, R19, RZ, P2 ;  /* 0x000000ff13137207 */ /* 0x000fe40001000000 */
[----:B------:R-:W-:Y:S01]  /*abe0*/  LOP3.LUT R2, R24, R3, RZ, 0x3c, !PT ;  /* 0x0000000318027212 */ /* 0x000fe200078e3cff */
[----:B------:R-:W-:Y:S06]  /*abf0*/  @!P0 BRA `(.L_x_10592) ;  /* 0x0000000000048947 */ /* 0x000fec0003800000 */
[----:B------:R-:W-:Y:S01]  /*ac00*/  BPT.TRAP 0x1 ;  /* 0x000000040000795c */ /* 0x000fe20000300000 */
.L_x_10592:
[----:B------:R-:W-:Y:S01]  /*ac10*/  IMAD R19, R19, 0x8, R4 ;  /* 0x0000000813137824 */ /* 0x000fe200078e0204 */
[----:B------:R-:W-:-:S04]  /*ac20*/  SHF.L.U32 R2, R2, 0x1f, RZ ;  /* 0x0000001f02027819 */ /* 0x000fc800000006ff */
[----:B------:R-:W2:Y:S02]  /*ac30*/  SYNCS.PHASECHK.TRANS64.TRYWAIT P1, [R19+URZ+0x19c40], R2 ;  /* 0x019c4002130075a7 */ /* 0x000ea4000802017f */
[----:B--2---:R-:W-:Y:S05]  /*ac40*/  @!P1 BRA `(.L_x_10593) ;  /* 0x0000001400489947 */ /* 0x004fea0003800000 */
.L_x_10646:
[----:B------:R-:W-:Y:S05]  /*ac50*/  @!P0 BRA `(.L_x_10594) ;  /* 0x0000000000048947 */ /* 0x000fea0003800000 */
[----:B------:R-:W-:Y:S01]  /*ac60*/  BPT.TRAP 0x1 ;  /* 0x000000040000795c */ /* 0x000fe20000300000 */
.L_x_10594:
[----:B------:R-:W3:Y:S02]  /*ac70*/  SYNCS.PHASECHK.TRANS64.TRYWAIT P1, [R5+URZ+0x19c60], R0 ;  /* 0x019c6000050075a7 */ /* 0x000ee4000802017f */
[----:B---3--:R-:W-:Y:S05]  /*ac80*/  @!P1 BRA `(.L_x_10595) ;  /* 0x00000014004c9947 */ /* 0x008fea0003800000 */
.L_x_10647:
[----:B------:R-:W-:Y:S05]  /*ac90*/  @!P0 BRA `(.L_x_10596) ;  /* 0x0000000000048947 */ /* 0x000fea0003800000 */
[----:B------:R-:W-:Y:S01]  /*aca0*/  BPT.TRAP 0x1 ;  /* 0x000000040000795c */ /* 0x000fe20000300000 */
.L_x_10596:
[----:B------:R-:W4:Y:S02]  /*acb0*/  SYNCS.PHASECHK.TRANS64.TRYWAIT P1, [R19+URZ+0x19c60], R2 ;  /* 0x019c6002130075a7 */ /* 0x000f24000802017f */
[----:B----4-:R-:W-:Y:S05]  /*acc0*/  @!P1 BRA `(.L_x_10597) ;  /* 0x0000001400509947 */ /* 0x010fea0003800000 */
.L_x_10648:
[----:B------:R-:W-:Y:S05]  /*acd0*/  @!P0 BRA `(.L_x_10598) ;  /* 0x0000000000048947 */ /* 0x000fea0003800000 */
[----:B------:R-:W-:Y:S01]  /*ace0*/  BPT.TRAP 0x1 ;  /* 0x000000040000795c */ /* 0x000fe20000300000 */
.L_x_10598:
[----:B------:R-:W5:Y:S02]  /*acf0*/  SYNCS.PHASECHK.TRANS64.TRYWAIT P1, [R5+URZ+0x19c80], R0 ;  /* 0x019c8000050075a7 */ /* 0x000f64000802017f */
[----:B-----5:R-:W-:Y:S05]  /*ad00*/  @!P1 BRA `(.L_x_10599) ;  /* 0x0000001400549947 */ /* 0x020fea0003800000 */
.L_x_10649:
[----:B------:R-:W-:Y:S05]  /*ad10*/  @!P0 BRA `(.L_x_10600) ;  /* 0x0000000000048947 */ /* 0x000fea0003800000 */
[----:B------:R-:W-:Y:S01]  /*ad20*/  BPT.TRAP 0x1 ;  /* 0x000000040000795c */ /* 0x000fe20000300000 */
.L_x_10600:
[----:B------:R0:W0:Y:S02]  /*ad30*/  SYNCS.PHASECHK.TRANS64.TRYWAIT P0, [R19+URZ+0x19c80], R2 ;  /* 0x019c8002130075a7 */ /* 0x000024000800017f */
[----:B0-----:R-:W-:Y:S05]  /*ad40*/  @!P0 NANOSLEEP.SYNCS 0x989680 ;  /* 0x009896800000895d */ /* 0x001fea0003900000 */
[----:B------:R-:W0:Y:S02]  /*ad50*/  @!P0 SYNCS.PHASECHK.TRANS64 P0, [R19+URZ+0x19c80], R2 ;  /* 0x019c8002130085a7 */ /* 0x000e24000800007f */
[----:B0-----:R-:W-:Y:S05]  /*ad60*/  @!P0 BRA `(.L_x_10600) ;  /* 0xfffffffc00f08947 */ /* 0x001fea000383ffff */
.L_x_10589:
[----:B------:R-:W-:Y:S05]  /*ad70*/  BSYNC B0 ;  /* 0x0000000000007941 */ /* 0x000fea0003800000 */
.L_x_10588:
[----:B------:R-:W-:Y:S05]  /*ad80*/  EXIT ;  /* 0x000000000000794d */ /* 0x000fea0003800000 */
.L_x_10506:
[----:B0-----:R-:W-:-:S04]  /*ad90*/  IMAD.U32 R3, RZ, RZ, UR50 ;  /* 0x00000032ff037e24 */ /* 0x001fc8000f8e00ff */
[----:B------:R0:W1:Y:S03]  /*ada0*/  SYNCS.PHASECHK.TRANS64.TRYWAIT P1, [R3+URZ+0x19c00], R0 ;  /* 0x019c0000030075a7 */ /* 0x000066000802017f */
[----:B-1----:R-:W-:Y:S05]  /*adb0*/  @!P1 NANOSLEEP.SYNCS 0x989680 ;  /* 0x009896800000995d */ /* 0x002fea0003900000 */
[----:B------:R-:W1:Y:S02]  /*adc0*/  @!P1 SYNCS.PHASECHK.TRANS64 P1, [R3+URZ+0x19c00], R0 ;  /* 0x019c0000030095a7 */ /* 0x000e64000802007f */
[----:B-1----:R-:W-:Y:S05]  /*add0*/  @!P1 BRA `(.L_x_10506) ;  /* 0xfffffffc00ec9947 */ /* 0x002fea000383ffff */
[----:B------:R-:W-:Y:S05]  /*ade0*/  BRA `(.L_x_10601) ;  /* 0xffffff6400747947 */ /* 0x000fea000383ffff */
.L_x_10510:
[----:B-1----:R1:W2:Y:S02]  /*adf0*/  SYNCS.PHASECHK.TRANS64.TRYWAIT P1, [R3+URZ+0x19c30], R0 ;  /* 0x019c3000030075a7 */ /* 0x0022a4000802017f */
[----:B--2---:R-:W-:Y:S05]  /*ae00*/  @!P1 NANOSLEEP.SYNCS 0x989680 ;  /* 0x009896800000995d */ /* 0x004fea0003900000 */
[----:B------:R-:W2:Y:S02]  /*ae10*/  @!P1 SYNCS.PHASECHK.TRANS64 P1, [R3+URZ+0x19c30], R0 ;  /* 0x019c3000030095a7 */ /* 0x000ea4000802007f */
[----:B--2---:R-:W-:Y:S05]  /*ae20*/  @!P1 BRA `(.L_x_10510) ;  /* 0xfffffffc00f09947 */ /* 0x004fea000383ffff */
[----:B------:R-:W-:Y:S05]  /*ae30*/  BRA `(.L_x_10509) ;  /* 0xffffff6400947947 */ /* 0x000fea000383ffff */
.L_x_10516:
[----:B-1----:R-:W-:-:S04]  /*ae40*/  IMAD.U32 R5, RZ, RZ, UR20 ;  /* 0x00000014ff057e24 */ /* 0x002fc8000f8e00ff */
[----:B------:R1:W2:Y:S03]  /*ae50*/  SYNCS.PHASECHK.TRANS64.TRYWAIT P1, [R5+URZ+0x19c30], R0 ;  /* 0x019c3000050075a7 */ /* 0x0002a6000802017f */
[----:B--2---:R-:W-:Y:S05]  /*ae60*/  @!P1 NANOSLEEP.SYNCS 0x989680 ;  /* 0x009896800000995d */ /* 0x004fea0003900000 */
[----:B------:R-:W2:Y:S02]  /*ae70*/  @!P1 SYNCS.PHASECHK.TRANS64 P1, [R5+URZ+0x19c30], R0 ;  /* 0x019c3000050095a7 */ /* 0x000ea4000802007f */
[----:B--2---:R-:W-:Y:S05]  /*ae80*/  @!P1 BRA `(.L_x_10516) ;  /* 0xfffffffc00ec9947 */ /* 0x004fea000383ffff */
[----:B------:R-:W-:Y:S05]  /*ae90*/  BRA `(.L_x_10515) ;  /* 0xffffff8400f87947 */ /* 0x000fea000383ffff */
.L_x_10520:
[----:B-1----:R-:W-:-:S04]  /*aea0*/  IMAD.U32 R5, RZ, RZ, UR11 ;  /* 0x0000000bff057e24 */ /* 0x002fc8000f8e00ff */
[----:B------:R1:W2:Y:S03]  /*aeb0*/  SYNCS.PHASECHK.TRANS64.TRYWAIT P1, [R5+URZ+0x19c50], R0 ;  /* 0x019c5000050075a7 */ /* 0x0002a6000802017f */
[----:B--2---:R-:W-:Y:S05]  /*aec0*/  @!P1 NANOSLEEP.SYNCS 0x989680 ;  /* 0x009896800000995d */ /* 0x004fea0003900000 */
[----:B------:R-:W2:Y:S02]  /*aed0*/  @!P1 SYNCS.PHASECHK.TRANS64 P1, [R5+URZ+0x19c50], R0 ;  /* 0x019c5000050095a7 */ /* 0x000ea4000802007f */
[----:B--2---:R-:W-:Y:S05]  /*aee0*/  @!P1 BRA `(.L_x_10520) ;  /* 0xfffffffc00ec9947 */ /* 0x004fea000383ffff */
[----:B------:R-:W-:Y:S05]  /*aef0*/  BRA `(.L_x_10519) ;  /* 0xffffff8800487947 */ /* 0x000fea000383ffff */
.L_x_10527:
[----:B-1----:R-:W-:-:S04]  /*af00*/  IMAD.U32 R7, RZ, RZ, UR8 ;  /* 0x00000008ff077e24 */ /* 0x002fc8000f8e00ff */
[----:B------:R1:W2:Y:S03]  /*af10*/  SYNCS.PHASECHK.TRANS64.TRYWAIT P1, [R7+URZ+0x19c50], R6 ;  /* 0x019c5006070075a7 */ /* 0x0002a6000802017f */
[----:B--2---:R-:W-:Y:S05]  /*af20*/  @!P1 NANOSLEEP.SYNCS 0x989680 ;  /* 0x009896800000995d */ /* 0x004fea0003900000 */
[----:B------:R-:W2:Y:S02]  /*af30*/  @!P1 SYNCS.PHASECHK.TRANS64 P1, [R7+URZ+0x19c50], R6 ;  /* 0x019c5006070095a7 */ /* 0x000ea4000802007f */
[----:B--2---:R-:W-:Y:S05]  /*af40*/  @!P1 BRA `(.L_x_10527) ;  /* 0xfffffffc00ec9947 */ /* 0x004fea000383ffff */
[----:B------:R-:W-:Y:S05]  /*af50*/  BRA `(.L_x_10526) ;  /* 0xffffffa000a07947 */ /* 0x000fea000383ffff */
.L_x_10540:
        /* <DEDUP_REMOVED lines=10> */
.L_x_10602:
[----:B------:R-:W-:Y:S05]  /*b000*/  BRA `(.L_x_10603) ;  /* 0xffffffcc00a07947 */ /* 0x000fea000383ffff */
.L_x_10543:
[----:B0-----:R0:W1:Y:S02]  /*b010*/  SYNCS.PHASECHK.TRANS64.TRYWAIT P0, [R4+URZ+0x19c80], R20 ;  /* 0x019c8014040075a7 */ /* 0x001064000800017f */
[----:B-1----:R-:W-:Y:S05]  /*b020*/  @!P0 NANOSLEEP.SYNCS 0x989680 ;  /* 0x009896800000895d */ /* 0x002fea0003900000 */
[----:B------:R-:W1:Y:S02]  /*b030*/  @!P0 SYNCS.PHASECHK.TRANS64 P0, [R4+URZ+0x19c80], R20 ;  /* 0x019c8014040085a7 */ /* 0x000e64000800007f */
[----:B-1----:R-:W-:Y:S05]  /*b040*/  @!P0 BRA `(.L_x_10543) ;  /* 0xfffffffc00f08947 */ /* 0x002fea000383ffff */
[----:B------:R-:W-:Y:S05]  /*b050*/  BRA `(.L_x_10604) ;  /* 0xffffffd000387947 */ /* 0x000fea000383ffff */
.L_x_10544:
        /* <DEDUP_REMOVED lines=8> */
.L_x_10606:
[----:B------:R-:W-:Y:S05]  /*b0e0*/  BSYNC B0 ;  /* 0x0000000000007941 */ /* 0x000fea0003800000 */
.L_x_10605:
[----:B------:R-:W-:Y:S01]  /*b0f0*/  IMAD.MOV.U32 R13, RZ, RZ, R7 ;  /* 0x000000ffff0d7224 */ /* 0x000fe200078e0007 */
[C---:B------:R-:W-:Y:S01]  /*b100*/  LOP3.LUT P3, RZ, R16.reuse, 0x1000, RZ, 0xc0, !PT ;  /* 0x0000100010ff7812 */ /* 0x040fe2000786c0ff */
[----:B------:R-:W-:Y:S01]  /*b110*/  IMAD.MOV.U32 R12, RZ, RZ, RZ ;  /* 0x000000ffff0c7224 */ /* 0x000fe200078e00ff */
[C---:B------:R-:W-:Y:S01]  /*b120*/  LOP3.LUT P2, RZ, R16.reuse, 0x800, RZ, 0xc0, !PT ;  /* 0x0000080010ff7812 */ /* 0x040fe2000784c0ff */
[----:B------:R-:W-:Y:S01]  /*b130*/  IMAD.MOV.U32 R11, RZ, RZ, 0x1e1f ;  /* 0x00001e1fff0b7424 */ /* 0x000fe200078e00ff */
[----:B------:R-:W-:Y:S01]  /*b140*/  LOP3.LUT P1, RZ, R16, 0x400, RZ, 0xc0, !PT ;  /* 0x0000040010ff7812 */ /* 0x000fe2000782c0ff */
[----:B------:R-:W-:Y:S02]  /*b150*/  IMAD.MOV.U32 R15, RZ, RZ, -0x1 ;  /* 0xffffffffff0f7424 */ /* 0x000fe400078e00ff */
[----:B------:R-:W-:-:S10]  /*b160*/  IMAD.MOV.U32 R0, RZ, RZ, R14 ;  /* 0x000000ffff007224 */ /* 0x000fd400078e000e */
[----:B------:R-:W-:Y:S05]  /*b170*/  WARPSYNC.COLLECTIVE R15, `(.L_x_10607) ;  /* 0x000000000f087348 */ /* 0x000fea0003c00000 */
[----:B------:R0:W1:Y:S02]  /*b180*/  SHFL.IDX P6, R14, R13, R12, R11 ;  /* 0x0000000c0d0e7389 */ /* 0x00006400000c000b */
[----:B01----:R-:W-:Y:S01]  /*b190*/  ENDCOLLECTIVE ;  /* 0x000000000000791b */ /* 0x003fe20003800000 */
.L_x_10607:
[----:B------:R-:W-:Y:S02]  /*b1a0*/  IMAD.MOV.U32 R13, RZ, RZ, R8 ;  /* 0x000000ffff0d7224 */ /* 0x000fe400078e0008 */
[----:B------:R-:W-:Y:S02]  /*b1b0*/  IMAD.MOV.U32 R12, RZ, RZ, 0x1 ;  /* 0x00000001ff0c7424 */ /* 0x000fe400078e00ff */
[----:B------:R-:W-:-:S07]  /*b1c0*/  IMAD.MOV.U32 R2, RZ, RZ, R14 ;  /* 0x000000ffff027224 */ /* 0x000fce00078e000e */
[----:B------:R-:W-:Y:S05]  /*b1d0*/  WARPSYNC.COLLECTIVE R15, `(.L_x_10608) ;  /* 0x000000000f087348 */ /* 0x000fea0003c00000 */
[----:B------:R0:W1:Y:S02]  /*b1e0*/  SHFL.IDX P6, R14, R13, R12, R11 ;  /* 0x0000000c0d0e7389 */ /* 0x00006400000c000b */
[----:B01----:R-:W-:Y:S01]  /*b1f0*/  ENDCOLLECTIVE ;  /* 0x000000000000791b */ /* 0x003fe20003800000 */
.L_x_10608:
[----:B------:R-:W-:-:S05]  /*b200*/  IADD3 R2, P0, R21, R2, RZ ;  /* 0x0000000215027210 */ /* 0x000fca0007f1e0ff */
[----:B------:R-:W-:Y:S02]  /*b210*/  IMAD.X R3, RZ, RZ, R0, P0 ;  /* 0x000000ffff037224 */ /* 0x000fe400000e0600 */
[----:B------:R-:W-:Y:S02]  /*b220*/  VIADD R0, R9, UR43 ;  /* 0x0000002b09007c36 */ /* 0x000fe40008000000 */
[----:B------:R-:W-:-:S03]  /*b230*/  IMAD.MOV.U32 R13, RZ, RZ, R7 ;  /* 0x000000ffff0d7224 */ /* 0x000fc600078e0007 */
[----:B------:R-:W-:Y:S01]  /*b240*/  @!PT LDS RZ, [RZ] ;  /* 0x00000000fffff984 */ /* 0x000fe20000000800 */
[----:B------:R-:W-:Y:S01]  /*b250*/  @!PT LDS RZ, [RZ] ;  /* 0x00000000fffff984 */ /* 0x000fe20000000800 */
[----:B------:R-:W-:Y:S01]  /*b260*/  @!PT LDS RZ, [RZ] ;  /* 0x00000000fffff984 */ /* 0x000fe20000000800 */
[----:B------:R0:W-:Y:S04]  /*b270*/  LDGSTS.E.BYPASS.LTC128B.128 [R0+0x9000], desc[UR36][R2.64], !P3 ;  /* 0x0900000002007fae */ /* 0x0001e8000d901d64 */
[----:B------:R0:W-:Y:S04]  /*b280*/  LDGSTS.E.BYPASS.LTC128B.128 [R0+0xa000], desc[UR36][R2.64+0x20], !P2 ;  /* 0x0a00002002007fae */ /* 0x0001e8000d101d64 */
[----:B------:R0:W-:Y:S01]  /*b290*/  LDGSTS.E.BYPASS.LTC128B.128 [R0+0xb000], desc[UR36][R2.64+0x40], !P1 ;  /* 0x0b00004002007fae */ /* 0x0001e2000c901d64 */
[----:B------:R-:W-:-:S07]  /*b2a0*/  IMAD.MOV.U32 R8, RZ, RZ, R14 ;  /* 0x000000ffff087224 */ /* 0x000fce00078e000e */
[----:B0-----:R-:W-:Y:S05]  /*b2b0*/  WARPSYNC.COLLECTIVE R15, `(.L_x_10609) ;  /* 0x000000000f087348 */ /* 0x001fea0003c00000 */
[----:B------:R1:W2:Y:S02]  /*b2c0*/  SHFL.IDX P6, R14, R13, R12, R11 ;  /* 0x0000000c0d0e7389 */ /* 0x0002a400000c000b */
[----:B012---:R-:W-:Y:S01]  /*b2d0*/  ENDCOLLECTIVE ;  /* 0x000000000000791b */ /* 0x007fe20003800000 */
.L_x_10609:
[----:B------:R-:W-:Y:S01]  /*b2e0*/  IMAD.MOV.U32 R2, RZ, RZ, R14 ;  /* 0x000000ffff027224 */ /* 0x000fe200078e000e */
[----:B------:R-:W-:Y:S06]  /*b2f0*/  BRA `(.L_x_10610) ;  /* 0xffffffd0002c7947 */ /* 0x000fec000383ffff */
.L_x_10549:
[----:B---3--:R3:W4:Y:S02]  /*b300*/  SYNCS.PHASECHK.TRANS64.TRYWAIT P0, [R4+URZ+0x19c40], R20 ;  /* 0x019c4014040075a7 */ /* 0x008724000800017f */
[----:B----4-:R-:W-:Y:S05]  /*b310*/  @!P0 NANOSLEEP.SYNCS 0x989680 ;  /* 0x009896800000895d */ /* 0x010fea0003900000 */
[----:B------:R-:W4:Y:S02]  /*b320*/  @!P0 SYNCS.PHASECHK.TRANS64 P0, [R4+URZ+0x19c40], R20 ;  /* 0x019c4014040085a7 */ /* 0x000f24000800007f */
[----:B----4-:R-:W-:Y:S05]  /*b330*/  @!P0 BRA `(.L_x_10549) ;  /* 0xfffffffc00f08947 */ /* 0x010fea000383ffff */
[----:B------:R-:W-:Y:S05]  /*b340*/  BRA `(.L_x_10611) ;  /* 0xffffffd000907947 */ /* 0x000fea000383ffff */
.L_x_10550:
[----:B------:R-:W-:Y:S01]  /*b350*/  BSSY B0, `(.L_x_10612) ;  /* 0x0000008000007945 */ /* 0x000fe20003800000 */
[----:B------:R-:W-:Y:S02]  /*b360*/  IMAD.MOV.U32 R13, RZ, RZ, R6 ;  /* 0x000000ffff0d7224 */ /* 0x000fe400078e0006 */
[----:B------:R-:W-:Y:S02]  /*b370*/  IMAD.MOV.U32 R12, RZ, RZ, RZ ;  /* 0x000000ffff0c7224 */ /* 0x000fe400078e00ff */
[----:B------:R-:W-:Y:S02]  /*b380*/  IMAD.MOV.U32 R11, RZ, RZ, 0x1e1f ;  /* 0x00001e1fff0b7424 */ /* 0x000fe400078e00ff */
[----:B------:R-:W-:-:S07]  /*b390*/  IMAD.MOV.U32 R15, RZ, RZ, -0x1 ;  /* 0xffffffffff0f7424 */ /* 0x000fce00078e00ff */
[----:B0-23-5:R-:W-:Y:S05]  /*b3a0*/  WARPSYNC.COLLECTIVE R15, `(.L_x_10613) ;  /* 0x000000000f087348 */ /* 0x02dfea0003c00000 */
[----:B------:R1:W4:Y:S02]  /*b3b0*/  SHFL.IDX P6, R14, R13, R12, R11 ;  /* 0x0000000c0d0e7389 */ /* 0x00032400000c000b */
[----:B012345:R-:W-:Y:S01]  /*b3c0*/  ENDCOLLECTIVE ;  /* 0x000000000000791b */ /* 0x03ffe20003800000 */
.L_x_10613:
[----:B------:R-:W-:Y:S05]  /*b3d0*/  BSYNC B0 ;  /* 0x0000000000007941 */ /* 0x000fea0003800000 */
.L_x_10612:
        /* <DEDUP_REMOVED lines=9> */
.L_x_10614:
[----:B------:R-:W-:Y:S02]  /*b470*/  IMAD.MOV.U32 R13, RZ, RZ, R6 ;  /* 0x000000ffff0d7224 */ /* 0x000fe400078e0006 */
[----:B------:R-:W-:Y:S02]  /*b480*/  IMAD.MOV.U32 R12, RZ, RZ, 0x1 ;  /* 0x00000001ff0c7424 */ /* 0x000fe400078e00ff */
[----:B------:R-:W-:-:S07]  /*b490*/  IMAD.MOV.U32 R3, RZ, RZ, R14 ;  /* 0x000000ffff037224 */ /* 0x000fce00078e000e */
[----:B------:R-:W-:Y:S05]  /*b4a0*/  WARPSYNC.COLLECTIVE R15, `(.L_x_10615) ;  /* 0x000000000f087348 */ /* 0x000fea0003c00000 */
[----:B------:R0:W1:Y:S02]  /*b4b0*/  SHFL.IDX P6, R14, R13, R12, R11 ;  /* 0x0000000c0d0e7389 */ /* 0x00006400000c000b */
[----:B01----:R-:W-:Y:S01]  /*b4c0*/  ENDCOLLECTIVE ;  /* 0x000000000000791b */ /* 0x003fe20003800000 */
.L_x_10615:
        /* <DEDUP_REMOVED lines=10> */
.L_x_10616:
[----:B------:R-:W-:Y:S01]  /*b570*/  @!PT LDS RZ, [RZ] ;  /* 0x00000000fffff984 */ /* 0x000fe20000000800 */
[----:B------:R-:W-:Y:S01]  /*b580*/  @!PT LDS RZ, [RZ] ;  /* 0x00000000fffff984 */ /* 0x000fe20000000800 */
[----:B------:R-:W-:Y:S01]  /*b590*/  @!PT LDS RZ, [RZ] ;  /* 0x00000000fffff984 */ /* 0x000fe20000000800 */
[----:B------:R-:W-:Y:S04]  /*b5a0*/  @P2 LDGSTS.E.BYPASS.LTC128B.128 [R0+0x13800], desc[UR36][R2.64], !P4 ;  /* 0x1380000002002fae */ /* 0x000fe8000e101d64 */
[----:B------:R-:W-:Y:S04]  /*b5b0*/  @P2 LDGSTS.E.BYPASS.LTC128B.128 [R0+0x14800], desc[UR36][R2.64+0x20], !P3 ;  /* 0x1480002002002fae */ /* 0x000fe8000d901d64 */
[----:B------:R0:W-:Y:S02]  /*b5c0*/  @P2 LDGSTS.E.BYPASS.LTC128B.128 [R0+0x15800], desc[UR36][R2.64+0x40], !P1 ;  /* 0x1580004002002fae */ /* 0x0001e4000c901d64 */
[----:B0-----:R-:W-:Y:S01]  /*b5d0*/  IMAD.MOV.U32 R2, RZ, RZ, R14 ;  /* 0x000000ffff027224 */ /* 0x001fe200078e000e */
[----:B------:R-:W-:Y:S06]  /*b5e0*/  BRA `(.L_x_10617) ;  /* 0xffffffd000887947 */ /* 0x000fec000383ffff */
.L_x_10554:
[----:B------:R-:W-:Y:S02]  /*b5f0*/  IMAD.MOV.U32 R13, RZ, RZ, R4 ;  /* 0x000000ffff0d7224 */ /* 0x000fe400078e0004 */
[----:B------:R-:W-:Y:S02]  /*b600*/  IMAD.MOV.U32 R12, RZ, RZ, RZ ;  /* 0x000000ffff0c7224 */ /* 0x000fe400078e00ff */
[----:B------:R-:W-:Y:S02]  /*b610*/  IMAD.MOV.U32 R11, RZ, RZ, 0x1e1f ;  /* 0x00001e1fff0b7424 */ /* 0x000fe400078e00ff */
[----:B------:R-:W-:Y:S02]  /*b620*/  IMAD.MOV.U32 R15, RZ, RZ, -0x1 ;  /* 0xffffffffff0f7424 */ /* 0x000fe400078e00ff */
[----:B------:R-:W-:-:S07]  /*b630*/  IMAD R0, R0, 0xc0, R20 ;  /* 0x000000c000007824 */ /* 0x000fce00078e0214 */
[----:B-----5:R-:W-:Y:S05]  /*b640*/  WARPSYNC.COLLECTIVE R15, `(.L_x_10618) ;  /* 0x000000000f087348 */ /* 0x020fea0003c00000 */
[----:B------:R0:W1:Y:S02]  /*b650*/  SHFL.IDX P6, R14, R13, R12, R11 ;  /* 0x0000000c0d0e7389 */ /* 0x00006400000c000b */
[----:B01---5:R-:W-:Y:S01]  /*b660*/  ENDCOLLECTIVE ;  /* 0x000000000000791b */ /* 0x023fe20003800000 */
.L_x_10618:
[----:B------:R-:W-:Y:S01]  /*b670*/  ISETP.GE.AND P1, PT, R0, UR42, PT ;  /* 0x0000002a00007c0c */ /* 0x000fe2000bf26270 */
[----:B------:R-:W-:Y:S02]  /*b680*/  IMAD.MOV.U32 R13, RZ, RZ, R5 ;  /* 0x000000ffff0d7224 */ /* 0x000fe400078e0005 */
[----:B------:R-:W-:-:S10]  /*b690*/  IMAD.MOV.U32 R2, RZ, RZ, R14 ;  /* 0x000000ffff027224 */ /* 0x000fd400078e000e */
[----:B------:R-:W-:Y:S05]  /*b6a0*/  WARPSYNC.COLLECTIVE R15, `(.L_x_10619) ;  /* 0x000000000f087348 */ /* 0x000fea0003c00000 */
[----:B------:R0:W1:Y:S02]  /*b6b0*/  SHFL.IDX P6, R14, R13, R12, R11 ;  /* 0x0000000c0d0e7389 */ /* 0x00006400000c000b */
[----:B01----:R-:W-:Y:S01]  /*b6c0*/  ENDCOLLECTIVE ;  /* 0x000000000000791b */ /* 0x003fe20003800000 */
.L_x_10619:
[----:B------:R-:W-:Y:S02]  /*b6d0*/  IMAD.MOV.U32 R13, RZ, RZ, R4 ;  /* 0x000000ffff0d7224 */ /* 0x000fe400078e0004 */
[----:B------:R-:W-:Y:S02]  /*b6e0*/  IMAD.MOV.U32 R12, RZ, RZ, 0x1 ;  /* 0x00000001ff0c7424 */ /* 0x000fe400078e00ff */
[----:B------:R-:W-:-:S07]  /*b6f0*/  IMAD.MOV.U32 R3, RZ, RZ, R14 ;  /* 0x000000ffff037224 */ /* 0x000fce00078e000e */
[----:B------:R-:W-:Y:S05]  /*b700*/  WARPSYNC.COLLECTIVE R15, `(.L_x_10620) ;  /* 0x000000000f087348 */ /* 0x000fea0003c00000 */
[----:B------:R0:W1:Y:S02]  /*b710*/  SHFL.IDX P6, R14, R13, R12, R11 ;  /* 0x0000000c0d0e7389 */ /* 0x00006400000c000b */
[----:B01----:R-:W-:Y:S01]  /*b720*/  ENDCOLLECTIVE ;  /* 0x000000000000791b */ /* 0x003fe20003800000 */
.L_x_10620:
        /* <DEDUP_REMOVED lines=10> */
.L_x_10621:
[----:B------:R-:W-:Y:S01]  /*b7d0*/  @!PT LDS RZ, [RZ] ;  /* 0x00000000fffff984 */ /* 0x000fe20000000800 */
[----:B------:R-:W-:Y:S01]  /*b7e0*/  @!PT LDS RZ, [RZ] ;  /* 0x00000000fffff984 */ /* 0x000fe20000000800 */
[----:B------:R-:W-:Y:S01]  /*b7f0*/  @!PT LDS RZ, [RZ] ;  /* 0x00000000fffff984 */ /* 0x000fe20000000800 */
[----:B------:R-:W-:Y:S04]  /*b800*/  @!P1 LDGSTS.E.BYPASS.LTC128B.128 [R10+0xf000], desc[UR36][R2.64], !P3 ;  /* 0x0f000000020a9fae */ /* 0x000fe8000d901d64 */
[----:B------:R-:W-:Y:S04]  /*b810*/  @!P1 LDGSTS.E.BYPASS.LTC128B.128 [R10+0x10800], desc[UR36][R2.64+0x20], !P4 ;  /* 0x10800020020a9fae */ /* 0x000fe8000e101d64 */
[----:B------:R0:W-:Y:S01]  /*b820*/  @!P1 LDGSTS.E.BYPASS.LTC128B.128 [R10+0x12000], desc[UR36][R2.64+0x40], !P5 ;  /* 0x12000040020a9fae */ /* 0x0001e2000e901d64 */
[----:B------:R-:W-:Y:S02]  /*b830*/  IMAD.MOV.U32 R13, RZ, RZ, R6 ;  /* 0x000000ffff0d7224 */ /* 0x000fe400078e0006 */
[----:B------:R-:W-:-:S02]  /*b840*/  IMAD.MOV.U32 R12, RZ, RZ, RZ ;  /* 0x000000ffff0c7224 */ /* 0x000fc400078e00ff */
[----:B0-----:R-:W-:Y:S02]  /*b850*/  VIADD R2, R0, 0x40 ;  /* 0x0000004000027836 */ /* 0x001fe40000000000 */
[----:B------:R-:W-:-:S07]  /*b860*/  IMAD.MOV.U32 R5, RZ, RZ, R14 ;  /* 0x000000ffff057224 */ /* 0x000fce00078e000e */
[----:B------:R-:W-:Y:S05]  /*b870*/  WARPSYNC.COLLECTIVE R15, `(.L_x_10622) ;  /* 0x000000000f087348 */ /* 0x000fea0003c00000 */
[----:B------:R0:W1:Y:S02]  /*b880*/  SHFL.IDX P6, R14, R13, R12, R11 ;  /* 0x0000000c0d0e7389 */ /* 0x00006400000c000b */
[----:B01----:R-:W-:Y:S01]  /*b890*/  ENDCOLLECTIVE ;  /* 0x000000000000791b */ /* 0x003fe20003800000 */
.L_x_10622:
[----:B------:R-:W-:-:S13]  /*b8a0*/  ISETP.GE.AND P1, PT, R2, UR42, PT ;  /* 0x0000002a02007c0c */ /* 0x000fda000bf26270 */
[----:B------:R-:W-:Y:S01]  /*b8b0*/  @!P1 IADD3 R2, P0, R18, R5, RZ ;  /* 0x0000000512029210 */ /* 0x000fe20007f1e0ff */
[----:B------:R-:W-:-:S04]  /*b8c0*/  IMAD.MOV.U32 R13, RZ, RZ, R7 ;  /* 0x000000ffff0d7224 */ /* 0x000fc800078e0007 */
[----:B------:R-:W-:-:S05]  /*b8d0*/  @!P1 IMAD.X R3, RZ, RZ, R4, P0 ;  /* 0x000000ffff039224 */ /* 0x000fca00000e0604 */
[----:B------:R-:W-:Y:S01]  /*b8e0*/  @!PT LDS RZ, [RZ] ;  /* 0x00000000fffff984 */ /* 0x000fe20000000800 */
[----:B------:R-:W-:Y:S01]  /*b8f0*/  @!PT LDS RZ, [RZ] ;  /* 0x00000000fffff984 */ /* 0x000fe20000000800 */
[----:B------:R-:W-:Y:S01]  /*b900*/  @!PT LDS RZ, [RZ] ;  /* 0x00000000fffff984 */ /* 0x000fe20000000800 */
[----:B------:R0:W-:Y:S01]  /*b910*/  @!P1 LDGSTS.E.BYPASS.LTC128B.128 [R10+0xf800], desc[UR36][R2.64], !P3 ;  /* 0x0f800000020a9fae */ /* 0x0001e2000d901d64 */
[----:B------:R-:W-:-:S03]  /*b920*/  IMAD.MOV.U32 R6, RZ, RZ, R14 ;  /* 0x000000ffff067224 */ /* 0x000fc600078e000e */
[----:B------:R0:W-:Y:S04]  /*b930*/  @!P1 LDGSTS.E.BYPASS.LTC128B.128 [R10+0x11000], desc[UR36][R2.64+0x20], !P4 ;  /* 0x11000020020a9fae */ /* 0x0001e8000e101d64 */
[----:B------:R0:W-:Y:S02]  /*b940*/  @!P1 LDGSTS.E.BYPASS.LTC128B.128 [R10+0x12800], desc[UR36][R2.64+0x40], !P5 ;  /* 0x12800040020a9fae */ /* 0x0001e4000e901d64 */
[----:B0-----:R-:W-:Y:S05]  /*b950*/  WARPSYNC.COLLECTIVE R15, `(.L_x_10623) ;  /* 0x000000000f087348 */ /* 0x001fea0003c00000 */
[----:B------:R1:W2:Y:S02]  /*b960*/  SHFL.IDX P6, R14, R13, R12, R11 ;  /* 0x0000000c0d0e7389 */ /* 0x0002a400000c000b */
[----:B012---:R-:W-:Y:S01]  /*b970*/  ENDCOLLECTIVE ;  /* 0x000000000000791b */ /* 0x007fe20003800000 */
.L_x_10623:
[----:B------:R-:W-:Y:S05]  /*b980*/  BRA `(.L_x_10624) ;  /* 0xffffffd400e47947 */ /* 0x000fea000383ffff */
.L_x_10557:
[----:B0-----:R0:W1:Y:S02]  /*b990*/  SYNCS.PHASECHK.TRANS64.TRYWAIT P0, [R26+URZ+0x19c20], R3 ;  /* 0x019c20031a0075a7 */ /* 0x001064000800017f */
[----:B-1----:R-:W-:Y:S05]  /*b9a0*/  @!P0 NANOSLEEP.SYNCS 0x989680 ;  /* 0x009896800000895d */ /* 0x002fea0003900000 */
[----:B------:R-:W1:Y:S02]  /*b9b0*/  @!P0 SYNCS.PHASECHK.TRANS64 P0, [R26+URZ+0x19c20], R3 ;  /* 0x019c20031a0085a7 */ /* 0x000e64000800007f */
[----:B-1----:R-:W-:Y:S05]  /*b9c0*/  @!P0 BRA `(.L_x_10557) ;  /* 0xfffffffc00f08947 */ /* 0x002fea000383ffff */
[----:B------:R-:W-:Y:S05]  /*b9d0*/  BRA `(.L_x_10625) ;  /* 0xffffffd8002c7947 */ /* 0x000fea000383ffff */
.L_x_10561:
[----:B0-----:R0:W1:Y:S02]  /*b9e0*/  SYNCS.PHASECHK.TRANS64.TRYWAIT P0, [R5+URZ+0x19c80], R10 ;  /* 0x019c800a050075a7 */ /* 0x001064000800017f */
[----:B-1----:R-:W-:Y:S05]  /*b9f0*/  @!P0 NANOSLEEP.SYNCS 0x989680 ;  /* 0x009896800000895d */ /* 0x002fea0003900000 */
[----:B------:R-:W1:Y:S02]  /*ba00*/  @!P0 SYNCS.PHASECHK.TRANS64 P0, [R5+URZ+0x19c80], R10 ;  /* 0x019c800a050085a7 */ /* 0x000e64000800007f */
[----:B-1----:R-:W-:Y:S05]  /*ba10*/  @!P0 BRA `(.L_x_10561) ;  /* 0xfffffffc00f08947 */ /* 0x002fea000383ffff */
[----:B------:R-:W-:Y:S05]  /*ba20*/  BRA `(.L_x_10626) ;  /* 0xffffffd800ec7947 */ /* 0x000fea000383ffff */
.L_x_10562:
        /* <DEDUP_REMOVED lines=8> */
.L_x_10628:
[----:B------:R-:W-:Y:S05]  /*bab0*/  BSYNC B0 ;  /* 0x0000000000007941 */ /* 0x000fea0003800000 */
.L_x_10627:
[----:B------:R-:W0:Y:S01]  /*bac0*/  S2R R2, SR_TID.X ;  /* 0x0000000000027919 */ /* 0x000e220000002100 */
[----:B------:R-:W-:Y:S02]  /*bad0*/  IMAD.MOV.U32 R13, RZ, RZ, R21 ;  /* 0x000000ffff0d7224 */ /* 0x000fe400078e0015 */
[----:B------:R-:W-:Y:S02]  /*bae0*/  IMAD.MOV.U32 R12, RZ, RZ, RZ ;  /* 0x000000ffff0c7224 */ /* 0x000fe400078e00ff */
[----:B------:R-:W-:Y:S02]  /*baf0*/  IMAD.MOV.U32 R11, RZ, RZ, 0x1e1f ;  /* 0x00001e1fff0b7424 */ /* 0x000fe400078e00ff */
[----:B------:R-:W-:Y:S02]  /*bb00*/  IMAD.MOV.U32 R15, RZ, RZ, -0x1 ;  /* 0xffffffffff0f7424 */ /* 0x000fe400078e00ff */
[----:B------:R-:W-:Y:S02]  /*bb10*/  IMAD.MOV.U32 R3, RZ, RZ, R14 ;  /* 0x000000ffff037224 */ /* 0x000fe400078e000e */
[----:B------:R-:W-:-:S07]  /*bb20*/  VIADD R6, R6, UR43 ;  /* 0x0000002b06067c36 */ /* 0x000fce0008000000 */
[----:B0-----:R-:W-:Y:S05]  /*bb30*/  WARPSYNC.COLLECTIVE R15, `(.L_x_10629) ;  /* 0x000000000f087348 */ /* 0x001fea0003c00000 */
[----:B------:R1:W2:Y:S02]  /*bb40*/  SHFL.IDX P6, R14, R13, R12, R11 ;  /* 0x0000000c0d0e7389 */ /* 0x0002a400000c000b */
[----:B012---:R-:W-:Y:S01]  /*bb50*/  ENDCOLLECTIVE ;  /* 0x000000000000791b */ /* 0x007fe20003800000 */
.L_x_10629:
[----:B------:R-:W-:Y:S02]  /*bb60*/  IMAD.MOV.U32 R13, RZ, RZ, R26 ;  /* 0x000000ffff0d7224 */ /* 0x000fe400078e001a */
[----:B------:R-:W-:Y:S02]  /*bb70*/  IMAD.MOV.U32 R12, RZ, RZ, 0x1 ;  /* 0x00000001ff0c7424 */ /* 0x000fe400078e00ff */
[----:B------:R-:W-:Y:S02]  /*bb80*/  IMAD.SHL.U32 R15, R2, 0x10, RZ ;  /* 0x00000010020f7824 */ /* 0x000fe400078e00ff */
[----:B------:R-:W-:-:S03]  /*bb90*/  IMAD.MOV.U32 R2, RZ, RZ, R14 ;  /* 0x000000ffff027224 */ /* 0x000fc600078e000e */
[----:B------:R-:W-:-:S04]  /*bba0*/  LOP3.LUT R15, R15, 0x10, RZ, 0xc0, !PT ;  /* 0x000000100f0f7812 */ /* 0x000fc800078ec0ff */
[----:B------:R-:W-:Y:S01]  /*bbb0*/  IADD3 R2, P0, R15, R2, RZ ;  /* 0x000000020f027210 */ /* 0x000fe20007f1e0ff */
[----:B------:R-:W-:-:S04]  /*bbc0*/  IMAD.MOV.U32 R15, RZ, RZ, -0x1 ;  /* 0xffffffffff0f7424 */ /* 0x000fc800078e00ff */
[----:B------:R-:W-:-:S08]  /*bbd0*/  IMAD.X R3, RZ, RZ, R3, P0 ;  /* 0x000000ffff037224 */ /* 0x000fd000000e0603 */
[----:B------:R-:W-:Y:S05]  /*bbe0*/  WARPSYNC.COLLECTIVE R15, `(.L_x_10630) ;  /* 0x000000000f087348 */ /* 0x000fea0003c00000 */
[----:B------:R0:W1:Y:S02]  /*bbf0*/  SHFL.IDX P6, R14, R13, R12, R11 ;  /* 0x0000000c0d0e7389 */ /* 0x00006400000c000b */
[----:B01----:R-:W-:Y:S01]  /*bc00*/  ENDCOLLECTIVE ;  /* 0x000000000000791b */ /* 0x003fe20003800000 */
.L_x_10630:
[----:B------:R-:W-:Y:S01]  /*bc10*/  @!PT LDS RZ, [RZ] ;  /* 0x00000000fffff984 */ /* 0x000fe20000000800 */
[----:B------:R-:W-:Y:S01]  /*bc20*/  @!PT LDS RZ, [RZ] ;  /* 0x00000000fffff984 */ /* 0x000fe20000000800 */
[----:B------:R-:W-:Y:S01]  /*bc30*/  @!PT LDS RZ, [RZ] ;  /* 0x00000000fffff984 */ /* 0x000fe20000000800 */
[----:B------:R0:W-:Y:S04]  /*bc40*/  LDGSTS.E.BYPASS.LTC128B.128 [R6+0x9000], desc[UR36][R2.64], !P4 ;  /* 0x0900000002067fae */ /* 0x0001e8000e101d64 */
[----:B------:R0:W-:Y:S04]  /*bc50*/  LDGSTS.E.BYPASS.LTC128B.128 [R6+0xa000], desc[UR36][R2.64+0x20], !P3 ;  /* 0x0a00002002067fae */ /* 0x0001e8000d901d64 */
[----:B------:R0:W-:Y:S01]  /*bc60*/  LDGSTS.E.BYPASS.LTC128B.128 [R6+0xb000], desc[UR36][R2.64+0x40], !P2 ;  /* 0x0b00004002067fae */ /* 0x0001e2000d101d64 */
[----:B------:R-:W-:Y:S02]  /*bc70*/  IMAD.MOV.U32 R13, RZ, RZ, R21 ;  /* 0x000000ffff0d7224 */ /* 0x000fe400078e0015 */
[----:B------:R-:W-:-:S07]  /*bc80*/  IMAD.MOV.U32 R26, RZ, RZ, R14 ;  /* 0x000000ffff1a7224 */ /* 0x000fce00078e000e */
[----:B0-----:R-:W-:Y:S05]  /*bc90*/  WARPSYNC.COLLECTIVE R15, `(.L_x_10631) ;  /* 0x000000000f087348 */ /* 0x001fea0003c00000 */
[----:B------:R1:W2:Y:S02]  /*bca0*/  SHFL.IDX P6, R14, R13, R12, R11 ;  /* 0x0000000c0d0e7389 */ /* 0x0002a400000c000b */
[----:B012---:R-:W-:Y:S01]  /*bcb0*/  ENDCOLLECTIVE ;  /* 0x000000000000791b */ /* 0x007fe20003800000 */
.L_x_10631:
[----:B------:R-:W-:Y:S01]  /*bcc0*/  IMAD.MOV.U32 R2, RZ, RZ, R14 ;  /* 0x000000ffff027224 */ /* 0x000fe200078e000e */
[----:B------:R-:W-:Y:S06]  /*bcd0*/  BRA `(.L_x_10632) ;  /* 0xffffffd800d87947 */ /* 0x000fec000383ffff */
.L_x_10567:
[----:B---3--:R3:W4:Y:S02]  /*bce0*/  SYNCS.PHASECHK.TRANS64.TRYWAIT P0, [R5+URZ+0x19c40], R10 ;  /* 0x019c400a050075a7 */ /* 0x008724000800017f */
[----:B----4-:R-:W-:Y:S05]  /*bcf0*/  @!P0 NANOSLEEP.SYNCS 0x989680 ;  /* 0x009896800000895d */ /* 0x010fea0003900000 */
[----:B------:R-:W4:Y:S02]  /*bd00*/  @!P0 SYNCS.PHASECHK.TRANS64 P0, [R5+URZ+0x19c40], R10 ;  /* 0x019c400a050085a7 */ /* 0x000f24000800007f */
[----:B----4-:R-:W-:Y:S05]  /*bd10*/  @!P0 BRA `(.L_x_10567) ;  /* 0xfffffffc00f08947 */ /* 0x010fea000383ffff */
[----:B------:R-:W-:Y:S05]  /*bd20*/  BRA `(.L_x_10633) ;  /* 0xffffffdc003c7947 */ /* 0x000fea000383ffff */
.L_x_10568:
        /* <DEDUP_REMOVED lines=8> */
.L_x_10635:
[----:B------:R-:W-:Y:S05]  /*bdb0*/  BSYNC B0 ;  /* 0x0000000000007941 */ /* 0x000fea0003800000 */
.L_x_10634:
        /* <DEDUP_REMOVED lines=8> */
.L_x_10636:
[----:B------:R-:W-:Y:S02]  /*be40*/  IMAD.MOV.U32 R13, RZ, RZ, R8 ;  /* 0x000000ffff0d7224 */ /* 0x000fe400078e0008 */
[----:B------:R-:W-:Y:S02]  /*be50*/  IMAD.MOV.U32 R12, RZ, RZ, 0x1 ;  /* 0x00000001ff0c7424 */ /* 0x000fe400078e00ff */
[----:B------:R-:W-:-:S07]  /*be60*/  IMAD.MOV.U32 R2, RZ, RZ, R14 ;  /* 0x000000ffff027224 */ /* 0x000fce00078e000e */
[----:B------:R-:W-:Y:S05]  /*be70*/  WARPSYNC.COLLECTIVE R15, `(.L_x_10637) ;  /* 0x000000000f087348 */ /* 0x000fea0003c00000 */
[----:B------:R0:W1:Y:S02]  /*be80*/  SHFL.IDX P6, R14, R13, R12, R11 ;  /* 0x0000000c0d0e7389 */ /* 0x00006400000c000b */
[----:B01----:R-:W-:Y:S01]  /*be90*/  ENDCOLLECTIVE ;  /* 0x000000000000791b */ /* 0x003fe20003800000 */
.L_x_10637:
        /* <DEDUP_REMOVED lines=13> */
.L_x_10638:
[----:B------:R-:W-:Y:S01]  /*bf70*/  IMAD.MOV.U32 R2, RZ, RZ, R14 ;  /* 0x000000ffff027224 */ /* 0x000fe200078e000e */
[----:B------:R-:W-:Y:S06]  /*bf80*/  BRA `(.L_x_10639) ;  /* 0xffffffdc00307947 */ /* 0x000fec000383ffff */
.L_x_10573:
[----:B0-----:R0:W4:Y:S02]  /*bf90*/  SYNCS.PHASECHK.TRANS64.TRYWAIT P2, [R2+URZ+0x19c70], R3 ;  /* 0x019c7003020075a7 */ /* 0x001124000804017f */
[----:B----4-:R-:W-:Y:S05]  /*bfa0*/  @!P2 NANOSLEEP.SYNCS 0x989680 ;  /* 0x009896800000a95d */ /* 0x010fea0003900000 */
[----:B------:R-:W4:Y:S02]  /*bfb0*/  @!P2 SYNCS.PHASECHK.TRANS64 P2, [R2+URZ+0x19c70], R3 ;  /* 0x019c70030200a5a7 */ /* 0x000f24000804007f */
[----:B----4-:R-:W-:Y:S05]  /*bfc0*/  @!P2 BRA `(.L_x_10573) ;  /* 0xfffffffc00f0a947 */ /* 0x010fea000383ffff */
[----:B------:R-:W-:Y:S05]  /*bfd0*/  BRA `(.L_x_10640) ;  /* 0xffffffdc009c7947 */ /* 0x000fea000383ffff */
.L_x_10575:
[----:B0-----:R0:W2:Y:S02]  /*bfe0*/  SYNCS.PHASECHK.TRANS64.TRYWAIT P2, [R2+URZ+0x19c60], R3 ;  /* 0x019c6003020075a7 */ /* 0x0010a4000804017f */
[----:B--2---:R-:W-:Y:S05]  /*bff0*/  @!P2 NANOSLEEP.SYNCS 0x989680 ;  /* 0x009896800000a95d */ /* 0x004fea0003900000 */
[----:B------:R-:W2:Y:S02]  /*c000*/  @!P2 SYNCS.PHASECHK.TRANS64 P2, [R2+URZ+0x19c60], R3 ;  /* 0x019c60030200a5a7 */ /* 0x000ea4000804007f */
[----:B--2---:R-:W-:Y:S05]  /*c010*/  @!P2 BRA `(.L_x_10575) ;  /* 0xfffffffc00f0a947 */ /* 0x004fea000383ffff */
[----:B------:R-:W-:Y:S05]  /*c020*/  BRA `(.L_x_10641) ;  /* 0xffffffdc00ac7947 */ /* 0x000fea000383ffff */
.L_x_10581:
[----:B0-----:R0:W2:Y:S02]  /*c030*/  SYNCS.PHASECHK.TRANS64.TRYWAIT P1, [R0+URZ+0x19c70], R3 ;  /* 0x019c7003000075a7 */ /* 0x0010a4000802017f */
[----:B--2---:R-:W-:Y:S05]  /*c040*/  @!P1 NANOSLEEP.SYNCS 0x989680 ;  /* 0x009896800000995d */ /* 0x004fea0003900000 */
[----:B------:R-:W2:Y:S02]  /*c050*/  @!P1 SYNCS.PHASECHK.TRANS64 P1, [R0+URZ+0x19c70], R3 ;  /* 0x019c7003000095a7 */ /* 0x000ea4000802007f */
[----:B--2---:R-:W-:Y:S05]  /*c060*/  @!P1 BRA `(.L_x_10581) ;  /* 0xfffffffc00f09947 */ /* 0x004fea000383ffff */
[----:B------:R-:W-:Y:S05]  /*c070*/  BRA `(.L_x_10642) ;  /* 0xffffffe000f07947 */ /* 0x000fea000383ffff */
.L_x_10583:
[----:B0-----:R0:W1:Y:S02]  /*c080*/  SYNCS.PHASECHK.TRANS64.TRYWAIT P1, [R0+URZ+0x19c60], R3 ;  /* 0x019c6003000075a7 */ /* 0x001064000802017f */
[----:B-1----:R-:W-:Y:S05]  /*c090*/  @!P1 NANOSLEEP.SYNCS 0x989680 ;  /* 0x009896800000995d */ /* 0x002fea0003900000 */
[----:B------:R-:W1:Y:S02]  /*c0a0*/  @!P1 SYNCS.PHASECHK.TRANS64 P1, [R0+URZ+0x19c60], R3 ;  /* 0x019c6003000095a7 */ /* 0x000e64000802007f */
[----:B-1----:R-:W-:Y:S05]  /*c0b0*/  @!P1 BRA `(.L_x_10583) ;  /* 0xfffffffc00f09947 */ /* 0x002fea000383ffff */
[----:B------:R-:W-:Y:S05]  /*c0c0*/  BRA `(.L_x_10643) ;  /* 0xffffffe000fc7947 */ /* 0x000fea000383ffff */
.L_x_10587:
[----:B-1----:R1:W2:Y:S02]  /*c0d0*/  SYNCS.PHASECHK.TRANS64.TRYWAIT P0, [R4+URZ+0x19c20], R0 ;  /* 0x019c2000040075a7 */ /* 0x0022a4000800017f */
[----:B--2---:R-:W-:Y:S05]  /*c0e0*/  @!P0 NANOSLEEP.SYNCS 0x989680 ;  /* 0x009896800000895d */ /* 0x004fea0003900000 */
[----:B------:R-:W2:Y:S02]  /*c0f0*/  @!P0 SYNCS.PHASECHK.TRANS64 P0, [R4+URZ+0x19c20], R0 ;  /* 0x019c2000040085a7 */ /* 0x000ea4000800007f */
[----:B--2---:R-:W-:Y:S05]  /*c100*/  @!P0 BRA `(.L_x_10587) ;  /* 0xfffffffc00f08947 */ /* 0x004fea000383ffff */
[----:B------:R-:W-:Y:S05]  /*c110*/  BRA `(.L_x_10644) ;  /* 0xffffffe800587947 */ /* 0x000fea000383ffff */
.L_x_10591:
[----:B-1----:R1:W2:Y:S02]  /*c120*/  SYNCS.PHASECHK.TRANS64.TRYWAIT P1, [R5+URZ+0x19c40], R0 ;  /* 0x019c4000050075a7 */ /* 0x0022a4000802017f */
[----:B--2---:R-:W-:Y:S05]  /*c130*/  @!P1 NANOSLEEP.SYNCS 0x989680 ;  /* 0x009896800000995d */ /* 0x004fea0003900000 */
[----:B------:R-:W2:Y:S02]  /*c140*/  @!P1 SYNCS.PHASECHK.TRANS64 P1, [R5+URZ+0x19c40], R0 ;  /* 0x019c4000050095a7 */ /* 0x000ea4000802007f */
[----:B--2---:R-:W-:Y:S05]  /*c150*/  @!P1 BRA `(.L_x_10591) ;  /* 0xfffffffc00f09947 */ /* 0x004fea000383ffff */
[----:B------:R-:W-:Y:S05]  /*c160*/  BRA `(.L_x_10645) ;  /* 0xffffffe800987947 */ /* 0x000fea000383ffff */
.L_x_10593:
[----:B--2---:R2:W3:Y:S02]  /*c170*/  SYNCS.PHASECHK.TRANS64.TRYWAIT P1, [R19+URZ+0x19c40], R2 ;  /* 0x019c4002130075a7 */ /* 0x0044e4000802017f */
[----:B---3--:R-:W-:Y:S05]  /*c180*/  @!P1 NANOSLEEP.SYNCS 0x989680 ;  /* 0x009896800000995d */ /* 0x008fea0003900000 */
[----:B------:R-:W3:Y:S02]  /*c190*/  @!P1 SYNCS.PHASECHK.TRANS64 P1, [R19+URZ+0x19c40], R2 ;  /* 0x019c4002130095a7 */ /* 0x000ee4000802007f */
[----:B---3--:R-:W-:Y:S05]  /*c1a0*/  @!P1 BRA `(.L_x_10593) ;  /* 0xfffffffc00f09947 */ /* 0x008fea000383ffff */
[----:B------:R-:W-:Y:S05]  /*c1b0*/  BRA `(.L_x_10646) ;  /* 0xffffffe800a47947 */ /* 0x000fea000383ffff */
.L_x_10595:
[----:B---3--:R3:W4:Y:S02]  /*c1c0*/  SYNCS.PHASECHK.TRANS64.TRYWAIT P1, [R5+URZ+0x19c60], R0 ;  /* 0x019c6000050075a7 */ /* 0x008724000802017f */
[----:B----4-:R-:W-:Y:S05]  /*c1d0*/  @!P1 NANOSLEEP.SYNCS 0x989680 ;  /* 0x009896800000995d */ /* 0x010fea0003900000 */
[----:B------:R-:W4:Y:S02]  /*c1e0*/  @!P1 SYNCS.PHASECHK.TRANS64 P1, [R5+URZ+0x19c60], R0 ;  /* 0x019c6000050095a7 */ /* 0x000f24000802007f */
[----:B----4-:R-:W-:Y:S05]  /*c1f0*/  @!P1 BRA `(.L_x_10595) ;  /* 0xfffffffc00f09947 */ /* 0x010fea000383ffff */
[----:B------:R-:W-:Y:S05]  /*c200*/  BRA `(.L_x_10647) ;  /* 0xffffffe800a07947 */ /* 0x000fea000383ffff */
.L_x_10597:
[----:B----4-:R4:W0:Y:S02]  /*c210*/  SYNCS.PHASECHK.TRANS64.TRYWAIT P1, [R19+URZ+0x19c60], R2 ;  /* 0x019c6002130075a7 */ /* 0x010824000802017f */
[----:B0-----:R-:W-:Y:S05]  /*c220*/  @!P1 NANOSLEEP.SYNCS 0x989680 ;  /* 0x009896800000995d */ /* 0x001fea0003900000 */
[----:B------:R-:W0:Y:S02]  /*c230*/  @!P1 SYNCS.PHASECHK.TRANS64 P1, [R19+URZ+0x19c60], R2 ;  /* 0x019c6002130095a7 */ /* 0x000e24000802007f */
[----:B0-----:R-:W-:Y:S05]  /*c240*/  @!P1 BRA `(.L_x_10597) ;  /* 0xfffffffc00f09947 */ /* 0x001fea000383ffff */
[----:B------:R-:W-:Y:S05]  /*c250*/  BRA `(.L_x_10648) ;  /* 0xffffffe8009c7947 */ /* 0x000fea000383ffff */
.L_x_10599:
[----:B------:R0:W0:Y:S02]  /*c260*/  SYNCS.PHASECHK.TRANS64.TRYWAIT P1, [R5+URZ+0x19c80], R0 ;  /* 0x019c8000050075a7 */ /* 0x000024000802017f */
[----:B0-----:R-:W-:Y:S05]  /*c270*/  @!P1 NANOSLEEP.SYNCS 0x989680 ;  /* 0x009896800000995d */ /* 0x001fea0003900000 */
[----:B------:R-:W0:Y:S02]  /*c280*/  @!P1 SYNCS.PHASECHK.TRANS64 P1, [R5+URZ+0x19c80], R0 ;  /* 0x019c8000050095a7 */ /* 0x000e24000802007f */
[----:B0-----:R-:W-:Y:S05]  /*c290*/  @!P1 BRA `(.L_x_10599) ;  /* 0xfffffffc00f09947 */ /* 0x001fea000383ffff */
[----:B------:R-:W-:Y:S05]  /*c2a0*/  BRA `(.L_x_10649) ;  /* 0xffffffe800987947 */ /* 0x000fea000383ffff */
.L_x_10650:
        /* <DEDUP_REMOVED lines=13> */
.L_x_15852:


//--------------------- .text._ZN7cutlass13device_kernelIN5flash11enable_sm90INS1_16FlashAttnFwdSm90INS1_25CollectiveMainloopFwdSm90ILi2EN4cute5tupleIJNS5_1CILi1EEES8_S8_EEENS6_IJNS7_ILi192EEENS7_ILi128EEENS7_ILi96EEEEEELi96ENS_12float_e4m3_tEfNS_4arch4Sm90ELb0ELb0ELb0ELb1ELb1ELb0ELb0ELb1ELb1ELb1ELb0ELb0EEENS1_21CollectiveEpilogueFwdINS6_IJSA_SC_SB_EEES9_NS_10bfloat16_tESG_Li384ELb1ELb1ELb0ELb1EEENS1_36VarlenDynamicPersistentTileSchedulerILi192ELi128ELi384ELi128ELb0ELb1ELb1ELb0ELb1ELb1EEEEEEEEEvNT_6ParamsE --------------------------
	.section	.text._ZN7cutlass13device_kernelIN5flash11enable_sm90INS1_16FlashAttnFwdSm90INS1_25CollectiveMainloopFwdSm90ILi2EN4cute5tupleIJNS5_1CILi1EEES8_S8_EEENS6_IJNS7_ILi192EEENS7_ILi128EEENS7_ILi96EEEEEELi96ENS_12float_e4m3_tEfNS_4arch4Sm90ELb0ELb0ELb0ELb1ELb1ELb0ELb0ELb1ELb1ELb1ELb0ELb0EEENS1_21CollectiveEpilogueFwdINS6_IJSA_SC_SB_EEES9_NS_10bfloat16_tESG_Li384ELb1ELb1ELb0ELb1EEENS1_36VarlenDynamicPersistentTileSchedulerILi192ELi128ELi384ELi128ELb0ELb1ELb1ELb0ELb1ELb1EEEEEEEEEvNT_6ParamsE,"ax",@progbits
	.align	128
.text._ZN7cutlass13device_kernelIN5flash11enable_sm90INS1_16FlashAttnFwdSm90INS1_25CollectiveMainloopFwdSm90ILi2EN4cute5tupleIJNS5_1CILi1EEES8_S8_EEENS6_IJNS7_ILi192EEENS7_ILi128EEENS7_ILi96EEEEEELi96ENS_12float_e4m3_tEfNS_4arch4Sm90ELb0ELb0ELb0ELb1ELb1ELb0ELb0ELb1ELb1ELb1ELb0ELb0EEENS1_21CollectiveEpilogueFwdINS6_IJSA_SC_SB_EEES9_NS_10bfloat16_tESG_Li384ELb1ELb1ELb0ELb1EEENS1_36VarlenDynamicPersistentTileSchedulerILi192ELi128ELi384ELi128ELb0ELb1ELb1ELb0ELb1ELb1EEEEEEEEEvNT_6ParamsE:
        .type           _ZN7cutlass13device_kernelIN5flash11enable_sm90INS1_16FlashAttnFwdSm90INS1_25CollectiveMainloopFwdSm90ILi2EN4cute5tupleIJNS5_1CILi1EEES8_S8_EEENS6_IJNS7_ILi192EEENS7_ILi128EEENS7_ILi96EEEEEELi96ENS_12float_e4m3_tEfNS_4arch4Sm90ELb0ELb0ELb0ELb1ELb1ELb0ELb0ELb1ELb1ELb1ELb0ELb0EEENS1_21CollectiveEpilogueFwdINS6_IJSA_SC_SB_EEES9_NS_10bfloat16_tESG_Li384ELb1ELb1ELb0ELb1EEENS1_36VarlenDynamicPersistentTileSchedulerILi192ELi128ELi384ELi128ELb0ELb1ELb1ELb0ELb1ELb1EEEEEEEEEvNT_6ParamsE,@function
        .size           _ZN7cutlass13device_kernelIN5flash11enable_sm90INS1_16FlashAttnFwdSm90INS1_25CollectiveMainloopFwdSm90ILi2EN4cute5tupleIJNS5_1CILi1EEES8_S8_EEENS6_IJNS7_ILi192EEENS7_ILi128EEENS7_ILi96EEEEEELi96ENS_12float_e4m3_tEfNS_4arch4Sm90ELb0ELb0ELb0ELb1ELb1ELb0ELb0ELb1ELb1ELb1ELb0ELb0EEENS1_21CollectiveEpilogueFwdINS6_IJSA_SC_SB_EEES9_NS_10bfloat16_tESG_Li384ELb1ELb1ELb0ELb1EEENS1_36VarlenDynamicPersistentTileSchedulerILi192ELi128ELi384ELi128ELb0ELb1ELb1ELb0ELb1ELb1EEEEEEEEEvNT_6ParamsE,(.L_x_15853 - _ZN7cutlass13device_kernelIN5flash11enable_sm90INS1_16FlashAttnFwdSm90INS1_25CollectiveMainloopFwdSm90ILi2EN4cute5tupleIJNS5_1CILi1EEES8_S8_EEENS6_IJNS7_ILi192EEENS7_ILi128EEENS7_ILi96EEEEEELi96ENS_12float_e4m3_tEfNS_4arch4Sm90ELb0ELb0ELb0ELb1ELb1ELb0ELb0ELb1ELb1ELb1ELb0ELb0EEENS1_21CollectiveEpilogueFwdINS6_IJSA_SC_SB_EEES9_NS_10bfloat16_tESG_Li384ELb1ELb1ELb0ELb1EEENS1_36VarlenDynamicPersistentTileSchedulerILi192ELi128ELi384ELi128ELb0ELb1ELb1ELb0ELb1ELb1EEEEEEEEEvNT_6ParamsE)
        .other          _ZN7cutlass13device_kernelIN5flash11enable_sm90INS1_16FlashAttnFwdSm90INS1_25CollectiveMainloopFwdSm90ILi2EN4cute5tupleIJNS5_1CILi1EEES8_S8_EEENS6_IJNS7_ILi192EEENS7_ILi128EEENS7_ILi96EEEEEELi96ENS_12float_e4m3_tEfNS_4arch4Sm90ELb0ELb0ELb0ELb1ELb1ELb0ELb0ELb1ELb1ELb1ELb0ELb0EEENS1_21CollectiveEpilogueFwdINS6_IJSA_SC_SB_EEES9_NS_10bfloat16_tESG_Li384ELb1ELb1ELb0ELb1EEENS1_36VarlenDynamicPersistentTileSchedulerILi192ELi128ELi384ELi128ELb0ELb1ELb1ELb0ELb1ELb1EEEEEEEEEvNT_6ParamsE,@"STO_CUDA_ENTRY STV_DEFAULT"
_ZN7cutlass13device_kernelIN5flash11enable_sm90INS1_16FlashAttnFwdSm90INS1_25CollectiveMainloopFwdSm90ILi2EN4cute5tupleIJNS5_1CILi1EEES8_S8_EEENS6_IJNS7_ILi192EEENS7_ILi128EEENS7_ILi96EEEEEELi96ENS_12float_e4m3_tEfNS_4arch4Sm90ELb0ELb0ELb0ELb1ELb1ELb0ELb0ELb1ELb1ELb1ELb0ELb0EEENS1_21CollectiveEpilogueFwdINS6_IJSA_SC_SB_EEES9_NS_10bfloat16_tESG_Li384ELb1ELb1ELb0ELb1EEENS1_36VarlenDynamicPersistentTileSchedulerILi192ELi128ELi384ELi128ELb0ELb1ELb1ELb0ELb1ELb1EEEEEEEEEvNT_6ParamsE:
        /* <DEDUP_REMOVED lines=10> */
[----:B------:R-:W-:-:S05]  /*00a0*/  SHF.R.U32.HI R2, RZ, 0x7, R3 ;  /* 0x00000007ff027819 */ /* 0x000fca0000011603 */
[----:B------:R0:W1:Y:S04]  /*00b0*/  SHFL.IDX PT, R3, R2, RZ, 0x1f ;  /* 0x00001fff02037589 */ /* 0x00006800000e0000 */
[----:B------:R-:W-:Y:S01]  /*00c0*/  VOTEU.ALL UP0, P0 ;  /* 0x00000000003f7886 */ /* 0x000fe20000000000 */
[----:B------:R-:W-:-:S04]  /*00d0*/  VOTEU.ALL UP1, P0 ;  /* 0x00000000003f7886 */ /* 0x000fc80000020000 */
[----:B------:R-:W2:Y:S01]  /*00e0*/  @!UP0 S2UR UR8, SR_CgaCtaId ;  /* 0x00000000000889c3 */ /* 0x000ea20000008800 */
[----:B------:R-:W-:Y:S01]  /*00f0*/  @!UP0 UMOV UR6, 0x400 ;  /* 0x0000040000068882 */ /* 0x000fe20000000000 */
[----:B------:R-:W-:-:S04]  /*0100*/  @!UP0 UIADD3 UR4, -UR4, 0x100000, URZ ;  /* 0x0010000004048890 */ /* 0x000fc8000fffe13f */
[----:B------:R-:W-:Y:S02]  /*0110*/  @!UP0 USHF.L.U32 UR5, UR4, 0xb, URZ ;  /* 0x0000000b04058899 */ /* 0x000fe4000800063f */
[----:B------:R-:W-:Y:S02]  /*0120*/  @!UP0 USHF.L.U32 UR4, UR4, 0x1, URZ ;  /* 0x0000000104048899 */ /* 0x000fe4000800063f */
[----:B--2---:R-:W-:Y:S02]  /*0130*/  @!UP0 ULEA UR8, UR8, UR6, 0x18 ;  /* 0x0000000608088291 */ /* 0x004fe4000f8ec03f */
        /* <DEDUP_REMOVED lines=25> */
.L_x_10651:
        /* <DEDUP_REMOVED lines=22> */
.L_x_10652:
        /* <DEDUP_REMOVED lines=18> */
.L_x_10653:
        /* <DEDUP_REMOVED lines=22> */
.L_x_10654:
[----:B------:R-:W5:Y:S01]  /*06b0*/  SHFL.IDX PT, R4, R0, RZ, 0x1f ;  /* 0x00001fff00047589 */ /* 0x000f6200000e0000 */
[----:B------:R-:W-:Y:S01]  /*06c0*/  R2UR UR9, R3 ;  /* 0x00000000030972ca */ /* 0x000fe200000e0000 */
        /* <DEDUP_REMOVED lines=22> */
.L_x_10655:
        /* <DEDUP_REMOVED lines=8> */
.L_x_10657:
[----:B------:R-:W-:-:S08]  /*08b0*/  NOP ;  /* 0x0000000000007918 */ /* 0x000fd00000000000 */
[----:B------:R-:W0:Y:S02]  /*08c0*/  USETMAXREG.TRY_ALLOC.CTAPOOL UP0, 0xa0 ;  /* 0x000000a0000079c8 */ /* 0x000e240008000600 */
[----:B0-----:R-:W-:-:S13]  /*08d0*/  PLOP3.LUT P0, PT, PT, PT, UP0, 0x80, 0x0 ;  /* 0x000000000000781c */ /* 0x001fda0003f0f008 */
[----:B------:R-:W-:Y:S05]  /*08e0*/  @!P0 BRA `(.L_x_10657) ;  /* 0xfffffffc00f08947 */ /* 0x000fea000383ffff */
[----:B------:R-:W0:Y:S08]  /*08f0*/  S2UR UR5, SR_CgaCtaId ;  /* 0x00000000000579c3 */ /* 0x000e300000008800 */
[----:B------:R-:W-:Y:S06]  /*0900*/  BAR.ARV 0x8, 0x200 ;  /* 0x0208000000007b1d */ /* 0x000fec0000002000 */
[----:B------:R-:W-:-:S02]  /*0910*/  UMOV UR4, 0x400 ;  /* 0x0000040000047882 */ /* 0x000fc40000000000 */
[----:B------:R-:W-:Y:S01]  /*0920*/  BAR.SYNC.DEFER_BLOCKING 0x5, 0x200 ;  /* 0x0148000000007b1d */ /* 0x000fe20000010000 */
[----:B0-----:R-:W-:-:S09]  /*0930*/  ULEA UR4, UR5, UR4, 0x18 ;  /* 0x0000000405047291 */ /* 0x001fd2000f8ec03f */
        /* <DEDUP_REMOVED lines=17> */
[-C--:B------:R-:W-:Y:S02]  /*0a50*/  LEA.HI R3, R0, R10.reuse, RZ, 0x5 ;  /* 0x0000000a00037211 */ /* 0x080fe400078f28ff */
[----:B------:R-:W-:Y:S01]  /*0a60*/  SHF.R.S32.HI R5, RZ, 0x4, R2 ;  /* 0x00000004ff057819 */ /* 0x000fe20000011402 */
[----:B------:R-:W-:Y:S01]  /*0a70*/  IMAD.IADD R22, R10, 0x1, -R22 ;  /* 0x000000010a167824 */ /* 0x000fe200078e0a16 */
[----:B------:R-:W-:Y:S01]  /*0a80*/  LEA.HI R0, R0, R10, RZ, 0x2 ;  /* 0x0000000a00007211 */ /* 0x000fe200078f10ff */
[----:B------:R-:W-:Y:S01]  /*0a90*/  IMAD.SHL.U32 R4, R3, 0x10, RZ ;  /* 0x0000001003047824 */ /* 0x000fe200078e00ff */
[----:B------:R-:W-:-:S02]  /*0aa0*/  LOP3.LUT R3, R2, 0x7fffff0, RZ, 0xc0, !PT ;  /* 0x07fffff002037812 */ /* 0x000fc400078ec0ff */
[----:B------:R-:W-:Y:S02]  /*0ab0*/  SHF.R.S32.HI R7, RZ, 0x1f, R22 ;  /* 0x0000001fff077819 */ /* 0x000fe40000011416 */
[----:B------:R-:W-:Y:S01]  /*0ac0*/  LEA.HI R2, R2, R5, RZ, 0x1 ;  /* 0x0000000502027211 */ /* 0x000fe200078f08ff */
[----:B------:R-:W-:Y:S01]  /*0ad0*/  IMAD.IADD R3, R10, 0x1, -R3 ;  /* 0x000000010a037824 */ /* 0x000fe200078e0a03 */
[----:B------:R-:W-:Y:S02]  /*0ae0*/  LEA.HI R6, R7, R22, RZ, 0x2 ;  /* 0x0000001607067211 */ /* 0x000fe400078f10ff */
[----:B------:R-:W-:Y:S02]  /*0af0*/  LOP3.LUT R4, R4, 0xfffffe00, RZ, 0xc0, !PT ;  /* 0xfffffe0004047812 */ /* 0x000fe400078ec0ff */
[--C-:B------:R-:W-:Y:S02]  /*0b00*/  SHF.R.S32.HI R8, RZ, 0x2, R6.reuse ;  /* 0x00000002ff087819 */ /* 0x100fe40000011406 */
[----:B------:R-:W-:Y:S01]  /*0b10*/  SHF.R.S32.HI R9, RZ, 0x1f, R6 ;  /* 0x0000001fff097819 */ /* 0x000fe20000011406 */
[----:B------:R-:W-:Y:S01]  /*0b20*/  IMAD R3, R3, 0x20, R4 ;  /* 0x0000002003037824 */ /* 0x000fe200078e0204 */
[----:B------:R-:W-:-:S02]  /*0b30*/  SHF.R.S32.HI R23, RZ, 0x7, R23 ;  /* 0x00000007ff177819 */ /* 0x000fc40000011417 */
[----:B------:R-:W-:Y:S02]  /*0b40*/  LOP3.LUT R2, R2, 0x1ffffffe, RZ, 0xc0, !PT ;  /* 0x1ffffffe02027812 */ /* 0x000fe400078ec0ff */
[----:B------:R-:W-:Y:S01]  /*0b50*/  LOP3.LUT R18, R0, 0xfffffffc, RZ, 0xc0, !PT ;  /* 0xfffffffc00127812 */ /* 0x000fe200078ec0ff */
[----:B------:R-:W-:Y:S01]  /*0b60*/  IMAD.HI R4, R23, 0x55555556, RZ ;  /* 0x5555555617047827 */ /* 0x000fe200078e02ff */
[----:B------:R-:W-:Y:S02]  /*0b70*/  LEA.HI R9, R9, R8, RZ, 0x3 ;  /* 0x0000000809097211 */ /* 0x000fe400078f18ff */
[----:B------:R-:W-:Y:S01]  /*0b80*/  LEA.HI R7, R7, R22, RZ, 0x5 ;  /* 0x0000001607077211 */ /* 0x000fe200078f28ff */
[----:B------:R-:W-:Y:S01]  /*0b90*/  IMAD.IADD R2, R5, 0x1, -R2 ;  /* 0x0000000105027824 */ /* 0x000fe200078e0a02 */
[----:B------:R-:W-:Y:S01]  /*0ba0*/  LOP3.LUT R9, R9, 0xfffffff8, RZ, 0xc0, !PT ;  /* 0xfffffff809097812 */ /* 0x000fe200078ec0ff */
[----:B------:R-:W-:Y:S01]  /*0bb0*/  IMAD.IADD R18, R10, 0x1, -R18 ;  /* 0x000000010a127824 */ /* 0x000fe200078e0a12 */
[----:B------:R-:W-:Y:S01]  /*0bc0*/  LEA.HI R4, R4, R4, RZ, 0x1 ;  /* 0x0000000404047211 */ /* 0x000fe200078f08ff */
[----:B------:R-:W-:Y:S01]  /*0bd0*/  IMAD R155, R2, 0x8, R3 ;  /* 0x00000008029b7824 */ /* 0x000fe200078e0203 */
[----:B------:R-:W-:Y:S01]  /*0be0*/  SHF.R.S32.HI R7, RZ, 0x5, R7 ;  /* 0x00000005ff077819 */ /* 0x000fe20000011407 */
[----:B------:R-:W-:Y:S01]  /*0bf0*/  IMAD.IADD R8, R8, 0x1, -R9 ;  /* 0x0000000108087824 */ /* 0x000fe200078e0a09 */
[C---:B------:R-:W-:Y:S01]  /*0c00*/  LEA.HI R3, R18.reuse, R18, RZ, 0x1 ;  /* 0x0000001212037211 */ /* 0x040fe200078f08ff */
[----:B------:R-:W-:Y:S01]  /*0c10*/  IMAD.SHL.U32 R2, R18, 0x8, RZ ;  /* 0x0000000812027824 */ /* 0x000fe200078e00ff */
[----:B------:R-:W-:Y:S01]  /*0c20*/  LOP3.LUT R5, R6, 0x7ffffffc, RZ, 0xc0, !PT ;  /* 0x7ffffffc06057812 */ /* 0x000fe200078ec0ff */
[----:B------:R-:W-:Y:S01]  /*0c30*/  IMAD R4, R4, -0x3, R23 ;  /* 0xfffffffd04047824 */ /* 0x000fe200078e0217 */
[----:B------:R-:W-:Y:S01]  /*0c40*/  LOP3.LUT R3, R3, 0x1ffffffe, RZ, 0xc0, !PT ;  /* 0x1ffffffe03037812 */ /* 0x000fe200078ec0ff */
[----:B------:R-:W-:Y:S01]  /*0c50*/  IMAD R7, R7, 0x10, R8 ;  /* 0x0000001007077824 */ /* 0x000fe200078e0208 */
[----:B------:R-:W-:Y:S01]  /*0c60*/  SHF.R.S32.HI R19, RZ, 0x2, R0 ;  /* 0x00000002ff137819 */ /* 0x000fe20000011400 */
[----:B------:R-:W-:-:S02]  /*0c70*/  VIADD R16, R2, 0x20 ;  /* 0x0000002002107836 */ /* 0x000fc40000000000 */
[----:B------:R-:W-:Y:S02]  /*0c80*/  VIADD R17, R2, 0x40 ;  /* 0x0000004002117836 */ /* 0x000fe40000000000 */
[----:B------:R-:W-:Y:S01]  /*0c90*/  IMAD.MOV.U32 R6, RZ, RZ, -0x2 ;  /* 0xfffffffeff067424 */ /* 0x000fe200078e00ff */
[----:B------:R-:W-:Y:S01]  /*0ca0*/  SHF.R.S32.HI R157, RZ, 0x1f, R16 ;  /* 0x0000001fff9d7819 */ /* 0x000fe20000011410 */
[----:B------:R-:W-:Y:S01]  /*0cb0*/  IMAD.IADD R5, R22, 0x1, -R5 ;  /* 0x0000000116057824 */ /* 0x000fe200078e0a05 */
[----:B------:R-:W-:Y:S01]  /*0cc0*/  SHF.R.S32.HI R156, RZ, 0x1f, R17 ;  /* 0x0000001fff9c7819 */ /* 0x000fe20000011411 */
[----:B------:R-:W-:Y:S02]  /*0cd0*/  IMAD R152, R4, 0x40, R7 ;  /* 0x0000004004987824 */ /* 0x000fe400078e0207 */
[----:B------:R-:W-:Y:S02]  /*0ce0*/  IMAD.IADD R3, R18, 0x1, -R3 ;  /* 0x0000000112037824 */ /* 0x000fe400078e0a03 */
[----:B------:R-:W-:-:S02]  /*0cf0*/  IMAD R153, R5, R6, 0x80 ;  /* 0x0000008005997424 */ /* 0x000fc400078e0206 */
[----:B------:R-:W-:-:S07]  /*0d00*/  IMAD R154, R3, 0x8, R152 ;  /* 0x00000008039a7824 */ /* 0x000fce00078e0298 */
.L_x_10695:
[----:B01--45:R-:W0:Y:S01]  /*0d10*/  LDC.64 R4, c[0x0][0xc88] ;  /* 0x00032200ff047b82 */ /* 0x033e220000000a00 */
[----:B------:R-:W-:Y:S01]  /*0d20*/  ULDC.64 UR6, c[0x0][0x990] ;  /* 0x0002640000067ab9 */ /* 0x000fe20000000a00 */
[----:B------:R-:W-:Y:S01]  /*0d30*/  ULDC.64 UR8, c[0x0][0x998] ;  /* 0x0002660000087ab9 */ /* 0x000fe20000000a00 */
[----:B0-----:R-:W-:-:S06]  /*0d40*/  IMAD.WIDE R4, R47, 0x4, R4 ;  /* 0x000000042f047825 */ /* 0x001fcc00078e0204 */
[----:B--2---:R-:W2:Y:S01]  /*0d50*/  LDG.E R4, desc[UR50][R4.64] ;  /* 0x0000003204047981 */ /* 0x004ea2000c1e1900 */
        /* <DEDUP_REMOVED lines=43> */
[----:B---3--:R-:W-:Y:S01]  /*1010*/  IMAD.U32 R8, RZ, RZ, UR6 ;  /* 0x00000006ff087e24 */ /* 0x008fe2000f8e00ff */
        /* <DEDUP_REMOVED lines=19> */
[----:B0-----:R-:W-:Y:S01]  /*1150*/  IMAD.MOV.U32 R8, RZ, RZ, RZ ;  /* 0x000000ffff087224 */ /* 0x001fe200078e00ff */
[----:B------:R-:W-:Y:S01]  /*1160*/  UMOV UR47, URZ ;  /* 0x0000003f002f7c82 */ /* 0x000fe20008000000 */
[----:B------:R-:W-:Y:S01]  /*1170*/  ULDC UR6, c[0x0][0x2f0] ;  /* 0x0000bc0000067ab9 */ /* 0x000fe20000000800 */
[----:B------:R-:W-:Y:S01]  /*1180*/  UISETP.NE.AND.EX UP0, UPT, UR7, URZ, UPT, UP0 ;  /* 0x0000003f0700728c */ /* 0x000fe2000bf05300 */
[----:B------:R-:W-:Y:S01]  /*1190*/  IMAD.MOV.U32 R135, RZ, RZ, RZ ;  /* 0x000000ffff877224 */ /* 0x000fe200078e00ff */
        /* <DEDUP_REMOVED lines=20> */
[----:B--2---:R-:W-:Y:S01]  /*12e0*/  FMUL.FTZ R0, R3, R0 ;  /* 0x0000000003007220 */ /* 0x004fe20000410000 */
[----:B------:R-:W-:-:S03]  /*12f0*/  IMAD.MOV.U32 R3, RZ, RZ, RZ ;  /* 0x000000ffff037224 */ /* 0x000fc600078e00ff */
[----:B------:R-:W-:Y:S01]  /*1300*/  FMUL.FTZ R0, R0, UR7 ;  /* 0x0000000700007c20 */ /* 0x000fe20008410000 */
[----:B---3--:R-:W-:-:S04]  /*1310*/  @P0 R2UR UR47, R4 ;  /* 0x00000000042f02ca */ /* 0x008fc800000e0000 */
[----:B------:R-:W-:Y:S02]  /*1320*/  R2UR UR44, R0 ;  /* 0x00000000002c72ca */ /* 0x000fe400000e0000 */
[----:B----4-:R-:W-:Y:S02]  /*1330*/  @P1 R2UR UR4, R6 ;  /* 0x00000000060412ca */ /* 0x010fe400000e0000 */
[----:B------:R-:W-:Y:S02]  /*1340*/  CS2R R6, SRZ ;  /* 0x0000000000067805 */ /* 0x000fe4000001ff00 */
        /* <DEDUP_REMOVED lines=15> */
.L_x_10658:
[----:B------:R-:W-:Y:S01]  /*1440*/  UIADD3 UR47, -UR47, UR4, URZ ;  /* 0x000000042f2f7290 */ /* 0x000fe2000fffe13f */
[----:B------:R-:W-:Y:S01]  /*1450*/  CS2R R52, SRZ ;  /* 0x0000000000347805 */ /* 0x000fe2000001ff00 */
[----:B------:R-:W-:Y:S01]  /*1460*/  UMOV UR46, UR40 ;  /* 0x00000028002e7c82 */ /* 0x000fe20008000000 */
[----:B------:R-:W-:Y:S01]  /*1470*/  CS2R R54, SRZ ;  /* 0x0000000000367805 */ /* 0x000fe2000001ff00 */
[----:B------:R-:W-:Y:S01]  /*1480*/  UISETP.GE.AND UP0, UPT, UR47, 0x1, UPT ;  /* 0x000000012f00788c */ /* 0x000fe2000bf06270 */
[----:B------:R-:W-:Y:S01]  /*1490*/  CS2R R56, SRZ ;  /* 0x0000000000387805 */ /* 0x000fe2000001ff00 */
[----:B------:R-:W-:Y:S01]  /*14a0*/  UIADD3 UR4, UR47, 0x7f, URZ ;  /* 0x0000007f2f047890 */ /* 0x000fe2000fffe03f */
[----:B------:R-:W-:Y:S02]  /*14b0*/  CS2R R58, SRZ ;  /* 0x00000000003a7805 */ /* 0x000fe4000001ff00 */
[----:B------:R-:W-:Y:S02]  /*14c0*/  CS2R R60, SRZ ;  /* 0x00000000003c7805 */ /* 0x000fe4000001ff00 */
[----:B------:R-:W-:-:S02]  /*14d0*/  CS2R R62, SRZ ;  /* 0x00000000003e7805 */ /* 0x000fc4000001ff00 */
[----:B------:R-:W-:Y:S01]  /*14e0*/  PLOP3.LUT P1, PT, PT, PT, UP0, 0x80, 0x0 ;  /* 0x000000000000781c */ /* 0x000fe20003f2f008 */
[----:B------:R-:W-:Y:S01]  /*14f0*/  USHF.R.S32.HI UR5, URZ, 0x1f, UR4 ;  /* 0x0000001f3f057899 */ /* 0x000fe20008011404 */
[----:B------:R-:W-:-:S03]  /*1500*/  IMAD.MOV.U32 R64, RZ, RZ, RZ ;  /* 0x000000ffff407224 */ /* 0x000fc600078e00ff */
[----:B------:R-:W-:-:S08]  /*1510*/  ULEA.HI UR49, UR5, UR4, URZ, 0x7 ;  /* 0x0000000405317291 */ /* 0x000fd0000f8f383f */
[----:B------:R-:W-:Y:S05]  /*1520*/  @!P1 BRA `(.L_x_10659) ;  /* 0x0000004800589947 */ /* 0x000fea0003800000 */
[----:B------:R-:W0:Y:S01]  /*1530*/  SHFL.IDX PT, R0, R23, RZ, 0x1f ;  /* 0x00001fff17007589 */ /* 0x000e2200000e0000 */
[----:B------:R-:W1:Y:S01]  /*1540*/  S2UR UR48, SR_CgaCtaId ;  /* 0x00000000003079c3 */ /* 0x000e620000008800 */
[----:B------:R-:W-:Y:S01]  /*1550*/  UMOV UR52, 0x400 ;  /* 0x0000040000347882 */ /* 0x000fe20000000000 */
[----:B------:R-:W-:Y:S01]  /*1560*/  USHF.R.S32.HI UR49, URZ, 0x7, UR49 ;  /* 0x000000073f317899 */ /* 0x000fe20008011431 */
[----:B0-----:R-:W-:Y:S01]  /*1570*/  R2UR UR6, R0 ;  /* 0x00000000000672ca */ /* 0x001fe200000e0000 */
[----:B-1----:R-:W-:-:S12]  /*1580*/  ULEA UR52, UR48, UR52, 0x18 ;  /* 0x0000003430347291 */ /* 0x002fd8000f8ec03f */
[----:B------:R-:W-:Y:S02]  /*1590*/  UIMAD.WIDE UR4, UR6, 0x55555556, URZ ;  /* 0x55555556060478a5 */ /* 0x000fe4000f8e023f */
[----:B------:R-:W-:Y:S02]  /*15a0*/  UIADD3 UR4, UR52, 0xf000, URZ ;  /* 0x0000f00034047890 */ /* 0x000fe4000fffe03f */
[----:B------:R-:W-:Y:S02]  /*15b0*/  ULEA.HI UR5, UR5, UR5, URZ, 0x1 ;  /* 0x0000000505057291 */ /* 0x000fe4000f8f083f */
[----:B------:R-:W-:Y:S02]  /*15c0*/  ULOP3.LUT UP0, URZ, UR4, 0x3ff, URZ, 0xc0, !UPT ;  /* 0x000003ff043f7892 */ /* 0x000fe4000f80c03f */
[----:B------:R-:W-:-:S04]  /*15d0*/  UIMAD UR5, UR5, -0x3, UR6 ;  /* 0xfffffffd050578a4 */ /* 0x000fc8000f8e0206 */
[----:B------:R-:W-:Y:S01]  /*15e0*/  PLOP3.LUT P0, PT, PT, PT, UP0, 0x80, 0x0 ;  /* 0x000000000000781c */ /* 0x000fe20003f0f008 */
[----:B------:R-:W-:-:S04]  /*15f0*/  ULEA UR5, UR5, UR4, 0xb ;  /* 0x0000000405057291 */ /* 0x000fc8000f8e583f */
[----:B------:R-:W-:-:S04]  /*1600*/  USHF.R.U32.HI UR5, URZ, 0x4, UR5 ;  /* 0x000000043f057899 */ /* 0x000fc80008011605 */
[----:B------:R-:W-:-:S04]  /*1610*/  ULOP3.LUT UR53, UR5, 0x3fff, URZ, 0xc0, !UPT ;  /* 0x00003fff05357892 */ /* 0x000fc8000f8ec03f */
[----:B------:R-:W-:Y:S08]  /*1620*/  @!P0 BRA `(.L_x_10660) ;  /* 0x0000000000408947 */ /* 0x000ff00003800000 */
        /* <DEDUP_REMOVED lines=16> */
.L_x_10660:
        /* <DEDUP_REMOVED lines=9> */
.L_x_10797:
[----:B------:R-:W-:Y:S05]  /*17c0*/  @!P0 BRA `(.L_x_10662) ;  /* 0x0000000000048947 */ /* 0x000fea0003800000 */
[----:B------:R-:W-:Y:S01]  /*17d0*/  BPT.TRAP 0x1 ;  /* 0x000000040000795c */ /* 0x000fe20000300000 */
.L_x_10662:
[----:B0-----:R-:W-:Y:S02]  /*17e0*/  IMAD.U32 R3, RZ, RZ, UR38 ;  /* 0x00000026ff037e24 */ /* 0x001fe4000f8e00ff */
[----:B------:R-:W-:-:S03]  /*17f0*/  IMAD.U32 R0, RZ, RZ, UR37 ;  /* 0x00000025ff007e24 */ /* 0x000fc6000f8e00ff */
[----:B------:R-:W-:Y:S02]  /*1800*/  LEA R3, R3, UR52, 0x3 ;  /* 0x0000003403037c11 */ /* 0x000fe4000f8e18ff */
[----:B------:R-:W-:-:S04]  /*1810*/  SHF.L.U32 R0, R0, 0x1f, RZ ;  /* 0x0000001f00007819 */ /* 0x000fc800000006ff */
[----:B------:R0:W1:Y:S01]  /*1820*/  SYNCS.PHASECHK.TRANS64.TRYWAIT P1, [R3+URZ+0x19c30], R0 ;  /* 0x019c3000030075a7 */ /* 0x000062000802017f */
[----:B------:R-:W-:Y:S05]  /*1830*/  @!P0 BRA `(.L_x_10663) ;  /* 0x0000000000048947 */ /* 0x000fea0003800000 */
[----:B------:R-:W-:Y:S01]  /*1840*/  BPT.TRAP 0x1 ;  /* 0x000000040000795c */ /* 0x000fe20000300000 */
.L_x_10663:
[----:B------:R-:W-:Y:S01]  /*1850*/  IMAD.MOV.U32 R135, RZ, RZ, RZ ;  /* 0x000000ffff877224 */ /* 0x000fe200078e00ff */
[----:B-1----:R-:W-:Y:S06]  /*1860*/  @P1 BRA `(.L_x_10664) ;  /* 0x0000000000081947 */ /* 0x002fec0003800000 */
[----:B------:R-:W1:Y:S02]  /*1870*/  SYNCS.PHASECHK.TRANS64.TRYWAIT P1, [R3+URZ+0x19c30], R0 ;  /* 0x019c3000030075a7 */ /* 0x000e64000802017f */
[----:B-1----:R-:W-:Y:S05]  /*1880*/  @!P1 BRA `(.L_x_10665) ;  /* 0x000000c000589947 */ /* 0x002fea0003800000 */
.L_x_10664:
        /* <DEDUP_REMOVED lines=28> */
.L_x_10666:
        /* <DEDUP_REMOVED lines=288> */
[----:B------:R-:W0:Y:S01]  /*2c50*/  MUFU.EX2 R29, R29 ;  /* 0x0000001d001d7308 */ /* 0x000e220000000800 */
[----:B------:R-:W1:Y:S07]  /*2c60*/  SHFL.BFLY PT, R60, R57, 0x1, 0x1f ;  /* 0x0c201f00393c7f89 */ /* 0x000e6e00000e0000 */
[----:B------:R-:W-:Y:S08]  /*2c70*/  MUFU.EX2 R32, R32 ;  /* 0x0000002000207308 */ /* 0x000ff00000000800 */
[----:B------:R-:W-:Y:S01]  /*2c80*/  MUFU.EX2 R33, R33 ;  /* 0x0000002100217308 */ /* 0x000fe20000000800 */
[----:B0-----:R-:W-:-:S04]  /*2c90*/  F2FP.SATFINITE.E4M3.F32.PACK_AB_MERGE_C R142, R29, R28, RZ ;  /* 0x0000001c1d8e723e */ /* 0x001fc800048070ff */
[----:B------:R-:W-:-:S03]  /*2ca0*/  F2FP.SATFINITE.E4M3.F32.PACK_AB_MERGE_C R142, R25, R24, R142 ;  /* 0x00000018198e723e */ /* 0x000fc6000480708e */
[----:B------:R-:W-:Y:S01]  /*2cb0*/  MUFU.EX2 R36, R36 ;  /* 0x0000002400247308 */ /* 0x000fe20000000800 */
[----:B-1----:R-:W-:Y:S01]  /*2cc0*/  FMNMX.FTZ R5, R57, R60, !PT ;  /* 0x0000003c39057209 */ /* 0x002fe20007810000 */
[--C-:B------:R-:W-:Y:S01]  /*2cd0*/  FFMA.FTZ R57, R81, UR44, -R12.reuse ;  /* 0x0000002c51397c23 */ /* 0x100fe2000801080c */
[----:B------:R-:W-:-:S02]  /*2ce0*/  FFMA.FTZ R60, R84, UR44, -R12 ;  /* 0x0000002c543c7c23 */ /* 0x000fc4000801080c */
[C---:B------:R-:W-:Y:S01]  /*2cf0*/  FSETP.NEU.FTZ.AND P1, PT, R5.reuse, -INF , PT ;  /* 0xff8000000500780b */ /* 0x040fe20003f3d000 */
[----:B------:R-:W-:-:S02]  /*2d00*/  FFMA.FTZ R64, R5, R64, -8 ;  /* 0xc100000005407423 */ /* 0x000fc40000010040 */
[----:B------:R-:W-:Y:S03]  /*2d10*/  MUFU.EX2 R41, R41 ;  /* 0x0000002900297308 */ /* 0x000fe60000000800 */
[----:B------:R-:W-:-:S02]  /*2d20*/  FSEL R64, R64, RZ, P1 ;  /* 0x000000ff40407208 */ /* 0x000fc40000800000 */
        /* <DEDUP_REMOVED lines=13> */
[----:B------:R-:W-:Y:S01]  /*2e00*/  FADD.FTZ R51, R4, R7 ;  /* 0x0000000704337221 */ /* 0x000fe20000010000 */
[----:B------:R-:W-:-:S01]  /*2e10*/  FFMA.FTZ R39, R39, UR44, -R64 ;  /* 0x0000002c27277c23 */ /* 0x000fc20008010840 */
[--C-:B------:R-:W-:Y:S01]  /*2e20*/  FFMA.FTZ R68, R46, UR44, -R64.reuse ;  /* 0x0000002c2e447c23 */ /* 0x100fe20008010840 */
[----:B------:R-:W-:-:S01]  /*2e30*/  FFMA.FTZ R46, R58, UR44, -R64 ;  /* 0x0000002c3a2e7c23 */ /* 0x000fc20008010840 */
[----:B------:R-:W0:Y:S01]  /*2e40*/  MUFU.EX2 R27, R27 ;  /* 0x0000001b001b7308 */ /* 0x000e220000000800 */
[----:B------:R-:W-:-:S01]  /*2e50*/  FADD.FTZ R58, R6, R51 ;  /* 0x00000033063a7221 */ /* 0x000fc20000010000 */
[--C-:B------:R-:W-:Y:S01]  /*2e60*/  FFMA.FTZ R34, R42, UR44, -R64.reuse ;  /* 0x0000002c2a227c23 */ /* 0x100fe20008010840 */
[----:B------:R-:W-:-:S01]  /*2e70*/  FFMA.FTZ R42, R50, UR44, -R64 ;  /* 0x0000002c322a7c23 */ /* 0x000fc20008010840 */
[----:B------:R-:W-:Y:S01]  /*2e80*/  FFMA.FTZ R50, R66, UR44, -R64 ;  /* 0x0000002c42327c23 */ /* 0x000fe20008010840 */
[----:B------:R-:W-:-:S01]  /*2e90*/  FADD.FTZ R51, R9, R58 ;  /* 0x0000003a09337221 */ /* 0x000fc20000010000 */
        /* <DEDUP_REMOVED lines=11> */
[----:B------:R-:W-:-:S01]  /*2f50*/  FADD.FTZ R58, R10, R51 ;  /* 0x000000330a3a7221 */ /* 0x000fc20000010000 */
[--C-:B------:R-:W-:Y:S01]  /*2f60*/  FFMA.FTZ R51, R74, UR44, -R64.reuse ;  /* 0x0000002c4a337c23 */ /* 0x100fe20008010840 */
[----:B------:R-:W-:-:S01]  /*2f70*/  FFMA.FTZ R75, R75, UR44, -R64 ;  /* 0x0000002c4b4b7c23 */ /* 0x000fc20008010840 */
[--C-:B------:R-:W-:Y:S01]  /*2f80*/  FFMA.FTZ R78, R78, UR44, -R64.reuse ;  /* 0x0000002c4e4e7c23 */ /* 0x100fe20008010840 */
[----:B------:R-:W-:-:S01]  /*2f90*/  FFMA.FTZ R79, R79, UR44, -R64 ;  /* 0x0000002c4f4f7c23 */ /* 0x000fc20008010840 */
[--C-:B------:R-:W-:Y:S01]  /*2fa0*/  FFMA.FTZ R82, R82, UR44, -R64.reuse ;  /* 0x0000002c52527c23 */ /* 0x100fe20008010840 */
[----:B------:R-:W-:-:S01]  /*2fb0*/  FFMA.FTZ R83, R83, UR44, -R64 ;  /* 0x0000002c53537c23 */ /* 0x000fc20008010840 */
[----:B------:R-:W3:Y:S01]  /*2fc0*/  MUFU.EX2 R26, R26 ;  /* 0x0000001a001a7308 */ /* 0x000ee20000000800 */
[----:B------:R-:W-:-:S07]  /*2fd0*/  FFMA.FTZ R86, R86, UR44, -R64 ;  /* 0x0000002c56567c23 */ /* 0x000fce0008010840 */
[----:B------:R4:W-:Y:S08]  /*2fe0*/  MUFU.EX2 R69, R47 ;  /* 0x0000002f00457308 */ /* 0x0009f00000000800 */
[----:B------:R-:W5:Y:S01]  /*2ff0*/  MUFU.EX2 R31, R31 ;  /* 0x0000001f001f7308 */ /* 0x000f620000000800 */
[----:B----4-:R-:W-:-:S01]  /*3000*/  FFMA.FTZ R47, R59, UR44, -R64 ;  /* 0x0000002c3b2f7c23 */ /* 0x010fc20008010840 */
[----:B0-----:R-:W-:Y:S01]  /*3010*/  FADD.FTZ R59, R12, R27 ;  /* 0x0000001b0c3b7221 */ /* 0x001fe20000010000 */
[----:B------:R-:W-:-:S03]  /*3020*/  FFMA.FTZ R64, R87, UR44, -R64 ;  /* 0x0000002c57407c23 */ /* 0x000fc60008010840 */
[----:B-1----:R-:W-:Y:S01]  /*3030*/  FADD.FTZ R72, R30, R59 ;  /* 0x0000003b1e487221 */ /* 0x002fe20000010000 */
[C---:B--2---:R-:W-:Y:S01]  /*3040*/  F2FP.SATFINITE.E4M3.F32.PACK_AB_MERGE_C R30, R65.reuse, R30, RZ ;  /* 0x0000001e411e723e */ /* 0x044fe200048070ff */
[----:B------:R-:W0:Y:S02]  /*3050*/  MUFU.EX2 R38, R38 ;  /* 0x0000002600267308 */ /* 0x000e240000000800 */
[----:B------:R-:W-:-:S01]  /*3060*/  FADD.FTZ R59, R65, R72 ;  /* 0x00000048413b7221 */ /* 0x000fc20000010000 */
[----:B------:R-:W-:-:S03]  /*3070*/  F2FP.SATFINITE.E4M3.F32.PACK_AB_MERGE_C R137, R27, R12, R30 ;  /* 0x0000000c1b89723e */ /* 0x000fc6000480701e */
[----:B---3--:R-:W-:Y:S02]  /*3080*/  FADD.FTZ R66, R26, R59 ;  /* 0x0000003b1a427221 */ /* 0x008fe40000010000 */
[----:B------:R-:W1:Y:S02]  /*3090*/  MUFU.EX2 R39, R39 ;  /* 0x0000002700277308 */ /* 0x000e640000000800 */
[----:B-----5:R-:W-:-:S06]  /*30a0*/  FADD.FTZ R59, R31, R66 ;  /* 0x000000421f3b7221 */ /* 0x020fcc0000010000 */
        /* <DEDUP_REMOVED lines=14> */
[----:B------:R-:W2:Y:S02]  /*3190*/  MUFU.EX2 R42, R42 ;  /* 0x0000002a002a7308 */ /* 0x000ea40000000800 */
[----:B------:R-:W-:-:S04]  /*31a0*/  FADD.FTZ R9, R25, R58 ;  /* 0x0000003a19097221 */ /* 0x000fc80000010000 */
[----:B------:R-:W-:Y:S02]  /*31b0*/  FADD.FTZ R10, R28, R9 ;  /* 0x000000091c0a7221 */ /* 0x000fe40000010000 */
[----:B------:R-:W3:Y:S02]  /*31c0*/  MUFU.EX2 R43, R43 ;  /* 0x0000002b002b7308 */ /* 0x000ee40000000800 */
[----:B------:R-:W-:-:S04]  /*31d0*/  FADD.FTZ R29, R29, R10 ;  /* 0x0000000a1d1d7221 */ /* 0x000fc80000010000 */
[----:B------:R-:W-:Y:S02]  /*31e0*/  FADD.FTZ R10, R32, R29 ;  /* 0x0000001d200a7221 */ /* 0x000fe40000010000 */
[----:B------:R0:W-:Y:S08]  /*31f0*/  MUFU.EX2 R3, R67 ;  /* 0x0000004300037308 */ /* 0x0001f00000000800 */
[----:B------:R-:W4:Y:S01]  /*3200*/  MUFU.EX2 R54, R54 ;  /* 0x0000003600367308 */ /* 0x000f220000000800 */
[----:B0-----:R-:W-:-:S04]  /*3210*/  FADD.FTZ R67, R35, R66 ;  /* 0x0000004223437221 */ /* 0x001fc80000010000 */
[----:B-1----:R-:W-:Y:S01]  /*3220*/  FADD.FTZ R66, R68, R67 ;  /* 0x0000004344427221 */ /* 0x002fe20000010000 */
[C---:B------:R-:W-:Y:S02]  /*3230*/  F2FP.SATFINITE.E4M3.F32.PACK_AB_MERGE_C R68, R69.reuse, R68, RZ ;  /* 0x000000444544723e */ /* 0x040fe400048070ff */
[----:B------:R-:W0:Y:S01]  /*3240*/  MUFU.EX2 R55, R55 ;  /* 0x0000003700377308 */ /* 0x000e220000000800 */
[----:B------:R-:W-:-:S01]  /*3250*/  FADD.FTZ R67, R69, R66 ;  /* 0x0000004245437221 */ /* 0x000fc20000010000 */
[----:B------:R-:W-:-:S03]  /*3260*/  F2FP.SATFINITE.E4M3.F32.PACK_AB_MERGE_C R141, R35, R34, R68 ;  /* 0x00000022238d723e */ /* 0x000fc60004807044 */
[----:B--2---:R-:W-:-:S03]  /*3270*/  FADD.FTZ R66, R42, R67 ;  /* 0x000000432a427221 */ /* 0x004fc60000010000 */
[----:B------:R-:W1:Y:S01]  /*3280*/  MUFU.EX2 R46, R46 ;  /* 0x0000002e002e7308 */ /* 0x000e620000000800 */
[----:B---3--:R-:W-:-:S04]  /*3290*/  FADD.FTZ R13, R43, R66 ;  /* 0x000000422b0d7221 */ /* 0x008fc80000010000 */
[----:B----4-:R-:W-:-:S03]  /*32a0*/  FADD.FTZ R20, R54, R13 ;  /* 0x0000000d36147221 */ /* 0x010fc60000010000 */
[----:B------:R-:W2:Y:S01]  /*32b0*/  MUFU.EX2 R47, R47 ;  /* 0x0000002f002f7308 */ /* 0x000ea20000000800 */
[----:B0-----:R-:W-:-:S01]  /*32c0*/  FADD.FTZ R9, R55, R20 ;  /* 0x0000001437097221 */ /* 0x001fc20000010000 */
[----:B------:R-:W-:-:S04]  /*32d0*/  F2FP.SATFINITE.E4M3.F32.PACK_AB_MERGE_C R54, R55, R54, RZ ;  /* 0x000000363736723e */ /* 0x000fc800048070ff */
[----:B------:R-:W-:Y:S02]  /*32e0*/  F2FP.SATFINITE.E4M3.F32.PACK_AB_MERGE_C R143, R43, R42, R54 ;  /* 0x0000002a2b8f723e */ /* 0x000fe40004807036 */
        /* <DEDUP_REMOVED lines=11> */
[----:B0-----:R-:W-:-:S07]  /*33a0*/  FADD.FTZ R4, R62, R13 ;  /* 0x0000000d3e047221 */ /* 0x001fce0000010000 */
[----:B------:R-:W0:Y:S01]  /*33b0*/  MUFU.EX2 R40, R40 ;  /* 0x0000002800287308 */ /* 0x000e220000000800 */
[C---:B-1----:R-:W-:Y:S01]  /*33c0*/  F2FP.SATFINITE.E4M3.F32.PACK_AB_MERGE_C R62, R63.reuse, R62, RZ ;  /* 0x0000003e3f3e723e */ /* 0x042fe200048070ff */
[----:B------:R-:W-:-:S03]  /*33d0*/  FADD.FTZ R63, R63, R4 ;  /* 0x000000043f3f7221 */ /* 0x000fc60000010000 */
[----:B------:R-:W-:-:S03]  /*33e0*/  F2FP.SATFINITE.E4M3.F32.PACK_AB_MERGE_C R145, R47, R46, R62 ;  /* 0x0000002e2f91723e */ /* 0x000fc6000480703e */
        /* <DEDUP_REMOVED lines=85> */
.L_x_10678:
[----:B------:R-:W-:-:S04]  /*3940*/  UISETP.NE.AND UP0, UPT, UR19, 0x1, UPT ;  /* 0x000000011300788c */ /* 0x000fc8000bf05270 */
[----:B------:R-:W-:-:S04]  /*3950*/  USEL UR37, URZ, 0x1, UP0 ;  /* 0x000000013f257887 */ /* 0x000fc80008000000 */
[----:B------:R-:W-:Y:S01]  /*3960*/  ULOP3.LUT UR37, UR18, UR37, URZ, 0x3c, !UPT ;  /* 0x0000002512257292 */ /* 0x000fe2000f8e3c3f */
[----:B------:R-:W-:Y:S11]  /*3970*/  @!P0 BRA `(.L_x_10668) ;  /* 0x0000000000048947 */ /* 0x000ff60003800000 */
[----:B------:R-:W-:Y:S01]  /*3980*/  BPT.TRAP 0x1 ;  /* 0x000000040000795c */ /* 0x000fe20000300000 */
.L_x_10668:
        /* <DEDUP_REMOVED lines=12> */
.L_x_10669:
[----:B-1----:R-:W-:Y:S05]  /*3a50*/  @P1 BRA `(.L_x_10670) ;  /* 0x0000000000081947 */ /* 0x002fea0003800000 */
[----:B------:R-:W1:Y:S02]  /*3a60*/  SYNCS.PHASECHK.TRANS64.TRYWAIT P1, [UR20+0x19c30], R0 ;  /* 0x019c3000ff0075a7 */ /* 0x000e640008020154 */
[----:B-1----:R-:W-:Y:S05]  /*3a70*/  @!P1 BRA `(.L_x_10671) ;  /* 0x0000009c00f09947 */ /* 0x002fea0003800000 */
.L_x_10670:
        /* <DEDUP_REMOVED lines=17> */
.L_x_10672:
[----:B------:R-:W-:Y:S01]  /*3b90*/  ULEA UR11, UR19, UR21, 0x3 ;  /* 0x00000015130b7291 */ /* 0x000fe2000f8e183f */
[----:B01----:R-:W-:-:S05]  /*3ba0*/  IMAD.U32 R0, RZ, RZ, UR18 ;  /* 0x00000012ff007e24 */ /* 0x003fca000f8e00ff */
[----:B------:R-:W-:-:S04]  /*3bb0*/  SHF.L.U32 R0, R0, 0x1f, RZ ;  /* 0x0000001f00007819 */ /* 0x000fc800000006ff */
[----:B------:R0:W1:Y:S01]  /*3bc0*/  SYNCS.PHASECHK.TRANS64.TRYWAIT P1, [UR11+0x19c50], R0 ;  /* 0x019c5000ff0075a7 */ /* 0x000062000802014b */
[----:B------:R-:W-:Y:S05]  /*3bd0*/  @!P0 BRA `(.L_x_10673) ;  /* 0x0000000000048947 */ /* 0x000fea0003800000 */
[----:B------:R-:W-:Y:S01]  /*3be0*/  BPT.TRAP 0x1 ;  /* 0x000000040000795c */ /* 0x000fe20000300000 */
.L_x_10673:
[----:B-1----:R-:W-:Y:S05]  /*3bf0*/  @P1 BRA `(.L_x_10674) ;  /* 0x0000000000081947 */ /* 0x002fea0003800000 */
[----:B------:R-:W1:Y:S02]  /*3c00*/  SYNCS.PHASECHK.TRANS64.TRYWAIT P1, [UR11+0x19c50], R0 ;  /* 0x019c5000ff0075a7 */ /* 0x000e64000802014b */
[----:B-1----:R-:W-:Y:S05]  /*3c10*/  @!P1 BRA `(.L_x_10675) ;  /* 0x0000009c00a09947 */ /* 0x002fea0003800000 */
.L_x_10674:
        /* <DEDUP_REMOVED lines=27> */
.L_x_10676:
        /* <DEDUP_REMOVED lines=279> */
.L_x_10677:
        /* <DEDUP_REMOVED lines=91> */
.L_x_10667:
[----:B------:R-:W-:Y:S06]  /*54f0*/  BAR.ARV 0x8, 0x200 ;  /* 0x0208000000007b1d */ /* 0x000fec0000002000 */
[----:B------:R-:W-:Y:S05]  /*5500*/  @!P0 BRA `(.L_x_10679) ;  /* 0x0000000000048947 */ /* 0x000fea0003800000 */
[----:B------:R-:W-:Y:S01]  /*5510*/  BPT.TRAP 0x1 ;  /* 0x000000040000795c */ /* 0x000fe20000300000 */
.L_x_10679:
        /* <DEDUP_REMOVED lines=9> */
.L_x_10680:
[----:B-1----:R-:W-:Y:S05]  /*55b0*/  @P1 BRA `(.L_x_10681) ;  /* 0x0000000000081947 */ /* 0x002fea0003800000 */
[----:B------:R-:W1:Y:S02]  /*55c0*/  SYNCS.PHASECHK.TRANS64.TRYWAIT P1, [UR14+0x19c50], R6 ;  /* 0x019c5006ff0075a7 */ /* 0x000e64000802014e */
[----:B-1----:R-:W-:Y:S05]  /*55d0*/  @!P1 BRA `(.L_x_10682) ;  /* 0x0000008400489947 */ /* 0x002fea0003800000 */
.L_x_10681:
        /* <DEDUP_REMOVED lines=9> */
[----:B------:R-:W-:-:S04]  /*5670*/  PLOP3.LUT P1, PT, PT, PT, UP0, 0x80, 0x0 ;  /* 0x000000000000781c */ /* 0x000fc80003f2f008 */
[----:B------:R-:W-:Y:S01]  /*5680*/  @UP0 ULDC.64 UR10, c[0x0][0x9c8] ;  /* 0x00027200000a0ab9 */ /* 0x000fe20000000a00 */
[----:B------:R-:W-:Y:S02]  /*5690*/  @UP0 USHF.R.S32.HI UR17, URZ, 0x1f, UR40 ;  /* 0x0000001f3f110899 */ /* 0x000fe40008011428 */
[----:B------:R-:W-:Y:S02]  /*56a0*/  @UP0 UIMAD UR6, UR43, UR10, URZ ;  /* 0x0000000a2b0602a4 */ /* 0x000fe4000f8e023f */
[----:B------:R-:W-:Y:S02]  /*56b0*/  @UP0 UIMAD.WIDE.U32 UR8, UR42, UR10, URZ ;  /* 0x0000000a2a0802a5 */ /* 0x000fe4000f8e003f */
[----:B------:R-:W-:Y:S02]  /*56c0*/  @UP0 UIMAD UR7, UR42, UR11, UR6 ;  /* 0x0000000b2a0702a4 */ /* 0x000fe4000f8e0206 */
[----:B------:R-:W-:Y:S02]  /*56d0*/  UIMAD UR6, UR38, 0x300, UR16 ;  /* 0x00000300260678a4 */ /* 0x000fe4000f8e0210 */
[----:B------:R-:W-:Y:S01]  /*56e0*/  @UP0 UIADD3 UR9, UR9, UR7, URZ ;  /* 0x0000000709090290 */ /* 0x000fe2000fffe03f */
[----:B------:R-:W-:-:S02]  /*56f0*/  @UP0 ULDC.64 UR12, c[0x0][0x9d0] ;  /* 0x00027400000c0ab9 */ /* 0x000fc40000000a00 */
[----:B------:R-:W-:Y:S01]  /*5700*/  UMOV UR7, 0x40000040 ;  /* 0x4000004000077882 */ /* 0x000fe20000000000 */
[----:B------:R-:W-:Y:S02]  /*5710*/  @UP0 UIMAD UR10, UR17, UR12, URZ ;  /* 0x0000000c110a02a4 */ /* 0x000fe4000f8e023f */
[----:B------:R-:W-:Y:S01]  /*5720*/  @UP0 UIMAD.WIDE.U32 UR8, UR40, UR12, UR8 ;  /* 0x0000000c280802a5 */ /* 0x000fe2000f8e0008 */
[----:B------:R-:W-:Y:S01]  /*5730*/  QGMMA.64x96x32.F32.E4M3.E4M3 R88, R136, gdesc[UR4], R88, gsb0 ;  /* 0x0160000488587df3 */ /* 0x000fe20008000858 */
        /* <DEDUP_REMOVED lines=8> */
[----:B------:R-:W-:-:S06]  /*57c0*/  UMOV UR11, 0x40000040 ;  /* 0x40000040000b7882 */ /* 0x000fcc0000000000 */
[----:B------:R-:W-:Y:S01]  /*57d0*/  UMOV UR10, UR4 ;  /* 0x00000004000a7c82 */ /* 0x000fe20008000000 */
[----:B------:R-:W-:Y:S02]  /*57e0*/  WARPGROUP.DEPBAR.LE gsb0, 0x0 ;  /* 0x00008000000079c5 */ /* 0x000fe40000010000 */
[----:B------:R-:W-:-:S06]  /*57f0*/  WARPGROUP.ARRIVE ;  /* 0x00000000000079c5 */ /* 0x000fcc0000000000 */
[----:B------:R-:W-:Y:S01]  /*5800*/  QGMMA.64x96x32.F32.E4M3.E4M3 R88, R140, gdesc[UR8], R88, gsb0 ;  /* 0x016000088c587df3 */ /* 0x000fe20008000858 */
[----:B------:R-:W-:Y:S01]  /*5810*/  UIADD3 UR4, UR6, 0x4, URZ ;  /* 0x0000000406047890 */ /* 0x000fe2000fffe03f */
[----:B------:R-:W-:-:S06]  /*5820*/  UMOV UR11, 0x40000040 ;  /* 0x40000040000b7882 */ /* 0x000fcc0000000000 */
[----:B------:R-:W-:Y:S01]  /*5830*/  UMOV UR10, UR4 ;  /* 0x00000004000a7c82 */ /* 0x000fe20008000000 */
[----:B------:R-:W1:Y:S01]  /*5840*/  SHFL.BFLY PT, R11, R4, 0x2, 0x1f ;  /* 0x0c401f00040b7f89 */ /* 0x000e6200000e0000 */
[----:B------:R-:W-:-:S03]  /*5850*/  UIADD3 UR6, UR6, 0x6, URZ ;  /* 0x0000000606067890 */ /* 0x000fc6000fffe03f */
[----:B------:R-:W3:Y:S01]  /*5860*/  SHFL.BFLY PT, R8, R3, 0x2, 0x1f ;  /* 0x0c401f0003087f89 */ /* 0x000ee200000e0000 */
[----:B------:R-:W-:Y:S01]  /*5870*/  UMOV UR7, 0x40000040 ;  /* 0x4000004000077882 */ /* 0x000fe20000000000 */
[----:B------:R-:W-:Y:S02]  /*5880*/  WARPGROUP.DEPBAR.LE gsb0, 0x0 ;  /* 0x00008000000079c5 */ /* 0x000fe40000010000 */
[----:B------:R-:W-:-:S06]  /*5890*/  WARPGROUP.ARRIVE ;  /* 0x00000000000079c5 */ /* 0x000fcc0000000000 */
[----:B------:R-:W-:Y:S01]  /*58a0*/  QGMMA.64x96x32.F32.E4M3.E4M3 R88, R144, gdesc[UR8], R88, gsb0 ;  /* 0x0160000890587df3 */ /* 0x000fe20008000858 */
        /* <DEDUP_REMOVED lines=13> */
[----:B------:R-:W-:Y:S02]  /*5980*/  WARPGROUP.DEPBAR.LE gsb0, 0x0 ;  /* 0x00008000000079c5 */ /* 0x000fe40000010000 */
[----:B------:R-:W-:-:S06]  /*5990*/  WARPGROUP.ARRIVE ;  /* 0x00000000000079c5 */ /* 0x000fcc0000000000 */
[----:B------:R-:W-:Y:S01]  /*59a0*/  QGMMA.64x96x32.F32.E4M3.E4M3 R88, R148, gdesc[UR4], R88, gsb0 ;  /* 0x0160000494587df3 */ /* 0x000fe20008000858 */
[----:B------:R-:W-:Y:S01]  /*59b0*/  FSETP.NE.FTZ.AND P1, PT, R13, RZ, PT ;  /* 0x000000ff0d00720b */ /* 0x000fe20003f35000 */
[----:B------:R-:W-:Y:S01]  /*59c0*/  IMAD.MOV.U32 R10, RZ, RZ, RZ ;  /* 0x000000ffff0a7224 */ /* 0x000fe200078e00ff */
        /* <DEDUP_REMOVED lines=18> */
.L_x_10683:
        /* <DEDUP_REMOVED lines=58> */
.L_x_10659:
        /* <DEDUP_REMOVED lines=40> */
[----:B------:R-:W-:Y:S02]  /*6110*/  SEL R28, R55, R52, P0 ;  /* 0x00000034371c7207 */ /* 0x000fe40000000000 */
[----:B------:R-:W-:Y:S02]  /*6120*/  F2FP.BF16.F32.PACK_AB R38, R37, R38 ;  /* 0x000000262526723e */ /* 0x000fe400000010ff */
[----:B------:R-:W-:-:S02]  /*6130*/  MOV R4, R0 ;  /* 0x0000000000047202 */ /* 0x000fc40000000f00 */
[----:B-1----:R-:W-:Y:S02]  /*6140*/  MOV R5, R39 ;  /* 0x0000002700057202 */ /* 0x002fe40000000f00 */
[----:B------:R-:W-:Y:S02]  /*6150*/  SEL R55, R52, R55, P0 ;  /* 0x0000003734377207 */ /* 0x000fe40000000000 */
[----:B------:R-:W-:Y:S01]  /*6160*/  SEL R52, R11, R6, P0 ;  /* 0x000000060b347207 */ /* 0x000fe20000000000 */
[----:B------:R-:W-:Y:S01]  /*6170*/  IMAD.WIDE R12, R155, 0x2, R4 ;  /* 0x000000029b0c7825 */ /* 0x000fe200078e0204 */
[----:B------:R-:W-:Y:S02]  /*6180*/  SEL R37, R6, R11, P0 ;  /* 0x0000000b06257207 */ /* 0x000fe40000000000 */
[----:B------:R-:W-:Y:S02]  /*6190*/  F2FP.BF16.F32.PACK_AB R35, R35, R36 ;  /* 0x000000242323723e */ /* 0x000fe400000010ff */
[----:B------:R-:W-:-:S02]  /*61a0*/  IADD3 R39, P5, R12, 0x20, RZ ;  /* 0x000000200c277810 */ /* 0x000fc40007fbe0ff */
[----:B------:R-:W-:Y:S02]  /*61b0*/  F2FP.BF16.F32.PACK_AB R32, R31, R32 ;  /* 0x000000201f20723e */ /* 0x000fe400000010ff */
[----:B------:R-:W-:Y:S02]  /*61c0*/  LOP3.LUT R6, R39, 0x180, RZ, 0xc0, !PT ;  /* 0x0000018027067812 */ /* 0x000fe400078ec0ff */
[----:B------:R-:W-:Y:S02]  /*61d0*/  F2FP.BF16.F32.PACK_AB R24, R21, R24 ;  /* 0x000000181518723e */ /* 0x000fe400000010ff */
[----:B------:R-:W-:Y:S02]  /*61e0*/  SEL R36, R35, R32, P0 ;  /* 0x0000002023247207 */ /* 0x000fe40000000000 */
[----:B------:R-:W-:Y:S02]  /*61f0*/  SHF.R.U64 R6, R6, 0x3, RZ ;  /* 0x0000000306067819 */ /* 0x000fe400000012ff */
[----:B------:R-:W-:-:S02]  /*6200*/  SEL R35, R32, R35, P0 ;  /* 0x0000002320237207 */ /* 0x000fc40000000000 */
[----:B------:R-:W-:Y:S02]  /*6210*/  IADD3 R45, P4, R12, 0x3000, RZ ;  /* 0x000030000c2d7810 */ /* 0x000fe40007f9e0ff */
[----:B------:R-:W-:Y:S02]  /*6220*/  SEL R32, R27, R24, P0 ;  /* 0x000000181b207207 */ /* 0x000fe40000000000 */
[----:B------:R-:W-:Y:S01]  /*6230*/  SEL R27, R24, R27, P0 ;  /* 0x0000001b181b7207 */ /* 0x000fe20000000000 */
[----:B------:R-:W-:Y:S01]  /*6240*/  IMAD.X R21, RZ, RZ, R13, P4 ;  /* 0x000000ffff157224 */ /* 0x000fe200020e060d */
[----:B------:R-:W-:Y:S02]  /*6250*/  F2FP.BF16.F32.PACK_AB R53, R53, R54 ;  /* 0x000000363535723e */ /* 0x000fe400000010ff */
[----:B------:R-:W-:Y:S02]  /*6260*/  F2FP.BF16.F32.PACK_AB R50, R49, R50 ;  /* 0x000000323132723e */ /* 0x000fe400000010ff */
[----:B------:R-:W-:-:S02]  /*6270*/  LOP3.LUT R24, R6, R39, RZ, 0x3c, !PT ;  /* 0x0000002706187212 */ /* 0x000fc400078e3cff */
[----:B------:R-:W-:Y:S02]  /*6280*/  LOP3.LUT R6, R45, 0x180, RZ, 0xc0, !PT ;  /* 0x000001802d067812 */ /* 0x000fe400078ec0ff */
[----:B------:R-:W-:Y:S02]  /*6290*/  F2FP.BF16.F32.PACK_AB R41, R41, R42 ;  /* 0x0000002a2929723e */ /* 0x000fe400000010ff */
[----:B------:R-:W-:Y:S02]  /*62a0*/  F2FP.BF16.F32.PACK_AB R25, R25, R26 ;  /* 0x0000001a1919723e */ /* 0x000fe400000010ff */
[----:B------:R-:W-:Y:S02]  /*62b0*/  F2FP.BF16.F32.PACK_AB R20, R15, R20 ;  /* 0x000000140f14723e */ /* 0x000fe400000010ff */
[----:B------:R-:W-:Y:S02]  /*62c0*/  SEL R46, R53, R50, P0 ;  /* 0x00000032352e7207 */ /* 0x000fe40000000000 */
[----:B------:R-:W-:-:S02]  /*62d0*/  IADD3 R49, P3, R12, 0x3020, RZ ;  /* 0x000030200c317810 */ /* 0x000fc40007f7e0ff */
[----:B------:R-:W-:Y:S02]  /*62e0*/  SEL R53, R50, R53, P0 ;  /* 0x0000003532357207 */ /* 0x000fe40000000000 */
[----:B------:R-:W-:Y:S01]  /*62f0*/  IADD3 R51, P2, R12, 0x6000, RZ ;  /* 0x000060000c337810 */ /* 0x000fe20007f5e0ff */
[--C-:B------:R-:W-:Y:S01]  /*6300*/  IMAD.X R15, RZ, RZ, R13.reuse, P3 ;  /* 0x000000ffff0f7224 */ /* 0x100fe200018e060d */
[----:B------:R-:W-:Y:S02]  /*6310*/  SHF.R.U64 R6, R6, 0x3, RZ ;  /* 0x0000000306067819 */ /* 0x000fe400000012ff */
[----:B------:R-:W-:Y:S01]  /*6320*/  SEL R50, R33, R30, P0 ;  /* 0x0000001e21327207 */ /* 0x000fe20000000000 */
[----:B------:R-:W-:Y:S01]  /*6330*/  IMAD.X R11, RZ, RZ, R13, P2 ;  /* 0x000000ffff0b7224 */ /* 0x000fe200010e060d */
[----:B------:R-:W-:Y:S02]  /*6340*/  SEL R48, R41, R38, P0 ;  /* 0x0000002629307207 */ /* 0x000fe40000000000 */
[----:B------:R-:W-:-:S02]  /*6350*/  SEL R33, R30, R33, P0 ;  /* 0x000000211e217207 */ /* 0x000fc40000000000 */
[----:B------:R-:W-:Y:S02]  /*6360*/  IADD3 R42, P1, R12, 0x6020, RZ ;  /* 0x000060200c2a7810 */ /* 0x000fe40007f3e0ff */
[----:B------:R-:W-:Y:S02]  /*6370*/  F2FP.BF16.F32.PACK_AB R63, R63, R64 ;  /* 0x000000403f3f723e */ /* 0x000fe400000010ff */
[----:B------:R-:W-:Y:S02]  /*6380*/  F2FP.BF16.F32.PACK_AB R60, R59, R60 ;  /* 0x0000003c3b3c723e */ /* 0x000fe400000010ff */
[----:B------:R-:W-:Y:S02]  /*6390*/  SEL R41, R38, R41, P0 ;  /* 0x0000002926297207 */ /* 0x000fe40000000000 */
[----:B------:R-:W-:Y:S02]  /*63a0*/  SEL R30, R25, R20, P0 ;  /* 0x00000014191e7207 */ /* 0x000fe40000000000 */
[----:B------:R-:W-:Y:S01]  /*63b0*/  SEL R31, R20, R25, P0 ;  /* 0x00000019141f7207 */ /* 0x000fe20000000000 */
[----:B------:R-:W-:Y:S01]  /*63c0*/  IMAD.X R25, RZ, RZ, R13, P5 ;  /* 0x000000ffff197224 */ /* 0x000fe200028e060d */
[----:B------:R-:W-:-:S02]  /*63d0*/  LOP3.LUT R10, R49, 0x180, RZ, 0xc0, !PT ;  /* 0x00000180310a7812 */ /* 0x000fc400078ec0ff */
[----:B------:R-:W-:Y:S02]  /*63e0*/  F2FP.BF16.F32.PACK_AB R61, R61, R62 ;  /* 0x0000003e3d3d723e */ /* 0x000fe400000010ff */
[----:B------:R-:W-:Y:S02]  /*63f0*/  F2FP.BF16.F32.PACK_AB R58, R57, R58 ;  /* 0x0000003a393a723e */ /* 0x000fe400000010ff */
[----:B------:R-:W-:Y:S02]  /*6400*/  LOP3.LUT R38, R51, 0x180, RZ, 0xc0, !PT ;  /* 0x0000018033267812 */ /* 0x000fe400078ec0ff */
[----:B------:R-:W-:Y:S02]  /*6410*/  LOP3.LUT R20, R6, R45, RZ, 0x3c, !PT ;  /* 0x0000002d06147212 */ /* 0x000fe400078e3cff */
[----:B------:R-:W-:Y:S02]  /*6420*/  LOP3.LUT R39, R42, 0x180, RZ, 0xc0, !PT ;  /* 0x000001802a277812 */ /* 0x000fe400078ec0ff */
[----:B------:R-:W-:-:S02]  /*6430*/  SEL R26, R63, R60, P0 ;  /* 0x0000003c3f1a7207 */ /* 0x000fc40000000000 */
[----:B------:R-:W-:Y:S02]  /*6440*/  SHF.R.U64 R10, R10, 0x3, RZ ;  /* 0x000000030a0a7819 */ /* 0x000fe400000012ff */
[----:B------:R-:W-:Y:S02]  /*6450*/  SEL R63, R60, R63, P0 ;  /* 0x0000003f3c3f7207 */ /* 0x000fe40000000000 */
[----:B------:R-:W-:Y:S02]  /*6460*/  SEL R44, R61, R58, P0 ;  /* 0x0000003a3d2c7207 */ /* 0x000fe40000000000 */
[----:B------:R-:W-:Y:S02]  /*6470*/  SHF.R.U64 R38, R38, 0x3, RZ ;  /* 0x0000000326267819 */ /* 0x000fe400000012ff */
[----:B------:R-:W-:Y:S02]  /*6480*/  MOV R54, R20 ;  /* 0x0000001400367202 */ /* 0x000fe40000000f00 */
[----:B------:R-:W-:-:S02]  /*6490*/  SEL R61, R58, R61, P0 ;  /* 0x0000003d3a3d7207 */ /* 0x000fc40000000000 */
[----:B------:R-:W-:Y:S02]  /*64a0*/  SHF.R.U64 R39, R39, 0x3, RZ ;  /* 0x0000000327277819 */ /* 0x000fe400000012ff */
[----:B------:R-:W-:Y:S02]  /*64b0*/  LOP3.LUT R14, R10, R49, RZ, 0x3c, !PT ;  /* 0x000000310a0e7212 */ /* 0x000fe400078e3cff */
[----:B------:R-:W-:Y:S02]  /*64c0*/  LOP3.LUT R10, R38, R51, RZ, 0x3c, !PT ;  /* 0x00000033260a7212 */ /* 0x000fe400078e3cff */
[----:B------:R-:W-:Y:S02]  /*64d0*/  LOP3.LUT R6, R39, R42, RZ, 0x3c, !PT ;  /* 0x0000002a27067212 */ /* 0x000fe400078e3cff */
[----:B------:R-:W-:Y:S02]  /*64e0*/  MOV R49, R10 ;  /* 0x0000000a00317202 */ /* 0x000fe40000000f00 */
[----:B------:R-:W-:-:S02]  /*64f0*/  LOP3.LUT R7, R12, 0x180, RZ, 0xc0, !PT ;  /* 0x000001800c077812 */ /* 0x000fc400078ec0ff */
[----:B------:R-:W-:Y:S02]  /*6500*/  MOV R51, R14 ;  /* 0x0000000e00337202 */ /* 0x000fe40000000f00 */
[----:B------:R-:W-:Y:S02]  /*6510*/  SHF.R.U64 R7, R7, 0x3, RZ ;  /* 0x0000000307077819 */ /* 0x000fe400000012ff */
[----:B------:R-:W-:Y:S02]  /*6520*/  MOV R56, R24 ;  /* 0x0000001800387202 */ /* 0x000fe40000000f00 */
[----:B------:R-:W-:Y:S01]  /*6530*/  LOP3.LUT R12, R7, R12, RZ, 0x3c, !PT ;  /* 0x0000000c070c7212 */ /* 0x000fe200078e3cff */
[----:B------:R-:W-:Y:S01]  /*6540*/  IMAD.X R7, RZ, RZ, R13, P1 ;  /* 0x000000ffff077224 */ /* 0x000fe200008e060d */
[----:B------:R-:W-:Y:S02]  /*6550*/  PLOP3.LUT P2, PT, PT, PT, UP0, 0x80, 0x0 ;  /* 0x000000000000781c */ /* 0x000fe40003f4f008 */
[----:B------:R-:W-:-:S02]  /*6560*/  MOV R57, R12 ;  /* 0x0000000c00397202 */ /* 0x000fc40000000f00 */
        /* <DEDUP_REMOVED lines=8> */
[----:B------:R-:W3:Y:S01]  /*65f0*/  SHFL.IDX PT, R29, R29, R20, 0x1c1f ;  /* 0x001c1f141d1d7589 */ /* 0x000ee200000e0000 */
[----:B0-----:R-:W-:-:S02]  /*6600*/  SEL R12, R26, R63, P0 ;  /* 0x0000003f1a0c7207 */ /* 0x001fc40000000000 */
[----:B------:R-:W-:Y:S01]  /*6610*/  SEL R14, R63, R26, P0 ;  /* 0x0000001a3f0e7207 */ /* 0x000fe20000000000 */
[----:B------:R-:W-:Y:S04]  /*6620*/  SHFL.IDX PT, R46, R46, R9, 0x1c1f ;  /* 0x001c1f092e2e7589 */ /* 0x000fe800000e0000 */
[----:B------:R-:W0:Y:S04]  /*6630*/  SHFL.IDX PT, R53, R53, R20, 0x1c1f ;  /* 0x001c1f1435357589 */ /* 0x000e2800000e0000 */
[----:B------:R-:W-:Y:S01]  /*6640*/  SHFL.IDX PT, R34, R34, R9, 0x1c1f ;  /* 0x001c1f0922227589 */ /* 0x000fe200000e0000 */
[----:B-1----:R-:W-:-:S02]  /*6650*/  SEL R24, R28, R55, P0 ;  /* 0x000000371c187207 */ /* 0x002fc40000000000 */
[----:B------:R-:W-:Y:S01]  /*6660*/  SEL R26, R55, R28, P0 ;  /* 0x0000001c371a7207 */ /* 0x000fe20000000000 */
[----:B------:R-:W1:Y:S01]  /*6670*/  SHFL.IDX PT, R43, R43, R20, 0x1c1f ;  /* 0x001c1f142b2b7589 */ /* 0x000e6200000e0000 */
[----:B--2---:R-:W-:Y:S02]  /*6680*/  SEL R13, R44, R61, P0 ;  /* 0x0000003d2c0d7207 */ /* 0x004fe40000000000 */
[----:B------:R-:W-:Y:S01]  /*6690*/  SEL R15, R61, R44, P0 ;  /* 0x0000002c3d0f7207 */ /* 0x000fe20000000000 */
[----:B------:R-:W-:Y:S01]  /*66a0*/  SHFL.IDX PT, R36, R36, R9, 0x1c1f ;  /* 0x001c1f0924247589 */ /* 0x000fe200000e0000 */
[----:B------:R-:W-:Y:S01]  /*66b0*/  MOV R44, R6 ;  /* 0x00000006002c7202 */ /* 0x000fe20000000f00 */
[----:B------:R-:W-:Y:S02]  /*66c0*/  IMAD.U32 R6, RZ, RZ, UR6 ;  /* 0x00000006ff067e24 */ /* 0x000fe4000f8e00ff */
[----:B------:R-:W-:Y:S01]  /*66d0*/  SHFL.IDX PT, R48, R48, R9, 0x1c1f ;  /* 0x001c1f0930307589 */ /* 0x000fe200000e0000 */
[----:B---3--:R-:W-:Y:S01]  /*66e0*/  SEL R40, R42, R29, P0 ;  /* 0x0000001d2a287207 */ /* 0x008fe20000000000 */
[----:B------:R-:W-:Y:S01]  /*66f0*/  IMAD.U32 R7, RZ, RZ, UR7 ;  /* 0x00000007ff077e24 */ /* 0x000fe2000f8e00ff */
[----:B------:R-:W-:Y:S01]  /*6700*/  SEL R42, R29, R42, P0 ;  /* 0x0000002a1d2a7207 */ /* 0x000fe20000000000 */
[----:B------:R-:W2:Y:S01]  /*6710*/  SHFL.IDX PT, R35, R35, R20, 0x1c1f ;  /* 0x001c1f1423237589 */ /* 0x000ea200000e0000 */
[----:B------:R-:W-:-:S03]  /*6720*/  ULDC.64 UR6, c[0x0][0xc08] ;  /* 0x0003020000067ab9 */ /* 0x000fc60000000a00 */
[----:B------:R-:W3:Y:S01]  /*6730*/  SHFL.IDX PT, R41, R41, R20, 0x1c1f ;  /* 0x001c1f1429297589 */ /* 0x000ee200000e0000 */
[----:B0-----:R-:W-:-:S03]  /*6740*/  SEL R25, R46, R53, P0 ;  /* 0x000000352e197207 */ /* 0x001fc60000000000 */
[----:B------:R2:W-:Y:S04]  /*6750*/  SHFL.IDX PT, R38, R32, R9, 0x1c1f ;  /* 0x001c1f0920267589 */ /* 0x0005e800000e0000 */
[----:B------:R-:W-:Y:S01]  /*6760*/  SHFL.IDX PT, R50, R50, R9, 0x1c1f ;  /* 0x001c1f0932327589 */ /* 0x000fe200000e0000 */
[----:B-1----:R-:W-:-:S03]  /*6770*/  SEL R28, R34, R43, P0 ;  /* 0x0000002b221c7207 */ /* 0x002fc60000000000 */
[----:B------:R0:W-:Y:S04]  /*6780*/  SHFL.IDX PT, R39, R30, R9, 0x1c1f ;  /* 0x001c1f091e277589 */ /* 0x0001e800000e0000 */
[----:B------:R1:W4:Y:S04]  /*6790*/  SHFL.IDX PT, R11, R27, R20, 0x1c1f ;  /* 0x001c1f141b0b7589 */ /* 0x00032800000e0000 */
[----:B------:R-:W4:Y:S01]  /*67a0*/  SHFL.IDX PT, R21, R33, R20, 0x1c1f ;  /* 0x001c1f1421157589 */ /* 0x000f2200000e0000 */
[----:B--2---:R-:W-:Y:S02]  /*67b0*/  SEL R32, R36, R35, P0 ;  /* 0x0000002324207207 */ /* 0x004fe40000000000 */
[----:B0-----:R-:W-:Y:S01]  /*67c0*/  SEL R30, R43, R34, P0 ;  /* 0x000000222b1e7207 */ /* 0x001fe20000000000 */
[----:B------:R0:W2:Y:S01]  /*67d0*/  SHFL.IDX PT, R10, R31, R20, 0x1c1f ;  /* 0x001c1f141f0a7589 */ /* 0x0000a200000e0000 */
[----:B------:R-:W-:-:S02]  /*67e0*/  SEL R34, R35, R36, P0 ;  /* 0x0000002423227207 */ /* 0x000fc40000000000 */
[----:B-1----:R-:W-:Y:S01]  /*67f0*/  SEL R27, R53, R46, P0 ;  /* 0x0000002e351b7207 */ /* 0x002fe20000000000 */
[----:B------:R-:W-:Y:S01]  /*6800*/  SHFL.IDX PT, R52, R52, R9, 0x1c1f ;  /* 0x001c1f0934347589 */ /* 0x000fe200000e0000 */
[----:B---3--:R-:W-:-:S03]  /*6810*/  SEL R29, R48, R41, P0 ;  /* 0x00000029301d7207 */ /* 0x008fc60000000000 */
[----:B------:R2:W1:Y:S01]  /*6820*/  SHFL.IDX PT, R45, R37, R20, 0x1c1f ;  /* 0x001c1f14252d7589 */ /* 0x00046200000e0000 */
[----:B------:R-:W-:Y:S01]  /*6830*/  BAR.SYNC.DEFER_BLOCKING 0x1, 0x180 ;  /* 0x0046000000007b1d */ /* 0x000fe20000010000 */
[----:B0-----:R-:W-:Y:S02]  /*6840*/  SEL R31, R41, R48, P0 ;  /* 0x00000030291f7207 */ /* 0x001fe40000000000 */
[----:B----4-:R-:W-:Y:S02]  /*6850*/  SEL R36, R38, R11, P0 ;  /* 0x0000000b26247207 */ /* 0x010fe40000000000 */
[----:B------:R-:W-:Y:S01]  /*6860*/  SEL R38, R11, R38, P0 ;  /* 0x000000260b267207 */ /* 0x000fe20000000000 */
[----:B------:R-:W-:Y:S01]  /*6870*/  UISETP.NE.U32.AND UP1, UPT, UR6, URZ, UPT ;  /* 0x0000003f0600728c */ /* 0x000fe2000bf25070 */
[----:B------:R-:W-:Y:S01]  /*6880*/  SEL R33, R50, R21, P0 ;  /* 0x0000001532217207 */ /* 0x000fe20000000000 */
[----:B------:R-:W-:Y:S01]  /*6890*/  UMOV UR4, URZ ;  /* 0x0000003f00047c82 */ /* 0x000fe20008000000 */
[----:B------:R-:W-:Y:S01]  /*68a0*/  SEL R35, R21, R50, P0 ;  /* 0x0000003215237207 */ /* 0x000fe20000000000 */
[----:B------:R-:W-:Y:S01]  /*68b0*/  ULDC UR8, c[0x0][0xa88] ;  /* 0x0002a20000087ab9 */ /* 0x000fe20000000800 */
[----:B--2---:R-:W-:Y:S01]  /*68c0*/  SEL R37, R39, R10, P0 ;  /* 0x0000000a27257207 */ /* 0x004fe20000000000 */
[----:B------:R-:W0:Y:S01]  /*68d0*/  LDC R46, c[0x0][0xbe8] ;  /* 0x0002fa00ff2e7b82 */ /* 0x000e220000000800 */
[----:B------:R-:W-:-:S02]  /*68e0*/  SEL R39, R10, R39, P0 ;  /* 0x000000270a277207 */ /* 0x000fc40000000000 */
[----:B-1----:R-:W-:Y:S02]  /*68f0*/  SEL R41, R52, R45, P0 ;  /* 0x0000002d34297207 */ /* 0x002fe40000000000 */
[----:B------:R-:W-:Y:S01]  /*6900*/  SEL R43, R45, R52, P0 ;  /* 0x000000342d2b7207 */ /* 0x000fe20000000000 */
[----:B------:R1:W-:Y:S04]  /*6910*/  STSM.16.M88.4 [R57], R12 ;  /* 0x0000000c39007844 */ /* 0x0003e80000000200 */
[----:B------:R2:W-:Y:S04]  /*6920*/  STSM.16.M88.4 [R56], R24 ;  /* 0x0000001838007844 */ /* 0x0005e80000000200 */
[----:B------:R2:W-:Y:S04]  /*6930*/  STSM.16.M88.4 [R54], R28 ;  /* 0x0000001c36007844 */ /* 0x0005e80000000200 */
[----:B------:R2:W-:Y:S04]  /*6940*/  STSM.16.M88.4 [R51], R32 ;  /* 0x0000002033007844 */ /* 0x0005e80000000200 */
[----:B------:R2:W-:Y:S04]  /*6950*/  STSM.16.M88.4 [R49], R36 ;  /* 0x0000002431007844 */ /* 0x0005e80000000200 */
[----:B------:R2:W-:Y:S01]  /*6960*/  STSM.16.M88.4 [R44], R40 ;  /* 0x000000282c007844 */ /* 0x0005e20000000200 */
[----:B------:R-:W-:Y:S06]  /*6970*/  BAR.SYNC.DEFER_BLOCKING 0x1, 0x180 ;  /* 0x0046000000007b1d */ /* 0x000fec0000010000 */
[----:B------:R-:W3:Y:S01]  /*6980*/  @P2 LDG.E R9, desc[UR50][R6.64] ;  /* 0x0000003206092981 */ /* 0x000ee2000c1e1900 */
[----:B------:R-:W-:Y:S01]  /*6990*/  UISETP.NE.AND.EX UP1, UPT, UR7, URZ, UPT, UP1 ;  /* 0x0000003f0700728c */ /* 0x000fe2000bf25310 */
[----:B0-----:R-:W-:-:S05]  /*69a0*/  ISETP.NE.AND P1, PT, R46, 0x1, PT ;  /* 0x000000012e00780c */ /* 0x001fca0003f25270 */
[----:B------:R-:W-:-:S05]  /*69b0*/  PLOP3.LUT P0, PT, PT, PT, UP1, 0x80, 0x0 ;  /* 0x000000000000781c */ /* 0x000fca0003f0f018 */
[----:B------:R-:W-:-:S03]  /*69c0*/  @UP1 ULEA UR6, UP2, UR42, UR6, 0x2 ;  /* 0x000000062a061291 */ /* 0x000fc6000f84103f */
[----:B------:R-:W0:Y:S01]  /*69d0*/  @P1 LDC R10, c[0x0][0xbec] ;  /* 0x0002fb00ff0a1b82 */ /* 0x000e220000000800 */
[----:B------:R-:W-:Y:S02]  /*69e0*/  @UP1 ULEA.HI.X UR7, UR42, UR7, UR43, 0x2, UP2 ;  /* 0x000000072a071291 */ /* 0x000fe400090f142b */
[----:B-1----:R-:W-:-:S04]  /*69f0*/  IMAD.U32 R14, RZ, RZ, UR6 ;  /* 0x00000006ff0e7e24 */ /* 0x002fc8000f8e00ff */
[----:B------:R-:W-:Y:S01]  /*6a00*/  IMAD.U32 R15, RZ, RZ, UR7 ;  /* 0x00000007ff0f7e24 */ /* 0x000fe2000f8e00ff */
[----:B------:R-:W1:Y:S01]  /*6a10*/  @P1 LDC R12, c[0x0][0xbf0] ;  /* 0x0002fc00ff0c1b82 */ /* 0x000e620000000800 */
        /* <DEDUP_REMOVED lines=8> */
.L_x_10686:
[----:B--2---:R-:W-:Y:S01]  /*6aa0*/  IMAD.U32 R15, RZ, RZ, UR45 ;  /* 0x0000002dff0f7e24 */ /* 0x004fe2000f8e00ff */
[----:B------:R-:W-:Y:S01]  /*6ab0*/  USHF.R.S32.HI UR14, URZ, 0x1f, UR46 ;  /* 0x0000001f3f0e7899 */ /* 0x000fe2000801142e */
[----:B------:R-:W-:Y:S01]  /*6ac0*/  IMAD R11, R19, 0x20, R2 ;  /* 0x00000020130b7824 */ /* 0x000fe200078e0202 */
[----:B------:R-:W-:Y:S01]  /*6ad0*/  ULDC.64 UR12, c[0x0][0xb90] ;  /* 0x0002e400000c7ab9 */ /* 0x000fe20000000a00 */
[----:B------:R-:W-:Y:S01]  /*6ae0*/  IMAD R15, R15, 0xc0, R154 ;  /* 0x000000c00f0f7824 */ /* 0x000fe200078e029a */
[----:B------:R-:W-:Y:S01]  /*6af0*/  USHF.R.S32.HI UR9, URZ, 0x1f, UR4 ;  /* 0x0000001f3f097899 */ /* 0x000fe20008011404 */
[----:B------:R-:W-:Y:S01]  /*6b00*/  IMAD.WIDE R4, R11, 0x2, R4 ;  /* 0x000000020b047825 */ /* 0x000fe200078e0204 */
[----:B------:R-:W-:Y:S01]  /*6b10*/  UIMAD UR10, UR14, UR12, URZ ;  /* 0x0000000c0e0a72a4 */ /* 0x000fe2000f8e023f */
[----:B------:R-:W-:Y:S02]  /*6b20*/  UMOV UR8, UR4 ;  /* 0x0000000400087c82 */ /* 0x000fe40008000000 */
[----:B------:R-:W-:Y:S01]  /*6b30*/  @P1 IMAD.HI.U32 R7, R15, R10, RZ ;  /* 0x0000000a0f071227 */ /* 0x000fe200078e00ff */
[----:B------:R-:W-:Y:S01]  /*6b40*/  USEL UR43, UR43, URZ, !UP0 ;  /* 0x0000003f2b2b7287 */ /* 0x000fe2000c000000 */
[----:B------:R-:W-:Y:S01]  /*6b50*/  IADD3 R13, P2, R4, 0x1800, RZ ;  /* 0x00001800040d7810 */ /* 0x000fe20007f5e0ff */
[----:B------:R-:W-:Y:S01]  /*6b60*/  UIMAD.WIDE.U32 UR6, UR46, UR12, UR8 ;  /* 0x0000000c2e0672a5 */ /* 0x000fe2000f8e0008 */
[----:B------:R-:W-:Y:S01]  /*6b70*/  IMAD.MOV.U32 R6, RZ, RZ, R15 ;  /* 0x000000ffff067224 */ /* 0x000fe200078e000f */
[----:B------:R-:W-:Y:S01]  /*6b80*/  UIMAD UR10, UR46, UR13, UR10 ;  /* 0x0000000d2e0a72a4 */ /* 0x000fe2000f8e020a */
[----:B------:R-:W-:Y:S01]  /*6b90*/  @P1 SHF.R.U32.HI R6, RZ, R12, R7 ;  /* 0x0000000cff061219 */ /* 0x000fe20000011607 */
[----:B------:R-:W-:Y:S01]  /*6ba0*/  USEL UR42, UR42, URZ, !UP0 ;  /* 0x0000003f2a2a7287 */ /* 0x000fe2000c000000 */
[----:B------:R-:W-:Y:S01]  /*6bb0*/  LOP3.LUT R12, R13, 0x180, RZ, 0xc0, !PT ;  /* 0x000001800d0c7812 */ /* 0x000fe200078ec0ff */
[----:B------:R-:W-:Y:S01]  /*6bc0*/  ULDC.64 UR12, c[0x0][0xb98] ;  /* 0x0002e600000c7ab9 */ /* 0x000fe20000000a00 */
[----:B------:R-:W-:Y:S01]  /*6bd0*/  UIADD3 UR7, UR7, UR10, URZ ;  /* 0x0000000a07077290 */ /* 0x000fe2000fffe03f */
[--C-:B------:R-:W-:Y:S01]  /*6be0*/  IMAD.MOV R11, RZ, RZ, -R6.reuse ;  /* 0x000000ffff0b7224 */ /* 0x100fe200078e0a06 */
[----:B------:R-:W-:Y:S01]  /*6bf0*/  UIMAD UR8, UR43, UR12, URZ ;  /* 0x0000000c2b0872a4 */ /* 0x000fe2000f8e023f */
[----:B------:R-:W-:Y:S01]  /*6c00*/  SHF.R.S32.HI R7, RZ, 0x1f, R6 ;  /* 0x0000001fff077819 */ /* 0x000fe20000011406 */
[----:B------:R-:W-:Y:S01]  /*6c10*/  UIMAD.WIDE.U32 UR6, UR42, UR12, UR6 ;  /* 0x0000000c2a0672a5 */ /* 0x000fe2000f8e0006 */
[----:B------:R-:W-:Y:S01]  /*6c20*/  IMAD R11, R46, R11, R15 ;  /* 0x0000000b2e0b7224 */ /* 0x000fe200078e020f */
[----:B------:R-:W-:Y:S01]  /*6c30*/  UIMAD UR8, UR42, UR13, UR8 ;  /* 0x0000000d2a0872a4 */ /* 0x000fe2000f8e0208 */
[----:B------:R-:W-:Y:S01]  /*6c40*/  SHF.R.U64 R12, R12, 0x3, RZ ;  /* 0x000000030c0c7819 */ /* 0x000fe200000012ff */
[----:B-----5:R-:W-:Y:S01]  /*6c50*/  IMAD R43, R9, R46, RZ ;  /* 0x0000002e092b7224 */ /* 0x020fe200078e02ff */
[----:B------:R-:W-:Y:S01]  /*6c60*/  ULDC.64 UR10, c[0x0][0xaa0] ;  /* 0x0002a800000a7ab9 */ /* 0x000fe20000000a00 */
[----:B------:R-:W-:Y:S01]  /*6c70*/  IADD3 R6, P0, R6, UR6, RZ ;  /* 0x0000000606067c10 */ /* 0x000fe2000ff1e0ff */
[----:B------:R-:W0:Y:S01]  /*6c80*/  @P1 LDC R9, c[0x0][0xbec] ;  /* 0x0002fb00ff091b82 */ /* 0x000e220000000800 */
[----:B------:R-:W-:Y:S01]  /*6c90*/  IMAD.U32 R14, RZ, RZ, UR8 ;  /* 0x00000008ff0e7e24 */ /* 0x000fe2000f8e00ff */
[----:B------:R-:W-:-:S02]  /*6ca0*/  SHF.R.S32.HI R10, RZ, 0x1f, R11 ;  /* 0x0000001fff0a7819 */ /* 0x000fc4000001140b */
[----:B------:R-:W-:Y:S02]  /*6cb0*/  IADD3 R33, P6, R4, 0x3000, RZ ;  /* 0x0000300004217810 */ /* 0x000fe40007fde0ff */
[----:B------:R-:W-:Y:S01]  /*6cc0*/  IADD3.X R7, R7, UR7, R14, P0, !PT ;  /* 0x0000000707077c10 */ /* 0x000fe200087fe40e */
[----:B------:R-:W-:Y:S01]  /*6cd0*/  ULDC.64 UR6, c[0x0][0xb88] ;  /* 0x0002e20000067ab9 */ /* 0x000fe20000000a00 */
[----:B------:R-:W-:Y:S01]  /*6ce0*/  UIMAD UR8, UR9, UR10, URZ ;  /* 0x0000000a090872a4 */ /* 0x000fe2000f8e023f */
[----:B------:R-:W-:Y:S01]  /*6cf0*/  IMAD R14, R10, UR6, RZ ;  /* 0x000000060a0e7c24 */ /* 0x000fe2000f8e02ff */
[----:B------:R-:W-:Y:S01]  /*6d00*/  LOP3.LUT R10, R12, R13, RZ, 0x3c, !PT ;  /* 0x0000000d0c0a7212 */ /* 0x000fe200078e3cff */
[C---:B------:R-:W-:Y:S01]  /*6d10*/  IMAD.WIDE.U32 R6, R11.reuse, UR6, R6 ;  /* 0x000000060b067c25 */ /* 0x040fe2000f8e0006 */
[C---:B------:R-:W-:Y:S02]  /*6d20*/  IADD3 R25, P5, R4.reuse, 0x4800, RZ ;  /* 0x0000480004197810 */ /* 0x040fe40007fbe0ff */
[----:B------:R-:W-:Y:S01]  /*6d30*/  IADD3 R37, P4, R4, 0x6000, RZ ;  /* 0x0000600004257810 */ /* 0x000fe20007f9e0ff */
[----:B------:R-:W-:Y:S01]  /*6d40*/  IMAD R13, R11, UR7, R14 ;  /* 0x000000070b0d7c24 */ /* 0x000fe2000f8e020e */
[----:B------:R-:W-:Y:S01]  /*6d50*/  ULDC.64 UR6, c[0x0][0xb50] ;  /* 0x0002d40000067ab9 */ /* 0x000fe20000000a00 */
[----:B------:R-:W-:Y:S01]  /*6d60*/  IMAD.X R11, RZ, RZ, R5, P2 ;  /* 0x000000ffff0b7224 */ /* 0x000fe200010e0605 */
[----:B------:R-:W-:Y:S01]  /*6d70*/  LEA R12, P0, R6, UR6, 0x2 ;  /* 0x00000006060c7c11 */ /* 0x000fe2000f8010ff */
[----:B------:R-:W-:Y:S01]  /*6d80*/  IMAD.IADD R7, R7, 0x1, R13 ;  /* 0x0000000107077824 */ /* 0x000fe200078e020d */
[----:B------:R-:W-:Y:S01]  /*6d90*/  UIMAD UR8, UR4, UR11, UR8 ;  /* 0x0000000b040872a4 */ /* 0x000fe2000f8e0208 */
[----:B------:R-:W-:-:S02]  /*6da0*/  LOP3.LUT R13, R4, 0x180, RZ, 0xc0, !PT ;  /* 0x00000180040d7812 */ /* 0x000fc400078ec0ff */
[----:B------:R-:W-:Y:S01]  /*6db0*/  SHFL.IDX PT, R20, R12, RZ, 0x1c1f ;  /* 0x001c1fff0c147589 */ /* 0x000fe200000e0000 */
[----:B------:R-:W-:Y:S01]  /*6dc0*/  LEA.HI.X R14, R6, UR7, R7, 0x2, P0 ;  /* 0x00000007060e7c11 */ /* 0x000fe200080f1407 */
[----:B------:R-:W-:Y:S01]  /*6dd0*/  IMAD.U32 R7, RZ, RZ, UR45 ;  /* 0x0000002dff077e24 */ /* 0x000fe2000f8e00ff */
[----:B------:R-:W-:Y:S01]  /*6de0*/  LOP3.LUT P0, RZ, R22, 0x3, RZ, 0xc0, !PT ;  /* 0x0000000316ff7812 */ /* 0x000fe2000780c0ff */
[----:B------:R1:W-:Y:S01]  /*6df0*/  SHFL.IDX PT, R40, R12, 0x1, 0x1c1f ;  /* 0x003c1f000c287f89 */ /* 0x0003e200000e0000 */
[----:B------:R-:W-:Y:S01]  /*6e00*/  SHF.R.U64 R13, R13, 0x3, RZ ;  /* 0x000000030d0d7819 */ /* 0x000fe200000012ff */
[----:B------:R-:W-:Y:S01]  /*6e10*/  IMAD R26, R7, 0xc0, R152 ;  /* 0x000000c0071a7824 */ /* 0x000fe200078e0298 */
[----:B------:R-:W-:Y:S01]  /*6e20*/  UIMAD.WIDE.U32 UR6, UR4, UR10, URZ ;  /* 0x0000000a040672a5 */ /* 0x000fe2000f8e003f */
[----:B------:R-:W2:Y:S01]  /*6e30*/  SHFL.IDX PT, R21, R14, RZ, 0x1c1f ;  /* 0x001c1fff0e157589 */ /* 0x000ea200000e0000 */
[----:B------:R-:W-:Y:S01]  /*6e40*/  IADD3 R7, P3, R4, 0x7800, RZ ;  /* 0x0000780004077810 */ /* 0x000fe20007f7e0ff */
[C---:B------:R-:W-:Y:S01]  /*6e50*/  VIADD R6, R26.reuse, 0x8 ;  /* 0x000000081a067836 */ /* 0x040fe20000000000 */
[-C--:B------:R-:W-:Y:S01]  /*6e60*/  ISETP.GE.OR P2, PT, R26, R43.reuse, P0 ;  /* 0x0000002b1a00720c */ /* 0x080fe20000746670 */
[----:B------:R-:W3:Y:S01]  /*6e70*/  SHFL.IDX PT, R41, R14, 0x1, 0x1c1f ;  /* 0x003c1f000e297f89 */ /* 0x000ee200000e0000 */
[----:B------:R-:W-:Y:S01]  /*6e80*/  ULDC.64 UR10, c[0x0][0xae8] ;  /* 0x0002ba00000a7ab9 */ /* 0x000fe20000000a00 */
[----:B------:R-:W-:Y:S01]  /*6e90*/  UIADD3 UR7, UR7, UR8, URZ ;  /* 0x0000000807077290 */ /* 0x000fe2000fffe03f */
[----:B------:R-:W-:Y:S01]  /*6ea0*/  ISETP.GE.OR P0, PT, R6, R43, P0 ;  /* 0x0000002b0600720c */ /* 0x000fe20000706670 */
[----:B------:R-:W-:Y:S01]  /*6eb0*/  UIMAD UR4, UR14, UR10, URZ ;  /* 0x0000000a0e0472a4 */ /* 0x000fe2000f8e023f */
[----:B------:R-:W-:Y:S01]  /*6ec0*/  LOP3.LUT R32, R33, 0x180, RZ, 0xc0, !PT ;  /* 0x0000018021207812 */ /* 0x000fe200078ec0ff */
[----:B------:R-:W-:Y:S01]  /*6ed0*/  IMAD.X R29, RZ, RZ, R5, P3 ;  /* 0x000000ffff1d7224 */ /* 0x000fe200018e0605 */
[----:B------:R-:W-:-:S02]  /*6ee0*/  LOP3.LUT R24, R25, 0x180, RZ, 0xc0, !PT ;  /* 0x0000018019187812 */ /* 0x000fc400078ec0ff */
[----:B------:R-:W-:Y:S02]  /*6ef0*/  LOP3.LUT R36, R37, 0x180, RZ, 0xc0, !PT ;  /* 0x0000018025247812 */ /* 0x000fe400078ec0ff */
[----:B-1----:R-:W-:Y:S01]  /*6f00*/  LOP3.LUT R12, R13, R4, RZ, 0x3c, !PT ;  /* 0x000000040d0c7212 */ /* 0x002fe200078e3cff */
[----:B--2---:R1:W-:Y:S01]  /*6f10*/  @!P2 ST.E desc[UR50][R20.64], R3 ;  /* 0x000000031400a985 */ /* 0x0043e2000c101932 */
[----:B------:R-:W-:Y:S01]  /*6f20*/  UIMAD UR4, UR46, UR11, UR4 ;  /* 0x0000000b2e0472a4 */ /* 0x000fe2000f8e0204 */
[----:B------:R-:W-:Y:S01]  /*6f30*/  LOP3.LUT R6, R7, 0x180, RZ, 0xc0, !PT ;  /* 0x0000018007067812 */ /* 0x000fe200078ec0ff */
[----:B------:R-:W-:Y:S01]  /*6f40*/  UIMAD.WIDE.U32 UR6, UR46, UR10, UR6 ;  /* 0x0000000a2e0672a5 */ /* 0x000fe2000f8e0006 */
[----:B---3--:R0:W-:Y:S01]  /*6f50*/  @!P0 ST.E desc[UR50][R40.64], R8 ;  /* 0x0000000828008985 */ /* 0x0081e2000c101932 */
[----:B------:R-:W-:Y:S01]  /*6f60*/  ULDC.64 UR8, c[0x0][0xaf0] ;  /* 0x0002bc0000087ab9 */ /* 0x000fe20000000a00 */
[----:B------:R-:W-:Y:S01]  /*6f70*/  SHF.R.U64 R32, R32, 0x3, RZ ;  /* 0x0000000320207819 */ /* 0x000fe200000012ff */
[----:B------:R-:W-:Y:S01]  /*6f80*/  IMAD.MOV.U32 R13, RZ, RZ, R5 ;  /* 0x000000ffff0d7224 */ /* 0x000fe200078e0005 */
[----:B------:R-:W-:-:S02]  /*6f90*/  SHF.R.U64 R24, R24, 0x3, RZ ;  /* 0x0000000318187819 */ /* 0x000fc400000012ff */
[----:B------:R-:W-:Y:S01]  /*6fa0*/  SHF.R.U64 R36, R36, 0x3, RZ ;  /* 0x0000000324247819 */ /* 0x000fe200000012ff */
[----:B-1----:R-:W1:Y:S01]  /*6fb0*/  @P1 LDC R21, c[0x0][0xbf0] ;  /* 0x0002fc00ff151b82 */ /* 0x002e620000000800 */
[----:B------:R-:W-:Y:S02]  /*6fc0*/  IMAD R3, R18, 0x60, R19 ;  /* 0x0000006012037824 */ /* 0x000fe400078e0213 */
[----:B------:R-:W-:Y:S01]  /*6fd0*/  IMAD.U32 R20, RZ, RZ, UR45 ;  /* 0x0000002dff147e24 */ /* 0x000fe2000f8e00ff */
[----:B------:R-:W-:Y:S01]  /*6fe0*/  UIADD3 UR7, UR7, UR4, URZ ;  /* 0x0000000407077290 */ /* 0x000fe2000fffe03f */
[----:B------:R-:W-:Y:S01]  /*6ff0*/  SHF.R.U64 R4, R6, 0x3, RZ ;  /* 0x0000000306047819 */ /* 0x000fe200000012ff */
[----:B------:R-:W5:Y:S01]  /*7000*/  LD.E.128 R12, desc[UR50][R12.64] ;  /* 0x000000320c0c7980 */ /* 0x000f62000c101d00 */
[----:B------:R-:W-:Y:S01]  /*7010*/  IMAD R20, R20, 0xc0, R3 ;  /* 0x000000c014147824 */ /* 0x000fe200078e0203 */
[----:B------:R-:W-:Y:S01]  /*7020*/  UIMAD UR4, UR43, UR8, URZ ;  /* 0x000000082b0472a4 */ /* 0x000fe2000f8e023f */
[----:B------:R-:W-:Y:S01]  /*7030*/  LOP3.LUT R32, R32, R33, RZ, 0x3c, !PT ;  /* 0x0000002120207212 */ /* 0x000fe200078e3cff */
[----:B------:R-:W-:Y:S01]  /*7040*/  UIMAD.WIDE.U32 UR6, UR42, UR8, UR6 ;  /* 0x000000082a0672a5 */ /* 0x000fe2000f8e0006 */
[----:B0-----:R-:W-:Y:S01]  /*7050*/  @P1 IMAD.HI.U32 R8, R20, R9, RZ ;  /* 0x0000000914081227 */ /* 0x001fe200078e00ff */
[----:B------:R-:W-:Y:S01]  /*7060*/  UIMAD UR4, UR42, UR9, UR4 ;  /* 0x000000092a0472a4 */ /* 0x000fe2000f8e0204 */
[----:B------:R-:W-:-:S02]  /*7070*/  LOP3.LUT R24, R24, R25, RZ, 0x3c, !PT ;  /* 0x0000001918187212 */ /* 0x000fc400078e3cff */
[----:B------:R-:W-:Y:S01]  /*7080*/  IMAD.MOV.U32 R3, RZ, RZ, R20 ;  /* 0x000000ffff037224 */ /* 0x000fe200078e0014 */
[----:B------:R-:W-:Y:S01]  /*7090*/  LOP3.LUT R36, R36, R37, RZ, 0x3c, !PT ;  /* 0x0000002524247212 */ /* 0x000fe200078e3cff */
[--C-:B------:R-:W-:Y:S01]  /*70a0*/  IMAD.X R33, RZ, RZ, R5.reuse, P6 ;  /* 0x000000ffff217224 */ /* 0x100fe200030e0605 */
[----:B------:R-:W-:Y:S01]  /*70b0*/  LOP3.LUT R28, R4, R7, RZ, 0x3c, !PT ;  /* 0x00000007041c7212 */ /* 0x000fe200078e3cff */
[--C-:B------:R-:W-:Y:S01]  /*70c0*/  IMAD.X R25, RZ, RZ, R5.reuse, P5 ;  /* 0x000000ffff197224 */ /* 0x100fe200028e0605 */
[----:B------:R-:W-:Y:S01]  /*70d0*/  UIADD3 UR4, UR7, UR4, URZ ;  /* 0x0000000407047290 */ /* 0x000fe2000fffe03f */
[----:B------:R-:W-:Y:S01]  /*70e0*/  IMAD.X R37, RZ, RZ, R5, P4 ;  /* 0x000000ffff257224 */ /* 0x000fe200020e0605 */
[----:B------:R-:W-:Y:S01]  /*70f0*/  ULDC.64 UR8, c[0x0][0xae0] ;  /* 0x0002b80000087ab9 */ /* 0x000fe20000000a00 */
[----:B------:R0:W5:Y:S01]  /*7100*/  LD.E.128 R4, desc[UR50][R10.64] ;  /* 0x000000320a047980 */ /* 0x000162000c101d00 */
[----:B-1----:R-:W-:Y:S01]  /*7110*/  @P1 SHF.R.U32.HI R3, RZ, R21, R8 ;  /* 0x00000015ff031219 */ /* 0x002fe20000011608 */
[----:B------:R-:W-:-:S02]  /*7120*/  IMAD.U32 R9, RZ, RZ, UR7 ;  /* 0x00000007ff097e24 */ /* 0x000fc4000f8e00ff */
[----:B------:R-:W-:Y:S01]  /*7130*/  IMAD.U32 R8, RZ, RZ, UR6 ;  /* 0x00000006ff087e24 */ /* 0x000fe2000f8e00ff */
[----:B------:R-:W5:Y:S04]  /*7140*/  LD.E.128 R32, desc[UR50][R32.64] ;  /* 0x0000003220207980 */ /* 0x000f68000c101d00 */
[----:B------:R-:W5:Y:S01]  /*7150*/  LD.E.128 R24, desc[UR50][R24.64] ;  /* 0x0000003218187980 */ /* 0x000f62000c101d00 */
[--C-:B0-----:R-:W-:Y:S01]  /*7160*/  SHF.R.S32.HI R10, RZ, 0x1f, R3.reuse ;  /* 0x0000001fff0a7819 */ /* 0x101fe20000011403 */
[----:B------:R-:W-:Y:S01]  /*7170*/  IMAD.MOV R11, RZ, RZ, -R3 ;  /* 0x000000ffff0b7224 */ /* 0x000fe200078e0a03 */
[----:B------:R-:W-:Y:S01]  /*7180*/  ULDC.64 UR6, c[0x0][0xad8] ;  /* 0x0002b60000067ab9 */ /* 0x000fe20000000a00 */
[----:B------:R-:W-:Y:S01]  /*7190*/  IMAD.U32 R9, RZ, RZ, UR4 ;  /* 0x00000004ff097e24 */ /* 0x000fe2000f8e00ff */
[----:B------:R-:W5:Y:S01]  /*71a0*/  LD.E.128 R36, desc[UR50][R36.64] ;  /* 0x0000003224247980 */ /* 0x000f62000c101d00 */
[----:B------:R-:W-:-:S02]  /*71b0*/  IMAD R10, R10, UR8, RZ ;  /* 0x000000080a0a7c24 */ /* 0x000fc4000f8e02ff */
[----:B------:R-:W-:Y:S01]  /*71c0*/  IMAD R11, R46, R11, R20 ;  /* 0x0000000b2e0b7224 */ /* 0x000fe200078e0214 */
[----:B------:R-:W5:Y:S01]  /*71d0*/  LD.E.128 R28, desc[UR50][R28.64] ;  /* 0x000000321c1c7980 */ /* 0x000f62000c101d00 */
[C---:B------:R-:W-:Y:S02]  /*71e0*/  IMAD R21, R3.reuse, UR9, R10 ;  /* 0x0000000903157c24 */ /* 0x040fe4000f8e020a */
[----:B------:R-:W-:Y:S01]  /*71f0*/  IMAD.WIDE.U32 R8, R3, UR8, R8 ;  /* 0x0000000803087c25 */ /* 0x000fe2000f8e0008 */
[----:B------:R-:W-:Y:S01]  /*7200*/  @!PT LDS RZ, [RZ] ;  /* 0x00000000fffff984 */ /* 0x000fe20000000800 */
[----:B------:R-:W-:Y:S01]  /*7210*/  @!PT LDS RZ, [RZ] ;  /* 0x00000000fffff984 */ /* 0x000fe20000000800 */
[----:B------:R-:W-:Y:S01]  /*7220*/  @!PT LDS RZ, [RZ] ;  /* 0x00000000fffff984 */ /* 0x000fe20000000800 */
[----:B------:R-:W-:Y:S01]  /*7230*/  @!PT LDS RZ, [RZ] ;  /* 0x00000000fffff984 */ /* 0x000fe20000000800 */
[----:B------:R0:W-:Y:S06]  /*7240*/  MEMBAR.ALL.CTA ;  /* 0x0000000000007992 */ /* 0x0001ec0000008000 */
[----:B0-----:R-:W0:Y:S01]  /*7250*/  FENCE.VIEW.ASYNC.S ;  /* 0x00000000000073c6 */ /* 0x001e220000000000 */
[----:B------:R-:W-:Y:S01]  /*7260*/  SHF.R.S32.HI R3, RZ, 0x1f, R11 ;  /* 0x0000001fff037819 */ /* 0x000fe2000001140b */
        /* <DEDUP_REMOVED lines=8> */
[----:B------:R-:W-:Y:S01]  /*72f0*/  IMAD.IADD R3, R9, 0x1, R3 ;  /* 0x0000000109037824 */ /* 0x000fe200078e0203 */
[----:B------:R-:W-:Y:S01]  /*7300*/  LEA R42, P1, R8, UR6, 0x1 ;  /* 0x00000006082a7c11 */ /* 0x000fe2000f8208ff */
[----:B------:R-:W-:-:S03]  /*7310*/  VIADD R0, R0, 0x19c20 ;  /* 0x00019c2000007836 */ /* 0x000fc60000000000 */
[----:B------:R-:W-:Y:S02]  /*7320*/  LEA.HI.X R3, R8, UR7, R3, 0x1, P1 ;  /* 0x0000000708037c11 */ /* 0x000fe400088f0c03 */
[----:B------:R-:W-:Y:S01]  /*7330*/  PRMT R0, RZ, 0x654, R0 ;  /* 0x00000654ff007816 */ /* 0x000fe20000000000 */
[----:B0-----:R0:W1:Y:S01]  /*7340*/  SHFL.IDX PT, R10, R42, RZ, 0x1c1f ;  /* 0x001c1fff2a0a7589 */ /* 0x00106200000e0000 */
[----:B------:R-:W-:Y:S02]  /*7350*/  BSSY B1, `(.L_x_10687) ;  /* 0x0000010000017945 */ /* 0x000fe40003800000 */
[----:B------:R0:W-:Y:S01]  /*7360*/  SYNCS.ARRIVE.TRANS64.RED.A1T0 RZ, [R0+URZ], RZ ;  /* 0x000000ff00ff79a7 */ /* 0x0001e2000810043f */
[----:B------:R0:W2:Y:S01]  /*7370*/  SHFL.IDX PT, R11, R3, RZ, 0x1c1f ;  /* 0x001c1fff030b7589 */ /* 0x0000a200000e0000 */
[----:B------:R-:W-:Y:S05]  /*7380*/  @P0 BRA `(.L_x_10688) ;  /* 0x0000000000300947 */ /* 0x000fea0003800000 */
[----:B------:R-:W-:Y:S02]  /*7390*/  ULDC UR4, c[0x0][0xac8] ;  /* 0x0002b20000047ab9 */ /* 0x000fe40000000800 */
[----:B------:R-:W-:Y:S02]  /*73a0*/  ISETP.GE.AND P1, PT, R16, UR4, PT ;  /* 0x0000000410007c0c */ /* 0x000fe4000bf26270 */
[----:B------:R-:W-:Y:S02]  /*73b0*/  ISETP.GE.AND P2, PT, R17, UR4, PT ;  /* 0x0000000411007c0c */ /* 0x000fe4000bf46270 */
[----:B------:R-:W-:-:S09]  /*73c0*/  ISETP.GE.AND P0, PT, R2, UR4, PT ;  /* 0x0000000402007c0c */ /* 0x000fd2000bf06270 */
[-C--:B-1----:R-:W-:Y:S02]  /*73d0*/  @!P1 LEA R20, P3, R16, R10.reuse, 0x1 ;  /* 0x0000000a10149211 */ /* 0x082fe400078608ff */
[C---:B------:R-:W-:Y:S02]  /*73e0*/  @!P2 LEA R40, P4, R17.reuse, R10, 0x1 ;  /* 0x0000000a1128a211 */ /* 0x040fe400078808ff */
[----:B--2---:R-:W-:Y:S01]  /*73f0*/  @!P0 IMAD.WIDE R8, R2, 0x2, R10 ;  /* 0x0000000202088825 */ /* 0x004fe200078e020a */
[-C--:B------:R-:W-:Y:S02]  /*7400*/  @!P1 LEA.HI.X R21, R16, R11.reuse, R157, 0x1, P3 ;  /* 0x0000000b10159211 */ /* 0x080fe400018f0c9d */
[----:B------:R-:W-:Y:S02]  /*7410*/  @!P2 LEA.HI.X R41, R17, R11, R156, 0x1, P4 ;  /* 0x0000000b1129a211 */ /* 0x000fe400020f0c9c */
[----:B-----5:R3:W-:Y:S04]  /*7420*/  @!P0 ST.E.128 desc[UR50][R8.64], R12 ;  /* 0x0000000c08008985 */ /* 0x0207e8000c101d32 */
[----:B------:R3:W-:Y:S04]  /*7430*/  @!P1 ST.E.128 desc[UR50][R20.64], R32 ;  /* 0x0000002014009985 */ /* 0x0007e8000c101d32 */
[----:B------:R3:W-:Y:S02]  /*7440*/  @!P2 ST.E.128 desc[UR50][R40.64], R36 ;  /* 0x000000242800a985 */ /* 0x0007e4000c101d32 */
.L_x_10688:
[----:B------:R-:W-:Y:S05]  /*7450*/  BSYNC B1 ;  /* 0x0000000000017941 */ /* 0x000fea0003800000 */
.L_x_10687:
[----:B0-----:R-:W-:Y:S01]  /*7460*/  VIADD R0, R44, 0x60 ;  /* 0x000000602c007836 */ /* 0x001fe20000000000 */
[----:B--2---:R0:W2:Y:S04]  /*7470*/  SHFL.IDX PT, R11, R3, 0x1, 0x1c1f ;  /* 0x003c1f00030b7f89 */ /* 0x0040a800000e0000 */
[----:B------:R-:W-:Y:S01]  /*7480*/  ISETP.GE.AND P0, PT, R0, R43, PT ;  /* 0x0000002b0000720c */ /* 0x000fe20003f06270 */
[----:B-1----:R0:W1:-:S12]  /*7490*/  SHFL.IDX PT, R10, R42, 0x1, 0x1c1f ;  /* 0x003c1f002a0a7f89 */ /* 0x00205800000e0000 */
[----:B0-----:R-:W-:Y:S05]  /*74a0*/  @P0 BRA `(.L_x_10689) ;  /* 0x0000000800c80947 */ /* 0x001fea0003800000 */
[----:B------:R-:W-:Y:S02]  /*74b0*/  ULDC UR4, c[0x0][0xac8] ;  /* 0x0002b20000047ab9 */ /* 0x000fe40000000800 */
[----:B------:R-:W-:Y:S02]  /*74c0*/  ISETP.GE.AND P2, PT, R16, UR4, PT ;  /* 0x0000000410007c0c */ /* 0x000fe4000bf46270 */
[----:B------:R-:W-:-:S11]  /*74d0*/  ISETP.GE.AND P1, PT, R2, UR4, PT ;  /* 0x0000000402007c0c */ /* 0x000fd6000bf26270 */
[----:B-1-3-5:R-:W-:Y:S02]  /*74e0*/  @!P2 LEA R12, P0, R16, R10, 0x1 ;  /* 0x0000000a100ca211 */ /* 0x02afe400078008ff */
[----:B--2---:R-:W-:Y:S02]  /*74f0*/  @!P1 IMAD.WIDE R8, R2, 0x2, R10 ;  /* 0x0000000202089825 */ /* 0x004fe400078e020a */
        /* <DEDUP_REMOVED lines=9> */
.L_x_10685:
        /* <DEDUP_REMOVED lines=26> */
[----:B------:R-:W0:Y:S10]  /*7730*/  S2R R8, SR_TID.X ;  /* 0x0000000000087919 */ /* 0x000e340000002100 */
[----:B------:R-:W3:Y:S01]  /*7740*/  @P0 LDC R9, c[0x0][0xbec] ;  /* 0x0002fb00ff090b82 */ /* 0x000ee20000000800 */
[----:B0-----:R-:W-:-:S05]  /*7750*/  VIADD R8, R8, 0xffffff80 ;  /* 0xffffff8008087836 */ /* 0x001fca0000000000 */
[----:B------:R-:W-:Y:S02]  /*7760*/  ISETP.GE.AND P1, PT, R8, 0xc0, PT ;  /* 0x000000c00800780c */ /* 0x000fe40003f26270 */
[----:B--2---:R-:W-:-:S13]  /*7770*/  @P2 R2UR UR4, R3 ;  /* 0x00000000030422ca */ /* 0x004fda00000e0000 */
[----:B------:R-:W-:Y:S01]  /*7780*/  USHF.R.S32.HI UR9, URZ, 0x1f, UR4 ;  /* 0x0000001f3f097899 */ /* 0x000fe20008011404 */
[----:B-1-3--:R-:W-:Y:S11]  /*7790*/  @P3 BRA `(.L_x_10690) ;  /* 0x0000000000103947 */ /* 0x00aff60003800000 */
[----:B------:R-:W-:Y:S05]  /*77a0*/  @!P2 BRA `(.L_x_10690) ;  /* 0x00000000000ca947 */ /* 0x000fea0003800000 */
[----:B------:R-:W2:Y:S04]  /*77b0*/  LDG.E R3, desc[UR50][R4.64] ;  /* 0x0000003204037981 */ /* 0x000ea8000c1e1900 */
[----:B-----5:R-:W2:Y:S02]  /*77c0*/  LDG.E R0, desc[UR50][R4.64+0x4] ;  /* 0x0000043204007981 */ /* 0x020ea4000c1e1900 */
[----:B--2---:R-:W-:-:S07]  /*77d0*/  IMAD.IADD R0, R0, 0x1, -R3 ;  /* 0x0000000100007824 */ /* 0x004fce00078e0a03 */
.L_x_10690:
        /* <DEDUP_REMOVED lines=46> */
.L_x_10692:
[----:B------:R-:W-:Y:S05]  /*7ac0*/  BSYNC B1 ;  /* 0x0000000000017941 */ /* 0x000fea0003800000 */
.L_x_10691:
[----:B------:R-:W1:Y:S01]  /*7ad0*/  @P0 LDC R5, c[0x0][0xbf0] ;  /* 0x0002fc00ff050b82 */ /* 0x000e620000000800 */
[----:B------:R-:W-:Y:S01]  /*7ae0*/  ULDC.64 UR12, c[0x0][0xaa0] ;  /* 0x0002a800000c7ab9 */ /* 0x000fe20000000a00 */
[----:B0-----:R-:W-:Y:S01]  /*7af0*/  IMAD.U32 R6, RZ, RZ, UR45 ;  /* 0x0000002dff067e24 */ /* 0x001fe2000f8e00ff */
[----:B------:R-:W-:Y:S01]  /*7b00*/  UIMAD UR8, UR9, UR12, URZ ;  /* 0x0000000c090872a4 */ /* 0x000fe2000f8e023f */
[----:B------:R-:W-:Y:S01]  /*7b10*/  IMAD R3, R18, 0x60, R19 ;  /* 0x0000006012037824 */ /* 0x000fe200078e0213 */
        /* <DEDUP_REMOVED lines=22> */
[----:B------:R-:W-:Y:S02]  /*7c80*/  IMAD R7, R11, R7, R6 ;  /* 0x000000070b077224 */ /* 0x000fe400078e0206 */
[----:B------:R-:W-:Y:S02]  /*7c90*/  IMAD R8, R4, UR8, RZ ;  /* 0x0000000804087c24 */ /* 0x000fe4000f8e02ff */
[----:B------:R-:W-:Y:S01]  /*7ca0*/  IMAD.U32 R4, RZ, RZ, UR6 ;  /* 0x00000006ff047e24 */ /* 0x000fe2000f8e00ff */
[----:B------:R-:W-:Y:S01]  /*7cb0*/  SHF.R.S32.HI R6, RZ, 0x1f, R7 ;  /* 0x0000001fff067819 */ /* 0x000fe20000011407 */
[----:B------:R-:W-:Y:S01]  /*7cc0*/  IMAD.U32 R5, RZ, RZ, UR4 ;  /* 0x00000004ff057e24 */ /* 0x000fe2000f8e00ff */
[----:B------:R-:W-:Y:S01]  /*7cd0*/  ULDC.64 UR6, c[0x0][0xad8] ;  /* 0x0002b60000067ab9 */ /* 0x000fe20000000a00 */
[----:B------:R-:W-:-:S02]  /*7ce0*/  IMAD R9, R3, UR9, R8 ;  /* 0x0000000903097c24 */ /* 0x000fc4000f8e0208 */
[----:B------:R-:W-:-:S04]  /*7cf0*/  IMAD.WIDE.U32 R4, R3, UR8, R4 ;  /* 0x0000000803047c25 */ /* 0x000fc8000f8e0004 */
[----:B------:R-:W-:Y:S02]  /*7d00*/  IMAD.U32 R8, RZ, RZ, UR45 ;  /* 0x0000002dff087e24 */ /* 0x000fe4000f8e00ff */
[----:B------:R-:W-:Y:S02]  /*7d10*/  IMAD R6, R6, UR6, RZ ;  /* 0x0000000606067c24 */ /* 0x000fe4000f8e02ff */
[----:B------:R-:W-:Y:S02]  /*7d20*/  IMAD.IADD R5, R5, 0x1, R9 ;  /* 0x0000000105057824 */ /* 0x000fe400078e0209 */
[----:B-----5:R-:W-:Y:S02]  /*7d30*/  IMAD R11, R0, R11, RZ ;  /* 0x0000000b000b7224 */ /* 0x020fe400078e02ff */
[----:B------:R-:W-:Y:S02]  /*7d40*/  IMAD R0, R8, 0xc0, R19 ;  /* 0x000000c008007824 */ /* 0x000fe400078e0213 */
[----:B------:R-:W-:-:S02]  /*7d50*/  IMAD R3, R7, UR7, R6 ;  /* 0x0000000707037c24 */ /* 0x000fc4000f8e0206 */
[----:B------:R-:W-:Y:S01]  /*7d60*/  IMAD.WIDE.U32 R4, R7, UR6, R4 ;  /* 0x0000000607047c25 */ /* 0x000fe2000f8e0004 */
[----:B------:R-:W-:Y:S01]  /*7d70*/  ISETP.GE.AND P0, PT, R0, R11, PT ;  /* 0x0000000b0000720c */ /* 0x000fe20003f06270 */
[----:B------:R-:W-:Y:S02]  /*7d80*/  ULDC.64 UR6, c[0x0][0xa80] ;  /* 0x0002a00000067ab9 */ /* 0x000fe40000000a00 */
[----:B------:R-:W-:Y:S01]  /*7d90*/  IMAD.IADD R3, R5, 0x1, R3 ;  /* 0x0000000105037824 */ /* 0x000fe200078e0203 */
[----:B------:R-:W-:-:S04]  /*7da0*/  LEA R6, P1, R4, UR6, 0x1 ;  /* 0x0000000604067c11 */ /* 0x000fc8000f8208ff */
[----:B------:R-:W-:Y:S02]  /*7db0*/  LEA.HI.X R3, R4, UR7, R3, 0x1, P1 ;  /* 0x0000000704037c11 */ /* 0x000fe400088f0c03 */
[----:B------:R0:W1:Y:S04]  /*7dc0*/  SHFL.IDX PT, R4, R6, RZ, 0x1c1f ;  /* 0x001c1fff06047589 */ /* 0x00006800000e0000 */
        /* <DEDUP_REMOVED lines=11> */
[----:B------:R3:W-:Y:S04]  /*7e80*/  @!P2 ST.E.128 desc[UR50][R8.64], RZ ;  /* 0x000000ff0800a985 */ /* 0x0007e8000c101d32 */
[----:B------:R3:W-:Y:S04]  /*7e90*/  @!P3 ST.E.128 desc[UR50][R12.64], RZ ;  /* 0x000000ff0c00b985 */ /* 0x0007e8000c101d32 */
[----:B------:R3:W-:Y:S02]  /*7ea0*/  @!P4 ST.E.128 desc[UR50][R14.64], RZ ;  /* 0x000000ff0e00c985 */ /* 0x0007e4000c101d32 */
.L_x_10694:
[----:B------:R-:W-:Y:S05]  /*7eb0*/  BSYNC B1 ;  /* 0x0000000000017941 */ /* 0x000fea0003800000 */
.L_x_10693:
[----:B------:R-:W-:Y:S01]  /*7ec0*/  VIADD R0, R0, 0x60 ;  /* 0x0000006000007836 */ /* 0x000fe20000000000 */
[----:B--2---:R2:W4:Y:S04]  /*7ed0*/  SHFL.IDX PT, R5, R3, 0x1, 0x1c1f ;  /* 0x003c1f0003057f89 */ /* 0x00452800000e0000 */
[----:B------:R-:W-:Y:S01]  /*7ee0*/  ISETP.GE.AND P0, PT, R0, R11, PT ;  /* 0x0000000b0000720c */ /* 0x000fe20003f06270 */
[----:B-1----:R2:W1:-:S12]  /*7ef0*/  SHFL.IDX PT, R4, R6, 0x1, 0x1c1f ;  /* 0x003c1f0006047f89 */ /* 0x00245800000e0000 */
[----:B--2---:R-:W-:Y:S05]  /*7f00*/  @P0 BRA `(.L_x_10689) ;  /* 0x0000000000300947 */ /* 0x004fea0003800000 */
[----:B------:R-:W-:Y:S02]  /*7f10*/  ULDC UR4, c[0x0][0xac8] ;  /* 0x0002b20000047ab9 */ /* 0x000fe40000000800 */
[----:B------:R-:W-:Y:S02]  /*7f20*/  ISETP.GE.AND P3, PT, R16, UR4, PT ;  /* 0x0000000410007c0c */ /* 0x000fe4000bf66270 */
[----:B------:R-:W-:Y:S02]  /*7f30*/  ISETP.GE.AND P4, PT, R17, UR4, PT ;  /* 0x0000000411007c0c */ /* 0x000fe4000bf86270 */
[----:B------:R-:W-:-:S09]  /*7f40*/  ISETP.GE.AND P2, PT, R2, UR4, PT ;  /* 0x0000000402007c0c */ /* 0x000fd2000bf46270 */
[-C--:B-1-3--:R-:W-:Y:S02]  /*7f50*/  @!P3 LEA R8, P0, R16, R4.reuse, 0x1 ;  /* 0x000000041008b211 */ /* 0x08afe400078008ff */
[C---:B------:R-:W-:Y:S02]  /*7f60*/  @!P4 LEA R10, P1, R17.reuse, R4, 0x1 ;  /* 0x00000004110ac211 */ /* 0x040fe400078208ff */
[----:B0---4-:R-:W-:Y:S01]  /*7f70*/  @!P2 IMAD.WIDE R6, R2, 0x2, R4 ;  /* 0x000000020206a825 */ /* 0x011fe200078e0204 */
[-C--:B------:R-:W-:Y:S02]  /*7f80*/  @!P3 LEA.HI.X R9, R16, R5.reuse, R157, 0x1, P0 ;  /* 0x000000051009b211 */ /* 0x080fe400000f0c9d */
[----:B------:R-:W-:Y:S02]  /*7f90*/  @!P4 LEA.HI.X R11, R17, R5, R156, 0x1, P1 ;  /* 0x00000005110bc211 */ /* 0x000fe400008f0c9c */
[----:B------:R0:W-:Y:S04]  /*7fa0*/  @!P2 ST.E.128 desc[UR50][R6.64], RZ ;  /* 0x000000ff0600a985 */ /* 0x0001e8000c101d32 */
[----:B------:R0:W-:Y:S04]  /*7fb0*/  @!P3 ST.E.128 desc[UR50][R8.64], RZ ;  /* 0x000000ff0800b985 */ /* 0x0001e8000c101d32 */
[----:B------:R0:W-:Y:S02]  /*7fc0*/  @!P4 ST.E.128 desc[UR50][R10.64], RZ ;  /* 0x000000ff0a00c985 */ /* 0x0001e4000c101d32 */
.L_x_10689:
[----:B------:R-:W-:Y:S05]  /*7fd0*/  BSYNC B0 ;  /* 0x0000000000007941 */ /* 0x000fea0003800000 */
.L_x_10684:
[----:B------:R-:W-:Y:S02]  /*7fe0*/  ULDC UR4, c[0x0][0xc3c] ;  /* 0x00030f0000047ab9 */ /* 0x000fe40000000800 */
[----:B------:R-:W-:-:S13]  /*7ff0*/  ISETP.GE.AND P0, PT, R47, UR4, PT ;  /* 0x000000042f007c0c */ /* 0x000fda000bf06270 */
[----:B------:R-:W-:Y:S05]  /*8000*/  @!P0 BRA `(.L_x_10695) ;  /* 0xffffff8c00408947 */ /* 0x000fea000383ffff */
[----:B------:R-:W-:Y:S05]  /*8010*/  EXIT ;  /* 0x000000000000794d */ /* 0x000fea0003800000 */
.L_x_10656:
[----:B------:R-:W-:-:S08]  /*8020*/  NOP ;  /* 0x0000000000007918 */ /* 0x000fd00000000000 */
[----:B------:R-:W0:-:S00]  /*8030*/  USETMAXREG.DEALLOC.CTAPOOL 0x20 ;  /* 0x00000020000079c8 */ /* 0x000e0000080e0500 */
[----:B0-----:R-:W2:Y:S01]  /*8040*/  LDL.LU R4, [R1+0x4] ;  /* 0x0000040001047983 */ /* 0x001ea20000300800 */
[----:B------:R-:W-:-:S06]  /*8050*/  LOP3.LUT R3, R0, 0x3, RZ, 0xc0, !PT ;  /* 0x0000000300037812 */ /* 0x000fcc00078ec0ff */
[----:B------:R-:W0:Y:S02]  /*8060*/  SHFL.IDX PT, R3, R3, RZ, 0x1f ;  /* 0x00001fff03037589 */ /* 0x000e2400000e0000 */
[----:B0-----:R-:W-:-:S13]  /*8070*/  ISETP.NE.AND P0, PT, R3, RZ, PT ;  /* 0x000000ff0300720c */ /* 0x001fda0003f05270 */
[----:B------:R-:W-:-:S04]  /*8080*/  @P0 MOV R3, 0x400 ;  /* 0x0000040000030802 */ /* 0x000fc80000000f00 */
[----:B------:R-:W-:Y:S01]  /*8090*/  @P0 LEA R2, R2, R3, 0x18 ;  /* 0x0000000302020211 */ /* 0x000fe200078ec0ff */
[----:B------:R-:W-:Y:S06]  /*80a0*/  @P0 BAR.SYNC.DEFER_BLOCKING 0x5, 0x200 ;  /* 0x0148000000000b1d */ /* 0x000fec0000010000 */
[----:B------:R-:W0:Y:S02]  /*80b0*/  @P0 LDS.128 R24, [R2+0x19cd0] ;  /* 0x019cd00002180984 */ /* 0x000e240000000c00 */
[----:B0-----:R-:W-:Y:S02]  /*80c0*/  @P0 R2UR UR40, R27 ;  /* 0x000000001b2802ca */ /* 0x001fe400000e0000 */
[----:B--2---:R-:W-:-:S04]  /*80d0*/  LOP3.LUT R4, R4, 0xffffffdf, RZ, 0xc0, !PT ;  /* 0xffffffdf04047812 */ /* 0x004fc800078ec0ff */
[----:B------:R-:W-:-:S05]  /*80e0*/  @P0 LOP3.LUT R4, R4, 0x20, RZ, 0xfc, !PT ;  /* 0x0000002004040812 */ /* 0x000fca00078efcff */
[----:B------:R0:W-:Y:S01]  /*80f0*/  STL [R1+0x4], R4 ;  /* 0x0000040401007387 */ /* 0x0001e20000100800 */
[----:B------:R-:W-:Y:S06]  /*8100*/  @P0 BAR.ARV 0x4, 0x200 ;  /* 0x0108000000000b1d */ /* 0x000fec0000002000 */
[----:B------:R-:W-:Y:S05]  /*8110*/  @P0 BRA `(.L_x_10696) ;  /* 0x0000000800100947 */ /* 0x000fea0003800000 */
[----:B0-----:R-:W0:Y:S01]  /*8120*/  S2R R4, SR_TID.X ;  /* 0x0000000000047919 */ /* 0x001e220000002100 */
[----:B------:R-:W-:Y:S01]  /*8130*/  ULDC UR4, c[0x0][0xc3c] ;  /* 0x00030f0000047ab9 */ /* 0x000fe20000000800 */
[----:B------:R-:W1:Y:S01]  /*8140*/  LDC R11, c[0x0][0xc38] ;  /* 0x00030e00ff0b7b82 */ /* 0x000e620000000800 */
[----:B0-----:R-:W-:Y:S01]  /*8150*/  LOP3.LUT R5, R4, 0x1f, RZ, 0xc0, !PT ;  /* 0x0000001f04057812 */ /* 0x001fe200078ec0ff */
[----:B------:R-:W-:-:S03]  /*8160*/  IMAD.MOV.U32 R4, RZ, RZ, RZ ;  /* 0x000000ffff047224 */ /* 0x000fc600078e00ff */
        /* <DEDUP_REMOVED lines=36> */
.L_x_10701:
        /* <DEDUP_REMOVED lines=12> */
.L_x_10700:
[----:B------:R-:W-:Y:S05]  /*8470*/  BSYNC B0 ;  /* 0x0000000000007941 */ /* 0x000fea0003800000 */
.L_x_10699:
        /* <DEDUP_REMOVED lines=21> */
.L_x_10697:
        /* <DEDUP_REMOVED lines=17> */
.L_x_10702:
[----:B01----:R-:W-:Y:S01]  /*86e0*/  IMAD.MOV R2, RZ, RZ, -R3 ;  /* 0x000000ffff027224 */ /* 0x003fe200078e0a03 */
[----:B------:R-:W-:Y:S01]  /*86f0*/  UIADD3 UR40, UR40, UR4, URZ ;  /* 0x0000000428287290 */ /* 0x000fe2000fffe03f */
[----:B---3--:R-:W-:Y:S02]  /*8700*/  IMAD R24, R24, R11, R10 ;  /* 0x0000000b18187224 */ /* 0x008fe400078e020a */
[----:B------:R-:W-:Y:S01]  /*8710*/  IMAD.MOV.U32 R11, RZ, RZ, R2 ;  /* 0x000000ffff0b7224 */ /* 0x000fe200078e0002 */
[----:B------:R-:W-:Y:S01]  /*8720*/  IABS R2, R4 ;  /* 0x0000000400027213 */ /* 0x000fe20000000000 */
[----:B--2---:R-:W-:Y:S02]  /*8730*/  IMAD.IADD R9, R7, 0x1, -R24 ;  /* 0x0000000107097824 */ /* 0x004fe400078e0a18 */
        /* <DEDUP_REMOVED lines=23> */
.L_x_10698:
[----:B------:R-:W-:Y:S01]  /*88b0*/  IMAD.MOV.U32 R24, RZ, RZ, R7 ;  /* 0x000000ffff187224 */ /* 0x000fe200078e0007 */
[----:B------:R-:W-:Y:S01]  /*88c0*/  ULDC UR40, c[0x0][0xc3c] ;  /* 0x00030f0000287ab9 */ /* 0x000fe20000000800 */
[----:B------:R-:W-:Y:S02]  /*88d0*/  IMAD.MOV.U32 R25, RZ, RZ, RZ ;  /* 0x000000ffff197224 */ /* 0x000fe400078e00ff */
[----:B------:R-:W-:-:S07]  /*88e0*/  IMAD.MOV.U32 R26, RZ, RZ, RZ ;  /* 0x000000ffff1a7224 */ /* 0x000fce00078e00ff */
.L_x_10703:
[----:B------:R-:W-:Y:S01]  /*88f0*/  ISETP.NE.AND P0, PT, R5, RZ, PT ;  /* 0x000000ff0500720c */ /* 0x000fe20003f05270 */
[----:B------:R-:W-:-:S12]  /*8900*/  IMAD.U32 R27, RZ, RZ, UR40 ;  /* 0x00000028ff1b7e24 */ /* 0x000fd8000f8e00ff */
[----:B------:R-:W0:Y:S01]  /*8910*/  @!P0 S2R R3, SR_CgaCtaId ;  /* 0x0000000000038919 */ /* 0x000e220000008800 */
[----:B------:R-:W-:-:S04]  /*8920*/  @!P0 MOV R2, 0x400 ;  /* 0x0000040000028802 */ /* 0x000fc80000000f00 */
[----:B0-----:R-:W-:-:S05]  /*8930*/  @!P0 LEA R2, R3, R2, 0x18 ;  /* 0x0000000203028211 */ /* 0x001fca00078ec0ff */
[----:B------:R1:W-:Y:S01]  /*8940*/  @!P0 STS.128 [R2+0x19cd0], R24 ;  /* 0x019cd01802008388 */ /* 0x0003e20000000c00 */
[----:B------:R-:W-:Y:S06]  /*8950*/  BAR.ARV 0x5, 0x200 ;  /* 0x0148000000007b1d */ /* 0x000fec0000002000 */
.L_x_10696:
[----:B------:R-:W-:Y:S01]  /*8960*/  ULDC UR4, c[0x0][0xc3c] ;  /* 0x00030f0000047ab9 */ /* 0x000fe20000000800 */
[----:B------:R2:W-:Y:S01]  /*8970*/  STL [R1+0x1c], RZ ;  /* 0x00001cff01007387 */ /* 0x0005e20000100800 */
[----:B------:R-:W-:Y:S01]  /*8980*/  UISETP.GE.AND UP0, UPT, UR40, UR4, UPT ;  /* 0x000000042800728c */ /* 0x000fe2000bf06270 */
[----:B------:R-:W-:Y:S02]  /*8990*/  IMAD.MOV.U32 R28, RZ, RZ, 0x1 ;  /* 0x00000001ff1c7424 */ /* 0x000fe400078e00ff */
[----:B------:R-:W-:-:S03]  /*89a0*/  IMAD.MOV.U32 R18, RZ, RZ, RZ ;  /* 0x000000ffff127224 */ /* 0x000fc600078e00ff */
[----:B------:R-:W-:-:S13]  /*89b0*/  PLOP3.LUT P0, PT, PT, PT, UP0, 0x80, 0x0 ;  /* 0x000000000000781c */ /* 0x000fda0003f0f008 */
[----:B--2---:R-:W-:Y:S05]  /*89c0*/  @P0 BRA `(.L_x_10704) ;  /* 0x0000004800e80947 */ /* 0x004fea0003800000 */
[----:B------:R-:W1:Y:S01]  /*89d0*/  S2R R8, SR_TID.X ;  /* 0x0000000000087919 */ /* 0x000e620000002100 */
[----:B------:R-:W2:Y:S01]  /*89e0*/  S2UR UR4, SR_CgaCtaId ;  /* 0x00000000000479c3 */ /* 0x000ea20000008800 */
[----:B------:R-:W-:Y:S01]  /*89f0*/  IMAD.SHL.U32 R7, R0, 0x800, RZ ;  /* 0x0000080000077824 */ /* 0x000fe200078e00ff */
[----:B------:R-:W-:Y:S01]  /*8a00*/  MOV R16, 0x400 ;  /* 0x0000040000107802 */ /* 0x000fe20000000f00 */
[----:B------:R-:W-:Y:S01]  /*8a10*/  IMAD.MOV.U32 R28, RZ, RZ, 0x1 ;  /* 0x00000001ff1c7424 */ /* 0x000fe200078e00ff */
[----:B------:R-:W-:Y:S01]  /*8a20*/  ULOP3.LUT UR46, UR39, 0x2, URZ, 0xfc, !UPT ;  /* 0x00000002272e7892 */ /* 0x000fe2000f8efc3f */
[----:B------:R-:W-:Y:S01]  /*8a30*/  IMAD.MOV.U32 R18, RZ, RZ, RZ ;  /* 0x000000ffff127224 */ /* 0x000fe200078e00ff */
[----:B------:R-:W-:Y:S01]  /*8a40*/  ULOP3.LUT UR48, UR39, 0x1, URZ, 0xfc, !UPT ;  /* 0x0000000127307892 */ /* 0x000fe2000f8efc3f */
[----:B------:R-:W-:Y:S01]  /*8a50*/  ULDC UR49, c[0x0][0xc] ;  /* 0x0000030000317ab9 */ /* 0x000fe20000000800 */
[C---:B-1----:R-:W-:Y:S01]  /*8a60*/  IMAD.SHL.U32 R2, R8.reuse, 0x20, RZ ;  /* 0x0000002008027824 */ /* 0x042fe200078e00ff */
[----:B0-----:R-:W-:Y:S01]  /*8a70*/  SHF.R.U32.HI R4, RZ, 0x1, R8 ;  /* 0x00000001ff047819 */ /* 0x001fe20000011608 */
[C---:B------:R-:W-:Y:S01]  /*8a80*/  IMAD.SHL.U32 R6, R8.reuse, 0x4, RZ ;  /* 0x0000000408067824 */ /* 0x040fe200078e00ff */
[C---:B------:R-:W-:Y:S01]  /*8a90*/  LOP3.LUT P0, RZ, R8.reuse, 0x4, RZ, 0xc0, !PT ;  /* 0x0000000408ff7812 */ /* 0x040fe2000780c0ff */
[----:B------:R-:W-:Y:S01]  /*8aa0*/  IMAD.SHL.U32 R5, R8, 0x80, RZ ;  /* 0x0000008008057824 */ /* 0x000fe200078e00ff */
[----:B------:R-:W-:-:S02]  /*8ab0*/  LOP3.LUT R3, R2, 0x80, RZ, 0xc0, !PT ;  /* 0x0000008002037812 */ /* 0x000fc400078ec0ff */
[----:B------:R-:W-:Y:S02]  /*8ac0*/  LOP3.LUT R2, R2, 0x360, RZ, 0xc0, !PT ;  /* 0x0000036002027812 */ /* 0x000fe400078ec0ff */
[----:B------:R-:W-:Y:S02]  /*8ad0*/  LOP3.LUT R3, R3, 0x10, R4, 0xf8, !PT ;  /* 0x0000001003037812 */ /* 0x000fe400078ef804 */
[----:B------:R-:W-:Y:S02]  /*8ae0*/  LOP3.LUT R4, R4, 0x20, RZ, 0xc0, !PT ;  /* 0x0000002004047812 */ /* 0x000fe400078ec0ff */
[----:B------:R-:W-:Y:S01]  /*8af0*/  LOP3.LUT R23, R3, 0x10, R6, 0x78, !PT ;  /* 0x0000001003177812 */ /* 0x000fe200078e7806 */
[----:B------:R-:W-:Y:S01]  /*8b00*/  IMAD.SHL.U32 R3, R8, 0x10, RZ ;  /* 0x0000001008037824 */ /* 0x000fe200078e00ff */
[----:B------:R-:W-:Y:S01]  /*8b10*/  LOP3.LUT R4, R4, 0x10, R8, 0xf8, !PT ;  /* 0x0000001004047812 */ /* 0x000fe200078ef808 */
[----:B------:R-:W-:Y:S01]  /*8b20*/  IMAD.SHL.U32 R6, R8, 0x2, RZ ;  /* 0x0000000208067824 */ /* 0x000fe200078e00ff */
[----:B------:R-:W-:-:S02]  /*8b30*/  LOP3.LUT R0, R5, 0x400, RZ, 0xc0, !PT ;  /* 0x0000040005007812 */ /* 0x000fc400078ec0ff */
[----:B------:R-:W-:Y:S02]  /*8b40*/  LOP3.LUT R4, R4, 0x380, R5, 0xf8, !PT ;  /* 0x0000038004047812 */ /* 0x000fe400078ef805 */
[----:B------:R-:W-:Y:S01]  /*8b50*/  LOP3.LUT R0, R0, 0x800, R7, 0xf8, !PT ;  /* 0x0000080000007812 */ /* 0x000fe200078ef807 */
[----:B--2---:R-:W-:Y:S01]  /*8b60*/  IMAD.U32 R7, RZ, RZ, UR4 ;  /* 0x00000004ff077e24 */ /* 0x004fe2000f8e00ff */
[--C-:B------:R-:W-:Y:S02]  /*8b70*/  LOP3.LUT R29, R4, 0x70, R3.reuse, 0x78, !PT ;  /* 0x00000070041d7812 */ /* 0x100fe400078e7803 */
[----:B------:R-:W-:Y:S02]  /*8b80*/  LOP3.LUT R5, R3, 0x90, RZ, 0xc0, !PT ;  /* 0x0000009003057812 */ /* 0x000fe400078ec0ff */
[----:B------:R-:W-:Y:S02]  /*8b90*/  LOP3.LUT R2, R2, 0x400, R3, 0xf8, !PT ;  /* 0x0000040002027812 */ /* 0x000fe400078ef803 */
[----:B------:R-:W-:Y:S01]  /*8ba0*/  LOP3.LUT R29, R0, R29, RZ, 0xfc, !PT ;  /* 0x0000001d001d7212 */ /* 0x000fe200078efcff */
[----:B------:R-:W-:Y:S01]  /*8bb0*/  IMAD.SHL.U32 R0, R8, 0x40, RZ ;  /* 0x0000004008007824 */ /* 0x000fe200078e00ff */
[----:B------:R-:W-:-:S02]  /*8bc0*/  LOP3.LUT R6, R5, 0x10, R6, 0x78, !PT ;  /* 0x0000001005067812 */ /* 0x000fc400078e7806 */
[----:B------:R-:W-:Y:S01]  /*8bd0*/  LOP3.LUT R8, R8, 0x7f, RZ, 0xc0, !PT ;  /* 0x0000007f08087812 */ /* 0x000fe200078ec0ff */
[C---:B------:R-:W-:Y:S01]  /*8be0*/  VIADD R5, R29.reuse, 0x40 ;  /* 0x000000401d057836 */ /* 0x040fe20000000000 */
[----:B------:R-:W-:Y:S01]  /*8bf0*/  LOP3.LUT R23, R2, R23, RZ, 0xfc, !PT ;  /* 0x0000001702177212 */ /* 0x000fe200078efcff */
[----:B------:R-:W-:Y:S01]  /*8c00*/  @P0 VIADD R5, R29, 0xffffffc0 ;  /* 0xffffffc01d050836 */ /* 0x000fe20000000000 */
[----:B------:R-:W-:Y:S02]  /*8c10*/  LOP3.LUT R2, R6, 0x760, R3, 0xf8, !PT ;  /* 0x0000076006027812 */ /* 0x000fe400078ef803 */
[----:B------:R-:W-:Y:S02]  /*8c20*/  LOP3.LUT R4, R3, 0x10, RZ, 0xc0, !PT ;  /* 0x0000001003047812 */ /* 0x000fe400078ec0ff */
[----:B------:R-:W-:Y:S01]  /*8c30*/  LOP3.LUT R0, R0, 0x40, RZ, 0xc0, !PT ;  /* 0x0000004000007812 */ /* 0x000fe200078ec0ff */
[----:B------:R0:W-:Y:S01]  /*8c40*/  STL [R1+0x14], R2 ;  /* 0x0000140201007387 */ /* 0x0001e20000100800 */
[----:B------:R-:W-:-:S02]  /*8c50*/  SHF.R.U32.HI R3, RZ, 0x1, R8 ;  /* 0x00000001ff037819 */ /* 0x000fc40000011608 */
[----:B------:R-:W-:Y:S01]  /*8c60*/  LEA R16, R7, R16, 0x18 ;  /* 0x0000001007107211 */ /* 0x000fe200078ec0ff */
[----:B------:R-:W-:Y:S01]  /*8c70*/  STL [R1+0xc], R7 ;  /* 0x00000c0701007387 */ /* 0x000fe20000100800 */
[----:B------:R-:W-:Y:S02]  /*8c80*/  LOP3.LUT R3, R3, R0, RZ, 0xfc, !PT ;  /* 0x0000000003037212 */ /* 0x000fe400078efcff */
[----:B------:R-:W-:Y:S01]  /*8c90*/  LOP3.LUT R0, R4, 0x40, RZ, 0xfc, !PT ;  /* 0x0000004004007812 */ /* 0x000fe200078efcff */
[----:B------:R-:W-:Y:S01]  /*8ca0*/  IMAD.IADD R3, R16, 0x1, R2 ;  /* 0x0000000110037824 */ /* 0x000fe200078e0202 */
[----:B------:R-:W-:Y:S01]  /*8cb0*/  STL [R1+0x1c], RZ ;  /* 0x00001cff01007387 */ /* 0x000fe20000100800 */
[C---:B0-----:R-:W-:Y:S02]  /*8cc0*/  LOP3.LUT R2, R23.reuse, 0x1800, RZ, 0xfc, !PT ;  /* 0x0000180017027812 */ /* 0x041fe400078efcff */
[----:B------:R-:W-:Y:S01]  /*8cd0*/  LOP3.LUT R0, R23, 0x2800, RZ, 0xfc, !PT ;  /* 0x0000280017007812 */ /* 0x000fe200078efcff */
[----:B------:R0:W-:Y:S04]  /*8ce0*/  STL [R1+0x10], R5 ;  /* 0x0000100501007387 */ /* 0x0001e80000100800 */
[----:B------:R1:W-:Y:S01]  /*8cf0*/  STL [R1+0x18], R3 ;  /* 0x0000180301007387 */ /* 0x0003e20000100800 */
[----:B0-----:R-:W-:-:S07]  /*8d00*/  LOP3.LUT R5, R4, 0x20, RZ, 0xfc, !PT ;  /* 0x0000002004057812 */ /* 0x001fce00078efcff */
.L_x_10779:
[----:B------:R-:W-:Y:S01]  /*8d10*/  ULDC.64 UR4, c[0x0][0xc88] ;  /* 0x0003220000047ab9 */ /* 0x000fe20000000a00 */
[----:B------:R-:W-:Y:S01]  /*8d20*/  ULDC.64 UR6, c[0x0][0xa18] ;  /* 0x0002860000067ab9 */ /* 0x000fe20000000a00 */
[----:B------:R-:W-:Y:S01]  /*8d30*/  UIMAD.WIDE UR4, UR40, 0x4, UR4 ;  /* 0x00000004280478a5 */ /* 0x000fe2000f8e0204 */
[----:B------:R-:W-:-:S05]  /*8d40*/  ULDC.64 UR8, c[0x0][0xa00] ;  /* 0x0002800000087ab9 */ /* 0x000fca0000000a00 */
[----:B-1----:R-:W-:Y:S02]  /*8d50*/  IMAD.U32 R2, RZ, RZ, UR4 ;  /* 0x00000004ff027e24 */ /* 0x002fe4000f8e00ff */
[----:B-1----:R-:W-:Y:S01]  /*8d60*/  IMAD.U32 R3, RZ, RZ, UR5 ;  /* 0x00000005ff037e24 */ /* 0x002fe2000f8e00ff */
        /* <DEDUP_REMOVED lines=10> */
[----:B-----5:R-:W-:Y:S01]  /*8e10*/  IMAD.MOV.U32 R17, RZ, RZ, RZ ;  /* 0x000000ffff117224 */ /* 0x020fe200078e00ff */
[----:B------:R-:W-:Y:S02]  /*8e20*/  UMOV UR38, URZ ;  /* 0x0000003f00267c82 */ /* 0x000fe40008000000 */
        /* <DEDUP_REMOVED lines=13> */
[----:B0-----:R0:W2:Y:S03]  /*8f00*/  @P0 LDG.E R0, desc[UR50][R2.64] ;  /* 0x0000003202000981 */ /* 0x0010a6000c1e1900 */
[----:B------:R-:W-:Y:S01]  /*8f10*/  UIADD3.X UR4, UR37, UR9, URZ, UP0, !UPT ;  /* 0x0000000925047290 */ /* 0x000fe200087fe43f */
[----:B0-----:R-:W-:Y:S02]  /*8f20*/  IMAD.U32 R2, RZ, RZ, UR6 ;  /* 0x00000006ff027e24 */ /* 0x001fe4000f8e00ff */
[----:B------:R-:W-:-:S05]  /*8f30*/  IMAD.U32 R3, RZ, RZ, UR7 ;  /* 0x00000007ff037e24 */ /* 0x000fca000f8e00ff */
[----:B------:R0:W3:Y:S02]  /*8f40*/  @P1 LDG.E R4, desc[UR50][R2.64] ;  /* 0x0000003202041981 */ /* 0x0000e4000c1e1900 */
[----:B0-----:R-:W-:Y:S02]  /*8f50*/  IMAD.U32 R2, RZ, RZ, UR8 ;  /* 0x00000008ff027e24 */ /* 0x001fe4000f8e00ff */
[----:B------:R-:W-:-:S05]  /*8f60*/  IMAD.U32 R3, RZ, RZ, UR4 ;  /* 0x00000004ff037e24 */ /* 0x000fca000f8e00ff */
[----:B------:R0:W5:Y:S01]  /*8f70*/  @P2 LDG.E R17, desc[UR50][R2.64] ;  /* 0x0000003202112981 */ /* 0x000162000c1e1900 */
[----:B--2---:R-:W-:Y:S02]  /*8f80*/  @P0 R2UR UR38, R0 ;  /* 0x00000000002602ca */ /* 0x004fe400000e0000 */
[----:B---3--:R-:W-:Y:S01]  /*8f90*/  @P1 R2UR UR41, R4 ;  /* 0x00000000042912ca */ /* 0x008fe200000e0000 */
        /* <DEDUP_REMOVED lines=10> */
.L_x_10705:
[----:B------:R-:W-:Y:S01]  /*9040*/  ULDC.64 UR6, c[0x0][0xa20] ;  /* 0x0002880000067ab9 */ /* 0x000fe20000000a00 */
        /* <DEDUP_REMOVED lines=18> */
.L_x_10706:
        /* <DEDUP_REMOVED lines=11> */
.L_x_10707:
        /* <DEDUP_REMOVED lines=25> */
.L_x_10709:
        /* <DEDUP_REMOVED lines=20> */
.L_x_10712:
[----:B------:R-:W-:Y:S05]  /*94f0*/  BSYNC B6 ;  /* 0x0000000000067941 */ /* 0x000fea0003800000 */
.L_x_10711:
[----:B------:R-:W2:Y:S01]  /*9500*/  LDL.LU R19, [R1+0x4] ;  /* 0x0000040001137983 */ /* 0x000ea20000300800 */
[----:B------:R-:W-:Y:S01]  /*9510*/  VIADD R0, R16, 0x9000 ;  /* 0x0000900010007836 */ /* 0x000fe20000000000 */
[----:B------:R-:W-:Y:S04]  /*9520*/  BSSY B6, `(.L_x_10713) ;  /* 0x0000016000067945 */ /* 0x000fe80003800000 */
[----:B------:R-:W-:Y:S02]  /*9530*/  LOP3.LUT P0, RZ, R0, 0x9f, RZ, 0xc0, !PT ;  /* 0x0000009f00ff7812 */ /* 0x000fe4000780c0ff */
[----:B--2---:R-:W-:-:S11]  /*9540*/  LOP3.LUT R19, R19, 0xfffffffe, RZ, 0xc0, !PT ;  /* 0xfffffffe13137812 */ /* 0x004fd600078ec0ff */
[----:B------:R-:W-:-:S05]  /*9550*/  @P0 LOP3.LUT R19, R19, 0x1, RZ, 0xfc, !PT ;  /* 0x0000000113130812 */ /* 0x000fca00078efcff */
[----:B------:R0:W-:Y:S01]  /*9560*/  STL [R1+0x4], R19 ;  /* 0x0000041301007387 */ /* 0x0001e20000100800 */
        /* <DEDUP_REMOVED lines=16> */
[----:B01---5:R-:W-:Y:S05]  /*9670*/  CALL.ABS.NOINC R2 ;  /* 0x0000000002007343 */ /* 0x023fea0003c00000 */
.L_x_10714:
[----:B------:R-:W-:Y:S05]  /*9680*/  BSYNC B6 ;  /* 0x0000000000067941 */ /* 0x000fea0003800000 */
.L_x_10713:
        /* <DEDUP_REMOVED lines=20> */
.L_x_10716:
[----:B------:R-:W-:Y:S05]  /*97d0*/  BSYNC B6 ;  /* 0x0000000000067941 */ /* 0x000fea0003800000 */
.L_x_10715:
        /* <DEDUP_REMOVED lines=19> */
.L_x_10718:
[----:B------:R-:W-:Y:S05]  /*9910*/  BSYNC B6 ;  /* 0x0000000000067941 */ /* 0x000fea0003800000 */
.L_x_10717:
[----:B------:R-:W-:Y:S01]  /*9920*/  ULDC.64 UR4, c[0x0][0x9f8] ;  /* 0x00027e0000047ab9 */ /* 0x000fe20000000a00 */
[----:B------:R-:W1:Y:S01]  /*9930*/  LDC R5, c[0x0][0x430] ;  /* 0x00010c00ff057b82 */ /* 0x000e620000000800 */
[----:B------:R-:W-:-:S04]  /*9940*/  UISETP.NE.U32.AND UP0, UPT, UR4, URZ, UPT ;  /* 0x0000003f0400728c */ /* 0x000fc8000bf05070 */
[----:B------:R-:W-:Y:S01]  /*9950*/  UISETP.NE.AND.EX UP0, UPT, UR5, URZ, UPT, UP0 ;  /* 0x0000003f0500728c */ /* 0x000fe2000bf05300 */
[----:B------:R-:W2:Y:S01]  /*9960*/  S2R R21, SR_TID.X ;  /* 0x0000000000157919 */ /* 0x000ea20000002100 */
[----:B------:R-:W3:Y:S04]  /*9970*/  S2R R20, SR_TID.X ;  /* 0x0000000000147919 */ /* 0x000ee80000002100 */
[----:B------:R-:W-:Y:S01]  /*9980*/  PLOP3.LUT P0, PT, PT, PT, UP0, 0x80, 0x0 ;  /* 0x000000000000781c */ /* 0x000fe20003f0f008 */
[----:B------:R-:W-:Y:S01]  /*9990*/  IMAD.U32 R10, RZ, RZ, UR43 ;  /* 0x0000002bff0a7e24 */ /* 0x000fe2000f8e00ff */
[----:B------:R-:W4:Y:S03]  /*99a0*/  LDC R9, c[0x0][0x2f4] ;  /* 0x0000bd00ff097b82 */ /* 0x000f260000000800 */
[----:B------:R-:W-:-:S04]  /*99b0*/  @UP0 UIADD3 UR4, UP1, UR36, UR4, URZ ;  /* 0x0000000424040290 */ /* 0x000fc8000ff3e03f */
[----:B------:R-:W-:Y:S02]  /*99c0*/  @UP0 UIADD3.X UR5, UR37, UR5, URZ, UP1, !UPT ;  /* 0x0000000525050290 */ /* 0x000fe40008ffe43f */
[----:B------:R-:W-:-:S04]  /*99d0*/  IMAD.U32 R2, RZ, RZ, UR4 ;  /* 0x00000004ff027e24 */ /* 0x000fc8000f8e00ff */
[----:B------:R-:W-:-:S05]  /*99e0*/  IMAD.U32 R3, RZ, RZ, UR5 ;  /* 0x00000005ff037e24 */ /* 0x000fca000f8e00ff */
[----:B------:R3:W4:Y:S01]  /*99f0*/  @P0 LDG.E R27, desc[UR50][R2.64] ;  /* 0x00000032021b0981 */ /* 0x000722000c1e1900 */
[----:B-1----:R-:W-:Y:S02]  /*9a00*/  ISETP.NE.AND P1, PT, R5, 0x1, PT ;  /* 0x000000010500780c */ /* 0x002fe40003f25270 */
[----:B------:R-:W-:Y:S02]  /*9a10*/  LEA R10, R10, 0xffffff80, 0x7 ;  /* 0xffffff800a0a7811 */ /* 0x000fe400078e38ff */
[----:B0-----:R-:W-:Y:S01]  /*9a20*/  LOP3.LUT R19, R19, 0xffffffef, RZ, 0xc0, !PT ;  /* 0xffffffef13137812 */ /* 0x001fe200078ec0ff */
[----:B--2---:R-:W-:Y:S01]  /*9a30*/  IMAD.SHL.U32 R21, R21, 0x40, RZ ;  /* 0x0000004015157824 */ /* 0x004fe200078e00ff */
[----:B---3--:R-:W-:-:S04]  /*9a40*/  LOP3.LUT R20, R20, 0x7f, RZ, 0xc0, !PT ;  /* 0x0000007f14147812 */ /* 0x008fc800078ec0ff */
[----:B------:R-:W-:-:S03]  /*9a50*/  LOP3.LUT R21, R21, 0x40, RZ, 0xc0, !PT ;  /* 0x0000004015157812 */ /* 0x000fc600078ec0ff */
[----:B------:R-:W0:Y:S01]  /*9a60*/  @P1 LDC R3, c[0x0][0x434] ;  /* 0x00010d00ff031b82 */ /* 0x000e220000000800 */
[----:B------:R-:W-:Y:S02]  /*9a70*/  SHF.R.U32.HI R20, RZ, 0x1, R20 ;  /* 0x00000001ff147819 */ /* 0x000fe40000011614 */
[----:B------:R-:W-:Y:S02]  /*9a80*/  @P1 LOP3.LUT R19, R19, 0x10, RZ, 0xfc, !PT ;  /* 0x0000001013131812 */ /* 0x000fe400078efcff */
[----:B------:R-:W-:Y:S02]  /*9a90*/  LOP3.LUT R4, R10, R20, R21, 0xfe, !PT ;  /* 0x000000140a047212 */ /* 0x000fe400078efe15 */
[----:B------:R-:W1:Y:S01]  /*9aa0*/  S2R R20, SR_TID.X ;  /* 0x0000000000147919 */ /* 0x000e620000002100 */
[----:B------:R-:W2:Y:S01]  /*9ab0*/  @P1 LDC R0, c[0x0][0x438] ;  /* 0x00010e00ff001b82 */ /* 0x000ea20000000800 */
[C---:B------:R-:W-:Y:S01]  /*9ac0*/  ISETP.GE.AND P0, PT, R4.reuse, UR42, PT ;  /* 0x0000002a04007c0c */ /* 0x040fe2000bf06270 */
[----:B------:R-:W-:-:S04]  /*9ad0*/  VIADD R2, R4, UR38 ;  /* 0x0000002604027c36 */ /* 0x000fc80008000000 */
[----:B------:R-:W-:Y:S02]  /*9ae0*/  IMAD.MOV.U32 R6, RZ, RZ, R2 ;  /* 0x000000ffff067224 */ /* 0x000fe400078e0002 */
[----:B0-----:R-:W-:-:S05]  /*9af0*/  @P1 IMAD.HI.U32 R3, R2, R3, RZ ;  /* 0x0000000302031227 */ /* 0x001fca00078e00ff */
[----:B--2---:R-:W-:-:S04]  /*9b00*/  @P1 SHF.R.U32.HI R6, RZ, R0, R3 ;  /* 0x00000000ff061219 */ /* 0x004fc80000011603 */
[--C-:B------:R-:W-:Y:S01]  /*9b10*/  @!P0 SHF.R.S32.HI R7, RZ, 0x1f, R6.reuse ;  /* 0x0000001fff078819 */ /* 0x100fe20000011406 */
[----:B------:R-:W-:Y:S02]  /*9b20*/  IMAD.MOV R0, RZ, RZ, -R6 ;  /* 0x000000ffff007224 */ /* 0x000fe400078e0a06 */
[----:B-1----:R-:W-:Y:S02]  /*9b30*/  IMAD.SHL.U32 R20, R20, 0x10, RZ ;  /* 0x0000001014147824 */ /* 0x002fe400078e00ff */
[----:B------:R-:W-:Y:S02]  /*9b40*/  IMAD R0, R5, R0, R2 ;  /* 0x0000000005007224 */ /* 0x000fe400078e0202 */
[----:B------:R-:W0:Y:S01]  /*9b50*/  @!P0 LDC.64 R2, c[0x0][0x428] ;  /* 0x00010a00ff028b82 */ /* 0x000e220000000a00 */
[----:B------:R-:W-:-:S07]  /*9b60*/  LOP3.LUT R20, R20, 0x10, RZ, 0xc0, !PT ;  /* 0x0000001014147812 */ /* 0x000fce00078ec0ff */
[----:B------:R-:W1:Y:S01]  /*9b70*/  @!P0 LDC.64 R4, c[0x0][0x418] ;  /* 0x00010600ff048b82 */ /* 0x000e620000000a00 */
[C---:B----4-:R-:W-:Y:S02]  /*9b80*/  ISETP.GE.AND P3, PT, R20.reuse, R9, PT ;  /* 0x000000091400720c */ /* 0x050fe40003f66270 */
[----:B------:R-:W-:Y:S02]  /*9b90*/  LOP3.LUT R11, R20, 0x20, RZ, 0xfc, !PT ;  /* 0x00000020140b7812 */ /* 0x000fe400078efcff */
[----:B------:R-:W-:-:S09]  /*9ba0*/  LOP3.LUT R19, R19, 0xfffffff7, RZ, 0xc0, !PT ;  /* 0xfffffff713137812 */ /* 0x000fd200078ec0ff */
[----:B------:R-:W-:-:S04]  /*9bb0*/  @P3 LOP3.LUT R19, R19, 0x8, RZ, 0xfc, !PT ;  /* 0x0000000813133812 */ /* 0x000fc800078efcff */
[----:B------:R-:W-:-:S04]  /*9bc0*/  LOP3.LUT R19, R19, 0xfffffffe, RZ, 0xc0, !PT ;  /* 0xfffffffe13137812 */ /* 0x000fc800078ec0ff */
[----:B------:R-:W-:Y:S01]  /*9bd0*/  LOP3.LUT R19, R19, 0xfffffffb, RZ, 0xc0, !PT ;  /* 0xfffffffb13137812 */ /* 0x000fe200078ec0ff */
[----:B------:R-:W-:Y:S01]  /*9be0*/  UMOV UR4, 0xffffffff ;  /* 0xffffffff00047882 */ /* 0x000fe20000000000 */
[----:B------:R-:W-:Y:S01]  /*9bf0*/  SHF.R.S32.HI R8, RZ, 0x1f, R27 ;  /* 0x0000001fff087819 */ /* 0x000fe2000001141b */
[----:B0-----:R-:W-:-:S04]  /*9c00*/  @!P0 IMAD.WIDE.U32 R6, R27, R2, R6 ;  /* 0x000000021b068225 */ /* 0x001fc800078e0006 */
[----:B------:R-:W-:Y:S01]  /*9c10*/  @!P0 IMAD R2, R8, R2, RZ ;  /* 0x0000000208028224 */ /* 0x000fe200078e02ff */
[----:B-1----:R-:W-:Y:S01]  /*9c20*/  @!P0 LEA R4, P1, R6, R4, 0x2 ;  /* 0x0000000406048211 */ /* 0x002fe200078210ff */
[----:B------:R0:W-:Y:S02]  /*9c30*/  STL [R1+0x8], R8 ;  /* 0x0000080801007387 */ /* 0x0001e40000100800 */
[----:B------:R-:W-:Y:S02]  /*9c40*/  @!P0 IMAD R3, R27, R3, R2 ;  /* 0x000000031b038224 */ /* 0x000fe400078e0202 */
[----:B------:R-:W-:Y:S02]  /*9c50*/  IMAD.MOV.U32 R2, RZ, RZ, RZ ;  /* 0x000000ffff027224 */ /* 0x000fe400078e00ff */
[----:B------:R-:W-:-:S05]  /*9c60*/  @!P0 IMAD.IADD R3, R7, 0x1, R3 ;  /* 0x0000000107038824 */ /* 0x000fca00078e0203 */
[----:B------:R-:W-:Y:S01]  /*9c70*/  @!P0 LEA.HI.X R5, R6, R5, R3, 0x2, P1 ;  /* 0x0000000506058211 */ /* 0x000fe200008f1403 */
[----:B------:R-:W-:Y:S01]  /*9c80*/  IMAD.U32 R3, RZ, RZ, UR46 ;  /* 0x0000002eff037e24 */ /* 0x000fe2000f8e00ff */
[-C--:B------:R-:W-:Y:S02]  /*9c90*/  ISETP.GE.AND P1, PT, R11, R9.reuse, PT ;  /* 0x000000090b00720c */ /* 0x080fe40003f26270 */
[----:B0-----:R-:W-:Y:S01]  /*9ca0*/  LOP3.LUT R8, R20, 0x40, RZ, 0xfc, !PT ;  /* 0x0000004014087812 */ /* 0x001fe200078efcff */
[----:B------:R0:W5:Y:S01]  /*9cb0*/  @!P0 LDG.E R2, desc[UR50][R4.64] ;  /* 0x0000003204028981 */ /* 0x000162000c1e1900 */
[----:B------:R-:W-:Y:S02]  /*9cc0*/  ISETP.NE.AND P2, PT, R3, 0x3, PT ;  /* 0x000000030300780c */ /* 0x000fe40003f45270 */
[----:B------:R-:W-:-:S07]  /*9cd0*/  ISETP.GE.AND P0, PT, R8, R9, PT ;  /* 0x000000090800720c */ /* 0x000fce0003f06270 */
[----:B------:R-:W-:-:S04]  /*9ce0*/  @P1 LOP3.LUT R19, R19, 0x4, RZ, 0xfc, !PT ;  /* 0x0000000413131812 */ /* 0x000fc800078efcff */
[----:B------:R-:W-:-:S04]  /*9cf0*/  @P2 LOP3.LUT R19, R19, 0x1, RZ, 0xfc, !PT ;  /* 0x0000000113132812 */ /* 0x000fc800078efcff */
[----:B------:R-:W-:-:S04]  /*9d00*/  LOP3.LUT R19, R19, 0xfffffffd, RZ, 0xc0, !PT ;  /* 0xfffffffd13137812 */ /* 0x000fc800078ec0ff */
[----:B------:R-:W-:-:S05]  /*9d10*/  @P0 LOP3.LUT R19, R19, 0x2, RZ, 0xfc, !PT ;  /* 0x0000000213130812 */ /* 0x000fca00078efcff */
[----:B------:R0:W-:Y:S01]  /*9d20*/  STL [R1+0x4], R19 ;  /* 0x0000041301007387 */ /* 0x0001e20000100800 */
[----:B------:R-:W-:Y:S05]  /*9d30*/  BRA.DIV UR4, `(.L_x_10719) ;  /* 0x0000003e04887947 */ /* 0x000fea000b800000 */
.L_x_10799:
[----:B------:R-:W-:-:S05]  /*9d40*/  SHF.R.S32.HI R3, RZ, 0x1f, R26 ;  /* 0x0000001fff037819 */ /* 0x000fca000001141a */
[----:B------:R1:W-:Y:S01]  /*9d50*/  STL [R1], R3 ;  /* 0x0000000301007387 */ /* 0x0003e20000100800 */
[----:B------:R-:W-:Y:S05]  /*9d60*/  @!P2 BRA `(.L_x_10720) ;  /* 0x000000000004a947 */ /* 0x000fea0003800000 */
[----:B------:R-:W-:Y:S01]  /*9d70*/  BPT.TRAP 0x1 ;  /* 0x000000040000795c */ /* 0x000fe20000300000 */
.L_x_10720:
[----:B0-----:R-:W-:Y:S01]  /*9d80*/  IMAD R5, R18, 0x8, R16 ;  /* 0x0000000812057824 */ /* 0x001fe200078e0210 */
[----:B------:R-:W-:Y:S01]  /*9d90*/  SHF.L.U32 R21, R28, 0x1f, RZ ;  /* 0x0000001f1c157819 */ /* 0x000fe200000006ff */
[----:B------:R-:W-:Y:S01]  /*9da0*/  BSSY B0, `(.L_x_10721) ;  /* 0x0000004000007945 */ /* 0x000fe20003800000 */
[----:B------:R-:W-:Y:S02]  /*9db0*/  SHF.R.S32.HI R19, RZ, 0x1f, R0 ;  /* 0x0000001fff137819 */ /* 0x000fe40000011400 */
[----:B------:R-:W0:Y:S02]  /*9dc0*/  SYNCS.PHASECHK.TRANS64.TRYWAIT P0, [R5+URZ+0x19c80], R21 ;  /* 0x019c8015050075a7 */ /* 0x000e24000800017f */
[----:B0-----:R-:W-:Y:S05]  /*9dd0*/  @!P0 BRA `(.L_x_10722) ;  /* 0x0000003c008c8947 */ /* 0x001fea0003800000 */
.L_x_10800:
[----:B------:R-:W-:Y:S05]  /*9de0*/  BSYNC B0 ;  /* 0x0000000000007941 */ /* 0x000fea0003800000 */
.L_x_10721:
[----:B------:R-:W2:Y:S01]  /*9df0*/  LDL R9, [R1] ;  /* 0x0000000001097983 */ /* 0x000ea20000100800 */
[----:B------:R-:W-:-:S03]  /*9e00*/  ULDC.64 UR4, c[0x0][0x328] ;  /* 0x0000ca0000047ab9 */ /* 0x000fc60000000a00 */
[----:B------:R-:W3:Y:S01]  /*9e10*/  LDL R4, [R1+0x14] ;  /* 0x0000140001047983 */ /* 0x000ee20000100800 */
[----:B-1----:R-:W-:Y:S01]  /*9e20*/  IMAD R3, R19, UR4, RZ ;  /* 0x0000000413037c24 */ /* 0x002fe2000f8e02ff */
[----:B-----5:R-:W-:Y:S01]  /*9e30*/  SHF.R.S32.HI R20, RZ, 0x1f, R2 ;  /* 0x0000001fff147819 */ /* 0x020fe20000011402 */
[C---:B------:R-:W-:Y:S01]  /*9e40*/  IMAD.WIDE.U32 R6, R0.reuse, UR4, RZ ;  /* 0x0000000400067c25 */ /* 0x040fe2000f8e00ff */
[----:B------:R-:W1:Y:S01]  /*9e50*/  S2R R8, SR_TID.X ;  /* 0x0000000000087919 */ /* 0x000e620000002100 */
[----:B------:R-:W-:Y:S02]  /*9e60*/  ULDC.64 UR6, c[0x0][0x318] ;  /* 0x0000c60000067ab9 */ /* 0x000fe40000000a00 */
        /* <DEDUP_REMOVED lines=8> */
[----:B------:R-:W-:Y:S01]  /*9ef0*/  IMAD.WIDE.U32 R6, R26, UR4, R6 ;  /* 0x000000041a067c25 */ /* 0x000fe2000f8e0006 */
[----:B-1----:R-:W-:-:S04]  /*9f00*/  LOP3.LUT R8, R8, 0x7f, RZ, 0xc0, !PT ;  /* 0x0000007f08087812 */ /* 0x002fc800078ec0ff */
[----:B------:R-:W-:Y:S02]  /*9f10*/  SHF.R.U32.HI R11, RZ, 0x1, R8 ;  /* 0x00000001ff0b7819 */ /* 0x000fe40000011608 */
[----:B------:R-:W-:Y:S01]  /*9f20*/  IADD3 R8, P0, R6, UR6, RZ ;  /* 0x0000000606087c10 */ /* 0x000fe2000ff1e0ff */
[----:B--2---:R-:W-:Y:S01]  /*9f30*/  IMAD R3, R9, UR4, RZ ;  /* 0x0000000409037c24 */ /* 0x004fe2000f8e02ff */
[----:B------:R-:W-:-:S03]  /*9f40*/  UMOV UR4, 0xffffffff ;  /* 0xffffffff00047882 */ /* 0x000fc60000000000 */
[----:B------:R-:W-:-:S05]  /*9f50*/  IMAD R3, R26, UR5, R3 ;  /* 0x000000051a037c24 */ /* 0x000fca000f8e0203 */
[----:B------:R-:W-:Y:S02]  /*9f60*/  IADD3.X R9, R7, UR7, R3, P0, !PT ;  /* 0x0000000707097c10 */ /* 0x000fe400087fe403 */
[----:B------:R-:W-:Y:S01]  /*9f70*/  IADD3 R3, -R11, UR42, -R10 ;  /* 0x0000002a0b037c10 */ /* 0x000fe2000fffe90a */
[----:B---3--:R-:W-:-:S03]  /*9f80*/  IMAD R10, R18, 0x3000, R4 ;  /* 0x00003000120a7824 */ /* 0x008fc600078e0204 */
[----:B------:R-:W-:Y:S01]  /*9f90*/  ISETP.GE.AND P0, PT, R3, 0x1, PT ;  /* 0x000000010300780c */ /* 0x000fe20003f06270 */
[----:B------:R-:W-:-:S12]  /*9fa0*/  BRA.DIV UR4, `(.L_x_10723) ;  /* 0x0000003e042c7947 */ /* 0x000fd8000b800000 */
[----:B------:R-:W1:Y:S01]  /*9fb0*/  S2R R7, SR_TID.X ;  /* 0x0000000000077919 */ /* 0x000e620000002100 */
[----:B------:R-:W2:Y:S01]  /*9fc0*/  LDC R12, c[0x0][0x2f4] ;  /* 0x0000bd00ff0c7b82 */ /* 0x000ea20000000800 */
[----:B------:R-:W3:Y:S04]  /*9fd0*/  SHFL.IDX PT, R6, R8, RZ, 0x1e1f ;  /* 0x001e1fff08067589 */ /* 0x000ee800000e0000 */
[----:B------:R-:W4:Y:S04]  /*9fe0*/  SHFL.IDX PT, R4, R9, RZ, 0x1e1f ;  /* 0x001e1fff09047589 */ /* 0x000f2800000e0000 */
[----:B------:R-:W0:Y:S01]  /*9ff0*/  SHFL.IDX PT, R9, R9, 0x1, 0x1e1f ;  /* 0x003e1f0009097f89 */ /* 0x000e2200000e0000 */
[----:B-1----:R-:W-:-:S05]  /*a000*/  IMAD.SHL.U32 R11, R7, 0x10, RZ ;  /* 0x00000010070b7824 */ /* 0x002fca00078e00ff */
[----:B------:R-:W-:-:S04]  /*a010*/  LOP3.LUT R11, R11, 0x10, RZ, 0xc0, !PT ;  /* 0x000000100b0b7812 */ /* 0x000fc800078ec0ff */
[C---:B---3--:R-:W-:Y:S02]  /*a020*/  IADD3 R6, P1, R11.reuse, R6, RZ ;  /* 0x000000060b067210 */ /* 0x048fe40007f3e0ff */
[CC--:B--2---:R-:W-:Y:S02]  /*a030*/  ISETP.GE.AND P3, PT, R11.reuse, R12.reuse, PT ;  /* 0x0000000c0b00720c */ /* 0x0c4fe40003f66270 */
[----:B------:R-:W-:Y:S01]  /*a040*/  LOP3.LUT R13, R11, 0x20, RZ, 0xfc, !PT ;  /* 0x000000200b0d7812 */ /* 0x000fe200078efcff */
[----:B----4-:R-:W-:Y:S01]  /*a050*/  IMAD.X R7, RZ, RZ, R4, P1 ;  /* 0x000000ffff077224 */ /* 0x010fe200008e0604 */
[----:B------:R-:W-:Y:S01]  /*a060*/  ISETP.LT.OR P1, PT, R3, 0x1, P3 ;  /* 0x000000010300780c */ /* 0x000fe20001f21670 */
[----:B------:R-:W-:Y:S01]  /*a070*/  IMAD.IADD R4, R16, 0x1, R10 ;  /* 0x0000000110047824 */ /* 0x000fe200078e020a */
[----:B------:R-:W-:Y:S02]  /*a080*/  ISETP.GE.AND P2, PT, R13, R12, PT ;  /* 0x0000000c0d00720c */ /* 0x000fe40003f46270 */
[----:B------:R-:W-:-:S09]  /*a090*/  LOP3.LUT R11, R11, 0x40, RZ, 0xfc, !PT ;  /* 0x000000400b0b7812 */ /* 0x000fd200078efcff */
[----:B------:R-:W-:Y:S01]  /*a0a0*/  LDGSTS.E.BYPASS.LTC128B.128 [R4+0x9000], desc[UR50][R6.64], !P1 ;  /* 0x0900000006047fae */ /* 0x000fe2000c901d72 */
[----:B------:R-:W-:-:S13]  /*a0b0*/  ISETP.LT.OR P1, PT, R3, 0x1, P2 ;  /* 0x000000010300780c */ /* 0x000fda0001721670 */
[----:B------:R-:W-:Y:S01]  /*a0c0*/  LDGSTS.E.BYPASS.LTC128B.128 [R4+0xa000], desc[UR50][R6.64+0x20], !P1 ;  /* 0x0a00002006047fae */ /* 0x000fe2000c901d72 */
[----:B------:R-:W-:-:S04]  /*a0d0*/  ISETP.GE.AND P1, PT, R11, R12, PT ;  /* 0x0000000c0b00720c */ /* 0x000fc80003f26270 */
[----:B------:R-:W-:-:S13]  /*a0e0*/  ISETP.LT.OR P4, PT, R3, 0x1, P1 ;  /* 0x000000010300780c */ /* 0x000fda0000f81670 */
[----:B------:R1:W-:Y:S01]  /*a0f0*/  LDGSTS.E.BYPASS.LTC128B.128 [R4+0xb000], desc[UR50][R6.64+0x40], !P4 ;  /* 0x0b00004006047fae */ /* 0x0003e2000e101d72 */
[----:B------:R-:W-:-:S03]  /*a100*/  ISETP.GE.AND P4, PT, R3, 0x41, PT ;  /* 0x000000410300780c */ /* 0x000fc60003f86270 */
[----:B01----:R1:W2:Y:S10]  /*a110*/  SHFL.IDX PT, R6, R8, 0x1, 0x1e1f ;  /* 0x003e1f0008067f89 */ /* 0x0032b400000e0000 */
.L_x_10806:
[----:B------:R-:W0:Y:S01]  /*a120*/  S2R R7, SR_TID.X ;  /* 0x0000000000077919 */ /* 0x000e220000002100 */
[C---:B------:R-:W-:Y:S02]  /*a130*/  ISETP.LT.OR P3, PT, R3.reuse, 0x41, P3 ;  /* 0x000000410300780c */ /* 0x040fe40001f61670 */
[C---:B------:R-:W-:Y:S02]  /*a140*/  ISETP.LT.OR P2, PT, R3.reuse, 0x41, P2 ;  /* 0x000000410300780c */ /* 0x040fe40001741670 */
[----:B------:R-:W-:Y:S01]  /*a150*/  ISETP.LT.OR P1, PT, R3, 0x41, P1 ;  /* 0x000000410300780c */ /* 0x000fe20000f21670 */
[----:B0-----:R-:W-:-:S05]  /*a160*/  IMAD.SHL.U32 R7, R7, 0x10, RZ ;  /* 0x0000001007077824 */ /* 0x001fca00078e00ff */
[----:B------:R-:W-:-:S04]  /*a170*/  LOP3.LUT R7, R7, 0x10, RZ, 0xc0, !PT ;  /* 0x0000001007077812 */ /* 0x000fc800078ec0ff */
        /* <DEDUP_REMOVED lines=10> */
.L_x_10724:
        /* <DEDUP_REMOVED lines=11> */
.L_x_10725:
[----:B------:R2:W-:Y:S01]  /*a2d0*/  SYNCS.ARRIVE.TRANS64.A1T0 RZ, [R5+URZ+0x19c70], RZ ;  /* 0x019c70ff05ff79a7 */ /* 0x0005e2000810003f */
[----:B------:R-:W-:Y:S05]  /*a2e0*/  @!P3 BRA `(.L_x_10726) ;  /* 0x000000000004b947 */ /* 0x000fea0003800000 */
[----:B------:R-:W-:Y:S01]  /*a2f0*/  BPT.TRAP 0x1 ;  /* 0x000000040000795c */ /* 0x000fe20000300000 */
.L_x_10726:
[----:B------:R-:W3:Y:S01]  /*a300*/  SYNCS.PHASECHK.TRANS64.TRYWAIT P1, [R5+URZ+0x19c40], R21 ;  /* 0x019c4015050075a7 */ /* 0x000ee2000802017f */
[----:B------:R-:W-:Y:S04]  /*a310*/  BSSY B0, `(.L_x_10727) ;  /* 0x0000002000007945 */ /* 0x000fe80003800000 */
[----:B---3--:R-:W-:Y:S05]  /*a320*/  @!P1 BRA `(.L_x_10728) ;  /* 0x0000003c00309947 */ /* 0x008fea0003800000 */
.L_x_10807:
[----:B------:R-:W-:Y:S05]  /*a330*/  BSYNC B0 ;  /* 0x0000000000007941 */ /* 0x000fea0003800000 */
.L_x_10727:
[----:B-1----:R-:W4:Y:S01]  /*a340*/  LDL R8, [R1] ;  /* 0x0000000001087983 */ /* 0x002f220000100800 */
[----:B------:R-:W-:Y:S01]  /*a350*/  ULDC.64 UR4, c[0x0][0x300] ;  /* 0x0000c00000047ab9 */ /* 0x000fe20000000a00 */
[----:B------:R-:W1:Y:S01]  /*a360*/  LDC R9, c[0x0][0x2f4] ;  /* 0x0000bd00ff097b82 */ /* 0x000e620000000800 */
[----:B------:R-:W-:Y:S01]  /*a370*/  IMAD R3, R19, UR4, RZ ;  /* 0x0000000413037c24 */ /* 0x000fe2000f8e02ff */
[----:B------:R-:W-:Y:S01]  /*a380*/  ULDC.64 UR6, c[0x0][0x2e8] ;  /* 0x0000ba0000067ab9 */ /* 0x000fe20000000a00 */
[----:B0-----:R-:W-:-:S04]  /*a390*/  IMAD.WIDE.U32 R6, R0, UR4, RZ ;  /* 0x0000000400067c25 */ /* 0x001fc8000f8e00ff */
[----:B------:R-:W-:Y:S01]  /*a3a0*/  IMAD R3, R0, UR5, R3 ;  /* 0x0000000500037c24 */ /* 0x000fe2000f8e0203 */
[----:B------:R-:W-:Y:S02]  /*a3b0*/  ULDC.64 UR4, c[0x0][0x310] ;  /* 0x0000c40000047ab9 */ /* 0x000fe40000000a00 */
[----:B------:R-:W-:Y:S02]  /*a3c0*/  IMAD R20, R20, UR4, RZ ;  /* 0x0000000414147c24 */ /* 0x000fe4000f8e02ff */
[----:B------:R-:W-:Y:S02]  /*a3d0*/  IMAD.IADD R7, R7, 0x1, R3 ;  /* 0x0000000107077824 */ /* 0x000fe400078e0203 */
[----:B------:R-:W-:-:S04]  /*a3e0*/  IMAD.WIDE.U32 R6, R2, UR4, R6 ;  /* 0x0000000402067c25 */ /* 0x000fc8000f8e0006 */
[----:B------:R-:W-:Y:S01]  /*a3f0*/  IMAD R2, R2, UR5, R20 ;  /* 0x0000000502027c24 */ /* 0x000fe2000f8e0214 */
[----:B------:R-:W-:-:S03]  /*a400*/  ULDC.64 UR4, c[0x0][0x308] ;  /* 0x0000c20000047ab9 */ /* 0x000fc60000000a00 */
[----:B------:R-:W-:Y:S02]  /*a410*/  IMAD.IADD R3, R7, 0x1, R2 ;  /* 0x0000000107037824 */ /* 0x000fe400078e0202 */
[----:B------:R-:W-:-:S04]  /*a420*/  IMAD.MOV.U32 R2, RZ, RZ, R6 ;  /* 0x000000ffff027224 */ /* 0x000fc800078e0006 */
[----:B------:R-:W-:-:S03]  /*a430*/  IMAD.WIDE.U32 R2, R26, UR4, R2 ;  /* 0x000000041a027c25 */ /* 0x000fc6000f8e0002 */
[----:B------:R-:W-:Y:S01]  /*a440*/  IADD3 R0, P1, R2, UR6, RZ ;  /* 0x0000000602007c10 */ /* 0x000fe2000ff3e0ff */
[----:B----4-:R-:W-:Y:S01]  /*a450*/  IMAD R6, R8, UR4, RZ ;  /* 0x0000000408067c24 */ /* 0x010fe2000f8e02ff */
[----:B------:R-:W-:Y:S01]  /*a460*/  UMOV UR4, 0xffffffff ;  /* 0xffffffff00047882 */ /* 0x000fe20000000000 */
[----:B------:R-:W0:Y:S02]  /*a470*/  S2R R8, SR_TID.X ;  /* 0x0000000000087919 */ /* 0x000e240000002100 */
[----:B------:R-:W-:-:S05]  /*a480*/  IMAD R6, R26, UR5, R6 ;  /* 0x000000051a067c24 */ /* 0x000fca000f8e0206 */
[----:B------:R-:W-:Y:S01]  /*a490*/  IADD3.X R6, R3, UR7, R6, P1, !PT ;  /* 0x0000000703067c10 */ /* 0x000fe20008ffe406 */
[C---:B0-----:R-:W-:Y:S02]  /*a4a0*/  IMAD.SHL.U32 R10, R8.reuse, 0x10, RZ ;  /* 0x00000010080a7824 */ /* 0x041fe400078e00ff */
[----:B------:R-:W-:-:S03]  /*a4b0*/  IMAD.SHL.U32 R8, R8, 0x10, RZ ;  /* 0x0000001008087824 */ /* 0x000fc600078e00ff */
[----:B------:R-:W-:Y:S02]  /*a4c0*/  LOP3.LUT R10, R10, 0x10, RZ, 0xc0, !PT ;  /* 0x000000100a0a7812 */ /* 0x000fe400078ec0ff */
[----:B------:R-:W-:Y:S02]  /*a4d0*/  LOP3.LUT R8, R8, 0x10, RZ, 0xc0, !PT ;  /* 0x0000001008087812 */ /* 0x000fe400078ec0ff */
[C---:B------:R-:W-:Y:S02]  /*a4e0*/  LOP3.LUT R11, R10.reuse, 0x40, RZ, 0xfc, !PT ;  /* 0x000000400a0b7812 */ /* 0x040fe400078efcff */
[----:B------:R-:W-:Y:S02]  /*a4f0*/  LOP3.LUT R10, R10, 0x20, RZ, 0xfc, !PT ;  /* 0x000000200a0a7812 */ /* 0x000fe400078efcff */
[-C--:B-1----:R-:W-:Y:S02]  /*a500*/  ISETP.GE.AND P2, PT, R11, R9.reuse, PT ;  /* 0x000000090b00720c */ /* 0x082fe40003f46270 */
[----:B------:R-:W-:-:S02]  /*a510*/  ISETP.GE.AND P3, PT, R10, R9, PT ;  /* 0x000000090a00720c */ /* 0x000fc40003f66270 */
[----:B------:R-:W-:Y:S01]  /*a520*/  ISETP.GE.AND P5, PT, R8, R9, PT ;  /* 0x000000090800720c */ /* 0x000fe20003fa6270 */
[----:B------:R-:W-:-:S12]  /*a530*/  BRA.DIV UR4, `(.L_x_10729) ;  /* 0x0000003a04c07947 */ /* 0x000fd8000b800000 */
[----:B------:R-:W0:Y:S04]  /*a540*/  SHFL.IDX PT, R3, R0, RZ, 0x1e1f ;  /* 0x001e1fff00037589 */ /* 0x000e2800000e0000 */
[----:B------:R-:W1:Y:S04]  /*a550*/  SHFL.IDX PT, R2, R6, RZ, 0x1e1f ;  /* 0x001e1fff06027589 */ /* 0x000e6800000e0000 */
        /* <DEDUP_REMOVED lines=8> */
[----:B------:R1:W-:Y:S04]  /*a5e0*/  @P0 LDGSTS.E.BYPASS.LTC128B.128 [R4+0x14800], desc[UR50][R2.64+0x20], !P3 ;  /* 0x1480002002040fae */ /* 0x0003e8000d901d72 */
[----:B--2-4-:R1:W-:Y:S02]  /*a5f0*/  @P0 LDGSTS.E.BYPASS.LTC128B.128 [R4+0x15800], desc[UR50][R2.64+0x40], !P2 ;  /* 0x1580004002040fae */ /* 0x0143e4000d101d72 */
.L_x_10813:
[----:B------:R-:W-:-:S05]  /*a600*/  @P4 IADD3 R0, P0, R8, R0, RZ ;  /* 0x0000000008004210 */ /* 0x000fca0007f1e0ff */
[----:B01----:R-:W-:Y:S01]  /*a610*/  @P4 IMAD.X R2, RZ, RZ, R6, P0 ;  /* 0x000000ffff024224 */ /* 0x003fe200000e0606 */
[----:B------:R-:W-:-:S03]  /*a620*/  PLOP3.LUT P0, PT, PT, PT, PT, 0x80, 0x0 ;  /* 0x000000000000781c */ /* 0x000fc60003f0f070 */
[----:B------:R-:W-:Y:S02]  /*a630*/  @P4 IMAD.MOV.U32 R3, RZ, RZ, R2 ;  /* 0x000000ffff034224 */ /* 0x000fe400078e0002 */
[----:B------:R-:W-:-:S05]  /*a640*/  @P4 IMAD.MOV.U32 R2, RZ, RZ, R0 ;  /* 0x000000ffff024224 */ /* 0x000fca00078e0000 */
[----:B------:R-:W-:Y:S01]  /*a650*/  @!PT LDS RZ, [RZ] ;  /* 0x00000000fffff984 */ /* 0x000fe20000000800 */
[----:B------:R-:W-:Y:S01]  /*a660*/  @!PT LDS RZ, [RZ] ;  /* 0x00000000fffff984 */ /* 0x000fe20000000800 */
[----:B------:R-:W-:Y:S01]  /*a670*/  @!PT LDS RZ, [RZ] ;  /* 0x00000000fffff984 */ /* 0x000fe20000000800 */
[----:B------:R0:W-:Y:S04]  /*a680*/  @P4 LDGSTS.E.BYPASS.LTC128B.128 [R4+0x14000], desc[UR50][R2.64], !P5 ;  /* 0x1400000002044fae */ /* 0x0001e8000e901d72 */
[----:B------:R0:W-:Y:S04]  /*a690*/  @P4 LDGSTS.E.BYPASS.LTC128B.128 [R4+0x15000], desc[UR50][R2.64+0x20], !P3 ;  /* 0x1500002002044fae */ /* 0x0001e8000d901d72 */
[----:B------:R0:W-:Y:S01]  /*a6a0*/  @P4 LDGSTS.E.BYPASS.LTC128B.128 [R4+0x16000], desc[UR50][R2.64+0x40], !P2 ;  /* 0x1600004002044fae */ /* 0x0001e2000d101d72 */
[----:B------:R-:W-:Y:S01]  /*a6b0*/  NOP ;  /* 0x0000000000007918 */ /* 0x000fe20000000000 */
.L_x_10730:
        /* <DEDUP_REMOVED lines=11> */
.L_x_10731:
        /* <DEDUP_REMOVED lines=18> */
[----:B0-----:R-:W-:Y:S01]  /*a890*/  MOV R2, 0x0 ;  /* 0x0000000000027802 */ /* 0x001fe20000000f00 */
[----:B------:R-:W-:Y:S01]  /*a8a0*/  ULDC.64 UR6, c[0x4][0x1b0] ;  /* 0x01006c0000067ab9 */ /* 0x000fe20000000a00 */
[----:B------:R-:W-:Y:S01]  /*a8b0*/  ULDC.64 UR8, c[0x4][0x1b8] ;  /* 0x01006e0000087ab9 */ /* 0x000fe20000000a00 */
[----:B------:R-:W-:Y:S01]  /*a8c0*/  ULDC.64 UR4, c[0x4][0x60] ;  /* 0x0100180000047ab9 */ /* 0x000fe20000000a00 */
[----:B------:R-:W-:Y:S02]  /*a8d0*/  IMAD.U32 R4, RZ, RZ, UR6 ;  /* 0x00000006ff047e24 */ /* 0x000fe4000f8e00ff */
[----:B------:R-:W0:Y:S01]  /*a8e0*/  LDC.64 R2, c[0x4][R2] ;  /* 0x0100000002027b82 */ /* 0x000e220000000a00 */
[----:B-1-3--:R-:W-:Y:S02]  /*a8f0*/  IMAD.U32 R5, RZ, RZ, UR7 ;  /* 0x00000007ff057e24 */ /* 0x00afe4000f8e00ff */
        /* <DEDUP_REMOVED lines=9> */
.L_x_10733:
[----:B------:R-:W-:Y:S05]  /*a990*/  BSYNC B6 ;  /* 0x0000000000067941 */ /* 0x000fea0003800000 */
.L_x_10732:
[----:B------:R-:W2:Y:S01]  /*a9a0*/  S2R R17, SR_TID.X ;  /* 0x0000000000117919 */ /* 0x000ea20000002100 */
[----:B------:R-:W4:Y:S01]  /*a9b0*/  LDC R8, c[0x0][0x448] ;  /* 0x00011200ff087b82 */ /* 0x000f220000000800 */
[----:B------:R1:W5:Y:S01]  /*a9c0*/  LDL R9, [R1+0x18] ;  /* 0x0000180001097983 */ /* 0x0003620000100800 */
[----:B0-----:R-:W0:Y:S01]  /*a9d0*/  S2R R2, SR_TID.X ;  /* 0x0000000000027919 */ /* 0x001e220000002100 */
[----:B------:R-:W-:Y:S01]  /*a9e0*/  R2UR UR7, R26 ;  /* 0x000000001a0772ca */ /* 0x000fe200000e0000 */
[----:B------:R-:W-:Y:S01]  /*a9f0*/  ULDC.64 UR8, c[0x0][0x2d8] ;  /* 0x0000b60000087ab9 */ /* 0x000fe20000000a00 */
[----:B--2---:R-:W-:Y:S02]  /*aa00*/  IMAD.SHL.U32 R19, R17, 0x40, RZ ;  /* 0x0000004011137824 */ /* 0x004fe400078e00ff */
[----:B------:R-:W2:Y:S01]  /*aa10*/  LDL R17, [R1] ;  /* 0x0000000001117983 */ /* 0x000ea20000100800 */
[----:B----4-:R-:W-:Y:S02]  /*aa20*/  ISETP.NE.AND P0, PT, R8, 0x1, PT ;  /* 0x000000010800780c */ /* 0x010fe40003f05270 */
[----:B------:R-:W-:-:S02]  /*aa30*/  R2UR UR10, R26 ;  /* 0x000000001a0a72ca */ /* 0x000fc400000e0000 */
[----:B------:R-:W-:Y:S02]  /*aa40*/  LOP3.LUT R19, R19, 0x40, RZ, 0xc0, !PT ;  /* 0x0000004013137812 */ /* 0x000fe400078ec0ff */
[----:B0-----:R-:W-:-:S04]  /*aa50*/  LOP3.LUT R2, R2, 0x7f, RZ, 0xc0, !PT ;  /* 0x0000007f02027812 */ /* 0x001fc800078ec0ff */
[----:B------:R-:W-:-:S03]  /*aa60*/  SHF.R.U32.HI R2, RZ, 0x1, R2 ;  /* 0x00000001ff027819 */ /* 0x000fc60000011602 */
[----:B------:R-:W0:Y:S08]  /*aa70*/  @P0 LDC R4, c[0x0][0x44c] ;  /* 0x00011300ff040b82 */ /* 0x000e300000000800 */
[----:B------:R-:W4:Y:S01]  /*aa80*/  @P0 LDC R3, c[0x0][0x450] ;  /* 0x00011400ff030b82 */ /* 0x000f220000000800 */
[----:B------:R-:W-:Y:S01]  /*aa90*/  LOP3.LUT R2, R2, R19, RZ, 0xfc, !PT ;  /* 0x0000001302027212 */ /* 0x000fe200078efcff */
[----:B------:R-:W-:Y:S01]  /*aaa0*/  UMOV UR4, UR36 ;  /* 0x0000002400047c82 */ /* 0x000fe20008000000 */
[----:B------:R-:W-:-:S02]  /*aab0*/  UMOV UR5, UR47 ;  /* 0x0000002f00057c82 */ /* 0x000fc40008000000 */
[----:B------:R-:W-:Y:S01]  /*aac0*/  UIMAD.WIDE.U32 UR4, UR7, UR8, UR4 ;  /* 0x00000008070472a5 */ /* 0x000fe2000f8e0004 */
[----:B------:R-:W-:Y:S02]  /*aad0*/  IMAD R0, R25, 0xc0, R2 ;  /* 0x000000c019007824 */ /* 0x000fe400078e0202 */
[----:B------:R-:W2:Y:S02]  /*aae0*/  @P0 LDC R7, c[0x0][0x450] ;  /* 0x00011400ff070b82 */ /* 0x000ea40000000800 */
[----:B------:R-:W-:Y:S02]  /*aaf0*/  IMAD.MOV.U32 R2, RZ, RZ, R0 ;  /* 0x000000ffff027224 */ /* 0x000fe400078e0000 */
[----:B0-----:R-:W-:-:S05]  /*ab00*/  @P0 IMAD.HI.U32 R4, R0, R4, RZ ;  /* 0x0000000400040227 */ /* 0x001fca00078e00ff */
[----:B----4-:R-:W-:-:S04]  /*ab10*/  @P0 SHF.R.U32.HI R2, RZ, R3, R4 ;  /* 0x00000003ff020219 */ /* 0x010fc80000011604 */
[--C-:B-1-3--:R-:W-:Y:S01]  /*ab20*/  SHF.R.S32.HI R5, RZ, 0x1f, R2.reuse ;  /* 0x0000001fff057819 */ /* 0x10afe20000011402 */
[----:B------:R-:W-:-:S04]  /*ab30*/  IMAD.MOV R4, RZ, RZ, -R2 ;  /* 0x000000ffff047224 */ /* 0x000fc800078e0a02 */
[----:B------:R-:W-:Y:S02]  /*ab40*/  IMAD R4, R8, R4, R0 ;  /* 0x0000000408047224 */ /* 0x000fe400078e0200 */
[----:B------:R-:W-:Y:S01]  /*ab50*/  VIADD R0, R0, 0x80 ;  /* 0x0000008000007836 */ /* 0x000fe20000000000 */
[----:B--2---:R-:W-:-:S13]  /*ab60*/  R2UR UR6, R17 ;  /* 0x00000000110672ca */ /* 0x004fda00000e0000 */
[----:B------:R-:W-:-:S04]  /*ab70*/  UIMAD UR6, UR6, UR8, URZ ;  /* 0x00000008060672a4 */ /* 0x000fc8000f8e023f */
[----:B------:R-:W-:-:S03]  /*ab80*/  UIMAD UR6, UR10, UR9, UR6 ;  /* 0x000000090a0672a4 */ /* 0x000fc6000f8e0206 */
[----:B------:R-:W-:Y:S01]  /*ab90*/  ULDC.64 UR8, c[0x0][0x2e0] ;  /* 0x0000b80000087ab9 */ /* 0x000fe20000000a00 */
[----:B------:R-:W-:Y:S02]  /*aba0*/  UIADD3 UR5, UR5, UR6, URZ ;  /* 0x0000000605057290 */ /* 0x000fe4000fffe03f */
[----:B------:R-:W-:Y:S02]  /*abb0*/  UIMAD UR6, UR45, UR8, URZ ;  /* 0x000000082d0672a4 */ /* 0x000fe4000f8e023f */
[----:B------:R-:W-:Y:S02]  /*abc0*/  UIMAD.WIDE.U32 UR4, UR44, UR8, UR4 ;  /* 0x000000082c0472a5 */ /* 0x000fe4000f8e0004 */
[----:B------:R-:W-:Y:S01]  /*abd0*/  UIMAD UR6, UR44, UR9, UR6 ;  /* 0x000000092c0672a4 */ /* 0x000fe2000f8e0206 */
[----:B------:R-:W-:Y:S02]  /*abe0*/  ULDC.64 UR10, c[0x0][0x280] ;  /* 0x0000a000000a7ab9 */ /* 0x000fe40000000a00 */
[----:B------:R-:W-:Y:S01]  /*abf0*/  ULDC.64 UR8, c[0x0][0x2c8] ;  /* 0x0000b20000087ab9 */ /* 0x000fe20000000a00 */
[----:B------:R-:W-:-:S03]  /*ac00*/  UIADD3 UR5, UR5, UR6, URZ ;  /* 0x0000000605057290 */ /* 0x000fc6000fffe03f */
[----:B------:R-:W-:Y:S02]  /*ac10*/  ULDC.64 UR6, c[0x0][0x2d0] ;  /* 0x0000b40000067ab9 */ /* 0x000fe40000000a00 */
[----:B------:R-:W-:Y:S02]  /*ac20*/  IMAD R5, R5, UR6, RZ ;  /* 0x0000000605057c24 */ /* 0x000fe4000f8e02ff */
[----:B------:R-:W-:Y:S02]  /*ac30*/  IMAD.U32 R6, RZ, RZ, UR6 ;  /* 0x00000006ff067e24 */ /* 0x000fe4000f8e00ff */
[C---:B------:R-:W-:Y:S02]  /*ac40*/  IMAD R5, R2.reuse, UR7, R5 ;  /* 0x0000000702057c24 */ /* 0x040fe4000f8e0205 */
[----:B------:R-:W-:-:S04]  /*ac50*/  IMAD.WIDE.U32 R2, R2, R6, UR4 ;  /* 0x0000000402027e25 */ /* 0x000fc8000f8e0006 */
[----:B------:R-:W-:Y:S01]  /*ac60*/  IMAD.IADD R3, R3, 0x1, R5 ;  /* 0x0000000103037824 */ /* 0x000fe200078e0205 */
[----:B------:R-:W-:Y:S01]  /*ac70*/  SHF.R.S32.HI R5, RZ, 0x1f, R4 ;  /* 0x0000001fff057819 */ /* 0x000fe20000011404 */
[----:B------:R-:W-:-:S04]  /*ac80*/  IMAD.WIDE.U32 R2, R4, UR8, R2 ;  /* 0x0000000804027c25 */ /* 0x000fc8000f8e0002 */
[----:B------:R-:W-:-:S04]  /*ac90*/  IMAD R5, R5, UR8, RZ ;  /* 0x0000000805057c24 */ /* 0x000fc8000f8e02ff */
[----:B------:R-:W-:Y:S01]  /*aca0*/  IMAD R4, R4, UR9, R5 ;  /* 0x0000000904047c24 */ /* 0x000fe2000f8e0205 */
[----:B------:R-:W-:Y:S02]  /*acb0*/  IADD3 R5, P1, R2, UR10, RZ ;  /* 0x0000000a02057c10 */ /* 0x000fe4000ff3e0ff */
[----:B------:R-:W0:Y:S01]  /*acc0*/  @P0 LDC R2, c[0x0][0x44c] ;  /* 0x00011300ff020b82 */ /* 0x000e220000000800 */
[----:B------:R-:W1:Y:S01]  /*acd0*/  S2R R17, SR_TID.X ;  /* 0x0000000000117919 */ /* 0x000e620000002100 */
[----:B------:R-:W-:Y:S01]  /*ace0*/  IADD3.X R4, R3, UR11, R4, P1, !PT ;  /* 0x0000000b03047c10 */ /* 0x000fe20008ffe404 */
[----:B0-----:R-:W-:-:S04]  /*acf0*/  @P0 IMAD.HI.U32 R3, R0, R2, RZ ;  /* 0x0000000200030227 */ /* 0x001fc800078e00ff */
[----:B------:R-:W-:Y:S01]  /*ad00*/  IMAD.MOV.U32 R2, RZ, RZ, R0 ;  /* 0x000000ffff027224 */ /* 0x000fe200078e0000 */
[----:B------:R-:W-:-:S05]  /*ad10*/  @P0 SHF.R.U32.HI R2, RZ, R7, R3 ;  /* 0x00000007ff020219 */ /* 0x000fca0000011603 */
[----:B------:R-:W-:-:S04]  /*ad20*/  IMAD.MOV R3, RZ, RZ, -R2 ;  /* 0x000000ffff037224 */ /* 0x000fc800078e0a02 */
[----:B------:R-:W-:Y:S01]  /*ad30*/  IMAD R0, R8, R3, R0 ;  /* 0x0000000308007224 */ /* 0x000fe200078e0200 */
[----:B------:R-:W-:-:S05]  /*ad40*/  SHF.R.S32.HI R3, RZ, 0x1f, R2 ;  /* 0x0000001fff037819 */ /* 0x000fca0000011402 */
[----:B------:R-:W-:-:S04]  /*ad50*/  IMAD R3, R3, UR6, RZ ;  /* 0x0000000603037c24 */ /* 0x000fc8000f8e02ff */
[C---:B------:R-:W-:Y:S02]  /*ad60*/  IMAD R7, R2.reuse, UR7, R3 ;  /* 0x0000000702077c24 */ /* 0x040fe4000f8e0203 */
[----:B------:R-:W-:Y:S01]  /*ad70*/  IMAD.WIDE.U32 R2, R2, R6, UR4 ;  /* 0x0000000402027e25 */ /* 0x000fe2000f8e0006 */
[----:B------:R-:W-:Y:S01]  /*ad80*/  SHF.R.S32.HI R6, RZ, 0x1f, R0 ;  /* 0x0000001fff067819 */ /* 0x000fe20000011400 */
[----:B------:R-:W-:Y:S02]  /*ad90*/  ULDC UR4, c[0x0][0x2b8] ;  /* 0x0000ae0000047ab9 */ /* 0x000fe40000000800 */
[----:B------:R-:W-:Y:S02]  /*ada0*/  IMAD.IADD R3, R3, 0x1, R7 ;  /* 0x0000000103037824 */ /* 0x000fe400078e0207 */
[----:B-1----:R-:W-:Y:S02]  /*adb0*/  IMAD.SHL.U32 R19, R17, 0x10, RZ ;  /* 0x0000001011137824 */ /* 0x002fe400078e00ff */
[----:B------:R-:W-:-:S02]  /*adc0*/  IMAD R6, R6, UR8, RZ ;  /* 0x0000000806067c24 */ /* 0x000fc4000f8e02ff */
[----:B------:R-:W-:Y:S01]  /*add0*/  IMAD.WIDE.U32 R2, R0, UR8, R2 ;  /* 0x0000000800027c25 */ /* 0x000fe2000f8e0002 */
[----:B------:R-:W-:-:S03]  /*ade0*/  LOP3.LUT R19, R19, 0x10, RZ, 0xc0, !PT ;  /* 0x0000001013137812 */ /* 0x000fc600078ec0ff */
[----:B------:R-:W-:Y:S01]  /*adf0*/  IMAD.SHL.U32 R10, R17, 0x10, RZ ;  /* 0x00000010110a7824 */ /* 0x000fe200078e00ff */
[----:B------:R-:W-:Y:S01]  /*ae00*/  IADD3 R7, P0, R2, UR10, RZ ;  /* 0x0000000a02077c10 */ /* 0x000fe2000ff1e0ff */
[----:B------:R-:W-:Y:S01]  /*ae10*/  IMAD R6, R0, UR9, R6 ;  /* 0x0000000900067c24 */ /* 0x000fe2000f8e0206 */
[C---:B------:R-:W-:Y:S02]  /*ae20*/  LOP3.LUT R12, R19.reuse, 0x20, RZ, 0xfc, !PT ;  /* 0x00000020130c7812 */ /* 0x040fe400078efcff */
[----:B------:R-:W-:Y:S02]  /*ae30*/  LOP3.LUT R10, R10, 0x10, RZ, 0xc0, !PT ;  /* 0x000000100a0a7812 */ /* 0x000fe400078ec0ff */
[----:B------:R-:W-:Y:S01]  /*ae40*/  LOP3.LUT R11, R19, 0x40, RZ, 0xfc, !PT ;  /* 0x00000040130b7812 */ /* 0x000fe200078efcff */
[----:B------:R-:W-:Y:S01]  /*ae50*/  UMOV UR5, 0xffffffff ;  /* 0xffffffff00057882 */ /* 0x000fe20000000000 */
[----:B------:R-:W-:Y:S02]  /*ae60*/  IADD3.X R6, R3, UR11, R6, P0, !PT ;  /* 0x0000000b03067c10 */ /* 0x000fe400087fe406 */
[----:B------:R-:W-:-:S02]  /*ae70*/  LOP3.LUT R17, R17, 0x7f, RZ, 0xc0, !PT ;  /* 0x0000007f11117812 */ /* 0x000fc400078ec0ff */
[----:B------:R-:W-:Y:S02]  /*ae80*/  ISETP.GE.AND P3, PT, R10, UR4, PT ;  /* 0x000000040a007c0c */ /* 0x000fe4000bf66270 */
[----:B------:R-:W-:Y:S02]  /*ae90*/  ISETP.GE.AND P2, PT, R12, UR4, PT ;  /* 0x000000040c007c0c */ /* 0x000fe4000bf46270 */
[----:B------:R-:W-:Y:S02]  /*aea0*/  ISETP.GE.AND P0, PT, R11, UR4, PT ;  /* 0x000000040b007c0c */ /* 0x000fe4000bf06270 */
[----:B------:R-:W-:Y:S01]  /*aeb0*/  SHF.R.U32.HI R17, RZ, 0x1, R17 ;  /* 0x00000001ff117819 */ /* 0x000fe20000011611 */
[----:B------:R-:W-:Y:S10]  /*aec0*/  BRA.DIV UR5, `(.L_x_10734) ;  /* 0x0000003605007947 */ /* 0x000ff4000b800000 */
[----:B------:R-:W0:Y:S01]  /*aed0*/  SHFL.IDX PT, R3, R5, RZ, 0x1e1f ;  /* 0x001e1fff05037589 */ /* 0x000e2200000e0000 */
[----:B------:R-:W-:Y:S02]  /*aee0*/  IMAD R25, R25, 0xc0, R17 ;  /* 0x000000c019197824 */ /* 0x000fe400078e0211 */
[----:B------:R-:W-:Y:S01]  /*aef0*/  IMAD R0, R8, UR41, RZ ;  /* 0x0000002908007c24 */ /* 0x000fe2000f8e02ff */
[----:B------:R-:W1:Y:S04]  /*af00*/  SHFL.IDX PT, R2, R4, RZ, 0x1e1f ;  /* 0x001e1fff04027589 */ /* 0x000e6800000e0000 */
[----:B------:R-:W-:Y:S01]  /*af10*/  ISETP.GE.AND P1, PT, R25, R0, PT ;  /* 0x000000001900720c */ /* 0x000fe20003f26270 */
[----:B------:R-:W2:Y:S04]  /*af20*/  SHFL.IDX PT, R5, R5, 0x1, 0x1e1f ;  /* 0x003e1f0005057f89 */ /* 0x000ea800000e0000 */
[----:B------:R-:W3:Y:S04]  /*af30*/  SHFL.IDX PT, R4, R4, 0x1, 0x1e1f ;  /* 0x003e1f0004047f89 */ /* 0x000ee800000e0000 */
[----:B------:R-:W4:Y:S04]  /*af40*/  SHFL.IDX PT, R6, R6, RZ, 0x1e1f ;  /* 0x001e1fff06067589 */ /* 0x000f2800000e0000 */
        /* <DEDUP_REMOVED lines=9> */
[----:B------:R-:W-:-:S13]  /*afe0*/  ISETP.GE.AND P1, PT, R2, R0, PT ;  /* 0x000000000200720c */ /* 0x000fda0003f26270 */
[----:B--2---:R-:W-:-:S05]  /*aff0*/  @!P1 IADD3 R2, P4, R10, R5, RZ ;  /* 0x000000050a029210 */ /* 0x004fca0007f9e0ff */
[----:B---3--:R-:W-:-:S05]  /*b000*/  @!P1 IMAD.X R3, RZ, RZ, R4, P4 ;  /* 0x000000ffff039224 */ /* 0x008fca00020e0604 */
[----:B------:R-:W-:Y:S04]  /*b010*/  @!P1 LDGSTS.E.BYPASS.LTC128B.128 [R9+0xf800], desc[UR50][R2.64], !P3 ;  /* 0x0f80000002099fae */ /* 0x000fe8000d901d72 */
[----:B------:R-:W-:Y:S04]  /*b020*/  @!P1 LDGSTS.E.BYPASS.LTC128B.128 [R9+0x11000], desc[UR50][R2.64+0x20], !P2 ;  /* 0x1100002002099fae */ /* 0x000fe8000d101d72 */
[----:B------:R0:W-:Y:S04]  /*b030*/  @!P1 LDGSTS.E.BYPASS.LTC128B.128 [R9+0x12800], desc[UR50][R2.64+0x40], !P0 ;  /* 0x1280004002099fae */ /* 0x0001e8000c101d72 */
[----:B0---4-:R0:W1:Y:S02]  /*b040*/  SHFL.IDX PT, R2, R7, RZ, 0x1e1f ;  /* 0x001e1fff07027589 */ /* 0x01106400000e0000 */
.L_x_10820:
        /* <DEDUP_REMOVED lines=12> */
.L_x_10736:
[----:B------:R-:W-:Y:S05]  /*b110*/  BSYNC B0 ;  /* 0x0000000000007941 */ /* 0x000fea0003800000 */
.L_x_10735:
[----:B------:R-:W-:Y:S01]  /*b120*/  NOP ;  /* 0x0000000000007918 */ /* 0x000fe20000000000 */
[----:B------:R-:W-:-:S13]  /*b130*/  PLOP3.LUT P0, PT, PT, PT, PT, 0x80, 0x0 ;  /* 0x000000000000781c */ /* 0x000fda0003f0f070 */
.L_x_10737:
        /* <DEDUP_REMOVED lines=18> */
.L_x_10821:
[----:B------:R-:W-:Y:S05]  /*b260*/  BSYNC B0 ;  /* 0x0000000000007941 */ /* 0x000fea0003800000 */
.L_x_10738:
[----:B------:R-:W-:-:S06]  /*b270*/  UISETP.GE.AND UP0, UPT, UR42, 0x81, UPT ;  /* 0x000000812a00788c */ /* 0x000fcc000bf06270 */
[----:B------:R-:W-:-:S13]  /*b280*/  PLOP3.LUT P0, PT, PT, PT, UP0, 0x80, 0x0 ;  /* 0x000000000000781c */ /* 0x000fda0003f0f008 */
[----:B------:R-:W-:Y:S05]  /*b290*/  @!P0 BRA `(.L_x_10740) ;  /* 0x0000001000748947 */ /* 0x000fea0003800000 */
[----:B------:R-:W-:Y:S01]  /*b2a0*/  UIADD3 UR4, UR43, -0x2, URZ ;  /* 0xfffffffe2b047890 */ /* 0x000fe2000fffe03f */
[----:B------:R-:W-:Y:S02]  /*b2b0*/  IMAD.MOV.U32 R5, RZ, RZ, R28 ;  /* 0x000000ffff057224 */ /* 0x000fe400078e001c */
[----:B------:R-:W-:-:S03]  /*b2c0*/  IMAD.MOV.U32 R4, RZ, RZ, R18 ;  /* 0x000000ffff047224 */ /* 0x000fc600078e0012 */
[----:B------:R-:W-:-:S07]  /*b2d0*/  IMAD.U32 R19, RZ, RZ, UR4 ;  /* 0x00000004ff137e24 */ /* 0x000fce000f8e00ff */
.L_x_10760:
[----:B0-2---:R-:W2:Y:S01]  /*b2e0*/  LDL R7, [R1+0x8] ;  /* 0x0000080001077983 */ /* 0x005ea20000100800 */
[----:B------:R-:W0:Y:S01]  /*b2f0*/  LDC R3, c[0x0][0x430] ;  /* 0x00010c00ff037b82 */ /* 0x000e220000000800 */
[----:B------:R-:W1:Y:S01]  /*b300*/  S2R R2, SR_TID.X ;  /* 0x0000000000027919 */ /* 0x000e620000002100 */
[----:B0-----:R-:W-:Y:S02]  /*b310*/  ISETP.NE.AND P0, PT, R3, 0x1, PT ;  /* 0x000000010300780c */ /* 0x001fe40003f05270 */
[----:B-1----:R-:W-:-:S11]  /*b320*/  LOP3.LUT R0, R2, 0x7f, RZ, 0xc0, !PT ;  /* 0x0000007f02007812 */ /* 0x002fd600078ec0ff */
[----:B------:R-:W0:Y:S01]  /*b330*/  @P0 LDC R6, c[0x0][0x434] ;  /* 0x00010d00ff060b82 */ /* 0x000e220000000800 */
[----:B------:R-:W-:Y:S01]  /*b340*/  SHF.R.U32.HI R3, RZ, 0x1, R0 ;  /* 0x00000001ff037819 */ /* 0x000fe20000011600 */
[----:B------:R-:W-:-:S06]  /*b350*/  IMAD.SHL.U32 R2, R2, 0x40, RZ ;  /* 0x0000004002027824 */ /* 0x000fcc00078e00ff */
[----:B------:R-:W1:Y:S01]  /*b360*/  @P0 LDC R0, c[0x0][0x438] ;  /* 0x00010e00ff000b82 */ /* 0x000e620000000800 */
[----:B------:R-:W-:Y:S01]  /*b370*/  IMAD R3, R19, 0x80, R3 ;  /* 0x0000008013037824 */ /* 0x000fe200078e0203 */
[----:B------:R-:W-:-:S04]  /*b380*/  LOP3.LUT R2, R2, 0x40, RZ, 0xc0, !PT ;  /* 0x0000004002027812 */ /* 0x000fc800078ec0ff */
[----:B------:R-:W-:-:S05]  /*b390*/  IADD3 R3, R2, UR38, R3 ;  /* 0x0000002602037c10 */ /* 0x000fca000fffe003 */
[----:B------:R-:W-:Y:S02]  /*b3a0*/  IMAD.MOV.U32 R2, RZ, RZ, R3 ;  /* 0x000000ffff027224 */ /* 0x000fe400078e0003 */
[----:B0-----:R-:W-:Y:S01]  /*b3b0*/  @P0 IMAD.HI.U32 R6, R3, R6, RZ ;  /* 0x0000000603060227 */ /* 0x001fe200078e00ff */
[----:B------:R-:W-:Y:S05]  /*b3c0*/  YIELD ;  /* 0x0000000000007946 */ /* 0x000fea0003800000 */
[----:B------:R-:W-:Y:S01]  /*b3d0*/  ULDC UR4, c[0x0][0x430] ;  /* 0x00010c0000047ab9 */ /* 0x000fe20000000800 */
[----:B-1----:R-:W-:-:S05]  /*b3e0*/  @P0 SHF.R.U32.HI R2, RZ, R0, R6 ;  /* 0x00000000ff020219 */ /* 0x002fca0000011606 */
[----:B------:R-:W-:-:S04]  /*b3f0*/  IMAD.MOV R8, RZ, RZ, -R2 ;  /* 0x000000ffff087224 */ /* 0x000fc800078e0a02 */
[----:B------:R-:W-:Y:S01]  /*b400*/  IMAD R8, R8, UR4, R3 ;  /* 0x0000000408087c24 */ /* 0x000fe2000f8e0203 */
[----:B------:R-:W-:Y:S01]  /*b410*/  ULDC.64 UR4, c[0x0][0x428] ;  /* 0x00010a0000047ab9 */ /* 0x000fe20000000a00 */
[----:B------:R-:W-:-:S03]  /*b420*/  SHF.R.S32.HI R3, RZ, 0x1f, R2 ;  /* 0x0000001fff037819 */ /* 0x000fc60000011402 */
[----:B------:R-:W-:-:S04]  /*b430*/  IMAD.WIDE.U32 R2, R27, UR4, R2 ;  /* 0x000000041b027c25 */ /* 0x000fc8000f8e0002 */
[----:B--2---:R-:W-:-:S04]  /*b440*/  IMAD R0, R7, UR4, RZ ;  /* 0x0000000407007c24 */ /* 0x004fc8000f8e02ff */
[----:B------:R-:W-:Y:S01]  /*b450*/  IMAD R0, R27, UR5, R0 ;  /* 0x000000051b007c24 */ /* 0x000fe2000f8e0200 */
[----:B------:R-:W-:Y:S02]  /*b460*/  ULDC.64 UR4, c[0x0][0x418] ;  /* 0x0001060000047ab9 */ /* 0x000fe40000000a00 */
[----:B------:R-:W-:Y:S01]  /*b470*/  LEA R6, P0, R2, UR4, 0x2 ;  /* 0x0000000402067c11 */ /* 0x000fe2000f8010ff */
[----:B------:R-:W-:-:S05]  /*b480*/  IMAD.IADD R0, R0, 0x1, R3 ;  /* 0x0000000100007824 */ /* 0x000fca00078e0203 */
[----:B------:R-:W-:-:S06]  /*b490*/  LEA.HI.X R7, R2, UR5, R0, 0x2, P0 ;  /* 0x0000000502077c11 */ /* 0x000fcc00080f1400 */
[----:B------:R-:W2:Y:S01]  /*b4a0*/  LDG.E R7, desc[UR50][R6.64] ;  /* 0x0000003206077981 */ /* 0x000ea2000c1e1900 */
[----:B------:R-:W-:Y:S02]  /*b4b0*/  IMAD.U32 R9, RZ, RZ, UR46 ;  /* 0x0000002eff097e24 */ /* 0x000fe4000f8e00ff */
[----:B------:R-:W-:-:S03]  /*b4c0*/  VIADD R18, R4, 0x1 ;  /* 0x0000000104127836 */ /* 0x000fc60000000000 */
[----:B------:R-:W-:Y:S02]  /*b4d0*/  ISETP.NE.AND P2, PT, R9, 0x3, PT ;  /* 0x000000030900780c */ /* 0x000fe40003f45270 */
[----:B------:R-:W-:Y:S01]  /*b4e0*/  ISETP.NE.AND P0, PT, R18, 0x2, PT ;  /* 0x000000021200780c */ /* 0x000fe20003f05270 */
[----:B------:R-:W-:-:S03]  /*b4f0*/  IMAD.MOV.U32 R0, RZ, RZ, R19 ;  /* 0x000000ffff007224 */ /* 0x000fc600078e0013 */
[----:B------:R-:W-:Y:S01]  /*b500*/  SEL R28, RZ, 0x1, P0 ;  /* 0x00000001ff1c7807 */ /* 0x000fe20000000000 */
[----:B------:R-:W-:Y:S01]  /*b510*/  VIADD R19, R19, 0xffffffff ;  /* 0xffffffff13137836 */ /* 0x000fe20000000000 */
[----:B------:R-:W-:Y:S02]  /*b520*/  ISETP.GT.AND P1, PT, R0, RZ, PT ;  /* 0x000000ff0000720c */ /* 0x000fe40003f24270 */
[----:B------:R-:W-:Y:S02]  /*b530*/  SEL R18, R18, RZ, P0 ;  /* 0x000000ff12127207 */ /* 0x000fe40000000000 */
[----:B------:R-:W-:Y:S02]  /*b540*/  LOP3.LUT R28, R5, R28, RZ, 0x3c, !PT ;  /* 0x0000001c051c7212 */ /* 0x000fe400078e3cff */
[----:B--2---:R-:W-:Y:S01]  /*b550*/  SHF.R.S32.HI R17, RZ, 0x1f, R7 ;  /* 0x0000001fff117819 */ /* 0x004fe20000011407 */
[----:B------:R-:W-:Y:S06]  /*b560*/  @!P2 BRA `(.L_x_10741) ;  /* 0x000000000004a947 */ /* 0x000fec0003800000 */
[----:B------:R-:W-:Y:S01]  /*b570*/  BPT.TRAP 0x1 ;  /* 0x000000040000795c */ /* 0x000fe20000300000 */
.L_x_10741:
[----:B------:R-:W-:Y:S01]  /*b580*/  IMAD R0, R18, 0x8, R16 ;  /* 0x0000000812007824 */ /* 0x000fe200078e0210 */
[----:B------:R-:W-:Y:S01]  /*b590*/  SHF.L.U32 R10, R28, 0x1f, RZ ;  /* 0x0000001f1c0a7819 */ /* 0x000fe200000006ff */
[----:B------:R-:W-:Y:S01]  /*b5a0*/  BSSY B0, `(.L_x_10742) ;  /* 0x0000004000007945 */ /* 0x000fe20003800000 */
[----:B------:R-:W-:Y:S02]  /*b5b0*/  SHF.R.S32.HI R9, RZ, 0x1f, R8 ;  /* 0x0000001fff097819 */ /* 0x000fe40000011408 */
[----:B------:R-:W0:Y:S02]  /*b5c0*/  SYNCS.PHASECHK.TRANS64.TRYWAIT P0, [R0+URZ+0x19c80], R10 ;  /* 0x019c800a000075a7 */ /* 0x000e24000800017f */
[----:B0-----:R-:W-:Y:S05]  /*b5d0*/  @!P0 BRA `(.L_x_10743) ;  /* 0x0000003000408947 */ /* 0x001fea0003800000 */
.L_x_10822:
[----:B------:R-:W-:Y:S05]  /*b5e0*/  BSYNC B0 ;  /* 0x0000000000007941 */ /* 0x000fea0003800000 */
.L_x_10742:
[----:B------:R-:W2:Y:S01]  /*b5f0*/  LDL R11, [R1] ;  /* 0x00000000010b7983 */ /* 0x000ea20000100800 */
[----:B------:R-:W-:Y:S01]  /*b600*/  ULDC.64 UR4, c[0x0][0x328] ;  /* 0x0000ca0000047ab9 */ /* 0x000fe20000000a00 */
[----:B------:R-:W-:Y:S01]  /*b610*/  ULDC.64 UR6, c[0x0][0x318] ;  /* 0x0000c60000067ab9 */ /* 0x000fe20000000a00 */
[----:B------:R-:W-:Y:S02]  /*b620*/  IMAD R6, R9, UR4, RZ ;  /* 0x0000000409067c24 */ /* 0x000fe4000f8e02ff */
[----:B------:R-:W-:-:S04]  /*b630*/  IMAD.WIDE.U32 R2, R8, UR4, RZ ;  /* 0x0000000408027c25 */ /* 0x000fc8000f8e00ff */
[----:B------:R-:W-:Y:S01]  /*b640*/  IMAD R6, R8, UR5, R6 ;  /* 0x0000000508067c24 */ /* 0x000fe2000f8e0206 */
[----:B------:R-:W-:-:S03]  /*b650*/  ULDC.64 UR4, c[0x0][0x338] ;  /* 0x0000ce0000047ab9 */ /* 0x000fc60000000a00 */
[----:B------:R-:W-:Y:S02]  /*b660*/  IMAD.IADD R3, R3, 0x1, R6 ;  /* 0x0000000103037824 */ /* 0x000fe400078e0206 */
[----:B------:R-:W-:Y:S02]  /*b670*/  IMAD R6, R17, UR4, RZ ;  /* 0x0000000411067c24 */ /* 0x000fe4000f8e02ff */
[----:B------:R-:W-:-:S04]  /*b680*/  IMAD.WIDE.U32 R2, R7, UR4, R2 ;  /* 0x0000000407027c25 */ /* 0x000fc8000f8e0002 */
[----:B------:R-:W-:Y:S01]  /*b690*/  IMAD R6, R7, UR5, R6 ;  /* 0x0000000507067c24 */ /* 0x000fe2000f8e0206 */
[----:B------:R-:W1:Y:S01]  /*b6a0*/  S2R R13, SR_TID.X ;  /* 0x00000000000d7919 */ /* 0x000e620000002100 */
[----:B------:R-:W-:Y:S02]  /*b6b0*/  ULDC.64 UR4, c[0x0][0x330] ;  /* 0x0000cc0000047ab9 */ /* 0x000fe40000000a00 */
[----:B------:R-:W-:Y:S02]  /*b6c0*/  IMAD.IADD R3, R3, 0x1, R6 ;  /* 0x0000000103037824 */ /* 0x000fe400078e0206 */
[----:B------:R-:W3:Y:S01]  /*b6d0*/  LDL R6, [R1+0x14] ;  /* 0x0000140001067983 */ /* 0x000ee20000100800 */
[----:B------:R-:W-:-:S03]  /*b6e0*/  IMAD.WIDE.U32 R2, R26, UR4, R2 ;  /* 0x000000041a027c25 */ /* 0x000fc6000f8e0002 */
[----:B------:R-:W-:Y:S01]  /*b6f0*/  IADD3 R20, P0, R2, UR6, RZ ;  /* 0x0000000602147c10 */ /* 0x000fe2000ff1e0ff */
[C---:B-1----:R-:W-:Y:S02]  /*b700*/  IMAD.SHL.U32 R12, R13.reuse, 0x10, RZ ;  /* 0x000000100d0c7824 */ /* 0x042fe400078e00ff */
[----:B------:R-:W-:-:S03]  /*b710*/  IMAD.SHL.U32 R25, R13, 0x10, RZ ;  /* 0x000000100d197824 */ /* 0x000fc600078e00ff */
[----:B------:R-:W-:Y:S02]  /*b720*/  LOP3.LUT R12, R12, 0x10, RZ, 0xc0, !PT ;  /* 0x000000100c0c7812 */ /* 0x000fe400078ec0ff */
[----:B------:R-:W-:Y:S02]  /*b730*/  LOP3.LUT R25, R25, 0x10, RZ, 0xc0, !PT ;  /* 0x0000001019197812 */ /* 0x000fe400078ec0ff */
[C---:B------:R-:W-:Y:S02]  /*b740*/  LOP3.LUT R13, R12.reuse, 0x40, RZ, 0xfc, !PT ;  /* 0x000000400c0d7812 */ /* 0x040fe400078efcff */
[----:B------:R-:W-:Y:S01]  /*b750*/  LOP3.LUT R12, R12, 0x20, RZ, 0xfc, !PT ;  /* 0x000000200c0c7812 */ /* 0x000fe200078efcff */
[----:B--2---:R-:W-:Y:S02]  /*b760*/  IMAD R21, R11, UR4, RZ ;  /* 0x000000040b157c24 */ /* 0x004fe4000f8e02ff */
[----:B------:R-:W1:Y:S02]  /*b770*/  LDC R11, c[0x0][0x2f4] ;  /* 0x0000bd00ff0b7b82 */ /* 0x000e640000000800 */
[----:B------:R-:W-:Y:S01]  /*b780*/  IMAD R21, R26, UR5, R21 ;  /* 0x000000051a157c24 */ /* 0x000fe2000f8e0215 */
[----:B------:R-:W-:-:S04]  /*b790*/  UMOV UR4, 0xffffffff ;  /* 0xffffffff00047882 */ /* 0x000fc80000000000 */
[----:B------:R-:W-:Y:S02]  /*b7a0*/  IADD3.X R21, R21, UR7, R3, P0, !PT ;  /* 0x0000000715157c10 */ /* 0x000fe400087fe403 */
[-C--:B-1----:R-:W-:Y:S01]  /*b7b0*/  ISETP.GE.AND P2, PT, R13, R11.reuse, PT ;  /* 0x0000000b0d00720c */ /* 0x082fe20003f46270 */
[----:B---3--:R-:W-:Y:S01]  /*b7c0*/  IMAD R6, R18, 0x3000, R6 ;  /* 0x0000300012067824 */ /* 0x008fe200078e0206 */
[-C--:B------:R-:W-:Y:S02]  /*b7d0*/  ISETP.GE.AND P3, PT, R12, R11.reuse, PT ;  /* 0x0000000b0c00720c */ /* 0x080fe40003f66270 */
[----:B------:R-:W-:Y:S01]  /*b7e0*/  ISETP.GE.AND P4, PT, R25, R11, PT ;  /* 0x0000000b1900720c */ /* 0x000fe20003f86270 */
[----:B------:R-:W-:-:S12]  /*b7f0*/  BRA.DIV UR4, `(.L_x_10744) ;  /* 0x0000002e04cc7947 */ /* 0x000fd8000b800000 */
[----:B------:R-:W1:Y:S01]  /*b800*/  SHFL.IDX PT, R2, R20, RZ, 0x1e1f ;  /* 0x001e1fff14027589 */ /* 0x000e6200000e0000 */
[----:B------:R-:W-:-:S03]  /*b810*/  IMAD.IADD R6, R16, 0x1, R6 ;  /* 0x0000000110067824 */ /* 0x000fc600078e0206 */
[----:B------:R-:W2:Y:S04]  /*b820*/  SHFL.IDX PT, R3, R21, RZ, 0x1e1f ;  /* 0x001e1fff15037589 */ /* 0x000ea800000e0000 */
[----:B------:R-:W3:Y:S01]  /*b830*/  SHFL.IDX PT, R21, R21, 0x1, 0x1e1f ;  /* 0x003e1f0015157f89 */ /* 0x000ee200000e0000 */
[----:B-1----:R-:W-:-:S05]  /*b840*/  IADD3 R2, P0, R25, R2, RZ ;  /* 0x0000000219027210 */ /* 0x002fca0007f1e0ff */
[----:B--2---:R-:W-:-:S05]  /*b850*/  IMAD.X R3, RZ, RZ, R3, P0 ;  /* 0x000000ffff037224 */ /* 0x004fca00000e0603 */
[----:B------:R-:W-:Y:S04]  /*b860*/  LDGSTS.E.BYPASS.LTC128B.128 [R6+0x9000], desc[UR50][R2.64], !P4 ;  /* 0x0900000002067fae */ /* 0x000fe8000e101d72 */
[----:B------:R-:W-:Y:S04]  /*b870*/  LDGSTS.E.BYPASS.LTC128B.128 [R6+0xa000], desc[UR50][R2.64+0x20], !P3 ;  /* 0x0a00002002067fae */ /* 0x000fe8000d901d72 */
[----:B------:R1:W-:Y:S04]  /*b880*/  LDGSTS.E.BYPASS.LTC128B.128 [R6+0xb000], desc[UR50][R2.64+0x40], !P2 ;  /* 0x0b00004002067fae */ /* 0x0003e8000d101d72 */
[----:B-1-3--:R1:W2:Y:S02]  /*b890*/  SHFL.IDX PT, R2, R20, 0x1, 0x1e1f ;  /* 0x003e1f0014027f89 */ /* 0x00a2a400000e0000 */
.L_x_10828:
        /* <DEDUP_REMOVED lines=10> */
.L_x_10745:
        /* <DEDUP_REMOVED lines=11> */
.L_x_10746:
[----:B------:R2:W-:Y:S01]  /*b9f0*/  SYNCS.ARRIVE.TRANS64.A1T0 RZ, [R0+URZ+0x19c70], RZ ;  /* 0x019c70ff00ff79a7 */ /* 0x0005e2000810003f */
[----:B------:R-:W-:Y:S05]  /*ba00*/  @!P3 BRA `(.L_x_10747) ;  /* 0x000000000004b947 */ /* 0x000fea0003800000 */
[----:B------:R-:W-:Y:S01]  /*ba10*/  BPT.TRAP 0x1 ;  /* 0x000000040000795c */ /* 0x000fe20000300000 */
.L_x_10747:
[----:B------:R-:W3:Y:S01]  /*ba20*/  SYNCS.PHASECHK.TRANS64.TRYWAIT P0, [R0+URZ+0x19c40], R10 ;  /* 0x019c400a000075a7 */ /* 0x000ee2000800017f */
[----:B------:R-:W-:Y:S04]  /*ba30*/  BSSY B0, `(.L_x_10748) ;  /* 0x0000002000007945 */ /* 0x000fe80003800000 */
[----:B---3--:R-:W-:Y:S05]  /*ba40*/  @!P0 BRA `(.L_x_10749) ;  /* 0x0000002c00d48947 */ /* 0x008fea0003800000 */
.L_x_10829:
[----:B------:R-:W-:Y:S05]  /*ba50*/  BSYNC B0 ;  /* 0x0000000000007941 */ /* 0x000fea0003800000 */
.L_x_10748:
[----:B------:R-:W4:Y:S01]  /*ba60*/  LDL R11, [R1] ;  /* 0x00000000010b7983 */ /* 0x000f220000100800 */
[----:B------:R-:W-:Y:S01]  /*ba70*/  ULDC.64 UR4, c[0x0][0x300] ;  /* 0x0000c00000047ab9 */ /* 0x000fe20000000a00 */
[----:B------:R-:W-:Y:S01]  /*ba80*/  ULDC.64 UR6, c[0x0][0x2e8] ;  /* 0x0000ba0000067ab9 */ /* 0x000fe20000000a00 */
[----:B------:R-:W-:Y:S01]  /*ba90*/  IMAD R9, R9, UR4, RZ ;  /* 0x0000000409097c24 */ /* 0x000fe2000f8e02ff */
[----:B------:R-:W5:Y:S01]  /*baa0*/  S2R R13, SR_TID.X ;  /* 0x00000000000d7919 */ /* 0x000f620000002100 */
        /* <DEDUP_REMOVED lines=11> */
[C---:B-----5:R-:W-:Y:S02]  /*bb60*/  IMAD.SHL.U32 R12, R13.reuse, 0x10, RZ ;  /* 0x000000100d0c7824 */ /* 0x060fe400078e00ff */
[----:B-1----:R-:W-:-:S03]  /*bb70*/  IMAD.SHL.U32 R20, R13, 0x10, RZ ;  /* 0x000000100d147824 */ /* 0x002fc600078e00ff */
[----:B------:R-:W-:Y:S02]  /*bb80*/  LOP3.LUT R12, R12, 0x10, RZ, 0xc0, !PT ;  /* 0x000000100c0c7812 */ /* 0x000fe400078ec0ff */
[----:B------:R-:W-:Y:S02]  /*bb90*/  LOP3.LUT R20, R20, 0x10, RZ, 0xc0, !PT ;  /* 0x0000001014147812 */ /* 0x000fe400078ec0ff */
[C---:B------:R-:W-:Y:S02]  /*bba0*/  LOP3.LUT R13, R12.reuse, 0x40, RZ, 0xfc, !PT ;  /* 0x000000400c0d7812 */ /* 0x040fe400078efcff */
[----:B------:R-:W-:Y:S01]  /*bbb0*/  LOP3.LUT R12, R12, 0x20, RZ, 0xfc, !PT ;  /* 0x000000200c0c7812 */ /* 0x000fe200078efcff */
[----:B----4-:R-:W-:Y:S01]  /*bbc0*/  IMAD R8, R11, UR4, RZ ;  /* 0x000000040b087c24 */ /* 0x010fe2000f8e02ff */
[----:B------:R-:W-:Y:S01]  /*bbd0*/  UMOV UR4, 0xffffffff ;  /* 0xffffffff00047882 */ /* 0x000fe20000000000 */
[----:B------:R-:W1:Y:S02]  /*bbe0*/  LDC R11, c[0x0][0x2f4] ;  /* 0x0000bd00ff0b7b82 */ /* 0x000e640000000800 */
[----:B------:R-:W-:-:S05]  /*bbf0*/  IMAD R8, R26, UR5, R8 ;  /* 0x000000051a087c24 */ /* 0x000fca000f8e0208 */
[----:B------:R-:W-:Y:S02]  /*bc00*/  IADD3.X R8, R8, UR7, R3, P0, !PT ;  /* 0x0000000708087c10 */ /* 0x000fe400087fe403 */
[-C--:B-1----:R-:W-:Y:S02]  /*bc10*/  ISETP.GE.AND P2, PT, R13, R11.reuse, PT ;  /* 0x0000000b0d00720c */ /* 0x082fe40003f46270 */
[-C--:B------:R-:W-:Y:S02]  /*bc20*/  ISETP.GE.AND P3, PT, R12, R11.reuse, PT ;  /* 0x0000000b0c00720c */ /* 0x080fe40003f66270 */
[----:B------:R-:W-:Y:S01]  /*bc30*/  ISETP.GE.AND P4, PT, R20, R11, PT ;  /* 0x0000000b1400720c */ /* 0x000fe20003f86270 */
[----:B------:R-:W-:-:S12]  /*bc40*/  BRA.DIV UR4, `(.L_x_10750) ;  /* 0x0000002e04687947 */ /* 0x000fd8000b800000 */
        /* <DEDUP_REMOVED lines=9> */
.L_x_10835:
        /* <DEDUP_REMOVED lines=10> */
.L_x_10751:
        /* <DEDUP_REMOVED lines=11> */
.L_x_10752:
[----:B------:R2:W-:Y:S02]  /*be30*/  SYNCS.ARRIVE.TRANS64.A1T0 RZ, [R0+URZ+0x19c30], RZ ;  /* 0x019c30ff00ff79a7 */ /* 0x0005e4000810003f */
[----:B--23--:R-:W-:-:S05]  /*be40*/  IMAD.U32 R0, RZ, RZ, UR48 ;  /* 0x00000030ff007e24 */ /* 0x00cfca000f8e00ff */
[----:B------:R-:W-:-:S13]  /*be50*/  ISETP.NE.AND P0, PT, R0, 0x3, PT ;  /* 0x000000030000780c */ /* 0x000fda0003f05270 */
[----:B------:R-:W-:Y:S05]  /*be60*/  @!P0 BRA `(.L_x_10753) ;  /* 0x0000000000048947 */ /* 0x000fea0003800000 */
[----:B------:R-:W-:Y:S01]  /*be70*/  BPT.TRAP 0x1 ;  /* 0x000000040000795c */ /* 0x000fe20000300000 */
.L_x_10753:
[----:B------:R-:W-:Y:S01]  /*be80*/  LOP3.LUT R0, R5, 0x1, RZ, 0x3c, !PT ;  /* 0x0000000105007812 */ /* 0x000fe200078e3cff */
[----:B------:R-:W-:Y:S01]  /*be90*/  IMAD R2, R4, 0x8, R16 ;  /* 0x0000000804027824 */ /* 0x000fe200078e0210 */
[----:B------:R-:W-:Y:S02]  /*bea0*/  BSSY B0, `(.L_x_10754) ;  /* 0x0000004000007945 */ /* 0x000fe40003800000 */
[----:B------:R-:W-:-:S04]  /*beb0*/  SHF.L.U32 R0, R0, 0x1f, RZ ;  /* 0x0000001f00007819 */ /* 0x000fc800000006ff */
[----:B------:R-:W0:Y:S02]  /*bec0*/  SYNCS.PHASECHK.TRANS64.TRYWAIT P2, [R2+URZ+0x19c70], R0 ;  /* 0x019c7000020075a7 */ /* 0x000e24000804017f */
[----:B0-----:R-:W-:Y:S05]  /*bed0*/  @!P2 BRA `(.L_x_10755) ;  /* 0x0000002c005ca947 */ /* 0x001fea0003800000 */
.L_x_10836:
[----:B------:R-:W-:Y:S05]  /*bee0*/  BSYNC B0 ;  /* 0x0000000000007941 */ /* 0x000fea0003800000 */
.L_x_10754:
[----:B------:R-:W-:-:S05]  /*bef0*/  IMAD.U32 R3, RZ, RZ, UR46 ;  /* 0x0000002eff037e24 */ /* 0x000fca000f8e00ff */
[----:B------:R-:W-:-:S13]  /*bf00*/  ISETP.NE.AND P2, PT, R3, 0x3, PT ;  /* 0x000000030300780c */ /* 0x000fda0003f45270 */
[----:B------:R-:W-:Y:S05]  /*bf10*/  @!P2 BRA `(.L_x_10756) ;  /* 0x000000000004a947 */ /* 0x000fea0003800000 */
[----:B------:R-:W-:Y:S01]  /*bf20*/  BPT.TRAP 0x1 ;  /* 0x000000040000795c */ /* 0x000fe20000300000 */
.L_x_10756:
[----:B------:R-:W-:Y:S01]  /*bf30*/  SHF.L.U32 R3, R5, 0x1f, RZ ;  /* 0x0000001f05037819 */ /* 0x000fe200000006ff */
[----:B0-----:R-:W-:-:S03]  /*bf40*/  IMAD R0, R4, 0x3000, RZ ;  /* 0x0000300004007824 */ /* 0x001fc600078e02ff */
[----:B------:R-:W0:Y:S02]  /*bf50*/  SYNCS.PHASECHK.TRANS64.TRYWAIT P2, [R2+URZ+0x19c60], R3 ;  /* 0x019c6003020075a7 */ /* 0x000e24000804017f */
[----:B0-----:R-:W-:Y:S05]  /*bf60*/  @!P2 BRA `(.L_x_10757) ;  /* 0x0000002c004ca947 */ /* 0x001fea0003800000 */
.L_x_10837:
[----:B------:R-:W2:Y:S01]  /*bf70*/  LDL R13, [R1+0x10] ;  /* 0x00001000010d7983 */ /* 0x000ea20000100800 */
[----:B0-----:R-:W-:Y:S01]  /*bf80*/  LOP3.LUT R3, R0, R23, RZ, 0xfc, !PT ;  /* 0x0000001700037212 */ /* 0x001fe200078efcff */
[----:B------:R-:W-:Y:S05]  /*bf90*/  WARPSYNC.ALL ;  /* 0x0000000000007948 */ /* 0x000fea0003800000 */
[----:B------:R-:W-:Y:S01]  /*bfa0*/  IMAD.IADD R3, R16, 0x1, R3 ;  /* 0x0000000110037824 */ /* 0x000fe200078e0203 */
[----:B------:R-:W-:-:S04]  /*bfb0*/  LOP3.LUT R12, R23, 0x1800, RZ, 0xfc, !PT ;  /* 0x00001800170c7812 */ /* 0x000fc800078efcff */
[----:B-1----:R0:W1:Y:S02]  /*bfc0*/  LDSM.16.MT88.4 R4, [R3+0x9000] ;  /* 0x009000000304783b */ /* 0x0020640000004200 */
[----:B0-----:R-:W-:-:S05]  /*bfd0*/  LOP3.LUT R3, R0, R29, RZ, 0xfc, !PT ;  /* 0x0000001d00037212 */ /* 0x001fca00078efcff */
[----:B------:R-:W-:Y:S01]  /*bfe0*/  IMAD.IADD R3, R22, 0x1, R3 ;  /* 0x0000000116037824 */ /* 0x000fe200078e0203 */
[C-C-:B-1----:R-:W-:Y:S02]  /*bff0*/  PRMT R8, R4.reuse, 0x6420, R5.reuse ;  /* 0x0000642004087816 */ /* 0x142fe40000000005 */
        /* <DEDUP_REMOVED lines=26> */
[----:B0-----:R-:W-:-:S05]  /*c1a0*/  LOP3.LUT R3, R0, 0x800, R23, 0xfe, !PT ;  /* 0x0000080000037812 */ /* 0x001fca00078efe17 */
[----:B------:R-:W-:-:S05]  /*c1b0*/  IMAD.IADD R3, R16, 0x1, R3 ;  /* 0x0000000110037824 */ /* 0x000fca00078e0203 */
[----:B------:R-:W0:Y:S02]  /*c1c0*/  LDSM.16.MT88.4 R4, [R3+0x9000] ;  /* 0x009000000304783b */ /* 0x000e240000004200 */
[C-C-:B0-----:R-:W-:Y:S02]  /*c1d0*/  PRMT R8, R4.reuse, 0x6420, R5.reuse ;  /* 0x0000642004087816 */ /* 0x141fe40000000005 */
[----:B------:R-:W-:Y:S02]  /*c1e0*/  PRMT R9, R4, 0x7531, R5 ;  /* 0x0000753104097816 */ /* 0x000fe40000000005 */
[C-C-:B------:R-:W-:Y:S02]  /*c1f0*/  PRMT R10, R6.reuse, 0x6420, R7.reuse ;  /* 0x00006420060a7816 */ /* 0x140fe40000000007 */
[----:B------:R-:W-:Y:S02]  /*c200*/  PRMT R11, R6, 0x7531, R7 ;  /* 0x00007531060b7816 */ /* 0x000fe40000000007 */
[----:B--2---:R-:W-:-:S02]  /*c210*/  IADD3 R3, R22, R13, R0 ;  /* 0x0000000d16037210 */ /* 0x004fc40007ffe000 */
        /* <DEDUP_REMOVED lines=8> */
[----:B------:R-:W-:Y:S01]  /*c2a0*/  IADD3 R4, R16, R12, R0 ;  /* 0x0000000c10047210 */ /* 0x000fe20007ffe000 */
        /* <DEDUP_REMOVED lines=17> */
.L_x_10758:
[----:B-1----:R1:W-:Y:S01]  /*c3c0*/  SYNCS.ARRIVE.TRANS64.A1T0 RZ, [R2+URZ+0x19c50], RZ ;  /* 0x019c50ff02ff79a7 */ /* 0x0023e2000810003f */
[----:B------:R-:W-:Y:S06]  /*c3d0*/  BAR.SYNC.DEFER_BLOCKING 0x2, 0x80 ;  /* 0x0082000000007b1d */ /* 0x000fec0000010000 */
[----:B------:R-:W-:Y:S05]  /*c3e0*/  @!P0 BRA `(.L_x_10759) ;  /* 0x0000000000048947 */ /* 0x000fea0003800000 */
[----:B------:R-:W-:Y:S01]  /*c3f0*/  BPT.TRAP 0x1 ;  /* 0x000000040000795c */ /* 0x000fe20000300000 */
.L_x_10759:
[----:B------:R-:W2:Y:S01]  /*c400*/  LDL R0, [R1+0xc] ;  /* 0x00000c0001007983 */ /* 0x000ea20000100800 */
[----:B-1----:R-:W-:Y:S02]  /*c410*/  VIADD R2, R2, 0x19c80 ;  /* 0x00019c8002027836 */ /* 0x002fe40000000000 */
[----:B------:R-:W-:Y:S02]  /*c420*/  IMAD.MOV.U32 R5, RZ, RZ, R28 ;  /* 0x000000ffff057224 */ /* 0x000fe400078e001c */
[----:B------:R-:W-:Y:S01]  /*c430*/  IMAD.MOV.U32 R4, RZ, RZ, R18 ;  /* 0x000000ffff047224 */ /* 0x000fe200078e0012 */
[----:B--2---:R-:W-:-:S04]  /*c440*/  PRMT R2, R0, 0x654, R2 ;  /* 0x0000065400027816 */ /* 0x004fc80000000002 */
[----:B------:R2:W-:Y:S01]  /*c450*/  SYNCS.ARRIVE.TRANS64.RED.A1T0 RZ, [R2+URZ], RZ ;  /* 0x000000ff02ff79a7 */ /* 0x0005e2000810043f */
[----:B------:R-:W-:Y:S05]  /*c460*/  @P1 BRA `(.L_x_10760) ;  /* 0xffffffec009c1947 */ /* 0x000fea000383ffff */
.L_x_10740:
[----:B-1----:R-:W2:Y:S01]  /*c470*/  S2R R0, SR_TID.X ;  /* 0x0000000000007919 */ /* 0x002ea20000002100 */
[----:B------:R-:W-:Y:S01]  /*c480*/  BSSY B0, `(.L_x_10761) ;  /* 0x0000012000007945 */ /* 0x000fe20003800000 */
[----:B--2---:R-:W-:Y:S01]  /*c490*/  LOP3.LUT R2, R0, 0x7f, RZ, 0xc0, !PT ;  /* 0x0000007f00027812 */ /* 0x004fe200078ec0ff */
[----:B------:R-:W-:-:S03]  /*c4a0*/  IMAD.U32 R0, RZ, RZ, UR48 ;  /* 0x00000030ff007e24 */ /* 0x000fc6000f8e00ff */
[----:B------:R-:W-:Y:S02]  /*c4b0*/  ISETP.NE.AND P1, PT, R2, RZ, PT ;  /* 0x000000ff0200720c */ /* 0x000fe40003f25270 */
[----:B------:R-:W-:-:S11]  /*c4c0*/  ISETP.NE.AND P0, PT, R0, 0x3, PT ;  /* 0x000000030000780c */ /* 0x000fd60003f05270 */
[----:B------:R-:W-:Y:S05]  /*c4d0*/  @P1 BRA `(.L_x_10762) ;  /* 0x0000000000301947 */ /* 0x000fea0003800000 */
[----:B------:R-:W1:Y:S01]  /*c4e0*/  S2R R5, SR_LANEID ;  /* 0x0000000000057919 */ /* 0x000e620000000000 */
[----:B------:R-:W-:Y:S01]  /*c4f0*/  VOTEU.ANY UR4, UPT, PT ;  /* 0x0000000000047886 */ /* 0x000fe200038e0100 */
[----:B0-----:R-:W0:Y:S01]  /*c500*/  LDC.64 R2, c[0x0][0xc60] ;  /* 0x00031800ff027b82 */ /* 0x001e220000000a00 */
        /* <DEDUP_REMOVED lines=9> */
.L_x_10762:
[----:B------:R-:W-:Y:S05]  /*c5a0*/  BSYNC B0 ;  /* 0x0000000000007941 */ /* 0x000fea0003800000 */
.L_x_10761:
[----:B------:R-:W-:Y:S05]  /*c5b0*/  @!P0 BRA `(.L_x_10763) ;  /* 0x0000000000048947 */ /* 0x000fea0003800000 */
[----:B------:R-:W-:Y:S01]  /*c5c0*/  BPT.TRAP 0x1 ;  /* 0x000000040000795c */ /* 0x000fe20000300000 */
.L_x_10763:
[----:B0-----:R-:W-:Y:S01]  /*c5d0*/  LOP3.LUT R3, R28, 0x1, RZ, 0x3c, !PT ;  /* 0x000000011c037812 */ /* 0x001fe200078e3cff */
[----:B------:R-:W-:Y:S01]  /*c5e0*/  IMAD R0, R18, 0x8, R16 ;  /* 0x0000000812007824 */ /* 0x000fe200078e0210 */
[----:B------:R-:W-:Y:S02]  /*c5f0*/  BSSY B0, `(.L_x_10764) ;  /* 0x0000004000007945 */ /* 0x000fe40003800000 */
[----:B------:R-:W-:-:S04]  /*c600*/  SHF.L.U32 R3, R3, 0x1f, RZ ;  /* 0x0000001f03037819 */ /* 0x000fc800000006ff */
[----:B------:R-:W0:Y:S02]  /*c610*/  SYNCS.PHASECHK.TRANS64.TRYWAIT P1, [R0+URZ+0x19c70], R3 ;  /* 0x019c7003000075a7 */ /* 0x000e24000802017f */
[----:B0-----:R-:W-:Y:S05]  /*c620*/  @!P1 BRA `(.L_x_10765) ;  /* 0x0000002400b09947 */ /* 0x001fea0003800000 */
.L_x_10838:
[----:B------:R-:W-:Y:S05]  /*c630*/  BSYNC B0 ;  /* 0x0000000000007941 */ /* 0x000fea0003800000 */
.L_x_10764:
[----:B------:R-:W-:-:S05]  /*c640*/  IMAD.U32 R2, RZ, RZ, UR46 ;  /* 0x0000002eff027e24 */ /* 0x000fca000f8e00ff */
[----:B------:R-:W-:-:S13]  /*c650*/  ISETP.NE.AND P1, PT, R2, 0x3, PT ;  /* 0x000000030200780c */ /* 0x000fda0003f25270 */
[----:B------:R-:W-:Y:S05]  /*c660*/  @!P1 BRA `(.L_x_10766) ;  /* 0x0000000000049947 */ /* 0x000fea0003800000 */
[----:B------:R-:W-:Y:S01]  /*c670*/  BPT.TRAP 0x1 ;  /* 0x000000040000795c */ /* 0x000fe20000300000 */
.L_x_10766:
[----:B0-----:R-:W-:-:S04]  /*c680*/  SHF.L.U32 R3, R28, 0x1f, RZ ;  /* 0x0000001f1c037819 */ /* 0x001fc800000006ff */
[----:B------:R-:W0:Y:S02]  /*c690*/  SYNCS.PHASECHK.TRANS64.TRYWAIT P1, [R0+URZ+0x19c60], R3 ;  /* 0x019c6003000075a7 */ /* 0x000e24000802017f */
[----:B0-----:R-:W-:Y:S05]  /*c6a0*/  @!P1 BRA `(.L_x_10767) ;  /* 0x0000002400a49947 */ /* 0x001fea0003800000 */
.L_x_10839:
[----:B------:R-:W2:Y:S01]  /*c6b0*/  LDL R15, [R1+0x10] ;  /* 0x00001000010f7983 */ /* 0x000ea20000100800 */
[----:B------:R-:W-:Y:S01]  /*c6c0*/  IMAD R2, R18, 0x3000, RZ ;  /* 0x0000300012027824 */ /* 0x000fe200078e02ff */
[----:B------:R-:W-:Y:S05]  /*c6d0*/  WARPSYNC.ALL ;  /* 0x0000000000007948 */ /* 0x000fea0003800000 */
[----:B0-----:R-:W-:Y:S02]  /*c6e0*/  LOP3.LUT R3, R2, R23, RZ, 0xfc, !PT ;  /* 0x0000001702037212 */ /* 0x001fe400078efcff */
[----:B------:R-:W-:-:S03]  /*c6f0*/  LOP3.LUT R14, R23, 0x1800, RZ, 0xfc, !PT ;  /* 0x00001800170e7812 */ /* 0x000fc600078efcff */
[----:B------:R-:W-:Y:S01]  /*c700*/  IMAD.IADD R4, R16, 0x1, R3 ;  /* 0x0000000110047824 */ /* 0x000fe200078e0203 */
[----:B------:R-:W-:-:S05]  /*c710*/  LOP3.LUT R3, R2, R29, RZ, 0xfc, !PT ;  /* 0x0000001d02037212 */ /* 0x000fca00078efcff */
[----:B------:R-:W0:Y:S01]  /*c720*/  LDSM.16.MT88.4 R4, [R4+0x9000] ;  /* 0x009000000404783b */ /* 0x000e220000004200 */
        /* <DEDUP_REMOVED lines=22> */
[----:B------:R0:W1:Y:S02]  /*c890*/  LDSM.16.MT88.4 R4, [R12+0x9000] ;  /* 0x009000000c04783b */ /* 0x0000640000004200 */
[----:B0-----:R-:W-:Y:S02]  /*c8a0*/  IADD3 R12, R16, R14, R2 ;  /* 0x0000000e100c7210 */ /* 0x001fe40007ffe002 */
[----:B------:R-:W-:Y:S02]  /*c8b0*/  LOP3.LUT R14, R23, 0x2800, RZ, 0xfc, !PT ;  /* 0x00002800170e7812 */ /* 0x000fe400078efcff */
[C-C-:B-1----:R-:W-:Y:S02]  /*c8c0*/  PRMT R8, R4.reuse, 0x6420, R5.reuse ;  /* 0x0000642004087816 */ /* 0x142fe40000000005 */
[----:B------:R-:W-:Y:S02]  /*c8d0*/  PRMT R9, R4, 0x7531, R5 ;  /* 0x0000753104097816 */ /* 0x000fe40000000005 */
[----:B------:R-:W-:-:S02]  /*c8e0*/  LOP3.LUT R5, R2, 0x800, R23, 0xfe, !PT ;  /* 0x0000080002057812 */ /* 0x000fc400078efe17 */
        /* <DEDUP_REMOVED lines=34> */
.L_x_10768:
[----:B-1----:R1:W-:Y:S01]  /*cb10*/  SYNCS.ARRIVE.TRANS64.A1T0 RZ, [R0+URZ+0x19c50], RZ ;  /* 0x019c50ff00ff79a7 */ /* 0x0023e2000810003f */
[----:B------:R-:W-:Y:S06]  /*cb20*/  BAR.SYNC.DEFER_BLOCKING 0x2, 0x80 ;  /* 0x0082000000007b1d */ /* 0x000fec0000010000 */
[----:B------:R-:W-:Y:S05]  /*cb30*/  @!P0 BRA `(.L_x_10769) ;  /* 0x0000000000048947 */ /* 0x000fea0003800000 */
[----:B------:R-:W-:Y:S01]  /*cb40*/  BPT.TRAP 0x1 ;  /* 0x000000040000795c */ /* 0x000fe20000300000 */
.L_x_10769:
[----:B------:R-:W2:Y:S01]  /*cb50*/  LDL R2, [R1+0xc] ;  /* 0x00000c0001027983 */ /* 0x000ea20000100800 */
        /* <DEDUP_REMOVED lines=8> */
.L_x_10710:
[----:B------:R-:W-:Y:S05]  /*cbe0*/  BSYNC B7 ;  /* 0x0000000000077941 */ /* 0x000fea0003800000 */
.L_x_10708:
[----:B-1----:R-:W2:Y:S02]  /*cbf0*/  LDL R0, [R1+0x4] ;  /* 0x0000040001007983 */ /* 0x002ea40000100800 */
[----:B--2---:R-:W-:-:S13]  /*cc00*/  LOP3.LUT P0, RZ, R0, 0x20, RZ, 0xc0, !PT ;  /* 0x0000002000ff7812 */ /* 0x004fda000780c0ff */
        /* <DEDUP_REMOVED lines=11> */
.L_x_10770:
[----:B------:R-:W1:Y:S01]  /*ccc0*/  S2R R0, SR_TID.X ;  /* 0x0000000000007919 */ /* 0x000e620000002100 */
[----:B------:R-:W-:Y:S01]  /*ccd0*/  ULDC UR4, c[0x0][0xc3c] ;  /* 0x00030f0000047ab9 */ /* 0x000fe20000000800 */
[----:B------:R-:W-:Y:S01]  /*cce0*/  IMAD.MOV.U32 R25, RZ, RZ, RZ ;  /* 0x000000ffff197224 */ /* 0x000fe200078e00ff */
[----:B-1----:R-:W-:-:S04]  /*ccf0*/  LOP3.LUT R7, R0, 0x1f, RZ, 0xc0, !PT ;  /* 0x0000001f00077812 */ /* 0x002fc800078ec0ff */
[C---:B------:R-:W-:Y:S01]  /*cd00*/  ISETP.NE.AND P0, PT, R7.reuse, 0x1f, PT ;  /* 0x0000001f0700780c */ /* 0x040fe20003f05270 */
[----:B------:R-:W-:-:S05]  /*cd10*/  VIADD R5, R7, UR40 ;  /* 0x0000002807057c36 */ /* 0x000fca0008000000 */
[----:B------:R-:W-:Y:S01]  /*cd20*/  ISETP.GE.OR P1, PT, R5, UR4, !P0 ;  /* 0x0000000405007c0c */ /* 0x000fe2000c726670 */
[----:B------:R-:W-:-:S12]  /*cd30*/  ULDC UR4, c[0x0][0xc3c] ;  /* 0x00030f0000047ab9 */ /* 0x000fd80000000800 */
[----:B------:R-:W1:Y:S02]  /*cd40*/  @!P1 LDC.64 R2, c[0x0][0xc80] ;  /* 0x00032000ff029b82 */ /* 0x000e640000000a00 */
        /* <DEDUP_REMOVED lines=16> */
[----:B------:R-:W-:Y:S04]  /*ce50*/  SHFL.IDX PT, R5, R24, 0x1, 0x1f ;  /* 0x00201f0018057f89 */ /* 0x000fe800000e0000 */
[----:B------:R-:W1:Y:S02]  /*ce60*/  SHFL.UP PT, R2, R4, 0x8, RZ ;  /* 0x0500000004027989 */ /* 0x000e6400000e00ff */
[----:B-1----:R-:W-:-:S05]  /*ce70*/  SEL R3, R2, RZ, P4 ;  /* 0x000000ff02037207 */ /* 0x002fca0002000000 */
[----:B------:R-:W-:-:S05]  /*ce80*/  IMAD.IADD R6, R4, 0x1, R3 ;  /* 0x0000000104067824 */ /* 0x000fca00078e0203 */
[----:B------:R-:W1:Y:S02]  /*ce90*/  SHFL.UP PT, R0, R6, 0x10, RZ ;  /* 0x0600000006007989 */ /* 0x000e6400000e00ff */
[----:B-1----:R-:W-:Y:S02]  /*cea0*/  SEL R3, R0, RZ, P5 ;  /* 0x000000ff00037207 */ /* 0x002fe40002800000 */
[----:B------:R-:W-:Y:S03]  /*ceb0*/  SHFL.IDX PT, R0, R24, RZ, 0x1f ;  /* 0x00001fff18007589 */ /* 0x000fe600000e0000 */
[----:B------:R-:W-:Y:S02]  /*cec0*/  IMAD.IADD R2, R6, 0x1, R3 ;  /* 0x0000000106027824 */ /* 0x000fe400078e0203 */
[----:B------:R-:W1:Y:S03]  /*ced0*/  LDC R3, c[0x0][0xc38] ;  /* 0x00030e00ff037b82 */ /* 0x000e660000000800 */
[----:B0-----:R-:W1:Y:S02]  /*cee0*/  SHFL.IDX PT, R8, R2, 0x1f, 0x1f ;  /* 0x03e01f0002087f89 */ /* 0x001e6400000e0000 */
[----:B-1----:R-:W-:-:S04]  /*cef0*/  IMAD R8, R8, R3, RZ ;  /* 0x0000000308087224 */ /* 0x002fc800078e02ff */
[----:B------:R-:W-:-:S05]  /*cf00*/  IMAD.IADD R5, R5, 0x1, R8 ;  /* 0x0000000105057824 */ /* 0x000fca00078e0208 */
[----:B------:R-:W-:-:S13]  /*cf10*/  ISETP.GT.AND P6, PT, R5, R0, PT ;  /* 0x000000000500720c */ /* 0x000fda0003fc4270 */
[----:B------:R-:W-:Y:S05]  /*cf20*/  @P6 BRA `(.L_x_10772) ;  /* 0x0000000000906947 */ /* 0x000fea0003800000 */
.L_x_10776:
        /* <DEDUP_REMOVED lines=14> */
.L_x_10775:
[----:B------:R-:W-:Y:S05]  /*d010*/  BSYNC B0 ;  /* 0x0000000000007941 */ /* 0x000fea0003800000 */
.L_x_10774:
        /* <DEDUP_REMOVED lines=21> */
.L_x_10772:
[----:B------:R-:W-:Y:S02]  /*d170*/  IMAD.IADD R24, R5, 0x1, -R8 ;  /* 0x0000000105187824 */ /* 0x000fe400078e0a08 */
[----:B------:R-:W-:Y:S02]  /*d180*/  IMAD.MOV.U32 R4, RZ, RZ, RZ ;  /* 0x000000ffff047224 */ /* 0x000fe400078e00ff */
[----:B------:R-:W-:-:S05]  /*d190*/  IMAD R5, R2, R3, R24 ;  /* 0x0000000302057224 */ /* 0x000fca00078e0218 */
[----:B------:R-:W-:-:S13]  /*d1a0*/  ISETP.GT.AND P0, PT, R5, R0, PT ;  /* 0x000000000500720c */ /* 0x000fda0003f04270 */
[----:B------:R-:W-:Y:S02]  /*d1b0*/  VOTEU.ANY UR5, UPT, !P0 ;  /* 0x0000000000057886 */ /* 0x000fe400040e0100 */
[----:B------:R-:W-:Y:S01]  /*d1c0*/  ISETP.NE.AND P0, PT, RZ, UR5, PT ;  /* 0x00000005ff007c0c */ /* 0x000fe2000bf05270 */
[----:B------:R-:W-:-:S06]  /*d1d0*/  UPOPC UR4, UR5 ;  /* 0x00000005000472bf */ /* 0x000fcc0008000000 */
[----:B------:R-:W-:-:S05]  /*d1e0*/  IMAD.U32 R6, RZ, RZ, UR4 ;  /* 0x00000004ff067e24 */ /* 0x000fca000f8e00ff */
[----:B------:R0:W1:Y:S01]  /*d1f0*/  SHFL.IDX PT, R25, R25, R6, 0x1f ;  /* 0x00001f0619197589 */ /* 0x00006200000e0000 */
[----:B------:R-:W-:Y:S05]  /*d200*/  @!P0 BRA `(.L_x_10777) ;  /* 0x00000000000c8947 */ /* 0x000fea0003800000 */
[----:B------:R-:W-:-:S06]  /*d210*/  UIADD3 UR5, UR4, -0x1, URZ ;  /* 0xffffffff04057890 */ /* 0x000fcc000fffe03f */
[----:B------:R-:W-:-:S05]  /*d220*/  IMAD.U32 R5, RZ, RZ, UR5 ;  /* 0x00000005ff057e24 */ /* 0x000fca000f8e00ff */
[----:B------:R2:W3:Y:S02]  /*d230*/  SHFL.IDX PT, R4, R2, R5, 0x1f ;  /* 0x00001f0502047589 */ /* 0x0004e400000e0000 */
.L_x_10777:
[----:B---3--:R-:W-:Y:S01]  /*d240*/  IMAD R24, R4, R3, R24 ;  /* 0x0000000304187224 */ /* 0x008fe200078e0218 */
[-C--:B-1----:R-:W-:Y:S01]  /*d250*/  IABS R4, R25.reuse ;  /* 0x0000001900047213 */ /* 0x082fe20000000000 */
[----:B--2---:R-:W-:Y:S01]  /*d260*/  IMAD.MOV.U32 R2, RZ, RZ, RZ ;  /* 0x000000ffff027224 */ /* 0x004fe200078e00ff */
[----:B0-----:R-:W-:Y:S01]  /*d270*/  IABS R6, R25 ;  /* 0x0000001900067213 */ /* 0x001fe20000000000 */
[----:B------:R-:W-:Y:S01]  /*d280*/  IMAD.IADD R0, R0, 0x1, -R24 ;  /* 0x0000000100007824 */ /* 0x000fe200078e0a18 */
[----:B------:R-:W0:Y:S01]  /*d290*/  I2F.RP R5, R4 ;  /* 0x0000000400057306 */ /* 0x000e220000209400 */
[----:B------:R-:W-:Y:S02]  /*d2a0*/  UIADD3 UR40, UR4, UR40, URZ ;  /* 0x0000002804287290 */ /* 0x000fe4000fffe03f */
[----:B------:R-:W-:-:S05]  /*d2b0*/  IMAD.MOV R6, RZ, RZ, -R6 ;  /* 0x000000ffff067224 */ /* 0x000fca00078e0a06 */
[----:B0-----:R-:W0:Y:S02]  /*d2c0*/  MUFU.RCP R5, R5 ;  /* 0x0000000500057308 */ /* 0x001e240000001000 */
[----:B0-----:R-:W-:-:S06]  /*d2d0*/  VIADD R7, R5, 0xffffffe ;  /* 0x0ffffffe05077836 */ /* 0x001fcc0000000000 */
[----:B------:R-:W0:Y:S02]  /*d2e0*/  F2I.FTZ.U32.TRUNC.NTZ R3, R7 ;  /* 0x0000000700037305 */ /* 0x000e24000021f000 */
        /* <DEDUP_REMOVED lines=20> */
.L_x_10773:
[----:B------:R-:W-:Y:S01]  /*d430*/  IMAD.MOV.U32 R24, RZ, RZ, R0 ;  /* 0x000000ffff187224 */ /* 0x000fe200078e0000 */
[----:B------:R-:W-:Y:S01]  /*d440*/  ULDC UR40, c[0x0][0xc3c] ;  /* 0x00030f0000287ab9 */ /* 0x000fe20000000800 */
[----:B------:R-:W-:Y:S02]  /*d450*/  IMAD.MOV.U32 R25, RZ, RZ, RZ ;  /* 0x000000ffff197224 */ /* 0x000fe400078e00ff */
[----:B------:R-:W-:-:S07]  /*d460*/  IMAD.MOV.U32 R26, RZ, RZ, RZ ;  /* 0x000000ffff1a7224 */ /* 0x000fce00078e00ff */
.L_x_10778:
        /* <DEDUP_REMOVED lines=12> */
.L_x_10771:
[----:B------:R-:W-:Y:S02]  /*d530*/  ULDC UR4, c[0x0][0xc3c] ;  /* 0x00030f0000047ab9 */ /* 0x000fe40000000800 */
[----:B------:R-:W-:-:S06]  /*d540*/  UISETP.GE.AND UP0, UPT, UR40, UR4, UPT ;  /* 0x000000042800728c */ /* 0x000fcc000bf06270 */
[----:B------:R-:W-:-:S13]  /*d550*/  PLOP3.LUT P0, PT, PT, PT, UP0, 0x80, 0x0 ;  /* 0x000000000000781c */ /* 0x000fda0003f0f008 */
[----:B------:R-:W-:Y:S05]  /*d560*/  @!P0 BRA `(.L_x_10779) ;  /* 0xffffffb400e88947 */ /* 0x000fea000383ffff */
.L_x_10704:
        /* <DEDUP_REMOVED lines=12> */
.L_x_10840:
[----:B------:R-:W-:Y:S05]  /*d630*/  BSYNC B0 ;  /* 0x0000000000007941 */ /* 0x000fea0003800000 */
.L_x_10780:
[----:B------:R-:W-:-:S03]  /*d640*/  UMOV UR4, 0xffffffff ;  /* 0xffffffff00047882 */ /* 0x000fc60000000000 */
[----:B------:R-:W-:Y:S05]  /*d650*/  BRA.DIV UR4, `(.L_x_10782) ;  /* 0x0000001604e07947 */ /* 0x000fea000b800000 */
[----:B-1----:R-:W1:Y:S02]  /*d660*/  S2R R0, SR_TID.X ;  /* 0x0000000000007919 */ /* 0x002e640000002100 */
[----:B-1----:R-:W-:-:S04]  /*d670*/  SHF.R.U32.HI R0, RZ, 0x5, R0 ;  /* 0x00000005ff007819 */ /* 0x002fc80000011600 */
[----:B------:R-:W-:-:S05]  /*d680*/  LOP3.LUT R0, R0, 0x3, RZ, 0xc0, !PT ;  /* 0x0000000300007812 */ /* 0x000fca00078ec0ff */
[----:B------:R1:W2:Y:S02]  /*d690*/  SHFL.IDX PT, R14, R0, RZ, 0x1f ;  /* 0x00001fff000e7589 */ /* 0x0002a400000e0000 */
.L_x_10843:
[----:B--2---:R-:W-:Y:S01]  /*d6a0*/  ISETP.NE.AND P0, PT, R14, RZ, PT ;  /* 0x000000ff0e00720c */ /* 0x004fe20003f05270 */
[----:B------:R-:W-:-:S12]  /*d6b0*/  BSSY B0, `(.L_x_10783) ;  /* 0x000002c000007945 */ /* 0x000fd80003800000 */
[----:B------:R-:W-:Y:S05]  /*d6c0*/  @P0 BRA `(.L_x_10784) ;  /* 0x0000000000a80947 */ /* 0x000fea0003800000 */
[----:B------:R-:W-:-:S03]  /*d6d0*/  UMOV UR4, 0xffffffff ;  /* 0xffffffff00047882 */ /* 0x000fc60000000000 */
[----:B------:R-:W-:Y:S05]  /*d6e0*/  BRA.DIV UR4, `(.L_x_10785) ;  /* 0x0000001604f07947 */ /* 0x000fea000b800000 */
[----:B------:R-:W-:-:S13]  /*d6f0*/  ELECT P6, URZ, PT ;  /* 0x00000000003f782f */ /* 0x000fda00038c0000 */
.L_x_10846:
[----:B------:R-:W-:Y:S05]  /*d700*/  @!P6 BRA `(.L_x_10784) ;  /* 0x000000000098e947 */ /* 0x000fea0003800000 */
[----:B------:R-:W-:-:S06]  /*d710*/  ULOP3.LUT UR4, UR39, 0x2, URZ, 0xfc, !UPT ;  /* 0x0000000227047892 */ /* 0x000fcc000f8efc3f */
[----:B-1----:R-:W-:-:S05]  /*d720*/  IMAD.U32 R0, RZ, RZ, UR4 ;  /* 0x00000004ff007e24 */ /* 0x002fca000f8e00ff */
[----:B------:R-:W-:-:S13]  /*d730*/  ISETP.NE.AND P0, PT, R0, 0x3, PT ;  /* 0x000000030000780c */ /* 0x000fda0003f05270 */
[----:B------:R-:W-:Y:S05]  /*d740*/  @!P0 BRA `(.L_x_10786) ;  /* 0x0000000000048947 */ /* 0x000fea0003800000 */
[----:B------:R-:W-:Y:S01]  /*d750*/  BPT.TRAP 0x1 ;  /* 0x000000040000795c */ /* 0x000fe20000300000 */
.L_x_10786:
[----:B------:R-:W-:Y:S01]  /*d760*/  IMAD R5, R18, 0x8, R7 ;  /* 0x0000000812057824 */ /* 0x000fe200078e0207 */
[----:B------:R-:W-:Y:S01]  /*d770*/  SHF.L.U32 R0, R28, 0x1f, RZ ;  /* 0x0000001f1c007819 */ /* 0x000fe200000006ff */
[----:B------:R-:W-:-:S03]  /*d780*/  VIADD R18, R18, 0x1 ;  /* 0x0000000112127836 */ /* 0x000fc60000000000 */
[----:B------:R-:W1:Y:S02]  /*d790*/  SYNCS.PHASECHK.TRANS64.TRYWAIT P1, [R5+URZ+0x19c40], R0 ;  /* 0x019c4000050075a7 */ /* 0x000e64000802017f */
[----:B------:R-:W-:-:S04]  /*d7a0*/  ISETP.NE.AND P2, PT, R18, 0x2, PT ;  /* 0x000000021200780c */ /* 0x000fc80003f45270 */
[----:B------:R-:W-:Y:S01]  /*d7b0*/  SEL R3, RZ, 0x1, P2 ;  /* 0x00000001ff037807 */ /* 0x000fe20001000000 */
[----:B-1----:R-:W-:Y:S08]  /*d7c0*/  @!P1 BRA `(.L_x_10787) ;  /* 0x0000001400d89947 */ /* 0x002ff00003800000 */
.L_x_10847:
[----:B------:R-:W-:Y:S02]  /*d7d0*/  SEL R18, R18, RZ, P2 ;  /* 0x000000ff12127207 */ /* 0x000fe40001000000 */
[----:B------:R-:W-:Y:S01]  /*d7e0*/  LOP3.LUT R2, R28, R3, RZ, 0x3c, !PT ;  /* 0x000000031c027212 */ /* 0x000fe200078e3cff */
[----:B------:R-:W-:Y:S06]  /*d7f0*/  @!P0 BRA `(.L_x_10788) ;  /* 0x0000000000048947 */ /* 0x000fec0003800000 */
[----:B------:R-:W-:Y:S01]  /*d800*/  BPT.TRAP 0x1 ;  /* 0x000000040000795c */ /* 0x000fe20000300000 */
.L_x_10788:
[----:B------:R-:W-:Y:S01]  /*d810*/  IMAD R3, R18, 0x8, R7 ;  /* 0x0000000812037824 */ /* 0x000fe200078e0207 */
[----:B------:R-:W-:-:S04]  /*d820*/  SHF.L.U32 R2, R2, 0x1f, RZ ;  /* 0x0000001f02027819 */ /* 0x000fc800000006ff */
[----:B------:R-:W2:Y:S02]  /*d830*/  SYNCS.PHASECHK.TRANS64.TRYWAIT P1, [R3+URZ+0x19c40], R2 ;  /* 0x019c4002030075a7 */ /* 0x000ea4000802017f */
[----:B--2---:R-:W-:Y:S05]  /*d840*/  @!P1 BRA `(.L_x_10789) ;  /* 0x0000001400cc9947 */ /* 0x004fea0003800000 */
.L_x_10848:
[----:B------:R-:W-:Y:S05]  /*d850*/  @!P0 BRA `(.L_x_10790) ;  /* 0x0000000000048947 */ /* 0x000fea0003800000 */
[----:B------:R-:W-:Y:S01]  /*d860*/  BPT.TRAP 0x1 ;  /* 0x000000040000795c */ /* 0x000fe20000300000 */
.L_x_10790:
[----:B------:R-:W3:Y:S02]  /*d870*/  SYNCS.PHASECHK.TRANS64.TRYWAIT P1, [R5+URZ+0x19c60], R0 ;  /* 0x019c6000050075a7 */ /* 0x000ee4000802017f */
[----:B---3--:R-:W-:Y:S05]  /*d880*/  @!P1 BRA `(.L_x_10791) ;  /* 0x0000001400d09947 */ /* 0x008fea0003800000 */
.L_x_10849:
[----:B------:R-:W-:Y:S05]  /*d890*/  @!P0 BRA `(.L_x_10792) ;  /* 0x0000000000048947 */ /* 0x000fea0003800000 */
[----:B------:R-:W-:Y:S01]  /*d8a0*/  BPT.TRAP 0x1 ;  /* 0x000000040000795c */ /* 0x000fe20000300000 */
.L_x_10792:
[----:B------:R-:W4:Y:S02]  /*d8b0*/  SYNCS.PHASECHK.TRANS64.TRYWAIT P1, [R3+URZ+0x19c60], R2 ;  /* 0x019c6002030075a7 */ /* 0x000f24000802017f */
[----:B----4-:R-:W-:Y:S05]  /*d8c0*/  @!P1 BRA `(.L_x_10793) ;  /* 0x0000001400d49947 */ /* 0x010fea0003800000 */
.L_x_10850:
[----:B------:R-:W-:Y:S05]  /*d8d0*/  @!P0 BRA `(.L_x_10794) ;  /* 0x0000000000048947 */ /* 0x000fea0003800000 */
[----:B------:R-:W-:Y:S01]  /*d8e0*/  BPT.TRAP 0x1 ;  /* 0x000000040000795c */ /* 0x000fe20000300000 */
.L_x_10794:
[----:B------:R-:W0:Y:S02]  /*d8f0*/  SYNCS.PHASECHK.TRANS64.TRYWAIT P1, [R5+URZ+0x19c80], R0 ;  /* 0x019c8000050075a7 */ /* 0x000e24000802017f */
[----:B0-----:R-:W-:Y:S05]  /*d900*/  @!P1 BRA `(.L_x_10795) ;  /* 0x0000001400d89947 */ /* 0x001fea0003800000 */
.L_x_10851:
[----:B------:R-:W-:Y:S05]  /*d910*/  @!P0 BRA `(.L_x_10796) ;  /* 0x0000000000048947 */ /* 0x000fea0003800000 */
[----:B------:R-:W-:Y:S01]  /*d920*/  BPT.TRAP 0x1 ;  /* 0x000000040000795c */ /* 0x000fe20000300000 */
.L_x_10796:
[----:B------:R0:W0:Y:S02]  /*d930*/  SYNCS.PHASECHK.TRANS64.TRYWAIT P0, [R3+URZ+0x19c80], R2 ;  /* 0x019c8002030075a7 */ /* 0x000024000800017f */
[----:B0-----:R-:W-:Y:S05]  /*d940*/  @!P0 NANOSLEEP.SYNCS 0x989680 ;  /* 0x009896800000895d */ /* 0x001fea0003900000 */
[----:B------:R-:W0:Y:S02]  /*d950*/  @!P0 SYNCS.PHASECHK.TRANS64 P0, [R3+URZ+0x19c80], R2 ;  /* 0x019c8002030085a7 */ /* 0x000e24000800007f */
[----:B0-----:R-:W-:Y:S05]  /*d960*/  @!P0 BRA `(.L_x_10796) ;  /* 0xfffffffc00f08947 */ /* 0x001fea000383ffff */
.L_x_10784:
[----:B------:R-:W-:Y:S05]  /*d970*/  BSYNC B0 ;  /* 0x0000000000007941 */ /* 0x000fea0003800000 */
.L_x_10783:
[----:B------:R-:W-:Y:S05]  /*d980*/  EXIT ;  /* 0x000000000000794d */ /* 0x000fea0003800000 */
.L_x_10661:
[----:B0-----:R-:W-:-:S04]  /*d990*/  IMAD.U32 R3, RZ, RZ, UR52 ;  /* 0x00000034ff037e24 */ /* 0x001fc8000f8e00ff */
[----:B------:R0:W1:Y:S03]  /*d9a0*/  SYNCS.PHASECHK.TRANS64.TRYWAIT P1, [R3+URZ+0x19c00], R0 ;  /* 0x019c0000030075a7 */ /* 0x000066000802017f */
[----:B-1----:R-:W-:Y:S05]  /*d9b0*/  @!P1 NANOSLEEP.SYNCS 0x989680 ;  /* 0x009896800000995d */ /* 0x002fea0003900000 */
[----:B------:R-:W1:Y:S02]  /*d9c0*/  @!P1 SYNCS.PHASECHK.TRANS64 P1, [R3+URZ+0x19c00], R0 ;  /* 0x019c0000030095a7 */ /* 0x000e64000802007f */
[----:B-1----:R-:W-:Y:S05]  /*d9d0*/  @!P1 BRA `(.L_x_10661) ;  /* 0xfffffffc00ec9947 */ /* 0x002fea000383ffff */
[----:B------:R-:W-:Y:S05]  /*d9e0*/  BRA `(.L_x_10797) ;  /* 0xffffff3c00747947 */ /* 0x000fea000383ffff */
.L_x_10665:
[----:B-1----:R1:W2:Y:S02]  /*d9f0*/  SYNCS.PHASECHK.TRANS64.TRYWAIT P1, [R3+URZ+0x19c30], R0 ;  /* 0x019c3000030075a7 */ /* 0x0022a4000802017f */
[----:B--2---:R-:W-:Y:S05]  /*da00*/  @!P1 NANOSLEEP.SYNCS 0x989680 ;  /* 0x009896800000995d */ /* 0x004fea0003900000 */
[----:B------:R-:W2:Y:S02]  /*da10*/  @!P1 SYNCS.PHASECHK.TRANS64 P1, [R3+URZ+0x19c30], R0 ;  /* 0x019c3000030095a7 */ /* 0x000ea4000802007f */
[----:B--2---:R-:W-:Y:S05]  /*da20*/  @!P1 BRA `(.L_x_10665) ;  /* 0xfffffffc00f09947 */ /* 0x004fea000383ffff */
[----:B------:R-:W-:Y:S05]  /*da30*/  BRA `(.L_x_10664) ;  /* 0xffffff3c00947947 */ /* 0x000fea000383ffff */
.L_x_10671:
[----:B-1----:R-:W-:-:S04]  /*da40*/  IMAD.U32 R5, RZ, RZ, UR20 ;  /* 0x00000014ff057e24 */ /* 0x002fc8000f8e00ff */
[----:B------:R1:W2:Y:S03]  /*da50*/  SYNCS.PHASECHK.TRANS64.TRYWAIT P1, [R5+URZ+0x19c30], R0 ;  /* 0x019c3000050075a7 */ /* 0x0002a6000802017f */
[----:B--2---:R-:W-:Y:S05]  /*da60*/  @!P1 NANOSLEEP.SYNCS 0x989680 ;  /* 0x009896800000995d */ /* 0x004fea0003900000 */
[----:B------:R-:W2:Y:S02]  /*da70*/  @!P1 SYNCS.PHASECHK.TRANS64 P1, [R5+URZ+0x19c30], R0 ;  /* 0x019c3000050095a7 */ /* 0x000ea4000802007f */
[----:B--2---:R-:W-:Y:S05]  /*da80*/  @!P1 BRA `(.L_x_10671) ;  /* 0xfffffffc00ec9947 */ /* 0x004fea000383ffff */
[----:B------:R-:W-:Y:S05]  /*da90*/  BRA `(.L_x_10670) ;  /* 0xffffff5c00f87947 */ /* 0x000fea000383ffff */
.L_x_10675:
[----:B-1----:R-:W-:-:S04]  /*daa0*/  IMAD.U32 R5, RZ, RZ, UR11 ;  /* 0x0000000bff057e24 */ /* 0x002fc8000f8e00ff */
[----:B------:R1:W2:Y:S03]  /*dab0*/  SYNCS.PHASECHK.TRANS64.TRYWAIT P1, [R5+URZ+0x19c50], R0 ;  /* 0x019c5000050075a7 */ /* 0x0002a6000802017f */
[----:B--2---:R-:W-:Y:S05]  /*dac0*/  @!P1 NANOSLEEP.SYNCS 0x989680 ;  /* 0x009896800000995d */ /* 0x004fea0003900000 */
[----:B------:R-:W2:Y:S02]  /*dad0*/  @!P1 SYNCS.PHASECHK.TRANS64 P1, [R5+URZ+0x19c50], R0 ;  /* 0x019c5000050095a7 */ /* 0x000ea4000802007f */
[----:B--2---:R-:W-:Y:S05]  /*dae0*/  @!P1 BRA `(.L_x_10675) ;  /* 0xfffffffc00ec9947 */ /* 0x004fea000383ffff */
[----:B------:R-:W-:Y:S05]  /*daf0*/  BRA `(.L_x_10674) ;  /* 0xffffff6000487947 */ /* 0x000fea000383ffff */
.L_x_10682:
[----:B-1----:R-:W-:-:S04]  /*db00*/  IMAD.U32 R7, RZ, RZ, UR14 ;  /* 0x0000000eff077e24 */ /* 0x002fc8000f8e00ff */
[----:B------:R1:W2:Y:S03]  /*db10*/  SYNCS.PHASECHK.TRANS64.TRYWAIT P1, [R7+URZ+0x19c50], R6 ;  /* 0x019c5006070075a7 */ /* 0x0002a6000802017f */
[----:B--2---:R-:W-:Y:S05]  /*db20*/  @!P1 NANOSLEEP.SYNCS 0x989680 ;  /* 0x009896800000995d */ /* 0x004fea0003900000 */
[----:B------:R-:W2:Y:S02]  /*db30*/  @!P1 SYNCS.PHASECHK.TRANS64 P1, [R7+URZ+0x19c50], R6 ;  /* 0x019c5006070095a7 */ /* 0x000ea4000802007f */
[----:B--2---:R-:W-:Y:S05]  /*db40*/  @!P1 BRA `(.L_x_10682) ;  /* 0xfffffffc00ec9947 */ /* 0x004fea000383ffff */
[----:B------:R-:W-:Y:S05]  /*db50*/  BRA `(.L_x_10681) ;  /* 0xffffff7800a07947 */ /* 0x000fea000383ffff */
.L_x_10719:
[----:B0-----:R-:W0:Y:S01]  /*db60*/  S2R R19, SR_TID.X ;  /* 0x0000000000137919 */ /* 0x001e220000002100 */
        /* <DEDUP_REMOVED lines=9> */
.L_x_10798:
[----:B------:R-:W-:Y:S05]  /*dc00*/  BRA `(.L_x_10799) ;  /* 0xffffffc0004c7947 */ /* 0x000fea000383ffff */
.L_x_10722:
[----:B0-----:R0:W2:Y:S02]  /*dc10*/  SYNCS.PHASECHK.TRANS64.TRYWAIT P0, [R5+URZ+0x19c80], R21 ;  /* 0x019c8015050075a7 */ /* 0x0010a4000800017f */
[----:B--2---:R-:W-:Y:S05]  /*dc20*/  @!P0 NANOSLEEP.SYNCS 0x989680 ;  /* 0x009896800000895d */ /* 0x004fea0003900000 */
[----:B------:R-:W2:Y:S02]  /*dc30*/  @!P0 SYNCS.PHASECHK.TRANS64 P0, [R5+URZ+0x19c80], R21 ;  /* 0x019c8015050085a7 */ /* 0x000ea4000800007f */
[----:B--2---:R-:W-:Y:S05]  /*dc40*/  @!P0 BRA `(.L_x_10722) ;  /* 0xfffffffc00f08947 */ /* 0x004fea000383ffff */
[----:B------:R-:W-:Y:S05]  /*dc50*/  BRA `(.L_x_10800) ;  /* 0xffffffc000607947 */ /* 0x000fea000383ffff */
.L_x_10723:
        /* <DEDUP_REMOVED lines=8> */
.L_x_10802:
[----:B------:R-:W-:Y:S05]  /*dce0*/  BSYNC B0 ;  /* 0x0000000000007941 */ /* 0x000fea0003800000 */
.L_x_10801:
        /* <DEDUP_REMOVED lines=9> */
.L_x_10803:
[----:B------:R-:W0:Y:S01]  /*dd80*/  LDC R11, c[0x0][0x2f4] ;  /* 0x0000bd00ff0b7b82 */ /* 0x000e220000000800 */
[----:B------:R-:W-:Y:S02]  /*dd90*/  IMAD.MOV.U32 R13, RZ, RZ, R9 ;  /* 0x000000ffff0d7224 */ /* 0x000fe400078e0009 */
[----:B------:R-:W-:Y:S02]  /*dda0*/  IMAD.SHL.U32 R15, R7, 0x10, RZ ;  /* 0x00000010070f7824 */ /* 0x000fe400078e00ff */
[----:B------:R-:W-:-:S03]  /*ddb0*/  IMAD.MOV.U32 R6, RZ, RZ, R14 ;  /* 0x000000ffff067224 */ /* 0x000fc600078e000e */
[----:B------:R-:W-:-:S04]  /*ddc0*/  LOP3.LUT R15, R15, 0x10, RZ, 0xc0, !PT ;  /* 0x000000100f0f7812 */ /* 0x000fc800078ec0ff */
[C---:B------:R-:W-:Y:S02]  /*ddd0*/  IADD3 R6, P1, R15.reuse, R6, RZ ;  /* 0x000000060f067210 */ /* 0x040fe40007f3e0ff */
[----:B------:R-:W-:-:S03]  /*dde0*/  LOP3.LUT R12, R15, 0x20, RZ, 0xfc, !PT ;  /* 0x000000200f0c7812 */ /* 0x000fc600078efcff */
[----:B------:R-:W-:Y:S02]  /*ddf0*/  IMAD.X R7, RZ, RZ, R4, P1 ;  /* 0x000000ffff077224 */ /* 0x000fe400008e0604 */
[----:B------:R-:W-:Y:S01]  /*de00*/  IMAD.IADD R4, R16, 0x1, R10 ;  /* 0x0000000110047824 */ /* 0x000fe200078e020a */
[-C--:B0-----:R-:W-:Y:S02]  /*de10*/  ISETP.GE.AND P3, PT, R15, R11.reuse, PT ;  /* 0x0000000b0f00720c */ /* 0x081fe40003f66270 */
[----:B------:R-:W-:Y:S01]  /*de20*/  ISETP.GE.AND P2, PT, R12, R11, PT ;  /* 0x0000000b0c00720c */ /* 0x000fe20003f46270 */
[----:B------:R-:W-:Y:S01]  /*de30*/  IMAD.MOV.U32 R12, RZ, RZ, 0x1 ;  /* 0x00000001ff0c7424 */ /* 0x000fe200078e00ff */
[----:B------:R-:W-:Y:S02]  /*de40*/  ISETP.LT.OR P1, PT, R3, 0x1, P3 ;  /* 0x000000010300780c */ /* 0x000fe40001f21670 */
[----:B------:R-:W-:-:S11]  /*de50*/  LOP3.LUT R15, R15, 0x40, RZ, 0xfc, !PT ;  /* 0x000000400f0f7812 */ /* 0x000fd600078efcff */
[----:B------:R-:W-:Y:S01]  /*de60*/  @!PT LDS RZ, [RZ] ;  /* 0x00000000fffff984 */ /* 0x000fe20000000800 */
[----:B------:R-:W-:Y:S01]  /*de70*/  @!PT LDS RZ, [RZ] ;  /* 0x00000000fffff984 */ /* 0x000fe20000000800 */
[----:B------:R-:W-:Y:S01]  /*de80*/  @!PT LDS RZ, [RZ] ;  /* 0x00000000fffff984 */ /* 0x000fe20000000800 */
[----:B------:R0:W-:Y:S01]  /*de90*/  LDGSTS.E.BYPASS.LTC128B.128 [R4+0x9000], desc[UR50][R6.64], !P1 ;  /* 0x0900000006047fae */ /* 0x0001e2000c901d72 */
[----:B------:R-:W-:-:S13]  /*dea0*/  ISETP.LT.OR P1, PT, R3, 0x1, P2 ;  /* 0x000000010300780c */ /* 0x000fda0001721670 */
[----:B------:R0:W-:Y:S01]  /*deb0*/  LDGSTS.E.BYPASS.LTC128B.128 [R4+0xa000], desc[UR50][R6.64+0x20], !P1 ;  /* 0x0a00002006047fae */ /* 0x0001e2000c901d72 */
[----:B------:R-:W-:Y:S01]  /*dec0*/  ISETP.GE.AND P1, PT, R15, R11, PT ;  /* 0x0000000b0f00720c */ /* 0x000fe20003f26270 */
[----:B------:R-:W-:Y:S02]  /*ded0*/  IMAD.MOV.U32 R11, RZ, RZ, 0x1e1f ;  /* 0x00001e1fff0b7424 */ /* 0x000fe400078e00ff */
[----:B------:R-:W-:Y:S01]  /*dee0*/  IMAD.MOV.U32 R15, RZ, RZ, -0x1 ;  /* 0xffffffffff0f7424 */ /* 0x000fe200078e00ff */
[----:B------:R-:W-:-:S13]  /*def0*/  ISETP.LT.OR P4, PT, R3, 0x1, P1 ;  /* 0x000000010300780c */ /* 0x000fda0000f81670 */
[----:B0-----:R-:W-:Y:S05]  /*df00*/  WARPSYNC.COLLECTIVE R15, `(.L_x_10804) ;  /* 0x000000000f087348 */ /* 0x001fea0003c00000 */
[----:B------:R1:W2:Y:S02]  /*df10*/  SHFL.IDX P6, R14, R13, R12, R11 ;  /* 0x0000000c0d0e7389 */ /* 0x0002a400000c000b */
[----:B012---:R-:W-:Y:S01]  /*df20*/  ENDCOLLECTIVE ;  /* 0x000000000000791b */ /* 0x007fe20003800000 */
.L_x_10804:
[----:B------:R-:W-:Y:S01]  /*df30*/  @!PT LDS RZ, [RZ] ;  /* 0x00000000fffff984 */ /* 0x000fe20000000800 */
[----:B------:R-:W-:Y:S01]  /*df40*/  @!PT LDS RZ, [RZ] ;  /* 0x00000000fffff984 */ /* 0x000fe20000000800 */
[----:B------:R-:W-:Y:S01]  /*df50*/  @!PT LDS RZ, [RZ] ;  /* 0x00000000fffff984 */ /* 0x000fe20000000800 */
[----:B------:R0:W-:Y:S01]  /*df60*/  LDGSTS.E.BYPASS.LTC128B.128 [R4+0xb000], desc[UR50][R6.64+0x40], !P4 ;  /* 0x0b00004006047fae */ /* 0x0001e2000e101d72 */
[----:B------:R-:W-:Y:S01]  /*df70*/  ISETP.GE.AND P4, PT, R3, 0x41, PT ;  /* 0x000000410300780c */ /* 0x000fe20003f86270 */
[----:B------:R-:W-:Y:S02]  /*df80*/  IMAD.MOV.U32 R13, RZ, RZ, R8 ;  /* 0x000000ffff0d7224 */ /* 0x000fe400078e0008 */
[----:B------:R-:W-:-:S10]  /*df90*/  IMAD.MOV.U32 R9, RZ, RZ, R14 ;  /* 0x000000ffff097224 */ /* 0x000fd400078e000e */
[----:B0-----:R-:W-:Y:S05]  /*dfa0*/  WARPSYNC.COLLECTIVE R15, `(.L_x_10805) ;  /* 0x000000000f087348 */ /* 0x001fea0003c00000 */
[----:B------:R1:W2:Y:S02]  /*dfb0*/  SHFL.IDX P6, R14, R13, R12, R11 ;  /* 0x0000000c0d0e7389 */ /* 0x0002a400000c000b */
[----:B012---:R-:W-:Y:S01]  /*dfc0*/  ENDCOLLECTIVE ;  /* 0x000000000000791b */ /* 0x007fe20003800000 */
.L_x_10805:
[----:B------:R-:W-:Y:S01]  /*dfd0*/  IMAD.MOV.U32 R6, RZ, RZ, R14 ;  /* 0x000000ffff067224 */ /* 0x000fe200078e000e */
[----:B------:R-:W-:Y:S06]  /*dfe0*/  BRA `(.L_x_10806) ;  /* 0xffffffc0004c7947 */ /* 0x000fec000383ffff */
.L_x_10728:
[----:B---3--:R3:W4:Y:S02]  /*dff0*/  SYNCS.PHASECHK.TRANS64.TRYWAIT P1, [R5+URZ+0x19c40], R21 ;  /* 0x019c4015050075a7 */ /* 0x008724000802017f */
[----:B----4-:R-:W-:Y:S05]  /*e000*/  @!P1 NANOSLEEP.SYNCS 0x989680 ;  /* 0x009896800000995d */ /* 0x010fea0003900000 */
[----:B------:R-:W4:Y:S02]  /*e010*/  @!P1 SYNCS.PHASECHK.TRANS64 P1, [R5+URZ+0x19c40], R21 ;  /* 0x019c4015050095a7 */ /* 0x000f24000802007f */
[----:B----4-:R-:W-:Y:S05]  /*e020*/  @!P1 BRA `(.L_x_10728) ;  /* 0xfffffffc00f09947 */ /* 0x010fea000383ffff */
[----:B------:R-:W-:Y:S05]  /*e030*/  BRA `(.L_x_10807) ;  /* 0xffffffc000bc7947 */ /* 0x000fea000383ffff */
.L_x_10729:
[----:B------:R-:W-:Y:S01]  /*e040*/  BSSY B0, `(.L_x_10808) ;  /* 0x0000008000007945 */ /* 0x000fe20003800000 */
[----:B------:R-:W-:Y:S02]  /*e050*/  IMAD.MOV.U32 R13, RZ, RZ, R6 ;  /* 0x000000ffff0d7224 */ /* 0x000fe400078e0006 */
[----:B------:R-:W-:Y:S02]  /*e060*/  IMAD.MOV.U32 R12, RZ, RZ, RZ ;  /* 0x000000ffff0c7224 */ /* 0x000fe400078e00ff */
[----:B------:R-:W-:Y:S02]  /*e070*/  IMAD.MOV.U32 R11, RZ, RZ, 0x1e1f ;  /* 0x00001e1fff0b7424 */ /* 0x000fe400078e00ff */
[----:B------:R-:W-:-:S07]  /*e080*/  IMAD.MOV.U32 R15, RZ, RZ, -0x1 ;  /* 0xffffffffff0f7424 */ /* 0x000fce00078e00ff */
[----:B--23--:R-:W-:Y:S05]  /*e090*/  WARPSYNC.COLLECTIVE R15, `(.L_x_10809) ;  /* 0x000000000f087348 */ /* 0x00cfea0003c00000 */
[----:B------:R0:W1:Y:S02]  /*e0a0*/  SHFL.IDX P6, R14, R13, R12, R11 ;  /* 0x0000000c0d0e7389 */ /* 0x00006400000c000b */
[----:B0123--:R-:W-:Y:S01]  /*e0b0*/  ENDCOLLECTIVE ;  /* 0x000000000000791b */ /* 0x00ffe20003800000 */
.L_x_10809:
[----:B------:R-:W-:Y:S05]  /*e0c0*/  BSYNC B0 ;  /* 0x0000000000007941 */ /* 0x000fea0003800000 */
.L_x_10808:
        /* <DEDUP_REMOVED lines=8> */
.L_x_10810:
[----:B------:R-:W-:Y:S02]  /*e150*/  IMAD.MOV.U32 R13, RZ, RZ, R6 ;  /* 0x000000ffff0d7224 */ /* 0x000fe400078e0006 */
[----:B------:R-:W-:Y:S02]  /*e160*/  IMAD.MOV.U32 R12, RZ, RZ, 0x1 ;  /* 0x00000001ff0c7424 */ /* 0x000fe400078e00ff */
[----:B------:R-:W-:-:S07]  /*e170*/  IMAD.MOV.U32 R3, RZ, RZ, R14 ;  /* 0x000000ffff037224 */ /* 0x000fce00078e000e */
[----:B------:R-:W-:Y:S05]  /*e180*/  WARPSYNC.COLLECTIVE R15, `(.L_x_10811) ;  /* 0x000000000f087348 */ /* 0x000fea0003c00000 */
[----:B------:R0:W1:Y:S02]  /*e190*/  SHFL.IDX P6, R14, R13, R12, R11 ;  /* 0x0000000c0d0e7389 */ /* 0x00006400000c000b */
[----:B01----:R-:W-:Y:S01]  /*e1a0*/  ENDCOLLECTIVE ;  /* 0x000000000000791b */ /* 0x003fe20003800000 */
.L_x_10811:
        /* <DEDUP_REMOVED lines=10> */
.L_x_10812:
        /* <DEDUP_REMOVED lines=8> */
.L_x_10734:
[----:B------:R-:W-:Y:S02]  /*e2d0*/  IMAD.MOV.U32 R13, RZ, RZ, R4 ;  /* 0x000000ffff0d7224 */ /* 0x000fe400078e0004 */
[----:B------:R-:W-:Y:S02]  /*e2e0*/  IMAD.MOV.U32 R12, RZ, RZ, RZ ;  /* 0x000000ffff0c7224 */ /* 0x000fe400078e00ff */
[----:B------:R-:W-:Y:S02]  /*e2f0*/  IMAD.MOV.U32 R11, RZ, RZ, 0x1e1f ;  /* 0x00001e1fff0b7424 */ /* 0x000fe400078e00ff */
[----:B------:R-:W-:Y:S02]  /*e300*/  IMAD.MOV.U32 R15, RZ, RZ, -0x1 ;  /* 0xffffffffff0f7424 */ /* 0x000fe400078e00ff */
[----:B------:R-:W-:Y:S02]  /*e310*/  IMAD R25, R25, 0xc0, R17 ;  /* 0x000000c019197824 */ /* 0x000fe400078e0211 */
[----:B------:R-:W-:-:S07]  /*e320*/  IMAD R0, R8, UR41, RZ ;  /* 0x0000002908007c24 */ /* 0x000fce000f8e02ff */
[----:B-----5:R-:W-:Y:S05]  /*e330*/  WARPSYNC.COLLECTIVE R15, `(.L_x_10814) ;  /* 0x000000000f087348 */ /* 0x020fea0003c00000 */
[----:B------:R0:W1:Y:S02]  /*e340*/  SHFL.IDX P6, R14, R13, R12, R11 ;  /* 0x0000000c0d0e7389 */ /* 0x00006400000c000b */
[----:B01---5:R-:W-:Y:S01]  /*e350*/  ENDCOLLECTIVE ;  /* 0x000000000000791b */ /* 0x023fe20003800000 */
.L_x_10814:
[----:B------:R-:W-:Y:S01]  /*e360*/  ISETP.GE.AND P1, PT, R25, R0, PT ;  /* 0x000000001900720c */ /* 0x000fe20003f26270 */
[----:B------:R-:W-:Y:S02]  /*e370*/  IMAD.MOV.U32 R13, RZ, RZ, R5 ;  /* 0x000000ffff0d7224 */ /* 0x000fe400078e0005 */
[----:B------:R-:W-:-:S10]  /*e380*/  IMAD.MOV.U32 R2, RZ, RZ, R14 ;  /* 0x000000ffff027224 */ /* 0x000fd400078e000e */
[----:B------:R-:W-:Y:S05]  /*e390*/  WARPSYNC.COLLECTIVE R15, `(.L_x_10815) ;  /* 0x000000000f087348 */ /* 0x000fea0003c00000 */
[----:B------:R0:W1:Y:S02]  /*e3a0*/  SHFL.IDX P6, R14, R13, R12, R11 ;  /* 0x0000000c0d0e7389 */ /* 0x00006400000c000b */
[----:B01----:R-:W-:Y:S01]  /*e3b0*/  ENDCOLLECTIVE ;  /* 0x000000000000791b */ /* 0x003fe20003800000 */
.L_x_10815:
[----:B------:R-:W-:Y:S02]  /*e3c0*/  IMAD.MOV.U32 R13, RZ, RZ, R4 ;  /* 0x000000ffff0d7224 */ /* 0x000fe400078e0004 */
[----:B------:R-:W-:Y:S02]  /*e3d0*/  IMAD.MOV.U32 R12, RZ, RZ, 0x1 ;  /* 0x00000001ff0c7424 */ /* 0x000fe400078e00ff */
[----:B------:R-:W-:-:S07]  /*e3e0*/  IMAD.MOV.U32 R3, RZ, RZ, R14 ;  /* 0x000000ffff037224 */ /* 0x000fce00078e000e */
[----:B------:R-:W-:Y:S05]  /*e3f0*/  WARPSYNC.COLLECTIVE R15, `(.L_x_10816) ;  /* 0x000000000f087348 */ /* 0x000fea0003c00000 */
[----:B------:R0:W1:Y:S02]  /*e400*/  SHFL.IDX P6, R14, R13, R12, R11 ;  /* 0x0000000c0d0e7389 */ /* 0x00006400000c000b */
[----:B01----:R-:W-:Y:S01]  /*e410*/  ENDCOLLECTIVE ;  /* 0x000000000000791b */ /* 0x003fe20003800000 */
.L_x_10816:
        /* <DEDUP_REMOVED lines=10> */
.L_x_10817:
[----:B------:R-:W-:Y:S01]  /*e4c0*/  @!PT LDS RZ, [RZ] ;  /* 0x00000000fffff984 */ /* 0x000fe20000000800 */
[----:B------:R-:W-:Y:S01]  /*e4d0*/  @!PT LDS RZ, [RZ] ;  /* 0x00000000fffff984 */ /* 0x000fe20000000800 */
[----:B------:R-:W-:Y:S01]  /*e4e0*/  @!PT LDS RZ, [RZ] ;  /* 0x00000000fffff984 */ /* 0x000fe20000000800 */
[----:B------:R0:W-:Y:S04]  /*e4f0*/  @!P1 LDGSTS.E.BYPASS.LTC128B.128 [R9+0xf000], desc[UR50][R2.64], !P3 ;  /* 0x0f00000002099fae */ /* 0x0001e8000d901d72 */
[----:B------:R0:W-:Y:S04]  /*e500*/  @!P1 LDGSTS.E.BYPASS.LTC128B.128 [R9+0x10800], desc[UR50][R2.64+0x20], !P2 ;  /* 0x1080002002099fae */ /* 0x0001e8000d101d72 */
[----:B------:R0:W-:Y:S01]  /*e510*/  @!P1 LDGSTS.E.BYPASS.LTC128B.128 [R9+0x12000], desc[UR50][R2.64+0x40], !P0 ;  /* 0x1200004002099fae */ /* 0x0001e2000c101d72 */
[----:B------:R-:W-:Y:S02]  /*e520*/  IMAD.MOV.U32 R13, RZ, RZ, R6 ;  /* 0x000000ffff0d7224 */ /* 0x000fe400078e0006 */
[----:B------:R-:W-:-:S02]  /*e530*/  IMAD.MOV.U32 R12, RZ, RZ, RZ ;  /* 0x000000ffff0c7224 */ /* 0x000fc400078e00ff */
[----:B------:R-:W-:-:S07]  /*e540*/  IMAD.MOV.U32 R5, RZ, RZ, R14 ;  /* 0x000000ffff057224 */ /* 0x000fce00078e000e */
[----:B0-----:R-:W-:Y:S05]  /*e550*/  WARPSYNC.COLLECTIVE R15, `(.L_x_10818) ;  /* 0x000000000f087348 */ /* 0x001fea0003c00000 */
[----:B------:R1:W2:Y:S02]  /*e560*/  SHFL.IDX P6, R14, R13, R12, R11 ;  /* 0x0000000c0d0e7389 */ /* 0x0002a400000c000b */
[----:B012---:R-:W-:Y:S01]  /*e570*/  ENDCOLLECTIVE ;  /* 0x000000000000791b */ /* 0x007fe20003800000 */
.L_x_10818:
[----:B------:R-:W-:-:S05]  /*e580*/  VIADD R3, R25, 0x40 ;  /* 0x0000004019037836 */ /* 0x000fca0000000000 */
[----:B------:R-:W-:Y:S01]  /*e590*/  ISETP.GE.AND P1, PT, R3, R0, PT ;  /* 0x000000000300720c */ /* 0x000fe20003f26270 */
[----:B------:R-:W-:-:S12]  /*e5a0*/  IMAD.MOV.U32 R13, RZ, RZ, R7 ;  /* 0x000000ffff0d7224 */ /* 0x000fd800078e0007 */
[----:B------:R-:W-:Y:S01]  /*e5b0*/  @!P1 IADD3 R2, P4, R10, R5, RZ ;  /* 0x000000050a029210 */ /* 0x000fe20007f9e0ff */
[----:B------:R-:W-:-:S12]  /*e5c0*/  IMAD.MOV.U32 R6, RZ, RZ, R14 ;  /* 0x000000ffff067224 */ /* 0x000fd800078e000e */
[----:B------:R-:W-:Y:S05]  /*e5d0*/  WARPSYNC.COLLECTIVE R15, `(.L_x_10819) ;  /* 0x000000000f087348 */ /* 0x000fea0003c00000 */
[----:B------:R0:W1:Y:S02]  /*e5e0*/  SHFL.IDX P6, R14, R13, R12, R11 ;  /* 0x0000000c0d0e7389 */ /* 0x00006400000c000b */
[----:B01----:R-:W-:Y:S01]  /*e5f0*/  ENDCOLLECTIVE ;  /* 0x000000000000791b */ /* 0x003fe20003800000 */
.L_x_10819:
[----:B------:R-:W-:-:S05]  /*e600*/  @!P1 IMAD.X R3, RZ, RZ, R4, P4 ;  /* 0x000000ffff039224 */ /* 0x000fca00020e0604 */
        /* <DEDUP_REMOVED lines=8> */
.L_x_10739:
[----:B-1----:R1:W2:Y:S02]  /*e690*/  SYNCS.PHASECHK.TRANS64.TRYWAIT P0, [R16+URZ+0x19c20], R0 ;  /* 0x019c2000100075a7 */ /* 0x0022a4000800017f */
[----:B--2---:R-:W-:Y:S05]  /*e6a0*/  @!P0 NANOSLEEP.SYNCS 0x989680 ;  /* 0x009896800000895d */ /* 0x004fea0003900000 */
[----:B------:R-:W2:Y:S02]  /*e6b0*/  @!P0 SYNCS.PHASECHK.TRANS64 P0, [R16+URZ+0x19c20], R0 ;  /* 0x019c2000100085a7 */ /* 0x000ea4000800007f */
[----:B--2---:R-:W-:Y:S05]  /*e6c0*/  @!P0 BRA `(.L_x_10739) ;  /* 0xfffffffc00f08947 */ /* 0x004fea000383ffff */
[----:B------:R-:W-:Y:S05]  /*e6d0*/  BRA `(.L_x_10821) ;  /* 0xffffffc800e07947 */ /* 0x000fea000383ffff */
.L_x_10743:
[----:B0-----:R0:W1:Y:S02]  /*e6e0*/  SYNCS.PHASECHK.TRANS64.TRYWAIT P0, [R0+URZ+0x19c80], R10 ;  /* 0x019c800a000075a7 */ /* 0x001064000800017f */
[----:B-1----:R-:W-:Y:S05]  /*e6f0*/  @!P0 NANOSLEEP.SYNCS 0x989680 ;  /* 0x009896800000895d */ /* 0x002fea0003900000 */
[----:B------:R-:W1:Y:S02]  /*e700*/  @!P0 SYNCS.PHASECHK.TRANS64 P0, [R0+URZ+0x19c80], R10 ;  /* 0x019c800a000085a7 */ /* 0x000e64000800007f */
[----:B-1----:R-:W-:Y:S05]  /*e710*/  @!P0 BRA `(.L_x_10743) ;  /* 0xfffffffc00f08947 */ /* 0x002fea000383ffff */
[----:B------:R-:W-:Y:S05]  /*e720*/  BRA `(.L_x_10822) ;  /* 0xffffffcc00ac7947 */ /* 0x000fea000383ffff */
.L_x_10744:
        /* <DEDUP_REMOVED lines=8> */
.L_x_10824:
[----:B------:R-:W-:Y:S05]  /*e7b0*/  BSYNC B0 ;  /* 0x0000000000007941 */ /* 0x000fea0003800000 */
.L_x_10823:
        /* <DEDUP_REMOVED lines=9> */
.L_x_10825:
[----:B------:R-:W-:Y:S02]  /*e850*/  IMAD.MOV.U32 R13, RZ, RZ, R21 ;  /* 0x000000ffff0d7224 */ /* 0x000fe400078e0015 */
[----:B------:R-:W-:Y:S02]  /*e860*/  IMAD.MOV.U32 R12, RZ, RZ, 0x1 ;  /* 0x00000001ff0c7424 */ /* 0x000fe400078e00ff */
[----:B------:R-:W-:-:S07]  /*e870*/  IMAD.MOV.U32 R2, RZ, RZ, R14 ;  /* 0x000000ffff027224 */ /* 0x000fce00078e000e */
[----:B------:R-:W-:Y:S05]  /*e880*/  WARPSYNC.COLLECTIVE R15, `(.L_x_10826) ;  /* 0x000000000f087348 */ /* 0x000fea0003c00000 */
[----:B------:R0:W1:Y:S02]  /*e890*/  SHFL.IDX P6, R14, R13, R12, R11 ;  /* 0x0000000c0d0e7389 */ /* 0x00006400000c000b */
[----:B01----:R-:W-:Y:S01]  /*e8a0*/  ENDCOLLECTIVE ;  /* 0x000000000000791b */ /* 0x003fe20003800000 */
.L_x_10826:
        /* <DEDUP_REMOVED lines=13> */
.L_x_10827:
[----:B------:R-:W-:Y:S01]  /*e980*/  IMAD.MOV.U32 R2, RZ, RZ, R14 ;  /* 0x000000ffff027224 */ /* 0x000fe200078e000e */
[----:B------:R-:W-:Y:S06]  /*e990*/  BRA `(.L_x_10828) ;  /* 0xffffffcc00c07947 */ /* 0x000fec000383ffff */
.L_x_10749:
[----:B---3--:R3:W4:Y:S02]  /*e9a0*/  SYNCS.PHASECHK.TRANS64.TRYWAIT P0, [R0+URZ+0x19c40], R10 ;  /* 0x019c400a000075a7 */ /* 0x008724000800017f */
[----:B----4-:R-:W-:Y:S05]  /*e9b0*/  @!P0 NANOSLEEP.SYNCS 0x989680 ;  /* 0x009896800000895d */ /* 0x010fea0003900000 */
[----:B------:R-:W4:Y:S02]  /*e9c0*/  @!P0 SYNCS.PHASECHK.TRANS64 P0, [R0+URZ+0x19c40], R10 ;  /* 0x019c400a000085a7 */ /* 0x000f24000800007f */
[----:B----4-:R-:W-:Y:S05]  /*e9d0*/  @!P0 BRA `(.L_x_10749) ;  /* 0xfffffffc00f08947 */ /* 0x010fea000383ffff */
[----:B------:R-:W-:Y:S05]  /*e9e0*/  BRA `(.L_x_10829) ;  /* 0xffffffd000187947 */ /* 0x000fea000383ffff */
.L_x_10750:
        /* <DEDUP_REMOVED lines=8> */
.L_x_10831:
[----:B------:R-:W-:Y:S05]  /*ea70*/  BSYNC B0 ;  /* 0x0000000000007941 */ /* 0x000fea0003800000 */
.L_x_10830:
        /* <DEDUP_REMOVED lines=8> */
.L_x_10832:
[----:B------:R-:W-:Y:S02]  /*eb00*/  IMAD.MOV.U32 R13, RZ, RZ, R8 ;  /* 0x000000ffff0d7224 */ /* 0x000fe400078e0008 */
[----:B------:R-:W-:Y:S02]  /*eb10*/  IMAD.MOV.U32 R12, RZ, RZ, 0x1 ;  /* 0x00000001ff0c7424 */ /* 0x000fe400078e00ff */
[----:B------:R-:W-:-:S07]  /*eb20*/  IMAD.MOV.U32 R2, RZ, RZ, R14 ;  /* 0x000000ffff027224 */ /* 0x000fce00078e000e */
[----:B------:R-:W-:Y:S05]  /*eb30*/  WARPSYNC.COLLECTIVE R15, `(.L_x_10833) ;  /* 0x000000000f087348 */ /* 0x000fea0003c00000 */
[----:B------:R0:W1:Y:S02]  /*eb40*/  SHFL.IDX P6, R14, R13, R12, R11 ;  /* 0x0000000c0d0e7389 */ /* 0x00006400000c000b */
[----:B01----:R-:W-:Y:S01]  /*eb50*/  ENDCOLLECTIVE ;  /* 0x000000000000791b */ /* 0x003fe20003800000 */
.L_x_10833:
        /* <DEDUP_REMOVED lines=13> */
.L_x_10834:
[----:B------:R-:W-:Y:S01]  /*ec30*/  IMAD.MOV.U32 R2, RZ, RZ, R14 ;  /* 0x000000ffff027224 */ /* 0x000fe200078e000e */
[----:B------:R-:W-:Y:S06]  /*ec40*/  BRA `(.L_x_10835) ;  /* 0xffffffd000247947 */ /* 0x000fec000383ffff */
.L_x_10755:
[----:B0-----:R0:W2:Y:S02]  /*ec50*/  SYNCS.PHASECHK.TRANS64.TRYWAIT P2, [R2+URZ+0x19c70], R0 ;  /* 0x019c7000020075a7 */ /* 0x0010a4000804017f */
[----:B--2---:R-:W-:Y:S05]  /*ec60*/  @!P2 NANOSLEEP.SYNCS 0x989680 ;  /* 0x009896800000a95d */ /* 0x004fea0003900000 */
[----:B------:R-:W2:Y:S02]  /*ec70*/  @!P2 SYNCS.PHASECHK.TRANS64 P2, [R2+URZ+0x19c70], R0 ;  /* 0x019c70000200a5a7 */ /* 0x000ea4000804007f */
[----:B--2---:R-:W-:Y:S05]  /*ec80*/  @!P2 BRA `(.L_x_10755) ;  /* 0xfffffffc00f0a947 */ /* 0x004fea000383ffff */
[----:B------:R-:W-:Y:S05]  /*ec90*/  BRA `(.L_x_10836) ;  /* 0xffffffd000907947 */ /* 0x000fea000383ffff */
.L_x_10757:
[----:B0-----:R0:W2:Y:S02]  /*eca0*/  SYNCS.PHASECHK.TRANS64.TRYWAIT P2, [R2+URZ+0x19c60], R3 ;  /* 0x019c6003020075a7 */ /* 0x0010a4000804017f */
[----:B--2---:R-:W-:Y:S05]  /*ecb0*/  @!P2 NANOSLEEP.SYNCS 0x989680 ;  /* 0x009896800000a95d */ /* 0x004fea0003900000 */
[----:B------:R-:W2:Y:S02]  /*ecc0*/  @!P2 SYNCS.PHASECHK.TRANS64 P2, [R2+URZ+0x19c60], R3 ;  /* 0x019c60030200a5a7 */ /* 0x000ea4000804007f */
[----:B--2---:R-:W-:Y:S05]  /*ecd0*/  @!P2 BRA `(.L_x_10757) ;  /* 0xfffffffc00f0a947 */ /* 0x004fea000383ffff */
[----:B------:R-:W-:Y:S05]  /*ece0*/  BRA `(.L_x_10837) ;  /* 0xffffffd000a07947 */ /* 0x000fea000383ffff */
.L_x_10765:
[----:B0-----:R0:W1:Y:S02]  /*ecf0*/  SYNCS.PHASECHK.TRANS64.TRYWAIT P1, [R0+URZ+0x19c70], R3 ;  /* 0x019c7003000075a7 */ /* 0x001064000802017f */
[----:B-1----:R-:W-:Y:S05]  /*ed00*/  @!P1 NANOSLEEP.SYNCS 0x989680 ;  /* 0x009896800000995d */ /* 0x002fea0003900000 */
[----:B------:R-:W1:Y:S02]  /*ed10*/  @!P1 SYNCS.PHASECHK.TRANS64 P1, [R0+URZ+0x19c70], R3 ;  /* 0x019c7003000095a7 */ /* 0x000e64000802007f */
[----:B-1----:R-:W-:Y:S05]  /*ed20*/  @!P1 BRA `(.L_x_10765) ;  /* 0xfffffffc00f09947 */ /* 0x002fea000383ffff */
[----:B------:R-:W-:Y:S05]  /*ed30*/  BRA `(.L_x_10838) ;  /* 0xffffffd8003c7947 */ /* 0x000fea000383ffff */
.L_x_10767:
[----:B0-----:R0:W1:Y:S02]  /*ed40*/  SYNCS.PHASECHK.TRANS64.TRYWAIT P1, [R0+URZ+0x19c60], R3 ;  /* 0x019c6003000075a7 */ /* 0x001064000802017f */
[----:B-1----:R-:W-:Y:S05]  /*ed50*/  @!P1 NANOSLEEP.SYNCS 0x989680 ;  /* 0x009896800000995d */ /* 0x002fea0003900000 */
[----:B------:R-:W1:Y:S02]  /*ed60*/  @!P1 SYNCS.PHASECHK.TRANS64 P1, [R0+URZ+0x19c60], R3 ;  /* 0x019c6003000095a7 */ /* 0x000e64000802007f */
[----:B-1----:R-:W-:Y:S05]  /*ed70*/  @!P1 BRA `(.L_x_10767) ;  /* 0xfffffffc00f09947 */ /* 0x002fea000383ffff */
[----:B------:R-:W-:Y:S05]  /*ed80*/  BRA `(.L_x_10839) ;  /* 0xffffffd800487947 */ /* 0x000fea000383ffff */
.L_x_10781:
[----:B-1----:R1:W2:Y:S02]  /*ed90*/  SYNCS.PHASECHK.TRANS64.TRYWAIT P0, [R7+URZ+0x19c20], R0 ;  /* 0x019c2000070075a7 */ /* 0x0022a4000800017f */
[----:B--2---:R-:W-:Y:S05]  /*eda0*/  @!P0 NANOSLEEP.SYNCS 0x989680 ;  /* 0x009896800000895d */ /* 0x004fea0003900000 */
[----:B------:R-:W2:Y:S02]  /*edb0*/  @!P0 SYNCS.PHASECHK.TRANS64 P0, [R7+URZ+0x19c20], R0 ;  /* 0x019c2000070085a7 */ /* 0x000ea4000800007f */
[----:B--2---:R-:W-:Y:S05]  /*edc0*/  @!P0 BRA `(.L_x_10781) ;  /* 0xfffffffc00f08947 */ /* 0x004fea000383ffff */
[----:B------:R-:W-:Y:S05]  /*edd0*/  BRA `(.L_x_10840) ;  /* 0xffffffe800147947 */ /* 0x000fea000383ffff */
.L_x_10782:
[----:B------:R-:W2:Y:S01]  /*ede0*/  S2R R2, SR_TID.X ;  /* 0x0000000000027919 */ /* 0x000ea20000002100 */
[----:B------:R-:W-:Y:S01]  /*edf0*/  BSSY B0, `(.L_x_10841) ;  /* 0x000000a000007945 */ /* 0x000fe20003800000 */
[----:B------:R-:W-:Y:S02]  /*ee00*/  IMAD.MOV.U32 R12, RZ, RZ, RZ ;  /* 0x000000ffff0c7224 */ /* 0x000fe400078e00ff */
[----:B0-----:R-:W-:Y:S02]  /*ee10*/  IMAD.MOV.U32 R11, RZ, RZ, 0x1f ;  /* 0x0000001fff0b7424 */ /* 0x001fe400078e00ff */
[----:B------:R-:W-:Y:S01]  /*ee20*/  IMAD.MOV.U32 R15, RZ, RZ, -0x1 ;  /* 0xffffffffff0f7424 */ /* 0x000fe200078e00ff */
[----:B--2---:R-:W-:-:S04]  /*ee30*/  SHF.R.U32.HI R2, RZ, 0x5, R2 ;  /* 0x00000005ff027819 */ /* 0x004fc80000011602 */
[----:B------:R-:W-:-:S05]  /*ee40*/  LOP3.LUT R2, R2, 0x3, RZ, 0xc0, !PT ;  /* 0x0000000302027812 */ /* 0x000fca00078ec0ff */
[----:B------:R-:W-:-:S07]  /*ee50*/  IMAD.MOV.U32 R13, RZ, RZ, R2 ;  /* 0x000000ffff0d7224 */ /* 0x000fce00078e0002 */
[----:B-1---5:R-:W-:Y:S05]  /*ee60*/  WARPSYNC.COLLECTIVE R15, `(.L_x_10842) ;  /* 0x000000000f087348 */ /* 0x022fea0003c00000 */
[----:B------:R0:W2:Y:S02]  /*ee70*/  SHFL.IDX P6, R14, R13, R12, R11 ;  /* 0x0000000c0d0e7389 */ /* 0x0000a400000c000b */
[----:B012--5:R-:W-:Y:S01]  /*ee80*/  ENDCOLLECTIVE ;  /* 0x000000000000791b */ /* 0x027fe20003800000 */
.L_x_10842:
[----:B------:R-:W-:Y:S05]  /*ee90*/  BSYNC B0 ;  /* 0x0000000000007941 */ /* 0x000fea0003800000 */
.L_x_10841:
[----:B------:R-:W-:Y:S05]  /*eea0*/  BRA `(.L_x_10843) ;  /* 0xffffffe400fc7947 */ /* 0x000fea000383ffff */
.L_x_10785:
[----:B------:R-:W-:Y:S01]  /*eeb0*/  BSSY B1, `(.L_x_10844) ;  /* 0x0000006000017945 */ /* 0x000fe20003800000 */
[----:B------:R-:W-:-:S07]  /*eec0*/  IMAD.MOV.U32 R15, RZ, RZ, -0x1 ;  /* 0xffffffffff0f7424 */ /* 0x000fce00078e00ff */
[----:B01---5:R-:W-:Y:S05]  /*eed0*/  WARPSYNC.COLLECTIVE R15, `(.L_x_10845) ;  /* 0x000000000f0c7348 */ /* 0x023fea0003c00000 */
[----:B------:R-:W-:Y:S02]  /*eee0*/  ELECT P6, UR62, PT ;  /* 0x00000000003e782f */ /* 0x000fe400038c0000 */
[----:B------:R-:W-:Y:S01]  /*eef0*/  MOV R14, UR62 ;  /* 0x0000003e000e7c02 */ /* 0x000fe20008000f00 */
[----:B01---5:R-:W-:Y:S10]  /*ef00*/  ENDCOLLECTIVE ;  /* 0x000000000000791b */ /* 0x023ff40003800000 */
.L_x_10845:
[----:B------:R-:W-:Y:S05]  /*ef10*/  BSYNC B1 ;  /* 0x0000000000017941 */ /* 0x000fea0003800000 */
.L_x_10844:
[----:B------:R-:W-:Y:S05]  /*ef20*/  BRA `(.L_x_10846) ;  /* 0xffffffe400f47947 */ /* 0x000fea000383ffff */
.L_x_10787:
[----:B-1----:R1:W2:Y:S02]  /*ef30*/  SYNCS.PHASECHK.TRANS64.TRYWAIT P1, [R5+URZ+0x19c40], R0 ;  /* 0x019c4000050075a7 */ /* 0x0022a4000802017f */
[----:B--2---:R-:W-:Y:S05]  /*ef40*/  @!P1 NANOSLEEP.SYNCS 0x989680 ;  /* 0x009896800000995d */ /* 0x004fea0003900000 */
[----:B------:R-:W2:Y:S02]  /*ef50*/  @!P1 SYNCS.PHASECHK.TRANS64 P1, [R5+URZ+0x19c40], R0 ;  /* 0x019c4000050095a7 */ /* 0x000ea4000802007f */
[----:B--2---:R-:W-:Y:S05]  /*ef60*/  @!P1 BRA `(.L_x_10787) ;  /* 0xfffffffc00f09947 */ /* 0x004fea000383ffff */
[----:B------:R-:W-:Y:S05]  /*ef70*/  BRA `(.L_x_10847) ;  /* 0xffffffe800147947 */ /* 0x000fea000383ffff */
.L_x_10789:
[----:B--2---:R2:W3:Y:S02]  /*ef80*/  SYNCS.PHASECHK.TRANS64.TRYWAIT P1, [R3+URZ+0x19c40], R2 ;  /* 0x019c4002030075a7 */ /* 0x0044e4000802017f */
[----:B---3--:R-:W-:Y:S05]  /*ef90*/  @!P1 NANOSLEEP.SYNCS 0x989680 ;  /* 0x009896800000995d */ /* 0x008fea0003900000 */
[----:B------:R-:W3:Y:S02]  /*efa0*/  @!P1 SYNCS.PHASECHK.TRANS64 P1, [R3+URZ+0x19c40], R2 ;  /* 0x019c4002030095a7 */ /* 0x000ee4000802007f */
[----:B---3--:R-:W-:Y:S05]  /*efb0*/  @!P1 BRA `(.L_x_10789) ;  /* 0xfffffffc00f09947 */ /* 0x008fea000383ffff */
[----:B------:R-:W-:Y:S05]  /*efc0*/  BRA `(.L_x_10848) ;  /* 0xffffffe800207947 */ /* 0x000fea000383ffff */
.L_x_10791:
[----:B---3--:R3:W4:Y:S02]  /*efd0*/  SYNCS.PHASECHK.TRANS64.TRYWAIT P1, [R5+URZ+0x19c60], R0 ;  /* 0x019c6000050075a7 */ /* 0x008724000802017f */
[----:B----4-:R-:W-:Y:S05]  /*efe0*/  @!P1 NANOSLEEP.SYNCS 0x989680 ;  /* 0x009896800000995d */ /* 0x010fea0003900000 */
[----:B------:R-:W4:Y:S02]  /*eff0*/  @!P1 SYNCS.PHASECHK.TRANS64 P1, [R5+URZ+0x19c60], R0 ;  /* 0x019c6000050095a7 */ /* 0x000f24000802007f */
[----:B----4-:R-:W-:Y:S05]  /*f000*/  @!P1 BRA `(.L_x_10791) ;  /* 0xfffffffc00f09947 */ /* 0x010fea000383ffff */
[----:B------:R-:W-:Y:S05]  /*f010*/  BRA `(.L_x_10849) ;  /* 0xffffffe8001c7947 */ /* 0x000fea000383ffff */
.L_x_10793:
[----:B----4-:R4:W0:Y:S02]  /*f020*/  SYNCS.PHASECHK.TRANS64.TRYWAIT P1, [R3+URZ+0x19c60], R2 ;  /* 0x019c6002030075a7 */ /* 0x010824000802017f */
[----:B0-----:R-:W-:Y:S05]  /*f030*/  @!P1 NANOSLEEP.SYNCS 0x989680 ;  /* 0x009896800000995d */ /* 0x001fea0003900000 */
[----:B------:R-:W0:Y:S02]  /*f040*/  @!P1 SYNCS.PHASECHK.TRANS64 P1, [R3+URZ+0x19c60], R2 ;  /* 0x019c6002030095a7 */ /* 0x000e24000802007f */
[----:B0-----:R-:W-:Y:S05]  /*f050*/  @!P1 BRA `(.L_x_10793) ;  /* 0xfffffffc00f09947 */ /* 0x001fea000383ffff */
[----:B------:R-:W-:Y:S05]  /*f060*/  BRA `(.L_x_10850) ;  /* 0xffffffe800187947 */ /* 0x000fea000383ffff */
.L_x_10795:
[----:B------:R0:W0:Y:S02]  /*f070*/  SYNCS.PHASECHK.TRANS64.TRYWAIT P1, [R5+URZ+0x19c80], R0 ;  /* 0x019c8000050075a7 */ /* 0x000024000802017f */
[----:B0-----:R-:W-:Y:S05]  /*f080*/  @!P1 NANOSLEEP.SYNCS 0x989680 ;  /* 0x009896800000995d */ /* 0x001fea0003900000 */
[----:B------:R-:W0:Y:S02]  /*f090*/  @!P1 SYNCS.PHASECHK.TRANS64 P1, [R5+URZ+0x19c80], R0 ;  /* 0x019c8000050095a7 */ /* 0x000e24000802007f */
[----:B0-----:R-:W-:Y:S05]  /*f0a0*/  @!P1 BRA `(.L_x_10795) ;  /* 0xfffffffc00f09947 */ /* 0x001fea000383ffff */
[----:B------:R-:W-:Y:S05]  /*f0b0*/  BRA `(.L_x_10851) ;  /* 0xffffffe800147947 */ /* 0x000fea000383ffff */
.L_x_10852:
        /* <DEDUP_REMOVED lines=12> */
.L_x_15853:


//--------------------- .text._ZN7cutlass13device_kernelIN5flash11enable_sm90INS1_16FlashAttnFwdSm90INS1_25CollectiveMainloopFwdSm90ILi2EN4cute5tupleIJNS5_1CILi1EEES8_S8_EEENS6_IJNS7_ILi192EEENS7_ILi128EEENS7_ILi96EEEEEELi96ENS_12float_e4m3_tEfNS_4arch4Sm90ELb0ELb0ELb0ELb1ELb1ELb1ELb0ELb1ELb1ELb1ELb0ELb0EEENS1_21CollectiveEpilogueFwdINS6_IJSA_SC_SB_EEES9_NS_10bfloat16_tESG_Li384ELb1ELb1ELb0ELb1EEENS1_36VarlenDynamicPersistentTileSchedulerILi192ELi128ELi384ELi128ELb0ELb1ELb1ELb0ELb1ELb1EEEEEEEEEvNT_6ParamsE --------------------------
	.section	.text._ZN7cutlass13device_kernelIN5flash11enable_sm90INS1_16FlashAttnFwdSm90INS1_25CollectiveMainloopFwdSm90ILi2EN4cute5tupleIJNS5_1CILi1EEES8_S8_EEENS6_IJNS7_ILi192EEENS7_ILi128EEENS7_ILi96EEEEEELi96ENS_12float_e4m3_tEfNS_4arch4Sm90ELb0ELb0ELb0ELb1ELb1ELb1ELb0ELb1ELb1ELb1ELb0ELb0EEENS1_21CollectiveEpilogueFwdINS6_IJSA_SC_SB_EEES9_NS_10bfloat16_tESG_Li384ELb1ELb1ELb0ELb1EEENS1_36VarlenDynamicPersistentTileSchedulerILi192ELi128ELi384ELi128ELb0ELb1ELb1ELb0ELb1ELb1EEEEEEEEEvNT_6ParamsE,"ax",@progbits
	.align	128
.text._ZN7cutlass13device_kernelIN5flash11enable_sm90INS1_16FlashAttnFwdSm90INS1_25CollectiveMainloopFwdSm90ILi2EN4cute5tupleIJNS5_1CILi1EEES8_S8_EEENS6_IJNS7_ILi192EEENS7_ILi128EEENS7_ILi96EEEEEELi96ENS_12float_e4m3_tEfNS_4arch4Sm90ELb0ELb0ELb0ELb1ELb1ELb1ELb0ELb1ELb1ELb1ELb0ELb0EEENS1_21CollectiveEpilogueFwdINS6_IJSA_SC_SB_EEES9_NS_10bfloat16_tESG_Li384ELb1ELb1ELb0ELb1EEENS1_36VarlenDynamicPersistentTileSchedulerILi192ELi128ELi384ELi128ELb0ELb1ELb1ELb0ELb1ELb1EEEEEEEEEvNT_6ParamsE:
        .type           _ZN7cutlass13device_kernelIN5flash11enable_sm90INS1_16FlashAttnFwdSm90INS1_25CollectiveMainloopFwdSm90ILi2EN4cute5tupleIJNS5_1CILi1EEES8_S8_EEENS6_IJNS7_ILi192EEENS7_ILi128EEENS7_ILi96EEEEEELi96ENS_12float_e4m3_tEfNS_4arch4Sm90ELb0ELb0ELb0ELb1ELb1ELb1ELb0ELb1ELb1ELb1ELb0ELb0EEENS1_21CollectiveEpilogueFwdINS6_IJSA_SC_SB_EEES9_NS_10bfloat16_tESG_Li384ELb1ELb1ELb0ELb1EEENS1_36VarlenDynamicPersistentTileSchedulerILi192ELi128ELi384ELi128ELb0ELb1ELb1ELb0ELb1ELb1EEEEEEEEEvNT_6ParamsE,@function
        .size           _ZN7cutlass13device_kernelIN5flash11enable_sm90INS1_16FlashAttnFwdSm90INS1_25CollectiveMainloopFwdSm90ILi2EN4cute5tupleIJNS5_1CILi1EEES8_S8_EEENS6_IJNS7_ILi192EEENS7_ILi128EEENS7_ILi96EEEEEELi96ENS_12float_e4m3_tEfNS_4arch4Sm90ELb0ELb0ELb0ELb1ELb1ELb1ELb0ELb1ELb1ELb1ELb0ELb0EEENS1_21CollectiveEpilogueFwdINS6_IJSA_SC_SB_EEES9_NS_10bfloat16_tESG_Li384ELb1ELb1ELb0ELb1EEENS1_36VarlenDynamicPersistentTileSchedulerILi192ELi128ELi384ELi128ELb0ELb1ELb1ELb0ELb1ELb1EEEEEEEEEvNT_6ParamsE,(.L_x_15854 - _ZN7cutlass13device_kernelIN5flash11enable_sm90INS1_16FlashAttnFwdSm90INS1_25CollectiveMainloopFwdSm90ILi2EN4cute5tupleIJNS5_1CILi1EEES8_S8_EEENS6_IJNS7_ILi192EEENS7_ILi128EEENS7_ILi96EEEEEELi96ENS_12float_e4m3_tEfNS_4arch4Sm90ELb0ELb0ELb0ELb1ELb1ELb1ELb0ELb1ELb1ELb1ELb0ELb0EEENS1_21CollectiveEpilogueFwdINS6_IJSA_SC_SB_EEES9_NS_10bfloat16_tESG_Li384ELb1ELb1ELb0ELb1EEENS1_36VarlenDynamicPersistentTileSchedulerILi192ELi128ELi384ELi128ELb0ELb1ELb1ELb0ELb1ELb1EEEEEEEEEvNT_6ParamsE)
        .other          _ZN7cutlass13device_kernelIN5flash11enable_sm90INS1_16FlashAttnFwdSm90INS1_25CollectiveMainloopFwdSm90ILi2EN4cute5tupleIJNS5_1CILi1EEES8_S8_EEENS6_IJNS7_ILi192EEENS7_ILi128EEENS7_ILi96EEEEEELi96ENS_12float_e4m3_tEfNS_4arch4Sm90ELb0ELb0ELb0ELb1ELb1ELb1ELb0ELb1ELb1ELb1ELb0ELb0EEENS1_21CollectiveEpilogueFwdINS6_IJSA_SC_SB_EEES9_NS_10bfloat16_tESG_Li384ELb1ELb1ELb0ELb1EEENS1_36VarlenDynamicPersistentTileSchedulerILi192ELi128ELi384ELi128ELb0ELb1ELb1ELb0ELb1ELb1EEEEEEEEEvNT_6ParamsE,@"STO_CUDA_ENTRY STV_DEFAULT"
_ZN7cutlass13device_kernelIN5flash11enable_sm90INS1_16FlashAttnFwdSm90INS1_25CollectiveMainloopFwdSm90ILi2EN4cute5tupleIJNS5_1CILi1EEES8_S8_EEENS6_IJNS7_ILi192EEENS7_ILi128EEENS7_ILi96EEEEEELi96ENS_12float_e4m3_tEfNS_4arch4Sm90ELb0ELb0ELb0ELb1ELb1ELb1ELb0ELb1ELb1ELb1ELb0ELb0EEENS1_21CollectiveEpilogueFwdINS6_IJSA_SC_SB_EEES9_NS_10bfloat16_tESG_Li384ELb1ELb1ELb0ELb1EEENS1_36VarlenDynamicPersistentTileSchedulerILi192ELi128ELi384ELi128ELb0ELb1ELb1ELb0ELb1ELb1EEEEEEEEEvNT_6ParamsE:
        /* <DEDUP_REMOVED lines=18> */
.L_x_10854:
[----:B------:R-:W-:Y:S05]  /*0120*/  BSYNC B0 ;  /* 0x0000000000007941 */ /* 0x000fea0003800000 */
.L_x_10853:
        /* <DEDUP_REMOVED lines=41> */
.L_x_10855:
        /* <DEDUP_REMOVED lines=22> */
.L_x_10856:
        /* <DEDUP_REMOVED lines=18> */
.L_x_10857:
        /* <DEDUP_REMOVED lines=22> */
.L_x_10858:
        /* <DEDUP_REMOVED lines=23> */
.L_x_10859:
        /* <DEDUP_REMOVED lines=8> */
.L_x_10862:
[----:B------:R-:W-:-:S08]  /*0990*/  NOP ;  /* 0x0000000000007918 */ /* 0x000fd00000000000 */
[----:B------:R-:W0:Y:S02]  /*09a0*/  USETMAXREG.TRY_ALLOC.CTAPOOL UP0, 0xa0 ;  /* 0x000000a0000079c8 */ /* 0x000e240008000600 */
[----:B0-----:R-:W-:-:S13]  /*09b0*/  PLOP3.LUT P0, PT, PT, PT, UP0, 0x80, 0x0 ;  /* 0x000000000000781c */ /* 0x001fda0003f0f008 */
[----:B------:R-:W-:Y:S05]  /*09c0*/  @!P0 BRA `(.L_x_10862) ;  /* 0xfffffffc00f08947 */ /* 0x000fea000383ffff */
[----:B------:R-:W0:Y:S08]  /*09d0*/  S2UR UR4, SR_CgaCtaId ;  /* 0x00000000000479c3 */ /* 0x000e300000008800 */
[----:B------:R-:W-:Y:S06]  /*09e0*/  BAR.ARV 0x8, 0x200 ;  /* 0x0208000000007b1d */ /* 0x000fec0000002000 */
[----:B------:R-:W-:-:S02]  /*09f0*/  MOV R18, 0x400 ;  /* 0x0000040000127802 */ /* 0x000fc40000000f00 */
[----:B------:R-:W-:Y:S01]  /*0a00*/  BAR.SYNC.DEFER_BLOCKING 0x5, 0x200 ;  /* 0x0148000000007b1d */ /* 0x000fe20000010000 */
[----:B0-----:R-:W-:-:S05]  /*0a10*/  IMAD.U32 R0, RZ, RZ, UR4 ;  /* 0x00000004ff007e24 */ /* 0x001fca000f8e00ff */
[----:B------:R-:W-:Y:S01]  /*0a20*/  ULDC UR4, c[0x0][0xc3c] ;  /* 0x00030f0000047ab9 */ /* 0x000fe20000000800 */
[----:B------:R-:W-:Y:S01]  /*0a30*/  LEA R18, R0, R18, 0x18 ;  /* 0x0000001200127211 */ /* 0x000fe200078ec0ff */
[----:B------:R-:W-:Y:S04]  /*0a40*/  STL [R1+0x24], R0 ;  /* 0x0000240001007387 */ /* 0x000fe80000100800 */
[----:B------:R-:W0:Y:S01]  /*0a50*/  LDS.128 R152, [R18+0x19cd0] ;  /* 0x019cd00012987984 */ /* 0x000e220000000c00 */
[----:B------:R-:W-:Y:S06]  /*0a60*/  BAR.ARV 0x4, 0x200 ;  /* 0x0108000000007b1d */ /* 0x000fec0000002000 */
[----:B0-----:R-:W-:-:S13]  /*0a70*/  ISETP.GE.AND P0, PT, R155, UR4, PT ;  /* 0x000000049b007c0c */ /* 0x001fda000bf06270 */
[----:B------:R-:W-:Y:S05]  /*0a80*/  @P0 BRA `(.L_x_10863) ;  /* 0x0000018800080947 */ /* 0x000fea0003800000 */
[----:B------:R-:W0:Y:S01]  /*0a90*/  S2R R0, SR_TID.X ;  /* 0x0000000000007919 */ /* 0x000e220000002100 */
[----:B------:R-:W-:Y:S01]  /*0aa0*/  IMAD.MOV.U32 R157, RZ, RZ, RZ ;  /* 0x000000ffff9d7224 */ /* 0x000fe200078e00ff */
[----:B------:R-:W-:Y:S01]  /*0ab0*/  ULOP3.LUT UR36, UR37, 0x1, URZ, 0xfc, !UPT ;  /* 0x0000000125247892 */ /* 0x000fe2000f8efc3f */
[----:B0-----:R-:W-:-:S05]  /*0ac0*/  VIADD R21, R0, 0xffffff80 ;  /* 0xffffff8000157836 */ /* 0x001fca0000000000 */
[----:B------:R-:W-:Y:S02]  /*0ad0*/  SHF.R.S32.HI R0, RZ, 0x1f, R21 ;  /* 0x0000001fff007819 */ /* 0x000fe40000011415 */
[-C--:B------:R-:W-:Y:S02]  /*0ae0*/  LEA.HI R3, R21, R21.reuse, RZ, 0x1 ;  /* 0x0000001515037211 */ /* 0x080fe400078f08ff */
[CC--:B------:R-:W-:Y:S02]  /*0af0*/  LEA.HI R2, R0.reuse, R21.reuse, RZ, 0x5 ;  /* 0x0000001500027211 */ /* 0x0c0fe400078f28ff */
[----:B------:R-:W-:Y:S02]  /*0b00*/  LEA.HI R6, R0, R21, RZ, 0x4 ;  /* 0x0000001500067211 */ /* 0x000fe400078f20ff */
[----:B------:R-:W-:Y:S01]  /*0b10*/  SHF.R.S32.HI R10, RZ, 0x1, R3 ;  /* 0x00000001ff0a7819 */ /* 0x000fe20000011403 */
[----:B------:R-:W-:Y:S01]  /*0b20*/  IMAD.SHL.U32 R4, R2, 0x10, RZ ;  /* 0x0000001002047824 */ /* 0x000fe200078e00ff */
[----:B------:R-:W-:-:S04]  /*0b30*/  LOP3.LUT R2, R6, 0x7fffff0, RZ, 0xc0, !PT ;  /* 0x07fffff006027812 */ /* 0x000fc800078ec0ff */
[----:B------:R-:W-:Y:S01]  /*0b40*/  LOP3.LUT R5, R4, 0xfffffe00, RZ, 0xc0, !PT ;  /* 0xfffffe0004057812 */ /* 0x000fe200078ec0ff */
[----:B------:R-:W-:Y:S01]  /*0b50*/  IMAD.IADD R4, R21, 0x1, -R2 ;  /* 0x0000000115047824 */ /* 0x000fe200078e0a02 */
[----:B------:R-:W-:-:S03]  /*0b60*/  LEA.HI R2, R0, R21, RZ, 0x7 ;  /* 0x0000001500027211 */ /* 0x000fc600078f38ff */
[----:B------:R-:W-:Y:S01]  /*0b70*/  IMAD R7, R4, 0x20, R5 ;  /* 0x0000002004077824 */ /* 0x000fe200078e0205 */
[----:B------:R-:W-:Y:S02]  /*0b80*/  SHF.R.S32.HI R5, RZ, 0x1f, R3 ;  /* 0x0000001fff057819 */ /* 0x000fe40000011403 */
[----:B------:R-:W-:Y:S02]  /*0b90*/  LOP3.LUT R3, R3, 0xfffffffe, RZ, 0xc0, !PT ;  /* 0xfffffffe03037812 */ /* 0x000fe400078ec0ff */
[----:B------:R-:W-:Y:S02]  /*0ba0*/  LOP3.LUT R8, R2, 0xffffff80, RZ, 0xc0, !PT ;  /* 0xffffff8002087812 */ /* 0x000fe400078ec0ff */
[----:B------:R-:W-:Y:S01]  /*0bb0*/  LEA.HI R5, R5, R10, RZ, 0x2 ;  /* 0x0000000a05057211 */ /* 0x000fe200078f10ff */
[C---:B------:R-:W-:Y:S01]  /*0bc0*/  IMAD.IADD R16, R21.reuse, 0x1, -R3 ;  /* 0x0000000115107824 */ /* 0x040fe200078e0a03 */
[----:B------:R-:W-:Y:S01]  /*0bd0*/  SHF.R.S32.HI R3, RZ, 0x4, R6 ;  /* 0x00000004ff037819 */ /* 0x000fe20000011406 */
[----:B------:R-:W-:Y:S01]  /*0be0*/  IMAD.IADD R19, R21, 0x1, -R8 ;  /* 0x0000000115137824 */ /* 0x000fe200078e0a08 */
[----:B------:R-:W-:Y:S01]  /*0bf0*/  LOP3.LUT R5, R5, 0x7fffffc, RZ, 0xc0, !PT ;  /* 0x07fffffc05057812 */ /* 0x000fe200078ec0ff */
[----:B------:R-:W-:Y:S01]  /*0c00*/  IMAD.SHL.U32 R22, R16, 0x8, RZ ;  /* 0x0000000810167824 */ /* 0x000fe200078e00ff */
[----:B------:R-:W-:Y:S01]  /*0c10*/  LEA.HI R6, R6, R3, RZ, 0x1 ;  /* 0x0000000306067211 */ /* 0x000fe200078f08ff */
[----:B------:R-:W-:Y:S01]  /*0c20*/  IMAD.SHL.U32 R16, R16, 0x10, RZ ;  /* 0x0000001010107824 */ /* 0x000fe200078e00ff */
[----:B------:R-:W-:Y:S01]  /*0c30*/  SHF.R.S32.HI R8, RZ, 0x1f, R19 ;  /* 0x0000001fff087819 */ /* 0x000fe20000011413 */
[----:B------:R-:W-:Y:S01]  /*0c40*/  VIADD R15, R22, 0x20 ;  /* 0x00000020160f7836 */ /* 0x000fe20000000000 */
[----:B------:R-:W-:Y:S01]  /*0c50*/  LOP3.LUT R6, R6, 0x1ffffffe, RZ, 0xc0, !PT ;  /* 0x1ffffffe06067812 */ /* 0x000fe200078ec0ff */
[----:B------:R-:W-:Y:S01]  /*0c60*/  IMAD.IADD R5, R10, 0x1, -R5 ;  /* 0x000000010a057824 */ /* 0x000fe200078e0a05 */
[----:B------:R-:W-:Y:S01]  /*0c70*/  LEA.HI R4, R0, R21, RZ, 0x3 ;  /* 0x0000001500047211 */ /* 0x000fe200078f18ff */
[----:B------:R-:W-:Y:S01]  /*0c80*/  IMAD.IADD R12, R22, 0x1, R15 ;  /* 0x00000001160c7824 */ /* 0x000fe200078e020f */
[----:B------:R-:W-:Y:S01]  /*0c90*/  LEA.HI R9, R8, R19, RZ, 0x2 ;  /* 0x0000001308097211 */ /* 0x000fe200078f10ff */
[C---:B------:R-:W-:Y:S01]  /*0ca0*/  IMAD R13, R3.reuse, 0x8, R5 ;  /* 0x00000008030d7824 */ /* 0x040fe200078e0205 */
[----:B------:R-:W-:Y:S01]  /*0cb0*/  SHF.R.S32.HI R14, RZ, 0x7, R2 ;  /* 0x00000007ff0e7819 */ /* 0x000fe20000011402 */
[----:B------:R-:W-:Y:S01]  /*0cc0*/  IMAD.IADD R6, R3, 0x1, -R6 ;  /* 0x0000000103067824 */ /* 0x000fe200078e0a06 */
[--C-:B------:R-:W-:Y:S01]  /*0cd0*/  SHF.R.S32.HI R10, RZ, 0x2, R9.reuse ;  /* 0x00000002ff0a7819 */ /* 0x100fe20000011409 */
[----:B------:R-:W-:Y:S01]  /*0ce0*/  STL [R1+0x1c], R15 ;  /* 0x00001c0f01007387 */ /* 0x000fe20000100800 */
[----:B------:R-:W-:Y:S01]  /*0cf0*/  SHF.R.S32.HI R11, RZ, 0x1f, R9 ;  /* 0x0000001fff0b7819 */ /* 0x000fe20000011409 */
[----:B------:R-:W-:Y:S01]  /*0d00*/  IMAD.HI R2, R14, 0x55555556, RZ ;  /* 0x555555560e027827 */ /* 0x000fe200078e02ff */
[----:B------:R-:W-:-:S02]  /*0d10*/  SHF.R.S32.HI R3, RZ, 0x1f, R12 ;  /* 0x0000001fff037819 */ /* 0x000fc4000001140c */
[----:B------:R-:W-:Y:S01]  /*0d20*/  SHF.R.S32.HI R4, RZ, 0x3, R4 ;  /* 0x00000003ff047819 */ /* 0x000fe20000011404 */
[----:B------:R-:W-:Y:S01]  /*0d30*/  VIADD R156, R16, 0x40 ;  /* 0x00000040109c7836 */ /* 0x000fe20000000000 */
[----:B------:R-:W-:Y:S02]  /*0d40*/  LEA.HI R11, R11, R10, RZ, 0x3 ;  /* 0x0000000a0b0b7211 */ /* 0x000fe400078f18ff */
[CC--:B------:R-:W-:Y:S02]  /*0d50*/  LEA.HI R5, R3.reuse, R12.reuse, RZ, 0x4 ;  /* 0x0000000c03057211 */ /* 0x0c0fe400078f20ff */
[----:B------:R-:W-:Y:S02]  /*0d60*/  SHF.L.U32 R4, R4, 0x7, RZ ;  /* 0x0000000704047819 */ /* 0x000fe400000006ff */
[----:B------:R-:W-:Y:S01]  /*0d70*/  LEA.HI R3, R3, R12, RZ, 0x5 ;  /* 0x0000000c03037211 */ /* 0x000fe200078f28ff */
[----:B------:R-:W-:Y:S01]  /*0d80*/  IMAD.SHL.U32 R12, R13, 0x20, RZ ;  /* 0x000000200d0c7824 */ /* 0x000fe200078e00ff */
[----:B------:R-:W-:-:S02]  /*0d90*/  LOP3.LUT R11, R11, 0xfffffff8, RZ, 0xc0, !PT ;  /* 0xfffffff80b0b7812 */ /* 0x000fc400078ec0ff */
[----:B------:R-:W-:Y:S02]  /*0da0*/  LEA.HI R2, R2, R2, RZ, 0x1 ;  /* 0x0000000202027211 */ /* 0x000fe400078f08ff */
[----:B------:R-:W-:Y:S01]  /*0db0*/  LOP3.LUT R20, R4, 0x80, RZ, 0xc0, !PT ;  /* 0x0000008004147812 */ /* 0x000fe200078ec0ff */
[----:B------:R-:W-:Y:S01]  /*0dc0*/  IMAD.IADD R11, R10, 0x1, -R11 ;  /* 0x000000010a0b7824 */ /* 0x000fe200078e0a0b */
[----:B------:R-:W-:Y:S01]  /*0dd0*/  LEA.HI R8, R8, R19, RZ, 0x5 ;  /* 0x0000001308087211 */ /* 0x000fe200078f28ff */
[----:B------:R-:W-:Y:S01]  /*0de0*/  IMAD R2, R2, -0x3, R14 ;  /* 0xfffffffd02027824 */ /* 0x000fe200078e020e */
[----:B------:R-:W-:Y:S01]  /*0df0*/  SHF.R.S32.HI R4, RZ, 0x5, R3 ;  /* 0x00000005ff047819 */ /* 0x000fe20000011403 */
[----:B------:R-:W-:Y:S01]  /*0e00*/  STL [R1+0x10], R20 ;  /* 0x0000101401007387 */ /* 0x000fe20000100800 */
[----:B------:R-:W-:Y:S01]  /*0e10*/  SHF.R.S32.HI R8, RZ, 0x5, R8 ;  /* 0x00000005ff087819 */ /* 0x000fe20000011408 */
[----:B------:R-:W-:Y:S01]  /*0e20*/  IMAD.MOV.U32 R10, RZ, RZ, -0x2 ;  /* 0xfffffffeff0a7424 */ /* 0x000fe200078e00ff */
[----:B------:R-:W-:Y:S01]  /*0e30*/  SHF.R.U32.HI R14, RZ, 0x3, R20 ;  /* 0x00000003ff0e7819 */ /* 0x000fe20000011614 */
[----:B------:R-:W-:Y:S01]  /*0e40*/  IMAD R13, R4, 0x1800, R12 ;  /* 0x00001800040d7824 */ /* 0x000fe200078e020c */
[----:B------:R-:W-:Y:S01]  /*0e50*/  LOP3.LUT R9, R9, 0x7ffffffc, RZ, 0xc0, !PT ;  /* 0x7ffffffc09097812 */ /* 0x000fe200078ec0ff */
[----:B------:R-:W-:Y:S01]  /*0e60*/  IMAD R4, R6, 0x8, R7 ;  /* 0x0000000806047824 */ /* 0x000fe200078e0207 */
[----:B------:R-:W-:Y:S01]  /*0e70*/  LOP3.LUT R3, R20, 0x10, R5, 0xf8, !PT ;  /* 0x0000001014037812 */ /* 0x000fe200078ef805 */
[----:B------:R-:W-:Y:S01]  /*0e80*/  IMAD R11, R8, 0x10, R11 ;  /* 0x00000010080b7824 */ /* 0x000fe200078e020b */
[----:B------:R-:W-:Y:S01]  /*0e90*/  STL [R1+0x20], R12 ;  /* 0x0000200c01007387 */ /* 0x000fe20000100800 */
[----:B------:R-:W-:Y:S01]  /*0ea0*/  LEA.HI R0, R0, R21, RZ, 0x2 ;  /* 0x0000001500007211 */ /* 0x000fe200078f10ff */
[----:B------:R-:W-:Y:S01]  /*0eb0*/  IMAD.IADD R9, R19, 0x1, -R9 ;  /* 0x0000000113097824 */ /* 0x000fe200078e0a09 */
[----:B------:R-:W-:Y:S01]  /*0ec0*/  LOP3.LUT R3, R3, R14, RZ, 0x3c, !PT ;  /* 0x0000000e03037212 */ /* 0x000fe200078e3cff */
[----:B------:R-:W-:Y:S01]  /*0ed0*/  STL [R1+0x64], R14 ;  /* 0x0000640e01007387 */ /* 0x000fe20000100800 */
[----:B------:R-:W-:Y:S01]  /*0ee0*/  SHF.R.S32.HI R8, RZ, 0x1f, R15 ;  /* 0x0000001fff087819 */ /* 0x000fe2000001140f */
[----:B------:R-:W-:Y:S01]  /*0ef0*/  IMAD R6, R9, R10, 0x80 ;  /* 0x0000008009067424 */ /* 0x000fe200078e020a */
[----:B------:R-:W-:Y:S01]  /*0f00*/  IADD3 R3, R18, R13, R3 ;  /* 0x0000000d12037210 */ /* 0x000fe20007ffe003 */
[----:B------:R0:W-:Y:S01]  /*0f10*/  STL [R1+0x74], R4 ;  /* 0x0000740401007387 */ /* 0x0001e20000100800 */
[----:B------:R-:W-:Y:S01]  /*0f20*/  SHF.R.S32.HI R10, RZ, 0x1f, R156 ;  /* 0x0000001fff0a7819 */ /* 0x000fe2000001149c */
[----:B------:R-:W-:-:S02]  /*0f30*/  IMAD.MOV.U32 R19, RZ, RZ, RZ ;  /* 0x000000ffff137224 */ /* 0x000fc400078e00ff */
[----:B------:R1:W-:Y:S04]  /*0f40*/  STL [R1+0x6c], R6 ;  /* 0x00006c0601007387 */ /* 0x0003e80000100800 */
[----:B------:R2:W-:Y:S01]  /*0f50*/  STL [R1+0x60], R3 ;  /* 0x0000600301007387 */ /* 0x0005e20000100800 */
[----:B0-----:R-:W-:Y:S01]  /*0f60*/  IMAD R4, R2, 0x40, R11 ;  /* 0x0000004002047824 */ /* 0x001fe200078e020b */
[----:B------:R-:W-:Y:S01]  /*0f70*/  LOP3.LUT R2, R0, 0xfffffffc, RZ, 0xc0, !PT ;  /* 0xfffffffc00027812 */ /* 0x000fe200078ec0ff */
[----:B-1----:R-:W-:-:S03]  /*0f80*/  VIADD R6, R22, 0x10 ;  /* 0x0000001016067836 */ /* 0x002fc60000000000 */
[----:B------:R-:W-:Y:S01]  /*0f90*/  STL [R1+0x68], R4 ;  /* 0x0000680401007387 */ /* 0x000fe20000100800 */
[----:B------:R-:W-:Y:S01]  /*0fa0*/  IMAD.IADD R7, R21, 0x1, -R2 ;  /* 0x0000000115077824 */ /* 0x000fe200078e0a02 */
[----:B------:R-:W-:Y:S02]  /*0fb0*/  SHF.R.S32.HI R2, RZ, 0x2, R0 ;  /* 0x00000002ff027819 */ /* 0x000fe40000011400 */
[----:B------:R-:W-:Y:S01]  /*0fc0*/  STL [R1+0x40], RZ ;  /* 0x000040ff01007387 */ /* 0x000fe20000100800 */
[C---:B--2---:R-:W-:Y:S01]  /*0fd0*/  IMAD.SHL.U32 R3, R7.reuse, 0x8, RZ ;  /* 0x0000000807037824 */ /* 0x044fe200078e00ff */
[----:B------:R-:W-:Y:S02]  /*0fe0*/  LEA.HI R0, R7, R7, RZ, 0x1 ;  /* 0x0000000707007211 */ /* 0x000fe400078f08ff */
[----:B------:R-:W-:Y:S01]  /*0ff0*/  STL [R1+0xc], RZ ;  /* 0x00000cff01007387 */ /* 0x000fe20000100800 */
[----:B------:R-:W-:Y:S02]  /*1000*/  SHF.R.S32.HI R9, RZ, 0x1f, R6 ;  /* 0x0000001fff097819 */ /* 0x000fe40000011406 */
[----:B------:R-:W-:Y:S01]  /*1010*/  LOP3.LUT R2, R0, 0x1ffffffe, RZ, 0xc0, !PT ;  /* 0x1ffffffe00027812 */ /* 0x000fe200078ec0ff */
[----:B------:R-:W-:Y:S01]  /*1020*/  STL [R1+0x4], RZ ;  /* 0x000004ff01007387 */ /* 0x000fe20000100800 */
[----:B------:R-:W-:-:S03]  /*1030*/  LOP3.LUT R0, R20, 0x10, R16, 0xf8, !PT ;  /* 0x0000001014007812 */ /* 0x000fc600078ef810 */
[----:B------:R-:W-:Y:S01]  /*1040*/  STL [R1+0x30], R3 ;  /* 0x0000300301007387 */ /* 0x000fe20000100800 */
[----:B------:R-:W-:Y:S01]  /*1050*/  LOP3.LUT R0, R0, R14, RZ, 0x3c, !PT ;  /* 0x0000000e00007212 */ /* 0x000fe200078e3cff */
[----:B------:R-:W-:Y:S02]  /*1060*/  IMAD.IADD R2, R7, 0x1, -R2 ;  /* 0x0000000107027824 */ /* 0x000fe400078e0a02 */
[----:B------:R0:W-:Y:S04]  /*1070*/  STL [R1+0x18], R6 ;  /* 0x0000180601007387 */ /* 0x0001e80000100800 */
[----:B------:R-:W-:Y:S04]  /*1080*/  STL [R1+0x14], R10 ;  /* 0x0000140a01007387 */ /* 0x000fe80000100800 */
[----:B------:R-:W-:Y:S01]  /*1090*/  STL [R1+0x5c], R9 ;  /* 0x00005c0901007387 */ /* 0x000fe20000100800 */
[C---:B0-----:R-:W-:Y:S01]  /*10a0*/  IADD3 R6, R3.reuse, 0x20, RZ ;  /* 0x0000002003067810 */ /* 0x041fe20007ffe0ff */
[----:B------:R-:W-:-:S02]  /*10b0*/  VIADD R3, R3, 0x40 ;  /* 0x0000004003037836 */ /* 0x000fc40000000000 */
[----:B------:R-:W-:Y:S04]  /*10c0*/  STL [R1+0x58], R8 ;  /* 0x0000580801007387 */ /* 0x000fe80000100800 */
[----:B------:R0:W-:Y:S01]  /*10d0*/  STL [R1+0x4c], R6 ;  /* 0x00004c0601007387 */ /* 0x0001e20000100800 */
[----:B------:R-:W-:-:S03]  /*10e0*/  SHF.R.S32.HI R7, RZ, 0x1f, R3 ;  /* 0x0000001fff077819 */ /* 0x000fc60000011403 */
[----:B------:R1:W-:Y:S01]  /*10f0*/  STL [R1+0x50], R3 ;  /* 0x0000500301007387 */ /* 0x0003e20000100800 */
[----:B0-----:R-:W-:Y:S02]  /*1100*/  SHF.R.S32.HI R6, RZ, 0x1f, R6 ;  /* 0x0000001fff067819 */ /* 0x001fe40000011406 */
[----:B-1----:R-:W-:-:S03]  /*1110*/  SHF.R.S32.HI R3, RZ, 0x4, R5 ;  /* 0x00000004ff037819 */ /* 0x002fc60000011405 */
[----:B------:R0:W-:Y:S04]  /*1120*/  STL [R1+0x7c], R6 ;  /* 0x00007c0601007387 */ /* 0x0001e80000100800 */
[----:B------:R1:W-:Y:S01]  /*1130*/  STL [R1+0x78], R7 ;  /* 0x0000780701007387 */ /* 0x0003e20000100800 */
[----:B0-----:R-:W-:Y:S02]  /*1140*/  IMAD.IADD R6, R12, 0x1, R0 ;  /* 0x000000010c067824 */ /* 0x001fe400078e0200 */
[----:B------:R-:W-:-:S03]  /*1150*/  IMAD R0, R2, 0x8, R4 ;  /* 0x0000000802007824 */ /* 0x000fc600078e0204 */
[----:B------:R1:W-:Y:S04]  /*1160*/  STL [R1+0x28], R6 ;  /* 0x0000280601007387 */ /* 0x0003e80000100800 */
[----:B------:R1:W-:Y:S04]  /*1170*/  STL [R1+0x70], R0 ;  /* 0x0000700001007387 */ /* 0x0003e80000100800 */
[----:B------:R1:W-:Y:S02]  /*1180*/  STL [R1+0x8], R3 ;  /* 0x0000080301007387 */ /* 0x0003e40000100800 */
.L_x_10983:
[----:B01----:R-:W0:Y:S01]  /*1190*/  LDC.64 R2, c[0x0][0xc88] ;  /* 0x00032200ff027b82 */ /* 0x003e220000000a00 */
[----:B------:R-:W-:Y:S01]  /*11a0*/  ULDC.64 UR4, c[0x0][0xa28] ;  /* 0x00028a0000047ab9 */ /* 0x000fe20000000a00 */
[----:B------:R-:W-:Y:S01]  /*11b0*/  ULDC.64 UR8, c[0x0][0xa18] ;  /* 0x0002860000087ab9 */ /* 0x000fe20000000a00 */
[----:B------:R-:W-:Y:S01]  /*11c0*/  ULDC.64 UR6, c[0x0][0xa08] ;  /* 0x0002820000067ab9 */ /* 0x000fe20000000a00 */
[----:B0-----:R-:W-:-:S05]  /*11d0*/  IMAD.WIDE R2, R155, 0x4, R2 ;  /* 0x000000049b027825 */ /* 0x001fca00078e0202 */
[----:B--2---:R-:W2:Y:S01]  /*11e0*/  LDG.E R0, desc[UR42][R2.64] ;  /* 0x0000002a02007981 */ /* 0x004ea2000c1e1900 */
[----:B------:R-:W-:Y:S01]  /*11f0*/  ISETP.NE.U32.AND P2, PT, RZ, UR4, PT ;  /* 0x00000004ff007c0c */ /* 0x000fe2000bf45070 */
[----:B---34-:R-:W-:Y:S01]  /*1200*/  IMAD.MOV.U32 R9, RZ, RZ, RZ ;  /* 0x000000ffff097224 */ /* 0x018fe200078e00ff */
[----:B------:R-:W-:Y:S01]  /*1210*/  ISETP.NE.U32.AND P1, PT, RZ, UR8, PT ;  /* 0x00000008ff007c0c */ /* 0x000fe2000bf25070 */
[----:B------:R-:W-:Y:S01]  /*1220*/  IMAD.MOV.U32 R29, RZ, RZ, RZ ;  /* 0x000000ffff1d7224 */ /* 0x000fe200078e00ff */
[----:B------:R-:W-:Y:S02]  /*1230*/  ISETP.NE.AND.EX P2, PT, RZ, UR5, PT, P2 ;  /* 0x00000005ff007c0c */ /* 0x000fe4000bf45320 */
[----:B------:R-:W-:Y:S02]  /*1240*/  ISETP.NE.AND.EX P1, PT, RZ, UR9, PT, P1 ;  /* 0x00000009ff007c0c */ /* 0x000fe4000bf25310 */
[----:B------:R-:W-:-:S04]  /*1250*/  ISETP.NE.U32.AND P0, PT, RZ, UR6, PT ;  /* 0x00000006ff007c0c */ /* 0x000fc8000bf05070 */
[----:B------:R-:W-:Y:S02]  /*1260*/  ISETP.NE.AND.EX P0, PT, RZ, UR7, PT, P0 ;  /* 0x00000007ff007c0c */ /* 0x000fe4000bf05300 */
[----:B--2---:R-:W-:Y:S01]  /*1270*/  SHF.R.S32.HI R4, RZ, 0x1f, R0 ;  /* 0x0000001fff047819 */ /* 0x004fe20000011400 */
[C---:B------:R-:W-:Y:S02]  /*1280*/  IMAD.SHL.U32 R31, R0.reuse, 0x4, RZ ;  /* 0x00000004001f7824 */ /* 0x040fe400078e00ff */
[C---:B------:R-:W-:Y:S01]  /*1290*/  @P2 LEA R2, P3, R0.reuse, UR4, 0x2 ;  /* 0x0000000400022c11 */ /* 0x040fe2000f8610ff */
[----:B------:R-:W-:Y:S01]  /*12a0*/  STL [R1+0x2c], R0 ;  /* 0x00002c0001007387 */ /* 0x000fe20000100800 */
[C-C-:B------:R-:W-:Y:S02]  /*12b0*/  SHF.L.U64.HI R30, R0.reuse, 0x2, R4.reuse ;  /* 0x00000002001e7819 */ /* 0x140fe40000010204 */
[----:B------:R-:W-:Y:S01]  /*12c0*/  @P2 LEA.HI.X R3, R0, UR5, R4, 0x2, P3 ;  /* 0x0000000500032c11 */ /* 0x000fe200098f1404 */
[----:B------:R0:W-:Y:S01]  /*12d0*/  STL [R1+0x44], R4 ;  /* 0x0000440401007387 */ /* 0x0001e20000100800 */
[----:B------:R-:W-:Y:S01]  /*12e0*/  IADD3 R6, P4, R31, UR6, RZ ;  /* 0x000000061f067c10 */ /* 0x000fe2000ff9e0ff */
[----:B------:R-:W-:-:S02]  /*12f0*/  ULDC UR4, c[0x0][0x288] ;  /* 0x0000a20000047ab9 */ /* 0x000fc40000000800 */
[----:B-----5:R1:W5:Y:S01]  /*1300*/  @P2 LDG.E R9, desc[UR42][R2.64] ;  /* 0x0000002a02092981 */ /* 0x020362000c1e1900 */
[----:B------:R-:W-:Y:S01]  /*1310*/  IMAD.U32 R25, RZ, RZ, UR4 ;  /* 0x00000004ff197e24 */ /* 0x000fe2000f8e00ff */
[----:B------:R-:W-:Y:S01]  /*1320*/  IADD3.X R7, R30, UR7, RZ, P4, !PT ;  /* 0x000000071e077c10 */ /* 0x000fe2000a7fe4ff */
[----:B------:R-:W-:Y:S01]  /*1330*/  ULDC.64 UR4, c[0x0][0x418] ;  /* 0x0001060000047ab9 */ /* 0x000fe20000000a00 */
[----:B------:R1:W-:Y:S01]  /*1340*/  STL [R1+0x38], R31 ;  /* 0x0000381f01007387 */ /* 0x0003e20000100800 */
[----:B0-----:R-:W-:-:S03]  /*1350*/  @P1 IADD3 R4, P2, R31, UR8, RZ ;  /* 0x000000081f041c10 */ /* 0x001fc6000ff5e0ff */
[----:B------:R1:W5:Y:S01]  /*1360*/  @P0 LDG.E R29, desc[UR42][R6.64] ;  /* 0x0000002a061d0981 */ /* 0x000362000c1e1900 */
[----:B------:R-:W-:Y:S01]  /*1370*/  @P1 IADD3.X R5, R30, UR9, RZ, P2, !PT ;  /* 0x000000091e051c10 */ /* 0x000fe200097fe4ff */
[----:B------:R-:W-:Y:S02]  /*1380*/  UISETP.NE.U32.AND UP0, UPT, UR4, URZ, UPT ;  /* 0x0000003f0400728c */ /* 0x000fe4000bf05070 */
[----:B------:R1:W-:Y:S01]  /*1390*/  STL [R1+0x3c], R30 ;  /* 0x00003c1e01007387 */ /* 0x0003e20000100800 */
[----:B------:R-:W-:Y:S01]  /*13a0*/  ULDC.64 UR8, c[0x0][0xa20] ;  /* 0x0002880000087ab9 */ /* 0x000fe20000000a00 */
[----:B------:R-:W-:Y:S02]  /*13b0*/  ULDC UR4, c[0x0][0x424] ;  /* 0x0001090000047ab9 */ /* 0x000fe40000000800 */
[----:B------:R1:W5:Y:S04]  /*13c0*/  @P1 LDG.E R25, desc[UR42][R4.64] ;  /* 0x0000002a04191981 */ /* 0x000368000c1e1900 */
[----:B------:R1:W-:Y:S04]  /*13d0*/  STL [R1+0x48], R153 ;  /* 0x0000489901007387 */ /* 0x0003e80000100800 */
[----:B------:R1:W-:Y:S01]  /*13e0*/  STL [R1+0x34], R154 ;  /* 0x0000349a01007387 */ /* 0x0003e20000100800 */
[----:B------:R-:W-:Y:S01]  /*13f0*/  UISETP.NE.AND.EX UP0, UPT, UR5, URZ, UPT, UP0 ;  /* 0x0000003f0500728c */ /* 0x000fe2000bf05300 */
[----:B------:R-:W-:-:S02]  /*1400*/  ISETP.NE.U32.AND P2, PT, RZ, UR8, PT ;  /* 0x00000008ff007c0c */ /* 0x000fc4000bf45070 */
[----:B------:R-:W-:Y:S01]  /*1410*/  ULDC UR5, c[0x0][0x2f0] ;  /* 0x0000bc0000057ab9 */ /* 0x000fe20000000800 */
[----:B------:R-:W-:Y:S01]  /*1420*/  USEL UR4, UR4, 0x1, UP0 ;  /* 0x0000000104047887 */ /* 0x000fe20008000000 */
[----:B------:R-:W-:-:S03]  /*1430*/  ISETP.NE.AND.EX P2, PT, RZ, UR9, PT, P2 ;  /* 0x00000009ff007c0c */ /* 0x000fc6000bf45320 */
[----:B------:R-:W-:-:S03]  /*1440*/  UIMAD UR4, UR4, UR5, URZ ;  /* 0x00000005040472a4 */ /* 0x000fc6000f8e023f */
[----:B------:R-:W-:Y:S01]  /*1450*/  ULDC UR5, c[0x0][0x348] ;  /* 0x0000d20000057ab9 */ /* 0x000fe20000000800 */
[----:B------:R-:W-:Y:S01]  /*1460*/  IMAD.MOV.U32 R40, RZ, RZ, R0 ;  /* 0x000000ffff287224 */ /* 0x000fe200078e0000 */
[----:B-1----:R-:W-:Y:S07]  /*1470*/  @P1 BRA `(.L_x_10864) ;  /* 0x0000000000241947 */ /* 0x002fee0003800000 */
        /* <DEDUP_REMOVED lines=9> */
.L_x_10864:
[----:B------:R-:W-:Y:S02]  /*1510*/  IMAD.U32 R27, RZ, RZ, UR5 ;  /* 0x00000005ff1b7e24 */ /* 0x000fe4000f8e00ff */
[----:B------:R-:W-:Y:S01]  /*1520*/  IMAD.U32 R28, RZ, RZ, UR4 ;  /* 0x00000004ff1c7e24 */ /* 0x000fe2000f8e00ff */
[----:B------:R-:W-:Y:S06]  /*1530*/  @!P2 BRA `(.L_x_10865) ;  /* 0x000000000010a947 */ /* 0x000fec0003800000 */
[----:B------:R-:W-:-:S04]  /*1540*/  IADD3 R2, P0, R31, UR8, RZ ;  /* 0x000000081f027c10 */ /* 0x000fc8000ff1e0ff */
[----:B------:R-:W-:-:S05]  /*1550*/  IADD3.X R3, R30, UR9, RZ, P0, !PT ;  /* 0x000000091e037c10 */ /* 0x000fca00087fe4ff */
[----:B------:R0:W5:Y:S01]  /*1560*/  LDG.E R28, desc[UR42][R2.64] ;  /* 0x0000002a021c7981 */ /* 0x000162000c1e1900 */
[----:B------:R-:W-:Y:S05]  /*1570*/  BRA `(.L_x_10866) ;  /* 0x0000000000107947 */ /* 0x000fea0003800000 */
.L_x_10865:
[----:B------:R-:W-:Y:S05]  /*1580*/  @!P0 BRA `(.L_x_10866) ;  /* 0x00000000000c8947 */ /* 0x000fea0003800000 */
[----:B------:R-:W2:Y:S04]  /*1590*/  LDG.E R3, desc[UR42][R6.64] ;  /* 0x0000002a06037981 */ /* 0x000ea8000c1e1900 */
[----:B------:R-:W2:Y:S02]  /*15a0*/  LDG.E R28, desc[UR42][R6.64+0x4] ;  /* 0x0000042a061c7981 */ /* 0x000ea4000c1e1900 */
[----:B--2---:R-:W-:-:S07]  /*15b0*/  IMAD.IADD R28, R28, 0x1, -R3 ;  /* 0x000000011c1c7824 */ /* 0x004fce00078e0a03 */
.L_x_10866:
[----:B------:R-:W-:Y:S02]  /*15c0*/  ULDC.64 UR4, c[0x0][0xa10] ;  /* 0x0002840000047ab9 */ /* 0x000fe40000000a00 */
[----:B------:R-:W-:-:S04]  /*15d0*/  ISETP.NE.U32.AND P0, PT, RZ, UR4, PT ;  /* 0x00000004ff007c0c */ /* 0x000fc8000bf05070 */
[----:B------:R-:W-:Y:S01]  /*15e0*/  ISETP.NE.AND.EX P0, PT, RZ, UR5, PT, P0 ;  /* 0x00000005ff007c0c */ /* 0x000fe2000bf05300 */
[----:B------:R-:W-:-:S12]  /*15f0*/  ULDC.64 UR4, c[0x0][0xa30] ;  /* 0x00028c0000047ab9 */ /* 0x000fd80000000a00 */
[----:B0-----:R-:W0:Y:S02]  /*1600*/  @P0 LDC.64 R2, c[0x0][0xa10] ;  /* 0x00028400ff020b82 */ /* 0x001e240000000a00 */
[----:B0-----:R-:W-:-:S05]  /*1610*/  @P0 IMAD.WIDE R2, R40, 0x4, R2 ;  /* 0x0000000428020825 */ /* 0x001fca00078e0202 */
[----:B------:R-:W2:Y:S04]  /*1620*/  @P0 LDG.E R0, desc[UR42][R2.64] ;  /* 0x0000002a02000981 */ /* 0x000ea8000c1e1900 */
[----:B------:R-:W2:Y:S01]  /*1630*/  @P0 LDG.E R7, desc[UR42][R2.64+0x4] ;  /* 0x0000042a02070981 */ /* 0x000ea2000c1e1900 */
[----:B-----5:R-:W-:Y:S01]  /*1640*/  IADD3 R6, -R9, R28, RZ ;  /* 0x0000001c09067210 */ /* 0x020fe20007ffe1ff */
[----:B------:R-:W-:Y:S01]  /*1650*/  IMAD.MOV.U32 R24, RZ, RZ, R28 ;  /* 0x000000ffff187224 */ /* 0x000fe200078e001c */
[----:B------:R-:W-:-:S03]  /*1660*/  ISETP.NE.U32.AND P1, PT, RZ, UR4, PT ;  /* 0x00000004ff007c0c */ /* 0x000fc6000bf25070 */
[----:B------:R-:W-:Y:S01]  /*1670*/  IMAD.MOV R26, RZ, RZ, -R6 ;  /* 0x000000ffff1a7224 */ /* 0x000fe200078e0a06 */
[----:B------:R-:W-:-:S04]  /*1680*/  ISETP.NE.AND.EX P1, PT, RZ, UR5, PT, P1 ;  /* 0x00000005ff007c0c */ /* 0x000fc8000bf25310 */
[----:B------:R-:W-:-:S09]  /*1690*/  VIMNMX R26, RZ, R26, !PT ;  /* 0x0000001aff1a7248 */ /* 0x000fd20007fe0100 */
[----:B------:R-:W-:-:S04]  /*16a0*/  @P1 IADD3 R4, P2, R31, UR4, RZ ;  /* 0x000000041f041c10 */ /* 0x000fc8000ff5e0ff */
[----:B------:R-:W-:-:S05]  /*16b0*/  @P1 IADD3.X R5, R30, UR5, RZ, P2, !PT ;  /* 0x000000051e051c10 */ /* 0x000fca00097fe4ff */
[----:B------:R0:W5:Y:S01]  /*16c0*/  @P1 LDG.E R24, desc[UR42][R4.64] ;  /* 0x0000002a04181981 */ /* 0x000162000c1e1900 */
[----:B--2---:R-:W-:-:S04]  /*16d0*/  @P0 IMAD.IADD R27, R7, 0x1, -R0 ;  /* 0x00000001071b0824 */ /* 0x004fc800078e0a00 */
[----:B------:R-:W-:-:S04]  /*16e0*/  IMAD.IADD R88, R6, 0x1, R27 ;  /* 0x0000000106587824 */ /* 0x000fc800078e021b */
        /* <DEDUP_REMOVED lines=10> */
[----:B0-----:R-:W-:-:S04]  /*1790*/  @P0 SHF.R.S32.HI R5, RZ, 0x1f, R0 ;  /* 0x0000001fff050819 */ /* 0x001fc80000011400 */
        /* <DEDUP_REMOVED lines=25> */
.L_x_10869:
[----:B------:R-:W-:Y:S05]  /*1930*/  BSYNC B6 ;  /* 0x0000000000067941 */ /* 0x000fea0003800000 */
.L_x_10868:
        /* <DEDUP_REMOVED lines=20> */
.L_x_10871:
[----:B------:R-:W-:Y:S05]  /*1a80*/  BSYNC B6 ;  /* 0x0000000000067941 */ /* 0x000fea0003800000 */
.L_x_10870:
[----:B------:R-:W-:Y:S01]  /*1a90*/  ULDC.64 UR4, c[0x0][0x9f8] ;  /* 0x00027e0000047ab9 */ /* 0x000fe20000000a00 */
[----:B------:R-:W2:Y:S01]  /*1aa0*/  LDL R11, [R1+0x10] ;  /* 0x00001000010b7983 */ /* 0x000ea20000100800 */
[----:B------:R-:W-:Y:S01]  /*1ab0*/  ISETP.NE.U32.AND P0, PT, RZ, UR4, PT ;  /* 0x00000004ff007c0c */ /* 0x000fe2000bf05070 */
[----:B------:R-:W0:Y:S02]  /*1ac0*/  LDC.64 R60, c[0x0][0x3f8] ;  /* 0x0000fe00ff3c7b82 */ /* 0x000e240000000a00 */
[----:B------:R-:W3:Y:S01]  /*1ad0*/  LDL R8, [R1+0x64] ;  /* 0x0000640001087983 */ /* 0x000ee20000100800 */
[----:B------:R-:W-:-:S03]  /*1ae0*/  ISETP.NE.AND.EX P0, PT, RZ, UR5, PT, P0 ;  /* 0x00000005ff007c0c */ /* 0x000fc6000bf05300 */
[----:B------:R-:W4:Y:S02]  /*1af0*/  LDL R10, [R1+0x20] ;  /* 0x00002000010a7983 */ /* 0x000f240000100800 */
[----:B------:R-:W1:Y:S08]  /*1b00*/  LDC R54, c[0x0][0x3f4] ;  /* 0x0000fd00ff367b82 */ /* 0x000e700000000800 */
[----:B------:R-:W-:Y:S01]  /*1b10*/  @P0 IADD3 R4, P1, R31, UR4, RZ ;  /* 0x000000041f040c10 */ /* 0x000fe2000ff3e0ff */
[----:B------:R-:W0:Y:S01]  /*1b20*/  S2R R20, SR_TID.X ;  /* 0x0000000000147919 */ /* 0x000e220000002100 */
[----:B------:R-:W1:Y:S01]  /*1b30*/  LDC.64 R58, c[0x0][0x408] ;  /* 0x00010200ff3a7b82 */ /* 0x000e620000000a00 */
[----:B------:R-:W-:Y:S01]  /*1b40*/  VIADD R67, R16, 0x20 ;  /* 0x0000002010437836 */ /* 0x000fe20000000000 */
[----:B------:R-:W-:Y:S01]  /*1b50*/  @P0 IADD3.X R5, R30, UR5, RZ, P1, !PT ;  /* 0x000000051e050c10 */ /* 0x000fe20008ffe4ff */
[----:B------:R-:W-:-:S04]  /*1b60*/  ULDC UR4, c[0x0][0x2f4] ;  /* 0x0000bd0000047ab9 */ /* 0x000fc80000000800 */
[----:B------:R0:W4:Y:S01]  /*1b70*/  @P0 LDG.E R40, desc[UR42][R4.64] ;  /* 0x0000002a04280981 */ /* 0x000122000c1e1900 */
[----:B------:R-:W-:-:S04]  /*1b80*/  ISETP.GE.AND P1, PT, R67, UR4, PT ;  /* 0x0000000443007c0c */ /* 0x000fc8000bf26270 */
[----:B------:R-:W-:Y:S02]  /*1b90*/  SEL R3, RZ, 0xffffffff, P1 ;  /* 0xffffffffff037807 */ /* 0x000fe40000800000 */
[----:B------:R-:W-:-:S03]  /*1ba0*/  ISETP.GE.AND P0, PT, R16, UR4, PT ;  /* 0x0000000410007c0c */ /* 0x000fc6000bf06270 */
[----:B0-----:R-:W-:Y:S02]  /*1bb0*/  IMAD.SHL.U32 R5, R3, 0x2, RZ ;  /* 0x0000000203057824 */ /* 0x001fe400078e00ff */
[----:B------:R-:W-:-:S05]  /*1bc0*/  VIADD R32, R20, 0xffffff80 ;  /* 0xffffff8014207836 */ /* 0x000fca0000000000 */
[----:B------:R-:W-:-:S04]  /*1bd0*/  LEA.HI R30, R32, R32, RZ, 0x1 ;  /* 0x00000020201e7211 */ /* 0x000fc800078f08ff */
[----:B------:R-:W-:-:S04]  /*1be0*/  SHF.R.S32.HI R30, RZ, 0x1, R30 ;  /* 0x00000001ff1e7819 */ /* 0x000fc8000001141e */
[----:B------:R-:W-:Y:S02]  /*1bf0*/  SHF.R.S32.HI R3, RZ, 0x1f, R30 ;  /* 0x0000001fff037819 */ /* 0x000fe4000001141e */
[----:B------:R-:W-:Y:S02]  /*1c00*/  SEL R0, RZ, 0x1, P0 ;  /* 0x00000001ff007807 */ /* 0x000fe40000000000 */
[----:B------:R-:W-:Y:S01]  /*1c10*/  SHF.R.S32.HI R23, RZ, 0x1f, R22 ;  /* 0x0000001fff177819 */ /* 0x000fe20000011416 */
[----:B------:R-:W-:Y:S01]  /*1c20*/  IMAD R4, R3, R60, RZ ;  /* 0x0000003c03047224 */ /* 0x000fe200078e02ff */
[----:B------:R-:W-:Y:S02]  /*1c30*/  SHF.R.S32.HI R17, RZ, 0x1f, R16 ;  /* 0x0000001fff117819 */ /* 0x000fe40000011410 */
[-C--:B-1----:R-:W-:Y:S02]  /*1c40*/  ISETP.GE.AND P3, PT, R16, R54.reuse, PT ;  /* 0x000000361000720c */ /* 0x082fe40003f66270 */
[----:B------:R-:W-:Y:S01]  /*1c50*/  ISETP.GE.AND P2, PT, R67, R54, PT ;  /* 0x000000364300720c */ /* 0x000fe20003f46270 */
[----:B------:R-:W-:Y:S01]  /*1c60*/  IMAD R6, R3, R58, RZ ;  /* 0x0000003a03067224 */ /* 0x000fe200078e02ff */
[----:B------:R-:W-:Y:S01]  /*1c70*/  LOP3.LUT R0, R5, 0x2, R0, 0xe2, !PT ;  /* 0x0000000205007812 */ /* 0x000fe200078ee200 */
[C---:B------:R-:W-:Y:S01]  /*1c80*/  IMAD R5, R30.reuse, R61, R4 ;  /* 0x0000003d1e057224 */ /* 0x040fe200078e0204 */
[----:B------:R-:W0:Y:S01]  /*1c90*/  S2R R31, SR_TID.X ;  /* 0x00000000001f7919 */ /* 0x000e220000002100 */
[----:B------:R-:W-:Y:S01]  /*1ca0*/  IMAD.WIDE.U32 R46, R30, R60, R22 ;  /* 0x0000003c1e2e7225 */ /* 0x000fe200078e0016 */
[----:B------:R-:W-:-:S02]  /*1cb0*/  SEL R3, R54, RZ, P3 ;  /* 0x000000ff36037207 */ /* 0x000fc40001800000 */
[----:B------:R-:W-:Y:S01]  /*1cc0*/  SEL R4, R54, RZ, P2 ;  /* 0x000000ff36047207 */ /* 0x000fe20001000000 */
[----:B------:R-:W-:-:S04]  /*1cd0*/  IMAD.WIDE.U32 R44, R30, R60, R16 ;  /* 0x0000003c1e2c7225 */ /* 0x000fc800078e0010 */
[----:B------:R-:W-:Y:S02]  /*1ce0*/  IMAD.IADD R47, R47, 0x1, R5 ;  /* 0x000000012f2f7824 */ /* 0x000fe400078e0205 */
[----:B------:R-:W-:Y:S02]  /*1cf0*/  IMAD.IADD R45, R5, 0x1, R45 ;  /* 0x00000001052d7824 */ /* 0x000fe400078e022d */
[----:B------:R-:W-:Y:S02]  /*1d00*/  IMAD.IADD R3, R16, 0x1, R3 ;  /* 0x0000000110037824 */ /* 0x000fe400078e0203 */
[----:B------:R-:W-:Y:S02]  /*1d10*/  IMAD.IADD R5, R67, 0x1, R4 ;  /* 0x0000000143057824 */ /* 0x000fe400078e0204 */
[----:B------:R-:W-:Y:S01]  /*1d20*/  IMAD R9, R30, R59, R6 ;  /* 0x0000003b1e097224 */ /* 0x000fe200078e0206 */
[----:B------:R-:W-:Y:S02]  /*1d30*/  SHF.R.S32.HI R4, RZ, 0x1f, R3 ;  /* 0x0000001fff047819 */ /* 0x000fe40000011403 */
[----:B------:R-:W-:-:S02]  /*1d40*/  SHF.R.S32.HI R6, RZ, 0x1f, R5 ;  /* 0x0000001fff067819 */ /* 0x000fc40000011405 */
[----:B------:R-:W-:Y:S02]  /*1d50*/  LEA.HI R65, R4, R3, RZ, 0x4 ;  /* 0x0000000304417211 */ /* 0x000fe400078f20ff */
[----:B------:R-:W-:Y:S02]  /*1d60*/  LEA.HI R64, R6, R5, RZ, 0x4 ;  /* 0x0000000506407211 */ /* 0x000fe400078f20ff */
[----:B------:R-:W-:Y:S02]  /*1d70*/  LEA.HI R3, R4, R3, RZ, 0x5 ;  /* 0x0000000304037211 */ /* 0x000fe400078f28ff */
[----:B------:R-:W-:Y:S02]  /*1d80*/  LEA.HI R5, R6, R5, RZ, 0x5 ;  /* 0x0000000506057211 */ /* 0x000fe400078f28ff */
[----:B-----5:R-:W-:Y:S01]  /*1d90*/  SHF.R.S32.HI R7, RZ, 0x1f, R24 ;  /* 0x0000001fff077819 */ /* 0x020fe20000011418 */
[----:B------:R-:W-:Y:S02]  /*1da0*/  IMAD.SHL.U32 R4, R3, 0x80, RZ ;  /* 0x0000008003047824 */ /* 0x000fe400078e00ff */
[----:B------:R-:W-:-:S02]  /*1db0*/  IMAD.SHL.U32 R6, R5, 0x80, RZ ;  /* 0x0000008005067824 */ /* 0x000fc400078e00ff */
[----:B------:R-:W-:Y:S01]  /*1dc0*/  IMAD.WIDE.U32 R42, R30, R58, R22 ;  /* 0x0000003a1e2a7225 */ /* 0x000fe200078e0016 */
[----:B------:R-:W-:-:S03]  /*1dd0*/  LOP3.LUT R4, R4, 0xfffff000, RZ, 0xc0, !PT ;  /* 0xfffff00004047812 */ /* 0x000fc600078ec0ff */
[----:B------:R-:W-:Y:S01]  /*1de0*/  IMAD.WIDE.U32 R20, R30, R58, R16 ;  /* 0x0000003a1e147225 */ /* 0x000fe200078e0010 */
[----:B------:R-:W-:-:S03]  /*1df0*/  LOP3.LUT R6, R6, 0xfffff000, RZ, 0xc0, !PT ;  /* 0xfffff00006067812 */ /* 0x000fc600078ec0ff */
[----:B------:R-:W-:Y:S02]  /*1e00*/  IMAD.IADD R43, R43, 0x1, R9 ;  /* 0x000000012b2b7824 */ /* 0x000fe400078e0209 */
[----:B------:R-:W-:Y:S02]  /*1e10*/  IMAD.IADD R21, R9, 0x1, R21 ;  /* 0x0000000109157824 */ /* 0x000fe400078e0215 */
[----:B------:R-:W-:-:S04]  /*1e20*/  IMAD.WIDE.U32 R44, R24, R60, R44 ;  /* 0x0000003c182c7225 */ /* 0x000fc800078e002c */
[----:B------:R-:W-:Y:S01]  /*1e30*/  IMAD.WIDE.U32 R46, R24, R60, R46 ;  /* 0x0000003c182e7225 */ /* 0x000fe200078e002e */
[----:B------:R-:W-:-:S03]  /*1e40*/  LOP3.LUT R53, R0, 0x1, RZ, 0xc0, !PT ;  /* 0x0000000100357812 */ /* 0x000fc600078ec0ff */
[----:B------:R-:W-:Y:S01]  /*1e50*/  IMAD.WIDE.U32 R42, R24, R58, R42 ;  /* 0x0000003a182a7225 */ /* 0x000fe200078e002a */
[----:B------:R-:W-:-:S03]  /*1e60*/  LOP3.LUT R52, R0, 0x2, RZ, 0xc0, !PT ;  /* 0x0000000200347812 */ /* 0x000fc600078ec0ff */
[----:B------:R-:W-:Y:S01]  /*1e70*/  IMAD.WIDE.U32 R20, R24, R58, R20 ;  /* 0x0000003a18147225 */ /* 0x000fe200078e0014 */
[----:B------:R-:W-:Y:S02]  /*1e80*/  IADD3 R66, R29, R28, RZ ;  /* 0x0000001c1d427210 */ /* 0x000fe40007ffe0ff */
[----:B------:R-:W-:Y:S01]  /*1e90*/  SHF.R.S32.HI R57, RZ, 0x1f, R154 ;  /* 0x0000001fff397819 */ /* 0x000fe2000001149a */
[----:B------:R-:W-:Y:S01]  /*1ea0*/  IMAD.SHL.U32 R54, R54, 0x2, RZ ;  /* 0x0000000236367824 */ /* 0x000fe200078e00ff */
[----:B------:R-:W-:Y:S02]  /*1eb0*/  ISETP.GE.AND P1, PT, R156, UR4, PT ;  /* 0x000000049c007c0c */ /* 0x000fe4000bf26270 */
[----:B------:R-:W-:Y:S02]  /*1ec0*/  LOP3.LUT R41, R65, 0xfffffff0, RZ, 0xc0, !PT ;  /* 0xfffffff041297812 */ /* 0x000fe400078ec0ff */
[C---:B--2---:R-:W-:Y:S02]  /*1ed0*/  LOP3.LUT R3, R11.reuse, 0x10, R65, 0xf8, !PT ;  /* 0x000000100b037812 */ /* 0x044fe400078ef841 */
[----:B------:R-:W-:-:S02]  /*1ee0*/  LOP3.LUT R5, R11, 0x10, R64, 0xf8, !PT ;  /* 0x000000100b057812 */ /* 0x000fc400078ef840 */
[----:B------:R-:W-:Y:S02]  /*1ef0*/  LEA.HI R11, R32, R32, RZ, 0x1 ;  /* 0x00000020200b7211 */ /* 0x000fe400078f08ff */
[-C--:B---3--:R-:W-:Y:S02]  /*1f00*/  LOP3.LUT R3, R3, R8.reuse, RZ, 0x3c, !PT ;  /* 0x0000000803037212 */ /* 0x088fe400078e3cff */
[----:B------:R-:W-:Y:S01]  /*1f10*/  LOP3.LUT R5, R5, R8, RZ, 0x3c, !PT ;  /* 0x0000000805057212 */ /* 0x000fe200078e3cff */
[----:B------:R-:W-:Y:S01]  /*1f20*/  IMAD R8, R7, R60, RZ ;  /* 0x0000003c07087224 */ /* 0x000fe200078e02ff */
[----:B------:R-:W-:Y:S01]  /*1f30*/  LOP3.LUT R11, R11, 0xfffffffe, RZ, 0xc0, !PT ;  /* 0xfffffffe0b0b7812 */ /* 0x000fe200078ec0ff */
[----:B------:R-:W-:Y:S01]  /*1f40*/  IMAD R7, R7, R58, RZ ;  /* 0x0000003a07077224 */ /* 0x000fe200078e02ff */
[----:B----4-:R-:W-:Y:S01]  /*1f50*/  IADD3 R63, R3, R4, R10 ;  /* 0x00000004033f7210 */ /* 0x010fe20007ffe00a */
[C---:B------:R-:W-:Y:S01]  /*1f60*/  IMAD R3, R24.reuse, R61, R8 ;  /* 0x0000003d18037224 */ /* 0x040fe200078e0208 */
[----:B------:R-:W-:Y:S01]  /*1f70*/  IADD3 R62, R5, R6, R10 ;  /* 0x00000006053e7210 */ /* 0x000fe20007ffe00a */
[----:B------:R-:W-:Y:S01]  /*1f80*/  IMAD R7, R24, R59, R7 ;  /* 0x0000003b18077224 */ /* 0x000fe200078e0207 */
[----:B0-----:R-:W-:Y:S01]  /*1f90*/  SHF.R.U32.HI R10, RZ, 0x7, R31 ;  /* 0x00000007ff0a7819 */ /* 0x001fe2000001161f */
[----:B------:R-:W-:Y:S01]  /*1fa0*/  IMAD.IADD R11, R32, 0x1, -R11 ;  /* 0x00000001200b7824 */ /* 0x000fe200078e0a0b */
[----:B------:R-:W-:Y:S01]  /*1fb0*/  SHF.L.U64.HI R61, R60, 0x7, R61 ;  /* 0x000000073c3d7819 */ /* 0x000fe2000001023d */
[----:B------:R-:W-:Y:S01]  /*1fc0*/  IMAD.IADD R51, R47, 0x1, R3 ;  /* 0x000000012f337824 */ /* 0x000fe200078e0203 */
[----:B------:R-:W-:Y:S01]  /*1fd0*/  SHF.L.U64.HI R59, R58, 0x7, R59 ;  /* 0x000000073a3b7819 */ /* 0x000fe2000001023b */
[----:B------:R-:W-:Y:S01]  /*1fe0*/  IMAD.SHL.U32 R60, R60, 0x80, RZ ;  /* 0x000000803c3c7824 */ /* 0x000fe200078e00ff */
[----:B------:R-:W-:Y:S01]  /*1ff0*/  IADD3 R50, R3, R45, RZ ;  /* 0x0000002d03327210 */ /* 0x000fe20007ffe0ff */
[----:B------:R-:W-:Y:S01]  /*2000*/  IMAD.SHL.U32 R58, R58, 0x80, RZ ;  /* 0x000000803a3a7824 */ /* 0x000fe200078e00ff */
[----:B------:R-:W-:Y:S01]  /*2010*/  LOP3.LUT R3, R64, 0xfffffff0, RZ, 0xc0, !PT ;  /* 0xfffffff040037812 */ /* 0x000fe200078ec0ff */
[----:B------:R-:W-:-:S02]  /*2020*/  IMAD R56, R11, 0xc0, R30 ;  /* 0x000000c00b387824 */ /* 0x000fc400078e021e */
[----:B------:R-:W-:Y:S01]  /*2030*/  VIADD R55, R10, 0x8 ;  /* 0x000000080a377836 */ /* 0x000fe20000000000 */
[----:B------:R-:W-:Y:S01]  /*2040*/  SHF.R.S32.HI R0, RZ, 0x1f, R40 ;  /* 0x0000001fff007819 */ /* 0x000fe20000011428 */
[----:B------:R-:W-:Y:S02]  /*2050*/  IMAD.IADD R49, R43, 0x1, R7 ;  /* 0x000000012b317824 */ /* 0x000fe400078e0207 */
[----:B------:R-:W-:-:S07]  /*2060*/  IMAD.IADD R48, R7, 0x1, R21 ;  /* 0x0000000107307824 */ /* 0x000fce00078e0215 */
.L_x_10914:
[----:B--2---:R-:W2:Y:S01]  /*2070*/  LDL R12, [R1+0x28] ;  /* 0x00002800010c7983 */ /* 0x004ea20000100800 */
[----:B------:R-:W0:Y:S01]  /*2080*/  LDC R77, c[0x0][0x430] ;  /* 0x00010c00ff4d7b82 */ /* 0x000e220000000800 */
        /* <DEDUP_REMOVED lines=9> */
[----:B------:R-:W0:Y:S08]  /*2120*/  @!P0 LDC.64 R6, c[0x0][0x428] ;  /* 0x00010a00ff068b82 */ /* 0x000e300000000a00 */
[----:B---3--:R-:W3:Y:S08]  /*2130*/  @!P0 LDC.64 R4, c[0x0][0x418] ;  /* 0x00010600ff048b82 */ /* 0x008ef00000000a00 */
[----:B----4-:R-:W4:Y:S08]  /*2140*/  @P4 LDC R2, c[0x0][0x434] ;  /* 0x00010d00ff024b82 */ /* 0x010f300000000800 */
[----:B------:R-:W1:Y:S01]  /*2150*/  @P4 LDC R9, c[0x0][0x438] ;  /* 0x00010e00ff094b82 */ /* 0x000e620000000800 */
[----:B----4-:R-:W-:-:S05]  /*2160*/  @P4 IMAD.HI.U32 R2, R13, R2, RZ ;  /* 0x000000020d024227 */ /* 0x010fca00078e00ff */
[----:B-1----:R-:W-:Y:S01]  /*2170*/  @P4 SHF.R.U32.HI R8, RZ, R9, R2 ;  /* 0x00000009ff084219 */ /* 0x002fe20000011602 */
[----:B0-----:R-:W-:-:S03]  /*2180*/  @!P0 IMAD R2, R0, R6, RZ ;  /* 0x0000000600028224 */ /* 0x001fc600078e02ff */
[----:B------:R-:W-:Y:S01]  /*2190*/  @!P0 SHF.R.S32.HI R9, RZ, 0x1f, R8 ;  /* 0x0000001fff098819 */ /* 0x000fe20000011408 */
[C---:B------:R-:W-:Y:S02]  /*21a0*/  @!P0 IMAD R11, R40.reuse, R7, R2 ;  /* 0x00000007280b8224 */ /* 0x040fe400078e0202 */
[----:B------:R-:W-:-:S04]  /*21b0*/  @!P0 IMAD.WIDE.U32 R6, R40, R6, R8 ;  /* 0x0000000628068225 */ /* 0x000fc800078e0008 */
[----:B------:R-:W-:Y:S01]  /*21c0*/  @!P0 IMAD.IADD R2, R7, 0x1, R11 ;  /* 0x0000000107028824 */ /* 0x000fe200078e020b */
[----:B---3--:R-:W-:-:S04]  /*21d0*/  @!P0 LEA R4, P4, R6, R4, 0x2 ;  /* 0x0000000406048211 */ /* 0x008fc800078810ff */
[----:B------:R-:W-:-:S05]  /*21e0*/  @!P0 LEA.HI.X R5, R6, R5, R2, 0x2, P4 ;  /* 0x0000000506058211 */ /* 0x000fca00020f1402 */
[----:B------:R0:W5:Y:S01]  /*21f0*/  @!P0 LDG.E R78, desc[UR42][R4.64] ;  /* 0x0000002a044e8981 */ /* 0x000162000c1e1900 */
[----:B------:R-:W-:Y:S01]  /*2200*/  ISETP.GE.AND P0, PT, R80, 0x1, PT ;  /* 0x000000015000780c */ /* 0x000fe20003f06270 */
[----:B------:R-:W-:Y:S01]  /*2210*/  IMAD.MOV R2, RZ, RZ, -R8 ;  /* 0x000000ffff027224 */ /* 0x000fe200078e0a08 */
[----:B------:R-:W-:Y:S05]  /*2220*/  YIELD ;  /* 0x0000000000007946 */ /* 0x000fea0003800000 */
[----:B------:R-:W-:Y:S01]  /*2230*/  BSSY B0, `(.L_x_10872) ;  /* 0x0000433000007945 */ /* 0x000fe20003800000 */
[----:B------:R-:W-:Y:S01]  /*2240*/  IMAD R77, R77, R2, R13 ;  /* 0x000000024d4d7224 */ /* 0x000fe200078e020d */
[----:B------:R-:W-:Y:S01]  /*2250*/  ISETP.GT.AND P4, PT, R10, R26, PT ;  /* 0x0000001a0a00720c */ /* 0x000fe20003f84270 */
[----:B------:R-:W-:-:S02]  /*2260*/  IMAD.MOV.U32 R2, RZ, RZ, R10 ;  /* 0x000000ffff027224 */ /* 0x000fc400078e000a */
[----:B--2---:R-:W-:-:S04]  /*2270*/  IMAD R69, R19, 0x3000, R12 ;  /* 0x0000300013457824 */ /* 0x004fc800078e020c */
        /* <DEDUP_REMOVED lines=26> */
[----:B------:R-:W-:Y:S02]  /*2420*/  IMAD R7, R7, R58, R8 ;  /* 0x0000003a07077224 */ /* 0x000fe400078e0208 */
[----:B------:R-:W-:Y:S01]  /*2430*/  IMAD R74, R10, -0x80, R27 ;  /* 0xffffff800a4a7824 */ /* 0x000fe200078e021b */
[----:B------:R-:W-:Y:S01]  /*2440*/  IADD3.X R82, R5, UR5, R9, P5, !PT ;  /* 0x0000000505527c10 */ /* 0x000fe2000affe409 */
[----:B------:R-:W-:-:S03]  /*2450*/  IMAD.WIDE.U32 R12, R58, R2, RZ ;  /* 0x000000023a0c7225 */ /* 0x000fc600078e00ff */
[----:B------:R-:W-:Y:S01]  /*2460*/  VIMNMX R74, R74, 0x80, PT ;  /* 0x000000804a4a7848 */ /* 0x000fe20003fe0100 */
[----:B------:R-:W-:Y:S01]  /*2470*/  IMAD.WIDE.U32 R10, R60, R2, RZ ;  /* 0x000000023c0a7225 */ /* 0x000fe200078e00ff */
[----:B------:R-:W-:-:S03]  /*2480*/  IADD3 R14, R13, R7, RZ ;  /* 0x000000070d0e7210 */ /* 0x000fc60007ffe0ff */
[----:B------:R-:W-:Y:S01]  /*2490*/  IMAD.IADD R15, R11, 0x1, R15 ;  /* 0x000000010b0f7824 */ /* 0x000fe200078e020f */
[----:B------:R-:W-:Y:S06]  /*24a0*/  @!P0 BRA `(.L_x_10874) ;  /* 0x0000001800808947 */ /* 0x000fec0003800000 */
[----:B------:R-:W0:Y:S01]  /*24b0*/  S2R R28, SR_TID.X ;  /* 0x00000000001c7919 */ /* 0x000e220000002100 */
[----:B------:R-:W-:Y:S01]  /*24c0*/  BSSY B1, `(.L_x_10875) ;  /* 0x0000023000017945 */ /* 0x000fe20003800000 */
[----:B------:R-:W-:Y:S02]  /*24d0*/  CS2R R8, SRZ ;  /* 0x0000000000087805 */ /* 0x000fe4000001ff00 */
[----:B------:R-:W-:Y:S02]  /*24e0*/  CS2R R30, SRZ ;  /* 0x00000000001e7805 */ /* 0x000fe4000001ff00 */
[----:B------:R-:W-:Y:S02]  /*24f0*/  CS2R R34, SRZ ;  /* 0x0000000000227805 */ /* 0x000fe4000001ff00 */
[----:B------:R-:W-:Y:S02]  /*2500*/  CS2R R32, SRZ ;  /* 0x0000000000207805 */ /* 0x000fe4000001ff00 */
[----:B------:R-:W-:Y:S01]  /*2510*/  CS2R R36, SRZ ;  /* 0x0000000000247805 */ /* 0x000fe2000001ff00 */
[----:B0-----:R-:W-:-:S05]  /*2520*/  VIADD R28, R28, 0xffffff80 ;  /* 0xffffff801c1c7836 */ /* 0x001fca0000000000 */
[----:B------:R-:W-:-:S04]  /*2530*/  LEA.HI R28, R28, R28, RZ, 0x1 ;  /* 0x0000001c1c1c7211 */ /* 0x000fc800078f08ff */
[----:B------:R-:W-:-:S04]  /*2540*/  SHF.R.S32.HI R28, RZ, 0x1, R28 ;  /* 0x00000001ff1c7819 */ /* 0x000fc8000001141c */
[----:B------:R-:W-:Y:S02]  /*2550*/  ISETP.GE.AND P5, PT, R28, R74, PT ;  /* 0x0000004a1c00720c */ /* 0x000fe40003fa6270 */
[----:B------:R-:W-:-:S11]  /*2560*/  CS2R R28, SRZ ;  /* 0x00000000001c7805 */ /* 0x000fd6000001ff00 */
[----:B------:R-:W-:Y:S05]  /*2570*/  @P5 BRA `(.L_x_10876) ;  /* 0x00000000005c5947 */ /* 0x000fea0003800000 */
[----:B------:R-:W2:Y:S01]  /*2580*/  LDL R39, [R1+0x18] ;  /* 0x0000180001277983 */ /* 0x000ea20000100800 */
[----:B------:R-:W-:Y:S01]  /*2590*/  ULDC.64 UR4, c[0x0][0x3e8] ;  /* 0x0000fa0000047ab9 */ /* 0x000fe20000000a00 */
[----:B------:R-:W-:Y:S02]  /*25a0*/  ULDC.64 UR6, c[0x0][0x400] ;  /* 0x0001000000067ab9 */ /* 0x000fe40000000a00 */
[----:B------:R-:W3:Y:S01]  /*25b0*/  LDL R38, [R1+0x1c] ;  /* 0x00001c0001267983 */ /* 0x000ee20000100800 */
[----:B------:R-:W-:Y:S02]  /*25c0*/  IADD3 R10, P0, P6, R46, UR4, R10 ;  /* 0x000000042e0a7c10 */ /* 0x000fe4000fe1e00a */
[----:B------:R-:W-:Y:S02]  /*25d0*/  CS2R R34, SRZ ;  /* 0x0000000000227805 */ /* 0x000fe4000001ff00 */
[----:B------:R-:W-:Y:S02]  /*25e0*/  CS2R R36, SRZ ;  /* 0x0000000000247805 */ /* 0x000fe4000001ff00 */
[----:B------:R-:W-:-:S02]  /*25f0*/  IADD3.X R11, R51, UR5, R15, P0, P6 ;  /* 0x00000005330b7c10 */ /* 0x000fc400087ec40f */
[----:B------:R-:W-:-:S04]  /*2600*/  IADD3 R12, P0, P6, R42, UR6, R12 ;  /* 0x000000062a0c7c10 */ /* 0x000fc8000fe1e00c */
[----:B------:R-:W-:Y:S02]  /*2610*/  IADD3.X R13, R49, UR7, R14, P0, P6 ;  /* 0x00000007310d7c10 */ /* 0x000fe400087ec40e */
[----:B------:R-:W-:Y:S02]  /*2620*/  ISETP.GE.AND P6, PT, R22, R80, PT ;  /* 0x000000501600720c */ /* 0x000fe40003fc6270 */
[----:B------:R-:W-:Y:S02]  /*2630*/  CS2R R30, SRZ ;  /* 0x00000000001e7805 */ /* 0x000fe4000001ff00 */
[----:B------:R-:W-:Y:S02]  /*2640*/  CS2R R8, SRZ ;  /* 0x0000000000087805 */ /* 0x000fe4000001ff00 */
[----:B------:R-:W-:Y:S02]  /*2650*/  CS2R R32, SRZ ;  /* 0x0000000000207805 */ /* 0x000fe4000001ff00 */
[----:B------:R-:W-:-:S05]  /*2660*/  CS2R R28, SRZ ;  /* 0x00000000001c7805 */ /* 0x000fca000001ff00 */
[----:B------:R0:W5:Y:S04]  /*2670*/  @!P6 LDG.E.64 R34, desc[UR42][R10.64] ;  /* 0x0000002a0a22e981 */ /* 0x000168000c1e1b00 */
[----:B------:R0:W5:Y:S01]  /*2680*/  @!P6 LDG.E.64 R36, desc[UR42][R12.64] ;  /* 0x0000002a0c24e981 */ /* 0x000162000c1e1b00 */
[-C--:B--2---:R-:W-:Y:S02]  /*2690*/  ISETP.GE.AND P0, PT, R39, R80.reuse, PT ;  /* 0x000000502700720c */ /* 0x084fe40003f06270 */
[----:B---3--:R-:W-:-:S11]  /*26a0*/  ISETP.GE.AND P6, PT, R38, R80, PT ;  /* 0x000000502600720c */ /* 0x008fd60003fc6270 */
[----:B------:R0:W5:Y:S04]  /*26b0*/  @!P0 LDG.E.64 R30, desc[UR42][R10.64+0x10] ;  /* 0x0000102a0a1e8981 */ /* 0x000168000c1e1b00 */
[----:B------:R0:W5:Y:S04]  /*26c0*/  @!P6 LDG.E.64 R8, desc[UR42][R10.64+0x20] ;  /* 0x0000202a0a08e981 */ /* 0x000168000c1e1b00 */
[----:B------:R0:W5:Y:S04]  /*26d0*/  @!P0 LDG.E.64 R32, desc[UR42][R12.64+0x10] ;  /* 0x0000102a0c208981 */ /* 0x000168000c1e1b00 */
[----:B------:R0:W5:Y:S02]  /*26e0*/  @!P6 LDG.E.64 R28, desc[UR42][R12.64+0x20] ;  /* 0x0000202a0c1ce981 */ /* 0x000164000c1e1b00 */
.L_x_10876:
[----:B------:R-:W-:Y:S05]  /*26f0*/  BSYNC B1 ;  /* 0x0000000000017941 */ /* 0x000fea0003800000 */
.L_x_10875:
[----:B------:R-:W-:Y:S01]  /*2700*/  UISETP.NE.AND UP0, UPT, UR36, 0x3, UPT ;  /* 0x000000032400788c */ /* 0x000fe2000bf05270 */
[----:B-----5:R-:W-:Y:S02]  /*2710*/  IMAD.MOV.U32 R38, RZ, RZ, R8 ;  /* 0x000000ffff267224 */ /* 0x020fe400078e0008 */
[----:B------:R-:W-:Y:S02]  /*2720*/  IMAD.MOV.U32 R71, RZ, RZ, R30 ;  /* 0x000000ffff477224 */ /* 0x000fe400078e001e */
[----:B------:R-:W-:Y:S01]  /*2730*/  IMAD.MOV.U32 R73, RZ, RZ, R34 ;  /* 0x000000ffff497224 */ /* 0x000fe200078e0022 */
[----:B------:R-:W-:Y:S01]  /*2740*/  PLOP3.LUT P0, PT, PT, PT, UP0, 0x80, 0x0 ;  /* 0x000000000000781c */ /* 0x000fe20003f0f008 */
[----:B------:R-:W-:Y:S02]  /*2750*/  IMAD.MOV.U32 R70, RZ, RZ, R28 ;  /* 0x000000ffff467224 */ /* 0x000fe400078e001c */
[----:B------:R-:W-:Y:S02]  /*2760*/  IMAD.MOV.U32 R72, RZ, RZ, R32 ;  /* 0x000000ffff487224 */ /* 0x000fe400078e0020 */
[----:B------:R-:W-:-:S08]  /*2770*/  IMAD.MOV.U32 R81, RZ, RZ, R36 ;  /* 0x000000ffff517224 */ /* 0x000fd000078e0024 */
[----:B------:R-:W-:Y:S05]  /*2780*/  @!P0 BRA `(.L_x_10877) ;  /* 0x0000000000048947 */ /* 0x000fea0003800000 */
[----:B------:R-:W-:Y:S01]  /*2790*/  BPT.TRAP 0x1 ;  /* 0x000000040000795c */ /* 0x000fe20000300000 */
.L_x_10877:
[----:B------:R-:W-:Y:S01]  /*27a0*/  IMAD R68, R19, 0x8, R18 ;  /* 0x0000000813447824 */ /* 0x000fe200078e0212 */
[----:B------:R-:W-:Y:S01]  /*27b0*/  SHF.L.U32 R79, R157, 0x1f, RZ ;  /* 0x0000001f9d4f7819 */ /* 0x000fe200000006ff */
[----:B------:R-:W-:Y:S03]  /*27c0*/  BSSY B1, `(.L_x_10878) ;  /* 0x0000003000017945 */ /* 0x000fe60003800000 */
[----:B------:R-:W1:Y:S02]  /*27d0*/  SYNCS.PHASECHK.TRANS64.TRYWAIT P6, [R68+URZ+0x19c90], R79 ;  /* 0x019c904f440075a7 */ /* 0x000e6400080c017f */
[----:B-1----:R-:W-:Y:S05]  /*27e0*/  @!P6 BRA `(.L_x_10879) ;  /* 0x0000016800b8e947 */ /* 0x002fea0003800000 */
.L_x_11126:
[----:B------:R-:W-:Y:S05]  /*27f0*/  BSYNC B1 ;  /* 0x0000000000017941 */ /* 0x000fea0003800000 */
.L_x_10878:
[----:B------:R-:W-:-:S03]  /*2800*/  UMOV UR4, 0xffffffff ;  /* 0xffffffff00047882 */ /* 0x000fc60000000000 */
[----:B------:R-:W-:Y:S05]  /*2810*/  BRA.DIV UR4, `(.L_x_10880) ;  /* 0x0000016a04c07947 */ /* 0x000fea000b800000 */
[----:B------:R2:W3:Y:S04]  /*2820*/  SHFL.IDX PT, R39, R82, RZ, 0x1e1f ;  /* 0x001e1fff52277589 */ /* 0x0004e800000e0000 */
[----:B------:R2:W4:Y:S02]  /*2830*/  SHFL.IDX PT, R14, R84, RZ, 0x1e1f ;  /* 0x001e1fff540e7589 */ /* 0x00052400000e0000 */
.L_x_11130:
[----:B------:R-:W-:Y:S05]  /*2840*/  @P5 BRA `(.L_x_10881) ;  /* 0x0000003c00445947 */ /* 0x000fea0003800000 */
[----:B------:R-:W-:Y:S01]  /*2850*/  ISETP.NE.AND P5, PT, R53, RZ, PT ;  /* 0x000000ff3500720c */ /* 0x000fe20003fa5270 */
[----:B------:R-:W-:-:S12]  /*2860*/  BSSY B1, `(.L_x_10882) ;  /* 0x0000075000017945 */ /* 0x000fd80003800000 */
[----:B------:R-:W-:Y:S05]  /*2870*/  @!P5 BRA `(.L_x_10883) ;  /* 0x0000000400ccd947 */ /* 0x000fea0003800000 */
[----:B------:R1:W1:Y:S01]  /*2880*/  LDS.128 R4, [R69+0x13800] ;  /* 0x0138000045047984 */ /* 0x0002620000000c00 */
[----:B------:R-:W-:Y:S01]  /*2890*/  ISETP.GE.AND P6, PT, R22, R80, PT ;  /* 0x000000501600720c */ /* 0x000fe20003fc6270 */
[----:B------:R-:W-:Y:S01]  /*28a0*/  BSSY B2, `(.L_x_10884) ;  /* 0x000006f000027945 */ /* 0x000fe20003800000 */
[----:B0---4-:R-:W-:-:S05]  /*28b0*/  IADD3 R10, P5, R16, R14, RZ ;  /* 0x0000000e100a7210 */ /* 0x011fca0007fbe0ff */
[----:B---3--:R-:W-:-:S06]  /*28c0*/  IMAD.X R11, R39, 0x1, R17, P5 ;  /* 0x00000001270b7824 */ /* 0x008fcc00028e0611 */
[----:B------:R-:W-:Y:S05]  /*28d0*/  @P6 BRA `(.L_x_10885) ;  /* 0x0000000400ac6947 */ /* 0x000fea0003800000 */
[--C-:B------:R-:W-:Y:S02]  /*28e0*/  SHF.R.U32.HI R83, RZ, 0x8, R35.reuse ;  /* 0x00000008ff537819 */ /* 0x100fe40000011623 */
[----:B------:R-:W-:Y:S02]  /*28f0*/  LOP3.LUT R12, R35, 0xff, RZ, 0xc0, !PT ;  /* 0x000000ff230c7812 */ /* 0x000fe400078ec0ff */
[----:B------:R-:W-:Y:S02]  /*2900*/  SHF.R.U32.HI R13, RZ, 0x18, R35 ;  /* 0x00000018ff0d7819 */ /* 0x000fe40000011623 */
[--C-:B------:R-:W-:Y:S02]  /*2910*/  SHF.R.U32.HI R36, RZ, 0x8, R37.reuse ;  /* 0x00000008ff247819 */ /* 0x100fe40000011625 */
[----:B------:R-:W-:Y:S02]  /*2920*/  LOP3.LUT R15, R37, 0xff, RZ, 0xc0, !PT ;  /* 0x000000ff250f7812 */ /* 0x000fe400078ec0ff */
[----:B------:R-:W-:-:S02]  /*2930*/  SHF.R.U32.HI R34, RZ, 0x18, R37 ;  /* 0x00000018ff227819 */ /* 0x000fc40000011625 */
[----:B--2---:R-:W-:Y:S02]  /*2940*/  SHF.R.U32.HI R84, RZ, 0x10, R35 ;  /* 0x00000010ff547819 */ /* 0x004fe40000011623 */
[----:B------:R-:W-:Y:S01]  /*2950*/  PRMT R13, R13, 0x654, R12 ;  /* 0x000006540d0d7816 */ /* 0x000fe2000000000c */
[----:B------:R-:W-:Y:S01]  /*2960*/  IMAD.SHL.U32 R12, R83, 0x100, RZ ;  /* 0x00000100530c7824 */ /* 0x000fe200078e00ff */
[----:B------:R-:W-:Y:S01]  /*2970*/  PRMT R35, R34, 0x654, R15 ;  /* 0x0000065422237816 */ /* 0x000fe2000000000f */
[----:B------:R-:W-:Y:S01]  /*2980*/  IMAD.SHL.U32 R34, R36, 0x100, RZ ;  /* 0x0000010024227824 */ /* 0x000fe200078e00ff */
[----:B------:R-:W-:Y:S01]  /*2990*/  SHF.R.U32.HI R82, RZ, 0x10, R37 ;  /* 0x00000010ff527819 */ /* 0x000fe20000011625 */
[----:B-1----:R-:W-:Y:S01]  /*29a0*/  IMAD.MOV.U32 R15, RZ, RZ, R4 ;  /* 0x000000ffff0f7224 */ /* 0x002fe200078e0004 */
[----:B------:R-:W-:Y:S01]  /*29b0*/  LOP3.LUT R13, R13, 0xff00, R12, 0xf8, !PT ;  /* 0x0000ff000d0d7812 */ /* 0x000fe200078ef80c */
[----:B------:R-:W-:Y:S01]  /*29c0*/  IMAD.U32 R12, R84, 0x10000, RZ ;  /* 0x00010000540c7824 */ /* 0x000fe200078e00ff */
[----:B------:R-:W-:Y:S01]  /*29d0*/  LOP3.LUT R37, R35, 0xff00, R34, 0xf8, !PT ;  /* 0x0000ff0023257812 */ /* 0x000fe200078ef822 */
[----:B------:R-:W-:Y:S01]  /*29e0*/  IMAD.U32 R34, R82, 0x10000, RZ ;  /* 0x0001000052227824 */ /* 0x000fe200078e00ff */
[----:B------:R-:W-:-:S02]  /*29f0*/  F2FP.F16.E4M3.UNPACK_B R4, R5 ;  /* 0x00000005ff04723e */ /* 0x000fc400020006ff */
[----:B------:R-:W-:Y:S02]  /*2a00*/  F2FP.F16.E4M3.UNPACK_B R35, R81.H1 ;  /* 0x00000051ff23723e */ /* 0x000fe400030006ff */
[----:B------:R-:W-:Y:S02]  /*2a10*/  LOP3.LUT R12, R13, 0xff0000, R12, 0xf8, !PT ;  /* 0x00ff00000d0c7812 */ /* 0x000fe400078ef80c */
[----:B------:R-:W-:Y:S01]  /*2a20*/  LOP3.LUT R13, R37, 0xff0000, R34, 0xf8, !PT ;  /* 0x00ff0000250d7812 */ /* 0x000fe200078ef822 */
[--C-:B------:R-:W-:Y:S01]  /*2a30*/  HADD2.F32 R34, -RZ, R4.reuse.H1_H1 ;  /* 0x30000004ff227230 */ /* 0x100fe20000004100 */
[----:B------:R-:W-:Y:S01]  /*2a40*/  F2FP.F16.E4M3.UNPACK_B R37, R73.H1 ;  /* 0x00000049ff25723e */ /* 0x000fe200030006ff */
[--C-:B------:R-:W-:Y:S01]  /*2a50*/  HADD2.F32 R85, -RZ, R35.reuse.H0_H0 ;  /* 0x20000023ff557230 */ /* 0x100fe20000004100 */
[----:B------:R-:W-:Y:S01]  /*2a60*/  F2FP.F16.E4M3.UNPACK_B R5, R5.H1 ;  /* 0x00000005ff05723e */ /* 0x000fe200030006ff */
[----:B------:R-:W-:Y:S01]  /*2a70*/  HADD2.F32 R4, -RZ, R4.H0_H0 ;  /* 0x20000004ff047230 */ /* 0x000fe20000004100 */
[----:B------:R-:W-:Y:S01]  /*2a80*/  F2FP.F16.E4M3.UNPACK_B R81, R81 ;  /* 0x00000051ff51723e */ /* 0x000fe200020006ff */
[----:B------:R-:W-:-:S02]  /*2a90*/  HADD2.F32 R82, -RZ, R35.H1_H1 ;  /* 0x30000023ff527230 */ /* 0x000fc40000004100 */
[----:B------:R-:W-:Y:S01]  /*2aa0*/  FMUL.FTZ R87, R34, R85 ;  /* 0x0000005522577220 */ /* 0x000fe20000410000 */
[----:B------:R-:W-:Y:S01]  /*2ab0*/  HADD2.F32 R83, -RZ, R37.H0_H0 ;  /* 0x20000025ff537230 */ /* 0x000fe20000004100 */
[----:B------:R-:W-:Y:S01]  /*2ac0*/  F2FP.F16.E4M3.UNPACK_B R73, R73 ;  /* 0x00000049ff49723e */ /* 0x000fe200020006ff */
[--C-:B------:R-:W-:Y:S02]  /*2ad0*/  HADD2.F32 R36, -RZ, R5.reuse.H1_H1 ;  /* 0x30000005ff247230 */ /* 0x100fe40000004100 */
[----:B------:R-:W-:Y:S02]  /*2ae0*/  HADD2.F32 R35, -RZ, R5.H0_H0 ;  /* 0x20000005ff237230 */ /* 0x000fe40000004100 */
[----:B------:R-:W-:Y:S01]  /*2af0*/  FMUL.FTZ R5, R4, R85 ;  /* 0x0000005504057220 */ /* 0x000fe20000410000 */
[----:B------:R-:W-:Y:S02]  /*2b00*/  HADD2.F32 R37, -RZ, R37.H1_H1 ;  /* 0x30000025ff257230 */ /* 0x000fe40000004100 */
[-C--:B------:R-:W-:Y:S01]  /*2b10*/  FMUL.FTZ R84, R36, R82.reuse ;  /* 0x0000005224547220 */ /* 0x080fe20000410000 */
[-C--:B------:R-:W-:Y:S01]  /*2b20*/  FFMA.FTZ R4, R4, R83.reuse, -R87 ;  /* 0x0000005304047223 */ /* 0x080fe20000010857 */
[----:B------:R-:W-:Y:S01]  /*2b30*/  FFMA.FTZ R5, R34, R83, R5 ;  /* 0x0000005322057223 */ /* 0x000fe20000010005 */
[C---:B------:R-:W-:Y:S01]  /*2b40*/  FMUL.FTZ R85, R35.reuse, R82 ;  /* 0x0000005223557220 */ /* 0x040fe20000410000 */
[----:B------:R-:W-:Y:S01]  /*2b50*/  F2FP.F16.E4M3.UNPACK_B R34, R15.H1 ;  /* 0x0000000fff22723e */ /* 0x000fe200030006ff */
[----:B------:R-:W-:Y:S01]  /*2b60*/  FFMA.FTZ R86, R35, R37, -R84 ;  /* 0x0000002523567223 */ /* 0x000fe20000010854 */
[----:B------:R-:W-:Y:S01]  /*2b70*/  F2FP.F16.E4M3.UNPACK_B R15, R15 ;  /* 0x0000000fff0f723e */ /* 0x000fe200020006ff */
[----:B------:R-:W-:Y:S01]  /*2b80*/  FFMA.FTZ R87, R36, R37, R85 ;  /* 0x0000002524577223 */ /* 0x000fe20000010055 */
[----:B------:R-:W-:-:S02]  /*2b90*/  HADD2.F32 R82, -RZ, R81.H1_H1 ;  /* 0x30000051ff527230 */ /* 0x000fc40000004100 */
[--C-:B------:R-:W-:Y:S02]  /*2ba0*/  HADD2.F32 R36, -RZ, R34.reuse.H0_H0 ;  /* 0x20000022ff247230 */ /* 0x100fe40000004100 */
[----:B------:R-:W-:Y:S02]  /*2bb0*/  HADD2.F32 R37, -RZ, R34.H1_H1 ;  /* 0x30000022ff257230 */ /* 0x000fe40000004100 */
[----:B------:R-:W-:Y:S02]  /*2bc0*/  HADD2.F32 R81, -RZ, R81.H0_H0 ;  /* 0x20000051ff517230 */ /* 0x000fe40000004100 */
[-C--:B------:R-:W-:Y:S01]  /*2bd0*/  FMUL.FTZ R84, R36, R82.reuse ;  /* 0x0000005224547220 */ /* 0x080fe20000410000 */
[--C-:B------:R-:W-:Y:S02]  /*2be0*/  HADD2.F32 R35, -RZ, R15.reuse.H1_H1 ;  /* 0x3000000fff237230 */ /* 0x100fe40000004100 */
[----:B------:R-:W-:Y:S01]  /*2bf0*/  FMUL.FTZ R85, R37, R82 ;  /* 0x0000005225557220 */ /* 0x000fe20000410000 */
[----:B------:R-:W-:-:S02]  /*2c00*/  HADD2.F32 R34, -RZ, R15.H0_H0 ;  /* 0x2000000fff227230 */ /* 0x000fc40000004100 */
[--C-:B------:R-:W-:Y:S02]  /*2c10*/  HADD2.F32 R15, -RZ, R73.reuse.H1_H1 ;  /* 0x30000049ff0f7230 */ /* 0x100fe40000004100 */
[-C--:B------:R-:W-:Y:S01]  /*2c20*/  FMUL.FTZ R83, R35, R81.reuse ;  /* 0x0000005123537220 */ /* 0x080fe20000410000 */
[----:B------:R-:W-:Y:S02]  /*2c30*/  HADD2.F32 R73, -RZ, R73.H0_H0 ;  /* 0x20000049ff497230 */ /* 0x000fe40000004100 */
[----:B------:R-:W-:Y:S01]  /*2c40*/  FMUL.FTZ R82, R34, R81 ;  /* 0x0000005122527220 */ /* 0x000fe20000410000 */
[-C--:B------:R-:W-:Y:S01]  /*2c50*/  FFMA.FTZ R36, R36, R15.reuse, -R85 ;  /* 0x0000000f24247223 */ /* 0x080fe20000010855 */
[----:B------:R-:W-:Y:S01]  /*2c60*/  FFMA.FTZ R37, R37, R15, R84 ;  /* 0x0000000f25257223 */ /* 0x000fe20000010054 */
[-C--:B------:R-:W-:Y:S01]  /*2c70*/  FFMA.FTZ R15, R34, R73.reuse, -R83 ;  /* 0x00000049220f7223 */ /* 0x080fe20000010853 */
[----:B------:R-:W-:Y:S01]  /*2c80*/  FFMA.FTZ R34, R35, R73, R82 ;  /* 0x0000004923227223 */ /* 0x000fe20000010052 */
[----:B------:R-:W-:-:S02]  /*2c90*/  F2FP.F16.E4M3.UNPACK_B R73, R7.H1 ;  /* 0x00000007ff49723e */ /* 0x000fc400030006ff */
[----:B------:R-:W-:Y:S02]  /*2ca0*/  F2FP.SATFINITE.E4M3.F32.PACK_AB_MERGE_C R35, R87, R86, RZ ;  /* 0x000000565723723e */ /* 0x000fe400048070ff */
[-C--:B------:R-:W-:Y:S01]  /*2cb0*/  F2FP.F16.E4M3.UNPACK_B R86, R13.reuse.H1 ;  /* 0x0000000dff56723e */ /* 0x080fe200030006ff */
[--C-:B------:R-:W-:Y:S01]  /*2cc0*/  HADD2.F32 R81, -RZ, R73.reuse.H0_H0 ;  /* 0x20000049ff517230 */ /* 0x100fe20000004100 */
[----:B------:R-:W-:Y:S01]  /*2cd0*/  F2FP.F16.E4M3.UNPACK_B R83, R12.H1 ;  /* 0x0000000cff53723e */ /* 0x000fe200030006ff */
        /* <DEDUP_REMOVED lines=20> */
[----:B------:R-:W-:Y:S01]  /*2e20*/  FFMA.FTZ R92, R37, R12, -R92 ;  /* 0x0000000c255c7223 */ /* 0x000fe2000001085c */
[----:B------:R-:W-:Y:S01]  /*2e30*/  FFMA.FTZ R94, R73, R84, R94 ;  /* 0x00000054495e7223 */ /* 0x000fe2000001005e */
[----:B------:R-:W-:Y:S01]  /*2e40*/  FFMA.FTZ R37, R13, R12, R90 ;  /* 0x0000000c0d257223 */ /* 0x000fe2000001005a */
[--C-:B------:R-:W-:Y:S01]  /*2e50*/  HADD2.F32 R12, -RZ, R7.reuse.H0_H0 ;  /* 0x20000007ff0c7230 */ /* 0x100fe20000004100 */
[----:B------:R-:W-:Y:S01]  /*2e60*/  F2FP.SATFINITE.E4M3.F32.PACK_AB_MERGE_C R5, R5, R4, R35 ;  /* 0x000000040505723e */ /* 0x000fe20004807023 */
[----:B------:R-:W-:Y:S01]  /*2e70*/  HADD2.F32 R13, -RZ, R7.H1_H1 ;  /* 0x30000007ff0d7230 */ /* 0x000fe20000004100 */
[----:B------:R-:W-:Y:S01]  /*2e80*/  F2FP.SATFINITE.E4M3.F32.PACK_AB_MERGE_C R81, R94, R81, RZ ;  /* 0x000000515e51723e */ /* 0x000fe200048070ff */
[--C-:B------:R-:W-:Y:S01]  /*2e90*/  HADD2.F32 R7, -RZ, R6.reuse.H0_H0 ;  /* 0x20000006ff077230 */ /* 0x100fe20000004100 */
[----:B------:R-:W-:Y:S01]  /*2ea0*/  F2FP.SATFINITE.E4M3.F32.PACK_AB_MERGE_C R37, R37, R92, RZ ;  /* 0x0000005c2525723e */ /* 0x000fe200048070ff */
[----:B------:R-:W-:Y:S02]  /*2eb0*/  HADD2.F32 R6, -RZ, R6.H1_H1 ;  /* 0x30000006ff067230 */ /* 0x000fe40000004100 */
        /* <DEDUP_REMOVED lines=13> */
.L_x_10885:
[----:B------:R-:W-:Y:S05]  /*2f90*/  BSYNC B2 ;  /* 0x0000000000027941 */ /* 0x000fea0003800000 */
.L_x_10884:
[----:B-1----:R0:W-:Y:S02]  /*2fa0*/  ST.E.128 desc[UR42][R10.64], R4 ;  /* 0x000000040a007985 */ /* 0x0021e4000c101d2a */
.L_x_10883:
[----:B------:R-:W-:Y:S05]  /*2fb0*/  BSYNC B1 ;  /* 0x0000000000017941 */ /* 0x000fea0003800000 */
.L_x_10882:
[----:B------:R-:W-:Y:S01]  /*2fc0*/  ISETP.NE.AND P5, PT, R52, RZ, PT ;  /* 0x000000ff3400720c */ /* 0x000fe20003fa5270 */
[----:B------:R-:W-:-:S12]  /*2fd0*/  BSSY B1, `(.L_x_10886) ;  /* 0x0000078000017945 */ /* 0x000fd80003800000 */
[----:B------:R-:W-:Y:S05]  /*2fe0*/  @!P5 BRA `(.L_x_10887) ;  /* 0x0000000400d8d947 */ /* 0x000fea0003800000 */
[----:B0-----:R-:W5:Y:S04]  /*2ff0*/  LDL R5, [R1+0x18] ;  /* 0x0000180001057983 */ /* 0x001f680000100800 */
[----:B------:R-:W2:Y:S01]  /*3000*/  LDL R4, [R1+0x8] ;  /* 0x0000080001047983 */ /* 0x000ea20000100800 */
[----:B------:R-:W-:Y:S01]  /*3010*/  BSSY B2, `(.L_x_10888) ;  /* 0x0000072000027945 */ /* 0x000fe20003800000 */
[----:B-----5:R-:W-:Y:S02]  /*3020*/  ISETP.GE.AND P6, PT, R5, R80, PT ;  /* 0x000000500500720c */ /* 0x020fe40003fc6270 */
[----:B--2---:R-:W-:Y:S02]  /*3030*/  SHF.L.U32 R11, R4, 0x4, RZ ;  /* 0x00000004040b7819 */ /* 0x004fe400000006ff */
[----:B------:R0:W2:Y:S02]  /*3040*/  LDS.128 R4, [R69+0x14800] ;  /* 0x0148000045047984 */ /* 0x0000a40000000c00 */
[----:B----4-:R-:W-:-:S04]  /*3050*/  IADD3 R10, P5, R14, R11, RZ ;  /* 0x0000000b0e0a7210 */ /* 0x010fc80007fbe0ff */
[----:B---3--:R-:W-:-:S03]  /*3060*/  LEA.HI.X.SX32 R11, R11, R39, 0x1, P5 ;  /* 0x000000270b0b7211 */ /* 0x008fc600028f0eff */
[----:B------:R-:W-:Y:S06]  /*3070*/  @P6 BRA `(.L_x_10889) ;  /* 0x0000000400ac6947 */ /* 0x000fec0003800000 */
[----:B------:R-:W-:Y:S02]  /*3080*/  SHF.R.U32.HI R15, RZ, 0x8, R31 ;  /* 0x00000008ff0f7819 */ /* 0x000fe4000001161f */
        /* <DEDUP_REMOVED lines=11> */
[----:B--2---:R-:W-:Y:S01]  /*3140*/  IMAD.MOV.U32 R15, RZ, RZ, R4 ;  /* 0x000000ffff0f7224 */ /* 0x004fe200078e0004 */
[----:B------:R-:W-:Y:S01]  /*3150*/  LOP3.LUT R12, R12, 0xff00, R13, 0xf8, !PT ;  /* 0x0000ff000c0c7812 */ /* 0x000fe200078ef80d */
[----:B------:R-:W-:Y:S01]  /*3160*/  IMAD.U32 R13, R32, 0x10000, RZ ;  /* 0x00010000200d7824 */ /* 0x000fe200078e00ff */
[----:B------:R-:W-:Y:S01]  /*3170*/  LOP3.LUT R30, R30, 0xff00, R31, 0xf8, !PT ;  /* 0x0000ff001e1e7812 */ /* 0x000fe200078ef81f */
[----:B------:R-:W-:Y:S01]  /*3180*/  IMAD.U32 R33, R33, 0x10000, RZ ;  /* 0x0001000021217824 */ /* 0x000fe200078e00ff */
[----:B------:R-:W-:-:S02]  /*3190*/  F2FP.F16.E4M3.UNPACK_B R4, R5 ;  /* 0x00000005ff04723e */ /* 0x000fc400020006ff */
[-C--:B------:R-:W-:Y:S02]  /*31a0*/  F2FP.F16.E4M3.UNPACK_B R31, R72.reuse.H1 ;  /* 0x00000048ff1f723e */ /* 0x080fe400030006ff */
        /* <DEDUP_REMOVED lines=25> */
[--C-:B------:R-:W-:Y:S02]  /*3340*/  HADD2.F32 R33, -RZ, R30.reuse.H1_H1 ;  /* 0x3000001eff217230 */ /* 0x100fe40000004100 */
[----:B------:R-:W-:Y:S02]  /*3350*/  HADD2.F32 R32, -RZ, R30.H0_H0 ;  /* 0x2000001eff207230 */ /* 0x000fe40000004100 */
        /* <DEDUP_REMOVED lines=48> */
[----:B------:R-:W-:-:S02]  /*3660*/  HADD2.F32 R37, -RZ, R37.H0_H0 ;  /* 0x20000025ff257230 */ /* 0x000fc40000004100 */
        /* <DEDUP_REMOVED lines=11> */
[----:B------:R-:W-:-:S07]  /*3720*/  F2FP.SATFINITE.E4M3.F32.PACK_AB_MERGE_C R7, R82, R71, R81 ;  /* 0x000000475207723e */ /* 0x000fce0004807051 */
.L_x_10889:
[----:B------:R-:W-:Y:S05]  /*3730*/  BSYNC B2 ;  /* 0x0000000000027941 */ /* 0x000fea0003800000 */
.L_x_10888:
[----:B--2---:R2:W-:Y:S02]  /*3740*/  ST.E.128 desc[UR42][R10.64], R4 ;  /* 0x000000040a007985 */ /* 0x0045e4000c101d2a */
.L_x_10887:
[----:B------:R-:W-:Y:S05]  /*3750*/  BSYNC B1 ;  /* 0x0000000000017941 */ /* 0x000fea0003800000 */
.L_x_10886:
[----:B------:R-:W-:Y:S05]  /*3760*/  @P1 BRA `(.L_x_10881) ;  /* 0x0000002c007c1947 */ /* 0x000fea0003800000 */
[----:B0-----:R-:W5:Y:S04]  /*3770*/  LDL R13, [R1+0x1c] ;  /* 0x00001c00010d7983 */ /* 0x001f680000100800 */
[----:B------:R-:W3:Y:S01]  /*3780*/  LDL R12, [R1+0x14] ;  /* 0x00001400010c7983 */ /* 0x000ee20000100800 */
[----:B--2-4-:R-:W-:Y:S01]  /*3790*/  IADD3 R10, P5, R156, R14, RZ ;  /* 0x0000000e9c0a7210 */ /* 0x014fe20007fbe0ff */
[----:B------:R-:W-:Y:S02]  /*37a0*/  BSSY B1, `(.L_x_10890) ;  /* 0x000006e000017945 */ /* 0x000fe40003800000 */
[----:B------:R0:W2:Y:S01]  /*37b0*/  LDS.128 R4, [R69+0x15800] ;  /* 0x0158000045047984 */ /* 0x0000a20000000c00 */
[----:B-----5:R-:W-:Y:S01]  /*37c0*/  ISETP.GE.AND P6, PT, R13, R80, PT ;  /* 0x000000500d00720c */ /* 0x020fe20003fc6270 */
[----:B---3--:R-:W-:-:S12]  /*37d0*/  IMAD.X R11, R39, 0x1, R12, P5 ;  /* 0x00000001270b7824 */ /* 0x008fd800028e060c */
[----:B0-2---:R-:W-:Y:S05]  /*37e0*/  @P6 BRA `(.L_x_10891) ;  /* 0x0000000400a46947 */ /* 0x005fea0003800000 */
[----:B------:R-:W-:Y:S02]  /*37f0*/  SHF.R.U32.HI R12, RZ, 0x8, R29 ;  /* 0x00000008ff0c7819 */ /* 0x000fe4000001161d */
        /* <DEDUP_REMOVED lines=12> */
[-C--:B------:R-:W-:Y:S02]  /*38c0*/  F2FP.F16.E4M3.UNPACK_B R4, R5.reuse ;  /* 0x00000005ff04723e */ /* 0x080fe400020006ff */
[----:B------:R-:W-:Y:S02]  /*38d0*/  F2FP.F16.E4M3.UNPACK_B R14, R70.H1 ;  /* 0x00000046ff0e723e */ /* 0x000fe400030006ff */
[----:B------:R-:W-:Y:S01]  /*38e0*/  LOP3.LUT R13, R13, 0xff00, R8, 0xf8, !PT ;  /* 0x0000ff000d0d7812 */ /* 0x000fe200078ef808 */
[----:B------:R-:W-:Y:S01]  /*38f0*/  IMAD.U32 R8, R30, 0x10000, RZ ;  /* 0x000100001e087824 */ /* 0x000fe200078e00ff */
[----:B------:R-:W-:Y:S01]  /*3900*/  LOP3.LUT R30, R15, 0xff0000, R12, 0xf8, !PT ;  /* 0x00ff00000f1e7812 */ /* 0x000fe200078ef80c */
[----:B------:R-:W-:Y:S01]  /*3910*/  HADD2.F32 R12, -RZ, R4.H1_H1 ;  /* 0x30000004ff0c7230 */ /* 0x000fe20000004100 */
[----:B------:R-:W-:Y:S01]  /*3920*/  F2FP.F16.E4M3.UNPACK_B R15, R38.H1 ;  /* 0x00000026ff0f723e */ /* 0x000fe200030006ff */
[----:B------:R-:W-:Y:S01]  /*3930*/  HADD2.F32 R31, -RZ, R14.H0_H0 ;  /* 0x2000000eff1f7230 */ /* 0x000fe20000004100 */
[----:B------:R-:W-:Y:S01]  /*3940*/  F2FP.F16.E4M3.UNPACK_B R5, R5.H1 ;  /* 0x00000005ff05723e */ /* 0x000fe200030006ff */
[----:B------:R-:W-:Y:S01]  /*3950*/  HADD2.F32 R4, -RZ, R4.H0_H0 ;  /* 0x20000004ff047230 */ /* 0x000fe20000004100 */
[----:B------:R-:W-:Y:S01]  /*3960*/  LOP3.LUT R8, R13, 0xff0000, R8, 0xf8, !PT ;  /* 0x00ff00000d087812 */ /* 0x000fe200078ef808 */
[----:B------:R-:W-:-:S02]  /*3970*/  HADD2.F32 R28, -RZ, R14.H1_H1 ;  /* 0x3000000eff1c7230 */ /* 0x000fc40000004100 */
[-C--:B------:R-:W-:Y:S01]  /*3980*/  FMUL.FTZ R33, R12, R31.reuse ;  /* 0x0000001f0c217220 */ /* 0x080fe20000410000 */
[----:B------:R-:W-:Y:S01]  /*3990*/  HADD2.F32 R29, -RZ, R15.H0_H0 ;  /* 0x2000000fff1d7230 */ /* 0x000fe20000004100 */
[----:B------:R-:W-:Y:S01]  /*39a0*/  F2FP.F16.E4M3.UNPACK_B R70, R70 ;  /* 0x00000046ff46723e */ /* 0x000fe200020006ff */
[--C-:B------:R-:W-:Y:S01]  /*39b0*/  HADD2.F32 R14, -RZ, R5.reuse.H1_H1 ;  /* 0x30000005ff0e7230 */ /* 0x100fe20000004100 */
[----:B------:R-:W-:Y:S01]  /*39c0*/  F2FP.F16.E4M3.UNPACK_B R38, R38 ;  /* 0x00000026ff26723e */ /* 0x000fe200020006ff */
        /* <DEDUP_REMOVED lines=12> */
[----:B------:R-:W-:Y:S02]  /*3a90*/  HADD2.F32 R15, -RZ, R12.H1_H1 ;  /* 0x3000000cff0f7230 */ /* 0x000fe40000004100 */
[----:B------:R-:W-:Y:S02]  /*3aa0*/  HADD2.F32 R70, -RZ, R70.H0_H0 ;  /* 0x20000046ff467230 */ /* 0x000fe40000004100 */
[----:B------:R-:W-:Y:S02]  /*3ab0*/  HADD2.F32 R14, -RZ, R12.H0_H0 ;  /* 0x2000000cff0e7230 */ /* 0x000fe40000004100 */
[-C--:B------:R-:W-:Y:S01]  /*3ac0*/  FMUL.FTZ R31, R15, R28.reuse ;  /* 0x0000001c0f1f7220 */ /* 0x080fe20000410000 */
[--C-:B------:R-:W-:Y:S02]  /*3ad0*/  HADD2.F32 R13, -RZ, R9.reuse.H1_H1 ;  /* 0x30000009ff0d7230 */ /* 0x100fe40000004100 */
[----:B------:R-:W-:Y:S02]  /*3ae0*/  HADD2.F32 R12, -RZ, R9.H0_H0 ;  /* 0x20000009ff0c7230 */ /* 0x000fe40000004100 */
[----:B------:R-:W-:Y:S01]  /*3af0*/  FMUL.FTZ R28, R14, R28 ;  /* 0x0000001c0e1c7220 */ /* 0x000fe20000410000 */
        /* <DEDUP_REMOVED lines=8> */
[----:B------:R-:W-:Y:S02]  /*3b80*/  F2FP.SATFINITE.E4M3.F32.PACK_AB_MERGE_C R38, R33, R32, RZ ;  /* 0x000000202126723e */ /* 0x000fe400048070ff */
[----:B------:R-:W-:-:S02]  /*3b90*/  F2FP.F16.E4M3.UNPACK_B R13, R7.H1 ;  /* 0x00000007ff0d723e */ /* 0x000fc400030006ff */
[----:B------:R-:W-:Y:S02]  /*3ba0*/  F2FP.F16.E4M3.UNPACK_B R32, R30.H1 ;  /* 0x0000001eff20723e */ /* 0x000fe400030006ff */
        /* <DEDUP_REMOVED lines=20> */
[----:B------:R-:W-:Y:S01]  /*3cf0*/  FFMA.FTZ R33, R15, R30, R36 ;  /* 0x0000001e0f217223 */ /* 0x000fe20000010024 */
[-C--:B------:R-:W-:Y:S01]  /*3d00*/  FFMA.FTZ R35, R12, R8.reuse, -R35 ;  /* 0x000000080c237223 */ /* 0x080fe20000010823 */
        /* <DEDUP_REMOVED lines=10> */
[----:B------:R-:W-:Y:S02]  /*3db0*/  HADD2.F32 R31, -RZ, R31.H0_H0 ;  /* 0x2000001fff1f7230 */ /* 0x000fe40000004100 */
[-C--:B------:R-:W-:Y:S01]  /*3dc0*/  FMUL.FTZ R15, R12, R13.reuse ;  /* 0x0000000d0c0f7220 */ /* 0x080fe20000410000 */
[----:B------:R-:W-:Y:S02]  /*3dd0*/  HADD2.F32 R29, -RZ, R29.H0_H0 ;  /* 0x2000001dff1d7230 */ /* 0x000fe40000004100 */
        /* <DEDUP_REMOVED lines=10> */
.L_x_10891:
[----:B------:R-:W-:Y:S05]  /*3e80*/  BSYNC B1 ;  /* 0x0000000000017941 */ /* 0x000fea0003800000 */
.L_x_10890:
[----:B------:R0:W-:Y:S01]  /*3e90*/  ST.E.128 desc[UR42][R10.64], R4 ;  /* 0x000000040a007985 */ /* 0x0001e2000c101d2a */
[----:B------:R-:W-:Y:S05]  /*3ea0*/  BRA `(.L_x_10881) ;  /* 0x0000002400ac7947 */ /* 0x000fea0003800000 */
.L_x_10874:
        /* <DEDUP_REMOVED lines=15> */
[----:B------:R-:W-:Y:S01]  /*3fa0*/  ULDC.64 UR4, c[0x0][0x3e8] ;  /* 0x0000fa0000047ab9 */ /* 0x000fe20000000a00 */
[----:B------:R-:W-:Y:S01]  /*3fb0*/  ULDC.64 UR6, c[0x0][0x400] ;  /* 0x0001000000067ab9 */ /* 0x000fe20000000a00 */
[----:B------:R-:W-:Y:S02]  /*3fc0*/  IADD3 R10, P0, P6, R44, UR4, R10 ;  /* 0x000000042c0a7c10 */ /* 0x000fe4000fe1e00a */
[----:B------:R-:W-:Y:S02]  /*3fd0*/  CS2R R6, SRZ ;  /* 0x0000000000067805 */ /* 0x000fe4000001ff00 */
[----:B------:R-:W-:Y:S02]  /*3fe0*/  CS2R R4, SRZ ;  /* 0x0000000000047805 */ /* 0x000fe4000001ff00 */
[----:B------:R-:W-:Y:S02]  /*3ff0*/  CS2R R34, SRZ ;  /* 0x0000000000227805 */ /* 0x000fe4000001ff00 */
[----:B------:R-:W-:-:S02]  /*4000*/  IADD3.X R11, R50, UR5, R15, P0, P6 ;  /* 0x00000005320b7c10 */ /* 0x000fc400087ec40f */
[----:B------:R-:W-:Y:S02]  /*4010*/  CS2R R32, SRZ ;  /* 0x0000000000207805 */ /* 0x000fe4000001ff00 */
[----:B------:R-:W-:-:S04]  /*4020*/  IADD3 R12, P0, P6, R20, UR6, R12 ;  /* 0x00000006140c7c10 */ /* 0x000fc8000fe1e00c */
[----:B------:R-:W-:Y:S02]  /*4030*/  IADD3.X R13, R48, UR7, R14, P0, P6 ;  /* 0x00000007300d7c10 */ /* 0x000fe400087ec40e */
[-C--:B------:R-:W-:Y:S02]  /*4040*/  ISETP.GE.AND P0, PT, R16, R80.reuse, PT ;  /* 0x000000501000720c */ /* 0x080fe40003f06270 */
[----:B------:R-:W-:-:S11]  /*4050*/  ISETP.GE.AND P6, PT, R67, R80, PT ;  /* 0x000000504300720c */ /* 0x000fd60003fc6270 */
[----:B------:R0:W5:Y:S04]  /*4060*/  @!P0 LDG.E.128 R28, desc[UR42][R10.64] ;  /* 0x0000002a0a1c8981 */ /* 0x000168000c1e1d00 */
[----:B------:R0:W5:Y:S04]  /*4070*/  @!P6 LDG.E.128 R4, desc[UR42][R10.64+0x20] ;  /* 0x0000202a0a04e981 */ /* 0x000168000c1e1d00 */
[----:B------:R0:W5:Y:S04]  /*4080*/  @!P0 LDG.E.128 R36, desc[UR42][R12.64] ;  /* 0x0000002a0c248981 */ /* 0x000168000c1e1d00 */
[----:B------:R0:W5:Y:S02]  /*4090*/  @!P6 LDG.E.128 R32, desc[UR42][R12.64+0x20] ;  /* 0x0000202a0c20e981 */ /* 0x000164000c1e1d00 */
.L_x_10893:
[----:B------:R-:W-:Y:S05]  /*40a0*/  BSYNC B1 ;  /* 0x0000000000017941 */ /* 0x000fea0003800000 */
.L_x_10892:
[----:B------:R-:W-:Y:S01]  /*40b0*/  UISETP.NE.AND UP0, UPT, UR36, 0x3, UPT ;  /* 0x000000032400788c */ /* 0x000fe2000bf05270 */
[----:B-----5:R-:W-:Y:S01]  /*40c0*/  IMAD.MOV.U32 R81, RZ, RZ, R6 ;  /* 0x000000ffff517224 */ /* 0x020fe200078e0006 */
[----:B------:R-:W-:Y:S01]  /*40d0*/  MOV R89, R30 ;  /* 0x0000001e00597202 */ /* 0x000fe20000000f00 */
[----:B------:R-:W-:Y:S02]  /*40e0*/  IMAD.MOV.U32 R83, RZ, RZ, R4 ;  /* 0x000000ffff537224 */ /* 0x000fe400078e0004 */
[----:B------:R-:W-:Y:S01]  /*40f0*/  IMAD.MOV.U32 R92, RZ, RZ, R28 ;  /* 0x000000ffff5c7224 */ /* 0x000fe200078e001c */
[----:B------:R-:W-:Y:S01]  /*4100*/  PLOP3.LUT P0, PT, PT, PT, UP0, 0x80, 0x0 ;  /* 0x000000000000781c */ /* 0x000fe20003f0f008 */
[----:B------:R-:W-:Y:S02]  /*4110*/  IMAD.MOV.U32 R85, RZ, RZ, R34 ;  /* 0x000000ffff557224 */ /* 0x000fe400078e0022 */
[----:B------:R-:W-:Y:S02]  /*4120*/  IMAD.MOV.U32 R86, RZ, RZ, R32 ;  /* 0x000000ffff567224 */ /* 0x000fe400078e0020 */
[----:B------:R-:W-:-:S02]  /*4130*/  IMAD.MOV.U32 R90, RZ, RZ, R38 ;  /* 0x000000ffff5a7224 */ /* 0x000fc400078e0026 */
[----:B------:R-:W-:-:S06]  /*4140*/  IMAD.MOV.U32 R93, RZ, RZ, R36 ;  /* 0x000000ffff5d7224 */ /* 0x000fcc00078e0024 */
[----:B------:R-:W-:Y:S05]  /*4150*/  @!P0 BRA `(.L_x_10894) ;  /* 0x0000000000048947 */ /* 0x000fea0003800000 */
[----:B------:R-:W-:Y:S01]  /*4160*/  BPT.TRAP 0x1 ;  /* 0x000000040000795c */ /* 0x000fe20000300000 */
.L_x_10894:
[----:B------:R-:W-:Y:S01]  /*4170*/  IMAD R68, R19, 0x8, R18 ;  /* 0x0000000813447824 */ /* 0x000fe200078e0212 */
[----:B------:R-:W-:Y:S01]  /*4180*/  SHF.L.U32 R79, R157, 0x1f, RZ ;  /* 0x0000001f9d4f7819 */ /* 0x000fe200000006ff */
[----:B------:R-:W-:Y:S03]  /*4190*/  BSSY B1, `(.L_x_10895) ;  /* 0x0000003000017945 */ /* 0x000fe60003800000 */
[----:B------:R-:W1:Y:S02]  /*41a0*/  SYNCS.PHASECHK.TRANS64.TRYWAIT P6, [R68+URZ+0x19c90], R79 ;  /* 0x019c904f440075a7 */ /* 0x000e6400080c017f */
[----:B-1----:R-:W-:Y:S05]  /*41b0*/  @!P6 BRA `(.L_x_10896) ;  /* 0x0000015000a0e947 */ /* 0x002fea0003800000 */
.L_x_11131:
[----:B------:R-:W-:Y:S05]  /*41c0*/  BSYNC B1 ;  /* 0x0000000000017941 */ /* 0x000fea0003800000 */
.L_x_10895:
[----:B------:R-:W-:-:S03]  /*41d0*/  UMOV UR4, 0xffffffff ;  /* 0xffffffff00047882 */ /* 0x000fc60000000000 */
[----:B------:R-:W-:Y:S05]  /*41e0*/  BRA.DIV UR4, `(.L_x_10897) ;  /* 0x0000015204a87947 */ /* 0x000fea000b800000 */
[----:B------:R-:W2:Y:S04]  /*41f0*/  SHFL.IDX PT, R82, R82, RZ, 0x1e1f ;  /* 0x001e1fff52527589 */ /* 0x000ea800000e0000 */
[----:B------:R-:W3:Y:S02]  /*4200*/  SHFL.IDX PT, R84, R84, RZ, 0x1e1f ;  /* 0x001e1fff54547589 */ /* 0x000ee400000e0000 */
.L_x_11135:
[----:B------:R-:W-:Y:S05]  /*4210*/  @P5 BRA `(.L_x_10881) ;  /* 0x0000002000d05947 */ /* 0x000fea0003800000 */
[----:B------:R-:W4:Y:S01]  /*4220*/  LDC R87, c[0x0][0x2f4] ;  /* 0x0000bd00ff577b82 */ /* 0x000f220000000800 */
[----:B------:R-:W-:Y:S01]  /*4230*/  ISETP.NE.AND P5, PT, R53, RZ, PT ;  /* 0x000000ff3500720c */ /* 0x000fe20003fa5270 */
[----:B------:R-:W-:Y:S01]  /*4240*/  BSSY B1, `(.L_x_10898) ;  /* 0x00000fd000017945 */ /* 0x000fe20003800000 */
[----:B----4-:R-:W-:-:S11]  /*4250*/  IMAD.IADD R91, R87, 0x1, -R54 ;  /* 0x00000001575b7824 */ /* 0x010fd600078e0a36 */
[----:B------:R-:W-:Y:S05]  /*4260*/  @!P5 BRA `(.L_x_10899) ;  /* 0x0000000c00e8d947 */ /* 0x000fea0003800000 */
[----:B0-----:R-:W4:Y:S04]  /*4270*/  LDL R13, [R1+0x10] ;  /* 0x00001000010d7983 */ /* 0x001f280000100800 */
[----:B------:R-:W5:Y:S04]  /*4280*/  LDL R12, [R1+0x64] ;  /* 0x00006400010c7983 */ /* 0x000f680000100800 */
[----:B------:R-:W5:Y:S01]  /*4290*/  LDL R10, [R1+0x20] ;  /* 0x00002000010a7983 */ /* 0x000f620000100800 */
[----:B------:R-:W-:Y:S01]  /*42a0*/  SEL R8, R54, R91, !P3 ;  /* 0x0000005b36087207 */ /* 0x000fe20005800000 */
[----:B------:R-:W-:Y:S01]  /*42b0*/  BSSY B2, `(.L_x_10900) ;  /* 0x00000f3000027945 */ /* 0x000fe20003800000 */
[----:B---3--:R-:W-:-:S02]  /*42c0*/  IADD3 R70, P6, R41, R84, RZ ;  /* 0x0000005429467210 */ /* 0x008fc40007fde0ff */
[----:B------:R-:W-:Y:S02]  /*42d0*/  SHF.R.S32.HI R9, RZ, 0x1f, R8 ;  /* 0x0000001fff097819 */ /* 0x000fe40000011408 */
[----:B--2---:R-:W-:Y:S02]  /*42e0*/  LEA.HI.X.SX32 R71, R41, R82, 0x1, P6 ;  /* 0x0000005229477211 */ /* 0x004fe400030f0eff */
[----:B------:R-:W-:-:S04]  /*42f0*/  LEA.HI R9, R9, R8, RZ, 0x5 ;  /* 0x0000000809097211 */ /* 0x000fc800078f28ff */
[----:B------:R-:W-:-:S04]  /*4300*/  SHF.R.S32.HI R8, RZ, 0x5, R9 ;  /* 0x00000005ff087819 */ /* 0x000fc80000011409 */
[----:B------:R-:W-:-:S04]  /*4310*/  LEA.HI.SX32 R8, R65, R8, 0x1c ;  /* 0x0000000841087211 */ /* 0x000fc800078fe2ff */
[C---:B------:R-:W-:Y:S01]  /*4320*/  LEA.HI R9, R8.reuse, R8, RZ, 0x1 ;  /* 0x0000000808097211 */ /* 0x040fe200078f08ff */
[----:B------:R-:W-:-:S04]  /*4330*/  IMAD.SHL.U32 R11, R8, 0x10, RZ ;  /* 0x00000010080b7824 */ /* 0x000fc800078e00ff */
[----:B------:R-:W-:Y:S01]  /*4340*/  IMAD.SHL.U32 R9, R9, 0x800, RZ ;  /* 0x0000080009097824 */ /* 0x000fe200078e00ff */
[----:B------:R-:W-:-:S04]  /*4350*/  ISETP.GE.AND P5, PT, R11, R87, PT ;  /* 0x000000570b00720c */ /* 0x000fc80003fa6270 */
[----:B------:R-:W-:-:S09]  /*4360*/  LOP3.LUT R9, R9, 0xfffff000, RZ, 0xc0, !PT ;  /* 0xfffff00009097812 */ /* 0x000fd200078ec0ff */
[----:B------:R-:W-:-:S04]  /*4370*/  @!P5 IADD3 R72, P6, R84, R11, RZ ;  /* 0x0000000b5448d210 */ /* 0x000fc80007fde0ff */
[----:B------:R-:W-:Y:S02]  /*4380*/  @!P5 LEA.HI.X.SX32 R73, R11, R82, 0x1, P6 ;  /* 0x000000520b49d211 */ /* 0x000fe400030f0eff */
[----:B------:R-:W-:Y:S02]  /*4390*/  ISETP.GE.AND P6, PT, R16, R80, PT ;  /* 0x000000501000720c */ /* 0x000fe40003fc6270 */
[----:B----4-:R-:W-:-:S04]  /*43a0*/  LOP3.LUT R8, R13, 0x10, R11, 0xf8, !PT ;  /* 0x000000100d087812 */ /* 0x010fc800078ef80b */
[----:B-----5:R-:W-:-:S04]  /*43b0*/  LOP3.LUT R8, R8, R12, RZ, 0x3c, !PT ;  /* 0x0000000c08087212 */ /* 0x020fc800078e3cff */
        /* <DEDUP_REMOVED lines=8> */
[----:B--2---:R-:W-:Y:S01]  /*4440*/  IMAD.MOV.U32 R28, RZ, RZ, R12 ;  /* 0x000000ffff1c7224 */ /* 0x004fe200078e000c */
[-C--:B------:R-:W-:Y:S01]  /*4450*/  F2FP.F16.E4M3.UNPACK_B R96, R93.reuse.H1 ;  /* 0x0000005dff60723e */ /* 0x080fe200030006ff */
[----:B0-----:R-:W-:Y:S01]  /*4460*/  IMAD.MOV.U32 R12, RZ, RZ, R8 ;  /* 0x000000ffff0c7224 */ /* 0x001fe200078e0008 */
[----:B------:R-:W-:Y:S02]  /*4470*/  F2FP.F16.E4M3.UNPACK_B R94, R92.H1 ;  /* 0x0000005cff5e723e */ /* 0x000fe400030006ff */
[----:B------:R-:W-:Y:S01]  /*4480*/  F2FP.F16.E4M3.UNPACK_B R36, R28.H1 ;  /* 0x0000001cff24723e */ /* 0x000fe200030006ff */
[----:B------:R-:W-:Y:S01]  /*4490*/  HADD2.F32 R97, -RZ, R96.H0_H0 ;  /* 0x20000060ff617230 */ /* 0x000fe20000004100 */
[----:B------:R-:W-:Y:S01]  /*44a0*/  F2FP.F16.E4M3.UNPACK_B R30, R12.H1 ;  /* 0x0000000cff1e723e */ /* 0x000fe200030006ff */
[----:B------:R-:W-:Y:S01]  /*44b0*/  HADD2.F32 R95, -RZ, R94.H0_H0 ;  /* 0x2000005eff5f7230 */ /* 0x000fe20000004100 */
[----:B------:R-:W-:Y:S01]  /*44c0*/  F2FP.F16.E4M3.UNPACK_B R93, R93 ;  /* 0x0000005dff5d723e */ /* 0x000fe200020006ff */
[----:B------:R-:W-:Y:S01]  /*44d0*/  HADD2.F32 R38, -RZ, R36.H0_H0 ;  /* 0x20000024ff267230 */ /* 0x000fe20000004100 */
[----:B------:R-:W-:Y:S01]  /*44e0*/  SHF.R.U32.HI R100, RZ, 0x18, R31 ;  /* 0x00000018ff647819 */ /* 0x000fe2000001161f */
[----:B------:R-:W-:Y:S01]  /*44f0*/  HADD2.F32 R8, -RZ, R30.H0_H0 ;  /* 0x2000001eff087230 */ /* 0x000fe20000004100 */
[----:B------:R-:W-:Y:S01]  /*4500*/  SHF.R.U32.HI R98, RZ, 0x10, R37 ;  /* 0x00000010ff627819 */ /* 0x000fe20000011625 */
[----:B------:R-:W-:-:S02]  /*4510*/  HADD2.F32 R36, -RZ, R36.H1_H1 ;  /* 0x30000024ff247230 */ /* 0x000fc40000004100 */
[-C--:B------:R-:W-:Y:S01]  /*4520*/  FMUL.FTZ R99, R38, R97.reuse ;  /* 0x0000006126637220 */ /* 0x080fe20000410000 */
[----:B------:R-:W-:Y:S02]  /*4530*/  HADD2.F32 R30, -RZ, R30.H1_H1 ;  /* 0x3000001eff1e7230 */ /* 0x000fe40000004100 */
[C---:B------:R-:W-:Y:S01]  /*4540*/  FMUL.FTZ R97, R8.reuse, R97 ;  /* 0x0000006108617220 */ /* 0x040fe20000410000 */
[----:B------:R-:W-:Y:S01]  /*4550*/  LOP3.LUT R102, R37, 0xff, RZ, 0xc0, !PT ;  /* 0x000000ff25667812 */ /* 0x000fe200078ec0ff */
[-C--:B------:R-:W-:Y:S01]  /*4560*/  FFMA.FTZ R8, R8, R95.reuse, -R99 ;  /* 0x0000005f08087223 */ /* 0x080fe20000010863 */
[----:B------:R-:W-:Y:S02]  /*4570*/  HADD2.F32 R99, -RZ, R96.H1_H1 ;  /* 0x30000060ff637230 */ /* 0x000fe40000004100 */
[----:B------:R-:W-:Y:S01]  /*4580*/  FFMA.FTZ R38, R38, R95, R97 ;  /* 0x0000005f26267223 */ /* 0x000fe20000010061 */
[----:B------:R-:W-:Y:S01]  /*4590*/  HADD2.F32 R97, -RZ, R94.H1_H1 ;  /* 0x3000005eff617230 */ /* 0x000fe20000004100 */
[----:B------:R-:W-:Y:S01]  /*45a0*/  SHF.R.U32.HI R96, RZ, 0x8, R31 ;  /* 0x00000008ff607819 */ /* 0x000fe2000001161f */
[----:B------:R-:W-:-:S02]  /*45b0*/  HADD2.F32 R94, -RZ, R93.H0_H0 ;  /* 0x2000005dff5e7230 */ /* 0x000fc40000004100 */
[-C--:B------:R-:W-:Y:S01]  /*45c0*/  FMUL.FTZ R95, R36, R99.reuse ;  /* 0x00000063245f7220 */ /* 0x080fe20000410000 */
[C---:B------:R-:W-:Y:S01]  /*45d0*/  FMUL.FTZ R101, R30.reuse, R99 ;  /* 0x000000631e657220 */ /* 0x040fe20000410000 */
[----:B------:R-:W-:Y:S01]  /*45e0*/  HADD2.F32 R93, -RZ, R93.H1_H1 ;  /* 0x3000005dff5d7230 */ /* 0x000fe20000004100 */
[----:B------:R-:W-:Y:S01]  /*45f0*/  SHF.R.U32.HI R104, RZ, 0x8, R39 ;  /* 0x00000008ff687819 */ /* 0x000fe20000011627 */
[-C--:B------:R-:W-:Y:S01]  /*4600*/  FFMA.FTZ R99, R30, R97.reuse, -R95 ;  /* 0x000000611e637223 */ /* 0x080fe2000001085f */
[----:B------:R-:W-:Y:S01]  /*4610*/  F2FP.F16.E4M3.UNPACK_B R30, R28 ;  /* 0x0000001cff1e723e */ /* 0x000fe200020006ff */
[----:B------:R-:W-:Y:S01]  /*4620*/  FFMA.FTZ R97, R36, R97, R101 ;  /* 0x0000006124617223 */ /* 0x000fe20000010065 */
[----:B------:R-:W-:Y:S01]  /*4630*/  F2FP.F16.E4M3.UNPACK_B R28, R12 ;  /* 0x0000000cff1c723e */ /* 0x000fe200020006ff */
[----:B------:R-:W-:Y:S01]  /*4640*/  IMAD.SHL.U32 R104, R104, 0x100, RZ ;  /* 0x0000010068687824 */ /* 0x000fe200078e00ff */
[----:B------:R-:W-:Y:S01]  /*4650*/  F2FP.F16.E4M3.UNPACK_B R36, R92 ;  /* 0x0000005cff24723e */ /* 0x000fe200020006ff */
[----:B------:R-:W-:Y:S01]  /*4660*/  HADD2.F32 R95, -RZ, R30.H0_H0 ;  /* 0x2000001eff5f7230 */ /* 0x000fe20000004100 */
[----:B------:R-:W-:Y:S01]  /*4670*/  SHF.R.U32.HI R106, RZ, 0x18, R39 ;  /* 0x00000018ff6a7819 */ /* 0x000fe20000011627 */
[----:B------:R-:W-:Y:S01]  /*4680*/  HADD2.F32 R12, -RZ, R28.H0_H0 ;  /* 0x2000001cff0c7230 */ /* 0x000fe20000004100 */
[----:B------:R-:W-:Y:S01]  /*4690*/  F2FP.F16.E4M3.UNPACK_B R107, R90.H1 ;  /* 0x0000005aff6b723e */ /* 0x000fe200030006ff */
[----:B------:R-:W-:-:S02]  /*46a0*/  HADD2.F32 R92, -RZ, R36.H0_H0 ;  /* 0x20000024ff5c7230 */ /* 0x000fc40000004100 */
[CC--:B------:R-:W-:Y:S01]  /*46b0*/  FMUL.FTZ R101, R95.reuse, R94.reuse ;  /* 0x0000005e5f657220 */ /* 0x0c0fe20000410000 */
[----:B------:R-:W-:Y:S02]  /*46c0*/  HADD2.F32 R30, -RZ, R30.H1_H1 ;  /* 0x3000001eff1e7230 */ /* 0x000fe40000004100 */
[C---:B------:R-:W-:Y:S01]  /*46d0*/  FMUL.FTZ R94, R12.reuse, R94 ;  /* 0x0000005e0c5e7220 */ /* 0x040fe20000410000 */
[----:B------:R-:W-:Y:S02]  /*46e0*/  HADD2.F32 R28, -RZ, R28.H1_H1 ;  /* 0x3000001cff1c7230 */ /* 0x000fe40000004100 */
[-C--:B------:R-:W-:Y:S01]  /*46f0*/  FFMA.FTZ R12, R12, R92.reuse, -R101 ;  /* 0x0000005c0c0c7223 */ /* 0x080fe20000010865 */
[----:B------:R-:W-:Y:S02]  /*4700*/  HADD2.F32 R101, -RZ, R36.H1_H1 ;  /* 0x30000024ff657230 */ /* 0x000fe40000004100 */
[-C--:B------:R-:W-:Y:S01]  /*4710*/  FMUL.FTZ R103, R30, R93.reuse ;  /* 0x0000005d1e677220 */ /* 0x080fe20000410000 */
[----:B------:R-:W-:Y:S01]  /*4720*/  FFMA.FTZ R95, R95, R92, R94 ;  /* 0x0000005c5f5f7223 */ /* 0x000fe2000001005e */
[C---:B------:R-:W-:Y:S01]  /*4730*/  FMUL.FTZ R105, R28.reuse, R93 ;  /* 0x0000005d1c697220 */ /* 0x040fe20000410000 */
[----:B------:R-:W-:Y:S01]  /*4740*/  SHF.R.U32.HI R36, RZ, 0x10, R29 ;  /* 0x00000010ff247819 */ /* 0x000fe2000001161d */
[-C--:B------:R-:W-:Y:S01]  /*4750*/  FFMA.FTZ R93, R28, R101.reuse, -R103 ;  /* 0x000000651c5d7223 */ /* 0x080fe20000010867 */
[----:B------:R-:W-:Y:S01]  /*4760*/  SHF.R.U32.HI R92, RZ, 0x8, R29 ;  /* 0x00000008ff5c7819 */ /* 0x000fe2000001161d */
[----:B------:R-:W-:Y:S01]  /*4770*/  FFMA.FTZ R28, R30, R101, R105 ;  /* 0x000000651e1c7223 */ /* 0x000fe20000010069 */
[----:B------:R-:W-:Y:S01]  /*4780*/  LOP3.LUT R30, R29, 0xff, RZ, 0xc0, !PT ;  /* 0x000000ff1d1e7812 */ /* 0x000fe200078ec0ff */
[--C-:B------:R-:W-:Y:S01]  /*4790*/  HADD2.F32 R113, -RZ, R107.reuse.H0_H0 ;  /* 0x2000006bff717230 */ /* 0x100fe20000004100 */
[----:B------:R-:W-:Y:S01]  /*47a0*/  SHF.R.U32.HI R101, RZ, 0x18, R29 ;  /* 0x00000018ff657819 */ /* 0x000fe2000001161d */
[----:B------:R-:W-:Y:S01]  /*47b0*/  HADD2.F32 R107, -RZ, R107.H1_H1 ;  /* 0x3000006bff6b7230 */ /* 0x000fe20000004100 */
[----:B------:R-:W-:Y:S01]  /*47c0*/  SHF.R.U32.HI R94, RZ, 0x10, R31 ;  /* 0x00000010ff5e7819 */ /* 0x000fe2000001161f */
[----:B------:R-:W-:Y:S01]  /*47d0*/  IMAD.U32 R98, R98, 0x10000, RZ ;  /* 0x0001000062627824 */ /* 0x000fe200078e00ff */
[----:B------:R-:W-:-:S02]  /*47e0*/  LOP3.LUT R29, R31, 0xff, RZ, 0xc0, !PT ;  /* 0x000000ff1f1d7812 */ /* 0x000fc400078ec0ff */
[--C-:B------:R-:W-:Y:S02]  /*47f0*/  SHF.R.U32.HI R31, RZ, 0x8, R37.reuse ;  /* 0x00000008ff1f7819 */ /* 0x100fe40000011625 */
[----:B------:R-:W-:Y:S02]  /*4800*/  SHF.R.U32.HI R37, RZ, 0x18, R37 ;  /* 0x00000018ff257819 */ /* 0x000fe40000011625 */
[----:B------:R-:W-:Y:S01]  /*4810*/  PRMT R101, R101, 0x654, R30 ;  /* 0x0000065465657816 */ /* 0x000fe2000000001e */
[----:B------:R-:W-:Y:S01]  /*4820*/  IMAD.SHL.U32 R31, R31, 0x100, RZ ;  /* 0x000001001f1f7824 */ /* 0x000fe200078e00ff */
[----:B------:R-:W-:Y:S02]  /*4830*/  PRMT R102, R37, 0x654, R102 ;  /* 0x0000065425667816 */ /* 0x000fe40000000066 */
[----:B------:R-:W-:Y:S02]  /*4840*/  SHF.L.U32 R92, R92, 0x8, RZ ;  /* 0x000000085c5c7819 */ /* 0x000fe400000006ff */
[----:B------:R-:W-:Y:S01]  /*4850*/  PRMT R100, R100, 0x654, R29 ;  /* 0x0000065464647816 */ /* 0x000fe2000000001d */
[----:B------:R-:W-:Y:S01]  /*4860*/  IMAD.SHL.U32 R29, R96, 0x100, RZ ;  /* 0x00000100601d7824 */ /* 0x000fe200078e00ff */
[----:B------:R-:W-:Y:S01]  /*4870*/  LOP3.LUT R37, R102, 0xff00, R31, 0xf8, !PT ;  /* 0x0000ff0066257812 */ /* 0x000fe200078ef81f */
[----:B------:R-:W-:Y:S01]  /*4880*/  IMAD.U32 R31, R36, 0x10000, RZ ;  /* 0x00010000241f7824 */ /* 0x000fe200078e00ff */
[----:B------:R-:W-:-:S02]  /*4890*/  SHF.R.U32.HI R103, RZ, 0x10, R39 ;  /* 0x00000010ff677819 */ /* 0x000fc40000011627 */
[----:B------:R-:W-:Y:S01]  /*48a0*/  LOP3.LUT R105, R39, 0xff, RZ, 0xc0, !PT ;  /* 0x000000ff27697812 */ /* 0x000fe200078ec0ff */
[----:B------:R-:W-:Y:S01]  /*48b0*/  IMAD.MOV.U32 R39, RZ, RZ, R10 ;  /* 0x000000ffff277224 */ /* 0x000fe200078e000a */
[----:B------:R-:W-:Y:S02]  /*48c0*/  LOP3.LUT R92, R101, 0xff00, R92, 0xf8, !PT ;  /* 0x0000ff00655c7812 */ /* 0x000fe400078ef85c */
[----:B------:R-:W-:Y:S02]  /*48d0*/  F2FP.F16.E4M3.UNPACK_B R108, R14.H1 ;  /* 0x0000000eff6c723e */ /* 0x000fe400030006ff */
[----:B------:R-:W-:Y:S02]  /*48e0*/  LOP3.LUT R29, R100, 0xff00, R29, 0xf8, !PT ;  /* 0x0000ff00641d7812 */ /* 0x000fe400078ef81d */
[----:B------:R-:W-:Y:S01]  /*48f0*/  LOP3.LUT R31, R92, 0xff0000, R31, 0xf8, !PT ;  /* 0x00ff00005c1f7812 */ /* 0x000fe200078ef81f */
[--C-:B------:R-:W-:Y:S01]  /*4900*/  HADD2.F32 R30, -RZ, R108.reuse.H0_H0 ;  /* 0x2000006cff1e7230 */ /* 0x100fe20000004100 */
[----:B------:R-:W-:Y:S01]  /*4910*/  F2FP.F16.E4M3.UNPACK_B R109, R39.H1 ;  /* 0x00000027ff6d723e */ /* 0x000fe200030006ff */
[----:B------:R-:W-:Y:S01]  /*4920*/  HADD2.F32 R108, -RZ, R108.H1_H1 ;  /* 0x3000006cff6c7230 */ /* 0x000fe20000004100 */
[----:B------:R-:W-:-:S02]  /*4930*/  F2FP.F16.E4M3.UNPACK_B R100, R90 ;  /* 0x0000005aff64723e */ /* 0x000fc400020006ff */
[----:B------:R-:W-:Y:S01]  /*4940*/  F2FP.F16.E4M3.UNPACK_B R92, R14 ;  /* 0x0000000eff5c723e */ /* 0x000fe200020006ff */
[----:B------:R-:W-:Y:S01]  /*4950*/  HADD2.F32 R10, -RZ, R109.H0_H0 ;  /* 0x2000006dff0a7230 */ /* 0x000fe20000004100 */
[----:B------:R-:W-:Y:S01]  /*4960*/  F2FP.F16.E4M3.UNPACK_B R96, R39 ;  /* 0x00000027ff60723e */ /* 0x000fe200020006ff */
[----:B------:R-:W-:Y:S01]  /*4970*/  HADD2.F32 R102, -RZ, R100.H0_H0 ;  /* 0x20000064ff667230 */ /* 0x000fe20000004100 */
[----:B------:R-:W-:Y:S01]  /*4980*/  F2FP.F16.E4M3.UNPACK_B R110, R89.H1 ;  /* 0x00000059ff6e723e */ /* 0x000fe200030006ff */
[----:B------:R-:W-:Y:S01]  /*4990*/  FMUL.FTZ R115, R30, R113 ;  /* 0x000000711e737220 */ /* 0x000fe20000410000 */
[----:B------:R-:W-:Y:S01]  /*49a0*/  F2FP.F16.E4M3.UNPACK_B R90, R89 ;  /* 0x00000059ff5a723e */ /* 0x000fe200020006ff */
[----:B------:R-:W-:Y:S01]  /*49b0*/  HADD2.F32 R89, -RZ, R92.H0_H0 ;  /* 0x2000005cff597230 */ /* 0x000fe20000004100 */
[----:B------:R-:W-:Y:S01]  /*49c0*/  PRMT R105, R106, 0x654, R105 ;  /* 0x000006546a697816 */ /* 0x000fe20000000069 */
[----:B------:R-:W-:Y:S02]  /*49d0*/  HADD2.F32 R39, -RZ, R96.H0_H0 ;  /* 0x20000060ff277230 */ /* 0x000fe40000004100 */
[----:B------:R-:W-:Y:S01]  /*49e0*/  FMUL.FTZ R113, R10, R113 ;  /* 0x000000710a717220 */ /* 0x000fe20000410000 */
[----:B------:R-:W-:Y:S01]  /*49f0*/  HADD2.F32 R111, -RZ, R110.H0_H0 ;  /* 0x2000006eff6f7230 */ /* 0x000fe20000004100 */
[----:B------:R-:W-:Y:S01]  /*4a00*/  LOP3.LUT R36, R105, 0xff00, R104, 0xf8, !PT ;  /* 0x0000ff0069247812 */ /* 0x000fe200078ef868 */
[----:B------:R-:W-:-:S02]  /*4a10*/  IMAD.U32 R14, R94, 0x10000, RZ ;  /* 0x000100005e0e7824 */ /* 0x000fc400078e00ff */
[-C--:B------:R-:W-:Y:S01]  /*4a20*/  FMUL.FTZ R104, R89, R102.reuse ;  /* 0x0000006659687220 */ /* 0x080fe20000410000 */
[----:B------:R-:W-:Y:S02]  /*4a30*/  HADD2.F32 R94, -RZ, R90.H0_H0 ;  /* 0x2000005aff5e7230 */ /* 0x000fe40000004100 */
[----:B------:R-:W-:Y:S01]  /*4a40*/  FMUL.FTZ R102, R39, R102 ;  /* 0x0000006627667220 */ /* 0x000fe20000410000 */
[-C--:B------:R-:W-:Y:S01]  /*4a50*/  FFMA.FTZ R10, R10, R111.reuse, -R115 ;  /* 0x0000006f0a0a7223 */ /* 0x080fe20000010873 */
[----:B------:R-:W-:Y:S01]  /*4a60*/  FFMA.FTZ R30, R30, R111, R113 ;  /* 0x0000006f1e1e7223 */ /* 0x000fe20000010071 */
[----:B------:R-:W-:Y:S01]  /*4a70*/  LOP3.LUT R14, R29, 0xff0000, R14, 0xf8, !PT ;  /* 0x00ff00001d0e7812 */ /* 0x000fe200078ef80e */
[----:B------:R-:W-:Y:S02]  /*4a80*/  HADD2.F32 R112, -RZ, R109.H1_H1 ;  /* 0x3000006dff707230 */ /* 0x000fe40000004100 */
[----:B------:R-:W-:Y:S01]  /*4a90*/  FFMA.FTZ R29, R89, R94, R102 ;  /* 0x0000005e591d7223 */ /* 0x000fe20000010066 */
[----:B------:R-:W-:-:S02]  /*4aa0*/  HADD2.F32 R111, -RZ, R110.H1_H1 ;  /* 0x3000006eff6f7230 */ /* 0x000fc40000004100 */
[----:B------:R-:W-:Y:S01]  /*4ab0*/  FMUL.FTZ R109, R108, R107 ;  /* 0x0000006b6c6d7220 */ /* 0x000fe20000410000 */
[----:B------:R-:W-:Y:S01]  /*4ac0*/  HADD2.F32 R105, -RZ, R100.H1_H1 ;  /* 0x30000064ff697230 */ /* 0x000fe20000004100 */
[----:B------:R-:W-:Y:S01]  /*4ad0*/  LOP3.LUT R89, R37, 0xff0000, R98, 0xf8, !PT ;  /* 0x00ff000025597812 */ /* 0x000fe200078ef862 */
[----:B------:R-:W-:Y:S01]  /*4ae0*/  HADD2.F32 R92, -RZ, R92.H1_H1 ;  /* 0x3000005cff5c7230 */ /* 0x000fe20000004100 */
[----:B------:R-:W-:Y:S01]  /*4af0*/  F2FP.SATFINITE.E4M3.F32.PACK_AB_MERGE_C R8, R99, R8, RZ ;  /* 0x000000086308723e */ /* 0x000fe200048070ff */
[----:B------:R-:W-:Y:S01]  /*4b00*/  HADD2.F32 R96, -RZ, R96.H1_H1 ;  /* 0x30000060ff607230 */ /* 0x000fe20000004100 */
[----:B------:R-:W-:Y:S01]  /*4b10*/  F2FP.SATFINITE.E4M3.F32.PACK_AB_MERGE_C R97, R97, R38, RZ ;  /* 0x000000266161723e */ /* 0x000fe200048070ff */
[----:B------:R-:W-:Y:S01]  /*4b20*/  FFMA.FTZ R39, R39, R94, -R104 ;  /* 0x0000005e27277223 */ /* 0x000fe20000010868 */
[----:B------:R-:W-:Y:S02]  /*4b30*/  HADD2.F32 R101, -RZ, R90.H1_H1 ;  /* 0x3000005aff657230 */ /* 0x000fe40000004100 */
[----:B------:R-:W-:Y:S01]  /*4b40*/  FFMA.FTZ R109, R112, R111, -R109 ;  /* 0x0000006f706d7223 */ /* 0x000fe2000001086d */
[----:B------:R-:W-:-:S02]  /*4b50*/  IMAD.U32 R37, R103, 0x10000, RZ ;  /* 0x0001000067257824 */ /* 0x000fc400078e00ff */
[----:B------:R-:W-:Y:S01]  /*4b60*/  FMUL.FTZ R103, R92, R105 ;  /* 0x000000695c677220 */ /* 0x000fe20000410000 */
[----:B------:R-:W-:Y:S01]  /*4b70*/  F2FP.F16.E4M3.UNPACK_B R38, R13 ;  /* 0x0000000dff26723e */ /* 0x000fe200020006ff */
[C---:B------:R-:W-:Y:S01]  /*4b80*/  FMUL.FTZ R105, R96.reuse, R105 ;  /* 0x0000006960697220 */ /* 0x040fe20000410000 */
[----:B------:R-:W-:Y:S01]  /*4b90*/  F2FP.F16.E4M3.UNPACK_B R94, R89 ;  /* 0x00000059ff5e723e */ /* 0x000fe200020006ff */
[----:B------:R-:W-:Y:S01]  /*4ba0*/  FFMA.FTZ R96, R96, R101, -R103 ;  /* 0x0000006560607223 */ /* 0x000fe20000010867 */
[----:B------:R-:W-:Y:S01]  /*4bb0*/  F2FP.SATFINITE.E4M3.F32.PACK_AB_MERGE_C R8, R93, R12, R8 ;  /* 0x0000000c5d08723e */ /* 0x000fe20004807008 */
[----:B------:R-:W-:Y:S01]  /*4bc0*/  HADD2.F32 R90, -RZ, R38.H0_H0 ;  /* 0x20000026ff5a7230 */ /* 0x000fe20000004100 */
[----:B------:R-:W-:Y:S01]  /*4bd0*/  F2FP.SATFINITE.E4M3.F32.PACK_AB_MERGE_C R12, R28, R95, R97 ;  /* 0x0000005f1c0c723e */ /* 0x000fe20004807061 */
[--C-:B------:R-:W-:Y:S01]  /*4be0*/  HADD2.F32 R97, -RZ, R94.reuse.H0_H0 ;  /* 0x2000005eff617230 */ /* 0x100fe20000004100 */
[----:B------:R-:W-:Y:S01]  /*4bf0*/  F2FP.F16.E4M3.UNPACK_B R28, R9 ;  /* 0x00000009ff1c723e */ /* 0x000fe200020006ff */
[----:B------:R-:W-:Y:S01]  /*4c00*/  HADD2.F32 R94, -RZ, R94.H1_H1 ;  /* 0x3000005eff5e7230 */ /* 0x000fe20000004100 */
[----:B------:R-:W-:Y:S01]  /*4c10*/  F2FP.F16.E4M3.UNPACK_B R93, R31 ;  /* 0x0000001fff5d723e */ /* 0x000fe200020006ff */
[----:B------:R-:W-:Y:S01]  /*4c20*/  FMUL.FTZ R107, R112, R107 ;  /* 0x0000006b706b7220 */ /* 0x000fe20000410000 */
[----:B------:R-:W-:Y:S01]  /*4c30*/  LOP3.LUT R37, R36, 0xff0000, R37, 0xf8, !PT ;  /* 0x00ff000024257812 */ /* 0x000fe200078ef825 */
[----:B------:R-:W-:Y:S01]  /*4c40*/  FFMA.FTZ R36, R92, R101, R105 ;  /* 0x000000655c247223 */ /* 0x000fe20000010069 */
[----:B------:R-:W-:Y:S01]  /*4c50*/  F2FP.SATFINITE.E4M3.F32.PACK_AB_MERGE_C R10, R109, R10, RZ ;  /* 0x0000000a6d0a723e */ /* 0x000fe200048070ff */
[----:B------:R-:W-:-:S02]  /*4c60*/  HADD2.F32 R92, -RZ, R38.H1_H1 ;  /* 0x30000026ff5c7230 */ /* 0x000fc40000004100 */
[----:B------:R-:W-:Y:S01]  /*4c70*/  FMUL.FTZ R99, R90, R97 ;  /* 0x000000615a637220 */ /* 0x000fe20000410000 */
[--C-:B------:R-:W-:Y:S01]  /*4c80*/  HADD2.F32 R38, -RZ, R28.reuse.H0_H0 ;  /* 0x2000001cff267230 */ /* 0x100fe20000004100 */
[----:B------:R-:W-:Y:S01]  /*4c90*/  F2FP.SATFINITE.E4M3.F32.PACK_AB_MERGE_C R10, R96, R39, R10 ;  /* 0x00000027600a723e */ /* 0x000fe2000480700a */
[--C-:B------:R-:W-:Y:S02]  /*4ca0*/  HADD2.F32 R95, -RZ, R93.reuse.H0_H0 ;  /* 0x2000005dff5f7230 */ /* 0x100fe40000004100 */
[-C--:B------:R-:W-:Y:S01]  /*4cb0*/  FMUL.FTZ R96, R92, R94.reuse ;  /* 0x0000005e5c607220 */ /* 0x080fe20000410000 */
[----:B------:R-:W-:Y:S02]  /*4cc0*/  HADD2.F32 R39, -RZ, R28.H1_H1 ;  /* 0x3000001cff277230 */ /* 0x000fe40000004100 */
[C---:B------:R-:W-:Y:S01]  /*4cd0*/  FMUL.FTZ R97, R38.reuse, R97 ;  /* 0x0000006126617220 */ /* 0x040fe20000410000 */
[----:B------:R-:W-:Y:S02]  /*4ce0*/  HADD2.F32 R93, -RZ, R93.H1_H1 ;  /* 0x3000005dff5d7230 */ /* 0x000fe40000004100 */
[----:B------:R-:W-:Y:S01]  /*4cf0*/  FFMA.FTZ R28, R38, R95, -R99 ;  /* 0x0000005f261c7223 */ /* 0x000fe20000010863 */
[----:B------:R-:W-:Y:S01]  /*4d00*/  FFMA.FTZ R107, R108, R111, R107 ;  /* 0x0000006f6c6b7223 */ /* 0x000fe2000001006b */
[C---:B------:R-:W-:Y:S01]  /*4d10*/  FMUL.FTZ R99, R39.reuse, R94 ;  /* 0x0000005e27637220 */ /* 0x040fe20000410000 */
[----:B------:R-:W-:Y:S01]  /*4d20*/  FFMA.FTZ R38, R90, R95, R97 ;  /* 0x0000005f5a267223 */ /* 0x000fe20000010061 */
[----:B------:R-:W-:Y:S01]  /*4d30*/  F2FP.F16.E4M3.UNPACK_B R90, R9.H1 ;  /* 0x00000009ff5a723e */ /* 0x000fe200030006ff */
[-C--:B------:R-:W-:Y:S01]  /*4d40*/  FFMA.FTZ R39, R39, R93.reuse, -R96 ;  /* 0x0000005d27277223 */ /* 0x080fe20000010860 */
[----:B------:R-:W-:Y:S01]  /*4d50*/  FFMA.FTZ R9, R92, R93, R99 ;  /* 0x0000005d5c097223 */ /* 0x000fe20000010063 */
[----:B------:R-:W-:-:S02]  /*4d60*/  F2FP.F16.E4M3.UNPACK_B R92, R13.H1 ;  /* 0x0000000dff5c723e */ /* 0x000fc400030006ff */
[----:B------:R-:W-:Y:S01]  /*4d70*/  F2FP.F16.E4M3.UNPACK_B R93, R89.H1 ;  /* 0x00000059ff5d723e */ /* 0x000fe200030006ff */
[----:B------:R-:W-:Y:S01]  /*4d80*/  HADD2.F32 R13, -RZ, R90.H0_H0 ;  /* 0x2000005aff0d7230 */ /* 0x000fe20000004100 */
[----:B------:R-:W-:Y:S01]  /*4d90*/  F2FP.F16.E4M3.UNPACK_B R89, R31.H1 ;  /* 0x0000001fff59723e */ /* 0x000fe200030006ff */
[--C-:B------:R-:W-:Y:S01]  /*4da0*/  HADD2.F32 R31, -RZ, R92.reuse.H0_H0 ;  /* 0x2000005cff1f7230 */ /* 0x100fe20000004100 */
[----:B------:R-:W-:Y:S01]  /*4db0*/  F2FP.F16.E4M3.UNPACK_B R99, R37.H1 ;  /* 0x00000025ff63723e */ /* 0x000fe200030006ff */
[--C-:B------:R-:W-:Y:S01]  /*4dc0*/  HADD2.F32 R96, -RZ, R93.reuse.H0_H0 ;  /* 0x2000005dff607230 */ /* 0x100fe20000004100 */
[----:B------:R-:W-:Y:S01]  /*4dd0*/  F2FP.SATFINITE.E4M3.F32.PACK_AB_MERGE_C R30, R107, R30, RZ ;  /* 0x0000001e6b1e723e */ /* 0x000fe200048070ff */
[----:B------:R-:W-:Y:S02]  /*4de0*/  HADD2.F32 R92, -RZ, R92.H1_H1 ;  /* 0x3000005cff5c7230 */ /* 0x000fe40000004100 */
[----:B------:R-:W-:Y:S02]  /*4df0*/  HADD2.F32 R93, -RZ, R93.H1_H1 ;  /* 0x3000005dff5d7230 */ /* 0x000fe40000004100 */
[----:B------:R-:W-:Y:S01]  /*4e00*/  FMUL.FTZ R98, R31, R96 ;  /* 0x000000601f627220 */ /* 0x000fe20000410000 */
[----:B------:R-:W-:-:S02]  /*4e10*/  HADD2.F32 R90, -RZ, R90.H1_H1 ;  /* 0x3000005aff5a7230 */ /* 0x000fc40000004100 */
[C---:B------:R-:W-:Y:S01]  /*4e20*/  FMUL.FTZ R96, R13.reuse, R96 ;  /* 0x000000600d607220 */ /* 0x040fe20000410000 */
[--C-:B------:R-:W-:Y:S02]  /*4e30*/  HADD2.F32 R94, -RZ, R89.reuse.H0_H0 ;  /* 0x20000059ff5e7230 */ /* 0x100fe40000004100 */
[-C--:B------:R-:W-:Y:S01]  /*4e40*/  FMUL.FTZ R95, R92, R93.reuse ;  /* 0x0000005d5c5f7220 */ /* 0x080fe20000410000 */
[----:B------:R-:W-:Y:S02]  /*4e50*/  HADD2.F32 R89, -RZ, R89.H1_H1 ;  /* 0x30000059ff597230 */ /* 0x000fe40000004100 */
[C---:B------:R-:W-:Y:S01]  /*4e60*/  FMUL.FTZ R93, R90.reuse, R93 ;  /* 0x0000005d5a5d7220 */ /* 0x040fe20000410000 */
[--C-:B------:R-:W-:Y:S02]  /*4e70*/  HADD2.F32 R102, -RZ, R99.reuse.H0_H0 ;  /* 0x20000063ff667230 */ /* 0x100fe40000004100 */
[-C--:B------:R-:W-:Y:S01]  /*4e80*/  FFMA.FTZ R13, R13, R94.reuse, -R98 ;  /* 0x0000005e0d0d7223 */ /* 0x080fe20000010862 */
[----:B------:R-:W-:Y:S01]  /*4e90*/  FFMA.FTZ R31, R31, R94, R96 ;  /* 0x0000005e1f1f7223 */ /* 0x000fe20000010060 */
[-C--:B------:R-:W-:Y:S01]  /*4ea0*/  FFMA.FTZ R90, R90, R89.reuse, -R95 ;  /* 0x000000595a5a7223 */ /* 0x080fe2000001085f */
[----:B------:R-:W-:Y:S01]  /*4eb0*/  FFMA.FTZ R92, R92, R89, R93 ;  /* 0x000000595c5c7223 */ /* 0x000fe2000001005d */
[----:B------:R-:W-:Y:S01]  /*4ec0*/  F2FP.F16.E4M3.UNPACK_B R94, R15 ;  /* 0x0000000fff5e723e */ /* 0x000fe200020006ff */
[----:B------:R-:W-:Y:S01]  /*4ed0*/  HADD2.F32 R99, -RZ, R99.H1_H1 ;  /* 0x30000063ff637230 */ /* 0x000fe20000004100 */
[----:B------:R-:W-:-:S02]  /*4ee0*/  F2FP.F16.E4M3.UNPACK_B R89, R37 ;  /* 0x00000025ff59723e */ /* 0x000fc400020006ff */
[-C--:B------:R-:W-:Y:S01]  /*4ef0*/  F2FP.F16.E4M3.UNPACK_B R93, R11.reuse ;  /* 0x0000000bff5d723e */ /* 0x080fe200020006ff */
[--C-:B------:R-:W-:Y:S01]  /*4f00*/  HADD2.F32 R100, -RZ, R94.reuse.H0_H0 ;  /* 0x2000005eff647230 */ /* 0x100fe20000004100 */
[----:B------:R-:W-:Y:S01]  /*4f10*/  F2FP.F16.E4M3.UNPACK_B R95, R11.H1 ;  /* 0x0000000bff5f723e */ /* 0x000fe200030006ff */
[----:B------:R-:W-:Y:S01]  /*4f20*/  HADD2.F32 R101, -RZ, R89.H0_H0 ;  /* 0x20000059ff657230 */ /* 0x000fe20000004100 */
[-C--:B------:R-:W-:Y:S01]  /*4f30*/  F2FP.F16.E4M3.UNPACK_B R11, R14.reuse ;  /* 0x0000000eff0b723e */ /* 0x080fe200020006ff */
[----:B------:R-:W-:Y:S01]  /*4f40*/  HADD2.F32 R96, -RZ, R93.H0_H0 ;  /* 0x2000005dff607230 */ /* 0x000fe20000004100 */
[----:B------:R-:W-:Y:S01]  /*4f50*/  F2FP.F16.E4M3.UNPACK_B R98, R15.H1 ;  /* 0x0000000fff62723e */ /* 0x000fe200030006ff */
[----:B------:R-:W-:Y:S02]  /*4f60*/  HADD2.F32 R94, -RZ, R94.H1_H1 ;  /* 0x3000005eff5e7230 */ /* 0x000fe40000004100 */
[----:B------:R-:W-:Y:S01]  /*4f70*/  FMUL.FTZ R103, R100, R101 ;  /* 0x0000006564677220 */ /* 0x000fe20000410000 */
[----:B------:R-:W-:Y:S01]  /*4f80*/  HADD2.F32 R37, -RZ, R11.H0_H0 ;  /* 0x2000000bff257230 */ /* 0x000fe20000004100 */
[----:B------:R-:W-:Y:S01]  /*4f90*/  F2FP.F16.E4M3.UNPACK_B R15, R14.H1 ;  /* 0x0000000eff0f723e */ /* 0x000fe200030006ff */
[----:B------:R-:W-:-:S02]  /*4fa0*/  HADD2.F32 R97, -RZ, R98.H0_H0 ;  /* 0x20000062ff617230 */ /* 0x000fc40000004100 */
[C---:B------:R-:W-:Y:S01]  /*4fb0*/  FMUL.FTZ R105, R96.reuse, R101 ;  /* 0x0000006560697220 */ /* 0x040fe20000410000 */
[----:B------:R-:W-:Y:S02]  /*4fc0*/  HADD2.F32 R98, -RZ, R98.H1_H1 ;  /* 0x30000062ff627230 */ /* 0x000fe40000004100 */
[-C--:B------:R-:W-:Y:S01]  /*4fd0*/  FFMA.FTZ R14, R96, R37.reuse, -R103 ;  /* 0x00000025600e7223 */ /* 0x080fe20000010867 */
[--C-:B------:R-:W-:Y:S02]  /*4fe0*/  HADD2.F32 R96, -RZ, R95.reuse.H0_H0 ;  /* 0x2000005fff607230 */ /* 0x100fe40000004100 */
[----:B------:R-:W-:Y:S01]  /*4ff0*/  FFMA.FTZ R37, R100, R37, R105 ;  /* 0x0000002564257223 */ /* 0x000fe20000010069 */
[----:B------:R-:W-:Y:S02]  /*5000*/  HADD2.F32 R95, -RZ, R95.H1_H1 ;  /* 0x3000005fff5f7230 */ /* 0x000fe40000004100 */
[----:B------:R-:W-:Y:S01]  /*5010*/  FMUL.FTZ R100, R98, R99 ;  /* 0x0000006362647220 */ /* 0x000fe20000410000 */
[----:B------:R-:W-:-:S02]  /*5020*/  HADD2.F32 R101, -RZ, R15.H0_H0 ;  /* 0x2000000fff657230 */ /* 0x000fc40000004100 */
[-C--:B------:R-:W-:Y:S01]  /*5030*/  FMUL.FTZ R103, R97, R102.reuse ;  /* 0x0000006661677220 */ /* 0x080fe20000410000 */
[----:B------:R-:W-:Y:S02]  /*5040*/  HADD2.F32 R15, -RZ, R15.H1_H1 ;  /* 0x3000000fff0f7230 */ /* 0x000fe40000004100 */
[----:B------:R-:W-:Y:S01]  /*5050*/  FMUL.FTZ R102, R96, R102 ;  /* 0x0000006660667220 */ /* 0x000fe20000410000 */
[----:B------:R-:W-:Y:S02]  /*5060*/  HADD2.F32 R89, -RZ, R89.H1_H1 ;  /* 0x30000059ff597230 */ /* 0x000fe40000004100 */
[C---:B------:R-:W-:Y:S01]  /*5070*/  FMUL.FTZ R99, R95.reuse, R99 ;  /* 0x000000635f637220 */ /* 0x040fe20000410000 */
[----:B------:R-:W-:Y:S02]  /*5080*/  HADD2.F32 R93, -RZ, R93.H1_H1 ;  /* 0x3000005dff5d7230 */ /* 0x000fe40000004100 */
[----:B------:R-:W-:Y:S01]  /*5090*/  FFMA.FTZ R95, R95, R15, -R100 ;  /* 0x0000000f5f5f7223 */ /* 0x000fe20000010864 */
[----:B------:R-:W-:-:S02]  /*50a0*/  HADD2.F32 R11, -RZ, R11.H1_H1 ;  /* 0x3000000bff0b7230 */ /* 0x000fc40000004100 */
[----:B------:R-:W-:Y:S01]  /*50b0*/  FFMA.FTZ R96, R96, R101, -R103 ;  /* 0x0000006560607223 */ /* 0x000fe20000010867 */
[----:B------:R-:W-:Y:S01]  /*50c0*/  FMUL.FTZ R100, R94, R89 ;  /* 0x000000595e647220 */ /* 0x000fe20000410000 */
[----:B------:R-:W-:Y:S01]  /*50d0*/  F2FP.SATFINITE.E4M3.F32.PACK_AB_MERGE_C R13, R90, R13, RZ ;  /* 0x0000000d5a0d723e */ /* 0x000fe200048070ff */
[----:B------:R-:W-:Y:S01]  /*50e0*/  FFMA.FTZ R97, R97, R101, R102 ;  /* 0x0000006561617223 */ /* 0x000fe20000010066 */
[C---:B------:R-:W-:Y:S01]  /*50f0*/  FMUL.FTZ R89, R93.reuse, R89 ;  /* 0x000000595d597220 */ /* 0x040fe20000410000 */
[----:B------:R-:W-:Y:S01]  /*5100*/  FFMA.FTZ R98, R98, R15, R99 ;  /* 0x0000000f62627223 */ /* 0x000fe20000010063 */
[----:B------:R-:W-:Y:S01]  /*5110*/  F2FP.SATFINITE.E4M3.F32.PACK_AB_MERGE_C R31, R92, R31, RZ ;  /* 0x0000001f5c1f723e */ /* 0x000fe200048070ff */
[-C--:B------:R-:W-:Y:S01]  /*5120*/  FFMA.FTZ R93, R93, R11.reuse, -R100 ;  /* 0x0000000b5d5d7223 */ /* 0x080fe20000010864 */
[----:B------:R-:W-:Y:S01]  /*5130*/  F2FP.SATFINITE.E4M3.F32.PACK_AB_MERGE_C R13, R39, R28, R13 ;  /* 0x0000001c270d723e */ /* 0x000fe2000480700d */
[----:B------:R-:W-:Y:S01]  /*5140*/  FFMA.FTZ R94, R94, R11, R89 ;  /* 0x0000000b5e5e7223 */ /* 0x000fe20000010059 */
[----:B------:R-:W-:-:S02]  /*5150*/  F2FP.SATFINITE.E4M3.F32.PACK_AB_MERGE_C R29, R36, R29, R30 ;  /* 0x0000001d241d723e */ /* 0x000fc4000480701e */
[----:B------:R-:W-:Y:S02]  /*5160*/  F2FP.SATFINITE.E4M3.F32.PACK_AB_MERGE_C R95, R95, R96, RZ ;  /* 0x000000605f5f723e */ /* 0x000fe400048070ff */
[----:B------:R-:W-:Y:S01]  /*5170*/  F2FP.SATFINITE.E4M3.F32.PACK_AB_MERGE_C R31, R9, R38, R31 ;  /* 0x00000026091f723e */ /* 0x000fe2000480701f */
[----:B------:R-:W-:Y:S01]  /*5180*/  IMAD.MOV.U32 R9, RZ, RZ, R13 ;  /* 0x000000ffff097224 */ /* 0x000fe200078e000d */
[----:B------:R-:W-:Y:S02]  /*5190*/  F2FP.SATFINITE.E4M3.F32.PACK_AB_MERGE_C R97, R98, R97, RZ ;  /* 0x000000616261723e */ /* 0x000fe400048070ff */
[----:B------:R-:W-:Y:S01]  /*51a0*/  F2FP.SATFINITE.E4M3.F32.PACK_AB_MERGE_C R11, R93, R14, R95 ;  /* 0x0000000e5d0b723e */ /* 0x000fe2000480705f */
[----:B------:R-:W-:Y:S01]  /*51b0*/  IMAD.MOV.U32 R13, RZ, RZ, R31 ;  /* 0x000000ffff0d7224 */ /* 0x000fe200078e001f */
[----:B------:R-:W-:Y:S01]  /*51c0*/  F2FP.SATFINITE.E4M3.F32.PACK_AB_MERGE_C R15, R94, R37, R97 ;  /* 0x000000255e0f723e */ /* 0x000fe20004807061 */
[----:B------:R-:W-:-:S07]  /*51d0*/  IMAD.MOV.U32 R14, RZ, RZ, R29 ;  /* 0x000000ffff0e7224 */ /* 0x000fce00078e001d */
.L_x_10901:
[----:B------:R-:W-:Y:S05]  /*51e0*/  BSYNC B2 ;  /* 0x0000000000027941 */ /* 0x000fea0003800000 */
.L_x_10900:
[----:B0-----:R4:W-:Y:S04]  /*51f0*/  ST.E.128 desc[UR42][R70.64], R8 ;  /* 0x0000000846007985 */ /* 0x0019e8000c101d2a */
[----:B--2---:R4:W-:Y:S02]  /*5200*/  @!P5 ST.E.128 desc[UR42][R72.64], R12 ;  /* 0x0000000c4800d985 */ /* 0x0049e4000c101d2a */
.L_x_10899:
[----:B------:R-:W-:Y:S05]  /*5210*/  BSYNC B1 ;  /* 0x0000000000017941 */ /* 0x000fea0003800000 */
.L_x_10898:
[----:B------:R-:W-:-:S13]  /*5220*/  ISETP.NE.AND P5, PT, R52, RZ, PT ;  /* 0x000000ff3400720c */ /* 0x000fda0003fa5270 */
[----:B------:R-:W-:Y:S05]  /*5230*/  @!P5 BRA `(.L_x_10881) ;  /* 0x0000001000c8d947 */ /* 0x000fea0003800000 */
[----:B0---4-:R-:W4:Y:S04]  /*5240*/  LDL R12, [R1+0x10] ;  /* 0x00001000010c7983 */ /* 0x011f280000100800 */
[----:B------:R-:W5:Y:S04]  /*5250*/  LDL R11, [R1+0x64] ;  /* 0x00006400010b7983 */ /* 0x000f680000100800 */
[----:B------:R-:W5:Y:S01]  /*5260*/  LDL R10, [R1+0x20] ;  /* 0x00002000010a7983 */ /* 0x000f620000100800 */
[----:B------:R-:W-:Y:S01]  /*5270*/  SEL R91, R54, R91, !P2 ;  /* 0x0000005b365b7207 */ /* 0x000fe20005000000 */
[----:B------:R-:W-:Y:S01]  /*5280*/  BSSY B1, `(.L_x_10902) ;  /* 0x00000ea000017945 */ /* 0x000fe20003800000 */
[----:B------:R-:W-:-:S02]  /*5290*/  ISETP.GE.AND P6, PT, R67, R80, PT ;  /* 0x000000504300720c */ /* 0x000fc40003fc6270 */
[----:B------:R-:W-:Y:S02]  /*52a0*/  SHF.R.S32.HI R8, RZ, 0x1f, R91 ;  /* 0x0000001fff087819 */ /* 0x000fe4000001145b */
[C---:B---3--:R-:W-:Y:S02]  /*52b0*/  IADD3 R28, P5, R3.reuse, R84, RZ ;  /* 0x00000054031c7210 */ /* 0x048fe40007fbe0ff */
[----:B------:R-:W-:Y:S02]  /*52c0*/  LEA.HI R8, R8, R91, RZ, 0x5 ;  /* 0x0000005b08087211 */ /* 0x000fe400078f28ff */
[----:B--2---:R-:W-:Y:S02]  /*52d0*/  LEA.HI.X.SX32 R29, R3, R82, 0x1, P5 ;  /* 0x00000052031d7211 */ /* 0x004fe400028f0eff */
[----:B------:R-:W-:-:S04]  /*52e0*/  SHF.R.S32.HI R9, RZ, 0x5, R8 ;  /* 0x00000005ff097819 */ /* 0x000fc80000011408 */
[----:B------:R-:W-:-:S04]  /*52f0*/  LEA.HI.SX32 R9, R64, R9, 0x1c ;  /* 0x0000000940097211 */ /* 0x000fc800078fe2ff */
[C---:B------:R-:W-:Y:S01]  /*5300*/  LEA.HI R8, R9.reuse, R9, RZ, 0x1 ;  /* 0x0000000909087211 */ /* 0x040fe200078f08ff */
[----:B------:R-:W-:-:S04]  /*5310*/  IMAD.SHL.U32 R31, R9, 0x10, RZ ;  /* 0x00000010091f7824 */ /* 0x000fc800078e00ff */
[----:B------:R-:W-:-:S05]  /*5320*/  IMAD.SHL.U32 R9, R8, 0x800, RZ ;  /* 0x0000080008097824 */ /* 0x000fca00078e00ff */
[----:B------:R-:W-:Y:S02]  /*5330*/  LOP3.LUT R9, R9, 0xfffff000, RZ, 0xc0, !PT ;  /* 0xfffff00009097812 */ /* 0x000fe400078ec0ff */
        /* <DEDUP_REMOVED lines=15> */
[----:B------:R-:W-:Y:S02]  /*5430*/  SHF.R.U32.HI R71, RZ, 0x18, R33 ;  /* 0x00000018ff477819 */ /* 0x000fe40000011621 */
[----:B------:R-:W-:-:S02]  /*5440*/  LOP3.LUT R34, R33, 0xff, RZ, 0xc0, !PT ;  /* 0x000000ff21227812 */ /* 0x000fc400078ec0ff */
[--C-:B------:R-:W-:Y:S02]  /*5450*/  SHF.R.U32.HI R37, RZ, 0x8, R33.reuse ;  /* 0x00000008ff257819 */ /* 0x100fe40000011621 */
[----:B------:R-:W-:Y:S01]  /*5460*/  SHF.R.U32.HI R5, RZ, 0x10, R33 ;  /* 0x00000010ff057819 */ /* 0x000fe20000011621 */
[----:B------:R-:W-:Y:S01]  /*5470*/  IMAD.SHL.U32 R33, R80, 0x100, RZ ;  /* 0x0000010050217824 */ /* 0x000fe200078e00ff */
[--C-:B------:R-:W-:Y:S01]  /*5480*/  SHF.R.U32.HI R38, RZ, 0x8, R7.reuse ;  /* 0x00000008ff267819 */ /* 0x100fe20000011607 */
[----:B------:R-:W-:Y:S01]  /*5490*/  IMAD.SHL.U32 R37, R37, 0x100, RZ ;  /* 0x0000010025257824 */ /* 0x000fe200078e00ff */
[----:B------:R-:W-:Y:S01]  /*54a0*/  PRMT R4, R89, 0x654, R4 ;  /* 0x0000065459047816 */ /* 0x000fe20000000004 */
[----:B------:R-:W-:Y:S01]  /*54b0*/  IMAD.U32 R5, R5, 0x10000, RZ ;  /* 0x0001000005057824 */ /* 0x000fe200078e00ff */
[----:B------:R-:W-:Y:S02]  /*54c0*/  SHF.R.U32.HI R73, RZ, 0x18, R7 ;  /* 0x00000018ff497819 */ /* 0x000fe40000011607 */
[----:B------:R-:W-:-:S02]  /*54d0*/  LOP3.LUT R6, R7, 0xff, RZ, 0xc0, !PT ;  /* 0x000000ff07067812 */ /* 0x000fc400078ec0ff */
[----:B------:R-:W-:Y:S02]  /*54e0*/  SHF.R.U32.HI R72, RZ, 0x10, R7 ;  /* 0x00000010ff487819 */ /* 0x000fe40000011607 */
[--C-:B------:R-:W-:Y:S02]  /*54f0*/  SHF.R.U32.HI R39, RZ, 0x8, R35.reuse ;  /* 0x00000008ff277819 */ /* 0x100fe40000011623 */
[----:B------:R-:W-:Y:S02]  /*5500*/  LOP3.LUT R36, R35, 0xff0000ff, RZ, 0xc0, !PT ;  /* 0xff0000ff23247812 */ /* 0x000fe400078ec0ff */
[----:B------:R-:W-:Y:S01]  /*5510*/  SHF.R.U32.HI R7, RZ, 0x10, R35 ;  /* 0x00000010ff077819 */ /* 0x000fe20000011623 */
[----:B------:R-:W-:Y:S01]  /*5520*/  IMAD.SHL.U32 R35, R38, 0x100, RZ ;  /* 0x0000010026237824 */ /* 0x000fe200078e00ff */
[----:B------:R-:W-:Y:S01]  /*5530*/  LOP3.LUT R4, R4, 0xff00, R33, 0xf8, !PT ;  /* 0x0000ff0004047812 */ /* 0x000fe200078ef821 */
[----:B------:R-:W-:Y:S01]  /*5540*/  IMAD.U32 R33, R70, 0x10000, RZ ;  /* 0x0001000046217824 */ /* 0x000fe200078e00ff */
[----:B------:R-:W-:Y:S01]  /*5550*/  PRMT R6, R73, 0x654, R6 ;  /* 0x0000065449067816 */ /* 0x000fe20000000006 */
[----:B------:R-:W-:Y:S01]  /*5560*/  IMAD.SHL.U32 R39, R39, 0x100, RZ ;  /* 0x0000010027277824 */ /* 0x000fe200078e00ff */
[----:B------:R-:W-:Y:S01]  /*5570*/  PRMT R34, R71, 0x654, R34 ;  /* 0x0000065447227816 */ /* 0x000fe20000000022 */
[----:B------:R-:W-:Y:S01]  /*5580*/  IMAD.U32 R71, R7, 0x10000, RZ ;  /* 0x0001000007477824 */ /* 0x000fe200078e00ff */
[----:B------:R-:W-:-:S02]  /*5590*/  LOP3.LUT R35, R6, 0xff00, R35, 0xf8, !PT ;  /* 0x0000ff0006237812 */ /* 0x000fc400078ef823 */
[----:B0-----:R-:W-:Y:S02]  /*55a0*/  MOV R30, R8 ;  /* 0x00000008001e7202 */ /* 0x001fe40000000f00 */
[----:B------:R-:W-:Y:S01]  /*55b0*/  LOP3.LUT R6, R4, 0xff0000, R33, 0xf8, !PT ;  /* 0x00ff000004067812 */ /* 0x000fe200078ef821 */
[----:B------:R-:W-:Y:S01]  /*55c0*/  IMAD.U32 R4, R72, 0x10000, RZ ;  /* 0x0001000048047824 */ /* 0x000fe200078e00ff */
[----:B------:R-:W-:Y:S02]  /*55d0*/  LOP3.LUT R38, R34, 0xff00, R37, 0xf8, !PT ;  /* 0x0000ff0022267812 */ /* 0x000fe400078ef825 */
[----:B------:R-:W-:Y:S02]  /*55e0*/  LOP3.LUT R70, R36, 0xff00, R39, 0xf8, !PT ;  /* 0x0000ff0024467812 */ /* 0x000fe400078ef827 */
[----:B------:R-:W-:Y:S02]  /*55f0*/  F2FP.F16.E4M3.UNPACK_B R36, R86.H1 ;  /* 0x00000056ff24723e */ /* 0x000fe400030006ff */
[----:B------:R-:W-:-:S02]  /*5600*/  F2FP.F16.E4M3.UNPACK_B R34, R32.H1 ;  /* 0x00000020ff22723e */ /* 0x000fc400030006ff */
[----:B------:R-:W-:Y:S01]  /*5610*/  F2FP.F16.E4M3.UNPACK_B R33, R30.H1 ;  /* 0x0000001eff21723e */ /* 0x000fe200030006ff */
[----:B------:R-:W-:Y:S01]  /*5620*/  HADD2.F32 R39, -RZ, R36.H0_H0 ;  /* 0x20000024ff277230 */ /* 0x000fe20000004100 */
[----:B------:R-:W-:Y:S01]  /*5630*/  LOP3.LUT R4, R35, 0xff0000, R4, 0xf8, !PT ;  /* 0x00ff000023047812 */ /* 0x000fe200078ef804 */
[----:B------:R-:W-:Y:S01]  /*5640*/  HADD2.F32 R12, -RZ, R34.H0_H0 ;  /* 0x20000022ff0c7230 */ /* 0x000fe20000004100 */
[----:B------:R-:W-:Y:S01]  /*5650*/  F2FP.F16.E4M3.UNPACK_B R35, R83.H1 ;  /* 0x00000053ff23723e */ /* 0x000fe200030006ff */
[----:B------:R-:W-:Y:S01]  /*5660*/  HADD2.F32 R8, -RZ, R33.H0_H0 ;  /* 0x20000021ff087230 */ /* 0x000fe20000004100 */
[----:B------:R-:W-:Y:S01]  /*5670*/  LOP3.LUT R7, R38, 0xff0000, R5, 0xf8, !PT ;  /* 0x00ff000026077812 */ /* 0x000fe200078ef805 */
[----:B------:R-:W-:Y:S02]  /*5680*/  HADD2.F32 R36, -RZ, R36.H1_H1 ;  /* 0x30000024ff247230 */ /* 0x000fe40000004100 */
[----:B------:R-:W-:Y:S01]  /*5690*/  FMUL.FTZ R73, R12, R39 ;  /* 0x000000270c497220 */ /* 0x000fe20000410000 */
[----:B------:R-:W-:-:S02]  /*56a0*/  HADD2.F32 R37, -RZ, R35.H0_H0 ;  /* 0x20000023ff257230 */ /* 0x000fc40000004100 */
[----:B------:R-:W-:Y:S01]  /*56b0*/  FMUL.FTZ R39, R8, R39 ;  /* 0x0000002708277220 */ /* 0x000fe20000410000 */
[----:B------:R-:W-:Y:S01]  /*56c0*/  HADD2.F32 R38, -RZ, R35.H1_H1 ;  /* 0x30000023ff267230 */ /* 0x000fe20000004100 */
[----:B------:R-:W-:Y:S01]  /*56d0*/  F2FP.F16.E4M3.UNPACK_B R86, R86 ;  /* 0x00000056ff56723e */ /* 0x000fe200020006ff */
[----:B------:R-:W-:Y:S01]  /*56e0*/  HADD2.F32 R33, -RZ, R33.H1_H1 ;  /* 0x30000021ff217230 */ /* 0x000fe20000004100 */
[----:B------:R-:W-:Y:S01]  /*56f0*/  F2FP.F16.E4M3.UNPACK_B R32, R32 ;  /* 0x00000020ff20723e */ /* 0x000fe200020006ff */
[----:B------:R-:W-:Y:S01]  /*5700*/  HADD2.F32 R35, -RZ, R34.H1_H1 ;  /* 0x30000022ff237230 */ /* 0x000fe20000004100 */
[----:B------:R-:W-:Y:S01]  /*5710*/  F2FP.F16.E4M3.UNPACK_B R34, R30 ;  /* 0x0000001eff22723e */ /* 0x000fe200020006ff */
[----:B------:R-:W-:Y:S01]  /*5720*/  FFMA.FTZ R12, R12, R37, R39 ;  /* 0x000000250c0c7223 */ /* 0x000fe20000010027 */
[----:B------:R-:W-:Y:S01]  /*5730*/  LOP3.LUT R5, R70, 0xff0000, R71, 0xf8, !PT ;  /* 0x00ff000046057812 */ /* 0x000fe200078ef847 */
[-C--:B------:R-:W-:Y:S01]  /*5740*/  FMUL.FTZ R72, R33, R36.reuse ;  /* 0x0000002421487220 */ /* 0x080fe20000410000 */
[----:B------:R-:W-:Y:S01]  /*5750*/  FMUL.FTZ R70, R35, R36 ;  /* 0x0000002423467220 */ /* 0x000fe20000410000 */
[----:B------:R-:W-:Y:S01]  /*5760*/  F2FP.F16.E4M3.UNPACK_B R83, R83 ;  /* 0x00000053ff53723e */ /* 0x000fe200020006ff */
[----:B------:R-:W-:-:S02]  /*5770*/  HADD2.F32 R39, -RZ, R86.H0_H0 ;  /* 0x20000056ff277230 */ /* 0x000fc40000004100 */
[----:B------:R-:W-:Y:S01]  /*5780*/  FFMA.FTZ R8, R8, R37, -R73 ;  /* 0x0000002508087223 */ /* 0x000fe20000010849 */
        /* <DEDUP_REMOVED lines=36> */
[----:B------:R-:W-:Y:S01]  /*59d0*/  FMUL.FTZ R80, R38, R80 ;  /* 0x0000005026507220 */ /* 0x000fe20000410000 */
[----:B------:R-:W-:Y:S01]  /*59e0*/  FFMA.FTZ R70, R70, R73, R89 ;  /* 0x0000004946467223 */ /* 0x000fe20000010059 */
[----:B------:R-:W-:Y:S01]  /*59f0*/  FFMA.FTZ R91, R38, R72, -R83 ;  /* 0x00000048265b7223 */ /* 0x000fe20000010853 */
[--C-:B------:R-:W-:Y:S01]  /*5a00*/  HADD2.F32 R73, -RZ, R85.reuse.H0_H0 ;  /* 0x20000055ff497230 */ /* 0x100fe20000004100 */
[----:B------:R-:W-:Y:S01]  /*5a10*/  F2FP.F16.E4M3.UNPACK_B R81, R81 ;  /* 0x00000051ff51723e */ /* 0x000fe200020006ff */
[----:B------:R-:W-:Y:S01]  /*5a20*/  HADD2.F32 R38, -RZ, R36.H0_H0 ;  /* 0x20000024ff267230 */ /* 0x000fe20000004100 */
[----:B------:R-:W-:Y:S01]  /*5a30*/  F2FP.SATFINITE.E4M3.F32.PACK_AB_MERGE_C R12, R35, R12, RZ ;  /* 0x0000000c230c723e */ /* 0x000fe200048070ff */
[----:B------:R-:W-:-:S02]  /*5a40*/  HADD2.F32 R85, -RZ, R85.H1_H1 ;  /* 0x30000055ff557230 */ /* 0x000fc40000004100 */
[----:B------:R-:W-:Y:S01]  /*5a50*/  FFMA.FTZ R93, R71, R72, R80 ;  /* 0x00000048475d7223 */ /* 0x000fe20000010050 */
[----:B------:R-:W-:Y:S02]  /*5a60*/  HADD2.F32 R14, -RZ, R10.H0_H0 ;  /* 0x2000000aff0e7230 */ /* 0x000fe40000004100 */
[----:B------:R-:W-:Y:S01]  /*5a70*/  FMUL.FTZ R83, R38, R73 ;  /* 0x0000004926537220 */ /* 0x000fe20000410000 */
[----:B------:R-:W-:Y:S01]  /*5a80*/  HADD2.F32 R36, -RZ, R36.H1_H1 ;  /* 0x30000024ff247230 */ /* 0x000fe20000004100 */
[----:B------:R-:W-:Y:S01]  /*5a90*/  F2FP.SATFINITE.E4M3.F32.PACK_AB_MERGE_C R8, R33, R8, RZ ;  /* 0x000000082108723e */ /* 0x000fe200048070ff */
[----:B------:R-:W-:Y:S01]  /*5aa0*/  HADD2.F32 R10, -RZ, R10.H1_H1 ;  /* 0x3000000aff0a7230 */ /* 0x000fe20000004100 */
[----:B------:R-:W-:Y:S01]  /*5ab0*/  F2FP.SATFINITE.E4M3.F32.PACK_AB_MERGE_C R91, R91, R34, RZ ;  /* 0x000000225b5b723e */ /* 0x000fe200048070ff */
[--C-:B------:R-:W-:Y:S02]  /*5ac0*/  HADD2.F32 R71, -RZ, R81.reuse.H0_H0 ;  /* 0x20000051ff477230 */ /* 0x100fe40000004100 */
[----:B------:R-:W-:Y:S01]  /*5ad0*/  FMUL.FTZ R89, R36, R85 ;  /* 0x0000005524597220 */ /* 0x000fe20000410000 */
[----:B------:R-:W-:Y:S01]  /*5ae0*/  HADD2.F32 R81, -RZ, R81.H1_H1 ;  /* 0x30000051ff517230 */ /* 0x000fe20000004100 */
[----:B------:R-:W-:Y:S01]  /*5af0*/  F2FP.SATFINITE.E4M3.F32.PACK_AB_MERGE_C R12, R39, R32, R12 ;  /* 0x00000020270c723e */ /* 0x000fe2000480700c */
[----:B------:R-:W-:Y:S01]  /*5b00*/  FMUL.FTZ R73, R14, R73 ;  /* 0x000000490e497220 */ /* 0x000fe20000410000 */
[----:B------:R-:W-:Y:S01]  /*5b10*/  FMUL.FTZ R85, R10, R85 ;  /* 0x000000550a557220 */ /* 0x000fe20000410000 */
[----:B------:R-:W-:Y:S01]  /*5b20*/  F2FP.F16.E4M3.UNPACK_B R33, R13 ;  /* 0x0000000dff21723e */ /* 0x000fe200020006ff */
[----:B------:R-:W-:Y:S01]  /*5b30*/  FFMA.FTZ R83, R14, R71, -R83 ;  /* 0x000000470e537223 */ /* 0x000fe20000010853 */
[----:B------:R-:W-:Y:S01]  /*5b40*/  F2FP.F16.E4M3.UNPACK_B R34, R7 ;  /* 0x00000007ff22723e */ /* 0x000fe200020006ff */
[----:B------:R-:W-:Y:S01]  /*5b50*/  FFMA.FTZ R14, R38, R71, R73 ;  /* 0x00000047260e7223 */ /* 0x000fe20000010049 */
[----:B------:R-:W-:Y:S01]  /*5b60*/  F2FP.F16.E4M3.UNPACK_B R32, R9 ;  /* 0x00000009ff20723e */ /* 0x000fe200020006ff */
        /* <DEDUP_REMOVED lines=10> */
[--C-:B------:R-:W-:Y:S02]  /*5c10*/  HADD2.F32 R38, -RZ, R37.reuse.H0_H0 ;  /* 0x20000025ff267230 */ /* 0x100fe40000004100 */
        /* <DEDUP_REMOVED lines=9> */
[----:B------:R-:W-:Y:S01]  /*5cb0*/  F2FP.F16.E4M3.UNPACK_B R35, R13.H1 ;  /* 0x0000000dff23723e */ /* 0x000fe200030006ff */
[----:B------:R-:W-:Y:S01]  /*5cc0*/  HADD2.F32 R13, -RZ, R33.H0_H0 ;  /* 0x20000021ff0d7230 */ /* 0x000fe20000004100 */
[----:B------:R-:W-:Y:S01]  /*5cd0*/  F2FP.F16.E4M3.UNPACK_B R38, R7.H1 ;  /* 0x00000007ff26723e */ /* 0x000fe200030006ff */
[-C--:B------:R-:W-:Y:S01]  /*5ce0*/  FFMA.FTZ R9, R34, R37.reuse, -R71 ;  /* 0x0000002522097223 */ /* 0x080fe20000010847 */
[----:B------:R-:W-:Y:S01]  /*5cf0*/  FFMA.FTZ R7, R36, R37, R39 ;  /* 0x0000002524077223 */ /* 0x000fe20000010027 */
[----:B------:R-:W-:Y:S01]  /*5d00*/  F2FP.F16.E4M3.UNPACK_B R6, R6.H1 ;  /* 0x00000006ff06723e */ /* 0x000fe200030006ff */
[--C-:B------:R-:W-:Y:S01]  /*5d10*/  HADD2.F32 R34, -RZ, R35.reuse.H0_H0 ;  /* 0x20000023ff227230 */ /* 0x100fe20000004100 */
[-C--:B------:R-:W-:Y:S01]  /*5d20*/  F2FP.F16.E4M3.UNPACK_B R80, R5.reuse.H1 ;  /* 0x00000005ff50723e */ /* 0x080fe200030006ff */
[----:B------:R-:W-:Y:S01]  /*5d30*/  HADD2.F32 R37, -RZ, R38.H0_H0 ;  /* 0x20000026ff257230 */ /* 0x000fe20000004100 */
[----:B------:R-:W-:Y:S01]  /*5d40*/  F2FP.F16.E4M3.UNPACK_B R73, R5 ;  /* 0x00000005ff49723e */ /* 0x000fe200020006ff */
[----:B------:R-:W-:-:S02]  /*5d50*/  HADD2.F32 R36, -RZ, R35.H1_H1 ;  /* 0x30000023ff247230 */ /* 0x000fc40000004100 */
[----:B------:R-:W-:Y:S01]  /*5d60*/  FFMA.FTZ R10, R10, R81, -R89 ;  /* 0x000000510a0a7223 */ /* 0x000fe20000010859 */
        /* <DEDUP_REMOVED lines=9> */
[-C--:B------:R-:W-:Y:S01]  /*5e00*/  FFMA.FTZ R6, R13, R35.reuse, -R70 ;  /* 0x000000230d067223 */ /* 0x080fe20000010846 */
[----:B------:R-:W-:Y:S01]  /*5e10*/  FFMA.FTZ R13, R34, R35, R37 ;  /* 0x00000023220d7223 */ /* 0x000fe20000010025 */
[-C--:B------:R-:W-:Y:S01]  /*5e20*/  FFMA.FTZ R33, R33, R38.reuse, -R72 ;  /* 0x0000002621217223 */ /* 0x080fe20000010848 */
[----:B------:R-:W-:Y:S01]  /*5e30*/  FFMA.FTZ R34, R36, R38, R39 ;  /* 0x0000002624227223 */ /* 0x000fe20000010027 */
[----:B------:R-:W-:Y:S01]  /*5e40*/  F2FP.F16.E4M3.UNPACK_B R35, R11 ;  /* 0x0000000bff23723e */ /* 0x000fe200020006ff */
[--C-:B------:R-:W-:Y:S01]  /*5e50*/  HADD2.F32 R81, -RZ, R80.reuse.H0_H0 ;  /* 0x20000050ff517230 */ /* 0x100fe20000004100 */
[----:B------:R-:W-:Y:S01]  /*5e60*/  F2FP.F16.E4M3.UNPACK_B R38, R15.H1 ;  /* 0x0000000fff26723e */ /* 0x000fe200030006ff */
[----:B------:R-:W-:Y:S01]  /*5e70*/  HADD2.F32 R86, -RZ, R73.H0_H0 ;  /* 0x20000049ff567230 */ /* 0x000fe20000004100 */
[----:B------:R-:W-:Y:S01]  /*5e80*/  F2FP.F16.E4M3.UNPACK_B R11, R11.H1 ;  /* 0x0000000bff0b723e */ /* 0x000fe200030006ff */
[----:B------:R-:W-:Y:S01]  /*5e90*/  HADD2.F32 R80, -RZ, R80.H1_H1 ;  /* 0x30000050ff507230 */ /* 0x000fe20000004100 */
[----:B------:R-:W-:Y:S01]  /*5ea0*/  F2FP.F16.E4M3.UNPACK_B R37, R15 ;  /* 0x0000000fff25723e */ /* 0x000fe200020006ff */
[----:B------:R-:W-:Y:S01]  /*5eb0*/  HADD2.F32 R15, -RZ, R35.H0_H0 ;  /* 0x20000023ff0f7230 */ /* 0x000fe20000004100 */
[----:B------:R-:W-:Y:S01]  /*5ec0*/  F2FP.F16.E4M3.UNPACK_B R70, R4.H1 ;  /* 0x00000004ff46723e */ /* 0x000fe200030006ff */
[----:B------:R-:W-:Y:S01]  /*5ed0*/  HADD2.F32 R4, -RZ, R38.H0_H0 ;  /* 0x20000026ff047230 */ /* 0x000fe20000004100 */
[----:B------:R-:W-:Y:S01]  /*5ee0*/  F2FP.SATFINITE.E4M3.F32.PACK_AB_MERGE_C R10, R10, R83, R91 ;  /* 0x000000530a0a723e */ /* 0x000fe2000480705b */
[----:B------:R-:W-:Y:S01]  /*5ef0*/  HADD2.F32 R36, -RZ, R11.H0_H0 ;  /* 0x2000000bff247230 */ /* 0x000fe20000004100 */
[----:B------:R-:W-:Y:S01]  /*5f00*/  F2FP.SATFINITE.E4M3.F32.PACK_AB_MERGE_C R6, R33, R6, RZ ;  /* 0x000000062106723e */ /* 0x000fe200048070ff */
[----:B------:R-:W-:-:S02]  /*5f10*/  HADD2.F32 R39, -RZ, R37.H0_H0 ;  /* 0x20000025ff277230 */ /* 0x000fc40000004100 */
[-C--:B------:R-:W-:Y:S01]  /*5f20*/  FMUL.FTZ R83, R4, R81.reuse ;  /* 0x0000005104537220 */ /* 0x080fe20000410000 */
[----:B------:R-:W-:Y:S02]  /*5f30*/  HADD2.F32 R71, -RZ, R70.H0_H0 ;  /* 0x20000046ff477230 */ /* 0x000fe40000004100 */
[C---:B------:R-:W-:Y:S01]  /*5f40*/  FMUL.FTZ R81, R36.reuse, R81 ;  /* 0x0000005124517220 */ /* 0x040fe20000410000 */
[----:B------:R-:W-:Y:S02]  /*5f50*/  HADD2.F32 R38, -RZ, R38.H1_H1 ;  /* 0x30000026ff267230 */ /* 0x000fe40000004100 */
[----:B------:R-:W-:Y:S01]  /*5f60*/  FMUL.FTZ R90, R39, R86 ;  /* 0x00000056275a7220 */ /* 0x000fe20000410000 */
[----:B------:R-:W-:Y:S02]  /*5f70*/  HADD2.F32 R11, -RZ, R11.H1_H1 ;  /* 0x3000000bff0b7230 */ /* 0x000fe40000004100 */
[----:B------:R-:W-:Y:S01]  /*5f80*/  FFMA.FTZ R83, R36, R71, -R83 ;  /* 0x0000004724537223 */ /* 0x000fe20000010853 */
[----:B------:R-:W-:-:S02]  /*5f90*/  HADD2.F32 R72, -RZ, R5.H0_H0 ;  /* 0x20000005ff487230 */ /* 0x000fc40000004100 */
[C---:B------:R-:W-:Y:S01]  /*5fa0*/  FMUL.FTZ R86, R15.reuse, R86 ;  /* 0x000000560f567220 */ /* 0x040fe20000410000 */
[----:B------:R-:W-:Y:S01]  /*5fb0*/  FFMA.FTZ R81, R4, R71, R81 ;  /* 0x0000004704517223 */ /* 0x000fe20000010051 */
[----:B------:R-:W-:Y:S02]  /*5fc0*/  HADD2.F32 R37, -RZ, R37.H1_H1 ;  /* 0x30000025ff257230 */ /* 0x000fe40000004100 */
[----:B------:R-:W-:Y:S01]  /*5fd0*/  FMUL.FTZ R92, R38, R80 ;  /* 0x00000050265c7220 */ /* 0x000fe20000410000 */
[----:B------:R-:W-:Y:S02]  /*5fe0*/  HADD2.F32 R36, -RZ, R73.H1_H1 ;  /* 0x30000049ff247230 */ /* 0x000fe40000004100 */
[-C--:B------:R-:W-:Y:S01]  /*5ff0*/  FFMA.FTZ R90, R15, R72.reuse, -R90 ;  /* 0x000000480f5a7223 */ /* 0x080fe2000001085a */
[----:B------:R-:W-:Y:S02]  /*6000*/  HADD2.F32 R35, -RZ, R35.H1_H1 ;  /* 0x30000023ff237230 */ /* 0x000fe40000004100 */
[----:B------:R-:W-:Y:S01]  /*6010*/  FFMA.FTZ R86, R39, R72, R86 ;  /* 0x0000004827567223 */ /* 0x000fe20000010056 */
[----:B------:R-:W-:-:S02]  /*6020*/  HADD2.F32 R4, -RZ, R5.H1_H1 ;  /* 0x30000005ff047230 */ /* 0x000fc40000004100 */
[----:B------:R-:W-:Y:S01]  /*6030*/  FMUL.FTZ R5, R11, R80 ;  /* 0x000000500b057220 */ /* 0x000fe20000410000 */
[----:B------:R-:W-:Y:S02]  /*6040*/  HADD2.F32 R70, -RZ, R70.H1_H1 ;  /* 0x30000046ff467230 */ /* 0x000fe40000004100 */
[-C--:B------:R-:W-:Y:S01]  /*6050*/  FMUL.FTZ R72, R37, R36.reuse ;  /* 0x0000002425487220 */ /* 0x080fe20000410000 */
[----:B------:R-:W-:Y:S01]  /*6060*/  FMUL.FTZ R36, R35, R36 ;  /* 0x0000002423247220 */ /* 0x000fe20000410000 */
[----:B------:R-:W-:Y:S01]  /*6070*/  F2FP.SATFINITE.E4M3.F32.PACK_AB_MERGE_C R13, R34, R13, RZ ;  /* 0x0000000d220d723e */ /* 0x000fe200048070ff */
[-C--:B------:R-:W-:Y:S01]  /*6080*/  FFMA.FTZ R92, R11, R70.reuse, -R92 ;  /* 0x000000460b5c7223 */ /* 0x080fe2000001085c */
[----:B------:R-:W-:Y:S01]  /*6090*/  FFMA.FTZ R38, R38, R70, R5 ;  /* 0x0000004626267223 */ /* 0x000fe20000010005 */
[-C--:B------:R-:W-:Y:S01]  /*60a0*/  FFMA.FTZ R35, R35, R4.reuse, -R72 ;  /* 0x0000000423237223 */ /* 0x080fe20000010848 */
[----:B------:R-:W-:Y:S01]  /*60b0*/  FFMA.FTZ R37, R37, R4, R36 ;  /* 0x0000000425257223 */ /* 0x000fe20000010024 */
[----:B------:R-:W-:-:S02]  /*60c0*/  F2FP.SATFINITE.E4M3.F32.PACK_AB_MERGE_C R9, R9, R30, R6 ;  /* 0x0000001e0909723e */ /* 0x000fc40004807006 */
[----:B------:R-:W-:Y:S02]  /*60d0*/  F2FP.SATFINITE.E4M3.F32.PACK_AB_MERGE_C R83, R92, R83, RZ ;  /* 0x000000535c53723e */ /* 0x000fe400048070ff */
[----:B------:R-:W-:Y:S02]  /*60e0*/  F2FP.SATFINITE.E4M3.F32.PACK_AB_MERGE_C R38, R38, R81, RZ ;  /* 0x000000512626723e */ /* 0x000fe400048070ff */
[----:B------:R-:W-:Y:S02]  /*60f0*/  F2FP.SATFINITE.E4M3.F32.PACK_AB_MERGE_C R11, R35, R90, R83 ;  /* 0x0000005a230b723e */ /* 0x000fe40004807053 */
[----:B------:R-:W-:Y:S02]  /*6100*/  F2FP.SATFINITE.E4M3.F32.PACK_AB_MERGE_C R13, R7, R32, R13 ;  /* 0x00000020070d723e */ /* 0x000fe4000480700d */
[----:B------:R-:W-:-:S07]  /*6110*/  F2FP.SATFINITE.E4M3.F32.PACK_AB_MERGE_C R15, R37, R86, R38 ;  /* 0x00000056250f723e */ /* 0x000fce0004807026 */
.L_x_10903:
[----:B------:R-:W-:Y:S05]  /*6120*/  BSYNC B1 ;  /* 0x0000000000017941 */ /* 0x000fea0003800000 */
.L_x_10902:
[----:B0-----:R0:W-:Y:S01]  /*6130*/  ST.E.128 desc[UR42][R28.64], R8 ;  /* 0x000000081c007985 */ /* 0x0011e2000c101d2a */
[----:B------:R-:W-:-:S13]  /*6140*/  ISETP.GE.AND P5, PT, R31, R87, PT ;  /* 0x000000571f00720c */ /* 0x000fda0003fa6270 */
[----:B------:R-:W-:Y:S05]  /*6150*/  @P5 BRA `(.L_x_10881) ;  /* 0x0000000400005947 */ /* 0x000fea0003800000 */
[----:B------:R-:W-:-:S04]  /*6160*/  IADD3 R4, P5, R84, R31, RZ ;  /* 0x0000001f54047210 */ /* 0x000fc80007fbe0ff */
[----:B------:R-:W-:-:S05]  /*6170*/  LEA.HI.X.SX32 R5, R31, R82, 0x1, P5 ;  /* 0x000000521f057211 */ /* 0x000fca00028f0eff */
[----:B--2---:R2:W-:Y:S01]  /*6180*/  ST.E.128 desc[UR42][R4.64], R12 ;  /* 0x0000000c04007985 */ /* 0x0045e2000c101d2a */
[----:B------:R-:W-:Y:S05]  /*6190*/  BRA `(.L_x_10881) ;  /* 0x0000000000f07947 */ /* 0x000fea0003800000 */
.L_x_10873:
[----:B------:R-:W-:-:S06]  /*61a0*/  UISETP.NE.AND UP0, UPT, UR36, 0x3, UPT ;  /* 0x000000032400788c */ /* 0x000fcc000bf05270 */
[----:B------:R-:W-:-:S13]  /*61b0*/  PLOP3.LUT P0, PT, PT, PT, UP0, 0x80, 0x0 ;  /* 0x000000000000781c */ /* 0x000fda0003f0f008 */
[----:B------:R-:W-:Y:S05]  /*61c0*/  @!P0 BRA `(.L_x_10904) ;  /* 0x0000000000048947 */ /* 0x000fea0003800000 */
[----:B------:R-:W-:Y:S01]  /*61d0*/  BPT.TRAP 0x1 ;  /* 0x000000040000795c */ /* 0x000fe20000300000 */
.L_x_10904:
[----:B------:R-:W-:Y:S01]  /*61e0*/  IMAD R68, R19, 0x8, R18 ;  /* 0x0000000813447824 */ /* 0x000fe200078e0212 */
[----:B------:R-:W-:Y:S01]  /*61f0*/  SHF.L.U32 R79, R157, 0x1f, RZ ;  /* 0x0000001f9d4f7819 */ /* 0x000fe200000006ff */
[----:B------:R-:W-:Y:S01]  /*6200*/  BSSY B1, `(.L_x_10905) ;  /* 0x0000004000017945 */ /* 0x000fe20003800000 */
[----:B------:R-:W-:Y:S02]  /*6210*/  SHF.R.S32.HI R76, RZ, 0x1f, R77 ;  /* 0x0000001fff4c7819 */ /* 0x000fe4000001144d */
[----:B------:R-:W0:Y:S02]  /*6220*/  SYNCS.PHASECHK.TRANS64.TRYWAIT P5, [R68+URZ+0x19c90], R79 ;  /* 0x019c904f440075a7 */ /* 0x000e2400080a017f */
[----:B0-----:R-:W-:Y:S05]  /*6230*/  @!P5 BRA `(.L_x_10906) ;  /* 0x0000013000e0d947 */ /* 0x001fea0003800000 */
.L_x_11136:
[----:B------:R-:W-:Y:S05]  /*6240*/  BSYNC B1 ;  /* 0x0000000000017941 */ /* 0x000fea0003800000 */
.L_x_10905:
        /* <DEDUP_REMOVED lines=21> */
[----:B-1----:R-:W-:-:S03]  /*63a0*/  VIADD R8, R8, 0xffffff80 ;  /* 0xffffff8008087836 */ /* 0x002fc60000000000 */
[----:B------:R-:W-:Y:S02]  /*63b0*/  IADD3.X R13, R5, UR7, R7, P6, !PT ;  /* 0x00000007050d7c10 */ /* 0x000fe4000b7fe407 */
[----:B------:R-:W-:-:S04]  /*63c0*/  LEA.HI R8, R8, R8, RZ, 0x1 ;  /* 0x0000000808087211 */ /* 0x000fc800078f08ff */
[----:B------:R-:W-:-:S04]  /*63d0*/  SHF.R.S32.HI R8, RZ, 0x1, R8 ;  /* 0x00000001ff087819 */ /* 0x000fc80000011408 */
[----:B------:R-:W-:Y:S01]  /*63e0*/  ISETP.GT.AND P5, PT, R74, R8, PT ;  /* 0x000000084a00720c */ /* 0x000fe20003fa4270 */
[----:B------:R-:W-:-:S12]  /*63f0*/  BRA.DIV UR4, `(.L_x_10907) ;  /* 0x0000013204847947 */ /* 0x000fd8000b800000 */
[----:B------:R1:W2:Y:S04]  /*6400*/  SHFL.IDX PT, R29, R13, RZ, 0x1e1f ;  /* 0x001e1fff0d1d7589 */ /* 0x0002a800000e0000 */
[----:B------:R1:W3:Y:S02]  /*6410*/  SHFL.IDX PT, R14, R4, RZ, 0x1e1f ;  /* 0x001e1fff040e7589 */ /* 0x0002e400000e0000 */
.L_x_11140:
[----:B------:R-:W-:Y:S05]  /*6420*/  @!P5 BRA `(.L_x_10881) ;  /* 0x00000000004cd947 */ /* 0x000fea0003800000 */
[----:B------:R-:W4:Y:S01]  /*6430*/  LDL R10, [R1+0x8] ;  /* 0x00000800010a7983 */ /* 0x000f220000100800 */
[----:B------:R-:W-:-:S03]  /*6440*/  ULDC UR4, c[0x0][0x2f4] ;  /* 0x0000bd0000047ab9 */ /* 0x000fc60000000800 */
[----:B------:R-:W5:Y:S01]  /*6450*/  LDL R11, [R1+0x14] ;  /* 0x00001400010b7983 */ /* 0x000f620000100800 */
[----:B------:R-:W-:-:S13]  /*6460*/  ISETP.GE.AND P6, PT, R16, UR4, PT ;  /* 0x0000000410007c0c */ /* 0x000fda000bfc6270 */
[----:B-1----:R-:W1:Y:S01]  /*6470*/  @!P6 LDS.128 R4, [R69+0x13800] ;  /* 0x013800004504e984 */ /* 0x002e620000000c00 */
[----:B---3--:R-:W-:-:S05]  /*6480*/  @!P6 IADD3 R8, P5, R16, R14, RZ ;  /* 0x0000000e1008e210 */ /* 0x008fca0007fbe0ff */
[----:B--2---:R-:W-:Y:S01]  /*6490*/  @!P6 IMAD.X R9, R29, 0x1, R17, P5 ;  /* 0x000000011d09e824 */ /* 0x004fe200028e0611 */
[----:B------:R-:W-:-:S04]  /*64a0*/  ISETP.GE.AND P5, PT, R67, UR4, PT ;  /* 0x0000000443007c0c */ /* 0x000fc8000bfa6270 */
[----:B-1----:R1:W-:Y:S09]  /*64b0*/  @!P6 ST.E.128 desc[UR42][R8.64], R4 ;  /* 0x000000040800e985 */ /* 0x0023f2000c101d2a */
[----:B------:R-:W2:Y:S01]  /*64c0*/  @!P5 LDS.128 R4, [R69+0x14800] ;  /* 0x014800004504d984 */ /* 0x000ea20000000c00 */
[----:B----4-:R-:W-:-:S04]  /*64d0*/  @!P5 SHF.L.U32 R10, R10, 0x4, RZ ;  /* 0x000000040a0ad819 */ /* 0x010fc800000006ff */
[----:B-1----:R-:W-:-:S04]  /*64e0*/  @!P5 IADD3 R8, P6, R10, R14, RZ ;  /* 0x0000000e0a08d210 */ /* 0x002fc80007fde0ff */
[----:B------:R-:W-:Y:S02]  /*64f0*/  @!P5 LEA.HI.X.SX32 R9, R10, R29, 0x1, P6 ;  /* 0x0000001d0a09d211 */ /* 0x000fe400030f0eff */
[----:B------:R-:W-:-:S03]  /*6500*/  ISETP.GE.AND P6, PT, R156, UR4, PT ;  /* 0x000000049c007c0c */ /* 0x000fc6000bfc6270 */
[----:B--2---:R1:W-:Y:S10]  /*6510*/  @!P5 ST.E.128 desc[UR42][R8.64], R4 ;  /* 0x000000040800d985 */ /* 0x0043f4000c101d2a */
[----:B------:R-:W2:Y:S01]  /*6520*/  @!P6 LDS.128 R4, [R69+0x15800] ;  /* 0x015800004504e984 */ /* 0x000ea20000000c00 */
[----:B-1----:R-:W-:-:S05]  /*6530*/  @!P6 IADD3 R8, P5, R156, R14, RZ ;  /* 0x0000000e9c08e210 */ /* 0x002fca0007fbe0ff */
[----:B-----5:R-:W-:-:S05]  /*6540*/  @!P6 IMAD.X R9, R29, 0x1, R11, P5 ;  /* 0x000000011d09e824 */ /* 0x020fca00028e060b */
[----:B--2---:R4:W-:Y:S03]  /*6550*/  @!P6 ST.E.128 desc[UR42][R8.64], R4 ;  /* 0x000000040800e985 */ /* 0x0049e6000c101d2a */
.L_x_10881:
[----:B------:R-:W-:Y:S05]  /*6560*/  BSYNC B0 ;  /* 0x0000000000007941 */ /* 0x000fea0003800000 */
.L_x_10872:
        /* <DEDUP_REMOVED lines=16> */
.L_x_10909:
[----:B------:R-:W-:Y:S05]  /*6670*/  BSYNC B0 ;  /* 0x0000000000007941 */ /* 0x000fea0003800000 */
.L_x_10908:
[----:B------:R-:W0:Y:S01]  /*6680*/  SYNCS.PHASECHK.TRANS64.TRYWAIT P0, [R68+URZ+0x19cb0], R79 ;  /* 0x019cb04f440075a7 */ /* 0x000e22000800017f */
[----:B------:R-:W-:Y:S04]  /*6690*/  BSSY B0, `(.L_x_10910) ;  /* 0x0000002000007945 */ /* 0x000fe80003800000 */
[----:B0-----:R-:W-:Y:S05]  /*66a0*/  @!P0 BRA `(.L_x_10911) ;  /* 0x00000130001c8947 */ /* 0x001fea0003800000 */
.L_x_11141:
[----:B------:R-:W-:Y:S05]  /*66b0*/  BSYNC B0 ;  /* 0x0000000000007941 */ /* 0x000fea0003800000 */
.L_x_10910:
[----:B------:R-:W2:Y:S01]  /*66c0*/  S2R R6, SR_TID.X ;  /* 0x0000000000067919 */ /* 0x000ea20000002100 */
        /* <DEDUP_REMOVED lines=16> */
[----:B------:R-:W-:Y:S01]  /*67d0*/  IADD3 R4, P0, R4, UR6, RZ ;  /* 0x0000000604047c10 */ /* 0x000fe2000ff1e0ff */
[----:B--2---:R-:W-:-:S03]  /*67e0*/  VIADD R6, R6, 0xffffff80 ;  /* 0xffffff8006067836 */ /* 0x004fc60000000000 */
[----:B------:R-:W-:Y:S01]  /*67f0*/  IADD3.X R5, R5, UR7, R7, P0, !PT ;  /* 0x0000000705057c10 */ /* 0x000fe200087fe407 */
[----:B------:R1:W2:Y:S01]  /*6800*/  SHFL.IDX PT, R13, R4, RZ, 0x1e1f ;  /* 0x001e1fff040d7589 */ /* 0x0002a200000e0000 */
[----:B------:R-:W-:-:S03]  /*6810*/  LEA.HI R6, R6, R6, RZ, 0x1 ;  /* 0x0000000606067211 */ /* 0x000fc600078f08ff */
[----:B------:R1:W4:Y:S01]  /*6820*/  SHFL.IDX PT, R11, R5, RZ, 0x1e1f ;  /* 0x001e1fff050b7589 */ /* 0x00032200000e0000 */
[----:B------:R-:W-:-:S04]  /*6830*/  SHF.R.S32.HI R6, RZ, 0x1, R6 ;  /* 0x00000001ff067819 */ /* 0x000fc80000011406 */
[----:B------:R-:W-:-:S13]  /*6840*/  ISETP.GT.AND P0, PT, R74, R6, PT ;  /* 0x000000064a00720c */ /* 0x000fda0003f04270 */
[----:B-1----:R-:W-:Y:S05]  /*6850*/  @!P0 BRA `(.L_x_10913) ;  /* 0x00000000004c8947 */ /* 0x002fea0003800000 */
[----:B------:R-:W5:Y:S01]  /*6860*/  LDL R10, [R1+0x8] ;  /* 0x00000800010a7983 */ /* 0x000f620000100800 */
[----:B------:R-:W-:-:S03]  /*6870*/  ULDC UR4, c[0x0][0x2f4] ;  /* 0x0000bd0000047ab9 */ /* 0x000fc60000000800 */
[----:B------:R-:W3:Y:S01]  /*6880*/  LDL R12, [R1+0x14] ;  /* 0x00001400010c7983 */ /* 0x000ee20000100800 */
[----:B------:R-:W-:-:S13]  /*6890*/  ISETP.GE.AND P6, PT, R16, UR4, PT ;  /* 0x0000000410007c0c */ /* 0x000fda000bfc6270 */
[----:B------:R-:W1:Y:S01]  /*68a0*/  @!P6 LDS.128 R4, [R69+0x9000] ;  /* 0x009000004504e984 */ /* 0x000e620000000c00 */
[----:B--2---:R-:W-:-:S05]  /*68b0*/  @!P6 IADD3 R8, P0, R16, R13, RZ ;  /* 0x0000000d1008e210 */ /* 0x004fca0007f1e0ff */
[----:B----4-:R-:W-:Y:S01]  /*68c0*/  @!P6 IMAD.X R9, R11, 0x1, R17, P0 ;  /* 0x000000010b09e824 */ /* 0x010fe200000e0611 */
[----:B------:R-:W-:-:S04]  /*68d0*/  ISETP.GE.AND P0, PT, R67, UR4, PT ;  /* 0x0000000443007c0c */ /* 0x000fc8000bf06270 */
[----:B-1----:R1:W-:Y:S09]  /*68e0*/  @!P6 ST.E.128 desc[UR42][R8.64], R4 ;  /* 0x000000040800e985 */ /* 0x0023f2000c101d2a */
[----:B------:R-:W2:Y:S01]  /*68f0*/  @!P0 LDS.128 R4, [R69+0xa000] ;  /* 0x00a0000045048984 */ /* 0x000ea20000000c00 */
[----:B-----5:R-:W-:-:S05]  /*6900*/  @!P0 IMAD.SHL.U32 R10, R10, 0x10, RZ ;  /* 0x000000100a0a8824 */ /* 0x020fca00078e00ff */
[----:B-1----:R-:W-:-:S04]  /*6910*/  @!P0 IADD3 R8, P6, R10, R13, RZ ;  /* 0x0000000d0a088210 */ /* 0x002fc80007fde0ff */
[----:B------:R-:W-:Y:S02]  /*6920*/  @!P0 LEA.HI.X.SX32 R9, R10, R11, 0x1, P6 ;  /* 0x0000000b0a098211 */ /* 0x000fe400030f0eff */
[----:B------:R-:W-:-:S03]  /*6930*/  ISETP.GE.AND P6, PT, R156, UR4, PT ;  /* 0x000000049c007c0c */ /* 0x000fc6000bfc6270 */
[----:B--2---:R1:W-:Y:S10]  /*6940*/  @!P0 ST.E.128 desc[UR42][R8.64], R4 ;  /* 0x0000000408008985 */ /* 0x0043f4000c101d2a */
[----:B------:R-:W2:Y:S01]  /*6950*/  @!P6 LDS.128 R4, [R69+0xb000] ;  /* 0x00b000004504e984 */ /* 0x000ea20000000c00 */
[----:B-1----:R-:W-:-:S05]  /*6960*/  @!P6 IADD3 R8, P0, R156, R13, RZ ;  /* 0x0000000d9c08e210 */ /* 0x002fca0007f1e0ff */
[----:B---3--:R-:W-:-:S05]  /*6970*/  @!P6 IMAD.X R9, R11, 0x1, R12, P0 ;  /* 0x000000010b09e824 */ /* 0x008fca00000e060c */
[----:B--2---:R1:W-:Y:S03]  /*6980*/  @!P6 ST.E.128 desc[UR42][R8.64], R4 ;  /* 0x000000040800e985 */ /* 0x0043e6000c101d2a */
.L_x_10913:
[----:B------:R-:W-:Y:S05]  /*6990*/  BSYNC B0 ;  /* 0x0000000000007941 */ /* 0x000fea0003800000 */
.L_x_10912:
[----:B------:R-:W-:Y:S01]  /*69a0*/  @!PT LDS RZ, [RZ] ;  /* 0x00000000fffff984 */ /* 0x000fe20000000800 */
[----:B------:R-:W-:Y:S01]  /*69b0*/  @!PT LDS RZ, [RZ] ;  /* 0x00000000fffff984 */ /* 0x000fe20000000800 */
[----:B------:R-:W-:Y:S01]  /*69c0*/  @!PT LDS RZ, [RZ] ;  /* 0x00000000fffff984 */ /* 0x000fe20000000800 */
[----:B------:R-:W-:Y:S01]  /*69d0*/  @!PT LDS RZ, [RZ] ;  /* 0x00000000fffff984 */ /* 0x000fe20000000800 */
[----:B------:R5:W-:Y:S06]  /*69e0*/  MEMBAR.ALL.CTA ;  /* 0x0000000000007992 */ /* 0x000bec0000008000 */
[----:B-----5:R-:W5:Y:S01]  /*69f0*/  FENCE.VIEW.ASYNC.S ;  /* 0x00000000000073c6 */ /* 0x020f620000000000 */
[----:B0-----:R-:W-:Y:S01]  /*6a00*/  @!P5 VIADD R68, R68, 0x19cc0 ;  /* 0x00019cc04444d836 */ /* 0x001fe20000000000 */
[----:B-----5:R0:W-:Y:S04]  /*6a10*/  BAR.SYNC.DEFER_BLOCKING R55, 0x80 ;  /* 0x000200370000751d */ /* 0x0201e80000010000 */
[----:B------:R-:W-:Y:S01]  /*6a20*/  @!P5 PRMT R68, RZ, 0x654, R68 ;  /* 0x00000654ff44d816 */ /* 0x000fe20000000044 */
[----:B------:R-:W-:Y:S01]  /*6a30*/  VIADD R19, R19, 0x1 ;  /* 0x0000000113137836 */ /* 0x000fe20000000000 */
[----:B------:R-:W-:-:S02]  /*6a40*/  PLOP3.LUT P0, PT, PT, PT, PT, 0x8, 0x0 ;  /* 0x000000000000781c */ /* 0x000fc40003f0e170 */
[----:B------:R0:W-:Y:S02]  /*6a50*/  @!P5 SYNCS.ARRIVE.TRANS64.RED.A1T0 RZ, [R68+URZ], RZ ;  /* 0x000000ff44ffd9a7 */ /* 0x0001e4000810043f */
[----:B------:R-:W-:-:S04]  /*6a60*/  ISETP.NE.AND P5, PT, R19, 0x2, PT ;  /* 0x000000021300780c */ /* 0x000fc80003fa5270 */
[----:B-1----:R-:W-:Y:S02]  /*6a70*/  SEL R4, RZ, 0x1, P5 ;  /* 0x00000001ff047807 */ /* 0x002fe40002800000 */
[----:B------:R-:W-:Y:S02]  /*6a80*/  SEL R19, R19, RZ, P5 ;  /* 0x000000ff13137207 */ /* 0x000fe40002800000 */
[----:B------:R-:W-:Y:S01]  /*6a90*/  LOP3.LUT R157, R157, R4, RZ, 0x3c, !PT ;  /* 0x000000049d9d7212 */ /* 0x000fe200078e3cff */
[----:B0-----:R-:W-:Y:S06]  /*6aa0*/  @P4 BRA `(.L_x_10914) ;  /* 0xffffffb400704947 */ /* 0x001fec000383ffff */
.L_x_10867:
[----:B------:R-:W-:Y:S04]  /*6ab0*/  BSSY B0, `(.L_x_10915) ;  /* 0x0000004000007945 */ /* 0x000fe80003800000 */
[----:B------:R-:W-:Y:S05]  /*6ac0*/  @P0 BRA `(.L_x_10916) ;  /* 0x0000000000080947 */ /* 0x000fea0003800000 */
[----:B------:R-:W0:Y:S02]  /*6ad0*/  FENCE.VIEW.ASYNC.G ;  /* 0x00000000000073c6 */ /* 0x000e240000000100 */
[----:B0-----:R-:W-:Y:S06]  /*6ae0*/  BAR.ARV 0xc, 0x200 ;  /* 0x0308000000007b1d */ /* 0x001fec0000002000 */
.L_x_10916:
[----:B------:R-:W-:Y:S05]  /*6af0*/  BSYNC B0 ;  /* 0x0000000000007941 */ /* 0x000fea0003800000 */
.L_x_10915:
[----:B------:R-:W3:Y:S01]  /*6b00*/  LDL R2, [R1+0x44] ;  /* 0x0000440001027983 */ /* 0x000ee20000100800 */
[----:B------:R-:W-:Y:S01]  /*6b10*/  ULDC.64 UR4, c[0x0][0x990] ;  /* 0x0002640000047ab9 */ /* 0x000fe20000000a00 */
[----:B------:R-:W-:Y:S02]  /*6b20*/  ULDC.64 UR6, c[0x0][0x998] ;  /* 0x0002660000067ab9 */ /* 0x000fe40000000a00 */
[----:B------:R-:W3:Y:S01]  /*6b30*/  LDL R5, [R1+0x2c] ;  /* 0x00002c0001057983 */ /* 0x000ee20000100800 */
[----:B------:R-:W-:Y:S02]  /*6b40*/  ISETP.NE.U32.AND P0, PT, RZ, UR4, PT ;  /* 0x00000004ff007c0c */ /* 0x000fe4000bf05070 */
[----:B------:R-:W-:Y:S02]  /*6b50*/  ISETP.NE.U32.AND P1, PT, RZ, UR6, PT ;  /* 0x00000006ff007c0c */ /* 0x000fe4000bf25070 */
[----:B------:R-:W-:Y:S02]  /*6b60*/  ISETP.NE.AND.EX P0, PT, RZ, UR5, PT, P0 ;  /* 0x00000005ff007c0c */ /* 0x000fe4000bf05300 */
[----:B------:R-:W-:-:S11]  /*6b70*/  ISETP.NE.AND.EX P1, PT, RZ, UR7, PT, P1 ;  /* 0x00000007ff007c0c */ /* 0x000fd6000bf25310 */
[----:B------:R-:W3:Y:S01]  /*6b80*/  @P0 LDC.64 R6, c[0x0][0x9a8] ;  /* 0x00026a00ff060b82 */ /* 0x000ee20000000a00 */
[----:B------:R-:W-:-:S07]  /*6b90*/  @P0 SHF.R.S32.HI R15, RZ, 0x1f, R154 ;  /* 0x0000001fff0f0819 */ /* 0x000fce000001149a */
[----:B------:R-:W0:Y:S08]  /*6ba0*/  @P1 LDC.64 R8, c[0x0][0x9b8] ;  /* 0x00026e00ff081b82 */ /* 0x000e300000000a00 */
[----:B----4-:R-:W1:Y:S08]  /*6bb0*/  @P0 LDC.64 R10, c[0x0][0x9b0] ;  /* 0x00026c00ff0a0b82 */ /* 0x010e700000000a00 */
[----:B--2---:R-:W2:Y:S01]  /*6bc0*/  @P1 LDC.64 R12, c[0x0][0x9c0] ;  /* 0x00027000ff0c1b82 */ /* 0x004ea20000000a00 */
[----:B---3--:R-:W-:-:S02]  /*6bd0*/  @P0 IMAD R0, R2, R6, RZ ;  /* 0x0000000602000224 */ /* 0x008fc400078e02ff */
[----:B0-----:R-:W-:Y:S02]  /*6be0*/  @P1 IMAD R4, R2, R8, RZ ;  /* 0x0000000802041224 */ /* 0x001fe400078e02ff */
[C---:B------:R-:W-:Y:S02]  /*6bf0*/  @P0 IMAD R7, R5.reuse, R7, R0 ;  /* 0x0000000705070224 */ /* 0x040fe400078e0200 */
[----:B------:R-:W-:-:S04]  /*6c00*/  @P0 IMAD.WIDE.U32 R2, R5, R6, RZ ;  /* 0x0000000605020225 */ /* 0x000fc800078e00ff */
[----:B------:R-:W-:Y:S01]  /*6c10*/  @P0 IMAD.IADD R3, R3, 0x1, R7 ;  /* 0x0000000103030824 */ /* 0x000fe200078e0207 */
[----:B------:R-:W-:Y:S01]  /*6c20*/  @P1 SHF.R.S32.HI R7, RZ, 0x1f, R154 ;  /* 0x0000001fff071819 */ /* 0x000fe2000001149a */
[C---:B------:R-:W-:Y:S02]  /*6c30*/  @P1 IMAD R9, R5.reuse, R9, R4 ;  /* 0x0000000905091224 */ /* 0x040fe400078e0204 */
[----:B------:R-:W-:-:S04]  /*6c40*/  @P1 IMAD.WIDE.U32 R4, R5, R8, RZ ;  /* 0x0000000805041225 */ /* 0x000fc800078e00ff */
[----:B-1----:R-:W-:Y:S02]  /*6c50*/  @P0 IMAD R0, R15, R10, RZ ;  /* 0x0000000a0f000224 */ /* 0x002fe400078e02ff */
[----:B--2---:R-:W-:Y:S02]  /*6c60*/  @P1 IMAD R6, R7, R12, RZ ;  /* 0x0000000c07061224 */ /* 0x004fe400078e02ff */
[----:B------:R-:W-:Y:S02]  /*6c70*/  @P1 IMAD.IADD R5, R5, 0x1, R9 ;  /* 0x0000000105051824 */ /* 0x000fe400078e0209 */
[C---:B------:R-:W-:Y:S02]  /*6c80*/  @P0 IMAD R9, R154.reuse, R11, R0 ;  /* 0x0000000b9a090224 */ /* 0x040fe400078e0200 */
[----:B------:R-:W-:-:S04]  /*6c90*/  @P0 IMAD.WIDE.U32 R2, R154, R10, R2 ;  /* 0x0000000a9a020225 */ /* 0x000fc800078e0002 */
[C---:B------:R-:W-:Y:S02]  /*6ca0*/  @P1 IMAD R11, R154.reuse, R13, R6 ;  /* 0x0000000d9a0b1224 */ /* 0x040fe400078e0206 */
[----:B------:R-:W-:Y:S01]  /*6cb0*/  @P1 IMAD.WIDE.U32 R6, R154, R12, R4 ;  /* 0x0000000c9a061225 */ /* 0x000fe200078e0004 */
[----:B------:R-:W-:Y:S01]  /*6cc0*/  @P0 LEA R4, P2, R2, UR4, 0x2 ;  /* 0x0000000402040c11 */ /* 0x000fe2000f8410ff */
[----:B------:R-:W-:Y:S02]  /*6cd0*/  ULDC UR4, c[0x0][0x988] ;  /* 0x0002620000047ab9 */ /* 0x000fe40000000800 */
[----:B------:R-:W-:Y:S01]  /*6ce0*/  @P0 IMAD.IADD R5, R3, 0x1, R9 ;  /* 0x0000000103050824 */ /* 0x000fe200078e0209 */
[----:B------:R-:W-:Y:S01]  /*6cf0*/  @P1 LEA R8, P3, R6, UR6, 0x2 ;  /* 0x0000000606081c11 */ /* 0x000fe2000f8610ff */
[----:B------:R-:W-:Y:S02]  /*6d00*/  @P1 IMAD.IADD R3, R7, 0x1, R11 ;  /* 0x0000000107031824 */ /* 0x000fe400078e020b */
[----:B------:R-:W-:Y:S01]  /*6d10*/  IMAD.MOV.U32 R0, RZ, RZ, 0x3f800000 ;  /* 0x3f800000ff007424 */ /* 0x000fe200078e00ff */
[----:B------:R-:W-:-:S02]  /*6d20*/  @P0 LEA.HI.X R5, R2, UR5, R5, 0x2, P2 ;  /* 0x0000000502050c11 */ /* 0x000fc400090f1405 */
[----:B------:R-:W-:Y:S02]  /*6d30*/  @P1 LEA.HI.X R9, R6, UR7, R3, 0x2, P3 ;  /* 0x0000000706091c11 */ /* 0x000fe400098f1403 */
[----:B------:R-:W-:-:S03]  /*6d40*/  MOV R3, 0x3f800000 ;  /* 0x3f80000000037802 */ /* 0x000fc60000000f00 */
[----:B------:R0:W2:Y:S04]  /*6d50*/  @P1 LDG.E R0, desc[UR42][R8.64] ;  /* 0x0000002a08001981 */ /* 0x0000a8000c1e1900 */
[----:B------:R-:W2:Y:S01]  /*6d60*/  @P0 LDG.E R3, desc[UR42][R4.64] ;  /* 0x0000002a04030981 */ /* 0x000ea2000c1e1900 */
[----:B------:R-:W-:Y:S02]  /*6d70*/  ISETP.GE.AND P1, PT, R88, 0x1, PT ;  /* 0x000000015800780c */ /* 0x000fe40003f26270 */
[----:B------:R-:W-:Y:S02]  /*6d80*/  CS2R R20, SRZ ;  /* 0x0000000000147805 */ /* 0x000fe4000001ff00 */
[----:B------:R-:W-:Y:S01]  /*6d90*/  PLOP3.LUT P0, PT, PT, PT, PT, 0x80, 0x0 ;  /* 0x000000000000781c */ /* 0x000fe20003f0f070 */
        /* <DEDUP_REMOVED lines=20> */
[----:B0-----:R-:W-:Y:S02]  /*6ee0*/  CS2R R8, SRZ ;  /* 0x0000000000087805 */ /* 0x001fe4000001ff00 */
[----:B------:R-:W-:Y:S02]  /*6ef0*/  CS2R R58, SRZ ;  /* 0x00000000003a7805 */ /* 0x000fe4000001ff00 */
[----:B------:R-:W-:Y:S01]  /*6f00*/  CS2R R6, SRZ ;  /* 0x0000000000067805 */ /* 0x000fe2000001ff00 */
[----:B------:R-:W-:Y:S02]  /*6f10*/  IMAD.MOV.U32 R60, RZ, RZ, RZ ;  /* 0x000000ffff3c7224 */ /* 0x000fe400078e00ff */
[----:B--2---:R-:W-:Y:S01]  /*6f20*/  FMUL.FTZ R2, R3, R0 ;  /* 0x0000000003027220 */ /* 0x004fe20000410000 */
[----:B------:R-:W-:-:S03]  /*6f30*/  IMAD.MOV.U32 R3, RZ, RZ, RZ ;  /* 0x000000ffff037224 */ /* 0x000fc600078e00ff */
[----:B------:R-:W-:Y:S01]  /*6f40*/  FMUL.FTZ R2, R2, UR4 ;  /* 0x0000000402027c20 */ /* 0x000fe20008410000 */
[----:B------:R-:W-:Y:S01]  /*6f50*/  IMAD.MOV.U32 R0, RZ, RZ, RZ ;  /* 0x000000ffff007224 */ /* 0x000fe200078e00ff */
[----:B------:R-:W-:Y:S06]  /*6f60*/  @!P1 BRA `(.L_x_10917) ;  /* 0x0000008c00f09947 */ /* 0x000fec0003800000 */
[----:B------:R-:W0:Y:S01]  /*6f70*/  S2R R61, SR_TID.X ;  /* 0x00000000003d7919 */ /* 0x000e220000002100 */
[----:B------:R-:W-:Y:S01]  /*6f80*/  VIADD R30, R18, 0xf000 ;  /* 0x0000f000121e7836 */ /* 0x000fe20000000000 */
[----:B------:R-:W-:Y:S04]  /*6f90*/  BSSY B6, `(.L_x_10918) ;  /* 0x000001e000067945 */ /* 0x000fe80003800000 */
[----:B------:R-:W-:Y:S01]  /*6fa0*/  LOP3.LUT P0, RZ, R30, 0x3ff, RZ, 0xc0, !PT ;  /* 0x000003ff1eff7812 */ /* 0x000fe2000780c0ff */
[----:B0-----:R-:W-:-:S05]  /*6fb0*/  VIADD R62, R61, 0xffffff80 ;  /* 0xffffff803d3e7836 */ /* 0x001fca0000000000 */
[----:B------:R-:W-:-:S04]  /*6fc0*/  SHF.R.S32.HI R61, RZ, 0x1f, R62 ;  /* 0x0000001fff3d7819 */ /* 0x000fc8000001143e */
[----:B------:R-:W-:-:S04]  /*6fd0*/  LEA.HI R61, R61, R62, RZ, 0x7 ;  /* 0x0000003e3d3d7211 */ /* 0x000fc800078f38ff */
[----:B------:R-:W-:-:S05]  /*6fe0*/  SHF.R.S32.HI R61, RZ, 0x7, R61 ;  /* 0x00000007ff3d7819 */ /* 0x000fca000001143d */
[----:B------:R-:W0:Y:S02]  /*6ff0*/  SHFL.IDX PT, R0, R61, RZ, 0x1f ;  /* 0x00001fff3d007589 */ /* 0x000e2400000e0000 */
[----:B0-----:R-:W-:-:S05]  /*7000*/  IMAD.HI R3, R0, 0x55555556, RZ ;  /* 0x5555555600037827 */ /* 0x001fca00078e02ff */
[----:B------:R-:W-:-:S05]  /*7010*/  LEA.HI R3, R3, R3, RZ, 0x1 ;  /* 0x0000000303037211 */ /* 0x000fca00078f08ff */
[----:B------:R-:W-:-:S04]  /*7020*/  IMAD R3, R3, -0x3, R0 ;  /* 0xfffffffd03037824 */ /* 0x000fc800078e0200 */
        /* <DEDUP_REMOVED lines=20> */
.L_x_10919:
[----:B------:R-:W-:Y:S05]  /*7170*/  BSYNC B6 ;  /* 0x0000000000067941 */ /* 0x000fea0003800000 */
.L_x_10918:
        /* <DEDUP_REMOVED lines=13> */
.L_x_10923:
[----:B-1----:R1:W2:Y:S02]  /*7250*/  SYNCS.PHASECHK.TRANS64.TRYWAIT P0, [R18+URZ+0x19c00], R3 ;  /* 0x019c0003120075a7 */ /* 0x0022a4000800017f */
[----:B--2---:R-:W-:Y:S05]  /*7260*/  @!P0 NANOSLEEP.SYNCS 0x989680 ;  /* 0x009896800000895d */ /* 0x004fea0003900000 */
[----:B------:R-:W2:Y:S02]  /*7270*/  @!P0 SYNCS.PHASECHK.TRANS64 P0, [R18+URZ+0x19c00], R3 ;  /* 0x019c0003120085a7 */ /* 0x000ea4000800007f */
[----:B--2---:R-:W-:Y:S05]  /*7280*/  @!P0 BRA `(.L_x_10923) ;  /* 0xfffffffc00f08947 */ /* 0x004fea000383ffff */
.L_x_10922:
[----:B------:R-:W-:Y:S05]  /*7290*/  BSYNC B0 ;  /* 0x0000000000007941 */ /* 0x000fea0003800000 */
.L_x_10921:
[----:B------:R-:W-:Y:S05]  /*72a0*/  BRA `(.L_x_10924) ;  /* 0x0000004000b07947 */ /* 0x000fea0003800000 */
.L_x_10920:
[----:B------:R-:W0:Y:S01]  /*72b0*/  LDC.64 R28, c[0x0][0x3e8] ;  /* 0x0000fa00ff1c7b82 */ /* 0x000e220000000a00 */
[----:B------:R-:W-:Y:S01]  /*72c0*/  LOP3.LUT P0, RZ, R30, 0x9f, RZ, 0xc0, !PT ;  /* 0x0000009f1eff7812 */ /* 0x000fe2000780c0ff */
[----:B------:R-:W-:Y:S01]  /*72d0*/  ULDC.64 UR4, c[0x0][0x3f8] ;  /* 0x0000fe0000047ab9 */ /* 0x000fe20000000a00 */
[----:B-----5:R-:W-:Y:S01]  /*72e0*/  SHF.R.S32.HI R0, RZ, 0x1f, R24 ;  /* 0x0000001fff007819 */ /* 0x020fe20000011418 */
[----:B------:R-:W-:Y:S01]  /*72f0*/  ULDC.64 UR6, c[0x0][0x408] ;  /* 0x0001020000067ab9 */ /* 0x000fe20000000a00 */
[----:B------:R-:W-:Y:S03]  /*7300*/  BSSY B6, `(.L_x_10925) ;  /* 0x000001b000067945 */ /* 0x000fe60003800000 */
[----:B------:R-:W1:Y:S01]  /*7310*/  LDC.64 R26, c[0x0][0x400] ;  /* 0x00010000ff1a7b82 */ /* 0x000e620000000a00 */
[C---:B------:R-:W-:Y:S02]  /*7320*/  IMAD R3, R0.reuse, UR4, RZ ;  /* 0x0000000400037c24 */ /* 0x040fe4000f8e02ff */
[----:B------:R-:W-:-:S02]  /*7330*/  IMAD R5, R0, UR6, RZ ;  /* 0x0000000600057c24 */ /* 0x000fc4000f8e02ff */
[C---:B------:R-:W-:Y:S02]  /*7340*/  IMAD R3, R24.reuse, UR5, R3 ;  /* 0x0000000518037c24 */ /* 0x040fe4000f8e0203 */
[C---:B------:R-:W-:Y:S02]  /*7350*/  IMAD R5, R24.reuse, UR7, R5 ;  /* 0x0000000718057c24 */ /* 0x040fe4000f8e0205 */
[----:B0-----:R-:W-:-:S04]  /*7360*/  IMAD.WIDE.U32 R28, R24, UR4, R28 ;  /* 0x00000004181c7c25 */ /* 0x001fc8000f8e001c */
[----:B-1----:R-:W-:-:S04]  /*7370*/  IMAD.WIDE.U32 R26, R24, UR6, R26 ;  /* 0x00000006181a7c25 */ /* 0x002fc8000f8e001a */
        /* <DEDUP_REMOVED lines=19> */
.L_x_10926:
[----:B------:R-:W-:Y:S05]  /*74b0*/  BSYNC B6 ;  /* 0x0000000000067941 */ /* 0x000fea0003800000 */
.L_x_10925:
[----:B------:R-:W0:Y:S01]  /*74c0*/  S2R R20, SR_TID.X ;  /* 0x0000000000147919 */ /* 0x000e220000002100 */
[----:B------:R-:W-:Y:S01]  /*74d0*/  ULDC.U8 UR4, c[0x0][0x410] ;  /* 0x0001040000047ab9 */ /* 0x000fe20000000000 */
[----:B0-----:R-:W-:Y:S02]  /*74e0*/  IADD3 R21, R20, -0x80, RZ ;  /* 0xffffff8014157810 */ /* 0x001fe40007ffe0ff */
[----:B------:R-:W2:Y:S01]  /*74f0*/  LDL R20, [R1+0x28] ;  /* 0x0000280001147983 */ /* 0x000ea20000100800 */
[----:B------:R-:W-:Y:S01]  /*7500*/  ISETP.NE.AND P0, PT, RZ, UR4, PT ;  /* 0x00000004ff007c0c */ /* 0x000fe2000bf05270 */
[----:B------:R-:W-:Y:S01]  /*7510*/  BSSY B0, `(.L_x_10927) ;  /* 0x00003fd000007945 */ /* 0x000fe20003800000 */
[----:B------:R-:W-:-:S04]  /*7520*/  LEA.HI R38, R21, R21, RZ, 0x1 ;  /* 0x0000001515267211 */ /* 0x000fc800078f08ff */
[----:B------:R-:W-:-:S05]  /*7530*/  SHF.R.S32.HI R38, RZ, 0x1, R38 ;  /* 0x00000001ff267819 */ /* 0x000fca0000011426 */
[----:B------:R-:W-:Y:S02]  /*7540*/  IMAD R6, R153, 0xc0, R38 ;  /* 0x000000c099067824 */ /* 0x000fe400078e0226 */
[----:B--2---:R-:W-:Y:S01]  /*7550*/  IMAD.IADD R20, R18, 0x1, R20 ;  /* 0x0000000112147824 */ /* 0x004fe200078e0214 */
[----:B------:R-:W-:Y:S06]  /*7560*/  @!P0 BRA `(.L_x_10928) ;  /* 0x0000001800d08947 */ /* 0x000fec0003800000 */
[----:B------:R-:W-:-:S03]  /*7570*/  UMOV UR4, 0xffffffff ;  /* 0xffffffff00047882 */ /* 0x000fc60000000000 */
[----:B------:R-:W-:Y:S05]  /*7580*/  BRA.DIV UR4, `(.L_x_10929) ;  /* 0x0000012204787947 */ /* 0x000fea000b800000 */
[----:B------:R0:W1:Y:S04]  /*7590*/  SHFL.IDX PT, R29, R28, RZ, 0x1e1f ;  /* 0x001e1fff1c1d7589 */ /* 0x00006800000e0000 */
[----:B------:R0:W2:Y:S04]  /*75a0*/  SHFL.IDX PT, R14, R26, RZ, 0x1e1f ;  /* 0x001e1fff1a0e7589 */ /* 0x0000a800000e0000 */
[----:B------:R0:W3:Y:S04]  /*75b0*/  SHFL.IDX PT, R0, R24, RZ, 0x1e1f ;  /* 0x001e1fff18007589 */ /* 0x0000e800000e0000 */
[----:B------:R0:W4:Y:S02]  /*75c0*/  SHFL.IDX PT, R3, R30, RZ, 0x1e1f ;  /* 0x001e1fff1e037589 */ /* 0x00012400000e0000 */
.L_x_11147:
[----:B------:R-:W5:Y:S01]  /*75d0*/  LDL R5, [R1+0x40] ;  /* 0x0000400001057983 */ /* 0x000f620000100800 */
[----:B------:R-:W-:Y:S01]  /*75e0*/  ULDC UR4, c[0x0][0x448] ;  /* 0x0001120000047ab9 */ /* 0x000fe20000000800 */
[----:B------:R-:W-:Y:S01]  /*75f0*/  BSSY B1, `(.L_x_10930) ;  /* 0x000002f000017945 */ /* 0x000fe20003800000 */
[----:B------:R-:W-:Y:S01]  /*7600*/  IMAD R37, R25, UR4, RZ ;  /* 0x0000000419257c24 */ /* 0x000fe2000f8e02ff */
[----:B------:R-:W-:Y:S02]  /*7610*/  CS2R R8, SRZ ;  /* 0x0000000000087805 */ /* 0x000fe4000001ff00 */
[----:B------:R-:W-:Y:S02]  /*7620*/  CS2R R12, SRZ ;  /* 0x00000000000c7805 */ /* 0x000fe4000001ff00 */
[----:B0-----:R-:W-:Y:S02]  /*7630*/  CS2R R26, SRZ ;  /* 0x00000000001a7805 */ /* 0x001fe4000001ff00 */
[----:B------:R-:W-:-:S02]  /*7640*/  CS2R R10, SRZ ;  /* 0x00000000000a7805 */ /* 0x000fc4000001ff00 */
[----:B------:R-:W-:Y:S02]  /*7650*/  ISETP.GE.AND P0, PT, R6, R37, PT ;  /* 0x000000250600720c */ /* 0x000fe40003f06270 */
[----:B------:R-:W-:Y:S02]  /*7660*/  CS2R R24, SRZ ;  /* 0x0000000000187805 */ /* 0x000fe4000001ff00 */
[----:B------:R-:W-:Y:S02]  /*7670*/  CS2R R30, SRZ ;  /* 0x00000000001e7805 */ /* 0x000fe4000001ff00 */
[----:B-----5:R-:W-:-:S04]  /*7680*/  LEA.HI R4, R5, R5, RZ, 0x1 ;  /* 0x0000000505047211 */ /* 0x020fc800078f08ff */
[----:B------:R-:W-:-:S05]  /*7690*/  LOP3.LUT R4, R4, 0xfffffffe, RZ, 0xc0, !PT ;  /* 0xfffffffe04047812 */ /* 0x000fca00078ec0ff */
[----:B------:R-:W-:-:S05]  /*76a0*/  IMAD.IADD R4, R5, 0x1, -R4 ;  /* 0x0000000105047824 */ /* 0x000fca00078e0a04 */
[----:B------:R-:W-:Y:S01]  /*76b0*/  SHF.L.U32 R21, R4, 0x1f, RZ ;  /* 0x0000001f04157819 */ /* 0x000fe200000006ff */
[----:B------:R-:W-:Y:S06]  /*76c0*/  @P0 BRA `(.L_x_10931) ;  /* 0x0000000000840947 */ /* 0x000fec0003800000 */
[----:B------:R-:W4:Y:S01]  /*76d0*/  LDL R28, [R1+0x18] ;  /* 0x00001800011c7983 */ /* 0x000f220000100800 */
[----:B------:R-:W-:-:S03]  /*76e0*/  ULDC UR4, c[0x0][0x3f4] ;  /* 0x0000fd0000047ab9 */ /* 0x000fc60000000800 */
[----:B------:R-:W4:Y:S04]  /*76f0*/  LDL R15, [R1+0x1c] ;  /* 0x00001c00010f7983 */ /* 0x000f280000100800 */
[----:B------:R-:W4:Y:S04]  /*7700*/  LDL R40, [R1+0x5c] ;  /* 0x00005c0001287983 */ /* 0x000f280000100800 */
[----:B------:R-:W4:Y:S01]  /*7710*/  LDL R39, [R1+0x58] ;  /* 0x0000580001277983 */ /* 0x000f220000100800 */
[----:B------:R-:W-:Y:S02]  /*7720*/  ISETP.GE.AND P5, PT, R22, UR4, PT ;  /* 0x0000000416007c0c */ /* 0x000fe4000bfa6270 */
[----:B------:R-:W-:-:S02]  /*7730*/  CS2R R26, SRZ ;  /* 0x00000000001a7805 */ /* 0x000fc4000001ff00 */
[----:B------:R-:W-:Y:S02]  /*7740*/  CS2R R30, SRZ ;  /* 0x00000000001e7805 */ /* 0x000fe4000001ff00 */
[----:B------:R-:W-:-:S07]  /*7750*/  CS2R R12, SRZ ;  /* 0x00000000000c7805 */ /* 0x000fce000001ff00 */
[----:B------:R-:W-:Y:S02]  /*7760*/  @!P5 SHF.R.S32.HI R7, RZ, 0x1f, R22 ;  /* 0x0000001fff07d819 */ /* 0x000fe40000011416 */
[C---:B-1----:R-:W-:Y:S02]  /*7770*/  @!P5 IADD3 R4, P2, R22.reuse, R29, RZ ;  /* 0x0000001d1604d210 */ /* 0x042fe40007f5e0ff */
[----:B--2---:R-:W-:-:S03]  /*7780*/  @!P5 IADD3 R6, P3, R22, R14, RZ ;  /* 0x0000000e1606d210 */ /* 0x004fc60007f7e0ff */
[--C-:B---3--:R-:W-:Y:S02]  /*7790*/  @!P5 IMAD.X R5, R0, 0x1, R7.reuse, P2 ;  /* 0x000000010005d824 */ /* 0x108fe400010e0607 */
[----:B----4-:R-:W-:Y:S01]  /*77a0*/  @!P5 IMAD.X R7, R3, 0x1, R7, P3 ;  /* 0x000000010307d824 */ /* 0x010fe200018e0607 */
[----:B------:R-:W-:Y:S02]  /*77b0*/  CS2R R24, SRZ ;  /* 0x0000000000187805 */ /* 0x000fe4000001ff00 */
[----:B------:R-:W-:Y:S02]  /*77c0*/  CS2R R8, SRZ ;  /* 0x0000000000087805 */ /* 0x000fe4000001ff00 */
[----:B------:R-:W-:Y:S01]  /*77d0*/  CS2R R10, SRZ ;  /* 0x00000000000a7805 */ /* 0x000fe2000001ff00 */
[----:B------:R0:W5:Y:S04]  /*77e0*/  @!P5 LD.E.64 R26, desc[UR42][R4.64] ;  /* 0x0000002a041ad980 */ /* 0x000168000c101b00 */
[----:B------:R0:W5:Y:S01]  /*77f0*/  @!P5 LD.E.64 R30, desc[UR42][R6.64] ;  /* 0x0000002a061ed980 */ /* 0x000162000c101b00 */
[----:B------:R-:W-:-:S02]  /*7800*/  ISETP.GE.AND P1, PT, R28, UR4, PT ;  /* 0x000000041c007c0c */ /* 0x000fc4000bf26270 */
[----:B------:R-:W-:-:S11]  /*7810*/  ISETP.GE.AND P0, PT, R15, UR4, PT ;  /* 0x000000040f007c0c */ /* 0x000fd6000bf06270 */
[CC--:B------:R-:W-:Y:S02]  /*7820*/  @!P1 IADD3 R32, P4, R28.reuse, R29.reuse, RZ ;  /* 0x0000001d1c209210 */ /* 0x0c0fe40007f9e0ff */
[-C--:B------:R-:W-:Y:S02]  /*7830*/  @!P1 IADD3 R28, P2, R28, R14.reuse, RZ ;  /* 0x0000000e1c1c9210 */ /* 0x080fe40007f5e0ff */
[C---:B------:R-:W-:Y:S01]  /*7840*/  @!P0 IADD3 R34, P3, R15.reuse, R29, RZ ;  /* 0x0000001d0f228210 */ /* 0x040fe20007f7e0ff */
[C-C-:B------:R-:W-:Y:S01]  /*7850*/  @!P1 IMAD.X R33, R0.reuse, 0x1, R40.reuse, P4 ;  /* 0x0000000100219824 */ /* 0x140fe200020e0628 */
[----:B------:R-:W-:Y:S01]  /*7860*/  @!P0 IADD3 R14, P4, R15, R14, RZ ;  /* 0x0000000e0f0e8210 */ /* 0x000fe20007f9e0ff */
[C---:B------:R-:W-:Y:S02]  /*7870*/  @!P1 IMAD.X R29, R3.reuse, 0x1, R40, P2 ;  /* 0x00000001031d9824 */ /* 0x040fe400010e0628 */
[--C-:B------:R-:W-:Y:S01]  /*7880*/  @!P0 IMAD.X R35, R0, 0x1, R39.reuse, P3 ;  /* 0x0000000100238824 */ /* 0x100fe200018e0627 */
[----:B------:R0:W5:Y:S01]  /*7890*/  @!P1 LD.E.64 R12, desc[UR42][R32.64] ;  /* 0x0000002a200c9980 */ /* 0x000162000c101b00 */
[----:B------:R-:W-:-:S03]  /*78a0*/  @!P0 IMAD.X R15, R3, 0x1, R39, P4 ;  /* 0x00000001030f8824 */ /* 0x000fc600020e0627 */
[----:B------:R0:W5:Y:S04]  /*78b0*/  @!P1 LD.E.64 R24, desc[UR42][R28.64] ;  /* 0x0000002a1c189980 */ /* 0x000168000c101b00 */
[----:B------:R0:W5:Y:S04]  /*78c0*/  @!P0 LD.E.64 R8, desc[UR42][R34.64] ;  /* 0x0000002a22088980 */ /* 0x000168000c101b00 */
[----:B------:R0:W5:Y:S02]  /*78d0*/  @!P0 LD.E.64 R10, desc[UR42][R14.64] ;  /* 0x0000002a0e0a8980 */ /* 0x000164000c101b00 */
.L_x_10931:
[----:B------:R-:W-:Y:S05]  /*78e0*/  BSYNC B1 ;  /* 0x0000000000017941 */ /* 0x000fea0003800000 */
.L_x_10930:
[----:B------:R-:W1:Y:S01]  /*78f0*/  SYNCS.PHASECHK.TRANS64.TRYWAIT P0, [R18+URZ+0x19c00], R21 ;  /* 0x019c0015120075a7 */ /* 0x000e62000800017f */
[----:B---3--:R-:W-:Y:S01]  /*7900*/  IMAD R0, R153, -0xc0, R37 ;  /* 0xffffff4099007824 */ /* 0x008fe200078e0225 */
[----:B------:R-:W-:Y:S04]  /*7910*/  BSSY B1, `(.L_x_10932) ;  /* 0x0000004000017945 */ /* 0x000fe80003800000 */
[----:B------:R-:W-:-:S04]  /*7920*/  VIMNMX R0, R0, 0xc0, PT ;  /* 0x000000c000007848 */ /* 0x000fc80003fe0100 */
[----:B------:R-:W-:Y:S01]  /*7930*/  ISETP.GE.AND P1, PT, R38, R0, PT ;  /* 0x000000002600720c */ /* 0x000fe20003f26270 */
[----:B-1----:R-:W-:-:S12]  /*7940*/  @!P0 BRA `(.L_x_10933) ;  /* 0x0000011c00f88947 */ /* 0x002fd80003800000 */
.L_x_11148:
[----:B------:R-:W-:Y:S05]  /*7950*/  BSYNC B1 ;  /* 0x0000000000017941 */ /* 0x000fea0003800000 */
.L_x_10932:
[----:B------:R-:W-:Y:S05]  /*7960*/  @P1 BRA `(.L_x_10934) ;  /* 0x0000003800dc1947 */ /* 0x000fea0003800000 */
[----:B0-----:R-:W3:Y:S01]  /*7970*/  LDL R4, [R1+0x18] ;  /* 0x0000180001047983 */ /* 0x001ee20000100800 */
[----:B----4-:R-:W0:Y:S03]  /*7980*/  LDC R3, c[0x0][0x3f4] ;  /* 0x0000fd00ff037b82 */ /* 0x010e260000000800 */
[----:B------:R-:W4:Y:S01]  /*7990*/  LDL R0, [R1+0x1c] ;  /* 0x00001c0001007983 */ /* 0x000f220000100800 */
[----:B------:R-:W-:Y:S01]  /*79a0*/  BSSY B1, `(.L_x_10935) ;  /* 0x000007b000017945 */ /* 0x000fe20003800000 */
[-C--:B0-----:R-:W-:Y:S02]  /*79b0*/  ISETP.GE.AND P0, PT, R22, R3.reuse, PT ;  /* 0x000000031600720c */ /* 0x081fe40003f06270 */
[-C--:B---3--:R-:W-:Y:S02]  /*79c0*/  ISETP.GE.AND P1, PT, R4, R3.reuse, PT ;  /* 0x000000030400720c */ /* 0x088fe40003f26270 */
[----:B----4-:R-:W-:-:S09]  /*79d0*/  ISETP.GE.AND P2, PT, R0, R3, PT ;  /* 0x000000030000720c */ /* 0x010fd20003f46270 */
[----:B------:R-:W-:Y:S05]  /*79e0*/  @P0 BRA `(.L_x_10936) ;  /* 0x0000000400d80947 */ /* 0x000fea0003800000 */
[----:B------:R-:W0:Y:S01]  /*79f0*/  LDS.128 R4, [R20+0xf000] ;  /* 0x00f0000014047984 */ /* 0x000e220000000c00 */
[----:B-----5:R-:W-:Y:S02]  /*7a00*/  SHF.R.U32.HI R15, RZ, 0x8, R27 ;  /* 0x00000008ff0f7819 */ /* 0x020fe4000001161b */
[----:B--2---:R-:W-:Y:S02]  /*7a10*/  LOP3.LUT R14, R27, 0xff, RZ, 0xc0, !PT ;  /* 0x000000ff1b0e7812 */ /* 0x004fe400078ec0ff */
        /* <DEDUP_REMOVED lines=11> */
[----:B-1----:R-:W-:Y:S01]  /*7ad0*/  LOP3.LUT R21, R15, 0xff, RZ, 0xc0, !PT ;  /* 0x000000ff0f157812 */ /* 0x002fe200078ec0ff */
[----:B------:R-:W-:Y:S01]  /*7ae0*/  IMAD.U32 R15, R33, 0x10000, RZ ;  /* 0x00010000210f7824 */ /* 0x000fe200078e00ff */
[----:B------:R-:W-:-:S02]  /*7af0*/  LOP3.LUT R0, R26, 0xff, RZ, 0xc0, !PT ;  /* 0x000000ff1a007812 */ /* 0x000fc400078ec0ff */
[----:B------:R-:W-:Y:S02]  /*7b00*/  LOP3.LUT R3, R3, 0xff, RZ, 0xc0, !PT ;  /* 0x000000ff03037812 */ /* 0x000fe400078ec0ff */
[----:B------:R-:W-:Y:S02]  /*7b10*/  LOP3.LUT R29, R28, 0xff0000, R29, 0xf8, !PT ;  /* 0x00ff00001c1d7812 */ /* 0x000fe400078ef81d */
[----:B------:R-:W-:Y:S02]  /*7b20*/  PRMT R3, R3, 0x7604, R0 ;  /* 0x0000760403037816 */ /* 0x000fe40000000000 */
[----:B------:R-:W-:Y:S02]  /*7b30*/  LOP3.LUT R0, R30, 0xff, RZ, 0xc0, !PT ;  /* 0x000000ff1e007812 */ /* 0x000fe400078ec0ff */
[----:B------:R-:W-:Y:S02]  /*7b40*/  LOP3.LUT R15, R14, 0xff0000, R15, 0xf8, !PT ;  /* 0x00ff00000e0f7812 */ /* 0x000fe400078ef80f */
[----:B------:R-:W-:-:S02]  /*7b50*/  LOP3.LUT R32, R29, 0xff000000, R31, 0xf8, !PT ;  /* 0xff0000001d207812 */ /* 0x000fc400078ef81f */
[----:B------:R-:W-:Y:S02]  /*7b60*/  PRMT R21, R21, 0x7604, R0 ;  /* 0x0000760415157816 */ /* 0x000fe40000000000 */
[----:B------:R-:W-:Y:S02]  /*7b70*/  LOP3.LUT R27, R15, 0xff000000, R27, 0xf8, !PT ;  /* 0xff0000000f1b7812 */ /* 0x000fe400078ef81b */
[----:B0-----:R-:W-:Y:S02]  /*7b80*/  F2FP.F16.E4M3.UNPACK_B R0, R6.H1 ;  /* 0x00000006ff00723e */ /* 0x001fe400030006ff */
[----:B------:R-:W-:Y:S02]  /*7b90*/  F2FP.F16.E4M3.UNPACK_B R33, R32 ;  /* 0x00000020ff21723e */ /* 0x000fe400020006ff */
[----:B------:R-:W-:Y:S01]  /*7ba0*/  LOP3.LUT R21, R21, 0xff0000, R30, 0xf8, !PT ;  /* 0x00ff000015157812 */ /* 0x000fe200078ef81e */
[--C-:B------:R-:W-:Y:S01]  /*7bb0*/  HADD2.F32 R15, -RZ, R0.reuse.H1_H1 ;  /* 0x30000000ff0f7230 */ /* 0x100fe20000004100 */
[----:B------:R-:W-:Y:S01]  /*7bc0*/  F2FP.F16.E4M3.UNPACK_B R29, R27 ;  /* 0x0000001bff1d723e */ /* 0x000fe200020006ff */
[----:B------:R-:W-:Y:S01]  /*7bd0*/  HADD2.F32 R34, -RZ, R33.H1_H1 ;  /* 0x30000021ff227230 */ /* 0x000fe20000004100 */
[----:B------:R-:W-:Y:S01]  /*7be0*/  LOP3.LUT R3, R3, 0xff0000, R26, 0xf8, !PT ;  /* 0x00ff000003037812 */ /* 0x000fe200078ef81a */
[----:B------:R-:W-:Y:S01]  /*7bf0*/  HADD2.F32 R14, -RZ, R0.H0_H0 ;  /* 0x20000000ff0e7230 */ /* 0x000fe20000004100 */
[----:B------:R-:W-:Y:S01]  /*7c00*/  LOP3.LUT R31, R21, 0xff000000, R30, 0xf8, !PT ;  /* 0xff000000151f7812 */ /* 0x000fe200078ef81e */
[----:B------:R-:W-:Y:S01]  /*7c10*/  HADD2.F32 R30, -RZ, R29.H1_H1 ;  /* 0x3000001dff1e7230 */ /* 0x000fe20000004100 */
[----:B------:R-:W-:Y:S01]  /*7c20*/  LOP3.LUT R28, R3, 0xff000000, R26, 0xf8, !PT ;  /* 0xff000000031c7812 */ /* 0x000fe200078ef81a */
[----:B------:R-:W-:Y:S01]  /*7c30*/  FMUL.FTZ R35, R15, R34 ;  /* 0x000000220f237220 */ /* 0x000fe20000410000 */
[----:B------:R-:W-:-:S02]  /*7c40*/  F2FP.F16.E4M3.UNPACK_B R3, R6 ;  /* 0x00000006ff03723e */ /* 0x000fc400020006ff */
[-C--:B------:R-:W-:Y:S01]  /*7c50*/  FMUL.FTZ R15, R15, R30.reuse ;  /* 0x0000001e0f0f7220 */ /* 0x080fe20000410000 */
[-C--:B------:R-:W-:Y:S01]  /*7c60*/  F2FP.F16.E4M3.UNPACK_B R21, R7.reuse ;  /* 0x00000007ff15723e */ /* 0x080fe200020006ff */
[C---:B------:R-:W-:Y:S01]  /*7c70*/  FFMA.FTZ R37, R14.reuse, R30, -R35 ;  /* 0x0000001e0e257223 */ /* 0x040fe20000010823 */
[----:B------:R-:W-:Y:S01]  /*7c80*/  F2FP.F16.E4M3.UNPACK_B R26, R7.H1 ;  /* 0x00000007ff1a723e */ /* 0x000fe200030006ff */
[----:B------:R-:W-:Y:S01]  /*7c90*/  FFMA.FTZ R40, R14, R34, R15 ;  /* 0x000000220e287223 */ /* 0x000fe2000001000f */
[-C--:B------:R-:W-:Y:S01]  /*7ca0*/  F2FP.F16.E4M3.UNPACK_B R6, R5.reuse ;  /* 0x00000005ff06723e */ /* 0x080fe200020006ff */
[----:B------:R-:W-:Y:S01]  /*7cb0*/  HADD2.F32 R30, -RZ, R33.H0_H0 ;  /* 0x20000021ff1e7230 */ /* 0x000fe20000004100 */
[----:B------:R-:W-:Y:S01]  /*7cc0*/  F2FP.F16.E4M3.UNPACK_B R7, R5.H1 ;  /* 0x00000005ff07723e */ /* 0x000fe200030006ff */
        /* <DEDUP_REMOVED lines=15> */
[----:B------:R-:W-:Y:S01]  /*7dc0*/  FMUL.FTZ R42, R5, R14 ;  /* 0x0000000e052a7220 */ /* 0x000fe20000410000 */
[--C-:B------:R-:W-:Y:S01]  /*7dd0*/  HADD2.F32 R3, -RZ, R26.reuse.H1_H1 ;  /* 0x3000001aff037230 */ /* 0x100fe20000004100 */
[----:B------:R-:W-:Y:S01]  /*7de0*/  F2FP.F16.E4M3.UNPACK_B R0, R4 ;  /* 0x00000004ff00723e */ /* 0x000fe200020006ff */
[----:B------:R-:W-:Y:S02]  /*7df0*/  HADD2.F32 R27, -RZ, R27.H1_H1 ;  /* 0x3000001bff1b7230 */ /* 0x000fe40000004100 */
[----:B------:R-:W-:Y:S01]  /*7e00*/  FFMA.FTZ R39, R21, R14, -R30 ;  /* 0x0000000e15277223 */ /* 0x000fe2000001081e */
[----:B------:R-:W-:Y:S02]  /*7e10*/  HADD2.F32 R26, -RZ, R26.H0_H0 ;  /* 0x2000001aff1a7230 */ /* 0x000fe40000004100 */
[C---:B------:R-:W-:Y:S01]  /*7e20*/  FMUL.FTZ R5, R3.reuse, R32 ;  /* 0x0000002003057220 */ /* 0x040fe20000410000 */
[----:B------:R-:W-:Y:S01]  /*7e30*/  F2FP.F16.E4M3.UNPACK_B R15, R31 ;  /* 0x0000001fff0f723e */ /* 0x000fe200020006ff */
[-C--:B------:R-:W-:Y:S01]  /*7e40*/  FMUL.FTZ R3, R3, R27.reuse ;  /* 0x0000001b03037220 */ /* 0x080fe20000410000 */
[----:B------:R-:W-:Y:S01]  /*7e50*/  F2FP.F16.E4M3.UNPACK_B R4, R4.H1 ;  /* 0x00000004ff04723e */ /* 0x000fe200030006ff */
[----:B------:R-:W-:Y:S01]  /*7e60*/  FFMA.FTZ R42, R21, R34, R42 ;  /* 0x00000022152a7223 */ /* 0x000fe2000001002a */
[----:B------:R-:W-:Y:S01]  /*7e70*/  F2FP.F16.E4M3.UNPACK_B R14, R28 ;  /* 0x0000001cff0e723e */ /* 0x000fe200020006ff */
[----:B------:R-:W-:Y:S01]  /*7e80*/  FFMA.FTZ R34, R26, R27, -R5 ;  /* 0x0000001b1a227223 */ /* 0x000fe20000010805 */
[----:B------:R-:W-:-:S02]  /*7e90*/  HADD2.F32 R27, -RZ, R15.H1_H1 ;  /* 0x3000000fff1b7230 */ /* 0x000fc40000004100 */
[----:B------:R-:W-:Y:S01]  /*7ea0*/  FFMA.FTZ R41, R26, R32, R3 ;  /* 0x000000201a297223 */ /* 0x000fe20000010003 */
[----:B------:R-:W-:Y:S01]  /*7eb0*/  HADD2.F32 R21, -RZ, R15.H0_H0 ;  /* 0x2000000fff157230 */ /* 0x000fe20000004100 */
[----:B------:R-:W-:Y:S01]  /*7ec0*/  F2FP.F16.E4M3.UNPACK_B R28, R28.H1 ;  /* 0x0000001cff1c723e */ /* 0x000fe200030006ff */
[----:B------:R-:W-:Y:S01]  /*7ed0*/  HADD2.F32 R5, -RZ, R4.H1_H1 ;  /* 0x30000004ff057230 */ /* 0x000fe20000004100 */
[----:B------:R-:W-:Y:S01]  /*7ee0*/  F2FP.F16.E4M3.UNPACK_B R31, R31.H1 ;  /* 0x0000001fff1f723e */ /* 0x000fe200030006ff */
[----:B------:R-:W-:Y:S02]  /*7ef0*/  HADD2.F32 R15, -RZ, R14.H1_H1 ;  /* 0x3000000eff0f7230 */ /* 0x000fe40000004100 */
[----:B------:R-:W-:Y:S02]  /*7f00*/  HADD2.F32 R3, -RZ, R0.H1_H1 ;  /* 0x30000000ff037230 */ /* 0x000fe40000004100 */
[----:B------:R-:W-:Y:S01]  /*7f10*/  FMUL.FTZ R29, R5, R27 ;  /* 0x0000001b051d7220 */ /* 0x000fe20000410000 */
[----:B------:R-:W-:-:S02]  /*7f20*/  HADD2.F32 R4, -RZ, R4.H0_H0 ;  /* 0x20000004ff047230 */ /* 0x000fc40000004100 */
[----:B------:R-:W-:Y:S01]  /*7f30*/  FMUL.FTZ R33, R5, R15 ;  /* 0x0000000f05217220 */ /* 0x000fe20000410000 */
[----:B------:R-:W-:Y:S02]  /*7f40*/  HADD2.F32 R14, -RZ, R14.H0_H0 ;  /* 0x2000000eff0e7230 */ /* 0x000fe40000004100 */
[C---:B------:R-:W-:Y:S01]  /*7f50*/  FMUL.FTZ R5, R3.reuse, R21 ;  /* 0x0000001503057220 */ /* 0x040fe20000410000 */
[----:B------:R-:W-:Y:S02]  /*7f60*/  HADD2.F32 R0, -RZ, R0.H0_H0 ;  /* 0x20000000ff007230 */ /* 0x000fe40000004100 */
[C---:B------:R-:W-:Y:S01]  /*7f70*/  FFMA.FTZ R29, R4.reuse, R15, -R29 ;  /* 0x0000000f041d7223 */ /* 0x040fe2000001081d */
[----:B------:R-:W-:Y:S01]  /*7f80*/  FFMA.FTZ R30, R4, R27, R33 ;  /* 0x0000001b041e7223 */ /* 0x000fe20000010021 */
[-C--:B------:R-:W-:Y:S01]  /*7f90*/  FMUL.FTZ R26, R3, R14.reuse ;  /* 0x0000000e031a7220 */ /* 0x080fe20000410000 */
[----:B------:R-:W-:Y:S02]  /*7fa0*/  HADD2.F32 R4, -RZ, R28.H1_H1 ;  /* 0x3000001cff047230 */ /* 0x000fe40000004100 */
[----:B------:R-:W-:Y:S01]  /*7fb0*/  FFMA.FTZ R15, R0, R14, -R5 ;  /* 0x0000000e000f7223 */ /* 0x000fe20000010805 */
[----:B------:R-:W-:-:S02]  /*7fc0*/  HADD2.F32 R3, -RZ, R7.H1_H1 ;  /* 0x30000007ff037230 */ /* 0x000fc40000004100 */
[----:B------:R-:W-:Y:S01]  /*7fd0*/  FFMA.FTZ R26, R0, R21, R26 ;  /* 0x00000015001a7223 */ /* 0x000fe2000001001a */
        /* <DEDUP_REMOVED lines=23> */
.L_x_10936:
[----:B------:R-:W-:Y:S05]  /*8150*/  BSYNC B1 ;  /* 0x0000000000017941 */ /* 0x000fea0003800000 */
.L_x_10935:
[----:B------:R-:W-:Y:S04]  /*8160*/  BSSY B1, `(.L_x_10937) ;  /* 0x000007c000017945 */ /* 0x000fe80003800000 */
[----:B------:R-:W-:Y:S05]  /*8170*/  @P1 BRA `(.L_x_10938) ;  /* 0x0000000400e81947 */ /* 0x000fea0003800000 */
[----:B0-----:R-:W0:Y:S01]  /*8180*/  LDS.128 R4, [R20+0x10800] ;  /* 0x0108000014047984 */ /* 0x001e220000000c00 */
[----:B-----5:R-:W-:Y:S02]  /*8190*/  SHF.R.U32.HI R27, RZ, 0x8, R25 ;  /* 0x00000008ff1b7819 */ /* 0x020fe40000011619 */
[----:B--2---:R-:W-:Y:S02]  /*81a0*/  SHF.R.U32.HI R14, RZ, 0x8, R13 ;  /* 0x00000008ff0e7819 */ /* 0x004fe4000001160d */
[----:B-1----:R-:W-:Y:S02]  /*81b0*/  SHF.R.U32.HI R21, RZ, 0x8, R24 ;  /* 0x00000008ff157819 */ /* 0x002fe40000011618 */
        /* <DEDUP_REMOVED lines=27> */
[-C--:B0-----:R-:W-:Y:S02]  /*8370*/  F2FP.F16.E4M3.UNPACK_B R0, R6.reuse.H1 ;  /* 0x00000006ff00723e */ /* 0x081fe400030006ff */
[----:B------:R-:W-:Y:S02]  /*8380*/  LOP3.LUT R27, R27, 0xff000000, R24, 0xf8, !PT ;  /* 0xff0000001b1b7812 */ /* 0x000fe400078ef818 */
[----:B------:R-:W-:Y:S01]  /*8390*/  F2FP.F16.E4M3.UNPACK_B R28, R29 ;  /* 0x0000001dff1c723e */ /* 0x000fe200020006ff */
[----:B------:R-:W-:Y:S01]  /*83a0*/  HADD2.F32 R13, -RZ, R0.H1_H1 ;  /* 0x30000000ff0d7230 */ /* 0x000fe20000004100 */
[----:B------:R-:W-:Y:S02]  /*83b0*/  F2FP.F16.E4M3.UNPACK_B R24, R25 ;  /* 0x00000019ff18723e */ /* 0x000fe400020006ff */
[----:B------:R-:W-:Y:S01]  /*83c0*/  LOP3.LUT R21, R3, 0xff000000, R12, 0xf8, !PT ;  /* 0xff00000003157812 */ /* 0x000fe200078ef80c */
[----:B------:R-:W-:Y:S01]  /*83d0*/  HADD2.F32 R30, -RZ, R28.H1_H1 ;  /* 0x3000001cff1e7230 */ /* 0x000fe20000004100 */
[----:B------:R-:W-:Y:S01]  /*83e0*/  F2FP.F16.E4M3.UNPACK_B R3, R6 ;  /* 0x00000006ff03723e */ /* 0x000fe200020006ff */
[----:B------:R-:W-:Y:S01]  /*83f0*/  HADD2.F32 R26, -RZ, R24.H1_H1 ;  /* 0x30000018ff1a7230 */ /* 0x000fe20000004100 */
[-C--:B------:R-:W-:Y:S01]  /*8400*/  F2FP.F16.E4M3.UNPACK_B R14, R7.reuse ;  /* 0x00000007ff0e723e */ /* 0x080fe200020006ff */
[----:B------:R-:W-:Y:S01]  /*8410*/  HADD2.F32 R12, -RZ, R0.H0_H0 ;  /* 0x20000000ff0c7230 */ /* 0x000fe20000004100 */
[----:B------:R-:W-:Y:S01]  /*8420*/  F2FP.F16.E4M3.UNPACK_B R15, R7.H1 ;  /* 0x00000007ff0f723e */ /* 0x000fe200030006ff */
[C---:B------:R-:W-:Y:S01]  /*8430*/  FMUL.FTZ R31, R13.reuse, R30 ;  /* 0x0000001e0d1f7220 */ /* 0x040fe20000410000 */
[-C--:B------:R-:W-:Y:S01]  /*8440*/  F2FP.F16.E4M3.UNPACK_B R6, R5.reuse ;  /* 0x00000005ff06723e */ /* 0x080fe200020006ff */
[----:B------:R-:W-:Y:S01]  /*8450*/  FMUL.FTZ R13, R13, R26 ;  /* 0x0000001a0d0d7220 */ /* 0x000fe20000410000 */
[----:B------:R-:W-:Y:S01]  /*8460*/  F2FP.F16.E4M3.UNPACK_B R7, R5.H1 ;  /* 0x00000005ff07723e */ /* 0x000fe200030006ff */
        /* <DEDUP_REMOVED lines=45> */
[----:B------:R-:W-:Y:S01]  /*8740*/  FMUL.FTZ R3, R3, R12 ;  /* 0x0000000c03037220 */ /* 0x000fe20000410000 */
        /* <DEDUP_REMOVED lines=29> */
.L_x_10938:
[----:B------:R-:W-:Y:S05]  /*8920*/  BSYNC B1 ;  /* 0x0000000000017941 */ /* 0x000fea0003800000 */
.L_x_10937:
[----:B------:R-:W-:Y:S05]  /*8930*/  @P2 BRA `(.L_x_10934) ;  /* 0x0000002800e82947 */ /* 0x000fea0003800000 */
[----:B0--3--:R-:W0:Y:S01]  /*8940*/  LDS.128 R4, [R20+0x12000] ;  /* 0x0120000014047984 */ /* 0x009e220000000c00 */
[----:B-----5:R-:W-:Y:S02]  /*8950*/  SHF.R.U32.HI R13, RZ, 0x8, R9 ;  /* 0x00000008ff0d7819 */ /* 0x020fe40000011609 */
[----:B------:R-:W-:Y:S02]  /*8960*/  LOP3.LUT R12, R9, 0xff, RZ, 0xc0, !PT ;  /* 0x000000ff090c7812 */ /* 0x000fe400078ec0ff */
[----:B------:R-:W-:Y:S02]  /*8970*/  LOP3.LUT R13, R13, 0xff, RZ, 0xc0, !PT ;  /* 0x000000ff0d0d7812 */ /* 0x000fe400078ec0ff */
[----:B-1----:R-:W-:Y:S02]  /*8980*/  SHF.R.U32.HI R21, RZ, 0x8, R11 ;  /* 0x00000008ff157819 */ /* 0x002fe4000001160b */
[----:B------:R-:W-:Y:S02]  /*8990*/  PRMT R12, R13, 0x7604, R12 ;  /* 0x000076040d0c7816 */ /* 0x000fe4000000000c */
[----:B--2---:R-:W-:-:S02]  /*89a0*/  LOP3.LUT R14, R11, 0xff, RZ, 0xc0, !PT ;  /* 0x000000ff0b0e7812 */ /* 0x004fc400078ec0ff */
[----:B------:R-:W-:Y:S02]  /*89b0*/  LOP3.LUT R21, R21, 0xff, RZ, 0xc0, !PT ;  /* 0x000000ff15157812 */ /* 0x000fe400078ec0ff */
[----:B------:R-:W-:Y:S02]  /*89c0*/  SHF.R.U32.HI R24, RZ, 0x10, R11 ;  /* 0x00000010ff187819 */ /* 0x000fe4000001160b */
[----:B------:R-:W-:Y:S02]  /*89d0*/  SHF.R.U32.HI R25, RZ, 0x10, R9 ;  /* 0x00000010ff197819 */ /* 0x000fe40000011609 */
[----:B------:R-:W-:Y:S02]  /*89e0*/  SHF.R.U32.HI R13, RZ, 0x8, R10 ;  /* 0x00000008ff0d7819 */ /* 0x000fe4000001160a */
[----:B------:R-:W-:Y:S02]  /*89f0*/  SHF.R.U32.HI R3, RZ, 0x8, R8 ;  /* 0x00000008ff037819 */ /* 0x000fe40000011608 */
[----:B------:R-:W-:Y:S01]  /*8a00*/  PRMT R14, R21, 0x7604, R14 ;  /* 0x00007604150e7816 */ /* 0x000fe2000000000e */
[----:B------:R-:W-:Y:S01]  /*8a10*/  IMAD.U32 R21, R24, 0x10000, RZ ;  /* 0x0001000018157824 */ /* 0x000fe200078e00ff */
[----:B------:R-:W-:Y:S01]  /*8a20*/  LOP3.LUT R15, R13, 0xff, RZ, 0xc0, !PT ;  /* 0x000000ff0d0f7812 */ /* 0x000fe200078ec0ff */
        /* <DEDUP_REMOVED lines=13> */
[----:B------:R-:W-:Y:S01]  /*8b00*/  HADD2.F32 R9, -RZ, R0.H1_H1 ;  /* 0x30000000ff097230 */ /* 0x000fe20000004100 */
[----:B------:R-:W-:Y:S01]  /*8b10*/  F2FP.F16.E4M3.UNPACK_B R14, R13 ;  /* 0x0000000dff0e723e */ /* 0x000fe200020006ff */
[----:B------:R-:W-:Y:S01]  /*8b20*/  HADD2.F32 R26, -RZ, R25.H1_H1 ;  /* 0x30000019ff1a7230 */ /* 0x000fe20000004100 */
[----:B------:R-:W-:-:S02]  /*8b30*/  LOP3.LUT R3, R3, 0xff0000, R8, 0xf8, !PT ;  /* 0x00ff000003037812 */ /* 0x000fc400078ef808 */
[----:B------:R-:W-:Y:S01]  /*8b40*/  LOP3.LUT R21, R15, 0xff000000, R10, 0xf8, !PT ;  /* 0xff0000000f157812 */ /* 0x000fe200078ef80a */
[----:B------:R-:W-:Y:S01]  /*8b50*/  HADD2.F32 R15, -RZ, R14.H1_H1 ;  /* 0x3000000eff0f7230 */ /* 0x000fe20000004100 */
[----:B------:R-:W-:Y:S01]  /*8b60*/  LOP3.LUT R12, R3, 0xff000000, R8, 0xf8, !PT ;  /* 0xff000000030c7812 */ /* 0x000fe200078ef808 */
[----:B------:R-:W-:Y:S02]  /*8b70*/  HADD2.F32 R8, -RZ, R0.H0_H0 ;  /* 0x20000000ff087230 */ /* 0x000fe40000004100 */
[C---:B------:R-:W-:Y:S01]  /*8b80*/  FMUL.FTZ R27, R9.reuse, R26 ;  /* 0x0000001a091b7220 */ /* 0x040fe20000410000 */
[----:B------:R-:W-:Y:S01]  /*8b90*/  F2FP.F16.E4M3.UNPACK_B R3, R6 ;  /* 0x00000006ff03723e */ /* 0x000fe200020006ff */
[----:B------:R-:W-:Y:S01]  /*8ba0*/  FMUL.FTZ R9, R9, R15 ;  /* 0x0000000f09097220 */ /* 0x000fe20000410000 */
[----:B------:R-:W-:Y:S01]  /*8bb0*/  F2FP.F16.E4M3.UNPACK_B R10, R7 ;  /* 0x00000007ff0a723e */ /* 0x000fe200020006ff */
[C---:B------:R-:W-:Y:S01]  /*8bc0*/  FFMA.FTZ R27, R8.reuse, R15, -R27 ;  /* 0x0000000f081b7223 */ /* 0x040fe2000001081b */
[----:B------:R-:W-:Y:S01]  /*8bd0*/  F2FP.F16.E4M3.UNPACK_B R11, R7.H1 ;  /* 0x00000007ff0b723e */ /* 0x000fe200030006ff */
[----:B------:R-:W-:Y:S01]  /*8be0*/  FFMA.FTZ R28, R8, R26, R9 ;  /* 0x0000001a081c7223 */ /* 0x000fe20000010009 */
[-C--:B------:R-:W-:Y:S01]  /*8bf0*/  F2FP.F16.E4M3.UNPACK_B R6, R5.reuse ;  /* 0x00000005ff06723e */ /* 0x080fe200020006ff */
[----:B------:R-:W-:Y:S01]  /*8c00*/  HADD2.F32 R8, -RZ, R25.H0_H0 ;  /* 0x20000019ff087230 */ /* 0x000fe20000004100 */
[----:B------:R-:W-:Y:S01]  /*8c10*/  F2FP.F16.E4M3.UNPACK_B R7, R5.H1 ;  /* 0x00000005ff07723e */ /* 0x000fe200030006ff */
[--C-:B------:R-:W-:Y:S01]  /*8c20*/  HADD2.F32 R5, -RZ, R3.reuse.H1_H1 ;  /* 0x30000003ff057230 */ /* 0x100fe20000004100 */
[----:B------:R-:W-:Y:S01]  /*8c30*/  F2FP.F16.E4M3.UNPACK_B R24, R24.H1 ;  /* 0x00000018ff18723e */ /* 0x000fe200030006ff */
[----:B------:R-:W-:Y:S01]  /*8c40*/  HADD2.F32 R14, -RZ, R14.H0_H0 ;  /* 0x2000000eff0e7230 */ /* 0x000fe20000004100 */
[----:B------:R-:W-:Y:S01]  /*8c50*/  F2FP.F16.E4M3.UNPACK_B R13, R13.H1 ;  /* 0x0000000dff0d723e */ /* 0x000fe200030006ff */
[----:B------:R-:W-:-:S02]  /*8c60*/  HADD2.F32 R3, -RZ, R3.H0_H0 ;  /* 0x20000003ff037230 */ /* 0x000fc40000004100 */
        /* <DEDUP_REMOVED lines=8> */
[CC--:B------:R-:W-:Y:S01]  /*8cf0*/  FMUL.FTZ R15, R5.reuse, R9.reuse ;  /* 0x00000009050f7220 */ /* 0x0c0fe20000410000 */
[----:B------:R-:W-:Y:S01]  /*8d00*/  HADD2.F32 R24, -RZ, R24.H1_H1 ;  /* 0x30000018ff187230 */ /* 0x000fe20000004100 */
[----:B------:R-:W-:Y:S01]  /*8d10*/  F2FP.F16.E4M3.UNPACK_B R0, R4 ;  /* 0x00000004ff00723e */ /* 0x000fe200020006ff */
[----:B------:R-:W-:Y:S02]  /*8d20*/  HADD2.F32 R3, -RZ, R11.H1_H1 ;  /* 0x3000000bff037230 */ /* 0x000fe40000004100 */
[-C--:B------:R-:W-:Y:S01]  /*8d30*/  FMUL.FTZ R5, R5, R8.reuse ;  /* 0x0000000805057220 */ /* 0x080fe20000410000 */
[C---:B------:R-:W-:Y:S01]  /*8d40*/  FFMA.FTZ R29, R10.reuse, R8, -R15 ;  /* 0x000000080a1d7223 */ /* 0x040fe2000001080f */
[----:B------:R-:W-:Y:S01]  /*8d50*/  HADD2.F32 R8, -RZ, R13.H1_H1 ;  /* 0x3000000dff087230 */ /* 0x000fe20000004100 */
[----:B------:R-:W-:Y:S01]  /*8d60*/  F2FP.F16.E4M3.UNPACK_B R4, R4.H1 ;  /* 0x00000004ff04723e */ /* 0x000fe200030006ff */
[----:B------:R-:W-:Y:S02]  /*8d70*/  HADD2.F32 R11, -RZ, R11.H0_H0 ;  /* 0x2000000bff0b7230 */ /* 0x000fe40000004100 */
[C---:B------:R-:W-:Y:S01]  /*8d80*/  FMUL.FTZ R14, R3.reuse, R24 ;  /* 0x00000018030e7220 */ /* 0x040fe20000410000 */
[----:B------:R-:W-:Y:S01]  /*8d90*/  FFMA.FTZ R30, R10, R9, R5 ;  /* 0x000000090a1e7223 */ /* 0x000fe20000010005 */
[----:B------:R-:W-:Y:S01]  /*8da0*/  F2FP.F16.E4M3.UNPACK_B R9, R21 ;  /* 0x00000015ff09723e */ /* 0x000fe200020006ff */
[-C--:B------:R-:W-:Y:S01]  /*8db0*/  FMUL.FTZ R10, R3, R8.reuse ;  /* 0x00000008030a7220 */ /* 0x080fe20000410000 */
[----:B------:R-:W-:Y:S01]  /*8dc0*/  FFMA.FTZ R31, R11, R8, -R14 ;  /* 0x000000080b1f7223 */ /* 0x000fe2000001080e */
[----:B------:R-:W-:Y:S01]  /*8dd0*/  F2FP.F16.E4M3.UNPACK_B R8, R12 ;  /* 0x0000000cff08723e */ /* 0x000fe200020006ff */
[----:B------:R-:W-:-:S02]  /*8de0*/  HADD2.F32 R5, -RZ, R4.H1_H1 ;  /* 0x30000004ff057230 */ /* 0x000fc40000004100 */
[----:B------:R-:W-:Y:S01]  /*8df0*/  FFMA.FTZ R24, R11, R24, R10 ;  /* 0x000000180b187223 */ /* 0x000fe2000001000a */
[--C-:B------:R-:W-:Y:S01]  /*8e00*/  HADD2.F32 R13, -RZ, R9.reuse.H1_H1 ;  /* 0x30000009ff0d7230 */ /* 0x100fe20000004100 */
[----:B------:R-:W-:Y:S01]  /*8e10*/  F2FP.F16.E4M3.UNPACK_B R12, R12.H1 ;  /* 0x0000000cff0c723e */ /* 0x000fe200030006ff */
[----:B------:R-:W-:Y:S01]  /*8e20*/  HADD2.F32 R10, -RZ, R9.H0_H0 ;  /* 0x20000009ff0a7230 */ /* 0x000fe20000004100 */
[----:B------:R-:W-:Y:S01]  /*8e30*/  F2FP.F16.E4M3.UNPACK_B R21, R21.H1 ;  /* 0x00000015ff15723e */ /* 0x000fe200030006ff */
[----:B------:R-:W-:Y:S02]  /*8e40*/  HADD2.F32 R9, -RZ, R8.H1_H1 ;  /* 0x30000008ff097230 */ /* 0x000fe40000004100 */
[----:B------:R-:W-:Y:S01]  /*8e50*/  FMUL.FTZ R11, R5, R13 ;  /* 0x0000000d050b7220 */ /* 0x000fe20000410000 */
[----:B------:R-:W-:Y:S02]  /*8e60*/  HADD2.F32 R3, -RZ, R0.H1_H1 ;  /* 0x30000000ff037230 */ /* 0x000fe40000004100 */
        /* <DEDUP_REMOVED lines=11> */
[----:B------:R-:W-:Y:S02]  /*8f20*/  HADD2.F32 R3, -RZ, R7.H1_H1 ;  /* 0x30000007ff037230 */ /* 0x000fe40000004100 */
        /* <DEDUP_REMOVED lines=24> */
.L_x_10928:
[----:B------:R-:W-:-:S03]  /*90b0*/  UMOV UR4, 0xffffffff ;  /* 0xffffffff00047882 */ /* 0x000fc60000000000 */
[----:B------:R-:W-:Y:S05]  /*90c0*/  BRA.DIV UR4, `(.L_x_10939) ;  /* 0x0000010a042c7947 */ /* 0x000fea000b800000 */
[----:B------:R0:W1:Y:S04]  /*90d0*/  SHFL.IDX PT, R29, R28, RZ, 0x1e1f ;  /* 0x001e1fff1c1d7589 */ /* 0x00006800000e0000 */
[----:B------:R0:W2:Y:S04]  /*90e0*/  SHFL.IDX PT, R21, R26, RZ, 0x1e1f ;  /* 0x001e1fff1a157589 */ /* 0x0000a800000e0000 */
[----:B------:R0:W3:Y:S04]  /*90f0*/  SHFL.IDX PT, R0, R24, RZ, 0x1e1f ;  /* 0x001e1fff18007589 */ /* 0x0000e800000e0000 */
[----:B------:R0:W4:Y:S02]  /*9100*/  SHFL.IDX PT, R3, R30, RZ, 0x1e1f ;  /* 0x001e1fff1e037589 */ /* 0x00012400000e0000 */
.L_x_11154:
[----:B------:R-:W5:Y:S01]  /*9110*/  LDL R13, [R1+0x40] ;  /* 0x00004000010d7983 */ /* 0x000f620000100800 */
[----:B------:R-:W-:Y:S01]  /*9120*/  ULDC UR4, c[0x0][0x448] ;  /* 0x0001120000047ab9 */ /* 0x000fe20000000800 */
[----:B------:R-:W-:Y:S01]  /*9130*/  BSSY B1, `(.L_x_10940) ;  /* 0x000002c000017945 */ /* 0x000fe20003800000 */
[----:B------:R-:W-:Y:S01]  /*9140*/  IMAD R38, R25, UR4, RZ ;  /* 0x0000000419267c24 */ /* 0x000fe2000f8e02ff */
[----:B------:R-:W-:Y:S02]  /*9150*/  CS2R R4, SRZ ;  /* 0x0000000000047805 */ /* 0x000fe4000001ff00 */
[----:B------:R-:W-:Y:S02]  /*9160*/  CS2R R8, SRZ ;  /* 0x0000000000087805 */ /* 0x000fe4000001ff00 */
[----:B------:R-:W-:Y:S02]  /*9170*/  CS2R R10, SRZ ;  /* 0x00000000000a7805 */ /* 0x000fe4000001ff00 */
[----:B------:R-:W-:-:S02]  /*9180*/  CS2R R14, SRZ ;  /* 0x00000000000e7805 */ /* 0x000fc4000001ff00 */
[----:B------:R-:W-:Y:S02]  /*9190*/  ISETP.GE.AND P0, PT, R6, R38, PT ;  /* 0x000000260600720c */ /* 0x000fe40003f06270 */
[----:B0-----:R-:W-:Y:S02]  /*91a0*/  CS2R R24, SRZ ;  /* 0x0000000000187805 */ /* 0x001fe4000001ff00 */
[----:B------:R-:W-:Y:S02]  /*91b0*/  CS2R R26, SRZ ;  /* 0x00000000001a7805 */ /* 0x000fe4000001ff00 */
[----:B-----5:R-:W-:-:S04]  /*91c0*/  LEA.HI R7, R13, R13, RZ, 0x1 ;  /* 0x0000000d0d077211 */ /* 0x020fc800078f08ff */
[----:B------:R-:W-:Y:S02]  /*91d0*/  LOP3.LUT R12, R7, 0xfffffffe, RZ, 0xc0, !PT ;  /* 0xfffffffe070c7812 */ /* 0x000fe400078ec0ff */
[----:B------:R-:W-:-:S03]  /*91e0*/  CS2R R6, SRZ ;  /* 0x0000000000067805 */ /* 0x000fc6000001ff00 */
[----:B------:R-:W-:Y:S01]  /*91f0*/  IMAD.IADD R37, R13, 0x1, -R12 ;  /* 0x000000010d257824 */ /* 0x000fe200078e0a0c */
[----:B------:R-:W-:-:S04]  /*9200*/  CS2R R12, SRZ ;  /* 0x00000000000c7805 */ /* 0x000fc8000001ff00 */
[----:B------:R-:W-:Y:S01]  /*9210*/  SHF.L.U32 R37, R37, 0x1f, RZ ;  /* 0x0000001f25257819 */ /* 0x000fe200000006ff */
[----:B------:R-:W-:Y:S06]  /*9220*/  @P0 BRA `(.L_x_10941) ;  /* 0x0000000000700947 */ /* 0x000fec0003800000 */
[----:B------:R-:W3:Y:S01]  /*9230*/  LDL R28, [R1+0x8] ;  /* 0x00000800011c7983 */ /* 0x000ee20000100800 */
[C---:B------:R-:W-:Y:S01]  /*9240*/  VIADD R4, R16.reuse, 0x20 ;  /* 0x0000002010047836 */ /* 0x040fe20000000000 */
[----:B------:R-:W-:Y:S01]  /*9250*/  ULDC UR4, c[0x0][0x3f4] ;  /* 0x0000fd0000047ab9 */ /* 0x000fe20000000800 */
[----:B------:R-:W-:Y:S02]  /*9260*/  CS2R R12, SRZ ;  /* 0x00000000000c7805 */ /* 0x000fe4000001ff00 */
[----:B------:R-:W-:Y:S02]  /*9270*/  ISETP.GE.AND P4, PT, R16, UR4, PT ;  /* 0x0000000410007c0c */ /* 0x000fe4000bf86270 */
[----:B------:R-:W-:Y:S02]  /*9280*/  CS2R R14, SRZ ;  /* 0x00000000000e7805 */ /* 0x000fe4000001ff00 */
[----:B------:R-:W-:Y:S02]  /*9290*/  ISETP.GE.AND P5, PT, R4, UR4, PT ;  /* 0x0000000404007c0c */ /* 0x000fe4000bfa6270 */
[----:B------:R-:W-:-:S02]  /*92a0*/  CS2R R24, SRZ ;  /* 0x0000000000187805 */ /* 0x000fc4000001ff00 */
[----:B------:R-:W-:Y:S02]  /*92b0*/  CS2R R26, SRZ ;  /* 0x00000000001a7805 */ /* 0x000fe4000001ff00 */
[----:B------:R-:W-:Y:S02]  /*92c0*/  CS2R R8, SRZ ;  /* 0x0000000000087805 */ /* 0x000fe4000001ff00 */
[----:B------:R-:W-:Y:S02]  /*92d0*/  CS2R R10, SRZ ;  /* 0x00000000000a7805 */ /* 0x000fe4000001ff00 */
[----:B------:R-:W-:Y:S02]  /*92e0*/  @!P4 SHF.R.S32.HI R4, RZ, 0x1f, R16 ;  /* 0x0000001fff04c819 */ /* 0x000fe40000011410 */
[----:B--2---:R-:W-:-:S05]  /*92f0*/  @!P4 IADD3 R30, P1, R16, R21, RZ ;  /* 0x00000015101ec210 */ /* 0x004fca0007f3e0ff */
[--C-:B----4-:R-:W-:Y:S01]  /*9300*/  @!P4 IMAD.X R31, R3, 0x1, R4.reuse, P1 ;  /* 0x00000001031fc824 */ /* 0x110fe200008e0604 */
[----:B---3--:R-:W-:Y:S02]  /*9310*/  @!P5 SHF.L.U32 R6, R28, 0x4, RZ ;  /* 0x000000041c06d819 */ /* 0x008fe400000006ff */
[-C--:B-1----:R-:W-:Y:S02]  /*9320*/  @!P4 IADD3 R28, P0, R16, R29.reuse, RZ ;  /* 0x0000001d101cc210 */ /* 0x082fe40007f1e0ff */
[C---:B------:R-:W-:Y:S02]  /*9330*/  @!P5 IADD3 R32, P2, R6.reuse, R29, RZ ;  /* 0x0000001d0620d210 */ /* 0x040fe40007f5e0ff */
[----:B------:R-:W-:Y:S01]  /*9340*/  @!P5 IADD3 R34, P3, R6, R21, RZ ;  /* 0x000000150622d210 */ /* 0x000fe20007f7e0ff */
[----:B------:R-:W-:Y:S01]  /*9350*/  @!P4 IMAD.X R29, R0, 0x1, R4, P0 ;  /* 0x00000001001dc824 */ /* 0x000fe200000e0604 */
[----:B------:R-:W-:Y:S02]  /*9360*/  @!P5 SHF.R.S32.HI R6, RZ, 0x1f, R6 ;  /* 0x0000001fff06d819 */ /* 0x000fe40000011406 */
[----:B------:R-:W-:-:S02]  /*9370*/  CS2R R4, SRZ ;  /* 0x0000000000047805 */ /* 0x000fc4000001ff00 */
[----:B------:R0:W5:Y:S01]  /*9380*/  @!P4 LD.E.128 R12, desc[UR42][R28.64] ;  /* 0x0000002a1c0cc980 */ /* 0x000162000c101d00 */
[--C-:B------:R-:W-:Y:S02]  /*9390*/  @!P5 IMAD.X R33, R0, 0x1, R6.reuse, P2 ;  /* 0x000000010021d824 */ /* 0x100fe400010e0606 */
[----:B------:R-:W-:Y:S01]  /*93a0*/  @!P5 IMAD.X R35, R3, 0x1, R6, P3 ;  /* 0x000000010323d824 */ /* 0x000fe200018e0606 */
[----:B------:R-:W-:Y:S02]  /*93b0*/  CS2R R6, SRZ ;  /* 0x0000000000067805 */ /* 0x000fe4000001ff00 */
[----:B------:R0:W5:Y:S04]  /*93c0*/  @!P5 LD.E.128 R24, desc[UR42][R32.64] ;  /* 0x0000002a2018d980 */ /* 0x000168000c101d00 */
[----:B------:R0:W5:Y:S04]  /*93d0*/  @!P4 LD.E.128 R4, desc[UR42][R30.64] ;  /* 0x0000002a1e04c980 */ /* 0x000168000c101d00 */
[----:B------:R0:W5:Y:S02]  /*93e0*/  @!P5 LD.E.128 R8, desc[UR42][R34.64] ;  /* 0x0000002a2208d980 */ /* 0x000164000c101d00 */
.L_x_10941:
[----:B------:R-:W-:Y:S05]  /*93f0*/  BSYNC B1 ;  /* 0x0000000000017941 */ /* 0x000fea0003800000 */
.L_x_10940:
[----:B---3--:R-:W3:Y:S01]  /*9400*/  S2R R0, SR_TID.X ;  /* 0x0000000000007919 */ /* 0x008ee20000002100 */
[----:B------:R-:W1:Y:S01]  /*9410*/  SYNCS.PHASECHK.TRANS64.TRYWAIT P0, [R18+URZ+0x19c00], R37 ;  /* 0x019c0025120075a7 */ /* 0x000e62000800017f */
[----:B------:R-:W-:Y:S01]  /*9420*/  BSSY B1, `(.L_x_10942) ;  /* 0x0000008000017945 */ /* 0x000fe20003800000 */
[----:B---3--:R-:W-:-:S05]  /*9430*/  VIADD R0, R0, 0xffffff80 ;  /* 0xffffff8000007836 */ /* 0x008fca0000000000 */
[----:B----4-:R-:W-:Y:S01]  /*9440*/  LEA.HI R3, R0, R0, RZ, 0x1 ;  /* 0x0000000000037211 */ /* 0x010fe200078f08ff */
[----:B------:R-:W-:-:S03]  /*9450*/  IMAD R0, R153, -0xc0, R38 ;  /* 0xffffff4099007824 */ /* 0x000fc600078e0226 */
[----:B------:R-:W-:Y:S02]  /*9460*/  SHF.R.S32.HI R3, RZ, 0x1, R3 ;  /* 0x00000001ff037819 */ /* 0x000fe40000011403 */
[----:B------:R-:W-:-:S04]  /*9470*/  VIMNMX R0, R0, 0xc0, PT ;  /* 0x000000c000007848 */ /* 0x000fc80003fe0100 */
[----:B------:R-:W-:Y:S01]  /*9480*/  ISETP.GE.AND P1, PT, R3, R0, PT ;  /* 0x000000000300720c */ /* 0x000fe20003f26270 */
[----:B-1----:R-:W-:-:S12]  /*9490*/  @!P0 BRA `(.L_x_10943) ;  /* 0x0000010400ac8947 */ /* 0x002fd80003800000 */
.L_x_11155:
[----:B------:R-:W-:Y:S05]  /*94a0*/  BSYNC B1 ;  /* 0x0000000000017941 */ /* 0x000fea0003800000 */
.L_x_10942:
[----:B------:R-:W-:Y:S05]  /*94b0*/  @P1 BRA `(.L_x_10934) ;  /* 0x0000002000081947 */ /* 0x000fea0003800000 */
[----:B------:R3:W5:Y:S01]  /*94c0*/  LDL R63, [R1+0x10] ;  /* 0x00001000013f7983 */ /* 0x0007620000100800 */
[----:B------:R-:W4:Y:S03]  /*94d0*/  LDC R3, c[0x0][0x3f4] ;  /* 0x0000fd00ff037b82 */ /* 0x000f260000000800 */
[----:B------:R3:W5:Y:S04]  /*94e0*/  LDL R62, [R1+0x20] ;  /* 0x00002000013e7983 */ /* 0x0007680000100800 */
[----:B------:R3:W5:Y:S01]  /*94f0*/  LDL R61, [R1+0x64] ;  /* 0x00006400013d7983 */ /* 0x0007620000100800 */
[C---:B------:R-:W-:Y:S01]  /*9500*/  VIADD R0, R16.reuse, 0x20 ;  /* 0x0000002010007836 */ /* 0x040fe20000000000 */
[----:B------:R-:W-:Y:S01]  /*9510*/  BSSY B1, `(.L_x_10944) ;  /* 0x00000fd000017945 */ /* 0x000fe20003800000 */
[----:B----4-:R-:W-:-:S03]  /*9520*/  ISETP.GE.AND P0, PT, R16, R3, PT ;  /* 0x000000031000720c */ /* 0x010fc60003f06270 */
[----:B------:R-:W-:-:S10]  /*9530*/  ISETP.GE.AND P1, PT, R0, R3, PT ;  /* 0x000000030000720c */ /* 0x000fd40003f26270 */
[----:B---3--:R-:W-:Y:S05]  /*9540*/  @P0 BRA `(.L_x_10945) ;  /* 0x0000000c00e40947 */ /* 0x008fea0003800000 */
[----:B0-----:R-:W0:Y:S01]  /*9550*/  S2R R30, SR_TID.X ;  /* 0x00000000001e7919 */ /* 0x001e220000002100 */
[----:B--2--5:R-:W-:Y:S02]  /*9560*/  SHF.R.U32.HI R21, RZ, 0x8, R12 ;  /* 0x00000008ff157819 */ /* 0x024fe4000001160c */
[----:B------:R-:W-:Y:S02]  /*9570*/  LOP3.LUT R0, R12, 0xff, RZ, 0xc0, !PT ;  /* 0x000000ff0c007812 */ /* 0x000fe400078ec0ff */
[----:B------:R-:W-:Y:S02]  /*9580*/  LOP3.LUT R21, R21, 0xff, RZ, 0xc0, !PT ;  /* 0x000000ff15157812 */ /* 0x000fe400078ec0ff */
[----:B------:R-:W-:Y:S02]  /*9590*/  SHF.R.U32.HI R29, RZ, 0x8, R13 ;  /* 0x00000008ff1d7819 */ /* 0x000fe4000001160d */
[----:B-1----:R-:W-:Y:S02]  /*95a0*/  PRMT R37, R21, 0x7604, R0 ;  /* 0x0000760415257816 */ /* 0x002fe40000000000 */
[----:B------:R-:W-:-:S02]  /*95b0*/  SHF.R.U32.HI R31, RZ, 0x8, R14 ;  /* 0x00000008ff1f7819 */ /* 0x000fc4000001160e */
[----:B------:R-:W-:Y:S02]  /*95c0*/  LOP3.LUT R28, R13, 0xff, RZ, 0xc0, !PT ;  /* 0x000000ff0d1c7812 */ /* 0x000fe400078ec0ff */
[----:B------:R-:W-:Y:S02]  /*95d0*/  LOP3.LUT R29, R29, 0xff, RZ, 0xc0, !PT ;  /* 0x000000ff1d1d7812 */ /* 0x000fe400078ec0ff */
[----:B------:R-:W-:Y:S02]  /*95e0*/  LOP3.LUT R31, R31, 0xff, RZ, 0xc0, !PT ;  /* 0x000000ff1f1f7812 */ /* 0x000fe400078ec0ff */
[----:B------:R-:W-:Y:S02]  /*95f0*/  PRMT R38, R29, 0x7604, R28 ;  /* 0x000076041d267816 */ /* 0x000fe4000000001c */
[----:B------:R-:W-:Y:S02]  /*9600*/  SHF.R.U32.HI R29, RZ, 0x8, R15 ;  /* 0x00000008ff1d7819 */ /* 0x000fe4000001160f */
[----:B------:R-:W-:-:S02]  /*9610*/  LOP3.LUT R28, R15, 0xff, RZ, 0xc0, !PT ;  /* 0x000000ff0f1c7812 */ /* 0x000fc400078ec0ff */
[----:B------:R-:W-:Y:S02]  /*9620*/  LOP3.LUT R29, R29, 0xff, RZ, 0xc0, !PT ;  /* 0x000000ff1d1d7812 */ /* 0x000fe400078ec0ff */
[----:B------:R-:W-:Y:S02]  /*9630*/  SHF.R.U32.HI R42, RZ, 0x8, R5 ;  /* 0x00000008ff2a7819 */ /* 0x000fe40000011605 */
[----:B------:R-:W-:Y:S02]  /*9640*/  PRMT R40, R29, 0x7604, R28 ;  /* 0x000076041d287816 */ /* 0x000fe4000000001c */
[----:B------:R-:W-:Y:S01]  /*9650*/  SHF.R.U32.HI R43, RZ, 0x8, R6 ;  /* 0x00000008ff2b7819 */ /* 0x000fe20000011606 */
[----:B0-----:R-:W-:Y:S01]  /*9660*/  VIADD R33, R30, 0xffffff80 ;  /* 0xffffff801e217836 */ /* 0x001fe20000000000 */
[----:B------:R-:W-:Y:S02]  /*9670*/  LOP3.LUT R30, R14, 0xff, RZ, 0xc0, !PT ;  /* 0x000000ff0e1e7812 */ /* 0x000fe400078ec0ff */
[----:B------:R-:W-:-:S02]  /*9680*/  SHF.R.U32.HI R47, RZ, 0x8, R7 ;  /* 0x00000008ff2f7819 */ /* 0x000fc40000011607 */
[----:B------:R-:W-:Y:S02]  /*9690*/  LEA.HI R32, R33, R33, RZ, 0x1 ;  /* 0x0000002121207211 */ /* 0x000fe400078f08ff */
[----:B------:R-:W-:Y:S02]  /*96a0*/  PRMT R41, R31, 0x7604, R30 ;  /* 0x000076041f297816 */ /* 0x000fe4000000001e */
[----:B------:R-:W-:Y:S02]  /*96b0*/  LOP3.LUT R32, R32, 0xfffffffe, RZ, 0xc0, !PT ;  /* 0xfffffffe20207812 */ /* 0x000fe400078ec0ff */
[----:B------:R-:W-:Y:S02]  /*96c0*/  SHF.R.U32.HI R30, RZ, 0x8, R4 ;  /* 0x00000008ff1e7819 */ /* 0x000fe40000011604 */
[----:B------:R-:W-:Y:S01]  /*96d0*/  LOP3.LUT R42, R42, 0xff, RZ, 0xc0, !PT ;  /* 0x000000ff2a2a7812 */ /* 0x000fe200078ec0ff */
[----:B------:R-:W-:Y:S01]  /*96e0*/  IMAD.IADD R32, R33, 0x1, -R32 ;  /* 0x0000000121207824 */ /* 0x000fe200078e0a20 */
[----:B------:R-:W-:-:S02]  /*96f0*/  LOP3.LUT R33, R30, 0xff, RZ, 0xc0, !PT ;  /* 0x000000ff1e217812 */ /* 0x000fc400078ec0ff */
[----:B------:R-:W0:Y:S01]  /*9700*/  LDS.128 R28, [R20+0xf000] ;  /* 0x00f00000141c7984 */ /* 0x000e220000000c00 */
[----:B------:R-:W-:Y:S02]  /*9710*/  LOP3.LUT R44, R43, 0xff, RZ, 0xc0, !PT ;  /* 0x000000ff2b2c7812 */ /* 0x000fe400078ec0ff */
[----:B------:R-:W-:Y:S02]  /*9720*/  LEA.HI R0, R3, R32, RZ, 0x1c ;  /* 0x0000002003007211 */ /* 0x000fe400078fe0ff */
[----:B------:R-:W-:Y:S02]  /*9730*/  LOP3.LUT R32, R4, 0xff, RZ, 0xc0, !PT ;  /* 0x000000ff04207812 */ /* 0x000fe400078ec0ff */
[C---:B------:R-:W-:Y:S01]  /*9740*/  LEA.HI R21, R0.reuse, R0, RZ, 0x1 ;  /* 0x0000000000157211 */ /* 0x040fe200078f08ff */
[----:B------:R-:W-:Y:S01]  /*9750*/  IMAD.SHL.U32 R0, R0, 0x10, RZ ;  /* 0x0000001000007824 */ /* 0x000fe200078e00ff */
[----:B------:R-:W-:Y:S02]  /*9760*/  PRMT R45, R33, 0x7604, R32 ;  /* 0x00007604212d7816 */ /* 0x000fe40000000020 */
[----:B------:R-:W-:-:S02]  /*9770*/  SHF.R.S32.HI R21, RZ, 0x1, R21 ;  /* 0x00000001ff157819 */ /* 0x000fc40000011415 */
[----:B------:R-:W-:Y:S02]  /*9780*/  LOP3.LUT R0, R63, 0x10, R0, 0xf8, !PT ;  /* 0x000000103f007812 */ /* 0x000fe400078ef800 */
[----:B------:R-:W-:Y:S01]  /*9790*/  LOP3.LUT R46, R7, 0xff, RZ, 0xc0, !PT ;  /* 0x000000ff072e7812 */ /* 0x000fe200078ec0ff */
[----:B------:R-:W-:Y:S01]  /*97a0*/  IMAD R21, R21, 0x1800, R62 ;  /* 0x0000180015157824 */ /* 0x000fe200078e023e */
[----:B------:R-:W-:Y:S02]  /*97b0*/  LOP3.LUT R0, R0, R61, RZ, 0x3c, !PT ;  /* 0x0000003d00007212 */ /* 0x000fe400078e3cff */
[----:B------:R-:W-:Y:S02]  /*97c0*/  LOP3.LUT R43, R47, 0xff, RZ, 0xc0, !PT ;  /* 0x000000ff2f2b7812 */ /* 0x000fe400078ec0ff */
[----:B------:R-:W-:Y:S02]  /*97d0*/  IADD3 R0, R18, R21, R0 ;  /* 0x0000001512007210 */ /* 0x000fe40007ffe000 */
[----:B------:R-:W-:-:S02]  /*97e0*/  LOP3.LUT R21, R5, 0xff, RZ, 0xc0, !PT ;  /* 0x000000ff05157812 */ /* 0x000fc400078ec0ff */
[----:B------:R-:W-:Y:S01]  /*97f0*/  PRMT R46, R43, 0x7604, R46 ;  /* 0x000076042b2e7816 */ /* 0x000fe2000000002e */
[----:B------:R-:W1:Y:S01]  /*9800*/  LDS.128 R32, [R0+0xf000] ;  /* 0x00f0000000207984 */ /* 0x000e620000000c00 */
[----:B------:R-:W-:Y:S02]  /*9810*/  PRMT R42, R42, 0x7604, R21 ;  /* 0x000076042a2a7816 */ /* 0x000fe40000000015 */
[----:B------:R-:W-:Y:S02]  /*9820*/  SHF.R.U32.HI R21, RZ, 0x10, R13 ;  /* 0x00000010ff157819 */ /* 0x000fe4000001160d */
[----:B------:R-:W-:Y:S02]  /*9830*/  SHF.R.U32.HI R47, RZ, 0x10, R5 ;  /* 0x00000010ff2f7819 */ /* 0x000fe40000011605 */
[----:B------:R-:W-:Y:S01]  /*9840*/  SHF.R.U32.HI R43, RZ, 0x10, R15 ;  /* 0x00000010ff2b7819 */ /* 0x000fe2000001160f */
[----:B------:R-:W-:Y:S01]  /*9850*/  IMAD.U32 R21, R21, 0x10000, RZ ;  /* 0x0001000015157824 */ /* 0x000fe200078e00ff */
[----:B------:R-:W-:Y:S01]  /*9860*/  LOP3.LUT R39, R6, 0xff, RZ, 0xc0, !PT ;  /* 0x000000ff06277812 */ /* 0x000fe200078ec0ff */
[----:B------:R-:W-:Y:S01]  /*9870*/  IMAD.U32 R47, R47, 0x10000, RZ ;  /* 0x000100002f2f7824 */ /* 0x000fe200078e00ff */
[----:B------:R-:W-:Y:S01]  /*9880*/  SHF.R.U32.HI R51, RZ, 0x10, R7 ;  /* 0x00000010ff337819 */ /* 0x000fe20000011607 */
[----:B------:R-:W-:Y:S01]  /*9890*/  IMAD.U32 R43, R43, 0x10000, RZ ;  /* 0x000100002b2b7824 */ /* 0x000fe200078e00ff */
[----:B------:R-:W-:-:S02]  /*98a0*/  PRMT R49, R44, 0x7604, R39 ;  /* 0x000076042c317816 */ /* 0x000fc40000000027 */
        /* <DEDUP_REMOVED lines=15> */
[-C--:B0-----:R-:W-:Y:S02]  /*99a0*/  F2FP.F16.E4M3.UNPACK_B R14, R28.reuse ;  /* 0x0000001cff0e723e */ /* 0x081fe400020006ff */
[----:B------:R-:W-:Y:S02]  /*99b0*/  F2FP.F16.E4M3.UNPACK_B R37, R28.H1 ;  /* 0x0000001cff25723e */ /* 0x000fe400030006ff */
[-C--:B------:R-:W-:Y:S02]  /*99c0*/  F2FP.F16.E4M3.UNPACK_B R38, R29.reuse ;  /* 0x0000001dff26723e */ /* 0x080fe400020006ff */
[----:B------:R-:W-:-:S02]  /*99d0*/  F2FP.F16.E4M3.UNPACK_B R39, R29.H1 ;  /* 0x0000001dff27723e */ /* 0x000fc400030006ff */
[----:B------:R-:W-:Y:S01]  /*99e0*/  F2FP.F16.E4M3.UNPACK_B R49, R48 ;  /* 0x00000030ff31723e */ /* 0x000fe200020006ff */
[--C-:B------:R-:W-:Y:S01]  /*99f0*/  HADD2.F32 R13, -RZ, R38.reuse.H0_H0 ;  /* 0x20000026ff0d7230 */ /* 0x100fe20000004100 */
[----:B-1----:R-:W-:Y:S01]  /*9a00*/  F2FP.F16.E4M3.UNPACK_B R28, R33 ;  /* 0x00000021ff1c723e */ /* 0x002fe200020006ff */
[----:B------:R-:W-:Y:S01]  /*9a10*/  HADD2.F32 R38, -RZ, R38.H1_H1 ;  /* 0x30000026ff267230 */ /* 0x000fe20000004100 */
[----:B------:R-:W-:Y:S01]  /*9a20*/  F2FP.F16.E4M3.UNPACK_B R29, R44 ;  /* 0x0000002cff1d723e */ /* 0x000fe200020006ff */
[--C-:B------:R-:W-:Y:S01]  /*9a30*/  HADD2.F32 R50, -RZ, R49.reuse.H0_H0 ;  /* 0x20000031ff327230 */ /* 0x100fe20000004100 */
[----:B------:R-:W-:Y:S01]  /*9a40*/  LOP3.LUT R51, R46, 0xff0000, R51, 0xf8, !PT ;  /* 0x00ff00002e337812 */ /* 0x000fe200078ef833 */
[--C-:B------:R-:W-:Y:S01]  /*9a50*/  HADD2.F32 R6, -RZ, R28.reuse.H0_H0 ;  /* 0x2000001cff067230 */ /* 0x100fe20000004100 */
[-C--:B------:R-:W-:Y:S01]  /*9a60*/  F2FP.F16.E4M3.UNPACK_B R40, R31.reuse ;  /* 0x0000001fff28723e */ /* 0x080fe200020006ff */
[----:B------:R-:W-:Y:S01]  /*9a70*/  HADD2.F32 R49, -RZ, R49.H1_H1 ;  /* 0x30000031ff317230 */ /* 0x000fe20000004100 */
[----:B------:R-:W-:Y:S01]  /*9a80*/  F2FP.F16.E4M3.UNPACK_B R46, R31.H1 ;  /* 0x0000001fff2e723e */ /* 0x000fe200030006ff */
[----:B------:R-:W-:Y:S01]  /*9a90*/  HADD2.F32 R31, -RZ, R29.H0_H0 ;  /* 0x2000001dff1f7230 */ /* 0x000fe20000004100 */
[----:B------:R-:W-:Y:S01]  /*9aa0*/  F2FP.F16.E4M3.UNPACK_B R41, R33.H1 ;  /* 0x00000021ff29723e */ /* 0x000fe200030006ff */
[----:B------:R-:W-:Y:S01]  /*9ab0*/  HADD2.F32 R28, -RZ, R28.H1_H1 ;  /* 0x3000001cff1c7230 */ /* 0x000fe20000004100 */
[----:B------:R-:W-:-:S02]  /*9ac0*/  F2FP.F16.E4M3.UNPACK_B R33, R32 ;  /* 0x00000020ff21723e */ /* 0x000fc400020006ff */
[----:B------:R-:W-:Y:S01]  /*9ad0*/  F2FP.F16.E4M3.UNPACK_B R43, R32.H1 ;  /* 0x00000020ff2b723e */ /* 0x000fe200030006ff */
[----:B------:R-:W-:Y:S01]  /*9ae0*/  FMUL.FTZ R32, R6, R50 ;  /* 0x0000003206207220 */ /* 0x000fe20000410000 */
[----:B------:R-:W-:Y:S01]  /*9af0*/  F2FP.F16.E4M3.UNPACK_B R42, R35 ;  /* 0x00000023ff2a723e */ /* 0x000fe200020006ff */
[----:B------:R-:W-:Y:S01]  /*9b00*/  FMUL.FTZ R53, R28, R49 ;  /* 0x000000311c357220 */ /* 0x000fe20000410000 */
[----:B------:R-:W-:Y:S01]  /*9b10*/  F2FP.F16.E4M3.UNPACK_B R47, R35.H1 ;  /* 0x00000023ff2f723e */ /* 0x000fe200030006ff */
[-C--:B------:R-:W-:Y:S01]  /*9b20*/  FMUL.FTZ R35, R6, R31.reuse ;  /* 0x0000001f06237220 */ /* 0x080fe20000410000 */
[----:B------:R-:W-:Y:S01]  /*9b30*/  F2FP.F16.E4M3.UNPACK_B R48, R48.H1 ;  /* 0x00000030ff30723e */ /* 0x000fe200030006ff */
[C---:B------:R-:W-:Y:S01]  /*9b40*/  FFMA.FTZ R6, R13.reuse, R31, -R32 ;  /* 0x0000001f0d067223 */ /* 0x040fe20000010820 */
[----:B------:R-:W-:Y:S01]  /*9b50*/  F2FP.F16.E4M3.UNPACK_B R44, R44.H1 ;  /* 0x0000002cff2c723e */ /* 0x000fe200030006ff */
[----:B------:R-:W-:Y:S01]  /*9b60*/  FFMA.FTZ R13, R13, R50, R35 ;  /* 0x000000320d0d7223 */ /* 0x000fe20000010023 */
[----:B------:R-:W-:Y:S01]  /*9b70*/  HADD2.F32 R31, -RZ, R29.H1_H1 ;  /* 0x3000001dff1f7230 */ /* 0x000fe20000004100 */
[----:B------:R-:W-:Y:S01]  /*9b80*/  LOP3.LUT R51, R51, 0xff000000, R7, 0xf8, !PT ;  /* 0xff00000033337812 */ /* 0x000fe200078ef807 */
[----:B------:R-:W-:Y:S01]  /*9b90*/  HADD2.F32 R50, -RZ, R48.H0_H0 ;  /* 0x20000030ff327230 */ /* 0x000fe20000004100 */
[----:B------:R-:W-:Y:S01]  /*9ba0*/  F2FP.F16.E4M3.UNPACK_B R7, R34 ;  /* 0x00000022ff07723e */ /* 0x000fe200020006ff */
[----:B------:R-:W-:-:S02]  /*9bb0*/  HADD2.F32 R29, -RZ, R41.H0_H0 ;  /* 0x20000029ff1d7230 */ /* 0x000fc40000004100 */
[----:B------:R-:W-:Y:S01]  /*9bc0*/  FMUL.FTZ R28, R28, R31 ;  /* 0x0000001f1c1c7220 */ /* 0x000fe20000410000 */
[----:B------:R-:W-:Y:S01]  /*9bd0*/  HADD2.F32 R35, -RZ, R44.H0_H0 ;  /* 0x2000002cff237230 */ /* 0x000fe20000004100 */
[----:B------:R-:W-:Y:S01]  /*9be0*/  F2FP.F16.E4M3.UNPACK_B R52, R51 ;  /* 0x00000033ff34723e */ /* 0x000fe200020006ff */
[----:B------:R-:W-:Y:S02]  /*9bf0*/  HADD2.F32 R32, -RZ, R39.H0_H0 ;  /* 0x20000027ff207230 */ /* 0x000fe40000004100 */
[CC--:B------:R-:W-:Y:S01]  /*9c00*/  FMUL.FTZ R55, R29.reuse, R50.reuse ;  /* 0x000000321d377220 */ /* 0x0c0fe20000410000 */
[----:B------:R-:W-:Y:S02]  /*9c10*/  HADD2.F32 R41, -RZ, R41.H1_H1 ;  /* 0x30000029ff297230 */ /* 0x000fe40000004100 */
[----:B------:R-:W-:Y:S01]  /*9c20*/  FMUL.FTZ R57, R29, R35 ;  /* 0x000000231d397220 */ /* 0x000fe20000410000 */
[----:B------:R-:W-:Y:S01]  /*9c30*/  FFMA.FTZ R29, R38, R31, -R53 ;  /* 0x0000001f261d7223 */ /* 0x000fe20000010835 */
[----:B------:R-:W-:Y:S01]  /*9c40*/  FFMA.FTZ R31, R32, R35, -R55 ;  /* 0x00000023201f7223 */ /* 0x000fe20000010837 */
[----:B------:R-:W-:Y:S01]  /*9c50*/  FFMA.FTZ R28, R38, R49, R28 ;  /* 0x00000031261c7223 */ /* 0x000fe2000001001c */
[----:B------:R-:W-:Y:S01]  /*9c60*/  FFMA.FTZ R32, R32, R50, R57 ;  /* 0x0000003220207223 */ /* 0x000fe20000010039 */
[----:B------:R-:W-:Y:S01]  /*9c70*/  HADD2.F32 R50, -RZ, R48.H1_H1 ;  /* 0x30000030ff327230 */ /* 0x000fe20000004100 */
[----:B------:R-:W-:Y:S01]  /*9c80*/  F2FP.F16.E4M3.UNPACK_B R48, R45 ;  /* 0x0000002dff30723e */ /* 0x000fe200020006ff */
        /* <DEDUP_REMOVED lines=16> */
[----:B------:R-:W-:Y:S01]  /*9d90*/  F2FP.F16.E4M3.UNPACK_B R54, R51.H1 ;  /* 0x00000033ff36723e */ /* 0x000fe200030006ff */
[----:B------:R-:W-:Y:S01]  /*9da0*/  HADD2.F32 R49, -RZ, R48.H1_H1 ;  /* 0x30000030ff317230 */ /* 0x000fe20000004100 */
[----:B------:R-:W-:Y:S01]  /*9db0*/  F2FP.F16.E4M3.UNPACK_B R48, R45.H1 ;  /* 0x0000002dff30723e */ /* 0x000fe200030006ff */
[----:B------:R-:W-:Y:S02]  /*9dc0*/  HADD2.F32 R51, -RZ, R52.H1_H1 ;  /* 0x30000034ff337230 */ /* 0x000fe40000004100 */
[----:B------:R-:W-:Y:S01]  /*9dd0*/  FFMA.FTZ R35, R35, R53, R58 ;  /* 0x0000003523237223 */ /* 0x000fe2000001003a */
[----:B------:R-:W-:Y:S02]  /*9de0*/  HADD2.F32 R52, -RZ, R54.H0_H0 ;  /* 0x20000036ff347230 */ /* 0x000fe40000004100 */
[----:B------:R-:W-:Y:S01]  /*9df0*/  FMUL.FTZ R56, R42, R49 ;  /* 0x000000312a387220 */ /* 0x000fe20000410000 */
[----:B------:R-:W-:-:S02]  /*9e00*/  HADD2.F32 R44, -RZ, R47.H0_H0 ;  /* 0x2000002fff2c7230 */ /* 0x000fc40000004100 */
[----:B------:R-:W-:Y:S01]  /*9e10*/  FMUL.FTZ R53, R42, R51 ;  /* 0x000000332a357220 */ /* 0x000fe20000410000 */
[----:B------:R-:W-:Y:S01]  /*9e20*/  HADD2.F32 R50, -RZ, R48.H0_H0 ;  /* 0x20000030ff327230 */ /* 0x000fe20000004100 */
[----:B------:R-:W-:Y:S01]  /*9e30*/  F2FP.F16.E4M3.UNPACK_B R30, R30.H1 ;  /* 0x0000001eff1e723e */ /* 0x000fe200030006ff */
[----:B------:R-:W-:Y:S02]  /*9e40*/  HADD2.F32 R40, -RZ, R40.H1_H1 ;  /* 0x30000028ff287230 */ /* 0x000fe40000004100 */
[C---:B------:R-:W-:Y:S01]  /*9e50*/  FMUL.FTZ R58, R44.reuse, R52 ;  /* 0x000000342c3a7220 */ /* 0x040fe20000410000 */
[--C-:B------:R-:W-:Y:S02]  /*9e60*/  HADD2.F32 R45, -RZ, R46.reuse.H0_H0 ;  /* 0x2000002eff2d7230 */ /* 0x100fe40000004100 */
[-C--:B------:R-:W-:Y:S01]  /*9e70*/  FMUL.FTZ R55, R44, R50.reuse ;  /* 0x000000322c377220 */ /* 0x080fe20000410000 */
[----:B------:R-:W-:Y:S02]  /*9e80*/  HADD2.F32 R46, -RZ, R46.H1_H1 ;  /* 0x3000002eff2e7230 */ /* 0x000fe40000004100 */
[C---:B------:R-:W-:Y:S01]  /*9e90*/  FFMA.FTZ R42, R40.reuse, R49, -R53 ;  /* 0x00000031282a7223 */ /* 0x040fe20000010835 */
[----:B------:R-:W-:Y:S01]  /*9ea0*/  FFMA.FTZ R40, R40, R51, R56 ;  /* 0x0000003328287223 */ /* 0x000fe20000010038 */
[C---:B------:R-:W-:Y:S01]  /*9eb0*/  FFMA.FTZ R44, R45.reuse, R50, -R58 ;  /* 0x000000322d2c7223 */ /* 0x040fe2000001083a */
[----:B------:R-:W-:Y:S01]  /*9ec0*/  F2FP.F16.E4M3.UNPACK_B R53, R15.H1 ;  /* 0x0000000fff35723e */ /* 0x000fe200030006ff */
[----:B------:R-:W-:Y:S01]  /*9ed0*/  FFMA.FTZ R45, R45, R52, R55 ;  /* 0x000000342d2d7223 */ /* 0x000fe20000010037 */
[----:B------:R-:W-:Y:S01]  /*9ee0*/  F2FP.F16.E4M3.UNPACK_B R50, R21.H1 ;  /* 0x00000015ff32723e */ /* 0x000fe200030006ff */
[----:B------:R-:W-:Y:S01]  /*9ef0*/  HADD2.F32 R51, -RZ, R48.H1_H1 ;  /* 0x30000030ff337230 */ /* 0x000fe20000004100 */
[----:B------:R-:W-:Y:S01]  /*9f00*/  F2FP.SATFINITE.E4M3.F32.PACK_AB_MERGE_C R32, R41, R32, RZ ;  /* 0x000000202920723e */ /* 0x000fe200048070ff */
[----:B------:R-:W-:-:S02]  /*9f10*/  HADD2.F32 R55, -RZ, R54.H1_H1 ;  /* 0x30000036ff377230 */ /* 0x000fc40000004100 */
[----:B------:R-:W-:Y:S01]  /*9f20*/  HADD2.F32 R48, -RZ, R47.H1_H1 ;  /* 0x3000002fff307230 */ /* 0x000fe20000004100 */
[----:B------:R-:W-:Y:S01]  /*9f30*/  F2FP.SATFINITE.E4M3.F32.PACK_AB_MERGE_C R13, R28, R13, R32 ;  /* 0x0000000d1c0d723e */ /* 0x000fe20004807020 */
[----:B------:R-:W-:Y:S02]  /*9f40*/  HADD2.F32 R54, -RZ, R53.H0_H0 ;  /* 0x20000035ff367230 */ /* 0x000fe40000004100 */
        /* <DEDUP_REMOVED lines=8> */
[C---:B------:R-:W-:Y:S01]  /*9fd0*/  FFMA.FTZ R47, R46.reuse, R51, -R59 ;  /* 0x000000332e2f7223 */ /* 0x040fe2000001083b */
[----:B------:R-:W-:Y:S01]  /*9fe0*/  FFMA.FTZ R46, R46, R55, R56 ;  /* 0x000000372e2e7223 */ /* 0x000fe20000010038 */
[----:B------:R-:W-:Y:S02]  /*9ff0*/  HADD2.F32 R56, -RZ, R53.H1_H1 ;  /* 0x30000035ff387230 */ /* 0x000fe40000004100 */
[----:B------:R-:W-:Y:S01]  /*a000*/  FFMA.FTZ R48, R49, R52, -R48 ;  /* 0x0000003431307223 */ /* 0x000fe20000010830 */
[----:B------:R-:W-:Y:S01]  /*a010*/  HADD2.F32 R52, -RZ, R50.H1_H1 ;  /* 0x30000032ff347230 */ /* 0x000fe20000004100 */
[----:B------:R-:W-:Y:S01]  /*a020*/  F2FP.F16.E4M3.UNPACK_B R51, R15 ;  /* 0x0000000fff33723e */ /* 0x000fe200020006ff */
[----:B------:R-:W-:Y:S01]  /*a030*/  HADD2.F32 R37, -RZ, R37.H1_H1 ;  /* 0x30000025ff257230 */ /* 0x000fe20000004100 */
[----:B------:R-:W-:Y:S01]  /*a040*/  F2FP.F16.E4M3.UNPACK_B R50, R21 ;  /* 0x00000015ff32723e */ /* 0x000fe200020006ff */
[----:B------:R-:W-:Y:S01]  /*a050*/  FMUL.FTZ R58, R43, R56 ;  /* 0x000000382b3a7220 */ /* 0x000fe20000410000 */
[----:B------:R-:W-:Y:S01]  /*a060*/  FFMA.FTZ R49, R49, R54, R57 ;  /* 0x0000003631317223 */ /* 0x000fe20000010039 */
[----:B------:R-:W-:Y:S01]  /*a070*/  FMUL.FTZ R43, R43, R52 ;  /* 0x000000342b2b7220 */ /* 0x000fe20000410000 */
[----:B------:R-:W-:-:S02]  /*a080*/  HADD2.F32 R54, -RZ, R51.H0_H0 ;  /* 0x20000033ff367230 */ /* 0x000fc40000004100 */
[C---:B------:R-:W-:Y:S01]  /*a090*/  FFMA.FTZ R55, R37.reuse, R52, -R58 ;  /* 0x0000003425377223 */ /* 0x040fe2000001083a */
[----:B------:R-:W-:Y:S02]  /*a0a0*/  HADD2.F32 R21, -RZ, R33.H0_H0 ;  /* 0x20000021ff157230 */ /* 0x000fe40000004100 */
[----:B------:R-:W-:Y:S01]  /*a0b0*/  FFMA.FTZ R60, R37, R56, R43 ;  /* 0x00000038253c7223 */ /* 0x000fe2000001002b */
[----:B------:R-:W-:Y:S01]  /*a0c0*/  HADD2.F32 R52, -RZ, R50.H0_H0 ;  /* 0x20000032ff347230 */ /* 0x000fe20000004100 */
        /* <DEDUP_REMOVED lines=8> */
[-C--:B------:R-:W-:Y:S01]  /*a150*/  FMUL.FTZ R43, R33, R51.reuse ;  /* 0x00000033212b7220 */ /* 0x080fe20000410000 */
        /* <DEDUP_REMOVED lines=18> */
[----:B------:R-:W-:Y:S02]  /*a280*/  HADD2.F32 R30, -RZ, R30.H1_H1 ;  /* 0x3000001eff1e7230 */ /* 0x000fe40000004100 */
[----:B------:R-:W-:Y:S01]  /*a290*/  FMUL.FTZ R33, R34, R37 ;  /* 0x0000002522217220 */ /* 0x000fe20000410000 */
[----:B------:R-:W-:Y:S01]  /*a2a0*/  FFMA.FTZ R43, R14, R43, R15 ;  /* 0x0000002b0e2b7223 */ /* 0x000fe2000001000f */
[----:B------:R-:W-:Y:S01]  /*a2b0*/  FMUL.FTZ R34, R34, R21 ;  /* 0x0000001522227220 */ /* 0x000fe20000410000 */
[----:B------:R-:W-:-:S02]  /*a2c0*/  HADD2.F32 R15, -RZ, R12.H0_H0 ;  /* 0x2000000cff0f7230 */ /* 0x000fc40000004100 */
[C---:B------:R-:W-:Y:S01]  /*a2d0*/  FFMA.FTZ R50, R30.reuse, R21, -R33 ;  /* 0x000000151e327223 */ /* 0x040fe20000010821 */
[----:B------:R-:W-:Y:S02]  /*a2e0*/  HADD2.F32 R14, -RZ, R12.H1_H1 ;  /* 0x3000000cff0e7230 */ /* 0x000fe40000004100 */
[----:B------:R-:W-:Y:S01]  /*a2f0*/  FFMA.FTZ R52, R30, R37, R34 ;  /* 0x000000251e347223 */ /* 0x000fe20000010022 */
[--C-:B------:R-:W-:Y:S02]  /*a300*/  HADD2.F32 R12, -RZ, R7.reuse.H0_H0 ;  /* 0x20000007ff0c7230 */ /* 0x100fe40000004100 */
[--C-:B------:R-:W-:Y:S01]  /*a310*/  HADD2.F32 R30, -RZ, R4.reuse.H1_H1 ;  /* 0x30000004ff1e7230 */ /* 0x100fe20000004100 */
[----:B------:R-:W-:Y:S01]  /*a320*/  F2FP.SATFINITE.E4M3.F32.PACK_AB_MERGE_C R50, R50, R57, RZ ;  /* 0x000000393232723e */ /* 0x000fe200048070ff */
[----:B------:R-:W-:Y:S01]  /*a330*/  HADD2.F32 R7, -RZ, R7.H1_H1 ;  /* 0x30000007ff077230 */ /* 0x000fe20000004100 */
[----:B------:R-:W-:Y:S01]  /*a340*/  F2FP.SATFINITE.E4M3.F32.PACK_AB_MERGE_C R43, R52, R43, RZ ;  /* 0x0000002b342b723e */ /* 0x000fe200048070ff */
[----:B------:R-:W-:-:S02]  /*a350*/  HADD2.F32 R21, -RZ, R4.H0_H0 ;  /* 0x20000004ff157230 */ /* 0x000fc40000004100 */
[--C-:B------:R-:W-:Y:S02]  /*a360*/  HADD2.F32 R4, -RZ, R5.reuse.H0_H0 ;  /* 0x20000005ff047230 */ /* 0x100fe40000004100 */
[C---:B------:R-:W-:Y:S01]  /*a370*/  FMUL.FTZ R34, R7.reuse, R30 ;  /* 0x0000001e07227220 */ /* 0x040fe20000410000 */
[----:B------:R-:W-:Y:S02]  /*a380*/  HADD2.F32 R5, -RZ, R5.H1_H1 ;  /* 0x30000005ff057230 */ /* 0x000fe40000004100 */
[C---:B------:R-:W-:Y:S01]  /*a390*/  FMUL.FTZ R33, R12.reuse, R21 ;  /* 0x000000150c217220 */ /* 0x040fe20000410000 */
[-C--:B------:R-:W-:Y:S01]  /*a3a0*/  FMUL.FTZ R7, R7, R14.reuse ;  /* 0x0000000e07077220 */ /* 0x080fe20000410000 */
[-C--:B------:R-:W-:Y:S01]  /*a3b0*/  FMUL.FTZ R12, R12, R15.reuse ;  /* 0x0000000f0c0c7220 */ /* 0x080fe20000410000 */
[C---:B------:R-:W-:Y:S02]  /*a3c0*/  FFMA.FTZ R34, R5.reuse, R14, -R34 ;  /* 0x0000000e05227223 */ /* 0x040fe40000010822 */
        /* <DEDUP_REMOVED lines=17> */
.L_x_10945:
[----:B------:R-:W-:Y:S05]  /*a4e0*/  BSYNC B1 ;  /* 0x0000000000017941 */ /* 0x000fea0003800000 */
.L_x_10944:
[----:B------:R-:W-:Y:S05]  /*a4f0*/  @P1 BRA `(.L_x_10934) ;  /* 0x0000000c00f81947 */ /* 0x000fea0003800000 */
[----:B--2---:R-:W2:Y:S04]  /*a500*/  LDL R21, [R1+0x8] ;  /* 0x0000080001157983 */ /* 0x004ea80000100800 */
[----:B------:R-:W4:Y:S01]  /*a510*/  LDL R49, [R1+0x60] ;  /* 0x0000600001317983 */ /* 0x000f220000100800 */
[----:B---3-5:R-:W-:Y:S02]  /*a520*/  SHF.R.U32.HI R0, RZ, 0x8, R24 ;  /* 0x00000008ff007819 */ /* 0x028fe40000011618 */
[----:B------:R-:W-:Y:S02]  /*a530*/  LOP3.LUT R5, R24, 0xff, RZ, 0xc0, !PT ;  /* 0x000000ff18057812 */ /* 0x000fe400078ec0ff */
[----:B------:R-:W-:Y:S02]  /*a540*/  LOP3.LUT R0, R0, 0xff, RZ, 0xc0, !PT ;  /* 0x000000ff00007812 */ /* 0x000fe400078ec0ff */
[----:B------:R-:W-:-:S02]  /*a550*/  SHF.R.U32.HI R14, RZ, 0x8, R25 ;  /* 0x00000008ff0e7819 */ /* 0x000fc40000011619 */
[----:B------:R-:W-:Y:S02]  /*a560*/  PRMT R20, R0, 0x7604, R5 ;  /* 0x0000760400147816 */ /* 0x000fe40000000005 */
[----:B------:R-:W-:Y:S02]  /*a570*/  LOP3.LUT R7, R25, 0xff, RZ, 0xc0, !PT ;  /* 0x000000ff19077812 */ /* 0x000fe400078ec0ff */
[----:B------:R-:W-:Y:S02]  /*a580*/  SHF.R.U32.HI R6, RZ, 0x8, R27 ;  /* 0x00000008ff067819 */ /* 0x000fe4000001161b */
[----:B------:R-:W-:Y:S02]  /*a590*/  LOP3.LUT R0, R14, 0xff, RZ, 0xc0, !PT ;  /* 0x000000ff0e007812 */ /* 0x000fe400078ec0ff */
[----:B------:R-:W-:Y:S02]  /*a5a0*/  LOP3.LUT R13, R27, 0xff, RZ, 0xc0, !PT ;  /* 0x000000ff1b0d7812 */ /* 0x000fe400078ec0ff */
[----:B------:R-:W-:-:S02]  /*a5b0*/  LOP3.LUT R6, R6, 0xff, RZ, 0xc0, !PT ;  /* 0x000000ff06067812 */ /* 0x000fc400078ec0ff */
[----:B0-----:R-:W-:Y:S02]  /*a5c0*/  PRMT R28, R0, 0x7604, R7 ;  /* 0x00007604001c7816 */ /* 0x001fe40000000007 */
[----:B------:R-:W-:Y:S02]  /*a5d0*/  SHF.R.U32.HI R12, RZ, 0x8, R8 ;  /* 0x00000008ff0c7819 */ /* 0x000fe40000011608 */
[----:B------:R-:W-:Y:S02]  /*a5e0*/  PRMT R32, R6, 0x7604, R13 ;  /* 0x0000760406207816 */ /* 0x000fe4000000000d */
[----:B------:R-:W-:Y:S02]  /*a5f0*/  LOP3.LUT R15, R8, 0xff, RZ, 0xc0, !PT ;  /* 0x000000ff080f7812 */ /* 0x000fe400078ec0ff */
[----:B------:R-:W-:Y:S02]  /*a600*/  LOP3.LUT R12, R12, 0xff, RZ, 0xc0, !PT ;  /* 0x000000ff0c0c7812 */ /* 0x000fe400078ec0ff */
[----:B------:R-:W-:-:S02]  /*a610*/  SHF.R.U32.HI R13, RZ, 0x8, R10 ;  /* 0x00000008ff0d7819 */ /* 0x000fc4000001160a */
[----:B------:R-:W-:Y:S02]  /*a620*/  PRMT R33, R12, 0x7604, R15 ;  /* 0x000076040c217816 */ /* 0x000fe4000000000f */
[----:B------:R-:W-:Y:S02]  /*a630*/  LOP3.LUT R14, R13, 0xff, RZ, 0xc0, !PT ;  /* 0x000000ff0d0e7812 */ /* 0x000fe400078ec0ff */
[----:B------:R-:W-:Y:S02]  /*a640*/  SHF.R.U32.HI R12, RZ, 0x8, R9 ;  /* 0x00000008ff0c7819 */ /* 0x000fe40000011609 */
[----:B------:R-:W-:Y:S02]  /*a650*/  SHF.R.U32.HI R4, RZ, 0x8, R26 ;  /* 0x00000008ff047819 */ /* 0x000fe4000001161a */
[----:B------:R-:W-:Y:S02]  /*a660*/  LOP3.LUT R15, R9, 0xff, RZ, 0xc0, !PT ;  /* 0x000000ff090f7812 */ /* 0x000fe400078ec0ff */
[----:B------:R-:W-:-:S02]  /*a670*/  LOP3.LUT R12, R12, 0xff, RZ, 0xc0, !PT ;  /* 0x000000ff0c0c7812 */ /* 0x000fc400078ec0ff */
[----:B------:R-:W-:Y:S02]  /*a680*/  LOP3.LUT R5, R26, 0xff, RZ, 0xc0, !PT ;  /* 0x000000ff1a057812 */ /* 0x000fe400078ec0ff */
[----:B------:R-:W-:Y:S02]  /*a690*/  LOP3.LUT R4, R4, 0xff, RZ, 0xc0, !PT ;  /* 0x000000ff04047812 */ /* 0x000fe400078ec0ff */
[----:B------:R-:W-:Y:S02]  /*a6a0*/  PRMT R35, R12, 0x7604, R15 ;  /* 0x000076040c237816 */ /* 0x000fe4000000000f */
[----:B------:R-:W-:Y:S02]  /*a6b0*/  PRMT R30, R4, 0x7604, R5 ;  /* 0x00007604041e7816 */ /* 0x000fe40000000005 */
[----:B------:R-:W-:Y:S02]  /*a6c0*/  SHF.R.U32.HI R29, RZ, 0x8, R11 ;  /* 0x00000008ff1d7819 */ /* 0x000fe4000001160b */
[----:B------:R-:W-:-:S02]  /*a6d0*/  LOP3.LUT R34, R11, 0xff, RZ, 0xc0, !PT ;  /* 0x000000ff0b227812 */ /* 0x000fc400078ec0ff */
[----:B------:R-:W-:-:S04]  /*a6e0*/  SHF.R.U32.HI R31, RZ, 0x10, R27 ;  /* 0x00000010ff1f7819 */ /* 0x000fc8000001161b */
[----:B------:R-:W-:-:S04]  /*a6f0*/  LOP3.LUT R31, R31, 0xff, RZ, 0xc0, !PT ;  /* 0x000000ff1f1f7812 */ /* 0x000fc800078ec0ff */
[----:B------:R-:W-:Y:S02]  /*a700*/  PRMT R31, R31, 0x7054, R32 ;  /* 0x000070541f1f7816 */ /* 0x000fe40000000020 */
[----:B------:R-:W-:-:S04]  /*a710*/  SHF.R.U32.HI R32, RZ, 0x10, R11 ;  /* 0x00000010ff207819 */ /* 0x000fc8000001160b */
[----:B------:R-:W-:Y:S02]  /*a720*/  LOP3.LUT R32, R32, 0xff, RZ, 0xc0, !PT ;  /* 0x000000ff20207812 */ /* 0x000fe400078ec0ff */
[----:B--2---:R-:W-:Y:S02]  /*a730*/  LEA.HI R3, R3, R21, RZ, 0x1c ;  /* 0x0000001503037211 */ /* 0x004fe400078fe0ff */
[----:B------:R-:W-:Y:S02]  /*a740*/  LOP3.LUT R21, R10, 0xff, RZ, 0xc0, !PT ;  /* 0x000000ff0a157812 */ /* 0x000fe400078ec0ff */
[C---:B------:R-:W-:Y:S01]  /*a750*/  LEA.HI R0, R3.reuse, R3, RZ, 0x1 ;  /* 0x0000000303007211 */ /* 0x040fe200078f08ff */
[----:B------:R-:W-:Y:S01]  /*a760*/  IMAD.SHL.U32 R3, R3, 0x10, RZ ;  /* 0x0000001003037824 */ /* 0x000fe200078e00ff */
[----:B-1----:R-:W-:Y:S01]  /*a770*/  PRMT R37, R14, 0x7604, R21 ;  /* 0x000076040e257816 */ /* 0x002fe20000000015 */
[----:B----4-:R-:W-:Y:S01]  /*a780*/  LDS.128 R4, [R49+0xf000] ;  /* 0x00f0000031047984 */ /* 0x010fe20000000c00 */
[----:B------:R-:W-:-:S02]  /*a790*/  SHF.R.S32.HI R0, RZ, 0x1, R0 ;  /* 0x00000001ff007819 */ /* 0x000fc40000011400 */
[----:B------:R-:W-:Y:S02]  /*a7a0*/  LOP3.LUT R3, R63, 0x10, R3, 0xf8, !PT ;  /* 0x000000103f037812 */ /* 0x000fe400078ef803 */
[----:B------:R-:W-:Y:S01]  /*a7b0*/  SHF.R.U32.HI R21, RZ, 0x10, R25 ;  /* 0x00000010ff157819 */ /* 0x000fe20000011619 */
[----:B------:R-:W-:Y:S01]  /*a7c0*/  IMAD R13, R0, 0x1800, R62 ;  /* 0x00001800000d7824 */ /* 0x000fe200078e023e */
[----:B------:R-:W-:Y:S02]  /*a7d0*/  LOP3.LUT R0, R3, R61, RZ, 0x3c, !PT ;  /* 0x0000003d03007212 */ /* 0x000fe400078e3cff */
[----:B------:R-:W-:Y:S02]  /*a7e0*/  LOP3.LUT R3, R29, 0xff, RZ, 0xc0, !PT ;  /* 0x000000ff1d037812 */ /* 0x000fe400078ec0ff */
        /* <DEDUP_REMOVED lines=9> */
[----:B------:R-:W-:Y:S02]  /*a880*/  PRMT R21, R21, 0x7054, R28 ;  /* 0x0000705415157816 */ /* 0x000fe4000000001c */
[----:B------:R-:W-:Y:S02]  /*a890*/  SHF.R.U32.HI R20, RZ, 0x10, R8 ;  /* 0x00000010ff147819 */ /* 0x000fe40000011608 */
[----:B------:R-:W-:Y:S02]  /*a8a0*/  SHF.R.U32.HI R28, RZ, 0x10, R9 ;  /* 0x00000010ff1c7819 */ /* 0x000fe40000011609 */
[----:B------:R-:W-:Y:S02]  /*a8b0*/  PRMT R29, R29, 0x7054, R30 ;  /* 0x000070541d1d7816 */ /* 0x000fe4000000001e */
[----:B------:R-:W-:Y:S02]  /*a8c0*/  SHF.R.U32.HI R30, RZ, 0x10, R10 ;  /* 0x00000010ff1e7819 */ /* 0x000fe4000001160a */
[----:B------:R-:W-:-:S02]  /*a8d0*/  LOP3.LUT R20, R20, 0xff, RZ, 0xc0, !PT ;  /* 0x000000ff14147812 */ /* 0x000fc400078ec0ff */
[----:B------:R-:W-:Y:S02]  /*a8e0*/  LOP3.LUT R28, R28, 0xff, RZ, 0xc0, !PT ;  /* 0x000000ff1c1c7812 */ /* 0x000fe400078ec0ff */
[----:B------:R-:W-:Y:S02]  /*a8f0*/  LOP3.LUT R30, R30, 0xff, RZ, 0xc0, !PT ;  /* 0x000000ff1e1e7812 */ /* 0x000fe400078ec0ff */
[----:B------:R-:W-:Y:S02]  /*a900*/  PRMT R33, R20, 0x7054, R33 ;  /* 0x0000705414217816 */ /* 0x000fe40000000021 */
[----:B------:R-:W-:Y:S02]  /*a910*/  PRMT R35, R28, 0x7054, R35 ;  /* 0x000070541c237816 */ /* 0x000fe40000000023 */
[----:B------:R-:W-:Y:S02]  /*a920*/  LOP3.LUT R28, R21, 0xff000000, R25, 0xf8, !PT ;  /* 0xff000000151c7812 */ /* 0x000fe400078ef819 */
[----:B------:R-:W-:-:S02]  /*a930*/  PRMT R39, R30, 0x7054, R37 ;  /* 0x000070541e277816 */ /* 0x000fc40000000025 */
[----:B------:R-:W-:Y:S02]  /*a940*/  LOP3.LUT R21, R33, 0xff000000, R8, 0xf8, !PT ;  /* 0xff00000021157812 */ /* 0x000fe400078ef808 */
[----:B------:R-:W-:Y:S02]  /*a950*/  LOP3.LUT R33, R35, 0xff000000, R9, 0xf8, !PT ;  /* 0xff00000023217812 */ /* 0x000fe400078ef809 */
[----:B------:R-:W-:Y:S02]  /*a960*/  LOP3.LUT R8, R39, 0xff000000, R10, 0xf8, !PT ;  /* 0xff00000027087812 */ /* 0x000fe400078ef80a */
[----:B------:R-:W-:Y:S02]  /*a970*/  F2FP.F16.E4M3.UNPACK_B R39, R33 ;  /* 0x00000021ff27723e */ /* 0x000fe400020006ff */
[----:B0-----:R-:W-:Y:S02]  /*a980*/  F2FP.F16.E4M3.UNPACK_B R25, R13 ;  /* 0x0000000dff19723e */ /* 0x001fe400020006ff */
[----:B------:R-:W-:Y:S01]  /*a990*/  PRMT R41, R32, 0x7054, R41 ;  /* 0x0000705420297816 */ /* 0x000fe20000000029 */
[--C-:B------:R-:W-:Y:S01]  /*a9a0*/  HADD2.F32 R42, -RZ, R39.reuse.H0_H0 ;  /* 0x20000027ff2a7230 */ /* 0x100fe20000004100 */
[----:B------:R-:W-:Y:S01]  /*a9b0*/  LOP3.LUT R20, R3, 0xff000000, R24, 0xf8, !PT ;  /* 0xff00000003147812 */ /* 0x000fe200078ef818 */
[----:B------:R-:W-:Y:S01]  /*a9c0*/  HADD2.F32 R39, -RZ, R39.H1_H1 ;  /* 0x30000027ff277230 */ /* 0x000fe20000004100 */
[----:B------:R-:W-:-:S02]  /*a9d0*/  F2FP.F16.E4M3.UNPACK_B R32, R28 ;  /* 0x0000001cff20723e */ /* 0x000fc400020006ff */
[-C--:B------:R-:W-:Y:S02]  /*a9e0*/  F2FP.F16.E4M3.UNPACK_B R10, R5.reuse ;  /* 0x00000005ff0a723e */ /* 0x080fe400020006ff */
[----:B------:R-:W-:Y:S01]  /*a9f0*/  F2FP.F16.E4M3.UNPACK_B R24, R5.H1 ;  /* 0x00000005ff18723e */ /* 0x000fe200030006ff */
[--C-:B------:R-:W-:Y:S01]  /*aa00*/  HADD2.F32 R5, -RZ, R25.reuse.H0_H0 ;  /* 0x20000019ff057230 */ /* 0x100fe20000004100 */
[----:B------:R-:W-:Y:S01]  /*aa10*/  LOP3.LUT R37, R31, 0xff000000, R27, 0xf8, !PT ;  /* 0xff0000001f257812 */ /* 0x000fe200078ef81b */
[----:B------:R-:W-:Y:S01]  /*aa20*/  HADD2.F32 R40, -RZ, R32.H0_H0 ;  /* 0x20000020ff287230 */ /* 0x000fe20000004100 */
[-C--:B------:R-:W-:Y:S01]  /*aa30*/  F2FP.F16.E4M3.UNPACK_B R27, R12.reuse ;  /* 0x0000000cff1b723e */ /* 0x080fe200020006ff */
[----:B------:R-:W-:Y:S01]  /*aa40*/  HADD2.F32 R9, -RZ, R10.H0_H0 ;  /* 0x2000000aff097230 */ /* 0x000fe20000004100 */
[----:B------:R-:W-:Y:S01]  /*aa50*/  F2FP.F16.E4M3.UNPACK_B R34, R12.H1 ;  /* 0x0000000cff22723e */ /* 0x000fe200030006ff */
[----:B------:R-:W-:Y:S01]  /*aa60*/  FMUL.FTZ R12, R5, R42 ;  /* 0x0000002a050c7220 */ /* 0x000fe20000410000 */
[----:B------:R-:W-:Y:S01]  /*aa70*/  LOP3.LUT R3, R29, 0xff000000, R26, 0xf8, !PT ;  /* 0xff0000001d037812 */ /* 0x000fe200078ef81a */
[----:B------:R-:W-:Y:S01]  /*aa80*/  HADD2.F32 R25, -RZ, R25.H1_H1 ;  /* 0x30000019ff197230 */ /* 0x000fe20000004100 */
[----:B------:R-:W-:Y:S01]  /*aa90*/  F2FP.F16.E4M3.UNPACK_B R26, R13.H1 ;  /* 0x0000000dff1a723e */ /* 0x000fe200030006ff */
[-C--:B------:R-:W-:Y:S01]  /*aaa0*/  FMUL.FTZ R13, R5, R40.reuse ;  /* 0x00000028050d7220 */ /* 0x080fe20000410000 */
[C---:B------:R-:W-:Y:S01]  /*aab0*/  FFMA.FTZ R5, R9.reuse, R40, -R12 ;  /* 0x0000002809057223 */ /* 0x040fe2000001080c */
[----:B------:R-:W-:Y:S01]  /*aac0*/  F2FP.F16.E4M3.UNPACK_B R40, R33.H1 ;  /* 0x00000021ff28723e */ /* 0x000fe200030006ff */
[----:B------:R-:W-:Y:S01]  /*aad0*/  HADD2.F32 R32, -RZ, R32.H1_H1 ;  /* 0x30000020ff207230 */ /* 0x000fe20000004100 */
[----:B------:R-:W-:Y:S01]  /*aae0*/  F2FP.F16.E4M3.UNPACK_B R28, R28.H1 ;  /* 0x0000001cff1c723e */ /* 0x000fe200030006ff */
[----:B------:R-:W-:Y:S01]  /*aaf0*/  FFMA.FTZ R9, R9, R42, R13 ;  /* 0x0000002a09097223 */ /* 0x000fe2000001000d */
[----:B------:R-:W-:Y:S01]  /*ab00*/  HADD2.F32 R12, -RZ, R26.H0_H0 ;  /* 0x2000001aff0c7230 */ /* 0x000fe20000004100 */
[----:B------:R-:W-:Y:S01]  /*ab10*/  LOP3.LUT R43, R41, 0xff000000, R11, 0xf8, !PT ;  /* 0xff000000292b7812 */ /* 0x000fe200078ef80b */
[----:B------:R-:W-:-:S02]  /*ab20*/  HADD2.F32 R33, -RZ, R40.H0_H0 ;  /* 0x20000028ff217230 */ /* 0x000fc40000004100 */
[C---:B------:R-:W-:Y:S01]  /*ab30*/  FMUL.FTZ R41, R25.reuse, R39 ;  /* 0x0000002719297220 */ /* 0x040fe20000410000 */
[----:B------:R-:W-:Y:S01]  /*ab40*/  HADD2.F32 R13, -RZ, R28.H0_H0 ;  /* 0x2000001cff0d7230 */ /* 0x000fe20000004100 */
[-C--:B------:R-:W-:Y:S01]  /*ab50*/  F2FP.F16.E4M3.UNPACK_B R31, R15.reuse ;  /* 0x0000000fff1f723e */ /* 0x080fe200020006ff */
[----:B------:R-:W-:Y:S01]  /*ab60*/  HADD2.F32 R10, -RZ, R10.H1_H1 ;  /* 0x3000000aff0a7230 */ /* 0x000fe20000004100 */
[----:B------:R-:W-:Y:S01]  /*ab70*/  F2FP.F16.E4M3.UNPACK_B R38, R15.H1 ;  /* 0x0000000fff26723e */ /* 0x000fe200030006ff */
[-C--:B------:R-:W-:Y:S01]  /*ab80*/  FMUL.FTZ R42, R25, R32.reuse ;  /* 0x00000020192a7220 */ /* 0x080fe20000410000 */
[----:B------:R-:W-:Y:S02]  /*ab90*/  HADD2.F32 R15, -RZ, R24.H0_H0 ;  /* 0x20000018ff0f7230 */ /* 0x000fe40000004100 */
[C---:B------:R-:W-:Y:S01]  /*aba0*/  FMUL.FTZ R44, R12.reuse, R33 ;  /* 0x000000210c2c7220 */ /* 0x040fe20000410000 */
[----:B------:R-:W-:Y:S01]  /*abb0*/  FMUL.FTZ R46, R12, R13 ;  /* 0x0000000d0c2e7220 */ /* 0x000fe20000410000 */
[C---:B------:R-:W-:Y:S01]  /*abc0*/  FFMA.FTZ R12, R10.reuse, R32, -R41 ;  /* 0x000000200a0c7223 */ /* 0x040fe20000010829 */
[----:B------:R-:W-:Y:S01]  /*abd0*/  FFMA.FTZ R10, R10, R39, R42 ;  /* 0x000000270a0a7223 */ /* 0x000fe2000001002a */
[----:B------:R-:W-:Y:S01]  /*abe0*/  F2FP.F16.E4M3.UNPACK_B R42, R43 ;  /* 0x0000002bff2a723e */ /* 0x000fe200020006ff */
[C---:B------:R-:W-:Y:S01]  /*abf0*/  FFMA.FTZ R13, R15.reuse, R13, -R44 ;  /* 0x0000000d0f0d7223 */ /* 0x040fe2000001082c */
[----:B------:R-:W-:Y:S01]  /*ac00*/  F2FP.F16.E4M3.UNPACK_B R32, R37 ;  /* 0x00000025ff20723e */ /* 0x000fe200020006ff */
[----:B------:R-:W-:Y:S01]  /*ac10*/  FFMA.FTZ R15, R15, R33, R46 ;  /* 0x000000210f0f7223 */ /* 0x000fe2000001002e */
[----:B------:R-:W-:Y:S01]  /*ac20*/  HADD2.F32 R41, -RZ, R40.H1_H1 ;  /* 0x30000028ff297230 */ /* 0x000fe20000004100 */
[----:B------:R-:W-:Y:S01]  /*ac30*/  F2FP.F16.E4M3.UNPACK_B R30, R7 ;  /* 0x00000007ff1e723e */ /* 0x000fe200020006ff */
[----:B------:R-:W-:Y:S01]  /*ac40*/  HADD2.F32 R26, -RZ, R26.H1_H1 ;  /* 0x3000001aff1a7230 */ /* 0x000fe20000004100 */
[----:B------:R-:W-:Y:S01]  /*ac50*/  F2FP.F16.E4M3.UNPACK_B R37, R37.H1 ;  /* 0x00000025ff25723e */ /* 0x000fe200030006ff */
[----:B------:R-:W-:Y:S01]  /*ac60*/  HADD2.F32 R33, -RZ, R28.H1_H1 ;  /* 0x3000001cff217230 */ /* 0x000fe20000004100 */
[----:B------:R-:W-:Y:S01]  /*ac70*/  F2FP.F16.E4M3.UNPACK_B R35, R7.H1 ;  /* 0x00000007ff23723e */ /* 0x000fe200030006ff */
[----:B------:R-:W-:-:S02]  /*ac80*/  HADD2.F32 R28, -RZ, R24.H1_H1 ;  /* 0x30000018ff1c7230 */ /* 0x000fc40000004100 */
[C---:B------:R-:W-:Y:S01]  /*ac90*/  FMUL.FTZ R45, R26.reuse, R41 ;  /* 0x000000291a2d7220 */ /* 0x040fe20000410000 */
[----:B------:R-:W-:Y:S02]  /*aca0*/  HADD2.F32 R40, -RZ, R42.H0_H0 ;  /* 0x2000002aff287230 */ /* 0x000fe40000004100 */
[----:B------:R-:W-:Y:S01]  /*acb0*/  FMUL.FTZ R26, R26, R33 ;  /* 0x000000211a1a7220 */ /* 0x000fe20000410000 */
[----:B------:R-:W-:Y:S01]  /*acc0*/  HADD2.F32 R24, -RZ, R31.H0_H0 ;  /* 0x2000001fff187230 */ /* 0x000fe20000004100 */
[-C--:B------:R-:W-:Y:S01]  /*acd0*/  F2FP.F16.E4M3.UNPACK_B R29, R4.reuse.H1 ;  /* 0x00000004ff1d723e */ /* 0x080fe200030006ff */
[----:B------:R-:W-:Y:S01]  /*ace0*/  HADD2.F32 R39, -RZ, R32.H0_H0 ;  /* 0x20000020ff277230 */ /* 0x000fe20000004100 */
[----:B------:R-:W-:Y:S01]  /*acf0*/  F2FP.F16.E4M3.UNPACK_B R11, R4 ;  /* 0x00000004ff0b723e */ /* 0x000fe200020006ff */
[----:B------:R-:W-:Y:S02]  /*ad00*/  HADD2.F32 R25, -RZ, R30.H0_H0 ;  /* 0x2000001eff197230 */ /* 0x000fe40000004100 */
[----:B------:R-:W-:Y:S01]  /*ad10*/  FMUL.FTZ R44, R24, R40 ;  /* 0x00000028182c7220 */ /* 0x000fe20000410000 */
[----:B------:R-:W-:-:S02]  /*ad20*/  HADD2.F32 R42, -RZ, R42.H1_H1 ;  /* 0x3000002aff2a7230 */ /* 0x000fc40000004100 */
[----:B------:R-:W-:Y:S01]  /*ad30*/  FMUL.FTZ R47, R24, R39 ;  /* 0x00000027182f7220 */ /* 0x000fe20000410000 */
[C---:B------:R-:W-:Y:S01]  /*ad40*/  FFMA.FTZ R24, R28.reuse, R33, -R45 ;  /* 0x000000211c187223 */ /* 0x040fe2000001082d */
[----:B------:R-:W-:Y:S01]  /*ad50*/  FFMA.FTZ R28, R28, R41, R26 ;  /* 0x000000291c1c7223 */ /* 0x000fe2000001001a */
[----:B------:R-:W-:Y:S01]  /*ad60*/  F2FP.F16.E4M3.UNPACK_B R41, R43.H1 ;  /* 0x0000002bff29723e */ /* 0x000fe200030006ff */
[C---:B------:R-:W-:Y:S01]  /*ad70*/  FFMA.FTZ R26, R25.reuse, R39, -R44 ;  /* 0x00000027191a7223 */ /* 0x040fe2000001082c */
[----:B------:R-:W-:Y:S02]  /*ad80*/  HADD2.F32 R39, -RZ, R32.H1_H1 ;  /* 0x30000020ff277230 */ /* 0x000fe40000004100 */
[----:B------:R-:W-:Y:S01]  /*ad90*/  FFMA.FTZ R25, R25, R40, R47 ;  /* 0x0000002819197223 */ /* 0x000fe2000001002f */
[----:B------:R-:W-:Y:S01]  /*ada0*/  HADD2.F32 R32, -RZ, R38.H0_H0 ;  /* 0x20000026ff207230 */ /* 0x000fe20000004100 */
[-C--:B------:R-:W-:Y:S01]  /*adb0*/  F2FP.F16.E4M3.UNPACK_B R4, R6.reuse ;  /* 0x00000006ff04723e */ /* 0x080fe200020006ff */
[----:B------:R-:W-:Y:S01]  /*adc0*/  HADD2.F32 R43, -RZ, R41.H0_H0 ;  /* 0x20000029ff2b7230 */ /* 0x000fe20000004100 */
[----:B------:R-:W-:Y:S01]  /*add0*/  F2FP.F16.E4M3.UNPACK_B R7, R6.H1 ;  /* 0x00000006ff07723e */ /* 0x000fe200030006ff */
[----:B------:R-:W-:Y:S01]  /*ade0*/  HADD2.F32 R40, -RZ, R37.H0_H0 ;  /* 0x20000025ff287230 */ /* 0x000fe20000004100 */
[----:B------:R-:W-:Y:S01]  /*adf0*/  F2FP.F16.E4M3.UNPACK_B R6, R14 ;  /* 0x0000000eff06723e */ /* 0x000fe200020006ff */
[----:B------:R-:W-:-:S02]  /*ae00*/  HADD2.F32 R31, -RZ, R31.H1_H1 ;  /* 0x3000001fff1f7230 */ /* 0x000fc40000004100 */
        /* <DEDUP_REMOVED lines=8> */
[----:B------:R-:W-:Y:S01]  /*ae90*/  F2FP.F16.E4M3.UNPACK_B R43, R21.H1 ;  /* 0x00000015ff2b723e */ /* 0x000fe200030006ff */
[C---:B------:R-:W-:Y:S01]  /*aea0*/  FFMA.FTZ R31, R30.reuse, R39, -R45 ;  /* 0x000000271e1f7223 */ /* 0x040fe2000001082d */
[----:B------:R-:W-:Y:S01]  /*aeb0*/  F2FP.F16.E4M3.UNPACK_B R40, R20.H1 ;  /* 0x00000014ff28723e */ /* 0x000fe200030006ff */
[----:B------:R-:W-:Y:S01]  /*aec0*/  FFMA.FTZ R30, R30, R42, R47 ;  /* 0x0000002a1e1e7223 */ /* 0x000fe2000001002f */
[----:B------:R-:W-:Y:S01]  /*aed0*/  HADD2.F32 R42, -RZ, R37.H1_H1 ;  /* 0x30000025ff2a7230 */ /* 0x000fe20000004100 */
[----:B------:R-:W-:Y:S01]  /*aee0*/  F2FP.F16.E4M3.UNPACK_B R14, R14.H1 ;  /* 0x0000000eff0e723e */ /* 0x000fe200030006ff */
[----:B------:R-:W-:Y:S01]  /*aef0*/  HADD2.F32 R46, -RZ, R41.H1_H1 ;  /* 0x30000029ff2e7230 */ /* 0x000fe20000004100 */
[----:B------:R-:W-:Y:S01]  /*af00*/  F2FP.SATFINITE.E4M3.F32.PACK_AB_MERGE_C R13, R24, R13, RZ ;  /* 0x0000000d180d723e */ /* 0x000fe200048070ff */
[----:B------:R-:W-:Y:S01]  /*af10*/  HADD2.F32 R39, -RZ, R38.H1_H1 ;  /* 0x30000026ff277230 */ /* 0x000fe20000004100 */
[----:B------:R-:W-:Y:S01]  /*af20*/  F2FP.SATFINITE.E4M3.F32.PACK_AB_MERGE_C R15, R28, R15, RZ ;  /* 0x0000000f1c0f723e */ /* 0x000fe200048070ff */
[----:B------:R-:W-:Y:S01]  /*af30*/  HADD2.F32 R44, -RZ, R43.H0_H0 ;  /* 0x2000002bff2c7230 */ /* 0x000fe20000004100 */
[----:B------:R-:W-:Y:S01]  /*af40*/  F2FP.SATFINITE.E4M3.F32.PACK_AB_MERGE_C R5, R12, R5, R13 ;  /* 0x000000050c05723e */ /* 0x000fe2000480700d */
        /* <DEDUP_REMOVED lines=15> */
[----:B------:R-:W-:Y:S01]  /*b040*/  F2FP.F16.E4M3.UNPACK_B R35, R20 ;  /* 0x00000014ff23723e */ /* 0x000fe200020006ff */
[----:B------:R-:W-:Y:S01]  /*b050*/  HADD2.F32 R29, -RZ, R29.H1_H1 ;  /* 0x3000001dff1d7230 */ /* 0x000fe20000004100 */
[----:B------:R-:W-:Y:S01]  /*b060*/  F2FP.F16.E4M3.UNPACK_B R37, R21 ;  /* 0x00000015ff25723e */ /* 0x000fe200020006ff */
[C---:B------:R-:W-:Y:S01]  /*b070*/  FMUL.FTZ R20, R34.reuse, R43 ;  /* 0x0000002b22147220 */ /* 0x040fe20000410000 */
[----:B------:R-:W-:Y:S01]  /*b080*/  FMUL.FTZ R34, R34, R40 ;  /* 0x0000002822227220 */ /* 0x000fe20000410000 */
[----:B------:R-:W-:Y:S01]  /*b090*/  HADD2.F32 R21, -RZ, R27.H0_H0 ;  /* 0x2000001bff157230 */ /* 0x000fe20000004100 */
[----:B------:R-:W-:Y:S01]  /*b0a0*/  F2FP.SATFINITE.E4M3.F32.PACK_AB_MERGE_C R9, R10, R9, R15 ;  /* 0x000000090a09723e */ /* 0x000fe2000480700f */
[----:B------:R-:W-:-:S02]  /*b0b0*/  HADD2.F32 R38, -RZ, R37.H0_H0 ;  /* 0x20000025ff267230 */ /* 0x000fc40000004100 */
        /* <DEDUP_REMOVED lines=11> */
[----:B------:R-:W-:Y:S02]  /*b170*/  HADD2.F32 R11, -RZ, R11.H1_H1 ;  /* 0x3000000bff0b7230 */ /* 0x000fe40000004100 */
[C---:B------:R-:W-:Y:S01]  /*b180*/  FMUL.FTZ R42, R27.reuse, R40 ;  /* 0x000000281b2a7220 */ /* 0x040fe20000410000 */
[----:B------:R-:W-:Y:S01]  /*b190*/  F2FP.F16.E4M3.UNPACK_B R29, R8.H1 ;  /* 0x00000008ff1d723e */ /* 0x000fe200030006ff */
[-C--:B------:R-:W-:Y:S01]  /*b1a0*/  FMUL.FTZ R27, R27, R34.reuse ;  /* 0x000000221b1b7220 */ /* 0x080fe20000410000 */
[----:B------:R-:W-:Y:S01]  /*b1b0*/  F2FP.F16.E4M3.UNPACK_B R21, R3.H1 ;  /* 0x00000003ff15723e */ /* 0x000fe200030006ff */
[----:B------:R-:W-:Y:S01]  /*b1c0*/  FFMA.FTZ R42, R11, R34, -R42 ;  /* 0x000000220b2a7223 */ /* 0x000fe2000001082a */
[----:B------:R-:W-:-:S02]  /*b1d0*/  HADD2.F32 R20, -RZ, R14.H0_H0 ;  /* 0x2000000eff147230 */ /* 0x000fc40000004100 */
[----:B------:R-:W-:Y:S01]  /*b1e0*/  FFMA.FTZ R35, R11, R40, R27 ;  /* 0x000000280b237223 */ /* 0x000fe2000001001b */
[----:B------:R-:W-:Y:S01]  /*b1f0*/  HADD2.F32 R34, -RZ, R29.H0_H0 ;  /* 0x2000001dff227230 */ /* 0x000fe20000004100 */
[----:B------:R-:W-:Y:S01]  /*b200*/  F2FP.F16.E4M3.UNPACK_B R3, R3 ;  /* 0x00000003ff03723e */ /* 0x000fe200020006ff */
[--C-:B------:R-:W-:Y:S02]  /*b210*/  HADD2.F32 R27, -RZ, R21.reuse.H0_H0 ;  /* 0x20000015ff1b7230 */ /* 0x100fe40000004100 */
[----:B------:R-:W-:Y:S02]  /*b220*/  HADD2.F32 R21, -RZ, R21.H1_H1 ;  /* 0x30000015ff157230 */ /* 0x000fe40000004100 */
[C---:B------:R-:W-:Y:S01]  /*b230*/  FMUL.FTZ R40, R20.reuse, R34 ;  /* 0x0000002214287220 */ /* 0x040fe20000410000 */
[----:B------:R-:W-:Y:S02]  /*b240*/  HADD2.F32 R29, -RZ, R29.H1_H1 ;  /* 0x3000001dff1d7230 */ /* 0x000fe40000004100 */
[----:B------:R-:W-:Y:S01]  /*b250*/  FMUL.FTZ R20, R20, R27 ;  /* 0x0000001b14147220 */ /* 0x000fe20000410000 */
[----:B------:R-:W-:-:S02]  /*b260*/  HADD2.F32 R14, -RZ, R14.H1_H1 ;  /* 0x3000000eff0e7230 */ /* 0x000fc40000004100 */
[--C-:B------:R-:W-:Y:S02]  /*b270*/  HADD2.F32 R11, -RZ, R7.reuse.H0_H0 ;  /* 0x20000007ff0b7230 */ /* 0x100fe40000004100 */
[----:B------:R-:W-:Y:S02]  /*b280*/  HADD2.F32 R7, -RZ, R7.H1_H1 ;  /* 0x30000007ff077230 */ /* 0x000fe40000004100 */
[C---:B------:R-:W-:Y:S01]  /*b290*/  FMUL.FTZ R46, R14.reuse, R29 ;  /* 0x0000001d0e2e7220 */ /* 0x040fe20000410000 */
[-C--:B------:R-:W-:Y:S01]  /*b2a0*/  FMUL.FTZ R50, R14, R21.reuse ;  /* 0x000000150e327220 */ /* 0x080fe20000410000 */
[----:B------:R-:W-:Y:S01]  /*b2b0*/  F2FP.F16.E4M3.UNPACK_B R14, R8 ;  /* 0x00000008ff0e723e */ /* 0x000fe200020006ff */
[----:B------:R-:W-:Y:S01]  /*b2c0*/  FFMA.FTZ R37, R11, R34, R20 ;  /* 0x000000220b257223 */ /* 0x000fe20000010014 */
[C---:B------:R-:W-:Y:S01]  /*b2d0*/  FFMA.FTZ R45, R7.reuse, R21, -R46 ;  /* 0x00000015072d7223 */ /* 0x040fe2000001082e */
[----:B------:R-:W-:Y:S01]  /*b2e0*/  FFMA.FTZ R50, R7, R29, R50 ;  /* 0x0000001d07327223 */ /* 0x000fe20000010032 */
[----:B------:R-:W-:Y:S01]  /*b2f0*/  FFMA.FTZ R40, R11, R27, -R40 ;  /* 0x0000001b0b287223 */ /* 0x000fe20000010828 */
[----:B------:R-:W-:-:S02]  /*b300*/  HADD2.F32 R20, -RZ, R14.H0_H0 ;  /* 0x2000000eff147230 */ /* 0x000fc40000004100 */
[----:B------:R-:W-:Y:S01]  /*b310*/  HADD2.F32 R7, -RZ, R6.H0_H0 ;  /* 0x20000006ff077230 */ /* 0x000fe20000004100 */
[----:B------:R-:W-:Y:S01]  /*b320*/  F2FP.SATFINITE.E4M3.F32.PACK_AB_MERGE_C R37, R50, R37, RZ ;  /* 0x000000253225723e */ /* 0x000fe200048070ff */
[--C-:B------:R-:W-:Y:S01]  /*b330*/  HADD2.F32 R8, -RZ, R3.reuse.H0_H0 ;  /* 0x20000003ff087230 */ /* 0x100fe20000004100 */
[----:B------:R-:W-:Y:S01]  /*b340*/  F2FP.SATFINITE.E4M3.F32.PACK_AB_MERGE_C R40, R45, R40, RZ ;  /* 0x000000282d28723e */ /* 0x000fe200048070ff */
[----:B------:R-:W-:Y:S02]  /*b350*/  HADD2.F32 R11, -RZ, R3.H1_H1 ;  /* 0x30000003ff0b7230 */ /* 0x000fe40000004100 */
[----:B------:R-:W-:Y:S02]  /*b360*/  HADD2.F32 R21, -RZ, R14.H1_H1 ;  /* 0x3000000eff157230 */ /* 0x000fe40000004100 */
[C---:B------:R-:W-:Y:S01]  /*b370*/  FMUL.FTZ R14, R7.reuse, R20 ;  /* 0x00000014070e7220 */ /* 0x040fe20000410000 */
[----:B------:R-:W-:Y:S02]  /*b380*/  HADD2.F32 R6, -RZ, R6.H1_H1 ;  /* 0x30000006ff067230 */ /* 0x000fe40000004100 */
[----:B------:R-:W-:Y:S01]  /*b390*/  FMUL.FTZ R7, R7, R8 ;  /* 0x0000000807077220 */ /* 0x000fe20000410000 */
[----:B------:R-:W-:-:S02]  /*b3a0*/  HADD2.F32 R3, -RZ, R4.H0_H0 ;  /* 0x20000004ff037230 */ /* 0x000fc40000004100 */
        /* <DEDUP_REMOVED lines=14> */
[----:B------:R-:W-:-:S02]  /*b490*/  F2FP.SATFINITE.E4M3.F32.PACK_AB_MERGE_C R11, R30, R25, R11 ;  /* 0x000000191e0b723e */ /* 0x000fc4000480700b */
[----:B------:R-:W-:Y:S01]  /*b4a0*/  F2FP.SATFINITE.E4M3.F32.PACK_AB_MERGE_C R8, R35, R38, R8 ;  /* 0x000000262308723e */ /* 0x000fe20004807008 */
[----:B------:R4:W-:Y:S01]  /*b4b0*/  STS.128 [R49+0xf000], R4 ;  /* 0x00f0000431007388 */ /* 0x0009e20000000c00 */
[----:B------:R-:W-:-:S05]  /*b4c0*/  F2FP.SATFINITE.E4M3.F32.PACK_AB_MERGE_C R10, R34, R3, R37 ;  /* 0x00000003220a723e */ /* 0x000fca0004807025 */
[----:B------:R4:W-:Y:S02]  /*b4d0*/  STS.128 [R0+0xf000], R8 ;  /* 0x00f0000800007388 */ /* 0x0009e40000000c00 */
.L_x_10934:
[----:B------:R-:W-:Y:S05]  /*b4e0*/  BSYNC B0 ;  /* 0x0000000000007941 */ /* 0x000fea0003800000 */
.L_x_10927:
        /* <DEDUP_REMOVED lines=8> */
.L_x_10924:
[----:B---34-:R-:W-:-:S04]  /*b570*/  MOV R0, UR36 ;  /* 0x0000002400007c02 */ /* 0x018fc80008000f00 */
[----:B------:R-:W-:-:S13]  /*b580*/  ISETP.NE.AND P0, PT, R0, 0x3, PT ;  /* 0x000000030000780c */ /* 0x000fda0003f05270 */
[----:B------:R-:W-:Y:S05]  /*b590*/  @!P0 BRA `(.L_x_10946) ;  /* 0x0000000000048947 */ /* 0x000fea0003800000 */
[----:B------:R-:W-:Y:S01]  /*b5a0*/  BPT.TRAP 0x1 ;  /* 0x000000040000795c */ /* 0x000fe20000300000 */
.L_x_10946:
[----:B01----:R-:W3:Y:S04]  /*b5b0*/  LDL R3, [R1+0x4] ;  /* 0x0000040001037983 */ /* 0x003ee80000100800 */
[----:B------:R-:W4:Y:S01]  /*b5c0*/  LDL R0, [R1+0xc] ;  /* 0x00000c0001007983 */ /* 0x000f220000100800 */
[----:B---3--:R-:W-:Y:S01]  /*b5d0*/  IMAD R3, R3, 0x8, R18 ;  /* 0x0000000803037824 */ /* 0x008fe200078e0212 */
[----:B----45:R-:W-:-:S04]  /*b5e0*/  SHF.L.U32 R4, R0, 0x1f, RZ ;  /* 0x0000001f00047819 */ /* 0x030fc800000006ff */
[----:B------:R0:W1:Y:S01]  /*b5f0*/  SYNCS.PHASECHK.TRANS64.TRYWAIT P1, [R3+URZ+0x19c30], R4 ;  /* 0x019c3004030075a7 */ /* 0x000062000802017f */
[----:B------:R-:W-:Y:S05]  /*b600*/  @!P0 BRA `(.L_x_10947) ;  /* 0x0000000000048947 */ /* 0x000fea0003800000 */
[----:B------:R-:W-:Y:S01]  /*b610*/  BPT.TRAP 0x1 ;  /* 0x000000040000795c */ /* 0x000fe20000300000 */
.L_x_10947:
[----:B------:R-:W-:Y:S01]  /*b620*/  VIADD R0, R18, 0x13800 ;  /* 0x0001380012007836 */ /* 0x000fe20000000000 */
[----:B--2---:R-:W-:Y:S01]  /*b630*/  LOP3.LUT R14, R36, 0x10000, RZ, 0xfc, !PT ;  /* 0x00010000240e7812 */ /* 0x004fe200078efcff */
[----:B------:R-:W-:-:S03]  /*b640*/  IMAD.MOV.U32 R15, RZ, RZ, -0x3ffffff0 ;  /* 0xc0000010ff0f7424 */ /* 0x000fc600078e00ff */
[----:B------:R-:W-:-:S04]  /*b650*/  SHF.R.U32.HI R0, RZ, 0x4, R0 ;  /* 0x00000004ff007819 */ /* 0x000fc80000011600 */
[----:B------:R-:W-:-:S04]  /*b660*/  LOP3.LUT R0, R0, 0x3fff, RZ, 0xc0, !PT ;  /* 0x00003fff00007812 */ /* 0x000fc800078ec0ff */
[----:B------:R-:W-:Y:S01]  /*b670*/  LOP3.LUT R13, R0, 0x10000, RZ, 0xfc, !PT ;  /* 0x00010000000d7812 */ /* 0x000fe200078efcff */
[----:B-1----:R-:W-:Y:S06]  /*b680*/  @P1 BRA `(.L_x_10948) ;  /* 0x0000000000081947 */ /* 0x002fec0003800000 */
[----:B------:R-:W1:Y:S02]  /*b690*/  SYNCS.PHASECHK.TRANS64.TRYWAIT P1, [R3+URZ+0x19c30], R4 ;  /* 0x019c3004030075a7 */ /* 0x000e64000802017f */
[----:B-1----:R-:W-:Y:S05]  /*b6a0*/  @!P1 BRA `(.L_x_10949) ;  /* 0x000000e4003c9947 */ /* 0x002fea0003800000 */
.L_x_10948:
[----:B------:R-:W0:Y:S01]  /*b6b0*/  LDL R0, [R1+0x4] ;  /* 0x0000040001007983 */ /* 0x000e220000100800 */
[----:B------:R-:W-:Y:S01]  /*b6c0*/  IMAD.MOV.U32 R5, RZ, RZ, -0x3ffffff0 ;  /* 0xc0000010ff057424 */ /* 0x000fe200078e00ff */
[----:B------:R-:W-:Y:S05]  /*b6d0*/  WARPSYNC.ALL ;  /* 0x0000000000007948 */ /* 0x000fea0003800000 */
[C---:B------:R-:W-:Y:S01]  /*b6e0*/  R2UR UR4, R14.reuse ;  /* 0x000000000e0472ca */ /* 0x040fe200000e0000 */
[----:B------:R-:W-:Y:S01]  /*b6f0*/  WARPGROUP.ARRIVE ;  /* 0x00000000000079c5 */ /* 0x000fe20000000000 */
[----:B------:R-:W-:Y:S01]  /*b700*/  R2UR UR5, R15 ;  /* 0x000000000f0572ca */ /* 0x000fe200000e0000 */
[----:B------:R-:W-:Y:S01]  /*b710*/  VIADD R152, R14, 0x180 ;  /* 0x000001800e987836 */ /* 0x000fe20000000000 */
[----:B------:R-:W-:Y:S01]  /*b720*/  R2UR UR7, R5 ;  /* 0x00000000050772ca */ /* 0x000fe200000e0000 */
[----:B------:R-:W-:-:S02]  /*b730*/  IMAD.MOV.U32 R153, RZ, RZ, -0x3ffffff0 ;  /* 0xc0000010ff997424 */ /* 0x000fc400078e00ff */
[----:B------:R-:W-:Y:S02]  /*b740*/  IMAD.MOV.U32 R7, RZ, RZ, -0x3ffffff0 ;  /* 0xc0000010ff077424 */ /* 0x000fe400078e00ff */
[----:B------:R-:W-:Y:S02]  /*b750*/  VIADD R20, R14, 0x300 ;  /* 0x000003000e147836 */ /* 0x000fe40000000000 */
[----:B------:R-:W-:Y:S02]  /*b760*/  IMAD.MOV.U32 R21, RZ, RZ, -0x3ffffff0 ;  /* 0xc0000010ff157424 */ /* 0x000fe400078e00ff */
[----:B------:R-:W-:Y:S02]  /*b770*/  IMAD.MOV.U32 R5, RZ, RZ, -0x3ffffff0 ;  /* 0xc0000010ff057424 */ /* 0x000fe400078e00ff */
[----:B------:R-:W-:Y:S02]  /*b780*/  IMAD.MOV.U32 R135, RZ, RZ, RZ ;  /* 0x000000ffff877224 */ /* 0x000fe400078e00ff */
[----:B01----:R-:W-:-:S04]  /*b790*/  IMAD R4, R0, 0x300, R13 ;  /* 0x0000030000047824 */ /* 0x003fc800078e020d */
[C---:B------:R-:W-:Y:S01]  /*b7a0*/  VIADD R6, R4.reuse, 0x100 ;  /* 0x0000010004067836 */ /* 0x040fe20000000000 */
[C---:B------:R-:W-:Y:S01]  /*b7b0*/  R2UR UR6, R4.reuse ;  /* 0x00000000040672ca */ /* 0x040fe200000e0000 */
[----:B------:R-:W-:-:S12]  /*b7c0*/  VIADD R4, R4, 0x200 ;  /* 0x0000020004047836 */ /* 0x000fd80000000000 */
[----:B------:R-:W-:Y:S01]  /*b7d0*/  QGMMA.64x128x32.F32.E4M3.E4M3 R24, gdesc[UR4], RZ, !UPT, gsb0 ;  /* 0x01e00000041879f3 */ /* 0x000fe2000c0008ff */
[----:B------:R-:W-:Y:S02]  /*b7e0*/  R2UR UR4, R152 ;  /* 0x00000000980472ca */ /* 0x000fe400000e0000 */
[----:B------:R-:W-:Y:S02]  /*b7f0*/  R2UR UR5, R153 ;  /* 0x00000000990572ca */ /* 0x000fe400000e0000 */
[----:B------:R-:W-:Y:S02]  /*b800*/  R2UR UR6, R6 ;  /* 0x00000000060672ca */ /* 0x000fe400000e0000 */
[----:B------:R-:W-:Y:S01]  /*b810*/  R2UR UR7, R7 ;  /* 0x00000000070772ca */ /* 0x000fe200000e0000 */
[----:B------:R-:W-:Y:S02]  /*b820*/  WARPGROUP.DEPBAR.LE gsb0, 0x0 ;  /* 0x00008000000079c5 */ /* 0x000fe40000010000 */
[----:B------:R-:W-:-:S10]  /*b830*/  WARPGROUP.ARRIVE ;  /* 0x00000000000079c5 */ /* 0x000fd40000000000 */
[----:B------:R-:W-:Y:S01]  /*b840*/  QGMMA.64x128x32.F32.E4M3.E4M3 R24, gdesc[UR4], R24, gsb0 ;  /* 0x01e00000041879f3 */ /* 0x000fe20008000818 */
[----:B------:R-:W-:Y:S02]  /*b850*/  R2UR UR4, R20 ;  /* 0x00000000140472ca */ /* 0x000fe400000e0000 */
[----:B------:R-:W-:Y:S02]  /*b860*/  R2UR UR5, R21 ;  /* 0x00000000150572ca */ /* 0x000fe400000e0000 */
[----:B------:R-:W-:Y:S02]  /*b870*/  R2UR UR6, R4 ;  /* 0x00000000040672ca */ /* 0x000fe400000e0000 */
[----:B------:R-:W-:Y:S01]  /*b880*/  R2UR UR7, R5 ;  /* 0x00000000050772ca */ /* 0x000fe200000e0000 */
[----:B------:R-:W-:Y:S02]  /*b890*/  WARPGROUP.DEPBAR.LE gsb0, 0x0 ;  /* 0x00008000000079c5 */ /* 0x000fe40000010000 */
[----:B------:R-:W-:-:S10]  /*b8a0*/  WARPGROUP.ARRIVE ;  /* 0x00000000000079c5 */ /* 0x000fd40000000000 */
[----:B------:R-:W-:Y:S03]  /*b8b0*/  QGMMA.64x128x32.F32.E4M3.E4M3 R24, gdesc[UR4], R24, gsb0 ;  /* 0x01e00000041879f3 */ /* 0x000fe60008000818 */
[----:B------:R-:W-:Y:S02]  /*b8c0*/  WARPGROUP.DEPBAR.LE gsb0, 0x0 ;  /* 0x00008000000079c5 */ /* 0x000fe40000010000 */
[----:B------:R-:W-:Y:S05]  /*b8d0*/  @!P0 BRA `(.L_x_10950) ;  /* 0x0000000000048947 */ /* 0x000fea0003800000 */
[----:B------:R-:W-:Y:S01]  /*b8e0*/  BPT.TRAP 0x1 ;  /* 0x000000040000795c */ /* 0x000fe20000300000 */
.L_x_10950:
[----:B------:R-:W2:Y:S01]  /*b8f0*/  LDL R0, [R1+0x6c] ;  /* 0x00006c0001007983 */ /* 0x000ea20000100800 */
[----:B------:R-:W-:-:S03]  /*b900*/  P2R R6, PR, RZ, 0x1 ;  /* 0x00000001ff067803 */ /* 0x000fc60000000000 */
[----:B------:R-:W3:Y:S01]  /*b910*/  LDL R90, [R1+0x24] ;  /* 0x00002400015a7983 */ /* 0x000ee20000100800 */
        /* <DEDUP_REMOVED lines=117> */
[----:B------:R-:W-:-:S04]  /*c070*/  FSEL R85, R85, -INF , P6 ;  /* 0xff80000055557808 */ /* 0x000fc80003000000 */
[----:B------:R-:W-:-:S05]  /*c080*/  FMNMX.FTZ R8, R85, R0, !PT ;  /* 0x0000000055087209 */ /* 0x000fca0007810000 */
[----:B------:R-:W0:Y:S02]  /*c090*/  SHFL.BFLY PT, R137, R8, 0x2, 0x1f ;  /* 0x0c401f0008897f89 */ /* 0x000e2400000e0000 */
[----:B0-----:R-:W-:-:S05]  /*c0a0*/  FMNMX.FTZ R10, R8, R137, !PT ;  /* 0x00000089080a7209 */ /* 0x001fca0007810000 */
[----:B------:R-:W0:Y:S01]  /*c0b0*/  SHFL.BFLY PT, R137, R10, 0x1, 0x1f ;  /* 0x0c201f000a897f89 */ /* 0x000e2200000e0000 */
[----:B------:R-:W-:Y:S02]  /*c0c0*/  P2R R24, PR, RZ, 0x8 ;  /* 0x00000008ff187803 */ /* 0x000fe40000000000 */
[----:B------:R-:W-:Y:S02]  /*c0d0*/  P2R R30, PR, RZ, 0x1 ;  /* 0x00000001ff1e7803 */ /* 0x000fe40000000000 */
[----:B------:R-:W-:Y:S02]  /*c0e0*/  P2R R28, PR, RZ, 0x2 ;  /* 0x00000002ff1c7803 */ /* 0x000fe40000000000 */
[----:B------:R-:W-:Y:S02]  /*c0f0*/  P2R R26, PR, RZ, 0x4 ;  /* 0x00000004ff1a7803 */ /* 0x000fe40000000000 */
[C---:B------:R-:W-:Y:S02]  /*c100*/  ISETP.GT.AND P2, PT, R4.reuse, 0x58, PT ;  /* 0x000000580400780c */ /* 0x040fe40003f44270 */
[----:B------:R-:W-:-:S02]  /*c110*/  ISETP.GT.AND P1, PT, R4, 0x59, PT ;  /* 0x000000590400780c */ /* 0x000fc40003f24270 */
[----:B------:R-:W-:Y:S02]  /*c120*/  ISETP.GT.AND P0, PT, R4, 0x60, PT ;  /* 0x000000600400780c */ /* 0x000fe40003f04270 */
[----:B0-----:R-:W-:Y:S02]  /*c130*/  FMNMX.FTZ R0, R10, R137, !PT ;  /* 0x000000890a007209 */ /* 0x001fe40007810000 */
[----:B------:R-:W-:Y:S02]  /*c140*/  FMNMX.FTZ R10, R9, R27, !PT ;  /* 0x0000001b090a7209 */ /* 0x000fe40007810000 */
[----:B------:R-:W-:Y:S01]  /*c150*/  FSETP.NEU.FTZ.AND P3, PT, R0, -INF , PT ;  /* 0xff8000000000780b */ /* 0x000fe20003f7d000 */
[----:B------:R-:W-:-:S01]  /*c160*/  FFMA.FTZ R12, R2, R0, -8 ;  /* 0xc1000000020c7423 */ /* 0x000fc20000010000 */
[----:B------:R-:W-:-:S04]  /*c170*/  FMNMX.FTZ R10, R91, R10, !PT ;  /* 0x0000000a5b0a7209 */ /* 0x000fc80007810000 */
[----:B------:R-:W-:Y:S02]  /*c180*/  FSEL R4, R12, RZ, P3 ;  /* 0x000000ff0c047208 */ /* 0x000fe40001800000 */
[----:B------:R-:W-:-:S04]  /*c190*/  FMNMX.FTZ R12, R31, R10, !PT ;  /* 0x0000000a1f0c7209 */ /* 0x000fc80007810000 */
[----:B------:R-:W-:-:S04]  /*c1a0*/  FMNMX.FTZ R12, R95, R12, !PT ;  /* 0x0000000c5f0c7209 */ /* 0x000fc80007810000 */
[----:B------:R-:W-:-:S04]  /*c1b0*/  FMNMX.FTZ R12, R35, R12, !PT ;  /* 0x0000000c230c7209 */ /* 0x000fc80007810000 */
[----:B------:R-:W-:Y:S02]  /*c1c0*/  FMNMX.FTZ R12, R99, R12, !PT ;  /* 0x0000000c630c7209 */ /* 0x000fe40007810000 */
[----:B------:R-:W-:Y:S02]  /*c1d0*/  ISETP.NE.AND P3, PT, R24, RZ, PT ;  /* 0x000000ff1800720c */ /* 0x000fe40003f65270 */
[----:B------:R-:W-:-:S04]  /*c1e0*/  FMNMX.FTZ R24, R39, R12, !PT ;  /* 0x0000000c27187209 */ /* 0x000fc80007810000 */
[----:B------:R-:W-:-:S04]  /*c1f0*/  FMNMX.FTZ R24, R103, R24, !PT ;  /* 0x0000001867187209 */ /* 0x000fc80007810000 */
[----:B------:R-:W-:Y:S02]  /*c200*/  FMNMX.FTZ R24, R43, R24, !PT ;  /* 0x000000182b187209 */ /* 0x000fe40007810000 */
[----:B------:R-:W-:Y:S02]  /*c210*/  FSEL R137, R70, -INF , P2 ;  /* 0xff80000046897808 */ /* 0x000fe40001000000 */
        /* <DEDUP_REMOVED lines=16> */
[----:B------:R-:W-:-:S04]  /*c320*/  FMNMX.FTZ R30, R67, R30, !PT ;  /* 0x0000001e431e7209 */ /* 0x000fc80007810000 */
[----:B------:R-:W-:-:S04]  /*c330*/  FMNMX.FTZ R30, R137, R30, !PT ;  /* 0x0000001e891e7209 */ /* 0x000fc80007810000 */
[----:B------:R-:W-:Y:S01]  /*c340*/  FMNMX.FTZ R32, R71, R30, !PT ;  /* 0x0000001e47207209 */ /* 0x000fe20007810000 */
[----:B------:R-:W-:-:S01]  /*c350*/  FFMA.FTZ R8, R2, R29, -R4 ;  /* 0x0000001d02087223 */ /* 0x000fc20000010804 */
[----:B------:R-:W-:Y:S02]  /*c360*/  FSEL R75, R75, -INF , P0 ;  /* 0xff8000004b4b7808 */ /* 0x000fe40000000000 */
[----:B------:R-:W-:Y:S01]  /*c370*/  FMNMX.FTZ R32, R139, R32, !PT ;  /* 0x000000208b207209 */ /* 0x000fe20007810000 */
[C-C-:B------:R-:W-:Y:S01]  /*c380*/  FFMA.FTZ R29, R2.reuse, R37, -R4.reuse ;  /* 0x00000025021d7223 */ /* 0x140fe20000010804 */
[----:B------:R-:W-:-:S01]  /*c390*/  FFMA.FTZ R37, R2, R45, -R4 ;  /* 0x0000002d02257223 */ /* 0x000fc20000010804 */
[----:B------:R-:W-:Y:S02]  /*c3a0*/  FSEL R45, R78, -INF , P1 ;  /* 0xff8000004e2d7808 */ /* 0x000fe40000800000 */
[----:B------:R-:W-:Y:S02]  /*c3b0*/  FMNMX.FTZ R32, R75, R32, !PT ;  /* 0x000000204b207209 */ /* 0x000fe40007810000 */
[----:B------:R-:W-:Y:S01]  /*c3c0*/  ISETP.NE.AND P0, PT, R6, RZ, PT ;  /* 0x000000ff0600720c */ /* 0x000fe20003f05270 */
[----:B------:R-:W-:-:S01]  /*c3d0*/  FFMA.FTZ R6, R2, R5, -R4 ;  /* 0x0000000502067223 */ /* 0x000fc20000010804 */
[C-C-:B------:R-:W-:Y:S01]  /*c3e0*/  FFMA.FTZ R5, R2.reuse, R11, -R4.reuse ;  /* 0x0000000b02057223 */ /* 0x140fe20000010804 */
[----:B------:R-:W-:-:S01]  /*c3f0*/  FFMA.FTZ R11, R2, R33, -R4 ;  /* 0x00000021020b7223 */ /* 0x000fc20000010804 */
[----:B------:R-:W-:Y:S01]  /*c400*/  FSEL R79, R79, -INF , P2 ;  /* 0xff8000004f4f7808 */ /* 0x000fe20001000000 */
[----:B------:R-:W-:-:S01]  /*c410*/  FFMA.FTZ R33, R2, R41, -R4 ;  /* 0x0000002902217223 */ /* 0x000fc20000010804 */
[----:B------:R-:W-:Y:S01]  /*c420*/  FMNMX.FTZ R32, R45, R32, !PT ;  /* 0x000000202d207209 */ /* 0x000fe20007810000 */
[----:B------:R-:W-:-:S01]  /*c430*/  FFMA.FTZ R41, R2, R49, -R4 ;  /* 0x0000003102297223 */ /* 0x000fc20000010804 */
[----:B------:R-:W-:Y:S01]  /*c440*/  FFMA.FTZ R49, R2, R53, -R4 ;  /* 0x0000003502317223 */ /* 0x000fe20000010804 */
[----:B------:R-:W-:-:S02]  /*c450*/  FSEL R53, R82, -INF , P3 ;  /* 0xff80000052357808 */ /* 0x000fc40001800000 */
[----:B------:R-:W-:Y:S01]  /*c460*/  FMNMX.FTZ R34, R79, R32, !PT ;  /* 0x000000204f227209 */ /* 0x000fe20007810000 */
[----:B------:R-:W-:-:S01]  /*c470*/  FFMA.FTZ R89, R2, R89, -R4 ;  /* 0x0000005902597223 */ /* 0x000fc20000010804 */
[----:B------:R-:W-:Y:S02]  /*c480*/  FSEL R83, R83, -INF , P4 ;  /* 0xff80000053537808 */ /* 0x000fe40002000000 */
[----:B------:R-:W-:Y:S01]  /*c490*/  FMNMX.FTZ R34, R53, R34, !PT ;  /* 0x0000002235227209 */ /* 0x000fe20007810000 */
[----:B------:R0:W-:Y:S03]  /*c4a0*/  MUFU.EX2 R12, R89 ;  /* 0x00000059000c7308 */ /* 0x0001e60000000800 */
[----:B------:R-:W-:Y:S02]  /*c4b0*/  FMNMX.FTZ R34, R83, R34, !PT ;  /* 0x0000002253227209 */ /* 0x000fe40007810000 */
[----:B------:R-:W-:-:S02]  /*c4c0*/  FSEL R87, R87, -INF , P6 ;  /* 0xff80000057577808 */ /* 0x000fc40003000000 */
[----:B0-----:R-:W-:Y:S01]  /*c4d0*/  FSEL R89, R86, -INF , P5 ;  /* 0xff80000056597808 */ /* 0x001fe20002800000 */
[----:B------:R0:W-:Y:S03]  /*c4e0*/  MUFU.EX2 R10, R5 ;  /* 0x00000005000a7308 */ /* 0x0001e60000000800 */
[----:B------:R-:W-:-:S04]  /*c4f0*/  FMNMX.FTZ R34, R89, R34, !PT ;  /* 0x0000002259227209 */ /* 0x000fc80007810000 */
[----:B0-----:R-:W-:-:S05]  /*c500*/  FMNMX.FTZ R5, R87, R34, !PT ;  /* 0x0000002257057209 */ /* 0x001fca0007810000 */
[----:B------:R-:W0:Y:S02]  /*c510*/  SHFL.BFLY PT, R40, R5, 0x2, 0x1f ;  /* 0x0c401f0005287f89 */ /* 0x000e2400000e0000 */
[----:B0-----:R-:W-:-:S05]  /*c520*/  FMNMX.FTZ R46, R5, R40, !PT ;  /* 0x00000028052e7209 */ /* 0x001fca0007810000 */
[----:B------:R-:W0:Y:S01]  /*c530*/  SHFL.BFLY PT, R5, R46, 0x1, 0x1f ;  /* 0x0c201f002e057f89 */ /* 0x000e2200000e0000 */
[----:B------:R-:W-:-:S04]  /*c540*/  FFMA.FTZ R93, R2, R93, -R4 ;  /* 0x0000005d025d7223 */ /* 0x000fc80000010804 */
[----:B------:R1:W-:Y:S01]  /*c550*/  MUFU.EX2 R24, R93 ;  /* 0x0000005d00187308 */ /* 0x0003e20000000800 */
[----:B------:R-:W-:-:S01]  /*c560*/  FFMA.FTZ R25, R2, R25, -R4 ;  /* 0x0000001902197223 */ /* 0x000fc20000010804 */
[C-C-:B------:R-:W-:Y:S01]  /*c570*/  FFMA.FTZ R7, R2.reuse, R7, -R4.reuse ;  /* 0x0000000702077223 */ /* 0x140fe20000010804 */
[----:B------:R-:W-:-:S01]  /*c580*/  FFMA.FTZ R97, R2, R97, -R4 ;  /* 0x0000006102617223 */ /* 0x000fc20000010804 */
[C-C-:B------:R-:W-:Y:S01]  /*c590*/  FFMA.FTZ R101, R2.reuse, R101, -R4.reuse ;  /* 0x0000006502657223 */ /* 0x140fe20000010804 */
[----:B-1----:R-:W-:-:S01]  /*c5a0*/  FFMA.FTZ R93, R2, R61, -R4 ;  /* 0x0000003d025d7223 */ /* 0x002fc20000010804 */
[----:B0-----:R-:W-:-:S04]  /*c5b0*/  FMNMX.FTZ R5, R46, R5, !PT ;  /* 0x000000052e057209 */ /* 0x001fc80007810000 */
[----:B------:R-:W-:Y:S01]  /*c5c0*/  FSETP.NEU.FTZ.AND P1, PT, R5, -INF , PT ;  /* 0xff8000000500780b */ /* 0x000fe20003f3d000 */
[----:B------:R-:W-:-:S01]  /*c5d0*/  FFMA.FTZ R56, R2, R5, -8 ;  /* 0xc100000002387423 */ /* 0x000fc20000010005 */
[C-C-:B------:R-:W-:Y:S01]  /*c5e0*/  FFMA.FTZ R61, R2.reuse, R65, -R4.reuse ;  /* 0x00000041023d7223 */ /* 0x140fe20000010804 */
[----:B------:R-:W-:-:S01]  /*c5f0*/  FFMA.FTZ R65, R2, R69, -R4 ;  /* 0x0000004502417223 */ /* 0x000fc20000010804 */
[--C-:B------:R-:W-:Y:S02]  /*c600*/  FFMA.FTZ R69, R2, R73, -R4.reuse ;  /* 0x0000004902457223 */ /* 0x100fe40000010804 */
[----:B------:R-:W-:Y:S01]  /*c610*/  FSEL R56, R56, RZ, P1 ;  /* 0x000000ff38387208 */ /* 0x000fe20000800000 */
        /* <DEDUP_REMOVED lines=13> */
[----:B------:R-:W-:-:S01]  /*c6f0*/  FFMA.FTZ R4, R2, R9, -R56 ;  /* 0x0000000902047223 */ /* 0x000fc20000010838 */
[C-C-:B------:R-:W-:Y:S01]  /*c700*/  FFMA.FTZ R9, R2.reuse, R27, -R56.reuse ;  /* 0x0000001b02097223 */ /* 0x140fe20000010838 */
[----:B------:R-:W-:-:S01]  /*c710*/  FFMA.FTZ R58, R2, R91, -R56 ;  /* 0x0000005b023a7223 */ /* 0x000fc20000010838 */
[----:B------:R-:W-:Y:S01]  /*c720*/  MUFU.EX2 R6, R6 ;  /* 0x0000000600067308 */ /* 0x000fe20000000800 */
[----:B------:R-:W-:-:S07]  /*c730*/  FFMA.FTZ R85, R2, R31, -R56 ;  /* 0x0000001f02557223 */ /* 0x000fce0000010838 */
[----:B------:R-:W0:Y:S01]  /*c740*/  MUFU.EX2 R25, R25 ;  /* 0x0000001900197308 */ /* 0x000e220000000800 */
[----:B------:R-:W-:-:S07]  /*c750*/  FFMA.FTZ R27, R2, R95, -R56 ;  /* 0x0000005f021b7223 */ /* 0x000fce0000010838 */
[----:B------:R-:W-:Y:S08]  /*c760*/  MUFU.EX2 R4, R4 ;  /* 0x0000000400047308 */ /* 0x000ff00000000800 */
[----:B------:R-:W1:Y:S01]  /*c770*/  MUFU.EX2 R9, R9 ;  /* 0x0000000900097308 */ /* 0x000e620000000800 */
[----:B------:R-:W-:-:S07]  /*c780*/  FFMA.FTZ R48, R2, R35, -R56 ;  /* 0x0000002302307223 */ /* 0x000fce0000010838 */
[----:B------:R-:W2:Y:S08]  /*c790*/  MUFU.EX2 R7, R7 ;  /* 0x0000000700077308 */ /* 0x000eb00000000800 */
[----:B------:R-:W4:Y:S01]  /*c7a0*/  MUFU.EX2 R58, R58 ;  /* 0x0000003a003a7308 */ /* 0x000f220000000800 */
[----:B------:R-:W-:-:S07]  /*c7b0*/  FFMA.FTZ R60, R2, R99, -R56 ;  /* 0x00000063023c7223 */ /* 0x000fce0000010838 */
[----:B------:R-:W5:Y:S08]  /*c7c0*/  MUFU.EX2 R8, R8 ;  /* 0x0000000800087308 */ /* 0x000f700000000800 */
[----:B------:R-:W3:Y:S01]  /*c7d0*/  MUFU.EX2 R85, R85 ;  /* 0x0000005500557308 */ /* 0x000ee20000000800 */
[----:B------:R-:W-:-:S01]  /*c7e0*/  FFMA.FTZ R64, R2, R55, -R56 ;  /* 0x0000003702407223 */ /* 0x000fc20000010838 */
[----:B0-----:R-:W-:Y:S01]  /*c7f0*/  FADD.FTZ R66, R6, R25 ;  /* 0x0000001906427221 */ /* 0x001fe20000010000 */
[----:B-1----:R-:W-:-:S05]  /*c800*/  FADD.FTZ R55, R4, R9 ;  /* 0x0000000904377221 */ /* 0x002fca0000010000 */
[----:B------:R-:W0:Y:S01]  /*c810*/  MUFU.EX2 R27, R27 ;  /* 0x0000001b001b7308 */ /* 0x000e220000000800 */
[----:B------:R-:W-:-:S01]  /*c820*/  FFMA.FTZ R91, R2, R39, -R56 ;  /* 0x00000027025b7223 */ /* 0x000fc20000010838 */
[----:B------:R-:W-:Y:S01]  /*c830*/  FFMA.FTZ R54, R2, R59, -R56 ;  /* 0x0000003b02367223 */ /* 0x000fe20000010838 */
[----:B--2---:R-:W-:-:S05]  /*c840*/  FADD.FTZ R59, R7, R66 ;  /* 0x00000042073b7221 */ /* 0x004fca0000010000 */
[----:B------:R-:W1:Y:S01]  /*c850*/  MUFU.EX2 R11, R11 ;  /* 0x0000000b000b7308 */ /* 0x000e620000000800 */
[----:B----4-:R-:W-:-:S01]  /*c860*/  FADD.FTZ R66, R58, R55 ;  /* 0x000000373a427221 */ /* 0x010fc20000010000 */
[----:B------:R-:W-:-:S06]  /*c870*/  FFMA.FTZ R31, R2, R103, -R56 ;  /* 0x00000067021f7223 */ /* 0x000fcc0000010838 */
[----:B------:R-:W2:Y:S01]  /*c880*/  MUFU.EX2 R48, R48 ;  /* 0x0000003000307308 */ /* 0x000ea20000000800 */
[----:B-----5:R-:W-:-:S01]  /*c890*/  FADD.FTZ R59, R8, R59 ;  /* 0x0000003b083b7221 */ /* 0x020fc20000010000 */
[----:B---3--:R-:W-:-:S06]  /*c8a0*/  FADD.FTZ R66, R85, R66 ;  /* 0x0000004255427221 */ /* 0x008fcc0000010000 */
[----:B------:R-:W3:Y:S01]  /*c8b0*/  MUFU.EX2 R60, R60 ;  /* 0x0000003c003c7308 */ /* 0x000ee20000000800 */
[----:B------:R-:W-:-:S01]  /*c8c0*/  FFMA.FTZ R50, R2, R43, -R56 ;  /* 0x0000002b02327223 */ /* 0x000fc20000010838 */
[----:B------:R-:W-:-:S06]  /*c8d0*/  FADD.FTZ R70, R10, R59 ;  /* 0x0000003b0a467221 */ /* 0x000fcc0000010000 */
[----:B------:R-:W4:Y:S01]  /*c8e0*/  MUFU.EX2 R29, R29 ;  /* 0x0000001d001d7308 */ /* 0x000f220000000800 */
[----:B0-----:R-:W-:-:S01]  /*c8f0*/  FADD.FTZ R59, R27, R66 ;  /* 0x000000421b3b7221 */ /* 0x001fc20000010000 */
[----:B------:R-:W-:-:S06]  /*c900*/  FFMA.FTZ R43, R2, R107, -R56 ;  /* 0x0000006b022b7223 */ /* 0x000fcc0000010838 */
[----:B------:R-:W0:Y:S01]  /*c910*/  MUFU.EX2 R91, R91 ;  /* 0x0000005b005b7308 */ /* 0x000e220000000800 */
[----:B------:R-:W-:-:S01]  /*c920*/  FFMA.FTZ R68, R2, R63, -R56 ;  /* 0x0000003f02447223 */ /* 0x000fc20000010838 */
[----:B-1----:R-:W-:Y:S01]  /*c930*/  FADD.FTZ R63, R11, R70 ;  /* 0x000000460b3f7221 */ /* 0x002fe20000010000 */
[----:B--2---:R-:W-:-:S05]  /*c940*/  FADD.FTZ R59, R48, R59 ;  /* 0x0000003b303b7221 */ /* 0x004fca0000010000 */
[----:B------:R-:W1:Y:S01]  /*c950*/  MUFU.EX2 R31, R31 ;  /* 0x0000001f001f7308 */ /* 0x000e620000000800 */
[----:B------:R-:W-:-:S01]  /*c960*/  FFMA.FTZ R62, R2, R47, -R56 ;  /* 0x0000002f023e7223 */ /* 0x000fc20000010838 */
[----:B------:R-:W-:-:S06]  /*c970*/  FADD.FTZ R72, R12, R63 ;  /* 0x0000003f0c487221 */ /* 0x000fcc0000010000 */
[----:B------:R-:W2:Y:S01]  /*c980*/  MUFU.EX2 R33, R33 ;  /* 0x0000002100217308 */ /* 0x000ea20000000800 */
[----:B---3--:R-:W-:-:S01]  /*c990*/  FADD.FTZ R74, R60, R59 ;  /* 0x0000003b3c4a7221 */ /* 0x008fc20000010000 */
[----:B------:R-:W-:-:S06]  /*c9a0*/  FFMA.FTZ R35, R2, R111, -R56 ;  /* 0x0000006f02237223 */ /* 0x000fcc0000010838 */
[----:B------:R-:W3:Y:S01]  /*c9b0*/  MUFU.EX2 R50, R50 ;  /* 0x0000003200327308 */ /* 0x000ee20000000800 */
[----:B----4-:R-:W-:-:S01]  /*c9c0*/  FADD.FTZ R59, R29, R72 ;  /* 0x000000481d3b7221 */ /* 0x010fc20000010000 */
[----:B0-----:R-:W-:-:S06]  /*c9d0*/  FADD.FTZ R74, R91, R74 ;  /* 0x0000004a5b4a7221 */ /* 0x001fcc0000010000 */
[----:B------:R-:W0:Y:S01]  /*c9e0*/  MUFU.EX2 R26, R97 ;  /* 0x00000061001a7308 */ /* 0x000e220000000800 */
[----:B------:R-:W-:-:S07]  /*c9f0*/  FFMA.FTZ R52, R2, R51, -R56 ;  /* 0x0000003302347223 */ /* 0x000fce0000010838 */
[----:B------:R-:W4:Y:S01]  /*ca00*/  MUFU.EX2 R43, R43 ;  /* 0x0000002b002b7308 */ /* 0x000f220000000800 */
[----:B------:R-:W-:-:S01]  /*ca10*/  FADD.FTZ R72, R24, R59 ;  /* 0x0000003b18487221 */ /* 0x000fc20000010000 */
[----:B-1----:R-:W-:-:S06]  /*ca20*/  FADD.FTZ R63, R31, R74 ;  /* 0x0000004a1f3f7221 */ /* 0x002fcc0000010000 */
[----:B------:R-:W1:Y:S01]  /*ca30*/  MUFU.EX2 R37, R37 ;  /* 0x0000002500257308 */ /* 0x000e620000000800 */
[----:B------:R-:W-:-:S07]  /*ca40*/  FFMA.FTZ R47, R2, R113, -R56 ;  /* 0x00000071022f7223 */ /* 0x000fce0000010838 */
[----:B------:R-:W5:Y:S01]  /*ca50*/  MUFU.EX2 R62, R62 ;  /* 0x0000003e003e7308 */ /* 0x000f620000000800 */
[----:B------:R-:W-:-:S01]  /*ca60*/  FFMA.FTZ R59, R2, R45, -R56 ;  /* 0x0000002d023b7223 */ /* 0x000fc20000010838 */
[----:B--2---:R-:W-:-:S06]  /*ca70*/  FADD.FTZ R45, R33, R72 ;  /* 0x00000048212d7221 */ /* 0x004fcc0000010000 */
[----:B------:R-:W2:Y:S01]  /*ca80*/  MUFU.EX2 R28, R101 ;  /* 0x00000065001c7308 */ /* 0x000ea20000000800 */
[----:B---3--:R-:W-:-:S07]  /*ca90*/  FADD.FTZ R72, R50, R63 ;  /* 0x0000003f32487221 */ /* 0x008fce0000010000 */
[----:B------:R-:W3:Y:S01]  /*caa0*/  MUFU.EX2 R35, R35 ;  /* 0x0000002300237308 */ /* 0x000ee20000000800 */
[----:B0-----:R-:W-:-:S01]  /*cab0*/  FADD.FTZ R74, R26, R45 ;  /* 0x0000002d1a4a7221 */ /* 0x001fc20000010000 */
[----:B----4-:R-:W-:-:S06]  /*cac0*/  FADD.FTZ R45, R43, R72 ;  /* 0x000000482b2d7221 */ /* 0x010fcc0000010000 */
[----:B------:R-:W0:Y:S01]  /*cad0*/  MUFU.EX2 R41, R41 ;  /* 0x0000002900297308 */ /* 0x000e220000000800 */
[----:B------:R-:W-:-:S07]  /*cae0*/  FFMA.FTZ R39, R2, R119, -R56 ;  /* 0x0000007702277223 */ /* 0x000fce0000010838 */
[----:B------:R-:W4:Y:S01]  /*caf0*/  MUFU.EX2 R52, R52 ;  /* 0x0000003400347308 */ /* 0x000f220000000800 */
[----:B-1----:R-:W-:-:S01]  /*cb00*/  FADD.FTZ R63, R37, R74 ;  /* 0x0000004a253f7221 */ /* 0x002fc20000010000 */
[----:B-----5:R-:W-:-:S06]  /*cb10*/  FADD.FTZ R72, R62, R45 ;  /* 0x0000002d3e487221 */ /* 0x020fcc0000010000 */
[----:B------:R-:W1:Y:S08]  /*cb20*/  MUFU.EX2 R30, R105 ;  /* 0x00000069001e7308 */ /* 0x000e700000000800 */
[----:B------:R-:W5:Y:S01]  /*cb30*/  MUFU.EX2 R47, R47 ;  /* 0x0000002f002f7308 */ /* 0x000f620000000800 */
[----:B--2---:R-:W-:-:S07]  /*cb40*/  FADD.FTZ R74, R28, R63 ;  /* 0x0000003f1c4a7221 */ /* 0x004fce0000010000 */
[----:B------:R-:W2:Y:S01]  /*cb50*/  MUFU.EX2 R49, R49 ;  /* 0x0000003100317308 */ /* 0x000ea20000000800 */
[----:B---3--:R-:W-:-:S01]  /*cb60*/  FADD.FTZ R63, R35, R72 ;  /* 0x00000048233f7221 */ /* 0x008fc20000010000 */
[----:B------:R-:W-:-:S06]  /*cb70*/  FFMA.FTZ R51, R2, R121, -R56 ;  /* 0x0000007902337223 */ /* 0x000fcc0000010838 */
[----:B------:R-:W3:Y:S01]  /*cb80*/  MUFU.EX2 R64, R64 ;  /* 0x0000004000407308 */ /* 0x000ee20000000800 */
[----:B------:R-:W-:Y:S01]  /*cb90*/  F2FP.SATFINITE.E4M3.F32.PACK_AB_MERGE_C R148, R8, R7, RZ ;  /* 0x000000070894723e */ /* 0x000fe200048070ff */
[----:B0-----:R-:W-:Y:S01]  /*cba0*/  FADD.FTZ R7, R41, R74 ;  /* 0x0000004a29077221 */ /* 0x001fe20000010000 */
[----:B------:R-:W-:-:S05]  /*cbb0*/  F2FP.SATFINITE.E4M3.F32.PACK_AB_MERGE_C R150, R29, R12, RZ ;  /* 0x0000000c1d96723e */ /* 0x000fca00048070ff */
[----:B------:R-:W0:Y:S01]  /*cbc0*/  MUFU.EX2 R32, R109 ;  /* 0x0000006d00207308 */ /* 0x000e220000000800 */
[----:B----4-:R-:W-:-:S07]  /*cbd0*/  FADD.FTZ R12, R52, R63 ;  /* 0x0000003f340c7221 */ /* 0x010fce0000010000 */
[----:B------:R-:W4:Y:S01]  /*cbe0*/  MUFU.EX2 R39, R39 ;  /* 0x0000002700277308 */ /* 0x000f220000000800 */
[----:B-1----:R-:W-:-:S01]  /*cbf0*/  FADD.FTZ R72, R30, R7 ;  /* 0x000000071e487221 */ /* 0x002fc20000010000 */
[----:B------:R-:W-:-:S06]  /*cc00*/  IADD3 R55, R3, 0x19c40, RZ ;  /* 0x00019c4003377810 */ /* 0x000fcc0007ffe0ff */
[----:B------:R-:W1:Y:S01]  /*cc10*/  MUFU.EX2 R57, R57 ;  /* 0x0000003900397308 */ /* 0x000e620000000800 */
[----:B-----5:R-:W-:-:S07]  /*cc20*/  FADD.FTZ R7, R47, R12 ;  /* 0x0000000c2f077221 */ /* 0x020fce0000010000 */
[----:B------:R-:W5:Y:S01]  /*cc30*/  MUFU.EX2 R54, R54 ;  /* 0x0000003600367308 */ /* 0x000f620000000800 */
[C---:B--2---:R-:W-:Y:S01]  /*cc40*/  F2FP.SATFINITE.E4M3.F32.PACK_AB_MERGE_C R138, R49.reuse, R30, RZ ;  /* 0x0000001e318a723e */ /* 0x044fe200048070ff */
[----:B------:R-:W-:Y:S01]  /*cc50*/  FFMA.FTZ R125, R2, R125, -R56 ;  /* 0x0000007d027d7223 */ /* 0x000fe20000010838 */
[----:B------:R-:W-:-:S05]  /*cc60*/  FADD.FTZ R49, R49, R72 ;  /* 0x0000004831317221 */ /* 0x000fca0000010000 */
[----:B------:R-:W2:Y:S01]  /*cc70*/  MUFU.EX2 R36, R36 ;  /* 0x0000002400247308 */ /* 0x000ea20000000800 */
[----:B------:R-:W-:Y:S01]  /*cc80*/  PRMT R55, R90, 0x654, R55 ;  /* 0x000006545a377816 */ /* 0x000fe20000000037 */
[----:B---3--:R-:W-:Y:S01]  /*cc90*/  FADD.FTZ R12, R64, R7 ;  /* 0x00000007400c7221 */ /* 0x008fe20000010000 */
[----:B------:R-:W-:-:S05]  /*cca0*/  FFMA.FTZ R66, R2, R67, -R56 ;  /* 0x0000004302427223 */ /* 0x000fca0000010838 */
[----:B------:R-:W-:Y:S01]  /*ccb0*/  MUFU.EX2 R93, R93 ;  /* 0x0000005d005d7308 */ /* 0x000fe20000000800 */
[----:B------:R-:W-:-:S07]  /*ccc0*/  F2FP.SATFINITE.E4M3.F32.PACK_AB_MERGE_C R136, R37, R26, RZ ;  /* 0x0000001a2588723e */ /* 0x000fce00048070ff */
[----:B------:R-:W3:Y:S01]  /*ccd0*/  MUFU.EX2 R51, R51 ;  /* 0x0000003300337308 */ /* 0x000ee20000000800 */
[----:B0-----:R-:W-:-:S01]  /*cce0*/  FADD.FTZ R26, R32, R49 ;  /* 0x00000031201a7221 */ /* 0x001fc20000010000 */
[----:B------:R0:W-:Y:S06]  /*ccf0*/  SYNCS.ARRIVE.TRANS64.RED.A1T0 RZ, [R55+URZ], RZ ;  /* 0x000000ff37ff79a7 */ /* 0x0001ec000810043f */
[----:B------:R-:W3:Y:S01]  /*cd00*/  MUFU.EX2 R68, R68 ;  /* 0x0000004400447308 */ /* 0x000ee20000000800 */
[----:B----4-:R-:W-:-:S01]  /*cd10*/  FADD.FTZ R29, R39, R12 ;  /* 0x0000000c271d7221 */ /* 0x010fc20000010000 */
[----:B0-----:R-:W-:Y:S01]  /*cd20*/  FFMA.FTZ R55, R2, R137, -R56 ;  /* 0x0000008902377223 */ /* 0x001fe20000010838 */
[----:B-1----:R-:W-:-:S05]  /*cd30*/  FADD.FTZ R37, R57, R26 ;  /* 0x0000001a39257221 */ /* 0x002fca0000010000 */
[----:B------:R-:W0:Y:S01]  /*cd40*/  MUFU.EX2 R34, R34 ;  /* 0x0000002200227308 */ /* 0x000e220000000800 */
[----:B------:R-:W-:-:S01]  /*cd50*/  FFMA.FTZ R70, R2, R71, -R56 ;  /* 0x0000004702467223 */ /* 0x000fc20000010838 */
[----:B-----5:R-:W-:-:S06]  /*cd60*/  FADD.FTZ R26, R54, R29 ;  /* 0x0000001d361a7221 */ /* 0x020fcc0000010000 */
[----:B------:R-:W1:Y:S01]  /*cd70*/  MUFU.EX2 R3, R125 ;  /* 0x0000007d00037308 */ /* 0x000e620000000800 */
[----:B--2---:R-:W-:-:S01]  /*cd80*/  FADD.FTZ R30, R36, R37 ;  /* 0x00000025241e7221 */ /* 0x004fc20000010000 */
[----:B------:R-:W-:-:S06]  /*cd90*/  F2FP.SATFINITE.E4M3.F32.PACK_AB_MERGE_C R148, R25, R6, R148 ;  /* 0x000000061994723e */ /* 0x000fcc0004807094 */
[----:B------:R-:W2:Y:S01]  /*cda0*/  MUFU.EX2 R61, R61 ;  /* 0x0000003d003d7308 */ /* 0x000ea20000000800 */
[----:B---3--:R-:W-:-:S07]  /*cdb0*/  FADD.FTZ R25, R51, R26 ;  /* 0x0000001a33197221 */ /* 0x008fce0000010000 */
[----:B------:R-:W3:Y:S01]  /*cdc0*/  MUFU.EX2 R66, R66 ;  /* 0x0000004200427308 */ /* 0x000ee20000000800 */
[C---:B------:R-:W-:Y:S01]  /*cdd0*/  F2FP.SATFINITE.E4M3.F32.PACK_AB_MERGE_C R140, R93.reuse, R36, RZ ;  /* 0x000000245d8c723e */ /* 0x040fe200048070ff */
[----:B------:R-:W-:Y:S01]  /*cde0*/  FFMA.FTZ R139, R2, R139, -R56 ;  /* 0x0000008b028b7223 */ /* 0x000fe20000010838 */
[----:B------:R-:W-:-:S05]  /*cdf0*/  FADD.FTZ R93, R93, R30 ;  /* 0x0000001e5d5d7221 */ /* 0x000fca0000010000 */
[----:B------:R-:W4:Y:S01]  /*ce00*/  MUFU.EX2 R38, R38 ;  /* 0x0000002600267308 */ /* 0x000f220000000800 */
[C---:B------:R-:W-:Y:S01]  /*ce10*/  F2FP.SATFINITE.E4M3.F32.PACK_AB_MERGE_C R141, R68.reuse, R51, RZ ;  /* 0x00000033448d723e */ /* 0x040fe200048070ff */
[----:B------:R-:W-:-:S06]  /*ce20*/  FADD.FTZ R68, R68, R25 ;  /* 0x0000001944447221 */ /* 0x000fcc0000010000 */
[----:B------:R-:W5:Y:S01]  /*ce30*/  MUFU.EX2 R55, R55 ;  /* 0x0000003700377308 */ /* 0x000f620000000800 */
[----:B------:R-:W-:-:S01]  /*ce40*/  FFMA.FTZ R75, R2, R75, -R56 ;  /* 0x0000004b024b7223 */ /* 0x000fc20000010838 */
[----:B0-----:R-:W-:-:S06]  /*ce50*/  FADD.FTZ R6, R34, R93 ;  /* 0x0000005d22067221 */ /* 0x001fcc0000010000 */
[----:B------:R-:W0:Y:S01]  /*ce60*/  MUFU.EX2 R65, R65 ;  /* 0x0000004100417308 */ /* 0x000e220000000800 */
[----:B------:R-:W-:Y:S01]  /*ce70*/  F2FP.SATFINITE.E4M3.F32.PACK_AB_MERGE_C R150, R11, R10, R150 ;  /* 0x0000000a0b96723e */ /* 0x000fe20004807096 */
[----:B-1----:R-:W-:-:S06]  /*ce80*/  FADD.FTZ R11, R3, R68 ;  /* 0x00000044030b7221 */ /* 0x002fcc0000010000 */
[----:B------:R-:W1:Y:S01]  /*ce90*/  MUFU.EX2 R70, R70 ;  /* 0x0000004600467308 */ /* 0x000e620000000800 */
[----:B--2---:R-:W-:-:S07]  /*cea0*/  FADD.FTZ R25, R61, R6 ;  /* 0x000000063d197221 */ /* 0x004fce0000010000 */
[----:B------:R-:W-:Y:S01]  /*ceb0*/  MUFU.EX2 R42, R42 ;  /* 0x0000002a002a7308 */ /* 0x000fe20000000800 */
[----:B---3--:R-:W-:-:S07]  /*cec0*/  FADD.FTZ R10, R66, R11 ;  /* 0x0000000b420a7221 */ /* 0x008fce0000010000 */
[----:B------:R-:W2:Y:S08]  /*ced0*/  MUFU.EX2 R73, R73 ;  /* 0x0000004900497308 */ /* 0x000eb00000000800 */
[----:B------:R-:W3:Y:S01]  /*cee0*/  MUFU.EX2 R40, R40 ;  /* 0x0000002800287308 */ /* 0x000ee20000000800 */
[----:B------:R-:W-:-:S07]  /*cef0*/  FFMA.FTZ R79, R2, R79, -R56 ;  /* 0x0000004f024f7223 */ /* 0x000fce0000010838 */
[----:B------:R-:W3:Y:S01]  /*cf00*/  MUFU.EX2 R45, R139 ;  /* 0x0000008b002d7308 */ /* 0x000ee20000000800 */
[----:B------:R-:W-:Y:S01]  /*cf10*/  F2FP.SATFINITE.E4M3.F32.PACK_AB_MERGE_C R136, R33, R24, R136 ;  /* 0x000000182188723e */ /* 0x000fe20004807088 */
[----:B----4-:R-:W-:-:S06]  /*cf20*/  FADD.FTZ R24, R38, R25 ;  /* 0x0000001926187221 */ /* 0x010fcc0000010000 */
[----:B------:R-:W4:Y:S01]  /*cf30*/  MUFU.EX2 R69, R69 ;  /* 0x0000004500457308 */ /* 0x000f220000000800 */
[----:B-----5:R-:W-:-:S01]  /*cf40*/  FADD.FTZ R11, R55, R10 ;  /* 0x0000000a370b7221 */ /* 0x020fc20000010000 */
[----:B------:R-:W-:-:S06]  /*cf50*/  FFMA.FTZ R53, R2, R53, -R56 ;  /* 0x0000003502357223 */ /* 0x000fcc0000010838 */
[----:B------:R-:W5:Y:S01]  /*cf60*/  MUFU.EX2 R8, R75 ;  /* 0x0000004b00087308 */ /* 0x000f620000000800 */
[C---:B0-----:R-:W-:Y:S01]  /*cf70*/  F2FP.SATFINITE.E4M3.F32.PACK_AB_MERGE_C R142, R65.reuse, R38, RZ ;  /* 0x00000026418e723e */ /* 0x041fe200048070ff */
[----:B------:R-:W-:Y:S01]  /*cf80*/  FADD.FTZ R65, R65, R24 ;  /* 0x0000001841417221 */ /* 0x000fe20000010000 */
[----:B-1----:R-:W-:-:S05]  /*cf90*/  F2FP.SATFINITE.E4M3.F32.PACK_AB_MERGE_C R55, R70, R55, RZ ;  /* 0x000000374637723e */ /* 0x002fca00048070ff */
[----:B------:R-:W0:Y:S01]  /*cfa0*/  MUFU.EX2 R7, R59 ;  /* 0x0000003b00077308 */ /* 0x000e220000000800 */
[----:B------:R-:W-:-:S01]  /*cfb0*/  FADD.FTZ R70, R70, R11 ;  /* 0x0000000b46467221 */ /* 0x000fc20000010000 */
[----:B--2---:R-:W-:Y:S01]  /*cfc0*/  F2FP.SATFINITE.E4M3.F32.PACK_AB_MERGE_C R144, R73, R42, RZ ;  /* 0x0000002a4990723e */ /* 0x004fe200048070ff */
[----:B------:R-:W-:-:S05]  /*cfd0*/  FFMA.FTZ R83, R2, R83, -R56 ;  /* 0x0000005302537223 */ /* 0x000fca0000010838 */
[----:B------:R-:W1:Y:S01]  /*cfe0*/  MUFU.EX2 R12, R79 ;  /* 0x0000004f000c7308 */ /* 0x000e620000000800 */
[----:B------:R-:W-:-:S01]  /*cff0*/  FFMA.FTZ R89, R2, R89, -R56 ;  /* 0x0000005902597223 */ /* 0x000fc20000010838 */
[----:B------:R-:W-:Y:S01]  /*d000*/  F2FP.SATFINITE.E4M3.F32.PACK_AB_MERGE_C R149, R85, R58, RZ ;  /* 0x0000003a5595723e */ /* 0x000fe200048070ff */
[----:B---3--:R-:W-:-:S01]  /*d010*/  FADD.FTZ R10, R40, R65 ;  /* 0x00000041280a7221 */ /* 0x008fc20000010000 */
[----:B------:R-:W-:Y:S01]  /*d020*/  FFMA.FTZ R56, R2, R87, -R56 ;  /* 0x0000005702387223 */ /* 0x000fe20000010838 */
[----:B------:R-:W-:-:S03]  /*d030*/  FADD.FTZ R11, R45, R70 ;  /* 0x000000462d0b7221 */ /* 0x000fc60000010000 */
[----:B------:R-:W-:Y:S01]  /*d040*/  MUFU.EX2 R46, R46 ;  /* 0x0000002e002e7308 */ /* 0x000fe20000000800 */
[C---:B----4-:R-:W-:Y:S01]  /*d050*/  F2FP.SATFINITE.E4M3.F32.PACK_AB_MERGE_C R144, R69.reuse, R40, R144 ;  /* 0x000000284590723e */ /* 0x050fe20004807090 */
[----:B------:R-:W-:-:S06]  /*d060*/  FADD.FTZ R69, R69, R10 ;  /* 0x0000000a45457221 */ /* 0x000fcc0000010000 */
[----:B------:R-:W-:Y:S01]  /*d070*/  MUFU.EX2 R81, R81 ;  /* 0x0000005100517308 */ /* 0x000fe20000000800 */
[----:B------:R-:W-:Y:S01]  /*d080*/  F2FP.SATFINITE.E4M3.F32.PACK_AB_MERGE_C R149, R9, R4, R149 ;  /* 0x000000040995723e */ /* 0x000fe20004807095 */
[----:B-----5:R-:W-:-:S06]  /*d090*/  FADD.FTZ R4, R8, R11 ;  /* 0x0000000b08047221 */ /* 0x020fcc0000010000 */
[----:B------:R-:W2:Y:S08]  /*d0a0*/  MUFU.EX2 R44, R44 ;  /* 0x0000002c002c7308 */ /* 0x000eb00000000800 */
[----:B------:R-:W3:Y:S01]  /*d0b0*/  MUFU.EX2 R53, R53 ;  /* 0x0000003500357308 */ /* 0x000ee20000000800 */
[----:B------:R-:W-:-:S07]  /*d0c0*/  FADD.FTZ R42, R42, R69 ;  /* 0x000000452a2a7221 */ /* 0x000fce0000010000 */
[----:B------:R-:W4:Y:S01]  /*d0d0*/  MUFU.EX2 R77, R77 ;  /* 0x0000004d004d7308 */ /* 0x000f220000000800 */
[----:B0-----:R-:W-:-:S07]  /*d0e0*/  FADD.FTZ R9, R7, R4 ;  /* 0x0000000407097221 */ /* 0x001fce0000010000 */
[----:B------:R-:W0:Y:S01]  /*d0f0*/  MUFU.EX2 R6, R83 ;  /* 0x0000005300067308 */ /* 0x000e220000000800 */
[----:B------:R-:W-:-:S01]  /*d100*/  FADD.FTZ R73, R73, R42 ;  /* 0x0000002a49497221 */ /* 0x000fc20000010000 */
[----:B-1----:R-:W-:-:S06]  /*d110*/  F2FP.SATFINITE.E4M3.F32.PACK_AB_MERGE_C R10, R12, R7, RZ ;  /* 0x000000070c0a723e */ /* 0x002fcc00048070ff */
[----:B------:R-:W-:Y:S01]  /*d120*/  MUFU.EX2 R89, R89 ;  /* 0x0000005900597308 */ /* 0x000fe20000000800 */
[----:B------:R-:W-:-:S07]  /*d130*/  FADD.FTZ R12, R12, R9 ;  /* 0x000000090c0c7221 */ /* 0x000fce0000010000 */
[----:B------:R-:W1:Y:S01]  /*d140*/  MUFU.EX2 R56, R56 ;  /* 0x0000003800387308 */ /* 0x000e620000000800 */
[----:B------:R-:W-:Y:S01]  /*d150*/  ISETP.GE.AND P1, PT, R88, 0x81, PT ;  /* 0x000000815800780c */ /* 0x000fe20003f26270 */
[----:B--2---:R-:W-:Y:S01]  /*d160*/  FADD.FTZ R4, R44, R73 ;  /* 0x000000492c047221 */ /* 0x004fe20000010000 */
[----:B------:R-:W-:Y:S01]  /*d170*/  F2FP.SATFINITE.E4M3.F32.PACK_AB_MERGE_C R9, R81, R46, RZ ;  /* 0x0000002e5109723e */ /* 0x000fe200048070ff */
[----:B---3--:R-:W-:-:S03]  /*d180*/  FADD.FTZ R7, R53, R12 ;  /* 0x0000000c35077221 */ /* 0x008fc60000010000 */
[C---:B----4-:R-:W-:Y:S01]  /*d190*/  F2FP.SATFINITE.E4M3.F32.PACK_AB_MERGE_C R146, R77.reuse, R44, R9 ;  /* 0x0000002c4d92723e */ /* 0x050fe20004807009 */
[----:B------:R-:W-:-:S01]  /*d1a0*/  FADD.FTZ R77, R77, R4 ;  /* 0x000000044d4d7221 */ /* 0x000fc20000010000 */
[----:B0-----:R-:W-:Y:S01]  /*d1b0*/  FADD.FTZ R4, R6, R7 ;  /* 0x0000000706047221 */ /* 0x001fe20000010000 */
[----:B------:R-:W-:Y:S01]  /*d1c0*/  F2FP.SATFINITE.E4M3.F32.PACK_AB_MERGE_C R143, R66, R3, R55 ;  /* 0x00000003428f723e */ /* 0x000fe20004807037 */
[----:B------:R-:W-:Y:S01]  /*d1d0*/  BSSY B0, `(.L_x_10951) ;  /* 0x0000231000007945 */ /* 0x000fe20003800000 */
[----:B------:R-:W-:Y:S01]  /*d1e0*/  F2FP.SATFINITE.E4M3.F32.PACK_AB_MERGE_C R151, R91, R60, RZ ;  /* 0x0000003c5b97723e */ /* 0x000fe200048070ff */
[----:B------:R-:W-:Y:S01]  /*d1f0*/  FADD.FTZ R46, R46, R77 ;  /* 0x0000004d2e2e7221 */ /* 0x000fe20000010000 */
[----:B------:R-:W-:Y:S02]  /*d200*/  F2FP.SATFINITE.E4M3.F32.PACK_AB_MERGE_C R137, R62, R43, RZ ;  /* 0x0000002b3e89723e */ /* 0x000fe400048070ff */
[----:B-1----:R-:W-:Y:S01]  /*d210*/  F2FP.SATFINITE.E4M3.F32.PACK_AB_MERGE_C R3, R56, R89, RZ ;  /* 0x000000593803723e */ /* 0x002fe200048070ff */
[----:B------:R-:W-:-:S01]  /*d220*/  FADD.FTZ R89, R89, R4 ;  /* 0x0000000459597221 */ /* 0x000fc20000010000 */
[----:B------:R-:W-:-:S02]  /*d230*/  F2FP.SATFINITE.E4M3.F32.PACK_AB_MERGE_C R47, R64, R47, RZ ;  /* 0x0000002f402f723e */ /* 0x000fc400048070ff */
[----:B------:R-:W-:Y:S01]  /*d240*/  F2FP.SATFINITE.E4M3.F32.PACK_AB_MERGE_C R147, R6, R53, R3 ;  /* 0x000000350693723e */ /* 0x000fe20004807003 */
[----:B------:R-:W-:Y:S01]  /*d250*/  FADD.FTZ R6, R56, R89 ;  /* 0x0000005938067221 */ /* 0x000fe20000010000 */
[----:B------:R-:W-:Y:S01]  /*d260*/  F2FP.SATFINITE.E4M3.F32.PACK_AB_MERGE_C R138, R41, R28, R138 ;  /* 0x0000001c298a723e */ /* 0x000fe2000480708a */
[----:B------:R-:W-:Y:S01]  /*d270*/  FADD.FTZ R3, R81, R46 ;  /* 0x0000002e51037221 */ /* 0x000fe20000010000 */
[----:B------:R-:W-:Y:S01]  /*d280*/  F2FP.SATFINITE.E4M3.F32.PACK_AB_MERGE_C R140, R57, R32, R140 ;  /* 0x00000020398c723e */ /* 0x000fe2000480708c */
[--C-:B------:R-:W-:Y:S01]  /*d290*/  IMAD.MOV.U32 R134, RZ, RZ, R135.reuse ;  /* 0x000000ffff867224 */ /* 0x100fe200078e0087 */
        /* <DEDUP_REMOVED lines=9> */
[--C-:B------:R-:W-:Y:S01]  /*d330*/  IMAD.MOV.U32 R129, RZ, RZ, R135.reuse ;  /* 0x000000ffff817224 */ /* 0x100fe200078e0087 */
[----:B------:R-:W-:Y:S01]  /*d340*/  F2FP.SATFINITE.E4M3.F32.PACK_AB_MERGE_C R145, R8, R45, R10 ;  /* 0x0000002d0891723e */ /* 0x000fe2000480700a */
[--C-:B------:R-:W-:Y:S01]  /*d350*/  IMAD.MOV.U32 R128, RZ, RZ, R135.reuse ;  /* 0x000000ffff807224 */ /* 0x100fe200078e0087 */
[-C--:B------:R-:W-:Y:S01]  /*d360*/  MOV R120, R135.reuse ;  /* 0x0000008700787202 */ /* 0x080fe20000000f00 */
[--C-:B------:R-:W-:Y:S01]  /*d370*/  IMAD.MOV.U32 R127, RZ, RZ, R135.reuse ;  /* 0x000000ffff7f7224 */ /* 0x100fe200078e0087 */
[-C--:B------:R-:W-:Y:S01]  /*d380*/  MOV R105, R135.reuse ;  /* 0x0000008700697202 */ /* 0x080fe20000000f00 */
[--C-:B------:R-:W-:Y:S01]  /*d390*/  IMAD.MOV.U32 R126, RZ, RZ, R135.reuse ;  /* 0x000000ffff7e7224 */ /* 0x100fe200078e0087 */
[----:B------:R-:W-:Y:S01]  /*d3a0*/  MOV R90, R135 ;  /* 0x00000087005a7202 */ /* 0x000fe20000000f00 */
[----:B------:R-:W-:-:S02]  /*d3b0*/  IMAD.MOV.U32 R125, RZ, RZ, R135 ;  /* 0x000000ffff7d7224 */ /* 0x000fc400078e0087 */
[--C-:B------:R-:W-:Y:S02]  /*d3c0*/  IMAD.MOV.U32 R124, RZ, RZ, R135.reuse ;  /* 0x000000ffff7c7224 */ /* 0x100fe400078e0087 */
[--C-:B------:R-:W-:Y:S02]  /*d3d0*/  IMAD.MOV.U32 R123, RZ, RZ, R135.reuse ;  /* 0x000000ffff7b7224 */ /* 0x100fe400078e0087 */
[--C-:B------:R-:W-:Y:S02]  /*d3e0*/  IMAD.MOV.U32 R122, RZ, RZ, R135.reuse ;  /* 0x000000ffff7a7224 */ /* 0x100fe400078e0087 */
[--C-:B------:R-:W-:Y:S02]  /*d3f0*/  IMAD.MOV.U32 R121, RZ, RZ, R135.reuse ;  /* 0x000000ffff797224 */ /* 0x100fe400078e0087 */
[--C-:B------:R-:W-:Y:S02]  /*d400*/  IMAD.MOV.U32 R119, RZ, RZ, R135.reuse ;  /* 0x000000ffff777224 */ /* 0x100fe400078e0087 */
        /* <DEDUP_REMOVED lines=28> */
[----:B------:R-:W-:Y:S01]  /*d5d0*/  IMAD.MOV.U32 R88, RZ, RZ, R135 ;  /* 0x000000ffff587224 */ /* 0x000fe200078e0087 */
[----:B------:R-:W-:Y:S06]  /*d5e0*/  @!P1 BRA `(.L_x_10952) ;  /* 0x0000001c00bc9947 */ /* 0x000fec0003800000 */
[----:B------:R-:W2:Y:S01]  /*d5f0*/  LDL.LU R76, [R1+0x4] ;  /* 0x00000400014c7983 */ /* 0x000ea20000300800 */
[----:B------:R-:W-:Y:S02]  /*d600*/  VIADD R10, R155, 0xfffffffe ;  /* 0xfffffffe9b0a7836 */ /* 0x000fe40000000000 */
[----:B------:R-:W-:Y:S01]  /*d610*/  IMAD.MOV.U32 R11, RZ, RZ, R5 ;  /* 0x000000ffff0b7224 */ /* 0x000fe200078e0005 */
[----:B------:R0:W5:Y:S01]  /*d620*/  LDL.LU R7, [R1+0xc] ;  /* 0x00000c0001077983 */ /* 0x0001620000300800 */
        /* <DEDUP_REMOVED lines=25> */
[----:B0-2---:R-:W-:-:S07]  /*d7c0*/  IMAD.MOV.U32 R4, RZ, RZ, R76 ;  /* 0x000000ffff047224 */ /* 0x005fce00078e004c */
.L_x_10965:
[----:B-----5:R-:W-:-:S04]  /*d7d0*/  ISETP.NE.AND P1, PT, R4, 0x1, PT ;  /* 0x000000010400780c */ /* 0x020fc80003f25270 */
[----:B------:R-:W-:-:S04]  /*d7e0*/  SEL R0, RZ, 0x1, P1 ;  /* 0x00000001ff007807 */ /* 0x000fc80000800000 */
[----:B-----5:R-:W-:-:S05]  /*d7f0*/  LOP3.LUT R5, R7, R0, RZ, 0x3c, !PT ;  /* 0x0000000007057212 */ /* 0x020fca00078e3cff */
[----:B------:R0:W-:Y:S01]  /*d800*/  STL [R1+0xc], R5 ;  /* 0x00000c0501007387 */ /* 0x0001e20000100800 */
[----:B------:R-:W-:Y:S05]  /*d810*/  @!P0 BRA `(.L_x_10953) ;  /* 0x0000000000048947 */ /* 0x000fea0003800000 */
[----:B------:R-:W-:Y:S01]  /*d820*/  BPT.TRAP 0x1 ;  /* 0x000000040000795c */ /* 0x000fe20000300000 */
.L_x_10953:
[----:B------:R-:W-:Y:S01]  /*d830*/  VIADD R0, R4, 0x1 ;  /* 0x0000000104007836 */ /* 0x000fe20000000000 */
[----:B0-----:R-:W-:-:S04]  /*d840*/  SHF.L.U32 R5, R5, 0x1f, RZ ;  /* 0x0000001f05057819 */ /* 0x001fc800000006ff */
[----:B------:R-:W-:-:S04]  /*d850*/  ISETP.NE.AND P1, PT, R0, 0x2, PT ;  /* 0x000000020000780c */ /* 0x000fc80003f25270 */
[----:B------:R-:W-:-:S05]  /*d860*/  SEL R8, R0, RZ, P1 ;  /* 0x000000ff00087207 */ /* 0x000fca0000800000 */
[----:B------:R0:W-:Y:S01]  /*d870*/  STL [R1+0x4], R8 ;  /* 0x0000040801007387 */ /* 0x0001e20000100800 */
[----:B------:R-:W-:-:S04]  /*d880*/  IMAD R0, R8, 0x8, R18 ;  /* 0x0000000808007824 */ /* 0x000fc800078e0212 */
[----:B------:R0:W1:Y:S01]  /*d890*/  SYNCS.PHASECHK.TRANS64.TRYWAIT P1, [R0+URZ+0x19c30], R5 ;  /* 0x019c3005000075a7 */ /* 0x000062000802017f */
[----:B------:R-:W-:Y:S05]  /*d8a0*/  @!P0 BRA `(.L_x_10954) ;  /* 0x0000000000048947 */ /* 0x000fea0003800000 */
[----:B------:R-:W-:Y:S01]  /*d8b0*/  BPT.TRAP 0x1 ;  /* 0x000000040000795c */ /* 0x000fe20000300000 */
.L_x_10954:
[----:B------:R-:W-:Y:S01]  /*d8c0*/  BSSY B1, `(.L_x_10955) ;  /* 0x0000006000017945 */ /* 0x000fe20003800000 */
[----:B------:R-:W-:Y:S02]  /*d8d0*/  IMAD R24, R8, 0x300, R13 ;  /* 0x0000030008187824 */ /* 0x000fe400078e020d */
[----:B------:R-:W-:Y:S01]  /*d8e0*/  IMAD.MOV.U32 R25, RZ, RZ, -0x3ffffff0 ;  /* 0xc0000010ff197424 */ /* 0x000fe200078e00ff */
[----:B-1----:R-:W-:Y:S06]  /*d8f0*/  @P1 BRA `(.L_x_10956) ;  /* 0x0000000000081947 */ /* 0x002fec0003800000 */
[----:B------:R-:W1:Y:S02]  /*d900*/  SYNCS.PHASECHK.TRANS64.TRYWAIT P1, [R0+URZ+0x19c30], R5 ;  /* 0x019c3005000075a7 */ /* 0x000e64000802017f */
[----:B-1----:R-:W-:Y:S05]  /*d910*/  @!P1 BRA `(.L_x_10957) ;  /* 0x000000c000b49947 */ /* 0x002fea0003800000 */
.L_x_10956:
[----:B------:R-:W-:Y:S05]  /*d920*/  BSYNC B1 ;  /* 0x0000000000017941 */ /* 0x000fea0003800000 */
.L_x_10955:
[C---:B------:R-:W-:Y:S01]  /*d930*/  R2UR UR6, R24.reuse ;  /* 0x00000000180672ca */ /* 0x040fe200000e0000 */
[C---:B0-----:R-:W-:Y:S01]  /*d940*/  VIADD R8, R24.reuse, 0x100 ;  /* 0x0000010018087836 */ /* 0x041fe20000000000 */
[----:B------:R-:W-:Y:S01]  /*d950*/  R2UR UR7, R25 ;  /* 0x00000000190772ca */ /* 0x000fe200000e0000 */
[----:B------:R-:W-:Y:S01]  /*d960*/  VIADD R24, R24, 0x200 ;  /* 0x0000020018187836 */ /* 0x000fe20000000000 */
[----:B------:R-:W-:Y:S01]  /*d970*/  R2UR UR4, R14 ;  /* 0x000000000e0472ca */ /* 0x000fe200000e0000 */
[----:B------:R-:W-:Y:S01]  /*d980*/  IMAD.MOV.U32 R25, RZ, RZ, -0x3ffffff0 ;  /* 0xc0000010ff197424 */ /* 0x000fe200078e00ff */
[----:B------:R-:W-:Y:S01]  /*d990*/  R2UR UR5, R15 ;  /* 0x000000000f0572ca */ /* 0x000fe200000e0000 */
[----:B------:R-:W-:Y:S01]  /*d9a0*/  IMAD.MOV.U32 R9, RZ, RZ, -0x3ffffff0 ;  /* 0xc0000010ff097424 */ /* 0x000fe200078e00ff */
[----:B------:R-:W-:Y:S02]  /*d9b0*/  R2UR UR14, R24 ;  /* 0x00000000180e72ca */ /* 0x000fe400000e0000 */
[----:B------:R-:W-:-:S02]  /*d9c0*/  R2UR UR15, R25 ;  /* 0x00000000190f72ca */ /* 0x000fc400000e0000 */
[----:B------:R-:W-:Y:S01]  /*d9d0*/  WARPGROUP.ARRIVE ;  /* 0x00000000000079c5 */ /* 0x000fe20000000000 */
[----:B------:R-:W-:Y:S02]  /*d9e0*/  R2UR UR10, R8 ;  /* 0x00000000080a72ca */ /* 0x000fe400000e0000 */
[----:B------:R-:W-:Y:S02]  /*d9f0*/  R2UR UR11, R9 ;  /* 0x00000000090b72ca */ /* 0x000fe400000e0000 */
[----:B------:R-:W-:Y:S02]  /*da00*/  R2UR UR8, R152 ;  /* 0x00000000980872ca */ /* 0x000fe400000e0000 */
[----:B------:R-:W-:Y:S01]  /*da10*/  QGMMA.64x128x32.F32.E4M3.E4M3 R24, gdesc[UR4], RZ, !UPT, gsb0 ;  /* 0x01e00000041879f3 */ /* 0x000fe2000c0008ff */
[----:B------:R-:W-:Y:S02]  /*da20*/  R2UR UR9, R153 ;  /* 0x00000000990972ca */ /* 0x000fe400000e0000 */
[----:B------:R-:W-:-:S02]  /*da30*/  R2UR UR12, R20 ;  /* 0x00000000140c72ca */ /* 0x000fc400000e0000 */
        /* <DEDUP_REMOVED lines=8> */
[----:B------:R-:W-:Y:S05]  /*dac0*/  @!P0 BRA `(.L_x_10958) ;  /* 0x0000000000048947 */ /* 0x000fea0003800000 */
[----:B------:R-:W-:Y:S01]  /*dad0*/  BPT.TRAP 0x1 ;  /* 0x000000040000795c */ /* 0x000fe20000300000 */
.L_x_10958:
[----:B-1----:R-:W-:Y:S01]  /*dae0*/  SHF.L.U32 R5, R7, 0x1f, RZ ;  /* 0x0000001f07057819 */ /* 0x002fe200000006ff */
[----:B------:R-:W-:-:S04]  /*daf0*/  IMAD R7, R4, 0x8, R18 ;  /* 0x0000000804077824 */ /* 0x000fc800078e0212 */
[----:B------:R0:W1:Y:S01]  /*db00*/  SYNCS.PHASECHK.TRANS64.TRYWAIT P1, [R7+URZ+0x19c50], R5 ;  /* 0x019c5005070075a7 */ /* 0x000062000802017f */
[----:B------:R-:W-:Y:S05]  /*db10*/  @!P0 BRA `(.L_x_10959) ;  /* 0x0000000000048947 */ /* 0x000fea0003800000 */
[----:B------:R-:W-:Y:S01]  /*db20*/  BPT.TRAP 0x1 ;  /* 0x000000040000795c */ /* 0x000fe20000300000 */
.L_x_10959:
[----:B------:R-:W-:Y:S04]  /*db30*/  BSSY B1, `(.L_x_10960) ;  /* 0x0000004000017945 */ /* 0x000fe80003800000 */
[----:B-1----:R-:W-:Y:S05]  /*db40*/  @P1 BRA `(.L_x_10961) ;  /* 0x0000000000081947 */ /* 0x002fea0003800000 */
[----:B------:R-:W1:Y:S02]  /*db50*/  SYNCS.PHASECHK.TRANS64.TRYWAIT P1, [R7+URZ+0x19c50], R5 ;  /* 0x019c5005070075a7 */ /* 0x000e64000802017f */
[----:B-1----:R-:W-:Y:S05]  /*db60*/  @!P1 BRA `(.L_x_10962) ;  /* 0x000000c000349947 */ /* 0x002fea0003800000 */
.L_x_10961:
[----:B------:R-:W-:Y:S05]  /*db70*/  BSYNC B1 ;  /* 0x0000000000017941 */ /* 0x000fea0003800000 */
.L_x_10960:
[----:B01----:R-:W-:Y:S01]  /*db80*/  IADD3 R5, R18, 0x3000, RZ ;  /* 0x0000300012057810 */ /* 0x003fe20007ffe0ff */
[----:B------:R-:W-:Y:S01]  /*db90*/  WARPGROUP.ARRIVE ;  /* 0x00000000000079c5 */ /* 0x000fe20000000000 */
[----:B------:R-:W-:Y:S02]  /*dba0*/  IMAD.MOV.U32 R9, RZ, RZ, 0x40000040 ;  /* 0x40000040ff097424 */ /* 0x000fe400078e00ff */
[----:B------:R-:W-:-:S04]  /*dbb0*/  SHF.R.U32.HI R5, RZ, 0x4, R5 ;  /* 0x00000004ff057819 */ /* 0x000fc80000011605 */
[----:B------:R-:W-:-:S04]  /*dbc0*/  LOP3.LUT R5, R5, 0x3fff, RZ, 0xc0, !PT ;  /* 0x00003fff05057812 */ /* 0x000fc800078ec0ff */
[----:B------:R-:W-:-:S05]  /*dbd0*/  LOP3.LUT R5, R5, 0x10000, RZ, 0xfc, !PT ;  /* 0x0001000005057812 */ /* 0x000fca00078efcff */
[----:B------:R-:W-:Y:S02]  /*dbe0*/  IMAD R4, R4, 0x300, R5 ;  /* 0x0000030004047824 */ /* 0x000fe400078e0205 */
[----:B------:R-:W-:Y:S02]  /*dbf0*/  IMAD.MOV.U32 R5, RZ, RZ, 0x40000040 ;  /* 0x40000040ff057424 */ /* 0x000fe400078e00ff */
[C---:B------:R-:W-:Y:S01]  /*dc00*/  VIADD R8, R4.reuse, 0x2 ;  /* 0x0000000204087836 */ /* 0x040fe20000000000 */
[----:B------:R-:W-:Y:S02]  /*dc10*/  R2UR UR6, R4 ;  /* 0x00000000040672ca */ /* 0x000fe400000e0000 */
[----:B------:R-:W-:Y:S01]  /*dc20*/  R2UR UR7, R5 ;  /* 0x00000000050772ca */ /* 0x000fe200000e0000 */
[----:B------:R-:W-:-:S12]  /*dc30*/  IMAD.MOV.U32 R5, RZ, RZ, 0x40000040 ;  /* 0x40000040ff057424 */ /* 0x000fd800078e00ff */
[----:B------:R-:W-:Y:S01]  /*dc40*/  QGMMA.64x96x32.F32.E4M3.E4M3 R88, R148, gdesc[UR4], R88, gsb0 ;  /* 0x0160000494587df3 */ /* 0x000fe20008000858 */
[----:B------:R-:W-:Y:S01]  /*dc50*/  R2UR UR6, R8 ;  /* 0x00000000080672ca */ /* 0x000fe200000e0000 */
[C---:B------:R-:W-:Y:S01]  /*dc60*/  VIADD R8, R4.reuse, 0x4 ;  /* 0x0000000404087836 */ /* 0x040fe20000000000 */
[----:B------:R-:W-:Y:S01]  /*dc70*/  R2UR UR7, R9 ;  /* 0x00000000090772ca */ /* 0x000fe200000e0000 */
[----:B------:R-:W-:Y:S02]  /*dc80*/  IMAD.MOV.U32 R9, RZ, RZ, 0x40000040 ;  /* 0x40000040ff097424 */ /* 0x000fe400078e00ff */
[----:B------:R-:W-:Y:S01]  /*dc90*/  VIADD R4, R4, 0x6 ;  /* 0x0000000604047836 */ /* 0x000fe20000000000 */
[----:B------:R-:W-:Y:S02]  /*dca0*/  WARPGROUP.DEPBAR.LE gsb0, 0x0 ;  /* 0x00008000000079c5 */ /* 0x000fe40000010000 */
[----:B------:R-:W-:-:S07]  /*dcb0*/  WARPGROUP.ARRIVE ;  /* 0x00000000000079c5 */ /* 0x000fce0000000000 */
[----:B------:R-:W-:Y:S01]  /*dcc0*/  QGMMA.64x96x32.F32.E4M3.E4M3 R88, R136, gdesc[UR4], R88, gsb0 ;  /* 0x0160000488587df3 */ /* 0x000fe20008000858 */
[----:B------:R-:W-:Y:S02]  /*dcd0*/  R2UR UR6, R8 ;  /* 0x00000000080672ca */ /* 0x000fe400000e0000 */
[----:B------:R-:W-:Y:S01]  /*dce0*/  R2UR UR7, R9 ;  /* 0x00000000090772ca */ /* 0x000fe200000e0000 */
[----:B------:R-:W-:Y:S02]  /*dcf0*/  WARPGROUP.DEPBAR.LE gsb0, 0x0 ;  /* 0x00008000000079c5 */ /* 0x000fe40000010000 */
[----:B------:R-:W-:-:S10]  /*dd00*/  WARPGROUP.ARRIVE ;  /* 0x00000000000079c5 */ /* 0x000fd40000000000 */
[----:B------:R-:W-:Y:S01]  /*dd10*/  QGMMA.64x96x32.F32.E4M3.E4M3 R88, R140, gdesc[UR4], R88, gsb0 ;  /* 0x016000048c587df3 */ /* 0x000fe20008000858 */
[----:B------:R-:W-:Y:S02]  /*dd20*/  R2UR UR6, R4 ;  /* 0x00000000040672ca */ /* 0x000fe400000e0000 */
[----:B------:R-:W-:Y:S01]  /*dd30*/  R2UR UR7, R5 ;  /* 0x00000000050772ca */ /* 0x000fe200000e0000 */
[----:B------:R-:W-:Y:S02]  /*dd40*/  WARPGROUP.DEPBAR.LE gsb0, 0x0 ;  /* 0x00008000000079c5 */ /* 0x000fe40000010000 */
[----:B------:R-:W-:-:S10]  /*dd50*/  WARPGROUP.ARRIVE ;  /* 0x00000000000079c5 */ /* 0x000fd40000000000 */
[----:B------:R-:W-:Y:S03]  /*dd60*/  QGMMA.64x96x32.F32.E4M3.E4M3 R88, R144, gdesc[UR4], R88, gsb0 ;  /* 0x0160000490587df3 */ /* 0x000fe60008000858 */
[----:B------:R-:W-:Y:S02]  /*dd70*/  WARPGROUP.DEPBAR.LE gsb0, 0x0 ;  /* 0x00008000000079c5 */ /* 0x000fe40000010000 */
[----:B------:R-:W-:Y:S05]  /*dd80*/  @!P0 BRA `(.L_x_10963) ;  /* 0x0000000000048947 */ /* 0x000fea0003800000 */
[----:B------:R-:W-:Y:S01]  /*dd90*/  BPT.TRAP 0x1 ;  /* 0x000000040000795c */ /* 0x000fe20000300000 */
.L_x_10963:
[----:B------:R-:W2:Y:S01]  /*dda0*/  LDL R136, [R1+0x24] ;  /* 0x0000240001887983 */ /* 0x000ea20000100800 */
[----:B------:R-:W-:-:S05]  /*ddb0*/  VIADD R0, R0, 0x19c40 ;  /* 0x00019c4000007836 */ /* 0x000fca0000000000 */
[----:B--2---:R-:W-:-:S04]  /*ddc0*/  PRMT R0, R136, 0x654, R0 ;  /* 0x0000065488007816 */ /* 0x004fc80000000000 */
        /* <DEDUP_REMOVED lines=173> */
[----:B-1----:R-:W-:-:S01]  /*e8a0*/  FFMA.FTZ R6, R8, R6, R26 ;  /* 0x0000000608067223 */ /* 0x002fc2000001001a */
[----:B------:R-:W-:Y:S01]  /*e8b0*/  FADD.FTZ R3, R32, R3 ;  /* 0x0000000320037221 */ /* 0x000fe20000010000 */
[----:B------:R-:W-:-:S01]  /*e8c0*/  FFMA.FTZ R86, R2, R86, -R11 ;  /* 0x0000005602567223 */ /* 0x000fc2000001080b */
[----:B------:R-:W-:-:S02]  /*e8d0*/  FFMA.FTZ R11, R2, R87, -R11 ;  /* 0x00000057020b7223 */ /* 0x000fc4000001080b */
        /* <DEDUP_REMOVED lines=98> */
.L_x_10964:
[----:B------:R-:W-:Y:S02]  /*ef00*/  VIADD R7, R7, 0x19c60 ;  /* 0x00019c6007077836 */ /* 0x000fe40000000000 */
        /* <DEDUP_REMOVED lines=26> */
[----:B0-----:R0:W5:Y:S01]  /*f0b0*/  LDL R7, [R1+0xc] ;  /* 0x00000c0001077983 */ /* 0x0011620000100800 */
[----:B------:R-:W-:Y:S01]  /*f0c0*/  ISETP.GT.AND P1, PT, R10, RZ, PT ;  /* 0x000000ff0a00720c */ /* 0x000fe20003f24270 */
[----:B------:R-:W-:Y:S01]  /*f0d0*/  FMUL.FTZ R90, R90, R8 ;  /* 0x000000085a5a7220 */ /* 0x000fe20000410000 */
[----:B------:R-:W-:Y:S01]  /*f0e0*/  F2FP.SATFINITE.E4M3.F32.PACK_AB_MERGE_C R28, R29, R28, RZ ;  /* 0x0000001c1d1c723e */ /* 0x000fe200048070ff */
[----:B------:R0:W5:Y:S01]  /*f0f0*/  LDL R4, [R1+0x4] ;  /* 0x0000040001047983 */ /* 0x0001620000100800 */
        /* <DEDUP_REMOVED lines=60> */
[----:B------:R-:W-:Y:S01]  /*f4c0*/  MOV R150, R36 ;  /* 0x0000002400967202 */ /* 0x000fe20000000f00 */
[----:B0-----:R-:W-:Y:S06]  /*f4d0*/  @P1 BRA `(.L_x_10965) ;  /* 0xffffffe000bc1947 */ /* 0x001fec000383ffff */
.L_x_10952:
[----:B------:R-:W-:Y:S05]  /*f4e0*/  BSYNC B0 ;  /* 0x0000000000007941 */ /* 0x000fea0003800000 */
.L_x_10951:
[----:B------:R-:W-:Y:S06]  /*f4f0*/  BAR.ARV 0x8, 0x200 ;  /* 0x0208000000007b1d */ /* 0x000fec0000002000 */
[----:B------:R-:W-:Y:S05]  /*f500*/  @!P0 BRA `(.L_x_10966) ;  /* 0x0000000000048947 */ /* 0x000fea0003800000 */
[----:B------:R-:W-:Y:S01]  /*f510*/  BPT.TRAP 0x1 ;  /* 0x000000040000795c */ /* 0x000fe20000300000 */
.L_x_10966:
[----:B-----5:R-:W2:Y:S04]  /*f520*/  LDL R7, [R1+0xc] ;  /* 0x00000c0001077983 */ /* 0x020ea80000100800 */
[----:B------:R-:W3:Y:S01]  /*f530*/  LDL R4, [R1+0x4] ;  /* 0x0000040001047983 */ /* 0x000ee20000100800 */
[----:B--2---:R-:W-:Y:S01]  /*f540*/  SHF.L.U32 R7, R7, 0x1f, RZ ;  /* 0x0000001f07077819 */ /* 0x004fe200000006ff */
[----:B---3--:R-:W-:-:S04]  /*f550*/  IMAD R4, R4, 0x8, R18 ;  /* 0x0000000804047824 */ /* 0x008fc800078e0212 */
[----:B------:R0:W1:Y:S01]  /*f560*/  SYNCS.PHASECHK.TRANS64.TRYWAIT P1, [R4+URZ+0x19c50], R7 ;  /* 0x019c5007040075a7 */ /* 0x000062000802017f */
[----:B------:R-:W-:Y:S05]  /*f570*/  @!P0 BRA `(.L_x_10967) ;  /* 0x0000000000048947 */ /* 0x000fea0003800000 */
[----:B------:R-:W-:Y:S01]  /*f580*/  BPT.TRAP 0x1 ;  /* 0x000000040000795c */ /* 0x000fe20000300000 */
.L_x_10967:
[----:B------:R-:W-:Y:S04]  /*f590*/  BSSY B0, `(.L_x_10968) ;  /* 0x0000004000007945 */ /* 0x000fe80003800000 */
[----:B-1----:R-:W-:Y:S05]  /*f5a0*/  @P1 BRA `(.L_x_10969) ;  /* 0x0000000000081947 */ /* 0x002fea0003800000 */
[----:B------:R-:W1:Y:S02]  /*f5b0*/  SYNCS.PHASECHK.TRANS64.TRYWAIT P1, [R4+URZ+0x19c50], R7 ;  /* 0x019c5007040075a7 */ /* 0x000e64000802017f */
[----:B-1----:R-:W-:Y:S05]  /*f5c0*/  @!P1 BRA `(.L_x_10970) ;  /* 0x000000a400b09947 */ /* 0x002fea0003800000 */
.L_x_10969:
[----:B------:R-:W-:Y:S05]  /*f5d0*/  BSYNC B0 ;  /* 0x0000000000007941 */ /* 0x000fea0003800000 */
.L_x_10968:
[----:B------:R-:W2:Y:S04]  /*f5e0*/  LDL R25, [R1+0x4] ;  /* 0x0000040001197983 */ /* 0x000ea80000100800 */
[----:B------:R-:W3:Y:S04]  /*f5f0*/  LDL R14, [R1+0x44] ;  /* 0x00004400010e7983 */ /* 0x000ee80000100800 */
[----:B------:R-:W0:Y:S01]  /*f600*/  LDL R15, [R1+0x2c] ;  /* 0x00002c00010f7983 */ /* 0x000e220000100800 */
[----:B------:R-:W-:Y:S01]  /*f610*/  VIADD R18, R18, 0x3000 ;  /* 0x0000300012127836 */ /* 0x000fe20000000000 */
[----:B------:R-:W-:-:S04]  /*f620*/  ULDC.64 UR4, c[0x0][0x9a0] ;  /* 0x0002680000047ab9 */ /* 0x000fc80000000a00 */
[----:B------:R-:W-:-:S04]  /*f630*/  SHF.R.U32.HI R18, RZ, 0x4, R18 ;  /* 0x00000004ff127819 */ /* 0x000fc80000011612 */
[----:B------:R-:W-:-:S04]  /*f640*/  LOP3.LUT R18, R18, 0x3fff, RZ, 0xc0, !PT ;  /* 0x00003fff12127812 */ /* 0x000fc800078ec0ff */
[----:B------:R-:W-:Y:S01]  /*f650*/  LOP3.LUT R18, R18, 0x10000, RZ, 0xfc, !PT ;  /* 0x0001000012127812 */ /* 0x000fe200078efcff */
[----:B------:R-:W-:Y:S01]  /*f660*/  IMAD.MOV.U32 R9, RZ, RZ, 0x40000040 ;  /* 0x40000040ff097424 */ /* 0x000fe200078e00ff */
[----:B------:R-:W-:-:S04]  /*f670*/  ISETP.NE.U32.AND P1, PT, RZ, UR4, PT ;  /* 0x00000004ff007c0c */ /* 0x000fc8000bf25070 */
[----:B------:R-:W-:Y:S02]  /*f680*/  ISETP.NE.AND.EX P1, PT, RZ, UR5, PT, P1 ;  /* 0x00000005ff007c0c */ /* 0x000fe4000bf25310 */
[----:B------:R-:W-:Y:S01]  /*f690*/  R2UR UR7, R9 ;  /* 0x00000000090772ca */ /* 0x000fe200000e0000 */
[----:B------:R-:W-:-:S10]  /*f6a0*/  WARPGROUP.ARRIVE ;  /* 0x00000000000079c5 */ /* 0x000fd40000000000 */
[----:B------:R-:W3:Y:S08]  /*f6b0*/  @P1 LDC.64 R12, c[0x0][0x9c8] ;  /* 0x00027200ff0c1b82 */ /* 0x000ef00000000a00 */
[----:B------:R-:W4:Y:S01]  /*f6c0*/  @P1 LDC.64 R10, c[0x0][0x9d0] ;  /* 0x00027400ff0a1b82 */ /* 0x000f220000000a00 */
[----:B------:R-:W-:-:S05]  /*f6d0*/  @P1 SHF.R.S32.HI R9, RZ, 0x1f, R154 ;  /* 0x0000001fff091819 */ /* 0x000fca000001149a */
[----:B----4-:R-:W-:Y:S02]  /*f6e0*/  @P1 IMAD R9, R9, R10, RZ ;  /* 0x0000000a09091224 */ /* 0x010fe400078e02ff */
[----:B--2---:R-:W-:-:S05]  /*f6f0*/  IMAD R8, R25, 0x300, R18 ;  /* 0x0000030019087824 */ /* 0x004fca00078e0212 */
[----:B------:R-:W-:-:S13]  /*f700*/  R2UR UR6, R8 ;  /* 0x00000000080672ca */ /* 0x000fda00000e0000 */
[----:B------:R-:W-:Y:S01]  /*f710*/  QGMMA.64x96x32.F32.E4M3.E4M3 R88, R148, gdesc[UR4], R88, gsb0 ;  /* 0x0160000494587df3 */ /* 0x000fe20008000858 */
[----:B---3--:R-:W-:-:S04]  /*f720*/  @P1 IMAD R14, R14, R12, RZ ;  /* 0x0000000c0e0e1224 */ /* 0x008fc800078e02ff */
[C---:B01----:R-:W-:Y:S02]  /*f730*/  @P1 IMAD R7, R15.reuse, R13, R14 ;  /* 0x0000000d0f071224 */ /* 0x043fe400078e020e */
[----:B------:R-:W-:-:S04]  /*f740*/  @P1 IMAD.WIDE.U32 R12, R15, R12, RZ ;  /* 0x0000000c0f0c1225 */ /* 0x000fc800078e00ff */
        /* <DEDUP_REMOVED lines=9> */
[----:B------:R-:W-:-:S03]  /*f7e0*/  IMAD.MOV.U32 R11, RZ, RZ, 0x40000040 ;  /* 0x40000040ff0b7424 */ /* 0x000fc600078e00ff */
[----:B------:R-:W-:Y:S02]  /*f7f0*/  R2UR UR6, R10 ;  /* 0x000000000a0672ca */ /* 0x000fe400000e0000 */
[----:B------:R-:W-:Y:S01]  /*f800*/  R2UR UR7, R11 ;  /* 0x000000000b0772ca */ /* 0x000fe200000e0000 */
[----:B------:R-:W-:Y:S02]  /*f810*/  WARPGROUP.DEPBAR.LE gsb0, 0x0 ;  /* 0x00008000000079c5 */ /* 0x000fe40000010000 */
[----:B------:R-:W-:-:S10]  /*f820*/  WARPGROUP.ARRIVE ;  /* 0x00000000000079c5 */ /* 0x000fd40000000000 */
[----:B------:R-:W-:Y:S01]  /*f830*/  QGMMA.64x96x32.F32.E4M3.E4M3 R88, R136, gdesc[UR4], R88, gsb0 ;  /* 0x0160000488587df3 */ /* 0x000fe20008000858 */
[----:B------:R-:W-:Y:S02]  /*f840*/  VIADD R10, R8, 0x4 ;  /* 0x00000004080a7836 */ /* 0x000fe40000000000 */
[----:B------:R-:W-:-:S03]  /*f850*/  IMAD.MOV.U32 R11, RZ, RZ, 0x40000040 ;  /* 0x40000040ff0b7424 */ /* 0x000fc600078e00ff */
[----:B------:R-:W-:Y:S02]  /*f860*/  R2UR UR6, R10 ;  /* 0x000000000a0672ca */ /* 0x000fe400000e0000 */
[----:B------:R-:W-:Y:S01]  /*f870*/  R2UR UR7, R11 ;  /* 0x000000000b0772ca */ /* 0x000fe200000e0000 */
[----:B------:R-:W-:Y:S01]  /*f880*/  VIADD R8, R8, 0x6 ;  /* 0x0000000608087836 */ /* 0x000fe20000000000 */
[----:B------:R-:W1:Y:S01]  /*f890*/  SHFL.BFLY PT, R10, R3, 0x2, 0x1f ;  /* 0x0c401f00030a7f89 */ /* 0x000e6200000e0000 */
[----:B------:R-:W-:-:S03]  /*f8a0*/  IMAD.MOV.U32 R9, RZ, RZ, 0x40000040 ;  /* 0x40000040ff097424 */ /* 0x000fc600078e00ff */
[----:B------:R-:W3:Y:S01]  /*f8b0*/  SHFL.BFLY PT, R11, R6, 0x2, 0x1f ;  /* 0x0c401f00060b7f89 */ /* 0x000ee200000e0000 */
[----:B------:R-:W-:Y:S02]  /*f8c0*/  WARPGROUP.DEPBAR.LE gsb0, 0x0 ;  /* 0x00008000000079c5 */ /* 0x000fe40000010000 */
[----:B------:R-:W-:-:S06]  /*f8d0*/  WARPGROUP.ARRIVE ;  /* 0x00000000000079c5 */ /* 0x000fcc0000000000 */
[----:B------:R-:W-:Y:S01]  /*f8e0*/  QGMMA.64x96x32.F32.E4M3.E4M3 R88, R140, gdesc[UR4], R88, gsb0 ;  /* 0x016000048c587df3 */ /* 0x000fe20008000858 */
[----:B------:R-:W-:Y:S02]  /*f8f0*/  R2UR UR6, R8 ;  /* 0x00000000080672ca */ /* 0x000fe400000e0000 */
[----:B------:R-:W-:Y:S01]  /*f900*/  R2UR UR7, R9 ;  /* 0x00000000090772ca */ /* 0x000fe200000e0000 */
[----:B-1----:R-:W-:-:S01]  /*f910*/  FADD.FTZ R10, R10, R3 ;  /* 0x000000030a0a7221 */ /* 0x002fc20000010000 */
[----:B---3--:R-:W-:-:S04]  /*f920*/  FADD.FTZ R11, R11, R6 ;  /* 0x000000060b0b7221 */ /* 0x008fc80000010000 */
[----:B------:R-:W0:Y:S04]  /*f930*/  SHFL.BFLY PT, R9, R10, 0x1, 0x1f ;  /* 0x0c201f000a097f89 */ /* 0x000e2800000e0000 */
        /* <DEDUP_REMOVED lines=13> */
[----:B------:R-:W-:Y:S02]  /*fa10*/  FSETP.NE.FTZ.AND P1, PT, R13, RZ, PT ;  /* 0x000000ff0d00720b */ /* 0x000fe40003f35000 */
[----:B------:R-:W-:-:S05]  /*fa20*/  MOV R10, RZ ;  /* 0x000000ff000a7202 */ /* 0x000fca0000000f00 */
        /* <DEDUP_REMOVED lines=16> */
.L_x_10971:
[----:B------:R-:W2:Y:S01]  /*fb30*/  LDL.LU R2, [R1+0x24] ;  /* 0x0000240001027983 */ /* 0x000ea20000300800 */
[----:B------:R-:W-:Y:S02]  /*fb40*/  VIADD R4, R4, 0x19c60 ;  /* 0x00019c6004047836 */ /* 0x000fe40000000000 */
[-C--:B------:R-:W-:Y:S01]  /*fb50*/  FMUL.FTZ R0, R88, R36.reuse ;  /* 0x0000002458007220 */ /* 0x080fe20000410000 */
[-C--:B------:R-:W-:Y:S01]  /*fb60*/  FMUL.FTZ R6, R89, R36.reuse ;  /* 0x0000002459067220 */ /* 0x080fe20000410000 */
[----:B------:R-:W3:Y:S04]  /*fb70*/  LDL.LU R24, [R1+0xc] ;  /* 0x00000c0001187983 */ /* 0x000ee80000300800 */
[----:B------:R-:W4:Y:S01]  /*fb80*/  LDL.LU R18, [R1+0x40] ;  /* 0x0000400001127983 */ /* 0x000f220000300800 */
        /* <DEDUP_REMOVED lines=47> */
[----:B--2---:R-:W-:Y:S01]  /*fe80*/  PRMT R4, R2, 0x654, R4 ;  /* 0x0000065402047816 */ /* 0x004fe20000000004 */
[----:B------:R-:W-:-:S03]  /*fe90*/  VIADD R2, R25, 0x1 ;  /* 0x0000000119027836 */ /* 0x000fc60000000000 */
[----:B------:R0:W-:Y:S02]  /*fea0*/  SYNCS.ARRIVE.TRANS64.RED.A1T0 RZ, [R4+URZ], RZ ;  /* 0x000000ff04ff79a7 */ /* 0x0001e4000810043f */
[----:B------:R-:W-:-:S04]  /*feb0*/  ISETP.NE.AND P1, PT, R2, 0x2, PT ;  /* 0x000000020200780c */ /* 0x000fc80003f25270 */
[----:B0-----:R-:W-:Y:S02]  /*fec0*/  SEL R4, RZ, 0x1, P1 ;  /* 0x00000001ff047807 */ /* 0x001fe40000800000 */
[----:B------:R-:W-:Y:S01]  /*fed0*/  SEL R2, R2, RZ, P1 ;  /* 0x000000ff02027207 */ /* 0x000fe20000800000 */
[----:B----4-:R-:W-:Y:S01]  /*fee0*/  VIADD R18, R18, 0x1 ;  /* 0x0000000112127836 */ /* 0x010fe20000000000 */
[----:B---3--:R-:W-:-:S03]  /*fef0*/  LOP3.LUT R24, R24, R4, RZ, 0x3c, !PT ;  /* 0x0000000418187212 */ /* 0x008fc600078e3cff */
[----:B------:R0:W-:Y:S04]  /*ff00*/  STL [R1+0x4], R2 ;  /* 0x0000040201007387 */ /* 0x0001e80000100800 */
[----:B------:R0:W-:Y:S04]  /*ff10*/  STL [R1+0xc], R24 ;  /* 0x00000c1801007387 */ /* 0x0001e80000100800 */
[----:B------:R0:W-:Y:S02]  /*ff20*/  STL [R1+0x40], R18 ;  /* 0x0000401201007387 */ /* 0x0001e40000100800 */
.L_x_10917:
[----:B------:R-:W1:Y:S08]  /*ff30*/  S2UR UR4, SR_CgaCtaId ;  /* 0x00000000000479c3 */ /* 0x000e700000008800 */
[----:B------:R-:W-:Y:S01]  /*ff40*/  BAR.SYNC.DEFER_BLOCKING 0x5, 0x200 ;  /* 0x0148000000007b1d */ /* 0x000fe20000010000 */
[----:B0-----:R-:W-:-:S05]  /*ff50*/  MOV R18, 0x400 ;  /* 0x0000040000127802 */ /* 0x001fca0000000f00 */
[----:B------:R-:W-:Y:S01]  /*ff60*/  BSSY B0, `(.L_x_10972) ;  /* 0x0000220000007945 */ /* 0x000fe20003800000 */
[----:B-1----:R-:W-:-:S05]  /*ff70*/  IMAD.U32 R2, RZ, RZ, UR4 ;  /* 0x00000004ff027e24 */ /* 0x002fca000f8e00ff */
[----:B------:R0:W-:Y:S01]  /*ff80*/  STL [R1+0x24], R2 ;  /* 0x0000240201007387 */ /* 0x0001e20000100800 */
[----:B------:R-:W-:-:S05]  /*ff90*/  LEA R18, R2, R18, 0x18 ;  /* 0x0000001202127211 */ /* 0x000fca00078ec0ff */
[----:B------:R0:W1:Y:S01]  /*ffa0*/  LDS.128 R152, [R18+0x19cd0] ;  /* 0x019cd00012987984 */ /* 0x0000620000000c00 */
[----:B------:R-:W-:Y:S06]  /*ffb0*/  BAR.ARV 0x4, 0x200 ;  /* 0x0108000000007b1d */ /* 0x000fec0000002000 */
[----:B------:R-:W-:Y:S05]  /*ffc0*/  @P0 BRA `(.L_x_10973) ;  /* 0x0000001400d00947 */ /* 0x000fea0003800000 */
[----:B-----5:R-:W0:Y:S01]  /*ffd0*/  S2R R24, SR_TID.X ;  /* 0x0000000000187919 */ /* 0x020e220000002100 */
[----:B------:R-:W-:Y:S01]  /*ffe0*/  ULDC.64 UR4, c[0x4][0x70] ;  /* 0x01001c0000047ab9 */ /* 0x000fe20000000a00 */
[----:B------:R-:W2:Y:S01]  /*fff0*/  LDL R61, [R1+0x74] ;  /* 0x00007400013d7983 */ /* 0x000ea20000100800 */
[----:B0-----:R-:W-:-:S05]  /*10000*/  IMAD.SHL.U32 R2, R24, 0x4, RZ ;  /* 0x0000000418027824 */ /* 0x001fca00078e00ff */
[----:B------:R-:W-:-:S04]  /*10010*/  LOP3.LUT R2, R2, 0xc, RZ, 0xc0, !PT ;  /* 0x0000000c02027812 */ /* 0x000fc800078ec0ff */
[----:B------:R-:W-:-:S05]  /*10020*/  IADD3 R4, P0, R2, UR4, RZ ;  /* 0x0000000402047c10 */ /* 0x000fca000ff1e0ff */
[----:B------:R-:W-:Y:S01]  /*10030*/  IMAD.X R5, RZ, RZ, UR5, P0 ;  /* 0x00000005ff057e24 */ /* 0x000fe200080e06ff */
[----:B------:R-:W-:Y:S01]  /*10040*/  F2FP.BF16.F32.PACK_AB R30, R33, R30 ;  /* 0x0000001e211e723e */ /* 0x000fe200000010ff */
[----:B------:R-:W-:-:S04]  /*10050*/  ULDC.64 UR4, c[0x0][0xc00] ;  /* 0x0003000000047ab9 */ /* 0x000fc80000000a00 */
[----:B------:R0:W3:Y:S01]  /*10060*/  LDG.E.CONSTANT R5, desc[UR42][R4.64] ;  /* 0x0000002a04057981 */ /* 0x0000e2000c1e9900 */
[----:B------:R-:W-:Y:S02]  /*10070*/  LOP3.LUT P0, R2, R24, 0x3, RZ, 0xc0, !PT ;  /* 0x0000000318027812 */ /* 0x000fe4000780c0ff */
[----:B------:R-:W-:Y:S02]  /*10080*/  F2FP.BF16.F32.PACK_AB R31, R32, R31 ;  /* 0x0000001f201f723e */ /* 0x000fe400000010ff */
[----:B------:R-:W-:Y:S02]  /*10090*/  ISETP.EQ.OR P0, PT, R2, 0x3, !P0 ;  /* 0x000000030200780c */ /* 0x000fe40004702670 */
        /* <DEDUP_REMOVED lines=8> */
[----:B------:R-:W-:-:S02]  /*10120*/  SEL R34, R59, R58, P0 ;  /* 0x0000003a3b227207 */ /* 0x000fc40000000000 */
[----:B------:R-:W-:Y:S02]  /*10130*/  SEL R59, R58, R59, P0 ;  /* 0x0000003b3a3b7207 */ /* 0x000fe40000000000 */
[----:B------:R-:W4:Y:S01]  /*10140*/  LDL.LU R58, [R1+0x38] ;  /* 0x00003800013a7983 */ /* 0x000f220000300800 */
[----:B------:R-:W-:Y:S02]  /*10150*/  F2FP.BF16.F32.PACK_AB R55, R55, R56 ;  /* 0x000000383737723e */ /* 0x000fe400000010ff */
[----:B------:R-:W-:Y:S01]  /*10160*/  F2FP.BF16.F32.PACK_AB R0, R7, R0 ;  /* 0x000000000700723e */ /* 0x000fe200000010ff */
[----:B------:R-:W4:Y:S01]  /*10170*/  LDL.LU R56, [R1+0x3c] ;  /* 0x00003c0001387983 */ /* 0x000f220000300800 */
[----:B------:R-:W-:Y:S02]  /*10180*/  F2FP.BF16.F32.PACK_AB R9, R9, R6 ;  /* 0x000000060909723e */ /* 0x000fe400000010ff */
[----:B------:R-:W-:Y:S01]  /*10190*/  F2FP.BF16.F32.PACK_AB R8, R11, R8 ;  /* 0x000000080b08723e */ /* 0x000fe200000010ff */
[----:B------:R-:W1:Y:S01]  /*101a0*/  S2R R7, SR_SWINHI ;  /* 0x0000000000077919 */ /* 0x000e620000002f00 */
[----:B------:R-:W-:-:S02]  /*101b0*/  F2FP.BF16.F32.PACK_AB R13, R13, R10 ;  /* 0x0000000a0d0d723e */ /* 0x000fc400000010ff */
[----:B------:R-:W-:Y:S02]  /*101c0*/  F2FP.BF16.F32.PACK_AB R26, R29, R26 ;  /* 0x0000001a1d1a723e */ /* 0x000fe400000010ff */
[----:B------:R-:W-:Y:S02]  /*101d0*/  SEL R2, R0, R9, P0 ;  /* 0x0000000900027207 */ /* 0x000fe40000000000 */
[----:B------:R-:W-:Y:S02]  /*101e0*/  SEL R29, R9, R0, P0 ;  /* 0x00000000091d7207 */ /* 0x000fe40000000000 */
[----:B0-----:R-:W-:Y:S02]  /*101f0*/  SEL R4, R8, R13, P0 ;  /* 0x0000000d08047207 */ /* 0x001fe40000000000 */
        /* <DEDUP_REMOVED lines=11> */
[----:B------:R-:W-:Y:S02]  /*102b0*/  MOV R24, R18 ;  /* 0x0000001200187202 */ /* 0x000fe40000000f00 */
[----:B-1----:R-:W-:Y:S01]  /*102c0*/  MOV R25, R7 ;  /* 0x0000000700197202 */ /* 0x002fe20000000f00 */
[----:B------:R-:W4:Y:S01]  /*102d0*/  LDL R52, [R1+0x48] ;  /* 0x0000480001347983 */ /* 0x000f220000100800 */
[----:B------:R-:W-:-:S02]  /*102e0*/  F2FP.BF16.F32.PACK_AB R47, R47, R48 ;  /* 0x000000302f2f723e */ /* 0x000fc400000010ff */
[----:B------:R-:W-:Y:S02]  /*102f0*/  F2FP.BF16.F32.PACK_AB R39, R39, R40 ;  /* 0x000000282727723e */ /* 0x000fe400000010ff */
[----:B------:R-:W-:Y:S02]  /*10300*/  F2FP.BF16.F32.PACK_AB R43, R43, R44 ;  /* 0x0000002c2b2b723e */ /* 0x000fe400000010ff */
[----:B------:R-:W-:Y:S02]  /*10310*/  SEL R40, R55, R54, P0 ;  /* 0x0000003637287207 */ /* 0x000fe40000000000 */
[----:B------:R-:W-:Y:S02]  /*10320*/  SEL R55, R54, R55, P0 ;  /* 0x0000003736377207 */ /* 0x000fe40000000000 */
[----:B------:R-:W-:Y:S01]  /*10330*/  SEL R44, R51, R50, P0 ;  /* 0x00000032332c7207 */ /* 0x000fe20000000000 */
[----:B------:R-:W4:Y:S01]  /*10340*/  LDL R54, [R1+0x70] ;  /* 0x0000700001367983 */ /* 0x000f220000100800 */
[----:B------:R-:W-:-:S02]  /*10350*/  SEL R51, R50, R51, P0 ;  /* 0x0000003332337207 */ /* 0x000fc40000000000 */
[----:B------:R-:W-:Y:S02]  /*10360*/  F2FP.BF16.F32.PACK_AB R38, R135, R38 ;  /* 0x000000268726723e */ /* 0x000fe400000010ff */
        /* <DEDUP_REMOVED lines=8> */
[----:B--2---:R-:W-:-:S03]  /*103f0*/  IMAD.WIDE R8, R61, 0x2, R24 ;  /* 0x000000023d087825 */ /* 0x004fc600078e0218 */
[----:B------:R-:W-:-:S04]  /*10400*/  IADD3 R41, P5, R8, 0x20, RZ ;  /* 0x0000002008297810 */ /* 0x000fc80007fbe0ff */
[----:B------:R-:W-:Y:S02]  /*10410*/  LOP3.LUT R0, R41, 0x180, RZ, 0xc0, !PT ;  /* 0x0000018029007812 */ /* 0x000fe400078ec0ff */
[----:B------:R-:W-:Y:S02]  /*10420*/  IADD3 R45, P4, R8, 0x3000, RZ ;  /* 0x00003000082d7810 */ /* 0x000fe40007f9e0ff */
[----:B------:R-:W-:Y:S02]  /*10430*/  SHF.R.U64 R0, R0, 0x3, RZ ;  /* 0x0000000300007819 */ /* 0x000fe400000012ff */
[----:B------:R-:W-:Y:S02]  /*10440*/  IADD3 R49, P3, R8, 0x3020, RZ ;  /* 0x0000302008317810 */ /* 0x000fe40007f7e0ff */
[----:B------:R-:W-:Y:S02]  /*10450*/  LOP3.LUT R12, R0, R41, RZ, 0x3c, !PT ;  /* 0x00000029000c7212 */ /* 0x000fe400078e3cff */
[----:B------:R-:W-:-:S02]  /*10460*/  LOP3.LUT R0, R45, 0x180, RZ, 0xc0, !PT ;  /* 0x000001802d007812 */ /* 0x000fc400078ec0ff */
[----:B------:R-:W-:Y:S02]  /*10470*/  LOP3.LUT R6, R49, 0x180, RZ, 0xc0, !PT ;  /* 0x0000018031067812 */ /* 0x000fe400078ec0ff */
[----:B------:R-:W-:Y:S02]  /*10480*/  SHF.R.U64 R0, R0, 0x3, RZ ;  /* 0x0000000300007819 */ /* 0x000fe400000012ff */
[----:B------:R-:W-:Y:S01]  /*10490*/  SHF.R.U64 R6, R6, 0x3, RZ ;  /* 0x0000000306067819 */ /* 0x000fe200000012ff */
[----:B------:R-:W-:Y:S01]  /*104a0*/  IMAD.X R11, RZ, RZ, R9, P3 ;  /* 0x000000ffff0b7224 */ /* 0x000fe200018e0609 */
[----:B------:R-:W-:Y:S02]  /*104b0*/  LOP3.LUT R14, R0, R45, RZ, 0x3c, !PT ;  /* 0x0000002d000e7212 */ /* 0x000fe400078e3cff */
[----:B------:R-:W-:-:S04]  /*104c0*/  LOP3.LUT R10, R6, R49, RZ, 0x3c, !PT ;  /* 0x00000031060a7212 */ /* 0x000fc800078e3cff */
[----:B------:R-:W-:Y:S02]  /*104d0*/  MOV R41, R10 ;  /* 0x0000000a00297202 */ /* 0x000fe40000000f00 */
[C---:B------:R-:W-:Y:S02]  /*104e0*/  IADD3 R53, P2, R8.reuse, 0x6000, RZ ;  /* 0x0000600008357810 */ /* 0x040fe40007f5e0ff */
[----:B---3--:R-:W-:Y:S01]  /*104f0*/  LOP3.LUT R0, R5, 0x2, RZ, 0x3c, !PT ;  /* 0x0000000205007812 */ /* 0x008fe200078e3cff */
[----:B------:R-:W-:Y:S04]  /*10500*/  SHFL.IDX PT, R2, R2, R5, 0x1c1f ;  /* 0x001c1f0502027589 */ /* 0x000fe800000e0000 */
[----:B------:R-:W-:Y:S04]  /*10510*/  SHFL.IDX PT, R10, R4, R5, 0x1c1f ;  /* 0x001c1f05040a7589 */ /* 0x000fe800000e0000 */
[----:B------:R-:W0:Y:S04]  /*10520*/  SHFL.IDX PT, R29, R29, R0, 0x1c1f ;  /* 0x001c1f001d1d7589 */ /* 0x000e2800000e0000 */
[----:B------:R-:W1:Y:S04]  /*10530*/  SHFL.IDX PT, R33, R33, R0, 0x1c1f ;  /* 0x001c1f0021217589 */ /* 0x000e6800000e0000 */
[----:B------:R-:W-:Y:S04]  /*10540*/  SHFL.IDX PT, R34, R34, R5, 0x1c1f ;  /* 0x001c1f0522227589 */ /* 0x000fe800000e0000 */
[----:B------:R-:W2:Y:S04]  /*10550*/  SHFL.IDX PT, R59, R59, R0, 0x1c1f ;  /* 0x001c1f003b3b7589 */ /* 0x000ea800000e0000 */
[----:B------:R-:W-:Y:S04]  /*10560*/  SHFL.IDX PT, R40, R40, R5, 0x1c1f ;  /* 0x001c1f0528287589 */ /* 0x000fe800000e0000 */
[----:B------:R-:W3:Y:S04]  /*10570*/  SHFL.IDX PT, R55, R55, R0, 0x1c1f ;  /* 0x001c1f0037377589 */ /* 0x000ee800000e0000 */
[----:B------:R-:W-:Y:S04]  /*10580*/  SHFL.IDX PT, R28, R28, R5, 0x1c1f ;  /* 0x001c1f051c1c7589 */ /* 0x000fe800000e0000 */
[----:B------:R-:W3:Y:S04]  /*10590*/  SHFL.IDX PT, R21, R21, R0, 0x1c1f ;  /* 0x001c1f0015157589 */ /* 0x000ee800000e0000 */
[----:B------:R-:W-:Y:S04]  /*105a0*/  SHFL.IDX PT, R44, R44, R5, 0x1c1f ;  /* 0x001c1f052c2c7589 */ /* 0x000fe800000e0000 */
[----:B------:R-:W3:Y:S01]  /*105b0*/  SHFL.IDX PT, R51, R51, R0, 0x1c1f ;  /* 0x001c1f0033337589 */ /* 0x000ee200000e0000 */
[----:B------:R-:W-:-:S03]  /*105c0*/  LOP3.LUT R7, R8, 0x180, RZ, 0xc0, !PT ;  /* 0x0000018008077812 */ /* 0x000fc600078ec0ff */
[----:B------:R-:W-:Y:S04]  /*105d0*/  SHFL.IDX PT, R32, R32, R5, 0x1c1f ;  /* 0x001c1f0520207589 */ /* 0x000fe800000e0000 */
[----:B------:R-:W-:Y:S04]  /*105e0*/  SHFL.IDX PT, R48, R48, R5, 0x1c1f ;  /* 0x001c1f0530307589 */ /* 0x000fe800000e0000 */
[----:B------:R-:W4:Y:S04]  /*105f0*/  SHFL.IDX PT, R37, R37, R0, 0x1c1f ;  /* 0x001c1f0025257589 */ /* 0x000f2800000e0000 */
[----:B------:R-:W4:Y:S01]  /*10600*/  SHFL.IDX PT, R47, R47, R0, 0x1c1f ;  /* 0x001c1f002f2f7589 */ /* 0x000f2200000e0000 */
[----:B------:R-:W-:-:S03]  /*10610*/  IADD3 R57, P1, R8, 0x6020, RZ ;  /* 0x0000602008397810 */ /* 0x000fc60007f3e0ff */
[----:B------:R-:W-:Y:S04]  /*10620*/  SHFL.IDX PT, R36, R36, R5, 0x1c1f ;  /* 0x001c1f0524247589 */ /* 0x000fe800000e0000 */
[----:B------:R-:W-:Y:S04]  /*10630*/  SHFL.IDX PT, R46, R46, R5, 0x1c1f ;  /* 0x001c1f052e2e7589 */ /* 0x000fe800000e0000 */
[----:B------:R-:W4:Y:S04]  /*10640*/  SHFL.IDX PT, R31, R31, R0, 0x1c1f ;  /* 0x001c1f001f1f7589 */ /* 0x000f2800000e0000 */
[----:B------:R-:W4:Y:S01]  /*10650*/  SHFL.IDX PT, R43, R43, R0, 0x1c1f ;  /* 0x001c1f002b2b7589 */ /* 0x000f2200000e0000 */
[----:B------:R-:W-:-:S03]  /*10660*/  LOP3.LUT R26, R53, 0x180, RZ, 0xc0, !PT ;  /* 0x00000180351a7812 */ /* 0x000fc600078ec0ff */
[----:B------:R-:W-:Y:S04]  /*10670*/  SHFL.IDX PT, R30, R30, R5, 0x1c1f ;  /* 0x001c1f051e1e7589 */ /* 0x000fe800000e0000 */
[----:B------:R-:W-:Y:S04]  /*10680*/  SHFL.IDX PT, R42, R42, R5, 0x1c1f ;  /* 0x001c1f052a2a7589 */ /* 0x000fe800000e0000 */
[----:B------:R-:W4:Y:S04]  /*10690*/  SHFL.IDX PT, R35, R35, R0, 0x1c1f ;  /* 0x001c1f0023237589 */ /* 0x000f2800000e0000 */
[----:B------:R0:W4:Y:S01]  /*106a0*/  SHFL.IDX PT, R39, R39, R0, 0x1c1f ;  /* 0x001c1f0027277589 */ /* 0x00012200000e0000 */
[----:B------:R-:W-:-:S02]  /*106b0*/  SHF.R.U64 R7, R7, 0x3, RZ ;  /* 0x0000000307077819 */ /* 0x000fc400000012ff */
[----:B------:R-:W-:Y:S02]  /*106c0*/  LOP3.LUT R38, R57, 0x180, RZ, 0xc0, !PT ;  /* 0x0000018039267812 */ /* 0x000fe400078ec0ff */
        /* <DEDUP_REMOVED lines=8> */
[----:B------:R-:W-:Y:S01]  /*10750*/  IMAD.X R27, RZ, RZ, R9, P1 ;  /* 0x000000ffff1b7224 */ /* 0x000fe200008e0609 */
[----:B------:R-:W-:Y:S01]  /*10760*/  MOV R50, R8 ;  /* 0x0000000800327202 */ /* 0x000fe20000000f00 */
[----:B0-----:R-:W0:Y:S01]  /*10770*/  LDC R0, c[0x0][0xbe8] ;  /* 0x0002fa00ff007b82 */ /* 0x001e220000000800 */
[----:B------:R-:W-:-:S02]  /*10780*/  MOV R38, R6 ;  /* 0x0000000600267202 */ /* 0x000fc40000000f00 */
[----:B------:R-:W-:Y:S02]  /*10790*/  SEL R4, R2, R29, P0 ;  /* 0x0000001d02047207 */ /* 0x000fe40000000000 */
[----:B------:R-:W-:Y:S02]  /*107a0*/  SEL R6, R29, R2, P0 ;  /* 0x000000021d067207 */ /* 0x000fe40000000000 */
[----:B-1----:R-:W-:Y:S02]  /*107b0*/  SEL R8, R10, R33, P0 ;  /* 0x000000210a087207 */ /* 0x002fe40000000000 */
[----:B--2---:R-:W-:Y:S02]  /*107c0*/  SEL R5, R34, R59, P0 ;  /* 0x0000003b22057207 */ /* 0x004fe40000000000 */
[----:B------:R-:W-:Y:S01]  /*107d0*/  SEL R7, R59, R34, P0 ;  /* 0x000000223b077207 */ /* 0x000fe20000000000 */
[----:B------:R-:W-:Y:S01]  /*107e0*/  BAR.SYNC.DEFER_BLOCKING 0x1, 0x180 ;  /* 0x0046000000007b1d */ /* 0x000fe20000010000 */
[----:B------:R-:W-:-:S02]  /*107f0*/  MOV R49, R12 ;  /* 0x0000000c00317202 */ /* 0x000fc40000000f00 */
[----:B------:R-:W-:Y:S02]  /*10800*/  MOV R45, R14 ;  /* 0x0000000e002d7202 */ /* 0x000fe40000000f00 */
[----:B------:R-:W-:Y:S02]  /*10810*/  SEL R10, R33, R10, P0 ;  /* 0x0000000a210a7207 */ /* 0x000fe40000000000 */
[----:B---3--:R-:W-:Y:S02]  /*10820*/  SEL R9, R40, R55, P0 ;  /* 0x0000003728097207 */ /* 0x008fe40000000000 */
[----:B------:R-:W-:Y:S02]  /*10830*/  SEL R11, R55, R40, P0 ;  /* 0x00000028370b7207 */ /* 0x000fe40000000000 */
[----:B------:R-:W-:Y:S02]  /*10840*/  SEL R12, R28, R21, P0 ;  /* 0x000000151c0c7207 */ /* 0x000fe40000000000 */
[----:B------:R-:W-:-:S02]  /*10850*/  SEL R14, R21, R28, P0 ;  /* 0x0000001c150e7207 */ /* 0x000fc40000000000 */
[----:B------:R-:W-:Y:S02]  /*10860*/  SEL R13, R44, R51, P0 ;  /* 0x000000332c0d7207 */ /* 0x000fe40000000000 */
[----:B------:R-:W-:Y:S02]  /*10870*/  SEL R15, R51, R44, P0 ;  /* 0x0000002c330f7207 */ /* 0x000fe40000000000 */
[----:B------:R-:W-:Y:S02]  /*10880*/  MOV R2, R26 ;  /* 0x0000001a00027202 */ /* 0x000fe40000000f00 */
[----:B------:R-:W-:Y:S02]  /*10890*/  ISETP.NE.U32.AND P2, PT, RZ, UR4, PT ;  /* 0x00000004ff007c0c */ /* 0x000fe4000bf45070 */
[----:B----4-:R-:W-:Y:S01]  /*108a0*/  IADD3 R26, P1, R58, UR4, RZ ;  /* 0x000000043a1a7c10 */ /* 0x010fe2000ff3e0ff */
[----:B------:R1:W-:Y:S01]  /*108b0*/  STSM.16.M88.4 [R50], R4 ;  /* 0x0000000432007844 */ /* 0x0003e20000000200 */
[----:B------:R-:W-:-:S03]  /*108c0*/  ISETP.NE.AND.EX P2, PT, RZ, UR5, PT, P2 ;  /* 0x00000005ff007c0c */ /* 0x000fc6000bf45320 */
[----:B------:R2:W-:Y:S01]  /*108d0*/  STSM.16.M88.4 [R49], R8 ;  /* 0x0000000831007844 */ /* 0x0005e20000000200 */
[----:B------:R-:W-:Y:S01]  /*108e0*/  IADD3.X R27, R56, UR5, RZ, P1, !PT ;  /* 0x00000005381b7c10 */ /* 0x000fe20008ffe4ff */
[----:B------:R-:W-:Y:S02]  /*108f0*/  ULDC.64 UR4, c[0x0][0xc08] ;  /* 0x0003020000047ab9 */ /* 0x000fe40000000a00 */
[----:B------:R3:W-:Y:S01]  /*10900*/  STSM.16.M88.4 [R45], R12 ;  /* 0x0000000c2d007844 */ /* 0x0007e20000000200 */
[----:B-1----:R-:W-:Y:S02]  /*10910*/  SEL R4, R32, R37, P0 ;  /* 0x0000002520047207 */ /* 0x002fe40000000000 */
[----:B------:R-:W-:Y:S02]  /*10920*/  SEL R6, R37, R32, P0 ;  /* 0x0000002025067207 */ /* 0x000fe40000000000 */
[----:B------:R-:W-:Y:S02]  /*10930*/  SEL R5, R48, R47, P0 ;  /* 0x0000002f30057207 */ /* 0x000fe40000000000 */
[----:B------:R-:W-:-:S02]  /*10940*/  SEL R7, R47, R48, P0 ;  /* 0x000000302f077207 */ /* 0x000fc40000000000 */
[----:B--2---:R-:W-:Y:S02]  /*10950*/  SEL R8, R36, R31, P0 ;  /* 0x0000001f24087207 */ /* 0x004fe40000000000 */
[----:B------:R-:W-:Y:S02]  /*10960*/  SEL R10, R31, R36, P0 ;  /* 0x000000241f0a7207 */ /* 0x000fe40000000000 */
[----:B------:R-:W-:Y:S02]  /*10970*/  SEL R9, R46, R43, P0 ;  /* 0x0000002b2e097207 */ /* 0x000fe40000000000 */
[----:B------:R-:W-:Y:S02]  /*10980*/  SEL R11, R43, R46, P0 ;  /* 0x0000002e2b0b7207 */ /* 0x000fe40000000000 */
[----:B---3--:R-:W-:Y:S02]  /*10990*/  SEL R12, R30, R35, P0 ;  /* 0x000000231e0c7207 */ /* 0x008fe40000000000 */
[----:B------:R-:W-:-:S02]  /*109a0*/  SEL R14, R35, R30, P0 ;  /* 0x0000001e230e7207 */ /* 0x000fc40000000000 */
[----:B------:R-:W-:Y:S02]  /*109b0*/  SEL R13, R42, R39, P0 ;  /* 0x000000272a0d7207 */ /* 0x000fe40000000000 */
[----:B------:R-:W-:Y:S01]  /*109c0*/  SEL R15, R39, R42, P0 ;  /* 0x0000002a270f7207 */ /* 0x000fe20000000000 */
[----:B------:R1:W-:Y:S01]  /*109d0*/  STSM.16.M88.4 [R41], R4 ;  /* 0x0000000429007844 */ /* 0x0003e20000000200 */
[----:B------:R-:W-:-:S03]  /*109e0*/  ISETP.NE.U32.AND P0, PT, RZ, UR4, PT ;  /* 0x00000004ff007c0c */ /* 0x000fc6000bf05070 */
[----:B------:R-:W-:Y:S01]  /*109f0*/  STSM.16.M88.4 [R38], R8 ;  /* 0x0000000826007844 */ /* 0x000fe20000000200 */
[----:B------:R-:W-:-:S03]  /*10a00*/  ISETP.NE.AND.EX P0, PT, RZ, UR5, PT, P0 ;  /* 0x00000005ff007c0c */ /* 0x000fc6000bf05300 */
[----:B------:R2:W-:Y:S01]  /*10a10*/  STSM.16.M88.4 [R2], R12 ;  /* 0x0000000c02007844 */ /* 0x0005e20000000200 */
[----:B------:R-:W-:Y:S01]  /*10a20*/  IMAD.MOV.U32 R36, RZ, RZ, RZ ;  /* 0x000000ffff247224 */ /* 0x000fe200078e00ff */
[----:B------:R-:W-:Y:S08]  /*10a30*/  BAR.SYNC.DEFER_BLOCKING 0x1, 0x180 ;  /* 0x0046000000007b1d */ /* 0x000ff00000010000 */
[----:B-1----:R-:W-:Y:S01]  /*10a40*/  @P0 IADD3 R4, P3, R58, UR4, RZ ;  /* 0x000000043a040c10 */ /* 0x002fe2000ff7e0ff */
[----:B------:R-:W-:-:S02]  /*10a50*/  ULDC UR4, c[0x0][0xa88] ;  /* 0x0002a20000047ab9 */ /* 0x000fc40000000800 */
[----:B------:R-:W-:Y:S02]  /*10a60*/  MOV R7, UR4 ;  /* 0x0000000400077c02 */ /* 0x000fe40008000f00 */
[----:B------:R-:W-:Y:S01]  /*10a70*/  @P0 IADD3.X R5, R56, UR5, RZ, P3, !PT ;  /* 0x0000000538050c10 */ /* 0x000fe20009ffe4ff */
[----:B------:R1:W5:Y:S04]  /*10a80*/  @P2 LDG.E R36, desc[UR42][R26.64] ;  /* 0x0000002a1a242981 */ /* 0x000368000c1e1900 */
[----:B------:R1:W5:Y:S01]  /*10a90*/  @P0 LDG.E R7, desc[UR42][R4.64] ;  /* 0x0000002a04070981 */ /* 0x000362000c1e1900 */
[----:B0-----:R-:W-:-:S13]  /*10aa0*/  ISETP.NE.AND P1, PT, R0, 0x1, PT ;  /* 0x000000010000780c */ /* 0x001fda0003f25270 */
[----:B------:R-:W0:Y:S08]  /*10ab0*/  @P1 LDC R6, c[0x0][0xbec] ;  /* 0x0002fb00ff061b82 */ /* 0x000e300000000800 */
[----:B------:R-:W3:Y:S01]  /*10ac0*/  @P1 LDC R21, c[0x0][0xbf0] ;  /* 0x0002fc00ff151b82 */ /* 0x000ee20000000800 */
[----:B--2---:R-:W-:Y:S01]  /*10ad0*/  IMAD R15, R52, 0xc0, R54 ;  /* 0x000000c0340f7824 */ /* 0x004fe200078e0236 */
[----:B-1----:R-:W-:Y:S06]  /*10ae0*/  @P0 BRA `(.L_x_10974) ;  /* 0x0000000000100947 */ /* 0x002fec0003800000 */
[----:B------:R-:W-:Y:S05]  /*10af0*/  @!P2 BRA `(.L_x_10974) ;  /* 0x00000000000ca947 */ /* 0x000fea0003800000 */
[----:B------:R-:W2:Y:S04]  /*10b00*/  LDG.E R2, desc[UR42][R26.64] ;  /* 0x0000002a1a027981 */ /* 0x000ea8000c1e1900 */
[----:B-----5:R-:W2:Y:S02]  /*10b10*/  LDG.E R7, desc[UR42][R26.64+0x4] ;  /* 0x0000042a1a077981 */ /* 0x020ea4000c1e1900 */
[----:B--2---:R-:W-:-:S07]  /*10b20*/  IMAD.IADD R7, R7, 0x1, -R2 ;  /* 0x0000000107077824 */ /* 0x004fce00078e0a02 */
.L_x_10974:
[----:B------:R-:W2:Y:S01]  /*10b30*/  LDL.LU R4, [R1+0x2c] ;  /* 0x00002c0001047983 */ /* 0x000ea20000300800 */
[----:B------:R-:W-:Y:S01]  /*10b40*/  ULDC.64 UR4, c[0x0][0xb90] ;  /* 0x0002e40000047ab9 */ /* 0x000fe20000000a00 */
[----:B------:R-:W1:Y:S01]  /*10b50*/  S2R R2, SR_TID.X ;  /* 0x0000000000027919 */ /* 0x000e620000002100 */
[----:B------:R-:W4:Y:S01]  /*10b60*/  S2R R14, SR_TID.X ;  /* 0x00000000000e7919 */ /* 0x000f220000002100 */
[----:B-----5:R-:W-:Y:S01]  /*10b70*/  SHF.R.S32.HI R37, RZ, 0x1f, R36 ;  /* 0x0000001fff257819 */ /* 0x020fe20000011424 */
[----:B------:R-:W-:Y:S01]  /*10b80*/  IMAD.MOV.U32 R9, RZ, RZ, R15 ;  /* 0x000000ffff097224 */ /* 0x000fe200078e000f */
[----:B------:R-:W2:Y:S01]  /*10b90*/  @P1 LDC R45, c[0x0][0xbec] ;  /* 0x0002fb00ff2d1b82 */ /* 0x000ea20000000800 */
[----:B------:R-:W2:Y:S04]  /*10ba0*/  LDL.LU R10, [R1+0x44] ;  /* 0x00004400010a7983 */ /* 0x000ea80000300800 */
[----:B------:R-:W2:Y:S04]  /*10bb0*/  LDL.LU R44, [R1+0x34] ;  /* 0x00003400012c7983 */ /* 0x000ea80000300800 */
[----:B------:R-:W2:Y:S04]  /*10bc0*/  LDL R49, [R1+0x30] ;  /* 0x0000300001317983 */ /* 0x000ea80000100800 */
[----:B------:R-:W2:Y:S01]  /*10bd0*/  LDL R30, [R1+0x68] ;  /* 0x00006800011e7983 */ /* 0x000ea20000100800 */
[----:B------:R-:W-:-:S03]  /*10be0*/  IMAD R38, R7, R0, RZ ;  /* 0x0000000007267224 */ /* 0x000fc600078e02ff */
[----:B------:R0:W5:Y:S01]  /*10bf0*/  LDL R48, [R1+0x7c] ;  /* 0x00007c0001307983 */ /* 0x0001620000100800 */
[----:B-1----:R-:W-:-:S05]  /*10c00*/  VIADD R47, R2, 0xffffff80 ;  /* 0xffffff80022f7836 */ /* 0x002fca0000000000 */
[----:B------:R-:W-:-:S04]  /*10c10*/  SHF.R.S32.HI R50, RZ, 0x1f, R47 ;  /* 0x0000001fff327819 */ /* 0x000fc8000001142f */
[----:B------:R-:W-:Y:S01]  /*10c20*/  LEA.HI R50, R50, R47, RZ, 0x2 ;  /* 0x0000002f32327211 */ /* 0x000fe200078f10ff */
[----:B0-----:R-:W-:-:S03]  /*10c30*/  @P1 IMAD.HI.U32 R2, R15, R6, RZ ;  /* 0x000000060f021227 */ /* 0x001fc600078e00ff */
[----:B------:R-:W-:Y:S02]  /*10c40*/  SHF.R.S32.HI R50, RZ, 0x2, R50 ;  /* 0x00000002ff327819 */ /* 0x000fe40000011432 */
[----:B---3--:R-:W-:Y:S01]  /*10c50*/  @P1 SHF.R.U32.HI R9, RZ, R21, R2 ;  /* 0x00000015ff091219 */ /* 0x008fe20000011602 */
[----:B----4-:R-:W-:-:S05]  /*10c60*/  VIADD R31, R14, 0xffffff80 ;  /* 0xffffff800e1f7836 */ /* 0x010fca0000000000 */
[----:B------:R-:W-:-:S04]  /*10c70*/  SHF.R.S32.HI R14, RZ, 0x1f, R31 ;  /* 0x0000001fff0e7819 */ /* 0x000fc8000001141f */
[----:B------:R-:W-:-:S04]  /*10c80*/  LEA.HI R14, R14, R31, RZ, 0x7 ;  /* 0x0000001f0e0e7211 */ /* 0x000fc800078f38ff */
[----:B------:R-:W-:-:S05]  /*10c90*/  LOP3.LUT R14, R14, 0xffffff80, RZ, 0xc0, !PT ;  /* 0xffffff800e0e7812 */ /* 0x000fca00078ec0ff */
[----:B------:R-:W-:Y:S01]  /*10ca0*/  IMAD.IADD R14, R31, 0x1, -R14 ;  /* 0x000000011f0e7824 */ /* 0x000fe200078e0a0e */
[----:B------:R-:W-:-:S04]  /*10cb0*/  SHF.R.S32.HI R46, RZ, 0x1f, R47 ;  /* 0x0000001fff2e7819 */ /* 0x000fc8000001142f */
[----:B------:R-:W-:-:S04]  /*10cc0*/  LEA.HI R46, R46, R47, RZ, 0x2 ;  /* 0x0000002f2e2e7211 */ /* 0x000fc800078f10ff */
[----:B------:R-:W-:-:S05]  /*10cd0*/  LOP3.LUT R46, R46, 0xfffffffc, RZ, 0xc0, !PT ;  /* 0xfffffffc2e2e7812 */ /* 0x000fca00078ec0ff */
[----:B------:R-:W-:Y:S02]  /*10ce0*/  IMAD.IADD R46, R47, 0x1, -R46 ;  /* 0x000000012f2e7824 */ /* 0x000fe400078e0a2e */
[----:B------:R0:W5:Y:S01]  /*10cf0*/  LDL R47, [R1+0x4c] ;  /* 0x00004c00012f7983 */ /* 0x0001620000100800 */
[----:B--2---:R-:W-:Y:S01]  /*10d00*/  IMAD.MOV.U32 R8, RZ, RZ, R4 ;  /* 0x000000ffff087224 */ /* 0x004fe200078e0004 */
[----:B------:R-:W-:-:S05]  /*10d10*/  SHF.R.S32.HI R39, RZ, 0x1f, R44 ;  /* 0x0000001fff277819 */ /* 0x000fca000001142c */
[----:B------:R-:W-:Y:S02]  /*10d20*/  IMAD R4, R39, UR4, RZ ;  /* 0x0000000427047c24 */ /* 0x000fe4000f8e02ff */
[----:B------:R-:W-:Y:S02]  /*10d30*/  IMAD R11, R50, 0x20, R49 ;  /* 0x00000020320b7824 */ /* 0x000fe400078e0231 */
[C---:B------:R-:W-:Y:S02]  /*10d40*/  IMAD R13, R44.reuse, UR5, R4 ;  /* 0x000000052c0d7c24 */ /* 0x040fe4000f8e0204 */
[----:B------:R-:W-:Y:S01]  /*10d50*/  IMAD.WIDE.U32 R4, R44, UR4, R36 ;  /* 0x000000042c047c25 */ /* 0x000fe2000f8e0024 */
[----:B------:R-:W-:Y:S01]  /*10d60*/  SEL R21, R10, RZ, !P2 ;  /* 0x000000ff0a157207 */ /* 0x000fe20005000000 */
[----:B------:R-:W-:Y:S01]  /*10d70*/  ULDC.64 UR4, c[0x0][0xb98] ;  /* 0x0002e60000047ab9 */ /* 0x000fe20000000a00 */
[----:B------:R-:W-:Y:S01]  /*10d80*/  SEL R2, R8, RZ, !P2 ;  /* 0x000000ff08027207 */ /* 0x000fe20005000000 */
[----:B------:R-:W-:-:S04]  /*10d90*/  IMAD.WIDE R24, R11, 0x2, R24 ;  /* 0x000000020b187825 */ /* 0x000fc800078e0218 */
[----:B------:R-:W-:Y:S02]  /*10da0*/  IMAD.MOV R11, RZ, RZ, -R9 ;  /* 0x000000ffff0b7224 */ /* 0x000fe400078e0a09 */
[----:B------:R-:W-:Y:S02]  /*10db0*/  IMAD.IADD R5, R5, 0x1, R13 ;  /* 0x0000000105057824 */ /* 0x000fe400078e020d */
[----:B------:R-:W-:Y:S02]  /*10dc0*/  IMAD R11, R0, R11, R15 ;  /* 0x0000000b000b7224 */ /* 0x000fe400078e020f */
[----:B------:R-:W-:Y:S02]  /*10dd0*/  IMAD R13, R21, UR4, RZ ;  /* 0x00000004150d7c24 */ /* 0x000fe4000f8e02ff */
[----:B------:R-:W-:Y:S01]  /*10de0*/  IMAD.WIDE.U32 R4, R2, UR4, R4 ;  /* 0x0000000402047c25 */ /* 0x000fe2000f8e0004 */
[----:B------:R-:W-:-:S03]  /*10df0*/  SHF.R.S32.HI R6, RZ, 0x1f, R11 ;  /* 0x0000001fff067819 */ /* 0x000fc6000001140b */
[----:B------:R-:W-:Y:S01]  /*10e00*/  IMAD R10, R2, UR5, R13 ;  /* 0x00000005020a7c24 */ /* 0x000fe2000f8e020d */
[----:B------:R-:W-:Y:S01]  /*10e10*/  SHF.R.S32.HI R13, RZ, 0x1f, R9 ;  /* 0x0000001fff0d7819 */ /* 0x000fe20000011409 */
[----:B------:R-:W-:Y:S01]  /*10e20*/  ULDC.64 UR4, c[0x0][0xb88] ;  /* 0x0002e20000047ab9 */ /* 0x000fe20000000a00 */
[----:B------:R-:W-:Y:S01]  /*10e30*/  IADD3 R4, P0, R9, R4, RZ ;  /* 0x0000000409047210 */ /* 0x000fe20007f1e0ff */
[----:B------:R-:W-:-:S03]  /*10e40*/  IMAD R6, R6, UR4, RZ ;  /* 0x0000000406067c24 */ /* 0x000fc6000f8e02ff */
[----:B------:R-:W-:Y:S01]  /*10e50*/  IADD3.X R5, R13, R5, R10, P0, !PT ;  /* 0x000000050d057210 */ /* 0x000fe200007fe40a */
[C---:B------:R-:W-:Y:S02]  /*10e60*/  IMAD R9, R11.reuse, UR5, R6 ;  /* 0x000000050b097c24 */ /* 0x040fe4000f8e0206 */
[----:B------:R-:W-:Y:S01]  /*10e70*/  IMAD.WIDE.U32 R4, R11, UR4, R4 ;  /* 0x000000040b047c25 */ /* 0x000fe2000f8e0004 */
[----:B------:R-:W-:-:S03]  /*10e80*/  ULDC.64 UR4, c[0x0][0xb50] ;  /* 0x0002d40000047ab9 */ /* 0x000fc60000000a00 */
[----:B------:R-:W-:Y:S01]  /*10e90*/  IMAD.IADD R5, R5, 0x1, R9 ;  /* 0x0000000105057824 */ /* 0x000fe200078e0209 */
[----:B------:R-:W-:Y:S02]  /*10ea0*/  LEA R6, P0, R4, UR4, 0x2 ;  /* 0x0000000404067c11 */ /* 0x000fe4000f8010ff */
[----:B------:R-:W-:Y:S02]  /*10eb0*/  IADD3 R13, P6, R24, 0x3000, RZ ;  /* 0x00003000180d7810 */ /* 0x000fe40007fde0ff */
[----:B------:R-:W-:Y:S01]  /*10ec0*/  LEA.HI.X R4, R4, UR5, R5, 0x2, P0 ;  /* 0x0000000504047c11 */ /* 0x000fe200080f1405 */
[----:B------:R-:W-:Y:S01]  /*10ed0*/  SHFL.IDX PT, R40, R6, RZ, 0x1c1f ;  /* 0x001c1fff06287589 */ /* 0x000fe200000e0000 */
[----:B------:R-:W-:Y:S01]  /*10ee0*/  LOP3.LUT R12, R13, 0x180, RZ, 0xc0, !PT ;  /* 0x000001800d0c7812 */ /* 0x000fe200078ec0ff */
[----:B------:R-:W-:Y:S02]  /*10ef0*/  ULDC.64 UR4, c[0x0][0xaa0] ;  /* 0x0002a80000047ab9 */ /* 0x000fe40000000a00 */
[----:B------:R-:W1:Y:S01]  /*10f00*/  SHFL.IDX PT, R41, R4, RZ, 0x1c1f ;  /* 0x001c1fff04297589 */ /* 0x000e6200000e0000 */
[----:B------:R-:W-:-:S02]  /*10f10*/  SHF.R.U64 R12, R12, 0x3, RZ ;  /* 0x000000030c0c7819 */ /* 0x000fc400000012ff */
[----:B------:R-:W-:Y:S02]  /*10f20*/  IADD3 R15, P2, R24, 0x1800, RZ ;  /* 0x00001800180f7810 */ /* 0x000fe40007f5e0ff */
[----:B------:R-:W-:Y:S01]  /*10f30*/  LOP3.LUT R12, R12, R13, RZ, 0x3c, !PT ;  /* 0x0000000d0c0c7212 */ /* 0x000fe200078e3cff */
[----:B------:R-:W-:Y:S01]  /*10f40*/  IMAD R13, R52, 0xc0, R30 ;  /* 0x000000c0340d7824 */ /* 0x000fe200078e021e */
[----:B------:R-:W-:Y:S01]  /*10f50*/  LOP3.LUT P0, RZ, R14, 0x3, RZ, 0xc0, !PT ;  /* 0x000000030eff7812 */ /* 0x000fe2000780c0ff */
[----:B------:R-:W-:-:S03]  /*10f60*/  IMAD.X R9, RZ, RZ, R25, P2 ;  /* 0x000000ffff097224 */ /* 0x000fc600010e0619 */
[----:B------:R-:W-:Y:S01]  /*10f70*/  ISETP.GE.OR P2, PT, R13, R38, P0 ;  /* 0x000000260d00720c */ /* 0x000fe20000746670 */
[----:B------:R-:W-:-:S12]  /*10f80*/  IMAD R37, R37, UR4, RZ ;  /* 0x0000000425257c24 */ /* 0x000fd8000f8e02ff */
[----:B-1----:R1:W-:Y:S02]  /*10f90*/  @!P2 ST.E desc[UR42][R40.64], R3 ;  /* 0x000000032800a985 */ /* 0x0023e4000c10192a */
[C---:B-1----:R-:W-:Y:S02]  /*10fa0*/  IMAD R3, R36.reuse, UR5, R37 ;  /* 0x0000000524037c24 */ /* 0x042fe4000f8e0225 */
[----:B------:R-:W-:Y:S01]  /*10fb0*/  IMAD.WIDE.U32 R36, R36, UR4, RZ ;  /* 0x0000000424247c25 */ /* 0x000fe2000f8e00ff */
[----:B------:R-:W-:-:S03]  /*10fc0*/  ULDC.64 UR4, c[0x0][0xae8] ;  /* 0x0002ba0000047ab9 */ /* 0x000fc60000000a00 */
[----:B------:R-:W-:Y:S02]  /*10fd0*/  IMAD.IADD R37, R37, 0x1, R3 ;  /* 0x0000000125257824 */ /* 0x000fe400078e0203 */
[----:B------:R-:W-:Y:S02]  /*10fe0*/  IMAD R39, R39, UR4, RZ ;  /* 0x0000000427277c24 */ /* 0x000fe4000f8e02ff */
[----:B------:R-:W-:Y:S02]  /*10ff0*/  IMAD R3, R46, 0x60, R50 ;  /* 0x000000602e037824 */ /* 0x000fe400078e0232 */
[C---:B------:R-:W-:Y:S01]  /*11000*/  IMAD R39, R44.reuse, UR5, R39 ;  /* 0x000000052c277c24 */ /* 0x040fe2000f8e0227 */
[----:B------:R0:W5:Y:S01]  /*11010*/  LDL R46, [R1+0x78] ;  /* 0x00007800012e7983 */ /* 0x0001620000100800 */
[----:B------:R-:W-:Y:S01]  /*11020*/  IMAD.WIDE.U32 R36, R44, UR4, R36 ;  /* 0x000000042c247c25 */ /* 0x000fe2000f8e0024 */
[----:B------:R-:W-:Y:S01]  /*11030*/  IADD3 R27, P5, R24, 0x4800, RZ ;  /* 0x00004800181b7810 */ /* 0x000fe20007fbe0ff */
[----:B------:R-:W-:Y:S01]  /*11040*/  ULDC.64 UR4, c[0x0][0xaf0] ;  /* 0x0002bc0000047ab9 */ /* 0x000fe20000000a00 */
[----:B------:R0:W5:Y:S04]  /*11050*/  LDL R44, [R1+0x50] ;  /* 0x00005000012c7983 */ /* 0x0001680000100800 */
[----:B------:R-:W-:Y:S04]  /*11060*/  SHFL.IDX PT, R42, R6, 0x1, 0x1c1f ;  /* 0x003c1f00062a7f89 */ /* 0x000fe800000e0000 */
[----:B------:R-:W1:Y:S01]  /*11070*/  SHFL.IDX PT, R43, R4, 0x1, 0x1c1f ;  /* 0x003c1f00042b7f89 */ /* 0x000e6200000e0000 */
[----:B------:R-:W-:-:S05]  /*11080*/  VIADD R5, R13, 0x8 ;  /* 0x000000080d057836 */ /* 0x000fca0000000000 */
[----:B------:R-:W-:Y:S01]  /*11090*/  ISETP.GE.OR P0, PT, R5, R38, P0 ;  /* 0x000000260500720c */ /* 0x000fe20000706670 */
[----:B------:R-:W-:-:S12]  /*110a0*/  IMAD R40, R52, 0xc0, R3 ;  /* 0x000000c034287824 */ /* 0x000fd800078e0203 */
[----:B-1----:R1:W-:Y:S02]  /*110b0*/  @!P0 ST.E desc[UR42][R42.64], R20 ;  /* 0x000000142a008985 */ /* 0x0023e4000c10192a */
[----:B-1----:R-:W1:Y:S01]  /*110c0*/  @P1 LDC R20, c[0x0][0xbf0] ;  /* 0x0002fc00ff141b82 */ /* 0x002e620000000800 */
[----:B------:R-:W-:Y:S01]  /*110d0*/  IADD3 R29, P4, R24, 0x6000, RZ ;  /* 0x00006000181d7810 */ /* 0x000fe20007f9e0ff */
[----:B------:R-:W-:Y:S01]  /*110e0*/  @P1 IMAD.HI.U32 R3, R40, R45, RZ ;  /* 0x0000002d28031227 */ /* 0x000fe200078e00ff */
[C---:B------:R-:W-:Y:S02]  /*110f0*/  IADD3 R7, P3, R24.reuse, 0x7800, RZ ;  /* 0x0000780018077810 */ /* 0x040fe40007f7e0ff */
[----:B------:R-:W-:Y:S01]  /*11100*/  LOP3.LUT R26, R27, 0x180, RZ, 0xc0, !PT ;  /* 0x000001801b1a7812 */ /* 0x000fe200078ec0ff */
[----:B------:R-:W-:Y:S01]  /*11110*/  IMAD.IADD R37, R37, 0x1, R39 ;  /* 0x0000000125257824 */ /* 0x000fe200078e0227 */
[----:B------:R-:W-:Y:S01]  /*11120*/  LOP3.LUT R28, R29, 0x180, RZ, 0xc0, !PT ;  /* 0x000001801d1c7812 */ /* 0x000fe200078ec0ff */
[----:B------:R-:W-:Y:S01]  /*11130*/  IMAD.MOV.U32 R39, RZ, RZ, R40 ;  /* 0x000000ffff277224 */ /* 0x000fe200078e0028 */
[----:B------:R-:W-:Y:S01]  /*11140*/  LOP3.LUT R8, R15, 0x180, RZ, 0xc0, !PT ;  /* 0x000001800f087812 */ /* 0x000fe200078ec0ff */
[----:B------:R-:W-:Y:S01]  /*11150*/  IMAD R21, R21, UR4, RZ ;  /* 0x0000000415157c24 */ /* 0x000fe2000f8e02ff */
[----:B------:R-:W-:-:S02]  /*11160*/  LOP3.LUT R11, R24, 0x180, RZ, 0xc0, !PT ;  /* 0x00000180180b7812 */ /* 0x000fc400078ec0ff */
[----:B------:R-:W-:Y:S02]  /*11170*/  LOP3.LUT R6, R7, 0x180, RZ, 0xc0, !PT ;  /* 0x0000018007067812 */ /* 0x000fe400078ec0ff */
[----:B------:R-:W-:Y:S02]  /*11180*/  SHF.R.U64 R26, R26, 0x3, RZ ;  /* 0x000000031a1a7819 */ /* 0x000fe400000012ff */
[----:B------:R-:W-:Y:S01]  /*11190*/  SHF.R.U64 R28, R28, 0x3, RZ ;  /* 0x000000031c1c7819 */ /* 0x000fe200000012ff */
[----:B------:R-:W-:Y:S01]  /*111a0*/  IMAD R21, R2, UR5, R21 ;  /* 0x0000000502157c24 */ /* 0x000fe2000f8e0215 */
[----:B------:R-:W-:Y:S02]  /*111b0*/  SHF.R.U64 R8, R8, 0x3, RZ ;  /* 0x0000000308087819 */ /* 0x000fe400000012ff */
[----:B------:R-:W-:Y:S02]  /*111c0*/  SHF.R.U64 R11, R11, 0x3, RZ ;  /* 0x000000030b0b7819 */ /* 0x000fe400000012ff */
[----:B-1----:R-:W-:-:S02]  /*111d0*/  @P1 SHF.R.U32.HI R39, RZ, R20, R3 ;  /* 0x00000014ff271219 */ /* 0x002fc40000011603 */
[----:B------:R-:W-:Y:S01]  /*111e0*/  SHF.R.U64 R6, R6, 0x3, RZ ;  /* 0x0000000306067819 */ /* 0x000fe200000012ff */
[----:B------:R-:W-:Y:S01]  /*111f0*/  IMAD.WIDE.U32 R2, R2, UR4, R36 ;  /* 0x0000000402027c25 */ /* 0x000fe2000f8e0024 */
[----:B------:R-:W-:Y:S01]  /*11200*/  LOP3.LUT R26, R26, R27, RZ, 0x3c, !PT ;  /* 0x0000001b1a1a7212 */ /* 0x000fe200078e3cff */
[----:B------:R-:W-:Y:S01]  /*11210*/  ULDC.64 UR4, c[0x0][0xae0] ;  /* 0x0002b80000047ab9 */ /* 0x000fe20000000a00 */
[----:B------:R-:W-:Y:S01]  /*11220*/  LOP3.LUT R28, R28, R29, RZ, 0x3c, !PT ;  /* 0x0000001d1c1c7212 */ /* 0x000fe200078e3cff */
[----:B------:R-:W-:Y:S01]  /*11230*/  IMAD.MOV R37, RZ, RZ, -R39 ;  /* 0x000000ffff257224 */ /* 0x000fe200078e0a27 */
[----:B------:R-:W-:Y:S01]  /*11240*/  LOP3.LUT R8, R8, R15, RZ, 0x3c, !PT ;  /* 0x0000000f08087212 */ /* 0x000fe200078e3cff */
[--C-:B------:R-:W-:Y:S01]  /*11250*/  IMAD.X R13, RZ, RZ, R25.reuse, P6 ;  /* 0x000000ffff0d7224 */ /* 0x100fe200030e0619 */
[----:B------:R-:W-:Y:S01]  /*11260*/  LOP3.LUT R4, R11, R24, RZ, 0x3c, !PT ;  /* 0x000000180b047212 */ /* 0x000fe200078e3cff */
[--C-:B------:R-:W-:Y:S01]  /*11270*/  IMAD.X R27, RZ, RZ, R25.reuse, P5 ;  /* 0x000000ffff1b7224 */ /* 0x100fe200028e0619 */
[----:B------:R-:W-:Y:S01]  /*11280*/  IADD3.X R29, RZ, R25, RZ, P4, !PT ;  /* 0x00000019ff1d7210 */ /* 0x000fe200027fe4ff */
[--C-:B------:R-:W-:Y:S01]  /*11290*/  IMAD.X R33, RZ, RZ, R25.reuse, P3 ;  /* 0x000000ffff217224 */ /* 0x100fe200018e0619 */
[----:B------:R-:W-:Y:S01]  /*112a0*/  LOP3.LUT R32, R6, R7, RZ, 0x3c, !PT ;  /* 0x0000000706207212 */ /* 0x000fe200078e3cff */
[----:B------:R-:W-:Y:S01]  /*112b0*/  IMAD.MOV.U32 R5, RZ, RZ, R25 ;  /* 0x000000ffff057224 */ /* 0x000fe200078e0019 */
[----:B------:R-:W-:Y:S01]  /*112c0*/  SHF.R.S32.HI R20, RZ, 0x1f, R39 ;  /* 0x0000001fff147819 */ /* 0x000fe20000011427 */
[----:B------:R-:W-:Y:S01]  /*112d0*/  IMAD.IADD R3, R3, 0x1, R21 ;  /* 0x0000000103037824 */ /* 0x000fe200078e0215 */
[----:B------:R-:W5:Y:S01]  /*112e0*/  LD.E.128 R8, desc[UR42][R8.64] ;  /* 0x0000002a08087980 */ /* 0x000f62000c101d00 */
[----:B------:R-:W-:-:S02]  /*112f0*/  IMAD R21, R0, R37, R40 ;  /* 0x0000002500157224 */ /* 0x000fc400078e0228 */
[----:B------:R-:W-:Y:S01]  /*11300*/  IMAD R20, R20, UR4, RZ ;  /* 0x0000000414147c24 */ /* 0x000fe2000f8e02ff */
[----:B------:R-:W5:Y:S01]  /*11310*/  LD.E.128 R4, desc[UR42][R4.64] ;  /* 0x0000002a04047980 */ /* 0x000f62000c101d00 */
[C---:B------:R-:W-:Y:S01]  /*11320*/  IMAD.WIDE.U32 R2, R39.reuse, UR4, R2 ;  /* 0x0000000427027c25 */ /* 0x040fe2000f8e0002 */
[----:B------:R-:W-:Y:S02]  /*11330*/  SHF.R.S32.HI R0, RZ, 0x1f, R21 ;  /* 0x0000001fff007819 */ /* 0x000fe40000011415 */
[----:B------:R-:W5:Y:S01]  /*11340*/  LD.E.128 R12, desc[UR42][R12.64] ;  /* 0x0000002a0c0c7980 */ /* 0x000f62000c101d00 */
[----:B------:R-:W-:Y:S01]  /*11350*/  IMAD R37, R39, UR5, R20 ;  /* 0x0000000527257c24 */ /* 0x000fe2000f8e0214 */
[----:B------:R-:W-:Y:S02]  /*11360*/  ULDC.64 UR4, c[0x0][0xad8] ;  /* 0x0002b60000047ab9 */ /* 0x000fe40000000a00 */
        /* <DEDUP_REMOVED lines=11> */
[----:B------:R-:W-:Y:S02]  /*11420*/  IMAD R43, R52, 0xc0, R50 ;  /* 0x000000c0342b7824 */ /* 0x000fe400078e0232 */
[C---:B------:R-:W-:Y:S02]  /*11430*/  IMAD R37, R21.reuse, UR5, R0 ;  /* 0x0000000515257c24 */ /* 0x040fe4000f8e0200 */
[----:B------:R-:W-:Y:S01]  /*11440*/  IMAD.WIDE.U32 R2, R21, UR4, R2 ;  /* 0x0000000415027c25 */ /* 0x000fe2000f8e0002 */
[----:B------:R-:W-:Y:S01]  /*11450*/  ISETP.GE.AND P0, PT, R43, R38, PT ;  /* 0x000000262b00720c */ /* 0x000fe20003f06270 */
[----:B------:R-:W-:Y:S02]  /*11460*/  ULDC.64 UR4, c[0x0][0xa80] ;  /* 0x0002a00000047ab9 */ /* 0x000fe40000000a00 */
[----:B------:R-:W-:Y:S01]  /*11470*/  IMAD.IADD R3, R3, 0x1, R37 ;  /* 0x0000000103037824 */ /* 0x000fe200078e0225 */
[----:B------:R-:W-:Y:S01]  /*11480*/  LEA R39, P1, R2, UR4, 0x1 ;  /* 0x0000000402277c11 */ /* 0x000fe2000f8208ff */
[----:B------:R-:W-:-:S03]  /*11490*/  VIADD R0, R18, 0x19c20 ;  /* 0x00019c2012007836 */ /* 0x000fc60000000000 */
[----:B------:R-:W-:Y:S02]  /*114a0*/  LEA.HI.X R42, R2, UR5, R3, 0x1, P1 ;  /* 0x00000005022a7c11 */ /* 0x000fe400088f0c03 */
[----:B------:R-:W-:Y:S01]  /*114b0*/  PRMT R0, RZ, 0x654, R0 ;  /* 0x00000654ff007816 */ /* 0x000fe20000000000 */
[----:B-1----:R0:W1:Y:S01]  /*114c0*/  SHFL.IDX PT, R20, R39, RZ, 0x1c1f ;  /* 0x001c1fff27147589 */ /* 0x00206200000e0000 */
[----:B------:R-:W-:Y:S02]  /*114d0*/  BSSY B1, `(.L_x_10975) ;  /* 0x0000010000017945 */ /* 0x000fe40003800000 */
[----:B------:R0:W-:Y:S01]  /*114e0*/  SYNCS.ARRIVE.TRANS64.RED.A1T0 RZ, [R0+URZ], RZ ;  /* 0x000000ff00ff79a7 */ /* 0x0001e2000810043f */
[----:B------:R0:W2:Y:S01]  /*114f0*/  SHFL.IDX PT, R21, R42, RZ, 0x1c1f ;  /* 0x001c1fff2a157589 */ /* 0x0000a200000e0000 */
[----:B------:R-:W-:Y:S05]  /*11500*/  @P0 BRA `(.L_x_10976) ;  /* 0x0000000000300947 */ /* 0x000fea0003800000 */
[----:B------:R-:W-:Y:S02]  /*11510*/  ULDC UR4, c[0x0][0xac8] ;  /* 0x0002b20000047ab9 */ /* 0x000fe40000000800 */
[----:B-----5:R-:W-:Y:S02]  /*11520*/  ISETP.GE.AND P1, PT, R47, UR4, PT ;  /* 0x000000042f007c0c */ /* 0x020fe4000bf26270 */
[----:B------:R-:W-:Y:S02]  /*11530*/  ISETP.GE.AND P2, PT, R44, UR4, PT ;  /* 0x000000042c007c0c */ /* 0x000fe4000bf46270 */
[----:B------:R-:W-:-:S09]  /*11540*/  ISETP.GE.AND P0, PT, R49, UR4, PT ;  /* 0x0000000431007c0c */ /* 0x000fd2000bf06270 */
[-C--:B-1----:R-:W-:Y:S02]  /*11550*/  @!P1 LEA R36, P3, R47, R20.reuse, 0x1 ;  /* 0x000000142f249211 */ /* 0x082fe400078608ff */
[C---:B------:R-:W-:Y:S02]  /*11560*/  @!P2 LEA R40, P4, R44.reuse, R20, 0x1 ;  /* 0x000000142c28a211 */ /* 0x040fe400078808ff */
[----:B--2---:R-:W-:Y:S01]  /*11570*/  @!P0 IMAD.WIDE R2, R49, 0x2, R20 ;  /* 0x0000000231028825 */ /* 0x004fe200078e0214 */
[-C--:B------:R-:W-:Y:S02]  /*11580*/  @!P1 LEA.HI.X R37, R47, R21.reuse, R48, 0x1, P3 ;  /* 0x000000152f259211 */ /* 0x080fe400018f0c30 */
[----:B------:R-:W-:Y:S02]  /*11590*/  @!P2 LEA.HI.X R41, R44, R21, R46, 0x1, P4 ;  /* 0x000000152c29a211 */ /* 0x000fe400020f0c2e */
[----:B------:R3:W-:Y:S04]  /*115a0*/  @!P0 ST.E.128 desc[UR42][R2.64], R4 ;  /* 0x0000000402008985 */ /* 0x0007e8000c101d2a */
[----:B------:R3:W-:Y:S04]  /*115b0*/  @!P1 ST.E.128 desc[UR42][R36.64], R12 ;  /* 0x0000000c24009985 */ /* 0x0007e8000c101d2a */
[----:B------:R3:W-:Y:S02]  /*115c0*/  @!P2 ST.E.128 desc[UR42][R40.64], R28 ;  /* 0x0000001c2800a985 */ /* 0x0007e4000c101d2a */
.L_x_10976:
[----:B------:R-:W-:Y:S05]  /*115d0*/  BSYNC B1 ;  /* 0x0000000000017941 */ /* 0x000fea0003800000 */
.L_x_10975:
[----:B---3--:R-:W-:Y:S01]  /*115e0*/  VIADD R3, R43, 0x60 ;  /* 0x000000602b037836 */ /* 0x008fe20000000000 */
[----:B-----5:R3:W4:Y:S04]  /*115f0*/  SHFL.IDX PT, R5, R42, 0x1, 0x1c1f ;  /* 0x003c1f002a057f89 */ /* 0x02072800000e0000 */
[----:B------:R-:W-:Y:S01]  /*11600*/  ISETP.GE.AND P0, PT, R3, R38, PT ;  /* 0x000000260300720c */ /* 0x000fe20003f06270 */
[----:B------:R3:W0:-:S12]  /*11610*/  SHFL.IDX PT, R4, R39, 0x1, 0x1c1f ;  /* 0x003c1f0027047f89 */ /* 0x00061800000e0000 */
[----:B---3--:R-:W-:Y:S05]  /*11620*/  @P0 BRA `(.L_x_10977) ;  /* 0x0000000800cc0947 */ /* 0x008fea0003800000 */
[----:B------:R-:W-:Y:S02]  /*11630*/  ULDC UR4, c[0x0][0xac8] ;  /* 0x0002b20000047ab9 */ /* 0x000fe40000000800 */
[----:B------:R-:W-:Y:S02]  /*11640*/  ISETP.GE.AND P2, PT, R47, UR4, PT ;  /* 0x000000042f007c0c */ /* 0x000fe4000bf46270 */
[----:B------:R-:W-:-:S11]  /*11650*/  ISETP.GE.AND P1, PT, R49, UR4, PT ;  /* 0x0000000431007c0c */ /* 0x000fd6000bf26270 */
[----:B0-----:R-:W-:Y:S02]  /*11660*/  @!P2 LEA R6, P0, R47, R4, 0x1 ;  /* 0x000000042f06a211 */ /* 0x001fe400078008ff */
[----:B----4-:R-:W-:Y:S02]  /*11670*/  @!P1 IMAD.WIDE R2, R49, 0x2, R4 ;  /* 0x0000000231029825 */ /* 0x010fe400078e0204 */
        /* <DEDUP_REMOVED lines=9> */
.L_x_10973:
[----:B------:R-:W0:Y:S01]  /*11710*/  LDL.LU R4, [R1+0x38] ;  /* 0x0000380001047983 */ /* 0x000e220000300800 */
[----:B------:R-:W-:Y:S01]  /*11720*/  ULDC.64 UR4, c[0x0][0xc00] ;  /* 0x0003000000047ab9 */ /* 0x000fe20000000a00 */
[----:B------:R-:W-:Y:S01]  /*11730*/  IMAD.MOV.U32 R6, RZ, RZ, RZ ;  /* 0x000000ffff067224 */ /* 0x000fe200078e00ff */
[----:B------:R-:W2:Y:S01]  /*11740*/  LDC R25, c[0x0][0xbe8] ;  /* 0x0002fa00ff197b82 */ /* 0x000ea20000000800 */
[----:B------:R-:W3:Y:S01]  /*11750*/  LDL.LU R0, [R1+0x3c] ;  /* 0x00003c0001007983 */ /* 0x000ee20000300800 */
[----:B------:R-:W-:-:S04]  /*11760*/  ISETP.NE.U32.AND P0, PT, RZ, UR4, PT ;  /* 0x00000004ff007c0c */ /* 0x000fc8000bf05070 */
[----:B------:R-:W-:Y:S02]  /*11770*/  ISETP.NE.AND.EX P0, PT, RZ, UR5, PT, P0 ;  /* 0x00000005ff007c0c */ /* 0x000fe4000bf05300 */
[----:B0-----:R-:W-:-:S04]  /*11780*/  IADD3 R2, P1, R4, UR4, RZ ;  /* 0x0000000404027c10 */ /* 0x001fc8000ff3e0ff */
[----:B---3--:R-:W-:Y:S01]  /*11790*/  IADD3.X R3, R0, UR5, RZ, P1, !PT ;  /* 0x0000000500037c10 */ /* 0x008fe20008ffe4ff */
[----:B------:R-:W-:Y:S02]  /*117a0*/  ULDC.64 UR4, c[0x0][0xc08] ;  /* 0x0003020000047ab9 */ /* 0x000fe40000000a00 */
[----:B------:R-:W-:-:S04]  /*117b0*/  ISETP.NE.U32.AND P1, PT, RZ, UR4, PT ;  /* 0x00000004ff007c0c */ /* 0x000fc8000bf25070 */
[----:B------:R0:W5:Y:S01]  /*117c0*/  @P0 LDG.E R6, desc[UR42][R2.64] ;  /* 0x0000002a02060981 */ /* 0x000162000c1e1900 */
[----:B------:R-:W-:Y:S01]  /*117d0*/  ISETP.NE.AND.EX P1, PT, RZ, UR5, PT, P1 ;  /* 0x00000005ff007c0c */ /* 0x000fe2000bf25310 */
[----:B------:R-:W3:-:S12]  /*117e0*/  S2R R7, SR_TID.X ;  /* 0x0000000000077919 */ /* 0x000ed80000002100 */
[----:B------:R-:W-:Y:S01]  /*117f0*/  @P1 IADD3 R4, P2, R4, UR4, RZ ;  /* 0x0000000404041c10 */ /* 0x000fe2000ff5e0ff */
[----:B------:R-:W-:-:S03]  /*11800*/  ULDC UR4, c[0x0][0xa88] ;  /* 0x0002a20000047ab9 */ /* 0x000fc60000000800 */
[----:B------:R-:W-:Y:S01]  /*11810*/  @P1 IADD3.X R5, R0, UR5, RZ, P2, !PT ;  /* 0x0000000500051c10 */ /* 0x000fe200097fe4ff */
[----:B------:R-:W-:-:S06]  /*11820*/  IMAD.U32 R0, RZ, RZ, UR4 ;  /* 0x00000004ff007e24 */ /* 0x000fcc000f8e00ff */
[----:B------:R0:W5:Y:S01]  /*11830*/  @P1 LDG.E R0, desc[UR42][R4.64] ;  /* 0x0000002a04001981 */ /* 0x000162000c1e1900 */
[----:B--2---:R-:W-:Y:S02]  /*11840*/  ISETP.NE.AND P2, PT, R25, 0x1, PT ;  /* 0x000000011900780c */ /* 0x004fe40003f45270 */
[----:B---3--:R-:W-:-:S11]  /*11850*/  IADD3 R30, R7, -0x80, RZ ;  /* 0xffffff80071e7810 */ /* 0x008fd60007ffe0ff */
[----:B------:R-:W2:Y:S01]  /*11860*/  @P2 LDC R27, c[0x0][0xbec] ;  /* 0x0002fb00ff1b2b82 */ /* 0x000ea20000000800 */
[----:B------:R-:W-:Y:S01]  /*11870*/  ISETP.GE.AND P3, PT, R30, 0xc0, PT ;  /* 0x000000c01e00780c */ /* 0x000fe20003f66270 */
[----:B0-----:R-:W-:-:S12]  /*11880*/  @P1 BRA `(.L_x_10978) ;  /* 0x0000000000101947 */ /* 0x001fd80003800000 */
[----:B------:R-:W-:Y:S05]  /*11890*/  @!P0 BRA `(.L_x_10978) ;  /* 0x00000000000c8947 */ /* 0x000fea0003800000 */
[----:B------:R-:W3:Y:S04]  /*118a0*/  LDG.E R5, desc[UR42][R2.64] ;  /* 0x0000002a02057981 */ /* 0x000ee8000c1e1900 */
[----:B-----5:R-:W3:Y:S02]  /*118b0*/  LDG.E R0, desc[UR42][R2.64+0x4] ;  /* 0x0000042a02007981 */ /* 0x020ee4000c1e1900 */
[----:B---3--:R-:W-:-:S07]  /*118c0*/  IMAD.IADD R0, R0, 0x1, -R5 ;  /* 0x0000000100007824 */ /* 0x008fce00078e0a05 */
.L_x_10978:
[----:B------:R-:W3:Y:S04]  /*118d0*/  LDL.LU R3, [R1+0x2c] ;  /* 0x00002c0001037983 */ /* 0x000ee80000300800 */
[----:B------:R-:W4:Y:S04]  /*118e0*/  LDL.LU R2, [R1+0x44] ;  /* 0x0000440001027983 */ /* 0x000f280000300800 */
[----:B------:R-:W2:Y:S04]  /*118f0*/  LDL R29, [R1+0x34] ;  /* 0x00003400011d7983 */ /* 0x000ea80000100800 */
[----:B------:R0:W5:Y:S01]  /*11900*/  LDL R26, [R1+0x48] ;  /* 0x00004800011a7983 */ /* 0x0001620000100800 */
[----:B------:R-:W-:Y:S01]  /*11910*/  BSSY B1, `(.L_x_10979) ;  /* 0x000002d000017945 */ /* 0x000fe20003800000 */
[----:B-----5:R-:W-:-:S02]  /*11920*/  SHF.R.S32.HI R11, RZ, 0x1f, R6 ;  /* 0x0000001fff0b7819 */ /* 0x020fc40000011406 */
[----:B---3--:R-:W-:Y:S02]  /*11930*/  SEL R13, R3, RZ, !P0 ;  /* 0x000000ff030d7207 */ /* 0x008fe40004000000 */
[----:B----4-:R-:W-:Y:S02]  /*11940*/  SEL R12, R2, RZ, !P0 ;  /* 0x000000ff020c7207 */ /* 0x010fe40004000000 */
[----:B--2---:R-:W-:Y:S01]  /*11950*/  SHF.R.S32.HI R10, RZ, 0x1f, R29 ;  /* 0x0000001fff0a7819 */ /* 0x004fe2000001141d */
[----:B0-----:R-:W-:Y:S06]  /*11960*/  @P3 BRA `(.L_x_10980) ;  /* 0x00000000009c3947 */ /* 0x001fec0003800000 */
[----:B------:R-:W0:Y:S01]  /*11970*/  LDC R9, c[0x0][0xbe8] ;  /* 0x0002fa00ff097b82 */ /* 0x000e220000000800 */
[----:B------:R-:W-:-:S04]  /*11980*/  IMAD R2, R26, 0xc0, R7 ;  /* 0x000000c01a027824 */ /* 0x000fc800078e0207 */
[----:B------:R-:W-:Y:S02]  /*11990*/  VIADD R8, R2, 0xffffff80 ;  /* 0xffffff8002087836 */ /* 0x000fe40000000000 */
[----:B0-----:R-:W-:-:S05]  /*119a0*/  IMAD R3, R0, R9, RZ ;  /* 0x0000000900037224 */ /* 0x001fca00078e02ff */
        /* <DEDUP_REMOVED lines=9> */
[----:B------:R-:W0:Y:S01]  /*11a40*/  @P0 LDC R15, c[0x0][0xbec] ;  /* 0x0002fb00ff0f0b82 */ /* 0x000e220000000800 */
[----:B------:R-:W-:Y:S01]  /*11a50*/  IMAD R7, R29, UR5, R7 ;  /* 0x000000051d077c24 */ /* 0x000fe2000f8e0207 */
[----:B------:R-:W-:-:S03]  /*11a60*/  ULDC.64 UR4, c[0x0][0xb98] ;  /* 0x0002e60000047ab9 */ /* 0x000fc60000000a00 */
[----:B------:R-:W-:-:S03]  /*11a70*/  IMAD.IADD R3, R3, 0x1, R7 ;  /* 0x0000000103037824 */ /* 0x000fc600078e0207 */
[----:B------:R-:W2:Y:S01]  /*11a80*/  @P0 LDC R21, c[0x0][0xbf0] ;  /* 0x0002fc00ff150b82 */ /* 0x000ea20000000800 */
[----:B------:R-:W-:-:S04]  /*11a90*/  IMAD.WIDE.U32 R2, R13, UR4, R2 ;  /* 0x000000040d027c25 */ /* 0x000fc8000f8e0002 */
[----:B0-----:R-:W-:-:S05]  /*11aa0*/  @P0 IMAD.HI.U32 R4, R8, R15, RZ ;  /* 0x0000000f08040227 */ /* 0x001fca00078e00ff */
        /* <DEDUP_REMOVED lines=19> */
.L_x_10980:
[----:B------:R-:W-:Y:S05]  /*11be0*/  BSYNC B1 ;  /* 0x0000000000017941 */ /* 0x000fea0003800000 */
.L_x_10979:
[----:B------:R2:W5:Y:S04]  /*11bf0*/  LDL R14, [R1+0x50] ;  /* 0x00005000010e7983 */ /* 0x0005680000100800 */
[----:B------:R2:W5:Y:S04]  /*11c00*/  LDL R15, [R1+0x78] ;  /* 0x00007800010f7983 */ /* 0x0005680000100800 */
[----:B------:R2:W5:Y:S04]  /*11c10*/  LDL R20, [R1+0x4c] ;  /* 0x00004c0001147983 */ /* 0x0005680000100800 */
[----:B------:R2:W5:Y:S04]  /*11c20*/  LDL R21, [R1+0x7c] ;  /* 0x00007c0001157983 */ /* 0x0005680000100800 */
[----:B------:R2:W5:Y:S01]  /*11c30*/  LDL R24, [R1+0x30] ;  /* 0x0000300001187983 */ /* 0x0005620000100800 */
[--C-:B0-----:R-:W-:Y:S01]  /*11c40*/  SHF.R.S32.HI R4, RZ, 0x1f, R30.reuse ;  /* 0x0000001fff047819 */ /* 0x101fe2000001141e */
[----:B------:R-:W0:Y:S01]  /*11c50*/  @P2 LDC R9, c[0x0][0xbf0] ;  /* 0x0002fc00ff092b82 */ /* 0x000e220000000800 */
[----:B------:R-:W-:Y:S01]  /*11c60*/  SHF.R.S32.HI R28, RZ, 0x1f, R30 ;  /* 0x0000001fff1c7819 */ /* 0x000fe2000001141e */
[----:B------:R-:W-:Y:S01]  /*11c70*/  ULDC.64 UR4, c[0x0][0xaa0] ;  /* 0x0002a80000047ab9 */ /* 0x000fe20000000a00 */
[-C--:B------:R-:W-:Y:S01]  /*11c80*/  LEA.HI R4, R4, R30.reuse, RZ, 0x2 ;  /* 0x0000001e04047211 */ /* 0x080fe200078f10ff */
[----:B------:R-:W-:Y:S01]  /*11c90*/  IMAD R3, R11, UR4, RZ ;  /* 0x000000040b037c24 */ /* 0x000fe2000f8e02ff */
[----:B------:R-:W-:Y:S01]  /*11ca0*/  LEA.HI R28, R28, R30, RZ, 0x2 ;  /* 0x0000001e1c1c7211 */ /* 0x000fe200078f10ff */
[----:B------:R-:W-:Y:S01]  /*11cb0*/  BSSY B1, `(.L_x_10981) ;  /* 0x0000039000017945 */ /* 0x000fe20003800000 */
[----:B------:R-:W-:Y:S01]  /*11cc0*/  LOP3.LUT R4, R4, 0xfffffffc, RZ, 0xc0, !PT ;  /* 0xfffffffc04047812 */ /* 0x000fe200078ec0ff */
[C---:B------:R-:W-:Y:S01]  /*11cd0*/  IMAD R5, R6.reuse, UR5, R3 ;  /* 0x0000000506057c24 */ /* 0x040fe2000f8e0203 */
[----:B------:R-:W-:Y:S01]  /*11ce0*/  SHF.R.S32.HI R28, RZ, 0x2, R28 ;  /* 0x00000002ff1c7819 */ /* 0x000fe2000001141c */
[----:B------:R-:W-:Y:S01]  /*11cf0*/  IMAD.WIDE.U32 R2, R6, UR4, RZ ;  /* 0x0000000406027c25 */ /* 0x000fe2000f8e00ff */
[----:B------:R-:W-:-:S03]  /*11d00*/  ULDC.64 UR4, c[0x0][0xae8] ;  /* 0x0002ba0000047ab9 */ /* 0x000fc60000000a00 */
[----:B------:R-:W-:Y:S02]  /*11d10*/  IMAD.IADD R4, R30, 0x1, -R4 ;  /* 0x000000011e047824 */ /* 0x000fe400078e0a04 */
[----:B------:R-:W-:Y:S02]  /*11d20*/  IMAD.IADD R3, R3, 0x1, R5 ;  /* 0x0000000103037824 */ /* 0x000fe400078e0205 */
[----:B------:R-:W-:Y:S02]  /*11d30*/  IMAD R6, R4, 0x60, R28 ;  /* 0x0000006004067824 */ /* 0x000fe400078e021c */
[----:B------:R-:W-:Y:S02]  /*11d40*/  IMAD R4, R10, UR4, RZ ;  /* 0x000000040a047c24 */ /* 0x000fe4000f8e02ff */
[----:B------:R-:W-:Y:S02]  /*11d50*/  IMAD R8, R26, 0xc0, R6 ;  /* 0x000000c01a087824 */ /* 0x000fe400078e0206 */
[----:B------:R-:W-:-:S02]  /*11d60*/  IMAD R7, R29, UR5, R4 ;  /* 0x000000051d077c24 */ /* 0x000fc4000f8e0204 */
[----:B------:R-:W-:-:S04]  /*11d70*/  @P2 IMAD.HI.U32 R4, R8, R27, RZ ;  /* 0x0000001b08042227 */ /* 0x000fc800078e00ff */
[----:B------:R-:W-:Y:S01]  /*11d80*/  IMAD.WIDE.U32 R2, R29, UR4, R2 ;  /* 0x000000041d027c25 */ /* 0x000fe2000f8e0002 */
[----:B------:R-:W-:-:S03]  /*11d90*/  ULDC.64 UR4, c[0x0][0xaf0] ;  /* 0x0002bc0000047ab9 */ /* 0x000fc60000000a00 */
[----:B------:R-:W-:Y:S01]  /*11da0*/  IMAD.MOV.U32 R5, RZ, RZ, R8 ;  /* 0x000000ffff057224 */ /* 0x000fe200078e0008 */
[----:B0-----:R-:W-:Y:S01]  /*11db0*/  @P2 SHF.R.U32.HI R5, RZ, R9, R4 ;  /* 0x00000009ff052219 */ /* 0x001fe20000011604 */
[----:B------:R-:W-:Y:S02]  /*11dc0*/  IMAD.IADD R3, R3, 0x1, R7 ;  /* 0x0000000103037824 */ /* 0x000fe400078e0207 */
[----:B------:R-:W-:Y:S01]  /*11dd0*/  IMAD R6, R12, UR4, RZ ;  /* 0x000000040c067c24 */ /* 0x000fe2000f8e02ff */
[--C-:B------:R-:W-:Y:S01]  /*11de0*/  SHF.R.S32.HI R4, RZ, 0x1f, R5.reuse ;  /* 0x0000001fff047819 */ /* 0x100fe20000011405 */
[----:B------:R-:W-:Y:S02]  /*11df0*/  IMAD.MOV R7, RZ, RZ, -R5 ;  /* 0x000000ffff077224 */ /* 0x000fe400078e0a05 */
[C---:B------:R-:W-:Y:S02]  /*11e00*/  IMAD R9, R13.reuse, UR5, R6 ;  /* 0x000000050d097c24 */ /* 0x040fe4000f8e0206 */
[----:B------:R-:W-:Y:S01]  /*11e10*/  IMAD.WIDE.U32 R2, R13, UR4, R2 ;  /* 0x000000040d027c25 */ /* 0x000fe2000f8e0002 */
[----:B------:R-:W-:-:S03]  /*11e20*/  ULDC.64 UR4, c[0x0][0xae0] ;  /* 0x0002b80000047ab9 */ /* 0x000fc60000000a00 */
[----:B------:R-:W-:Y:S01]  /*11e30*/  IMAD R7, R25, R7, R8 ;  /* 0x0000000719077224 */ /* 0x000fe200078e0208 */
[----:B------:R-:W-:Y:S01]  /*11e40*/  IADD3 R3, R3, R9, RZ ;  /* 0x0000000903037210 */ /* 0x000fe20007ffe0ff */
[----:B------:R-:W-:Y:S02]  /*11e50*/  IMAD R6, R4, UR4, RZ ;  /* 0x0000000404067c24 */ /* 0x000fe4000f8e02ff */
[----:B------:R-:W-:Y:S01]  /*11e60*/  IMAD R25, R0, R25, RZ ;  /* 0x0000001900197224 */ /* 0x000fe200078e02ff */
[----:B------:R-:W-:Y:S01]  /*11e70*/  SHF.R.S32.HI R4, RZ, 0x1f, R7 ;  /* 0x0000001fff047819 */ /* 0x000fe20000011407 */
[C---:B------:R-:W-:Y:S02]  /*11e80*/  IMAD R9, R5.reuse, UR5, R6 ;  /* 0x0000000505097c24 */ /* 0x040fe4000f8e0206 */
[----:B------:R-:W-:Y:S01]  /*11e90*/  IMAD.WIDE.U32 R2, R5, UR4, R2 ;  /* 0x0000000405027c25 */ /* 0x000fe2000f8e0002 */
[----:B------:R-:W-:-:S03]  /*11ea0*/  ULDC.64 UR4, c[0x0][0xad8] ;  /* 0x0002b60000047ab9 */ /* 0x000fc60000000a00 */
[----:B------:R-:W-:Y:S02]  /*11eb0*/  IMAD R4, R4, UR4, RZ ;  /* 0x0000000404047c24 */ /* 0x000fe4000f8e02ff */
[----:B------:R-:W-:Y:S02]  /*11ec0*/  IMAD.IADD R3, R3, 0x1, R9 ;  /* 0x0000000103037824 */ /* 0x000fe400078e0209 */
[----:B------:R-:W-:Y:S02]  /*11ed0*/  IMAD R0, R26, 0xc0, R28 ;  /* 0x000000c01a007824 */ /* 0x000fe400078e021c */
[C---:B------:R-:W-:Y:S02]  /*11ee0*/  IMAD R5, R7.reuse, UR5, R4 ;  /* 0x0000000507057c24 */ /* 0x040fe4000f8e0204 */
[----:B------:R-:W-:Y:S01]  /*11ef0*/  IMAD.WIDE.U32 R2, R7, UR4, R2 ;  /* 0x0000000407027c25 */ /* 0x000fe2000f8e0002 */
[----:B------:R-:W-:Y:S01]  /*11f00*/  ISETP.GE.AND P0, PT, R0, R25, PT ;  /* 0x000000190000720c */ /* 0x000fe20003f06270 */
[----:B------:R-:W-:-:S02]  /*11f10*/  ULDC.64 UR4, c[0x0][0xa80] ;  /* 0x0002a00000047ab9 */ /* 0x000fc40000000a00 */
[----:B------:R-:W-:Y:S01]  /*11f20*/  IMAD.IADD R3, R3, 0x1, R5 ;  /* 0x0000000103037824 */ /* 0x000fe200078e0205 */
[----:B------:R-:W-:-:S04]  /*11f30*/  LEA R4, P1, R2, UR4, 0x1 ;  /* 0x0000000402047c11 */ /* 0x000fc8000f8208ff */
[----:B------:R-:W-:Y:S02]  /*11f40*/  LEA.HI.X R5, R2, UR5, R3, 0x1, P1 ;  /* 0x0000000502057c11 */ /* 0x000fe400088f0c03 */
[----:B------:R2:W0:Y:S04]  /*11f50*/  SHFL.IDX PT, R2, R4, RZ, 0x1c1f ;  /* 0x001c1fff04027589 */ /* 0x00042800000e0000 */
[----:B------:R2:W3:Y:S01]  /*11f60*/  SHFL.IDX PT, R3, R5, RZ, 0x1c1f ;  /* 0x001c1fff05037589 */ /* 0x0004e200000e0000 */
[----:B------:R-:W-:Y:S05]  /*11f70*/  @P0 BRA `(.L_x_10982) ;  /* 0x0000000000300947 */ /* 0x000fea0003800000 */
[----:B------:R-:W-:Y:S02]  /*11f80*/  ULDC UR4, c[0x0][0xac8] ;  /* 0x0002b20000047ab9 */ /* 0x000fe40000000800 */
[----:B-----5:R-:W-:Y:S02]  /*11f90*/  ISETP.GE.AND P3, PT, R20, UR4, PT ;  /* 0x0000000414007c0c */ /* 0x020fe4000bf66270 */
[----:B------:R-:W-:Y:S02]  /*11fa0*/  ISETP.GE.AND P4, PT, R14, UR4, PT ;  /* 0x000000040e007c0c */ /* 0x000fe4000bf86270 */
[----:B------:R-:W-:-:S09]  /*11fb0*/  ISETP.GE.AND P2, PT, R24, UR4, PT ;  /* 0x0000000418007c0c */ /* 0x000fd2000bf46270 */
[-C--:B0-----:R-:W-:Y:S02]  /*11fc0*/  @!P3 LEA R8, P0, R20, R2.reuse, 0x1 ;  /* 0x000000021408b211 */ /* 0x081fe400078008ff */
[----:B------:R-:W-:Y:S02]  /*11fd0*/  @!P4 LEA R10, P1, R14, R2, 0x1 ;  /* 0x000000020e0ac211 */ /* 0x000fe400078208ff */
[----:B---3--:R-:W-:Y:S01]  /*11fe0*/  @!P2 IMAD.WIDE R6, R24, 0x2, R2 ;  /* 0x000000021806a825 */ /* 0x008fe200078e0202 */
[-C--:B------:R-:W-:Y:S02]  /*11ff0*/  @!P3 LEA.HI.X R9, R20, R3.reuse, R21, 0x1, P0 ;  /* 0x000000031409b211 */ /* 0x080fe400000f0c15 */
[----:B------:R-:W-:Y:S02]  /*12000*/  @!P4 LEA.HI.X R11, R14, R3, R15, 0x1, P1 ;  /* 0x000000030e0bc211 */ /* 0x000fe400008f0c0f */
[----:B------:R4:W-:Y:S04]  /*12010*/  @!P2 ST.E.128 desc[UR42][R6.64], RZ ;  /* 0x000000ff0600a985 */ /* 0x0009e8000c101d2a */
[----:B------:R4:W-:Y:S04]  /*12020*/  @!P3 ST.E.128 desc[UR42][R8.64], RZ ;  /* 0x000000ff0800b985 */ /* 0x0009e8000c101d2a */
[----:B------:R4:W-:Y:S02]  /*12030*/  @!P4 ST.E.128 desc[UR42][R10.64], RZ ;  /* 0x000000ff0a00c985 */ /* 0x0009e4000c101d2a */
.L_x_10982:
[----:B------:R-:W-:Y:S05]  /*12040*/  BSYNC B1 ;  /* 0x0000000000017941 */ /* 0x000fea0003800000 */
.L_x_10981:
[----:B------:R-:W-:Y:S01]  /*12050*/  VIADD R0, R0, 0x60 ;  /* 0x0000006000007836 */ /* 0x000fe20000000000 */
[----:B---3--:R3:W1:Y:S04]  /*12060*/  SHFL.IDX PT, R3, R5, 0x1, 0x1c1f ;  /* 0x003c1f0005037f89 */ /* 0x00866800000e0000 */
[----:B------:R-:W-:Y:S01]  /*12070*/  ISETP.GE.AND P0, PT, R0, R25, PT ;  /* 0x000000190000720c */ /* 0x000fe20003f06270 */
[----:B0-----:R3:W0:-:S12]  /*12080*/  SHFL.IDX PT, R2, R4, 0x1, 0x1c1f ;  /* 0x003c1f0004027f89 */ /* 0x00161800000e0000 */
[----:B---3--:R-:W-:Y:S05]  /*12090*/  @P0 BRA `(.L_x_10977) ;  /* 0x0000000000300947 */ /* 0x008fea0003800000 */
[----:B------:R-:W-:Y:S02]  /*120a0*/  ULDC UR4, c[0x0][0xac8] ;  /* 0x0002b20000047ab9 */ /* 0x000fe40000000800 */
[----:B-----5:R-:W-:Y:S02]  /*120b0*/  ISETP.GE.AND P3, PT, R20, UR4, PT ;  /* 0x0000000414007c0c */ /* 0x020fe4000bf66270 */
[----:B------:R-:W-:Y:S02]  /*120c0*/  ISETP.GE.AND P4, PT, R14, UR4, PT ;  /* 0x000000040e007c0c */ /* 0x000fe4000bf86270 */
[----:B------:R-:W-:-:S09]  /*120d0*/  ISETP.GE.AND P2, PT, R24, UR4, PT ;  /* 0x0000000418007c0c */ /* 0x000fd2000bf46270 */
[-C--:B0---4-:R-:W-:Y:S02]  /*120e0*/  @!P3 LEA R6, P0, R20, R2.reuse, 0x1 ;  /* 0x000000021406b211 */ /* 0x091fe400078008ff */
[----:B------:R-:W-:Y:S02]  /*120f0*/  @!P4 LEA R8, P1, R14, R2, 0x1 ;  /* 0x000000020e08c211 */ /* 0x000fe400078208ff */
[----:B-12---:R-:W-:Y:S01]  /*12100*/  @!P2 IMAD.WIDE R4, R24, 0x2, R2 ;  /* 0x000000021804a825 */ /* 0x006fe200078e0202 */
[-C--:B------:R-:W-:Y:S02]  /*12110*/  @!P3 LEA.HI.X R7, R20, R3.reuse, R21, 0x1, P0 ;  /* 0x000000031407b211 */ /* 0x080fe400000f0c15 */
[----:B------:R-:W-:Y:S02]  /*12120*/  @!P4 LEA.HI.X R9, R14, R3, R15, 0x1, P1 ;  /* 0x000000030e09c211 */ /* 0x000fe400008f0c0f */
[----:B------:R3:W-:Y:S04]  /*12130*/  @!P2 ST.E.128 desc[UR42][R4.64], RZ ;  /* 0x000000ff0400a985 */ /* 0x0007e8000c101d2a */
[----:B------:R3:W-:Y:S04]  /*12140*/  @!P3 ST.E.128 desc[UR42][R6.64], RZ ;  /* 0x000000ff0600b985 */ /* 0x0007e8000c101d2a */
[----:B------:R3:W-:Y:S02]  /*12150*/  @!P4 ST.E.128 desc[UR42][R8.64], RZ ;  /* 0x000000ff0800c985 */ /* 0x0007e4000c101d2a */
.L_x_10977:
[----:B------:R-:W-:Y:S05]  /*12160*/  BSYNC B0 ;  /* 0x0000000000007941 */ /* 0x000fea0003800000 */
.L_x_10972:
[----:B------:R-:W-:Y:S02]  /*12170*/  ULDC UR4, c[0x0][0xc3c] ;  /* 0x00030f0000047ab9 */ /* 0x000fe40000000800 */
[----:B-1----:R-:W-:-:S13]  /*12180*/  ISETP.GE.AND P0, PT, R155, UR4, PT ;  /* 0x000000049b007c0c */ /* 0x002fda000bf06270 */
[----:B------:R-:W-:Y:S05]  /*12190*/  @!P0 BRA `(.L_x_10983) ;  /* 0xfffffeec00fc8947 */ /* 0x000fea000383ffff */
[----:B------:R-:W-:Y:S05]  /*121a0*/  BRA `(.L_x_10863) ;  /* 0x0000007000407947 */ /* 0x000fea0003800000 */
.L_x_10861:
        /* <DEDUP_REMOVED lines=9> */
[----:B------:R0:W1:Y:S02]  /*12240*/  @P0 LDS.128 R16, [R2+0x19cd0] ;  /* 0x019cd00002100984 */ /* 0x0000640000000c00 */
[----:B------:R-:W-:Y:S06]  /*12250*/  @P0 BAR.ARV 0x4, 0x200 ;  /* 0x0108000000000b1d */ /* 0x000fec0000002000 */
[----:B--2---:R-:W-:-:S04]  /*12260*/  LOP3.LUT R4, R4, 0xffffffef, RZ, 0xc0, !PT ;  /* 0xffffffef04047812 */ /* 0x004fc800078ec0ff */
[----:B------:R-:W-:-:S05]  /*12270*/  @P0 LOP3.LUT R4, R4, 0x10, RZ, 0xfc, !PT ;  /* 0x0000001004040812 */ /* 0x000fca00078efcff */
[----:B------:R0:W-:Y:S01]  /*12280*/  STL [R1+0x18], R4 ;  /* 0x0000180401007387 */ /* 0x0001e20000100800 */
[----:B-1----:R-:W-:Y:S05]  /*12290*/  @P0 BRA `(.L_x_10984) ;  /* 0x0000000800040947 */ /* 0x002fea0003800000 */
[----:B0-----:R-:W0:Y:S01]  /*122a0*/  S2R R4, SR_TID.X ;  /* 0x0000000000047919 */ /* 0x001e220000002100 */
[----:B------:R-:W-:Y:S01]  /*122b0*/  ULDC UR4, c[0x0][0xc3c] ;  /* 0x00030f0000047ab9 */ /* 0x000fe20000000800 */
[----:B------:R-:W1:Y:S01]  /*122c0*/  S2UR UR6, SR_CTAID.X ;  /* 0x00000000000679c3 */ /* 0x000e620000002500 */
[----:B------:R-:W-:Y:S01]  /*122d0*/  ULDC UR5, c[0x0][0xc38] ;  /* 0x00030e0000057ab9 */ /* 0x000fe20000000800 */
        /* <DEDUP_REMOVED lines=32> */
[----:B-1----:R-:W-:-:S13]  /*124e0*/  ISETP.GT.AND P6, PT, R6, UR6, PT ;  /* 0x0000000606007c0c */ /* 0x002fda000bfc4270 */
[----:B------:R-:W-:Y:S05]  /*124f0*/  @P6 BRA `(.L_x_10985) ;  /* 0x00000000009c6947 */ /* 0x000fea0003800000 */
[----:B------:R-:W0:Y:S01]  /*12500*/  LDC R7, c[0x0][0xc3c] ;  /* 0x00030f00ff077b82 */ /* 0x000e220000000800 */
[----:B------:R-:W-:Y:S01]  /*12510*/  IMAD.MOV.U32 R6, RZ, RZ, R3 ;  /* 0x000000ffff067224 */ /* 0x000fe200078e0003 */
[----:B------:R-:W-:Y:S01]  /*12520*/  UMOV UR4, URZ ;  /* 0x0000003f00047c82 */ /* 0x000fe20008000000 */
[----:B------:R-:W-:Y:S01]  /*12530*/  ULDC UR7, c[0x0][0xc3c] ;  /* 0x00030f0000077ab9 */ /* 0x000fe20000000800 */
[----:B------:R-:W-:-:S05]  /*12540*/  ULDC UR5, c[0x0][0xc38] ;  /* 0x00030e0000057ab9 */ /* 0x000fca0000000800 */
.L_x_10989:
        /* <DEDUP_REMOVED lines=12> */
.L_x_10988:
[----:B------:R-:W-:Y:S05]  /*12610*/  BSYNC B0 ;  /* 0x0000000000007941 */ /* 0x000fea0003800000 */
.L_x_10987:
        /* <DEDUP_REMOVED lines=21> */
.L_x_10985:
        /* <DEDUP_REMOVED lines=15> */
.L_x_10990:
        /* <DEDUP_REMOVED lines=11> */
[----:B------:R-:W-:-:S04]  /*12910*/  IMAD.MOV.U32 R3, RZ, RZ, R8 ;  /* 0x000000ffff037224 */ /* 0x000fc800078e0008 */
        /* <DEDUP_REMOVED lines=16> */
.L_x_10986:
[----:B------:R-:W-:Y:S02]  /*12a20*/  IMAD.MOV.U32 R17, RZ, RZ, RZ ;  /* 0x000000ffff117224 */ /* 0x000fe400078e00ff */
[----:B------:R-:W-:Y:S02]  /*12a30*/  IMAD.U32 R16, RZ, RZ, UR6 ;  /* 0x00000006ff107e24 */ /* 0x000fe4000f8e00ff */
[----:B------:R-:W-:-:S07]  /*12a40*/  IMAD.MOV.U32 R18, RZ, RZ, RZ ;  /* 0x000000ffff127224 */ /* 0x000fce00078e00ff */
.L_x_10991:
[----:B------:R-:W-:-:S13]  /*12a50*/  ISETP.NE.AND P0, PT, R5, RZ, PT ;  /* 0x000000ff0500720c */ /* 0x000fda0003f05270 */
[----:B------:R-:W0:Y:S01]  /*12a60*/  @!P0 S2R R3, SR_CgaCtaId ;  /* 0x0000000000038919 */ /* 0x000e220000008800 */
[----:B------:R-:W-:-:S04]  /*12a70*/  @!P0 MOV R2, 0x400 ;  /* 0x0000040000028802 */ /* 0x000fc80000000f00 */
[----:B0-----:R-:W-:-:S05]  /*12a80*/  @!P0 LEA R2, R3, R2, 0x18 ;  /* 0x0000000203028211 */ /* 0x001fca00078ec0ff */
[----:B------:R1:W-:Y:S01]  /*12a90*/  @!P0 STS.128 [R2+0x19cd0], R16 ;  /* 0x019cd01002008388 */ /* 0x0003e20000000c00 */
[----:B------:R-:W-:Y:S06]  /*12aa0*/  BAR.ARV 0x5, 0x200 ;  /* 0x0148000000007b1d */ /* 0x000fec0000002000 */
.L_x_10984:
[----:B------:R2:W-:Y:S01]  /*12ab0*/  STL [R1+0x4c], RZ ;  /* 0x00004cff01007387 */ /* 0x0005e20000100800 */
[----:B------:R-:W-:Y:S01]  /*12ac0*/  ULDC UR4, c[0x0][0xc3c] ;  /* 0x00030f0000047ab9 */ /* 0x000fe20000000800 */
[----:B------:R-:W-:Y:S01]  /*12ad0*/  IMAD.MOV.U32 R28, RZ, RZ, 0x1 ;  /* 0x00000001ff1c7424 */ /* 0x000fe200078e00ff */
[----:B------:R-:W-:Y:S01]  /*12ae0*/  ISETP.GE.AND P0, PT, R19, UR4, PT ;  /* 0x0000000413007c0c */ /* 0x000fe2000bf06270 */
[----:B------:R-:W-:-:S12]  /*12af0*/  IMAD.MOV.U32 R23, RZ, RZ, RZ ;  /* 0x000000ffff177224 */ /* 0x000fd800078e00ff */
[----:B--2---:R-:W-:Y:S05]  /*12b00*/  @P0 BRA `(.L_x_10992) ;  /* 0x0000006000ec0947 */ /* 0x004fea0003800000 */
[----:B------:R-:W0:Y:S01]  /*12b10*/  S2R R12, SR_TID.X ;  /* 0x00000000000c7919 */ /* 0x000e220000002100 */
[----:B------:R-:W2:Y:S01]  /*12b20*/  S2UR UR4, SR_CgaCtaId ;  /* 0x00000000000479c3 */ /* 0x000ea20000008800 */
        /* <DEDUP_REMOVED lines=9> */
[C---:B01----:R-:W-:Y:S01]  /*12bc0*/  IMAD.SHL.U32 R2, R12.reuse, 0x10, RZ ;  /* 0x000000100c027824 */ /* 0x043fe200078e00ff */
[----:B------:R-:W-:Y:S01]  /*12bd0*/  SHF.R.U32.HI R4, RZ, 0x1, R12 ;  /* 0x00000001ff047819 */ /* 0x000fe2000001160c */
[C---:B------:R-:W-:Y:S01]  /*12be0*/  IMAD.SHL.U32 R3, R12.reuse, 0x20, RZ ;  /* 0x000000200c037824 */ /* 0x040fe200078e00ff */
[C---:B------:R-:W-:Y:S01]  /*12bf0*/  LOP3.LUT R11, R12.reuse, 0x7f, RZ, 0xc0, !PT ;  /* 0x0000007f0c0b7812 */ /* 0x040fe200078ec0ff */
[----:B------:R-:W-:Y:S01]  /*12c00*/  IMAD.SHL.U32 R8, R12, 0x2, RZ ;  /* 0x000000020c087824 */ /* 0x000fe200078e00ff */
[----:B------:R-:W-:-:S02]  /*12c10*/  LOP3.LUT R5, R2, 0x90, RZ, 0xc0, !PT ;  /* 0x0000009002057812 */ /* 0x000fc400078ec0ff */
[C---:B------:R-:W-:Y:S02]  /*12c20*/  LOP3.LUT R25, R3.reuse, 0x360, RZ, 0xc0, !PT ;  /* 0x0000036003197812 */ /* 0x040fe400078ec0ff */
[----:B------:R-:W-:Y:S02]  /*12c30*/  LOP3.LUT R3, R3, 0x80, RZ, 0xc0, !PT ;  /* 0x0000008003037812 */ /* 0x000fe400078ec0ff */
[----:B------:R-:W-:Y:S02]  /*12c40*/  LOP3.LUT R8, R5, 0x10, R8, 0x78, !PT ;  /* 0x0000001005087812 */ /* 0x000fe400078e7808 */
[----:B------:R-:W-:Y:S02]  /*12c50*/  LOP3.LUT R5, R4, 0x20, RZ, 0xc0, !PT ;  /* 0x0000002004057812 */ /* 0x000fe400078ec0ff */
[----:B------:R-:W-:Y:S02]  /*12c60*/  SHF.L.U32 R6, R11, 0x4, RZ ;  /* 0x000000040b067819 */ /* 0x000fe400000006ff */
[----:B------:R-:W-:-:S02]  /*12c70*/  LOP3.LUT R7, R2, 0x60, RZ, 0xc0, !PT ;  /* 0x0000006002077812 */ /* 0x000fc400078ec0ff */
[----:B------:R-:W-:Y:S01]  /*12c80*/  LOP3.LUT R3, R3, 0x10, R4, 0xf8, !PT ;  /* 0x0000001003037812 */ /* 0x000fe200078ef804 */
[----:B------:R-:W-:Y:S01]  /*12c90*/  IMAD.SHL.U32 R4, R12, 0x80, RZ ;  /* 0x000000800c047824 */ /* 0x000fe200078e00ff */
[----:B------:R-:W-:Y:S02]  /*12ca0*/  LOP3.LUT R5, R5, 0x10, R12, 0xf8, !PT ;  /* 0x0000001005057812 */ /* 0x000fe400078ef80c */
[--C-:B------:R-:W-:Y:S01]  /*12cb0*/  LOP3.LUT R9, R7, 0x700, R6.reuse, 0xf8, !PT ;  /* 0x0000070007097812 */ /* 0x100fe200078ef806 */
[----:B------:R-:W-:Y:S01]  /*12cc0*/  IMAD.SHL.U32 R7, R0, 0x800, RZ ;  /* 0x0000080000077824 */ /* 0x000fe200078e00ff */
[----:B------:R-:W-:Y:S01]  /*12cd0*/  LOP3.LUT R25, R25, 0x400, R6, 0xf8, !PT ;  /* 0x0000040019197812 */ /* 0x000fe200078ef806 */
[----:B------:R-:W-:Y:S01]  /*12ce0*/  IMAD.SHL.U32 R0, R12, 0x4, RZ ;  /* 0x000000040c007824 */ /* 0x000fe200078e00ff */
[----:B------:R-:W-:Y:S02]  /*12cf0*/  LOP3.LUT R6, R4, 0x400, RZ, 0xc0, !PT ;  /* 0x0000040004067812 */ /* 0x000fe400078ec0ff */
[----:B------:R-:W-:-:S02]  /*12d00*/  LOP3.LUT R5, R5, 0x380, R4, 0xf8, !PT ;  /* 0x0000038005057812 */ /* 0x000fc400078ef804 */
[----:B------:R-:W-:Y:S02]  /*12d10*/  LOP3.LUT P0, RZ, R12, 0x4, RZ, 0xc0, !PT ;  /* 0x000000040cff7812 */ /* 0x000fe4000780c0ff */
[----:B------:R-:W-:Y:S02]  /*12d20*/  LOP3.LUT R6, R6, 0x800, R7, 0xf8, !PT ;  /* 0x0000080006067812 */ /* 0x000fe400078ef807 */
[----:B------:R-:W-:Y:S02]  /*12d30*/  LOP3.LUT R5, R5, 0x70, R2, 0x78, !PT ;  /* 0x0000007005057812 */ /* 0x000fe400078e7802 */
[----:B------:R-:W-:Y:S02]  /*12d40*/  LOP3.LUT R0, R3, 0x10, R0, 0x78, !PT ;  /* 0x0000001003007812 */ /* 0x000fe400078e7800 */
[----:B------:R-:W-:Y:S01]  /*12d50*/  LOP3.LUT R29, R6, R5, RZ, 0xfc, !PT ;  /* 0x00000005061d7212 */ /* 0x000fe200078efcff */
[----:B--2---:R-:W-:Y:S01]  /*12d60*/  IMAD.U32 R5, RZ, RZ, UR4 ;  /* 0x00000004ff057e24 */ /* 0x004fe2000f8e00ff */
[----:B------:R-:W-:Y:S01]  /*12d70*/  LOP3.LUT R25, R25, R0, RZ, 0xfc, !PT ;  /* 0x0000000019197212 */ /* 0x000fe200078efcff */
[----:B------:R-:W-:Y:S01]  /*12d80*/  IMAD.SHL.U32 R0, R12, 0x40, RZ ;  /* 0x000000400c007824 */ /* 0x000fe200078e00ff */
[----:B------:R-:W-:Y:S01]  /*12d90*/  LOP3.LUT R10, R9, R8, RZ, 0xfc, !PT ;  /* 0x00000008090a7212 */ /* 0x000fe200078efcff */
[C---:B------:R-:W-:Y:S01]  /*12da0*/  VIADD R4, R29.reuse, 0x40 ;  /* 0x000000401d047836 */ /* 0x040fe20000000000 */
[----:B------:R-:W-:Y:S01]  /*12db0*/  SHF.R.U32.HI R3, RZ, 0x1, R11 ;  /* 0x00000001ff037819 */ /* 0x000fe2000001160b */
[----:B------:R-:W-:Y:S01]  /*12dc0*/  @P0 VIADD R4, R29, 0xffffffc0 ;  /* 0xffffffc01d040836 */ /* 0x000fe20000000000 */
[----:B------:R-:W-:Y:S01]  /*12dd0*/  LOP3.LUT R0, R0, 0x40, RZ, 0xc0, !PT ;  /* 0x0000004000007812 */ /* 0x000fe200078ec0ff */
[----:B------:R-:W-:Y:S01]  /*12de0*/  STL [R1+0x24], R10 ;  /* 0x0000240a01007387 */ /* 0x000fe20000100800 */
[----:B------:R-:W-:-:S02]  /*12df0*/  LEA R22, R5, R22, 0x18 ;  /* 0x0000001605167211 */ /* 0x000fc400078ec0ff */
[----:B------:R-:W-:Y:S01]  /*12e00*/  LOP3.LUT R3, R3, R0, RZ, 0xfc, !PT ;  /* 0x0000000003037212 */ /* 0x000fe200078efcff */
[----:B------:R-:W-:Y:S01]  /*12e10*/  STL [R1+0x1c], R5 ;  /* 0x00001c0501007387 */ /* 0x000fe20000100800 */
[----:B------:R-:W-:Y:S01]  /*12e20*/  LOP3.LUT R2, R2, 0x10, RZ, 0xc0, !PT ;  /* 0x0000001002027812 */ /* 0x000fe200078ec0ff */
[----:B------:R-:W-:Y:S02]  /*12e30*/  IMAD.IADD R3, R22, 0x1, R10 ;  /* 0x0000000116037824 */ /* 0x000fe400078e020a */
[----:B------:R0:W-:Y:S01]  /*12e40*/  STL [R1+0x20], R4 ;  /* 0x0000200401007387 */ /* 0x0001e20000100800 */
[----:B------:R-:W-:Y:S02]  /*12e50*/  LOP3.LUT R0, R2, 0x40, RZ, 0xfc, !PT ;  /* 0x0000004002007812 */ /* 0x000fe400078efcff */
[----:B------:R-:W-:Y:S01]  /*12e60*/  LOP3.LUT R0, R25, 0x2800, RZ, 0xfc, !PT ;  /* 0x0000280019007812 */ /* 0x000fe200078efcff */
[----:B------:R-:W-:Y:S01]  /*12e70*/  STL [R1+0x4c], RZ ;  /* 0x00004cff01007387 */ /* 0x000fe20000100800 */
[----:B0-----:R-:W-:-:S05]  /*12e80*/  IMAD.MOV.U32 R4, RZ, RZ, 0x1 ;  /* 0x00000001ff047424 */ /* 0x001fca00078e00ff */
[----:B------:R0:W-:Y:S04]  /*12e90*/  STL [R1], R4 ;  /* 0x0000000401007387 */ /* 0x0001e80000100800 */
[----:B------:R1:W-:Y:S01]  /*12ea0*/  STL [R1+0x40], R3 ;  /* 0x0000400301007387 */ /* 0x0003e20000100800 */
[----:B0-----:R-:W-:Y:S02]  /*12eb0*/  LOP3.LUT R4, R2, 0x20, RZ, 0xfc, !PT ;  /* 0x0000002002047812 */ /* 0x001fe400078efcff */
[----:B------:R-:W-:-:S07]  /*12ec0*/  LOP3.LUT R2, R25, 0x1800, RZ, 0xfc, !PT ;  /* 0x0000180019027812 */ /* 0x000fce00078efcff */
.L_x_11110:
[----:B01-3--:R-:W0:Y:S02]  /*12ed0*/  LDC.64 R2, c[0x0][0xc88] ;  /* 0x00032200ff027b82 */ /* 0x00be240000000a00 */
[----:B0-----:R-:W-:-:S05]  /*12ee0*/  IMAD.WIDE R2, R19, 0x4, R2 ;  /* 0x0000000413027825 */ /* 0x001fca00078e0202 */
[----:B------:R-:W2:Y:S01]  /*12ef0*/  LDG.E R26, desc[UR42][R2.64] ;  /* 0x0000002a021a7981 */ /* 0x000ea2000c1e1900 */
[----:B------:R-:W-:Y:S05]  /*12f00*/  YIELD ;  /* 0x0000000000007946 */ /* 0x000fea0003800000 */
[----:B------:R-:W-:Y:S01]  /*12f10*/  ULDC.64 UR4, c[0x0][0xa28] ;  /* 0x00028a0000047ab9 */ /* 0x000fe20000000a00 */
[----:B------:R-:W-:Y:S01]  /*12f20*/  IMAD.MOV.U32 R11, RZ, RZ, RZ ;  /* 0x000000ffff0b7224 */ /* 0x000fe200078e00ff */
[----:B------:R-:W-:Y:S01]  /*12f30*/  ISETP.NE.U32.AND P0, PT, RZ, UR4, PT ;  /* 0x00000004ff007c0c */ /* 0x000fe2000bf05070 */
[----:B------:R-:W-:Y:S01]  /*12f40*/  ULDC.64 UR8, c[0x0][0xa18] ;  /* 0x0002860000087ab9 */ /* 0x000fe20000000a00 */
[----:B------:R-:W-:-:S02]  /*12f50*/  ULDC.64 UR6, c[0x0][0xa10] ;  /* 0x0002840000067ab9 */ /* 0x000fc40000000a00 */
[----:B------:R-:W-:Y:S02]  /*12f60*/  ISETP.NE.AND.EX P0, PT, RZ, UR5, PT, P0 ;  /* 0x00000005ff007c0c */ /* 0x000fe4000bf05300 */
[----:B--2---:R-:W-:-:S11]  /*12f70*/  SHF.R.S32.HI R0, RZ, 0x1f, R26 ;  /* 0x0000001fff007819 */ /* 0x004fd6000001141a */
[C---:B------:R-:W-:Y:S02]  /*12f80*/  @P0 LEA R2, P1, R26.reuse, UR4, 0x2 ;  /* 0x000000041a020c11 */ /* 0x040fe4000f8210ff */
[C---:B------:R-:W-:Y:S01]  /*12f90*/  SHF.L.U32 R13, R26.reuse, 0x2, RZ ;  /* 0x000000021a0d7819 */ /* 0x040fe200000006ff */
[----:B------:R0:W-:Y:S01]  /*12fa0*/  STL [R1+0x44], R0 ;  /* 0x0000440001007387 */ /* 0x0001e20000100800 */
[----:B------:R-:W-:Y:S01]  /*12fb0*/  @P0 LEA.HI.X R3, R26, UR5, R0, 0x2, P1 ;  /* 0x000000051a030c11 */ /* 0x000fe200088f1400 */
[----:B------:R-:W-:-:S04]  /*12fc0*/  ULDC.64 UR4, c[0x0][0xa00] ;  /* 0x0002800000047ab9 */ /* 0x000fc80000000a00 */
[----:B------:R1:W2:Y:S01]  /*12fd0*/  @P0 LDG.E R11, desc[UR42][R2.64] ;  /* 0x0000002a020b0981 */ /* 0x0002a2000c1e1900 */
[----:B------:R-:W-:Y:S02]  /*12fe0*/  ISETP.NE.U32.AND P0, PT, RZ, UR4, PT ;  /* 0x00000004ff007c0c */ /* 0x000fe4000bf05070 */
[----:B------:R-:W-:Y:S01]  /*12ff0*/  SHF.L.U64.HI R12, R26, 0x2, R0 ;  /* 0x000000021a0c7819 */ /* 0x000fe20000010200 */
[----:B0-----:R-:W-:Y:S01]  /*13000*/  IMAD.MOV.U32 R0, RZ, RZ, RZ ;  /* 0x000000ffff007224 */ /* 0x001fe200078e00ff */
[----:B------:R-:W-:Y:S01]  /*13010*/  ISETP.NE.AND.EX P0, PT, RZ, UR5, PT, P0 ;  /* 0x00000005ff007c0c */ /* 0x000fe2000bf05300 */
[----:B------:R-:W-:Y:S01]  /*13020*/  STL [R1+0x8], R13 ;  /* 0x0000080d01007387 */ /* 0x000fe20000100800 */
[----:B------:R-:W-:Y:S02]  /*13030*/  IADD3 R4, P3, R13, UR4, RZ ;  /* 0x000000040d047c10 */ /* 0x000fe4000ff7e0ff */
[----:B------:R-:W-:Y:S01]  /*13040*/  ISETP.NE.U32.AND P2, PT, RZ, UR8, PT ;  /* 0x00000008ff007c0c */ /* 0x000fe2000bf45070 */
[----:B------:R-:W-:Y:S01]  /*13050*/  STL [R1+0x14], R12 ;  /* 0x0000140c01007387 */ /* 0x000fe20000100800 */
[----:B------:R-:W-:Y:S01]  /*13060*/  IADD3.X R5, R12, UR5, RZ, P3, !PT ;  /* 0x000000050c057c10 */ /* 0x000fe20009ffe4ff */
[----:B-1----:R-:W-:Y:S01]  /*13070*/  IMAD.MOV.U32 R3, RZ, RZ, RZ ;  /* 0x000000ffff037224 */ /* 0x002fe200078e00ff */
[----:B------:R-:W-:-:S02]  /*13080*/  ISETP.NE.AND.EX P2, PT, RZ, UR9, PT, P2 ;  /* 0x00000009ff007c0c */ /* 0x000fc4000bf45320 */
[----:B------:R-:W-:Y:S02]  /*13090*/  ISETP.NE.U32.AND P1, PT, RZ, UR6, PT ;  /* 0x00000006ff007c0c */ /* 0x000fe4000bf25070 */
[----:B------:R-:W-:Y:S01]  /*130a0*/  IADD3 R6, P4, R13, UR6, RZ ;  /* 0x000000060d067c10 */ /* 0x000fe2000ff9e0ff */
[----:B------:R-:W3:Y:S01]  /*130b0*/  @P0 LDG.E R0, desc[UR42][R4.64] ;  /* 0x0000002a04000981 */ /* 0x000ee2000c1e1900 */
[----:B------:R-:W-:Y:S01]  /*130c0*/  ULDC UR4, c[0x0][0x288] ;  /* 0x0000a20000047ab9 */ /* 0x000fe20000000800 */
[----:B------:R-:W-:Y:S02]  /*130d0*/  ISETP.NE.AND.EX P1, PT, RZ, UR7, PT, P1 ;  /* 0x00000007ff007c0c */ /* 0x000fe4000bf25310 */
[----:B------:R-:W-:-:S04]  /*130e0*/  IADD3.X R7, R12, UR7, RZ, P4, !PT ;  /* 0x000000070c077c10 */ /* 0x000fc8000a7fe4ff */
[----:B------:R-:W-:-:S04]  /*130f0*/  @P2 IADD3 R8, P3, R13, UR8, RZ ;  /* 0x000000080d082c10 */ /* 0x000fc8000ff7e0ff */
[----:B------:R-:W-:-:S03]  /*13100*/  @P2 IADD3.X R9, R12, UR9, RZ, P3, !PT ;  /* 0x000000090c092c10 */ /* 0x000fc60009ffe4ff */
[----:B------:R0:W5:Y:S04]  /*13110*/  @P1 LDG.E R3, desc[UR42][R6.64] ;  /* 0x0000002a06031981 */ /* 0x000168000c1e1900 */
[----:B---3--:R1:W-:Y:S02]  /*13120*/  STL [R1+0x34], R0 ;  /* 0x0000340001007387 */ /* 0x0083e40000100800 */
[----:B-1----:R-:W-:Y:S01]  /*13130*/  IMAD.U32 R0, RZ, RZ, UR4 ;  /* 0x00000004ff007e24 */ /* 0x002fe2000f8e00ff */
[----:B------:R-:W-:-:S05]  /*13140*/  ULDC.64 UR4, c[0x0][0x418] ;  /* 0x0001060000047ab9 */ /* 0x000fca0000000a00 */
[----:B------:R-:W3:Y:S01]  /*13150*/  @P2 LDG.E R0, desc[UR42][R8.64] ;  /* 0x0000002a08002981 */ /* 0x000ee2000c1e1900 */
[----:B------:R-:W-:-:S03]  /*13160*/  UISETP.NE.U32.AND UP0, UPT, UR4, URZ, UPT ;  /* 0x0000003f0400728c */ /* 0x000fc6000bf05070 */
[----:B------:R-:W-:Y:S01]  /*13170*/  ULDC UR4, c[0x0][0x424] ;  /* 0x0001090000047ab9 */ /* 0x000fe20000000800 */
[----:B------:R-:W-:-:S03]  /*13180*/  UISETP.NE.AND.EX UP0, UPT, UR5, URZ, UPT, UP0 ;  /* 0x0000003f0500728c */ /* 0x000fc6000bf05300 */
[----:B------:R-:W-:Y:S01]  /*13190*/  ULDC UR5, c[0x0][0x2f0] ;  /* 0x0000bc0000057ab9 */ /* 0x000fe20000000800 */
[----:B------:R-:W-:-:S04]  /*131a0*/  USEL UR4, UR4, 0x1, UP0 ;  /* 0x0000000104047887 */ /* 0x000fc80008000000 */
[----:B------:R-:W-:-:S03]  /*131b0*/  UIMAD UR4, UR4, UR5, URZ ;  /* 0x00000005040472a4 */ /* 0x000fc6000f8e023f */
[----:B------:R-:W-:-:S03]  /*131c0*/  ULDC UR5, c[0x0][0x348] ;  /* 0x0000d20000057ab9 */ /* 0x000fc60000000800 */
[----:B------:R-:W-:Y:S01]  /*131d0*/  IMAD.U32 R2, RZ, RZ, UR4 ;  /* 0x00000004ff027e24 */ /* 0x000fe2000f8e00ff */
[----:B---3--:R1:W-:Y:S04]  /*131e0*/  STL [R1+0x48], R0 ;  /* 0x0000480001007387 */ /* 0x0083e80000100800 */
[----:B--2---:R0:W-:Y:S01]  /*131f0*/  STL [R1+0x10], R11 ;  /* 0x0000100b01007387 */ /* 0x0041e20000100800 */
[----:B-1----:R-:W-:Y:S01]  /*13200*/  IMAD.U32 R0, RZ, RZ, UR5 ;  /* 0x00000005ff007e24 */ /* 0x002fe2000f8e00ff */
[----:B------:R-:W-:Y:S06]  /*13210*/  @P2 BRA `(.L_x_10993) ;  /* 0x0000000000142947 */ /* 0x000fec0003800000 */
[----:B------:R-:W-:Y:S05]  /*13220*/  @!P0 BRA `(.L_x_10993) ;  /* 0x0000000000108947 */ /* 0x000fea0003800000 */
[----:B------:R-:W2:Y:S04]  /*13230*/  LDG.E R8, desc[UR42][R4.64] ;  /* 0x0000002a04087981 */ /* 0x000ea8000c1e1900 */
[----:B------:R-:W2:Y:S02]  /*13240*/  LDG.E R4, desc[UR42][R4.64+0x4] ;  /* 0x0000042a04047981 */ /* 0x000ea4000c1e1900 */
[----:B--2---:R-:W-:-:S05]  /*13250*/  IMAD.IADD R4, R4, 0x1, -R8 ;  /* 0x0000000104047824 */ /* 0x004fca00078e0a08 */
[----:B------:R1:W-:Y:S02]  /*13260*/  STL [R1+0x48], R4 ;  /* 0x0000480401007387 */ /* 0x0003e40000100800 */
.L_x_10993:
[----:B------:R-:W-:Y:S01]  /*13270*/  IMAD.MOV.U32 R10, RZ, RZ, R26 ;  /* 0x000000ffff0a7224 */ /* 0x000fe200078e001a */
[----:B------:R-:W-:Y:S02]  /*13280*/  ULDC.64 UR4, c[0x0][0xa20] ;  /* 0x0002880000047ab9 */ /* 0x000fe40000000a00 */
[----:B------:R-:W-:Y:S02]  /*13290*/  ISETP.NE.U32.AND P0, PT, RZ, UR4, PT ;  /* 0x00000004ff007c0c */ /* 0x000fe4000bf05070 */
[----:B------:R2:W-:Y:S02]  /*132a0*/  STL [R1+0x4], R10 ;  /* 0x0000040a01007387 */ /* 0x0005e40000100800 */
[----:B------:R-:W-:-:S13]  /*132b0*/  ISETP.NE.AND.EX P0, PT, RZ, UR5, PT, P0 ;  /* 0x00000005ff007c0c */ /* 0x000fda000bf05300 */
[----:B--2---:R-:W-:Y:S05]  /*132c0*/  @!P0 BRA `(.L_x_10994) ;  /* 0x0000000000108947 */ /* 0x004fea0003800000 */
[----:B-1----:R-:W-:-:S04]  /*132d0*/  IADD3 R4, P0, R13, UR4, RZ ;  /* 0x000000040d047c10 */ /* 0x002fc8000ff1e0ff */
[----:B------:R-:W-:-:S05]  /*132e0*/  IADD3.X R5, R12, UR5, RZ, P0, !PT ;  /* 0x000000050c057c10 */ /* 0x000fca00087fe4ff */
[----:B------:R1:W5:Y:S01]  /*132f0*/  LDG.E R2, desc[UR42][R4.64] ;  /* 0x0000002a04027981 */ /* 0x000362000c1e1900 */
[----:B------:R-:W-:Y:S05]  /*13300*/  BRA `(.L_x_10995) ;  /* 0x0000000000247947 */ /* 0x000fea0003800000 */
.L_x_10994:
        /* <DEDUP_REMOVED lines=9> */
.L_x_10995:
[----:B-1----:R-:W2:Y:S04]  /*133a0*/  @P1 LDG.E R4, desc[UR42][R6.64] ;  /* 0x0000002a06041981 */ /* 0x002ea8000c1e1900 */
[----:B0-----:R-:W2:Y:S01]  /*133b0*/  @P1 LDG.E R6, desc[UR42][R6.64+0x4] ;  /* 0x0000042a06061981 */ /* 0x001ea2000c1e1900 */
[----:B-----5:R-:W-:Y:S01]  /*133c0*/  IMAD.IADD R2, R2, 0x1, -R11 ;  /* 0x0000000102027824 */ /* 0x020fe200078e0a0b */
[----:B------:R-:W-:Y:S01]  /*133d0*/  BSSY B0, `(.L_x_10996) ;  /* 0x000015d000007945 */ /* 0x000fe20003800000 */
[----:B--2---:R-:W-:-:S04]  /*133e0*/  @P1 IMAD.IADD R0, R6, 0x1, -R4 ;  /* 0x0000000106001824 */ /* 0x004fc800078e0a04 */
[----:B------:R-:W-:-:S05]  /*133f0*/  IMAD.IADD R4, R2, 0x1, R0 ;  /* 0x0000000102047824 */ /* 0x000fca00078e0200 */
[----:B------:R0:W-:Y:S02]  /*13400*/  STL [R1+0x30], R4 ;  /* 0x0000300401007387 */ /* 0x0001e40000100800 */
[----:B0-----:R-:W-:-:S05]  /*13410*/  VIADD R4, R4, 0x7f ;  /* 0x0000007f04047836 */ /* 0x001fca0000000000 */
[----:B------:R-:W-:-:S04]  /*13420*/  SHF.R.S32.HI R5, RZ, 0x1f, R4 ;  /* 0x0000001fff057819 */ /* 0x000fc80000011404 */
[----:B------:R-:W-:Y:S01]  /*13430*/  LEA.HI R6, R5, R4, RZ, 0x7 ;  /* 0x0000000405067211 */ /* 0x000fe200078f38ff */
[----:B------:R-:W-:-:S04]  /*13440*/  IMAD.MOV R4, RZ, RZ, -R2 ;  /* 0x000000ffff047224 */ /* 0x000fc800078e0a02 */
[----:B------:R0:W-:Y:S02]  /*13450*/  STL [R1+0x54], R6 ;  /* 0x0000540601007387 */ /* 0x0001e40000100800 */
[----:B0-----:R-:W-:-:S04]  /*13460*/  LOP3.LUT R6, R6, 0xffffff80, RZ, 0xc0, !PT ;  /* 0xffffff8006067812 */ /* 0x001fc800078ec0ff */
[----:B------:R-:W-:Y:S01]  /*13470*/  VIADDMNMX R0, R6, -R2, R0, PT ;  /* 0x8000000206007246 */ /* 0x000fe20003800100 */
[----:B------:R0:W-:Y:S01]  /*13480*/  STL [R1+0x38], R6 ;  /* 0x0000380601007387 */ /* 0x0001e20000100800 */
[----:B------:R-:W-:-:S04]  /*13490*/  VIMNMX R2, RZ, R4, !PT ;  /* 0x00000004ff027248 */ /* 0x000fc80007fe0100 */
[----:B------:R-:W-:Y:S02]  /*134a0*/  ISETP.GT.AND P0, PT, R0, R2, PT ;  /* 0x000000020000720c */ /* 0x000fe40003f04270 */
[----:B------:R-:W-:-:S04]  /*134b0*/  SHF.R.U32.HI R2, RZ, 0x7, R2 ;  /* 0x00000007ff027819 */ /* 0x000fc80000011602 */
[----:B------:R-:W-:-:S07]  /*134c0*/  MOV R9, R2 ;  /* 0x0000000200097202 */ /* 0x000fce0000000f00 */
[----:B------:R-:W-:-:S05]  /*134d0*/  @P0 VIADD R0, R0, 0x7f ;  /* 0x0000007f00000836 */ /* 0x000fca0000000000 */
[----:B------:R-:W-:-:S04]  /*134e0*/  @P0 SHF.R.S32.HI R4, RZ, 0x1f, R0 ;  /* 0x0000001fff040819 */ /* 0x000fc80000011400 */
[----:B------:R-:W-:-:S04]  /*134f0*/  @P0 LEA.HI R0, R4, R0, RZ, 0x7 ;  /* 0x0000000004000211 */ /* 0x000fc800078f38ff */
[----:B------:R-:W-:Y:S02]  /*13500*/  @P0 SHF.R.S32.HI R9, RZ, 0x7, R0 ;  /* 0x00000007ff090819 */ /* 0x000fe40000011400 */
[----:B------:R-:W-:Y:S02]  /*13510*/  PLOP3.LUT P0, PT, PT, PT, PT, 0x80, 0x0 ;  /* 0x000000000000781c */ /* 0x000fe40003f0f070 */
[----:B------:R-:W-:-:S13]  /*13520*/  ISETP.GT.AND P2, PT, R9, R2, PT ;  /* 0x000000020900720c */ /* 0x000fda0003f44270 */
[----:B0-----:R-:W-:Y:S05]  /*13530*/  @!P2 BRA `(.L_x_10997) ;  /* 0x000000140018a947 */ /* 0x001fea0003800000 */
[----:B------:R-:W-:Y:S01]  /*13540*/  UMOV UR4, 0xffffffff ;  /* 0xffffffff00047882 */ /* 0x000fe20000000000 */
[----:B------:R-:W-:Y:S02]  /*13550*/  SEL R0, R10, RZ, !P1 ;  /* 0x000000ff0a007207 */ /* 0x000fe40004800000 */
[----:B------:R-:W-:Y:S05]  /*13560*/  BRA.DIV UR4, `(.L_x_10998) ;  /* 0x0000006604dc7947 */ /* 0x000fea000b800000 */
[----:B------:R-:W0:Y:S02]  /*13570*/  S2R R4, SR_TID.X ;  /* 0x0000000000047919 */ /* 0x000e240000002100 */
[----:B0-----:R-:W-:-:S04]  /*13580*/  SHF.R.U32.HI R4, RZ, 0x5, R4 ;  /* 0x00000005ff047819 */ /* 0x001fc80000011604 */
[----:B------:R-:W-:-:S05]  /*13590*/  LOP3.LUT R4, R4, 0x3, RZ, 0xc0, !PT ;  /* 0x0000000304047812 */ /* 0x000fca00078ec0ff */
[----:B------:R0:W1:Y:S02]  /*135a0*/  SHFL.IDX PT, R14, R4, RZ, 0x1f ;  /* 0x00001fff040e7589 */ /* 0x00006400000e0000 */
.L_x_11158:
[----:B-1----:R-:W-:Y:S02]  /*135b0*/  ISETP.NE.AND P0, PT, R14, RZ, PT ;  /* 0x000000ff0e00720c */ /* 0x002fe40003f05270 */
[----:B------:R-:W-:-:S11]  /*135c0*/  PLOP3.LUT P6, PT, PT, PT, PT, 0x8, 0x0 ;  /* 0x000000000000781c */ /* 0x000fd60003fce170 */
[----:B------:R-:W-:Y:S05]  /*135d0*/  @P0 BRA `(.L_x_10999) ;  /* 0x00000000000c0947 */ /* 0x000fea0003800000 */
[----:B------:R-:W-:-:S03]  /*135e0*/  UMOV UR4, 0xffffffff ;  /* 0xffffffff00047882 */ /* 0x000fc60000000000 */
[----:B------:R-:W-:Y:S05]  /*135f0*/  BRA.DIV UR4, `(.L_x_11000) ;  /* 0x0000006604ec7947 */ /* 0x000fea000b800000 */
[----:B------:R-:W-:-:S13]  /*13600*/  ELECT P6, URZ, PT ;  /* 0x00000000003f782f */ /* 0x000fda00038c0000 */
.L_x_10999:
        /* <DEDUP_REMOVED lines=9> */
.L_x_11161:
[----:B------:R-:W-:Y:S05]  /*136a0*/  BSYNC B1 ;  /* 0x0000000000017941 */ /* 0x000fea0003800000 */
.L_x_11001:
[----:B------:R-:W-:Y:S04]  /*136b0*/  BSSY B1, `(.L_x_11003) ;  /* 0x000008c000017945 */ /* 0x000fe80003800000 */
[----:B------:R-:W-:Y:S05]  /*136c0*/  @!P6 BRA `(.L_x_11004) ;  /* 0x000000080028e947 */ /* 0x000fea0003800000 */
[----:B------:R-:W2:Y:S01]  /*136d0*/  LDL R6, [R1] ;  /* 0x0000000001067983 */ /* 0x000ea20000100800 */
        /* <DEDUP_REMOVED lines=8> */
.L_x_11162:
[----:B------:R-:W-:Y:S05]  /*13760*/  BSYNC B2 ;  /* 0x0000000000027941 */ /* 0x000fea0003800000 */
.L_x_11005:
        /* <DEDUP_REMOVED lines=9> */
.L_x_11008:
[----:B------:R-:W-:Y:S05]  /*13800*/  BSYNC B2 ;  /* 0x0000000000027941 */ /* 0x000fea0003800000 */
.L_x_11007:
        /* <DEDUP_REMOVED lines=12> */
.L_x_11009:
        /* <DEDUP_REMOVED lines=16> */
.L_x_11010:
        /* <DEDUP_REMOVED lines=16> */
.L_x_11011:
        /* <DEDUP_REMOVED lines=13> */
.L_x_11163:
[----:B------:R-:W-:Y:S05]  /*13ba0*/  BSYNC B2 ;  /* 0x0000000000027941 */ /* 0x000fea0003800000 */
.L_x_11012:
[----:B------:R-:W-:Y:S01]  /*13bb0*/  BSSY B2, `(.L_x_11014) ;  /* 0x000000b000027945 */ /* 0x000fe20003800000 */
[----:B01----:R-:W-:Y:S01]  /*13bc0*/  IMAD.MOV.U32 R10, RZ, RZ, 0x0 ;  /* 0x00000000ff0a7424 */ /* 0x003fe200078e00ff */
[----:B------:R-:W-:Y:S02]  /*13bd0*/  MOV R11, 0x12f00000 ;  /* 0x12f00000000b7802 */ /* 0x000fe40000000f00 */
        /* <DEDUP_REMOVED lines=8> */
.L_x_11015:
[----:B------:R-:W-:Y:S05]  /*13c60*/  BSYNC B2 ;  /* 0x0000000000027941 */ /* 0x000fea0003800000 */
.L_x_11014:
        /* <DEDUP_REMOVED lines=8> */
.L_x_11016:
        /* <DEDUP_REMOVED lines=15> */
.L_x_11017:
        /* <DEDUP_REMOVED lines=15> */
.L_x_11018:
        /* <DEDUP_REMOVED lines=10> */
.L_x_11004:
[----:B------:R-:W-:Y:S05]  /*13f70*/  BSYNC B1 ;  /* 0x0000000000017941 */ /* 0x000fea0003800000 */
.L_x_11003:
[----:B------:R-:W2:Y:S01]  /*13f80*/  LDL.LU R8, [R1] ;  /* 0x0000000001087983 */ /* 0x000ea20000300800 */
        /* <DEDUP_REMOVED lines=8> */
[----:B------:R0:W-:Y:S02]  /*14010*/  STL [R1], R8 ;  /* 0x0000000801007387 */ /* 0x0001e40000100800 */
[----:B------:R-:W-:Y:S05]  /*14020*/  @!P2 BRA `(.L_x_10997) ;  /* 0x00000008005ca947 */ /* 0x000fea0003800000 */
.L_x_11035:
[----:B------:R-:W-:Y:S05]  /*14030*/  YIELD ;  /* 0x0000000000007946 */ /* 0x000fea0003800000 */
[----:B------:R-:W-:Y:S04]  /*14040*/  BSSY B1, `(.L_x_11019) ;  /* 0x000008b000017945 */ /* 0x000fe80003800000 */
[----:B-1----:R-:W-:Y:S05]  /*14050*/  @!P6 BRA `(.L_x_11020) ;  /* 0x000000080024e947 */ /* 0x002fea0003800000 */
        /* <DEDUP_REMOVED lines=9> */
.L_x_11164:
[----:B------:R-:W-:Y:S05]  /*140f0*/  BSYNC B2 ;  /* 0x0000000000027941 */ /* 0x000fea0003800000 */
.L_x_11021:
        /* <DEDUP_REMOVED lines=9> */
.L_x_11024:
[----:B------:R-:W-:Y:S05]  /*14190*/  BSYNC B2 ;  /* 0x0000000000027941 */ /* 0x000fea0003800000 */
.L_x_11023:
        /* <DEDUP_REMOVED lines=11> */
.L_x_11025:
        /* <DEDUP_REMOVED lines=16> */
.L_x_11026:
        /* <DEDUP_REMOVED lines=16> */
.L_x_11027:
        /* <DEDUP_REMOVED lines=13> */
.L_x_11165:
[----:B------:R-:W-:Y:S05]  /*14520*/  BSYNC B2 ;  /* 0x0000000000027941 */ /* 0x000fea0003800000 */
.L_x_11028:
        /* <DEDUP_REMOVED lines=11> */
.L_x_11031:
[----:B------:R-:W-:Y:S05]  /*145e0*/  BSYNC B2 ;  /* 0x0000000000027941 */ /* 0x000fea0003800000 */
.L_x_11030:
        /* <DEDUP_REMOVED lines=8> */
.L_x_11032:
        /* <DEDUP_REMOVED lines=15> */
.L_x_11033:
        /* <DEDUP_REMOVED lines=15> */
.L_x_11034:
        /* <DEDUP_REMOVED lines=10> */
.L_x_11020:
[----:B------:R-:W-:Y:S05]  /*148f0*/  BSYNC B1 ;  /* 0x0000000000017941 */ /* 0x000fea0003800000 */
.L_x_11019:
[----:B------:R-:W2:Y:S01]  /*14900*/  LDL.LU R7, [R1] ;  /* 0x0000000001077983 */ /* 0x000ea20000300800 */
        /* <DEDUP_REMOVED lines=9> */
.L_x_10997:
[----:B------:R-:W-:Y:S05]  /*149a0*/  BSYNC B0 ;  /* 0x0000000000007941 */ /* 0x000fea0003800000 */
.L_x_10996:
[----:B------:R-:W2:Y:S01]  /*149b0*/  LDL R4, [R1+0x30] ;  /* 0x0000300001047983 */ /* 0x000ea20000100800 */
[----:B------:R-:W-:Y:S05]  /*149c0*/  @!P0 WARPSYNC.ALL ;  /* 0x0000000000008948 */ /* 0x000fea0003800000 */
[----:B------:R-:W-:Y:S01]  /*149d0*/  @!P0 BAR.SYNC.DEFER_BLOCKING 0xc, 0x200 ;  /* 0x0308000000008b1d */ /* 0x000fe20000010000 */
[----:B--2---:R-:W-:-:S13]  /*149e0*/  ISETP.GT.AND P0, PT, R4, RZ, PT ;  /* 0x000000ff0400720c */ /* 0x004fda0003f04270 */
[----:B------:R-:W-:Y:S05]  /*149f0*/  @P0 BRA `(.L_x_11036) ;  /* 0x0000000000440947 */ /* 0x000fea0003800000 */
[----:B------:R-:W2:Y:S02]  /*14a00*/  S2R R4, SR_TID.X ;  /* 0x0000000000047919 */ /* 0x000ea40000002100 */
[----:B--2---:R-:W-:-:S04]  /*14a10*/  LOP3.LUT R4, R4, 0x7f, RZ, 0xc0, !PT ;  /* 0x0000007f04047812 */ /* 0x004fc800078ec0ff */
[----:B------:R-:W-:-:S13]  /*14a20*/  ISETP.NE.AND P0, PT, R4, RZ, PT ;  /* 0x000000ff0400720c */ /* 0x000fda0003f05270 */
[----:B------:R-:W-:Y:S05]  /*14a30*/  @P0 BRA `(.L_x_11037) ;  /* 0x0000003800940947 */ /* 0x000fea0003800000 */
[----:B------:R-:W2:Y:S01]  /*14a40*/  S2R R3, SR_LANEID ;  /* 0x0000000000037919 */ /* 0x000ea20000000000 */
[----:B------:R-:W-:Y:S02]  /*14a50*/  VOTEU.ANY UR4, UPT, PT ;  /* 0x0000000000047886 */ /* 0x000fe400038e0100 */
[----:B------:R-:W2:Y:S08]  /*14a60*/  FLO.U32 R0, UR4 ;  /* 0x0000000400007d00 */ /* 0x000eb000080e0000 */
[----:B------:R-:W3:Y:S01]  /*14a70*/  POPC R5, UR4 ;  /* 0x0000000400057d09 */ /* 0x000ee20008000000 */
[----:B--2---:R-:W-:-:S02]  /*14a80*/  ISETP.EQ.U32.AND P0, PT, R0, R3, PT ;  /* 0x000000030000720c */ /* 0x004fc40003f02070 */
[----:B------:R-:W3:Y:S11]  /*14a90*/  LDC.64 R2, c[0x0][0xc60] ;  /* 0x00031800ff027b82 */ /* 0x000ef60000000a00 */
[----:B---3--:R-:W2:Y:S01]  /*14aa0*/  @P0 ATOMG.E.ADD.STRONG.GPU PT, R3, desc[UR42][R2.64], R5 ;  /* 0x00000005020309a8 */ /* 0x008ea200081ee1ea */
[----:B------:R-:W3:Y:S02]  /*14ab0*/  S2R R4, SR_LTMASK ;  /* 0x0000000000047919 */ /* 0x000ee40000003900 */
[----:B---3--:R-:W-:-:S04]  /*14ac0*/  LOP3.LUT R4, R4, UR4, RZ, 0xc0, !PT ;  /* 0x0000000404047c12 */ /* 0x008fc8000f8ec0ff */
[----:B-1----:R-:W1:Y:S01]  /*14ad0*/  POPC R7, R4 ;  /* 0x0000000400077309 */ /* 0x002e620000000000 */
[----:B--2---:R-:W1:Y:S02]  /*14ae0*/  SHFL.IDX PT, R0, R3, R0, 0x1f ;  /* 0x00001f0003007589 */ /* 0x004e6400000e0000 */
[----:B-1----:R-:W-:Y:S01]  /*14af0*/  IADD3 R16, R0, UR38, R7 ;  /* 0x0000002600107c10 */ /* 0x002fe2000fffe007 */
[----:B------:R-:W-:Y:S06]  /*14b00*/  BRA `(.L_x_11037) ;  /* 0x0000003800607947 */ /* 0x000fec0003800000 */
.L_x_11036:
        /* <DEDUP_REMOVED lines=12> */
[----:B-1----:R-:W-:Y:S02]  /*14bd0*/  IMAD.U32 R7, RZ, RZ, UR9 ;  /* 0x00000009ff077e24 */ /* 0x002fe4000f8e00ff */
[----:B------:R-:W-:-:S02]  /*14be0*/  IMAD.U32 R10, RZ, RZ, UR4 ;  /* 0x00000004ff0a7e24 */ /* 0x000fc4000f8e00ff */
[----:B------:R-:W-:Y:S02]  /*14bf0*/  IMAD.U32 R11, RZ, RZ, UR5 ;  /* 0x00000005ff0b7e24 */ /* 0x000fe4000f8e00ff */
[----:B0-----:R-:W-:Y:S02]  /*14c00*/  IMAD.MOV.U32 R8, RZ, RZ, 0x70 ;  /* 0x00000070ff087424 */ /* 0x001fe400078e00ff */
[----:B------:R-:W-:Y:S02]  /*14c10*/  IMAD.MOV.U32 R12, RZ, RZ, 0x1 ;  /* 0x00000001ff0c7424 */ /* 0x000fe400078e00ff */
[----:B------:R-:W-:-:S07]  /*14c20*/  IMAD.MOV.U32 R13, RZ, RZ, RZ ;  /* 0x000000ffff0d7224 */ /* 0x000fce00078e00ff */
[----:B------:R-:W-:-:S07]  /*14c30*/  LEPC R20, `(.L_x_11039) ;  /* 0x000000001014794e */ /* 0x000fce0000000000 */
[----:B--2---:R-:W-:Y:S05]  /*14c40*/  CALL.ABS.NOINC R2 ;  /* 0x0000000002007343 */ /* 0x004fea0003c00000 */
.L_x_11039:
[----:B------:R-:W-:Y:S05]  /*14c50*/  BSYNC B6 ;  /* 0x0000000000067941 */ /* 0x000fea0003800000 */
.L_x_11038:
        /* <DEDUP_REMOVED lines=8> */
[----:B--2---:R-:W-:Y:S01]  /*14ce0*/  MOV R2, 0x0 ;  /* 0x0000000000027802 */ /* 0x004fe20000000f00 */
[----:B------:R-:W-:Y:S01]  /*14cf0*/  ULDC.64 UR6, c[0x4][0x1b0] ;  /* 0x01006c0000067ab9 */ /* 0x000fe20000000a00 */
[----:B------:R-:W-:Y:S01]  /*14d00*/  ULDC.64 UR8, c[0x4][0x1b8] ;  /* 0x01006e0000087ab9 */ /* 0x000fe20000000a00 */
[----:B------:R-:W-:Y:S01]  /*14d10*/  ULDC.64 UR4, c[0x4][0x48] ;  /* 0x0100120000047ab9 */ /* 0x000fe20000000a00 */
[----:B------:R-:W-:Y:S01]  /*14d20*/  IMAD.U32 R4, RZ, RZ, UR6 ;  /* 0x00000006ff047e24 */ /* 0x000fe2000f8e00ff */
[----:B------:R-:W-:Y:S01]  /*14d30*/  MOV R12, 0x1 ;  /* 0x00000001000c7802 */ /* 0x000fe20000000f00 */
[----:B------:R-:W2:Y:S01]  /*14d40*/  LDC.64 R2, c[0x4][R2] ;  /* 0x0100000002027b82 */ /* 0x000ea20000000a00 */
[----:B------:R-:W-:Y:S02]  /*14d50*/  IMAD.U32 R5, RZ, RZ, UR7 ;  /* 0x00000007ff057e24 */ /* 0x000fe4000f8e00ff */
[----:B------:R-:W-:Y:S02]  /*14d60*/  IMAD.U32 R6, RZ, RZ, UR8 ;  /* 0x00000008ff067e24 */ /* 0x000fe4000f8e00ff */
[----:B-1----:R-:W-:-:S02]  /*14d70*/  IMAD.U32 R7, RZ, RZ, UR9 ;  /* 0x00000009ff077e24 */ /* 0x002fc4000f8e00ff */
[----:B------:R-:W-:Y:S02]  /*14d80*/  IMAD.U32 R10, RZ, RZ, UR4 ;  /* 0x00000004ff0a7e24 */ /* 0x000fe4000f8e00ff */
[----:B------:R-:W-:Y:S02]  /*14d90*/  IMAD.U32 R11, RZ, RZ, UR5 ;  /* 0x00000005ff0b7e24 */ /* 0x000fe4000f8e00ff */
[----:B0-----:R-:W-:Y:S02]  /*14da0*/  IMAD.MOV.U32 R8, RZ, RZ, 0x70 ;  /* 0x00000070ff087424 */ /* 0x001fe400078e00ff */
[----:B------:R-:W-:-:S07]  /*14db0*/  IMAD.MOV.U32 R13, RZ, RZ, RZ ;  /* 0x000000ffff0d7224 */ /* 0x000fce00078e00ff */
[----:B------:R-:W-:-:S07]  /*14dc0*/  LEPC R20, `(.L_x_11041) ;  /* 0x000000001014794e */ /* 0x000fce0000000000 */
[----:B--2---:R-:W-:Y:S05]  /*14dd0*/  CALL.ABS.NOINC R2 ;  /* 0x0000000002007343 */ /* 0x004fea0003c00000 */
.L_x_11041:
[----:B------:R-:W-:Y:S05]  /*14de0*/  BSYNC B6 ;  /* 0x0000000000067941 */ /* 0x000fea0003800000 */
.L_x_11040:
[----:B------:R-:W-:Y:S01]  /*14df0*/  VIADD R24, R22, 0x3000 ;  /* 0x0000300016187836 */ /* 0x000fe20000000000 */
[----:B------:R-:W-:Y:S04]  /*14e00*/  BSSY B6, `(.L_x_11042) ;  /* 0x0000013000067945 */ /* 0x000fe80003800000 */
[----:B------:R-:W-:-:S13]  /*14e10*/  LOP3.LUT P0, RZ, R24, 0x3ff, RZ, 0xc0, !PT ;  /* 0x000003ff18ff7812 */ /* 0x000fda000780c0ff */
[----:B------:R-:W-:Y:S05]  /*14e20*/  @!P0 BRA `(.L_x_11043) ;  /* 0x0000000000408947 */ /* 0x000fea0003800000 */
[----:B--2---:R-:W-:Y:S01]  /*14e30*/  MOV R2, 0x0 ;  /* 0x0000000000027802 */ /* 0x004fe20000000f00 */
[----:B------:R-:W-:Y:S01]  /*14e40*/  ULDC.64 UR6, c[0x4][0x1b0] ;  /* 0x01006c0000067ab9 */ /* 0x000fe20000000a00 */
[----:B------:R-:W-:Y:S01]  /*14e50*/  ULDC.64 UR8, c[0x4][0x1b8] ;  /* 0x01006e0000087ab9 */ /* 0x000fe20000000a00 */
[----:B------:R-:W-:Y:S01]  /*14e60*/  ULDC.64 UR4, c[0x4][0x50] ;  /* 0x0100140000047ab9 */ /* 0x000fe20000000a00 */
[----:B------:R-:W-:Y:S02]  /*14e70*/  IMAD.U32 R4, RZ, RZ, UR6 ;  /* 0x00000006ff047e24 */ /* 0x000fe4000f8e00ff */
[----:B------:R-:W2:Y:S01]  /*14e80*/  LDC.64 R2, c[0x4][R2] ;  /* 0x0100000002027b82 */ /* 0x000ea20000000a00 */
[----:B------:R-:W-:Y:S02]  /*14e90*/  IMAD.U32 R5, RZ, RZ, UR7 ;  /* 0x00000007ff057e24 */ /* 0x000fe4000f8e00ff */
[----:B------:R-:W-:Y:S02]  /*14ea0*/  IMAD.U32 R6, RZ, RZ, UR8 ;  /* 0x00000008ff067e24 */ /* 0x000fe4000f8e00ff */
[----:B-1----:R-:W-:-:S02]  /*14eb0*/  IMAD.U32 R7, RZ, RZ, UR9 ;  /* 0x00000009ff077e24 */ /* 0x002fc4000f8e00ff */
[----:B------:R-:W-:Y:S02]  /*14ec0*/  IMAD.U32 R10, RZ, RZ, UR4 ;  /* 0x00000004ff0a7e24 */ /* 0x000fe4000f8e00ff */
[----:B------:R-:W-:Y:S02]  /*14ed0*/  IMAD.U32 R11, RZ, RZ, UR5 ;  /* 0x00000005ff0b7e24 */ /* 0x000fe4000f8e00ff */
[----:B0-----:R-:W-:Y:S02]  /*14ee0*/  IMAD.MOV.U32 R8, RZ, RZ, 0x70 ;  /* 0x00000070ff087424 */ /* 0x001fe400078e00ff */
[----:B------:R-:W-:Y:S02]  /*14ef0*/  IMAD.MOV.U32 R12, RZ, RZ, 0x1 ;  /* 0x00000001ff0c7424 */ /* 0x000fe400078e00ff */
[----:B------:R-:W-:-:S07]  /*14f00*/  IMAD.MOV.U32 R13, RZ, RZ, RZ ;  /* 0x000000ffff0d7224 */ /* 0x000fce00078e00ff */
[----:B------:R-:W-:-:S07]  /*14f10*/  LEPC R20, `(.L_x_11043) ;  /* 0x000000001014794e */ /* 0x000fce0000000000 */
[----:B--2---:R-:W-:Y:S05]  /*14f20*/  CALL.ABS.NOINC R2 ;  /* 0x0000000002007343 */ /* 0x004fea0003c00000 */
.L_x_11043:
[----:B------:R-:W-:Y:S05]  /*14f30*/  BSYNC B6 ;  /* 0x0000000000067941 */ /* 0x000fea0003800000 */
.L_x_11042:
[----:B--2---:R-:W2:Y:S01]  /*14f40*/  LDL R2, [R1+0x18] ;  /* 0x0000180001027983 */ /* 0x004ea20000100800 */
[----:B------:R-:W-:Y:S01]  /*14f50*/  BSSY B6, `(.L_x_11044) ;  /* 0x0000013000067945 */ /* 0x000fe20003800000 */
[----:B--2---:R-:W-:-:S13]  /*14f60*/  LOP3.LUT P6, RZ, R2, 0x1, RZ, 0xc0, !PT ;  /* 0x0000000102ff7812 */ /* 0x004fda00078cc0ff */
        /* <DEDUP_REMOVED lines=16> */
[----:B-1----:R-:W-:Y:S05]  /*15070*/  CALL.ABS.NOINC R2 ;  /* 0x0000000002007343 */ /* 0x002fea0003c00000 */
.L_x_11045:
[----:B------:R-:W-:Y:S05]  /*15080*/  BSYNC B6 ;  /* 0x0000000000067941 */ /* 0x000fea0003800000 */
.L_x_11044:
[----:B------:R-:W2:Y:S01]  /*15090*/  LDL.LU R2, [R1+0x8] ;  /* 0x0000080001027983 */ /* 0x000ea20000300800 */
[----:B------:R-:W-:Y:S01]  /*150a0*/  ULDC.64 UR4, c[0x0][0x9f8] ;  /* 0x00027e0000047ab9 */ /* 0x000fe20000000a00 */
[----:B------:R-:W3:Y:S02]  /*150b0*/  LDC R6, c[0x0][0x430] ;  /* 0x00010c00ff067b82 */ /* 0x000ee40000000800 */
[----:B------:R-:W4:Y:S04]  /*150c0*/  LDL.LU R20, [R1+0x14] ;  /* 0x0000140001147983 */ /* 0x000f280000300800 */
[----:B------:R-:W3:Y:S04]  /*150d0*/  LDL.LU R9, [R1+0x38] ;  /* 0x0000380001097983 */ /* 0x000ee80000300800 */
[----:B------:R-:W3:Y:S01]  /*150e0*/  LDL R21, [R1+0x4] ;  /* 0x0000040001157983 */ /* 0x000ee20000100800 */
[----:B------:R-:W-:-:S03]  /*150f0*/  ISETP.NE.U32.AND P0, PT, RZ, UR4, PT ;  /* 0x00000004ff007c0c */ /* 0x000fc6000bf05070 */
[----:B-1----:R-:W3:Y:S01]  /*15100*/  LDL R7, [R1+0x10] ;  /* 0x0000100001077983 */ /* 0x002ee20000100800 */
[----:B------:R-:W-:-:S03]  /*15110*/  ISETP.NE.AND.EX P0, PT, RZ, UR5, PT, P0 ;  /* 0x00000005ff007c0c */ /* 0x000fc6000bf05300 */
[----:B------:R-:W3:Y:S01]  /*15120*/  LDL R5, [R1+0x30] ;  /* 0x0000300001057983 */ /* 0x000ee20000100800 */
[----:B------:R-:W1:Y:S01]  /*15130*/  S2R R4, SR_TID.X ;  /* 0x0000000000047919 */ /* 0x000e620000002100 */
[----:B------:R-:W0:Y:S08]  /*15140*/  S2R R0, SR_TID.X ;  /* 0x0000000000007919 */ /* 0x000e300000002100 */
[----:B--2---:R-:W-:-:S04]  /*15150*/  @P0 IADD3 R2, P1, R2, UR4, RZ ;  /* 0x0000000402020c10 */ /* 0x004fc8000ff3e0ff */
[----:B----4-:R-:W-:Y:S02]  /*15160*/  @P0 IADD3.X R3, R20, UR5, RZ, P1, !PT ;  /* 0x0000000514030c10 */ /* 0x010fe40008ffe4ff */
[----:B------:R-:W2:Y:S04]  /*15170*/  LDL.LU R20, [R1+0x18] ;  /* 0x0000180001147983 */ /* 0x000ea80000300800 */
[----:B---3--:R3:W4:Y:S01]  /*15180*/  @P0 LDG.E R21, desc[UR42][R2.64] ;  /* 0x0000002a02150981 */ /* 0x008722000c1e1900 */
[----:B------:R-:W-:Y:S01]  /*15190*/  ISETP.NE.AND P1, PT, R6, 0x1, PT ;  /* 0x000000010600780c */ /* 0x000fe20003f25270 */
[----:B-1----:R-:W-:Y:S01]  /*151a0*/  IMAD.SHL.U32 R4, R4, 0x40, RZ ;  /* 0x0000004004047824 */ /* 0x002fe200078e00ff */
[----:B0-----:R-:W-:-:S04]  /*151b0*/  LOP3.LUT R0, R0, 0x7f, RZ, 0xc0, !PT ;  /* 0x0000007f00007812 */ /* 0x001fc800078ec0ff */
[----:B------:R-:W-:Y:S02]  /*151c0*/  LOP3.LUT R4, R4, 0x40, RZ, 0xc0, !PT ;  /* 0x0000004004047812 */ /* 0x000fe400078ec0ff */
[----:B------:R-:W-:-:S05]  /*151d0*/  SHF.R.U32.HI R0, RZ, 0x1, R0 ;  /* 0x00000001ff007819 */ /* 0x000fca0000011600 */
[----:B---3--:R-:W0:Y:S01]  /*151e0*/  @P1 LDC R3, c[0x0][0x434] ;  /* 0x00010d00ff031b82 */ /* 0x008e220000000800 */
[----:B------:R-:W-:-:S07]  /*151f0*/  LOP3.LUT R0, R0, R4, RZ, 0xfc, !PT ;  /* 0x0000000400007212 */ /* 0x000fce00078efcff */
[----:B------:R-:W1:Y:S01]  /*15200*/  @P1 LDC R4, c[0x0][0x438] ;  /* 0x00010e00ff041b82 */ /* 0x000e620000000800 */
[----:B------:R-:W-:-:S04]  /*15210*/  VIADD R10, R9, 0xffffff80 ;  /* 0xffffff80090a7836 */ /* 0x000fc80000000000 */
[----:B------:R-:W-:-:S04]  /*15220*/  IMAD.IADD R0, R0, 0x1, R10 ;  /* 0x0000000100007824 */ /* 0x000fc800078e020a */
[----:B------:R-:W-:-:S04]  /*15230*/  IMAD.IADD R2, R0, 0x1, R7 ;  /* 0x0000000100027824 */ /* 0x000fc800078e0207 */
[----:B0-----:R-:W-:Y:S01]  /*15240*/  @P1 IMAD.HI.U32 R3, R2, R3, RZ ;  /* 0x0000000302031227 */ /* 0x001fe200078e00ff */
[----:B------:R-:W-:Y:S01]  /*15250*/  UMOV UR4, 0xffffffff ;  /* 0xffffffff00047882 */ /* 0x000fe20000000000 */
[----:B----4-:R0:W-:Y:S01]  /*15260*/  @P0 STL [R1+0x4], R21 ;  /* 0x0000041501000387 */ /* 0x0101e20000100800 */
[----:B------:R-:W-:Y:S01]  /*15270*/  ISETP.GE.AND P0, PT, R0, R5, PT ;  /* 0x000000050000720c */ /* 0x000fe20003f06270 */
[----:B------:R-:W-:Y:S01]  /*15280*/  IMAD.MOV.U32 R0, RZ, RZ, R2 ;  /* 0x000000ffff007224 */ /* 0x000fe200078e0002 */
[----:B-1----:R-:W-:Y:S02]  /*15290*/  @P1 SHF.R.U32.HI R0, RZ, R4, R3 ;  /* 0x00000004ff001219 */ /* 0x002fe40000011603 */
[----:B------:R-:W-:Y:S01]  /*152a0*/  SHF.R.S32.HI R11, RZ, 0x1f, R21 ;  /* 0x0000001fff0b7819 */ /* 0x000fe20000011415 */
[----:B------:R-:W1:Y:S02]  /*152b0*/  LDC R4, c[0x0][0x2f4] ;  /* 0x0000bd00ff047b82 */ /* 0x000e640000000800 */
[----:B------:R-:W-:-:S04]  /*152c0*/  IMAD.MOV R5, RZ, RZ, -R0 ;  /* 0x000000ffff057224 */ /* 0x000fc800078e0a00 */
[----:B------:R-:W-:Y:S02]  /*152d0*/  IMAD R5, R6, R5, R2 ;  /* 0x0000000506057224 */ /* 0x000fe400078e0202 */
[----:B------:R-:W3:Y:S01]  /*152e0*/  @!P0 LDC.64 R2, c[0x0][0x428] ;  /* 0x00010a00ff028b82 */ /* 0x000ee20000000a00 */
[--C-:B------:R-:W-:Y:S01]  /*152f0*/  @!P0 SHF.R.S32.HI R9, RZ, 0x1f, R0.reuse ;  /* 0x0000001fff098819 */ /* 0x100fe20000011400 */
[----:B------:R-:W-:-:S06]  /*15300*/  @!P0 IMAD.MOV.U32 R8, RZ, RZ, R0 ;  /* 0x000000ffff088224 */ /* 0x000fcc00078e0000 */
[----:B------:R-:W4:Y:S01]  /*15310*/  @!P0 LDC.64 R6, c[0x0][0x418] ;  /* 0x00010600ff068b82 */ /* 0x000f220000000a00 */
[----:B---3--:R-:W-:-:S04]  /*15320*/  @!P0 IMAD.WIDE.U32 R8, R21, R2, R8 ;  /* 0x0000000215088225 */ /* 0x008fc800078e0008 */
[----:B------:R-:W-:-:S04]  /*15330*/  @!P0 IMAD R2, R11, R2, RZ ;  /* 0x000000020b028224 */ /* 0x000fc800078e02ff */
[----:B------:R-:W-:Y:S02]  /*15340*/  @!P0 IMAD R0, R21, R3, R2 ;  /* 0x0000000315008224 */ /* 0x000fe400078e0202 */
[----:B0-----:R-:W0:Y:S01]  /*15350*/  S2R R21, SR_TID.X ;  /* 0x0000000000157919 */ /* 0x001e220000002100 */
[----:B----4-:R-:W-:Y:S01]  /*15360*/  @!P0 LEA R6, P1, R8, R6, 0x2 ;  /* 0x0000000608068211 */ /* 0x010fe200078210ff */
[----:B------:R-:W-:Y:S01]  /*15370*/  @!P0 IMAD.IADD R0, R9, 0x1, R0 ;  /* 0x0000000109008824 */ /* 0x000fe200078e0200 */
[----:B--2---:R-:W-:-:S04]  /*15380*/  LOP3.LUT R20, R20, 0xfffffffb, RZ, 0xc0, !PT ;  /* 0xfffffffb14147812 */ /* 0x004fc800078ec0ff */
[----:B------:R-:W-:Y:S01]  /*15390*/  @!P0 LEA.HI.X R7, R8, R7, R0, 0x2, P1 ;  /* 0x0000000708078211 */ /* 0x000fe200008f1400 */
[----:B------:R-:W-:Y:S01]  /*153a0*/  IMAD.U32 R0, RZ, RZ, UR39 ;  /* 0x00000027ff007e24 */ /* 0x000fe2000f8e00ff */
[----:B0-----:R-:W-:-:S04]  /*153b0*/  SHF.L.U32 R21, R21, 0x4, RZ ;  /* 0x0000000415157819 */ /* 0x001fc800000006ff */
[----:B------:R-:W-:-:S04]  /*153c0*/  LOP3.LUT R21, R21, 0x10, RZ, 0xc0, !PT ;  /* 0x0000001015157812 */ /* 0x000fc800078ec0ff */
[C---:B-1----:R-:W-:Y:S02]  /*153d0*/  ISETP.GE.AND P3, PT, R21.reuse, R4, PT ;  /* 0x000000041500720c */ /* 0x042fe40003f66270 */
[----:B------:R-:W-:-:S04]  /*153e0*/  LOP3.LUT R12, R21, 0x20, RZ, 0xfc, !PT ;  /* 0x00000020150c7812 */ /* 0x000fc800078efcff */
[----:B------:R-:W-:Y:S01]  /*153f0*/  ISETP.GE.AND P1, PT, R12, R4, PT ;  /* 0x000000040c00720c */ /* 0x000fe20003f26270 */
[----:B------:R-:W-:Y:S01]  /*15400*/  IMAD.MOV.U32 R3, RZ, RZ, RZ ;  /* 0x000000ffff037224 */ /* 0x000fe200078e00ff */
[----:B------:R-:W-:-:S05]  /*15410*/  ISETP.NE.AND P2, PT, R0, 0x3, PT ;  /* 0x000000030000780c */ /* 0x000fca0003f45270 */
[----:B------:R-:W-:Y:S01]  /*15420*/  @P3 LOP3.LUT R20, R20, 0x4, RZ, 0xfc, !PT ;  /* 0x0000000414143812 */ /* 0x000fe200078efcff */
[----:B------:R0:W-:Y:S03]  /*15430*/  STL [R1+0x14], R11 ;  /* 0x0000140b01007387 */ /* 0x0001e60000100800 */
[----:B------:R-:W-:Y:S01]  /*15440*/  LOP3.LUT R20, R20, 0xfffffff7, RZ, 0xc0, !PT ;  /* 0xfffffff714147812 */ /* 0x000fe200078ec0ff */
[----:B------:R1:W5:Y:S03]  /*15450*/  @!P0 LDG.E R3, desc[UR42][R6.64] ;  /* 0x0000002a06038981 */ /* 0x000366000c1e1900 */
[----:B------:R-:W-:Y:S02]  /*15460*/  LOP3.LUT R20, R20, 0xfffffffd, RZ, 0xc0, !PT ;  /* 0xfffffffd14147812 */ /* 0x000fe400078ec0ff */
[----:B0-----:R-:W-:-:S02]  /*15470*/  LOP3.LUT R11, R21, 0x40, RZ, 0xfc, !PT ;  /* 0x00000040150b7812 */ /* 0x001fc400078efcff */
[----:B------:R-:W-:Y:S02]  /*15480*/  @P1 LOP3.LUT R20, R20, 0x2, RZ, 0xfc, !PT ;  /* 0x0000000214141812 */ /* 0x000fe400078efcff */
[----:B------:R-:W-:Y:S02]  /*15490*/  ISETP.GE.AND P0, PT, R11, R4, PT ;  /* 0x000000040b00720c */ /* 0x000fe40003f06270 */
[----:B------:R-:W-:-:S04]  /*154a0*/  @P2 LOP3.LUT R20, R20, 0x8, RZ, 0xfc, !PT ;  /* 0x0000000814142812 */ /* 0x000fc800078efcff */
[----:B------:R-:W-:-:S07]  /*154b0*/  LOP3.LUT R20, R20, 0xfffffffe, RZ, 0xc0, !PT ;  /* 0xfffffffe14147812 */ /* 0x000fce00078ec0ff */
[----:B------:R-:W-:-:S05]  /*154c0*/  @P0 LOP3.LUT R20, R20, 0x1, RZ, 0xfc, !PT ;  /* 0x0000000114140812 */ /* 0x000fca00078efcff */
[----:B------:R1:W-:Y:S01]  /*154d0*/  STL [R1+0x18], R20 ;  /* 0x0000181401007387 */ /* 0x0003e20000100800 */
[----:B------:R-:W-:Y:S05]  /*154e0*/  BRA.DIV UR4, `(.L_x_11046) ;  /* 0x0000004a04b47947 */ /* 0x000fea000b800000 */
.L_x_11168:
[----:B------:R-:W-:-:S05]  /*154f0*/  SHF.R.S32.HI R0, RZ, 0x1f, R18 ;  /* 0x0000001fff007819 */ /* 0x000fca0000011412 */
[----:B------:R0:W-:Y:S01]  /*15500*/  STL [R1+0x8], R0 ;  /* 0x0000080001007387 */ /* 0x0001e20000100800 */
[----:B------:R-:W-:Y:S05]  /*15510*/  @!P2 BRA `(.L_x_11047) ;  /* 0x000000000004a947 */ /* 0x000fea0003800000 */
[----:B------:R-:W-:Y:S01]  /*15520*/  BPT.TRAP 0x1 ;  /* 0x000000040000795c */ /* 0x000fe20000300000 */
.L_x_11047:
[----:B------:R-:W-:Y:S01]  /*15530*/  IMAD R4, R23, 0x8, R22 ;  /* 0x0000000817047824 */ /* 0x000fe200078e0216 */
[----:B0-----:R-:W-:Y:S01]  /*15540*/  SHF.L.U32 R0, R28, 0x1f, RZ ;  /* 0x0000001f1c007819 */ /* 0x001fe200000006ff */
[----:B------:R-:W-:Y:S01]  /*15550*/  BSSY B0, `(.L_x_11048) ;  /* 0x0000005000007945 */ /* 0x000fe20003800000 */
[----:B-1----:R-:W-:Y:S02]  /*15560*/  SHF.R.S32.HI R20, RZ, 0x1f, R5 ;  /* 0x0000001fff147819 */ /* 0x002fe40000011405 */
[----:B------:R-:W0:Y:S01]  /*15570*/  SYNCS.PHASECHK.TRANS64.TRYWAIT P0, [R4+URZ+0x19c80], R0 ;  /* 0x019c8000040075a7 */ /* 0x000e22000800017f */
[----:B------:R1:W-:Y:S02]  /*15580*/  STL [R1+0x38], R0 ;  /* 0x0000380001007387 */ /* 0x0003e40000100800 */
[----:B01----:R-:W-:Y:S05]  /*15590*/  @!P0 BRA `(.L_x_11049) ;  /* 0x0000004800bc8947 */ /* 0x003fea0003800000 */
.L_x_11169:
[----:B------:R-:W-:Y:S05]  /*155a0*/  BSYNC B0 ;  /* 0x0000000000007941 */ /* 0x000fea0003800000 */
.L_x_11048:
[----:B------:R-:W2:Y:S01]  /*155b0*/  LDL R9, [R1+0x30] ;  /* 0x0000300001097983 */ /* 0x000ea20000100800 */
[----:B------:R-:W-:-:S03]  /*155c0*/  ULDC.64 UR4, c[0x0][0x328] ;  /* 0x0000ca0000047ab9 */ /* 0x000fc60000000a00 */
[----:B------:R-:W3:Y:S04]  /*155d0*/  LDL R8, [R1+0x8] ;  /* 0x0000080001087983 */ /* 0x000ee80000100800 */
[----:B------:R-:W4:Y:S01]  /*155e0*/  LDL R11, [R1+0x24] ;  /* 0x00002400010b7983 */ /* 0x000f220000100800 */
[----:B0-----:R-:W-:Y:S01]  /*155f0*/  IMAD R0, R20, UR4, RZ ;  /* 0x0000000414007c24 */ /* 0x001fe2000f8e02ff */
[----:B-----5:R-:W-:Y:S01]  /*15600*/  SHF.R.S32.HI R21, RZ, 0x1f, R3 ;  /* 0x0000001fff157819 */ /* 0x020fe20000011403 */
[C---:B------:R-:W-:Y:S01]  /*15610*/  IMAD.WIDE.U32 R6, R5.reuse, UR4, RZ ;  /* 0x0000000405067c25 */ /* 0x040fe2000f8e00ff */
[----:B------:R-:W0:Y:S03]  /*15620*/  S2R R2, SR_TID.X ;  /* 0x0000000000027919 */ /* 0x000e260000002100 */
        /* <DEDUP_REMOVED lines=9> */
[----:B0-----:R-:W-:-:S04]  /*156c0*/  LOP3.LUT R2, R2, 0x7f, RZ, 0xc0, !PT ;  /* 0x0000007f02027812 */ /* 0x001fc800078ec0ff */
[----:B------:R-:W-:-:S04]  /*156d0*/  SHF.R.U32.HI R2, RZ, 0x1, R2 ;  /* 0x00000001ff027819 */ /* 0x000fc80000011602 */
[----:B--2---:R-:W-:Y:S01]  /*156e0*/  IADD3 R2, -R2, R9, -R10 ;  /* 0x0000000902027210 */ /* 0x004fe20007ffe90a */
[----:B---3--:R-:W-:-:S03]  /*156f0*/  IMAD R9, R8, UR4, RZ ;  /* 0x0000000408097c24 */ /* 0x008fc6000f8e02ff */
[----:B------:R-:W-:Y:S01]  /*15700*/  ISETP.GE.AND P1, PT, R2, 0x1, PT ;  /* 0x000000010200780c */ /* 0x000fe20003f26270 */
[----:B------:R-:W-:Y:S01]  /*15710*/  IMAD R9, R18, UR5, R9 ;  /* 0x0000000512097c24 */ /* 0x000fe2000f8e0209 */
[----:B------:R-:W-:Y:S01]  /*15720*/  ULDC.64 UR4, c[0x0][0x318] ;  /* 0x0000c60000047ab9 */ /* 0x000fe20000000a00 */
[----:B----4-:R-:W-:Y:S01]  /*15730*/  IMAD R10, R23, 0x3000, R11 ;  /* 0x00003000170a7824 */ /* 0x010fe200078e020b */
[----:B------:R-:W-:Y:S01]  /*15740*/  IADD3 R8, P0, R6, UR4, RZ ;  /* 0x0000000406087c10 */ /* 0x000fe2000ff1e0ff */
[----:B------:R-:W-:-:S03]  /*15750*/  UMOV UR4, 0xffffffff ;  /* 0xffffffff00047882 */ /* 0x000fc60000000000 */
[----:B------:R-:W-:Y:S01]  /*15760*/  IADD3.X R9, R7, UR5, R9, P0, !PT ;  /* 0x0000000507097c10 */ /* 0x000fe200087fe409 */
[----:B------:R-:W-:Y:S08]  /*15770*/  BRA.DIV UR4, `(.L_x_11050) ;  /* 0x0000004a045c7947 */ /* 0x000ff0000b800000 */
[----:B------:R-:W0:Y:S01]  /*15780*/  S2R R7, SR_TID.X ;  /* 0x0000000000077919 */ /* 0x000e220000002100 */
[----:B------:R-:W1:Y:S01]  /*15790*/  LDC R12, c[0x0][0x2f4] ;  /* 0x0000bd00ff0c7b82 */ /* 0x000e620000000800 */
[----:B------:R-:W2:Y:S04]  /*157a0*/  SHFL.IDX PT, R6, R8, RZ, 0x1e1f ;  /* 0x001e1fff08067589 */ /* 0x000ea800000e0000 */
[----:B------:R-:W3:Y:S04]  /*157b0*/  SHFL.IDX PT, R0, R9, RZ, 0x1e1f ;  /* 0x001e1fff09007589 */ /* 0x000ee800000e0000 */
[----:B------:R-:W4:Y:S01]  /*157c0*/  SHFL.IDX PT, R9, R9, 0x1, 0x1e1f ;  /* 0x003e1f0009097f89 */ /* 0x000f2200000e0000 */
[----:B0-----:R-:W-:-:S05]  /*157d0*/  IMAD.SHL.U32 R11, R7, 0x10, RZ ;  /* 0x00000010070b7824 */ /* 0x001fca00078e00ff */
[----:B------:R-:W-:-:S04]  /*157e0*/  LOP3.LUT R11, R11, 0x10, RZ, 0xc0, !PT ;  /* 0x000000100b0b7812 */ /* 0x000fc800078ec0ff */
[C---:B--2---:R-:W-:Y:S02]  /*157f0*/  IADD3 R6, P0, R11.reuse, R6, RZ ;  /* 0x000000060b067210 */ /* 0x044fe40007f1e0ff */
[CC--:B-1----:R-:W-:Y:S02]  /*15800*/  ISETP.GE.AND P4, PT, R11.reuse, R12.reuse, PT ;  /* 0x0000000c0b00720c */ /* 0x0c2fe40003f86270 */
[----:B------:R-:W-:Y:S01]  /*15810*/  LOP3.LUT R13, R11, 0x20, RZ, 0xfc, !PT ;  /* 0x000000200b0d7812 */ /* 0x000fe200078efcff */
[----:B---3--:R-:W-:Y:S01]  /*15820*/  IMAD.X R7, RZ, RZ, R0, P0 ;  /* 0x000000ffff077224 */ /* 0x008fe200000e0600 */
        /* <DEDUP_REMOVED lines=11> */
[----:B0---4-:R0:W1:Y:S10]  /*158e0*/  SHFL.IDX PT, R6, R8, 0x1, 0x1e1f ;  /* 0x003e1f0008067f89 */ /* 0x01107400000e0000 */
.L_x_11175:
[----:B------:R-:W2:Y:S01]  /*158f0*/  S2R R7, SR_TID.X ;  /* 0x0000000000077919 */ /* 0x000ea20000002100 */
[C---:B------:R-:W-:Y:S02]  /*15900*/  ISETP.LT.OR P4, PT, R2.reuse, 0x41, P4 ;  /* 0x000000410200780c */ /* 0x040fe40002781670 */
[C---:B------:R-:W-:Y:S02]  /*15910*/  ISETP.LT.OR P2, PT, R2.reuse, 0x41, P2 ;  /* 0x000000410200780c */ /* 0x040fe40001741670 */
[----:B------:R-:W-:Y:S01]  /*15920*/  ISETP.LT.OR P0, PT, R2, 0x41, P0 ;  /* 0x000000410200780c */ /* 0x000fe20000701670 */
[----:B--2---:R-:W-:-:S05]  /*15930*/  IMAD.SHL.U32 R7, R7, 0x10, RZ ;  /* 0x0000001007077824 */ /* 0x004fca00078e00ff */
[----:B------:R-:W-:-:S04]  /*15940*/  LOP3.LUT R7, R7, 0x10, RZ, 0xc0, !PT ;  /* 0x0000001007077812 */ /* 0x000fc800078ec0ff */
        /* <DEDUP_REMOVED lines=10> */
.L_x_11051:
        /* <DEDUP_REMOVED lines=11> */
.L_x_11052:
[----:B------:R2:W-:Y:S01]  /*15aa0*/  SYNCS.ARRIVE.TRANS64.A1T0 RZ, [R4+URZ+0x19c70], RZ ;  /* 0x019c70ff04ff79a7 */ /* 0x0005e2000810003f */
[----:B------:R-:W-:Y:S05]  /*15ab0*/  @!P4 BRA `(.L_x_11053) ;  /* 0x000000000004c947 */ /* 0x000fea0003800000 */
[----:B------:R-:W-:Y:S01]  /*15ac0*/  BPT.TRAP 0x1 ;  /* 0x000000040000795c */ /* 0x000fe20000300000 */
.L_x_11053:
[----:B------:R-:W3:Y:S01]  /*15ad0*/  LDL R2, [R1+0x38] ;  /* 0x0000380001027983 */ /* 0x000ee20000100800 */
[----:B------:R-:W-:Y:S01]  /*15ae0*/  BSSY B0, `(.L_x_11054) ;  /* 0x0000003000007945 */ /* 0x000fe20003800000 */
[----:B---3--:R-:W3:Y:S03]  /*15af0*/  SYNCS.PHASECHK.TRANS64.TRYWAIT P0, [R4+URZ+0x19c40], R2 ;  /* 0x019c4002040075a7 */ /* 0x008ee6000800017f */
[----:B---3--:R-:W-:Y:S05]  /*15b00*/  @!P0 BRA `(.L_x_11055) ;  /* 0x00000048005c8947 */ /* 0x008fea0003800000 */
.L_x_11176:
[----:B------:R-:W-:Y:S05]  /*15b10*/  BSYNC B0 ;  /* 0x0000000000007941 */ /* 0x000fea0003800000 */
.L_x_11054:
[----:B------:R-:W4:Y:S01]  /*15b20*/  LDL R9, [R1+0x8] ;  /* 0x0000080001097983 */ /* 0x000f220000100800 */
[----:B------:R-:W-:Y:S01]  /*15b30*/  ULDC.64 UR4, c[0x0][0x300] ;  /* 0x0000c00000047ab9 */ /* 0x000fe20000000a00 */
[----:B------:R-:W-:Y:S01]  /*15b40*/  ULDC.64 UR6, c[0x0][0x2e8] ;  /* 0x0000ba0000067ab9 */ /* 0x000fe20000000a00 */
[----:B------:R-:W-:Y:S01]  /*15b50*/  IMAD R20, R20, UR4, RZ ;  /* 0x0000000414147c24 */ /* 0x000fe2000f8e02ff */
[----:B0-----:R-:W0:Y:S01]  /*15b60*/  S2R R8, SR_TID.X ;  /* 0x0000000000087919 */ /* 0x001e220000002100 */
        /* <DEDUP_REMOVED lines=8> */
[----:B---3--:R-:W-:Y:S02]  /*15bf0*/  IMAD.MOV.U32 R2, RZ, RZ, R6 ;  /* 0x000000ffff027224 */ /* 0x008fe400078e0006 */
[----:B------:R-:W-:Y:S02]  /*15c00*/  IMAD.IADD R3, R7, 0x1, R3 ;  /* 0x0000000107037824 */ /* 0x000fe400078e0203 */
[----:B------:R-:W-:Y:S01]  /*15c10*/  IMAD.WIDE.U32 R2, R18, UR4, R2 ;  /* 0x0000000412027c25 */ /* 0x000fe2000f8e0002 */
[----:B0-----:R-:W-:-:S03]  /*15c20*/  SHF.L.U32 R10, R8, 0x4, RZ ;  /* 0x00000004080a7819 */ /* 0x001fc600000006ff */
[----:B------:R-:W-:Y:S01]  /*15c30*/  IMAD.SHL.U32 R8, R8, 0x10, RZ ;  /* 0x0000001008087824 */ /* 0x000fe200078e00ff */
[----:B------:R-:W-:-:S04]  /*15c40*/  LOP3.LUT R10, R10, 0x10, RZ, 0xc0, !PT ;  /* 0x000000100a0a7812 */ /* 0x000fc800078ec0ff */
[----:B------:R-:W-:Y:S02]  /*15c50*/  LOP3.LUT R8, R8, 0x10, RZ, 0xc0, !PT ;  /* 0x0000001008087812 */ /* 0x000fe400078ec0ff */
[C---:B------:R-:W-:Y:S02]  /*15c60*/  LOP3.LUT R11, R10.reuse, 0x40, RZ, 0xfc, !PT ;  /* 0x000000400a0b7812 */ /* 0x040fe400078efcff */
[----:B------:R-:W-:Y:S01]  /*15c70*/  LOP3.LUT R10, R10, 0x20, RZ, 0xfc, !PT ;  /* 0x000000200a0a7812 */ /* 0x000fe200078efcff */
[----:B----4-:R-:W-:Y:S01]  /*15c80*/  IMAD R5, R9, UR4, RZ ;  /* 0x0000000409057c24 */ /* 0x010fe2000f8e02ff */
[----:B------:R-:W-:Y:S01]  /*15c90*/  UMOV UR4, 0xffffffff ;  /* 0xffffffff00047882 */ /* 0x000fe20000000000 */
[----:B------:R-:W0:Y:S02]  /*15ca0*/  LDC R9, c[0x0][0x2f4] ;  /* 0x0000bd00ff097b82 */ /* 0x000e240000000800 */
[----:B------:R-:W-:Y:S01]  /*15cb0*/  IMAD R6, R18, UR5, R5 ;  /* 0x0000000512067c24 */ /* 0x000fe2000f8e0205 */
[----:B------:R-:W-:-:S04]  /*15cc0*/  IADD3 R5, P0, R2, UR6, RZ ;  /* 0x0000000602057c10 */ /* 0x000fc8000ff1e0ff */
[----:B------:R-:W-:Y:S02]  /*15cd0*/  IADD3.X R6, R3, UR7, R6, P0, !PT ;  /* 0x0000000703067c10 */ /* 0x000fe400087fe406 */
[-C--:B0-----:R-:W-:Y:S02]  /*15ce0*/  ISETP.GE.AND P2, PT, R11, R9.reuse, PT ;  /* 0x000000090b00720c */ /* 0x081fe40003f46270 */
[-C--:B------:R-:W-:Y:S02]  /*15cf0*/  ISETP.GE.AND P4, PT, R10, R9.reuse, PT ;  /* 0x000000090a00720c */ /* 0x080fe40003f86270 */
[----:B------:R-:W-:Y:S01]  /*15d00*/  ISETP.GE.AND P5, PT, R8, R9, PT ;  /* 0x000000090800720c */ /* 0x000fe20003fa6270 */
[----:B------:R-:W-:-:S12]  /*15d10*/  BRA.DIV UR4, `(.L_x_11056) ;  /* 0x0000004604f07947 */ /* 0x000fd8000b800000 */
[----:B------:R-:W0:Y:S04]  /*15d20*/  SHFL.IDX PT, R3, R5, RZ, 0x1e1f ;  /* 0x001e1fff05037589 */ /* 0x000e2800000e0000 */
[----:B------:R-:W1:Y:S04]  /*15d30*/  SHFL.IDX PT, R2, R6, RZ, 0x1e1f ;  /* 0x001e1fff06027589 */ /* 0x000e6800000e0000 */
[----:B------:R-:W3:Y:S04]  /*15d40*/  SHFL.IDX PT, R5, R5, 0x1, 0x1e1f ;  /* 0x003e1f0005057f89 */ /* 0x000ee800000e0000 */
[----:B------:R-:W4:Y:S01]  /*15d50*/  SHFL.IDX PT, R6, R6, 0x1, 0x1e1f ;  /* 0x003e1f0006067f89 */ /* 0x000f2200000e0000 */
[----:B0-----:R-:W-:-:S05]  /*15d60*/  @P1 IADD3 R3, P0, R8, R3, RZ ;  /* 0x0000000308031210 */ /* 0x001fca0007f1e0ff */
[----:B-1----:R-:W-:-:S05]  /*15d70*/  @P1 IMAD.X R2, RZ, RZ, R2, P0 ;  /* 0x000000ffff021224 */ /* 0x002fca00000e0602 */
[----:B------:R-:W-:-:S04]  /*15d80*/  @P1 LOP3.LUT R3, R3, R2, RZ, 0x3c, !PT ;  /* 0x0000000203031212 */ /* 0x000fc800078e3cff */
[----:B------:R-:W-:-:S04]  /*15d90*/  @P1 LOP3.LUT R2, R3, R2, RZ, 0x3c, !PT ;  /* 0x0000000203021212 */ /* 0x000fc800078e3cff */
[----:B------:R-:W-:-:S05]  /*15da0*/  @P1 LOP3.LUT R3, R3, R2, RZ, 0x3c, !PT ;  /* 0x0000000203031212 */ /* 0x000fca00078e3cff */
[----:B------:R0:W-:Y:S04]  /*15db0*/  @P1 LDGSTS.E.BYPASS.LTC128B.128 [R0+0x13800], desc[UR42][R2.64], !P5 ;  /* 0x1380000002001fae */ /* 0x0001e8000e901d6a */
[----:B------:R0:W-:Y:S04]  /*15dc0*/  @P1 LDGSTS.E.BYPASS.LTC128B.128 [R0+0x14800], desc[UR42][R2.64+0x20], !P4 ;  /* 0x1480002002001fae */ /* 0x0001e8000e101d6a */
[----:B---34-:R0:W-:Y:S02]  /*15dd0*/  @P1 LDGSTS.E.BYPASS.LTC128B.128 [R0+0x15800], desc[UR42][R2.64+0x40], !P2 ;  /* 0x1580004002001fae */ /* 0x0181e4000d101d6a */
.L_x_11182:
[----:B01----:R-:W-:-:S05]  /*15de0*/  @P3 IADD3 R3, P0, R8, R5, RZ ;  /* 0x0000000508033210 */ /* 0x003fca0007f1e0ff */
        /* <DEDUP_REMOVED lines=10> */
[----:B------:R0:W-:Y:S01]  /*15e90*/  @P3 LDGSTS.E.BYPASS.LTC128B.128 [R0+0x16000], desc[UR42][R2.64+0x40], !P2 ;  /* 0x1600004002003fae */ /* 0x0001e2000d101d6a */
[----:B------:R-:W-:Y:S01]  /*15ea0*/  NOP ;  /* 0x0000000000007918 */ /* 0x000fe20000000000 */
.L_x_11057:
        /* <DEDUP_REMOVED lines=11> */
.L_x_11058:
[----:B------:R0:W5:Y:S01]  /*15f60*/  LDL.LU R5, [R1+0x34] ;  /* 0x0000340001057983 */ /* 0x0001620000300800 */
[----:B------:R0:W-:Y:S03]  /*15f70*/  SYNCS.ARRIVE.TRANS64.A1T0 RZ, [R4+URZ+0x19c30], RZ ;  /* 0x019c30ff04ff79a7 */ /* 0x0001e6000810003f */
[----:B------:R0:W5:Y:S02]  /*15f80*/  LDL.LU R3, [R1+0x44] ;  /* 0x0000440001037983 */ /* 0x0001640000300800 */
[----:B------:R-:W-:Y:S05]  /*15f90*/  WARPSYNC.ALL ;  /* 0x0000000000007948 */ /* 0x000fea0003800000 */
[----:B------:R-:W-:Y:S01]  /*15fa0*/  ULDC.64 UR4, c[0x0][0x298] ;  /* 0x0000a60000047ab9 */ /* 0x000fe20000000a00 */
[----:B------:R-:W-:Y:S01]  /*15fb0*/  ULDC.64 UR6, c[0x0][0xa00] ;  /* 0x0002800000067ab9 */ /* 0x000fe20000000a00 */
[----:B------:R-:W-:Y:S01]  /*15fc0*/  VIADD R0, R22, 0xf000 ;  /* 0x0000f00016007836 */ /* 0x000fe20000000000 */
[----:B------:R-:W-:Y:S01]  /*15fd0*/  BAR.SYNC.DEFER_BLOCKING 0x8, 0x200 ;  /* 0x0208000000007b1d */ /* 0x000fe20000010000 */
[----:B------:R-:W-:-:S03]  /*15fe0*/  ISETP.NE.U32.AND P0, PT, RZ, UR6, PT ;  /* 0x00000006ff007c0c */ /* 0x000fc6000bf05070 */
[----:B------:R-:W-:Y:S02]  /*15ff0*/  LOP3.LUT P1, RZ, R0, 0x9f, RZ, 0xc0, !PT ;  /* 0x0000009f00ff7812 */ /* 0x000fe4000782c0ff */
[----:B------:R-:W-:Y:S01]  /*16000*/  ISETP.NE.AND.EX P0, PT, RZ, UR7, PT, P0 ;  /* 0x00000007ff007c0c */ /* 0x000fe2000bf05300 */
[----:B------:R-:W-:Y:S03]  /*16010*/  BSSY B6, `(.L_x_11059) ;  /* 0x000001c000067945 */ /* 0x000fe60003800000 */
[----:B------:R-:W-:Y:S02]  /*16020*/  SEL R26, R26, RZ, !P0 ;  /* 0x000000ff1a1a7207 */ /* 0x000fe40004000000 */
[----:B-----5:R-:W-:-:S05]  /*16030*/  SHF.R.S32.HI R2, RZ, 0x1f, R5 ;  /* 0x0000001fff027819 */ /* 0x020fca0000011405 */
[----:B------:R-:W-:-:S04]  /*16040*/  IMAD R2, R2, UR4, RZ ;  /* 0x0000000402027c24 */ /* 0x000fc8000f8e02ff */
[----:B------:R-:W-:Y:S01]  /*16050*/  IMAD R0, R5, UR5, R2 ;  /* 0x0000000505007c24 */ /* 0x000fe2000f8e0202 */
[----:B------:R-:W-:Y:S01]  /*16060*/  SEL R2, R3, RZ, !P0 ;  /* 0x000000ff03027207 */ /* 0x000fe20004000000 */
[----:B0-2---:R-:W-:-:S04]  /*16070*/  IMAD.WIDE.U32 R4, R5, UR4, RZ ;  /* 0x0000000405047c25 */ /* 0x005fc8000f8e00ff */
[----:B------:R-:W-:Y:S01]  /*16080*/  IMAD.IADD R0, R5, 0x1, R0 ;  /* 0x0000000105007824 */ /* 0x000fe200078e0200 */
[----:B------:R0:W-:Y:S04]  /*16090*/  STL.64 [R1+0x38], R4 ;  /* 0x0000380401007387 */ /* 0x0001e80000100a00 */
[----:B------:R0:W-:Y:S04]  /*160a0*/  STL [R1+0x44], R2 ;  /* 0x0000440201007387 */ /* 0x0001e80000100800 */
[----:B------:R0:W-:Y:S01]  /*160b0*/  STL [R1+0x34], R0 ;  /* 0x0000340001007387 */ /* 0x0001e20000100800 */
[----:B------:R-:W-:Y:S05]  /*160c0*/  @!P1 BRA `(.L_x_11060) ;  /* 0x0000000000409947 */ /* 0x000fea0003800000 */
[----:B0-----:R-:W-:Y:S01]  /*160d0*/  MOV R2, 0x0 ;  /* 0x0000000000027802 */ /* 0x001fe20000000f00 */
        /* <DEDUP_REMOVED lines=15> */
.L_x_11060:
[----:B------:R-:W-:Y:S05]  /*161d0*/  BSYNC B6 ;  /* 0x0000000000067941 */ /* 0x000fea0003800000 */
.L_x_11059:
[----:B0-----:R-:W2:Y:S01]  /*161e0*/  LDL.LU R0, [R1+0x44] ;  /* 0x0000440001007983 */ /* 0x001ea20000300800 */
[----:B------:R-:W0:Y:S01]  /*161f0*/  LDC R9, c[0x0][0x448] ;  /* 0x00011200ff097b82 */ /* 0x000e220000000800 */
[----:B------:R-:W-:Y:S01]  /*16200*/  ULDC.64 UR4, c[0x0][0x2d8] ;  /* 0x0000b60000047ab9 */ /* 0x000fe20000000a00 */
[----:B------:R-:W-:Y:S01]  /*16210*/  ULDC.64 UR6, c[0x0][0x2c8] ;  /* 0x0000b20000067ab9 */ /* 0x000fe20000000a00 */
[----:B------:R-:W3:Y:S01]  /*16220*/  LDL.LU R21, [R1+0x34] ;  /* 0x0000340001157983 */ /* 0x000ee20000300800 */
[----:B------:R-:W-:-:S03]  /*16230*/  ULDC.64 UR8, c[0x0][0x280] ;  /* 0x0000a00000087ab9 */ /* 0x000fc60000000a00 */
[----:B------:R-:W3:Y:S04]  /*16240*/  LDL.LU.64 R2, [R1+0x38] ;  /* 0x0000380001027983 */ /* 0x000ee80000300a00 */
[----:B------:R-:W4:Y:S01]  /*16250*/  LDL R20, [R1+0x8] ;  /* 0x0000080001147983 */ /* 0x000f220000100800 */
[----:B0-----:R-:W-:-:S13]  /*16260*/  ISETP.NE.AND P0, PT, R9, 0x1, PT ;  /* 0x000000010900780c */ /* 0x001fda0003f05270 */
[----:B------:R-:W0:Y:S08]  /*16270*/  @P0 LDC R5, c[0x0][0x44c] ;  /* 0x00011300ff050b82 */ /* 0x000e300000000800 */
[----:B------:R-:W1:Y:S08]  /*16280*/  @P0 LDC R6, c[0x0][0x450] ;  /* 0x00011400ff060b82 */ /* 0x000e700000000800 */
[----:B------:R-:W1:Y:S01]  /*16290*/  @P0 LDC R8, c[0x0][0x450] ;  /* 0x00011400ff080b82 */ /* 0x000e620000000800 */
[----:B--2---:R-:W-:-:S02]  /*162a0*/  IMAD.MOV.U32 R4, RZ, RZ, R0 ;  /* 0x000000ffff047224 */ /* 0x004fc400078e0000 */
[----:B---3--:R-:W-:Y:S02]  /*162b0*/  IMAD.MOV.U32 R3, RZ, RZ, R21 ;  /* 0x000000ffff037224 */ /* 0x008fe400078e0015 */
[----:B------:R-:W2:Y:S01]  /*162c0*/  S2R R21, SR_TID.X ;  /* 0x0000000000157919 */ /* 0x000ea20000002100 */
[----:B----4-:R-:W-:Y:S02]  /*162d0*/  IMAD R0, R20, UR4, RZ ;  /* 0x0000000414007c24 */ /* 0x010fe4000f8e02ff */
[----:B------:R-:W3:Y:S01]  /*162e0*/  S2R R20, SR_TID.X ;  /* 0x0000000000147919 */ /* 0x000ee20000002100 */
[----:B------:R-:W-:-:S04]  /*162f0*/  IMAD.WIDE.U32 R2, R18, UR4, R2 ;  /* 0x0000000412027c25 */ /* 0x000fc8000f8e0002 */
        /* <DEDUP_REMOVED lines=8> */
[----:B--2---:R-:W-:Y:S01]  /*16380*/  IMAD.SHL.U32 R21, R21, 0x40, RZ ;  /* 0x0000004015157824 */ /* 0x004fe200078e00ff */
[----:B---3--:R-:W-:-:S04]  /*16390*/  LOP3.LUT R20, R20, 0x7f, RZ, 0xc0, !PT ;  /* 0x0000007f14147812 */ /* 0x008fc800078ec0ff */
[----:B------:R-:W-:Y:S02]  /*163a0*/  LOP3.LUT R21, R21, 0x40, RZ, 0xc0, !PT ;  /* 0x0000004015157812 */ /* 0x000fe400078ec0ff */
[----:B------:R-:W-:-:S04]  /*163b0*/  SHF.R.U32.HI R20, RZ, 0x1, R20 ;  /* 0x00000001ff147819 */ /* 0x000fc80000011614 */
[----:B------:R-:W-:Y:S02]  /*163c0*/  LOP3.LUT R20, R20, R21, RZ, 0xfc, !PT ;  /* 0x0000001514147212 */ /* 0x000fe400078efcff */
[----:B------:R2:W5:Y:S03]  /*163d0*/  LDL R21, [R1+0x48] ;  /* 0x0000480001157983 */ /* 0x0005660000100800 */
[----:B------:R-:W-:-:S04]  /*163e0*/  IMAD R0, R17, 0xc0, R20 ;  /* 0x000000c011007824 */ /* 0x000fc800078e0214 */
[----:B0-----:R-:W-:-:S04]  /*163f0*/  @P0 IMAD.HI.U32 R5, R0, R5, RZ ;  /* 0x0000000500050227 */ /* 0x001fc800078e00ff */
[----:B------:R-:W-:Y:S01]  /*16400*/  IMAD.MOV.U32 R4, RZ, RZ, R0 ;  /* 0x000000ffff047224 */ /* 0x000fe200078e0000 */
[----:B-1----:R-:W-:-:S04]  /*16410*/  @P0 SHF.R.U32.HI R4, RZ, R6, R5 ;  /* 0x00000006ff040219 */ /* 0x002fc80000011605 */
[--C-:B------:R-:W-:Y:S01]  /*16420*/  SHF.R.S32.HI R5, RZ, 0x1f, R4.reuse ;  /* 0x0000001fff057819 */ /* 0x100fe20000011404 */
[----:B------:R-:W-:-:S04]  /*16430*/  IMAD.MOV R7, RZ, RZ, -R4 ;  /* 0x000000ffff077224 */ /* 0x000fc800078e0a04 */
[----:B------:R-:W-:-:S04]  /*16440*/  IMAD R5, R5, UR4, RZ ;  /* 0x0000000405057c24 */ /* 0x000fc8000f8e02ff */
[C---:B------:R-:W-:Y:S02]  /*16450*/  IMAD R6, R4.reuse, UR5, R5 ;  /* 0x0000000504067c24 */ /* 0x040fe4000f8e0205 */
[----:B------:R-:W-:-:S04]  /*16460*/  IMAD.WIDE.U32 R4, R4, UR4, R2 ;  /* 0x0000000404047c25 */ /* 0x000fc8000f8e0002 */
[----:B------:R-:W-:Y:S02]  /*16470*/  IMAD.IADD R5, R5, 0x1, R6 ;  /* 0x0000000105057824 */ /* 0x000fe400078e0206 */
[----:B------:R-:W-:-:S05]  /*16480*/  IMAD R6, R9, R7, R0 ;  /* 0x0000000709067224 */ /* 0x000fca00078e0200 */
[----:B------:R-:W-:Y:S01]  /*16490*/  SHF.R.S32.HI R7, RZ, 0x1f, R6 ;  /* 0x0000001fff077819 */ /* 0x000fe20000011406 */
[----:B------:R-:W-:-:S04]  /*164a0*/  IMAD.WIDE.U32 R4, R6, UR6, R4 ;  /* 0x0000000606047c25 */ /* 0x000fc8000f8e0004 */
[----:B------:R-:W-:-:S04]  /*164b0*/  IMAD R7, R7, UR6, RZ ;  /* 0x0000000607077c24 */ /* 0x000fc8000f8e02ff */
[----:B------:R-:W-:Y:S01]  /*164c0*/  IMAD R7, R6, UR7, R7 ;  /* 0x0000000706077c24 */ /* 0x000fe2000f8e0207 */
[----:B------:R-:W-:-:S04]  /*164d0*/  IADD3 R6, P1, R4, UR8, RZ ;  /* 0x0000000804067c10 */ /* 0x000fc8000ff3e0ff */
[----:B------:R-:W-:Y:S02]  /*164e0*/  IADD3.X R5, R5, UR9, R7, P1, !PT ;  /* 0x0000000905057c10 */ /* 0x000fe40008ffe407 */
[----:B------:R-:W0:Y:S01]  /*164f0*/  @P0 LDC R7, c[0x0][0x44c] ;  /* 0x00011300ff070b82 */ /* 0x000e220000000800 */
[----:B------:R-:W-:-:S04]  /*16500*/  VIADD R0, R0, 0x80 ;  /* 0x0000008000007836 */ /* 0x000fc80000000000 */
[----:B------:R-:W-:Y:S02]  /*16510*/  IMAD.MOV.U32 R4, RZ, RZ, R0 ;  /* 0x000000ffff047224 */ /* 0x000fe400078e0000 */
[----:B0-----:R-:W-:-:S05]  /*16520*/  @P0 IMAD.HI.U32 R7, R0, R7, RZ ;  /* 0x0000000700070227 */ /* 0x001fca00078e00ff */
[----:B------:R-:W-:Y:S02]  /*16530*/  @P0 SHF.R.U32.HI R4, RZ, R8, R7 ;  /* 0x00000008ff040219 */ /* 0x000fe40000011607 */
[----:B------:R2:W5:Y:S01]  /*16540*/  LDL R8, [R1+0x40] ;  /* 0x0000400001087983 */ /* 0x0005620000100800 */
[----:B------:R-:W0:Y:S02]  /*16550*/  S2R R20, SR_TID.X ;  /* 0x0000000000147919 */ /* 0x000e240000002100 */
[----:B------:R-:W-:-:S04]  /*16560*/  IMAD.MOV R7, RZ, RZ, -R4 ;  /* 0x000000ffff077224 */ /* 0x000fc800078e0a04 */
[----:B------:R-:W-:Y:S01]  /*16570*/  IMAD R0, R9, R7, R0 ;  /* 0x0000000709007224 */ /* 0x000fe200078e0200 */
[----:B------:R-:W-:Y:S01]  /*16580*/  SHF.R.S32.HI R7, RZ, 0x1f, R4 ;  /* 0x0000001fff077819 */ /* 0x000fe20000011404 */
[----:B------:R-:W-:-:S04]  /*16590*/  IMAD.WIDE.U32 R2, R4, UR4, R2 ;  /* 0x0000000404027c25 */ /* 0x000fc8000f8e0002 */
[----:B------:R-:W-:Y:S01]  /*165a0*/  IMAD R7, R7, UR4, RZ ;  /* 0x0000000407077c24 */ /* 0x000fe2000f8e02ff */
[----:B------:R-:W-:-:S03]  /*165b0*/  ULDC UR4, c[0x0][0x2b8] ;  /* 0x0000ae0000047ab9 */ /* 0x000fc60000000800 */
[----:B------:R-:W-:-:S04]  /*165c0*/  IMAD R4, R4, UR5, R7 ;  /* 0x0000000504047c24 */ /* 0x000fc8000f8e0207 */
[----:B------:R-:W-:Y:S01]  /*165d0*/  IMAD.IADD R3, R3, 0x1, R4 ;  /* 0x0000000103037824 */ /* 0x000fe200078e0204 */
[----:B------:R-:W-:Y:S01]  /*165e0*/  SHF.R.S32.HI R4, RZ, 0x1f, R0 ;  /* 0x0000001fff047819 */ /* 0x000fe20000011400 */
[----:B------:R-:W-:-:S04]  /*165f0*/  IMAD.WIDE.U32 R2, R0, UR6, R2 ;  /* 0x0000000600027c25 */ /* 0x000fc8000f8e0002 */
[----:B------:R-:W-:Y:S02]  /*16600*/  IMAD R4, R4, UR6, RZ ;  /* 0x0000000604047c24 */ /* 0x000fe4000f8e02ff */
[C---:B0-----:R-:W-:Y:S01]  /*16610*/  IMAD.SHL.U32 R11, R20.reuse, 0x10, RZ ;  /* 0x00000010140b7824 */ /* 0x041fe200078e00ff */
[----:B------:R-:W-:Y:S01]  /*16620*/  SHF.L.U32 R10, R20, 0x4, RZ ;  /* 0x00000004140a7819 */ /* 0x000fe200000006ff */
[----:B------:R-:W-:-:S03]  /*16630*/  IMAD R0, R0, UR7, R4 ;  /* 0x0000000700007c24 */ /* 0x000fc6000f8e0204 */
[----:B------:R-:W-:Y:S02]  /*16640*/  LOP3.LUT R11, R11, 0x10, RZ, 0xc0, !PT ;  /* 0x000000100b0b7812 */ /* 0x000fe400078ec0ff */
[----:B------:R-:W-:Y:S02]  /*16650*/  IADD3 R7, P0, R2, UR8, RZ ;  /* 0x0000000802077c10 */ /* 0x000fe4000ff1e0ff */
[C---:B------:R-:W-:Y:S02]  /*16660*/  LOP3.LUT R12, R11.reuse, 0x20, RZ, 0xfc, !PT ;  /* 0x000000200b0c7812 */ /* 0x040fe400078efcff */
[----:B------:R-:W-:Y:S02]  /*16670*/  LOP3.LUT R10, R10, 0x10, RZ, 0xc0, !PT ;  /* 0x000000100a0a7812 */ /* 0x000fe400078ec0ff */
[----:B------:R-:W-:Y:S01]  /*16680*/  LOP3.LUT R11, R11, 0x40, RZ, 0xfc, !PT ;  /* 0x000000400b0b7812 */ /* 0x000fe200078efcff */
[----:B------:R-:W-:Y:S01]  /*16690*/  UMOV UR5, 0xffffffff ;  /* 0xffffffff00057882 */ /* 0x000fe20000000000 */
[----:B------:R-:W-:-:S02]  /*166a0*/  IADD3.X R4, R3, UR9, R0, P0, !PT ;  /* 0x0000000903047c10 */ /* 0x000fc400087fe400 */
[----:B------:R-:W-:Y:S02]  /*166b0*/  LOP3.LUT R20, R20, 0x7f, RZ, 0xc0, !PT ;  /* 0x0000007f14147812 */ /* 0x000fe400078ec0ff */
[----:B------:R-:W-:Y:S02]  /*166c0*/  ISETP.GE.AND P3, PT, R10, UR4, PT ;  /* 0x000000040a007c0c */ /* 0x000fe4000bf66270 */
[----:B------:R-:W-:Y:S02]  /*166d0*/  ISETP.GE.AND P0, PT, R12, UR4, PT ;  /* 0x000000040c007c0c */ /* 0x000fe4000bf06270 */
[----:B------:R-:W-:Y:S02]  /*166e0*/  ISETP.GE.AND P1, PT, R11, UR4, PT ;  /* 0x000000040b007c0c */ /* 0x000fe4000bf26270 */
[----:B------:R-:W-:Y:S01]  /*166f0*/  SHF.R.U32.HI R20, RZ, 0x1, R20 ;  /* 0x00000001ff147819 */ /* 0x000fe20000011614 */
[----:B--2---:R-:W-:Y:S10]  /*16700*/  BRA.DIV UR5, `(.L_x_11061) ;  /* 0x0000004205187947 */ /* 0x004ff4000b800000 */
[----:B------:R-:W0:Y:S01]  /*16710*/  SHFL.IDX PT, R3, R6, RZ, 0x1e1f ;  /* 0x001e1fff06037589 */ /* 0x000e2200000e0000 */
[----:B-----5:R-:W-:Y:S02]  /*16720*/  IMAD R0, R21, R9, RZ ;  /* 0x0000000915007224 */ /* 0x020fe400078e02ff */
[----:B------:R-:W-:Y:S01]  /*16730*/  IMAD R17, R17, 0xc0, R20 ;  /* 0x000000c011117824 */ /* 0x000fe200078e0214 */
[----:B------:R-:W1:Y:S04]  /*16740*/  SHFL.IDX PT, R2, R5, RZ, 0x1e1f ;  /* 0x001e1fff05027589 */ /* 0x000e6800000e0000 */
[----:B------:R-:W-:Y:S01]  /*16750*/  ISETP.GE.AND P2, PT, R17, R0, PT ;  /* 0x000000001100720c */ /* 0x000fe20003f46270 */
[----:B------:R-:W2:Y:S04]  /*16760*/  SHFL.IDX PT, R6, R6, 0x1, 0x1e1f ;  /* 0x003e1f0006067f89 */ /* 0x000ea800000e0000 */
[----:B------:R-:W3:Y:S08]  /*16770*/  SHFL.IDX PT, R5, R5, 0x1, 0x1e1f ;  /* 0x003e1f0005057f89 */ /* 0x000ef000000e0000 */
        /* <DEDUP_REMOVED lines=15> */
[----:B0-----:R0:W1:Y:S04]  /*16870*/  SHFL.IDX PT, R3, R4, RZ, 0x1e1f ;  /* 0x001e1fff04037589 */ /* 0x00106800000e0000 */
[----:B------:R0:W2:Y:S02]  /*16880*/  SHFL.IDX PT, R2, R7, RZ, 0x1e1f ;  /* 0x001e1fff07027589 */ /* 0x0000a400000e0000 */
.L_x_11189:
[----:B------:R-:W-:Y:S01]  /*16890*/  VIADD R17, R17, 0x80 ;  /* 0x0000008011117836 */ /* 0x000fe20000000000 */
[----:B------:R-:W-:Y:S04]  /*168a0*/  BSSY B0, `(.L_x_11062) ;  /* 0x000000b000007945 */ /* 0x000fe80003800000 */
[----:B------:R-:W-:-:S13]  /*168b0*/  ISETP.GE.AND P2, PT, R17, R0, PT ;  /* 0x000000001100720c */ /* 0x000fda0003f46270 */
[----:B------:R-:W-:Y:S05]  /*168c0*/  @P2 BRA `(.L_x_11063) ;  /* 0x0000000000202947 */ /* 0x000fea0003800000 */
[----:B--2---:R-:W-:-:S05]  /*168d0*/  IADD3 R2, P2, R10, R2, RZ ;  /* 0x000000020a027210 */ /* 0x004fca0007f5e0ff */
[----:B-1----:R-:W-:-:S05]  /*168e0*/  IMAD.X R3, RZ, RZ, R3, P2 ;  /* 0x000000ffff037224 */ /* 0x002fca00010e0603 */
[----:B------:R-:W-:Y:S01]  /*168f0*/  @!PT LDS RZ, [RZ] ;  /* 0x00000000fffff984 */ /* 0x000fe20000000800 */
[----:B------:R-:W-:Y:S01]  /*16900*/  @!PT LDS RZ, [RZ] ;  /* 0x00000000fffff984 */ /* 0x000fe20000000800 */
[----:B------:R-:W-:Y:S01]  /*16910*/  @!PT LDS RZ, [RZ] ;  /* 0x00000000fffff984 */ /* 0x000fe20000000800 */
[----:B------:R3:W-:Y:S04]  /*16920*/  LDGSTS.E.BYPASS.LTC128B.128 [R8+0x10000], desc[UR42][R2.64], !P3 ;  /* 0x1000000002087fae */ /* 0x0007e8000d901d6a */
[----:B------:R3:W-:Y:S04]  /*16930*/  LDGSTS.E.BYPASS.LTC128B.128 [R8+0x11800], desc[UR42][R2.64+0x20], !P0 ;  /* 0x1180002002087fae */ /* 0x0007e8000c101d6a */
[----:B------:R3:W-:Y:S02]  /*16940*/  LDGSTS.E.BYPASS.LTC128B.128 [R8+0x13000], desc[UR42][R2.64+0x40], !P1 ;  /* 0x1300004002087fae */ /* 0x0007e4000c901d6a */
.L_x_11063:
[----:B------:R-:W-:Y:S05]  /*16950*/  BSYNC B0 ;  /* 0x0000000000007941 */ /* 0x000fea0003800000 */
.L_x_11062:
[----:B------:R-:W-:Y:S01]  /*16960*/  NOP ;  /* 0x0000000000007918 */ /* 0x000fe20000000000 */
[----:B------:R-:W-:-:S13]  /*16970*/  PLOP3.LUT P0, PT, PT, PT, PT, 0x80, 0x0 ;  /* 0x000000000000781c */ /* 0x000fda0003f0f070 */
.L_x_11064:
[----:B------:R-:W-:Y:S02]  /*16980*/  PLOP3.LUT P1, PT, P1, P0, PT, 0xa2, 0x0 ;  /* 0x000000000000781c */ /* 0x000fe40000f21472 */
[----:B------:R-:W-:-:S08]  /*16990*/  @P0 R2UR P1, UR4, R22 ;  /* 0x00000000160402ca */ /* 0x000fd00000020000 */
[----:B------:R-:W-:-:S05]  /*169a0*/  @P0 PLOP3.LUT P0, PT, P1, PT, PT, 0x80, 0x0 ;  /* 0x000000000000081c */ /* 0x000fca0000f0f070 */
[----:B------:R-:W-:Y:S01]  /*169b0*/  @!P1 SYNCS.ARRIVE.TRANS64.RED.A0T1 RZ, [UR4+0x19c00], RZ ;  /* 0x019c00ffffff99a7 */ /* 0x000fe20008200404 */
[----:B------:R-:W-:Y:S07]  /*169c0*/  @!P1 ARRIVES.LDGSTSBAR.64.TRANSCNT [UR4+0x19c00] ;  /* 0x019c0000ff0099b0 */ /* 0x000fee0008000a84 */
[----:B------:R-:W-:Y:S05]  /*169d0*/  @P0 BRA.U.ANY `(.L_x_11064) ;  /* 0xfffffffd00e80947 */ /* 0x000fea000393ffff */
[----:B--23--:R-:W2:Y:S02]  /*169e0*/  LDL.LU R2, [R1+0x4c] ;  /* 0x00004c0001027983 */ /* 0x00cea40000300800 */
        /* <DEDUP_REMOVED lines=9> */
[----:B------:R-:W3:Y:S03]  /*16a80*/  SYNCS.PHASECHK.TRANS64.TRYWAIT P0, [R22+URZ+0x19c20], R0 ;  /* 0x019c2000160075a7 */ /* 0x000ee6000800017f */
[----:B--23--:R-:W-:Y:S05]  /*16a90*/  @!P0 BRA `(.L_x_11066) ;  /* 0x0000004000248947 */ /* 0x00cfea0003800000 */
.L_x_11190:
[----:B------:R-:W-:Y:S05]  /*16aa0*/  BSYNC B0 ;  /* 0x0000000000007941 */ /* 0x000fea0003800000 */
.L_x_11065:
[----:B------:R-:W3:Y:S02]  /*16ab0*/  LDL.LU R2, [R1+0x30] ;  /* 0x0000300001027983 */ /* 0x000ee40000300800 */
[----:B---3--:R-:W-:-:S13]  /*16ac0*/  ISETP.GE.AND P0, PT, R2, 0x81, PT ;  /* 0x000000810200780c */ /* 0x008fda0003f06270 */
[----:B------:R-:W-:Y:S05]  /*16ad0*/  @!P0 BRA `(.L_x_11067) ;  /* 0x0000001000908947 */ /* 0x000fea0003800000 */
[----:B------:R-:W3:Y:S01]  /*16ae0*/  LDL.LU R2, [R1+0x54] ;  /* 0x0000540001027983 */ /* 0x000ee20000300800 */
[----:B------:R-:W-:Y:S02]  /*16af0*/  IMAD.MOV.U32 R5, RZ, RZ, R28 ;  /* 0x000000ffff057224 */ /* 0x000fe400078e001c */
[----:B0-----:R-:W-:Y:S01]  /*16b00*/  IMAD.MOV.U32 R4, RZ, RZ, R23 ;  /* 0x000000ffff047224 */ /* 0x001fe200078e0017 */
[----:B---3--:R-:W-:-:S07]  /*16b10*/  LEA.HI.SX32 R20, R2, 0xfffffffe, 0x19 ;  /* 0xfffffffe02147811 */ /* 0x008fce00078fcaff */
.L_x_11087:
[----:B---3--:R-:W3:Y:S01]  /*16b20*/  LDL R7, [R1+0x10] ;  /* 0x0000100001077983 */ /* 0x008ee20000100800 */
[----:B0-----:R-:W0:Y:S03]  /*16b30*/  LDC R8, c[0x0][0x430] ;  /* 0x00010c00ff087b82 */ /* 0x001e260000000800 */
[----:B------:R-:W4:Y:S04]  /*16b40*/  LDL R10, [R1+0x14] ;  /* 0x00001400010a7983 */ /* 0x000f280000100800 */
[----:B------:R-:W5:Y:S01]  /*16b50*/  LDL R9, [R1+0x4] ;  /* 0x0000040001097983 */ /* 0x000f620000100800 */
[----:B------:R-:W2:Y:S01]  /*16b60*/  S2R R2, SR_TID.X ;  /* 0x0000000000027919 */ /* 0x000ea20000002100 */
[----:B0-----:R-:W-:-:S13]  /*16b70*/  ISETP.NE.AND P0, PT, R8, 0x1, PT ;  /* 0x000000010800780c */ /* 0x001fda0003f05270 */
[----:B------:R-:W0:Y:S01]  /*16b80*/  @P0 LDC R6, c[0x0][0x434] ;  /* 0x00010d00ff060b82 */ /* 0x000e220000000800 */
[----:B--2---:R-:W-:-:S04]  /*16b90*/  LOP3.LUT R0, R2, 0x7f, RZ, 0xc0, !PT ;  /* 0x0000007f02007812 */ /* 0x004fc800078ec0ff */
[----:B-1----:R-:W-:-:S03]  /*16ba0*/  SHF.R.U32.HI R3, RZ, 0x1, R0 ;  /* 0x00000001ff037819 */ /* 0x002fc60000011600 */
[----:B------:R-:W1:Y:S01]  /*16bb0*/  @P0 LDC R0, c[0x0][0x438] ;  /* 0x00010e00ff000b82 */ /* 0x000e620000000800 */
[----:B------:R-:W-:Y:S02]  /*16bc0*/  IMAD.SHL.U32 R2, R2, 0x40, RZ ;  /* 0x0000004002027824 */ /* 0x000fe400078e00ff */
[----:B------:R-:W-:-:S03]  /*16bd0*/  IMAD R3, R20, 0x80, R3 ;  /* 0x0000008014037824 */ /* 0x000fc600078e0203 */
[----:B------:R-:W-:Y:S01]  /*16be0*/  LOP3.LUT R2, R2, 0x40, RZ, 0xc0, !PT ;  /* 0x0000004002027812 */ /* 0x000fe200078ec0ff */
[----:B------:R-:W-:Y:S05]  /*16bf0*/  YIELD ;  /* 0x0000000000007946 */ /* 0x000fea0003800000 */
[----:B------:R-:W-:Y:S01]  /*16c00*/  ULDC.64 UR4, c[0x0][0x428] ;  /* 0x00010a0000047ab9 */ /* 0x000fe20000000a00 */
[----:B---3--:R-:W-:-:S05]  /*16c10*/  IADD3 R3, R2, R3, R7 ;  /* 0x0000000302037210 */ /* 0x008fca0007ffe007 */
[----:B0-----:R-:W-:-:S04]  /*16c20*/  @P0 IMAD.HI.U32 R6, R3, R6, RZ ;  /* 0x0000000603060227 */ /* 0x001fc800078e00ff */
[----:B------:R-:W-:Y:S01]  /*16c30*/  IMAD.MOV.U32 R2, RZ, RZ, R3 ;  /* 0x000000ffff027224 */ /* 0x000fe200078e0003 */
[----:B-1----:R-:W-:-:S04]  /*16c40*/  @P0 SHF.R.U32.HI R2, RZ, R0, R6 ;  /* 0x00000000ff020219 */ /* 0x002fc80000011606 */
[----:B------:R-:W-:Y:S01]  /*16c50*/  IADD3 R7, -R2, RZ, RZ ;  /* 0x000000ff02077210 */ /* 0x000fe20007ffe1ff */
[----:B----4-:R-:W-:-:S04]  /*16c60*/  IMAD R0, R10, UR4, RZ ;  /* 0x000000040a007c24 */ /* 0x010fc8000f8e02ff */
[----:B------:R-:W-:Y:S01]  /*16c70*/  IMAD R7, R8, R7, R3 ;  /* 0x0000000708077224 */ /* 0x000fe200078e0203 */
[----:B------:R-:W-:Y:S01]  /*16c80*/  SHF.R.S32.HI R3, RZ, 0x1f, R2 ;  /* 0x0000001fff037819 */ /* 0x000fe20000011402 */
[C---:B-----5:R-:W-:Y:S02]  /*16c90*/  IMAD R0, R9.reuse, UR5, R0 ;  /* 0x0000000509007c24 */ /* 0x060fe4000f8e0200 */
[----:B------:R-:W-:Y:S01]  /*16ca0*/  IMAD.WIDE.U32 R2, R9, UR4, R2 ;  /* 0x0000000409027c25 */ /* 0x000fe2000f8e0002 */
[----:B------:R-:W-:-:S03]  /*16cb0*/  ULDC.64 UR4, c[0x0][0x418] ;  /* 0x0001060000047ab9 */ /* 0x000fc60000000a00 */
[----:B------:R-:W-:Y:S01]  /*16cc0*/  IMAD.IADD R0, R0, 0x1, R3 ;  /* 0x0000000100007824 */ /* 0x000fe200078e0203 */
[----:B------:R-:W-:-:S04]  /*16cd0*/  LEA R8, P0, R2, UR4, 0x2 ;  /* 0x0000000402087c11 */ /* 0x000fc8000f8010ff */
[----:B------:R-:W-:-:S05]  /*16ce0*/  LEA.HI.X R9, R2, UR5, R0, 0x2, P0 ;  /* 0x0000000502097c11 */ /* 0x000fca00080f1400 */
        /* <DEDUP_REMOVED lines=14> */
.L_x_11068:
[----:B------:R-:W-:Y:S01]  /*16dd0*/  IMAD R0, R23, 0x8, R22 ;  /* 0x0000000817007824 */ /* 0x000fe200078e0216 */
[----:B------:R-:W-:Y:S01]  /*16de0*/  SHF.L.U32 R10, R28, 0x1f, RZ ;  /* 0x0000001f1c0a7819 */ /* 0x000fe200000006ff */
[----:B------:R-:W-:Y:S01]  /*16df0*/  BSSY B0, `(.L_x_11069) ;  /* 0x0000004000007945 */ /* 0x000fe20003800000 */
[----:B------:R-:W-:Y:S02]  /*16e00*/  SHF.R.S32.HI R9, RZ, 0x1f, R7 ;  /* 0x0000001fff097819 */ /* 0x000fe40000011407 */
[----:B------:R-:W0:Y:S02]  /*16e10*/  SYNCS.PHASECHK.TRANS64.TRYWAIT P0, [R0+URZ+0x19c80], R10 ;  /* 0x019c800a000075a7 */ /* 0x000e24000800017f */
[----:B0-----:R-:W-:Y:S05]  /*16e20*/  @!P0 BRA `(.L_x_11070) ;  /* 0x0000003c00548947 */ /* 0x001fea0003800000 */
.L_x_11191:
[----:B------:R-:W-:Y:S05]  /*16e30*/  BSYNC B0 ;  /* 0x0000000000007941 */ /* 0x000fea0003800000 */
.L_x_11069:
[----:B------:R-:W2:Y:S01]  /*16e40*/  LDL R11, [R1+0x8] ;  /* 0x00000800010b7983 */ /* 0x000ea20000100800 */
[----:B------:R-:W-:Y:S01]  /*16e50*/  ULDC.64 UR4, c[0x0][0x328] ;  /* 0x0000ca0000047ab9 */ /* 0x000fe20000000a00 */
[----:B------:R-:W1:Y:S02]  /*16e60*/  LDC R12, c[0x0][0x2f4] ;  /* 0x0000bd00ff0c7b82 */ /* 0x000e640000000800 */
[----:B------:R-:W3:Y:S01]  /*16e70*/  LDL R15, [R1+0x24] ;  /* 0x00002400010f7983 */ /* 0x000ee20000100800 */
[----:B------:R-:W-:Y:S01]  /*16e80*/  IMAD R6, R9, UR4, RZ ;  /* 0x0000000409067c24 */ /* 0x000fe2000f8e02ff */
[----:B------:R-:W-:Y:S01]  /*16e90*/  ULDC.64 UR6, c[0x0][0x318] ;  /* 0x0000c60000067ab9 */ /* 0x000fe20000000a00 */
        /* <DEDUP_REMOVED lines=9> */
[----:B------:R-:W-:-:S03]  /*16f30*/  IMAD.WIDE.U32 R2, R18, UR4, R2 ;  /* 0x0000000412027c25 */ /* 0x000fc6000f8e0002 */
[----:B------:R-:W-:Y:S01]  /*16f40*/  IADD3 R21, P0, R2, UR6, RZ ;  /* 0x0000000602157c10 */ /* 0x000fe2000ff1e0ff */
[----:B--2---:R-:W-:Y:S01]  /*16f50*/  IMAD R26, R11, UR4, RZ ;  /* 0x000000040b1a7c24 */ /* 0x004fe2000f8e02ff */
[----:B------:R-:W-:Y:S01]  /*16f60*/  UMOV UR4, 0xffffffff ;  /* 0xffffffff00047882 */ /* 0x000fe20000000000 */
[----:B------:R-:W2:Y:S02]  /*16f70*/  S2R R11, SR_TID.X ;  /* 0x00000000000b7919 */ /* 0x000ea40000002100 */
[----:B------:R-:W-:Y:S02]  /*16f80*/  IMAD R26, R18, UR5, R26 ;  /* 0x00000005121a7c24 */ /* 0x000fe4000f8e021a */
[----:B---3--:R-:W-:-:S03]  /*16f90*/  IMAD R6, R23, 0x3000, R15 ;  /* 0x0000300017067824 */ /* 0x008fc600078e020f */
[----:B------:R-:W-:Y:S01]  /*16fa0*/  IADD3.X R26, R26, UR7, R3, P0, !PT ;  /* 0x000000071a1a7c10 */ /* 0x000fe200087fe403 */
[C---:B--2---:R-:W-:Y:S02]  /*16fb0*/  IMAD.SHL.U32 R13, R11.reuse, 0x10, RZ ;  /* 0x000000100b0d7824 */ /* 0x044fe400078e00ff */
        /* <DEDUP_REMOVED lines=9> */
[----:B------:R-:W1:Y:S01]  /*17050*/  S2R R3, SR_TID.X ;  /* 0x0000000000037919 */ /* 0x000e620000002100 */
[----:B------:R-:W-:Y:S01]  /*17060*/  IMAD.IADD R6, R22, 0x1, R6 ;  /* 0x0000000116067824 */ /* 0x000fe200078e0206 */
        /* <DEDUP_REMOVED lines=11> */
.L_x_11197:
[----:B------:R-:W3:Y:S02]  /*17120*/  S2R R3, SR_TID.X ;  /* 0x0000000000037919 */ /* 0x000ee40000002100 */
[----:B---3--:R-:W-:-:S04]  /*17130*/  SHF.L.U32 R3, R3, 0x4, RZ ;  /* 0x0000000403037819 */ /* 0x008fc800000006ff */
        /* <DEDUP_REMOVED lines=11> */
.L_x_11072:
        /* <DEDUP_REMOVED lines=11> */
.L_x_11073:
[----:B------:R2:W-:Y:S01]  /*172a0*/  SYNCS.ARRIVE.TRANS64.A1T0 RZ, [R0+URZ+0x19c70], RZ ;  /* 0x019c70ff00ff79a7 */ /* 0x0005e2000810003f */
[----:B------:R-:W-:Y:S05]  /*172b0*/  @!P3 BRA `(.L_x_11074) ;  /* 0x000000000004b947 */ /* 0x000fea0003800000 */
[----:B------:R-:W-:Y:S01]  /*172c0*/  BPT.TRAP 0x1 ;  /* 0x000000040000795c */ /* 0x000fe20000300000 */
.L_x_11074:
[----:B------:R-:W3:Y:S01]  /*172d0*/  SYNCS.PHASECHK.TRANS64.TRYWAIT P0, [R0+URZ+0x19c40], R10 ;  /* 0x019c400a000075a7 */ /* 0x000ee2000800017f */
[----:B------:R-:W-:Y:S04]  /*172e0*/  BSSY B0, `(.L_x_11075) ;  /* 0x0000002000007945 */ /* 0x000fe80003800000 */
[----:B---3--:R-:W-:Y:S05]  /*172f0*/  @!P0 BRA `(.L_x_11076) ;  /* 0x0000003800e08947 */ /* 0x008fea0003800000 */
.L_x_11198:
[----:B------:R-:W-:Y:S05]  /*17300*/  BSYNC B0 ;  /* 0x0000000000007941 */ /* 0x000fea0003800000 */
.L_x_11075:
[----:B------:R-:W4:Y:S01]  /*17310*/  LDL R11, [R1+0x8] ;  /* 0x00000800010b7983 */ /* 0x000f220000100800 */
        /* <DEDUP_REMOVED lines=39> */
.L_x_11204:
        /* <DEDUP_REMOVED lines=10> */
.L_x_11078:
        /* <DEDUP_REMOVED lines=11> */
.L_x_11079:
[----:B------:R2:W-:Y:S02]  /*176e0*/  SYNCS.ARRIVE.TRANS64.A1T0 RZ, [R0+URZ+0x19c30], RZ ;  /* 0x019c30ff00ff79a7 */ /* 0x0005e4000810003f */
[----:B--23--:R-:W-:-:S05]  /*176f0*/  IMAD.U32 R0, RZ, RZ, UR36 ;  /* 0x00000024ff007e24 */ /* 0x00cfca000f8e00ff */
[----:B------:R-:W-:-:S13]  /*17700*/  ISETP.NE.AND P0, PT, R0, 0x3, PT ;  /* 0x000000030000780c */ /* 0x000fda0003f05270 */
[----:B------:R-:W-:Y:S05]  /*17710*/  @!P0 BRA `(.L_x_11080) ;  /* 0x0000000000048947 */ /* 0x000fea0003800000 */
[----:B------:R-:W-:Y:S01]  /*17720*/  BPT.TRAP 0x1 ;  /* 0x000000040000795c */ /* 0x000fe20000300000 */
.L_x_11080:
[----:B------:R-:W-:Y:S01]  /*17730*/  LOP3.LUT R0, R5, 0x1, RZ, 0x3c, !PT ;  /* 0x0000000105007812 */ /* 0x000fe200078e3cff */
[----:B------:R-:W-:Y:S01]  /*17740*/  IMAD R2, R4, 0x8, R22 ;  /* 0x0000000804027824 */ /* 0x000fe200078e0216 */
[----:B------:R-:W-:Y:S02]  /*17750*/  BSSY B0, `(.L_x_11081) ;  /* 0x0000004000007945 */ /* 0x000fe40003800000 */
[----:B------:R-:W-:-:S04]  /*17760*/  SHF.L.U32 R0, R0, 0x1f, RZ ;  /* 0x0000001f00007819 */ /* 0x000fc800000006ff */
[----:B------:R-:W0:Y:S02]  /*17770*/  SYNCS.PHASECHK.TRANS64.TRYWAIT P2, [R2+URZ+0x19c70], R0 ;  /* 0x019c7000020075a7 */ /* 0x000e24000804017f */
[----:B0-----:R-:W-:Y:S05]  /*17780*/  @!P2 BRA `(.L_x_11082) ;  /* 0x000000380068a947 */ /* 0x001fea0003800000 */
.L_x_11205:
[----:B------:R-:W-:Y:S05]  /*17790*/  BSYNC B0 ;  /* 0x0000000000007941 */ /* 0x000fea0003800000 */
.L_x_11081:
[----:B------:R-:W-:-:S05]  /*177a0*/  IMAD.U32 R3, RZ, RZ, UR39 ;  /* 0x00000027ff037e24 */ /* 0x000fca000f8e00ff */
[----:B------:R-:W-:-:S13]  /*177b0*/  ISETP.NE.AND P2, PT, R3, 0x3, PT ;  /* 0x000000030300780c */ /* 0x000fda0003f45270 */
[----:B------:R-:W-:Y:S05]  /*177c0*/  @!P2 BRA `(.L_x_11083) ;  /* 0x000000000004a947 */ /* 0x000fea0003800000 */
[----:B------:R-:W-:Y:S01]  /*177d0*/  BPT.TRAP 0x1 ;  /* 0x000000040000795c */ /* 0x000fe20000300000 */
.L_x_11083:
[----:B------:R-:W-:Y:S01]  /*177e0*/  SHF.L.U32 R3, R5, 0x1f, RZ ;  /* 0x0000001f05037819 */ /* 0x000fe200000006ff */
[----:B0-----:R-:W-:-:S03]  /*177f0*/  IMAD R0, R4, 0x3000, RZ ;  /* 0x0000300004007824 */ /* 0x001fc600078e02ff */
[----:B------:R-:W0:Y:S02]  /*17800*/  SYNCS.PHASECHK.TRANS64.TRYWAIT P2, [R2+URZ+0x19c60], R3 ;  /* 0x019c6003020075a7 */ /* 0x000e24000804017f */
[----:B0-----:R-:W-:Y:S05]  /*17810*/  @!P2 BRA `(.L_x_11084) ;  /* 0x000000380058a947 */ /* 0x001fea0003800000 */
.L_x_11206:
[----:B------:R-:W2:Y:S01]  /*17820*/  LDL R13, [R1+0x20] ;  /* 0x00002000010d7983 */ /* 0x000ea20000100800 */
[----:B0-----:R-:W-:Y:S01]  /*17830*/  LOP3.LUT R3, R0, R25, RZ, 0xfc, !PT ;  /* 0x0000001900037212 */ /* 0x001fe200078efcff */
[----:B------:R-:W-:Y:S05]  /*17840*/  WARPSYNC.ALL ;  /* 0x0000000000007948 */ /* 0x000fea0003800000 */
[----:B------:R-:W-:Y:S01]  /*17850*/  IMAD.IADD R3, R22, 0x1, R3 ;  /* 0x0000000116037824 */ /* 0x000fe200078e0203 */
[----:B------:R-:W-:-:S04]  /*17860*/  LOP3.LUT R12, R25, 0x1800, RZ, 0xfc, !PT ;  /* 0x00001800190c7812 */ /* 0x000fc800078efcff */
[----:B-1----:R0:W1:Y:S02]  /*17870*/  LDSM.16.MT88.4 R4, [R3+0x9000] ;  /* 0x009000000304783b */ /* 0x0020640000004200 */
[----:B0-----:R-:W-:-:S04]  /*17880*/  LOP3.LUT R3, R0, R29, RZ, 0xfc, !PT ;  /* 0x0000001d00037212 */ /* 0x001fc800078efcff */
[----:B------:R-:W-:Y:S02]  /*17890*/  IADD3 R3, R24, R3, RZ ;  /* 0x0000000318037210 */ /* 0x000fe40007ffe0ff */
        /* <DEDUP_REMOVED lines=61> */
.L_x_11085:
[----:B-1----:R1:W-:Y:S01]  /*17c70*/  SYNCS.ARRIVE.TRANS64.A1T0 RZ, [R2+URZ+0x19c50], RZ ;  /* 0x019c50ff02ff79a7 */ /* 0x0023e2000810003f */
[----:B------:R-:W-:Y:S06]  /*17c80*/  BAR.SYNC.DEFER_BLOCKING 0x2, 0x80 ;  /* 0x0082000000007b1d */ /* 0x000fec0000010000 */
[----:B------:R-:W-:Y:S05]  /*17c90*/  @!P0 BRA `(.L_x_11086) ;  /* 0x0000000000048947 */ /* 0x000fea0003800000 */
[----:B------:R-:W-:Y:S01]  /*17ca0*/  BPT.TRAP 0x1 ;  /* 0x000000040000795c */ /* 0x000fe20000300000 */
.L_x_11086:
[----:B------:R-:W2:Y:S01]  /*17cb0*/  LDL R0, [R1+0x1c] ;  /* 0x00001c0001007983 */ /* 0x000ea20000100800 */
[----:B-1----:R-:W-:Y:S02]  /*17cc0*/  VIADD R2, R2, 0x19c80 ;  /* 0x00019c8002027836 */ /* 0x002fe40000000000 */
[----:B------:R-:W-:Y:S02]  /*17cd0*/  IMAD.MOV.U32 R5, RZ, RZ, R28 ;  /* 0x000000ffff057224 */ /* 0x000fe400078e001c */
[----:B------:R-:W-:Y:S01]  /*17ce0*/  IMAD.MOV.U32 R4, RZ, RZ, R23 ;  /* 0x000000ffff047224 */ /* 0x000fe200078e0017 */
[----:B--2---:R-:W-:-:S04]  /*17cf0*/  PRMT R2, R0, 0x654, R2 ;  /* 0x0000065400027816 */ /* 0x004fc80000000002 */
[----:B------:R3:W-:Y:S01]  /*17d00*/  SYNCS.ARRIVE.TRANS64.RED.A1T0 RZ, [R2+URZ], RZ ;  /* 0x000000ff02ff79a7 */ /* 0x0007e2000810043f */
[----:B------:R-:W-:Y:S05]  /*17d10*/  @P1 BRA `(.L_x_11087) ;  /* 0xffffffec00801947 */ /* 0x000fea000383ffff */
.L_x_11067:
[----:B--2---:R-:W3:Y:S01]  /*17d20*/  S2R R0, SR_TID.X ;  /* 0x0000000000007919 */ /* 0x004ee20000002100 */
[----:B------:R-:W-:Y:S01]  /*17d30*/  BSSY B0, `(.L_x_11088) ;  /* 0x0000012000007945 */ /* 0x000fe20003800000 */
[----:B---3--:R-:W-:Y:S01]  /*17d40*/  LOP3.LUT R2, R0, 0x7f, RZ, 0xc0, !PT ;  /* 0x0000007f00027812 */ /* 0x008fe200078ec0ff */
[----:B------:R-:W-:-:S03]  /*17d50*/  IMAD.U32 R0, RZ, RZ, UR36 ;  /* 0x00000024ff007e24 */ /* 0x000fc6000f8e00ff */
[----:B------:R-:W-:Y:S02]  /*17d60*/  ISETP.NE.AND P1, PT, R2, RZ, PT ;  /* 0x000000ff0200720c */ /* 0x000fe40003f25270 */
[----:B------:R-:W-:-:S11]  /*17d70*/  ISETP.NE.AND P0, PT, R0, 0x3, PT ;  /* 0x000000030000780c */ /* 0x000fd60003f05270 */
[----:B------:R-:W-:Y:S05]  /*17d80*/  @P1 BRA `(.L_x_11089) ;  /* 0x0000000000301947 */ /* 0x000fea0003800000 */
[----:B01----:R-:W0:Y:S01]  /*17d90*/  S2R R3, SR_LANEID ;  /* 0x0000000000037919 */ /* 0x003e220000000000 */
[----:B------:R-:W-:Y:S02]  /*17da0*/  VOTEU.ANY UR4, UPT, PT ;  /* 0x0000000000047886 */ /* 0x000fe400038e0100 */
[----:B------:R-:W0:Y:S08]  /*17db0*/  FLO.U32 R0, UR4 ;  /* 0x0000000400007d00 */ /* 0x000e3000080e0000 */
[----:B------:R-:W1:Y:S01]  /*17dc0*/  POPC R4, UR4 ;  /* 0x0000000400047d09 */ /* 0x000e620008000000 */
[----:B0-----:R-:W-:-:S02]  /*17dd0*/  ISETP.EQ.U32.AND P1, PT, R0, R3, PT ;  /* 0x000000030000720c */ /* 0x001fc40003f22070 */
[----:B------:R-:W1:Y:S11]  /*17de0*/  LDC.64 R2, c[0x0][0xc60] ;  /* 0x00031800ff027b82 */ /* 0x000e760000000a00 */
[----:B-1----:R-:W2:Y:S01]  /*17df0*/  @P1 ATOMG.E.ADD.STRONG.GPU PT, R3, desc[UR42][R2.64], R4 ;  /* 0x00000004020319a8 */ /* 0x002ea200081ee1ea */
[----:B------:R-:W0:Y:S02]  /*17e00*/  S2R R5, SR_LTMASK ;  /* 0x0000000000057919 */ /* 0x000e240000003900 */
[----:B0-----:R-:W-:-:S06]  /*17e10*/  LOP3.LUT R5, R5, UR4, RZ, 0xc0, !PT ;  /* 0x0000000405057c12 */ /* 0x001fcc000f8ec0ff */
[----:B------:R-:W0:Y:S01]  /*17e20*/  POPC R5, R5 ;  /* 0x0000000500057309 */ /* 0x000e220000000000 */
[----:B--2---:R-:W0:Y:S02]  /*17e30*/  SHFL.IDX PT, R0, R3, R0, 0x1f ;  /* 0x00001f0003007589 */ /* 0x004e2400000e0000 */
[----:B0-----:R-:W-:-:S07]  /*17e40*/  IADD3 R16, R0, UR38, R5 ;  /* 0x0000002600107c10 */ /* 0x001fce000fffe005 */
.L_x_11089:
[----:B------:R-:W-:Y:S05]  /*17e50*/  BSYNC B0 ;  /* 0x0000000000007941 */ /* 0x000fea0003800000 */
.L_x_11088:
[----:B------:R-:W-:Y:S05]  /*17e60*/  @!P0 BRA `(.L_x_11090) ;  /* 0x0000000000048947 */ /* 0x000fea0003800000 */
[----:B------:R-:W-:Y:S01]  /*17e70*/  BPT.TRAP 0x1 ;  /* 0x000000040000795c */ /* 0x000fe20000300000 */
.L_x_11090:
[----:B------:R-:W-:Y:S01]  /*17e80*/  LOP3.LUT R2, R28, 0x1, RZ, 0x3c, !PT ;  /* 0x000000011c027812 */ /* 0x000fe200078e3cff */
[----:B------:R-:W-:Y:S01]  /*17e90*/  IMAD R0, R23, 0x8, R22 ;  /* 0x0000000817007824 */ /* 0x000fe200078e0216 */
[----:B------:R-:W-:Y:S02]  /*17ea0*/  BSSY B0, `(.L_x_11091) ;  /* 0x0000004000007945 */ /* 0x000fe40003800000 */
[----:B------:R-:W-:-:S04]  /*17eb0*/  SHF.L.U32 R2, R2, 0x1f, RZ ;  /* 0x0000001f02027819 */ /* 0x000fc800000006ff */
[----:B------:R-:W2:Y:S02]  /*17ec0*/  SYNCS.PHASECHK.TRANS64.TRYWAIT P1, [R0+URZ+0x19c70], R2 ;  /* 0x019c7002000075a7 */ /* 0x000ea4000802017f */
[----:B--2---:R-:W-:Y:S05]  /*17ed0*/  @!P1 BRA `(.L_x_11092) ;  /* 0x0000003000bc9947 */ /* 0x004fea0003800000 */
.L_x_11207:
[----:B------:R-:W-:Y:S05]  /*17ee0*/  BSYNC B0 ;  /* 0x0000000000007941 */ /* 0x000fea0003800000 */
.L_x_11091:
[----:B01----:R-:W-:-:S04]  /*17ef0*/  MOV R3, UR39 ;  /* 0x0000002700037c02 */ /* 0x003fc80008000f00 */
[----:B------:R-:W-:-:S13]  /*17f00*/  ISETP.NE.AND P1, PT, R3, 0x3, PT ;  /* 0x000000030300780c */ /* 0x000fda0003f25270 */
[----:B------:R-:W-:Y:S05]  /*17f10*/  @!P1 BRA `(.L_x_11093) ;  /* 0x0000000000049947 */ /* 0x000fea0003800000 */
[----:B------:R-:W-:Y:S01]  /*17f20*/  BPT.TRAP 0x1 ;  /* 0x000000040000795c */ /* 0x000fe20000300000 */
.L_x_11093:
[----:B--2---:R-:W-:-:S04]  /*17f30*/  SHF.L.U32 R2, R28, 0x1f, RZ ;  /* 0x0000001f1c027819 */ /* 0x004fc800000006ff */
[----:B------:R-:W0:Y:S02]  /*17f40*/  SYNCS.PHASECHK.TRANS64.TRYWAIT P1, [R0+URZ+0x19c60], R2 ;  /* 0x019c6002000075a7 */ /* 0x000e24000802017f */
[----:B0-----:R-:W-:Y:S05]  /*17f50*/  @!P1 BRA `(.L_x_11094) ;  /* 0x0000003000b09947 */ /* 0x001fea0003800000 */
.L_x_11208:
[----:B------:R-:W2:Y:S01]  /*17f60*/  LDL R13, [R1+0x20] ;  /* 0x00002000010d7983 */ /* 0x000ea20000100800 */
[----:B0-----:R-:W-:Y:S01]  /*17f70*/  IMAD R2, R23, 0x3000, RZ ;  /* 0x0000300017027824 */ /* 0x001fe200078e02ff */
[----:B------:R-:W-:Y:S05]  /*17f80*/  WARPSYNC.ALL ;  /* 0x0000000000007948 */ /* 0x000fea0003800000 */
[----:B------:R-:W-:Y:S02]  /*17f90*/  LOP3.LUT R3, R2, R25, RZ, 0xfc, !PT ;  /* 0x0000001902037212 */ /* 0x000fe400078efcff */
[----:B------:R-:W-:-:S03]  /*17fa0*/  LOP3.LUT R12, R25, 0x1800, RZ, 0xfc, !PT ;  /* 0x00001800190c7812 */ /* 0x000fc600078efcff */
[----:B------:R-:W-:-:S05]  /*17fb0*/  IMAD.IADD R3, R22, 0x1, R3 ;  /* 0x0000000116037824 */ /* 0x000fca00078e0203 */
[----:B------:R0:W1:Y:S02]  /*17fc0*/  LDSM.16.MT88.4 R4, [R3+0x9000] ;  /* 0x009000000304783b */ /* 0x0000640000004200 */
        /* <DEDUP_REMOVED lines=63> */
.L_x_11095:
[----:B-1----:R1:W-:Y:S01]  /*183c0*/  SYNCS.ARRIVE.TRANS64.A1T0 RZ, [R0+URZ+0x19c50], RZ ;  /* 0x019c50ff00ff79a7 */ /* 0x0023e2000810003f */
[----:B------:R-:W-:Y:S06]  /*183d0*/  BAR.SYNC.DEFER_BLOCKING 0x2, 0x80 ;  /* 0x0082000000007b1d */ /* 0x000fec0000010000 */
[----:B------:R-:W-:Y:S05]  /*183e0*/  @!P0 BRA `(.L_x_11096) ;  /* 0x0000000000048947 */ /* 0x000fea0003800000 */
[----:B------:R-:W-:Y:S01]  /*183f0*/  BPT.TRAP 0x1 ;  /* 0x000000040000795c */ /* 0x000fe20000300000 */
.L_x_11096:
        /* <DEDUP_REMOVED lines=9> */
.L_x_11037:
[----:B-1----:R-:W2:Y:S02]  /*18490*/  LDL R0, [R1+0x18] ;  /* 0x0000180001007983 */ /* 0x002ea40000100800 */
[----:B--2---:R-:W-:-:S13]  /*184a0*/  LOP3.LUT P0, RZ, R0, 0x10, RZ, 0xc0, !PT ;  /* 0x0000001000ff7812 */ /* 0x004fda000780c0ff */
[----:B------:R-:W-:Y:S05]  /*184b0*/  @!P0 BRA `(.L_x_11097) ;  /* 0x0000000000288947 */ /* 0x000fea0003800000 */
[----:B------:R-:W-:Y:S05]  /*184c0*/  WARPSYNC.ALL ;  /* 0x0000000000007948 */ /* 0x000fea0003800000 */
[----:B------:R-:W1:Y:S08]  /*184d0*/  S2UR UR4, SR_CgaCtaId ;  /* 0x00000000000479c3 */ /* 0x000e700000008800 */
[----:B------:R-:W-:Y:S01]  /*184e0*/  BAR.SYNC.DEFER_BLOCKING 0x5, 0x200 ;  /* 0x0148000000007b1d */ /* 0x000fe20000010000 */
[----:B------:R-:W-:Y:S01]  /*184f0*/  MOV R22, 0x400 ;  /* 0x0000040000167802 */ /* 0x000fe20000000f00 */
[----:B-1----:R-:W-:-:S05]  /*18500*/  IMAD.U32 R0, RZ, RZ, UR4 ;  /* 0x00000004ff007e24 */ /* 0x002fca000f8e00ff */
[----:B------:R-:W-:Y:S01]  /*18510*/  LEA R22, R0, R22, 0x18 ;  /* 0x0000001600167211 */ /* 0x000fe200078ec0ff */
[----:B------:R1:W-:Y:S04]  /*18520*/  STL [R1+0x1c], R0 ;  /* 0x00001c0001007387 */ /* 0x0003e80000100800 */
[----:B------:R1:W2:Y:S01]  /*18530*/  LDS.128 R16, [R22+0x19cd0] ;  /* 0x019cd00016107984 */ /* 0x0002a20000000c00 */
[----:B------:R-:W-:Y:S06]  /*18540*/  BAR.ARV 0x4, 0x200 ;  /* 0x0108000000007b1d */ /* 0x000fec0000002000 */
[----:B------:R-:W-:Y:S05]  /*18550*/  BRA `(.L_x_11098) ;  /* 0x0000000800487947 */ /* 0x000fea0003800000 */
.L_x_11097:
[----:B------:R-:W1:Y:S01]  /*18560*/  S2R R0, SR_TID.X ;  /* 0x0000000000007919 */ /* 0x000e620000002100 */
[----:B------:R-:W-:Y:S01]  /*18570*/  UMOV UR4, 0xffffffff ;  /* 0xffffffff00047882 */ /* 0x000fe20000000000 */
[----:B-1----:R-:W-:-:S04]  /*18580*/  LOP3.LUT R7, R0, 0x1f, RZ, 0xc0, !PT ;  /* 0x0000001f00077812 */ /* 0x002fc800078ec0ff */
[----:B------:R-:W-:Y:S01]  /*18590*/  ISETP.NE.AND P0, PT, R7, 0x1f, PT ;  /* 0x0000001f0700780c */ /* 0x000fe20003f05270 */
[----:B------:R-:W-:-:S12]  /*185a0*/  BRA.DIV UR4, `(.L_x_11099) ;  /* 0x0000002e04307947 */ /* 0x000fd8000b800000 */
[----:B------:R-:W-:Y:S01]  /*185b0*/  IADD3 R5, R19, R7, RZ ;  /* 0x0000000713057210 */ /* 0x000fe20007ffe0ff */
[----:B------:R-:W-:-:S03]  /*185c0*/  ULDC UR4, c[0x0][0xc3c] ;  /* 0x00030f0000047ab9 */ /* 0x000fc60000000800 */
[----:B------:R-:W-:-:S13]  /*185d0*/  ISETP.GE.OR P1, PT, R5, UR4, !P0 ;  /* 0x0000000405007c0c */ /* 0x000fda000c726670 */
[----:B------:R-:W1:Y:S02]  /*185e0*/  @!P1 LDC.64 R2, c[0x0][0xc80] ;  /* 0x00032000ff029b82 */ /* 0x000e640000000a00 */
[----:B-1----:R-:W-:-:S06]  /*185f0*/  @!P1 IMAD.WIDE R2, R5, 0x4, R2 ;  /* 0x0000000405029825 */ /* 0x002fcc00078e0202 */
[----:B------:R1:W2:Y:S01]  /*18600*/  @!P1 LDG.E R3, desc[UR42][R2.64] ;  /* 0x0000002a02039981 */ /* 0x0002a2000c1e1900 */
[C---:B------:R-:W-:Y:S02]  /*18610*/  ISETP.GE.U32.AND P2, PT, R7.reuse, 0x2, PT ;  /* 0x000000020700780c */ /* 0x040fe40003f46070 */
[C---:B------:R-:W-:Y:S01]  /*18620*/  ISETP.GE.U32.AND P3, PT, R7.reuse, 0x4, PT ;  /* 0x000000040700780c */ /* 0x040fe20003f66070 */
[----:B------:R-:W-:Y:S01]  /*18630*/  SHFL.IDX PT, R4, R16, 0x1, 0x1f ;  /* 0x00201f0010047f89 */ /* 0x000fe200000e0000 */
[C---:B------:R-:W-:Y:S02]  /*18640*/  ISETP.GE.U32.AND P4, PT, R7.reuse, 0x8, PT ;  /* 0x000000080700780c */ /* 0x040fe40003f86070 */
[C---:B------:R-:W-:Y:S01]  /*18650*/  ISETP.GE.U32.AND P5, PT, R7.reuse, 0x10, PT ;  /* 0x000000100700780c */ /* 0x040fe20003fa6070 */
        /* <DEDUP_REMOVED lines=18> */
[----:B------:R1:W2:Y:S04]  /*18780*/  SHFL.IDX PT, R0, R16, RZ, 0x1f ;  /* 0x00001fff10007589 */ /* 0x0002a800000e0000 */
[----:B------:R1:W3:Y:S02]  /*18790*/  SHFL.IDX PT, R6, R3, 0x1f, 0x1f ;  /* 0x03e01f0003067f89 */ /* 0x0002e400000e0000 */
.L_x_11218:
[----:B------:R-:W-:Y:S02]  /*187a0*/  ULDC UR4, c[0x0][0xc38] ;  /* 0x00030e0000047ab9 */ /* 0x000fe40000000800 */
[----:B-1----:R-:W-:-:S04]  /*187b0*/  IMAD.U32 R16, RZ, RZ, UR4 ;  /* 0x00000004ff107e24 */ /* 0x002fc8000f8e00ff */
[----:B---3--:R-:W-:-:S04]  /*187c0*/  IMAD R6, R6, R16, RZ ;  /* 0x0000001006067224 */ /* 0x008fc800078e02ff */
[----:B------:R-:W-:-:S05]  /*187d0*/  IMAD.IADD R4, R4, 0x1, R6 ;  /* 0x0000000104047824 */ /* 0x000fca00078e0206 */
[----:B--2---:R-:W-:-:S13]  /*187e0*/  ISETP.GT.AND P6, PT, R4, R0, PT ;  /* 0x000000000400720c */ /* 0x004fda0003fc4270 */
[----:B------:R-:W-:Y:S05]  /*187f0*/  @P6 BRA `(.L_x_11100) ;  /* 0x00000000009c6947 */ /* 0x000fea0003800000 */
.L_x_11105:
[----:B-1----:R-:W1:Y:S01]  /*18800*/  LDC R2, c[0x0][0xc3c] ;  /* 0x00030f00ff027b82 */ /* 0x002e620000000800 */
[----:B------:R-:W-:-:S05]  /*18810*/  VIADD R19, R19, 0x1f ;  /* 0x0000001f13137836 */ /* 0x000fca0000000000 */
[----:B-1----:R-:W-:-:S13]  /*18820*/  ISETP.GE.AND P6, PT, R19, R2, PT ;  /* 0x000000021300720c */ /* 0x002fda0003fc6270 */
[----:B------:R-:W-:Y:S05]  /*18830*/  @P6 BRA `(.L_x_11101) ;  /* 0x0000000400446947 */ /* 0x000fea0003800000 */
[----:B------:R-:W1:Y:S01]  /*18840*/  S2R R3, SR_TID.X ;  /* 0x0000000000037919 */ /* 0x000e620000002100 */
        /* <DEDUP_REMOVED lines=9> */
.L_x_11103:
[----:B------:R-:W-:Y:S05]  /*188e0*/  BSYNC B0 ;  /* 0x0000000000007941 */ /* 0x000fea0003800000 */
.L_x_11102:
[----:B------:R-:W-:-:S03]  /*188f0*/  UMOV UR4, 0xffffffff ;  /* 0xffffffff00047882 */ /* 0x000fc60000000000 */
[----:B------:R-:W-:Y:S05]  /*18900*/  BRA.DIV UR4, `(.L_x_11104) ;  /* 0x0000002e04947947 */ /* 0x000fea000b800000 */
[----:B-----5:R-:W1:Y:S02]  /*18910*/  SHFL.UP PT, R14, R2, 0x1, RZ ;  /* 0x04200000020e7989 */ /* 0x020e6400000e00ff */
[----:B-1----:R-:W-:-:S05]  /*18920*/  SEL R3, R14, RZ, P1 ;  /* 0x000000ff0e037207 */ /* 0x002fca0000800000 */
[----:B------:R-:W-:-:S05]  /*18930*/  IMAD.IADD R3, R2, 0x1, R3 ;  /* 0x0000000102037824 */ /* 0x000fca00078e0203 */
[----:B------:R-:W1:Y:S02]  /*18940*/  SHFL.UP PT, R5, R3, 0x2, RZ ;  /* 0x0440000003057989 */ /* 0x000e6400000e00ff */
[----:B-1----:R-:W-:-:S04]  /*18950*/  SEL R5, R5, RZ, P2 ;  /* 0x000000ff05057207 */ /* 0x002fc80001000000 */
[----:B------:R-:W-:-:S05]  /*18960*/  IADD3 R3, R3, R5, RZ ;  /* 0x0000000503037210 */ /* 0x000fca0007ffe0ff */
        /* <DEDUP_REMOVED lines=10> */
.L_x_11226:
[----:B------:R-:W-:Y:S02]  /*18a10*/  ULDC UR4, c[0x0][0xc38] ;  /* 0x00030e0000047ab9 */ /* 0x000fe40000000800 */
[----:B------:R-:W-:-:S04]  /*18a20*/  IMAD.U32 R16, RZ, RZ, UR4 ;  /* 0x00000004ff107e24 */ /* 0x000fc8000f8e00ff */
[----:B--2---:R-:W-:-:S04]  /*18a30*/  IMAD R6, R6, R16, RZ ;  /* 0x0000001006067224 */ /* 0x004fc800078e02ff */
[----:B------:R-:W-:-:S05]  /*18a40*/  IMAD.IADD R4, R6, 0x1, R4 ;  /* 0x0000000106047824 */ /* 0x000fca00078e0204 */
[----:B------:R-:W-:-:S13]  /*18a50*/  ISETP.GT.AND P6, PT, R4, R0, PT ;  /* 0x000000000400720c */ /* 0x000fda0003fc4270 */
[----:B------:R-:W-:Y:S05]  /*18a60*/  @!P6 BRA `(.L_x_11105) ;  /* 0xfffffffc0064e947 */ /* 0x000fea000383ffff */
.L_x_11100:
        /* <DEDUP_REMOVED lines=8> */
.L_x_11230:
[----:B------:R-:W-:Y:S01]  /*18af0*/  ISETP.NE.AND P0, PT, R5, RZ, PT ;  /* 0x000000ff0500720c */ /* 0x000fe20003f05270 */
[----:B--2---:R-:W-:-:S12]  /*18b00*/  IMAD.MOV.U32 R2, RZ, RZ, RZ ;  /* 0x000000ffff027224 */ /* 0x004fd800078e00ff */
[----:B------:R-:W-:Y:S05]  /*18b10*/  @!P0 BRA `(.L_x_11107) ;  /* 0x0000000000108947 */ /* 0x000fea0003800000 */
[----:B------:R-:W-:Y:S01]  /*18b20*/  UMOV UR4, 0xffffffff ;  /* 0xffffffff00047882 */ /* 0x000fe20000000000 */
[----:B------:R-:W-:Y:S02]  /*18b30*/  VIADD R12, R4, 0xffffffff ;  /* 0xffffffff040c7836 */ /* 0x000fe40000000000 */
[----:B------:R-:W-:Y:S05]  /*18b40*/  BRA.DIV UR4, `(.L_x_11108) ;  /* 0x0000003204207947 */ /* 0x000fea000b800000 */
[----:B------:R2:W4:Y:S02]  /*18b50*/  SHFL.IDX PT, R2, R3, R12, 0x1f ;  /* 0x00001f0c03027589 */ /* 0x00052400000e0000 */
.L_x_11107:
[----:B---3--:R-:W-:Y:S01]  /*18b60*/  IABS R5, R17 ;  /* 0x0000001100057213 */ /* 0x008fe20000000000 */
[----:B----4-:R-:W-:Y:S02]  /*18b70*/  IMAD R16, R2, R16, R6 ;  /* 0x0000001002107224 */ /* 0x010fe400078e0206 */
[----:B------:R-:W-:Y:S01]  /*18b80*/  IMAD.IADD R19, R4, 0x1, R19 ;  /* 0x0000000104137824 */ /* 0x000fe200078e0213 */
[----:B------:R-:W3:Y:S01]  /*18b90*/  I2F.RP R2, R5 ;  /* 0x0000000500027306 */ /* 0x000ee20000209400 */
[----:B------:R-:W-:-:S07]  /*18ba0*/  IMAD.IADD R0, R0, 0x1, -R16 ;  /* 0x0000000100007824 */ /* 0x000fce00078e0a10 */
[----:B---3--:R-:W3:Y:S02]  /*18bb0*/  MUFU.RCP R2, R2 ;  /* 0x0000000200027308 */ /* 0x008ee40000001000 */
[----:B---3--:R-:W-:-:S06]  /*18bc0*/  VIADD R2, R2, 0xffffffe ;  /* 0x0ffffffe02027836 */ /* 0x008fcc0000000000 */
[----:B-12---:R-:W1:Y:S02]  /*18bd0*/  F2I.FTZ.U32.TRUNC.NTZ R3, R2 ;  /* 0x0000000200037305 */ /* 0x006e64000021f000 */
[----:B-1----:R-:W-:-:S04]  /*18be0*/  IMAD.MOV R2, RZ, RZ, -R3 ;  /* 0x000000ffff027224 */ /* 0x002fc800078e0a03 */
        /* <DEDUP_REMOVED lines=22> */
.L_x_11101:
[----:B------:R-:W-:Y:S01]  /*18d50*/  UMOV UR4, URZ ;  /* 0x0000003f00047c82 */ /* 0x000fe20008000000 */
[----:B------:R-:W-:Y:S01]  /*18d60*/  UMOV UR5, URZ ;  /* 0x0000003f00057c82 */ /* 0x000fe20008000000 */
[----:B------:R-:W-:Y:S01]  /*18d70*/  ULDC UR6, c[0x0][0xc3c] ;  /* 0x00030f0000067ab9 */ /* 0x000fe20000000800 */
[----:B------:R-:W-:Y:S02]  /*18d80*/  IMAD.MOV.U32 R16, RZ, RZ, R0 ;  /* 0x000000ffff107224 */ /* 0x000fe400078e0000 */
[----:B------:R-:W-:Y:S02]  /*18d90*/  IMAD.U32 R17, RZ, RZ, UR4 ;  /* 0x00000004ff117e24 */ /* 0x000fe4000f8e00ff */
[----:B------:R-:W-:Y:S02]  /*18da0*/  IMAD.U32 R18, RZ, RZ, UR5 ;  /* 0x00000005ff127e24 */ /* 0x000fe4000f8e00ff */
[----:B------:R-:W-:-:S07]  /*18db0*/  IMAD.U32 R19, RZ, RZ, UR6 ;  /* 0x00000006ff137e24 */ /* 0x000fce000f8e00ff */
.L_x_11109:
[----:B------:R3:W2:Y:S01]  /*18dc0*/  LDL R2, [R1+0x1c] ;  /* 0x00001c0001027983 */ /* 0x0006a20000100800 */
[----:B------:R-:W1:Y:S01]  /*18dd0*/  S2R R0, SR_TID.X ;  /* 0x0000000000007919 */ /* 0x000e620000002100 */
[----:B------:R-:W-:Y:S05]  /*18de0*/  WARPSYNC.ALL ;  /* 0x0000000000007948 */ /* 0x000fea0003800000 */
[----:B-1----:R-:W-:Y:S01]  /*18df0*/  LOP3.LUT R0, R0, 0x1f, RZ, 0xc0, !PT ;  /* 0x0000001f00007812 */ /* 0x002fe200078ec0ff */
[----:B------:R-:W-:Y:S03]  /*18e00*/  BAR.SYNC.DEFER_BLOCKING 0x4, 0x200 ;  /* 0x0108000000007b1d */ /* 0x000fe60000010000 */
[----:B------:R-:W-:-:S13]  /*18e10*/  ISETP.NE.AND P0, PT, R0, RZ, PT ;  /* 0x000000ff0000720c */ /* 0x000fda0003f05270 */
[----:B------:R-:W-:Y:S01]  /*18e20*/  @!P0 MOV R0, 0x400 ;  /* 0x0000040000008802 */ /* 0x000fe20000000f00 */
[----:B--2---:R-:W1:Y:S03]  /*18e30*/  @!P0 S2R R2, SR_CgaCtaId ;  /* 0x0000000000028919 */ /* 0x004e660000008800 */
[----:B-1----:R-:W-:Y:S01]  /*18e40*/  @!P0 LEA R22, R2, R0, 0x18 ;  /* 0x0000000002168211 */ /* 0x002fe200078ec0ff */
[----:B------:R3:W-:Y:S04]  /*18e50*/  @!P0 STL [R1+0x1c], R2 ;  /* 0x00001c0201008387 */ /* 0x0007e80000100800 */
[----:B------:R3:W-:Y:S01]  /*18e60*/  @!P0 STS.128 [R22+0x19cd0], R16 ;  /* 0x019cd01016008388 */ /* 0x0007e20000000c00 */
[----:B------:R-:W-:Y:S06]  /*18e70*/  BAR.ARV 0x5, 0x200 ;  /* 0x0148000000007b1d */ /* 0x000fec0000002000 */
.L_x_11098:
[----:B------:R-:W-:Y:S02]  /*18e80*/  ULDC UR4, c[0x0][0xc3c] ;  /* 0x00030f0000047ab9 */ /* 0x000fe40000000800 */
[----:B--2---:R-:W-:-:S13]  /*18e90*/  ISETP.GE.AND P0, PT, R19, UR4, PT ;  /* 0x0000000413007c0c */ /* 0x004fda000bf06270 */
[----:B------:R-:W-:Y:S05]  /*18ea0*/  @!P0 BRA `(.L_x_11110) ;  /* 0xffffffa000088947 */ /* 0x000fea000383ffff */
[----:B------:R-:W-:Y:S05]  /*18eb0*/  BSYNC B7 ;  /* 0x0000000000077941 */ /* 0x000fea0003800000 */
.L_x_10992:
[----:B-1----:R-:W2:Y:S01]  /*18ec0*/  LDL.LU R0, [R1+0x4c] ;  /* 0x00004c0001007983 */ /* 0x002ea20000300800 */
[----:B------:R-:W-:Y:S01]  /*18ed0*/  BSSY B0, `(.L_x_11111) ;  /* 0x000000b000007945 */ /* 0x000fe20003800000 */
[----:B------:R-:W1:Y:S01]  /*18ee0*/  S2R R5, SR_CgaCtaId ;  /* 0x0000000000057919 */ /* 0x000e620000008800 */
[----:B--2---:R-:W-:-:S05]  /*18ef0*/  VIADD R0, R0, 0x1 ;  /* 0x0000000100007836 */ /* 0x004fca0000000000 */
[----:B0--3--:R-:W-:-:S04]  /*18f00*/  LEA.HI R2, R0, R0, RZ, 0x1 ;  /* 0x0000000000027211 */ /* 0x009fc800078f08ff */
[----:B------:R-:W-:Y:S02]  /*18f10*/  LOP3.LUT R3, R2, 0xfffffffe, RZ, 0xc0, !PT ;  /* 0xfffffffe02037812 */ /* 0x000fe400078ec0ff */
[----:B------:R-:W-:-:S03]  /*18f20*/  MOV R2, 0x400 ;  /* 0x0000040000027802 */ /* 0x000fc60000000f00 */
[----:B------:R-:W-:Y:S01]  /*18f30*/  IMAD.IADD R0, R0, 0x1, -R3 ;  /* 0x0000000100007824 */ /* 0x000fe200078e0a03 */
[----:B-1----:R-:W-:-:S04]  /*18f40*/  LEA R4, R5, R2, 0x18 ;  /* 0x0000000205047211 */ /* 0x002fc800078ec0ff */
[----:B------:R-:W-:-:S04]  /*18f50*/  SHF.L.U32 R0, R0, 0x1f, RZ ;  /* 0x0000001f00007819 */ /* 0x000fc800000006ff */
[----:B------:R-:W0:Y:S02]  /*18f60*/  SYNCS.PHASECHK.TRANS64.TRYWAIT P0, [R4+URZ+0x19c20], R0 ;  /* 0x019c2000040075a7 */ /* 0x000e24000800017f */
[----:B0-----:R-:W-:Y:S05]  /*18f70*/  @!P0 BRA `(.L_x_11112) ;  /* 0x0000002c003c8947 */ /* 0x001fea0003800000 */
.L_x_11233:
[----:B------:R-:W-:Y:S05]  /*18f80*/  BSYNC B0 ;  /* 0x0000000000007941 */ /* 0x000fea0003800000 */
.L_x_11111:
[----:B------:R-:W-:-:S03]  /*18f90*/  UMOV UR4, 0xffffffff ;  /* 0xffffffff00047882 */ /* 0x000fc60000000000 */
[----:B------:R-:W-:Y:S05]  /*18fa0*/  BRA.DIV UR4, `(.L_x_11113) ;  /* 0x0000002e04447947 */ /* 0x000fea000b800000 */
[----:B0-----:R-:W0:Y:S02]  /*18fb0*/  S2R R0, SR_TID.X ;  /* 0x0000000000007919 */ /* 0x001e240000002100 */
[----:B0-----:R-:W-:-:S04]  /*18fc0*/  SHF.R.U32.HI R0, RZ, 0x5, R0 ;  /* 0x00000005ff007819 */ /* 0x001fc80000011600 */
[----:B------:R-:W-:-:S05]  /*18fd0*/  LOP3.LUT R0, R0, 0x3, RZ, 0xc0, !PT ;  /* 0x0000000300007812 */ /* 0x000fca00078ec0ff */
[----:B------:R0:W1:Y:S02]  /*18fe0*/  SHFL.IDX PT, R14, R0, RZ, 0x1f ;  /* 0x00001fff000e7589 */ /* 0x00006400000e0000 */
.L_x_11236:
[----:B-1----:R-:W-:-:S13]  /*18ff0*/  ISETP.NE.AND P0, PT, R14, RZ, PT ;  /* 0x000000ff0e00720c */ /* 0x002fda0003f05270 */
[----:B------:R-:W-:Y:S05]  /*19000*/  @P0 BRA `(.L_x_10863) ;  /* 0x0000000000a80947 */ /* 0x000fea0003800000 */
[----:B------:R-:W-:-:S03]  /*19010*/  UMOV UR4, 0xffffffff ;  /* 0xffffffff00047882 */ /* 0x000fc60000000000 */
[----:B------:R-:W-:Y:S05]  /*19020*/  BRA.DIV UR4, `(.L_x_11114) ;  /* 0x0000002e04587947 */ /* 0x000fea000b800000 */
[----:B------:R-:W-:-:S13]  /*19030*/  ELECT P6, URZ, PT ;  /* 0x00000000003f782f */ /* 0x000fda00038c0000 */
.L_x_11239:
[----:B------:R-:W-:Y:S05]  /*19040*/  @!P6 BRA `(.L_x_10863) ;  /* 0x000000000098e947 */ /* 0x000fea0003800000 */
[----:B------:R-:W-:-:S06]  /*19050*/  ULOP3.LUT UR4, UR37, 0x2, URZ, 0xfc, !UPT ;  /* 0x0000000225047892 */ /* 0x000fcc000f8efc3f */
[----:B0-----:R-:W-:-:S05]  /*19060*/  IMAD.U32 R0, RZ, RZ, UR4 ;  /* 0x00000004ff007e24 */ /* 0x001fca000f8e00ff */
[----:B------:R-:W-:-:S13]  /*19070*/  ISETP.NE.AND P0, PT, R0, 0x3, PT ;  /* 0x000000030000780c */ /* 0x000fda0003f05270 */
[----:B------:R-:W-:Y:S05]  /*19080*/  @!P0 BRA `(.L_x_11115) ;  /* 0x0000000000048947 */ /* 0x000fea0003800000 */
[----:B------:R-:W-:Y:S01]  /*19090*/  BPT.TRAP 0x1 ;  /* 0x000000040000795c */ /* 0x000fe20000300000 */
.L_x_11115:
[C---:B------:R-:W-:Y:S01]  /*190a0*/  LEA R5, R23.reuse, R4, 0x3 ;  /* 0x0000000417057211 */ /* 0x040fe200078e18ff */
[----:B------:R-:W-:Y:S01]  /*190b0*/  VIADD R23, R23, 0x1 ;  /* 0x0000000117177836 */ /* 0x000fe20000000000 */
[----:B------:R-:W-:-:S04]  /*190c0*/  SHF.L.U32 R0, R28, 0x1f, RZ ;  /* 0x0000001f1c007819 */ /* 0x000fc800000006ff */
[----:B------:R-:W0:Y:S01]  /*190d0*/  SYNCS.PHASECHK.TRANS64.TRYWAIT P1, [R5+URZ+0x19c40], R0 ;  /* 0x019c4000050075a7 */ /* 0x000e22000802017f */
[----:B------:R-:W-:-:S04]  /*190e0*/  ISETP.NE.AND P2, PT, R23, 0x2, PT ;  /* 0x000000021700780c */ /* 0x000fc80003f45270 */
[----:B------:R-:W-:Y:S01]  /*190f0*/  SEL R3, RZ, 0x1, P2 ;  /* 0x00000001ff037807 */ /* 0x000fe20001000000 */
[----:B0-----:R-:W-:Y:S08]  /*19100*/  @!P1 BRA `(.L_x_11116) ;  /* 0x0000002c00409947 */ /* 0x001ff00003800000 */
.L_x_11240:
[----:B------:R-:W-:Y:S02]  /*19110*/  SEL R23, R23, RZ, P2 ;  /* 0x000000ff17177207 */ /* 0x000fe40001000000 */
[----:B------:R-:W-:Y:S01]  /*19120*/  LOP3.LUT R2, R28, R3, RZ, 0x3c, !PT ;  /* 0x000000031c027212 */ /* 0x000fe200078e3cff */
[----:B------:R-:W-:Y:S06]  /*19130*/  @!P0 BRA `(.L_x_11117) ;  /* 0x0000000000048947 */ /* 0x000fec0003800000 */
[----:B------:R-:W-:Y:S01]  /*19140*/  BPT.TRAP 0x1 ;  /* 0x000000040000795c */ /* 0x000fe20000300000 */
.L_x_11117:
[----:B------:R-:W-:Y:S01]  /*19150*/  IMAD R23, R23, 0x8, R4 ;  /* 0x0000000817177824 */ /* 0x000fe200078e0204 */
[----:B------:R-:W-:-:S04]  /*19160*/  SHF.L.U32 R2, R2, 0x1f, RZ ;  /* 0x0000001f02027819 */ /* 0x000fc800000006ff */
[----:B------:R-:W1:Y:S02]  /*19170*/  SYNCS.PHASECHK.TRANS64.TRYWAIT P1, [R23+URZ+0x19c40], R2 ;  /* 0x019c4002170075a7 */ /* 0x000e64000802017f */
[----:B-1----:R-:W-:Y:S05]  /*19180*/  @!P1 BRA `(.L_x_11118) ;  /* 0x0000002c00349947 */ /* 0x002fea0003800000 */
.L_x_11241:
[----:B------:R-:W-:Y:S05]  /*19190*/  @!P0 BRA `(.L_x_11119) ;  /* 0x0000000000048947 */ /* 0x000fea0003800000 */
[----:B------:R-:W-:Y:S01]  /*191a0*/  BPT.TRAP 0x1 ;  /* 0x000000040000795c */ /* 0x000fe20000300000 */
.L_x_11119:
[----:B------:R-:W2:Y:S02]  /*191b0*/  SYNCS.PHASECHK.TRANS64.TRYWAIT P1, [R5+URZ+0x19c60], R0 ;  /* 0x019c6000050075a7 */ /* 0x000ea4000802017f */
[----:B--2---:R-:W-:Y:S05]  /*191c0*/  @!P1 BRA `(.L_x_11120) ;  /* 0x0000002c00389947 */ /* 0x004fea0003800000 */
.L_x_11242:
[----:B------:R-:W-:Y:S05]  /*191d0*/  @!P0 BRA `(.L_x_11121) ;  /* 0x0000000000048947 */ /* 0x000fea0003800000 */
[----:B------:R-:W-:Y:S01]  /*191e0*/  BPT.TRAP 0x1 ;  /* 0x000000040000795c */ /* 0x000fe20000300000 */
.L_x_11121:
[----:B------:R-:W3:Y:S02]  /*191f0*/  SYNCS.PHASECHK.TRANS64.TRYWAIT P1, [R23+URZ+0x19c60], R2 ;  /* 0x019c6002170075a7 */ /* 0x000ee4000802017f */
[----:B---3--:R-:W-:Y:S05]  /*19200*/  @!P1 BRA `(.L_x_11122) ;  /* 0x0000002c003c9947 */ /* 0x008fea0003800000 */
.L_x_11243:
[----:B------:R-:W-:Y:S05]  /*19210*/  @!P0 BRA `(.L_x_11123) ;  /* 0x0000000000048947 */ /* 0x000fea0003800000 */
[----:B------:R-:W-:Y:S01]  /*19220*/  BPT.TRAP 0x1 ;  /* 0x000000040000795c */ /* 0x000fe20000300000 */
.L_x_11123:
[----:B------:R-:W4:Y:S02]  /*19230*/  SYNCS.PHASECHK.TRANS64.TRYWAIT P1, [R5+URZ+0x19c80], R0 ;  /* 0x019c8000050075a7 */ /* 0x000f24000802017f */
[----:B----4-:R-:W-:Y:S05]  /*19240*/  @!P1 BRA `(.L_x_11124) ;  /* 0x0000002c00409947 */ /* 0x010fea0003800000 */
.L_x_11244:
[----:B------:R-:W-:Y:S05]  /*19250*/  @!P0 BRA `(.L_x_11125) ;  /* 0x0000000000048947 */ /* 0x000fea0003800000 */
[----:B------:R-:W-:Y:S01]  /*19260*/  BPT.TRAP 0x1 ;  /* 0x000000040000795c */ /* 0x000fe20000300000 */
.L_x_11125:
[----:B------:R0:W0:Y:S02]  /*19270*/  SYNCS.PHASECHK.TRANS64.TRYWAIT P0, [R23+URZ+0x19c80], R2 ;  /* 0x019c8002170075a7 */ /* 0x000024000800017f */
[----:B0-----:R-:W-:Y:S05]  /*19280*/  @!P0 NANOSLEEP.SYNCS 0x989680 ;  /* 0x009896800000895d */ /* 0x001fea0003900000 */
[----:B------:R-:W0:Y:S02]  /*19290*/  @!P0 SYNCS.PHASECHK.TRANS64 P0, [R23+URZ+0x19c80], R2 ;  /* 0x019c8002170085a7 */ /* 0x000e24000800007f */
[----:B0-----:R-:W-:Y:S05]  /*192a0*/  @!P0 BRA `(.L_x_11125) ;  /* 0xfffffffc00f08947 */ /* 0x001fea000383ffff */
.L_x_10863:
[----:B------:R-:W-:Y:S05]  /*192b0*/  BSYNC B8 ;  /* 0x0000000000087941 */ /* 0x000fea0003800000 */
.L_x_10860:
[----:B------:R-:W-:Y:S05]  /*192c0*/  EXIT ;  /* 0x000000000000794d */ /* 0x000fea0003800000 */
.L_x_10879:
[----:B-1----:R1:W2:Y:S02]  /*192d0*/  SYNCS.PHASECHK.TRANS64.TRYWAIT P6, [R68+URZ+0x19c90], R79 ;  /* 0x019c904f440075a7 */ /* 0x0022a400080c017f */
[----:B--2---:R-:W-:Y:S05]  /*192e0*/  @!P6 NANOSLEEP.SYNCS 0x989680 ;  /* 0x009896800000e95d */ /* 0x004fea0003900000 */
[----:B------:R-:W2:Y:S02]  /*192f0*/  @!P6 SYNCS.PHASECHK.TRANS64 P6, [R68+URZ+0x19c90], R79 ;  /* 0x019c904f4400e5a7 */ /* 0x000ea400080c007f */
[----:B--2---:R-:W-:Y:S05]  /*19300*/  @!P6 BRA `(.L_x_10879) ;  /* 0xfffffffc00f0e947 */ /* 0x004fea000383ffff */
[----:B------:R-:W-:Y:S05]  /*19310*/  BRA `(.L_x_11126) ;  /* 0xfffffe9400347947 */ /* 0x000fea000383ffff */
.L_x_10880:
        /* <DEDUP_REMOVED lines=8> */
.L_x_11128:
[----:B------:R-:W-:Y:S05]  /*193a0*/  BSYNC B1 ;  /* 0x0000000000017941 */ /* 0x000fea0003800000 */
.L_x_11127:
        /* <DEDUP_REMOVED lines=8> */
.L_x_11129:
[----:B------:R-:W-:Y:S05]  /*19430*/  BRA `(.L_x_11130) ;  /* 0xfffffe9400007947 */ /* 0x000fea000383ffff */
.L_x_10896:
[----:B-1----:R1:W2:Y:S02]  /*19440*/  SYNCS.PHASECHK.TRANS64.TRYWAIT P6, [R68+URZ+0x19c90], R79 ;  /* 0x019c904f440075a7 */ /* 0x0022a400080c017f */
[----:B--2---:R-:W-:Y:S05]  /*19450*/  @!P6 NANOSLEEP.SYNCS 0x989680 ;  /* 0x009896800000e95d */ /* 0x004fea0003900000 */
[----:B------:R-:W2:Y:S02]  /*19460*/  @!P6 SYNCS.PHASECHK.TRANS64 P6, [R68+URZ+0x19c90], R79 ;  /* 0x019c904f4400e5a7 */ /* 0x000ea400080c007f */
[----:B--2---:R-:W-:Y:S05]  /*19470*/  @!P6 BRA `(.L_x_10896) ;  /* 0xfffffffc00f0e947 */ /* 0x004fea000383ffff */
[----:B------:R-:W-:Y:S05]  /*19480*/  BRA `(.L_x_11131) ;  /* 0xfffffeac004c7947 */ /* 0x000fea000383ffff */
.L_x_10897:
[----:B------:R-:W-:Y:S01]  /*19490*/  BSSY B1, `(.L_x_11132) ;  /* 0x0000008000017945 */ /* 0x000fe20003800000 */
[----:B0-----:R-:W-:Y:S01]  /*194a0*/  IMAD.MOV.U32 R13, RZ, RZ, R82 ;  /* 0x000000ffff0d7224 */ /* 0x001fe200078e0052 */
[----:B------:R-:W-:Y:S01]  /*194b0*/  MOV R11, 0x1e1f ;  /* 0x00001e1f000b7802 */ /* 0x000fe20000000f00 */
[----:B------:R-:W-:Y:S02]  /*194c0*/  IMAD.MOV.U32 R12, RZ, RZ, RZ ;  /* 0x000000ffff0c7224 */ /* 0x000fe400078e00ff */
[----:B------:R-:W-:-:S07]  /*194d0*/  IMAD.MOV.U32 R15, RZ, RZ, -0x1 ;  /* 0xffffffffff0f7424 */ /* 0x000fce00078e00ff */
[----:B-1----:R-:W-:Y:S05]  /*194e0*/  WARPSYNC.COLLECTIVE R15, `(.L_x_11133) ;  /* 0x000000000f087348 */ /* 0x002fea0003c00000 */
[----:B------:R0:W2:Y:S02]  /*194f0*/  SHFL.IDX P6, R14, R13, R12, R11 ;  /* 0x0000000c0d0e7389 */ /* 0x0000a400000c000b */
[----:B012---:R-:W-:Y:S01]  /*19500*/  ENDCOLLECTIVE ;  /* 0x000000000000791b */ /* 0x007fe20003800000 */
.L_x_11133:
[----:B------:R-:W-:Y:S05]  /*19510*/  BSYNC B1 ;  /* 0x0000000000017941 */ /* 0x000fea0003800000 */
.L_x_11132:
        /* <DEDUP_REMOVED lines=8> */
.L_x_11134:
[----:B------:R-:W-:Y:S01]  /*195a0*/  IMAD.MOV.U32 R84, RZ, RZ, R14 ;  /* 0x000000ffff547224 */ /* 0x000fe200078e000e */
[----:B------:R-:W-:Y:S06]  /*195b0*/  BRA `(.L_x_11135) ;  /* 0xfffffeac00147947 */ /* 0x000fec000383ffff */
.L_x_10906:
[----:B0-----:R0:W1:Y:S02]  /*195c0*/  SYNCS.PHASECHK.TRANS64.TRYWAIT P5, [R68+URZ+0x19c90], R79 ;  /* 0x019c904f440075a7 */ /* 0x00106400080a017f */
[----:B-1----:R-:W-:Y:S05]  /*195d0*/  @!P5 NANOSLEEP.SYNCS 0x989680 ;  /* 0x009896800000d95d */ /* 0x002fea0003900000 */
[----:B------:R-:W1:Y:S02]  /*195e0*/  @!P5 SYNCS.PHASECHK.TRANS64 P5, [R68+URZ+0x19c90], R79 ;  /* 0x019c904f4400d5a7 */ /* 0x000e6400080a007f */
[----:B-1----:R-:W-:Y:S05]  /*195f0*/  @!P5 BRA `(.L_x_10906) ;  /* 0xfffffffc00f0d947 */ /* 0x002fea000383ffff */
[----:B------:R-:W-:Y:S05]  /*19600*/  BRA `(.L_x_11136) ;  /* 0xfffffecc000c7947 */ /* 0x000fea000383ffff */
.L_x_10907:
[----:B------:R-:W-:Y:S01]  /*19610*/  BSSY B1, `(.L_x_11137) ;  /* 0x0000007000017945 */ /* 0x000fe20003800000 */
[----:B------:R-:W-:Y:S02]  /*19620*/  IMAD.MOV.U32 R12, RZ, RZ, RZ ;  /* 0x000000ffff0c7224 */ /* 0x000fe400078e00ff */
[----:B------:R-:W-:Y:S02]  /*19630*/  IMAD.MOV.U32 R11, RZ, RZ, 0x1e1f ;  /* 0x00001e1fff0b7424 */ /* 0x000fe400078e00ff */
[----:B------:R-:W-:-:S07]  /*19640*/  IMAD.MOV.U32 R15, RZ, RZ, -0x1 ;  /* 0xffffffffff0f7424 */ /* 0x000fce00078e00ff */
[----:B0-----:R-:W-:Y:S05]  /*19650*/  WARPSYNC.COLLECTIVE R15, `(.L_x_11138) ;  /* 0x000000000f087348 */ /* 0x001fea0003c00000 */
[----:B------:R1:W2:Y:S02]  /*19660*/  SHFL.IDX P6, R14, R13, R12, R11 ;  /* 0x0000000c0d0e7389 */ /* 0x0002a400000c000b */
[----:B012---:R-:W-:Y:S01]  /*19670*/  ENDCOLLECTIVE ;  /* 0x000000000000791b */ /* 0x007fe20003800000 */
.L_x_11138:
[----:B------:R-:W-:Y:S05]  /*19680*/  BSYNC B1 ;  /* 0x0000000000017941 */ /* 0x000fea0003800000 */
.L_x_11137:
        /* <DEDUP_REMOVED lines=8> */
.L_x_11139:
[----:B------:R-:W-:Y:S05]  /*19710*/  BRA `(.L_x_11140) ;  /* 0xfffffecc00407947 */ /* 0x000fea000383ffff */
.L_x_10911:
[----:B0-----:R0:W2:Y:S02]  /*19720*/  SYNCS.PHASECHK.TRANS64.TRYWAIT P0, [R68+URZ+0x19cb0], R79 ;  /* 0x019cb04f440075a7 */ /* 0x0010a4000800017f */
[----:B--2---:R-:W-:Y:S05]  /*19730*/  @!P0 NANOSLEEP.SYNCS 0x989680 ;  /* 0x009896800000895d */ /* 0x004fea0003900000 */
[----:B------:R-:W2:Y:S02]  /*19740*/  @!P0 SYNCS.PHASECHK.TRANS64 P0, [R68+URZ+0x19cb0], R79 ;  /* 0x019cb04f440085a7 */ /* 0x000ea4000800007f */
[----:B--2---:R-:W-:Y:S05]  /*19750*/  @!P0 BRA `(.L_x_10911) ;  /* 0xfffffffc00f08947 */ /* 0x004fea000383ffff */
[----:B------:R-:W-:Y:S05]  /*19760*/  BRA `(.L_x_11141) ;  /* 0xfffffecc00d07947 */ /* 0x000fea000383ffff */
.L_x_10929:
        /* <DEDUP_REMOVED lines=8> */
.L_x_11143:
[----:B------:R-:W-:Y:S05]  /*197f0*/  BSYNC B1 ;  /* 0x0000000000017941 */ /* 0x000fea0003800000 */
.L_x_11142:
        /* <DEDUP_REMOVED lines=8> */
.L_x_11144:
[----:B------:R-:W-:Y:S02]  /*19880*/  IMAD.MOV.U32 R13, RZ, RZ, R30 ;  /* 0x000000ffff0d7224 */ /* 0x000fe400078e001e */
[----:B------:R-:W-:-:S07]  /*19890*/  IMAD.MOV.U32 R29, RZ, RZ, R14 ;  /* 0x000000ffff1d7224 */ /* 0x000fce00078e000e */
[----:B------:R-:W-:Y:S05]  /*198a0*/  WARPSYNC.COLLECTIVE R15, `(.L_x_11145) ;  /* 0x000000000f087348 */ /* 0x000fea0003c00000 */
[----:B------:R0:W1:Y:S02]  /*198b0*/  SHFL.IDX P6, R14, R13, R12, R11 ;  /* 0x0000000c0d0e7389 */ /* 0x00006400000c000b */
[----:B01----:R-:W-:Y:S01]  /*198c0*/  ENDCOLLECTIVE ;  /* 0x000000000000791b */ /* 0x003fe20003800000 */
.L_x_11145:
[----:B------:R-:W-:Y:S01]  /*198d0*/  MOV R13, R26 ;  /* 0x0000001a000d7202 */ /* 0x000fe20000000f00 */
[----:B------:R-:W-:-:S07]  /*198e0*/  IMAD.MOV.U32 R3, RZ, RZ, R14 ;  /* 0x000000ffff037224 */ /* 0x000fce00078e000e */
[----:B------:R-:W-:Y:S05]  /*198f0*/  WARPSYNC.COLLECTIVE R15, `(.L_x_11146) ;  /* 0x000000000f087348 */ /* 0x000fea0003c00000 */
[----:B------:R0:W1:Y:S02]  /*19900*/  SHFL.IDX P6, R14, R13, R12, R11 ;  /* 0x0000000c0d0e7389 */ /* 0x00006400000c000b */
[----:B01----:R-:W-:Y:S01]  /*19910*/  ENDCOLLECTIVE ;  /* 0x000000000000791b */ /* 0x003fe20003800000 */
.L_x_11146:
[----:B------:R-:W-:Y:S05]  /*19920*/  BRA `(.L_x_11147) ;  /* 0xfffffedc00287947 */ /* 0x000fea000383ffff */
.L_x_10933:
[----:B-1----:R1:W3:Y:S02]  /*19930*/  SYNCS.PHASECHK.TRANS64.TRYWAIT P0, [R18+URZ+0x19c00], R21 ;  /* 0x019c0015120075a7 */ /* 0x0022e4000800017f */
[----:B---3--:R-:W-:Y:S05]  /*19940*/  @!P0 NANOSLEEP.SYNCS 0x989680 ;  /* 0x009896800000895d */ /* 0x008fea0003900000 */
[----:B------:R-:W3:Y:S02]  /*19950*/  @!P0 SYNCS.PHASECHK.TRANS64 P0, [R18+URZ+0x19c00], R21 ;  /* 0x019c0015120085a7 */ /* 0x000ee4000800007f */
[----:B---3--:R-:W-:Y:S05]  /*19960*/  @!P0 BRA `(.L_x_10933) ;  /* 0xfffffffc00f08947 */ /* 0x008fea000383ffff */
[----:B------:R-:W-:Y:S05]  /*19970*/  BRA `(.L_x_11148) ;  /* 0xfffffedc00f47947 */ /* 0x000fea000383ffff */
.L_x_10939:
        /* <DEDUP_REMOVED lines=8> */
.L_x_11150:
[----:B------:R-:W-:Y:S05]  /*19a00*/  BSYNC B1 ;  /* 0x0000000000017941 */ /* 0x000fea0003800000 */
.L_x_11149:
        /* <DEDUP_REMOVED lines=8> */
.L_x_11151:
[----:B------:R-:W-:Y:S02]  /*19a90*/  IMAD.MOV.U32 R13, RZ, RZ, R30 ;  /* 0x000000ffff0d7224 */ /* 0x000fe400078e001e */
[----:B------:R-:W-:-:S07]  /*19aa0*/  IMAD.MOV.U32 R29, RZ, RZ, R14 ;  /* 0x000000ffff1d7224 */ /* 0x000fce00078e000e */
[----:B------:R-:W-:Y:S05]  /*19ab0*/  WARPSYNC.COLLECTIVE R15, `(.L_x_11152) ;  /* 0x000000000f087348 */ /* 0x000fea0003c00000 */
[----:B------:R0:W1:Y:S02]  /*19ac0*/  SHFL.IDX P6, R14, R13, R12, R11 ;  /* 0x0000000c0d0e7389 */ /* 0x00006400000c000b */
[----:B01----:R-:W-:Y:S01]  /*19ad0*/  ENDCOLLECTIVE ;  /* 0x000000000000791b */ /* 0x003fe20003800000 */
.L_x_11152:
[----:B------:R-:W-:Y:S02]  /*19ae0*/  IMAD.MOV.U32 R13, RZ, RZ, R26 ;  /* 0x000000ffff0d7224 */ /* 0x000fe400078e001a */
[----:B------:R-:W-:-:S07]  /*19af0*/  IMAD.MOV.U32 R3, RZ, RZ, R14 ;  /* 0x000000ffff037224 */ /* 0x000fce00078e000e */
[----:B------:R-:W-:Y:S05]  /*19b00*/  WARPSYNC.COLLECTIVE R15, `(.L_x_11153) ;  /* 0x000000000f087348 */ /* 0x000fea0003c00000 */
[----:B------:R0:W1:Y:S02]  /*19b10*/  SHFL.IDX P6, R14, R13, R12, R11 ;  /* 0x0000000c0d0e7389 */ /* 0x00006400000c000b */
[----:B01----:R-:W-:Y:S01]  /*19b20*/  ENDCOLLECTIVE ;  /* 0x000000000000791b */ /* 0x003fe20003800000 */
.L_x_11153:
[----:B------:R-:W-:Y:S01]  /*19b30*/  MOV R21, R14 ;  /* 0x0000000e00157202 */ /* 0x000fe20000000f00 */
[----:B------:R-:W-:Y:S06]  /*19b40*/  BRA `(.L_x_11154) ;  /* 0xfffffef400707947 */ /* 0x000fec000383ffff */
.L_x_10943:
[----:B-1----:R1:W3:Y:S02]  /*19b50*/  SYNCS.PHASECHK.TRANS64.TRYWAIT P0, [R18+URZ+0x19c00], R37 ;  /* 0x019c0025120075a7 */ /* 0x0022e4000800017f */
[----:B---3--:R-:W-:Y:S05]  /*19b60*/  @!P0 NANOSLEEP.SYNCS 0x989680 ;  /* 0x009896800000895d */ /* 0x008fea0003900000 */
[----:B------:R-:W3:Y:S02]  /*19b70*/  @!P0 SYNCS.PHASECHK.TRANS64 P0, [R18+URZ+0x19c00], R37 ;  /* 0x019c0025120085a7 */ /* 0x000ee4000800007f */
[----:B---3--:R-:W-:Y:S05]  /*19b80*/  @!P0 BRA `(.L_x_10943) ;  /* 0xfffffffc00f08947 */ /* 0x008fea000383ffff */
[----:B------:R-:W-:Y:S05]  /*19b90*/  BRA `(.L_x_11155) ;  /* 0xfffffef800407947 */ /* 0x000fea000383ffff */
.L_x_10949:
[----:B-1----:R1:W2:Y:S02]  /*19ba0*/  SYNCS.PHASECHK.TRANS64.TRYWAIT P1, [R3+URZ+0x19c30], R4 ;  /* 0x019c3004030075a7 */ /* 0x0022a4000802017f */
[----:B--2---:R-:W-:Y:S05]  /*19bb0*/  @!P1 NANOSLEEP.SYNCS 0x989680 ;  /* 0x009896800000995d */ /* 0x004fea0003900000 */
[----:B------:R-:W2:Y:S02]  /*19bc0*/  @!P1 SYNCS.PHASECHK.TRANS64 P1, [R3+URZ+0x19c30], R4 ;  /* 0x019c3004030095a7 */ /* 0x000ea4000802007f */
[----:B--2---:R-:W-:Y:S05]  /*19bd0*/  @!P1 BRA `(.L_x_10949) ;  /* 0xfffffffc00f09947 */ /* 0x004fea000383ffff */
[----:B------:R-:W-:Y:S05]  /*19be0*/  BRA `(.L_x_10948) ;  /* 0xffffff1800b07947 */ /* 0x000fea000383ffff */
.L_x_10957:
[----:B-1----:R1:W2:Y:S02]  /*19bf0*/  SYNCS.PHASECHK.TRANS64.TRYWAIT P1, [R0+URZ+0x19c30], R5 ;  /* 0x019c3005000075a7 */ /* 0x0022a4000802017f */
[----:B--2---:R-:W-:Y:S05]  /*19c00*/  @!P1 NANOSLEEP.SYNCS 0x989680 ;  /* 0x009896800000995d */ /* 0x004fea0003900000 */
[----:B------:R-:W2:Y:S02]  /*19c10*/  @!P1 SYNCS.PHASECHK.TRANS64 P1, [R0+URZ+0x19c30], R5 ;  /* 0x019c3005000095a7 */ /* 0x000ea4000802007f */
[----:B--2---:R-:W-:Y:S05]  /*19c20*/  @!P1 BRA `(.L_x_10957) ;  /* 0xfffffffc00f09947 */ /* 0x004fea000383ffff */
[----:B------:R-:W-:Y:S05]  /*19c30*/  BRA `(.L_x_10956) ;  /* 0xffffff3c00387947 */ /* 0x000fea000383ffff */
.L_x_10962:
[----:B-1----:R1:W2:Y:S02]  /*19c40*/  SYNCS.PHASECHK.TRANS64.TRYWAIT P1, [R7+URZ+0x19c50], R5 ;  /* 0x019c5005070075a7 */ /* 0x0022a4000802017f */
[----:B--2---:R-:W-:Y:S05]  /*19c50*/  @!P1 NANOSLEEP.SYNCS 0x989680 ;  /* 0x009896800000995d */ /* 0x004fea0003900000 */
[----:B------:R-:W2:Y:S02]  /*19c60*/  @!P1 SYNCS.PHASECHK.TRANS64 P1, [R7+URZ+0x19c50], R5 ;  /* 0x019c5005070095a7 */ /* 0x000ea4000802007f */
[----:B--2---:R-:W-:Y:S05]  /*19c70*/  @!P1 BRA `(.L_x_10962) ;  /* 0xfffffffc00f09947 */ /* 0x004fea000383ffff */
[----:B------:R-:W-:Y:S05]  /*19c80*/  BRA `(.L_x_10961) ;  /* 0xffffff3c00b87947 */ /* 0x000fea000383ffff */
.L_x_10970:
[----:B-1----:R1:W2:Y:S02]  /*19c90*/  SYNCS.PHASECHK.TRANS64.TRYWAIT P1, [R4+URZ+0x19c50], R7 ;  /* 0x019c5007040075a7 */ /* 0x0022a4000802017f */
[----:B--2---:R-:W-:Y:S05]  /*19ca0*/  @!P1 NANOSLEEP.SYNCS 0x989680 ;  /* 0x009896800000995d */ /* 0x004fea0003900000 */
[----:B------:R-:W2:Y:S02]  /*19cb0*/  @!P1 SYNCS.PHASECHK.TRANS64 P1, [R4+URZ+0x19c50], R7 ;  /* 0x019c5007040095a7 */ /* 0x000ea4000802007f */
[----:B--2---:R-:W-:Y:S05]  /*19cc0*/  @!P1 BRA `(.L_x_10970) ;  /* 0xfffffffc00f09947 */ /* 0x004fea000383ffff */
[----:B------:R-:W-:Y:S05]  /*19cd0*/  BRA `(.L_x_10969) ;  /* 0xffffff58003c7947 */ /* 0x000fea000383ffff */
.L_x_10998:
        /* <DEDUP_REMOVED lines=11> */
.L_x_11157:
[----:B------:R-:W-:Y:S05]  /*19d90*/  BSYNC B1 ;  /* 0x0000000000017941 */ /* 0x000fea0003800000 */
.L_x_11156:
[----:B------:R-:W-:Y:S05]  /*19da0*/  BRA `(.L_x_11158) ;  /* 0xffffff9800007947 */ /* 0x000fea000383ffff */
.L_x_11000:
[----:B------:R-:W-:Y:S01]  /*19db0*/  BSSY B1, `(.L_x_11159) ;  /* 0x0000006000017945 */ /* 0x000fe20003800000 */
[----:B------:R-:W-:-:S07]  /*19dc0*/  IMAD.MOV.U32 R15, RZ, RZ, -0x1 ;  /* 0xffffffffff0f7424 */ /* 0x000fce00078e00ff */
[----:B0-----:R-:W-:Y:S05]  /*19dd0*/  WARPSYNC.COLLECTIVE R15, `(.L_x_11160) ;  /* 0x000000000f0c7348 */ /* 0x001fea0003c00000 */
[----:B------:R-:W-:Y:S02]  /*19de0*/  ELECT P6, UR62, PT ;  /* 0x00000000003e782f */ /* 0x000fe400038c0000 */
[----:B------:R-:W-:Y:S01]  /*19df0*/  MOV R14, UR62 ;  /* 0x0000003e000e7c02 */ /* 0x000fe20008000f00 */
[----:B0-----:R-:W-:Y:S10]  /*19e00*/  ENDCOLLECTIVE ;  /* 0x000000000000791b */ /* 0x001ff40003800000 */
.L_x_11160:
[----:B------:R-:W-:Y:S05]  /*19e10*/  BSYNC B1 ;  /* 0x0000000000017941 */ /* 0x000fea0003800000 */
.L_x_11159:
[----:B------:R-:W-:Y:S05]  /*19e20*/  BRA `(.L_x_10999) ;  /* 0xffffff9400f87947 */ /* 0x000fea000383ffff */
.L_x_11002:
[----:B0-----:R0:W1:Y:S02]  /*19e30*/  SYNCS.PHASECHK.TRANS64.TRYWAIT P0, [R22+URZ+0x19c20], R4 ;  /* 0x019c2004160075a7 */ /* 0x001064000800017f */
[----:B-1----:R-:W-:Y:S05]  /*19e40*/  @!P0 NANOSLEEP.SYNCS 0x989680 ;  /* 0x009896800000895d */ /* 0x002fea0003900000 */
[----:B------:R-:W1:Y:S02]  /*19e50*/  @!P0 SYNCS.PHASECHK.TRANS64 P0, [R22+URZ+0x19c20], R4 ;  /* 0x019c2004160085a7 */ /* 0x000e64000800007f */
[----:B-1----:R-:W-:Y:S05]  /*19e60*/  @!P0 BRA `(.L_x_11002) ;  /* 0xfffffffc00f08947 */ /* 0x002fea000383ffff */
[----:B------:R-:W-:Y:S05]  /*19e70*/  BRA `(.L_x_11161) ;  /* 0xffffff9800087947 */ /* 0x000fea000383ffff */
.L_x_11006:
[----:B-1----:R1:W2:Y:S02]  /*19e80*/  SYNCS.PHASECHK.TRANS64.TRYWAIT P0, [R7+URZ+0x19ca0], R10 ;  /* 0x019ca00a070075a7 */ /* 0x0022a4000800017f */
[----:B--2---:R-:W-:Y:S05]  /*19e90*/  @!P0 NANOSLEEP.SYNCS 0x989680 ;  /* 0x009896800000895d */ /* 0x004fea0003900000 */
[----:B------:R-:W2:Y:S02]  /*19ea0*/  @!P0 SYNCS.PHASECHK.TRANS64 P0, [R7+URZ+0x19ca0], R10 ;  /* 0x019ca00a070085a7 */ /* 0x000ea4000800007f */
[----:B--2---:R-:W-:Y:S05]  /*19eb0*/  @!P0 BRA `(.L_x_11006) ;  /* 0xfffffffc00f08947 */ /* 0x004fea000383ffff */
[----:B------:R-:W-:Y:S05]  /*19ec0*/  BRA `(.L_x_11162) ;  /* 0xffffff9800247947 */ /* 0x000fea000383ffff */
.L_x_11013:
[----:B0-----:R0:W2:Y:S02]  /*19ed0*/  SYNCS.PHASECHK.TRANS64.TRYWAIT P0, [R7+URZ+0x19cc0], R10 ;  /* 0x019cc00a070075a7 */ /* 0x0010a4000800017f */
[----:B--2---:R-:W-:Y:S05]  /*19ee0*/  @!P0 NANOSLEEP.SYNCS 0x989680 ;  /* 0x009896800000895d */ /* 0x004fea0003900000 */
[----:B------:R-:W2:Y:S02]  /*19ef0*/  @!P0 SYNCS.PHASECHK.TRANS64 P0, [R7+URZ+0x19cc0], R10 ;  /* 0x019cc00a070085a7 */ /* 0x000ea4000800007f */
[----:B--2---:R-:W-:Y:S05]  /*19f00*/  @!P0 BRA `(.L_x_11013) ;  /* 0xfffffffc00f08947 */ /* 0x004fea000383ffff */
[----:B------:R-:W-:Y:S05]  /*19f10*/  BRA `(.L_x_11163) ;  /* 0xffffff9c00207947 */ /* 0x000fea000383ffff */
.L_x_11022:
[----:B0-----:R0:W1:Y:S02]  /*19f20*/  SYNCS.PHASECHK.TRANS64.TRYWAIT P1, [R8+URZ+0x19ca0], R7 ;  /* 0x019ca007080075a7 */ /* 0x001064000802017f */
[----:B-1----:R-:W-:Y:S05]  /*19f30*/  @!P1 NANOSLEEP.SYNCS 0x989680 ;  /* 0x009896800000995d */ /* 0x002fea0003900000 */
[----:B------:R-:W1:Y:S02]  /*19f40*/  @!P1 SYNCS.PHASECHK.TRANS64 P1, [R8+URZ+0x19ca0], R7 ;  /* 0x019ca007080095a7 */ /* 0x000e64000802007f */
[----:B-1----:R-:W-:Y:S05]  /*19f50*/  @!P1 BRA `(.L_x_11022) ;  /* 0xfffffffc00f09947 */ /* 0x002fea000383ffff */
[----:B------:R-:W-:Y:S05]  /*19f60*/  BRA `(.L_x_11164) ;  /* 0xffffffa000607947 */ /* 0x000fea000383ffff */
.L_x_11029:
[----:B-1----:R1:W2:Y:S02]  /*19f70*/  SYNCS.PHASECHK.TRANS64.TRYWAIT P1, [R8+URZ+0x19cc0], R7 ;  /* 0x019cc007080075a7 */ /* 0x0022a4000802017f */
[----:B--2---:R-:W-:Y:S05]  /*19f80*/  @!P1 NANOSLEEP.SYNCS 0x989680 ;  /* 0x009896800000995d */ /* 0x004fea0003900000 */
[----:B------:R-:W2:Y:S02]  /*19f90*/  @!P1 SYNCS.PHASECHK.TRANS64 P1, [R8+URZ+0x19cc0], R7 ;  /* 0x019cc007080095a7 */ /* 0x000ea4000802007f */
[----:B--2---:R-:W-:Y:S05]  /*19fa0*/  @!P1 BRA `(.L_x_11029) ;  /* 0xfffffffc00f09947 */ /* 0x004fea000383ffff */
[----:B------:R-:W-:Y:S05]  /*19fb0*/  BRA `(.L_x_11165) ;  /* 0xffffffa400587947 */ /* 0x000fea000383ffff */
.L_x_11046:
[----:B-1----:R-:W0:Y:S01]  /*19fc0*/  S2R R20, SR_TID.X ;  /* 0x0000000000147919 */ /* 0x002e220000002100 */
        /* <DEDUP_REMOVED lines=10> */
.L_x_11167:
[----:B------:R-:W-:Y:S05]  /*1a070*/  BSYNC B0 ;  /* 0x0000000000007941 */ /* 0x000fea0003800000 */
.L_x_11166:
[----:B------:R-:W-:Y:S05]  /*1a080*/  BRA `(.L_x_11168) ;  /* 0xffffffb400187947 */ /* 0x000fea000383ffff */
.L_x_11049:
[----:B0-----:R-:W2:Y:S02]  /*1a090*/  LDL R0, [R1+0x38] ;  /* 0x0000380001007983 */ /* 0x001ea40000100800 */
[----:B--2---:R0:W1:Y:S02]  /*1a0a0*/  SYNCS.PHASECHK.TRANS64.TRYWAIT P0, [R4+URZ+0x19c80], R0 ;  /* 0x019c8000040075a7 */ /* 0x004064000800017f */
[----:B-1----:R-:W-:Y:S05]  /*1a0b0*/  @!P0 NANOSLEEP.SYNCS 0x989680 ;  /* 0x009896800000895d */ /* 0x002fea0003900000 */
[----:B------:R-:W1:Y:S02]  /*1a0c0*/  @!P0 SYNCS.PHASECHK.TRANS64 P0, [R4+URZ+0x19c80], R0 ;  /* 0x019c8000040085a7 */ /* 0x000e64000800007f */
[----:B-1----:R-:W-:Y:S05]  /*1a0d0*/  @!P0 BRA `(.L_x_11049) ;  /* 0xfffffffc00ec8947 */ /* 0x002fea000383ffff */
[----:B------:R-:W-:Y:S05]  /*1a0e0*/  BRA `(.L_x_11169) ;  /* 0xffffffb4002c7947 */ /* 0x000fea000383ffff */
.L_x_11050:
        /* <DEDUP_REMOVED lines=8> */
.L_x_11171:
[----:B------:R-:W-:Y:S05]  /*1a170*/  BSYNC B0 ;  /* 0x0000000000007941 */ /* 0x000fea0003800000 */
.L_x_11170:
        /* <DEDUP_REMOVED lines=9> */
.L_x_11172:
        /* <DEDUP_REMOVED lines=9> */
[CC--:B0-----:R-:W-:Y:S02]  /*1a2a0*/  ISETP.GE.AND P4, PT, R15.reuse, R11.reuse, PT ;  /* 0x0000000b0f00720c */ /* 0x0c1fe40003f86270 */
        /* <DEDUP_REMOVED lines=17> */
.L_x_11173:
[----:B------:R-:W-:Y:S01]  /*1a3c0*/  @!PT LDS RZ, [RZ] ;  /* 0x00000000fffff984 */ /* 0x000fe20000000800 */
[----:B------:R-:W-:Y:S01]  /*1a3d0*/  @!PT LDS RZ, [RZ] ;  /* 0x00000000fffff984 */ /* 0x000fe20000000800 */
[----:B------:R-:W-:Y:S01]  /*1a3e0*/  @!PT LDS RZ, [RZ] ;  /* 0x00000000fffff984 */ /* 0x000fe20000000800 */
[----:B------:R0:W-:Y:S01]  /*1a3f0*/  LDGSTS.E.BYPASS.LTC128B.128 [R0+0xb000], desc[UR42][R6.64+0x40], !P3 ;  /* 0x0b00004006007fae */ /* 0x0001e2000d901d6a */
[----:B------:R-:W-:Y:S02]  /*1a400*/  ISETP.GE.AND P3, PT, R2, 0x41, PT ;  /* 0x000000410200780c */ /* 0x000fe40003f66270 */
[----:B------:R-:W-:Y:S01]  /*1a410*/  MOV R13, R8 ;  /* 0x00000008000d7202 */ /* 0x000fe20000000f00 */
[----:B------:R-:W-:-:S10]  /*1a420*/  IMAD.MOV.U32 R9, RZ, RZ, R14 ;  /* 0x000000ffff097224 */ /* 0x000fd400078e000e */
[----:B0-----:R-:W-:Y:S05]  /*1a430*/  WARPSYNC.COLLECTIVE R15, `(.L_x_11174) ;  /* 0x000000000f087348 */ /* 0x001fea0003c00000 */
[----:B------:R1:W2:Y:S02]  /*1a440*/  SHFL.IDX P6, R14, R13, R12, R11 ;  /* 0x0000000c0d0e7389 */ /* 0x0002a400000c000b */
[----:B012---:R-:W-:Y:S01]  /*1a450*/  ENDCOLLECTIVE ;  /* 0x000000000000791b */ /* 0x007fe20003800000 */
.L_x_11174:
[----:B------:R-:W-:Y:S01]  /*1a460*/  IMAD.MOV.U32 R6, RZ, RZ, R14 ;  /* 0x000000ffff067224 */ /* 0x000fe200078e000e */
[----:B------:R-:W-:Y:S06]  /*1a470*/  BRA `(.L_x_11175) ;  /* 0xffffffb4001c7947 */ /* 0x000fec000383ffff */
.L_x_11055:
[----:B---3--:R-:W3:Y:S02]  /*1a480*/  LDL R2, [R1+0x38] ;  /* 0x0000380001027983 */ /* 0x008ee40000100800 */
[----:B---3--:R3:W4:Y:S02]  /*1a490*/  SYNCS.PHASECHK.TRANS64.TRYWAIT P0, [R4+URZ+0x19c40], R2 ;  /* 0x019c4002040075a7 */ /* 0x008724000800017f */
[----:B----4-:R-:W-:Y:S05]  /*1a4a0*/  @!P0 NANOSLEEP.SYNCS 0x989680 ;  /* 0x009896800000895d */ /* 0x010fea0003900000 */
[----:B------:R-:W4:Y:S02]  /*1a4b0*/  @!P0 SYNCS.PHASECHK.TRANS64 P0, [R4+URZ+0x19c40], R2 ;  /* 0x019c4002040085a7 */ /* 0x000f24000800007f */
[----:B----4-:R-:W-:Y:S05]  /*1a4c0*/  @!P0 BRA `(.L_x_11055) ;  /* 0xfffffffc00ec8947 */ /* 0x010fea000383ffff */
[----:B------:R-:W-:Y:S05]  /*1a4d0*/  BRA `(.L_x_11176) ;  /* 0xffffffb4008c7947 */ /* 0x000fea000383ffff */
.L_x_11056:
[----:B------:R-:W-:Y:S01]  /*1a4e0*/  BSSY B0, `(.L_x_11177) ;  /* 0x0000008000007945 */ /* 0x000fe20003800000 */
[----:B------:R-:W-:Y:S02]  /*1a4f0*/  IMAD.MOV.U32 R13, RZ, RZ, R6 ;  /* 0x000000ffff0d7224 */ /* 0x000fe400078e0006 */
[----:B------:R-:W-:Y:S02]  /*1a500*/  IMAD.MOV.U32 R12, RZ, RZ, RZ ;  /* 0x000000ffff0c7224 */ /* 0x000fe400078e00ff */
[----:B------:R-:W-:Y:S02]  /*1a510*/  IMAD.MOV.U32 R11, RZ, RZ, 0x1e1f ;  /* 0x00001e1fff0b7424 */ /* 0x000fe400078e00ff */
[----:B------:R-:W-:-:S07]  /*1a520*/  IMAD.MOV.U32 R15, RZ, RZ, -0x1 ;  /* 0xffffffffff0f7424 */ /* 0x000fce00078e00ff */
[----:B--2---:R-:W-:Y:S05]  /*1a530*/  WARPSYNC.COLLECTIVE R15, `(.L_x_11178) ;  /* 0x000000000f087348 */ /* 0x004fea0003c00000 */
[----:B------:R0:W1:Y:S02]  /*1a540*/  SHFL.IDX P6, R14, R13, R12, R11 ;  /* 0x0000000c0d0e7389 */ /* 0x00006400000c000b */
[----:B012---:R-:W-:Y:S01]  /*1a550*/  ENDCOLLECTIVE ;  /* 0x000000000000791b */ /* 0x007fe20003800000 */
.L_x_11178:
[----:B------:R-:W-:Y:S05]  /*1a560*/  BSYNC B0 ;  /* 0x0000000000007941 */ /* 0x000fea0003800000 */
.L_x_11177:
        /* <DEDUP_REMOVED lines=8> */
.L_x_11179:
[----:B------:R-:W-:Y:S01]  /*1a5f0*/  IMAD.MOV.U32 R13, RZ, RZ, R6 ;  /* 0x000000ffff0d7224 */ /* 0x000fe200078e0006 */
[----:B------:R-:W-:Y:S01]  /*1a600*/  MOV R12, 0x1 ;  /* 0x00000001000c7802 */ /* 0x000fe20000000f00 */
[----:B------:R-:W-:-:S07]  /*1a610*/  IMAD.MOV.U32 R3, RZ, RZ, R14 ;  /* 0x000000ffff037224 */ /* 0x000fce00078e000e */
[----:B------:R-:W-:Y:S05]  /*1a620*/  WARPSYNC.COLLECTIVE R15, `(.L_x_11180) ;  /* 0x000000000f087348 */ /* 0x000fea0003c00000 */
[----:B------:R0:W1:Y:S02]  /*1a630*/  SHFL.IDX P6, R14, R13, R12, R11 ;  /* 0x0000000c0d0e7389 */ /* 0x00006400000c000b */
[----:B01----:R-:W-:Y:S01]  /*1a640*/  ENDCOLLECTIVE ;  /* 0x000000000000791b */ /* 0x003fe20003800000 */
.L_x_11180:
        /* <DEDUP_REMOVED lines=10> */
.L_x_11181:
        /* <DEDUP_REMOVED lines=8> */
.L_x_11061:
        /* <DEDUP_REMOVED lines=9> */
.L_x_11183:
[----:B------:R-:W-:Y:S01]  /*1a800*/  ISETP.GE.AND P2, PT, R17, R0, PT ;  /* 0x000000001100720c */ /* 0x000fe20003f46270 */
[----:B------:R-:W-:Y:S02]  /*1a810*/  IMAD.MOV.U32 R13, RZ, RZ, R6 ;  /* 0x000000ffff0d7224 */ /* 0x000fe400078e0006 */
[----:B------:R-:W-:-:S10]  /*1a820*/  IMAD.MOV.U32 R2, RZ, RZ, R14 ;  /* 0x000000ffff027224 */ /* 0x000fd400078e000e */
[----:B------:R-:W-:Y:S05]  /*1a830*/  WARPSYNC.COLLECTIVE R15, `(.L_x_11184) ;  /* 0x000000000f087348 */ /* 0x000fea0003c00000 */
[----:B------:R0:W1:Y:S02]  /*1a840*/  SHFL.IDX P6, R14, R13, R12, R11 ;  /* 0x0000000c0d0e7389 */ /* 0x00006400000c000b */
[----:B01----:R-:W-:Y:S01]  /*1a850*/  ENDCOLLECTIVE ;  /* 0x000000000000791b */ /* 0x003fe20003800000 */
.L_x_11184:
[----:B------:R-:W-:Y:S02]  /*1a860*/  IMAD.MOV.U32 R13, RZ, RZ, R5 ;  /* 0x000000ffff0d7224 */ /* 0x000fe400078e0005 */
[----:B------:R-:W-:Y:S02]  /*1a870*/  IMAD.MOV.U32 R12, RZ, RZ, 0x1 ;  /* 0x00000001ff0c7424 */ /* 0x000fe400078e00ff */
[----:B------:R-:W-:-:S07]  /*1a880*/  IMAD.MOV.U32 R3, RZ, RZ, R14 ;  /* 0x000000ffff037224 */ /* 0x000fce00078e000e */
[----:B------:R-:W-:Y:S05]  /*1a890*/  WARPSYNC.COLLECTIVE R15, `(.L_x_11185) ;  /* 0x000000000f087348 */ /* 0x000fea0003c00000 */
[----:B------:R0:W1:Y:S02]  /*1a8a0*/  SHFL.IDX P6, R14, R13, R12, R11 ;  /* 0x0000000c0d0e7389 */ /* 0x00006400000c000b */
[----:B01----:R-:W-:Y:S01]  /*1a8b0*/  ENDCOLLECTIVE ;  /* 0x000000000000791b */ /* 0x003fe20003800000 */
.L_x_11185:
        /* <DEDUP_REMOVED lines=10> */
.L_x_11186:
        /* <DEDUP_REMOVED lines=13> */
.L_x_11187:
[----:B------:R-:W-:-:S13]  /*1aa30*/  ISETP.GE.AND P2, PT, R3, R0, PT ;  /* 0x000000000300720c */ /* 0x000fda0003f46270 */
[----:B------:R-:W-:Y:S01]  /*1aa40*/  @!P2 IADD3 R2, P4, R10, R6, RZ ;  /* 0x000000060a02a210 */ /* 0x000fe20007f9e0ff */
[----:B------:R-:W-:-:S04]  /*1aa50*/  IMAD.MOV.U32 R13, RZ, RZ, R7 ;  /* 0x000000ffff0d7224 */ /* 0x000fc800078e0007 */
[----:B------:R-:W-:-:S05]  /*1aa60*/  @!P2 IMAD.X R3, RZ, RZ, R5, P4 ;  /* 0x000000ffff03a224 */ /* 0x000fca00020e0605 */
[----:B------:R-:W-:Y:S01]  /*1aa70*/  @!PT LDS RZ, [RZ] ;  /* 0x00000000fffff984 */ /* 0x000fe20000000800 */
[----:B------:R-:W-:Y:S01]  /*1aa80*/  @!PT LDS RZ, [RZ] ;  /* 0x00000000fffff984 */ /* 0x000fe20000000800 */
[----:B------:R-:W-:Y:S01]  /*1aa90*/  @!PT LDS RZ, [RZ] ;  /* 0x00000000fffff984 */ /* 0x000fe20000000800 */
[----:B------:R-:W-:Y:S04]  /*1aaa0*/  @!P2 LDGSTS.E.BYPASS.LTC128B.128 [R8+0xf800], desc[UR42][R2.64], !P3 ;  /* 0x0f8000000208afae */ /* 0x000fe8000d901d6a */
[----:B------:R-:W-:Y:S04]  /*1aab0*/  @!P2 LDGSTS.E.BYPASS.LTC128B.128 [R8+0x11000], desc[UR42][R2.64+0x20], !P0 ;  /* 0x110000200208afae */ /* 0x000fe8000c101d6a */
[----:B------:R0:W-:Y:S02]  /*1aac0*/  @!P2 LDGSTS.E.BYPASS.LTC128B.128 [R8+0x12800], desc[UR42][R2.64+0x40], !P1 ;  /* 0x128000400208afae */ /* 0x0001e4000c901d6a */
[----:B0-----:R-:W-:-:S07]  /*1aad0*/  IMAD.MOV.U32 R3, RZ, RZ, R14 ;  /* 0x000000ffff037224 */ /* 0x001fce00078e000e */
[----:B------:R-:W-:Y:S05]  /*1aae0*/  WARPSYNC.COLLECTIVE R15, `(.L_x_11188) ;  /* 0x000000000f087348 */ /* 0x000fea0003c00000 */
[----:B------:R0:W1:Y:S02]  /*1aaf0*/  SHFL.IDX P6, R14, R13, R12, R11 ;  /* 0x0000000c0d0e7389 */ /* 0x00006400000c000b */
[----:B01----:R-:W-:Y:S01]  /*1ab00*/  ENDCOLLECTIVE ;  /* 0x000000000000791b */ /* 0x003fe20003800000 */
.L_x_11188:
[----:B------:R-:W-:Y:S01]  /*1ab10*/  IMAD.MOV.U32 R2, RZ, RZ, R14 ;  /* 0x000000ffff027224 */ /* 0x000fe200078e000e */
[----:B------:R-:W-:Y:S06]  /*1ab20*/  BRA `(.L_x_11189) ;  /* 0xffffffbc00587947 */ /* 0x000fec000383ffff */
.L_x_11066:
[----:B--2---:R2:W3:Y:S02]  /*1ab30*/  SYNCS.PHASECHK.TRANS64.TRYWAIT P0, [R22+URZ+0x19c20], R0 ;  /* 0x019c2000160075a7 */ /* 0x0044e4000800017f */
[----:B---3--:R-:W-:Y:S05]  /*1ab40*/  @!P0 NANOSLEEP.SYNCS 0x989680 ;  /* 0x009896800000895d */ /* 0x008fea0003900000 */
[----:B------:R-:W3:Y:S02]  /*1ab50*/  @!P0 SYNCS.PHASECHK.TRANS64 P0, [R22+URZ+0x19c20], R0 ;  /* 0x019c2000160085a7 */ /* 0x000ee4000800007f */
[----:B---3--:R-:W-:Y:S05]  /*1ab60*/  @!P0 BRA `(.L_x_11066) ;  /* 0xfffffffc00f08947 */ /* 0x008fea000383ffff */
[----:B------:R-:W-:Y:S05]  /*1ab70*/  BRA `(.L_x_11190) ;  /* 0xffffffbc00c87947 */ /* 0x000fea000383ffff */
.L_x_11070:
[----:B0-----:R0:W1:Y:S02]  /*1ab80*/  SYNCS.PHASECHK.TRANS64.TRYWAIT P0, [R0+URZ+0x19c80], R10 ;  /* 0x019c800a000075a7 */ /* 0x001064000800017f */
[----:B-1----:R-:W-:Y:S05]  /*1ab90*/  @!P0 NANOSLEEP.SYNCS 0x989680 ;  /* 0x009896800000895d */ /* 0x002fea0003900000 */
[----:B------:R-:W1:Y:S02]  /*1aba0*/  @!P0 SYNCS.PHASECHK.TRANS64 P0, [R0+URZ+0x19c80], R10 ;  /* 0x019c800a000085a7 */ /* 0x000e64000800007f */
[----:B-1----:R-:W-:Y:S05]  /*1abb0*/  @!P0 BRA `(.L_x_11070) ;  /* 0xfffffffc00f08947 */ /* 0x002fea000383ffff */
[----:B------:R-:W-:Y:S05]  /*1abc0*/  BRA `(.L_x_11191) ;  /* 0xffffffc000987947 */ /* 0x000fea000383ffff */
.L_x_11071:
        /* <DEDUP_REMOVED lines=8> */
.L_x_11193:
[----:B------:R-:W-:Y:S05]  /*1ac50*/  BSYNC B0 ;  /* 0x0000000000007941 */ /* 0x000fea0003800000 */
.L_x_11192:
[----:B------:R-:W0:Y:S01]  /*1ac60*/  S2R R2, SR_TID.X ;  /* 0x0000000000027919 */ /* 0x000e220000002100 */
[----:B------:R-:W-:Y:S01]  /*1ac70*/  IMAD.MOV.U32 R13, RZ, RZ, R21 ;  /* 0x000000ffff0d7224 */ /* 0x000fe200078e0015 */
[----:B------:R-:W-:Y:S01]  /*1ac80*/  MOV R3, R14 ;  /* 0x0000000e00037202 */ /* 0x000fe20000000f00 */
[----:B------:R-:W-:Y:S02]  /*1ac90*/  IMAD.MOV.U32 R12, RZ, RZ, RZ ;  /* 0x000000ffff0c7224 */ /* 0x000fe400078e00ff */
[----:B------:R-:W-:Y:S02]  /*1aca0*/  IMAD.MOV.U32 R11, RZ, RZ, 0x1e1f ;  /* 0x00001e1fff0b7424 */ /* 0x000fe400078e00ff */
[----:B------:R-:W-:Y:S02]  /*1acb0*/  IMAD.MOV.U32 R15, RZ, RZ, -0x1 ;  /* 0xffffffffff0f7424 */ /* 0x000fe400078e00ff */
[----:B------:R-:W-:-:S07]  /*1acc0*/  IMAD.IADD R6, R22, 0x1, R6 ;  /* 0x0000000116067824 */ /* 0x000fce00078e0206 */
[----:B0-----:R-:W-:Y:S05]  /*1acd0*/  WARPSYNC.COLLECTIVE R15, `(.L_x_11194) ;  /* 0x000000000f087348 */ /* 0x001fea0003c00000 */
[----:B------:R1:W2:Y:S02]  /*1ace0*/  SHFL.IDX P6, R14, R13, R12, R11 ;  /* 0x0000000c0d0e7389 */ /* 0x0002a400000c000b */
[----:B012---:R-:W-:Y:S01]  /*1acf0*/  ENDCOLLECTIVE ;  /* 0x000000000000791b */ /* 0x007fe20003800000 */
.L_x_11194:
        /* <DEDUP_REMOVED lines=11> */
.L_x_11195:
        /* <DEDUP_REMOVED lines=11> */
.L_x_11196:
[----:B------:R-:W-:Y:S01]  /*1ae60*/  MOV R2, R14 ;  /* 0x0000000e00027202 */ /* 0x000fe20000000f00 */
[----:B------:R-:W-:Y:S06]  /*1ae70*/  BRA `(.L_x_11197) ;  /* 0xffffffc000a87947 */ /* 0x000fec000383ffff */
.L_x_11076:
[----:B---3--:R3:W4:Y:S02]  /*1ae80*/  SYNCS.PHASECHK.TRANS64.TRYWAIT P0, [R0+URZ+0x19c40], R10 ;  /* 0x019c400a000075a7 */ /* 0x008724000800017f */
[----:B----4-:R-:W-:Y:S05]  /*1ae90*/  @!P0 NANOSLEEP.SYNCS 0x989680 ;  /* 0x009896800000895d */ /* 0x010fea0003900000 */
[----:B------:R-:W4:Y:S02]  /*1aea0*/  @!P0 SYNCS.PHASECHK.TRANS64 P0, [R0+URZ+0x19c40], R10 ;  /* 0x019c400a000085a7 */ /* 0x000f24000800007f */
[----:B----4-:R-:W-:Y:S05]  /*1aeb0*/  @!P0 BRA `(.L_x_11076) ;  /* 0xfffffffc00f08947 */ /* 0x010fea000383ffff */
[----:B------:R-:W-:Y:S05]  /*1aec0*/  BRA `(.L_x_11198) ;  /* 0xffffffc4000c7947 */ /* 0x000fea000383ffff */
.L_x_11077:
        /* <DEDUP_REMOVED lines=8> */
.L_x_11200:
[----:B------:R-:W-:Y:S05]  /*1af50*/  BSYNC B0 ;  /* 0x0000000000007941 */ /* 0x000fea0003800000 */
.L_x_11199:
        /* <DEDUP_REMOVED lines=8> */
.L_x_11201:
[----:B------:R-:W-:Y:S02]  /*1afe0*/  IMAD.MOV.U32 R13, RZ, RZ, R8 ;  /* 0x000000ffff0d7224 */ /* 0x000fe400078e0008 */
[----:B------:R-:W-:Y:S02]  /*1aff0*/  IMAD.MOV.U32 R12, RZ, RZ, 0x1 ;  /* 0x00000001ff0c7424 */ /* 0x000fe400078e00ff */
[----:B------:R-:W-:-:S07]  /*1b000*/  IMAD.MOV.U32 R2, RZ, RZ, R14 ;  /* 0x000000ffff027224 */ /* 0x000fce00078e000e */
[----:B------:R-:W-:Y:S05]  /*1b010*/  WARPSYNC.COLLECTIVE R15, `(.L_x_11202) ;  /* 0x000000000f087348 */ /* 0x000fea0003c00000 */
[----:B------:R0:W1:Y:S02]  /*1b020*/  SHFL.IDX P6, R14, R13, R12, R11 ;  /* 0x0000000c0d0e7389 */ /* 0x00006400000c000b */
[----:B01----:R-:W-:Y:S01]  /*1b030*/  ENDCOLLECTIVE ;  /* 0x000000000000791b */ /* 0x003fe20003800000 */
.L_x_11202:
        /* <DEDUP_REMOVED lines=9> */
[----:B------:R-:W-:-:S07]  /*1b0d0*/  MOV R8, R14 ;  /* 0x0000000e00087202 */ /* 0x000fce0000000f00 */
[----:B0-----:R-:W-:Y:S05]  /*1b0e0*/  WARPSYNC.COLLECTIVE R15, `(.L_x_11203) ;  /* 0x000000000f087348 */ /* 0x001fea0003c00000 */
[----:B------:R1:W2:Y:S02]  /*1b0f0*/  SHFL.IDX P6, R14, R13, R12, R11 ;  /* 0x0000000c0d0e7389 */ /* 0x0002a400000c000b */
[----:B012---:R-:W-:Y:S01]  /*1b100*/  ENDCOLLECTIVE ;  /* 0x000000000000791b */ /* 0x007fe20003800000 */
.L_x_11203:
[----:B------:R-:W-:Y:S01]  /*1b110*/  IMAD.MOV.U32 R2, RZ, RZ, R14 ;  /* 0x000000ffff027224 */ /* 0x000fe200078e000e */
[----:B------:R-:W-:Y:S06]  /*1b120*/  BRA `(.L_x_11204) ;  /* 0xffffffc400187947 */ /* 0x000fec000383ffff */
.L_x_11082:
[----:B0-----:R0:W2:Y:S02]  /*1b130*/  SYNCS.PHASECHK.TRANS64.TRYWAIT P2, [R2+URZ+0x19c70], R0 ;  /* 0x019c7000020075a7 */ /* 0x0010a4000804017f */
[----:B--2---:R-:W-:Y:S05]  /*1b140*/  @!P2 NANOSLEEP.SYNCS 0x989680 ;  /* 0x009896800000a95d */ /* 0x004fea0003900000 */
[----:B------:R-:W2:Y:S02]  /*1b150*/  @!P2 SYNCS.PHASECHK.TRANS64 P2, [R2+URZ+0x19c70], R0 ;  /* 0x019c70000200a5a7 */ /* 0x000ea4000804007f */
[----:B--2---:R-:W-:Y:S05]  /*1b160*/  @!P2 BRA `(.L_x_11082) ;  /* 0xfffffffc00f0a947 */ /* 0x004fea000383ffff */
[----:B------:R-:W-:Y:S05]  /*1b170*/  BRA `(.L_x_11205) ;  /* 0xffffffc400847947 */ /* 0x000fea000383ffff */
.L_x_11084:
[----:B0-----:R0:W2:Y:S02]  /*1b180*/  SYNCS.PHASECHK.TRANS64.TRYWAIT P2, [R2+URZ+0x19c60], R3 ;  /* 0x019c6003020075a7 */ /* 0x0010a4000804017f */
[----:B--2---:R-:W-:Y:S05]  /*1b190*/  @!P2 NANOSLEEP.SYNCS 0x989680 ;  /* 0x009896800000a95d */ /* 0x004fea0003900000 */
[----:B------:R-:W2:Y:S02]  /*1b1a0*/  @!P2 SYNCS.PHASECHK.TRANS64 P2, [R2+URZ+0x19c60], R3 ;  /* 0x019c60030200a5a7 */ /* 0x000ea4000804007f */
[----:B--2---:R-:W-:Y:S05]  /*1b1b0*/  @!P2 BRA `(.L_x_11084) ;  /* 0xfffffffc00f0a947 */ /* 0x004fea000383ffff */
[----:B------:R-:W-:Y:S05]  /*1b1c0*/  BRA `(.L_x_11206) ;  /* 0xffffffc400947947 */ /* 0x000fea000383ffff */
.L_x_11092:
[----:B--2---:R2:W3:Y:S02]  /*1b1d0*/  SYNCS.PHASECHK.TRANS64.TRYWAIT P1, [R0+URZ+0x19c70], R2 ;  /* 0x019c7002000075a7 */ /* 0x0044e4000802017f */
[----:B---3--:R-:W-:Y:S05]  /*1b1e0*/  @!P1 NANOSLEEP.SYNCS 0x989680 ;  /* 0x009896800000995d */ /* 0x008fea0003900000 */
[----:B------:R-:W3:Y:S02]  /*1b1f0*/  @!P1 SYNCS.PHASECHK.TRANS64 P1, [R0+URZ+0x19c70], R2 ;  /* 0x019c7002000095a7 */ /* 0x000ee4000802007f */
[----:B---3--:R-:W-:Y:S05]  /*1b200*/  @!P1 BRA `(.L_x_11092) ;  /* 0xfffffffc00f09947 */ /* 0x008fea000383ffff */
[----:B------:R-:W-:Y:S05]  /*1b210*/  BRA `(.L_x_11207) ;  /* 0xffffffcc00307947 */ /* 0x000fea000383ffff */
.L_x_11094:
[----:B0-----:R0:W1:Y:S02]  /*1b220*/  SYNCS.PHASECHK.TRANS64.TRYWAIT P1, [R0+URZ+0x19c60], R2 ;  /* 0x019c6002000075a7 */ /* 0x001064000802017f */
[----:B-1----:R-:W-:Y:S05]  /*1b230*/  @!P1 NANOSLEEP.SYNCS 0x989680 ;  /* 0x009896800000995d */ /* 0x002fea0003900000 */
[----:B------:R-:W1:Y:S02]  /*1b240*/  @!P1 SYNCS.PHASECHK.TRANS64 P1, [R0+URZ+0x19c60], R2 ;  /* 0x019c6002000095a7 */ /* 0x000e64000802007f */
[----:B-1----:R-:W-:Y:S05]  /*1b250*/  @!P1 BRA `(.L_x_11094) ;  /* 0xfffffffc00f09947 */ /* 0x002fea000383ffff */
[----:B------:R-:W-:Y:S05]  /*1b260*/  BRA `(.L_x_11208) ;  /* 0xffffffcc003c7947 */ /* 0x000fea000383ffff */
.L_x_11099:
[----:B------:R-:W-:Y:S01]  /*1b270*/  BSSY B0, `(.L_x_11209) ;  /* 0x0000008000007945 */ /* 0x000fe20003800000 */
[----:B------:R-:W-:Y:S02]  /*1b280*/  IMAD.MOV.U32 R13, RZ, RZ, R16 ;  /* 0x000000ffff0d7224 */ /* 0x000fe400078e0010 */
[----:B------:R-:W-:Y:S02]  /*1b290*/  IMAD.MOV.U32 R12, RZ, RZ, RZ ;  /* 0x000000ffff0c7224 */ /* 0x000fe400078e00ff */
[----:B0-----:R-:W-:Y:S02]  /*1b2a0*/  IMAD.MOV.U32 R11, RZ, RZ, 0x1f ;  /* 0x0000001fff0b7424 */ /* 0x001fe400078e00ff */
[----:B------:R-:W-:-:S07]  /*1b2b0*/  IMAD.MOV.U32 R15, RZ, RZ, -0x1 ;  /* 0xffffffffff0f7424 */ /* 0x000fce00078e00ff */
[----:B------:R-:W-:Y:S05]  /*1b2c0*/  WARPSYNC.COLLECTIVE R15, `(.L_x_11210) ;  /* 0x000000000f087348 */ /* 0x000fea0003c00000 */
[----:B------:R0:W1:Y:S02]  /*1b2d0*/  SHFL.IDX P6, R14, R13, R12, R11 ;  /* 0x0000000c0d0e7389 */ /* 0x00006400000c000b */
[----:B01----:R-:W-:Y:S01]  /*1b2e0*/  ENDCOLLECTIVE ;  /* 0x000000000000791b */ /* 0x003fe20003800000 */
.L_x_11210:
[----:B------:R-:W-:Y:S05]  /*1b2f0*/  BSYNC B0 ;  /* 0x0000000000007941 */ /* 0x000fea0003800000 */
.L_x_11209:
        /* <DEDUP_REMOVED lines=9> */
.L_x_11211:
        /* <DEDUP_REMOVED lines=10> */
[C---:B------:R-:W-:Y:S02]  /*1b430*/  ISETP.GE.U32.AND P5, PT, R7.reuse, 0x10, PT ;  /* 0x000000100700780c */ /* 0x040fe40003fa6070 */
[----:B0-----:R-:W-:Y:S01]  /*1b440*/  MOV R2, RZ ;  /* 0x000000ff00027202 */ /* 0x001fe20000000f00 */
[----:B--2---:R-:W-:Y:S01]  /*1b450*/  @!P1 IMAD.MOV.U32 R2, RZ, RZ, R3 ;  /* 0x000000ffff029224 */ /* 0x004fe200078e0003 */
[----:B------:R-:W-:-:S03]  /*1b460*/  ISETP.NE.AND P1, PT, R7, RZ, PT ;  /* 0x000000ff0700720c */ /* 0x000fc60003f25270 */
[----:B------:R-:W-:-:S10]  /*1b470*/  IMAD.MOV.U32 R13, RZ, RZ, R2 ;  /* 0x000000ffff0d7224 */ /* 0x000fd400078e0002 */
[----:B------:R-:W-:Y:S05]  /*1b480*/  WARPSYNC.COLLECTIVE R15, `(.L_x_11212) ;  /* 0x000000000f087348 */ /* 0x000fea0003c00000 */
[----:B------:R0:W1:Y:S02]  /*1b490*/  SHFL.UP P6, R14, R13, R12, R11 ;  /* 0x0400000c0d0e7389 */ /* 0x00006400000c000b */
[----:B01----:R-:W-:Y:S01]  /*1b4a0*/  ENDCOLLECTIVE ;  /* 0x000000000000791b */ /* 0x003fe20003800000 */
.L_x_11212:
[----:B------:R-:W-:Y:S02]  /*1b4b0*/  IMAD.MOV.U32 R12, RZ, RZ, 0x2 ;  /* 0x00000002ff0c7424 */ /* 0x000fe400078e00ff */
[----:B------:R-:W-:-:S05]  /*1b4c0*/  IMAD.MOV.U32 R3, RZ, RZ, R14 ;  /* 0x000000ffff037224 */ /* 0x000fca00078e000e */
[----:B------:R-:W-:-:S05]  /*1b4d0*/  SEL R5, R3, RZ, P1 ;  /* 0x000000ff03057207 */ /* 0x000fca0000800000 */
[----:B------:R-:W-:-:S04]  /*1b4e0*/  IMAD.IADD R3, R2, 0x1, R5 ;  /* 0x0000000102037824 */ /* 0x000fc800078e0205 */
[----:B------:R-:W-:-:S07]  /*1b4f0*/  IMAD.MOV.U32 R13, RZ, RZ, R3 ;  /* 0x000000ffff0d7224 */ /* 0x000fce00078e0003 */
[----:B------:R-:W-:Y:S05]  /*1b500*/  WARPSYNC.COLLECTIVE R15, `(.L_x_11213) ;  /* 0x000000000f087348 */ /* 0x000fea0003c00000 */
[----:B------:R0:W1:Y:S02]  /*1b510*/  SHFL.UP P6, R14, R13, R12, R11 ;  /* 0x0400000c0d0e7389 */ /* 0x00006400000c000b */
[----:B01----:R-:W-:Y:S01]  /*1b520*/  ENDCOLLECTIVE ;  /* 0x000000000000791b */ /* 0x003fe20003800000 */
.L_x_11213:
        /* <DEDUP_REMOVED lines=8> */
.L_x_11214:
[----:B------:R-:W-:Y:S02]  /*1b5b0*/  IMAD.MOV.U32 R12, RZ, RZ, 0x8 ;  /* 0x00000008ff0c7424 */ /* 0x000fe400078e00ff */
[----:B------:R-:W-:-:S05]  /*1b5c0*/  IMAD.MOV.U32 R5, RZ, RZ, R14 ;  /* 0x000000ffff057224 */ /* 0x000fca00078e000e */
[----:B------:R-:W-:-:S05]  /*1b5d0*/  SEL R5, R5, RZ, P3 ;  /* 0x000000ff05057207 */ /* 0x000fca0001800000 */
[----:B------:R-:W-:-:S05]  /*1b5e0*/  IMAD.IADD R3, R3, 0x1, R5 ;  /* 0x0000000103037824 */ /* 0x000fca00078e0205 */
[----:B------:R-:W-:-:S07]  /*1b5f0*/  MOV R13, R3 ;  /* 0x00000003000d7202 */ /* 0x000fce0000000f00 */
[----:B------:R-:W-:Y:S05]  /*1b600*/  WARPSYNC.COLLECTIVE R15, `(.L_x_11215) ;  /* 0x000000000f087348 */ /* 0x000fea0003c00000 */
[----:B------:R0:W1:Y:S02]  /*1b610*/  SHFL.UP P6, R14, R13, R12, R11 ;  /* 0x0400000c0d0e7389 */ /* 0x00006400000c000b */
[----:B01----:R-:W-:Y:S01]  /*1b620*/  ENDCOLLECTIVE ;  /* 0x000000000000791b */ /* 0x003fe20003800000 */
.L_x_11215:
        /* <DEDUP_REMOVED lines=8> */
.L_x_11216:
[----:B------:R-:W-:Y:S02]  /*1b6b0*/  IMAD.MOV.U32 R12, RZ, RZ, 0x1f ;  /* 0x0000001fff0c7424 */ /* 0x000fe400078e00ff */
[----:B------:R-:W-:Y:S02]  /*1b6c0*/  IMAD.MOV.U32 R11, RZ, RZ, 0x1f ;  /* 0x0000001fff0b7424 */ /* 0x000fe400078e00ff */
[----:B------:R-:W-:-:S05]  /*1b6d0*/  IMAD.MOV.U32 R5, RZ, RZ, R14 ;  /* 0x000000ffff057224 */ /* 0x000fca00078e000e */
[----:B------:R-:W-:-:S05]  /*1b6e0*/  SEL R5, R5, RZ, P5 ;  /* 0x000000ff05057207 */ /* 0x000fca0002800000 */
[----:B------:R-:W-:-:S04]  /*1b6f0*/  IMAD.IADD R3, R3, 0x1, R5 ;  /* 0x0000000103037824 */ /* 0x000fc800078e0205 */
[----:B------:R-:W-:-:S07]  /*1b700*/  IMAD.MOV.U32 R13, RZ, RZ, R3 ;  /* 0x000000ffff0d7224 */ /* 0x000fce00078e0003 */
[----:B------:R-:W-:Y:S05]  /*1b710*/  WARPSYNC.COLLECTIVE R15, `(.L_x_11217) ;  /* 0x000000000f087348 */ /* 0x000fea0003c00000 */
[----:B------:R0:W1:Y:S02]  /*1b720*/  SHFL.IDX P6, R14, R13, R12, R11 ;  /* 0x0000000c0d0e7389 */ /* 0x00006400000c000b */
[----:B01----:R-:W-:Y:S01]  /*1b730*/  ENDCOLLECTIVE ;  /* 0x000000000000791b */ /* 0x003fe20003800000 */
.L_x_11217:
[----:B------:R-:W-:Y:S01]  /*1b740*/  IMAD.MOV.U32 R6, RZ, RZ, R14 ;  /* 0x000000ffff067224 */ /* 0x000fe200078e000e */
[----:B------:R-:W-:Y:S06]  /*1b750*/  BRA `(.L_x_11218) ;  /* 0xffffffd000107947 */ /* 0x000fec000383ffff */
.L_x_11104:
[----:B------:R-:W-:Y:S01]  /*1b760*/  BSSY B0, `(.L_x_11219) ;  /* 0x0000008000007945 */ /* 0x000fe20003800000 */
[----:B-----5:R-:W-:Y:S01]  /*1b770*/  IMAD.MOV.U32 R13, RZ, RZ, R2 ;  /* 0x000000ffff0d7224 */ /* 0x020fe200078e0002 */
[----:B0-----:R-:W-:Y:S01]  /*1b780*/  MOV R11, RZ ;  /* 0x000000ff000b7202 */ /* 0x001fe20000000f00 */
[----:B------:R-:W-:Y:S02]  /*1b790*/  IMAD.MOV.U32 R12, RZ, RZ, 0x1 ;  /* 0x00000001ff0c7424 */ /* 0x000fe400078e00ff */
[----:B------:R-:W-:-:S07]  /*1b7a0*/  IMAD.MOV.U32 R15, RZ, RZ, -0x1 ;  /* 0xffffffffff0f7424 */ /* 0x000fce00078e00ff */
[----:B-1----:R-:W-:Y:S05]  /*1b7b0*/  WARPSYNC.COLLECTIVE R15, `(.L_x_11220) ;  /* 0x000000000f087348 */ /* 0x002fea0003c00000 */
[----:B------:R0:W2:Y:S02]  /*1b7c0*/  SHFL.UP P6, R14, R13, R12, R11 ;  /* 0x0400000c0d0e7389 */ /* 0x0000a400000c000b */
[----:B012---:R-:W-:Y:S01]  /*1b7d0*/  ENDCOLLECTIVE ;  /* 0x000000000000791b */ /* 0x007fe20003800000 */
.L_x_11220:
[----:B------:R-:W-:Y:S05]  /*1b7e0*/  BSYNC B0 ;  /* 0x0000000000007941 */ /* 0x000fea0003800000 */
.L_x_11219:
        /* <DEDUP_REMOVED lines=9> */
.L_x_11221:
        /* <DEDUP_REMOVED lines=8> */
.L_x_11222:
[----:B------:R-:W-:Y:S01]  /*1b900*/  MOV R12, 0x8 ;  /* 0x00000008000c7802 */ /* 0x000fe20000000f00 */
[----:B------:R-:W-:-:S05]  /*1b910*/  IMAD.MOV.U32 R5, RZ, RZ, R14 ;  /* 0x000000ffff057224 */ /* 0x000fca00078e000e */
[----:B------:R-:W-:-:S05]  /*1b920*/  SEL R5, R5, RZ, P3 ;  /* 0x000000ff05057207 */ /* 0x000fca0001800000 */
[----:B------:R-:W-:-:S04]  /*1b930*/  IMAD.IADD R3, R3, 0x1, R5 ;  /* 0x0000000103037824 */ /* 0x000fc800078e0205 */
[----:B------:R-:W-:-:S07]  /*1b940*/  IMAD.MOV.U32 R13, RZ, RZ, R3 ;  /* 0x000000ffff0d7224 */ /* 0x000fce00078e0003 */
[----:B------:R-:W-:Y:S05]  /*1b950*/  WARPSYNC.COLLECTIVE R15, `(.L_x_11223) ;  /* 0x000000000f087348 */ /* 0x000fea0003c00000 */
[----:B------:R0:W1:Y:S02]  /*1b960*/  SHFL.UP P6, R14, R13, R12, R11 ;  /* 0x0400000c0d0e7389 */ /* 0x00006400000c000b */
[----:B01----:R-:W-:Y:S01]  /*1b970*/  ENDCOLLECTIVE ;  /* 0x000000000000791b */ /* 0x003fe20003800000 */
.L_x_11223:
        /* <DEDUP_REMOVED lines=8> */
.L_x_11224:
        /* <DEDUP_REMOVED lines=9> */
.L_x_11225:
[----:B------:R-:W-:Y:S01]  /*1ba90*/  IMAD.MOV.U32 R6, RZ, RZ, R14 ;  /* 0x000000ffff067224 */ /* 0x000fe200078e000e */
[----:B------:R-:W-:Y:S06]  /*1baa0*/  BRA `(.L_x_11226) ;  /* 0xffffffcc00d87947 */ /* 0x000fec000383ffff */
.L_x_11106:
[----:B------:R-:W-:Y:S01]  /*1bab0*/  BSSY B0, `(.L_x_11227) ;  /* 0x0000006000007945 */ /* 0x000fe20003800000 */
[----:B------:R-:W-:Y:S01]  /*1bac0*/  PLOP3.LUT P6, PT, P6, PT, PT, 0x8, 0x0 ;  /* 0x000000000000781c */ /* 0x000fe200037ce170 */
[----:B------:R-:W-:-:S12]  /*1bad0*/  IMAD.MOV.U32 R15, RZ, RZ, -0x1 ;  /* 0xffffffffff0f7424 */ /* 0x000fd800078e00ff */
[----:B01----:R-:W-:Y:S05]  /*1bae0*/  WARPSYNC.COLLECTIVE R15, `(.L_x_11228) ;  /* 0x000000000f087348 */ /* 0x003fea0003c00000 */
[----:B------:R-:W-:Y:S01]  /*1baf0*/  VOTE.ANY R14, PT, P6 ;  /* 0x00000000000e7806 */ /* 0x000fe200030e0100 */
[----:B01----:R-:W-:Y:S06]  /*1bb00*/  ENDCOLLECTIVE ;  /* 0x000000000000791b */ /* 0x003fec0003800000 */
.L_x_11228:
[----:B------:R-:W-:Y:S05]  /*1bb10*/  BSYNC B0 ;  /* 0x0000000000007941 */ /* 0x000fea0003800000 */
.L_x_11227:
        /* <DEDUP_REMOVED lines=9> */
.L_x_11229:
[----:B------:R-:W-:Y:S01]  /*1bbb0*/  IMAD.MOV.U32 R17, RZ, RZ, R14 ;  /* 0x000000ffff117224 */ /* 0x000fe200078e000e */
[----:B------:R-:W-:Y:S06]  /*1bbc0*/  BRA `(.L_x_11230) ;  /* 0xffffffcc00c87947 */ /* 0x000fec000383ffff */
.L_x_11108:
[----:B------:R-:W-:Y:S01]  /*1bbd0*/  BSSY B0, `(.L_x_11231) ;  /* 0x0000007000007945 */ /* 0x000fe20003800000 */
[----:B------:R-:W-:Y:S02]  /*1bbe0*/  IMAD.MOV.U32 R13, RZ, RZ, R3 ;  /* 0x000000ffff0d7224 */ /* 0x000fe400078e0003 */
[----:B0-----:R-:W-:Y:S02]  /*1bbf0*/  IMAD.MOV.U32 R11, RZ, RZ, 0x1f ;  /* 0x0000001fff0b7424 */ /* 0x001fe400078e00ff */
[----:B------:R-:W-:-:S07]  /*1bc00*/  IMAD.MOV.U32 R15, RZ, RZ, -0x1 ;  /* 0xffffffffff0f7424 */ /* 0x000fce00078e00ff */
[----:B-1-3--:R-:W-:Y:S05]  /*1bc10*/  WARPSYNC.COLLECTIVE R15, `(.L_x_11232) ;  /* 0x000000000f087348 */ /* 0x00afea0003c00000 */
[----:B------:R0:W2:Y:S02]  /*1bc20*/  SHFL.IDX P6, R14, R13, R12, R11 ;  /* 0x0000000c0d0e7389 */ /* 0x0000a400000c000b */
[----:B0123--:R-:W-:Y:S01]  /*1bc30*/  ENDCOLLECTIVE ;  /* 0x000000000000791b */ /* 0x00ffe20003800000 */
.L_x_11232:
[----:B------:R-:W-:Y:S05]  /*1bc40*/  BSYNC B0 ;  /* 0x0000000000007941 */ /* 0x000fea0003800000 */
.L_x_11231:
[----:B------:R-:W-:Y:S01]  /*1bc50*/  IMAD.MOV.U32 R2, RZ, RZ, R14 ;  /* 0x000000ffff027224 */ /* 0x000fe200078e000e */
[----:B------:R-:W-:Y:S06]  /*1bc60*/  BRA `(.L_x_11107) ;  /* 0xffffffcc00bc7947 */ /* 0x000fec000383ffff */
.L_x_11112:
[----:B0-----:R0:W1:Y:S02]  /*1bc70*/  SYNCS.PHASECHK.TRANS64.TRYWAIT P0, [R4+URZ+0x19c20], R0 ;  /* 0x019c2000040075a7 */ /* 0x001064000800017f */
[----:B-1----:R-:W-:Y:S05]  /*1bc80*/  @!P0 NANOSLEEP.SYNCS 0x989680 ;  /* 0x009896800000895d */ /* 0x002fea0003900000 */
[----:B------:R-:W1:Y:S02]  /*1bc90*/  @!P0 SYNCS.PHASECHK.TRANS64 P0, [R4+URZ+0x19c20], R0 ;  /* 0x019c2000040085a7 */ /* 0x000e64000800007f */
[----:B-1----:R-:W-:Y:S05]  /*1bca0*/  @!P0 BRA `(.L_x_11112) ;  /* 0xfffffffc00f08947 */ /* 0x002fea000383ffff */
[----:B------:R-:W-:Y:S05]  /*1bcb0*/  BRA `(.L_x_11233) ;  /* 0xffffffd000b07947 */ /* 0x000fea000383ffff */
.L_x_11113:
        /* <DEDUP_REMOVED lines=11> */
.L_x_11235:
[----:B------:R-:W-:Y:S05]  /*1bd70*/  BSYNC B0 ;  /* 0x0000000000007941 */ /* 0x000fea0003800000 */
.L_x_11234:
[----:B------:R-:W-:Y:S05]  /*1bd80*/  BRA `(.L_x_11236) ;  /* 0xffffffd000987947 */ /* 0x000fea000383ffff */
.L_x_11114:
[----:B------:R-:W-:Y:S01]  /*1bd90*/  BSSY B0, `(.L_x_11237) ;  /* 0x0000006000007945 */ /* 0x000fe20003800000 */
[----:B------:R-:W-:-:S07]  /*1bda0*/  IMAD.MOV.U32 R15, RZ, RZ, -0x1 ;  /* 0xffffffffff0f7424 */ /* 0x000fce00078e00ff */
[----:B0-----:R-:W-:Y:S05]  /*1bdb0*/  WARPSYNC.COLLECTIVE R15, `(.L_x_11238) ;  /* 0x000000000f0c7348 */ /* 0x001fea0003c00000 */
[----:B------:R-:W-:Y:S02]  /*1bdc0*/  ELECT P6, UR62, PT ;  /* 0x00000000003e782f */ /* 0x000fe400038c0000 */
[----:B------:R-:W-:Y:S01]  /*1bdd0*/  MOV R14, UR62 ;  /* 0x0000003e000e7c02 */ /* 0x000fe20008000f00 */
[----:B0-----:R-:W-:Y:S10]  /*1bde0*/  ENDCOLLECTIVE ;  /* 0x000000000000791b */ /* 0x001ff40003800000 */
.L_x_11238:
[----:B------:R-:W-:Y:S05]  /*1bdf0*/  BSYNC B0 ;  /* 0x0000000000007941 */ /* 0x000fea0003800000 */
.L_x_11237:
[----:B------:R-:W-:Y:S05]  /*1be00*/  BRA `(.L_x_11239) ;  /* 0xffffffd0008c7947 */ /* 0x000fea000383ffff */
.L_x_11116:
[----:B0-----:R0:W1:Y:S02]  /*1be10*/  SYNCS.PHASECHK.TRANS64.TRYWAIT P1, [R5+URZ+0x19c40], R0 ;  /* 0x019c4000050075a7 */ /* 0x001064000802017f */
[----:B-1----:R-:W-:Y:S05]  /*1be20*/  @!P1 NANOSLEEP.SYNCS 0x989680 ;  /* 0x009896800000995d */ /* 0x002fea0003900000 */
[----:B------:R-:W1:Y:S02]  /*1be30*/  @!P1 SYNCS.PHASECHK.TRANS64 P1, [R5+URZ+0x19c40], R0 ;  /* 0x019c4000050095a7 */ /* 0x000e64000802007f */
[----:B-1----:R-:W-:Y:S05]  /*1be40*/  @!P1 BRA `(.L_x_11116) ;  /* 0xfffffffc00f09947 */ /* 0x002fea000383ffff */
[----:B------:R-:W-:Y:S05]  /*1be50*/  BRA `(.L_x_11240) ;  /* 0xffffffd000ac7947 */ /* 0x000fea000383ffff */
.L_x_11118:
[----:B-1----:R1:W2:Y:S02]  /*1be60*/  SYNCS.PHASECHK.TRANS64.TRYWAIT P1, [R23+URZ+0x19c40], R2 ;  /* 0x019c4002170075a7 */ /* 0x0022a4000802017f */
[----:B--2---:R-:W-:Y:S05]  /*1be70*/  @!P1 NANOSLEEP.SYNCS 0x989680 ;  /* 0x009896800000995d */ /* 0x004fea0003900000 */
[----:B------:R-:W2:Y:S02]  /*1be80*/  @!P1 SYNCS.PHASECHK.TRANS64 P1, [R23+URZ+0x19c40], R2 ;  /* 0x019c4002170095a7 */ /* 0x000ea4000802007f */
[----:B--2---:R-:W-:Y:S05]  /*1be90*/  @!P1 BRA `(.L_x_11118) ;  /* 0xfffffffc00f09947 */ /* 0x004fea000383ffff */
[----:B------:R-:W-:Y:S05]  /*1bea0*/  BRA `(.L_x_11241) ;  /* 0xffffffd000b87947 */ /* 0x000fea000383ffff */
.L_x_11120:
[----:B--2---:R2:W3:Y:S02]  /*1beb0*/  SYNCS.PHASECHK.TRANS64.TRYWAIT P1, [R5+URZ+0x19c60], R0 ;  /* 0x019c6000050075a7 */ /* 0x0044e4000802017f */
[----:B---3--:R-:W-:Y:S05]  /*1bec0*/  @!P1 NANOSLEEP.SYNCS 0x989680 ;  /* 0x009896800000995d */ /* 0x008fea0003900000 */
[----:B------:R-:W3:Y:S02]  /*1bed0*/  @!P1 SYNCS.PHASECHK.TRANS64 P1, [R5+URZ+0x19c60], R0 ;  /* 0x019c6000050095a7 */ /* 0x000ee4000802007f */
[----:B---3--:R-:W-:Y:S05]  /*1bee0*/  @!P1 BRA `(.L_x_11120) ;  /* 0xfffffffc00f09947 */ /* 0x008fea000383ffff */
[----:B------:R-:W-:Y:S05]  /*1bef0*/  BRA `(.L_x_11242) ;  /* 0xffffffd000b47947 */ /* 0x000fea000383ffff */
.L_x_11122:
[----:B---3--:R3:W4:Y:S02]  /*1bf00*/  SYNCS.PHASECHK.TRANS64.TRYWAIT P1, [R23+URZ+0x19c60], R2 ;  /* 0x019c6002170075a7 */ /* 0x008724000802017f */
[----:B----4-:R-:W-:Y:S05]  /*1bf10*/  @!P1 NANOSLEEP.SYNCS 0x989680 ;  /* 0x009896800000995d */ /* 0x010fea0003900000 */
[----:B------:R-:W4:Y:S02]  /*1bf20*/  @!P1 SYNCS.PHASECHK.TRANS64 P1, [R23+URZ+0x19c60], R2 ;  /* 0x019c6002170095a7 */ /* 0x000f24000802007f */
[----:B----4-:R-:W-:Y:S05]  /*1bf30*/  @!P1 BRA `(.L_x_11122) ;  /* 0xfffffffc00f09947 */ /* 0x010fea000383ffff */
[----:B------:R-:W-:Y:S05]  /*1bf40*/  BRA `(.L_x_11243) ;  /* 0xffffffd000b07947 */ /* 0x000fea000383ffff */
.L_x_11124:
[----:B----4-:R4:W0:Y:S02]  /*1bf50*/  SYNCS.PHASECHK.TRANS64.TRYWAIT P1, [R5+URZ+0x19c80], R0 ;  /* 0x019c8000050075a7 */ /* 0x010824000802017f */
[----:B0-----:R-:W-:Y:S05]  /*1bf60*/  @!P1 NANOSLEEP.SYNCS 0x989680 ;  /* 0x009896800000995d */ /* 0x001fea0003900000 */
[----:B------:R-:W0:Y:S02]  /*1bf70*/  @!P1 SYNCS.PHASECHK.TRANS64 P1, [R5+URZ+0x19c80], R0 ;  /* 0x019c8000050095a7 */ /* 0x000e24000802007f */
[----:B0-----:R-:W-:Y:S05]  /*1bf80*/  @!P1 BRA `(.L_x_11124) ;  /* 0xfffffffc00f09947 */ /* 0x001fea000383ffff */
[----:B------:R-:W-:Y:S05]  /*1bf90*/  BRA `(.L_x_11244) ;  /* 0xffffffd000ac7947 */ /* 0x000fea000383ffff */
.L_x_11245:
        /* <DEDUP_REMOVED lines=14> */
.L_x_15854:


//--------------------- .text._ZN7cutlass13device_kernelIN5flash11enable_sm90INS1_16FlashAttnFwdSm90INS1_25CollectiveMainloopFwdSm90ILi2EN4cute5tupleIJNS5_1CILi1EEES8_S8_EEENS6_IJNS7_ILi192EEENS7_ILi128EEENS7_ILi96EEEEEELi96ENS_12float_e4m3_tEfNS_4arch4Sm90ELb0ELb1ELb0ELb0ELb1ELb0ELb0ELb1ELb1ELb1ELb0ELb0EEENS1_21CollectiveEpilogueFwdINS6_IJSA_SC_SB_EEES9_NS_10bfloat16_tESG_Li384ELb0ELb1ELb0ELb1EEENS1_30DynamicPersistentTileSchedulerILi384ELi128ELb0ELb1ELb1EEEEEEEEEvNT_6ParamsE --------------------------
	.section	.text._ZN7cutlass13device_kernelIN5flash11enable_sm90INS1_16FlashAttnFwdSm90INS1_25CollectiveMainloopFwdSm90ILi2EN4cute5tupleIJNS5_1CILi1EEES8_S8_EEENS6_IJNS7_ILi192EEENS7_ILi128EEENS7_ILi96EEEEEELi96ENS_12float_e4m3_tEfNS_4arch4Sm90ELb0ELb1ELb0ELb0ELb1ELb0ELb0ELb1ELb1ELb1ELb0ELb0EEENS1_21CollectiveEpilogueFwdINS6_IJSA_SC_SB_EEES9_NS_10bfloat16_tESG_Li384ELb0ELb1ELb0ELb1EEENS1_30DynamicPersistentTileSchedulerILi384ELi128ELb0ELb1ELb1EEEEEEEEEvNT_6ParamsE,"ax",@progbits
	.align	128
.text._ZN7cutlass13device_kernelIN5flash11enable_sm90INS1_16FlashAttnFwdSm90INS1_25CollectiveMainloopFwdSm90ILi2EN4cute5tupleIJNS5_1CILi1EEES8_S8_EEENS6_IJNS7_ILi192EEENS7_ILi128EEENS7_ILi96EEEEEELi96ENS_12float_e4m3_tEfNS_4arch4Sm90ELb0ELb1ELb0ELb0ELb1ELb0ELb0ELb1ELb1ELb1ELb0ELb0EEENS1_21CollectiveEpilogueFwdINS6_IJSA_SC_SB_EEES9_NS_10bfloat16_tESG_Li384ELb0ELb1ELb0ELb1EEENS1_30DynamicPersistentTileSchedulerILi384ELi128ELb0ELb1ELb1EEEEEEEEEvNT_6ParamsE:
        .type           _ZN7cutlass13device_kernelIN5flash11enable_sm90INS1_16FlashAttnFwdSm90INS1_25CollectiveMainloopFwdSm90ILi2EN4cute5tupleIJNS5_1CILi1EEES8_S8_EEENS6_IJNS7_ILi192EEENS7_ILi128EEENS7_ILi96EEEEEELi96ENS_12float_e4m3_tEfNS_4arch4Sm90ELb0ELb1ELb0ELb0ELb1ELb0ELb0ELb1ELb1ELb1ELb0ELb0EEENS1_21CollectiveEpilogueFwdINS6_IJSA_SC_SB_EEES9_NS_10bfloat16_tESG_Li384ELb0ELb1ELb0ELb1EEENS1_30DynamicPersistentTileSchedulerILi384ELi128ELb0ELb1ELb1EEEEEEEEEvNT_6ParamsE,@function
        .size           _ZN7cutlass13device_kernelIN5flash11enable_sm90INS1_16FlashAttnFwdSm90INS1_25CollectiveMainloopFwdSm90ILi2EN4cute5tupleIJNS5_1CILi1EEES8_S8_EEENS6_IJNS7_ILi192EEENS7_ILi128EEENS7_ILi96EEEEEELi96ENS_12float_e4m3_tEfNS_4arch4Sm90ELb0ELb1ELb0ELb0ELb1ELb0ELb0ELb1ELb1ELb1ELb0ELb0EEENS1_21CollectiveEpilogueFwdINS6_IJSA_SC_SB_EEES9_NS_10bfloat16_tESG_Li384ELb0ELb1ELb0ELb1EEENS1_30DynamicPersistentTileSchedulerILi384ELi128ELb0ELb1ELb1EEEEEEEEEvNT_6ParamsE,(.L_x_15855 - _ZN7cutlass13device_kernelIN5flash11enable_sm90INS1_16FlashAttnFwdSm90INS1_25CollectiveMainloopFwdSm90ILi2EN4cute5tupleIJNS5_1CILi1EEES8_S8_EEENS6_IJNS7_ILi192EEENS7_ILi128EEENS7_ILi96EEEEEELi96ENS_12float_e4m3_tEfNS_4arch4Sm90ELb0ELb1ELb0ELb0ELb1ELb0ELb0ELb1ELb1ELb1ELb0ELb0EEENS1_21CollectiveEpilogueFwdINS6_IJSA_SC_SB_EEES9_NS_10bfloat16_tESG_Li384ELb0ELb1ELb0ELb1EEENS1_30DynamicPersistentTileSchedulerILi384ELi128ELb0ELb1ELb1EEEEEEEEEvNT_6ParamsE)
        .other          _ZN7cutlass13device_kernelIN5flash11enable_sm90INS1_16FlashAttnFwdSm90INS1_25CollectiveMainloopFwdSm90ILi2EN4cute5tupleIJNS5_1CILi1EEES8_S8_EEENS6_IJNS7_ILi192EEENS7_ILi128EEENS7_ILi96EEEEEELi96ENS_12float_e4m3_tEfNS_4arch4Sm90ELb0ELb1ELb0ELb0ELb1ELb0ELb0ELb1ELb1ELb1ELb0ELb0EEENS1_21CollectiveEpilogueFwdINS6_IJSA_SC_SB_EEES9_NS_10bfloat16_tESG_Li384ELb0ELb1ELb0ELb1EEENS1_30DynamicPersistentTileSchedulerILi384ELi128ELb0ELb1ELb1EEEEEEEEEvNT_6ParamsE,@"STO_CUDA_ENTRY STV_DEFAULT"
_ZN7cutlass13device_kernelIN5flash11enable_sm90INS1_16FlashAttnFwdSm90INS1_25CollectiveMainloopFwdSm90ILi2EN4cute5tupleIJNS5_1CILi1EEES8_S8_EEENS6_IJNS7_ILi192EEENS7_ILi128EEENS7_ILi96EEEEEELi96ENS_12float_e4m3_tEfNS_4arch4Sm90ELb0ELb1ELb0ELb0ELb1ELb0ELb0ELb1ELb1ELb1ELb0ELb0EEENS1_21CollectiveEpilogueFwdINS6_IJSA_SC_SB_EEES9_NS_10bfloat16_tESG_Li384ELb0ELb1ELb0ELb1EEENS1_30DynamicPersistentTileSchedulerILi384ELi128ELb0ELb1ELb1EEEEEEEEEvNT_6ParamsE:
        /* <DEDUP_REMOVED lines=45> */
.L_x_11246:
        /* <DEDUP_REMOVED lines=22> */
.L_x_11247:
        /* <DEDUP_REMOVED lines=18> */
.L_x_11248:
        /* <DEDUP_REMOVED lines=22> */
.L_x_11249:
        /* <DEDUP_REMOVED lines=24> */
.L_x_11250:
        /* <DEDUP_REMOVED lines=10> */
.L_x_11252:
[----:B------:R-:W-:-:S08]  /*08d0*/  NOP ;  /* 0x0000000000007918 */ /* 0x000fd00000000000 */
[----:B------:R-:W0:Y:S02]  /*08e0*/  USETMAXREG.TRY_ALLOC.CTAPOOL UP0, 0xa0 ;  /* 0x000000a0000079c8 */ /* 0x000e240008000600 */
[----:B0-----:R-:W-:-:S13]  /*08f0*/  PLOP3.LUT P0, PT, PT, PT, UP0, 0x80, 0x0 ;  /* 0x000000000000781c */ /* 0x001fda0003f0f008 */
[----:B------:R-:W-:Y:S05]  /*0900*/  @!P0 BRA `(.L_x_11252) ;  /* 0xfffffffc00f08947 */ /* 0x000fea000383ffff */
[----:B------:R-:W0:Y:S08]  /*0910*/  S2UR UR4, SR_CTAID.X ;  /* 0x00000000000479c3 */ /* 0x000e300000002500 */
[----:B------:R-:W-:Y:S08]  /*0920*/  BAR.ARV 0x4, 0x200 ;  /* 0x0108000000007b1d */ /* 0x000ff00000002000 */
[----:B------:R-:W0:Y:S08]  /*0930*/  LDC R0, c[0x0][0xc38] ;  /* 0x00030e00ff007b82 */ /* 0x000e300000000800 */
[----:B------:R-:W-:Y:S06]  /*0940*/  BAR.ARV 0x8, 0x200 ;  /* 0x0208000000007b1d */ /* 0x000fec0000002000 */
        /* <DEDUP_REMOVED lines=48> */
[----:B------:R-:W-:Y:S01]  /*0c50*/  IMAD R156, R4, 0x40, R7 ;  /* 0x00000040049c7824 */ /* 0x000fe200078e0207 */
[----:B------:R-:W-:Y:S01]  /*0c60*/  SHF.R.S32.HI R2, RZ, 0x1f, R22 ;  /* 0x0000001fff027819 */ /* 0x000fe20000011416 */
[----:B------:R-:W-:Y:S01]  /*0c70*/  IMAD.IADD R3, R152, 0x1, -R3 ;  /* 0x0000000198037824 */ /* 0x000fe200078e0a03 */
[----:B------:R-:W-:Y:S01]  /*0c80*/  SHF.R.S32.HI R0, RZ, 0x1f, R23 ;  /* 0x0000001fff007819 */ /* 0x000fe20000011417 */
[----:B------:R-:W-:Y:S02]  /*0c90*/  IMAD.IADD R16, R154, 0x1, -R5 ;  /* 0x000000019a107824 */ /* 0x000fe400078e0a05 */
[----:B------:R-:W-:-:S07]  /*0ca0*/  IMAD R18, R3, 0x8, R156 ;  /* 0x0000000803127824 */ /* 0x000fce00078e029c */
.L_x_11349:
        /* <DEDUP_REMOVED lines=12> */
[----:B01234-:R-:W-:Y:S05]  /*0d70*/  @!P0 BRA `(.L_x_11253) ;  /* 0x0000000000208947 */ /* 0x01ffea0003800000 */
        /* <DEDUP_REMOVED lines=8> */
.L_x_11253:
[----:B------:R-:W-:Y:S01]  /*0e00*/  ULDC UR6, c[0x0][0xc54] ;  /* 0x0003150000067ab9 */ /* 0x000fe20000000800 */
[----:B------:R-:W-:Y:S01]  /*0e10*/  UMOV UR8, UR7 ;  /* 0x0000000700087c82 */ /* 0x000fe20008000000 */
[----:B------:R-:W-:-:S11]  /*0e20*/  UISETP.NE.AND UP0, UPT, UR6, 0x1, UPT ;  /* 0x000000010600788c */ /* 0x000fd6000bf05270 */
[----:B------:R-:W-:Y:S02]  /*0e30*/  @UP0 ULDC.64 UR10, c[0x0][0xc58] ;  /* 0x00031600000a0ab9 */ /* 0x000fe40000000a00 */
[----:B------:R-:W-:-:S04]  /*0e40*/  UIMAD.WIDE.U32 UR4, UR7, UR10, URZ ;  /* 0x0000000a070472a5 */ /* 0x000fc8000f8e003f */
[----:B------:R-:W-:-:S04]  /*0e50*/  @UP0 USHF.R.U32.HI UR8, URZ, UR11, UR5 ;  /* 0x0000000b3f080299 */ /* 0x000fc80008011605 */
[----:B------:R-:W-:-:S12]  /*0e60*/  UIMAD UR4, UR8, UR6, URZ ;  /* 0x00000006080472a4 */ /* 0x000fd8000f8e023f */
.L_x_11254:
        /* <DEDUP_REMOVED lines=19> */
[----:B------:R-:W-:-:S02]  /*0fa0*/  ULOP3.LUT UR8, URZ, UR8, URZ, 0x33, !UPT ;  /* 0x000000083f087292 */ /* 0x000fc4000f8e333f */
        /* <DEDUP_REMOVED lines=49> */
[----:B------:R-:W-:Y:S02]  /*12c0*/  UIMAD UR41, UR4, 0xc0, URZ ;  /* 0x000000c0042978a4 */ /* 0x000fe4000f8e023f */
        /* <DEDUP_REMOVED lines=29> */
.L_x_11256:
[----:B------:R-:W-:-:S11]  /*14a0*/  UISETP.NE.AND UP0, UPT, UR5, 0x1, UPT ;  /* 0x000000010500788c */ /* 0x000fd6000bf05270 */
[----:B------:R-:W-:Y:S02]  /*14b0*/  @UP0 ULDC.64 UR8, c[0x0][0x9e8] ;  /* 0x00027a0000080ab9 */ /* 0x000fe40000000a00 */
[----:B------:R-:W-:-:S04]  /*14c0*/  UIMAD.WIDE.U32 UR6, UR4, UR8, URZ ;  /* 0x00000008040672a5 */ /* 0x000fc8000f8e003f */
[----:B------:R-:W-:-:S12]  /*14d0*/  @UP0 USHF.R.U32.HI UR4, URZ, UR9, UR7 ;  /* 0x000000093f040299 */ /* 0x000fd80008011607 */
.L_x_11257:
[----:B------:R-:W-:-:S06]  /*14e0*/  UIMAD UR4, UR4, UR5, UR5 ;  /* 0x00000005040472a4 */ /* 0x000fcc000f8e0205 */
[----:B------:R-:W-:-:S07]  /*14f0*/  VIMNMX R0, R0, UR4, PT ;  /* 0x0000000400007c48 */ /* 0x000fce000bfe0100 */
.L_x_11255:
        /* <DEDUP_REMOVED lines=32> */
.L_x_11259:
[----:B------:R-:W-:-:S11]  /*1700*/  UISETP.NE.AND UP0, UPT, UR5, 0x1, UPT ;  /* 0x000000010500788c */ /* 0x000fd6000bf05270 */
[----:B------:R-:W-:Y:S02]  /*1710*/  @UP0 ULDC.64 UR10, c[0x0][0x9e8] ;  /* 0x00027a00000a0ab9 */ /* 0x000fe40000000a00 */
[----:B------:R-:W-:-:S04]  /*1720*/  UIMAD.WIDE.U32 UR6, UR4, UR10, URZ ;  /* 0x0000000a040672a5 */ /* 0x000fc8000f8e003f */
[----:B------:R-:W-:-:S12]  /*1730*/  @UP0 USHF.R.U32.HI UR4, URZ, UR11, UR7 ;  /* 0x0000000b3f040299 */ /* 0x000fd80008011607 */
.L_x_11260:
[----:B------:R-:W-:-:S04]  /*1740*/  UIMAD UR4, UR4, UR5, URZ ;  /* 0x00000005040472a4 */ /* 0x000fc8000f8e023f */
[----:B------:R-:W-:-:S04]  /*1750*/  UISETP.LT.AND UP0, UPT, UR9, UR4, UPT ;  /* 0x000000040900728c */ /* 0x000fc8000bf01270 */
[----:B------:R-:W-:-:S12]  /*1760*/  USEL UR9, UR9, UR4, !UP0 ;  /* 0x0000000409097287 */ /* 0x000fd8000c000000 */
.L_x_11258:
        /* <DEDUP_REMOVED lines=64> */
.L_x_11262:
        /* <DEDUP_REMOVED lines=9> */
.L_x_11441:
[----:B------:R-:W-:Y:S05]  /*1c00*/  @!P0 BRA `(.L_x_11264) ;  /* 0x0000000000048947 */ /* 0x000fea0003800000 */
[----:B------:R-:W-:Y:S01]  /*1c10*/  BPT.TRAP 0x1 ;  /* 0x000000040000795c */ /* 0x000fe20000300000 */
.L_x_11264:
[----:B0-----:R-:W-:Y:S02]  /*1c20*/  IMAD.U32 R3, RZ, RZ, UR37 ;  /* 0x00000025ff037e24 */ /* 0x001fe4000f8e00ff */
[----:B------:R-:W-:-:S03]  /*1c30*/  IMAD.U32 R0, RZ, RZ, UR36 ;  /* 0x00000024ff007e24 */ /* 0x000fc6000f8e00ff */
[----:B------:R-:W-:Y:S02]  /*1c40*/  LEA R3, R3, UR46, 0x3 ;  /* 0x0000002e03037c11 */ /* 0x000fe4000f8e18ff */
[----:B------:R-:W-:-:S04]  /*1c50*/  SHF.L.U32 R0, R0, 0x1f, RZ ;  /* 0x0000001f00007819 */ /* 0x000fc800000006ff */
[----:B------:R0:W1:Y:S01]  /*1c60*/  SYNCS.PHASECHK.TRANS64.TRYWAIT P1, [R3+URZ+0x19c30], R0 ;  /* 0x019c3000030075a7 */ /* 0x000062000802017f */
[----:B------:R-:W-:Y:S05]  /*1c70*/  @!P0 BRA `(.L_x_11265) ;  /* 0x0000000000048947 */ /* 0x000fea0003800000 */
[----:B------:R-:W-:Y:S01]  /*1c80*/  BPT.TRAP 0x1 ;  /* 0x000000040000795c */ /* 0x000fe20000300000 */
.L_x_11265:
[----:B-1----:R-:W-:Y:S05]  /*1c90*/  @P1 BRA `(.L_x_11266) ;  /* 0x0000000000081947 */ /* 0x002fea0003800000 */
[----:B------:R-:W1:Y:S02]  /*1ca0*/  SYNCS.PHASECHK.TRANS64.TRYWAIT P1, [R3+URZ+0x19c30], R0 ;  /* 0x019c3000030075a7 */ /* 0x000e64000802017f */
[----:B-1----:R-:W-:Y:S05]  /*1cb0*/  @!P1 BRA `(.L_x_11267) ;  /* 0x0000011800c89947 */ /* 0x002fea0003800000 */
.L_x_11266:
        /* <DEDUP_REMOVED lines=28> */
.L_x_11268:
        /* <DEDUP_REMOVED lines=48> */
.L_x_11271:
[----:B------:R-:W-:Y:S02]  /*2180*/  ULDC UR6, c[0x0][0x9e4] ;  /* 0x0002790000067ab9 */ /* 0x000fe40000000800 */
[----:B------:R-:W-:-:S05]  /*2190*/  IMAD.U32 R13, RZ, RZ, UR6 ;  /* 0x00000006ff0d7e24 */ /* 0x000fca000f8e00ff */
[----:B------:R-:W-:-:S13]  /*21a0*/  ISETP.NE.AND P1, PT, R13, 0x1, PT ;  /* 0x000000010d00780c */ /* 0x000fda0003f25270 */
[----:B------:R-:W0:Y:S02]  /*21b0*/  @P1 LDC.64 R14, c[0x0][0x9e8] ;  /* 0x00027a00ff0e1b82 */ /* 0x000e240000000a00 */
[----:B0-----:R-:W-:-:S05]  /*21c0*/  @P1 IMAD.HI.U32 R6, R7, R14, RZ ;  /* 0x0000000e07061227 */ /* 0x001fca00078e00ff */
[----:B------:R-:W-:-:S07]  /*21d0*/  @P1 SHF.R.U32.HI R7, RZ, R15, R6 ;  /* 0x0000000fff071219 */ /* 0x000fce0000011606 */
.L_x_11272:
[----:B------:R-:W-:Y:S05]  /*21e0*/  BSYNC B0 ;  /* 0x0000000000007941 */ /* 0x000fea0003800000 */
.L_x_11270:
[----:B------:R-:W-:-:S04]  /*21f0*/  IMAD R7, R7, R13, -R8 ;  /* 0x0000000d07077224 */ /* 0x000fc800078e0a08 */
[----:B------:R-:W-:-:S05]  /*2200*/  IMAD R7, R16, -0x2, R7 ;  /* 0xfffffffe10077824 */ /* 0x000fca00078e0207 */
[----:B------:R-:W-:Y:S02]  /*2210*/  VIADDMNMX R2, R7, R13, R2, PT ;  /* 0x0000000d07027246 */ /* 0x000fe40003800102 */
[----:B------:R-:W-:-:S07]  /*2220*/  VIMNMX R3, R3, R7, !PT ;  /* 0x0000000703037248 */ /* 0x000fce0007fe0100 */
.L_x_11269:
[C---:B------:R-:W-:Y:S01]  /*2230*/  ISETP.GE.AND P6, PT, R9.reuse, 0xa, PT ;  /* 0x0000000a0900780c */ /* 0x040fe20003fc6270 */
[----:B------:R-:W-:Y:S01]  /*2240*/  UISETP.NE.AND UP0, UPT, UR49, URZ, UPT ;  /* 0x0000003f3100728c */ /* 0x000fe2000bf05270 */
[C---:B------:R-:W-:Y:S02]  /*2250*/  ISETP.GE.AND P1, PT, R9.reuse, 0x2, PT ;  /* 0x000000020900780c */ /* 0x040fe40003f26270 */
[C---:B------:R-:W-:Y:S02]  /*2260*/  ISETP.GE.AND P2, PT, R9.reuse, 0x9, PT ;  /* 0x000000090900780c */ /* 0x040fe40003f46270 */
[----:B------:R-:W-:Y:S02]  /*2270*/  ISETP.GE.AND P5, PT, R9, 0x11, PT ;  /* 0x000000110900780c */ /* 0x000fe40003fa6270 */
[----:B------:R-:W-:Y:S02]  /*2280*/  LOP3.LUT R17, R17, 0xfffffffb, RZ, 0xc0, !PT ;  /* 0xfffffffb11117812 */ /* 0x000fe400078ec0ff */
[----:B------:R-:W-:-:S02]  /*2290*/  ISETP.GT.AND P4, PT, R3, 0x1, !P1 ;  /* 0x000000010300780c */ /* 0x000fc40004f84270 */
[----:B------:R-:W-:Y:S02]  /*22a0*/  ISETP.GT.AND P3, PT, R3, 0x8, !P2 ;  /* 0x000000080300780c */ /* 0x000fe40005764270 */
[----:B------:R-:W-:Y:S02]  /*22b0*/  @P6 LOP3.LUT R17, R17, 0x4, RZ, 0xfc, !PT ;  /* 0x0000000411116812 */ /* 0x000fe400078efcff */
[C---:B------:R-:W-:Y:S02]  /*22c0*/  ISETP.LT.OR P4, PT, R2.reuse, 0x2, P4 ;  /* 0x000000020200780c */ /* 0x040fe40002781670 */
[----:B------:R-:W-:Y:S02]  /*22d0*/  ISETP.LT.OR P3, PT, R2, 0x9, P3 ;  /* 0x000000090200780c */ /* 0x000fe40001f61670 */
[----:B------:R-:W-:Y:S02]  /*22e0*/  LOP3.LUT R17, R17, 0xfffffff7, RZ, 0xc0, !PT ;  /* 0xfffffff711117812 */ /* 0x000fe400078ec0ff */
[----:B------:R-:W-:-:S02]  /*22f0*/  FSEL R25, R25, -INF , !P4 ;  /* 0xff80000019197808 */ /* 0x000fc40006000000 */
[----:B------:R-:W-:Y:S02]  /*2300*/  FSEL R28, R28, -INF , !P3 ;  /* 0xff8000001c1c7808 */ /* 0x000fe40005800000 */
[----:B------:R-:W-:Y:S02]  /*2310*/  ISETP.GT.AND P4, PT, R3, 0x9, !P6 ;  /* 0x000000090300780c */ /* 0x000fe40007784270 */
[----:B------:R-:W-:Y:S02]  /*2320*/  @P5 LOP3.LUT R17, R17, 0x8, RZ, 0xfc, !PT ;  /* 0x0000000811115812 */ /* 0x000fe400078efcff */
[----:B------:R-:W-:Y:S02]  /*2330*/  ISETP.GT.AND P3, PT, R3, 0x10, !P5 ;  /* 0x000000100300780c */ /* 0x000fe40006f64270 */
[----:B------:R-:W-:Y:S02]  /*2340*/  ISETP.GE.AND P5, PT, R9, 0x12, PT ;  /* 0x000000120900780c */ /* 0x000fe40003fa6270 */
[----:B------:R-:W-:-:S02]  /*2350*/  ISETP.LT.OR P4, PT, R2, 0xa, P4 ;  /* 0x0000000a0200780c */ /* 0x000fc40002781670 */
[----:B------:R-:W-:Y:S02]  /*2360*/  ISETP.LT.OR P3, PT, R2, 0x11, P3 ;  /* 0x000000110200780c */ /* 0x000fe40001f61670 */
[----:B------:R-:W-:Y:S02]  /*2370*/  FSEL R29, R29, -INF , !P4 ;  /* 0xff8000001d1d7808 */ /* 0x000fe40006000000 */
        /* <DEDUP_REMOVED lines=10> */
[----:B------:R-:W-:Y:S02]  /*2420*/  ISETP.GE.AND P4, PT, R9, 0x1a, PT ;  /* 0x0000001a0900780c */ /* 0x000fe40003f86270 */
        /* <DEDUP_REMOVED lines=170> */
.L_x_11275:
[----:B------:R-:W-:Y:S02]  /*2ed0*/  ULDC UR6, c[0x0][0x9e4] ;  /* 0x0002790000067ab9 */ /* 0x000fe40000000800 */
[----:B------:R-:W-:-:S05]  /*2ee0*/  IMAD.U32 R6, RZ, RZ, UR6 ;  /* 0x00000006ff067e24 */ /* 0x000fca000f8e00ff */
[----:B------:R-:W-:-:S13]  /*2ef0*/  ISETP.NE.AND P6, PT, R6, 0x1, PT ;  /* 0x000000010600780c */ /* 0x000fda0003fc5270 */
[----:B------:R-:W0:Y:S02]  /*2f00*/  @P6 LDC.64 R10, c[0x0][0x9e8] ;  /* 0x00027a00ff0a6b82 */ /* 0x000e240000000a00 */
[----:B0-----:R-:W-:-:S05]  /*2f10*/  @P6 IMAD.HI.U32 R0, R3, R10, RZ ;  /* 0x0000000a03006227 */ /* 0x001fca00078e00ff */
[----:B------:R-:W-:-:S07]  /*2f20*/  @P6 SHF.R.U32.HI R3, RZ, R11, R0 ;  /* 0x0000000bff036219 */ /* 0x000fce0000011600 */
.L_x_11276:
[----:B------:R-:W-:Y:S05]  /*2f30*/  BSYNC B0 ;  /* 0x0000000000007941 */ /* 0x000fea0003800000 */
.L_x_11274:
[----:B------:R-:W-:-:S04]  /*2f40*/  IMAD R3, R3, R6, -R8 ;  /* 0x0000000603037224 */ /* 0x000fc800078e0a08 */
[----:B------:R-:W-:-:S05]  /*2f50*/  IMAD R3, R16, -0x2, R3 ;  /* 0xfffffffe10037824 */ /* 0x000fca00078e0203 */
[----:B------:R-:W-:Y:S02]  /*2f60*/  VIADDMNMX R2, R3, R6, R2, PT ;  /* 0x0000000603027246 */ /* 0x000fe40003800102 */
[----:B------:R-:W-:-:S07]  /*2f70*/  VIMNMX R7, R7, R3, !PT ;  /* 0x0000000307077248 */ /* 0x000fce0007fe0100 */
.L_x_11273:
[----:B------:R-:W-:Y:S01]  /*2f80*/  ISETP.GT.AND P1, PT, R7, 0x1, !P1 ;  /* 0x000000010700780c */ /* 0x000fe20004f24270 */
[----:B------:R-:W-:Y:S01]  /*2f90*/  IMAD.U32 R89, RZ, RZ, UR43 ;  /* 0x0000002bff597e24 */ /* 0x000fe2000f8e00ff */
[----:B------:R-:W-:Y:S01]  /*2fa0*/  LOP3.LUT P6, RZ, R17, 0x4, RZ, 0xc0, !PT ;  /* 0x0000000411ff7812 */ /* 0x000fe200078cc0ff */
        /* <DEDUP_REMOVED lines=14> */
[----:B------:R-:W-:Y:S01]  /*3090*/  LOP3.LUT P1, RZ, R17, 0x8, RZ, 0xc0, !PT ;  /* 0x0000000811ff7812 */ /* 0x000fe2000782c0ff */
        /* <DEDUP_REMOVED lines=9> */
[----:B------:R-:W-:-:S02]  /*3130*/  LOP3.LUT P1, RZ, R17, 0x10, RZ, 0xc0, !PT ;  /* 0x0000001011ff7812 */ /* 0x000fc4000782c0ff */
[----:B------:R-:W-:Y:S02]  /*3140*/  FMNMX.FTZ R0, R36, R3, !PT ;  /* 0x0000000324007209 */ /* 0x000fe40007810000 */
[----:B------:R-:W-:Y:S02]  /*3150*/  ISETP.GT.AND P1, PT, R7, 0x11, !P1 ;  /* 0x000000110700780c */ /* 0x000fe40004f24270 */
[C---:B------:R-:W-:Y:S02]  /*3160*/  ISETP.LT.OR P2, PT, R2.reuse, 0x9, P2 ;  /* 0x000000090200780c */ /* 0x040fe40001741670 */
[----:B------:R-:W-:Y:S02]  /*3170*/  ISETP.LT.OR P1, PT, R2, 0x12, P1 ;  /* 0x000000120200780c */ /* 0x000fe40000f21670 */
[----:B------:R-:W-:Y:S02]  /*3180*/  FMNMX.FTZ R3, R37, R0, !PT ;  /* 0x0000000025037209 */ /* 0x000fe40007810000 */
[----:B------:R-:W-:-:S02]  /*3190*/  FSEL R35, R35, -INF , !P1 ;  /* 0xff80000023237808 */ /* 0x000fc40004800000 */
[----:B------:R-:W-:Y:S02]  /*31a0*/  LOP3.LUT P1, RZ, R17, 0x2000000, RZ, 0xc0, !PT ;  /* 0x0200000011ff7812 */ /* 0x000fe4000782c0ff */
[----:B------:R-:W-:Y:S02]  /*31b0*/  FSEL R30, R30, -INF , !P2 ;  /* 0xff8000001e1e7808 */ /* 0x000fe40005000000 */
[----:B------:R-:W-:Y:S02]  /*31c0*/  ISETP.GT.AND P1, PT, R7, 0x18, !P1 ;  /* 0x000000180700780c */ /* 0x000fe40004f24270 */
[----:B------:R-:W-:Y:S02]  /*31d0*/  LOP3.LUT P2, RZ, R17, 0x40000, RZ, 0xc0, !PT ;  /* 0x0004000011ff7812 */ /* 0x000fe4000784c0ff */
[----:B------:R-:W-:Y:S02]  /*31e0*/  ISETP.LT.OR P1, PT, R2, 0x19, P1 ;  /* 0x000000190200780c */ /* 0x000fe40000f21670 */
[----:B------:R-:W-:-:S02]  /*31f0*/  FMNMX.FTZ R0, R40, R3, !PT ;  /* 0x0000000328007209 */ /* 0x000fc40007810000 */
[----:B------:R-:W-:Y:S02]  /*3200*/  FSEL R38, R38, -INF , !P1 ;  /* 0xff80000026267808 */ /* 0x000fe40004800000 */
[----:B------:R-:W-:Y:S02]  /*3210*/  LOP3.LUT P1, RZ, R17, 0x1000000, RZ, 0xc0, !PT ;  /* 0x0100000011ff7812 */ /* 0x000fe4000782c0ff */
[----:B------:R-:W-:Y:S02]  /*3220*/  FMNMX.FTZ R3, R41, R0, !PT ;  /* 0x0000000029037209 */ /* 0x000fe40007810000 */
        /* <DEDUP_REMOVED lines=55> */
[----:B------:R-:W-:Y:S01]  /*35a0*/  LOP3.LUT P2, RZ, R17, 0x80, RZ, 0xc0, !PT ;  /* 0x0000008011ff7812 */ /* 0x000fe2000784c0ff */
[----:B------:R-:W0:Y:S01]  /*35b0*/  SHFL.BFLY PT, R0, R3, 0x2, 0x1f ;  /* 0x0c401f0003007f89 */ /* 0x000e2200000e0000 */
[----:B------:R-:W-:-:S02]  /*35c0*/  FSEL R55, R55, -INF , !P1 ;  /* 0xff80000037377808 */ /* 0x000fc40004800000 */
[C---:B------:R-:W-:Y:S02]  /*35d0*/  LOP3.LUT P1, RZ, R17.reuse, 0x8000, RZ, 0xc0, !PT ;  /* 0x0000800011ff7812 */ /* 0x040fe4000782c0ff */
[----:B------:R-:W-:Y:S02]  /*35e0*/  LOP3.LUT P6, RZ, R17, 0x40, RZ, 0xc0, !PT ;  /* 0x0000004011ff7812 */ /* 0x000fe400078cc0ff */
[C---:B------:R-:W-:Y:S02]  /*35f0*/  ISETP.GT.AND P1, PT, R7.reuse, 0x40, !P1 ;  /* 0x000000400700780c */ /* 0x040fe40004f24270 */
[C---:B------:R-:W-:Y:S02]  /*3600*/  ISETP.GT.AND P3, PT, R7.reuse, 0x70, !P3 ;  /* 0x000000700700780c */ /* 0x040fe40005f64270 */
[----:B------:R-:W-:Y:S02]  /*3610*/  ISETP.LT.OR P1, PT, R2, 0x41, P1 ;  /* 0x000000410200780c */ /* 0x000fe40000f21670 */
[----:B------:R-:W-:-:S02]  /*3620*/  ISETP.GT.AND P4, PT, R7, 0x71, !P4 ;  /* 0x000000710700780c */ /* 0x000fc40006784270 */
[----:B------:R-:W-:Y:S02]  /*3630*/  FSEL R58, R58, -INF , !P1 ;  /* 0xff8000003a3a7808 */ /* 0x000fe40004800000 */
[----:B------:R-:W-:Y:S02]  /*3640*/  LOP3.LUT P1, RZ, R17, 0x4000, RZ, 0xc0, !PT ;  /* 0x0000400011ff7812 */ /* 0x000fe4000782c0ff */
[C---:B------:R-:W-:Y:S02]  /*3650*/  ISETP.LT.OR P3, PT, R2.reuse, 0x71, P3 ;  /* 0x000000710200780c */ /* 0x040fe40001f61670 */
[C---:B------:R-:W-:Y:S02]  /*3660*/  ISETP.GT.AND P1, PT, R7.reuse, 0x41, !P1 ;  /* 0x000000410700780c */ /* 0x040fe40004f24270 */
[----:B------:R-:W-:Y:S02]  /*3670*/  ISETP.GT.AND P5, PT, R7, 0x78, !P5 ;  /* 0x000000780700780c */ /* 0x000fe40006fa4270 */
[----:B------:R-:W-:-:S02]  /*3680*/  ISETP.LT.OR P1, PT, R2, 0x42, P1 ;  /* 0x000000420200780c */ /* 0x000fc40000f21670 */
[----:B0-----:R-:W-:Y:S02]  /*3690*/  FMNMX.FTZ R6, R3, R0, !PT ;  /* 0x0000000003067209 */ /* 0x001fe40007810000 */
[----:B------:R-:W-:Y:S02]  /*36a0*/  FSEL R59, R59, -INF , !P1 ;  /* 0xff8000003b3b7808 */ /* 0x000fe40004800000 */
[----:B------:R-:W-:Y:S01]  /*36b0*/  LOP3.LUT P1, RZ, R17, 0x2000, RZ, 0xc0, !PT ;  /* 0x0000200011ff7812 */ /* 0x000fe2000782c0ff */
[----:B------:R-:W0:Y:S01]  /*36c0*/  SHFL.BFLY PT, R9, R6, 0x1, 0x1f ;  /* 0x0c201f0006097f89 */ /* 0x000e2200000e0000 */
[----:B------:R-:W-:Y:S02]  /*36d0*/  ISETP.LT.OR P4, PT, R2, 0x72, P4 ;  /* 0x000000720200780c */ /* 0x000fe40002781670 */
[----:B------:R-:W-:Y:S02]  /*36e0*/  ISETP.GT.AND P1, PT, R7, 0x48, !P1 ;  /* 0x000000480700780c */ /* 0x000fe40004f24270 */
[----:B------:R-:W-:-:S02]  /*36f0*/  FSEL R82, R82, -INF , !P3 ;  /* 0xff80000052527808 */ /* 0x000fc40005800000 */
[C---:B------:R-:W-:Y:S02]  /*3700*/  ISETP.LT.OR P1, PT, R2.reuse, 0x49, P1 ;  /* 0x000000490200780c */ /* 0x040fe40000f21670 */
[----:B------:R-:W-:Y:S02]  /*3710*/  ISETP.LT.OR P5, PT, R2, 0x79, P5 ;  /* 0x000000790200780c */ /* 0x000fe40002fa1670 */
[----:B------:R-:W-:Y:S02]  /*3720*/  FSEL R62, R62, -INF , !P1 ;  /* 0xff8000003e3e7808 */ /* 0x000fe40004800000 */
[----:B------:R-:W-:Y:S02]  /*3730*/  LOP3.LUT P1, RZ, R17, 0x1000, RZ, 0xc0, !PT ;  /* 0x0000100011ff7812 */ /* 0x000fe4000782c0ff */
[----:B------:R-:W-:Y:S02]  /*3740*/  FSEL R83, R83, -INF , !P4 ;  /* 0xff80000053537808 */ /* 0x000fe40006000000 */
[----:B------:R-:W-:-:S02]  /*3750*/  ISETP.GT.AND P1, PT, R7, 0x49, !P1 ;  /* 0x000000490700780c */ /* 0x000fc40004f24270 */
[----:B------:R-:W-:Y:S02]  /*3760*/  FSEL R86, R86, -INF , !P5 ;  /* 0xff80000056567808 */ /* 0x000fe40006800000 */
        /* <DEDUP_REMOVED lines=25> */
[----:B------:R-:W-:Y:S02]  /*3900*/  ISETP.GT.AND P1, PT, R7, 0x61, !P6 ;  /* 0x000000610700780c */ /* 0x000fe40007724270 */
[----:B------:R-:W-:Y:S02]  /*3910*/  LOP3.LUT P6, RZ, R17, 0x2, RZ, 0xc0, !PT ;  /* 0x0000000211ff7812 */ /* 0x000fe400078cc0ff */
[C---:B------:R-:W-:Y:S02]  /*3920*/  ISETP.LT.OR P1, PT, R2.reuse, 0x62, P1 ;  /* 0x000000620200780c */ /* 0x040fe40000f21670 */
[----:B------:R-:W-:Y:S02]  /*3930*/  ISETP.LT.OR P2, PT, R2, 0x6a, P2 ;  /* 0x0000006a0200780c */ /* 0x000fe40001741670 */
[----:B------:R-:W-:Y:S02]  /*3940*/  FSEL R75, R75, -INF , !P1 ;  /* 0xff8000004b4b7808 */ /* 0x000fe40004800000 */
[----:B------:R-:W-:-:S02]  /*3950*/  FSETP.NEU.FTZ.AND P1, PT, R0, -INF , PT ;  /* 0xff8000000000780b */ /* 0x000fc40003f3d000 */
[----:B------:R-:W-:Y:S02]  /*3960*/  FSEL R79, R79, -INF , !P2 ;  /* 0xff8000004f4f7808 */ /* 0x000fe40005000000 */
[----:B------:R-:W-:Y:S02]  /*3970*/  FSEL R89, R89, RZ, P1 ;  /* 0x000000ff59597208 */ /* 0x000fe40000800000 */
[----:B------:R-:W-:Y:S02]  /*3980*/  ISETP.GT.AND P1, PT, R7, RZ, !P6 ;  /* 0x000000ff0700720c */ /* 0x000fe40007724270 */
[----:B------:R-:W-:Y:S01]  /*3990*/  LOP3.LUT P6, RZ, R17, 0x1, RZ, 0xc0, !PT ;  /* 0x0000000111ff7812 */ /* 0x000fe200078cc0ff */
[--C-:B------:R-:W-:Y:S01]  /*39a0*/  FFMA.FTZ R3, R24, UR43, -R89.reuse ;  /* 0x0000002b18037c23 */ /* 0x100fe20008010859 */
[----:B------:R-:W-:Y:S01]  /*39b0*/  ISETP.LT.OR P1, PT, R2, 0x1, P1 ;  /* 0x000000010200780c */ /* 0x000fe20000f21670 */
[--C-:B------:R-:W-:Y:S01]  /*39c0*/  FFMA.FTZ R8, R28, UR43, -R89.reuse ;  /* 0x0000002b1c087c23 */ /* 0x100fe20008010859 */
[----:B------:R-:W-:-:S01]  /*39d0*/  FFMA.FTZ R10, R32, UR43, -R89 ;  /* 0x0000002b200a7c23 */ /* 0x000fc20008010859 */
[----:B------:R-:W-:Y:S01]  /*39e0*/  ISETP.GT.AND P6, PT, R7, 0x79, !P6 ;  /* 0x000000790700780c */ /* 0x000fe200077c4270 */
[----:B------:R-:W-:-:S01]  /*39f0*/  FFMA.FTZ R6, R25, UR43, -R89 ;  /* 0x0000002b19067c23 */ /* 0x000fc20008010859 */
[----:B------:R-:W-:Y:S01]  /*3a00*/  FSEL R26, R26, -INF , !P1 ;  /* 0xff8000001a1a7808 */ /* 0x000fe20004800000 */
[----:B------:R-:W-:Y:S01]  /*3a10*/  MUFU.EX2 R3, R3 ;  /* 0x0000000300037308 */ /* 0x000fe20000000800 */
[----:B------:R-:W-:Y:S01]  /*3a20*/  LOP3.LUT P1, RZ, R17, 0x4000000, RZ, 0xc0, !PT ;  /* 0x0400000011ff7812 */ /* 0x000fe2000782c0ff */
        /* <DEDUP_REMOVED lines=8> */
[--C-:B------:R-:W-:Y:S01]  /*3ab0*/  FFMA.FTZ R41, R65, UR43, -R89.reuse ;  /* 0x0000002b41297c23 */ /* 0x100fe20008010859 */
[----:B------:R-:W-:Y:S01]  /*3ac0*/  FMNMX.FTZ R11, R31, R12, !PT ;  /* 0x0000000c1f0b7209 */ /* 0x000fe20007810000 */
[--C-:B------:R-:W-:Y:S01]  /*3ad0*/  FFMA.FTZ R15, R37, UR43, -R89.reuse ;  /* 0x0000002b250f7c23 */ /* 0x100fe20008010859 */
[----:B------:R-:W-:Y:S01]  /*3ae0*/  FSEL R78, R78, -INF , !P1 ;  /* 0xff8000004e4e7808 */ /* 0x000fe20004800000 */
        /* <DEDUP_REMOVED lines=8> */
[----:B------:R-:W-:Y:S01]  /*3b70*/  IMAD.U32 R60, RZ, RZ, UR43 ;  /* 0x0000002bff3c7e24 */ /* 0x000fe2000f8e00ff */
        /* <DEDUP_REMOVED lines=18> */
[----:B0-----:R-:W-:Y:S01]  /*3ca0*/  F2FP.SATFINITE.E4M3.F32.PACK_AB_MERGE_C R148, R9, R8, RZ ;  /* 0x000000080994723e */ /* 0x001fe200048070ff */
[--C-:B------:R-:W-:Y:S01]  /*3cb0*/  FFMA.FTZ R61, R85, UR43, -R89.reuse ;  /* 0x0000002b553d7c23 */ /* 0x100fe20008010859 */
[----:B------:R-:W-:Y:S01]  /*3cc0*/  FMNMX.FTZ R11, R47, R20, !PT ;  /* 0x000000142f0b7209 */ /* 0x000fe20007810000 */
[----:B------:R-:W-:Y:S01]  /*3cd0*/  FFMA.FTZ R57, R81, UR43, -R89 ;  /* 0x0000002b51397c23 */ /* 0x000fe20008010859 */
[----:B------:R-:W-:-:S02]  /*3ce0*/  F2FP.SATFINITE.E4M3.F32.PACK_AB_MERGE_C R148, R6, R3, R148 ;  /* 0x000000030694723e */ /* 0x000fc40004807094 */
[----:B------:R-:W-:Y:S01]  /*3cf0*/  FMNMX.FTZ R20, R50, R11, !PT ;  /* 0x0000000b32147209 */ /* 0x000fe20007810000 */
[----:B------:R-:W-:Y:S03]  /*3d00*/  MUFU.EX2 R12, R12 ;  /* 0x0000000c000c7308 */ /* 0x000fe60000000800 */
[----:B------:R-:W-:Y:S01]  /*3d10*/  FMNMX.FTZ R11, R51, R20, !PT ;  /* 0x00000014330b7209 */ /* 0x000fe20007810000 */
[----:B------:R-:W-:-:S03]  /*3d20*/  FFMA.FTZ R20, R44, UR43, -R89 ;  /* 0x0000002b2c147c23 */ /* 0x000fc60008010859 */
[----:B------:R-:W-:Y:S01]  /*3d30*/  FMNMX.FTZ R24, R54, R11, !PT ;  /* 0x0000000b36187209 */ /* 0x000fe20007810000 */
[----:B------:R-:W0:Y:S03]  /*3d40*/  MUFU.EX2 R15, R15 ;  /* 0x0000000f000f7308 */ /* 0x000e260000000800 */
[----:B------:R-:W-:-:S04]  /*3d50*/  FMNMX.FTZ R11, R55, R24, !PT ;  /* 0x00000018370b7209 */ /* 0x000fc80007810000 */
[----:B------:R-:W-:Y:S01]  /*3d60*/  FMNMX.FTZ R24, R58, R11, !PT ;  /* 0x0000000b3a187209 */ /* 0x000fe20007810000 */
[----:B------:R-:W-:Y:S03]  /*3d70*/  MUFU.EX2 R14, R14 ;  /* 0x0000000e000e7308 */ /* 0x000fe60000000800 */
[----:B------:R-:W-:Y:S01]  /*3d80*/  FMNMX.FTZ R11, R59, R24, !PT ;  /* 0x000000183b0b7209 */ /* 0x000fe20007810000 */
[--C-:B------:R-:W-:Y:S01]  /*3d90*/  FFMA.FTZ R24, R48, UR43, -R89.reuse ;  /* 0x0000002b30187c23 */ /* 0x100fe20008010859 */
[----:B------:R-:W-:-:S02]  /*3da0*/  FFMA.FTZ R48, R76, UR43, -R89 ;  /* 0x0000002b4c307c23 */ /* 0x000fc40008010859 */
[----:B------:R-:W-:Y:S01]  /*3db0*/  FMNMX.FTZ R28, R62, R11, !PT ;  /* 0x0000000b3e1c7209 */ /* 0x000fe20007810000 */
[----:B------:R-:W-:Y:S01]  /*3dc0*/  MUFU.EX2 R21, R21 ;  /* 0x0000001500157308 */ /* 0x000fe20000000800 */
[----:B0-----:R-:W-:-:S02]  /*3dd0*/  F2FP.SATFINITE.E4M3.F32.PACK_AB_MERGE_C R150, R15, R12, RZ ;  /* 0x0000000c0f96723e */ /* 0x001fc400048070ff */
[----:B------:R-:W-:Y:S02]  /*3de0*/  FMNMX.FTZ R11, R63, R28, !PT ;  /* 0x0000001c3f0b7209 */ /* 0x000fe40007810000 */
[----:B------:R-:W-:Y:S02]  /*3df0*/  F2FP.SATFINITE.E4M3.F32.PACK_AB_MERGE_C R150, R13, R10, R150 ;  /* 0x0000000a0d96723e */ /* 0x000fe40004807096 */
[----:B------:R-:W-:Y:S01]  /*3e00*/  FMNMX.FTZ R28, R66, R11, !PT ;  /* 0x0000000b421c7209 */ /* 0x000fe20007810000 */
[----:B------:R-:W-:Y:S03]  /*3e10*/  MUFU.EX2 R20, R20 ;  /* 0x0000001400147308 */ /* 0x000fe60000000800 */
[----:B------:R-:W-:Y:S01]  /*3e20*/  FMNMX.FTZ R11, R67, R28, !PT ;  /* 0x0000001c430b7209 */ /* 0x000fe20007810000 */
[--C-:B------:R-:W-:Y:S01]  /*3e30*/  FFMA.FTZ R28, R52, UR43, -R89.reuse ;  /* 0x0000002b341c7c23 */ /* 0x100fe20008010859 */
[----:B------:R-:W-:-:S02]  /*3e40*/  FFMA.FTZ R52, R80, UR43, -R89 ;  /* 0x0000002b50347c23 */ /* 0x000fc40008010859 */
[----:B------:R-:W-:Y:S01]  /*3e50*/  FMNMX.FTZ R32, R70, R11, !PT ;  /* 0x0000000b46207209 */ /* 0x000fe20007810000 */
[----:B------:R-:W0:Y:S03]  /*3e60*/  MUFU.EX2 R25, R25 ;  /* 0x0000001900197308 */ /* 0x000e260000000800 */
[----:B------:R-:W-:-:S04]  /*3e70*/  FMNMX.FTZ R11, R71, R32, !PT ;  /* 0x00000020470b7209 */ /* 0x000fc80007810000 */
[----:B------:R-:W-:Y:S01]  /*3e80*/  FMNMX.FTZ R32, R74, R11, !PT ;  /* 0x0000000b4a207209 */ /* 0x000fe20007810000 */
[----:B------:R-:W-:Y:S03]  /*3e90*/  MUFU.EX2 R24, R24 ;  /* 0x0000001800187308 */ /* 0x000fe60000000800 */
[----:B------:R-:W-:Y:S01]  /*3ea0*/  FMNMX.FTZ R11, R75, R32, !PT ;  /* 0x000000204b0b7209 */ /* 0x000fe20007810000 */
[----:B------:R-:W-:-:S03]  /*3eb0*/  FFMA.FTZ R32, R56, UR43, -R89 ;  /* 0x0000002b38207c23 */ /* 0x000fc60008010859 */
        /* <DEDUP_REMOVED lines=10> */
[----:B------:R-:W-:Y:S01]  /*3f60*/  FMNMX.FTZ R11, R87, R36, !PT ;  /* 0x00000024570b7209 */ /* 0x000fe20007810000 */
[----:B------:R-:W-:-:S04]  /*3f70*/  FFMA.FTZ R36, R64, UR43, -R89 ;  /* 0x0000002b40247c23 */ /* 0x000fc80008010859 */
[----:B------:R-:W0:Y:S01]  /*3f80*/  SHFL.BFLY PT, R44, R11, 0x2, 0x1f ;  /* 0x0c401f000b2c7f89 */ /* 0x000e2200000e0000 */
[----:B------:R-:W-:Y:S08]  /*3f90*/  MUFU.EX2 R28, R28 ;  /* 0x0000001c001c7308 */ /* 0x000ff00000000800 */
[----:B------:R-:W1:Y:S08]  /*3fa0*/  MUFU.EX2 R7, R7 ;  /* 0x0000000700077308 */ /* 0x000e700000000800 */
[----:B------:R-:W-:Y:S01]  /*3fb0*/  MUFU.EX2 R32, R32 ;  /* 0x0000002000207308 */ /* 0x000fe20000000800 */
[----:B0-----:R-:W-:-:S07]  /*3fc0*/  FMNMX.FTZ R56, R11, R44, !PT ;  /* 0x0000002c0b387209 */ /* 0x001fce0007810000 */
        /* <DEDUP_REMOVED lines=29> */
[----:B------:R-:W-:-:S01]  /*41a0*/  FADD.FTZ R59, R3, R6 ;  /* 0x00000006033b7221 */ /* 0x000fc20000010000 */
        /* <DEDUP_REMOVED lines=35> */
[----:B------:R-:W-:Y:S01]  /*43e0*/  F2FP.SATFINITE.E4M3.F32.PACK_AB_MERGE_C R30, R65, R30, RZ ;  /* 0x0000001e411e723e */ /* 0x000fe200048070ff */
[----:B------:R-:W-:-:S02]  /*43f0*/  VIADD R10, R88, 0xfffffffe ;  /* 0xfffffffe580a7836 */ /* 0x000fc40000000000 */
[----:B------:R-:W-:-:S01]  /*4400*/  FADD.FTZ R8, R20, R63 ;  /* 0x0000003f14087221 */ /* 0x000fc20000010000 */
[----:B------:R-:W-:Y:S01]  /*4410*/  F2FP.SATFINITE.E4M3.F32.PACK_AB_MERGE_C R149, R27, R26, R30 ;  /* 0x0000001a1b95723e */ /* 0x000fe2000480701e */
        /* <DEDUP_REMOVED lines=11> */
[----:B------:R-:W-:Y:S01]  /*44d0*/  FADD.FTZ R8, R32, R7 ;  /* 0x0000000720087221 */ /* 0x000fe20000010000 */
[----:B------:R-:W-:Y:S01]  /*44e0*/  F2FP.SATFINITE.E4M3.F32.PACK_AB_MERGE_C R7, R45, R40, RZ ;  /* 0x000000282d07723e */ /* 0x000fe200048070ff */
[----:B------:R-:W2:Y:S01]  /*44f0*/  MUFU.EX2 R39, R39 ;  /* 0x0000002700277308 */ /* 0x000ea20000000800 */
[----:B0-----:R-:W-:-:S01]  /*4500*/  FADD.FTZ R3, R64, R3 ;  /* 0x0000000340037221 */ /* 0x001fc20000010000 */
[----:B------:R-:W-:Y:S02]  /*4510*/  F2FP.SATFINITE.E4M3.F32.PACK_AB_MERGE_C R35, R64, R35, RZ ;  /* 0x000000234023723e */ /* 0x000fe400048070ff */
[----:B------:R-:W-:Y:S02]  /*4520*/  F2FP.SATFINITE.E4M3.F32.PACK_AB_MERGE_C R142, R41, R36, R7 ;  /* 0x00000024298e723e */ /* 0x000fe40004807007 */
[----:B------:R-:W-:Y:S02]  /*4530*/  F2FP.SATFINITE.E4M3.F32.PACK_AB_MERGE_C R151, R34, R31, R35 ;  /* 0x0000001f2297723e */ /* 0x000fe40004807023 */
[----:B------:R-:W0:Y:S01]  /*4540*/  MUFU.EX2 R42, R42 ;  /* 0x0000002a002a7308 */ /* 0x000e220000000800 */
[----:B-1----:R-:W-:-:S07]  /*4550*/  FADD.FTZ R6, R38, R3 ;  /* 0x0000000326067221 */ /* 0x002fce0000010000 */
[----:B------:R-:W1:Y:S01]  /*4560*/  MUFU.EX2 R47, R47 ;  /* 0x0000002f002f7308 */ /* 0x000e620000000800 */
[----:B--2---:R-:W-:-:S07]  /*4570*/  FADD.FTZ R3, R39, R6 ;  /* 0x0000000627037221 */ /* 0x004fce0000010000 */
[----:B------:R-:W2:Y:S01]  /*4580*/  MUFU.EX2 R43, R43 ;  /* 0x0000002b002b7308 */ /* 0x000ea20000000800 */
[----:B0-----:R-:W-:-:S01]  /*4590*/  FADD.FTZ R6, R42, R3 ;  /* 0x000000032a067221 */ /* 0x001fc20000010000 */
[----:B------:R-:W-:-:S04]  /*45a0*/  F2FP.SATFINITE.E4M3.F32.PACK_AB_MERGE_C R3, R37, R2, RZ ;  /* 0x000000022503723e */ /* 0x000fc800048070ff */
[C---:B------:R-:W-:Y:S01]  /*45b0*/  F2FP.SATFINITE.E4M3.F32.PACK_AB_MERGE_C R140, R33.reuse, R32, R3 ;  /* 0x00000020218c723e */ /* 0x040fe20004807003 */
[----:B------:R-:W-:-:S01]  /*45c0*/  FADD.FTZ R33, R33, R8 ;  /* 0x0000000821217221 */ /* 0x000fc20000010000 */
[----:B------:R-:W0:Y:S01]  /*45d0*/  MUFU.EX2 R46, R46 ;  /* 0x0000002e002e7308 */ /* 0x000e220000000800 */
[----:B-1----:R-:W-:-:S01]  /*45e0*/  FADD.FTZ R6, R47, R6 ;  /* 0x000000062f067221 */ /* 0x002fc20000010000 */
[----:B------:R-:W-:Y:S01]  /*45f0*/  F2FP.SATFINITE.E4M3.F32.PACK_AB_MERGE_C R42, R47, R42, RZ ;  /* 0x0000002a2f2a723e */ /* 0x000fe200048070ff */
[----:B------:R-:W-:-:S03]  /*4600*/  FADD.FTZ R2, R2, R33 ;  /* 0x0000002102027221 */ /* 0x000fc60000010000 */
[----:B------:R-:W-:Y:S01]  /*4610*/  F2FP.SATFINITE.E4M3.F32.PACK_AB_MERGE_C R145, R39, R38, R42 ;  /* 0x000000262791723e */ /* 0x000fe2000480702a */
[----:B------:R-:W-:-:S01]  /*4620*/  FADD.FTZ R37, R37, R2 ;  /* 0x0000000225257221 */ /* 0x000fc20000010000 */
[----:B------:R-:W1:Y:S01]  /*4630*/  MUFU.EX2 R50, R50 ;  /* 0x0000003200327308 */ /* 0x000e620000000800 */
[----:B--2---:R-:W-:-:S02]  /*4640*/  FADD.FTZ R3, R43, R6 ;  /* 0x000000062b037221 */ /* 0x004fc40000010000 */
[----:B------:R-:W-:-:S04]  /*4650*/  FADD.FTZ R36, R36, R37 ;  /* 0x0000002524247221 */ /* 0x000fc80000010000 */
[----:B------:R-:W-:Y:S01]  /*4660*/  FADD.FTZ R41, R41, R36 ;  /* 0x0000002429297221 */ /* 0x000fe20000010000 */
[----:B------:R-:W2:Y:S01]  /*4670*/  MUFU.EX2 R55, R55 ;  /* 0x0000003700377308 */ /* 0x000ea20000000800 */
[----:B0-----:R-:W-:-:S02]  /*4680*/  FADD.FTZ R3, R46, R3 ;  /* 0x000000032e037221 */ /* 0x001fc40000010000 */
[----:B------:R-:W-:-:S04]  /*4690*/  FADD.FTZ R40, R40, R41 ;  /* 0x0000002928287221 */ /* 0x000fc80000010000 */
[----:B------:R-:W-:Y:S01]  /*46a0*/  FADD.FTZ R45, R45, R40 ;  /* 0x000000282d2d7221 */ /* 0x000fe20000010000 */
        /* <DEDUP_REMOVED lines=75> */
.L_x_11278:
[----:B------:R-:W-:Y:S02]  /*4b60*/  ULDC UR14, c[0x0][0x9e4] ;  /* 0x00027900000e7ab9 */ /* 0x000fe40000000800 */
[----:B------:R-:W-:-:S11]  /*4b70*/  UISETP.NE.AND UP0, UPT, UR14, 0x1, UPT ;  /* 0x000000010e00788c */ /* 0x000fd6000bf05270 */
[----:B------:R-:W-:Y:S02]  /*4b80*/  @UP0 ULDC.64 UR20, c[0x0][0x9e8] ;  /* 0x00027a0000140ab9 */ /* 0x000fe40000000a00 */
[----:B------:R-:W-:-:S04]  /*4b90*/  UIMAD.WIDE.U32 UR6, UR11, UR20, URZ ;  /* 0x000000140b0672a5 */ /* 0x000fc8000f8e003f */
[----:B------:R-:W-:-:S12]  /*4ba0*/  @UP0 USHF.R.U32.HI UR11, URZ, UR21, UR7 ;  /* 0x000000153f0b0299 */ /* 0x000fd80008011607 */
.L_x_11279:
[----:B------:R-:W-:-:S04]  /*4bb0*/  UIMAD UR11, UR11, UR14, UR14 ;  /* 0x0000000e0b0b72a4 */ /* 0x000fc8000f8e020e */
[----:B------:R-:W-:-:S04]  /*4bc0*/  UISETP.LT.AND UP0, UPT, UR10, UR11, UPT ;  /* 0x0000000b0a00728c */ /* 0x000fc8000bf01270 */
[----:B------:R-:W-:-:S12]  /*4bd0*/  USEL UR10, UR10, UR11, UP0 ;  /* 0x0000000b0a0a7287 */ /* 0x000fd80008000000 */
.L_x_11277:
        /* <DEDUP_REMOVED lines=39> */
.L_x_11299:
[----:B------:R-:W-:-:S04]  /*4e50*/  UISETP.NE.AND UP0, UPT, UR21, 0x1, UPT ;  /* 0x000000011500788c */ /* 0x000fc8000bf05270 */
[----:B------:R-:W-:-:S04]  /*4e60*/  USEL UR36, URZ, 0x1, UP0 ;  /* 0x000000013f247887 */ /* 0x000fc80008000000 */
[----:B------:R-:W-:Y:S01]  /*4e70*/  ULOP3.LUT UR36, UR20, UR36, URZ, 0x3c, !UPT ;  /* 0x0000002414247292 */ /* 0x000fe2000f8e3c3f */
[----:B------:R-:W-:Y:S11]  /*4e80*/  @!P0 BRA `(.L_x_11281) ;  /* 0x0000000000048947 */ /* 0x000ff60003800000 */
[----:B------:R-:W-:Y:S01]  /*4e90*/  BPT.TRAP 0x1 ;  /* 0x000000040000795c */ /* 0x000fe20000300000 */
.L_x_11281:
        /* <DEDUP_REMOVED lines=9> */
.L_x_11282:
[----:B-1----:R-:W-:Y:S05]  /*4f30*/  @P1 BRA `(.L_x_11283) ;  /* 0x0000000000081947 */ /* 0x002fea0003800000 */
[----:B------:R-:W1:Y:S02]  /*4f40*/  SYNCS.PHASECHK.TRANS64.TRYWAIT P1, [UR19+0x19c30], R0 ;  /* 0x019c3000ff0075a7 */ /* 0x000e640008020153 */
[----:B-1----:R-:W-:Y:S05]  /*4f50*/  @!P1 BRA `(.L_x_11284) ;  /* 0x000000e800349947 */ /* 0x002fea0003800000 */
.L_x_11283:
        /* <DEDUP_REMOVED lines=17> */
.L_x_11285:
[----:B------:R-:W-:Y:S01]  /*5070*/  ULEA UR11, UR21, UR46, 0x3 ;  /* 0x0000002e150b7291 */ /* 0x000fe2000f8e183f */
[----:B01----:R-:W-:-:S05]  /*5080*/  IMAD.U32 R0, RZ, RZ, UR20 ;  /* 0x00000014ff007e24 */ /* 0x003fca000f8e00ff */
[----:B------:R-:W-:-:S04]  /*5090*/  SHF.L.U32 R0, R0, 0x1f, RZ ;  /* 0x0000001f00007819 */ /* 0x000fc800000006ff */
[----:B------:R0:W1:Y:S01]  /*50a0*/  SYNCS.PHASECHK.TRANS64.TRYWAIT P1, [UR11+0x19c50], R0 ;  /* 0x019c5000ff0075a7 */ /* 0x000062000802014b */
[----:B------:R-:W-:Y:S05]  /*50b0*/  @!P0 BRA `(.L_x_11286) ;  /* 0x0000000000048947 */ /* 0x000fea0003800000 */
[----:B------:R-:W-:Y:S01]  /*50c0*/  BPT.TRAP 0x1 ;  /* 0x000000040000795c */ /* 0x000fe20000300000 */
.L_x_11286:
[----:B-1----:R-:W-:Y:S05]  /*50d0*/  @P1 BRA `(.L_x_11287) ;  /* 0x0000000000081947 */ /* 0x002fea0003800000 */
[----:B------:R-:W1:Y:S02]  /*50e0*/  SYNCS.PHASECHK.TRANS64.TRYWAIT P1, [UR11+0x19c50], R0 ;  /* 0x019c5000ff0075a7 */ /* 0x000e64000802014b */
[----:B-1----:R-:W-:Y:S05]  /*50f0*/  @!P1 BRA `(.L_x_11288) ;  /* 0x000000e400e49947 */ /* 0x002fea0003800000 */
.L_x_11287:
        /* <DEDUP_REMOVED lines=27> */
.L_x_11289:
[----:B------:R-:W-:Y:S01]  /*52b0*/  UISETP.NE.AND UP1, UPT, UR50, URZ, UPT ;  /* 0x0000003f3200728c */ /* 0x000fe2000bf25270 */
[----:B------:R-:W-:Y:S01]  /*52c0*/  VIADD R15, R18, UR41 ;  /* 0x00000029120f7c36 */ /* 0x000fe20008000000 */
[----:B------:R-:W2:Y:S01]  /*52d0*/  LDC R4, c[0x0][0x2f0] ;  /* 0x0000bc00ff047b82 */ /* 0x000ea20000000800 */
[----:B------:R-:W-:Y:S02]  /*52e0*/  UISETP.NE.AND UP0, UPT, UR49, URZ, UPT ;  /* 0x0000003f3100728c */ /* 0x000fe4000bf05270 */
[----:B------:R-:W-:Y:S01]  /*52f0*/  UIADD3 UR19, UR19, 0x19c40, URZ ;  /* 0x00019c4013137890 */ /* 0x000fe2000fffe03f */
[----:B------:R-:W-:Y:S02]  /*5300*/  PLOP3.LUT P1, PT, PT, PT, UP1, 0x80, 0x0 ;  /* 0x000000000000781c */ /* 0x000fe40003f2f018 */
[----:B------:R-:W-:Y:S01]  /*5310*/  PLOP3.LUT P2, PT, PT, PT, UP1, 0x80, 0x0 ;  /* 0x000000000000781c */ /* 0x000fe20003f4f018 */
[----:B------:R-:W-:Y:S01]  /*5320*/  UPRMT UR19, UR45, 0x654, UR19 ;  /* 0x000006542d137896 */ /* 0x000fe20008000013 */
[----:B-1----:R-:W1:Y:S01]  /*5330*/  LDC R5, c[0x0][0x288] ;  /* 0x0000a200ff057b82 */ /* 0x002e620000000800 */
[----:B------:R-:W-:-:S07]  /*5340*/  @UP1 ULDC UR6, c[0x0][0x44c] ;  /* 0x0001130000061ab9 */ /* 0x000fce0000000800 */
[----:B------:R-:W-:Y:S01]  /*5350*/  SYNCS.ARRIVE.TRANS64.RED.A1T0 RZ, [UR19], RZ ;  /* 0x000000ffffff79a7 */ /* 0x000fe20008100413 */
[----:B0-----:R-:W-:Y:S01]  /*5360*/  @P1 IMAD.HI.U32 R0, R15, UR6, RZ ;  /* 0x000000060f001c27 */ /* 0x001fe2000f8e00ff */
[----:B------:R-:W-:Y:S01]  /*5370*/  @UP1 ULDC UR6, c[0x0][0x450] ;  /* 0x0001140000061ab9 */ /* 0x000fe20000000800 */
[----:B------:R-:W-:-:S03]  /*5380*/  PLOP3.LUT P1, PT, PT, PT, UP0, 0x40, 0x0 ;  /* 0x000000000000781c */ /* 0x000fc60003f2e808 */
[----:B------:R-:W-:Y:S01]  /*5390*/  @P2 SHF.R.U32.HI R15, RZ, UR6, R0 ;  /* 0x00000006ff0f2c19 */ /* 0x000fe20008011600 */
[----:B------:R-:W-:Y:S01]  /*53a0*/  IMAD.SHL.U32 R0, R10, 0x80, RZ ;  /* 0x000000800a007824 */ /* 0x000fe200078e00ff */
[----:B------:R-:W-:-:S03]  /*53b0*/  ULOP3.LUT UR6, URZ, UR18, URZ, 0x33, !UPT ;  /* 0x000000123f067292 */ /* 0x000fc6000f8e333f */
[----:B------:R-:W0:Y:S01]  /*53c0*/  SHFL.IDX PT, R21, R15, RZ, 0x1c1f ;  /* 0x001c1fff0f157589 */ /* 0x000e2200000e0000 */
[----:B------:R-:W-:-:S05]  /*53d0*/  IADD3 R7, -R0, 0x1, RZ ;  /* 0x0000000100077810 */ /* 0x000fca0007ffe1ff */
[----:B------:R-:W-:-:S04]  /*53e0*/  IMAD R7, R16, -0x2, R7 ;  /* 0xfffffffe10077824 */ /* 0x000fc800078e0207 */
[----:B--2---:R-:W-:-:S04]  /*53f0*/  IMAD R6, R4, UR42, R7 ;  /* 0x0000002a04067c24 */ /* 0x004fc8000f8e0207 */
[----:B-1----:R-:W-:-:S04]  /*5400*/  IMAD.IADD R6, R6, 0x1, -R5 ;  /* 0x0000000106067824 */ /* 0x002fc800078e0a05 */
        /* <DEDUP_REMOVED lines=18> */
.L_x_11292:
[----:B------:R-:W-:-:S05]  /*5530*/  IMAD.U32 R20, RZ, RZ, UR22 ;  /* 0x00000016ff147e24 */ /* 0x000fca000f8e00ff */
[----:B------:R-:W-:-:S13]  /*5540*/  ISETP.NE.AND P1, PT, R20, 0x1, PT ;  /* 0x000000011400780c */ /* 0x000fda0003f25270 */
[----:B------:R-:W0:Y:S02]  /*5550*/  @P1 LDC.64 R6, c[0x0][0x9e8] ;  /* 0x00027a00ff061b82 */ /* 0x000e240000000a00 */
[----:B0-----:R-:W-:-:S05]  /*5560*/  @P1 IMAD.HI.U32 R6, R21, R6, RZ ;  /* 0x0000000615061227 */ /* 0x001fca00078e00ff */
[----:B------:R-:W-:-:S07]  /*5570*/  @P1 SHF.R.U32.HI R21, RZ, R7, R6 ;  /* 0x00000007ff151219 */ /* 0x000fce0000011606 */
.L_x_11293:
[----:B------:R-:W-:Y:S05]  /*5580*/  BSYNC B0 ;  /* 0x0000000000007941 */ /* 0x000fea0003800000 */
.L_x_11291:
[----:B------:R-:W-:-:S04]  /*5590*/  IMAD R21, R21, R20, -R0 ;  /* 0x0000001415157224 */ /* 0x000fc800078e0a00 */
[----:B------:R-:W-:-:S05]  /*55a0*/  IMAD R21, R16, -0x2, R21 ;  /* 0xfffffffe10157824 */ /* 0x000fca00078e0215 */
[----:B------:R-:W-:Y:S02]  /*55b0*/  VIADDMNMX R12, R21, R20, R12, PT ;  /* 0x00000014150c7246 */ /* 0x000fe4000380010c */
[----:B------:R-:W-:-:S07]  /*55c0*/  VIMNMX R11, R11, R21, !PT ;  /* 0x000000150b0b7248 */ /* 0x000fce0007fe0100 */
.L_x_11290:
        /* <DEDUP_REMOVED lines=15> */
[----:B------:R-:W-:Y:S01]  /*56c0*/  ISETP.GT.AND P5, PT, R11, 0x9, P1 ;  /* 0x000000090b00780c */ /* 0x000fe20000fa4270 */
        /* <DEDUP_REMOVED lines=100> */
.L_x_11296:
[----:B------:R-:W-:-:S05]  /*5d10*/  IMAD.U32 R15, RZ, RZ, UR22 ;  /* 0x00000016ff0f7e24 */ /* 0x000fca000f8e00ff */
[----:B------:R-:W-:-:S13]  /*5d20*/  ISETP.NE.AND P2, PT, R15, 0x1, PT ;  /* 0x000000010f00780c */ /* 0x000fda0003f45270 */
[----:B------:R-:W0:Y:S02]  /*5d30*/  @P2 LDC.64 R12, c[0x0][0x9e8] ;  /* 0x00027a00ff0c2b82 */ /* 0x000e240000000a00 */
[----:B0-----:R-:W-:-:S05]  /*5d40*/  @P2 IMAD.HI.U32 R12, R11, R12, RZ ;  /* 0x0000000c0b0c2227 */ /* 0x001fca00078e00ff */
[----:B------:R-:W-:-:S07]  /*5d50*/  @P2 SHF.R.U32.HI R11, RZ, R13, R12 ;  /* 0x0000000dff0b2219 */ /* 0x000fce000001160c */
.L_x_11297:
[----:B------:R-:W-:Y:S05]  /*5d60*/  BSYNC B0 ;  /* 0x0000000000007941 */ /* 0x000fea0003800000 */
.L_x_11295:
[----:B------:R-:W-:-:S04]  /*5d70*/  IMAD R11, R11, R15, -R0 ;  /* 0x0000000f0b0b7224 */ /* 0x000fc800078e0a00 */
[----:B------:R-:W-:-:S05]  /*5d80*/  IMAD R11, R16, -0x2, R11 ;  /* 0xfffffffe100b7824 */ /* 0x000fca00078e020b */
[----:B------:R-:W-:Y:S02]  /*5d90*/  VIADDMNMX R14, R11, R15, R14, PT ;  /* 0x0000000f0b0e7246 */ /* 0x000fe4000380010e */
[----:B------:R-:W-:-:S07]  /*5da0*/  VIMNMX R6, R6, R11, !PT ;  /* 0x0000000b06067248 */ /* 0x000fce0007fe0100 */
.L_x_11294:
        /* <DEDUP_REMOVED lines=65> */
[----:B------:R-:W-:Y:S01]  /*61c0*/  FSEL R43, R43, -INF , !P2 ;  /* 0xff8000002b2b7808 */ /* 0x000fe20005000000 */
[----:B------:R-:W0:Y:S01]  /*61d0*/  SHFL.BFLY PT, R0, R11, 0x2, 0x1f ;  /* 0x0c401f000b007f89 */ /* 0x000e2200000e0000 */
[----:B------:R-:W-:-:S02]  /*61e0*/  ISETP.GT.AND P2, PT, R6, 0x30, P1 ;  /* 0x000000300600780c */ /* 0x000fc40000f44270 */
[----:B------:R-:W-:Y:S02]  /*61f0*/  FSEL R46, R46, -INF , !P3 ;  /* 0xff8000002e2e7808 */ /* 0x000fe40005800000 */
[----:B------:R-:W-:Y:S02]  /*6200*/  ISETP.LT.OR P4, PT, R14, 0x2a, P4 ;  /* 0x0000002a0e00780c */ /* 0x000fe40002781670 */
[----:B------:R-:W-:Y:S02]  /*6210*/  ISETP.GT.AND P3, PT, R6, 0x31, P1 ;  /* 0x000000310600780c */ /* 0x000fe40000f64270 */
[----:B------:R-:W-:Y:S02]  /*6220*/  ISETP.LT.OR P2, PT, R14, 0x31, P2 ;  /* 0x000000310e00780c */ /* 0x000fe40001741670 */
[----:B------:R-:W-:Y:S02]  /*6230*/  FSEL R47, R47, -INF , !P4 ;  /* 0xff8000002f2f7808 */ /* 0x000fe40006000000 */
[----:B------:R-:W-:-:S02]  /*6240*/  ISETP.GT.AND P5, PT, R6, 0x38, P1 ;  /* 0x000000380600780c */ /* 0x000fc40000fa4270 */
[----:B------:R-:W-:Y:S02]  /*6250*/  FSEL R50, R50, -INF , !P2 ;  /* 0xff80000032327808 */ /* 0x000fe40005000000 */
[----:B------:R-:W-:Y:S02]  /*6260*/  ISETP.LT.OR P3, PT, R14, 0x32, P3 ;  /* 0x000000320e00780c */ /* 0x000fe40001f61670 */
[----:B------:R-:W-:Y:S02]  /*6270*/  ISETP.GT.AND P4, PT, R6, 0x39, P1 ;  /* 0x000000390600780c */ /* 0x000fe40000f84270 */
[----:B------:R-:W-:Y:S02]  /*6280*/  ISETP.LT.OR P5, PT, R14, 0x39, P5 ;  /* 0x000000390e00780c */ /* 0x000fe40002fa1670 */
[----:B------:R-:W-:Y:S02]  /*6290*/  FSEL R51, R51, -INF , !P3 ;  /* 0xff80000033337808 */ /* 0x000fe40005800000 */
[----:B0-----:R-:W-:-:S02]  /*62a0*/  FMNMX.FTZ R12, R11, R0, !PT ;  /* 0x000000000b0c7209 */ /* 0x001fc40007810000 */
[----:B------:R-:W-:Y:S02]  /*62b0*/  ISETP.GT.AND P2, PT, R6, 0x40, P1 ;  /* 0x000000400600780c */ /* 0x000fe40000f44270 */
[----:B------:R-:W-:Y:S01]  /*62c0*/  FSEL R54, R54, -INF , !P5 ;  /* 0xff80000036367808 */ /* 0x000fe20006800000 */
[----:B------:R-:W0:Y:S01]  /*62d0*/  SHFL.BFLY PT, R13, R12, 0x1, 0x1f ;  /* 0x0c201f000c0d7f89 */ /* 0x000e2200000e0000 */
[----:B------:R-:W-:Y:S02]  /*62e0*/  ISETP.LT.OR P4, PT, R14, 0x3a, P4 ;  /* 0x0000003a0e00780c */ /* 0x000fe40002781670 */
[----:B------:R-:W-:Y:S02]  /*62f0*/  ISETP.GT.AND P3, PT, R6, 0x41, P1 ;  /* 0x000000410600780c */ /* 0x000fe40000f64270 */
[----:B------:R-:W-:Y:S02]  /*6300*/  ISETP.LT.OR P2, PT, R14, 0x41, P2 ;  /* 0x000000410e00780c */ /* 0x000fe40001741670 */
[----:B------:R-:W-:-:S02]  /*6310*/  FSEL R55, R55, -INF , !P4 ;  /* 0xff80000037377808 */ /* 0x000fc40006000000 */
[----:B------:R-:W-:Y:S02]  /*6320*/  ISETP.GT.AND P5, PT, R6, 0x48, P1 ;  /* 0x000000480600780c */ /* 0x000fe40000fa4270 */
[----:B------:R-:W-:Y:S02]  /*6330*/  FSEL R58, R58, -INF , !P2 ;  /* 0xff8000003a3a7808 */ /* 0x000fe40005000000 */
[----:B------:R-:W-:Y:S02]  /*6340*/  ISETP.LT.OR P3, PT, R14, 0x42, P3 ;  /* 0x000000420e00780c */ /* 0x000fe40001f61670 */
[----:B------:R-:W-:Y:S02]  /*6350*/  ISETP.GT.AND P4, PT, R6, 0x49, P1 ;  /* 0x000000490600780c */ /* 0x000fe40000f84270 */
[----:B------:R-:W-:Y:S02]  /*6360*/  ISETP.LT.OR P5, PT, R14, 0x49, P5 ;  /* 0x000000490e00780c */ /* 0x000fe40002fa1670 */
[----:B------:R-:W-:-:S02]  /*6370*/  FSEL R59, R59, -INF , !P3 ;  /* 0xff8000003b3b7808 */ /* 0x000fc40005800000 */
[----:B------:R-:W-:Y:S02]  /*6380*/  ISETP.GT.AND P2, PT, R6, 0x50, P1 ;  /* 0x000000500600780c */ /* 0x000fe40000f44270 */
[----:B------:R-:W-:Y:S02]  /*6390*/  FSEL R62, R62, -INF , !P5 ;  /* 0xff8000003e3e7808 */ /* 0x000fe40006800000 */
[----:B0-----:R-:W-:Y:S02]  /*63a0*/  FMNMX.FTZ R0, R12, R13, !PT ;  /* 0x0000000d0c007209 */ /* 0x001fe40007810000 */
[----:B------:R-:W-:Y:S02]  /*63b0*/  ISETP.LT.OR P4, PT, R14, 0x4a, P4 ;  /* 0x0000004a0e00780c */ /* 0x000fe40002781670 */
[C---:B------:R-:W-:Y:S01]  /*63c0*/  FSETP.NEU.FTZ.AND P6, PT, R0.reuse, -INF , PT ;  /* 0xff8000000000780b */ /* 0x040fe20003fdd000 */
[----:B------:R-:W-:-:S01]  /*63d0*/  FFMA.FTZ R13, R0, R15, -8 ;  /* 0xc1000000000d7423 */ /* 0x000fc2000001000f */
[----:B------:R-:W-:-:S02]  /*63e0*/  ISETP.GT.AND P3, PT, R6, 0x51, P1 ;  /* 0x000000510600780c */ /* 0x000fc40000f64270 */
[----:B------:R-:W-:Y:S02]  /*63f0*/  ISETP.LT.OR P2, PT, R14, 0x51, P2 ;  /* 0x000000510e00780c */ /* 0x000fe40001741670 */
[----:B------:R-:W-:Y:S02]  /*6400*/  FSEL R12, R13, RZ, P6 ;  /* 0x000000ff0d0c7208 */ /* 0x000fe40003000000 */
[----:B------:R-:W-:Y:S02]  /*6410*/  FSEL R63, R63, -INF , !P4 ;  /* 0xff8000003f3f7808 */ /* 0x000fe40006000000 */
        /* <DEDUP_REMOVED lines=13> */
[----:B------:R-:W-:Y:S01]  /*64f0*/  FSEL R66, R66, -INF , !P2 ;  /* 0xff80000042427808 */ /* 0x000fe20005000000 */
[--C-:B------:R-:W-:Y:S01]  /*6500*/  FFMA.FTZ R37, R37, UR43, -R12.reuse ;  /* 0x0000002b25257c23 */ /* 0x100fe2000801080c */
[----:B------:R-:W-:Y:S01]  /*6510*/  FMNMX.FTZ R11, R31, R32, !PT ;  /* 0x000000201f0b7209 */ /* 0x000fe20007810000 */
[----:B------:R0:W-:Y:S01]  /*6520*/  MUFU.EX2 R28, R33 ;  /* 0x00000021001c7308 */ /* 0x0001e20000000800 */
[----:B------:R-:W-:Y:S01]  /*6530*/  ISETP.LT.OR P3, PT, R14, 0x52, P3 ;  /* 0x000000520e00780c */ /* 0x000fe20001f61670 */
[--C-:B------:R-:W-:Y:S01]  /*6540*/  FFMA.FTZ R49, R49, UR43, -R12.reuse ;  /* 0x0000002b31317c23 */ /* 0x100fe2000801080c */
[----:B------:R-:W-:Y:S01]  /*6550*/  FMNMX.FTZ R32, R34, R11, !PT ;  /* 0x0000000b22207209 */ /* 0x000fe20007810000 */
[--C-:B------:R-:W-:Y:S01]  /*6560*/  FFMA.FTZ R41, R41, UR43, -R12.reuse ;  /* 0x0000002b29297c23 */ /* 0x100fe2000801080c */
[----:B------:R-:W-:Y:S01]  /*6570*/  ISETP.GT.AND P4, PT, R6, 0x59, P1 ;  /* 0x000000590600780c */ /* 0x000fe20000f84270 */
[--C-:B------:R-:W-:Y:S01]  /*6580*/  FFMA.FTZ R45, R45, UR43, -R12.reuse ;  /* 0x0000002b2d2d7c23 */ /* 0x100fe2000801080c */
[----:B------:R-:W-:Y:S01]  /*6590*/  FMNMX.FTZ R11, R35, R32, !PT ;  /* 0x00000020230b7209 */ /* 0x000fe20007810000 */
[--C-:B------:R-:W-:Y:S01]  /*65a0*/  FFMA.FTZ R53, R53, UR43, -R12.reuse ;  /* 0x0000002b35357c23 */ /* 0x100fe2000801080c */
[----:B0-----:R-:W-:-:S01]  /*65b0*/  FFMA.FTZ R33, R48, UR43, -R12 ;  /* 0x0000002b30217c23 */ /* 0x001fc2000801080c */
[----:B------:R-:W-:Y:S01]  /*65c0*/  ISETP.LT.OR P5, PT, R14, 0x59, P5 ;  /* 0x000000590e00780c */ /* 0x000fe20002fa1670 */
[----:B------:R0:W-:Y:S01]  /*65d0*/  MUFU.EX2 R32, R37 ;  /* 0x0000002500207308 */ /* 0x0001e20000000800 */
[----:B------:R-:W-:Y:S01]  /*65e0*/  FMNMX.FTZ R36, R38, R11, !PT ;  /* 0x0000000b26247209 */ /* 0x000fe20007810000 */
[----:B------:R-:W-:Y:S01]  /*65f0*/  FFMA.FTZ R85, R85, UR43, -R12 ;  /* 0x0000002b55557c23 */ /* 0x000fe2000801080c */
[----:B------:R-:W-:-:S02]  /*6600*/  FSEL R67, R67, -INF , !P3 ;  /* 0xff80000043437808 */ /* 0x000fc40005800000 */
[----:B------:R-:W-:Y:S02]  /*6610*/  FMNMX.FTZ R11, R39, R36, !PT ;  /* 0x00000024270b7209 */ /* 0x000fe40007810000 */
[----:B------:R-:W-:Y:S01]  /*6620*/  ISETP.GT.AND P2, PT, R6, 0x60, P1 ;  /* 0x000000600600780c */ /* 0x000fe20000f44270 */
[----:B------:R-:W-:Y:S01]  /*6630*/  MUFU.EX2 R20, R20 ;  /* 0x0000001400147308 */ /* 0x000fe20000000800 */
[----:B------:R-:W-:Y:S01]  /*6640*/  FMNMX.FTZ R36, R42, R11, !PT ;  /* 0x0000000b2a247209 */ /* 0x000fe20007810000 */
[----:B0-----:R-:W-:Y:S01]  /*6650*/  FFMA.FTZ R37, R52, UR43, -R12 ;  /* 0x0000002b34257c23 */ /* 0x001fe2000801080c */
[----:B------:R-:W-:Y:S02]  /*6660*/  FSEL R70, R70, -INF , !P5 ;  /* 0xff80000046467808 */ /* 0x000fe40006800000 */
[----:B------:R-:W-:Y:S02]  /*6670*/  FMNMX.FTZ R11, R43, R36, !PT ;  /* 0x000000242b0b7209 */ /* 0x000fe40007810000 */
[----:B------:R-:W-:Y:S01]  /*6680*/  ISETP.LT.OR P4, PT, R14, 0x5a, P4 ;  /* 0x0000005a0e00780c */ /* 0x000fe20002781670 */
[----:B------:R0:W-:Y:S01]  /*6690*/  MUFU.EX2 R36, R41 ;  /* 0x0000002900247308 */ /* 0x0001e20000000800 */
[----:B------:R-:W-:-:S02]  /*66a0*/  FMNMX.FTZ R40, R46, R11, !PT ;  /* 0x0000000b2e287209 */ /* 0x000fc40007810000 */
[----:B------:R-:W-:Y:S02]  /*66b0*/  ISETP.GT.AND P3, PT, R6, 0x61, P1 ;  /* 0x000000610600780c */ /* 0x000fe40000f64270 */
[----:B------:R-:W-:Y:S02]  /*66c0*/  FMNMX.FTZ R11, R47, R40, !PT ;  /* 0x000000282f0b7209 */ /* 0x000fe40007810000 */
[----:B------:R-:W-:Y:S01]  /*66d0*/  ISETP.LT.OR P2, PT, R14, 0x61, P2 ;  /* 0x000000610e00780c */ /* 0x000fe20001741670 */
[----:B------:R-:W-:Y:S01]  /*66e0*/  MUFU.EX2 R7, R7 ;  /* 0x0000000700077308 */ /* 0x000fe20000000800 */
[----:B------:R-:W-:Y:S01]  /*66f0*/  FMNMX.FTZ R40, R50, R11, !PT ;  /* 0x0000000b32287209 */ /* 0x000fe20007810000 */
[--C-:B0-----:R-:W-:Y:S01]  /*6700*/  FFMA.FTZ R41, R56, UR43, -R12.reuse ;  /* 0x0000002b38297c23 */ /* 0x101fe2000801080c */
[----:B------:R-:W-:Y:S01]  /*6710*/  FSEL R71, R71, -INF , !P4 ;  /* 0xff80000047477808 */ /* 0x000fe20006000000 */
[--C-:B------:R-:W-:Y:S01]  /*6720*/  FFMA.FTZ R56, R69, UR43, -R12.reuse ;  /* 0x0000002b45387c23 */ /* 0x100fe2000801080c */
[----:B------:R-:W-:Y:S01]  /*6730*/  FMNMX.FTZ R11, R51, R40, !PT ;  /* 0x00000028330b7209 */ /* 0x000fe20007810000 */
[----:B------:R-:W-:Y:S01]  /*6740*/  FFMA.FTZ R69, R84, UR43, -R12 ;  /* 0x0000002b54457c23 */ /* 0x000fe2000801080c */
[----:B------:R-:W-:Y:S01]  /*6750*/  ISETP.GT.AND P5, PT, R6, 0x68, P1 ;  /* 0x000000680600780c */ /* 0x000fe20000fa4270 */
[----:B------:R0:W-:Y:S01]  /*6760*/  MUFU.EX2 R40, R45 ;  /* 0x0000002d00287308 */ /* 0x0001e20000000800 */
[----:B------:R-:W-:-:S02]  /*6770*/  FMNMX.FTZ R44, R54, R11, !PT ;  /* 0x0000000b362c7209 */ /* 0x000fc40007810000 */
[----:B------:R-:W-:Y:S02]  /*6780*/  FSEL R74, R74, -INF , !P2 ;  /* 0xff8000004a4a7808 */ /* 0x000fe40005000000 */
[----:B------:R-:W-:Y:S02]  /*6790*/  FMNMX.FTZ R11, R55, R44, !PT ;  /* 0x0000002c370b7209 */ /* 0x000fe40007810000 */
[----:B------:R-:W-:Y:S01]  /*67a0*/  ISETP.LT.OR P3, PT, R14, 0x62, P3 ;  /* 0x000000620e00780c */ /* 0x000fe20001f61670 */
[----:B------:R-:W-:Y:S01]  /*67b0*/  MUFU.EX2 R13, R13 ;  /* 0x0000000d000d7308 */ /* 0x000fe20000000800 */
[----:B------:R-:W-:Y:S01]  /*67c0*/  FMNMX.FTZ R44, R58, R11, !PT ;  /* 0x0000000b3a2c7209 */ /* 0x000fe20007810000 */
[--C-:B0-----:R-:W-:Y:S01]  /*67d0*/  FFMA.FTZ R45, R60, UR43, -R12.reuse ;  /* 0x0000002b3c2d7c23 */ /* 0x101fe2000801080c */
[----:B------:R-:W-:Y:S01]  /*67e0*/  ISETP.GT.AND P4, PT, R6, 0x69, P1 ;  /* 0x000000690600780c */ /* 0x000fe20000f84270 */
[----:B------:R-:W-:Y:S01]  /*67f0*/  FFMA.FTZ R60, R73, UR43, -R12 ;  /* 0x0000002b493c7c23 */ /* 0x000fe2000801080c */
[----:B------:R-:W-:-:S02]  /*6800*/  FMNMX.FTZ R11, R59, R44, !PT ;  /* 0x0000002c3b0b7209 */ /* 0x000fc40007810000 */
[----:B------:R-:W-:Y:S01]  /*6810*/  ISETP.LT.OR P5, PT, R14, 0x69, P5 ;  /* 0x000000690e00780c */ /* 0x000fe20002fa1670 */
[----:B------:R0:W-:Y:S01]  /*6820*/  MUFU.EX2 R44, R49 ;  /* 0x00000031002c7308 */ /* 0x0001e20000000800 */
[----:B------:R-:W-:Y:S02]  /*6830*/  FMNMX.FTZ R48, R62, R11, !PT ;  /* 0x0000000b3e307209 */ /* 0x000fe40007810000 */
[----:B------:R-:W-:Y:S02]  /*6840*/  FSEL R75, R75, -INF , !P3 ;  /* 0xff8000004b4b7808 */ /* 0x000fe40005800000 */
[----:B------:R-:W-:Y:S02]  /*6850*/  FMNMX.FTZ R11, R63, R48, !PT ;  /* 0x000000303f0b7209 */ /* 0x000fe40007810000 */
[----:B------:R-:W-:Y:S01]  /*6860*/  ISETP.GT.AND P2, PT, R6, 0x70, P1 ;  /* 0x000000700600780c */ /* 0x000fe20000f44270 */
[----:B------:R-:W-:Y:S01]  /*6870*/  MUFU.EX2 R24, R24 ;  /* 0x0000001800187308 */ /* 0x000fe20000000800 */
[----:B------:R-:W-:Y:S01]  /*6880*/  FMNMX.FTZ R48, R66, R11, !PT ;  /* 0x0000000b42307209 */ /* 0x000fe20007810000 */
[----:B0-----:R-:W-:Y:S01]  /*6890*/  FFMA.FTZ R49, R64, UR43, -R12 ;  /* 0x0000002b40317c23 */ /* 0x001fe2000801080c */
[----:B------:R-:W-:-:S02]  /*68a0*/  FSEL R78, R78, -INF , !P5 ;  /* 0xff8000004e4e7808 */ /* 0x000fc40006800000 */
[----:B------:R-:W-:Y:S02]  /*68b0*/  FMNMX.FTZ R11, R67, R48, !PT ;  /* 0x00000030430b7209 */ /* 0x000fe40007810000 */
[----:B------:R-:W-:Y:S01]  /*68c0*/  ISETP.LT.OR P4, PT, R14, 0x6a, P4 ;  /* 0x0000006a0e00780c */ /* 0x000fe20002781670 */
[----:B------:R0:W-:Y:S01]  /*68d0*/  MUFU.EX2 R48, R53 ;  /* 0x0000003500307308 */ /* 0x0001e20000000800 */
[----:B------:R-:W-:Y:S02]  /*68e0*/  FMNMX.FTZ R52, R70, R11, !PT ;  /* 0x0000000b46347209 */ /* 0x000fe40007810000 */
[----:B------:R-:W-:Y:S02]  /*68f0*/  ISETP.GT.AND P3, PT, R6, 0x71, P1 ;  /* 0x000000710600780c */ /* 0x000fe40000f64270 */
[----:B------:R-:W-:Y:S02]  /*6900*/  FMNMX.FTZ R11, R71, R52, !PT ;  /* 0x00000034470b7209 */ /* 0x000fe40007810000 */
[----:B------:R-:W-:Y:S01]  /*6910*/  ISETP.LT.OR P2, PT, R14, 0x71, P2 ;  /* 0x000000710e00780c */ /* 0x000fe20001741670 */
[----:B------:R-:W-:Y:S01]  /*6920*/  MUFU.EX2 R15, R15 ;  /* 0x0000000f000f7308 */ /* 0x000fe20000000800 */
[----:B------:R-:W-:Y:S01]  /*6930*/  FMNMX.FTZ R52, R74, R11, !PT ;  /* 0x0000000b4a347209 */ /* 0x000fe20007810000 */
[--C-:B0-----:R-:W-:Y:S01]  /*6940*/  FFMA.FTZ R53, R68, UR43, -R12.reuse ;  /* 0x0000002b44357c23 */ /* 0x101fe2000801080c */
[----:B------:R-:W-:Y:S01]  /*6950*/  FSEL R79, R79, -INF , !P4 ;  /* 0xff8000004f4f7808 */ /* 0x000fe20006000000 */
[----:B------:R-:W-:Y:S01]  /*6960*/  FFMA.FTZ R68, R81, UR43, -R12 ;  /* 0x0000002b51447c23 */ /* 0x000fe2000801080c */
[----:B------:R-:W-:-:S02]  /*6970*/  FMNMX.FTZ R11, R75, R52, !PT ;  /* 0x000000344b0b7209 */ /* 0x000fc40007810000 */
[----:B------:R-:W-:Y:S01]  /*6980*/  ISETP.GT.AND P5, PT, R6, 0x78, P1 ;  /* 0x000000780600780c */ /* 0x000fe20000fa4270 */
[----:B------:R-:W-:Y:S01]  /*6990*/  MUFU.EX2 R21, R21 ;  /* 0x0000001500157308 */ /* 0x000fe20000000800 */
[----:B------:R-:W-:Y:S02]  /*69a0*/  FMNMX.FTZ R52, R78, R11, !PT ;  /* 0x0000000b4e347209 */ /* 0x000fe40007810000 */
[----:B------:R-:W-:Y:S02]  /*69b0*/  ISETP.LT.OR P3, PT, R14, 0x72, P3 ;  /* 0x000000720e00780c */ /* 0x000fe40001f61670 */
[----:B------:R-:W-:Y:S02]  /*69c0*/  FSEL R82, R82, -INF , !P2 ;  /* 0xff80000052527808 */ /* 0x000fe40005000000 */
[----:B------:R-:W-:Y:S01]  /*69d0*/  FMNMX.FTZ R11, R79, R52, !PT ;  /* 0x000000344f0b7209 */ /* 0x000fe20007810000 */
[----:B------:R-:W-:Y:S01]  /*69e0*/  MUFU.EX2 R25, R25 ;  /* 0x0000001900197308 */ /* 0x000fe20000000800 */
[----:B------:R-:W-:Y:S01]  /*69f0*/  ISETP.GT.AND P1, PT, R6, 0x79, P1 ;  /* 0x000000790600780c */ /* 0x000fe20000f24270 */
[--C-:B------:R-:W-:Y:S01]  /*6a00*/  FFMA.FTZ R6, R57, UR43, -R12.reuse ;  /* 0x0000002b39067c23 */ /* 0x100fe2000801080c */
[----:B------:R-:W-:Y:S01]  /*6a10*/  ISETP.LT.OR P5, PT, R14, 0x79, P5 ;  /* 0x000000790e00780c */ /* 0x000fe20002fa1670 */
[----:B------:R-:W-:Y:S01]  /*6a20*/  FFMA.FTZ R57, R72, UR43, -R12 ;  /* 0x0000002b48397c23 */ /* 0x000fe2000801080c */
[----:B------:R-:W-:-:S02]  /*6a30*/  FSEL R83, R83, -INF , !P3 ;  /* 0xff80000053537808 */ /* 0x000fc40005800000 */
[----:B------:R-:W-:Y:S01]  /*6a40*/  FMNMX.FTZ R52, R82, R11, !PT ;  /* 0x0000000b52347209 */ /* 0x000fe20007810000 */
[----:B------:R-:W-:Y:S01]  /*6a50*/  MUFU.EX2 R29, R29 ;  /* 0x0000001d001d7308 */ /* 0x000fe20000000800 */
[----:B------:R-:W-:Y:S01]  /*6a60*/  ISETP.LT.OR P1, PT, R14, 0x7a, P1 ;  /* 0x0000007a0e00780c */ /* 0x000fe20000f21670 */
[--C-:B------:R-:W-:Y:S01]  /*6a70*/  FFMA.FTZ R14, R61, UR43, -R12.reuse ;  /* 0x0000002b3d0e7c23 */ /* 0x100fe2000801080c */
[----:B------:R-:W-:Y:S01]  /*6a80*/  FSEL R86, R86, -INF , !P5 ;  /* 0xff80000056567808 */ /* 0x000fe20006800000 */
[----:B------:R-:W-:Y:S01]  /*6a90*/  FFMA.FTZ R61, R76, UR43, -R12 ;  /* 0x0000002b4c3d7c23 */ /* 0x000fe2000801080c */
[----:B------:R-:W-:Y:S02]  /*6aa0*/  FMNMX.FTZ R11, R83, R52, !PT ;  /* 0x00000034530b7209 */ /* 0x000fe40007810000 */
[----:B------:R-:W-:Y:S01]  /*6ab0*/  FSEL R87, R87, -INF , !P1 ;  /* 0xff80000057577808 */ /* 0x000fe20004800000 */
[----:B------:R-:W-:Y:S01]  /*6ac0*/  MUFU.EX2 R33, R33 ;  /* 0x0000002100217308 */ /* 0x000fe20000000800 */
[----:B------:R-:W-:-:S02]  /*6ad0*/  FMNMX.FTZ R52, R86, R11, !PT ;  /* 0x0000000b56347209 */ /* 0x000fc40007810000 */
        /* <DEDUP_REMOVED lines=49> */
[----:B------:R-:W1:Y:S08]  /*6df0*/  MUFU.EX2 R26, R26 ;  /* 0x0000001a001a7308 */ /* 0x000e700000000800 */
        /* <DEDUP_REMOVED lines=117> */
.L_x_11298:
[----:B------:R-:W-:Y:S01]  /*7550*/  UIADD3 UR6, UR11, 0x19c60, URZ ;  /* 0x00019c600b067890 */ /* 0x000fe2000fffe03f */
[----:B------:R-:W-:Y:S01]  /*7560*/  ISETP.GT.AND P1, PT, R10, UR17, PT ;  /* 0x000000110a007c0c */ /* 0x000fe2000bf24270 */
        /* <DEDUP_REMOVED lines=88> */
.L_x_11280:
        /* <DEDUP_REMOVED lines=23> */
.L_x_11301:
[----:B------:R-:W0:Y:S02]  /*7c60*/  LDC R9, c[0x0][0x9e4] ;  /* 0x00027900ff097b82 */ /* 0x000e240000000800 */
[----:B0-----:R-:W-:-:S13]  /*7c70*/  ISETP.NE.AND P1, PT, R9, 0x1, PT ;  /* 0x000000010900780c */ /* 0x001fda0003f25270 */
[----:B------:R-:W0:Y:S02]  /*7c80*/  @P1 LDC.64 R6, c[0x0][0x9e8] ;  /* 0x00027a00ff061b82 */ /* 0x000e240000000a00 */
[----:B0-----:R-:W-:-:S05]  /*7c90*/  @P1 IMAD.HI.U32 R6, R4, R6, RZ ;  /* 0x0000000604061227 */ /* 0x001fca00078e00ff */
[----:B------:R-:W-:-:S07]  /*7ca0*/  @P1 SHF.R.U32.HI R4, RZ, R7, R6 ;  /* 0x00000007ff041219 */ /* 0x000fce0000011606 */
.L_x_11302:
[----:B------:R-:W-:-:S05]  /*7cb0*/  IMAD R4, R4, R9, RZ ;  /* 0x0000000904047224 */ /* 0x000fca00078e02ff */
[----:B------:R-:W-:-:S07]  /*7cc0*/  VIMNMX R5, R5, R4, !PT ;  /* 0x0000000405057248 */ /* 0x000fce0007fe0100 */
.L_x_11300:
        /* <DEDUP_REMOVED lines=11> */
.L_x_11314:
[----:B------:R-:W-:-:S04]  /*7d80*/  UIADD3 UR37, UR18, 0x1, URZ ;  /* 0x0000000112257890 */ /* 0x000fc8000fffe03f */
[----:B------:R-:W-:-:S04]  /*7d90*/  UISETP.NE.AND UP0, UPT, UR37, 0x2, UPT ;  /* 0x000000022500788c */ /* 0x000fc8000bf05270 */
[----:B------:R-:W-:Y:S02]  /*7da0*/  USEL UR36, URZ, 0x1, UP0 ;  /* 0x000000013f247887 */ /* 0x000fe40008000000 */
[----:B------:R-:W-:Y:S02]  /*7db0*/  USEL UR37, UR37, URZ, UP0 ;  /* 0x0000003f25257287 */ /* 0x000fe40008000000 */
[----:B------:R-:W-:Y:S01]  /*7dc0*/  ULOP3.LUT UR36, UR17, UR36, URZ, 0x3c, !UPT ;  /* 0x0000002411247292 */ /* 0x000fe2000f8e3c3f */
[----:B------:R-:W-:Y:S11]  /*7dd0*/  @!P0 BRA `(.L_x_11304) ;  /* 0x0000000000048947 */ /* 0x000ff60003800000 */
[----:B------:R-:W-:Y:S01]  /*7de0*/  BPT.TRAP 0x1 ;  /* 0x000000040000795c */ /* 0x000fe20000300000 */
.L_x_11304:
[----:B------:R-:W-:Y:S01]  /*7df0*/  ULEA UR6, UR37, UR46, 0x3 ;  /* 0x0000002e25067291 */ /* 0x000fe2000f8e183f */
[----:B------:R-:W-:-:S05]  /*7e00*/  IMAD.U32 R0, RZ, RZ, UR36 ;  /* 0x00000024ff007e24 */ /* 0x000fca000f8e00ff */
[----:B------:R-:W-:-:S04]  /*7e10*/  SHF.L.U32 R0, R0, 0x1f, RZ ;  /* 0x0000001f00007819 */ /* 0x000fc800000006ff */
[----:B------:R0:W1:Y:S01]  /*7e20*/  SYNCS.PHASECHK.TRANS64.TRYWAIT P1, [UR6+0x19c30], R0 ;  /* 0x019c3000ff0075a7 */ /* 0x0000620008020146 */
[----:B------:R-:W-:Y:S05]  /*7e30*/  @!P0 BRA `(.L_x_11305) ;  /* 0x0000000000048947 */ /* 0x000fea0003800000 */
[----:B------:R-:W-:Y:S01]  /*7e40*/  BPT.TRAP 0x1 ;  /* 0x000000040000795c */ /* 0x000fe20000300000 */
.L_x_11305:
[----:B-1----:R-:W-:Y:S05]  /*7e50*/  @P1 BRA `(.L_x_11306) ;  /* 0x0000000000081947 */ /* 0x002fea0003800000 */
[----:B------:R-:W1:Y:S02]  /*7e60*/  SYNCS.PHASECHK.TRANS64.TRYWAIT P1, [UR6+0x19c30], R0 ;  /* 0x019c3000ff0075a7 */ /* 0x000e640008020146 */
[----:B-1----:R-:W-:Y:S05]  /*7e70*/  @!P1 BRA `(.L_x_11307) ;  /* 0x000000b8009c9947 */ /* 0x002fea0003800000 */
.L_x_11306:
        /* <DEDUP_REMOVED lines=17> */
.L_x_11308:
[----:B------:R-:W-:Y:S01]  /*7f90*/  ULEA UR11, UR18, UR46, 0x3 ;  /* 0x0000002e120b7291 */ /* 0x000fe2000f8e183f */
[----:B01----:R-:W-:-:S05]  /*7fa0*/  IMAD.U32 R0, RZ, RZ, UR17 ;  /* 0x00000011ff007e24 */ /* 0x003fca000f8e00ff */
[----:B------:R-:W-:-:S04]  /*7fb0*/  SHF.L.U32 R0, R0, 0x1f, RZ ;  /* 0x0000001f00007819 */ /* 0x000fc800000006ff */
[----:B------:R0:W1:Y:S01]  /*7fc0*/  SYNCS.PHASECHK.TRANS64.TRYWAIT P1, [UR11+0x19c50], R0 ;  /* 0x019c5000ff0075a7 */ /* 0x000062000802014b */
[----:B------:R-:W-:Y:S05]  /*7fd0*/  @!P0 BRA `(.L_x_11309) ;  /* 0x0000000000048947 */ /* 0x000fea0003800000 */
[----:B------:R-:W-:Y:S01]  /*7fe0*/  BPT.TRAP 0x1 ;  /* 0x000000040000795c */ /* 0x000fe20000300000 */
.L_x_11309:
[----:B-1----:R-:W-:Y:S05]  /*7ff0*/  @P1 BRA `(.L_x_11310) ;  /* 0x0000000000081947 */ /* 0x002fea0003800000 */
[----:B------:R-:W1:Y:S02]  /*8000*/  SYNCS.PHASECHK.TRANS64.TRYWAIT P1, [UR11+0x19c50], R0 ;  /* 0x019c5000ff0075a7 */ /* 0x000e64000802014b */
[----:B-1----:R-:W-:Y:S05]  /*8010*/  @!P1 BRA `(.L_x_11311) ;  /* 0x000000b8004c9947 */ /* 0x002fea0003800000 */
.L_x_11310:
        /* <DEDUP_REMOVED lines=27> */
.L_x_11312:
[----:B01----:R-:W-:Y:S01]  /*81d0*/  FMNMX.FTZ R0, R24, R7, !PT ;  /* 0x0000000718007209 */ /* 0x003fe20007810000 */
        /* <DEDUP_REMOVED lines=76> */
[C---:B------:R-:W-:Y:S01]  /*86a0*/  FADD.FTZ R7, -R0.reuse, R7 ;  /* 0x0000000700077221 */ /* 0x040fe20000010100 */
[----:B------:R-:W-:-:S03]  /*86b0*/  FFMA.FTZ R6, R0, R15, -8 ;  /* 0xc100000000067423 */ /* 0x000fc6000001000f */
[----:B------:R-:W-:Y:S01]  /*86c0*/  FMUL.FTZ R13, R7, UR43 ;  /* 0x0000002b070d7c20 */ /* 0x000fe20008410000 */
[----:B------:R-:W-:-:S01]  /*86d0*/  FFMA.FTZ R9, R24, UR43, -R6 ;  /* 0x0000002b18097c23 */ /* 0x000fc20008010806 */
[--C-:B------:R-:W-:Y:S01]  /*86e0*/  FFMA.FTZ R29, R29, UR43, -R6.reuse ;  /* 0x0000002b1d1d7c23 */ /* 0x100fe20008010806 */
[----:B------:R-:W-:-:S01]  /*86f0*/  FFMA.FTZ R24, R40, UR43, -R6 ;  /* 0x0000002b28187c23 */ /* 0x000fc20008010806 */
[----:B------:R-:W-:Y:S01]  /*8700*/  FADD.FTZ R7, -R11, R4 ;  /* 0x000000040b077221 */ /* 0x000fe20000010100 */
        /* <DEDUP_REMOVED lines=9> */
[----:B------:R0:W-:Y:S01]  /*87a0*/  MUFU.EX2 R13, R29 ;  /* 0x0000001d000d7308 */ /* 0x0001e20000000800 */
[----:B------:R-:W-:-:S02]  /*87b0*/  IMAD.U32 R72, RZ, RZ, UR43 ;  /* 0x0000002bff487e24 */ /* 0x000fc4000f8e00ff */
[--C-:B------:R-:W-:Y:S01]  /*87c0*/  FFMA.FTZ R25, R41, UR43, -R6.reuse ;  /* 0x0000002b29197c23 */ /* 0x100fe20008010806 */
[----:B------:R-:W-:-:S01]  /*87d0*/  FFMA.FTZ R28, R44, UR43, -R6 ;  /* 0x0000002b2c1c7c23 */ /* 0x000fc20008010806 */
[--C-:B------:R-:W-:Y:S01]  /*87e0*/  FFMA.FTZ R32, R48, UR43, -R6.reuse ;  /* 0x0000002b30207c23 */ /* 0x100fe20008010806 */
[----:B------:R-:W-:-:S01]  /*87f0*/  FFMA.FTZ R33, R49, UR43, -R6 ;  /* 0x0000002b31217c23 */ /* 0x000fc20008010806 */
[--C-:B------:R-:W-:Y:S01]  /*8800*/  FFMA.FTZ R36, R52, UR43, -R6.reuse ;  /* 0x0000002b34247c23 */ /* 0x100fe20008010806 */
[----:B------:R-:W-:-:S01]  /*8810*/  FFMA.FTZ R37, R53, UR43, -R6 ;  /* 0x0000002b35257c23 */ /* 0x000fc20008010806 */
[--C-:B------:R-:W-:Y:S01]  /*8820*/  FFMA.FTZ R41, R57, UR43, -R6.reuse ;  /* 0x0000002b39297c23 */ /* 0x100fe20008010806 */
[----:B0-----:R-:W-:-:S01]  /*8830*/  FFMA.FTZ R29, R45, UR43, -R6 ;  /* 0x0000002b2d1d7c23 */ /* 0x001fc20008010806 */
        /* <DEDUP_REMOVED lines=15> */
[----:B------:R-:W0:Y:S02]  /*8930*/  MUFU.EX2 R9, R9 ;  /* 0x0000000900097308 */ /* 0x000e240000000800 */
        /* <DEDUP_REMOVED lines=29> */
[----:B-1----:R-:W-:-:S07]  /*8b10*/  FFMA.FTZ R2, R7, R2, R26 ;  /* 0x0000000207027223 */ /* 0x002fce000001001a */
        /* <DEDUP_REMOVED lines=131> */
.L_x_11313:
[----:B------:R-:W-:Y:S01]  /*9350*/  UIADD3 UR6, UR11, 0x19c60, URZ ;  /* 0x00019c600b067890 */ /* 0x000fe2000fffe03f */
[----:B------:R-:W-:Y:S01]  /*9360*/  ISETP.GT.AND P1, PT, R10, R5, PT ;  /* 0x000000050a00720c */ /* 0x000fe20003f24270 */
        /* <DEDUP_REMOVED lines=88> */
.L_x_11303:
        /* <DEDUP_REMOVED lines=10> */
.L_x_11334:
[----:B------:R-:W-:-:S04]  /*9990*/  UIADD3 UR37, UR18, 0x1, URZ ;  /* 0x0000000112257890 */ /* 0x000fc8000fffe03f */
[----:B------:R-:W-:-:S04]  /*99a0*/  UISETP.NE.AND UP0, UPT, UR37, 0x2, UPT ;  /* 0x000000022500788c */ /* 0x000fc8000bf05270 */
[----:B------:R-:W-:Y:S02]  /*99b0*/  USEL UR36, URZ, 0x1, UP0 ;  /* 0x000000013f247887 */ /* 0x000fe40008000000 */
[----:B------:R-:W-:Y:S02]  /*99c0*/  USEL UR37, UR37, URZ, UP0 ;  /* 0x0000003f25257287 */ /* 0x000fe40008000000 */
[----:B------:R-:W-:Y:S01]  /*99d0*/  ULOP3.LUT UR36, UR17, UR36, URZ, 0x3c, !UPT ;  /* 0x0000002411247292 */ /* 0x000fe2000f8e3c3f */
[----:B------:R-:W-:Y:S11]  /*99e0*/  @!P0 BRA `(.L_x_11316) ;  /* 0x0000000000048947 */ /* 0x000ff60003800000 */
[----:B------:R-:W-:Y:S01]  /*99f0*/  BPT.TRAP 0x1 ;  /* 0x000000040000795c */ /* 0x000fe20000300000 */
.L_x_11316:
[----:B------:R-:W-:Y:S01]  /*9a00*/  ULEA UR6, UR37, UR46, 0x3 ;  /* 0x0000002e25067291 */ /* 0x000fe2000f8e183f */
[----:B------:R-:W-:-:S05]  /*9a10*/  IMAD.U32 R0, RZ, RZ, UR36 ;  /* 0x00000024ff007e24 */ /* 0x000fca000f8e00ff */
[----:B------:R-:W-:-:S04]  /*9a20*/  SHF.L.U32 R0, R0, 0x1f, RZ ;  /* 0x0000001f00007819 */ /* 0x000fc800000006ff */
[----:B------:R0:W1:Y:S01]  /*9a30*/  SYNCS.PHASECHK.TRANS64.TRYWAIT P1, [UR6+0x19c30], R0 ;  /* 0x019c3000ff0075a7 */ /* 0x0000620008020146 */
[----:B------:R-:W-:Y:S05]  /*9a40*/  @!P0 BRA `(.L_x_11317) ;  /* 0x0000000000048947 */ /* 0x000fea0003800000 */
[----:B------:R-:W-:Y:S01]  /*9a50*/  BPT.TRAP 0x1 ;  /* 0x000000040000795c */ /* 0x000fe20000300000 */
.L_x_11317:
[----:B-1----:R-:W-:Y:S05]  /*9a60*/  @P1 BRA `(.L_x_11318) ;  /* 0x0000000000081947 */ /* 0x002fea0003800000 */
[----:B------:R-:W1:Y:S02]  /*9a70*/  SYNCS.PHASECHK.TRANS64.TRYWAIT P1, [UR6+0x19c30], R0 ;  /* 0x019c3000ff0075a7 */ /* 0x000e640008020146 */
[----:B-1----:R-:W-:Y:S05]  /*9a80*/  @!P1 BRA `(.L_x_11319) ;  /* 0x0000009c00c89947 */ /* 0x002fea0003800000 */
.L_x_11318:
        /* <DEDUP_REMOVED lines=17> */
.L_x_11320:
[----:B------:R-:W-:Y:S01]  /*9ba0*/  ULEA UR11, UR18, UR46, 0x3 ;  /* 0x0000002e120b7291 */ /* 0x000fe2000f8e183f */
[----:B01----:R-:W-:-:S05]  /*9bb0*/  IMAD.U32 R0, RZ, RZ, UR17 ;  /* 0x00000011ff007e24 */ /* 0x003fca000f8e00ff */
[----:B------:R-:W-:-:S04]  /*9bc0*/  SHF.L.U32 R0, R0, 0x1f, RZ ;  /* 0x0000001f00007819 */ /* 0x000fc800000006ff */
[----:B------:R0:W1:Y:S01]  /*9bd0*/  SYNCS.PHASECHK.TRANS64.TRYWAIT P1, [UR11+0x19c50], R0 ;  /* 0x019c5000ff0075a7 */ /* 0x000062000802014b */
[----:B------:R-:W-:Y:S05]  /*9be0*/  @!P0 BRA `(.L_x_11321) ;  /* 0x0000000000048947 */ /* 0x000fea0003800000 */
[----:B------:R-:W-:Y:S01]  /*9bf0*/  BPT.TRAP 0x1 ;  /* 0x000000040000795c */ /* 0x000fe20000300000 */
.L_x_11321:
[----:B-1----:R-:W-:Y:S05]  /*9c00*/  @P1 BRA `(.L_x_11322) ;  /* 0x0000000000081947 */ /* 0x002fea0003800000 */
[----:B------:R-:W1:Y:S02]  /*9c10*/  SYNCS.PHASECHK.TRANS64.TRYWAIT P1, [UR11+0x19c50], R0 ;  /* 0x019c5000ff0075a7 */ /* 0x000e64000802014b */
[----:B-1----:R-:W-:Y:S05]  /*9c20*/  @!P1 BRA `(.L_x_11323) ;  /* 0x0000009c00789947 */ /* 0x002fea0003800000 */
.L_x_11322:
        /* <DEDUP_REMOVED lines=27> */
.L_x_11324:
[----:B------:R-:W-:Y:S01]  /*9de0*/  UISETP.NE.AND UP1, UPT, UR50, URZ, UPT ;  /* 0x0000003f3200728c */ /* 0x000fe2000bf25270 */
[----:B------:R-:W-:Y:S01]  /*9df0*/  VIADD R14, R18, UR41 ;  /* 0x00000029120e7c36 */ /* 0x000fe20008000000 */
[----:B------:R-:W2:Y:S01]  /*9e00*/  LDC R13, c[0x0][0x2f0] ;  /* 0x0000bc00ff0d7b82 */ /* 0x000ea20000000800 */
[----:B------:R-:W-:Y:S02]  /*9e10*/  ULEA UR6, UR37, UR46, 0x3 ;  /* 0x0000002e25067291 */ /* 0x000fe4000f8e183f */
[----:B------:R-:W-:Y:S01]  /*9e20*/  UISETP.NE.AND UP0, UPT, UR49, URZ, UPT ;  /* 0x0000003f3100728c */ /* 0x000fe2000bf05270 */
[----:B------:R-:W-:Y:S01]  /*9e30*/  PLOP3.LUT P1, PT, PT, PT, UP1, 0x80, 0x0 ;  /* 0x000000000000781c */ /* 0x000fe20003f2f018 */
[----:B------:R-:W-:Y:S01]  /*9e40*/  UIADD3 UR6, UR6, 0x19c40, URZ ;  /* 0x00019c4006067890 */ /* 0x000fe2000fffe03f */
[----:B------:R-:W-:-:S03]  /*9e50*/  PLOP3.LUT P2, PT, PT, PT, UP1, 0x80, 0x0 ;  /* 0x000000000000781c */ /* 0x000fc60003f4f018 */
[----:B------:R-:W-:Y:S01]  /*9e60*/  @UP1 ULDC UR7, c[0x0][0x44c] ;  /* 0x0001130000071ab9 */ /* 0x000fe20000000800 */
[----:B------:R-:W-:-:S07]  /*9e70*/  UPRMT UR6, UR45, 0x654, UR6 ;  /* 0x000006542d067896 */ /* 0x000fce0008000006 */
[----:B01----:R-:W-:Y:S01]  /*9e80*/  @P1 IMAD.HI.U32 R0, R14, UR7, RZ ;  /* 0x000000070e001c27 */ /* 0x003fe2000f8e00ff */
        /* <DEDUP_REMOVED lines=9> */
[----:B--2---:R-:W-:-:S04]  /*9f20*/  IMAD R4, R13, UR42, R4 ;  /* 0x0000002a0d047c24 */ /* 0x004fc8000f8e0204 */
        /* <DEDUP_REMOVED lines=19> */
.L_x_11327:
[----:B------:R-:W-:-:S05]  /*a060*/  IMAD.U32 R20, RZ, RZ, UR19 ;  /* 0x00000013ff147e24 */ /* 0x000fca000f8e00ff */
[----:B------:R-:W-:-:S13]  /*a070*/  ISETP.NE.AND P1, PT, R20, 0x1, PT ;  /* 0x000000011400780c */ /* 0x000fda0003f25270 */
[----:B------:R-:W0:Y:S02]  /*a080*/  @P1 LDC.64 R4, c[0x0][0x9e8] ;  /* 0x00027a00ff041b82 */ /* 0x000e240000000a00 */
[----:B0-----:R-:W-:-:S05]  /*a090*/  @P1 IMAD.HI.U32 R4, R15, R4, RZ ;  /* 0x000000040f041227 */ /* 0x001fca00078e00ff */
[----:B------:R-:W-:-:S07]  /*a0a0*/  @P1 SHF.R.U32.HI R15, RZ, R5, R4 ;  /* 0x00000005ff0f1219 */ /* 0x000fce0000011604 */
.L_x_11328:
[----:B------:R-:W-:Y:S05]  /*a0b0*/  BSYNC B0 ;  /* 0x0000000000007941 */ /* 0x000fea0003800000 */
.L_x_11326:
[----:B------:R-:W-:-:S04]  /*a0c0*/  IMAD R15, R15, R20, -R0 ;  /* 0x000000140f0f7224 */ /* 0x000fc800078e0a00 */
[----:B------:R-:W-:-:S05]  /*a0d0*/  IMAD R15, R16, -0x2, R15 ;  /* 0xfffffffe100f7824 */ /* 0x000fca00078e020f */
[----:B------:R-:W-:Y:S02]  /*a0e0*/  VIADDMNMX R9, R15, R20, R9, PT ;  /* 0x000000140f097246 */ /* 0x000fe40003800109 */
[----:B------:R-:W-:-:S07]  /*a0f0*/  VIMNMX R8, R8, R15, !PT ;  /* 0x0000000f08087248 */ /* 0x000fce0007fe0100 */
.L_x_11325:
        /* <DEDUP_REMOVED lines=116> */
.L_x_11331:
[----:B------:R-:W-:-:S05]  /*a840*/  IMAD.U32 R4, RZ, RZ, UR19 ;  /* 0x00000013ff047e24 */ /* 0x000fca000f8e00ff */
[----:B------:R-:W-:-:S13]  /*a850*/  ISETP.NE.AND P2, PT, R4, 0x1, PT ;  /* 0x000000010400780c */ /* 0x000fda0003f45270 */
[----:B------:R-:W0:Y:S02]  /*a860*/  @P2 LDC.64 R8, c[0x0][0x9e8] ;  /* 0x00027a00ff082b82 */ /* 0x000e240000000a00 */
[----:B0-----:R-:W-:-:S05]  /*a870*/  @P2 IMAD.HI.U32 R8, R13, R8, RZ ;  /* 0x000000080d082227 */ /* 0x001fca00078e00ff */
[----:B------:R-:W-:-:S07]  /*a880*/  @P2 SHF.R.U32.HI R13, RZ, R9, R8 ;  /* 0x00000009ff0d2219 */ /* 0x000fce0000011608 */
.L_x_11332:
[----:B------:R-:W-:Y:S05]  /*a890*/  BSYNC B0 ;  /* 0x0000000000007941 */ /* 0x000fea0003800000 */
.L_x_11330:
[----:B------:R-:W-:-:S04]  /*a8a0*/  IMAD R13, R13, R4, -R0 ;  /* 0x000000040d0d7224 */ /* 0x000fc800078e0a00 */
[----:B------:R-:W-:-:S05]  /*a8b0*/  IMAD R13, R16, -0x2, R13 ;  /* 0xfffffffe100d7824 */ /* 0x000fca00078e020d */
[----:B------:R-:W-:Y:S02]  /*a8c0*/  VIADDMNMX R12, R13, R4, R12, PT ;  /* 0x000000040d0c7246 */ /* 0x000fe4000380010c */
[----:B------:R-:W-:-:S07]  /*a8d0*/  VIMNMX R11, R11, R13, !PT ;  /* 0x0000000d0b0b7248 */ /* 0x000fce0007fe0100 */
.L_x_11329:
        /* <DEDUP_REMOVED lines=38> */
[----:B------:R-:W-:Y:S02]  /*ab40*/  FMNMX.FTZ R15, R27, R20, !PT ;  /* 0x000000141b0f7209 */ /* 0x000fe40007810000 */
[----:B------:R-:W-:Y:S02]  /*ab50*/  FMNMX.FTZ R9, R61, R0, !PT ;  /* 0x000000003d097209 */ /* 0x000fe40007810000 */
[----:B------:R-:W-:Y:S02]  /*ab60*/  ISETP.GT.AND P2, PT, R11, 0x11, P1 ;  /* 0x000000110b00780c */ /* 0x000fe40000f44270 */
[----:B------:R-:W-:Y:S02]  /*ab70*/  FMNMX.FTZ R0, R64, R9, !PT ;  /* 0x0000000940007209 */ /* 0x000fe40007810000 */
[----:B------:R-:W-:-:S02]  /*ab80*/  FSEL R31, R31, -INF , !P4 ;  /* 0xff8000001f1f7808 */ /* 0x000fc40006000000 */
[----:B------:R-:W-:Y:S02]  /*ab90*/  FMNMX.FTZ R9, R65, R0, !PT ;  /* 0x0000000041097209 */ /* 0x000fe40007810000 */
[----:B------:R-:W-:Y:S02]  /*aba0*/  FMNMX.FTZ R24, R30, R15, !PT ;  /* 0x0000000f1e187209 */ /* 0x000fe40007810000 */
[----:B------:R-:W-:Y:S02]  /*abb0*/  FMNMX.FTZ R0, R68, R9, !PT ;  /* 0x0000000944007209 */ /* 0x000fe40007810000 */
[----:B------:R-:W-:Y:S02]  /*abc0*/  ISETP.GT.AND P3, PT, R11, 0x18, P1 ;  /* 0x000000180b00780c */ /* 0x000fe40000f64270 */
[----:B------:R-:W-:Y:S02]  /*abd0*/  FMNMX.FTZ R9, R69, R0, !PT ;  /* 0x0000000045097209 */ /* 0x000fe40007810000 */
[----:B------:R-:W-:-:S02]  /*abe0*/  ISETP.LT.OR P2, PT, R12, 0x12, P2 ;  /* 0x000000120c00780c */ /* 0x000fc40001741670 */
[----:B------:R-:W-:Y:S02]  /*abf0*/  FMNMX.FTZ R0, R72, R9, !PT ;  /* 0x0000000948007209 */ /* 0x000fe40007810000 */
[----:B------:R-:W-:Y:S02]  /*ac00*/  FMNMX.FTZ R21, R31, R24, !PT ;  /* 0x000000181f157209 */ /* 0x000fe40007810000 */
[----:B------:R-:W-:Y:S02]  /*ac10*/  FMNMX.FTZ R9, R73, R0, !PT ;  /* 0x0000000049097209 */ /* 0x000fe40007810000 */
[----:B------:R-:W-:Y:S02]  /*ac20*/  ISETP.GT.AND P4, PT, R11, 0x19, P1 ;  /* 0x000000190b00780c */ /* 0x000fe40000f84270 */
[----:B------:R-:W-:Y:S02]  /*ac30*/  FMNMX.FTZ R0, R76, R9, !PT ;  /* 0x000000094c007209 */ /* 0x000fe40007810000 */
[----:B------:R-:W-:-:S02]  /*ac40*/  ISETP.LT.OR P3, PT, R12, 0x19, P3 ;  /* 0x000000190c00780c */ /* 0x000fc40001f61670 */
[----:B------:R-:W-:Y:S02]  /*ac50*/  FMNMX.FTZ R9, R77, R0, !PT ;  /* 0x000000004d097209 */ /* 0x000fe40007810000 */
[----:B------:R-:W-:Y:S02]  /*ac60*/  FSEL R35, R35, -INF , !P2 ;  /* 0xff80000023237808 */ /* 0x000fe40005000000 */
[----:B------:R-:W-:Y:S02]  /*ac70*/  FMNMX.FTZ R0, R80, R9, !PT ;  /* 0x0000000950007209 */ /* 0x000fe40007810000 */
[----:B------:R-:W-:Y:S02]  /*ac80*/  FMNMX.FTZ R24, R34, R21, !PT ;  /* 0x0000001522187209 */ /* 0x000fe40007810000 */
[----:B------:R-:W-:Y:S02]  /*ac90*/  FMNMX.FTZ R9, R81, R0, !PT ;  /* 0x0000000051097209 */ /* 0x000fe40007810000 */
[----:B------:R-:W-:-:S02]  /*aca0*/  ISETP.LT.OR P4, PT, R12, 0x1a, P4 ;  /* 0x0000001a0c00780c */ /* 0x000fc40002781670 */
[----:B------:R-:W-:Y:S02]  /*acb0*/  FMNMX.FTZ R0, R84, R9, !PT ;  /* 0x0000000954007209 */ /* 0x000fe40007810000 */
[----:B------:R-:W-:Y:S02]  /*acc0*/  FSEL R38, R38, -INF , !P3 ;  /* 0xff80000026267808 */ /* 0x000fe40005800000 */
[----:B------:R-:W-:Y:S02]  /*acd0*/  FMNMX.FTZ R4, R85, R0, !PT ;  /* 0x0000000055047209 */ /* 0x000fe40007810000 */
[----:B------:R-:W-:Y:S02]  /*ace0*/  FMNMX.FTZ R21, R35, R24, !PT ;  /* 0x0000001823157209 */ /* 0x000fe40007810000 */
[----:B------:R-:W-:Y:S01]  /*acf0*/  ISETP.GT.AND P2, PT, R11, 0x21, P1 ;  /* 0x000000210b00780c */ /* 0x000fe20000f44270 */
[----:B------:R-:W0:Y:S01]  /*ad00*/  SHFL.BFLY PT, R9, R4, 0x2, 0x1f ;  /* 0x0c401f0004097f89 */ /* 0x000e2200000e0000 */
[----:B------:R-:W-:-:S02]  /*ad10*/  FSEL R39, R39, -INF , !P4 ;  /* 0xff80000027277808 */ /* 0x000fc40006000000 */
[C---:B------:R-:W-:Y:S02]  /*ad20*/  ISETP.GT.AND P3, PT, R11.reuse, 0x28, P1 ;  /* 0x000000280b00780c */ /* 0x040fe40000f64270 */
[C---:B------:R-:W-:Y:S02]  /*ad30*/  ISETP.LT.OR P2, PT, R12.reuse, 0x22, P2 ;  /* 0x000000220c00780c */ /* 0x040fe40001741670 */
[----:B------:R-:W-:Y:S02]  /*ad40*/  ISETP.GT.AND P4, PT, R11, 0x29, P1 ;  /* 0x000000290b00780c */ /* 0x000fe40000f84270 */
[----:B------:R-:W-:Y:S02]  /*ad50*/  ISETP.LT.OR P3, PT, R12, 0x29, P3 ;  /* 0x000000290c00780c */ /* 0x000fe40001f61670 */
[----:B------:R-:W-:Y:S02]  /*ad60*/  FSEL R43, R43, -INF , !P2 ;  /* 0xff8000002b2b7808 */ /* 0x000fe40005000000 */
[----:B------:R-:W-:-:S02]  /*ad70*/  ISETP.GT.AND P2, PT, R11, 0x30, P1 ;  /* 0x000000300b00780c */ /* 0x000fc40000f44270 */
[----:B------:R-:W-:Y:S02]  /*ad80*/  FSEL R46, R46, -INF , !P3 ;  /* 0xff8000002e2e7808 */ /* 0x000fe40005800000 */
[C---:B------:R-:W-:Y:S02]  /*ad90*/  ISETP.LT.OR P4, PT, R12.reuse, 0x2a, P4 ;  /* 0x0000002a0c00780c */ /* 0x040fe40002781670 */
[----:B------:R-:W-:Y:S02]  /*ada0*/  ISETP.GT.AND P3, PT, R11, 0x31, P1 ;  /* 0x000000310b00780c */ /* 0x000fe40000f64270 */
[----:B------:R-:W-:Y:S02]  /*adb0*/  ISETP.LT.OR P2, PT, R12, 0x31, P2 ;  /* 0x000000310c00780c */ /* 0x000fe40001741670 */
[----:B------:R-:W-:Y:S02]  /*adc0*/  FSEL R47, R47, -INF , !P4 ;  /* 0xff8000002f2f7808 */ /* 0x000fe40006000000 */
[----:B0-----:R-:W-:-:S02]  /*add0*/  FMNMX.FTZ R9, R4, R9, !PT ;  /* 0x0000000904097209 */ /* 0x001fc40007810000 */
[C---:B------:R-:W-:Y:S02]  /*ade0*/  ISETP.GT.AND P5, PT, R11.reuse, 0x38, P1 ;  /* 0x000000380b00780c */ /* 0x040fe40000fa4270 */
[----:B------:R-:W-:Y:S01]  /*adf0*/  FSEL R50, R50, -INF , !P2 ;  /* 0xff80000032327808 */ /* 0x000fe20005000000 */
[----:B------:R-:W0:Y:S01]  /*ae00*/  SHFL.BFLY PT, R0, R9, 0x1, 0x1f ;  /* 0x0c201f0009007f89 */ /* 0x000e2200000e0000 */
        /* <DEDUP_REMOVED lines=32> */
[----:B------:R0:W-:Y:S01]  /*b010*/  MUFU.EX2 R20, R33 ;  /* 0x0000002100147308 */ /* 0x0001e20000000800 */
[----:B------:R-:W-:Y:S01]  /*b020*/  FSEL R62, R62, -INF , !P5 ;  /* 0xff8000003e3e7808 */ /* 0x000fe20006800000 */
[--C-:B------:R-:W-:Y:S01]  /*b030*/  FFMA.FTZ R21, R40, UR43, -R4.reuse ;  /* 0x0000002b28157c23 */ /* 0x100fe20008010804 */
[----:B------:R-:W-:Y:S01]  /*b040*/  FMNMX.FTZ R25, R43, R28, !PT ;  /* 0x0000001c2b197209 */ /* 0x000fe20007810000 */
[--C-:B------:R-:W-:Y:S01]  /*b050*/  FFMA.FTZ R41, R41, UR43, -R4.reuse ;  /* 0x0000002b29297c23 */ /* 0x100fe20008010804 */
[----:B------:R-:W-:Y:S01]  /*b060*/  ISETP.LT.OR P4, PT, R12, 0x4a, P4 ;  /* 0x0000004a0c00780c */ /* 0x000fe20002781670 */
[--C-:B------:R-:W-:Y:S01]  /*b070*/  FFMA.FTZ R49, R49, UR43, -R4.reuse ;  /* 0x0000002b31317c23 */ /* 0x100fe20008010804 */
[----:B------:R-:W-:Y:S01]  /*b080*/  FMNMX.FTZ R32, R46, R25, !PT ;  /* 0x000000192e207209 */ /* 0x000fe20007810000 */
[----:B------:R1:W-:Y:S01]  /*b090*/  MUFU.EX2 R24, R37 ;  /* 0x0000002500187308 */ /* 0x0003e20000000800 */
[----:B------:R-:W-:Y:S01]  /*b0a0*/  ISETP.GT.AND P3, PT, R11, 0x51, P1 ;  /* 0x000000510b00780c */ /* 0x000fe20000f64270 */
        /* <DEDUP_REMOVED lines=8> */
[----:B------:R-:W-:Y:S01]  /*b130*/  FFMA.FTZ R57, R57, UR43, -R4 ;  /* 0x0000002b39397c23 */ /* 0x000fe20008010804 */
[----:B------:R-:W-:-:S02]  /*b140*/  FMNMX.FTZ R29, R51, R32, !PT ;  /* 0x00000020331d7209 */ /* 0x000fc40007810000 */
[----:B------:R-:W-:Y:S02]  /*b150*/  ISETP.GT.AND P5, PT, R11, 0x58, P1 ;  /* 0x000000580b00780c */ /* 0x000fe40000fa4270 */
[----:B------:R-:W-:Y:S01]  /*b160*/  FMNMX.FTZ R36, R54, R29, !PT ;  /* 0x0000001d36247209 */ /* 0x000fe20007810000 */
[----:B------:R-:W-:Y:S01]  /*b170*/  FFMA.FTZ R29, R48, UR43, -R4 ;  /* 0x0000002b301d7c23 */ /* 0x000fe20008010804 */
[----:B------:R-:W-:Y:S01]  /*b180*/  FSEL R66, R66, -INF , !P2 ;  /* 0xff80000042427808 */ /* 0x000fe20005000000 */
[----:B------:R-:W-:Y:S01]  /*b190*/  MUFU.EX2 R8, R8 ;  /* 0x0000000800087308 */ /* 0x000fe20000000800 */
[----:B0-----:R-:W-:Y:S02]  /*b1a0*/  FMNMX.FTZ R33, R55, R36, !PT ;  /* 0x0000002437217209 */ /* 0x001fe40007810000 */
[----:B------:R-:W-:Y:S02]  /*b1b0*/  ISETP.LT.OR P3, PT, R12, 0x52, P3 ;  /* 0x000000520c00780c */ /* 0x000fe40001f61670 */
[----:B------:R-:W-:-:S02]  /*b1c0*/  FMNMX.FTZ R36, R58, R33, !PT ;  /* 0x000000213a247209 */ /* 0x000fc40007810000 */
[----:B------:R-:W-:Y:S01]  /*b1d0*/  ISETP.GT.AND P4, PT, R11, 0x59, P1 ;  /* 0x000000590b00780c */ /* 0x000fe20000f84270 */
[----:B------:R-:W-:Y:S01]  /*b1e0*/  MUFU.EX2 R5, R5 ;  /* 0x0000000500057308 */ /* 0x000fe20000000800 */
[----:B------:R-:W-:Y:S02]  /*b1f0*/  FMNMX.FTZ R33, R59, R36, !PT ;  /* 0x000000243b217209 */ /* 0x000fe40007810000 */
[----:B------:R-:W-:Y:S02]  /*b200*/  ISETP.LT.OR P5, PT, R12, 0x59, P5 ;  /* 0x000000590c00780c */ /* 0x000fe40002fa1670 */
[----:B------:R-:W-:Y:S01]  /*b210*/  FMNMX.FTZ R40, R62, R33, !PT ;  /* 0x000000213e287209 */ /* 0x000fe20007810000 */
[--C-:B------:R-:W-:Y:S01]  /*b220*/  FFMA.FTZ R33, R52, UR43, -R4.reuse ;  /* 0x0000002b34217c23 */ /* 0x100fe20008010804 */
[----:B------:R-:W-:Y:S01]  /*b230*/  FSEL R67, R67, -INF , !P3 ;  /* 0xff80000043437808 */ /* 0x000fe20005800000 */
[----:B------:R0:W-:Y:S01]  /*b240*/  MUFU.EX2 R36, R49 ;  /* 0x0000003100247308 */ /* 0x0001e20000000800 */
[----:B-1----:R-:W-:Y:S01]  /*b250*/  FMNMX.FTZ R37, R63, R40, !PT ;  /* 0x000000283f257209 */ /* 0x002fe20007810000 */
[----:B------:R-:W-:Y:S01]  /*b260*/  FFMA.FTZ R52, R69, UR43, -R4 ;  /* 0x0000002b45347c23 */ /* 0x000fe20008010804 */
[----:B------:R-:W-:-:S02]  /*b270*/  ISETP.GT.AND P2, PT, R11, 0x60, P1 ;  /* 0x000000600b00780c */ /* 0x000fc40000f44270 */
[----:B------:R-:W-:Y:S02]  /*b280*/  FMNMX.FTZ R40, R66, R37, !PT ;  /* 0x0000002542287209 */ /* 0x000fe40007810000 */
[----:B------:R-:W-:Y:S01]  /*b290*/  FSEL R70, R70, -INF , !P5 ;  /* 0xff80000046467808 */ /* 0x000fe20006800000 */
[----:B------:R-:W-:Y:S01]  /*b2a0*/  MUFU.EX2 R9, R9 ;  /* 0x0000000900097308 */ /* 0x000fe20000000800 */
[----:B------:R-:W-:Y:S01]  /*b2b0*/  ISETP.LT.OR P4, PT, R12, 0x5a, P4 ;  /* 0x0000005a0c00780c */ /* 0x000fe20002781670 */
[----:B0-----:R-:W-:Y:S01]  /*b2c0*/  FFMA.FTZ R49, R68, UR43, -R4 ;  /* 0x0000002b44317c23 */ /* 0x001fe20008010804 */
[----:B------:R-:W-:Y:S02]  /*b2d0*/  FMNMX.FTZ R37, R67, R40, !PT ;  /* 0x0000002843257209 */ /* 0x000fe40007810000 */
[----:B------:R-:W-:Y:S02]  /*b2e0*/  ISETP.GT.AND P3, PT, R11, 0x61, P1 ;  /* 0x000000610b00780c */ /* 0x000fe40000f64270 */
[----:B------:R-:W-:Y:S01]  /*b2f0*/  ISETP.LT.OR P2, PT, R12, 0x61, P2 ;  /* 0x000000610c00780c */ /* 0x000fe20001741670 */
[----:B------:R0:W-:Y:S01]  /*b300*/  MUFU.EX2 R40, R53 ;  /* 0x0000003500287308 */ /* 0x0001e20000000800 */
[----:B------:R-:W-:-:S02]  /*b310*/  FSEL R71, R71, -INF , !P4 ;  /* 0xff80000047477808 */ /* 0x000fc40006000000 */
[----:B------:R-:W-:Y:S01]  /*b320*/  FMNMX.FTZ R44, R70, R37, !PT ;  /* 0x00000025462c7209 */ /* 0x000fe20007810000 */
[----:B------:R-:W-:-:S01]  /*b330*/  FFMA.FTZ R37, R56, UR43, -R4 ;  /* 0x0000002b38257c23 */ /* 0x000fc20008010804 */
[----:B------:R-:W-:Y:S01]  /*b340*/  ISETP.GT.AND P5, PT, R11, 0x68, P1 ;  /* 0x000000680b00780c */ /* 0x000fe20000fa4270 */
[----:B------:R-:W-:-:S01]  /*b350*/  FFMA.FTZ R56, R73, UR43, -R4 ;  /* 0x0000002b49387c23 */ /* 0x000fc20008010804 */
[----:B------:R-:W-:Y:S01]  /*b360*/  FSEL R74, R74, -INF , !P2 ;  /* 0xff8000004a4a7808 */ /* 0x000fe20005000000 */
[----:B------:R-:W-:Y:S01]  /*b370*/  MUFU.EX2 R14, R14 ;  /* 0x0000000e000e7308 */ /* 0x000fe20000000800 */
[----:B------:R-:W-:Y:S01]  /*b380*/  ISETP.LT.OR P3, PT, R12, 0x62, P3 ;  /* 0x000000620c00780c */ /* 0x000fe20001f61670 */
[----:B0-----:R-:W-:Y:S01]  /*b390*/  FFMA.FTZ R53, R72, UR43, -R4 ;  /* 0x0000002b48357c23 */ /* 0x001fe20008010804 */
[----:B------:R-:W-:Y:S02]  /*b3a0*/  FMNMX.FTZ R41, R71, R44, !PT ;  /* 0x0000002c47297209 */ /* 0x000fe40007810000 */
[----:B------:R-:W-:-:S02]  /*b3b0*/  ISETP.LT.OR P5, PT, R12, 0x69, P5 ;  /* 0x000000690c00780c */ /* 0x000fc40002fa1670 */
[----:B------:R-:W-:Y:S01]  /*b3c0*/  ISETP.GT.AND P4, PT, R11, 0x69, P1 ;  /* 0x000000690b00780c */ /* 0x000fe20000f84270 */
[----:B------:R-:W-:Y:S01]  /*b3d0*/  MUFU.EX2 R13, R13 ;  /* 0x0000000d000d7308 */ /* 0x000fe20000000800 */
[----:B------:R-:W-:Y:S02]  /*b3e0*/  FSEL R75, R75, -INF , !P3 ;  /* 0xff8000004b4b7808 */ /* 0x000fe40005800000 */
[----:B------:R-:W-:Y:S01]  /*b3f0*/  FMNMX.FTZ R44, R74, R41, !PT ;  /* 0x000000294a2c7209 */ /* 0x000fe20007810000 */
[----:B------:R-:W-:-:S01]  /*b400*/  FFMA.FTZ R41, R60, UR43, -R4 ;  /* 0x0000002b3c297c23 */ /* 0x000fc20008010804 */
[----:B------:R-:W-:Y:S02]  /*b410*/  FSEL R78, R78, -INF , !P5 ;  /* 0xff8000004e4e7808 */ /* 0x000fe40006800000 */
[C---:B------:R-:W-:Y:S01]  /*b420*/  ISETP.GT.AND P2, PT, R11.reuse, 0x70, P1 ;  /* 0x000000700b00780c */ /* 0x040fe20000f44270 */
[----:B------:R-:W-:Y:S01]  /*b430*/  MUFU.EX2 R15, R15 ;  /* 0x0000000f000f7308 */ /* 0x000fe20000000800 */
[----:B------:R-:W-:-:S02]  /*b440*/  ISETP.GT.AND P3, PT, R11, 0x71, P1 ;  /* 0x000000710b00780c */ /* 0x000fc40000f64270 */
[C---:B------:R-:W-:Y:S02]  /*b450*/  ISETP.GT.AND P5, PT, R11.reuse, 0x78, P1 ;  /* 0x000000780b00780c */ /* 0x040fe40000fa4270 */
[----:B------:R-:W-:Y:S02]  /*b460*/  ISETP.GT.AND P1, PT, R11, 0x79, P1 ;  /* 0x000000790b00780c */ /* 0x000fe40000f24270 */
[C---:B------:R-:W-:Y:S01]  /*b470*/  ISETP.LT.OR P4, PT, R12.reuse, 0x6a, P4 ;  /* 0x0000006a0c00780c */ /* 0x040fe20002781670 */
[----:B------:R-:W-:Y:S01]  /*b480*/  MUFU.EX2 R21, R21 ;  /* 0x0000001500157308 */ /* 0x000fe20000000800 */
[----:B------:R-:W-:Y:S02]  /*b490*/  FMNMX.FTZ R11, R75, R44, !PT ;  /* 0x0000002c4b0b7209 */ /* 0x000fe40007810000 */
[----:B------:R-:W-:Y:S02]  /*b4a0*/  ISETP.LT.OR P2, PT, R12, 0x71, P2 ;  /* 0x000000710c00780c */ /* 0x000fe40001741670 */
[----:B------:R-:W-:-:S02]  /*b4b0*/  FSEL R79, R79, -INF , !P4 ;  /* 0xff8000004f4f7808 */ /* 0x000fc40006000000 */
[----:B------:R-:W-:Y:S01]  /*b4c0*/  FMNMX.FTZ R48, R78, R11, !PT ;  /* 0x0000000b4e307209 */ /* 0x000fe20007810000 */
[----:B------:R-:W-:Y:S01]  /*b4d0*/  MUFU.EX2 R25, R25 ;  /* 0x0000001900197308 */ /* 0x000fe20000000800 */
[----:B------:R-:W-:Y:S02]  /*b4e0*/  ISETP.LT.OR P3, PT, R12, 0x72, P3 ;  /* 0x000000720c00780c */ /* 0x000fe40001f61670 */
[----:B------:R-:W-:Y:S02]  /*b4f0*/  FSEL R82, R82, -INF , !P2 ;  /* 0xff80000052527808 */ /* 0x000fe40005000000 */
[----:B------:R-:W-:Y:S02]  /*b500*/  FMNMX.FTZ R11, R79, R48, !PT ;  /* 0x000000304f0b7209 */ /* 0x000fe40007810000 */
[----:B------:R-:W-:Y:S01]  /*b510*/  ISETP.LT.OR P5, PT, R12, 0x79, P5 ;  /* 0x000000790c00780c */ /* 0x000fe20002fa1670 */
[----:B------:R0:W-:Y:S01]  /*b520*/  MUFU.EX2 R32, R45 ;  /* 0x0000002d00207308 */ /* 0x0001e20000000800 */
[----:B------:R-:W-:-:S02]  /*b530*/  FSEL R83, R83, -INF , !P3 ;  /* 0xff80000053537808 */ /* 0x000fc40005800000 */
[----:B------:R-:W-:Y:S02]  /*b540*/  FMNMX.FTZ R48, R82, R11, !PT ;  /* 0x0000000b52307209 */ /* 0x000fe40007810000 */
[----:B------:R-:W-:Y:S01]  /*b550*/  ISETP.LT.OR P1, PT, R12, 0x7a, P1 ;  /* 0x0000007a0c00780c */ /* 0x000fe20000f21670 */
[--C-:B------:R-:W-:Y:S01]  /*b560*/  FFMA.FTZ R12, R61, UR43, -R4.reuse ;  /* 0x0000002b3d0c7c23 */ /* 0x100fe20008010804 */
[----:B------:R-:W-:Y:S01]  /*b570*/  FSEL R86, R86, -INF , !P5 ;  /* 0xff80000056567808 */ /* 0x000fe20006800000 */
[----:B------:R-:W-:Y:S01]  /*b580*/  MUFU.EX2 R29, R29 ;  /* 0x0000001d001d7308 */ /* 0x000fe20000000800 */
[----:B------:R-:W-:Y:S01]  /*b590*/  FMNMX.FTZ R11, R83, R48, !PT ;  /* 0x00000030530b7209 */ /* 0x000fe20007810000 */
[--C-:B0-----:R-:W-:Y:S01]  /*b5a0*/  FFMA.FTZ R45, R64, UR43, -R4.reuse ;  /* 0x0000002b402d7c23 */ /* 0x101fe20008010804 */
[----:B------:R-:W-:Y:S01]  /*b5b0*/  FSEL R87, R87, -INF , !P1 ;  /* 0xff80000057577808 */ /* 0x000fe20004800000 */
[--C-:B------:R-:W-:Y:S01]  /*b5c0*/  FFMA.FTZ R61, R80, UR43, -R4.reuse ;  /* 0x0000002b503d7c23 */ /* 0x100fe20008010804 */
[----:B------:R-:W-:Y:S01]  /*b5d0*/  FMNMX.FTZ R48, R86, R11, !PT ;  /* 0x0000000b56307209 */ /* 0x000fe20007810000 */
[--C-:B------:R-:W-:Y:S01]  /*b5e0*/  FFMA.FTZ R64, R81, UR43, -R4.reuse ;  /* 0x0000002b51407c23 */ /* 0x100fe20008010804 */
[----:B------:R-:W-:Y:S01]  /*b5f0*/  FSEL R69, R0, RZ, P6 ;  /* 0x000000ff00457208 */ /* 0x000fe20003000000 */
[----:B------:R-:W-:Y:S01]  /*b600*/  MUFU.EX2 R33, R33 ;  /* 0x0000002100217308 */ /* 0x000fe20000000800 */
[----:B------:R-:W-:Y:S01]  /*b610*/  FMNMX.FTZ R11, R87, R48, !PT ;  /* 0x00000030570b7209 */ /* 0x000fe20007810000 */
[--C-:B------:R-:W-:Y:S01]  /*b620*/  FFMA.FTZ R48, R65, UR43, -R4.reuse ;  /* 0x0000002b41307c23 */ /* 0x100fe20008010804 */
[----:B------:R-:W-:-:S01]  /*b630*/  FFMA.FTZ R65, R84, UR43, -R4 ;  /* 0x0000002b54417c23 */ /* 0x000fc20008010804 */
[----:B------:R-:W-:-:S02]  /*b640*/  FADD.FTZ R69, -R69, R6 ;  /* 0x0000000645457221 */ /* 0x000fc40000010100 */
[----:B------:R-:W0:Y:S02]  /*b650*/  SHFL.BFLY PT, R60, R11, 0x2, 0x1f ;  /* 0x0c401f000b3c7f89 */ /* 0x000e2400000e0000 */
[----:B------:R-:W-:Y:S01]  /*b660*/  FMUL.FTZ R69, R69, UR43 ;  /* 0x0000002b45457c20 */ /* 0x000fe20008410000 */
[----:B------:R-:W-:Y:S08]  /*b670*/  MUFU.EX2 R37, R37 ;  /* 0x0000002500257308 */ /* 0x000ff00000000800 */
[----:B------:R-:W1:Y:S08]  /*b680*/  MUFU.EX2 R69, R69 ;  /* 0x0000004500457308 */ /* 0x000e700000000800 */
[----:B------:R2:W-:Y:S01]  /*b690*/  MUFU.EX2 R44, R57 ;  /* 0x00000039002c7308 */ /* 0x0005e20000000800 */
[----:B0-----:R-:W-:Y:S01]  /*b6a0*/  FMNMX.FTZ R68, R11, R60, !PT ;  /* 0x0000003c0b447209 */ /* 0x001fe20007810000 */
[----:B------:R-:W-:-:S06]  /*b6b0*/  FFMA.FTZ R60, R77, UR43, -R4 ;  /* 0x0000002b4d3c7c23 */ /* 0x000fcc0008010804 */
[----:B------:R-:W-:Y:S01]  /*b6c0*/  MUFU.EX2 R41, R41 ;  /* 0x0000002900297308 */ /* 0x000fe20000000800 */
[----:B--2---:R-:W-:-:S01]  /*b6d0*/  FFMA.FTZ R57, R76, UR43, -R4 ;  /* 0x0000002b4c397c23 */ /* 0x004fc20008010804 */
[----:B------:R-:W0:Y:S01]  /*b6e0*/  SHFL.BFLY PT, R11, R68, 0x1, 0x1f ;  /* 0x0c201f00440b7f89 */ /* 0x000e2200000e0000 */
[----:B------:R-:W-:-:S05]  /*b6f0*/  FFMA.FTZ R4, R85, UR43, -R4 ;  /* 0x0000002b55047c23 */ /* 0x000fca0008010804 */
[----:B------:R-:W-:Y:S08]  /*b700*/  MUFU.EX2 R12, R12 ;  /* 0x0000000c000c7308 */ /* 0x000ff00000000800 */
[----:B------:R-:W-:Y:S08]  /*b710*/  MUFU.EX2 R45, R45 ;  /* 0x0000002d002d7308 */ /* 0x000ff00000000800 */
[----:B------:R-:W-:Y:S01]  /*b720*/  MUFU.EX2 R48, R48 ;  /* 0x0000003000307308 */ /* 0x000fe20000000800 */
[----:B0-----:R-:W-:Y:S01]  /*b730*/  FMNMX.FTZ R11, R68, R11, !PT ;  /* 0x0000000b440b7209 */ /* 0x001fe20007810000 */
[----:B------:R-:W-:-:S03]  /*b740*/  IMAD.U32 R68, RZ, RZ, UR43 ;  /* 0x0000002bff447e24 */ /* 0x000fc6000f8e00ff */
        /* <DEDUP_REMOVED lines=8> */
[--C-:B------:R-:W-:Y:S01]  /*b7d0*/  FFMA.FTZ R73, R26, UR43, -R6.reuse ;  /* 0x0000002b1a497c23 */ /* 0x100fe20008010806 */
[----:B------:R-:W-:Y:S01]  /*b7e0*/  FMUL.FTZ R54, R68, UR43 ;  /* 0x0000002b44367c20 */ /* 0x000fe20008410000 */
        /* <DEDUP_REMOVED lines=137> */
.L_x_11333:
        /* <DEDUP_REMOVED lines=90> */
.L_x_11315:
[----:B------:R-:W-:Y:S06]  /*c620*/  BAR.ARV 0x8, 0x200 ;  /* 0x0208000000007b1d */ /* 0x000fec0000002000 */
[----:B------:R-:W-:Y:S05]  /*c630*/  @!P0 BRA `(.L_x_11335) ;  /* 0x0000000000048947 */ /* 0x000fea0003800000 */
[----:B------:R-:W-:Y:S01]  /*c640*/  BPT.TRAP 0x1 ;  /* 0x000000040000795c */ /* 0x000fe20000300000 */
.L_x_11335:
[----:B------:R-:W-:Y:S01]  /*c650*/  ULEA UR14, UR37, UR46, 0x3 ;  /* 0x0000002e250e7291 */ /* 0x000fe2000f8e183f */
[----:B------:R-:W-:-:S05]  /*c660*/  IMAD.U32 R4, RZ, RZ, UR36 ;  /* 0x00000024ff047e24 */ /* 0x000fca000f8e00ff */
[----:B------:R-:W-:-:S04]  /*c670*/  SHF.L.U32 R4, R4, 0x1f, RZ ;  /* 0x0000001f04047819 */ /* 0x000fc800000006ff */
[----:B------:R0:W1:Y:S01]  /*c680*/  SYNCS.PHASECHK.TRANS64.TRYWAIT P1, [UR14+0x19c50], R4 ;  /* 0x019c5004ff0075a7 */ /* 0x000062000802014e */
[----:B------:R-:W-:Y:S05]  /*c690*/  @!P0 BRA `(.L_x_11336) ;  /* 0x0000000000048947 */ /* 0x000fea0003800000 */
[----:B------:R-:W-:Y:S01]  /*c6a0*/  BPT.TRAP 0x1 ;  /* 0x000000040000795c */ /* 0x000fe20000300000 */
.L_x_11336:
[----:B-1----:R-:W-:Y:S05]  /*c6b0*/  @P1 BRA `(.L_x_11337) ;  /* 0x0000000000081947 */ /* 0x002fea0003800000 */
[----:B------:R-:W1:Y:S02]  /*c6c0*/  SYNCS.PHASECHK.TRANS64.TRYWAIT P1, [UR14+0x19c50], R4 ;  /* 0x019c5004ff0075a7 */ /* 0x000e64000802014e */
[----:B-1----:R-:W-:Y:S05]  /*c6d0*/  @!P1 BRA `(.L_x_11338) ;  /* 0x0000007000e49947 */ /* 0x002fea0003800000 */
.L_x_11337:
        /* <DEDUP_REMOVED lines=10> */
[----:B------:R-:W-:Y:S01]  /*c780*/  @UP0 USHF.R.S32.HI UR8, URZ, 0x1f, UR39 ;  /* 0x0000001f3f080899 */ /* 0x000fe20008011427 */
[----:B------:R-:W-:Y:S01]  /*c790*/  @UP0 ULDC.64 UR10, c[0x0][0x9c8] ;  /* 0x00027200000a0ab9 */ /* 0x000fe20000000a00 */
[----:B------:R-:W-:Y:S02]  /*c7a0*/  @UP0 USHF.R.S32.HI UR9, URZ, 0x1f, UR40 ;  /* 0x0000001f3f090899 */ /* 0x000fe40008011428 */
[----:B------:R-:W-:Y:S02]  /*c7b0*/  @UP0 UIMAD UR8, UR8, UR10, URZ ;  /* 0x0000000a080802a4 */ /* 0x000fe4000f8e023f */
[----:B------:R-:W-:Y:S02]  /*c7c0*/  @UP0 UIMAD.WIDE.U32 UR6, UR39, UR10, URZ ;  /* 0x0000000a270602a5 */ /* 0x000fe4000f8e003f */
[----:B------:R-:W-:Y:S02]  /*c7d0*/  UIMAD UR10, UR37, 0x300, UR46 ;  /* 0x00000300250a78a4 */ /* 0x000fe4000f8e022e */
[----:B------:R-:W-:Y:S01]  /*c7e0*/  @UP0 UIMAD UR8, UR39, UR11, UR8 ;  /* 0x0000000b270802a4 */ /* 0x000fe2000f8e0208 */
[----:B------:R-:W-:-:S02]  /*c7f0*/  @UP0 ULDC.64 UR12, c[0x0][0x9d0] ;  /* 0x00027400000c0ab9 */ /* 0x000fc40000000a00 */
[----:B------:R-:W-:Y:S01]  /*c800*/  UMOV UR11, 0x40000040 ;  /* 0x40000040000b7882 */ /* 0x000fe20000000000 */
[----:B------:R-:W-:Y:S02]  /*c810*/  @UP0 UIMAD UR9, UR9, UR12, URZ ;  /* 0x0000000c090902a4 */ /* 0x000fe4000f8e023f */
[----:B------:R-:W-:-:S07]  /*c820*/  @UP0 UIADD3 UR7, UR7, UR8, URZ ;  /* 0x0000000807070290 */ /* 0x000fce000fffe03f */
[----:B------:R-:W-:Y:S01]  /*c830*/  QGMMA.64x96x32.F32.E4M3.E4M3 R88, R148, gdesc[UR8], R88, gsb0 ;  /* 0x0160000894587df3 */ /* 0x000fe20008000858 */
[----:B------:R-:W-:Y:S02]  /*c840*/  @UP0 UIMAD UR9, UR40, UR13, UR9 ;  /* 0x0000000d280902a4 */ /* 0x000fe4000f8e0209 */
[----:B------:R-:W-:-:S04]  /*c850*/  @UP0 UIMAD.WIDE.U32 UR6, UR40, UR12, UR6 ;  /* 0x0000000c280602a5 */ /* 0x000fc8000f8e0006 */
        /* <DEDUP_REMOVED lines=58> */
.L_x_11339:
        /* <DEDUP_REMOVED lines=58> */
.L_x_11261:
        /* <DEDUP_REMOVED lines=11> */
[----:B------:R-:W1:Y:S01]  /*d050*/  LDC R48, c[0x0][0xbe8] ;  /* 0x0002fa00ff307b82 */ /* 0x000e620000000800 */
[----:B------:R-:W2:Y:S01]  /*d060*/  S2R R39, SR_SWINHI ;  /* 0x0000000000277919 */ /* 0x000ea20000002f00 */
        /* <DEDUP_REMOVED lines=14> */
[----:B0-----:R-:W-:Y:S01]  /*d150*/  IMAD.SHL.U32 R4, R36, 0x4, RZ ;  /* 0x0000000424047824 */ /* 0x001fe200078e00ff */
        /* <DEDUP_REMOVED lines=17> */
[----:B------:R-:W-:-:S04]  /*d270*/  ULDC.64 UR10, c[0x0][0xb98] ;  /* 0x0002e600000a7ab9 */ /* 0x000fc80000000a00 */
[----:B------:R0:W3:Y:S01]  /*d280*/  LDG.E.CONSTANT R4, desc[UR52][R4.64] ;  /* 0x0000003404047981 */ /* 0x0000e2000c1e9900 */
[----:B------:R-:W-:Y:S02]  /*d290*/  MOV R8, R0 ;  /* 0x0000000000087202 */ /* 0x000fe40000000f00 */
[----:B--2---:R-:W-:Y:S01]  /*d2a0*/  MOV R9, R39 ;  /* 0x0000002700097202 */ /* 0x004fe20000000f00 */
[----:B------:R-:W-:Y:S02]  /*d2b0*/  UIMAD UR5, UR12, UR8, URZ ;  /* 0x000000080c0572a4 */ /* 0x000fe4000f8e023f */
[----:B------:R-:W-:Y:S02]  /*d2c0*/  UIMAD.WIDE.U32 UR6, UR40, UR8, URZ ;  /* 0x00000008280672a5 */ /* 0x000fe4000f8e003f */
[----:B------:R-:W-:Y:S02]  /*d2d0*/  UIMAD UR5, UR40, UR9, UR5 ;  /* 0x00000009280572a4 */ /* 0x000fe4000f8e0205 */
[----:B------:R-:W-:Y:S01]  /*d2e0*/  UIMAD UR8, UR13, UR10, URZ ;  /* 0x0000000a0d0872a4 */ /* 0x000fe2000f8e023f */
[----:B0-----:R-:W-:Y:S01]  /*d2f0*/  LOP3.LUT P0, R5, R36, 0x3, RZ, 0xc0, !PT ;  /* 0x0000000324057812 */ /* 0x001fe2000780c0ff */
[----:B------:R-:W-:-:S02]  /*d300*/  UIADD3 UR7, UR7, UR5, URZ ;  /* 0x0000000507077290 */ /* 0x000fc4000fffe03f */
[----:B------:R-:W-:Y:S01]  /*d310*/  UIMAD UR8, UR39, UR11, UR8 ;  /* 0x0000000b270872a4 */ /* 0x000fe2000f8e0208 */
[----:B------:R-:W-:Y:S01]  /*d320*/  ISETP.EQ.OR P0, PT, R5, 0x3, !P0 ;  /* 0x000000030500780c */ /* 0x000fe20004702670 */
[----:B------:R-:W-:Y:S01]  /*d330*/  UIMAD.WIDE.U32 UR6, UR39, UR10, UR6 ;  /* 0x0000000a270672a5 */ /* 0x000fe2000f8e0006 */
[----:B------:R-:W-:Y:S02]  /*d340*/  ULDC UR5, c[0x0][0xa88] ;  /* 0x0002a20000057ab9 */ /* 0x000fe40000000800 */
[----:B------:R-:W-:Y:S01]  /*d350*/  SEL R45, R31, R30, P0 ;  /* 0x0000001e1f2d7207 */ /* 0x000fe20000000000 */
[----:B------:R-:W-:Y:S01]  /*d360*/  ULDC.64 UR10, c[0x0][0xaf0] ;  /* 0x0002bc00000a7ab9 */ /* 0x000fe20000000a00 */
[----:B------:R-:W-:Y:S01]  /*d370*/  SEL R5, R30, R31, P0 ;  /* 0x0000001f1e057207 */ /* 0x000fe20000000000 */
[----:B------:R-:W-:Y:S01]  /*d380*/  IMAD.WIDE R30, R157, 0x2, R8 ;  /* 0x000000029d1e7825 */ /* 0x000fe200078e0208 */
[----:B------:R-:W-:Y:S02]  /*d390*/  SEL R55, R33, R32, P0 ;  /* 0x0000002021377207 */ /* 0x000fe40000000000 */
[----:B------:R-:W-:-:S02]  /*d3a0*/  SEL R57, R32, R33, P0 ;  /* 0x0000002120397207 */ /* 0x000fc40000000000 */
[----:B------:R-:W-:Y:S02]  /*d3b0*/  IADD3 R33, P2, R30, 0x6000, RZ ;  /* 0x000060001e217810 */ /* 0x000fe40007f5e0ff */
[----:B------:R-:W-:Y:S02]  /*d3c0*/  SEL R59, R29, R28, P0 ;  /* 0x0000001c1d3b7207 */ /* 0x000fe40000000000 */
[----:B------:R-:W-:Y:S01]  /*d3d0*/  SEL R61, R28, R29, P0 ;  /* 0x0000001d1c3d7207 */ /* 0x000fe20000000000 */
[----:B------:R-:W-:Y:S01]  /*d3e0*/  IMAD.X R29, RZ, RZ, R31, P2 ;  /* 0x000000ffff1d7224 */ /* 0x000fe200010e061f */
[----:B-1----:R-:W-:Y:S02]  /*d3f0*/  ISETP.NE.AND P2, PT, R48, 0x1, PT ;  /* 0x000000013000780c */ /* 0x002fe40003f45270 */
[----:B------:R-:W-:Y:S02]  /*d400*/  SEL R49, R21, R20, P0 ;  /* 0x0000001415317207 */ /* 0x000fe40000000000 */
[----:B------:R-:W-:-:S02]  /*d410*/  SEL R37, R20, R21, P0 ;  /* 0x0000001514257207 */ /* 0x000fc40000000000 */
[----:B------:R-:W-:Y:S02]  /*d420*/  IADD3 R21, P1, R30, 0x6020, RZ ;  /* 0x000060201e157810 */ /* 0x000fe40007f3e0ff */
[----:B------:R-:W-:Y:S02]  /*d430*/  SEL R47, R27, R26, P0 ;  /* 0x0000001a1b2f7207 */ /* 0x000fe40000000000 */
[----:B------:R-:W-:Y:S02]  /*d440*/  SEL R36, R26, R27, P0 ;  /* 0x0000001b1a247207 */ /* 0x000fe40000000000 */
[----:B------:R-:W-:Y:S01]  /*d450*/  SEL R63, R25, R24, P0 ;  /* 0x00000018193f7207 */ /* 0x000fe20000000000 */
[----:B------:R-:W0:Y:S01]  /*d460*/  @P2 LDC R40, c[0x0][0xbec] ;  /* 0x0002fb00ff282b82 */ /* 0x000e220000000800 */
[----:B------:R-:W-:Y:S02]  /*d470*/  SEL R65, R24, R25, P0 ;  /* 0x0000001918417207 */ /* 0x000fe40000000000 */
[----:B------:R-:W-:-:S02]  /*d480*/  SEL R67, R15, R14, P0 ;  /* 0x0000000e0f437207 */ /* 0x000fc40000000000 */
[----:B------:R-:W-:Y:S01]  /*d490*/  SEL R69, R14, R15, P0 ;  /* 0x0000000f0e457207 */ /* 0x000fe20000000000 */
[----:B------:R-:W-:Y:S01]  /*d4a0*/  IMAD.X R15, RZ, RZ, R31, P1 ;  /* 0x000000ffff0f7224 */ /* 0x000fe200008e061f */
[----:B------:R-:W-:Y:S01]  /*d4b0*/  LOP3.LUT R14, R21, 0x180, RZ, 0xc0, !PT ;  /* 0x00000180150e7812 */ /* 0x000fe200078ec0ff */
[----:B------:R-:W1:Y:S01]  /*d4c0*/  @P2 LDC R42, c[0x0][0xbf0] ;  /* 0x0002fc00ff2a2b82 */ /* 0x000e620000000800 */
[C---:B------:R-:W-:Y:S02]  /*d4d0*/  IADD3 R27, P3, R30.reuse, 0x3020, RZ ;  /* 0x000030201e1b7810 */ /* 0x040fe40007f7e0ff */
[----:B------:R-:W-:Y:S02]  /*d4e0*/  IADD3 R25, P4, R30, 0x3000, RZ ;  /* 0x000030001e197810 */ /* 0x000fe40007f9e0ff */
[----:B------:R-:W-:Y:S02]  /*d4f0*/  SEL R51, R13, R12, P0 ;  /* 0x0000000c0d337207 */ /* 0x000fe40000000000 */
[----:B------:R-:W-:Y:S01]  /*d500*/  SEL R38, R12, R13, P0 ;  /* 0x0000000d0c267207 */ /* 0x000fe20000000000 */
[----:B------:R-:W-:Y:S01]  /*d510*/  IMAD R13, R153, 0x20, R19 ;  /* 0x00000020990d7824 */ /* 0x000fe200078e0213 */
[----:B------:R-:W-:-:S02]  /*d520*/  SEL R71, R11, R10, P0 ;  /* 0x0000000a0b477207 */ /* 0x000fc40000000000 */
[----:B------:R-:W-:Y:S01]  /*d530*/  SEL R73, R10, R11, P0 ;  /* 0x0000000b0a497207 */ /* 0x000fe20000000000 */
[----:B------:R-:W-:Y:S01]  /*d540*/  IMAD.WIDE R8, R13, 0x2, R8 ;  /* 0x000000020d087825 */ /* 0x000fe200078e0208 */
[----:B------:R-:W-:Y:S02]  /*d550*/  SHF.R.U64 R14, R14, 0x3, RZ ;  /* 0x000000030e0e7819 */ /* 0x000fe400000012ff */
[----:B------:R-:W-:Y:S01]  /*d560*/  LOP3.LUT R12, R27, 0x180, RZ, 0xc0, !PT ;  /* 0x000001801b0c7812 */ /* 0x000fe200078ec0ff */
[--C-:B------:R-:W-:Y:S01]  /*d570*/  IMAD.X R13, RZ, RZ, R31.reuse, P3 ;  /* 0x000000ffff0d7224 */ /* 0x100fe200018e061f */
[----:B------:R-:W-:Y:S01]  /*d580*/  LOP3.LUT R10, R25, 0x180, RZ, 0xc0, !PT ;  /* 0x00000180190a7812 */ /* 0x000fe200078ec0ff */
[----:B------:R-:W-:Y:S01]  /*d590*/  IMAD.X R11, RZ, RZ, R31, P4 ;  /* 0x000000ffff0b7224 */ /* 0x000fe200020e061f */
[----:B------:R-:W-:Y:S02]  /*d5a0*/  LOP3.LUT R14, R14, R21, RZ, 0x3c, !PT ;  /* 0x000000150e0e7212 */ /* 0x000fe400078e3cff */
[----:B------:R-:W-:-:S02]  /*d5b0*/  LOP3.LUT R20, R33, 0x180, RZ, 0xc0, !PT ;  /* 0x0000018021147812 */ /* 0x000fc400078ec0ff */
[----:B------:R-:W-:Y:S02]  /*d5c0*/  SHF.R.U64 R12, R12, 0x3, RZ ;  /* 0x000000030c0c7819 */ /* 0x000fe400000012ff */
[----:B------:R-:W-:Y:S02]  /*d5d0*/  SHF.R.U64 R10, R10, 0x3, RZ ;  /* 0x000000030a0a7819 */ /* 0x000fe400000012ff */
[----:B------:R-:W-:Y:S02]  /*d5e0*/  IADD3 R21, P5, R30, 0x20, RZ ;  /* 0x000000201e157810 */ /* 0x000fe40007fbe0ff */
[----:B------:R-:W-:Y:S02]  /*d5f0*/  SEL R75, R7, R6, P0 ;  /* 0x00000006074b7207 */ /* 0x000fe40000000000 */
[----:B------:R-:W-:Y:S02]  /*d600*/  SEL R77, R6, R7, P0 ;  /* 0x00000007064d7207 */ /* 0x000fe40000000000 */
[----:B------:R-:W-:-:S02]  /*d610*/  LOP3.LUT R7, R30, 0x180, RZ, 0xc0, !PT ;  /* 0x000001801e077812 */ /* 0x000fc400078ec0ff */
[----:B------:R-:W-:Y:S02]  /*d620*/  SHF.R.U64 R20, R20, 0x3, RZ ;  /* 0x0000000314147819 */ /* 0x000fe400000012ff */
[----:B------:R-:W-:Y:S02]  /*d630*/  LOP3.LUT R12, R12, R27, RZ, 0x3c, !PT ;  /* 0x0000001b0c0c7212 */ /* 0x000fe400078e3cff */
[----:B------:R-:W-:Y:S02]  /*d640*/  LOP3.LUT R10, R10, R25, RZ, 0x3c, !PT ;  /* 0x000000190a0a7212 */ /* 0x000fe400078e3cff */
[----:B------:R-:W-:Y:S01]  /*d650*/  MOV R64, R14 ;  /* 0x0000000e00407202 */ /* 0x000fe20000000f00 */
[----:B------:R-:W-:Y:S01]  /*d660*/  VIADD R15, R18, UR41 ;  /* 0x00000029120f7c36 */ /* 0x000fe20008000000 */
[----:B------:R-:W-:Y:S01]  /*d670*/  SEL R41, R35, R34, P0 ;  /* 0x0000002223297207 */ /* 0x000fe20000000000 */
[----:B------:R-:W-:Y:S01]  /*d680*/  IMAD.U32 R14, RZ, RZ, UR8 ;  /* 0x00000008ff0e7e24 */ /* 0x000fe2000f8e00ff */
[----:B------:R-:W-:Y:S01]  /*d690*/  SEL R43, R34, R35, P0 ;  /* 0x00000023222b7207 */ /* 0x000fe20000000000 */
[----:B------:R-:W-:Y:S01]  /*d6a0*/  ULDC.64 UR8, c[0x0][0xae8] ;  /* 0x0002ba0000087ab9 */ /* 0x000fe20000000a00 */
[----:B------:R-:W-:-:S02]  /*d6b0*/  LOP3.LUT R6, R21, 0x180, RZ, 0xc0, !PT ;  /* 0x0000018015067812 */ /* 0x000fc400078ec0ff */
[----:B------:R-:W-:Y:S02]  /*d6c0*/  IADD3 R35, P1, R8, 0x1800, RZ ;  /* 0x0000180008237810 */ /* 0x000fe40007f3e0ff */
[----:B------:R-:W-:Y:S02]  /*d6d0*/  SHF.R.U64 R7, R7, 0x3, RZ ;  /* 0x0000000307077819 */ /* 0x000fe400000012ff */
[----:B------:R-:W-:Y:S02]  /*d6e0*/  LOP3.LUT R28, R20, R33, RZ, 0x3c, !PT ;  /* 0x00000021141c7212 */ /* 0x000fe400078e3cff */
[----:B------:R-:W-:Y:S02]  /*d6f0*/  MOV R68, R12 ;  /* 0x0000000c00447202 */ /* 0x000fe40000000f00 */
[----:B------:R-:W-:Y:S01]  /*d700*/  MOV R70, R10 ;  /* 0x0000000a00467202 */ /* 0x000fe20000000f00 */
[----:B0-----:R-:W-:Y:S01]  /*d710*/  @P2 IMAD.HI.U32 R11, R15, R40, RZ ;  /* 0x000000280f0b2227 */ /* 0x001fe200078e00ff */
[----:B------:R-:W-:-:S02]  /*d720*/  SHF.R.U64 R6, R6, 0x3, RZ ;  /* 0x0000000306067819 */ /* 0x000fc400000012ff */
[----:B------:R-:W-:Y:S01]  /*d730*/  LOP3.LUT R34, R35, 0x180, RZ, 0xc0, !PT ;  /* 0x0000018023227812 */ /* 0x000fe200078ec0ff */
[----:B------:R-:W-:Y:S01]  /*d740*/  IMAD.MOV.U32 R10, RZ, RZ, R15 ;  /* 0x000000ffff0a7224 */ /* 0x000fe200078e000f */
[----:B------:R-:W-:Y:S01]  /*d750*/  LOP3.LUT R30, R7, R30, RZ, 0x3c, !PT ;  /* 0x0000001e071e7212 */ /* 0x000fe200078e3cff */
[----:B------:R-:W-:Y:S01]  /*d760*/  IMAD.X R7, RZ, RZ, R31, P5 ;  /* 0x000000ffff077224 */ /* 0x000fe200028e061f */
[----:B------:R-:W-:Y:S02]  /*d770*/  MOV R66, R28 ;  /* 0x0000001c00427202 */ /* 0x000fe40000000f00 */
[----:B------:R-:W-:Y:S02]  /*d780*/  LOP3.LUT R6, R6, R21, RZ, 0x3c, !PT ;  /* 0x0000001506067212 */ /* 0x000fe400078e3cff */
[----:B------:R-:W-:Y:S02]  /*d790*/  SHF.R.U64 R34, R34, 0x3, RZ ;  /* 0x0000000322227819 */ /* 0x000fe400000012ff */
[----:B-1----:R-:W-:-:S02]  /*d7a0*/  @P2 SHF.R.U32.HI R10, RZ, R42, R11 ;  /* 0x0000002aff0a2219 */ /* 0x002fc4000001160b */
[----:B------:R-:W-:Y:S01]  /*d7b0*/  LOP3.LUT R34, R34, R35, RZ, 0x3c, !PT ;  /* 0x0000002322227212 */ /* 0x000fe200078e3cff */
[----:B------:R-:W-:Y:S01]  /*d7c0*/  IMAD.X R35, RZ, RZ, R9, P1 ;  /* 0x000000ffff237224 */ /* 0x000fe200008e0609 */
[----:B------:R-:W-:Y:S01]  /*d7d0*/  MOV R72, R6 ;  /* 0x0000000600487202 */ /* 0x000fe20000000f00 */
[--C-:B------:R-:W-:Y:S01]  /*d7e0*/  IMAD.MOV R7, RZ, RZ, -R10.reuse ;  /* 0x000000ffff077224 */ /* 0x100fe200078e0a0a */
[----:B------:R-:W-:Y:S02]  /*d7f0*/  SHF.R.S32.HI R11, RZ, 0x1f, R10 ;  /* 0x0000001fff0b7819 */ /* 0x000fe4000001140a */
[----:B------:R-:W-:Y:S01]  /*d800*/  IADD3 R10, P1, R10, UR6, RZ ;  /* 0x000000060a0a7c10 */ /* 0x000fe2000ff3e0ff */
[----:B------:R-:W-:Y:S01]  /*d810*/  IMAD R7, R48, R7, R15 ;  /* 0x0000000730077224 */ /* 0x000fe200078e020f */
[----:B------:R-:W-:Y:S02]  /*d820*/  SEL R53, R132, R133, P0 ;  /* 0x0000008584357207 */ /* 0x000fe40000000000 */
[----:B------:R-:W-:-:S02]  /*d830*/  SEL R39, R133, R132, P0 ;  /* 0x0000008485277207 */ /* 0x000fc40000000000 */
[----:B------:R-:W-:Y:S01]  /*d840*/  IADD3.X R11, R11, UR7, R14, P1, !PT ;  /* 0x000000070b0b7c10 */ /* 0x000fe20008ffe40e */
[----:B------:R-:W-:Y:S01]  /*d850*/  ULDC.64 UR6, c[0x0][0xb88] ;  /* 0x0002e20000067ab9 */ /* 0x000fe20000000a00 */
[----:B------:R-:W-:Y:S02]  /*d860*/  SHF.R.S32.HI R29, RZ, 0x1f, R7 ;  /* 0x0000001fff1d7819 */ /* 0x000fe40000011407 */
[C---:B------:R-:W-:Y:S01]  /*d870*/  IADD3 R33, P3, R8.reuse, 0x3000, RZ ;  /* 0x0000300008217810 */ /* 0x040fe20007f7e0ff */
[----:B------:R-:W-:Y:S01]  /*d880*/  IMAD.WIDE.U32 R10, R7, UR6, R10 ;  /* 0x00000006070a7c25 */ /* 0x000fe2000f8e000a */
[----:B------:R-:W-:Y:S02]  /*d890*/  IADD3 R27, P4, R8, 0x4800, RZ ;  /* 0x00004800081b7810 */ /* 0x000fe40007f9e0ff */
[----:B------:R-:W-:Y:S02]  /*d8a0*/  LOP3.LUT R32, R33, 0x180, RZ, 0xc0, !PT ;  /* 0x0000018021207812 */ /* 0x000fe400078ec0ff */
[----:B------:R-:W-:-:S02]  /*d8b0*/  LOP3.LUT R26, R27, 0x180, RZ, 0xc0, !PT ;  /* 0x000001801b1a7812 */ /* 0x000fc400078ec0ff */
[----:B------:R-:W-:Y:S02]  /*d8c0*/  SHF.R.U64 R32, R32, 0x3, RZ ;  /* 0x0000000320207819 */ /* 0x000fe400000012ff */
[----:B------:R-:W-:Y:S02]  /*d8d0*/  SHF.R.U64 R26, R26, 0x3, RZ ;  /* 0x000000031a1a7819 */ /* 0x000fe400000012ff */
[----:B------:R-:W-:Y:S02]  /*d8e0*/  LOP3.LUT P1, RZ, R154, 0x3, RZ, 0xc0, !PT ;  /* 0x000000039aff7812 */ /* 0x000fe4000782c0ff */
[----:B------:R-:W-:Y:S01]  /*d8f0*/  LOP3.LUT R32, R32, R33, RZ, 0x3c, !PT ;  /* 0x0000002120207212 */ /* 0x000fe200078e3cff */
[--C-:B------:R-:W-:Y:S01]  /*d900*/  IMAD.X R33, RZ, RZ, R9.reuse, P3 ;  /* 0x000000ffff217224 */ /* 0x100fe200018e0609 */
[----:B------:R-:W-:Y:S01]  /*d910*/  LOP3.LUT R26, R26, R27, RZ, 0x3c, !PT ;  /* 0x0000001b1a1a7212 */ /* 0x000fe200078e3cff */
[----:B------:R-:W-:Y:S01]  /*d920*/  IMAD.X R27, RZ, RZ, R9, P4 ;  /* 0x000000ffff1b7224 */ /* 0x000fe200020e0609 */
[----:B------:R-:W-:-:S02]  /*d930*/  MOV R31, R30 ;  /* 0x0000001e001f7202 */ /* 0x000fc40000000f00 */
[C---:B------:R-:W-:Y:S02]  /*d940*/  IADD3 R25, P5, R8.reuse, 0x6000, RZ ;  /* 0x0000600008197810 */ /* 0x040fe40007fbe0ff */
[C---:B------:R-:W-:Y:S02]  /*d950*/  IADD3 R79, P6, R8.reuse, 0x7800, RZ ;  /* 0x00007800084f7810 */ /* 0x040fe40007fde0ff */
[----:B------:R-:W-:Y:S02]  /*d960*/  LOP3.LUT R24, R25, 0x180, RZ, 0xc0, !PT ;  /* 0x0000018019187812 */ /* 0x000fe400078ec0ff */
[----:B------:R-:W-:Y:S02]  /*d970*/  LOP3.LUT R21, R8, 0x180, RZ, 0xc0, !PT ;  /* 0x0000018008157812 */ /* 0x000fe400078ec0ff */
[----:B------:R-:W-:Y:S02]  /*d980*/  SHF.R.U64 R24, R24, 0x3, RZ ;  /* 0x0000000318187819 */ /* 0x000fe400000012ff */
[----:B------:R-:W-:-:S02]  /*d990*/  LOP3.LUT R20, R79, 0x180, RZ, 0xc0, !PT ;  /* 0x000001804f147812 */ /* 0x000fc400078ec0ff */
[----:B------:R-:W-:Y:S01]  /*d9a0*/  LOP3.LUT R24, R24, R25, RZ, 0x3c, !PT ;  /* 0x0000001918187212 */ /* 0x000fe200078e3cff */
[--C-:B------:R-:W-:Y:S01]  /*d9b0*/  IMAD.X R25, RZ, RZ, R9.reuse, P5 ;  /* 0x000000ffff197224 */ /* 0x100fe200028e0609 */
[----:B------:R-:W-:Y:S02]  /*d9c0*/  SHF.R.U64 R21, R21, 0x3, RZ ;  /* 0x0000000315157819 */ /* 0x000fe400000012ff */
[----:B------:R-:W-:Y:S02]  /*d9d0*/  SHF.R.U64 R20, R20, 0x3, RZ ;  /* 0x0000000314147819 */ /* 0x000fe400000012ff */
[----:B------:R-:W-:Y:S01]  /*d9e0*/  LOP3.LUT R8, R21, R8, RZ, 0x3c, !PT ;  /* 0x0000000815087212 */ /* 0x000fe200078e3cff */
[----:B------:R-:W-:Y:S01]  /*d9f0*/  IMAD.X R21, RZ, RZ, R9, P6 ;  /* 0x000000ffff157224 */ /* 0x000fe200030e0609 */
[----:B------:R-:W-:Y:S01]  /*da00*/  LOP3.LUT R20, R20, R79, RZ, 0x3c, !PT ;  /* 0x0000004f14147212 */ /* 0x000fe200078e3cff */
[----:B------:R-:W-:Y:S01]  /*da10*/  VIADD R0, R0, 0x19c20 ;  /* 0x00019c2000007836 */ /* 0x000fe20000000000 */
[----:B---3--:R-:W-:Y:S01]  /*da20*/  LOP3.LUT R12, R4, 0x2, RZ, 0x3c, !PT ;  /* 0x00000002040c7812 */ /* 0x008fe200078e3cff */
[----:B------:R-:W-:Y:S04]  /*da30*/  SHFL.IDX PT, R55, R55, R4, 0x1c1f ;  /* 0x001c1f0437377589 */ /* 0x000fe800000e0000 */
[----:B------:R-:W-:Y:S04]  /*da40*/  SHFL.IDX PT, R28, R57, R12, 0x1c1f ;  /* 0x001c1f0c391c7589 */ /* 0x000fe800000e0000 */
[----:B------:R-:W-:Y:S04]  /*da50*/  SHFL.IDX PT, R41, R41, R4, 0x1c1f ;  /* 0x001c1f0429297589 */ /* 0x000fe800000e0000 */
[----:B------:R-:W-:Y:S04]  /*da60*/  SHFL.IDX PT, R6, R43, R12, 0x1c1f ;  /* 0x001c1f0c2b067589 */ /* 0x000fe800000e0000 */
[----:B------:R-:W-:Y:S04]  /*da70*/  SHFL.IDX PT, R47, R47, R4, 0x1c1f ;  /* 0x001c1f042f2f7589 */ /* 0x000fe800000e0000 */
[----:B------:R-:W0:Y:S04]  /*da80*/  SHFL.IDX PT, R36, R36, R12, 0x1c1f ;  /* 0x001c1f0c24247589 */ /* 0x000e2800000e0000 */
[----:B------:R1:W-:Y:S04]  /*da90*/  SHFL.IDX PT, R13, R49, R4, 0x1c1f ;  /* 0x001c1f04310d7589 */ /* 0x0003e800000e0000 */
[----:B------:R-:W2:Y:S04]  /*daa0*/  SHFL.IDX PT, R40, R37, R12, 0x1c1f ;  /* 0x001c1f0c25287589 */ /* 0x000ea800000e0000 */
[----:B------:R-:W-:Y:S01]  /*dab0*/  SHFL.IDX PT, R42, R51, R4, 0x1c1f ;  /* 0x001c1f04332a7589 */ /* 0x000fe200000e0000 */
[----:B-1----:R-:W-:-:S03]  /*dac0*/  IMAD R49, R48, UR5, RZ ;  /* 0x0000000530317c24 */ /* 0x002fc6000f8e02ff */
[----:B------:R2:W-:Y:S04]  /*dad0*/  SHFL.IDX PT, R15, R38, R12, 0x1c1f ;  /* 0x001c1f0c260f7589 */ /* 0x0005e800000e0000 */
[----:B------:R-:W-:Y:S04]  /*dae0*/  SHFL.IDX PT, R45, R45, R4, 0x1c1f ;  /* 0x001c1f042d2d7589 */ /* 0x000fe800000e0000 */
[----:B------:R1:W-:Y:S01]  /*daf0*/  SHFL.IDX PT, R14, R5, R12, 0x1c1f ;  /* 0x001c1f0c050e7589 */ /* 0x0003e200000e0000 */
[----:B0-----:R-:W-:-:S03]  /*db00*/  SEL R30, R36, R47, P0 ;  /* 0x0000002f241e7207 */ /* 0x001fc60000000000 */
[----:B------:R-:W-:Y:S04]  /*db10*/  SHFL.IDX PT, R59, R59, R4, 0x1c1f ;  /* 0x001c1f043b3b7589 */ /* 0x000fe800000e0000 */
[----:B------:R-:W-:Y:S01]  /*db20*/  SHFL.IDX PT, R52, R61, R12, 0x1c1f ;  /* 0x001c1f0c3d347589 */ /* 0x000fe200000e0000 */
[----:B--2---:R-:W-:Y:S02]  /*db30*/  SEL R38, R40, R13, P0 ;  /* 0x0000000d28267207 */ /* 0x004fe40000000000 */
[----:B-1----:R-:W-:Y:S01]  /*db40*/  SEL R5, R55, R28, P0 ;  /* 0x0000001c37057207 */ /* 0x002fe20000000000 */
[----:B------:R-:W-:Y:S04]  /*db50*/  SHFL.IDX PT, R63, R63, R4, 0x1c1f ;  /* 0x001c1f043f3f7589 */ /* 0x000fe800000e0000 */
[----:B------:R-:W-:Y:S04]  /*db60*/  SHFL.IDX PT, R54, R65, R12, 0x1c1f ;  /* 0x001c1f0c41367589 */ /* 0x000fe800000e0000 */
[----:B------:R-:W-:Y:S04]  /*db70*/  SHFL.IDX PT, R67, R67, R4, 0x1c1f ;  /* 0x001c1f0443437589 */ /* 0x000fe800000e0000 */
[----:B------:R-:W0:Y:S04]  /*db80*/  SHFL.IDX PT, R56, R69, R12, 0x1c1f ;  /* 0x001c1f0c45387589 */ /* 0x000e2800000e0000 */
[----:B------:R-:W-:Y:S04]  /*db90*/  SHFL.IDX PT, R53, R53, R4, 0x1c1f ;  /* 0x001c1f0435357589 */ /* 0x000fe800000e0000 */
[----:B------:R-:W-:Y:S04]  /*dba0*/  SHFL.IDX PT, R71, R71, R4, 0x1c1f ;  /* 0x001c1f0447477589 */ /* 0x000fe800000e0000 */
[----:B------:R0:W1:Y:S04]  /*dbb0*/  SHFL.IDX PT, R46, R39, R12, 0x1c1f ;  /* 0x001c1f0c272e7589 */ /* 0x00006800000e0000 */
[----:B------:R-:W2:Y:S04]  /*dbc0*/  SHFL.IDX PT, R58, R73, R12, 0x1c1f ;  /* 0x001c1f0c493a7589 */ /* 0x000ea800000e0000 */
[----:B------:R3:W-:Y:S04]  /*dbd0*/  SHFL.IDX PT, R75, R75, R4, 0x1c1f ;  /* 0x001c1f044b4b7589 */ /* 0x0007e800000e0000 */
[----:B------:R4:W2:Y:S01]  /*dbe0*/  SHFL.IDX PT, R62, R77, R12, 0x1c1f ;  /* 0x001c1f0c4d3e7589 */ /* 0x0008a200000e0000 */
[----:B0-----:R-:W-:Y:S01]  /*dbf0*/  SEL R39, R56, R67, P0 ;  /* 0x0000004338277207 */ /* 0x001fe20000000000 */
[----:B---3--:R-:W-:-:S04]  /*dc00*/  IMAD R4, R29, UR6, RZ ;  /* 0x000000061d047c24 */ /* 0x008fc8000f8e02ff */
[----:B------:R-:W-:Y:S01]  /*dc10*/  IMAD R29, R7, UR7, R4 ;  /* 0x00000007071d7c24 */ /* 0x000fe2000f8e0204 */
[----:B------:R-:W-:Y:S01]  /*dc20*/  SEL R7, R28, R55, P0 ;  /* 0x000000371c077207 */ /* 0x000fe20000000000 */
[----:B------:R-:W-:Y:S01]  /*dc30*/  VIADD R28, R156, UR41 ;  /* 0x000000299c1c7c36 */ /* 0x000fe20008000000 */
[----:B------:R-:W-:Y:S01]  /*dc40*/  SEL R4, R41, R6, P0 ;  /* 0x0000000629047207 */ /* 0x000fe20000000000 */
[----:B------:R-:W-:Y:S01]  /*dc50*/  ULDC.64 UR6, c[0x0][0xb50] ;  /* 0x0002d40000067ab9 */ /* 0x000fe20000000a00 */
[----:B------:R-:W-:Y:S01]  /*dc60*/  SEL R6, R6, R41, P0 ;  /* 0x0000002906067207 */ /* 0x000fe20000000000 */
[C---:B----4-:R-:W-:Y:S01]  /*dc70*/  VIADD R12, R28.reuse, 0x8 ;  /* 0x000000081c0c7836 */ /* 0x050fe20000000000 */
[----:B------:R-:W-:Y:S01]  /*dc80*/  ISETP.GE.OR P3, PT, R28, R49, P1 ;  /* 0x000000311c00720c */ /* 0x000fe20000f66670 */
[----:B------:R-:W-:Y:S01]  /*dc90*/  IMAD.IADD R11, R11, 0x1, R29 ;  /* 0x000000010b0b7824 */ /* 0x000fe200078e021d */
[----:B------:R-:W-:Y:S01]  /*dca0*/  LEA R37, P4, R10, UR6, 0x2 ;  /* 0x000000060a257c11 */ /* 0x000fe2000f8810ff */
[----:B------:R0:W-:Y:S01]  /*dcb0*/  STSM.16.M88.4 [R31], R4 ;  /* 0x000000041f007844 */ /* 0x0001e20000000200 */
[----:B------:R-:W-:-:S02]  /*dcc0*/  SEL R28, R47, R36, P0 ;  /* 0x000000242f1c7207 */ /* 0x000fc40000000000 */
[----:B------:R-:W-:Y:S01]  /*dcd0*/  SEL R36, R13, R40, P0 ;  /* 0x000000280d247207 */ /* 0x000fe20000000000 */
[----:B------:R-:W-:Y:S01]  /*dce0*/  SHFL.IDX PT, R50, R37, RZ, 0x1c1f ;  /* 0x001c1fff25327589 */ /* 0x000fe200000e0000 */
[----:B------:R-:W-:Y:S02]  /*dcf0*/  ISETP.GE.OR P1, PT, R12, R49, P1 ;  /* 0x000000310c00720c */ /* 0x000fe40000f26670 */
[----:B------:R-:W-:Y:S01]  /*dd00*/  SEL R40, R42, R15, P0 ;  /* 0x0000000f2a287207 */ /* 0x000fe20000000000 */
[----:B------:R3:W-:Y:S01]  /*dd10*/  SHFL.IDX PT, R60, R37, 0x1, 0x1c1f ;  /* 0x003c1f00253c7f89 */ /* 0x0007e200000e0000 */
[----:B------:R-:W-:Y:S02]  /*dd20*/  SEL R12, R45, R14, P0 ;  /* 0x0000000e2d0c7207 */ /* 0x000fe40000000000 */
[----:B------:R-:W-:Y:S02]  /*dd30*/  SEL R42, R15, R42, P0 ;  /* 0x0000002a0f2a7207 */ /* 0x000fe40000000000 */
[----:B------:R-:W-:-:S02]  /*dd40*/  SEL R14, R14, R45, P0 ;  /* 0x0000002d0e0e7207 */ /* 0x000fc40000000000 */
[----:B------:R-:W-:Y:S02]  /*dd50*/  SEL R13, R59, R52, P0 ;  /* 0x000000343b0d7207 */ /* 0x000fe40000000000 */
[----:B------:R-:W-:Y:S02]  /*dd60*/  SEL R15, R52, R59, P0 ;  /* 0x0000003b340f7207 */ /* 0x000fe40000000000 */
[----:B------:R-:W-:Y:S02]  /*dd70*/  SEL R29, R63, R54, P0 ;  /* 0x000000363f1d7207 */ /* 0x000fe40000000000 */
[----:B0-----:R-:W-:Y:S01]  /*dd80*/  SEL R31, R54, R63, P0 ;  /* 0x0000003f361f7207 */ /* 0x001fe20000000000 */
[----:B------:R-:W-:Y:S01]  /*dd90*/  STSM.16.M88.4 [R72], R12 ;  /* 0x0000000c48007844 */ /* 0x000fe20000000200 */
[----:B---3--:R-:W-:Y:S02]  /*dda0*/  SEL R37, R67, R56, P0 ;  /* 0x0000003843257207 */ /* 0x008fe40000000000 */
[----:B-1----:R-:W-:Y:S01]  /*ddb0*/  SEL R44, R53, R46, P0 ;  /* 0x0000002e352c7207 */ /* 0x002fe20000000000 */
[----:B------:R-:W-:Y:S01]  /*ddc0*/  STSM.16.M88.4 [R70], R28 ;  /* 0x0000001c46007844 */ /* 0x000fe20000000200 */
[----:B--2---:R-:W-:-:S02]  /*ddd0*/  SEL R41, R71, R58, P0 ;  /* 0x0000003a47297207 */ /* 0x004fc40000000000 */
[----:B------:R-:W-:Y:S01]  /*dde0*/  SEL R43, R58, R71, P0 ;  /* 0x000000473a2b7207 */ /* 0x000fe20000000000 */
[----:B------:R0:W-:Y:S01]  /*ddf0*/  STSM.16.M88.4 [R68], R36 ;  /* 0x0000002444007844 */ /* 0x0001e20000000200 */
[----:B------:R-:W-:Y:S02]  /*de00*/  SEL R46, R46, R53, P0 ;  /* 0x000000352e2e7207 */ /* 0x000fe40000000000 */
[----:B------:R-:W-:Y:S01]  /*de10*/  SEL R45, R75, R62, P0 ;  /* 0x0000003e4b2d7207 */ /* 0x000fe20000000000 */
[----:B------:R-:W-:Y:S01]  /*de20*/  STSM.16.M88.4 [R66], R40 ;  /* 0x0000002842007844 */ /* 0x000fe20000000200 */
[----:B------:R-:W-:Y:S02]  /*de30*/  SEL R47, R62, R75, P0 ;  /* 0x0000004b3e2f7207 */ /* 0x000fe40000000000 */
[----:B------:R-:W-:-:S03]  /*de40*/  LEA.HI.X R11, R10, UR7, R11, 0x2, P4 ;  /* 0x000000070a0b7c11 */ /* 0x000fc6000a0f140b */
[----:B------:R-:W-:Y:S04]  /*de50*/  STSM.16.M88.4 [R64], R44 ;  /* 0x0000002c40007844 */ /* 0x000fe80000000200 */
[----:B------:R-:W1:Y:S01]  /*de60*/  SHFL.IDX PT, R51, R11, RZ, 0x1c1f ;  /* 0x001c1fff0b337589 */ /* 0x000e6200000e0000 */
[----:B0-----:R-:W0:Y:S08]  /*de70*/  @P2 LDC R37, c[0x0][0xbec] ;  /* 0x0002fb00ff252b82 */ /* 0x001e300000000800 */
[----:B------:R-:W-:Y:S08]  /*de80*/  BAR.SYNC.DEFER_BLOCKING 0x1, 0x180 ;  /* 0x0046000000007b1d */ /* 0x000ff00000010000 */
[----:B------:R-:W2:Y:S01]  /*de90*/  @P2 LDC R39, c[0x0][0xbf0] ;  /* 0x0002fc00ff272b82 */ /* 0x000ea20000000800 */
[----:B------:R-:W3:Y:S01]  /*dea0*/  SHFL.IDX PT, R61, R11, 0x1, 0x1c1f ;  /* 0x003c1f000b3d7f89 */ /* 0x000ee200000e0000 */
[----:B------:R-:W-:-:S02]  /*deb0*/  UIMAD UR5, UR12, UR8, URZ ;  /* 0x000000080c0572a4 */ /* 0x000fc4000f8e023f */
[----:B------:R-:W-:Y:S02]  /*dec0*/  UIMAD.WIDE.U32 UR6, UR40, UR8, URZ ;  /* 0x00000008280672a5 */ /* 0x000fe4000f8e003f */
[----:B------:R-:W-:Y:S01]  /*ded0*/  UIMAD UR5, UR40, UR9, UR5 ;  /* 0x00000009280572a4 */ /* 0x000fe2000f8e0205 */
[----:B-1----:R1:W-:Y:S04]  /*dee0*/  @!P3 ST.E desc[UR52][R50.64], R2 ;  /* 0x000000023200b985 */ /* 0x0023e8000c101934 */
[----:B---3--:R3:W-:Y:S01]  /*def0*/  @!P1 ST.E desc[UR52][R60.64], R3 ;  /* 0x000000033c009985 */ /* 0x0087e2000c101934 */
[----:B-1----:R-:W-:-:S03]  /*df00*/  IMAD R2, R152, 0x60, R153 ;  /* 0x0000006098027824 */ /* 0x002fc600078e0299 */
[----:B------:R1:W5:Y:S01]  /*df10*/  LD.E.128 R56, desc[UR52][R24.64] ;  /* 0x0000003418387980 */ /* 0x000362000c101d00 */
[----:B------:R-:W-:Y:S02]  /*df20*/  UIMAD UR8, UR13, UR10, URZ ;  /* 0x0000000a0d0872a4 */ /* 0x000fe4000f8e023f */
[----:B------:R-:W-:Y:S01]  /*df30*/  UIADD3 UR7, UR7, UR5, URZ ;  /* 0x0000000507077290 */ /* 0x000fe2000fffe03f */
[----:B------:R4:W5:Y:S04]  /*df40*/  LD.E.128 R28, desc[UR52][R20.64] ;  /* 0x00000034141c7980 */ /* 0x000968000c101d00 */
[----:B------:R-:W5:Y:S01]  /*df50*/  LD.E.128 R8, desc[UR52][R8.64] ;  /* 0x0000003408087980 */ /* 0x000f62000c101d00 */
[----:B-1----:R-:W-:-:S03]  /*df60*/  VIADD R24, R2, UR41 ;  /* 0x0000002902187c36 */ /* 0x002fc60008000000 */
[----:B------:R-:W5:Y:S01]  /*df70*/  LD.E.128 R4, desc[UR52][R34.64] ;  /* 0x0000003422047980 */ /* 0x000f62000c101d00 */
[----:B0-----:R-:W-:Y:S01]  /*df80*/  @P2 IMAD.HI.U32 R2, R24, R37, RZ ;  /* 0x0000002518022227 */ /* 0x001fe200078e00ff */
[----:B------:R-:W-:Y:S02]  /*df90*/  UIMAD UR5, UR39, UR11, UR8 ;  /* 0x0000000b270572a4 */ /* 0x000fe4000f8e0208 */
[----:B------:R-:W5:Y:S01]  /*dfa0*/  LD.E.128 R52, desc[UR52][R32.64] ;  /* 0x0000003420347980 */ /* 0x000f62000c101d00 */
[----:B----4-:R-:W-:Y:S01]  /*dfb0*/  IMAD.MOV.U32 R21, RZ, RZ, R24 ;  /* 0x000000ffff157224 */ /* 0x010fe200078e0018 */
        /* <DEDUP_REMOVED lines=13> */
[----:B---3--:R-:W-:-:S02]  /*e090*/  IMAD.U32 R3, RZ, RZ, UR7 ;  /* 0x00000007ff037e24 */ /* 0x008fc4000f8e00ff */
        /* <DEDUP_REMOVED lines=15> */
[----:B------:R-:W-:Y:S01]  /*e190*/  IMAD.IADD R3, R3, 0x1, R21 ;  /* 0x0000000103037824 */ /* 0x000fe200078e0215 */
[C---:B------:R-:W-:Y:S02]  /*e1a0*/  LEA R32, P1, R2.reuse, UR6, 0x1 ;  /* 0x0000000602207c11 */ /* 0x040fe4000f8208ff */
[----:B------:R-:W-:Y:S02]  /*e1b0*/  PRMT R0, RZ, 0x654, R0 ;  /* 0x00000654ff007816 */ /* 0x000fe40000000000 */
[----:B------:R-:W-:Y:S01]  /*e1c0*/  LEA.HI.X R33, R2, UR7, R3, 0x1, P1 ;  /* 0x0000000702217c11 */ /* 0x000fe200088f0c03 */
[----:B-1----:R0:W1:Y:S01]  /*e1d0*/  SHFL.IDX PT, R20, R32, RZ, 0x1c1f ;  /* 0x001c1fff20147589 */ /* 0x00206200000e0000 */
[----:B------:R0:W-:Y:S01]  /*e1e0*/  SYNCS.ARRIVE.TRANS64.RED.A1T0 RZ, [R0+URZ], RZ ;  /* 0x000000ff00ff79a7 */ /* 0x0001e2000810043f */
[----:B------:R-:W-:Y:S02]  /*e1f0*/  BSSY B1, `(.L_x_11342) ;  /* 0x0000011000017945 */ /* 0x000fe40003800000 */
[----:B------:R0:W2:Y:S01]  /*e200*/  SHFL.IDX PT, R21, R33, RZ, 0x1c1f ;  /* 0x001c1fff21157589 */ /* 0x0000a200000e0000 */
[----:B------:R-:W-:-:S02]  /*e210*/  SHF.R.S32.HI R74, RZ, 0x1f, R23 ;  /* 0x0000001fff4a7819 */ /* 0x000fc40000011417 */
[----:B------:R-:W-:Y:S01]  /*e220*/  SHF.R.S32.HI R76, RZ, 0x1f, R22 ;  /* 0x0000001fff4c7819 */ /* 0x000fe20000011416 */
        /* <DEDUP_REMOVED lines=13> */
.L_x_11343:
[----:B------:R-:W-:Y:S05]  /*e300*/  BSYNC B1 ;  /* 0x0000000000017941 */ /* 0x000fea0003800000 */
.L_x_11342:
[----:B0-----:R-:W-:Y:S01]  /*e310*/  VIADD R0, R34, 0x60 ;  /* 0x0000006022007836 */ /* 0x001fe20000000000 */
[----:B---3-5:R0:W3:Y:S04]  /*e320*/  SHFL.IDX PT, R9, R33, 0x1, 0x1c1f ;  /* 0x003c1f0021097f89 */ /* 0x0280e800000e0000 */
[----:B------:R-:W-:Y:S01]  /*e330*/  ISETP.GE.AND P0, PT, R0, R49, PT ;  /* 0x000000310000720c */ /* 0x000fe20003f06270 */
[----:B------:R0:W4:-:S12]  /*e340*/  SHFL.IDX PT, R8, R32, 0x1, 0x1c1f ;  /* 0x003c1f0020087f89 */ /* 0x00011800000e0000 */
[----:B0-----:R-:W-:Y:S05]  /*e350*/  @P0 BRA `(.L_x_11344) ;  /* 0x0000000800340947 */ /* 0x001fea0003800000 */
[----:B------:R-:W-:Y:S02]  /*e360*/  ULDC UR5, c[0x0][0xac8] ;  /* 0x0002b20000057ab9 */ /* 0x000fe40000000800 */
[----:B------:R-:W-:Y:S02]  /*e370*/  ISETP.GE.AND P2, PT, R22, UR5, PT ;  /* 0x0000000516007c0c */ /* 0x000fe4000bf46270 */
[----:B------:R-:W-:-:S11]  /*e380*/  ISETP.GE.AND P1, PT, R19, UR5, PT ;  /* 0x0000000513007c0c */ /* 0x000fd6000bf26270 */
[C---:B----4-:R-:W-:Y:S02]  /*e390*/  @!P2 LEA R10, P0, R22.reuse, R8, 0x1 ;  /* 0x00000008160aa211 */ /* 0x050fe400078008ff */
[----:B---3--:R-:W-:Y:S02]  /*e3a0*/  @!P1 IMAD.WIDE R2, R19, 0x2, R8 ;  /* 0x0000000213029825 */ /* 0x008fe400078e0208 */
        /* <DEDUP_REMOVED lines=9> */
.L_x_11341:
[----:B------:R-:W0:Y:S01]  /*e440*/  LDC R8, c[0x0][0xbe8] ;  /* 0x0002fa00ff087b82 */ /* 0x000e220000000800 */
[----:B------:R-:W1:Y:S01]  /*e450*/  S2R R0, SR_TID.X ;  /* 0x0000000000007919 */ /* 0x000e620000002100 */
[----:B------:R-:W-:Y:S01]  /*e460*/  USHF.R.S32.HI UR8, URZ, 0x1f, UR40 ;  /* 0x0000001f3f087899 */ /* 0x000fe20008011428 */
[----:B------:R-:W-:Y:S01]  /*e470*/  BSSY B1, `(.L_x_11345) ;  /* 0x0000031000017945 */ /* 0x000fe20003800000 */
[----:B------:R-:W-:Y:S01]  /*e480*/  USHF.R.S32.HI UR9, URZ, 0x1f, UR39 ;  /* 0x0000001f3f097899 */ /* 0x000fe20008011427 */
[----:B------:R-:W-:Y:S01]  /*e490*/  IMAD R6, R152, 0x60, R153 ;  /* 0x0000006098067824 */ /* 0x000fe200078e0299 */
[----:B0-----:R-:W-:Y:S01]  /*e4a0*/  ISETP.NE.AND P1, PT, R8, 0x1, PT ;  /* 0x000000010800780c */ /* 0x001fe20003f25270 */
[----:B-1----:R-:W-:-:S12]  /*e4b0*/  VIADD R0, R0, 0xffffff80 ;  /* 0xffffff8000007836 */ /* 0x002fd80000000000 */
[----:B------:R-:W0:Y:S01]  /*e4c0*/  @P1 LDC R9, c[0x0][0xbec] ;  /* 0x0002fb00ff091b82 */ /* 0x000e220000000800 */
[----:B------:R-:W-:-:S07]  /*e4d0*/  ISETP.GE.AND P0, PT, R0, 0xc0, PT ;  /* 0x000000c00000780c */ /* 0x000fce0003f06270 */
[----:B------:R-:W1:Y:S06]  /*e4e0*/  @P1 LDC R11, c[0x0][0xbf0] ;  /* 0x0002fc00ff0b1b82 */ /* 0x000e6c0000000800 */
        /* <DEDUP_REMOVED lines=41> */
.L_x_11346:
[----:B------:R-:W-:Y:S05]  /*e780*/  BSYNC B1 ;  /* 0x0000000000017941 */ /* 0x000fea0003800000 */
.L_x_11345:
[----:B------:R-:W-:Y:S01]  /*e790*/  ULDC.64 UR10, c[0x0][0xae8] ;  /* 0x0002ba00000a7ab9 */ /* 0x000fe20000000a00 */
[----:B------:R-:W-:Y:S01]  /*e7a0*/  VIADD R6, R6, UR41 ;  /* 0x0000002906067c36 */ /* 0x000fe20008000000 */
[----:B------:R-:W-:Y:S01]  /*e7b0*/  UIMAD UR5, UR8, UR10, URZ ;  /* 0x0000000a080572a4 */ /* 0x000fe2000f8e023f */
[----:B------:R-:W-:Y:S01]  /*e7c0*/  BSSY B1, `(.L_x_11347) ;  /* 0x0000035000017945 */ /* 0x000fe20003800000 */
[----:B------:R-:W-:Y:S01]  /*e7d0*/  UIMAD.WIDE.U32 UR6, UR40, UR10, URZ ;  /* 0x0000000a280672a5 */ /* 0x000fe2000f8e003f */
[----:B0-----:R-:W-:Y:S01]  /*e7e0*/  @P1 IMAD.HI.U32 R0, R6, R9, RZ ;  /* 0x0000000906001227 */ /* 0x001fe200078e00ff */
[----:B------:R-:W-:Y:S01]  /*e7f0*/  UIMAD UR5, UR40, UR11, UR5 ;  /* 0x0000000b280572a4 */ /* 0x000fe2000f8e0205 */
[----:B------:R-:W-:Y:S02]  /*e800*/  SHF.R.S32.HI R14, RZ, 0x1f, R23 ;  /* 0x0000001fff0e7819 */ /* 0x000fe40000011417 */
[----:B------:R-:W-:Y:S01]  /*e810*/  ULDC.64 UR10, c[0x0][0xaf0] ;  /* 0x0002bc00000a7ab9 */ /* 0x000fe20000000a00 */
[----:B------:R-:W-:Y:S01]  /*e820*/  UIADD3 UR7, UR7, UR5, URZ ;  /* 0x0000000507077290 */ /* 0x000fe2000fffe03f */
[----:B--2---:R-:W-:Y:S01]  /*e830*/  IMAD.MOV.U32 R5, RZ, RZ, R6 ;  /* 0x000000ffff057224 */ /* 0x004fe200078e0006 */
[----:B------:R-:W-:Y:S01]  /*e840*/  UIMAD UR5, UR9, UR10, URZ ;  /* 0x0000000a090572a4 */ /* 0x000fe2000f8e023f */
[----:B-1----:R-:W-:Y:S01]  /*e850*/  @P1 SHF.R.U32.HI R5, RZ, R11, R0 ;  /* 0x0000000bff051219 */ /* 0x002fe20000011600 */
[----:B------:R-:W-:Y:S01]  /*e860*/  UIMAD.WIDE.U32 UR6, UR39, UR10, UR6 ;  /* 0x0000000a270672a5 */ /* 0x000fe2000f8e0006 */
[----:B------:R-:W-:Y:S01]  /*e870*/  SHF.R.S32.HI R15, RZ, 0x1f, R22 ;  /* 0x0000001fff0f7819 */ /* 0x000fe20000011416 */
        /* <DEDUP_REMOVED lines=9> */
[----:B------:R-:W-:Y:S01]  /*e910*/  ULDC.64 UR6, c[0x0][0xad8] ;  /* 0x0002b60000067ab9 */ /* 0x000fe20000000a00 */
[----:B------:R-:W-:Y:S01]  /*e920*/  IMAD.U32 R3, RZ, RZ, UR5 ;  /* 0x00000005ff037e24 */ /* 0x000fe2000f8e00ff */
[----:B------:R-:W-:Y:S01]  /*e930*/  ULDC UR5, c[0x0][0xa88] ;  /* 0x0002a20000057ab9 */ /* 0x000fe20000000800 */
[C---:B------:R-:W-:Y:S01]  /*e940*/  IMAD R9, R5.reuse, UR9, R0 ;  /* 0x0000000905097c24 */ /* 0x040fe2000f8e0200 */
[----:B------:R-:W-:Y:S01]  /*e950*/  SHF.R.S32.HI R0, RZ, 0x1f, R7 ;  /* 0x0000001fff007819 */ /* 0x000fe20000011407 */
[----:B------:R-:W-:-:S04]  /*e960*/  IMAD.WIDE.U32 R2, R5, UR8, R2 ;  /* 0x0000000805027c25 */ /* 0x000fc8000f8e0002 */
[----:B------:R-:W-:Y:S02]  /*e970*/  IMAD R0, R0, UR6, RZ ;  /* 0x0000000600007c24 */ /* 0x000fe4000f8e02ff */
[----:B------:R-:W-:Y:S02]  /*e980*/  IMAD.IADD R3, R3, 0x1, R9 ;  /* 0x0000000103037824 */ /* 0x000fe400078e0209 */
[C---:B------:R-:W-:Y:S02]  /*e990*/  IMAD R5, R7.reuse, UR7, R0 ;  /* 0x0000000707057c24 */ /* 0x040fe4000f8e0200 */
[----:B------:R-:W-:Y:S01]  /*e9a0*/  IMAD.WIDE.U32 R2, R7, UR6, R2 ;  /* 0x0000000607027c25 */ /* 0x000fe2000f8e0002 */
[----:B------:R-:W-:-:S03]  /*e9b0*/  ULDC.64 UR6, c[0x0][0xa80] ;  /* 0x0002a00000067ab9 */ /* 0x000fc60000000a00 */
[----:B------:R-:W-:Y:S01]  /*e9c0*/  IMAD R7, R8, UR5, RZ ;  /* 0x0000000508077c24 */ /* 0x000fe2000f8e02ff */
[----:B------:R-:W-:Y:S01]  /*e9d0*/  LEA R4, P1, R2, UR6, 0x1 ;  /* 0x0000000602047c11 */ /* 0x000fe2000f8208ff */
[----:B------:R-:W-:Y:S02]  /*e9e0*/  VIADD R0, R153, UR41 ;  /* 0x0000002999007c36 */ /* 0x000fe40008000000 */
[----:B------:R-:W-:-:S03]  /*e9f0*/  IMAD.IADD R3, R3, 0x1, R5 ;  /* 0x0000000103037824 */ /* 0x000fc600078e0205 */
[----:B------:R-:W-:Y:S02]  /*ea00*/  ISETP.GE.AND P0, PT, R0, R7, PT ;  /* 0x000000070000720c */ /* 0x000fe40003f06270 */
[----:B------:R-:W-:Y:S02]  /*ea10*/  LEA.HI.X R5, R2, UR7, R3, 0x1, P1 ;  /* 0x0000000702057c11 */ /* 0x000fe400088f0c03 */
[----:B------:R0:W1:Y:S04]  /*ea20*/  SHFL.IDX PT, R2, R4, RZ, 0x1c1f ;  /* 0x001c1fff04027589 */ /* 0x00006800000e0000 */
[----:B------:R0:W2:Y:S05]  /*ea30*/  SHFL.IDX PT, R3, R5, RZ, 0x1c1f ;  /* 0x001c1fff05037589 */ /* 0x0000aa00000e0000 */
[----:B------:R-:W-:Y:S05]  /*ea40*/  @P0 BRA `(.L_x_11348) ;  /* 0x0000000000300947 */ /* 0x000fea0003800000 */
        /* <DEDUP_REMOVED lines=9> */
[----:B------:R3:W-:Y:S04]  /*eae0*/  @!P2 ST.E.128 desc[UR52][R8.64], RZ ;  /* 0x000000ff0800a985 */ /* 0x0007e8000c101d34 */
[----:B------:R3:W-:Y:S04]  /*eaf0*/  @!P3 ST.E.128 desc[UR52][R10.64], RZ ;  /* 0x000000ff0a00b985 */ /* 0x0007e8000c101d34 */
[----:B------:R3:W-:Y:S02]  /*eb00*/  @!P4 ST.E.128 desc[UR52][R12.64], RZ ;  /* 0x000000ff0c00c985 */ /* 0x0007e4000c101d34 */
.L_x_11348:
[----:B------:R-:W-:Y:S05]  /*eb10*/  BSYNC B1 ;  /* 0x0000000000017941 */ /* 0x000fea0003800000 */
.L_x_11347:
        /* <DEDUP_REMOVED lines=9> */
[CC--:B-1----:R-:W-:Y:S02]  /*ebb0*/  @!P3 LEA R6, P0, R22.reuse, R2.reuse, 0x1 ;  /* 0x000000021606b211 */ /* 0x0c2fe400078008ff */
[----:B---3--:R-:W-:Y:S02]  /*ebc0*/  @!P4 LEA R8, P1, R23, R2, 0x1 ;  /* 0x000000021708c211 */ /* 0x008fe400078208ff */
[----:B0---4-:R-:W-:Y:S01]  /*ebd0*/  @!P2 IMAD.WIDE R4, R19, 0x2, R2 ;  /* 0x000000021304a825 */ /* 0x011fe200078e0202 */
[-C--:B------:R-:W-:Y:S02]  /*ebe0*/  @!P3 LEA.HI.X R7, R22, R3.reuse, R15, 0x1, P0 ;  /* 0x000000031607b211 */ /* 0x080fe400000f0c0f */
[----:B------:R-:W-:Y:S02]  /*ebf0*/  @!P4 LEA.HI.X R9, R23, R3, R14, 0x1, P1 ;  /* 0x000000031709c211 */ /* 0x000fe400008f0c0e */
[----:B------:R0:W-:Y:S04]  /*ec00*/  @!P2 ST.E.128 desc[UR52][R4.64], RZ ;  /* 0x000000ff0400a985 */ /* 0x0001e8000c101d34 */
[----:B------:R0:W-:Y:S04]  /*ec10*/  @!P3 ST.E.128 desc[UR52][R6.64], RZ ;  /* 0x000000ff0600b985 */ /* 0x0001e8000c101d34 */
[----:B------:R0:W-:Y:S02]  /*ec20*/  @!P4 ST.E.128 desc[UR52][R8.64], RZ ;  /* 0x000000ff0800c985 */ /* 0x0001e4000c101d34 */
.L_x_11344:
[----:B------:R-:W-:Y:S05]  /*ec30*/  BSYNC B0 ;  /* 0x0000000000007941 */ /* 0x000fea0003800000 */
.L_x_11340:
[----:B------:R-:W-:Y:S02]  /*ec40*/  ULDC UR5, c[0x0][0xc38] ;  /* 0x00030e0000057ab9 */ /* 0x000fe40000000800 */
[----:B------:R-:W-:-:S06]  /*ec50*/  UISETP.GE.AND UP0, UPT, UR4, UR5, UPT ;  /* 0x000000050400728c */ /* 0x000fcc000bf06270 */
[----:B------:R-:W-:-:S13]  /*ec60*/  PLOP3.LUT P0, PT, PT, PT, UP0, 0x80, 0x0 ;  /* 0x000000000000781c */ /* 0x000fda0003f0f008 */
[----:B------:R-:W-:Y:S05]  /*ec70*/  @!P0 BRA `(.L_x_11349) ;  /* 0xffffff20000c8947 */ /* 0x000fea000383ffff */
[----:B------:R-:W-:Y:S05]  /*ec80*/  EXIT ;  /* 0x000000000000794d */ /* 0x000fea0003800000 */
.L_x_11251:
        /* <DEDUP_REMOVED lines=16> */
[----:B------:R-:W0:Y:S01]  /*ed90*/  S2R R14, SR_TID.X ;  /* 0x00000000000e7919 */ /* 0x000e220000002100 */
[----:B------:R-:W-:Y:S01]  /*eda0*/  IMAD.SHL.U32 R7, R0, 0x800, RZ ;  /* 0x0000080000077824 */ /* 0x000fe200078e00ff */
[----:B------:R-:W-:Y:S01]  /*edb0*/  ULDC.64 UR42, c[0x0][0x2f0] ;  /* 0x0000bc00002a7ab9 */ /* 0x000fe20000000a00 */
        /* <DEDUP_REMOVED lines=9> */
[----:B------:R-:W-:Y:S01]  /*ee50*/  LOP3.LUT R0, R2, 0x80, RZ, 0xc0, !PT ;  /* 0x0000008002007812 */ /* 0x000fe200078ec0ff */
[----:B------:R-:W-:Y:S01]  /*ee60*/  IMAD.SHL.U32 R5, R14, 0x10, RZ ;  /* 0x000000100e057824 */ /* 0x000fe200078e00ff */
[----:B------:R-:W-:Y:S01]  /*ee70*/  LOP3.LUT R6, R4, 0x400, RZ, 0xc0, !PT ;  /* 0x0000040004067812 */ /* 0x000fe200078ec0ff */
[----:B------:R-:W-:Y:S01]  /*ee80*/  IMAD.SHL.U32 R11, R14, 0x4, RZ ;  /* 0x000000040e0b7824 */ /* 0x000fe200078e00ff */
[----:B------:R-:W-:Y:S02]  /*ee90*/  LOP3.LUT R0, R0, 0x10, R3, 0xf8, !PT ;  /* 0x0000001000007812 */ /* 0x000fe400078ef803 */
[----:B------:R-:W-:Y:S02]  /*eea0*/  LOP3.LUT R3, R3, 0x20, RZ, 0xc0, !PT ;  /* 0x0000002003037812 */ /* 0x000fe400078ec0ff */
[----:B------:R-:W-:Y:S02]  /*eeb0*/  LOP3.LUT R10, R5, 0x10, RZ, 0xc0, !PT ;  /* 0x00000010050a7812 */ /* 0x000fe400078ec0ff */
[----:B------:R-:W-:-:S02]  /*eec0*/  LOP3.LUT R6, R6, 0x800, R7, 0xf8, !PT ;  /* 0x0000080006067812 */ /* 0x000fc400078ef807 */
[----:B------:R-:W-:Y:S02]  /*eed0*/  LOP3.LUT R7, R3, 0x10, R14, 0xf8, !PT ;  /* 0x0000001003077812 */ /* 0x000fe400078ef80e */
        /* <DEDUP_REMOVED lines=10> */
[----:B------:R-:W-:Y:S02]  /*ef80*/  LOP3.LUT R4, R7, 0x380, R4, 0xf8, !PT ;  /* 0x0000038007047812 */ /* 0x000fe400078ef804 */
[----:B------:R-:W-:Y:S02]  /*ef90*/  LOP3.LUT R17, R17, 0xffffffbf, RZ, 0xc0, !PT ;  /* 0xffffffbf11117812 */ /* 0x000fe400078ec0ff */
[----:B------:R-:W-:Y:S02]  /*efa0*/  LOP3.LUT P0, RZ, R14, 0x4, RZ, 0xc0, !PT ;  /* 0x000000040eff7812 */ /* 0x000fe4000780c0ff */
[----:B------:R-:W-:-:S02]  /*efb0*/  LOP3.LUT R27, R4, 0x70, R5, 0x78, !PT ;  /* 0x00000070041b7812 */ /* 0x000fc400078e7805 */
[----:B------:R-:W-:Y:S02]  /*efc0*/  @P1 LOP3.LUT R17, R17, 0x40, RZ, 0xfc, !PT ;  /* 0x0000004011111812 */ /* 0x000fe400078efcff */
[----:B------:R-:W-:Y:S02]  /*efd0*/  ISETP.GE.AND P1, PT, R0, UR43, PT ;  /* 0x0000002b00007c0c */ /* 0x000fe4000bf26270 */
[----:B------:R-:W-:Y:S02]  /*efe0*/  LOP3.LUT R27, R6, R27, RZ, 0xfc, !PT ;  /* 0x0000001b061b7212 */ /* 0x000fe400078efcff */
[----:B------:R-:W-:Y:S01]  /*eff0*/  LOP3.LUT R17, R17, 0xfffffffd, RZ, 0xc0, !PT ;  /* 0xfffffffd11117812 */ /* 0x000fe200078ec0ff */
[----:B------:R-:W-:Y:S01]  /*f000*/  IMAD.SHL.U32 R9, R14, 0x2, RZ ;  /* 0x000000020e097824 */ /* 0x000fe200078e00ff */
[----:B------:R-:W-:Y:S01]  /*f010*/  LOP3.LUT R8, R5, 0x90, RZ, 0xc0, !PT ;  /* 0x0000009005087812 */ /* 0x000fe200078ec0ff */
[----:B------:R-:W-:Y:S01]  /*f020*/  VIADD R15, R27, 0x40 ;  /* 0x000000401b0f7836 */ /* 0x000fe20000000000 */
[----:B------:R-:W-:Y:S01]  /*f030*/  @P2 LOP3.LUT R17, R17, 0x2, RZ, 0xfc, !PT ;  /* 0x0000000211112812 */ /* 0x000fe200078efcff */
[----:B------:R-:W-:Y:S01]  /*f040*/  @P0 VIADD R15, R27, 0xffffffc0 ;  /* 0xffffffc01b0f0836 */ /* 0x000fe20000000000 */
[----:B------:R-:W-:-:S02]  /*f050*/  ISETP.GE.AND P0, PT, R0, UR6, PT ;  /* 0x0000000600007c0c */ /* 0x000fc4000bf06270 */
[----:B------:R-:W-:Y:S02]  /*f060*/  LOP3.LUT R2, R2, 0x360, RZ, 0xc0, !PT ;  /* 0x0000036002027812 */ /* 0x000fe400078ec0ff */
[----:B------:R-:W-:Y:S02]  /*f070*/  LOP3.LUT R17, R17, 0xfffffeff, RZ, 0xc0, !PT ;  /* 0xfffffeff11117812 */ /* 0x000fe400078ec0ff */
[----:B------:R-:W-:Y:S02]  /*f080*/  LOP3.LUT R8, R8, 0x10, R9, 0x78, !PT ;  /* 0x0000001008087812 */ /* 0x000fe400078e7809 */
[----:B------:R-:W-:Y:S02]  /*f090*/  MOV R16, 0x400 ;  /* 0x0000040000107802 */ /* 0x000fe40000000f00 */
[----:B------:R-:W-:Y:S02]  /*f0a0*/  LOP3.LUT R2, R2, 0x400, R5, 0xf8, !PT ;  /* 0x0000040002027812 */ /* 0x000fe400078ef805 */
[----:B------:R-:W-:-:S02]  /*f0b0*/  @P1 LOP3.LUT R17, R17, 0x100, RZ, 0xfc, !PT ;  /* 0x0000010011111812 */ /* 0x000fc400078efcff */
[----:B------:R-:W-:Y:S02]  /*f0c0*/  LOP3.LUT R12, R8, 0x760, R5, 0xf8, !PT ;  /* 0x00000760080c7812 */ /* 0x000fe400078ef805 */
[----:B------:R-:W-:Y:S02]  /*f0d0*/  ISETP.GE.AND P2, PT, R10, UR43, PT ;  /* 0x0000002b0a007c0c */ /* 0x000fe4000bf46270 */
[----:B------:R-:W-:Y:S02]  /*f0e0*/  LOP3.LUT R17, R17, 0xffffffdf, RZ, 0xc0, !PT ;  /* 0xffffffdf11117812 */ /* 0x000fe400078ec0ff */
[----:B------:R-:W-:Y:S01]  /*f0f0*/  LOP3.LUT R24, R2, R3, RZ, 0xfc, !PT ;  /* 0x0000000302187212 */ /* 0x000fe200078efcff */
[----:B------:R-:W-:Y:S01]  /*f100*/  IMAD.U32 R2, RZ, RZ, UR5 ;  /* 0x00000005ff027e24 */ /* 0x000fe2000f8e00ff */
[----:B------:R-:W-:Y:S01]  /*f110*/  UISETP.NE.U32.AND UP0, UPT, UR8, URZ, UPT ;  /* 0x0000003f0800728c */ /* 0x000fe2000bf05070 */
[----:B------:R-:W-:Y:S01]  /*f120*/  STL [R1+0x10], R12 ;  /* 0x0000100c01007387 */ /* 0x000fe20000100800 */
[----:B------:R-:W-:-:S03]  /*f130*/  @P0 LOP3.LUT R17, R17, 0x20, RZ, 0xfc, !PT ;  /* 0x0000002011110812 */ /* 0x000fc600078efcff */
[----:B------:R-:W-:Y:S01]  /*f140*/  STL [R1+0xc], R15 ;  /* 0x00000c0f01007387 */ /* 0x000fe20000100800 */
[----:B------:R-:W-:Y:S01]  /*f150*/  UISETP.NE.AND.EX UP0, UPT, UR9, URZ, UPT, UP0 ;  /* 0x0000003f0900728c */ /* 0x000fe2000bf05300 */
[----:B------:R-:W-:Y:S02]  /*f160*/  LOP3.LUT R17, R17, 0xfffffff7, RZ, 0xc0, !PT ;  /* 0xfffffff711117812 */ /* 0x000fe400078ec0ff */
[----:B------:R0:W-:Y:S04]  /*f170*/  STL [R1+0x14], R2 ;  /* 0x0000140201007387 */ /* 0x0001e80000100800 */
[----:B------:R1:W-:Y:S01]  /*f180*/  STL [R1+0x1c], RZ ;  /* 0x00001cff01007387 */ /* 0x0003e20000100800 */
[----:B------:R-:W-:Y:S01]  /*f190*/  USEL UR4, UR4, 0x1, UP0 ;  /* 0x0000000104047887 */ /* 0x000fe20008000000 */
[----:B------:R-:W-:-:S02]  /*f1a0*/  ISETP.GE.AND P1, PT, R10, UR43, PT ;  /* 0x0000002b0a007c0c */ /* 0x000fc4000bf26270 */
[----:B------:R-:W-:Y:S01]  /*f1b0*/  @P2 LOP3.LUT R17, R17, 0x8, RZ, 0xfc, !PT ;  /* 0x0000000811112812 */ /* 0x000fe200078efcff */
[----:B------:R-:W-:Y:S01]  /*f1c0*/  UIMAD UR42, UR4, UR42, URZ ;  /* 0x0000002a042a72a4 */ /* 0x000fe2000f8e023f */
[----:B------:R-:W-:Y:S02]  /*f1d0*/  ISETP.GE.AND P0, PT, R10, UR6, PT ;  /* 0x000000060a007c0c */ /* 0x000fe4000bf06270 */
[----:B------:R-:W-:Y:S01]  /*f1e0*/  LOP3.LUT R17, R17, 0xffffff7f, RZ, 0xc0, !PT ;  /* 0xffffff7f11117812 */ /* 0x000fe200078ec0ff */
[C---:B------:R-:W-:Y:S01]  /*f1f0*/  IMAD.SHL.U32 R0, R14.reuse, 0x40, RZ ;  /* 0x000000400e007824 */ /* 0x040fe200078e00ff */
[----:B------:R-:W-:Y:S01]  /*f200*/  LOP3.LUT R4, R14, 0x7f, RZ, 0xc0, !PT ;  /* 0x0000007f0e047812 */ /* 0x000fe200078ec0ff */
[----:B------:R-:W-:Y:S01]  /*f210*/  UIADD3 UR4, UR42, 0x7f, URZ ;  /* 0x0000007f2a047890 */ /* 0x000fe2000fffe03f */
[----:B------:R-:W-:Y:S02]  /*f220*/  LOP3.LUT R17, R17, 0xfffffbff, RZ, 0xc0, !PT ;  /* 0xfffffbff11117812 */ /* 0x000fe400078ec0ff */
[----:B------:R-:W-:Y:S01]  /*f230*/  LOP3.LUT R0, R0, 0x40, RZ, 0xc0, !PT ;  /* 0x0000004000007812 */ /* 0x000fe200078ec0ff */
[----:B------:R-:W-:Y:S01]  /*f240*/  USHF.R.S32.HI UR5, URZ, 0x1f, UR4 ;  /* 0x0000001f3f057899 */ /* 0x000fe20008011404 */
[----:B0-----:R-:W-:-:S02]  /*f250*/  SHF.R.U32.HI R2, RZ, 0x1, R4 ;  /* 0x00000001ff027819 */ /* 0x001fc40000011604 */
[----:B------:R-:W-:Y:S01]  /*f260*/  @P1 LOP3.LUT R17, R17, 0x400, RZ, 0xfc, !PT ;  /* 0x0000040011111812 */ /* 0x000fe200078efcff */
[----:B------:R-:W-:Y:S01]  /*f270*/  ULEA.HI UR5, UR5, UR4, URZ, 0x7 ;  /* 0x0000000405057291 */ /* 0x000fe2000f8f383f */
[----:B------:R-:W-:Y:S01]  /*f280*/  LOP3.LUT R0, R2, R0, RZ, 0xfc, !PT ;  /* 0x0000000002007212 */ /* 0x000fe200078efcff */
[----:B------:R-:W-:Y:S01]  /*f290*/  IMAD.MOV.U32 R25, RZ, RZ, 0x1 ;  /* 0x00000001ff197424 */ /* 0x000fe200078e00ff */
[C---:B------:R-:W-:Y:S01]  /*f2a0*/  LOP3.LUT R2, R24.reuse, 0x1800, RZ, 0xfc, !PT ;  /* 0x0000180018027812 */ /* 0x040fe200078efcff */
[----:B------:R-:W-:Y:S01]  /*f2b0*/  IMAD.MOV.U32 R22, RZ, RZ, RZ ;  /* 0x000000ffff167224 */ /* 0x000fe200078e00ff */
[----:B------:R-:W-:Y:S02]  /*f2c0*/  LOP3.LUT R0, R24, 0x2800, RZ, 0xfc, !PT ;  /* 0x0000280018007812 */ /* 0x000fe400078efcff */
[----:B------:R-:W-:Y:S01]  /*f2d0*/  @P0 LOP3.LUT R17, R17, 0x80, RZ, 0xfc, !PT ;  /* 0x0000008011110812 */ /* 0x000fe200078efcff */
[----:B------:R-:W-:Y:S02]  /*f2e0*/  UIMAD UR41, UR41, UR40, URZ ;  /* 0x00000028292972a4 */ /* 0x000fe4000f8e023f */
[----:B------:R-:W-:Y:S01]  /*f2f0*/  UIADD3 UR46, UR42, 0x1, -UR40 ;  /* 0x000000012a2e7890 */ /* 0x000fe2000fffe828 */
[----:B------:R-:W-:Y:S01]  /*f300*/  ULDC UR49, c[0x0][0xc] ;  /* 0x0000030000317ab9 */ /* 0x000fe20000000800 */
[----:B------:R-:W-:-:S02]  /*f310*/  ULOP3.LUT UR48, UR38, 0x2, URZ, 0xfc, !UPT ;  /* 0x0000000226307892 */ /* 0x000fc4000f8efc3f */
[----:B------:R-:W-:Y:S02]  /*f320*/  ULOP3.LUT UR47, UR38, 0x1, URZ, 0xfc, !UPT ;  /* 0x00000001262f7892 */ /* 0x000fe4000f8efc3f */
[----:B------:R-:W-:Y:S02]  /*f330*/  UIADD3 UR40, UR42, -UR40, URZ ;  /* 0x800000282a287290 */ /* 0x000fe4000fffe03f */
[----:B------:R-:W-:Y:S01]  /*f340*/  USHF.R.S32.HI UR39, URZ, 0x7, UR5 ;  /* 0x000000073f277899 */ /* 0x000fe20008011405 */
[----:B--2---:R-:W-:-:S05]  /*f350*/  LEA R16, R13, R16, 0x18 ;  /* 0x000000100d107211 */ /* 0x004fca00078ec0ff */
[----:B------:R-:W-:-:S05]  /*f360*/  IMAD.IADD R3, R16, 0x1, R12 ;  /* 0x0000000110037824 */ /* 0x000fca00078e020c */
[----:B------:R1:W-:Y:S02]  /*f370*/  STL [R1+0x18], R3 ;  /* 0x0000180301007387 */ /* 0x0003e40000100800 */
.L_x_11423:
        /* <DEDUP_REMOVED lines=23> */
.L_x_11351:
[----:B------:R-:W-:Y:S01]  /*f4f0*/  ULDC UR8, c[0x0][0xc54] ;  /* 0x0003150000087ab9 */ /* 0x000fe20000000800 */
[----:B------:R-:W-:Y:S01]  /*f500*/  UMOV UR6, UR7 ;  /* 0x0000000700067c82 */ /* 0x000fe20008000000 */
[----:B------:R-:W-:-:S11]  /*f510*/  UISETP.NE.AND UP0, UPT, UR8, 0x1, UPT ;  /* 0x000000010800788c */ /* 0x000fd6000bf05270 */
[----:B------:R-:W-:Y:S02]  /*f520*/  @UP0 ULDC.64 UR10, c[0x0][0xc58] ;  /* 0x00031600000a0ab9 */ /* 0x000fe40000000a00 */
[----:B------:R-:W-:-:S04]  /*f530*/  UIMAD.WIDE.U32 UR4, UR7, UR10, URZ ;  /* 0x0000000a070472a5 */ /* 0x000fc8000f8e003f */
[----:B------:R-:W-:-:S04]  /*f540*/  @UP0 USHF.R.U32.HI UR6, URZ, UR11, UR5 ;  /* 0x0000000b3f060299 */ /* 0x000fc80008011605 */
[----:B------:R-:W-:-:S12]  /*f550*/  UIMAD UR4, UR6, UR8, URZ ;  /* 0x00000008060472a4 */ /* 0x000fd8000f8e023f */
.L_x_11352:
        /* <DEDUP_REMOVED lines=18> */
[----:B------:R-:W-:Y:S01]  /*f680*/  ULOP3.LUT UR6, URZ, UR6, URZ, 0x33, !UPT ;  /* 0x000000063f067292 */ /* 0x000fe2000f8e333f */
[----:B-1----:R-:W-:Y:S01]  /*f690*/  IMAD.U32 R3, RZ, RZ, UR5 ;  /* 0x00000005ff037e24 */ /* 0x002fe2000f8e00ff */
[----:B------:R-:W-:Y:S01]  /*f6a0*/  ULDC UR5, c[0x0][0x448] ;  /* 0x0001120000057ab9 */ /* 0x000fe20000000800 */
[----:B------:R-:W-:-:S03]  /*f6b0*/  ULDC UR4, c[0x0][0xc3c] ;  /* 0x00030f0000047ab9 */ /* 0x000fc60000000800 */
[----:B------:R-:W2:Y:S01]  /*f6c0*/  @P0 LDG.E R18, desc[UR52][R2.64] ;  /* 0x0000003402120981 */ /* 0x000ea2000c1e1900 */
[----:B------:R-:W-:Y:S02]  /*f6d0*/  UISETP.NE.AND UP2, UPT, UR5, 0x1, UPT ;  /* 0x000000010500788c */ /* 0x000fe4000bf45270 */
[----:B------:R-:W-:Y:S02]  /*f6e0*/  UIADD3 UR6, UR6, UR4, URZ ;  /* 0x0000000406067290 */ /* 0x000fe4000fffe03f */
[----:B------:R-:W-:Y:S02]  /*f6f0*/  UP2UR UR50, UPR, URZ, 0x4 ;  /* 0x000000043f327883 */ /* 0x000fe40008000000 */
[----:B------:R-:W-:-:S04]  /*f700*/  UIMAD UR43, UR6, 0xc0, URZ ;  /* 0x000000c0062b78a4 */ /* 0x000fc8000f8e023f */
        /* <DEDUP_REMOVED lines=9> */
[----:B------:R-:W-:Y:S01]  /*f7a0*/  PLOP3.LUT P0, PT, PT, PT, UP0, 0x40, 0x0 ;  /* 0x000000000000781c */ /* 0x000fe20003f0e808 */
[----:B--2---:R0:W-:-:S12]  /*f7b0*/  STL [R1+0x4], R18 ;  /* 0x0000041201007387 */ /* 0x0041d80000100800 */
[----:B------:R-:W-:Y:S05]  /*f7c0*/  @P0 BRA `(.L_x_11353) ;  /* 0x0000000000440947 */ /* 0x000fea0003800000 */
        /* <DEDUP_REMOVED lines=10> */
.L_x_11354:
[----:B------:R-:W-:-:S11]  /*f870*/  UISETP.NE.AND UP1, UPT, UR5, 0x1, UPT ;  /* 0x000000010500788c */ /* 0x000fd6000bf25270 */
[----:B------:R-:W-:Y:S02]  /*f880*/  @UP1 ULDC.64 UR10, c[0x0][0x9e8] ;  /* 0x00027a00000a1ab9 */ /* 0x000fe40000000a00 */
[----:B------:R-:W-:-:S04]  /*f890*/  UIMAD.WIDE.U32 UR6, UR8, UR10, URZ ;  /* 0x0000000a080672a5 */ /* 0x000fc8000f8e003f */
[----:B------:R-:W-:-:S12]  /*f8a0*/  @UP1 USHF.R.U32.HI UR8, URZ, UR11, UR7 ;  /* 0x0000000b3f081299 */ /* 0x000fd80008011607 */
.L_x_11355:
[----:B------:R-:W-:-:S04]  /*f8b0*/  UIMAD UR8, UR8, UR5, UR5 ;  /* 0x00000005080872a4 */ /* 0x000fc8000f8e0205 */
[----:B------:R-:W-:-:S04]  /*f8c0*/  UISETP.LT.AND UP1, UPT, UR4, UR8, UPT ;  /* 0x000000080400728c */ /* 0x000fc8000bf21270 */
[----:B------:R-:W-:-:S12]  /*f8d0*/  USEL UR4, UR4, UR8, UP1 ;  /* 0x0000000804047287 */ /* 0x000fd80008800000 */
.L_x_11353:
        /* <DEDUP_REMOVED lines=27> */
.L_x_11357:
[----:B------:R-:W-:-:S11]  /*fa90*/  UISETP.NE.AND UP0, UPT, UR5, 0x1, UPT ;  /* 0x000000010500788c */ /* 0x000fd6000bf05270 */
[----:B------:R-:W-:Y:S02]  /*faa0*/  @UP0 ULDC.64 UR10, c[0x0][0x9e8] ;  /* 0x00027a00000a0ab9 */ /* 0x000fe40000000a00 */
[----:B------:R-:W-:-:S04]  /*fab0*/  UIMAD.WIDE.U32 UR6, UR4, UR10, URZ ;  /* 0x0000000a040672a5 */ /* 0x000fc8000f8e003f */
[----:B------:R-:W-:-:S12]  /*fac0*/  @UP0 USHF.R.U32.HI UR4, URZ, UR11, UR7 ;  /* 0x0000000b3f040299 */ /* 0x000fd80008011607 */
.L_x_11358:
[----:B------:R-:W-:-:S04]  /*fad0*/  UIMAD UR4, UR4, UR5, URZ ;  /* 0x00000005040472a4 */ /* 0x000fc8000f8e023f */
[----:B------:R-:W-:-:S04]  /*fae0*/  UISETP.LT.AND UP0, UPT, UR8, UR4, UPT ;  /* 0x000000040800728c */ /* 0x000fc8000bf01270 */
[----:B------:R-:W-:-:S12]  /*faf0*/  USEL UR8, UR8, UR4, !UP0 ;  /* 0x0000000408087287 */ /* 0x000fd8000c000000 */
.L_x_11356:
        /* <DEDUP_REMOVED lines=27> */
.L_x_11360:
        /* <DEDUP_REMOVED lines=20> */
.L_x_11363:
[----:B------:R-:W-:Y:S05]  /*fdf0*/  BSYNC B6 ;  /* 0x0000000000067941 */ /* 0x000fea0003800000 */
.L_x_11362:
        /* <DEDUP_REMOVED lines=22> */
.L_x_11365:
[----:B------:R-:W-:Y:S05]  /*ff60*/  BSYNC B6 ;  /* 0x0000000000067941 */ /* 0x000fea0003800000 */
.L_x_11364:
        /* <DEDUP_REMOVED lines=20> */
.L_x_11367:
[----:B------:R-:W-:Y:S05]  /*100b0*/  BSYNC B6 ;  /* 0x0000000000067941 */ /* 0x000fea0003800000 */
.L_x_11366:
        /* <DEDUP_REMOVED lines=19> */
.L_x_11369:
[----:B------:R-:W-:Y:S05]  /*101f0*/  BSYNC B6 ;  /* 0x0000000000067941 */ /* 0x000fea0003800000 */
.L_x_11368:
        /* <DEDUP_REMOVED lines=17> */
.L_x_11443:
[----:B--2---:R-:W2:Y:S01]  /*10310*/  S2R R2, SR_TID.X ;  /* 0x0000000000027919 */ /* 0x004ea20000002100 */
[----:B-1----:R-:W-:Y:S02]  /*10320*/  ISETP.NE.AND P1, PT, R9, 0x1, PT ;  /* 0x000000010900780c */ /* 0x002fe40003f25270 */
[----:B-----5:R-:W-:Y:S02]  /*10330*/  SHF.R.S32.HI R8, RZ, 0x1f, R28 ;  /* 0x0000001fff087819 */ /* 0x020fe4000001141c */
[----:B------:R-:W-:-:S03]  /*10340*/  LOP3.LUT R17, R17, 0xffffffef, RZ, 0xc0, !PT ;  /* 0xffffffef11117812 */ /* 0x000fc600078ec0ff */
[----:B------:R1:W-:Y:S06]  /*10350*/  STL [R1], R8 ;  /* 0x0000000801007387 */ /* 0x0003ec0000100800 */
[----:B------:R-:W3:Y:S01]  /*10360*/  @P1 LDC R5, c[0x0][0x434] ;  /* 0x00010d00ff051b82 */ /* 0x000ee20000000800 */
[----:B------:R-:W-:-:S07]  /*10370*/  @P1 LOP3.LUT R17, R17, 0x10, RZ, 0xfc, !PT ;  /* 0x0000001011111812 */ /* 0x000fce00078efcff */
[----:B------:R-:W4:Y:S01]  /*10380*/  @P1 LDC R4, c[0x0][0x438] ;  /* 0x00010e00ff041b82 */ /* 0x000f220000000800 */
[C---:B--2---:R-:W-:Y:S01]  /*10390*/  LOP3.LUT R0, R2.reuse, 0x7f, RZ, 0xc0, !PT ;  /* 0x0000007f02007812 */ /* 0x044fe200078ec0ff */
[----:B------:R-:W-:-:S03]  /*103a0*/  IMAD.SHL.U32 R2, R2, 0x40, RZ ;  /* 0x0000004002027824 */ /* 0x000fc600078e00ff */
[----:B------:R-:W-:Y:S02]  /*103b0*/  SHF.R.U32.HI R0, RZ, 0x1, R0 ;  /* 0x00000001ff007819 */ /* 0x000fe40000011600 */
[----:B------:R-:W-:-:S04]  /*103c0*/  LOP3.LUT R2, R2, 0x40, RZ, 0xc0, !PT ;  /* 0x0000004002027812 */ /* 0x000fc800078ec0ff */
[----:B------:R-:W-:-:S04]  /*103d0*/  LOP3.LUT R6, R7, R0, R2, 0xfe, !PT ;  /* 0x0000000007067212 */ /* 0x000fc800078efe02 */
[C---:B------:R-:W-:Y:S01]  /*103e0*/  ISETP.GE.AND P0, PT, R6.reuse, UR42, PT ;  /* 0x0000002a06007c0c */ /* 0x040fe2000bf06270 */
[----:B------:R-:W-:-:S04]  /*103f0*/  IMAD.IADD R6, R6, 0x1, R18 ;  /* 0x0000000106067824 */ /* 0x000fc800078e0212 */
[----:B---3--:R-:W-:-:S04]  /*10400*/  @P1 IMAD.HI.U32 R5, R6, R5, RZ ;  /* 0x0000000506051227 */ /* 0x008fc800078e00ff */
[----:B------:R-:W-:Y:S01]  /*10410*/  IMAD.MOV.U32 R0, RZ, RZ, R6 ;  /* 0x000000ffff007224 */ /* 0x000fe200078e0006 */
[----:B----4-:R-:W-:-:S03]  /*10420*/  @P1 SHF.R.U32.HI R0, RZ, R4, R5 ;  /* 0x00000004ff001219 */ /* 0x010fc60000011605 */
[----:B------:R-:W1:Y:S01]  /*10430*/  @!P0 LDC.64 R2, c[0x0][0x428] ;  /* 0x00010a00ff028b82 */ /* 0x000e620000000a00 */
[--C-:B------:R-:W-:Y:S01]  /*10440*/  @!P0 SHF.R.S32.HI R5, RZ, 0x1f, R0.reuse ;  /* 0x0000001fff058819 */ /* 0x100fe20000011400 */
[----:B------:R-:W-:Y:S02]  /*10450*/  @!P0 IMAD.MOV.U32 R4, RZ, RZ, R0 ;  /* 0x000000ffff048224 */ /* 0x000fe400078e0000 */
[-C--:B-1----:R-:W-:Y:S02]  /*10460*/  @!P0 IMAD R8, R8, R2.reuse, RZ ;  /* 0x0000000208088224 */ /* 0x082fe400078e02ff */
[----:B------:R-:W-:-:S04]  /*10470*/  @!P0 IMAD.WIDE.U32 R4, R28, R2, R4 ;  /* 0x000000021c048225 */ /* 0x000fc800078e0004 */
[----:B------:R-:W-:Y:S02]  /*10480*/  @!P0 IMAD R8, R28, R3, R8 ;  /* 0x000000031c088224 */ /* 0x000fe400078e0208 */
[----:B------:R-:W1:Y:S02]  /*10490*/  @!P0 LDC.64 R2, c[0x0][0x418] ;  /* 0x00010600ff028b82 */ /* 0x000e640000000a00 */
[----:B------:R-:W-:Y:S02]  /*104a0*/  @!P0 IMAD.IADD R8, R5, 0x1, R8 ;  /* 0x0000000105088824 */ /* 0x000fe400078e0208 */
[----:B------:R-:W-:Y:S01]  /*104b0*/  IMAD.MOV.U32 R5, RZ, RZ, RZ ;  /* 0x000000ffff057224 */ /* 0x000fe200078e00ff */
[----:B-1----:R-:W-:-:S04]  /*104c0*/  @!P0 LEA R2, P1, R4, R2, 0x2 ;  /* 0x0000000204028211 */ /* 0x002fc800078210ff */
[----:B------:R-:W-:-:S05]  /*104d0*/  @!P0 LEA.HI.X R3, R4, R3, R8, 0x2, P1 ;  /* 0x0000000304038211 */ /* 0x000fca00008f1408 */
[----:B------:R1:W5:Y:S01]  /*104e0*/  @!P0 LDG.E R5, desc[UR52][R2.64] ;  /* 0x0000003402058981 */ /* 0x000362000c1e1900 */
[----:B------:R-:W-:Y:S01]  /*104f0*/  IMAD.MOV R0, RZ, RZ, -R0 ;  /* 0x000000ffff007224 */ /* 0x000fe200078e0a00 */
[----:B------:R-:W-:-:S03]  /*10500*/  LOP3.LUT R17, R17, 0xfffffffe, RZ, 0xc0, !PT ;  /* 0xfffffffe11117812 */ /* 0x000fc600078ec0ff */
[----:B------:R-:W-:Y:S02]  /*10510*/  IMAD R6, R9, R0, R6 ;  /* 0x0000000009067224 */ /* 0x000fe400078e0206 */
[----:B-1----:R-:W-:-:S04]  /*10520*/  IMAD R2, RZ, RZ, -UR36 ;  /* 0x80000024ff027e24 */ /* 0x002fc8000f8e02ff */
[----:B------:R-:W-:Y:S02]  /*10530*/  IMAD R19, R19, R2, UR37 ;  /* 0x0000002513137e24 */ /* 0x000fe4000f8e0202 */
[----:B------:R-:W-:-:S03]  /*10540*/  IMAD.U32 R2, RZ, RZ, UR48 ;  /* 0x00000030ff027e24 */ /* 0x000fc6000f8e00ff */
[----:B------:R-:W-:Y:S02]  /*10550*/  SHF.R.S32.HI R29, RZ, 0x1f, R19 ;  /* 0x0000001fff1d7819 */ /* 0x000fe40000011413 */
[----:B------:R-:W-:-:S13]  /*10560*/  ISETP.NE.AND P2, PT, R2, 0x3, PT ;  /* 0x000000030200780c */ /* 0x000fda0003f45270 */
[----:B------:R-:W-:Y:S01]  /*10570*/  @P2 LOP3.LUT R17, R17, 0x1, RZ, 0xfc, !PT ;  /* 0x0000000111112812 */ /* 0x000fe200078efcff */
[----:B------:R-:W-:Y:S06]  /*10580*/  @!P2 BRA `(.L_x_11371) ;  /* 0x000000000004a947 */ /* 0x000fec0003800000 */
[----:B------:R-:W-:Y:S01]  /*10590*/  BPT.TRAP 0x1 ;  /* 0x000000040000795c */ /* 0x000fe20000300000 */
.L_x_11371:
[----:B------:R-:W-:Y:S01]  /*105a0*/  IMAD R4, R22, 0x8, R16 ;  /* 0x0000000816047824 */ /* 0x000fe200078e0210 */
[----:B------:R-:W-:Y:S01]  /*105b0*/  SHF.L.U32 R21, R25, 0x1f, RZ ;  /* 0x0000001f19157819 */ /* 0x000fe200000006ff */
[----:B------:R-:W-:Y:S01]  /*105c0*/  BSSY B0, `(.L_x_11372) ;  /* 0x0000004000007945 */ /* 0x000fe20003800000 */
[----:B0-----:R-:W-:Y:S02]  /*105d0*/  SHF.R.S32.HI R18, RZ, 0x1f, R6 ;  /* 0x0000001fff127819 */ /* 0x001fe40000011406 */
[----:B------:R-:W0:Y:S02]  /*105e0*/  SYNCS.PHASECHK.TRANS64.TRYWAIT P0, [R4+URZ+0x19c80], R21 ;  /* 0x019c8015040075a7 */ /* 0x000e24000800017f */
[----:B0-----:R-:W-:Y:S05]  /*105f0*/  @!P0 BRA `(.L_x_11373) ;  /* 0x0000003400608947 */ /* 0x001fea0003800000 */
.L_x_11444:
[----:B------:R-:W-:Y:S05]  /*10600*/  BSYNC B0 ;  /* 0x0000000000007941 */ /* 0x000fea0003800000 */
.L_x_11372:
[----:B------:R-:W2:Y:S01]  /*10610*/  LDL R10, [R1+0x10] ;  /* 0x00001000010a7983 */ /* 0x000ea20000100800 */
[----:B------:R-:W-:Y:S01]  /*10620*/  ULDC.64 UR4, c[0x0][0x328] ;  /* 0x0000ca0000047ab9 */ /* 0x000fe20000000a00 */
[----:B-----5:R-:W-:Y:S01]  /*10630*/  SHF.R.S32.HI R20, RZ, 0x1f, R5 ;  /* 0x0000001fff147819 */ /* 0x020fe20000011405 */
[----:B------:R-:W-:Y:S01]  /*10640*/  IMAD R0, R18, UR4, RZ ;  /* 0x0000000412007c24 */ /* 0x000fe2000f8e02ff */
[----:B------:R-:W1:Y:S01]  /*10650*/  S2R R8, SR_TID.X ;  /* 0x0000000000087919 */ /* 0x000e620000002100 */
[C---:B------:R-:W-:Y:S01]  /*10660*/  IMAD.WIDE.U32 R2, R6.reuse, UR4, RZ ;  /* 0x0000000406027c25 */ /* 0x040fe2000f8e00ff */
[----:B------:R-:W-:Y:S01]  /*10670*/  ULDC.64 UR6, c[0x0][0x318] ;  /* 0x0000c60000067ab9 */ /* 0x000fe20000000a00 */
[C---:B------:R-:W-:Y:S02]  /*10680*/  LOP3.LUT P5, RZ, R17.reuse, 0x400, RZ, 0xc0, !PT ;  /* 0x0000040011ff7812 */ /* 0x040fe400078ac0ff */
[----:B------:R-:W-:Y:S01]  /*10690*/  IMAD R0, R6, UR5, R0 ;  /* 0x0000000506007c24 */ /* 0x000fe2000f8e0200 */
[----:B------:R-:W-:Y:S01]  /*106a0*/  ULDC.64 UR4, c[0x0][0x338] ;  /* 0x0000ce0000047ab9 */ /* 0x000fe20000000a00 */
[----:B------:R-:W-:-:S02]  /*106b0*/  LOP3.LUT P4, RZ, R17, 0x200, RZ, 0xc0, !PT ;  /* 0x0000020011ff7812 */ /* 0x000fc4000788c0ff */
[----:B------:R-:W-:Y:S01]  /*106c0*/  IMAD.IADD R3, R3, 0x1, R0 ;  /* 0x0000000103037824 */ /* 0x000fe200078e0200 */
[----:B------:R-:W-:Y:S01]  /*106d0*/  LOP3.LUT P2, RZ, R17, 0x100, RZ, 0xc0, !PT ;  /* 0x0000010011ff7812 */ /* 0x000fe2000784c0ff */
        /* <DEDUP_REMOVED lines=9> */
[----:B-1----:R-:W-:-:S04]  /*10770*/  LOP3.LUT R8, R8, 0x7f, RZ, 0xc0, !PT ;  /* 0x0000007f08087812 */ /* 0x002fc800078ec0ff */
[----:B------:R-:W-:Y:S02]  /*10780*/  SHF.R.U32.HI R11, RZ, 0x1, R8 ;  /* 0x00000001ff0b7819 */ /* 0x000fe40000011608 */
[----:B------:R-:W-:Y:S02]  /*10790*/  IADD3 R8, P0, R2, UR6, RZ ;  /* 0x0000000602087c10 */ /* 0x000fe4000ff1e0ff */
[----:B------:R-:W-:Y:S02]  /*107a0*/  IADD3 R7, -R11, UR42, -R7 ;  /* 0x0000002a0b077c10 */ /* 0x000fe4000fffe907 */
[----:B------:R-:W1:Y:S01]  /*107b0*/  S2R R11, SR_TID.X ;  /* 0x00000000000b7919 */ /* 0x000e620000002100 */
[----:B------:R-:W-:Y:S02]  /*107c0*/  IADD3.X R9, R3, UR7, R0, P0, !PT ;  /* 0x0000000703097c10 */ /* 0x000fe400087fe400 */
[----:B------:R-:W-:Y:S01]  /*107d0*/  ISETP.GE.AND P1, PT, R7, 0x1, PT ;  /* 0x000000010700780c */ /* 0x000fe20003f26270 */
[----:B-1----:R-:W-:-:S05]  /*107e0*/  IMAD.SHL.U32 R26, R11, 0x10, RZ ;  /* 0x000000100b1a7824 */ /* 0x002fca00078e00ff */
[----:B------:R-:W-:Y:S01]  /*107f0*/  LOP3.LUT R26, R26, 0x10, RZ, 0xc0, !PT ;  /* 0x000000101a1a7812 */ /* 0x000fe200078ec0ff */
[----:B--2---:R-:W-:Y:S01]  /*10800*/  IMAD R10, R22, 0x3000, R10 ;  /* 0x00003000160a7824 */ /* 0x004fe200078e020a */
[----:B------:R-:W-:Y:S06]  /*10810*/  BRA.DIV UR4, `(.L_x_11374) ;  /* 0x0000003204ec7947 */ /* 0x000fec000b800000 */
[----:B------:R-:W1:Y:S01]  /*10820*/  SHFL.IDX PT, R2, R8, RZ, 0x1e1f ;  /* 0x001e1fff08027589 */ /* 0x000e6200000e0000 */
[----:B------:R-:W-:-:S03]  /*10830*/  ISETP.GE.AND P3, PT, R7, 0x41, PT ;  /* 0x000000410700780c */ /* 0x000fc60003f66270 */
[----:B------:R-:W2:Y:S04]  /*10840*/  SHFL.IDX PT, R0, R9, RZ, 0x1e1f ;  /* 0x001e1fff09007589 */ /* 0x000ea800000e0000 */
[----:B------:R-:W3:Y:S01]  /*10850*/  SHFL.IDX PT, R9, R9, 0x1, 0x1e1f ;  /* 0x003e1f0009097f89 */ /* 0x000ee200000e0000 */
        /* <DEDUP_REMOVED lines=9> */
[----:B-1-3--:R1:W2:Y:S02]  /*108f0*/  SHFL.IDX PT, R2, R8, 0x1, 0x1e1f ;  /* 0x003e1f0008027f89 */ /* 0x00a2a400000e0000 */
.L_x_11450:
[----:B--2---:R-:W-:-:S05]  /*10900*/  IADD3 R2, P0, R26, R2, RZ ;  /* 0x000000021a027210 */ /* 0x004fca0007f1e0ff */
        /* <DEDUP_REMOVED lines=12> */
.L_x_11375:
        /* <DEDUP_REMOVED lines=11> */
.L_x_11376:
[----:B------:R2:W-:Y:S01]  /*10a80*/  SYNCS.ARRIVE.TRANS64.A1T0 RZ, [R4+URZ+0x19c70], RZ ;  /* 0x019c70ff04ff79a7 */ /* 0x0005e2000810003f */
[----:B------:R-:W-:Y:S05]  /*10a90*/  @!P4 BRA `(.L_x_11377) ;  /* 0x000000000004c947 */ /* 0x000fea0003800000 */
[----:B------:R-:W-:Y:S01]  /*10aa0*/  BPT.TRAP 0x1 ;  /* 0x000000040000795c */ /* 0x000fe20000300000 */
.L_x_11377:
[----:B------:R-:W3:Y:S01]  /*10ab0*/  SYNCS.PHASECHK.TRANS64.TRYWAIT P0, [R4+URZ+0x19c40], R21 ;  /* 0x019c4015040075a7 */ /* 0x000ee2000800017f */
[----:B------:R-:W-:Y:S04]  /*10ac0*/  BSSY B0, `(.L_x_11378) ;  /* 0x0000002000007945 */ /* 0x000fe80003800000 */
[----:B---3--:R-:W-:Y:S05]  /*10ad0*/  @!P0 BRA `(.L_x_11379) ;  /* 0x0000003000f48947 */ /* 0x008fea0003800000 */
.L_x_11451:
[----:B------:R-:W-:Y:S05]  /*10ae0*/  BSYNC B0 ;  /* 0x0000000000007941 */ /* 0x000fea0003800000 */
.L_x_11378:
[----:B-1----:R-:W1:Y:S01]  /*10af0*/  S2R R8, SR_TID.X ;  /* 0x0000000000087919 */ /* 0x002e620000002100 */
        /* <DEDUP_REMOVED lines=36> */
.L_x_11457:
        /* <DEDUP_REMOVED lines=10> */
.L_x_11381:
        /* <DEDUP_REMOVED lines=11> */
.L_x_11382:
        /* <DEDUP_REMOVED lines=23> */
.L_x_11384:
[----:B------:R-:W-:Y:S05]  /*11000*/  BSYNC B6 ;  /* 0x0000000000067941 */ /* 0x000fea0003800000 */
.L_x_11383:
[----:B------:R1:W5:Y:S01]  /*11010*/  LDL R8, [R1+0x18] ;  /* 0x0000180001087983 */ /* 0x0003620000100800 */
[----:B------:R-:W-:Y:S01]  /*11020*/  UISETP.NE.AND UP0, UPT, UR50, URZ, UPT ;  /* 0x0000003f3200728c */ /* 0x000fe2000bf05270 */
[----:B------:R-:W4:Y:S01]  /*11030*/  S2R R18, SR_TID.X ;  /* 0x0000000000127919 */ /* 0x000f220000002100 */
[----:B------:R-:W-:Y:S01]  /*11040*/  R2UR UR6, R29 ;  /* 0x000000001d0672ca */ /* 0x000fe200000e0000 */
[----:B------:R-:W-:-:S03]  /*11050*/  ULDC.64 UR8, c[0x0][0x2d8] ;  /* 0x0000b60000087ab9 */ /* 0x000fc60000000a00 */
[----:B------:R-:W-:Y:S01]  /*11060*/  PLOP3.LUT P0, PT, PT, PT, UP0, 0x80, 0x0 ;  /* 0x000000000000781c */ /* 0x000fe20003f0f008 */
[----:B------:R-:W-:Y:S01]  /*11070*/  ULDC UR12, c[0x0][0x448] ;  /* 0x00011200000c7ab9 */ /* 0x000fe20000000800 */
[----:B------:R-:W-:Y:S01]  /*11080*/  R2UR UR7, R19 ;  /* 0x00000000130772ca */ /* 0x000fe200000e0000 */
[----:B------:R-:W-:Y:S01]  /*11090*/  ULDC.64 UR10, c[0x0][0x280] ;  /* 0x0000a000000a7ab9 */ /* 0x000fe20000000a00 */
[C---:B------:R-:W-:Y:S01]  /*110a0*/  LOP3.LUT P3, RZ, R17.reuse, 0x80, RZ, 0xc0, !PT ;  /* 0x0000008011ff7812 */ /* 0x040fe2000786c0ff */
[----:B------:R-:W-:Y:S01]  /*110b0*/  @UP0 ULDC UR4, c[0x0][0x44c] ;  /* 0x0001130000040ab9 */ /* 0x000fe20000000800 */
[----:B------:R-:W-:Y:S01]  /*110c0*/  @UP0 ULDC UR13, c[0x0][0x44c] ;  /* 0x00011300000d0ab9 */ /* 0x000fe20000000800 */
[C---:B------:R-:W-:Y:S02]  /*110d0*/  LOP3.LUT P4, RZ, R17.reuse, 0x40, RZ, 0xc0, !PT ;  /* 0x0000004011ff7812 */ /* 0x040fe4000788c0ff */
        /* <DEDUP_REMOVED lines=9> */
[----:B------:R-:W-:Y:S02]  /*11170*/  @UP0 ULDC UR4, c[0x0][0x450] ;  /* 0x0001140000040ab9 */ /* 0x000fe40000000800 */
        /* <DEDUP_REMOVED lines=16> */
[----:B------:R-:W-:Y:S01]  /*11280*/  IMAD.U32 R6, RZ, RZ, UR8 ;  /* 0x00000008ff067e24 */ /* 0x000fe2000f8e00ff */
[----:B------:R-:W-:Y:S01]  /*11290*/  ULDC.64 UR6, c[0x0][0x2c8] ;  /* 0x0000b20000067ab9 */ /* 0x000fe20000000a00 */
[----:B0-23--:R-:W-:Y:S02]  /*112a0*/  IMAD.MOV R4, RZ, RZ, -R2 ;  /* 0x000000ffff047224 */ /* 0x00dfe400078e0a02 */
[C---:B------:R-:W-:Y:S02]  /*112b0*/  IMAD R5, R2.reuse, UR9, R5 ;  /* 0x0000000902057c24 */ /* 0x040fe4000f8e0205 */
[----:B------:R-:W-:-:S04]  /*112c0*/  IMAD.WIDE.U32 R2, R2, R6, UR4 ;  /* 0x0000000402027e25 */ /* 0x000fc8000f8e0006 */
[----:B------:R-:W-:Y:S02]  /*112d0*/  IMAD R4, R4, UR12, R0 ;  /* 0x0000000c04047c24 */ /* 0x000fe4000f8e0200 */
[----:B------:R-:W-:-:S03]  /*112e0*/  IMAD.IADD R3, R3, 0x1, R5 ;  /* 0x0000000103037824 */ /* 0x000fc600078e0205 */
[----:B------:R-:W-:Y:S01]  /*112f0*/  SHF.R.S32.HI R5, RZ, 0x1f, R4 ;  /* 0x0000001fff057819 */ /* 0x000fe20000011404 */
[----:B------:R-:W-:-:S04]  /*11300*/  IMAD.WIDE.U32 R2, R4, UR6, R2 ;  /* 0x0000000604027c25 */ /* 0x000fc8000f8e0002 */
[----:B------:R-:W-:-:S04]  /*11310*/  IMAD R5, R5, UR6, RZ ;  /* 0x0000000605057c24 */ /* 0x000fc8000f8e02ff */
[----:B------:R-:W-:Y:S01]  /*11320*/  IMAD R4, R4, UR7, R5 ;  /* 0x0000000704047c24 */ /* 0x000fe2000f8e0205 */
[----:B------:R-:W-:-:S04]  /*11330*/  IADD3 R5, P0, R2, UR10, RZ ;  /* 0x0000000a02057c10 */ /* 0x000fc8000ff1e0ff */
[----:B------:R-:W-:Y:S02]  /*11340*/  IADD3.X R4, R3, UR11, R4, P0, !PT ;  /* 0x0000000b03047c10 */ /* 0x000fe400087fe404 */
[----:B------:R-:W-:Y:S01]  /*11350*/  PLOP3.LUT P0, PT, PT, PT, UP0, 0x80, 0x0 ;  /* 0x000000000000781c */ /* 0x000fe20003f0f008 */
[----:B------:R-:W-:-:S12]  /*11360*/  VIADD R0, R0, 0x80 ;  /* 0x0000008000007836 */ /* 0x000fd80000000000 */
[----:B------:R-:W-:Y:S01]  /*11370*/  @P0 IMAD.HI.U32 R3, R0, UR13, RZ ;  /* 0x0000000d00030c27 */ /* 0x000fe2000f8e00ff */
[----:B------:R-:W-:Y:S01]  /*11380*/  PLOP3.LUT P0, PT, PT, PT, UP0, 0x80, 0x0 ;  /* 0x000000000000781c */ /* 0x000fe20003f0f008 */
[----:B------:R-:W-:Y:S02]  /*11390*/  @UP0 ULDC UR13, c[0x0][0x450] ;  /* 0x00011400000d0ab9 */ /* 0x000fe40000000800 */
[----:B------:R-:W-:Y:S01]  /*113a0*/  IMAD.MOV.U32 R2, RZ, RZ, R0 ;  /* 0x000000ffff027224 */ /* 0x000fe200078e0000 */
[----:B------:R-:W0:Y:S09]  /*113b0*/  S2R R20, SR_TID.X ;  /* 0x0000000000147919 */ /* 0x000e320000002100 */
[----:B------:R-:W-:-:S05]  /*113c0*/  @P0 SHF.R.U32.HI R2, RZ, UR13, R3 ;  /* 0x0000000dff020c19 */ /* 0x000fca0008011603 */
[----:B------:R-:W-:-:S04]  /*113d0*/  IMAD.MOV R3, RZ, RZ, -R2 ;  /* 0x000000ffff037224 */ /* 0x000fc800078e0a02 */
[----:B------:R-:W-:Y:S01]  /*113e0*/  IMAD R0, R3, UR12, R0 ;  /* 0x0000000c03007c24 */ /* 0x000fe2000f8e0200 */
        /* <DEDUP_REMOVED lines=11> */
[C---:B0-----:R-:W-:Y:S01]  /*114a0*/  IMAD.SHL.U32 R9, R20.reuse, 0x10, RZ ;  /* 0x0000001014097824 */ /* 0x041fe200078e00ff */
[----:B------:R-:W-:Y:S02]  /*114b0*/  LOP3.LUT R18, R20, 0x7f, RZ, 0xc0, !PT ;  /* 0x0000007f14127812 */ /* 0x000fe400078ec0ff */
[----:B------:R-:W-:Y:S02]  /*114c0*/  IADD3.X R6, R3, UR11, R6, P0, !PT ;  /* 0x0000000b03067c10 */ /* 0x000fe400087fe406 */
[----:B------:R-:W-:Y:S02]  /*114d0*/  LOP3.LUT R9, R9, 0x10, RZ, 0xc0, !PT ;  /* 0x0000001009097812 */ /* 0x000fe400078ec0ff */
[----:B------:R-:W-:Y:S01]  /*114e0*/  SHF.R.U32.HI R10, RZ, 0x1, R18 ;  /* 0x00000001ff0a7819 */ /* 0x000fe20000011612 */
[----:B-1----:R-:W-:Y:S06]  /*114f0*/  BRA.DIV UR4, `(.L_x_11385) ;  /* 0x0000002e04247947 */ /* 0x002fec000b800000 */
[----:B------:R-:W0:Y:S01]  /*11500*/  SHFL.IDX PT, R3, R5, RZ, 0x1e1f ;  /* 0x001e1fff05037589 */ /* 0x000e2200000e0000 */
[----:B------:R-:W-:-:S03]  /*11510*/  VIADD R0, R10, UR43 ;  /* 0x0000002b0a007c36 */ /* 0x000fc60008000000 */
[----:B------:R-:W1:Y:S02]  /*11520*/  SHFL.IDX PT, R2, R4, RZ, 0x1e1f ;  /* 0x001e1fff04027589 */ /* 0x000e6400000e0000 */
[----:B------:R-:W-:Y:S02]  /*11530*/  ISETP.GE.AND P1, PT, R0, UR41, PT ;  /* 0x0000002900007c0c */ /* 0x000fe4000bf26270 */
[----:B------:R-:W2:Y:S04]  /*11540*/  SHFL.IDX PT, R5, R5, 0x1, 0x1e1f ;  /* 0x003e1f0005057f89 */ /* 0x000ea800000e0000 */
[----:B------:R-:W3:Y:S04]  /*11550*/  SHFL.IDX PT, R4, R4, 0x1, 0x1e1f ;  /* 0x003e1f0004047f89 */ /* 0x000ee800000e0000 */
[----:B------:R-:W4:Y:S03]  /*11560*/  SHFL.IDX PT, R6, R6, RZ, 0x1e1f ;  /* 0x001e1fff06067589 */ /* 0x000f2600000e0000 */
        /* <DEDUP_REMOVED lines=12> */
[----:B------:R-:W-:Y:S04]  /*11630*/  @!P1 LDGSTS.E.BYPASS.LTC128B.128 [R8+0xf800], desc[UR52][R2.64], !P3 ;  /* 0x0f80000002089fae */ /* 0x000fe8000d901d74 */
[----:B------:R-:W-:Y:S04]  /*11640*/  @!P1 LDGSTS.E.BYPASS.LTC128B.128 [R8+0x11000], desc[UR52][R2.64+0x20], !P4 ;  /* 0x1100002002089fae */ /* 0x000fe8000e101d74 */
[----:B------:R0:W-:Y:S04]  /*11650*/  @!P1 LDGSTS.E.BYPASS.LTC128B.128 [R8+0x12800], desc[UR52][R2.64+0x40], !P5 ;  /* 0x1280004002089fae */ /* 0x0001e8000e901d74 */
[----:B0---4-:R0:W1:Y:S02]  /*11660*/  SHFL.IDX PT, R2, R7, RZ, 0x1e1f ;  /* 0x001e1fff07027589 */ /* 0x01106400000e0000 */
.L_x_11464:
[----:B------:R-:W-:Y:S01]  /*11670*/  VIADD R0, R0, 0x80 ;  /* 0x0000008000007836 */ /* 0x000fe20000000000 */
[----:B------:R-:W-:Y:S04]  /*11680*/  BSSY B0, `(.L_x_11386) ;  /* 0x000000b000007945 */ /* 0x000fe80003800000 */
[----:B------:R-:W-:-:S13]  /*11690*/  ISETP.GE.AND P0, PT, R0, UR41, PT ;  /* 0x0000002900007c0c */ /* 0x000fda000bf06270 */
        /* <DEDUP_REMOVED lines=9> */
.L_x_11387:
[----:B------:R-:W-:Y:S05]  /*11730*/  BSYNC B0 ;  /* 0x0000000000007941 */ /* 0x000fea0003800000 */
.L_x_11386:
[----:B------:R-:W-:Y:S01]  /*11740*/  NOP ;  /* 0x0000000000007918 */ /* 0x000fe20000000000 */
[----:B------:R-:W-:-:S13]  /*11750*/  PLOP3.LUT P0, PT, PT, PT, PT, 0x80, 0x0 ;  /* 0x000000000000781c */ /* 0x000fda0003f0f070 */
.L_x_11388:
        /* <DEDUP_REMOVED lines=18> */
.L_x_11465:
[----:B------:R-:W-:Y:S05]  /*11880*/  BSYNC B0 ;  /* 0x0000000000007941 */ /* 0x000fea0003800000 */
.L_x_11389:
[----:B------:R-:W-:-:S04]  /*11890*/  UIADD3 UR4, UR44, -0x2, URZ ;  /* 0xfffffffe2c047890 */ /* 0x000fc8000fffe03f */
[----:B------:R-:W-:-:S06]  /*118a0*/  UISETP.GE.AND UP0, UPT, UR4, UR45, UPT ;  /* 0x0000002d0400728c */ /* 0x000fcc000bf06270 */
[----:B------:R-:W-:-:S13]  /*118b0*/  PLOP3.LUT P0, PT, PT, PT, UP0, 0x40, 0x0 ;  /* 0x000000000000781c */ /* 0x000fda0003f0e808 */
[----:B------:R-:W-:Y:S05]  /*118c0*/  @P0 BRA `(.L_x_11391) ;  /* 0x0000001000500947 */ /* 0x000fea0003800000 */
[----:B------:R-:W-:Y:S02]  /*118d0*/  IMAD.MOV.U32 R0, RZ, RZ, R22 ;  /* 0x000000ffff007224 */ /* 0x000fe400078e0016 */
[----:B------:R-:W-:Y:S02]  /*118e0*/  IMAD.MOV.U32 R5, RZ, RZ, R25 ;  /* 0x000000ffff057224 */ /* 0x000fe400078e0019 */
[----:B------:R-:W-:-:S07]  /*118f0*/  IMAD.U32 R20, RZ, RZ, UR4 ;  /* 0x00000004ff147e24 */ /* 0x000fce000f8e00ff */
.L_x_11411:
[----:B0-2---:R-:W2:Y:S01]  /*11900*/  LDL R8, [R1+0x4] ;  /* 0x0000040001087983 */ /* 0x005ea20000100800 */
[----:B------:R-:W3:Y:S03]  /*11910*/  LDC R4, c[0x0][0x430] ;  /* 0x00010c00ff047b82 */ /* 0x000ee60000000800 */
[----:B0-----:R-:W4:Y:S01]  /*11920*/  LDL R7, [R1] ;  /* 0x0000000001077983 */ /* 0x001f220000100800 */
[----:B------:R-:W1:Y:S01]  /*11930*/  S2R R2, SR_TID.X ;  /* 0x0000000000027919 */ /* 0x000e620000002100 */
[----:B---3--:R-:W-:-:S13]  /*11940*/  ISETP.NE.AND P0, PT, R4, 0x1, PT ;  /* 0x000000010400780c */ /* 0x008fda0003f05270 */
[----:B------:R-:W0:Y:S01]  /*11950*/  @P0 LDC R6, c[0x0][0x434] ;  /* 0x00010d00ff060b82 */ /* 0x000e220000000800 */
[----:B-1----:R-:W-:-:S04]  /*11960*/  LOP3.LUT R3, R2, 0x7f, RZ, 0xc0, !PT ;  /* 0x0000007f02037812 */ /* 0x002fc800078ec0ff */
[----:B------:R-:W-:-:S03]  /*11970*/  SHF.R.U32.HI R4, RZ, 0x1, R3 ;  /* 0x00000001ff047819 */ /* 0x000fc60000011603 */
[----:B------:R-:W1:Y:S01]  /*11980*/  @P0 LDC R3, c[0x0][0x438] ;  /* 0x00010e00ff030b82 */ /* 0x000e620000000800 */
[----:B------:R-:W-:Y:S02]  /*11990*/  IMAD.SHL.U32 R2, R2, 0x40, RZ ;  /* 0x0000004002027824 */ /* 0x000fe400078e00ff */
[----:B------:R-:W-:-:S03]  /*119a0*/  IMAD R4, R20, 0x80, R4 ;  /* 0x0000008014047824 */ /* 0x000fc600078e0204 */
[----:B------:R-:W-:Y:S01]  /*119b0*/  LOP3.LUT R2, R2, 0x40, RZ, 0xc0, !PT ;  /* 0x0000004002027812 */ /* 0x000fe200078ec0ff */
[----:B------:R-:W-:Y:S05]  /*119c0*/  YIELD ;  /* 0x0000000000007946 */ /* 0x000fea0003800000 */
[----:B------:R-:W-:Y:S01]  /*119d0*/  ULDC UR4, c[0x0][0x430] ;  /* 0x00010c0000047ab9 */ /* 0x000fe20000000800 */
[----:B--2---:R-:W-:-:S05]  /*119e0*/  IADD3 R4, R2, R4, R8 ;  /* 0x0000000402047210 */ /* 0x004fca0007ffe008 */
[----:B0-----:R-:W-:-:S04]  /*119f0*/  @P0 IMAD.HI.U32 R6, R4, R6, RZ ;  /* 0x0000000604060227 */ /* 0x001fc800078e00ff */
[----:B------:R-:W-:Y:S01]  /*11a00*/  IMAD.MOV.U32 R2, RZ, RZ, R4 ;  /* 0x000000ffff027224 */ /* 0x000fe200078e0004 */
[----:B-1----:R-:W-:-:S05]  /*11a10*/  @P0 SHF.R.U32.HI R2, RZ, R3, R6 ;  /* 0x00000003ff020219 */ /* 0x002fca0000011606 */
[--C-:B------:R-:W-:Y:S01]  /*11a20*/  IMAD.MOV R8, RZ, RZ, -R2.reuse ;  /* 0x000000ffff087224 */ /* 0x100fe200078e0a02 */
[----:B------:R-:W-:-:S03]  /*11a30*/  SHF.R.S32.HI R3, RZ, 0x1f, R2 ;  /* 0x0000001fff037819 */ /* 0x000fc60000011402 */
[----:B------:R-:W-:Y:S01]  /*11a40*/  IMAD R8, R8, UR4, R4 ;  /* 0x0000000408087c24 */ /* 0x000fe2000f8e0204 */
[----:B------:R-:W-:Y:S02]  /*11a50*/  ULDC.64 UR4, c[0x0][0x428] ;  /* 0x00010a0000047ab9 */ /* 0x000fe40000000a00 */
[----:B----4-:R-:W-:Y:S02]  /*11a60*/  IMAD R4, R7, UR4, RZ ;  /* 0x0000000407047c24 */ /* 0x010fe4000f8e02ff */
[----:B------:R-:W-:-:S04]  /*11a70*/  IMAD.WIDE.U32 R2, R28, UR4, R2 ;  /* 0x000000041c027c25 */ /* 0x000fc8000f8e0002 */
        /* <DEDUP_REMOVED lines=13> */
[----:B------:R-:W-:Y:S02]  /*11b50*/  ISETP.GT.AND P1, PT, R2, UR45, PT ;  /* 0x0000002d02007c0c */ /* 0x000fe4000bf24270 */
[----:B------:R-:W-:Y:S02]  /*11b60*/  SEL R22, R22, RZ, P0 ;  /* 0x000000ff16167207 */ /* 0x000fe40000000000 */
[----:B------:R-:W-:Y:S02]  /*11b70*/  LOP3.LUT R25, R5, R25, RZ, 0x3c, !PT ;  /* 0x0000001905197212 */ /* 0x000fe400078e3cff */
[----:B--2---:R-:W-:Y:S01]  /*11b80*/  SHF.R.S32.HI R18, RZ, 0x1f, R7 ;  /* 0x0000001fff127819 */ /* 0x004fe20000011407 */
[----:B------:R-:W-:Y:S06]  /*11b90*/  @!P2 BRA `(.L_x_11392) ;  /* 0x000000000004a947 */ /* 0x000fec0003800000 */
[----:B------:R-:W-:Y:S01]  /*11ba0*/  BPT.TRAP 0x1 ;  /* 0x000000040000795c */ /* 0x000fe20000300000 */
.L_x_11392:
[----:B------:R-:W-:Y:S01]  /*11bb0*/  IMAD R4, R22, 0x8, R16 ;  /* 0x0000000816047824 */ /* 0x000fe200078e0210 */
[----:B------:R-:W-:Y:S01]  /*11bc0*/  SHF.L.U32 R10, R25, 0x1f, RZ ;  /* 0x0000001f190a7819 */ /* 0x000fe200000006ff */
[----:B------:R-:W-:Y:S01]  /*11bd0*/  BSSY B0, `(.L_x_11393) ;  /* 0x0000004000007945 */ /* 0x000fe20003800000 */
[----:B------:R-:W-:Y:S02]  /*11be0*/  SHF.R.S32.HI R9, RZ, 0x1f, R8 ;  /* 0x0000001fff097819 */ /* 0x000fe40000011408 */
[----:B------:R-:W0:Y:S02]  /*11bf0*/  SYNCS.PHASECHK.TRANS64.TRYWAIT P0, [R4+URZ+0x19c80], R10 ;  /* 0x019c800a040075a7 */ /* 0x000e24000800017f */
[----:B0-----:R-:W-:Y:S05]  /*11c00*/  @!P0 BRA `(.L_x_11394) ;  /* 0x0000002800608947 */ /* 0x001fea0003800000 */
.L_x_11466:
[----:B------:R-:W-:Y:S05]  /*11c10*/  BSYNC B0 ;  /* 0x0000000000007941 */ /* 0x000fea0003800000 */
.L_x_11393:
[----:B------:R-:W2:Y:S01]  /*11c20*/  LDL R11, [R1+0x10] ;  /* 0x00001000010b7983 */ /* 0x000ea20000100800 */
        /* <DEDUP_REMOVED lines=36> */
.L_x_11472:
        /* <DEDUP_REMOVED lines=13> */
.L_x_11396:
        /* <DEDUP_REMOVED lines=11> */
.L_x_11397:
[----:B------:R2:W-:Y:S01]  /*11ff0*/  SYNCS.ARRIVE.TRANS64.A1T0 RZ, [R4+URZ+0x19c70], RZ ;  /* 0x019c70ff04ff79a7 */ /* 0x0005e2000810003f */
[----:B------:R-:W-:Y:S05]  /*12000*/  @!P3 BRA `(.L_x_11398) ;  /* 0x000000000004b947 */ /* 0x000fea0003800000 */
[----:B------:R-:W-:Y:S01]  /*12010*/  BPT.TRAP 0x1 ;  /* 0x000000040000795c */ /* 0x000fe20000300000 */
.L_x_11398:
[----:B------:R-:W3:Y:S01]  /*12020*/  SYNCS.PHASECHK.TRANS64.TRYWAIT P0, [R4+URZ+0x19c40], R10 ;  /* 0x019c400a040075a7 */ /* 0x000ee2000800017f */
[----:B------:R-:W-:Y:S04]  /*12030*/  BSSY B0, `(.L_x_11399) ;  /* 0x0000002000007945 */ /* 0x000fe80003800000 */
[----:B---3--:R-:W-:Y:S05]  /*12040*/  @!P0 BRA `(.L_x_11400) ;  /* 0x0000002800108947 */ /* 0x008fea0003800000 */
.L_x_11473:
[----:B------:R-:W-:Y:S05]  /*12050*/  BSYNC B0 ;  /* 0x0000000000007941 */ /* 0x000fea0003800000 */
.L_x_11399:
[----:B------:R-:W1:Y:S01]  /*12060*/  S2R R11, SR_TID.X ;  /* 0x00000000000b7919 */ /* 0x000e620000002100 */
        /* <DEDUP_REMOVED lines=33> */
.L_x_11479:
        /* <DEDUP_REMOVED lines=10> */
.L_x_11402:
        /* <DEDUP_REMOVED lines=11> */
.L_x_11403:
[----:B------:R-:W-:Y:S01]  /*123d0*/  IMAD.U32 R2, RZ, RZ, UR47 ;  /* 0x0000002fff027e24 */ /* 0x000fe2000f8e00ff */
[----:B------:R0:W-:Y:S04]  /*123e0*/  SYNCS.ARRIVE.TRANS64.A1T0 RZ, [R4+URZ+0x19c30], RZ ;  /* 0x019c30ff04ff79a7 */ /* 0x0001e8000810003f */
[----:B------:R-:W-:-:S13]  /*123f0*/  ISETP.NE.AND P0, PT, R2, 0x3, PT ;  /* 0x000000030200780c */ /* 0x000fda0003f05270 */
[----:B0-----:R-:W-:Y:S05]  /*12400*/  @!P0 BRA `(.L_x_11404) ;  /* 0x0000000000048947 */ /* 0x001fea0003800000 */
[----:B------:R-:W-:Y:S01]  /*12410*/  BPT.TRAP 0x1 ;  /* 0x000000040000795c */ /* 0x000fe20000300000 */
.L_x_11404:
[----:B------:R-:W-:Y:S01]  /*12420*/  LOP3.LUT R3, R5, 0x1, RZ, 0x3c, !PT ;  /* 0x0000000105037812 */ /* 0x000fe200078e3cff */
[----:B------:R-:W-:Y:S01]  /*12430*/  IMAD R2, R0, 0x8, R16 ;  /* 0x0000000800027824 */ /* 0x000fe200078e0210 */
[----:B------:R-:W-:Y:S02]  /*12440*/  BSSY B0, `(.L_x_11405) ;  /* 0x0000004000007945 */ /* 0x000fe40003800000 */
[----:B------:R-:W-:-:S04]  /*12450*/  SHF.L.U32 R3, R3, 0x1f, RZ ;  /* 0x0000001f03037819 */ /* 0x000fc800000006ff */
[----:B------:R-:W0:Y:S02]  /*12460*/  SYNCS.PHASECHK.TRANS64.TRYWAIT P2, [R2+URZ+0x19c70], R3 ;  /* 0x019c7003020075a7 */ /* 0x000e24000804017f */
[----:B0-----:R-:W-:Y:S05]  /*12470*/  @!P2 BRA `(.L_x_11406) ;  /* 0x0000002400b0a947 */ /* 0x001fea0003800000 */
.L_x_11480:
[----:B------:R-:W-:Y:S05]  /*12480*/  BSYNC B0 ;  /* 0x0000000000007941 */ /* 0x000fea0003800000 */
.L_x_11405:
[----:B--23--:R-:W-:-:S05]  /*12490*/  IMAD.U32 R4, RZ, RZ, UR48 ;  /* 0x00000030ff047e24 */ /* 0x00cfca000f8e00ff */
[----:B------:R-:W-:-:S13]  /*124a0*/  ISETP.NE.AND P2, PT, R4, 0x3, PT ;  /* 0x000000030400780c */ /* 0x000fda0003f45270 */
[----:B------:R-:W-:Y:S05]  /*124b0*/  @!P2 BRA `(.L_x_11407) ;  /* 0x000000000004a947 */ /* 0x000fea0003800000 */
[----:B------:R-:W-:Y:S01]  /*124c0*/  BPT.TRAP 0x1 ;  /* 0x000000040000795c */ /* 0x000fe20000300000 */
.L_x_11407:
[----:B0-----:R-:W-:Y:S01]  /*124d0*/  SHF.L.U32 R3, R5, 0x1f, RZ ;  /* 0x0000001f05037819 */ /* 0x001fe200000006ff */
[----:B------:R-:W-:-:S03]  /*124e0*/  IMAD R0, R0, 0x3000, RZ ;  /* 0x0000300000007824 */ /* 0x000fc600078e02ff */
[----:B------:R-:W0:Y:S02]  /*124f0*/  SYNCS.PHASECHK.TRANS64.TRYWAIT P2, [R2+URZ+0x19c60], R3 ;  /* 0x019c6003020075a7 */ /* 0x000e24000804017f */
[----:B0-----:R-:W-:Y:S05]  /*12500*/  @!P2 BRA `(.L_x_11408) ;  /* 0x0000002400a0a947 */ /* 0x001fea0003800000 */
.L_x_11481:
        /* <DEDUP_REMOVED lines=69> */
.L_x_11409:
[----:B-1----:R1:W-:Y:S01]  /*12960*/  SYNCS.ARRIVE.TRANS64.A1T0 RZ, [R2+URZ+0x19c50], RZ ;  /* 0x019c50ff02ff79a7 */ /* 0x0023e2000810003f */
[----:B------:R-:W-:Y:S06]  /*12970*/  BAR.SYNC.DEFER_BLOCKING 0x2, 0x80 ;  /* 0x0082000000007b1d */ /* 0x000fec0000010000 */
[----:B------:R-:W-:Y:S05]  /*12980*/  @!P0 BRA `(.L_x_11410) ;  /* 0x0000000000048947 */ /* 0x000fea0003800000 */
[----:B------:R-:W-:Y:S01]  /*12990*/  BPT.TRAP 0x1 ;  /* 0x000000040000795c */ /* 0x000fe20000300000 */
.L_x_11410:
[----:B------:R-:W2:Y:S01]  /*129a0*/  LDL R0, [R1+0x8] ;  /* 0x0000080001007983 */ /* 0x000ea20000100800 */
[----:B-1----:R-:W-:Y:S02]  /*129b0*/  VIADD R2, R2, 0x19c80 ;  /* 0x00019c8002027836 */ /* 0x002fe40000000000 */
[----:B------:R-:W-:-:S03]  /*129c0*/  IMAD.MOV.U32 R5, RZ, RZ, R25 ;  /* 0x000000ffff057224 */ /* 0x000fc600078e0019 */
[----:B--2---:R-:W-:Y:S01]  /*129d0*/  PRMT R2, R0, 0x654, R2 ;  /* 0x0000065400027816 */ /* 0x004fe20000000002 */
[----:B------:R-:W-:-:S03]  /*129e0*/  IMAD.MOV.U32 R0, RZ, RZ, R22 ;  /* 0x000000ffff007224 */ /* 0x000fc600078e0016 */
[----:B------:R2:W-:Y:S01]  /*129f0*/  SYNCS.ARRIVE.TRANS64.RED.A1T0 RZ, [R2+URZ], RZ ;  /* 0x000000ff02ff79a7 */ /* 0x0005e2000810043f */
[----:B------:R-:W-:Y:S05]  /*12a00*/  @P1 BRA `(.L_x_11411) ;  /* 0xffffffec00bc1947 */ /* 0x000fea000383ffff */
.L_x_11391:
[----:B--2---:R-:W2:Y:S01]  /*12a10*/  S2R R2, SR_TID.X ;  /* 0x0000000000027919 */ /* 0x004ea20000002100 */
[----:B------:R-:W-:Y:S01]  /*12a20*/  BSSY B0, `(.L_x_11412) ;  /* 0x0000012000007945 */ /* 0x000fe20003800000 */
[----:B------:R-:W-:Y:S01]  /*12a30*/  IMAD.U32 R4, RZ, RZ, UR47 ;  /* 0x0000002fff047e24 */ /* 0x000fe2000f8e00ff */
[----:B--2---:R-:W-:-:S04]  /*12a40*/  LOP3.LUT R2, R2, 0x7f, RZ, 0xc0, !PT ;  /* 0x0000007f02027812 */ /* 0x004fc800078ec0ff */
[----:B------:R-:W-:-:S13]  /*12a50*/  ISETP.NE.AND P0, PT, R2, RZ, PT ;  /* 0x000000ff0200720c */ /* 0x000fda0003f05270 */
[----:B------:R-:W-:Y:S05]  /*12a60*/  @P0 BRA `(.L_x_11413) ;  /* 0x0000000000340947 */ /* 0x000fea0003800000 */
[----:B0-----:R-:W0:Y:S01]  /*12a70*/  S2R R7, SR_LANEID ;  /* 0x0000000000077919 */ /* 0x001e220000000000 */
[----:B------:R-:W-:Y:S01]  /*12a80*/  VOTEU.ANY UR4, UPT, PT ;  /* 0x0000000000047886 */ /* 0x000fe200038e0100 */
[----:B-1----:R-:W1:Y:S01]  /*12a90*/  LDC.64 R2, c[0x0][0xc80] ;  /* 0x00032000ff027b82 */ /* 0x002e620000000a00 */
        /* <DEDUP_REMOVED lines=10> */
.L_x_11413:
[----:B------:R-:W-:Y:S05]  /*12b40*/  BSYNC B0 ;  /* 0x0000000000007941 */ /* 0x000fea0003800000 */
.L_x_11412:
[----:B------:R-:W-:-:S13]  /*12b50*/  ISETP.NE.AND P1, PT, R4, 0x3, PT ;  /* 0x000000030400780c */ /* 0x000fda0003f25270 */
[----:B------:R-:W-:Y:S05]  /*12b60*/  @!P1 BRA `(.L_x_11414) ;  /* 0x0000000000049947 */ /* 0x000fea0003800000 */
[----:B------:R-:W-:Y:S01]  /*12b70*/  BPT.TRAP 0x1 ;  /* 0x000000040000795c */ /* 0x000fe20000300000 */
.L_x_11414:
[----:B01----:R-:W-:Y:S01]  /*12b80*/  LOP3.LUT R3, R25, 0x1, RZ, 0x3c, !PT ;  /* 0x0000000119037812 */ /* 0x003fe200078e3cff */
[----:B--2---:R-:W-:Y:S01]  /*12b90*/  IMAD R0, R22, 0x8, R16 ;  /* 0x0000000816007824 */ /* 0x004fe200078e0210 */
[----:B------:R-:W-:Y:S02]  /*12ba0*/  BSSY B0, `(.L_x_11415) ;  /* 0x0000004000007945 */ /* 0x000fe40003800000 */
[----:B------:R-:W-:-:S04]  /*12bb0*/  SHF.L.U32 R3, R3, 0x1f, RZ ;  /* 0x0000001f03037819 */ /* 0x000fc800000006ff */
[----:B------:R-:W0:Y:S02]  /*12bc0*/  SYNCS.PHASECHK.TRANS64.TRYWAIT P2, [R0+URZ+0x19c70], R3 ;  /* 0x019c7003000075a7 */ /* 0x000e24000804017f */
[----:B0-----:R-:W-:Y:S05]  /*12bd0*/  @!P2 BRA `(.L_x_11416) ;  /* 0x000000200000a947 */ /* 0x001fea0003800000 */
.L_x_11482:
[----:B------:R-:W-:Y:S05]  /*12be0*/  BSYNC B0 ;  /* 0x0000000000007941 */ /* 0x000fea0003800000 */
.L_x_11415:
[----:B------:R-:W-:-:S05]  /*12bf0*/  IMAD.U32 R2, RZ, RZ, UR48 ;  /* 0x00000030ff027e24 */ /* 0x000fca000f8e00ff */
[----:B------:R-:W-:-:S13]  /*12c00*/  ISETP.NE.AND P2, PT, R2, 0x3, PT ;  /* 0x000000030200780c */ /* 0x000fda0003f45270 */
[----:B------:R-:W-:Y:S05]  /*12c10*/  @!P2 BRA `(.L_x_11417) ;  /* 0x000000000004a947 */ /* 0x000fea0003800000 */
[----:B------:R-:W-:Y:S01]  /*12c20*/  BPT.TRAP 0x1 ;  /* 0x000000040000795c */ /* 0x000fe20000300000 */
.L_x_11417:
[----:B0-----:R-:W-:-:S04]  /*12c30*/  SHF.L.U32 R3, R25, 0x1f, RZ ;  /* 0x0000001f19037819 */ /* 0x001fc800000006ff */
[----:B------:R-:W0:Y:S02]  /*12c40*/  SYNCS.PHASECHK.TRANS64.TRYWAIT P2, [R0+URZ+0x19c60], R3 ;  /* 0x019c6003000075a7 */ /* 0x000e24000804017f */
[----:B0-----:R-:W-:Y:S05]  /*12c50*/  @!P2 BRA `(.L_x_11418) ;  /* 0x0000001c00f4a947 */ /* 0x001fea0003800000 */
.L_x_11483:
[----:B------:R-:W2:Y:S01]  /*12c60*/  LDL R15, [R1+0xc] ;  /* 0x00000c00010f7983 */ /* 0x000ea20000100800 */
[----:B------:R-:W-:Y:S01]  /*12c70*/  IMAD R2, R22, 0x3000, RZ ;  /* 0x0000300016027824 */ /* 0x000fe200078e02ff */
[----:B------:R-:W-:Y:S05]  /*12c80*/  WARPSYNC.ALL ;  /* 0x0000000000007948 */ /* 0x000fea0003800000 */
[----:B0-----:R-:W-:Y:S02]  /*12c90*/  LOP3.LUT R3, R2, R24, RZ, 0xfc, !PT ;  /* 0x0000001802037212 */ /* 0x001fe400078efcff */
[----:B------:R-:W-:-:S03]  /*12ca0*/  LOP3.LUT R14, R24, 0x1800, RZ, 0xfc, !PT ;  /* 0x00001800180e7812 */ /* 0x000fc600078efcff */
[----:B------:R-:W-:Y:S02]  /*12cb0*/  IMAD.IADD R6, R16, 0x1, R3 ;  /* 0x0000000110067824 */ /* 0x000fe400078e0203 */
[----:B------:R-:W-:-:S04]  /*12cc0*/  VIADD R3, R2, 0x1000 ;  /* 0x0000100002037836 */ /* 0x000fc80000000000 */
[----:B------:R-:W0:Y:S02]  /*12cd0*/  LDSM.16.MT88.4 R4, [R6+0x9000] ;  /* 0x009000000604783b */ /* 0x000e240000004200 */
        /* <DEDUP_REMOVED lines=11> */
[----:B------:R-:W0:Y:S01]  /*12d90*/  LDSM.16.MT88.4 R4, [R4+0x9000] ;  /* 0x009000000404783b */ /* 0x000e220000004200 */
[----:B------:R-:W-:Y:S01]  /*12da0*/  VIADD R3, R2, 0x2000 ;  /* 0x0000200002037836 */ /* 0x000fe20000000000 */
        /* <DEDUP_REMOVED lines=9> */
[----:B------:R0:W1:Y:S02]  /*12e40*/  LDSM.16.MT88.4 R4, [R12+0x9000] ;  /* 0x009000000c04783b */ /* 0x0000640000004200 */
[----:B0-----:R-:W-:Y:S02]  /*12e50*/  IADD3 R12, R16, R14, R2 ;  /* 0x0000000e100c7210 */ /* 0x001fe40007ffe002 */
[----:B------:R-:W-:Y:S02]  /*12e60*/  LOP3.LUT R14, R24, 0x2800, RZ, 0xfc, !PT ;  /* 0x00002800180e7812 */ /* 0x000fe400078efcff */
[----:B-1----:R-:W-:-:S02]  /*12e70*/  PRMT R8, R4, 0x6420, R5 ;  /* 0x0000642004087816 */ /* 0x002fc40000000005 */
[----:B------:R-:W-:Y:S02]  /*12e80*/  PRMT R9, R4, 0x7531, R5 ;  /* 0x0000753104097816 */ /* 0x000fe40000000005 */
[----:B------:R-:W-:Y:S02]  /*12e90*/  LOP3.LUT R5, R2, 0x800, R24, 0xfe, !PT ;  /* 0x0000080002057812 */ /* 0x000fe400078efe18 */
        /* <DEDUP_REMOVED lines=34> */
.L_x_11419:
[----:B-1----:R1:W-:Y:S01]  /*130c0*/  SYNCS.ARRIVE.TRANS64.A1T0 RZ, [R0+URZ+0x19c50], RZ ;  /* 0x019c50ff00ff79a7 */ /* 0x0023e2000810003f */
[----:B------:R-:W-:Y:S06]  /*130d0*/  BAR.SYNC.DEFER_BLOCKING 0x2, 0x80 ;  /* 0x0082000000007b1d */ /* 0x000fec0000010000 */
[----:B------:R-:W-:Y:S05]  /*130e0*/  @!P1 BRA `(.L_x_11420) ;  /* 0x0000000000049947 */ /* 0x000fea0003800000 */
[----:B------:R-:W-:Y:S01]  /*130f0*/  BPT.TRAP 0x1 ;  /* 0x000000040000795c */ /* 0x000fe20000300000 */
.L_x_11420:
        /* <DEDUP_REMOVED lines=9> */
.L_x_11361:
[----:B------:R-:W-:Y:S05]  /*13190*/  BSYNC B7 ;  /* 0x0000000000077941 */ /* 0x000fea0003800000 */
.L_x_11359:
[----:B-12---:R1:W5:Y:S04]  /*131a0*/  LDL R0, [R1+0x8] ;  /* 0x0000080001007983 */ /* 0x0063680000100800 */
        /* <DEDUP_REMOVED lines=13> */
.L_x_11421:
        /* <DEDUP_REMOVED lines=10> */
.L_x_11422:
[----:B--2---:R-:W2:Y:S01]  /*13320*/  LDL R0, [R1+0x14] ;  /* 0x0000140001007983 */ /* 0x004ea20000100800 */
[----:B------:R-:W-:Y:S02]  /*13330*/  ULDC UR4, c[0x0][0xc38] ;  /* 0x00030e0000047ab9 */ /* 0x000fe40000000800 */
[----:B--2---:R-:W-:-:S13]  /*13340*/  ISETP.GE.AND P0, PT, R0, UR4, PT ;  /* 0x0000000400007c0c */ /* 0x004fda000bf06270 */
[----:B------:R-:W-:Y:S05]  /*13350*/  @!P0 BRA `(.L_x_11423) ;  /* 0xffffffc000088947 */ /* 0x000fea000383ffff */
.L_x_11350:
        /* <DEDUP_REMOVED lines=12> */
.L_x_11484:
[----:B------:R-:W-:Y:S05]  /*13420*/  BSYNC B0 ;  /* 0x0000000000007941 */ /* 0x000fea0003800000 */
.L_x_11424:
[----:B------:R-:W-:-:S03]  /*13430*/  UMOV UR4, 0xffffffff ;  /* 0xffffffff00047882 */ /* 0x000fc60000000000 */
[----:B------:R-:W-:Y:S05]  /*13440*/  BRA.DIV UR4, `(.L_x_11426) ;  /* 0x0000001a04207947 */ /* 0x000fea000b800000 */
[----:B-1----:R-:W1:Y:S02]  /*13450*/  S2R R0, SR_TID.X ;  /* 0x0000000000007919 */ /* 0x002e640000002100 */
[----:B-1----:R-:W-:-:S04]  /*13460*/  SHF.R.U32.HI R0, RZ, 0x5, R0 ;  /* 0x00000005ff007819 */ /* 0x002fc80000011600 */
[----:B------:R-:W-:-:S05]  /*13470*/  LOP3.LUT R0, R0, 0x3, RZ, 0xc0, !PT ;  /* 0x0000000300007812 */ /* 0x000fca00078ec0ff */
[----:B------:R1:W2:Y:S02]  /*13480*/  SHFL.IDX PT, R14, R0, RZ, 0x1f ;  /* 0x00001fff000e7589 */ /* 0x0002a400000e0000 */
.L_x_11487:
[----:B--2---:R-:W-:Y:S01]  /*13490*/  ISETP.NE.AND P0, PT, R14, RZ, PT ;  /* 0x000000ff0e00720c */ /* 0x004fe20003f05270 */
[----:B------:R-:W-:-:S12]  /*134a0*/  BSSY B0, `(.L_x_11427) ;  /* 0x000002c000007945 */ /* 0x000fd80003800000 */
[----:B------:R-:W-:Y:S05]  /*134b0*/  @P0 BRA `(.L_x_11428) ;  /* 0x0000000000a80947 */ /* 0x000fea0003800000 */
[----:B------:R-:W-:-:S03]  /*134c0*/  UMOV UR4, 0xffffffff ;  /* 0xffffffff00047882 */ /* 0x000fc60000000000 */
[----:B------:R-:W-:Y:S05]  /*134d0*/  BRA.DIV UR4, `(.L_x_11429) ;  /* 0x0000001a04307947 */ /* 0x000fea000b800000 */
[----:B------:R-:W-:-:S13]  /*134e0*/  ELECT P6, URZ, PT ;  /* 0x00000000003f782f */ /* 0x000fda00038c0000 */
.L_x_11490:
[----:B------:R-:W-:Y:S05]  /*134f0*/  @!P6 BRA `(.L_x_11428) ;  /* 0x000000000098e947 */ /* 0x000fea0003800000 */
[----:B------:R-:W-:-:S06]  /*13500*/  ULOP3.LUT UR4, UR38, 0x2, URZ, 0xfc, !UPT ;  /* 0x0000000226047892 */ /* 0x000fcc000f8efc3f */
[----:B-1----:R-:W-:-:S05]  /*13510*/  IMAD.U32 R0, RZ, RZ, UR4 ;  /* 0x00000004ff007e24 */ /* 0x002fca000f8e00ff */
[----:B------:R-:W-:-:S13]  /*13520*/  ISETP.NE.AND P0, PT, R0, 0x3, PT ;  /* 0x000000030000780c */ /* 0x000fda0003f05270 */
[----:B------:R-:W-:Y:S05]  /*13530*/  @!P0 BRA `(.L_x_11430) ;  /* 0x0000000000048947 */ /* 0x000fea0003800000 */
[----:B------:R-:W-:Y:S01]  /*13540*/  BPT.TRAP 0x1 ;  /* 0x000000040000795c */ /* 0x000fe20000300000 */
.L_x_11430:
[C---:B------:R-:W-:Y:S01]  /*13550*/  IMAD R3, R22.reuse, 0x8, R5 ;  /* 0x0000000816037824 */ /* 0x040fe200078e0205 */
[----:B------:R-:W-:Y:S01]  /*13560*/  SHF.L.U32 R2, R25, 0x1f, RZ ;  /* 0x0000001f19027819 */ /* 0x000fe200000006ff */
[----:B------:R-:W-:-:S03]  /*13570*/  VIADD R22, R22, 0x1 ;  /* 0x0000000116167836 */ /* 0x000fc60000000000 */
[----:B------:R-:W1:Y:S02]  /*13580*/  SYNCS.PHASECHK.TRANS64.TRYWAIT P1, [R3+URZ+0x19c40], R2 ;  /* 0x019c4002030075a7 */ /* 0x000e64000802017f */
[----:B------:R-:W-:-:S04]  /*13590*/  ISETP.NE.AND P2, PT, R22, 0x2, PT ;  /* 0x000000021600780c */ /* 0x000fc80003f45270 */
[----:B------:R-:W-:Y:S01]  /*135a0*/  SEL R0, RZ, 0x1, P2 ;  /* 0x00000001ff007807 */ /* 0x000fe20001000000 */
[----:B-1----:R-:W-:Y:S08]  /*135b0*/  @!P1 BRA `(.L_x_11431) ;  /* 0x0000001800189947 */ /* 0x002ff00003800000 */
.L_x_11491:
[----:B------:R-:W-:Y:S02]  /*135c0*/  SEL R22, R22, RZ, P2 ;  /* 0x000000ff16167207 */ /* 0x000fe40001000000 */
[----:B------:R-:W-:Y:S01]  /*135d0*/  LOP3.LUT R0, R25, R0, RZ, 0x3c, !PT ;  /* 0x0000000019007212 */ /* 0x000fe200078e3cff */
[----:B------:R-:W-:Y:S06]  /*135e0*/  @!P0 BRA `(.L_x_11432) ;  /* 0x0000000000048947 */ /* 0x000fec0003800000 */
[----:B------:R-:W-:Y:S01]  /*135f0*/  BPT.TRAP 0x1 ;  /* 0x000000040000795c */ /* 0x000fe20000300000 */
.L_x_11432:
[----:B------:R-:W-:Y:S01]  /*13600*/  IMAD R5, R22, 0x8, R5 ;  /* 0x0000000816057824 */ /* 0x000fe200078e0205 */
[----:B------:R-:W-:-:S04]  /*13610*/  SHF.L.U32 R0, R0, 0x1f, RZ ;  /* 0x0000001f00007819 */ /* 0x000fc800000006ff */
[----:B------:R-:W2:Y:S02]  /*13620*/  SYNCS.PHASECHK.TRANS64.TRYWAIT P1, [R5+URZ+0x19c40], R0 ;  /* 0x019c4000050075a7 */ /* 0x000ea4000802017f */
[----:B--2---:R-:W-:Y:S05]  /*13630*/  @!P1 BRA `(.L_x_11433) ;  /* 0x00000018000c9947 */ /* 0x004fea0003800000 */
.L_x_11492:
[----:B------:R-:W-:Y:S05]  /*13640*/  @!P0 BRA `(.L_x_11434) ;  /* 0x0000000000048947 */ /* 0x000fea0003800000 */
[----:B------:R-:W-:Y:S01]  /*13650*/  BPT.TRAP 0x1 ;  /* 0x000000040000795c */ /* 0x000fe20000300000 */
.L_x_11434:
[----:B------:R-:W3:Y:S02]  /*13660*/  SYNCS.PHASECHK.TRANS64.TRYWAIT P1, [R3+URZ+0x19c60], R2 ;  /* 0x019c6002030075a7 */ /* 0x000ee4000802017f */
[----:B---3--:R-:W-:Y:S05]  /*13670*/  @!P1 BRA `(.L_x_11435) ;  /* 0x0000001800109947 */ /* 0x008fea0003800000 */
.L_x_11493:
[----:B------:R-:W-:Y:S05]  /*13680*/  @!P0 BRA `(.L_x_11436) ;  /* 0x0000000000048947 */ /* 0x000fea0003800000 */
[----:B------:R-:W-:Y:S01]  /*13690*/  BPT.TRAP 0x1 ;  /* 0x000000040000795c */ /* 0x000fe20000300000 */
.L_x_11436:
[----:B------:R-:W4:Y:S02]  /*136a0*/  SYNCS.PHASECHK.TRANS64.TRYWAIT P1, [R5+URZ+0x19c60], R0 ;  /* 0x019c6000050075a7 */ /* 0x000f24000802017f */
[----:B----4-:R-:W-:Y:S05]  /*136b0*/  @!P1 BRA `(.L_x_11437) ;  /* 0x0000001800149947 */ /* 0x010fea0003800000 */
.L_x_11494:
[----:B------:R-:W-:Y:S05]  /*136c0*/  @!P0 BRA `(.L_x_11438) ;  /* 0x0000000000048947 */ /* 0x000fea0003800000 */
[----:B------:R-:W-:Y:S01]  /*136d0*/  BPT.TRAP 0x1 ;  /* 0x000000040000795c */ /* 0x000fe20000300000 */
.L_x_11438:
[----:B------:R-:W5:Y:S02]  /*136e0*/  SYNCS.PHASECHK.TRANS64.TRYWAIT P1, [R3+URZ+0x19c80], R2 ;  /* 0x019c8002030075a7 */ /* 0x000f64000802017f */
[----:B-----5:R-:W-:Y:S05]  /*136f0*/  @!P1 BRA `(.L_x_11439) ;  /* 0x0000001800189947 */ /* 0x020fea0003800000 */
.L_x_11495:
[----:B------:R-:W-:Y:S05]  /*13700*/  @!P0 BRA `(.L_x_11440) ;  /* 0x0000000000048947 */ /* 0x000fea0003800000 */
[----:B------:R-:W-:Y:S01]  /*13710*/  BPT.TRAP 0x1 ;  /* 0x000000040000795c */ /* 0x000fe20000300000 */
.L_x_11440:
[----:B------:R0:W0:Y:S02]  /*13720*/  SYNCS.PHASECHK.TRANS64.TRYWAIT P0, [R5+URZ+0x19c80], R0 ;  /* 0x019c8000050075a7 */ /* 0x000024000800017f */
[----:B0-----:R-:W-:Y:S05]  /*13730*/  @!P0 NANOSLEEP.SYNCS 0x989680 ;  /* 0x009896800000895d */ /* 0x001fea0003900000 */
[----:B------:R-:W0:Y:S02]  /*13740*/  @!P0 SYNCS.PHASECHK.TRANS64 P0, [R5+URZ+0x19c80], R0 ;  /* 0x019c8000050085a7 */ /* 0x000e24000800007f */
[----:B0-----:R-:W-:Y:S05]  /*13750*/  @!P0 BRA `(.L_x_11440) ;  /* 0xfffffffc00f08947 */ /* 0x001fea000383ffff */
.L_x_11428:
[----:B------:R-:W-:Y:S05]  /*13760*/  BSYNC B0 ;  /* 0x0000000000007941 */ /* 0x000fea0003800000 */
.L_x_11427:
[----:B------:R-:W-:Y:S05]  /*13770*/  EXIT ;  /* 0x000000000000794d */ /* 0x000fea0003800000 */
.L_x_11263:
[----:B0-----:R-:W-:-:S04]  /*13780*/  IMAD.U32 R3, RZ, RZ, UR46 ;  /* 0x0000002eff037e24 */ /* 0x001fc8000f8e00ff */
[----:B------:R0:W1:Y:S03]  /*13790*/  SYNCS.PHASECHK.TRANS64.TRYWAIT P1, [R3+URZ+0x19c00], R0 ;  /* 0x019c0000030075a7 */ /* 0x000066000802017f */
[----:B-1----:R-:W-:Y:S05]  /*137a0*/  @!P1 NANOSLEEP.SYNCS 0x989680 ;  /* 0x009896800000995d */ /* 0x002fea0003900000 */
[----:B------:R-:W1:Y:S02]  /*137b0*/  @!P1 SYNCS.PHASECHK.TRANS64 P1, [R3+URZ+0x19c00], R0 ;  /* 0x019c0000030095a7 */ /* 0x000e64000802007f */
[----:B-1----:R-:W-:Y:S05]  /*137c0*/  @!P1 BRA `(.L_x_11263) ;  /* 0xfffffffc00ec9947 */ /* 0x002fea000383ffff */
[----:B------:R-:W-:Y:S05]  /*137d0*/  BRA `(.L_x_11441) ;  /* 0xfffffee400087947 */ /* 0x000fea000383ffff */
.L_x_11267:
[----:B-1----:R1:W2:Y:S02]  /*137e0*/  SYNCS.PHASECHK.TRANS64.TRYWAIT P1, [R3+URZ+0x19c30], R0 ;  /* 0x019c3000030075a7 */ /* 0x0022a4000802017f */
[----:B--2---:R-:W-:Y:S05]  /*137f0*/  @!P1 NANOSLEEP.SYNCS 0x989680 ;  /* 0x009896800000995d */ /* 0x004fea0003900000 */
[----:B------:R-:W2:Y:S02]  /*13800*/  @!P1 SYNCS.PHASECHK.TRANS64 P1, [R3+URZ+0x19c30], R0 ;  /* 0x019c3000030095a7 */ /* 0x000ea4000802007f */
[----:B--2---:R-:W-:Y:S05]  /*13810*/  @!P1 BRA `(.L_x_11267) ;  /* 0xfffffffc00f09947 */ /* 0x004fea000383ffff */
[----:B------:R-:W-:Y:S05]  /*13820*/  BRA `(.L_x_11266) ;  /* 0xfffffee400247947 */ /* 0x000fea000383ffff */
.L_x_11284:
[----:B-1----:R-:W-:-:S04]  /*13830*/  IMAD.U32 R5, RZ, RZ, UR19 ;  /* 0x00000013ff057e24 */ /* 0x002fc8000f8e00ff */
[----:B------:R1:W2:Y:S03]  /*13840*/  SYNCS.PHASECHK.TRANS64.TRYWAIT P1, [R5+URZ+0x19c30], R0 ;  /* 0x019c3000050075a7 */ /* 0x0002a6000802017f */
[----:B--2---:R-:W-:Y:S05]  /*13850*/  @!P1 NANOSLEEP.SYNCS 0x989680 ;  /* 0x009896800000995d */ /* 0x004fea0003900000 */
[----:B------:R-:W2:Y:S02]  /*13860*/  @!P1 SYNCS.PHASECHK.TRANS64 P1, [R5+URZ+0x19c30], R0 ;  /* 0x019c3000050095a7 */ /* 0x000ea4000802007f */
[----:B--2---:R-:W-:Y:S05]  /*13870*/  @!P1 BRA `(.L_x_11284) ;  /* 0xfffffffc00ec9947 */ /* 0x004fea000383ffff */
[----:B------:R-:W-:Y:S05]  /*13880*/  BRA `(.L_x_11283) ;  /* 0xffffff1400b47947 */ /* 0x000fea000383ffff */
.L_x_11288:
[----:B-1----:R-:W-:-:S04]  /*13890*/  IMAD.U32 R5, RZ, RZ, UR11 ;  /* 0x0000000bff057e24 */ /* 0x002fc8000f8e00ff */
[----:B------:R1:W2:Y:S03]  /*138a0*/  SYNCS.PHASECHK.TRANS64.TRYWAIT P1, [R5+URZ+0x19c50], R0 ;  /* 0x019c5000050075a7 */ /* 0x0002a6000802017f */
[----:B--2---:R-:W-:Y:S05]  /*138b0*/  @!P1 NANOSLEEP.SYNCS 0x989680 ;  /* 0x009896800000995d */ /* 0x004fea0003900000 */
[----:B------:R-:W2:Y:S02]  /*138c0*/  @!P1 SYNCS.PHASECHK.TRANS64 P1, [R5+URZ+0x19c50], R0 ;  /* 0x019c5000050095a7 */ /* 0x000ea4000802007f */
[----:B--2---:R-:W-:Y:S05]  /*138d0*/  @!P1 BRA `(.L_x_11288) ;  /* 0xfffffffc00ec9947 */ /* 0x004fea000383ffff */
[----:B------:R-:W-:Y:S05]  /*138e0*/  BRA `(.L_x_11287) ;  /* 0xffffff1800047947 */ /* 0x000fea000383ffff */
.L_x_11307:
[----:B-1----:R-:W-:-:S04]  /*138f0*/  IMAD.U32 R9, RZ, RZ, UR6 ;  /* 0x00000006ff097e24 */ /* 0x002fc8000f8e00ff */
[----:B------:R1:W2:Y:S03]  /*13900*/  SYNCS.PHASECHK.TRANS64.TRYWAIT P1, [R9+URZ+0x19c30], R0 ;  /* 0x019c3000090075a7 */ /* 0x0002a6000802017f */
[----:B--2---:R-:W-:Y:S05]  /*13910*/  @!P1 NANOSLEEP.SYNCS 0x989680 ;  /* 0x009896800000995d */ /* 0x004fea0003900000 */
[----:B------:R-:W2:Y:S02]  /*13920*/  @!P1 SYNCS.PHASECHK.TRANS64 P1, [R9+URZ+0x19c30], R0 ;  /* 0x019c3000090095a7 */ /* 0x000ea4000802007f */
[----:B--2---:R-:W-:Y:S05]  /*13930*/  @!P1 BRA `(.L_x_11307) ;  /* 0xfffffffc00ec9947 */ /* 0x004fea000383ffff */
[----:B------:R-:W-:Y:S05]  /*13940*/  BRA `(.L_x_11306) ;  /* 0xffffff44004c7947 */ /* 0x000fea000383ffff */
.L_x_11311:
[----:B-1----:R-:W-:-:S04]  /*13950*/  IMAD.U32 R9, RZ, RZ, UR11 ;  /* 0x0000000bff097e24 */ /* 0x002fc8000f8e00ff */
[----:B------:R1:W2:Y:S03]  /*13960*/  SYNCS.PHASECHK.TRANS64.TRYWAIT P1, [R9+URZ+0x19c50], R0 ;  /* 0x019c5000090075a7 */ /* 0x0002a6000802017f */
[----:B--2---:R-:W-:Y:S05]  /*13970*/  @!P1 NANOSLEEP.SYNCS 0x989680 ;  /* 0x009896800000995d */ /* 0x004fea0003900000 */
[----:B------:R-:W2:Y:S02]  /*13980*/  @!P1 SYNCS.PHASECHK.TRANS64 P1, [R9+URZ+0x19c50], R0 ;  /* 0x019c5000090095a7 */ /* 0x000ea4000802007f */
[----:B--2---:R-:W-:Y:S05]  /*13990*/  @!P1 BRA `(.L_x_11311) ;  /* 0xfffffffc00ec9947 */ /* 0x004fea000383ffff */
[----:B------:R-:W-:Y:S05]  /*139a0*/  BRA `(.L_x_11310) ;  /* 0xffffff44009c7947 */ /* 0x000fea000383ffff */
.L_x_11319:
[----:B-1----:R-:W-:-:S04]  /*139b0*/  IMAD.U32 R5, RZ, RZ, UR6 ;  /* 0x00000006ff057e24 */ /* 0x002fc8000f8e00ff */
[----:B------:R1:W2:Y:S03]  /*139c0*/  SYNCS.PHASECHK.TRANS64.TRYWAIT P1, [R5+URZ+0x19c30], R0 ;  /* 0x019c3000050075a7 */ /* 0x0002a6000802017f */
[----:B--2---:R-:W-:Y:S05]  /*139d0*/  @!P1 NANOSLEEP.SYNCS 0x989680 ;  /* 0x009896800000995d */ /* 0x004fea0003900000 */
[----:B------:R-:W2:Y:S02]  /*139e0*/  @!P1 SYNCS.PHASECHK.TRANS64 P1, [R5+URZ+0x19c30], R0 ;  /* 0x019c3000050095a7 */ /* 0x000ea4000802007f */
[----:B--2---:R-:W-:Y:S05]  /*139f0*/  @!P1 BRA `(.L_x_11319) ;  /* 0xfffffffc00ec9947 */ /* 0x004fea000383ffff */
[----:B------:R-:W-:Y:S05]  /*13a00*/  BRA `(.L_x_11318) ;  /* 0xffffff6000207947 */ /* 0x000fea000383ffff */
.L_x_11323:
[----:B-1----:R-:W-:-:S04]  /*13a10*/  IMAD.U32 R5, RZ, RZ, UR11 ;  /* 0x0000000bff057e24 */ /* 0x002fc8000f8e00ff */
[----:B------:R1:W2:Y:S03]  /*13a20*/  SYNCS.PHASECHK.TRANS64.TRYWAIT P1, [R5+URZ+0x19c50], R0 ;  /* 0x019c5000050075a7 */ /* 0x0002a6000802017f */
[----:B--2---:R-:W-:Y:S05]  /*13a30*/  @!P1 NANOSLEEP.SYNCS 0x989680 ;  /* 0x009896800000995d */ /* 0x004fea0003900000 */
[----:B------:R-:W2:Y:S02]  /*13a40*/  @!P1 SYNCS.PHASECHK.TRANS64 P1, [R5+URZ+0x19c50], R0 ;  /* 0x019c5000050095a7 */ /* 0x000ea4000802007f */
[----:B--2---:R-:W-:Y:S05]  /*13a50*/  @!P1 BRA `(.L_x_11323) ;  /* 0xfffffffc00ec9947 */ /* 0x004fea000383ffff */
[----:B------:R-:W-:Y:S05]  /*13a60*/  BRA `(.L_x_11322) ;  /* 0xffffff6000707947 */ /* 0x000fea000383ffff */
.L_x_11338:
[----:B-1----:R-:W-:-:S04]  /*13a70*/  IMAD.U32 R5, RZ, RZ, UR14 ;  /* 0x0000000eff057e24 */ /* 0x002fc8000f8e00ff */
[----:B------:R1:W2:Y:S03]  /*13a80*/  SYNCS.PHASECHK.TRANS64.TRYWAIT P1, [R5+URZ+0x19c50], R4 ;  /* 0x019c5004050075a7 */ /* 0x0002a6000802017f */
[----:B--2---:R-:W-:Y:S05]  /*13a90*/  @!P1 NANOSLEEP.SYNCS 0x989680 ;  /* 0x009896800000995d */ /* 0x004fea0003900000 */
[----:B------:R-:W2:Y:S02]  /*13aa0*/  @!P1 SYNCS.PHASECHK.TRANS64 P1, [R5+URZ+0x19c50], R4 ;  /* 0x019c5004050095a7 */ /* 0x000ea4000802007f */
[----:B--2---:R-:W-:Y:S05]  /*13ab0*/  @!P1 BRA `(.L_x_11338) ;  /* 0xfffffffc00ec9947 */ /* 0x004fea000383ffff */
[----:B------:R-:W-:Y:S05]  /*13ac0*/  BRA `(.L_x_11337) ;  /* 0xffffff8c00047947 */ /* 0x000fea000383ffff */
.L_x_11370:
        /* <DEDUP_REMOVED lines=10> */
.L_x_11442:
[----:B------:R-:W-:Y:S05]  /*13b70*/  BRA `(.L_x_11443) ;  /* 0xffffffc400e47947 */ /* 0x000fea000383ffff */
.L_x_11373:
[----:B0-----:R0:W1:Y:S02]  /*13b80*/  SYNCS.PHASECHK.TRANS64.TRYWAIT P0, [R4+URZ+0x19c80], R21 ;  /* 0x019c8015040075a7 */ /* 0x001064000800017f */
[----:B-1----:R-:W-:Y:S05]  /*13b90*/  @!P0 NANOSLEEP.SYNCS 0x989680 ;  /* 0x009896800000895d */ /* 0x002fea0003900000 */
[----:B------:R-:W1:Y:S02]  /*13ba0*/  @!P0 SYNCS.PHASECHK.TRANS64 P0, [R4+URZ+0x19c80], R21 ;  /* 0x019c8015040085a7 */ /* 0x000e64000800007f */
[----:B-1----:R-:W-:Y:S05]  /*13bb0*/  @!P0 BRA `(.L_x_11373) ;  /* 0xfffffffc00f08947 */ /* 0x002fea000383ffff */
[----:B------:R-:W-:Y:S05]  /*13bc0*/  BRA `(.L_x_11444) ;  /* 0xffffffc8008c7947 */ /* 0x000fea000383ffff */
.L_x_11374:
        /* <DEDUP_REMOVED lines=8> */
.L_x_11446:
[----:B------:R-:W-:Y:S05]  /*13c50*/  BSYNC B0 ;  /* 0x0000000000007941 */ /* 0x000fea0003800000 */
.L_x_11445:
        /* <DEDUP_REMOVED lines=9> */
.L_x_11447:
[----:B------:R-:W-:Y:S02]  /*13cf0*/  IMAD.MOV.U32 R13, RZ, RZ, R9 ;  /* 0x000000ffff0d7224 */ /* 0x000fe400078e0009 */
[----:B------:R-:W-:Y:S02]  /*13d00*/  IMAD.MOV.U32 R12, RZ, RZ, 0x1 ;  /* 0x00000001ff0c7424 */ /* 0x000fe400078e00ff */
[----:B------:R-:W-:-:S07]  /*13d10*/  IMAD.MOV.U32 R2, RZ, RZ, R14 ;  /* 0x000000ffff027224 */ /* 0x000fce00078e000e */
[----:B------:R-:W-:Y:S05]  /*13d20*/  WARPSYNC.COLLECTIVE R15, `(.L_x_11448) ;  /* 0x000000000f087348 */ /* 0x000fea0003c00000 */
[----:B------:R0:W1:Y:S02]  /*13d30*/  SHFL.IDX P6, R14, R13, R12, R11 ;  /* 0x0000000c0d0e7389 */ /* 0x00006400000c000b */
[----:B01----:R-:W-:Y:S01]  /*13d40*/  ENDCOLLECTIVE ;  /* 0x000000000000791b */ /* 0x003fe20003800000 */
.L_x_11448:
        /* <DEDUP_REMOVED lines=14> */
.L_x_11449:
        /* <DEDUP_REMOVED lines=8> */
.L_x_11379:
[----:B---3--:R3:W4:Y:S02]  /*13eb0*/  SYNCS.PHASECHK.TRANS64.TRYWAIT P0, [R4+URZ+0x19c40], R21 ;  /* 0x019c4015040075a7 */ /* 0x008724000800017f */
[----:B----4-:R-:W-:Y:S05]  /*13ec0*/  @!P0 NANOSLEEP.SYNCS 0x989680 ;  /* 0x009896800000895d */ /* 0x010fea0003900000 */
[----:B------:R-:W4:Y:S02]  /*13ed0*/  @!P0 SYNCS.PHASECHK.TRANS64 P0, [R4+URZ+0x19c40], R21 ;  /* 0x019c4015040085a7 */ /* 0x000f24000800007f */
[----:B----4-:R-:W-:Y:S05]  /*13ee0*/  @!P0 BRA `(.L_x_11379) ;  /* 0xfffffffc00f08947 */ /* 0x010fea000383ffff */
[----:B------:R-:W-:Y:S05]  /*13ef0*/  BRA `(.L_x_11451) ;  /* 0xffffffc800f87947 */ /* 0x000fea000383ffff */
.L_x_11380:
        /* <DEDUP_REMOVED lines=8> */
.L_x_11453:
[----:B------:R-:W-:Y:S05]  /*13f80*/  BSYNC B0 ;  /* 0x0000000000007941 */ /* 0x000fea0003800000 */
.L_x_11452:
        /* <DEDUP_REMOVED lines=8> */
.L_x_11454:
[----:B------:R-:W-:Y:S02]  /*14010*/  IMAD.MOV.U32 R13, RZ, RZ, R6 ;  /* 0x000000ffff0d7224 */ /* 0x000fe400078e0006 */
[----:B------:R-:W-:Y:S02]  /*14020*/  IMAD.MOV.U32 R12, RZ, RZ, 0x1 ;  /* 0x00000001ff0c7424 */ /* 0x000fe400078e00ff */
[----:B------:R-:W-:-:S07]  /*14030*/  IMAD.MOV.U32 R3, RZ, RZ, R14 ;  /* 0x000000ffff037224 */ /* 0x000fce00078e000e */
[----:B------:R-:W-:Y:S05]  /*14040*/  WARPSYNC.COLLECTIVE R15, `(.L_x_11455) ;  /* 0x000000000f087348 */ /* 0x000fea0003c00000 */
[----:B------:R0:W1:Y:S02]  /*14050*/  SHFL.IDX P6, R14, R13, R12, R11 ;  /* 0x0000000c0d0e7389 */ /* 0x00006400000c000b */
[----:B01----:R-:W-:Y:S01]  /*14060*/  ENDCOLLECTIVE ;  /* 0x000000000000791b */ /* 0x003fe20003800000 */
.L_x_11455:
        /* <DEDUP_REMOVED lines=10> */
.L_x_11456:
        /* <DEDUP_REMOVED lines=8> */
.L_x_11385:
        /* <DEDUP_REMOVED lines=8> */
.L_x_11458:
[----:B------:R-:W-:Y:S01]  /*14210*/  ISETP.GE.AND P1, PT, R0, UR41, PT ;  /* 0x0000002900007c0c */ /* 0x000fe2000bf26270 */
[----:B------:R-:W-:Y:S02]  /*14220*/  IMAD.MOV.U32 R13, RZ, RZ, R5 ;  /* 0x000000ffff0d7224 */ /* 0x000fe400078e0005 */
[----:B------:R-:W-:-:S10]  /*14230*/  IMAD.MOV.U32 R2, RZ, RZ, R14 ;  /* 0x000000ffff027224 */ /* 0x000fd400078e000e */
[----:B------:R-:W-:Y:S05]  /*14240*/  WARPSYNC.COLLECTIVE R15, `(.L_x_11459) ;  /* 0x000000000f087348 */ /* 0x000fea0003c00000 */
[----:B------:R0:W1:Y:S02]  /*14250*/  SHFL.IDX P6, R14, R13, R12, R11 ;  /* 0x0000000c0d0e7389 */ /* 0x00006400000c000b */
[----:B01----:R-:W-:Y:S01]  /*14260*/  ENDCOLLECTIVE ;  /* 0x000000000000791b */ /* 0x003fe20003800000 */
.L_x_11459:
[----:B------:R-:W-:Y:S02]  /*14270*/  IMAD.MOV.U32 R13, RZ, RZ, R4 ;  /* 0x000000ffff0d7224 */ /* 0x000fe400078e0004 */
[----:B------:R-:W-:Y:S02]  /*14280*/  IMAD.MOV.U32 R12, RZ, RZ, 0x1 ;  /* 0x00000001ff0c7424 */ /* 0x000fe400078e00ff */
[----:B------:R-:W-:-:S07]  /*14290*/  IMAD.MOV.U32 R3, RZ, RZ, R14 ;  /* 0x000000ffff037224 */ /* 0x000fce00078e000e */
[----:B------:R-:W-:Y:S05]  /*142a0*/  WARPSYNC.COLLECTIVE R15, `(.L_x_11460) ;  /* 0x000000000f087348 */ /* 0x000fea0003c00000 */
[----:B------:R0:W1:Y:S02]  /*142b0*/  SHFL.IDX P6, R14, R13, R12, R11 ;  /* 0x0000000c0d0e7389 */ /* 0x00006400000c000b */
[----:B01----:R-:W-:Y:S01]  /*142c0*/  ENDCOLLECTIVE ;  /* 0x000000000000791b */ /* 0x003fe20003800000 */
.L_x_11460:
        /* <DEDUP_REMOVED lines=10> */
.L_x_11461:
        /* <DEDUP_REMOVED lines=12> */
.L_x_11462:
[----:B------:R-:W-:-:S05]  /*14430*/  VIADD R2, R0, 0x40 ;  /* 0x0000004000027836 */ /* 0x000fca0000000000 */
[----:B------:R-:W-:Y:S01]  /*14440*/  ISETP.GE.AND P1, PT, R2, UR41, PT ;  /* 0x0000002902007c0c */ /* 0x000fe2000bf26270 */
[----:B------:R-:W-:-:S12]  /*14450*/  IMAD.MOV.U32 R13, RZ, RZ, R7 ;  /* 0x000000ffff0d7224 */ /* 0x000fd800078e0007 */
[----:B------:R-:W-:Y:S01]  /*14460*/  @!P1 IADD3 R2, P0, R9, R5, RZ ;  /* 0x0000000509029210 */ /* 0x000fe20007f1e0ff */
[----:B------:R-:W-:-:S12]  /*14470*/  IMAD.MOV.U32 R6, RZ, RZ, R14 ;  /* 0x000000ffff067224 */ /* 0x000fd800078e000e */
[----:B------:R-:W-:Y:S05]  /*14480*/  WARPSYNC.COLLECTIVE R15, `(.L_x_11463) ;  /* 0x000000000f087348 */ /* 0x000fea0003c00000 */
[----:B------:R0:W1:Y:S02]  /*14490*/  SHFL.IDX P6, R14, R13, R12, R11 ;  /* 0x0000000c0d0e7389 */ /* 0x00006400000c000b */
[----:B01----:R-:W-:Y:S01]  /*144a0*/  ENDCOLLECTIVE ;  /* 0x000000000000791b */ /* 0x003fe20003800000 */
.L_x_11463:
        /* <DEDUP_REMOVED lines=9> */
.L_x_11390:
[----:B-1----:R1:W2:Y:S02]  /*14540*/  SYNCS.PHASECHK.TRANS64.TRYWAIT P0, [R16+URZ+0x19c20], R3 ;  /* 0x019c2003100075a7 */ /* 0x0022a4000800017f */
[----:B--2---:R-:W-:Y:S05]  /*14550*/  @!P0 NANOSLEEP.SYNCS 0x989680 ;  /* 0x009896800000895d */ /* 0x004fea0003900000 */
[----:B------:R-:W2:Y:S02]  /*14560*/  @!P0 SYNCS.PHASECHK.TRANS64 P0, [R16+URZ+0x19c20], R3 ;  /* 0x019c2003100085a7 */ /* 0x000ea4000800007f */
[----:B--2---:R-:W-:Y:S05]  /*14570*/  @!P0 BRA `(.L_x_11390) ;  /* 0xfffffffc00f08947 */ /* 0x004fea000383ffff */
[----:B------:R-:W-:Y:S05]  /*14580*/  BRA `(.L_x_11465) ;  /* 0xffffffd000bc7947 */ /* 0x000fea000383ffff */
.L_x_11394:
[----:B0-----:R0:W1:Y:S02]  /*14590*/  SYNCS.PHASECHK.TRANS64.TRYWAIT P0, [R4+URZ+0x19c80], R10 ;  /* 0x019c800a040075a7 */ /* 0x001064000800017f */
[----:B-1----:R-:W-:Y:S05]  /*145a0*/  @!P0 NANOSLEEP.SYNCS 0x989680 ;  /* 0x009896800000895d */ /* 0x002fea0003900000 */
[----:B------:R-:W1:Y:S02]  /*145b0*/  @!P0 SYNCS.PHASECHK.TRANS64 P0, [R4+URZ+0x19c80], R10 ;  /* 0x019c800a040085a7 */ /* 0x000e64000800007f */
[----:B-1----:R-:W-:Y:S05]  /*145c0*/  @!P0 BRA `(.L_x_11394) ;  /* 0xfffffffc00f08947 */ /* 0x002fea000383ffff */
[----:B------:R-:W-:Y:S05]  /*145d0*/  BRA `(.L_x_11466) ;  /* 0xffffffd4008c7947 */ /* 0x000fea000383ffff */
.L_x_11395:
        /* <DEDUP_REMOVED lines=8> */
.L_x_11468:
[----:B------:R-:W-:Y:S05]  /*14660*/  BSYNC B0 ;  /* 0x0000000000007941 */ /* 0x000fea0003800000 */
.L_x_11467:
[----:B------:R-:W0:Y:S01]  /*14670*/  S2R R2, SR_TID.X ;  /* 0x0000000000027919 */ /* 0x000e220000002100 */
[----:B------:R-:W-:Y:S02]  /*14680*/  IMAD.MOV.U32 R13, RZ, RZ, R21 ;  /* 0x000000ffff0d7224 */ /* 0x000fe400078e0015 */
[----:B------:R-:W-:Y:S02]  /*14690*/  IMAD.MOV.U32 R12, RZ, RZ, RZ ;  /* 0x000000ffff0c7224 */ /* 0x000fe400078e00ff */
[----:B------:R-:W-:Y:S02]  /*146a0*/  IMAD.MOV.U32 R11, RZ, RZ, 0x1e1f ;  /* 0x00001e1fff0b7424 */ /* 0x000fe400078e00ff */
[----:B------:R-:W-:Y:S02]  /*146b0*/  IMAD.MOV.U32 R15, RZ, RZ, -0x1 ;  /* 0xffffffffff0f7424 */ /* 0x000fe400078e00ff */
[----:B------:R-:W-:Y:S02]  /*146c0*/  IMAD.MOV.U32 R3, RZ, RZ, R14 ;  /* 0x000000ffff037224 */ /* 0x000fe400078e000e */
[----:B------:R-:W-:-:S07]  /*146d0*/  IMAD.IADD R6, R16, 0x1, R6 ;  /* 0x0000000110067824 */ /* 0x000fce00078e0206 */
[----:B0-----:R-:W-:Y:S05]  /*146e0*/  WARPSYNC.COLLECTIVE R15, `(.L_x_11469) ;  /* 0x000000000f087348 */ /* 0x001fea0003c00000 */
[----:B------:R1:W2:Y:S02]  /*146f0*/  SHFL.IDX P6, R14, R13, R12, R11 ;  /* 0x0000000c0d0e7389 */ /* 0x0002a400000c000b */
[----:B012---:R-:W-:Y:S01]  /*14700*/  ENDCOLLECTIVE ;  /* 0x000000000000791b */ /* 0x007fe20003800000 */
.L_x_11469:
        /* <DEDUP_REMOVED lines=11> */
.L_x_11470:
        /* <DEDUP_REMOVED lines=11> */
.L_x_11471:
[----:B------:R-:W-:Y:S01]  /*14870*/  IMAD.MOV.U32 R2, RZ, RZ, R14 ;  /* 0x000000ffff027224 */ /* 0x000fe200078e000e */
[----:B------:R-:W-:Y:S06]  /*14880*/  BRA `(.L_x_11472) ;  /* 0xffffffd400787947 */ /* 0x000fec000383ffff */
.L_x_11400:
[----:B---3--:R3:W4:Y:S02]  /*14890*/  SYNCS.PHASECHK.TRANS64.TRYWAIT P0, [R4+URZ+0x19c40], R10 ;  /* 0x019c400a040075a7 */ /* 0x008724000800017f */
[----:B----4-:R-:W-:Y:S05]  /*148a0*/  @!P0 NANOSLEEP.SYNCS 0x989680 ;  /* 0x009896800000895d */ /* 0x010fea0003900000 */
[----:B------:R-:W4:Y:S02]  /*148b0*/  @!P0 SYNCS.PHASECHK.TRANS64 P0, [R4+URZ+0x19c40], R10 ;  /* 0x019c400a040085a7 */ /* 0x000f24000800007f */
[----:B----4-:R-:W-:Y:S05]  /*148c0*/  @!P0 BRA `(.L_x_11400) ;  /* 0xfffffffc00f08947 */ /* 0x010fea000383ffff */
[----:B------:R-:W-:Y:S05]  /*148d0*/  BRA `(.L_x_11473) ;  /* 0xffffffd400dc7947 */ /* 0x000fea000383ffff */
.L_x_11401:
        /* <DEDUP_REMOVED lines=8> */
.L_x_11475:
[----:B------:R-:W-:Y:S05]  /*14960*/  BSYNC B0 ;  /* 0x0000000000007941 */ /* 0x000fea0003800000 */
.L_x_11474:
        /* <DEDUP_REMOVED lines=8> */
.L_x_11476:
[----:B------:R-:W-:Y:S02]  /*149f0*/  IMAD.MOV.U32 R13, RZ, RZ, R8 ;  /* 0x000000ffff0d7224 */ /* 0x000fe400078e0008 */
[----:B------:R-:W-:Y:S02]  /*14a00*/  IMAD.MOV.U32 R12, RZ, RZ, 0x1 ;  /* 0x00000001ff0c7424 */ /* 0x000fe400078e00ff */
[----:B------:R-:W-:-:S07]  /*14a10*/  IMAD.MOV.U32 R2, RZ, RZ, R14 ;  /* 0x000000ffff027224 */ /* 0x000fce00078e000e */
[----:B------:R-:W-:Y:S05]  /*14a20*/  WARPSYNC.COLLECTIVE R15, `(.L_x_11477) ;  /* 0x000000000f087348 */ /* 0x000fea0003c00000 */
[----:B------:R0:W1:Y:S02]  /*14a30*/  SHFL.IDX P6, R14, R13, R12, R11 ;  /* 0x0000000c0d0e7389 */ /* 0x00006400000c000b */
[----:B01----:R-:W-:Y:S01]  /*14a40*/  ENDCOLLECTIVE ;  /* 0x000000000000791b */ /* 0x003fe20003800000 */
.L_x_11477:
        /* <DEDUP_REMOVED lines=13> */
.L_x_11478:
[----:B------:R-:W-:Y:S01]  /*14b20*/  IMAD.MOV.U32 R2, RZ, RZ, R14 ;  /* 0x000000ffff027224 */ /* 0x000fe200078e000e */
[----:B------:R-:W-:Y:S06]  /*14b30*/  BRA `(.L_x_11479) ;  /* 0xffffffd400d07947 */ /* 0x000fec000383ffff */
.L_x_11406:
[----:B0-----:R0:W4:Y:S02]  /*14b40*/  SYNCS.PHASECHK.TRANS64.TRYWAIT P2, [R2+URZ+0x19c70], R3 ;  /* 0x019c7003020075a7 */ /* 0x001124000804017f */
[----:B----4-:R-:W-:Y:S05]  /*14b50*/  @!P2 NANOSLEEP.SYNCS 0x989680 ;  /* 0x009896800000a95d */ /* 0x010fea0003900000 */
[----:B------:R-:W4:Y:S02]  /*14b60*/  @!P2 SYNCS.PHASECHK.TRANS64 P2, [R2+URZ+0x19c70], R3 ;  /* 0x019c70030200a5a7 */ /* 0x000f24000804007f */
[----:B----4-:R-:W-:Y:S05]  /*14b70*/  @!P2 BRA `(.L_x_11406) ;  /* 0xfffffffc00f0a947 */ /* 0x010fea000383ffff */
[----:B------:R-:W-:Y:S05]  /*14b80*/  BRA `(.L_x_11480) ;  /* 0xffffffd8003c7947 */ /* 0x000fea000383ffff */
.L_x_11408:
[----:B0-----:R0:W2:Y:S02]  /*14b90*/  SYNCS.PHASECHK.TRANS64.TRYWAIT P2, [R2+URZ+0x19c60], R3 ;  /* 0x019c6003020075a7 */ /* 0x0010a4000804017f */
[----:B--2---:R-:W-:Y:S05]  /*14ba0*/  @!P2 NANOSLEEP.SYNCS 0x989680 ;  /* 0x009896800000a95d */ /* 0x004fea0003900000 */
[----:B------:R-:W2:Y:S02]  /*14bb0*/  @!P2 SYNCS.PHASECHK.TRANS64 P2, [R2+URZ+0x19c60], R3 ;  /* 0x019c60030200a5a7 */ /* 0x000ea4000804007f */
[----:B--2---:R-:W-:Y:S05]  /*14bc0*/  @!P2 BRA `(.L_x_11408) ;  /* 0xfffffffc00f0a947 */ /* 0x004fea000383ffff */
[----:B------:R-:W-:Y:S05]  /*14bd0*/  BRA `(.L_x_11481) ;  /* 0xffffffd8004c7947 */ /* 0x000fea000383ffff */
.L_x_11416:
[----:B0-----:R0:W1:Y:S02]  /*14be0*/  SYNCS.PHASECHK.TRANS64.TRYWAIT P2, [R0+URZ+0x19c70], R3 ;  /* 0x019c7003000075a7 */ /* 0x001064000804017f */
[----:B-1----:R-:W-:Y:S05]  /*14bf0*/  @!P2 NANOSLEEP.SYNCS 0x989680 ;  /* 0x009896800000a95d */ /* 0x002fea0003900000 */
[----:B------:R-:W1:Y:S02]  /*14c00*/  @!P2 SYNCS.PHASECHK.TRANS64 P2, [R0+URZ+0x19c70], R3 ;  /* 0x019c70030000a5a7 */ /* 0x000e64000804007f */
[----:B-1----:R-:W-:Y:S05]  /*14c10*/  @!P2 BRA `(.L_x_11416) ;  /* 0xfffffffc00f0a947 */ /* 0x002fea000383ffff */
[----:B------:R-:W-:Y:S05]  /*14c20*/  BRA `(.L_x_11482) ;  /* 0xffffffdc00ec7947 */ /* 0x000fea000383ffff */
.L_x_11418:
[----:B0-----:R0:W1:Y:S02]  /*14c30*/  SYNCS.PHASECHK.TRANS64.TRYWAIT P2, [R0+URZ+0x19c60], R3 ;  /* 0x019c6003000075a7 */ /* 0x001064000804017f */
[----:B-1----:R-:W-:Y:S05]  /*14c40*/  @!P2 NANOSLEEP.SYNCS 0x989680 ;  /* 0x009896800000a95d */ /* 0x002fea0003900000 */
[----:B------:R-:W1:Y:S02]  /*14c50*/  @!P2 SYNCS.PHASECHK.TRANS64 P2, [R0+URZ+0x19c60], R3 ;  /* 0x019c60030000a5a7 */ /* 0x000e64000804007f */
[----:B-1----:R-:W-:Y:S05]  /*14c60*/  @!P2 BRA `(.L_x_11418) ;  /* 0xfffffffc00f0a947 */ /* 0x002fea000383ffff */
[----:B------:R-:W-:Y:S05]  /*14c70*/  BRA `(.L_x_11483) ;  /* 0xffffffdc00f87947 */ /* 0x000fea000383ffff */
.L_x_11425:
[----:B-1----:R1:W2:Y:S02]  /*14c80*/  SYNCS.PHASECHK.TRANS64.TRYWAIT P0, [R5+URZ+0x19c20], R0 ;  /* 0x019c2000050075a7 */ /* 0x0022a4000800017f */
[----:B--2---:R-:W-:Y:S05]  /*14c90*/  @!P0 NANOSLEEP.SYNCS 0x989680 ;  /* 0x009896800000895d */ /* 0x004fea0003900000 */
[----:B------:R-:W2:Y:S02]  /*14ca0*/  @!P0 SYNCS.PHASECHK.TRANS64 P0, [R5+URZ+0x19c20], R0 ;  /* 0x019c2000050085a7 */ /* 0x000ea4000800007f */
[----:B--2---:R-:W-:Y:S05]  /*14cb0*/  @!P0 BRA `(.L_x_11425) ;  /* 0xfffffffc00f08947 */ /* 0x004fea000383ffff */
[----:B------:R-:W-:Y:S05]  /*14cc0*/  BRA `(.L_x_11484) ;  /* 0xffffffe400d47947 */ /* 0x000fea000383ffff */
.L_x_11426:
        /* <DEDUP_REMOVED lines=8> */
[----:B-1----:R-:W-:Y:S05]  /*14d50*/  WARPSYNC.COLLECTIVE R15, `(.L_x_11486) ;  /* 0x000000000f087348 */ /* 0x002fea0003c00000 */
[----:B------:R0:W2:Y:S02]  /*14d60*/  SHFL.IDX P6, R14, R13, R12, R11 ;  /* 0x0000000c0d0e7389 */ /* 0x0000a400000c000b */
[----:B012---:R-:W-:Y:S01]  /*14d70*/  ENDCOLLECTIVE ;  /* 0x000000000000791b */ /* 0x007fe20003800000 */
.L_x_11486:
[----:B------:R-:W-:Y:S05]  /*14d80*/  BSYNC B0 ;  /* 0x0000000000007941 */ /* 0x000fea0003800000 */
.L_x_11485:
[----:B------:R-:W-:Y:S05]  /*14d90*/  BRA `(.L_x_11487) ;  /* 0xffffffe400bc7947 */ /* 0x000fea000383ffff */
.L_x_11429:
[----:B------:R-:W-:Y:S01]  /*14da0*/  BSSY B1, `(.L_x_11488) ;  /* 0x0000006000017945 */ /* 0x000fe20003800000 */
[----:B------:R-:W-:-:S07]  /*14db0*/  IMAD.MOV.U32 R15, RZ, RZ, -0x1 ;  /* 0xffffffffff0f7424 */ /* 0x000fce00078e00ff */
[----:B01----:R-:W-:Y:S05]  /*14dc0*/  WARPSYNC.COLLECTIVE R15, `(.L_x_11489) ;  /* 0x000000000f0c7348 */ /* 0x003fea0003c00000 */
[----:B------:R-:W-:Y:S02]  /*14dd0*/  ELECT P6, UR62, PT ;  /* 0x00000000003e782f */ /* 0x000fe400038c0000 */
[----:B------:R-:W-:Y:S01]  /*14de0*/  MOV R14, UR62 ;  /* 0x0000003e000e7c02 */ /* 0x000fe20008000f00 */
[----:B01----:R-:W-:Y:S10]  /*14df0*/  ENDCOLLECTIVE ;  /* 0x000000000000791b */ /* 0x003ff40003800000 */
.L_x_11489:
[----:B------:R-:W-:Y:S05]  /*14e00*/  BSYNC B1 ;  /* 0x0000000000017941 */ /* 0x000fea0003800000 */
.L_x_11488:
[----:B------:R-:W-:Y:S05]  /*14e10*/  BRA `(.L_x_11490) ;  /* 0xffffffe400b47947 */ /* 0x000fea000383ffff */
.L_x_11431:
[----:B-1----:R1:W2:Y:S02]  /*14e20*/  SYNCS.PHASECHK.TRANS64.TRYWAIT P1, [R3+URZ+0x19c40], R2 ;  /* 0x019c4002030075a7 */ /* 0x0022a4000802017f */
[----:B--2---:R-:W-:Y:S05]  /*14e30*/  @!P1 NANOSLEEP.SYNCS 0x989680 ;  /* 0x009896800000995d */ /* 0x004fea0003900000 */
[----:B------:R-:W2:Y:S02]  /*14e40*/  @!P1 SYNCS.PHASECHK.TRANS64 P1, [R3+URZ+0x19c40], R2 ;  /* 0x019c4002030095a7 */ /* 0x000ea4000802007f */
[----:B--2---:R-:W-:Y:S05]  /*14e50*/  @!P1 BRA `(.L_x_11431) ;  /* 0xfffffffc00f09947 */ /* 0x004fea000383ffff */
[----:B------:R-:W-:Y:S05]  /*14e60*/  BRA `(.L_x_11491) ;  /* 0xffffffe400d47947 */ /* 0x000fea000383ffff */
.L_x_11433:
[----:B--2---:R2:W3:Y:S02]  /*14e70*/  SYNCS.PHASECHK.TRANS64.TRYWAIT P1, [R5+URZ+0x19c40], R0 ;  /* 0x019c4000050075a7 */ /* 0x0044e4000802017f */
[----:B---3--:R-:W-:Y:S05]  /*14e80*/  @!P1 NANOSLEEP.SYNCS 0x989680 ;  /* 0x009896800000995d */ /* 0x008fea0003900000 */
[----:B------:R-:W3:Y:S02]  /*14e90*/  @!P1 SYNCS.PHASECHK.TRANS64 P1, [R5+URZ+0x19c40], R0 ;  /* 0x019c4000050095a7 */ /* 0x000ee4000802007f */
[----:B---3--:R-:W-:Y:S05]  /*14ea0*/  @!P1 BRA `(.L_x_11433) ;  /* 0xfffffffc00f09947 */ /* 0x008fea000383ffff */
[----:B------:R-:W-:Y:S05]  /*14eb0*/  BRA `(.L_x_11492) ;  /* 0xffffffe400e07947 */ /* 0x000fea000383ffff */
.L_x_11435:
[----:B---3--:R3:W4:Y:S02]  /*14ec0*/  SYNCS.PHASECHK.TRANS64.TRYWAIT P1, [R3+URZ+0x19c60], R2 ;  /* 0x019c6002030075a7 */ /* 0x008724000802017f */
[----:B----4-:R-:W-:Y:S05]  /*14ed0*/  @!P1 NANOSLEEP.SYNCS 0x989680 ;  /* 0x009896800000995d */ /* 0x010fea0003900000 */
[----:B------:R-:W4:Y:S02]  /*14ee0*/  @!P1 SYNCS.PHASECHK.TRANS64 P1, [R3+URZ+0x19c60], R2 ;  /* 0x019c6002030095a7 */ /* 0x000f24000802007f */
[----:B----4-:R-:W-:Y:S05]  /*14ef0*/  @!P1 BRA `(.L_x_11435) ;  /* 0xfffffffc00f09947 */ /* 0x010fea000383ffff */
[----:B------:R-:W-:Y:S05]  /*14f00*/  BRA `(.L_x_11493) ;  /* 0xffffffe400dc7947 */ /* 0x000fea000383ffff */
.L_x_11437:
[----:B----4-:R4:W0:Y:S02]  /*14f10*/  SYNCS.PHASECHK.TRANS64.TRYWAIT P1, [R5+URZ+0x19c60], R0 ;  /* 0x019c6000050075a7 */ /* 0x010824000802017f */
[----:B0-----:R-:W-:Y:S05]  /*14f20*/  @!P1 NANOSLEEP.SYNCS 0x989680 ;  /* 0x009896800000995d */ /* 0x001fea0003900000 */
[----:B------:R-:W0:Y:S02]  /*14f30*/  @!P1 SYNCS.PHASECHK.TRANS64 P1, [R5+URZ+0x19c60], R0 ;  /* 0x019c6000050095a7 */ /* 0x000e24000802007f */
[----:B0-----:R-:W-:Y:S05]  /*14f40*/  @!P1 BRA `(.L_x_11437) ;  /* 0xfffffffc00f09947 */ /* 0x001fea000383ffff */
[----:B------:R-:W-:Y:S05]  /*14f50*/  BRA `(.L_x_11494) ;  /* 0xffffffe400d87947 */ /* 0x000fea000383ffff */
.L_x_11439:
[----:B------:R0:W0:Y:S02]  /*14f60*/  SYNCS.PHASECHK.TRANS64.TRYWAIT P1, [R3+URZ+0x19c80], R2 ;  /* 0x019c8002030075a7 */ /* 0x000024000802017f */
[----:B0-----:R-:W-:Y:S05]  /*14f70*/  @!P1 NANOSLEEP.SYNCS 0x989680 ;  /* 0x009896800000995d */ /* 0x001fea0003900000 */
[----:B------:R-:W0:Y:S02]  /*14f80*/  @!P1 SYNCS.PHASECHK.TRANS64 P1, [R3+URZ+0x19c80], R2 ;  /* 0x019c8002030095a7 */ /* 0x000e24000802007f */
[----:B0-----:R-:W-:Y:S05]  /*14f90*/  @!P1 BRA `(.L_x_11439) ;  /* 0xfffffffc00f09947 */ /* 0x001fea000383ffff */
[----:B------:R-:W-:Y:S05]  /*14fa0*/  BRA `(.L_x_11495) ;  /* 0xffffffe400d47947 */ /* 0x000fea000383ffff */
.L_x_11496:
        /* <DEDUP_REMOVED lines=13> */
.L_x_15855:


//--------------------- .text._ZN7cutlass13device_kernelIN5flash11enable_sm90INS1_16FlashAttnFwdSm90INS1_25CollectiveMainloopFwdSm90ILi2EN4cute5tupleIJNS5_1CILi1EEES8_S8_EEENS6_IJNS7_ILi192EEENS7_ILi128EEENS7_ILi96EEEEEELi96ENS_12float_e4m3_tEfNS_4arch4Sm90ELb0ELb1ELb0ELb1ELb1ELb0ELb0ELb1ELb1ELb1ELb0ELb0EEENS1_21CollectiveEpilogueFwdINS6_IJSA_SC_SB_EEES9_NS_10bfloat16_tESG_Li384ELb1ELb1ELb0ELb1EEENS1_36VarlenDynamicPersistentTileSchedulerILi192ELi128ELi384ELi128ELb0ELb1ELb1ELb1ELb0ELb1EEEEEEEEEvNT_6ParamsE --------------------------
	.section	.text._ZN7cutlass13device_kernelIN5flash11enable_sm90INS1_16FlashAttnFwdSm90INS1_25CollectiveMainloopFwdSm90ILi2EN4cute5tupleIJNS5_1CILi1EEES8_S8_EEENS6_IJNS7_ILi192EEENS7_ILi128EEENS7_ILi96EEEEEELi96ENS_12float_e4m3_tEfNS_4arch4Sm90ELb0ELb1ELb0ELb1ELb1ELb0ELb0ELb1ELb1ELb1ELb0ELb0EEENS1_21CollectiveEpilogueFwdINS6_IJSA_SC_SB_EEES9_NS_10bfloat16_tESG_Li384ELb1ELb1ELb0ELb1EEENS1_36VarlenDynamicPersistentTileSchedulerILi192ELi128ELi384ELi128ELb0ELb1ELb1ELb1ELb0ELb1EEEEEEEEEvNT_6ParamsE,"ax",@progbits
	.align	128
.text._ZN7cutlass13device_kernelIN5flash11enable_sm90INS1_16FlashAttnFwdSm90INS1_25CollectiveMainloopFwdSm90ILi2EN4cute5tupleIJNS5_1CILi1EEES8_S8_EEENS6_IJNS7_ILi192EEENS7_ILi128EEENS7_ILi96EEEEEELi96ENS_12float_e4m3_tEfNS_4arch4Sm90ELb0ELb1ELb0ELb1ELb1ELb0ELb0ELb1ELb1ELb1ELb0ELb0EEENS1_21CollectiveEpilogueFwdINS6_IJSA_SC_SB_EEES9_NS_10bfloat16_tESG_Li384ELb1ELb1ELb0ELb1EEENS1_36VarlenDynamicPersistentTileSchedulerILi192ELi128ELi384ELi128ELb0ELb1ELb1ELb1ELb0ELb1EEEEEEEEEvNT_6ParamsE:
        .type           _ZN7cutlass13device_kernelIN5flash11enable_sm90INS1_16FlashAttnFwdSm90INS1_25CollectiveMainloopFwdSm90ILi2EN4cute5tupleIJNS5_1CILi1EEES8_S8_EEENS6_IJNS7_ILi192EEENS7_ILi128EEENS7_ILi96EEEEEELi96ENS_12float_e4m3_tEfNS_4arch4Sm90ELb0ELb1ELb0ELb1ELb1ELb0ELb0ELb1ELb1ELb1ELb0ELb0EEENS1_21CollectiveEpilogueFwdINS6_IJSA_SC_SB_EEES9_NS_10bfloat16_tESG_Li384ELb1ELb1ELb0ELb1EEENS1_36VarlenDynamicPersistentTileSchedulerILi192ELi128ELi384ELi128ELb0ELb1ELb1ELb1ELb0ELb1EEEEEEEEEvNT_6ParamsE,@function
        .size           _ZN7cutlass13device_kernelIN5flash11enable_sm90INS1_16FlashAttnFwdSm90INS1_25CollectiveMainloopFwdSm90ILi2EN4cute5tupleIJNS5_1CILi1EEES8_S8_EEENS6_IJNS7_ILi192EEENS7_ILi128EEENS7_ILi96EEEEEELi96ENS_12float_e4m3_tEfNS_4arch4Sm90ELb0ELb1ELb0ELb1ELb1ELb0ELb0ELb1ELb1ELb1ELb0ELb0EEENS1_21CollectiveEpilogueFwdINS6_IJSA_SC_SB_EEES9_NS_10bfloat16_tESG_Li384ELb1ELb1ELb0ELb1EEENS1_36VarlenDynamicPersistentTileSchedulerILi192ELi128ELi384ELi128ELb0ELb1ELb1ELb1ELb0ELb1EEEEEEEEEvNT_6ParamsE,(.L_x_15856 - _ZN7cutlass13device_kernelIN5flash11enable_sm90INS1_16FlashAttnFwdSm90INS1_25CollectiveMainloopFwdSm90ILi2EN4cute5tupleIJNS5_1CILi1EEES8_S8_EEENS6_IJNS7_ILi192EEENS7_ILi128EEENS7_ILi96EEEEEELi96ENS_12float_e4m3_tEfNS_4arch4Sm90ELb0ELb1ELb0ELb1ELb1ELb0ELb0ELb1ELb1ELb1ELb0ELb0EEENS1_21CollectiveEpilogueFwdINS6_IJSA_SC_SB_EEES9_NS_10bfloat16_tESG_Li384ELb1ELb1ELb0ELb1EEENS1_36VarlenDynamicPersistentTileSchedulerILi192ELi128ELi384ELi128ELb0ELb1ELb1ELb1ELb0ELb1EEEEEEEEEvNT_6ParamsE)
        .other          _ZN7cutlass13device_kernelIN5flash11enable_sm90INS1_16FlashAttnFwdSm90INS1_25CollectiveMainloopFwdSm90ILi2EN4cute5tupleIJNS5_1CILi1EEES8_S8_EEENS6_IJNS7_ILi192EEENS7_ILi128EEENS7_ILi96EEEEEELi96ENS_12float_e4m3_tEfNS_4arch4Sm90ELb0ELb1ELb0ELb1ELb1ELb0ELb0ELb1ELb1ELb1ELb0ELb0EEENS1_21CollectiveEpilogueFwdINS6_IJSA_SC_SB_EEES9_NS_10bfloat16_tESG_Li384ELb1ELb1ELb0ELb1EEENS1_36VarlenDynamicPersistentTileSchedulerILi192ELi128ELi384ELi128ELb0ELb1ELb1ELb1ELb0ELb1EEEEEEEEEvNT_6ParamsE,@"STO_CUDA_ENTRY STV_DEFAULT"
_ZN7cutlass13device_kernelIN5flash11enable_sm90INS1_16FlashAttnFwdSm90INS1_25CollectiveMainloopFwdSm90ILi2EN4cute5tupleIJNS5_1CILi1EEES8_S8_EEENS6_IJNS7_ILi192EEENS7_ILi128EEENS7_ILi96EEEEEELi96ENS_12float_e4m3_tEfNS_4arch4Sm90ELb0ELb1ELb0ELb1ELb1ELb0ELb0ELb1ELb1ELb1ELb0ELb0EEENS1_21CollectiveEpilogueFwdINS6_IJSA_SC_SB_EEES9_NS_10bfloat16_tESG_Li384ELb1ELb1ELb0ELb1EEENS1_36VarlenDynamicPersistentTileSchedulerILi192ELi128ELi384ELi128ELb0ELb1ELb1ELb1ELb0ELb1EEEEEEEEEvNT_6ParamsE:
        /* <DEDUP_REMOVED lines=45> */
.L_x_11497:
        /* <DEDUP_REMOVED lines=22> */
.L_x_11498:
        /* <DEDUP_REMOVED lines=18> */
.L_x_11499:
        /* <DEDUP_REMOVED lines=22> */
.L_x_11500:
        /* <DEDUP_REMOVED lines=24> */
.L_x_11501:
        /* <DEDUP_REMOVED lines=8> */
.L_x_11503:
        /* <DEDUP_REMOVED lines=69> */
.L_x_11603:
        /* <DEDUP_REMOVED lines=13> */
[----:B----4-:R-:W-:Y:S01]  /*0dd0*/  IMAD.U32 R3, RZ, RZ, UR7 ;  /* 0x00000007ff037e24 */ /* 0x010fe2000f8e00ff */
[----:B------:R-:W-:-:S04]  /*0de0*/  @UP1 UIMAD.WIDE UR6, UR50, 0x4, UR8 ;  /* 0x00000004320618a5 */ /* 0x000fc8000f8e0208 */
[----:B--2---:R-:W2:Y:S02]  /*0df0*/  @P0 LDG.E R2, desc[UR54][R2.64] ;  /* 0x0000003602020981 */ /* 0x004ea4000c1e1900 */
        /* <DEDUP_REMOVED lines=15> */
[----:B------:R-:W-:-:S14]  /*0ef0*/  @P2 BRA `(.L_x_11504) ;  /* 0x0000000000382947 */ /* 0x000fdc0003800000 */
        /* <DEDUP_REMOVED lines=14> */
.L_x_11504:
        /* <DEDUP_REMOVED lines=10> */
.L_x_11505:
        /* <DEDUP_REMOVED lines=13> */
.L_x_11506:
        /* <DEDUP_REMOVED lines=42> */
[----:B------:R-:W-:Y:S01]  /*13f0*/  UIMAD UR41, UR5, 0xc0, URZ ;  /* 0x000000c0052978a4 */ /* 0x000fe2000f8e023f */
        /* <DEDUP_REMOVED lines=34> */
.L_x_11508:
[----:B------:R-:W-:-:S11]  /*1620*/  UISETP.NE.AND UP0, UPT, UR5, 0x1, UPT ;  /* 0x000000010500788c */ /* 0x000fd6000bf05270 */
[----:B------:R-:W-:Y:S02]  /*1630*/  @UP0 ULDC.64 UR8, c[0x0][0x9e8] ;  /* 0x00027a0000080ab9 */ /* 0x000fe40000000a00 */
[----:B------:R-:W-:-:S04]  /*1640*/  UIMAD.WIDE.U32 UR6, UR4, UR8, URZ ;  /* 0x00000008040672a5 */ /* 0x000fc8000f8e003f */
[----:B------:R-:W-:-:S12]  /*1650*/  @UP0 USHF.R.U32.HI UR4, URZ, UR9, UR7 ;  /* 0x000000093f040299 */ /* 0x000fd80008011607 */
.L_x_11509:
[----:B------:R-:W-:-:S06]  /*1660*/  UIMAD UR4, UR4, UR5, UR5 ;  /* 0x00000005040472a4 */ /* 0x000fcc000f8e0205 */
[----:B------:R-:W-:-:S07]  /*1670*/  VIMNMX R0, R0, UR4, PT ;  /* 0x0000000400007c48 */ /* 0x000fce000bfe0100 */
.L_x_11507:
        /* <DEDUP_REMOVED lines=32> */
.L_x_11511:
[----:B------:R-:W-:-:S11]  /*1880*/  UISETP.NE.AND UP0, UPT, UR5, 0x1, UPT ;  /* 0x000000010500788c */ /* 0x000fd6000bf05270 */
[----:B------:R-:W-:Y:S02]  /*1890*/  @UP0 ULDC.64 UR10, c[0x0][0x9e8] ;  /* 0x00027a00000a0ab9 */ /* 0x000fe40000000a00 */
[----:B------:R-:W-:-:S04]  /*18a0*/  UIMAD.WIDE.U32 UR6, UR4, UR10, URZ ;  /* 0x0000000a040672a5 */ /* 0x000fc8000f8e003f */
[----:B------:R-:W-:-:S12]  /*18b0*/  @UP0 USHF.R.U32.HI UR4, URZ, UR11, UR7 ;  /* 0x0000000b3f040299 */ /* 0x000fd80008011607 */
.L_x_11512:
[----:B------:R-:W-:-:S04]  /*18c0*/  UIMAD UR4, UR4, UR5, URZ ;  /* 0x00000005040472a4 */ /* 0x000fc8000f8e023f */
[----:B------:R-:W-:-:S04]  /*18d0*/  UISETP.LT.AND UP0, UPT, UR9, UR4, UPT ;  /* 0x000000040900728c */ /* 0x000fc8000bf01270 */
[----:B------:R-:W-:-:S12]  /*18e0*/  USEL UR9, UR9, UR4, !UP0 ;  /* 0x0000000409097287 */ /* 0x000fd8000c000000 */
.L_x_11510:
[----:B------:R-:W-:Y:S01]  /*18f0*/  USHF.R.S32.HI UR4, URZ, 0x1f, UR9 ;  /* 0x0000001f3f047899 */ /* 0x000fe20008011409 */
[----:B------:R-:W-:Y:S02]  /*1900*/  PLOP3.LUT P0, PT, PT, PT, PT, 0x80, 0x0 ;  /* 0x000000000000781c */ /* 0x000fe40003f0f070 */
[----:B------:R-:W-:Y:S02]  /*1910*/  CS2R R2, SRZ ;  /* 0x0000000000027805 */ /* 0x000fe4000001ff00 */
[----:B------:R-:W-:Y:S01]  /*1920*/  CS2R R134, SRZ ;  /* 0x0000000000867805 */ /* 0x000fe2000001ff00 */
[----:B------:R-:W-:Y:S01]  /*1930*/  ULEA.HI UR4, UR4, UR9, URZ, 0x7 ;  /* 0x0000000904047291 */ /* 0x000fe2000f8f383f */
[----:B------:R-:W-:Y:S02]  /*1940*/  CS2R R6, SRZ ;  /* 0x0000000000067805 */ /* 0x000fe4000001ff00 */
[----:B------:R-:W-:Y:S01]  /*1950*/  CS2R R132, SRZ ;  /* 0x0000000000847805 */ /* 0x000fe2000001ff00 */
[----:B------:R-:W-:Y:S01]  /*1960*/  IMAD.MOV.U32 R8, RZ, RZ, RZ ;  /* 0x000000ffff087224 */ /* 0x000fe200078e00ff */
        /* <DEDUP_REMOVED lines=57> */
.L_x_11514:
        /* <DEDUP_REMOVED lines=9> */
.L_x_11711:
[----:B------:R-:W-:Y:S05]  /*1d90*/  @!P0 BRA `(.L_x_11516) ;  /* 0x0000000000048947 */ /* 0x000fea0003800000 */
[----:B------:R-:W-:Y:S01]  /*1da0*/  BPT.TRAP 0x1 ;  /* 0x000000040000795c */ /* 0x000fe20000300000 */
.L_x_11516:
[----:B0-----:R-:W-:Y:S02]  /*1db0*/  IMAD.U32 R3, RZ, RZ, UR36 ;  /* 0x00000024ff037e24 */ /* 0x001fe4000f8e00ff */
[----:B------:R-:W-:-:S03]  /*1dc0*/  IMAD.U32 R0, RZ, RZ, UR47 ;  /* 0x0000002fff007e24 */ /* 0x000fc6000f8e00ff */
[----:B------:R-:W-:Y:S02]  /*1dd0*/  LEA R3, R3, UR46, 0x3 ;  /* 0x0000002e03037c11 */ /* 0x000fe4000f8e18ff */
[----:B------:R-:W-:-:S04]  /*1de0*/  SHF.L.U32 R0, R0, 0x1f, RZ ;  /* 0x0000001f00007819 */ /* 0x000fc800000006ff */
[----:B------:R0:W1:Y:S01]  /*1df0*/  SYNCS.PHASECHK.TRANS64.TRYWAIT P1, [R3+URZ+0x19c30], R0 ;  /* 0x019c3000030075a7 */ /* 0x000062000802017f */
[----:B------:R-:W-:Y:S05]  /*1e00*/  @!P0 BRA `(.L_x_11517) ;  /* 0x0000000000048947 */ /* 0x000fea0003800000 */
[----:B------:R-:W-:Y:S01]  /*1e10*/  BPT.TRAP 0x1 ;  /* 0x000000040000795c */ /* 0x000fe20000300000 */
.L_x_11517:
[----:B-1----:R-:W-:Y:S05]  /*1e20*/  @P1 BRA `(.L_x_11518) ;  /* 0x0000000000081947 */ /* 0x002fea0003800000 */
[----:B------:R-:W1:Y:S02]  /*1e30*/  SYNCS.PHASECHK.TRANS64.TRYWAIT P1, [R3+URZ+0x19c30], R0 ;  /* 0x019c3000030075a7 */ /* 0x000e64000802017f */
[----:B-1----:R-:W-:Y:S05]  /*1e40*/  @!P1 BRA `(.L_x_11519) ;  /* 0x0000013400989947 */ /* 0x002fea0003800000 */
.L_x_11518:
        /* <DEDUP_REMOVED lines=28> */
.L_x_11520:
        /* <DEDUP_REMOVED lines=46> */
.L_x_11523:
[----:B------:R-:W-:Y:S02]  /*22f0*/  ULDC UR6, c[0x0][0x9e4] ;  /* 0x0002790000067ab9 */ /* 0x000fe40000000800 */
[----:B------:R-:W-:-:S05]  /*2300*/  IMAD.U32 R11, RZ, RZ, UR6 ;  /* 0x00000006ff0b7e24 */ /* 0x000fca000f8e00ff */
[----:B------:R-:W-:-:S13]  /*2310*/  ISETP.NE.AND P1, PT, R11, 0x1, PT ;  /* 0x000000010b00780c */ /* 0x000fda0003f25270 */
[----:B------:R-:W0:Y:S02]  /*2320*/  @P1 LDC.64 R12, c[0x0][0x9e8] ;  /* 0x00027a00ff0c1b82 */ /* 0x000e240000000a00 */
[----:B0-----:R-:W-:-:S05]  /*2330*/  @P1 IMAD.HI.U32 R6, R3, R12, RZ ;  /* 0x0000000c03061227 */ /* 0x001fca00078e00ff */
[----:B------:R-:W-:-:S07]  /*2340*/  @P1 SHF.R.U32.HI R3, RZ, R13, R6 ;  /* 0x0000000dff031219 */ /* 0x000fce0000011606 */
.L_x_11524:
[----:B------:R-:W-:Y:S05]  /*2350*/  BSYNC B0 ;  /* 0x0000000000007941 */ /* 0x000fea0003800000 */
.L_x_11522:
[----:B------:R-:W-:-:S04]  /*2360*/  IMAD R3, R3, R11, -R8 ;  /* 0x0000000b03037224 */ /* 0x000fc800078e0a08 */
[----:B------:R-:W-:-:S05]  /*2370*/  IMAD R3, R16, -0x2, R3 ;  /* 0xfffffffe10037824 */ /* 0x000fca00078e0203 */
[----:B------:R-:W-:Y:S02]  /*2380*/  VIADDMNMX R2, R3, R11, R2, PT ;  /* 0x0000000b03027246 */ /* 0x000fe40003800102 */
[----:B------:R-:W-:-:S07]  /*2390*/  VIMNMX R4, R4, R3, !PT ;  /* 0x0000000304047248 */ /* 0x000fce0007fe0100 */
.L_x_11521:
[C---:B------:R-:W-:Y:S01]  /*23a0*/  ISETP.GE.AND P6, PT, R5.reuse, 0xa, PT ;  /* 0x0000000a0500780c */ /* 0x040fe20003fc6270 */
[----:B------:R-:W0:Y:S01]  /*23b0*/  SHFL.IDX PT, R0, R0, 0x1, 0x1c1f ;  /* 0x003c1f0000007f89 */ /* 0x000e2200000e0000 */
[C---:B------:R-:W-:Y:S01]  /*23c0*/  ISETP.GE.AND P1, PT, R5.reuse, 0x2, PT ;  /* 0x000000020500780c */ /* 0x040fe20003f26270 */
[----:B------:R-:W-:Y:S01]  /*23d0*/  UISETP.NE.AND UP0, UPT, UR52, URZ, UPT ;  /* 0x0000003f3400728c */ /* 0x000fe2000bf05270 */
        /* <DEDUP_REMOVED lines=11> */
[C---:B------:R-:W-:Y:S02]  /*2490*/  ISETP.GT.AND P4, PT, R4.reuse, 0x9, !P6 ;  /* 0x000000090400780c */ /* 0x040fe40007784270 */
        /* <DEDUP_REMOVED lines=165> */
[----:B------:R-:W-:Y:S01]  /*2ef0*/  ISETP.GT.AND P6, PT, R4, 0x79, !P6 ;  /* 0x000000790400780c */ /* 0x000fe200077c4270 */
[----:B0-----:R-:W-:-:S03]  /*2f00*/  IMAD.IADD R4, R9, 0x1, R0 ;  /* 0x0000000109047824 */ /* 0x001fc600078e0200 */
        /* <DEDUP_REMOVED lines=19> */
.L_x_11527:
[----:B------:R-:W-:Y:S02]  /*3040*/  ULDC UR6, c[0x0][0x9e4] ;  /* 0x0002790000067ab9 */ /* 0x000fe40000000800 */
[----:B------:R-:W-:-:S05]  /*3050*/  IMAD.U32 R6, RZ, RZ, UR6 ;  /* 0x00000006ff067e24 */ /* 0x000fca000f8e00ff */
[----:B------:R-:W-:-:S13]  /*3060*/  ISETP.NE.AND P6, PT, R6, 0x1, PT ;  /* 0x000000010600780c */ /* 0x000fda0003fc5270 */
[----:B------:R-:W0:Y:S02]  /*3070*/  @P6 LDC.64 R10, c[0x0][0x9e8] ;  /* 0x00027a00ff0a6b82 */ /* 0x000e240000000a00 */
[----:B0-----:R-:W-:-:S05]  /*3080*/  @P6 IMAD.HI.U32 R0, R5, R10, RZ ;  /* 0x0000000a05006227 */ /* 0x001fca00078e00ff */
[----:B------:R-:W-:-:S07]  /*3090*/  @P6 SHF.R.U32.HI R5, RZ, R11, R0 ;  /* 0x0000000bff056219 */ /* 0x000fce0000011600 */
.L_x_11528:
[----:B------:R-:W-:Y:S05]  /*30a0*/  BSYNC B0 ;  /* 0x0000000000007941 */ /* 0x000fea0003800000 */
.L_x_11526:
[----:B------:R-:W-:-:S04]  /*30b0*/  IMAD R5, R5, R6, -R8 ;  /* 0x0000000605057224 */ /* 0x000fc800078e0a08 */
[----:B------:R-:W-:-:S05]  /*30c0*/  IMAD R5, R16, -0x2, R5 ;  /* 0xfffffffe10057824 */ /* 0x000fca00078e0205 */
[----:B------:R-:W-:Y:S02]  /*30d0*/  VIADDMNMX R2, R5, R6, R2, PT ;  /* 0x0000000605027246 */ /* 0x000fe40003800102 */
[----:B------:R-:W-:-:S07]  /*30e0*/  VIMNMX R4, R4, R5, !PT ;  /* 0x0000000504047248 */ /* 0x000fce0007fe0100 */
.L_x_11525:
[----:B------:R-:W-:Y:S01]  /*30f0*/  ISETP.GT.AND P1, PT, R4, 0x1, !P1 ;  /* 0x000000010400780c */ /* 0x000fe20004f24270 */
[----:B------:R-:W-:Y:S01]  /*3100*/  UISETP.NE.AND UP1, UPT, UR53, URZ, UPT ;  /* 0x0000003f3500728c */ /* 0x000fe2000bf25270 */
[----:B------:R-:W-:Y:S01]  /*3110*/  LOP3.LUT P6, RZ, R23, 0x4, RZ, 0xc0, !PT ;  /* 0x0000000417ff7812 */ /* 0x000fe200078cc0ff */
[----:B------:R-:W-:Y:S01]  /*3120*/  UISETP.NE.AND UP0, UPT, UR52, URZ, UPT ;  /* 0x0000003f3400728c */ /* 0x000fe2000bf05270 */
[----:B------:R-:W-:Y:S01]  /*3130*/  ISETP.LT.OR P1, PT, R2, 0x2, P1 ;  /* 0x000000020200780c */ /* 0x000fe20000f21670 */
[----:B------:R-:W-:Y:S01]  /*3140*/  UMOV UR10, UR41 ;  /* 0x00000029000a7c82 */ /* 0x000fe20008000000 */
[----:B------:R-:W-:Y:S02]  /*3150*/  FMNMX.FTZ R5, R3, R25, !PT ;  /* 0x0000001903057209 */ /* 0x000fe40007810000 */
[----:B------:R-:W-:Y:S02]  /*3160*/  FSEL R27, R27, -INF , !P1 ;  /* 0xff8000001b1b7808 */ /* 0x000fe40004800000 */
[----:B------:R-:W-:-:S02]  /*3170*/  ISETP.GT.AND P1, PT, R4, 0x9, !P6 ;  /* 0x000000090400780c */ /* 0x000fc40007724270 */
[----:B------:R-:W-:Y:S01]  /*3180*/  FMNMX.FTZ R0, R28, R5, !PT ;  /* 0x000000051c007209 */ /* 0x000fe20007810000 */
[----:B------:R-:W-:Y:S01]  /*3190*/  @UP1 ULDC UR6, c[0x0][0x44c] ;  /* 0x0001130000061ab9 */ /* 0x000fe20000000800 */
[----:B------:R-:W-:Y:S01]  /*31a0*/  ISETP.LT.OR P1, PT, R2, 0xa, P1 ;  /* 0x0000000a0200780c */ /* 0x000fe20000f21670 */
[----:B------:R-:W-:Y:S01]  /*31b0*/  UIMAD.WIDE.U32 UR6, UR41, UR6, URZ ;  /* 0x00000006290672a5 */ /* 0x000fe2000f8e003f */
[----:B------:R-:W-:Y:S01]  /*31c0*/  FMNMX.FTZ R5, R29, R0, !PT ;  /* 0x000000001d057209 */ /* 0x000fe20007810000 */
[----:B------:R-:W-:Y:S01]  /*31d0*/  @UP1 ULDC UR11, c[0x0][0x450] ;  /* 0x00011400000b1ab9 */ /* 0x000fe20000000800 */
[----:B------:R-:W-:Y:S01]  /*31e0*/  FSEL R31, R31, -INF , !P1 ;  /* 0xff8000001f1f7808 */ /* 0x000fe20004800000 */
[----:B------:R-:W-:Y:S01]  /*31f0*/  @UP1 USHF.R.U32.HI UR10, URZ, UR11, UR7 ;  /* 0x0000000b3f0a1299 */ /* 0x000fe20008011607 */
[----:B------:R-:W-:Y:S02]  /*3200*/  LOP3.LUT P1, RZ, R23, 0x8, RZ, 0xc0, !PT ;  /* 0x0000000817ff7812 */ /* 0x000fe4000782c0ff */
[----:B------:R-:W-:Y:S01]  /*3210*/  FMNMX.FTZ R0, R32, R5, !PT ;  /* 0x0000000520007209 */ /* 0x000fe20007810000 */
[----:B------:R-:W-:Y:S01]  /*3220*/  UIADD3 UR56, UR56, UR10, URZ ;  /* 0x0000000a38387290 */ /* 0x000fe2000fffe03f */
[----:B------:R-:W-:-:S02]  /*3230*/  ISETP.GT.AND P1, PT, R4, 0x10, !P1 ;  /* 0x000000100400780c */ /* 0x000fc40004f24270 */
[----:B------:R-:W-:Y:S01]  /*3240*/  FMNMX.FTZ R5, R33, R0, !PT ;  /* 0x0000000021057209 */ /* 0x000fe20007810000 */
[----:B------:R-:W-:Y:S01]  /*3250*/  UIADD3 UR14, UR56, UR14, URZ ;  /* 0x0000000e380e7290 */ /* 0x000fe2000fffe03f */
[----:B------:R-:W-:Y:S02]  /*3260*/  ISETP.LT.OR P1, PT, R2, 0x11, P1 ;  /* 0x000000110200780c */ /* 0x000fe40000f21670 */
[----:B------:R-:W-:Y:S02]  /*3270*/  ISETP.GT.AND P2, PT, R4, 0x8, !P2 ;  /* 0x000000080400780c */ /* 0x000fe40005744270 */
[----:B------:R-:W-:Y:S02]  /*3280*/  FSEL R34, R34, -INF , !P1 ;  /* 0xff80000022227808 */ /* 0x000fe40004800000 */
[----:B------:R-:W-:Y:S02]  /*3290*/  LOP3.LUT P1, RZ, R23, 0x10, RZ, 0xc0, !PT ;  /* 0x0000001017ff7812 */ /* 0x000fe4000782c0ff */
[----:B------:R-:W-:-:S02]  /*32a0*/  FMNMX.FTZ R0, R36, R5, !PT ;  /* 0x0000000524007209 */ /* 0x000fc40007810000 */
[----:B------:R-:W-:Y:S02]  /*32b0*/  ISETP.GT.AND P1, PT, R4, 0x11, !P1 ;  /* 0x000000110400780c */ /* 0x000fe40004f24270 */
[C---:B------:R-:W-:Y:S02]  /*32c0*/  ISETP.LT.OR P2, PT, R2.reuse, 0x9, P2 ;  /* 0x000000090200780c */ /* 0x040fe40001741670 */
[----:B------:R-:W-:Y:S02]  /*32d0*/  ISETP.LT.OR P1, PT, R2, 0x12, P1 ;  /* 0x000000120200780c */ /* 0x000fe40000f21670 */
[----:B------:R-:W-:Y:S02]  /*32e0*/  FMNMX.FTZ R5, R37, R0, !PT ;  /* 0x0000000025057209 */ /* 0x000fe40007810000 */
[----:B------:R-:W-:Y:S02]  /*32f0*/  FSEL R35, R35, -INF , !P1 ;  /* 0xff80000023237808 */ /* 0x000fe40004800000 */
[----:B------:R-:W-:-:S02]  /*3300*/  LOP3.LUT P1, RZ, R23, 0x2000000, RZ, 0xc0, !PT ;  /* 0x0200000017ff7812 */ /* 0x000fc4000782c0ff */
[----:B------:R-:W-:Y:S02]  /*3310*/  FSEL R30, R30, -INF , !P2 ;  /* 0xff8000001e1e7808 */ /* 0x000fe40005000000 */
[----:B------:R-:W-:Y:S02]  /*3320*/  ISETP.GT.AND P1, PT, R4, 0x18, !P1 ;  /* 0x000000180400780c */ /* 0x000fe40004f24270 */
[----:B------:R-:W-:Y:S02]  /*3330*/  LOP3.LUT P2, RZ, R23, 0x40000, RZ, 0xc0, !PT ;  /* 0x0004000017ff7812 */ /* 0x000fe4000784c0ff */
[----:B------:R-:W-:Y:S02]  /*3340*/  ISETP.LT.OR P1, PT, R2, 0x19, P1 ;  /* 0x000000190200780c */ /* 0x000fe40000f21670 */
[----:B------:R-:W-:Y:S02]  /*3350*/  FMNMX.FTZ R0, R40, R5, !PT ;  /* 0x0000000528007209 */ /* 0x000fe40007810000 */
[----:B------:R-:W-:-:S02]  /*3360*/  FSEL R38, R38, -INF , !P1 ;  /* 0xff80000026267808 */ /* 0x000fc40004800000 */
[----:B------:R-:W-:Y:S02]  /*3370*/  LOP3.LUT P1, RZ, R23, 0x1000000, RZ, 0xc0, !PT ;  /* 0x0100000017ff7812 */ /* 0x000fe4000782c0ff */
[----:B------:R-:W-:Y:S02]  /*3380*/  FMNMX.FTZ R5, R41, R0, !PT ;  /* 0x0000000029057209 */ /* 0x000fe40007810000 */
        /* <DEDUP_REMOVED lines=55> */
[----:B------:R-:W-:Y:S01]  /*3700*/  LOP3.LUT P2, RZ, R23, 0x80, RZ, 0xc0, !PT ;  /* 0x0000008017ff7812 */ /* 0x000fe2000784c0ff */
[----:B------:R-:W0:Y:S01]  /*3710*/  SHFL.BFLY PT, R0, R5, 0x2, 0x1f ;  /* 0x0c401f0005007f89 */ /* 0x000e2200000e0000 */
[----:B------:R-:W-:Y:S02]  /*3720*/  FSEL R55, R55, -INF , !P1 ;  /* 0xff80000037377808 */ /* 0x000fe40004800000 */
[----:B------:R-:W-:-:S02]  /*3730*/  LOP3.LUT P1, RZ, R23, 0x8000, RZ, 0xc0, !PT ;  /* 0x0000800017ff7812 */ /* 0x000fc4000782c0ff */
[----:B------:R-:W-:Y:S02]  /*3740*/  LOP3.LUT P6, RZ, R23, 0x40, RZ, 0xc0, !PT ;  /* 0x0000004017ff7812 */ /* 0x000fe400078cc0ff */
[C---:B------:R-:W-:Y:S02]  /*3750*/  ISETP.GT.AND P1, PT, R4.reuse, 0x40, !P1 ;  /* 0x000000400400780c */ /* 0x040fe40004f24270 */
[----:B------:R-:W-:Y:S02]  /*3760*/  ISETP.GT.AND P3, PT, R4, 0x70, !P3 ;  /* 0x000000700400780c */ /* 0x000fe40005f64270 */
[----:B------:R-:W-:Y:S02]  /*3770*/  ISETP.LT.OR P1, PT, R2, 0x41, P1 ;  /* 0x000000410200780c */ /* 0x000fe40000f21670 */
[----:B------:R-:W-:Y:S02]  /*3780*/  ISETP.GT.AND P4, PT, R4, 0x71, !P4 ;  /* 0x000000710400780c */ /* 0x000fe40006784270 */
[----:B------:R-:W-:-:S02]  /*3790*/  FSEL R58, R58, -INF , !P1 ;  /* 0xff8000003a3a7808 */ /* 0x000fc40004800000 */
[----:B------:R-:W-:Y:S02]  /*37a0*/  LOP3.LUT P1, RZ, R23, 0x4000, RZ, 0xc0, !PT ;  /* 0x0000400017ff7812 */ /* 0x000fe4000782c0ff */
[C---:B------:R-:W-:Y:S02]  /*37b0*/  ISETP.GT.AND P5, PT, R4.reuse, 0x78, !P5 ;  /* 0x000000780400780c */ /* 0x040fe40006fa4270 */
[----:B------:R-:W-:Y:S02]  /*37c0*/  ISETP.GT.AND P1, PT, R4, 0x41, !P1 ;  /* 0x000000410400780c */ /* 0x000fe40004f24270 */
[C---:B------:R-:W-:Y:S02]  /*37d0*/  ISETP.LT.OR P3, PT, R2.reuse, 0x71, P3 ;  /* 0x000000710200780c */ /* 0x040fe40001f61670 */
[----:B------:R-:W-:Y:S02]  /*37e0*/  ISETP.LT.OR P1, PT, R2, 0x42, P1 ;  /* 0x000000420200780c */ /* 0x000fe40000f21670 */
[----:B0-----:R-:W-:-:S02]  /*37f0*/  FMNMX.FTZ R6, R5, R0, !PT ;  /* 0x0000000005067209 */ /* 0x001fc40007810000 */
[----:B------:R-:W-:Y:S02]  /*3800*/  FSEL R59, R59, -INF , !P1 ;  /* 0xff8000003b3b7808 */ /* 0x000fe40004800000 */
[----:B------:R-:W-:Y:S01]  /*3810*/  LOP3.LUT P1, RZ, R23, 0x2000, RZ, 0xc0, !PT ;  /* 0x0000200017ff7812 */ /* 0x000fe2000782c0ff */
[----:B------:R-:W0:Y:S01]  /*3820*/  SHFL.BFLY PT, R7, R6, 0x1, 0x1f ;  /* 0x0c201f0006077f89 */ /* 0x000e2200000e0000 */
[----:B------:R-:W-:Y:S02]  /*3830*/  ISETP.LT.OR P4, PT, R2, 0x72, P4 ;  /* 0x000000720200780c */ /* 0x000fe40002781670 */
[----:B------:R-:W-:Y:S02]  /*3840*/  ISETP.GT.AND P1, PT, R4, 0x48, !P1 ;  /* 0x000000480400780c */ /* 0x000fe40004f24270 */
[----:B------:R-:W-:Y:S02]  /*3850*/  FSEL R82, R82, -INF , !P3 ;  /* 0xff80000052527808 */ /* 0x000fe40005800000 */
[----:B------:R-:W-:-:S02]  /*3860*/  ISETP.LT.OR P1, PT, R2, 0x49, P1 ;  /* 0x000000490200780c */ /* 0x000fc40000f21670 */
[----:B------:R-:W-:Y:S02]  /*3870*/  ISETP.LT.OR P5, PT, R2, 0x79, P5 ;  /* 0x000000790200780c */ /* 0x000fe40002fa1670 */
[----:B------:R-:W-:Y:S02]  /*3880*/  FSEL R62, R62, -INF , !P1 ;  /* 0xff8000003e3e7808 */ /* 0x000fe40004800000 */
[----:B------:R-:W-:Y:S02]  /*3890*/  LOP3.LUT P1, RZ, R23, 0x1000, RZ, 0xc0, !PT ;  /* 0x0000100017ff7812 */ /* 0x000fe4000782c0ff */
[----:B------:R-:W-:Y:S02]  /*38a0*/  FSEL R83, R83, -INF , !P4 ;  /* 0xff80000053537808 */ /* 0x000fe40006000000 */
[----:B------:R-:W-:Y:S02]  /*38b0*/  ISETP.GT.AND P1, PT, R4, 0x49, !P1 ;  /* 0x000000490400780c */ /* 0x000fe40004f24270 */
[----:B------:R-:W-:-:S02]  /*38c0*/  FSEL R86, R86, -INF , !P5 ;  /* 0xff80000056567808 */ /* 0x000fc40006800000 */
[----:B------:R-:W-:Y:S02]  /*38d0*/  ISETP.LT.OR P1, PT, R2, 0x4a, P1 ;  /* 0x0000004a0200780c */ /* 0x000fe40000f21670 */
[----:B0-----:R-:W-:Y:S01]  /*38e0*/  FMNMX.FTZ R0, R6, R7, !PT ;  /* 0x0000000706007209 */ /* 0x001fe20007810000 */
[----:B------:R-:W-:Y:S01]  /*38f0*/  IMAD.U32 R7, RZ, RZ, UR43 ;  /* 0x0000002bff077e24 */ /* 0x000fe2000f8e00ff */
        /* <DEDUP_REMOVED lines=40> */
[----:B------:R-:W-:-:S01]  /*3b80*/  FFMA.FTZ R57, R57, UR43, -R20 ;  /* 0x0000002b39397c23 */ /* 0x000fc20008010814 */
[----:B------:R-:W-:Y:S01]  /*3b90*/  LOP3.LUT P1, RZ, R23, 0x4000000, RZ, 0xc0, !PT ;  /* 0x0400000017ff7812 */ /* 0x000fe2000782c0ff */
[----:B------:R-:W-:-:S01]  /*3ba0*/  FFMA.FTZ R3, R3, UR43, -R20 ;  /* 0x0000002b03037c23 */ /* 0x000fc20008010814 */
        /* <DEDUP_REMOVED lines=18> */
[----:B------:R-:W-:Y:S01]  /*3cd0*/  FSEL R87, R87, -INF , !P6 ;  /* 0xff80000057577808 */ /* 0x000fe20007000000 */
[--C-:B------:R-:W-:Y:S01]  /*3ce0*/  FFMA.FTZ R33, R64, UR43, -R20.reuse ;  /* 0x0000002b40217c23 */ /* 0x100fe20008010814 */
[----:B------:R-:W-:Y:S01]  /*3cf0*/  FMNMX.FTZ R12, R38, R9, !PT ;  /* 0x00000009260c7209 */ /* 0x000fe20007810000 */
[--C-:B------:R-:W-:Y:S01]  /*3d00*/  FFMA.FTZ R52, R52, UR43, -R20.reuse ;  /* 0x0000002b34347c23 */ /* 0x100fe20008010814 */
[----:B------:R-:W-:-:S01]  /*3d10*/  FFMA.FTZ R56, R56, UR43, -R20 ;  /* 0x0000002b38387c23 */ /* 0x000fc20008010814 */
[----:B------:R-:W-:Y:S01]  /*3d20*/  FFMA.FTZ R72, R72, UR43, -R20 ;  /* 0x0000002b48487c23 */ /* 0x000fe20008010814 */
[----:B------:R-:W-:Y:S01]  /*3d30*/  FMNMX.FTZ R11, R39, R12, !PT ;  /* 0x0000000c270b7209 */ /* 0x000fe20007810000 */
[----:B------:R-:W-:Y:S01]  /*3d40*/  MUFU.EX2 R3, R3 ;  /* 0x0000000300037308 */ /* 0x000fe20000000800 */
[----:B0-----:R-:W-:-:S02]  /*3d50*/  IMAD.U32 R57, RZ, RZ, UR43 ;  /* 0x0000002bff397e24 */ /* 0x001fc4000f8e00ff */
[--C-:B------:R-:W-:Y:S01]  /*3d60*/  FFMA.FTZ R12, R37, UR43, -R20.reuse ;  /* 0x0000002b250c7c23 */ /* 0x100fe20008010814 */
[----:B------:R-:W-:Y:S01]  /*3d70*/  FMNMX.FTZ R14, R42, R11, !PT ;  /* 0x0000000b2a0e7209 */ /* 0x000fe20007810000 */
[----:B------:R-:W-:-:S03]  /*3d80*/  FFMA.FTZ R37, R68, UR43, -R20 ;  /* 0x0000002b44257c23 */ /* 0x000fc60008010814 */
[----:B------:R-:W-:Y:S01]  /*3d90*/  FMNMX.FTZ R11, R43, R14, !PT ;  /* 0x0000000e2b0b7209 */ /* 0x000fe20007810000 */
[----:B------:R-:W-:Y:S03]  /*3da0*/  MUFU.EX2 R5, R5 ;  /* 0x0000000500057308 */ /* 0x000fe60000000800 */
[----:B------:R-:W-:-:S04]  /*3db0*/  FMNMX.FTZ R14, R46, R11, !PT ;  /* 0x0000000b2e0e7209 */ /* 0x000fc80007810000 */
[----:B------:R-:W-:Y:S01]  /*3dc0*/  FMNMX.FTZ R13, R47, R14, !PT ;  /* 0x0000000e2f0d7209 */ /* 0x000fe20007810000 */
[----:B------:R-:W-:-:S01]  /*3dd0*/  FFMA.FTZ R14, R41, UR43, -R20 ;  /* 0x0000002b290e7c23 */ /* 0x000fc20008010814 */
[----:B------:R-:W0:Y:S02]  /*3de0*/  MUFU.EX2 R8, R8 ;  /* 0x0000000800087308 */ /* 0x000e240000000800 */
[----:B------:R-:W-:-:S04]  /*3df0*/  FMNMX.FTZ R24, R50, R13, !PT ;  /* 0x0000000d32187209 */ /* 0x000fc80007810000 */
[----:B------:R-:W-:Y:S02]  /*3e00*/  FMNMX.FTZ R13, R51, R24, !PT ;  /* 0x00000018330d7209 */ /* 0x000fe40007810000 */
[----:B------:R-:W-:Y:S02]  /*3e10*/  MUFU.EX2 R10, R10 ;  /* 0x0000000a000a7308 */ /* 0x000fe40000000800 */
[----:B------:R-:W-:-:S04]  /*3e20*/  FMNMX.FTZ R24, R54, R13, !PT ;  /* 0x0000000d36187209 */ /* 0x000fc80007810000 */
[----:B------:R-:W-:Y:S01]  /*3e30*/  FMNMX.FTZ R15, R55, R24, !PT ;  /* 0x00000018370f7209 */ /* 0x000fe20007810000 */
[----:B------:R-:W-:-:S01]  /*3e40*/  FFMA.FTZ R24, R45, UR43, -R20 ;  /* 0x0000002b2d187c23 */ /* 0x000fc20008010814 */
[----:B------:R1:W-:Y:S01]  /*3e50*/  MUFU.EX2 R9, R36 ;  /* 0x0000002400097308 */ /* 0x0003e20000000800 */
[----:B0-----:R-:W-:Y:S01]  /*3e60*/  F2FP.SATFINITE.E4M3.F32.PACK_AB_MERGE_C R148, R8, R5, RZ ;  /* 0x000000050894723e */ /* 0x001fe200048070ff */
[----:B------:R-:W-:Y:S01]  /*3e70*/  FFMA.FTZ R45, R76, UR43, -R20 ;  /* 0x0000002b4c2d7c23 */ /* 0x000fe20008010814 */
[----:B------:R-:W-:Y:S02]  /*3e80*/  FMNMX.FTZ R28, R58, R15, !PT ;  /* 0x0000000f3a1c7209 */ /* 0x000fe40007810000 */
[----:B------:R-:W-:Y:S02]  /*3e90*/  F2FP.SATFINITE.E4M3.F32.PACK_AB_MERGE_C R148, R6, R3, R148 ;  /* 0x000000030694723e */ /* 0x000fe40004807094 */
[----:B------:R-:W-:Y:S01]  /*3ea0*/  FMNMX.FTZ R15, R59, R28, !PT ;  /* 0x0000001c3b0f7209 */ /* 0x000fe20007810000 */
[----:B------:R0:W-:Y:S01]  /*3eb0*/  MUFU.EX2 R11, R40 ;  /* 0x00000028000b7308 */ /* 0x0001e20000000800 */
[----:B-1----:R-:W-:-:S02]  /*3ec0*/  FFMA.FTZ R36, R61, UR43, -R20 ;  /* 0x0000002b3d247c23 */ /* 0x002fc40008010814 */
[----:B------:R-:W-:-:S04]  /*3ed0*/  FMNMX.FTZ R28, R62, R15, !PT ;  /* 0x0000000f3e1c7209 */ /* 0x000fc80007810000 */
[----:B------:R-:W-:Y:S01]  /*3ee0*/  FMNMX.FTZ R21, R63, R28, !PT ;  /* 0x0000001c3f157209 */ /* 0x000fe20007810000 */
[----:B------:R-:W1:Y:S01]  /*3ef0*/  MUFU.EX2 R12, R12 ;  /* 0x0000000c000c7308 */ /* 0x000e620000000800 */
[----:B0-----:R-:W-:-:S01]  /*3f00*/  FFMA.FTZ R40, R65, UR43, -R20 ;  /* 0x0000002b41287c23 */ /* 0x001fc20008010814 */
[--C-:B------:R-:W-:Y:S01]  /*3f10*/  FFMA.FTZ R28, R49, UR43, -R20.reuse ;  /* 0x0000002b311c7c23 */ /* 0x100fe20008010814 */
[----:B------:R-:W-:Y:S01]  /*3f20*/  FMNMX.FTZ R32, R66, R21, !PT ;  /* 0x0000001542207209 */ /* 0x000fe20007810000 */
[----:B------:R-:W-:-:S03]  /*3f30*/  FFMA.FTZ R49, R80, UR43, -R20 ;  /* 0x0000002b50317c23 */ /* 0x000fc60008010814 */
[----:B------:R-:W-:Y:S01]  /*3f40*/  FMNMX.FTZ R21, R67, R32, !PT ;  /* 0x0000002043157209 */ /* 0x000fe20007810000 */
[----:B------:R0:W-:Y:S03]  /*3f50*/  MUFU.EX2 R13, R44 ;  /* 0x0000002c000d7308 */ /* 0x0001e60000000800 */
[----:B------:R-:W-:-:S04]  /*3f60*/  FMNMX.FTZ R32, R70, R21, !PT ;  /* 0x0000001546207209 */ /* 0x000fc80007810000 */
[----:B------:R-:W-:Y:S01]  /*3f70*/  FMNMX.FTZ R25, R71, R32, !PT ;  /* 0x0000002047197209 */ /* 0x000fe20007810000 */
[----:B------:R-:W-:-:S01]  /*3f80*/  FFMA.FTZ R32, R53, UR43, -R20 ;  /* 0x0000002b35207c23 */ /* 0x000fc20008010814 */
[----:B------:R-:W-:Y:S01]  /*3f90*/  MUFU.EX2 R14, R14 ;  /* 0x0000000e000e7308 */ /* 0x000fe20000000800 */
[----:B0-----:R-:W-:-:S01]  /*3fa0*/  FFMA.FTZ R44, R69, UR43, -R20 ;  /* 0x0000002b452c7c23 */ /* 0x001fc20008010814 */
[----:B------:R-:W-:Y:S02]  /*3fb0*/  FMNMX.FTZ R4, R74, R25, !PT ;  /* 0x000000194a047209 */ /* 0x000fe40007810000 */
[----:B-1----:R-:W-:Y:S02]  /*3fc0*/  F2FP.SATFINITE.E4M3.F32.PACK_AB_MERGE_C R150, R12, R9, RZ ;  /* 0x000000090c96723e */ /* 0x002fe400048070ff */
[----:B------:R-:W-:Y:S02]  /*3fd0*/  FMNMX.FTZ R25, R75, R4, !PT ;  /* 0x000000044b197209 */ /* 0x000fe40007810000 */
[----:B------:R-:W0:Y:S01]  /*3fe0*/  MUFU.EX2 R24, R24 ;  /* 0x0000001800187308 */ /* 0x000e220000000800 */
[----:B------:R-:W-:-:S02]  /*3ff0*/  F2FP.SATFINITE.E4M3.F32.PACK_AB_MERGE_C R150, R10, R7, R150 ;  /* 0x000000070a96723e */ /* 0x000fc40004807096 */
[----:B------:R-:W-:-:S04]  /*4000*/  FMNMX.FTZ R4, R78, R25, !PT ;  /* 0x000000194e047209 */ /* 0x000fc80007810000 */
[----:B------:R-:W-:Y:S01]  /*4010*/  FMNMX.FTZ R29, R79, R4, !PT ;  /* 0x000000044f1d7209 */ /* 0x000fe20007810000 */
[----:B------:R1:W-:Y:S03]  /*4020*/  MUFU.EX2 R15, R48 ;  /* 0x00000030000f7308 */ /* 0x0003e60000000800 */
[----:B------:R-:W-:-:S04]  /*4030*/  FMNMX.FTZ R4, R82, R29, !PT ;  /* 0x0000001d52047209 */ /* 0x000fc80007810000 */
[----:B------:R-:W-:Y:S01]  /*4040*/  FMNMX.FTZ R29, R83, R4, !PT ;  /* 0x00000004531d7209 */ /* 0x000fe20007810000 */
[----:B------:R-:W-:Y:S01]  /*4050*/  MUFU.EX2 R28, R28 ;  /* 0x0000001c001c7308 */ /* 0x000fe20000000800 */
[----:B0-----:R-:W-:Y:S01]  /*4060*/  F2FP.SATFINITE.E4M3.F32.PACK_AB_MERGE_C R144, R24, R13, RZ ;  /* 0x0000000d1890723e */ /* 0x001fe200048070ff */
[----:B-1----:R-:W-:Y:S01]  /*4070*/  FFMA.FTZ R48, R73, UR43, -R20 ;  /* 0x0000002b49307c23 */ /* 0x002fe20008010814 */
[----:B------:R-:W-:Y:S02]  /*4080*/  FMNMX.FTZ R4, R86, R29, !PT ;  /* 0x0000001d56047209 */ /* 0x000fe40007810000 */
[----:B------:R-:W-:Y:S02]  /*4090*/  F2FP.SATFINITE.E4M3.F32.PACK_AB_MERGE_C R144, R14, R11, R144 ;  /* 0x0000000b0e90723e */ /* 0x000fe40004807090 */
[----:B------:R-:W-:Y:S01]  /*40a0*/  FMNMX.FTZ R4, R87, R4, !PT ;  /* 0x0000000457047209 */ /* 0x000fe20007810000 */
[----:B------:R-:W-:Y:S04]  /*40b0*/  MUFU.EX2 R29, R60 ;  /* 0x0000003c001d7308 */ /* 0x000fe80000000800 */
[----:B------:R-:W0:Y:S04]  /*40c0*/  SHFL.BFLY PT, R41, R4, 0x2, 0x1f ;  /* 0x0c401f0004297f89 */ /* 0x000e2800000e0000 */
[----:B------:R1:W-:Y:S08]  /*40d0*/  MUFU.EX2 R21, R52 ;  /* 0x0000003400157308 */ /* 0x0003f00000000800 */
[----:B------:R-:W-:Y:S01]  /*40e0*/  MUFU.EX2 R32, R32 ;  /* 0x0000002000207308 */ /* 0x000fe20000000800 */
[----:B-1----:R-:W-:-:S07]  /*40f0*/  FFMA.FTZ R52, R77, UR43, -R20 ;  /* 0x0000002b4d347c23 */ /* 0x002fce0008010814 */
        /* <DEDUP_REMOVED lines=8> */
[----:B-1----:R-:W-:Y:S01]  /*4180*/  FMNMX.FTZ R4, R53, R4, !PT ;  /* 0x0000000435047209 */ /* 0x002fe20007810000 */
[--C-:B------:R-:W-:Y:S01]  /*4190*/  FFMA.FTZ R53, R84, UR43, -R20.reuse ;  /* 0x0000002b54357c23 */ /* 0x100fe20008010814 */
[----:B------:R-:W-:-:S02]  /*41a0*/  FFMA.FTZ R20, R85, UR43, -R20 ;  /* 0x0000002b55147c23 */ /* 0x000fc40008010814 */
        /* <DEDUP_REMOVED lines=11> */
[----:B------:R-:W-:Y:S01]  /*4260*/  FFMA.FTZ R50, R58, UR43, -R57 ;  /* 0x0000002b3a327c23 */ /* 0x000fe20008010839 */
[----:B------:R-:W-:Y:S01]  /*4270*/  MUFU.EX2 R26, R26 ;  /* 0x0000001a001a7308 */ /* 0x000fe20000000800 */
[----:B------:R-:W-:-:S01]  /*4280*/  FADD.FTZ R58, R3, R6 ;  /* 0x00000006033a7221 */ /* 0x000fc20000010000 */
[--C-:B------:R-:W-:Y:S01]  /*4290*/  FFMA.FTZ R61, R31, UR43, -R57.reuse ;  /* 0x0000002b1f3d7c23 */ /* 0x100fe20008010839 */
[----:B------:R-:W-:-:S01]  /*42a0*/  FFMA.FTZ R65, R55, UR43, -R57 ;  /* 0x0000002b37417c23 */ /* 0x000fc20008010839 */
[----:B------:R-:W-:Y:S01]  /*42b0*/  FFMA.FTZ R31, R34, UR43, -R57 ;  /* 0x0000002b221f7c23 */ /* 0x000fe20008010839 */
[----:B------:R-:W-:-:S01]  /*42c0*/  FADD.FTZ R55, R5, R58 ;  /* 0x0000003a05377221 */ /* 0x000fc20000010000 */
        /* <DEDUP_REMOVED lines=11> */
[----:B------:R-:W-:-:S01]  /*4380*/  FFMA.FTZ R59, R63, UR43, -R57 ;  /* 0x0000002b3f3b7c23 */ /* 0x000fc20008010839 */
        /* <DEDUP_REMOVED lines=24> */
[----:B------:R-:W-:Y:S01]  /*4510*/  FFMA.FTZ R57, R87, UR43, -R57 ;  /* 0x0000002b57397c23 */ /* 0x000fe20008010839 */
[----:B------:R-:W-:-:S04]  /*4520*/  F2FP.SATFINITE.E4M3.F32.PACK_AB_MERGE_C R30, R61, R30, RZ ;  /* 0x0000001e3d1e723e */ /* 0x000fc800048070ff */
[----:B------:R-:W-:Y:S01]  /*4530*/  F2FP.SATFINITE.E4M3.F32.PACK_AB_MERGE_C R149, R27, R26, R30 ;  /* 0x0000001a1b95723e */ /* 0x000fe2000480701e */
        /* <DEDUP_REMOVED lines=16> */
[----:B------:R-:W-:-:S02]  /*4640*/  FADD.FTZ R32, R32, R21 ;  /* 0x0000001520207221 */ /* 0x000fc40000010000 */
[----:B------:R-:W0:Y:S01]  /*4650*/  MUFU.EX2 R42, R42 ;  /* 0x0000002a002a7308 */ /* 0x000e220000000800 */
[----:B-1----:R-:W-:-:S01]  /*4660*/  FADD.FTZ R6, R38, R3 ;  /* 0x0000000326067221 */ /* 0x002fc20000010000 */
[----:B------:R-:W-:Y:S01]  /*4670*/  FADD.FTZ R5, R25, R32 ;  /* 0x0000002019057221 */ /* 0x000fe20000010000 */
[----:B------:R-:W-:-:S05]  /*4680*/  F2FP.SATFINITE.E4M3.F32.PACK_AB_MERGE_C R151, R34, R31, R35 ;  /* 0x0000001f2297723e */ /* 0x000fca0004807023 */
[----:B------:R-:W1:Y:S01]  /*4690*/  MUFU.EX2 R47, R47 ;  /* 0x0000002f002f7308 */ /* 0x000e620000000800 */
[----:B--2---:R-:W-:-:S07]  /*46a0*/  FADD.FTZ R3, R39, R6 ;  /* 0x0000000627037221 */ /* 0x004fce0000010000 */
[----:B------:R-:W2:Y:S01]  /*46b0*/  MUFU.EX2 R43, R43 ;  /* 0x0000002b002b7308 */ /* 0x000ea20000000800 */
[----:B0-----:R-:W-:-:S01]  /*46c0*/  FADD.FTZ R6, R42, R3 ;  /* 0x000000032a067221 */ /* 0x001fc20000010000 */
[----:B------:R-:W-:-:S04]  /*46d0*/  F2FP.SATFINITE.E4M3.F32.PACK_AB_MERGE_C R3, R36, R29, RZ ;  /* 0x0000001d2403723e */ /* 0x000fc800048070ff */
[----:B------:R-:W-:Y:S02]  /*46e0*/  F2FP.SATFINITE.E4M3.F32.PACK_AB_MERGE_C R140, R2, R25, R3 ;  /* 0x00000019028c723e */ /* 0x000fe40004807003 */
[----:B------:R-:W0:Y:S01]  /*46f0*/  MUFU.EX2 R46, R46 ;  /* 0x0000002e002e7308 */ /* 0x000e220000000800 */
[----:B-1----:R-:W-:-:S01]  /*4700*/  FADD.FTZ R6, R47, R6 ;  /* 0x000000062f067221 */ /* 0x002fc20000010000 */
[----:B------:R-:W-:-:S04]  /*4710*/  F2FP.SATFINITE.E4M3.F32.PACK_AB_MERGE_C R42, R47, R42, RZ ;  /* 0x0000002a2f2a723e */ /* 0x000fc800048070ff */
[----:B------:R-:W-:Y:S02]  /*4720*/  F2FP.SATFINITE.E4M3.F32.PACK_AB_MERGE_C R145, R39, R38, R42 ;  /* 0x000000262791723e */ /* 0x000fe4000480702a */
[----:B------:R-:W1:Y:S01]  /*4730*/  MUFU.EX2 R54, R54 ;  /* 0x0000003600367308 */ /* 0x000e620000000800 */
[----:B--2---:R-:W-:-:S01]  /*4740*/  FADD.FTZ R3, R43, R6 ;  /* 0x000000062b037221 */ /* 0x004fc20000010000 */
[----:B------:R-:W-:Y:S01]  /*4750*/  FADD.FTZ R6, R2, R5 ;  /* 0x0000000502067221 */ /* 0x000fe20000010000 */
[----:B------:R-:W-:-:S03]  /*4760*/  F2FP.SATFINITE.E4M3.F32.PACK_AB_MERGE_C R5, R44, R37, RZ ;  /* 0x000000252c05723e */ /* 0x000fc600048070ff */
[----:B------:R-:W-:Y:S01]  /*4770*/  FADD.FTZ R29, R29, R6 ;  /* 0x000000061d1d7221 */ /* 0x000fe20000010000 */
        /* <DEDUP_REMOVED lines=36> */
[----:B------:R-:W-:Y:S01]  /*49c0*/  F2FP.SATFINITE.E4M3.F32.PACK_AB_MERGE_C R143, R8, R55, R70 ;  /* 0x00000037088f723e */ /* 0x000fe20004807046 */
[----:B------:R-:W-:Y:S02]  /*49d0*/  VIADD R8, R88, 0xfffffffe ;  /* 0xfffffffe58087836 */ /* 0x000fe40000000000 */
        /* <DEDUP_REMOVED lines=31> */
[----:B------:R-:W-:-:S01]  /*4bd0*/  FADD.FTZ R3, R20, R53 ;  /* 0x0000003514037221 */ /* 0x000fc20000010000 */
[C---:B-1----:R-:W-:Y:S02]  /*4be0*/  F2FP.SATFINITE.E4M3.F32.PACK_AB_MERGE_C R5, R57.reuse, R86, RZ ;  /* 0x000000563905723e */ /* 0x042fe400048070ff */
        /* <DEDUP_REMOVED lines=14> */
.L_x_11530:
[----:B------:R-:W-:Y:S02]  /*4cd0*/  ULDC UR17, c[0x0][0x9e4] ;  /* 0x0002790000117ab9 */ /* 0x000fe40000000800 */
[----:B------:R-:W-:-:S11]  /*4ce0*/  UISETP.NE.AND UP0, UPT, UR17, 0x1, UPT ;  /* 0x000000011100788c */ /* 0x000fd6000bf05270 */
[----:B------:R-:W-:Y:S02]  /*4cf0*/  @UP0 ULDC.64 UR6, c[0x0][0x9e8] ;  /* 0x00027a0000060ab9 */ /* 0x000fe40000000a00 */
[----:B------:R-:W-:-:S04]  /*4d00*/  UIMAD.WIDE.U32 UR10, UR15, UR6, URZ ;  /* 0x000000060f0a72a5 */ /* 0x000fc8000f8e003f */
[----:B------:R-:W-:-:S12]  /*4d10*/  @UP0 USHF.R.U32.HI UR15, URZ, UR7, UR11 ;  /* 0x000000073f0f0299 */ /* 0x000fd8000801160b */
.L_x_11531:
[----:B------:R-:W-:-:S04]  /*4d20*/  UIMAD UR15, UR15, UR17, UR17 ;  /* 0x000000110f0f72a4 */ /* 0x000fc8000f8e0211 */
[----:B------:R-:W-:-:S04]  /*4d30*/  UISETP.LT.AND UP0, UPT, UR14, UR15, UPT ;  /* 0x0000000f0e00728c */ /* 0x000fc8000bf01270 */
[----:B------:R-:W-:-:S12]  /*4d40*/  USEL UR14, UR14, UR15, UP0 ;  /* 0x0000000f0e0e7287 */ /* 0x000fd80008000000 */
.L_x_11529:
        /* <DEDUP_REMOVED lines=39> */
.L_x_11551:
[----:B------:R-:W-:-:S04]  /*4fc0*/  UISETP.NE.AND UP0, UPT, UR21, 0x1, UPT ;  /* 0x000000011500788c */ /* 0x000fc8000bf05270 */
[----:B------:R-:W-:-:S04]  /*4fd0*/  USEL UR47, URZ, 0x1, UP0 ;  /* 0x000000013f2f7887 */ /* 0x000fc80008000000 */
[----:B------:R-:W-:Y:S01]  /*4fe0*/  ULOP3.LUT UR47, UR20, UR47, URZ, 0x3c, !UPT ;  /* 0x0000002f142f7292 */ /* 0x000fe2000f8e3c3f */
[----:B------:R-:W-:Y:S11]  /*4ff0*/  @!P0 BRA `(.L_x_11533) ;  /* 0x0000000000048947 */ /* 0x000ff60003800000 */
[----:B------:R-:W-:Y:S01]  /*5000*/  BPT.TRAP 0x1 ;  /* 0x000000040000795c */ /* 0x000fe20000300000 */
.L_x_11533:
        /* <DEDUP_REMOVED lines=9> */
.L_x_11534:
[----:B-1----:R-:W-:Y:S05]  /*50a0*/  @P1 BRA `(.L_x_11535) ;  /* 0x0000000000081947 */ /* 0x002fea0003800000 */
[----:B------:R-:W1:Y:S02]  /*50b0*/  SYNCS.PHASECHK.TRANS64.TRYWAIT P1, [UR19+0x19c30], R0 ;  /* 0x019c3000ff0075a7 */ /* 0x000e640008020153 */
[----:B-1----:R-:W-:Y:S05]  /*50c0*/  @!P1 BRA `(.L_x_11536) ;  /* 0x00000104000c9947 */ /* 0x002fea0003800000 */
.L_x_11535:
        /* <DEDUP_REMOVED lines=17> */
.L_x_11537:
[----:B------:R-:W-:Y:S01]  /*51e0*/  ULEA UR11, UR21, UR46, 0x3 ;  /* 0x0000002e150b7291 */ /* 0x000fe2000f8e183f */
[----:B01----:R-:W-:-:S05]  /*51f0*/  IMAD.U32 R0, RZ, RZ, UR20 ;  /* 0x00000014ff007e24 */ /* 0x003fca000f8e00ff */
[----:B------:R-:W-:-:S04]  /*5200*/  SHF.L.U32 R0, R0, 0x1f, RZ ;  /* 0x0000001f00007819 */ /* 0x000fc800000006ff */
[----:B------:R0:W1:Y:S01]  /*5210*/  SYNCS.PHASECHK.TRANS64.TRYWAIT P1, [UR11+0x19c50], R0 ;  /* 0x019c5000ff0075a7 */ /* 0x000062000802014b */
[----:B------:R-:W-:Y:S05]  /*5220*/  @!P0 BRA `(.L_x_11538) ;  /* 0x0000000000048947 */ /* 0x000fea0003800000 */
[----:B------:R-:W-:Y:S01]  /*5230*/  BPT.TRAP 0x1 ;  /* 0x000000040000795c */ /* 0x000fe20000300000 */
.L_x_11538:
[----:B-1----:R-:W-:Y:S05]  /*5240*/  @P1 BRA `(.L_x_11539) ;  /* 0x0000000000081947 */ /* 0x002fea0003800000 */
[----:B------:R-:W1:Y:S02]  /*5250*/  SYNCS.PHASECHK.TRANS64.TRYWAIT P1, [UR11+0x19c50], R0 ;  /* 0x019c5000ff0075a7 */ /* 0x000e64000802014b */
[----:B-1----:R-:W-:Y:S05]  /*5260*/  @!P1 BRA `(.L_x_11540) ;  /* 0x0000010000bc9947 */ /* 0x002fea0003800000 */
.L_x_11539:
        /* <DEDUP_REMOVED lines=27> */
.L_x_11541:
[----:B------:R-:W-:Y:S01]  /*5420*/  UISETP.NE.AND UP1, UPT, UR53, URZ, UPT ;  /* 0x0000003f3500728c */ /* 0x000fe2000bf25270 */
[----:B------:R-:W-:Y:S01]  /*5430*/  VIADD R13, R17, UR41 ;  /* 0x00000029110d7c36 */ /* 0x000fe20008000000 */
[----:B------:R-:W-:Y:S01]  /*5440*/  UISETP.NE.AND UP0, UPT, UR52, URZ, UPT ;  /* 0x0000003f3400728c */ /* 0x000fe2000bf05270 */
[----:B------:R-:W-:Y:S01]  /*5450*/  IMAD.U32 R4, RZ, RZ, UR38 ;  /* 0x00000026ff047e24 */ /* 0x000fe2000f8e00ff */
[----:B------:R-:W-:Y:S02]  /*5460*/  UIADD3 UR19, UR19, 0x19c40, URZ ;  /* 0x00019c4013137890 */ /* 0x000fe4000fffe03f */
[----:B------:R-:W-:Y:S02]  /*5470*/  PLOP3.LUT P1, PT, PT, PT, UP1, 0x80, 0x0 ;  /* 0x000000000000781c */ /* 0x000fe40003f2f018 */
[----:B------:R-:W-:Y:S01]  /*5480*/  PLOP3.LUT P2, PT, PT, PT, UP1, 0x80, 0x0 ;  /* 0x000000000000781c */ /* 0x000fe20003f4f018 */
[----:B------:R-:W-:Y:S02]  /*5490*/  UPRMT UR19, UR45, 0x654, UR19 ;  /* 0x000006542d137896 */ /* 0x000fe40008000013 */
[----:B------:R-:W-:-:S07]  /*54a0*/  @UP1 ULDC UR6, c[0x0][0x44c] ;  /* 0x0001130000061ab9 */ /* 0x000fce0000000800 */
[----:B------:R-:W-:Y:S01]  /*54b0*/  SYNCS.ARRIVE.TRANS64.RED.A1T0 RZ, [UR19], RZ ;  /* 0x000000ffffff79a7 */ /* 0x000fe20008100413 */
[----:B01----:R-:W-:Y:S01]  /*54c0*/  @P1 IMAD.HI.U32 R0, R13, UR6, RZ ;  /* 0x000000060d001c27 */ /* 0x003fe2000f8e00ff */
[----:B------:R-:W-:Y:S01]  /*54d0*/  @UP1 ULDC UR6, c[0x0][0x450] ;  /* 0x0001140000061ab9 */ /* 0x000fe20000000800 */
[----:B------:R-:W-:-:S03]  /*54e0*/  PLOP3.LUT P1, PT, PT, PT, UP0, 0x40, 0x0 ;  /* 0x000000000000781c */ /* 0x000fc60003f2e808 */
[----:B------:R-:W-:Y:S01]  /*54f0*/  @P2 SHF.R.U32.HI R13, RZ, UR6, R0 ;  /* 0x00000006ff0d2c19 */ /* 0x000fe20008011600 */
[----:B------:R-:W-:Y:S01]  /*5500*/  IMAD.SHL.U32 R0, R8, 0x80, RZ ;  /* 0x0000008008007824 */ /* 0x000fe200078e00ff */
[----:B------:R-:W-:-:S03]  /*5510*/  ULOP3.LUT UR6, URZ, UR18, URZ, 0x33, !UPT ;  /* 0x000000123f067292 */ /* 0x000fc6000f8e333f */
        /* <DEDUP_REMOVED lines=22> */
.L_x_11544:
[----:B------:R-:W-:-:S05]  /*5680*/  IMAD.U32 R14, RZ, RZ, UR22 ;  /* 0x00000016ff0e7e24 */ /* 0x000fca000f8e00ff */
[----:B------:R-:W-:-:S13]  /*5690*/  ISETP.NE.AND P1, PT, R14, 0x1, PT ;  /* 0x000000010e00780c */ /* 0x000fda0003f25270 */
[----:B------:R-:W0:Y:S02]  /*56a0*/  @P1 LDC.64 R4, c[0x0][0x9e8] ;  /* 0x00027a00ff041b82 */ /* 0x000e240000000a00 */
[----:B0-----:R-:W-:-:S05]  /*56b0*/  @P1 IMAD.HI.U32 R4, R15, R4, RZ ;  /* 0x000000040f041227 */ /* 0x001fca00078e00ff */
[----:B------:R-:W-:-:S07]  /*56c0*/  @P1 SHF.R.U32.HI R15, RZ, R5, R4 ;  /* 0x00000005ff0f1219 */ /* 0x000fce0000011604 */
.L_x_11545:
[----:B------:R-:W-:Y:S05]  /*56d0*/  BSYNC B0 ;  /* 0x0000000000007941 */ /* 0x000fea0003800000 */
.L_x_11543:
[----:B------:R-:W-:-:S04]  /*56e0*/  IMAD R15, R15, R14, -R0 ;  /* 0x0000000e0f0f7224 */ /* 0x000fc800078e0a00 */
[----:B------:R-:W-:-:S05]  /*56f0*/  IMAD R15, R16, -0x2, R15 ;  /* 0xfffffffe100f7824 */ /* 0x000fca00078e020f */
[----:B------:R-:W-:Y:S02]  /*5700*/  VIADDMNMX R10, R15, R14, R10, PT ;  /* 0x0000000e0f0a7246 */ /* 0x000fe4000380010a */
[----:B------:R-:W-:-:S07]  /*5710*/  VIMNMX R9, R9, R15, !PT ;  /* 0x0000000f09097248 */ /* 0x000fce0007fe0100 */
.L_x_11542:
        /* <DEDUP_REMOVED lines=14> */
[----:B0-----:R-:W-:Y:S01]  /*5800*/  IMAD.IADD R12, R12, 0x1, R4 ;  /* 0x000000010c0c7824 */ /* 0x001fe200078e0204 */
        /* <DEDUP_REMOVED lines=77> */
[----:B------:R-:W-:Y:S01]  /*5ce0*/  ISETP.GT.AND P2, PT, R9, 0x79, P1 ;  /* 0x000000790900780c */ /* 0x000fe20000f44270 */
[----:B------:R-:W-:Y:S01]  /*5cf0*/  IMAD.IADD R9, R11, 0x1, R4 ;  /* 0x000000010b097824 */ /* 0x000fe200078e0204 */
        /* <DEDUP_REMOVED lines=22> */
.L_x_11548:
[----:B------:R-:W-:-:S05]  /*5e60*/  IMAD.U32 R4, RZ, RZ, UR22 ;  /* 0x00000016ff047e24 */ /* 0x000fca000f8e00ff */
[----:B------:R-:W-:-:S13]  /*5e70*/  ISETP.NE.AND P2, PT, R4, 0x1, PT ;  /* 0x000000010400780c */ /* 0x000fda0003f45270 */
[----:B------:R-:W0:Y:S02]  /*5e80*/  @P2 LDC.64 R10, c[0x0][0x9e8] ;  /* 0x00027a00ff0a2b82 */ /* 0x000e240000000a00 */
[----:B0-----:R-:W-:-:S05]  /*5e90*/  @P2 IMAD.HI.U32 R10, R13, R10, RZ ;  /* 0x0000000a0d0a2227 */ /* 0x001fca00078e00ff */
[----:B------:R-:W-:-:S07]  /*5ea0*/  @P2 SHF.R.U32.HI R13, RZ, R11, R10 ;  /* 0x0000000bff0d2219 */ /* 0x000fce000001160a */
.L_x_11549:
[----:B------:R-:W-:Y:S05]  /*5eb0*/  BSYNC B0 ;  /* 0x0000000000007941 */ /* 0x000fea0003800000 */
.L_x_11547:
[----:B------:R-:W-:-:S04]  /*5ec0*/  IMAD R13, R13, R4, -R0 ;  /* 0x000000040d0d7224 */ /* 0x000fc800078e0a00 */
[----:B------:R-:W-:-:S05]  /*5ed0*/  IMAD R13, R16, -0x2, R13 ;  /* 0xfffffffe100d7824 */ /* 0x000fca00078e020d */
[----:B------:R-:W-:Y:S02]  /*5ee0*/  VIADDMNMX R12, R13, R4, R12, PT ;  /* 0x000000040d0c7246 */ /* 0x000fe4000380010c */
[----:B------:R-:W-:-:S07]  /*5ef0*/  VIMNMX R9, R9, R13, !PT ;  /* 0x0000000d09097248 */ /* 0x000fce0007fe0100 */
.L_x_11546:
        /* <DEDUP_REMOVED lines=123> */
[----:B------:R-:W-:Y:S01]  /*66b0*/  MUFU.EX2 R24, R37 ;  /* 0x0000002500187308 */ /* 0x000fe20000000800 */
        /* <DEDUP_REMOVED lines=11> */
[----:B------:R-:W-:Y:S01]  /*6770*/  FFMA.FTZ R85, R85, UR43, -R4 ;  /* 0x0000002b55557c23 */ /* 0x000fe20008010804 */
[----:B------:R-:W-:-:S02]  /*6780*/  ISETP.GT.AND P5, PT, R9, 0x58, P1 ;  /* 0x000000580900780c */ /* 0x000fc40000fa4270 */
[----:B------:R-:W-:Y:S01]  /*6790*/  FMNMX.FTZ R36, R54, R29, !PT ;  /* 0x0000001d36247209 */ /* 0x000fe20007810000 */
[----:B------:R-:W-:-:S01]  /*67a0*/  FFMA.FTZ R29, R48, UR43, -R4 ;  /* 0x0000002b301d7c23 */ /* 0x000fc20008010804 */
[----:B------:R-:W-:Y:S01]  /*67b0*/  FSEL R66, R66, -INF , !P2 ;  /* 0xff80000042427808 */ /* 0x000fe20005000000 */
[----:B------:R1:W-:Y:S01]  /*67c0*/  MUFU.EX2 R32, R45 ;  /* 0x0000002d00207308 */ /* 0x0003e20000000800 */
[----:B0-----:R-:W-:Y:S02]  /*67d0*/  FMNMX.FTZ R33, R55, R36, !PT ;  /* 0x0000002437217209 */ /* 0x001fe40007810000 */
[----:B------:R-:W-:Y:S02]  /*67e0*/  ISETP.LT.OR P3, PT, R12, 0x52, P3 ;  /* 0x000000520c00780c */ /* 0x000fe40001f61670 */
[----:B------:R-:W-:Y:S02]  /*67f0*/  FMNMX.FTZ R36, R58, R33, !PT ;  /* 0x000000213a247209 */ /* 0x000fe40007810000 */
[----:B------:R-:W-:Y:S01]  /*6800*/  ISETP.GT.AND P4, PT, R9, 0x59, P1 ;  /* 0x000000590900780c */ /* 0x000fe20000f84270 */
[----:B------:R-:W-:Y:S01]  /*6810*/  MUFU.EX2 R10, R10 ;  /* 0x0000000a000a7308 */ /* 0x000fe20000000800 */
[----:B------:R-:W-:Y:S01]  /*6820*/  FMNMX.FTZ R33, R59, R36, !PT ;  /* 0x000000243b217209 */ /* 0x000fe20007810000 */
[----:B-1----:R-:W-:Y:S01]  /*6830*/  FFMA.FTZ R45, R68, UR43, -R4 ;  /* 0x0000002b442d7c23 */ /* 0x002fe20008010804 */
[----:B------:R-:W-:-:S02]  /*6840*/  ISETP.LT.OR P5, PT, R12, 0x59, P5 ;  /* 0x000000590c00780c */ /* 0x000fc40002fa1670 */
[----:B------:R-:W-:Y:S01]  /*6850*/  FMNMX.FTZ R40, R62, R33, !PT ;  /* 0x000000213e287209 */ /* 0x000fe20007810000 */
[----:B------:R-:W-:-:S01]  /*6860*/  FFMA.FTZ R33, R52, UR43, -R4 ;  /* 0x0000002b34217c23 */ /* 0x000fc20008010804 */
[----:B------:R-:W-:Y:S01]  /*6870*/  FSEL R67, R67, -INF , !P3 ;  /* 0xff80000043437808 */ /* 0x000fe20005800000 */
[----:B------:R0:W-:Y:S01]  /*6880*/  MUFU.EX2 R36, R49 ;  /* 0x0000003100247308 */ /* 0x0001e20000000800 */
[----:B------:R-:W-:Y:S01]  /*6890*/  FMNMX.FTZ R37, R63, R40, !PT ;  /* 0x000000283f257209 */ /* 0x000fe20007810000 */
[--C-:B------:R-:W-:Y:S01]  /*68a0*/  FFMA.FTZ R52, R69, UR43, -R4.reuse ;  /* 0x0000002b45347c23 */ /* 0x100fe20008010804 */
[----:B------:R-:W-:Y:S02]  /*68b0*/  ISETP.GT.AND P2, PT, R9, 0x60, P1 ;  /* 0x000000600900780c */ /* 0x000fe40000f44270 */
[----:B------:R-:W-:Y:S02]  /*68c0*/  FMNMX.FTZ R40, R66, R37, !PT ;  /* 0x0000002542287209 */ /* 0x000fe40007810000 */
[----:B------:R-:W-:Y:S01]  /*68d0*/  FSEL R70, R70, -INF , !P5 ;  /* 0xff80000046467808 */ /* 0x000fe20006800000 */
[----:B------:R-:W-:Y:S01]  /*68e0*/  MUFU.EX2 R5, R5 ;  /* 0x0000000500057308 */ /* 0x000fe20000000800 */
[----:B------:R-:W-:Y:S01]  /*68f0*/  ISETP.LT.OR P4, PT, R12, 0x5a, P4 ;  /* 0x0000005a0c00780c */ /* 0x000fe20002781670 */
[----:B0-----:R-:W-:Y:S01]  /*6900*/  FFMA.FTZ R49, R72, UR43, -R4 ;  /* 0x0000002b48317c23 */ /* 0x001fe20008010804 */
[----:B------:R-:W-:-:S02]  /*6910*/  FMNMX.FTZ R37, R67, R40, !PT ;  /* 0x0000002843257209 */ /* 0x000fc40007810000 */
[----:B------:R-:W-:Y:S02]  /*6920*/  ISETP.GT.AND P3, PT, R9, 0x61, P1 ;  /* 0x000000610900780c */ /* 0x000fe40000f64270 */
[----:B------:R-:W-:Y:S01]  /*6930*/  ISETP.LT.OR P2, PT, R12, 0x61, P2 ;  /* 0x000000610c00780c */ /* 0x000fe20001741670 */
[----:B------:R-:W-:Y:S01]  /*6940*/  MUFU.EX2 R40, R53 ;  /* 0x0000003500287308 */ /* 0x000fe20000000800 */
[----:B------:R-:W-:Y:S02]  /*6950*/  FSEL R71, R71, -INF , !P4 ;  /* 0xff80000047477808 */ /* 0x000fe40006000000 */
[----:B------:R-:W-:Y:S01]  /*6960*/  FMNMX.FTZ R44, R70, R37, !PT ;  /* 0x00000025462c7209 */ /* 0x000fe20007810000 */
[----:B------:R-:W-:-:S01]  /*6970*/  FFMA.FTZ R37, R56, UR43, -R4 ;  /* 0x0000002b38257c23 */ /* 0x000fc20008010804 */
[----:B------:R-:W-:Y:S01]  /*6980*/  ISETP.GT.AND P5, PT, R9, 0x68, P1 ;  /* 0x000000680900780c */ /* 0x000fe20000fa4270 */
[----:B------:R-:W-:-:S01]  /*6990*/  FFMA.FTZ R56, R73, UR43, -R4 ;  /* 0x0000002b49387c23 */ /* 0x000fc20008010804 */
[----:B------:R-:W-:Y:S01]  /*69a0*/  FSEL R74, R74, -INF , !P2 ;  /* 0xff8000004a4a7808 */ /* 0x000fe20005000000 */
[----:B------:R-:W-:Y:S01]  /*69b0*/  MUFU.EX2 R11, R11 ;  /* 0x0000000b000b7308 */ /* 0x000fe20000000800 */
[----:B------:R-:W-:-:S02]  /*69c0*/  ISETP.LT.OR P3, PT, R12, 0x62, P3 ;  /* 0x000000620c00780c */ /* 0x000fc40001f61670 */
[----:B------:R-:W-:Y:S02]  /*69d0*/  FMNMX.FTZ R41, R71, R44, !PT ;  /* 0x0000002c47297209 */ /* 0x000fe40007810000 */
[----:B------:R-:W-:Y:S02]  /*69e0*/  ISETP.LT.OR P5, PT, R12, 0x69, P5 ;  /* 0x000000690c00780c */ /* 0x000fe40002fa1670 */
[----:B------:R-:W-:Y:S01]  /*69f0*/  ISETP.GT.AND P4, PT, R9, 0x69, P1 ;  /* 0x000000690900780c */ /* 0x000fe20000f84270 */
[----:B------:R-:W-:Y:S01]  /*6a00*/  MUFU.EX2 R14, R14 ;  /* 0x0000000e000e7308 */ /* 0x000fe20000000800 */
[----:B------:R-:W-:Y:S02]  /*6a10*/  FSEL R75, R75, -INF , !P3 ;  /* 0xff8000004b4b7808 */ /* 0x000fe40005800000 */
[----:B------:R-:W-:Y:S02]  /*6a20*/  FMNMX.FTZ R44, R74, R41, !PT ;  /* 0x000000294a2c7209 */ /* 0x000fe40007810000 */
[----:B------:R-:W-:-:S02]  /*6a30*/  FSEL R78, R78, -INF , !P5 ;  /* 0xff8000004e4e7808 */ /* 0x000fc40006800000 */
[C---:B------:R-:W-:Y:S01]  /*6a40*/  ISETP.GT.AND P2, PT, R9.reuse, 0x70, P1 ;  /* 0x000000700900780c */ /* 0x040fe20000f44270 */
[----:B------:R-:W-:Y:S01]  /*6a50*/  MUFU.EX2 R13, R13 ;  /* 0x0000000d000d7308 */ /* 0x000fe20000000800 */
[C---:B------:R-:W-:Y:S02]  /*6a60*/  ISETP.GT.AND P3, PT, R9.reuse, 0x71, P1 ;  /* 0x000000710900780c */ /* 0x040fe40000f64270 */
[C---:B------:R-:W-:Y:S02]  /*6a70*/  ISETP.GT.AND P5, PT, R9.reuse, 0x78, P1 ;  /* 0x000000780900780c */ /* 0x040fe40000fa4270 */
[----:B------:R-:W-:Y:S02]  /*6a80*/  ISETP.GT.AND P1, PT, R9, 0x79, P1 ;  /* 0x000000790900780c */ /* 0x000fe40000f24270 */
[----:B------:R-:W-:Y:S01]  /*6a90*/  ISETP.LT.OR P4, PT, R12, 0x6a, P4 ;  /* 0x0000006a0c00780c */ /* 0x000fe20002781670 */
[----:B------:R-:W-:Y:S01]  /*6aa0*/  MUFU.EX2 R15, R15 ;  /* 0x0000000f000f7308 */ /* 0x000fe20000000800 */
[----:B------:R-:W-:-:S02]  /*6ab0*/  FMNMX.FTZ R9, R75, R44, !PT ;  /* 0x0000002c4b097209 */ /* 0x000fc40007810000 */
[----:B------:R-:W-:Y:S02]  /*6ac0*/  ISETP.LT.OR P2, PT, R12, 0x71, P2 ;  /* 0x000000710c00780c */ /* 0x000fe40001741670 */
[----:B------:R-:W-:Y:S02]  /*6ad0*/  FSEL R79, R79, -INF , !P4 ;  /* 0xff8000004f4f7808 */ /* 0x000fe40006000000 */
[----:B------:R-:W-:Y:S01]  /*6ae0*/  FMNMX.FTZ R48, R78, R9, !PT ;  /* 0x000000094e307209 */ /* 0x000fe20007810000 */
[----:B------:R-:W-:-:S01]  /*6af0*/  FFMA.FTZ R9, R60, UR43, -R4 ;  /* 0x0000002b3c097c23 */ /* 0x000fc20008010804 */
[----:B------:R-:W-:Y:S01]  /*6b00*/  ISETP.LT.OR P3, PT, R12, 0x72, P3 ;  /* 0x000000720c00780c */ /* 0x000fe20001f61670 */
[----:B------:R0:W-:Y:S01]  /*6b10*/  MUFU.EX2 R44, R57 ;  /* 0x00000039002c7308 */ /* 0x0001e20000000800 */
[----:B------:R-:W-:Y:S02]  /*6b20*/  FSEL R82, R82, -INF , !P2 ;  /* 0xff80000052527808 */ /* 0x000fe40005000000 */
[----:B------:R-:W-:-:S02]  /*6b30*/  FMNMX.FTZ R41, R79, R48, !PT ;  /* 0x000000304f297209 */ /* 0x000fc40007810000 */
[----:B------:R-:W-:Y:S02]  /*6b40*/  ISETP.LT.OR P5, PT, R12, 0x79, P5 ;  /* 0x000000790c00780c */ /* 0x000fe40002fa1670 */
[----:B------:R-:W-:Y:S01]  /*6b50*/  FSEL R83, R83, -INF , !P3 ;  /* 0xff80000053537808 */ /* 0x000fe20005800000 */
[----:B------:R-:W-:Y:S01]  /*6b60*/  MUFU.EX2 R21, R21 ;  /* 0x0000001500157308 */ /* 0x000fe20000000800 */
[----:B------:R-:W-:Y:S01]  /*6b70*/  FMNMX.FTZ R48, R82, R41, !PT ;  /* 0x0000002952307209 */ /* 0x000fe20007810000 */
[--C-:B0-----:R-:W-:Y:S01]  /*6b80*/  FFMA.FTZ R57, R80, UR43, -R4.reuse ;  /* 0x0000002b50397c23 */ /* 0x101fe20008010804 */
[----:B------:R-:W-:Y:S01]  /*6b90*/  ISETP.LT.OR P1, PT, R12, 0x7a, P1 ;  /* 0x0000007a0c00780c */ /* 0x000fe20000f21670 */
[--C-:B------:R-:W-:Y:S01]  /*6ba0*/  FFMA.FTZ R12, R61, UR43, -R4.reuse ;  /* 0x0000002b3d0c7c23 */ /* 0x100fe20008010804 */
[----:B------:R-:W-:Y:S01]  /*6bb0*/  FSEL R86, R86, -INF , !P5 ;  /* 0xff80000056567808 */ /* 0x000fe20006800000 */
[----:B------:R-:W-:Y:S01]  /*6bc0*/  FFMA.FTZ R61, R84, UR43, -R4 ;  /* 0x0000002b543d7c23 */ /* 0x000fe20008010804 */
[----:B------:R-:W-:Y:S01]  /*6bd0*/  FMNMX.FTZ R41, R83, R48, !PT ;  /* 0x0000003053297209 */ /* 0x000fe20007810000 */
[----:B------:R-:W-:Y:S01]  /*6be0*/  MUFU.EX2 R25, R25 ;  /* 0x0000001900197308 */ /* 0x000fe20000000800 */
[----:B------:R-:W-:-:S02]  /*6bf0*/  FSEL R87, R87, -INF , !P1 ;  /* 0xff80000057577808 */ /* 0x000fc40004800000 */
[----:B------:R-:W-:Y:S01]  /*6c00*/  FMNMX.FTZ R48, R86, R41, !PT ;  /* 0x0000002956307209 */ /* 0x000fe20007810000 */
[----:B------:R-:W-:-:S01]  /*6c10*/  FFMA.FTZ R41, R64, UR43, -R4 ;  /* 0x0000002b40297c23 */ /* 0x000fc20008010804 */
[--C-:B------:R-:W-:Y:S01]  /*6c20*/  FFMA.FTZ R64, R81, UR43, -R4.reuse ;  /* 0x0000002b51407c23 */ /* 0x100fe20008010804 */
[----:B------:R-:W-:Y:S02]  /*6c30*/  FSEL R69, R0, RZ, P6 ;  /* 0x000000ff00457208 */ /* 0x000fe40003000000 */
[----:B------:R-:W-:Y:S01]  /*6c40*/  FMNMX.FTZ R53, R87, R48, !PT ;  /* 0x0000003057357209 */ /* 0x000fe20007810000 */
[----:B------:R-:W-:-:S01]  /*6c50*/  FFMA.FTZ R48, R65, UR43, -R4 ;  /* 0x0000002b41307c23 */ /* 0x000fc20008010804 */
[----:B------:R-:W-:Y:S01]  /*6c60*/  MUFU.EX2 R29, R29 ;  /* 0x0000001d001d7308 */ /* 0x000fe20000000800 */
[----:B------:R-:W-:-:S02]  /*6c70*/  FADD.FTZ R69, -R69, R6 ;  /* 0x0000000645457221 */ /* 0x000fc40000010100 */
[----:B------:R-:W0:Y:S05]  /*6c80*/  SHFL.BFLY PT, R60, R53, 0x2, 0x1f ;  /* 0x0c401f00353c7f89 */ /* 0x000e2a00000e0000 */
[----:B------:R-:W-:Y:S08]  /*6c90*/  MUFU.EX2 R33, R33 ;  /* 0x0000002100217308 */ /* 0x000ff00000000800 */
[----:B------:R-:W-:Y:S08]  /*6ca0*/  MUFU.EX2 R37, R37 ;  /* 0x0000002500257308 */ /* 0x000ff00000000800 */
[----:B------:R-:W-:Y:S01]  /*6cb0*/  MUFU.EX2 R9, R9 ;  /* 0x0000000900097308 */ /* 0x000fe20000000800 */
[----:B0-----:R-:W-:Y:S01]  /*6cc0*/  FMNMX.FTZ R65, R53, R60, !PT ;  /* 0x0000003c35417209 */ /* 0x001fe20007810000 */
[--C-:B------:R-:W-:Y:S01]  /*6cd0*/  FFMA.FTZ R53, R76, UR43, -R4.reuse ;  /* 0x0000002b4c357c23 */ /* 0x100fe20008010804 */
[----:B------:R-:W-:-:S03]  /*6ce0*/  FFMA.FTZ R60, R77, UR43, -R4 ;  /* 0x0000002b4d3c7c23 */ /* 0x000fc60008010804 */
[----:B------:R-:W0:Y:S02]  /*6cf0*/  SHFL.BFLY PT, R68, R65, 0x1, 0x1f ;  /* 0x0c201f0041447f89 */ /* 0x000e2400000e0000 */
[----:B------:R-:W-:Y:S08]  /*6d00*/  MUFU.EX2 R12, R12 ;  /* 0x0000000c000c7308 */ /* 0x000ff00000000800 */
[----:B------:R-:W-:Y:S08]  /*6d10*/  MUFU.EX2 R41, R41 ;  /* 0x0000002900297308 */ /* 0x000ff00000000800 */
[----:B------:R-:W-:Y:S01]  /*6d20*/  MUFU.EX2 R48, R48 ;  /* 0x0000003000307308 */ /* 0x000fe20000000800 */
[----:B0-----:R-:W-:Y:S01]  /*6d30*/  FMNMX.FTZ R4, R65, R68, !PT ;  /* 0x0000004441047209 */ /* 0x001fe20007810000 */
[----:B------:R-:W-:-:S06]  /*6d40*/  IMAD.U32 R65, RZ, RZ, UR43 ;  /* 0x0000002bff417e24 */ /* 0x000fcc000f8e00ff */
[----:B------:R-:W-:Y:S01]  /*6d50*/  MUFU.EX2 R45, R45 ;  /* 0x0000002d002d7308 */ /* 0x000fe20000000800 */
[C---:B------:R-:W-:Y:S01]  /*6d60*/  FSETP.NEU.FTZ.AND P1, PT, R4.reuse, -INF , PT ;  /* 0xff8000000400780b */ /* 0x040fe20003f3d000 */
[C---:B------:R-:W-:Y:S01]  /*6d70*/  FFMA.FTZ R68, R4.reuse, R65, -8 ;  /* 0xc100000004447423 */ /* 0x040fe20000010041 */
[----:B------:R-:W-:Y:S02]  /*6d80*/  FMUL.FTZ R65, R69, UR43 ;  /* 0x0000002b45417c20 */ /* 0x000fe40008410000 */
        /* <DEDUP_REMOVED lines=27> */
[----:B------:R-:W-:-:S05]  /*6f40*/  FFMA.FTZ R58, R59, UR43, -R68 ;  /* 0x0000002b3b3a7c23 */ /* 0x000fca0008010844 */
[----:B------:R-:W0:Y:S08]  /*6f50*/  MUFU.EX2 R26, R26 ;  /* 0x0000001a001a7308 */ /* 0x000e300000000800 */
[----:B------:R-:W2:Y:S01]  /*6f60*/  MUFU.EX2 R27, R27 ;  /* 0x0000001b001b7308 */ /* 0x000ea20000000800 */
[----:B-1----:R-:W-:-:S01]  /*6f70*/  FFMA.FTZ R3, R54, R2, R69 ;  /* 0x0000000236037223 */ /* 0x002fc20000010045 */
[----:B------:R-:W-:Y:S01]  /*6f80*/  FADD.FTZ R2, R5, R62 ;  /* 0x0000003e05027221 */ /* 0x000fe20000010000 */
[----:B------:R-:W-:-:S05]  /*6f90*/  FFMA.FTZ R62, R63, UR43, -R68 ;  /* 0x0000002b3f3e7c23 */ /* 0x000fca0008010844 */
        /* <DEDUP_REMOVED lines=45> */
[--C-:B------:R-:W-:Y:S01]  /*7270*/  FFMA.FTZ R67, R74, UR43, -R68.reuse ;  /* 0x0000002b4a437c23 */ /* 0x100fe20008010844 */
[----:B------:R-:W-:-:S01]  /*7280*/  FFMA.FTZ R74, R75, UR43, -R68 ;  /* 0x0000002b4b4a7c23 */ /* 0x000fc20008010844 */
[----:B------:R-:W-:-:S04]  /*7290*/  FADD.FTZ R2, R48, R3 ;  /* 0x0000000330027221 */ /* 0x000fc80000010000 */
        /* <DEDUP_REMOVED lines=64> */
.L_x_11550:
        /* <DEDUP_REMOVED lines=90> */
.L_x_11532:
        /* <DEDUP_REMOVED lines=23> */
.L_x_11553:
[----:B------:R-:W-:Y:S02]  /*7db0*/  ULDC UR11, c[0x0][0x9e4] ;  /* 0x00027900000b7ab9 */ /* 0x000fe40000000800 */
[----:B------:R-:W-:-:S11]  /*7dc0*/  UISETP.NE.AND UP0, UPT, UR11, 0x1, UPT ;  /* 0x000000010b00788c */ /* 0x000fd6000bf05270 */
[----:B------:R-:W-:Y:S02]  /*7dd0*/  @UP0 ULDC.64 UR14, c[0x0][0x9e8] ;  /* 0x00027a00000e0ab9 */ /* 0x000fe40000000a00 */
[----:B------:R-:W-:-:S04]  /*7de0*/  UIMAD.WIDE.U32 UR6, UR10, UR14, URZ ;  /* 0x0000000e0a0672a5 */ /* 0x000fc8000f8e003f */
[----:B------:R-:W-:-:S12]  /*7df0*/  @UP0 USHF.R.U32.HI UR10, URZ, UR15, UR7 ;  /* 0x0000000f3f0a0299 */ /* 0x000fd80008011607 */
.L_x_11554:
[----:B------:R-:W-:-:S04]  /*7e00*/  UIMAD UR10, UR10, UR11, URZ ;  /* 0x0000000b0a0a72a4 */ /* 0x000fc8000f8e023f */
[----:B------:R-:W-:-:S04]  /*7e10*/  UISETP.LT.AND UP0, UPT, UR18, UR10, UPT ;  /* 0x0000000a1200728c */ /* 0x000fc8000bf01270 */
[----:B------:R-:W-:-:S12]  /*7e20*/  USEL UR18, UR18, UR10, !UP0 ;  /* 0x0000000a12127287 */ /* 0x000fd8000c000000 */
.L_x_11552:
        /* <DEDUP_REMOVED lines=12> */
.L_x_11566:
[----:B------:R-:W-:-:S04]  /*7ef0*/  UIADD3 UR36, UR19, 0x1, URZ ;  /* 0x0000000113247890 */ /* 0x000fc8000fffe03f */
[----:B------:R-:W-:-:S04]  /*7f00*/  UISETP.NE.AND UP0, UPT, UR36, 0x2, UPT ;  /* 0x000000022400788c */ /* 0x000fc8000bf05270 */
[----:B------:R-:W-:Y:S02]  /*7f10*/  USEL UR47, URZ, 0x1, UP0 ;  /* 0x000000013f2f7887 */ /* 0x000fe40008000000 */
[----:B------:R-:W-:Y:S02]  /*7f20*/  USEL UR36, UR36, URZ, UP0 ;  /* 0x0000003f24247287 */ /* 0x000fe40008000000 */
[----:B------:R-:W-:Y:S01]  /*7f30*/  ULOP3.LUT UR47, UR18, UR47, URZ, 0x3c, !UPT ;  /* 0x0000002f122f7292 */ /* 0x000fe2000f8e3c3f */
[----:B------:R-:W-:Y:S11]  /*7f40*/  @!P0 BRA `(.L_x_11556) ;  /* 0x0000000000048947 */ /* 0x000ff60003800000 */
[----:B------:R-:W-:Y:S01]  /*7f50*/  BPT.TRAP 0x1 ;  /* 0x000000040000795c */ /* 0x000fe20000300000 */
.L_x_11556:
[----:B------:R-:W-:Y:S01]  /*7f60*/  ULEA UR6, UR36, UR46, 0x3 ;  /* 0x0000002e24067291 */ /* 0x000fe2000f8e183f */
[----:B------:R-:W-:-:S05]  /*7f70*/  IMAD.U32 R0, RZ, RZ, UR47 ;  /* 0x0000002fff007e24 */ /* 0x000fca000f8e00ff */
[----:B------:R-:W-:-:S04]  /*7f80*/  SHF.L.U32 R0, R0, 0x1f, RZ ;  /* 0x0000001f00007819 */ /* 0x000fc800000006ff */
[----:B------:R0:W1:Y:S01]  /*7f90*/  SYNCS.PHASECHK.TRANS64.TRYWAIT P1, [UR6+0x19c30], R0 ;  /* 0x019c3000ff0075a7 */ /* 0x0000620008020146 */
[----:B------:R-:W-:Y:S05]  /*7fa0*/  @!P0 BRA `(.L_x_11557) ;  /* 0x0000000000048947 */ /* 0x000fea0003800000 */
[----:B------:R-:W-:Y:S01]  /*7fb0*/  BPT.TRAP 0x1 ;  /* 0x000000040000795c */ /* 0x000fe20000300000 */
.L_x_11557:
[----:B-1----:R-:W-:Y:S05]  /*7fc0*/  @P1 BRA `(.L_x_11558) ;  /* 0x0000000000081947 */ /* 0x002fea0003800000 */
[----:B------:R-:W1:Y:S02]  /*7fd0*/  SYNCS.PHASECHK.TRANS64.TRYWAIT P1, [UR6+0x19c30], R0 ;  /* 0x019c3000ff0075a7 */ /* 0x000e640008020146 */
[----:B-1----:R-:W-:Y:S05]  /*7fe0*/  @!P1 BRA `(.L_x_11559) ;  /* 0x000000d400749947 */ /* 0x002fea0003800000 */
.L_x_11558:
        /* <DEDUP_REMOVED lines=17> */
.L_x_11560:
[----:B------:R-:W-:Y:S01]  /*8100*/  ULEA UR11, UR19, UR46, 0x3 ;  /* 0x0000002e130b7291 */ /* 0x000fe2000f8e183f */
[----:B01----:R-:W-:-:S05]  /*8110*/  IMAD.U32 R0, RZ, RZ, UR18 ;  /* 0x00000012ff007e24 */ /* 0x003fca000f8e00ff */
[----:B------:R-:W-:-:S04]  /*8120*/  SHF.L.U32 R0, R0, 0x1f, RZ ;  /* 0x0000001f00007819 */ /* 0x000fc800000006ff */
[----:B------:R0:W1:Y:S01]  /*8130*/  SYNCS.PHASECHK.TRANS64.TRYWAIT P1, [UR11+0x19c50], R0 ;  /* 0x019c5000ff0075a7 */ /* 0x000062000802014b */
[----:B------:R-:W-:Y:S05]  /*8140*/  @!P0 BRA `(.L_x_11561) ;  /* 0x0000000000048947 */ /* 0x000fea0003800000 */
[----:B------:R-:W-:Y:S01]  /*8150*/  BPT.TRAP 0x1 ;  /* 0x000000040000795c */ /* 0x000fe20000300000 */
.L_x_11561:
[----:B-1----:R-:W-:Y:S05]  /*8160*/  @P1 BRA `(.L_x_11562) ;  /* 0x0000000000081947 */ /* 0x002fea0003800000 */
[----:B------:R-:W1:Y:S02]  /*8170*/  SYNCS.PHASECHK.TRANS64.TRYWAIT P1, [UR11+0x19c50], R0 ;  /* 0x019c5000ff0075a7 */ /* 0x000e64000802014b */
[----:B-1----:R-:W-:Y:S05]  /*8180*/  @!P1 BRA `(.L_x_11563) ;  /* 0x000000d400249947 */ /* 0x002fea0003800000 */
.L_x_11562:
        /* <DEDUP_REMOVED lines=27> */
.L_x_11564:
[----:B01----:R-:W-:Y:S01]  /*8340*/  FMNMX.FTZ R0, R24, R5, !PT ;  /* 0x0000000518007209 */ /* 0x003fe20007810000 */
        /* <DEDUP_REMOVED lines=75> */
[----:B------:R-:W-:Y:S01]  /*8800*/  FADD.FTZ R5, -R0, R5 ;  /* 0x0000000500057221 */ /* 0x000fe20000010100 */
[----:B------:R-:W-:-:S03]  /*8810*/  IMAD.U32 R13, RZ, RZ, UR43 ;  /* 0x0000002bff0d7e24 */ /* 0x000fc6000f8e00ff */
[----:B------:R-:W-:Y:S01]  /*8820*/  FMUL.FTZ R12, R5, UR43 ;  /* 0x0000002b050c7c20 */ /* 0x000fe20008410000 */
[----:B------:R-:W-:-:S01]  /*8830*/  FADD.FTZ R5, -R4, R7 ;  /* 0x0000000704057221 */ /* 0x000fc20000010100 */
[----:B------:R-:W-:Y:S02]  /*8840*/  FFMA.FTZ R7, R0, R13, -8 ;  /* 0xc100000000077423 */ /* 0x000fe4000001000d */
        /* <DEDUP_REMOVED lines=8> */
[--C-:B------:R-:W-:Y:S01]  /*88d0*/  FFMA.FTZ R11, R28, UR43, -R7.reuse ;  /* 0x0000002b1c0b7c23 */ /* 0x100fe20008010807 */
[----:B------:R0:W-:Y:S01]  /*88e0*/  MUFU.EX2 R12, R29 ;  /* 0x0000001d000c7308 */ /* 0x0001e20000000800 */
        /* <DEDUP_REMOVED lines=27> */
[----:B------:R-:W0:Y:S03]  /*8aa0*/  MUFU.EX2 R9, R9 ;  /* 0x0000000900097308 */ /* 0x000e260000000800 */
        /* <DEDUP_REMOVED lines=25> */
[----:B------:R-:W-:-:S04]  /*8c40*/  FFMA.FTZ R67, R67, UR43, -R7 ;  /* 0x0000002b43437c23 */ /* 0x000fc80008010807 */
        /* <DEDUP_REMOVED lines=135> */
.L_x_11565:
        /* <DEDUP_REMOVED lines=90> */
.L_x_11555:
        /* <DEDUP_REMOVED lines=9> */
.L_x_11586:
[----:B------:R-:W-:-:S04]  /*9af0*/  UIADD3 UR36, UR18, 0x1, URZ ;  /* 0x0000000112247890 */ /* 0x000fc8000fffe03f */
[----:B------:R-:W-:-:S04]  /*9b00*/  UISETP.NE.AND UP0, UPT, UR36, 0x2, UPT ;  /* 0x000000022400788c */ /* 0x000fc8000bf05270 */
[----:B------:R-:W-:Y:S02]  /*9b10*/  USEL UR47, URZ, 0x1, UP0 ;  /* 0x000000013f2f7887 */ /* 0x000fe40008000000 */
[----:B------:R-:W-:Y:S02]  /*9b20*/  USEL UR36, UR36, URZ, UP0 ;  /* 0x0000003f24247287 */ /* 0x000fe40008000000 */
[----:B------:R-:W-:Y:S01]  /*9b30*/  ULOP3.LUT UR47, UR17, UR47, URZ, 0x3c, !UPT ;  /* 0x0000002f112f7292 */ /* 0x000fe2000f8e3c3f */
[----:B------:R-:W-:Y:S11]  /*9b40*/  @!P0 BRA `(.L_x_11568) ;  /* 0x0000000000048947 */ /* 0x000ff60003800000 */
[----:B------:R-:W-:Y:S01]  /*9b50*/  BPT.TRAP 0x1 ;  /* 0x000000040000795c */ /* 0x000fe20000300000 */
.L_x_11568:
[----:B------:R-:W-:Y:S01]  /*9b60*/  ULEA UR6, UR36, UR46, 0x3 ;  /* 0x0000002e24067291 */ /* 0x000fe2000f8e183f */
[----:B------:R-:W-:-:S05]  /*9b70*/  IMAD.U32 R0, RZ, RZ, UR47 ;  /* 0x0000002fff007e24 */ /* 0x000fca000f8e00ff */
[----:B------:R-:W-:-:S04]  /*9b80*/  SHF.L.U32 R0, R0, 0x1f, RZ ;  /* 0x0000001f00007819 */ /* 0x000fc800000006ff */
[----:B------:R0:W1:Y:S01]  /*9b90*/  SYNCS.PHASECHK.TRANS64.TRYWAIT P1, [UR6+0x19c30], R0 ;  /* 0x019c3000ff0075a7 */ /* 0x0000620008020146 */
[----:B------:R-:W-:Y:S05]  /*9ba0*/  @!P0 BRA `(.L_x_11569) ;  /* 0x0000000000048947 */ /* 0x000fea0003800000 */
[----:B------:R-:W-:Y:S01]  /*9bb0*/  BPT.TRAP 0x1 ;  /* 0x000000040000795c */ /* 0x000fe20000300000 */
.L_x_11569:
[----:B-1----:R-:W-:Y:S05]  /*9bc0*/  @P1 BRA `(.L_x_11570) ;  /* 0x0000000000081947 */ /* 0x002fea0003800000 */
[----:B------:R-:W1:Y:S02]  /*9bd0*/  SYNCS.PHASECHK.TRANS64.TRYWAIT P1, [UR6+0x19c30], R0 ;  /* 0x019c3000ff0075a7 */ /* 0x000e640008020146 */
[----:B-1----:R-:W-:Y:S05]  /*9be0*/  @!P1 BRA `(.L_x_11571) ;  /* 0x000000b800a49947 */ /* 0x002fea0003800000 */
.L_x_11570:
        /* <DEDUP_REMOVED lines=17> */
.L_x_11572:
[----:B------:R-:W-:Y:S01]  /*9d00*/  ULEA UR11, UR18, UR46, 0x3 ;  /* 0x0000002e120b7291 */ /* 0x000fe2000f8e183f */
[----:B01----:R-:W-:-:S05]  /*9d10*/  IMAD.U32 R0, RZ, RZ, UR17 ;  /* 0x00000011ff007e24 */ /* 0x003fca000f8e00ff */
[----:B------:R-:W-:-:S04]  /*9d20*/  SHF.L.U32 R0, R0, 0x1f, RZ ;  /* 0x0000001f00007819 */ /* 0x000fc800000006ff */
[----:B------:R0:W1:Y:S01]  /*9d30*/  SYNCS.PHASECHK.TRANS64.TRYWAIT P1, [UR11+0x19c50], R0 ;  /* 0x019c5000ff0075a7 */ /* 0x000062000802014b */
[----:B------:R-:W-:Y:S05]  /*9d40*/  @!P0 BRA `(.L_x_11573) ;  /* 0x0000000000048947 */ /* 0x000fea0003800000 */
[----:B------:R-:W-:Y:S01]  /*9d50*/  BPT.TRAP 0x1 ;  /* 0x000000040000795c */ /* 0x000fe20000300000 */
.L_x_11573:
[----:B-1----:R-:W-:Y:S05]  /*9d60*/  @P1 BRA `(.L_x_11574) ;  /* 0x0000000000081947 */ /* 0x002fea0003800000 */
[----:B------:R-:W1:Y:S02]  /*9d70*/  SYNCS.PHASECHK.TRANS64.TRYWAIT P1, [UR11+0x19c50], R0 ;  /* 0x019c5000ff0075a7 */ /* 0x000e64000802014b */
[----:B-1----:R-:W-:Y:S05]  /*9d80*/  @!P1 BRA `(.L_x_11575) ;  /* 0x000000b800549947 */ /* 0x002fea0003800000 */
.L_x_11574:
        /* <DEDUP_REMOVED lines=27> */
.L_x_11576:
        /* <DEDUP_REMOVED lines=39> */
.L_x_11579:
[----:B------:R-:W-:-:S05]  /*a1b0*/  IMAD.U32 R14, RZ, RZ, UR19 ;  /* 0x00000013ff0e7e24 */ /* 0x000fca000f8e00ff */
[----:B------:R-:W-:-:S13]  /*a1c0*/  ISETP.NE.AND P1, PT, R14, 0x1, PT ;  /* 0x000000010e00780c */ /* 0x000fda0003f25270 */
[----:B------:R-:W0:Y:S02]  /*a1d0*/  @P1 LDC.64 R4, c[0x0][0x9e8] ;  /* 0x00027a00ff041b82 */ /* 0x000e240000000a00 */
[----:B0-----:R-:W-:-:S05]  /*a1e0*/  @P1 IMAD.HI.U32 R4, R15, R4, RZ ;  /* 0x000000040f041227 */ /* 0x001fca00078e00ff */
[----:B------:R-:W-:-:S07]  /*a1f0*/  @P1 SHF.R.U32.HI R15, RZ, R5, R4 ;  /* 0x00000005ff0f1219 */ /* 0x000fce0000011604 */
.L_x_11580:
[----:B------:R-:W-:Y:S05]  /*a200*/  BSYNC B0 ;  /* 0x0000000000007941 */ /* 0x000fea0003800000 */
.L_x_11578:
[----:B------:R-:W-:-:S04]  /*a210*/  IMAD R15, R15, R14, -R0 ;  /* 0x0000000e0f0f7224 */ /* 0x000fc800078e0a00 */
[----:B------:R-:W-:-:S05]  /*a220*/  IMAD R15, R16, -0x2, R15 ;  /* 0xfffffffe100f7824 */ /* 0x000fca00078e020f */
[----:B------:R-:W-:Y:S02]  /*a230*/  VIADDMNMX R10, R15, R14, R10, PT ;  /* 0x0000000e0f0a7246 */ /* 0x000fe4000380010a */
[----:B------:R-:W-:-:S07]  /*a240*/  VIMNMX R9, R9, R15, !PT ;  /* 0x0000000f09097248 */ /* 0x000fce0007fe0100 */
.L_x_11577:
        /* <DEDUP_REMOVED lines=116> */
.L_x_11583:
[----:B------:R-:W-:-:S05]  /*a990*/  IMAD.U32 R4, RZ, RZ, UR19 ;  /* 0x00000013ff047e24 */ /* 0x000fca000f8e00ff */
[----:B------:R-:W-:-:S13]  /*a9a0*/  ISETP.NE.AND P2, PT, R4, 0x1, PT ;  /* 0x000000010400780c */ /* 0x000fda0003f45270 */
[----:B------:R-:W0:Y:S02]  /*a9b0*/  @P2 LDC.64 R10, c[0x0][0x9e8] ;  /* 0x00027a00ff0a2b82 */ /* 0x000e240000000a00 */
[----:B0-----:R-:W-:-:S05]  /*a9c0*/  @P2 IMAD.HI.U32 R10, R13, R10, RZ ;  /* 0x0000000a0d0a2227 */ /* 0x001fca00078e00ff */
[----:B------:R-:W-:-:S07]  /*a9d0*/  @P2 SHF.R.U32.HI R13, RZ, R11, R10 ;  /* 0x0000000bff0d2219 */ /* 0x000fce000001160a */
.L_x_11584:
[----:B------:R-:W-:Y:S05]  /*a9e0*/  BSYNC B0 ;  /* 0x0000000000007941 */ /* 0x000fea0003800000 */
.L_x_11582:
[----:B------:R-:W-:-:S04]  /*a9f0*/  IMAD R13, R13, R4, -R0 ;  /* 0x000000040d0d7224 */ /* 0x000fc800078e0a00 */
[----:B------:R-:W-:-:S05]  /*aa00*/  IMAD R13, R16, -0x2, R13 ;  /* 0xfffffffe100d7824 */ /* 0x000fca00078e020d */
[----:B------:R-:W-:Y:S02]  /*aa10*/  VIADDMNMX R12, R13, R4, R12, PT ;  /* 0x000000040d0c7246 */ /* 0x000fe4000380010c */
[----:B------:R-:W-:-:S07]  /*aa20*/  VIMNMX R9, R9, R13, !PT ;  /* 0x0000000d09097248 */ /* 0x000fce0007fe0100 */
.L_x_11581:
        /* <DEDUP_REMOVED lines=378> */
.L_x_11585:
        /* <DEDUP_REMOVED lines=90> */
.L_x_11567:
[----:B------:R-:W-:Y:S06]  /*c770*/  BAR.ARV 0x8, 0x200 ;  /* 0x0208000000007b1d */ /* 0x000fec0000002000 */
[----:B------:R-:W-:Y:S05]  /*c780*/  @!P0 BRA `(.L_x_11587) ;  /* 0x0000000000048947 */ /* 0x000fea0003800000 */
[----:B------:R-:W-:Y:S01]  /*c790*/  BPT.TRAP 0x1 ;  /* 0x000000040000795c */ /* 0x000fe20000300000 */
.L_x_11587:
[----:B------:R-:W-:Y:S01]  /*c7a0*/  ULEA UR14, UR36, UR46, 0x3 ;  /* 0x0000002e240e7291 */ /* 0x000fe2000f8e183f */
[----:B------:R-:W-:-:S05]  /*c7b0*/  IMAD.U32 R5, RZ, RZ, UR47 ;  /* 0x0000002fff057e24 */ /* 0x000fca000f8e00ff */
[----:B------:R-:W-:-:S04]  /*c7c0*/  SHF.L.U32 R5, R5, 0x1f, RZ ;  /* 0x0000001f05057819 */ /* 0x000fc800000006ff */
[----:B------:R0:W1:Y:S01]  /*c7d0*/  SYNCS.PHASECHK.TRANS64.TRYWAIT P1, [UR14+0x19c50], R5 ;  /* 0x019c5005ff0075a7 */ /* 0x000062000802014e */
[----:B------:R-:W-:Y:S05]  /*c7e0*/  @!P0 BRA `(.L_x_11588) ;  /* 0x0000000000048947 */ /* 0x000fea0003800000 */
[----:B------:R-:W-:Y:S01]  /*c7f0*/  BPT.TRAP 0x1 ;  /* 0x000000040000795c */ /* 0x000fe20000300000 */
.L_x_11588:
[----:B-1----:R-:W-:Y:S05]  /*c800*/  @P1 BRA `(.L_x_11589) ;  /* 0x0000000000081947 */ /* 0x002fea0003800000 */
[----:B------:R-:W1:Y:S02]  /*c810*/  SYNCS.PHASECHK.TRANS64.TRYWAIT P1, [UR14+0x19c50], R5 ;  /* 0x019c5005ff0075a7 */ /* 0x000e64000802014e */
[----:B-1----:R-:W-:Y:S05]  /*c820*/  @!P1 BRA `(.L_x_11590) ;  /* 0x0000008c00c49947 */ /* 0x002fea0003800000 */
.L_x_11589:
[----:B------:R-:W-:Y:S01]  /*c830*/  ULDC.64 UR4, c[0x0][0x9a0] ;  /* 0x0002680000047ab9 */ /* 0x000fe20000000a00 */
[----:B------:R-:W-:Y:S01]  /*c840*/  UIADD3 UR46, UR46, 0x3000, URZ ;  /* 0x000030002e2e7890 */ /* 0x000fe2000fffe03f */
[----:B------:R-:W-:Y:S01]  /*c850*/  WARPGROUP.ARRIVE ;  /* 0x00000000000079c5 */ /* 0x000fe20000000000 */
[----:B------:R-:W-:Y:S01]  /*c860*/  UISETP.NE.U32.AND UP0, UPT, UR4, URZ, UPT ;  /* 0x0000003f0400728c */ /* 0x000fe2000bf05070 */
[----:B01----:R-:W-:Y:S01]  /*c870*/  IMAD.MOV.U32 R5, RZ, RZ, 0x3f800000 ;  /* 0x3f800000ff057424 */ /* 0x003fe200078e00ff */
        /* <DEDUP_REMOVED lines=10> */
[----:B------:R-:W-:Y:S02]  /*c920*/  @UP0 UIMAD UR7, UR50, UR11, UR6 ;  /* 0x0000000b320702a4 */ /* 0x000fe4000f8e0206 */
[----:B------:R-:W-:-:S02]  /*c930*/  UIMAD UR6, UR36, 0x300, UR46 ;  /* 0x00000300240678a4 */ /* 0x000fc4000f8e022e */
[----:B------:R-:W-:Y:S01]  /*c940*/  @UP0 UIADD3 UR9, UR9, UR7, URZ ;  /* 0x0000000709090290 */ /* 0x000fe2000fffe03f */
[----:B------:R-:W-:Y:S02]  /*c950*/  @UP0 ULDC.64 UR12, c[0x0][0x9d0] ;  /* 0x00027400000c0ab9 */ /* 0x000fe40000000a00 */
[----:B------:R-:W-:Y:S01]  /*c960*/  UMOV UR7, 0x40000040 ;  /* 0x4000004000077882 */ /* 0x000fe20000000000 */
[----:B------:R-:W-:Y:S02]  /*c970*/  @UP0 UIMAD UR10, UR15, UR12, URZ ;  /* 0x0000000c0f0a02a4 */ /* 0x000fe4000f8e023f */
[----:B------:R-:W-:Y:S01]  /*c980*/  @UP0 UIMAD.WIDE.U32 UR8, UR51, UR12, UR8 ;  /* 0x0000000c330802a5 */ /* 0x000fe2000f8e0008 */
[----:B------:R-:W-:Y:S01]  /*c990*/  QGMMA.64x96x32.F32.E4M3.E4M3 R88, R148, gdesc[UR4], R88, gsb0 ;  /* 0x0160000494587df3 */ /* 0x000fe20008000858 */
[----:B------:R-:W-:Y:S02]  /*c9a0*/  @UP0 UIMAD UR10, UR51, UR13, UR10 ;  /* 0x0000000d330a02a4 */ /* 0x000fe4000f8e020a */
[----:B------:R-:W-:-:S02]  /*c9b0*/  @UP0 ULEA UR4, UP1, UR8, UR4, 0x2 ;  /* 0x0000000408040291 */ /* 0x000fc4000f82103f */
[----:B------:R-:W-:-:S04]  /*c9c0*/  @UP0 UIADD3 UR7, UR9, UR10, URZ ;  /* 0x0000000a09070290 */ /* 0x000fc8000fffe03f */
[----:B------:R-:W-:Y:S01]  /*c9d0*/  @UP0 ULEA.HI.X UR5, UR8, UR5, UR7, 0x2, UP1 ;  /* 0x0000000508050291 */ /* 0x000fe200088f1407 */
[----:B------:R-:W-:-:S05]  /*c9e0*/  IMAD.U32 R6, RZ, RZ, UR4 ;  /* 0x00000004ff067e24 */ /* 0x000fca000f8e00ff */
        /* <DEDUP_REMOVED lines=54> */
.L_x_11591:
        /* <DEDUP_REMOVED lines=58> */
.L_x_11513:
        /* <DEDUP_REMOVED lines=48> */
[----:B------:R-:W-:Y:S01]  /*d3f0*/  LOP3.LUT R6, R49, 0x180, RZ, 0xc0, !PT ;  /* 0x0000018031067812 */ /* 0x000fe200078ec0ff */
[----:B------:R-:W-:Y:S01]  /*d400*/  IMAD.X R25, RZ, RZ, R13, P5 ;  /* 0x000000ffff197224 */ /* 0x000fe200028e060d */
[----:B------:R-:W-:Y:S02]  /*d410*/  F2FP.BF16.F32.PACK_AB R34, R101, R34 ;  /* 0x000000226522723e */ /* 0x000fe400000010ff */
[----:B------:R-:W-:Y:S02]  /*d420*/  SHF.R.U64 R6, R6, 0x3, RZ ;  /* 0x0000000306067819 */ /* 0x000fe400000012ff */
[----:B------:R-:W-:Y:S02]  /*d430*/  F2FP.BF16.F32.PACK_AB R32, R103, R32 ;  /* 0x000000206720723e */ /* 0x000fe400000010ff */
[----:B------:R-:W-:Y:S02]  /*d440*/  SEL R42, R11, R8, P0 ;  /* 0x000000080b2a7207 */ /* 0x000fe40000000000 */
[----:B------:R-:W-:-:S02]  /*d450*/  SEL R43, R8, R11, P0 ;  /* 0x0000000b082b7207 */ /* 0x000fc40000000000 */
[----:B------:R-:W-:Y:S02]  /*d460*/  LOP3.LUT R24, R6, R49, RZ, 0x3c, !PT ;  /* 0x0000003106187212 */ /* 0x000fe400078e3cff */
[----:B------:R-:W-:Y:S02]  /*d470*/  F2FP.BF16.F32.PACK_AB R33, R108, R33 ;  /* 0x000000216c21723e */ /* 0x000fe400000010ff */
[----:B------:R-:W-:Y:S02]  /*d480*/  F2FP.BF16.F32.PACK_AB R31, R110, R31 ;  /* 0x0000001f6e1f723e */ /* 0x000fe400000010ff */
[----:B------:R-:W-:Y:S02]  /*d490*/  F2FP.BF16.F32.PACK_AB R30, R109, R30 ;  /* 0x0000001e6d1e723e */ /* 0x000fe400000010ff */
[----:B------:R-:W-:Y:S02]  /*d4a0*/  F2FP.BF16.F32.PACK_AB R28, R111, R28 ;  /* 0x0000001c6f1c723e */ /* 0x000fe400000010ff */
[----:B------:R-:W-:-:S02]  /*d4b0*/  SEL R26, R41, R38, P0 ;  /* 0x00000026291a7207 */ /* 0x000fc40000000000 */
[----:B------:R-:W-:Y:S02]  /*d4c0*/  SEL R8, R39, R36, P0 ;  /* 0x0000002427087207 */ /* 0x000fe40000000000 */
[----:B------:R-:W-:Y:S02]  /*d4d0*/  LOP3.LUT R6, R51, 0x180, RZ, 0xc0, !PT ;  /* 0x0000018033067812 */ /* 0x000fe400078ec0ff */
[----:B------:R-:W-:Y:S02]  /*d4e0*/  SEL R41, R38, R41, P0 ;  /* 0x0000002926297207 */ /* 0x000fe40000000000 */
[----:B------:R-:W-:Y:S02]  /*d4f0*/  SEL R39, R36, R39, P0 ;  /* 0x0000002724277207 */ /* 0x000fe40000000000 */
        /* <DEDUP_REMOVED lines=8> */
[----:B------:R-:W-:Y:S02]  /*d580*/  SEL R34, R33, R30, P0 ;  /* 0x0000001e21227207 */ /* 0x000fe40000000000 */
[----:B------:R-:W-:Y:S02]  /*d590*/  SEL R32, R31, R28, P0 ;  /* 0x0000001c1f207207 */ /* 0x000fe40000000000 */
[----:B------:R-:W-:Y:S02]  /*d5a0*/  IADD3 R53, P3, R12, 0x3020, RZ ;  /* 0x000030200c357810 */ /* 0x000fe40007f7e0ff */
[----:B------:R-:W-:Y:S02]  /*d5b0*/  SHF.R.U64 R6, R6, 0x3, RZ ;  /* 0x0000000306067819 */ /* 0x000fe400000012ff */
[----:B------:R-:W-:Y:S01]  /*d5c0*/  SEL R33, R30, R33, P0 ;  /* 0x000000211e217207 */ /* 0x000fe20000000000 */
[----:B------:R-:W-:Y:S01]  /*d5d0*/  IMAD.X R15, RZ, RZ, R13, P3 ;  /* 0x000000ffff0f7224 */ /* 0x000fe200018e060d */
[----:B------:R-:W-:-:S02]  /*d5e0*/  SEL R31, R28, R31, P0 ;  /* 0x0000001f1c1f7207 */ /* 0x000fc40000000000 */
[----:B------:R-:W-:Y:S02]  /*d5f0*/  LOP3.LUT R7, R12, 0x180, RZ, 0xc0, !PT ;  /* 0x000001800c077812 */ /* 0x000fe400078ec0ff */
[----:B------:R-:W-:Y:S02]  /*d600*/  SEL R30, R29, R20, P0 ;  /* 0x000000141d1e7207 */ /* 0x000fe40000000000 */
[----:B------:R-:W-:Y:S02]  /*d610*/  SEL R28, R21, R14, P0 ;  /* 0x0000000e151c7207 */ /* 0x000fe40000000000 */
[----:B------:R-:W-:Y:S01]  /*d620*/  SEL R45, R14, R21, P0 ;  /* 0x000000150e2d7207 */ /* 0x000fe20000000000 */
[----:B------:R-:W-:Y:S01]  /*d630*/  IMAD.X R21, RZ, RZ, R13, P4 ;  /* 0x000000ffff157224 */ /* 0x000fe200020e060d */
[----:B------:R-:W-:Y:S02]  /*d640*/  F2FP.BF16.F32.PACK_AB R127, R127, R10 ;  /* 0x0000000a7f7f723e */ /* 0x000fe400000010ff */
[----:B------:R-:W-:-:S02]  /*d650*/  SEL R29, R20, R29, P0 ;  /* 0x0000001d141d7207 */ /* 0x000fc40000000000 */
[C---:B------:R-:W-:Y:S02]  /*d660*/  IADD3 R55, P2, R12.reuse, 0x6000, RZ ;  /* 0x000060000c377810 */ /* 0x040fe40007f5e0ff */
[----:B------:R-:W-:Y:S02]  /*d670*/  IADD3 R57, P1, R12, 0x6020, RZ ;  /* 0x000060200c397810 */ /* 0x000fe40007f3e0ff */
[----:B------:R-:W-:Y:S01]  /*d680*/  LOP3.LUT R10, R53, 0x180, RZ, 0xc0, !PT ;  /* 0x00000180350a7812 */ /* 0x000fe200078ec0ff */
[----:B------:R-:W-:Y:S01]  /*d690*/  IMAD.X R11, RZ, RZ, R13, P2 ;  /* 0x000000ffff0b7224 */ /* 0x000fe200010e060d */
[----:B------:R-:W-:Y:S02]  /*d6a0*/  LOP3.LUT R20, R6, R51, RZ, 0x3c, !PT ;  /* 0x0000003306147212 */ /* 0x000fe400078e3cff */
[----:B------:R-:W-:Y:S02]  /*d6b0*/  SHF.R.U64 R7, R7, 0x3, RZ ;  /* 0x0000000307077819 */ /* 0x000fe400000012ff */
[----:B------:R-:W-:-:S02]  /*d6c0*/  LOP3.LUT R44, R55, 0x180, RZ, 0xc0, !PT ;  /* 0x00000180372c7812 */ /* 0x000fc400078ec0ff */
[----:B------:R-:W-:Y:S02]  /*d6d0*/  LOP3.LUT R46, R57, 0x180, RZ, 0xc0, !PT ;  /* 0x00000180392e7812 */ /* 0x000fe400078ec0ff */
[----:B------:R-:W-:Y:S02]  /*d6e0*/  SHF.R.U64 R10, R10, 0x3, RZ ;  /* 0x000000030a0a7819 */ /* 0x000fe400000012ff */
[----:B------:R-:W-:Y:S02]  /*d6f0*/  MOV R52, R20 ;  /* 0x0000001400347202 */ /* 0x000fe40000000f00 */
[----:B------:R-:W-:Y:S01]  /*d700*/  LOP3.LUT R12, R7, R12, RZ, 0x3c, !PT ;  /* 0x0000000c070c7212 */ /* 0x000fe200078e3cff */
[----:B------:R-:W-:Y:S01]  /*d710*/  IMAD.X R7, RZ, RZ, R13, P1 ;  /* 0x000000ffff077224 */ /* 0x000fe200008e060d */
[----:B------:R-:W-:Y:S02]  /*d720*/  SHF.R.U64 R44, R44, 0x3, RZ ;  /* 0x000000032c2c7819 */ /* 0x000fe400000012ff */
[----:B------:R-:W-:-:S02]  /*d730*/  SEL R48, R126, R127, P0 ;  /* 0x0000007f7e307207 */ /* 0x000fc40000000000 */
[----:B------:R-:W-:Y:S02]  /*d740*/  SHF.R.U64 R46, R46, 0x3, RZ ;  /* 0x000000032e2e7819 */ /* 0x000fe400000012ff */
[----:B------:R-:W-:Y:S02]  /*d750*/  LOP3.LUT R14, R10, R53, RZ, 0x3c, !PT ;  /* 0x000000350a0e7212 */ /* 0x000fe400078e3cff */
[----:B------:R-:W-:Y:S02]  /*d760*/  SEL R127, R127, R126, P0 ;  /* 0x0000007e7f7f7207 */ /* 0x000fe40000000000 */
[----:B------:R-:W-:Y:S02]  /*d770*/  MOV R54, R12 ;  /* 0x0000000c00367202 */ /* 0x000fe40000000f00 */
[----:B------:R-:W-:Y:S02]  /*d780*/  MOV R53, R24 ;  /* 0x0000001800357202 */ /* 0x000fe40000000f00 */
[----:B------:R-:W-:-:S02]  /*d790*/  LOP3.LUT R10, R44, R55, RZ, 0x3c, !PT ;  /* 0x000000372c0a7212 */ /* 0x000fc400078e3cff */
[----:B------:R-:W-:Y:S02]  /*d7a0*/  LOP3.LUT R6, R46, R57, RZ, 0x3c, !PT ;  /* 0x000000392e067212 */ /* 0x000fe400078e3cff */
[----:B------:R-:W-:Y:S02]  /*d7b0*/  MOV R49, R10 ;  /* 0x0000000a00317202 */ /* 0x000fe40000000f00 */
[----:B------:R-:W-:Y:S02]  /*d7c0*/  MOV R51, R14 ;  /* 0x0000000e00337202 */ /* 0x000fe40000000f00 */
[----:B------:R-:W-:Y:S02]  /*d7d0*/  PLOP3.LUT P2, PT, PT, PT, UP0, 0x80, 0x0 ;  /* 0x000000000000781c */ /* 0x000fe40003f4f008 */
[----:B--2---:R-:W-:Y:S01]  /*d7e0*/  LOP3.LUT R20, R9, 0x2, RZ, 0x3c, !PT ;  /* 0x0000000209147812 */ /* 0x004fe200078e3cff */
[----:B------:R-:W-:Y:S04]  /*d7f0*/  SHFL.IDX PT, R26, R26, R9, 0x1c1f ;  /* 0x001c1f091a1a7589 */ /* 0x000fe800000e0000 */
[----:B------:R-:W0:Y:S04]  /*d800*/  SHFL.IDX PT, R41, R41, R20, 0x1c1f ;  /* 0x001c1f1429297589 */ /* 0x000e2800000e0000 */
[----:B------:R0:W-:Y:S04]  /*d810*/  SHFL.IDX PT, R13, R8, R9, 0x1c1f ;  /* 0x001c1f09080d7589 */ /* 0x0001e800000e0000 */
[----:B------:R-:W1:Y:S04]  /*d820*/  SHFL.IDX PT, R24, R39, R20, 0x1c1f ;  /* 0x001c1f1427187589 */ /* 0x000e6800000e0000 */
[----:B------:R-:W-:Y:S04]  /*d830*/  SHFL.IDX PT, R34, R34, R9, 0x1c1f ;  /* 0x001c1f0922227589 */ /* 0x000fe800000e0000 */
[----:B------:R-:W2:Y:S04]  /*d840*/  SHFL.IDX PT, R33, R33, R20, 0x1c1f ;  /* 0x001c1f1421217589 */ /* 0x000ea800000e0000 */
[----:B------:R-:W-:Y:S04]  /*d850*/  SHFL.IDX PT, R38, R38, R9, 0x1c1f ;  /* 0x001c1f0926267589 */ /* 0x000fe800000e0000 */
[----:B------:R-:W3:Y:S01]  /*d860*/  SHFL.IDX PT, R37, R37, R20, 0x1c1f ;  /* 0x001c1f1425257589 */ /* 0x000ee200000e0000 */
[----:B0-----:R-:W-:-:S02]  /*d870*/  SEL R8, R26, R41, P0 ;  /* 0x000000291a087207 */ /* 0x001fc40000000000 */
[----:B------:R-:W-:Y:S01]  /*d880*/  SEL R10, R41, R26, P0 ;  /* 0x0000001a290a7207 */ /* 0x000fe20000000000 */
[----:B------:R-:W-:Y:S01]  /*d890*/  SHFL.IDX PT, R36, R36, R9, 0x1c1f ;  /* 0x001c1f0924247589 */ /* 0x000fe200000e0000 */
[----:B------:R-:W-:Y:S01]  /*d8a0*/  MOV R41, R6 ;  /* 0x0000000600297202 */ /* 0x000fe20000000f00 */
[----:B------:R-:W-:Y:S02]  /*d8b0*/  IMAD.U32 R6, RZ, RZ, UR6 ;  /* 0x00000006ff067e24 */ /* 0x000fe4000f8e00ff */
[----:B------:R-:W0:Y:S01]  /*d8c0*/  SHFL.IDX PT, R35, R35, R20, 0x1c1f ;  /* 0x001c1f1423237589 */ /* 0x000e2200000e0000 */
[----:B-1----:R-:W-:Y:S01]  /*d8d0*/  SEL R11, R24, R13, P0 ;  /* 0x0000000d180b7207 */ /* 0x002fe20000000000 */
[----:B------:R-:W-:Y:S01]  /*d8e0*/  IMAD.U32 R7, RZ, RZ, UR7 ;  /* 0x00000007ff077e24 */ /* 0x000fe2000f8e00ff */
[----:B------:R-:W-:Y:S01]  /*d8f0*/  ULDC.64 UR6, c[0x0][0xc08] ;  /* 0x0003020000067ab9 */ /* 0x000fe20000000a00 */
[----:B------:R-:W-:Y:S04]  /*d900*/  SHFL.IDX PT, R30, R30, R9, 0x1c1f ;  /* 0x001c1f091e1e7589 */ /* 0x000fe800000e0000 */
[----:B------:R-:W-:Y:S01]  /*d910*/  SHFL.IDX PT, R40, R40, R9, 0x1c1f ;  /* 0x001c1f0928287589 */ /* 0x000fe200000e0000 */
[----:B--2---:R-:W-:-:S03]  /*d920*/  SEL R26, R33, R34, P0 ;  /* 0x00000022211a7207 */ /* 0x004fc60000000000 */
[----:B------:R-:W1:Y:S04]  /*d930*/  SHFL.IDX PT, R29, R29, R20, 0x1c1f ;  /* 0x001c1f141d1d7589 */ /* 0x000e6800000e0000 */
[----:B------:R-:W2:Y:S01]  /*d940*/  SHFL.IDX PT, R27, R27, R20, 0x1c1f ;  /* 0x001c1f141b1b7589 */ /* 0x000ea200000e0000 */
[----:B---3--:R-:W-:Y:S02]  /*d950*/  SEL R12, R38, R37, P0 ;  /* 0x00000025260c7207 */ /* 0x008fe40000000000 */
[----:B------:R-:W-:Y:S01]  /*d960*/  SEL R14, R37, R38, P0 ;  /* 0x00000026250e7207 */ /* 0x000fe20000000000 */
[----:B------:R-:W-:Y:S04]  /*d970*/  SHFL.IDX PT, R21, R32, R9, 0x1c1f ;  /* 0x001c1f0920157589 */ /* 0x000fe800000e0000 */
[----:B------:R-:W3:Y:S01]  /*d980*/  SHFL.IDX PT, R44, R31, R20, 0x1c1f ;  /* 0x001c1f141f2c7589 */ /* 0x000ee200000e0000 */
[----:B0-----:R-:W-:-:S03]  /*d990*/  SEL R15, R35, R36, P0 ;  /* 0x00000024230f7207 */ /* 0x001fc60000000000 */
[----:B------:R1:W-:Y:S04]  /*d9a0*/  SHFL.IDX PT, R46, R28, R9, 0x1c1f ;  /* 0x001c1f091c2e7589 */ /* 0x0003e800000e0000 */
[----:B------:R-:W0:Y:S04]  /*d9b0*/  SHFL.IDX PT, R45, R45, R20, 0x1c1f ;  /* 0x001c1f142d2d7589 */ /* 0x000e2800000e0000 */
[----:B------:R-:W-:Y:S01]  /*d9c0*/  SHFL.IDX PT, R48, R48, R9, 0x1c1f ;  /* 0x001c1f0930307589 */ /* 0x000fe200000e0000 */
[----:B-1----:R-:W-:-:S03]  /*d9d0*/  SEL R28, R30, R29, P0 ;  /* 0x0000001d1e1c7207 */ /* 0x002fc60000000000 */
[----:B------:R-:W1:Y:S01]  /*d9e0*/  SHFL.IDX PT, R127, R127, R20, 0x1c1f ;  /* 0x001c1f147f7f7589 */ /* 0x000e6200000e0000 */
[----:B--2---:R-:W-:Y:S02]  /*d9f0*/  SEL R32, R40, R27, P0 ;  /* 0x0000001b28207207 */ /* 0x004fe40000000000 */
[----:B------:R-:W-:Y:S01]  /*da00*/  SEL R30, R29, R30, P0 ;  /* 0x0000001e1d1e7207 */ /* 0x000fe20000000000 */
[----:B------:R-:W-:Y:S04]  /*da10*/  SHFL.IDX PT, R42, R42, R9, 0x1c1f ;  /* 0x001c1f092a2a7589 */ /* 0x000fe800000e0000 */
[----:B------:R2:W-:Y:S01]  /*da20*/  SHFL.IDX PT, R50, R50, R9, 0x1c1f ;  /* 0x001c1f0932327589 */ /* 0x0005e200000e0000 */
[----:B---3--:R-:W-:-:S03]  /*da30*/  SEL R25, R21, R44, P0 ;  /* 0x0000002c15197207 */ /* 0x008fc60000000000 */
[----:B------:R-:W3:Y:S04]  /*da40*/  SHFL.IDX PT, R43, R43, R20, 0x1c1f ;  /* 0x001c1f142b2b7589 */ /* 0x000ee800000e0000 */
[----:B------:R-:W4:Y:S01]  /*da50*/  SHFL.IDX PT, R47, R47, R20, 0x1c1f ;  /* 0x001c1f142f2f7589 */ /* 0x000f2200000e0000 */
[----:B0-----:R-:W-:Y:S02]  /*da60*/  SEL R29, R46, R45, P0 ;  /* 0x0000002d2e1d7207 */ /* 0x001fe40000000000 */
[----:B--2---:R-:W-:Y:S01]  /*da70*/  SEL R9, R13, R24, P0 ;  /* 0x000000180d097207 */ /* 0x004fe20000000000 */
[----:B------:R-:W-:Y:S01]  /*da80*/  BAR.SYNC.DEFER_BLOCKING 0x1, 0x180 ;  /* 0x0046000000007b1d */ /* 0x000fe20000010000 */
[----:B------:R-:W-:Y:S02]  /*da90*/  SEL R24, R34, R33, P0 ;  /* 0x0000002122187207 */ /* 0x000fe40000000000 */
[----:B------:R-:W-:-:S02]  /*daa0*/  SEL R13, R36, R35, P0 ;  /* 0x00000023240d7207 */ /* 0x000fc40000000000 */
[----:B------:R-:W-:Y:S02]  /*dab0*/  SEL R34, R27, R40, P0 ;  /* 0x000000281b227207 */ /* 0x000fe40000000000 */
[----:B------:R-:W-:Y:S02]  /*dac0*/  SEL R27, R44, R21, P0 ;  /* 0x000000152c1b7207 */ /* 0x000fe40000000000 */
[----:B------:R-:W-:Y:S02]  /*dad0*/  SEL R31, R45, R46, P0 ;  /* 0x0000002e2d1f7207 */ /* 0x000fe40000000000 */
[----:B-1----:R-:W-:Y:S02]  /*dae0*/  SEL R33, R48, R127, P0 ;  /* 0x0000007f30217207 */ /* 0x002fe40000000000 */
[----:B------:R-:W-:Y:S02]  /*daf0*/  SEL R35, R127, R48, P0 ;  /* 0x000000307f237207 */ /* 0x000fe40000000000 */
[----:B---3--:R-:W-:-:S02]  /*db00*/  SEL R36, R42, R43, P0 ;  /* 0x0000002b2a247207 */ /* 0x008fc40000000000 */
[----:B------:R-:W-:Y:S02]  /*db10*/  SEL R38, R43, R42, P0 ;  /* 0x0000002a2b267207 */ /* 0x000fe40000000000 */
[----:B----4-:R-:W-:Y:S01]  /*db20*/  SEL R37, R50, R47, P0 ;  /* 0x0000002f32257207 */ /* 0x010fe20000000000 */
[----:B------:R-:W-:Y:S01]  /*db30*/  UISETP.NE.U32.AND UP1, UPT, UR6, URZ, UPT ;  /* 0x0000003f0600728c */ /* 0x000fe2000bf25070 */
[----:B------:R-:W-:Y:S01]  /*db40*/  SEL R39, R47, R50, P0 ;  /* 0x000000322f277207 */ /* 0x000fe20000000000 */
[----:B------:R-:W-:Y:S01]  /*db50*/  UMOV UR4, URZ ;  /* 0x0000003f00047c82 */ /* 0x000fe20008000000 */
[----:B------:R0:W-:Y:S01]  /*db60*/  STSM.16.M88.4 [R54], R8 ;  /* 0x0000000836007844 */ /* 0x0001e20000000200 */
[----:B------:R-:W-:Y:S01]  /*db70*/  ULDC UR8, c[0x0][0xa88] ;  /* 0x0002a20000087ab9 */ /* 0x000fe20000000800 */
[----:B------:R-:W1:Y:S02]  /*db80*/  LDC R43, c[0x0][0xbe8] ;  /* 0x0002fa00ff2b7b82 */ /* 0x000e640000000800 */
[----:B------:R2:W-:Y:S04]  /*db90*/  STSM.16.M88.4 [R53], R12 ;  /* 0x0000000c35007844 */ /* 0x0005e80000000200 */
[----:B------:R3:W-:Y:S04]  /*dba0*/  STSM.16.M88.4 [R52], R24 ;  /* 0x0000001834007844 */ /* 0x0007e80000000200 */
[----:B------:R3:W-:Y:S04]  /*dbb0*/  STSM.16.M88.4 [R51], R28 ;  /* 0x0000001c33007844 */ /* 0x0007e80000000200 */
[----:B------:R3:W-:Y:S04]  /*dbc0*/  STSM.16.M88.4 [R49], R32 ;  /* 0x0000002031007844 */ /* 0x0007e80000000200 */
[----:B------:R3:W-:Y:S01]  /*dbd0*/  STSM.16.M88.4 [R41], R36 ;  /* 0x0000002429007844 */ /* 0x0007e20000000200 */
[----:B------:R-:W-:Y:S06]  /*dbe0*/  BAR.SYNC.DEFER_BLOCKING 0x1, 0x180 ;  /* 0x0046000000007b1d */ /* 0x000fec0000010000 */
[----:B0-----:R-:W4:Y:S01]  /*dbf0*/  @P2 LDG.E R8, desc[UR54][R6.64] ;  /* 0x0000003606082981 */ /* 0x001f22000c1e1900 */
[----:B------:R-:W-:Y:S01]  /*dc00*/  UISETP.NE.AND.EX UP1, UPT, UR7, URZ, UPT, UP1 ;  /* 0x0000003f0700728c */ /* 0x000fe2000bf25310 */
[----:B-1----:R-:W-:-:S05]  /*dc10*/  ISETP.NE.AND P1, PT, R43, 0x1, PT ;  /* 0x000000012b00780c */ /* 0x002fca0003f25270 */
[----:B------:R-:W-:-:S05]  /*dc20*/  PLOP3.LUT P0, PT, PT, PT, UP1, 0x80, 0x0 ;  /* 0x000000000000781c */ /* 0x000fca0003f0f018 */
[----:B------:R-:W-:Y:S02]  /*dc30*/  @UP1 ULDC.64 UR6, c[0x0][0xc08] ;  /* 0x0003020000061ab9 */ /* 0x000fe40000000a00 */
[----:B------:R-:W-:Y:S01]  /*dc40*/  @UP1 UIMAD.WIDE UR6, UR40, 0x4, UR6 ;  /* 0x00000004280618a5 */ /* 0x000fe2000f8e0206 */
[----:B------:R-:W0:Y:S05]  /*dc50*/  @P1 LDC R9, c[0x0][0xbec] ;  /* 0x0002fb00ff091b82 */ /* 0x000e2a0000000800 */
[----:B--2---:R-:W-:Y:S02]  /*dc60*/  IMAD.U32 R12, RZ, RZ, UR6 ;  /* 0x00000006ff0c7e24 */ /* 0x004fe4000f8e00ff */
[----:B------:R-:W-:Y:S01]  /*dc70*/  IMAD.U32 R13, RZ, RZ, UR7 ;  /* 0x00000007ff0d7e24 */ /* 0x000fe2000f8e00ff */
[----:B------:R-:W1:Y:S01]  /*dc80*/  @P1 LDC R10, c[0x0][0xbf0] ;  /* 0x0002fc00ff0a1b82 */ /* 0x000e620000000800 */
[----:B----4-:R-:W-:Y:S01]  /*dc90*/  @P2 R2UR UR4, R8 ;  /* 0x00000000080422ca */ /* 0x010fe200000e0000 */
[----:B------:R-:W-:-:S06]  /*dca0*/  IMAD.U32 R8, RZ, RZ, UR8 ;  /* 0x00000008ff087e24 */ /* 0x000fcc000f8e00ff */
[----:B------:R3:W5:Y:S01]  /*dcb0*/  @P0 LDG.E R8, desc[UR54][R12.64] ;  /* 0x000000360c080981 */ /* 0x000762000c1e1900 */
[----:B01----:R-:W-:Y:S07]  /*dcc0*/  @P0 BRA `(.L_x_11594) ;  /* 0x0000000000100947 */ /* 0x003fee0003800000 */
[----:B------:R-:W-:Y:S05]  /*dcd0*/  @!P2 BRA `(.L_x_11594) ;  /* 0x00000000000ca947 */ /* 0x000fea0003800000 */
[----:B------:R-:W2:Y:S04]  /*dce0*/  LDG.E R11, desc[UR54][R6.64] ;  /* 0x00000036060b7981 */ /* 0x000ea8000c1e1900 */
[----:B-----5:R-:W2:Y:S02]  /*dcf0*/  LDG.E R8, desc[UR54][R6.64+0x4] ;  /* 0x0000043606087981 */ /* 0x020ea4000c1e1900 */
[----:B--2---:R-:W-:-:S07]  /*dd00*/  IMAD.IADD R8, R8, 0x1, -R11 ;  /* 0x0000000108087824 */ /* 0x004fce00078e0a0b */
.L_x_11594:
[----:B---3--:R-:W-:Y:S01]  /*dd10*/  VIADD R12, R17, UR41 ;  /* 0x00000029110c7c36 */ /* 0x008fe20008000000 */
[----:B------:R-:W-:Y:S01]  /*dd20*/  USHF.R.S32.HI UR16, URZ, 0x1f, UR39 ;  /* 0x0000001f3f107899 */ /* 0x000fe20008011427 */
[----:B------:R-:W-:Y:S01]  /*dd30*/  VIADD R14, R156, UR41 ;  /* 0x000000299c0e7c36 */ /* 0x000fe20008000000 */
[----:B------:R-:W-:Y:S01]  /*dd40*/  ULDC.64 UR12, c[0x0][0xb90] ;  /* 0x0002e400000c7ab9 */ /* 0x000fe20000000a00 */
[----:B------:R-:W-:Y:S01]  /*dd50*/  @P1 IMAD.HI.U32 R7, R12, R9, RZ ;  /* 0x000000090c071227 */ /* 0x000fe200078e00ff */
[----:B------:R-:W-:Y:S01]  /*dd60*/  USHF.R.S32.HI UR15, URZ, 0x1f, UR40 ;  /* 0x0000001f3f0f7899 */ /* 0x000fe20008011428 */
[----:B------:R-:W0:Y:S01]  /*dd70*/  @P1 LDC R40, c[0x0][0xbec] ;  /* 0x0002fb00ff281b82 */ /* 0x000e220000000800 */
[----:B------:R-:W-:Y:S01]  /*dd80*/  USHF.R.S32.HI UR7, URZ, 0x1f, UR4 ;  /* 0x0000001f3f077899 */ /* 0x000fe20008011404 */
[----:B------:R-:W-:Y:S01]  /*dd90*/  IMAD.MOV.U32 R6, RZ, RZ, R12 ;  /* 0x000000ffff067224 */ /* 0x000fe200078e000c */
[----:B------:R-:W-:Y:S01]  /*dda0*/  UIMAD UR10, UR16, UR12, URZ ;  /* 0x0000000c100a72a4 */ /* 0x000fe2000f8e023f */
[----:B------:R-:W-:Y:S01]  /*ddb0*/  @P1 SHF.R.U32.HI R6, RZ, R10, R7 ;  /* 0x0000000aff061219 */ /* 0x000fe20000011607 */
[----:B------:R-:W-:Y:S01]  /*ddc0*/  UMOV UR6, UR4 ;  /* 0x0000000400067c82 */ /* 0x000fe20008000000 */
[----:B------:R-:W-:Y:S01]  /*ddd0*/  USEL UR15, UR15, URZ, !UP0 ;  /* 0x0000003f0f0f7287 */ /* 0x000fe2000c000000 */
[----:B------:R-:W-:Y:S01]  /*dde0*/  IMAD R7, R153, 0x20, R18 ;  /* 0x0000002099077824 */ /* 0x000fe200078e0212 */
[----:B------:R-:W-:Y:S01]  /*ddf0*/  UIMAD.WIDE.U32 UR8, UR39, UR12, UR6 ;  /* 0x0000000c270872a5 */ /* 0x000fe2000f8e0006 */
[----:B------:R-:W-:Y:S01]  /*de00*/  IMAD.MOV R10, RZ, RZ, -R6 ;  /* 0x000000ffff0a7224 */ /* 0x000fe200078e0a06 */
[----:B------:R-:W-:Y:S01]  /*de10*/  UIMAD UR10, UR39, UR13, UR10 ;  /* 0x0000000d270a72a4 */ /* 0x000fe2000f8e020a */
[----:B------:R-:W-:Y:S01]  /*de20*/  IMAD.WIDE R4, R7, 0x2, R4 ;  /* 0x0000000207047825 */ /* 0x000fe200078e0204 */
[----:B------:R-:W-:Y:S01]  /*de30*/  USEL UR14, UR40, URZ, !UP0 ;  /* 0x0000003f280e7287 */ /* 0x000fe2000c000000 */
[----:B------:R-:W-:Y:S01]  /*de40*/  ULDC.64 UR12, c[0x0][0xb98] ;  /* 0x0002e600000c7ab9 */ /* 0x000fe20000000a00 */
[----:B------:R-:W-:Y:S01]  /*de50*/  UIADD3 UR9, UR9, UR10, URZ ;  /* 0x0000000a09097290 */ /* 0x000fe2000fffe03f */
[----:B------:R-:W-:Y:S01]  /*de60*/  IMAD R9, R43, R10, R12 ;  /* 0x0000000a2b097224 */ /* 0x000fe200078e020c */
[----:B------:R-:W-:Y:S01]  /*de70*/  UIMAD UR6, UR15, UR12, URZ ;  /* 0x0000000c0f0672a4 */ /* 0x000fe2000f8e023f */
[----:B------:R-:W-:Y:S01]  /*de80*/  SHF.R.S32.HI R10, RZ, 0x1f, R6 ;  /* 0x0000001fff0a7819 */ /* 0x000fe20000011406 */
[----:B------:R-:W-:Y:S01]  /*de90*/  UIMAD.WIDE.U32 UR8, UR14, UR12, UR8 ;  /* 0x0000000c0e0872a5 */ /* 0x000fe2000f8e0008 */
[----:B------:R-:W-:Y:S01]  /*dea0*/  IADD3 R21, P2, R4, 0x1800, RZ ;  /* 0x0000180004157810 */ /* 0x000fe20007f5e0ff */
[----:B------:R-:W-:Y:S01]  /*deb0*/  UIMAD UR6, UR14, UR13, UR6 ;  /* 0x0000000d0e0672a4 */ /* 0x000fe2000f8e0206 */
[----:B------:R-:W-:Y:S01]  /*dec0*/  SHF.R.S32.HI R7, RZ, 0x1f, R9 ;  /* 0x0000001fff077819 */ /* 0x000fe20000011409 */
[----:B------:R-:W-:Y:S01]  /*ded0*/  ULDC.64 UR10, c[0x0][0xb88] ;  /* 0x0002e200000a7ab9 */ /* 0x000fe20000000a00 */
[----:B------:R-:W-:Y:S01]  /*dee0*/  LOP3.LUT R20, R21, 0x180, RZ, 0xc0, !PT ;  /* 0x0000018015147812 */ /* 0x000fe200078ec0ff */
[----:B-----5:R-:W-:Y:S01]  /*def0*/  IMAD R41, R8, R43, RZ ;  /* 0x0000002b08297224 */ /* 0x020fe200078e02ff */
[----:B------:R-:W-:Y:S01]  /*df00*/  IADD3 R6, P0, R6, UR8, RZ ;  /* 0x0000000806067c10 */ /* 0x000fe2000ff1e0ff */
[----:B------:R-:W-:Y:S01]  /*df10*/  IMAD.U32 R11, RZ, RZ, UR6 ;  /* 0x00000006ff0b7e24 */ /* 0x000fe2000f8e00ff */
[----:B------:R-:W-:Y:S01]  /*df20*/  SHF.R.U64 R20, R20, 0x3, RZ ;  /* 0x0000000314147819 */ /* 0x000fe200000012ff */
[----:B------:R-:W-:Y:S01]  /*df30*/  IMAD R12, R7, UR10, RZ ;  /* 0x0000000a070c7c24 */ /* 0x000fe2000f8e02ff */
[----:B------:R-:W-:-:S02]  /*df40*/  IADD3 R29, P6, R4, 0x3000, RZ ;  /* 0x00003000041d7810 */ /* 0x000fc40007fde0ff */
[----:B------:R-:W-:Y:S01]  /*df50*/  IADD3.X R7, R10, UR9, R11, P0, !PT ;  /* 0x000000090a077c10 */ /* 0x000fe200087fe40b */
[C---:B------:R-:W-:Y:S01]  /*df60*/  IMAD R11, R9.reuse, UR11, R12 ;  /* 0x0000000b090b7c24 */ /* 0x040fe2000f8e020c */
[----:B------:R-:W-:Y:S01]  /*df70*/  ULDC.64 UR8, c[0x0][0xb50] ;  /* 0x0002d40000087ab9 */ /* 0x000fe20000000a00 */
[----:B------:R-:W-:Y:S01]  /*df80*/  LOP3.LUT R20, R20, R21, RZ, 0x3c, !PT ;  /* 0x0000001514147212 */ /* 0x000fe200078e3cff */
[----:B------:R-:W-:Y:S01]  /*df90*/  IMAD.X R21, RZ, RZ, R5, P2 ;  /* 0x000000ffff157224 */ /* 0x000fe200010e0605 */
[C---:B------:R-:W-:Y:S01]  /*dfa0*/  IADD3 R13, P5, R4.reuse, 0x4800, RZ ;  /* 0x00004800040d7810 */ /* 0x040fe20007fbe0ff */
[----:B------:R-:W-:Y:S01]  /*dfb0*/  IMAD.WIDE.U32 R6, R9, UR10, R6 ;  /* 0x0000000a09067c25 */ /* 0x000fe2000f8e0006 */
[----:B------:R-:W-:Y:S01]  /*dfc0*/  ULDC.64 UR10, c[0x0][0xaa0] ;  /* 0x0002a800000a7ab9 */ /* 0x000fe20000000a00 */
[----:B------:R-:W-:Y:S02]  /*dfd0*/  LOP3.LUT R9, R4, 0x180, RZ, 0xc0, !PT ;  /* 0x0000018004097812 */ /* 0x000fe400078ec0ff */
[----:B------:R-:W-:Y:S01]  /*dfe0*/  IMAD.IADD R7, R7, 0x1, R11 ;  /* 0x0000000107077824 */ /* 0x000fe200078e020b */
[----:B------:R-:W-:-:S02]  /*dff0*/  LEA R10, P0, R6, UR8, 0x2 ;  /* 0x00000008060a7c11 */ /* 0x000fc4000f8010ff */
[----:B------:R-:W-:Y:S02]  /*e000*/  IADD3 R33, P4, R4, 0x6000, RZ ;  /* 0x0000600004217810 */ /* 0x000fe40007f9e0ff */
[----:B------:R-:W-:Y:S01]  /*e010*/  LEA.HI.X R11, R6, UR9, R7, 0x2, P0 ;  /* 0x00000009060b7c11 */ /* 0x000fe200080f1407 */
[----:B------:R-:W-:Y:S01]  /*e020*/  SHFL.IDX PT, R36, R10, RZ, 0x1c1f ;  /* 0x001c1fff0a247589 */ /* 0x000fe200000e0000 */
[----:B------:R-:W-:Y:S01]  /*e030*/  LOP3.LUT P0, RZ, R154, 0x3, RZ, 0xc0, !PT ;  /* 0x000000039aff7812 */ /* 0x000fe2000780c0ff */
[C---:B------:R-:W-:Y:S01]  /*e040*/  VIADD R6, R14.reuse, 0x8 ;  /* 0x000000080e067836 */ /* 0x040fe20000000000 */
[----:B------:R-:W-:Y:S01]  /*e050*/  UIMAD UR8, UR7, UR10, URZ ;  /* 0x0000000a070872a4 */ /* 0x000fe2000f8e023f */
[----:B------:R-:W1:Y:S01]  /*e060*/  SHFL.IDX PT, R37, R11, RZ, 0x1c1f ;  /* 0x001c1fff0b257589 */ /* 0x000e6200000e0000 */
[-C--:B------:R-:W-:Y:S02]  /*e070*/  ISETP.GE.OR P2, PT, R14, R41.reuse, P0 ;  /* 0x000000290e00720c */ /* 0x080fe40000746670 */
[----:B------:R-:W-:Y:S01]  /*e080*/  ISETP.GE.OR P0, PT, R6, R41, P0 ;  /* 0x000000290600720c */ /* 0x000fe20000706670 */
[----:B------:R-:W-:Y:S01]  /*e090*/  SHFL.IDX PT, R38, R10, 0x1, 0x1c1f ;  /* 0x003c1f000a267f89 */ /* 0x000fe200000e0000 */
[----:B------:R-:W-:-:S02]  /*e0a0*/  IADD3 R7, P3, R4, 0x7800, RZ ;  /* 0x0000780004077810 */ /* 0x000fc40007f7e0ff */
[----:B------:R-:W-:Y:S01]  /*e0b0*/  SHF.R.U64 R9, R9, 0x3, RZ ;  /* 0x0000000309097819 */ /* 0x000fe200000012ff */
[----:B------:R-:W2:Y:S01]  /*e0c0*/  SHFL.IDX PT, R39, R11, 0x1, 0x1c1f ;  /* 0x003c1f000b277f89 */ /* 0x000ea200000e0000 */
[----:B------:R-:W-:Y:S01]  /*e0d0*/  UIMAD.WIDE.U32 UR6, UR4, UR10, URZ ;  /* 0x0000000a040672a5 */ /* 0x000fe2000f8e003f */
[----:B------:R-:W-:Y:S01]  /*e0e0*/  LOP3.LUT R28, R29, 0x180, RZ, 0xc0, !PT ;  /* 0x000001801d1c7812 */ /* 0x000fe200078ec0ff */
[----:B------:R-:W-:Y:S01]  /*e0f0*/  UIMAD UR8, UR4, UR11, UR8 ;  /* 0x0000000b040872a4 */ /* 0x000fe2000f8e0208 */
[----:B------:R-:W-:Y:S01]  /*e100*/  LOP3.LUT R12, R13, 0x180, RZ, 0xc0, !PT ;  /* 0x000001800d0c7812 */ /* 0x000fe200078ec0ff */
[----:B------:R-:W-:Y:S01]  /*e110*/  IMAD.X R25, RZ, RZ, R5, P3 ;  /* 0x000000ffff197224 */ /* 0x000fe200018e0605 */
[----:B------:R-:W-:Y:S01]  /*e120*/  ULDC.64 UR10, c[0x0][0xae8] ;  /* 0x0002ba00000a7ab9 */ /* 0x000fe20000000a00 */
[----:B------:R-:W-:Y:S01]  /*e130*/  LOP3.LUT R32, R33, 0x180, RZ, 0xc0, !PT ;  /* 0x0000018021207812 */ /* 0x000fe200078ec0ff */
[----:B-1----:R1:W-:Y:S01]  /*e140*/  @!P2 ST.E desc[UR54][R36.64], R3 ;  /* 0x000000032400a985 */ /* 0x0023e2000c101936 */
[----:B------:R-:W-:Y:S01]  /*e150*/  LOP3.LUT R6, R7, 0x180, RZ, 0xc0, !PT ;  /* 0x0000018007067812 */ /* 0x000fe200078ec0ff */
[----:B------:R-:W-:Y:S01]  /*e160*/  UIADD3 UR7, UR7, UR8, URZ ;  /* 0x0000000807077290 */ /* 0x000fe2000fffe03f */
[----:B------:R-:W-:Y:S01]  /*e170*/  LOP3.LUT R8, R9, R4, RZ, 0x3c, !PT ;  /* 0x0000000409087212 */ /* 0x000fe200078e3cff */
[----:B------:R-:W-:Y:S01]  /*e180*/  UIMAD UR4, UR16, UR10, URZ ;  /* 0x0000000a100472a4 */ /* 0x000fe2000f8e023f */
[----:B------:R-:W-:-:S02]  /*e190*/  SHF.R.U64 R28, R28, 0x3, RZ ;  /* 0x000000031c1c7819 */ /* 0x000fc400000012ff */
[----:B------:R-:W-:Y:S01]  /*e1a0*/  SHF.R.U64 R12, R12, 0x3, RZ ;  /* 0x000000030c0c7819 */ /* 0x000fe200000012ff */
[----:B--2---:R2:W-:Y:S01]  /*e1b0*/  @!P0 ST.E desc[UR54][R38.64], R2 ;  /* 0x0000000226008985 */ /* 0x0045e2000c101936 */
[----:B------:R-:W-:Y:S01]  /*e1c0*/  SHF.R.U64 R32, R32, 0x3, RZ ;  /* 0x0000000320207819 */ /* 0x000fe200000012ff */
[----:B-1----:R-:W1:Y:S01]  /*e1d0*/  @P1 LDC R3, c[0x0][0xbf0] ;  /* 0x0002fc00ff031b82 */ /* 0x002e620000000800 */
[----:B------:R-:W-:Y:S01]  /*e1e0*/  SHF.R.U64 R4, R6, 0x3, RZ ;  /* 0x0000000306047819 */ /* 0x000fe200000012ff */
[----:B------:R-:W-:Y:S01]  /*e1f0*/  UIMAD UR4, UR39, UR11, UR4 ;  /* 0x0000000b270472a4 */ /* 0x000fe2000f8e0204 */
[----:B------:R-:W-:Y:S01]  /*e200*/  LOP3.LUT R28, R28, R29, RZ, 0x3c, !PT ;  /* 0x0000001d1c1c7212 */ /* 0x000fe200078e3cff */
[----:B------:R-:W-:Y:S01]  /*e210*/  UIMAD.WIDE.U32 UR6, UR39, UR10, UR6 ;  /* 0x0000000a270672a5 */ /* 0x000fe2000f8e0006 */
[----:B------:R-:W-:Y:S01]  /*e220*/  LOP3.LUT R12, R12, R13, RZ, 0x3c, !PT ;  /* 0x0000000d0c0c7212 */ /* 0x000fe200078e3cff */
[----:B------:R-:W-:Y:S01]  /*e230*/  ULDC.64 UR8, c[0x0][0xaf0] ;  /* 0x0002bc0000087ab9 */ /* 0x000fe20000000a00 */
[----:B------:R-:W-:Y:S01]  /*e240*/  LOP3.LUT R32, R32, R33, RZ, 0x3c, !PT ;  /* 0x0000002120207212 */ /* 0x000fe200078e3cff */
[----:B--2---:R-:W-:Y:S01]  /*e250*/  IMAD R2, R152, 0x60, R153 ;  /* 0x0000006098027824 */ /* 0x004fe200078e0299 */
[----:B------:R-:W-:Y:S01]  /*e260*/  UIADD3 UR7, UR7, UR4, URZ ;  /* 0x0000000407077290 */ /* 0x000fe2000fffe03f */
[--C-:B------:R-:W-:Y:S01]  /*e270*/  IMAD.X R29, RZ, RZ, R5.reuse, P6 ;  /* 0x000000ffff1d7224 */ /* 0x100fe200030e0605 */
[----:B------:R-:W-:Y:S01]  /*e280*/  LOP3.LUT R24, R4, R7, RZ, 0x3c, !PT ;  /* 0x0000000704187212 */ /* 0x000fe200078e3cff */
[----:B------:R-:W-:Y:S01]  /*e290*/  VIADD R37, R2, UR41 ;  /* 0x0000002902257c36 */ /* 0x000fe20008000000 */
[----:B------:R-:W-:Y:S01]  /*e2a0*/  UIMAD UR4, UR15, UR8, URZ ;  /* 0x000000080f0472a4 */ /* 0x000fe2000f8e023f */
[----:B------:R-:W-:-:S02]  /*e2b0*/  IMAD.X R13, RZ, RZ, R5, P5 ;  /* 0x000000ffff0d7224 */ /* 0x000fc400028e0605 */
[----:B0-----:R-:W-:-:S04]  /*e2c0*/  @P1 IMAD.HI.U32 R2, R37, R40, RZ ;  /* 0x0000002825021227 */ /* 0x001fc800078e00ff */
[--C-:B------:R-:W-:Y:S02]  /*e2d0*/  IMAD.X R33, RZ, RZ, R5.reuse, P4 ;  /* 0x000000ffff217224 */ /* 0x100fe400020e0605 */
[----:B------:R-:W-:Y:S01]  /*e2e0*/  IMAD.MOV.U32 R9, RZ, RZ, R5 ;  /* 0x000000ffff097224 */ /* 0x000fe200078e0005 */
[----:B------:R-:W-:Y:S01]  /*e2f0*/  UIMAD UR4, UR14, UR9, UR4 ;  /* 0x000000090e0472a4 */ /* 0x000fe2000f8e0204 */
[----:B------:R0:W5:Y:S01]  /*e300*/  LD.E.128 R4, desc[UR54][R20.64] ;  /* 0x0000003614047980 */ /* 0x000162000c101d00 */
[----:B------:R-:W-:-:S03]  /*e310*/  UIMAD.WIDE.U32 UR6, UR14, UR8, UR6 ;  /* 0x000000080e0672a5 */ /* 0x000fc6000f8e0006 */
[----:B------:R-:W-:Y:S01]  /*e320*/  ULDC.64 UR8, c[0x0][0xae0] ;  /* 0x0002b80000087ab9 */ /* 0x000fe20000000a00 */
[----:B------:R-:W5:Y:S04]  /*e330*/  LD.E.128 R8, desc[UR54][R8.64] ;  /* 0x0000003608087980 */ /* 0x000f68000c101d00 */
[----:B------:R-:W5:Y:S01]  /*e340*/  LD.E.128 R28, desc[UR54][R28.64] ;  /* 0x000000361c1c7980 */ /* 0x000f62000c101d00 */
[----:B0-----:R-:W-:Y:S01]  /*e350*/  IMAD.MOV.U32 R21, RZ, RZ, R37 ;  /* 0x000000ffff157224 */ /* 0x001fe200078e0025 */
[----:B-1----:R-:W-:Y:S01]  /*e360*/  @P1 SHF.R.U32.HI R21, RZ, R3, R2 ;  /* 0x00000003ff151219 */ /* 0x002fe20000011602 */
[----:B------:R-:W-:Y:S01]  /*e370*/  UIADD3 UR4, UR7, UR4, URZ ;  /* 0x0000000407047290 */ /* 0x000fe2000fffe03f */
[----:B------:R-:W5:Y:S02]  /*e380*/  LD.E.128 R12, desc[UR54][R12.64] ;  /* 0x000000360c0c7980 */ /* 0x000f64000c101d00 */
[--C-:B------:R-:W-:Y:S01]  /*e390*/  SHF.R.S32.HI R20, RZ, 0x1f, R21.reuse ;  /* 0x0000001fff147819 */ /* 0x100fe20000011415 */
[----:B------:R-:W-:Y:S01]  /*e3a0*/  IMAD.MOV R36, RZ, RZ, -R21 ;  /* 0x000000ffff247224 */ /* 0x000fe200078e0a15 */
[----:B------:R-:W5:Y:S01]  /*e3b0*/  LD.E.128 R32, desc[UR54][R32.64] ;  /* 0x0000003620207980 */ /* 0x000f62000c101d00 */
[----:B------:R-:W-:-:S02]  /*e3c0*/  IMAD.U32 R3, RZ, RZ, UR7 ;  /* 0x00000007ff037e24 */ /* 0x000fc4000f8e00ff */
[----:B------:R-:W-:Y:S01]  /*e3d0*/  IMAD R20, R20, UR8, RZ ;  /* 0x0000000814147c24 */ /* 0x000fe2000f8e02ff */
[----:B------:R-:W5:Y:S01]  /*e3e0*/  LD.E.128 R24, desc[UR54][R24.64] ;  /* 0x0000003618187980 */ /* 0x000f62000c101d00 */
[----:B------:R-:W-:Y:S02]  /*e3f0*/  IMAD R37, R43, R36, R37 ;  /* 0x000000242b257224 */ /* 0x000fe400078e0225 */
[----:B------:R-:W-:Y:S01]  /*e400*/  IMAD.U32 R2, RZ, RZ, UR6 ;  /* 0x00000006ff027e24 */ /* 0x000fe2000f8e00ff */
[----:B------:R-:W-:Y:S01]  /*e410*/  @!PT LDS RZ, [RZ] ;  /* 0x00000000fffff984 */ /* 0x000fe20000000800 */
[----:B------:R-:W-:Y:S01]  /*e420*/  @!PT LDS RZ, [RZ] ;  /* 0x00000000fffff984 */ /* 0x000fe20000000800 */
[----:B------:R-:W-:Y:S01]  /*e430*/  @!PT LDS RZ, [RZ] ;  /* 0x00000000fffff984 */ /* 0x000fe20000000800 */
[----:B------:R-:W-:Y:S01]  /*e440*/  @!PT LDS RZ, [RZ] ;  /* 0x00000000fffff984 */ /* 0x000fe20000000800 */
[----:B------:R0:W-:Y:S06]  /*e450*/  MEMBAR.ALL.CTA ;  /* 0x0000000000007992 */ /* 0x0001ec0000008000 */
[----:B0-----:R-:W0:Y:S01]  /*e460*/  FENCE.VIEW.ASYNC.S ;  /* 0x00000000000073c6 */ /* 0x001e220000000000 */
[----:B------:R-:W-:Y:S01]  /*e470*/  IMAD.U32 R3, RZ, RZ, UR4 ;  /* 0x00000004ff037e24 */ /* 0x000fe2000f8e00ff */
[----:B------:R-:W-:Y:S01]  /*e480*/  ULDC.64 UR6, c[0x0][0xad8] ;  /* 0x0002b60000067ab9 */ /* 0x000fe20000000a00 */
[C---:B------:R-:W-:Y:S01]  /*e490*/  IMAD R39, R21.reuse, UR9, R20 ;  /* 0x0000000915277c24 */ /* 0x040fe2000f8e0214 */
        /* <DEDUP_REMOVED lines=33> */
.L_x_11596:
[----:B------:R-:W-:Y:S05]  /*e6b0*/  BSYNC B1 ;  /* 0x0000000000017941 */ /* 0x000fea0003800000 */
.L_x_11595:
        /* <DEDUP_REMOVED lines=19> */
.L_x_11593:
        /* <DEDUP_REMOVED lines=14> */
[----:B------:R-:W-:Y:S01]  /*e8d0*/  UISETP.NE.AND.EX UP1, UPT, UR7, URZ, UPT, UP1 ;  /* 0x0000003f0700728c */ /* 0x000fe2000bf25310 */
[----:B------:R-:W1:Y:S05]  /*e8e0*/  S2R R7, SR_TID.X ;  /* 0x0000000000077919 */ /* 0x000e6a0000002100 */
        /* <DEDUP_REMOVED lines=9> */
[----:B-1----:R-:W-:-:S10]  /*e980*/  VIADD R7, R7, 0xffffff80 ;  /* 0xffffff8007077836 */ /* 0x002fd40000000000 */
[----:B------:R-:W0:Y:S01]  /*e990*/  @P0 LDC R9, c[0x0][0xbec] ;  /* 0x0002fb00ff090b82 */ /* 0x000e220000000800 */
[----:B------:R-:W-:Y:S02]  /*e9a0*/  ISETP.GE.AND P1, PT, R7, 0xc0, PT ;  /* 0x000000c00700780c */ /* 0x000fe40003f26270 */
[----:B--2---:R-:W-:Y:S01]  /*e9b0*/  @P2 R2UR UR4, R6 ;  /* 0x00000000060422ca */ /* 0x004fe200000e0000 */
[----:B0--3--:R-:W-:-:S14]  /*e9c0*/  @P3 BRA `(.L_x_11598) ;  /* 0x0000000000103947 */ /* 0x009fdc0003800000 */
[----:B------:R-:W-:Y:S05]  /*e9d0*/  @!P2 BRA `(.L_x_11598) ;  /* 0x00000000000ca947 */ /* 0x000fea0003800000 */
[----:B------:R-:W2:Y:S04]  /*e9e0*/  LDG.E R5, desc[UR54][R2.64] ;  /* 0x0000003602057981 */ /* 0x000ea8000c1e1900 */
[----:B-----5:R-:W2:Y:S02]  /*e9f0*/  LDG.E R0, desc[UR54][R2.64+0x4] ;  /* 0x0000043602007981 */ /* 0x020ea4000c1e1900 */
[----:B--2---:R-:W-:-:S07]  /*ea00*/  IMAD.IADD R0, R0, 0x1, -R5 ;  /* 0x0000000100007824 */ /* 0x004fce00078e0a05 */
.L_x_11598:
        /* <DEDUP_REMOVED lines=47> */
.L_x_11600:
[----:B------:R-:W-:Y:S05]  /*ed00*/  BSYNC B1 ;  /* 0x0000000000017941 */ /* 0x000fea0003800000 */
.L_x_11599:
[----:B0-----:R-:W0:Y:S01]  /*ed10*/  @P0 LDC R3, c[0x0][0xbf0] ;  /* 0x0002fc00ff030b82 */ /* 0x001e220000000800 */
[----:B------:R-:W-:Y:S01]  /*ed20*/  ULDC.64 UR14, c[0x0][0xaa0] ;  /* 0x0002a800000e7ab9 */ /* 0x000fe20000000a00 */
[----:B------:R-:W-:Y:S01]  /*ed30*/  IMAD R2, R152, 0x60, R153 ;  /* 0x0000006098027824 */ /* 0x000fe200078e0299 */
[----:B------:R-:W-:Y:S01]  /*ed40*/  UIMAD UR8, UR9, UR14, URZ ;  /* 0x0000000e090872a4 */ /* 0x000fe2000f8e023f */
[----:B------:R-:W-:Y:S01]  /*ed50*/  BSSY B1, `(.L_x_11601) ;  /* 0x000003a000017945 */ /* 0x000fe20003800000 */
[----:B------:R-:W-:Y:S01]  /*ed60*/  UIMAD.WIDE.U32 UR6, UR4, UR14, URZ ;  /* 0x0000000e040672a5 */ /* 0x000fe2000f8e003f */
[----:B------:R-:W-:Y:S01]  /*ed70*/  VIADD R4, R2, UR41 ;  /* 0x0000002902047c36 */ /* 0x000fe20008000000 */
[----:B------:R-:W-:Y:S01]  /*ed80*/  UIMAD UR8, UR4, UR15, UR8 ;  /* 0x0000000f040872a4 */ /* 0x000fe2000f8e0208 */
[----:B------:R-:W-:Y:S02]  /*ed90*/  SHF.R.S32.HI R10, RZ, 0x1f, R22 ;  /* 0x0000001fff0a7819 */ /* 0x000fe40000011416 */
[----:B------:R-:W-:Y:S01]  /*eda0*/  ULDC.64 UR14, c[0x0][0xae8] ;  /* 0x0002ba00000e7ab9 */ /* 0x000fe20000000a00 */
[----:B------:R-:W-:Y:S01]  /*edb0*/  UIADD3 UR7, UR7, UR8, URZ ;  /* 0x0000000807077290 */ /* 0x000fe2000fffe03f */
[----:B------:R-:W-:Y:S01]  /*edc0*/  @P0 IMAD.HI.U32 R2, R4, R9, RZ ;  /* 0x0000000904020227 */ /* 0x000fe200078e00ff */
[----:B------:R-:W-:Y:S01]  /*edd0*/  UIMAD UR4, UR10, UR14, URZ ;  /* 0x0000000e0a0472a4 */ /* 0x000fe2000f8e023f */
[----:B------:R-:W-:Y:S01]  /*ede0*/  SHF.R.S32.HI R14, RZ, 0x1f, R19 ;  /* 0x0000001fff0e7819 */ /* 0x000fe20000011413 */
        /* <DEDUP_REMOVED lines=22> */
[----:B------:R-:W-:Y:S02]  /*ef50*/  IMAD R4, R4, UR6, RZ ;  /* 0x0000000604047c24 */ /* 0x000fe4000f8e02ff */
[----:B------:R-:W-:Y:S02]  /*ef60*/  IMAD.IADD R3, R3, 0x1, R9 ;  /* 0x0000000103037824 */ /* 0x000fe400078e0209 */
[----:B-----5:R-:W-:Y:S02]  /*ef70*/  IMAD R11, R0, R11, RZ ;  /* 0x0000000b000b7224 */ /* 0x020fe400078e02ff */
[----:B------:R-:W-:Y:S02]  /*ef80*/  VIADD R0, R153, UR41 ;  /* 0x0000002999007c36 */ /* 0x000fe40008000000 */
[C---:B------:R-:W-:Y:S02]  /*ef90*/  IMAD R5, R7.reuse, UR7, R4 ;  /* 0x0000000707057c24 */ /* 0x040fe4000f8e0204 */
[----:B------:R-:W-:Y:S01]  /*efa0*/  IMAD.WIDE.U32 R2, R7, UR6, R2 ;  /* 0x0000000607027c25 */ /* 0x000fe2000f8e0002 */
[----:B------:R-:W-:Y:S01]  /*efb0*/  ISETP.GE.AND P0, PT, R0, R11, PT ;  /* 0x0000000b0000720c */ /* 0x000fe20003f06270 */
[----:B------:R-:W-:-:S02]  /*efc0*/  ULDC.64 UR6, c[0x0][0xa80] ;  /* 0x0002a00000067ab9 */ /* 0x000fc40000000a00 */
        /* <DEDUP_REMOVED lines=18> */
.L_x_11602:
[----:B------:R-:W-:Y:S05]  /*f0f0*/  BSYNC B1 ;  /* 0x0000000000017941 */ /* 0x000fea0003800000 */
.L_x_11601:
        /* <DEDUP_REMOVED lines=11> */
[----:B0---4-:R-:W-:Y:S01]  /*f1b0*/  @!P2 IMAD.WIDE R4, R18, 0x2, R2 ;  /* 0x000000021204a825 */ /* 0x011fe200078e0202 */
[-C--:B------:R-:W-:Y:S02]  /*f1c0*/  @!P3 LEA.HI.X R7, R19, R3.reuse, R14, 0x1, P0 ;  /* 0x000000031307b211 */ /* 0x080fe400000f0c0e */
[----:B------:R-:W-:Y:S02]  /*f1d0*/  @!P4 LEA.HI.X R9, R22, R3, R10, 0x1, P1 ;  /* 0x000000031609c211 */ /* 0x000fe400008f0c0a */
[----:B------:R0:W-:Y:S04]  /*f1e0*/  @!P2 ST.E.128 desc[UR54][R4.64], RZ ;  /* 0x000000ff0400a985 */ /* 0x0001e8000c101d36 */
[----:B------:R0:W-:Y:S04]  /*f1f0*/  @!P3 ST.E.128 desc[UR54][R6.64], RZ ;  /* 0x000000ff0600b985 */ /* 0x0001e8000c101d36 */
[----:B------:R0:W-:Y:S02]  /*f200*/  @!P4 ST.E.128 desc[UR54][R8.64], RZ ;  /* 0x000000ff0800c985 */ /* 0x0001e4000c101d36 */
.L_x_11597:
[----:B------:R-:W-:Y:S05]  /*f210*/  BSYNC B0 ;  /* 0x0000000000007941 */ /* 0x000fea0003800000 */
.L_x_11592:
[----:B------:R-:W-:Y:S02]  /*f220*/  ULDC UR4, c[0x0][0xc3c] ;  /* 0x00030f0000047ab9 */ /* 0x000fe40000000800 */
[----:B------:R-:W-:-:S06]  /*f230*/  UISETP.GE.AND UP0, UPT, UR50, UR4, UPT ;  /* 0x000000043200728c */ /* 0x000fcc000bf06270 */
[----:B------:R-:W-:-:S13]  /*f240*/  PLOP3.LUT P0, PT, PT, PT, UP0, 0x80, 0x0 ;  /* 0x000000000000781c */ /* 0x000fda0003f0f008 */
[----:B------:R-:W-:Y:S05]  /*f250*/  @!P0 BRA `(.L_x_11603) ;  /* 0xffffff1800a88947 */ /* 0x000fea000383ffff */
[----:B------:R-:W-:Y:S05]  /*f260*/  EXIT ;  /* 0x000000000000794d */ /* 0x000fea0003800000 */
.L_x_11502:
        /* <DEDUP_REMOVED lines=39> */
[----:B------:R-:W-:-:S03]  /*f4e0*/  IMAD.MOV.U32 R6, RZ, RZ, RZ ;  /* 0x000000ffff067224 */ /* 0x000fc600078e00ff */
        /* <DEDUP_REMOVED lines=13> */
[----:B------:R-:W-:Y:S01]  /*f5c0*/  ULDC UR4, c[0x0][0xc3c] ;  /* 0x00030f0000047ab9 */ /* 0x000fe20000000800 */
[----:B------:R-:W-:-:S07]  /*f5d0*/  IMAD.MOV.U32 R6, RZ, RZ, RZ ;  /* 0x000000ffff067224 */ /* 0x000fce00078e00ff */
.L_x_11609:
        /* <DEDUP_REMOVED lines=11> */
.L_x_11608:
[----:B------:R-:W-:Y:S05]  /*f690*/  BSYNC B0 ;  /* 0x0000000000007941 */ /* 0x000fea0003800000 */
.L_x_11607:
        /* <DEDUP_REMOVED lines=21> */
[----:B------:R-:W-:-:S07]  /*f7f0*/  IMAD.MOV.U32 R10, RZ, RZ, R12 ;  /* 0x000000ffff0a7224 */ /* 0x000fce00078e000c */
.L_x_11605:
        /* <DEDUP_REMOVED lines=17> */
[----:B------:R-:W0:Y:S02]  /*f910*/  F2I.FTZ.U32.TRUNC.NTZ R3, R17 ;  /* 0x0000001100037305 */ /* 0x000e24000021f000 */
[----:B0-----:R-:W-:Y:S01]  /*f920*/  IMAD.MOV R14, RZ, RZ, -R3 ;  /* 0x000000ffff0e7224 */ /* 0x001fe200078e0a03 */
[----:B------:R-:W-:Y:S06]  /*f930*/  @!P0 BRA `(.L_x_11610) ;  /* 0x0000000000088947 */ /* 0x000fec0003800000 */
[----:B------:R-:W-:-:S05]  /*f940*/  VIADD R13, R13, 0xffffffff ;  /* 0xffffffff0d0d7836 */ /* 0x000fca0000000000 */
[----:B------:R0:W1:Y:S02]  /*f950*/  SHFL.IDX PT, R16, R10, R13, 0x1f ;  /* 0x00001f0d0a107589 */ /* 0x00006400000e0000 */
.L_x_11610:
[----:B-1----:R-:W-:Y:S01]  /*f960*/  IMAD R16, R16, R9, R12 ;  /* 0x0000000910107224 */ /* 0x002fe200078e020c */
[----:B0-----:R-:W-:Y:S01]  /*f970*/  IABS R10, R8 ;  /* 0x00000008000a7213 */ /* 0x001fe20000000000 */
[----:B------:R-:W-:Y:S02]  /*f980*/  IMAD.MOV.U32 R2, RZ, RZ, R14 ;  /* 0x000000ffff027224 */ /* 0x000fe400078e000e */
[----:B------:R-:W-:Y:S02]  /*f990*/  IMAD.IADD R7, R7, 0x1, -R16 ;  /* 0x0000000107077824 */ /* 0x000fe400078e0a10 */
[----:B------:R-:W-:Y:S02]  /*f9a0*/  IMAD R13, R2, R11, RZ ;  /* 0x0000000b020d7224 */ /* 0x000fe400078e02ff */
[----:B------:R-:W-:Y:S01]  /*f9b0*/  IMAD.MOV.U32 R2, RZ, RZ, RZ ;  /* 0x000000ffff027224 */ /* 0x000fe200078e00ff */
[----:B------:R-:W-:Y:S01]  /*f9c0*/  IABS R4, R7 ;  /* 0x0000000700047213 */ /* 0x000fe20000000000 */
[----:B------:R-:W-:-:S02]  /*f9d0*/  IMAD.MOV R10, RZ, RZ, -R10 ;  /* 0x000000ffff0a7224 */ /* 0x000fc400078e0a0a */
[----:B------:R-:W-:-:S04]  /*f9e0*/  IMAD.HI.U32 R2, R3, R13, R2 ;  /* 0x0000000d03027227 */ /* 0x000fc800078e0002 */
[----:B------:R-:W-:Y:S02]  /*f9f0*/  IMAD.MOV.U32 R3, RZ, RZ, R4 ;  /* 0x000000ffff037224 */ /* 0x000fe400078e0004 */
[----:B------:R-:W-:Y:S02]  /*fa00*/  IMAD.MOV.U32 R4, RZ, RZ, R10 ;  /* 0x000000ffff047224 */ /* 0x000fe400078e000a */
        /* <DEDUP_REMOVED lines=24> */
[----:B------:R-:W0:Y:S01]  /*fb90*/  I2F.RP R4, R10 ;  /* 0x0000000a00047306 */ /* 0x000e220000209400 */
[----:B------:R-:W-:Y:S02]  /*fba0*/  R2UR UR6, R10 ;  /* 0x000000000a0672ca */ /* 0x000fe400000e0000 */
[----:B------:R-:W-:-:S05]  /*fbb0*/  IMAD.MOV R3, RZ, RZ, -R3 ;  /* 0x000000ffff037224 */ /* 0x000fca00078e0a03 */
[----:B0-----:R-:W0:Y:S02]  /*fbc0*/  MUFU.RCP R4, R4 ;  /* 0x0000000400047308 */ /* 0x001e240000001000 */
[----:B0-----:R-:W-:-:S06]  /*fbd0*/  VIADD R6, R4, 0xffffffe ;  /* 0x0ffffffe04067836 */ /* 0x001fcc0000000000 */
[----:B------:R-:W0:Y:S02]  /*fbe0*/  F2I.FTZ.U32.TRUNC.NTZ R6, R6 ;  /* 0x0000000600067305 */ /* 0x000e24000021f000 */
[----:B0-----:R-:W-:-:S13]  /*fbf0*/  R2UR UR5, R6 ;  /* 0x00000000060572ca */ /* 0x001fda00000e0000 */
        /* <DEDUP_REMOVED lines=26> */
.L_x_11606:
[----:B------:R-:W0:Y:S01]  /*fda0*/  LDC R19, c[0x0][0xc3c] ;  /* 0x00030f00ff137b82 */ /* 0x000e220000000800 */
[----:B------:R-:W-:Y:S01]  /*fdb0*/  IMAD.MOV.U32 R16, RZ, RZ, R7 ;  /* 0x000000ffff107224 */ /* 0x000fe200078e0007 */
[----:B------:R-:W-:Y:S01]  /*fdc0*/  UMOV UR4, URZ ;  /* 0x0000003f00047c82 */ /* 0x000fe20008000000 */
[----:B------:R-:W-:-:S07]  /*fdd0*/  IMAD.MOV.U32 R18, RZ, RZ, RZ ;  /* 0x000000ffff127224 */ /* 0x000fce00078e00ff */
.L_x_11611:
[----:B------:R-:W-:Y:S01]  /*fde0*/  ISETP.NE.AND P0, PT, R5, RZ, PT ;  /* 0x000000ff0500720c */ /* 0x000fe20003f05270 */
[----:B------:R-:W-:-:S12]  /*fdf0*/  IMAD.U32 R17, RZ, RZ, UR4 ;  /* 0x00000004ff117e24 */ /* 0x000fd8000f8e00ff */
[----:B------:R-:W1:Y:S01]  /*fe00*/  @!P0 S2R R3, SR_CgaCtaId ;  /* 0x0000000000038919 */ /* 0x000e620000008800 */
[----:B------:R-:W-:-:S04]  /*fe10*/  @!P0 MOV R2, 0x400 ;  /* 0x0000040000028802 */ /* 0x000fc80000000f00 */
[----:B-1----:R-:W-:-:S05]  /*fe20*/  @!P0 LEA R2, R3, R2, 0x18 ;  /* 0x0000000203028211 */ /* 0x002fca00078ec0ff */
[----:B0-----:R0:W-:Y:S01]  /*fe30*/  @!P0 STS.128 [R2+0x19cd0], R16 ;  /* 0x019cd01002008388 */ /* 0x0011e20000000c00 */
[----:B------:R-:W-:Y:S06]  /*fe40*/  BAR.ARV 0x5, 0x200 ;  /* 0x0148000000007b1d */ /* 0x000fec0000002000 */
.L_x_11604:
[----:B------:R1:W-:Y:S01]  /*fe50*/  STL [R1+0x28], RZ ;  /* 0x000028ff01007387 */ /* 0x0003e20000100800 */
[----:B------:R-:W-:Y:S01]  /*fe60*/  ULDC UR5, c[0x0][0xc3c] ;  /* 0x00030f0000057ab9 */ /* 0x000fe20000000800 */
[----:B------:R-:W-:Y:S01]  /*fe70*/  IMAD.MOV.U32 R28, RZ, RZ, 0x1 ;  /* 0x00000001ff1c7424 */ /* 0x000fe200078e00ff */
[----:B------:R-:W-:Y:S01]  /*fe80*/  ISETP.GE.AND P0, PT, R19, UR5, PT ;  /* 0x0000000513007c0c */ /* 0x000fe2000bf06270 */
[----:B------:R-:W-:-:S12]  /*fe90*/  IMAD.MOV.U32 R24, RZ, RZ, RZ ;  /* 0x000000ffff187224 */ /* 0x000fd800078e00ff */
[----:B-1----:R-:W-:Y:S05]  /*fea0*/  @P0 BRA `(.L_x_11612) ;  /* 0x0000005000600947 */ /* 0x002fea0003800000 */
[----:B------:R-:W0:Y:S01]  /*feb0*/  S2R R8, SR_TID.X ;  /* 0x0000000000087919 */ /* 0x000e220000002100 */
[----:B------:R-:W1:Y:S01]  /*fec0*/  S2UR UR5, SR_CgaCtaId ;  /* 0x00000000000579c3 */ /* 0x000e620000008800 */
[----:B------:R-:W-:Y:S01]  /*fed0*/  IMAD.SHL.U32 R7, R0, 0x800, RZ ;  /* 0x0000080000077824 */ /* 0x000fe200078e00ff */
[----:B------:R-:W-:Y:S01]  /*fee0*/  MOV R22, 0x400 ;  /* 0x0000040000167802 */ /* 0x000fe20000000f00 */
[----:B------:R-:W-:Y:S01]  /*fef0*/  IMAD.MOV.U32 R28, RZ, RZ, 0x1 ;  /* 0x00000001ff1c7424 */ /* 0x000fe200078e00ff */
[----:B------:R-:W-:Y:S01]  /*ff00*/  ULOP3.LUT UR43, UR37, 0x2, URZ, 0xfc, !UPT ;  /* 0x00000002252b7892 */ /* 0x000fe2000f8efc3f */
[----:B------:R-:W-:Y:S01]  /*ff10*/  IMAD.MOV.U32 R24, RZ, RZ, RZ ;  /* 0x000000ffff187224 */ /* 0x000fe200078e00ff */
[----:B------:R-:W-:Y:S01]  /*ff20*/  ULOP3.LUT UR44, UR37, 0x1, URZ, 0xfc, !UPT ;  /* 0x00000001252c7892 */ /* 0x000fe2000f8efc3f */
[----:B------:R-:W-:Y:S01]  /*ff30*/  ULDC UR45, c[0x0][0xc] ;  /* 0x00000300002d7ab9 */ /* 0x000fe20000000800 */
[C---:B0-----:R-:W-:Y:S01]  /*ff40*/  IMAD.SHL.U32 R2, R8.reuse, 0x20, RZ ;  /* 0x0000002008027824 */ /* 0x041fe200078e00ff */
[----:B------:R-:W-:Y:S01]  /*ff50*/  SHF.R.U32.HI R4, RZ, 0x1, R8 ;  /* 0x00000001ff047819 */ /* 0x000fe20000011608 */
        /* <DEDUP_REMOVED lines=14> */
[----:B-1----:R-:W-:Y:S01]  /*10040*/  IMAD.U32 R7, RZ, RZ, UR5 ;  /* 0x00000005ff077e24 */ /* 0x002fe2000f8e00ff */
        /* <DEDUP_REMOVED lines=26> */
.L_x_11693:
[----:B01----:R-:W0:Y:S02]  /*101f0*/  LDC.64 R2, c[0x0][0xa28] ;  /* 0x00028a00ff027b82 */ /* 0x003e240000000a00 */
        /* <DEDUP_REMOVED lines=10> */
[----:B------:R-:W-:Y:S01]  /*102a0*/  IMAD.MOV.U32 R17, RZ, RZ, RZ ;  /* 0x000000ffff117224 */ /* 0x000fe200078e00ff */
[----:B------:R-:W-:-:S09]  /*102b0*/  UMOV UR36, URZ ;  /* 0x0000003f00247c82 */ /* 0x000fd20008000000 */
[----:B------:R-:W-:Y:S02]  /*102c0*/  @P2 LOP3.LUT R23, R23, 0x20, RZ, 0xfc, !PT ;  /* 0x0000002017172812 */ /* 0x000fe400078efcff */
[----:B0-----:R-:W-:-:S04]  /*102d0*/  ISETP.NE.U32.AND P1, PT, R2, RZ, PT ;  /* 0x000000ff0200720c */ /* 0x001fc80003f25070 */
[----:B------:R-:W-:-:S13]  /*102e0*/  ISETP.NE.AND.EX P1, PT, R3, RZ, PT, P1 ;  /* 0x000000ff0300720c */ /* 0x000fda0003f25310 */
[----:B------:R-:W0:Y:S02]  /*102f0*/  @P1 LDC.64 R2, c[0x0][0xa18] ;  /* 0x00028600ff021b82 */ /* 0x000e240000000a00 */
[----:B0-----:R-:W-:-:S05]  /*10300*/  @P1 IMAD.WIDE R2, R19, 0x4, R2 ;  /* 0x0000000413021825 */ /* 0x001fca00078e0202 */
[----:B------:R0:W3:Y:S02]  /*10310*/  @P1 LDG.E R4, desc[UR54][R2.64] ;  /* 0x0000003602041981 */ /* 0x0000e4000c1e1900 */
        /* <DEDUP_REMOVED lines=13> */
.L_x_11613:
[----:B------:R-:W-:Y:S01]  /*103f0*/  ULDC.64 UR6, c[0x0][0x418] ;  /* 0x0001060000067ab9 */ /* 0x000fe20000000a00 */
[----:B------:R-:W-:Y:S01]  /*10400*/  ULDC UR5, c[0x0][0x424] ;  /* 0x0001090000057ab9 */ /* 0x000fe20000000800 */
[----:B------:R-:W-:Y:S01]  /*10410*/  UISETP.NE.U32.AND UP0, UPT, UR6, URZ, UPT ;  /* 0x0000003f0600728c */ /* 0x000fe2000bf05070 */
[----:B------:R-:W-:-:S03]  /*10420*/  ULDC UR40, c[0x0][0x2f0] ;  /* 0x0000bc0000287ab9 */ /* 0x000fc60000000800 */
        /* <DEDUP_REMOVED lines=12> */
.L_x_11614:
        /* <DEDUP_REMOVED lines=11> */
.L_x_11615:
[----:B------:R-:W-:Y:S01]  /*105a0*/  ULDC UR5, c[0x0][0x448] ;  /* 0x0001120000057ab9 */ /* 0x000fe20000000800 */
[----:B------:R-:W-:Y:S02]  /*105b0*/  UIMAD UR39, UR4, 0xc0, URZ ;  /* 0x000000c0042778a4 */ /* 0x000fe4000f8e023f */
        /* <DEDUP_REMOVED lines=25> */
.L_x_11617:
[----:B------:R-:W-:-:S11]  /*10750*/  UISETP.NE.AND UP0, UPT, UR5, 0x1, UPT ;  /* 0x000000010500788c */ /* 0x000fd6000bf05270 */
[----:B------:R-:W-:Y:S02]  /*10760*/  @UP0 ULDC.64 UR10, c[0x0][0x9e8] ;  /* 0x00027a00000a0ab9 */ /* 0x000fe40000000a00 */
[----:B------:R-:W-:-:S04]  /*10770*/  UIMAD.WIDE.U32 UR6, UR8, UR10, URZ ;  /* 0x0000000a080672a5 */ /* 0x000fc8000f8e003f */
[----:B------:R-:W-:-:S12]  /*10780*/  @UP0 USHF.R.U32.HI UR8, URZ, UR11, UR7 ;  /* 0x0000000b3f080299 */ /* 0x000fd80008011607 */
.L_x_11618:
[----:B------:R-:W-:-:S04]  /*10790*/  UIMAD UR8, UR8, UR5, UR5 ;  /* 0x00000005080872a4 */ /* 0x000fc8000f8e0205 */
[----:B------:R-:W-:-:S04]  /*107a0*/  UISETP.LT.AND UP0, UPT, UR4, UR8, UPT ;  /* 0x000000080400728c */ /* 0x000fc8000bf01270 */
[----:B------:R-:W-:-:S12]  /*107b0*/  USEL UR4, UR4, UR8, UP0 ;  /* 0x0000000804047287 */ /* 0x000fd80008000000 */
.L_x_11616:
        /* <DEDUP_REMOVED lines=31> */
.L_x_11620:
[----:B------:R-:W-:-:S11]  /*109b0*/  UISETP.NE.AND UP0, UPT, UR5, 0x1, UPT ;  /* 0x000000010500788c */ /* 0x000fd6000bf05270 */
[----:B------:R-:W-:Y:S02]  /*109c0*/  @UP0 ULDC.64 UR10, c[0x0][0x9e8] ;  /* 0x00027a00000a0ab9 */ /* 0x000fe40000000a00 */
[----:B------:R-:W-:-:S04]  /*109d0*/  UIMAD.WIDE.U32 UR6, UR4, UR10, URZ ;  /* 0x0000000a040672a5 */ /* 0x000fc8000f8e003f */
[----:B------:R-:W-:-:S12]  /*109e0*/  @UP0 USHF.R.U32.HI UR4, URZ, UR11, UR7 ;  /* 0x0000000b3f040299 */ /* 0x000fd80008011607 */
.L_x_11621:
[----:B------:R-:W-:-:S04]  /*109f0*/  UIMAD UR4, UR4, UR5, URZ ;  /* 0x00000005040472a4 */ /* 0x000fc8000f8e023f */
[----:B------:R-:W-:-:S04]  /*10a00*/  UISETP.LT.AND UP0, UPT, UR8, UR4, UPT ;  /* 0x000000040800728c */ /* 0x000fc8000bf01270 */
[----:B------:R-:W-:-:S12]  /*10a10*/  USEL UR8, UR8, UR4, !UP0 ;  /* 0x0000000408087287 */ /* 0x000fd8000c000000 */
.L_x_11619:
        /* <DEDUP_REMOVED lines=26> */
.L_x_11623:
        /* <DEDUP_REMOVED lines=20> */
.L_x_11626:
[----:B------:R-:W-:Y:S05]  /*10d00*/  BSYNC B6 ;  /* 0x0000000000067941 */ /* 0x000fea0003800000 */
.L_x_11625:
        /* <DEDUP_REMOVED lines=22> */
.L_x_11628:
[----:B------:R-:W-:Y:S05]  /*10e70*/  BSYNC B6 ;  /* 0x0000000000067941 */ /* 0x000fea0003800000 */
.L_x_11627:
        /* <DEDUP_REMOVED lines=20> */
.L_x_11630:
[----:B------:R-:W-:Y:S05]  /*10fc0*/  BSYNC B6 ;  /* 0x0000000000067941 */ /* 0x000fea0003800000 */
.L_x_11629:
        /* <DEDUP_REMOVED lines=19> */
.L_x_11632:
[----:B------:R-:W-:Y:S05]  /*11100*/  BSYNC B6 ;  /* 0x0000000000067941 */ /* 0x000fea0003800000 */
.L_x_11631:
[----:B------:R-:W0:Y:S01]  /*11110*/  LDC.64 R2, c[0x0][0x9f8] ;  /* 0x00027e00ff027b82 */ /* 0x000e220000000a00 */
[----:B------:R-:W-:-:S07]  /*11120*/  IMAD.MOV.U32 R8, RZ, RZ, R19 ;  /* 0x000000ffff087224 */ /* 0x000fce00078e0013 */
[----:B------:R-:W1:Y:S01]  /*11130*/  LDC R5, c[0x0][0x430] ;  /* 0x00010c00ff057b82 */ /* 0x000e620000000800 */
[----:B0-----:R-:W-:-:S04]  /*11140*/  ISETP.NE.U32.AND P0, PT, R2, RZ, PT ;  /* 0x000000ff0200720c */ /* 0x001fc80003f05070 */
[----:B------:R-:W-:-:S13]  /*11150*/  ISETP.NE.AND.EX P0, PT, R3, RZ, PT, P0 ;  /* 0x000000ff0300720c */ /* 0x000fda0003f05300 */
[----:B------:R-:W0:Y:S02]  /*11160*/  @P0 LDC.64 R2, c[0x0][0x9f8] ;  /* 0x00027e00ff020b82 */ /* 0x000e240000000a00 */
[----:B0-----:R-:W-:-:S05]  /*11170*/  @P0 IMAD.WIDE R2, R19, 0x4, R2 ;  /* 0x0000000413020825 */ /* 0x001fca00078e0202 */
[----:B------:R0:W2:Y:S01]  /*11180*/  @P0 LDG.E R8, desc[UR54][R2.64] ;  /* 0x0000003602080981 */ /* 0x0000a2000c1e1900 */
[----:B-1----:R-:W-:Y:S01]  /*11190*/  ISETP.NE.AND P1, PT, R5, 0x1, PT ;  /* 0x000000010500780c */ /* 0x002fe20003f25270 */
[----:B------:R-:W-:Y:S01]  /*111a0*/  IMAD.U32 R10, RZ, RZ, UR41 ;  /* 0x00000029ff0a7e24 */ /* 0x000fe2000f8e00ff */
[----:B------:R-:W-:Y:S01]  /*111b0*/  LOP3.LUT R23, R23, 0xffffffef, RZ, 0xc0, !PT ;  /* 0xffffffef17177812 */ /* 0x000fe200078ec0ff */
[----:B------:R-:W1:Y:S03]  /*111c0*/  S2R R21, SR_TID.X ;  /* 0x0000000000157919 */ /* 0x000e660000002100 */
[----:B------:R-:W-:Y:S01]  /*111d0*/  LEA R10, R10, 0xffffff80, 0x7 ;  /* 0xffffff800a0a7811 */ /* 0x000fe200078e38ff */
[----:B------:R-:W3:Y:S06]  /*111e0*/  S2R R20, SR_TID.X ;  /* 0x0000000000147919 */ /* 0x000eec0000002100 */
[----:B0-----:R-:W0:Y:S01]  /*111f0*/  @P1 LDC R3, c[0x0][0x434] ;  /* 0x00010d00ff031b82 */ /* 0x001e220000000800 */
[----:B------:R-:W-:-:S07]  /*11200*/  @P1 LOP3.LUT R23, R23, 0x10, RZ, 0xfc, !PT ;  /* 0x0000001017171812 */ /* 0x000fce00078efcff */
[----:B------:R-:W4:Y:S01]  /*11210*/  @P1 LDC R2, c[0x0][0x438] ;  /* 0x00010e00ff021b82 */ /* 0x000f220000000800 */
[----:B-1----:R-:W-:Y:S01]  /*11220*/  IMAD.SHL.U32 R21, R21, 0x40, RZ ;  /* 0x0000004015157824 */ /* 0x002fe200078e00ff */
[----:B---3--:R-:W-:-:S04]  /*11230*/  LOP3.LUT R20, R20, 0x7f, RZ, 0xc0, !PT ;  /* 0x0000007f14147812 */ /* 0x008fc800078ec0ff */
[----:B------:R-:W-:Y:S02]  /*11240*/  LOP3.LUT R21, R21, 0x40, RZ, 0xc0, !PT ;  /* 0x0000004015157812 */ /* 0x000fe400078ec0ff */
[----:B------:R-:W-:-:S04]  /*11250*/  SHF.R.U32.HI R20, RZ, 0x1, R20 ;  /* 0x00000001ff147819 */ /* 0x000fc80000011614 */
[----:B------:R-:W-:Y:S02]  /*11260*/  LOP3.LUT R0, R10, R20, R21, 0xfe, !PT ;  /* 0x000000140a007212 */ /* 0x000fe400078efe15 */
[----:B------:R-:W1:Y:S02]  /*11270*/  S2R R20, SR_TID.X ;  /* 0x0000000000147919 */ /* 0x000e640000002100 */
[C---:B------:R-:W-:Y:S01]  /*11280*/  ISETP.GE.AND P0, PT, R0.reuse, UR40, PT ;  /* 0x0000002800007c0c */ /* 0x040fe2000bf06270 */
[----:B------:R-:W-:-:S04]  /*11290*/  VIADD R0, R0, UR36 ;  /* 0x0000002400007c36 */ /* 0x000fc80008000000 */
[----:B0-----:R-:W-:-:S04]  /*112a0*/  @P1 IMAD.HI.U32 R3, R0, R3, RZ ;  /* 0x0000000300031227 */ /* 0x001fc800078e00ff */
[----:B------:R-:W-:Y:S01]  /*112b0*/  IMAD.MOV.U32 R6, RZ, RZ, R0 ;  /* 0x000000ffff067224 */ /* 0x000fe200078e0000 */
[----:B----4-:R-:W-:-:S03]  /*112c0*/  @P1 SHF.R.U32.HI R6, RZ, R2, R3 ;  /* 0x00000002ff061219 */ /* 0x010fc60000011603 */
[----:B------:R-:W0:Y:S01]  /*112d0*/  @!P0 LDC.64 R2, c[0x0][0x428] ;  /* 0x00010a00ff028b82 */ /* 0x000e220000000a00 */
[--C-:B------:R-:W-:Y:S01]  /*112e0*/  @!P0 SHF.R.S32.HI R7, RZ, 0x1f, R6.reuse ;  /* 0x0000001fff078819 */ /* 0x100fe20000011406 */
[----:B------:R-:W-:-:S04]  /*112f0*/  IMAD.MOV R4, RZ, RZ, -R6 ;  /* 0x000000ffff047224 */ /* 0x000fc800078e0a06 */
[----:B------:R-:W-:Y:S02]  /*11300*/  IMAD R0, R5, R4, R0 ;  /* 0x0000000405007224 */ /* 0x000fe400078e0200 */
[----:B------:R-:W3:Y:S01]  /*11310*/  @!P0 LDC.64 R4, c[0x0][0x418] ;  /* 0x00010600ff048b82 */ /* 0x000ee20000000a00 */
[----:B-1----:R-:W-:-:S05]  /*11320*/  IMAD.SHL.U32 R20, R20, 0x10, RZ ;  /* 0x0000001014147824 */ /* 0x002fca00078e00ff */
[----:B------:R-:W-:Y:S02]  /*11330*/  LOP3.LUT R20, R20, 0x10, RZ, 0xc0, !PT ;  /* 0x0000001014147812 */ /* 0x000fe400078ec0ff */
[----:B------:R-:W-:Y:S02]  /*11340*/  LOP3.LUT R23, R23, 0xfffffff7, RZ, 0xc0, !PT ;  /* 0xfffffff717177812 */ /* 0x000fe400078ec0ff */
[----:B------:R-:W-:Y:S01]  /*11350*/  LOP3.LUT R11, R20, 0x20, RZ, 0xfc, !PT ;  /* 0x00000020140b7812 */ /* 0x000fe200078efcff */
[----:B------:R-:W-:Y:S01]  /*11360*/  UMOV UR4, 0xffffffff ;  /* 0xffffffff00047882 */ /* 0x000fe20000000000 */
[----:B--2---:R-:W-:Y:S01]  /*11370*/  SHF.R.S32.HI R9, RZ, 0x1f, R8 ;  /* 0x0000001fff097819 */ /* 0x004fe20000011408 */
[----:B------:R-:W-:Y:S01]  /*11380*/  STL [R1], R8 ;  /* 0x0000000801007387 */ /* 0x000fe20000100800 */
[----:B0-----:R-:W-:-:S03]  /*11390*/  @!P0 IMAD.WIDE.U32 R6, R8, R2, R6 ;  /* 0x0000000208068225 */ /* 0x001fc600078e0006 */
[----:B------:R0:W-:Y:S01]  /*113a0*/  STL [R1+0x8], R9 ;  /* 0x0000080901007387 */ /* 0x0001e20000100800 */
[----:B------:R-:W-:Y:S01]  /*113b0*/  @!P0 IMAD R2, R9, R2, RZ ;  /* 0x0000000209028224 */ /* 0x000fe200078e02ff */
[----:B---3--:R-:W-:-:S03]  /*113c0*/  @!P0 LEA R4, P1, R6, R4, 0x2 ;  /* 0x0000000406048211 */ /* 0x008fc600078210ff */
[----:B------:R-:W-:-:S04]  /*113d0*/  @!P0 IMAD R2, R8, R3, R2 ;  /* 0x0000000308028224 */ /* 0x000fc800078e0202 */
[----:B------:R-:W-:Y:S01]  /*113e0*/  @!P0 IMAD.IADD R2, R7, 0x1, R2 ;  /* 0x0000000107028824 */ /* 0x000fe200078e0202 */
[----:B0-----:R-:W0:Y:S01]  /*113f0*/  LDC R9, c[0x0][0x2f4] ;  /* 0x0000bd00ff097b82 */ /* 0x001e220000000800 */
[----:B------:R-:W-:-:S03]  /*11400*/  IMAD.U32 R3, RZ, RZ, UR43 ;  /* 0x0000002bff037e24 */ /* 0x000fc6000f8e00ff */
[----:B------:R-:W-:Y:S01]  /*11410*/  @!P0 LEA.HI.X R5, R6, R5, R2, 0x2, P1 ;  /* 0x0000000506058211 */ /* 0x000fe200008f1402 */
[----:B------:R-:W-:Y:S01]  /*11420*/  IMAD.MOV.U32 R2, RZ, RZ, RZ ;  /* 0x000000ffff027224 */ /* 0x000fe200078e00ff */
[----:B------:R-:W-:Y:S02]  /*11430*/  ISETP.NE.AND P2, PT, R3, 0x3, PT ;  /* 0x000000030300780c */ /* 0x000fe40003f45270 */
[----:B------:R-:W-:-:S03]  /*11440*/  LOP3.LUT R8, R20, 0x40, RZ, 0xfc, !PT ;  /* 0x0000004014087812 */ /* 0x000fc600078efcff */
[----:B------:R1:W5:Y:S01]  /*11450*/  @!P0 LDG.E R2, desc[UR54][R4.64] ;  /* 0x0000003604028981 */ /* 0x000362000c1e1900 */
[-C--:B0-----:R-:W-:Y:S02]  /*11460*/  ISETP.GE.AND P3, PT, R20, R9.reuse, PT ;  /* 0x000000091400720c */ /* 0x081fe40003f66270 */
[-C--:B------:R-:W-:Y:S02]  /*11470*/  ISETP.GE.AND P1, PT, R11, R9.reuse, PT ;  /* 0x000000090b00720c */ /* 0x080fe40003f26270 */
[----:B------:R-:W-:-:S09]  /*11480*/  ISETP.GE.AND P0, PT, R8, R9, PT ;  /* 0x000000090800720c */ /* 0x000fd20003f06270 */
[----:B------:R-:W-:-:S04]  /*11490*/  @P3 LOP3.LUT R23, R23, 0x8, RZ, 0xfc, !PT ;  /* 0x0000000817173812 */ /* 0x000fc800078efcff */
[----:B------:R-:W-:-:S04]  /*114a0*/  LOP3.LUT R23, R23, 0xfffffffe, RZ, 0xc0, !PT ;  /* 0xfffffffe17177812 */ /* 0x000fc800078ec0ff */
[----:B------:R-:W-:-:S04]  /*114b0*/  LOP3.LUT R23, R23, 0xfffffffb, RZ, 0xc0, !PT ;  /* 0xfffffffb17177812 */ /* 0x000fc800078ec0ff */
[----:B------:R-:W-:-:S04]  /*114c0*/  @P1 LOP3.LUT R23, R23, 0x4, RZ, 0xfc, !PT ;  /* 0x0000000417171812 */ /* 0x000fc800078efcff */
[----:B------:R-:W-:-:S04]  /*114d0*/  @P2 LOP3.LUT R23, R23, 0x1, RZ, 0xfc, !PT ;  /* 0x0000000117172812 */ /* 0x000fc800078efcff */
[----:B------:R-:W-:-:S04]  /*114e0*/  LOP3.LUT R23, R23, 0xfffffffd, RZ, 0xc0, !PT ;  /* 0xfffffffd17177812 */ /* 0x000fc800078ec0ff */
[----:B------:R-:W-:Y:S01]  /*114f0*/  @P0 LOP3.LUT R23, R23, 0x2, RZ, 0xfc, !PT ;  /* 0x0000000217170812 */ /* 0x000fe200078efcff */
[----:B-1----:R-:W-:Y:S06]  /*11500*/  BRA.DIV UR4, `(.L_x_11633) ;  /* 0x0000004204a47947 */ /* 0x002fec000b800000 */
.L_x_11713:
[----:B------:R-:W-:-:S05]  /*11510*/  SHF.R.S32.HI R3, RZ, 0x1f, R18 ;  /* 0x0000001fff037819 */ /* 0x000fca0000011412 */
[----:B------:R0:W-:Y:S01]  /*11520*/  STL [R1+0x4], R3 ;  /* 0x0000040301007387 */ /* 0x0001e20000100800 */
[----:B------:R-:W-:Y:S05]  /*11530*/  @!P2 BRA `(.L_x_11634) ;  /* 0x000000000004a947 */ /* 0x000fea0003800000 */
[----:B------:R-:W-:Y:S01]  /*11540*/  BPT.TRAP 0x1 ;  /* 0x000000040000795c */ /* 0x000fe20000300000 */
.L_x_11634:
[----:B------:R-:W-:Y:S01]  /*11550*/  IMAD R5, R24, 0x8, R22 ;  /* 0x0000000818057824 */ /* 0x000fe200078e0216 */
[----:B------:R-:W-:Y:S01]  /*11560*/  SHF.L.U32 R26, R28, 0x1f, RZ ;  /* 0x0000001f1c1a7819 */ /* 0x000fe200000006ff */
[----:B------:R-:W-:Y:S01]  /*11570*/  BSSY B0, `(.L_x_11635) ;  /* 0x0000004000007945 */ /* 0x000fe20003800000 */
[----:B------:R-:W-:Y:S02]  /*11580*/  SHF.R.S32.HI R20, RZ, 0x1f, R0 ;  /* 0x0000001fff147819 */ /* 0x000fe40000011400 */
[----:B------:R-:W1:Y:S02]  /*11590*/  SYNCS.PHASECHK.TRANS64.TRYWAIT P0, [R5+URZ+0x19c80], R26 ;  /* 0x019c801a050075a7 */ /* 0x000e64000800017f */
[----:B-1----:R-:W-:Y:S05]  /*115a0*/  @!P0 BRA `(.L_x_11636) ;  /* 0x0000004000a88947 */ /* 0x002fea0003800000 */
.L_x_11714:
[----:B------:R-:W-:Y:S05]  /*115b0*/  BSYNC B0 ;  /* 0x0000000000007941 */ /* 0x000fea0003800000 */
.L_x_11635:
[----:B------:R-:W2:Y:S01]  /*115c0*/  LDL R9, [R1+0x4] ;  /* 0x0000040001097983 */ /* 0x000ea20000100800 */
[----:B------:R-:W-:-:S03]  /*115d0*/  ULDC.64 UR4, c[0x0][0x328] ;  /* 0x0000ca0000047ab9 */ /* 0x000fc60000000a00 */
[----:B------:R-:W3:Y:S01]  /*115e0*/  LDL R4, [R1+0x14] ;  /* 0x0000140001047983 */ /* 0x000ee20000100800 */
[----:B0-----:R-:W-:Y:S01]  /*115f0*/  IMAD R3, R20, UR4, RZ ;  /* 0x0000000414037c24 */ /* 0x001fe2000f8e02ff */
[----:B-----5:R-:W-:Y:S01]  /*11600*/  SHF.R.S32.HI R21, RZ, 0x1f, R2 ;  /* 0x0000001fff157819 */ /* 0x020fe20000011402 */
[C---:B------:R-:W-:Y:S01]  /*11610*/  IMAD.WIDE.U32 R6, R0.reuse, UR4, RZ ;  /* 0x0000000400067c25 */ /* 0x040fe2000f8e00ff */
[----:B------:R-:W0:Y:S01]  /*11620*/  S2R R8, SR_TID.X ;  /* 0x0000000000087919 */ /* 0x000e220000002100 */
        /* <DEDUP_REMOVED lines=21> */
[----:B------:R-:W0:Y:S01]  /*11780*/  S2R R7, SR_TID.X ;  /* 0x0000000000077919 */ /* 0x000e220000002100 */
[----:B------:R-:W2:Y:S01]  /*11790*/  LDC R12, c[0x0][0x2f4] ;  /* 0x0000bd00ff0c7b82 */ /* 0x000ea20000000800 */
[----:B------:R-:W3:Y:S04]  /*117a0*/  SHFL.IDX PT, R6, R8, RZ, 0x1e1f ;  /* 0x001e1fff08067589 */ /* 0x000ee800000e0000 */
[----:B------:R-:W4:Y:S04]  /*117b0*/  SHFL.IDX PT, R4, R9, RZ, 0x1e1f ;  /* 0x001e1fff09047589 */ /* 0x000f2800000e0000 */
[----:B------:R-:W1:Y:S01]  /*117c0*/  SHFL.IDX PT, R9, R9, 0x1, 0x1e1f ;  /* 0x003e1f0009097f89 */ /* 0x000e6200000e0000 */
[----:B0-----:R-:W-:-:S05]  /*117d0*/  IMAD.SHL.U32 R11, R7, 0x10, RZ ;  /* 0x00000010070b7824 */ /* 0x001fca00078e00ff */
        /* <DEDUP_REMOVED lines=17> */
.L_x_11720:
[----:B------:R-:W1:Y:S01]  /*118f0*/  S2R R7, SR_TID.X ;  /* 0x0000000000077919 */ /* 0x000e620000002100 */
[C---:B------:R-:W-:Y:S02]  /*11900*/  ISETP.LT.OR P3, PT, R3.reuse, 0x41, P3 ;  /* 0x000000410300780c */ /* 0x040fe40001f61670 */
[C---:B------:R-:W-:Y:S02]  /*11910*/  ISETP.LT.OR P2, PT, R3.reuse, 0x41, P2 ;  /* 0x000000410300780c */ /* 0x040fe40001741670 */
[----:B------:R-:W-:Y:S01]  /*11920*/  ISETP.LT.OR P1, PT, R3, 0x41, P1 ;  /* 0x000000410300780c */ /* 0x000fe20000f21670 */
[----:B-1----:R-:W-:-:S05]  /*11930*/  IMAD.SHL.U32 R7, R7, 0x10, RZ ;  /* 0x0000001007077824 */ /* 0x002fca00078e00ff */
        /* <DEDUP_REMOVED lines=11> */
.L_x_11638:
        /* <DEDUP_REMOVED lines=11> */
.L_x_11639:
[----:B------:R2:W-:Y:S01]  /*11aa0*/  SYNCS.ARRIVE.TRANS64.A1T0 RZ, [R5+URZ+0x19c70], RZ ;  /* 0x019c70ff05ff79a7 */ /* 0x0005e2000810003f */
[----:B------:R-:W-:Y:S05]  /*11ab0*/  @!P3 BRA `(.L_x_11640) ;  /* 0x000000000004b947 */ /* 0x000fea0003800000 */
[----:B------:R-:W-:Y:S01]  /*11ac0*/  BPT.TRAP 0x1 ;  /* 0x000000040000795c */ /* 0x000fe20000300000 */
.L_x_11640:
[----:B------:R-:W3:Y:S01]  /*11ad0*/  SYNCS.PHASECHK.TRANS64.TRYWAIT P1, [R5+URZ+0x19c40], R26 ;  /* 0x019c401a050075a7 */ /* 0x000ee2000802017f */
[----:B------:R-:W-:Y:S04]  /*11ae0*/  BSSY B0, `(.L_x_11641) ;  /* 0x0000002000007945 */ /* 0x000fe80003800000 */
[----:B---3--:R-:W-:Y:S05]  /*11af0*/  @!P1 BRA `(.L_x_11642) ;  /* 0x00000040004c9947 */ /* 0x008fea0003800000 */
.L_x_11721:
[----:B------:R-:W-:Y:S05]  /*11b00*/  BSYNC B0 ;  /* 0x0000000000007941 */ /* 0x000fea0003800000 */
.L_x_11641:
[----:B0-----:R-:W4:Y:S01]  /*11b10*/  LDL R8, [R1+0x4] ;  /* 0x0000040001087983 */ /* 0x001f220000100800 */
[----:B------:R-:W-:Y:S01]  /*11b20*/  ULDC.64 UR4, c[0x0][0x300] ;  /* 0x0000c00000047ab9 */ /* 0x000fe20000000a00 */
[----:B------:R-:W0:Y:S01]  /*11b30*/  LDC R9, c[0x0][0x2f4] ;  /* 0x0000bd00ff097b82 */ /* 0x000e220000000800 */
[----:B------:R-:W-:Y:S01]  /*11b40*/  IMAD R3, R20, UR4, RZ ;  /* 0x0000000414037c24 */ /* 0x000fe2000f8e02ff */
[----:B------:R-:W-:Y:S01]  /*11b50*/  ULDC.64 UR6, c[0x0][0x2e8] ;  /* 0x0000ba0000067ab9 */ /* 0x000fe20000000a00 */
[----:B-1----:R-:W-:-:S04]  /*11b60*/  IMAD.WIDE.U32 R6, R0, UR4, RZ ;  /* 0x0000000400067c25 */ /* 0x002fc8000f8e00ff */
        /* <DEDUP_REMOVED lines=13> */
[----:B------:R-:W1:Y:S02]  /*11c40*/  S2R R8, SR_TID.X ;  /* 0x0000000000087919 */ /* 0x000e640000002100 */
[----:B------:R-:W-:-:S05]  /*11c50*/  IMAD R6, R18, UR5, R6 ;  /* 0x0000000512067c24 */ /* 0x000fca000f8e0206 */
[----:B------:R-:W-:Y:S01]  /*11c60*/  IADD3.X R6, R3, UR7, R6, P1, !PT ;  /* 0x0000000703067c10 */ /* 0x000fe20008ffe406 */
[C---:B-1----:R-:W-:Y:S02]  /*11c70*/  IMAD.SHL.U32 R10, R8.reuse, 0x10, RZ ;  /* 0x00000010080a7824 */ /* 0x042fe400078e00ff */
[----:B------:R-:W-:-:S03]  /*11c80*/  IMAD.SHL.U32 R8, R8, 0x10, RZ ;  /* 0x0000001008087824 */ /* 0x000fc600078e00ff */
[----:B------:R-:W-:Y:S02]  /*11c90*/  LOP3.LUT R10, R10, 0x10, RZ, 0xc0, !PT ;  /* 0x000000100a0a7812 */ /* 0x000fe400078ec0ff */
[----:B------:R-:W-:Y:S02]  /*11ca0*/  LOP3.LUT R8, R8, 0x10, RZ, 0xc0, !PT ;  /* 0x0000001008087812 */ /* 0x000fe400078ec0ff */
[C---:B------:R-:W-:Y:S02]  /*11cb0*/  LOP3.LUT R11, R10.reuse, 0x40, RZ, 0xfc, !PT ;  /* 0x000000400a0b7812 */ /* 0x040fe400078efcff */
[----:B------:R-:W-:Y:S02]  /*11cc0*/  LOP3.LUT R10, R10, 0x20, RZ, 0xfc, !PT ;  /* 0x000000200a0a7812 */ /* 0x000fe400078efcff */
[-C--:B0-----:R-:W-:Y:S02]  /*11cd0*/  ISETP.GE.AND P2, PT, R11, R9.reuse, PT ;  /* 0x000000090b00720c */ /* 0x081fe40003f46270 */
        /* <DEDUP_REMOVED lines=15> */
.L_x_11727:
        /* <DEDUP_REMOVED lines=12> */
.L_x_11644:
        /* <DEDUP_REMOVED lines=11> */
.L_x_11645:
[----:B------:R1:W-:Y:S02]  /*11f40*/  SYNCS.ARRIVE.TRANS64.A1T0 RZ, [R5+URZ+0x19c30], RZ ;  /* 0x019c30ff05ff79a7 */ /* 0x0003e4000810003f */
[----:B------:R-:W-:Y:S05]  /*11f50*/  WARPSYNC.ALL ;  /* 0x0000000000007948 */ /* 0x000fea0003800000 */
[----:B------:R-:W-:Y:S01]  /*11f60*/  ULDC.64 UR4, c[0x0][0x298] ;  /* 0x0000a60000047ab9 */ /* 0x000fe20000000a00 */
[----:B0-----:R-:W-:Y:S01]  /*11f70*/  VIADD R2, R22, 0xf000 ;  /* 0x0000f00016027836 */ /* 0x001fe20000000000 */
[----:B------:R-:W-:Y:S01]  /*11f80*/  SHF.R.S32.HI R0, RZ, 0x1f, R17 ;  /* 0x0000001fff007819 */ /* 0x000fe20000011411 */
[----:B-1-3--:R-:W-:Y:S01]  /*11f90*/  IMAD.WIDE.U32 R4, R17, UR4, RZ ;  /* 0x0000000411047c25 */ /* 0x00afe2000f8e00ff */
        /* <DEDUP_REMOVED lines=24> */
.L_x_11647:
[----:B------:R-:W-:Y:S05]  /*12120*/  BSYNC B6 ;  /* 0x0000000000067941 */ /* 0x000fea0003800000 */
.L_x_11646:
[----:B------:R-:W2:Y:S01]  /*12130*/  LDL.LU.64 R2, [R1+0x20] ;  /* 0x0000200001027983 */ /* 0x000ea20000300a00 */
[----:B------:R-:W-:Y:S01]  /*12140*/  ULDC.64 UR4, c[0x0][0x2d8] ;  /* 0x0000b60000047ab9 */ /* 0x000fe20000000a00 */
[----:B------:R-:W-:Y:S01]  /*12150*/  UISETP.NE.AND UP0, UPT, UR46, URZ, UPT ;  /* 0x0000003f2e00728c */ /* 0x000fe2000bf05270 */
[----:B------:R-:W-:Y:S01]  /*12160*/  LOP3.LUT P6, RZ, R23, 0x20, RZ, 0xc0, !PT ;  /* 0x0000002017ff7812 */ /* 0x000fe200078cc0ff */
[----:B------:R-:W3:Y:S01]  /*12170*/  LDL R20, [R1+0x4] ;  /* 0x0000040001147983 */ /* 0x000ee20000100800 */
[----:B0-----:R-:W-:Y:S01]  /*12180*/  SHF.R.S32.HI R4, RZ, 0x1f, R19 ;  /* 0x0000001fff047819 */ /* 0x001fe20000011413 */
[----:B------:R-:W0:Y:S01]  /*12190*/  LDC R9, c[0x0][0x448] ;  /* 0x00011200ff097b82 */ /* 0x000e220000000800 */
[----:B------:R-:W-:Y:S01]  /*121a0*/  SEL R0, R19, RZ, !P6 ;  /* 0x000000ff13007207 */ /* 0x000fe20007000000 */
[----:B------:R1:W5:Y:S01]  /*121b0*/  LDL R10, [R1+0x18] ;  /* 0x00001800010a7983 */ /* 0x0003620000100800 */
[----:B------:R-:W-:Y:S01]  /*121c0*/  SEL R4, R4, RZ, !P6 ;  /* 0x000000ff04047207 */ /* 0x000fe20007000000 */
[----:B------:R-:W-:Y:S01]  /*121d0*/  ULDC.64 UR6, c[0x0][0x2c8] ;  /* 0x0000b20000067ab9 */ /* 0x000fe20000000a00 */
[----:B------:R-:W-:Y:S01]  /*121e0*/  PLOP3.LUT P0, PT, PT, PT, UP0, 0x80, 0x0 ;  /* 0x000000000000781c */ /* 0x000fe20003f0f008 */
[----:B------:R-:W4:Y:S01]  /*121f0*/  S2R R21, SR_TID.X ;  /* 0x0000000000157919 */ /* 0x000f220000002100 */
[----:B------:R-:W-:Y:S01]  /*12200*/  ULDC.64 UR8, c[0x0][0x280] ;  /* 0x0000a00000087ab9 */ /* 0x000fe20000000a00 */
[----:B------:R-:W-:Y:S01]  /*12210*/  @UP0 ULDC UR10, c[0x0][0x44c] ;  /* 0x00011300000a0ab9 */ /* 0x000fe20000000800 */
[----:B----4-:R-:W-:-:S05]  /*12220*/  IMAD.SHL.U32 R21, R21, 0x40, RZ ;  /* 0x0000004015157824 */ /* 0x010fca00078e00ff */
[----:B------:R-:W-:Y:S01]  /*12230*/  LOP3.LUT R21, R21, 0x40, RZ, 0xc0, !PT ;  /* 0x0000004015157812 */ /* 0x000fe200078ec0ff */
[----:B--2---:R-:W-:Y:S02]  /*12240*/  IMAD.MOV.U32 R3, RZ, RZ, R17 ;  /* 0x000000ffff037224 */ /* 0x004fe400078e0011 */
[----:B---3--:R-:W-:Y:S02]  /*12250*/  IMAD R5, R20, UR4, RZ ;  /* 0x0000000414057c24 */ /* 0x008fe4000f8e02ff */
[----:B------:R-:W2:Y:S01]  /*12260*/  S2R R20, SR_TID.X ;  /* 0x0000000000147919 */ /* 0x000ea20000002100 */
[----:B------:R-:W-:-:S04]  /*12270*/  IMAD.WIDE.U32 R2, R18, UR4, R2 ;  /* 0x0000000412027c25 */ /* 0x000fc8000f8e0002 */
[----:B------:R-:W-:Y:S01]  /*12280*/  IMAD R5, R18, UR5, R5 ;  /* 0x0000000512057c24 */ /* 0x000fe2000f8e0205 */
[----:B------:R-:W-:Y:S02]  /*12290*/  ULDC.64 UR4, c[0x0][0x2e0] ;  /* 0x0000b80000047ab9 */ /* 0x000fe40000000a00 */
[----:B------:R-:W-:Y:S02]  /*122a0*/  IMAD R4, R4, UR4, RZ ;  /* 0x0000000404047c24 */ /* 0x000fe4000f8e02ff */
[----:B------:R-:W-:Y:S02]  /*122b0*/  IMAD.IADD R3, R3, 0x1, R5 ;  /* 0x0000000103037824 */ /* 0x000fe400078e0205 */
[C---:B------:R-:W-:Y:S02]  /*122c0*/  IMAD R5, R0.reuse, UR5, R4 ;  /* 0x0000000500057c24 */ /* 0x040fe4000f8e0204 */
[----:B------:R-:W-:Y:S01]  /*122d0*/  IMAD.WIDE.U32 R2, R0, UR4, R2 ;  /* 0x0000000400027c25 */ /* 0x000fe2000f8e0002 */
[----:B------:R-:W-:Y:S01]  /*122e0*/  @UP0 ULDC UR4, c[0x0][0x44c] ;  /* 0x0001130000040ab9 */ /* 0x000fe20000000800 */
[----:B--2---:R-:W-:-:S04]  /*122f0*/  LOP3.LUT R20, R20, 0x7f, RZ, 0xc0, !PT ;  /* 0x0000007f14147812 */ /* 0x004fc800078ec0ff */
[----:B------:R-:W-:-:S04]  /*12300*/  SHF.R.U32.HI R20, RZ, 0x1, R20 ;  /* 0x00000001ff147819 */ /* 0x000fc80000011614 */
[----:B------:R-:W-:-:S05]  /*12310*/  LOP3.LUT R20, R20, R21, RZ, 0xfc, !PT ;  /* 0x0000001514147212 */ /* 0x000fca00078efcff */
[----:B------:R-:W-:-:S04]  /*12320*/  VIADD R0, R20, UR39 ;  /* 0x0000002714007c36 */ /* 0x000fc80008000000 */
[----:B------:R-:W-:Y:S01]  /*12330*/  @P0 IMAD.HI.U32 R4, R0, UR4, RZ ;  /* 0x0000000400040c27 */ /* 0x000fe2000f8e00ff */
[----:B------:R-:W-:Y:S01]  /*12340*/  PLOP3.LUT P0, PT, PT, PT, UP0, 0x80, 0x0 ;  /* 0x000000000000781c */ /* 0x000fe20003f0f008 */
[----:B------:R-:W-:Y:S02]  /*12350*/  @UP0 ULDC UR4, c[0x0][0x450] ;  /* 0x0001140000040ab9 */ /* 0x000fe40000000800 */
[----:B------:R-:W-:Y:S02]  /*12360*/  IMAD.IADD R3, R3, 0x1, R5 ;  /* 0x0000000103037824 */ /* 0x000fe400078e0205 */
[----:B------:R-:W-:-:S08]  /*12370*/  IMAD.MOV.U32 R5, RZ, RZ, R0 ;  /* 0x000000ffff057224 */ /* 0x000fd000078e0000 */
[----:B------:R-:W-:Y:S01]  /*12380*/  @P0 SHF.R.U32.HI R5, RZ, UR4, R4 ;  /* 0x00000004ff050c19 */ /* 0x000fe20008011604 */
[----:B------:R-:W-:-:S03]  /*12390*/  ULDC.64 UR4, c[0x0][0x2d0] ;  /* 0x0000b40000047ab9 */ /* 0x000fc60000000a00 */
[--C-:B------:R-:W-:Y:S01]  /*123a0*/  SHF.R.S32.HI R4, RZ, 0x1f, R5.reuse ;  /* 0x0000001fff047819 */ /* 0x100fe20000011405 */
[----:B------:R-:W-:-:S04]  /*123b0*/  IMAD.MOV R6, RZ, RZ, -R5 ;  /* 0x000000ffff067224 */ /* 0x000fc800078e0a05 */
[----:B------:R-:W-:Y:S02]  /*123c0*/  IMAD R4, R4, UR4, RZ ;  /* 0x0000000404047c24 */ /* 0x000fe4000f8e02ff */
[----:B0-----:R-:W-:Y:S02]  /*123d0*/  IMAD R6, R9, R6, R0 ;  /* 0x0000000609067224 */ /* 0x001fe400078e0200 */
[C---:B------:R-:W-:Y:S02]  /*123e0*/  IMAD R7, R5.reuse, UR5, R4 ;  /* 0x0000000505077c24 */ /* 0x040fe4000f8e0204 */
[----:B------:R-:W-:-:S04]  /*123f0*/  IMAD.WIDE.U32 R4, R5, UR4, R2 ;  /* 0x0000000405047c25 */ /* 0x000fc8000f8e0002 */
[----:B------:R-:W-:Y:S01]  /*12400*/  IMAD.IADD R5, R5, 0x1, R7 ;  /* 0x0000000105057824 */ /* 0x000fe200078e0207 */
[----:B------:R-:W-:Y:S01]  /*12410*/  SHF.R.S32.HI R7, RZ, 0x1f, R6 ;  /* 0x0000001fff077819 */ /* 0x000fe20000011406 */
[----:B------:R-:W-:-:S04]  /*12420*/  IMAD.WIDE.U32 R4, R6, UR6, R4 ;  /* 0x0000000606047c25 */ /* 0x000fc8000f8e0004 */
[----:B------:R-:W-:-:S04]  /*12430*/  IMAD R7, R7, UR6, RZ ;  /* 0x0000000607077c24 */ /* 0x000fc8000f8e02ff */
[----:B------:R-:W-:Y:S01]  /*12440*/  IMAD R7, R6, UR7, R7 ;  /* 0x0000000706077c24 */ /* 0x000fe2000f8e0207 */
[----:B------:R-:W-:-:S04]  /*12450*/  IADD3 R6, P0, R4, UR8, RZ ;  /* 0x0000000804067c10 */ /* 0x000fc8000ff1e0ff */
[----:B------:R-:W-:Y:S02]  /*12460*/  IADD3.X R5, R5, UR9, R7, P0, !PT ;  /* 0x0000000905057c10 */ /* 0x000fe400087fe407 */
[----:B------:R-:W-:Y:S01]  /*12470*/  PLOP3.LUT P0, PT, PT, PT, UP0, 0x80, 0x0 ;  /* 0x000000000000781c */ /* 0x000fe20003f0f008 */
[----:B------:R-:W-:Y:S01]  /*12480*/  VIADD R0, R0, 0x80 ;  /* 0x0000008000007836 */ /* 0x000fe20000000000 */
[----:B------:R-:W0:Y:S11]  /*12490*/  S2R R20, SR_TID.X ;  /* 0x0000000000147919 */ /* 0x000e360000002100 */
[----:B------:R-:W-:Y:S01]  /*124a0*/  @P0 IMAD.HI.U32 R7, R0, UR10, RZ ;  /* 0x0000000a00070c27 */ /* 0x000fe2000f8e00ff */
[----:B------:R-:W-:Y:S01]  /*124b0*/  PLOP3.LUT P0, PT, PT, PT, UP0, 0x80, 0x0 ;  /* 0x000000000000781c */ /* 0x000fe20003f0f008 */
[----:B------:R-:W-:-:S02]  /*124c0*/  @UP0 ULDC UR10, c[0x0][0x450] ;  /* 0x00011400000a0ab9 */ /* 0x000fc40000000800 */
[----:B------:R-:W-:-:S10]  /*124d0*/  IMAD.MOV.U32 R4, RZ, RZ, R0 ;  /* 0x000000ffff047224 */ /* 0x000fd400078e0000 */
[----:B------:R-:W-:-:S05]  /*124e0*/  @P0 SHF.R.U32.HI R4, RZ, UR10, R7 ;  /* 0x0000000aff040c19 */ /* 0x000fca0008011607 */
[----:B------:R-:W-:-:S04]  /*124f0*/  IMAD.MOV R7, RZ, RZ, -R4 ;  /* 0x000000ffff077224 */ /* 0x000fc800078e0a04 */
[----:B------:R-:W-:Y:S01]  /*12500*/  IMAD R0, R9, R7, R0 ;  /* 0x0000000709007224 */ /* 0x000fe200078e0200 */
[----:B------:R-:W-:Y:S01]  /*12510*/  SHF.R.S32.HI R7, RZ, 0x1f, R4 ;  /* 0x0000001fff077819 */ /* 0x000fe20000011404 */
[----:B------:R-:W-:-:S04]  /*12520*/  IMAD.WIDE.U32 R2, R4, UR4, R2 ;  /* 0x0000000404027c25 */ /* 0x000fc8000f8e0002 */
[----:B------:R-:W-:Y:S01]  /*12530*/  IMAD R7, R7, UR4, RZ ;  /* 0x0000000407077c24 */ /* 0x000fe2000f8e02ff */
[----:B------:R-:W-:-:S03]  /*12540*/  ULDC UR4, c[0x0][0x2b8] ;  /* 0x0000ae0000047ab9 */ /* 0x000fc60000000800 */
[----:B------:R-:W-:Y:S01]  /*12550*/  IMAD R7, R4, UR5, R7 ;  /* 0x0000000504077c24 */ /* 0x000fe2000f8e0207 */
[----:B------:R-:W-:Y:S01]  /*12560*/  SHF.R.S32.HI R4, RZ, 0x1f, R0 ;  /* 0x0000001fff047819 */ /* 0x000fe20000011400 */
[----:B0-----:R-:W-:Y:S02]  /*12570*/  IMAD.SHL.U32 R21, R20, 0x10, RZ ;  /* 0x0000001014157824 */ /* 0x001fe400078e00ff */
[----:B------:R-:W-:Y:S02]  /*12580*/  IMAD.IADD R3, R3, 0x1, R7 ;  /* 0x0000000103037824 */ /* 0x000fe400078e0207 */
[----:B------:R-:W-:Y:S02]  /*12590*/  IMAD R4, R4, UR6, RZ ;  /* 0x0000000604047c24 */ /* 0x000fe4000f8e02ff */
[----:B------:R-:W-:Y:S01]  /*125a0*/  IMAD.WIDE.U32 R2, R0, UR6, R2 ;  /* 0x0000000600027c25 */ /* 0x000fe2000f8e0002 */
[----:B------:R-:W-:-:S03]  /*125b0*/  LOP3.LUT R21, R21, 0x10, RZ, 0xc0, !PT ;  /* 0x0000001015157812 */ /* 0x000fc600078ec0ff */
[----:B------:R-:W-:Y:S01]  /*125c0*/  IMAD.SHL.U32 R17, R20, 0x10, RZ ;  /* 0x0000001014117824 */ /* 0x000fe200078e00ff */
[----:B------:R-:W-:Y:S01]  /*125d0*/  IADD3 R8, P0, R2, UR8, RZ ;  /* 0x0000000802087c10 */ /* 0x000fe2000ff1e0ff */
[----:B------:R-:W-:Y:S01]  /*125e0*/  IMAD R4, R0, UR7, R4 ;  /* 0x0000000700047c24 */ /* 0x000fe2000f8e0204 */
[----:B------:R-:W-:Y:S02]  /*125f0*/  LOP3.LUT R12, R21, 0x20, RZ, 0xfc, !PT ;  /* 0x00000020150c7812 */ /* 0x000fe400078efcff */
        /* <DEDUP_REMOVED lines=9> */
[----:B-1----:R-:W-:Y:S10]  /*12690*/  BRA.DIV UR5, `(.L_x_11648) ;  /* 0x0000003a051c7947 */ /* 0x002ff4000b800000 */
[----:B------:R-:W0:Y:S01]  /*126a0*/  SHFL.IDX PT, R3, R6, RZ, 0x1e1f ;  /* 0x001e1fff06037589 */ /* 0x000e2200000e0000 */
[----:B------:R-:W-:Y:S02]  /*126b0*/  IMAD R4, R9, UR38, RZ ;  /* 0x0000002609047c24 */ /* 0x000fe4000f8e02ff */
[----:B------:R-:W-:Y:S01]  /*126c0*/  VIADD R0, R20, UR39 ;  /* 0x0000002714007c36 */ /* 0x000fe20008000000 */
        /* <DEDUP_REMOVED lines=21> */
.L_x_11734:
        /* <DEDUP_REMOVED lines=12> */
.L_x_11650:
[----:B------:R-:W-:Y:S05]  /*128e0*/  BSYNC B0 ;  /* 0x0000000000007941 */ /* 0x000fea0003800000 */
.L_x_11649:
[----:B------:R-:W-:Y:S01]  /*128f0*/  NOP ;  /* 0x0000000000007918 */ /* 0x000fe20000000000 */
[----:B------:R-:W-:-:S13]  /*12900*/  PLOP3.LUT P0, PT, PT, PT, PT, 0x80, 0x0 ;  /* 0x000000000000781c */ /* 0x000fda0003f0f070 */
.L_x_11651:
        /* <DEDUP_REMOVED lines=18> */
.L_x_11735:
[----:B------:R-:W-:Y:S05]  /*12a30*/  BSYNC B0 ;  /* 0x0000000000007941 */ /* 0x000fea0003800000 */
.L_x_11652:
[----:B------:R-:W-:-:S04]  /*12a40*/  UIADD3 UR4, UR41, -0x2, URZ ;  /* 0xfffffffe29047890 */ /* 0x000fc8000fffe03f */
[----:B------:R-:W-:-:S06]  /*12a50*/  UISETP.GE.AND UP0, UPT, UR4, UR42, UPT ;  /* 0x0000002a0400728c */ /* 0x000fcc000bf06270 */
[----:B------:R-:W-:-:S13]  /*12a60*/  PLOP3.LUT P0, PT, PT, PT, UP0, 0x80, 0x0 ;  /* 0x000000000000781c */ /* 0x000fda0003f0f008 */
[----:B------:R-:W-:Y:S05]  /*12a70*/  @!P0 BRA `(.L_x_11654) ;  /* 0x00000010008c8947 */ /* 0x000fea0003800000 */
[----:B------:R-:W-:Y:S02]  /*12a80*/  IMAD.MOV.U32 R4, RZ, RZ, R24 ;  /* 0x000000ffff047224 */ /* 0x000fe400078e0018 */
[----:B------:R-:W-:Y:S02]  /*12a90*/  IMAD.MOV.U32 R5, RZ, RZ, R28 ;  /* 0x000000ffff057224 */ /* 0x000fe400078e001c */
[----:B------:R-:W-:-:S07]  /*12aa0*/  IMAD.U32 R20, RZ, RZ, UR4 ;  /* 0x00000004ff147e24 */ /* 0x000fce000f8e00ff */
.L_x_11674:
[----:B0--3--:R-:W3:Y:S01]  /*12ab0*/  LDL R9, [R1+0x8] ;  /* 0x0000080001097983 */ /* 0x009ee20000100800 */
[----:B-1----:R-:W1:Y:S03]  /*12ac0*/  LDC R3, c[0x0][0x430] ;  /* 0x00010c00ff037b82 */ /* 0x002e660000000800 */
[----:B0-----:R-:W4:Y:S01]  /*12ad0*/  LDL R8, [R1] ;  /* 0x0000000001087983 */ /* 0x001f220000100800 */
[----:B------:R-:W2:Y:S01]  /*12ae0*/  S2R R2, SR_TID.X ;  /* 0x0000000000027919 */ /* 0x000ea20000002100 */
[----:B-1----:R-:W-:-:S13]  /*12af0*/  ISETP.NE.AND P0, PT, R3, 0x1, PT ;  /* 0x000000010300780c */ /* 0x002fda0003f05270 */
[----:B------:R-:W0:Y:S01]  /*12b00*/  @P0 LDC R6, c[0x0][0x434] ;  /* 0x00010d00ff060b82 */ /* 0x000e220000000800 */
[----:B--2---:R-:W-:-:S04]  /*12b10*/  LOP3.LUT R0, R2, 0x7f, RZ, 0xc0, !PT ;  /* 0x0000007f02007812 */ /* 0x004fc800078ec0ff */
[----:B------:R-:W-:-:S03]  /*12b20*/  SHF.R.U32.HI R3, RZ, 0x1, R0 ;  /* 0x00000001ff037819 */ /* 0x000fc60000011600 */
[----:B------:R-:W1:Y:S01]  /*12b30*/  @P0 LDC R0, c[0x0][0x438] ;  /* 0x00010e00ff000b82 */ /* 0x000e620000000800 */
[----:B------:R-:W-:Y:S02]  /*12b40*/  IMAD.SHL.U32 R2, R2, 0x40, RZ ;  /* 0x0000004002027824 */ /* 0x000fe400078e00ff */
[----:B------:R-:W-:-:S03]  /*12b50*/  IMAD R3, R20, 0x80, R3 ;  /* 0x0000008014037824 */ /* 0x000fc600078e0203 */
[----:B------:R-:W-:-:S04]  /*12b60*/  LOP3.LUT R2, R2, 0x40, RZ, 0xc0, !PT ;  /* 0x0000004002027812 */ /* 0x000fc800078ec0ff */
[----:B------:R-:W-:-:S05]  /*12b70*/  IADD3 R3, R2, UR36, R3 ;  /* 0x0000002402037c10 */ /* 0x000fca000fffe003 */
[----:B0-----:R-:W-:-:S04]  /*12b80*/  @P0 IMAD.HI.U32 R6, R3, R6, RZ ;  /* 0x0000000603060227 */ /* 0x001fc800078e00ff */
[----:B------:R-:W-:Y:S01]  /*12b90*/  IMAD.MOV.U32 R2, RZ, RZ, R3 ;  /* 0x000000ffff027224 */ /* 0x000fe200078e0003 */
[----:B-1----:R-:W-:Y:S01]  /*12ba0*/  @P0 SHF.R.U32.HI R2, RZ, R0, R6 ;  /* 0x00000000ff020219 */ /* 0x002fe20000011606 */
[----:B------:R-:W-:Y:S05]  /*12bb0*/  YIELD ;  /* 0x0000000000007946 */ /* 0x000fea0003800000 */
[----:B------:R-:W-:Y:S01]  /*12bc0*/  IMAD.MOV R7, RZ, RZ, -R2 ;  /* 0x000000ffff077224 */ /* 0x000fe200078e0a02 */
[----:B------:R-:W-:-:S03]  /*12bd0*/  ULDC UR4, c[0x0][0x430] ;  /* 0x00010c0000047ab9 */ /* 0x000fc60000000800 */
[----:B------:R-:W-:Y:S01]  /*12be0*/  IMAD R7, R7, UR4, R3 ;  /* 0x0000000407077c24 */ /* 0x000fe2000f8e0203 */
[----:B------:R-:W-:Y:S01]  /*12bf0*/  ULDC.64 UR4, c[0x0][0x428] ;  /* 0x00010a0000047ab9 */ /* 0x000fe20000000a00 */
        /* <DEDUP_REMOVED lines=22> */
.L_x_11655:
[----:B------:R-:W-:Y:S01]  /*12d60*/  IMAD R0, R24, 0x8, R22 ;  /* 0x0000000818007824 */ /* 0x000fe200078e0216 */
[----:B------:R-:W-:Y:S01]  /*12d70*/  SHF.L.U32 R10, R28, 0x1f, RZ ;  /* 0x0000001f1c0a7819 */ /* 0x000fe200000006ff */
[----:B------:R-:W-:Y:S01]  /*12d80*/  BSSY B0, `(.L_x_11656) ;  /* 0x0000004000007945 */ /* 0x000fe20003800000 */
[----:B------:R-:W-:Y:S02]  /*12d90*/  SHF.R.S32.HI R9, RZ, 0x1f, R7 ;  /* 0x0000001fff097819 */ /* 0x000fe40000011407 */
[----:B------:R-:W0:Y:S02]  /*12da0*/  SYNCS.PHASECHK.TRANS64.TRYWAIT P0, [R0+URZ+0x19c80], R10 ;  /* 0x019c800a000075a7 */ /* 0x000e24000800017f */
[----:B0-----:R-:W-:Y:S05]  /*12db0*/  @!P0 BRA `(.L_x_11657) ;  /* 0x0000003400588947 */ /* 0x001fea0003800000 */
.L_x_11736:
[----:B------:R-:W-:Y:S05]  /*12dc0*/  BSYNC B0 ;  /* 0x0000000000007941 */ /* 0x000fea0003800000 */
.L_x_11656:
        /* <DEDUP_REMOVED lines=46> */
.L_x_11742:
        /* <DEDUP_REMOVED lines=13> */
.L_x_11659:
        /* <DEDUP_REMOVED lines=11> */
.L_x_11660:
[----:B------:R2:W-:Y:S01]  /*13230*/  SYNCS.ARRIVE.TRANS64.A1T0 RZ, [R0+URZ+0x19c70], RZ ;  /* 0x019c70ff00ff79a7 */ /* 0x0005e2000810003f */
[----:B------:R-:W-:Y:S05]  /*13240*/  @!P3 BRA `(.L_x_11661) ;  /* 0x000000000004b947 */ /* 0x000fea0003800000 */
[----:B------:R-:W-:Y:S01]  /*13250*/  BPT.TRAP 0x1 ;  /* 0x000000040000795c */ /* 0x000fe20000300000 */
.L_x_11661:
[----:B------:R-:W3:Y:S01]  /*13260*/  SYNCS.PHASECHK.TRANS64.TRYWAIT P0, [R0+URZ+0x19c40], R10 ;  /* 0x019c400a000075a7 */ /* 0x000ee2000800017f */
[----:B------:R-:W-:Y:S04]  /*13270*/  BSSY B0, `(.L_x_11662) ;  /* 0x0000002000007945 */ /* 0x000fe80003800000 */
[----:B---3--:R-:W-:Y:S05]  /*13280*/  @!P0 BRA `(.L_x_11663) ;  /* 0x0000003000e48947 */ /* 0x008fea0003800000 */
.L_x_11743:
[----:B------:R-:W-:Y:S05]  /*13290*/  BSYNC B0 ;  /* 0x0000000000007941 */ /* 0x000fea0003800000 */
.L_x_11662:
        /* <DEDUP_REMOVED lines=40> */
.L_x_11749:
        /* <DEDUP_REMOVED lines=10> */
.L_x_11665:
        /* <DEDUP_REMOVED lines=11> */
.L_x_11666:
[----:B------:R2:W-:Y:S02]  /*13670*/  SYNCS.ARRIVE.TRANS64.A1T0 RZ, [R0+URZ+0x19c30], RZ ;  /* 0x019c30ff00ff79a7 */ /* 0x0005e4000810003f */
[----:B--23--:R-:W-:-:S05]  /*13680*/  IMAD.U32 R0, RZ, RZ, UR44 ;  /* 0x0000002cff007e24 */ /* 0x00cfca000f8e00ff */
[----:B------:R-:W-:-:S13]  /*13690*/  ISETP.NE.AND P0, PT, R0, 0x3, PT ;  /* 0x000000030000780c */ /* 0x000fda0003f05270 */
[----:B------:R-:W-:Y:S05]  /*136a0*/  @!P0 BRA `(.L_x_11667) ;  /* 0x0000000000048947 */ /* 0x000fea0003800000 */
[----:B------:R-:W-:Y:S01]  /*136b0*/  BPT.TRAP 0x1 ;  /* 0x000000040000795c */ /* 0x000fe20000300000 */
.L_x_11667:
[----:B------:R-:W-:Y:S01]  /*136c0*/  LOP3.LUT R0, R5, 0x1, RZ, 0x3c, !PT ;  /* 0x0000000105007812 */ /* 0x000fe200078e3cff */
[----:B------:R-:W-:Y:S01]  /*136d0*/  IMAD R2, R4, 0x8, R22 ;  /* 0x0000000804027824 */ /* 0x000fe200078e0216 */
[----:B------:R-:W-:Y:S02]  /*136e0*/  BSSY B0, `(.L_x_11668) ;  /* 0x0000004000007945 */ /* 0x000fe40003800000 */
[----:B------:R-:W-:-:S04]  /*136f0*/  SHF.L.U32 R0, R0, 0x1f, RZ ;  /* 0x0000001f00007819 */ /* 0x000fc800000006ff */
[----:B------:R-:W0:Y:S02]  /*13700*/  SYNCS.PHASECHK.TRANS64.TRYWAIT P2, [R2+URZ+0x19c70], R0 ;  /* 0x019c7000020075a7 */ /* 0x000e24000804017f */
[----:B0-----:R-:W-:Y:S05]  /*13710*/  @!P2 BRA `(.L_x_11669) ;  /* 0x00000030006ca947 */ /* 0x001fea0003800000 */
.L_x_11750:
[----:B------:R-:W-:Y:S05]  /*13720*/  BSYNC B0 ;  /* 0x0000000000007941 */ /* 0x000fea0003800000 */
.L_x_11668:
[----:B------:R-:W-:-:S05]  /*13730*/  IMAD.U32 R3, RZ, RZ, UR43 ;  /* 0x0000002bff037e24 */ /* 0x000fca000f8e00ff */
[----:B------:R-:W-:-:S13]  /*13740*/  ISETP.NE.AND P2, PT, R3, 0x3, PT ;  /* 0x000000030300780c */ /* 0x000fda0003f45270 */
[----:B------:R-:W-:Y:S05]  /*13750*/  @!P2 BRA `(.L_x_11670) ;  /* 0x000000000004a947 */ /* 0x000fea0003800000 */
[----:B------:R-:W-:Y:S01]  /*13760*/  BPT.TRAP 0x1 ;  /* 0x000000040000795c */ /* 0x000fe20000300000 */
.L_x_11670:
[----:B------:R-:W-:Y:S01]  /*13770*/  SHF.L.U32 R3, R5, 0x1f, RZ ;  /* 0x0000001f05037819 */ /* 0x000fe200000006ff */
[----:B0-----:R-:W-:-:S03]  /*13780*/  IMAD R0, R4, 0x3000, RZ ;  /* 0x0000300004007824 */ /* 0x001fc600078e02ff */
[----:B------:R-:W0:Y:S02]  /*13790*/  SYNCS.PHASECHK.TRANS64.TRYWAIT P2, [R2+URZ+0x19c60], R3 ;  /* 0x019c6003020075a7 */ /* 0x000e24000804017f */
[----:B0-----:R-:W-:Y:S05]  /*137a0*/  @!P2 BRA `(.L_x_11671) ;  /* 0x00000030005ca947 */ /* 0x001fea0003800000 */
.L_x_11751:
        /* <DEDUP_REMOVED lines=69> */
.L_x_11672:
[----:B-1----:R1:W-:Y:S01]  /*13c00*/  SYNCS.ARRIVE.TRANS64.A1T0 RZ, [R2+URZ+0x19c50], RZ ;  /* 0x019c50ff02ff79a7 */ /* 0x0023e2000810003f */
[----:B------:R-:W-:Y:S06]  /*13c10*/  BAR.SYNC.DEFER_BLOCKING 0x2, 0x80 ;  /* 0x0082000000007b1d */ /* 0x000fec0000010000 */
[----:B------:R-:W-:Y:S05]  /*13c20*/  @!P0 BRA `(.L_x_11673) ;  /* 0x0000000000048947 */ /* 0x000fea0003800000 */
[----:B------:R-:W-:Y:S01]  /*13c30*/  BPT.TRAP 0x1 ;  /* 0x000000040000795c */ /* 0x000fe20000300000 */
.L_x_11673:
[----:B------:R-:W2:Y:S01]  /*13c40*/  LDL R0, [R1+0xc] ;  /* 0x00000c0001007983 */ /* 0x000ea20000100800 */
[----:B-1----:R-:W-:Y:S02]  /*13c50*/  VIADD R2, R2, 0x19c80 ;  /* 0x00019c8002027836 */ /* 0x002fe40000000000 */
[----:B------:R-:W-:Y:S02]  /*13c60*/  IMAD.MOV.U32 R4, RZ, RZ, R24 ;  /* 0x000000ffff047224 */ /* 0x000fe400078e0018 */
[----:B------:R-:W-:Y:S01]  /*13c70*/  IMAD.MOV.U32 R5, RZ, RZ, R28 ;  /* 0x000000ffff057224 */ /* 0x000fe200078e001c */
[----:B--2---:R-:W-:-:S04]  /*13c80*/  PRMT R2, R0, 0x654, R2 ;  /* 0x0000065400027816 */ /* 0x004fc80000000002 */
[----:B------:R3:W-:Y:S01]  /*13c90*/  SYNCS.ARRIVE.TRANS64.RED.A1T0 RZ, [R2+URZ], RZ ;  /* 0x000000ff02ff79a7 */ /* 0x0007e2000810043f */
[----:B------:R-:W-:Y:S05]  /*13ca0*/  @P1 BRA `(.L_x_11674) ;  /* 0xffffffec00801947 */ /* 0x000fea000383ffff */
.L_x_11654:
        /* <DEDUP_REMOVED lines=19> */
.L_x_11676:
[----:B------:R-:W-:Y:S05]  /*13de0*/  BSYNC B0 ;  /* 0x0000000000007941 */ /* 0x000fea0003800000 */
.L_x_11675:
[----:B------:R-:W-:Y:S05]  /*13df0*/  @!P0 BRA `(.L_x_11677) ;  /* 0x0000000000048947 */ /* 0x000fea0003800000 */
[----:B------:R-:W-:Y:S01]  /*13e00*/  BPT.TRAP 0x1 ;  /* 0x000000040000795c */ /* 0x000fe20000300000 */
.L_x_11677:
[----:B01----:R-:W-:Y:S01]  /*13e10*/  LOP3.LUT R3, R28, 0x1, RZ, 0x3c, !PT ;  /* 0x000000011c037812 */ /* 0x003fe200078e3cff */
[----:B------:R-:W-:Y:S01]  /*13e20*/  IMAD R0, R24, 0x8, R22 ;  /* 0x0000000818007824 */ /* 0x000fe200078e0216 */
[----:B------:R-:W-:Y:S02]  /*13e30*/  BSSY B0, `(.L_x_11678) ;  /* 0x0000004000007945 */ /* 0x000fe40003800000 */
[----:B------:R-:W-:-:S04]  /*13e40*/  SHF.L.U32 R3, R3, 0x1f, RZ ;  /* 0x0000001f03037819 */ /* 0x000fc800000006ff */
[----:B------:R-:W0:Y:S02]  /*13e50*/  SYNCS.PHASECHK.TRANS64.TRYWAIT P1, [R0+URZ+0x19c70], R3 ;  /* 0x019c7003000075a7 */ /* 0x000e24000802017f */
[----:B0-----:R-:W-:Y:S05]  /*13e60*/  @!P1 BRA `(.L_x_11679) ;  /* 0x0000002800c09947 */ /* 0x001fea0003800000 */
.L_x_11752:
[----:B------:R-:W-:Y:S05]  /*13e70*/  BSYNC B0 ;  /* 0x0000000000007941 */ /* 0x000fea0003800000 */
.L_x_11678:
[----:B------:R-:W-:-:S05]  /*13e80*/  IMAD.U32 R2, RZ, RZ, UR43 ;  /* 0x0000002bff027e24 */ /* 0x000fca000f8e00ff */
[----:B------:R-:W-:-:S13]  /*13e90*/  ISETP.NE.AND P1, PT, R2, 0x3, PT ;  /* 0x000000030200780c */ /* 0x000fda0003f25270 */
[----:B------:R-:W-:Y:S05]  /*13ea0*/  @!P1 BRA `(.L_x_11680) ;  /* 0x0000000000049947 */ /* 0x000fea0003800000 */
[----:B------:R-:W-:Y:S01]  /*13eb0*/  BPT.TRAP 0x1 ;  /* 0x000000040000795c */ /* 0x000fe20000300000 */
.L_x_11680:
[----:B0-----:R-:W-:-:S04]  /*13ec0*/  SHF.L.U32 R3, R28, 0x1f, RZ ;  /* 0x0000001f1c037819 */ /* 0x001fc800000006ff */
[----:B------:R-:W0:Y:S02]  /*13ed0*/  SYNCS.PHASECHK.TRANS64.TRYWAIT P1, [R0+URZ+0x19c60], R3 ;  /* 0x019c6003000075a7 */ /* 0x000e24000802017f */
[----:B0-----:R-:W-:Y:S05]  /*13ee0*/  @!P1 BRA `(.L_x_11681) ;  /* 0x0000002800b49947 */ /* 0x001fea0003800000 */
.L_x_11753:
[----:B------:R-:W2:Y:S01]  /*13ef0*/  LDL R14, [R1+0x10] ;  /* 0x00001000010e7983 */ /* 0x000ea20000100800 */
[----:B------:R-:W-:Y:S01]  /*13f00*/  IMAD R2, R24, 0x3000, RZ ;  /* 0x0000300018027824 */ /* 0x000fe200078e02ff */
[----:B------:R-:W-:Y:S05]  /*13f10*/  WARPSYNC.ALL ;  /* 0x0000000000007948 */ /* 0x000fea0003800000 */
[----:B0-----:R-:W-:Y:S02]  /*13f20*/  LOP3.LUT R3, R2, R27, RZ, 0xfc, !PT ;  /* 0x0000001b02037212 */ /* 0x001fe400078efcff */
[----:B------:R-:W-:-:S03]  /*13f30*/  LOP3.LUT R13, R27, 0x1800, RZ, 0xfc, !PT ;  /* 0x000018001b0d7812 */ /* 0x000fc600078efcff */
[----:B------:R-:W-:Y:S01]  /*13f40*/  IMAD.IADD R5, R22, 0x1, R3 ;  /* 0x0000000116057824 */ /* 0x000fe200078e0203 */
[----:B------:R-:W-:Y:S02]  /*13f50*/  LOP3.LUT R3, R2, R29, RZ, 0xfc, !PT ;  /* 0x0000001d02037212 */ /* 0x000fe400078efcff */
[----:B------:R-:W-:-:S03]  /*13f60*/  IADD3 R13, R22, R13, R2 ;  /* 0x0000000d160d7210 */ /* 0x000fc60007ffe002 */
        /* <DEDUP_REMOVED lines=36> */
[----:B--2---:R-:W-:Y:S02]  /*141b0*/  IADD3 R25, R25, R14, R2 ;  /* 0x0000000e19197210 */ /* 0x004fe40007ffe002 */
[----:B------:R-:W-:-:S03]  /*141c0*/  LOP3.LUT R14, R27, 0x2800, RZ, 0xfc, !PT ;  /* 0x000028001b0e7812 */ /* 0x000fc600078efcff */
        /* <DEDUP_REMOVED lines=24> */
.L_x_11682:
[----:B-1----:R1:W-:Y:S01]  /*14350*/  SYNCS.ARRIVE.TRANS64.A1T0 RZ, [R0+URZ+0x19c50], RZ ;  /* 0x019c50ff00ff79a7 */ /* 0x0023e2000810003f */
[----:B------:R-:W-:Y:S06]  /*14360*/  BAR.SYNC.DEFER_BLOCKING 0x2, 0x80 ;  /* 0x0082000000007b1d */ /* 0x000fec0000010000 */
[----:B------:R-:W-:Y:S05]  /*14370*/  @!P0 BRA `(.L_x_11683) ;  /* 0x0000000000048947 */ /* 0x000fea0003800000 */
[----:B------:R-:W-:Y:S01]  /*14380*/  BPT.TRAP 0x1 ;  /* 0x000000040000795c */ /* 0x000fe20000300000 */
.L_x_11683:
        /* <DEDUP_REMOVED lines=9> */
.L_x_11624:
[----:B------:R-:W-:Y:S05]  /*14420*/  BSYNC B7 ;  /* 0x0000000000077941 */ /* 0x000fea0003800000 */
.L_x_11622:
        /* <DEDUP_REMOVED lines=8> */
[----:B-----5:R-:W1:Y:S02]  /*144b0*/  LDS.128 R16, [R22+0x19cd0] ;  /* 0x019cd00016107984 */ /* 0x020e640000000c00 */
[----:B-1----:R-:W-:Y:S01]  /*144c0*/  R2UR UR4, R17 ;  /* 0x00000000110472ca */ /* 0x002fe200000e0000 */
[----:B------:R-:W-:Y:S06]  /*144d0*/  BAR.ARV 0x4, 0x200 ;  /* 0x0108000000007b1d */ /* 0x000fec0000002000 */
[----:B------:R-:W-:Y:S08]  /*144e0*/  BRA `(.L_x_11685) ;  /* 0x0000000800c47947 */ /* 0x000ff00003800000 */
.L_x_11684:
[----:B-1----:R-:W1:Y:S01]  /*144f0*/  S2R R0, SR_TID.X ;  /* 0x0000000000007919 */ /* 0x002e620000002100 */
[----:B------:R-:W-:Y:S01]  /*14500*/  ULDC UR4, c[0x0][0xc3c] ;  /* 0x00030f0000047ab9 */ /* 0x000fe20000000800 */
[----:B------:R-:W-:Y:S01]  /*14510*/  IMAD.MOV.U32 R4, RZ, RZ, RZ ;  /* 0x000000ffff047224 */ /* 0x000fe200078e00ff */
[----:B-1----:R-:W-:-:S04]  /*14520*/  LOP3.LUT R7, R0, 0x1f, RZ, 0xc0, !PT ;  /* 0x0000001f00077812 */ /* 0x002fc800078ec0ff */
[----:B------:R-:W-:Y:S01]  /*14530*/  ISETP.NE.AND P0, PT, R7, 0x1f, PT ;  /* 0x0000001f0700780c */ /* 0x000fe20003f05270 */
[----:B------:R-:W-:-:S05]  /*14540*/  IMAD.IADD R5, R19, 0x1, R7 ;  /* 0x0000000113057824 */ /* 0x000fca00078e0207 */
        /* <DEDUP_REMOVED lines=15> */
[----:B------:R-:W-:Y:S02]  /*14640*/  IMAD.IADD R0, R5, 0x1, R0 ;  /* 0x0000000105007824 */ /* 0x000fe400078e0200 */
[----:B------:R-:W1:Y:S03]  /*14650*/  LDC R5, c[0x0][0xc38] ;  /* 0x00030e00ff057b82 */ /* 0x000e660000000800 */
[----:B------:R-:W2:Y:S02]  /*14660*/  SHFL.UP PT, R6, R0, 0x4, RZ ;  /* 0x0480000000067989 */ /* 0x000ea400000e00ff */
[----:B--2---:R-:W-:-:S05]  /*14670*/  SEL R3, R6, RZ, P3 ;  /* 0x000000ff06037207 */ /* 0x004fca0001800000 */
[----:B------:R-:W-:Y:S02]  /*14680*/  IMAD.IADD R6, R0, 0x1, R3 ;  /* 0x0000000100067824 */ /* 0x000fe400078e0203 */
[----:B------:R-:W-:Y:S04]  /*14690*/  SHFL.IDX PT, R0, R16, RZ, 0x1f ;  /* 0x00001fff10007589 */ /* 0x000fe800000e0000 */
[----:B------:R-:W2:Y:S02]  /*146a0*/  SHFL.UP PT, R2, R6, 0x8, RZ ;  /* 0x0500000006027989 */ /* 0x000ea400000e00ff */
[----:B--2---:R-:W-:-:S05]  /*146b0*/  SEL R3, R2, RZ, P4 ;  /* 0x000000ff02037207 */ /* 0x004fca0002000000 */
[----:B0-----:R-:W-:-:S05]  /*146c0*/  IMAD.IADD R8, R6, 0x1, R3 ;  /* 0x0000000106087824 */ /* 0x001fca00078e0203 */
[----:B------:R-:W0:Y:S02]  /*146d0*/  SHFL.UP PT, R2, R8, 0x10, RZ ;  /* 0x0600000008027989 */ /* 0x000e2400000e00ff */
[----:B0-----:R-:W-:Y:S02]  /*146e0*/  SEL R7, R2, RZ, P5 ;  /* 0x000000ff02077207 */ /* 0x001fe40002800000 */
[----:B------:R-:W-:Y:S03]  /*146f0*/  SHFL.IDX PT, R2, R16, 0x1, 0x1f ;  /* 0x00201f0010027f89 */ /* 0x000fe600000e0000 */
[----:B------:R-:W-:-:S05]  /*14700*/  IMAD.IADD R7, R8, 0x1, R7 ;  /* 0x0000000108077824 */ /* 0x000fca00078e0207 */
[----:B------:R-:W1:Y:S02]  /*14710*/  SHFL.IDX PT, R3, R7, 0x1f, 0x1f ;  /* 0x03e01f0007037f89 */ /* 0x000e6400000e0000 */
[----:B-1----:R-:W-:-:S04]  /*14720*/  IMAD R3, R3, R5, RZ ;  /* 0x0000000503037224 */ /* 0x002fc800078e02ff */
[----:B------:R-:W-:-:S05]  /*14730*/  IMAD.IADD R16, R2, 0x1, R3 ;  /* 0x0000000102107824 */ /* 0x000fca00078e0203 */
[----:B------:R-:W-:-:S13]  /*14740*/  ISETP.GT.AND P6, PT, R16, R0, PT ;  /* 0x000000001000720c */ /* 0x000fda0003fc4270 */
[----:B------:R-:W-:Y:S05]  /*14750*/  @P6 BRA `(.L_x_11686) ;  /* 0x00000000008c6947 */ /* 0x000fea0003800000 */
.L_x_11690:
        /* <DEDUP_REMOVED lines=13> */
.L_x_11689:
[----:B------:R-:W-:Y:S05]  /*14830*/  BSYNC B0 ;  /* 0x0000000000007941 */ /* 0x000fea0003800000 */
.L_x_11688:
        /* <DEDUP_REMOVED lines=21> */
.L_x_11686:
[----:B------:R-:W-:-:S04]  /*14990*/  IMAD.IADD R16, R16, 0x1, -R3 ;  /* 0x0000000110107824 */ /* 0x000fc800078e0a03 */
[----:B------:R-:W-:-:S05]  /*149a0*/  IMAD R3, R7, R5, R16 ;  /* 0x0000000507037224 */ /* 0x000fca00078e0210 */
[----:B------:R-:W-:Y:S02]  /*149b0*/  ISETP.GT.AND P0, PT, R3, R0, PT ;  /* 0x000000000300720c */ /* 0x000fe40003f04270 */
[----:B------:R-:W0:Y:S11]  /*149c0*/  LDC.64 R2, c[0x0][0xc90] ;  /* 0x00032400ff027b82 */ /* 0x000e360000000a00 */
[----:B------:R-:W-:-:S04]  /*149d0*/  VOTE.ANY R9, PT, !P0 ;  /* 0x0000000000097806 */ /* 0x000fc800040e0100 */
[----:B------:R-:W1:Y:S01]  /*149e0*/  POPC R8, R9 ;  /* 0x0000000900087309 */ /* 0x000e620000000000 */
[----:B------:R-:W-:Y:S01]  /*149f0*/  ISETP.NE.AND P0, PT, R9, RZ, PT ;  /* 0x000000ff0900720c */ /* 0x000fe20003f05270 */
[----:B-1----:R-:W1:Y:S01]  /*14a00*/  SHFL.IDX PT, R4, R4, R8, 0x1f ;  /* 0x00001f0804047589 */ /* 0x002e6200000e0000 */
[----:B------:R-:W-:-:S04]  /*14a10*/  IMAD.IADD R19, R8, 0x1, R19 ;  /* 0x0000000108137824 */ /* 0x000fc800078e0213 */
[----:B0-----:R-:W-:-:S05]  /*14a20*/  IMAD.WIDE R2, R19, 0x4, R2 ;  /* 0x0000000413027825 */ /* 0x001fca00078e0202 */
[----:B------:R0:W5:Y:S02]  /*14a30*/  LDG.E R6, desc[UR54][R2.64] ;  /* 0x0000003602067981 */ /* 0x000164000c1e1900 */
[----:B0-----:R-:W-:Y:S01]  /*14a40*/  IMAD.MOV.U32 R2, RZ, RZ, RZ ;  /* 0x000000ffff027224 */ /* 0x001fe200078e00ff */
[----:B-1----:R-:W-:Y:S01]  /*14a50*/  R2UR UR7, R4 ;  /* 0x00000000040772ca */ /* 0x002fe200000e0000 */
[----:B------:R-:W-:-:S14]  /*14a60*/  @!P0 BRA `(.L_x_11691) ;  /* 0x0000000000088947 */ /* 0x000fdc0003800000 */
[----:B------:R-:W-:-:S06]  /*14a70*/  VIADD R2, R8, 0xffffffff ;  /* 0xffffffff08027836 */ /* 0x000fcc0000000000 */
[----:B------:R0:W1:Y:S02]  /*14a80*/  SHFL.IDX PT, R2, R7, R2, 0x1f ;  /* 0x00001f0207027589 */ /* 0x00006400000e0000 */
.L_x_11691:
[----:B-----5:R-:W-:Y:S02]  /*14a90*/  IMAD R4, R6, UR7, RZ ;  /* 0x0000000706047c24 */ /* 0x020fe4000f8e02ff */
[----:B-1----:R-:W-:-:S03]  /*14aa0*/  IMAD R16, R2, R5, R16 ;  /* 0x0000000502107224 */ /* 0x002fc600078e0210 */
[----:B0-----:R-:W-:Y:S01]  /*14ab0*/  IABS R7, R4 ;  /* 0x0000000400077213 */ /* 0x001fe20000000000 */
        /* <DEDUP_REMOVED lines=24> */
[----:B------:R-:W-:-:S04]  /*14c40*/  IMAD R3, R6, R2, RZ ;  /* 0x0000000206037224 */ /* 0x000fc800078e02ff */
[----:B------:R-:W-:-:S05]  /*14c50*/  IMAD.MOV R7, RZ, RZ, -R3 ;  /* 0x000000ffff077224 */ /* 0x000fca00078e0a03 */
[----:B------:R-:W-:-:S04]  /*14c60*/  VIADDMNMX R7, R7, R5, R6, PT ;  /* 0x0000000507077246 */ /* 0x000fc80003800106 */
[----:B------:R-:W-:Y:S01]  /*14c70*/  R2UR UR9, R7 ;  /* 0x00000000070972ca */ /* 0x000fe200000e0000 */
[----:B------:R-:W-:-:S04]  /*14c80*/  IMAD.MOV R7, RZ, RZ, -R2 ;  /* 0x000000ffff077224 */ /* 0x000fc800078e0a02 */
[----:B------:R-:W-:-:S05]  /*14c90*/  IMAD R0, R4, R7, R0 ;  /* 0x0000000704007224 */ /* 0x000fca00078e0200 */
[----:B------:R-:W-:-:S03]  /*14ca0*/  IABS R2, R0 ;  /* 0x0000000000027213 */ /* 0x000fc60000000000 */
[----:B------:R-:W-:Y:S02]  /*14cb0*/  IABS R5, UR9 ;  /* 0x0000000900057c13 */ /* 0x000fe40008000000 */
[----:B------:R-:W-:Y:S02]  /*14cc0*/  R2UR UR8, R2 ;  /* 0x00000000020872ca */ /* 0x000fe400000e0000 */
[----:B------:R-:W0:Y:S01]  /*14cd0*/  I2F.RP R6, R5 ;  /* 0x0000000500067306 */ /* 0x000e220000209400 */
[----:B------:R-:W-:Y:S02]  /*14ce0*/  R2UR UR6, R5 ;  /* 0x00000000050672ca */ /* 0x000fe400000e0000 */
[----:B------:R-:W-:-:S05]  /*14cf0*/  IABS R2, UR9 ;  /* 0x0000000900027c13 */ /* 0x000fca0008000000 */
[----:B------:R-:W-:Y:S01]  /*14d00*/  IMAD.MOV R2, RZ, RZ, -R2 ;  /* 0x000000ffff027224 */ /* 0x000fe200078e0a02 */
        /* <DEDUP_REMOVED lines=10> */
[C---:B------:R-:W-:Y:S01]  /*14db0*/  R2UR UR4, R0.reuse ;  /* 0x00000000000472ca */ /* 0x040fe200000e0000 */
[----:B------:R-:W-:Y:S02]  /*14dc0*/  IMAD.IADD R0, R0, 0x1, R3 ;  /* 0x0000000100007824 */ /* 0x000fe400078e0203 */
        /* <DEDUP_REMOVED lines=19> */
.L_x_11687:
[----:B------:R-:W0:Y:S01]  /*14f00*/  LDC R19, c[0x0][0xc3c] ;  /* 0x00030f00ff137b82 */ /* 0x000e220000000800 */
[----:B------:R-:W-:Y:S01]  /*14f10*/  IMAD.MOV.U32 R16, RZ, RZ, R0 ;  /* 0x000000ffff107224 */ /* 0x000fe200078e0000 */
[----:B------:R-:W-:Y:S01]  /*14f20*/  UMOV UR4, URZ ;  /* 0x0000003f00047c82 */ /* 0x000fe20008000000 */
[----:B------:R-:W-:-:S07]  /*14f30*/  IMAD.MOV.U32 R18, RZ, RZ, RZ ;  /* 0x000000ffff127224 */ /* 0x000fce00078e00ff */
.L_x_11692:
[----:B------:R1:W2:Y:S01]  /*14f40*/  LDL R2, [R1+0xc] ;  /* 0x00000c0001027983 */ /* 0x0002a20000100800 */
[----:B------:R-:W3:Y:S02]  /*14f50*/  S2R R0, SR_TID.X ;  /* 0x0000000000007919 */ /* 0x000ee40000002100 */
[----:B---3--:R-:W-:Y:S01]  /*14f60*/  LOP3.LUT R0, R0, 0x1f, RZ, 0xc0, !PT ;  /* 0x0000001f00007812 */ /* 0x008fe200078ec0ff */
[----:B------:R-:W-:Y:S03]  /*14f70*/  BAR.SYNC.DEFER_BLOCKING 0x4, 0x200 ;  /* 0x0108000000007b1d */ /* 0x000fe60000010000 */
[----:B------:R-:W-:Y:S01]  /*14f80*/  ISETP.NE.AND P0, PT, R0, RZ, PT ;  /* 0x000000ff0000720c */ /* 0x000fe20003f05270 */
[----:B-----5:R-:W-:-:S12]  /*14f90*/  IMAD.U32 R17, RZ, RZ, UR4 ;  /* 0x00000004ff117e24 */ /* 0x020fd8000f8e00ff */
[----:B------:R-:W-:Y:S01]  /*14fa0*/  @!P0 MOV R0, 0x400 ;  /* 0x0000040000008802 */ /* 0x000fe20000000f00 */
[----:B--2---:R-:W2:Y:S03]  /*14fb0*/  @!P0 S2R R2, SR_CgaCtaId ;  /* 0x0000000000028919 */ /* 0x004ea60000008800 */
[----:B--2---:R-:W-:Y:S01]  /*14fc0*/  @!P0 LEA R22, R2, R0, 0x18 ;  /* 0x0000000002168211 */ /* 0x004fe200078ec0ff */
[----:B------:R1:W-:Y:S04]  /*14fd0*/  @!P0 STL [R1+0xc], R2 ;  /* 0x00000c0201008387 */ /* 0x0003e80000100800 */
[----:B0-----:R1:W-:Y:S01]  /*14fe0*/  @!P0 STS.128 [R22+0x19cd0], R16 ;  /* 0x019cd01016008388 */ /* 0x0013e20000000c00 */
[----:B------:R-:W-:Y:S06]  /*14ff0*/  BAR.ARV 0x5, 0x200 ;  /* 0x0148000000007b1d */ /* 0x000fec0000002000 */
.L_x_11685:
[----:B------:R-:W-:Y:S02]  /*15000*/  ULDC UR5, c[0x0][0xc3c] ;  /* 0x00030f0000057ab9 */ /* 0x000fe40000000800 */
[----:B------:R-:W-:-:S13]  /*15010*/  ISETP.GE.AND P0, PT, R19, UR5, PT ;  /* 0x0000000513007c0c */ /* 0x000fda000bf06270 */
[----:B------:R-:W-:Y:S05]  /*15020*/  @!P0 BRA `(.L_x_11693) ;  /* 0xffffffb000708947 */ /* 0x000fea000383ffff */
.L_x_11612:
[----:B------:R-:W2:Y:S01]  /*15030*/  LDL.LU R0, [R1+0x28] ;  /* 0x0000280001007983 */ /* 0x000ea20000300800 */
        /* <DEDUP_REMOVED lines=11> */
.L_x_11754:
[----:B------:R-:W-:Y:S05]  /*150f0*/  BSYNC B0 ;  /* 0x0000000000007941 */ /* 0x000fea0003800000 */
.L_x_11694:
[----:B------:R-:W-:-:S03]  /*15100*/  UMOV UR4, 0xffffffff ;  /* 0xffffffff00047882 */ /* 0x000fc60000000000 */
[----:B------:R-:W-:Y:S05]  /*15110*/  BRA.DIV UR4, `(.L_x_11696) ;  /* 0x0000001a04507947 */ /* 0x000fea000b800000 */
[----:B0-----:R-:W0:Y:S02]  /*15120*/  S2R R0, SR_TID.X ;  /* 0x0000000000007919 */ /* 0x001e240000002100 */
[----:B0-----:R-:W-:-:S04]  /*15130*/  SHF.R.U32.HI R0, RZ, 0x5, R0 ;  /* 0x00000005ff007819 */ /* 0x001fc80000011600 */
[----:B------:R-:W-:-:S05]  /*15140*/  LOP3.LUT R0, R0, 0x3, RZ, 0xc0, !PT ;  /* 0x0000000300007812 */ /* 0x000fca00078ec0ff */
[----:B------:R0:W1:Y:S02]  /*15150*/  SHFL.IDX PT, R14, R0, RZ, 0x1f ;  /* 0x00001fff000e7589 */ /* 0x00006400000e0000 */
.L_x_11757:
[----:B-1----:R-:W-:Y:S01]  /*15160*/  ISETP.NE.AND P0, PT, R14, RZ, PT ;  /* 0x000000ff0e00720c */ /* 0x002fe20003f05270 */
[----:B------:R-:W-:-:S12]  /*15170*/  BSSY B0, `(.L_x_11697) ;  /* 0x000002c000007945 */ /* 0x000fd80003800000 */
[----:B------:R-:W-:Y:S05]  /*15180*/  @P0 BRA `(.L_x_11698) ;  /* 0x0000000000a80947 */ /* 0x000fea0003800000 */
[----:B------:R-:W-:-:S03]  /*15190*/  UMOV UR4, 0xffffffff ;  /* 0xffffffff00047882 */ /* 0x000fc60000000000 */
[----:B------:R-:W-:Y:S05]  /*151a0*/  BRA.DIV UR4, `(.L_x_11699) ;  /* 0x0000001a04607947 */ /* 0x000fea000b800000 */
[----:B------:R-:W-:-:S13]  /*151b0*/  ELECT P6, URZ, PT ;  /* 0x00000000003f782f */ /* 0x000fda00038c0000 */
.L_x_11760:
[----:B------:R-:W-:Y:S05]  /*151c0*/  @!P6 BRA `(.L_x_11698) ;  /* 0x000000000098e947 */ /* 0x000fea0003800000 */
[----:B------:R-:W-:-:S06]  /*151d0*/  ULOP3.LUT UR4, UR37, 0x2, URZ, 0xfc, !UPT ;  /* 0x0000000225047892 */ /* 0x000fcc000f8efc3f */
[----:B0-----:R-:W-:-:S05]  /*151e0*/  IMAD.U32 R0, RZ, RZ, UR4 ;  /* 0x00000004ff007e24 */ /* 0x001fca000f8e00ff */
[----:B------:R-:W-:-:S13]  /*151f0*/  ISETP.NE.AND P0, PT, R0, 0x3, PT ;  /* 0x000000030000780c */ /* 0x000fda0003f05270 */
[----:B------:R-:W-:Y:S05]  /*15200*/  @!P0 BRA `(.L_x_11700) ;  /* 0x0000000000048947 */ /* 0x000fea0003800000 */
[----:B------:R-:W-:Y:S01]  /*15210*/  BPT.TRAP 0x1 ;  /* 0x000000040000795c */ /* 0x000fe20000300000 */
.L_x_11700:
[----:B------:R-:W-:Y:S01]  /*15220*/  IMAD R5, R24, 0x8, R7 ;  /* 0x0000000818057824 */ /* 0x000fe200078e0207 */
[----:B------:R-:W-:Y:S01]  /*15230*/  SHF.L.U32 R0, R28, 0x1f, RZ ;  /* 0x0000001f1c007819 */ /* 0x000fe200000006ff */
[----:B------:R-:W-:-:S03]  /*15240*/  VIADD R24, R24, 0x1 ;  /* 0x0000000118187836 */ /* 0x000fc60000000000 */
[----:B------:R-:W0:Y:S02]  /*15250*/  SYNCS.PHASECHK.TRANS64.TRYWAIT P1, [R5+URZ+0x19c40], R0 ;  /* 0x019c4000050075a7 */ /* 0x000e24000802017f */
[----:B------:R-:W-:-:S04]  /*15260*/  ISETP.NE.AND P2, PT, R24, 0x2, PT ;  /* 0x000000021800780c */ /* 0x000fc80003f45270 */
[----:B------:R-:W-:Y:S01]  /*15270*/  SEL R3, RZ, 0x1, P2 ;  /* 0x00000001ff037807 */ /* 0x000fe20001000000 */
[----:B0-----:R-:W-:Y:S08]  /*15280*/  @!P1 BRA `(.L_x_11701) ;  /* 0x0000001800489947 */ /* 0x001ff00003800000 */
.L_x_11761:
[----:B------:R-:W-:Y:S02]  /*15290*/  SEL R24, R24, RZ, P2 ;  /* 0x000000ff18187207 */ /* 0x000fe40001000000 */
[----:B------:R-:W-:Y:S01]  /*152a0*/  LOP3.LUT R2, R28, R3, RZ, 0x3c, !PT ;  /* 0x000000031c027212 */ /* 0x000fe200078e3cff */
[----:B------:R-:W-:Y:S06]  /*152b0*/  @!P0 BRA `(.L_x_11702) ;  /* 0x0000000000048947 */ /* 0x000fec0003800000 */
[----:B------:R-:W-:Y:S01]  /*152c0*/  BPT.TRAP 0x1 ;  /* 0x000000040000795c */ /* 0x000fe20000300000 */
.L_x_11702:
[----:B------:R-:W-:Y:S01]  /*152d0*/  IMAD R3, R24, 0x8, R7 ;  /* 0x0000000818037824 */ /* 0x000fe200078e0207 */
[----:B------:R-:W-:-:S04]  /*152e0*/  SHF.L.U32 R2, R2, 0x1f, RZ ;  /* 0x0000001f02027819 */ /* 0x000fc800000006ff */
[----:B------:R-:W1:Y:S02]  /*152f0*/  SYNCS.PHASECHK.TRANS64.TRYWAIT P1, [R3+URZ+0x19c40], R2 ;  /* 0x019c4002030075a7 */ /* 0x000e64000802017f */
[----:B-1----:R-:W-:Y:S05]  /*15300*/  @!P1 BRA `(.L_x_11703) ;  /* 0x00000018003c9947 */ /* 0x002fea0003800000 */
.L_x_11762:
[----:B------:R-:W-:Y:S05]  /*15310*/  @!P0 BRA `(.L_x_11704) ;  /* 0x0000000000048947 */ /* 0x000fea0003800000 */
[----:B------:R-:W-:Y:S01]  /*15320*/  BPT.TRAP 0x1 ;  /* 0x000000040000795c */ /* 0x000fe20000300000 */
.L_x_11704:
[----:B------:R-:W2:Y:S02]  /*15330*/  SYNCS.PHASECHK.TRANS64.TRYWAIT P1, [R5+URZ+0x19c60], R0 ;  /* 0x019c6000050075a7 */ /* 0x000ea4000802017f */
[----:B--2---:R-:W-:Y:S05]  /*15340*/  @!P1 BRA `(.L_x_11705) ;  /* 0x0000001800409947 */ /* 0x004fea0003800000 */
.L_x_11763:
[----:B------:R-:W-:Y:S05]  /*15350*/  @!P0 BRA `(.L_x_11706) ;  /* 0x0000000000048947 */ /* 0x000fea0003800000 */
[----:B------:R-:W-:Y:S01]  /*15360*/  BPT.TRAP 0x1 ;  /* 0x000000040000795c */ /* 0x000fe20000300000 */
.L_x_11706:
[----:B------:R-:W3:Y:S02]  /*15370*/  SYNCS.PHASECHK.TRANS64.TRYWAIT P1, [R3+URZ+0x19c60], R2 ;  /* 0x019c6002030075a7 */ /* 0x000ee4000802017f */
[----:B---3--:R-:W-:Y:S05]  /*15380*/  @!P1 BRA `(.L_x_11707) ;  /* 0x0000001800449947 */ /* 0x008fea0003800000 */
.L_x_11764:
[----:B------:R-:W-:Y:S05]  /*15390*/  @!P0 BRA `(.L_x_11708) ;  /* 0x0000000000048947 */ /* 0x000fea0003800000 */
[----:B------:R-:W-:Y:S01]  /*153a0*/  BPT.TRAP 0x1 ;  /* 0x000000040000795c */ /* 0x000fe20000300000 */
.L_x_11708:
[----:B------:R-:W4:Y:S02]  /*153b0*/  SYNCS.PHASECHK.TRANS64.TRYWAIT P1, [R5+URZ+0x19c80], R0 ;  /* 0x019c8000050075a7 */ /* 0x000f24000802017f */
[----:B----4-:R-:W-:Y:S05]  /*153c0*/  @!P1 BRA `(.L_x_11709) ;  /* 0x0000001800489947 */ /* 0x010fea0003800000 */
.L_x_11765:
[----:B------:R-:W-:Y:S05]  /*153d0*/  @!P0 BRA `(.L_x_11710) ;  /* 0x0000000000048947 */ /* 0x000fea0003800000 */
[----:B------:R-:W-:Y:S01]  /*153e0*/  BPT.TRAP 0x1 ;  /* 0x000000040000795c */ /* 0x000fe20000300000 */
.L_x_11710:
[----:B------:R0:W0:Y:S02]  /*153f0*/  SYNCS.PHASECHK.TRANS64.TRYWAIT P0, [R3+URZ+0x19c80], R2 ;  /* 0x019c8002030075a7 */ /* 0x000024000800017f */
[----:B0-----:R-:W-:Y:S05]  /*15400*/  @!P0 NANOSLEEP.SYNCS 0x989680 ;  /* 0x009896800000895d */ /* 0x001fea0003900000 */
[----:B------:R-:W0:Y:S02]  /*15410*/  @!P0 SYNCS.PHASECHK.TRANS64 P0, [R3+URZ+0x19c80], R2 ;  /* 0x019c8002030085a7 */ /* 0x000e24000800007f */
[----:B0-----:R-:W-:Y:S05]  /*15420*/  @!P0 BRA `(.L_x_11710) ;  /* 0xfffffffc00f08947 */ /* 0x001fea000383ffff */
.L_x_11698:
[----:B------:R-:W-:Y:S05]  /*15430*/  BSYNC B0 ;  /* 0x0000000000007941 */ /* 0x000fea0003800000 */
.L_x_11697:
[----:B------:R-:W-:Y:S05]  /*15440*/  EXIT ;  /* 0x000000000000794d */ /* 0x000fea0003800000 */
.L_x_11515:
[----:B0-----:R-:W-:-:S04]  /*15450*/  IMAD.U32 R3, RZ, RZ, UR46 ;  /* 0x0000002eff037e24 */ /* 0x001fc8000f8e00ff */
[----:B------:R0:W1:Y:S03]  /*15460*/  SYNCS.PHASECHK.TRANS64.TRYWAIT P1, [R3+URZ+0x19c00], R0 ;  /* 0x019c0000030075a7 */ /* 0x000066000802017f */
[----:B-1----:R-:W-:Y:S05]  /*15470*/  @!P1 NANOSLEEP.SYNCS 0x989680 ;  /* 0x009896800000995d */ /* 0x002fea0003900000 */
[----:B------:R-:W1:Y:S02]  /*15480*/  @!P1 SYNCS.PHASECHK.TRANS64 P1, [R3+URZ+0x19c00], R0 ;  /* 0x019c0000030095a7 */ /* 0x000e64000802007f */
[----:B-1----:R-:W-:Y:S05]  /*15490*/  @!P1 BRA `(.L_x_11515) ;  /* 0xfffffffc00ec9947 */ /* 0x002fea000383ffff */
[----:B------:R-:W-:Y:S05]  /*154a0*/  BRA `(.L_x_11711) ;  /* 0xfffffec800387947 */ /* 0x000fea000383ffff */
.L_x_11519:
[----:B-1----:R1:W2:Y:S02]  /*154b0*/  SYNCS.PHASECHK.TRANS64.TRYWAIT P1, [R3+URZ+0x19c30], R0 ;  /* 0x019c3000030075a7 */ /* 0x0022a4000802017f */
[----:B--2---:R-:W-:Y:S05]  /*154c0*/  @!P1 NANOSLEEP.SYNCS 0x989680 ;  /* 0x009896800000995d */ /* 0x004fea0003900000 */
[----:B------:R-:W2:Y:S02]  /*154d0*/  @!P1 SYNCS.PHASECHK.TRANS64 P1, [R3+URZ+0x19c30], R0 ;  /* 0x019c3000030095a7 */ /* 0x000ea4000802007f */
[----:B--2---:R-:W-:Y:S05]  /*154e0*/  @!P1 BRA `(.L_x_11519) ;  /* 0xfffffffc00f09947 */ /* 0x004fea000383ffff */
[----:B------:R-:W-:Y:S05]  /*154f0*/  BRA `(.L_x_11518) ;  /* 0xfffffec800547947 */ /* 0x000fea000383ffff */
.L_x_11536:
[----:B-1----:R-:W-:-:S04]  /*15500*/  IMAD.U32 R5, RZ, RZ, UR19 ;  /* 0x00000013ff057e24 */ /* 0x002fc8000f8e00ff */
[----:B------:R1:W2:Y:S03]  /*15510*/  SYNCS.PHASECHK.TRANS64.TRYWAIT P1, [R5+URZ+0x19c30], R0 ;  /* 0x019c3000050075a7 */ /* 0x0002a6000802017f */
[----:B--2---:R-:W-:Y:S05]  /*15520*/  @!P1 NANOSLEEP.SYNCS 0x989680 ;  /* 0x009896800000995d */ /* 0x004fea0003900000 */
[----:B------:R-:W2:Y:S02]  /*15530*/  @!P1 SYNCS.PHASECHK.TRANS64 P1, [R5+URZ+0x19c30], R0 ;  /* 0x019c3000050095a7 */ /* 0x000ea4000802007f */
[----:B--2---:R-:W-:Y:S05]  /*15540*/  @!P1 BRA `(.L_x_11536) ;  /* 0xfffffffc00ec9947 */ /* 0x004fea000383ffff */
[----:B------:R-:W-:Y:S05]  /*15550*/  BRA `(.L_x_11535) ;  /* 0xfffffef800dc7947 */ /* 0x000fea000383ffff */
.L_x_11540:
[----:B-1----:R-:W-:-:S04]  /*15560*/  IMAD.U32 R5, RZ, RZ, UR11 ;  /* 0x0000000bff057e24 */ /* 0x002fc8000f8e00ff */
[----:B------:R1:W2:Y:S03]  /*15570*/  SYNCS.PHASECHK.TRANS64.TRYWAIT P1, [R5+URZ+0x19c50], R0 ;  /* 0x019c5000050075a7 */ /* 0x0002a6000802017f */
[----:B--2---:R-:W-:Y:S05]  /*15580*/  @!P1 NANOSLEEP.SYNCS 0x989680 ;  /* 0x009896800000995d */ /* 0x004fea0003900000 */
[----:B------:R-:W2:Y:S02]  /*15590*/  @!P1 SYNCS.PHASECHK.TRANS64 P1, [R5+URZ+0x19c50], R0 ;  /* 0x019c5000050095a7 */ /* 0x000ea4000802007f */
[----:B--2---:R-:W-:Y:S05]  /*155a0*/  @!P1 BRA `(.L_x_11540) ;  /* 0xfffffffc00ec9947 */ /* 0x004fea000383ffff */
[----:B------:R-:W-:Y:S05]  /*155b0*/  BRA `(.L_x_11539) ;  /* 0xfffffefc002c7947 */ /* 0x000fea000383ffff */
.L_x_11559:
[----:B-1----:R-:W-:-:S04]  /*155c0*/  IMAD.U32 R9, RZ, RZ, UR6 ;  /* 0x00000006ff097e24 */ /* 0x002fc8000f8e00ff */
[----:B------:R1:W2:Y:S03]  /*155d0*/  SYNCS.PHASECHK.TRANS64.TRYWAIT P1, [R9+URZ+0x19c30], R0 ;  /* 0x019c3000090075a7 */ /* 0x0002a6000802017f */
[----:B--2---:R-:W-:Y:S05]  /*155e0*/  @!P1 NANOSLEEP.SYNCS 0x989680 ;  /* 0x009896800000995d */ /* 0x004fea0003900000 */
[----:B------:R-:W2:Y:S02]  /*155f0*/  @!P1 SYNCS.PHASECHK.TRANS64 P1, [R9+URZ+0x19c30], R0 ;  /* 0x019c3000090095a7 */ /* 0x000ea4000802007f */
[----:B--2---:R-:W-:Y:S05]  /*15600*/  @!P1 BRA `(.L_x_11559) ;  /* 0xfffffffc00ec9947 */ /* 0x004fea000383ffff */
[----:B------:R-:W-:Y:S05]  /*15610*/  BRA `(.L_x_11558) ;  /* 0xffffff2800747947 */ /* 0x000fea000383ffff */
.L_x_11563:
[----:B-1----:R-:W-:-:S04]  /*15620*/  IMAD.U32 R9, RZ, RZ, UR11 ;  /* 0x0000000bff097e24 */ /* 0x002fc8000f8e00ff */
[----:B------:R1:W2:Y:S03]  /*15630*/  SYNCS.PHASECHK.TRANS64.TRYWAIT P1, [R9+URZ+0x19c50], R0 ;  /* 0x019c5000090075a7 */ /* 0x0002a6000802017f */
[----:B--2---:R-:W-:Y:S05]  /*15640*/  @!P1 NANOSLEEP.SYNCS 0x989680 ;  /* 0x009896800000995d */ /* 0x004fea0003900000 */
[----:B------:R-:W2:Y:S02]  /*15650*/  @!P1 SYNCS.PHASECHK.TRANS64 P1, [R9+URZ+0x19c50], R0 ;  /* 0x019c5000090095a7 */ /* 0x000ea4000802007f */
[----:B--2---:R-:W-:Y:S05]  /*15660*/  @!P1 BRA `(.L_x_11563) ;  /* 0xfffffffc00ec9947 */ /* 0x004fea000383ffff */
[----:B------:R-:W-:Y:S05]  /*15670*/  BRA `(.L_x_11562) ;  /* 0xffffff2800c47947 */ /* 0x000fea000383ffff */
.L_x_11571:
[----:B-1----:R-:W-:-:S04]  /*15680*/  IMAD.U32 R5, RZ, RZ, UR6 ;  /* 0x00000006ff057e24 */ /* 0x002fc8000f8e00ff */
[----:B------:R1:W2:Y:S03]  /*15690*/  SYNCS.PHASECHK.TRANS64.TRYWAIT P1, [R5+URZ+0x19c30], R0 ;  /* 0x019c3000050075a7 */ /* 0x0002a6000802017f */
[----:B--2---:R-:W-:Y:S05]  /*156a0*/  @!P1 NANOSLEEP.SYNCS 0x989680 ;  /* 0x009896800000995d */ /* 0x004fea0003900000 */
[----:B------:R-:W2:Y:S02]  /*156b0*/  @!P1 SYNCS.PHASECHK.TRANS64 P1, [R5+URZ+0x19c30], R0 ;  /* 0x019c3000050095a7 */ /* 0x000ea4000802007f */
[----:B--2---:R-:W-:Y:S05]  /*156c0*/  @!P1 BRA `(.L_x_11571) ;  /* 0xfffffffc00ec9947 */ /* 0x004fea000383ffff */
[----:B------:R-:W-:Y:S05]  /*156d0*/  BRA `(.L_x_11570) ;  /* 0xffffff4400447947 */ /* 0x000fea000383ffff */
.L_x_11575:
[----:B-1----:R-:W-:-:S04]  /*156e0*/  IMAD.U32 R5, RZ, RZ, UR11 ;  /* 0x0000000bff057e24 */ /* 0x002fc8000f8e00ff */
[----:B------:R1:W2:Y:S03]  /*156f0*/  SYNCS.PHASECHK.TRANS64.TRYWAIT P1, [R5+URZ+0x19c50], R0 ;  /* 0x019c5000050075a7 */ /* 0x0002a6000802017f */
[----:B--2---:R-:W-:Y:S05]  /*15700*/  @!P1 NANOSLEEP.SYNCS 0x989680 ;  /* 0x009896800000995d */ /* 0x004fea0003900000 */
[----:B------:R-:W2:Y:S02]  /*15710*/  @!P1 SYNCS.PHASECHK.TRANS64 P1, [R5+URZ+0x19c50], R0 ;  /* 0x019c5000050095a7 */ /* 0x000ea4000802007f */
[----:B--2---:R-:W-:Y:S05]  /*15720*/  @!P1 BRA `(.L_x_11575) ;  /* 0xfffffffc00ec9947 */ /* 0x004fea000383ffff */
[----:B------:R-:W-:Y:S05]  /*15730*/  BRA `(.L_x_11574) ;  /* 0xffffff4400947947 */ /* 0x000fea000383ffff */
.L_x_11590:
[----:B-1----:R-:W-:-:S04]  /*15740*/  IMAD.U32 R6, RZ, RZ, UR14 ;  /* 0x0000000eff067e24 */ /* 0x002fc8000f8e00ff */
[----:B------:R1:W2:Y:S03]  /*15750*/  SYNCS.PHASECHK.TRANS64.TRYWAIT P1, [R6+URZ+0x19c50], R5 ;  /* 0x019c5005060075a7 */ /* 0x0002a6000802017f */
[----:B--2---:R-:W-:Y:S05]  /*15760*/  @!P1 NANOSLEEP.SYNCS 0x989680 ;  /* 0x009896800000995d */ /* 0x004fea0003900000 */
[----:B------:R-:W2:Y:S02]  /*15770*/  @!P1 SYNCS.PHASECHK.TRANS64 P1, [R6+URZ+0x19c50], R5 ;  /* 0x019c5005060095a7 */ /* 0x000ea4000802007f */
[----:B--2---:R-:W-:Y:S05]  /*15780*/  @!P1 BRA `(.L_x_11590) ;  /* 0xfffffffc00ec9947 */ /* 0x004fea000383ffff */
[----:B------:R-:W-:Y:S05]  /*15790*/  BRA `(.L_x_11589) ;  /* 0xffffff7000247947 */ /* 0x000fea000383ffff */
.L_x_11633:
        /* <DEDUP_REMOVED lines=10> */
.L_x_11712:
[----:B------:R-:W-:Y:S05]  /*15840*/  BRA `(.L_x_11713) ;  /* 0xffffffbc00307947 */ /* 0x000fea000383ffff */
.L_x_11636:
[----:B-1----:R1:W2:Y:S02]  /*15850*/  SYNCS.PHASECHK.TRANS64.TRYWAIT P0, [R5+URZ+0x19c80], R26 ;  /* 0x019c801a050075a7 */ /* 0x0022a4000800017f */
[----:B--2---:R-:W-:Y:S05]  /*15860*/  @!P0 NANOSLEEP.SYNCS 0x989680 ;  /* 0x009896800000895d */ /* 0x004fea0003900000 */
[----:B------:R-:W2:Y:S02]  /*15870*/  @!P0 SYNCS.PHASECHK.TRANS64 P0, [R5+URZ+0x19c80], R26 ;  /* 0x019c801a050085a7 */ /* 0x000ea4000800007f */
[----:B--2---:R-:W-:Y:S05]  /*15880*/  @!P0 BRA `(.L_x_11636) ;  /* 0xfffffffc00f08947 */ /* 0x004fea000383ffff */
[----:B------:R-:W-:Y:S05]  /*15890*/  BRA `(.L_x_11714) ;  /* 0xffffffbc00447947 */ /* 0x000fea000383ffff */
.L_x_11637:
        /* <DEDUP_REMOVED lines=8> */
.L_x_11716:
[----:B------:R-:W-:Y:S05]  /*15920*/  BSYNC B0 ;  /* 0x0000000000007941 */ /* 0x000fea0003800000 */
.L_x_11715:
        /* <DEDUP_REMOVED lines=9> */
.L_x_11717:
        /* <DEDUP_REMOVED lines=27> */
.L_x_11718:
        /* <DEDUP_REMOVED lines=10> */
.L_x_11719:
[----:B------:R-:W-:Y:S01]  /*15c10*/  IMAD.MOV.U32 R6, RZ, RZ, R14 ;  /* 0x000000ffff067224 */ /* 0x000fe200078e000e */
[----:B------:R-:W-:Y:S06]  /*15c20*/  BRA `(.L_x_11720) ;  /* 0xffffffbc00307947 */ /* 0x000fec000383ffff */
.L_x_11642:
[----:B---3--:R3:W4:Y:S02]  /*15c30*/  SYNCS.PHASECHK.TRANS64.TRYWAIT P1, [R5+URZ+0x19c40], R26 ;  /* 0x019c401a050075a7 */ /* 0x008724000802017f */
[----:B----4-:R-:W-:Y:S05]  /*15c40*/  @!P1 NANOSLEEP.SYNCS 0x989680 ;  /* 0x009896800000995d */ /* 0x010fea0003900000 */
[----:B------:R-:W4:Y:S02]  /*15c50*/  @!P1 SYNCS.PHASECHK.TRANS64 P1, [R5+URZ+0x19c40], R26 ;  /* 0x019c401a050095a7 */ /* 0x000f24000802007f */
[----:B----4-:R-:W-:Y:S05]  /*15c60*/  @!P1 BRA `(.L_x_11642) ;  /* 0xfffffffc00f09947 */ /* 0x010fea000383ffff */
[----:B------:R-:W-:Y:S05]  /*15c70*/  BRA `(.L_x_11721) ;  /* 0xffffffbc00a07947 */ /* 0x000fea000383ffff */
.L_x_11643:
        /* <DEDUP_REMOVED lines=8> */
.L_x_11723:
[----:B------:R-:W-:Y:S05]  /*15d00*/  BSYNC B0 ;  /* 0x0000000000007941 */ /* 0x000fea0003800000 */
.L_x_11722:
        /* <DEDUP_REMOVED lines=8> */
.L_x_11724:
[----:B------:R-:W-:Y:S02]  /*15d90*/  IMAD.MOV.U32 R13, RZ, RZ, R6 ;  /* 0x000000ffff0d7224 */ /* 0x000fe400078e0006 */
[----:B------:R-:W-:Y:S02]  /*15da0*/  IMAD.MOV.U32 R12, RZ, RZ, 0x1 ;  /* 0x00000001ff0c7424 */ /* 0x000fe400078e00ff */
[----:B------:R-:W-:-:S07]  /*15db0*/  IMAD.MOV.U32 R3, RZ, RZ, R14 ;  /* 0x000000ffff037224 */ /* 0x000fce00078e000e */
[----:B------:R-:W-:Y:S05]  /*15dc0*/  WARPSYNC.COLLECTIVE R15, `(.L_x_11725) ;  /* 0x000000000f087348 */ /* 0x000fea0003c00000 */
[----:B------:R0:W1:Y:S02]  /*15dd0*/  SHFL.IDX P6, R14, R13, R12, R11 ;  /* 0x0000000c0d0e7389 */ /* 0x00006400000c000b */
[----:B01----:R-:W-:Y:S01]  /*15de0*/  ENDCOLLECTIVE ;  /* 0x000000000000791b */ /* 0x003fe20003800000 */
.L_x_11725:
        /* <DEDUP_REMOVED lines=10> */
.L_x_11726:
        /* <DEDUP_REMOVED lines=8> */
.L_x_11648:
        /* <DEDUP_REMOVED lines=9> */
.L_x_11728:
[----:B------:R-:W-:Y:S01]  /*15fa0*/  ISETP.GE.AND P1, PT, R0, R4, PT ;  /* 0x000000040000720c */ /* 0x000fe20003f26270 */
[----:B------:R-:W-:Y:S02]  /*15fb0*/  IMAD.MOV.U32 R13, RZ, RZ, R6 ;  /* 0x000000ffff0d7224 */ /* 0x000fe400078e0006 */
[----:B------:R-:W-:-:S10]  /*15fc0*/  IMAD.MOV.U32 R2, RZ, RZ, R14 ;  /* 0x000000ffff027224 */ /* 0x000fd400078e000e */
[----:B------:R-:W-:Y:S05]  /*15fd0*/  WARPSYNC.COLLECTIVE R15, `(.L_x_11729) ;  /* 0x000000000f087348 */ /* 0x000fea0003c00000 */
[----:B------:R0:W1:Y:S02]  /*15fe0*/  SHFL.IDX P6, R14, R13, R12, R11 ;  /* 0x0000000c0d0e7389 */ /* 0x00006400000c000b */
[----:B01----:R-:W-:Y:S01]  /*15ff0*/  ENDCOLLECTIVE ;  /* 0x000000000000791b */ /* 0x003fe20003800000 */
.L_x_11729:
[----:B------:R-:W-:Y:S02]  /*16000*/  IMAD.MOV.U32 R13, RZ, RZ, R5 ;  /* 0x000000ffff0d7224 */ /* 0x000fe400078e0005 */
[----:B------:R-:W-:Y:S02]  /*16010*/  IMAD.MOV.U32 R12, RZ, RZ, 0x1 ;  /* 0x00000001ff0c7424 */ /* 0x000fe400078e00ff */
[----:B------:R-:W-:-:S07]  /*16020*/  IMAD.MOV.U32 R3, RZ, RZ, R14 ;  /* 0x000000ffff037224 */ /* 0x000fce00078e000e */
[----:B------:R-:W-:Y:S05]  /*16030*/  WARPSYNC.COLLECTIVE R15, `(.L_x_11730) ;  /* 0x000000000f087348 */ /* 0x000fea0003c00000 */
[----:B------:R0:W1:Y:S02]  /*16040*/  SHFL.IDX P6, R14, R13, R12, R11 ;  /* 0x0000000c0d0e7389 */ /* 0x00006400000c000b */
[----:B01----:R-:W-:Y:S01]  /*16050*/  ENDCOLLECTIVE ;  /* 0x000000000000791b */ /* 0x003fe20003800000 */
.L_x_11730:
        /* <DEDUP_REMOVED lines=10> */
.L_x_11731:
        /* <DEDUP_REMOVED lines=13> */
.L_x_11732:
        /* <DEDUP_REMOVED lines=14> */
.L_x_11733:
[----:B------:R-:W-:Y:S01]  /*162b0*/  IMAD.MOV.U32 R2, RZ, RZ, R14 ;  /* 0x000000ffff027224 */ /* 0x000fe200078e000e */
[----:B------:R-:W-:Y:S06]  /*162c0*/  BRA `(.L_x_11734) ;  /* 0xffffffc400547947 */ /* 0x000fec000383ffff */
.L_x_11653:
[----:B--2---:R2:W3:Y:S02]  /*162d0*/  SYNCS.PHASECHK.TRANS64.TRYWAIT P0, [R22+URZ+0x19c20], R0 ;  /* 0x019c2000160075a7 */ /* 0x0044e4000800017f */
[----:B---3--:R-:W-:Y:S05]  /*162e0*/  @!P0 NANOSLEEP.SYNCS 0x989680 ;  /* 0x009896800000895d */ /* 0x008fea0003900000 */
[----:B------:R-:W3:Y:S02]  /*162f0*/  @!P0 SYNCS.PHASECHK.TRANS64 P0, [R22+URZ+0x19c20], R0 ;  /* 0x019c2000160085a7 */ /* 0x000ee4000800007f */
[----:B---3--:R-:W-:Y:S05]  /*16300*/  @!P0 BRA `(.L_x_11653) ;  /* 0xfffffffc00f08947 */ /* 0x008fea000383ffff */
[----:B------:R-:W-:Y:S05]  /*16310*/  BRA `(.L_x_11735) ;  /* 0xffffffc400c47947 */ /* 0x000fea000383ffff */
.L_x_11657:
[----:B0-----:R0:W1:Y:S02]  /*16320*/  SYNCS.PHASECHK.TRANS64.TRYWAIT P0, [R0+URZ+0x19c80], R10 ;  /* 0x019c800a000075a7 */ /* 0x001064000800017f */
[----:B-1----:R-:W-:Y:S05]  /*16330*/  @!P0 NANOSLEEP.SYNCS 0x989680 ;  /* 0x009896800000895d */ /* 0x002fea0003900000 */
[----:B------:R-:W1:Y:S02]  /*16340*/  @!P0 SYNCS.PHASECHK.TRANS64 P0, [R0+URZ+0x19c80], R10 ;  /* 0x019c800a000085a7 */ /* 0x000e64000800007f */
[----:B-1----:R-:W-:Y:S05]  /*16350*/  @!P0 BRA `(.L_x_11657) ;  /* 0xfffffffc00f08947 */ /* 0x002fea000383ffff */
[----:B------:R-:W-:Y:S05]  /*16360*/  BRA `(.L_x_11736) ;  /* 0xffffffc800947947 */ /* 0x000fea000383ffff */
.L_x_11658:
        /* <DEDUP_REMOVED lines=8> */
.L_x_11738:
[----:B------:R-:W-:Y:S05]  /*163f0*/  BSYNC B0 ;  /* 0x0000000000007941 */ /* 0x000fea0003800000 */
.L_x_11737:
        /* <DEDUP_REMOVED lines=10> */
.L_x_11739:
        /* <DEDUP_REMOVED lines=11> */
.L_x_11740:
        /* <DEDUP_REMOVED lines=11> */
.L_x_11741:
[----:B------:R-:W-:Y:S01]  /*16600*/  IMAD.MOV.U32 R2, RZ, RZ, R14 ;  /* 0x000000ffff027224 */ /* 0x000fe200078e000e */
[----:B------:R-:W-:Y:S06]  /*16610*/  BRA `(.L_x_11742) ;  /* 0xffffffc800a47947 */ /* 0x000fec000383ffff */
.L_x_11663:
[----:B---3--:R3:W4:Y:S02]  /*16620*/  SYNCS.PHASECHK.TRANS64.TRYWAIT P0, [R0+URZ+0x19c40], R10 ;  /* 0x019c400a000075a7 */ /* 0x008724000800017f */
[----:B----4-:R-:W-:Y:S05]  /*16630*/  @!P0 NANOSLEEP.SYNCS 0x989680 ;  /* 0x009896800000895d */ /* 0x010fea0003900000 */
[----:B------:R-:W4:Y:S02]  /*16640*/  @!P0 SYNCS.PHASECHK.TRANS64 P0, [R0+URZ+0x19c40], R10 ;  /* 0x019c400a000085a7 */ /* 0x000f24000800007f */
[----:B----4-:R-:W-:Y:S05]  /*16650*/  @!P0 BRA `(.L_x_11663) ;  /* 0xfffffffc00f08947 */ /* 0x010fea000383ffff */
[----:B------:R-:W-:Y:S05]  /*16660*/  BRA `(.L_x_11743) ;  /* 0xffffffcc00087947 */ /* 0x000fea000383ffff */
.L_x_11664:
        /* <DEDUP_REMOVED lines=8> */
.L_x_11745:
[----:B------:R-:W-:Y:S05]  /*166f0*/  BSYNC B0 ;  /* 0x0000000000007941 */ /* 0x000fea0003800000 */
.L_x_11744:
        /* <DEDUP_REMOVED lines=8> */
.L_x_11746:
[----:B------:R-:W-:Y:S02]  /*16780*/  IMAD.MOV.U32 R13, RZ, RZ, R8 ;  /* 0x000000ffff0d7224 */ /* 0x000fe400078e0008 */
[----:B------:R-:W-:Y:S02]  /*16790*/  IMAD.MOV.U32 R12, RZ, RZ, 0x1 ;  /* 0x00000001ff0c7424 */ /* 0x000fe400078e00ff */
[----:B------:R-:W-:-:S07]  /*167a0*/  IMAD.MOV.U32 R2, RZ, RZ, R14 ;  /* 0x000000ffff027224 */ /* 0x000fce00078e000e */
[----:B------:R-:W-:Y:S05]  /*167b0*/  WARPSYNC.COLLECTIVE R15, `(.L_x_11747) ;  /* 0x000000000f087348 */ /* 0x000fea0003c00000 */
[----:B------:R0:W1:Y:S02]  /*167c0*/  SHFL.IDX P6, R14, R13, R12, R11 ;  /* 0x0000000c0d0e7389 */ /* 0x00006400000c000b */
[----:B01----:R-:W-:Y:S01]  /*167d0*/  ENDCOLLECTIVE ;  /* 0x000000000000791b */ /* 0x003fe20003800000 */
.L_x_11747:
        /* <DEDUP_REMOVED lines=13> */
.L_x_11748:
[----:B------:R-:W-:Y:S01]  /*168b0*/  IMAD.MOV.U32 R2, RZ, RZ, R14 ;  /* 0x000000ffff027224 */ /* 0x000fe200078e000e */
[----:B------:R-:W-:Y:S06]  /*168c0*/  BRA `(.L_x_11749) ;  /* 0xffffffcc00147947 */ /* 0x000fec000383ffff */
.L_x_11669:
[----:B0-----:R0:W2:Y:S02]  /*168d0*/  SYNCS.PHASECHK.TRANS64.TRYWAIT P2, [R2+URZ+0x19c70], R0 ;  /* 0x019c7000020075a7 */ /* 0x0010a4000804017f */
[----:B--2---:R-:W-:Y:S05]  /*168e0*/  @!P2 NANOSLEEP.SYNCS 0x989680 ;  /* 0x009896800000a95d */ /* 0x004fea0003900000 */
[----:B------:R-:W2:Y:S02]  /*168f0*/  @!P2 SYNCS.PHASECHK.TRANS64 P2, [R2+URZ+0x19c70], R0 ;  /* 0x019c70000200a5a7 */ /* 0x000ea4000804007f */
[----:B--2---:R-:W-:Y:S05]  /*16900*/  @!P2 BRA `(.L_x_11669) ;  /* 0xfffffffc00f0a947 */ /* 0x004fea000383ffff */
[----:B------:R-:W-:Y:S05]  /*16910*/  BRA `(.L_x_11750) ;  /* 0xffffffcc00807947 */ /* 0x000fea000383ffff */
.L_x_11671:
[----:B0-----:R0:W2:Y:S02]  /*16920*/  SYNCS.PHASECHK.TRANS64.TRYWAIT P2, [R2+URZ+0x19c60], R3 ;  /* 0x019c6003020075a7 */ /* 0x0010a4000804017f */
[----:B--2---:R-:W-:Y:S05]  /*16930*/  @!P2 NANOSLEEP.SYNCS 0x989680 ;  /* 0x009896800000a95d */ /* 0x004fea0003900000 */
[----:B------:R-:W2:Y:S02]  /*16940*/  @!P2 SYNCS.PHASECHK.TRANS64 P2, [R2+URZ+0x19c60], R3 ;  /* 0x019c60030200a5a7 */ /* 0x000ea4000804007f */
[----:B--2---:R-:W-:Y:S05]  /*16950*/  @!P2 BRA `(.L_x_11671) ;  /* 0xfffffffc00f0a947 */ /* 0x004fea000383ffff */
[----:B------:R-:W-:Y:S05]  /*16960*/  BRA `(.L_x_11751) ;  /* 0xffffffcc00907947 */ /* 0x000fea000383ffff */
.L_x_11679:
[----:B0-----:R0:W1:Y:S02]  /*16970*/  SYNCS.PHASECHK.TRANS64.TRYWAIT P1, [R0+URZ+0x19c70], R3 ;  /* 0x019c7003000075a7 */ /* 0x001064000802017f */
[----:B-1----:R-:W-:Y:S05]  /*16980*/  @!P1 NANOSLEEP.SYNCS 0x989680 ;  /* 0x009896800000995d */ /* 0x002fea0003900000 */
[----:B------:R-:W1:Y:S02]  /*16990*/  @!P1 SYNCS.PHASECHK.TRANS64 P1, [R0+URZ+0x19c70], R3 ;  /* 0x019c7003000095a7 */ /* 0x000e64000802007f */
[----:B-1----:R-:W-:Y:S05]  /*169a0*/  @!P1 BRA `(.L_x_11679) ;  /* 0xfffffffc00f09947 */ /* 0x002fea000383ffff */
[----:B------:R-:W-:Y:S05]  /*169b0*/  BRA `(.L_x_11752) ;  /* 0xffffffd4002c7947 */ /* 0x000fea000383ffff */
.L_x_11681:
[----:B0-----:R0:W1:Y:S02]  /*169c0*/  SYNCS.PHASECHK.TRANS64.TRYWAIT P1, [R0+URZ+0x19c60], R3 ;  /* 0x019c6003000075a7 */ /* 0x001064000802017f */
[----:B-1----:R-:W-:Y:S05]  /*169d0*/  @!P1 NANOSLEEP.SYNCS 0x989680 ;  /* 0x009896800000995d */ /* 0x002fea0003900000 */
[----:B------:R-:W1:Y:S02]  /*169e0*/  @!P1 SYNCS.PHASECHK.TRANS64 P1, [R0+URZ+0x19c60], R3 ;  /* 0x019c6003000095a7 */ /* 0x000e64000802007f */
[----:B-1----:R-:W-:Y:S05]  /*169f0*/  @!P1 BRA `(.L_x_11681) ;  /* 0xfffffffc00f09947 */ /* 0x002fea000383ffff */
[----:B------:R-:W-:Y:S05]  /*16a00*/  BRA `(.L_x_11753) ;  /* 0xffffffd400387947 */ /* 0x000fea000383ffff */
.L_x_11695:
[----:B0-----:R0:W1:Y:S02]  /*16a10*/  SYNCS.PHASECHK.TRANS64.TRYWAIT P0, [R7+URZ+0x19c20], R0 ;  /* 0x019c2000070075a7 */ /* 0x001064000800017f */
[----:B-1----:R-:W-:Y:S05]  /*16a20*/  @!P0 NANOSLEEP.SYNCS 0x989680 ;  /* 0x009896800000895d */ /* 0x002fea0003900000 */
[----:B------:R-:W1:Y:S02]  /*16a30*/  @!P0 SYNCS.PHASECHK.TRANS64 P0, [R7+URZ+0x19c20], R0 ;  /* 0x019c2000070085a7 */ /* 0x000e64000800007f */
[----:B-1----:R-:W-:Y:S05]  /*16a40*/  @!P0 BRA `(.L_x_11695) ;  /* 0xfffffffc00f08947 */ /* 0x002fea000383ffff */
[----:B------:R-:W-:Y:S05]  /*16a50*/  BRA `(.L_x_11754) ;  /* 0xffffffe400a47947 */ /* 0x000fea000383ffff */
.L_x_11696:
        /* <DEDUP_REMOVED lines=11> */
.L_x_11756:
[----:B------:R-:W-:Y:S05]  /*16b10*/  BSYNC B0 ;  /* 0x0000000000007941 */ /* 0x000fea0003800000 */
.L_x_11755:
[----:B------:R-:W-:Y:S05]  /*16b20*/  BRA `(.L_x_11757) ;  /* 0xffffffe4008c7947 */ /* 0x000fea000383ffff */
.L_x_11699:
[----:B------:R-:W-:Y:S01]  /*16b30*/  BSSY B1, `(.L_x_11758) ;  /* 0x0000006000017945 */ /* 0x000fe20003800000 */
[----:B------:R-:W-:-:S07]  /*16b40*/  IMAD.MOV.U32 R15, RZ, RZ, -0x1 ;  /* 0xffffffffff0f7424 */ /* 0x000fce00078e00ff */
[----:B0-----:R-:W-:Y:S05]  /*16b50*/  WARPSYNC.COLLECTIVE R15, `(.L_x_11759) ;  /* 0x000000000f0c7348 */ /* 0x001fea0003c00000 */
[----:B------:R-:W-:Y:S02]  /*16b60*/  ELECT P6, UR62, PT ;  /* 0x00000000003e782f */ /* 0x000fe400038c0000 */
[----:B------:R-:W-:Y:S01]  /*16b70*/  MOV R14, UR62 ;  /* 0x0000003e000e7c02 */ /* 0x000fe20008000f00 */
[----:B0-----:R-:W-:Y:S10]  /*16b80*/  ENDCOLLECTIVE ;  /* 0x000000000000791b */ /* 0x001ff40003800000 */
.L_x_11759:
[----:B------:R-:W-:Y:S05]  /*16b90*/  BSYNC B1 ;  /* 0x0000000000017941 */ /* 0x000fea0003800000 */
.L_x_11758:
[----:B------:R-:W-:Y:S05]  /*16ba0*/  BRA `(.L_x_11760) ;  /* 0xffffffe400847947 */ /* 0x000fea000383ffff */
.L_x_11701:
[----:B0-----:R0:W1:Y:S02]  /*16bb0*/  SYNCS.PHASECHK.TRANS64.TRYWAIT P1, [R5+URZ+0x19c40], R0 ;  /* 0x019c4000050075a7 */ /* 0x001064000802017f */
[----:B-1----:R-:W-:Y:S05]  /*16bc0*/  @!P1 NANOSLEEP.SYNCS 0x989680 ;  /* 0x009896800000995d */ /* 0x002fea0003900000 */
[----:B------:R-:W1:Y:S02]  /*16bd0*/  @!P1 SYNCS.PHASECHK.TRANS64 P1, [R5+URZ+0x19c40], R0 ;  /* 0x019c4000050095a7 */ /* 0x000e64000802007f */
[----:B-1----:R-:W-:Y:S05]  /*16be0*/  @!P1 BRA `(.L_x_11701) ;  /* 0xfffffffc00f09947 */ /* 0x002fea000383ffff */
[----:B------:R-:W-:Y:S05]  /*16bf0*/  BRA `(.L_x_11761) ;  /* 0xffffffe400a47947 */ /* 0x000fea000383ffff */
.L_x_11703:
[----:B-1----:R1:W2:Y:S02]  /*16c00*/  SYNCS.PHASECHK.TRANS64.TRYWAIT P1, [R3+URZ+0x19c40], R2 ;  /* 0x019c4002030075a7 */ /* 0x0022a4000802017f */
[----:B--2---:R-:W-:Y:S05]  /*16c10*/  @!P1 NANOSLEEP.SYNCS 0x989680 ;  /* 0x009896800000995d */ /* 0x004fea0003900000 */
[----:B------:R-:W2:Y:S02]  /*16c20*/  @!P1 SYNCS.PHASECHK.TRANS64 P1, [R3+URZ+0x19c40], R2 ;  /* 0x019c4002030095a7 */ /* 0x000ea4000802007f */
[----:B--2---:R-:W-:Y:S05]  /*16c30*/  @!P1 BRA `(.L_x_11703) ;  /* 0xfffffffc00f09947 */ /* 0x004fea000383ffff */
[----:B------:R-:W-:Y:S05]  /*16c40*/  BRA `(.L_x_11762) ;  /* 0xffffffe400b07947 */ /* 0x000fea000383ffff */
.L_x_11705:
[----:B--2---:R2:W3:Y:S02]  /*16c50*/  SYNCS.PHASECHK.TRANS64.TRYWAIT P1, [R5+URZ+0x19c60], R0 ;  /* 0x019c6000050075a7 */ /* 0x0044e4000802017f */
[----:B---3--:R-:W-:Y:S05]  /*16c60*/  @!P1 NANOSLEEP.SYNCS 0x989680 ;  /* 0x009896800000995d */ /* 0x008fea0003900000 */
[----:B------:R-:W3:Y:S02]  /*16c70*/  @!P1 SYNCS.PHASECHK.TRANS64 P1, [R5+URZ+0x19c60], R0 ;  /* 0x019c6000050095a7 */ /* 0x000ee4000802007f */
[----:B---3--:R-:W-:Y:S05]  /*16c80*/  @!P1 BRA `(.L_x_11705) ;  /* 0xfffffffc00f09947 */ /* 0x008fea000383ffff */
[----:B------:R-:W-:Y:S05]  /*16c90*/  BRA `(.L_x_11763) ;  /* 0xffffffe400ac7947 */ /* 0x000fea000383ffff */
.L_x_11707:
[----:B---3--:R3:W4:Y:S02]  /*16ca0*/  SYNCS.PHASECHK.TRANS64.TRYWAIT P1, [R3+URZ+0x19c60], R2 ;  /* 0x019c6002030075a7 */ /* 0x008724000802017f */
[----:B----4-:R-:W-:Y:S05]  /*16cb0*/  @!P1 NANOSLEEP.SYNCS 0x989680 ;  /* 0x009896800000995d */ /* 0x010fea0003900000 */
[----:B------:R-:W4:Y:S02]  /*16cc0*/  @!P1 SYNCS.PHASECHK.TRANS64 P1, [R3+URZ+0x19c60], R2 ;  /* 0x019c6002030095a7 */ /* 0x000f24000802007f */
[----:B----4-:R-:W-:Y:S05]  /*16cd0*/  @!P1 BRA `(.L_x_11707) ;  /* 0xfffffffc00f09947 */ /* 0x010fea000383ffff */
[----:B------:R-:W-:Y:S05]  /*16ce0*/  BRA `(.L_x_11764) ;  /* 0xffffffe400a87947 */ /* 0x000fea000383ffff */
.L_x_11709:
[----:B----4-:R4:W0:Y:S02]  /*16cf0*/  SYNCS.PHASECHK.TRANS64.TRYWAIT P1, [R5+URZ+0x19c80], R0 ;  /* 0x019c8000050075a7 */ /* 0x010824000802017f */
[----:B0-----:R-:W-:Y:S05]  /*16d00*/  @!P1 NANOSLEEP.SYNCS 0x989680 ;  /* 0x009896800000995d */ /* 0x001fea0003900000 */
[----:B------:R-:W0:Y:S02]  /*16d10*/  @!P1 SYNCS.PHASECHK.TRANS64 P1, [R5+URZ+0x19c80], R0 ;  /* 0x019c8000050095a7 */ /* 0x000e24000802007f */
[----:B0-----:R-:W-:Y:S05]  /*16d20*/  @!P1 BRA `(.L_x_11709) ;  /* 0xfffffffc00f09947 */ /* 0x001fea000383ffff */
[----:B------:R-:W-:Y:S05]  /*16d30*/  BRA `(.L_x_11765) ;  /* 0xffffffe400a47947 */ /* 0x000fea000383ffff */
.L_x_11766:
        /* <DEDUP_REMOVED lines=12> */
.L_x_15856:


//--------------------- .text._ZN7cutlass13device_kernelIN5flash11enable_sm90INS1_16FlashAttnFwdSm90INS1_25CollectiveMainloopFwdSm90ILi2EN4cute5tupleIJNS5_1CILi1EEES8_S8_EEENS6_IJNS7_ILi192EEENS7_ILi128EEENS7_ILi96EEEEEELi96ENS_12float_e4m3_tEfNS_4arch4Sm90ELb0ELb1ELb0ELb1ELb1ELb1ELb0ELb1ELb1ELb1ELb0ELb0EEENS1_21CollectiveEpilogueFwdINS6_IJSA_SC_SB_EEES9_NS_10bfloat16_tESG_Li384ELb1ELb1ELb0ELb1EEENS1_36VarlenDynamicPersistentTileSchedulerILi192ELi128ELi384ELi128ELb0ELb1ELb1ELb1ELb0ELb1EEEEEEEEEvNT_6ParamsE --------------------------
	.section	.text._ZN7cutlass13device_kernelIN5flash11enable_sm90INS1_16FlashAttnFwdSm90INS1_25CollectiveMainloopFwdSm90ILi2EN4cute5tupleIJNS5_1CILi1EEES8_S8_EEENS6_IJNS7_ILi192EEENS7_ILi128EEENS7_ILi96EEEEEELi96ENS_12float_e4m3_tEfNS_4arch4Sm90ELb0ELb1ELb0ELb1ELb1ELb1ELb0ELb1ELb1ELb1ELb0ELb0EEENS1_21CollectiveEpilogueFwdINS6_IJSA_SC_SB_EEES9_NS_10bfloat16_tESG_Li384ELb1ELb1ELb0ELb1EEENS1_36VarlenDynamicPersistentTileSchedulerILi192ELi128ELi384ELi128ELb0ELb1ELb1ELb1ELb0ELb1EEEEEEEEEvNT_6ParamsE,"ax",@progbits
	.align	128
.text._ZN7cutlass13device_kernelIN5flash11enable_sm90INS1_16FlashAttnFwdSm90INS1_25CollectiveMainloopFwdSm90ILi2EN4cute5tupleIJNS5_1CILi1EEES8_S8_EEENS6_IJNS7_ILi192EEENS7_ILi128EEENS7_ILi96EEEEEELi96ENS_12float_e4m3_tEfNS_4arch4Sm90ELb0ELb1ELb0ELb1ELb1ELb1ELb0ELb1ELb1ELb1ELb0ELb0EEENS1_21CollectiveEpilogueFwdINS6_IJSA_SC_SB_EEES9_NS_10bfloat16_tESG_Li384ELb1ELb1ELb0ELb1EEENS1_36VarlenDynamicPersistentTileSchedulerILi192ELi128ELi384ELi128ELb0ELb1ELb1ELb1ELb0ELb1EEEEEEEEEvNT_6ParamsE:
        .type           _ZN7cutlass13device_kernelIN5flash11enable_sm90INS1_16FlashAttnFwdSm90INS1_25CollectiveMainloopFwdSm90ILi2EN4cute5tupleIJNS5_1CILi1EEES8_S8_EEENS6_IJNS7_ILi192EEENS7_ILi128EEENS7_ILi96EEEEEELi96ENS_12float_e4m3_tEfNS_4arch4Sm90ELb0ELb1ELb0ELb1ELb1ELb1ELb0ELb1ELb1ELb1ELb0ELb0EEENS1_21CollectiveEpilogueFwdINS6_IJSA_SC_SB_EEES9_NS_10bfloat16_tESG_Li384ELb1ELb1ELb0ELb1EEENS1_36VarlenDynamicPersistentTileSchedulerILi192ELi128ELi384ELi128ELb0ELb1ELb1ELb1ELb0ELb1EEEEEEEEEvNT_6ParamsE,@function
        .size           _ZN7cutlass13device_kernelIN5flash11enable_sm90INS1_16FlashAttnFwdSm90INS1_25CollectiveMainloopFwdSm90ILi2EN4cute5tupleIJNS5_1CILi1EEES8_S8_EEENS6_IJNS7_ILi192EEENS7_ILi128EEENS7_ILi96EEEEEELi96ENS_12float_e4m3_tEfNS_4arch4Sm90ELb0ELb1ELb0ELb1ELb1ELb1ELb0ELb1ELb1ELb1ELb0ELb0EEENS1_21CollectiveEpilogueFwdINS6_IJSA_SC_SB_EEES9_NS_10bfloat16_tESG_Li384ELb1ELb1ELb0ELb1EEENS1_36VarlenDynamicPersistentTileSchedulerILi192ELi128ELi384ELi128ELb0ELb1ELb1ELb1ELb0ELb1EEEEEEEEEvNT_6ParamsE,(.L_x_15857 - _ZN7cutlass13device_kernelIN5flash11enable_sm90INS1_16FlashAttnFwdSm90INS1_25CollectiveMainloopFwdSm90ILi2EN4cute5tupleIJNS5_1CILi1EEES8_S8_EEENS6_IJNS7_ILi192EEENS7_ILi128EEENS7_ILi96EEEEEELi96ENS_12float_e4m3_tEfNS_4arch4Sm90ELb0ELb1ELb0ELb1ELb1ELb1ELb0ELb1ELb1ELb1ELb0ELb0EEENS1_21CollectiveEpilogueFwdINS6_IJSA_SC_SB_EEES9_NS_10bfloat16_tESG_Li384ELb1ELb1ELb0ELb1EEENS1_36VarlenDynamicPersistentTileSchedulerILi192ELi128ELi384ELi128ELb0ELb1ELb1ELb1ELb0ELb1EEEEEEEEEvNT_6ParamsE)
        .other          _ZN7cutlass13device_kernelIN5flash11enable_sm90INS1_16FlashAttnFwdSm90INS1_25CollectiveMainloopFwdSm90ILi2EN4cute5tupleIJNS5_1CILi1EEES8_S8_EEENS6_IJNS7_ILi192EEENS7_ILi128EEENS7_ILi96EEEEEELi96ENS_12float_e4m3_tEfNS_4arch4Sm90ELb0ELb1ELb0ELb1ELb1ELb1ELb0ELb1ELb1ELb1ELb0ELb0EEENS1_21CollectiveEpilogueFwdINS6_IJSA_SC_SB_EEES9_NS_10bfloat16_tESG_Li384ELb1ELb1ELb0ELb1EEENS1_36VarlenDynamicPersistentTileSchedulerILi192ELi128ELi384ELi128ELb0ELb1ELb1ELb1ELb0ELb1EEEEEEEEEvNT_6ParamsE,@"STO_CUDA_ENTRY STV_DEFAULT"
_ZN7cutlass13device_kernelIN5flash11enable_sm90INS1_16FlashAttnFwdSm90INS1_25CollectiveMainloopFwdSm90ILi2EN4cute5tupleIJNS5_1CILi1EEES8_S8_EEENS6_IJNS7_ILi192EEENS7_ILi128EEENS7_ILi96EEEEEELi96ENS_12float_e4m3_tEfNS_4arch4Sm90ELb0ELb1ELb0ELb1ELb1ELb1ELb0ELb1ELb1ELb1ELb0ELb0EEENS1_21CollectiveEpilogueFwdINS6_IJSA_SC_SB_EEES9_NS_10bfloat16_tESG_Li384ELb1ELb1ELb0ELb1EEENS1_36VarlenDynamicPersistentTileSchedulerILi192ELi128ELi384ELi128ELb0ELb1ELb1ELb1ELb0ELb1EEEEEEEEEvNT_6ParamsE:
        /* <DEDUP_REMOVED lines=18> */
.L_x_11768:
[----:B------:R-:W-:Y:S05]  /*0120*/  BSYNC B0 ;  /* 0x0000000000007941 */ /* 0x000fea0003800000 */
.L_x_11767:
        /* <DEDUP_REMOVED lines=41> */
.L_x_11769:
        /* <DEDUP_REMOVED lines=22> */
.L_x_11770:
        /* <DEDUP_REMOVED lines=18> */
.L_x_11771:
        /* <DEDUP_REMOVED lines=22> */
.L_x_11772:
        /* <DEDUP_REMOVED lines=23> */
.L_x_11773:
        /* <DEDUP_REMOVED lines=8> */
.L_x_11776:
        /* <DEDUP_REMOVED lines=20> */
[----:B------:R-:W-:-:S04]  /*0ad0*/  SHF.R.S32.HI R0, RZ, 0x1f, R19 ;  /* 0x0000001fff007819 */ /* 0x000fc80000011413 */
[CC--:B------:R-:W-:Y:S02]  /*0ae0*/  LEA.HI R2, R0.reuse, R19.reuse, RZ, 0x5 ;  /* 0x0000001300027211 */ /* 0x0c0fe400078f28ff */
[----:B------:R-:W-:-:S03]  /*0af0*/  LEA.HI R6, R0, R19, RZ, 0x4 ;  /* 0x0000001300067211 */ /* 0x000fc600078f20ff */
[----:B------:R-:W-:Y:S01]  /*0b00*/  IMAD.SHL.U32 R3, R2, 0x10, RZ ;  /* 0x0000001002037824 */ /* 0x000fe200078e00ff */
[----:B------:R-:W-:-:S04]  /*0b10*/  LOP3.LUT R2, R6, 0x7fffff0, RZ, 0xc0, !PT ;  /* 0x07fffff006027812 */ /* 0x000fc800078ec0ff */
[----:B------:R-:W-:Y:S01]  /*0b20*/  LOP3.LUT R5, R3, 0xfffffe00, RZ, 0xc0, !PT ;  /* 0xfffffe0003057812 */ /* 0x000fe200078ec0ff */
[C---:B------:R-:W-:Y:S01]  /*0b30*/  IMAD.IADD R4, R19.reuse, 0x1, -R2 ;  /* 0x0000000113047824 */ /* 0x040fe200078e0a02 */
[-C--:B------:R-:W-:Y:S02]  /*0b40*/  LEA.HI R2, R0, R19.reuse, RZ, 0x7 ;  /* 0x0000001300027211 */ /* 0x080fe400078f38ff */
[C---:B------:R-:W-:Y:S01]  /*0b50*/  LEA.HI R3, R19.reuse, R19, RZ, 0x1 ;  /* 0x0000001313037211 */ /* 0x040fe200078f08ff */
[----:B------:R-:W-:Y:S01]  /*0b60*/  IMAD R8, R4, 0x20, R5 ;  /* 0x0000002004087824 */ /* 0x000fe200078e0205 */
[----:B------:R-:W-:Y:S02]  /*0b70*/  LOP3.LUT R7, R2, 0xffffff80, RZ, 0xc0, !PT ;  /* 0xffffff8002077812 */ /* 0x000fe400078ec0ff */
[--C-:B------:R-:W-:Y:S02]  /*0b80*/  SHF.R.S32.HI R10, RZ, 0x1, R3.reuse ;  /* 0x00000001ff0a7819 */ /* 0x100fe40000011403 */
[----:B------:R-:W-:Y:S01]  /*0b90*/  SHF.R.S32.HI R5, RZ, 0x1f, R3 ;  /* 0x0000001fff057819 */ /* 0x000fe20000011403 */
[----:B------:R-:W-:Y:S01]  /*0ba0*/  IMAD.IADD R15, R19, 0x1, -R7 ;  /* 0x00000001130f7824 */ /* 0x000fe200078e0a07 */
[----:B------:R-:W-:-:S02]  /*0bb0*/  LOP3.LUT R3, R3, 0xfffffffe, RZ, 0xc0, !PT ;  /* 0xfffffffe03037812 */ /* 0x000fc400078ec0ff */
[----:B------:R-:W-:Y:S02]  /*0bc0*/  LEA.HI R5, R5, R10, RZ, 0x2 ;  /* 0x0000000a05057211 */ /* 0x000fe400078f10ff */
[----:B------:R-:W-:Y:S01]  /*0bd0*/  SHF.R.S32.HI R23, RZ, 0x7, R2 ;  /* 0x00000007ff177819 */ /* 0x000fe20000011402 */
[----:B------:R-:W-:Y:S01]  /*0be0*/  IMAD.IADD R16, R19, 0x1, -R3 ;  /* 0x0000000113107824 */ /* 0x000fe200078e0a03 */
[----:B------:R-:W-:Y:S02]  /*0bf0*/  SHF.R.S32.HI R7, RZ, 0x1f, R15 ;  /* 0x0000001fff077819 */ /* 0x000fe4000001140f */
[----:B------:R-:W-:Y:S01]  /*0c00*/  SHF.R.S32.HI R2, RZ, 0x4, R6 ;  /* 0x00000004ff027819 */ /* 0x000fe20000011406 */
[C---:B------:R-:W-:Y:S01]  /*0c10*/  IMAD.SHL.U32 R24, R16.reuse, 0x8, RZ ;  /* 0x0000000810187824 */ /* 0x040fe200078e00ff */
[----:B------:R-:W-:Y:S01]  /*0c20*/  LOP3.LUT R5, R5, 0x7fffffc, RZ, 0xc0, !PT ;  /* 0x07fffffc05057812 */ /* 0x000fe200078ec0ff */
[----:B------:R-:W-:Y:S01]  /*0c30*/  IMAD.SHL.U32 R16, R16, 0x10, RZ ;  /* 0x0000001010107824 */ /* 0x000fe200078e00ff */
[----:B------:R-:W-:Y:S01]  /*0c40*/  LEA.HI R9, R7, R15, RZ, 0x2 ;  /* 0x0000000f07097211 */ /* 0x000fe200078f10ff */
[----:B------:R-:W-:Y:S01]  /*0c50*/  VIADD R21, R24, 0x20 ;  /* 0x0000002018157836 */ /* 0x000fe20000000000 */
[----:B------:R-:W-:Y:S01]  /*0c60*/  LEA.HI R6, R6, R2, RZ, 0x1 ;  /* 0x0000000206067211 */ /* 0x000fe200078f08ff */
[----:B------:R-:W-:Y:S01]  /*0c70*/  IMAD.IADD R5, R10, 0x1, -R5 ;  /* 0x000000010a057824 */ /* 0x000fe200078e0a05 */
[----:B------:R-:W-:Y:S01]  /*0c80*/  LEA.HI R4, R0, R19, RZ, 0x3 ;  /* 0x0000001300047211 */ /* 0x000fe200078f18ff */
[----:B------:R-:W-:Y:S01]  /*0c90*/  STL [R1+0x20], R24 ;  /* 0x0000201801007387 */ /* 0x000fe20000100800 */
[----:B------:R-:W-:Y:S01]  /*0ca0*/  SHF.R.S32.HI R10, RZ, 0x2, R9 ;  /* 0x00000002ff0a7819 */ /* 0x000fe20000011409 */
[----:B------:R-:W-:Y:S01]  /*0cb0*/  IMAD R13, R2, 0x8, R5 ;  /* 0x00000008020d7824 */ /* 0x000fe200078e0205 */
[----:B------:R-:W-:Y:S01]  /*0cc0*/  SHF.R.S32.HI R11, RZ, 0x1f, R9 ;  /* 0x0000001fff0b7819 */ /* 0x000fe20000011409 */
[----:B------:R-:W-:Y:S01]  /*0cd0*/  STL [R1+0x40], R21 ;  /* 0x0000401501007387 */ /* 0x000fe20000100800 */
[----:B------:R-:W-:Y:S01]  /*0ce0*/  LOP3.LUT R3, R6, 0x1ffffffe, RZ, 0xc0, !PT ;  /* 0x1ffffffe06037812 */ /* 0x000fe200078ec0ff */
[----:B------:R-:W-:Y:S01]  /*0cf0*/  IMAD.IADD R6, R24, 0x1, R21 ;  /* 0x0000000118067824 */ /* 0x000fe200078e0215 */
[----:B------:R-:W-:Y:S01]  /*0d00*/  SHF.R.S32.HI R4, RZ, 0x3, R4 ;  /* 0x00000003ff047819 */ /* 0x000fe20000011404 */
[----:B------:R-:W-:Y:S01]  /*0d10*/  IMAD.SHL.U32 R14, R13, 0x20, RZ ;  /* 0x000000200d0e7824 */ /* 0x000fe200078e00ff */
[----:B------:R-:W-:Y:S01]  /*0d20*/  LEA.HI R11, R11, R10, RZ, 0x3 ;  /* 0x0000000a0b0b7211 */ /* 0x000fe200078f18ff */
[----:B------:R-:W-:Y:S01]  /*0d30*/  IMAD.IADD R3, R2, 0x1, -R3 ;  /* 0x0000000102037824 */ /* 0x000fe200078e0a03 */
[----:B------:R-:W-:Y:S01]  /*0d40*/  SHF.R.S32.HI R5, RZ, 0x1f, R6 ;  /* 0x0000001fff057819 */ /* 0x000fe20000011406 */
[----:B------:R-:W-:Y:S01]  /*0d50*/  IMAD.HI R2, R23, 0x55555556, RZ ;  /* 0x5555555617027827 */ /* 0x000fe200078e02ff */
[----:B------:R-:W-:-:S02]  /*0d60*/  LOP3.LUT R11, R11, 0xfffffff8, RZ, 0xc0, !PT ;  /* 0xfffffff80b0b7812 */ /* 0x000fc400078ec0ff */
[----:B------:R-:W-:Y:S01]  /*0d70*/  LEA.HI R7, R7, R15, RZ, 0x5 ;  /* 0x0000000f07077211 */ /* 0x000fe200078f28ff */
[----:B------:R-:W-:Y:S01]  /*0d80*/  IMAD.SHL.U32 R4, R4, 0x80, RZ ;  /* 0x0000008004047824 */ /* 0x000fe200078e00ff */
[CC--:B------:R-:W-:Y:S01]  /*0d90*/  LEA.HI R12, R5.reuse, R6.reuse, RZ, 0x4 ;  /* 0x00000006050c7211 */ /* 0x0c0fe200078f20ff */
[----:B------:R-:W-:Y:S01]  /*0da0*/  IMAD.IADD R10, R10, 0x1, -R11 ;  /* 0x000000010a0a7824 */ /* 0x000fe200078e0a0b */
[----:B------:R-:W-:Y:S01]  /*0db0*/  LEA.HI R5, R5, R6, RZ, 0x5 ;  /* 0x0000000605057211 */ /* 0x000fe200078f28ff */
[----:B------:R-:W-:Y:S01]  /*0dc0*/  IMAD R6, R3, 0x8, R8 ;  /* 0x0000000803067824 */ /* 0x000fe200078e0208 */
[----:B------:R-:W-:Y:S02]  /*0dd0*/  LEA.HI R2, R2, R2, RZ, 0x1 ;  /* 0x0000000202027211 */ /* 0x000fe400078f08ff */
[----:B------:R-:W-:Y:S02]  /*0de0*/  SHF.R.S32.HI R7, RZ, 0x5, R7 ;  /* 0x00000005ff077819 */ /* 0x000fe40000011407 */
[----:B------:R-:W-:Y:S01]  /*0df0*/  LOP3.LUT R22, R4, 0x80, RZ, 0xc0, !PT ;  /* 0x0000008004167812 */ /* 0x000fe200078ec0ff */
[----:B------:R-:W-:Y:S01]  /*0e00*/  IMAD R2, R2, -0x3, R23 ;  /* 0xfffffffd02027824 */ /* 0x000fe200078e0217 */
[----:B------:R-:W-:Y:S01]  /*0e10*/  SHF.R.S32.HI R5, RZ, 0x5, R5 ;  /* 0x00000005ff057819 */ /* 0x000fe20000011405 */
[----:B------:R-:W-:Y:S01]  /*0e20*/  IMAD R7, R7, 0x10, R10 ;  /* 0x0000001007077824 */ /* 0x000fe200078e020a */
[----:B------:R-:W-:Y:S01]  /*0e30*/  SHF.R.U32.HI R20, RZ, 0x3, R22 ;  /* 0x00000003ff147819 */ /* 0x000fe20000011616 */
[----:B------:R-:W-:Y:S01]  /*0e40*/  STL [R1+0x30], R22 ;  /* 0x0000301601007387 */ /* 0x000fe20000100800 */
[----:B------:R-:W-:Y:S01]  /*0e50*/  LOP3.LUT R4, R22, 0x10, R12, 0xf8, !PT ;  /* 0x0000001016047812 */ /* 0x000fe200078ef80c */
[----:B------:R-:W-:Y:S01]  /*0e60*/  IMAD R5, R5, 0x1800, R14 ;  /* 0x0000180005057824 */ /* 0x000fe200078e020e */
[----:B------:R-:W-:Y:S01]  /*0e70*/  LEA.HI R0, R0, R19, RZ, 0x2 ;  /* 0x0000001300007211 */ /* 0x000fe200078f10ff */
[----:B------:R-:W-:Y:S01]  /*0e80*/  IMAD R3, R2, 0x40, R7 ;  /* 0x0000004002037824 */ /* 0x000fe200078e0207 */
[----:B------:R-:W-:Y:S01]  /*0e90*/  LOP3.LUT R4, R4, R20, RZ, 0x3c, !PT ;  /* 0x0000001404047212 */ /* 0x000fe200078e3cff */
[----:B------:R-:W-:Y:S01]  /*0ea0*/  STL [R1+0x44], R14 ;  /* 0x0000440e01007387 */ /* 0x000fe20000100800 */
[----:B------:R-:W-:Y:S01]  /*0eb0*/  LOP3.LUT R2, R0, 0xfffffffc, RZ, 0xc0, !PT ;  /* 0xfffffffc00027812 */ /* 0x000fe200078ec0ff */
[----:B------:R-:W-:Y:S01]  /*0ec0*/  VIADD R7, R16, 0x40 ;  /* 0x0000004010077836 */ /* 0x000fe20000000000 */
[----:B------:R-:W-:Y:S01]  /*0ed0*/  IADD3 R4, R18, R5, R4 ;  /* 0x0000000512047210 */ /* 0x000fe20007ffe004 */
[----:B------:R-:W-:Y:S01]  /*0ee0*/  STL [R1+0x78], R20 ;  /* 0x0000781401007387 */ /* 0x000fe20000100800 */
[----:B------:R-:W-:Y:S01]  /*0ef0*/  VIADD R5, R24, 0x10 ;  /* 0x0000001018057836 */ /* 0x000fe20000000000 */
[----:B------:R-:W-:Y:S01]  /*0f00*/  LOP3.LUT R9, R9, 0x7ffffffc, RZ, 0xc0, !PT ;  /* 0x7ffffffc09097812 */ /* 0x000fe200078ec0ff */
[----:B------:R-:W-:Y:S01]  /*0f10*/  IMAD.MOV.U32 R23, RZ, RZ, RZ ;  /* 0x000000ffff177224 */ /* 0x000fe200078e00ff */
[----:B------:R0:W-:Y:S02]  /*0f20*/  STL [R1+0x80], R6 ;  /* 0x0000800601007387 */ /* 0x0001e40000100800 */
[----:B------:R-:W-:-:S02]  /*0f30*/  SHF.R.S32.HI R8, RZ, 0x1f, R5 ;  /* 0x0000001fff087819 */ /* 0x000fc40000011405 */
[----:B------:R1:W-:Y:S04]  /*0f40*/  STL [R1+0x74], R4 ;  /* 0x0000740401007387 */ /* 0x0003e80000100800 */
[----:B------:R-:W-:Y:S01]  /*0f50*/  STL [R1+0x7c], R3 ;  /* 0x00007c0301007387 */ /* 0x000fe20000100800 */
[----:B0-----:R-:W-:Y:S01]  /*0f60*/  IMAD.IADD R6, R19, 0x1, -R2 ;  /* 0x0000000113067824 */ /* 0x001fe200078e0a02 */
[----:B------:R-:W-:Y:S02]  /*0f70*/  SHF.R.S32.HI R2, RZ, 0x2, R0 ;  /* 0x00000002ff027819 */ /* 0x000fe40000011400 */
[----:B------:R-:W-:Y:S01]  /*0f80*/  STL [R1+0x60], RZ ;  /* 0x000060ff01007387 */ /* 0x000fe20000100800 */
[----:B------:R-:W-:Y:S02]  /*0f90*/  IMAD.MOV.U32 R19, RZ, RZ, RZ ;  /* 0x000000ffff137224 */ /* 0x000fe400078e00ff */
[C---:B-1----:R-:W-:Y:S01]  /*0fa0*/  IMAD.SHL.U32 R4, R6.reuse, 0x8, RZ ;  /* 0x0000000806047824 */ /* 0x042fe200078e00ff */
[----:B------:R-:W-:Y:S01]  /*0fb0*/  STL [R1+0x18], RZ ;  /* 0x000018ff01007387 */ /* 0x000fe20000100800 */
[----:B------:R-:W-:-:S03]  /*0fc0*/  LEA.HI R0, R6, R6, RZ, 0x1 ;  /* 0x0000000606007211 */ /* 0x000fc600078f08ff */
[----:B------:R-:W-:Y:S01]  /*0fd0*/  STL [R1+0x54], R4 ;  /* 0x0000540401007387 */ /* 0x000fe20000100800 */
[----:B------:R-:W-:Y:S02]  /*0fe0*/  LOP3.LUT R2, R0, 0x1ffffffe, RZ, 0xc0, !PT ;  /* 0x1ffffffe00027812 */ /* 0x000fe400078ec0ff */
[----:B------:R-:W-:Y:S01]  /*0ff0*/  LOP3.LUT R0, R22, 0x10, R16, 0xf8, !PT ;  /* 0x0000001016007812 */ /* 0x000fe200078ef810 */
[----:B------:R0:W-:Y:S02]  /*1000*/  STL [R1+0x14], R7 ;  /* 0x0000140701007387 */ /* 0x0001e40000100800 */
[----:B------:R-:W-:Y:S01]  /*1010*/  IMAD.IADD R2, R6, 0x1, -R2 ;  /* 0x0000000106027824 */ /* 0x000fe200078e0a02 */
[----:B------:R-:W-:Y:S01]  /*1020*/  LOP3.LUT R0, R0, R20, RZ, 0x3c, !PT ;  /* 0x0000001400007212 */ /* 0x000fe200078e3cff */
[----:B------:R1:W-:Y:S01]  /*1030*/  STL [R1+0x3c], R5 ;  /* 0x00003c0501007387 */ /* 0x0003e20000100800 */
[----:B------:R-:W-:Y:S01]  /*1040*/  IMAD.IADD R6, R15, 0x1, -R9 ;  /* 0x000000010f067824 */ /* 0x000fe200078e0a09 */
[----:B0-----:R-:W-:Y:S01]  /*1050*/  SHF.R.S32.HI R7, RZ, 0x1f, R7 ;  /* 0x0000001fff077819 */ /* 0x001fe20000011407 */
[----:B-1----:R-:W-:-:S04]  /*1060*/  VIADD R5, R4, 0x20 ;  /* 0x0000002004057836 */ /* 0x002fc80000000000 */
[----:B------:R0:W-:Y:S01]  /*1070*/  STL [R1+0x34], R7 ;  /* 0x0000340701007387 */ /* 0x0001e20000100800 */
[----:B------:R-:W-:-:S03]  /*1080*/  VIADD R4, R4, 0x40 ;  /* 0x0000004004047836 */ /* 0x000fc60000000000 */
[----:B------:R-:W-:Y:S01]  /*1090*/  STL [R1+0x70], R8 ;  /* 0x0000700801007387 */ /* 0x000fe20000100800 */
[----:B0-----:R-:W-:-:S05]  /*10a0*/  SHF.R.S32.HI R7, RZ, 0x1f, R21 ;  /* 0x0000001fff077819 */ /* 0x001fca0000011415 */
[----:B------:R-:W-:Y:S04]  /*10b0*/  STL [R1+0x6c], R7 ;  /* 0x00006c0701007387 */ /* 0x000fe80000100800 */
[----:B------:R0:W-:Y:S04]  /*10c0*/  STL [R1+0x64], R5 ;  /* 0x0000640501007387 */ /* 0x0001e80000100800 */
[----:B------:R1:W-:Y:S01]  /*10d0*/  STL [R1+0x68], R4 ;  /* 0x0000680401007387 */ /* 0x0003e20000100800 */
[----:B0-----:R-:W-:Y:S02]  /*10e0*/  SHF.R.S32.HI R5, RZ, 0x1f, R5 ;  /* 0x0000001fff057819 */ /* 0x001fe40000011405 */
[----:B-1----:R-:W-:-:S03]  /*10f0*/  SHF.R.S32.HI R4, RZ, 0x1f, R4 ;  /* 0x0000001fff047819 */ /* 0x002fc60000011404 */
[----:B------:R0:W-:Y:S04]  /*1100*/  STL [R1+0x88], R5 ;  /* 0x0000880501007387 */ /* 0x0001e80000100800 */
[----:B------:R1:W-:Y:S04]  /*1110*/  STL [R1+0x84], R4 ;  /* 0x0000840401007387 */ /* 0x0003e80000100800 */
[----:B------:R2:W-:Y:S01]  /*1120*/  STL [R1+0x10], R6 ;  /* 0x0000100601007387 */ /* 0x0005e20000100800 */
[----:B0-----:R-:W-:Y:S02]  /*1130*/  IMAD.IADD R5, R14, 0x1, R0 ;  /* 0x000000010e057824 */ /* 0x001fe400078e0200 */
[----:B------:R-:W-:Y:S01]  /*1140*/  IMAD R0, R2, 0x8, R3 ;  /* 0x0000000802007824 */ /* 0x000fe200078e0203 */
[----:B-1----:R-:W-:-:S02]  /*1150*/  SHF.R.S32.HI R4, RZ, 0x4, R12 ;  /* 0x00000004ff047819 */ /* 0x002fc4000001140c */
[----:B------:R2:W-:Y:S04]  /*1160*/  STL [R1+0x50], R5 ;  /* 0x0000500501007387 */ /* 0x0005e80000100800 */
[----:B------:R2:W-:Y:S04]  /*1170*/  STL [R1+0x48], R0 ;  /* 0x0000480001007387 */ /* 0x0005e80000100800 */
[----:B------:R2:W-:Y:S02]  /*1180*/  STL [R1+0x28], R4 ;  /* 0x0000280401007387 */ /* 0x0005e40000100800 */
.L_x_11976:
[----:B------:R-:W-:Y:S01]  /*1190*/  ULDC.64 UR4, c[0x0][0xa28] ;  /* 0x00028a0000047ab9 */ /* 0x000fe20000000a00 */
[----:B0-234-:R-:W0:Y:S01]  /*11a0*/  LDC.64 R4, c[0x0][0xa08] ;  /* 0x00028200ff047b82 */ /* 0x01de220000000a00 */
[----:B------:R-:W-:Y:S01]  /*11b0*/  ISETP.NE.U32.AND P0, PT, RZ, UR4, PT ;  /* 0x00000004ff007c0c */ /* 0x000fe2000bf05070 */
[----:B------:R-:W-:Y:S01]  /*11c0*/  IMAD.MOV.U32 R11, RZ, RZ, RZ ;  /* 0x000000ffff0b7224 */ /* 0x000fe200078e00ff */
[----:B------:R-:W-:Y:S01]  /*11d0*/  ULDC.64 UR6, c[0x0][0xa20] ;  /* 0x0002880000067ab9 */ /* 0x000fe20000000a00 */
[----:B------:R-:W-:Y:S01]  /*11e0*/  IMAD.MOV.U32 R65, RZ, RZ, RZ ;  /* 0x000000ffff417224 */ /* 0x000fe200078e00ff */
[----:B------:R-:W-:Y:S01]  /*11f0*/  ISETP.NE.AND.EX P0, PT, RZ, UR5, PT, P0 ;  /* 0x00000005ff007c0c */ /* 0x000fe2000bf05300 */
[----:B------:R-:W-:Y:S02]  /*1200*/  ULDC.64 UR4, c[0x0][0xa18] ;  /* 0x0002860000047ab9 */ /* 0x000fe40000000a00 */
[----:B------:R-:W-:-:S04]  /*1210*/  ISETP.NE.U32.AND P1, PT, RZ, UR4, PT ;  /* 0x00000004ff007c0c */ /* 0x000fc8000bf25070 */
[----:B------:R-:W-:Y:S01]  /*1220*/  ISETP.NE.AND.EX P1, PT, RZ, UR5, PT, P1 ;  /* 0x00000005ff007c0c */ /* 0x000fe2000bf25310 */
[----:B------:R-:W-:Y:S02]  /*1230*/  ULDC.64 UR4, c[0x0][0xa08] ;  /* 0x0002820000047ab9 */ /* 0x000fe40000000a00 */
[----:B------:R-:W-:-:S03]  /*1240*/  ISETP.NE.U32.AND P3, PT, RZ, UR4, PT ;  /* 0x00000004ff007c0c */ /* 0x000fc6000bf65070 */
[----:B------:R-:W1:Y:S01]  /*1250*/  @P0 LDC.64 R2, c[0x0][0xa28] ;  /* 0x00028a00ff020b82 */ /* 0x000e620000000a00 */
[----:B------:R-:W-:Y:S01]  /*1260*/  ISETP.NE.AND.EX P3, PT, RZ, UR5, PT, P3 ;  /* 0x00000005ff007c0c */ /* 0x000fe2000bf65330 */
[----:B0-----:R-:W-:-:S06]  /*1270*/  IMAD.WIDE R8, R155, 0x4, R4 ;  /* 0x000000049b087825 */ /* 0x001fcc00078e0204 */
[----:B------:R-:W0:Y:S01]  /*1280*/  @P1 LDC.64 R6, c[0x0][0xa18] ;  /* 0x00028600ff061b82 */ /* 0x000e220000000a00 */
[----:B------:R-:W-:Y:S02]  /*1290*/  ULDC UR4, c[0x0][0x288] ;  /* 0x0000a20000047ab9 */ /* 0x000fe40000000800 */
[----:B------:R-:W-:Y:S01]  /*12a0*/  IMAD.U32 R157, RZ, RZ, UR4 ;  /* 0x00000004ff9d7e24 */ /* 0x000fe2000f8e00ff */
[----:B------:R2:W-:Y:S01]  /*12b0*/  STL [R1+0x58], R154 ;  /* 0x0000589a01007387 */ /* 0x0005e20000100800 */
[----:B------:R-:W-:-:S03]  /*12c0*/  ULDC.64 UR4, c[0x0][0x418] ;  /* 0x0001060000047ab9 */ /* 0x000fc60000000a00 */
[----:B-----5:R2:W5:Y:S01]  /*12d0*/  @P3 LDG.E R65, desc[UR42][R8.64] ;  /* 0x0000002a08413981 */ /* 0x020562000c1e1900 */
[----:B-1----:R-:W-:-:S05]  /*12e0*/  @P0 IMAD.WIDE R2, R155, 0x4, R2 ;  /* 0x000000049b020825 */ /* 0x002fca00078e0202 */
[----:B------:R2:W5:Y:S01]  /*12f0*/  @P0 LDG.E R11, desc[UR42][R2.64] ;  /* 0x0000002a020b0981 */ /* 0x000562000c1e1900 */
[----:B0-----:R-:W-:-:S05]  /*1300*/  @P1 IMAD.WIDE R4, R155, 0x4, R6 ;  /* 0x000000049b041825 */ /* 0x001fca00078e0206 */
[----:B------:R2:W5:Y:S04]  /*1310*/  @P1 LDG.E R157, desc[UR42][R4.64] ;  /* 0x0000002a049d1981 */ /* 0x000568000c1e1900 */
[----:B------:R2:W-:Y:S01]  /*1320*/  STL [R1+0x5c], R155 ;  /* 0x00005c9b01007387 */ /* 0x0005e20000100800 */
[----:B------:R-:W-:-:S03]  /*1330*/  UISETP.NE.U32.AND UP0, UPT, UR4, URZ, UPT ;  /* 0x0000003f0400728c */ /* 0x000fc6000bf05070 */
[----:B------:R-:W-:Y:S01]  /*1340*/  ULDC UR4, c[0x0][0x424] ;  /* 0x0001090000047ab9 */ /* 0x000fe20000000800 */
[----:B------:R-:W-:Y:S01]  /*1350*/  UISETP.NE.AND.EX UP0, UPT, UR5, URZ, UPT, UP0 ;  /* 0x0000003f0500728c */ /* 0x000fe2000bf05300 */
[----:B------:R-:W-:Y:S02]  /*1360*/  ISETP.NE.U32.AND P2, PT, RZ, UR6, PT ;  /* 0x00000006ff007c0c */ /* 0x000fe4000bf45070 */
[----:B------:R-:W-:Y:S01]  /*1370*/  ULDC UR5, c[0x0][0x2f0] ;  /* 0x0000bc0000057ab9 */ /* 0x000fe20000000800 */
[----:B------:R-:W-:Y:S01]  /*1380*/  USEL UR4, UR4, 0x1, UP0 ;  /* 0x0000000104047887 */ /* 0x000fe20008000000 */
[----:B------:R-:W-:-:S03]  /*1390*/  ISETP.NE.AND.EX P2, PT, RZ, UR7, PT, P2 ;  /* 0x00000007ff007c0c */ /* 0x000fc6000bf45320 */
[----:B------:R-:W-:-:S03]  /*13a0*/  UIMAD UR4, UR4, UR5, URZ ;  /* 0x00000005040472a4 */ /* 0x000fc6000f8e023f */
[----:B------:R-:W-:Y:S01]  /*13b0*/  ULDC UR5, c[0x0][0x348] ;  /* 0x0000d20000057ab9 */ /* 0x000fe20000000800 */
[----:B--2---:R-:W-:Y:S08]  /*13c0*/  @P1 BRA `(.L_x_11778) ;  /* 0x0000000000241947 */ /* 0x004ff00003800000 */
        /* <DEDUP_REMOVED lines=9> */
.L_x_11778:
[----:B------:R-:W-:Y:S02]  /*1460*/  IMAD.U32 R27, RZ, RZ, UR5 ;  /* 0x00000005ff1b7e24 */ /* 0x000fe4000f8e00ff */
[----:B------:R-:W-:Y:S01]  /*1470*/  IMAD.U32 R28, RZ, RZ, UR4 ;  /* 0x00000004ff1c7e24 */ /* 0x000fe2000f8e00ff */
[----:B------:R-:W-:Y:S06]  /*1480*/  @!P2 BRA `(.L_x_11779) ;  /* 0x000000000010a947 */ /* 0x000fec0003800000 */
[----:B------:R-:W0:Y:S02]  /*1490*/  LDC.64 R28, c[0x0][0xa20] ;  /* 0x00028800ff1c7b82 */ /* 0x000e240000000a00 */
[----:B0-----:R-:W-:-:S06]  /*14a0*/  IMAD.WIDE R28, R155, 0x4, R28 ;  /* 0x000000049b1c7825 */ /* 0x001fcc00078e021c */
[----:B------:R0:W5:Y:S01]  /*14b0*/  LDG.E R28, desc[UR42][R28.64] ;  /* 0x0000002a1c1c7981 */ /* 0x000162000c1e1900 */
[----:B------:R-:W-:Y:S05]  /*14c0*/  BRA `(.L_x_11780) ;  /* 0x0000000000107947 */ /* 0x000fea0003800000 */
.L_x_11779:
[----:B------:R-:W-:Y:S05]  /*14d0*/  @!P3 BRA `(.L_x_11780) ;  /* 0x00000000000cb947 */ /* 0x000fea0003800000 */
[----:B------:R-:W2:Y:S04]  /*14e0*/  LDG.E R3, desc[UR42][R8.64] ;  /* 0x0000002a08037981 */ /* 0x000ea8000c1e1900 */
[----:B------:R-:W2:Y:S02]  /*14f0*/  LDG.E R28, desc[UR42][R8.64+0x4] ;  /* 0x0000042a081c7981 */ /* 0x000ea4000c1e1900 */
[----:B--2---:R-:W-:-:S07]  /*1500*/  IMAD.IADD R28, R28, 0x1, -R3 ;  /* 0x000000011c1c7824 */ /* 0x004fce00078e0a03 */
.L_x_11780:
[----:B------:R-:W-:Y:S01]  /*1510*/  ULDC.64 UR4, c[0x0][0xa10] ;  /* 0x0002840000047ab9 */ /* 0x000fe20000000a00 */
[----:B------:R-:W1:Y:S01]  /*1520*/  LDC R2, c[0x0][0x448] ;  /* 0x00011200ff027b82 */ /* 0x000e620000000800 */
[----:B------:R-:W-:-:S04]  /*1530*/  ISETP.NE.U32.AND P0, PT, RZ, UR4, PT ;  /* 0x00000004ff007c0c */ /* 0x000fc8000bf05070 */
[----:B------:R-:W-:Y:S01]  /*1540*/  ISETP.NE.AND.EX P0, PT, RZ, UR5, PT, P0 ;  /* 0x00000005ff007c0c */ /* 0x000fe2000bf05300 */
[----:B------:R-:W-:Y:S02]  /*1550*/  ULDC.64 UR4, c[0x0][0xa30] ;  /* 0x00028c0000047ab9 */ /* 0x000fe40000000a00 */
[----:B------:R-:W-:-:S04]  /*1560*/  ISETP.NE.U32.AND P1, PT, RZ, UR4, PT ;  /* 0x00000004ff007c0c */ /* 0x000fc8000bf25070 */
[----:B------:R-:W-:-:S06]  /*1570*/  ISETP.NE.AND.EX P1, PT, RZ, UR5, PT, P1 ;  /* 0x00000005ff007c0c */ /* 0x000fcc000bf25310 */
[----:B------:R-:W2:Y:S08]  /*1580*/  @P0 LDC.64 R4, c[0x0][0xa10] ;  /* 0x00028400ff040b82 */ /* 0x000eb00000000a00 */
[----:B------:R-:W3:Y:S01]  /*1590*/  @P1 LDC.64 R6, c[0x0][0xa30] ;  /* 0x00028c00ff061b82 */ /* 0x000ee20000000a00 */
[----:B--2---:R-:W-:-:S05]  /*15a0*/  @P0 IMAD.WIDE R4, R155, 0x4, R4 ;  /* 0x000000049b040825 */ /* 0x004fca00078e0204 */
[----:B------:R-:W2:Y:S04]  /*15b0*/  @P0 LDG.E R0, desc[UR42][R4.64] ;  /* 0x0000002a04000981 */ /* 0x000ea8000c1e1900 */
[----:B------:R-:W2:Y:S01]  /*15c0*/  @P0 LDG.E R9, desc[UR42][R4.64+0x4] ;  /* 0x0000042a04090981 */ /* 0x000ea2000c1e1900 */
[----:B-----5:R-:W-:Y:S02]  /*15d0*/  IMAD.MOV.U32 R24, RZ, RZ, R28 ;  /* 0x000000ffff187224 */ /* 0x020fe400078e001c */
[----:B---3--:R-:W-:-:S05]  /*15e0*/  @P1 IMAD.WIDE R6, R155, 0x4, R6 ;  /* 0x000000049b061825 */ /* 0x008fca00078e0206 */
[----:B------:R3:W5:Y:S01]  /*15f0*/  @P1 LDG.E R24, desc[UR42][R6.64] ;  /* 0x0000002a06181981 */ /* 0x000762000c1e1900 */
[----:B-1----:R-:W-:Y:S01]  /*1600*/  ISETP.NE.AND P1, PT, R2, 0x1, PT ;  /* 0x000000010200780c */ /* 0x002fe20003f25270 */
[----:B------:R-:W-:Y:S01]  /*1610*/  IMAD.IADD R10, R28, 0x1, -R11 ;  /* 0x000000011c0a7824 */ /* 0x000fe200078e0a0b */
[----:B------:R-:W1:Y:S01]  /*1620*/  LDC.64 R2, c[0x0][0x9e0] ;  /* 0x00027800ff027b82 */ /* 0x000e620000000a00 */
[----:B------:R-:W-:-:S05]  /*1630*/  IMAD R14, R153, 0xc0, RZ ;  /* 0x000000c0990e7824 */ /* 0x000fca00078e02ff */
[----:B------:R4:W-:Y:S05]  /*1640*/  STL [R1+0x2c], R14 ;  /* 0x00002c0e01007387 */ /* 0x0009ea0000100800 */
[----:B------:R-:W0:Y:S08]  /*1650*/  @P1 LDC R13, c[0x0][0x44c] ;  /* 0x00011300ff0d1b82 */ /* 0x000e300000000800 */
[----:B------:R-:W3:Y:S01]  /*1660*/  @P1 LDC R8, c[0x0][0x450] ;  /* 0x00011400ff081b82 */ /* 0x000ee20000000800 */
[----:B-1----:R-:W-:Y:S01]  /*1670*/  ISETP.GE.AND P2, PT, R3, 0x1, PT ;  /* 0x000000010300780c */ /* 0x002fe20003f46270 */
[----:B--2---:R-:W-:-:S02]  /*1680*/  @P0 IMAD.IADD R27, R9, 0x1, -R0 ;  /* 0x00000001091b0824 */ /* 0x004fc400078e0a00 */
[----:B------:R-:W-:Y:S02]  /*1690*/  VIADD R0, R14, 0xbf ;  /* 0x000000bf0e007836 */ /* 0x000fe40000000000 */
[----:B------:R-:W-:Y:S02]  /*16a0*/  IMAD.IADD R12, R10, 0x1, R27 ;  /* 0x000000010a0c7824 */ /* 0x000fe400078e021b */
[----:B0-----:R-:W-:-:S03]  /*16b0*/  @P1 IMAD.HI.U32 R5, R0, R13, RZ ;  /* 0x0000000d00051227 */ /* 0x001fc600078e00ff */
[----:B------:R4:W-:Y:S01]  /*16c0*/  STL [R1+0x8], R12 ;  /* 0x0000080c01007387 */ /* 0x0009e20000100800 */
[----:B------:R-:W-:Y:S01]  /*16d0*/  IMAD.MOV.U32 R4, RZ, RZ, R0 ;  /* 0x000000ffff047224 */ /* 0x000fe200078e0000 */
[----:B---3--:R-:W-:Y:S01]  /*16e0*/  @P1 SHF.R.U32.HI R4, RZ, R8, R5 ;  /* 0x00000008ff041219 */ /* 0x008fe20000011605 */
[C---:B------:R-:W-:Y:S01]  /*16f0*/  VIADD R0, R12.reuse, 0x7f ;  /* 0x0000007f0c007836 */ /* 0x040fe20000000000 */
[----:B------:R-:W-:-:S04]  /*1700*/  IADD3 R7, R12, 0x1, -R157 ;  /* 0x000000010c077810 */ /* 0x000fc80007ffe89d */
[----:B------:R-:W-:Y:S01]  /*1710*/  SHF.R.S32.HI R5, RZ, 0x1f, R0 ;  /* 0x0000001fff057819 */ /* 0x000fe20000011400 */
[----:B------:R-:W-:-:S03]  /*1720*/  IMAD.IADD R9, R7, 0x1, R4 ;  /* 0x0000000107097824 */ /* 0x000fc600078e0204 */
[----:B------:R-:W-:Y:S01]  /*1730*/  LEA.HI R5, R5, R0, RZ, 0x7 ;  /* 0x0000000005057211 */ /* 0x000fe200078f38ff */
[----:B------:R-:W-:-:S03]  /*1740*/  IMAD.IADD R2, R9, 0x1, R2 ;  /* 0x0000000109027824 */ /* 0x000fc600078e0202 */
[----:B------:R-:W-:Y:S01]  /*1750*/  SHF.R.S32.HI R25, RZ, 0x7, R5 ;  /* 0x00000007ff197819 */ /* 0x000fe20000011405 */
[----:B----4-:R-:W-:Y:S06]  /*1760*/  @!P2 BRA `(.L_x_11781) ;  /* 0x000000000048a947 */ /* 0x010fec0003800000 */
        /* <DEDUP_REMOVED lines=11> */
.L_x_11783:
[----:B------:R-:W-:-:S13]  /*1820*/  ISETP.NE.AND P0, PT, R3, 0x1, PT ;  /* 0x000000010300780c */ /* 0x000fda0003f05270 */
[----:B------:R-:W0:Y:S02]  /*1830*/  @P0 LDC.64 R4, c[0x0][0x9e8] ;  /* 0x00027a00ff040b82 */ /* 0x000e240000000a00 */
[----:B0-----:R-:W-:-:S05]  /*1840*/  @P0 IMAD.HI.U32 R4, R0, R4, RZ ;  /* 0x0000000400040227 */ /* 0x001fca00078e00ff */
[----:B------:R-:W-:-:S07]  /*1850*/  @P0 SHF.R.U32.HI R0, RZ, R5, R4 ;  /* 0x00000005ff000219 */ /* 0x000fce0000011604 */
.L_x_11784:
[----:B------:R-:W-:Y:S05]  /*1860*/  BSYNC B0 ;  /* 0x0000000000007941 */ /* 0x000fea0003800000 */
.L_x_11782:
[----:B------:R-:W-:-:S05]  /*1870*/  IMAD R5, R0, R3, R3 ;  /* 0x0000000300057224 */ /* 0x000fca00078e0203 */
[----:B------:R-:W-:-:S07]  /*1880*/  VIMNMX R2, R2, R5, PT ;  /* 0x0000000502027248 */ /* 0x000fce0003fe0100 */
.L_x_11781:
        /* <DEDUP_REMOVED lines=20> */
.L_x_11787:
[----:B------:R-:W-:-:S13]  /*19d0*/  ISETP.NE.AND P0, PT, R3, 0x1, PT ;  /* 0x000000010300780c */ /* 0x000fda0003f05270 */
[----:B------:R-:W0:Y:S02]  /*19e0*/  @P0 LDC.64 R6, c[0x0][0x9e8] ;  /* 0x00027a00ff060b82 */ /* 0x000e240000000a00 */
[----:B0-----:R-:W-:-:S05]  /*19f0*/  @P0 IMAD.HI.U32 R6, R0, R6, RZ ;  /* 0x0000000600060227 */ /* 0x001fca00078e00ff */
[----:B------:R-:W-:-:S07]  /*1a00*/  @P0 SHF.R.U32.HI R0, RZ, R7, R6 ;  /* 0x00000007ff000219 */ /* 0x000fce0000011606 */
.L_x_11788:
[----:B------:R-:W-:Y:S05]  /*1a10*/  BSYNC B0 ;  /* 0x0000000000007941 */ /* 0x000fea0003800000 */
.L_x_11786:
[----:B------:R-:W-:-:S05]  /*1a20*/  IMAD R3, R0, R3, RZ ;  /* 0x0000000300037224 */ /* 0x000fca00078e02ff */
[----:B------:R-:W-:-:S07]  /*1a30*/  VIMNMX R4, R4, R3, !PT ;  /* 0x0000000304047248 */ /* 0x000fce0007fe0100 */
.L_x_11785:
        /* <DEDUP_REMOVED lines=43> */
.L_x_11791:
[----:B------:R-:W-:Y:S05]  /*1cf0*/  BSYNC B6 ;  /* 0x0000000000067941 */ /* 0x000fea0003800000 */
.L_x_11790:
        /* <DEDUP_REMOVED lines=20> */
.L_x_11793:
[----:B------:R-:W-:Y:S05]  /*1e40*/  BSYNC B6 ;  /* 0x0000000000067941 */ /* 0x000fea0003800000 */
.L_x_11792:
[----:B------:R-:W2:Y:S01]  /*1e50*/  LDL.64 R32, [R1+0x20] ;  /* 0x0000200001207983 */ /* 0x000ea20000100a00 */
[----:B------:R-:W-:-:S03]  /*1e60*/  ULDC.64 UR4, c[0x0][0x9f8] ;  /* 0x00027e0000047ab9 */ /* 0x000fc60000000a00 */
[----:B------:R-:W2:Y:S01]  /*1e70*/  LDL.64 R20, [R1+0x20] ;  /* 0x0000200001147983 */ /* 0x000ea20000100a00 */
[----:B------:R-:W-:Y:S01]  /*1e80*/  ISETP.NE.U32.AND P0, PT, RZ, UR4, PT ;  /* 0x00000004ff007c0c */ /* 0x000fe2000bf05070 */
[----:B------:R-:W-:Y:S01]  /*1e90*/  IMAD.MOV.U32 R67, RZ, RZ, R155 ;  /* 0x000000ffff437224 */ /* 0x000fe200078e009b */
[----:B------:R-:W0:Y:S01]  /*1ea0*/  LDC R53, c[0x0][0x3f4] ;  /* 0x0000fd00ff357b82 */ /* 0x000e220000000800 */
[----:B------:R-:W3:Y:S01]  /*1eb0*/  LDL R30, [R1+0x30] ;  /* 0x00003000011e7983 */ /* 0x000ee20000100800 */
[----:B------:R-:W-:Y:S01]  /*1ec0*/  ISETP.NE.AND.EX P0, PT, RZ, UR5, PT, P0 ;  /* 0x00000005ff007c0c */ /* 0x000fe2000bf05300 */
[----:B------:R-:W1:Y:S05]  /*1ed0*/  S2R R29, SR_TID.X ;  /* 0x00000000001d7919 */ /* 0x000e6a0000002100 */
[----:B------:R-:W4:Y:S01]  /*1ee0*/  LDC.64 R6, c[0x0][0x3f8] ;  /* 0x0000fe00ff067b82 */ /* 0x000f220000000a00 */
[----:B------:R-:W3:Y:S01]  /*1ef0*/  LDL R12, [R1+0x78] ;  /* 0x00007800010c7983 */ /* 0x000ee20000100800 */
[----:B------:R-:W-:Y:S01]  /*1f00*/  VIADD R66, R16, 0x20 ;  /* 0x0000002010427836 */ /* 0x000fe20000000000 */
[----:B------:R-:W-:-:S05]  /*1f10*/  ULDC UR4, c[0x0][0x2f4] ;  /* 0x0000bd0000047ab9 */ /* 0x000fca0000000800 */
[----:B------:R-:W1:Y:S08]  /*1f20*/  @P0 LDC.64 R8, c[0x0][0x9f8] ;  /* 0x00027e00ff080b82 */ /* 0x000e700000000a00 */
[----:B------:R-:W4:Y:S01]  /*1f30*/  LDC.64 R4, c[0x0][0x408] ;  /* 0x00010200ff047b82 */ /* 0x000f220000000a00 */
[----:B-1----:R-:W-:-:S05]  /*1f40*/  @P0 IMAD.WIDE R8, R155, 0x4, R8 ;  /* 0x000000049b080825 */ /* 0x002fca00078e0208 */
[----:B------:R1:W3:Y:S01]  /*1f50*/  @P0 LDG.E R67, desc[UR42][R8.64] ;  /* 0x0000002a08430981 */ /* 0x0002e2000c1e1900 */
[----:B------:R-:W-:Y:S01]  /*1f60*/  VIADD R31, R29, 0xffffff80 ;  /* 0xffffff801d1f7836 */ /* 0x000fe20000000000 */
[----:B------:R-:W-:-:S04]  /*1f70*/  ISETP.GE.AND P1, PT, R66, UR4, PT ;  /* 0x0000000442007c0c */ /* 0x000fc8000bf26270 */
[----:B------:R-:W-:Y:S01]  /*1f80*/  LEA.HI R29, R31, R31, RZ, 0x1 ;  /* 0x0000001f1f1d7211 */ /* 0x000fe200078f08ff */
[----:B--2---:R-:W-:-:S05]  /*1f90*/  IMAD.MOV.U32 R20, RZ, RZ, R32 ;  /* 0x000000ffff147224 */ /* 0x004fca00078e0020 */
[----:B------:R-:W-:-:S05]  /*1fa0*/  SHF.R.S32.HI R21, RZ, 0x1f, R20 ;  /* 0x0000001fff157819 */ /* 0x000fca0000011414 */
[----:B------:R2:W-:Y:S04]  /*1fb0*/  STL [R1+0x24], R21 ;  /* 0x0000241501007387 */ /* 0x0005e80000100800 */
[----:B------:R-:W2:Y:S04]  /*1fc0*/  LDL R15, [R1+0x44] ;  /* 0x00004400010f7983 */ /* 0x000ea80000100800 */
[----:B------:R-:W2:Y:S01]  /*1fd0*/  LDL R14, [R1+0x14] ;  /* 0x00001400010e7983 */ /* 0x000ea20000100800 */
[----:B------:R-:W-:Y:S02]  /*1fe0*/  SEL R3, RZ, 0xffffffff, P1 ;  /* 0xffffffffff037807 */ /* 0x000fe40000800000 */
[----:B------:R-:W-:-:S02]  /*1ff0*/  SHF.R.S32.HI R29, RZ, 0x1, R29 ;  /* 0x00000001ff1d7819 */ /* 0x000fc4000001141d */
[C---:B------:R-:W-:Y:S01]  /*2000*/  ISETP.GE.AND P0, PT, R16.reuse, UR4, PT ;  /* 0x0000000410007c0c */ /* 0x040fe2000bf06270 */
[----:B-1----:R-:W-:Y:S01]  /*2010*/  IMAD.SHL.U32 R9, R3, 0x2, RZ ;  /* 0x0000000203097824 */ /* 0x002fe200078e00ff */
[----:B------:R-:W-:Y:S02]  /*2020*/  SHF.R.S32.HI R3, RZ, 0x1f, R29 ;  /* 0x0000001fff037819 */ /* 0x000fe4000001141d */
[----:B------:R-:W-:Y:S02]  /*2030*/  SEL R0, RZ, 0x1, P0 ;  /* 0x00000001ff007807 */ /* 0x000fe40000000000 */
[-C--:B0-----:R-:W-:Y:S02]  /*2040*/  ISETP.GE.AND P3, PT, R16, R53.reuse, PT ;  /* 0x000000351000720c */ /* 0x081fe40003f66270 */
[----:B------:R-:W-:Y:S01]  /*2050*/  ISETP.GE.AND P2, PT, R66, R53, PT ;  /* 0x000000354200720c */ /* 0x000fe20003f46270 */
[----:B----4-:R-:W-:Y:S01]  /*2060*/  IMAD R8, R3, R6, RZ ;  /* 0x0000000603087224 */ /* 0x010fe200078e02ff */
[----:B------:R-:W-:Y:S01]  /*2070*/  LOP3.LUT R0, R9, 0x2, R0, 0xe2, !PT ;  /* 0x0000000209007812 */ /* 0x000fe200078ee200 */
[----:B------:R-:W-:Y:S01]  /*2080*/  IMAD R10, R3, R4, RZ ;  /* 0x00000004030a7224 */ /* 0x000fe200078e02ff */
[----:B------:R-:W-:-:S02]  /*2090*/  SEL R3, R53, RZ, P3 ;  /* 0x000000ff35037207 */ /* 0x000fc40001800000 */
[----:B------:R-:W-:-:S03]  /*20a0*/  SEL R9, R53, RZ, P2 ;  /* 0x000000ff35097207 */ /* 0x000fc60001000000 */
[----:B------:R-:W-:Y:S02]  /*20b0*/  IMAD.IADD R3, R16, 0x1, R3 ;  /* 0x0000000110037824 */ /* 0x000fe400078e0203 */
[----:B------:R-:W-:Y:S02]  /*20c0*/  IMAD.IADD R9, R66, 0x1, R9 ;  /* 0x0000000142097824 */ /* 0x000fe400078e0209 */
[C---:B------:R-:W-:Y:S01]  /*20d0*/  IMAD R11, R29.reuse, R7, R8 ;  /* 0x000000071d0b7224 */ /* 0x040fe200078e0208 */
[----:B------:R-:W-:Y:S01]  /*20e0*/  SHF.R.S32.HI R8, RZ, 0x1f, R3 ;  /* 0x0000001fff087819 */ /* 0x000fe20000011403 */
[----:B------:R-:W-:Y:S01]  /*20f0*/  IMAD R13, R29, R5, R10 ;  /* 0x000000051d0d7224 */ /* 0x000fe200078e020a */
[----:B------:R-:W-:Y:S02]  /*2100*/  SHF.R.S32.HI R10, RZ, 0x1f, R9 ;  /* 0x0000001fff0a7819 */ /* 0x000fe40000011409 */
[----:B------:R-:W-:Y:S02]  /*2110*/  LEA.HI R64, R8, R3, RZ, 0x4 ;  /* 0x0000000308407211 */ /* 0x000fe400078f20ff */
[----:B------:R-:W-:-:S02]  /*2120*/  LEA.HI R63, R10, R9, RZ, 0x4 ;  /* 0x000000090a3f7211 */ /* 0x000fc400078f20ff */
[----:B------:R-:W-:Y:S02]  /*2130*/  LEA.HI R3, R8, R3, RZ, 0x5 ;  /* 0x0000000308037211 */ /* 0x000fe400078f28ff */
[----:B------:R-:W-:-:S03]  /*2140*/  LEA.HI R9, R10, R9, RZ, 0x5 ;  /* 0x000000090a097211 */ /* 0x000fc600078f28ff */
[----:B------:R-:W-:Y:S01]  /*2150*/  IMAD.SHL.U32 R8, R3, 0x80, RZ ;  /* 0x0000008003087824 */ /* 0x000fe200078e00ff */
[C---:B---3--:R-:W-:Y:S01]  /*2160*/  LOP3.LUT R3, R30.reuse, 0x10, R64, 0xf8, !PT ;  /* 0x000000101e037812 */ /* 0x048fe200078ef840 */
[----:B------:R-:W-:Y:S01]  /*2170*/  IMAD.SHL.U32 R10, R9, 0x80, RZ ;  /* 0x00000080090a7824 */ /* 0x000fe200078e00ff */
[----:B------:R-:W-:Y:S02]  /*2180*/  LOP3.LUT R9, R30, 0x10, R63, 0xf8, !PT ;  /* 0x000000101e097812 */ /* 0x000fe400078ef83f */
[----:B------:R-:W0:Y:S01]  /*2190*/  S2R R30, SR_TID.X ;  /* 0x00000000001e7919 */ /* 0x000e220000002100 */
[----:B------:R-:W-:Y:S01]  /*21a0*/  SHF.R.S32.HI R17, RZ, 0x1f, R16 ;  /* 0x0000001fff117819 */ /* 0x000fe20000011410 */
[----:B------:R-:W-:-:S04]  /*21b0*/  IMAD.WIDE.U32 R44, R29, R6, R20 ;  /* 0x000000061d2c7225 */ /* 0x000fc800078e0014 */
[----:B------:R-:W-:-:S04]  /*21c0*/  IMAD.WIDE.U32 R42, R29, R6, R16 ;  /* 0x000000061d2a7225 */ /* 0x000fc800078e0010 */
[----:B------:R-:W-:Y:S02]  /*21d0*/  IMAD.IADD R45, R45, 0x1, R11 ;  /* 0x000000012d2d7824 */ /* 0x000fe400078e020b */
[----:B------:R-:W-:Y:S01]  /*21e0*/  IMAD.IADD R43, R11, 0x1, R43 ;  /* 0x000000010b2b7824 */ /* 0x000fe200078e022b */
[----:B-----5:R-:W-:Y:S01]  /*21f0*/  SHF.R.S32.HI R11, RZ, 0x1f, R24 ;  /* 0x0000001fff0b7819 */ /* 0x020fe20000011418 */
[----:B------:R-:W-:Y:S01]  /*2200*/  IMAD.IADD R65, R65, 0x1, R28 ;  /* 0x0000000141417824 */ /* 0x000fe200078e021c */
[----:B------:R-:W-:Y:S01]  /*2210*/  LEA.HI R28, R31, R31, RZ, 0x1 ;  /* 0x0000001f1f1c7211 */ /* 0x000fe200078f08ff */
[----:B------:R-:W-:Y:S01]  /*2220*/  IMAD.WIDE.U32 R40, R29, R4, R20 ;  /* 0x000000041d287225 */ /* 0x000fe200078e0014 */
[----:B------:R-:W-:-:S03]  /*2230*/  LOP3.LUT R8, R8, 0xfffff000, RZ, 0xc0, !PT ;  /* 0xfffff00008087812 */ /* 0x000fc600078ec0ff */
[----:B--2---:R-:W-:Y:S01]  /*2240*/  IMAD.WIDE.U32 R20, R29, R4, R16 ;  /* 0x000000041d147225 */ /* 0x004fe200078e0010 */
[-C--:B------:R-:W-:Y:S02]  /*2250*/  LOP3.LUT R3, R3, R12.reuse, RZ, 0x3c, !PT ;  /* 0x0000000c03037212 */ /* 0x080fe400078e3cff */
[----:B------:R-:W-:Y:S02]  /*2260*/  LOP3.LUT R10, R10, 0xfffff000, RZ, 0xc0, !PT ;  /* 0xfffff0000a0a7812 */ /* 0x000fe400078ec0ff */
[----:B------:R-:W-:Y:S01]  /*2270*/  LOP3.LUT R9, R9, R12, RZ, 0x3c, !PT ;  /* 0x0000000c09097212 */ /* 0x000fe200078e3cff */
[----:B------:R-:W-:Y:S01]  /*2280*/  IMAD R12, R11, R6, RZ ;  /* 0x000000060b0c7224 */ /* 0x000fe200078e02ff */
[----:B------:R-:W-:Y:S01]  /*2290*/  LOP3.LUT R28, R28, 0xfffffffe, RZ, 0xc0, !PT ;  /* 0xfffffffe1c1c7812 */ /* 0x000fe200078ec0ff */
[----:B------:R-:W-:Y:S02]  /*22a0*/  IMAD.IADD R41, R41, 0x1, R13 ;  /* 0x0000000129297824 */ /* 0x000fe400078e020d */
[----:B------:R-:W-:-:S02]  /*22b0*/  IMAD.IADD R21, R13, 0x1, R21 ;  /* 0x000000010d157824 */ /* 0x000fc400078e0215 */
[----:B------:R-:W-:Y:S02]  /*22c0*/  IMAD R11, R11, R4, RZ ;  /* 0x000000040b0b7224 */ /* 0x000fe400078e02ff */
[----:B------:R-:W-:-:S04]  /*22d0*/  IMAD.WIDE.U32 R44, R24, R6, R44 ;  /* 0x00000006182c7225 */ /* 0x000fc800078e002c */
[----:B------:R-:W-:Y:S01]  /*22e0*/  IMAD.WIDE.U32 R42, R24, R6, R42 ;  /* 0x00000006182a7225 */ /* 0x000fe200078e002a */
[----:B------:R-:W-:-:S03]  /*22f0*/  LOP3.LUT R52, R0, 0x1, RZ, 0xc0, !PT ;  /* 0x0000000100347812 */ /* 0x000fc600078ec0ff */
[C---:B------:R-:W-:Y:S02]  /*2300*/  IMAD R11, R24.reuse, R5, R11 ;  /* 0x00000005180b7224 */ /* 0x040fe400078e020b */
[----:B------:R-:W-:Y:S01]  /*2310*/  IMAD.WIDE.U32 R40, R24, R4, R40 ;  /* 0x0000000418287225 */ /* 0x000fe200078e0028 */
[----:B------:R-:W-:-:S03]  /*2320*/  LOP3.LUT R51, R0, 0x2, RZ, 0xc0, !PT ;  /* 0x0000000200337812 */ /* 0x000fc600078ec0ff */
[----:B------:R-:W-:-:S04]  /*2330*/  IMAD.WIDE.U32 R20, R24, R4, R20 ;  /* 0x0000000418147225 */ /* 0x000fc800078e0014 */
[----:B------:R-:W-:Y:S01]  /*2340*/  IMAD.IADD R28, R31, 0x1, -R28 ;  /* 0x000000011f1c7824 */ /* 0x000fe200078e0a1c */
[C---:B------:R-:W-:Y:S01]  /*2350*/  SHF.L.U64.HI R60, R6.reuse, 0x7, R7 ;  /* 0x00000007063c7819 */ /* 0x040fe20000010207 */
[----:B------:R-:W-:Y:S01]  /*2360*/  IMAD.SHL.U32 R59, R6, 0x80, RZ ;  /* 0x00000080063b7824 */ /* 0x000fe200078e00ff */
[C---:B------:R-:W-:Y:S01]  /*2370*/  SHF.L.U64.HI R58, R4.reuse, 0x7, R5 ;  /* 0x00000007043a7819 */ /* 0x040fe20000010205 */
[----:B------:R-:W-:Y:S01]  /*2380*/  IMAD.SHL.U32 R57, R4, 0x80, RZ ;  /* 0x0000008004397824 */ /* 0x000fe200078e00ff */
[----:B------:R-:W-:Y:S01]  /*2390*/  SHF.R.S32.HI R56, RZ, 0x1f, R154 ;  /* 0x0000001fff387819 */ /* 0x000fe2000001149a */
[----:B------:R-:W-:Y:S01]  /*23a0*/  IMAD R55, R28, 0xc0, R29 ;  /* 0x000000c01c377824 */ /* 0x000fe200078e021d */
[----:B------:R-:W-:Y:S01]  /*23b0*/  SHF.R.S32.HI R50, RZ, 0x1f, R67 ;  /* 0x0000001fff327819 */ /* 0x000fe20000011443 */
[----:B------:R-:W-:Y:S01]  /*23c0*/  IMAD.SHL.U32 R53, R53, 0x2, RZ ;  /* 0x0000000235357824 */ /* 0x000fe200078e00ff */
[----:B------:R-:W-:Y:S01]  /*23d0*/  LOP3.LUT R0, R63, 0xfffffff0, RZ, 0xc0, !PT ;  /* 0xfffffff03f007812 */ /* 0x000fe200078ec0ff */
[----:B------:R-:W-:-:S02]  /*23e0*/  IMAD.IADD R47, R41, 0x1, R11 ;  /* 0x00000001292f7824 */ /* 0x000fc400078e020b */
[----:B------:R-:W-:Y:S01]  /*23f0*/  IMAD.IADD R46, R11, 0x1, R21 ;  /* 0x000000010b2e7824 */ /* 0x000fe200078e0215 */
[--C-:B------:R-:W-:Y:S01]  /*2400*/  IADD3 R62, R3, R8, R15.reuse ;  /* 0x00000008033e7210 */ /* 0x100fe20007ffe00f */
[----:B------:R-:W-:Y:S01]  /*2410*/  IMAD R3, R24, R7, R12 ;  /* 0x0000000718037224 */ /* 0x000fe200078e020c */
[----:B------:R-:W-:Y:S02]  /*2420*/  IADD3 R61, R9, R10, R15 ;  /* 0x0000000a093d7210 */ /* 0x000fe40007ffe00f */
[----:B0-----:R-:W-:Y:S01]  /*2430*/  SHF.R.U32.HI R15, RZ, 0x7, R30 ;  /* 0x00000007ff0f7819 */ /* 0x001fe2000001161e */
[----:B------:R-:W-:Y:S01]  /*2440*/  IMAD.IADD R49, R45, 0x1, R3 ;  /* 0x000000012d317824 */ /* 0x000fe200078e0203 */
[----:B------:R-:W-:Y:S01]  /*2450*/  ISETP.GE.AND P1, PT, R14, UR4, PT ;  /* 0x000000040e007c0c */ /* 0x000fe2000bf26270 */
[----:B------:R-:W-:Y:S01]  /*2460*/  IMAD.IADD R48, R3, 0x1, R43 ;  /* 0x0000000103307824 */ /* 0x000fe200078e022b */
[----:B------:R-:W-:Y:S01]  /*2470*/  LOP3.LUT R3, R64, 0xfffffff0, RZ, 0xc0, !PT ;  /* 0xfffffff040037812 */ /* 0x000fe200078ec0ff */
[----:B------:R-:W-:-:S10]  /*2480*/  VIADD R54, R15, 0x8 ;  /* 0x000000080f367836 */ /* 0x000fd40000000000 */
.L_x_11836:
[----:B--2---:R-:W2:Y:S01]  /*2490*/  LDL R10, [R1+0x50] ;  /* 0x00005000010a7983 */ /* 0x004ea20000100800 */
        /* <DEDUP_REMOVED lines=37> */
[C---:B------:R-:W-:Y:S01]  /*26f0*/  IMAD.WIDE.U32 R4, R77.reuse, UR4, RZ ;  /* 0x000000044d047c25 */ /* 0x040fe2000f8e00ff */
[----:B------:R-:W-:Y:S02]  /*2700*/  ULDC.U8 UR6, c[0x0][0x410] ;  /* 0x0001040000067ab9 */ /* 0x000fe40000000000 */
[----:B------:R-:W-:Y:S01]  /*2710*/  ISETP.NE.AND P0, PT, RZ, UR6, PT ;  /* 0x00000006ff007c0c */ /* 0x000fe2000bf05270 */
[----:B------:R-:W-:Y:S02]  /*2720*/  IMAD R6, R76, UR4, RZ ;  /* 0x000000044c067c24 */ /* 0x000fe4000f8e02ff */
[----:B------:R-:W-:Y:S02]  /*2730*/  IMAD R10, R58, R2, RZ ;  /* 0x000000023a0a7224 */ /* 0x000fe400078e02ff */
[----:B------:R-:W-:Y:S01]  /*2740*/  IMAD R7, R77, UR5, R6 ;  /* 0x000000054d077c24 */ /* 0x000fe2000f8e0206 */
[----:B------:R-:W-:Y:S01]  /*2750*/  ULDC.64 UR4, c[0x0][0x310] ;  /* 0x0000c40000047ab9 */ /* 0x000fe20000000a00 */
[----:B------:R-:W-:Y:S01]  /*2760*/  SHF.R.S32.HI R6, RZ, 0x1f, R2 ;  /* 0x0000001fff067819 */ /* 0x000fe20000011402 */
[----:B------:R-:W-:-:S02]  /*2770*/  IMAD R9, R71, UR4, RZ ;  /* 0x0000000447097c24 */ /* 0x000fc4000f8e02ff */
        /* <DEDUP_REMOVED lines=9> */
[-C--:B------:R-:W-:Y:S01]  /*2810*/  IMAD R8, R60, R2.reuse, RZ ;  /* 0x000000023c087224 */ /* 0x080fe200078e02ff */
[----:B------:R-:W-:Y:S01]  /*2820*/  IADD3 R72, P5, R4, UR4, RZ ;  /* 0x0000000404487c10 */ /* 0x000fe2000ffbe0ff */
[----:B------:R-:W-:Y:S02]  /*2830*/  IMAD R15, R6, R57, R10 ;  /* 0x00000039060f7224 */ /* 0x000fe400078e020a */
[----:B------:R-:W-:Y:S01]  /*2840*/  IMAD R70, R12, -0x80, R27 ;  /* 0xffffff800c467824 */ /* 0x000fe200078e021b */
[----:B------:R-:W-:Y:S01]  /*2850*/  IADD3.X R81, R5, UR5, R7, P5, !PT ;  /* 0x0000000505517c10 */ /* 0x000fe2000affe407 */
[----:B------:R-:W-:Y:S02]  /*2860*/  IMAD R9, R6, R59, R8 ;  /* 0x0000003b06097224 */ /* 0x000fe400078e0208 */
[----:B------:R-:W-:Y:S01]  /*2870*/  IMAD.WIDE.U32 R12, R59, R2, RZ ;  /* 0x000000023b0c7225 */ /* 0x000fe200078e00ff */
[----:B------:R-:W-:-:S03]  /*2880*/  VIMNMX R70, R70, 0x80, PT ;  /* 0x0000008046467848 */ /* 0x000fc60003fe0100 */
[----:B------:R-:W-:-:S04]  /*2890*/  IMAD.WIDE.U32 R10, R57, R2, RZ ;  /* 0x00000002390a7225 */ /* 0x000fc800078e00ff */
[----:B------:R-:W-:Y:S02]  /*28a0*/  IMAD.IADD R14, R13, 0x1, R9 ;  /* 0x000000010d0e7824 */ /* 0x000fe400078e0209 */
        /* <DEDUP_REMOVED lines=15> */
[----:B------:R-:W2:Y:S01]  /*29a0*/  LDL.64 R74, [R1+0x20] ;  /* 0x00002000014a7983 */ /* 0x000ea20000100a00 */
[----:B------:R-:W-:Y:S01]  /*29b0*/  ULDC.64 UR4, c[0x0][0x3e8] ;  /* 0x0000fa0000047ab9 */ /* 0x000fe20000000a00 */
[----:B------:R-:W-:Y:S02]  /*29c0*/  ULDC.64 UR6, c[0x0][0x400] ;  /* 0x0001000000067ab9 */ /* 0x000fe40000000a00 */
[----:B------:R-:W3:Y:S04]  /*29d0*/  LDL R39, [R1+0x3c] ;  /* 0x00003c0001277983 */ /* 0x000ee80000100800 */
[----:B------:R-:W4:Y:S01]  /*29e0*/  LDL R38, [R1+0x40] ;  /* 0x0000400001267983 */ /* 0x000f220000100800 */
[----:B------:R-:W-:Y:S02]  /*29f0*/  IADD3 R12, P0, P6, R44, UR4, R12 ;  /* 0x000000042c0c7c10 */ /* 0x000fe4000fe1e00c */
[----:B------:R-:W-:-:S02]  /*2a00*/  CS2R R34, SRZ ;  /* 0x0000000000227805 */ /* 0x000fc4000001ff00 */
[----:B------:R-:W-:Y:S02]  /*2a10*/  CS2R R36, SRZ ;  /* 0x0000000000247805 */ /* 0x000fe4000001ff00 */
[----:B------:R-:W-:Y:S02]  /*2a20*/  IADD3.X R13, R49, UR5, R14, P0, P6 ;  /* 0x00000005310d7c10 */ /* 0x000fe400087ec40e */
[----:B------:R-:W-:-:S04]  /*2a30*/  IADD3 R10, P0, P6, R40, UR6, R10 ;  /* 0x00000006280a7c10 */ /* 0x000fc8000fe1e00a */
[----:B------:R-:W-:Y:S02]  /*2a40*/  IADD3.X R11, R47, UR7, R15, P0, P6 ;  /* 0x000000072f0b7c10 */ /* 0x000fe400087ec40f */
[----:B------:R-:W-:Y:S02]  /*2a50*/  CS2R R30, SRZ ;  /* 0x00000000001e7805 */ /* 0x000fe4000001ff00 */
[----:B------:R-:W-:Y:S02]  /*2a60*/  CS2R R8, SRZ ;  /* 0x0000000000087805 */ /* 0x000fe4000001ff00 */
[----:B------:R-:W-:Y:S02]  /*2a70*/  CS2R R32, SRZ ;  /* 0x0000000000207805 */ /* 0x000fe4000001ff00 */
[----:B------:R-:W-:Y:S02]  /*2a80*/  CS2R R28, SRZ ;  /* 0x00000000001c7805 */ /* 0x000fe4000001ff00 */
[----:B--2---:R-:W-:-:S02]  /*2a90*/  ISETP.GE.AND P6, PT, R74, R80, PT ;  /* 0x000000504a00720c */ /* 0x004fc40003fc6270 */
[----:B---3--:R-:W-:-:S11]  /*2aa0*/  ISETP.GE.AND P0, PT, R39, R80, PT ;  /* 0x000000502700720c */ /* 0x008fd60003f06270 */
[----:B------:R0:W5:Y:S04]  /*2ab0*/  @!P6 LDG.E.64 R34, desc[UR42][R12.64] ;  /* 0x0000002a0c22e981 */ /* 0x000168000c1e1b00 */
[----:B------:R0:W5:Y:S01]  /*2ac0*/  @!P6 LDG.E.64 R36, desc[UR42][R10.64] ;  /* 0x0000002a0a24e981 */ /* 0x000162000c1e1b00 */
[----:B----4-:R-:W-:-:S03]  /*2ad0*/  ISETP.GE.AND P6, PT, R38, R80, PT ;  /* 0x000000502600720c */ /* 0x010fc60003fc6270 */
[----:B------:R0:W5:Y:S04]  /*2ae0*/  @!P0 LDG.E.64 R30, desc[UR42][R12.64+0x10] ;  /* 0x0000102a0c1e8981 */ /* 0x000168000c1e1b00 */
[----:B------:R0:W5:Y:S06]  /*2af0*/  @!P0 LDG.E.64 R32, desc[UR42][R10.64+0x10] ;  /* 0x0000102a0a208981 */ /* 0x00016c000c1e1b00 */
[----:B------:R0:W5:Y:S04]  /*2b00*/  @!P6 LDG.E.64 R8, desc[UR42][R12.64+0x20] ;  /* 0x0000202a0c08e981 */ /* 0x000168000c1e1b00 */
[----:B------:R0:W5:Y:S02]  /*2b10*/  @!P6 LDG.E.64 R28, desc[UR42][R10.64+0x20] ;  /* 0x0000202a0a1ce981 */ /* 0x000164000c1e1b00 */
.L_x_11798:
[----:B------:R-:W-:Y:S05]  /*2b20*/  BSYNC B1 ;  /* 0x0000000000017941 */ /* 0x000fea0003800000 */
.L_x_11797:
        /* <DEDUP_REMOVED lines=10> */
.L_x_11799:
[----:B------:R-:W2:Y:S01]  /*2bd0*/  LDL R4, [R1+0x18] ;  /* 0x0000180001047983 */ /* 0x000ea20000100800 */
[----:B------:R-:W-:Y:S01]  /*2be0*/  IMAD R68, R23, 0x8, R18 ;  /* 0x0000000817447824 */ /* 0x000fe200078e0212 */
[----:B------:R-:W-:Y:S01]  /*2bf0*/  BSSY B1, `(.L_x_11800) ;  /* 0x0000004000017945 */ /* 0x000fe20003800000 */
[----:B--2---:R-:W-:-:S04]  /*2c00*/  SHF.L.U32 R79, R4, 0x1f, RZ ;  /* 0x0000001f044f7819 */ /* 0x004fc800000006ff */
[----:B------:R-:W1:Y:S02]  /*2c10*/  SYNCS.PHASECHK.TRANS64.TRYWAIT P6, [R68+URZ+0x19c90], R79 ;  /* 0x019c904f440075a7 */ /* 0x000e6400080c017f */
[----:B-1----:R-:W-:Y:S05]  /*2c20*/  @!P6 BRA `(.L_x_11801) ;  /* 0x000001f00040e947 */ /* 0x002fea0003800000 */
.L_x_12135:
[----:B------:R-:W-:Y:S05]  /*2c30*/  BSYNC B1 ;  /* 0x0000000000017941 */ /* 0x000fea0003800000 */
.L_x_11800:
[----:B------:R-:W-:-:S03]  /*2c40*/  UMOV UR4, 0xffffffff ;  /* 0xffffffff00047882 */ /* 0x000fc60000000000 */
[----:B------:R-:W-:Y:S05]  /*2c50*/  BRA.DIV UR4, `(.L_x_11802) ;  /* 0x000001f204487947 */ /* 0x000fea000b800000 */
[----:B------:R2:W3:Y:S04]  /*2c60*/  SHFL.IDX PT, R39, R81, RZ, 0x1e1f ;  /* 0x001e1fff51277589 */ /* 0x0004e800000e0000 */
[----:B------:R2:W4:Y:S02]  /*2c70*/  SHFL.IDX PT, R14, R72, RZ, 0x1e1f ;  /* 0x001e1fff480e7589 */ /* 0x00052400000e0000 */
.L_x_12139:
[----:B------:R-:W-:Y:S05]  /*2c80*/  @P5 BRA `(.L_x_11803) ;  /* 0x0000003c00505947 */ /* 0x000fea0003800000 */
[----:B------:R-:W-:Y:S01]  /*2c90*/  ISETP.NE.AND P5, PT, R52, RZ, PT ;  /* 0x000000ff3400720c */ /* 0x000fe20003fa5270 */
[----:B------:R-:W-:-:S12]  /*2ca0*/  BSSY B1, `(.L_x_11804) ;  /* 0x0000076000017945 */ /* 0x000fd80003800000 */
[----:B------:R-:W-:Y:S05]  /*2cb0*/  @!P5 BRA `(.L_x_11805) ;  /* 0x0000000400d0d947 */ /* 0x000fea0003800000 */
[----:B0-----:R-:W5:Y:S01]  /*2cc0*/  LDL.64 R12, [R1+0x20] ;  /* 0x00002000010c7983 */ /* 0x001f620000100a00 */
[----:B----4-:R-:W-:Y:S01]  /*2cd0*/  IADD3 R10, P5, R16, R14, RZ ;  /* 0x0000000e100a7210 */ /* 0x010fe20007fbe0ff */
[----:B------:R-:W-:Y:S02]  /*2ce0*/  BSSY B2, `(.L_x_11806) ;  /* 0x0000070000027945 */ /* 0x000fe40003800000 */
[----:B------:R0:W4:Y:S02]  /*2cf0*/  LDS.128 R4, [R69+0x13800] ;  /* 0x0138000045047984 */ /* 0x0001240000000c00 */
[----:B---3--:R-:W-:Y:S01]  /*2d00*/  IMAD.X R11, R39, 0x1, R17, P5 ;  /* 0x00000001270b7824 */ /* 0x008fe200028e0611 */
[----:B-----5:R-:W-:-:S13]  /*2d10*/  ISETP.GE.AND P6, PT, R12, R80, PT ;  /* 0x000000500c00720c */ /* 0x020fda0003fc6270 */
[----:B0---4-:R-:W-:Y:S05]  /*2d20*/  @P6 BRA `(.L_x_11807) ;  /* 0x0000000400ac6947 */ /* 0x011fea0003800000 */
[--C-:B--2---:R-:W-:Y:S02]  /*2d30*/  SHF.R.U32.HI R81, RZ, 0x8, R35.reuse ;  /* 0x00000008ff517819 */ /* 0x104fe40000011623 */
[----:B------:R-:W-:Y:S02]  /*2d40*/  LOP3.LUT R12, R35, 0xff, RZ, 0xc0, !PT ;  /* 0x000000ff230c7812 */ /* 0x000fe400078ec0ff */
[----:B------:R-:W-:Y:S02]  /*2d50*/  SHF.R.U32.HI R13, RZ, 0x18, R35 ;  /* 0x00000018ff0d7819 */ /* 0x000fe40000011623 */
        /* <DEDUP_REMOVED lines=25> */
[-C--:B------:R-:W-:Y:S01]  /*2ef0*/  FMUL.FTZ R87, R34, R85.reuse ;  /* 0x0000005522577220 */ /* 0x080fe20000410000 */
        /* <DEDUP_REMOVED lines=26> */
[----:B------:R-:W-:Y:S01]  /*30a0*/  F2FP.F16.E4M3.UNPACK_B R83, R12.H1 ;  /* 0x0000000cff53723e */ /* 0x000fe200030006ff */
[-C--:B------:R-:W-:Y:S01]  /*30b0*/  FFMA.FTZ R36, R36, R15.reuse, -R85 ;  /* 0x0000000f24247223 */ /* 0x080fe20000010855 */
[----:B------:R-:W-:Y:S01]  /*30c0*/  FFMA.FTZ R37, R37, R15, R84 ;  /* 0x0000000f25257223 */ /* 0x000fe20000010054 */
[-C--:B------:R-:W-:Y:S01]  /*30d0*/  FFMA.FTZ R15, R34, R82.reuse, -R81 ;  /* 0x00000052220f7223 */ /* 0x080fe20000010851 */
[----:B------:R-:W-:Y:S01]  /*30e0*/  FFMA.FTZ R34, R35, R82, R72 ;  /* 0x0000005223227223 */ /* 0x000fe20000010048 */
[----:B------:R-:W-:Y:S01]  /*30f0*/  F2FP.F16.E4M3.UNPACK_B R72, R7.H1 ;  /* 0x00000007ff48723e */ /* 0x000fe200030006ff */
[--C-:B------:R-:W-:Y:S01]  /*3100*/  HADD2.F32 R84, -RZ, R83.reuse.H1_H1 ;  /* 0x30000053ff547230 */ /* 0x100fe20000004100 */
[----:B------:R-:W-:Y:S01]  /*3110*/  F2FP.SATFINITE.E4M3.F32.PACK_AB_MERGE_C R35, R87, R86, RZ ;  /* 0x000000565723723e */ /* 0x000fe200048070ff */
[----:B------:R-:W-:Y:S01]  /*3120*/  HADD2.F32 R83, -RZ, R83.H0_H0 ;  /* 0x20000053ff537230 */ /* 0x000fe20000004100 */
[-C--:B------:R-:W-:Y:S01]  /*3130*/  F2FP.F16.E4M3.UNPACK_B R86, R13.reuse.H1 ;  /* 0x0000000dff56723e */ /* 0x080fe200030006ff */
[--C-:B------:R-:W-:Y:S01]  /*3140*/  HADD2.F32 R81, -RZ, R72.reuse.H0_H0 ;  /* 0x20000048ff517230 */ /* 0x100fe20000004100 */
        /* <DEDUP_REMOVED lines=25> */
[--C-:B------:R-:W-:Y:S01]  /*32e0*/  HADD2.F32 R7, -RZ, R6.reuse.H0_H0 ;  /* 0x20000006ff077230 */ /* 0x100fe20000004100 */
[----:B------:R-:W-:Y:S01]  /*32f0*/  F2FP.SATFINITE.E4M3.F32.PACK_AB_MERGE_C R37, R37, R92, RZ ;  /* 0x0000005c2525723e */ /* 0x000fe200048070ff */
[----:B------:R-:W-:Y:S02]  /*3300*/  HADD2.F32 R6, -RZ, R6.H1_H1 ;  /* 0x30000006ff067230 */ /* 0x000fe40000004100 */
[----:B------:R-:W-:Y:S01]  /*3310*/  FMUL.FTZ R81, R13, R86 ;  /* 0x000000560d517220 */ /* 0x000fe20000410000 */
[----:B------:R-:W-:-:S02]  /*3320*/  HADD2.F32 R82, -RZ, R82.H0_H0 ;  /* 0x20000052ff527230 */ /* 0x000fc40000004100 */
        /* <DEDUP_REMOVED lines=11> */
.L_x_11807:
[----:B------:R-:W-:Y:S05]  /*33e0*/  BSYNC B2 ;  /* 0x0000000000027941 */ /* 0x000fea0003800000 */
.L_x_11806:
[----:B------:R0:W-:Y:S02]  /*33f0*/  ST.E.128 desc[UR42][R10.64], R4 ;  /* 0x000000040a007985 */ /* 0x0001e4000c101d2a */
.L_x_11805:
[----:B------:R-:W-:Y:S05]  /*3400*/  BSYNC B1 ;  /* 0x0000000000017941 */ /* 0x000fea0003800000 */
.L_x_11804:
[----:B------:R-:W-:Y:S01]  /*3410*/  ISETP.NE.AND P5, PT, R51, RZ, PT ;  /* 0x000000ff3300720c */ /* 0x000fe20003fa5270 */
[----:B------:R-:W-:-:S12]  /*3420*/  BSSY B1, `(.L_x_11808) ;  /* 0x0000078000017945 */ /* 0x000fd80003800000 */
[----:B------:R-:W-:Y:S05]  /*3430*/  @!P5 BRA `(.L_x_11809) ;  /* 0x0000000400d8d947 */ /* 0x000fea0003800000 */
[----:B0-----:R-:W5:Y:S04]  /*3440*/  LDL R5, [R1+0x3c] ;  /* 0x00003c0001057983 */ /* 0x001f680000100800 */
[----:B------:R-:W2:Y:S01]  /*3450*/  LDL R4, [R1+0x28] ;  /* 0x0000280001047983 */ /* 0x000ea20000100800 */
[----:B------:R-:W-:Y:S01]  /*3460*/  BSSY B2, `(.L_x_11810) ;  /* 0x0000072000027945 */ /* 0x000fe20003800000 */
[----:B-----5:R-:W-:Y:S01]  /*3470*/  ISETP.GE.AND P6, PT, R5, R80, PT ;  /* 0x000000500500720c */ /* 0x020fe20003fc6270 */
[----:B--2---:R-:W-:Y:S02]  /*3480*/  IMAD.SHL.U32 R11, R4, 0x10, RZ ;  /* 0x00000010040b7824 */ /* 0x004fe400078e00ff */
[----:B------:R0:W2:Y:S03]  /*3490*/  LDS.128 R4, [R69+0x14800] ;  /* 0x0148000045047984 */ /* 0x0000a60000000c00 */
[----:B----4-:R-:W-:-:S04]  /*34a0*/  IADD3 R10, P5, R14, R11, RZ ;  /* 0x0000000b0e0a7210 */ /* 0x010fc80007fbe0ff */
[----:B---3--:R-:W-:-:S03]  /*34b0*/  LEA.HI.X.SX32 R11, R11, R39, 0x1, P5 ;  /* 0x000000270b0b7211 */ /* 0x008fc600028f0eff */
[----:B0-----:R-:W-:Y:S06]  /*34c0*/  @P6 BRA `(.L_x_11811) ;  /* 0x0000000400ac6947 */ /* 0x001fec0003800000 */
        /* <DEDUP_REMOVED lines=60> */
[----:B------:R-:W-:-:S02]  /*3890*/  F2FP.F16.E4M3.UNPACK_B R34, R7.H1 ;  /* 0x00000007ff22723e */ /* 0x000fc400030006ff */
[----:B------:R-:W-:Y:S01]  /*38a0*/  F2FP.SATFINITE.E4M3.F32.PACK_AB_MERGE_C R31, R81, R72, RZ ;  /* 0x00000048511f723e */ /* 0x000fe200048070ff */
[--C-:B------:R-:W-:Y:S01]  /*38b0*/  HADD2.F32 R81, -RZ, R75.reuse.H1_H1 ;  /* 0x3000004bff517230 */ /* 0x100fe20000004100 */
[----:B------:R-:W-:Y:S01]  /*38c0*/  F2FP.SATFINITE.E4M3.F32.PACK_AB_MERGE_C R32, R33, R32, RZ ;  /* 0x000000202120723e */ /* 0x000fe200048070ff */
[--C-:B------:R-:W-:Y:S01]  /*38d0*/  HADD2.F32 R35, -RZ, R34.reuse.H0_H0 ;  /* 0x20000022ff237230 */ /* 0x100fe20000004100 */
        /* <DEDUP_REMOVED lines=8> */
[----:B------:R-:W-:Y:S01]  /*3960*/  FMUL.FTZ R12, R34, R81 ;  /* 0x00000051220c7220 */ /* 0x000fe20000410000 */
[----:B------:R-:W-:Y:S01]  /*3970*/  HADD2.F32 R82, -RZ, R74.H1_H1 ;  /* 0x3000004aff527230 */ /* 0x000fe20000004100 */
[----:B------:R-:W-:Y:S01]  /*3980*/  F2FP.F16.E4M3.UNPACK_B R7, R7 ;  /* 0x00000007ff07723e */ /* 0x000fe200020006ff */
[----:B------:R-:W-:Y:S02]  /*3990*/  HADD2.F32 R33, -RZ, R33.H0_H0 ;  /* 0x20000021ff217230 */ /* 0x000fe40000004100 */
[----:B------:R-:W-:Y:S01]  /*39a0*/  FFMA.FTZ R83, R35, R72, -R12 ;  /* 0x0000004823537223 */ /* 0x000fe2000001080c */
[----:B------:R-:W-:Y:S02]  /*39b0*/  HADD2.F32 R12, -RZ, R36.H1_H1 ;  /* 0x30000024ff0c7230 */ /* 0x000fe40000004100 */
[----:B------:R-:W-:Y:S01]  /*39c0*/  FMUL.FTZ R84, R13, R82 ;  /* 0x000000520d547220 */ /* 0x000fe20000410000 */
[----:B------:R-:W-:Y:S01]  /*39d0*/  F2FP.F16.E4M3.UNPACK_B R6, R6 ;  /* 0x00000006ff06723e */ /* 0x000fe200020006ff */
[----:B------:R-:W-:Y:S01]  /*39e0*/  FMUL.FTZ R82, R33, R82 ;  /* 0x0000005221527220 */ /* 0x000fe20000410000 */
[----:B------:R-:W-:Y:S01]  /*39f0*/  FMUL.FTZ R81, R35, R81 ;  /* 0x0000005123517220 */ /* 0x000fe20000410000 */
        /* <DEDUP_REMOVED lines=24> */
.L_x_11811:
[----:B------:R-:W-:Y:S05]  /*3b80*/  BSYNC B2 ;  /* 0x0000000000027941 */ /* 0x000fea0003800000 */
.L_x_11810:
[----:B--2---:R0:W-:Y:S02]  /*3b90*/  ST.E.128 desc[UR42][R10.64], R4 ;  /* 0x000000040a007985 */ /* 0x0041e4000c101d2a */
.L_x_11809:
[----:B------:R-:W-:Y:S05]  /*3ba0*/  BSYNC B1 ;  /* 0x0000000000017941 */ /* 0x000fea0003800000 */
.L_x_11808:
[----:B------:R-:W-:Y:S05]  /*3bb0*/  @P1 BRA `(.L_x_11803) ;  /* 0x0000002c00841947 */ /* 0x000fea0003800000 */
[----:B0-----:R-:W4:Y:S04]  /*3bc0*/  LDL R4, [R1+0x14] ;  /* 0x0000140001047983 */ /* 0x001f280000100800 */
[----:B------:R-:W5:Y:S04]  /*3bd0*/  LDL R13, [R1+0x40] ;  /* 0x00004000010d7983 */ /* 0x000f680000100800 */
[----:B------:R-:W3:Y:S01]  /*3be0*/  LDL R12, [R1+0x34] ;  /* 0x00003400010c7983 */ /* 0x000ee20000100800 */
[----:B------:R-:W-:Y:S01]  /*3bf0*/  BSSY B1, `(.L_x_11812) ;  /* 0x000006f000017945 */ /* 0x000fe20003800000 */
[----:B----4-:R-:W-:-:S02]  /*3c00*/  IADD3 R10, P5, R4, R14, RZ ;  /* 0x0000000e040a7210 */ /* 0x010fc40007fbe0ff */
[----:B------:R0:W4:Y:S01]  /*3c10*/  LDS.128 R4, [R69+0x15800] ;  /* 0x0158000045047984 */ /* 0x0001220000000c00 */
[----:B-----5:R-:W-:Y:S02]  /*3c20*/  ISETP.GE.AND P6, PT, R13, R80, PT ;  /* 0x000000500d00720c */ /* 0x020fe40003fc6270 */
[----:B---3--:R-:W-:-:S11]  /*3c30*/  IMAD.X R11, R39, 0x1, R12, P5 ;  /* 0x00000001270b7824 */ /* 0x008fd600028e060c */
[----:B0-----:R-:W-:Y:S05]  /*3c40*/  @P6 BRA `(.L_x_11813) ;  /* 0x0000000400a46947 */ /* 0x001fea0003800000 */
        /* <DEDUP_REMOVED lines=10> */
[----:B----4-:R-:W-:Y:S01]  /*3cf0*/  IMAD.MOV.U32 R9, RZ, RZ, R4 ;  /* 0x000000ffff097224 */ /* 0x010fe200078e0004 */
[----:B------:R-:W-:Y:S01]  /*3d00*/  LOP3.LUT R15, R15, 0xff00, R12, 0xf8, !PT ;  /* 0x0000ff000f0f7812 */ /* 0x000fe200078ef80c */
[----:B------:R-:W-:Y:S01]  /*3d10*/  IMAD.U32 R12, R14, 0x10000, RZ ;  /* 0x000100000e0c7824 */ /* 0x000fe200078e00ff */
[----:B------:R-:W-:Y:S02]  /*3d20*/  F2FP.F16.E4M3.UNPACK_B R4, R5 ;  /* 0x00000005ff04723e */ /* 0x000fe400020006ff */
        /* <DEDUP_REMOVED lines=11> */
[----:B------:R-:W-:Y:S01]  /*3de0*/  FMUL.FTZ R33, R12, R31 ;  /* 0x0000001f0c217220 */ /* 0x000fe20000410000 */
        /* <DEDUP_REMOVED lines=17> */
[----:B------:R-:W-:Y:S01]  /*3f00*/  HADD2.F32 R15, -RZ, R12.H1_H1 ;  /* 0x3000000cff0f7230 */ /* 0x000fe20000004100 */
[----:B------:R-:W-:Y:S01]  /*3f10*/  F2FP.SATFINITE.E4M3.F32.PACK_AB_MERGE_C R39, R34, R33, RZ ;  /* 0x000000212227723e */ /* 0x000fe200048070ff */
[--C-:B------:R-:W-:Y:S02]  /*3f20*/  HADD2.F32 R12, -RZ, R9.reuse.H0_H0 ;  /* 0x20000009ff0c7230 */ /* 0x100fe40000004100 */
[-C--:B------:R-:W-:Y:S01]  /*3f30*/  FMUL.FTZ R32, R14, R28.reuse ;  /* 0x0000001c0e207220 */ /* 0x080fe20000410000 */
[----:B------:R-:W-:Y:S02]  /*3f40*/  HADD2.F32 R13, -RZ, R9.H1_H1 ;  /* 0x30000009ff0d7230 */ /* 0x000fe40000004100 */
[----:B------:R-:W-:Y:S01]  /*3f50*/  FMUL.FTZ R31, R15, R28 ;  /* 0x0000001c0f1f7220 */ /* 0x000fe20000410000 */
[----:B------:R-:W-:Y:S01]  /*3f60*/  HADD2.F32 R73, -RZ, R73.H0_H0 ;  /* 0x20000049ff497230 */ /* 0x000fe20000004100 */
        /* <DEDUP_REMOVED lines=40> */
[----:B------:R-:W-:-:S02]  /*41f0*/  HADD2.F32 R13, -RZ, R32.H0_H0 ;  /* 0x20000020ff0d7230 */ /* 0x000fc40000004100 */
[----:B------:R-:W-:Y:S02]  /*4200*/  HADD2.F32 R6, -RZ, R6.H1_H1 ;  /* 0x30000006ff067230 */ /* 0x000fe40000004100 */
        /* <DEDUP_REMOVED lines=13> */
.L_x_11813:
[----:B------:R-:W-:Y:S05]  /*42e0*/  BSYNC B1 ;  /* 0x0000000000017941 */ /* 0x000fea0003800000 */
.L_x_11812:
[----:B----4-:R0:W-:Y:S01]  /*42f0*/  ST.E.128 desc[UR42][R10.64], R4 ;  /* 0x000000040a007985 */ /* 0x0101e2000c101d2a */
[----:B------:R-:W-:Y:S05]  /*4300*/  BRA `(.L_x_11803) ;  /* 0x0000002400b07947 */ /* 0x000fea0003800000 */
.L_x_11796:
        /* <DEDUP_REMOVED lines=31> */
.L_x_11815:
[----:B------:R-:W-:Y:S05]  /*4500*/  BSYNC B1 ;  /* 0x0000000000017941 */ /* 0x000fea0003800000 */
.L_x_11814:
        /* <DEDUP_REMOVED lines=9> */
[----:B------:R-:W-:-:S04]  /*45a0*/  IMAD.MOV.U32 R87, RZ, RZ, R36 ;  /* 0x000000ffff577224 */ /* 0x000fc800078e0024 */
[----:B------:R-:W-:Y:S05]  /*45b0*/  @!P0 BRA `(.L_x_11816) ;  /* 0x0000000000048947 */ /* 0x000fea0003800000 */
[----:B------:R-:W-:Y:S01]  /*45c0*/  BPT.TRAP 0x1 ;  /* 0x000000040000795c */ /* 0x000fe20000300000 */
.L_x_11816:
[----:B------:R-:W2:Y:S01]  /*45d0*/  LDL R8, [R1+0x18] ;  /* 0x0000180001087983 */ /* 0x000ea20000100800 */
[----:B------:R-:W-:Y:S01]  /*45e0*/  IMAD R68, R23, 0x8, R18 ;  /* 0x0000000817447824 */ /* 0x000fe200078e0212 */
[----:B------:R-:W-:Y:S01]  /*45f0*/  BSSY B1, `(.L_x_11817) ;  /* 0x0000004000017945 */ /* 0x000fe20003800000 */
[----:B--2---:R-:W-:-:S04]  /*4600*/  SHF.L.U32 R79, R8, 0x1f, RZ ;  /* 0x0000001f084f7819 */ /* 0x004fc800000006ff */
[----:B------:R-:W1:Y:S02]  /*4610*/  SYNCS.PHASECHK.TRANS64.TRYWAIT P6, [R68+URZ+0x19c90], R79 ;  /* 0x019c904f440075a7 */ /* 0x000e6400080c017f */
[----:B-1----:R-:W-:Y:S05]  /*4620*/  @!P6 BRA `(.L_x_11818) ;  /* 0x000001d8001ce947 */ /* 0x002fea0003800000 */
.L_x_12140:
[----:B------:R-:W-:Y:S05]  /*4630*/  BSYNC B1 ;  /* 0x0000000000017941 */ /* 0x000fea0003800000 */
.L_x_11817:
[----:B------:R-:W-:-:S03]  /*4640*/  UMOV UR4, 0xffffffff ;  /* 0xffffffff00047882 */ /* 0x000fc60000000000 */
[----:B------:R-:W-:Y:S05]  /*4650*/  BRA.DIV UR4, `(.L_x_11819) ;  /* 0x000001da04247947 */ /* 0x000fea000b800000 */
[----:B------:R-:W2:Y:S04]  /*4660*/  SHFL.IDX PT, R81, R81, RZ, 0x1e1f ;  /* 0x001e1fff51517589 */ /* 0x000ea800000e0000 */
[----:B------:R3:W4:Y:S02]  /*4670*/  SHFL.IDX PT, R82, R72, RZ, 0x1e1f ;  /* 0x001e1fff48527589 */ /* 0x00072400000e0000 */
.L_x_12144:
[----:B------:R-:W-:Y:S05]  /*4680*/  @P5 BRA `(.L_x_11803) ;  /* 0x0000002000d05947 */ /* 0x000fea0003800000 */
[----:B------:R-:W5:Y:S01]  /*4690*/  LDC R90, c[0x0][0x2f4] ;  /* 0x0000bd00ff5a7b82 */ /* 0x000f620000000800 */
[----:B------:R-:W-:Y:S01]  /*46a0*/  ISETP.NE.AND P5, PT, R52, RZ, PT ;  /* 0x000000ff3400720c */ /* 0x000fe20003fa5270 */
[----:B------:R-:W-:Y:S01]  /*46b0*/  BSSY B1, `(.L_x_11820) ;  /* 0x00000fb000017945 */ /* 0x000fe20003800000 */
[----:B-----5:R-:W-:-:S11]  /*46c0*/  IMAD.IADD R94, R90, 0x1, -R53 ;  /* 0x000000015a5e7824 */ /* 0x020fd600078e0a35 */
[----:B------:R-:W-:Y:S05]  /*46d0*/  @!P5 BRA `(.L_x_11821) ;  /* 0x0000000c00e0d947 */ /* 0x000fea0003800000 */
[----:B0-----:R-:W5:Y:S04]  /*46e0*/  LDL R13, [R1+0x30] ;  /* 0x00003000010d7983 */ /* 0x001f680000100800 */
[----:B------:R-:W5:Y:S04]  /*46f0*/  LDL R12, [R1+0x78] ;  /* 0x00007800010c7983 */ /* 0x000f680000100800 */
[----:B------:R-:W5:Y:S01]  /*4700*/  LDL R10, [R1+0x44] ;  /* 0x00004400010a7983 */ /* 0x000f620000100800 */
[----:B------:R-:W-:Y:S01]  /*4710*/  SEL R8, R53, R94, !P3 ;  /* 0x0000005e35087207 */ /* 0x000fe20005800000 */
[----:B------:R-:W-:Y:S01]  /*4720*/  BSSY B2, `(.L_x_11822) ;  /* 0x00000f1000027945 */ /* 0x000fe20003800000 */
[----:B---34-:R-:W-:-:S02]  /*4730*/  IADD3 R72, P6, R3, R82, RZ ;  /* 0x0000005203487210 */ /* 0x018fc40007fde0ff */
        /* <DEDUP_REMOVED lines=13> */
[----:B-----5:R-:W-:-:S04]  /*4810*/  LOP3.LUT R8, R13, 0x10, R11, 0xf8, !PT ;  /* 0x000000100d087812 */ /* 0x020fc800078ef80b */
[----:B------:R-:W-:-:S04]  /*4820*/  LOP3.LUT R8, R8, R12, RZ, 0x3c, !PT ;  /* 0x0000000c08087212 */ /* 0x000fc800078e3cff */
        /* <DEDUP_REMOVED lines=8> */
[----:B------:R-:W-:Y:S02]  /*48b0*/  SHF.R.U32.HI R99, RZ, 0x8, R39 ;  /* 0x00000008ff637819 */ /* 0x000fe40000011627 */
[--C-:B------:R-:W-:Y:S02]  /*48c0*/  SHF.R.U32.HI R30, RZ, 0x10, R29.reuse ;  /* 0x00000010ff1e7819 */ /* 0x100fe4000001161d */
[--C-:B------:R-:W-:Y:S01]  /*48d0*/  SHF.R.U32.HI R36, RZ, 0x8, R29.reuse ;  /* 0x00000008ff247819 */ /* 0x100fe2000001161d */
[----:B------:R-:W-:Y:S01]  /*48e0*/  IMAD.SHL.U32 R99, R99, 0x100, RZ ;  /* 0x0000010063637824 */ /* 0x000fe200078e00ff */
[----:B------:R-:W-:Y:S02]  /*48f0*/  LOP3.LUT R28, R29, 0xff, RZ, 0xc0, !PT ;  /* 0x000000ff1d1c7812 */ /* 0x000fe400078ec0ff */
[----:B------:R-:W-:Y:S01]  /*4900*/  SHF.R.U32.HI R93, RZ, 0x18, R29 ;  /* 0x00000018ff5d7819 */ /* 0x000fe2000001161d */
[----:B------:R-:W-:Y:S01]  /*4910*/  IMAD.SHL.U32 R36, R36, 0x100, RZ ;  /* 0x0000010024247824 */ /* 0x000fe200078e00ff */
[----:B------:R-:W-:-:S02]  /*4920*/  SHF.R.U32.HI R38, RZ, 0x8, R31 ;  /* 0x00000008ff267819 */ /* 0x000fc4000001161f */
[----:B------:R-:W-:Y:S02]  /*4930*/  SHF.R.U32.HI R97, RZ, 0x8, R37 ;  /* 0x00000008ff617819 */ /* 0x000fe40000011625 */
[----:B------:R-:W-:Y:S01]  /*4940*/  LOP3.LUT R101, R39, 0xff, RZ, 0xc0, !PT ;  /* 0x000000ff27657812 */ /* 0x000fe200078ec0ff */
[----:B------:R-:W-:Y:S01]  /*4950*/  IMAD.SHL.U32 R38, R38, 0x100, RZ ;  /* 0x0000010026267824 */ /* 0x000fe200078e00ff */
[----:B------:R-:W-:Y:S01]  /*4960*/  SHF.R.U32.HI R102, RZ, 0x18, R39 ;  /* 0x00000018ff667819 */ /* 0x000fe20000011627 */
[----:B------:R-:W-:Y:S01]  /*4970*/  IMAD.SHL.U32 R97, R97, 0x100, RZ ;  /* 0x0000010061617824 */ /* 0x000fe200078e00ff */
[--C-:B------:R-:W-:Y:S02]  /*4980*/  SHF.R.U32.HI R29, RZ, 0x10, R31.reuse ;  /* 0x00000010ff1d7819 */ /* 0x100fe4000001161f */
[----:B------:R-:W-:Y:S02]  /*4990*/  LOP3.LUT R95, R31, 0xff, RZ, 0xc0, !PT ;  /* 0x000000ff1f5f7812 */ /* 0x000fe400078ec0ff */
[----:B------:R-:W-:-:S02]  /*49a0*/  SHF.R.U32.HI R100, RZ, 0x18, R31 ;  /* 0x00000018ff647819 */ /* 0x000fc4000001161f */
[--C-:B------:R-:W-:Y:S02]  /*49b0*/  SHF.R.U32.HI R31, RZ, 0x10, R37.reuse ;  /* 0x00000010ff1f7819 */ /* 0x100fe40000011625 */
[----:B------:R-:W-:Y:S02]  /*49c0*/  LOP3.LUT R98, R37, 0xff, RZ, 0xc0, !PT ;  /* 0x000000ff25627812 */ /* 0x000fe400078ec0ff */
[----:B------:R-:W-:Y:S01]  /*49d0*/  SHF.R.U32.HI R103, RZ, 0x18, R37 ;  /* 0x00000018ff677819 */ /* 0x000fe20000011625 */
[----:B0-----:R-:W-:Y:S01]  /*49e0*/  IMAD.MOV.U32 R37, RZ, RZ, R8 ;  /* 0x000000ffff257224 */ /* 0x001fe200078e0008 */
[----:B------:R-:W-:Y:S02]  /*49f0*/  PRMT R8, R102, 0x654, R101 ;  /* 0x0000065466087816 */ /* 0x000fe40000000065 */
[----:B------:R-:W-:Y:S01]  /*4a00*/  SHF.R.U32.HI R96, RZ, 0x10, R39 ;  /* 0x00000010ff607819 */ /* 0x000fe20000011627 */
[----:B--2---:R-:W-:Y:S01]  /*4a10*/  IMAD.MOV.U32 R39, RZ, RZ, R12 ;  /* 0x000000ffff277224 */ /* 0x004fe200078e000c */
[----:B------:R-:W-:Y:S01]  /*4a20*/  PRMT R93, R93, 0x654, R28 ;  /* 0x000006545d5d7816 */ /* 0x000fe2000000001c */
[----:B------:R-:W-:Y:S01]  /*4a30*/  IMAD.U32 R28, R30, 0x10000, RZ ;  /* 0x000100001e1c7824 */ /* 0x000fe200078e00ff */
[----:B------:R-:W-:-:S02]  /*4a40*/  PRMT R95, R100, 0x654, R95 ;  /* 0x00000654645f7816 */ /* 0x000fc4000000005f */
[----:B------:R-:W-:Y:S02]  /*4a50*/  PRMT R98, R103, 0x654, R98 ;  /* 0x0000065467627816 */ /* 0x000fe40000000062 */
[----:B------:R-:W-:Y:S01]  /*4a60*/  LOP3.LUT R100, R8, 0xff00, R99, 0xf8, !PT ;  /* 0x0000ff0008647812 */ /* 0x000fe200078ef863 */
[----:B------:R-:W-:Y:S01]  /*4a70*/  IMAD.U32 R8, R29, 0x10000, RZ ;  /* 0x000100001d087824 */ /* 0x000fe200078e00ff */
[----:B------:R-:W-:Y:S01]  /*4a80*/  LOP3.LUT R93, R93, 0xff00, R36, 0xf8, !PT ;  /* 0x0000ff005d5d7812 */ /* 0x000fe200078ef824 */
[----:B------:R-:W-:Y:S01]  /*4a90*/  IMAD.U32 R29, R31, 0x10000, RZ ;  /* 0x000100001f1d7824 */ /* 0x000fe200078e00ff */
[----:B------:R-:W-:Y:S01]  /*4aa0*/  LOP3.LUT R95, R95, 0xff00, R38, 0xf8, !PT ;  /* 0x0000ff005f5f7812 */ /* 0x000fe200078ef826 */
[----:B------:R-:W-:Y:S01]  /*4ab0*/  IMAD.U32 R31, R96, 0x10000, RZ ;  /* 0x00010000601f7824 */ /* 0x000fe200078e00ff */
[----:B------:R-:W-:Y:S02]  /*4ac0*/  LOP3.LUT R98, R98, 0xff00, R97, 0xf8, !PT ;  /* 0x0000ff0062627812 */ /* 0x000fe400078ef861 */
[----:B------:R-:W-:-:S02]  /*4ad0*/  F2FP.F16.E4M3.UNPACK_B R97, R87.H1 ;  /* 0x00000057ff61723e */ /* 0x000fc400030006ff */
[----:B------:R-:W-:Y:S02]  /*4ae0*/  F2FP.F16.E4M3.UNPACK_B R36, R39.H1 ;  /* 0x00000027ff24723e */ /* 0x000fe400030006ff */
[----:B------:R-:W-:Y:S01]  /*4af0*/  F2FP.F16.E4M3.UNPACK_B R38, R37.H1 ;  /* 0x00000025ff26723e */ /* 0x000fe200030006ff */
[----:B------:R-:W-:Y:S01]  /*4b00*/  HADD2.F32 R12, -RZ, R97.H0_H0 ;  /* 0x20000061ff0c7230 */ /* 0x000fe20000004100 */
[----:B------:R-:W-:Y:S02]  /*4b10*/  LOP3.LUT R8, R95, 0xff0000, R8, 0xf8, !PT ;  /* 0x00ff00005f087812 */ /* 0x000fe400078ef808 */
[----:B------:R-:W-:Y:S01]  /*4b20*/  LOP3.LUT R28, R93, 0xff0000, R28, 0xf8, !PT ;  /* 0x00ff00005d1c7812 */ /* 0x000fe200078ef81c */
[----:B------:R-:W-:Y:S01]  /*4b30*/  HADD2.F32 R93, -RZ, R36.H0_H0 ;  /* 0x20000024ff5d7230 */ /* 0x000fe20000004100 */
[----:B------:R-:W-:Y:S01]  /*4b40*/  F2FP.F16.E4M3.UNPACK_B R95, R91.H1 ;  /* 0x0000005bff5f723e */ /* 0x000fe200030006ff */
[----:B------:R-:W-:Y:S01]  /*4b50*/  HADD2.F32 R30, -RZ, R38.H0_H0 ;  /* 0x20000026ff1e7230 */ /* 0x000fe20000004100 */
[----:B------:R-:W-:-:S02]  /*4b60*/  LOP3.LUT R29, R98, 0xff0000, R29, 0xf8, !PT ;  /* 0x00ff0000621d7812 */ /* 0x000fc400078ef81d */
[CC--:B------:R-:W-:Y:S01]  /*4b70*/  FMUL.FTZ R99, R93.reuse, R12.reuse ;  /* 0x0000000c5d637220 */ /* 0x0c0fe20000410000 */
[----:B------:R-:W-:Y:S02]  /*4b80*/  HADD2.F32 R96, -RZ, R95.H0_H0 ;  /* 0x2000005fff607230 */ /* 0x000fe40000004100 */
[----:B------:R-:W-:Y:S01]  /*4b90*/  FMUL.FTZ R102, R30, R12 ;  /* 0x0000000c1e667220 */ /* 0x000fe20000410000 */
[----:B------:R-:W-:Y:S01]  /*4ba0*/  LOP3.LUT R12, R100, 0xff0000, R31, 0xf8, !PT ;  /* 0x00ff0000640c7812 */ /* 0x000fe200078ef81f */
[----:B------:R-:W-:Y:S01]  /*4bb0*/  HADD2.F32 R100, -RZ, R97.H1_H1 ;  /* 0x30000061ff647230 */ /* 0x000fe20000004100 */
[----:B------:R-:W-:Y:S01]  /*4bc0*/  F2FP.F16.E4M3.UNPACK_B R97, R87 ;  /* 0x00000057ff61723e */ /* 0x000fe200020006ff */
[-C--:B------:R-:W-:Y:S01]  /*4bd0*/  FFMA.FTZ R31, R30, R96.reuse, -R99 ;  /* 0x000000601e1f7223 */ /* 0x080fe20000010863 */
[----:B------:R-:W-:Y:S01]  /*4be0*/  FFMA.FTZ R30, R93, R96, R102 ;  /* 0x000000605d1e7223 */ /* 0x000fe20000010066 */
[----:B------:R-:W-:Y:S01]  /*4bf0*/  F2FP.F16.E4M3.UNPACK_B R93, R37 ;  /* 0x00000025ff5d723e */ /* 0x000fe200020006ff */
[----:B------:R-:W-:Y:S01]  /*4c00*/  HADD2.F32 R98, -RZ, R95.H1_H1 ;  /* 0x3000005fff627230 */ /* 0x000fe20000004100 */
[----:B------:R-:W-:Y:S01]  /*4c10*/  F2FP.F16.E4M3.UNPACK_B R87, R39 ;  /* 0x00000027ff57723e */ /* 0x000fe200020006ff */
[----:B------:R-:W-:Y:S01]  /*4c20*/  HADD2.F32 R95, -RZ, R38.H1_H1 ;  /* 0x30000026ff5f7230 */ /* 0x000fe20000004100 */
[----:B------:R-:W-:Y:S01]  /*4c30*/  F2FP.F16.E4M3.UNPACK_B R91, R91 ;  /* 0x0000005bff5b723e */ /* 0x000fe200020006ff */
[----:B------:R-:W-:Y:S01]  /*4c40*/  HADD2.F32 R39, -RZ, R36.H1_H1 ;  /* 0x30000024ff277230 */ /* 0x000fe20000004100 */
[----:B------:R-:W-:Y:S01]  /*4c50*/  F2FP.F16.E4M3.UNPACK_B R101, R89.H1 ;  /* 0x00000059ff65723e */ /* 0x000fe200030006ff */
[----:B------:R-:W-:-:S02]  /*4c60*/  HADD2.F32 R36, -RZ, R97.H0_H0 ;  /* 0x20000061ff247230 */ /* 0x000fc40000004100 */
[-C--:B------:R-:W-:Y:S01]  /*4c70*/  FMUL.FTZ R104, R95, R100.reuse ;  /* 0x000000645f687220 */ /* 0x080fe20000410000 */
[----:B------:R-:W-:Y:S02]  /*4c80*/  HADD2.F32 R38, -RZ, R93.H0_H0 ;  /* 0x2000005dff267230 */ /* 0x000fe40000004100 */
[C---:B------:R-:W-:Y:S01]  /*4c90*/  FMUL.FTZ R102, R39.reuse, R100 ;  /* 0x0000006427667220 */ /* 0x040fe20000410000 */
[----:B------:R-:W-:Y:S02]  /*4ca0*/  HADD2.F32 R37, -RZ, R87.H0_H0 ;  /* 0x20000057ff257230 */ /* 0x000fe40000004100 */
[----:B------:R-:W-:Y:S01]  /*4cb0*/  FFMA.FTZ R39, R39, R98, R104 ;  /* 0x0000006227277223 */ /* 0x000fe20000010068 */
[----:B------:R-:W-:Y:S02]  /*4cc0*/  HADD2.F32 R96, -RZ, R91.H0_H0 ;  /* 0x2000005bff607230 */ /* 0x000fe40000004100 */
[----:B------:R-:W-:Y:S01]  /*4cd0*/  FMUL.FTZ R100, R38, R36 ;  /* 0x0000002426647220 */ /* 0x000fe20000410000 */
[----:B------:R-:W-:-:S02]  /*4ce0*/  HADD2.F32 R93, -RZ, R93.H1_H1 ;  /* 0x3000005dff5d7230 */ /* 0x000fc40000004100 */
[----:B------:R-:W-:Y:S01]  /*4cf0*/  FMUL.FTZ R99, R37, R36 ;  /* 0x0000002425637220 */ /* 0x000fe20000410000 */
[----:B------:R-:W-:Y:S01]  /*4d00*/  FFMA.FTZ R36, R95, R98, -R102 ;  /* 0x000000625f247223 */ /* 0x000fe20000010866 */
[-C--:B------:R-:W-:Y:S01]  /*4d10*/  FFMA.FTZ R37, R37, R96.reuse, R100 ;  /* 0x0000006025257223 */ /* 0x080fe20000010064 */
[----:B------:R-:W-:Y:S02]  /*4d20*/  HADD2.F32 R100, -RZ, R91.H1_H1 ;  /* 0x3000005bff647230 */ /* 0x000fe40000004100 */
[----:B------:R-:W-:Y:S01]  /*4d30*/  FFMA.FTZ R38, R38, R96, -R99 ;  /* 0x0000006026267223 */ /* 0x000fe20000010863 */
[----:B------:R-:W-:Y:S01]  /*4d40*/  HADD2.F32 R91, -RZ, R97.H1_H1 ;  /* 0x30000061ff5b7230 */ /* 0x000fe20000004100 */
[----:B------:R-:W-:Y:S01]  /*4d50*/  F2FP.F16.E4M3.UNPACK_B R97, R14.H1 ;  /* 0x0000000eff61723e */ /* 0x000fe200030006ff */
[----:B------:R-:W-:Y:S01]  /*4d60*/  HADD2.F32 R96, -RZ, R87.H1_H1 ;  /* 0x30000057ff607230 */ /* 0x000fe20000004100 */
[----:B------:R-:W-:Y:S01]  /*4d70*/  F2FP.F16.E4M3.UNPACK_B R98, R10.H1 ;  /* 0x0000000aff62723e */ /* 0x000fe200030006ff */
[----:B------:R-:W-:Y:S01]  /*4d80*/  HADD2.F32 R102, -RZ, R101.H0_H0 ;  /* 0x20000065ff667230 */ /* 0x000fe20000004100 */
[----:B------:R-:W-:Y:S01]  /*4d90*/  F2FP.F16.E4M3.UNPACK_B R95, R92.H1 ;  /* 0x0000005cff5f723e */ /* 0x000fe200030006ff */
[-C--:B------:R-:W-:Y:S01]  /*4da0*/  FMUL.FTZ R103, R93, R91.reuse ;  /* 0x0000005b5d677220 */ /* 0x080fe20000410000 */
[----:B------:R-:W-:Y:S01]  /*4db0*/  FMUL.FTZ R104, R96, R91 ;  /* 0x0000005b60687220 */ /* 0x000fe20000410000 */
[----:B------:R-:W-:Y:S01]  /*4dc0*/  HADD2.F32 R99, -RZ, R97.H0_H0 ;  /* 0x20000061ff637230 */ /* 0x000fe20000004100 */
[----:B------:R-:W-:Y:S01]  /*4dd0*/  F2FP.F16.E4M3.UNPACK_B R89, R89 ;  /* 0x00000059ff59723e */ /* 0x000fe200020006ff */
[----:B------:R-:W-:-:S02]  /*4de0*/  HADD2.F32 R91, -RZ, R98.H0_H0 ;  /* 0x20000062ff5b7230 */ /* 0x000fc40000004100 */
[-C--:B------:R-:W-:Y:S01]  /*4df0*/  FFMA.FTZ R87, R93, R100.reuse, -R104 ;  /* 0x000000645d577223 */ /* 0x080fe20000010868 */
[----:B------:R-:W-:Y:S01]  /*4e00*/  FFMA.FTZ R96, R96, R100, R103 ;  /* 0x0000006460607223 */ /* 0x000fe20000010067 */
[----:B------:R-:W-:Y:S02]  /*4e10*/  HADD2.F32 R100, -RZ, R95.H0_H0 ;  /* 0x2000005fff647230 */ /* 0x000fe40000004100 */
[-C--:B------:R-:W-:Y:S01]  /*4e20*/  FMUL.FTZ R104, R99, R102.reuse ;  /* 0x0000006663687220 */ /* 0x080fe20000410000 */
[C---:B------:R-:W-:Y:S01]  /*4e30*/  FMUL.FTZ R102, R91.reuse, R102 ;  /* 0x000000665b667220 */ /* 0x040fe20000410000 */
[----:B------:R-:W-:Y:S01]  /*4e40*/  HADD2.F32 R101, -RZ, R101.H1_H1 ;  /* 0x30000065ff657230 */ /* 0x000fe20000004100 */
[----:B------:R-:W-:Y:S01]  /*4e50*/  F2FP.F16.E4M3.UNPACK_B R10, R10 ;  /* 0x0000000aff0a723e */ /* 0x000fe200020006ff */
[----:B------:R-:W-:Y:S02]  /*4e60*/  HADD2.F32 R97, -RZ, R97.H1_H1 ;  /* 0x30000061ff617230 */ /* 0x000fe40000004100 */
[-C--:B------:R-:W-:Y:S01]  /*4e70*/  FFMA.FTZ R91, R91, R100.reuse, -R104 ;  /* 0x000000645b5b7223 */ /* 0x080fe20000010868 */
[----:B------:R-:W-:Y:S01]  /*4e80*/  FFMA.FTZ R93, R99, R100, R102 ;  /* 0x00000064635d7223 */ /* 0x000fe20000010066 */
[----:B------:R-:W-:Y:S01]  /*4e90*/  HADD2.F32 R98, -RZ, R98.H1_H1 ;  /* 0x30000062ff627230 */ /* 0x000fe20000004100 */
[----:B------:R-:W-:Y:S01]  /*4ea0*/  F2FP.SATFINITE.E4M3.F32.PACK_AB_MERGE_C R31, R36, R31, RZ ;  /* 0x0000001f241f723e */ /* 0x000fe200048070ff */
[----:B------:R-:W-:-:S02]  /*4eb0*/  HADD2.F32 R100, -RZ, R95.H1_H1 ;  /* 0x3000005fff647230 */ /* 0x000fc40000004100 */
[CC--:B------:R-:W-:Y:S01]  /*4ec0*/  FMUL.FTZ R99, R97.reuse, R101.reuse ;  /* 0x0000006561637220 */ /* 0x0c0fe20000410000 */
[----:B------:R-:W-:Y:S01]  /*4ed0*/  F2FP.F16.E4M3.UNPACK_B R95, R14 ;  /* 0x0000000eff5f723e */ /* 0x000fe200020006ff */
[C---:B------:R-:W-:Y:S01]  /*4ee0*/  FMUL.FTZ R102, R98.reuse, R101 ;  /* 0x0000006562667220 */ /* 0x040fe20000410000 */
[----:B------:R-:W-:Y:S02]  /*4ef0*/  HADD2.F32 R101, -RZ, R89.H0_H0 ;  /* 0x20000059ff657230 */ /* 0x000fe40000004100 */
[----:B------:R-:W-:Y:S01]  /*4f00*/  FFMA.FTZ R14, R98, R100, -R99 ;  /* 0x00000064620e7223 */ /* 0x000fe20000010863 */
[----:B------:R-:W-:Y:S01]  /*4f10*/  F2FP.F16.E4M3.UNPACK_B R99, R92 ;  /* 0x0000005cff63723e */ /* 0x000fe200020006ff */
[----:B------:R-:W-:Y:S02]  /*4f20*/  HADD2.F32 R98, -RZ, R95.H0_H0 ;  /* 0x2000005fff627230 */ /* 0x000fe40000004100 */
[----:B------:R-:W-:Y:S01]  /*4f30*/  FFMA.FTZ R92, R97, R100, R102 ;  /* 0x00000064615c7223 */ /* 0x000fe20000010066 */
[----:B------:R-:W-:Y:S01]  /*4f40*/  HADD2.F32 R104, -RZ, R89.H1_H1 ;  /* 0x30000059ff687230 */ /* 0x000fe20000004100 */
[----:B------:R-:W-:Y:S01]  /*4f50*/  F2FP.SATFINITE.E4M3.F32.PACK_AB_MERGE_C R30, R39, R30, RZ ;  /* 0x0000001e271e723e */ /* 0x000fe200048070ff */
[----:B------:R-:W-:-:S02]  /*4f60*/  HADD2.F32 R89, -RZ, R10.H0_H0 ;  /* 0x2000000aff597230 */ /* 0x000fc40000004100 */
[----:B------:R-:W-:Y:S01]  /*4f70*/  FMUL.FTZ R102, R98, R101 ;  /* 0x0000006562667220 */ /* 0x000fe20000410000 */
[----:B------:R-:W-:Y:S01]  /*4f80*/  HADD2.F32 R100, -RZ, R99.H0_H0 ;  /* 0x20000063ff647230 */ /* 0x000fe20000004100 */
[----:B------:R-:W-:Y:S01]  /*4f90*/  F2FP.SATFINITE.E4M3.F32.PACK_AB_MERGE_C R31, R87, R38, R31 ;  /* 0x00000026571f723e */ /* 0x000fe2000480701f */
[----:B------:R-:W-:Y:S01]  /*4fa0*/  HADD2.F32 R97, -RZ, R95.H1_H1 ;  /* 0x3000005fff617230 */ /* 0x000fe20000004100 */
[----:B------:R-:W-:Y:S01]  /*4fb0*/  F2FP.SATFINITE.E4M3.F32.PACK_AB_MERGE_C R30, R96, R37, R30 ;  /* 0x00000025601e723e */ /* 0x000fe2000480701e */
[----:B------:R-:W-:Y:S02]  /*4fc0*/  HADD2.F32 R95, -RZ, R10.H1_H1 ;  /* 0x3000000aff5f7230 */ /* 0x000fe40000004100 */
[----:B------:R-:W-:Y:S01]  /*4fd0*/  FFMA.FTZ R10, R89, R100, -R102 ;  /* 0x00000064590a7223 */ /* 0x000fe20000010866 */
[----:B------:R-:W-:Y:S02]  /*4fe0*/  HADD2.F32 R102, -RZ, R99.H1_H1 ;  /* 0x30000063ff667230 */ /* 0x000fe40000004100 */
[-C--:B------:R-:W-:Y:S01]  /*4ff0*/  FMUL.FTZ R106, R97, R104.reuse ;  /* 0x00000068616a7220 */ /* 0x080fe20000410000 */
[----:B------:R-:W-:Y:S01]  /*5000*/  FMUL.FTZ R101, R89, R101 ;  /* 0x0000006559657220 */ /* 0x000fe20000410000 */
[C---:B------:R-:W-:Y:S01]  /*5010*/  FMUL.FTZ R104, R95.reuse, R104 ;  /* 0x000000685f687220 */ /* 0x040fe20000410000 */
[----:B------:R-:W-:Y:S01]  /*5020*/  F2FP.F16.E4M3.UNPACK_B R39, R13 ;  /* 0x0000000dff27723e */ /* 0x000fe200020006ff */
[----:B------:R-:W-:Y:S01]  /*5030*/  FFMA.FTZ R95, R95, R102, -R106 ;  /* 0x000000665f5f7223 */ /* 0x000fe2000001086a */
[----:B------:R-:W-:Y:S01]  /*5040*/  F2FP.F16.E4M3.UNPACK_B R38, R29 ;  /* 0x0000001dff26723e */ /* 0x000fe200020006ff */
[----:B------:R-:W-:Y:S01]  /*5050*/  FFMA.FTZ R89, R98, R100, R101 ;  /* 0x0000006462597223 */ /* 0x000fe20000010065 */
[----:B------:R-:W-:Y:S01]  /*5060*/  F2FP.F16.E4M3.UNPACK_B R37, R9 ;  /* 0x00000009ff25723e */ /* 0x000fe200020006ff */
[----:B------:R-:W-:Y:S01]  /*5070*/  FFMA.FTZ R104, R97, R102, R104 ;  /* 0x0000006661687223 */ /* 0x000fe20000010068 */
[----:B------:R-:W-:Y:S01]  /*5080*/  F2FP.SATFINITE.E4M3.F32.PACK_AB_MERGE_C R14, R14, R91, RZ ;  /* 0x0000005b0e0e723e */ /* 0x000fe200048070ff */
[----:B------:R-:W-:Y:S01]  /*5090*/  HADD2.F32 R87, -RZ, R39.H0_H0 ;  /* 0x20000027ff577230 */ /* 0x000fe20000004100 */
[----:B------:R-:W-:Y:S01]  /*50a0*/  F2FP.SATFINITE.E4M3.F32.PACK_AB_MERGE_C R92, R92, R93, RZ ;  /* 0x0000005d5c5c723e */ /* 0x000fe200048070ff */
[----:B------:R-:W-:Y:S01]  /*50b0*/  HADD2.F32 R93, -RZ, R38.H0_H0 ;  /* 0x20000026ff5d7230 */ /* 0x000fe20000004100 */
[----:B------:R-:W-:Y:S01]  /*50c0*/  F2FP.F16.E4M3.UNPACK_B R91, R28 ;  /* 0x0000001cff5b723e */ /* 0x000fe200020006ff */
[----:B------:R-:W-:Y:S01]  /*50d0*/  HADD2.F32 R36, -RZ, R37.H0_H0 ;  /* 0x20000025ff247230 */ /* 0x000fe20000004100 */
[----:B------:R-:W-:-:S02]  /*50e0*/  F2FP.SATFINITE.E4M3.F32.PACK_AB_MERGE_C R10, R95, R10, R14 ;  /* 0x0000000a5f0a723e */ /* 0x000fc4000480700e */
[----:B------:R-:W-:Y:S01]  /*50f0*/  F2FP.SATFINITE.E4M3.F32.PACK_AB_MERGE_C R14, R104, R89, R92 ;  /* 0x00000059680e723e */ /* 0x000fe2000480705c */
[----:B------:R-:W-:Y:S02]  /*5100*/  HADD2.F32 R92, -RZ, R91.H0_H0 ;  /* 0x2000005bff5c7230 */ /* 0x000fe40000004100 */
[-C--:B------:R-:W-:Y:S01]  /*5110*/  FMUL.FTZ R95, R87, R93.reuse ;  /* 0x0000005d575f7220 */ /* 0x080fe20000410000 */
[C---:B------:R-:W-:Y:S01]  /*5120*/  FMUL.FTZ R96, R36.reuse, R93 ;  /* 0x0000005d24607220 */ /* 0x040fe20000410000 */
[----:B------:R-:W-:Y:S01]  /*5130*/  HADD2.F32 R89, -RZ, R39.H1_H1 ;  /* 0x30000027ff597230 */ /* 0x000fe20000004100 */
[----:B------:R-:W-:Y:S01]  /*5140*/  F2FP.F16.E4M3.UNPACK_B R39, R9.H1 ;  /* 0x00000009ff27723e */ /* 0x000fe200030006ff */
[----:B------:R-:W-:Y:S02]  /*5150*/  HADD2.F32 R93, -RZ, R38.H1_H1 ;  /* 0x30000026ff5d7230 */ /* 0x000fe40000004100 */
[----:B------:R-:W-:Y:S01]  /*5160*/  FFMA.FTZ R36, R36, R92, -R95 ;  /* 0x0000005c24247223 */ /* 0x000fe2000001085f */
[----:B------:R-:W-:-:S02]  /*5170*/  HADD2.F32 R38, -RZ, R37.H1_H1 ;  /* 0x30000025ff267230 */ /* 0x000fc40000004100 */
[----:B------:R-:W-:Y:S01]  /*5180*/  FFMA.FTZ R37, R87, R92, R96 ;  /* 0x0000005c57257223 */ /* 0x000fe20000010060 */
[----:B------:R-:W-:Y:S02]  /*5190*/  HADD2.F32 R91, -RZ, R91.H1_H1 ;  /* 0x3000005bff5b7230 */ /* 0x000fe40000004100 */
[C---:B------:R-:W-:Y:S01]  /*51a0*/  FMUL.FTZ R95, R89.reuse, R93 ;  /* 0x0000005d595f7220 */ /* 0x040fe20000410000 */
[----:B------:R-:W-:Y:S01]  /*51b0*/  F2FP.F16.E4M3.UNPACK_B R87, R13.H1 ;  /* 0x0000000dff57723e */ /* 0x000fe200030006ff */
[C---:B------:R-:W-:Y:S01]  /*51c0*/  FMUL.FTZ R96, R38.reuse, R93 ;  /* 0x0000005d26607220 */ /* 0x040fe20000410000 */
[----:B------:R-:W-:Y:S01]  /*51d0*/  F2FP.F16.E4M3.UNPACK_B R92, R29.H1 ;  /* 0x0000001dff5c723e */ /* 0x000fe200030006ff */
[-C--:B------:R-:W-:Y:S01]  /*51e0*/  FFMA.FTZ R9, R38, R91.reuse, -R95 ;  /* 0x0000005b26097223 */ /* 0x080fe2000001085f */
[----:B------:R-:W-:Y:S02]  /*51f0*/  HADD2.F32 R13, -RZ, R39.H0_H0 ;  /* 0x20000027ff0d7230 */ /* 0x000fe40000004100 */
[----:B------:R-:W-:Y:S01]  /*5200*/  FFMA.FTZ R38, R89, R91, R96 ;  /* 0x0000005b59267223 */ /* 0x000fe20000010060 */
[--C-:B------:R-:W-:Y:S01]  /*5210*/  HADD2.F32 R29, -RZ, R87.reuse.H0_H0 ;  /* 0x20000057ff1d7230 */ /* 0x100fe20000004100 */
[----:B------:R-:W-:Y:S01]  /*5220*/  F2FP.F16.E4M3.UNPACK_B R28, R28.H1 ;  /* 0x0000001cff1c723e */ /* 0x000fe200030006ff */
[--C-:B------:R-:W-:Y:S01]  /*5230*/  HADD2.F32 R96, -RZ, R92.reuse.H0_H0 ;  /* 0x2000005cff607230 */ /* 0x100fe20000004100 */
[----:B------:R-:W-:Y:S01]  /*5240*/  F2FP.F16.E4M3.UNPACK_B R97, R12.H1 ;  /* 0x0000000cff61723e */ /* 0x000fe200030006ff */
[----:B------:R-:W-:Y:S01]  /*5250*/  HADD2.F32 R89, -RZ, R87.H1_H1 ;  /* 0x30000057ff597230 */ /* 0x000fe20000004100 */
[----:B------:R-:W-:Y:S01]  /*5260*/  F2FP.F16.E4M3.UNPACK_B R87, R11 ;  /* 0x0000000bff57723e */ /* 0x000fe200020006ff */
        /* <DEDUP_REMOVED lines=8> */
[----:B------:R-:W-:Y:S01]  /*52f0*/  F2FP.F16.E4M3.UNPACK_B R11, R11.H1 ;  /* 0x0000000bff0b723e */ /* 0x000fe200030006ff */
[-C--:B------:R-:W-:Y:S01]  /*5300*/  FFMA.FTZ R13, R13, R92.reuse, -R100 ;  /* 0x0000005c0d0d7223 */ /* 0x080fe20000010864 */
[----:B------:R-:W-:Y:S01]  /*5310*/  FFMA.FTZ R28, R29, R92, R102 ;  /* 0x0000005c1d1c7223 */ /* 0x000fe20000010066 */
[-C--:B------:R-:W-:Y:S01]  /*5320*/  FFMA.FTZ R92, R39, R96.reuse, -R104 ;  /* 0x00000060275c7223 */ /* 0x080fe20000010868 */
[----:B------:R-:W-:Y:S01]  /*5330*/  FFMA.FTZ R29, R89, R96, R98 ;  /* 0x00000060591d7223 */ /* 0x000fe20000010062 */
[-C--:B------:R-:W-:Y:S01]  /*5340*/  F2FP.F16.E4M3.UNPACK_B R39, R15.reuse ;  /* 0x0000000fff27723e */ /* 0x080fe200020006ff */
[----:B------:R-:W-:Y:S01]  /*5350*/  HADD2.F32 R89, -RZ, R87.H0_H0 ;  /* 0x20000057ff597230 */ /* 0x000fe20000004100 */
[----:B------:R-:W-:Y:S01]  /*5360*/  F2FP.F16.E4M3.UNPACK_B R96, R15.H1 ;  /* 0x0000000fff60723e */ /* 0x000fe200030006ff */
[----:B------:R-:W-:Y:S01]  /*5370*/  HADD2.F32 R104, -RZ, R97.H0_H0 ;  /* 0x20000061ff687230 */ /* 0x000fe20000004100 */
[----:B------:R-:W-:Y:S01]  /*5380*/  F2FP.F16.E4M3.UNPACK_B R15, R12 ;  /* 0x0000000cff0f723e */ /* 0x000fe200020006ff */
[----:B------:R-:W-:Y:S01]  /*5390*/  HADD2.F32 R91, -RZ, R39.H0_H0 ;  /* 0x20000027ff5b7230 */ /* 0x000fe20000004100 */
[-C--:B------:R-:W-:Y:S01]  /*53a0*/  F2FP.F16.E4M3.UNPACK_B R12, R8.reuse ;  /* 0x00000008ff0c723e */ /* 0x080fe200020006ff */
[----:B------:R-:W-:Y:S01]  /*53b0*/  HADD2.F32 R95, -RZ, R96.H0_H0 ;  /* 0x20000060ff5f7230 */ /* 0x000fe20000004100 */
[----:B------:R-:W-:Y:S01]  /*53c0*/  F2FP.F16.E4M3.UNPACK_B R8, R8.H1 ;  /* 0x00000008ff08723e */ /* 0x000fe200030006ff */
[----:B------:R-:W-:Y:S01]  /*53d0*/  HADD2.F32 R102, -RZ, R15.H0_H0 ;  /* 0x2000000fff667230 */ /* 0x000fe20000004100 */
[----:B------:R-:W-:Y:S01]  /*53e0*/  F2FP.SATFINITE.E4M3.F32.PACK_AB_MERGE_C R13, R92, R13, RZ ;  /* 0x0000000d5c0d723e */ /* 0x000fe200048070ff */
[----:B------:R-:W-:-:S02]  /*53f0*/  HADD2.F32 R98, -RZ, R12.H0_H0 ;  /* 0x2000000cff627230 */ /* 0x000fc40000004100 */
[----:B------:R-:W-:Y:S01]  /*5400*/  FMUL.FTZ R108, R95, R104 ;  /* 0x000000685f6c7220 */ /* 0x000fe20000410000 */
[----:B------:R-:W-:Y:S02]  /*5410*/  HADD2.F32 R93, -RZ, R11.H0_H0 ;  /* 0x2000000bff5d7230 */ /* 0x000fe40000004100 */
[-C--:B------:R-:W-:Y:S01]  /*5420*/  FMUL.FTZ R106, R91, R102.reuse ;  /* 0x000000665b6a7220 */ /* 0x080fe20000410000 */
[----:B------:R-:W-:Y:S01]  /*5430*/  FMUL.FTZ R102, R89, R102 ;  /* 0x0000006659667220 */ /* 0x000fe20000410000 */
[----:B------:R-:W-:Y:S01]  /*5440*/  HADD2.F32 R96, -RZ, R96.H1_H1 ;  /* 0x30000060ff607230 */ /* 0x000fe20000004100 */
[----:B------:R-:W-:Y:S01]  /*5450*/  F2FP.SATFINITE.E4M3.F32.PACK_AB_MERGE_C R28, R29, R28, RZ ;  /* 0x0000001c1d1c723e */ /* 0x000fe200048070ff */
[----:B------:R-:W-:Y:S02]  /*5460*/  HADD2.F32 R97, -RZ, R97.H1_H1 ;  /* 0x30000061ff617230 */ /* 0x000fe40000004100 */
[----:B------:R-:W-:Y:S01]  /*5470*/  FFMA.FTZ R89, R89, R98, -R106 ;  /* 0x0000006259597223 */ /* 0x000fe2000001086a */
[----:B------:R-:W-:-:S02]  /*5480*/  HADD2.F32 R11, -RZ, R11.H1_H1 ;  /* 0x3000000bff0b7230 */ /* 0x000fc40000004100 */
[----:B------:R-:W-:Y:S01]  /*5490*/  FFMA.FTZ R91, R91, R98, R102 ;  /* 0x000000625b5b7223 */ /* 0x000fe20000010066 */
[--C-:B------:R-:W-:Y:S02]  /*54a0*/  HADD2.F32 R100, -RZ, R8.reuse.H0_H0 ;  /* 0x20000008ff647230 */ /* 0x100fe40000004100 */
[----:B------:R-:W-:Y:S01]  /*54b0*/  FMUL.FTZ R104, R93, R104 ;  /* 0x000000685d687220 */ /* 0x000fe20000410000 */
[----:B------:R-:W-:Y:S02]  /*54c0*/  HADD2.F32 R39, -RZ, R39.H1_H1 ;  /* 0x30000027ff277230 */ /* 0x000fe40000004100 */
        /* <DEDUP_REMOVED lines=9> */
[----:B------:R-:W-:Y:S01]  /*5560*/  FFMA.FTZ R102, R11, R8, -R102 ;  /* 0x000000080b667223 */ /* 0x000fe20000010866 */
        /* <DEDUP_REMOVED lines=8> */
[----:B------:R-:W-:Y:S02]  /*55f0*/  F2FP.SATFINITE.E4M3.F32.PACK_AB_MERGE_C R11, R100, R89, R93 ;  /* 0x00000059640b723e */ /* 0x000fe4000480705d */
[----:B------:R-:W-:Y:S01]  /*5600*/  F2FP.SATFINITE.E4M3.F32.PACK_AB_MERGE_C R15, R98, R91, R8 ;  /* 0x0000005b620f723e */ /* 0x000fe20004807008 */
[----:B------:R-:W-:Y:S01]  /*5610*/  IMAD.MOV.U32 R8, RZ, RZ, R31 ;  /* 0x000000ffff087224 */ /* 0x000fe200078e001f */
[----:B------:R-:W-:-:S07]  /*5620*/  F2FP.SATFINITE.E4M3.F32.PACK_AB_MERGE_C R13, R38, R37, R28 ;  /* 0x00000025260d723e */ /* 0x000fce000480701c */
.L_x_11823:
[----:B------:R-:W-:Y:S05]  /*5630*/  BSYNC B2 ;  /* 0x0000000000027941 */ /* 0x000fea0003800000 */
.L_x_11822:
[----:B0-----:R0:W-:Y:S04]  /*5640*/  ST.E.128 desc[UR42][R72.64], R8 ;  /* 0x0000000848007985 */ /* 0x0011e8000c101d2a */
[----:B--2---:R0:W-:Y:S02]  /*5650*/  @!P5 ST.E.128 desc[UR42][R74.64], R12 ;  /* 0x0000000c4a00d985 */ /* 0x0041e4000c101d2a */
.L_x_11821:
[----:B------:R-:W-:Y:S05]  /*5660*/  BSYNC B1 ;  /* 0x0000000000017941 */ /* 0x000fea0003800000 */
.L_x_11820:
[----:B------:R-:W-:-:S13]  /*5670*/  ISETP.NE.AND P5, PT, R51, RZ, PT ;  /* 0x000000ff3300720c */ /* 0x000fda0003fa5270 */
[----:B------:R-:W-:Y:S05]  /*5680*/  @!P5 BRA `(.L_x_11803) ;  /* 0x0000001000d0d947 */ /* 0x000fea0003800000 */
[----:B0-----:R-:W5:Y:S04]  /*5690*/  LDL R12, [R1+0x30] ;  /* 0x00003000010c7983 */ /* 0x001f680000100800 */
[----:B------:R-:W3:Y:S04]  /*56a0*/  LDL R11, [R1+0x78] ;  /* 0x00007800010b7983 */ /* 0x000ee80000100800 */
[----:B------:R-:W3:Y:S01]  /*56b0*/  LDL R10, [R1+0x44] ;  /* 0x00004400010a7983 */ /* 0x000ee20000100800 */
[----:B------:R-:W-:Y:S01]  /*56c0*/  SEL R94, R53, R94, !P2 ;  /* 0x0000005e355e7207 */ /* 0x000fe20005000000 */
[----:B------:R-:W-:Y:S01]  /*56d0*/  BSSY B1, `(.L_x_11824) ;  /* 0x00000ea000017945 */ /* 0x000fe20003800000 */
[----:B------:R-:W-:-:S02]  /*56e0*/  ISETP.GE.AND P6, PT, R66, R80, PT ;  /* 0x000000504200720c */ /* 0x000fc40003fc6270 */
[----:B------:R-:W-:Y:S02]  /*56f0*/  SHF.R.S32.HI R9, RZ, 0x1f, R94 ;  /* 0x0000001fff097819 */ /* 0x000fe4000001145e */
[C---:B----4-:R-:W-:Y:S02]  /*5700*/  IADD3 R28, P5, R0.reuse, R82, RZ ;  /* 0x00000052001c7210 */ /* 0x050fe40007fbe0ff */
        /* <DEDUP_REMOVED lines=8> */
[----:B-----5:R-:W-:-:S04]  /*5790*/  LOP3.LUT R8, R12, 0x10, R31, 0xf8, !PT ;  /* 0x000000100c087812 */ /* 0x020fc800078ef81f */
[----:B---3--:R-:W-:-:S04]  /*57a0*/  LOP3.LUT R8, R8, R11, RZ, 0x3c, !PT ;  /* 0x0000000b08087212 */ /* 0x008fc800078e3cff */
        /* <DEDUP_REMOVED lines=10> */
[--C-:B------:R-:W-:Y:S01]  /*5850*/  SHF.R.U32.HI R87, RZ, 0x18, R5.reuse ;  /* 0x00000018ff577819 */ /* 0x100fe20000011605 */
[----:B0-----:R-:W-:Y:S01]  /*5860*/  IMAD.MOV.U32 R30, RZ, RZ, R8 ;  /* 0x000000ffff1e7224 */ /* 0x001fe200078e0008 */
        /* <DEDUP_REMOVED lines=25> */
[----:B------:R-:W-:Y:S01]  /*5a00*/  LOP3.LUT R6, R4, 0xff0000, R33, 0xf8, !PT ;  /* 0x00ff000004067812 */ /* 0x000fe200078ef821 */
[----:B------:R-:W-:Y:S01]  /*5a10*/  IMAD.U32 R4, R74, 0x10000, RZ ;  /* 0x000100004a047824 */ /* 0x000fe200078e00ff */
[----:B------:R-:W-:Y:S02]  /*5a20*/  LOP3.LUT R38, R34, 0xff00, R37, 0xf8, !PT ;  /* 0x0000ff0022267812 */ /* 0x000fe400078ef825 */
[----:B------:R-:W-:Y:S02]  /*5a30*/  LOP3.LUT R72, R36, 0xff00, R39, 0xf8, !PT ;  /* 0x0000ff0024487812 */ /* 0x000fe400078ef827 */
[----:B------:R-:W-:Y:S02]  /*5a40*/  F2FP.F16.E4M3.UNPACK_B R36, R86.H1 ;  /* 0x00000056ff24723e */ /* 0x000fe400030006ff */
[----:B------:R-:W-:Y:S02]  /*5a50*/  F2FP.F16.E4M3.UNPACK_B R34, R32.H1 ;  /* 0x00000020ff22723e */ /* 0x000fe400030006ff */
[----:B------:R-:W-:Y:S01]  /*5a60*/  F2FP.F16.E4M3.UNPACK_B R33, R30.H1 ;  /* 0x0000001eff21723e */ /* 0x000fe200030006ff */
[----:B------:R-:W-:Y:S01]  /*5a70*/  HADD2.F32 R39, -RZ, R36.H0_H0 ;  /* 0x20000024ff277230 */ /* 0x000fe20000004100 */
[----:B------:R-:W-:Y:S01]  /*5a80*/  LOP3.LUT R4, R35, 0xff0000, R4, 0xf8, !PT ;  /* 0x00ff000023047812 */ /* 0x000fe200078ef804 */
[----:B------:R-:W-:Y:S01]  /*5a90*/  HADD2.F32 R12, -RZ, R34.H0_H0 ;  /* 0x20000022ff0c7230 */ /* 0x000fe20000004100 */
[----:B------:R-:W-:Y:S01]  /*5aa0*/  F2FP.F16.E4M3.UNPACK_B R35, R84.H1 ;  /* 0x00000054ff23723e */ /* 0x000fe200030006ff */
[----:B------:R-:W-:Y:S01]  /*5ab0*/  HADD2.F32 R8, -RZ, R33.H0_H0 ;  /* 0x20000021ff087230 */ /* 0x000fe20000004100 */
[----:B------:R-:W-:Y:S01]  /*5ac0*/  LOP3.LUT R7, R38, 0xff0000, R5, 0xf8, !PT ;  /* 0x00ff000026077812 */ /* 0x000fe200078ef805 */
[----:B------:R-:W-:-:S02]  /*5ad0*/  HADD2.F32 R36, -RZ, R36.H1_H1 ;  /* 0x30000024ff247230 */ /* 0x000fc40000004100 */
[-C--:B------:R-:W-:Y:S01]  /*5ae0*/  FMUL.FTZ R75, R12, R39.reuse ;  /* 0x000000270c4b7220 */ /* 0x080fe20000410000 */
[--C-:B------:R-:W-:Y:S02]  /*5af0*/  HADD2.F32 R37, -RZ, R35.reuse.H0_H0 ;  /* 0x20000023ff257230 */ /* 0x100fe40000004100 */
        /* <DEDUP_REMOVED lines=34> */
[-C--:B------:R-:W-:Y:S01]  /*5d20*/  F2FP.F16.E4M3.UNPACK_B R34, R10.reuse.H1 ;  /* 0x0000000aff22723e */ /* 0x080fe200030006ff */
[----:B------:R-:W-:Y:S01]  /*5d30*/  HADD2.F32 R72, -RZ, R38.H0_H0 ;  /* 0x20000026ff487230 */ /* 0x000fe20000004100 */
[----:B------:R-:W-:Y:S01]  /*5d40*/  F2FP.F16.E4M3.UNPACK_B R85, R85 ;  /* 0x00000055ff55723e */ /* 0x000fe200020006ff */
[----:B------:R-:W-:Y:S01]  /*5d50*/  HADD2.F32 R80, -RZ, R36.H1_H1 ;  /* 0x30000024ff507230 */ /* 0x000fe20000004100 */
[----:B------:R-:W-:Y:S01]  /*5d60*/  F2FP.F16.E4M3.UNPACK_B R10, R10 ;  /* 0x0000000aff0a723e */ /* 0x000fe200020006ff */
[----:B------:R-:W-:-:S02]  /*5d70*/  HADD2.F32 R36, -RZ, R34.H0_H0 ;  /* 0x20000022ff247230 */ /* 0x000fc40000004100 */
[----:B------:R-:W-:Y:S01]  /*5d80*/  FMUL.FTZ R89, R72, R87 ;  /* 0x0000005748597220 */ /* 0x000fe20000410000 */
        /* <DEDUP_REMOVED lines=11> */
[----:B------:R-:W-:Y:S01]  /*5e40*/  FFMA.FTZ R91, R38, R74, -R89 ;  /* 0x0000004a265b7223 */ /* 0x000fe20000010859 */
[----:B------:R-:W-:-:S02]  /*5e50*/  HADD2.F32 R75, -RZ, R85.H0_H0 ;  /* 0x20000055ff4b7230 */ /* 0x000fc40000004100 */
[----:B------:R-:W-:Y:S01]  /*5e60*/  FFMA.FTZ R39, R39, R84, R86 ;  /* 0x0000005427277223 */ /* 0x000fe20000010056 */
[----:B------:R-:W-:Y:S01]  /*5e70*/  HADD2.F32 R38, -RZ, R36.H0_H0 ;  /* 0x20000024ff267230 */ /* 0x000fe20000004100 */
[----:B------:R-:W-:Y:S01]  /*5e80*/  F2FP.SATFINITE.E4M3.F32.PACK_AB_MERGE_C R12, R35, R12, RZ ;  /* 0x0000000c230c723e */ /* 0x000fe200048070ff */
[----:B------:R-:W-:Y:S02]  /*5e90*/  HADD2.F32 R85, -RZ, R85.H1_H1 ;  /* 0x30000055ff557230 */ /* 0x000fe40000004100 */
[----:B------:R-:W-:Y:S01]  /*5ea0*/  FFMA.FTZ R93, R73, R74, R80 ;  /* 0x0000004a495d7223 */ /* 0x000fe20000010050 */
[----:B------:R-:W-:Y:S02]  /*5eb0*/  HADD2.F32 R14, -RZ, R10.H0_H0 ;  /* 0x2000000aff0e7230 */ /* 0x000fe40000004100 */
[----:B------:R-:W-:Y:S01]  /*5ec0*/  FMUL.FTZ R87, R38, R75 ;  /* 0x0000004b26577220 */ /* 0x000fe20000410000 */
[----:B------:R-:W-:Y:S01]  /*5ed0*/  HADD2.F32 R36, -RZ, R36.H1_H1 ;  /* 0x30000024ff247230 */ /* 0x000fe20000004100 */
[----:B------:R-:W-:Y:S01]  /*5ee0*/  F2FP.SATFINITE.E4M3.F32.PACK_AB_MERGE_C R8, R33, R8, RZ ;  /* 0x000000082108723e */ /* 0x000fe200048070ff */
[----:B------:R-:W-:Y:S01]  /*5ef0*/  HADD2.F32 R10, -RZ, R10.H1_H1 ;  /* 0x3000000aff0a7230 */ /* 0x000fe20000004100 */
[----:B------:R-:W-:Y:S01]  /*5f00*/  F2FP.SATFINITE.E4M3.F32.PACK_AB_MERGE_C R91, R91, R34, RZ ;  /* 0x000000225b5b723e */ /* 0x000fe200048070ff */
[----:B------:R-:W-:-:S02]  /*5f10*/  HADD2.F32 R73, -RZ, R83.H0_H0 ;  /* 0x20000053ff497230 */ /* 0x000fc40000004100 */
        /* <DEDUP_REMOVED lines=90> */
[----:B------:R-:W-:Y:S01]  /*64c0*/  F2FP.SATFINITE.E4M3.F32.PACK_AB_MERGE_C R10, R10, R87, R91 ;  /* 0x000000570a0a723e */ /* 0x000fe2000480705b */
        /* <DEDUP_REMOVED lines=10> */
.L_x_11825:
[----:B------:R-:W-:Y:S05]  /*6570*/  BSYNC B1 ;  /* 0x0000000000017941 */ /* 0x000fea0003800000 */
.L_x_11824:
[----:B0-----:R0:W-:Y:S01]  /*6580*/  ST.E.128 desc[UR42][R28.64], R8 ;  /* 0x000000081c007985 */ /* 0x0011e2000c101d2a */
[----:B------:R-:W-:-:S13]  /*6590*/  ISETP.GE.AND P5, PT, R31, R90, PT ;  /* 0x0000005a1f00720c */ /* 0x000fda0003fa6270 */
[----:B------:R-:W-:Y:S05]  /*65a0*/  @P5 BRA `(.L_x_11803) ;  /* 0x0000000400085947 */ /* 0x000fea0003800000 */
[----:B------:R-:W-:-:S04]  /*65b0*/  IADD3 R4, P5, R82, R31, RZ ;  /* 0x0000001f52047210 */ /* 0x000fc80007fbe0ff */
[----:B------:R-:W-:-:S05]  /*65c0*/  LEA.HI.X.SX32 R5, R31, R81, 0x1, P5 ;  /* 0x000000511f057211 */ /* 0x000fca00028f0eff */
[----:B--2---:R2:W-:Y:S01]  /*65d0*/  ST.E.128 desc[UR42][R4.64], R12 ;  /* 0x0000000c04007985 */ /* 0x0045e2000c101d2a */
[----:B------:R-:W-:Y:S05]  /*65e0*/  BRA `(.L_x_11803) ;  /* 0x0000000000f87947 */ /* 0x000fea0003800000 */
.L_x_11795:
[----:B------:R-:W-:-:S06]  /*65f0*/  UISETP.NE.AND UP0, UPT, UR36, 0x3, UPT ;  /* 0x000000032400788c */ /* 0x000fcc000bf05270 */
[----:B------:R-:W-:-:S13]  /*6600*/  PLOP3.LUT P0, PT, PT, PT, UP0, 0x80, 0x0 ;  /* 0x000000000000781c */ /* 0x000fda0003f0f008 */
[----:B------:R-:W-:Y:S05]  /*6610*/  @!P0 BRA `(.L_x_11826) ;  /* 0x0000000000048947 */ /* 0x000fea0003800000 */
[----:B------:R-:W-:Y:S01]  /*6620*/  BPT.TRAP 0x1 ;  /* 0x000000040000795c */ /* 0x000fe20000300000 */
.L_x_11826:
[----:B------:R-:W2:Y:S01]  /*6630*/  LDL R4, [R1+0x18] ;  /* 0x0000180001047983 */ /* 0x000ea20000100800 */
[----:B------:R-:W-:Y:S01]  /*6640*/  IMAD R68, R23, 0x8, R18 ;  /* 0x0000000817447824 */ /* 0x000fe200078e0212 */
[----:B------:R-:W-:Y:S01]  /*6650*/  BSSY B1, `(.L_x_11827) ;  /* 0x0000005000017945 */ /* 0x000fe20003800000 */
[----:B------:R-:W-:Y:S02]  /*6660*/  SHF.R.S32.HI R76, RZ, 0x1f, R77 ;  /* 0x0000001fff4c7819 */ /* 0x000fe4000001144d */
[----:B--2---:R-:W-:-:S04]  /*6670*/  SHF.L.U32 R79, R4, 0x1f, RZ ;  /* 0x0000001f044f7819 */ /* 0x004fc800000006ff */
[----:B------:R-:W0:Y:S02]  /*6680*/  SYNCS.PHASECHK.TRANS64.TRYWAIT P5, [R68+URZ+0x19c90], R79 ;  /* 0x019c904f440075a7 */ /* 0x000e2400080a017f */
[----:B0-----:R-:W-:Y:S05]  /*6690*/  @!P5 BRA `(.L_x_11828) ;  /* 0x000001b80060d947 */ /* 0x001fea0003800000 */
.L_x_12145:
[----:B------:R-:W-:Y:S05]  /*66a0*/  BSYNC B1 ;  /* 0x0000000000017941 */ /* 0x000fea0003800000 */
.L_x_11827:
        /* <DEDUP_REMOVED lines=29> */
.L_x_12149:
[----:B------:R-:W-:Y:S05]  /*6880*/  @!P5 BRA `(.L_x_11803) ;  /* 0x000000000050d947 */ /* 0x000fea0003800000 */
[----:B------:R-:W4:Y:S01]  /*6890*/  LDL R10, [R1+0x28] ;  /* 0x00002800010a7983 */ /* 0x000f220000100800 */
[----:B------:R-:W-:-:S03]  /*68a0*/  ULDC UR4, c[0x0][0x2f4] ;  /* 0x0000bd0000047ab9 */ /* 0x000fc60000000800 */
[----:B------:R-:W5:Y:S04]  /*68b0*/  LDL R12, [R1+0x14] ;  /* 0x00001400010c7983 */ /* 0x000f680000100800 */
        /* <DEDUP_REMOVED lines=8> */
[----:B----4-:R-:W-:-:S05]  /*6940*/  @!P5 IMAD.SHL.U32 R10, R10, 0x10, RZ ;  /* 0x000000100a0ad824 */ /* 0x010fca00078e00ff */
[----:B-1----:R-:W-:-:S04]  /*6950*/  @!P5 IADD3 R8, P6, R10, R14, RZ ;  /* 0x0000000e0a08d210 */ /* 0x002fc80007fde0ff */
[----:B------:R-:W-:Y:S02]  /*6960*/  @!P5 LEA.HI.X.SX32 R9, R10, R29, 0x1, P6 ;  /* 0x0000001d0a09d211 */ /* 0x000fe400030f0eff */
[----:B-----5:R-:W-:-:S03]  /*6970*/  ISETP.GE.AND P6, PT, R12, UR4, PT ;  /* 0x000000040c007c0c */ /* 0x020fc6000bfc6270 */
[----:B--2---:R1:W-:Y:S10]  /*6980*/  @!P5 ST.E.128 desc[UR42][R8.64], R4 ;  /* 0x000000040800d985 */ /* 0x0043f4000c101d2a */
[----:B------:R-:W2:Y:S01]  /*6990*/  @!P6 LDS.128 R4, [R69+0x15800] ;  /* 0x015800004504e984 */ /* 0x000ea20000000c00 */
[----:B-1----:R-:W-:-:S05]  /*69a0*/  @!P6 IADD3 R8, P5, R12, R14, RZ ;  /* 0x0000000e0c08e210 */ /* 0x002fca0007fbe0ff */
[----:B------:R-:W-:-:S05]  /*69b0*/  @!P6 IMAD.X R9, R29, 0x1, R11, P5 ;  /* 0x000000011d09e824 */ /* 0x000fca00028e060b */
[----:B--2---:R4:W-:Y:S03]  /*69c0*/  @!P6 ST.E.128 desc[UR42][R8.64], R4 ;  /* 0x000000040800e985 */ /* 0x0049e6000c101d2a */
.L_x_11803:
[----:B------:R-:W-:Y:S05]  /*69d0*/  BSYNC B0 ;  /* 0x0000000000007941 */ /* 0x000fea0003800000 */
.L_x_11794:
        /* <DEDUP_REMOVED lines=16> */
.L_x_11831:
[----:B------:R-:W-:Y:S05]  /*6ae0*/  BSYNC B0 ;  /* 0x0000000000007941 */ /* 0x000fea0003800000 */
.L_x_11830:
[----:B------:R-:W0:Y:S01]  /*6af0*/  SYNCS.PHASECHK.TRANS64.TRYWAIT P0, [R68+URZ+0x19cb0], R79 ;  /* 0x019cb04f440075a7 */ /* 0x000e22000800017f */
[----:B------:R-:W-:Y:S04]  /*6b00*/  BSSY B0, `(.L_x_11832) ;  /* 0x0000002000007945 */ /* 0x000fe80003800000 */
[----:B0-----:R-:W-:Y:S05]  /*6b10*/  @!P0 BRA `(.L_x_11833) ;  /* 0x000001b400988947 */ /* 0x001fea0003800000 */
.L_x_12150:
[----:B------:R-:W-:Y:S05]  /*6b20*/  BSYNC B0 ;  /* 0x0000000000007941 */ /* 0x000fea0003800000 */
.L_x_11832:
        /* <DEDUP_REMOVED lines=28> */
[----:B---3--:R-:W3:Y:S04]  /*6cf0*/  LDL R14, [R1+0x14] ;  /* 0x00001400010e7983 */ /* 0x008ee80000100800 */
        /* <DEDUP_REMOVED lines=11> */
[----:B---3--:R-:W-:-:S03]  /*6db0*/  ISETP.GE.AND P6, PT, R14, UR4, PT ;  /* 0x000000040e007c0c */ /* 0x008fc6000bfc6270 */
[----:B--2---:R1:W-:Y:S10]  /*6dc0*/  @!P0 ST.E.128 desc[UR42][R8.64], R4 ;  /* 0x0000000408008985 */ /* 0x0043f4000c101d2a */
[----:B------:R-:W2:Y:S01]  /*6dd0*/  @!P6 LDS.128 R4, [R69+0xb000] ;  /* 0x00b000004504e984 */ /* 0x000ea20000000c00 */
[----:B-1----:R-:W-:-:S05]  /*6de0*/  @!P6 IADD3 R8, P0, R14, R13, RZ ;  /* 0x0000000d0e08e210 */ /* 0x002fca0007f1e0ff */
[----:B------:R-:W-:-:S05]  /*6df0*/  @!P6 IMAD.X R9, R11, 0x1, R12, P0 ;  /* 0x000000010b09e824 */ /* 0x000fca00000e060c */
[----:B--2---:R1:W-:Y:S03]  /*6e00*/  @!P6 ST.E.128 desc[UR42][R8.64], R4 ;  /* 0x000000040800e985 */ /* 0x0043e6000c101d2a */
.L_x_11835:
[----:B------:R-:W-:Y:S05]  /*6e10*/  BSYNC B0 ;  /* 0x0000000000007941 */ /* 0x000fea0003800000 */
.L_x_11834:
[----:B-1----:R-:W5:Y:S01]  /*6e20*/  LDL.LU R5, [R1+0x18] ;  /* 0x0000180001057983 */ /* 0x002f620000300800 */
[----:B0-----:R-:W-:Y:S01]  /*6e30*/  @!P5 VIADD R68, R68, 0x19cc0 ;  /* 0x00019cc04444d836 */ /* 0x001fe20000000000 */
[----:B------:R-:W-:Y:S01]  /*6e40*/  PLOP3.LUT P0, PT, PT, PT, PT, 0x8, 0x0 ;  /* 0x000000000000781c */ /* 0x000fe20003f0e170 */
[----:B------:R-:W-:Y:S01]  /*6e50*/  VIADD R23, R23, 0x1 ;  /* 0x0000000117177836 */ /* 0x000fe20000000000 */
[----:B------:R-:W-:Y:S01]  /*6e60*/  @!PT LDS RZ, [RZ] ;  /* 0x00000000fffff984 */ /* 0x000fe20000000800 */
[----:B------:R-:W-:Y:S01]  /*6e70*/  @!PT LDS RZ, [RZ] ;  /* 0x00000000fffff984 */ /* 0x000fe20000000800 */
[----:B------:R-:W-:Y:S01]  /*6e80*/  @!PT LDS RZ, [RZ] ;  /* 0x00000000fffff984 */ /* 0x000fe20000000800 */
[----:B------:R-:W-:Y:S01]  /*6e90*/  @!PT LDS RZ, [RZ] ;  /* 0x00000000fffff984 */ /* 0x000fe20000000800 */
[----:B------:R0:W-:Y:S06]  /*6ea0*/  MEMBAR.ALL.CTA ;  /* 0x0000000000007992 */ /* 0x0001ec0000008000 */
[----:B0-----:R-:W0:Y:S01]  /*6eb0*/  FENCE.VIEW.ASYNC.S ;  /* 0x00000000000073c6 */ /* 0x001e220000000000 */
[----:B------:R-:W-:Y:S01]  /*6ec0*/  @!P5 PRMT R68, RZ, 0x654, R68 ;  /* 0x00000654ff44d816 */ /* 0x000fe20000000044 */
[----:B0-----:R0:W-:Y:S06]  /*6ed0*/  BAR.SYNC.DEFER_BLOCKING R54, 0x80 ;  /* 0x000200360000751d */ /* 0x0011ec0000010000 */
[----:B------:R0:W-:Y:S01]  /*6ee0*/  @!P5 SYNCS.ARRIVE.TRANS64.RED.A1T0 RZ, [R68+URZ], RZ ;  /* 0x000000ff44ffd9a7 */ /* 0x0001e2000810043f */
[----:B------:R-:W-:-:S04]  /*6ef0*/  ISETP.NE.AND P5, PT, R23, 0x2, PT ;  /* 0x000000021700780c */ /* 0x000fc80003fa5270 */
[----:B------:R-:W-:Y:S02]  /*6f00*/  SEL R4, RZ, 0x1, P5 ;  /* 0x00000001ff047807 */ /* 0x000fe40002800000 */
[----:B------:R-:W-:Y:S02]  /*6f10*/  SEL R23, R23, RZ, P5 ;  /* 0x000000ff17177207 */ /* 0x000fe40002800000 */
[----:B-----5:R-:W-:-:S05]  /*6f20*/  LOP3.LUT R5, R5, R4, RZ, 0x3c, !PT ;  /* 0x0000000405057212 */ /* 0x020fca00078e3cff */
[----:B------:R0:W-:Y:S01]  /*6f30*/  STL [R1+0x18], R5 ;  /* 0x0000180501007387 */ /* 0x0001e20000100800 */
[----:B------:R-:W-:Y:S05]  /*6f40*/  @P4 BRA `(.L_x_11836) ;  /* 0xffffffb400504947 */ /* 0x000fea000383ffff */
.L_x_11789:
[----:B------:R-:W-:Y:S04]  /*6f50*/  BSSY B0, `(.L_x_11837) ;  /* 0x0000004000007945 */ /* 0x000fe80003800000 */
[----:B------:R-:W-:Y:S05]  /*6f60*/  @P0 BRA `(.L_x_11838) ;  /* 0x0000000000080947 */ /* 0x000fea0003800000 */
[----:B------:R-:W1:Y:S02]  /*6f70*/  FENCE.VIEW.ASYNC.G ;  /* 0x00000000000073c6 */ /* 0x000e640000000100 */
[----:B-1----:R-:W-:Y:S06]  /*6f80*/  BAR.ARV 0xc, 0x200 ;  /* 0x0308000000007b1d */ /* 0x002fec0000002000 */
.L_x_11838:
[----:B------:R-:W-:Y:S05]  /*6f90*/  BSYNC B0 ;  /* 0x0000000000007941 */ /* 0x000fea0003800000 */
.L_x_11837:
[----:B------:R-:W-:Y:S01]  /*6fa0*/  ULDC.64 UR4, c[0x0][0x990] ;  /* 0x0002640000047ab9 */ /* 0x000fe20000000a00 */
[----:B------:R-:W-:Y:S01]  /*6fb0*/  ULDC.64 UR6, c[0x0][0x998] ;  /* 0x0002660000067ab9 */ /* 0x000fe20000000a00 */
[----:B------:R-:W-:Y:S01]  /*6fc0*/  ISETP.NE.U32.AND P0, PT, RZ, UR4, PT ;  /* 0x00000004ff007c0c */ /* 0x000fe2000bf05070 */
[----:B---3--:R-:W3:Y:S01]  /*6fd0*/  LDL R14, [R1+0x2c] ;  /* 0x00002c00010e7983 */ /* 0x008ee20000100800 */
[----:B------:R-:W-:Y:S02]  /*6fe0*/  ISETP.NE.U32.AND P1, PT, RZ, UR6, PT ;  /* 0x00000006ff007c0c */ /* 0x000fe4000bf25070 */
[----:B------:R-:W-:Y:S01]  /*6ff0*/  ISETP.NE.AND.EX P0, PT, RZ, UR5, PT, P0 ;  /* 0x00000005ff007c0c */ /* 0x000fe2000bf05300 */
[----:B------:R-:W3:Y:S01]  /*7000*/  LDL R20, [R1+0x8] ;  /* 0x0000080001147983 */ /* 0x000ee20000100800 */
[----:B------:R-:W-:-:S11]  /*7010*/  ISETP.NE.AND.EX P1, PT, RZ, UR7, PT, P1 ;  /* 0x00000007ff007c0c */ /* 0x000fd6000bf25310 */
[----:B------:R-:W1:Y:S08]  /*7020*/  @P0 LDC.64 R6, c[0x0][0x9a8] ;  /* 0x00026a00ff060b82 */ /* 0x000e700000000a00 */
[----:B------:R-:W0:Y:S01]  /*7030*/  @P1 LDC.64 R8, c[0x0][0x9b8] ;  /* 0x00026e00ff081b82 */ /* 0x000e220000000a00 */
[----:B------:R-:W-:-:S07]  /*7040*/  @P0 SHF.R.S32.HI R3, RZ, 0x1f, R155 ;  /* 0x0000001fff030819 */ /* 0x000fce000001149b */
[----:B----4-:R-:W4:Y:S08]  /*7050*/  @P0 LDC.64 R10, c[0x0][0x9b0] ;  /* 0x00026c00ff0a0b82 */ /* 0x010f300000000a00 */
[----:B--2---:R-:W2:Y:S01]  /*7060*/  @P1 LDC.64 R12, c[0x0][0x9c0] ;  /* 0x00027000ff0c1b82 */ /* 0x004ea20000000a00 */
[-C--:B-1----:R-:W-:Y:S01]  /*7070*/  @P0 IMAD R0, R3, R6.reuse, RZ ;  /* 0x0000000603000224 */ /* 0x082fe200078e02ff */
[----:B0-----:R-:W-:Y:S01]  /*7080*/  @P1 SHF.R.S32.HI R5, RZ, 0x1f, R155 ;  /* 0x0000001fff051819 */ /* 0x001fe2000001149b */
[----:B------:R-:W-:-:S04]  /*7090*/  @P0 IMAD.WIDE.U32 R2, R155, R6, RZ ;  /* 0x000000069b020225 */ /* 0x000fc800078e00ff */
[----:B------:R-:W-:Y:S02]  /*70a0*/  @P0 IMAD R7, R155, R7, R0 ;  /* 0x000000079b070224 */ /* 0x000fe400078e0200 */
[-C--:B------:R-:W-:Y:S01]  /*70b0*/  @P1 IMAD R4, R5, R8.reuse, RZ ;  /* 0x0000000805041224 */ /* 0x080fe200078e02ff */
[--C-:B------:R-:W-:Y:S01]  /*70c0*/  @P0 SHF.R.S32.HI R15, RZ, 0x1f, R154.reuse ;  /* 0x0000001fff0f0819 */ /* 0x100fe2000001149a */
[----:B------:R-:W-:Y:S01]  /*70d0*/  @P0 IMAD.IADD R3, R3, 0x1, R7 ;  /* 0x0000000103030824 */ /* 0x000fe200078e0207 */
[----:B------:R-:W-:Y:S01]  /*70e0*/  @P1 SHF.R.S32.HI R7, RZ, 0x1f, R154 ;  /* 0x0000001fff071819 */ /* 0x000fe2000001149a */
[C---:B------:R-:W-:Y:S02]  /*70f0*/  @P1 IMAD R9, R155.reuse, R9, R4 ;  /* 0x000000099b091224 */ /* 0x040fe400078e0204 */
[----:B------:R-:W-:-:S04]  /*7100*/  @P1 IMAD.WIDE.U32 R4, R155, R8, RZ ;  /* 0x000000089b041225 */ /* 0x000fc800078e00ff */
[----:B----4-:R-:W-:Y:S02]  /*7110*/  @P0 IMAD R0, R15, R10, RZ ;  /* 0x0000000a0f000224 */ /* 0x010fe400078e02ff */
[----:B------:R-:W-:Y:S02]  /*7120*/  @P1 IMAD.IADD R5, R5, 0x1, R9 ;  /* 0x0000000105051824 */ /* 0x000fe400078e0209 */
[----:B--2---:R-:W-:Y:S02]  /*7130*/  @P1 IMAD R6, R7, R12, RZ ;  /* 0x0000000c07061224 */ /* 0x004fe400078e02ff */
        /* <DEDUP_REMOVED lines=10> */
[----:B------:R-:W-:Y:S01]  /*71e0*/  @P0 LEA.HI.X R5, R2, UR5, R5, 0x2, P2 ;  /* 0x0000000502050c11 */ /* 0x000fe200090f1405 */
[----:B------:R-:W-:Y:S01]  /*71f0*/  IMAD.MOV.U32 R0, RZ, RZ, 0x3f800000 ;  /* 0x3f800000ff007424 */ /* 0x000fe200078e00ff */
[----:B------:R-:W-:Y:S01]  /*7200*/  @P1 LEA.HI.X R9, R6, UR7, R3, 0x2, P3 ;  /* 0x0000000706091c11 */ /* 0x000fe200098f1403 */
[----:B------:R-:W0:Y:S02]  /*7210*/  LDC R2, c[0x0][0x448] ;  /* 0x00011200ff027b82 */ /* 0x000e240000000800 */
[----:B------:R1:W2:Y:S04]  /*7220*/  @P0 LDG.E R7, desc[UR42][R4.64] ;  /* 0x0000002a04070981 */ /* 0x0002a8000c1e1900 */
[----:B------:R-:W2:Y:S01]  /*7230*/  @P1 LDG.E R0, desc[UR42][R8.64] ;  /* 0x0000002a08001981 */ /* 0x000ea2000c1e1900 */
[----:B0-----:R-:W-:-:S02]  /*7240*/  ISETP.NE.AND P1, PT, R2, 0x1, PT ;  /* 0x000000010200780c */ /* 0x001fc40003f25270 */
[----:B------:R-:W0:Y:S11]  /*7250*/  LDC.64 R2, c[0x0][0x9e0] ;  /* 0x00027800ff027b82 */ /* 0x000e360000000a00 */
[----:B------:R-:W4:Y:S08]  /*7260*/  @P1 LDC R11, c[0x0][0x44c] ;  /* 0x00011300ff0b1b82 */ /* 0x000f300000000800 */
[----:B------:R-:W1:Y:S01]  /*7270*/  @P1 LDC R10, c[0x0][0x450] ;  /* 0x00011400ff0a1b82 */ /* 0x000e620000000800 */
[----:B0-----:R-:W-:Y:S01]  /*7280*/  ISETP.GE.AND P2, PT, R3, 0x1, PT ;  /* 0x000000010300780c */ /* 0x001fe20003f46270 */
[----:B---3--:R-:W-:-:S04]  /*7290*/  VIADD R6, R14, 0xbf ;  /* 0x000000bf0e067836 */ /* 0x008fc80000000000 */
[----:B----4-:R-:W-:Y:S01]  /*72a0*/  @P1 IMAD.HI.U32 R11, R6, R11, RZ ;  /* 0x0000000b060b1227 */ /* 0x010fe200078e00ff */
[----:B-1----:R-:W-:-:S04]  /*72b0*/  IADD3 R5, R20, 0x1, -R157 ;  /* 0x0000000114057810 */ /* 0x002fc80007ffe89d */
[----:B------:R-:W-:-:S05]  /*72c0*/  @P1 SHF.R.U32.HI R6, RZ, R10, R11 ;  /* 0x0000000aff061219 */ /* 0x000fca000001160b */
[----:B------:R-:W-:-:S04]  /*72d0*/  IMAD.IADD R5, R5, 0x1, R6 ;  /* 0x0000000105057824 */ /* 0x000fc800078e0206 */
[----:B------:R-:W-:Y:S02]  /*72e0*/  IMAD.IADD R4, R5, 0x1, R2 ;  /* 0x0000000105047824 */ /* 0x000fe400078e0202 */
[----:B--2---:R-:W-:-:S04]  /*72f0*/  FMUL.FTZ R0, R7, R0 ;  /* 0x0000000007007220 */ /* 0x004fc80000410000 */
        /* <DEDUP_REMOVED lines=13> */
.L_x_11841:
[----:B------:R-:W-:-:S13]  /*73d0*/  ISETP.NE.AND P0, PT, R3, 0x1, PT ;  /* 0x000000010300780c */ /* 0x000fda0003f05270 */
[----:B------:R-:W0:Y:S02]  /*73e0*/  @P0 LDC.64 R6, c[0x0][0x9e8] ;  /* 0x00027a00ff060b82 */ /* 0x000e240000000a00 */
[----:B0-----:R-:W-:-:S05]  /*73f0*/  @P0 IMAD.HI.U32 R6, R0, R6, RZ ;  /* 0x0000000600060227 */ /* 0x001fca00078e00ff */
[----:B------:R-:W-:-:S07]  /*7400*/  @P0 SHF.R.U32.HI R0, RZ, R7, R6 ;  /* 0x00000007ff000219 */ /* 0x000fce0000011606 */
.L_x_11842:
[----:B------:R-:W-:Y:S05]  /*7410*/  BSYNC B0 ;  /* 0x0000000000007941 */ /* 0x000fea0003800000 */
.L_x_11840:
[----:B------:R-:W-:-:S05]  /*7420*/  IMAD R5, R0, R3, R3 ;  /* 0x0000000300057224 */ /* 0x000fca00078e0203 */
[----:B------:R-:W-:-:S07]  /*7430*/  VIMNMX R4, R4, R5, PT ;  /* 0x0000000504047248 */ /* 0x000fce0003fe0100 */
.L_x_11839:
[----:B------:R-:W0:Y:S01]  /*7440*/  @P1 LDC R0, c[0x0][0x44c] ;  /* 0x00011300ff001b82 */ /* 0x000e220000000800 */
[----:B------:R-:W-:Y:S01]  /*7450*/  VIADD R4, R4, 0x7f ;  /* 0x0000007f04047836 */ /* 0x000fe20000000000 */
[----:B------:R-:W-:Y:S01]  /*7460*/  ULDC UR4, c[0x0][0x9dc] ;  /* 0x0002770000047ab9 */ /* 0x000fe20000000800 */
[----:B------:R-:W-:-:S03]  /*7470*/  IMAD.MOV.U32 R7, RZ, RZ, R14 ;  /* 0x000000ffff077224 */ /* 0x000fc600078e000e */
[----:B------:R-:W-:Y:S02]  /*7480*/  SHF.R.S32.HI R5, RZ, 0x1f, R4 ;  /* 0x0000001fff057819 */ /* 0x000fe40000011404 */
[----:B------:R-:W1:Y:S02]  /*7490*/  @P1 LDC R9, c[0x0][0x450] ;  /* 0x00011400ff091b82 */ /* 0x000e640000000800 */
[----:B------:R-:W-:Y:S01]  /*74a0*/  LEA.HI R5, R5, R4, RZ, 0x7 ;  /* 0x0000000405057211 */ /* 0x000fe200078f38ff */
[----:B0-----:R-:W-:-:S05]  /*74b0*/  @P1 IMAD.HI.U32 R0, R14, R0, RZ ;  /* 0x000000000e001227 */ /* 0x001fca00078e00ff */
[----:B-1----:R-:W-:Y:S02]  /*74c0*/  @P1 SHF.R.U32.HI R7, RZ, R9, R0 ;  /* 0x00000009ff071219 */ /* 0x002fe40000011600 */
[----:B------:R-:W-:-:S03]  /*74d0*/  SHF.R.S32.HI R0, RZ, 0x7, R5 ;  /* 0x00000007ff007819 */ /* 0x000fc60000011405 */
[----:B------:R-:W-:Y:S01]  /*74e0*/  IMAD.IADD R4, R88, 0x1, R7 ;  /* 0x0000000158047824 */ /* 0x000fe200078e0207 */
[----:B------:R-:W-:-:S03]  /*74f0*/  VIMNMX R89, R25, R0, PT ;  /* 0x0000000019597248 */ /* 0x000fc60003fe0100 */
        /* <DEDUP_REMOVED lines=12> */
.L_x_11845:
[----:B------:R-:W-:-:S13]  /*75c0*/  ISETP.NE.AND P0, PT, R3, 0x1, PT ;  /* 0x000000010300780c */ /* 0x000fda0003f05270 */
[----:B------:R-:W0:Y:S02]  /*75d0*/  @P0 LDC.64 R6, c[0x0][0x9e8] ;  /* 0x00027a00ff060b82 */ /* 0x000e240000000a00 */
[----:B0-----:R-:W-:-:S05]  /*75e0*/  @P0 IMAD.HI.U32 R6, R4, R6, RZ ;  /* 0x0000000604060227 */ /* 0x001fca00078e00ff */
[----:B------:R-:W-:-:S07]  /*75f0*/  @P0 SHF.R.U32.HI R4, RZ, R7, R6 ;  /* 0x00000007ff040219 */ /* 0x000fce0000011606 */
.L_x_11846:
[----:B------:R-:W-:Y:S05]  /*7600*/  BSYNC B0 ;  /* 0x0000000000007941 */ /* 0x000fea0003800000 */
.L_x_11844:
[----:B------:R-:W-:-:S05]  /*7610*/  IMAD R3, R4, R3, RZ ;  /* 0x0000000304037224 */ /* 0x000fca00078e02ff */
[----:B------:R-:W-:-:S07]  /*7620*/  VIMNMX R0, R0, R3, !PT ;  /* 0x0000000300007248 */ /* 0x000fce0007fe0100 */
.L_x_11843:
        /* <DEDUP_REMOVED lines=8> */
[----:B------:R-:W-:Y:S01]  /*76b0*/  SHF.R.S32.HI R3, RZ, 0x7, R3 ;  /* 0x00000007ff037819 */ /* 0x000fe20000011403 */
[----:B------:R-:W-:Y:S01]  /*76c0*/  IMAD.MOV.U32 R25, RZ, RZ, RZ ;  /* 0x000000ffff197224 */ /* 0x000fe200078e00ff */
[----:B------:R-:W-:Y:S02]  /*76d0*/  CS2R R12, SRZ ;  /* 0x00000000000c7805 */ /* 0x000fe4000001ff00 */
[----:B------:R-:W-:Y:S02]  /*76e0*/  CS2R R126, SRZ ;  /* 0x00000000007e7805 */ /* 0x000fe4000001ff00 */
[----:B------:R-:W-:-:S02]  /*76f0*/  VIMNMX R4, RZ, R3, !PT ;  /* 0x00000003ff047248 */ /* 0x000fc40007fe0100 */
[----:B------:R-:W-:Y:S02]  /*7700*/  CS2R R28, SRZ ;  /* 0x00000000001c7805 */ /* 0x000fe4000001ff00 */
[----:B------:R-:W-:Y:S02]  /*7710*/  CS2R R120, SRZ ;  /* 0x0000000000787805 */ /* 0x000fe4000001ff00 */
[----:B------:R-:W-:Y:S02]  /*7720*/  CS2R R10, SRZ ;  /* 0x00000000000a7805 */ /* 0x000fe4000001ff00 */
[----:B------:R-:W-:Y:S01]  /*7730*/  ISETP.GT.AND P1, PT, R89, R4, PT ;  /* 0x000000045900720c */ /* 0x000fe20003f24270 */
[----:B------:R0:W-:Y:S01]  /*7740*/  STL [R1+0x4c], R4 ;  /* 0x00004c0401007387 */ /* 0x0001e20000100800 */
        /* <DEDUP_REMOVED lines=13> */
[----:B0-----:R-:W-:Y:S01]  /*7820*/  CS2R R4, SRZ ;  /* 0x0000000000047805 */ /* 0x001fe2000001ff00 */
[----:B------:R-:W-:Y:S02]  /*7830*/  IMAD.MOV.U32 R93, RZ, RZ, RZ ;  /* 0x000000ffff5d7224 */ /* 0x000fe400078e00ff */
        /* <DEDUP_REMOVED lines=34> */
.L_x_11849:
[----:B------:R-:W-:Y:S05]  /*7a60*/  BSYNC B6 ;  /* 0x0000000000067941 */ /* 0x000fea0003800000 */
.L_x_11848:
        /* <DEDUP_REMOVED lines=13> */
.L_x_11853:
[----:B-1----:R1:W2:Y:S02]  /*7b40*/  SYNCS.PHASECHK.TRANS64.TRYWAIT P0, [R18+URZ+0x19c00], R3 ;  /* 0x019c0003120075a7 */ /* 0x0022a4000800017f */
[----:B--2---:R-:W-:Y:S05]  /*7b50*/  @!P0 NANOSLEEP.SYNCS 0x989680 ;  /* 0x009896800000895d */ /* 0x004fea0003900000 */
[----:B------:R-:W2:Y:S02]  /*7b60*/  @!P0 SYNCS.PHASECHK.TRANS64 P0, [R18+URZ+0x19c00], R3 ;  /* 0x019c0003120085a7 */ /* 0x000ea4000800007f */
[----:B--2---:R-:W-:Y:S05]  /*7b70*/  @!P0 BRA `(.L_x_11853) ;  /* 0xfffffffc00f08947 */ /* 0x004fea000383ffff */
.L_x_11852:
[----:B------:R-:W-:Y:S05]  /*7b80*/  BSYNC B0 ;  /* 0x0000000000007941 */ /* 0x000fea0003800000 */
.L_x_11851:
[----:B------:R-:W-:Y:S05]  /*7b90*/  BRA `(.L_x_11854) ;  /* 0x00000044007c7947 */ /* 0x000fea0003800000 */
.L_x_11850:
        /* <DEDUP_REMOVED lines=30> */
.L_x_11856:
[----:B------:R-:W-:Y:S05]  /*7d80*/  BSYNC B6 ;  /* 0x0000000000067941 */ /* 0x000fea0003800000 */
.L_x_11855:
[----:B------:R-:W0:Y:S01]  /*7d90*/  S2R R20, SR_TID.X ;  /* 0x0000000000147919 */ /* 0x000e220000002100 */
[----:B------:R-:W-:Y:S01]  /*7da0*/  ULDC.U8 UR4, c[0x0][0x410] ;  /* 0x0001040000047ab9 */ /* 0x000fe20000000000 */
[----:B------:R-:W2:Y:S01]  /*7db0*/  LDL R21, [R1+0x2c] ;  /* 0x00002c0001157983 */ /* 0x000ea20000100800 */
[----:B0-----:R-:W-:-:S03]  /*7dc0*/  VIADD R28, R20, 0xffffff80 ;  /* 0xffffff80141c7836 */ /* 0x001fc60000000000 */
[----:B------:R-:W3:Y:S01]  /*7dd0*/  LDL R20, [R1+0x50] ;  /* 0x0000500001147983 */ /* 0x000ee20000100800 */
[----:B------:R-:W-:Y:S02]  /*7de0*/  ISETP.NE.AND P0, PT, RZ, UR4, PT ;  /* 0x00000004ff007c0c */ /* 0x000fe4000bf05270 */
[----:B------:R-:W-:Y:S01]  /*7df0*/  LEA.HI R39, R28, R28, RZ, 0x1 ;  /* 0x0000001c1c277211 */ /* 0x000fe200078f08ff */
[----:B------:R-:W-:Y:S03]  /*7e00*/  BSSY B0, `(.L_x_11857) ;  /* 0x0000430000007945 */ /* 0x000fe60003800000 */
[----:B------:R-:W-:-:S05]  /*7e10*/  SHF.R.S32.HI R39, RZ, 0x1, R39 ;  /* 0x00000001ff277819 */ /* 0x000fca0000011427 */
[----:B--2---:R-:W-:Y:S02]  /*7e20*/  IMAD.IADD R10, R39, 0x1, R21 ;  /* 0x00000001270a7824 */ /* 0x004fe400078e0215 */
[----:B---3--:R-:W-:Y:S01]  /*7e30*/  IMAD.IADD R37, R18, 0x1, R20 ;  /* 0x0000000112257824 */ /* 0x008fe200078e0214 */
[----:B------:R-:W-:Y:S06]  /*7e40*/  @!P0 BRA `(.L_x_11858) ;  /* 0x0000001c003c8947 */ /* 0x000fec0003800000 */
[----:B------:R-:W0:Y:S01]  /*7e50*/  LDC R38, c[0x0][0x448] ;  /* 0x00011200ff267b82 */ /* 0x000e220000000800 */
[----:B------:R-:W-:Y:S01]  /*7e60*/  IMAD.MOV.U32 R5, RZ, RZ, R10 ;  /* 0x000000ffff057224 */ /* 0x000fe200078e000a */
        /* <DEDUP_REMOVED lines=19> */
[----:B------:R-:W-:Y:S01]  /*7fa0*/  IMAD R11, R5, UR7, R0 ;  /* 0x00000007050b7c24 */ /* 0x000fe2000f8e0200 */
[----:B------:R-:W-:Y:S01]  /*7fb0*/  IADD3 R3, P0, R6, UR4, RZ ;  /* 0x0000000406037c10 */ /* 0x000fe2000ff1e0ff */
[----:B------:R-:W-:Y:S01]  /*7fc0*/  UMOV UR4, 0xffffffff ;  /* 0xffffffff00047882 */ /* 0x000fe20000000000 */
[----:B------:R-:W-:Y:S02]  /*7fd0*/  IADD3 R5, P1, R8, UR8, RZ ;  /* 0x0000000808057c10 */ /* 0x000fe4000ff3e0ff */
[----:B------:R-:W-:Y:S02]  /*7fe0*/  IADD3.X R13, R7, UR5, R13, P0, !PT ;  /* 0x00000005070d7c10 */ /* 0x000fe400087fe40d */
[----:B------:R-:W-:Y:S01]  /*7ff0*/  IADD3.X R4, R9, UR9, R11, P1, !PT ;  /* 0x0000000909047c10 */ /* 0x000fe20008ffe40b */
[----:B------:R-:W-:Y:S08]  /*8000*/  BRA.DIV UR4, `(.L_x_11859) ;  /* 0x000001a204707947 */ /* 0x000ff0000b800000 */
[----:B------:R0:W1:Y:S04]  /*8010*/  SHFL.IDX PT, R0, R13, RZ, 0x1e1f ;  /* 0x001e1fff0d007589 */ /* 0x00006800000e0000 */
[----:B------:R-:W2:Y:S04]  /*8020*/  SHFL.IDX PT, R3, R3, RZ, 0x1e1f ;  /* 0x001e1fff03037589 */ /* 0x000ea800000e0000 */
[----:B------:R-:W3:Y:S04]  /*8030*/  SHFL.IDX PT, R4, R4, RZ, 0x1e1f ;  /* 0x001e1fff04047589 */ /* 0x000ee800000e0000 */
[----:B------:R0:W4:Y:S02]  /*8040*/  SHFL.IDX PT, R14, R5, RZ, 0x1e1f ;  /* 0x001e1fff050e7589 */ /* 0x00012400000e0000 */
.L_x_12156:
[----:B------:R-:W5:Y:S01]  /*8050*/  LDL R6, [R1+0x60] ;  /* 0x0000600001067983 */ /* 0x000f620000100800 */
[----:B------:R-:W-:Y:S01]  /*8060*/  IMAD R38, R157, R38, RZ ;  /* 0x000000269d267224 */ /* 0x000fe200078e02ff */
[----:B------:R-:W-:Y:S01]  /*8070*/  BSSY B1, `(.L_x_11860) ;  /* 0x000002f000017945 */ /* 0x000fe20003800000 */
[----:B------:R-:W-:Y:S02]  /*8080*/  CS2R R8, SRZ ;  /* 0x0000000000087805 */ /* 0x000fe4000001ff00 */
[----:B0-----:R-:W-:Y:S02]  /*8090*/  CS2R R12, SRZ ;  /* 0x00000000000c7805 */ /* 0x001fe4000001ff00 */
[----:B------:R-:W-:Y:S02]  /*80a0*/  CS2R R24, SRZ ;  /* 0x0000000000187805 */ /* 0x000fe4000001ff00 */
[----:B------:R-:W-:Y:S02]  /*80b0*/  ISETP.GE.AND P0, PT, R10, R38, PT ;  /* 0x000000260a00720c */ /* 0x000fe40003f06270 */
[----:B------:R-:W-:-:S02]  /*80c0*/  CS2R R10, SRZ ;  /* 0x00000000000a7805 */ /* 0x000fc4000001ff00 */
[----:B------:R-:W-:Y:S02]  /*80d0*/  CS2R R20, SRZ ;  /* 0x0000000000147805 */ /* 0x000fe4000001ff00 */
[----:B------:R-:W-:Y:S02]  /*80e0*/  CS2R R26, SRZ ;  /* 0x00000000001a7805 */ /* 0x000fe4000001ff00 */
[----:B-----5:R-:W-:-:S04]  /*80f0*/  LEA.HI R5, R6, R6, RZ, 0x1 ;  /* 0x0000000606057211 */ /* 0x020fc800078f08ff */
[----:B------:R-:W-:-:S05]  /*8100*/  LOP3.LUT R5, R5, 0xfffffffe, RZ, 0xc0, !PT ;  /* 0xfffffffe05057812 */ /* 0x000fca00078ec0ff */
[----:B------:R-:W-:-:S05]  /*8110*/  IMAD.IADD R5, R6, 0x1, -R5 ;  /* 0x0000000106057824 */ /* 0x000fca00078e0a05 */
[----:B------:R-:W-:Y:S01]  /*8120*/  SHF.L.U32 R5, R5, 0x1f, RZ ;  /* 0x0000001f05057819 */ /* 0x000fe200000006ff */
[----:B------:R-:W-:Y:S06]  /*8130*/  @P0 BRA `(.L_x_11861) ;  /* 0x0000000000880947 */ /* 0x000fec0003800000 */
[----:B------:R-:W2:Y:S01]  /*8140*/  LDL.64 R28, [R1+0x20] ;  /* 0x00002000011c7983 */ /* 0x000ea20000100a00 */
        /* <DEDUP_REMOVED lines=10> */
[----:B--2---:R-:W-:Y:S02]  /*81f0*/  ISETP.GE.AND P5, PT, R28, UR4, PT ;  /* 0x000000041c007c0c */ /* 0x004fe4000bfa6270 */
[----:B---3--:R-:W-:-:S02]  /*8200*/  ISETP.GE.AND P1, PT, R32, UR4, PT ;  /* 0x0000000420007c0c */ /* 0x008fc4000bf26270 */
[----:B----4-:R-:W-:-:S09]  /*8210*/  ISETP.GE.AND P0, PT, R15, UR4, PT ;  /* 0x000000040f007c0c */ /* 0x010fd2000bf06270 */
[----:B------:R-:W-:Y:S02]  /*8220*/  @!P5 SHF.R.S32.HI R9, RZ, 0x1f, R28 ;  /* 0x0000001fff09d819 */ /* 0x000fe4000001141c */
[CC--:B------:R-:W-:Y:S02]  /*8230*/  @!P5 IADD3 R6, P2, R28.reuse, R3.reuse, RZ ;  /* 0x000000031c06d210 */ /* 0x0c0fe40007f5e0ff */
[-C--:B------:R-:W-:Y:S02]  /*8240*/  @!P5 IADD3 R28, P3, R28, R14.reuse, RZ ;  /* 0x0000000e1c1cd210 */ /* 0x080fe40007f7e0ff */
[-C--:B------:R-:W-:Y:S01]  /*8250*/  @!P1 IADD3 R30, P4, R32, R3.reuse, RZ ;  /* 0x00000003201e9210 */ /* 0x080fe20007f9e0ff */
[--C-:B-1----:R-:W-:Y:S01]  /*8260*/  @!P5 IMAD.X R7, R0, 0x1, R9.reuse, P2 ;  /* 0x000000010007d824 */ /* 0x102fe200010e0609 */
[-C--:B------:R-:W-:Y:S01]  /*8270*/  @!P1 IADD3 R32, P2, R32, R14.reuse, RZ ;  /* 0x0000000e20209210 */ /* 0x080fe20007f5e0ff */
[----:B------:R-:W-:Y:S01]  /*8280*/  @!P5 IMAD.X R29, R4, 0x1, R9, P3 ;  /* 0x00000001041dd824 */ /* 0x000fe200018e0609 */
[C---:B------:R-:W-:Y:S01]  /*8290*/  @!P0 IADD3 R34, P3, R15.reuse, R3, RZ ;  /* 0x000000030f228210 */ /* 0x040fe20007f7e0ff */
[----:B------:R-:W-:Y:S01]  /*82a0*/  @!P1 IMAD.X R31, R0, 0x1, R41, P4 ;  /* 0x00000001001f9824 */ /* 0x000fe200020e0629 */
[----:B------:R-:W-:-:S02]  /*82b0*/  @!P0 IADD3 R14, P4, R15, R14, RZ ;  /* 0x0000000e0f0e8210 */ /* 0x000fc40007f9e0ff */
[----:B------:R-:W-:Y:S01]  /*82c0*/  CS2R R8, SRZ ;  /* 0x0000000000087805 */ /* 0x000fe2000001ff00 */
[----:B------:R-:W-:Y:S01]  /*82d0*/  @!P1 IMAD.X R33, R4, 0x1, R41, P2 ;  /* 0x0000000104219824 */ /* 0x000fe200010e0629 */
[----:B------:R0:W5:Y:S01]  /*82e0*/  @!P5 LD.E.64 R24, desc[UR42][R6.64] ;  /* 0x0000002a0618d980 */ /* 0x000162000c101b00 */
[--C-:B------:R-:W-:Y:S02]  /*82f0*/  @!P0 IMAD.X R35, R0, 0x1, R40.reuse, P3 ;  /* 0x0000000100238824 */ /* 0x100fe400018e0628 */
[----:B------:R-:W-:Y:S01]  /*8300*/  @!P0 IMAD.X R15, R4, 0x1, R40, P4 ;  /* 0x00000001040f8824 */ /* 0x000fe200020e0628 */
[----:B------:R0:W5:Y:S04]  /*8310*/  @!P5 LD.E.64 R26, desc[UR42][R28.64] ;  /* 0x0000002a1c1ad980 */ /* 0x000168000c101b00 */
[----:B------:R0:W5:Y:S04]  /*8320*/  @!P1 LD.E.64 R12, desc[UR42][R30.64] ;  /* 0x0000002a1e0c9980 */ /* 0x000168000c101b00 */
[----:B------:R0:W5:Y:S04]  /*8330*/  @!P1 LD.E.64 R20, desc[UR42][R32.64] ;  /* 0x0000002a20149980 */ /* 0x000168000c101b00 */
[----:B------:R0:W5:Y:S04]  /*8340*/  @!P0 LD.E.64 R8, desc[UR42][R34.64] ;  /* 0x0000002a22088980 */ /* 0x000168000c101b00 */
[----:B------:R0:W5:Y:S02]  /*8350*/  @!P0 LD.E.64 R10, desc[UR42][R14.64] ;  /* 0x0000002a0e0a8980 */ /* 0x000164000c101b00 */
.L_x_11861:
[----:B------:R-:W-:Y:S05]  /*8360*/  BSYNC B1 ;  /* 0x0000000000017941 */ /* 0x000fea0003800000 */
.L_x_11860:
[----:B------:R-:W1:Y:S01]  /*8370*/  SYNCS.PHASECHK.TRANS64.TRYWAIT P0, [R18+URZ+0x19c00], R5 ;  /* 0x019c0005120075a7 */ /* 0x000e62000800017f */
[----:B------:R-:W-:Y:S01]  /*8380*/  IMAD R153, R153, -0xc0, R38 ;  /* 0xffffff4099997824 */ /* 0x000fe200078e0226 */
[----:B------:R-:W-:Y:S04]  /*8390*/  BSSY B1, `(.L_x_11862) ;  /* 0x0000004000017945 */ /* 0x000fe80003800000 */
[----:B------:R-:W-:-:S04]  /*83a0*/  VIMNMX R153, R153, 0xc0, PT ;  /* 0x000000c099997848 */ /* 0x000fc80003fe0100 */
[----:B------:R-:W-:Y:S01]  /*83b0*/  ISETP.GE.AND P1, PT, R39, R153, PT ;  /* 0x000000992700720c */ /* 0x000fe20003f26270 */
[----:B-1----:R-:W-:-:S12]  /*83c0*/  @!P0 BRA `(.L_x_11863) ;  /* 0x0000019c00ec8947 */ /* 0x002fd80003800000 */
.L_x_12157:
[----:B------:R-:W-:Y:S05]  /*83d0*/  BSYNC B1 ;  /* 0x0000000000017941 */ /* 0x000fea0003800000 */
.L_x_11862:
[----:B------:R-:W-:Y:S05]  /*83e0*/  @P1 BRA `(.L_x_11864) ;  /* 0x0000003c00441947 */ /* 0x000fea0003800000 */
[----:B0-----:R-:W4:Y:S01]  /*83f0*/  LDL.64 R6, [R1+0x20] ;  /* 0x0000200001067983 */ /* 0x001f220000100a00 */
[----:B------:R-:W4:Y:S03]  /*8400*/  LDC R0, c[0x0][0x3f4] ;  /* 0x0000fd00ff007b82 */ /* 0x000f260000000800 */
[----:B---3--:R-:W3:Y:S04]  /*8410*/  LDL R4, [R1+0x3c] ;  /* 0x00003c0001047983 */ /* 0x008ee80000100800 */
[----:B--2---:R-:W2:Y:S01]  /*8420*/  LDL R3, [R1+0x40] ;  /* 0x0000400001037983 */ /* 0x004ea20000100800 */
[----:B------:R-:W-:Y:S01]  /*8430*/  BSSY B1, `(.L_x_11865) ;  /* 0x000007b000017945 */ /* 0x000fe20003800000 */
[----:B----4-:R-:W-:-:S02]  /*8440*/  ISETP.GE.AND P0, PT, R6, R0, PT ;  /* 0x000000000600720c */ /* 0x010fc40003f06270 */
[-C--:B---3--:R-:W-:Y:S02]  /*8450*/  ISETP.GE.AND P1, PT, R4, R0.reuse, PT ;  /* 0x000000000400720c */ /* 0x088fe40003f26270 */
[----:B--2---:R-:W-:-:S09]  /*8460*/  ISETP.GE.AND P2, PT, R3, R0, PT ;  /* 0x000000000300720c */ /* 0x004fd20003f46270 */
[----:B------:R-:W-:Y:S05]  /*8470*/  @P0 BRA `(.L_x_11866) ;  /* 0x0000000400d80947 */ /* 0x000fea0003800000 */
[----:B-1----:R-:W0:Y:S01]  /*8480*/  LDS.128 R4, [R37+0xf000] ;  /* 0x00f0000025047984 */ /* 0x002e220000000c00 */
        /* <DEDUP_REMOVED lines=9> */
[----:B------:R-:W-:Y:S02]  /*8520*/  LOP3.LUT R0, R24, 0xff, RZ, 0xc0, !PT ;  /* 0x000000ff18007812 */ /* 0x000fe400078ec0ff */
[----:B------:R-:W-:Y:S02]  /*8530*/  LOP3.LUT R3, R3, 0xff, RZ, 0xc0, !PT ;  /* 0x000000ff03037812 */ /* 0x000fe400078ec0ff */
[----:B------:R-:W-:-:S02]  /*8540*/  SHF.R.U32.HI R32, RZ, 0x10, R25 ;  /* 0x00000010ff207819 */ /* 0x000fc40000011619 */
[----:B------:R-:W-:Y:S02]  /*8550*/  SHF.R.U32.HI R15, RZ, 0x8, R26 ;  /* 0x00000008ff0f7819 */ /* 0x000fe4000001161a */
[----:B------:R-:W-:Y:S01]  /*8560*/  PRMT R28, R31, 0x7604, R28 ;  /* 0x000076041f1c7816 */ /* 0x000fe2000000001c */
[----:B------:R-:W-:Y:S01]  /*8570*/  IMAD.U32 R31, R30, 0x10000, RZ ;  /* 0x000100001e1f7824 */ /* 0x000fe200078e00ff */
[----:B------:R-:W-:Y:S02]  /*8580*/  PRMT R3, R3, 0x7604, R0 ;  /* 0x0000760403037816 */ /* 0x000fe40000000000 */
[----:B------:R-:W-:Y:S01]  /*8590*/  LOP3.LUT R29, R15, 0xff, RZ, 0xc0, !PT ;  /* 0x000000ff0f1d7812 */ /* 0x000fe200078ec0ff */
[----:B------:R-:W-:Y:S01]  /*85a0*/  IMAD.U32 R15, R32, 0x10000, RZ ;  /* 0x00010000200f7824 */ /* 0x000fe200078e00ff */
[----:B------:R-:W-:Y:S02]  /*85b0*/  LOP3.LUT R0, R26, 0xff, RZ, 0xc0, !PT ;  /* 0x000000ff1a007812 */ /* 0x000fe400078ec0ff */
[----:B------:R-:W-:-:S02]  /*85c0*/  LOP3.LUT R31, R28, 0xff0000, R31, 0xf8, !PT ;  /* 0x00ff00001c1f7812 */ /* 0x000fc400078ef81f */
[----:B------:R-:W-:Y:S02]  /*85d0*/  PRMT R29, R29, 0x7604, R0 ;  /* 0x000076041d1d7816 */ /* 0x000fe40000000000 */
[----:B------:R-:W-:Y:S02]  /*85e0*/  LOP3.LUT R15, R14, 0xff0000, R15, 0xf8, !PT ;  /* 0x00ff00000e0f7812 */ /* 0x000fe400078ef80f */
[--C-:B------:R-:W-:Y:S02]  /*85f0*/  LOP3.LUT R29, R29, 0xff0000, R26.reuse, 0xf8, !PT ;  /* 0x00ff00001d1d7812 */ /* 0x100fe400078ef81a */
[----:B------:R-:W-:Y:S02]  /*8600*/  LOP3.LUT R31, R31, 0xff000000, R27, 0xf8, !PT ;  /* 0xff0000001f1f7812 */ /* 0x000fe400078ef81b */
[----:B------:R-:W-:Y:S02]  /*8610*/  LOP3.LUT R27, R15, 0xff000000, R25, 0xf8, !PT ;  /* 0xff0000000f1b7812 */ /* 0x000fe400078ef819 */
[----:B------:R-:W-:-:S02]  /*8620*/  LOP3.LUT R30, R29, 0xff000000, R26, 0xf8, !PT ;  /* 0xff0000001d1e7812 */ /* 0x000fc400078ef81a */
[--C-:B------:R-:W-:Y:S02]  /*8630*/  LOP3.LUT R3, R3, 0xff0000, R24.reuse, 0xf8, !PT ;  /* 0x00ff000003037812 */ /* 0x100fe400078ef818 */
[-C--:B0-----:R-:W-:Y:S02]  /*8640*/  F2FP.F16.E4M3.UNPACK_B R0, R6.reuse.H1 ;  /* 0x00000006ff00723e */ /* 0x081fe400030006ff */
[----:B------:R-:W-:Y:S02]  /*8650*/  F2FP.F16.E4M3.UNPACK_B R32, R31 ;  /* 0x0000001fff20723e */ /* 0x000fe400020006ff */
[----:B------:R-:W-:Y:S01]  /*8660*/  F2FP.F16.E4M3.UNPACK_B R26, R27 ;  /* 0x0000001bff1a723e */ /* 0x000fe200020006ff */
[----:B------:R-:W-:Y:S01]  /*8670*/  HADD2.F32 R15, -RZ, R0.H1_H1 ;  /* 0x30000000ff0f7230 */ /* 0x000fe20000004100 */
        /* <DEDUP_REMOVED lines=8> */
[----:B------:R-:W-:Y:S01]  /*8700*/  F2FP.F16.E4M3.UNPACK_B R6, R5 ;  /* 0x00000005ff06723e */ /* 0x000fe200020006ff */
        /* <DEDUP_REMOVED lines=16> */
[----:B------:R-:W-:Y:S01]  /*8810*/  FFMA.FTZ R34, R3, R32, R29 ;  /* 0x0000002003227223 */ /* 0x000fe2000001001d */
        /* <DEDUP_REMOVED lines=30> */
[----:B------:R-:W-:Y:S01]  /*8a00*/  FMUL.FTZ R3, R3, R14 ;  /* 0x0000000e03037220 */ /* 0x000fe20000410000 */
        /* <DEDUP_REMOVED lines=29> */
.L_x_11866:
[----:B------:R-:W-:Y:S05]  /*8be0*/  BSYNC B1 ;  /* 0x0000000000017941 */ /* 0x000fea0003800000 */
.L_x_11865:
[----:B------:R-:W-:Y:S04]  /*8bf0*/  BSSY B1, `(.L_x_11867) ;  /* 0x000007c000017945 */ /* 0x000fe80003800000 */
[----:B------:R-:W-:Y:S05]  /*8c00*/  @P1 BRA `(.L_x_11868) ;  /* 0x0000000400e81947 */ /* 0x000fea0003800000 */
[----:B01----:R-:W0:Y:S01]  /*8c10*/  LDS.128 R4, [R37+0x10800] ;  /* 0x0108000025047984 */ /* 0x003e220000000c00 */
        /* <DEDUP_REMOVED lines=121> */
.L_x_11868:
[----:B------:R-:W-:Y:S05]  /*93b0*/  BSYNC B1 ;  /* 0x0000000000017941 */ /* 0x000fea0003800000 */
.L_x_11867:
[----:B------:R-:W-:Y:S05]  /*93c0*/  @P2 BRA `(.L_x_11864) ;  /* 0x0000002c004c2947 */ /* 0x000fea0003800000 */
[----:B012---:R-:W0:Y:S01]  /*93d0*/  LDS.128 R4, [R37+0x12000] ;  /* 0x0120000025047984 */ /* 0x007e220000000c00 */
        /* <DEDUP_REMOVED lines=18> */
[----:B------:R-:W-:Y:S02]  /*9500*/  PRMT R3, R3, 0x7604, R0 ;  /* 0x0000760403037816 */ /* 0x000fe40000000000 */
[----:B------:R-:W-:Y:S02]  /*9510*/  LOP3.LUT R0, R10, 0xff, RZ, 0xc0, !PT ;  /* 0x000000ff0a007812 */ /* 0x000fe400078ec0ff */
[----:B------:R-:W-:Y:S02]  /*9520*/  LOP3.LUT R21, R14, 0xff0000, R21, 0xf8, !PT ;  /* 0x00ff00000e157812 */ /* 0x000fe400078ef815 */
[----:B------:R-:W-:-:S02]  /*9530*/  PRMT R15, R15, 0x7604, R0 ;  /* 0x000076040f0f7816 */ /* 0x000fc40000000000 */
[----:B------:R-:W-:Y:S02]  /*9540*/  LOP3.LUT R21, R21, 0xff000000, R11, 0xf8, !PT ;  /* 0xff00000015157812 */ /* 0x000fe400078ef80b */
[----:B------:R-:W-:Y:S02]  /*9550*/  LOP3.LUT R13, R13, 0xff000000, R9, 0xf8, !PT ;  /* 0xff0000000d0d7812 */ /* 0x000fe400078ef809 */
[----:B------:R-:W-:Y:S02]  /*9560*/  LOP3.LUT R3, R3, 0xff0000, R8, 0xf8, !PT ;  /* 0x00ff000003037812 */ /* 0x000fe400078ef808 */
[----:B0-----:R-:W-:Y:S02]  /*9570*/  F2FP.F16.E4M3.UNPACK_B R0, R6.H1 ;  /* 0x00000006ff00723e */ /* 0x001fe400030006ff */
[----:B------:R-:W-:Y:S02]  /*9580*/  LOP3.LUT R15, R15, 0xff0000, R10, 0xf8, !PT ;  /* 0x00ff00000f0f7812 */ /* 0x000fe400078ef80a */
[----:B------:R-:W-:Y:S01]  /*9590*/  F2FP.F16.E4M3.UNPACK_B R24, R21 ;  /* 0x00000015ff18723e */ /* 0x000fe200020006ff */
[----:B------:R-:W-:Y:S01]  /*95a0*/  HADD2.F32 R9, -RZ, R0.H1_H1 ;  /* 0x30000000ff097230 */ /* 0x000fe20000004100 */
[----:B------:R-:W-:-:S02]  /*95b0*/  F2FP.F16.E4M3.UNPACK_B R14, R13 ;  /* 0x0000000dff0e723e */ /* 0x000fc400020006ff */
        /* <DEDUP_REMOVED lines=88> */
.L_x_11858:
        /* <DEDUP_REMOVED lines=32> */
.L_x_12163:
[----:B------:R-:W5:Y:S01]  /*9d40*/  LDL R13, [R1+0x60] ;  /* 0x00006000010d7983 */ /* 0x000f620000100800 */
        /* <DEDUP_REMOVED lines=27> */
[----:B------:R-:W-:Y:S02]  /*9f00*/  CS2R R10, SRZ ;  /* 0x00000000000a7805 */ /* 0x000fe4000001ff00 */
[----:B------:R-:W-:Y:S02]  /*9f10*/  @!P4 SHF.R.S32.HI R5, RZ, 0x1f, R16 ;  /* 0x0000001fff05c819 */ /* 0x000fe40000011410 */
[----:B--2---:R-:W-:-:S02]  /*9f20*/  @!P4 IADD3 R28, P0, R16, R3, RZ ;  /* 0x00000003101cc210 */ /* 0x004fc40007f1e0ff */
[----:B----4-:R-:W-:-:S05]  /*9f30*/  @!P4 IADD3 R30, P1, R16, R21, RZ ;  /* 0x00000015101ec210 */ /* 0x010fca0007f3e0ff */
[--C-:B---3--:R-:W-:Y:S02]  /*9f40*/  @!P4 IMAD.X R31, R20, 0x1, R5.reuse, P1 ;  /* 0x00000001141fc824 */ /* 0x108fe400008e0605 */
[----:B------:R-:W-:Y:S02]  /*9f50*/  @!P5 IMAD.SHL.U32 R4, R29, 0x10, RZ ;  /* 0x000000101d04d824 */ /* 0x000fe400078e00ff */
[----:B-1----:R-:W-:-:S03]  /*9f60*/  @!P4 IMAD.X R29, R0, 0x1, R5, P0 ;  /* 0x00000001001dc824 */ /* 0x002fc600000e0605 */
[C---:B------:R-:W-:Y:S02]  /*9f70*/  @!P5 IADD3 R32, P2, R4.reuse, R3, RZ ;  /* 0x000000030420d210 */ /* 0x040fe40007f5e0ff */
[----:B------:R-:W-:Y:S01]  /*9f80*/  @!P5 IADD3 R34, P3, R4, R21, RZ ;  /* 0x000000150422d210 */ /* 0x000fe20007f7e0ff */
[----:B------:R0:W5:Y:S01]  /*9f90*/  @!P4 LD.E.128 R12, desc[UR42][R28.64] ;  /* 0x0000002a1c0cc980 */ /* 0x000162000c101d00 */
[----:B------:R-:W-:Y:S02]  /*9fa0*/  @!P5 SHF.R.S32.HI R3, RZ, 0x1f, R4 ;  /* 0x0000001fff03d819 */ /* 0x000fe40000011404 */
[----:B------:R-:W-:-:S03]  /*9fb0*/  CS2R R4, SRZ ;  /* 0x0000000000047805 */ /* 0x000fc6000001ff00 */
[--C-:B------:R-:W-:Y:S02]  /*9fc0*/  @!P5 IMAD.X R33, R0, 0x1, R3.reuse, P2 ;  /* 0x000000010021d824 */ /* 0x100fe400010e0603 */
[----:B------:R-:W-:Y:S01]  /*9fd0*/  @!P5 IMAD.X R35, R20, 0x1, R3, P3 ;  /* 0x000000011423d824 */ /* 0x000fe200018e0603 */
[----:B------:R0:W5:Y:S04]  /*9fe0*/  @!P4 LD.E.128 R4, desc[UR42][R30.64] ;  /* 0x0000002a1e04c980 */ /* 0x000168000c101d00 */
[----:B------:R0:W5:Y:S04]  /*9ff0*/  @!P5 LD.E.128 R24, desc[UR42][R32.64] ;  /* 0x0000002a2018d980 */ /* 0x000168000c101d00 */
[----:B------:R0:W5:Y:S02]  /*a000*/  @!P5 LD.E.128 R8, desc[UR42][R34.64] ;  /* 0x0000002a2208d980 */ /* 0x000164000c101d00 */
.L_x_11871:
[----:B------:R-:W-:Y:S05]  /*a010*/  BSYNC B1 ;  /* 0x0000000000017941 */ /* 0x000fea0003800000 */
.L_x_11870:
[----:B-1----:R-:W1:Y:S01]  /*a020*/  S2R R0, SR_TID.X ;  /* 0x0000000000007919 */ /* 0x002e620000002100 */
[----:B------:R-:W2:Y:S01]  /*a030*/  SYNCS.PHASECHK.TRANS64.TRYWAIT P0, [R18+URZ+0x19c00], R39 ;  /* 0x019c0027120075a7 */ /* 0x000ea2000800017f */
[----:B------:R-:W-:Y:S01]  /*a040*/  IMAD R153, R153, -0xc0, R38 ;  /* 0xffffff4099997824 */ /* 0x000fe200078e0226 */
[----:B------:R-:W-:Y:S04]  /*a050*/  BSSY B1, `(.L_x_11872) ;  /* 0x0000007000017945 */ /* 0x000fe80003800000 */
[----:B------:R-:W-:Y:S01]  /*a060*/  VIMNMX R153, R153, 0xc0, PT ;  /* 0x000000c099997848 */ /* 0x000fe20003fe0100 */
[----:B-1----:R-:W-:-:S05]  /*a070*/  VIADD R0, R0, 0xffffff80 ;  /* 0xffffff8000007836 */ /* 0x002fca0000000000 */
[----:B------:R-:W-:-:S04]  /*a080*/  LEA.HI R0, R0, R0, RZ, 0x1 ;  /* 0x0000000000007211 */ /* 0x000fc800078f08ff */
[----:B------:R-:W-:-:S04]  /*a090*/  SHF.R.S32.HI R0, RZ, 0x1, R0 ;  /* 0x00000001ff007819 */ /* 0x000fc80000011400 */
[----:B------:R-:W-:Y:S01]  /*a0a0*/  ISETP.GE.AND P1, PT, R0, R153, PT ;  /* 0x000000990000720c */ /* 0x000fe20003f26270 */
[----:B--2---:R-:W-:-:S12]  /*a0b0*/  @!P0 BRA `(.L_x_11873) ;  /* 0x0000018400348947 */ /* 0x004fd80003800000 */
.L_x_12164:
[----:B------:R-:W-:Y:S05]  /*a0c0*/  BSYNC B1 ;  /* 0x0000000000017941 */ /* 0x000fea0003800000 */
.L_x_11872:
[----:B------:R-:W-:Y:S05]  /*a0d0*/  @P1 BRA `(.L_x_11864) ;  /* 0x0000002000081947 */ /* 0x000fea0003800000 */
[----:B------:R2:W5:Y:S01]  /*a0e0*/  LDL R62, [R1+0x30] ;  /* 0x00003000013e7983 */ /* 0x0005620000100800 */
[----:B------:R-:W0:Y:S03]  /*a0f0*/  LDC R3, c[0x0][0x3f4] ;  /* 0x0000fd00ff037b82 */ /* 0x000e260000000800 */
[----:B------:R2:W5:Y:S04]  /*a100*/  LDL R61, [R1+0x44] ;  /* 0x00004400013d7983 */ /* 0x0005680000100800 */
[----:B------:R2:W5:Y:S01]  /*a110*/  LDL R60, [R1+0x78] ;  /* 0x00007800013c7983 */ /* 0x0005620000100800 */
[C---:B------:R-:W-:Y:S01]  /*a120*/  VIADD R0, R16.reuse, 0x20 ;  /* 0x0000002010007836 */ /* 0x040fe20000000000 */
[----:B------:R-:W-:Y:S01]  /*a130*/  BSSY B1, `(.L_x_11874) ;  /* 0x00000fd000017945 */ /* 0x000fe20003800000 */
[----:B0-----:R-:W-:-:S03]  /*a140*/  ISETP.GE.AND P0, PT, R16, R3, PT ;  /* 0x000000031000720c */ /* 0x001fc60003f06270 */
[----:B------:R-:W-:-:S10]  /*a150*/  ISETP.GE.AND P1, PT, R0, R3, PT ;  /* 0x000000030000720c */ /* 0x000fd40003f26270 */
[----:B--2---:R-:W-:Y:S05]  /*a160*/  @P0 BRA `(.L_x_11875) ;  /* 0x0000000c00e40947 */ /* 0x004fea0003800000 */
[----:B----4-:R-:W0:Y:S01]  /*a170*/  S2R R21, SR_TID.X ;  /* 0x0000000000157919 */ /* 0x010e220000002100 */
[----:B---3-5:R-:W-:Y:S02]  /*a180*/  SHF.R.U32.HI R20, RZ, 0x8, R12 ;  /* 0x00000008ff147819 */ /* 0x028fe4000001160c */
[----:B------:R-:W-:Y:S02]  /*a190*/  LOP3.LUT R0, R12, 0xff, RZ, 0xc0, !PT ;  /* 0x000000ff0c007812 */ /* 0x000fe400078ec0ff */
[----:B------:R-:W-:Y:S02]  /*a1a0*/  SHF.R.U32.HI R30, RZ, 0x8, R14 ;  /* 0x00000008ff1e7819 */ /* 0x000fe4000001160e */
[----:B------:R-:W-:Y:S02]  /*a1b0*/  SHF.R.U32.HI R29, RZ, 0x8, R13 ;  /* 0x00000008ff1d7819 */ /* 0x000fe4000001160d */
[----:B------:R-:W-:Y:S02]  /*a1c0*/  LOP3.LUT R28, R13, 0xff, RZ, 0xc0, !PT ;  /* 0x000000ff0d1c7812 */ /* 0x000fe400078ec0ff */
[----:B------:R-:W-:-:S02]  /*a1d0*/  LOP3.LUT R29, R29, 0xff, RZ, 0xc0, !PT ;  /* 0x000000ff1d1d7812 */ /* 0x000fc400078ec0ff */
[----:B------:R-:W-:Y:S02]  /*a1e0*/  SHF.R.U32.HI R47, RZ, 0x8, R7 ;  /* 0x00000008ff2f7819 */ /* 0x000fe40000011607 */
[----:B------:R-:W-:Y:S02]  /*a1f0*/  PRMT R38, R29, 0x7604, R28 ;  /* 0x000076041d267816 */ /* 0x000fe4000000001c */
[----:B------:R-:W-:Y:S02]  /*a200*/  SHF.R.U32.HI R29, RZ, 0x8, R15 ;  /* 0x00000008ff1d7819 */ /* 0x000fe4000001160f */
[----:B------:R-:W-:Y:S02]  /*a210*/  LOP3.LUT R28, R15, 0xff, RZ, 0xc0, !PT ;  /* 0x000000ff0f1c7812 */ /* 0x000fe400078ec0ff */
[----:B------:R-:W-:Y:S02]  /*a220*/  LOP3.LUT R29, R29, 0xff, RZ, 0xc0, !PT ;  /* 0x000000ff1d1d7812 */ /* 0x000fe400078ec0ff */
[----:B------:R-:W-:-:S02]  /*a230*/  SHF.R.U32.HI R40, RZ, 0x8, R5 ;  /* 0x00000008ff287819 */ /* 0x000fc40000011605 */
[----:B------:R-:W-:Y:S02]  /*a240*/  LOP3.LUT R44, R7, 0xff, RZ, 0xc0, !PT ;  /* 0x000000ff072c7812 */ /* 0x000fe400078ec0ff */
[----:B------:R-:W-:Y:S02]  /*a250*/  LOP3.LUT R47, R47, 0xff, RZ, 0xc0, !PT ;  /* 0x000000ff2f2f7812 */ /* 0x000fe400078ec0ff */
[----:B------:R-:W-:Y:S02]  /*a260*/  SHF.R.U32.HI R43, RZ, 0x8, R6 ;  /* 0x00000008ff2b7819 */ /* 0x000fe40000011606 */
[----:B------:R-:W-:Y:S01]  /*a270*/  LOP3.LUT R40, R40, 0xff, RZ, 0xc0, !PT ;  /* 0x000000ff28287812 */ /* 0x000fe200078ec0ff */
[----:B0-----:R-:W-:Y:S01]  /*a280*/  VIADD R31, R21, 0xffffff80 ;  /* 0xffffff80151f7836 */ /* 0x001fe20000000000 */
[----:B------:R-:W-:Y:S02]  /*a290*/  LOP3.LUT R21, R20, 0xff, RZ, 0xc0, !PT ;  /* 0x000000ff14157812 */ /* 0x000fe400078ec0ff */
[----:B------:R-:W-:-:S02]  /*a2a0*/  LOP3.LUT R20, R14, 0xff, RZ, 0xc0, !PT ;  /* 0x000000ff0e147812 */ /* 0x000fc400078ec0ff */
[----:B------:R-:W-:Y:S02]  /*a2b0*/  LEA.HI R32, R31, R31, RZ, 0x1 ;  /* 0x0000001f1f207211 */ /* 0x000fe400078f08ff */
[----:B-1----:R-:W-:Y:S02]  /*a2c0*/  PRMT R39, R21, 0x7604, R0 ;  /* 0x0000760415277816 */ /* 0x002fe40000000000 */
[----:B------:R-:W-:Y:S02]  /*a2d0*/  LOP3.LUT R32, R32, 0xfffffffe, RZ, 0xc0, !PT ;  /* 0xfffffffe20207812 */ /* 0x000fe400078ec0ff */
[----:B------:R-:W-:Y:S02]  /*a2e0*/  SHF.R.U32.HI R21, RZ, 0x8, R4 ;  /* 0x00000008ff157819 */ /* 0x000fe40000011604 */
[----:B------:R-:W-:Y:S01]  /*a2f0*/  PRMT R44, R47, 0x7604, R44 ;  /* 0x000076042f2c7816 */ /* 0x000fe2000000002c */
[----:B------:R-:W-:Y:S01]  /*a300*/  IMAD.IADD R32, R31, 0x1, -R32 ;  /* 0x000000011f207824 */ /* 0x000fe200078e0a20 */
[----:B------:R-:W-:-:S02]  /*a310*/  LOP3.LUT R31, R30, 0xff, RZ, 0xc0, !PT ;  /* 0x000000ff1e1f7812 */ /* 0x000fc400078ec0ff */
[----:B------:R-:W-:Y:S02]  /*a320*/  LOP3.LUT R33, R21, 0xff, RZ, 0xc0, !PT ;  /* 0x000000ff15217812 */ /* 0x000fe400078ec0ff */
[----:B------:R-:W-:Y:S02]  /*a330*/  LEA.HI R0, R3, R32, RZ, 0x1c ;  /* 0x0000002003007211 */ /* 0x000fe400078fe0ff */
[----:B------:R-:W-:Y:S02]  /*a340*/  PRMT R41, R31, 0x7604, R20 ;  /* 0x000076041f297816 */ /* 0x000fe40000000014 */
[C---:B------:R-:W-:Y:S01]  /*a350*/  LEA.HI R20, R0.reuse, R0, RZ, 0x1 ;  /* 0x0000000000147211 */ /* 0x040fe200078f08ff */
[----:B------:R-:W-:Y:S01]  /*a360*/  IMAD.SHL.U32 R0, R0, 0x10, RZ ;  /* 0x0000001000007824 */ /* 0x000fe200078e00ff */
[----:B------:R-:W-:Y:S02]  /*a370*/  LOP3.LUT R32, R4, 0xff, RZ, 0xc0, !PT ;  /* 0x000000ff04207812 */ /* 0x000fe400078ec0ff */
[----:B------:R-:W-:-:S02]  /*a380*/  SHF.R.S32.HI R20, RZ, 0x1, R20 ;  /* 0x00000001ff147819 */ /* 0x000fc40000011414 */
[----:B------:R-:W-:Y:S02]  /*a390*/  LOP3.LUT R0, R62, 0x10, R0, 0xf8, !PT ;  /* 0x000000103e007812 */ /* 0x000fe400078ef800 */
[----:B------:R-:W-:Y:S01]  /*a3a0*/  PRMT R45, R33, 0x7604, R32 ;  /* 0x00007604212d7816 */ /* 0x000fe20000000020 */
[----:B------:R-:W-:Y:S01]  /*a3b0*/  IMAD R21, R20, 0x1800, R61 ;  /* 0x0000180014157824 */ /* 0x000fe200078e023d */
[----:B------:R-:W-:Y:S02]  /*a3c0*/  LOP3.LUT R0, R0, R60, RZ, 0x3c, !PT ;  /* 0x0000003c00007212 */ /* 0x000fe400078e3cff */
[----:B------:R-:W-:Y:S02]  /*a3d0*/  PRMT R20, R29, 0x7604, R28 ;  /* 0x000076041d147816 */ /* 0x000fe4000000001c */
[----:B------:R-:W-:Y:S01]  /*a3e0*/  IADD3 R0, R18, R21, R0 ;  /* 0x0000001512007210 */ /* 0x000fe20007ffe000 */
[----:B------:R-:W0:Y:S01]  /*a3f0*/  LDS.128 R28, [R37+0xf000] ;  /* 0x00f00000251c7984 */ /* 0x000e220000000c00 */
[----:B------:R-:W-:-:S02]  /*a400*/  LOP3.LUT R21, R5, 0xff, RZ, 0xc0, !PT ;  /* 0x000000ff05157812 */ /* 0x000fc400078ec0ff */
[----:B------:R-:W-:Y:S01]  /*a410*/  LOP3.LUT R42, R6, 0xff, RZ, 0xc0, !PT ;  /* 0x000000ff062a7812 */ /* 0x000fe200078ec0ff */
[----:B------:R-:W1:Y:S01]  /*a420*/  LDS.128 R32, [R0+0xf000] ;  /* 0x00f0000000207984 */ /* 0x000e620000000c00 */
[----:B------:R-:W-:Y:S02]  /*a430*/  LOP3.LUT R43, R43, 0xff, RZ, 0xc0, !PT ;  /* 0x000000ff2b2b7812 */ /* 0x000fe400078ec0ff */
        /* <DEDUP_REMOVED lines=8> */
[----:B------:R-:W-:Y:S01]  /*a4c0*/  LOP3.LUT R45, R45, 0xff0000, R4, 0xf8, !PT ;  /* 0x00ff00002d2d7812 */ /* 0x000fe200078ef804 */
[----:B------:R-:W-:Y:S01]  /*a4d0*/  IMAD.U32 R51, R51, 0x10000, RZ ;  /* 0x0001000033337824 */ /* 0x000fe200078e00ff */
        /* <DEDUP_REMOVED lines=12> */
[--C-:B------:R-:W-:Y:S02]  /*a5a0*/  LOP3.LUT R13, R49, 0xff0000, R6.reuse, 0xf8, !PT ;  /* 0x00ff0000310d7812 */ /* 0x100fe400078ef806 */
[-C--:B0-----:R-:W-:Y:S02]  /*a5b0*/  F2FP.F16.E4M3.UNPACK_B R14, R29.reuse ;  /* 0x0000001dff0e723e */ /* 0x081fe400020006ff */
[----:B------:R-:W-:Y:S02]  /*a5c0*/  F2FP.F16.E4M3.UNPACK_B R40, R29.H1 ;  /* 0x0000001dff28723e */ /* 0x000fe400030006ff */
[----:B------:R-:W-:Y:S02]  /*a5d0*/  F2FP.F16.E4M3.UNPACK_B R48, R45 ;  /* 0x0000002dff30723e */ /* 0x000fe400020006ff */
[----:B-1----:R-:W-:Y:S02]  /*a5e0*/  F2FP.F16.E4M3.UNPACK_B R21, R33 ;  /* 0x00000021ff15723e */ /* 0x002fe400020006ff */
[----:B------:R-:W-:Y:S01]  /*a5f0*/  F2FP.F16.E4M3.UNPACK_B R29, R44 ;  /* 0x0000002cff1d723e */ /* 0x000fe200020006ff */
[----:B------:R-:W-:Y:S01]  /*a600*/  HADD2.F32 R50, -RZ, R48.H0_H0 ;  /* 0x20000030ff327230 */ /* 0x000fe20000004100 */
[----:B------:R-:W-:Y:S01]  /*a610*/  LOP3.LUT R4, R13, 0xff000000, R6, 0xf8, !PT ;  /* 0xff0000000d047812 */ /* 0x000fe200078ef806 */
[----:B------:R-:W-:Y:S01]  /*a620*/  HADD2.F32 R6, -RZ, R21.H0_H0 ;  /* 0x20000015ff067230 */ /* 0x000fe20000004100 */
[-C--:B------:R-:W-:Y:S01]  /*a630*/  F2FP.F16.E4M3.UNPACK_B R41, R31.reuse ;  /* 0x0000001fff29723e */ /* 0x080fe200020006ff */
[--C-:B------:R-:W-:Y:S01]  /*a640*/  HADD2.F32 R13, -RZ, R14.reuse.H0_H0 ;  /* 0x2000000eff0d7230 */ /* 0x100fe20000004100 */
[----:B------:R-:W-:Y:S01]  /*a650*/  F2FP.F16.E4M3.UNPACK_B R46, R31.H1 ;  /* 0x0000001fff2e723e */ /* 0x000fe200030006ff */
[----:B------:R-:W-:Y:S01]  /*a660*/  HADD2.F32 R31, -RZ, R29.H0_H0 ;  /* 0x2000001dff1f7230 */ /* 0x000fe20000004100 */
[----:B------:R-:W-:Y:S01]  /*a670*/  LOP3.LUT R49, R43, 0xff000000, R15, 0xf8, !PT ;  /* 0xff0000002b317812 */ /* 0x000fe200078ef80f */
[----:B------:R-:W-:Y:S01]  /*a680*/  HADD2.F32 R21, -RZ, R21.H1_H1 ;  /* 0x30000015ff157230 */ /* 0x000fe20000004100 */
[-C--:B------:R-:W-:Y:S01]  /*a690*/  F2FP.F16.E4M3.UNPACK_B R15, R28.reuse ;  /* 0x0000001cff0f723e */ /* 0x080fe200020006ff */
[----:B------:R-:W-:Y:S01]  /*a6a0*/  HADD2.F32 R14, -RZ, R14.H1_H1 ;  /* 0x3000000eff0e7230 */ /* 0x000fe20000004100 */
[----:B------:R-:W-:-:S02]  /*a6b0*/  F2FP.F16.E4M3.UNPACK_B R39, R28.H1 ;  /* 0x0000001cff27723e */ /* 0x000fc400030006ff */
[-C--:B------:R-:W-:Y:S02]  /*a6c0*/  F2FP.F16.E4M3.UNPACK_B R28, R32.reuse ;  /* 0x00000020ff1c723e */ /* 0x080fe400020006ff */
[----:B------:R-:W-:Y:S01]  /*a6d0*/  F2FP.F16.E4M3.UNPACK_B R43, R32.H1 ;  /* 0x00000020ff2b723e */ /* 0x000fe200030006ff */
[C---:B------:R-:W-:Y:S01]  /*a6e0*/  FMUL.FTZ R32, R6.reuse, R50 ;  /* 0x0000003206207220 */ /* 0x040fe20000410000 */
[-C--:B------:R-:W-:Y:S02]  /*a6f0*/  F2FP.F16.E4M3.UNPACK_B R42, R35.reuse ;  /* 0x00000023ff2a723e */ /* 0x080fe400020006ff */
[----:B------:R-:W-:Y:S01]  /*a700*/  F2FP.F16.E4M3.UNPACK_B R47, R35.H1 ;  /* 0x00000023ff2f723e */ /* 0x000fe200030006ff */
[-C--:B------:R-:W-:Y:S01]  /*a710*/  FMUL.FTZ R35, R6, R31.reuse ;  /* 0x0000001f06237220 */ /* 0x080fe20000410000 */
[----:B------:R-:W-:Y:S01]  /*a720*/  FFMA.FTZ R6, R13, R31, -R32 ;  /* 0x0000001f0d067223 */ /* 0x000fe20000010820 */
[----:B------:R-:W-:Y:S01]  /*a730*/  F2FP.F16.E4M3.UNPACK_B R33, R33.H1 ;  /* 0x00000021ff21723e */ /* 0x000fe200030006ff */
[----:B------:R-:W-:-:S02]  /*a740*/  HADD2.F32 R32, -RZ, R29.H1_H1 ;  /* 0x3000001dff207230 */ /* 0x000fc40000004100 */
[----:B------:R-:W-:Y:S01]  /*a750*/  FFMA.FTZ R13, R13, R50, R35 ;  /* 0x000000320d0d7223 */ /* 0x000fe20000010023 */
[----:B------:R-:W-:Y:S01]  /*a760*/  F2FP.F16.E4M3.UNPACK_B R35, R45.H1 ;  /* 0x0000002dff23723e */ /* 0x000fe200030006ff */
[----:B------:R-:W-:Y:S01]  /*a770*/  HADD2.F32 R45, -RZ, R48.H1_H1 ;  /* 0x30000030ff2d7230 */ /* 0x000fe20000004100 */
[----:B------:R-:W-:Y:S01]  /*a780*/  F2FP.F16.E4M3.UNPACK_B R44, R44.H1 ;  /* 0x0000002cff2c723e */ /* 0x000fe200030006ff */
[----:B------:R-:W-:Y:S01]  /*a790*/  HADD2.F32 R29, -RZ, R33.H0_H0 ;  /* 0x20000021ff1d7230 */ /* 0x000fe20000004100 */
[----:B------:R-:W-:Y:S01]  /*a7a0*/  LOP3.LUT R52, R51, 0xff000000, R7, 0xf8, !PT ;  /* 0xff00000033347812 */ /* 0x000fe200078ef807 */
[----:B------:R-:W-:Y:S02]  /*a7b0*/  HADD2.F32 R50, -RZ, R35.H0_H0 ;  /* 0x20000023ff327230 */ /* 0x000fe40000004100 */
[C---:B------:R-:W-:Y:S01]  /*a7c0*/  FMUL.FTZ R51, R21.reuse, R45 ;  /* 0x0000002d15337220 */ /* 0x040fe20000410000 */
[----:B------:R-:W-:Y:S02]  /*a7d0*/  HADD2.F32 R48, -RZ, R44.H0_H0 ;  /* 0x2000002cff307230 */ /* 0x000fe40000004100 */
[----:B------:R-:W-:Y:S01]  /*a7e0*/  FMUL.FTZ R54, R21, R32 ;  /* 0x0000002015367220 */ /* 0x000fe20000410000 */
[----:B------:R-:W-:-:S02]  /*a7f0*/  HADD2.F32 R31, -RZ, R40.H0_H0 ;  /* 0x20000028ff1f7230 */ /* 0x000fc40000004100 */
[C---:B------:R-:W-:Y:S01]  /*a800*/  FMUL.FTZ R56, R29.reuse, R50 ;  /* 0x000000321d387220 */ /* 0x040fe20000410000 */
[C---:B------:R-:W-:Y:S01]  /*a810*/  FFMA.FTZ R21, R14.reuse, R32, -R51 ;  /* 0x000000200e157223 */ /* 0x040fe20000010833 */
[-C--:B------:R-:W-:Y:S01]  /*a820*/  FMUL.FTZ R53, R29, R48.reuse ;  /* 0x000000301d357220 */ /* 0x080fe20000410000 */
[----:B------:R-:W-:Y:S01]  /*a830*/  FFMA.FTZ R14, R14, R45, R54 ;  /* 0x0000002d0e0e7223 */ /* 0x000fe20000010036 */
[C---:B------:R-:W-:Y:S01]  /*a840*/  FFMA.FTZ R29, R31.reuse, R48, -R56 ;  /* 0x000000301f1d7223 */ /* 0x040fe20000010838 */
[----:B------:R-:W-:Y:S02]  /*a850*/  HADD2.F32 R51, -RZ, R35.H1_H1 ;  /* 0x30000023ff337230 */ /* 0x000fe40000004100 */
[----:B------:R-:W-:Y:S01]  /*a860*/  FFMA.FTZ R31, R31, R50, R53 ;  /* 0x000000321f1f7223 */ /* 0x000fe20000010035 */
[----:B------:R-:W-:Y:S01]  /*a870*/  F2FP.F16.E4M3.UNPACK_B R50, R52 ;  /* 0x00000034ff32723e */ /* 0x000fe200020006ff */
[----:B------:R-:W-:Y:S01]  /*a880*/  HADD2.F32 R32, -RZ, R33.H1_H1 ;  /* 0x30000021ff207230 */ /* 0x000fe20000004100 */
[----:B------:R-:W-:Y:S01]  /*a890*/  F2FP.F16.E4M3.UNPACK_B R7, R34 ;  /* 0x00000022ff07723e */ /* 0x000fe200020006ff */
[----:B------:R-:W-:Y:S01]  /*a8a0*/  HADD2.F32 R45, -RZ, R44.H1_H1 ;  /* 0x3000002cff2d7230 */ /* 0x000fe20000004100 */
[----:B------:R-:W-:Y:S01]  /*a8b0*/  F2FP.F16.E4M3.UNPACK_B R44, R49 ;  /* 0x00000031ff2c723e */ /* 0x000fe200020006ff */
        /* <DEDUP_REMOVED lines=12> */
[----:B------:R-:W-:Y:S01]  /*a980*/  F2FP.F16.E4M3.UNPACK_B R49, R49.H1 ;  /* 0x00000031ff31723e */ /* 0x000fe200030006ff */
[C---:B------:R-:W-:Y:S01]  /*a990*/  FFMA.FTZ R35, R33.reuse, R48, -R58 ;  /* 0x0000003021237223 */ /* 0x040fe2000001083a */
[----:B------:R-:W-:Y:S02]  /*a9a0*/  HADD2.F32 R48, -RZ, R44.H1_H1 ;  /* 0x3000002cff307230 */ /* 0x000fe40000004100 */
        /* <DEDUP_REMOVED lines=20> */
[----:B------:R-:W-:Y:S01]  /*aaf0*/  F2FP.F16.E4M3.UNPACK_B R53, R38.H1 ;  /* 0x00000026ff35723e */ /* 0x000fe200030006ff */
[----:B------:R-:W-:Y:S01]  /*ab00*/  HADD2.F32 R48, -RZ, R46.H1_H1 ;  /* 0x3000002eff307230 */ /* 0x000fe20000004100 */
[----:B------:R-:W-:Y:S01]  /*ab10*/  F2FP.F16.E4M3.UNPACK_B R50, R20.H1 ;  /* 0x00000014ff32723e */ /* 0x000fe200030006ff */
[----:B------:R-:W-:Y:S01]  /*ab20*/  HADD2.F32 R55, -RZ, R51.H1_H1 ;  /* 0x30000033ff377230 */ /* 0x000fe20000004100 */
[----:B------:R-:W-:Y:S01]  /*ab30*/  F2FP.SATFINITE.E4M3.F32.PACK_AB_MERGE_C R31, R40, R31, RZ ;  /* 0x0000001f281f723e */ /* 0x000fe200048070ff */
[----:B------:R-:W-:Y:S02]  /*ab40*/  HADD2.F32 R54, -RZ, R53.H0_H0 ;  /* 0x20000035ff367230 */ /* 0x000fe40000004100 */
[----:B------:R-:W-:-:S02]  /*ab50*/  HADD2.F32 R46, -RZ, R43.H0_H0 ;  /* 0x2000002bff2e7230 */ /* 0x000fc40000004100 */
[C---:B------:R-:W-:Y:S01]  /*ab60*/  FMUL.FTZ R59, R47.reuse, R55 ;  /* 0x000000372f3b7220 */ /* 0x040fe20000410000 */
[--C-:B------:R-:W-:Y:S01]  /*ab70*/  HADD2.F32 R51, -RZ, R50.reuse.H0_H0 ;  /* 0x20000032ff337230 */ /* 0x100fe20000004100 */
[----:B------:R-:W-:Y:S01]  /*ab80*/  F2FP.SATFINITE.E4M3.F32.PACK_AB_MERGE_C R13, R14, R13, R31 ;  /* 0x0000000d0e0d723e */ /* 0x000fe2000480701f */
[----:B------:R-:W-:Y:S02]  /*ab90*/  HADD2.F32 R52, -RZ, R49.H1_H1 ;  /* 0x30000031ff347230 */ /* 0x000fe40000004100 */
[C---:B------:R-:W-:Y:S01]  /*aba0*/  FMUL.FTZ R56, R46.reuse, R54 ;  /* 0x000000362e387220 */ /* 0x040fe20000410000 */
[----:B------:R-:W-:Y:S02]  /*abb0*/  HADD2.F32 R49, -RZ, R39.H0_H0 ;  /* 0x20000027ff317230 */ /* 0x000fe40000004100 */
[-C--:B------:R-:W-:Y:S01]  /*abc0*/  FMUL.FTZ R57, R46, R51.reuse ;  /* 0x000000332e397220 */ /* 0x080fe20000410000 */
[----:B------:R-:W-:Y:S02]  /*abd0*/  HADD2.F32 R43, -RZ, R43.H1_H1 ;  /* 0x3000002bff2b7230 */ /* 0x000fe40000004100 */
[-C--:B------:R-:W-:Y:S01]  /*abe0*/  FMUL.FTZ R58, R47, R52.reuse ;  /* 0x000000342f3a7220 */ /* 0x080fe20000410000 */
[----:B------:R-:W-:Y:S01]  /*abf0*/  FFMA.FTZ R46, R48, R52, -R59 ;  /* 0x00000034302e7223 */ /* 0x000fe2000001083b */
[C---:B------:R-:W-:Y:S01]  /*ac00*/  FFMA.FTZ R47, R49.reuse, R51, -R56 ;  /* 0x00000033312f7223 */ /* 0x040fe20000010838 */
[----:B------:R-:W-:Y:S01]  /*ac10*/  FFMA.FTZ R49, R49, R54, R57 ;  /* 0x0000003631317223 */ /* 0x000fe20000010039 */
[----:B------:R-:W-:Y:S01]  /*ac20*/  HADD2.F32 R54, -RZ, R53.H1_H1 ;  /* 0x30000035ff367230 */ /* 0x000fe20000004100 */
[----:B------:R-:W-:Y:S01]  /*ac30*/  F2FP.F16.E4M3.UNPACK_B R51, R38 ;  /* 0x00000026ff33723e */ /* 0x000fe200020006ff */
[----:B------:R-:W-:Y:S01]  /*ac40*/  HADD2.F32 R52, -RZ, R50.H1_H1 ;  /* 0x30000032ff347230 */ /* 0x000fe20000004100 */
[----:B------:R-:W-:Y:S01]  /*ac50*/  F2FP.F16.E4M3.UNPACK_B R50, R20 ;  /* 0x00000014ff32723e */ /* 0x000fe200020006ff */
[----:B------:R-:W-:-:S02]  /*ac60*/  HADD2.F32 R39, -RZ, R39.H1_H1 ;  /* 0x30000027ff277230 */ /* 0x000fc40000004100 */
[C---:B------:R-:W-:Y:S01]  /*ac70*/  FMUL.FTZ R20, R43.reuse, R54 ;  /* 0x000000362b147220 */ /* 0x040fe20000410000 */
[----:B------:R-:W-:Y:S01]  /*ac80*/  FFMA.FTZ R48, R48, R55, R58 ;  /* 0x0000003730307223 */ /* 0x000fe2000001003a */
[-C--:B------:R-:W-:Y:S01]  /*ac90*/  FMUL.FTZ R53, R43, R52.reuse ;  /* 0x000000342b357220 */ /* 0x080fe20000410000 */
[--C-:B------:R-:W-:Y:S02]  /*aca0*/  HADD2.F32 R43, -RZ, R51.reuse.H0_H0 ;  /* 0x20000033ff2b7230 */ /* 0x100fe40000004100 */
[C---:B------:R-:W-:Y:S01]  /*acb0*/  FFMA.FTZ R56, R39.reuse, R52, -R20 ;  /* 0x0000003427387223 */ /* 0x040fe20000010814 */
[----:B------:R-:W-:Y:S02]  /*acc0*/  HADD2.F32 R38, -RZ, R28.H0_H0 ;  /* 0x2000001cff267230 */ /* 0x000fe40000004100 */
[----:B------:R-:W-:Y:S01]  /*acd0*/  FFMA.FTZ R58, R39, R54, R53 ;  /* 0x00000036273a7223 */ /* 0x000fe20000010035 */
[----:B------:R-:W-:Y:S01]  /*ace0*/  HADD2.F32 R39, -RZ, R50.H0_H0 ;  /* 0x20000032ff277230 */ /* 0x000fe20000004100 */
[----:B------:R-:W-:Y:S01]  /*acf0*/  F2FP.F16.E4M3.UNPACK_B R52, R4.H1 ;  /* 0x00000004ff34723e */ /* 0x000fe200030006ff */
[----:B------:R-:W-:-:S02]  /*ad00*/  HADD2.F32 R51, -RZ, R51.H1_H1 ;  /* 0x30000033ff337230 */ /* 0x000fc40000004100 */
[C---:B------:R-:W-:Y:S01]  /*ad10*/  FMUL.FTZ R53, R38.reuse, R43 ;  /* 0x0000002b26357220 */ /* 0x040fe20000410000 */
[----:B------:R-:W-:Y:S02]  /*ad20*/  HADD2.F32 R28, -RZ, R28.H1_H1 ;  /* 0x3000001cff1c7230 */ /* 0x000fe40000004100 */
[----:B------:R-:W-:Y:S01]  /*ad30*/  FMUL.FTZ R55, R38, R39 ;  /* 0x0000002726377220 */ /* 0x000fe20000410000 */
[----:B------:R-:W-:Y:S01]  /*ad40*/  HADD2.F32 R50, -RZ, R50.H1_H1 ;  /* 0x30000032ff327230 */ /* 0x000fe20000004100 */
[----:B------:R-:W-:Y:S01]  /*ad50*/  F2FP.F16.E4M3.UNPACK_B R38, R12.H1 ;  /* 0x0000000cff26723e */ /* 0x000fe200030006ff */
[--C-:B------:R-:W-:Y:S02]  /*ad60*/  HADD2.F32 R20, -RZ, R15.reuse.H0_H0 ;  /* 0x2000000fff147230 */ /* 0x100fe40000004100 */
[C---:B------:R-:W-:Y:S01]  /*ad70*/  FMUL.FTZ R54, R28.reuse, R51 ;  /* 0x000000331c367220 */ /* 0x040fe20000410000 */
[----:B------:R-:W-:Y:S02]  /*ad80*/  HADD2.F32 R15, -RZ, R15.H1_H1 ;  /* 0x3000000fff0f7230 */ /* 0x000fe40000004100 */
[----:B------:R-:W-:Y:S01]  /*ad90*/  FMUL.FTZ R28, R28, R50 ;  /* 0x000000321c1c7220 */ /* 0x000fe20000410000 */
[----:B------:R-:W-:Y:S01]  /*ada0*/  F2FP.F16.E4M3.UNPACK_B R12, R12 ;  /* 0x0000000cff0c723e */ /* 0x000fe200020006ff */
[C---:B------:R-:W-:Y:S01]  /*adb0*/  FFMA.FTZ R53, R20.reuse, R39, -R53 ;  /* 0x0000002714357223 */ /* 0x040fe20000010835 */
[----:B------:R-:W-:Y:S01]  /*adc0*/  FFMA.FTZ R55, R20, R43, R55 ;  /* 0x0000002b14377223 */ /* 0x000fe20000010037 */
[----:B------:R-:W-:-:S02]  /*add0*/  HADD2.F32 R43, -RZ, R52.H0_H0 ;  /* 0x20000034ff2b7230 */ /* 0x000fc40000004100 */
[C---:B------:R-:W-:Y:S01]  /*ade0*/  FFMA.FTZ R54, R15.reuse, R50, -R54 ;  /* 0x000000320f367223 */ /* 0x040fe20000010836 */
[----:B------:R-:W-:Y:S02]  /*adf0*/  HADD2.F32 R20, -RZ, R34.H0_H0 ;  /* 0x20000022ff147230 */ /* 0x000fe40000004100 */
[----:B------:R-:W-:Y:S01]  /*ae00*/  FFMA.FTZ R50, R15, R51, R28 ;  /* 0x000000330f327223 */ /* 0x000fe2000001001c */
[--C-:B------:R-:W-:Y:S01]  /*ae10*/  HADD2.F32 R28, -RZ, R38.reuse.H0_H0 ;  /* 0x20000026ff1c7230 */ /* 0x100fe20000004100 */
[----:B------:R-:W-:Y:S01]  /*ae20*/  F2FP.F16.E4M3.UNPACK_B R4, R4 ;  /* 0x00000004ff04723e */ /* 0x000fe200020006ff */
[----:B------:R-:W-:Y:S02]  /*ae30*/  HADD2.F32 R39, -RZ, R38.H1_H1 ;  /* 0x30000026ff277230 */ /* 0x000fe40000004100 */
[C---:B------:R-:W-:Y:S01]  /*ae40*/  FMUL.FTZ R38, R20.reuse, R43 ;  /* 0x0000002b14267220 */ /* 0x040fe20000410000 */
[----:B------:R-:W-:Y:S02]  /*ae50*/  HADD2.F32 R15, -RZ, R30.H0_H0 ;  /* 0x2000001eff0f7230 */ /* 0x000fe40000004100 */
[----:B------:R-:W-:Y:S01]  /*ae60*/  FMUL.FTZ R20, R20, R28 ;  /* 0x0000001c14147220 */ /* 0x000fe20000410000 */
[----:B------:R-:W-:-:S02]  /*ae70*/  HADD2.F32 R34, -RZ, R34.H1_H1 ;  /* 0x30000022ff227230 */ /* 0x000fc40000004100 */
[----:B------:R-:W-:Y:S02]  /*ae80*/  HADD2.F32 R51, -RZ, R52.H1_H1 ;  /* 0x30000034ff337230 */ /* 0x000fe40000004100 */
[C---:B------:R-:W-:Y:S01]  /*ae90*/  FFMA.FTZ R38, R15.reuse, R28, -R38 ;  /* 0x0000001c0f267223 */ /* 0x040fe20000010826 */
[----:B------:R-:W-:Y:S02]  /*aea0*/  HADD2.F32 R30, -RZ, R30.H1_H1 ;  /* 0x3000001eff1e7230 */ /* 0x000fe40000004100 */
[C---:B------:R-:W-:Y:S01]  /*aeb0*/  FMUL.FTZ R28, R34.reuse, R39 ;  /* 0x00000027221c7220 */ /* 0x040fe20000410000 */
[----:B------:R-:W-:Y:S01]  /*aec0*/  FMUL.FTZ R57, R34, R51 ;  /* 0x0000003322397220 */ /* 0x000fe20000410000 */
[----:B------:R-:W-:Y:S01]  /*aed0*/  FFMA.FTZ R34, R15, R43, R20 ;  /* 0x0000002b0f227223 */ /* 0x000fe20000010014 */
[--C-:B------:R-:W-:Y:S02]  /*aee0*/  HADD2.F32 R15, -RZ, R12.reuse.H0_H0 ;  /* 0x2000000cff0f7230 */ /* 0x100fe40000004100 */
[----:B------:R-:W-:Y:S01]  /*aef0*/  FFMA.FTZ R51, R30, R51, R28 ;  /* 0x000000331e337223 */ /* 0x000fe2000001001c */
[----:B------:R-:W-:-:S02]  /*af00*/  HADD2.F32 R20, -RZ, R12.H1_H1 ;  /* 0x3000000cff147230 */ /* 0x000fc40000004100 */
[----:B------:R-:W-:Y:S01]  /*af10*/  FFMA.FTZ R57, R30, R39, -R57 ;  /* 0x000000271e397223 */ /* 0x000fe20000010839 */
[--C-:B------:R-:W-:Y:S02]  /*af20*/  HADD2.F32 R12, -RZ, R7.reuse.H0_H0 ;  /* 0x20000007ff0c7230 */ /* 0x100fe40000004100 */
[--C-:B------:R-:W-:Y:S01]  /*af30*/  HADD2.F32 R28, -RZ, R4.reuse.H1_H1 ;  /* 0x30000004ff1c7230 */ /* 0x100fe20000004100 */
[----:B------:R-:W-:Y:S01]  /*af40*/  F2FP.SATFINITE.E4M3.F32.PACK_AB_MERGE_C R34, R51, R34, RZ ;  /* 0x000000223322723e */ /* 0x000fe200048070ff */
[----:B------:R-:W-:Y:S01]  /*af50*/  HADD2.F32 R7, -RZ, R7.H1_H1 ;  /* 0x30000007ff077230 */ /* 0x000fe20000004100 */
[----:B------:R-:W-:Y:S01]  /*af60*/  F2FP.SATFINITE.E4M3.F32.PACK_AB_MERGE_C R38, R57, R38, RZ ;  /* 0x000000263926723e */ /* 0x000fe200048070ff */
[----:B------:R-:W-:Y:S02]  /*af70*/  HADD2.F32 R39, -RZ, R4.H0_H0 ;  /* 0x20000004ff277230 */ /* 0x000fe40000004100 */
[--C-:B------:R-:W-:Y:S02]  /*af80*/  HADD2.F32 R4, -RZ, R5.reuse.H0_H0 ;  /* 0x20000005ff047230 */ /* 0x100fe40000004100 */
[----:B------:R-:W-:Y:S01]  /*af90*/  FMUL.FTZ R30, R7, R28 ;  /* 0x0000001c071e7220 */ /* 0x000fe20000410000 */
[----:B------:R-:W-:-:S02]  /*afa0*/  HADD2.F32 R5, -RZ, R5.H1_H1 ;  /* 0x30000005ff057230 */ /* 0x000fc40000004100 */
[C---:B------:R-:W-:Y:S01]  /*afb0*/  FMUL.FTZ R43, R12.reuse, R39 ;  /* 0x000000270c2b7220 */ /* 0x040fe20000410000 */
[-C--:B------:R-:W-:Y:S01]  /*afc0*/  FMUL.FTZ R7, R7, R20.reuse ;  /* 0x0000001407077220 */ /* 0x080fe20000410000 */
[-C--:B------:R-:W-:Y:S01]  /*afd0*/  FMUL.FTZ R12, R12, R15.reuse ;  /* 0x0000000f0c0c7220 */ /* 0x080fe20000410000 */
[C---:B------:R-:W-:Y:S02]  /*afe0*/  FFMA.FTZ R30, R5.reuse, R20, -R30 ;  /* 0x00000014051e7223 */ /* 0x040fe4000001081e */
        /* <DEDUP_REMOVED lines=17> */
.L_x_11875:
[----:B------:R-:W-:Y:S05]  /*b100*/  BSYNC B1 ;  /* 0x0000000000017941 */ /* 0x000fea0003800000 */
.L_x_11874:
[----:B------:R-:W-:Y:S05]  /*b110*/  @P1 BRA `(.L_x_11864) ;  /* 0x0000000c00f81947 */ /* 0x000fea0003800000 */
[----:B----4-:R-:W2:Y:S04]  /*b120*/  LDL R21, [R1+0x28] ;  /* 0x0000280001157983 */ /* 0x010ea80000100800 */
[----:B------:R-:W4:Y:S01]  /*b130*/  LDL R49, [R1+0x74] ;  /* 0x0000740001317983 */ /* 0x000f220000100800 */
[----:B0----5:R-:W-:Y:S02]  /*b140*/  SHF.R.U32.HI R0, RZ, 0x8, R24 ;  /* 0x00000008ff007819 */ /* 0x021fe40000011618 */
[----:B------:R-:W-:Y:S02]  /*b150*/  LOP3.LUT R5, R24, 0xff, RZ, 0xc0, !PT ;  /* 0x000000ff18057812 */ /* 0x000fe400078ec0ff */
[----:B------:R-:W-:Y:S02]  /*b160*/  LOP3.LUT R0, R0, 0xff, RZ, 0xc0, !PT ;  /* 0x000000ff00007812 */ /* 0x000fe400078ec0ff */
[----:B------:R-:W-:-:S02]  /*b170*/  SHF.R.U32.HI R14, RZ, 0x8, R25 ;  /* 0x00000008ff0e7819 */ /* 0x000fc40000011619 */
[----:B---3--:R-:W-:Y:S02]  /*b180*/  PRMT R20, R0, 0x7604, R5 ;  /* 0x0000760400147816 */ /* 0x008fe40000000005 */
[----:B------:R-:W-:Y:S02]  /*b190*/  LOP3.LUT R7, R25, 0xff, RZ, 0xc0, !PT ;  /* 0x000000ff19077812 */ /* 0x000fe400078ec0ff */
[----:B------:R-:W-:Y:S02]  /*b1a0*/  SHF.R.U32.HI R6, RZ, 0x8, R27 ;  /* 0x00000008ff067819 */ /* 0x000fe4000001161b */
[----:B------:R-:W-:Y:S02]  /*b1b0*/  LOP3.LUT R0, R14, 0xff, RZ, 0xc0, !PT ;  /* 0x000000ff0e007812 */ /* 0x000fe400078ec0ff */
[----:B------:R-:W-:Y:S02]  /*b1c0*/  LOP3.LUT R13, R27, 0xff, RZ, 0xc0, !PT ;  /* 0x000000ff1b0d7812 */ /* 0x000fe400078ec0ff */
        /* <DEDUP_REMOVED lines=28> */
[----:B------:R-:W-:Y:S01]  /*b390*/  PRMT R37, R14, 0x7604, R21 ;  /* 0x000076040e257816 */ /* 0x000fe20000000015 */
        /* <DEDUP_REMOVED lines=8> */
[----:B-1----:R-:W-:-:S02]  /*b420*/  PRMT R39, R3, 0x7604, R34 ;  /* 0x0000760403277816 */ /* 0x002fc40000000022 */
[----:B------:R-:W-:Y:S01]  /*b430*/  SHF.R.U32.HI R3, RZ, 0x10, R24 ;  /* 0x00000010ff037819 */ /* 0x000fe20000011618 */
[----:B------:R-:W0:Y:S01]  /*b440*/  LDS.128 R12, [R0+0xf000] ;  /* 0x00f00000000c7984 */ /* 0x000e220000000c00 */
[----:B------:R-:W-:Y:S02]  /*b450*/  LOP3.LUT R21, R21, 0xff, RZ, 0xc0, !PT ;  /* 0x000000ff15157812 */ /* 0x000fe400078ec0ff */
[----:B------:R-:W-:Y:S02]  /*b460*/  LOP3.LUT R3, R3, 0xff, RZ, 0xc0, !PT ;  /* 0x000000ff03037812 */ /* 0x000fe400078ec0ff */
[----:B------:R-:W-:Y:S02]  /*b470*/  SHF.R.U32.HI R29, RZ, 0x10, R26 ;  /* 0x00000010ff1d7819 */ /* 0x000fe4000001161a */
[----:B------:R-:W-:Y:S02]  /*b480*/  PRMT R3, R3, 0x7054, R20 ;  /* 0x0000705403037816 */ /* 0x000fe40000000014 */
[----:B------:R-:W-:-:S02]  /*b490*/  PRMT R21, R21, 0x7054, R28 ;  /* 0x0000705415157816 */ /* 0x000fc4000000001c */
[----:B------:R-:W-:Y:S02]  /*b4a0*/  SHF.R.U32.HI R20, RZ, 0x10, R8 ;  /* 0x00000010ff147819 */ /* 0x000fe40000011608 */
[----:B------:R-:W-:Y:S02]  /*b4b0*/  SHF.R.U32.HI R28, RZ, 0x10, R9 ;  /* 0x00000010ff1c7819 */ /* 0x000fe40000011609 */
[----:B------:R-:W-:Y:S02]  /*b4c0*/  LOP3.LUT R29, R29, 0xff, RZ, 0xc0, !PT ;  /* 0x000000ff1d1d7812 */ /* 0x000fe400078ec0ff */
[----:B------:R-:W-:Y:S02]  /*b4d0*/  LOP3.LUT R20, R20, 0xff, RZ, 0xc0, !PT ;  /* 0x000000ff14147812 */ /* 0x000fe400078ec0ff */
[----:B------:R-:W-:Y:S02]  /*b4e0*/  LOP3.LUT R28, R28, 0xff, RZ, 0xc0, !PT ;  /* 0x000000ff1c1c7812 */ /* 0x000fe400078ec0ff */
[----:B------:R-:W-:-:S02]  /*b4f0*/  PRMT R29, R29, 0x7054, R30 ;  /* 0x000070541d1d7816 */ /* 0x000fc4000000001e */
[----:B------:R-:W-:Y:S02]  /*b500*/  SHF.R.U32.HI R30, RZ, 0x10, R10 ;  /* 0x00000010ff1e7819 */ /* 0x000fe4000001160a */
[----:B------:R-:W-:Y:S02]  /*b510*/  PRMT R33, R20, 0x7054, R33 ;  /* 0x0000705414217816 */ /* 0x000fe40000000021 */
[----:B------:R-:W-:Y:S02]  /*b520*/  PRMT R35, R28, 0x7054, R35 ;  /* 0x000070541c237816 */ /* 0x000fe40000000023 */
[----:B------:R-:W-:Y:S02]  /*b530*/  LOP3.LUT R28, R21, 0xff000000, R25, 0xf8, !PT ;  /* 0xff000000151c7812 */ /* 0x000fe400078ef819 */
[----:B------:R-:W-:Y:S02]  /*b540*/  LOP3.LUT R30, R30, 0xff, RZ, 0xc0, !PT ;  /* 0x000000ff1e1e7812 */ /* 0x000fe400078ec0ff */
[----:B------:R-:W-:-:S02]  /*b550*/  LOP3.LUT R21, R33, 0xff000000, R8, 0xf8, !PT ;  /* 0xff00000021157812 */ /* 0x000fc400078ef808 */
[----:B------:R-:W-:Y:S02]  /*b560*/  LOP3.LUT R33, R35, 0xff000000, R9, 0xf8, !PT ;  /* 0xff00000023217812 */ /* 0x000fe400078ef809 */
[----:B------:R-:W-:Y:S02]  /*b570*/  PRMT R37, R30, 0x7054, R37 ;  /* 0x000070541e257816 */ /* 0x000fe40000000025 */
[----:B------:R-:W-:Y:S02]  /*b580*/  F2FP.F16.E4M3.UNPACK_B R40, R33 ;  /* 0x00000021ff28723e */ /* 0x000fe400020006ff */
[----:B0-----:R-:W-:Y:S02]  /*b590*/  F2FP.F16.E4M3.UNPACK_B R25, R13 ;  /* 0x0000000dff19723e */ /* 0x001fe400020006ff */
[----:B------:R-:W-:Y:S01]  /*b5a0*/  PRMT R41, R32, 0x7054, R39 ;  /* 0x0000705420297816 */ /* 0x000fe20000000027 */
[--C-:B------:R-:W-:Y:S01]  /*b5b0*/  HADD2.F32 R42, -RZ, R40.reuse.H0_H0 ;  /* 0x20000028ff2a7230 */ /* 0x100fe20000004100 */
[----:B------:R-:W-:Y:S01]  /*b5c0*/  LOP3.LUT R20, R3, 0xff000000, R24, 0xf8, !PT ;  /* 0xff00000003147812 */ /* 0x000fe200078ef818 */
[----:B------:R-:W-:Y:S01]  /*b5d0*/  HADD2.F32 R40, -RZ, R40.H1_H1 ;  /* 0x30000028ff287230 */ /* 0x000fe20000004100 */
[----:B------:R-:W-:-:S02]  /*b5e0*/  LOP3.LUT R8, R37, 0xff000000, R10, 0xf8, !PT ;  /* 0xff00000025087812 */ /* 0x000fc400078ef80a */
[----:B------:R-:W-:Y:S02]  /*b5f0*/  F2FP.F16.E4M3.UNPACK_B R32, R28 ;  /* 0x0000001cff20723e */ /* 0x000fe400020006ff */
        /* <DEDUP_REMOVED lines=46> */
[--C-:B------:R-:W-:Y:S02]  /*b8e0*/  HADD2.F32 R24, -RZ, R31.reuse.H0_H0 ;  /* 0x2000001fff187230 */ /* 0x100fe40000004100 */
[-C--:B------:R-:W-:Y:S01]  /*b8f0*/  FMUL.FTZ R26, R26, R33.reuse ;  /* 0x000000211a1a7220 */ /* 0x080fe20000410000 */
[----:B------:R-:W-:Y:S01]  /*b900*/  HADD2.F32 R38, -RZ, R32.H0_H0 ;  /* 0x20000020ff267230 */ /* 0x000fe20000004100 */
[----:B------:R-:W-:Y:S01]  /*b910*/  F2FP.F16.E4M3.UNPACK_B R11, R4 ;  /* 0x00000004ff0b723e */ /* 0x000fe200020006ff */
[----:B------:R-:W-:Y:S02]  /*b920*/  HADD2.F32 R25, -RZ, R30.H0_H0 ;  /* 0x2000001eff197230 */ /* 0x000fe40000004100 */
[C---:B------:R-:W-:Y:S01]  /*b930*/  FMUL.FTZ R44, R24.reuse, R42 ;  /* 0x0000002a182c7220 */ /* 0x040fe20000410000 */
[----:B------:R-:W-:Y:S02]  /*b940*/  HADD2.F32 R31, -RZ, R31.H1_H1 ;  /* 0x3000001fff1f7230 */ /* 0x000fe40000004100 */
[-C--:B------:R-:W-:Y:S01]  /*b950*/  FMUL.FTZ R47, R24, R38.reuse ;  /* 0x00000026182f7220 */ /* 0x080fe20000410000 */
[C---:B------:R-:W-:Y:S01]  /*b960*/  FFMA.FTZ R24, R28.reuse, R33, -R45 ;  /* 0x000000211c187223 */ /* 0x040fe2000001082d */
[----:B------:R-:W-:Y:S01]  /*b970*/  FFMA.FTZ R28, R28, R41, R26 ;  /* 0x000000291c1c7223 */ /* 0x000fe2000001001a */
[C---:B------:R-:W-:Y:S01]  /*b980*/  FFMA.FTZ R26, R25.reuse, R38, -R44 ;  /* 0x00000026191a7223 */ /* 0x040fe2000001082c */
[----:B------:R-:W-:Y:S01]  /*b990*/  FFMA.FTZ R25, R25, R42, R47 ;  /* 0x0000002a19197223 */ /* 0x000fe2000001002f */
[----:B------:R-:W-:Y:S01]  /*b9a0*/  F2FP.F16.E4M3.UNPACK_B R42, R43.H1 ;  /* 0x0000002bff2a723e */ /* 0x000fe200030006ff */
[----:B------:R-:W-:Y:S01]  /*b9b0*/  HADD2.F32 R38, -RZ, R32.H1_H1 ;  /* 0x30000020ff267230 */ /* 0x000fe20000004100 */
[-C--:B------:R-:W-:Y:S01]  /*b9c0*/  F2FP.F16.E4M3.UNPACK_B R4, R6.reuse ;  /* 0x00000006ff04723e */ /* 0x080fe200020006ff */
        /* <DEDUP_REMOVED lines=8> */
[----:B------:R-:W-:Y:S02]  /*ba50*/  HADD2.F32 R33, -RZ, R35.H0_H0 ;  /* 0x20000023ff217230 */ /* 0x000fe40000004100 */
[CC--:B------:R-:W-:Y:S01]  /*ba60*/  FMUL.FTZ R46, R32.reuse, R43.reuse ;  /* 0x0000002b202e7220 */ /* 0x0c0fe20000410000 */
[----:B------:R-:W-:Y:S02]  /*ba70*/  HADD2.F32 R30, -RZ, R30.H1_H1 ;  /* 0x3000001eff1e7230 */ /* 0x000fe40000004100 */
[----:B------:R-:W-:Y:S01]  /*ba80*/  FMUL.FTZ R48, R32, R40 ;  /* 0x0000002820307220 */ /* 0x000fe20000410000 */
[----:B------:R-:W-:Y:S01]  /*ba90*/  F2FP.F16.E4M3.UNPACK_B R14, R14.H1 ;  /* 0x0000000eff0e723e */ /* 0x000fe200030006ff */
[C---:B------:R-:W-:Y:S01]  /*baa0*/  FFMA.FTZ R32, R33.reuse, R40, -R46 ;  /* 0x0000002821207223 */ /* 0x040fe2000001082e */
[----:B------:R-:W-:Y:S01]  /*bab0*/  F2FP.F16.E4M3.UNPACK_B R40, R20.H1 ;  /* 0x00000014ff28723e */ /* 0x000fe200030006ff */
[----:B------:R-:W-:Y:S01]  /*bac0*/  FFMA.FTZ R33, R33, R43, R48 ;  /* 0x0000002b21217223 */ /* 0x000fe20000010030 */
[----:B------:R-:W-:Y:S01]  /*bad0*/  F2FP.F16.E4M3.UNPACK_B R43, R21.H1 ;  /* 0x00000015ff2b723e */ /* 0x000fe200030006ff */
[C---:B------:R-:W-:Y:S01]  /*bae0*/  FFMA.FTZ R31, R30.reuse, R38, -R45 ;  /* 0x000000261e1f7223 */ /* 0x040fe2000001082d */
[----:B------:R-:W-:Y:S01]  /*baf0*/  FFMA.FTZ R30, R30, R41, R44 ;  /* 0x000000291e1e7223 */ /* 0x000fe2000001002c */
[----:B------:R-:W-:Y:S01]  /*bb00*/  HADD2.F32 R41, -RZ, R39.H1_H1 ;  /* 0x30000027ff297230 */ /* 0x000fe20000004100 */
[----:B------:R-:W-:Y:S01]  /*bb10*/  F2FP.SATFINITE.E4M3.F32.PACK_AB_MERGE_C R13, R24, R13, RZ ;  /* 0x0000000d180d723e */ /* 0x000fe200048070ff */
[----:B------:R-:W-:Y:S01]  /*bb20*/  HADD2.F32 R45, -RZ, R42.H1_H1 ;  /* 0x3000002aff2d7230 */ /* 0x000fe20000004100 */
[----:B------:R-:W-:Y:S01]  /*bb30*/  F2FP.SATFINITE.E4M3.F32.PACK_AB_MERGE_C R15, R28, R15, RZ ;  /* 0x0000000f1c0f723e */ /* 0x000fe200048070ff */
[----:B------:R-:W-:Y:S01]  /*bb40*/  HADD2.F32 R38, -RZ, R35.H1_H1 ;  /* 0x30000023ff267230 */ /* 0x000fe20000004100 */
[----:B------:R-:W-:Y:S01]  /*bb50*/  F2FP.SATFINITE.E4M3.F32.PACK_AB_MERGE_C R5, R12, R5, R13 ;  /* 0x000000050c05723e */ /* 0x000fe2000480700d */
[----:B------:R-:W-:Y:S01]  /*bb60*/  HADD2.F32 R39, -RZ, R37.H1_H1 ;  /* 0x30000025ff277230 */ /* 0x000fe20000004100 */
[----:B------:R-:W-:Y:S01]  /*bb70*/  F2FP.SATFINITE.E4M3.F32.PACK_AB_MERGE_C R9, R10, R9, R15 ;  /* 0x000000090a09723e */ /* 0x000fe2000480700f */
[----:B------:R-:W-:-:S02]  /*bb80*/  HADD2.F32 R44, -RZ, R43.H0_H0 ;  /* 0x2000002bff2c7230 */ /* 0x000fc40000004100 */
[----:B------:R-:W-:Y:S02]  /*bb90*/  HADD2.F32 R35, -RZ, R34.H0_H0 ;  /* 0x20000022ff237230 */ /* 0x000fe40000004100 */
        /* <DEDUP_REMOVED lines=11> */
[C---:B------:R-:W-:Y:S01]  /*bc50*/  FFMA.FTZ R35, R38.reuse, R41, -R47 ;  /* 0x0000002926237223 */ /* 0x040fe2000001082f */
[----:B------:R-:W-:Y:S01]  /*bc60*/  FFMA.FTZ R52, R38, R45, R48 ;  /* 0x0000002d26347223 */ /* 0x000fe20000010030 */
[----:B------:R-:W-:Y:S01]  /*bc70*/  F2FP.F16.E4M3.UNPACK_B R37, R20 ;  /* 0x00000014ff25723e */ /* 0x000fe200020006ff */
[----:B------:R-:W-:Y:S01]  /*bc80*/  HADD2.F32 R29, -RZ, R29.H1_H1 ;  /* 0x3000001dff1d7230 */ /* 0x000fe20000004100 */
[----:B------:R-:W-:Y:S01]  /*bc90*/  F2FP.F16.E4M3.UNPACK_B R38, R21 ;  /* 0x00000015ff26723e */ /* 0x000fe200020006ff */
[C---:B------:R-:W-:Y:S01]  /*bca0*/  FMUL.FTZ R20, R34.reuse, R43 ;  /* 0x0000002b22147220 */ /* 0x040fe20000410000 */
[----:B------:R-:W-:Y:S01]  /*bcb0*/  FMUL.FTZ R34, R34, R40 ;  /* 0x0000002822227220 */ /* 0x000fe20000410000 */
[----:B------:R-:W-:-:S02]  /*bcc0*/  HADD2.F32 R21, -RZ, R27.H0_H0 ;  /* 0x2000001bff157230 */ /* 0x000fc40000004100 */
[--C-:B------:R-:W-:Y:S02]  /*bcd0*/  HADD2.F32 R39, -RZ, R38.reuse.H0_H0 ;  /* 0x20000026ff277230 */ /* 0x100fe40000004100 */
        /* <DEDUP_REMOVED lines=66> */
.L_x_11864:
[----:B------:R-:W-:Y:S05]  /*c100*/  BSYNC B0 ;  /* 0x0000000000007941 */ /* 0x000fea0003800000 */
.L_x_11857:
        /* <DEDUP_REMOVED lines=8> */
.L_x_11854:
[----:B0-2---:R-:W-:-:S05]  /*c190*/  IMAD.U32 R0, RZ, RZ, UR36 ;  /* 0x00000024ff007e24 */ /* 0x005fca000f8e00ff */
[----:B------:R-:W-:-:S13]  /*c1a0*/  ISETP.NE.AND P0, PT, R0, 0x3, PT ;  /* 0x000000030000780c */ /* 0x000fda0003f05270 */
[----:B------:R-:W-:Y:S05]  /*c1b0*/  @!P0 BRA `(.L_x_11876) ;  /* 0x0000000000048947 */ /* 0x000fea0003800000 */
[----:B------:R-:W-:Y:S01]  /*c1c0*/  BPT.TRAP 0x1 ;  /* 0x000000040000795c */ /* 0x000fe20000300000 */
.L_x_11876:
[----:B----45:R-:W-:Y:S01]  /*c1d0*/  IMAD R14, R19, 0x8, R18 ;  /* 0x00000008130e7824 */ /* 0x030fe200078e0212 */
[----:B-1----:R-:W-:-:S04]  /*c1e0*/  SHF.L.U32 R3, R156, 0x1f, RZ ;  /* 0x0000001f9c037819 */ /* 0x002fc800000006ff */
[----:B------:R0:W1:Y:S01]  /*c1f0*/  SYNCS.PHASECHK.TRANS64.TRYWAIT P1, [R14+URZ+0x19c30], R3 ;  /* 0x019c30030e0075a7 */ /* 0x000062000802017f */
[----:B------:R-:W-:Y:S05]  /*c200*/  @!P0 BRA `(.L_x_11877) ;  /* 0x0000000000048947 */ /* 0x000fea0003800000 */
[----:B------:R-:W-:Y:S01]  /*c210*/  BPT.TRAP 0x1 ;  /* 0x000000040000795c */ /* 0x000fe20000300000 */
.L_x_11877:
[----:B------:R-:W-:Y:S01]  /*c220*/  VIADD R0, R18, 0x13800 ;  /* 0x0001380012007836 */ /* 0x000fe20000000000 */
[----:B------:R-:W-:Y:S01]  /*c230*/  LOP3.LUT R8, R36, 0x10000, RZ, 0xfc, !PT ;  /* 0x0001000024087812 */ /* 0x000fe200078efcff */
[----:B------:R-:W-:-:S03]  /*c240*/  IMAD.MOV.U32 R9, RZ, RZ, -0x3ffffff0 ;  /* 0xc0000010ff097424 */ /* 0x000fc600078e00ff */
[----:B------:R-:W-:-:S04]  /*c250*/  SHF.R.U32.HI R0, RZ, 0x4, R0 ;  /* 0x00000004ff007819 */ /* 0x000fc80000011600 */
[----:B------:R-:W-:-:S04]  /*c260*/  LOP3.LUT R0, R0, 0x3fff, RZ, 0xc0, !PT ;  /* 0x00003fff00007812 */ /* 0x000fc800078ec0ff */
[----:B------:R-:W-:Y:S01]  /*c270*/  LOP3.LUT R153, R0, 0x10000, RZ, 0xfc, !PT ;  /* 0x0001000000997812 */ /* 0x000fe200078efcff */
[----:B-1----:R-:W-:Y:S06]  /*c280*/  @P1 BRA `(.L_x_11878) ;  /* 0x0000000000081947 */ /* 0x002fec0003800000 */
[----:B------:R-:W1:Y:S02]  /*c290*/  SYNCS.PHASECHK.TRANS64.TRYWAIT P1, [R14+URZ+0x19c30], R3 ;  /* 0x019c30030e0075a7 */ /* 0x000e64000802017f */
[----:B-1----:R-:W-:Y:S05]  /*c2a0*/  @!P1 BRA `(.L_x_11879) ;  /* 0x0000016000cc9947 */ /* 0x002fea0003800000 */
.L_x_11878:
[----:B---3--:R-:W-:Y:S01]  /*c2b0*/  IMAD R4, R19, 0x300, R153 ;  /* 0x0000030013047824 */ /* 0x008fe200078e0299 */
[----:B------:R-:W-:Y:S05]  /*c2c0*/  WARPSYNC.ALL ;  /* 0x0000000000007948 */ /* 0x000fea0003800000 */
[----:B------:R-:W-:Y:S01]  /*c2d0*/  IMAD.MOV.U32 R5, RZ, RZ, -0x3ffffff0 ;  /* 0xc0000010ff057424 */ /* 0x000fe200078e00ff */
[C---:B------:R-:W-:Y:S01]  /*c2e0*/  R2UR UR4, R8.reuse ;  /* 0x00000000080472ca */ /* 0x040fe200000e0000 */
[----:B------:R-:W-:Y:S01]  /*c2f0*/  WARPGROUP.ARRIVE ;  /* 0x00000000000079c5 */ /* 0x000fe20000000000 */
[----:B------:R-:W-:Y:S01]  /*c300*/  R2UR UR5, R9 ;  /* 0x00000000090572ca */ /* 0x000fe200000e0000 */
[----:B------:R-:W-:Y:S01]  /*c310*/  VIADD R12, R8, 0x180 ;  /* 0x00000180080c7836 */ /* 0x000fe20000000000 */
[C---:B------:R-:W-:Y:S01]  /*c320*/  R2UR UR6, R4.reuse ;  /* 0x00000000040672ca */ /* 0x040fe200000e0000 */
[----:B------:R-:W-:Y:S01]  /*c330*/  VIADD R6, R4, 0x100 ;  /* 0x0000010004067836 */ /* 0x000fe20000000000 */
[----:B------:R-:W-:Y:S01]  /*c340*/  R2UR UR7, R5 ;  /* 0x00000000050772ca */ /* 0x000fe200000e0000 */
[----:B------:R-:W-:-:S02]  /*c350*/  IMAD.MOV.U32 R13, RZ, RZ, -0x3ffffff0 ;  /* 0xc0000010ff0d7424 */ /* 0x000fc400078e00ff */
[----:B------:R-:W-:Y:S02]  /*c360*/  IMAD.MOV.U32 R7, RZ, RZ, -0x3ffffff0 ;  /* 0xc0000010ff077424 */ /* 0x000fe400078e00ff */
[----:B------:R-:W-:Y:S01]  /*c370*/  VIADD R10, R8, 0x300 ;  /* 0x00000300080a7836 */ /* 0x000fe20000000000 */
[----:B------:R2:W-:Y:S01]  /*c380*/  STL.64 [R1], R12 ;  /* 0x0000000c01007387 */ /* 0x0005e20000100a00 */
[----:B------:R-:W-:Y:S02]  /*c390*/  VIADD R4, R4, 0x200 ;  /* 0x0000020004047836 */ /* 0x000fe40000000000 */
[----:B------:R-:W-:Y:S02]  /*c3a0*/  IMAD.MOV.U32 R11, RZ, RZ, -0x3ffffff0 ;  /* 0xc0000010ff0b7424 */ /* 0x000fe400078e00ff */
[----:B------:R-:W-:Y:S02]  /*c3b0*/  IMAD.MOV.U32 R5, RZ, RZ, -0x3ffffff0 ;  /* 0xc0000010ff057424 */ /* 0x000fe400078e00ff */
[----:B------:R-:W-:Y:S01]  /*c3c0*/  QGMMA.64x128x32.F32.E4M3.E4M3 R24, gdesc[UR4], RZ, !UPT, gsb0 ;  /* 0x01e00000041879f3 */ /* 0x000fe2000c0008ff */
[----:B------:R-:W-:-:S02]  /*c3d0*/  R2UR UR4, R12 ;  /* 0x000000000c0472ca */ /* 0x000fc400000e0000 */
        /* <DEDUP_REMOVED lines=14> */
[----:B--2---:R-:W-:Y:S05]  /*c4c0*/  @!P0 BRA `(.L_x_11880) ;  /* 0x0000000000048947 */ /* 0x004fea0003800000 */
[----:B------:R-:W-:Y:S01]  /*c4d0*/  BPT.TRAP 0x1 ;  /* 0x000000040000795c */ /* 0x000fe20000300000 */
.L_x_11880:
[----:B------:R-:W2:Y:S01]  /*c4e0*/  LDL R0, [R1+0x48] ;  /* 0x0000480001007983 */ /* 0x000ea20000100800 */
[----:B------:R-:W3:Y:S03]  /*c4f0*/  LDC R96, c[0x0][0x448] ;  /* 0x00011200ff607b82 */ /* 0x000ee60000000800 */
[----:B------:R-:W2:Y:S04]  /*c500*/  LDL R94, [R1+0x2c] ;  /* 0x00002c00015e7983 */ /* 0x000ea80000100800 */
[----:B------:R-:W4:Y:S01]  /*c510*/  LDL R6, [R1+0xc] ;  /* 0x00000c0001067983 */ /* 0x000f220000100800 */
[----:B------:R-:W5:Y:S03]  /*c520*/  LDC.64 R12, c[0x0][0x9e0] ;  /* 0x00027800ff0c7b82 */ /* 0x000f660000000a00 */
[----:B------:R-:W5:Y:S04]  /*c530*/  LDL R98, [R1+0x10] ;  /* 0x0000100001627983 */ /* 0x000f680000100800 */
[----:B------:R-:W5:Y:S01]  /*c540*/  LDL R100, [R1+0x8] ;  /* 0x0000080001647983 */ /* 0x000f620000100800 */
[----:B------:R-:W-:Y:S01]  /*c550*/  IMAD.MOV.U32 R4, RZ, RZ, -0x80 ;  /* 0xffffff80ff047424 */ /* 0x000fe200078e00ff */
[----:B------:R-:W-:Y:S01]  /*c560*/  LOP3.LUT R22, R22, 0xffffffbf, RZ, 0xc0, !PT ;  /* 0xffffffbf16167812 */ /* 0x000fe200078ec0ff */
[----:B------:R-:W-:Y:S01]  /*c570*/  ULDC UR4, c[0x0][0x9dc] ;  /* 0x0002770000047ab9 */ /* 0x000fe20000000800 */
[----:B---3--:R-:W-:-:S13]  /*c580*/  ISETP.NE.AND P1, PT, R96, 0x1, PT ;  /* 0x000000016000780c */ /* 0x008fda0003f25270 */
[----:B01----:R-:W0:Y:S08]  /*c590*/  @P1 LDC R3, c[0x0][0x44c] ;  /* 0x00011300ff031b82 */ /* 0x003e300000000800 */
[----:B------:R-:W1:Y:S01]  /*c5a0*/  @P1 LDC R5, c[0x0][0x450] ;  /* 0x00011400ff051b82 */ /* 0x000e620000000800 */
[----:B------:R-:W-:Y:S01]  /*c5b0*/  IMAD R21, R89, R4, 0x80 ;  /* 0x0000008059157424 */ /* 0x000fe200078e0204 */
[----:B------:R-:W-:-:S04]  /*c5c0*/  @P1 LOP3.LUT R22, R22, 0x40, RZ, 0xfc, !PT ;  /* 0x0000004016161812 */ /* 0x000fc800078efcff */
[----:B------:R-:W-:Y:S01]  /*c5d0*/  LOP3.LUT R22, R22, 0xffffffdf, RZ, 0xc0, !PT ;  /* 0xffffffdf16167812 */ /* 0x000fe200078ec0ff */
[----:B--2---:R-:W-:-:S04]  /*c5e0*/  IMAD.IADD R90, R0, 0x1, R94 ;  /* 0x00000001005a7824 */ /* 0x004fc800078e025e */
[----:B0-----:R-:W-:-:S05]  /*c5f0*/  @P1 IMAD.HI.U32 R0, R90, R3, RZ ;  /* 0x000000035a001227 */ /* 0x001fca00078e00ff */
[----:B-1----:R-:W-:Y:S01]  /*c600*/  @P1 SHF.R.U32.HI R90, RZ, R5, R0 ;  /* 0x00000005ff5a1219 */ /* 0x002fe20000011600 */
[----:B------:R-:W-:-:S04]  /*c610*/  VIADD R0, R14, 0x19c40 ;  /* 0x00019c400e007836 */ /* 0x000fc80000000000 */
[----:B------:R-:W0:Y:S01]  /*c620*/  SHFL.IDX PT, R92, R90, RZ, 0x1c1f ;  /* 0x001c1fff5a5c7589 */ /* 0x000e2200000e0000 */
[----:B----4-:R-:W-:Y:S01]  /*c630*/  PRMT R0, R6, 0x654, R0 ;  /* 0x0000065406007816 */ /* 0x010fe20000000000 */
[----:B------:R-:W-:Y:S01]  /*c640*/  VIADD R3, R21, 0x1 ;  /* 0x0000000115037836 */ /* 0x000fe20000000000 */
[----:B-----5:R-:W-:Y:S01]  /*c650*/  ISETP.GE.AND P1, PT, R13, 0x1, PT ;  /* 0x000000010d00780c */ /* 0x020fe20003f26270 */
[----:B------:R-:W-:Y:S01]  /*c660*/  IMAD.U32 R14, RZ, RZ, UR4 ;  /* 0x00000004ff0e7e24 */ /* 0x000fe2000f8e00ff */
[----:B------:R1:W-:Y:S01]  /*c670*/  SYNCS.ARRIVE.TRANS64.RED.A1T0 RZ, [R0+URZ], RZ ;  /* 0x000000ff00ff79a7 */ /* 0x0003e2000810043f */
[----:B------:R-:W-:Y:S02]  /*c680*/  IMAD.IADD R20, R100, 0x1, R21 ;  /* 0x0000000164147824 */ /* 0x000fe400078e0215 */
[----:B-1----:R-:W-:Y:S01]  /*c690*/  IMAD R0, R98, -0x2, R3 ;  /* 0xfffffffe62007824 */ /* 0x002fe200078e0203 */
[----:B------:R-:W-:-:S04]  /*c6a0*/  LOP3.LUT R4, RZ, R14, RZ, 0x33, !PT ;  /* 0x0000000eff047212 */ /* 0x000fc800078e33ff */
[----:B------:R-:W-:Y:S01]  /*c6b0*/  IADD3 R7, -R157, R0, R100 ;  /* 0x000000009d077210 */ /* 0x000fe20007ffe164 */
[----:B------:R-:W-:-:S04]  /*c6c0*/  IMAD R20, R98, -0x2, R20 ;  /* 0xfffffffe62147824 */ /* 0x000fc800078e0214 */
[C---:B------:R-:W-:Y:S02]  /*c6d0*/  IMAD.IADD R15, R7.reuse, 0x1, R4 ;  /* 0x00000001070f7824 */ /* 0x040fe400078e0204 */
[----:B------:R-:W-:Y:S01]  /*c6e0*/  IMAD.IADD R7, R7, 0x1, R12 ;  /* 0x0000000107077824 */ /* 0x000fe200078e020c */
[----:B------:R-:W-:Y:S01]  /*c6f0*/  @P1 LOP3.LUT R22, R22, 0x20, RZ, 0xfc, !PT ;  /* 0x0000002016161812 */ /* 0x000fe200078efcff */
[----:B0-----:R-:W-:Y:S01]  /*c700*/  IMAD.IADD R3, R15, 0x1, R92 ;  /* 0x000000010f037824 */ /* 0x001fe200078e025c */
[----:B------:R-:W-:Y:S02]  /*c710*/  LEA R0, R89, 0xffffff80, 0x7 ;  /* 0xffffff8059007811 */ /* 0x000fe400078e38ff */
        /* <DEDUP_REMOVED lines=13> */
.L_x_11883:
[----:B------:R-:W-:-:S13]  /*c7f0*/  ISETP.NE.AND P1, PT, R13, 0x1, PT ;  /* 0x000000010d00780c */ /* 0x000fda0003f25270 */
[----:B------:R-:W0:Y:S02]  /*c800*/  @P1 LDC.64 R4, c[0x0][0x9e8] ;  /* 0x00027a00ff041b82 */ /* 0x000e240000000a00 */
[----:B0-----:R-:W-:-:S05]  /*c810*/  @P1 IMAD.HI.U32 R4, R91, R4, RZ ;  /* 0x000000045b041227 */ /* 0x001fca00078e00ff */
[----:B------:R-:W-:-:S07]  /*c820*/  @P1 SHF.R.U32.HI R91, RZ, R5, R4 ;  /* 0x00000005ff5b1219 */ /* 0x000fce0000011604 */
.L_x_11884:
[----:B------:R-:W-:Y:S05]  /*c830*/  BSYNC B0 ;  /* 0x0000000000007941 */ /* 0x000fea0003800000 */
.L_x_11882:
[----:B------:R-:W-:-:S04]  /*c840*/  IMAD R91, R91, R13, -R0 ;  /* 0x0000000d5b5b7224 */ /* 0x000fc800078e0a00 */
[----:B------:R-:W-:-:S05]  /*c850*/  IMAD R4, R98, -0x2, R91 ;  /* 0xfffffffe62047824 */ /* 0x000fca00078e025b */
[----:B------:R-:W-:Y:S02]  /*c860*/  VIMNMX R3, R3, R4, !PT ;  /* 0x0000000403037248 */ /* 0x000fe40007fe0100 */
[----:B------:R-:W-:-:S07]  /*c870*/  VIADDMNMX R6, R4, R13, R6, PT ;  /* 0x0000000d04067246 */ /* 0x000fce0003800106 */
.L_x_11881:
[C---:B------:R-:W-:Y:S01]  /*c880*/  ISETP.GE.AND P1, PT, R21.reuse, 0x2, PT ;  /* 0x000000021500780c */ /* 0x040fe20003f26270 */
[----:B------:R-:W0:Y:S01]  /*c890*/  SHFL.IDX PT, R90, R90, 0x1, 0x1c1f ;  /* 0x003c1f005a5a7f89 */ /* 0x000e2200000e0000 */
[----:B------:R-:W-:Y:S02]  /*c8a0*/  ISETP.GE.AND P6, PT, R21, 0x9, PT ;  /* 0x000000091500780c */ /* 0x000fe40003fc6270 */
[----:B------:R-:W-:Y:S02]  /*c8b0*/  ISETP.GT.AND P3, PT, R3, 0x1, !P1 ;  /* 0x000000010300780c */ /* 0x000fe40004f64270 */
[----:B------:R-:W-:Y:S02]  /*c8c0*/  ISETP.GE.AND P4, PT, R21, 0xa, PT ;  /* 0x0000000a1500780c */ /* 0x000fe40003f86270 */
[----:B------:R-:W-:Y:S02]  /*c8d0*/  ISETP.GT.AND P2, PT, R3, 0x8, !P6 ;  /* 0x000000080300780c */ /* 0x000fe40007744270 */
[----:B------:R-:W-:-:S02]  /*c8e0*/  ISETP.LT.OR P3, PT, R6, 0x2, P3 ;  /* 0x000000020600780c */ /* 0x000fc40001f61670 */
[----:B------:R-:W-:Y:S02]  /*c8f0*/  ISETP.LT.OR P2, PT, R6, 0x9, P2 ;  /* 0x000000090600780c */ /* 0x000fe40001741670 */
[----:B------:R-:W-:Y:S02]  /*c900*/  FSEL R25, R25, -INF , !P3 ;  /* 0xff80000019197808 */ /* 0x000fe40005800000 */
[----:B------:R-:W-:Y:S02]  /*c910*/  ISETP.GE.AND P3, PT, R21, 0x11, PT ;  /* 0x000000111500780c */ /* 0x000fe40003f66270 */
[----:B------:R-:W-:Y:S02]  /*c920*/  LOP3.LUT R22, R22, 0xfffffffe, RZ, 0xc0, !PT ;  /* 0xfffffffe16167812 */ /* 0x000fe400078ec0ff */
[----:B------:R-:W-:Y:S02]  /*c930*/  FSEL R91, R28, -INF , !P2 ;  /* 0xff8000001c5b7808 */ /* 0x000fe40005000000 */
[----:B------:R-:W-:-:S02]  /*c940*/  ISETP.GT.AND P2, PT, R3, 0x9, !P4 ;  /* 0x000000090300780c */ /* 0x000fc40006744270 */
[----:B------:R-:W-:Y:S01]  /*c950*/  @P4 LOP3.LUT R22, R22, 0x1, RZ, 0xfc, !PT ;  /* 0x0000000116164812 */ /* 0x000fe200078efcff */
[----:B0-----:R-:W-:Y:S01]  /*c960*/  IMAD.IADD R15, R15, 0x1, R90 ;  /* 0x000000010f0f7824 */ /* 0x001fe200078e025a */
        /* <DEDUP_REMOVED lines=9> */
[----:B------:R-:W-:Y:S02]  /*ca00*/  ISETP.GT.AND P2, PT, R3, 0x11, !P3 ;  /* 0x000000110300780c */ /* 0x000fe40005f44270 */
[----:B------:R-:W-:-:S02]  /*ca10*/  ISETP.GE.AND P5, PT, R21, 0x1, PT ;  /* 0x000000011500780c */ /* 0x000fc40003fa6270 */
[----:B------:R-:W-:Y:S02]  /*ca20*/  ISETP.LT.OR P2, PT, R6, 0x12, P2 ;  /* 0x000000120600780c */ /* 0x000fe40001741670 */
[----:B------:R-:W-:Y:S02]  /*ca30*/  @P3 LOP3.LUT R22, R22, 0x2000000, RZ, 0xfc, !PT ;  /* 0x0200000016163812 */ /* 0x000fe400078efcff */
[----:B------:R-:W-:Y:S02]  /*ca40*/  ISETP.GE.AND P3, PT, R21, 0x19, PT ;  /* 0x000000191500780c */ /* 0x000fe40003f66270 */
[----:B------:R-:W-:Y:S02]  /*ca50*/  LOP3.LUT R22, R22, 0xfeffffff, RZ, 0xc0, !PT ;  /* 0xfeffffff16167812 */ /* 0x000fe400078ec0ff */
[----:B------:R-:W-:Y:S02]  /*ca60*/  FSEL R33, R33, -INF , !P2 ;  /* 0xff80000021217808 */ /* 0x000fe40005000000 */
[----:B------:R-:W-:-:S02]  /*ca70*/  ISETP.GT.AND P2, PT, R3, 0x18, !P3 ;  /* 0x000000180300780c */ /* 0x000fc40005f44270 */
[----:B------:R-:W-:Y:S02]  /*ca80*/  VIADDMNMX R20, R90, R7, R20, PT ;  /* 0x000000075a147246 */ /* 0x000fe40003800114 */
        /* <DEDUP_REMOVED lines=165> */
.L_x_11887:
[----:B------:R-:W-:-:S13]  /*d4e0*/  ISETP.NE.AND P4, PT, R13, 0x1, PT ;  /* 0x000000010d00780c */ /* 0x000fda0003f85270 */
[----:B------:R-:W0:Y:S02]  /*d4f0*/  @P4 LDC.64 R4, c[0x0][0x9e8] ;  /* 0x00027a00ff044b82 */ /* 0x000e240000000a00 */
[----:B0-----:R-:W-:-:S05]  /*d500*/  @P4 IMAD.HI.U32 R4, R3, R4, RZ ;  /* 0x0000000403044227 */ /* 0x001fca00078e00ff */
[----:B------:R-:W-:-:S07]  /*d510*/  @P4 SHF.R.U32.HI R3, RZ, R5, R4 ;  /* 0x00000005ff034219 */ /* 0x000fce0000011604 */
.L_x_11888:
[----:B------:R-:W-:Y:S05]  /*d520*/  BSYNC B0 ;  /* 0x0000000000007941 */ /* 0x000fea0003800000 */
.L_x_11886:
[----:B------:R-:W-:-:S04]  /*d530*/  IMAD R0, R3, R13, -R0 ;  /* 0x0000000d03007224 */ /* 0x000fc800078e0a00 */
[----:B------:R-:W-:-:S05]  /*d540*/  IMAD R0, R98, -0x2, R0 ;  /* 0xfffffffe62007824 */ /* 0x000fca00078e0200 */
[----:B------:R-:W-:Y:S02]  /*d550*/  VIMNMX R15, R15, R0, !PT ;  /* 0x000000000f0f7248 */ /* 0x000fe40007fe0100 */
[----:B------:R-:W-:-:S07]  /*d560*/  VIADDMNMX R20, R0, R13, R20, PT ;  /* 0x0000000d00147246 */ /* 0x000fce0003800114 */
.L_x_11885:
[C---:B------:R-:W-:Y:S02]  /*d570*/  ISETP.GT.AND P1, PT, R15.reuse, 0x1, !P1 ;  /* 0x000000010f00780c */ /* 0x040fe40004f24270 */
[----:B------:R-:W-:Y:S02]  /*d580*/  ISETP.GT.AND P6, PT, R15, 0x8, !P6 ;  /* 0x000000080f00780c */ /* 0x000fe400077c4270 */
[C---:B------:R-:W-:Y:S02]  /*d590*/  ISETP.LT.OR P1, PT, R20.reuse, 0x2, P1 ;  /* 0x000000021400780c */ /* 0x040fe40000f21670 */
[----:B------:R-:W-:Y:S02]  /*d5a0*/  ISETP.LT.OR P6, PT, R20, 0x9, P6 ;  /* 0x000000091400780c */ /* 0x000fe400037c1670 */
[----:B------:R-:W-:Y:S02]  /*d5b0*/  FSEL R27, R27, -INF , !P1 ;  /* 0xff8000001b1b7808 */ /* 0x000fe40004800000 */
[----:B------:R-:W-:-:S02]  /*d5c0*/  LOP3.LUT P1, RZ, R22, 0x1, RZ, 0xc0, !PT ;  /* 0x0000000116ff7812 */ /* 0x000fc4000782c0ff */
[----:B------:R-:W-:Y:S02]  /*d5d0*/  FSEL R5, R30, -INF , !P6 ;  /* 0xff8000001e057808 */ /* 0x000fe40007000000 */
[----:B------:R-:W-:Y:S02]  /*d5e0*/  ISETP.GT.AND P1, PT, R15, 0x9, !P1 ;  /* 0x000000090f00780c */ /* 0x000fe40004f24270 */
[----:B------:R-:W-:Y:S02]  /*d5f0*/  LOP3.LUT P6, RZ, R22, 0x4000000, RZ, 0xc0, !PT ;  /* 0x0400000016ff7812 */ /* 0x000fe400078cc0ff */
[----:B------:R-:W-:Y:S02]  /*d600*/  ISETP.LT.OR P1, PT, R20, 0xa, P1 ;  /* 0x0000000a1400780c */ /* 0x000fe40000f21670 */
[----:B------:R-:W-:Y:S02]  /*d610*/  LOP3.LUT P4, RZ, R22, 0x2000000, RZ, 0xc0, !PT ;  /* 0x0200000016ff7812 */ /* 0x000fe4000788c0ff */
        /* <DEDUP_REMOVED lines=51> */
[C---:B------:R-:W-:Y:S02]  /*d950*/  LOP3.LUT P6, RZ, R22.reuse, 0x8000, RZ, 0xc0, !PT ;  /* 0x0000800016ff7812 */ /* 0x040fe400078cc0ff */
[----:B------:R-:W-:Y:S02]  /*d960*/  FSEL R47, R47, -INF , !P1 ;  /* 0xff8000002f2f7808 */ /* 0x000fe40004800000 */
[----:B------:R-:W-:Y:S02]  /*d970*/  LOP3.LUT P1, RZ, R22, 0x40000, RZ, 0xc0, !PT ;  /* 0x0004000016ff7812 */ /* 0x000fe4000782c0ff */
[----:B------:R-:W-:-:S02]  /*d980*/  FMNMX.FTZ R0, R111, R0, !PT ;  /* 0x000000006f007209 */ /* 0x000fc40007810000 */
[----:B------:R-:W-:Y:S02]  /*d990*/  ISETP.GT.AND P1, PT, R15, 0x30, !P1 ;  /* 0x000000300f00780c */ /* 0x000fe40004f24270 */
[----:B------:R-:W-:Y:S02]  /*d9a0*/  FMNMX.FTZ R0, R69, R0, !PT ;  /* 0x0000000045007209 */ /* 0x000fe40007810000 */
[----:B------:R-:W-:Y:S02]  /*d9b0*/  ISETP.LT.OR P1, PT, R20, 0x31, P1 ;  /* 0x000000311400780c */ /* 0x000fe40000f21670 */
[----:B------:R-:W-:Y:S02]  /*d9c0*/  LOP3.LUT P4, RZ, R22, 0x4000, RZ, 0xc0, !PT ;  /* 0x0000400016ff7812 */ /* 0x000fe4000788c0ff */
        /* <DEDUP_REMOVED lines=20> */
[C---:B------:R-:W-:Y:S01]  /*db10*/  ISETP.GT.AND P1, PT, R15.reuse, 0x40, !P4 ;  /* 0x000000400f00780c */ /* 0x040fe20006724270 */
[----:B------:R-:W0:Y:S01]  /*db20*/  SHFL.BFLY PT, R3, R0, 0x2, 0x1f ;  /* 0x0c401f0000037f89 */ /* 0x000e2200000e0000 */
[----:B------:R-:W-:Y:S02]  /*db30*/  ISETP.GT.AND P5, PT, R15, RZ, !P5 ;  /* 0x000000ff0f00720c */ /* 0x000fe40006fa4270 */
        /* <DEDUP_REMOVED lines=10> */
[----:B------:R-:W-:Y:S02]  /*dbe0*/  LOP3.LUT P1, RZ, R22, 0x1000, RZ, 0xc0, !PT ;  /* 0x0000100016ff7812 */ /* 0x000fe4000782c0ff */
[----:B0-----:R-:W-:Y:S02]  /*dbf0*/  FMNMX.FTZ R6, R0, R3, !PT ;  /* 0x0000000300067209 */ /* 0x001fe40007810000 */
[----:B------:R-:W-:Y:S02]  /*dc00*/  ISETP.GT.AND P1, PT, R15, 0x48, !P1 ;  /* 0x000000480f00780c */ /* 0x000fe40004f24270 */
[----:B------:R-:W-:Y:S01]  /*dc10*/  FMNMX.FTZ R0, R26, R27, !PT ;  /* 0x0000001b1a007209 */ /* 0x000fe20007810000 */
[----:B------:R-:W0:Y:S01]  /*dc20*/  SHFL.BFLY PT, R3, R6, 0x1, 0x1f ;  /* 0x0c201f0006037f89 */ /* 0x000e2200000e0000 */
        /* <DEDUP_REMOVED lines=50> */
[----:B0-----:R-:W-:Y:S02]  /*df50*/  FMNMX.FTZ R3, R6, R3, !PT ;  /* 0x0000000306037209 */ /* 0x001fe40007810000 */
[----:B------:R-:W-:Y:S02]  /*df60*/  FSEL R75, R75, -INF , !P1 ;  /* 0xff8000004b4b7808 */ /* 0x000fe40004800000 */
[----:B------:R-:W-:Y:S02]  /*df70*/  ISETP.GT.AND P1, PT, R15, 0x68, !P6 ;  /* 0x000000680f00780c */ /* 0x000fe40007724270 */
[----:B------:R-:W-:Y:S02]  /*df80*/  FMNMX.FTZ R0, R71, R0, !PT ;  /* 0x0000000047007209 */ /* 0x000fe40007810000 */
[----:B------:R-:W-:Y:S02]  /*df90*/  ISETP.LT.OR P1, PT, R20, 0x69, P1 ;  /* 0x000000691400780c */ /* 0x000fe40000f21670 */
[----:B------:R-:W-:-:S02]  /*dfa0*/  LOP3.LUT P6, RZ, R22, 0x8000000, RZ, 0xc0, !PT ;  /* 0x0800000016ff7812 */ /* 0x000fc400078cc0ff */
[----:B------:R-:W-:Y:S02]  /*dfb0*/  FSEL R139, R78, -INF , !P1 ;  /* 0xff8000004e8b7808 */ /* 0x000fe40004800000 */
[----:B------:R-:W-:Y:S02]  /*dfc0*/  ISETP.GT.AND P1, PT, R15, 0x69, !P4 ;  /* 0x000000690f00780c */ /* 0x000fe40006724270 */
[----:B------:R-:W-:Y:S02]  /*dfd0*/  FMNMX.FTZ R0, R137, R0, !PT ;  /* 0x0000000089007209 */ /* 0x000fe40007810000 */
[----:B------:R-:W-:Y:S02]  /*dfe0*/  ISETP.LT.OR P1, PT, R20, 0x6a, P1 ;  /* 0x0000006a1400780c */ /* 0x000fe40000f21670 */
[----:B------:R-:W-:Y:S02]  /*dff0*/  FMNMX.FTZ R0, R75, R0, !PT ;  /* 0x000000004b007209 */ /* 0x000fe40007810000 */
[----:B------:R-:W-:Y:S01]  /*e000*/  FSEL R141, R79, -INF , !P1 ;  /* 0xff8000004f8d7808 */ /* 0x000fe20004800000 */
[----:B------:R-:W-:-:S01]  /*e010*/  FFMA.FTZ R79, R2, R3, -8 ;  /* 0xc1000000024f7423 */ /* 0x000fc20000010003 */
[----:B------:R-:W-:-:S02]  /*e020*/  FSETP.NEU.FTZ.AND P1, PT, R3, -INF , PT ;  /* 0xff8000000300780b */ /* 0x000fc40003f3d000 */
[----:B------:R-:W-:Y:S02]  /*e030*/  LOP3.LUT P4, RZ, R22, 0x10000000, RZ, 0xc0, !PT ;  /* 0x1000000016ff7812 */ /* 0x000fe4000788c0ff */
[----:B------:R-:W-:Y:S02]  /*e040*/  FSEL R79, R79, RZ, P1 ;  /* 0x000000ff4f4f7208 */ /* 0x000fe40000800000 */
[C---:B------:R-:W-:Y:S02]  /*e050*/  ISETP.GT.AND P1, PT, R15.reuse, 0x70, !P6 ;  /* 0x000000700f00780c */ /* 0x040fe40007724270 */
[----:B------:R-:W-:Y:S01]  /*e060*/  ISETP.GT.AND P2, PT, R15, 0x71, !P2 ;  /* 0x000000710f00780c */ /* 0x000fe20005744270 */
[----:B------:R-:W-:-:S01]  /*e070*/  FFMA.FTZ R6, R2, R91, -R79 ;  /* 0x0000005b02067223 */ /* 0x000fc2000001084f */
[----:B------:R-:W-:Y:S01]  /*e080*/  ISETP.LT.OR P1, PT, R20, 0x71, P1 ;  /* 0x000000711400780c */ /* 0x000fe20000f21670 */
[----:B------:R-:W-:-:S01]  /*e090*/  FFMA.FTZ R91, R2, R57, -R79 ;  /* 0x00000039025b7223 */ /* 0x000fc2000001084f */
[----:B------:R-:W-:Y:S01]  /*e0a0*/  FMNMX.FTZ R0, R139, R0, !PT ;  /* 0x000000008b007209 */ /* 0x000fe20007810000 */
[----:B------:R-:W-:-:S01]  /*e0b0*/  FFMA.FTZ R4, R2, R24, -R79 ;  /* 0x0000001802047223 */ /* 0x000fc2000001084f */
[----:B------:R-:W-:Y:S01]  /*e0c0*/  ISETP.GT.AND P3, PT, R15, 0x78, !P3 ;  /* 0x000000780f00780c */ /* 0x000fe20005f64270 */
[----:B------:R-:W-:-:S01]  /*e0d0*/  FFMA.FTZ R24, R2, R93, -R79 ;  /* 0x0000005d02187223 */ /* 0x000fc2000001084f */
[----:B------:R-:W-:Y:S01]  /*e0e0*/  ISETP.GT.AND P4, PT, R15, 0x79, !P4 ;  /* 0x000000790f00780c */ /* 0x000fe20006784270 */
[----:B------:R-:W-:-:S01]  /*e0f0*/  FFMA.FTZ R28, R2, R95, -R79 ;  /* 0x0000005f021c7223 */ /* 0x000fc2000001084f */
[----:B------:R-:W-:Y:S01]  /*e100*/  ISETP.LT.OR P2, PT, R20, 0x72, P2 ;  /* 0x000000721400780c */ /* 0x000fe20001741670 */
[----:B------:R-:W-:-:S01]  /*e110*/  FFMA.FTZ R25, R2, R25, -R79 ;  /* 0x0000001902197223 */ /* 0x000fc2000001084f */
[----:B------:R-:W-:Y:S01]  /*e120*/  FSEL R15, R82, -INF , !P1 ;  /* 0xff800000520f7808 */ /* 0x000fe20004800000 */
[----:B------:R-:W-:Y:S01]  /*e130*/  MUFU.EX2 R4, R4 ;  /* 0x0000000400047308 */ /* 0x000fe20000000800 */
[----:B------:R-:W-:Y:S01]  /*e140*/  FMNMX.FTZ R0, R141, R0, !PT ;  /* 0x000000008d007209 */ /* 0x000fe20007810000 */
[--C-:B------:R-:W-:Y:S01]  /*e150*/  FFMA.FTZ R29, R2, R29, -R79.reuse ;  /* 0x0000001d021d7223 */ /* 0x100fe2000001084f */
[----:B------:R-:W-:Y:S01]  /*e160*/  ISETP.LT.OR P3, PT, R20, 0x79, P3 ;  /* 0x000000791400780c */ /* 0x000fe20001f61670 */
[C-C-:B------:R-:W-:Y:S01]  /*e170*/  FFMA.FTZ R33, R2.reuse, R33, -R79.reuse ;  /* 0x0000002102217223 */ /* 0x140fe2000001084f */
[----:B------:R-:W-:Y:S01]  /*e180*/  FSEL R83, R83, -INF , !P2 ;  /* 0xff80000053537808 */ /* 0x000fe20005000000 */
[--C-:B------:R-:W-:Y:S01]  /*e190*/  FFMA.FTZ R37, R2, R37, -R79.reuse ;  /* 0x0000002502257223 */ /* 0x100fe2000001084f */
[----:B------:R-:W-:Y:S01]  /*e1a0*/  FMNMX.FTZ R0, R15, R0, !PT ;  /* 0x000000000f007209 */ /* 0x000fe20007810000 */
[----:B------:R-:W-:Y:S01]  /*e1b0*/  MUFU.EX2 R25, R25 ;  /* 0x0000001900197308 */ /* 0x000fe20000000800 */
[----:B------:R-:W-:Y:S01]  /*e1c0*/  ISETP.LT.OR P4, PT, R20, 0x7a, P4 ;  /* 0x0000007a1400780c */ /* 0x000fe20002781670 */
[--C-:B------:R-:W-:Y:S01]  /*e1d0*/  FFMA.FTZ R30, R2, R97, -R79.reuse ;  /* 0x00000061021e7223 */ /* 0x100fe2000001084f */
[----:B------:R-:W-:Y:S01]  /*e1e0*/  FSEL R57, R86, -INF , !P3 ;  /* 0xff80000056397808 */ /* 0x000fe20005800000 */
[C-C-:B------:R-:W-:Y:S01]  /*e1f0*/  FFMA.FTZ R41, R2.reuse, R41, -R79.reuse ;  /* 0x0000002902297223 */ /* 0x140fe2000001084f */
[----:B------:R-:W-:Y:S01]  /*e200*/  FMNMX.FTZ R0, R83, R0, !PT ;  /* 0x0000000053007209 */ /* 0x000fe20007810000 */
[C-C-:B------:R-:W-:Y:S01]  /*e210*/  FFMA.FTZ R32, R2.reuse, R99, -R79.reuse ;  /* 0x0000006302207223 */ /* 0x140fe2000001084f */
[----:B------:R-:W-:Y:S01]  /*e220*/  FSEL R87, R87, -INF , !P4 ;  /* 0xff80000057577808 */ /* 0x000fe20006000000 */
        /* <DEDUP_REMOVED lines=8> */
[----:B------:R-:W0:Y:S01]  /*e2b0*/  MUFU.EX2 R29, R29 ;  /* 0x0000001d001d7308 */ /* 0x000e220000000800 */
[----:B------:R-:W-:-:S01]  /*e2c0*/  FFMA.FTZ R20, R2, R107, -R79 ;  /* 0x0000006b02147223 */ /* 0x000fc2000001084f */
[----:B------:R-:W1:Y:S01]  /*e2d0*/  SHFL.BFLY PT, R93, R0, 0x2, 0x1f ;  /* 0x0c401f00005d7f89 */ /* 0x000e6200000e0000 */
        /* <DEDUP_REMOVED lines=11> */
[----:B------:R-:W-:Y:S01]  /*e390*/  ISETP.NE.AND P6, PT, R96, 0x1, PT ;  /* 0x000000016000780c */ /* 0x000fe20003fc5270 */
[----:B------:R-:W-:-:S01]  /*e3a0*/  FFMA.FTZ R48, R2, R117, -R79 ;  /* 0x0000007502307223 */ /* 0x000fc2000001084f */
[----:B------:R-:W-:Y:S01]  /*e3b0*/  MUFU.EX2 R33, R33 ;  /* 0x0000002100217308 */ /* 0x000fe20000000800 */
[----:B0-----:R-:W-:-:S04]  /*e3c0*/  F2FP.SATFINITE.E4M3.F32.PACK_AB_MERGE_C R148, R29, R6, RZ ;  /* 0x000000061d94723e */ /* 0x001fc800048070ff */
[----:B------:R-:W-:-:S03]  /*e3d0*/  F2FP.SATFINITE.E4M3.F32.PACK_AB_MERGE_C R148, R25, R4, R148 ;  /* 0x000000041994723e */ /* 0x000fc60004807094 */
[----:B------:R-:W-:Y:S01]  /*e3e0*/  MUFU.EX2 R28, R28 ;  /* 0x0000001c001c7308 */ /* 0x000fe20000000800 */
[----:B-1----:R-:W-:Y:S01]  /*e3f0*/  FMNMX.FTZ R50, R0, R93, !PT ;  /* 0x0000005d00327209 */ /* 0x002fe20007810000 */
[----:B------:R-:W-:-:S04]  /*e400*/  FFMA.FTZ R93, R2, R119, -R79 ;  /* 0x00000077025d7223 */ /* 0x000fc8000001084f */
[----:B------:R-:W0:Y:S02]  /*e410*/  SHFL.BFLY PT, R95, R50, 0x1, 0x1f ;  /* 0x0c201f00325f7f89 */ /* 0x000e2400000e0000 */
[----:B------:R-:W1:Y:S08]  /*e420*/  MUFU.EX2 R37, R37 ;  /* 0x0000002500257308 */ /* 0x000e700000000800 */
[----:B------:R-:W-:Y:S08]  /*e430*/  MUFU.EX2 R30, R30 ;  /* 0x0000001e001e7308 */ /* 0x000ff00000000800 */
[----:B------:R-:W-:Y:S01]  /*e440*/  MUFU.EX2 R41, R41 ;  /* 0x0000002900297308 */ /* 0x000fe20000000800 */
[----:B-1----:R-:W-:-:S04]  /*e450*/  F2FP.SATFINITE.E4M3.F32.PACK_AB_MERGE_C R150, R37, R28, RZ ;  /* 0x0000001c2596723e */ /* 0x002fc800048070ff */
[----:B------:R-:W-:Y:S02]  /*e460*/  F2FP.SATFINITE.E4M3.F32.PACK_AB_MERGE_C R150, R33, R24, R150 ;  /* 0x000000182196723e */ /* 0x000fe40004807096 */
[----:B0-----:R-:W-:Y:S01]  /*e470*/  FMNMX.FTZ R0, R50, R95, !PT ;  /* 0x0000005f32007209 */ /* 0x001fe20007810000 */
[----:B------:R-:W-:Y:S01]  /*e480*/  MUFU.EX2 R32, R32 ;  /* 0x0000002000207308 */ /* 0x000fe20000000800 */
[----:B------:R-:W-:-:S01]  /*e490*/  FFMA.FTZ R50, R2, R81, -R79 ;  /* 0x0000005102327223 */ /* 0x000fc2000001084f */
[----:B------:R-:W-:Y:S01]  /*e4a0*/  FFMA.FTZ R79, R2, R85, -R79 ;  /* 0x00000055024f7223 */ /* 0x000fe2000001084f */
[----:B------:R-:W-:Y:S01]  /*e4b0*/  FSETP.NEU.FTZ.AND P1, PT, R0, -INF , PT ;  /* 0xff8000000000780b */ /* 0x000fe20003f3d000 */
[----:B------:R-:W-:-:S04]  /*e4c0*/  FFMA.FTZ R52, R2, R0, -8 ;  /* 0xc100000002347423 */ /* 0x000fc80000010000 */
[----:B------:R-:W0:Y:S01]  /*e4d0*/  MUFU.EX2 R45, R45 ;  /* 0x0000002d002d7308 */ /* 0x000e220000000800 */
        /* <DEDUP_REMOVED lines=27> */
[----:B0-----:R-:W-:Y:S01]  /*e690*/  F2FP.SATFINITE.E4M3.F32.PACK_AB_MERGE_C R144, R45, R32, RZ ;  /* 0x000000202d90723e */ /* 0x001fe200048070ff */
[----:B------:R-:W-:-:S01]  /*e6a0*/  FADD.FTZ R74, R28, R63 ;  /* 0x0000003f1c4a7221 */ /* 0x000fc20000010000 */
[C-C-:B------:R-:W-:Y:S01]  /*e6b0*/  FFMA.FTZ R47, R2.reuse, R129, -R52.reuse ;  /* 0x00000081022f7223 */ /* 0x140fe20000010834 */
[----:B------:R-:W-:-:S01]  /*e6c0*/  FFMA.FTZ R51, R2, R131, -R52 ;  /* 0x0000008302337223 */ /* 0x000fc20000010834 */
[----:B------:R-:W0:Y:S01]  /*e6d0*/  MUFU.EX2 R54, R54 ;  /* 0x0000003600367308 */ /* 0x000e220000000800 */
[----:B-1----:R-:W-:-:S01]  /*e6e0*/  FADD.FTZ R72, R26, R27 ;  /* 0x0000001b1a487221 */ /* 0x002fc20000010000 */
[C---:B------:R-:W-:Y:S01]  /*e6f0*/  FFMA.FTZ R55, R2.reuse, R133, -R52 ;  /* 0x0000008502377223 */ /* 0x040fe20000010834 */
[----:B------:R-:W-:Y:S01]  /*e700*/  F2FP.SATFINITE.E4M3.F32.PACK_AB_MERGE_C R144, R41, R30, R144 ;  /* 0x0000001e2990723e */ /* 0x000fe20004807090 */
[C-C-:B------:R-:W-:Y:S01]  /*e710*/  FFMA.FTZ R6, R2.reuse, R67, -R52.reuse ;  /* 0x0000004302067223 */ /* 0x140fe20000010834 */
[----:B------:R-:W-:-:S01]  /*e720*/  FFMA.FTZ R4, R2, R135, -R52 ;  /* 0x0000008702047223 */ /* 0x000fc20000010834 */
[C-C-:B------:R-:W-:Y:S01]  /*e730*/  FFMA.FTZ R139, R2.reuse, R139, -R52.reuse ;  /* 0x0000008b028b7223 */ /* 0x140fe20000010834 */
[----:B------:R-:W-:-:S01]  /*e740*/  FFMA.FTZ R141, R2, R141, -R52 ;  /* 0x0000008d028d7223 */ /* 0x000fc20000010834 */
[----:B------:R-:W1:Y:S01]  /*e750*/  MUFU.EX2 R7, R7 ;  /* 0x0000000700077308 */ /* 0x000e620000000800 */
[----:B--2---:R-:W-:-:S01]  /*e760*/  FADD.FTZ R59, R5, R72 ;  /* 0x00000048053b7221 */ /* 0x004fc20000010000 */
[C-C-:B------:R-:W-:Y:S01]  /*e770*/  FFMA.FTZ R83, R2.reuse, R83, -R52.reuse ;  /* 0x0000005302537223 */ /* 0x140fe20000010834 */
[----:B------:R-:W-:-:S05]  /*e780*/  FFMA.FTZ R57, R2, R57, -R52 ;  /* 0x0000003902397223 */ /* 0x000fca0000010834 */
[----:B------:R-:W2:Y:S01]  /*e790*/  MUFU.EX2 R56, R56 ;  /* 0x0000003800387308 */ /* 0x000ea20000000800 */
[----:B0-----:R-:W-:-:S01]  /*e7a0*/  FADD.FTZ R72, R54, R59 ;  /* 0x0000003b36487221 */ /* 0x001fc20000010000 */
[----:B------:R-:W-:Y:S01]  /*e7b0*/  FADD.FTZ R59, R37, R74 ;  /* 0x0000004a253b7221 */ /* 0x000fe20000010000 */
        /* <DEDUP_REMOVED lines=14> */
[----:B------:R-:W-:Y:S01]  /*e8a0*/  FFMA.FTZ R25, R2, R71, -R52 ;  /* 0x0000004702197223 */ /* 0x000fe20000010834 */
[----:B------:R-:W-:-:S04]  /*e8b0*/  F2FP.SATFINITE.E4M3.F32.PACK_AB_MERGE_C R58, R58, R31, RZ ;  /* 0x0000001f3a3a723e */ /* 0x000fc800048070ff */
        /* <DEDUP_REMOVED lines=9> */
[----:B------:R-:W-:-:S06]  /*e950*/  FFMA.FTZ R24, R2, R137, -R52 ;  /* 0x0000008902187223 */ /* 0x000fcc0000010834 */
[----:B------:R-:W-:Y:S01]  /*e960*/  MUFU.EX2 R36, R36 ;  /* 0x0000002400247308 */ /* 0x000fe20000000800 */
[----:B0-----:R-:W-:-:S07]  /*e970*/  FADD.FTZ R33, R49, R28 ;  /* 0x0000001c31217221 */ /* 0x001fce0000010000 */
[----:B------:R-:W0:Y:S01]  /*e980*/  MUFU.EX2 R53, R53 ;  /* 0x0000003500357308 */ /* 0x000e220000000800 */
[----:B-1----:R-:W-:-:S01]  /*e990*/  FADD.FTZ R28, R62, R29 ;  /* 0x0000001d3e1c7221 */ /* 0x002fc20000010000 */
[----:B------:R-:W-:Y:S01]  /*e9a0*/  FFMA.FTZ R29, R2, R75, -R52 ;  /* 0x0000004b021d7223 */ /* 0x000fe20000010834 */
[----:B------:R-:W-:-:S04]  /*e9b0*/  F2FP.SATFINITE.E4M3.F32.PACK_AB_MERGE_C R35, R62, R35, RZ ;  /* 0x000000233e23723e */ /* 0x000fc800048070ff */
[----:B------:R-:W-:Y:S01]  /*e9c0*/  F2FP.SATFINITE.E4M3.F32.PACK_AB_MERGE_C R145, R60, R21, R35 ;  /* 0x000000153c91723e */ /* 0x000fe20004807023 */
[----:B------:R-:W1:Y:S08]  /*e9d0*/  MUFU.EX2 R39, R39 ;  /* 0x0000002700277308 */ /* 0x000e700000000800 */
[----:B------:R-:W2:Y:S01]  /*e9e0*/  MUFU.EX2 R64, R64 ;  /* 0x0000004000407308 */ /* 0x000ea20000000800 */
[----:B0-----:R-:W-:Y:S01]  /*e9f0*/  F2FP.SATFINITE.E4M3.F32.PACK_AB_MERGE_C R146, R53, R36, RZ ;  /* 0x000000243592723e */ /* 0x001fe200048070ff */
[----:B------:R-:W-:-:S03]  /*ea00*/  FADD.FTZ R36, R36, R33 ;  /* 0x0000002124247221 */ /* 0x000fc60000010000 */
[----:B------:R-:W-:Y:S01]  /*ea10*/  F2FP.SATFINITE.E4M3.F32.PACK_AB_MERGE_C R146, R49, R34, R146 ;  /* 0x000000223192723e */ /* 0x000fe20004807092 */
[----:B------:R-:W-:-:S02]  /*ea20*/  FADD.FTZ R53, R53, R36 ;  /* 0x0000002435357221 */ /* 0x000fc40000010000 */
[----:B------:R-:W0:Y:S01]  /*ea30*/  MUFU.EX2 R43, R43 ;  /* 0x0000002b002b7308 */ /* 0x000e220000000800 */
[----:B-1----:R-:W-:-:S07]  /*ea40*/  FADD.FTZ R33, R39, R28 ;  /* 0x0000001c27217221 */ /* 0x002fce0000010000 */
[----:B------:R-:W1:Y:S01]  /*ea50*/  MUFU.EX2 R66, R66 ;  /* 0x0000004200427308 */ /* 0x000e620000000800 */
[----:B--2---:R-:W-:-:S07]  /*ea60*/  FADD.FTZ R28, R64, R33 ;  /* 0x00000021401c7221 */ /* 0x004fce0000010000 */
[----:B------:R-:W-:Y:S01]  /*ea70*/  MUFU.EX2 R20, R20 ;  /* 0x0000001400147308 */ /* 0x000fe20000000800 */
[----:B0-----:R-:W-:-:S01]  /*ea80*/  FADD.FTZ R33, R43, R28 ;  /* 0x0000001c2b217221 */ /* 0x001fc20000010000 */
[C-C-:B------:R-:W-:Y:S01]  /*ea90*/  FFMA.FTZ R28, R2.reuse, R15, -R52.reuse ;  /* 0x0000000f021c7223 */ /* 0x140fe20000010834 */
[----:B------:R-:W-:-:S05]  /*eaa0*/  FFMA.FTZ R52, R2, R87, -R52 ;  /* 0x0000005702347223 */ /* 0x000fca0000010834 */
[----:B------:R-:W0:Y:S01]  /*eab0*/  MUFU.EX2 R61, R61 ;  /* 0x0000003d003d7308 */ /* 0x000e220000000800 */
[----:B-1----:R-:W-:-:S01]  /*eac0*/  FADD.FTZ R30, R66, R33 ;  /* 0x00000021421e7221 */ /* 0x002fc20000010000 */
[----:B------:R-:W-:-:S04]  /*ead0*/  F2FP.SATFINITE.E4M3.F32.PACK_AB_MERGE_C R43, R66, R43, RZ ;  /* 0x0000002b422b723e */ /* 0x000fc800048070ff */
[----:B------:R-:W-:Y:S02]  /*eae0*/  F2FP.SATFINITE.E4M3.F32.PACK_AB_MERGE_C R147, R64, R39, R43 ;  /* 0x000000274093723e */ /* 0x000fe4000480702b */
        /* <DEDUP_REMOVED lines=17> */
[----:B0-----:R-:W-:-:S01]  /*ec00*/  FADD.FTZ R30, R70, R5 ;  /* 0x00000005461e7221 */ /* 0x001fc20000010000 */
[----:B------:R-:W-:-:S06]  /*ec10*/  F2FP.SATFINITE.E4M3.F32.PACK_AB_MERGE_C R51, R70, R51, RZ ;  /* 0x000000334633723e */ /* 0x000fcc00048070ff */
[----:B------:R-:W0:Y:S08]  /*ec20*/  MUFU.EX2 R55, R55 ;  /* 0x0000003700377308 */ /* 0x000e300000000800 */
[----:B------:R-:W-:Y:S01]  /*ec30*/  MUFU.EX2 R46, R46 ;  /* 0x0000002e002e7308 */ /* 0x000fe20000000800 */
[----:B-1----:R-:W-:-:S07]  /*ec40*/  F2FP.SATFINITE.E4M3.F32.PACK_AB_MERGE_C R142, R69, R42, RZ ;  /* 0x0000002a458e723e */ /* 0x002fce00048070ff */
[----:B------:R-:W1:Y:S01]  /*ec50*/  MUFU.EX2 R77, R77 ;  /* 0x0000004d004d7308 */ /* 0x000e620000000800 */
[----:B0-----:R-:W-:-:S02]  /*ec60*/  FADD.FTZ R31, R55, R30 ;  /* 0x0000001e371f7221 */ /* 0x001fc40000010000 */
[----:B------:R-:W0:Y:S05]  /*ec70*/  @P6 LDC R30, c[0x0][0x44c] ;  /* 0x00011300ff1e6b82 */ /* 0x000e2a0000000800 */
[----:B------:R-:W-:Y:S08]  /*ec80*/  MUFU.EX2 R40, R40 ;  /* 0x0000002800287308 */ /* 0x000ff00000000800 */
[----:B------:R-:W2:Y:S01]  /*ec90*/  MUFU.EX2 R65, R65 ;  /* 0x0000004100417308 */ /* 0x000ea20000000800 */
[----:B-1----:R-:W-:-:S07]  /*eca0*/  F2FP.SATFINITE.E4M3.F32.PACK_AB_MERGE_C R27, R77, R46, RZ ;  /* 0x0000002e4d1b723e */ /* 0x002fce00048070ff */
[----:B------:R-:W1:Y:S01]  /*ecb0*/  MUFU.EX2 R6, R6 ;  /* 0x0000000600067308 */ /* 0x000e620000000800 */
[----:B0-----:R-:W-:-:S07]  /*ecc0*/  @P6 IMAD.HI.U32 R30, R94, R30, RZ ;  /* 0x0000001e5e1e6227 */ /* 0x001fce00078e00ff */
[----:B------:R-:W-:Y:S01]  /*ecd0*/  MUFU.EX2 R44, R44 ;  /* 0x0000002c002c7308 */ /* 0x000fe20000000800 */
[----:B--2---:R-:W-:Y:S01]  /*ece0*/  F2FP.SATFINITE.E4M3.F32.PACK_AB_MERGE_C R142, R65, R40, R142 ;  /* 0x00000028418e723e */ /* 0x004fe2000480708e */
[----:B------:R-:W-:-:S04]  /*ecf0*/  FADD.FTZ R40, R40, R61 ;  /* 0x0000003d28287221 */ /* 0x000fc80000010000 */
[----:B------:R-:W-:Y:S02]  /*ed00*/  FADD.FTZ R65, R65, R40 ;  /* 0x0000002841417221 */ /* 0x000fe40000010000 */
[----:B------:R-:W0:Y:S01]  /*ed10*/  MUFU.EX2 R73, R73 ;  /* 0x0000004900497308 */ /* 0x000e220000000800 */
[----:B-1----:R-:W-:-:S01]  /*ed20*/  FADD.FTZ R31, R6, R31 ;  /* 0x0000001f061f7221 */ /* 0x002fc20000010000 */
[----:B------:R-:W-:-:S04]  /*ed30*/  FADD.FTZ R42, R42, R65 ;  /* 0x000000412a2a7221 */ /* 0x000fc80000010000 */
[----:B------:R-:W-:Y:S02]  /*ed40*/  FADD.FTZ R69, R69, R42 ;  /* 0x0000002a45457221 */ /* 0x000fe40000010000 */
[----:B------:R-:W-:Y:S08]  /*ed50*/  MUFU.EX2 R4, R4 ;  /* 0x0000000400047308 */ /* 0x000ff00000000800 */
[----:B------:R-:W1:Y:S01]  /*ed60*/  MUFU.EX2 R25, R25 ;  /* 0x0000001900197308 */ /* 0x000e620000000800 */
[C---:B0-----:R-:W-:Y:S01]  /*ed70*/  F2FP.SATFINITE.E4M3.F32.PACK_AB_MERGE_C R136, R73.reuse, R44, R27 ;  /* 0x0000002c4988723e */ /* 0x041fe2000480701b */
[----:B------:R-:W-:Y:S01]  /*ed80*/  FADD.FTZ R44, R44, R69 ;  /* 0x000000452c2c7221 */ /* 0x000fe20000010000 */
[----:B------:R-:W0:Y:S03]  /*ed90*/  @P6 LDC R27, c[0x0][0x450] ;  /* 0x00011400ff1b6b82 */ /* 0x000e260000000800 */
[----:B------:R-:W-:-:S02]  /*eda0*/  FADD.FTZ R73, R73, R44 ;  /* 0x0000002c49497221 */ /* 0x000fc40000010000 */
[----:B------:R-:W2:Y:S02]  /*edb0*/  MUFU.EX2 R24, R24 ;  /* 0x0000001800187308 */ /* 0x000ea40000000800 */
[----:B------:R-:W-:-:S04]  /*edc0*/  FADD.FTZ R46, R46, R73 ;  /* 0x000000492e2e7221 */ /* 0x000fc80000010000 */
[----:B------:R-:W-:Y:S02]  /*edd0*/  FADD.FTZ R77, R77, R46 ;  /* 0x0000002e4d4d7221 */ /* 0x000fe40000010000 */
[----:B------:R-:W3:Y:S01]  /*ede0*/  MUFU.EX2 R29, R29 ;  /* 0x0000001d001d7308 */ /* 0x000ee20000000800 */
[----:B-1----:R-:W-:-:S04]  /*edf0*/  F2FP.SATFINITE.E4M3.F32.PACK_AB_MERGE_C R7, R25, R4, RZ ;  /* 0x000000041907723e */ /* 0x002fc800048070ff */
[----:B------:R-:W-:-:S03]  /*ee00*/  F2FP.SATFINITE.E4M3.F32.PACK_AB_MERGE_C R143, R6, R55, R7 ;  /* 0x00000037068f723e */ /* 0x000fc60004807007 */
[----:B------:R-:W1:Y:S08]  /*ee10*/  MUFU.EX2 R15, R139 ;  /* 0x0000008b000f7308 */ /* 0x000e700000000800 */
[----:B------:R4:W-:Y:S08]  /*ee20*/  MUFU.EX2 R5, R28 ;  /* 0x0000001c00057308 */ /* 0x0009f00000000800 */
[----:B------:R5:W0:Y:S01]  /*ee30*/  MUFU.EX2 R20, R141 ;  /* 0x0000008d00147308 */ /* 0x000a220000000800 */
[----:B----4-:R-:W-:-:S04]  /*ee40*/  FADD.FTZ R28, R4, R31 ;  /* 0x0000001f041c7221 */ /* 0x010fc80000010000 */
[----:B------:R-:W-:-:S03]  /*ee50*/  FADD.FTZ R25, R25, R28 ;  /* 0x0000001c19197221 */ /* 0x000fc60000010000 */
[----:B------:R-:W-:Y:S01]  /*ee60*/  MUFU.EX2 R50, R50 ;  /* 0x0000003200327308 */ /* 0x000fe20000000800 */
[----:B--2---:R-:W-:-:S01]  /*ee70*/  FADD.FTZ R4, R24, R25 ;  /* 0x0000001918047221 */ /* 0x004fc20000010000 */
[----:B-----5:R-:W-:-:S03]  /*ee80*/  F2FP.SATFINITE.E4M3.F32.PACK_AB_MERGE_C R141, R68, R47, R51 ;  /* 0x0000002f448d723e */ /* 0x020fc60004807033 */
[----:B---3--:R-:W-:-:S03]  /*ee90*/  FADD.FTZ R4, R29, R4 ;  /* 0x000000041d047221 */ /* 0x008fc60000010000 */
[----:B------:R-:W2:Y:S01]  /*eea0*/  MUFU.EX2 R79, R79 ;  /* 0x0000004f004f7308 */ /* 0x000ea20000000800 */
[----:B-1----:R-:W-:-:S01]  /*eeb0*/  FADD.FTZ R7, R15, R4 ;  /* 0x000000040f077221 */ /* 0x002fc20000010000 */
[----:B0-----:R-:W-:-:S03]  /*eec0*/  F2FP.SATFINITE.E4M3.F32.PACK_AB_MERGE_C R15, R20, R15, RZ ;  /* 0x0000000f140f723e */ /* 0x001fc600048070ff */
[----:B------:R-:W-:Y:S01]  /*eed0*/  FADD.FTZ R20, R20, R7 ;  /* 0x0000000714147221 */ /* 0x000fe20000010000 */
[----:B------:R-:W-:Y:S01]  /*eee0*/  F2FP.SATFINITE.E4M3.F32.PACK_AB_MERGE_C R137, R29, R24, R15 ;  /* 0x000000181d89723e */ /* 0x000fe2000480700f */
[----:B------:R-:W-:Y:S01]  /*eef0*/  IMAD.MOV.U32 R15, RZ, RZ, R94 ;  /* 0x000000ffff0f7224 */ /* 0x000fe200078e005e */
[----:B------:R-:W-:Y:S01]  /*ef00*/  MUFU.EX2 R48, R48 ;  /* 0x0000003000307308 */ /* 0x000fe20000000800 */
[----:B------:R-:W-:Y:S01]  /*ef10*/  @P6 SHF.R.U32.HI R15, RZ, R27, R30 ;  /* 0x0000001bff0f6219 */ /* 0x000fe2000001161e */
[----:B------:R-:W-:Y:S01]  /*ef20*/  FADD.FTZ R7, R5, R20 ;  /* 0x0000001405077221 */ /* 0x000fe20000010000 */
[----:B------:R-:W-:-:S03]  /*ef30*/  ISETP.GE.AND P6, PT, R13, 0x1, PT ;  /* 0x000000010d00780c */ /* 0x000fc60003fc6270 */
[----:B------:R-:W-:Y:S02]  /*ef40*/  IMAD.IADD R15, R88, 0x1, R15 ;  /* 0x00000001580f7824 */ /* 0x000fe400078e020f */
[----:B------:R-:W0:Y:S01]  /*ef50*/  MUFU.EX2 R93, R93 ;  /* 0x0000005d005d7308 */ /* 0x000e220000000800 */
[----:B--2---:R-:W-:Y:S01]  /*ef60*/  F2FP.SATFINITE.E4M3.F32.PACK_AB_MERGE_C R4, R79, R50, RZ ;  /* 0x000000324f04723e */ /* 0x004fe200048070ff */
[----:B------:R-:W-:-:S06]  /*ef70*/  IMAD.IADD R12, R15, 0x1, R12 ;  /* 0x000000010f0c7824 */ /* 0x000fcc00078e020c */
[----:B------:R-:W1:Y:S08]  /*ef80*/  MUFU.EX2 R26, R83 ;  /* 0x00000053001a7308 */ /* 0x000e700000000800 */
[----:B------:R-:W-:Y:S01]  /*ef90*/  MUFU.EX2 R57, R57 ;  /* 0x0000003900397308 */ /* 0x000fe20000000800 */
[----:B0-----:R-:W-:Y:S01]  /*efa0*/  F2FP.SATFINITE.E4M3.F32.PACK_AB_MERGE_C R138, R93, R48, R4 ;  /* 0x000000305d8a723e */ /* 0x001fe20004807004 */
[----:B------:R-:W-:-:S04]  /*efb0*/  FADD.FTZ R48, R48, R77 ;  /* 0x0000004d30307221 */ /* 0x000fc80000010000 */
[----:B------:R-:W-:Y:S02]  /*efc0*/  FADD.FTZ R93, R93, R48 ;  /* 0x000000305d5d7221 */ /* 0x000fe40000010000 */
[----:B------:R-:W0:Y:S01]  /*efd0*/  MUFU.EX2 R52, R52 ;  /* 0x0000003400347308 */ /* 0x000e220000000800 */
[----:B-1----:R-:W-:-:S01]  /*efe0*/  FADD.FTZ R4, R26, R7 ;  /* 0x000000071a047221 */ /* 0x002fc20000010000 */
        /* <DEDUP_REMOVED lines=19> */
.L_x_11891:
[----:B------:R-:W-:-:S13]  /*f120*/  ISETP.NE.AND P1, PT, R13, 0x1, PT ;  /* 0x000000010d00780c */ /* 0x000fda0003f25270 */
[----:B------:R-:W0:Y:S02]  /*f130*/  @P1 LDC.64 R20, c[0x0][0x9e8] ;  /* 0x00027a00ff141b82 */ /* 0x000e240000000a00 */
[----:B0-----:R-:W-:-:S05]  /*f140*/  @P1 IMAD.HI.U32 R20, R7, R20, RZ ;  /* 0x0000001407141227 */ /* 0x001fca00078e00ff */
[----:B------:R-:W-:-:S07]  /*f150*/  @P1 SHF.R.U32.HI R7, RZ, R21, R20 ;  /* 0x00000015ff071219 */ /* 0x000fce0000011614 */
.L_x_11892:
[----:B------:R-:W-:Y:S05]  /*f160*/  BSYNC B0 ;  /* 0x0000000000007941 */ /* 0x000fea0003800000 */
.L_x_11890:
[----:B------:R-:W-:-:S05]  /*f170*/  IMAD R7, R7, R13, R13 ;  /* 0x0000000d07077224 */ /* 0x000fca00078e020d */
[----:B------:R-:W-:-:S07]  /*f180*/  VIMNMX R12, R12, R7, PT ;  /* 0x000000070c0c7248 */ /* 0x000fce0003fe0100 */
.L_x_11889:
[----:B------:R-:W2:Y:S01]  /*f190*/  LDL R13, [R1+0x4c] ;  /* 0x00004c00010d7983 */ /* 0x000ea20000100800 */
        /* <DEDUP_REMOVED lines=8> */
[----:B------:R-:W-:Y:S01]  /*f220*/  SHF.R.S32.HI R7, RZ, 0x7, R7 ;  /* 0x00000007ff077819 */ /* 0x000fe20000011407 */
[----:B------:R-:W-:Y:S01]  /*f230*/  BSSY B1, `(.L_x_11893) ;  /* 0x000031d000017945 */ /* 0x000fe20003800000 */
        /* <DEDUP_REMOVED lines=24> */
[----:B--2---:R-:W-:-:S04]  /*f3c0*/  VIMNMX R13, R13, R7, !PT ;  /* 0x000000070d0d7248 */ /* 0x004fc80007fe0100 */
[----:B------:R-:W-:Y:S01]  /*f3d0*/  ISETP.GE.AND P1, PT, R4, R13, PT ;  /* 0x0000000d0400720c */ /* 0x000fe20003f26270 */
[----:B------:R0:W-:-:S12]  /*f3e0*/  STL [R1+0x38], R13 ;  /* 0x0000380d01007387 */ /* 0x0001d80000100800 */
[----:B0-----:R-:W-:Y:S05]  /*f3f0*/  @!P1 BRA `(.L_x_11894) ;  /* 0x0000003000009947 */ /* 0x001fea0003800000 */
[----:B------:R-:W-:Y:S01]  /*f400*/  BSSY B0, `(.L_x_11895) ;  /* 0x00002fb000007945 */ /* 0x000fe20003800000 */
[----:B------:R-:W-:-:S07]  /*f410*/  IMAD.MOV.U32 R135, RZ, RZ, RZ ;  /* 0x000000ffff877224 */ /* 0x000fce00078e00ff */
.L_x_11916:
[----:B------:R-:W-:-:S05]  /*f420*/  VIADD R7, R19, 0x1 ;  /* 0x0000000113077836 */ /* 0x000fca0000000000 */
[----:B------:R-:W-:-:S04]  /*f430*/  ISETP.NE.AND P1, PT, R7, 0x2, PT ;  /* 0x000000020700780c */ /* 0x000fc80003f25270 */
[----:B------:R-:W-:Y:S02]  /*f440*/  SEL R13, RZ, 0x1, P1 ;  /* 0x00000001ff0d7807 */ /* 0x000fe40000800000 */
[----:B------:R-:W-:Y:S02]  /*f450*/  SEL R7, R7, RZ, P1 ;  /* 0x000000ff07077207 */ /* 0x000fe40000800000 */
[----:B------:R-:W-:Y:S01]  /*f460*/  LOP3.LUT R20, R156, R13, RZ, 0x3c, !PT ;  /* 0x0000000d9c147212 */ /* 0x000fe200078e3cff */
[----:B------:R-:W-:Y:S06]  /*f470*/  @!P0 BRA `(.L_x_11896) ;  /* 0x0000000000048947 */ /* 0x000fec0003800000 */
[----:B------:R-:W-:Y:S01]  /*f480*/  BPT.TRAP 0x1 ;  /* 0x000000040000795c */ /* 0x000fe20000300000 */
.L_x_11896:
[----:B------:R-:W-:Y:S01]  /*f490*/  IMAD R21, R7, 0x8, R18 ;  /* 0x0000000807157824 */ /* 0x000fe200078e0212 */
[----:B------:R-:W-:-:S04]  /*f4a0*/  SHF.L.U32 R12, R20, 0x1f, RZ ;  /* 0x0000001f140c7819 */ /* 0x000fc800000006ff */
[----:B------:R0:W1:Y:S01]  /*f4b0*/  SYNCS.PHASECHK.TRANS64.TRYWAIT P1, [R21+URZ+0x19c30], R12 ;  /* 0x019c300c150075a7 */ /* 0x000062000802017f */
[----:B------:R-:W-:Y:S05]  /*f4c0*/  @!P0 BRA `(.L_x_11897) ;  /* 0x0000000000048947 */ /* 0x000fea0003800000 */
[----:B------:R-:W-:Y:S01]  /*f4d0*/  BPT.TRAP 0x1 ;  /* 0x000000040000795c */ /* 0x000fe20000300000 */
.L_x_11897:
[----:B------:R-:W-:Y:S01]  /*f4e0*/  BSSY B2, `(.L_x_11898) ;  /* 0x0000006000027945 */ /* 0x000fe20003800000 */
[----:B------:R-:W-:Y:S02]  /*f4f0*/  IMAD R14, R7, 0x300, R153 ;  /* 0x00000300070e7824 */ /* 0x000fe400078e0299 */
[----:B------:R-:W-:Y:S01]  /*f500*/  IMAD.MOV.U32 R15, RZ, RZ, -0x3ffffff0 ;  /* 0xc0000010ff0f7424 */ /* 0x000fe200078e00ff */
[----:B-1----:R-:W-:Y:S06]  /*f510*/  @P1 BRA `(.L_x_11899) ;  /* 0x0000000000081947 */ /* 0x002fec0003800000 */
[----:B------:R-:W1:Y:S02]  /*f520*/  SYNCS.PHASECHK.TRANS64.TRYWAIT P1, [R21+URZ+0x19c30], R12 ;  /* 0x019c300c150075a7 */ /* 0x000e64000802017f */
[----:B-1----:R-:W-:Y:S05]  /*f530*/  @!P1 BRA `(.L_x_11900) ;  /* 0x00000130003c9947 */ /* 0x002fea0003800000 */
.L_x_11899:
[----:B------:R-:W-:Y:S05]  /*f540*/  BSYNC B2 ;  /* 0x0000000000027941 */ /* 0x000fea0003800000 */
.L_x_11898:
[C---:B01----:R-:W-:Y:S01]  /*f550*/  VIADD R12, R14.reuse, 0x100 ;  /* 0x000001000e0c7836 */ /* 0x043fe20000000000 */
[----:B------:R-:W-:Y:S01]  /*f560*/  R2UR UR6, R14 ;  /* 0x000000000e0672ca */ /* 0x000fe200000e0000 */
[----:B------:R-:W-:Y:S01]  /*f570*/  IMAD.MOV.U32 R13, RZ, RZ, -0x3ffffff0 ;  /* 0xc0000010ff0d7424 */ /* 0x000fe200078e00ff */
[----:B------:R-:W-:Y:S02]  /*f580*/  R2UR UR7, R15 ;  /* 0x000000000f0772ca */ /* 0x000fe400000e0000 */
[----:B------:R-:W-:Y:S02]  /*f590*/  R2UR UR4, R8 ;  /* 0x00000000080472ca */ /* 0x000fe400000e0000 */
[----:B------:R-:W-:Y:S01]  /*f5a0*/  R2UR UR5, R9 ;  /* 0x00000000090572ca */ /* 0x000fe200000e0000 */
[----:B------:R-:W-:Y:S01]  /*f5b0*/  WARPGROUP.ARRIVE ;  /* 0x00000000000079c5 */ /* 0x000fe20000000000 */
[----:B------:R-:W-:Y:S01]  /*f5c0*/  R2UR UR10, R12 ;  /* 0x000000000c0a72ca */ /* 0x000fe200000e0000 */
[----:B------:R-:W-:Y:S01]  /*f5d0*/  VIADD R14, R14, 0x200 ;  /* 0x000002000e0e7836 */ /* 0x000fe20000000000 */
[----:B------:R-:W-:-:S02]  /*f5e0*/  R2UR UR11, R13 ;  /* 0x000000000d0b72ca */ /* 0x000fc400000e0000 */
[----:B------:R-:W2:Y:S01]  /*f5f0*/  LDL.64 R12, [R1] ;  /* 0x00000000010c7983 */ /* 0x000ea20000100a00 */
[----:B------:R-:W-:Y:S01]  /*f600*/  IMAD.MOV.U32 R15, RZ, RZ, -0x3ffffff0 ;  /* 0xc0000010ff0f7424 */ /* 0x000fe200078e00ff */
[----:B------:R-:W-:Y:S02]  /*f610*/  R2UR UR14, R14 ;  /* 0x000000000e0e72ca */ /* 0x000fe400000e0000 */
[----:B------:R-:W-:Y:S02]  /*f620*/  R2UR UR12, R10 ;  /* 0x000000000a0c72ca */ /* 0x000fe400000e0000 */
[----:B------:R-:W-:Y:S01]  /*f630*/  R2UR UR15, R15 ;  /* 0x000000000f0f72ca */ /* 0x000fe200000e0000 */
[----:B------:R-:W-:Y:S01]  /*f640*/  QGMMA.64x128x32.F32.E4M3.E4M3 R24, gdesc[UR4], RZ, !UPT, gsb0 ;  /* 0x01e00000041879f3 */ /* 0x000fe2000c0008ff */
[----:B------:R-:W-:Y:S02]  /*f650*/  R2UR UR13, R11 ;  /* 0x000000000b0d72ca */ /* 0x000fe400000e0000 */
[----:B------:R-:W-:-:S02]  /*f660*/  WARPGROUP.DEPBAR.LE gsb0, 0x0 ;  /* 0x00008000000079c5 */ /* 0x000fc40000010000 */
[----:B------:R-:W-:Y:S01]  /*f670*/  WARPGROUP.ARRIVE ;  /* 0x00000000000079c5 */ /* 0x000fe20000000000 */
[----:B--2---:R-:W-:Y:S02]  /*f680*/  R2UR UR8, R12 ;  /* 0x000000000c0872ca */ /* 0x004fe400000e0000 */
[----:B------:R-:W-:-:S13]  /*f690*/  R2UR UR9, R13 ;  /* 0x000000000d0972ca */ /* 0x000fda00000e0000 */
[----:B------:R-:W-:Y:S03]  /*f6a0*/  QGMMA.64x128x32.F32.E4M3.E4M3 R24, gdesc[UR8], R24, gsb0 ;  /* 0x01e00000081879f3 */ /* 0x000fe60008000818 */
[----:B------:R-:W-:Y:S02]  /*f6b0*/  WARPGROUP.DEPBAR.LE gsb0, 0x0 ;  /* 0x00008000000079c5 */ /* 0x000fe40000010000 */
[----:B------:R-:W-:-:S07]  /*f6c0*/  WARPGROUP.ARRIVE ;  /* 0x00000000000079c5 */ /* 0x000fce0000000000 */
[----:B------:R-:W-:Y:S03]  /*f6d0*/  QGMMA.64x128x32.F32.E4M3.E4M3 R24, gdesc[UR12], R24, gsb0 ;  /* 0x01e000000c1879f3 */ /* 0x000fe60008000818 */
[----:B------:R-:W-:Y:S02]  /*f6e0*/  WARPGROUP.DEPBAR.LE gsb0, 0x0 ;  /* 0x00008000000079c5 */ /* 0x000fe40000010000 */
[----:B------:R-:W-:Y:S05]  /*f6f0*/  @!P0 BRA `(.L_x_11901) ;  /* 0x0000000000048947 */ /* 0x000fea0003800000 */
[----:B------:R-:W-:Y:S01]  /*f700*/  BPT.TRAP 0x1 ;  /* 0x000000040000795c */ /* 0x000fe20000300000 */
.L_x_11901:
[----:B------:R-:W-:Y:S01]  /*f710*/  SHF.L.U32 R12, R156, 0x1f, RZ ;  /* 0x0000001f9c0c7819 */ /* 0x000fe200000006ff */
[----:B------:R-:W-:-:S04]  /*f720*/  IMAD R152, R19, 0x8, R18 ;  /* 0x0000000813987824 */ /* 0x000fc800078e0212 */
[----:B------:R0:W1:Y:S01]  /*f730*/  SYNCS.PHASECHK.TRANS64.TRYWAIT P1, [R152+URZ+0x19c50], R12 ;  /* 0x019c500c980075a7 */ /* 0x000062000802017f */
[----:B------:R-:W-:Y:S05]  /*f740*/  @!P0 BRA `(.L_x_11902) ;  /* 0x0000000000048947 */ /* 0x000fea0003800000 */
[----:B------:R-:W-:Y:S01]  /*f750*/  BPT.TRAP 0x1 ;  /* 0x000000040000795c */ /* 0x000fe20000300000 */
.L_x_11902:
[----:B------:R-:W-:Y:S04]  /*f760*/  BSSY B2, `(.L_x_11903) ;  /* 0x0000004000027945 */ /* 0x000fe80003800000 */
[----:B-1----:R-:W-:Y:S05]  /*f770*/  @P1 BRA `(.L_x_11904) ;  /* 0x0000000000081947 */ /* 0x002fea0003800000 */
[----:B------:R-:W1:Y:S02]  /*f780*/  SYNCS.PHASECHK.TRANS64.TRYWAIT P1, [R152+URZ+0x19c50], R12 ;  /* 0x019c500c980075a7 */ /* 0x000e64000802017f */
[----:B-1----:R-:W-:Y:S05]  /*f790*/  @!P1 BRA `(.L_x_11905) ;  /* 0x0000012c00b89947 */ /* 0x002fea0003800000 */
.L_x_11904:
[----:B------:R-:W-:Y:S05]  /*f7a0*/  BSYNC B2 ;  /* 0x0000000000027941 */ /* 0x000fea0003800000 */
.L_x_11903:
[----:B01----:R-:W-:Y:S01]  /*f7b0*/  VIADD R12, R18, 0x3000 ;  /* 0x00003000120c7836 */ /* 0x003fe20000000000 */
[----:B------:R-:W-:Y:S01]  /*f7c0*/  WARPGROUP.ARRIVE ;  /* 0x00000000000079c5 */ /* 0x000fe20000000000 */
[----:B------:R-:W-:Y:S02]  /*f7d0*/  IMAD.MOV.U32 R13, RZ, RZ, 0x40000040 ;  /* 0x40000040ff0d7424 */ /* 0x000fe400078e00ff */
[----:B------:R-:W-:Y:S01]  /*f7e0*/  IMAD.MOV.U32 R15, RZ, RZ, 0x40000040 ;  /* 0x40000040ff0f7424 */ /* 0x000fe200078e00ff */
[----:B------:R-:W-:Y:S02]  /*f7f0*/  SHF.R.U32.HI R12, RZ, 0x4, R12 ;  /* 0x00000004ff0c7819 */ /* 0x000fe4000001160c */
[----:B------:R-:W-:Y:S01]  /*f800*/  R2UR UR7, R13 ;  /* 0x000000000d0772ca */ /* 0x000fe200000e0000 */
[----:B------:R-:W-:Y:S01]  /*f810*/  IMAD.MOV.U32 R13, RZ, RZ, 0x40000040 ;  /* 0x40000040ff0d7424 */ /* 0x000fe200078e00ff */
[----:B------:R-:W-:-:S04]  /*f820*/  LOP3.LUT R12, R12, 0x3fff, RZ, 0xc0, !PT ;  /* 0x00003fff0c0c7812 */ /* 0x000fc800078ec0ff */
[----:B------:R-:W-:-:S05]  /*f830*/  LOP3.LUT R12, R12, 0x10000, RZ, 0xfc, !PT ;  /* 0x000100000c0c7812 */ /* 0x000fca00078efcff */
[----:B------:R-:W-:-:S04]  /*f840*/  IMAD R12, R19, 0x300, R12 ;  /* 0x00000300130c7824 */ /* 0x000fc800078e020c */
[C---:B------:R-:W-:Y:S01]  /*f850*/  VIADD R14, R12.reuse, 0x2 ;  /* 0x000000020c0e7836 */ /* 0x040fe20000000000 */
[----:B------:R-:W-:-:S13]  /*f860*/  R2UR UR6, R12 ;  /* 0x000000000c0672ca */ /* 0x000fda00000e0000 */
        /* <DEDUP_REMOVED lines=22> */
.L_x_11906:
[----:B------:R-:W2:Y:S01]  /*f9d0*/  LDL R15, [R1+0x2c] ;  /* 0x00002c00010f7983 */ /* 0x000ea20000100800 */
[----:B------:R-:W0:Y:S03]  /*f9e0*/  LDC R12, c[0x0][0x448] ;  /* 0x00011200ff0c7b82 */ /* 0x000e260000000800 */
[----:B------:R-:W2:Y:S04]  /*f9f0*/  LDL R14, [R1+0x48] ;  /* 0x00004800010e7983 */ /* 0x000ea80000100800 */
[----:B------:R-:W3:Y:S04]  /*fa00*/  LDL R142, [R1+0x10] ;  /* 0x00001000018e7983 */ /* 0x000ee80000100800 */
[----:B------:R-:W4:Y:S04]  /*fa10*/  LDL R141, [R1+0xc] ;  /* 0x00000c00018d7983 */ /* 0x000f280000100800 */
[----:B------:R-:W5:Y:S01]  /*fa20*/  LDL R143, [R1+0x8] ;  /* 0x00000800018f7983 */ /* 0x000f620000100800 */
[----:B0-----:R-:W-:-:S13]  /*fa30*/  ISETP.NE.AND P1, PT, R12, 0x1, PT ;  /* 0x000000010c00780c */ /* 0x001fda0003f25270 */
[----:B------:R-:W0:Y:S08]  /*fa40*/  @P1 LDC R13, c[0x0][0x44c] ;  /* 0x00011300ff0d1b82 */ /* 0x000e300000000800 */
[----:B------:R-:W1:Y:S01]  /*fa50*/  @P1 LDC R12, c[0x0][0x450] ;  /* 0x00011400ff0c1b82 */ /* 0x000e620000000800 */
[----:B------:R-:W-:Y:S02]  /*fa60*/  IMAD.SHL.U32 R19, R4, 0x80, RZ ;  /* 0x0000008004137824 */ /* 0x000fe400078e00ff */
[----:B------:R-:W-:-:S03]  /*fa70*/  VIADD R21, R21, 0x19c40 ;  /* 0x00019c4015157836 */ /* 0x000fc60000000000 */
[----:B------:R-:W-:Y:S02]  /*fa80*/  IADD3 R136, -R19, 0x1, RZ ;  /* 0x0000000113887810 */ /* 0x000fe40007ffe1ff */
[----:B------:R-:W-:Y:S01]  /*fa90*/  LOP3.LUT P5, RZ, R22, 0x20, RZ, 0xc0, !PT ;  /* 0x0000002016ff7812 */ /* 0x000fe200078ac0ff */
[----:B--2---:R-:W-:-:S04]  /*faa0*/  IMAD.IADD R15, R14, 0x1, R15 ;  /* 0x000000010e0f7824 */ /* 0x004fc800078e020f */
[----:B0-----:R-:W-:-:S05]  /*fab0*/  @P1 IMAD.HI.U32 R13, R15, R13, RZ ;  /* 0x0000000d0f0d1227 */ /* 0x001fca00078e00ff */
[----:B-1----:R-:W-:-:S05]  /*fac0*/  @P1 SHF.R.U32.HI R15, RZ, R12, R13 ;  /* 0x0000000cff0f1219 */ /* 0x002fca000001160d */
[----:B------:R-:W0:Y:S01]  /*fad0*/  SHFL.IDX PT, R139, R15, RZ, 0x1c1f ;  /* 0x001c1fff0f8b7589 */ /* 0x000e2200000e0000 */
[----:B----4-:R-:W-:Y:S01]  /*fae0*/  PRMT R21, R141, 0x654, R21 ;  /* 0x000006548d157816 */ /* 0x010fe20000000015 */
[----:B---3--:R-:W-:Y:S02]  /*faf0*/  IMAD R136, R142, -0x2, R136 ;  /* 0xfffffffe8e887824 */ /* 0x008fe400078e0288 */
[----:B------:R-:W-:Y:S01]  /*fb00*/  IMAD.U32 R14, RZ, RZ, UR40 ;  /* 0x00000028ff0e7e24 */ /* 0x000fe2000f8e00ff */
[----:B------:R1:W-:Y:S02]  /*fb10*/  SYNCS.ARRIVE.TRANS64.RED.A1T0 RZ, [R21+URZ], RZ ;  /* 0x000000ff15ff79a7 */ /* 0x0003e4000810043f */
[----:B-----5:R-:W-:Y:S02]  /*fb20*/  IADD3 R136, -R157, R136, R143 ;  /* 0x000000889d887210 */ /* 0x020fe40007ffe18f */
[----:B-1----:R-:W-:-:S05]  /*fb30*/  LOP3.LUT R21, RZ, R14, RZ, 0x33, !PT ;  /* 0x0000000eff157212 */ /* 0x002fca00078e33ff */
[----:B------:R-:W-:Y:S02]  /*fb40*/  IMAD.IADD R21, R21, 0x1, R136 ;  /* 0x0000000115157824 */ /* 0x000fe400078e0288 */
[----:B------:R-:W-:-:S04]  /*fb50*/  VIADD R136, R136, UR45 ;  /* 0x0000002d88887c36 */ /* 0x000fc80008000000 */
        /* <DEDUP_REMOVED lines=15> */
.L_x_11909:
[----:B------:R-:W-:-:S05]  /*fc50*/  IMAD.U32 R140, RZ, RZ, UR39 ;  /* 0x00000027ff8c7e24 */ /* 0x000fca000f8e00ff */
[----:B------:R-:W-:-:S13]  /*fc60*/  ISETP.NE.AND P1, PT, R140, 0x1, PT ;  /* 0x000000018c00780c */ /* 0x000fda0003f25270 */
[----:B------:R-:W0:Y:S02]  /*fc70*/  @P1 LDC.64 R12, c[0x0][0x9e8] ;  /* 0x00027a00ff0c1b82 */ /* 0x000e240000000a00 */
[----:B0-----:R-:W-:-:S05]  /*fc80*/  @P1 IMAD.HI.U32 R12, R139, R12, RZ ;  /* 0x0000000c8b0c1227 */ /* 0x001fca00078e00ff */
[----:B------:R-:W-:-:S07]  /*fc90*/  @P1 SHF.R.U32.HI R139, RZ, R13, R12 ;  /* 0x0000000dff8b1219 */ /* 0x000fce000001160c */
.L_x_11910:
[----:B------:R-:W-:Y:S05]  /*fca0*/  BSYNC B2 ;  /* 0x0000000000027941 */ /* 0x000fea0003800000 */
.L_x_11908:
[----:B------:R-:W-:-:S04]  /*fcb0*/  IMAD R139, R139, R140, -R19 ;  /* 0x0000008c8b8b7224 */ /* 0x000fc800078e0a13 */
[----:B------:R-:W-:-:S05]  /*fcc0*/  IMAD R139, R142, -0x2, R139 ;  /* 0xfffffffe8e8b7824 */ /* 0x000fca00078e028b */
[----:B------:R-:W-:Y:S02]  /*fcd0*/  VIMNMX R138, R138, R139, !PT ;  /* 0x0000008b8a8a7248 */ /* 0x000fe40007fe0100 */
[----:B------:R-:W-:-:S07]  /*fce0*/  VIADDMNMX R137, R139, R140, R137, PT ;  /* 0x0000008c8b897246 */ /* 0x000fce0003800189 */
.L_x_11907:
        /* <DEDUP_REMOVED lines=9> */
[C---:B------:R-:W-:Y:S02]  /*fd80*/  ISETP.GT.AND P3, PT, R138.reuse, 0x9, P1 ;  /* 0x000000098a00780c */ /* 0x040fe40000f64270 */
[----:B------:R-:W-:Y:S02]  /*fd90*/  ISETP.GT.AND P4, PT, R138, 0x10, P1 ;  /* 0x000000108a00780c */ /* 0x000fe40000f84270 */
[----:B------:R-:W-:-:S02]  /*fda0*/  ISETP.LT.OR P2, PT, R137, 0x9, P2 ;  /* 0x000000098900780c */ /* 0x000fc40001741670 */
[C---:B------:R-:W-:Y:S01]  /*fdb0*/  ISETP.LT.OR P3, PT, R137.reuse, 0xa, P3 ;  /* 0x0000000a8900780c */ /* 0x040fe20001f61670 */
[--C-:B0-----:R-:W-:Y:S01]  /*fdc0*/  IMAD.IADD R136, R136, 0x1, R15.reuse ;  /* 0x0000000188887824 */ /* 0x101fe200078e020f */
[----:B------:R-:W-:Y:S01]  /*fdd0*/  ISETP.LT.OR P4, PT, R137, 0x11, P4 ;  /* 0x000000118900780c */ /* 0x000fe20002781670 */
[----:B------:R-:W-:Y:S01]  /*fde0*/  IMAD.IADD R21, R21, 0x1, R15 ;  /* 0x0000000115157824 */ /* 0x000fe200078e020f */
[----:B------:R-:W-:Y:S02]  /*fdf0*/  FSEL R28, R28, -INF , !P2 ;  /* 0xff8000001c1c7808 */ /* 0x000fe40005000000 */
[----:B------:R-:W-:Y:S02]  /*fe00*/  FSEL R29, R29, -INF , !P3 ;  /* 0xff8000001d1d7808 */ /* 0x000fe40005800000 */
[----:B------:R-:W-:Y:S02]  /*fe10*/  FSEL R32, R32, -INF , !P4 ;  /* 0xff80000020207808 */ /* 0x000fe40006000000 */
[----:B------:R-:W-:-:S02]  /*fe20*/  ISETP.GT.AND P2, PT, R138, 0x11, P1 ;  /* 0x000000118a00780c */ /* 0x000fc40000f44270 */
[C---:B------:R-:W-:Y:S02]  /*fe30*/  ISETP.GT.AND P3, PT, R138.reuse, 0x18, P1 ;  /* 0x000000188a00780c */ /* 0x040fe40000f64270 */
[----:B------:R-:W-:Y:S02]  /*fe40*/  ISETP.GT.AND P4, PT, R138, 0x19, P1 ;  /* 0x000000198a00780c */ /* 0x000fe40000f84270 */
[C---:B------:R-:W-:Y:S02]  /*fe50*/  ISETP.LT.OR P2, PT, R137.reuse, 0x12, P2 ;  /* 0x000000128900780c */ /* 0x040fe40001741670 */
[C---:B------:R-:W-:Y:S02]  /*fe60*/  ISETP.LT.OR P3, PT, R137.reuse, 0x19, P3 ;  /* 0x000000198900780c */ /* 0x040fe40001f61670 */
[----:B------:R-:W-:Y:S02]  /*fe70*/  ISETP.LT.OR P4, PT, R137, 0x1a, P4 ;  /* 0x0000001a8900780c */ /* 0x000fe40002781670 */
[----:B------:R-:W-:-:S02]  /*fe80*/  FSEL R33, R33, -INF , !P2 ;  /* 0xff80000021217808 */ /* 0x000fc40005000000 */
[----:B------:R-:W-:Y:S02]  /*fe90*/  FSEL R36, R36, -INF , !P3 ;  /* 0xff80000024247808 */ /* 0x000fe40005800000 */
[----:B------:R-:W-:Y:S02]  /*fea0*/  FSEL R37, R37, -INF , !P4 ;  /* 0xff80000025257808 */ /* 0x000fe40006000000 */
[C---:B------:R-:W-:Y:S02]  /*feb0*/  ISETP.GT.AND P2, PT, R138.reuse, 0x20, P1 ;  /* 0x000000208a00780c */ /* 0x040fe40000f44270 */
[C---:B------:R-:W-:Y:S02]  /*fec0*/  ISETP.GT.AND P3, PT, R138.reuse, 0x21, P1 ;  /* 0x000000218a00780c */ /* 0x040fe40000f64270 */
[----:B------:R-:W-:Y:S02]  /*fed0*/  ISETP.GT.AND P4, PT, R138, 0x28, P1 ;  /* 0x000000288a00780c */ /* 0x000fe40000f84270 */
[----:B------:R-:W-:-:S02]  /*fee0*/  ISETP.LT.OR P2, PT, R137, 0x21, P2 ;  /* 0x000000218900780c */ /* 0x000fc40001741670 */
[C---:B------:R-:W-:Y:S02]  /*fef0*/  ISETP.LT.OR P3, PT, R137.reuse, 0x22, P3 ;  /* 0x000000228900780c */ /* 0x040fe40001f61670 */
[----:B------:R-:W-:Y:S02]  /*ff00*/  ISETP.LT.OR P4, PT, R137, 0x29, P4 ;  /* 0x000000298900780c */ /* 0x000fe40002781670 */
        /* <DEDUP_REMOVED lines=65> */
[----:B------:R-:W-:Y:S01]  /*10320*/  FSEL R85, R85, -INF , !P4 ;  /* 0xff80000055557808 */ /* 0x000fe20006000000 */
        /* <DEDUP_REMOVED lines=13> */
.L_x_11913:
[----:B------:R-:W-:-:S05]  /*10400*/  IMAD.U32 R137, RZ, RZ, UR39 ;  /* 0x00000027ff897e24 */ /* 0x000fca000f8e00ff */
[----:B------:R-:W-:-:S13]  /*10410*/  ISETP.NE.AND P2, PT, R137, 0x1, PT ;  /* 0x000000018900780c */ /* 0x000fda0003f45270 */
[----:B------:R-:W0:Y:S02]  /*10420*/  @P2 LDC.64 R12, c[0x0][0x9e8] ;  /* 0x00027a00ff0c2b82 */ /* 0x000e240000000a00 */
[----:B0-----:R-:W-:-:S05]  /*10430*/  @P2 IMAD.HI.U32 R12, R15, R12, RZ ;  /* 0x0000000c0f0c2227 */ /* 0x001fca00078e00ff */
[----:B------:R-:W-:-:S07]  /*10440*/  @P2 SHF.R.U32.HI R15, RZ, R13, R12 ;  /* 0x0000000dff0f2219 */ /* 0x000fce000001160c */
.L_x_11914:
[----:B------:R-:W-:Y:S05]  /*10450*/  BSYNC B2 ;  /* 0x0000000000027941 */ /* 0x000fea0003800000 */
.L_x_11912:
[----:B------:R-:W-:-:S04]  /*10460*/  IMAD R15, R15, R137, -R19 ;  /* 0x000000890f0f7224 */ /* 0x000fc800078e0a13 */
[----:B------:R-:W-:-:S05]  /*10470*/  IMAD R15, R142, -0x2, R15 ;  /* 0xfffffffe8e0f7824 */ /* 0x000fca00078e020f */
[----:B------:R-:W-:Y:S02]  /*10480*/  VIMNMX R21, R21, R15, !PT ;  /* 0x0000000f15157248 */ /* 0x000fe40007fe0100 */
[----:B------:R-:W-:-:S07]  /*10490*/  VIADDMNMX R136, R15, R137, R136, PT ;  /* 0x000000890f887246 */ /* 0x000fce0003800188 */
.L_x_11911:
[----:B------:R-:W-:Y:S02]  /*104a0*/  FMNMX.FTZ R12, R24, R3, !PT ;  /* 0x00000003180c7209 */ /* 0x000fe40007810000 */
[C---:B------:R-:W-:Y:S02]  /*104b0*/  ISETP.GT.AND P4, PT, R21.reuse, 0x1, P1 ;  /* 0x000000011500780c */ /* 0x040fe40000f84270 */
[C---:B------:R-:W-:Y:S02]  /*104c0*/  ISETP.GT.AND P2, PT, R21.reuse, 0x8, P1 ;  /* 0x000000081500780c */ /* 0x040fe40000f44270 */
[----:B------:R-:W-:Y:S02]  /*104d0*/  ISETP.GT.AND P3, PT, R21, 0x9, P1 ;  /* 0x000000091500780c */ /* 0x000fe40000f64270 */
[----:B------:R-:W-:Y:S02]  /*104e0*/  FMNMX.FTZ R12, R25, R12, !PT ;  /* 0x0000000c190c7209 */ /* 0x000fe40007810000 */
[----:B------:R-:W-:-:S02]  /*104f0*/  ISETP.LT.OR P4, PT, R136, 0x2, P4 ;  /* 0x000000028800780c */ /* 0x000fc40002781670 */
[C---:B------:R-:W-:Y:S02]  /*10500*/  ISETP.LT.OR P2, PT, R136.reuse, 0x9, P2 ;  /* 0x000000098800780c */ /* 0x040fe40001741670 */
[----:B------:R-:W-:Y:S02]  /*10510*/  ISETP.LT.OR P3, PT, R136, 0xa, P3 ;  /* 0x0000000a8800780c */ /* 0x000fe40001f61670 */
[----:B------:R-:W-:Y:S02]  /*10520*/  FMNMX.FTZ R12, R28, R12, !PT ;  /* 0x0000000c1c0c7209 */ /* 0x000fe40007810000 */
[----:B------:R-:W-:Y:S02]  /*10530*/  FSEL R27, R27, -INF , !P4 ;  /* 0xff8000001b1b7808 */ /* 0x000fe40006000000 */
[----:B------:R-:W-:Y:S02]  /*10540*/  FSEL R30, R30, -INF , !P2 ;  /* 0xff8000001e1e7808 */ /* 0x000fe40005000000 */
[----:B------:R-:W-:-:S02]  /*10550*/  FSEL R31, R31, -INF , !P3 ;  /* 0xff8000001f1f7808 */ /* 0x000fc40005800000 */
        /* <DEDUP_REMOVED lines=12> */
[C---:B------:R-:W-:Y:S02]  /*10620*/  ISETP.GT.AND P4, PT, R21.reuse, 0x19, P1 ;  /* 0x000000191500780c */ /* 0x040fe40000f84270 */
[C---:B------:R-:W-:Y:S02]  /*10630*/  ISETP.GT.AND P2, PT, R21.reuse, 0x20, P1 ;  /* 0x000000201500780c */ /* 0x040fe40000f44270 */
[----:B------:R-:W-:Y:S02]  /*10640*/  ISETP.GT.AND P3, PT, R21, 0x21, P1 ;  /* 0x000000211500780c */ /* 0x000fe40000f64270 */
[----:B------:R-:W-:Y:S02]  /*10650*/  FMNMX.FTZ R12, R36, R12, !PT ;  /* 0x0000000c240c7209 */ /* 0x000fe40007810000 */
[C---:B------:R-:W-:Y:S02]  /*10660*/  ISETP.LT.OR P4, PT, R136.reuse, 0x1a, P4 ;  /* 0x0000001a8800780c */ /* 0x040fe40002781670 */
[----:B------:R-:W-:-:S02]  /*10670*/  ISETP.LT.OR P2, PT, R136, 0x21, P2 ;  /* 0x000000218800780c */ /* 0x000fc40001741670 */
[----:B------:R-:W-:Y:S02]  /*10680*/  ISETP.LT.OR P3, PT, R136, 0x22, P3 ;  /* 0x000000228800780c */ /* 0x000fe40001f61670 */
[----:B------:R-:W-:Y:S02]  /*10690*/  FMNMX.FTZ R12, R37, R12, !PT ;  /* 0x0000000c250c7209 */ /* 0x000fe40007810000 */
[----:B------:R-:W-:Y:S02]  /*106a0*/  FSEL R39, R39, -INF , !P4 ;  /* 0xff80000027277808 */ /* 0x000fe40006000000 */
[----:B------:R-:W-:Y:S02]  /*106b0*/  FSEL R42, R42, -INF , !P2 ;  /* 0xff8000002a2a7808 */ /* 0x000fe40005000000 */
[----:B------:R-:W-:Y:S02]  /*106c0*/  FSEL R43, R43, -INF , !P3 ;  /* 0xff8000002b2b7808 */ /* 0x000fe40005800000 */
[----:B------:R-:W-:-:S02]  /*106d0*/  ISETP.GT.AND P4, PT, R21, 0x28, P1 ;  /* 0x000000281500780c */ /* 0x000fc40000f84270 */
[C---:B------:R-:W-:Y:S02]  /*106e0*/  ISETP.GT.AND P2, PT, R21.reuse, 0x29, P1 ;  /* 0x000000291500780c */ /* 0x040fe40000f44270 */
[----:B------:R-:W-:Y:S02]  /*106f0*/  ISETP.GT.AND P3, PT, R21, 0x30, P1 ;  /* 0x000000301500780c */ /* 0x000fe40000f64270 */
[----:B------:R-:W-:Y:S02]  /*10700*/  FMNMX.FTZ R12, R40, R12, !PT ;  /* 0x0000000c280c7209 */ /* 0x000fe40007810000 */
[C---:B------:R-:W-:Y:S02]  /*10710*/  ISETP.LT.OR P4, PT, R136.reuse, 0x29, P4 ;  /* 0x000000298800780c */ /* 0x040fe40002781670 */
[C---:B------:R-:W-:Y:S02]  /*10720*/  ISETP.LT.OR P2, PT, R136.reuse, 0x2a, P2 ;  /* 0x0000002a8800780c */ /* 0x040fe40001741670 */
[----:B------:R-:W-:-:S02]  /*10730*/  ISETP.LT.OR P3, PT, R136, 0x31, P3 ;  /* 0x000000318800780c */ /* 0x000fc40001f61670 */
[----:B------:R-:W-:Y:S02]  /*10740*/  FMNMX.FTZ R12, R41, R12, !PT ;  /* 0x0000000c290c7209 */ /* 0x000fe40007810000 */
[----:B------:R-:W-:Y:S02]  /*10750*/  FSEL R46, R46, -INF , !P4 ;  /* 0xff8000002e2e7808 */ /* 0x000fe40006000000 */
[----:B------:R-:W-:Y:S02]  /*10760*/  FSEL R47, R47, -INF , !P2 ;  /* 0xff8000002f2f7808 */ /* 0x000fe40005000000 */
[----:B------:R-:W-:Y:S02]  /*10770*/  FSEL R50, R50, -INF , !P3 ;  /* 0xff80000032327808 */ /* 0x000fe40005800000 */
[C---:B------:R-:W-:Y:S02]  /*10780*/  ISETP.GT.AND P4, PT, R21.reuse, 0x31, P1 ;  /* 0x000000311500780c */ /* 0x040fe40000f84270 */
[----:B------:R-:W-:-:S02]  /*10790*/  ISETP.GT.AND P2, PT, R21, 0x38, P1 ;  /* 0x000000381500780c */ /* 0x000fc40000f44270 */
[----:B------:R-:W-:Y:S02]  /*107a0*/  ISETP.GT.AND P3, PT, R21, 0x39, P1 ;  /* 0x000000391500780c */ /* 0x000fe40000f64270 */
[----:B------:R-:W-:Y:S02]  /*107b0*/  FMNMX.FTZ R12, R44, R12, !PT ;  /* 0x0000000c2c0c7209 */ /* 0x000fe40007810000 */
[C---:B------:R-:W-:Y:S02]  /*107c0*/  ISETP.LT.OR P4, PT, R136.reuse, 0x32, P4 ;  /* 0x000000328800780c */ /* 0x040fe40002781670 */
[C---:B------:R-:W-:Y:S02]  /*107d0*/  ISETP.LT.OR P2, PT, R136.reuse, 0x39, P2 ;  /* 0x000000398800780c */ /* 0x040fe40001741670 */
[----:B------:R-:W-:Y:S02]  /*107e0*/  ISETP.LT.OR P3, PT, R136, 0x3a, P3 ;  /* 0x0000003a8800780c */ /* 0x000fe40001f61670 */
[----:B------:R-:W-:-:S02]  /*107f0*/  FMNMX.FTZ R12, R45, R12, !PT ;  /* 0x0000000c2d0c7209 */ /* 0x000fc40007810000 */
[----:B------:R-:W-:Y:S02]  /*10800*/  FSEL R51, R51, -INF , !P4 ;  /* 0xff80000033337808 */ /* 0x000fe40006000000 */
[----:B------:R-:W-:Y:S02]  /*10810*/  FSEL R54, R54, -INF , !P2 ;  /* 0xff80000036367808 */ /* 0x000fe40005000000 */
[----:B------:R-:W-:Y:S02]  /*10820*/  FSEL R55, R55, -INF , !P3 ;  /* 0xff80000037377808 */ /* 0x000fe40005800000 */
[----:B------:R-:W-:Y:S02]  /*10830*/  FMNMX.FTZ R12, R48, R12, !PT ;  /* 0x0000000c300c7209 */ /* 0x000fe40007810000 */
[----:B------:R-:W-:Y:S02]  /*10840*/  LOP3.LUT R22, R22, 0xdfffffff, RZ, 0xc0, !PT ;  /* 0xdfffffff16167812 */ /* 0x000fe400078ec0ff */
[----:B------:R-:W-:-:S02]  /*10850*/  ISETP.GT.AND P4, PT, R21, 0x40, P1 ;  /* 0x000000401500780c */ /* 0x000fc40000f84270 */
[C---:B------:R-:W-:Y:S02]  /*10860*/  ISETP.GT.AND P2, PT, R21.reuse, 0x41, P1 ;  /* 0x000000411500780c */ /* 0x040fe40000f44270 */
[----:B------:R-:W-:Y:S02]  /*10870*/  ISETP.GT.AND P3, PT, R21, 0x48, P1 ;  /* 0x000000481500780c */ /* 0x000fe40000f64270 */
[----:B------:R-:W-:Y:S02]  /*10880*/  FMNMX.FTZ R12, R49, R12, !PT ;  /* 0x0000000c310c7209 */ /* 0x000fe40007810000 */
[----:B------:R-:W-:Y:S02]  /*10890*/  @P0 LOP3.LUT R22, R22, 0x20000000, RZ, 0xfc, !PT ;  /* 0x2000000016160812 */ /* 0x000fe400078efcff */
[C---:B------:R-:W-:Y:S02]  /*108a0*/  ISETP.LT.OR P4, PT, R136.reuse, 0x41, P4 ;  /* 0x000000418800780c */ /* 0x040fe40002781670 */
[----:B------:R-:W-:-:S02]  /*108b0*/  ISETP.LT.OR P2, PT, R136, 0x42, P2 ;  /* 0x000000428800780c */ /* 0x000fc40001741670 */
[----:B------:R-:W-:Y:S02]  /*108c0*/  ISETP.LT.OR P3, PT, R136, 0x49, P3 ;  /* 0x000000498800780c */ /* 0x000fe40001f61670 */
[----:B------:R-:W-:Y:S02]  /*108d0*/  ISETP.GT.AND P0, PT, R21, 0x61, P1 ;  /* 0x000000611500780c */ /* 0x000fe40000f04270 */
        /* <DEDUP_REMOVED lines=11> */
[----:B------:R-:W-:Y:S02]  /*10990*/  LOP3.LUT R22, R22, 0x7fffffff, RZ, 0xc0, !PT ;  /* 0x7fffffff16167812 */ /* 0x000fe400078ec0ff */
[----:B------:R-:W-:Y:S02]  /*109a0*/  FMNMX.FTZ R12, R56, R12, !PT ;  /* 0x0000000c380c7209 */ /* 0x000fe40007810000 */
[----:B------:R-:W-:Y:S02]  /*109b0*/  FSEL R63, R63, -INF , !P4 ;  /* 0xff8000003f3f7808 */ /* 0x000fe40006000000 */
[----:B------:R-:W-:Y:S02]  /*109c0*/  FSEL R66, R66, -INF , !P2 ;  /* 0xff80000042427808 */ /* 0x000fe40005000000 */
[----:B------:R-:W-:-:S02]  /*109d0*/  FSEL R67, R67, -INF , !P3 ;  /* 0xff80000043437808 */ /* 0x000fc40005800000 */
[C---:B------:R-:W-:Y:S02]  /*109e0*/  ISETP.GT.AND P4, PT, R21.reuse, 0x58, P1 ;  /* 0x000000581500780c */ /* 0x040fe40000f84270 */
[C---:B------:R-:W-:Y:S02]  /*109f0*/  ISETP.GT.AND P2, PT, R21.reuse, 0x59, P1 ;  /* 0x000000591500780c */ /* 0x040fe40000f44270 */
[C---:B------:R-:W-:Y:S02]  /*10a00*/  ISETP.GT.AND P3, PT, R21.reuse, 0x60, P1 ;  /* 0x000000601500780c */ /* 0x040fe40000f64270 */
[----:B------:R-:W-:Y:S02]  /*10a10*/  @P0 LOP3.LUT R22, R22, 0x80000000, RZ, 0xfc, !PT ;  /* 0x8000000016160812 */ /* 0x000fe400078efcff */
[----:B------:R-:W-:Y:S02]  /*10a20*/  ISETP.GT.AND P0, PT, R21, RZ, P1 ;  /* 0x000000ff1500720c */ /* 0x000fe40000f04270 */
[----:B------:R-:W-:-:S02]  /*10a30*/  FMNMX.FTZ R12, R57, R12, !PT ;  /* 0x0000000c390c7209 */ /* 0x000fc40007810000 */
[C---:B------:R-:W-:Y:S02]  /*10a40*/  ISETP.LT.OR P4, PT, R136.reuse, 0x59, P4 ;  /* 0x000000598800780c */ /* 0x040fe40002781670 */
[C---:B------:R-:W-:Y:S02]  /*10a50*/  ISETP.LT.OR P2, PT, R136.reuse, 0x5a, P2 ;  /* 0x0000005a8800780c */ /* 0x040fe40001741670 */
[----:B------:R-:W-:Y:S02]  /*10a60*/  ISETP.LT.OR P3, PT, R136, 0x61, P3 ;  /* 0x000000618800780c */ /* 0x000fe40001f61670 */
[----:B------:R-:W-:Y:S02]  /*10a70*/  FMNMX.FTZ R12, R60, R12, !PT ;  /* 0x0000000c3c0c7209 */ /* 0x000fe40007810000 */
[----:B------:R-:W-:Y:S02]  /*10a80*/  FSEL R70, R70, -INF , !P4 ;  /* 0xff80000046467808 */ /* 0x000fe40006000000 */
[----:B------:R-:W-:-:S02]  /*10a90*/  FSEL R71, R71, -INF , !P2 ;  /* 0xff80000047477808 */ /* 0x000fc40005000000 */
[----:B------:R-:W-:Y:S02]  /*10aa0*/  FSEL R74, R74, -INF , !P3 ;  /* 0xff8000004a4a7808 */ /* 0x000fe40005800000 */
[C---:B------:R-:W-:Y:S02]  /*10ab0*/  ISETP.GT.AND P2, PT, R21.reuse, 0x68, P1 ;  /* 0x000000681500780c */ /* 0x040fe40000f44270 */
[C---:B------:R-:W-:Y:S02]  /*10ac0*/  ISETP.GT.AND P3, PT, R21.reuse, 0x69, P1 ;  /* 0x000000691500780c */ /* 0x040fe40000f64270 */
[C---:B------:R-:W-:Y:S02]  /*10ad0*/  ISETP.GT.AND P4, PT, R21.reuse, 0x70, P1 ;  /* 0x000000701500780c */ /* 0x040fe40000f84270 */
[C---:B------:R-:W-:Y:S02]  /*10ae0*/  ISETP.GT.AND P5, PT, R21.reuse, 0x71, P1 ;  /* 0x000000711500780c */ /* 0x040fe40000fa4270 */
[----:B------:R-:W-:-:S02]  /*10af0*/  ISETP.GT.AND P6, PT, R21, 0x78, P1 ;  /* 0x000000781500780c */ /* 0x000fc40000fc4270 */
[----:B------:R-:W-:Y:S02]  /*10b00*/  FMNMX.FTZ R12, R61, R12, !PT ;  /* 0x0000000c3d0c7209 */ /* 0x000fe40007810000 */
[----:B------:R-:W-:Y:S02]  /*10b10*/  LOP3.LUT R22, R22, 0xfffffff7, RZ, 0xc0, !PT ;  /* 0xfffffff716167812 */ /* 0x000fe400078ec0ff */
[----:B------:R-:W-:Y:S02]  /*10b20*/  ISETP.GT.AND P1, PT, R21, 0x79, P1 ;  /* 0x000000791500780c */ /* 0x000fe40000f24270 */
[----:B------:R-:W-:Y:S02]  /*10b30*/  FMNMX.FTZ R12, R64, R12, !PT ;  /* 0x0000000c400c7209 */ /* 0x000fe40007810000 */
[----:B------:R-:W-:Y:S02]  /*10b40*/  @P0 LOP3.LUT R22, R22, 0x8, RZ, 0xfc, !PT ;  /* 0x0000000816160812 */ /* 0x000fe400078efcff */
[----:B------:R-:W-:-:S02]  /*10b50*/  FMNMX.FTZ R12, R65, R12, !PT ;  /* 0x0000000c410c7209 */ /* 0x000fc40007810000 */
[C---:B------:R-:W-:Y:S02]  /*10b60*/  LOP3.LUT P0, RZ, R22.reuse, 0x80000000, RZ, 0xc0, !PT ;  /* 0x8000000016ff7812 */ /* 0x040fe4000780c0ff */
[----:B------:R-:W-:Y:S02]  /*10b70*/  LOP3.LUT R22, R22, 0xfffffffd, RZ, 0xc0, !PT ;  /* 0xfffffffd16167812 */ /* 0x000fe400078ec0ff */
[----:B------:R-:W-:Y:S02]  /*10b80*/  FMNMX.FTZ R12, R68, R12, !PT ;  /* 0x0000000c440c7209 */ /* 0x000fe40007810000 */
[----:B------:R-:W-:Y:S02]  /*10b90*/  @P1 LOP3.LUT R22, R22, 0x2, RZ, 0xfc, !PT ;  /* 0x0000000216161812 */ /* 0x000fe400078efcff */
[----:B------:R-:W-:Y:S02]  /*10ba0*/  FMNMX.FTZ R12, R69, R12, !PT ;  /* 0x0000000c450c7209 */ /* 0x000fe40007810000 */
[----:B------:R-:W-:-:S02]  /*10bb0*/  LOP3.LUT P1, RZ, R22, 0x8, RZ, 0xc0, !PT ;  /* 0x0000000816ff7812 */ /* 0x000fc4000782c0ff */
[----:B------:R-:W-:Y:S02]  /*10bc0*/  FMNMX.FTZ R12, R72, R12, !PT ;  /* 0x0000000c480c7209 */ /* 0x000fe40007810000 */
[----:B------:R-:W-:Y:S02]  /*10bd0*/  ISETP.LT.OR P1, PT, R136, 0x1, P1 ;  /* 0x000000018800780c */ /* 0x000fe40000f21670 */
[----:B------:R-:W-:Y:S02]  /*10be0*/  FMNMX.FTZ R12, R73, R12, !PT ;  /* 0x0000000c490c7209 */ /* 0x000fe40007810000 */
[----:B------:R-:W-:Y:S02]  /*10bf0*/  FSEL R26, R26, -INF , !P1 ;  /* 0xff8000001a1a7808 */ /* 0x000fe40004800000 */
        /* <DEDUP_REMOVED lines=12> */
[----:B------:R-:W-:Y:S01]  /*10cc0*/  ISETP.LT.OR P0, PT, R136, 0x62, P0 ;  /* 0x000000628800780c */ /* 0x000fe20000701670 */
[----:B------:R-:W0:Y:S01]  /*10cd0*/  SHFL.BFLY PT, R13, R12, 0x2, 0x1f ;  /* 0x0c401f000c0d7f89 */ /* 0x000e2200000e0000 */
[----:B------:R-:W-:-:S02]  /*10ce0*/  FMNMX.FTZ R15, R38, R15, !PT ;  /* 0x0000000f260f7209 */ /* 0x000fc40007810000 */
[----:B------:R-:W-:Y:S02]  /*10cf0*/  LOP3.LUT R22, R22, 0xffffffef, RZ, 0xc0, !PT ;  /* 0xffffffef16167812 */ /* 0x000fe400078ec0ff */
[----:B------:R-:W-:Y:S02]  /*10d00*/  FMNMX.FTZ R15, R39, R15, !PT ;  /* 0x0000000f270f7209 */ /* 0x000fe40007810000 */
[----:B------:R-:W-:Y:S02]  /*10d10*/  ISETP.LT.OR P4, PT, R136, 0x71, P4 ;  /* 0x000000718800780c */ /* 0x000fe40002781670 */
[----:B------:R-:W-:Y:S02]  /*10d20*/  FMNMX.FTZ R15, R42, R15, !PT ;  /* 0x0000000f2a0f7209 */ /* 0x000fe40007810000 */
[----:B------:R-:W-:Y:S02]  /*10d30*/  ISETP.LT.OR P5, PT, R136, 0x72, P5 ;  /* 0x000000728800780c */ /* 0x000fe40002fa1670 */
[----:B------:R-:W-:-:S02]  /*10d40*/  FMNMX.FTZ R15, R43, R15, !PT ;  /* 0x0000000f2b0f7209 */ /* 0x000fc40007810000 */
[----:B------:R-:W-:Y:S02]  /*10d50*/  @P0 LOP3.LUT R22, R22, 0x10, RZ, 0xfc, !PT ;  /* 0x0000001016160812 */ /* 0x000fe400078efcff */
[----:B------:R-:W-:Y:S02]  /*10d60*/  FMNMX.FTZ R15, R46, R15, !PT ;  /* 0x0000000f2e0f7209 */ /* 0x000fe40007810000 */
[----:B------:R-:W-:Y:S02]  /*10d70*/  ISETP.LT.OR P0, PT, R136, 0x69, P2 ;  /* 0x000000698800780c */ /* 0x000fe40001701670 */
[----:B------:R-:W-:Y:S02]  /*10d80*/  FMNMX.FTZ R15, R47, R15, !PT ;  /* 0x0000000f2f0f7209 */ /* 0x000fe40007810000 */
[----:B------:R-:W-:Y:S02]  /*10d90*/  LOP3.LUT P2, RZ, R22, 0x2, RZ, 0xc0, !PT ;  /* 0x0000000216ff7812 */ /* 0x000fe4000784c0ff */
[----:B0-----:R-:W-:-:S02]  /*10da0*/  FMNMX.FTZ R12, R12, R13, !PT ;  /* 0x0000000d0c0c7209 */ /* 0x001fc40007810000 */
[----:B------:R-:W-:Y:S02]  /*10db0*/  FMNMX.FTZ R15, R50, R15, !PT ;  /* 0x0000000f320f7209 */ /* 0x000fe40007810000 */
[----:B------:R-:W-:Y:S01]  /*10dc0*/  LOP3.LUT R22, R22, 0xfffffffb, RZ, 0xc0, !PT ;  /* 0xfffffffb16167812 */ /* 0x000fe200078ec0ff */
[----:B------:R-:W0:Y:S01]  /*10dd0*/  SHFL.BFLY PT, R13, R12, 0x1, 0x1f ;  /* 0x0c201f000c0d7f89 */ /* 0x000e2200000e0000 */
[----:B------:R-:W-:Y:S02]  /*10de0*/  FMNMX.FTZ R15, R51, R15, !PT ;  /* 0x0000000f330f7209 */ /* 0x000fe40007810000 */
[----:B------:R-:W-:Y:S02]  /*10df0*/  @P0 LOP3.LUT R22, R22, 0x4, RZ, 0xfc, !PT ;  /* 0x0000000416160812 */ /* 0x000fe400078efcff */
[----:B------:R-:W-:Y:S02]  /*10e00*/  FMNMX.FTZ R15, R54, R15, !PT ;  /* 0x0000000f360f7209 */ /* 0x000fe40007810000 */
[----:B------:R-:W-:-:S02]  /*10e10*/  ISETP.LT.OR P0, PT, R136, 0x6a, P3 ;  /* 0x0000006a8800780c */ /* 0x000fc40001f01670 */
[----:B------:R-:W-:Y:S02]  /*10e20*/  FMNMX.FTZ R15, R55, R15, !PT ;  /* 0x0000000f370f7209 */ /* 0x000fe40007810000 */
[----:B------:R-:W-:Y:S02]  /*10e30*/  LOP3.LUT R22, R22, 0xbfffffff, RZ, 0xc0, !PT ;  /* 0xbfffffff16167812 */ /* 0x000fe400078ec0ff */
[----:B------:R-:W-:Y:S02]  /*10e40*/  FMNMX.FTZ R15, R58, R15, !PT ;  /* 0x0000000f3a0f7209 */ /* 0x000fe40007810000 */
[----:B------:R-:W-:Y:S02]  /*10e50*/  FSEL R82, R82, -INF , !P4 ;  /* 0xff80000052527808 */ /* 0x000fe40006000000 */
[----:B------:R-:W-:Y:S02]  /*10e60*/  FMNMX.FTZ R15, R59, R15, !PT ;  /* 0x0000000f3b0f7209 */ /* 0x000fe40007810000 */
[----:B------:R-:W-:-:S02]  /*10e70*/  ISETP.LT.OR P6, PT, R136, 0x79, P6 ;  /* 0x000000798800780c */ /* 0x000fc400037c1670 */
[----:B------:R-:W-:Y:S02]  /*10e80*/  FMNMX.FTZ R15, R62, R15, !PT ;  /* 0x0000000f3e0f7209 */ /* 0x000fe40007810000 */
[----:B------:R-:W-:Y:S02]  /*10e90*/  @P0 LOP3.LUT R22, R22, 0x40000000, RZ, 0xfc, !PT ;  /* 0x4000000016160812 */ /* 0x000fe400078efcff */
[----:B0-----:R-:W-:Y:S02]  /*10ea0*/  FMNMX.FTZ R12, R12, R13, !PT ;  /* 0x0000000d0c0c7209 */ /* 0x001fe40007810000 */
[----:B------:R-:W-:Y:S02]  /*10eb0*/  FMNMX.FTZ R15, R63, R15, !PT ;  /* 0x0000000f3f0f7209 */ /* 0x000fe40007810000 */
[----:B------:R-:W-:Y:S02]  /*10ec0*/  FSETP.NEU.FTZ.AND P3, PT, R12, -INF , PT ;  /* 0xff8000000c00780b */ /* 0x000fe40003f7d000 */
[----:B------:R-:W-:-:S02]  /*10ed0*/  FMNMX.FTZ R15, R66, R15, !PT ;  /* 0x0000000f420f7209 */ /* 0x000fc40007810000 */
[----:B------:R-:W-:Y:S02]  /*10ee0*/  FSEL R13, R12, RZ, P3 ;  /* 0x000000ff0c0d7208 */ /* 0x000fe40001800000 */
[----:B------:R-:W-:Y:S02]  /*10ef0*/  FMNMX.FTZ R15, R67, R15, !PT ;  /* 0x0000000f430f7209 */ /* 0x000fe40007810000 */
[----:B------:R-:W-:Y:S01]  /*10f00*/  LOP3.LUT P0, RZ, R22, 0x10, RZ, 0xc0, !PT ;  /* 0x0000001016ff7812 */ /* 0x000fe2000780c0ff */
[----:B------:R-:W-:-:S01]  /*10f10*/  FADD.FTZ R3, -R13, R3 ;  /* 0x000000030d037221 */ /* 0x000fc20000010100 */
[----:B------:R-:W-:Y:S01]  /*10f20*/  FMNMX.FTZ R15, R70, R15, !PT ;  /* 0x0000000f460f7209 */ /* 0x000fe20007810000 */
[----:B------:R-:W-:-:S01]  /*10f30*/  FFMA.FTZ R13, R2, R12, -8 ;  /* 0xc1000000020d7423 */ /* 0x000fc2000001000c */
[----:B------:R-:W-:Y:S01]  /*10f40*/  FSEL R75, R75, -INF , !P0 ;  /* 0xff8000004b4b7808 */ /* 0x000fe20004000000 */
[----:B------:R-:W-:Y:S01]  /*10f50*/  FMUL.FTZ R3, R2, R3 ;  /* 0x0000000302037220 */ /* 0x000fe20000410000 */
[----:B------:R-:W-:-:S02]  /*10f60*/  FMNMX.FTZ R15, R71, R15, !PT ;  /* 0x0000000f470f7209 */ /* 0x000fc40007810000 */
[----:B------:R-:W-:Y:S02]  /*10f70*/  FSEL R13, R13, RZ, P3 ;  /* 0x000000ff0d0d7208 */ /* 0x000fe40001800000 */
[----:B------:R-:W-:Y:S01]  /*10f80*/  LOP3.LUT P3, RZ, R22, 0x4, RZ, 0xc0, !PT ;  /* 0x0000000416ff7812 */ /* 0x000fe2000786c0ff */
[----:B------:R-:W-:Y:S01]  /*10f90*/  MUFU.EX2 R3, R3 ;  /* 0x0000000300037308 */ /* 0x000fe20000000800 */
[----:B------:R-:W-:Y:S01]  /*10fa0*/  FMNMX.FTZ R15, R74, R15, !PT ;  /* 0x0000000f4a0f7209 */ /* 0x000fe20007810000 */
[--C-:B------:R-:W-:Y:S01]  /*10fb0*/  FFMA.FTZ R24, R2, R24, -R13.reuse ;  /* 0x0000001802187223 */ /* 0x100fe2000001080d */
[----:B------:R-:W-:Y:S01]  /*10fc0*/  LOP3.LUT P0, RZ, R22, 0x40000000, RZ, 0xc0, !PT ;  /* 0x4000000016ff7812 */ /* 0x000fe2000780c0ff */
[--C-:B------:R-:W-:Y:S01]  /*10fd0*/  FFMA.FTZ R25, R2, R25, -R13.reuse ;  /* 0x0000001902197223 */ /* 0x100fe2000001080d */
[----:B------:R-:W-:Y:S01]  /*10fe0*/  FSEL R78, R78, -INF , !P3 ;  /* 0xff8000004e4e7808 */ /* 0x000fe20005800000 */
[C-C-:B------:R-:W-:Y:S01]  /*10ff0*/  FFMA.FTZ R28, R2.reuse, R28, -R13.reuse ;  /* 0x0000001c021c7223 */ /* 0x140fe2000001080d */
[----:B------:R-:W-:Y:S01]  /*11000*/  FMNMX.FTZ R15, R75, R15, !PT ;  /* 0x0000000f4b0f7209 */ /* 0x000fe20007810000 */
[----:B------:R-:W0:Y:S01]  /*11010*/  MUFU.EX2 R24, R24 ;  /* 0x0000001800187308 */ /* 0x000e220000000800 */
[----:B------:R-:W-:Y:S01]  /*11020*/  FSEL R79, R79, -INF , !P0 ;  /* 0xff8000004f4f7808 */ /* 0x000fe20004000000 */
[--C-:B------:R-:W-:Y:S01]  /*11030*/  FFMA.FTZ R29, R2, R29, -R13.reuse ;  /* 0x0000001d021d7223 */ /* 0x100fe2000001080d */
[----:B------:R-:W-:Y:S01]  /*11040*/  FMNMX.FTZ R15, R78, R15, !PT ;  /* 0x0000000f4e0f7209 */ /* 0x000fe20007810000 */
[C-C-:B------:R-:W-:Y:S01]  /*11050*/  FFMA.FTZ R32, R2.reuse, R32, -R13.reuse ;  /* 0x0000002002207223 */ /* 0x140fe2000001080d */
[----:B------:R-:W-:Y:S01]  /*11060*/  FSEL R83, R83, -INF , !P5 ;  /* 0xff80000053537808 */ /* 0x000fe20006800000 */
[--C-:B------:R-:W-:Y:S01]  /*11070*/  FFMA.FTZ R33, R2, R33, -R13.reuse ;  /* 0x0000002102217223 */ /* 0x100fe2000001080d */
[----:B------:R-:W-:Y:S01]  /*11080*/  FMNMX.FTZ R15, R79, R15, !PT ;  /* 0x0000000f4f0f7209 */ /* 0x000fe20007810000 */
[----:B------:R-:W1:Y:S01]  /*11090*/  MUFU.EX2 R25, R25 ;  /* 0x0000001900197308 */ /* 0x000e620000000800 */
[----:B------:R-:W-:Y:S01]  /*110a0*/  ISETP.LT.OR P2, PT, R136, 0x7a, P2 ;  /* 0x0000007a8800780c */ /* 0x000fe20001741670 */
[--C-:B------:R-:W-:Y:S01]  /*110b0*/  FFMA.FTZ R36, R2, R36, -R13.reuse ;  /* 0x0000002402247223 */ /* 0x100fe2000001080d */
[----:B------:R-:W-:Y:S01]  /*110c0*/  FMNMX.FTZ R15, R82, R15, !PT ;  /* 0x0000000f520f7209 */ /* 0x000fe20007810000 */
[--C-:B------:R-:W-:Y:S01]  /*110d0*/  FFMA.FTZ R37, R2, R37, -R13.reuse ;  /* 0x0000002502257223 */ /* 0x100fe2000001080d */
[----:B------:R-:W-:Y:S01]  /*110e0*/  FSEL R86, R86, -INF , !P6 ;  /* 0xff80000056567808 */ /* 0x000fe20007000000 */
[--C-:B------:R-:W-:Y:S01]  /*110f0*/  FFMA.FTZ R40, R2, R40, -R13.reuse ;  /* 0x0000002802287223 */ /* 0x100fe2000001080d */
[----:B------:R-:W-:Y:S01]  /*11100*/  FMNMX.FTZ R15, R83, R15, !PT ;  /* 0x0000000f530f7209 */ /* 0x000fe20007810000 */
[----:B------:R-:W-:Y:S01]  /*11110*/  MUFU.EX2 R28, R28 ;  /* 0x0000001c001c7308 */ /* 0x000fe20000000800 */
[----:B------:R-:W-:Y:S01]  /*11120*/  FSEL R87, R87, -INF , !P2 ;  /* 0xff80000057577808 */ /* 0x000fe20005000000 */
[----:B0-----:R-:W-:Y:S01]  /*11130*/  FFMA.FTZ R6, R3, R6, R24 ;  /* 0x0000000603067223 */ /* 0x001fe20000010018 */
[----:B------:R-:W-:Y:S01]  /*11140*/  FMNMX.FTZ R15, R86, R15, !PT ;  /* 0x0000000f560f7209 */ /* 0x000fe20007810000 */
[C-C-:B------:R-:W-:Y:S01]  /*11150*/  FFMA.FTZ R41, R2.reuse, R41, -R13.reuse ;  /* 0x0000002902297223 */ /* 0x140fe2000001080d */
[----:B------:R-:W-:-:S01]  /*11160*/  FFMA.FTZ R44, R2, R44, -R13 ;  /* 0x0000002c022c7223 */ /* 0x000fc2000001080d */
[----:B------:R-:W-:Y:S01]  /*11170*/  FFMA.FTZ R45, R2, R45, -R13 ;  /* 0x0000002d022d7223 */ /* 0x000fe2000001080d */
[----:B------:R-:W-:Y:S01]  /*11180*/  FMNMX.FTZ R15, R87, R15, !PT ;  /* 0x0000000f570f7209 */ /* 0x000fe20007810000 */
[----:B------:R-:W-:Y:S01]  /*11190*/  MUFU.EX2 R29, R29 ;  /* 0x0000001d001d7308 */ /* 0x000fe20000000800 */
[----:B-1----:R-:W-:-:S01]  /*111a0*/  FADD.FTZ R6, R25, R6 ;  /* 0x0000000619067221 */ /* 0x002fc20000010000 */
        /* <DEDUP_REMOVED lines=24> */
[----:B------:R-:W-:-:S02]  /*11330*/  LOP3.LUT P0, RZ, R22, 0x20000000, RZ, 0xc0, !PT ;  /* 0x2000000016ff7812 */ /* 0x000fc4000780c0ff */
[----:B0-----:R-:W-:-:S04]  /*11340*/  FMNMX.FTZ R15, R15, R19, !PT ;  /* 0x000000130f0f7209 */ /* 0x001fc80007810000 */
        /* <DEDUP_REMOVED lines=162> */
.L_x_11915:
[----:B------:R-:W2:Y:S01]  /*11d70*/  LDL R21, [R1+0x38] ;  /* 0x0000380001157983 */ /* 0x000ea20000100800 */
[----:B------:R-:W-:Y:S01]  /*11d80*/  VIADD R152, R152, 0x19c60 ;  /* 0x00019c6098987836 */ /* 0x000fe20000000000 */
[----:B------:R-:W-:Y:S02]  /*11d90*/  F2FP.SATFINITE.E4M3.F32.PACK_AB_MERGE_C R28, R29, R28, RZ ;  /* 0x0000001c1d1c723e */ /* 0x000fe400048070ff */
[----:B------:R-:W-:Y:S02]  /*11da0*/  F2FP.SATFINITE.E4M3.F32.PACK_AB_MERGE_C R30, R31, R30, RZ ;  /* 0x0000001e1f1e723e */ /* 0x000fe400048070ff */
[----:B------:R-:W-:Y:S02]  /*11db0*/  F2FP.SATFINITE.E4M3.F32.PACK_AB_MERGE_C R36, R37, R36, RZ ;  /* 0x000000242524723e */ /* 0x000fe400048070ff */
[----:B------:R-:W-:Y:S02]  /*11dc0*/  F2FP.SATFINITE.E4M3.F32.PACK_AB_MERGE_C R38, R39, R38, RZ ;  /* 0x000000262726723e */ /* 0x000fe400048070ff */
[----:B------:R-:W-:-:S02]  /*11dd0*/  F2FP.SATFINITE.E4M3.F32.PACK_AB_MERGE_C R44, R45, R44, RZ ;  /* 0x0000002c2d2c723e */ /* 0x000fc400048070ff */
[----:B------:R-:W-:Y:S02]  /*11de0*/  F2FP.SATFINITE.E4M3.F32.PACK_AB_MERGE_C R46, R47, R46, RZ ;  /* 0x0000002e2f2e723e */ /* 0x000fe400048070ff */
[----:B------:R-:W-:Y:S02]  /*11df0*/  F2FP.SATFINITE.E4M3.F32.PACK_AB_MERGE_C R52, R53, R52, RZ ;  /* 0x000000343534723e */ /* 0x000fe400048070ff */
[----:B------:R-:W-:Y:S02]  /*11e00*/  F2FP.SATFINITE.E4M3.F32.PACK_AB_MERGE_C R54, R55, R54, RZ ;  /* 0x000000363736723e */ /* 0x000fe400048070ff */
[----:B------:R-:W-:Y:S02]  /*11e10*/  F2FP.SATFINITE.E4M3.F32.PACK_AB_MERGE_C R60, R61, R60, RZ ;  /* 0x0000003c3d3c723e */ /* 0x000fe400048070ff */
[----:B------:R-:W-:Y:S02]  /*11e20*/  PRMT R152, R141, 0x654, R152 ;  /* 0x000006548d987816 */ /* 0x000fe40000000098 */
[----:B------:R-:W-:-:S02]  /*11e30*/  F2FP.SATFINITE.E4M3.F32.PACK_AB_MERGE_C R19, R19, R86, RZ ;  /* 0x000000561313723e */ /* 0x000fc400048070ff */
[----:B------:R-:W-:Y:S01]  /*11e40*/  F2FP.SATFINITE.E4M3.F32.PACK_AB_MERGE_C R28, R25, R24, R28 ;  /* 0x00000018191c723e */ /* 0x000fe2000480701c */
[----:B------:R0:W-:Y:S01]  /*11e50*/  SYNCS.ARRIVE.TRANS64.RED.A1T0 RZ, [R152+URZ], RZ ;  /* 0x000000ff98ff79a7 */ /* 0x0001e2000810043f */
        /* <DEDUP_REMOVED lines=8> */
[----:B------:R-:W-:Y:S02]  /*11ee0*/  F2FP.SATFINITE.E4M3.F32.PACK_AB_MERGE_C R62, R63, R62, RZ ;  /* 0x0000003e3f3e723e */ /* 0x000fe400048070ff */
[----:B------:R-:W-:Y:S02]  /*11ef0*/  F2FP.SATFINITE.E4M3.F32.PACK_AB_MERGE_C R68, R69, R68, RZ ;  /* 0x000000444544723e */ /* 0x000fe400048070ff */
[----:B------:R-:W-:-:S02]  /*11f00*/  F2FP.SATFINITE.E4M3.F32.PACK_AB_MERGE_C R70, R71, R70, RZ ;  /* 0x000000464746723e */ /* 0x000fc400048070ff */
[----:B------:R-:W-:Y:S02]  /*11f10*/  F2FP.SATFINITE.E4M3.F32.PACK_AB_MERGE_C R76, R77, R76, RZ ;  /* 0x0000004c4d4c723e */ /* 0x000fe400048070ff */
[----:B------:R-:W-:Y:S02]  /*11f20*/  F2FP.SATFINITE.E4M3.F32.PACK_AB_MERGE_C R78, R79, R78, RZ ;  /* 0x0000004e4f4e723e */ /* 0x000fe400048070ff */
        /* <DEDUP_REMOVED lines=69> */
[C---:B--2---:R-:W-:Y:S01]  /*12380*/  ISETP.GT.AND P1, PT, R4.reuse, R21, PT ;  /* 0x000000150400720c */ /* 0x044fe20003f24270 */
[----:B------:R-:W-:-:S12]  /*12390*/  VIADD R4, R4, 0xffffffff ;  /* 0xffffffff04047836 */ /* 0x000fd80000000000 */
[----:B0-----:R-:W-:Y:S05]  /*123a0*/  @P1 BRA `(.L_x_11916) ;  /* 0xffffffd0001c1947 */ /* 0x001fea000383ffff */
[----:B------:R-:W-:Y:S05]  /*123b0*/  BSYNC B0 ;  /* 0x0000000000007941 */ /* 0x000fea0003800000 */
.L_x_11895:
[----:B------:R-:W-:Y:S02]  /*123c0*/  IMAD.MOV.U32 R0, RZ, RZ, R15 ;  /* 0x000000ffff007224 */ /* 0x000fe400078e000f */
[----:B------:R-:W-:Y:S02]  /*123d0*/  IMAD.MOV.U32 R3, RZ, RZ, R12 ;  /* 0x000000ffff037224 */ /* 0x000fe400078e000c */
[----:B------:R-:W-:Y:S02]  /*123e0*/  IMAD.MOV.U32 R19, RZ, RZ, R7 ;  /* 0x000000ffff137224 */ /* 0x000fe400078e0007 */
[----:B------:R-:W-:-:S07]  /*123f0*/  IMAD.MOV.U32 R156, RZ, RZ, R20 ;  /* 0x000000ffff9c7224 */ /* 0x000fce00078e0014 */
.L_x_11894:
[----:B------:R-:W-:Y:S05]  /*12400*/  BSYNC B1 ;  /* 0x0000000000017941 */ /* 0x000fea0003800000 */
.L_x_11893:
[----:B------:R-:W2:Y:S01]  /*12410*/  LDL R7, [R1+0x2c] ;  /* 0x00002c0001077983 */ /* 0x000ea20000100800 */
[----:B------:R-:W0:Y:S03]  /*12420*/  LDC R12, c[0x0][0x448] ;  /* 0x00011200ff0c7b82 */ /* 0x000e260000000800 */
[----:B------:R-:W3:Y:S01]  /*12430*/  LDL R20, [R1+0x8] ;  /* 0x0000080001147983 */ /* 0x000ee20000100800 */
[----:B------:R-:W-:-:S04]  /*12440*/  LOP3.LUT R22, R22, 0xffffffdf, RZ, 0xc0, !PT ;  /* 0xffffffdf16167812 */ /* 0x000fc800078ec0ff */
[----:B------:R-:W1:Y:S01]  /*12450*/  LDC R15, c[0x0][0x9e4] ;  /* 0x00027900ff0f7b82 */ /* 0x000e620000000800 */
[----:B0-----:R-:W-:-:S13]  /*12460*/  ISETP.NE.AND P1, PT, R12, 0x1, PT ;  /* 0x000000010c00780c */ /* 0x001fda0003f25270 */
[----:B------:R-:W0:Y:S01]  /*12470*/  @P1 LDC R12, c[0x0][0x44c] ;  /* 0x00011300ff0c1b82 */ /* 0x000e220000000800 */
[----:B------:R-:W-:-:S04]  /*12480*/  @P1 LOP3.LUT R22, R22, 0x20, RZ, 0xfc, !PT ;  /* 0x0000002016161812 */ /* 0x000fc800078efcff */
[----:B------:R-:W-:-:S03]  /*12490*/  LOP3.LUT R22, R22, 0xffffffbf, RZ, 0xc0, !PT ;  /* 0xffffffbf16167812 */ /* 0x000fc600078ec0ff */
[----:B------:R-:W4:Y:S01]  /*124a0*/  @P1 LDC R13, c[0x0][0x450] ;  /* 0x00011400ff0d1b82 */ /* 0x000f220000000800 */
[----:B--2---:R-:W-:-:S04]  /*124b0*/  VIADD R7, R7, 0xbf ;  /* 0x000000bf07077836 */ /* 0x004fc80000000000 */
[----:B0-----:R-:W-:Y:S01]  /*124c0*/  @P1 IMAD.HI.U32 R12, R7, R12, RZ ;  /* 0x0000000c070c1227 */ /* 0x001fe200078e00ff */
[----:B---3--:R-:W-:-:S04]  /*124d0*/  IADD3 R20, R20, 0x1, -R157 ;  /* 0x0000000114147810 */ /* 0x008fc80007ffe89d */
[----:B----4-:R-:W-:Y:S02]  /*124e0*/  @P1 SHF.R.U32.HI R7, RZ, R13, R12 ;  /* 0x0000000dff071219 */ /* 0x010fe4000001160c */
[----:B-1----:R-:W-:-:S03]  /*124f0*/  ISETP.GE.AND P1, PT, R15, 0x1, PT ;  /* 0x000000010f00780c */ /* 0x002fc60003f26270 */
[----:B------:R-:W-:-:S04]  /*12500*/  IMAD.IADD R7, R20, 0x1, R7 ;  /* 0x0000000114077824 */ /* 0x000fc800078e0207 */
[----:B------:R-:W-:-:S06]  /*12510*/  IMAD.IADD R14, R7, 0x1, -R14 ;  /* 0x00000001070e7824 */ /* 0x000fcc00078e0a0e */
        /* <DEDUP_REMOVED lines=12> */
.L_x_11919:
[----:B------:R-:W-:-:S13]  /*125e0*/  ISETP.NE.AND P1, PT, R15, 0x1, PT ;  /* 0x000000010f00780c */ /* 0x000fda0003f25270 */
[----:B------:R-:W0:Y:S02]  /*125f0*/  @P1 LDC.64 R12, c[0x0][0x9e8] ;  /* 0x00027a00ff0c1b82 */ /* 0x000e240000000a00 */
[----:B0-----:R-:W-:-:S05]  /*12600*/  @P1 IMAD.HI.U32 R12, R7, R12, RZ ;  /* 0x0000000c070c1227 */ /* 0x001fca00078e00ff */
[----:B------:R-:W-:-:S07]  /*12610*/  @P1 SHF.R.U32.HI R7, RZ, R13, R12 ;  /* 0x0000000dff071219 */ /* 0x000fce000001160c */
.L_x_11920:
[----:B------:R-:W-:Y:S05]  /*12620*/  BSYNC B0 ;  /* 0x0000000000007941 */ /* 0x000fea0003800000 */
.L_x_11918:
[----:B------:R-:W-:-:S05]  /*12630*/  IMAD R7, R7, R15, RZ ;  /* 0x0000000f07077224 */ /* 0x000fca00078e02ff */
[----:B------:R-:W-:-:S07]  /*12640*/  VIMNMX R14, R14, R7, !PT ;  /* 0x000000070e0e7248 */ /* 0x000fce0007fe0100 */
.L_x_11917:
[----:B------:R-:W2:Y:S01]  /*12650*/  LDL R12, [R1+0x4c] ;  /* 0x00004c00010c7983 */ /* 0x000ea20000100800 */
[----:B------:R-:W-:Y:S01]  /*12660*/  VIADD R14, R14, 0x7f ;  /* 0x0000007f0e0e7836 */ /* 0x000fe20000000000 */
[----:B------:R-:W-:Y:S04]  /*12670*/  BSSY B0, `(.L_x_11921) ;  /* 0x00001e3000007945 */ /* 0x000fe80003800000 */
[----:B------:R-:W-:-:S04]  /*12680*/  SHF.R.S32.HI R7, RZ, 0x1f, R14 ;  /* 0x0000001fff077819 */ /* 0x000fc8000001140e */
[----:B------:R-:W-:-:S04]  /*12690*/  LEA.HI R7, R7, R14, RZ, 0x7 ;  /* 0x0000000e07077211 */ /* 0x000fc800078f38ff */
[----:B------:R-:W-:-:S04]  /*126a0*/  SHF.R.S32.HI R7, RZ, 0x7, R7 ;  /* 0x00000007ff077819 */ /* 0x000fc80000011407 */
[----:B--2---:R-:W-:-:S04]  /*126b0*/  VIMNMX R152, R12, R7, !PT ;  /* 0x000000070c987248 */ /* 0x004fc80007fe0100 */
[----:B------:R-:W-:-:S13]  /*126c0*/  ISETP.GE.AND P1, PT, R4, R152, PT ;  /* 0x000000980400720c */ /* 0x000fda0003f26270 */
[----:B------:R-:W-:Y:S05]  /*126d0*/  @!P1 BRA `(.L_x_11922) ;  /* 0x0000001c00709947 */ /* 0x000fea0003800000 */
[----:B------:R-:W-:Y:S01]  /*126e0*/  BSSY B1, `(.L_x_11922) ;  /* 0x00001db000017945 */ /* 0x000fe20003800000 */
[----:B------:R-:W-:Y:S02]  /*126f0*/  IMAD.MOV.U32 R7, RZ, RZ, R0 ;  /* 0x000000ffff077224 */ /* 0x000fe400078e0000 */
[----:B------:R-:W-:Y:S02]  /*12700*/  IMAD.MOV.U32 R14, RZ, RZ, R3 ;  /* 0x000000ffff0e7224 */ /* 0x000fe400078e0003 */
[----:B------:R-:W-:Y:S02]  /*12710*/  IMAD.MOV.U32 R13, RZ, RZ, R156 ;  /* 0x000000ffff0d7224 */ /* 0x000fe400078e009c */
[----:B------:R-:W-:-:S07]  /*12720*/  IMAD.MOV.U32 R12, RZ, RZ, R19 ;  /* 0x000000ffff0c7224 */ /* 0x000fce00078e0013 */
.L_x_11935:
[----:B------:R-:W-:-:S05]  /*12730*/  VIADD R0, R12, 0x1 ;  /* 0x000000010c007836 */ /* 0x000fca0000000000 */
[----:B------:R-:W-:-:S04]  /*12740*/  ISETP.NE.AND P1, PT, R0, 0x2, PT ;  /* 0x000000020000780c */ /* 0x000fc80003f25270 */
[----:B------:R-:W-:Y:S02]  /*12750*/  SEL R0, R0, RZ, P1 ;  /* 0x000000ff00007207 */ /* 0x000fe40000800000 */
[----:B------:R-:W-:-:S03]  /*12760*/  SEL R156, RZ, 0x1, P1 ;  /* 0x00000001ff9c7807 */ /* 0x000fc60000800000 */
[----:B------:R-:W-:Y:S01]  /*12770*/  IMAD.MOV.U32 R19, RZ, RZ, R0 ;  /* 0x000000ffff137224 */ /* 0x000fe200078e0000 */
[----:B------:R-:W-:Y:S01]  /*12780*/  LOP3.LUT R156, R13, R156, RZ, 0x3c, !PT ;  /* 0x0000009c0d9c7212 */ /* 0x000fe200078e3cff */
[----:B------:R-:W-:Y:S06]  /*12790*/  @!P0 BRA `(.L_x_11923) ;  /* 0x0000000000048947 */ /* 0x000fec0003800000 */
[----:B------:R-:W-:Y:S01]  /*127a0*/  BPT.TRAP 0x1 ;  /* 0x000000040000795c */ /* 0x000fe20000300000 */
.L_x_11923:
[----:B------:R-:W-:Y:S01]  /*127b0*/  IMAD R3, R19, 0x8, R18 ;  /* 0x0000000813037824 */ /* 0x000fe200078e0212 */
[----:B------:R-:W-:-:S04]  /*127c0*/  SHF.L.U32 R20, R156, 0x1f, RZ ;  /* 0x0000001f9c147819 */ /* 0x000fc800000006ff */
[----:B------:R0:W1:Y:S01]  /*127d0*/  SYNCS.PHASECHK.TRANS64.TRYWAIT P1, [R3+URZ+0x19c30], R20 ;  /* 0x019c3014030075a7 */ /* 0x000062000802017f */
[----:B------:R-:W-:Y:S05]  /*127e0*/  @!P0 BRA `(.L_x_11924) ;  /* 0x0000000000048947 */ /* 0x000fea0003800000 */
[----:B------:R-:W-:Y:S01]  /*127f0*/  BPT.TRAP 0x1 ;  /* 0x000000040000795c */ /* 0x000fe20000300000 */
.L_x_11924:
[----:B------:R-:W-:Y:S01]  /*12800*/  BSSY B2, `(.L_x_11925) ;  /* 0x0000006000027945 */ /* 0x000fe20003800000 */
[----:B------:R-:W-:Y:S02]  /*12810*/  IMAD R24, R19, 0x300, R153 ;  /* 0x0000030013187824 */ /* 0x000fe400078e0299 */
[----:B------:R-:W-:Y:S01]  /*12820*/  IMAD.MOV.U32 R25, RZ, RZ, -0x3ffffff0 ;  /* 0xc0000010ff197424 */ /* 0x000fe200078e00ff */
[----:B-1----:R-:W-:Y:S06]  /*12830*/  @P1 BRA `(.L_x_11926) ;  /* 0x0000000000081947 */ /* 0x002fec0003800000 */
[----:B------:R-:W1:Y:S02]  /*12840*/  SYNCS.PHASECHK.TRANS64.TRYWAIT P1, [R3+URZ+0x19c30], R20 ;  /* 0x019c3014030075a7 */ /* 0x000e64000802017f */
[----:B-1----:R-:W-:Y:S05]  /*12850*/  @!P1 BRA `(.L_x_11927) ;  /* 0x000000fc009c9947 */ /* 0x002fea0003800000 */
.L_x_11926:
[----:B------:R-:W-:Y:S05]  /*12860*/  BSYNC B2 ;  /* 0x0000000000027941 */ /* 0x000fea0003800000 */
.L_x_11925:
[C---:B01----:R-:W-:Y:S01]  /*12870*/  VIADD R20, R24.reuse, 0x100 ;  /* 0x0000010018147836 */ /* 0x043fe20000000000 */
[C---:B------:R-:W-:Y:S01]  /*12880*/  R2UR UR6, R24.reuse ;  /* 0x00000000180672ca */ /* 0x040fe200000e0000 */
[----:B------:R-:W-:Y:S01]  /*12890*/  IMAD.MOV.U32 R21, RZ, RZ, -0x3ffffff0 ;  /* 0xc0000010ff157424 */ /* 0x000fe200078e00ff */
[----:B------:R-:W-:Y:S01]  /*128a0*/  R2UR UR7, R25 ;  /* 0x00000000190772ca */ /* 0x000fe200000e0000 */
[----:B------:R-:W-:Y:S01]  /*128b0*/  VIADD R24, R24, 0x200 ;  /* 0x0000020018187836 */ /* 0x000fe20000000000 */
[----:B------:R-:W-:Y:S02]  /*128c0*/  R2UR UR10, R20 ;  /* 0x00000000140a72ca */ /* 0x000fe400000e0000 */
[----:B------:R-:W-:Y:S02]  /*128d0*/  R2UR UR11, R21 ;  /* 0x00000000150b72ca */ /* 0x000fe400000e0000 */
[----:B------:R-:W2:Y:S01]  /*128e0*/  LDL.64 R20, [R1] ;  /* 0x0000000001147983 */ /* 0x000ea20000100a00 */
[----:B------:R-:W-:Y:S01]  /*128f0*/  R2UR UR4, R8 ;  /* 0x00000000080472ca */ /* 0x000fe200000e0000 */
[----:B------:R-:W-:Y:S01]  /*12900*/  IMAD.MOV.U32 R25, RZ, RZ, -0x3ffffff0 ;  /* 0xc0000010ff197424 */ /* 0x000fe200078e00ff */
[----:B------:R-:W-:-:S02]  /*12910*/  R2UR UR5, R9 ;  /* 0x00000000090572ca */ /* 0x000fc400000e0000 */
[----:B------:R-:W-:Y:S02]  /*12920*/  R2UR UR14, R24 ;  /* 0x00000000180e72ca */ /* 0x000fe400000e0000 */
[----:B------:R-:W-:Y:S02]  /*12930*/  R2UR UR15, R25 ;  /* 0x00000000190f72ca */ /* 0x000fe400000e0000 */
[----:B------:R-:W-:-:S07]  /*12940*/  WARPGROUP.ARRIVE ;  /* 0x00000000000079c5 */ /* 0x000fce0000000000 */
[----:B------:R-:W-:Y:S01]  /*12950*/  QGMMA.64x128x32.F32.E4M3.E4M3 R24, gdesc[UR4], RZ, !UPT, gsb0 ;  /* 0x01e00000041879f3 */ /* 0x000fe2000c0008ff */
[----:B------:R-:W-:Y:S02]  /*12960*/  R2UR UR12, R10 ;  /* 0x000000000a0c72ca */ /* 0x000fe400000e0000 */
[----:B------:R-:W-:Y:S01]  /*12970*/  R2UR UR13, R11 ;  /* 0x000000000b0d72ca */ /* 0x000fe200000e0000 */
[----:B------:R-:W-:Y:S02]  /*12980*/  WARPGROUP.DEPBAR.LE gsb0, 0x0 ;  /* 0x00008000000079c5 */ /* 0x000fe40000010000 */
        /* <DEDUP_REMOVED lines=10> */
.L_x_11928:
[----:B------:R-:W-:Y:S01]  /*12a30*/  SHF.L.U32 R3, R13, 0x1f, RZ ;  /* 0x0000001f0d037819 */ /* 0x000fe200000006ff */
[----:B------:R-:W-:-:S04]  /*12a40*/  IMAD R15, R12, 0x8, R18 ;  /* 0x000000080c0f7824 */ /* 0x000fc800078e0212 */
[----:B------:R0:W1:Y:S01]  /*12a50*/  SYNCS.PHASECHK.TRANS64.TRYWAIT P1, [R15+URZ+0x19c50], R3 ;  /* 0x019c50030f0075a7 */ /* 0x000062000802017f */
[----:B------:R-:W-:Y:S05]  /*12a60*/  @!P0 BRA `(.L_x_11929) ;  /* 0x0000000000048947 */ /* 0x000fea0003800000 */
[----:B------:R-:W-:Y:S01]  /*12a70*/  BPT.TRAP 0x1 ;  /* 0x000000040000795c */ /* 0x000fe20000300000 */
.L_x_11929:
[----:B------:R-:W-:Y:S04]  /*12a80*/  BSSY B2, `(.L_x_11930) ;  /* 0x0000004000027945 */ /* 0x000fe80003800000 */
[----:B-1----:R-:W-:Y:S05]  /*12a90*/  @P1 BRA `(.L_x_11931) ;  /* 0x0000000000081947 */ /* 0x002fea0003800000 */
[----:B------:R-:W1:Y:S02]  /*12aa0*/  SYNCS.PHASECHK.TRANS64.TRYWAIT P1, [R15+URZ+0x19c50], R3 ;  /* 0x019c50030f0075a7 */ /* 0x000e64000802017f */
[----:B-1----:R-:W-:Y:S05]  /*12ab0*/  @!P1 BRA `(.L_x_11932) ;  /* 0x000000fc00189947 */ /* 0x002fea0003800000 */
.L_x_11931:
[----:B------:R-:W-:Y:S05]  /*12ac0*/  BSYNC B2 ;  /* 0x0000000000027941 */ /* 0x000fea0003800000 */
.L_x_11930:
        /* <DEDUP_REMOVED lines=34> */
.L_x_11933:
[----:B------:R-:W2:Y:S01]  /*12cf0*/  LDL R20, [R1+0xc] ;  /* 0x00000c0001147983 */ /* 0x000ea20000100800 */
[----:B------:R-:W-:-:S04]  /*12d00*/  IMAD R0, R0, 0x8, R18 ;  /* 0x0000000800007824 */ /* 0x000fc800078e0212 */
        /* <DEDUP_REMOVED lines=277> */
.L_x_11934:
[----:B------:R-:W-:Y:S01]  /*13e60*/  ISETP.GT.AND P1, PT, R4, R152, PT ;  /* 0x000000980400720c */ /* 0x000fe20003f24270 */
[----:B------:R-:W-:Y:S01]  /*13e70*/  VIADD R15, R15, 0x19c60 ;  /* 0x00019c600f0f7836 */ /* 0x000fe20000000000 */
        /* <DEDUP_REMOVED lines=96> */
[----:B0-----:R-:W-:Y:S06]  /*14480*/  @P1 BRA `(.L_x_11935) ;  /* 0xffffffe000a81947 */ /* 0x001fec000383ffff */
[----:B------:R-:W-:Y:S05]  /*14490*/  BSYNC B1 ;  /* 0x0000000000017941 */ /* 0x000fea0003800000 */
.L_x_11922:
[----:B------:R-:W-:Y:S05]  /*144a0*/  BSYNC B0 ;  /* 0x0000000000007941 */ /* 0x000fea0003800000 */
.L_x_11921:
[----:B------:R-:W2:Y:S01]  /*144b0*/  LDL R7, [R1+0x4c] ;  /* 0x00004c0001077983 */ /* 0x000ea20000100800 */
[----:B------:R-:W-:Y:S01]  /*144c0*/  BSSY B0, `(.L_x_11936) ;  /* 0x0000301000007945 */ /* 0x000fe20003800000 */
[----:B--2---:R-:W-:-:S13]  /*144d0*/  ISETP.GE.AND P1, PT, R4, R7, PT ;  /* 0x000000070400720c */ /* 0x004fda0003f26270 */
[----:B------:R-:W-:Y:S05]  /*144e0*/  @!P1 BRA `(.L_x_11937) ;  /* 0x0000002c00f89947 */ /* 0x000fea0003800000 */
[----:B------:R-:W-:Y:S02]  /*144f0*/  IMAD.MOV.U32 R7, RZ, RZ, R0 ;  /* 0x000000ffff077224 */ /* 0x000fe400078e0000 */
[----:B------:R-:W-:Y:S02]  /*14500*/  IMAD.MOV.U32 R20, RZ, RZ, R3 ;  /* 0x000000ffff147224 */ /* 0x000fe400078e0003 */
[----:B------:R-:W-:Y:S02]  /*14510*/  IMAD.MOV.U32 R13, RZ, RZ, R156 ;  /* 0x000000ffff0d7224 */ /* 0x000fe400078e009c */
[----:B------:R-:W-:-:S07]  /*14520*/  IMAD.MOV.U32 R12, RZ, RZ, R19 ;  /* 0x000000ffff0c7224 */ /* 0x000fce00078e0013 */
.L_x_11958:
        /* <DEDUP_REMOVED lines=8> */
.L_x_11938:
[----:B------:R-:W-:Y:S01]  /*145b0*/  IMAD R3, R19, 0x8, R18 ;  /* 0x0000000813037824 */ /* 0x000fe200078e0212 */
[----:B------:R-:W-:-:S04]  /*145c0*/  SHF.L.U32 R14, R156, 0x1f, RZ ;  /* 0x0000001f9c0e7819 */ /* 0x000fc800000006ff */
[----:B------:R0:W1:Y:S01]  /*145d0*/  SYNCS.PHASECHK.TRANS64.TRYWAIT P1, [R3+URZ+0x19c30], R14 ;  /* 0x019c300e030075a7 */ /* 0x000062000802017f */
[----:B------:R-:W-:Y:S05]  /*145e0*/  @!P0 BRA `(.L_x_11939) ;  /* 0x0000000000048947 */ /* 0x000fea0003800000 */
[----:B------:R-:W-:Y:S01]  /*145f0*/  BPT.TRAP 0x1 ;  /* 0x000000040000795c */ /* 0x000fe20000300000 */
.L_x_11939:
[----:B------:R-:W-:Y:S01]  /*14600*/  BSSY B1, `(.L_x_11940) ;  /* 0x0000006000017945 */ /* 0x000fe20003800000 */
[----:B------:R-:W-:Y:S02]  /*14610*/  IMAD R24, R19, 0x300, R153 ;  /* 0x0000030013187824 */ /* 0x000fe400078e0299 */
[----:B------:R-:W-:Y:S01]  /*14620*/  IMAD.MOV.U32 R25, RZ, RZ, -0x3ffffff0 ;  /* 0xc0000010ff197424 */ /* 0x000fe200078e00ff */
[----:B-1----:R-:W-:Y:S06]  /*14630*/  @P1 BRA `(.L_x_11941) ;  /* 0x0000000000081947 */ /* 0x002fec0003800000 */
[----:B------:R-:W1:Y:S02]  /*14640*/  SYNCS.PHASECHK.TRANS64.TRYWAIT P1, [R3+URZ+0x19c30], R14 ;  /* 0x019c300e030075a7 */ /* 0x000e64000802017f */
[----:B-1----:R-:W-:Y:S05]  /*14650*/  @!P1 BRA `(.L_x_11942) ;  /* 0x000000e000449947 */ /* 0x002fea0003800000 */
.L_x_11941:
[----:B------:R-:W-:Y:S05]  /*14660*/  BSYNC B1 ;  /* 0x0000000000017941 */ /* 0x000fea0003800000 */
.L_x_11940:
        /* <DEDUP_REMOVED lines=28> */
.L_x_11943:
[----:B------:R-:W-:Y:S01]  /*14830*/  SHF.L.U32 R3, R13, 0x1f, RZ ;  /* 0x0000001f0d037819 */ /* 0x000fe200000006ff */
[----:B------:R-:W-:-:S04]  /*14840*/  IMAD R21, R12, 0x8, R18 ;  /* 0x000000080c157824 */ /* 0x000fc800078e0212 */
[----:B------:R0:W1:Y:S01]  /*14850*/  SYNCS.PHASECHK.TRANS64.TRYWAIT P1, [R21+URZ+0x19c50], R3 ;  /* 0x019c5003150075a7 */ /* 0x000062000802017f */
[----:B------:R-:W-:Y:S05]  /*14860*/  @!P0 BRA `(.L_x_11944) ;  /* 0x0000000000048947 */ /* 0x000fea0003800000 */
[----:B------:R-:W-:Y:S01]  /*14870*/  BPT.TRAP 0x1 ;  /* 0x000000040000795c */ /* 0x000fe20000300000 */
.L_x_11944:
[----:B------:R-:W-:Y:S04]  /*14880*/  BSSY B1, `(.L_x_11945) ;  /* 0x0000004000017945 */ /* 0x000fe80003800000 */
[----:B-1----:R-:W-:Y:S05]  /*14890*/  @P1 BRA `(.L_x_11946) ;  /* 0x0000000000081947 */ /* 0x002fea0003800000 */
[----:B------:R-:W1:Y:S02]  /*148a0*/  SYNCS.PHASECHK.TRANS64.TRYWAIT P1, [R21+URZ+0x19c50], R3 ;  /* 0x019c5003150075a7 */ /* 0x000e64000802017f */
[----:B-1----:R-:W-:Y:S05]  /*148b0*/  @!P1 BRA `(.L_x_11947) ;  /* 0x000000dc00c09947 */ /* 0x002fea0003800000 */
.L_x_11946:
[----:B------:R-:W-:Y:S05]  /*148c0*/  BSYNC B1 ;  /* 0x0000000000017941 */ /* 0x000fea0003800000 */
.L_x_11945:
        /* <DEDUP_REMOVED lines=34> */
.L_x_11948:
[----:B------:R-:W2:Y:S01]  /*14af0*/  LDL R14, [R1+0x2c] ;  /* 0x00002c00010e7983 */ /* 0x000ea20000100800 */
[----:B------:R-:W0:Y:S03]  /*14b00*/  LDC R12, c[0x0][0x448] ;  /* 0x00011200ff0c7b82 */ /* 0x000e260000000800 */
[----:B------:R-:W2:Y:S04]  /*14b10*/  LDL R3, [R1+0x48] ;  /* 0x0000480001037983 */ /* 0x000ea80000100800 */
[----:B------:R-:W3:Y:S04]  /*14b20*/  LDL R140, [R1+0xc] ;  /* 0x00000c00018c7983 */ /* 0x000ee80000100800 */
[----:B------:R-:W4:Y:S04]  /*14b30*/  LDL R141, [R1+0x10] ;  /* 0x00001000018d7983 */ /* 0x000f280000100800 */
[----:B------:R-:W5:Y:S01]  /*14b40*/  LDL R142, [R1+0x8] ;  /* 0x00000800018e7983 */ /* 0x000f620000100800 */
[----:B------:R-:W-:Y:S01]  /*14b50*/  IMAD R0, R0, 0x8, R18 ;  /* 0x0000000800007824 */ /* 0x000fe200078e0212 */
[----:B------:R-:W1:Y:S01]  /*14b60*/  LDC R136, c[0x0][0x9e4] ;  /* 0x00027900ff887b82 */ /* 0x000e620000000800 */
[----:B0-----:R-:W-:-:S13]  /*14b70*/  ISETP.NE.AND P1, PT, R12, 0x1, PT ;  /* 0x000000010c00780c */ /* 0x001fda0003f25270 */
[----:B------:R-:W0:Y:S08]  /*14b80*/  @P1 LDC R13, c[0x0][0x44c] ;  /* 0x00011300ff0d1b82 */ /* 0x000e300000000800 */
[----:B------:R-:W3:Y:S01]  /*14b90*/  @P1 LDC R12, c[0x0][0x450] ;  /* 0x00011400ff0c1b82 */ /* 0x000ee20000000800 */
[----:B------:R-:W-:Y:S01]  /*14ba0*/  VIADD R0, R0, 0x19c40 ;  /* 0x00019c4000007836 */ /* 0x000fe20000000000 */
[----:B-1----:R-:W-:Y:S01]  /*14bb0*/  ISETP.GE.AND P5, PT, R136, 0x1, PT ;  /* 0x000000018800780c */ /* 0x002fe20003fa6270 */
[----:B------:R-:W-:Y:S01]  /*14bc0*/  ULOP3.LUT UR4, URZ, UR44, URZ, 0x33, !UPT ;  /* 0x0000002c3f047292 */ /* 0x000fe2000f8e333f */
[----:B--2---:R-:W-:-:S04]  /*14bd0*/  IMAD.IADD R3, R3, 0x1, R14 ;  /* 0x0000000103037824 */ /* 0x004fc800078e020e */
[----:B0-----:R-:W-:Y:S01]  /*14be0*/  @P1 IMAD.HI.U32 R13, R3, R13, RZ ;  /* 0x0000000d030d1227 */ /* 0x001fe200078e00ff */
[----:B---3--:R-:W-:-:S04]  /*14bf0*/  PRMT R0, R140, 0x654, R0 ;  /* 0x000006548c007816 */ /* 0x008fc80000000000 */
[----:B------:R-:W-:Y:S01]  /*14c00*/  @P1 SHF.R.U32.HI R3, RZ, R12, R13 ;  /* 0x0000000cff031219 */ /* 0x000fe2000001160d */
[----:B------:R0:W-:Y:S04]  /*14c10*/  SYNCS.ARRIVE.TRANS64.RED.A1T0 RZ, [R0+URZ], RZ ;  /* 0x000000ff00ff79a7 */ /* 0x0001e8000810043f */
[----:B------:R-:W1:Y:S01]  /*14c20*/  SHFL.IDX PT, R138, R3, RZ, 0x1c1f ;  /* 0x001c1fff038a7589 */ /* 0x000e6200000e0000 */
[----:B0-----:R-:W-:-:S05]  /*14c30*/  IMAD.SHL.U32 R0, R4, 0x80, RZ ;  /* 0x0000008004007824 */ /* 0x001fca00078e00ff */
[----:B------:R-:W-:-:S05]  /*14c40*/  IADD3 R12, -R0, 0x1, RZ ;  /* 0x00000001000c7810 */ /* 0x000fca0007ffe1ff */
[----:B----4-:R-:W-:-:S05]  /*14c50*/  IMAD R12, R141, -0x2, R12 ;  /* 0xfffffffe8d0c7824 */ /* 0x010fca00078e020c */
[----:B-----5:R-:W-:-:S05]  /*14c60*/  IADD3 R15, -R157, R12, R142 ;  /* 0x0000000c9d0f7210 */ /* 0x020fca0007ffe18e */
[C---:B------:R-:W-:Y:S02]  /*14c70*/  VIADD R14, R15.reuse, UR41 ;  /* 0x000000290f0e7c36 */ /* 0x040fe40008000000 */
[----:B------:R-:W-:Y:S02]  /*14c80*/  VIADD R15, R15, UR4 ;  /* 0x000000040f0f7c36 */ /* 0x000fe40008000000 */
[--C-:B-1----:R-:W-:Y:S02]  /*14c90*/  IMAD.IADD R136, R14, 0x1, R138.reuse ;  /* 0x000000010e887824 */ /* 0x102fe400078e028a */
        /* <DEDUP_REMOVED lines=14> */
.L_x_11951:
[----:B------:R-:W-:-:S05]  /*14d80*/  IMAD.U32 R139, RZ, RZ, UR38 ;  /* 0x00000026ff8b7e24 */ /* 0x000fca000f8e00ff */
[----:B------:R-:W-:-:S13]  /*14d90*/  ISETP.NE.AND P1, PT, R139, 0x1, PT ;  /* 0x000000018b00780c */ /* 0x000fda0003f25270 */
[----:B------:R-:W0:Y:S02]  /*14da0*/  @P1 LDC.64 R12, c[0x0][0x9e8] ;  /* 0x00027a00ff0c1b82 */ /* 0x000e240000000a00 */
[----:B0-----:R-:W-:-:S05]  /*14db0*/  @P1 IMAD.HI.U32 R12, R138, R12, RZ ;  /* 0x0000000c8a0c1227 */ /* 0x001fca00078e00ff */
[----:B------:R-:W-:-:S07]  /*14dc0*/  @P1 SHF.R.U32.HI R138, RZ, R13, R12 ;  /* 0x0000000dff8a1219 */ /* 0x000fce000001160c */
.L_x_11952:
[----:B------:R-:W-:Y:S05]  /*14dd0*/  BSYNC B1 ;  /* 0x0000000000017941 */ /* 0x000fea0003800000 */
.L_x_11950:
[----:B------:R-:W-:-:S04]  /*14de0*/  IMAD R138, R138, R139, -R0 ;  /* 0x0000008b8a8a7224 */ /* 0x000fc800078e0a00 */
[----:B------:R-:W-:-:S05]  /*14df0*/  IMAD R138, R141, -0x2, R138 ;  /* 0xfffffffe8d8a7824 */ /* 0x000fca00078e028a */
[----:B------:R-:W-:Y:S02]  /*14e00*/  VIMNMX R137, R137, R138, !PT ;  /* 0x0000008a89897248 */ /* 0x000fe40007fe0100 */
[----:B------:R-:W-:-:S07]  /*14e10*/  VIADDMNMX R136, R138, R139, R136, PT ;  /* 0x0000008b8a887246 */ /* 0x000fce0003800188 */
.L_x_11949:
        /* <DEDUP_REMOVED lines=12> */
[----:B------:R-:W-:Y:S01]  /*14ee0*/  ISETP.LT.OR P3, PT, R136, 0xa, P3 ;  /* 0x0000000a8800780c */ /* 0x000fe20001f61670 */
        /* <DEDUP_REMOVED lines=100> */
.L_x_11955:
[----:B------:R-:W-:-:S05]  /*15530*/  IMAD.U32 R136, RZ, RZ, UR38 ;  /* 0x00000026ff887e24 */ /* 0x000fca000f8e00ff */
[----:B------:R-:W-:-:S13]  /*15540*/  ISETP.NE.AND P2, PT, R136, 0x1, PT ;  /* 0x000000018800780c */ /* 0x000fda0003f45270 */
[----:B------:R-:W0:Y:S02]  /*15550*/  @P2 LDC.64 R12, c[0x0][0x9e8] ;  /* 0x00027a00ff0c2b82 */ /* 0x000e240000000a00 */
[----:B0-----:R-:W-:-:S05]  /*15560*/  @P2 IMAD.HI.U32 R12, R3, R12, RZ ;  /* 0x0000000c030c2227 */ /* 0x001fca00078e00ff */
[----:B------:R-:W-:-:S07]  /*15570*/  @P2 SHF.R.U32.HI R3, RZ, R13, R12 ;  /* 0x0000000dff032219 */ /* 0x000fce000001160c */
.L_x_11956:
[----:B------:R-:W-:Y:S05]  /*15580*/  BSYNC B1 ;  /* 0x0000000000017941 */ /* 0x000fea0003800000 */
.L_x_11954:
[----:B------:R-:W-:-:S04]  /*15590*/  IMAD R0, R3, R136, -R0 ;  /* 0x0000008803007224 */ /* 0x000fc800078e0a00 */
[----:B------:R-:W-:-:S05]  /*155a0*/  IMAD R0, R141, -0x2, R0 ;  /* 0xfffffffe8d007824 */ /* 0x000fca00078e0200 */
[----:B------:R-:W-:Y:S02]  /*155b0*/  VIMNMX R15, R15, R0, !PT ;  /* 0x000000000f0f7248 */ /* 0x000fe40007fe0100 */
[----:B------:R-:W-:-:S07]  /*155c0*/  VIADDMNMX R14, R0, R136, R14, PT ;  /* 0x00000088000e7246 */ /* 0x000fce000380010e */
.L_x_11953:
[----:B------:R-:W-:Y:S02]  /*155d0*/  FMNMX.FTZ R0, R24, R20, !PT ;  /* 0x0000001418007209 */ /* 0x000fe40007810000 */
[----:B------:R-:W-:Y:S02]  /*155e0*/  ISETP.GT.AND P4, PT, R15, 0x1, P1 ;  /* 0x000000010f00780c */ /* 0x000fe40000f84270 */
[----:B------:R-:W-:Y:S02]  /*155f0*/  FMNMX.FTZ R0, R25, R0, !PT ;  /* 0x0000000019007209 */ /* 0x000fe40007810000 */
[C---:B------:R-:W-:Y:S02]  /*15600*/  ISETP.GT.AND P2, PT, R15.reuse, 0x8, P1 ;  /* 0x000000080f00780c */ /* 0x040fe40000f44270 */
[----:B------:R-:W-:Y:S02]  /*15610*/  FMNMX.FTZ R0, R28, R0, !PT ;  /* 0x000000001c007209 */ /* 0x000fe40007810000 */
[----:B------:R-:W-:-:S02]  /*15620*/  ISETP.GT.AND P3, PT, R15, 0x9, P1 ;  /* 0x000000090f00780c */ /* 0x000fc40000f64270 */
[----:B------:R-:W-:Y:S02]  /*15630*/  FMNMX.FTZ R0, R29, R0, !PT ;  /* 0x000000001d007209 */ /* 0x000fe40007810000 */
[----:B------:R-:W-:Y:S02]  /*15640*/  ISETP.LT.OR P4, PT, R14, 0x2, P4 ;  /* 0x000000020e00780c */ /* 0x000fe40002781670 */
[----:B------:R-:W-:Y:S02]  /*15650*/  FMNMX.FTZ R0, R32, R0, !PT ;  /* 0x0000000020007209 */ /* 0x000fe40007810000 */
[C---:B------:R-:W-:Y:S02]  /*15660*/  ISETP.LT.OR P2, PT, R14.reuse, 0x9, P2 ;  /* 0x000000090e00780c */ /* 0x040fe40001741670 */
[----:B------:R-:W-:Y:S02]  /*15670*/  FMNMX.FTZ R0, R33, R0, !PT ;  /* 0x0000000021007209 */ /* 0x000fe40007810000 */
[----:B------:R-:W-:-:S02]  /*15680*/  ISETP.LT.OR P3, PT, R14, 0xa, P3 ;  /* 0x0000000a0e00780c */ /* 0x000fc40001f61670 */
[----:B------:R-:W-:Y:S02]  /*15690*/  FMNMX.FTZ R0, R36, R0, !PT ;  /* 0x0000000024007209 */ /* 0x000fe40007810000 */
[----:B------:R-:W-:Y:S02]  /*156a0*/  FSEL R27, R27, -INF , !P4 ;  /* 0xff8000001b1b7808 */ /* 0x000fe40006000000 */
[----:B------:R-:W-:Y:S02]  /*156b0*/  FMNMX.FTZ R0, R37, R0, !PT ;  /* 0x0000000025007209 */ /* 0x000fe40007810000 */
[----:B------:R-:W-:Y:S02]  /*156c0*/  FSEL R30, R30, -INF , !P2 ;  /* 0xff8000001e1e7808 */ /* 0x000fe40005000000 */
[----:B------:R-:W-:Y:S02]  /*156d0*/  FMNMX.FTZ R0, R40, R0, !PT ;  /* 0x0000000028007209 */ /* 0x000fe40007810000 */
[----:B------:R-:W-:-:S02]  /*156e0*/  FSEL R31, R31, -INF , !P3 ;  /* 0xff8000001f1f7808 */ /* 0x000fc40005800000 */
[----:B------:R-:W-:Y:S02]  /*156f0*/  FMNMX.FTZ R0, R41, R0, !PT ;  /* 0x0000000029007209 */ /* 0x000fe40007810000 */
[C---:B------:R-:W-:Y:S02]  /*15700*/  ISETP.GT.AND P4, PT, R15.reuse, 0x10, P1 ;  /* 0x000000100f00780c */ /* 0x040fe40000f84270 */
[----:B------:R-:W-:Y:S02]  /*15710*/  FMNMX.FTZ R0, R44, R0, !PT ;  /* 0x000000002c007209 */ /* 0x000fe40007810000 */
[----:B------:R-:W-:Y:S02]  /*15720*/  ISETP.GT.AND P2, PT, R15, 0x11, P1 ;  /* 0x000000110f00780c */ /* 0x000fe40000f44270 */
[----:B------:R-:W-:Y:S02]  /*15730*/  FMNMX.FTZ R0, R45, R0, !PT ;  /* 0x000000002d007209 */ /* 0x000fe40007810000 */
[----:B------:R-:W-:-:S02]  /*15740*/  ISETP.GT.AND P3, PT, R15, 0x18, P1 ;  /* 0x000000180f00780c */ /* 0x000fc40000f64270 */
[----:B------:R-:W-:Y:S02]  /*15750*/  FMNMX.FTZ R0, R48, R0, !PT ;  /* 0x0000000030007209 */ /* 0x000fe40007810000 */
[C---:B------:R-:W-:Y:S02]  /*15760*/  ISETP.LT.OR P4, PT, R14.reuse, 0x11, P4 ;  /* 0x000000110e00780c */ /* 0x040fe40002781670 */
[----:B------:R-:W-:Y:S02]  /*15770*/  FMNMX.FTZ R0, R49, R0, !PT ;  /* 0x0000000031007209 */ /* 0x000fe40007810000 */
[----:B------:R-:W-:Y:S02]  /*15780*/  ISETP.LT.OR P2, PT, R14, 0x12, P2 ;  /* 0x000000120e00780c */ /* 0x000fe40001741670 */
        /* <DEDUP_REMOVED lines=37> */
[----:B------:R-:W-:-:S02]  /*159e0*/  FMNMX.FTZ R0, R81, R0, !PT ;  /* 0x0000000051007209 */ /* 0x000fc40007810000 */
        /* <DEDUP_REMOVED lines=9> */
[----:B------:R-:W-:Y:S01]  /*15a80*/  FSEL R54, R54, -INF , !P2 ;  /* 0xff80000036367808 */ /* 0x000fe20005000000 */
[----:B------:R-:W0:Y:S01]  /*15a90*/  SHFL.BFLY PT, R3, R0, 0x2, 0x1f ;  /* 0x0c401f0000037f89 */ /* 0x000e2200000e0000 */
[----:B------:R-:W-:Y:S02]  /*15aa0*/  FSEL R55, R55, -INF , !P3 ;  /* 0xff80000037377808 */ /* 0x000fe40005800000 */
[----:B------:R-:W-:-:S02]  /*15ab0*/  LOP3.LUT R22, R22, 0xdfffffff, RZ, 0xc0, !PT ;  /* 0xdfffffff16167812 */ /* 0x000fc400078ec0ff */
[C---:B------:R-:W-:Y:S02]  /*15ac0*/  ISETP.GT.AND P4, PT, R15.reuse, 0x40, P1 ;  /* 0x000000400f00780c */ /* 0x040fe40000f84270 */
[C---:B------:R-:W-:Y:S02]  /*15ad0*/  ISETP.GT.AND P2, PT, R15.reuse, 0x41, P1 ;  /* 0x000000410f00780c */ /* 0x040fe40000f44270 */
[----:B------:R-:W-:Y:S02]  /*15ae0*/  ISETP.GT.AND P3, PT, R15, 0x48, P1 ;  /* 0x000000480f00780c */ /* 0x000fe40000f64270 */
[----:B------:R-:W-:Y:S02]  /*15af0*/  @P0 LOP3.LUT R22, R22, 0x20000000, RZ, 0xfc, !PT ;  /* 0x2000000016160812 */ /* 0x000fe400078efcff */
[C---:B------:R-:W-:Y:S02]  /*15b00*/  ISETP.LT.OR P4, PT, R14.reuse, 0x41, P4 ;  /* 0x000000410e00780c */ /* 0x040fe40002781670 */
[----:B------:R-:W-:-:S02]  /*15b10*/  ISETP.LT.OR P2, PT, R14, 0x42, P2 ;  /* 0x000000420e00780c */ /* 0x000fc40001741670 */
[----:B------:R-:W-:Y:S02]  /*15b20*/  ISETP.LT.OR P3, PT, R14, 0x49, P3 ;  /* 0x000000490e00780c */ /* 0x000fe40001f61670 */
[----:B------:R-:W-:Y:S02]  /*15b30*/  ISETP.GT.AND P0, PT, R15, 0x61, P1 ;  /* 0x000000610f00780c */ /* 0x000fe40000f04270 */
        /* <DEDUP_REMOVED lines=9> */
[----:B------:R-:W-:-:S02]  /*15bd0*/  LOP3.LUT R22, R22, 0x7fffffff, RZ, 0xc0, !PT ;  /* 0x7fffffff16167812 */ /* 0x000fc400078ec0ff */
[----:B------:R-:W-:Y:S02]  /*15be0*/  FSEL R63, R63, -INF , !P4 ;  /* 0xff8000003f3f7808 */ /* 0x000fe40006000000 */
[----:B------:R-:W-:Y:S02]  /*15bf0*/  FSEL R66, R66, -INF , !P2 ;  /* 0xff80000042427808 */ /* 0x000fe40005000000 */
[----:B------:R-:W-:Y:S02]  /*15c00*/  FSEL R67, R67, -INF , !P3 ;  /* 0xff80000043437808 */ /* 0x000fe40005800000 */
[C---:B------:R-:W-:Y:S02]  /*15c10*/  ISETP.GT.AND P4, PT, R15.reuse, 0x58, P1 ;  /* 0x000000580f00780c */ /* 0x040fe40000f84270 */
[C---:B------:R-:W-:Y:S02]  /*15c20*/  ISETP.GT.AND P2, PT, R15.reuse, 0x59, P1 ;  /* 0x000000590f00780c */ /* 0x040fe40000f44270 */
[----:B------:R-:W-:-:S02]  /*15c30*/  ISETP.GT.AND P3, PT, R15, 0x60, P1 ;  /* 0x000000600f00780c */ /* 0x000fc40000f64270 */
[----:B------:R-:W-:Y:S02]  /*15c40*/  @P0 LOP3.LUT R22, R22, 0x80000000, RZ, 0xfc, !PT ;  /* 0x8000000016160812 */ /* 0x000fe400078efcff */
[----:B------:R-:W-:Y:S02]  /*15c50*/  ISETP.GT.AND P0, PT, R15, RZ, P1 ;  /* 0x000000ff0f00720c */ /* 0x000fe40000f04270 */
        /* <DEDUP_REMOVED lines=8> */
[C---:B------:R-:W-:Y:S02]  /*15ce0*/  ISETP.GT.AND P4, PT, R15.reuse, 0x70, P1 ;  /* 0x000000700f00780c */ /* 0x040fe40000f84270 */
[----:B------:R-:W-:-:S02]  /*15cf0*/  ISETP.GT.AND P5, PT, R15, 0x71, P1 ;  /* 0x000000710f00780c */ /* 0x000fc40000fa4270 */
[C---:B------:R-:W-:Y:S02]  /*15d00*/  ISETP.GT.AND P6, PT, R15.reuse, 0x78, P1 ;  /* 0x000000780f00780c */ /* 0x040fe40000fc4270 */
[----:B0-----:R-:W-:Y:S02]  /*15d10*/  FMNMX.FTZ R3, R0, R3, !PT ;  /* 0x0000000300037209 */ /* 0x001fe40007810000 */
[----:B------:R-:W-:Y:S02]  /*15d20*/  LOP3.LUT R22, R22, 0xfffffff7, RZ, 0xc0, !PT ;  /* 0xfffffff716167812 */ /* 0x000fe400078ec0ff */
[----:B------:R-:W-:Y:S01]  /*15d30*/  ISETP.GT.AND P1, PT, R15, 0x79, P1 ;  /* 0x000000790f00780c */ /* 0x000fe20000f24270 */
[----:B------:R-:W0:Y:S01]  /*15d40*/  SHFL.BFLY PT, R0, R3, 0x1, 0x1f ;  /* 0x0c201f0003007f89 */ /* 0x000e2200000e0000 */
[----:B------:R-:W-:Y:S02]  /*15d50*/  @P0 LOP3.LUT R22, R22, 0x8, RZ, 0xfc, !PT ;  /* 0x0000000816160812 */ /* 0x000fe400078efcff */
[----:B------:R-:W-:-:S02]  /*15d60*/  ISETP.LT.OR P4, PT, R14, 0x71, P4 ;  /* 0x000000710e00780c */ /* 0x000fc40002781670 */
[C---:B------:R-:W-:Y:S02]  /*15d70*/  LOP3.LUT P0, RZ, R22.reuse, 0x80000000, RZ, 0xc0, !PT ;  /* 0x8000000016ff7812 */ /* 0x040fe4000780c0ff */
[----:B------:R-:W-:Y:S02]  /*15d80*/  LOP3.LUT R22, R22, 0xfffffffd, RZ, 0xc0, !PT ;  /* 0xfffffffd16167812 */ /* 0x000fe400078ec0ff */
[C---:B------:R-:W-:Y:S02]  /*15d90*/  ISETP.LT.OR P0, PT, R14.reuse, 0x62, P0 ;  /* 0x000000620e00780c */ /* 0x040fe40000701670 */
[----:B------:R-:W-:Y:S02]  /*15da0*/  ISETP.LT.OR P5, PT, R14, 0x72, P5 ;  /* 0x000000720e00780c */ /* 0x000fe40002fa1670 */
[----:B------:R-:W-:Y:S02]  /*15db0*/  @P1 LOP3.LUT R22, R22, 0x2, RZ, 0xfc, !PT ;  /* 0x0000000216161812 */ /* 0x000fe400078efcff */
[----:B------:R-:W-:-:S02]  /*15dc0*/  FSEL R82, R82, -INF , !P4 ;  /* 0xff80000052527808 */ /* 0x000fc40006000000 */
[C---:B------:R-:W-:Y:S02]  /*15dd0*/  LOP3.LUT P1, RZ, R22.reuse, 0x8, RZ, 0xc0, !PT ;  /* 0x0000000816ff7812 */ /* 0x040fe4000782c0ff */
[----:B------:R-:W-:Y:S02]  /*15de0*/  LOP3.LUT R22, R22, 0xffffffef, RZ, 0xc0, !PT ;  /* 0xffffffef16167812 */ /* 0x000fe400078ec0ff */
[----:B------:R-:W-:Y:S02]  /*15df0*/  ISETP.LT.OR P1, PT, R14, 0x1, P1 ;  /* 0x000000010e00780c */ /* 0x000fe40000f21670 */
[----:B------:R-:W-:Y:S02]  /*15e00*/  @P0 LOP3.LUT R22, R22, 0x10, RZ, 0xfc, !PT ;  /* 0x0000001016160812 */ /* 0x000fe400078efcff */
[----:B------:R-:W-:Y:S02]  /*15e10*/  FSEL R26, R26, -INF , !P1 ;  /* 0xff8000001a1a7808 */ /* 0x000fe40004800000 */
[----:B0-----:R-:W-:-:S02]  /*15e20*/  FMNMX.FTZ R3, R3, R0, !PT ;  /* 0x0000000003037209 */ /* 0x001fc40007810000 */
[----:B------:R-:W-:Y:S02]  /*15e30*/  FMNMX.FTZ R0, R26, R7, !PT ;  /* 0x000000071a007209 */ /* 0x000fe40007810000 */
[----:B------:R-:W-:Y:S01]  /*15e40*/  ISETP.LT.OR P0, PT, R14, 0x69, P2 ;  /* 0x000000690e00780c */ /* 0x000fe20001701670 */
[----:B------:R-:W-:-:S01]  /*15e50*/  FFMA.FTZ R13, R2, R3, -8 ;  /* 0xc1000000020d7423 */ /* 0x000fc20000010003 */
[----:B------:R-:W-:Y:S02]  /*15e60*/  FMNMX.FTZ R0, R27, R0, !PT ;  /* 0x000000001b007209 */ /* 0x000fe40007810000 */
[----:B------:R-:W-:Y:S02]  /*15e70*/  LOP3.LUT P2, RZ, R22, 0x2, RZ, 0xc0, !PT ;  /* 0x0000000216ff7812 */ /* 0x000fe4000784c0ff */
[----:B------:R-:W-:Y:S02]  /*15e80*/  FMNMX.FTZ R0, R30, R0, !PT ;  /* 0x000000001e007209 */ /* 0x000fe40007810000 */
[----:B------:R-:W-:-:S02]  /*15e90*/  LOP3.LUT R22, R22, 0xfffffffb, RZ, 0xc0, !PT ;  /* 0xfffffffb16167812 */ /* 0x000fc400078ec0ff */
[----:B------:R-:W-:Y:S02]  /*15ea0*/  FMNMX.FTZ R0, R31, R0, !PT ;  /* 0x000000001f007209 */ /* 0x000fe40007810000 */
[----:B------:R-:W-:Y:S02]  /*15eb0*/  ISETP.LT.OR P6, PT, R14, 0x79, P6 ;  /* 0x000000790e00780c */ /* 0x000fe400037c1670 */
[----:B------:R-:W-:Y:S02]  /*15ec0*/  FMNMX.FTZ R0, R34, R0, !PT ;  /* 0x0000000022007209 */ /* 0x000fe40007810000 */
[----:B------:R-:W-:Y:S02]  /*15ed0*/  @P0 LOP3.LUT R22, R22, 0x4, RZ, 0xfc, !PT ;  /* 0x0000000416160812 */ /* 0x000fe400078efcff */
[----:B------:R-:W-:Y:S02]  /*15ee0*/  FMNMX.FTZ R0, R35, R0, !PT ;  /* 0x0000000023007209 */ /* 0x000fe40007810000 */
[----:B------:R-:W-:-:S02]  /*15ef0*/  ISETP.LT.OR P0, PT, R14, 0x6a, P3 ;  /* 0x0000006a0e00780c */ /* 0x000fc40001f01670 */
[----:B------:R-:W-:Y:S02]  /*15f00*/  FMNMX.FTZ R0, R38, R0, !PT ;  /* 0x0000000026007209 */ /* 0x000fe40007810000 */
[----:B------:R-:W-:Y:S02]  /*15f10*/  LOP3.LUT R22, R22, 0xbfffffff, RZ, 0xc0, !PT ;  /* 0xbfffffff16167812 */ /* 0x000fe400078ec0ff */
[----:B------:R-:W-:Y:S02]  /*15f20*/  FMNMX.FTZ R0, R39, R0, !PT ;  /* 0x0000000027007209 */ /* 0x000fe40007810000 */
[C---:B------:R-:W-:Y:S02]  /*15f30*/  FSETP.NEU.FTZ.AND P3, PT, R3.reuse, -INF , PT ;  /* 0xff8000000300780b */ /* 0x040fe40003f7d000 */
[----:B------:R-:W-:Y:S02]  /*15f40*/  FMNMX.FTZ R0, R42, R0, !PT ;  /* 0x000000002a007209 */ /* 0x000fe40007810000 */
[----:B------:R-:W-:-:S02]  /*15f50*/  FSEL R12, R3, RZ, P3 ;  /* 0x000000ff030c7208 */ /* 0x000fc40001800000 */
[----:B------:R-:W-:Y:S02]  /*15f60*/  FMNMX.FTZ R0, R43, R0, !PT ;  /* 0x000000002b007209 */ /* 0x000fe40007810000 */
[----:B------:R-:W-:Y:S01]  /*15f70*/  @P0 LOP3.LUT R22, R22, 0x40000000, RZ, 0xfc, !PT ;  /* 0x4000000016160812 */ /* 0x000fe200078efcff */
[----:B------:R-:W-:Y:S01]  /*15f80*/  FADD.FTZ R12, -R12, R20 ;  /* 0x000000140c0c7221 */ /* 0x000fe20000010100 */
[----:B------:R-:W-:Y:S02]  /*15f90*/  FMNMX.FTZ R0, R46, R0, !PT ;  /* 0x000000002e007209 */ /* 0x000fe40007810000 */
[----:B------:R-:W-:Y:S01]  /*15fa0*/  LOP3.LUT P0, RZ, R22, 0x10, RZ, 0xc0, !PT ;  /* 0x0000001016ff7812 */ /* 0x000fe2000780c0ff */
[----:B------:R-:W-:Y:S01]  /*15fb0*/  FMUL.FTZ R12, R2, R12 ;  /* 0x0000000c020c7220 */ /* 0x000fe20000410000 */
[----:B------:R-:W-:Y:S02]  /*15fc0*/  FMNMX.FTZ R0, R47, R0, !PT ;  /* 0x000000002f007209 */ /* 0x000fe40007810000 */
[----:B------:R-:W-:-:S02]  /*15fd0*/  FSEL R13, R13, RZ, P3 ;  /* 0x000000ff0d0d7208 */ /* 0x000fc40001800000 */
[----:B------:R-:W-:Y:S01]  /*15fe0*/  FMNMX.FTZ R0, R50, R0, !PT ;  /* 0x0000000032007209 */ /* 0x000fe20007810000 */
[----:B------:R-:W-:Y:S01]  /*15ff0*/  MUFU.EX2 R12, R12 ;  /* 0x0000000c000c7308 */ /* 0x000fe20000000800 */
[----:B------:R-:W-:Y:S01]  /*16000*/  LOP3.LUT P3, RZ, R22, 0x4, RZ, 0xc0, !PT ;  /* 0x0000000416ff7812 */ /* 0x000fe2000786c0ff */
[C-C-:B------:R-:W-:Y:S01]  /*16010*/  FFMA.FTZ R24, R2.reuse, R24, -R13.reuse ;  /* 0x0000001802187223 */ /* 0x140fe2000001080d */
[----:B------:R-:W-:Y:S01]  /*16020*/  FMNMX.FTZ R0, R51, R0, !PT ;  /* 0x0000000033007209 */ /* 0x000fe20007810000 */
[C-C-:B------:R-:W-:Y:S01]  /*16030*/  FFMA.FTZ R25, R2.reuse, R25, -R13.reuse ;  /* 0x0000001902197223 */ /* 0x140fe2000001080d */
[----:B------:R-:W-:Y:S01]  /*16040*/  FSEL R75, R75, -INF , !P0 ;  /* 0xff8000004b4b7808 */ /* 0x000fe20004000000 */
[--C-:B------:R-:W-:Y:S01]  /*16050*/  FFMA.FTZ R28, R2, R28, -R13.reuse ;  /* 0x0000001c021c7223 */ /* 0x100fe2000001080d */
[----:B------:R-:W-:Y:S01]  /*16060*/  FMNMX.FTZ R0, R54, R0, !PT ;  /* 0x0000000036007209 */ /* 0x000fe20007810000 */
[----:B------:R-:W0:Y:S01]  /*16070*/  MUFU.EX2 R24, R24 ;  /* 0x0000001800187308 */ /* 0x000e220000000800 */
[----:B------:R-:W-:Y:S01]  /*16080*/  LOP3.LUT P0, RZ, R22, 0x40000000, RZ, 0xc0, !PT ;  /* 0x4000000016ff7812 */ /* 0x000fe2000780c0ff */
[C-C-:B------:R-:W-:Y:S01]  /*16090*/  FFMA.FTZ R29, R2.reuse, R29, -R13.reuse ;  /* 0x0000001d021d7223 */ /* 0x140fe2000001080d */
[----:B------:R-:W-:Y:S01]  /*160a0*/  FMNMX.FTZ R0, R55, R0, !PT ;  /* 0x0000000037007209 */ /* 0x000fe20007810000 */
[--C-:B------:R-:W-:Y:S01]  /*160b0*/  FFMA.FTZ R32, R2, R32, -R13.reuse ;  /* 0x0000002002207223 */ /* 0x100fe2000001080d */
[----:B------:R-:W-:Y:S01]  /*160c0*/  FSEL R78, R78, -INF , !P3 ;  /* 0xff8000004e4e7808 */ /* 0x000fe20005800000 */
[--C-:B------:R-:W-:Y:S01]  /*160d0*/  FFMA.FTZ R33, R2, R33, -R13.reuse ;  /* 0x0000002102217223 */ /* 0x100fe2000001080d */
[----:B------:R-:W-:Y:S01]  /*160e0*/  FMNMX.FTZ R0, R58, R0, !PT ;  /* 0x000000003a007209 */ /* 0x000fe20007810000 */
[----:B------:R-:W1:Y:S01]  /*160f0*/  MUFU.EX2 R25, R25 ;  /* 0x0000001900197308 */ /* 0x000e620000000800 */
[----:B------:R-:W-:Y:S01]  /*16100*/  FSEL R79, R79, -INF , !P0 ;  /* 0xff8000004f4f7808 */ /* 0x000fe20004000000 */
[C-C-:B------:R-:W-:Y:S01]  /*16110*/  FFMA.FTZ R36, R2.reuse, R36, -R13.reuse ;  /* 0x0000002402247223 */ /* 0x140fe2000001080d */
[----:B------:R-:W-:Y:S01]  /*16120*/  FMNMX.FTZ R0, R59, R0, !PT ;  /* 0x000000003b007209 */ /* 0x000fe20007810000 */
[C-C-:B------:R-:W-:Y:S01]  /*16130*/  FFMA.FTZ R37, R2.reuse, R37, -R13.reuse ;  /* 0x0000002502257223 */ /* 0x140fe2000001080d */
[----:B------:R-:W-:Y:S01]  /*16140*/  FSEL R83, R83, -INF , !P5 ;  /* 0xff80000053537808 */ /* 0x000fe20006800000 */
[--C-:B------:R-:W-:Y:S01]  /*16150*/  FFMA.FTZ R40, R2, R40, -R13.reuse ;  /* 0x0000002802287223 */ /* 0x100fe2000001080d */
[----:B------:R-:W-:Y:S01]  /*16160*/  FMNMX.FTZ R0, R62, R0, !PT ;  /* 0x000000003e007209 */ /* 0x000fe20007810000 */
[----:B------:R-:W-:Y:S01]  /*16170*/  MUFU.EX2 R28, R28 ;  /* 0x0000001c001c7308 */ /* 0x000fe20000000800 */
[----:B------:R-:W-:Y:S01]  /*16180*/  ISETP.LT.OR P2, PT, R14, 0x7a, P2 ;  /* 0x0000007a0e00780c */ /* 0x000fe20001741670 */
[----:B0-----:R-:W-:Y:S01]  /*16190*/  FFMA.FTZ R6, R12, R6, R24 ;  /* 0x000000060c067223 */ /* 0x001fe20000010018 */
[----:B------:R-:W-:Y:S01]  /*161a0*/  FMNMX.FTZ R0, R63, R0, !PT ;  /* 0x000000003f007209 */ /* 0x000fe20007810000 */
[--C-:B------:R-:W-:Y:S01]  /*161b0*/  FFMA.FTZ R41, R2, R41, -R13.reuse ;  /* 0x0000002902297223 */ /* 0x100fe2000001080d */
[----:B------:R-:W-:Y:S01]  /*161c0*/  FSEL R86, R86, -INF , !P6 ;  /* 0xff80000056567808 */ /* 0x000fe20007000000 */
[--C-:B------:R-:W-:Y:S01]  /*161d0*/  FFMA.FTZ R44, R2, R44, -R13.reuse ;  /* 0x0000002c022c7223 */ /* 0x100fe2000001080d */
[----:B------:R-:W-:Y:S01]  /*161e0*/  FMNMX.FTZ R0, R66, R0, !PT ;  /* 0x0000000042007209 */ /* 0x000fe20007810000 */
[----:B------:R-:W-:Y:S01]  /*161f0*/  MUFU.EX2 R29, R29 ;  /* 0x0000001d001d7308 */ /* 0x000fe20000000800 */
[----:B------:R-:W-:Y:S01]  /*16200*/  FSEL R87, R87, -INF , !P2 ;  /* 0xff80000057577808 */ /* 0x000fe20005000000 */
[----:B-1----:R-:W-:Y:S01]  /*16210*/  FADD.FTZ R6, R25, R6 ;  /* 0x0000000619067221 */ /* 0x002fe20000010000 */
        /* <DEDUP_REMOVED lines=33> */
[----:B------:R-:W-:Y:S01]  /*16430*/  FFMA.FTZ R13, R2, R85, -R13 ;  /* 0x00000055020d7223 */ /* 0x000fe2000001080d */
[----:B------:R-:W-:-:S02]  /*16440*/  LOP3.LUT P0, RZ, R22, 0x20000000, RZ, 0xc0, !PT ;  /* 0x2000000016ff7812 */ /* 0x000fc4000780c0ff */
        /* <DEDUP_REMOVED lines=165> */
.L_x_11957:
        /* <DEDUP_REMOVED lines=10> */
[----:B------:R-:W-:Y:S02]  /*16f40*/  PRMT R21, R140, 0x654, R21 ;  /* 0x000006548c157816 */ /* 0x000fe40000000015 */
[----:B------:R-:W-:Y:S02]  /*16f50*/  F2FP.SATFINITE.E4M3.F32.PACK_AB_MERGE_C R13, R13, R84, RZ ;  /* 0x000000540d0d723e */ /* 0x000fe400048070ff */
[----:B------:R-:W-:Y:S01]  /*16f60*/  F2FP.SATFINITE.E4M3.F32.PACK_AB_MERGE_C R28, R25, R24, R28 ;  /* 0x00000018191c723e */ /* 0x000fe2000480701c */
[----:B------:R0:W-:Y:S01]  /*16f70*/  SYNCS.ARRIVE.TRANS64.RED.A1T0 RZ, [R21+URZ], RZ ;  /* 0x000000ff15ff79a7 */ /* 0x0001e2000810043f */
[----:B------:R-:W-:-:S02]  /*16f80*/  F2FP.SATFINITE.E4M3.F32.PACK_AB_MERGE_C R30, R27, R26, R30 ;  /* 0x0000001a1b1e723e */ /* 0x000fc4000480701e */
[----:B------:R-:W-:Y:S02]  /*16f90*/  F2FP.SATFINITE.E4M3.F32.PACK_AB_MERGE_C R36, R33, R32, R36 ;  /* 0x000000202124723e */ /* 0x000fe40004807024 */
[----:B------:R-:W-:Y:S02]  /*16fa0*/  F2FP.SATFINITE.E4M3.F32.PACK_AB_MERGE_C R38, R35, R34, R38 ;  /* 0x000000222326723e */ /* 0x000fe40004807026 */
[----:B------:R-:W-:Y:S02]  /*16fb0*/  F2FP.SATFINITE.E4M3.F32.PACK_AB_MERGE_C R44, R41, R40, R44 ;  /* 0x00000028292c723e */ /* 0x000fe4000480702c */
[----:B------:R-:W-:Y:S02]  /*16fc0*/  F2FP.SATFINITE.E4M3.F32.PACK_AB_MERGE_C R46, R43, R42, R46 ;  /* 0x0000002a2b2e723e */ /* 0x000fe4000480702e */
[----:B------:R-:W-:Y:S02]  /*16fd0*/  F2FP.SATFINITE.E4M3.F32.PACK_AB_MERGE_C R52, R49, R48, R52 ;  /* 0x000000303134723e */ /* 0x000fe40004807034 */
[----:B------:R-:W-:-:S02]  /*16fe0*/  F2FP.SATFINITE.E4M3.F32.PACK_AB_MERGE_C R54, R51, R50, R54 ;  /* 0x000000323336723e */ /* 0x000fc40004807036 */
[----:B------:R-:W-:Y:S02]  /*16ff0*/  F2FP.SATFINITE.E4M3.F32.PACK_AB_MERGE_C R60, R61, R60, RZ ;  /* 0x0000003c3d3c723e */ /* 0x000fe400048070ff */
[----:B------:R-:W-:Y:S02]  /*17000*/  F2FP.SATFINITE.E4M3.F32.PACK_AB_MERGE_C R62, R63, R62, RZ ;  /* 0x0000003e3f3e723e */ /* 0x000fe400048070ff */
[----:B------:R-:W-:Y:S02]  /*17010*/  F2FP.SATFINITE.E4M3.F32.PACK_AB_MERGE_C R68, R69, R68, RZ ;  /* 0x000000444544723e */ /* 0x000fe400048070ff */
[----:B------:R-:W-:Y:S02]  /*17020*/  F2FP.SATFINITE.E4M3.F32.PACK_AB_MERGE_C R70, R71, R70, RZ ;  /* 0x000000464746723e */ /* 0x000fe400048070ff */
[----:B------:R-:W-:Y:S02]  /*17030*/  F2FP.SATFINITE.E4M3.F32.PACK_AB_MERGE_C R76, R77, R76, RZ ;  /* 0x0000004c4d4c723e */ /* 0x000fe400048070ff */
[----:B------:R-:W-:-:S02]  /*17040*/  F2FP.SATFINITE.E4M3.F32.PACK_AB_MERGE_C R78, R79, R78, RZ ;  /* 0x0000004e4f4e723e */ /* 0x000fc400048070ff */
        /* <DEDUP_REMOVED lines=68> */
[----:B------:R-:W-:Y:S01]  /*17490*/  IMAD.MOV.U32 R147, RZ, RZ, R54 ;  /* 0x000000ffff937224 */ /* 0x000fe200078e0036 */
[C---:B--2---:R-:W-:Y:S01]  /*174a0*/  ISETP.GT.AND P1, PT, R4.reuse, R14, PT ;  /* 0x0000000e0400720c */ /* 0x044fe20003f24270 */
[----:B------:R-:W-:-:S12]  /*174b0*/  VIADD R4, R4, 0xffffffff ;  /* 0xffffffff04047836 */ /* 0x000fd80000000000 */
[----:B0-----:R-:W-:Y:S05]  /*174c0*/  @P1 BRA `(.L_x_11958) ;  /* 0xffffffd000181947 */ /* 0x001fea000383ffff */
.L_x_11937:
[----:B------:R-:W-:Y:S05]  /*174d0*/  BSYNC B0 ;  /* 0x0000000000007941 */ /* 0x000fea0003800000 */
.L_x_11936:
[----:B------:R-:W-:Y:S06]  /*174e0*/  BAR.ARV 0x8, 0x200 ;  /* 0x0208000000007b1d */ /* 0x000fec0000002000 */
[----:B------:R-:W-:Y:S05]  /*174f0*/  @!P0 BRA `(.L_x_11959) ;  /* 0x0000000000048947 */ /* 0x000fea0003800000 */
[----:B------:R-:W-:Y:S01]  /*17500*/  BPT.TRAP 0x1 ;  /* 0x000000040000795c */ /* 0x000fe20000300000 */
.L_x_11959:
[----:B------:R-:W-:Y:S01]  /*17510*/  IMAD R4, R19, 0x8, R18 ;  /* 0x0000000813047824 */ /* 0x000fe200078e0212 */
[----:B------:R-:W-:-:S04]  /*17520*/  SHF.L.U32 R7, R156, 0x1f, RZ ;  /* 0x0000001f9c077819 */ /* 0x000fc800000006ff */
[----:B------:R0:W1:Y:S01]  /*17530*/  SYNCS.PHASECHK.TRANS64.TRYWAIT P1, [R4+URZ+0x19c50], R7 ;  /* 0x019c5007040075a7 */ /* 0x000062000802017f */
[----:B------:R-:W-:Y:S05]  /*17540*/  @!P0 BRA `(.L_x_11960) ;  /* 0x0000000000048947 */ /* 0x000fea0003800000 */
[----:B------:R-:W-:Y:S01]  /*17550*/  BPT.TRAP 0x1 ;  /* 0x000000040000795c */ /* 0x000fe20000300000 */
.L_x_11960:
[----:B------:R-:W-:Y:S04]  /*17560*/  BSSY B0, `(.L_x_11961) ;  /* 0x0000004000007945 */ /* 0x000fe80003800000 */
[----:B-1----:R-:W-:Y:S05]  /*17570*/  @P1 BRA `(.L_x_11962) ;  /* 0x0000000000081947 */ /* 0x002fea0003800000 */
[----:B------:R-:W1:Y:S02]  /*17580*/  SYNCS.PHASECHK.TRANS64.TRYWAIT P1, [R4+URZ+0x19c50], R7 ;  /* 0x019c5007040075a7 */ /* 0x000e64000802017f */
[----:B-1----:R-:W-:Y:S05]  /*17590*/  @!P1 BRA `(.L_x_11963) ;  /* 0x000000b0009c9947 */ /* 0x002fea0003800000 */
.L_x_11962:
[----:B------:R-:W-:Y:S05]  /*175a0*/  BSYNC B0 ;  /* 0x0000000000007941 */ /* 0x000fea0003800000 */
.L_x_11961:
[----:B------:R-:W-:Y:S01]  /*175b0*/  VIADD R18, R18, 0x3000 ;  /* 0x0000300012127836 */ /* 0x000fe20000000000 */
[----:B------:R-:W-:Y:S01]  /*175c0*/  ULDC.64 UR4, c[0x0][0x9a0] ;  /* 0x0002680000047ab9 */ /* 0x000fe20000000a00 */
[----:B------:R-:W-:Y:S01]  /*175d0*/  IMAD.MOV.U32 R9, RZ, RZ, 0x40000040 ;  /* 0x40000040ff097424 */ /* 0x000fe200078e00ff */
[----:B------:R-:W-:Y:S01]  /*175e0*/  ISETP.NE.U32.AND P1, PT, RZ, UR4, PT ;  /* 0x00000004ff007c0c */ /* 0x000fe2000bf25070 */
[----:B------:R-:W-:Y:S01]  /*175f0*/  WARPGROUP.ARRIVE ;  /* 0x00000000000079c5 */ /* 0x000fe20000000000 */
[----:B------:R-:W-:Y:S02]  /*17600*/  SHF.R.U32.HI R18, RZ, 0x4, R18 ;  /* 0x00000004ff127819 */ /* 0x000fe40000011612 */
[----:B------:R-:W-:Y:S02]  /*17610*/  ISETP.NE.AND.EX P1, PT, RZ, UR5, PT, P1 ;  /* 0x00000005ff007c0c */ /* 0x000fe4000bf25310 */
[----:B------:R-:W-:Y:S02]  /*17620*/  LOP3.LUT R18, R18, 0x3fff, RZ, 0xc0, !PT ;  /* 0x00003fff12127812 */ /* 0x000fe400078ec0ff */
[----:B------:R-:W-:-:S02]  /*17630*/  R2UR UR7, R9 ;  /* 0x00000000090772ca */ /* 0x000fc400000e0000 */
[----:B------:R-:W-:-:S05]  /*17640*/  LOP3.LUT R18, R18, 0x10000, RZ, 0xfc, !PT ;  /* 0x0001000012127812 */ /* 0x000fca00078efcff */
[----:B------:R-:W-:Y:S02]  /*17650*/  IMAD R8, R19, 0x300, R18 ;  /* 0x0000030013087824 */ /* 0x000fe400078e0212 */
[----:B------:R-:W2:Y:S01]  /*17660*/  @P1 LDC.64 R12, c[0x0][0x9c8] ;  /* 0x00027200ff0c1b82 */ /* 0x000ea20000000a00 */
[----:B01----:R-:W-:Y:S02]  /*17670*/  @P1 SHF.R.S32.HI R7, RZ, 0x1f, R155 ;  /* 0x0000001fff071819 */ /* 0x003fe4000001149b */
[----:B------:R-:W-:Y:S02]  /*17680*/  R2UR UR6, R8 ;  /* 0x00000000080672ca */ /* 0x000fe400000e0000 */
[----:B------:R-:W-:-:S03]  /*17690*/  @P1 SHF.R.S32.HI R9, RZ, 0x1f, R154 ;  /* 0x0000001fff091819 */ /* 0x000fc6000001149a */
[----:B------:R-:W0:Y:S08]  /*176a0*/  @P1 LDC.64 R10, c[0x0][0x9d0] ;  /* 0x00027400ff0a1b82 */ /* 0x000e300000000a00 */
[----:B------:R-:W-:Y:S01]  /*176b0*/  QGMMA.64x96x32.F32.E4M3.E4M3 R88, R148, gdesc[UR4], R88, gsb0 ;  /* 0x0160000494587df3 */ /* 0x000fe20008000858 */
[----:B--2---:R-:W-:-:S04]  /*176c0*/  @P1 IMAD R14, R7, R12, RZ ;  /* 0x0000000c070e1224 */ /* 0x004fc800078e02ff */
[C---:B------:R-:W-:Y:S02]  /*176d0*/  @P1 IMAD R7, R155.reuse, R13, R14 ;  /* 0x0000000d9b071224 */ /* 0x040fe400078e020e */
[----:B------:R-:W-:-:S04]  /*176e0*/  @P1 IMAD.WIDE.U32 R12, R155, R12, RZ ;  /* 0x0000000c9b0c1225 */ /* 0x000fc800078e00ff */
[-C--:B0-----:R-:W-:Y:S02]  /*176f0*/  @P1 IMAD R9, R9, R10.reuse, RZ ;  /* 0x0000000a09091224 */ /* 0x081fe400078e02ff */
        /* <DEDUP_REMOVED lines=62> */
.L_x_11964:
[----:B------:R-:W2:Y:S01]  /*17ae0*/  LDL.LU R3, [R1+0xc] ;  /* 0x00000c0001037983 */ /* 0x000ea20000300800 */
[----:B------:R-:W-:Y:S02]  /*17af0*/  VIADD R2, R4, 0x19c60 ;  /* 0x00019c6004027836 */ /* 0x000fe40000000000 */
[-C--:B------:R-:W-:Y:S01]  /*17b00*/  FMUL.FTZ R0, R88, R14.reuse ;  /* 0x0000000e58007220 */ /* 0x080fe20000410000 */
[----:B------:R-:W-:Y:S01]  /*17b10*/  VIADD R19, R19, 0x1 ;  /* 0x0000000113137836 */ /* 0x000fe20000000000 */
[----:B------:R-:W3:Y:S01]  /*17b20*/  LDL.LU R24, [R1+0x60] ;  /* 0x0000600001187983 */ /* 0x000ee20000300800 */
[----:B------:R-:W-:-:S03]  /*17b30*/  FMUL.FTZ R4, R89, R14 ;  /* 0x0000000e59047220 */ /* 0x000fc60000410000 */
        /* <DEDUP_REMOVED lines=48> */
[----:B------:R-:W-:-:S02]  /*17e40*/  SEL R19, R19, RZ, P1 ;  /* 0x000000ff13137207 */ /* 0x000fc40000800000 */
[----:B--2---:R-:W-:Y:S01]  /*17e50*/  PRMT R2, R3, 0x654, R2 ;  /* 0x0000065403027816 */ /* 0x004fe20000000002 */
[----:B---3--:R-:W-:-:S03]  /*17e60*/  VIADD R24, R24, 0x1 ;  /* 0x0000000118187836 */ /* 0x008fc60000000000 */
[----:B------:R0:W-:Y:S02]  /*17e70*/  SYNCS.ARRIVE.TRANS64.RED.A1T0 RZ, [R2+URZ], RZ ;  /* 0x000000ff02ff79a7 */ /* 0x0001e4000810043f */
[----:B------:R0:W-:Y:S01]  /*17e80*/  STL [R1+0x60], R24 ;  /* 0x0000601801007387 */ /* 0x0001e20000100800 */
[----:B------:R-:W-:-:S04]  /*17e90*/  SEL R3, RZ, 0x1, P1 ;  /* 0x00000001ff037807 */ /* 0x000fc80000800000 */
[----:B------:R-:W-:-:S07]  /*17ea0*/  LOP3.LUT R156, R156, R3, RZ, 0x3c, !PT ;  /* 0x000000039c9c7212 */ /* 0x000fce00078e3cff */
.L_x_11847:
[----:B------:R-:W0:Y:S08]  /*17eb0*/  S2UR UR4, SR_CgaCtaId ;  /* 0x00000000000479c3 */ /* 0x000e300000008800 */
[----:B------:R-:W-:Y:S01]  /*17ec0*/  BAR.SYNC.DEFER_BLOCKING 0x5, 0x200 ;  /* 0x0148000000007b1d */ /* 0x000fe20000010000 */
[----:B------:R-:W-:-:S05]  /*17ed0*/  MOV R18, 0x400 ;  /* 0x0000040000127802 */ /* 0x000fca0000000f00 */
[----:B------:R-:W-:Y:S01]  /*17ee0*/  BSSY B0, `(.L_x_11965) ;  /* 0x000021b000007945 */ /* 0x000fe20003800000 */
[----:B0-----:R-:W-:-:S05]  /*17ef0*/  IMAD.U32 R2, RZ, RZ, UR4 ;  /* 0x00000004ff027e24 */ /* 0x001fca000f8e00ff */
[----:B------:R0:W-:Y:S01]  /*17f00*/  STL [R1+0xc], R2 ;  /* 0x00000c0201007387 */ /* 0x0001e20000100800 */
[----:B------:R-:W-:-:S05]  /*17f10*/  LEA R18, R2, R18, 0x18 ;  /* 0x0000001202127211 */ /* 0x000fca00078ec0ff */
[----:B------:R0:W1:Y:S01]  /*17f20*/  LDS.128 R152, [R18+0x19cd0] ;  /* 0x019cd00012987984 */ /* 0x0000620000000c00 */
[----:B------:R-:W-:Y:S06]  /*17f30*/  BAR.ARV 0x4, 0x200 ;  /* 0x0108000000007b1d */ /* 0x000fec0000002000 */
[----:B------:R-:W-:Y:S05]  /*17f40*/  @P0 BRA `(.L_x_11966) ;  /* 0x0000001400c80947 */ /* 0x000fea0003800000 */
[----:B-----5:R-:W0:Y:S01]  /*17f50*/  S2R R24, SR_TID.X ;  /* 0x0000000000187919 */ /* 0x020e220000002100 */
[----:B------:R-:W-:Y:S01]  /*17f60*/  ULDC.64 UR4, c[0x4][0x70] ;  /* 0x01001c0000047ab9 */ /* 0x000fe20000000a00 */
[----:B------:R-:W2:Y:S04]  /*17f70*/  LDL R38, [R1+0x80] ;  /* 0x0000800001267983 */ /* 0x000ea80000100800 */
[----:B------:R-:W3:Y:S01]  /*17f80*/  LDL R60, [R1+0x5c] ;  /* 0x00005c00013c7983 */ /* 0x000ee20000100800 */
[----:B------:R-:W-:Y:S02]  /*17f90*/  F2FP.BF16.F32.PACK_AB R0, R15, R0 ;  /* 0x000000000f00723e */ /* 0x000fe400000010ff */
[----:B------:R-:W-:Y:S01]  /*17fa0*/  F2FP.BF16.F32.PACK_AB R134, R134, R25 ;  /* 0x000000198686723e */ /* 0x000fe200000010ff */
[----:B------:R-:W4:Y:S01]  /*17fb0*/  LDL R62, [R1+0x48] ;  /* 0x00004800013e7983 */ /* 0x000f220000100800 */
[----:B------:R-:W-:-:S02]  /*17fc0*/  F2FP.BF16.F32.PACK_AB R5, R5, R96 ;  /* 0x000000600505723e */ /* 0x000fc400000010ff */
[----:B------:R-:W-:Y:S01]  /*17fd0*/  F2FP.BF16.F32.PACK_AB R6, R6, R97 ;  /* 0x000000610606723e */ /* 0x000fe200000010ff */
[----:B------:R-:W4:Y:S01]  /*17fe0*/  LDL R56, [R1+0x2c] ;  /* 0x00002c0001387983 */ /* 0x000f220000100800 */
[----:B------:R-:W-:Y:S02]  /*17ff0*/  F2FP.BF16.F32.PACK_AB R7, R7, R104 ;  /* 0x000000680707723e */ /* 0x000fe400000010ff */
[----:B------:R-:W-:Y:S01]  /*18000*/  F2FP.BF16.F32.PACK_AB R8, R8, R105 ;  /* 0x000000690808723e */ /* 0x000fe200000010ff */
[----:B------:R-:W4:Y:S01]  /*18010*/  LDL R58, [R1+0x58] ;  /* 0x00005800013a7983 */ /* 0x000f220000100800 */
[----:B0-----:R-:W-:-:S05]  /*18020*/  IMAD.SHL.U32 R2, R24, 0x4, RZ ;  /* 0x0000000418027824 */ /* 0x001fca00078e00ff */
[----:B------:R-:W-:-:S04]  /*18030*/  LOP3.LUT R2, R2, 0xc, RZ, 0xc0, !PT ;  /* 0x0000000c02027812 */ /* 0x000fc800078ec0ff */
[----:B------:R-:W-:-:S05]  /*18040*/  IADD3 R2, P0, R2, UR4, RZ ;  /* 0x0000000402027c10 */ /* 0x000fca000ff1e0ff */
[----:B------:R-:W-:Y:S01]  /*18050*/  IMAD.X R3, RZ, RZ, UR5, P0 ;  /* 0x00000005ff037e24 */ /* 0x000fe200080e06ff */
[----:B------:R-:W0:Y:S01]  /*18060*/  S2R R15, SR_SWINHI ;  /* 0x00000000000f7919 */ /* 0x000e220000002f00 */
[----:B------:R-:W-:Y:S01]  /*18070*/  F2FP.BF16.F32.PACK_AB R93, R93, R4 ;  /* 0x000000045d5d723e */ /* 0x000fe200000010ff */
[----:B------:R-:W-:Y:S02]  /*18080*/  ULDC.64 UR4, c[0x0][0xc00] ;  /* 0x0003000000047ab9 */ /* 0x000fe40000000a00 */
[----:B------:R1:W3:Y:S01]  /*18090*/  LDG.E.CONSTANT R2, desc[UR42][R2.64] ;  /* 0x0000002a02027981 */ /* 0x0002e2000c1e9900 */
[----:B------:R-:W-:Y:S02]  /*180a0*/  F2FP.BF16.F32.PACK_AB R9, R9, R112 ;  /* 0x000000700909723e */ /* 0x000fe400000010ff */
[----:B------:R-:W-:Y:S02]  /*180b0*/  F2FP.BF16.F32.PACK_AB R10, R10, R113 ;  /* 0x000000710a0a723e */ /* 0x000fe400000010ff */
[----:B------:R-:W-:-:S02]  /*180c0*/  F2FP.BF16.F32.PACK_AB R11, R11, R120 ;  /* 0x000000780b0b723e */ /* 0x000fc400000010ff */
[----:B------:R-:W-:Y:S02]  /*180d0*/  F2FP.BF16.F32.PACK_AB R12, R12, R121 ;  /* 0x000000790c0c723e */ /* 0x000fe400000010ff */
[----:B------:R-:W-:Y:S02]  /*180e0*/  F2FP.BF16.F32.PACK_AB R35, R94, R35 ;  /* 0x000000235e23723e */ /* 0x000fe400000010ff */
[----:B-1----:R-:W-:Y:S02]  /*180f0*/  LOP3.LUT P0, R3, R24, 0x3, RZ, 0xc0, !PT ;  /* 0x0000000318037812 */ /* 0x002fe4000780c0ff */
[----:B------:R-:W-:Y:S02]  /*18100*/  F2FP.BF16.F32.PACK_AB R36, R95, R36 ;  /* 0x000000245f24723e */ /* 0x000fe400000010ff */
[----:B------:R-:W-:Y:S02]  /*18110*/  ISETP.EQ.OR P0, PT, R3, 0x3, !P0 ;  /* 0x000000030300780c */ /* 0x000fe40004702670 */
[----:B------:R-:W-:-:S02]  /*18120*/  F2FP.BF16.F32.PACK_AB R13, R13, R128 ;  /* 0x000000800d0d723e */ /* 0x000fc400000010ff */
        /* <DEDUP_REMOVED lines=8> */
[----:B------:R-:W-:Y:S02]  /*181b0*/  SEL R45, R9, R10, P0 ;  /* 0x0000000a092d7207 */ /* 0x000fe40000000000 */
[----:B------:R-:W-:Y:S02]  /*181c0*/  SEL R47, R10, R9, P0 ;  /* 0x000000090a2f7207 */ /* 0x000fe40000000000 */
        /* <DEDUP_REMOVED lines=14> */
[----:B------:R-:W-:Y:S02]  /*182b0*/  F2FP.BF16.F32.PACK_AB R135, R135, R26 ;  /* 0x0000001a8787723e */ /* 0x000fe400000010ff */
[----:B------:R-:W-:Y:S02]  /*182c0*/  SEL R31, R32, R31, P0 ;  /* 0x0000001f201f7207 */ /* 0x000fe40000000000 */
        /* <DEDUP_REMOVED lines=19> */
[----:B------:R-:W-:Y:S02]  /*18400*/  LOP3.LUT R4, R73, 0x180, RZ, 0xc0, !PT ;  /* 0x0000018049047812 */ /* 0x000fe400078ec0ff */
[----:B------:R-:W-:Y:S02]  /*18410*/  SHF.R.U64 R5, R5, 0x3, RZ ;  /* 0x0000000305057819 */ /* 0x000fe400000012ff */
[----:B------:R-:W-:Y:S02]  /*18420*/  SHF.R.U64 R0, R0, 0x3, RZ ;  /* 0x0000000300007819 */ /* 0x000fe400000012ff */
[----:B------:R-:W-:Y:S02]  /*18430*/  SHF.R.U64 R4, R4, 0x3, RZ ;  /* 0x0000000304047819 */ /* 0x000fe400000012ff */
[----:B------:R-:W-:-:S02]  /*18440*/  IADD3 R75, P2, R6, 0x6000, RZ ;  /* 0x00006000064b7810 */ /* 0x000fc40007f5e0ff */
[----:B------:R-:W-:Y:S01]  /*18450*/  IADD3 R77, P1, R6, 0x6020, RZ ;  /* 0x00006020064d7810 */ /* 0x000fe20007f3e0ff */
[--C-:B------:R-:W-:Y:S01]  /*18460*/  IMAD.X R11, RZ, RZ, R7.reuse, P5 ;  /* 0x000000ffff0b7224 */ /* 0x100fe200028e0607 */
[----:B------:R-:W-:Y:S02]  /*18470*/  LOP3.LUT R6, R5, R6, RZ, 0x3c, !PT ;  /* 0x0000000605067212 */ /* 0x000fe400078e3cff */
[----:B------:R-:W-:Y:S01]  /*18480*/  LOP3.LUT R12, R0, R71, RZ, 0x3c, !PT ;  /* 0x00000047000c7212 */ /* 0x000fe200078e3cff */
[----:B------:R-:W-:Y:S01]  /*18490*/  IMAD.X R15, RZ, RZ, R7, P3 ;  /* 0x000000ffff0f7224 */ /* 0x000fe200018e0607 */
[----:B------:R-:W-:Y:S02]  /*184a0*/  LOP3.LUT R14, R4, R73, RZ, 0x3c, !PT ;  /* 0x00000049040e7212 */ /* 0x000fe400078e3cff */
[----:B------:R-:W-:Y:S02]  /*184b0*/  LOP3.LUT R26, R77, 0x180, RZ, 0xc0, !PT ;  /* 0x000001804d1a7812 */ /* 0x000fe400078ec0ff */
[----:B------:R-:W-:-:S02]  /*184c0*/  MOV R54, R6 ;  /* 0x0000000600367202 */ /* 0x000fc40000000f00 */
[----:B---3--:R-:W-:Y:S01]  /*184d0*/  LOP3.LUT R0, R2, 0x2, RZ, 0x3c, !PT ;  /* 0x0000000202007812 */ /* 0x008fe200078e3cff */
[----:B------:R-:W-:Y:S01]  /*184e0*/  SHFL.IDX PT, R3, R3, R2, 0x1c1f ;  /* 0x001c1f0203037589 */ /* 0x000fe200000e0000 */
[----:B------:R-:W-:Y:S02]  /*184f0*/  MOV R52, R10 ;  /* 0x0000000a00347202 */ /* 0x000fe40000000f00 */
[----:B------:R-:W-:Y:S01]  /*18500*/  MOV R48, R14 ;  /* 0x0000000e00307202 */ /* 0x000fe20000000f00 */
[----:B------:R-:W0:Y:S01]  /*18510*/  SHFL.IDX PT, R6, R93, R0, 0x1c1f ;  /* 0x001c1f005d067589 */ /* 0x000e2200000e0000 */
[----:B------:R-:W-:-:S03]  /*18520*/  SHF.R.U64 R26, R26, 0x3, RZ ;  /* 0x000000031a1a7819 */ /* 0x000fc600000012ff */
[----:B------:R-:W-:Y:S04]  /*18530*/  SHFL.IDX PT, R37, R37, R2, 0x1c1f ;  /* 0x001c1f0225257589 */ /* 0x000fe800000e0000 */
[----:B------:R-:W1:Y:S04]  /*18540*/  SHFL.IDX PT, R10, R39, R0, 0x1c1f ;  /* 0x001c1f00270a7589 */ /* 0x000e6800000e0000 */
[----:B------:R-:W-:Y:S04]  /*18550*/  SHFL.IDX PT, R57, R57, R2, 0x1c1f ;  /* 0x001c1f0239397589 */ /* 0x000fe800000e0000 */
[----:B------:R-:W2:Y:S04]  /*18560*/  SHFL.IDX PT, R32, R35, R0, 0x1c1f ;  /* 0x001c1f0023207589 */ /* 0x000ea800000e0000 */
[----:B------:R-:W-:Y:S04]  /*18570*/  SHFL.IDX PT, R41, R41, R2, 0x1c1f ;  /* 0x001c1f0229297589 */ /* 0x000fe800000e0000 */
[----:B------:R-:W3:Y:S04]  /*18580*/  SHFL.IDX PT, R14, R43, R0, 0x1c1f ;  /* 0x001c1f002b0e7589 */ /* 0x000ee800000e0000 */
[----:B------:R-:W-:Y:S04]  /*18590*/  SHFL.IDX PT, R59, R59, R2, 0x1c1f ;  /* 0x001c1f023b3b7589 */ /* 0x000fe800000e0000 */
[----:B------:R-:W4:Y:S04]  /*185a0*/  SHFL.IDX PT, R34, R33, R0, 0x1c1f ;  /* 0x001c1f0021227589 */ /* 0x000f2800000e0000 */
[----:B------:R-:W-:Y:S04]  /*185b0*/  SHFL.IDX PT, R61, R61, R2, 0x1c1f ;  /* 0x001c1f023d3d7589 */ /* 0x000fe800000e0000 */
[----:B------:R-:W4:Y:S01]  /*185c0*/  SHFL.IDX PT, R36, R31, R0, 0x1c1f ;  /* 0x001c1f001f247589 */ /* 0x000f2200000e0000 */
[----:B------:R-:W-:-:S03]  /*185d0*/  LOP3.LUT R4, R26, R77, RZ, 0x3c, !PT ;  /* 0x0000004d1a047212 */ /* 0x000fc600078e3cff */
[----:B------:R-:W-:Y:S01]  /*185e0*/  SHFL.IDX PT, R45, R45, R2, 0x1c1f ;  /* 0x001c1f022d2d7589 */ /* 0x000fe200000e0000 */
[----:B------:R-:W-:-:S03]  /*185f0*/  LOP3.LUT R8, R75, 0x180, RZ, 0xc0, !PT ;  /* 0x000001804b087812 */ /* 0x000fc600078ec0ff */
[----:B------:R-:W-:Y:S04]  /*18600*/  SHFL.IDX PT, R49, R49, R2, 0x1c1f ;  /* 0x001c1f0231317589 */ /* 0x000fe800000e0000 */
[----:B------:R-:W-:Y:S04]  /*18610*/  SHFL.IDX PT, R53, R53, R2, 0x1c1f ;  /* 0x001c1f0235357589 */ /* 0x000fe800000e0000 */
[----:B------:R-:W-:Y:S04]  /*18620*/  SHFL.IDX PT, R63, R63, R2, 0x1c1f ;  /* 0x001c1f023f3f7589 */ /* 0x000fe800000e0000 */
[----:B------:R-:W-:Y:S04]  /*18630*/  SHFL.IDX PT, R65, R65, R2, 0x1c1f ;  /* 0x001c1f0241417589 */ /* 0x000fe800000e0000 */
[----:B------:R-:W-:Y:S04]  /*18640*/  SHFL.IDX PT, R67, R67, R2, 0x1c1f ;  /* 0x001c1f0243437589 */ /* 0x000fe800000e0000 */
[----:B------:R-:W4:Y:S04]  /*18650*/  SHFL.IDX PT, R26, R47, R0, 0x1c1f ;  /* 0x001c1f002f1a7589 */ /* 0x000f2800000e0000 */
[----:B------:R-:W4:Y:S04]  /*18660*/  SHFL.IDX PT, R28, R51, R0, 0x1c1f ;  /* 0x001c1f00331c7589 */ /* 0x000f2800000e0000 */
[----:B------:R-:W4:Y:S04]  /*18670*/  SHFL.IDX PT, R30, R55, R0, 0x1c1f ;  /* 0x001c1f00371e7589 */ /* 0x000f2800000e0000 */
[----:B------:R-:W4:Y:S04]  /*18680*/  SHFL.IDX PT, R38, R29, R0, 0x1c1f ;  /* 0x001c1f001d267589 */ /* 0x000f2800000e0000 */
[----:B------:R-:W4:Y:S04]  /*18690*/  SHFL.IDX PT, R40, R27, R0, 0x1c1f ;  /* 0x001c1f001b287589 */ /* 0x000f2800000e0000 */
[----:B------:R0:W4:Y:S01]  /*186a0*/  SHFL.IDX PT, R42, R135, R0, 0x1c1f ;  /* 0x001c1f00872a7589 */ /* 0x00012200000e0000 */
[----:B------:R-:W-:Y:S01]  /*186b0*/  SHF.R.U64 R8, R8, 0x3, RZ ;  /* 0x0000000308087819 */ /* 0x000fe200000012ff */
[----:B------:R-:W-:-:S02]  /*186c0*/  IMAD.X R5, RZ, RZ, R7, P1 ;  /* 0x000000ffff057224 */ /* 0x000fc400008e0607 */
[--C-:B------:R-:W-:Y:S01]  /*186d0*/  IMAD.X R9, RZ, RZ, R7.reuse, P2 ;  /* 0x000000ffff097224 */ /* 0x100fe200010e0607 */
[----:B------:R-:W-:Y:S01]  /*186e0*/  LOP3.LUT R8, R8, R75, RZ, 0x3c, !PT ;  /* 0x0000004b08087212 */ /* 0x000fe200078e3cff */
[----:B------:R-:W-:Y:S01]  /*186f0*/  IMAD.X R13, RZ, RZ, R7, P4 ;  /* 0x000000ffff0d7224 */ /* 0x000fe200020e0607 */
[----:B------:R-:W-:Y:S02]  /*18700*/  MOV R44, R4 ;  /* 0x00000004002c7202 */ /* 0x000fe40000000f00 */
[----:B------:R-:W-:Y:S01]  /*18710*/  MOV R46, R8 ;  /* 0x00000008002e7202 */ /* 0x000fe20000000f00 */
[----:B0-----:R-:W0:Y:S01]  /*18720*/  LDC R0, c[0x0][0xbe8] ;  /* 0x0002fa00ff007b82 */ /* 0x001e220000000800 */
[----:B------:R-:W-:Y:S02]  /*18730*/  SEL R4, R3, R6, P0 ;  /* 0x0000000603047207 */ /* 0x000fe40000000000 */
[----:B------:R-:W-:Y:S02]  /*18740*/  MOV R50, R12 ;  /* 0x0000000c00327202 */ /* 0x000fe40000000f00 */
[----:B------:R-:W-:-:S02]  /*18750*/  SEL R6, R6, R3, P0 ;  /* 0x0000000306067207 */ /* 0x000fc40000000000 */
[----:B-1----:R-:W-:Y:S01]  /*18760*/  SEL R8, R37, R10, P0 ;  /* 0x0000000a25087207 */ /* 0x002fe20000000000 */
[----:B------:R-:W1:Y:S01]  /*18770*/  LDC.64 R2, c[0x0][0xc00] ;  /* 0x00030000ff027b82 */ /* 0x000e620000000a00 */
[----:B--2---:R-:W-:Y:S02]  /*18780*/  SEL R5, R57, R32, P0 ;  /* 0x0000002039057207 */ /* 0x004fe40000000000 */
[----:B------:R-:W-:-:S05]  /*18790*/  SEL R7, R32, R57, P0 ;  /* 0x0000003920077207 */ /* 0x000fca0000000000 */
[----:B------:R-:W-:Y:S01]  /*187a0*/  BAR.SYNC.DEFER_BLOCKING 0x1, 0x180 ;  /* 0x0046000000007b1d */ /* 0x000fe20000010000 */
[----:B------:R-:W-:Y:S02]  /*187b0*/  SEL R10, R10, R37, P0 ;  /* 0x000000250a0a7207 */ /* 0x000fe40000000000 */
[----:B---3--:R-:W-:Y:S02]  /*187c0*/  SEL R12, R41, R14, P0 ;  /* 0x0000000e290c7207 */ /* 0x008fe40000000000 */
[----:B----4-:R-:W-:Y:S02]  /*187d0*/  SEL R9, R59, R34, P0 ;  /* 0x000000223b097207 */ /* 0x010fe40000000000 */
[----:B------:R-:W-:Y:S02]  /*187e0*/  SEL R11, R34, R59, P0 ;  /* 0x0000003b220b7207 */ /* 0x000fe40000000000 */
[----:B------:R-:W-:Y:S02]  /*187f0*/  SEL R14, R14, R41, P0 ;  /* 0x000000290e0e7207 */ /* 0x000fe40000000000 */
[----:B------:R-:W-:-:S02]  /*18800*/  SEL R13, R61, R36, P0 ;  /* 0x000000243d0d7207 */ /* 0x000fc40000000000 */
[----:B------:R-:W-:Y:S02]  /*18810*/  SEL R15, R36, R61, P0 ;  /* 0x0000003d240f7207 */ /* 0x000fe40000000000 */
[----:B------:R-:W-:-:S04]  /*18820*/  ISETP.NE.U32.AND P2, PT, RZ, UR4, PT ;  /* 0x00000004ff007c0c */ /* 0x000fc8000bf45070 */
[----:B------:R-:W-:Y:S01]  /*18830*/  ISETP.NE.AND.EX P2, PT, RZ, UR5, PT, P2 ;  /* 0x00000005ff007c0c */ /* 0x000fe2000bf45320 */
[----:B------:R-:W-:Y:S01]  /*18840*/  ULDC.64 UR4, c[0x0][0xc08] ;  /* 0x0003020000047ab9 */ /* 0x000fe20000000a00 */
[----:B------:R2:W-:Y:S04]  /*18850*/  STSM.16.M88.4 [R54], R4 ;  /* 0x0000000436007844 */ /* 0x0005e80000000200 */
[----:B------:R3:W-:Y:S04]  /*18860*/  STSM.16.M88.4 [R52], R8 ;  /* 0x0000000834007844 */ /* 0x0007e80000000200 */
[----:B------:R4:W-:Y:S01]  /*18870*/  STSM.16.M88.4 [R50], R12 ;  /* 0x0000000c32007844 */ /* 0x0009e20000000200 */
[----:B--2---:R-:W-:-:S02]  /*18880*/  SEL R4, R45, R26, P0 ;  /* 0x0000001a2d047207 */ /* 0x004fc40000000000 */
[----:B------:R-:W-:Y:S02]  /*18890*/  SEL R6, R26, R45, P0 ;  /* 0x0000002d1a067207 */ /* 0x000fe40000000000 */
[----:B---3--:R-:W-:Y:S02]  /*188a0*/  SEL R8, R49, R28, P0 ;  /* 0x0000001c31087207 */ /* 0x008fe40000000000 */
[----:B------:R-:W-:Y:S02]  /*188b0*/  SEL R10, R28, R49, P0 ;  /* 0x000000311c0a7207 */ /* 0x000fe40000000000 */
[----:B----4-:R-:W-:Y:S02]  /*188c0*/  SEL R12, R53, R30, P0 ;  /* 0x0000001e350c7207 */ /* 0x010fe40000000000 */
[----:B------:R-:W-:Y:S02]  /*188d0*/  SEL R14, R30, R53, P0 ;  /* 0x000000351e0e7207 */ /* 0x000fe40000000000 */
[----:B------:R-:W-:-:S02]  /*188e0*/  SEL R5, R63, R38, P0 ;  /* 0x000000263f057207 */ /* 0x000fc40000000000 */
[----:B------:R-:W-:Y:S02]  /*188f0*/  SEL R7, R38, R63, P0 ;  /* 0x0000003f26077207 */ /* 0x000fe40000000000 */
[----:B------:R-:W-:Y:S02]  /*18900*/  SEL R9, R65, R40, P0 ;  /* 0x0000002841097207 */ /* 0x000fe40000000000 */
[----:B------:R-:W-:Y:S02]  /*18910*/  SEL R11, R40, R65, P0 ;  /* 0x00000041280b7207 */ /* 0x000fe40000000000 */
[----:B------:R-:W-:Y:S02]  /*18920*/  SEL R13, R67, R42, P0 ;  /* 0x0000002a430d7207 */ /* 0x000fe40000000000 */
[----:B------:R-:W-:Y:S02]  /*18930*/  SEL R15, R42, R67, P0 ;  /* 0x000000432a0f7207 */ /* 0x000fe40000000000 */
[----:B------:R-:W-:-:S04]  /*18940*/  ISETP.NE.U32.AND P0, PT, RZ, UR4, PT ;  /* 0x00000004ff007c0c */ /* 0x000fc8000bf05070 */
[----:B------:R-:W-:Y:S01]  /*18950*/  ISETP.NE.AND.EX P0, PT, RZ, UR5, PT, P0 ;  /* 0x00000005ff007c0c */ /* 0x000fe2000bf05300 */
[----:B-1----:R-:W-:Y:S01]  /*18960*/  IMAD.WIDE R26, R60, 0x4, R2 ;  /* 0x000000043c1a7825 */ /* 0x002fe200078e0202 */
[----:B------:R1:W-:Y:S04]  /*18970*/  STSM.16.M88.4 [R48], R4 ;  /* 0x0000000430007844 */ /* 0x0003e80000000200 */
[----:B------:R-:W-:Y:S07]  /*18980*/  STSM.16.M88.4 [R46], R8 ;  /* 0x000000082e007844 */ /* 0x000fee0000000200 */
[----:B------:R-:W2:Y:S01]  /*18990*/  @P0 LDC.64 R2, c[0x0][0xc08] ;  /* 0x00030200ff020b82 */ /* 0x000ea20000000a00 */
[----:B------:R3:W-:Y:S01]  /*189a0*/  STSM.16.M88.4 [R44], R12 ;  /* 0x0000000c2c007844 */ /* 0x0007e20000000200 */
[----:B------:R-:W-:Y:S01]  /*189b0*/  ULDC UR4, c[0x0][0xa88] ;  /* 0x0002a20000047ab9 */ /* 0x000fe20000000800 */
[----:B------:R-:W-:-:S05]  /*189c0*/  IMAD.MOV.U32 R37, RZ, RZ, RZ ;  /* 0x000000ffff257224 */ /* 0x000fca00078e00ff */
[----:B------:R-:W-:Y:S01]  /*189d0*/  BAR.SYNC.DEFER_BLOCKING 0x1, 0x180 ;  /* 0x0046000000007b1d */ /* 0x000fe20000010000 */
[----:B------:R-:W-:Y:S02]  /*189e0*/  IMAD.U32 R39, RZ, RZ, UR4 ;  /* 0x00000004ff277e24 */ /* 0x000fe4000f8e00ff */
[----:B--2---:R-:W-:-:S03]  /*189f0*/  @P0 IMAD.WIDE R2, R60, 0x4, R2 ;  /* 0x000000043c020825 */ /* 0x004fc600078e0202 */
[----:B------:R2:W5:Y:S04]  /*18a00*/  @P2 LDG.E R37, desc[UR42][R26.64] ;  /* 0x0000002a1a252981 */ /* 0x000568000c1e1900 */
[----:B------:R2:W5:Y:S01]  /*18a10*/  @P0 LDG.E R39, desc[UR42][R2.64] ;  /* 0x0000002a02270981 */ /* 0x000562000c1e1900 */
[----:B0-----:R-:W-:-:S13]  /*18a20*/  ISETP.NE.AND P1, PT, R0, 0x1, PT ;  /* 0x000000010000780c */ /* 0x001fda0003f25270 */
[----:B-1----:R-:W0:Y:S08]  /*18a30*/  @P1 LDC R4, c[0x0][0xbec] ;  /* 0x0002fb00ff041b82 */ /* 0x002e300000000800 */
[----:B------:R-:W1:Y:S01]  /*18a40*/  @P1 LDC R5, c[0x0][0xbf0] ;  /* 0x0002fc00ff051b82 */ /* 0x000e620000000800 */
[----:B---3--:R-:W-:Y:S01]  /*18a50*/  IMAD.IADD R13, R62, 0x1, R56 ;  /* 0x000000013e0d7824 */ /* 0x008fe200078e0238 */
[----:B------:R-:W-:-:S03]  /*18a60*/  SHF.R.S32.HI R36, RZ, 0x1f, R58 ;  /* 0x0000001fff247819 */ /* 0x000fc6000001143a */
[----:B------:R-:W-:Y:S02]  /*18a70*/  IMAD.MOV.U32 R7, RZ, RZ, R13 ;  /* 0x000000ffff077224 */ /* 0x000fe400078e000d */
[----:B0-----:R-:W-:Y:S01]  /*18a80*/  @P1 IMAD.HI.U32 R4, R13, R4, RZ ;  /* 0x000000040d041227 */ /* 0x001fe200078e00ff */
[----:B--2---:R-:W-:Y:S06]  /*18a90*/  @P0 BRA `(.L_x_11967) ;  /* 0x0000000000100947 */ /* 0x004fec0003800000 */
[----:B------:R-:W-:Y:S05]  /*18aa0*/  @!P2 BRA `(.L_x_11967) ;  /* 0x00000000000ca947 */ /* 0x000fea0003800000 */
[----:B------:R-:W2:Y:S04]  /*18ab0*/  LDG.E R2, desc[UR42][R26.64] ;  /* 0x0000002a1a027981 */ /* 0x000ea8000c1e1900 */
[----:B-----5:R-:W2:Y:S02]  /*18ac0*/  LDG.E R39, desc[UR42][R26.64+0x4] ;  /* 0x0000042a1a277981 */ /* 0x020ea4000c1e1900 */
[----:B--2---:R-:W-:-:S07]  /*18ad0*/  IMAD.IADD R39, R39, 0x1, -R2 ;  /* 0x0000000127277824 */ /* 0x004fce00078e0a02 */
.L_x_11967:
[----:B------:R-:W2:Y:S01]  /*18ae0*/  LDL R49, [R1+0x54] ;  /* 0x0000540001317983 */ /* 0x000ea20000100800 */
[----:B------:R-:W-:-:S03]  /*18af0*/  ULDC.64 UR4, c[0x0][0xb90] ;  /* 0x0002e40000047ab9 */ /* 0x000fc60000000a00 */
[----:B------:R-:W3:Y:S01]  /*18b00*/  LDL R14, [R1+0x7c] ;  /* 0x00007c00010e7983 */ /* 0x000ee20000100800 */
[----:B------:R-:W0:Y:S01]  /*18b10*/  S2R R3, SR_TID.X ;  /* 0x0000000000037919 */ /* 0x000e220000002100 */
[----:B------:R-:W4:Y:S01]  /*18b20*/  S2R R15, SR_TID.X ;  /* 0x00000000000f7919 */ /* 0x000f220000002100 */
[----:B-1----:R-:W-:Y:S01]  /*18b30*/  @P1 SHF.R.U32.HI R7, RZ, R5, R4 ;  /* 0x00000005ff071219 */ /* 0x002fe20000011604 */
[----:B------:R-:W-:Y:S01]  /*18b40*/  IMAD R4, R36, UR4, RZ ;  /* 0x0000000424047c24 */ /* 0x000fe2000f8e02ff */
[----:B------:R-:W-:Y:S01]  /*18b50*/  SHF.R.S32.HI R38, RZ, 0x1f, R60 ;  /* 0x0000001fff267819 */ /* 0x000fe2000001143c */
[----:B-----5:R-:W-:Y:S01]  /*18b60*/  IMAD.MOV.U32 R2, RZ, RZ, R37 ;  /* 0x000000ffff027224 */ /* 0x020fe200078e0025 */
[----:B------:R1:W5:Y:S01]  /*18b70*/  LDL R48, [R1+0x88] ;  /* 0x0000880001307983 */ /* 0x0003620000100800 */
[----:B------:R-:W-:Y:S01]  /*18b80*/  IMAD R11, R58, UR5, R4 ;  /* 0x000000053a0b7c24 */ /* 0x000fe2000f8e0204 */
[----:B------:R-:W1:Y:S01]  /*18b90*/  @P1 LDC R45, c[0x0][0xbec] ;  /* 0x0002fb00ff2d1b82 */ /* 0x000e620000000800 */
[----:B0-----:R-:W-:-:S05]  /*18ba0*/  VIADD R47, R3, 0xffffff80 ;  /* 0xffffff80032f7836 */ /* 0x001fca0000000000 */
[----:B------:R-:W-:-:S04]  /*18bb0*/  SHF.R.S32.HI R50, RZ, 0x1f, R47 ;  /* 0x0000001fff327819 */ /* 0x000fc8000001142f */
[----:B------:R-:W-:Y:S02]  /*18bc0*/  LEA.HI R50, R50, R47, RZ, 0x2 ;  /* 0x0000002f32327211 */ /* 0x000fe400078f10ff */
[----:B------:R-:W-:Y:S02]  /*18bd0*/  SHF.R.S32.HI R3, RZ, 0x1f, R37 ;  /* 0x0000001fff037819 */ /* 0x000fe40000011425 */
[----:B------:R-:W-:Y:S01]  /*18be0*/  SHF.R.S32.HI R50, RZ, 0x2, R50 ;  /* 0x00000002ff327819 */ /* 0x000fe20000011432 */
[----:B------:R-:W-:Y:S01]  /*18bf0*/  IMAD.WIDE.U32 R4, R58, UR4, R2 ;  /* 0x000000043a047c25 */ /* 0x000fe2000f8e0002 */
[----:B------:R-:W-:Y:S01]  /*18c00*/  SEL R38, R38, RZ, !P2 ;  /* 0x000000ff26267207 */ /* 0x000fe20005000000 */
[----:B------:R-:W-:Y:S01]  /*18c10*/  ULDC.64 UR4, c[0x0][0xb98] ;  /* 0x0002e60000047ab9 */ /* 0x000fe20000000a00 */
[----:B------:R-:W-:Y:S01]  /*18c20*/  SEL R2, R60, RZ, !P2 ;  /* 0x000000ff3c027207 */ /* 0x000fe20005000000 */
[----:B------:R-:W-:Y:S02]  /*18c30*/  IMAD.IADD R5, R5, 0x1, R11 ;  /* 0x0000000105057824 */ /* 0x000fe400078e020b */
[----:B------:R-:W-:-:S02]  /*18c40*/  IMAD R11, R38, UR4, RZ ;  /* 0x00000004260b7c24 */ /* 0x000fc4000f8e02ff */
[----:B------:R-:W-:-:S04]  /*18c50*/  IMAD.WIDE.U32 R4, R2, UR4, R4 ;  /* 0x0000000402047c25 */ /* 0x000fc8000f8e0004 */
[----:B------:R-:W-:Y:S01]  /*18c60*/  IMAD R10, R2, UR5, R11 ;  /* 0x00000005020a7c24 */ /* 0x000fe2000f8e020b */
[----:B------:R-:W-:Y:S01]  /*18c70*/  SHF.R.S32.HI R11, RZ, 0x1f, R7 ;  /* 0x0000001fff0b7819 */ /* 0x000fe20000011407 */
[----:B------:R-:W-:Y:S01]  /*18c80*/  ULDC.64 UR4, c[0x0][0xb88] ;  /* 0x0002e20000047ab9 */ /* 0x000fe20000000a00 */
[----:B------:R-:W-:Y:S01]  /*18c90*/  IADD3 R4, P0, R7, R4, RZ ;  /* 0x0000000407047210 */ /* 0x000fe20007f1e0ff */
[----:B----4-:R-:W-:-:S03]  /*18ca0*/  VIADD R30, R15, 0xffffff80 ;  /* 0xffffff800f1e7836 */ /* 0x010fc60000000000 */
[----:B------:R-:W-:Y:S02]  /*18cb0*/  IADD3.X R5, R11, R5, R10, P0, !PT ;  /* 0x000000050b057210 */ /* 0x000fe400007fe40a */
[----:B------:R-:W-:-:S04]  /*18cc0*/  SHF.R.S32.HI R15, RZ, 0x1f, R30 ;  /* 0x0000001fff0f7819 */ /* 0x000fc8000001141e */
[----:B------:R-:W-:-:S04]  /*18cd0*/  LEA.HI R15, R15, R30, RZ, 0x7 ;  /* 0x0000001e0f0f7211 */ /* 0x000fc800078f38ff */
[----:B------:R-:W-:Y:S01]  /*18ce0*/  LOP3.LUT R15, R15, 0xffffff80, RZ, 0xc0, !PT ;  /* 0xffffff800f0f7812 */ /* 0x000fe200078ec0ff */
[----:B------:R-:W-:-:S04]  /*18cf0*/  IMAD R39, R39, R0, RZ ;  /* 0x0000000027277224 */ /* 0x000fc800078e02ff */
[----:B------:R-:W-:Y:S01]  /*18d00*/  IMAD.IADD R15, R30, 0x1, -R15 ;  /* 0x000000011e0f7824 */ /* 0x000fe200078e0a0f */
[----:B------:R-:W-:-:S04]  /*18d10*/  SHF.R.S32.HI R46, RZ, 0x1f, R47 ;  /* 0x0000001fff2e7819 */ /* 0x000fc8000001142f */
[----:B------:R-:W-:-:S04]  /*18d20*/  LEA.HI R46, R46, R47, RZ, 0x2 ;  /* 0x0000002f2e2e7211 */ /* 0x000fc800078f10ff */
[----:B------:R-:W-:-:S05]  /*18d30*/  LOP3.LUT R46, R46, 0xfffffffc, RZ, 0xc0, !PT ;  /* 0xfffffffc2e2e7812 */ /* 0x000fca00078ec0ff */
[----:B------:R-:W-:Y:S02]  /*18d40*/  IMAD.IADD R46, R47, 0x1, -R46 ;  /* 0x000000012f2e7824 */ /* 0x000fe400078e0a2e */
[----:B------:R0:W5:Y:S01]  /*18d50*/  LDL R47, [R1+0x64] ;  /* 0x00006400012f7983 */ /* 0x0001620000100800 */
[----:B--2---:R-:W-:-:S04]  /*18d60*/  IMAD R9, R50, 0x20, R49 ;  /* 0x0000002032097824 */ /* 0x004fc800078e0231 */
[----:B------:R-:W-:-:S04]  /*18d70*/  IMAD.WIDE R24, R9, 0x2, R24 ;  /* 0x0000000209187825 */ /* 0x000fc800078e0218 */
[----:B------:R-:W-:-:S04]  /*18d80*/  IMAD.MOV R9, RZ, RZ, -R7 ;  /* 0x000000ffff097224 */ /* 0x000fc800078e0a07 */
[----:B------:R-:W-:-:S05]  /*18d90*/  IMAD R9, R0, R9, R13 ;  /* 0x0000000900097224 */ /* 0x000fca00078e020d */
[----:B------:R-:W-:Y:S01]  /*18da0*/  SHF.R.S32.HI R6, RZ, 0x1f, R9 ;  /* 0x0000001fff067819 */ /* 0x000fe20000011409 */
[----:B------:R-:W-:-:S04]  /*18db0*/  IMAD.WIDE.U32 R4, R9, UR4, R4 ;  /* 0x0000000409047c25 */ /* 0x000fc8000f8e0004 */
[----:B------:R-:W-:-:S04]  /*18dc0*/  IMAD R6, R6, UR4, RZ ;  /* 0x0000000406067c24 */ /* 0x000fc8000f8e02ff */
[----:B------:R-:W-:Y:S01]  /*18dd0*/  IMAD R7, R9, UR5, R6 ;  /* 0x0000000509077c24 */ /* 0x000fe2000f8e0206 */
[----:B------:R-:W-:Y:S02]  /*18de0*/  ULDC.64 UR4, c[0x0][0xb50] ;  /* 0x0002d40000047ab9 */ /* 0x000fe40000000a00 */
[----:B------:R-:W-:Y:S01]  /*18df0*/  LEA R6, P0, R4, UR4, 0x2 ;  /* 0x0000000404067c11 */ /* 0x000fe2000f8010ff */
[----:B------:R-:W-:-:S05]  /*18e00*/  IMAD.IADD R5, R5, 0x1, R7 ;  /* 0x0000000105057824 */ /* 0x000fca00078e0207 */
[----:B------:R-:W-:Y:S01]  /*18e10*/  LEA.HI.X R10, R4, UR5, R5, 0x2, P0 ;  /* 0x00000005040a7c11 */ /* 0x000fe200080f1405 */
[----:B------:R-:W-:Y:S01]  /*18e20*/  SHFL.IDX PT, R40, R6, RZ, 0x1c1f ;  /* 0x001c1fff06287589 */ /* 0x000fe200000e0000 */
[----:B---3--:R-:W-:Y:S01]  /*18e30*/  IMAD.IADD R14, R14, 0x1, R56 ;  /* 0x000000010e0e7824 */ /* 0x008fe200078e0238 */
[----:B------:R-:W-:Y:S01]  /*18e40*/  IADD3 R13, P2, R24, 0x1800, RZ ;  /* 0x00001800180d7810 */ /* 0x000fe20007f5e0ff */
[----:B------:R-:W-:Y:S01]  /*18e50*/  ULDC.64 UR4, c[0x0][0xaa0] ;  /* 0x0002a80000047ab9 */ /* 0x000fe20000000a00 */
[----:B------:R-:W2:Y:S04]  /*18e60*/  SHFL.IDX PT, R41, R10, RZ, 0x1c1f ;  /* 0x001c1fff0a297589 */ /* 0x000ea800000e0000 */
[----:B------:R-:W-:Y:S04]  /*18e70*/  SHFL.IDX PT, R42, R6, 0x1, 0x1c1f ;  /* 0x003c1f00062a7f89 */ /* 0x000fe800000e0000 */
[----:B------:R-:W3:Y:S01]  /*18e80*/  SHFL.IDX PT, R43, R10, 0x1, 0x1c1f ;  /* 0x003c1f000a2b7f89 */ /* 0x000ee200000e0000 */
[----:B------:R-:W-:Y:S01]  /*18e90*/  LOP3.LUT P0, RZ, R15, 0x3, RZ, 0xc0, !PT ;  /* 0x000000030fff7812 */ /* 0x000fe2000780c0ff */
[----:B------:R-:W-:-:S02]  /*18ea0*/  VIADD R4, R14, 0x8 ;  /* 0x000000080e047836 */ /* 0x000fc40000000000 */
[----:B------:R-:W-:Y:S01]  /*18eb0*/  IMAD.X R9, RZ, RZ, R25, P2 ;  /* 0x000000ffff097224 */ /* 0x000fe200010e0619 */
[-C--:B------:R-:W-:Y:S02]  /*18ec0*/  ISETP.GE.OR P2, PT, R14, R39.reuse, P0 ;  /* 0x000000270e00720c */ /* 0x080fe40000746670 */
[----:B------:R-:W-:Y:S01]  /*18ed0*/  ISETP.GE.OR P0, PT, R4, R39, P0 ;  /* 0x000000270400720c */ /* 0x000fe20000706670 */
[----:B------:R-:W-:Y:S02]  /*18ee0*/  IMAD R44, R3, UR4, RZ ;  /* 0x00000004032c7c24 */ /* 0x000fe4000f8e02ff */
[----:B------:R-:W-:Y:S02]  /*18ef0*/  IMAD R3, R46, 0x60, R50 ;  /* 0x000000602e037824 */ /* 0x000fe400078e0232 */
[----:B------:R0:W5:Y:S06]  /*18f00*/  LDL R46, [R1+0x84] ;  /* 0x00008400012e7983 */ /* 0x00016c0000100800 */
[----:B--2---:R-:W-:Y:S04]  /*18f10*/  @!P2 ST.E desc[UR42][R40.64], R20 ;  /* 0x000000142800a985 */ /* 0x004fe8000c10192a */
[----:B---3--:R2:W-:Y:S04]  /*18f20*/  @!P0 ST.E desc[UR42][R42.64], R21 ;  /* 0x000000152a008985 */ /* 0x0085e8000c10192a */
[----:B--2---:R0:W5:Y:S01]  /*18f30*/  LDL R43, [R1+0x68] ;  /* 0x00006800012b7983 */ /* 0x0041620000100800 */
[----:B------:R-:W2:Y:S01]  /*18f40*/  @P1 LDC R42, c[0x0][0xbf0] ;  /* 0x0002fc00ff2a1b82 */ /* 0x000ea20000000800 */
[----:B------:R-:W-:Y:S01]  /*18f50*/  LOP3.LUT R8, R13, 0x180, RZ, 0xc0, !PT ;  /* 0x000001800d087812 */ /* 0x000fe200078ec0ff */
[----:B------:R-:W-:-:S02]  /*18f60*/  IMAD R41, R37, UR5, R44 ;  /* 0x0000000525297c24 */ /* 0x000fc4000f8e022c */
[----:B------:R-:W-:Y:S01]  /*18f70*/  IMAD.WIDE.U32 R20, R37, UR4, RZ ;  /* 0x0000000425147c25 */ /* 0x000fe2000f8e00ff */
[----:B------:R-:W-:Y:S01]  /*18f80*/  SHF.R.U64 R8, R8, 0x3, RZ ;  /* 0x0000000308087819 */ /* 0x000fe200000012ff */
[----:B------:R-:W-:Y:S02]  /*18f90*/  ULDC.64 UR4, c[0x0][0xae8] ;  /* 0x0002ba0000047ab9 */ /* 0x000fe40000000a00 */
[----:B------:R-:W-:Y:S02]  /*18fa0*/  IMAD.IADD R21, R21, 0x1, R41 ;  /* 0x0000000115157824 */ /* 0x000fe400078e0229 */
[----:B------:R-:W-:Y:S01]  /*18fb0*/  IMAD R36, R36, UR4, RZ ;  /* 0x0000000424247c24 */ /* 0x000fe2000f8e02ff */
[----:B------:R-:W-:Y:S01]  /*18fc0*/  LOP3.LUT R8, R8, R13, RZ, 0x3c, !PT ;  /* 0x0000000d08087212 */ /* 0x000fe200078e3cff */
[----:B------:R-:W-:Y:S01]  /*18fd0*/  IMAD.IADD R40, R56, 0x1, R3 ;  /* 0x0000000138287824 */ /* 0x000fe200078e0203 */
[----:B------:R-:W-:Y:S01]  /*18fe0*/  IADD3 R13, P6, R24, 0x3000, RZ ;  /* 0x00003000180d7810 */ /* 0x000fe20007fde0ff */
[----:B------:R-:W-:Y:S01]  /*18ff0*/  IMAD R37, R58, UR5, R36 ;  /* 0x000000053a257c24 */ /* 0x000fe2000f8e0224 */
[----:B------:R-:W-:Y:S01]  /*19000*/  IADD3 R27, P5, R24, 0x4800, RZ ;  /* 0x00004800181b7810 */ /* 0x000fe20007fbe0ff */
[----:B------:R-:W-:Y:S01]  /*19010*/  IMAD.WIDE.U32 R20, R58, UR4, R20 ;  /* 0x000000043a147c25 */ /* 0x000fe2000f8e0014 */
[C---:B------:R-:W-:Y:S01]  /*19020*/  IADD3 R29, P4, R24.reuse, 0x6000, RZ ;  /* 0x00006000181d7810 */ /* 0x040fe20007f9e0ff */
[----:B------:R-:W-:Y:S01]  /*19030*/  ULDC.64 UR4, c[0x0][0xaf0] ;  /* 0x0002bc0000047ab9 */ /* 0x000fe20000000a00 */
[----:B------:R-:W-:Y:S01]  /*19040*/  IADD3 R7, P3, R24, 0x7800, RZ ;  /* 0x0000780018077810 */ /* 0x000fe20007f7e0ff */
[----:B-1----:R-:W-:Y:S01]  /*19050*/  @P1 IMAD.HI.U32 R3, R40, R45, RZ ;  /* 0x0000002d28031227 */ /* 0x002fe200078e00ff */
[----:B------:R-:W-:Y:S01]  /*19060*/  LOP3.LUT R12, R13, 0x180, RZ, 0xc0, !PT ;  /* 0x000001800d0c7812 */ /* 0x000fe200078ec0ff */
[----:B------:R-:W5:Y:S01]  /*19070*/  LD.E.128 R8, desc[UR42][R8.64] ;  /* 0x0000002a08087980 */ /* 0x000f62000c101d00 */
[----:B------:R-:W-:Y:S01]  /*19080*/  LOP3.LUT R26, R27, 0x180, RZ, 0xc0, !PT ;  /* 0x000001801b1a7812 */ /* 0x000fe200078ec0ff */
[----:B------:R-:W-:Y:S01]  /*19090*/  IMAD.IADD R21, R21, 0x1, R37 ;  /* 0x0000000115157824 */ /* 0x000fe200078e0225 */
[----:B------:R-:W-:-:S02]  /*190a0*/  LOP3.LUT R28, R29, 0x180, RZ, 0xc0, !PT ;  /* 0x000001801d1c7812 */ /* 0x000fc400078ec0ff */
[----:B------:R-:W-:Y:S01]  /*190b0*/  LOP3.LUT R5, R24, 0x180, RZ, 0xc0, !PT ;  /* 0x0000018018057812 */ /* 0x000fe200078ec0ff */
[----:B------:R-:W-:Y:S01]  /*190c0*/  IMAD.MOV.U32 R37, RZ, RZ, R40 ;  /* 0x000000ffff257224 */ /* 0x000fe200078e0028 */
[----:B------:R-:W-:Y:S01]  /*190d0*/  LOP3.LUT R6, R7, 0x180, RZ, 0xc0, !PT ;  /* 0x0000018007067812 */ /* 0x000fe200078ec0ff */
[----:B------:R-:W-:Y:S01]  /*190e0*/  IMAD R41, R38, UR4, RZ ;  /* 0x0000000426297c24 */ /* 0x000fe2000f8e02ff */
[----:B--2---:R-:W-:Y:S02]  /*190f0*/  @P1 SHF.R.U32.HI R37, RZ, R42, R3 ;  /* 0x0000002aff251219 */ /* 0x004fe40000011603 */
[----:B------:R-:W-:Y:S02]  /*19100*/  SHF.R.U64 R12, R12, 0x3, RZ ;  /* 0x000000030c0c7819 */ /* 0x000fe400000012ff */
[----:B------:R-:W-:Y:S02]  /*19110*/  SHF.R.U64 R26, R26, 0x3, RZ ;  /* 0x000000031a1a7819 */ /* 0x000fe400000012ff */
[----:B------:R-:W-:-:S02]  /*19120*/  SHF.R.U64 R28, R28, 0x3, RZ ;  /* 0x000000031c1c7819 */ /* 0x000fc400000012ff */
[----:B------:R-:W-:Y:S01]  /*19130*/  SHF.R.U64 R5, R5, 0x3, RZ ;  /* 0x0000000305057819 */ /* 0x000fe200000012ff */
[----:B------:R-:W-:Y:S01]  /*19140*/  IMAD R41, R2, UR5, R41 ;  /* 0x0000000502297c24 */ /* 0x000fe2000f8e0229 */
        /* <DEDUP_REMOVED lines=10> */
[----:B------:R-:W-:Y:S01]  /*191f0*/  LOP3.LUT R32, R6, R7, RZ, 0x3c, !PT ;  /* 0x0000000706207212 */ /* 0x000fe200078e3cff */
[----:B------:R-:W-:Y:S01]  /*19200*/  IMAD.X R29, RZ, RZ, R25, P4 ;  /* 0x000000ffff1d7224 */ /* 0x000fe200020e0619 */
[----:B------:R-:W-:Y:S01]  /*19210*/  SHF.R.S32.HI R20, RZ, 0x1f, R37 ;  /* 0x0000001fff147819 */ /* 0x000fe20000011425 */
[--C-:B------:R-:W-:Y:S01]  /*19220*/  IMAD.X R33, RZ, RZ, R25.reuse, P3 ;  /* 0x000000ffff217224 */ /* 0x100fe200018e0619 */
[----:B------:R-:W5:Y:S01]  /*19230*/  LD.E.128 R12, desc[UR42][R12.64] ;  /* 0x0000002a0c0c7980 */ /* 0x000f62000c101d00 */
[----:B------:R-:W-:-:S02]  /*19240*/  IMAD.MOV.U32 R5, RZ, RZ, R25 ;  /* 0x000000ffff057224 */ /* 0x000fc400078e0019 */
[----:B------:R-:W-:Y:S01]  /*19250*/  IMAD R21, R0, R21, R40 ;  /* 0x0000001500157224 */ /* 0x000fe200078e0228 */
[----:B------:R-:W5:Y:S01]  /*19260*/  LD.E.128 R24, desc[UR42][R26.64] ;  /* 0x0000002a1a187980 */ /* 0x000f62000c101d00 */
[----:B------:R-:W-:Y:S02]  /*19270*/  IMAD.IADD R3, R3, 0x1, R41 ;  /* 0x0000000103037824 */ /* 0x000fe400078e0229 */
[----:B------:R-:W-:Y:S01]  /*19280*/  IMAD R20, R20, UR4, RZ ;  /* 0x0000000414147c24 */ /* 0x000fe2000f8e02ff */
[----:B------:R-:W5:Y:S01]  /*19290*/  LD.E.128 R4, desc[UR42][R4.64] ;  /* 0x0000002a04047980 */ /* 0x000f62000c101d00 */
[----:B------:R-:W-:-:S03]  /*192a0*/  SHF.R.S32.HI R0, RZ, 0x1f, R21 ;  /* 0x0000001fff007819 */ /* 0x000fc60000011415 */
[----:B------:R-:W5:Y:S01]  /*192b0*/  LD.E.128 R28, desc[UR42][R28.64] ;  /* 0x0000002a1c1c7980 */ /* 0x000f62000c101d00 */
[----:B------:R-:W-:-:S03]  /*192c0*/  IMAD R41, R37, UR5, R20 ;  /* 0x0000000525297c24 */ /* 0x000fc6000f8e0214 */
        /* <DEDUP_REMOVED lines=11> */
[----:B------:R-:W-:Y:S02]  /*19380*/  IMAD.IADD R44, R50, 0x1, R56 ;  /* 0x00000001322c7824 */ /* 0x000fe400078e0238 */
        /* <DEDUP_REMOVED lines=19> */
[----:B------:R-:W-:Y:S02]  /*194c0*/  @!P2 LEA R40, P4, R43, R20, 0x1 ;  /* 0x000000142b28a211 */ /* 0x000fe400078808ff */
[----:B--2---:R-:W-:Y:S01]  /*194d0*/  @!P0 IMAD.WIDE R2, R49, 0x2, R20 ;  /* 0x0000000231028825 */ /* 0x004fe200078e0214 */
[-C--:B------:R-:W-:Y:S02]  /*194e0*/  @!P1 LEA.HI.X R37, R47, R21.reuse, R48, 0x1, P3 ;  /* 0x000000152f259211 */ /* 0x080fe400018f0c30 */
[----:B------:R-:W-:Y:S02]  /*194f0*/  @!P2 LEA.HI.X R41, R43, R21, R46, 0x1, P4 ;  /* 0x000000152b29a211 */ /* 0x000fe400020f0c2e */
[----:B------:R3:W-:Y:S04]  /*19500*/  @!P0 ST.E.128 desc[UR42][R2.64], R4 ;  /* 0x0000000402008985 */ /* 0x0007e8000c101d2a */
[----:B------:R3:W-:Y:S04]  /*19510*/  @!P1 ST.E.128 desc[UR42][R36.64], R12 ;  /* 0x0000000c24009985 */ /* 0x0007e8000c101d2a */
[----:B------:R3:W-:Y:S02]  /*19520*/  @!P2 ST.E.128 desc[UR42][R40.64], R28 ;  /* 0x0000001c2800a985 */ /* 0x0007e4000c101d2a */
.L_x_11969:
[----:B------:R-:W-:Y:S05]  /*19530*/  BSYNC B1 ;  /* 0x0000000000017941 */ /* 0x000fea0003800000 */
.L_x_11968:
        /* <DEDUP_REMOVED lines=8> */
[----:B----4-:R-:W-:Y:S02]  /*195c0*/  @!P2 LEA R6, P0, R47, R4, 0x1 ;  /* 0x000000042f06a211 */ /* 0x010fe400078008ff */
        /* <DEDUP_REMOVED lines=10> */
.L_x_11966:
[----:B------:R-:W2:Y:S01]  /*19670*/  LDL R9, [R1+0x5c] ;  /* 0x00005c0001097983 */ /* 0x000ea20000100800 */
[----:B------:R-:W-:Y:S01]  /*19680*/  ULDC.64 UR4, c[0x0][0xc00] ;  /* 0x0003000000047ab9 */ /* 0x000fe20000000a00 */
[----:B0-----:R-:W2:Y:S01]  /*19690*/  LDC.64 R2, c[0x0][0xc00] ;  /* 0x00030000ff027b82 */ /* 0x001ea20000000a00 */
[----:B------:R-:W-:Y:S01]  /*196a0*/  ISETP.NE.U32.AND P0, PT, RZ, UR4, PT ;  /* 0x00000004ff007c0c */ /* 0x000fe2000bf05070 */
[----:B------:R-:W-:-:S03]  /*196b0*/  IMAD.MOV.U32 R6, RZ, RZ, RZ ;  /* 0x000000ffff067224 */ /* 0x000fc600078e00ff */
[----:B------:R-:W-:Y:S01]  /*196c0*/  ISETP.NE.AND.EX P0, PT, RZ, UR5, PT, P0 ;  /* 0x00000005ff007c0c */ /* 0x000fe2000bf05300 */
[----:B------:R-:W-:Y:S02]  /*196d0*/  ULDC.64 UR4, c[0x0][0xc08] ;  /* 0x0003020000047ab9 */ /* 0x000fe40000000a00 */
[----:B------:R-:W-:Y:S01]  /*196e0*/  ISETP.NE.U32.AND P1, PT, RZ, UR4, PT ;  /* 0x00000004ff007c0c */ /* 0x000fe2000bf25070 */
[----:B------:R-:W0:Y:S03]  /*196f0*/  LDC R25, c[0x0][0xbe8] ;  /* 0x0002fa00ff197b82 */ /* 0x000e260000000800 */
[----:B------:R-:W-:-:S13]  /*19700*/  ISETP.NE.AND.EX P1, PT, RZ, UR5, PT, P1 ;  /* 0x00000005ff007c0c */ /* 0x000fda000bf25310 */
[----:B------:R-:W3:Y:S01]  /*19710*/  @P1 LDC.64 R4, c[0x0][0xc08] ;  /* 0x00030200ff041b82 */ /* 0x000ee20000000a00 */
[----:B------:R-:W-:Y:S02]  /*19720*/  ULDC UR4, c[0x0][0xa88] ;  /* 0x0002a20000047ab9 */ /* 0x000fe40000000800 */
[----:B------:R-:W-:Y:S01]  /*19730*/  IMAD.U32 R0, RZ, RZ, UR4 ;  /* 0x00000004ff007e24 */ /* 0x000fe2000f8e00ff */
[----:B------:R-:W4:Y:S01]  /*19740*/  S2R R8, SR_TID.X ;  /* 0x0000000000087919 */ /* 0x000f220000002100 */
[----:B--2---:R-:W-:-:S04]  /*19750*/  IMAD.WIDE R2, R9, 0x4, R2 ;  /* 0x0000000409027825 */ /* 0x004fc800078e0202 */
[----:B---3--:R-:W-:Y:S01]  /*19760*/  @P1 IMAD.WIDE R4, R9, 0x4, R4 ;  /* 0x0000000409041825 */ /* 0x008fe200078e0204 */
[----:B------:R2:W5:Y:S04]  /*19770*/  @P0 LDG.E R6, desc[UR42][R2.64] ;  /* 0x0000002a02060981 */ /* 0x000568000c1e1900 */
[----:B------:R2:W5:Y:S01]  /*19780*/  @P1 LDG.E R0, desc[UR42][R4.64] ;  /* 0x0000002a04001981 */ /* 0x000562000c1e1900 */
[----:B0-----:R-:W-:Y:S01]  /*19790*/  ISETP.NE.AND P2, PT, R25, 0x1, PT ;  /* 0x000000011900780c */ /* 0x001fe20003f45270 */
[----:B----4-:R-:W-:Y:S01]  /*197a0*/  VIADD R30, R8, 0xffffff80 ;  /* 0xffffff80081e7836 */ /* 0x010fe20000000000 */
[----:B------:R-:W-:-:S04]  /*197b0*/  SHF.R.S32.HI R7, RZ, 0x1f, R9 ;  /* 0x0000001fff077819 */ /* 0x000fc80000011409 */
[----:B------:R-:W-:-:S07]  /*197c0*/  ISETP.GE.AND P3, PT, R30, 0xc0, PT ;  /* 0x000000c01e00780c */ /* 0x000fce0003f66270 */
[----:B------:R-:W0:Y:S01]  /*197d0*/  @P2 LDC R27, c[0x0][0xbec] ;  /* 0x0002fb00ff1b2b82 */ /* 0x000e220000000800 */
[----:B--2---:R-:W-:Y:S05]  /*197e0*/  @P1 BRA `(.L_x_11971) ;  /* 0x0000000000101947 */ /* 0x004fea0003800000 */
[----:B------:R-:W-:Y:S05]  /*197f0*/  @!P0 BRA `(.L_x_11971) ;  /* 0x00000000000c8947 */ /* 0x000fea0003800000 */
[----:B------:R-:W2:Y:S04]  /*19800*/  LDG.E R5, desc[UR42][R2.64] ;  /* 0x0000002a02057981 */ /* 0x000ea8000c1e1900 */
[----:B-----5:R-:W2:Y:S02]  /*19810*/  LDG.E R0, desc[UR42][R2.64+0x4] ;  /* 0x0000042a02007981 */ /* 0x020ea4000c1e1900 */
[----:B--2---:R-:W-:-:S07]  /*19820*/  IMAD.IADD R0, R0, 0x1, -R5 ;  /* 0x0000000100007824 */ /* 0x004fce00078e0a05 */
.L_x_11971:
[----:B------:R-:W2:Y:S04]  /*19830*/  LDL R29, [R1+0x58] ;  /* 0x00005800011d7983 */ /* 0x000ea80000100800 */
[----:B------:R3:W5:Y:S01]  /*19840*/  LDL R28, [R1+0x2c] ;  /* 0x00002c00011c7983 */ /* 0x0007620000100800 */
[----:B------:R-:W-:Y:S01]  /*19850*/  BSSY B1, `(.L_x_11972) ;  /* 0x000002c000017945 */ /* 0x000fe20003800000 */
[----:B------:R-:W-:Y:S02]  /*19860*/  SEL R13, R9, RZ, !P0 ;  /* 0x000000ff090d7207 */ /* 0x000fe40004000000 */
[----:B------:R-:W-:Y:S02]  /*19870*/  SEL R12, R7, RZ, !P0 ;  /* 0x000000ff070c7207 */ /* 0x000fe40004000000 */
[----:B-----5:R-:W-:-:S02]  /*19880*/  SHF.R.S32.HI R11, RZ, 0x1f, R6 ;  /* 0x0000001fff0b7819 */ /* 0x020fc40000011406 */
[----:B--2---:R-:W-:Y:S01]  /*19890*/  SHF.R.S32.HI R10, RZ, 0x1f, R29 ;  /* 0x0000001fff0a7819 */ /* 0x004fe2000001141d */
[----:B---3--:R-:W-:Y:S06]  /*198a0*/  @P3 BRA `(.L_x_11973) ;  /* 0x0000000000983947 */ /* 0x008fec0003800000 */
        /* <DEDUP_REMOVED lines=38> */
.L_x_11973:
[----:B------:R-:W-:Y:S05]  /*19b10*/  BSYNC B1 ;  /* 0x0000000000017941 */ /* 0x000fea0003800000 */
.L_x_11972:
[----:B------:R3:W5:Y:S04]  /*19b20*/  LDL R14, [R1+0x68] ;  /* 0x00006800010e7983 */ /* 0x0007680000100800 */
[----:B------:R3:W5:Y:S04]  /*19b30*/  LDL R15, [R1+0x84] ;  /* 0x00008400010f7983 */ /* 0x0007680000100800 */
[----:B------:R3:W5:Y:S04]  /*19b40*/  LDL R20, [R1+0x64] ;  /* 0x0000640001147983 */ /* 0x0007680000100800 */
[----:B------:R3:W5:Y:S04]  /*19b50*/  LDL R21, [R1+0x88] ;  /* 0x0000880001157983 */ /* 0x0007680000100800 */
[----:B------:R3:W5:Y:S01]  /*19b60*/  LDL R24, [R1+0x54] ;  /* 0x0000540001187983 */ /* 0x0007620000100800 */
[--C-:B--2---:R-:W-:Y:S01]  /*19b70*/  SHF.R.S32.HI R4, RZ, 0x1f, R30.reuse ;  /* 0x0000001fff047819 */ /* 0x104fe2000001141e */
[----:B------:R-:W2:Y:S01]  /*19b80*/  @P2 LDC R9, c[0x0][0xbf0] ;  /* 0x0002fc00ff092b82 */ /* 0x000ea20000000800 */
        /* <DEDUP_REMOVED lines=38> */
[----:B------:R-:W-:Y:S02]  /*19df0*/  IMAD R25, R0, R25, RZ ;  /* 0x0000001900197224 */ /* 0x000fe400078e02ff */
[----:B------:R-:W-:Y:S02]  /*19e00*/  IMAD.IADD R0, R26, 0x1, R28 ;  /* 0x000000011a007824 */ /* 0x000fe400078e021c */
        /* <DEDUP_REMOVED lines=8> */
[----:B------:R3:W2:Y:S01]  /*19e90*/  SHFL.IDX PT, R3, R5, RZ, 0x1c1f ;  /* 0x001c1fff05037589 */ /* 0x0006a200000e0000 */
[----:B------:R-:W-:Y:S05]  /*19ea0*/  @P0 BRA `(.L_x_11975) ;  /* 0x0000000000300947 */ /* 0x000fea0003800000 */
[----:B------:R-:W-:Y:S02]  /*19eb0*/  ULDC UR4, c[0x0][0xac8] ;  /* 0x0002b20000047ab9 */ /* 0x000fe40000000800 */
[----:B-----5:R-:W-:Y:S02]  /*19ec0*/  ISETP.GE.AND P3, PT, R20, UR4, PT ;  /* 0x0000000414007c0c */ /* 0x020fe4000bf66270 */
[----:B------:R-:W-:Y:S02]  /*19ed0*/  ISETP.GE.AND P4, PT, R14, UR4, PT ;  /* 0x000000040e007c0c */ /* 0x000fe4000bf86270 */
[----:B------:R-:W-:-:S09]  /*19ee0*/  ISETP.GE.AND P2, PT, R24, UR4, PT ;  /* 0x0000000418007c0c */ /* 0x000fd2000bf46270 */
[-C--:B0-----:R-:W-:Y:S02]  /*19ef0*/  @!P3 LEA R8, P0, R20, R2.reuse, 0x1 ;  /* 0x000000021408b211 */ /* 0x081fe400078008ff */
[----:B------:R-:W-:Y:S02]  /*19f00*/  @!P4 LEA R10, P1, R14, R2, 0x1 ;  /* 0x000000020e0ac211 */ /* 0x000fe400078208ff */
[----:B--2---:R-:W-:Y:S01]  /*19f10*/  @!P2 IMAD.WIDE R6, R24, 0x2, R2 ;  /* 0x000000021806a825 */ /* 0x004fe200078e0202 */
[-C--:B------:R-:W-:Y:S02]  /*19f20*/  @!P3 LEA.HI.X R9, R20, R3.reuse, R21, 0x1, P0 ;  /* 0x000000031409b211 */ /* 0x080fe400000f0c15 */
[----:B------:R-:W-:Y:S02]  /*19f30*/  @!P4 LEA.HI.X R11, R14, R3, R15, 0x1, P1 ;  /* 0x000000030e0bc211 */ /* 0x000fe400008f0c0f */
[----:B------:R4:W-:Y:S04]  /*19f40*/  @!P2 ST.E.128 desc[UR42][R6.64], RZ ;  /* 0x000000ff0600a985 */ /* 0x0009e8000c101d2a */
[----:B------:R4:W-:Y:S04]  /*19f50*/  @!P3 ST.E.128 desc[UR42][R8.64], RZ ;  /* 0x000000ff0800b985 */ /* 0x0009e8000c101d2a */
[----:B------:R4:W-:Y:S02]  /*19f60*/  @!P4 ST.E.128 desc[UR42][R10.64], RZ ;  /* 0x000000ff0a00c985 */ /* 0x0009e4000c101d2a */
.L_x_11975:
[----:B------:R-:W-:Y:S05]  /*19f70*/  BSYNC B1 ;  /* 0x0000000000017941 */ /* 0x000fea0003800000 */
.L_x_11974:
[----:B------:R-:W-:Y:S01]  /*19f80*/  VIADD R0, R0, 0x60 ;  /* 0x0000006000007836 */ /* 0x000fe20000000000 */
[----:B--2---:R2:W1:Y:S04]  /*19f90*/  SHFL.IDX PT, R3, R5, 0x1, 0x1c1f ;  /* 0x003c1f0005037f89 */ /* 0x00446800000e0000 */
[----:B------:R-:W-:Y:S01]  /*19fa0*/  ISETP.GE.AND P0, PT, R0, R25, PT ;  /* 0x000000190000720c */ /* 0x000fe20003f06270 */
[----:B0-----:R2:W0:-:S12]  /*19fb0*/  SHFL.IDX PT, R2, R4, 0x1, 0x1c1f ;  /* 0x003c1f0004027f89 */ /* 0x00141800000e0000 */
[----:B--2---:R-:W-:Y:S05]  /*19fc0*/  @P0 BRA `(.L_x_11970) ;  /* 0x0000000000300947 */ /* 0x004fea0003800000 */
[----:B------:R-:W-:Y:S02]  /*19fd0*/  ULDC UR4, c[0x0][0xac8] ;  /* 0x0002b20000047ab9 */ /* 0x000fe40000000800 */
[----:B-----5:R-:W-:Y:S02]  /*19fe0*/  ISETP.GE.AND P3, PT, R20, UR4, PT ;  /* 0x0000000414007c0c */ /* 0x020fe4000bf66270 */
[----:B------:R-:W-:Y:S02]  /*19ff0*/  ISETP.GE.AND P4, PT, R14, UR4, PT ;  /* 0x000000040e007c0c */ /* 0x000fe4000bf86270 */
[----:B------:R-:W-:-:S09]  /*1a000*/  ISETP.GE.AND P2, PT, R24, UR4, PT ;  /* 0x0000000418007c0c */ /* 0x000fd2000bf46270 */
[-C--:B0---4-:R-:W-:Y:S02]  /*1a010*/  @!P3 LEA R6, P0, R20, R2.reuse, 0x1 ;  /* 0x000000021406b211 */ /* 0x091fe400078008ff */
[----:B------:R-:W-:Y:S02]  /*1a020*/  @!P4 LEA R8, P1, R14, R2, 0x1 ;  /* 0x000000020e08c211 */ /* 0x000fe400078208ff */
[----:B-1-3--:R-:W-:Y:S01]  /*1a030*/  @!P2 IMAD.WIDE R4, R24, 0x2, R2 ;  /* 0x000000021804a825 */ /* 0x00afe200078e0202 */
[-C--:B------:R-:W-:Y:S02]  /*1a040*/  @!P3 LEA.HI.X R7, R20, R3.reuse, R21, 0x1, P0 ;  /* 0x000000031407b211 */ /* 0x080fe400000f0c15 */
[----:B------:R-:W-:Y:S02]  /*1a050*/  @!P4 LEA.HI.X R9, R14, R3, R15, 0x1, P1 ;  /* 0x000000030e09c211 */ /* 0x000fe400008f0c0f */
[----:B------:R2:W-:Y:S04]  /*1a060*/  @!P2 ST.E.128 desc[UR42][R4.64], RZ ;  /* 0x000000ff0400a985 */ /* 0x0005e8000c101d2a */
[----:B------:R2:W-:Y:S04]  /*1a070*/  @!P3 ST.E.128 desc[UR42][R6.64], RZ ;  /* 0x000000ff0600b985 */ /* 0x0005e8000c101d2a */
[----:B------:R2:W-:Y:S02]  /*1a080*/  @!P4 ST.E.128 desc[UR42][R8.64], RZ ;  /* 0x000000ff0800c985 */ /* 0x0005e4000c101d2a */
.L_x_11970:
[----:B------:R-:W-:Y:S05]  /*1a090*/  BSYNC B0 ;  /* 0x0000000000007941 */ /* 0x000fea0003800000 */
.L_x_11965:
[----:B------:R-:W-:Y:S02]  /*1a0a0*/  ULDC UR4, c[0x0][0xc3c] ;  /* 0x00030f0000047ab9 */ /* 0x000fe40000000800 */
[----:B-1----:R-:W-:-:S13]  /*1a0b0*/  ISETP.GE.AND P0, PT, R155, UR4, PT ;  /* 0x000000049b007c0c */ /* 0x002fda000bf06270 */
[----:B------:R-:W-:Y:S05]  /*1a0c0*/  @!P0 BRA `(.L_x_11976) ;  /* 0xfffffe7000308947 */ /* 0x000fea000383ffff */
[----:B------:R-:W-:Y:S05]  /*1a0d0*/  BRA `(.L_x_11777) ;  /* 0x0000007c000c7947 */ /* 0x000fea0003800000 */
.L_x_11775:
        /* <DEDUP_REMOVED lines=15> */
[----:B------:R-:W3:Y:S01]  /*1a1d0*/  S2UR UR6, SR_CTAID.X ;  /* 0x00000000000679c3 */ /* 0x000ee20000002500 */
[----:B------:R-:W-:Y:S01]  /*1a1e0*/  ULDC UR5, c[0x0][0xc38] ;  /* 0x00030e0000057ab9 */ /* 0x000fe20000000800 */
[----:B--2---:R-:W-:Y:S01]  /*1a1f0*/  LOP3.LUT R5, R4, 0x1f, RZ, 0xc0, !PT ;  /* 0x0000001f04057812 */ /* 0x004fe200078ec0ff */
[----:B------:R-:W-:-:S03]  /*1a200*/  IMAD.MOV.U32 R4, RZ, RZ, RZ ;  /* 0x000000ffff047224 */ /* 0x000fc600078e00ff */
        /* <DEDUP_REMOVED lines=37> */
.L_x_11982:
        /* <DEDUP_REMOVED lines=12> */
.L_x_11981:
[----:B------:R-:W-:Y:S05]  /*1a520*/  BSYNC B0 ;  /* 0x0000000000007941 */ /* 0x000fea0003800000 */
.L_x_11980:
        /* <DEDUP_REMOVED lines=21> */
.L_x_11978:
        /* <DEDUP_REMOVED lines=19> */
[----:B------:R-:W-:-:S06]  /*1a7b0*/  VIADD R16, R15, 0xffffffff ;  /* 0xffffffff0f107836 */ /* 0x000fcc0000000000 */
[----:B------:R0:W1:Y:S02]  /*1a7c0*/  SHFL.IDX PT, R16, R7, R16, 0x1f ;  /* 0x00001f1007107589 */ /* 0x00006400000e0000 */
.L_x_11983:
[----:B-1----:R-:W-:Y:S01]  /*1a7d0*/  IMAD R16, R16, UR5, R10 ;  /* 0x0000000510107c24 */ /* 0x002fe2000f8e020a */
[----:B------:R-:W-:Y:S01]  /*1a7e0*/  IABS R10, R6 ;  /* 0x00000006000a7213 */ /* 0x000fe20000000000 */
[----:B------:R-:W-:Y:S02]  /*1a7f0*/  IMAD R11, R11, R8, RZ ;  /* 0x000000080b0b7224 */ /* 0x000fe400078e02ff */
[----:B------:R-:W-:Y:S01]  /*1a800*/  IMAD.MOV.U32 R2, RZ, RZ, RZ ;  /* 0x000000ffff027224 */ /* 0x000fe200078e00ff */
[----:B0-----:R-:W-:Y:S01]  /*1a810*/  IADD3 R7, -R16, UR6, RZ ;  /* 0x0000000610077c10 */ /* 0x001fe2000fffe1ff */
[----:B------:R-:W-:Y:S02]  /*1a820*/  IMAD.MOV R10, RZ, RZ, -R10 ;  /* 0x000000ffff0a7224 */ /* 0x000fe400078e0a0a */
        /* <DEDUP_REMOVED lines=19> */
[----:B------:R-:W-:-:S04]  /*1a960*/  VIADDMNMX R9, R10, UR5, R9, PT ;  /* 0x000000050a097c46 */ /* 0x000fc8000b800109 */
        /* <DEDUP_REMOVED lines=29> */
.L_x_11979:
[----:B------:R-:W-:Y:S02]  /*1ab40*/  IMAD.MOV.U32 R17, RZ, RZ, RZ ;  /* 0x000000ffff117224 */ /* 0x000fe400078e00ff */
[----:B------:R-:W-:Y:S02]  /*1ab50*/  IMAD.U32 R16, RZ, RZ, UR6 ;  /* 0x00000006ff107e24 */ /* 0x000fe4000f8e00ff */
[----:B------:R-:W-:-:S07]  /*1ab60*/  IMAD.MOV.U32 R18, RZ, RZ, RZ ;  /* 0x000000ffff127224 */ /* 0x000fce00078e00ff */
.L_x_11984:
[----:B------:R-:W-:-:S13]  /*1ab70*/  ISETP.NE.AND P0, PT, R5, RZ, PT ;  /* 0x000000ff0500720c */ /* 0x000fda0003f05270 */
[----:B------:R-:W0:Y:S01]  /*1ab80*/  @!P0 S2R R3, SR_CgaCtaId ;  /* 0x0000000000038919 */ /* 0x000e220000008800 */
[----:B------:R-:W-:-:S04]  /*1ab90*/  @!P0 MOV R2, 0x400 ;  /* 0x0000040000028802 */ /* 0x000fc80000000f00 */
[----:B0-----:R-:W-:-:S05]  /*1aba0*/  @!P0 LEA R2, R3, R2, 0x18 ;  /* 0x0000000203028211 */ /* 0x001fca00078ec0ff */
[----:B------:R2:W-:Y:S01]  /*1abb0*/  @!P0 STS.128 [R2+0x19cd0], R16 ;  /* 0x019cd01002008388 */ /* 0x0005e20000000c00 */
[----:B------:R-:W-:Y:S06]  /*1abc0*/  BAR.ARV 0x5, 0x200 ;  /* 0x0148000000007b1d */ /* 0x000fec0000002000 */
.L_x_11977:
        /* <DEDUP_REMOVED lines=17> */
[C---:B0-2---:R-:W-:Y:S01]  /*1ace0*/  IMAD.SHL.U32 R2, R13.reuse, 0x10, RZ ;  /* 0x000000100d027824 */ /* 0x045fe200078e00ff */
[C---:B------:R-:W-:Y:S01]  /*1acf0*/  LOP3.LUT R12, R13.reuse, 0x7f, RZ, 0xc0, !PT ;  /* 0x0000007f0d0c7812 */ /* 0x040fe200078ec0ff */
[C---:B------:R-:W-:Y:S01]  /*1ad00*/  IMAD.SHL.U32 R3, R13.reuse, 0x20, RZ ;  /* 0x000000200d037824 */ /* 0x040fe200078e00ff */
[----:B------:R-:W-:Y:S01]  /*1ad10*/  SHF.R.U32.HI R4, RZ, 0x1, R13 ;  /* 0x00000001ff047819 */ /* 0x000fe2000001160d */
[----:B------:R-:W-:Y:S01]  /*1ad20*/  IMAD.SHL.U32 R8, R13, 0x2, RZ ;  /* 0x000000020d087824 */ /* 0x000fe200078e00ff */
[----:B------:R-:W-:Y:S01]  /*1ad30*/  LOP3.LUT R5, R2, 0x90, RZ, 0xc0, !PT ;  /* 0x0000009002057812 */ /* 0x000fe200078ec0ff */
[----:B------:R-:W-:Y:S01]  /*1ad40*/  IMAD.SHL.U32 R6, R12, 0x10, RZ ;  /* 0x000000100c067824 */ /* 0x000fe200078e00ff */
[----:B------:R-:W-:-:S02]  /*1ad50*/  LOP3.LUT R27, R3, 0x360, RZ, 0xc0, !PT ;  /* 0x00000360031b7812 */ /* 0x000fc400078ec0ff */
[----:B------:R-:W-:Y:S02]  /*1ad60*/  LOP3.LUT R3, R3, 0x80, RZ, 0xc0, !PT ;  /* 0x0000008003037812 */ /* 0x000fe400078ec0ff */
[----:B------:R-:W-:Y:S02]  /*1ad70*/  LOP3.LUT R8, R5, 0x10, R8, 0x78, !PT ;  /* 0x0000001005087812 */ /* 0x000fe400078e7808 */
[----:B------:R-:W-:Y:S02]  /*1ad80*/  LOP3.LUT R5, R4, 0x20, RZ, 0xc0, !PT ;  /* 0x0000002004057812 */ /* 0x000fe400078ec0ff */
[----:B------:R-:W-:Y:S02]  /*1ad90*/  LOP3.LUT R7, R2, 0x60, RZ, 0xc0, !PT ;  /* 0x0000006002077812 */ /* 0x000fe400078ec0ff */
[----:B------:R-:W-:Y:S01]  /*1ada0*/  LOP3.LUT R3, R3, 0x10, R4, 0xf8, !PT ;  /* 0x0000001003037812 */ /* 0x000fe200078ef804 */
[----:B------:R-:W-:Y:S01]  /*1adb0*/  IMAD.SHL.U32 R4, R13, 0x80, RZ ;  /* 0x000000800d047824 */ /* 0x000fe200078e00ff */
[----:B------:R-:W-:-:S02]  /*1adc0*/  LOP3.LUT R5, R5, 0x10, R13, 0xf8, !PT ;  /* 0x0000001005057812 */ /* 0x000fc400078ef80d */
[--C-:B------:R-:W-:Y:S01]  /*1add0*/  LOP3.LUT R9, R7, 0x700, R6.reuse, 0xf8, !PT ;  /* 0x0000070007097812 */ /* 0x100fe200078ef806 */
[----:B------:R-:W-:Y:S01]  /*1ade0*/  IMAD.SHL.U32 R7, R0, 0x800, RZ ;  /* 0x0000080000077824 */ /* 0x000fe200078e00ff */
[----:B------:R-:W-:Y:S01]  /*1adf0*/  LOP3.LUT R27, R27, 0x400, R6, 0xf8, !PT ;  /* 0x000004001b1b7812 */ /* 0x000fe200078ef806 */
[----:B------:R-:W-:Y:S01]  /*1ae00*/  IMAD.SHL.U32 R0, R13, 0x4, RZ ;  /* 0x000000040d007824 */ /* 0x000fe200078e00ff */
[----:B------:R-:W-:Y:S02]  /*1ae10*/  LOP3.LUT R6, R4, 0x400, RZ, 0xc0, !PT ;  /* 0x0000040004067812 */ /* 0x000fe400078ec0ff */
[----:B------:R-:W-:Y:S02]  /*1ae20*/  LOP3.LUT R5, R5, 0x380, R4, 0xf8, !PT ;  /* 0x0000038005057812 */ /* 0x000fe400078ef804 */
[----:B------:R-:W-:Y:S02]  /*1ae30*/  LOP3.LUT P0, RZ, R13, 0x4, RZ, 0xc0, !PT ;  /* 0x000000040dff7812 */ /* 0x000fe4000780c0ff */
[----:B------:R-:W-:-:S02]  /*1ae40*/  LOP3.LUT R6, R6, 0x800, R7, 0xf8, !PT ;  /* 0x0000080006067812 */ /* 0x000fc400078ef807 */
[----:B------:R-:W-:Y:S02]  /*1ae50*/  LOP3.LUT R5, R5, 0x70, R2, 0x78, !PT ;  /* 0x0000007005057812 */ /* 0x000fe400078e7802 */
[----:B------:R-:W-:Y:S02]  /*1ae60*/  LOP3.LUT R0, R3, 0x10, R0, 0x78, !PT ;  /* 0x0000001003007812 */ /* 0x000fe400078e7800 */
[----:B------:R-:W-:Y:S01]  /*1ae70*/  LOP3.LUT R11, R6, R5, RZ, 0xfc, !PT ;  /* 0x00000005060b7212 */ /* 0x000fe200078efcff */
[----:B-1----:R-:W-:Y:S01]  /*1ae80*/  IMAD.U32 R5, RZ, RZ, UR4 ;  /* 0x00000004ff057e24 */ /* 0x002fe2000f8e00ff */
        /* <DEDUP_REMOVED lines=10> */
[----:B------:R-:W-:Y:S01]  /*1af30*/  STL [R1], R11 ;  /* 0x0000000b01007387 */ /* 0x000fe20000100800 */
[----:B------:R-:W-:Y:S01]  /*1af40*/  LOP3.LUT R2, R2, 0x10, RZ, 0xc0, !PT ;  /* 0x0000001002027812 */ /* 0x000fe200078ec0ff */
[----:B------:R-:W-:Y:S02]  /*1af50*/  IMAD.IADD R3, R23, 0x1, R10 ;  /* 0x0000000117037824 */ /* 0x000fe400078e020a */
[----:B------:R-:W-:Y:S01]  /*1af60*/  STL [R1+0x20], R5 ;  /* 0x0000200501007387 */ /* 0x000fe20000100800 */
[----:B------:R-:W-:Y:S02]  /*1af70*/  LOP3.LUT R0, R2, 0x40, RZ, 0xfc, !PT ;  /* 0x0000004002007812 */ /* 0x000fe400078efcff */
[----:B------:R-:W-:Y:S01]  /*1af80*/  LOP3.LUT R0, R27, 0x2800, RZ, 0xfc, !PT ;  /* 0x000028001b007812 */ /* 0x000fe200078efcff */
[----:B------:R0:W-:Y:S04]  /*1af90*/  STL [R1+0x24], R4 ;  /* 0x0000240401007387 */ /* 0x0001e80000100800 */
[----:B------:R-:W-:Y:S01]  /*1afa0*/  STL [R1+0x50], RZ ;  /* 0x000050ff01007387 */ /* 0x000fe20000100800 */
[----:B0-----:R-:W-:-:S05]  /*1afb0*/  IMAD.MOV.U32 R4, RZ, RZ, 0x1 ;  /* 0x00000001ff047424 */ /* 0x001fca00078e00ff */
[----:B------:R0:W-:Y:S04]  /*1afc0*/  STL [R1+0x4], R4 ;  /* 0x0000040401007387 */ /* 0x0001e80000100800 */
[----:B------:R1:W-:Y:S01]  /*1afd0*/  STL [R1+0x40], R3 ;  /* 0x0000400301007387 */ /* 0x0003e20000100800 */
[----:B0-----:R-:W-:Y:S02]  /*1afe0*/  LOP3.LUT R4, R2, 0x20, RZ, 0xfc, !PT ;  /* 0x0000002002047812 */ /* 0x001fe400078efcff */
[----:B------:R-:W-:-:S07]  /*1aff0*/  LOP3.LUT R2, R27, 0x1800, RZ, 0xfc, !PT ;  /* 0x000018001b027812 */ /* 0x000fce00078efcff */
.L_x_12119:
[----:B------:R-:W-:Y:S05]  /*1b000*/  YIELD ;  /* 0x0000000000007946 */ /* 0x000fea0003800000 */
[----:B------:R-:W-:Y:S01]  /*1b010*/  ULDC.64 UR4, c[0x0][0xa28] ;  /* 0x00028a0000047ab9 */ /* 0x000fe20000000a00 */
[----:B0-----:R-:W-:Y:S01]  /*1b020*/  IMAD.MOV.U32 R11, RZ, RZ, RZ ;  /* 0x000000ffff0b7224 */ /* 0x001fe200078e00ff */
[----:B------:R-:W-:Y:S01]  /*1b030*/  ISETP.NE.U32.AND P0, PT, RZ, UR4, PT ;  /* 0x00000004ff007c0c */ /* 0x000fe2000bf05070 */
[----:B------:R-:W0:Y:S01]  /*1b040*/  LDC.64 R4, c[0x0][0xa00] ;  /* 0x00028000ff047b82 */ /* 0x000e220000000a00 */
[----:B------:R-:W-:Y:S01]  /*1b050*/  IMAD.MOV.U32 R8, RZ, RZ, RZ ;  /* 0x000000ffff087224 */ /* 0x000fe200078e00ff */
[----:B------:R-:W-:Y:S01]  /*1b060*/  ULDC.64 UR6, c[0x0][0xa10] ;  /* 0x0002840000067ab9 */ /* 0x000fe20000000a00 */
[----:B------:R-:W-:Y:S01]  /*1b070*/  ISETP.NE.AND.EX P0, PT, RZ, UR5, PT, P0 ;  /* 0x00000005ff007c0c */ /* 0x000fe2000bf05300 */
[----:B------:R-:W-:-:S12]  /*1b080*/  ULDC.64 UR4, c[0x0][0xa18] ;  /* 0x0002860000047ab9 */ /* 0x000fd80000000a00 */
[----:B-1----:R-:W1:Y:S02]  /*1b090*/  @P0 LDC.64 R2, c[0x0][0xa28] ;  /* 0x00028a00ff020b82 */ /* 0x002e640000000a00 */
[----:B-1----:R-:W-:-:S05]  /*1b0a0*/  @P0 IMAD.WIDE R2, R19, 0x4, R2 ;  /* 0x0000000413020825 */ /* 0x002fca00078e0202 */
[----:B--2---:R1:W2:Y:S01]  /*1b0b0*/  @P0 LDG.E R11, desc[UR42][R2.64] ;  /* 0x0000002a020b0981 */ /* 0x0042a2000c1e1900 */
[----:B------:R-:W-:Y:S01]  /*1b0c0*/  ISETP.NE.U32.AND P0, PT, RZ, UR4, PT ;  /* 0x00000004ff007c0c */ /* 0x000fe2000bf05070 */
[----:B0-----:R-:W-:Y:S01]  /*1b0d0*/  IMAD.WIDE R4, R19, 0x4, R4 ;  /* 0x0000000413047825 */ /* 0x001fe200078e0204 */
[----:B------:R-:W-:Y:S02]  /*1b0e0*/  ISETP.NE.U32.AND P1, PT, RZ, UR6, PT ;  /* 0x00000006ff007c0c */ /* 0x000fe4000bf25070 */
[----:B------:R-:W-:Y:S01]  /*1b0f0*/  ISETP.NE.AND.EX P2, PT, RZ, UR5, PT, P0 ;  /* 0x00000005ff007c0c */ /* 0x000fe2000bf45300 */
[----:B------:R-:W-:Y:S01]  /*1b100*/  ULDC.64 UR4, c[0x0][0xa00] ;  /* 0x0002800000047ab9 */ /* 0x000fe20000000a00 */
[----:B------:R-:W-:Y:S01]  /*1b110*/  ISETP.NE.AND.EX P1, PT, RZ, UR7, PT, P1 ;  /* 0x00000007ff007c0c */ /* 0x000fe2000bf25310 */
[----:B----4-:R-:W-:Y:S01]  /*1b120*/  IMAD.MOV.U32 R0, RZ, RZ, RZ ;  /* 0x000000ffff007224 */ /* 0x010fe200078e00ff */
[----:B------:R-:W-:Y:S01]  /*1b130*/  ISETP.NE.U32.AND P0, PT, RZ, UR4, PT ;  /* 0x00000004ff007c0c */ /* 0x000fe2000bf05070 */
[----:B-1----:R-:W0:Y:S03]  /*1b140*/  LDC.64 R2, c[0x0][0xa10] ;  /* 0x00028400ff027b82 */ /* 0x002e260000000a00 */
[----:B------:R-:W-:-:S05]  /*1b150*/  ISETP.NE.AND.EX P0, PT, RZ, UR5, PT, P0 ;  /* 0x00000005ff007c0c */ /* 0x000fca000bf05300 */
[----:B------:R-:W1:Y:S08]  /*1b160*/  @P2 LDC.64 R6, c[0x0][0xa18] ;  /* 0x00028600ff062b82 */ /* 0x000e700000000a00 */
[----:B------:R-:W3:Y:S01]  /*1b170*/  @P0 LDG.E R8, desc[UR42][R4.64] ;  /* 0x0000002a04080981 */ /* 0x000ee2000c1e1900 */
[----:B------:R-:W-:Y:S01]  /*1b180*/  ULDC UR4, c[0x0][0x288] ;  /* 0x0000a20000047ab9 */ /* 0x000fe20000000800 */
[----:B0-----:R-:W-:-:S05]  /*1b190*/  IMAD.WIDE R2, R19, 0x4, R2 ;  /* 0x0000000413027825 */ /* 0x001fca00078e0202 */
[----:B------:R0:W5:Y:S01]  /*1b1a0*/  @P1 LDG.E R0, desc[UR42][R2.64] ;  /* 0x0000002a02001981 */ /* 0x000162000c1e1900 */
[----:B-1----:R-:W-:-:S03]  /*1b1b0*/  @P2 IMAD.WIDE R6, R19, 0x4, R6 ;  /* 0x0000000413062825 */ /* 0x002fc600078e0206 */
        /* <DEDUP_REMOVED lines=10> */
[----:B------:R-:W-:Y:S02]  /*1b260*/  ULDC UR5, c[0x0][0x348] ;  /* 0x0000d20000057ab9 */ /* 0x000fe40000000800 */
[----:B------:R-:W-:Y:S01]  /*1b270*/  IMAD.U32 R9, RZ, RZ, UR5 ;  /* 0x00000005ff097e24 */ /* 0x000fe2000f8e00ff */
[----:B---3--:R1:W-:Y:S04]  /*1b280*/  STL [R1+0x34], R8 ;  /* 0x0000340801007387 */ /* 0x0083e80000100800 */
[----:B--2---:R0:W-:Y:S01]  /*1b290*/  STL [R1+0x14], R11 ;  /* 0x0000140b01007387 */ /* 0x0041e20000100800 */
[----:B------:R-:W-:Y:S02]  /*1b2a0*/  IMAD.MOV.U32 R10, RZ, RZ, R8 ;  /* 0x000000ffff0a7224 */ /* 0x000fe400078e0008 */
[----:B-1----:R-:W-:Y:S01]  /*1b2b0*/  IMAD.U32 R8, RZ, RZ, UR4 ;  /* 0x00000004ff087e24 */ /* 0x002fe2000f8e00ff */
[----:B------:R-:W-:Y:S06]  /*1b2c0*/  @P2 BRA `(.L_x_11986) ;  /* 0x0000000000142947 */ /* 0x000fec0003800000 */
[----:B------:R-:W-:Y:S05]  /*1b2d0*/  @!P0 BRA `(.L_x_11986) ;  /* 0x0000000000108947 */ /* 0x000fea0003800000 */
[----:B------:R-:W2:Y:S04]  /*1b2e0*/  LDG.E R6, desc[UR42][R4.64] ;  /* 0x0000002a04067981 */ /* 0x000ea8000c1e1900 */
[----:B------:R-:W2:Y:S02]  /*1b2f0*/  LDG.E R4, desc[UR42][R4.64+0x4] ;  /* 0x0000042a04047981 */ /* 0x000ea4000c1e1900 */
[----:B--2---:R-:W-:-:S05]  /*1b300*/  IMAD.IADD R10, R4, 0x1, -R6 ;  /* 0x00000001040a7824 */ /* 0x004fca00078e0a06 */
[----:B------:R1:W-:Y:S02]  /*1b310*/  STL [R1+0x34], R10 ;  /* 0x0000340a01007387 */ /* 0x0003e40000100800 */
.L_x_11986:
[----:B------:R-:W-:Y:S02]  /*1b320*/  ULDC.64 UR4, c[0x0][0xa20] ;  /* 0x0002880000047ab9 */ /* 0x000fe40000000a00 */
[----:B------:R-:W-:-:S04]  /*1b330*/  ISETP.NE.U32.AND P0, PT, RZ, UR4, PT ;  /* 0x00000004ff007c0c */ /* 0x000fc8000bf05070 */
[----:B------:R-:W-:-:S13]  /*1b340*/  ISETP.NE.AND.EX P0, PT, RZ, UR5, PT, P0 ;  /* 0x00000005ff007c0c */ /* 0x000fda000bf05300 */
[----:B------:R-:W-:Y:S05]  /*1b350*/  @!P0 BRA `(.L_x_11987) ;  /* 0x0000000000108947 */ /* 0x000fea0003800000 */
[----:B------:R-:W2:Y:S02]  /*1b360*/  LDC.64 R4, c[0x0][0xa20] ;  /* 0x00028800ff047b82 */ /* 0x000ea40000000a00 */
[----:B--2---:R-:W-:-:S05]  /*1b370*/  IMAD.WIDE R4, R19, 0x4, R4 ;  /* 0x0000000413047825 */ /* 0x004fca00078e0204 */
[----:B------:R2:W5:Y:S01]  /*1b380*/  LDG.E R8, desc[UR42][R4.64] ;  /* 0x0000002a04087981 */ /* 0x000562000c1e1900 */
[----:B------:R-:W-:Y:S05]  /*1b390*/  BRA `(.L_x_11988) ;  /* 0x0000000000247947 */ /* 0x000fea0003800000 */
.L_x_11987:
        /* <DEDUP_REMOVED lines=9> */
.L_x_11988:
[----:B--2---:R-:W2:Y:S04]  /*1b430*/  @P1 LDG.E R4, desc[UR42][R2.64] ;  /* 0x0000002a02041981 */ /* 0x004ea8000c1e1900 */
[----:B0-----:R0:W2:Y:S01]  /*1b440*/  @P1 LDG.E R3, desc[UR42][R2.64+0x4] ;  /* 0x0000042a02031981 */ /* 0x0010a2000c1e1900 */
[----:B------:R-:W-:Y:S02]  /*1b450*/  IMAD R17, R17, 0xc0, RZ ;  /* 0x000000c011117824 */ /* 0x000fe400078e02ff */
[----:B-----5:R-:W-:Y:S02]  /*1b460*/  IMAD.IADD R8, R8, 0x1, -R11 ;  /* 0x0000000108087824 */ /* 0x020fe400078e0a0b */
[----:B------:R-:W-:Y:S01]  /*1b470*/  VIADD R6, R17, 0xbf ;  /* 0x000000bf11067836 */ /* 0x000fe20000000000 */
[----:B0-----:R-:W0:Y:S02]  /*1b480*/  LDC R2, c[0x0][0x448] ;  /* 0x00011200ff027b82 */ /* 0x001e240000000800 */
[----:B0-----:R-:W-:-:S13]  /*1b490*/  ISETP.NE.AND P2, PT, R2, 0x1, PT ;  /* 0x000000010200780c */ /* 0x001fda0003f45270 */
[----:B------:R-:W0:Y:S08]  /*1b4a0*/  @P2 LDC R2, c[0x0][0x44c] ;  /* 0x00011300ff022b82 */ /* 0x000e300000000800 */
[----:B------:R-:W3:Y:S01]  /*1b4b0*/  @P2 LDC R5, c[0x0][0x450] ;  /* 0x00011400ff052b82 */ /* 0x000ee20000000800 */
[----:B0-----:R-:W-:-:S05]  /*1b4c0*/  @P2 IMAD.HI.U32 R2, R6, R2, RZ ;  /* 0x0000000206022227 */ /* 0x001fca00078e00ff */
[----:B---3--:R-:W-:Y:S01]  /*1b4d0*/  @P2 SHF.R.U32.HI R6, RZ, R5, R2 ;  /* 0x00000005ff062219 */ /* 0x008fe20000011602 */
        /* <DEDUP_REMOVED lines=23> */
.L_x_11991:
[----:B------:R-:W-:-:S13]  /*1b650*/  ISETP.NE.AND P0, PT, R3, 0x1, PT ;  /* 0x000000010300780c */ /* 0x000fda0003f05270 */
[----:B------:R-:W0:Y:S02]  /*1b660*/  @P0 LDC.64 R4, c[0x0][0x9e8] ;  /* 0x00027a00ff040b82 */ /* 0x000e240000000a00 */
[----:B0-----:R-:W-:-:S05]  /*1b670*/  @P0 IMAD.HI.U32 R4, R7, R4, RZ ;  /* 0x0000000407040227 */ /* 0x001fca00078e00ff */
[----:B------:R-:W-:-:S07]  /*1b680*/  @P0 SHF.R.U32.HI R7, RZ, R5, R4 ;  /* 0x00000005ff070219 */ /* 0x000fce0000011604 */
.L_x_11992:
[----:B------:R-:W-:Y:S05]  /*1b690*/  BSYNC B0 ;  /* 0x0000000000007941 */ /* 0x000fea0003800000 */
.L_x_11990:
[----:B------:R-:W-:-:S05]  /*1b6a0*/  IMAD R7, R7, R3, R3 ;  /* 0x0000000307077224 */ /* 0x000fca00078e0203 */
[----:B------:R-:W-:-:S07]  /*1b6b0*/  VIMNMX R2, R2, R7, PT ;  /* 0x0000000702027248 */ /* 0x000fce0003fe0100 */
.L_x_11989:
[----:B------:R-:W0:Y:S01]  /*1b6c0*/  @P2 LDC R5, c[0x0][0x44c] ;  /* 0x00011300ff052b82 */ /* 0x000e220000000800 */
[----:B------:R-:W-:Y:S01]  /*1b6d0*/  IMAD.MOV.U32 R4, RZ, RZ, R17 ;  /* 0x000000ffff047224 */ /* 0x000fe200078e0011 */
[----:B------:R-:W-:Y:S01]  /*1b6e0*/  ULDC UR4, c[0x0][0x9dc] ;  /* 0x0002770000047ab9 */ /* 0x000fe20000000800 */
[----:B------:R-:W-:-:S05]  /*1b6f0*/  IMAD.IADD R20, R26, 0x1, -R10 ;  /* 0x000000011a147824 */ /* 0x000fca00078e0a0a */
[----:B------:R-:W2:Y:S01]  /*1b700*/  @P2 LDC R6, c[0x0][0x450] ;  /* 0x00011400ff062b82 */ /* 0x000ea20000000800 */
[----:B0-----:R-:W-:-:S05]  /*1b710*/  @P2 IMAD.HI.U32 R5, R17, R5, RZ ;  /* 0x0000000511052227 */ /* 0x001fca00078e00ff */
        /* <DEDUP_REMOVED lines=14> */
.L_x_11995:
[----:B------:R-:W-:-:S13]  /*1b800*/  ISETP.NE.AND P0, PT, R3, 0x1, PT ;  /* 0x000000010300780c */ /* 0x000fda0003f05270 */
[----:B------:R-:W0:Y:S02]  /*1b810*/  @P0 LDC.64 R4, c[0x0][0x9e8] ;  /* 0x00027a00ff040b82 */ /* 0x000e240000000a00 */
[----:B0-----:R-:W-:-:S05]  /*1b820*/  @P0 IMAD.HI.U32 R4, R7, R4, RZ ;  /* 0x0000000407040227 */ /* 0x001fca00078e00ff */
[----:B------:R-:W-:-:S07]  /*1b830*/  @P0 SHF.R.U32.HI R7, RZ, R5, R4 ;  /* 0x00000005ff070219 */ /* 0x000fce0000011604 */
.L_x_11996:
[----:B------:R-:W-:Y:S05]  /*1b840*/  BSYNC B0 ;  /* 0x0000000000007941 */ /* 0x000fea0003800000 */
.L_x_11994:
[----:B------:R-:W-:-:S05]  /*1b850*/  IMAD R3, R7, R3, RZ ;  /* 0x0000000307037224 */ /* 0x000fca00078e02ff */
[----:B------:R-:W-:-:S07]  /*1b860*/  VIMNMX R6, R6, R3, !PT ;  /* 0x0000000306067248 */ /* 0x000fce0007fe0100 */
.L_x_11993:
        /* <DEDUP_REMOVED lines=14> */
[----:B------:R-:W-:-:S13]  /*1b950*/  ISETP.GT.AND P0, PT, R3, R4, PT ;  /* 0x000000040300720c */ /* 0x000fda0003f04270 */
[----:B------:R-:W-:Y:S01]  /*1b960*/  @P0 VIADD R2, R3, 0x7f ;  /* 0x0000007f03020836 */ /* 0x000fe20000000000 */
[----:B------:R-:W-:-:S04]  /*1b970*/  SHF.R.U32.HI R3, RZ, 0x7, R4 ;  /* 0x00000007ff037819 */ /* 0x000fc80000011604 */
        /* <DEDUP_REMOVED lines=13> */
[----:B------:R0:W2:Y:S02]  /*1ba50*/  SHFL.IDX PT, R14, R5, RZ, 0x1f ;  /* 0x00001fff050e7589 */ /* 0x0000a400000e0000 */
.L_x_12167:
[----:B--2---:R-:W-:Y:S02]  /*1ba60*/  ISETP.NE.AND P0, PT, R14, RZ, PT ;  /* 0x000000ff0e00720c */ /* 0x004fe40003f05270 */
[----:B------:R-:W-:-:S11]  /*1ba70*/  PLOP3.LUT P6, PT, PT, PT, PT, 0x8, 0x0 ;  /* 0x000000000000781c */ /* 0x000fd60003fce170 */
[----:B------:R-:W-:Y:S05]  /*1ba80*/  @P0 BRA `(.L_x_12000) ;  /* 0x00000000000c0947 */ /* 0x000fea0003800000 */
[----:B------:R-:W-:-:S03]  /*1ba90*/  UMOV UR4, 0xffffffff ;  /* 0xffffffff00047882 */ /* 0x000fc60000000000 */
[----:B------:R-:W-:Y:S05]  /*1baa0*/  BRA.DIV UR4, `(.L_x_12001) ;  /* 0x0000006e04a07947 */ /* 0x000fea000b800000 */
[----:B------:R-:W-:-:S13]  /*1bab0*/  ELECT P6, URZ, PT ;  /* 0x00000000003f782f */ /* 0x000fda00038c0000 */
.L_x_12000:
        /* <DEDUP_REMOVED lines=9> */
.L_x_12170:
[----:B------:R-:W-:Y:S05]  /*1bb50*/  BSYNC B1 ;  /* 0x0000000000017941 */ /* 0x000fea0003800000 */
.L_x_12002:
[----:B------:R-:W-:Y:S04]  /*1bb60*/  BSSY B1, `(.L_x_12004) ;  /* 0x000008c000017945 */ /* 0x000fe80003800000 */
[----:B------:R-:W-:Y:S05]  /*1bb70*/  @!P6 BRA `(.L_x_12005) ;  /* 0x000000080028e947 */ /* 0x000fea0003800000 */
[----:B------:R-:W1:Y:S01]  /*1bb80*/  LDL R7, [R1+0x4] ;  /* 0x0000040001077983 */ /* 0x000e620000100800 */
[----:B------:R-:W-:Y:S01]  /*1bb90*/  IMAD R8, R28, 0x8, R23 ;  /* 0x000000081c087824 */ /* 0x000fe200078e0217 */
[----:B------:R-:W2:Y:S01]  /*1bba0*/  S2R R6, SR_TID.X ;  /* 0x0000000000067919 */ /* 0x000ea20000002100 */
[----:B------:R-:W-:Y:S01]  /*1bbb0*/  BSSY B2, `(.L_x_12006) ;  /* 0x0000006000027945 */ /* 0x000fe20003800000 */
[----:B--2---:R-:W-:-:S04]  /*1bbc0*/  LOP3.LUT R6, R6, 0x7f, RZ, 0xc0, !PT ;  /* 0x0000007f06067812 */ /* 0x004fc800078ec0ff */
[----:B------:R-:W-:Y:S02]  /*1bbd0*/  ISETP.NE.AND P1, PT, R6, RZ, PT ;  /* 0x000000ff0600720c */ /* 0x000fe40003f25270 */
[----:B-1----:R-:W-:-:S04]  /*1bbe0*/  SHF.L.U32 R10, R7, 0x1f, RZ ;  /* 0x0000001f070a7819 */ /* 0x002fc800000006ff */
[----:B------:R-:W1:Y:S02]  /*1bbf0*/  SYNCS.PHASECHK.TRANS64.TRYWAIT P0, [R8+URZ+0x19ca0], R10 ;  /* 0x019ca00a080075a7 */ /* 0x000e64000800017f */
[----:B-1----:R-:W-:Y:S05]  /*1bc00*/  @!P0 BRA `(.L_x_12007) ;  /* 0x0000006c007c8947 */ /* 0x002fea0003800000 */
.L_x_12171:
[----:B------:R-:W-:Y:S05]  /*1bc10*/  BSYNC B2 ;  /* 0x0000000000027941 */ /* 0x000fea0003800000 */
.L_x_12006:
        /* <DEDUP_REMOVED lines=9> */
.L_x_12009:
[----:B------:R-:W-:Y:S05]  /*1bcb0*/  BSYNC B2 ;  /* 0x0000000000027941 */ /* 0x000fea0003800000 */
.L_x_12008:
        /* <DEDUP_REMOVED lines=12> */
.L_x_12010:
        /* <DEDUP_REMOVED lines=16> */
.L_x_12011:
        /* <DEDUP_REMOVED lines=16> */
.L_x_12012:
        /* <DEDUP_REMOVED lines=13> */
.L_x_12172:
[----:B------:R-:W-:Y:S05]  /*1c050*/  BSYNC B2 ;  /* 0x0000000000027941 */ /* 0x000fea0003800000 */
.L_x_12013:
        /* <DEDUP_REMOVED lines=11> */
.L_x_12016:
[----:B------:R-:W-:Y:S05]  /*1c110*/  BSYNC B2 ;  /* 0x0000000000027941 */ /* 0x000fea0003800000 */
.L_x_12015:
        /* <DEDUP_REMOVED lines=8> */
.L_x_12017:
        /* <DEDUP_REMOVED lines=15> */
.L_x_12018:
        /* <DEDUP_REMOVED lines=15> */
.L_x_12019:
        /* <DEDUP_REMOVED lines=10> */
.L_x_12005:
[----:B------:R-:W-:Y:S05]  /*1c420*/  BSYNC B1 ;  /* 0x0000000000017941 */ /* 0x000fea0003800000 */
.L_x_12004:
[----:B0-----:R-:W2:Y:S01]  /*1c430*/  LDL.LU R5, [R1+0x4] ;  /* 0x0000040001057983 */ /* 0x001ea20000300800 */
        /* <DEDUP_REMOVED lines=8> */
[----:B------:R0:W-:Y:S02]  /*1c4c0*/  STL [R1+0x4], R5 ;  /* 0x0000040501007387 */ /* 0x0001e40000100800 */
[----:B------:R-:W-:Y:S05]  /*1c4d0*/  @!P2 BRA `(.L_x_11998) ;  /* 0x00000008005ca947 */ /* 0x000fea0003800000 */
.L_x_12036:
[----:B------:R-:W-:Y:S05]  /*1c4e0*/  YIELD ;  /* 0x0000000000007946 */ /* 0x000fea0003800000 */
[----:B------:R-:W-:Y:S04]  /*1c4f0*/  BSSY B1, `(.L_x_12020) ;  /* 0x000008b000017945 */ /* 0x000fe80003800000 */
[----:B--2---:R-:W-:Y:S05]  /*1c500*/  @!P6 BRA `(.L_x_12021) ;  /* 0x000000080024e947 */ /* 0x004fea0003800000 */
        /* <DEDUP_REMOVED lines=9> */
.L_x_12173:
[----:B------:R-:W-:Y:S05]  /*1c5a0*/  BSYNC B2 ;  /* 0x0000000000027941 */ /* 0x000fea0003800000 */
.L_x_12022:
        /* <DEDUP_REMOVED lines=9> */
.L_x_12025:
[----:B------:R-:W-:Y:S05]  /*1c640*/  BSYNC B2 ;  /* 0x0000000000027941 */ /* 0x000fea0003800000 */
.L_x_12024:
        /* <DEDUP_REMOVED lines=10> */
[----:B------:R-:W-:-:S10]  /*1c6f0*/  UMOV UR7, 0x12f00000 ;  /* 0x12f0000000077882 */ /* 0x000fd40000000000 */
.L_x_12026:
        /* <DEDUP_REMOVED lines=16> */
.L_x_12027:
        /* <DEDUP_REMOVED lines=16> */
.L_x_12028:
        /* <DEDUP_REMOVED lines=13> */
.L_x_12174:
[----:B------:R-:W-:Y:S05]  /*1c9d0*/  BSYNC B2 ;  /* 0x0000000000027941 */ /* 0x000fea0003800000 */
.L_x_12029:
        /* <DEDUP_REMOVED lines=11> */
.L_x_12032:
[----:B------:R-:W-:Y:S05]  /*1ca90*/  BSYNC B2 ;  /* 0x0000000000027941 */ /* 0x000fea0003800000 */
.L_x_12031:
        /* <DEDUP_REMOVED lines=8> */
.L_x_12033:
        /* <DEDUP_REMOVED lines=15> */
.L_x_12034:
        /* <DEDUP_REMOVED lines=15> */
.L_x_12035:
        /* <DEDUP_REMOVED lines=10> */
.L_x_12021:
[----:B------:R-:W-:Y:S05]  /*1cda0*/  BSYNC B1 ;  /* 0x0000000000017941 */ /* 0x000fea0003800000 */
.L_x_12020:
[----:B------:R-:W2:Y:S01]  /*1cdb0*/  LDL.LU R7, [R1+0x4] ;  /* 0x0000040001077983 */ /* 0x000ea20000300800 */
        /* <DEDUP_REMOVED lines=9> */
.L_x_11998:
[----:B------:R-:W-:Y:S05]  /*1ce50*/  BSYNC B0 ;  /* 0x0000000000007941 */ /* 0x000fea0003800000 */
.L_x_11997:
[----:B------:R-:W3:Y:S01]  /*1ce60*/  LDC R0, c[0x0][0x448] ;  /* 0x00011200ff007b82 */ /* 0x000ee20000000800 */
[----:B------:R-:W-:Y:S07]  /*1ce70*/  @!P0 WARPSYNC.ALL ;  /* 0x0000000000008948 */ /* 0x000fee0003800000 */
[----:B------:R-:W-:Y:S01]  /*1ce80*/  @!P0 BAR.SYNC.DEFER_BLOCKING 0xc, 0x200 ;  /* 0x0308000000008b1d */ /* 0x000fe20000010000 */
[----:B---3--:R-:W-:Y:S01]  /*1ce90*/  ISETP.NE.AND P1, PT, R0, 0x1, PT ;  /* 0x000000010000780c */ /* 0x008fe20003f25270 */
[----:B------:R-:W-:-:S12]  /*1cea0*/  VIADD R0, R17, 0xbf ;  /* 0x000000bf11007836 */ /* 0x000fd80000000000 */
[----:B------:R-:W3:Y:S08]  /*1ceb0*/  @P1 LDC R2, c[0x0][0x44c] ;  /* 0x00011300ff021b82 */ /* 0x000ef00000000800 */
[----:B------:R-:W4:Y:S01]  /*1cec0*/  @P1 LDC R3, c[0x0][0x450] ;  /* 0x00011400ff031b82 */ /* 0x000f220000000800 */
[----:B---3--:R-:W-:-:S05]  /*1ced0*/  @P1 IMAD.HI.U32 R2, R0, R2, RZ ;  /* 0x0000000200021227 */ /* 0x008fca00078e00ff */
[----:B----4-:R-:W-:Y:S02]  /*1cee0*/  @P1 SHF.R.U32.HI R0, RZ, R3, R2 ;  /* 0x00000003ff001219 */ /* 0x010fe40000011602 */
[----:B------:R-:W3:Y:S03]  /*1cef0*/  LDC.64 R2, c[0x0][0x9e0] ;  /* 0x00027800ff027b82 */ /* 0x000ee60000000a00 */
[----:B------:R-:W-:Y:S01]  /*1cf00*/  IMAD.IADD R0, R21, 0x1, R0 ;  /* 0x0000000115007824 */ /* 0x000fe200078e0200 */
[----:B---3--:R-:W-:-:S03]  /*1cf10*/  ISETP.GE.AND P2, PT, R3, 0x1, PT ;  /* 0x000000010300780c */ /* 0x008fc60003f46270 */
[----:B------:R-:W-:-:S10]  /*1cf20*/  IMAD.IADD R2, R0, 0x1, R2 ;  /* 0x0000000100027824 */ /* 0x000fd400078e0202 */
[----:B------:R-:W-:Y:S05]  /*1cf30*/  @!P2 BRA `(.L_x_12037) ;  /* 0x000000000048a947 */ /* 0x000fea0003800000 */
[C---:B------:R-:W-:Y:S01]  /*1cf40*/  ISETP.GT.AND P0, PT, R0.reuse, RZ, PT ;  /* 0x000000ff0000720c */ /* 0x040fe20003f04270 */
[----:B------:R-:W-:Y:S01]  /*1cf50*/  BSSY B0, `(.L_x_12038) ;  /* 0x000000e000007945 */ /* 0x000fe20003800000 */
[----:B------:R-:W-:-:S11]  /*1cf60*/  VIADD R6, R0, 0xffffffff ;  /* 0xffffffff00067836 */ /* 0x000fd60000000000 */
[----:B------:R-:W-:Y:S05]  /*1cf70*/  @P0 BRA `(.L_x_12039) ;  /* 0x00000000001c0947 */ /* 0x000fea0003800000 */
[----:B------:R-:W-:Y:S01]  /*1cf80*/  ISETP.NE.AND P0, PT, R3, 0x1, PT ;  /* 0x000000010300780c */ /* 0x000fe20003f05270 */
[----:B------:R-:W-:-:S12]  /*1cf90*/  IMAD.MOV R0, RZ, RZ, -R0 ;  /* 0x000000ffff007224 */ /* 0x000fd800078e0a00 */
[----:B0-----:R-:W0:Y:S02]  /*1cfa0*/  @P0 LDC.64 R4, c[0x0][0x9e8] ;  /* 0x00027a00ff040b82 */ /* 0x001e240000000a00 */
[----:B0-----:R-:W-:-:S05]  /*1cfb0*/  @P0 IMAD.HI.U32 R4, R0, R4, RZ ;  /* 0x0000000400040227 */ /* 0x001fca00078e00ff */
[----:B------:R-:W-:-:S04]  /*1cfc0*/  @P0 SHF.R.U32.HI R0, RZ, R5, R4 ;  /* 0x00000005ff000219 */ /* 0x000fc80000011604 */
[----:B------:R-:W-:Y:S01]  /*1cfd0*/  LOP3.LUT R6, RZ, R0, RZ, 0x33, !PT ;  /* 0x00000000ff067212 */ /* 0x000fe200078e33ff */
[----:B------:R-:W-:Y:S06]  /*1cfe0*/  BRA `(.L_x_12040) ;  /* 0x0000000000107947 */ /* 0x000fec0003800000 */
.L_x_12039:
[----:B------:R-:W-:-:S13]  /*1cff0*/  ISETP.NE.AND P0, PT, R3, 0x1, PT ;  /* 0x000000010300780c */ /* 0x000fda0003f05270 */
[----:B0-----:R-:W0:Y:S02]  /*1d000*/  @P0 LDC.64 R4, c[0x0][0x9e8] ;  /* 0x00027a00ff040b82 */ /* 0x001e240000000a00 */
[----:B0-----:R-:W-:-:S05]  /*1d010*/  @P0 IMAD.HI.U32 R4, R6, R4, RZ ;  /* 0x0000000406040227 */ /* 0x001fca00078e00ff */
[----:B------:R-:W-:-:S07]  /*1d020*/  @P0 SHF.R.U32.HI R6, RZ, R5, R4 ;  /* 0x00000005ff060219 */ /* 0x000fce0000011604 */
.L_x_12040:
[----:B------:R-:W-:Y:S05]  /*1d030*/  BSYNC B0 ;  /* 0x0000000000007941 */ /* 0x000fea0003800000 */
.L_x_12038:
[----:B------:R-:W-:-:S05]  /*1d040*/  IMAD R6, R6, R3, R3 ;  /* 0x0000000306067224 */ /* 0x000fca00078e0203 */
[----:B------:R-:W-:-:S07]  /*1d050*/  VIMNMX R2, R2, R6, PT ;  /* 0x0000000602027248 */ /* 0x000fce0003fe0100 */
.L_x_12037:
[----:B------:R-:W-:Y:S01]  /*1d060*/  VIADD R2, R2, 0x7f ;  /* 0x0000007f02027836 */ /* 0x000fe20000000000 */
[----:B------:R-:W3:Y:S01]  /*1d070*/  @P1 LDC R4, c[0x0][0x450] ;  /* 0x00011400ff041b82 */ /* 0x000ee20000000800 */
[----:B------:R-:W-:-:S03]  /*1d080*/  ULDC UR4, c[0x0][0x9dc] ;  /* 0x0002770000047ab9 */ /* 0x000fc60000000800 */
[----:B------:R-:W-:-:S04]  /*1d090*/  SHF.R.S32.HI R0, RZ, 0x1f, R2 ;  /* 0x0000001fff007819 */ /* 0x000fc80000011402 */
[----:B------:R-:W-:Y:S01]  /*1d0a0*/  LEA.HI R0, R0, R2, RZ, 0x7 ;  /* 0x0000000200007211 */ /* 0x000fe200078f38ff */
[----:B------:R-:W-:-:S03]  /*1d0b0*/  IMAD.MOV.U32 R2, RZ, RZ, R17 ;  /* 0x000000ffff027224 */ /* 0x000fc600078e0011 */
[----:B------:R-:W-:-:S04]  /*1d0c0*/  SHF.R.S32.HI R0, RZ, 0x7, R0 ;  /* 0x00000007ff007819 */ /* 0x000fc80000011400 */
[----:B------:R-:W-:Y:S02]  /*1d0d0*/  VIMNMX R6, R25, R0, PT ;  /* 0x0000000019067248 */ /* 0x000fe40003fe0100 */
[----:B------:R-:W4:Y:S03]  /*1d0e0*/  @P1 LDC R0, c[0x0][0x44c] ;  /* 0x00011300ff001b82 */ /* 0x000f260000000800 */
[----:B------:R0:W-:Y:S01]  /*1d0f0*/  STL [R1+0x44], R6 ;  /* 0x0000440601007387 */ /* 0x0001e20000100800 */
[----:B----4-:R-:W-:-:S05]  /*1d100*/  @P1 IMAD.HI.U32 R0, R17, R0, RZ ;  /* 0x0000000011001227 */ /* 0x010fca00078e00ff */
[----:B---3--:R-:W-:-:S05]  /*1d110*/  @P1 SHF.R.U32.HI R2, RZ, R4, R0 ;  /* 0x00000004ff021219 */ /* 0x008fca0000011600 */
[----:B------:R-:W-:-:S04]  /*1d120*/  IMAD.IADD R2, R20, 0x1, R2 ;  /* 0x0000000114027824 */ /* 0x000fc800078e0202 */
[----:B------:R-:W-:Y:S01]  /*1d130*/  VIADD R0, R2, -UR4 ;  /* 0x8000000402007c36 */ /* 0x000fe20008000000 */
[----:B0-----:R-:W-:Y:S06]  /*1d140*/  @!P2 BRA `(.L_x_12041) ;  /* 0x000000000044a947 */ /* 0x001fec0003800000 */
        /* <DEDUP_REMOVED lines=10> */
.L_x_12043:
[----:B------:R-:W-:-:S13]  /*1d1f0*/  ISETP.NE.AND P0, PT, R3, 0x1, PT ;  /* 0x000000010300780c */ /* 0x000fda0003f05270 */
[----:B------:R-:W0:Y:S02]  /*1d200*/  @P0 LDC.64 R4, c[0x0][0x9e8] ;  /* 0x00027a00ff040b82 */ /* 0x000e240000000a00 */
[----:B0-----:R-:W-:-:S05]  /*1d210*/  @P0 IMAD.HI.U32 R4, R2, R4, RZ ;  /* 0x0000000402040227 */ /* 0x001fca00078e00ff */
[----:B------:R-:W-:-:S07]  /*1d220*/  @P0 SHF.R.U32.HI R2, RZ, R5, R4 ;  /* 0x00000005ff020219 */ /* 0x000fce0000011604 */
.L_x_12044:
[----:B------:R-:W-:Y:S05]  /*1d230*/  BSYNC B0 ;  /* 0x0000000000007941 */ /* 0x000fea0003800000 */
.L_x_12042:
[----:B------:R-:W-:-:S05]  /*1d240*/  IMAD R2, R2, R3, RZ ;  /* 0x0000000302027224 */ /* 0x000fca00078e02ff */
[----:B------:R-:W-:-:S07]  /*1d250*/  VIMNMX R0, R0, R2, !PT ;  /* 0x0000000200007248 */ /* 0x000fce0007fe0100 */
.L_x_12041:
[----:B------:R-:W-:-:S04]  /*1d260*/  SHF.R.S32.HI R2, RZ, 0x1f, R0 ;  /* 0x0000001fff027819 */ /* 0x000fc80000011400 */
[----:B------:R-:W-:-:S04]  /*1d270*/  LEA.HI R2, R2, R0, RZ, 0x7 ;  /* 0x0000000002027211 */ /* 0x000fc800078f38ff */
[----:B------:R-:W-:-:S04]  /*1d280*/  SHF.R.S32.HI R2, RZ, 0x7, R2 ;  /* 0x00000007ff027819 */ /* 0x000fc80000011402 */
[----:B------:R-:W-:-:S04]  /*1d290*/  VIMNMX R3, RZ, R2, !PT ;  /* 0x00000002ff037248 */ /* 0x000fc80007fe0100 */
[----:B------:R-:W-:Y:S01]  /*1d2a0*/  ISETP.GT.AND P0, PT, R6, R3, PT ;  /* 0x000000030600720c */ /* 0x000fe20003f04270 */
[----:B------:R0:W-:-:S12]  /*1d2b0*/  STL [R1+0x1c], R3 ;  /* 0x00001c0301007387 */ /* 0x0001d80000100800 */
[----:B0-----:R-:W-:Y:S05]  /*1d2c0*/  @P0 BRA `(.L_x_12045) ;  /* 0x0000000000440947 */ /* 0x001fea0003800000 */
[----:B------:R-:W0:Y:S02]  /*1d2d0*/  S2R R3, SR_TID.X ;  /* 0x0000000000037919 */ /* 0x000e240000002100 */
[----:B0-----:R-:W-:-:S04]  /*1d2e0*/  LOP3.LUT R3, R3, 0x7f, RZ, 0xc0, !PT ;  /* 0x0000007f03037812 */ /* 0x001fc800078ec0ff */
[----:B------:R-:W-:-:S13]  /*1d2f0*/  ISETP.NE.AND P0, PT, R3, RZ, PT ;  /* 0x000000ff0300720c */ /* 0x000fda0003f05270 */
[----:B------:R-:W-:Y:S05]  /*1d300*/  @P0 BRA `(.L_x_12046) ;  /* 0x00000038006c0947 */ /* 0x000fea0003800000 */
[----:B------:R-:W0:Y:S01]  /*1d310*/  S2R R3, SR_LANEID ;  /* 0x0000000000037919 */ /* 0x000e220000000000 */
[----:B------:R-:W-:Y:S02]  /*1d320*/  VOTEU.ANY UR4, UPT, PT ;  /* 0x0000000000047886 */ /* 0x000fe400038e0100 */
[----:B------:R-:W0:Y:S08]  /*1d330*/  FLO.U32 R0, UR4 ;  /* 0x0000000400007d00 */ /* 0x000e3000080e0000 */
[----:B------:R-:W3:Y:S01]  /*1d340*/  POPC R5, UR4 ;  /* 0x0000000400057d09 */ /* 0x000ee20008000000 */
[----:B0-----:R-:W-:-:S02]  /*1d350*/  ISETP.EQ.U32.AND P0, PT, R0, R3, PT ;  /* 0x000000030000720c */ /* 0x001fc40003f02070 */
[----:B------:R-:W3:Y:S11]  /*1d360*/  LDC.64 R2, c[0x0][0xc60] ;  /* 0x00031800ff027b82 */ /* 0x000ef60000000a00 */
[----:B---3--:R-:W3:Y:S01]  /*1d370*/  @P0 ATOMG.E.ADD.STRONG.GPU PT, R3, desc[UR42][R2.64], R5 ;  /* 0x00000005020309a8 */ /* 0x008ee200081ee1ea */
[----:B------:R-:W0:Y:S02]  /*1d380*/  S2R R4, SR_LTMASK ;  /* 0x0000000000047919 */ /* 0x000e240000003900 */
[----:B0-----:R-:W-:-:S04]  /*1d390*/  LOP3.LUT R4, R4, UR4, RZ, 0xc0, !PT ;  /* 0x0000000404047c12 */ /* 0x001fc8000f8ec0ff */
[----:B--2---:R-:W0:Y:S01]  /*1d3a0*/  POPC R7, R4 ;  /* 0x0000000400077309 */ /* 0x004e220000000000 */
[----:B---3--:R-:W0:Y:S02]  /*1d3b0*/  SHFL.IDX PT, R0, R3, R0, 0x1f ;  /* 0x00001f0003007589 */ /* 0x008e2400000e0000 */
[----:B0-----:R-:W-:Y:S01]  /*1d3c0*/  IADD3 R16, R0, UR38, R7 ;  /* 0x0000002600107c10 */ /* 0x001fe2000fffe007 */
[----:B------:R-:W-:Y:S06]  /*1d3d0*/  BRA `(.L_x_12046) ;  /* 0x0000003800387947 */ /* 0x000fec0003800000 */
.L_x_12045:
        /* <DEDUP_REMOVED lines=12> */
[----:B--2---:R-:W-:-:S02]  /*1d4a0*/  IMAD.U32 R7, RZ, RZ, UR9 ;  /* 0x00000009ff077e24 */ /* 0x004fc4000f8e00ff */
[----:B-1----:R-:W-:Y:S02]  /*1d4b0*/  IMAD.U32 R10, RZ, RZ, UR4 ;  /* 0x00000004ff0a7e24 */ /* 0x002fe4000f8e00ff */
[----:B------:R-:W-:Y:S02]  /*1d4c0*/  IMAD.U32 R11, RZ, RZ, UR5 ;  /* 0x00000005ff0b7e24 */ /* 0x000fe4000f8e00ff */
[----:B------:R-:W-:Y:S02]  /*1d4d0*/  IMAD.MOV.U32 R8, RZ, RZ, 0x70 ;  /* 0x00000070ff087424 */ /* 0x000fe400078e00ff */
[----:B------:R-:W-:Y:S02]  /*1d4e0*/  IMAD.MOV.U32 R12, RZ, RZ, 0x1 ;  /* 0x00000001ff0c7424 */ /* 0x000fe400078e00ff */
[----:B------:R-:W-:-:S07]  /*1d4f0*/  IMAD.MOV.U32 R13, RZ, RZ, RZ ;  /* 0x000000ffff0d7224 */ /* 0x000fce00078e00ff */
[----:B------:R-:W-:-:S07]  /*1d500*/  LEPC R20, `(.L_x_12048) ;  /* 0x000000001014794e */ /* 0x000fce0000000000 */
[----:B0-----:R-:W-:Y:S05]  /*1d510*/  CALL.ABS.NOINC R2 ;  /* 0x0000000002007343 */ /* 0x001fea0003c00000 */
.L_x_12048:
[----:B------:R-:W-:Y:S05]  /*1d520*/  BSYNC B6 ;  /* 0x0000000000067941 */ /* 0x000fea0003800000 */
.L_x_12047:
        /* <DEDUP_REMOVED lines=22> */
.L_x_12050:
[----:B------:R-:W-:Y:S05]  /*1d690*/  BSYNC B6 ;  /* 0x0000000000067941 */ /* 0x000fea0003800000 */
.L_x_12049:
        /* <DEDUP_REMOVED lines=20> */
.L_x_12052:
[----:B------:R-:W-:Y:S05]  /*1d7e0*/  BSYNC B6 ;  /* 0x0000000000067941 */ /* 0x000fea0003800000 */
.L_x_12051:
        /* <DEDUP_REMOVED lines=19> */
.L_x_12054:
[----:B------:R-:W-:Y:S05]  /*1d920*/  BSYNC B6 ;  /* 0x0000000000067941 */ /* 0x000fea0003800000 */
.L_x_12053:
[----:B------:R-:W1:Y:S01]  /*1d930*/  LDL R5, [R1+0x44] ;  /* 0x0000440001057983 */ /* 0x000e620000100800 */
[----:B------:R-:W-:-:S03]  /*1d940*/  ULDC.64 UR4, c[0x0][0x9f8] ;  /* 0x00027e0000047ab9 */ /* 0x000fc60000000a00 */
[----:B------:R-:W3:Y:S01]  /*1d950*/  LDL R21, [R1+0x14] ;  /* 0x0000140001157983 */ /* 0x000ee20000100800 */
[----:B------:R-:W-:Y:S01]  /*1d960*/  ISETP.NE.U32.AND P0, PT, RZ, UR4, PT ;  /* 0x00000004ff007c0c */ /* 0x000fe2000bf05070 */
[----:B------:R-:W-:Y:S01]  /*1d970*/  IMAD.MOV.U32 R11, RZ, RZ, R19 ;  /* 0x000000ffff0b7224 */ /* 0x000fe200078e0013 */
[----:B------:R-:W0:Y:S01]  /*1d980*/  LDC R6, c[0x0][0x430] ;  /* 0x00010c00ff067b82 */ /* 0x000e220000000800 */
[----:B------:R-:W4:Y:S01]  /*1d990*/  S2R R20, SR_TID.X ;  /* 0x0000000000147919 */ /* 0x000f220000002100 */
[----:B------:R-:W-:-:S13]  /*1d9a0*/  ISETP.NE.AND.EX P0, PT, RZ, UR5, PT, P0 ;  /* 0x00000005ff007c0c */ /* 0x000fda000bf05300 */
[----:B------:R-:W2:Y:S02]  /*1d9b0*/  @P0 LDC.64 R2, c[0x0][0x9f8] ;  /* 0x00027e00ff020b82 */ /* 0x000ea40000000a00 */
[----:B--2---:R-:W-:-:S05]  /*1d9c0*/  @P0 IMAD.WIDE R2, R19, 0x4, R2 ;  /* 0x0000000413020825 */ /* 0x004fca00078e0202 */
[----:B------:R2:W3:Y:S01]  /*1d9d0*/  @P0 LDG.E R11, desc[UR42][R2.64] ;  /* 0x0000002a020b0981 */ /* 0x0004e2000c1e1900 */
[----:B0-----:R-:W-:Y:S02]  /*1d9e0*/  ISETP.NE.AND P1, PT, R6, 0x1, PT ;  /* 0x000000010600780c */ /* 0x001fe40003f25270 */
[----:B----4-:R-:W-:Y:S01]  /*1d9f0*/  LOP3.LUT R20, R20, 0x7f, RZ, 0xc0, !PT ;  /* 0x0000007f14147812 */ /* 0x010fe200078ec0ff */
[----:B------:R-:W0:Y:S03]  /*1da00*/  S2R R0, SR_TID.X ;  /* 0x0000000000007919 */ /* 0x000e260000002100 */
[----:B------:R-:W-:-:S07]  /*1da10*/  SHF.R.U32.HI R20, RZ, 0x1, R20 ;  /* 0x00000001ff147819 */ /* 0x000fce0000011614 */
[----:B--2---:R-:W2:Y:S08]  /*1da20*/  @P1 LDC R3, c[0x0][0x434] ;  /* 0x00010d00ff031b82 */ /* 0x004eb00000000800 */
[----:B------:R-:W4:Y:S01]  /*1da30*/  @P1 LDC R4, c[0x0][0x438] ;  /* 0x00010e00ff041b82 */ /* 0x000f220000000800 */
[----:B0-----:R-:W-:-:S05]  /*1da40*/  IMAD.SHL.U32 R0, R0, 0x40, RZ ;  /* 0x0000004000007824 */ /* 0x001fca00078e00ff */
[----:B------:R-:W-:Y:S02]  /*1da50*/  LOP3.LUT R0, R0, 0x40, RZ, 0xc0, !PT ;  /* 0x0000004000007812 */ /* 0x000fe400078ec0ff */
[----:B------:R-:W-:Y:S01]  /*1da60*/  LOP3.LUT R22, R22, 0xfffffffb, RZ, 0xc0, !PT ;  /* 0xfffffffb16167812 */ /* 0x000fe200078ec0ff */
[----:B------:R-:W-:Y:S01]  /*1da70*/  UMOV UR4, 0xffffffff ;  /* 0xffffffff00047882 */ /* 0x000fe20000000000 */
[----:B-1----:R-:W-:-:S04]  /*1da80*/  LEA R10, R5, 0xffffff80, 0x7 ;  /* 0xffffff80050a7811 */ /* 0x002fc800078e38ff */
[----:B------:R-:W-:-:S04]  /*1da90*/  LOP3.LUT R0, R10, R20, R0, 0xfe, !PT ;  /* 0x000000140a007212 */ /* 0x000fc800078efe00 */
[C---:B------:R-:W-:Y:S01]  /*1daa0*/  ISETP.GE.AND P0, PT, R0.reuse, R26, PT ;  /* 0x0000001a0000720c */ /* 0x040fe20003f06270 */
[----:B---3--:R-:W-:Y:S02]  /*1dab0*/  IMAD.IADD R2, R0, 0x1, R21 ;  /* 0x0000000100027824 */ /* 0x008fe400078e0215 */
[----:B------:R-:W0:Y:S02]  /*1dac0*/  S2R R21, SR_TID.X ;  /* 0x0000000000157919 */ /* 0x000e240000002100 */
[----:B--2---:R-:W-:-:S04]  /*1dad0*/  @P1 IMAD.HI.U32 R3, R2, R3, RZ ;  /* 0x0000000302031227 */ /* 0x004fc800078e00ff */
[----:B------:R-:W-:Y:S01]  /*1dae0*/  IMAD.MOV.U32 R0, RZ, RZ, R2 ;  /* 0x000000ffff007224 */ /* 0x000fe200078e0002 */
[----:B----4-:R-:W-:Y:S02]  /*1daf0*/  @P1 SHF.R.U32.HI R0, RZ, R4, R3 ;  /* 0x00000004ff001219 */ /* 0x010fe40000011603 */
[----:B------:R-:W1:Y:S02]  /*1db00*/  LDC R4, c[0x0][0x2f4] ;  /* 0x0000bd00ff047b82 */ /* 0x000e640000000800 */
[--C-:B------:R-:W-:Y:S01]  /*1db10*/  @!P0 SHF.R.S32.HI R9, RZ, 0x1f, R0.reuse ;  /* 0x0000001fff098819 */ /* 0x100fe20000011400 */
[--C-:B------:R-:W-:Y:S02]  /*1db20*/  IMAD.MOV R5, RZ, RZ, -R0.reuse ;  /* 0x000000ffff057224 */ /* 0x100fe400078e0a00 */
[----:B------:R-:W-:Y:S02]  /*1db30*/  @!P0 IMAD.MOV.U32 R8, RZ, RZ, R0 ;  /* 0x000000ffff088224 */ /* 0x000fe400078e0000 */
[----:B------:R-:W-:-:S02]  /*1db40*/  IMAD R5, R6, R5, R2 ;  /* 0x0000000506057224 */ /* 0x000fc400078e0202 */
[----:B------:R-:W2:Y:S08]  /*1db50*/  @!P0 LDC.64 R2, c[0x0][0x428] ;  /* 0x00010a00ff028b82 */ /* 0x000eb00000000a00 */
[----:B------:R-:W3:Y:S01]  /*1db60*/  @!P0 LDC.64 R6, c[0x0][0x418] ;  /* 0x00010600ff068b82 */ /* 0x000ee20000000a00 */
[----:B0-----:R-:W-:-:S05]  /*1db70*/  IMAD.SHL.U32 R21, R21, 0x10, RZ ;  /* 0x0000001015157824 */ /* 0x001fca00078e00ff */
[----:B------:R-:W-:Y:S02]  /*1db80*/  LOP3.LUT R21, R21, 0x10, RZ, 0xc0, !PT ;  /* 0x0000001015157812 */ /* 0x000fe400078ec0ff */
[----:B------:R-:W-:Y:S01]  /*1db90*/  SHF.R.S32.HI R12, RZ, 0x1f, R11 ;  /* 0x0000001fff0c7819 */ /* 0x000fe2000001140b */
[----:B------:R-:W-:Y:S01]  /*1dba0*/  STL [R1+0x8], R11 ;  /* 0x0000080b01007387 */ /* 0x000fe20000100800 */
[----:B--2---:R-:W-:Y:S01]  /*1dbb0*/  @!P0 IMAD.WIDE.U32 R8, R11, R2, R8 ;  /* 0x000000020b088225 */ /* 0x004fe200078e0008 */
[----:B-1----:R-:W-:Y:S02]  /*1dbc0*/  ISETP.GE.AND P3, PT, R21, R4, PT ;  /* 0x000000041500720c */ /* 0x002fe40003f66270 */
[----:B------:R0:W-:Y:S01]  /*1dbd0*/  STL [R1+0x18], R12 ;  /* 0x0000180c01007387 */ /* 0x0001e20000100800 */
[----:B------:R-:W-:-:S04]  /*1dbe0*/  @!P0 IMAD R2, R12, R2, RZ ;  /* 0x000000020c028224 */ /* 0x000fc800078e02ff */
[----:B------:R-:W-:Y:S01]  /*1dbf0*/  @!P0 IMAD R0, R11, R3, R2 ;  /* 0x000000030b008224 */ /* 0x000fe200078e0202 */
[----:B---3--:R-:W-:Y:S01]  /*1dc00*/  @!P0 LEA R6, P1, R8, R6, 0x2 ;  /* 0x0000000608068211 */ /* 0x008fe200078210ff */
[----:B------:R-:W-:Y:S02]  /*1dc10*/  IMAD.MOV.U32 R3, RZ, RZ, RZ ;  /* 0x000000ffff037224 */ /* 0x000fe400078e00ff */
[----:B------:R-:W-:Y:S01]  /*1dc20*/  @!P0 IMAD.IADD R0, R9, 0x1, R0 ;  /* 0x0000000109008824 */ /* 0x000fe200078e0200 */
[----:B0-----:R-:W-:-:S04]  /*1dc30*/  LOP3.LUT R12, R21, 0x20, RZ, 0xfc, !PT ;  /* 0x00000020150c7812 */ /* 0x001fc800078efcff */
[----:B------:R-:W-:Y:S01]  /*1dc40*/  @!P0 LEA.HI.X R7, R8, R7, R0, 0x2, P1 ;  /* 0x0000000708078211 */ /* 0x000fe200008f1400 */
[----:B------:R-:W-:Y:S01]  /*1dc50*/  IMAD.U32 R0, RZ, RZ, UR39 ;  /* 0x00000027ff007e24 */ /* 0x000fe2000f8e00ff */
[----:B------:R-:W-:Y:S02]  /*1dc60*/  ISETP.GE.AND P1, PT, R12, R4, PT ;  /* 0x000000040c00720c */ /* 0x000fe40003f26270 */
[----:B------:R-:W-:Y:S01]  /*1dc70*/  @P3 LOP3.LUT R22, R22, 0x4, RZ, 0xfc, !PT ;  /* 0x0000000416163812 */ /* 0x000fe200078efcff */
[----:B------:R0:W5:Y:S01]  /*1dc80*/  @!P0 LDG.E R3, desc[UR42][R6.64] ;  /* 0x0000002a06038981 */ /* 0x000162000c1e1900 */
[----:B------:R-:W-:Y:S02]  /*1dc90*/  ISETP.NE.AND P2, PT, R0, 0x3, PT ;  /* 0x000000030000780c */ /* 0x000fe40003f45270 */
[----:B------:R-:W-:Y:S02]  /*1dca0*/  LOP3.LUT R22, R22, 0xfffffff7, RZ, 0xc0, !PT ;  /* 0xfffffff716167812 */ /* 0x000fe400078ec0ff */
[----:B------:R-:W-:-:S02]  /*1dcb0*/  LOP3.LUT R11, R21, 0x40, RZ, 0xfc, !PT ;  /* 0x00000040150b7812 */ /* 0x000fc400078efcff */
[----:B------:R-:W-:Y:S02]  /*1dcc0*/  LOP3.LUT R22, R22, 0xfffffffd, RZ, 0xc0, !PT ;  /* 0xfffffffd16167812 */ /* 0x000fe400078ec0ff */
[----:B------:R-:W-:Y:S02]  /*1dcd0*/  ISETP.GE.AND P0, PT, R11, R4, PT ;  /* 0x000000040b00720c */ /* 0x000fe40003f06270 */
[----:B------:R-:W-:-:S04]  /*1dce0*/  @P1 LOP3.LUT R22, R22, 0x2, RZ, 0xfc, !PT ;  /* 0x0000000216161812 */ /* 0x000fc800078efcff */
[----:B------:R-:W-:-:S04]  /*1dcf0*/  @P2 LOP3.LUT R22, R22, 0x8, RZ, 0xfc, !PT ;  /* 0x0000000816162812 */ /* 0x000fc800078efcff */
[----:B------:R-:W-:-:S04]  /*1dd00*/  LOP3.LUT R22, R22, 0xfffffffe, RZ, 0xc0, !PT ;  /* 0xfffffffe16167812 */ /* 0x000fc800078ec0ff */
[----:B------:R-:W-:Y:S01]  /*1dd10*/  @P0 LOP3.LUT R22, R22, 0x1, RZ, 0xfc, !PT ;  /* 0x0000000116160812 */ /* 0x000fe200078efcff */
[----:B0-----:R-:W-:Y:S06]  /*1dd20*/  BRA.DIV UR4, `(.L_x_12055) ;  /* 0x0000004e04847947 */ /* 0x001fec000b800000 */
.L_x_12177:
[----:B------:R-:W-:-:S05]  /*1dd30*/  SHF.R.S32.HI R0, RZ, 0x1f, R18 ;  /* 0x0000001fff007819 */ /* 0x000fca0000011412 */
[----:B------:R0:W-:Y:S01]  /*1dd40*/  STL [R1+0xc], R0 ;  /* 0x00000c0001007387 */ /* 0x0001e20000100800 */
[----:B------:R-:W-:Y:S05]  /*1dd50*/  @!P2 BRA `(.L_x_12056) ;  /* 0x000000000004a947 */ /* 0x000fea0003800000 */
[----:B------:R-:W-:Y:S01]  /*1dd60*/  BPT.TRAP 0x1 ;  /* 0x000000040000795c */ /* 0x000fe20000300000 */
.L_x_12056:
[----:B------:R-:W-:Y:S01]  /*1dd70*/  IMAD R4, R24, 0x8, R23 ;  /* 0x0000000818047824 */ /* 0x000fe200078e0217 */
[----:B0-----:R-:W-:Y:S01]  /*1dd80*/  SHF.L.U32 R0, R29, 0x1f, RZ ;  /* 0x0000001f1d007819 */ /* 0x001fe200000006ff */
[----:B------:R-:W-:Y:S01]  /*1dd90*/  BSSY B0, `(.L_x_12057) ;  /* 0x0000006000007945 */ /* 0x000fe20003800000 */
[----:B------:R-:W-:Y:S02]  /*1dda0*/  IADD3 R2, -R20, R26, -R10 ;  /* 0x0000001a14027210 */ /* 0x000fe40007ffe90a */
[----:B------:R-:W0:Y:S01]  /*1ddb0*/  SYNCS.PHASECHK.TRANS64.TRYWAIT P0, [R4+URZ+0x19c80], R0 ;  /* 0x019c8000040075a7 */ /* 0x000e22000800017f */
[----:B------:R1:W-:Y:S01]  /*1ddc0*/  STL [R1+0x3c], R0 ;  /* 0x00003c0001007387 */ /* 0x0003e20000100800 */
[----:B------:R-:W-:Y:S01]  /*1ddd0*/  SHF.R.S32.HI R20, RZ, 0x1f, R5 ;  /* 0x0000001fff147819 */ /* 0x000fe20000011405 */
[----:B01----:R-:W-:Y:S06]  /*1dde0*/  @!P0 BRA `(.L_x_12058) ;  /* 0x0000004c00888947 */ /* 0x003fec0003800000 */
.L_x_12178:
[----:B------:R-:W-:Y:S05]  /*1ddf0*/  BSYNC B0 ;  /* 0x0000000000007941 */ /* 0x000fea0003800000 */
.L_x_12057:
[----:B------:R-:W2:Y:S01]  /*1de00*/  LDL R8, [R1+0xc] ;  /* 0x00000c0001087983 */ /* 0x000ea20000100800 */
[----:B------:R-:W-:-:S03]  /*1de10*/  ULDC.64 UR4, c[0x0][0x328] ;  /* 0x0000ca0000047ab9 */ /* 0x000fc60000000a00 */
[----:B------:R-:W3:Y:S01]  /*1de20*/  LDL R10, [R1+0x28] ;  /* 0x00002800010a7983 */ /* 0x000ee20000100800 */
[----:B0-----:R-:W-:Y:S01]  /*1de30*/  IMAD R0, R20, UR4, RZ ;  /* 0x0000000414007c24 */ /* 0x001fe2000f8e02ff */
[----:B-----5:R-:W-:Y:S01]  /*1de40*/  SHF.R.S32.HI R21, RZ, 0x1f, R3 ;  /* 0x0000001fff157819 */ /* 0x020fe20000011403 */
[C---:B------:R-:W-:Y:S01]  /*1de50*/  IMAD.WIDE.U32 R6, R5.reuse, UR4, RZ ;  /* 0x0000000405067c25 */ /* 0x040fe2000f8e00ff */
[----:B------:R-:W0:Y:S01]  /*1de60*/  S2R R11, SR_TID.X ;  /* 0x00000000000b7919 */ /* 0x000e220000002100 */
[----:B------:R-:W-:Y:S02]  /*1de70*/  ISETP.GE.AND P1, PT, R2, 0x1, PT ;  /* 0x000000010200780c */ /* 0x000fe40003f26270 */
        /* <DEDUP_REMOVED lines=9> */
[----:B0-----:R-:W-:-:S05]  /*1df10*/  IMAD.SHL.U32 R26, R11, 0x10, RZ ;  /* 0x000000100b1a7824 */ /* 0x001fca00078e00ff */
[----:B------:R-:W-:Y:S01]  /*1df20*/  LOP3.LUT R26, R26, 0x10, RZ, 0xc0, !PT ;  /* 0x000000101a1a7812 */ /* 0x000fe200078ec0ff */
        /* <DEDUP_REMOVED lines=13> */
[----:B-1----:R-:W-:-:S02]  /*1e000*/  ISETP.GE.AND P4, PT, R26, R12, PT ;  /* 0x0000000c1a00720c */ /* 0x002fc40003f86270 */
[----:B--2---:R-:W-:Y:S01]  /*1e010*/  IADD3 R6, P0, R26, R6, RZ ;  /* 0x000000061a067210 */ /* 0x004fe20007f1e0ff */
[----:B0-----:R-:W-:-:S04]  /*1e020*/  IMAD.SHL.U32 R11, R11, 0x10, RZ ;  /* 0x000000100b0b7824 */ /* 0x001fc800078e00ff */
[----:B---3--:R-:W-:Y:S01]  /*1e030*/  IMAD.X R7, RZ, RZ, R0, P0 ;  /* 0x000000ffff077224 */ /* 0x008fe200000e0600 */
[----:B------:R-:W-:Y:S01]  /*1e040*/  ISETP.LT.OR P0, PT, R2, 0x1, P4 ;  /* 0x000000010200780c */ /* 0x000fe20002701670 */
[----:B------:R-:W-:Y:S01]  /*1e050*/  IMAD.IADD R0, R23, 0x1, R10 ;  /* 0x0000000117007824 */ /* 0x000fe200078e020a */
[----:B------:R-:W-:-:S04]  /*1e060*/  LOP3.LUT R11, R11, 0x10, RZ, 0xc0, !PT ;  /* 0x000000100b0b7812 */ /* 0x000fc800078ec0ff */
[C---:B------:R-:W-:Y:S02]  /*1e070*/  LOP3.LUT R13, R11.reuse, 0x20, RZ, 0xfc, !PT ;  /* 0x000000200b0d7812 */ /* 0x040fe400078efcff */
[----:B------:R-:W-:Y:S02]  /*1e080*/  LOP3.LUT R11, R11, 0x40, RZ, 0xfc, !PT ;  /* 0x000000400b0b7812 */ /* 0x000fe400078efcff */
[----:B------:R-:W-:-:S03]  /*1e090*/  ISETP.GE.AND P2, PT, R13, R12, PT ;  /* 0x0000000c0d00720c */ /* 0x000fc60003f46270 */
        /* <DEDUP_REMOVED lines=8> */
.L_x_12184:
        /* <DEDUP_REMOVED lines=13> */
.L_x_12060:
        /* <DEDUP_REMOVED lines=11> */
.L_x_12061:
[----:B------:R2:W-:Y:S01]  /*1e2a0*/  SYNCS.ARRIVE.TRANS64.A1T0 RZ, [R4+URZ+0x19c70], RZ ;  /* 0x019c70ff04ff79a7 */ /* 0x0005e2000810003f */
[----:B------:R-:W-:Y:S05]  /*1e2b0*/  @!P4 BRA `(.L_x_12062) ;  /* 0x000000000004c947 */ /* 0x000fea0003800000 */
[----:B------:R-:W-:Y:S01]  /*1e2c0*/  BPT.TRAP 0x1 ;  /* 0x000000040000795c */ /* 0x000fe20000300000 */
.L_x_12062:
[----:B------:R-:W3:Y:S01]  /*1e2d0*/  LDL R2, [R1+0x3c] ;  /* 0x00003c0001027983 */ /* 0x000ee20000100800 */
[----:B------:R-:W-:Y:S01]  /*1e2e0*/  BSSY B0, `(.L_x_12063) ;  /* 0x0000003000007945 */ /* 0x000fe20003800000 */
[----:B---3--:R-:W3:Y:S03]  /*1e2f0*/  SYNCS.PHASECHK.TRANS64.TRYWAIT P0, [R4+URZ+0x19c40], R2 ;  /* 0x019c4002040075a7 */ /* 0x008ee6000800017f */
[----:B---3--:R-:W-:Y:S05]  /*1e300*/  @!P0 BRA `(.L_x_12064) ;  /* 0x0000004c003c8947 */ /* 0x008fea0003800000 */
.L_x_12185:
[----:B------:R-:W-:Y:S05]  /*1e310*/  BSYNC B0 ;  /* 0x0000000000007941 */ /* 0x000fea0003800000 */
.L_x_12063:
        /* <DEDUP_REMOVED lines=15> */
[----:B------:R-:W-:-:S04]  /*1e410*/  IMAD.WIDE.U32 R2, R18, UR4, R2 ;  /* 0x0000000412027c25 */ /* 0x000fc8000f8e0002 */
[C---:B0-----:R-:W-:Y:S02]  /*1e420*/  IMAD.SHL.U32 R10, R8.reuse, 0x10, RZ ;  /* 0x00000010080a7824 */ /* 0x041fe400078e00ff */
[----:B------:R-:W-:-:S03]  /*1e430*/  IMAD.SHL.U32 R8, R8, 0x10, RZ ;  /* 0x0000001008087824 */ /* 0x000fc600078e00ff */
[----:B------:R-:W-:Y:S02]  /*1e440*/  LOP3.LUT R10, R10, 0x10, RZ, 0xc0, !PT ;  /* 0x000000100a0a7812 */ /* 0x000fe400078ec0ff */
        /* <DEDUP_REMOVED lines=25> */
.L_x_12191:
        /* <DEDUP_REMOVED lines=13> */
.L_x_12066:
        /* <DEDUP_REMOVED lines=11> */
.L_x_12067:
[----:B------:R0:W5:Y:S01]  /*1e760*/  LDL.LU R3, [R1+0x38] ;  /* 0x0000380001037983 */ /* 0x0001620000300800 */
[----:B------:R0:W-:Y:S02]  /*1e770*/  SYNCS.ARRIVE.TRANS64.A1T0 RZ, [R4+URZ+0x19c30], RZ ;  /* 0x019c30ff04ff79a7 */ /* 0x0001e4000810003f */
        /* <DEDUP_REMOVED lines=8> */
[----:B------:R-:W-:Y:S01]  /*1e800*/  BSSY B6, `(.L_x_12068) ;  /* 0x000001d000067945 */ /* 0x000fe20003800000 */
[----:B------:R-:W-:Y:S02]  /*1e810*/  SHF.R.S32.HI R0, RZ, 0x1f, R19 ;  /* 0x0000001fff007819 */ /* 0x000fe40000011413 */
[----:B------:R-:W-:Y:S02]  /*1e820*/  SEL R26, R19, RZ, !P0 ;  /* 0x000000ff131a7207 */ /* 0x000fe40004000000 */
[----:B------:R-:W-:Y:S02]  /*1e830*/  SEL R0, R0, RZ, !P0 ;  /* 0x000000ff00007207 */ /* 0x000fe40004000000 */
[----:B-----5:R-:W-:Y:S01]  /*1e840*/  SHF.R.S32.HI R2, RZ, 0x1f, R3 ;  /* 0x0000001fff027819 */ /* 0x020fe20000011403 */
[----:B0-2---:R-:W-:-:S04]  /*1e850*/  IMAD.WIDE.U32 R4, R3, UR4, RZ ;  /* 0x0000000403047c25 */ /* 0x005fc8000f8e00ff */
[----:B------:R-:W-:Y:S01]  /*1e860*/  IMAD R2, R2, UR4, RZ ;  /* 0x0000000402027c24 */ /* 0x000fe2000f8e02ff */
[----:B------:R0:W-:Y:S03]  /*1e870*/  STL.64 [R1+0x38], R4 ;  /* 0x0000380401007387 */ /* 0x0001e60000100a00 */
[----:B------:R-:W-:-:S04]  /*1e880*/  IMAD R2, R3, UR5, R2 ;  /* 0x0000000503027c24 */ /* 0x000fc8000f8e0202 */
[----:B------:R-:W-:-:S05]  /*1e890*/  IMAD.IADD R2, R5, 0x1, R2 ;  /* 0x0000000105027824 */ /* 0x000fca00078e0202 */
[----:B------:R0:W-:Y:S04]  /*1e8a0*/  STL [R1+0x48], R2 ;  /* 0x0000480201007387 */ /* 0x0001e80000100800 */
[----:B------:R0:W-:Y:S01]  /*1e8b0*/  STL [R1+0x4c], R0 ;  /* 0x00004c0001007387 */ /* 0x0001e20000100800 */
        /* <DEDUP_REMOVED lines=17> */
.L_x_12069:
[----:B------:R-:W-:Y:S05]  /*1e9d0*/  BSYNC B6 ;  /* 0x0000000000067941 */ /* 0x000fea0003800000 */
.L_x_12068:
        /* <DEDUP_REMOVED lines=32> */
[----:B------:R-:W-:-:S04]  /*1ebe0*/  IMAD.IADD R0, R20, 0x1, R17 ;  /* 0x0000000114007824 */ /* 0x000fc800078e0211 */
        /* <DEDUP_REMOVED lines=34> */
[C---:B0-----:R-:W-:Y:S02]  /*1ee10*/  IMAD.SHL.U32 R11, R20.reuse, 0x10, RZ ;  /* 0x00000010140b7824 */ /* 0x041fe400078e00ff */
[----:B------:R-:W-:-:S03]  /*1ee20*/  IMAD.SHL.U32 R10, R20, 0x10, RZ ;  /* 0x00000010140a7824 */ /* 0x000fc600078e00ff */
[----:B------:R-:W-:Y:S01]  /*1ee30*/  LOP3.LUT R11, R11, 0x10, RZ, 0xc0, !PT ;  /* 0x000000100b0b7812 */ /* 0x000fe200078ec0ff */
[----:B------:R-:W-:Y:S01]  /*1ee40*/  IMAD R0, R0, UR7, R4 ;  /* 0x0000000700007c24 */ /* 0x000fe2000f8e0204 */
        /* <DEDUP_REMOVED lines=14> */
[----:B------:R-:W-:Y:S01]  /*1ef30*/  IMAD.IADD R17, R20, 0x1, R17 ;  /* 0x0000000114117824 */ /* 0x000fe200078e0211 */
        /* <DEDUP_REMOVED lines=21> */
.L_x_12198:
        /* <DEDUP_REMOVED lines=12> */
.L_x_12072:
[----:B------:R-:W-:Y:S05]  /*1f150*/  BSYNC B0 ;  /* 0x0000000000007941 */ /* 0x000fea0003800000 */
.L_x_12071:
[----:B------:R-:W-:Y:S01]  /*1f160*/  NOP ;  /* 0x0000000000007918 */ /* 0x000fe20000000000 */
[----:B------:R-:W-:-:S13]  /*1f170*/  PLOP3.LUT P0, PT, PT, PT, PT, 0x80, 0x0 ;  /* 0x000000000000781c */ /* 0x000fda0003f0f070 */
.L_x_12073:
        /* <DEDUP_REMOVED lines=18> */
.L_x_12199:
[----:B------:R-:W-:Y:S05]  /*1f2a0*/  BSYNC B0 ;  /* 0x0000000000007941 */ /* 0x000fea0003800000 */
.L_x_12074:
[----:B-1----:R-:W3:Y:S04]  /*1f2b0*/  LDL.LU R3, [R1+0x44] ;  /* 0x0000440001037983 */ /* 0x002ee80000300800 */
[----:B------:R-:W4:Y:S01]  /*1f2c0*/  LDL R2, [R1+0x1c] ;  /* 0x00001c0001027983 */ /* 0x000f220000100800 */
[----:B---3--:R-:W-:-:S05]  /*1f2d0*/  VIADD R20, R3, 0xfffffffe ;  /* 0xfffffffe03147836 */ /* 0x008fca0000000000 */
[----:B----4-:R-:W-:-:S13]  /*1f2e0*/  ISETP.GE.AND P0, PT, R20, R2, PT ;  /* 0x000000021400720c */ /* 0x010fda0003f06270 */
[----:B------:R-:W-:Y:S05]  /*1f2f0*/  @!P0 BRA `(.L_x_12076) ;  /* 0x0000001000908947 */ /* 0x000fea0003800000 */
[----:B0-----:R-:W-:Y:S02]  /*1f300*/  IMAD.MOV.U32 R4, RZ, RZ, R24 ;  /* 0x000000ffff047224 */ /* 0x001fe400078e0018 */
[----:B------:R-:W-:-:S07]  /*1f310*/  IMAD.MOV.U32 R6, RZ, RZ, R29 ;  /* 0x000000ffff067224 */ /* 0x000fce00078e001d */
.L_x_12096:
[----:B------:R-:W3:Y:S01]  /*1f320*/  LDL R7, [R1+0x14] ;  /* 0x0000140001077983 */ /* 0x000ee20000100800 */
[----:B0-----:R-:W0:Y:S03]  /*1f330*/  LDC R8, c[0x0][0x430] ;  /* 0x00010c00ff087b82 */ /* 0x001e260000000800 */
[----:B------:R-:W4:Y:S04]  /*1f340*/  LDL R11, [R1+0x18] ;  /* 0x00001800010b7983 */ /* 0x000f280000100800 */
[----:B------:R-:W5:Y:S01]  /*1f350*/  LDL R9, [R1+0x8] ;  /* 0x0000080001097983 */ /* 0x000f620000100800 */
[----:B-1----:R-:W2:Y:S03]  /*1f360*/  S2R R2, SR_TID.X ;  /* 0x0000000000027919 */ /* 0x002ea60000002100 */
[----:B------:R-:W5:Y:S01]  /*1f370*/  LDL R10, [R1+0x1c] ;  /* 0x00001c00010a7983 */ /* 0x000f620000100800 */
[----:B0-----:R-:W-:-:S13]  /*1f380*/  ISETP.NE.AND P0, PT, R8, 0x1, PT ;  /* 0x000000010800780c */ /* 0x001fda0003f05270 */
[----:B------:R-:W0:Y:S01]  /*1f390*/  @P0 LDC R5, c[0x0][0x434] ;  /* 0x00010d00ff050b82 */ /* 0x000e220000000800 */
[----:B--2---:R-:W-:-:S04]  /*1f3a0*/  LOP3.LUT R0, R2, 0x7f, RZ, 0xc0, !PT ;  /* 0x0000007f02007812 */ /* 0x004fc800078ec0ff */
[----:B------:R-:W-:-:S03]  /*1f3b0*/  SHF.R.U32.HI R3, RZ, 0x1, R0 ;  /* 0x00000001ff037819 */ /* 0x000fc60000011600 */
        /* <DEDUP_REMOVED lines=9> */
[----:B-1----:R-:W-:-:S05]  /*1f450*/  @P0 SHF.R.U32.HI R2, RZ, R0, R5 ;  /* 0x00000000ff020219 */ /* 0x002fca0000011605 */
[--C-:B------:R-:W-:Y:S02]  /*1f460*/  IMAD.MOV R7, RZ, RZ, -R2.reuse ;  /* 0x000000ffff077224 */ /* 0x100fe400078e0a02 */
[----:B----4-:R-:W-:Y:S02]  /*1f470*/  IMAD R0, R11, UR4, RZ ;  /* 0x000000040b007c24 */ /* 0x010fe4000f8e02ff */
        /* <DEDUP_REMOVED lines=9> */
[----:B------:R-:W-:-:S05]  /*1f510*/  IMAD.MOV.U32 R0, RZ, RZ, R20 ;  /* 0x000000ffff007224 */ /* 0x000fca00078e0014 */
[----:B------:R-:W-:Y:S01]  /*1f520*/  ISETP.GT.AND P1, PT, R0, R10, PT ;  /* 0x0000000a0000720c */ /* 0x000fe20003f24270 */
[----:B------:R-:W-:Y:S02]  /*1f530*/  IMAD.U32 R10, RZ, RZ, UR39 ;  /* 0x00000027ff0a7e24 */ /* 0x000fe4000f8e00ff */
[----:B------:R-:W-:-:S03]  /*1f540*/  VIADD R24, R4, 0x1 ;  /* 0x0000000104187836 */ /* 0x000fc60000000000 */
[----:B------:R-:W-:Y:S02]  /*1f550*/  ISETP.NE.AND P2, PT, R10, 0x3, PT ;  /* 0x000000030a00780c */ /* 0x000fe40003f45270 */
[----:B------:R-:W-:-:S04]  /*1f560*/  ISETP.NE.AND P0, PT, R24, 0x2, PT ;  /* 0x000000021800780c */ /* 0x000fc80003f05270 */
[----:B------:R-:W-:Y:S01]  /*1f570*/  SEL R29, RZ, 0x1, P0 ;  /* 0x00000001ff1d7807 */ /* 0x000fe20000000000 */
[----:B------:R-:W-:Y:S01]  /*1f580*/  VIADD R20, R20, 0xffffffff ;  /* 0xffffffff14147836 */ /* 0x000fe20000000000 */
[----:B------:R-:W-:Y:S02]  /*1f590*/  SEL R24, R24, RZ, P0 ;  /* 0x000000ff18187207 */ /* 0x000fe40000000000 */
[----:B------:R-:W-:Y:S02]  /*1f5a0*/  LOP3.LUT R29, R6, R29, RZ, 0x3c, !PT ;  /* 0x0000001d061d7212 */ /* 0x000fe400078e3cff */
[----:B--2---:R-:W-:Y:S01]  /*1f5b0*/  SHF.R.S32.HI R17, RZ, 0x1f, R8 ;  /* 0x0000001fff117819 */ /* 0x004fe20000011408 */
[----:B------:R-:W-:Y:S06]  /*1f5c0*/  @!P2 BRA `(.L_x_12077) ;  /* 0x000000000004a947 */ /* 0x000fec0003800000 */
[----:B------:R-:W-:Y:S01]  /*1f5d0*/  BPT.TRAP 0x1 ;  /* 0x000000040000795c */ /* 0x000fe20000300000 */
.L_x_12077:
[----:B------:R-:W-:Y:S01]  /*1f5e0*/  IMAD R0, R24, 0x8, R23 ;  /* 0x0000000818007824 */ /* 0x000fe200078e0217 */
[----:B------:R-:W-:Y:S01]  /*1f5f0*/  SHF.L.U32 R10, R29, 0x1f, RZ ;  /* 0x0000001f1d0a7819 */ /* 0x000fe200000006ff */
[----:B------:R-:W-:Y:S01]  /*1f600*/  BSSY B0, `(.L_x_12078) ;  /* 0x0000004000007945 */ /* 0x000fe20003800000 */
[----:B------:R-:W-:Y:S02]  /*1f610*/  SHF.R.S32.HI R9, RZ, 0x1f, R7 ;  /* 0x0000001fff097819 */ /* 0x000fe40000011407 */
[----:B------:R-:W0:Y:S02]  /*1f620*/  SYNCS.PHASECHK.TRANS64.TRYWAIT P0, [R0+URZ+0x19c80], R10 ;  /* 0x019c800a000075a7 */ /* 0x000e24000800017f */
[----:B0-----:R-:W-:Y:S05]  /*1f630*/  @!P0 BRA `(.L_x_12079) ;  /* 0x0000004000308947 */ /* 0x001fea0003800000 */
.L_x_12200:
[----:B------:R-:W-:Y:S05]  /*1f640*/  BSYNC B0 ;  /* 0x0000000000007941 */ /* 0x000fea0003800000 */
.L_x_12078:
        /* <DEDUP_REMOVED lines=46> */
.L_x_12206:
        /* <DEDUP_REMOVED lines=13> */
.L_x_12081:
        /* <DEDUP_REMOVED lines=11> */
.L_x_12082:
[----:B------:R2:W-:Y:S01]  /*1fab0*/  SYNCS.ARRIVE.TRANS64.A1T0 RZ, [R0+URZ+0x19c70], RZ ;  /* 0x019c70ff00ff79a7 */ /* 0x0005e2000810003f */
[----:B------:R-:W-:Y:S05]  /*1fac0*/  @!P3 BRA `(.L_x_12083) ;  /* 0x000000000004b947 */ /* 0x000fea0003800000 */
[----:B------:R-:W-:Y:S01]  /*1fad0*/  BPT.TRAP 0x1 ;  /* 0x000000040000795c */ /* 0x000fe20000300000 */
.L_x_12083:
[----:B------:R-:W3:Y:S01]  /*1fae0*/  SYNCS.PHASECHK.TRANS64.TRYWAIT P0, [R0+URZ+0x19c40], R10 ;  /* 0x019c400a000075a7 */ /* 0x000ee2000800017f */
[----:B------:R-:W-:Y:S04]  /*1faf0*/  BSSY B0, `(.L_x_12084) ;  /* 0x0000002000007945 */ /* 0x000fe80003800000 */
[----:B---3--:R-:W-:Y:S05]  /*1fb00*/  @!P0 BRA `(.L_x_12085) ;  /* 0x0000003c00bc8947 */ /* 0x008fea0003800000 */
.L_x_12207:
[----:B------:R-:W-:Y:S05]  /*1fb10*/  BSYNC B0 ;  /* 0x0000000000007941 */ /* 0x000fea0003800000 */
.L_x_12084:
        /* <DEDUP_REMOVED lines=40> */
.L_x_12213:
        /* <DEDUP_REMOVED lines=10> */
.L_x_12087:
        /* <DEDUP_REMOVED lines=11> */
.L_x_12088:
[----:B------:R2:W-:Y:S02]  /*1fef0*/  SYNCS.ARRIVE.TRANS64.A1T0 RZ, [R0+URZ+0x19c30], RZ ;  /* 0x019c30ff00ff79a7 */ /* 0x0005e4000810003f */
[----:B--23--:R-:W-:-:S05]  /*1ff00*/  IMAD.U32 R0, RZ, RZ, UR36 ;  /* 0x00000024ff007e24 */ /* 0x00cfca000f8e00ff */
[----:B------:R-:W-:-:S13]  /*1ff10*/  ISETP.NE.AND P0, PT, R0, 0x3, PT ;  /* 0x000000030000780c */ /* 0x000fda0003f05270 */
[----:B------:R-:W-:Y:S05]  /*1ff20*/  @!P0 BRA `(.L_x_12089) ;  /* 0x0000000000048947 */ /* 0x000fea0003800000 */
[----:B------:R-:W-:Y:S01]  /*1ff30*/  BPT.TRAP 0x1 ;  /* 0x000000040000795c */ /* 0x000fe20000300000 */
.L_x_12089:
[----:B------:R-:W-:Y:S01]  /*1ff40*/  LOP3.LUT R0, R6, 0x1, RZ, 0x3c, !PT ;  /* 0x0000000106007812 */ /* 0x000fe200078e3cff */
[----:B------:R-:W-:Y:S01]  /*1ff50*/  IMAD R2, R4, 0x8, R23 ;  /* 0x0000000804027824 */ /* 0x000fe200078e0217 */
[----:B------:R-:W-:Y:S02]  /*1ff60*/  BSSY B0, `(.L_x_12090) ;  /* 0x0000004000007945 */ /* 0x000fe40003800000 */
[----:B------:R-:W-:-:S04]  /*1ff70*/  SHF.L.U32 R0, R0, 0x1f, RZ ;  /* 0x0000001f00007819 */ /* 0x000fc800000006ff */
[----:B------:R-:W0:Y:S02]  /*1ff80*/  SYNCS.PHASECHK.TRANS64.TRYWAIT P2, [R2+URZ+0x19c70], R0 ;  /* 0x019c7000020075a7 */ /* 0x000e24000804017f */
[----:B0-----:R-:W-:Y:S05]  /*1ff90*/  @!P2 BRA `(.L_x_12091) ;  /* 0x0000003c0044a947 */ /* 0x001fea0003800000 */
.L_x_12214:
[----:B------:R-:W-:Y:S05]  /*1ffa0*/  BSYNC B0 ;  /* 0x0000000000007941 */ /* 0x000fea0003800000 */
.L_x_12090:
[----:B------:R-:W-:-:S05]  /*1ffb0*/  IMAD.U32 R3, RZ, RZ, UR39 ;  /* 0x00000027ff037e24 */ /* 0x000fca000f8e00ff */
[----:B------:R-:W-:-:S13]  /*1ffc0*/  ISETP.NE.AND P2, PT, R3, 0x3, PT ;  /* 0x000000030300780c */ /* 0x000fda0003f45270 */
[----:B------:R-:W-:Y:S05]  /*1ffd0*/  @!P2 BRA `(.L_x_12092) ;  /* 0x000000000004a947 */ /* 0x000fea0003800000 */
[----:B------:R-:W-:Y:S01]  /*1ffe0*/  BPT.TRAP 0x1 ;  /* 0x000000040000795c */ /* 0x000fe20000300000 */
.L_x_12092:
[----:B------:R-:W-:Y:S01]  /*1fff0*/  SHF.L.U32 R3, R6, 0x1f, RZ ;  /* 0x0000001f06037819 */ /* 0x000fe200000006ff */
[----:B0-----:R-:W-:-:S03]  /*20000*/  IMAD R0, R4, 0x3000, RZ ;  /* 0x0000300004007824 */ /* 0x001fc600078e02ff */
[----:B------:R-:W0:Y:S02]  /*20010*/  SYNCS.PHASECHK.TRANS64.TRYWAIT P2, [R2+URZ+0x19c60], R3 ;  /* 0x019c6003020075a7 */ /* 0x000e24000804017f */
[----:B0-----:R-:W-:Y:S05]  /*20020*/  @!P2 BRA `(.L_x_12093) ;  /* 0x0000003c0034a947 */ /* 0x001fea0003800000 */
.L_x_12215:
[----:B------:R-:W2:Y:S04]  /*20030*/  LDL R12, [R1] ;  /* 0x00000000010c7983 */ /* 0x000ea80000100800 */
[----:B------:R-:W3:Y:S01]  /*20040*/  LDL R13, [R1+0x24] ;  /* 0x00002400010d7983 */ /* 0x000ee20000100800 */
[----:B0-----:R-:W-:Y:S01]  /*20050*/  LOP3.LUT R3, R0, R27, RZ, 0xfc, !PT ;  /* 0x0000001b00037212 */ /* 0x001fe200078efcff */
[----:B------:R-:W-:Y:S05]  /*20060*/  WARPSYNC.ALL ;  /* 0x0000000000007948 */ /* 0x000fea0003800000 */
[----:B------:R-:W-:-:S05]  /*20070*/  IMAD.IADD R3, R23, 0x1, R3 ;  /* 0x0000000117037824 */ /* 0x000fca00078e0203 */
[----:B-1----:R-:W0:Y:S02]  /*20080*/  LDSM.16.MT88.4 R4, [R3+0x9000] ;  /* 0x009000000304783b */ /* 0x002e240000004200 */
[C-C-:B0-----:R-:W-:Y:S02]  /*20090*/  PRMT R8, R4.reuse, 0x6420, R5.reuse ;  /* 0x0000642004087816 */ /* 0x141fe40000000005 */
[----:B------:R-:W-:Y:S02]  /*200a0*/  PRMT R9, R4, 0x7531, R5 ;  /* 0x0000753104097816 */ /* 0x000fe40000000005 */
[C-C-:B------:R-:W-:Y:S02]  /*200b0*/  PRMT R10, R6.reuse, 0x6420, R7.reuse ;  /* 0x00006420060a7816 */ /* 0x140fe40000000007 */
[----:B------:R-:W-:Y:S02]  /*200c0*/  PRMT R11, R6, 0x7531, R7 ;  /* 0x00007531060b7816 */ /* 0x000fe40000000007 */
[----:B--2---:R-:W-:-:S05]  /*200d0*/  LOP3.LUT R3, R0, R12, RZ, 0xfc, !PT ;  /* 0x0000000c00037212 */ /* 0x004fca00078efcff */
[----:B------:R-:W-:-:S05]  /*200e0*/  IMAD.IADD R3, R25, 0x1, R3 ;  /* 0x0000000119037824 */ /* 0x000fca00078e0203 */
        /* <DEDUP_REMOVED lines=14> */
[----:B------:R-:W-:Y:S02]  /*201d0*/  LOP3.LUT R3, R3, R12, RZ, 0xfc, !PT ;  /* 0x0000000c03037212 */ /* 0x000fe400078efcff */
[----:B------:R-:W-:Y:S01]  /*201e0*/  LOP3.LUT R12, R27, 0x1800, RZ, 0xfc, !PT ;  /* 0x000018001b0c7812 */ /* 0x000fe200078efcff */
        /* <DEDUP_REMOVED lines=10> */
[----:B------:R3:W0:Y:S02]  /*20290*/  LDSM.16.MT88.4 R4, [R3+0x9000] ;  /* 0x009000000304783b */ /* 0x0006240000004200 */
[----:B---3--:R-:W-:Y:S02]  /*202a0*/  IADD3 R3, R25, R13, R0 ;  /* 0x0000000d19037210 */ /* 0x008fe40007ffe000 */
[C-C-:B0-----:R-:W-:Y:S02]  /*202b0*/  PRMT R8, R4.reuse, 0x6420, R5.reuse ;  /* 0x0000642004087816 */ /* 0x141fe40000000005 */
        /* <DEDUP_REMOVED lines=29> */
.L_x_12094:
[----:B-1----:R1:W-:Y:S01]  /*20490*/  SYNCS.ARRIVE.TRANS64.A1T0 RZ, [R2+URZ+0x19c50], RZ ;  /* 0x019c50ff02ff79a7 */ /* 0x0023e2000810003f */
[----:B------:R-:W-:Y:S06]  /*204a0*/  BAR.SYNC.DEFER_BLOCKING 0x2, 0x80 ;  /* 0x0082000000007b1d */ /* 0x000fec0000010000 */
[----:B------:R-:W-:Y:S05]  /*204b0*/  @!P0 BRA `(.L_x_12095) ;  /* 0x0000000000048947 */ /* 0x000fea0003800000 */
[----:B------:R-:W-:Y:S01]  /*204c0*/  BPT.TRAP 0x1 ;  /* 0x000000040000795c */ /* 0x000fe20000300000 */
.L_x_12095:
[----:B------:R-:W2:Y:S01]  /*204d0*/  LDL R0, [R1+0x20] ;  /* 0x0000200001007983 */ /* 0x000ea20000100800 */
[----:B-1----:R-:W-:Y:S02]  /*204e0*/  VIADD R2, R2, 0x19c80 ;  /* 0x00019c8002027836 */ /* 0x002fe40000000000 */
[----:B------:R-:W-:Y:S02]  /*204f0*/  IMAD.MOV.U32 R4, RZ, RZ, R24 ;  /* 0x000000ffff047224 */ /* 0x000fe400078e0018 */
[----:B------:R-:W-:Y:S01]  /*20500*/  IMAD.MOV.U32 R6, RZ, RZ, R29 ;  /* 0x000000ffff067224 */ /* 0x000fe200078e001d */
[----:B--2---:R-:W-:-:S04]  /*20510*/  PRMT R2, R0, 0x654, R2 ;  /* 0x0000065400027816 */ /* 0x004fc80000000002 */
[----:B------:R1:W-:Y:S01]  /*20520*/  SYNCS.ARRIVE.TRANS64.RED.A1T0 RZ, [R2+URZ], RZ ;  /* 0x000000ff02ff79a7 */ /* 0x0003e2000810043f */
[----:B------:R-:W-:Y:S05]  /*20530*/  @P1 BRA `(.L_x_12096) ;  /* 0xffffffec00781947 */ /* 0x000fea000383ffff */
.L_x_12076:
[----:B--2---:R-:W1:Y:S01]  /*20540*/  S2R R0, SR_TID.X ;  /* 0x0000000000007919 */ /* 0x004e620000002100 */
[----:B------:R-:W-:Y:S01]  /*20550*/  BSSY B0, `(.L_x_12097) ;  /* 0x0000012000007945 */ /* 0x000fe20003800000 */
[----:B-1----:R-:W-:Y:S01]  /*20560*/  LOP3.LUT R2, R0, 0x7f, RZ, 0xc0, !PT ;  /* 0x0000007f00027812 */ /* 0x002fe200078ec0ff */
        /* <DEDUP_REMOVED lines=16> */
.L_x_12098:
[----:B------:R-:W-:Y:S05]  /*20670*/  BSYNC B0 ;  /* 0x0000000000007941 */ /* 0x000fea0003800000 */
.L_x_12097:
[----:B------:R-:W-:Y:S05]  /*20680*/  @!P0 BRA `(.L_x_12099) ;  /* 0x0000000000048947 */ /* 0x000fea0003800000 */
[----:B------:R-:W-:Y:S01]  /*20690*/  BPT.TRAP 0x1 ;  /* 0x000000040000795c */ /* 0x000fe20000300000 */
.L_x_12099:
[----:B------:R-:W-:Y:S01]  /*206a0*/  LOP3.LUT R2, R29, 0x1, RZ, 0x3c, !PT ;  /* 0x000000011d027812 */ /* 0x000fe200078e3cff */
[----:B------:R-:W-:Y:S01]  /*206b0*/  IMAD R0, R24, 0x8, R23 ;  /* 0x0000000818007824 */ /* 0x000fe200078e0217 */
[----:B------:R-:W-:Y:S02]  /*206c0*/  BSSY B0, `(.L_x_12100) ;  /* 0x0000004000007945 */ /* 0x000fe40003800000 */
[----:B------:R-:W-:-:S04]  /*206d0*/  SHF.L.U32 R2, R2, 0x1f, RZ ;  /* 0x0000001f02027819 */ /* 0x000fc800000006ff */
[----:B------:R-:W1:Y:S02]  /*206e0*/  SYNCS.PHASECHK.TRANS64.TRYWAIT P1, [R0+URZ+0x19c70], R2 ;  /* 0x019c7002000075a7 */ /* 0x000e64000802017f */
[----:B-1----:R-:W-:Y:S05]  /*206f0*/  @!P1 BRA `(.L_x_12101) ;  /* 0x0000003400949947 */ /* 0x002fea0003800000 */
.L_x_12216:
[----:B------:R-:W-:Y:S05]  /*20700*/  BSYNC B0 ;  /* 0x0000000000007941 */ /* 0x000fea0003800000 */
.L_x_12100:
[----:B0-----:R-:W-:-:S05]  /*20710*/  IMAD.U32 R3, RZ, RZ, UR39 ;  /* 0x00000027ff037e24 */ /* 0x001fca000f8e00ff */
[----:B------:R-:W-:-:S13]  /*20720*/  ISETP.NE.AND P1, PT, R3, 0x3, PT ;  /* 0x000000030300780c */ /* 0x000fda0003f25270 */
[----:B------:R-:W-:Y:S05]  /*20730*/  @!P1 BRA `(.L_x_12102) ;  /* 0x0000000000049947 */ /* 0x000fea0003800000 */
[----:B------:R-:W-:Y:S01]  /*20740*/  BPT.TRAP 0x1 ;  /* 0x000000040000795c */ /* 0x000fe20000300000 */
.L_x_12102:
[----:B-1----:R-:W-:-:S04]  /*20750*/  SHF.L.U32 R2, R29, 0x1f, RZ ;  /* 0x0000001f1d027819 */ /* 0x002fc800000006ff */
[----:B------:R-:W0:Y:S02]  /*20760*/  SYNCS.PHASECHK.TRANS64.TRYWAIT P1, [R0+URZ+0x19c60], R2 ;  /* 0x019c6002000075a7 */ /* 0x000e24000802017f */
[----:B0-----:R-:W-:Y:S05]  /*20770*/  @!P1 BRA `(.L_x_12103) ;  /* 0x0000003400889947 */ /* 0x001fea0003800000 */
.L_x_12217:
[----:B------:R-:W2:Y:S04]  /*20780*/  LDL R12, [R1] ;  /* 0x00000000010c7983 */ /* 0x000ea80000100800 */
[----:B------:R-:W3:Y:S01]  /*20790*/  LDL R13, [R1+0x24] ;  /* 0x00002400010d7983 */ /* 0x000ee20000100800 */
[----:B0-----:R-:W-:Y:S01]  /*207a0*/  IMAD R2, R24, 0x3000, RZ ;  /* 0x0000300018027824 */ /* 0x001fe200078e02ff */
[----:B------:R-:W-:Y:S05]  /*207b0*/  WARPSYNC.ALL ;  /* 0x0000000000007948 */ /* 0x000fea0003800000 */
[----:B------:R-:W-:-:S05]  /*207c0*/  LOP3.LUT R3, R2, R27, RZ, 0xfc, !PT ;  /* 0x0000001b02037212 */ /* 0x000fca00078efcff */
[----:B------:R-:W-:-:S05]  /*207d0*/  IMAD.IADD R3, R23, 0x1, R3 ;  /* 0x0000000117037824 */ /* 0x000fca00078e0203 */
[----:B------:R-:W0:Y:S02]  /*207e0*/  LDSM.16.MT88.4 R4, [R3+0x9000] ;  /* 0x009000000304783b */ /* 0x000e240000004200 */
        /* <DEDUP_REMOVED lines=23> */
[C---:B------:R-:W-:Y:S01]  /*20960*/  IMAD.IADD R3, R25.reuse, 0x1, R3 ;  /* 0x0000000119037824 */ /* 0x040fe200078e0203 */
[----:B---3--:R-:W-:-:S03]  /*20970*/  IADD3 R25, R25, R13, R2 ;  /* 0x0000000d19197210 */ /* 0x008fc60007ffe002 */
        /* <DEDUP_REMOVED lines=13> */
[----:B------:R-:W-:-:S02]  /*20a50*/  IADD3 R4, R23, R12, R2 ;  /* 0x0000000c17047210 */ /* 0x000fc40007ffe002 */
[----:B------:R-:W-:Y:S01]  /*20a60*/  LOP3.LUT R12, R27, 0x2800, RZ, 0xfc, !PT ;  /* 0x000028001b0c7812 */ /* 0x000fe200078efcff */
        /* <DEDUP_REMOVED lines=24> */
.L_x_12104:
[----:B-1----:R1:W-:Y:S01]  /*20bf0*/  SYNCS.ARRIVE.TRANS64.A1T0 RZ, [R0+URZ+0x19c50], RZ ;  /* 0x019c50ff00ff79a7 */ /* 0x0023e2000810003f */
[----:B------:R-:W-:Y:S06]  /*20c00*/  BAR.SYNC.DEFER_BLOCKING 0x2, 0x80 ;  /* 0x0082000000007b1d */ /* 0x000fec0000010000 */
[----:B------:R-:W-:Y:S05]  /*20c10*/  @!P0 BRA `(.L_x_12105) ;  /* 0x0000000000048947 */ /* 0x000fea0003800000 */
[----:B------:R-:W-:Y:S01]  /*20c20*/  BPT.TRAP 0x1 ;  /* 0x000000040000795c */ /* 0x000fe20000300000 */
.L_x_12105:
[----:B------:R-:W2:Y:S01]  /*20c30*/  LDL R2, [R1+0x20] ;  /* 0x0000200001027983 */ /* 0x000ea20000100800 */
[----:B-1----:R-:W-:Y:S02]  /*20c40*/  VIADD R0, R0, 0x19c80 ;  /* 0x00019c8000007836 */ /* 0x002fe40000000000 */
[----:B------:R-:W-:-:S05]  /*20c50*/  VIADD R24, R24, 0x1 ;  /* 0x0000000118187836 */ /* 0x000fca0000000000 */
[----:B------:R-:W-:-:S04]  /*20c60*/  ISETP.NE.AND P0, PT, R24, 0x2, PT ;  /* 0x000000021800780c */ /* 0x000fc80003f05270 */
[----:B------:R-:W-:Y:S02]  /*20c70*/  SEL R24, R24, RZ, P0 ;  /* 0x000000ff18187207 */ /* 0x000fe40000000000 */
[----:B--2---:R-:W-:-:S04]  /*20c80*/  PRMT R0, R2, 0x654, R0 ;  /* 0x0000065402007816 */ /* 0x004fc80000000000 */
[----:B------:R1:W-:Y:S02]  /*20c90*/  SYNCS.ARRIVE.TRANS64.RED.A1T0 RZ, [R0+URZ], RZ ;  /* 0x000000ff00ff79a7 */ /* 0x0003e4000810043f */
[----:B-1----:R-:W-:-:S04]  /*20ca0*/  SEL R0, RZ, 0x1, P0 ;  /* 0x00000001ff007807 */ /* 0x002fc80000000000 */
[----:B------:R-:W-:-:S07]  /*20cb0*/  LOP3.LUT R29, R29, R0, RZ, 0x3c, !PT ;  /* 0x000000001d1d7212 */ /* 0x000fce00078e3cff */
.L_x_12046:
        /* <DEDUP_REMOVED lines=9> */
[----:B------:R4:W3:Y:S01]  /*20d50*/  LDS.128 R16, [R23+0x19cd0] ;  /* 0x019cd00017107984 */ /* 0x0008e20000000c00 */
[----:B------:R-:W-:Y:S06]  /*20d60*/  BAR.ARV 0x4, 0x200 ;  /* 0x0108000000007b1d */ /* 0x000fec0000002000 */
[----:B------:R-:W-:Y:S05]  /*20d70*/  BRA `(.L_x_12107) ;  /* 0x0000000800d87947 */ /* 0x000fea0003800000 */
.L_x_12106:
        /* <DEDUP_REMOVED lines=8> */
[----:B------:R-:W3:Y:S02]  /*20e00*/  @!P1 LDC.64 R2, c[0x0][0xc80] ;  /* 0x00032000ff029b82 */ /* 0x000ee40000000a00 */
[----:B---3--:R-:W-:-:S06]  /*20e10*/  @!P1 IMAD.WIDE R2, R5, 0x4, R2 ;  /* 0x0000000405029825 */ /* 0x008fcc00078e0202 */
[----:B------:R3:W4:Y:S01]  /*20e20*/  @!P1 LDG.E R3, desc[UR42][R2.64] ;  /* 0x0000002a02039981 */ /* 0x000722000c1e1900 */
[C---:B------:R-:W-:Y:S02]  /*20e30*/  ISETP.GE.U32.AND P2, PT, R6.reuse, 0x2, PT ;  /* 0x000000020600780c */ /* 0x040fe40003f46070 */
[C---:B------:R-:W-:Y:S01]  /*20e40*/  ISETP.GE.U32.AND P3, PT, R6.reuse, 0x4, PT ;  /* 0x000000040600780c */ /* 0x040fe20003f66070 */
[----:B------:R-:W-:Y:S01]  /*20e50*/  SHFL.IDX PT, R0, R16, RZ, 0x1f ;  /* 0x00001fff10007589 */ /* 0x000fe200000e0000 */
[C---:B------:R-:W-:Y:S02]  /*20e60*/  ISETP.GE.U32.AND P4, PT, R6.reuse, 0x8, PT ;  /* 0x000000080600780c */ /* 0x040fe40003f86070 */
[C---:B------:R-:W-:Y:S01]  /*20e70*/  ISETP.GE.U32.AND P5, PT, R6.reuse, 0x10, PT ;  /* 0x000000100600780c */ /* 0x040fe20003fa6070 */
[----:B---3--:R-:W-:Y:S02]  /*20e80*/  IMAD.MOV.U32 R2, RZ, RZ, RZ ;  /* 0x000000ffff027224 */ /* 0x008fe400078e00ff */
[----:B----4-:R-:W-:Y:S01]  /*20e90*/  @!P1 IMAD.MOV.U32 R2, RZ, RZ, R3 ;  /* 0x000000ffff029224 */ /* 0x010fe200078e0003 */
[----:B------:R-:W-:-:S04]  /*20ea0*/  ISETP.NE.AND P1, PT, R6, RZ, PT ;  /* 0x000000ff0600720c */ /* 0x000fc80003f25270 */
[----:B------:R-:W3:Y:S02]  /*20eb0*/  SHFL.UP PT, R3, R2, 0x1, RZ ;  /* 0x0420000002037989 */ /* 0x000ee400000e00ff */
[----:B---3--:R-:W-:-:S05]  /*20ec0*/  SEL R5, R3, RZ, P1 ;  /* 0x000000ff03057207 */ /* 0x008fca0000800000 */
[----:B------:R-:W-:Y:S02]  /*20ed0*/  IMAD.IADD R3, R2, 0x1, R5 ;  /* 0x0000000102037824 */ /* 0x000fe400078e0205 */
[----:B------:R-:W-:Y:S04]  /*20ee0*/  SHFL.IDX PT, R5, R16, 0x1, 0x1f ;  /* 0x00201f0010057f89 */ /* 0x000fe800000e0000 */
[----:B------:R-:W3:Y:S02]  /*20ef0*/  SHFL.UP PT, R4, R3, 0x2, RZ ;  /* 0x0440000003047989 */ /* 0x000ee400000e00ff */
[----:B---3--:R-:W-:-:S05]  /*20f00*/  SEL R4, R4, RZ, P2 ;  /* 0x000000ff04047207 */ /* 0x008fca0001000000 */
[----:B------:R-:W-:-:S05]  /*20f10*/  IMAD.IADD R3, R3, 0x1, R4 ;  /* 0x0000000103037824 */ /* 0x000fca00078e0204 */
        /* <DEDUP_REMOVED lines=9> */
[----:B------:R3:W4:Y:S02]  /*20fb0*/  SHFL.IDX PT, R16, R3, 0x1f, 0x1f ;  /* 0x03e01f0003107f89 */ /* 0x00072400000e0000 */
.L_x_12227:
[----:B------:R-:W-:Y:S02]  /*20fc0*/  ULDC UR4, c[0x0][0xc38] ;  /* 0x00030e0000047ab9 */ /* 0x000fe40000000800 */
[----:B------:R-:W-:-:S04]  /*20fd0*/  IMAD.U32 R4, RZ, RZ, UR4 ;  /* 0x00000004ff047e24 */ /* 0x000fc8000f8e00ff */
[----:B----4-:R-:W-:-:S04]  /*20fe0*/  IMAD R16, R16, R4, RZ ;  /* 0x0000000410107224 */ /* 0x010fc800078e02ff */
[----:B------:R-:W-:-:S05]  /*20ff0*/  IMAD.IADD R5, R5, 0x1, R16 ;  /* 0x0000000105057824 */ /* 0x000fca00078e0210 */
[----:B------:R-:W-:-:S13]  /*21000*/  ISETP.GT.AND P6, PT, R5, R0, PT ;  /* 0x000000000500720c */ /* 0x000fda0003fc4270 */
[----:B------:R-:W-:Y:S05]  /*21010*/  @P6 BRA `(.L_x_12109) ;  /* 0x00000000009c6947 */ /* 0x000fea0003800000 */
.L_x_12114:
[----:B---3--:R-:W3:Y:S01]  /*21020*/  LDC R3, c[0x0][0xc3c] ;  /* 0x00030f00ff037b82 */ /* 0x008ee20000000800 */
[----:B------:R-:W-:-:S05]  /*21030*/  VIADD R19, R19, 0x1f ;  /* 0x0000001f13137836 */ /* 0x000fca0000000000 */
[----:B---3--:R-:W-:-:S13]  /*21040*/  ISETP.GE.AND P6, PT, R19, R3, PT ;  /* 0x000000031300720c */ /* 0x008fda0003fc6270 */
[----:B------:R-:W-:Y:S05]  /*21050*/  @P6 BRA `(.L_x_12110) ;  /* 0x0000000400d46947 */ /* 0x000fea0003800000 */
[----:B------:R-:W3:Y:S01]  /*21060*/  S2R R2, SR_TID.X ;  /* 0x0000000000027919 */ /* 0x000ee20000002100 */
[----:B------:R-:W-:Y:S01]  /*21070*/  BSSY B0, `(.L_x_12111) ;  /* 0x0000009000007945 */ /* 0x000fe20003800000 */
[----:B---3--:R-:W-:-:S05]  /*21080*/  LOP3.LUT R2, R2, 0x1f, RZ, 0xc0, !PT ;  /* 0x0000001f02027812 */ /* 0x008fca00078ec0ff */
[----:B------:R-:W-:Y:S02]  /*21090*/  IMAD.IADD R4, R19, 0x1, R2 ;  /* 0x0000000113047824 */ /* 0x000fe400078e0202 */
[----:B------:R-:W-:-:S03]  /*210a0*/  IMAD.MOV.U32 R2, RZ, RZ, RZ ;  /* 0x000000ffff027224 */ /* 0x000fc600078e00ff */
[----:B------:R-:W-:-:S13]  /*210b0*/  ISETP.GE.OR P6, PT, R4, R3, !P0 ;  /* 0x000000030400720c */ /* 0x000fda00047c6670 */
[----:B------:R-:W-:Y:S05]  /*210c0*/  @P6 BRA `(.L_x_12112) ;  /* 0x00000000000c6947 */ /* 0x000fea0003800000 */
[----:B------:R-:W3:Y:S02]  /*210d0*/  LDC.64 R2, c[0x0][0xc80] ;  /* 0x00032000ff027b82 */ /* 0x000ee40000000a00 */
[----:B---3--:R-:W-:-:S06]  /*210e0*/  IMAD.WIDE R2, R4, 0x4, R2 ;  /* 0x0000000404027825 */ /* 0x008fcc00078e0202 */
[----:B------:R3:W5:Y:S02]  /*210f0*/  LDG.E R2, desc[UR42][R2.64] ;  /* 0x0000002a02027981 */ /* 0x000764000c1e1900 */
.L_x_12112:
[----:B------:R-:W-:Y:S05]  /*21100*/  BSYNC B0 ;  /* 0x0000000000007941 */ /* 0x000fea0003800000 */
.L_x_12111:
[----:B------:R-:W-:-:S03]  /*21110*/  UMOV UR4, 0xffffffff ;  /* 0xffffffff00047882 */ /* 0x000fc60000000000 */
[----:B------:R-:W-:Y:S05]  /*21120*/  BRA.DIV UR4, `(.L_x_12113) ;  /* 0x00000032046c7947 */ /* 0x000fea000b800000 */
[----:B-----5:R-:W3:Y:S02]  /*21130*/  SHFL.UP PT, R14, R2, 0x1, RZ ;  /* 0x04200000020e7989 */ /* 0x020ee400000e00ff */
        /* <DEDUP_REMOVED lines=15> */
.L_x_12235:
[----:B------:R-:W-:Y:S02]  /*21230*/  ULDC UR4, c[0x0][0xc38] ;  /* 0x00030e0000047ab9 */ /* 0x000fe40000000800 */
[----:B------:R-:W-:-:S04]  /*21240*/  IMAD.U32 R4, RZ, RZ, UR4 ;  /* 0x00000004ff047e24 */ /* 0x000fc8000f8e00ff */
[----:B----4-:R-:W-:-:S04]  /*21250*/  IMAD R16, R16, R4, RZ ;  /* 0x0000000410107224 */ /* 0x010fc800078e02ff */
[----:B------:R-:W-:-:S05]  /*21260*/  IMAD.IADD R5, R16, 0x1, R5 ;  /* 0x0000000110057824 */ /* 0x000fca00078e0205 */
[----:B------:R-:W-:-:S13]  /*21270*/  ISETP.GT.AND P6, PT, R5, R0, PT ;  /* 0x000000000500720c */ /* 0x000fda0003fc4270 */
[----:B------:R-:W-:Y:S05]  /*21280*/  @!P6 BRA `(.L_x_12114) ;  /* 0xfffffffc0064e947 */ /* 0x000fea000383ffff */
.L_x_12109:
[----:B------:R-:W-:Y:S01]  /*21290*/  IMAD.IADD R16, R5, 0x1, -R16 ;  /* 0x0000000105107824 */ /* 0x000fe200078e0a10 */
[----:B------:R-:W-:-:S03]  /*212a0*/  UMOV UR4, 0xffffffff ;  /* 0xffffffff00047882 */ /* 0x000fc60000000000 */
[----:B------:R-:W-:-:S05]  /*212b0*/  IMAD R5, R3, R4, R16 ;  /* 0x0000000403057224 */ /* 0x000fca00078e0210 */
[----:B------:R-:W-:Y:S01]  /*212c0*/  ISETP.GT.AND P6, PT, R5, R0, PT ;  /* 0x000000000500720c */ /* 0x000fe20003fc4270 */
[----:B------:R-:W-:-:S12]  /*212d0*/  BRA.DIV UR4, `(.L_x_12115) ;  /* 0x0000003204d47947 */ /* 0x000fd8000b800000 */
[----:B------:R-:W-:-:S04]  /*212e0*/  VOTE.ANY R5, PT, !P6 ;  /* 0x0000000000057806 */ /* 0x000fc800070e0100 */
[----:B------:R-:W4:Y:S02]  /*212f0*/  POPC R6, R5 ;  /* 0x0000000500067309 */ /* 0x000f240000000000 */
[----:B----4-:R4:W0:Y:S02]  /*21300*/  SHFL.IDX PT, R17, R2, R6, 0x1f ;  /* 0x00001f0602117589 */ /* 0x01082400000e0000 */
.L_x_12239:
[----:B------:R-:W-:Y:S01]  /*21310*/  ISETP.NE.AND P0, PT, R5, RZ, PT ;  /* 0x000000ff0500720c */ /* 0x000fe20003f05270 */
[----:B------:R-:W-:-:S12]  /*21320*/  IMAD.MOV.U32 R5, RZ, RZ, RZ ;  /* 0x000000ffff057224 */ /* 0x000fd800078e00ff */
[----:B------:R-:W-:Y:S05]  /*21330*/  @!P0 BRA `(.L_x_12116) ;  /* 0x0000000000148947 */ /* 0x000fea0003800000 */
[----:B------:R-:W-:Y:S01]  /*21340*/  UMOV UR4, 0xffffffff ;  /* 0xffffffff00047882 */ /* 0x000fe20000000000 */
[----:B------:R-:W-:Y:S02]  /*21350*/  VIADD R12, R6, 0xffffffff ;  /* 0xffffffff060c7836 */ /* 0x000fe40000000000 */
[----:B------:R-:W-:Y:S05]  /*21360*/  BRA.DIV UR4, `(.L_x_12117) ;  /* 0x0000003204f87947 */ /* 0x000fea000b800000 */
[----:B---3--:R3:W0:Y:S02]  /*21370*/  SHFL.IDX PT, R3, R3, R12, 0x1f ;  /* 0x00001f0c03037589 */ /* 0x00862400000e0000 */
.L_x_12242:
[----:B0-----:R-:W-:-:S07]  /*21380*/  IMAD.MOV.U32 R5, RZ, RZ, R3 ;  /* 0x000000ffff057224 */ /* 0x001fce00078e0003 */
.L_x_12116:
[----:B---34-:R-:W3:Y:S01]  /*21390*/  LDC.64 R2, c[0x0][0xc90] ;  /* 0x00032400ff027b82 */ /* 0x018ee20000000a00 */
[----:B------:R-:W-:-:S04]  /*213a0*/  IMAD.IADD R19, R6, 0x1, R19 ;  /* 0x0000000106137824 */ /* 0x000fc800078e0213 */
[----:B---3--:R-:W-:-:S05]  /*213b0*/  IMAD.WIDE R2, R19, 0x4, R2 ;  /* 0x0000000413027825 */ /* 0x008fca00078e0202 */
[----:B--2---:R-:W0:Y:S01]  /*213c0*/  LDG.E R7, desc[UR42][R2.64] ;  /* 0x0000002a02077981 */ /* 0x004e22000c1e1900 */
[----:B------:R-:W-:-:S04]  /*213d0*/  IMAD R16, R5, R4, R16 ;  /* 0x0000000405107224 */ /* 0x000fc800078e0210 */
[----:B------:R-:W-:Y:S02]  /*213e0*/  IMAD.IADD R0, R0, 0x1, -R16 ;  /* 0x0000000100007824 */ /* 0x000fe400078e0a10 */
[----:B0-----:R-:W-:-:S05]  /*213f0*/  IMAD R6, R17, R7, RZ ;  /* 0x0000000711067224 */ /* 0x001fca00078e02ff */
        /* <DEDUP_REMOVED lines=59> */
.L_x_12110:
[----:B------:R-:W-:Y:S01]  /*217b0*/  UMOV UR4, URZ ;  /* 0x0000003f00047c82 */ /* 0x000fe20008000000 */
[----:B------:R-:W-:Y:S01]  /*217c0*/  UMOV UR5, URZ ;  /* 0x0000003f00057c82 */ /* 0x000fe20008000000 */
[----:B------:R-:W-:Y:S01]  /*217d0*/  ULDC UR6, c[0x0][0xc3c] ;  /* 0x00030f0000067ab9 */ /* 0x000fe20000000800 */
[----:B------:R-:W-:Y:S02]  /*217e0*/  IMAD.MOV.U32 R16, RZ, RZ, R0 ;  /* 0x000000ffff107224 */ /* 0x000fe400078e0000 */
[----:B------:R-:W-:Y:S02]  /*217f0*/  IMAD.U32 R17, RZ, RZ, UR4 ;  /* 0x00000004ff117e24 */ /* 0x000fe4000f8e00ff */
[----:B------:R-:W-:Y:S02]  /*21800*/  IMAD.U32 R18, RZ, RZ, UR5 ;  /* 0x00000005ff127e24 */ /* 0x000fe4000f8e00ff */
[----:B------:R-:W-:-:S07]  /*21810*/  IMAD.U32 R19, RZ, RZ, UR6 ;  /* 0x00000006ff137e24 */ /* 0x000fce000f8e00ff */
.L_x_12118:
[----:B------:R3:W4:Y:S01]  /*21820*/  LDL R2, [R1+0x20] ;  /* 0x0000200001027983 */ /* 0x0007220000100800 */
[----:B------:R-:W5:Y:S01]  /*21830*/  S2R R0, SR_TID.X ;  /* 0x0000000000007919 */ /* 0x000f620000002100 */
[----:B------:R-:W-:Y:S05]  /*21840*/  WARPSYNC.ALL ;  /* 0x0000000000007948 */ /* 0x000fea0003800000 */
[----:B-----5:R-:W-:Y:S01]  /*21850*/  LOP3.LUT R0, R0, 0x1f, RZ, 0xc0, !PT ;  /* 0x0000001f00007812 */ /* 0x020fe200078ec0ff */
[----:B------:R-:W-:Y:S03]  /*21860*/  BAR.SYNC.DEFER_BLOCKING 0x4, 0x200 ;  /* 0x0108000000007b1d */ /* 0x000fe60000010000 */
[----:B------:R-:W-:-:S13]  /*21870*/  ISETP.NE.AND P0, PT, R0, RZ, PT ;  /* 0x000000ff0000720c */ /* 0x000fda0003f05270 */
[----:B------:R-:W-:Y:S01]  /*21880*/  @!P0 MOV R0, 0x400 ;  /* 0x0000040000008802 */ /* 0x000fe20000000f00 */
[----:B----4-:R-:W4:Y:S03]  /*21890*/  @!P0 S2R R2, SR_CgaCtaId ;  /* 0x0000000000028919 */ /* 0x010f260000008800 */
[----:B----4-:R-:W-:Y:S01]  /*218a0*/  @!P0 LEA R23, R2, R0, 0x18 ;  /* 0x0000000002178211 */ /* 0x010fe200078ec0ff */
[----:B------:R3:W-:Y:S04]  /*218b0*/  @!P0 STL [R1+0x20], R2 ;  /* 0x0000200201008387 */ /* 0x0007e80000100800 */
[----:B------:R3:W-:Y:S01]  /*218c0*/  @!P0 STS.128 [R23+0x19cd0], R16 ;  /* 0x019cd01017008388 */ /* 0x0007e20000000c00 */
[----:B------:R-:W-:Y:S06]  /*218d0*/  BAR.ARV 0x5, 0x200 ;  /* 0x0148000000007b1d */ /* 0x000fec0000002000 */
.L_x_12107:
[----:B------:R-:W-:Y:S02]  /*218e0*/  ULDC UR4, c[0x0][0xc3c] ;  /* 0x00030f0000047ab9 */ /* 0x000fe40000000800 */
[----:B---3--:R-:W-:-:S13]  /*218f0*/  ISETP.GE.AND P0, PT, R19, UR4, PT ;  /* 0x0000000413007c0c */ /* 0x008fda000bf06270 */
[----:B------:R-:W-:Y:S05]  /*21900*/  @!P0 BRA `(.L_x_12119) ;  /* 0xffffff9400bc8947 */ /* 0x000fea000383ffff */
[----:B------:R-:W-:Y:S05]  /*21910*/  BSYNC B7 ;  /* 0x0000000000077941 */ /* 0x000fea0003800000 */
.L_x_11985:
[----:B----4-:R-:W3:Y:S01]  /*21920*/  LDL.LU R0, [R1+0x50] ;  /* 0x0000500001007983 */ /* 0x010ee20000300800 */
[----:B------:R-:W-:Y:S01]  /*21930*/  BSSY B0, `(.L_x_12120) ;  /* 0x000000b000007945 */ /* 0x000fe20003800000 */
[----:B------:R-:W4:Y:S01]  /*21940*/  S2R R5, SR_CgaCtaId ;  /* 0x0000000000057919 */ /* 0x000f220000008800 */
[----:B---3--:R-:W-:-:S05]  /*21950*/  VIADD R0, R0, 0x1 ;  /* 0x0000000100007836 */ /* 0x008fca0000000000 */
[----:B0-2---:R-:W-:-:S04]  /*21960*/  LEA.HI R2, R0, R0, RZ, 0x1 ;  /* 0x0000000000027211 */ /* 0x005fc800078f08ff */
[----:B------:R-:W-:Y:S02]  /*21970*/  LOP3.LUT R3, R2, 0xfffffffe, RZ, 0xc0, !PT ;  /* 0xfffffffe02037812 */ /* 0x000fe400078ec0ff */
[----:B------:R-:W-:-:S03]  /*21980*/  MOV R2, 0x400 ;  /* 0x0000040000027802 */ /* 0x000fc60000000f00 */
[----:B------:R-:W-:Y:S01]  /*21990*/  IMAD.IADD R0, R0, 0x1, -R3 ;  /* 0x0000000100007824 */ /* 0x000fe200078e0a03 */
[----:B----4-:R-:W-:-:S04]  /*219a0*/  LEA R5, R5, R2, 0x18 ;  /* 0x0000000205057211 */ /* 0x010fc800078ec0ff */
[----:B------:R-:W-:-:S04]  /*219b0*/  SHF.L.U32 R0, R0, 0x1f, RZ ;  /* 0x0000001f00007819 */ /* 0x000fc800000006ff */
[----:B------:R-:W0:Y:S02]  /*219c0*/  SYNCS.PHASECHK.TRANS64.TRYWAIT P0, [R5+URZ+0x19c20], R0 ;  /* 0x019c2000050075a7 */ /* 0x000e24000800017f */
[----:B0-----:R-:W-:Y:S05]  /*219d0*/  @!P0 BRA `(.L_x_12121) ;  /* 0x0000002c00848947 */ /* 0x001fea0003800000 */
.L_x_12243:
[----:B------:R-:W-:Y:S05]  /*219e0*/  BSYNC B0 ;  /* 0x0000000000007941 */ /* 0x000fea0003800000 */
.L_x_12120:
[----:B------:R-:W-:-:S03]  /*219f0*/  UMOV UR4, 0xffffffff ;  /* 0xffffffff00047882 */ /* 0x000fc60000000000 */
[----:B------:R-:W-:Y:S05]  /*21a00*/  BRA.DIV UR4, `(.L_x_12122) ;  /* 0x0000002e048c7947 */ /* 0x000fea000b800000 */
[----:B0-----:R-:W0:Y:S02]  /*21a10*/  S2R R0, SR_TID.X ;  /* 0x0000000000007919 */ /* 0x001e240000002100 */
[----:B0-----:R-:W-:-:S04]  /*21a20*/  SHF.R.U32.HI R0, RZ, 0x5, R0 ;  /* 0x00000005ff007819 */ /* 0x001fc80000011600 */
[----:B------:R-:W-:-:S05]  /*21a30*/  LOP3.LUT R0, R0, 0x3, RZ, 0xc0, !PT ;  /* 0x0000000300007812 */ /* 0x000fca00078ec0ff */
[----:B------:R0:W2:Y:S02]  /*21a40*/  SHFL.IDX PT, R14, R0, RZ, 0x1f ;  /* 0x00001fff000e7589 */ /* 0x0000a400000e0000 */
.L_x_12246:
[----:B--2---:R-:W-:-:S13]  /*21a50*/  ISETP.NE.AND P0, PT, R14, RZ, PT ;  /* 0x000000ff0e00720c */ /* 0x004fda0003f05270 */
[----:B------:R-:W-:Y:S05]  /*21a60*/  @P0 BRA `(.L_x_11777) ;  /* 0x0000000000a80947 */ /* 0x000fea0003800000 */
[----:B------:R-:W-:-:S03]  /*21a70*/  UMOV UR4, 0xffffffff ;  /* 0xffffffff00047882 */ /* 0x000fc60000000000 */
[----:B------:R-:W-:Y:S05]  /*21a80*/  BRA.DIV UR4, `(.L_x_12123) ;  /* 0x0000002e04a07947 */ /* 0x000fea000b800000 */
[----:B------:R-:W-:-:S13]  /*21a90*/  ELECT P6, URZ, PT ;  /* 0x00000000003f782f */ /* 0x000fda00038c0000 */
.L_x_12249:
[----:B------:R-:W-:Y:S05]  /*21aa0*/  @!P6 BRA `(.L_x_11777) ;  /* 0x000000000098e947 */ /* 0x000fea0003800000 */
[----:B------:R-:W-:-:S06]  /*21ab0*/  ULOP3.LUT UR4, UR37, 0x2, URZ, 0xfc, !UPT ;  /* 0x0000000225047892 */ /* 0x000fcc000f8efc3f */
[----:B0-----:R-:W-:-:S05]  /*21ac0*/  IMAD.U32 R0, RZ, RZ, UR4 ;  /* 0x00000004ff007e24 */ /* 0x001fca000f8e00ff */
[----:B------:R-:W-:-:S13]  /*21ad0*/  ISETP.NE.AND P0, PT, R0, 0x3, PT ;  /* 0x000000030000780c */ /* 0x000fda0003f05270 */
[----:B------:R-:W-:Y:S05]  /*21ae0*/  @!P0 BRA `(.L_x_12124) ;  /* 0x0000000000048947 */ /* 0x000fea0003800000 */
[----:B------:R-:W-:Y:S01]  /*21af0*/  BPT.TRAP 0x1 ;  /* 0x000000040000795c */ /* 0x000fe20000300000 */
.L_x_12124:
[C---:B------:R-:W-:Y:S01]  /*21b00*/  IMAD R3, R24.reuse, 0x8, R5 ;  /* 0x0000000818037824 */ /* 0x040fe200078e0205 */
[----:B------:R-:W-:Y:S01]  /*21b10*/  SHF.L.U32 R2, R29, 0x1f, RZ ;  /* 0x0000001f1d027819 */ /* 0x000fe200000006ff */
[----:B------:R-:W-:-:S03]  /*21b20*/  VIADD R24, R24, 0x1 ;  /* 0x0000000118187836 */ /* 0x000fc60000000000 */
[----:B------:R-:W0:Y:S02]  /*21b30*/  SYNCS.PHASECHK.TRANS64.TRYWAIT P1, [R3+URZ+0x19c40], R2 ;  /* 0x019c4002030075a7 */ /* 0x000e24000802017f */
[----:B------:R-:W-:-:S04]  /*21b40*/  ISETP.NE.AND P2, PT, R24, 0x2, PT ;  /* 0x000000021800780c */ /* 0x000fc80003f45270 */
[----:B------:R-:W-:Y:S01]  /*21b50*/  SEL R0, RZ, 0x1, P2 ;  /* 0x00000001ff007807 */ /* 0x000fe20001000000 */
[----:B0-----:R-:W-:Y:S08]  /*21b60*/  @!P1 BRA `(.L_x_12125) ;  /* 0x0000002c00889947 */ /* 0x001ff00003800000 */
.L_x_12250:
[----:B------:R-:W-:Y:S02]  /*21b70*/  SEL R24, R24, RZ, P2 ;  /* 0x000000ff18187207 */ /* 0x000fe40001000000 */
[----:B------:R-:W-:Y:S01]  /*21b80*/  LOP3.LUT R0, R29, R0, RZ, 0x3c, !PT ;  /* 0x000000001d007212 */ /* 0x000fe200078e3cff */
[----:B------:R-:W-:Y:S06]  /*21b90*/  @!P0 BRA `(.L_x_12126) ;  /* 0x0000000000048947 */ /* 0x000fec0003800000 */
[----:B------:R-:W-:Y:S01]  /*21ba0*/  BPT.TRAP 0x1 ;  /* 0x000000040000795c */ /* 0x000fe20000300000 */
.L_x_12126:
[----:B------:R-:W-:Y:S01]  /*21bb0*/  IMAD R5, R24, 0x8, R5 ;  /* 0x0000000818057824 */ /* 0x000fe200078e0205 */
[----:B------:R-:W-:-:S04]  /*21bc0*/  SHF.L.U32 R0, R0, 0x1f, RZ ;  /* 0x0000001f00007819 */ /* 0x000fc800000006ff */
[----:B------:R-:W2:Y:S02]  /*21bd0*/  SYNCS.PHASECHK.TRANS64.TRYWAIT P1, [R5+URZ+0x19c40], R0 ;  /* 0x019c4000050075a7 */ /* 0x000ea4000802017f */
[----:B--2---:R-:W-:Y:S05]  /*21be0*/  @!P1 BRA `(.L_x_12127) ;  /* 0x0000002c007c9947 */ /* 0x004fea0003800000 */
.L_x_12251:
[----:B------:R-:W-:Y:S05]  /*21bf0*/  @!P0 BRA `(.L_x_12128) ;  /* 0x0000000000048947 */ /* 0x000fea0003800000 */
[----:B------:R-:W-:Y:S01]  /*21c00*/  BPT.TRAP 0x1 ;  /* 0x000000040000795c */ /* 0x000fe20000300000 */
.L_x_12128:
[----:B------:R-:W3:Y:S02]  /*21c10*/  SYNCS.PHASECHK.TRANS64.TRYWAIT P1, [R3+URZ+0x19c60], R2 ;  /* 0x019c6002030075a7 */ /* 0x000ee4000802017f */
[----:B---3--:R-:W-:Y:S05]  /*21c20*/  @!P1 BRA `(.L_x_12129) ;  /* 0x0000002c00809947 */ /* 0x008fea0003800000 */
.L_x_12252:
[----:B------:R-:W-:Y:S05]  /*21c30*/  @!P0 BRA `(.L_x_12130) ;  /* 0x0000000000048947 */ /* 0x000fea0003800000 */
[----:B------:R-:W-:Y:S01]  /*21c40*/  BPT.TRAP 0x1 ;  /* 0x000000040000795c */ /* 0x000fe20000300000 */
.L_x_12130:
[----:B------:R-:W4:Y:S02]  /*21c50*/  SYNCS.PHASECHK.TRANS64.TRYWAIT P1, [R5+URZ+0x19c60], R0 ;  /* 0x019c6000050075a7 */ /* 0x000f24000802017f */
[----:B----4-:R-:W-:Y:S05]  /*21c60*/  @!P1 BRA `(.L_x_12131) ;  /* 0x0000002c00849947 */ /* 0x010fea0003800000 */
.L_x_12253:
[----:B------:R-:W-:Y:S05]  /*21c70*/  @!P0 BRA `(.L_x_12132) ;  /* 0x0000000000048947 */ /* 0x000fea0003800000 */
[----:B------:R-:W-:Y:S01]  /*21c80*/  BPT.TRAP 0x1 ;  /* 0x000000040000795c */ /* 0x000fe20000300000 */
.L_x_12132:
[----:B------:R-:W5:Y:S02]  /*21c90*/  SYNCS.PHASECHK.TRANS64.TRYWAIT P1, [R3+URZ+0x19c80], R2 ;  /* 0x019c8002030075a7 */ /* 0x000f64000802017f */
[----:B-----5:R-:W-:Y:S05]  /*21ca0*/  @!P1 BRA `(.L_x_12133) ;  /* 0x0000002c00889947 */ /* 0x020fea0003800000 */
.L_x_12254:
[----:B------:R-:W-:Y:S05]  /*21cb0*/  @!P0 BRA `(.L_x_12134) ;  /* 0x0000000000048947 */ /* 0x000fea0003800000 */
[----:B------:R-:W-:Y:S01]  /*21cc0*/  BPT.TRAP 0x1 ;  /* 0x000000040000795c */ /* 0x000fe20000300000 */
.L_x_12134:
[----:B------:R0:W0:Y:S02]  /*21cd0*/  SYNCS.PHASECHK.TRANS64.TRYWAIT P0, [R5+URZ+0x19c80], R0 ;  /* 0x019c8000050075a7 */ /* 0x000024000800017f */
[----:B0-----:R-:W-:Y:S05]  /*21ce0*/  @!P0 NANOSLEEP.SYNCS 0x989680 ;  /* 0x009896800000895d */ /* 0x001fea0003900000 */
[----:B------:R-:W0:Y:S02]  /*21cf0*/  @!P0 SYNCS.PHASECHK.TRANS64 P0, [R5+URZ+0x19c80], R0 ;  /* 0x019c8000050085a7 */ /* 0x000e24000800007f */
[----:B0-----:R-:W-:Y:S05]  /*21d00*/  @!P0 BRA `(.L_x_12134) ;  /* 0xfffffffc00f08947 */ /* 0x001fea000383ffff */
.L_x_11777:
[----:B------:R-:W-:Y:S05]  /*21d10*/  BSYNC B8 ;  /* 0x0000000000087941 */ /* 0x000fea0003800000 */
.L_x_11774:
[----:B------:R-:W-:Y:S05]  /*21d20*/  EXIT ;  /* 0x000000000000794d */ /* 0x000fea0003800000 */
.L_x_11801:
[----:B-1----:R1:W2:Y:S02]  /*21d30*/  SYNCS.PHASECHK.TRANS64.TRYWAIT P6, [R68+URZ+0x19c90], R79 ;  /* 0x019c904f440075a7 */ /* 0x0022a400080c017f */
[----:B--2---:R-:W-:Y:S05]  /*21d40*/  @!P6 NANOSLEEP.SYNCS 0x989680 ;  /* 0x009896800000e95d */ /* 0x004fea0003900000 */
[----:B------:R-:W2:Y:S02]  /*21d50*/  @!P6 SYNCS.PHASECHK.TRANS64 P6, [R68+URZ+0x19c90], R79 ;  /* 0x019c904f4400e5a7 */ /* 0x000ea400080c007f */
[----:B--2---:R-:W-:Y:S05]  /*21d60*/  @!P6 BRA `(.L_x_11801) ;  /* 0xfffffffc00f0e947 */ /* 0x004fea000383ffff */
[----:B------:R-:W-:Y:S05]  /*21d70*/  BRA `(.L_x_12135) ;  /* 0xfffffe0c00ac7947 */ /* 0x000fea000383ffff */
.L_x_11802:
        /* <DEDUP_REMOVED lines=8> */
.L_x_12137:
[----:B------:R-:W-:Y:S05]  /*21e00*/  BSYNC B1 ;  /* 0x0000000000017941 */ /* 0x000fea0003800000 */
.L_x_12136:
        /* <DEDUP_REMOVED lines=8> */
.L_x_12138:
[----:B------:R-:W-:Y:S05]  /*21e90*/  BRA `(.L_x_12139) ;  /* 0xfffffe0c00787947 */ /* 0x000fea000383ffff */
.L_x_11818:
[----:B-1----:R1:W2:Y:S02]  /*21ea0*/  SYNCS.PHASECHK.TRANS64.TRYWAIT P6, [R68+URZ+0x19c90], R79 ;  /* 0x019c904f440075a7 */ /* 0x0022a400080c017f */
[----:B--2---:R-:W-:Y:S05]  /*21eb0*/  @!P6 NANOSLEEP.SYNCS 0x989680 ;  /* 0x009896800000e95d */ /* 0x004fea0003900000 */
[----:B------:R-:W2:Y:S02]  /*21ec0*/  @!P6 SYNCS.PHASECHK.TRANS64 P6, [R68+URZ+0x19c90], R79 ;  /* 0x019c904f4400e5a7 */ /* 0x000ea400080c007f */
[----:B--2---:R-:W-:Y:S05]  /*21ed0*/  @!P6 BRA `(.L_x_11818) ;  /* 0xfffffffc00f0e947 */ /* 0x004fea000383ffff */
[----:B------:R-:W-:Y:S05]  /*21ee0*/  BRA `(.L_x_12140) ;  /* 0xfffffe2400d07947 */ /* 0x000fea000383ffff */
.L_x_11819:
        /* <DEDUP_REMOVED lines=8> */
.L_x_12142:
[----:B------:R-:W-:Y:S05]  /*21f70*/  BSYNC B1 ;  /* 0x0000000000017941 */ /* 0x000fea0003800000 */
.L_x_12141:
        /* <DEDUP_REMOVED lines=8> */
.L_x_12143:
[----:B------:R-:W-:Y:S01]  /*22000*/  IMAD.MOV.U32 R82, RZ, RZ, R14 ;  /* 0x000000ffff527224 */ /* 0x000fe200078e000e */
[----:B------:R-:W-:Y:S06]  /*22010*/  BRA `(.L_x_12144) ;  /* 0xfffffe2400987947 */ /* 0x000fec000383ffff */
.L_x_11828:
[----:B0-----:R0:W1:Y:S02]  /*22020*/  SYNCS.PHASECHK.TRANS64.TRYWAIT P5, [R68+URZ+0x19c90], R79 ;  /* 0x019c904f440075a7 */ /* 0x00106400080a017f */
[----:B-1----:R-:W-:Y:S05]  /*22030*/  @!P5 NANOSLEEP.SYNCS 0x989680 ;  /* 0x009896800000d95d */ /* 0x002fea0003900000 */
[----:B------:R-:W1:Y:S02]  /*22040*/  @!P5 SYNCS.PHASECHK.TRANS64 P5, [R68+URZ+0x19c90], R79 ;  /* 0x019c904f4400d5a7 */ /* 0x000e6400080a007f */
[----:B-1----:R-:W-:Y:S05]  /*22050*/  @!P5 BRA `(.L_x_11828) ;  /* 0xfffffffc00f0d947 */ /* 0x002fea000383ffff */
[----:B------:R-:W-:Y:S05]  /*22060*/  BRA `(.L_x_12145) ;  /* 0xfffffe44008c7947 */ /* 0x000fea000383ffff */
.L_x_11829:
[----:B------:R-:W-:Y:S01]  /*22070*/  BSSY B1, `(.L_x_12146) ;  /* 0x0000007000017945 */ /* 0x000fe20003800000 */
[----:B------:R-:W-:Y:S02]  /*22080*/  IMAD.MOV.U32 R12, RZ, RZ, RZ ;  /* 0x000000ffff0c7224 */ /* 0x000fe400078e00ff */
[----:B------:R-:W-:Y:S02]  /*22090*/  IMAD.MOV.U32 R11, RZ, RZ, 0x1e1f ;  /* 0x00001e1fff0b7424 */ /* 0x000fe400078e00ff */
[----:B------:R-:W-:-:S07]  /*220a0*/  IMAD.MOV.U32 R15, RZ, RZ, -0x1 ;  /* 0xffffffffff0f7424 */ /* 0x000fce00078e00ff */
[----:B0-----:R-:W-:Y:S05]  /*220b0*/  WARPSYNC.COLLECTIVE R15, `(.L_x_12147) ;  /* 0x000000000f087348 */ /* 0x001fea0003c00000 */
[----:B------:R1:W2:Y:S02]  /*220c0*/  SHFL.IDX P6, R14, R13, R12, R11 ;  /* 0x0000000c0d0e7389 */ /* 0x0002a400000c000b */
[----:B012---:R-:W-:Y:S01]  /*220d0*/  ENDCOLLECTIVE ;  /* 0x000000000000791b */ /* 0x007fe20003800000 */
.L_x_12147:
[----:B------:R-:W-:Y:S05]  /*220e0*/  BSYNC B1 ;  /* 0x0000000000017941 */ /* 0x000fea0003800000 */
.L_x_12146:
        /* <DEDUP_REMOVED lines=8> */
.L_x_12148:
[----:B------:R-:W-:Y:S05]  /*22170*/  BRA `(.L_x_12149) ;  /* 0xfffffe4400c07947 */ /* 0x000fea000383ffff */
.L_x_11833:
[----:B0-----:R0:W2:Y:S02]  /*22180*/  SYNCS.PHASECHK.TRANS64.TRYWAIT P0, [R68+URZ+0x19cb0], R79 ;  /* 0x019cb04f440075a7 */ /* 0x0010a4000800017f */
[----:B--2---:R-:W-:Y:S05]  /*22190*/  @!P0 NANOSLEEP.SYNCS 0x989680 ;  /* 0x009896800000895d */ /* 0x004fea0003900000 */
[----:B------:R-:W2:Y:S02]  /*221a0*/  @!P0 SYNCS.PHASECHK.TRANS64 P0, [R68+URZ+0x19cb0], R79 ;  /* 0x019cb04f440085a7 */ /* 0x000ea4000800007f */
[----:B--2---:R-:W-:Y:S05]  /*221b0*/  @!P0 BRA `(.L_x_11833) ;  /* 0xfffffffc00f08947 */ /* 0x004fea000383ffff */
[----:B------:R-:W-:Y:S05]  /*221c0*/  BRA `(.L_x_12150) ;  /* 0xfffffe4800547947 */ /* 0x000fea000383ffff */
.L_x_11859:
[----:B------:R-:W-:Y:S01]  /*221d0*/  BSSY B1, `(.L_x_12151) ;  /* 0x0000007000017945 */ /* 0x000fe20003800000 */
[----:B------:R-:W-:Y:S02]  /*221e0*/  IMAD.MOV.U32 R12, RZ, RZ, RZ ;  /* 0x000000ffff0c7224 */ /* 0x000fe400078e00ff */
[----:B------:R-:W-:Y:S02]  /*221f0*/  IMAD.MOV.U32 R11, RZ, RZ, 0x1e1f ;  /* 0x00001e1fff0b7424 */ /* 0x000fe400078e00ff */
[----:B------:R-:W-:-:S07]  /*22200*/  IMAD.MOV.U32 R15, RZ, RZ, -0x1 ;  /* 0xffffffffff0f7424 */ /* 0x000fce00078e00ff */
[----:B------:R-:W-:Y:S05]  /*22210*/  WARPSYNC.COLLECTIVE R15, `(.L_x_12152) ;  /* 0x000000000f087348 */ /* 0x000fea0003c00000 */
[----:B------:R0:W1:Y:S02]  /*22220*/  SHFL.IDX P6, R14, R13, R12, R11 ;  /* 0x0000000c0d0e7389 */ /* 0x00006400000c000b */
[----:B01----:R-:W-:Y:S01]  /*22230*/  ENDCOLLECTIVE ;  /* 0x000000000000791b */ /* 0x003fe20003800000 */
.L_x_12152:
[----:B------:R-:W-:Y:S05]  /*22240*/  BSYNC B1 ;  /* 0x0000000000017941 */ /* 0x000fea0003800000 */
.L_x_12151:
        /* <DEDUP_REMOVED lines=8> */
.L_x_12153:
[----:B------:R-:W-:Y:S02]  /*222d0*/  IMAD.MOV.U32 R13, RZ, RZ, R4 ;  /* 0x000000ffff0d7224 */ /* 0x000fe400078e0004 */
[----:B------:R-:W-:-:S07]  /*222e0*/  IMAD.MOV.U32 R3, RZ, RZ, R14 ;  /* 0x000000ffff037224 */ /* 0x000fce00078e000e */
[----:B------:R-:W-:Y:S05]  /*222f0*/  WARPSYNC.COLLECTIVE R15, `(.L_x_12154) ;  /* 0x000000000f087348 */ /* 0x000fea0003c00000 */
[----:B------:R0:W1:Y:S02]  /*22300*/  SHFL.IDX P6, R14, R13, R12, R11 ;  /* 0x0000000c0d0e7389 */ /* 0x00006400000c000b */
[----:B01----:R-:W-:Y:S01]  /*22310*/  ENDCOLLECTIVE ;  /* 0x000000000000791b */ /* 0x003fe20003800000 */
.L_x_12154:
[----:B------:R-:W-:Y:S02]  /*22320*/  IMAD.MOV.U32 R13, RZ, RZ, R5 ;  /* 0x000000ffff0d7224 */ /* 0x000fe400078e0005 */
[----:B------:R-:W-:-:S07]  /*22330*/  IMAD.MOV.U32 R4, RZ, RZ, R14 ;  /* 0x000000ffff047224 */ /* 0x000fce00078e000e */
[----:B------:R-:W-:Y:S05]  /*22340*/  WARPSYNC.COLLECTIVE R15, `(.L_x_12155) ;  /* 0x000000000f087348 */ /* 0x000fea0003c00000 */
[----:B------:R0:W1:Y:S02]  /*22350*/  SHFL.IDX P6, R14, R13, R12, R11 ;  /* 0x0000000c0d0e7389 */ /* 0x00006400000c000b */
[----:B01----:R-:W-:Y:S01]  /*22360*/  ENDCOLLECTIVE ;  /* 0x000000000000791b */ /* 0x003fe20003800000 */
.L_x_12155:
[----:B------:R-:W-:Y:S05]  /*22370*/  BRA `(.L_x_12156) ;  /* 0xfffffe5c00347947 */ /* 0x000fea000383ffff */
.L_x_11863:
[----:B-1----:R1:W0:Y:S02]  /*22380*/  SYNCS.PHASECHK.TRANS64.TRYWAIT P0, [R18+URZ+0x19c00], R5 ;  /* 0x019c0005120075a7 */ /* 0x002224000800017f */
[----:B0-----:R-:W-:Y:S05]  /*22390*/  @!P0 NANOSLEEP.SYNCS 0x989680 ;  /* 0x009896800000895d */ /* 0x001fea0003900000 */
[----:B------:R-:W0:Y:S02]  /*223a0*/  @!P0 SYNCS.PHASECHK.TRANS64 P0, [R18+URZ+0x19c00], R5 ;  /* 0x019c0005120085a7 */ /* 0x000e24000800007f */
[----:B0-----:R-:W-:Y:S05]  /*223b0*/  @!P0 BRA `(.L_x_11863) ;  /* 0xfffffffc00f08947 */ /* 0x001fea000383ffff */
[----:B------:R-:W-:Y:S05]  /*223c0*/  BRA `(.L_x_12157) ;  /* 0xfffffe6000007947 */ /* 0x000fea000383ffff */
.L_x_11869:
[----:B------:R-:W-:Y:S01]  /*223d0*/  BSSY B1, `(.L_x_12158) ;  /* 0x0000007000017945 */ /* 0x000fe20003800000 */
[----:B------:R-:W-:Y:S02]  /*223e0*/  IMAD.MOV.U32 R12, RZ, RZ, RZ ;  /* 0x000000ffff0c7224 */ /* 0x000fe400078e00ff */
[----:B------:R-:W-:Y:S02]  /*223f0*/  IMAD.MOV.U32 R11, RZ, RZ, 0x1e1f ;  /* 0x00001e1fff0b7424 */ /* 0x000fe400078e00ff */
[----:B------:R-:W-:-:S07]  /*22400*/  IMAD.MOV.U32 R15, RZ, RZ, -0x1 ;  /* 0xffffffffff0f7424 */ /* 0x000fce00078e00ff */
[----:B------:R-:W-:Y:S05]  /*22410*/  WARPSYNC.COLLECTIVE R15, `(.L_x_12159) ;  /* 0x000000000f087348 */ /* 0x000fea0003c00000 */
[----:B------:R0:W1:Y:S02]  /*22420*/  SHFL.IDX P6, R14, R13, R12, R11 ;  /* 0x0000000c0d0e7389 */ /* 0x00006400000c000b */
[----:B01----:R-:W-:Y:S01]  /*22430*/  ENDCOLLECTIVE ;  /* 0x000000000000791b */ /* 0x003fe20003800000 */
.L_x_12159:
[----:B------:R-:W-:Y:S05]  /*22440*/  BSYNC B1 ;  /* 0x0000000000017941 */ /* 0x000fea0003800000 */
.L_x_12158:
        /* <DEDUP_REMOVED lines=8> */
.L_x_12160:
[----:B------:R-:W-:Y:S02]  /*224d0*/  IMAD.MOV.U32 R13, RZ, RZ, R20 ;  /* 0x000000ffff0d7224 */ /* 0x000fe400078e0014 */
[----:B------:R-:W-:-:S07]  /*224e0*/  IMAD.MOV.U32 R3, RZ, RZ, R14 ;  /* 0x000000ffff037224 */ /* 0x000fce00078e000e */
[----:B------:R-:W-:Y:S05]  /*224f0*/  WARPSYNC.COLLECTIVE R15, `(.L_x_12161) ;  /* 0x000000000f087348 */ /* 0x000fea0003c00000 */
[----:B------:R0:W1:Y:S02]  /*22500*/  SHFL.IDX P6, R14, R13, R12, R11 ;  /* 0x0000000c0d0e7389 */ /* 0x00006400000c000b */
[----:B01----:R-:W-:Y:S01]  /*22510*/  ENDCOLLECTIVE ;  /* 0x000000000000791b */ /* 0x003fe20003800000 */
.L_x_12161:
[----:B------:R-:W-:Y:S02]  /*22520*/  IMAD.MOV.U32 R13, RZ, RZ, R21 ;  /* 0x000000ffff0d7224 */ /* 0x000fe400078e0015 */
[----:B------:R-:W-:-:S07]  /*22530*/  IMAD.MOV.U32 R20, RZ, RZ, R14 ;  /* 0x000000ffff147224 */ /* 0x000fce00078e000e */
[----:B------:R-:W-:Y:S05]  /*22540*/  WARPSYNC.COLLECTIVE R15, `(.L_x_12162) ;  /* 0x000000000f087348 */ /* 0x000fea0003c00000 */
[----:B------:R0:W1:Y:S02]  /*22550*/  SHFL.IDX P6, R14, R13, R12, R11 ;  /* 0x0000000c0d0e7389 */ /* 0x00006400000c000b */
[----:B01----:R-:W-:Y:S01]  /*22560*/  ENDCOLLECTIVE ;  /* 0x000000000000791b */ /* 0x003fe20003800000 */
.L_x_12162:
[----:B------:R-:W-:Y:S01]  /*22570*/  IMAD.MOV.U32 R21, RZ, RZ, R14 ;  /* 0x000000ffff157224 */ /* 0x000fe200078e000e */
[----:B------:R-:W-:Y:S06]  /*22580*/  BRA `(.L_x_12163) ;  /* 0xfffffe7400ec7947 */ /* 0x000fec000383ffff */
.L_x_11873:
[----:B-1----:R1:W2:Y:S02]  /*22590*/  SYNCS.PHASECHK.TRANS64.TRYWAIT P0, [R18+URZ+0x19c00], R39 ;  /* 0x019c0027120075a7 */ /* 0x0022a4000800017f */
[----:B--2---:R-:W-:Y:S05]  /*225a0*/  @!P0 NANOSLEEP.SYNCS 0x989680 ;  /* 0x009896800000895d */ /* 0x004fea0003900000 */
[----:B------:R-:W2:Y:S02]  /*225b0*/  @!P0 SYNCS.PHASECHK.TRANS64 P0, [R18+URZ+0x19c00], R39 ;  /* 0x019c0027120085a7 */ /* 0x000ea4000800007f */
[----:B--2---:R-:W-:Y:S05]  /*225c0*/  @!P0 BRA `(.L_x_11873) ;  /* 0xfffffffc00f08947 */ /* 0x004fea000383ffff */
[----:B------:R-:W-:Y:S05]  /*225d0*/  BRA `(.L_x_12164) ;  /* 0xfffffe7800b87947 */ /* 0x000fea000383ffff */
.L_x_11879:
[----:B-1----:R1:W2:Y:S02]  /*225e0*/  SYNCS.PHASECHK.TRANS64.TRYWAIT P1, [R14+URZ+0x19c30], R3 ;  /* 0x019c30030e0075a7 */ /* 0x0022a4000802017f */
[----:B--2---:R-:W-:Y:S05]  /*225f0*/  @!P1 NANOSLEEP.SYNCS 0x989680 ;  /* 0x009896800000995d */ /* 0x004fea0003900000 */
[----:B------:R-:W2:Y:S02]  /*22600*/  @!P1 SYNCS.PHASECHK.TRANS64 P1, [R14+URZ+0x19c30], R3 ;  /* 0x019c30030e0095a7 */ /* 0x000ea4000802007f */
[----:B--2---:R-:W-:Y:S05]  /*22610*/  @!P1 BRA `(.L_x_11879) ;  /* 0xfffffffc00f09947 */ /* 0x004fea000383ffff */
[----:B------:R-:W-:Y:S05]  /*22620*/  BRA `(.L_x_11878) ;  /* 0xfffffe9c00207947 */ /* 0x000fea000383ffff */
.L_x_11900:
[----:B-1----:R1:W2:Y:S02]  /*22630*/  SYNCS.PHASECHK.TRANS64.TRYWAIT P1, [R21+URZ+0x19c30], R12 ;  /* 0x019c300c150075a7 */ /* 0x0022a4000802017f */
[----:B--2---:R-:W-:Y:S05]  /*22640*/  @!P1 NANOSLEEP.SYNCS 0x989680 ;  /* 0x009896800000995d */ /* 0x004fea0003900000 */
[----:B------:R-:W2:Y:S02]  /*22650*/  @!P1 SYNCS.PHASECHK.TRANS64 P1, [R21+URZ+0x19c30], R12 ;  /* 0x019c300c150095a7 */ /* 0x000ea4000802007f */
[----:B--2---:R-:W-:Y:S05]  /*22660*/  @!P1 BRA `(.L_x_11900) ;  /* 0xfffffffc00f09947 */ /* 0x004fea000383ffff */
[----:B------:R-:W-:Y:S05]  /*22670*/  BRA `(.L_x_11899) ;  /* 0xfffffecc00b07947 */ /* 0x000fea000383ffff */
.L_x_11905:
[----:B-1----:R1:W2:Y:S02]  /*22680*/  SYNCS.PHASECHK.TRANS64.TRYWAIT P1, [R152+URZ+0x19c50], R12 ;  /* 0x019c500c980075a7 */ /* 0x0022a4000802017f */
[----:B--2---:R-:W-:Y:S05]  /*22690*/  @!P1 NANOSLEEP.SYNCS 0x989680 ;  /* 0x009896800000995d */ /* 0x004fea0003900000 */
[----:B------:R-:W2:Y:S02]  /*226a0*/  @!P1 SYNCS.PHASECHK.TRANS64 P1, [R152+URZ+0x19c50], R12 ;  /* 0x019c500c980095a7 */ /* 0x000ea4000802007f */
[----:B--2---:R-:W-:Y:S05]  /*226b0*/  @!P1 BRA `(.L_x_11905) ;  /* 0xfffffffc00f09947 */ /* 0x004fea000383ffff */
[----:B------:R-:W-:Y:S05]  /*226c0*/  BRA `(.L_x_11904) ;  /* 0xfffffed000347947 */ /* 0x000fea000383ffff */
.L_x_11927:
[----:B-1----:R1:W2:Y:S02]  /*226d0*/  SYNCS.PHASECHK.TRANS64.TRYWAIT P1, [R3+URZ+0x19c30], R20 ;  /* 0x019c3014030075a7 */ /* 0x0022a4000802017f */
[----:B--2---:R-:W-:Y:S05]  /*226e0*/  @!P1 NANOSLEEP.SYNCS 0x989680 ;  /* 0x009896800000995d */ /* 0x004fea0003900000 */
[----:B------:R-:W2:Y:S02]  /*226f0*/  @!P1 SYNCS.PHASECHK.TRANS64 P1, [R3+URZ+0x19c30], R20 ;  /* 0x019c3014030095a7 */ /* 0x000ea4000802007f */
[----:B--2---:R-:W-:Y:S05]  /*22700*/  @!P1 BRA `(.L_x_11927) ;  /* 0xfffffffc00f09947 */ /* 0x004fea000383ffff */
[----:B------:R-:W-:Y:S05]  /*22710*/  BRA `(.L_x_11926) ;  /* 0xffffff0000507947 */ /* 0x000fea000383ffff */
.L_x_11932:
[----:B-1----:R1:W2:Y:S02]  /*22720*/  SYNCS.PHASECHK.TRANS64.TRYWAIT P1, [R15+URZ+0x19c50], R3 ;  /* 0x019c50030f0075a7 */ /* 0x0022a4000802017f */
[----:B--2---:R-:W-:Y:S05]  /*22730*/  @!P1 NANOSLEEP.SYNCS 0x989680 ;  /* 0x009896800000995d */ /* 0x004fea0003900000 */
[----:B------:R-:W2:Y:S02]  /*22740*/  @!P1 SYNCS.PHASECHK.TRANS64 P1, [R15+URZ+0x19c50], R3 ;  /* 0x019c50030f0095a7 */ /* 0x000ea4000802007f */
[----:B--2---:R-:W-:Y:S05]  /*22750*/  @!P1 BRA `(.L_x_11932) ;  /* 0xfffffffc00f09947 */ /* 0x004fea000383ffff */
[----:B------:R-:W-:Y:S05]  /*22760*/  BRA `(.L_x_11931) ;  /* 0xffffff0000d47947 */ /* 0x000fea000383ffff */
.L_x_11942:
[----:B-1----:R1:W2:Y:S02]  /*22770*/  SYNCS.PHASECHK.TRANS64.TRYWAIT P1, [R3+URZ+0x19c30], R14 ;  /* 0x019c300e030075a7 */ /* 0x0022a4000802017f */
[----:B--2---:R-:W-:Y:S05]  /*22780*/  @!P1 NANOSLEEP.SYNCS 0x989680 ;  /* 0x009896800000995d */ /* 0x004fea0003900000 */
[----:B------:R-:W2:Y:S02]  /*22790*/  @!P1 SYNCS.PHASECHK.TRANS64 P1, [R3+URZ+0x19c30], R14 ;  /* 0x019c300e030095a7 */ /* 0x000ea4000802007f */
[----:B--2---:R-:W-:Y:S05]  /*227a0*/  @!P1 BRA `(.L_x_11942) ;  /* 0xfffffffc00f09947 */ /* 0x004fea000383ffff */
[----:B------:R-:W-:Y:S05]  /*227b0*/  BRA `(.L_x_11941) ;  /* 0xffffff1c00a87947 */ /* 0x000fea000383ffff */
.L_x_11947:
[----:B-1----:R1:W2:Y:S02]  /*227c0*/  SYNCS.PHASECHK.TRANS64.TRYWAIT P1, [R21+URZ+0x19c50], R3 ;  /* 0x019c5003150075a7 */ /* 0x0022a4000802017f */
[----:B--2---:R-:W-:Y:S05]  /*227d0*/  @!P1 NANOSLEEP.SYNCS 0x989680 ;  /* 0x009896800000995d */ /* 0x004fea0003900000 */
[----:B------:R-:W2:Y:S02]  /*227e0*/  @!P1 SYNCS.PHASECHK.TRANS64 P1, [R21+URZ+0x19c50], R3 ;  /* 0x019c5003150095a7 */ /* 0x000ea4000802007f */
[----:B--2---:R-:W-:Y:S05]  /*227f0*/  @!P1 BRA `(.L_x_11947) ;  /* 0xfffffffc00f09947 */ /* 0x004fea000383ffff */
[----:B------:R-:W-:Y:S05]  /*22800*/  BRA `(.L_x_11946) ;  /* 0xffffff20002c7947 */ /* 0x000fea000383ffff */
.L_x_11963:
[----:B-1----:R1:W2:Y:S02]  /*22810*/  SYNCS.PHASECHK.TRANS64.TRYWAIT P1, [R4+URZ+0x19c50], R7 ;  /* 0x019c5007040075a7 */ /* 0x0022a4000802017f */
[----:B--2---:R-:W-:Y:S05]  /*22820*/  @!P1 NANOSLEEP.SYNCS 0x989680 ;  /* 0x009896800000995d */ /* 0x004fea0003900000 */
[----:B------:R-:W2:Y:S02]  /*22830*/  @!P1 SYNCS.PHASECHK.TRANS64 P1, [R4+URZ+0x19c50], R7 ;  /* 0x019c5007040095a7 */ /* 0x000ea4000802007f */
[----:B--2---:R-:W-:Y:S05]  /*22840*/  @!P1 BRA `(.L_x_11963) ;  /* 0xfffffffc00f09947 */ /* 0x004fea000383ffff */
[----:B------:R-:W-:Y:S05]  /*22850*/  BRA `(.L_x_11962) ;  /* 0xffffff4c00507947 */ /* 0x000fea000383ffff */
.L_x_11999:
        /* <DEDUP_REMOVED lines=11> */
.L_x_12166:
[----:B------:R-:W-:Y:S05]  /*22910*/  BSYNC B1 ;  /* 0x0000000000017941 */ /* 0x000fea0003800000 */
.L_x_12165:
[----:B------:R-:W-:Y:S05]  /*22920*/  BRA `(.L_x_12167) ;  /* 0xffffff90004c7947 */ /* 0x000fea000383ffff */
.L_x_12001:
[----:B------:R-:W-:Y:S01]  /*22930*/  BSSY B1, `(.L_x_12168) ;  /* 0x0000006000017945 */ /* 0x000fe20003800000 */
[----:B------:R-:W-:-:S07]  /*22940*/  IMAD.MOV.U32 R15, RZ, RZ, -0x1 ;  /* 0xffffffffff0f7424 */ /* 0x000fce00078e00ff */
[----:B01----:R-:W-:Y:S05]  /*22950*/  WARPSYNC.COLLECTIVE R15, `(.L_x_12169) ;  /* 0x000000000f0c7348 */ /* 0x003fea0003c00000 */
[----:B------:R-:W-:Y:S02]  /*22960*/  ELECT P6, UR62, PT ;  /* 0x00000000003e782f */ /* 0x000fe400038c0000 */
[----:B------:R-:W-:Y:S01]  /*22970*/  MOV R14, UR62 ;  /* 0x0000003e000e7c02 */ /* 0x000fe20008000f00 */
[----:B01----:R-:W-:Y:S10]  /*22980*/  ENDCOLLECTIVE ;  /* 0x000000000000791b */ /* 0x003ff40003800000 */
.L_x_12169:
[----:B------:R-:W-:Y:S05]  /*22990*/  BSYNC B1 ;  /* 0x0000000000017941 */ /* 0x000fea0003800000 */
.L_x_12168:
[----:B------:R-:W-:Y:S05]  /*229a0*/  BRA `(.L_x_12000) ;  /* 0xffffff9000447947 */ /* 0x000fea000383ffff */
.L_x_12003:
[----:B0-----:R0:W2:Y:S02]  /*229b0*/  SYNCS.PHASECHK.TRANS64.TRYWAIT P0, [R23+URZ+0x19c20], R5 ;  /* 0x019c2005170075a7 */ /* 0x0010a4000800017f */
[----:B--2---:R-:W-:Y:S05]  /*229c0*/  @!P0 NANOSLEEP.SYNCS 0x989680 ;  /* 0x009896800000895d */ /* 0x004fea0003900000 */
[----:B------:R-:W2:Y:S02]  /*229d0*/  @!P0 SYNCS.PHASECHK.TRANS64 P0, [R23+URZ+0x19c20], R5 ;  /* 0x019c2005170085a7 */ /* 0x000ea4000800007f */
[----:B--2---:R-:W-:Y:S05]  /*229e0*/  @!P0 BRA `(.L_x_12003) ;  /* 0xfffffffc00f08947 */ /* 0x004fea000383ffff */
[----:B------:R-:W-:Y:S05]  /*229f0*/  BRA `(.L_x_12170) ;  /* 0xffffff9000547947 */ /* 0x000fea000383ffff */
.L_x_12007:
[----:B-1----:R1:W2:Y:S02]  /*22a00*/  SYNCS.PHASECHK.TRANS64.TRYWAIT P0, [R8+URZ+0x19ca0], R10 ;  /* 0x019ca00a080075a7 */ /* 0x0022a4000800017f */
[----:B--2---:R-:W-:Y:S05]  /*22a10*/  @!P0 NANOSLEEP.SYNCS 0x989680 ;  /* 0x009896800000895d */ /* 0x004fea0003900000 */
[----:B------:R-:W2:Y:S02]  /*22a20*/  @!P0 SYNCS.PHASECHK.TRANS64 P0, [R8+URZ+0x19ca0], R10 ;  /* 0x019ca00a080085a7 */ /* 0x000ea4000800007f */
[----:B--2---:R-:W-:Y:S05]  /*22a30*/  @!P0 BRA `(.L_x_12007) ;  /* 0xfffffffc00f08947 */ /* 0x004fea000383ffff */
[----:B------:R-:W-:Y:S05]  /*22a40*/  BRA `(.L_x_12171) ;  /* 0xffffff9000707947 */ /* 0x000fea000383ffff */
.L_x_12014:
[----:B0-----:R0:W2:Y:S02]  /*22a50*/  SYNCS.PHASECHK.TRANS64.TRYWAIT P0, [R8+URZ+0x19cc0], R10 ;  /* 0x019cc00a080075a7 */ /* 0x0010a4000800017f */
[----:B--2---:R-:W-:Y:S05]  /*22a60*/  @!P0 NANOSLEEP.SYNCS 0x989680 ;  /* 0x009896800000895d */ /* 0x004fea0003900000 */
[----:B------:R-:W2:Y:S02]  /*22a70*/  @!P0 SYNCS.PHASECHK.TRANS64 P0, [R8+URZ+0x19cc0], R10 ;  /* 0x019cc00a080085a7 */ /* 0x000ea4000800007f */
[----:B--2---:R-:W-:Y:S05]  /*22a80*/  @!P0 BRA `(.L_x_12014) ;  /* 0xfffffffc00f08947 */ /* 0x004fea000383ffff */
[----:B------:R-:W-:Y:S05]  /*22a90*/  BRA `(.L_x_12172) ;  /* 0xffffff94006c7947 */ /* 0x000fea000383ffff */
.L_x_12023:
[----:B0-----:R0:W2:Y:S02]  /*22aa0*/  SYNCS.PHASECHK.TRANS64.TRYWAIT P1, [R8+URZ+0x19ca0], R7 ;  /* 0x019ca007080075a7 */ /* 0x0010a4000802017f */
[----:B--2---:R-:W-:Y:S05]  /*22ab0*/  @!P1 NANOSLEEP.SYNCS 0x989680 ;  /* 0x009896800000995d */ /* 0x004fea0003900000 */
[----:B------:R-:W2:Y:S02]  /*22ac0*/  @!P1 SYNCS.PHASECHK.TRANS64 P1, [R8+URZ+0x19ca0], R7 ;  /* 0x019ca007080095a7 */ /* 0x000ea4000802007f */
[----:B--2---:R-:W-:Y:S05]  /*22ad0*/  @!P1 BRA `(.L_x_12023) ;  /* 0xfffffffc00f09947 */ /* 0x004fea000383ffff */
[----:B------:R-:W-:Y:S05]  /*22ae0*/  BRA `(.L_x_12173) ;  /* 0xffffff9800ac7947 */ /* 0x000fea000383ffff */
.L_x_12030:
[----:B-1----:R1:W2:Y:S02]  /*22af0*/  SYNCS.PHASECHK.TRANS64.TRYWAIT P1, [R8+URZ+0x19cc0], R7 ;  /* 0x019cc007080075a7 */ /* 0x0022a4000802017f */
[----:B--2---:R-:W-:Y:S05]  /*22b00*/  @!P1 NANOSLEEP.SYNCS 0x989680 ;  /* 0x009896800000995d */ /* 0x004fea0003900000 */
[----:B------:R-:W2:Y:S02]  /*22b10*/  @!P1 SYNCS.PHASECHK.TRANS64 P1, [R8+URZ+0x19cc0], R7 ;  /* 0x019cc007080095a7 */ /* 0x000ea4000802007f */
[----:B--2---:R-:W-:Y:S05]  /*22b20*/  @!P1 BRA `(.L_x_12030) ;  /* 0xfffffffc00f09947 */ /* 0x004fea000383ffff */
[----:B------:R-:W-:Y:S05]  /*22b30*/  BRA `(.L_x_12174) ;  /* 0xffffff9c00a47947 */ /* 0x000fea000383ffff */
.L_x_12055:
        /* <DEDUP_REMOVED lines=11> */
.L_x_12176:
[----:B------:R-:W-:Y:S05]  /*22bf0*/  BSYNC B0 ;  /* 0x0000000000007941 */ /* 0x000fea0003800000 */
.L_x_12175:
[----:B------:R-:W-:Y:S05]  /*22c00*/  BRA `(.L_x_12177) ;  /* 0xffffffb000487947 */ /* 0x000fea000383ffff */
.L_x_12058:
[----:B0-----:R-:W2:Y:S02]  /*22c10*/  LDL R0, [R1+0x3c] ;  /* 0x00003c0001007983 */ /* 0x001ea40000100800 */
[----:B--2---:R0:W1:Y:S02]  /*22c20*/  SYNCS.PHASECHK.TRANS64.TRYWAIT P0, [R4+URZ+0x19c80], R0 ;  /* 0x019c8000040075a7 */ /* 0x004064000800017f */
[----:B-1----:R-:W-:Y:S05]  /*22c30*/  @!P0 NANOSLEEP.SYNCS 0x989680 ;  /* 0x009896800000895d */ /* 0x002fea0003900000 */
[----:B------:R-:W1:Y:S02]  /*22c40*/  @!P0 SYNCS.PHASECHK.TRANS64 P0, [R4+URZ+0x19c80], R0 ;  /* 0x019c8000040085a7 */ /* 0x000e64000800007f */
[----:B-1----:R-:W-:Y:S05]  /*22c50*/  @!P0 BRA `(.L_x_12058) ;  /* 0xfffffffc00ec8947 */ /* 0x002fea000383ffff */
[----:B------:R-:W-:Y:S05]  /*22c60*/  BRA `(.L_x_12178) ;  /* 0xffffffb000607947 */ /* 0x000fea000383ffff */
.L_x_12059:
        /* <DEDUP_REMOVED lines=8> */
.L_x_12180:
[----:B------:R-:W-:Y:S05]  /*22cf0*/  BSYNC B0 ;  /* 0x0000000000007941 */ /* 0x000fea0003800000 */
.L_x_12179:
        /* <DEDUP_REMOVED lines=8> */
.L_x_12181:
[----:B------:R-:W0:Y:S01]  /*22d80*/  S2R R15, SR_TID.X ;  /* 0x00000000000f7919 */ /* 0x000e220000002100 */
[----:B------:R-:W1:Y:S01]  /*22d90*/  LDC R11, c[0x0][0x2f4] ;  /* 0x0000bd00ff0b7b82 */ /* 0x000e620000000800 */
[----:B------:R-:W-:Y:S02]  /*22da0*/  IMAD.MOV.U32 R13, RZ, RZ, R9 ;  /* 0x000000ffff0d7224 */ /* 0x000fe400078e0009 */
[----:B------:R-:W-:-:S05]  /*22db0*/  IMAD.MOV.U32 R6, RZ, RZ, R14 ;  /* 0x000000ffff067224 */ /* 0x000fca00078e000e */
[----:B------:R-:W-:-:S05]  /*22dc0*/  IADD3 R6, P0, R26, R6, RZ ;  /* 0x000000061a067210 */ /* 0x000fca0007f1e0ff */
[----:B------:R-:W-:Y:S02]  /*22dd0*/  IMAD.X R7, RZ, RZ, R0, P0 ;  /* 0x000000ffff077224 */ /* 0x000fe400000e0600 */
[----:B------:R-:W-:Y:S01]  /*22de0*/  IMAD.IADD R0, R23, 0x1, R10 ;  /* 0x0000000117007824 */ /* 0x000fe200078e020a */
[----:B-1----:R-:W-:-:S04]  /*22df0*/  ISETP.GE.AND P4, PT, R26, R11, PT ;  /* 0x0000000b1a00720c */ /* 0x002fc80003f86270 */
[----:B------:R-:W-:Y:S01]  /*22e00*/  ISETP.LT.OR P0, PT, R2, 0x1, P4 ;  /* 0x000000010200780c */ /* 0x000fe20002701670 */
[----:B0-----:R-:W-:-:S05]  /*22e10*/  IMAD.SHL.U32 R15, R15, 0x10, RZ ;  /* 0x000000100f0f7824 */ /* 0x001fca00078e00ff */
[----:B------:R-:W-:-:S04]  /*22e20*/  LOP3.LUT R15, R15, 0x10, RZ, 0xc0, !PT ;  /* 0x000000100f0f7812 */ /* 0x000fc800078ec0ff */
[----:B------:R-:W-:-:S03]  /*22e30*/  LOP3.LUT R12, R15, 0x20, RZ, 0xfc, !PT ;  /* 0x000000200f0c7812 */ /* 0x000fc600078efcff */
[----:B------:R-:W-:Y:S01]  /*22e40*/  @!PT LDS RZ, [RZ] ;  /* 0x00000000fffff984 */ /* 0x000fe20000000800 */
[----:B------:R-:W-:Y:S01]  /*22e50*/  @!PT LDS RZ, [RZ] ;  /* 0x00000000fffff984 */ /* 0x000fe20000000800 */
[----:B------:R-:W-:Y:S01]  /*22e60*/  @!PT LDS RZ, [RZ] ;  /* 0x00000000fffff984 */ /* 0x000fe20000000800 */
[----:B------:R0:W-:Y:S01]  /*22e70*/  LDGSTS.E.BYPASS.LTC128B.128 [R0+0x9000], desc[UR42][R6.64], !P0 ;  /* 0x0900000006007fae */ /* 0x0001e2000c101d6a */
[----:B------:R-:W-:Y:S02]  /*22e80*/  LOP3.LUT R15, R15, 0x40, RZ, 0xfc, !PT ;  /* 0x000000400f0f7812 */ /* 0x000fe400078efcff */
[----:B------:R-:W-:Y:S01]  /*22e90*/  ISETP.GE.AND P2, PT, R12, R11, PT ;  /* 0x0000000b0c00720c */ /* 0x000fe20003f46270 */
[----:B------:R-:W-:-:S03]  /*22ea0*/  IMAD.MOV.U32 R12, RZ, RZ, 0x1 ;  /* 0x00000001ff0c7424 */ /* 0x000fc600078e00ff */
        /* <DEDUP_REMOVED lines=9> */
.L_x_12182:
        /* <DEDUP_REMOVED lines=10> */
.L_x_12183:
[----:B------:R-:W-:Y:S01]  /*22fe0*/  IMAD.MOV.U32 R6, RZ, RZ, R14 ;  /* 0x000000ffff067224 */ /* 0x000fe200078e000e */
[----:B------:R-:W-:Y:S06]  /*22ff0*/  BRA `(.L_x_12184) ;  /* 0xffffffb000487947 */ /* 0x000fec000383ffff */
.L_x_12064:
[----:B---3--:R-:W3:Y:S02]  /*23000*/  LDL R2, [R1+0x3c] ;  /* 0x00003c0001027983 */ /* 0x008ee40000100800 */
[----:B---3--:R3:W4:Y:S02]  /*23010*/  SYNCS.PHASECHK.TRANS64.TRYWAIT P0, [R4+URZ+0x19c40], R2 ;  /* 0x019c4002040075a7 */ /* 0x008724000800017f */
[----:B----4-:R-:W-:Y:S05]  /*23020*/  @!P0 NANOSLEEP.SYNCS 0x989680 ;  /* 0x009896800000895d */ /* 0x010fea0003900000 */
[----:B------:R-:W4:Y:S02]  /*23030*/  @!P0 SYNCS.PHASECHK.TRANS64 P0, [R4+URZ+0x19c40], R2 ;  /* 0x019c4002040085a7 */ /* 0x000f24000800007f */
[----:B----4-:R-:W-:Y:S05]  /*23040*/  @!P0 BRA `(.L_x_12064) ;  /* 0xfffffffc00ec8947 */ /* 0x010fea000383ffff */
[----:B------:R-:W-:Y:S05]  /*23050*/  BRA `(.L_x_12185) ;  /* 0xffffffb000ac7947 */ /* 0x000fea000383ffff */
.L_x_12065:
        /* <DEDUP_REMOVED lines=8> */
.L_x_12187:
[----:B------:R-:W-:Y:S05]  /*230e0*/  BSYNC B0 ;  /* 0x0000000000007941 */ /* 0x000fea0003800000 */
.L_x_12186:
        /* <DEDUP_REMOVED lines=8> */
.L_x_12188:
[----:B------:R-:W-:Y:S02]  /*23170*/  IMAD.MOV.U32 R13, RZ, RZ, R6 ;  /* 0x000000ffff0d7224 */ /* 0x000fe400078e0006 */
[----:B------:R-:W-:Y:S02]  /*23180*/  IMAD.MOV.U32 R12, RZ, RZ, 0x1 ;  /* 0x00000001ff0c7424 */ /* 0x000fe400078e00ff */
[----:B------:R-:W-:-:S07]  /*23190*/  IMAD.MOV.U32 R3, RZ, RZ, R14 ;  /* 0x000000ffff037224 */ /* 0x000fce00078e000e */
[----:B------:R-:W-:Y:S05]  /*231a0*/  WARPSYNC.COLLECTIVE R15, `(.L_x_12189) ;  /* 0x000000000f087348 */ /* 0x000fea0003c00000 */
[----:B------:R0:W1:Y:S02]  /*231b0*/  SHFL.IDX P6, R14, R13, R12, R11 ;  /* 0x0000000c0d0e7389 */ /* 0x00006400000c000b */
[----:B01----:R-:W-:Y:S01]  /*231c0*/  ENDCOLLECTIVE ;  /* 0x000000000000791b */ /* 0x003fe20003800000 */
.L_x_12189:
        /* <DEDUP_REMOVED lines=10> */
.L_x_12190:
        /* <DEDUP_REMOVED lines=8> */
.L_x_12070:
        /* <DEDUP_REMOVED lines=9> */
.L_x_12192:
[----:B------:R-:W-:Y:S01]  /*23380*/  ISETP.GE.AND P2, PT, R17, R0, PT ;  /* 0x000000001100720c */ /* 0x000fe20003f46270 */
[----:B------:R-:W-:Y:S02]  /*23390*/  IMAD.MOV.U32 R13, RZ, RZ, R6 ;  /* 0x000000ffff0d7224 */ /* 0x000fe400078e0006 */
[----:B------:R-:W-:-:S10]  /*233a0*/  IMAD.MOV.U32 R2, RZ, RZ, R14 ;  /* 0x000000ffff027224 */ /* 0x000fd400078e000e */
[----:B------:R-:W-:Y:S05]  /*233b0*/  WARPSYNC.COLLECTIVE R15, `(.L_x_12193) ;  /* 0x000000000f087348 */ /* 0x000fea0003c00000 */
[----:B------:R0:W1:Y:S02]  /*233c0*/  SHFL.IDX P6, R14, R13, R12, R11 ;  /* 0x0000000c0d0e7389 */ /* 0x00006400000c000b */
[----:B01----:R-:W-:Y:S01]  /*233d0*/  ENDCOLLECTIVE ;  /* 0x000000000000791b */ /* 0x003fe20003800000 */
.L_x_12193:
[----:B------:R-:W-:Y:S02]  /*233e0*/  IMAD.MOV.U32 R13, RZ, RZ, R5 ;  /* 0x000000ffff0d7224 */ /* 0x000fe400078e0005 */
[----:B------:R-:W-:Y:S02]  /*233f0*/  IMAD.MOV.U32 R12, RZ, RZ, 0x1 ;  /* 0x00000001ff0c7424 */ /* 0x000fe400078e00ff */
[----:B------:R-:W-:-:S07]  /*23400*/  IMAD.MOV.U32 R3, RZ, RZ, R14 ;  /* 0x000000ffff037224 */ /* 0x000fce00078e000e */
[----:B------:R-:W-:Y:S05]  /*23410*/  WARPSYNC.COLLECTIVE R15, `(.L_x_12194) ;  /* 0x000000000f087348 */ /* 0x000fea0003c00000 */
[----:B------:R0:W1:Y:S02]  /*23420*/  SHFL.IDX P6, R14, R13, R12, R11 ;  /* 0x0000000c0d0e7389 */ /* 0x00006400000c000b */
[----:B01----:R-:W-:Y:S01]  /*23430*/  ENDCOLLECTIVE ;  /* 0x000000000000791b */ /* 0x003fe20003800000 */
.L_x_12194:
        /* <DEDUP_REMOVED lines=10> */
.L_x_12195:
        /* <DEDUP_REMOVED lines=13> */
.L_x_12196:
        /* <DEDUP_REMOVED lines=14> */
.L_x_12197:
[----:B------:R-:W-:Y:S01]  /*23690*/  IMAD.MOV.U32 R2, RZ, RZ, R14 ;  /* 0x000000ffff027224 */ /* 0x000fe200078e000e */
[----:B------:R-:W-:Y:S06]  /*236a0*/  BRA `(.L_x_12198) ;  /* 0xffffffb800787947 */ /* 0x000fec000383ffff */
.L_x_12075:
[----:B--2---:R2:W3:Y:S02]  /*236b0*/  SYNCS.PHASECHK.TRANS64.TRYWAIT P0, [R23+URZ+0x19c20], R0 ;  /* 0x019c2000170075a7 */ /* 0x0044e4000800017f */
[----:B---3--:R-:W-:Y:S05]  /*236c0*/  @!P0 NANOSLEEP.SYNCS 0x989680 ;  /* 0x009896800000895d */ /* 0x008fea0003900000 */
[----:B------:R-:W3:Y:S02]  /*236d0*/  @!P0 SYNCS.PHASECHK.TRANS64 P0, [R23+URZ+0x19c20], R0 ;  /* 0x019c2000170085a7 */ /* 0x000ee4000800007f */
[----:B---3--:R-:W-:Y:S05]  /*236e0*/  @!P0 BRA `(.L_x_12075) ;  /* 0xfffffffc00f08947 */ /* 0x008fea000383ffff */
[----:B------:R-:W-:Y:S05]  /*236f0*/  BRA `(.L_x_12199) ;  /* 0xffffffb800e87947 */ /* 0x000fea000383ffff */
.L_x_12079:
[----:B0-----:R0:W1:Y:S02]  /*23700*/  SYNCS.PHASECHK.TRANS64.TRYWAIT P0, [R0+URZ+0x19c80], R10 ;  /* 0x019c800a000075a7 */ /* 0x001064000800017f */
[----:B-1----:R-:W-:Y:S05]  /*23710*/  @!P0 NANOSLEEP.SYNCS 0x989680 ;  /* 0x009896800000895d */ /* 0x002fea0003900000 */
[----:B------:R-:W1:Y:S02]  /*23720*/  @!P0 SYNCS.PHASECHK.TRANS64 P0, [R0+URZ+0x19c80], R10 ;  /* 0x019c800a000085a7 */ /* 0x000e64000800007f */
[----:B-1----:R-:W-:Y:S05]  /*23730*/  @!P0 BRA `(.L_x_12079) ;  /* 0xfffffffc00f08947 */ /* 0x002fea000383ffff */
[----:B------:R-:W-:Y:S05]  /*23740*/  BRA `(.L_x_12200) ;  /* 0xffffffbc00bc7947 */ /* 0x000fea000383ffff */
.L_x_12080:
        /* <DEDUP_REMOVED lines=8> */
.L_x_12202:
[----:B------:R-:W-:Y:S05]  /*237d0*/  BSYNC B0 ;  /* 0x0000000000007941 */ /* 0x000fea0003800000 */
.L_x_12201:
        /* <DEDUP_REMOVED lines=10> */
.L_x_12203:
        /* <DEDUP_REMOVED lines=11> */
.L_x_12204:
        /* <DEDUP_REMOVED lines=11> */
.L_x_12205:
[----:B------:R-:W-:Y:S01]  /*239e0*/  IMAD.MOV.U32 R2, RZ, RZ, R14 ;  /* 0x000000ffff027224 */ /* 0x000fe200078e000e */
[----:B------:R-:W-:Y:S06]  /*239f0*/  BRA `(.L_x_12206) ;  /* 0xffffffbc00cc7947 */ /* 0x000fec000383ffff */
.L_x_12085:
[----:B---3--:R3:W4:Y:S02]  /*23a00*/  SYNCS.PHASECHK.TRANS64.TRYWAIT P0, [R0+URZ+0x19c40], R10 ;  /* 0x019c400a000075a7 */ /* 0x008724000800017f */
[----:B----4-:R-:W-:Y:S05]  /*23a10*/  @!P0 NANOSLEEP.SYNCS 0x989680 ;  /* 0x009896800000895d */ /* 0x010fea0003900000 */
[----:B------:R-:W4:Y:S02]  /*23a20*/  @!P0 SYNCS.PHASECHK.TRANS64 P0, [R0+URZ+0x19c40], R10 ;  /* 0x019c400a000085a7 */ /* 0x000f24000800007f */
[----:B----4-:R-:W-:Y:S05]  /*23a30*/  @!P0 BRA `(.L_x_12085) ;  /* 0xfffffffc00f08947 */ /* 0x010fea000383ffff */
[----:B------:R-:W-:Y:S05]  /*23a40*/  BRA `(.L_x_12207) ;  /* 0xffffffc000307947 */ /* 0x000fea000383ffff */
.L_x_12086:
        /* <DEDUP_REMOVED lines=8> */
.L_x_12209:
[----:B------:R-:W-:Y:S05]  /*23ad0*/  BSYNC B0 ;  /* 0x0000000000007941 */ /* 0x000fea0003800000 */
.L_x_12208:
        /* <DEDUP_REMOVED lines=8> */
.L_x_12210:
[----:B------:R-:W-:Y:S02]  /*23b60*/  IMAD.MOV.U32 R13, RZ, RZ, R8 ;  /* 0x000000ffff0d7224 */ /* 0x000fe400078e0008 */
[----:B------:R-:W-:Y:S02]  /*23b70*/  IMAD.MOV.U32 R12, RZ, RZ, 0x1 ;  /* 0x00000001ff0c7424 */ /* 0x000fe400078e00ff */
[----:B------:R-:W-:-:S07]  /*23b80*/  IMAD.MOV.U32 R2, RZ, RZ, R14 ;  /* 0x000000ffff027224 */ /* 0x000fce00078e000e */
[----:B------:R-:W-:Y:S05]  /*23b90*/  WARPSYNC.COLLECTIVE R15, `(.L_x_12211) ;  /* 0x000000000f087348 */ /* 0x000fea0003c00000 */
[----:B------:R0:W1:Y:S02]  /*23ba0*/  SHFL.IDX P6, R14, R13, R12, R11 ;  /* 0x0000000c0d0e7389 */ /* 0x00006400000c000b */
[----:B01----:R-:W-:Y:S01]  /*23bb0*/  ENDCOLLECTIVE ;  /* 0x000000000000791b */ /* 0x003fe20003800000 */
.L_x_12211:
        /* <DEDUP_REMOVED lines=13> */
.L_x_12212:
[----:B------:R-:W-:Y:S01]  /*23c90*/  IMAD.MOV.U32 R2, RZ, RZ, R14 ;  /* 0x000000ffff027224 */ /* 0x000fe200078e000e */
[----:B------:R-:W-:Y:S06]  /*23ca0*/  BRA `(.L_x_12213) ;  /* 0xffffffc0003c7947 */ /* 0x000fec000383ffff */
.L_x_12091:
[----:B0-----:R0:W2:Y:S02]  /*23cb0*/  SYNCS.PHASECHK.TRANS64.TRYWAIT P2, [R2+URZ+0x19c70], R0 ;  /* 0x019c7000020075a7 */ /* 0x0010a4000804017f */
[----:B--2---:R-:W-:Y:S05]  /*23cc0*/  @!P2 NANOSLEEP.SYNCS 0x989680 ;  /* 0x009896800000a95d */ /* 0x004fea0003900000 */
[----:B------:R-:W2:Y:S02]  /*23cd0*/  @!P2 SYNCS.PHASECHK.TRANS64 P2, [R2+URZ+0x19c70], R0 ;  /* 0x019c70000200a5a7 */ /* 0x000ea4000804007f */
[----:B--2---:R-:W-:Y:S05]  /*23ce0*/  @!P2 BRA `(.L_x_12091) ;  /* 0xfffffffc00f0a947 */ /* 0x004fea000383ffff */
[----:B------:R-:W-:Y:S05]  /*23cf0*/  BRA `(.L_x_12214) ;  /* 0xffffffc000a87947 */ /* 0x000fea000383ffff */
.L_x_12093:
[----:B0-----:R0:W2:Y:S02]  /*23d00*/  SYNCS.PHASECHK.TRANS64.TRYWAIT P2, [R2+URZ+0x19c60], R3 ;  /* 0x019c6003020075a7 */ /* 0x0010a4000804017f */
[----:B--2---:R-:W-:Y:S05]  /*23d10*/  @!P2 NANOSLEEP.SYNCS 0x989680 ;  /* 0x009896800000a95d */ /* 0x004fea0003900000 */
[----:B------:R-:W2:Y:S02]  /*23d20*/  @!P2 SYNCS.PHASECHK.TRANS64 P2, [R2+URZ+0x19c60], R3 ;  /* 0x019c60030200a5a7 */ /* 0x000ea4000804007f */
[----:B--2---:R-:W-:Y:S05]  /*23d30*/  @!P2 BRA `(.L_x_12093) ;  /* 0xfffffffc00f0a947 */ /* 0x004fea000383ffff */
[----:B------:R-:W-:Y:S05]  /*23d40*/  BRA `(.L_x_12215) ;  /* 0xffffffc000b87947 */ /* 0x000fea000383ffff */
.L_x_12101:
[----:B-1----:R1:W2:Y:S02]  /*23d50*/  SYNCS.PHASECHK.TRANS64.TRYWAIT P1, [R0+URZ+0x19c70], R2 ;  /* 0x019c7002000075a7 */ /* 0x0022a4000802017f */
[----:B--2---:R-:W-:Y:S05]  /*23d60*/  @!P1 NANOSLEEP.SYNCS 0x989680 ;  /* 0x009896800000995d */ /* 0x004fea0003900000 */
[----:B------:R-:W2:Y:S02]  /*23d70*/  @!P1 SYNCS.PHASECHK.TRANS64 P1, [R0+URZ+0x19c70], R2 ;  /* 0x019c7002000095a7 */ /* 0x000ea4000802007f */
[----:B--2---:R-:W-:Y:S05]  /*23d80*/  @!P1 BRA `(.L_x_12101) ;  /* 0xfffffffc00f09947 */ /* 0x004fea000383ffff */
[----:B------:R-:W-:Y:S05]  /*23d90*/  BRA `(.L_x_12216) ;  /* 0xffffffc800587947 */ /* 0x000fea000383ffff */
.L_x_12103:
[----:B0-----:R0:W1:Y:S02]  /*23da0*/  SYNCS.PHASECHK.TRANS64.TRYWAIT P1, [R0+URZ+0x19c60], R2 ;  /* 0x019c6002000075a7 */ /* 0x001064000802017f */
[----:B-1----:R-:W-:Y:S05]  /*23db0*/  @!P1 NANOSLEEP.SYNCS 0x989680 ;  /* 0x009896800000995d */ /* 0x002fea0003900000 */
[----:B------:R-:W1:Y:S02]  /*23dc0*/  @!P1 SYNCS.PHASECHK.TRANS64 P1, [R0+URZ+0x19c60], R2 ;  /* 0x019c6002000095a7 */ /* 0x000e64000802007f */
[----:B-1----:R-:W-:Y:S05]  /*23dd0*/  @!P1 BRA `(.L_x_12103) ;  /* 0xfffffffc00f09947 */ /* 0x002fea000383ffff */
[----:B------:R-:W-:Y:S05]  /*23de0*/  BRA `(.L_x_12217) ;  /* 0xffffffc800647947 */ /* 0x000fea000383ffff */
.L_x_12108:
[----:B------:R-:W-:Y:S01]  /*23df0*/  BSSY B0, `(.L_x_12218) ;  /* 0x0000008000007945 */ /* 0x000fe20003800000 */
[----:B------:R-:W-:Y:S02]  /*23e00*/  IMAD.MOV.U32 R13, RZ, RZ, R16 ;  /* 0x000000ffff0d7224 */ /* 0x000fe400078e0010 */
[----:B------:R-:W-:Y:S02]  /*23e10*/  IMAD.MOV.U32 R12, RZ, RZ, RZ ;  /* 0x000000ffff0c7224 */ /* 0x000fe400078e00ff */
[----:B0-----:R-:W-:Y:S02]  /*23e20*/  IMAD.MOV.U32 R11, RZ, RZ, 0x1f ;  /* 0x0000001fff0b7424 */ /* 0x001fe400078e00ff */
[----:B------:R-:W-:-:S07]  /*23e30*/  IMAD.MOV.U32 R15, RZ, RZ, -0x1 ;  /* 0xffffffffff0f7424 */ /* 0x000fce00078e00ff */
[----:B-12---:R-:W-:Y:S05]  /*23e40*/  WARPSYNC.COLLECTIVE R15, `(.L_x_12219) ;  /* 0x000000000f087348 */ /* 0x006fea0003c00000 */
[----:B------:R0:W3:Y:S02]  /*23e50*/  SHFL.IDX P6, R14, R13, R12, R11 ;  /* 0x0000000c0d0e7389 */ /* 0x0000e400000c000b */
[----:B0123--:R-:W-:Y:S01]  /*23e60*/  ENDCOLLECTIVE ;  /* 0x000000000000791b */ /* 0x00ffe20003800000 */
.L_x_12219:
[----:B------:R-:W-:Y:S05]  /*23e70*/  BSYNC B0 ;  /* 0x0000000000007941 */ /* 0x000fea0003800000 */
.L_x_12218:
        /* <DEDUP_REMOVED lines=9> */
.L_x_12220:
        /* <DEDUP_REMOVED lines=18> */
.L_x_12221:
        /* <DEDUP_REMOVED lines=8> */
.L_x_12222:
        /* <DEDUP_REMOVED lines=8> */
.L_x_12223:
        /* <DEDUP_REMOVED lines=8> */
.L_x_12224:
        /* <DEDUP_REMOVED lines=8> */
.L_x_12225:
        /* <DEDUP_REMOVED lines=9> */
.L_x_12226:
[----:B------:R-:W-:Y:S01]  /*242c0*/  IMAD.MOV.U32 R16, RZ, RZ, R14 ;  /* 0x000000ffff107224 */ /* 0x000fe200078e000e */
[----:B------:R-:W-:Y:S06]  /*242d0*/  BRA `(.L_x_12227) ;  /* 0xffffffcc00387947 */ /* 0x000fec000383ffff */
.L_x_12113:
[----:B------:R-:W-:Y:S01]  /*242e0*/  BSSY B0, `(.L_x_12228) ;  /* 0x0000008000007945 */ /* 0x000fe20003800000 */
[----:B-----5:R-:W-:Y:S02]  /*242f0*/  IMAD.MOV.U32 R13, RZ, RZ, R2 ;  /* 0x000000ffff0d7224 */ /* 0x020fe400078e0002 */
[----:B------:R-:W-:Y:S02]  /*24300*/  IMAD.MOV.U32 R12, RZ, RZ, 0x1 ;  /* 0x00000001ff0c7424 */ /* 0x000fe400078e00ff */
[----:B0-----:R-:W-:Y:S02]  /*24310*/  IMAD.MOV.U32 R11, RZ, RZ, RZ ;  /* 0x000000ffff0b7224 */ /* 0x001fe400078e00ff */
[----:B------:R-:W-:-:S07]  /*24320*/  IMAD.MOV.U32 R15, RZ, RZ, -0x1 ;  /* 0xffffffffff0f7424 */ /* 0x000fce00078e00ff */
[----:B-123--:R-:W-:Y:S05]  /*24330*/  WARPSYNC.COLLECTIVE R15, `(.L_x_12229) ;  /* 0x000000000f087348 */ /* 0x00efea0003c00000 */
[----:B------:R0:W4:Y:S02]  /*24340*/  SHFL.UP P6, R14, R13, R12, R11 ;  /* 0x0400000c0d0e7389 */ /* 0x00012400000c000b */
[----:B01234-:R-:W-:Y:S01]  /*24350*/  ENDCOLLECTIVE ;  /* 0x000000000000791b */ /* 0x01ffe20003800000 */
.L_x_12229:
[----:B------:R-:W-:Y:S05]  /*24360*/  BSYNC B0 ;  /* 0x0000000000007941 */ /* 0x000fea0003800000 */
.L_x_12228:
        /* <DEDUP_REMOVED lines=9> */
.L_x_12230:
        /* <DEDUP_REMOVED lines=8> */
.L_x_12231:
        /* <DEDUP_REMOVED lines=8> */
.L_x_12232:
        /* <DEDUP_REMOVED lines=8> */
.L_x_12233:
        /* <DEDUP_REMOVED lines=9> */
.L_x_12234:
[----:B------:R-:W-:Y:S01]  /*24610*/  IMAD.MOV.U32 R16, RZ, RZ, R14 ;  /* 0x000000ffff107224 */ /* 0x000fe200078e000e */
[----:B------:R-:W-:Y:S06]  /*24620*/  BRA `(.L_x_12235) ;  /* 0xffffffcc00007947 */ /* 0x000fec000383ffff */
.L_x_12115:
[----:B------:R-:W-:Y:S01]  /*24630*/  BSSY B0, `(.L_x_12236) ;  /* 0x0000006000007945 */ /* 0x000fe20003800000 */
[----:B------:R-:W-:Y:S01]  /*24640*/  PLOP3.LUT P6, PT, P6, PT, PT, 0x8, 0x0 ;  /* 0x000000000000781c */ /* 0x000fe200037ce170 */
[----:B------:R-:W-:-:S12]  /*24650*/  IMAD.MOV.U32 R15, RZ, RZ, -0x1 ;  /* 0xffffffffff0f7424 */ /* 0x000fd800078e00ff */
[----:B0123--:R-:W-:Y:S05]  /*24660*/  WARPSYNC.COLLECTIVE R15, `(.L_x_12237) ;  /* 0x000000000f087348 */ /* 0x00ffea0003c00000 */
[----:B------:R-:W-:Y:S01]  /*24670*/  VOTE.ANY R14, PT, P6 ;  /* 0x00000000000e7806 */ /* 0x000fe200030e0100 */
[----:B0123--:R-:W-:Y:S06]  /*24680*/  ENDCOLLECTIVE ;  /* 0x000000000000791b */ /* 0x00ffec0003800000 */
.L_x_12237:
[----:B------:R-:W-:Y:S05]  /*24690*/  BSYNC B0 ;  /* 0x0000000000007941 */ /* 0x000fea0003800000 */
.L_x_12236:
        /* <DEDUP_REMOVED lines=9> */
.L_x_12238:
[----:B------:R-:W-:Y:S01]  /*24730*/  IMAD.MOV.U32 R17, RZ, RZ, R14 ;  /* 0x000000ffff117224 */ /* 0x000fe200078e000e */
[----:B------:R-:W-:Y:S06]  /*24740*/  BRA `(.L_x_12239) ;  /* 0xffffffc800f07947 */ /* 0x000fec000383ffff */
.L_x_12117:
[----:B------:R-:W-:Y:S01]  /*24750*/  BSSY B0, `(.L_x_12240) ;  /* 0x0000007000007945 */ /* 0x000fe20003800000 */
[----:B------:R-:W-:Y:S02]  /*24760*/  IMAD.MOV.U32 R13, RZ, RZ, R3 ;  /* 0x000000ffff0d7224 */ /* 0x000fe400078e0003 */
[----:B0-----:R-:W-:Y:S02]  /*24770*/  IMAD.MOV.U32 R11, RZ, RZ, 0x1f ;  /* 0x0000001fff0b7424 */ /* 0x001fe400078e00ff */
[----:B------:R-:W-:-:S07]  /*24780*/  IMAD.MOV.U32 R15, RZ, RZ, -0x1 ;  /* 0xffffffffff0f7424 */ /* 0x000fce00078e00ff */
[----:B-1234-:R-:W-:Y:S05]  /*24790*/  WARPSYNC.COLLECTIVE R15, `(.L_x_12241) ;  /* 0x000000000f087348 */ /* 0x01efea0003c00000 */
[----:B------:R0:W0:Y:S02]  /*247a0*/  SHFL.IDX P6, R14, R13, R12, R11 ;  /* 0x0000000c0d0e7389 */ /* 0x00002400000c000b */
[----:B01234-:R-:W-:Y:S01]  /*247b0*/  ENDCOLLECTIVE ;  /* 0x000000000000791b */ /* 0x01ffe20003800000 */
.L_x_12241:
[----:B------:R-:W-:Y:S05]  /*247c0*/  BSYNC B0 ;  /* 0x0000000000007941 */ /* 0x000fea0003800000 */
.L_x_12240:
[----:B------:R-:W-:Y:S01]  /*247d0*/  IMAD.MOV.U32 R3, RZ, RZ, R14 ;  /* 0x000000ffff037224 */ /* 0x000fe200078e000e */
[----:B------:R-:W-:Y:S06]  /*247e0*/  BRA `(.L_x_12242) ;  /* 0xffffffc800e47947 */ /* 0x000fec000383ffff */
.L_x_12121:
[----:B0-----:R0:W2:Y:S02]  /*247f0*/  SYNCS.PHASECHK.TRANS64.TRYWAIT P0, [R5+URZ+0x19c20], R0 ;  /* 0x019c2000050075a7 */ /* 0x0010a4000800017f */
[----:B--2---:R-:W-:Y:S05]  /*24800*/  @!P0 NANOSLEEP.SYNCS 0x989680 ;  /* 0x009896800000895d */ /* 0x004fea0003900000 */
[----:B------:R-:W2:Y:S02]  /*24810*/  @!P0 SYNCS.PHASECHK.TRANS64 P0, [R5+URZ+0x19c20], R0 ;  /* 0x019c2000050085a7 */ /* 0x000ea4000800007f */
[----:B--2---:R-:W-:Y:S05]  /*24820*/  @!P0 BRA `(.L_x_12121) ;  /* 0xfffffffc00f08947 */ /* 0x004fea000383ffff */
[----:B------:R-:W-:Y:S05]  /*24830*/  BRA `(.L_x_12243) ;  /* 0xffffffd000687947 */ /* 0x000fea000383ffff */
.L_x_12122:
        /* <DEDUP_REMOVED lines=11> */
.L_x_12245:
[----:B------:R-:W-:Y:S05]  /*248f0*/  BSYNC B0 ;  /* 0x0000000000007941 */ /* 0x000fea0003800000 */
.L_x_12244:
[----:B------:R-:W-:Y:S05]  /*24900*/  BRA `(.L_x_12246) ;  /* 0xffffffd000507947 */ /* 0x000fea000383ffff */
.L_x_12123:
[----:B------:R-:W-:Y:S01]  /*24910*/  BSSY B0, `(.L_x_12247) ;  /* 0x0000006000007945 */ /* 0x000fe20003800000 */
[----:B------:R-:W-:-:S07]  /*24920*/  IMAD.MOV.U32 R15, RZ, RZ, -0x1 ;  /* 0xffffffffff0f7424 */ /* 0x000fce00078e00ff */
[----:B01----:R-:W-:Y:S05]  /*24930*/  WARPSYNC.COLLECTIVE R15, `(.L_x_12248) ;  /* 0x000000000f0c7348 */ /* 0x003fea0003c00000 */
[----:B------:R-:W-:Y:S02]  /*24940*/  ELECT P6, UR62, PT ;  /* 0x00000000003e782f */ /* 0x000fe400038c0000 */
[----:B------:R-:W-:Y:S01]  /*24950*/  MOV R14, UR62 ;  /* 0x0000003e000e7c02 */ /* 0x000fe20008000f00 */
[----:B01----:R-:W-:Y:S10]  /*24960*/  ENDCOLLECTIVE ;  /* 0x000000000000791b */ /* 0x003ff40003800000 */
.L_x_12248:
[----:B------:R-:W-:Y:S05]  /*24970*/  BSYNC B0 ;  /* 0x0000000000007941 */ /* 0x000fea0003800000 */
.L_x_12247:
[----:B------:R-:W-:Y:S05]  /*24980*/  BRA `(.L_x_12249) ;  /* 0xffffffd000447947 */ /* 0x000fea000383ffff */
.L_x_12125:
[----:B0-----:R0:W2:Y:S02]  /*24990*/  SYNCS.PHASECHK.TRANS64.TRYWAIT P1, [R3+URZ+0x19c40], R2 ;  /* 0x019c4002030075a7 */ /* 0x0010a4000802017f */
[----:B--2---:R-:W-:Y:S05]  /*249a0*/  @!P1 NANOSLEEP.SYNCS 0x989680 ;  /* 0x009896800000995d */ /* 0x004fea0003900000 */
[----:B------:R-:W2:Y:S02]  /*249b0*/  @!P1 SYNCS.PHASECHK.TRANS64 P1, [R3+URZ+0x19c40], R2 ;  /* 0x019c4002030095a7 */ /* 0x000ea4000802007f */
[----:B--2---:R-:W-:Y:S05]  /*249c0*/  @!P1 BRA `(.L_x_12125) ;  /* 0xfffffffc00f09947 */ /* 0x004fea000383ffff */
[----:B------:R-:W-:Y:S05]  /*249d0*/  BRA `(.L_x_12250) ;  /* 0xffffffd000647947 */ /* 0x000fea000383ffff */
.L_x_12127:
[----:B--2---:R2:W3:Y:S02]  /*249e0*/  SYNCS.PHASECHK.TRANS64.TRYWAIT P1, [R5+URZ+0x19c40], R0 ;  /* 0x019c4000050075a7 */ /* 0x0044e4000802017f */
[----:B---3--:R-:W-:Y:S05]  /*249f0*/  @!P1 NANOSLEEP.SYNCS 0x989680 ;  /* 0x009896800000995d */ /* 0x008fea0003900000 */
[----:B------:R-:W3:Y:S02]  /*24a00*/  @!P1 SYNCS.PHASECHK.TRANS64 P1, [R5+URZ+0x19c40], R0 ;  /* 0x019c4000050095a7 */ /* 0x000ee4000802007f */
[----:B---3--:R-:W-:Y:S05]  /*24a10*/  @!P1 BRA `(.L_x_12127) ;  /* 0xfffffffc00f09947 */ /* 0x008fea000383ffff */
[----:B------:R-:W-:Y:S05]  /*24a20*/  BRA `(.L_x_12251) ;  /* 0xffffffd000707947 */ /* 0x000fea000383ffff */
.L_x_12129:
[----:B---3--:R3:W4:Y:S02]  /*24a30*/  SYNCS.PHASECHK.TRANS64.TRYWAIT P1, [R3+URZ+0x19c60], R2 ;  /* 0x019c6002030075a7 */ /* 0x008724000802017f */
[----:B----4-:R-:W-:Y:S05]  /*24a40*/  @!P1 NANOSLEEP.SYNCS 0x989680 ;  /* 0x009896800000995d */ /* 0x010fea0003900000 */
[----:B------:R-:W4:Y:S02]  /*24a50*/  @!P1 SYNCS.PHASECHK.TRANS64 P1, [R3+URZ+0x19c60], R2 ;  /* 0x019c6002030095a7 */ /* 0x000f24000802007f */
[----:B----4-:R-:W-:Y:S05]  /*24a60*/  @!P1 BRA `(.L_x_12129) ;  /* 0xfffffffc00f09947 */ /* 0x010fea000383ffff */
[----:B------:R-:W-:Y:S05]  /*24a70*/  BRA `(.L_x_12252) ;  /* 0xffffffd0006c7947 */ /* 0x000fea000383ffff */
.L_x_12131:
[----:B----4-:R4:W0:Y:S02]  /*24a80*/  SYNCS.PHASECHK.TRANS64.TRYWAIT P1, [R5+URZ+0x19c60], R0 ;  /* 0x019c6000050075a7 */ /* 0x010824000802017f */
[----:B0-----:R-:W-:Y:S05]  /*24a90*/  @!P1 NANOSLEEP.SYNCS 0x989680 ;  /* 0x009896800000995d */ /* 0x001fea0003900000 */
[----:B------:R-:W0:Y:S02]  /*24aa0*/  @!P1 SYNCS.PHASECHK.TRANS64 P1, [R5+URZ+0x19c60], R0 ;  /* 0x019c6000050095a7 */ /* 0x000e24000802007f */
[----:B0-----:R-:W-:Y:S05]  /*24ab0*/  @!P1 BRA `(.L_x_12131) ;  /* 0xfffffffc00f09947 */ /* 0x001fea000383ffff */
[----:B------:R-:W-:Y:S05]  /*24ac0*/  BRA `(.L_x_12253) ;  /* 0xffffffd000687947 */ /* 0x000fea000383ffff */
.L_x_12133:
[----:B------:R0:W0:Y:S02]  /*24ad0*/  SYNCS.PHASECHK.TRANS64.TRYWAIT P1, [R3+URZ+0x19c80], R2 ;  /* 0x019c8002030075a7 */ /* 0x000024000802017f */
[----:B0-----:R-:W-:Y:S05]  /*24ae0*/  @!P1 NANOSLEEP.SYNCS 0x989680 ;  /* 0x009896800000995d */ /* 0x001fea0003900000 */
[----:B------:R-:W0:Y:S02]  /*24af0*/  @!P1 SYNCS.PHASECHK.TRANS64 P1, [R3+URZ+0x19c80], R2 ;  /* 0x019c8002030095a7 */ /* 0x000e24000802007f */
[----:B0-----:R-:W-:Y:S05]  /*24b00*/  @!P1 BRA `(.L_x_12133) ;  /* 0xfffffffc00f09947 */ /* 0x001fea000383ffff */
[----:B------:R-:W-:Y:S05]  /*24b10*/  BRA `(.L_x_12254) ;  /* 0xffffffd000647947 */ /* 0x000fea000383ffff */
.L_x_12255:
        /* <DEDUP_REMOVED lines=14> */
.L_x_15857:


//--------------------- .text._ZN7cutlass13device_kernelIN5flash11enable_sm90INS1_16FlashAttnFwdSm90INS1_25CollectiveMainloopFwdSm90ILi2EN4cute5tupleIJNS5_1CILi1EEES8_S8_EEENS6_IJNS7_ILi192EEENS7_ILi128EEENS7_ILi96EEEEEELi96ENS_12float_e4m3_tEfNS_4arch4Sm90ELb1ELb0ELb0ELb0ELb1ELb0ELb0ELb1ELb1ELb1ELb0ELb0EEENS1_21CollectiveEpilogueFwdINS6_IJSA_SC_SB_EEES9_NS_10bfloat16_tESG_Li384ELb0ELb1ELb0ELb1EEENS1_30DynamicPersistentTileSchedulerILi384ELi128ELb0ELb1ELb1EEEEEEEEEvNT_6ParamsE --------------------------
	.section	.text._ZN7cutlass13device_kernelIN5flash11enable_sm90INS1_16FlashAttnFwdSm90INS1_25CollectiveMainloopFwdSm90ILi2EN4cute5tupleIJNS5_1CILi1EEES8_S8_EEENS6_IJNS7_ILi192EEENS7_ILi128EEENS7_ILi96EEEEEELi96ENS_12float_e4m3_tEfNS_4arch4Sm90ELb1ELb0ELb0ELb0ELb1ELb0ELb0ELb1ELb1ELb1ELb0ELb0EEENS1_21CollectiveEpilogueFwdINS6_IJSA_SC_SB_EEES9_NS_10bfloat16_tESG_Li384ELb0ELb1ELb0ELb1EEENS1_30DynamicPersistentTileSchedulerILi384ELi128ELb0ELb1ELb1EEEEEEEEEvNT_6ParamsE,"ax",@progbits
	.align	128
.text._ZN7cutlass13device_kernelIN5flash11enable_sm90INS1_16FlashAttnFwdSm90INS1_25CollectiveMainloopFwdSm90ILi2EN4cute5tupleIJNS5_1CILi1EEES8_S8_EEENS6_IJNS7_ILi192EEENS7_ILi128EEENS7_ILi96EEEEEELi96ENS_12float_e4m3_tEfNS_4arch4Sm90ELb1ELb0ELb0ELb0ELb1ELb0ELb0ELb1ELb1ELb1ELb0ELb0EEENS1_21CollectiveEpilogueFwdINS6_IJSA_SC_SB_EEES9_NS_10bfloat16_tESG_Li384ELb0ELb1ELb0ELb1EEENS1_30DynamicPersistentTileSchedulerILi384ELi128ELb0ELb1ELb1EEEEEEEEEvNT_6ParamsE:
        .type           _ZN7cutlass13device_kernelIN5flash11enable_sm90INS1_16FlashAttnFwdSm90INS1_25CollectiveMainloopFwdSm90ILi2EN4cute5tupleIJNS5_1CILi1EEES8_S8_EEENS6_IJNS7_ILi192EEENS7_ILi128EEENS7_ILi96EEEEEELi96ENS_12float_e4m3_tEfNS_4arch4Sm90ELb1ELb0ELb0ELb0ELb1ELb0ELb0ELb1ELb1ELb1ELb0ELb0EEENS1_21CollectiveEpilogueFwdINS6_IJSA_SC_SB_EEES9_NS_10bfloat16_tESG_Li384ELb0ELb1ELb0ELb1EEENS1_30DynamicPersistentTileSchedulerILi384ELi128ELb0ELb1ELb1EEEEEEEEEvNT_6ParamsE,@function
        .size           _ZN7cutlass13device_kernelIN5flash11enable_sm90INS1_16FlashAttnFwdSm90INS1_25CollectiveMainloopFwdSm90ILi2EN4cute5tupleIJNS5_1CILi1EEES8_S8_EEENS6_IJNS7_ILi192EEENS7_ILi128EEENS7_ILi96EEEEEELi96ENS_12float_e4m3_tEfNS_4arch4Sm90ELb1ELb0ELb0ELb0ELb1ELb0ELb0ELb1ELb1ELb1ELb0ELb0EEENS1_21CollectiveEpilogueFwdINS6_IJSA_SC_SB_EEES9_NS_10bfloat16_tESG_Li384ELb0ELb1ELb0ELb1EEENS1_30DynamicPersistentTileSchedulerILi384ELi128ELb0ELb1ELb1EEEEEEEEEvNT_6ParamsE,(.L_x_15858 - _ZN7cutlass13device_kernelIN5flash11enable_sm90INS1_16FlashAttnFwdSm90INS1_25CollectiveMainloopFwdSm90ILi2EN4cute5tupleIJNS5_1CILi1EEES8_S8_EEENS6_IJNS7_ILi192EEENS7_ILi128EEENS7_ILi96EEEEEELi96ENS_12float_e4m3_tEfNS_4arch4Sm90ELb1ELb0ELb0ELb0ELb1ELb0ELb0ELb1ELb1ELb1ELb0ELb0EEENS1_21CollectiveEpilogueFwdINS6_IJSA_SC_SB_EEES9_NS_10bfloat16_tESG_Li384ELb0ELb1ELb0ELb1EEENS1_30DynamicPersistentTileSchedulerILi384ELi128ELb0ELb1ELb1EEEEEEEEEvNT_6ParamsE)
        .other          _ZN7cutlass13device_kernelIN5flash11enable_sm90INS1_16FlashAttnFwdSm90INS1_25CollectiveMainloopFwdSm90ILi2EN4cute5tupleIJNS5_1CILi1EEES8_S8_EEENS6_IJNS7_ILi192EEENS7_ILi128EEENS7_ILi96EEEEEELi96ENS_12float_e4m3_tEfNS_4arch4Sm90ELb1ELb0ELb0ELb0ELb1ELb0ELb0ELb1ELb1ELb1ELb0ELb0EEENS1_21CollectiveEpilogueFwdINS6_IJSA_SC_SB_EEES9_NS_10bfloat16_tESG_Li384ELb0ELb1ELb0ELb1EEENS1_30DynamicPersistentTileSchedulerILi384ELi128ELb0ELb1ELb1EEEEEEEEEvNT_6ParamsE,@"STO_CUDA_ENTRY STV_DEFAULT"
_ZN7cutlass13device_kernelIN5flash11enable_sm90INS1_16FlashAttnFwdSm90INS1_25CollectiveMainloopFwdSm90ILi2EN4cute5tupleIJNS5_1CILi1EEES8_S8_EEENS6_IJNS7_ILi192EEENS7_ILi128EEENS7_ILi96EEEEEELi96ENS_12float_e4m3_tEfNS_4arch4Sm90ELb1ELb0ELb0ELb0ELb1ELb0ELb0ELb1ELb1ELb1ELb0ELb0EEENS1_21CollectiveEpilogueFwdINS6_IJSA_SC_SB_EEES9_NS_10bfloat16_tESG_Li384ELb0ELb1ELb0ELb1EEENS1_30DynamicPersistentTileSchedulerILi384ELi128ELb0ELb1ELb1EEEEEEEEEvNT_6ParamsE:
        /* <DEDUP_REMOVED lines=45> */
.L_x_12256:
        /* <DEDUP_REMOVED lines=22> */
.L_x_12257:
        /* <DEDUP_REMOVED lines=18> */
.L_x_12258:
        /* <DEDUP_REMOVED lines=22> */
.L_x_12259:
        /* <DEDUP_REMOVED lines=24> */
.L_x_12260:
        /* <DEDUP_REMOVED lines=10> */
.L_x_12262:
        /* <DEDUP_REMOVED lines=20> */
[CC--:B------:R-:W-:Y:S02]  /*0a10*/  LEA.HI R3, R0.reuse, R11.reuse, RZ, 0x5 ;  /* 0x0000000b00037211 */ /* 0x0c0fe400078f28ff */
        /* <DEDUP_REMOVED lines=41> */
.L_x_12311:
        /* <DEDUP_REMOVED lines=21> */
.L_x_12263:
[----:B------:R-:W-:Y:S01]  /*0e00*/  ULDC UR6, c[0x0][0xc54] ;  /* 0x0003150000067ab9 */ /* 0x000fe20000000800 */
[----:B------:R-:W-:Y:S01]  /*0e10*/  UMOV UR8, UR7 ;  /* 0x0000000700087c82 */ /* 0x000fe20008000000 */
[----:B------:R-:W-:-:S11]  /*0e20*/  UISETP.NE.AND UP0, UPT, UR6, 0x1, UPT ;  /* 0x000000010600788c */ /* 0x000fd6000bf05270 */
[----:B------:R-:W-:Y:S02]  /*0e30*/  @UP0 ULDC.64 UR10, c[0x0][0xc58] ;  /* 0x00031600000a0ab9 */ /* 0x000fe40000000a00 */
[----:B------:R-:W-:-:S04]  /*0e40*/  UIMAD.WIDE.U32 UR4, UR7, UR10, URZ ;  /* 0x0000000a070472a5 */ /* 0x000fc8000f8e003f */
[----:B------:R-:W-:-:S04]  /*0e50*/  @UP0 USHF.R.U32.HI UR8, URZ, UR11, UR5 ;  /* 0x0000000b3f080299 */ /* 0x000fc80008011605 */
[----:B------:R-:W-:-:S12]  /*0e60*/  UIMAD UR4, UR8, UR6, URZ ;  /* 0x00000006080472a4 */ /* 0x000fd8000f8e023f */
.L_x_12264:
        /* <DEDUP_REMOVED lines=62> */
[----:B------:R-:W2:Y:S01]  /*1250*/  @P1 LDG.E R0, desc[UR50][R4.64] ;  /* 0x0000003204001981 */ /* 0x000ea2000c1e1900 */
        /* <DEDUP_REMOVED lines=40> */
[----:B------:R-:W-:-:S03]  /*14e0*/  UIMAD UR43, UR4, 0xc0, URZ ;  /* 0x000000c0042b78a4 */ /* 0x000fc6000f8e023f */
        /* <DEDUP_REMOVED lines=48> */
.L_x_12266:
        /* <DEDUP_REMOVED lines=9> */
.L_x_12397:
[----:B------:R-:W-:Y:S05]  /*1880*/  @!P0 BRA `(.L_x_12268) ;  /* 0x0000000000048947 */ /* 0x000fea0003800000 */
[----:B------:R-:W-:Y:S01]  /*1890*/  BPT.TRAP 0x1 ;  /* 0x000000040000795c */ /* 0x000fe20000300000 */
.L_x_12268:
[----:B0-----:R-:W-:Y:S02]  /*18a0*/  IMAD.U32 R3, RZ, RZ, UR38 ;  /* 0x00000026ff037e24 */ /* 0x001fe4000f8e00ff */
[----:B------:R-:W-:-:S03]  /*18b0*/  IMAD.U32 R0, RZ, RZ, UR37 ;  /* 0x00000025ff007e24 */ /* 0x000fc6000f8e00ff */
[----:B------:R-:W-:Y:S02]  /*18c0*/  LEA R3, R3, UR46, 0x3 ;  /* 0x0000002e03037c11 */ /* 0x000fe4000f8e18ff */
[----:B------:R-:W-:-:S04]  /*18d0*/  SHF.L.U32 R0, R0, 0x1f, RZ ;  /* 0x0000001f00007819 */ /* 0x000fc800000006ff */
[----:B------:R0:W1:Y:S01]  /*18e0*/  SYNCS.PHASECHK.TRANS64.TRYWAIT P1, [R3+URZ+0x19c30], R0 ;  /* 0x019c3000030075a7 */ /* 0x000062000802017f */
[----:B------:R-:W-:Y:S05]  /*18f0*/  @!P0 BRA `(.L_x_12269) ;  /* 0x0000000000048947 */ /* 0x000fea0003800000 */
[----:B------:R-:W-:Y:S01]  /*1900*/  BPT.TRAP 0x1 ;  /* 0x000000040000795c */ /* 0x000fe20000300000 */
.L_x_12269:
[----:B-1----:R-:W-:Y:S05]  /*1910*/  @P1 BRA `(.L_x_12270) ;  /* 0x0000000000081947 */ /* 0x002fea0003800000 */
[----:B------:R-:W1:Y:S02]  /*1920*/  SYNCS.PHASECHK.TRANS64.TRYWAIT P1, [R3+URZ+0x19c30], R0 ;  /* 0x019c3000030075a7 */ /* 0x000e64000802017f */
[----:B-1----:R-:W-:Y:S05]  /*1930*/  @!P1 BRA `(.L_x_12271) ;  /* 0x000000d000149947 */ /* 0x002fea0003800000 */
.L_x_12270:
        /* <DEDUP_REMOVED lines=28> */
.L_x_12272:
[----:B------:R-:W-:Y:S01]  /*1b00*/  UISETP.NE.AND UP0, UPT, UR48, URZ, UPT ;  /* 0x0000003f3000728c */ /* 0x000fe2000bf05270 */
[----:B------:R-:W-:Y:S01]  /*1b10*/  VIADD R6, R17, UR43 ;  /* 0x0000002b11067c36 */ /* 0x000fe20008000000 */
[----:B------:R-:W-:Y:S01]  /*1b20*/  ULDC UR11, c[0x0][0x2f0] ;  /* 0x0000bc00000b7ab9 */ /* 0x000fe20000000800 */
[----:B------:R-:W-:Y:S01]  /*1b30*/  ULDC UR14, c[0x0][0x288] ;  /* 0x0000a200000e7ab9 */ /* 0x000fe20000000800 */
[----:B------:R-:W-:Y:S01]  /*1b40*/  IMAD.U32 R9, RZ, RZ, UR11 ;  /* 0x0000000bff097e24 */ /* 0x000fe2000f8e00ff */
[----:B------:R-:W-:Y:S01]  /*1b50*/  R2UR UR15, R3 ;  /* 0x00000000030f72ca */ /* 0x000fe200000e0000 */
[----:B------:R-:W-:Y:S01]  /*1b60*/  IMAD.U32 R109, RZ, RZ, UR42 ;  /* 0x0000002aff6d7e24 */ /* 0x000fe2000f8e00ff */
[----:B------:R-:W-:Y:S01]  /*1b70*/  PLOP3.LUT P1, PT, PT, PT, UP0, 0x80, 0x0 ;  /* 0x000000000000781c */ /* 0x000fe20003f2f008 */
[----:B------:R-:W-:Y:S01]  /*1b80*/  UMOV UR10, UR43 ;  /* 0x0000002b000a7c82 */ /* 0x000fe20008000000 */
[----:B------:R-:W-:Y:S01]  /*1b90*/  PLOP3.LUT P2, PT, PT, PT, UP0, 0x80, 0x0 ;  /* 0x000000000000781c */ /* 0x000fe20003f4f008 */
[----:B------:R-:W-:Y:S01]  /*1ba0*/  UIADD3 UR18, UR49, -0x2, URZ ;  /* 0xfffffffe31127890 */ /* 0x000fe2000fffe03f */
[----:B------:R-:W-:Y:S01]  /*1bb0*/  CS2R R134, SRZ ;  /* 0x0000000000867805 */ /* 0x000fe2000001ff00 */
[----:B------:R-:W-:Y:S01]  /*1bc0*/  @UP0 ULDC UR6, c[0x0][0x44c] ;  /* 0x0001130000060ab9 */ /* 0x000fe20000000800 */
[----:B------:R-:W-:Y:S01]  /*1bd0*/  @UP0 ULDC UR17, c[0x0][0x450] ;  /* 0x0001140000110ab9 */ /* 0x000fe20000000800 */
[----:B------:R-:W-:-:S02]  /*1be0*/  CS2R R132, SRZ ;  /* 0x0000000000847805 */ /* 0x000fc4000001ff00 */
[----:B------:R-:W-:Y:S02]  /*1bf0*/  CS2R R130, SRZ ;  /* 0x0000000000827805 */ /* 0x000fe4000001ff00 */
[----:B------:R-:W-:Y:S02]  /*1c00*/  CS2R R128, SRZ ;  /* 0x0000000000807805 */ /* 0x000fe4000001ff00 */
[----:B------:R-:W-:Y:S02]  /*1c10*/  CS2R R126, SRZ ;  /* 0x00000000007e7805 */ /* 0x000fe4000001ff00 */
[----:B------:R-:W-:Y:S02]  /*1c20*/  CS2R R124, SRZ ;  /* 0x00000000007c7805 */ /* 0x000fe4000001ff00 */
[----:B------:R-:W-:Y:S01]  /*1c30*/  CS2R R122, SRZ ;  /* 0x00000000007a7805 */ /* 0x000fe2000001ff00 */
[----:B01----:R-:W-:Y:S01]  /*1c40*/  @P1 IMAD.HI.U32 R0, R6, UR6, RZ ;  /* 0x0000000606001c27 */ /* 0x003fe2000f8e00ff */
[----:B------:R-:W-:Y:S01]  /*1c50*/  @UP0 ULDC UR6, c[0x0][0x450] ;  /* 0x0001140000060ab9 */ /* 0x000fe20000000800 */
[----:B------:R-:W-:-:S02]  /*1c60*/  CS2R R120, SRZ ;  /* 0x0000000000787805 */ /* 0x000fc4000001ff00 */
[----:B------:R-:W-:Y:S02]  /*1c70*/  CS2R R118, SRZ ;  /* 0x0000000000767805 */ /* 0x000fe4000001ff00 */
[----:B------:R-:W-:Y:S02]  /*1c80*/  CS2R R116, SRZ ;  /* 0x0000000000747805 */ /* 0x000fe4000001ff00 */
[----:B------:R-:W-:Y:S01]  /*1c90*/  @P2 SHF.R.U32.HI R6, RZ, UR6, R0 ;  /* 0x00000006ff062c19 */ /* 0x000fe20008011600 */
[----:B------:R-:W-:Y:S01]  /*1ca0*/  UMOV UR6, 0xffffff80 ;  /* 0xffffff8000067882 */ /* 0x000fe20000000000 */
[----:B------:R-:W-:Y:S01]  /*1cb0*/  CS2R R114, SRZ ;  /* 0x0000000000727805 */ /* 0x000fe2000001ff00 */
[----:B------:R-:W-:Y:S01]  /*1cc0*/  UIMAD UR6, UR49, UR6, 0x80 ;  /* 0x00000080310674a4 */ /* 0x000fe2000f8e0206 */
[----:B------:R-:W-:Y:S01]  /*1cd0*/  CS2R R112, SRZ ;  /* 0x0000000000707805 */ /* 0x000fe2000001ff00 */
[----:B------:R-:W0:Y:S01]  /*1ce0*/  SHFL.IDX PT, R5, R6, 0x1, 0x1c1f ;  /* 0x003c1f0006057f89 */ /* 0x000e2200000e0000 */
[----:B------:R-:W-:Y:S01]  /*1cf0*/  CS2R R110, SRZ ;  /* 0x00000000006e7805 */ /* 0x000fe2000001ff00 */
[----:B------:R-:W-:-:S02]  /*1d00*/  UIADD3 UR7, UR6, 0x1, URZ ;  /* 0x0000000106077890 */ /* 0x000fc4000fffe03f */
[----:B------:R-:W-:Y:S01]  /*1d10*/  UIMAD UR6, UR44, UR11, UR6 ;  /* 0x0000000b2c0672a4 */ /* 0x000fe2000f8e0206 */
[----:B------:R-:W-:Y:S01]  /*1d20*/  SHFL.IDX PT, R6, R6, RZ, 0x1c1f ;  /* 0x001c1fff06067589 */ /* 0x000fe200000e0000 */
[----:B------:R-:W-:Y:S02]  /*1d30*/  UIMAD UR11, UR44, UR11, -UR14 ;  /* 0x0000000b2c0b72a4 */ /* 0x000fe4000f8e0a0e */
[----:B------:R-:W-:-:S04]  /*1d40*/  IMAD.U32 R7, RZ, RZ, UR7 ;  /* 0x00000007ff077e24 */ /* 0x000fc8000f8e00ff */
[C---:B------:R-:W-:Y:S02]  /*1d50*/  IMAD R0, R16.reuse, -0x2, R7 ;  /* 0xfffffffe10007824 */ /* 0x040fe400078e0207 */
        /* <DEDUP_REMOVED lines=9> */
[----:B------:R-:W-:Y:S01]  /*1df0*/  USHF.R.S32.HI UR6, URZ, 0x1f, UR11 ;  /* 0x0000001f3f067899 */ /* 0x000fe2000801140b */
[----:B------:R-:W-:-:S03]  /*1e00*/  ISETP.GT.AND P1, PT, R5, RZ, PT ;  /* 0x000000ff0500720c */ /* 0x000fc60003f24270 */
[----:B------:R-:W-:Y:S01]  /*1e10*/  ULEA.HI UR6, UR6, UR11, URZ, 0x7 ;  /* 0x0000000b06067291 */ /* 0x000fe2000f8f383f */
[C---:B------:R-:W-:Y:S02]  /*1e20*/  ISETP.GT.AND P2, PT, R5.reuse, 0x1, PT ;  /* 0x000000010500780c */ /* 0x040fe40003f44270 */
[----:B------:R-:W-:Y:S01]  /*1e30*/  ISETP.GT.AND P3, PT, R5, 0x8, PT ;  /* 0x000000080500780c */ /* 0x000fe20003f64270 */
[----:B------:R-:W-:Y:S01]  /*1e40*/  USHF.R.S32.HI UR17, URZ, 0x7, UR6 ;  /* 0x000000073f117899 */ /* 0x000fe20008011406 */
        /* <DEDUP_REMOVED lines=101> */
[----:B0-----:R-:W-:Y:S01]  /*24a0*/  FMNMX.FTZ R0, R10, R5, !PT ;  /* 0x000000050a007209 */ /* 0x001fe20007810000 */
[----:B------:R-:W-:-:S03]  /*24b0*/  VIADD R5, R4, -UR14 ;  /* 0x8000000e04057c36 */ /* 0x000fc60008000000 */
[C---:B------:R-:W-:Y:S01]  /*24c0*/  FSETP.NEU.FTZ.AND P1, PT, R0.reuse, -INF , PT ;  /* 0xff8000000000780b */ /* 0x040fe20003f3d000 */
[----:B------:R-:W-:-:S01]  /*24d0*/  FFMA.FTZ R12, R0, R109, -8 ;  /* 0xc1000000000c7423 */ /* 0x000fc2000001006d */
[----:B------:R-:W-:Y:S02]  /*24e0*/  VIADDMNMX R2, R6, R5, R2, PT ;  /* 0x0000000506027246 */ /* 0x000fe40003800102 */
[----:B------:R-:W-:Y:S02]  /*24f0*/  CS2R R108, SRZ ;  /* 0x00000000006c7805 */ /* 0x000fe4000001ff00 */
[----:B------:R-:W-:Y:S02]  /*2500*/  FSEL R4, R12, RZ, P1 ;  /* 0x000000ff0c047208 */ /* 0x000fe40000800000 */
[C---:B------:R-:W-:Y:S02]  /*2510*/  ISETP.GT.AND P1, PT, R2.reuse, RZ, PT ;  /* 0x000000ff0200720c */ /* 0x040fe40003f24270 */
[----:B------:R-:W-:Y:S01]  /*2520*/  ISETP.GT.AND P2, PT, R2, 0x1, PT ;  /* 0x000000010200780c */ /* 0x000fe20003f44270 */
[----:B------:R-:W-:-:S01]  /*2530*/  FFMA.FTZ R6, R105, UR42, -R4 ;  /* 0x0000002a69067c23 */ /* 0x000fc20008010804 */
[----:B------:R-:W-:Y:S01]  /*2540*/  ISETP.GT.AND P3, PT, R2, 0x8, PT ;  /* 0x000000080200780c */ /* 0x000fe20003f64270 */
[----:B------:R-:W-:-:S01]  /*2550*/  FFMA.FTZ R26, R99, UR42, -R4 ;  /* 0x0000002a631a7c23 */ /* 0x000fc20008010804 */
[----:B------:R-:W-:Y:S01]  /*2560*/  FSEL R24, R24, -INF , P1 ;  /* 0xff80000018187808 */ /* 0x000fe20000800000 */
[----:B------:R-:W-:-:S01]  /*2570*/  FFMA.FTZ R46, R51, UR42, -R4 ;  /* 0x0000002a332e7c23 */ /* 0x000fc20008010804 */
[----:B------:R-:W-:Y:S01]  /*2580*/  FSEL R25, R25, -INF , P2 ;  /* 0xff80000019197808 */ /* 0x000fe20001000000 */
[----:B------:R-:W-:-:S01]  /*2590*/  FFMA.FTZ R5, R107, UR42, -R4 ;  /* 0x0000002a6b057c23 */ /* 0x000fc20008010804 */
[----:B------:R-:W-:Y:S01]  /*25a0*/  ISETP.GT.AND P1, PT, R2, 0x9, PT ;  /* 0x000000090200780c */ /* 0x000fe20003f24270 */
[----:B------:R-:W-:-:S01]  /*25b0*/  FFMA.FTZ R7, R7, UR42, -R4 ;  /* 0x0000002a07077c23 */ /* 0x000fc20008010804 */
        /* <DEDUP_REMOVED lines=25> */
[----:B------:R-:W0:Y:S01]  /*2750*/  MUFU.EX2 R8, R8 ;  /* 0x0000000800087308 */ /* 0x000e220000000800 */
        /* <DEDUP_REMOVED lines=23> */
[----:B------:R1:W-:Y:S01]  /*28d0*/  MUFU.EX2 R33, R26 ;  /* 0x0000001a00217308 */ /* 0x0003e20000000800 */
[----:B------:R-:W-:Y:S01]  /*28e0*/  FMNMX.FTZ R99, R41, R14, !PT ;  /* 0x0000000e29637209 */ /* 0x000fe20007810000 */
[----:B------:R-:W-:Y:S01]  /*28f0*/  FFMA.FTZ R14, R97, UR42, -R4 ;  /* 0x0000002a610e7c23 */ /* 0x000fe20008010804 */
[----:B------:R-:W-:-:S02]  /*2900*/  ISETP.GT.AND P2, PT, R2, 0x30, PT ;  /* 0x000000300200780c */ /* 0x000fc40003f44270 */
[----:B------:R-:W-:Y:S02]  /*2910*/  CS2R R106, SRZ ;  /* 0x00000000006a7805 */ /* 0x000fe4000001ff00 */
[----:B------:R-:W-:Y:S02]  /*2920*/  FSEL R45, R45, -INF , P1 ;  /* 0xff8000002d2d7808 */ /* 0x000fe40000800000 */
[----:B------:R-:W-:Y:S02]  /*2930*/  CS2R R104, SRZ ;  /* 0x0000000000687805 */ /* 0x000fe4000001ff00 */
[----:B------:R-:W-:Y:S01]  /*2940*/  FMNMX.FTZ R20, R44, R99, !PT ;  /* 0x000000632c147209 */ /* 0x000fe20007810000 */
[----:B------:R-:W-:Y:S01]  /*2950*/  MUFU.EX2 R14, R14 ;  /* 0x0000000e000e7308 */ /* 0x000fe20000000800 */
[----:B------:R-:W-:Y:S02]  /*2960*/  ISETP.GT.AND P1, PT, R2, 0x31, PT ;  /* 0x000000310200780c */ /* 0x000fe40003f24270 */
[----:B------:R-:W-:-:S02]  /*2970*/  CS2R R102, SRZ ;  /* 0x0000000000667805 */ /* 0x000fc4000001ff00 */
[----:B------:R-:W-:Y:S02]  /*2980*/  FSEL R48, R48, -INF , P2 ;  /* 0xff80000030307808 */ /* 0x000fe40001000000 */
[----:B------:R-:W-:Y:S02]  /*2990*/  CS2R R100, SRZ ;  /* 0x0000000000647805 */ /* 0x000fe4000001ff00 */
[----:B------:R-:W-:Y:S01]  /*29a0*/  FMNMX.FTZ R97, R45, R20, !PT ;  /* 0x000000142d617209 */ /* 0x000fe20007810000 */
[--C-:B------:R-:W-:Y:S01]  /*29b0*/  FFMA.FTZ R20, R93, UR42, -R4.reuse ;  /* 0x0000002a5d147c23 */ /* 0x100fe20008010804 */
[----:B------:R-:W-:Y:S01]  /*29c0*/  ISETP.GT.AND P2, PT, R2, 0x38, PT ;  /* 0x000000380200780c */ /* 0x000fe20003f44270 */
[----:B------:R-:W-:Y:S01]  /*29d0*/  MUFU.EX2 R39, R39 ;  /* 0x0000002700277308 */ /* 0x000fe20000000800 */
[----:B-1----:R-:W-:Y:S01]  /*29e0*/  FSEL R26, R49, -INF , P1 ;  /* 0xff800000311a7808 */ /* 0x002fe20000800000 */
[----:B------:R-:W-:Y:S01]  /*29f0*/  FFMA.FTZ R49, R95, UR42, -R4 ;  /* 0x0000002a5f317c23 */ /* 0x000fe20008010804 */
[----:B------:R-:W-:-:S02]  /*2a00*/  FMNMX.FTZ R97, R48, R97, !PT ;  /* 0x0000006130617209 */ /* 0x000fc40007810000 */
[----:B------:R-:W-:Y:S02]  /*2a10*/  CS2R R98, SRZ ;  /* 0x0000000000627805 */ /* 0x000fe4000001ff00 */
[----:B------:R-:W-:Y:S02]  /*2a20*/  ISETP.GT.AND P1, PT, R2, 0x39, PT ;  /* 0x000000390200780c */ /* 0x000fe40003f24270 */
[----:B------:R-:W-:Y:S02]  /*2a30*/  CS2R R94, SRZ ;  /* 0x00000000005e7805 */ /* 0x000fe4000001ff00 */
[----:B------:R-:W-:Y:S01]  /*2a40*/  FSEL R52, R52, -INF , P2 ;  /* 0xff80000034347808 */ /* 0x000fe20001000000 */
[----:B------:R-:W1:Y:S01]  /*2a50*/  MUFU.EX2 R49, R49 ;  /* 0x0000003100317308 */ /* 0x000e620000000800 */
[----:B------:R-:W-:Y:S02]  /*2a60*/  FMNMX.FTZ R97, R26, R97, !PT ;  /* 0x000000611a617209 */ /* 0x000fe40007810000 */
[----:B------:R-:W-:-:S02]  /*2a70*/  CS2R R92, SRZ ;  /* 0x00000000005c7805 */ /* 0x000fc4000001ff00 */
[----:B------:R-:W-:Y:S02]  /*2a80*/  ISETP.GT.AND P2, PT, R2, 0x40, PT ;  /* 0x000000400200780c */ /* 0x000fe40003f44270 */
[----:B------:R-:W-:Y:S01]  /*2a90*/  FSEL R30, R53, -INF , P1 ;  /* 0xff800000351e7808 */ /* 0x000fe20000800000 */
[----:B------:R-:W-:-:S01]  /*2aa0*/  FFMA.FTZ R53, R91, UR42, -R4 ;  /* 0x0000002a5b357c23 */ /* 0x000fc20008010804 */
[----:B------:R-:W-:Y:S01]  /*2ab0*/  FMNMX.FTZ R97, R52, R97, !PT ;  /* 0x0000006134617209 */ /* 0x000fe20007810000 */
[----:B------:R-:W-:Y:S01]  /*2ac0*/  MUFU.EX2 R20, R20 ;  /* 0x0000001400147308 */ /* 0x000fe20000000800 */
[----:B------:R-:W-:Y:S02]  /*2ad0*/  ISETP.GT.AND P1, PT, R2, 0x41, PT ;  /* 0x000000410200780c */ /* 0x000fe40003f24270 */
[----:B------:R-:W-:Y:S02]  /*2ae0*/  FSEL R56, R56, -INF , P2 ;  /* 0xff80000038387808 */ /* 0x000fe40001000000 */
[----:B------:R-:W-:-:S02]  /*2af0*/  FMNMX.FTZ R97, R30, R97, !PT ;  /* 0x000000611e617209 */ /* 0x000fc40007810000 */
[----:B------:R-:W-:Y:S01]  /*2b00*/  ISETP.GT.AND P2, PT, R2, 0x48, PT ;  /* 0x000000480200780c */ /* 0x000fe20003f44270 */
[----:B------:R-:W-:Y:S01]  /*2b10*/  MUFU.EX2 R53, R53 ;  /* 0x0000003500357308 */ /* 0x000fe20000000800 */
[----:B------:R-:W-:Y:S02]  /*2b20*/  FSEL R57, R57, -INF , P1 ;  /* 0xff80000039397808 */ /* 0x000fe40000800000 */
[----:B------:R-:W-:Y:S02]  /*2b30*/  FMNMX.FTZ R34, R56, R97, !PT ;  /* 0x0000006138227209 */ /* 0x000fe40007810000 */
[----:B------:R-:W-:Y:S02]  /*2b40*/  CS2R R96, SRZ ;  /* 0x0000000000607805 */ /* 0x000fe4000001ff00 */
[----:B------:R-:W-:Y:S02]  /*2b50*/  ISETP.GT.AND P1, PT, R2, 0x49, PT ;  /* 0x000000490200780c */ /* 0x000fe40003f24270 */
[----:B------:R-:W-:Y:S01]  /*2b60*/  FSEL R60, R60, -INF , P2 ;  /* 0xff8000003c3c7808 */ /* 0x000fe20001000000 */
        /* <DEDUP_REMOVED lines=8> */
[----:B------:R-:W-:Y:S02]  /*2bf0*/  CS2R R90, SRZ ;  /* 0x00000000005a7805 */ /* 0x000fe4000001ff00 */
        /* <DEDUP_REMOVED lines=31> */
[----:B------:R-:W-:Y:S02]  /*2df0*/  ISETP.GT.AND P1, PT, R2, 0x71, PT ;  /* 0x000000710200780c */ /* 0x000fe40003f24270 */
[----:B------:R-:W-:Y:S02]  /*2e00*/  FSEL R80, R80, -INF , P2 ;  /* 0xff80000050507808 */ /* 0x000fe40001000000 */
[----:B------:R-:W-:Y:S01]  /*2e10*/  FMNMX.FTZ R51, R77, R42, !PT ;  /* 0x0000002a4d337209 */ /* 0x000fe20007810000 */
[----:B------:R-:W-:Y:S01]  /*2e20*/  FFMA.FTZ R42, R55, UR42, -R4 ;  /* 0x0000002a372a7c23 */ /* 0x000fe20008010804 */
[----:B------:R-:W-:Y:S01]  /*2e30*/  ISETP.GT.AND P2, PT, R2, 0x78, PT ;  /* 0x000000780200780c */ /* 0x000fe20003f44270 */
[----:B------:R-:W-:Y:S01]  /*2e40*/  MUFU.EX2 R21, R21 ;  /* 0x0000001500157308 */ /* 0x000fe20000000800 */
[----:B------:R-:W-:-:S02]  /*2e50*/  FSEL R81, R81, -INF , P1 ;  /* 0xff80000051517808 */ /* 0x000fc40000800000 */
[----:B--2---:R-:W-:Y:S02]  /*2e60*/  FMNMX.FTZ R46, R80, R51, !PT ;  /* 0x00000033502e7209 */ /* 0x004fe40007810000 */
[----:B------:R-:W-:Y:S02]  /*2e70*/  ISETP.GT.AND P1, PT, R2, 0x79, PT ;  /* 0x000000790200780c */ /* 0x000fe40003f24270 */
[----:B------:R-:W-:Y:S01]  /*2e80*/  FSEL R84, R84, -INF , P2 ;  /* 0xff80000054547808 */ /* 0x000fe20001000000 */
[----:B------:R-:W-:Y:S01]  /*2e90*/  MUFU.EX2 R42, R42 ;  /* 0x0000002a002a7308 */ /* 0x000fe20000000800 */
[----:B------:R-:W-:Y:S01]  /*2ea0*/  FMNMX.FTZ R51, R81, R46, !PT ;  /* 0x0000002e51337209 */ /* 0x000fe20007810000 */
[--C-:B------:R-:W-:Y:S01]  /*2eb0*/  FFMA.FTZ R46, R59, UR42, -R4.reuse ;  /* 0x0000002a3b2e7c23 */ /* 0x100fe20008010804 */
[----:B------:R-:W-:Y:S01]  /*2ec0*/  FSEL R85, R85, -INF , P1 ;  /* 0xff80000055557808 */ /* 0x000fe20000800000 */
[----:B------:R-:W-:Y:S01]  /*2ed0*/  FFMA.FTZ R4, R87, UR42, -R4 ;  /* 0x0000002a57047c23 */ /* 0x000fe20008010804 */
[----:B------:R-:W-:-:S02]  /*2ee0*/  FMNMX.FTZ R2, R84, R51, !PT ;  /* 0x0000003354027209 */ /* 0x000fc40007810000 */
[----:B0-----:R-:W-:Y:S01]  /*2ef0*/  F2FP.SATFINITE.E4M3.F32.PACK_AB_MERGE_C R149, R8, R7, RZ ;  /* 0x000000070895723e */ /* 0x001fe200048070ff */
[----:B------:R-:W-:Y:S01]  /*2f00*/  MUFU.EX2 R46, R46 ;  /* 0x0000002e002e7308 */ /* 0x000fe20000000800 */
[----:B------:R-:W-:Y:S02]  /*2f10*/  FMNMX.FTZ R2, R85, R2, !PT ;  /* 0x0000000255027209 */ /* 0x000fe40007810000 */
[----:B-1----:R-:W-:Y:S02]  /*2f20*/  F2FP.SATFINITE.E4M3.F32.PACK_AB_MERGE_C R151, R49, R14, RZ ;  /* 0x0000000e3197723e */ /* 0x002fe400048070ff */
[----:B------:R-:W-:Y:S01]  /*2f30*/  F2FP.SATFINITE.E4M3.F32.PACK_AB_MERGE_C R149, R6, R5, R149 ;  /* 0x000000050695723e */ /* 0x000fe20004807095 */
[----:B------:R-:W0:Y:S01]  /*2f40*/  SHFL.BFLY PT, R51, R2, 0x2, 0x1f ;  /* 0x0c401f0002337f89 */ /* 0x000e2200000e0000 */
[----:B------:R-:W-:Y:S01]  /*2f50*/  F2FP.SATFINITE.E4M3.F32.PACK_AB_MERGE_C R151, R33, R10, R151 ;  /* 0x0000000a2197723e */ /* 0x000fe20004807097 */
        /* <DEDUP_REMOVED lines=66> */
[----:B------:R-:W-:-:S06]  /*3380*/  FFMA.FTZ R3, R72, UR42, -R51 ;  /* 0x0000002a48037c23 */ /* 0x000fcc0008010833 */
[----:B------:R2:W-:Y:S01]  /*3390*/  MUFU.EX2 R63, R45 ;  /* 0x0000002d003f7308 */ /* 0x0005e20000000800 */
[----:B0-----:R-:W-:-:S04]  /*33a0*/  F2FP.SATFINITE.E4M3.F32.PACK_AB_MERGE_C R150, R59, R36, RZ ;  /* 0x000000243b96723e */ /* 0x001fc800048070ff */
[----:B------:R-:W-:-:S03]  /*33b0*/  F2FP.SATFINITE.E4M3.F32.PACK_AB_MERGE_C R150, R29, R28, R150 ;  /* 0x0000001c1d96723e */ /* 0x000fc60004807096 */
[----:B------:R-:W0:Y:S01]  /*33c0*/  MUFU.EX2 R37, R37 ;  /* 0x0000002500257308 */ /* 0x000e220000000800 */
[----:B--2---:R-:W-:-:S01]  /*33d0*/  FFMA.FTZ R45, R57, UR42, -R51 ;  /* 0x0000002a392d7c23 */ /* 0x004fc20008010833 */
[----:B------:R-:W-:Y:S01]  /*33e0*/  FFMA.FTZ R57, R65, UR42, -R51 ;  /* 0x0000002a41397c23 */ /* 0x000fe20008010833 */
[----:B------:R-:W-:-:S01]  /*33f0*/  FADD.FTZ R65, R33, R48 ;  /* 0x0000003021417221 */ /* 0x000fc20000010000 */
[----:B------:R-:W-:-:S03]  /*3400*/  FFMA.FTZ R51, R85, UR42, -R51 ;  /* 0x0000002a55337c23 */ /* 0x000fc60008010833 */
[----:B------:R-:W-:Y:S01]  /*3410*/  FADD.FTZ R48, R14, R65 ;  /* 0x000000410e307221 */ /* 0x000fe20000010000 */
[----:B------:R-:W2:Y:S01]  /*3420*/  MUFU.EX2 R44, R44 ;  /* 0x0000002c002c7308 */ /* 0x000ea20000000800 */
[----:B------:R-:W-:-:S02]  /*3430*/  FADD.FTZ R65, R59, R40 ;  /* 0x000000283b417221 */ /* 0x000fc40000010000 */
[----:B------:R-:W-:Y:S02]  /*3440*/  FADD.FTZ R71, R49, R48 ;  /* 0x0000003031477221 */ /* 0x000fe40000010000 */
[----:B-1----:R-:W-:-:S02]  /*3450*/  FADD.FTZ R40, R12, R65 ;  /* 0x000000410c287221 */ /* 0x002fc40000010000 */
[----:B------:R-:W-:Y:S01]  /*3460*/  FADD.FTZ R48, R20, R71 ;  /* 0x0000004714307221 */ /* 0x000fe20000010000 */
[----:B------:R-:W1:Y:S01]  /*3470*/  MUFU.EX2 R32, R32 ;  /* 0x0000002000207308 */ /* 0x000e620000000800 */
[----:B0-----:R-:W-:-:S02]  /*3480*/  FADD.FTZ R65, R37, R40 ;  /* 0x0000002825417221 */ /* 0x001fc40000010000 */
[----:B------:R-:W-:-:S04]  /*3490*/  FADD.FTZ R71, R53, R48 ;  /* 0x0000003035477221 */ /* 0x000fc80000010000 */
[----:B------:R-:W-:Y:S01]  /*34a0*/  FADD.FTZ R48, R34, R71 ;  /* 0x0000004722307221 */ /* 0x000fe20000010000 */
[----:B------:R-:W0:Y:S01]  /*34b0*/  MUFU.EX2 R41, R41 ;  /* 0x0000002900297308 */ /* 0x000e220000000800 */
[----:B--2---:R-:W-:-:S01]  /*34c0*/  FADD.FTZ R40, R44, R65 ;  /* 0x000000412c287221 */ /* 0x004fc20000010000 */
[C---:B------:R-:W-:Y:S01]  /*34d0*/  F2FP.SATFINITE.E4M3.F32.PACK_AB_MERGE_C R34, R47.reuse, R34, RZ ;  /* 0x000000222f22723e */ /* 0x040fe200048070ff */
[----:B------:R-:W-:-:S01]  /*34e0*/  FADD.FTZ R71, R47, R48 ;  /* 0x000000302f477221 */ /* 0x000fc20000010000 */
[C---:B------:R-:W-:Y:S01]  /*34f0*/  F2FP.SATFINITE.E4M3.F32.PACK_AB_MERGE_C R44, R63.reuse, R44, RZ ;  /* 0x0000002c3f2c723e */ /* 0x040fe200048070ff */
[----:B------:R-:W-:-:S01]  /*3500*/  FADD.FTZ R65, R63, R40 ;  /* 0x000000283f417221 */ /* 0x000fc20000010000 */
[----:B------:R-:W-:Y:S01]  /*3510*/  F2FP.SATFINITE.E4M3.F32.PACK_AB_MERGE_C R145, R53, R20, R34 ;  /* 0x000000143591723e */ /* 0x000fe20004807022 */
[----:B------:R-:W-:-:S01]  /*3520*/  FADD.FTZ R48, R38, R71 ;  /* 0x0000004726307221 */ /* 0x000fc20000010000 */
[----:B------:R-:W2:Y:S01]  /*3530*/  MUFU.EX2 R52, R52 ;  /* 0x0000003400347308 */ /* 0x000ea20000000800 */
[----:B-1----:R-:W-:-:S01]  /*3540*/  FADD.FTZ R8, R32, R65 ;  /* 0x0000004120087221 */ /* 0x002fc20000010000 */
[----:B------:R-:W-:Y:S01]  /*3550*/  F2FP.SATFINITE.E4M3.F32.PACK_AB_MERGE_C R144, R37, R12, R44 ;  /* 0x0000000c2590723e */ /* 0x000fe2000480702c */
[----:B------:R-:W-:-:S04]  /*3560*/  FADD.FTZ R48, R43, R48 ;  /* 0x000000302b307221 */ /* 0x000fc80000010000 */
[----:B------:R-:W-:Y:S01]  /*3570*/  FADD.FTZ R49, R39, R48 ;  /* 0x0000003027317221 */ /* 0x000fe20000010000 */
[----:B------:R-:W1:Y:S01]  /*3580*/  MUFU.EX2 R67, R30 ;  /* 0x0000001e00437308 */ /* 0x000e620000000800 */
[----:B0-----:R-:W-:-:S01]  /*3590*/  FADD.FTZ R7, R41, R8 ;  /* 0x0000000829077221 */ /* 0x001fc20000010000 */
[C---:B------:R-:W-:Y:S01]  /*35a0*/  F2FP.SATFINITE.E4M3.F32.PACK_AB_MERGE_C R39, R42.reuse, R39, RZ ;  /* 0x000000272a27723e */ /* 0x040fe200048070ff */
[----:B------:R-:W-:-:S03]  /*35b0*/  FADD.FTZ R14, R42, R49 ;  /* 0x000000312a0e7221 */ /* 0x000fc60000010000 */
[----:B------:R-:W-:Y:S01]  /*35c0*/  F2FP.SATFINITE.E4M3.F32.PACK_AB_MERGE_C R147, R43, R38, R39 ;  /* 0x000000262b93723e */ /* 0x000fe20004807027 */
[----:B------:R-:W-:-:S01]  /*35d0*/  FADD.FTZ R47, R13, R14 ;  /* 0x0000000e0d2f7221 */ /* 0x000fc20000010000 */
[----:B------:R-:W0:Y:S01]  /*35e0*/  MUFU.EX2 R26, R26 ;  /* 0x0000001a001a7308 */ /* 0x000e220000000800 */
[----:B--2---:R-:W-:-:S02]  /*35f0*/  FADD.FTZ R8, R52, R7 ;  /* 0x0000000734087221 */ /* 0x004fc40000010000 */
[----:B------:R-:W-:-:S05]  /*3600*/  FADD.FTZ R14, R46, R47 ;  /* 0x0000002f2e0e7221 */ /* 0x000fca0000010000 */
[----:B------:R-:W2:Y:S01]  /*3610*/  MUFU.EX2 R45, R45 ;  /* 0x0000002d002d7308 */ /* 0x000ea20000000800 */
[----:B-1----:R-:W-:-:S01]  /*3620*/  FADD.FTZ R7, R67, R8 ;  /* 0x0000000843077221 */ /* 0x002fc20000010000 */
[----:B------:R-:W-:-:S04]  /*3630*/  F2FP.SATFINITE.E4M3.F32.PACK_AB_MERGE_C R52, R67, R52, RZ ;  /* 0x000000344334723e */ /* 0x000fc800048070ff */
[----:B------:R-:W-:Y:S02]  /*3640*/  F2FP.SATFINITE.E4M3.F32.PACK_AB_MERGE_C R146, R41, R32, R52 ;  /* 0x000000202992723e */ /* 0x000fe40004807034 */
        /* <DEDUP_REMOVED lines=8> */
[----:B------:R-:W2:Y:S01]  /*36d0*/  MUFU.EX2 R30, R64 ;  /* 0x00000040001e7308 */ /* 0x000ea20000000800 */
[----:B-1----:R-:W-:-:S01]  /*36e0*/  FADD.FTZ R6, R60, R5 ;  /* 0x000000053c067221 */ /* 0x002fc20000010000 */
[----:B------:R-:W-:-:S04]  /*36f0*/  FADD.FTZ R5, R35, R54 ;  /* 0x0000003623057221 */ /* 0x000fc80000010000 */
[----:B------:R-:W-:Y:S02]  /*3700*/  FADD.FTZ R8, R50, R5 ;  /* 0x0000000532087221 */ /* 0x000fe40000010000 */
[----:B------:R-:W1:Y:S01]  /*3710*/  MUFU.EX2 R57, R57 ;  /* 0x0000003900397308 */ /* 0x000e620000000800 */
[C---:B0-----:R-:W-:Y:S01]  /*3720*/  F2FP.SATFINITE.E4M3.F32.PACK_AB_MERGE_C R60, R61.reuse, R60, RZ ;  /* 0x0000003c3d3c723e */ /* 0x041fe200048070ff */
[----:B------:R-:W-:Y:S01]  /*3730*/  FADD.FTZ R61, R61, R6 ;  /* 0x000000063d3d7221 */ /* 0x000fe20000010000 */
[----:B------:R-:W-:-:S01]  /*3740*/  FADD.FTZ R7, R21, R8 ;  /* 0x0000000815077221 */ /* 0x000fc20000010000 */
[C---:B------:R-:W-:Y:S02]  /*3750*/  F2FP.SATFINITE.E4M3.F32.PACK_AB_MERGE_C R21, R58.reuse, R21, RZ ;  /* 0x000000153a15723e */ /* 0x040fe400048070ff */
[----:B------:R-:W-:Y:S01]  /*3760*/  F2FP.SATFINITE.E4M3.F32.PACK_AB_MERGE_C R140, R45, R26, R60 ;  /* 0x0000001a2d8c723e */ /* 0x000fe2000480703c */
[----:B------:R-:W-:Y:S01]  /*3770*/  FADD.FTZ R58, R58, R7 ;  /* 0x000000073a3a7221 */ /* 0x000fe20000010000 */
[----:B------:R-:W0:Y:S01]  /*3780*/  MUFU.EX2 R68, R68 ;  /* 0x0000004400447308 */ /* 0x000e220000000800 */
[----:B--2---:R-:W-:-:S01]  /*3790*/  FADD.FTZ R6, R30, R61 ;  /* 0x0000003d1e067221 */ /* 0x004fc20000010000 */
[----:B------:R-:W-:Y:S01]  /*37a0*/  F2FP.SATFINITE.E4M3.F32.PACK_AB_MERGE_C R143, R50, R35, R21 ;  /* 0x00000023328f723e */ /* 0x000fe20004807015 */
[----:B------:R-:W-:-:S05]  /*37b0*/  FADD.FTZ R7, R31, R58 ;  /* 0x0000003a1f077221 */ /* 0x000fca0000010000 */
        /* <DEDUP_REMOVED lines=10> */
[----:B------:R-:W-:-:S04]  /*3860*/  FADD.FTZ R6, R62, R7 ;  /* 0x000000073e067221 */ /* 0x000fc80000010000 */
[----:B------:R-:W-:Y:S01]  /*3870*/  FADD.FTZ R7, R15, R6 ;  /* 0x000000060f077221 */ /* 0x000fe20000010000 */
[----:B------:R-:W-:Y:S01]  /*3880*/  F2FP.SATFINITE.E4M3.F32.PACK_AB_MERGE_C R15, R66, R15, RZ ;  /* 0x0000000f420f723e */ /* 0x000fe200048070ff */
[----:B------:R-:W1:Y:S01]  /*3890*/  MUFU.EX2 R77, R77 ;  /* 0x0000004d004d7308 */ /* 0x000e620000000800 */
[----:B0-----:R-:W-:-:S01]  /*38a0*/  FADD.FTZ R5, R40, R5 ;  /* 0x0000000528057221 */ /* 0x001fc20000010000 */
[----:B------:R-:W-:Y:S01]  /*38b0*/  FADD.FTZ R66, R66, R7 ;  /* 0x0000000742427221 */ /* 0x000fe20000010000 */
[----:B------:R-:W-:-:S05]  /*38c0*/  F2FP.SATFINITE.E4M3.F32.PACK_AB_MERGE_C R137, R62, R31, R15 ;  /* 0x0000001f3e89723e */ /* 0x000fca000480700f */
[----:B------:R-:W0:Y:S01]  /*38d0*/  MUFU.EX2 R80, R80 ;  /* 0x0000005000507308 */ /* 0x000e220000000800 */
[----:B--2---:R-:W-:-:S01]  /*38e0*/  FADD.FTZ R6, R76, R5 ;  /* 0x000000054c067221 */ /* 0x004fc20000010000 */
[----:B------:R-:W-:-:S04]  /*38f0*/  FADD.FTZ R5, R9, R66 ;  /* 0x0000004209057221 */ /* 0x000fc80000010000 */
[----:B------:R-:W-:Y:S02]  /*3900*/  FADD.FTZ R8, R70, R5 ;  /* 0x0000000546087221 */ /* 0x000fe40000010000 */
[----:B------:R-:W2:Y:S01]  /*3910*/  MUFU.EX2 R81, R81 ;  /* 0x0000005100517308 */ /* 0x000ea20000000800 */
[C---:B-1----:R-:W-:Y:S01]  /*3920*/  F2FP.SATFINITE.E4M3.F32.PACK_AB_MERGE_C R76, R77.reuse, R76, RZ ;  /* 0x0000004c4d4c723e */ /* 0x042fe200048070ff */
[----:B------:R-:W-:-:S03]  /*3930*/  FADD.FTZ R77, R77, R6 ;  /* 0x000000064d4d7221 */ /* 0x000fc60000010000 */
[----:B------:R-:W-:-:S03]  /*3940*/  F2FP.SATFINITE.E4M3.F32.PACK_AB_MERGE_C R136, R40, R3, R76 ;  /* 0x000000032888723e */ /* 0x000fc6000480704c */
[----:B------:R-:W-:Y:S01]  /*3950*/  MUFU.EX2 R84, R84 ;  /* 0x0000005400547308 */ /* 0x000fe20000000800 */
[----:B0-----:R-:W-:-:S07]  /*3960*/  FADD.FTZ R6, R80, R77 ;  /* 0x0000004d50067221 */ /* 0x001fce0000010000 */
[----:B------:R-:W0:Y:S01]  /*3970*/  MUFU.EX2 R51, R51 ;  /* 0x0000003300337308 */ /* 0x000e220000000800 */
[----:B--2---:R-:W-:-:S01]  /*3980*/  FADD.FTZ R3, R81, R6 ;  /* 0x0000000651037221 */ /* 0x004fc20000010000 */
[----:B------:R-:W-:Y:S01]  /*3990*/  F2FP.SATFINITE.E4M3.F32.PACK_AB_MERGE_C R6, R4, R11, RZ ;  /* 0x0000000b0406723e */ /* 0x000fe200048070ff */
[----:B------:R-:W-:-:S03]  /*39a0*/  FADD.FTZ R11, R11, R8 ;  /* 0x000000080b0b7221 */ /* 0x000fc60000010000 */
[----:B------:R-:W-:Y:S02]  /*39b0*/  F2FP.SATFINITE.E4M3.F32.PACK_AB_MERGE_C R139, R70, R9, R6 ;  /* 0x00000009468b723e */ /* 0x000fe40004807006 */
[----:B0-----:R-:W-:Y:S01]  /*39c0*/  F2FP.SATFINITE.E4M3.F32.PACK_AB_MERGE_C R5, R51, R84, RZ ;  /* 0x000000543305723e */ /* 0x001fe200048070ff */
[----:B------:R-:W-:Y:S01]  /*39d0*/  FADD.FTZ R84, R84, R3 ;  /* 0x0000000354547221 */ /* 0x000fe20000010000 */
[----:B------:R-:W-:-:S02]  /*39e0*/  FADD.FTZ R3, R4, R11 ;  /* 0x0000000b04037221 */ /* 0x000fc40000010000 */
[----:B------:R-:W-:Y:S01]  /*39f0*/  F2FP.SATFINITE.E4M3.F32.PACK_AB_MERGE_C R138, R81, R80, R5 ;  /* 0x00000050518a723e */ /* 0x000fe20004807005 */
[----:B------:R-:W-:-:S01]  /*3a00*/  FADD.FTZ R4, R51, R84 ;  /* 0x0000005433047221 */ /* 0x000fc20000010000 */
[----:B------:R-:W-:Y:S06]  /*3a10*/  @!P1 BRA `(.L_x_12273) ;  /* 0x0000002400589947 */ /* 0x000fec0003800000 */
[----:B------:R-:W-:Y:S01]  /*3a20*/  IMAD.MOV.U32 R6, RZ, RZ, R0 ;  /* 0x000000ffff067224 */ /* 0x000fe200078e0000 */
[----:B------:R-:W-:Y:S01]  /*3a30*/  UMOV UR20, UR37 ;  /* 0x0000002500147c82 */ /* 0x000fe20008000000 */
[----:B------:R-:W-:Y:S01]  /*3a40*/  IMAD.MOV.U32 R5, RZ, RZ, R2 ;  /* 0x000000ffff057224 */ /* 0x000fe200078e0002 */
[----:B------:R-:W-:Y:S01]  /*3a50*/  UMOV UR21, UR38 ;  /* 0x0000002600157c82 */ /* 0x000fe20008000000 */
[----:B------:R-:W-:Y:S01]  /*3a60*/  IMAD.MOV.U32 R135, RZ, RZ, RZ ;  /* 0x000000ffff877224 */ /* 0x000fe200078e00ff */
[----:B------:R-:W-:-:S06]  /*3a70*/  ULDC UR22, c[0x0][0x288] ;  /* 0x0000a20000167ab9 */ /* 0x000fcc0000000800 */
.L_x_12284:
[----:B------:R-:W-:-:S04]  /*3a80*/  UISETP.NE.AND UP0, UPT, UR21, 0x1, UPT ;  /* 0x000000011500788c */ /* 0x000fc8000bf05270 */
[----:B------:R-:W-:-:S04]  /*3a90*/  USEL UR37, URZ, 0x1, UP0 ;  /* 0x000000013f257887 */ /* 0x000fc80008000000 */
[----:B------:R-:W-:Y:S01]  /*3aa0*/  ULOP3.LUT UR37, UR20, UR37, URZ, 0x3c, !UPT ;  /* 0x0000002514257292 */ /* 0x000fe2000f8e3c3f */
[----:B------:R-:W-:Y:S11]  /*3ab0*/  @!P0 BRA `(.L_x_12274) ;  /* 0x0000000000048947 */ /* 0x000ff60003800000 */
[----:B------:R-:W-:Y:S01]  /*3ac0*/  BPT.TRAP 0x1 ;  /* 0x000000040000795c */ /* 0x000fe20000300000 */
.L_x_12274:
        /* <DEDUP_REMOVED lines=9> */
.L_x_12275:
[----:B-1----:R-:W-:Y:S05]  /*3b60*/  @P1 BRA `(.L_x_12276) ;  /* 0x0000000000081947 */ /* 0x002fea0003800000 */
[----:B------:R-:W1:Y:S02]  /*3b70*/  SYNCS.PHASECHK.TRANS64.TRYWAIT P1, [UR19+0x19c30], R0 ;  /* 0x019c3000ff0075a7 */ /* 0x000e640008020153 */
[----:B-1----:R-:W-:Y:S05]  /*3b80*/  @!P1 BRA `(.L_x_12277) ;  /* 0x000000ac00949947 */ /* 0x002fea0003800000 */
.L_x_12276:
        /* <DEDUP_REMOVED lines=17> */
.L_x_12278:
[----:B------:R-:W-:Y:S01]  /*3ca0*/  ULEA UR11, UR21, UR46, 0x3 ;  /* 0x0000002e150b7291 */ /* 0x000fe2000f8e183f */
[----:B01----:R-:W-:-:S05]  /*3cb0*/  IMAD.U32 R0, RZ, RZ, UR20 ;  /* 0x00000014ff007e24 */ /* 0x003fca000f8e00ff */
[----:B------:R-:W-:-:S04]  /*3cc0*/  SHF.L.U32 R0, R0, 0x1f, RZ ;  /* 0x0000001f00007819 */ /* 0x000fc800000006ff */
[----:B------:R0:W1:Y:S01]  /*3cd0*/  SYNCS.PHASECHK.TRANS64.TRYWAIT P1, [UR11+0x19c50], R0 ;  /* 0x019c5000ff0075a7 */ /* 0x000062000802014b */
[----:B------:R-:W-:Y:S05]  /*3ce0*/  @!P0 BRA `(.L_x_12279) ;  /* 0x0000000000048947 */ /* 0x000fea0003800000 */
[----:B------:R-:W-:Y:S01]  /*3cf0*/  BPT.TRAP 0x1 ;  /* 0x000000040000795c */ /* 0x000fe20000300000 */
.L_x_12279:
[----:B-1----:R-:W-:Y:S05]  /*3d00*/  @P1 BRA `(.L_x_12280) ;  /* 0x0000000000081947 */ /* 0x002fea0003800000 */
[----:B------:R-:W1:Y:S02]  /*3d10*/  SYNCS.PHASECHK.TRANS64.TRYWAIT P1, [UR11+0x19c50], R0 ;  /* 0x019c5000ff0075a7 */ /* 0x000e64000802014b */
[----:B-1----:R-:W-:Y:S05]  /*3d20*/  @!P1 BRA `(.L_x_12281) ;  /* 0x000000ac00449947 */ /* 0x002fea0003800000 */
.L_x_12280:
        /* <DEDUP_REMOVED lines=27> */
.L_x_12282:
[----:B------:R-:W-:Y:S01]  /*3ee0*/  UISETP.NE.AND UP0, UPT, UR48, URZ, UPT ;  /* 0x0000003f3000728c */ /* 0x000fe2000bf05270 */
[----:B-1----:R-:W-:Y:S01]  /*3ef0*/  VIADD R7, R17, UR43 ;  /* 0x0000002b11077c36 */ /* 0x002fe20008000000 */
[----:B------:R-:W1:Y:S01]  /*3f00*/  LDC R11, c[0x0][0x2f0] ;  /* 0x0000bc00ff0b7b82 */ /* 0x000e620000000800 */
[----:B------:R-:W-:Y:S01]  /*3f10*/  IMAD.MOV.U32 R13, RZ, RZ, -0x2 ;  /* 0xfffffffeff0d7424 */ /* 0x000fe200078e00ff */
[----:B------:R-:W-:Y:S02]  /*3f20*/  UIADD3 UR19, UR19, 0x19c40, URZ ;  /* 0x00019c4013137890 */ /* 0x000fe4000fffe03f */
[----:B------:R-:W-:Y:S02]  /*3f30*/  PLOP3.LUT P1, PT, PT, PT, UP0, 0x80, 0x0 ;  /* 0x000000000000781c */ /* 0x000fe40003f2f008 */
[----:B------:R-:W-:Y:S01]  /*3f40*/  PLOP3.LUT P2, PT, PT, PT, UP0, 0x80, 0x0 ;  /* 0x000000000000781c */ /* 0x000fe20003f4f008 */
[----:B------:R-:W-:Y:S02]  /*3f50*/  UPRMT UR19, UR45, 0x654, UR19 ;  /* 0x000006542d137896 */ /* 0x000fe40008000013 */
[----:B------:R-:W-:-:S07]  /*3f60*/  @UP0 ULDC UR6, c[0x0][0x44c] ;  /* 0x0001130000060ab9 */ /* 0x000fce0000000800 */
[----:B------:R-:W-:Y:S01]  /*3f70*/  SYNCS.ARRIVE.TRANS64.RED.A1T0 RZ, [UR19], RZ ;  /* 0x000000ffffff79a7 */ /* 0x000fe20008100413 */
[----:B0-----:R-:W-:Y:S01]  /*3f80*/  @P1 IMAD.HI.U32 R0, R7, UR6, RZ ;  /* 0x0000000607001c27 */ /* 0x001fe2000f8e00ff */
[----:B------:R-:W-:-:S04]  /*3f90*/  @UP0 ULDC UR6, c[0x0][0x450] ;  /* 0x0001140000060ab9 */ /* 0x000fc80000000800 */
[----:B------:R-:W-:Y:S01]  /*3fa0*/  @P2 SHF.R.U32.HI R7, RZ, UR6, R0 ;  /* 0x00000006ff072c19 */ /* 0x000fe20008011600 */
[----:B------:R-:W-:Y:S02]  /*3fb0*/  UMOV UR6, 0xffffff80 ;  /* 0xffffff8000067882 */ /* 0x000fe40000000000 */
[----:B------:R-:W-:Y:S02]  /*3fc0*/  UIMAD UR6, UR18, UR6, 0x1 ;  /* 0x00000001120674a4 */ /* 0x000fe4000f8e0206 */
[----:B------:R-:W0:Y:S04]  /*3fd0*/  SHFL.IDX PT, R9, R7, RZ, 0x1c1f ;  /* 0x001c1fff07097589 */ /* 0x000e2800000e0000 */
[----:B------:R-:W-:Y:S01]  /*3fe0*/  IMAD R0, R16, R13, UR6 ;  /* 0x0000000610007e24 */ /* 0x000fe2000f8e020d */
[----:B------:R-:W2:Y:S03]  /*3ff0*/  SHFL.IDX PT, R7, R7, 0x1, 0x1c1f ;  /* 0x003c1f0007077f89 */ /* 0x000ea600000e0000 */
[----:B-1----:R-:W-:-:S05]  /*4000*/  IMAD R0, R11, UR44, R0 ;  /* 0x0000002c0b007c24 */ /* 0x002fca000f8e0200 */
        /* <DEDUP_REMOVED lines=113> */
[----:B0-----:R-:W-:Y:S01]  /*4720*/  FMNMX.FTZ R11, R10, R9, !PT ;  /* 0x000000090a0b7209 */ /* 0x001fe20007810000 */
[----:B------:R-:W-:Y:S01]  /*4730*/  IMAD.U32 R9, RZ, RZ, UR42 ;  /* 0x0000002aff097e24 */ /* 0x000fe2000f8e00ff */
[----:B------:R-:W-:Y:S02]  /*4740*/  FMNMX.FTZ R13, R31, R14, !PT ;  /* 0x0000000e1f0d7209 */ /* 0x000fe40007810000 */
[----:B------:R-:W-:Y:S01]  /*4750*/  ISETP.GT.AND P2, PT, R0, 0x18, PT ;  /* 0x000000180000780c */ /* 0x000fe20003f44270 */
[----:B------:R-:W0:Y:S01]  /*4760*/  SHFL.BFLY PT, R2, R11, 0x1, 0x1f ;  /* 0x0c201f000b027f89 */ /* 0x000e2200000e0000 */
        /* <DEDUP_REMOVED lines=12> */
[----:B0-----:R-:W-:-:S02]  /*4830*/  FMNMX.FTZ R2, R11, R2, !PT ;  /* 0x000000020b027209 */ /* 0x001fc40007810000 */
[----:B------:R-:W-:Y:S02]  /*4840*/  FSEL R43, R43, -INF , P3 ;  /* 0xff8000002b2b7808 */ /* 0x000fe40001800000 */
[C---:B------:R-:W-:Y:S01]  /*4850*/  FSETP.NEU.FTZ.AND P1, PT, R2.reuse, -INF , PT ;  /* 0xff8000000200780b */ /* 0x040fe20003f3d000 */
[----:B------:R-:W-:-:S01]  /*4860*/  FFMA.FTZ R8, R2, R9, -8 ;  /* 0xc100000002087423 */ /* 0x000fc20000010009 */
[----:B------:R-:W-:Y:S02]  /*4870*/  FMNMX.FTZ R20, R42, R15, !PT ;  /* 0x0000000f2a147209 */ /* 0x000fe40007810000 */
[----:B------:R-:W-:Y:S02]  /*4880*/  ISETP.GT.AND P3, PT, R0, 0x29, PT ;  /* 0x000000290000780c */ /* 0x000fe40003f64270 */
[----:B------:R-:W-:Y:S02]  /*4890*/  FSEL R8, R8, RZ, P1 ;  /* 0x000000ff08087208 */ /* 0x000fe40000800000 */
[----:B------:R-:W-:-:S02]  /*48a0*/  FSEL R46, R46, -INF , P2 ;  /* 0xff8000002e2e7808 */ /* 0x000fc40001000000 */
[----:B------:R-:W-:Y:S01]  /*48b0*/  FMNMX.FTZ R21, R43, R20, !PT ;  /* 0x000000142b157209 */ /* 0x000fe20007810000 */
[----:B------:R-:W-:-:S01]  /*48c0*/  FFMA.FTZ R9, R24, UR42, -R8 ;  /* 0x0000002a18097c23 */ /* 0x000fc20008010808 */
[----:B------:R-:W-:Y:S01]  /*48d0*/  ISETP.GT.AND P2, PT, R0, 0x30, PT ;  /* 0x000000300000780c */ /* 0x000fe20003f44270 */
[----:B------:R-:W-:-:S01]  /*48e0*/  FFMA.FTZ R10, R25, UR42, -R8 ;  /* 0x0000002a190a7c23 */ /* 0x000fc20008010808 */
[----:B------:R-:W-:Y:S01]  /*48f0*/  FSEL R47, R47, -INF , P3 ;  /* 0xff8000002f2f7808 */ /* 0x000fe20001800000 */
[----:B------:R-:W-:-:S01]  /*4900*/  FFMA.FTZ R12, R29, UR42, -R8 ;  /* 0x0000002a1d0c7c23 */ /* 0x000fc20008010808 */
[----:B------:R-:W-:Y:S01]  /*4910*/  FMNMX.FTZ R24, R46, R21, !PT ;  /* 0x000000152e187209 */ /* 0x000fe20007810000 */
[----:B------:R-:W-:-:S01]  /*4920*/  FFMA.FTZ R11, R28, UR42, -R8 ;  /* 0x0000002a1c0b7c23 */ /* 0x000fc20008010808 */
[----:B------:R-:W-:Y:S01]  /*4930*/  ISETP.GT.AND P3, PT, R0, 0x31, PT ;  /* 0x000000310000780c */ /* 0x000fe20003f64270 */
[----:B------:R-:W-:-:S01]  /*4940*/  FFMA.FTZ R32, R32, UR42, -R8 ;  /* 0x0000002a20207c23 */ /* 0x000fc20008010808 */
[----:B------:R-:W-:Y:S01]  /*4950*/  FSEL R50, R50, -INF , P2 ;  /* 0xff80000032327808 */ /* 0x000fe20001000000 */
[----:B------:R-:W-:-:S01]  /*4960*/  FFMA.FTZ R14, R33, UR42, -R8 ;  /* 0x0000002a210e7c23 */ /* 0x000fc20008010808 */
        /* <DEDUP_REMOVED lines=25> */
[----:B------:R-:W-:Y:S01]  /*4b00*/  FFMA.FTZ R69, R69, UR42, -R8 ;  /* 0x0000002a45457c23 */ /* 0x000fe20008010808 */
[----:B------:R-:W-:Y:S01]  /*4b10*/  ISETP.GT.AND P2, PT, R0, 0x48, PT ;  /* 0x000000480000780c */ /* 0x000fe20003f44270 */
[----:B------:R-:W-:Y:S01]  /*4b20*/  MUFU.EX2 R9, R9 ;  /* 0x0000000900097308 */ /* 0x000fe20000000800 */
[----:B------:R-:W-:-:S02]  /*4b30*/  FSEL R59, R59, -INF , P3 ;  /* 0xff8000003b3b7808 */ /* 0x000fc40001800000 */
[----:B------:R-:W-:Y:S02]  /*4b40*/  FMNMX.FTZ R26, R58, R25, !PT ;  /* 0x000000193a1a7209 */ /* 0x000fe40007810000 */
[----:B------:R-:W-:Y:S02]  /*4b50*/  ISETP.GT.AND P3, PT, R0, 0x49, PT ;  /* 0x000000490000780c */ /* 0x000fe40003f64270 */
[----:B------:R-:W-:Y:S01]  /*4b60*/  FSEL R62, R62, -INF , P2 ;  /* 0xff8000003e3e7808 */ /* 0x000fe20001000000 */
[----:B------:R0:W-:Y:S01]  /*4b70*/  MUFU.EX2 R25, R44 ;  /* 0x0000002c00197308 */ /* 0x0001e20000000800 */
[----:B------:R-:W-:Y:S01]  /*4b80*/  FMNMX.FTZ R29, R59, R26, !PT ;  /* 0x0000001a3b1d7209 */ /* 0x000fe20007810000 */
[--C-:B------:R-:W-:Y:S01]  /*4b90*/  FFMA.FTZ R26, R45, UR42, -R8.reuse ;  /* 0x0000002a2d1a7c23 */ /* 0x100fe20008010808 */
[----:B------:R-:W-:Y:S01]  /*4ba0*/  ISETP.GT.AND P2, PT, R0, 0x50, PT ;  /* 0x000000500000780c */ /* 0x000fe20003f44270 */
[--C-:B------:R-:W-:Y:S01]  /*4bb0*/  FFMA.FTZ R45, R65, UR42, -R8.reuse ;  /* 0x0000002a412d7c23 */ /* 0x100fe20008010808 */
[----:B------:R-:W-:Y:S01]  /*4bc0*/  FSEL R63, R63, -INF , P3 ;  /* 0xff8000003f3f7808 */ /* 0x000fe20001800000 */
[----:B------:R-:W-:Y:S01]  /*4bd0*/  IMAD.U32 R65, RZ, RZ, UR42 ;  /* 0x0000002aff417e24 */ /* 0x000fe2000f8e00ff */
[----:B------:R-:W-:Y:S01]  /*4be0*/  FMNMX.FTZ R28, R62, R29, !PT ;  /* 0x0000001d3e1c7209 */ /* 0x000fe20007810000 */
[----:B------:R-:W-:Y:S01]  /*4bf0*/  MUFU.EX2 R10, R10 ;  /* 0x0000000a000a7308 */ /* 0x000fe20000000800 */
[----:B------:R-:W-:Y:S01]  /*4c00*/  ISETP.GT.AND P3, PT, R0, 0x51, PT ;  /* 0x000000510000780c */ /* 0x000fe20003f64270 */
[--C-:B0-----:R-:W-:Y:S01]  /*4c10*/  FFMA.FTZ R44, R64, UR42, -R8.reuse ;  /* 0x0000002a402c7c23 */ /* 0x101fe20008010808 */
[----:B------:R-:W-:Y:S01]  /*4c20*/  FSEL R66, R66, -INF , P2 ;  /* 0xff80000042427808 */ /* 0x000fe20001000000 */
[--C-:B------:R-:W-:Y:S01]  /*4c30*/  FFMA.FTZ R64, R84, UR42, -R8.reuse ;  /* 0x0000002a54407c23 */ /* 0x100fe20008010808 */
[----:B------:R-:W-:Y:S01]  /*4c40*/  FMNMX.FTZ R29, R63, R28, !PT ;  /* 0x0000001c3f1d7209 */ /* 0x000fe20007810000 */
[--C-:B------:R-:W-:Y:S01]  /*4c50*/  FFMA.FTZ R28, R48, UR42, -R8.reuse ;  /* 0x0000002a301c7c23 */ /* 0x100fe20008010808 */
[----:B------:R-:W-:Y:S01]  /*4c60*/  ISETP.GT.AND P2, PT, R0, 0x58, PT ;  /* 0x000000580000780c */ /* 0x000fe20003f44270 */
[----:B------:R-:W-:Y:S01]  /*4c70*/  FFMA.FTZ R48, R68, UR42, -R8 ;  /* 0x0000002a44307c23 */ /* 0x000fe20008010808 */
        /* <DEDUP_REMOVED lines=13> */
[----:B------:R-:W-:Y:S01]  /*4d50*/  FMNMX.FTZ R33, R71, R32, !PT ;  /* 0x0000002047217209 */ /* 0x000fe20007810000 */
[----:B------:R-:W-:-:S01]  /*4d60*/  FFMA.FTZ R32, R52, UR42, -R8 ;  /* 0x0000002a34207c23 */ /* 0x000fc20008010808 */
[----:B------:R-:W-:Y:S01]  /*4d70*/  ISETP.GT.AND P2, PT, R0, 0x68, PT ;  /* 0x000000680000780c */ /* 0x000fe20003f44270 */
[----:B------:R-:W-:-:S01]  /*4d80*/  FFMA.FTZ R52, R72, UR42, -R8 ;  /* 0x0000002a48347c23 */ /* 0x000fc20008010808 */
        /* <DEDUP_REMOVED lines=11> */
[----:B------:R0:W-:Y:S01]  /*4e40*/  MUFU.EX2 R33, R53 ;  /* 0x0000003500217308 */ /* 0x0001e20000000800 */
[----:B------:R-:W-:Y:S02]  /*4e50*/  FSEL R82, R82, -INF , P2 ;  /* 0xff80000052527808 */ /* 0x000fe40001000000 */
[----:B------:R-:W-:Y:S01]  /*4e60*/  FMNMX.FTZ R37, R79, R36, !PT ;  /* 0x000000244f257209 */ /* 0x000fe20007810000 */
[----:B------:R-:W-:-:S01]  /*4e70*/  FFMA.FTZ R36, R56, UR42, -R8 ;  /* 0x0000002a38247c23 */ /* 0x000fc20008010808 */
[----:B------:R-:W-:Y:S01]  /*4e80*/  ISETP.GT.AND P2, PT, R0, 0x78, PT ;  /* 0x000000780000780c */ /* 0x000fe20003f44270 */
[----:B------:R-:W-:-:S01]  /*4e90*/  FFMA.FTZ R56, R76, UR42, -R8 ;  /* 0x0000002a4c387c23 */ /* 0x000fc20008010808 */
[----:B------:R-:W-:Y:S01]  /*4ea0*/  FSEL R83, R83, -INF , P3 ;  /* 0xff80000053537808 */ /* 0x000fe20001800000 */
[----:B------:R-:W-:Y:S01]  /*4eb0*/  MUFU.EX2 R24, R24 ;  /* 0x0000001800187308 */ /* 0x000fe20000000800 */
[----:B------:R-:W-:Y:S01]  /*4ec0*/  FMNMX.FTZ R40, R82, R37, !PT ;  /* 0x0000002552287209 */ /* 0x000fe20007810000 */
[----:B0-----:R-:W-:Y:S01]  /*4ed0*/  FFMA.FTZ R53, R73, UR42, -R8 ;  /* 0x0000002a49357c23 */ /* 0x001fe20008010808 */
[----:B------:R-:W-:-:S02]  /*4ee0*/  ISETP.GT.AND P3, PT, R0, 0x79, PT ;  /* 0x000000790000780c */ /* 0x000fc40003f64270 */
[----:B------:R-:W-:Y:S02]  /*4ef0*/  FSEL R86, R86, -INF , P2 ;  /* 0xff80000056567808 */ /* 0x000fe40001000000 */
[----:B------:R-:W-:Y:S01]  /*4f00*/  FMNMX.FTZ R37, R83, R40, !PT ;  /* 0x0000002853257209 */ /* 0x000fe20007810000 */
[--C-:B------:R-:W-:Y:S01]  /*4f10*/  FFMA.FTZ R40, R60, UR42, -R8.reuse ;  /* 0x0000002a3c287c23 */ /* 0x100fe20008010808 */
[----:B------:R-:W-:Y:S01]  /*4f20*/  FSEL R87, R87, -INF , P3 ;  /* 0xff80000057577808 */ /* 0x000fe20001800000 */
[----:B------:R-:W-:Y:S01]  /*4f30*/  FFMA.FTZ R60, R80, UR42, -R8 ;  /* 0x0000002a503c7c23 */ /* 0x000fe20008010808 */
[----:B------:R-:W-:Y:S01]  /*4f40*/  FMNMX.FTZ R0, R86, R37, !PT ;  /* 0x0000002556007209 */ /* 0x000fe20007810000 */
[----:B------:R-:W-:Y:S01]  /*4f50*/  MUFU.EX2 R26, R26 ;  /* 0x0000001a001a7308 */ /* 0x000fe20000000800 */
[----:B------:R-:W-:Y:S02]  /*4f60*/  FSEL R72, R2, RZ, P1 ;  /* 0x000000ff02487208 */ /* 0x000fe40000800000 */
[----:B------:R-:W-:-:S03]  /*4f70*/  FMNMX.FTZ R0, R87, R0, !PT ;  /* 0x0000000057007209 */ /* 0x000fc60007810000 */
[----:B------:R-:W-:Y:S02]  /*4f80*/  FADD.FTZ R72, -R72, R5 ;  /* 0x0000000548487221 */ /* 0x000fe40000010100 */
[----:B------:R-:W0:Y:S01]  /*4f90*/  SHFL.BFLY PT, R49, R0, 0x2, 0x1f ;  /* 0x0c401f0000317f89 */ /* 0x000e2200000e0000 */
[----:B------:R1:W-:Y:S01]  /*4fa0*/  MUFU.EX2 R37, R57 ;  /* 0x0000003900257308 */ /* 0x0003e20000000800 */
[----:B------:R-:W-:-:S07]  /*4fb0*/  FMUL.FTZ R72, R72, UR42 ;  /* 0x0000002a48487c20 */ /* 0x000fce0008410000 */
[----:B------:R-:W-:Y:S01]  /*4fc0*/  MUFU.EX2 R28, R28 ;  /* 0x0000001c001c7308 */ /* 0x000fe20000000800 */
[----:B-1----:R-:W-:-:S07]  /*4fd0*/  FFMA.FTZ R57, R77, UR42, -R8 ;  /* 0x0000002a4d397c23 */ /* 0x002fce0008010808 */
        /* <DEDUP_REMOVED lines=8> */
[----:B------:R-:W-:-:S03]  /*5060*/  FFMA.FTZ R61, R81, UR42, -R8 ;  /* 0x0000002a513d7c23 */ /* 0x000fc60008010808 */
[C---:B------:R-:W-:Y:S01]  /*5070*/  FSETP.NEU.FTZ.AND P2, PT, R0.reuse, -INF , PT ;  /* 0xff8000000000780b */ /* 0x040fe20003f5d000 */
[----:B------:R-:W-:-:S01]  /*5080*/  FFMA.FTZ R68, R0, R65, -8 ;  /* 0xc100000000447423 */ /* 0x000fc20000010041 */
[----:B------:R-:W-:Y:S01]  /*5090*/  FFMA.FTZ R65, R85, UR42, -R8 ;  /* 0x0000002a55417c23 */ /* 0x000fe20008010808 */
[----:B------:R-:W-:Y:S03]  /*50a0*/  MUFU.EX2 R44, R44 ;  /* 0x0000002c002c7308 */ /* 0x000fe60000000800 */
[----:B------:R-:W-:-:S05]  /*50b0*/  FSEL R8, R68, RZ, P2 ;  /* 0x000000ff44087208 */ /* 0x000fca0001000000 */
        /* <DEDUP_REMOVED lines=14> */
[----:B------:R-:W-:Y:S01]  /*51a0*/  FSEL R51, R0, RZ, P2 ;  /* 0x000000ff00337208 */ /* 0x000fe20001000000 */
[----:B------:R-:W-:Y:S01]  /*51b0*/  MUFU.EX2 R68, R68 ;  /* 0x0000004400447308 */ /* 0x000fe20000000800 */
        /* <DEDUP_REMOVED lines=8> */
[----:B------:R-:W0:Y:S08]  /*5240*/  MUFU.EX2 R6, R72 ;  /* 0x0000004800067308 */ /* 0x000e300000000800 */
[----:B------:R-:W1:Y:S08]  /*5250*/  MUFU.EX2 R51, R51 ;  /* 0x0000003300337308 */ /* 0x000e700000000800 */
[----:B------:R-:W2:Y:S01]  /*5260*/  MUFU.EX2 R7, R7 ;  /* 0x0000000700077308 */ /* 0x000ea20000000800 */
[----:B0-----:R-:W-:-:S04]  /*5270*/  FFMA.FTZ R69, R6, R4, R9 ;  /* 0x0000000406457223 */ /* 0x001fc80000010009 */
[----:B------:R-:W-:-:S03]  /*5280*/  FADD.FTZ R72, R10, R69 ;  /* 0x000000450a487221 */ /* 0x000fc60000010000 */
[----:B------:R-:W0:Y:S01]  /*5290*/  MUFU.EX2 R27, R27 ;  /* 0x0000001b001b7308 */ /* 0x000e220000000800 */
[----:B-1----:R-:W-:-:S01]  /*52a0*/  FFMA.FTZ R4, R51, R3, R68 ;  /* 0x0000000333047223 */ /* 0x002fc20000010044 */
[----:B------:R-:W-:-:S06]  /*52b0*/  FADD.FTZ R3, R11, R72 ;  /* 0x000000480b037221 */ /* 0x000fcc0000010000 */
        /* <DEDUP_REMOVED lines=8> */
[----:B------:R-:W-:Y:S01]  /*5340*/  FADD.FTZ R4, R14, R3 ;  /* 0x000000030e047221 */ /* 0x000fe20000010000 */
[----:B------:R-:W-:-:S01]  /*5350*/  FFMA.FTZ R63, R66, UR42, -R8 ;  /* 0x0000002a423f7c23 */ /* 0x000fc20008010808 */
[----:B------:R-:W-:Y:S02]  /*5360*/  FFMA.FTZ R66, R67, UR42, -R8 ;  /* 0x0000002a43427c23 */ /* 0x000fe40008010808 */
[----:B------:R-:W-:-:S02]  /*5370*/  FADD.FTZ R3, R15, R4 ;  /* 0x000000040f037221 */ /* 0x000fc40000010000 */
        /* <DEDUP_REMOVED lines=12> */
[----:B--2---:R-:W-:-:S01]  /*5440*/  FADD.FTZ R72, R38, R67 ;  /* 0x0000004326487221 */ /* 0x004fc20000010000 */
[--C-:B------:R-:W-:Y:S01]  /*5450*/  FFMA.FTZ R67, R70, UR42, -R8.reuse ;  /* 0x0000002a46437c23 */ /* 0x100fe20008010808 */
[----:B------:R-:W-:-:S05]  /*5460*/  FFMA.FTZ R70, R71, UR42, -R8 ;  /* 0x0000002a47467c23 */ /* 0x000fca0008010808 */
[----:B------:R-:W2:Y:S01]  /*5470*/  MUFU.EX2 R43, R43 ;  /* 0x0000002b002b7308 */ /* 0x000ea20000000800 */
[----:B0-----:R-:W-:-:S07]  /*5480*/  FADD.FTZ R69, R39, R72 ;  /* 0x0000004827457221 */ /* 0x001fce0000010000 */
[----:B------:R-:W0:Y:S01]  /*5490*/  MUFU.EX2 R46, R46 ;  /* 0x0000002e002e7308 */ /* 0x000e220000000800 */
[----:B-1----:R-:W-:-:S07]  /*54a0*/  FADD.FTZ R72, R42, R69 ;  /* 0x000000452a487221 */ /* 0x002fce0000010000 */
[----:B------:R-:W1:Y:S01]  /*54b0*/  MUFU.EX2 R47, R47 ;  /* 0x0000002f002f7308 */ /* 0x000e620000000800 */
[----:B--2---:R-:W-:-:S01]  /*54c0*/  FADD.FTZ R69, R43, R72 ;  /* 0x000000482b457221 */ /* 0x004fc20000010000 */
[----:B------:R-:W-:-:S04]  /*54d0*/  FADD.FTZ R72, R28, R3 ;  /* 0x000000031c487221 */ /* 0x000fc80000010000 */
[----:B------:R-:W-:Y:S01]  /*54e0*/  FADD.FTZ R71, R29, R72 ;  /* 0x000000481d477221 */ /* 0x000fe20000010000 */
[----:B------:R-:W-:-:S01]  /*54f0*/  FFMA.FTZ R72, R75, UR42, -R8 ;  /* 0x0000002a4b487c23 */ /* 0x000fc20008010808 */
[----:B------:R-:W2:Y:S01]  /*5500*/  MUFU.EX2 R50, R50 ;  /* 0x0000003200327308 */ /* 0x000ea20000000800 */
[----:B0-----:R-:W-:-:S01]  /*5510*/  FADD.FTZ R4, R46, R69 ;  /* 0x000000452e047221 */ /* 0x001fc20000010000 */
[----:B------:R-:W-:Y:S01]  /*5520*/  FFMA.FTZ R69, R74, UR42, -R8 ;  /* 0x0000002a4a457c23 */ /* 0x000fe20008010808 */
[----:B------:R-:W-:-:S01]  /*5530*/  FADD.FTZ R74, R32, R71 ;  /* 0x00000047204a7221 */ /* 0x000fc20000010000 */
[----:B------:R-:W-:-:S03]  /*5540*/  FFMA.FTZ R71, R78, UR42, -R8 ;  /* 0x0000002a4e477c23 */ /* 0x000fc60008010808 */
[----:B------:R-:W-:Y:S01]  /*5550*/  FADD.FTZ R73, R33, R74 ;  /* 0x0000004a21497221 */ /* 0x000fe20000010000 */
[----:B------:R-:W0:Y:S01]  /*5560*/  MUFU.EX2 R5, R5 ;  /* 0x0000000500057308 */ /* 0x000e220000000800 */
[----:B-1----:R-:W-:-:S02]  /*5570*/  FADD.FTZ R3, R47, R4 ;  /* 0x000000042f037221 */ /* 0x002fc40000010000 */
[----:B------:R-:W-:-:S04]  /*5580*/  FADD.FTZ R74, R36, R73 ;  /* 0x00000049244a7221 */ /* 0x000fc80000010000 */
[----:B------:R-:W-:Y:S01]  /*5590*/  FADD.FTZ R73, R37, R74 ;  /* 0x0000004a25497221 */ /* 0x000fe20000010000 */
[----:B------:R-:W1:Y:S01]  /*55a0*/  MUFU.EX2 R54, R54 ;  /* 0x0000003600367308 */ /* 0x000e620000000800 */
[----:B--2---:R-:W-:-:S01]  /*55b0*/  FADD.FTZ R4, R50, R3 ;  /* 0x0000000332047221 */ /* 0x004fc20000010000 */
[----:B------:R-:W-:Y:S01]  /*55c0*/  FFMA.FTZ R74, R79, UR42, -R8 ;  /* 0x0000002a4f4a7c23 */ /* 0x000fe20008010808 */
[----:B------:R-:W-:-:S01]  /*55d0*/  FADD.FTZ R76, R40, R73 ;  /* 0x00000049284c7221 */ /* 0x000fc20000010000 */
[----:B------:R-:W-:-:S03]  /*55e0*/  FFMA.FTZ R73, R82, UR42, -R8 ;  /* 0x0000002a52497c23 */ /* 0x000fc60008010808 */
[----:B------:R-:W-:Y:S01]  /*55f0*/  FADD.FTZ R75, R41, R76 ;  /* 0x0000004c294b7221 */ /* 0x000fe20000010000 */
[----:B------:R-:W2:Y:S01]  /*5600*/  MUFU.EX2 R55, R55 ;  /* 0x0000003700377308 */ /* 0x000ea20000000800 */
[----:B0-----:R-:W-:-:S02]  /*5610*/  FADD.FTZ R3, R5, R4 ;  /* 0x0000000405037221 */ /* 0x001fc40000010000 */
[----:B------:R-:W-:-:S05]  /*5620*/  FADD.FTZ R76, R44, R75 ;  /* 0x0000004b2c4c7221 */ /* 0x000fca0000010000 */
        /* <DEDUP_REMOVED lines=19> */
[--C-:B------:R-:W-:Y:S01]  /*5760*/  FFMA.FTZ R75, R86, UR42, -R8.reuse ;  /* 0x0000002a564b7c23 */ /* 0x100fe20008010808 */
[----:B------:R-:W-:-:S02]  /*5770*/  FFMA.FTZ R8, R87, UR42, -R8 ;  /* 0x0000002a57087c23 */ /* 0x000fc40008010808 */
        /* <DEDUP_REMOVED lines=37> */
.L_x_12283:
[----:B------:R-:W-:Y:S01]  /*59d0*/  UISETP.GT.AND UP0, UPT, UR18, UR17, UPT ;  /* 0x000000111200728c */ /* 0x000fe2000bf04270 */
[----:B------:R-:W-:Y:S01]  /*59e0*/  F2FP.SATFINITE.E4M3.F32.PACK_AB_MERGE_C R5, R54, R5, RZ ;  /* 0x000000053605723e */ /* 0x000fe200048070ff */
[----:B------:R-:W-:Y:S01]  /*59f0*/  UIADD3 UR6, UR11, 0x19c60, URZ ;  /* 0x00019c600b067890 */ /* 0x000fe2000fffe03f */
[----:B------:R-:W-:Y:S01]  /*5a00*/  F2FP.SATFINITE.E4M3.F32.PACK_AB_MERGE_C R11, R12, R11, RZ ;  /* 0x0000000b0c0b723e */ /* 0x000fe200048070ff */
[----:B------:R-:W-:Y:S01]  /*5a10*/  UIADD3 UR18, UR18, -0x1, URZ ;  /* 0xffffffff12127890 */ /* 0x000fe2000fffe03f */
[----:B------:R-:W-:Y:S01]  /*5a20*/  F2FP.SATFINITE.E4M3.F32.PACK_AB_MERGE_C R27, R30, R27, RZ ;  /* 0x0000001b1e1b723e */ /* 0x000fe200048070ff */
[----:B------:R-:W-:Y:S01]  /*5a30*/  UPRMT UR6, UR45, 0x654, UR6 ;  /* 0x000006542d067896 */ /* 0x000fe20008000006 */
[----:B------:R-:W-:Y:S01]  /*5a40*/  PLOP3.LUT P1, PT, PT, PT, UP0, 0x80, 0x0 ;  /* 0x000000000000781c */ /* 0x000fe20003f2f008 */
        /* <DEDUP_REMOVED lines=83> */
.L_x_12273:
[----:B------:R-:W-:-:S13]  /*5f80*/  ISETP.LE.AND P1, PT, RZ, UR18, PT ;  /* 0x00000012ff007c0c */ /* 0x000fda000bf23270 */
[----:B------:R-:W-:Y:S05]  /*5f90*/  @!P1 BRA `(.L_x_12285) ;  /* 0x0000001800f09947 */ /* 0x000fea0003800000 */
[----:B------:R-:W-:Y:S01]  /*5fa0*/  IMAD.MOV.U32 R7, RZ, RZ, R0 ;  /* 0x000000ffff077224 */ /* 0x000fe200078e0000 */
[----:B------:R-:W-:Y:S01]  /*5fb0*/  UMOV UR17, UR37 ;  /* 0x0000002500117c82 */ /* 0x000fe20008000000 */
[----:B------:R-:W-:Y:S01]  /*5fc0*/  IMAD.MOV.U32 R5, RZ, RZ, R2 ;  /* 0x000000ffff057224 */ /* 0x000fe200078e0002 */
[----:B------:R-:W-:-:S06]  /*5fd0*/  UMOV UR19, UR38 ;  /* 0x0000002600137c82 */ /* 0x000fcc0008000000 */
.L_x_12296:
[----:B------:R-:W-:-:S04]  /*5fe0*/  UIADD3 UR6, UR19, 0x1, URZ ;  /* 0x0000000113067890 */ /* 0x000fc8000fffe03f */
[----:B------:R-:W-:-:S04]  /*5ff0*/  UISETP.NE.AND UP0, UPT, UR6, 0x2, UPT ;  /* 0x000000020600788c */ /* 0x000fc8000bf05270 */
[----:B------:R-:W-:Y:S02]  /*6000*/  USEL UR37, URZ, 0x1, UP0 ;  /* 0x000000013f257887 */ /* 0x000fe40008000000 */
[----:B------:R-:W-:Y:S02]  /*6010*/  USEL UR38, UR6, URZ, UP0 ;  /* 0x0000003f06267287 */ /* 0x000fe40008000000 */
[----:B------:R-:W-:Y:S01]  /*6020*/  ULOP3.LUT UR37, UR17, UR37, URZ, 0x3c, !UPT ;  /* 0x0000002511257292 */ /* 0x000fe2000f8e3c3f */
[----:B------:R-:W-:Y:S11]  /*6030*/  @!P0 BRA `(.L_x_12286) ;  /* 0x0000000000048947 */ /* 0x000ff60003800000 */
[----:B------:R-:W-:Y:S01]  /*6040*/  BPT.TRAP 0x1 ;  /* 0x000000040000795c */ /* 0x000fe20000300000 */
.L_x_12286:
[----:B------:R-:W-:Y:S01]  /*6050*/  ULEA UR6, UR38, UR46, 0x3 ;  /* 0x0000002e26067291 */ /* 0x000fe2000f8e183f */
[----:B------:R-:W-:-:S05]  /*6060*/  IMAD.U32 R0, RZ, RZ, UR37 ;  /* 0x00000025ff007e24 */ /* 0x000fca000f8e00ff */
[----:B------:R-:W-:-:S04]  /*6070*/  SHF.L.U32 R0, R0, 0x1f, RZ ;  /* 0x0000001f00007819 */ /* 0x000fc800000006ff */
[----:B------:R0:W1:Y:S01]  /*6080*/  SYNCS.PHASECHK.TRANS64.TRYWAIT P1, [UR6+0x19c30], R0 ;  /* 0x019c3000ff0075a7 */ /* 0x0000620008020146 */
[----:B------:R-:W-:Y:S05]  /*6090*/  @!P0 BRA `(.L_x_12287) ;  /* 0x0000000000048947 */ /* 0x000fea0003800000 */
[----:B------:R-:W-:Y:S01]  /*60a0*/  BPT.TRAP 0x1 ;  /* 0x000000040000795c */ /* 0x000fe20000300000 */
.L_x_12287:
[----:B-1----:R-:W-:Y:S05]  /*60b0*/  @P1 BRA `(.L_x_12288) ;  /* 0x0000000000081947 */ /* 0x002fea0003800000 */
[----:B------:R-:W1:Y:S02]  /*60c0*/  SYNCS.PHASECHK.TRANS64.TRYWAIT P1, [UR6+0x19c30], R0 ;  /* 0x019c3000ff0075a7 */ /* 0x000e640008020146 */
[----:B-1----:R-:W-:Y:S05]  /*60d0*/  @!P1 BRA `(.L_x_12289) ;  /* 0x0000008800709947 */ /* 0x002fea0003800000 */
.L_x_12288:
        /* <DEDUP_REMOVED lines=17> */
.L_x_12290:
[----:B------:R-:W-:Y:S01]  /*61f0*/  ULEA UR11, UR19, UR46, 0x3 ;  /* 0x0000002e130b7291 */ /* 0x000fe2000f8e183f */
[----:B01----:R-:W-:-:S05]  /*6200*/  IMAD.U32 R0, RZ, RZ, UR17 ;  /* 0x00000011ff007e24 */ /* 0x003fca000f8e00ff */
[----:B------:R-:W-:-:S04]  /*6210*/  SHF.L.U32 R0, R0, 0x1f, RZ ;  /* 0x0000001f00007819 */ /* 0x000fc800000006ff */
[----:B------:R0:W1:Y:S01]  /*6220*/  SYNCS.PHASECHK.TRANS64.TRYWAIT P1, [UR11+0x19c50], R0 ;  /* 0x019c5000ff0075a7 */ /* 0x000062000802014b */
[----:B------:R-:W-:Y:S05]  /*6230*/  @!P0 BRA `(.L_x_12291) ;  /* 0x0000000000048947 */ /* 0x000fea0003800000 */
[----:B------:R-:W-:Y:S01]  /*6240*/  BPT.TRAP 0x1 ;  /* 0x000000040000795c */ /* 0x000fe20000300000 */
.L_x_12291:
[----:B-1----:R-:W-:Y:S05]  /*6250*/  @P1 BRA `(.L_x_12292) ;  /* 0x0000000000081947 */ /* 0x002fea0003800000 */
[----:B------:R-:W1:Y:S02]  /*6260*/  SYNCS.PHASECHK.TRANS64.TRYWAIT P1, [UR11+0x19c50], R0 ;  /* 0x019c5000ff0075a7 */ /* 0x000e64000802014b */
[----:B-1----:R-:W-:Y:S05]  /*6270*/  @!P1 BRA `(.L_x_12293) ;  /* 0x0000008800209947 */ /* 0x002fea0003800000 */
.L_x_12292:
        /* <DEDUP_REMOVED lines=27> */
.L_x_12294:
[----:B------:R-:W-:Y:S01]  /*6430*/  FMNMX.FTZ R2, R26, R7, !PT ;  /* 0x000000071a027209 */ /* 0x000fe20007810000 */
[----:B------:R-:W-:Y:S01]  /*6440*/  IMAD.U32 R13, RZ, RZ, UR42 ;  /* 0x0000002aff0d7e24 */ /* 0x000fe2000f8e00ff */
        /* <DEDUP_REMOVED lines=82> */
[----:B------:R-:W-:Y:S02]  /*6970*/  IMAD.U32 R65, RZ, RZ, UR42 ;  /* 0x0000002aff417e24 */ /* 0x000fe4000f8e00ff */
[--C-:B------:R-:W-:Y:S01]  /*6980*/  FFMA.FTZ R11, R29, UR42, -R7.reuse ;  /* 0x0000002a1d0b7c23 */ /* 0x100fe20008010807 */
[----:B------:R-:W-:-:S01]  /*6990*/  FFMA.FTZ R29, R49, UR42, -R7 ;  /* 0x0000002a311d7c23 */ /* 0x000fc20008010807 */
[----:B------:R-:W-:Y:S01]  /*69a0*/  FMUL.FTZ R5, R5, UR42 ;  /* 0x0000002a05057c20 */ /* 0x000fe20008410000 */
[----:B------:R-:W-:-:S01]  /*69b0*/  FFMA.FTZ R65, R0, R65, -8 ;  /* 0xc100000000417423 */ /* 0x000fc20000010041 */
        /* <DEDUP_REMOVED lines=30> */
[--C-:B------:R-:W-:Y:S01]  /*6ba0*/  FFMA.FTZ R51, R54, UR42, -R65.reuse ;  /* 0x0000002a36337c23 */ /* 0x100fe20008010841 */
        /* <DEDUP_REMOVED lines=160> */
.L_x_12295:
        /* <DEDUP_REMOVED lines=91> */
.L_x_12285:
[----:B------:R-:W-:Y:S06]  /*7b60*/  BAR.ARV 0x8, 0x200 ;  /* 0x0208000000007b1d */ /* 0x000fec0000002000 */
[----:B------:R-:W-:Y:S05]  /*7b70*/  @!P0 BRA `(.L_x_12297) ;  /* 0x0000000000048947 */ /* 0x000fea0003800000 */
[----:B------:R-:W-:Y:S01]  /*7b80*/  BPT.TRAP 0x1 ;  /* 0x000000040000795c */ /* 0x000fe20000300000 */
.L_x_12297:
[----:B------:R-:W-:Y:S01]  /*7b90*/  ULEA UR14, UR38, UR46, 0x3 ;  /* 0x0000002e260e7291 */ /* 0x000fe2000f8e183f */
[----:B------:R-:W-:-:S05]  /*7ba0*/  IMAD.U32 R5, RZ, RZ, UR37 ;  /* 0x00000025ff057e24 */ /* 0x000fca000f8e00ff */
[----:B------:R-:W-:-:S04]  /*7bb0*/  SHF.L.U32 R5, R5, 0x1f, RZ ;  /* 0x0000001f05057819 */ /* 0x000fc800000006ff */
[----:B------:R0:W1:Y:S01]  /*7bc0*/  SYNCS.PHASECHK.TRANS64.TRYWAIT P1, [UR14+0x19c50], R5 ;  /* 0x019c5005ff0075a7 */ /* 0x000062000802014e */
[----:B------:R-:W-:Y:S05]  /*7bd0*/  @!P0 BRA `(.L_x_12298) ;  /* 0x0000000000048947 */ /* 0x000fea0003800000 */
[----:B------:R-:W-:Y:S01]  /*7be0*/  BPT.TRAP 0x1 ;  /* 0x000000040000795c */ /* 0x000fe20000300000 */
.L_x_12298:
[----:B-1----:R-:W-:Y:S05]  /*7bf0*/  @P1 BRA `(.L_x_12299) ;  /* 0x0000000000081947 */ /* 0x002fea0003800000 */
[----:B------:R-:W1:Y:S02]  /*7c00*/  SYNCS.PHASECHK.TRANS64.TRYWAIT P1, [UR14+0x19c50], R5 ;  /* 0x019c5005ff0075a7 */ /* 0x000e64000802014e */
[----:B-1----:R-:W-:Y:S05]  /*7c10*/  @!P1 BRA `(.L_x_12300) ;  /* 0x0000006c00d09947 */ /* 0x002fea0003800000 */
.L_x_12299:
        /* <DEDUP_REMOVED lines=82> */
.L_x_12301:
        /* <DEDUP_REMOVED lines=58> */
.L_x_12265:
        /* <DEDUP_REMOVED lines=11> */
[----:B------:R-:W1:Y:S01]  /*8590*/  S2R R37, SR_SWINHI ;  /* 0x0000000000257919 */ /* 0x000e620000002f00 */
        /* <DEDUP_REMOVED lines=14> */
[----:B0-----:R-:W-:Y:S01]  /*8680*/  IMAD.SHL.U32 R2, R38, 0x4, RZ ;  /* 0x0000000426027824 */ /* 0x001fe200078e00ff */
        /* <DEDUP_REMOVED lines=11> */
[----:B------:R-:W-:Y:S01]  /*8740*/  F2FP.BF16.F32.PACK_AB R20, R119, R20 ;  /* 0x000000147714723e */ /* 0x000fe200000010ff */
[----:B------:R-:W-:Y:S01]  /*8750*/  USHF.R.S32.HI UR13, URZ, 0x1f, UR40 ;  /* 0x0000001f3f0d7899 */ /* 0x000fe20008011428 */
[----:B------:R-:W-:Y:S01]  /*8760*/  BAR.SYNC.DEFER_BLOCKING 0x1, 0x180 ;  /* 0x0046000000007b1d */ /* 0x000fe20000010000 */
[----:B------:R-:W-:-:S05]  /*8770*/  IADD3 R4, P0, R2, UR6, RZ ;  /* 0x0000000602047c10 */ /* 0x000fca000ff1e0ff */
[----:B------:R-:W-:Y:S01]  /*8780*/  IMAD.X R5, RZ, RZ, UR7, P0 ;  /* 0x00000007ff057e24 */ /* 0x000fe200080e06ff */
[----:B------:R-:W-:-:S04]  /*8790*/  ULDC.64 UR10, c[0x0][0xb98] ;  /* 0x0002e600000a7ab9 */ /* 0x000fc80000000a00 */
[----:B------:R0:W2:Y:S01]  /*87a0*/  LDG.E.CONSTANT R2, desc[UR50][R4.64] ;  /* 0x0000003204027981 */ /* 0x0000a2000c1e9900 */
[----:B------:R-:W-:Y:S02]  /*87b0*/  UIMAD UR5, UR12, UR8, URZ ;  /* 0x000000080c0572a4 */ /* 0x000fe4000f8e023f */
[----:B------:R-:W-:Y:S02]  /*87c0*/  UIMAD.WIDE.U32 UR6, UR41, UR8, URZ ;  /* 0x00000008290672a5 */ /* 0x000fe4000f8e003f */
[----:B------:R-:W-:Y:S02]  /*87d0*/  UIMAD UR5, UR41, UR9, UR5 ;  /* 0x00000009290572a4 */ /* 0x000fe4000f8e0205 */
[----:B------:R-:W-:Y:S02]  /*87e0*/  UIMAD UR8, UR13, UR10, URZ ;  /* 0x0000000a0d0872a4 */ /* 0x000fe4000f8e023f */
[----:B------:R-:W-:Y:S01]  /*87f0*/  UIADD3 UR7, UR7, UR5, URZ ;  /* 0x0000000507077290 */ /* 0x000fe2000fffe03f */
[----:B0-----:R-:W-:Y:S01]  /*8800*/  LOP3.LUT P0, R5, R38, 0x3, RZ, 0xc0, !PT ;  /* 0x0000000326057812 */ /* 0x001fe2000780c0ff */
[----:B------:R-:W-:Y:S01]  /*8810*/  UIMAD UR8, UR40, UR11, UR8 ;  /* 0x0000000b280872a4 */ /* 0x000fe2000f8e0208 */
[----:B------:R-:W-:-:S02]  /*8820*/  MOV R38, R0 ;  /* 0x0000000000267202 */ /* 0x000fc40000000f00 */
[----:B-1----:R-:W-:Y:S01]  /*8830*/  MOV R39, R37 ;  /* 0x0000002500277202 */ /* 0x002fe20000000f00 */
[----:B------:R-:W-:Y:S01]  /*8840*/  UIMAD.WIDE.U32 UR6, UR40, UR10, UR6 ;  /* 0x0000000a280672a5 */ /* 0x000fe2000f8e0006 */
[----:B------:R-:W-:Y:S01]  /*8850*/  ISETP.EQ.OR P0, PT, R5, 0x3, !P0 ;  /* 0x000000030500780c */ /* 0x000fe20004702670 */
[----:B------:R-:W-:Y:S01]  /*8860*/  IMAD R5, R152, 0x20, R18 ;  /* 0x0000002098057824 */ /* 0x000fe200078e0212 */
[----:B------:R-:W-:Y:S01]  /*8870*/  F2FP.BF16.F32.PACK_AB R4, R111, R26 ;  /* 0x0000001a6f04723e */ /* 0x000fe200000010ff */
[----:B------:R-:W-:Y:S01]  /*8880*/  ULDC UR5, c[0x0][0xa88] ;  /* 0x0002a20000057ab9 */ /* 0x000fe20000000800 */
[----:B------:R-:W-:Y:S01]  /*8890*/  SEL R47, R27, R28, P0 ;  /* 0x0000001c1b2f7207 */ /* 0x000fe20000000000 */
[----:B------:R-:W-:Y:S01]  /*88a0*/  ULDC.64 UR10, c[0x0][0xaf0] ;  /* 0x0002bc00000a7ab9 */ /* 0x000fe20000000a00 */
[----:B------:R-:W-:Y:S01]  /*88b0*/  SEL R33, R28, R27, P0 ;  /* 0x0000001b1c217207 */ /* 0x000fe20000000000 */
[----:B------:R-:W-:Y:S01]  /*88c0*/  IMAD.WIDE R26, R156, 0x2, R38 ;  /* 0x000000029c1a7825 */ /* 0x000fe200078e0226 */
[----:B------:R-:W-:-:S02]  /*88d0*/  SEL R53, R9, R10, P0 ;  /* 0x0000000a09357207 */ /* 0x000fc40000000000 */
[----:B------:R-:W-:Y:S01]  /*88e0*/  SEL R55, R10, R9, P0 ;  /* 0x000000090a377207 */ /* 0x000fe20000000000 */
[----:B------:R-:W-:Y:S01]  /*88f0*/  IMAD.WIDE R38, R5, 0x2, R38 ;  /* 0x0000000205267825 */ /* 0x000fe200078e0226 */
[----:B------:R-:W-:Y:S02]  /*8900*/  IADD3 R9, P1, R26, 0x6020, RZ ;  /* 0x000060201a097810 */ /* 0x000fe40007f3e0ff */
[----:B------:R-:W-:Y:S02]  /*8910*/  SEL R41, R35, R36, P0 ;  /* 0x0000002423297207 */ /* 0x000fe40000000000 */
[----:B------:R-:W-:Y:S02]  /*8920*/  SEL R43, R36, R35, P0 ;  /* 0x00000023242b7207 */ /* 0x000fe40000000000 */
[----:B------:R-:W-:Y:S02]  /*8930*/  SEL R51, R13, R14, P0 ;  /* 0x0000000e0d337207 */ /* 0x000fe40000000000 */
[----:B------:R-:W-:-:S02]  /*8940*/  SEL R35, R14, R13, P0 ;  /* 0x0000000d0e237207 */ /* 0x000fc40000000000 */
[----:B------:R-:W-:Y:S02]  /*8950*/  LOP3.LUT R14, R9, 0x180, RZ, 0xc0, !PT ;  /* 0x00000180090e7812 */ /* 0x000fe400078ec0ff */
[----:B------:R-:W-:Y:S02]  /*8960*/  SEL R45, R31, R32, P0 ;  /* 0x000000201f2d7207 */ /* 0x000fe40000000000 */
[----:B------:R-:W-:Y:S02]  /*8970*/  SHF.R.U64 R14, R14, 0x3, RZ ;  /* 0x000000030e0e7819 */ /* 0x000fe400000012ff */
[----:B------:R-:W-:Y:S02]  /*8980*/  SEL R32, R32, R31, P0 ;  /* 0x0000001f20207207 */ /* 0x000fe40000000000 */
[----:B------:R-:W-:Y:S02]  /*8990*/  LOP3.LUT R14, R14, R9, RZ, 0x3c, !PT ;  /* 0x000000090e0e7212 */ /* 0x000fe400078e3cff */
[----:B------:R-:W0:Y:S01]  /*89a0*/  LDC R9, c[0x0][0xbe8] ;  /* 0x0002fa00ff097b82 */ /* 0x000e220000000800 */
[----:B------:R-:W-:-:S02]  /*89b0*/  IADD3 R31, P2, R26, 0x6000, RZ ;  /* 0x000060001a1f7810 */ /* 0x000fc40007f5e0ff */
[----:B------:R-:W-:Y:S02]  /*89c0*/  SEL R59, R29, R30, P0 ;  /* 0x0000001e1d3b7207 */ /* 0x000fe40000000000 */
[----:B------:R-:W-:Y:S02]  /*89d0*/  SEL R61, R30, R29, P0 ;  /* 0x0000001d1e3d7207 */ /* 0x000fe40000000000 */
[----:B------:R-:W-:Y:S02]  /*89e0*/  IADD3 R29, P3, R26, 0x3020, RZ ;  /* 0x000030201a1d7810 */ /* 0x000fe40007f7e0ff */
[----:B------:R-:W-:Y:S02]  /*89f0*/  SEL R63, R25, R4, P0 ;  /* 0x00000004193f7207 */ /* 0x000fe40000000000 */
[----:B------:R-:W-:Y:S01]  /*8a00*/  SEL R65, R4, R25, P0 ;  /* 0x0000001904417207 */ /* 0x000fe20000000000 */
[--C-:B------:R-:W-:Y:S01]  /*8a10*/  IMAD.X R25, RZ, RZ, R27.reuse, P2 ;  /* 0x000000ffff197224 */ /* 0x100fe200010e061b */
[----:B------:R-:W-:Y:S01]  /*8a20*/  SEL R71, R11, R12, P0 ;  /* 0x0000000c0b477207 */ /* 0x000fe20000000000 */
[----:B------:R-:W-:Y:S01]  /*8a30*/  IMAD.X R13, RZ, RZ, R27, P3 ;  /* 0x000000ffff0d7224 */ /* 0x000fe200018e061b */
[----:B------:R-:W-:-:S02]  /*8a40*/  SEL R73, R12, R11, P0 ;  /* 0x0000000b0c497207 */ /* 0x000fc40000000000 */
[----:B------:R-:W-:Y:S02]  /*8a50*/  LOP3.LUT R12, R31, 0x180, RZ, 0xc0, !PT ;  /* 0x000001801f0c7812 */ /* 0x000fe400078ec0ff */
[----:B------:R-:W-:Y:S02]  /*8a60*/  LOP3.LUT R10, R29, 0x180, RZ, 0xc0, !PT ;  /* 0x000001801d0a7812 */ /* 0x000fe400078ec0ff */
[----:B------:R-:W-:Y:S02]  /*8a70*/  SHF.R.U64 R12, R12, 0x3, RZ ;  /* 0x000000030c0c7819 */ /* 0x000fe400000012ff */
[----:B------:R-:W-:Y:S02]  /*8a80*/  SHF.R.U64 R10, R10, 0x3, RZ ;  /* 0x000000030a0a7819 */ /* 0x000fe400000012ff */
[----:B0-----:R-:W-:Y:S02]  /*8a90*/  ISETP.NE.AND P2, PT, R9, 0x1, PT ;  /* 0x000000010900780c */ /* 0x001fe40003f45270 */
[----:B------:R-:W-:-:S02]  /*8aa0*/  IADD3 R79, P6, R38, 0x7800, RZ ;  /* 0x00007800264f7810 */ /* 0x000fc40007fde0ff */
[----:B------:R-:W-:Y:S02]  /*8ab0*/  SEL R49, R21, R24, P0 ;  /* 0x0000001815317207 */ /* 0x000fe40000000000 */
[----:B------:R-:W-:Y:S02]  /*8ac0*/  SEL R34, R24, R21, P0 ;  /* 0x0000001518227207 */ /* 0x000fe40000000000 */
[----:B------:R-:W-:Y:S02]  /*8ad0*/  LOP3.LUT R24, R12, R31, RZ, 0x3c, !PT ;  /* 0x0000001f0c187212 */ /* 0x000fe400078e3cff */
[----:B------:R-:W-:Y:S02]  /*8ae0*/  LOP3.LUT R12, R10, R29, RZ, 0x3c, !PT ;  /* 0x0000001d0a0c7212 */ /* 0x000fe400078e3cff */
[----:B------:R-:W-:Y:S01]  /*8af0*/  LOP3.LUT R10, R79, 0x180, RZ, 0xc0, !PT ;  /* 0x000001804f0a7812 */ /* 0x000fe200078ec0ff */
[----:B------:R-:W0:Y:S01]  /*8b00*/  @P2 LDC R42, c[0x0][0xbec] ;  /* 0x0002fb00ff2a2b82 */ /* 0x000e220000000800 */
[----:B------:R-:W-:-:S02]  /*8b10*/  IADD3 R21, P4, R26, 0x3000, RZ ;  /* 0x000030001a157810 */ /* 0x000fc40007f9e0ff */
[----:B------:R-:W-:Y:S02]  /*8b20*/  SHF.R.U64 R10, R10, 0x3, RZ ;  /* 0x000000030a0a7819 */ /* 0x000fe400000012ff */
[----:B------:R-:W-:Y:S02]  /*8b30*/  SEL R75, R7, R6, P0 ;  /* 0x00000006074b7207 */ /* 0x000fe40000000000 */
[----:B------:R-:W-:Y:S02]  /*8b40*/  LOP3.LUT R10, R10, R79, RZ, 0x3c, !PT ;  /* 0x0000004f0a0a7212 */ /* 0x000fe400078e3cff */
[----:B------:R-:W1:Y:S01]  /*8b50*/  @P2 LDC R79, c[0x0][0xbf0] ;  /* 0x0002fc00ff4f2b82 */ /* 0x000e620000000800 */
[----:B------:R-:W-:Y:S01]  /*8b60*/  SEL R77, R6, R7, P0 ;  /* 0x00000007064d7207 */ /* 0x000fe20000000000 */
[----:B------:R-:W-:Y:S01]  /*8b70*/  IMAD.X R7, RZ, RZ, R27, P4 ;  /* 0x000000ffff077224 */ /* 0x000fe200020e061b */
[----:B------:R-:W-:Y:S02]  /*8b80*/  LOP3.LUT R6, R21, 0x180, RZ, 0xc0, !PT ;  /* 0x0000018015067812 */ /* 0x000fe400078ec0ff */
[----:B------:R-:W-:Y:S01]  /*8b90*/  MOV R68, R12 ;  /* 0x0000000c00447202 */ /* 0x000fe20000000f00 */
[----:B------:R-:W-:Y:S01]  /*8ba0*/  VIADD R13, R17, UR43 ;  /* 0x0000002b110d7c36 */ /* 0x000fe20008000000 */
[----:B------:R-:W-:-:S02]  /*8bb0*/  SHF.R.U64 R6, R6, 0x3, RZ ;  /* 0x0000000306067819 */ /* 0x000fc400000012ff */
[----:B------:R-:W-:Y:S02]  /*8bc0*/  LOP3.LUT R5, R26, 0x180, RZ, 0xc0, !PT ;  /* 0x000001801a057812 */ /* 0x000fe400078ec0ff */
[----:B------:R-:W-:Y:S02]  /*8bd0*/  LOP3.LUT R6, R6, R21, RZ, 0x3c, !PT ;  /* 0x0000001506067212 */ /* 0x000fe400078e3cff */
[----:B------:R-:W-:Y:S02]  /*8be0*/  IADD3 R11, P5, R26, 0x20, RZ ;  /* 0x000000201a0b7810 */ /* 0x000fe40007fbe0ff */
[----:B------:R-:W-:Y:S02]  /*8bf0*/  SEL R67, R15, R20, P0 ;  /* 0x000000140f437207 */ /* 0x000fe40000000000 */
[----:B------:R-:W-:Y:S01]  /*8c00*/  SEL R69, R20, R15, P0 ;  /* 0x0000000f14457207 */ /* 0x000fe20000000000 */
[----:B------:R-:W-:Y:S01]  /*8c10*/  IMAD.X R15, RZ, RZ, R27, P1 ;  /* 0x000000ffff0f7224 */ /* 0x000fe200008e061b */
[----:B------:R-:W-:Y:S01]  /*8c20*/  MOV R58, R6 ;  /* 0x00000006003a7202 */ /* 0x000fe20000000f00 */
[----:B0-----:R-:W-:Y:S01]  /*8c30*/  @P2 IMAD.HI.U32 R6, R13, R42, RZ ;  /* 0x0000002a0d062227 */ /* 0x001fe200078e00ff */
[----:B------:R-:W-:-:S02]  /*8c40*/  IADD3 R37, P1, R38, 0x1800, RZ ;  /* 0x0000180026257810 */ /* 0x000fc40007f3e0ff */
[----:B------:R-:W-:Y:S01]  /*8c50*/  SHF.R.U64 R5, R5, 0x3, RZ ;  /* 0x0000000305057819 */ /* 0x000fe200000012ff */
[----:B------:R-:W-:Y:S01]  /*8c60*/  IMAD.MOV.U32 R7, RZ, RZ, R13 ;  /* 0x000000ffff077224 */ /* 0x000fe200078e000d */
[----:B------:R-:W-:Y:S02]  /*8c70*/  LOP3.LUT R4, R11, 0x180, RZ, 0xc0, !PT ;  /* 0x000001800b047812 */ /* 0x000fe400078ec0ff */
[----:B------:R-:W-:Y:S02]  /*8c80*/  LOP3.LUT R36, R37, 0x180, RZ, 0xc0, !PT ;  /* 0x0000018025247812 */ /* 0x000fe400078ec0ff */
[----:B------:R-:W-:Y:S01]  /*8c90*/  LOP3.LUT R26, R5, R26, RZ, 0x3c, !PT ;  /* 0x0000001a051a7212 */ /* 0x000fe200078e3cff */
[----:B------:R-:W-:Y:S01]  /*8ca0*/  IMAD.X R5, RZ, RZ, R27, P5 ;  /* 0x000000ffff057224 */ /* 0x000fe200028e061b */
[----:B------:R-:W-:Y:S02]  /*8cb0*/  SHF.R.U64 R4, R4, 0x3, RZ ;  /* 0x0000000304047819 */ /* 0x000fe400000012ff */
[----:B-1----:R-:W-:-:S02]  /*8cc0*/  @P2 SHF.R.U32.HI R7, RZ, R79, R6 ;  /* 0x0000004fff072219 */ /* 0x002fc40000011606 */
[----:B------:R-:W-:Y:S01]  /*8cd0*/  MOV R64, R14 ;  /* 0x0000000e00407202 */ /* 0x000fe20000000f00 */
[----:B------:R-:W-:Y:S01]  /*8ce0*/  IMAD.U32 R15, RZ, RZ, UR8 ;  /* 0x00000008ff0f7e24 */ /* 0x000fe2000f8e00ff */
[----:B------:R-:W-:Y:S01]  /*8cf0*/  SEL R57, R94, R95, P0 ;  /* 0x0000005f5e397207 */ /* 0x000fe20000000000 */
[----:B------:R-:W-:Y:S01]  /*8d00*/  ULDC.64 UR8, c[0x0][0xae8] ;  /* 0x0002ba0000087ab9 */ /* 0x000fe20000000a00 */
[----:B------:R-:W-:Y:S02]  /*8d10*/  SEL R95, R95, R94, P0 ;  /* 0x0000005e5f5f7207 */ /* 0x000fe40000000000 */
[----:B------:R-:W-:Y:S02]  /*8d20*/  SHF.R.U64 R36, R36, 0x3, RZ ;  /* 0x0000000324247819 */ /* 0x000fe400000012ff */
[----:B------:R-:W-:Y:S02]  /*8d30*/  LOP3.LUT R4, R4, R11, RZ, 0x3c, !PT ;  /* 0x0000000b04047212 */ /* 0x000fe400078e3cff */
[----:B------:R-:W-:Y:S01]  /*8d40*/  MOV R40, R26 ;  /* 0x0000001a00287202 */ /* 0x000fe20000000f00 */
[----:B------:R-:W-:Y:S01]  /*8d50*/  IMAD.MOV R26, RZ, RZ, -R7 ;  /* 0x000000ffff1a7224 */ /* 0x000fe200078e0a07 */
[----:B------:R-:W-:Y:S01]  /*8d60*/  LOP3.LUT R36, R36, R37, RZ, 0x3c, !PT ;  /* 0x0000002524247212 */ /* 0x000fe200078e3cff */
[----:B------:R-:W-:Y:S01]  /*8d70*/  IMAD.X R37, RZ, RZ, R39, P1 ;  /* 0x000000ffff257224 */ /* 0x000fe200008e0627 */
[----:B------:R-:W-:-:S02]  /*8d80*/  MOV R66, R24 ;  /* 0x0000001800427202 */ /* 0x000fc40000000f00 */
[----:B------:R-:W-:Y:S01]  /*8d90*/  MOV R70, R4 ;  /* 0x0000000400467202 */ /* 0x000fe20000000f00 */
[----:B------:R-:W-:Y:S01]  /*8da0*/  IMAD R5, R9, R26, R13 ;  /* 0x0000001a09057224 */ /* 0x000fe200078e020d */
[----:B------:R-:W-:Y:S02]  /*8db0*/  SHF.R.S32.HI R4, RZ, 0x1f, R7 ;  /* 0x0000001fff047819 */ /* 0x000fe40000011407 */
[----:B------:R-:W-:Y:S02]  /*8dc0*/  IADD3 R12, P1, R7, UR6, RZ ;  /* 0x00000006070c7c10 */ /* 0x000fe4000ff3e0ff */
[----:B------:R-:W-:Y:S02]  /*8dd0*/  IADD3 R29, P4, R38, 0x4800, RZ ;  /* 0x00004800261d7810 */ /* 0x000fe40007f9e0ff */
[----:B------:R-:W-:Y:S01]  /*8de0*/  IADD3.X R13, R4, UR7, R15, P1, !PT ;  /* 0x00000007040d7c10 */ /* 0x000fe20008ffe40f */
[----:B------:R-:W-:Y:S01]  /*8df0*/  ULDC.64 UR6, c[0x0][0xb88] ;  /* 0x0002e20000067ab9 */ /* 0x000fe20000000a00 */
[----:B------:R-:W-:-:S02]  /*8e00*/  SHF.R.S32.HI R4, RZ, 0x1f, R5 ;  /* 0x0000001fff047819 */ /* 0x000fc40000011405 */
[----:B------:R-:W-:Y:S01]  /*8e10*/  IADD3 R31, P3, R38, 0x3000, RZ ;  /* 0x00003000261f7810 */ /* 0x000fe20007f7e0ff */
[----:B------:R-:W-:Y:S01]  /*8e20*/  IMAD.WIDE.U32 R12, R5, UR6, R12 ;  /* 0x00000006050c7c25 */ /* 0x000fe2000f8e000c */
[----:B------:R-:W-:Y:S02]  /*8e30*/  LOP3.LUT R28, R29, 0x180, RZ, 0xc0, !PT ;  /* 0x000001801d1c7812 */ /* 0x000fe400078ec0ff */
[----:B------:R-:W-:Y:S01]  /*8e40*/  LOP3.LUT R30, R31, 0x180, RZ, 0xc0, !PT ;  /* 0x000001801f1e7812 */ /* 0x000fe200078ec0ff */
[----:B------:R-:W-:Y:S01]  /*8e50*/  IMAD R4, R4, UR6, RZ ;  /* 0x0000000604047c24 */ /* 0x000fe2000f8e02ff */
[----:B------:R-:W-:Y:S02]  /*8e60*/  SHF.R.U64 R28, R28, 0x3, RZ ;  /* 0x000000031c1c7819 */ /* 0x000fe400000012ff */
[----:B------:R-:W-:Y:S01]  /*8e70*/  SHF.R.U64 R30, R30, 0x3, RZ ;  /* 0x000000031e1e7819 */ /* 0x000fe200000012ff */
[----:B------:R-:W-:Y:S01]  /*8e80*/  IMAD R25, R5, UR7, R4 ;  /* 0x0000000705197c24 */ /* 0x000fe2000f8e0204 */
[----:B------:R-:W-:Y:S01]  /*8e90*/  LOP3.LUT R28, R28, R29, RZ, 0x3c, !PT ;  /* 0x0000001d1c1c7212 */ /* 0x000fe200078e3cff */
[----:B------:R-:W-:Y:S01]  /*8ea0*/  ULDC.64 UR6, c[0x0][0xb50] ;  /* 0x0002d40000067ab9 */ /* 0x000fe20000000a00 */
[----:B------:R-:W-:Y:S01]  /*8eb0*/  IMAD.X R29, RZ, RZ, R39, P4 ;  /* 0x000000ffff1d7224 */ /* 0x000fe200020e0627 */
[----:B------:R-:W-:Y:S01]  /*8ec0*/  LOP3.LUT P1, RZ, R153, 0x3, RZ, 0xc0, !PT ;  /* 0x0000000399ff7812 */ /* 0x000fe2000782c0ff */
[----:B------:R-:W-:Y:S01]  /*8ed0*/  IMAD.IADD R13, R13, 0x1, R25 ;  /* 0x000000010d0d7824 */ /* 0x000fe200078e0219 */
        /* <DEDUP_REMOVED lines=10> */
[----:B------:R-:W-:-:S02]  /*8f80*/  IMAD.X R21, RZ, RZ, R39, P5 ;  /* 0x000000ffff157224 */ /* 0x000fc400028e0627 */
[----:B------:R-:W-:Y:S01]  /*8f90*/  VIADD R0, R0, 0x19c20 ;  /* 0x00019c2000007836 */ /* 0x000fe20000000000 */
        /* <DEDUP_REMOVED lines=12> */
[----:B------:R0:W2:Y:S01]  /*9060*/  SHFL.IDX PT, R26, R33, R14, 0x1c1f ;  /* 0x001c1f0e211a7589 */ /* 0x0000a200000e0000 */
[----:B-1----:R-:W-:Y:S02]  /*9070*/  SEL R5, R57, R24, P0 ;  /* 0x0000001839057207 */ /* 0x002fe40000000000 */
[----:B------:R-:W-:Y:S01]  /*9080*/  SEL R7, R24, R57, P0 ;  /* 0x0000003918077207 */ /* 0x000fe20000000000 */
[----:B------:R-:W-:Y:S04]  /*9090*/  SHFL.IDX PT, R48, R61, R14, 0x1c1f ;  /* 0x001c1f0e3d307589 */ /* 0x000fe800000e0000 */
[----:B------:R-:W1:Y:S01]  /*90a0*/  SHFL.IDX PT, R50, R65, R14, 0x1c1f ;  /* 0x001c1f0e41327589 */ /* 0x000e6200000e0000 */
[----:B0-----:R-:W-:-:S03]  /*90b0*/  LEA R33, P4, R12, UR6, 0x2 ;  /* 0x000000060c217c11 */ /* 0x001fc6000f8810ff */
[----:B------:R-:W-:Y:S04]  /*90c0*/  SHFL.IDX PT, R49, R49, R2, 0x1c1f ;  /* 0x001c1f0231317589 */ /* 0x000fe800000e0000 */
[----:B------:R-:W0:Y:S04]  /*90d0*/  SHFL.IDX PT, R34, R34, R14, 0x1c1f ;  /* 0x001c1f0e22227589 */ /* 0x000e2800000e0000 */
[----:B------:R-:W-:Y:S04]  /*90e0*/  SHFL.IDX PT, R51, R51, R2, 0x1c1f ;  /* 0x001c1f0233337589 */ /* 0x000fe800000e0000 */
[----:B------:R-:W-:Y:S01]  /*90f0*/  SHFL.IDX PT, R67, R67, R2, 0x1c1f ;  /* 0x001c1f0243437589 */ /* 0x000fe200000e0000 */
[----:B--2---:R-:W-:-:S02]  /*9100*/  SEL R24, R47, R26, P0 ;  /* 0x0000001a2f187207 */ /* 0x004fc40000000000 */
[----:B------:R-:W-:Y:S01]  /*9110*/  SEL R26, R26, R47, P0 ;  /* 0x0000002f1a1a7207 */ /* 0x000fe20000000000 */
[----:B------:R2:W3:Y:S04]  /*9120*/  SHFL.IDX PT, R42, R35, R14, 0x1c1f ;  /* 0x001c1f0e232a7589 */ /* 0x0004e800000e0000 */
[----:B------:R-:W4:Y:S01]  /*9130*/  SHFL.IDX PT, R52, R69, R14, 0x1c1f ;  /* 0x001c1f0e45347589 */ /* 0x000f2200000e0000 */
[----:B-1----:R-:W-:Y:S02]  /*9140*/  SEL R25, R27, R50, P0 ;  /* 0x000000321b197207 */ /* 0x002fe40000000000 */
[----:B------:R-:W-:Y:S01]  /*9150*/  SEL R27, R50, R27, P0 ;  /* 0x0000001b321b7207 */ /* 0x000fe20000000000 */
[----:B------:R-:W-:Y:S01]  /*9160*/  SHFL.IDX PT, R53, R53, R2, 0x1c1f ;  /* 0x001c1f0235357589 */ /* 0x000fe200000e0000 */
[----:B--2---:R-:W-:-:S03]  /*9170*/  VIADD R35, R155, UR43 ;  /* 0x0000002b9b237c36 */ /* 0x004fc60008000000 */
[----:B------:R-:W-:Y:S01]  /*9180*/  SHFL.IDX PT, R71, R71, R2, 0x1c1f ;  /* 0x001c1f0247477589 */ /* 0x000fe200000e0000 */
[----:B------:R-:W-:-:S03]  /*9190*/  VIADD R15, R35, 0x8 ;  /* 0x00000008230f7836 */ /* 0x000fc60000000000 */
[----:B------:R-:W1:Y:S04]  /*91a0*/  SHFL.IDX PT, R46, R55, R14, 0x1c1f ;  /* 0x001c1f0e372e7589 */ /* 0x000e6800000e0000 */
[----:B------:R-:W2:Y:S04]  /*91b0*/  SHFL.IDX PT, R54, R73, R14, 0x1c1f ;  /* 0x001c1f0e49367589 */ /* 0x000ea800000e0000 */
[----:B------:R0:W-:Y:S04]  /*91c0*/  SHFL.IDX PT, R75, R75, R2, 0x1c1f ;  /* 0x001c1f024b4b7589 */ /* 0x0001e800000e0000 */
[----:B------:R3:W2:Y:S04]  /*91d0*/  SHFL.IDX PT, R56, R77, R14, 0x1c1f ;  /* 0x001c1f0e4d387589 */ /* 0x0006a800000e0000 */
[----:B------:R4:W-:Y:S01]  /*91e0*/  STSM.16.M88.4 [R40], R4 ;  /* 0x0000000428007844 */ /* 0x0009e20000000200 */
[----:B0-----:R-:W-:-:S03]  /*91f0*/  IMAD R2, R9, UR5, RZ ;  /* 0x0000000509027c24 */ /* 0x001fc6000f8e02ff */
[----:B------:R-:W-:Y:S01]  /*9200*/  SHFL.IDX PT, R60, R33, RZ, 0x1c1f ;  /* 0x001c1fff213c7589 */ /* 0x000fe200000e0000 */
[----:B---3--:R-:W-:Y:S02]  /*9210*/  SEL R14, R32, R45, P0 ;  /* 0x0000002d200e7207 */ /* 0x008fe40000000000 */
[-C--:B------:R-:W-:Y:S01]  /*9220*/  ISETP.GE.OR P3, PT, R35, R2.reuse, P1 ;  /* 0x000000022300720c */ /* 0x080fe20000f66670 */
[----:B------:R0:W-:Y:S01]  /*9230*/  SHFL.IDX PT, R62, R33, 0x1, 0x1c1f ;  /* 0x003c1f00213e7f89 */ /* 0x0001e200000e0000 */
[----:B------:R-:W-:Y:S02]  /*9240*/  LEA.HI.X R35, R12, UR7, R13, 0x2, P4 ;  /* 0x000000070c237c11 */ /* 0x000fe4000a0f140d */
[----:B------:R-:W-:Y:S02]  /*9250*/  ISETP.GE.OR P1, PT, R15, R2, P1 ;  /* 0x000000020f00720c */ /* 0x000fe40000f26670 */
[----:B------:R-:W-:Y:S01]  /*9260*/  SEL R12, R45, R32, P0 ;  /* 0x000000202d0c7207 */ /* 0x000fe20000000000 */
[----:B------:R-:W3:Y:S01]  /*9270*/  SHFL.IDX PT, R61, R35, RZ, 0x1c1f ;  /* 0x001c1fff233d7589 */ /* 0x000ee200000e0000 */
[----:B------:R-:W-:-:S02]  /*9280*/  SEL R13, R59, R48, P0 ;  /* 0x000000303b0d7207 */ /* 0x000fc40000000000 */
[----:B------:R-:W-:Y:S01]  /*9290*/  SEL R15, R48, R59, P0 ;  /* 0x0000003b300f7207 */ /* 0x000fe20000000000 */
[----:B------:R1:W3:Y:S01]  /*92a0*/  SHFL.IDX PT, R63, R35, 0x1, 0x1c1f ;  /* 0x003c1f00233f7f89 */ /* 0x0002e200000e0000 */
[----:B------:R-:W-:Y:S02]  /*92b0*/  SEL R32, R49, R34, P0 ;  /* 0x0000002231207207 */ /* 0x000fe40000000000 */
[----:B------:R-:W-:Y:S01]  /*92c0*/  SEL R34, R34, R49, P0 ;  /* 0x0000003122227207 */ /* 0x000fe20000000000 */
[----:B------:R-:W-:Y:S01]  /*92d0*/  STSM.16.M88.4 [R70], R12 ;  /* 0x0000000c46007844 */ /* 0x000fe20000000200 */
[----:B----4-:R-:W-:Y:S02]  /*92e0*/  SEL R40, R51, R42, P0 ;  /* 0x0000002a33287207 */ /* 0x010fe40000000000 */
[----:B0-----:R-:W-:Y:S01]  /*92f0*/  SEL R33, R67, R52, P0 ;  /* 0x0000003443217207 */ /* 0x001fe20000000000 */
[----:B------:R-:W-:Y:S01]  /*9300*/  STSM.16.M88.4 [R58], R24 ;  /* 0x000000183a007844 */ /* 0x000fe20000000200 */
[----:B-1----:R-:W-:-:S02]  /*9310*/  SEL R35, R52, R67, P0 ;  /* 0x0000004334237207 */ /* 0x002fc40000000000 */
[----:B------:R-:W-:Y:S02]  /*9320*/  SEL R42, R42, R51, P0 ;  /* 0x000000332a2a7207 */ /* 0x000fe40000000000 */
[----:B------:R-:W-:Y:S01]  /*9330*/  SEL R44, R53, R46, P0 ;  /* 0x0000002e352c7207 */ /* 0x000fe20000000000 */
[----:B------:R0:W-:Y:S01]  /*9340*/  STSM.16.M88.4 [R68], R32 ;  /* 0x0000002044007844 */ /* 0x0001e20000000200 */
[----:B--2---:R-:W-:Y:S02]  /*9350*/  SEL R41, R71, R54, P0 ;  /* 0x0000003647297207 */ /* 0x004fe40000000000 */
[----:B------:R-:W-:Y:S02]  /*9360*/  SEL R43, R54, R71, P0 ;  /* 0x00000047362b7207 */ /* 0x000fe40000000000 */
[----:B------:R-:W-:Y:S02]  /*9370*/  SEL R46, R46, R53, P0 ;  /* 0x000000352e2e7207 */ /* 0x000fe40000000000 */
[----:B------:R-:W-:Y:S01]  /*9380*/  SEL R45, R75, R56, P0 ;  /* 0x000000384b2d7207 */ /* 0x000fe20000000000 */
[----:B------:R-:W-:Y:S01]  /*9390*/  STSM.16.M88.4 [R66], R40 ;  /* 0x0000002842007844 */ /* 0x000fe20000000200 */
[----:B------:R-:W-:-:S05]  /*93a0*/  SEL R47, R56, R75, P0 ;  /* 0x0000004b382f7207 */ /* 0x000fca0000000000 */
[----:B------:R-:W-:Y:S01]  /*93b0*/  STSM.16.M88.4 [R64], R44 ;  /* 0x0000002c40007844 */ /* 0x000fe20000000200 */
[----:B0-----:R-:W0:Y:S08]  /*93c0*/  @P2 LDC R32, c[0x0][0xbec] ;  /* 0x0002fb00ff202b82 */ /* 0x001e300000000800 */
[----:B------:R-:W-:Y:S08]  /*93d0*/  BAR.SYNC.DEFER_BLOCKING 0x1, 0x180 ;  /* 0x0046000000007b1d */ /* 0x000ff00000010000 */
[----:B------:R-:W1:Y:S01]  /*93e0*/  @P2 LDC R33, c[0x0][0xbf0] ;  /* 0x0002fc00ff212b82 */ /* 0x000e620000000800 */
[----:B------:R-:W-:-:S02]  /*93f0*/  UIMAD UR5, UR12, UR8, URZ ;  /* 0x000000080c0572a4 */ /* 0x000fc4000f8e023f */
[----:B------:R-:W-:Y:S02]  /*9400*/  UIMAD.WIDE.U32 UR6, UR41, UR8, URZ ;  /* 0x00000008290672a5 */ /* 0x000fe4000f8e003f */
[----:B------:R-:W-:Y:S02]  /*9410*/  UIMAD UR5, UR41, UR9, UR5 ;  /* 0x00000009290572a4 */ /* 0x000fe4000f8e0205 */
[----:B------:R-:W-:Y:S01]  /*9420*/  UIMAD UR8, UR13, UR10, URZ ;  /* 0x0000000a0d0872a4 */ /* 0x000fe2000f8e023f */
[----:B---3--:R2:W-:Y:S04]  /*9430*/  @!P3 ST.E desc[UR50][R60.64], R3 ;  /* 0x000000033c00b985 */ /* 0x0085e8000c101932 */
[----:B------:R0:W-:Y:S04]  /*9440*/  @!P1 ST.E desc[UR50][R62.64], R8 ;  /* 0x000000083e009985 */ /* 0x0001e8000c101932 */
[----:B------:R3:W5:Y:S01]  /*9450*/  LD.E.128 R56, desc[UR50][R20.64] ;  /* 0x0000003214387980 */ /* 0x000762000c101d00 */
[----:B--2---:R-:W-:Y:S01]  /*9460*/  IMAD R3, R23, 0x60, R152 ;  /* 0x0000006017037824 */ /* 0x004fe200078e0298 */
[----:B------:R-:W-:-:S02]  /*9470*/  UIADD3 UR7, UR7, UR5, URZ ;  /* 0x0000000507077290 */ /* 0x000fc4000fffe03f */
[----:B------:R2:W5:Y:S01]  /*9480*/  LD.E.128 R24, desc[UR50][R10.64] ;  /* 0x000000320a187980 */ /* 0x000562000c101d00 */
[----:B---3--:R-:W-:-:S03]  /*9490*/  VIADD R21, R3, UR43 ;  /* 0x0000002b03157c36 */ /* 0x008fc60008000000 */
[----:B------:R3:W5:Y:S01]  /*94a0*/  LD.E.128 R12, desc[UR50][R28.64] ;  /* 0x000000321c0c7980 */ /* 0x000762000c101d00 */
[----:B0-----:R-:W-:Y:S01]  /*94b0*/  @P2 IMAD.HI.U32 R8, R21, R32, RZ ;  /* 0x0000002015082227 */ /* 0x001fe200078e00ff */
[----:B------:R-:W-:Y:S02]  /*94c0*/  UIMAD UR5, UR40, UR11, UR8 ;  /* 0x0000000b280572a4 */ /* 0x000fe4000f8e0208 */
[----:B------:R-:W5:Y:S01]  /*94d0*/  LD.E.128 R48, desc[UR50][R38.64] ;  /* 0x0000003226307980 */ /* 0x000f62000c101d00 */
[----:B------:R-:W-:Y:S01]  /*94e0*/  UIMAD.WIDE.U32 UR40, UR40, UR10, UR6 ;  /* 0x0000000a282872a5 */ /* 0x000fe2000f8e0006 */
[----:B------:R-:W-:Y:S01]  /*94f0*/  IMAD.MOV.U32 R3, RZ, RZ, R21 ;  /* 0x000000ffff037224 */ /* 0x000fe200078e0015 */
[----:B-1----:R-:W-:Y:S01]  /*9500*/  @P2 SHF.R.U32.HI R3, RZ, R33, R8 ;  /* 0x00000021ff032219 */ /* 0x002fe20000011608 */
[----:B------:R-:W-:Y:S01]  /*9510*/  ULDC.64 UR6, c[0x0][0xae0] ;  /* 0x0002b80000067ab9 */ /* 0x000fe20000000a00 */
[----:B------:R-:W-:Y:S01]  /*9520*/  UIADD3 UR5, UR41, UR5, URZ ;  /* 0x0000000529057290 */ /* 0x000fe2000fffe03f */
[----:B------:R-:W5:Y:S01]  /*9530*/  LD.E.128 R4, desc[UR50][R36.64] ;  /* 0x0000003224047980 */ /* 0x000f62000c101d00 */
[--C-:B------:R-:W-:Y:S01]  /*9540*/  SHF.R.S32.HI R8, RZ, 0x1f, R3.reuse ;  /* 0x0000001fff087819 */ /* 0x100fe20000011403 */
[----:B------:R-:W-:-:S02]  /*9550*/  IMAD.MOV R20, RZ, RZ, -R3 ;  /* 0x000000ffff147224 */ /* 0x000fc400078e0a03 */
[----:B--2---:R-:W-:Y:S01]  /*9560*/  IMAD.U32 R11, RZ, RZ, UR41 ;  /* 0x00000029ff0b7e24 */ /* 0x004fe2000f8e00ff */
[----:B------:R0:W5:Y:S01]  /*9570*/  LD.E.128 R52, desc[UR50][R30.64] ;  /* 0x000000321e347980 */ /* 0x000162000c101d00 */
[----:B------:R-:W-:Y:S02]  /*9580*/  IMAD R8, R8, UR6, RZ ;  /* 0x0000000608087c24 */ /* 0x000fe4000f8e02ff */
[----:B------:R-:W-:Y:S01]  /*9590*/  IMAD.U32 R10, RZ, RZ, UR40 ;  /* 0x00000028ff0a7e24 */ /* 0x000fe2000f8e00ff */
[----:B------:R-:W-:Y:S01]  /*95a0*/  @!PT LDS RZ, [RZ] ;  /* 0x00000000fffff984 */ /* 0x000fe20000000800 */
[----:B------:R-:W-:Y:S01]  /*95b0*/  @!PT LDS RZ, [RZ] ;  /* 0x00000000fffff984 */ /* 0x000fe20000000800 */
[----:B------:R-:W-:Y:S01]  /*95c0*/  @!PT LDS RZ, [RZ] ;  /* 0x00000000fffff984 */ /* 0x000fe20000000800 */
[----:B------:R-:W-:Y:S01]  /*95d0*/  @!PT LDS RZ, [RZ] ;  /* 0x00000000fffff984 */ /* 0x000fe20000000800 */
[----:B------:R1:W-:Y:S06]  /*95e0*/  MEMBAR.ALL.CTA ;  /* 0x0000000000007992 */ /* 0x0003ec0000008000 */
[----:B-1----:R-:W1:Y:S01]  /*95f0*/  FENCE.VIEW.ASYNC.S ;  /* 0x00000000000073c6 */ /* 0x002e620000000000 */
[----:B------:R-:W-:-:S02]  /*9600*/  IMAD.U32 R11, RZ, RZ, UR5 ;  /* 0x00000005ff0b7e24 */ /* 0x000fc4000f8e00ff */
[----:B------:R-:W-:Y:S02]  /*9610*/  IMAD R21, R9, R20, R21 ;  /* 0x0000001409157224 */ /* 0x000fe400078e0215 */
[C---:B---3--:R-:W-:Y:S02]  /*9620*/  IMAD R29, R3.reuse, UR7, R8 ;  /* 0x00000007031d7c24 */ /* 0x048fe4000f8e0208 */
[----:B------:R-:W-:Y:S01]  /*9630*/  IMAD.WIDE.U32 R8, R3, UR6, R10 ;  /* 0x0000000603087c25 */ /* 0x000fe2000f8e000a */
[----:B------:R-:W-:Y:S01]  /*9640*/  SHF.R.S32.HI R3, RZ, 0x1f, R21 ;  /* 0x0000001fff037819 */ /* 0x000fe20000011415 */
[----:B------:R-:W-:Y:S02]  /*9650*/  ULDC.64 UR6, c[0x0][0xad8] ;  /* 0x0002b60000067ab9 */ /* 0x000fe40000000a00 */
[----:B------:R-:W-:Y:S02]  /*9660*/  IMAD.IADD R9, R9, 0x1, R29 ;  /* 0x0000000109097824 */ /* 0x000fe400078e021d */
[----:B------:R-:W-:-:S02]  /*9670*/  IMAD R10, R3, UR6, RZ ;  /* 0x00000006030a7c24 */ /* 0x000fc4000f8e02ff */
[----:B------:R-:W-:Y:S02]  /*9680*/  VIADD R33, R152, UR43 ;  /* 0x0000002b98217c36 */ /* 0x000fe40008000000 */
[C---:B------:R-:W-:Y:S02]  /*9690*/  IMAD R3, R21.reuse, UR7, R10 ;  /* 0x0000000715037c24 */ /* 0x040fe4000f8e020a */
[----:B------:R-:W-:Y:S01]  /*96a0*/  IMAD.WIDE.U32 R8, R21, UR6, R8 ;  /* 0x0000000615087c25 */ /* 0x000fe2000f8e0008 */
[----:B------:R-:W-:Y:S01]  /*96b0*/  ISETP.GE.AND P0, PT, R33, R2, PT ;  /* 0x000000022100720c */ /* 0x000fe20003f06270 */
[----:B------:R-:W-:Y:S02]  /*96c0*/  ULDC.64 UR6, c[0x0][0xa80] ;  /* 0x0002a00000067ab9 */ /* 0x000fe40000000a00 */
[----:B------:R-:W-:Y:S01]  /*96d0*/  IMAD.IADD R3, R9, 0x1, R3 ;  /* 0x0000000109037824 */ /* 0x000fe200078e0203 */
[----:B0-----:R-:W-:Y:S02]  /*96e0*/  LEA R30, P1, R8, UR6, 0x1 ;  /* 0x00000006081e7c11 */ /* 0x001fe4000f8208ff */
[----:B------:R-:W-:-:S02]  /*96f0*/  PRMT R0, RZ, 0x654, R0 ;  /* 0x00000654ff007816 */ /* 0x000fc40000000000 */
[----:B------:R-:W-:Y:S01]  /*9700*/  LEA.HI.X R31, R8, UR7, R3, 0x1, P1 ;  /* 0x00000007081f7c11 */ /* 0x000fe200088f0c03 */
[----:B-1----:R0:W1:Y:S01]  /*9710*/  SHFL.IDX PT, R10, R30, RZ, 0x1c1f ;  /* 0x001c1fff1e0a7589 */ /* 0x00206200000e0000 */
[----:B------:R0:W-:Y:S01]  /*9720*/  SYNCS.ARRIVE.TRANS64.RED.A1T0 RZ, [R0+URZ], RZ ;  /* 0x000000ff00ff79a7 */ /* 0x0001e2000810043f */
[----:B------:R-:W-:Y:S02]  /*9730*/  BSSY B1, `(.L_x_12304) ;  /* 0x0000010000017945 */ /* 0x000fe40003800000 */
[----:B------:R0:W2:Y:S01]  /*9740*/  SHFL.IDX PT, R11, R31, RZ, 0x1c1f ;  /* 0x001c1fff1f0b7589 */ /* 0x0000a200000e0000 */
        /* <DEDUP_REMOVED lines=14> */
.L_x_12305:
[----:B------:R-:W-:Y:S05]  /*9830*/  BSYNC B1 ;  /* 0x0000000000017941 */ /* 0x000fea0003800000 */
.L_x_12304:
[----:B------:R-:W-:Y:S01]  /*9840*/  VIADD R3, R33, 0x60 ;  /* 0x0000006021037836 */ /* 0x000fe20000000000 */
[----:B---3--:R3:W4:Y:S04]  /*9850*/  SHFL.IDX PT, R9, R31, 0x1, 0x1c1f ;  /* 0x003c1f001f097f89 */ /* 0x00872800000e0000 */
[----:B------:R-:W-:Y:S01]  /*9860*/  ISETP.GE.AND P0, PT, R3, R2, PT ;  /* 0x000000020300720c */ /* 0x000fe20003f06270 */
[----:B------:R3:W0:-:S12]  /*9870*/  SHFL.IDX PT, R8, R30, 0x1, 0x1c1f ;  /* 0x003c1f001e087f89 */ /* 0x00061800000e0000 */
[----:B---3--:R-:W-:Y:S05]  /*9880*/  @P0 BRA `(.L_x_12306) ;  /* 0x0000000800300947 */ /* 0x008fea0003800000 */
[----:B------:R-:W-:Y:S02]  /*9890*/  ULDC UR5, c[0x0][0xac8] ;  /* 0x0002b20000057ab9 */ /* 0x000fe40000000800 */
[----:B------:R-:W-:Y:S02]  /*98a0*/  ISETP.GE.AND P2, PT, R19, UR5, PT ;  /* 0x0000000513007c0c */ /* 0x000fe4000bf46270 */
[----:B------:R-:W-:-:S11]  /*98b0*/  ISETP.GE.AND P1, PT, R18, UR5, PT ;  /* 0x0000000512007c0c */ /* 0x000fd6000bf26270 */
[C---:B01----:R-:W-:Y:S02]  /*98c0*/  @!P2 LEA R10, P0, R19.reuse, R8, 0x1 ;  /* 0x00000008130aa211 */ /* 0x043fe400078008ff */
[----:B----4-:R-:W-:Y:S02]  /*98d0*/  @!P1 IMAD.WIDE R2, R18, 0x2, R8 ;  /* 0x0000000212029825 */ /* 0x010fe400078e0208 */
[----:B--2---:R-:W-:Y:S02]  /*98e0*/  @!P2 LEA.HI.X R11, R19, R9, R72, 0x1, P0 ;  /* 0x00000009130ba211 */ /* 0x004fe400000f0c48 */
[----:B------:R-:W-:Y:S01]  /*98f0*/  ISETP.GE.AND P0, PT, R22, UR5, PT ;  /* 0x0000000516007c0c */ /* 0x000fe2000bf06270 */
[----:B-----5:R3:W-:Y:S04]  /*9900*/  @!P1 ST.E.128 desc[UR50][R2.64], R4 ;  /* 0x0000000402009985 */ /* 0x0207e8000c101d32 */
[----:B------:R3:W-:Y:S08]  /*9910*/  @!P2 ST.E.128 desc[UR50][R10.64], R12 ;  /* 0x0000000c0a00a985 */ /* 0x0007f0000c101d32 */
[----:B------:R-:W-:Y:S05]  /*9920*/  @P0 BRA `(.L_x_12306) ;  /* 0x0000000800080947 */ /* 0x000fea0003800000 */
[----:B---3--:R-:W-:-:S04]  /*9930*/  LEA R2, P0, R22, R8, 0x1 ;  /* 0x0000000816027211 */ /* 0x008fc800078008ff */
[----:B------:R-:W-:-:S05]  /*9940*/  LEA.HI.X R3, R22, R9, R157, 0x1, P0 ;  /* 0x0000000916037211 */ /* 0x000fca00000f0c9d */
[----:B------:R0:W-:Y:S01]  /*9950*/  ST.E.128 desc[UR50][R2.64], R24 ;  /* 0x0000001802007985 */ /* 0x0001e2000c101d32 */
[----:B------:R-:W-:Y:S05]  /*9960*/  BRA `(.L_x_12306) ;  /* 0x0000000400f87947 */ /* 0x000fea0003800000 */
.L_x_12303:
        /* <DEDUP_REMOVED lines=52> */
.L_x_12308:
[----:B------:R-:W-:Y:S05]  /*9cb0*/  BSYNC B1 ;  /* 0x0000000000017941 */ /* 0x000fea0003800000 */
.L_x_12307:
        /* <DEDUP_REMOVED lines=19> */
[----:B------:R-:W-:Y:S02]  /*9df0*/  IMAD R7, R8, R7, R6 ;  /* 0x0000000708077224 */ /* 0x000fe400078e0206 */
[----:B------:R-:W-:Y:S02]  /*9e00*/  IMAD R0, R0, UR6, RZ ;  /* 0x0000000600007c24 */ /* 0x000fe4000f8e02ff */
        /* <DEDUP_REMOVED lines=34> */
.L_x_12310:
[----:B------:R-:W-:Y:S05]  /*a030*/  BSYNC B1 ;  /* 0x0000000000017941 */ /* 0x000fea0003800000 */
.L_x_12309:
        /* <DEDUP_REMOVED lines=17> */
.L_x_12306:
[----:B------:R-:W-:Y:S05]  /*a150*/  BSYNC B0 ;  /* 0x0000000000007941 */ /* 0x000fea0003800000 */
.L_x_12302:
[----:B------:R-:W-:Y:S02]  /*a160*/  ULDC UR5, c[0x0][0xc38] ;  /* 0x00030e0000057ab9 */ /* 0x000fe40000000800 */
[----:B------:R-:W-:-:S06]  /*a170*/  UISETP.GE.AND UP0, UPT, UR4, UR5, UPT ;  /* 0x000000050400728c */ /* 0x000fcc000bf06270 */
[----:B------:R-:W-:-:S13]  /*a180*/  PLOP3.LUT P0, PT, PT, PT, UP0, 0x80, 0x0 ;  /* 0x000000000000781c */ /* 0x000fda0003f0f008 */
[----:B------:R-:W-:Y:S05]  /*a190*/  @!P0 BRA `(.L_x_12311) ;  /* 0xffffff6800c48947 */ /* 0x000fea000383ffff */
[----:B------:R-:W-:Y:S05]  /*a1a0*/  EXIT ;  /* 0x000000000000794d */ /* 0x000fea0003800000 */
.L_x_12261:
[----:B------:R-:W-:-:S08]  /*a1b0*/  NOP ;  /* 0x0000000000007918 */ /* 0x000fd00000000000 */
[----:B------:R-:W0:-:S00]  /*a1c0*/  USETMAXREG.DEALLOC.CTAPOOL 0x20 ;  /* 0x00000020000079c8 */ /* 0x000e0000080e0500 */
[----:B0-----:R-:W-:-:S06]  /*a1d0*/  LOP3.LUT R2, R0, 0x3, RZ, 0xc0, !PT ;  /* 0x0000000300027812 */ /* 0x001fcc00078ec0ff */
[----:B------:R-:W0:Y:S01]  /*a1e0*/  S2UR UR5, SR_CTAID.X ;  /* 0x00000000000579c3 */ /* 0x000e220000002500 */
[----:B------:R-:W-:Y:S01]  /*a1f0*/  LOP3.LUT R17, R17, 0xfffff7ff, RZ, 0xc0, !PT ;  /* 0xfffff7ff11117812 */ /* 0x000fe200078ec0ff */
[----:B------:R-:W-:Y:S01]  /*a200*/  STL [R1+0x1c], RZ ;  /* 0x00001cff01007387 */ /* 0x000fe20000100800 */
[----:B------:R-:W-:Y:S02]  /*a210*/  IMAD.MOV.U32 R25, RZ, RZ, 0x1 ;  /* 0x00000001ff197424 */ /* 0x000fe400078e00ff */
[----:B------:R-:W-:Y:S01]  /*a220*/  IMAD.MOV.U32 R22, RZ, RZ, RZ ;  /* 0x000000ffff167224 */ /* 0x000fe200078e00ff */
        /* <DEDUP_REMOVED lines=93> */
[----:B------:R-:W-:Y:S01]  /*a800*/  UIMAD UR37, UR37, UR38, URZ ;  /* 0x00000026252572a4 */ /* 0x000fe2000f8e023f */
[----:B------:R-:W-:Y:S01]  /*a810*/  ULDC UR45, c[0x0][0xc] ;  /* 0x00000300002d7ab9 */ /* 0x000fe20000000800 */
[----:B------:R-:W-:-:S02]  /*a820*/  ULOP3.LUT UR46, UR39, 0x2, URZ, 0xfc, !UPT ;  /* 0x00000002272e7892 */ /* 0x000fc4000f8efc3f */
[----:B------:R-:W-:Y:S02]  /*a830*/  ULOP3.LUT UR47, UR39, 0x1, URZ, 0xfc, !UPT ;  /* 0x00000001272f7892 */ /* 0x000fe4000f8efc3f */
[----:B------:R-:W-:Y:S02]  /*a840*/  UIADD3 UR38, UR36, 0x80, -UR38 ;  /* 0x0000008024267890 */ /* 0x000fe4000fffe826 */
[----:B------:R-:W-:Y:S01]  /*a850*/  USHF.R.S32.HI UR40, URZ, 0x7, UR5 ;  /* 0x000000073f287899 */ /* 0x000fe20008011405 */
[----:B--2---:R-:W-:-:S05]  /*a860*/  LEA R16, R13, R16, 0x18 ;  /* 0x000000100d107211 */ /* 0x004fca00078ec0ff */
[----:B------:R-:W-:-:S05]  /*a870*/  IMAD.IADD R3, R16, 0x1, R12 ;  /* 0x0000000110037824 */ /* 0x000fca00078e020c */
[----:B------:R1:W-:Y:S02]  /*a880*/  STL [R1+0x18], R3 ;  /* 0x0000180301007387 */ /* 0x0003e40000100800 */
.L_x_12379:
        /* <DEDUP_REMOVED lines=23> */
.L_x_12313:
[----:B------:R-:W-:Y:S01]  /*aa00*/  ULDC UR8, c[0x0][0xc54] ;  /* 0x0003150000087ab9 */ /* 0x000fe20000000800 */
[----:B------:R-:W-:Y:S01]  /*aa10*/  UMOV UR6, UR7 ;  /* 0x0000000700067c82 */ /* 0x000fe20008000000 */
[----:B------:R-:W-:-:S11]  /*aa20*/  UISETP.NE.AND UP0, UPT, UR8, 0x1, UPT ;  /* 0x000000010800788c */ /* 0x000fd6000bf05270 */
[----:B------:R-:W-:Y:S02]  /*aa30*/  @UP0 ULDC.64 UR10, c[0x0][0xc58] ;  /* 0x00031600000a0ab9 */ /* 0x000fe40000000a00 */
[----:B------:R-:W-:-:S04]  /*aa40*/  UIMAD.WIDE.U32 UR4, UR7, UR10, URZ ;  /* 0x0000000a070472a5 */ /* 0x000fc8000f8e003f */
[----:B------:R-:W-:-:S04]  /*aa50*/  @UP0 USHF.R.U32.HI UR6, URZ, UR11, UR5 ;  /* 0x0000000b3f060299 */ /* 0x000fc80008011605 */
[----:B------:R-:W-:-:S12]  /*aa60*/  UIMAD UR4, UR6, UR8, URZ ;  /* 0x00000008060472a4 */ /* 0x000fd8000f8e023f */
.L_x_12314:
        /* <DEDUP_REMOVED lines=23> */
[----:B------:R-:W-:Y:S01]  /*abe0*/  UISETP.NE.AND UP2, UPT, UR5, 0x1, UPT ;  /* 0x000000010500788c */ /* 0x000fe2000bf45270 */
[----:B------:R-:W-:Y:S01]  /*abf0*/  BSSY B7, `(.L_x_12315) ;  /* 0x0000375000077945 */ /* 0x000fe20003800000 */
[----:B------:R-:W-:Y:S02]  /*ac00*/  UIADD3 UR43, UR43, UR4, URZ ;  /* 0x000000042b2b7290 */ /* 0x000fe4000fffe03f */
[----:B------:R-:W-:Y:S02]  /*ac10*/  UP2UR UR48, UPR, URZ, 0x4 ;  /* 0x000000043f307883 */ /* 0x000fe40008000000 */
[----:B------:R-:W-:-:S04]  /*ac20*/  UIMAD UR6, UR43, 0xc0, URZ ;  /* 0x000000c02b0678a4 */ /* 0x000fc8000f8e023f */
        /* <DEDUP_REMOVED lines=32> */
.L_x_12316:
        /* <DEDUP_REMOVED lines=20> */
.L_x_12319:
[----:B------:R-:W-:Y:S05]  /*af70*/  BSYNC B6 ;  /* 0x0000000000067941 */ /* 0x000fea0003800000 */
.L_x_12318:
        /* <DEDUP_REMOVED lines=22> */
.L_x_12321:
[----:B------:R-:W-:Y:S05]  /*b0e0*/  BSYNC B6 ;  /* 0x0000000000067941 */ /* 0x000fea0003800000 */
.L_x_12320:
        /* <DEDUP_REMOVED lines=20> */
.L_x_12323:
[----:B------:R-:W-:Y:S05]  /*b230*/  BSYNC B6 ;  /* 0x0000000000067941 */ /* 0x000fea0003800000 */
.L_x_12322:
        /* <DEDUP_REMOVED lines=19> */
.L_x_12325:
[----:B------:R-:W-:Y:S05]  /*b370*/  BSYNC B6 ;  /* 0x0000000000067941 */ /* 0x000fea0003800000 */
.L_x_12324:
        /* <DEDUP_REMOVED lines=17> */
.L_x_12399:
        /* <DEDUP_REMOVED lines=41> */
.L_x_12327:
[----:B------:R-:W-:Y:S01]  /*b720*/  IMAD R4, R22, 0x8, R16 ;  /* 0x0000000816047824 */ /* 0x000fe200078e0210 */
[----:B------:R-:W-:Y:S01]  /*b730*/  SHF.L.U32 R21, R25, 0x1f, RZ ;  /* 0x0000001f19157819 */ /* 0x000fe200000006ff */
[----:B------:R-:W-:Y:S01]  /*b740*/  BSSY B0, `(.L_x_12328) ;  /* 0x0000004000007945 */ /* 0x000fe20003800000 */
[----:B0-----:R-:W-:Y:S02]  /*b750*/  SHF.R.S32.HI R18, RZ, 0x1f, R6 ;  /* 0x0000001fff127819 */ /* 0x001fe40000011406 */
[----:B------:R-:W0:Y:S02]  /*b760*/  SYNCS.PHASECHK.TRANS64.TRYWAIT P0, [R4+URZ+0x19c80], R21 ;  /* 0x019c8015040075a7 */ /* 0x000e24000800017f */
[----:B0-----:R-:W-:Y:S05]  /*b770*/  @!P0 BRA `(.L_x_12329) ;  /* 0x00000034003c8947 */ /* 0x001fea0003800000 */
.L_x_12400:
[----:B------:R-:W-:Y:S05]  /*b780*/  BSYNC B0 ;  /* 0x0000000000007941 */ /* 0x000fea0003800000 */
.L_x_12328:
        /* <DEDUP_REMOVED lines=47> */
.L_x_12406:
        /* <DEDUP_REMOVED lines=13> */
.L_x_12331:
        /* <DEDUP_REMOVED lines=11> */
.L_x_12332:
[----:B------:R2:W-:Y:S01]  /*bc00*/  SYNCS.ARRIVE.TRANS64.A1T0 RZ, [R4+URZ+0x19c70], RZ ;  /* 0x019c70ff04ff79a7 */ /* 0x0005e2000810003f */
[----:B------:R-:W-:Y:S05]  /*bc10*/  @!P4 BRA `(.L_x_12333) ;  /* 0x000000000004c947 */ /* 0x000fea0003800000 */
[----:B------:R-:W-:Y:S01]  /*bc20*/  BPT.TRAP 0x1 ;  /* 0x000000040000795c */ /* 0x000fe20000300000 */
.L_x_12333:
[----:B------:R-:W3:Y:S01]  /*bc30*/  SYNCS.PHASECHK.TRANS64.TRYWAIT P0, [R4+URZ+0x19c40], R21 ;  /* 0x019c4015040075a7 */ /* 0x000ee2000800017f */
[----:B------:R-:W-:Y:S04]  /*bc40*/  BSSY B0, `(.L_x_12334) ;  /* 0x0000002000007945 */ /* 0x000fe80003800000 */
[----:B---3--:R-:W-:Y:S05]  /*bc50*/  @!P0 BRA `(.L_x_12335) ;  /* 0x0000003000d08947 */ /* 0x008fea0003800000 */
.L_x_12407:
[----:B------:R-:W-:Y:S05]  /*bc60*/  BSYNC B0 ;  /* 0x0000000000007941 */ /* 0x000fea0003800000 */
.L_x_12334:
        /* <DEDUP_REMOVED lines=37> */
.L_x_12413:
        /* <DEDUP_REMOVED lines=10> */
.L_x_12337:
        /* <DEDUP_REMOVED lines=11> */
.L_x_12338:
        /* <DEDUP_REMOVED lines=23> */
.L_x_12340:
[----:B------:R-:W-:Y:S05]  /*c180*/  BSYNC B6 ;  /* 0x0000000000067941 */ /* 0x000fea0003800000 */
.L_x_12339:
[----:B------:R1:W5:Y:S01]  /*c190*/  LDL R8, [R1+0x18] ;  /* 0x0000180001087983 */ /* 0x0003620000100800 */
[----:B------:R-:W-:Y:S01]  /*c1a0*/  UISETP.NE.AND UP0, UPT, UR48, URZ, UPT ;  /* 0x0000003f3000728c */ /* 0x000fe2000bf05270 */
[----:B------:R-:W-:Y:S01]  /*c1b0*/  IMAD.U32 R0, RZ, RZ, UR43 ;  /* 0x0000002bff007e24 */ /* 0x000fe2000f8e00ff */
[----:B------:R-:W4:Y:S01]  /*c1c0*/  S2R R18, SR_TID.X ;  /* 0x0000000000127919 */ /* 0x000f220000002100 */
[----:B------:R-:W0:Y:S03]  /*c1d0*/  S2R R2, SR_TID.X ;  /* 0x0000000000027919 */ /* 0x000e260000002100 */
[----:B------:R-:W-:Y:S01]  /*c1e0*/  PLOP3.LUT P0, PT, PT, PT, UP0, 0x80, 0x0 ;  /* 0x000000000000781c */ /* 0x000fe20003f0f008 */
[----:B------:R-:W-:Y:S01]  /*c1f0*/  ULDC.64 UR8, c[0x0][0x2d8] ;  /* 0x0000b60000087ab9 */ /* 0x000fe20000000a00 */
[----:B------:R-:W-:-:S03]  /*c200*/  R2UR UR6, R29 ;  /* 0x000000001d0672ca */ /* 0x000fc600000e0000 */
[----:B------:R-:W-:Y:S01]  /*c210*/  @UP0 ULDC UR4, c[0x0][0x44c] ;  /* 0x0001130000040ab9 */ /* 0x000fe20000000800 */
[----:B------:R-:W-:Y:S01]  /*c220*/  R2UR UR7, R19 ;  /* 0x00000000130772ca */ /* 0x000fe200000e0000 */
[----:B------:R-:W-:Y:S01]  /*c230*/  ULDC UR12, c[0x0][0x448] ;  /* 0x00011200000c7ab9 */ /* 0x000fe20000000800 */
[----:B------:R-:W-:Y:S01]  /*c240*/  ULDC.64 UR10, c[0x0][0x280] ;  /* 0x0000a000000a7ab9 */ /* 0x000fe20000000a00 */
[----:B------:R-:W-:Y:S01]  /*c250*/  @UP0 ULDC UR13, c[0x0][0x44c] ;  /* 0x00011300000d0ab9 */ /* 0x000fe20000000800 */
[C---:B------:R-:W-:Y:S02]  /*c260*/  LOP3.LUT P3, RZ, R17.reuse, 0x80, RZ, 0xc0, !PT ;  /* 0x0000008011ff7812 */ /* 0x040fe4000786c0ff */
[C---:B------:R-:W-:Y:S02]  /*c270*/  LOP3.LUT P4, RZ, R17.reuse, 0x40, RZ, 0xc0, !PT ;  /* 0x0000004011ff7812 */ /* 0x040fe4000788c0ff */
[----:B------:R-:W-:Y:S01]  /*c280*/  LOP3.LUT P5, RZ, R17, 0x20, RZ, 0xc0, !PT ;  /* 0x0000002011ff7812 */ /* 0x000fe200078ac0ff */
[----:B----4-:R-:W-:Y:S01]  /*c290*/  IMAD.SHL.U32 R18, R18, 0x40, RZ ;  /* 0x0000004012127824 */ /* 0x010fe200078e00ff */
[----:B0-----:R-:W-:-:S04]  /*c2a0*/  LOP3.LUT R2, R2, 0x7f, RZ, 0xc0, !PT ;  /* 0x0000007f02027812 */ /* 0x001fc800078ec0ff */
[----:B------:R-:W-:Y:S02]  /*c2b0*/  LOP3.LUT R18, R18, 0x40, RZ, 0xc0, !PT ;  /* 0x0000004012127812 */ /* 0x000fe400078ec0ff */
[----:B------:R-:W-:-:S04]  /*c2c0*/  SHF.R.U32.HI R2, RZ, 0x1, R2 ;  /* 0x00000001ff027819 */ /* 0x000fc80000011602 */
[----:B------:R-:W-:-:S05]  /*c2d0*/  LOP3.LUT R2, R2, R18, RZ, 0xfc, !PT ;  /* 0x0000001202027212 */ /* 0x000fca00078efcff */
[----:B------:R-:W-:-:S04]  /*c2e0*/  IMAD R0, R0, 0xc0, R2 ;  /* 0x000000c000007824 */ /* 0x000fc800078e0202 */
        /* <DEDUP_REMOVED lines=21> */
[----:B--23--:R-:W-:Y:S02]  /*c440*/  IMAD.MOV R4, RZ, RZ, -R2 ;  /* 0x000000ffff047224 */ /* 0x00cfe400078e0a02 */
        /* <DEDUP_REMOVED lines=38> */
[----:B------:R-:W-:-:S03]  /*c6b0*/  IMAD.U32 R0, RZ, RZ, UR43 ;  /* 0x0000002bff007e24 */ /* 0x000fc6000f8e00ff */
[----:B------:R-:W1:Y:S01]  /*c6c0*/  SHFL.IDX PT, R2, R4, RZ, 0x1e1f ;  /* 0x001e1fff04027589 */ /* 0x000e6200000e0000 */
[----:B------:R-:W-:-:S03]  /*c6d0*/  IMAD R0, R0, 0xc0, R10 ;  /* 0x000000c000007824 */ /* 0x000fc600078e020a */
[----:B------:R-:W2:Y:S02]  /*c6e0*/  SHFL.IDX PT, R5, R5, 0x1, 0x1e1f ;  /* 0x003e1f0005057f89 */ /* 0x000ea400000e0000 */
[----:B------:R-:W-:Y:S02]  /*c6f0*/  ISETP.GE.AND P1, PT, R0, UR37, PT ;  /* 0x0000002500007c0c */ /* 0x000fe4000bf26270 */
[----:B------:R-:W3:Y:S04]  /*c700*/  SHFL.IDX PT, R4, R4, 0x1, 0x1e1f ;  /* 0x003e1f0004047f89 */ /* 0x000ee800000e0000 */
[----:B------:R-:W4:Y:S07]  /*c710*/  SHFL.IDX PT, R6, R6, RZ, 0x1e1f ;  /* 0x001e1fff06067589 */ /* 0x000f2e00000e0000 */
        /* <DEDUP_REMOVED lines=16> */
.L_x_12420:
        /* <DEDUP_REMOVED lines=12> */
.L_x_12343:
[----:B------:R-:W-:Y:S05]  /*c8e0*/  BSYNC B0 ;  /* 0x0000000000007941 */ /* 0x000fea0003800000 */
.L_x_12342:
[----:B------:R-:W-:Y:S01]  /*c8f0*/  NOP ;  /* 0x0000000000007918 */ /* 0x000fe20000000000 */
[----:B------:R-:W-:-:S13]  /*c900*/  PLOP3.LUT P0, PT, PT, PT, PT, 0x80, 0x0 ;  /* 0x000000000000781c */ /* 0x000fda0003f0f070 */
.L_x_12344:
        /* <DEDUP_REMOVED lines=18> */
.L_x_12421:
[----:B------:R-:W-:Y:S05]  /*ca30*/  BSYNC B0 ;  /* 0x0000000000007941 */ /* 0x000fea0003800000 */
.L_x_12345:
[----:B------:R-:W-:-:S06]  /*ca40*/  UISETP.GE.AND UP0, UPT, UR44, 0x2, UPT ;  /* 0x000000022c00788c */ /* 0x000fcc000bf06270 */
[----:B------:R-:W-:-:S13]  /*ca50*/  PLOP3.LUT P0, PT, PT, PT, UP0, 0x40, 0x0 ;  /* 0x000000000000781c */ /* 0x000fda0003f0e808 */
[----:B------:R-:W-:Y:S05]  /*ca60*/  @P0 BRA `(.L_x_12347) ;  /* 0x0000001000540947 */ /* 0x000fea0003800000 */
[----:B------:R-:W-:Y:S01]  /*ca70*/  UIADD3 UR4, UR44, -0x2, URZ ;  /* 0xfffffffe2c047890 */ /* 0x000fe2000fffe03f */
[----:B------:R-:W-:Y:S02]  /*ca80*/  IMAD.MOV.U32 R5, RZ, RZ, R25 ;  /* 0x000000ffff057224 */ /* 0x000fe400078e0019 */
[----:B------:R-:W-:-:S03]  /*ca90*/  IMAD.MOV.U32 R0, RZ, RZ, R22 ;  /* 0x000000ffff007224 */ /* 0x000fc600078e0016 */
[----:B------:R-:W-:-:S07]  /*caa0*/  IMAD.U32 R20, RZ, RZ, UR4 ;  /* 0x00000004ff147e24 */ /* 0x000fce000f8e00ff */
.L_x_12367:
        /* <DEDUP_REMOVED lines=43> */
.L_x_12348:
[----:B------:R-:W-:Y:S01]  /*cd60*/  IMAD R4, R22, 0x8, R16 ;  /* 0x0000000816047824 */ /* 0x000fe200078e0210 */
[----:B------:R-:W-:Y:S01]  /*cd70*/  SHF.L.U32 R10, R25, 0x1f, RZ ;  /* 0x0000001f190a7819 */ /* 0x000fe200000006ff */
[----:B------:R-:W-:Y:S01]  /*cd80*/  BSSY B0, `(.L_x_12349) ;  /* 0x0000004000007945 */ /* 0x000fe20003800000 */
[----:B------:R-:W-:Y:S02]  /*cd90*/  SHF.R.S32.HI R9, RZ, 0x1f, R8 ;  /* 0x0000001fff097819 */ /* 0x000fe40000011408 */
[----:B------:R-:W0:Y:S02]  /*cda0*/  SYNCS.PHASECHK.TRANS64.TRYWAIT P0, [R4+URZ+0x19c80], R10 ;  /* 0x019c800a040075a7 */ /* 0x000e24000800017f */
[----:B0-----:R-:W-:Y:S05]  /*cdb0*/  @!P0 BRA `(.L_x_12350) ;  /* 0x0000002800348947 */ /* 0x001fea0003800000 */
.L_x_12422:
[----:B------:R-:W-:Y:S05]  /*cdc0*/  BSYNC B0 ;  /* 0x0000000000007941 */ /* 0x000fea0003800000 */
.L_x_12349:
        /* <DEDUP_REMOVED lines=37> */
.L_x_12428:
        /* <DEDUP_REMOVED lines=13> */
.L_x_12352:
        /* <DEDUP_REMOVED lines=11> */
.L_x_12353:
[----:B------:R2:W-:Y:S01]  /*d1a0*/  SYNCS.ARRIVE.TRANS64.A1T0 RZ, [R4+URZ+0x19c70], RZ ;  /* 0x019c70ff04ff79a7 */ /* 0x0005e2000810003f */
[----:B------:R-:W-:Y:S05]  /*d1b0*/  @!P3 BRA `(.L_x_12354) ;  /* 0x000000000004b947 */ /* 0x000fea0003800000 */
[----:B------:R-:W-:Y:S01]  /*d1c0*/  BPT.TRAP 0x1 ;  /* 0x000000040000795c */ /* 0x000fe20000300000 */
.L_x_12354:
[----:B------:R-:W3:Y:S01]  /*d1d0*/  SYNCS.PHASECHK.TRANS64.TRYWAIT P0, [R4+URZ+0x19c40], R10 ;  /* 0x019c400a040075a7 */ /* 0x000ee2000800017f */
[----:B------:R-:W-:Y:S04]  /*d1e0*/  BSSY B0, `(.L_x_12355) ;  /* 0x0000002000007945 */ /* 0x000fe80003800000 */
[----:B---3--:R-:W-:Y:S05]  /*d1f0*/  @!P0 BRA `(.L_x_12356) ;  /* 0x0000002400e48947 */ /* 0x008fea0003800000 */
.L_x_12429:
[----:B------:R-:W-:Y:S05]  /*d200*/  BSYNC B0 ;  /* 0x0000000000007941 */ /* 0x000fea0003800000 */
.L_x_12355:
        /* <DEDUP_REMOVED lines=34> */
.L_x_12435:
        /* <DEDUP_REMOVED lines=10> */
.L_x_12358:
        /* <DEDUP_REMOVED lines=11> */
.L_x_12359:
[----:B------:R-:W-:Y:S01]  /*d580*/  IMAD.U32 R2, RZ, RZ, UR47 ;  /* 0x0000002fff027e24 */ /* 0x000fe2000f8e00ff */
[----:B------:R0:W-:Y:S04]  /*d590*/  SYNCS.ARRIVE.TRANS64.A1T0 RZ, [R4+URZ+0x19c30], RZ ;  /* 0x019c30ff04ff79a7 */ /* 0x0001e8000810003f */
[----:B------:R-:W-:-:S13]  /*d5a0*/  ISETP.NE.AND P0, PT, R2, 0x3, PT ;  /* 0x000000030200780c */ /* 0x000fda0003f05270 */
[----:B0-----:R-:W-:Y:S05]  /*d5b0*/  @!P0 BRA `(.L_x_12360) ;  /* 0x0000000000048947 */ /* 0x001fea0003800000 */
[----:B------:R-:W-:Y:S01]  /*d5c0*/  BPT.TRAP 0x1 ;  /* 0x000000040000795c */ /* 0x000fe20000300000 */
.L_x_12360:
[----:B------:R-:W-:Y:S01]  /*d5d0*/  LOP3.LUT R3, R5, 0x1, RZ, 0x3c, !PT ;  /* 0x0000000105037812 */ /* 0x000fe200078e3cff */
[----:B------:R-:W-:Y:S01]  /*d5e0*/  IMAD R2, R0, 0x8, R16 ;  /* 0x0000000800027824 */ /* 0x000fe200078e0210 */
[----:B------:R-:W-:Y:S02]  /*d5f0*/  BSSY B0, `(.L_x_12361) ;  /* 0x0000004000007945 */ /* 0x000fe40003800000 */
[----:B------:R-:W-:-:S04]  /*d600*/  SHF.L.U32 R3, R3, 0x1f, RZ ;  /* 0x0000001f03037819 */ /* 0x000fc800000006ff */
[----:B------:R-:W0:Y:S02]  /*d610*/  SYNCS.PHASECHK.TRANS64.TRYWAIT P2, [R2+URZ+0x19c70], R3 ;  /* 0x019c7003020075a7 */ /* 0x000e24000804017f */
[----:B0-----:R-:W-:Y:S05]  /*d620*/  @!P2 BRA `(.L_x_12362) ;  /* 0x000000240084a947 */ /* 0x001fea0003800000 */
.L_x_12436:
[----:B------:R-:W-:Y:S05]  /*d630*/  BSYNC B0 ;  /* 0x0000000000007941 */ /* 0x000fea0003800000 */
.L_x_12361:
[----:B--23--:R-:W-:-:S05]  /*d640*/  IMAD.U32 R4, RZ, RZ, UR46 ;  /* 0x0000002eff047e24 */ /* 0x00cfca000f8e00ff */
[----:B------:R-:W-:-:S13]  /*d650*/  ISETP.NE.AND P2, PT, R4, 0x3, PT ;  /* 0x000000030400780c */ /* 0x000fda0003f45270 */
[----:B------:R-:W-:Y:S05]  /*d660*/  @!P2 BRA `(.L_x_12363) ;  /* 0x000000000004a947 */ /* 0x000fea0003800000 */
[----:B------:R-:W-:Y:S01]  /*d670*/  BPT.TRAP 0x1 ;  /* 0x000000040000795c */ /* 0x000fe20000300000 */
.L_x_12363:
[----:B0-----:R-:W-:Y:S01]  /*d680*/  SHF.L.U32 R3, R5, 0x1f, RZ ;  /* 0x0000001f05037819 */ /* 0x001fe200000006ff */
[----:B------:R-:W-:-:S03]  /*d690*/  IMAD R0, R0, 0x3000, RZ ;  /* 0x0000300000007824 */ /* 0x000fc600078e02ff */
[----:B------:R-:W0:Y:S02]  /*d6a0*/  SYNCS.PHASECHK.TRANS64.TRYWAIT P2, [R2+URZ+0x19c60], R3 ;  /* 0x019c6003020075a7 */ /* 0x000e24000804017f */
[----:B0-----:R-:W-:Y:S05]  /*d6b0*/  @!P2 BRA `(.L_x_12364) ;  /* 0x000000240074a947 */ /* 0x001fea0003800000 */
.L_x_12437:
        /* <DEDUP_REMOVED lines=69> */
.L_x_12365:
[----:B-1----:R1:W-:Y:S01]  /*db10*/  SYNCS.ARRIVE.TRANS64.A1T0 RZ, [R2+URZ+0x19c50], RZ ;  /* 0x019c50ff02ff79a7 */ /* 0x0023e2000810003f */
[----:B------:R-:W-:Y:S06]  /*db20*/  BAR.SYNC.DEFER_BLOCKING 0x2, 0x80 ;  /* 0x0082000000007b1d */ /* 0x000fec0000010000 */
[----:B------:R-:W-:Y:S05]  /*db30*/  @!P0 BRA `(.L_x_12366) ;  /* 0x0000000000048947 */ /* 0x000fea0003800000 */
[----:B------:R-:W-:Y:S01]  /*db40*/  BPT.TRAP 0x1 ;  /* 0x000000040000795c */ /* 0x000fe20000300000 */
.L_x_12366:
[----:B------:R-:W2:Y:S01]  /*db50*/  LDL R0, [R1+0x8] ;  /* 0x0000080001007983 */ /* 0x000ea20000100800 */
[----:B-1----:R-:W-:Y:S02]  /*db60*/  VIADD R2, R2, 0x19c80 ;  /* 0x00019c8002027836 */ /* 0x002fe40000000000 */
[----:B------:R-:W-:-:S03]  /*db70*/  IMAD.MOV.U32 R5, RZ, RZ, R25 ;  /* 0x000000ffff057224 */ /* 0x000fc600078e0019 */
[----:B--2---:R-:W-:Y:S01]  /*db80*/  PRMT R2, R0, 0x654, R2 ;  /* 0x0000065400027816 */ /* 0x004fe20000000002 */
[----:B------:R-:W-:-:S03]  /*db90*/  IMAD.MOV.U32 R0, RZ, RZ, R22 ;  /* 0x000000ffff007224 */ /* 0x000fc600078e0016 */
[----:B------:R2:W-:Y:S01]  /*dba0*/  SYNCS.ARRIVE.TRANS64.RED.A1T0 RZ, [R2+URZ], RZ ;  /* 0x000000ff02ff79a7 */ /* 0x0005e2000810043f */
[----:B------:R-:W-:Y:S05]  /*dbb0*/  @P1 BRA `(.L_x_12367) ;  /* 0xffffffec00bc1947 */ /* 0x000fea000383ffff */
.L_x_12347:
        /* <DEDUP_REMOVED lines=19> */
.L_x_12369:
[----:B------:R-:W-:Y:S05]  /*dcf0*/  BSYNC B0 ;  /* 0x0000000000007941 */ /* 0x000fea0003800000 */
.L_x_12368:
[----:B------:R-:W-:-:S13]  /*dd00*/  ISETP.NE.AND P1, PT, R4, 0x3, PT ;  /* 0x000000030400780c */ /* 0x000fda0003f25270 */
[----:B------:R-:W-:Y:S05]  /*dd10*/  @!P1 BRA `(.L_x_12370) ;  /* 0x0000000000049947 */ /* 0x000fea0003800000 */
[----:B------:R-:W-:Y:S01]  /*dd20*/  BPT.TRAP 0x1 ;  /* 0x000000040000795c */ /* 0x000fe20000300000 */
.L_x_12370:
[----:B01----:R-:W-:Y:S01]  /*dd30*/  LOP3.LUT R3, R25, 0x1, RZ, 0x3c, !PT ;  /* 0x0000000119037812 */ /* 0x003fe200078e3cff */
[----:B--2---:R-:W-:Y:S01]  /*dd40*/  IMAD R0, R22, 0x8, R16 ;  /* 0x0000000816007824 */ /* 0x004fe200078e0210 */
[----:B------:R-:W-:Y:S02]  /*dd50*/  BSSY B0, `(.L_x_12371) ;  /* 0x0000004000007945 */ /* 0x000fe40003800000 */
[----:B------:R-:W-:-:S04]  /*dd60*/  SHF.L.U32 R3, R3, 0x1f, RZ ;  /* 0x0000001f03037819 */ /* 0x000fc800000006ff */
[----:B------:R-:W0:Y:S02]  /*dd70*/  SYNCS.PHASECHK.TRANS64.TRYWAIT P2, [R0+URZ+0x19c70], R3 ;  /* 0x019c7003000075a7 */ /* 0x000e24000804017f */
[----:B0-----:R-:W-:Y:S05]  /*dd80*/  @!P2 BRA `(.L_x_12372) ;  /* 0x0000001c00d4a947 */ /* 0x001fea0003800000 */
.L_x_12438:
[----:B------:R-:W-:Y:S05]  /*dd90*/  BSYNC B0 ;  /* 0x0000000000007941 */ /* 0x000fea0003800000 */
.L_x_12371:
[----:B------:R-:W-:-:S05]  /*dda0*/  IMAD.U32 R2, RZ, RZ, UR46 ;  /* 0x0000002eff027e24 */ /* 0x000fca000f8e00ff */
[----:B------:R-:W-:-:S13]  /*ddb0*/  ISETP.NE.AND P2, PT, R2, 0x3, PT ;  /* 0x000000030200780c */ /* 0x000fda0003f45270 */
[----:B------:R-:W-:Y:S05]  /*ddc0*/  @!P2 BRA `(.L_x_12373) ;  /* 0x000000000004a947 */ /* 0x000fea0003800000 */
[----:B------:R-:W-:Y:S01]  /*ddd0*/  BPT.TRAP 0x1 ;  /* 0x000000040000795c */ /* 0x000fe20000300000 */
.L_x_12373:
[----:B0-----:R-:W-:-:S04]  /*dde0*/  SHF.L.U32 R3, R25, 0x1f, RZ ;  /* 0x0000001f19037819 */ /* 0x001fc800000006ff */
[----:B------:R-:W0:Y:S02]  /*ddf0*/  SYNCS.PHASECHK.TRANS64.TRYWAIT P2, [R0+URZ+0x19c60], R3 ;  /* 0x019c6003000075a7 */ /* 0x000e24000804017f */
[----:B0-----:R-:W-:Y:S05]  /*de00*/  @!P2 BRA `(.L_x_12374) ;  /* 0x0000001c00c8a947 */ /* 0x001fea0003800000 */
.L_x_12439:
        /* <DEDUP_REMOVED lines=70> */
.L_x_12375:
[----:B-1----:R1:W-:Y:S01]  /*e270*/  SYNCS.ARRIVE.TRANS64.A1T0 RZ, [R0+URZ+0x19c50], RZ ;  /* 0x019c50ff00ff79a7 */ /* 0x0023e2000810003f */
[----:B------:R-:W-:Y:S06]  /*e280*/  BAR.SYNC.DEFER_BLOCKING 0x2, 0x80 ;  /* 0x0082000000007b1d */ /* 0x000fec0000010000 */
[----:B------:R-:W-:Y:S05]  /*e290*/  @!P1 BRA `(.L_x_12376) ;  /* 0x0000000000049947 */ /* 0x000fea0003800000 */
[----:B------:R-:W-:Y:S01]  /*e2a0*/  BPT.TRAP 0x1 ;  /* 0x000000040000795c */ /* 0x000fe20000300000 */
.L_x_12376:
        /* <DEDUP_REMOVED lines=9> */
.L_x_12317:
[----:B------:R-:W-:Y:S05]  /*e340*/  BSYNC B7 ;  /* 0x0000000000077941 */ /* 0x000fea0003800000 */
.L_x_12315:
        /* <DEDUP_REMOVED lines=14> */
.L_x_12377:
        /* <DEDUP_REMOVED lines=10> */
.L_x_12378:
[----:B--2---:R-:W2:Y:S01]  /*e4d0*/  LDL R0, [R1+0x14] ;  /* 0x0000140001007983 */ /* 0x004ea20000100800 */
[----:B------:R-:W-:Y:S02]  /*e4e0*/  ULDC UR4, c[0x0][0xc38] ;  /* 0x00030e0000047ab9 */ /* 0x000fe40000000800 */
[----:B--2---:R-:W-:-:S13]  /*e4f0*/  ISETP.GE.AND P0, PT, R0, UR4, PT ;  /* 0x0000000400007c0c */ /* 0x004fda000bf06270 */
[----:B------:R-:W-:Y:S05]  /*e500*/  @!P0 BRA `(.L_x_12379) ;  /* 0xffffffc000e08947 */ /* 0x000fea000383ffff */
.L_x_12312:
        /* <DEDUP_REMOVED lines=12> */
.L_x_12440:
[----:B------:R-:W-:Y:S05]  /*e5d0*/  BSYNC B0 ;  /* 0x0000000000007941 */ /* 0x000fea0003800000 */
.L_x_12380:
[----:B------:R-:W-:-:S03]  /*e5e0*/  UMOV UR4, 0xffffffff ;  /* 0xffffffff00047882 */ /* 0x000fc60000000000 */
[----:B------:R-:W-:Y:S05]  /*e5f0*/  BRA.DIV UR4, `(.L_x_12382) ;  /* 0x0000001604f47947 */ /* 0x000fea000b800000 */
[----:B-1----:R-:W1:Y:S02]  /*e600*/  S2R R0, SR_TID.X ;  /* 0x0000000000007919 */ /* 0x002e640000002100 */
[----:B-1----:R-:W-:-:S04]  /*e610*/  SHF.R.U32.HI R0, RZ, 0x5, R0 ;  /* 0x00000005ff007819 */ /* 0x002fc80000011600 */
[----:B------:R-:W-:-:S05]  /*e620*/  LOP3.LUT R0, R0, 0x3, RZ, 0xc0, !PT ;  /* 0x0000000300007812 */ /* 0x000fca00078ec0ff */
[----:B------:R1:W2:Y:S02]  /*e630*/  SHFL.IDX PT, R14, R0, RZ, 0x1f ;  /* 0x00001fff000e7589 */ /* 0x0002a400000e0000 */
.L_x_12443:
[----:B--2---:R-:W-:Y:S01]  /*e640*/  ISETP.NE.AND P0, PT, R14, RZ, PT ;  /* 0x000000ff0e00720c */ /* 0x004fe20003f05270 */
[----:B------:R-:W-:-:S12]  /*e650*/  BSSY B0, `(.L_x_12383) ;  /* 0x000002c000007945 */ /* 0x000fd80003800000 */
[----:B------:R-:W-:Y:S05]  /*e660*/  @P0 BRA `(.L_x_12384) ;  /* 0x0000000000a80947 */ /* 0x000fea0003800000 */
[----:B------:R-:W-:-:S03]  /*e670*/  UMOV UR4, 0xffffffff ;  /* 0xffffffff00047882 */ /* 0x000fc60000000000 */
[----:B------:R-:W-:Y:S05]  /*e680*/  BRA.DIV UR4, `(.L_x_12385) ;  /* 0x0000001a04047947 */ /* 0x000fea000b800000 */
[----:B------:R-:W-:-:S13]  /*e690*/  ELECT P6, URZ, PT ;  /* 0x00000000003f782f */ /* 0x000fda00038c0000 */
.L_x_12446:
[----:B------:R-:W-:Y:S05]  /*e6a0*/  @!P6 BRA `(.L_x_12384) ;  /* 0x000000000098e947 */ /* 0x000fea0003800000 */
[----:B------:R-:W-:-:S06]  /*e6b0*/  ULOP3.LUT UR4, UR39, 0x2, URZ, 0xfc, !UPT ;  /* 0x0000000227047892 */ /* 0x000fcc000f8efc3f */
[----:B-1----:R-:W-:-:S05]  /*e6c0*/  IMAD.U32 R0, RZ, RZ, UR4 ;  /* 0x00000004ff007e24 */ /* 0x002fca000f8e00ff */
[----:B------:R-:W-:-:S13]  /*e6d0*/  ISETP.NE.AND P0, PT, R0, 0x3, PT ;  /* 0x000000030000780c */ /* 0x000fda0003f05270 */
[----:B------:R-:W-:Y:S05]  /*e6e0*/  @!P0 BRA `(.L_x_12386) ;  /* 0x0000000000048947 */ /* 0x000fea0003800000 */
[----:B------:R-:W-:Y:S01]  /*e6f0*/  BPT.TRAP 0x1 ;  /* 0x000000040000795c */ /* 0x000fe20000300000 */
.L_x_12386:
[C---:B------:R-:W-:Y:S01]  /*e700*/  IMAD R3, R22.reuse, 0x8, R5 ;  /* 0x0000000816037824 */ /* 0x040fe200078e0205 */
[----:B------:R-:W-:Y:S01]  /*e710*/  SHF.L.U32 R2, R25, 0x1f, RZ ;  /* 0x0000001f19027819 */ /* 0x000fe200000006ff */
[----:B------:R-:W-:-:S03]  /*e720*/  VIADD R22, R22, 0x1 ;  /* 0x0000000116167836 */ /* 0x000fc60000000000 */
[----:B------:R-:W1:Y:S02]  /*e730*/  SYNCS.PHASECHK.TRANS64.TRYWAIT P1, [R3+URZ+0x19c40], R2 ;  /* 0x019c4002030075a7 */ /* 0x000e64000802017f */
[----:B------:R-:W-:-:S04]  /*e740*/  ISETP.NE.AND P2, PT, R22, 0x2, PT ;  /* 0x000000021600780c */ /* 0x000fc80003f45270 */
[----:B------:R-:W-:Y:S01]  /*e750*/  SEL R0, RZ, 0x1, P2 ;  /* 0x00000001ff007807 */ /* 0x000fe20001000000 */
[----:B-1----:R-:W-:Y:S08]  /*e760*/  @!P1 BRA `(.L_x_12387) ;  /* 0x0000001400ec9947 */ /* 0x002ff00003800000 */
.L_x_12447:
[----:B------:R-:W-:Y:S02]  /*e770*/  SEL R22, R22, RZ, P2 ;  /* 0x000000ff16167207 */ /* 0x000fe40001000000 */
[----:B------:R-:W-:Y:S01]  /*e780*/  LOP3.LUT R0, R25, R0, RZ, 0x3c, !PT ;  /* 0x0000000019007212 */ /* 0x000fe200078e3cff */
[----:B------:R-:W-:Y:S06]  /*e790*/  @!P0 BRA `(.L_x_12388) ;  /* 0x0000000000048947 */ /* 0x000fec0003800000 */
[----:B------:R-:W-:Y:S01]  /*e7a0*/  BPT.TRAP 0x1 ;  /* 0x000000040000795c */ /* 0x000fe20000300000 */
.L_x_12388:
[----:B------:R-:W-:Y:S01]  /*e7b0*/  IMAD R5, R22, 0x8, R5 ;  /* 0x0000000816057824 */ /* 0x000fe200078e0205 */
[----:B------:R-:W-:-:S04]  /*e7c0*/  SHF.L.U32 R0, R0, 0x1f, RZ ;  /* 0x0000001f00007819 */ /* 0x000fc800000006ff */
[----:B------:R-:W2:Y:S02]  /*e7d0*/  SYNCS.PHASECHK.TRANS64.TRYWAIT P1, [R5+URZ+0x19c40], R0 ;  /* 0x019c4000050075a7 */ /* 0x000ea4000802017f */
[----:B--2---:R-:W-:Y:S05]  /*e7e0*/  @!P1 BRA `(.L_x_12389) ;  /* 0x0000001400e09947 */ /* 0x004fea0003800000 */
.L_x_12448:
[----:B------:R-:W-:Y:S05]  /*e7f0*/  @!P0 BRA `(.L_x_12390) ;  /* 0x0000000000048947 */ /* 0x000fea0003800000 */
[----:B------:R-:W-:Y:S01]  /*e800*/  BPT.TRAP 0x1 ;  /* 0x000000040000795c */ /* 0x000fe20000300000 */
.L_x_12390:
[----:B------:R-:W3:Y:S02]  /*e810*/  SYNCS.PHASECHK.TRANS64.TRYWAIT P1, [R3+URZ+0x19c60], R2 ;  /* 0x019c6002030075a7 */ /* 0x000ee4000802017f */
[----:B---3--:R-:W-:Y:S05]  /*e820*/  @!P1 BRA `(.L_x_12391) ;  /* 0x0000001400e49947 */ /* 0x008fea0003800000 */
.L_x_12449:
[----:B------:R-:W-:Y:S05]  /*e830*/  @!P0 BRA `(.L_x_12392) ;  /* 0x0000000000048947 */ /* 0x000fea0003800000 */
[----:B------:R-:W-:Y:S01]  /*e840*/  BPT.TRAP 0x1 ;  /* 0x000000040000795c */ /* 0x000fe20000300000 */
.L_x_12392:
[----:B------:R-:W4:Y:S02]  /*e850*/  SYNCS.PHASECHK.TRANS64.TRYWAIT P1, [R5+URZ+0x19c60], R0 ;  /* 0x019c6000050075a7 */ /* 0x000f24000802017f */
[----:B----4-:R-:W-:Y:S05]  /*e860*/  @!P1 BRA `(.L_x_12393) ;  /* 0x0000001400e89947 */ /* 0x010fea0003800000 */
.L_x_12450:
[----:B------:R-:W-:Y:S05]  /*e870*/  @!P0 BRA `(.L_x_12394) ;  /* 0x0000000000048947 */ /* 0x000fea0003800000 */
[----:B------:R-:W-:Y:S01]  /*e880*/  BPT.TRAP 0x1 ;  /* 0x000000040000795c */ /* 0x000fe20000300000 */
.L_x_12394:
[----:B------:R-:W5:Y:S02]  /*e890*/  SYNCS.PHASECHK.TRANS64.TRYWAIT P1, [R3+URZ+0x19c80], R2 ;  /* 0x019c8002030075a7 */ /* 0x000f64000802017f */
[----:B-----5:R-:W-:Y:S05]  /*e8a0*/  @!P1 BRA `(.L_x_12395) ;  /* 0x0000001400ec9947 */ /* 0x020fea0003800000 */
.L_x_12451:
[----:B------:R-:W-:Y:S05]  /*e8b0*/  @!P0 BRA `(.L_x_12396) ;  /* 0x0000000000048947 */ /* 0x000fea0003800000 */
[----:B------:R-:W-:Y:S01]  /*e8c0*/  BPT.TRAP 0x1 ;  /* 0x000000040000795c */ /* 0x000fe20000300000 */
.L_x_12396:
[----:B------:R0:W0:Y:S02]  /*e8d0*/  SYNCS.PHASECHK.TRANS64.TRYWAIT P0, [R5+URZ+0x19c80], R0 ;  /* 0x019c8000050075a7 */ /* 0x000024000800017f */
[----:B0-----:R-:W-:Y:S05]  /*e8e0*/  @!P0 NANOSLEEP.SYNCS 0x989680 ;  /* 0x009896800000895d */ /* 0x001fea0003900000 */
[----:B------:R-:W0:Y:S02]  /*e8f0*/  @!P0 SYNCS.PHASECHK.TRANS64 P0, [R5+URZ+0x19c80], R0 ;  /* 0x019c8000050085a7 */ /* 0x000e24000800007f */
[----:B0-----:R-:W-:Y:S05]  /*e900*/  @!P0 BRA `(.L_x_12396) ;  /* 0xfffffffc00f08947 */ /* 0x001fea000383ffff */
.L_x_12384:
[----:B------:R-:W-:Y:S05]  /*e910*/  BSYNC B0 ;  /* 0x0000000000007941 */ /* 0x000fea0003800000 */
.L_x_12383:
[----:B------:R-:W-:Y:S05]  /*e920*/  EXIT ;  /* 0x000000000000794d */ /* 0x000fea0003800000 */
.L_x_12267:
[----:B0-----:R-:W-:-:S04]  /*e930*/  IMAD.U32 R3, RZ, RZ, UR46 ;  /* 0x0000002eff037e24 */ /* 0x001fc8000f8e00ff */
[----:B------:R0:W1:Y:S03]  /*e940*/  SYNCS.PHASECHK.TRANS64.TRYWAIT P1, [R3+URZ+0x19c00], R0 ;  /* 0x019c0000030075a7 */ /* 0x000066000802017f */
[----:B-1----:R-:W-:Y:S05]  /*e950*/  @!P1 NANOSLEEP.SYNCS 0x989680 ;  /* 0x009896800000995d */ /* 0x002fea0003900000 */
[----:B------:R-:W1:Y:S02]  /*e960*/  @!P1 SYNCS.PHASECHK.TRANS64 P1, [R3+URZ+0x19c00], R0 ;  /* 0x019c0000030095a7 */ /* 0x000e64000802007f */
[----:B-1----:R-:W-:Y:S05]  /*e970*/  @!P1 BRA `(.L_x_12267) ;  /* 0xfffffffc00ec9947 */ /* 0x002fea000383ffff */
[----:B------:R-:W-:Y:S05]  /*e980*/  BRA `(.L_x_12397) ;  /* 0xffffff2c00bc7947 */ /* 0x000fea000383ffff */
.L_x_12271:
[----:B-1----:R1:W2:Y:S02]  /*e990*/  SYNCS.PHASECHK.TRANS64.TRYWAIT P1, [R3+URZ+0x19c30], R0 ;  /* 0x019c3000030075a7 */ /* 0x0022a4000802017f */
[----:B--2---:R-:W-:Y:S05]  /*e9a0*/  @!P1 NANOSLEEP.SYNCS 0x989680 ;  /* 0x009896800000995d */ /* 0x004fea0003900000 */
[----:B------:R-:W2:Y:S02]  /*e9b0*/  @!P1 SYNCS.PHASECHK.TRANS64 P1, [R3+URZ+0x19c30], R0 ;  /* 0x019c3000030095a7 */ /* 0x000ea4000802007f */
[----:B--2---:R-:W-:Y:S05]  /*e9c0*/  @!P1 BRA `(.L_x_12271) ;  /* 0xfffffffc00f09947 */ /* 0x004fea000383ffff */
[----:B------:R-:W-:Y:S05]  /*e9d0*/  BRA `(.L_x_12270) ;  /* 0xffffff2c00d87947 */ /* 0x000fea000383ffff */
.L_x_12277:
[----:B-1----:R-:W-:-:S04]  /*e9e0*/  IMAD.U32 R7, RZ, RZ, UR19 ;  /* 0x00000013ff077e24 */ /* 0x002fc8000f8e00ff */
[----:B------:R1:W2:Y:S03]  /*e9f0*/  SYNCS.PHASECHK.TRANS64.TRYWAIT P1, [R7+URZ+0x19c30], R0 ;  /* 0x019c3000070075a7 */ /* 0x0002a6000802017f */
[----:B--2---:R-:W-:Y:S05]  /*ea00*/  @!P1 NANOSLEEP.SYNCS 0x989680 ;  /* 0x009896800000995d */ /* 0x004fea0003900000 */
[----:B------:R-:W2:Y:S02]  /*ea10*/  @!P1 SYNCS.PHASECHK.TRANS64 P1, [R7+URZ+0x19c30], R0 ;  /* 0x019c3000070095a7 */ /* 0x000ea4000802007f */
[----:B--2---:R-:W-:Y:S05]  /*ea20*/  @!P1 BRA `(.L_x_12277) ;  /* 0xfffffffc00ec9947 */ /* 0x004fea000383ffff */
[----:B------:R-:W-:Y:S05]  /*ea30*/  BRA `(.L_x_12276) ;  /* 0xffffff5000547947 */ /* 0x000fea000383ffff */
.L_x_12281:
[----:B-1----:R-:W-:-:S04]  /*ea40*/  IMAD.U32 R7, RZ, RZ, UR11 ;  /* 0x0000000bff077e24 */ /* 0x002fc8000f8e00ff */
[----:B------:R1:W2:Y:S03]  /*ea50*/  SYNCS.PHASECHK.TRANS64.TRYWAIT P1, [R7+URZ+0x19c50], R0 ;  /* 0x019c5000070075a7 */ /* 0x0002a6000802017f */
[----:B--2---:R-:W-:Y:S05]  /*ea60*/  @!P1 NANOSLEEP.SYNCS 0x989680 ;  /* 0x009896800000995d */ /* 0x004fea0003900000 */
[----:B------:R-:W2:Y:S02]  /*ea70*/  @!P1 SYNCS.PHASECHK.TRANS64 P1, [R7+URZ+0x19c50], R0 ;  /* 0x019c5000070095a7 */ /* 0x000ea4000802007f */
[----:B--2---:R-:W-:Y:S05]  /*ea80*/  @!P1 BRA `(.L_x_12281) ;  /* 0xfffffffc00ec9947 */ /* 0x004fea000383ffff */
[----:B------:R-:W-:Y:S05]  /*ea90*/  BRA `(.L_x_12280) ;  /* 0xffffff5000a47947 */ /* 0x000fea000383ffff */
.L_x_12289:
[----:B-1----:R-:W-:-:S04]  /*eaa0*/  IMAD.U32 R9, RZ, RZ, UR6 ;  /* 0x00000006ff097e24 */ /* 0x002fc8000f8e00ff */
[----:B------:R1:W2:Y:S03]  /*eab0*/  SYNCS.PHASECHK.TRANS64.TRYWAIT P1, [R9+URZ+0x19c30], R0 ;  /* 0x019c3000090075a7 */ /* 0x0002a6000802017f */
[----:B--2---:R-:W-:Y:S05]  /*eac0*/  @!P1 NANOSLEEP.SYNCS 0x989680 ;  /* 0x009896800000995d */ /* 0x004fea0003900000 */
[----:B------:R-:W2:Y:S02]  /*ead0*/  @!P1 SYNCS.PHASECHK.TRANS64 P1, [R9+URZ+0x19c30], R0 ;  /* 0x019c3000090095a7 */ /* 0x000ea4000802007f */
[----:B--2---:R-:W-:Y:S05]  /*eae0*/  @!P1 BRA `(.L_x_12289) ;  /* 0xfffffffc00ec9947 */ /* 0x004fea000383ffff */
[----:B------:R-:W-:Y:S05]  /*eaf0*/  BRA `(.L_x_12288) ;  /* 0xffffff7400787947 */ /* 0x000fea000383ffff */
.L_x_12293:
[----:B-1----:R-:W-:-:S04]  /*eb00*/  IMAD.U32 R9, RZ, RZ, UR11 ;  /* 0x0000000bff097e24 */ /* 0x002fc8000f8e00ff */
[----:B------:R1:W2:Y:S03]  /*eb10*/  SYNCS.PHASECHK.TRANS64.TRYWAIT P1, [R9+URZ+0x19c50], R0 ;  /* 0x019c5000090075a7 */ /* 0x0002a6000802017f */
[----:B--2---:R-:W-:Y:S05]  /*eb20*/  @!P1 NANOSLEEP.SYNCS 0x989680 ;  /* 0x009896800000995d */ /* 0x004fea0003900000 */
[----:B------:R-:W2:Y:S02]  /*eb30*/  @!P1 SYNCS.PHASECHK.TRANS64 P1, [R9+URZ+0x19c50], R0 ;  /* 0x019c5000090095a7 */ /* 0x000ea4000802007f */
[----:B--2---:R-:W-:Y:S05]  /*eb40*/  @!P1 BRA `(.L_x_12293) ;  /* 0xfffffffc00ec9947 */ /* 0x004fea000383ffff */
[----:B------:R-:W-:Y:S05]  /*eb50*/  BRA `(.L_x_12292) ;  /* 0xffffff7400c87947 */ /* 0x000fea000383ffff */
.L_x_12300:
[----:B-1----:R-:W-:-:S04]  /*eb60*/  IMAD.U32 R6, RZ, RZ, UR14 ;  /* 0x0000000eff067e24 */ /* 0x002fc8000f8e00ff */
[----:B------:R1:W2:Y:S03]  /*eb70*/  SYNCS.PHASECHK.TRANS64.TRYWAIT P1, [R6+URZ+0x19c50], R5 ;  /* 0x019c5005060075a7 */ /* 0x0002a6000802017f */
[----:B--2---:R-:W-:Y:S05]  /*eb80*/  @!P1 NANOSLEEP.SYNCS 0x989680 ;  /* 0x009896800000995d */ /* 0x004fea0003900000 */
[----:B------:R-:W2:Y:S02]  /*eb90*/  @!P1 SYNCS.PHASECHK.TRANS64 P1, [R6+URZ+0x19c50], R5 ;  /* 0x019c5005060095a7 */ /* 0x000ea4000802007f */
[----:B--2---:R-:W-:Y:S05]  /*eba0*/  @!P1 BRA `(.L_x_12300) ;  /* 0xfffffffc00ec9947 */ /* 0x004fea000383ffff */
[----:B------:R-:W-:Y:S05]  /*ebb0*/  BRA `(.L_x_12299) ;  /* 0xffffff9000187947 */ /* 0x000fea000383ffff */
.L_x_12326:
        /* <DEDUP_REMOVED lines=10> */
.L_x_12398:
[----:B------:R-:W-:Y:S05]  /*ec60*/  BRA `(.L_x_12399) ;  /* 0xffffffc800087947 */ /* 0x000fea000383ffff */
.L_x_12329:
[----:B0-----:R0:W1:Y:S02]  /*ec70*/  SYNCS.PHASECHK.TRANS64.TRYWAIT P0, [R4+URZ+0x19c80], R21 ;  /* 0x019c8015040075a7 */ /* 0x001064000800017f */
[----:B-1----:R-:W-:Y:S05]  /*ec80*/  @!P0 NANOSLEEP.SYNCS 0x989680 ;  /* 0x009896800000895d */ /* 0x002fea0003900000 */
[----:B------:R-:W1:Y:S02]  /*ec90*/  @!P0 SYNCS.PHASECHK.TRANS64 P0, [R4+URZ+0x19c80], R21 ;  /* 0x019c8015040085a7 */ /* 0x000e64000800007f */
[----:B-1----:R-:W-:Y:S05]  /*eca0*/  @!P0 BRA `(.L_x_12329) ;  /* 0xfffffffc00f08947 */ /* 0x002fea000383ffff */
[----:B------:R-:W-:Y:S05]  /*ecb0*/  BRA `(.L_x_12400) ;  /* 0xffffffc800b07947 */ /* 0x000fea000383ffff */
.L_x_12330:
        /* <DEDUP_REMOVED lines=8> */
.L_x_12402:
[----:B------:R-:W-:Y:S05]  /*ed40*/  BSYNC B0 ;  /* 0x0000000000007941 */ /* 0x000fea0003800000 */
.L_x_12401:
        /* <DEDUP_REMOVED lines=9> */
.L_x_12403:
[----:B------:R-:W-:Y:S02]  /*ede0*/  IMAD.MOV.U32 R13, RZ, RZ, R9 ;  /* 0x000000ffff0d7224 */ /* 0x000fe400078e0009 */
[----:B------:R-:W-:Y:S02]  /*edf0*/  IMAD.MOV.U32 R12, RZ, RZ, 0x1 ;  /* 0x00000001ff0c7424 */ /* 0x000fe400078e00ff */
[----:B------:R-:W-:-:S07]  /*ee00*/  IMAD.MOV.U32 R2, RZ, RZ, R14 ;  /* 0x000000ffff027224 */ /* 0x000fce00078e000e */
[----:B------:R-:W-:Y:S05]  /*ee10*/  WARPSYNC.COLLECTIVE R15, `(.L_x_12404) ;  /* 0x000000000f087348 */ /* 0x000fea0003c00000 */
[----:B------:R0:W1:Y:S02]  /*ee20*/  SHFL.IDX P6, R14, R13, R12, R11 ;  /* 0x0000000c0d0e7389 */ /* 0x00006400000c000b */
[----:B01----:R-:W-:Y:S01]  /*ee30*/  ENDCOLLECTIVE ;  /* 0x000000000000791b */ /* 0x003fe20003800000 */
.L_x_12404:
        /* <DEDUP_REMOVED lines=14> */
.L_x_12405:
        /* <DEDUP_REMOVED lines=8> */
.L_x_12335:
[----:B---3--:R3:W4:Y:S02]  /*efa0*/  SYNCS.PHASECHK.TRANS64.TRYWAIT P0, [R4+URZ+0x19c40], R21 ;  /* 0x019c4015040075a7 */ /* 0x008724000800017f */
[----:B----4-:R-:W-:Y:S05]  /*efb0*/  @!P0 NANOSLEEP.SYNCS 0x989680 ;  /* 0x009896800000895d */ /* 0x010fea0003900000 */
[----:B------:R-:W4:Y:S02]  /*efc0*/  @!P0 SYNCS.PHASECHK.TRANS64 P0, [R4+URZ+0x19c40], R21 ;  /* 0x019c4015040085a7 */ /* 0x000f24000800007f */
[----:B----4-:R-:W-:Y:S05]  /*efd0*/  @!P0 BRA `(.L_x_12335) ;  /* 0xfffffffc00f08947 */ /* 0x010fea000383ffff */
[----:B------:R-:W-:Y:S05]  /*efe0*/  BRA `(.L_x_12407) ;  /* 0xffffffcc001c7947 */ /* 0x000fea000383ffff */
.L_x_12336:
        /* <DEDUP_REMOVED lines=8> */
.L_x_12409:
[----:B------:R-:W-:Y:S05]  /*f070*/  BSYNC B0 ;  /* 0x0000000000007941 */ /* 0x000fea0003800000 */
.L_x_12408:
        /* <DEDUP_REMOVED lines=8> */
.L_x_12410:
[----:B------:R-:W-:Y:S02]  /*f100*/  IMAD.MOV.U32 R13, RZ, RZ, R6 ;  /* 0x000000ffff0d7224 */ /* 0x000fe400078e0006 */
[----:B------:R-:W-:Y:S02]  /*f110*/  IMAD.MOV.U32 R12, RZ, RZ, 0x1 ;  /* 0x00000001ff0c7424 */ /* 0x000fe400078e00ff */
[----:B------:R-:W-:-:S07]  /*f120*/  IMAD.MOV.U32 R3, RZ, RZ, R14 ;  /* 0x000000ffff037224 */ /* 0x000fce00078e000e */
[----:B------:R-:W-:Y:S05]  /*f130*/  WARPSYNC.COLLECTIVE R15, `(.L_x_12411) ;  /* 0x000000000f087348 */ /* 0x000fea0003c00000 */
[----:B------:R0:W1:Y:S02]  /*f140*/  SHFL.IDX P6, R14, R13, R12, R11 ;  /* 0x0000000c0d0e7389 */ /* 0x00006400000c000b */
[----:B01----:R-:W-:Y:S01]  /*f150*/  ENDCOLLECTIVE ;  /* 0x000000000000791b */ /* 0x003fe20003800000 */
.L_x_12411:
        /* <DEDUP_REMOVED lines=10> */
.L_x_12412:
        /* <DEDUP_REMOVED lines=8> */
.L_x_12341:
        /* <DEDUP_REMOVED lines=8> */
.L_x_12414:
[----:B------:R-:W-:-:S05]  /*f300*/  IMAD R0, R0, 0xc0, R10 ;  /* 0x000000c000007824 */ /* 0x000fca00078e020a */
[----:B------:R-:W-:Y:S01]  /*f310*/  ISETP.GE.AND P1, PT, R0, UR37, PT ;  /* 0x0000002500007c0c */ /* 0x000fe2000bf26270 */
[----:B------:R-:W-:Y:S02]  /*f320*/  IMAD.MOV.U32 R13, RZ, RZ, R5 ;  /* 0x000000ffff0d7224 */ /* 0x000fe400078e0005 */
[----:B------:R-:W-:-:S10]  /*f330*/  IMAD.MOV.U32 R2, RZ, RZ, R14 ;  /* 0x000000ffff027224 */ /* 0x000fd400078e000e */
[----:B------:R-:W-:Y:S05]  /*f340*/  WARPSYNC.COLLECTIVE R15, `(.L_x_12415) ;  /* 0x000000000f087348 */ /* 0x000fea0003c00000 */
[----:B------:R0:W1:Y:S02]  /*f350*/  SHFL.IDX P6, R14, R13, R12, R11 ;  /* 0x0000000c0d0e7389 */ /* 0x00006400000c000b */
[----:B01----:R-:W-:Y:S01]  /*f360*/  ENDCOLLECTIVE ;  /* 0x000000000000791b */ /* 0x003fe20003800000 */
.L_x_12415:
[----:B------:R-:W-:Y:S02]  /*f370*/  IMAD.MOV.U32 R13, RZ, RZ, R4 ;  /* 0x000000ffff0d7224 */ /* 0x000fe400078e0004 */
[----:B------:R-:W-:Y:S02]  /*f380*/  IMAD.MOV.U32 R12, RZ, RZ, 0x1 ;  /* 0x00000001ff0c7424 */ /* 0x000fe400078e00ff */
[----:B------:R-:W-:-:S07]  /*f390*/  IMAD.MOV.U32 R3, RZ, RZ, R14 ;  /* 0x000000ffff037224 */ /* 0x000fce00078e000e */
[----:B------:R-:W-:Y:S05]  /*f3a0*/  WARPSYNC.COLLECTIVE R15, `(.L_x_12416) ;  /* 0x000000000f087348 */ /* 0x000fea0003c00000 */
[----:B------:R0:W1:Y:S02]  /*f3b0*/  SHFL.IDX P6, R14, R13, R12, R11 ;  /* 0x0000000c0d0e7389 */ /* 0x00006400000c000b */
[----:B01----:R-:W-:Y:S01]  /*f3c0*/  ENDCOLLECTIVE ;  /* 0x000000000000791b */ /* 0x003fe20003800000 */
.L_x_12416:
        /* <DEDUP_REMOVED lines=10> */
.L_x_12417:
        /* <DEDUP_REMOVED lines=12> */
.L_x_12418:
        /* <DEDUP_REMOVED lines=8> */
.L_x_12419:
        /* <DEDUP_REMOVED lines=9> */
.L_x_12346:
[----:B-1----:R1:W2:Y:S02]  /*f640*/  SYNCS.PHASECHK.TRANS64.TRYWAIT P0, [R16+URZ+0x19c20], R3 ;  /* 0x019c2003100075a7 */ /* 0x0022a4000800017f */
[----:B--2---:R-:W-:Y:S05]  /*f650*/  @!P0 NANOSLEEP.SYNCS 0x989680 ;  /* 0x009896800000895d */ /* 0x004fea0003900000 */
[----:B------:R-:W2:Y:S02]  /*f660*/  @!P0 SYNCS.PHASECHK.TRANS64 P0, [R16+URZ+0x19c20], R3 ;  /* 0x019c2003100085a7 */ /* 0x000ea4000800007f */
[----:B--2---:R-:W-:Y:S05]  /*f670*/  @!P0 BRA `(.L_x_12346) ;  /* 0xfffffffc00f08947 */ /* 0x004fea000383ffff */
[----:B------:R-:W-:Y:S05]  /*f680*/  BRA `(.L_x_12421) ;  /* 0xffffffd000e87947 */ /* 0x000fea000383ffff */
.L_x_12350:
[----:B0-----:R0:W1:Y:S02]  /*f690*/  SYNCS.PHASECHK.TRANS64.TRYWAIT P0, [R4+URZ+0x19c80], R10 ;  /* 0x019c800a040075a7 */ /* 0x001064000800017f */
[----:B-1----:R-:W-:Y:S05]  /*f6a0*/  @!P0 NANOSLEEP.SYNCS 0x989680 ;  /* 0x009896800000895d */ /* 0x002fea0003900000 */
[----:B------:R-:W1:Y:S02]  /*f6b0*/  @!P0 SYNCS.PHASECHK.TRANS64 P0, [R4+URZ+0x19c80], R10 ;  /* 0x019c800a040085a7 */ /* 0x000e64000800007f */
[----:B-1----:R-:W-:Y:S05]  /*f6c0*/  @!P0 BRA `(.L_x_12350) ;  /* 0xfffffffc00f08947 */ /* 0x002fea000383ffff */
[----:B------:R-:W-:Y:S05]  /*f6d0*/  BRA `(.L_x_12422) ;  /* 0xffffffd400b87947 */ /* 0x000fea000383ffff */
.L_x_12351:
        /* <DEDUP_REMOVED lines=8> */
.L_x_12424:
[----:B------:R-:W-:Y:S05]  /*f760*/  BSYNC B0 ;  /* 0x0000000000007941 */ /* 0x000fea0003800000 */
.L_x_12423:
        /* <DEDUP_REMOVED lines=10> */
.L_x_12425:
        /* <DEDUP_REMOVED lines=11> */
.L_x_12426:
        /* <DEDUP_REMOVED lines=11> */
.L_x_12427:
[----:B------:R-:W-:Y:S01]  /*f970*/  IMAD.MOV.U32 R2, RZ, RZ, R14 ;  /* 0x000000ffff027224 */ /* 0x000fe200078e000e */
[----:B------:R-:W-:Y:S06]  /*f980*/  BRA `(.L_x_12428) ;  /* 0xffffffd400a47947 */ /* 0x000fec000383ffff */
.L_x_12356:
[----:B---3--:R3:W4:Y:S02]  /*f990*/  SYNCS.PHASECHK.TRANS64.TRYWAIT P0, [R4+URZ+0x19c40], R10 ;  /* 0x019c400a040075a7 */ /* 0x008724000800017f */
[----:B----4-:R-:W-:Y:S05]  /*f9a0*/  @!P0 NANOSLEEP.SYNCS 0x989680 ;  /* 0x009896800000895d */ /* 0x010fea0003900000 */
[----:B------:R-:W4:Y:S02]  /*f9b0*/  @!P0 SYNCS.PHASECHK.TRANS64 P0, [R4+URZ+0x19c40], R10 ;  /* 0x019c400a040085a7 */ /* 0x000f24000800007f */
[----:B----4-:R-:W-:Y:S05]  /*f9c0*/  @!P0 BRA `(.L_x_12356) ;  /* 0xfffffffc00f08947 */ /* 0x010fea000383ffff */
[----:B------:R-:W-:Y:S05]  /*f9d0*/  BRA `(.L_x_12429) ;  /* 0xffffffd800087947 */ /* 0x000fea000383ffff */
.L_x_12357:
        /* <DEDUP_REMOVED lines=8> */
.L_x_12431:
[----:B------:R-:W-:Y:S05]  /*fa60*/  BSYNC B0 ;  /* 0x0000000000007941 */ /* 0x000fea0003800000 */
.L_x_12430:
        /* <DEDUP_REMOVED lines=8> */
.L_x_12432:
[----:B------:R-:W-:Y:S02]  /*faf0*/  IMAD.MOV.U32 R13, RZ, RZ, R8 ;  /* 0x000000ffff0d7224 */ /* 0x000fe400078e0008 */
[----:B------:R-:W-:Y:S02]  /*fb00*/  IMAD.MOV.U32 R12, RZ, RZ, 0x1 ;  /* 0x00000001ff0c7424 */ /* 0x000fe400078e00ff */
[----:B------:R-:W-:-:S07]  /*fb10*/  IMAD.MOV.U32 R2, RZ, RZ, R14 ;  /* 0x000000ffff027224 */ /* 0x000fce00078e000e */
[----:B------:R-:W-:Y:S05]  /*fb20*/  WARPSYNC.COLLECTIVE R15, `(.L_x_12433) ;  /* 0x000000000f087348 */ /* 0x000fea0003c00000 */
[----:B------:R0:W1:Y:S02]  /*fb30*/  SHFL.IDX P6, R14, R13, R12, R11 ;  /* 0x0000000c0d0e7389 */ /* 0x00006400000c000b */
[----:B01----:R-:W-:Y:S01]  /*fb40*/  ENDCOLLECTIVE ;  /* 0x000000000000791b */ /* 0x003fe20003800000 */
.L_x_12433:
        /* <DEDUP_REMOVED lines=13> */
.L_x_12434:
[----:B------:R-:W-:Y:S01]  /*fc20*/  IMAD.MOV.U32 R2, RZ, RZ, R14 ;  /* 0x000000ffff027224 */ /* 0x000fe200078e000e */
[----:B------:R-:W-:Y:S06]  /*fc30*/  BRA `(.L_x_12435) ;  /* 0xffffffd400fc7947 */ /* 0x000fec000383ffff */
.L_x_12362:
[----:B0-----:R0:W4:Y:S02]  /*fc40*/  SYNCS.PHASECHK.TRANS64.TRYWAIT P2, [R2+URZ+0x19c70], R3 ;  /* 0x019c7003020075a7 */ /* 0x001124000804017f */
[----:B----4-:R-:W-:Y:S05]  /*fc50*/  @!P2 NANOSLEEP.SYNCS 0x989680 ;  /* 0x009896800000a95d */ /* 0x010fea0003900000 */
[----:B------:R-:W4:Y:S02]  /*fc60*/  @!P2 SYNCS.PHASECHK.TRANS64 P2, [R2+URZ+0x19c70], R3 ;  /* 0x019c70030200a5a7 */ /* 0x000f24000804007f */
[----:B----4-:R-:W-:Y:S05]  /*fc70*/  @!P2 BRA `(.L_x_12362) ;  /* 0xfffffffc00f0a947 */ /* 0x010fea000383ffff */
[----:B------:R-:W-:Y:S05]  /*fc80*/  BRA `(.L_x_12436) ;  /* 0xffffffd800687947 */ /* 0x000fea000383ffff */
.L_x_12364:
[----:B0-----:R0:W2:Y:S02]  /*fc90*/  SYNCS.PHASECHK.TRANS64.TRYWAIT P2, [R2+URZ+0x19c60], R3 ;  /* 0x019c6003020075a7 */ /* 0x0010a4000804017f */
[----:B--2---:R-:W-:Y:S05]  /*fca0*/  @!P2 NANOSLEEP.SYNCS 0x989680 ;  /* 0x009896800000a95d */ /* 0x004fea0003900000 */
[----:B------:R-:W2:Y:S02]  /*fcb0*/  @!P2 SYNCS.PHASECHK.TRANS64 P2, [R2+URZ+0x19c60], R3 ;  /* 0x019c60030200a5a7 */ /* 0x000ea4000804007f */
[----:B--2---:R-:W-:Y:S05]  /*fcc0*/  @!P2 BRA `(.L_x_12364) ;  /* 0xfffffffc00f0a947 */ /* 0x004fea000383ffff */
[----:B------:R-:W-:Y:S05]  /*fcd0*/  BRA `(.L_x_12437) ;  /* 0xffffffd800787947 */ /* 0x000fea000383ffff */
.L_x_12372:
[----:B0-----:R0:W1:Y:S02]  /*fce0*/  SYNCS.PHASECHK.TRANS64.TRYWAIT P2, [R0+URZ+0x19c70], R3 ;  /* 0x019c7003000075a7 */ /* 0x001064000804017f */
[----:B-1----:R-:W-:Y:S05]  /*fcf0*/  @!P2 NANOSLEEP.SYNCS 0x989680 ;  /* 0x009896800000a95d */ /* 0x002fea0003900000 */
[----:B------:R-:W1:Y:S02]  /*fd00*/  @!P2 SYNCS.PHASECHK.TRANS64 P2, [R0+URZ+0x19c70], R3 ;  /* 0x019c70030000a5a7 */ /* 0x000e64000804007f */
[----:B-1----:R-:W-:Y:S05]  /*fd10*/  @!P2 BRA `(.L_x_12372) ;  /* 0xfffffffc00f0a947 */ /* 0x002fea000383ffff */
[----:B------:R-:W-:Y:S05]  /*fd20*/  BRA `(.L_x_12438) ;  /* 0xffffffe000187947 */ /* 0x000fea000383ffff */
.L_x_12374:
[----:B0-----:R0:W1:Y:S02]  /*fd30*/  SYNCS.PHASECHK.TRANS64.TRYWAIT P2, [R0+URZ+0x19c60], R3 ;  /* 0x019c6003000075a7 */ /* 0x001064000804017f */
[----:B-1----:R-:W-:Y:S05]  /*fd40*/  @!P2 NANOSLEEP.SYNCS 0x989680 ;  /* 0x009896800000a95d */ /* 0x002fea0003900000 */
[----:B------:R-:W1:Y:S02]  /*fd50*/  @!P2 SYNCS.PHASECHK.TRANS64 P2, [R0+URZ+0x19c60], R3 ;  /* 0x019c60030000a5a7 */ /* 0x000e64000804007f */
[----:B-1----:R-:W-:Y:S05]  /*fd60*/  @!P2 BRA `(.L_x_12374) ;  /* 0xfffffffc00f0a947 */ /* 0x002fea000383ffff */
[----:B------:R-:W-:Y:S05]  /*fd70*/  BRA `(.L_x_12439) ;  /* 0xffffffe000247947 */ /* 0x000fea000383ffff */
.L_x_12381:
[----:B-1----:R1:W2:Y:S02]  /*fd80*/  SYNCS.PHASECHK.TRANS64.TRYWAIT P0, [R5+URZ+0x19c20], R0 ;  /* 0x019c2000050075a7 */ /* 0x0022a4000800017f */
[----:B--2---:R-:W-:Y:S05]  /*fd90*/  @!P0 NANOSLEEP.SYNCS 0x989680 ;  /* 0x009896800000895d */ /* 0x004fea0003900000 */
[----:B------:R-:W2:Y:S02]  /*fda0*/  @!P0 SYNCS.PHASECHK.TRANS64 P0, [R5+URZ+0x19c20], R0 ;  /* 0x019c2000050085a7 */ /* 0x000ea4000800007f */
[----:B--2---:R-:W-:Y:S05]  /*fdb0*/  @!P0 BRA `(.L_x_12381) ;  /* 0xfffffffc00f08947 */ /* 0x004fea000383ffff */
[----:B------:R-:W-:Y:S05]  /*fdc0*/  BRA `(.L_x_12440) ;  /* 0xffffffe800007947 */ /* 0x000fea000383ffff */
.L_x_12382:
        /* <DEDUP_REMOVED lines=11> */
.L_x_12442:
[----:B------:R-:W-:Y:S05]  /*fe80*/  BSYNC B0 ;  /* 0x0000000000007941 */ /* 0x000fea0003800000 */
.L_x_12441:
[----:B------:R-:W-:Y:S05]  /*fe90*/  BRA `(.L_x_12443) ;  /* 0xffffffe400e87947 */ /* 0x000fea000383ffff */
.L_x_12385:
[----:B------:R-:W-:Y:S01]  /*fea0*/  BSSY B1, `(.L_x_12444) ;  /* 0x0000006000017945 */ /* 0x000fe20003800000 */
[----:B------:R-:W-:-:S07]  /*feb0*/  IMAD.MOV.U32 R15, RZ, RZ, -0x1 ;  /* 0xffffffffff0f7424 */ /* 0x000fce00078e00ff */
[----:B01----:R-:W-:Y:S05]  /*fec0*/  WARPSYNC.COLLECTIVE R15, `(.L_x_12445) ;  /* 0x000000000f0c7348 */ /* 0x003fea0003c00000 */
[----:B------:R-:W-:Y:S02]  /*fed0*/  ELECT P6, UR62, PT ;  /* 0x00000000003e782f */ /* 0x000fe400038c0000 */
[----:B------:R-:W-:Y:S01]  /*fee0*/  MOV R14, UR62 ;  /* 0x0000003e000e7c02 */ /* 0x000fe20008000f00 */
[----:B01----:R-:W-:Y:S10]  /*fef0*/  ENDCOLLECTIVE ;  /* 0x000000000000791b */ /* 0x003ff40003800000 */
.L_x_12445:
[----:B------:R-:W-:Y:S05]  /*ff00*/  BSYNC B1 ;  /* 0x0000000000017941 */ /* 0x000fea0003800000 */
.L_x_12444:
[----:B------:R-:W-:Y:S05]  /*ff10*/  BRA `(.L_x_12446) ;  /* 0xffffffe400e07947 */ /* 0x000fea000383ffff */
.L_x_12387:
[----:B-1----:R1:W2:Y:S02]  /*ff20*/  SYNCS.PHASECHK.TRANS64.TRYWAIT P1, [R3+URZ+0x19c40], R2 ;  /* 0x019c4002030075a7 */ /* 0x0022a4000802017f */
[----:B--2---:R-:W-:Y:S05]  /*ff30*/  @!P1 NANOSLEEP.SYNCS 0x989680 ;  /* 0x009896800000995d */ /* 0x004fea0003900000 */
[----:B------:R-:W2:Y:S02]  /*ff40*/  @!P1 SYNCS.PHASECHK.TRANS64 P1, [R3+URZ+0x19c40], R2 ;  /* 0x019c4002030095a7 */ /* 0x000ea4000802007f */
[----:B--2---:R-:W-:Y:S05]  /*ff50*/  @!P1 BRA `(.L_x_12387) ;  /* 0xfffffffc00f09947 */ /* 0x004fea000383ffff */
[----:B------:R-:W-:Y:S05]  /*ff60*/  BRA `(.L_x_12447) ;  /* 0xffffffe800007947 */ /* 0x000fea000383ffff */
.L_x_12389:
[----:B--2---:R2:W3:Y:S02]  /*ff70*/  SYNCS.PHASECHK.TRANS64.TRYWAIT P1, [R5+URZ+0x19c40], R0 ;  /* 0x019c4000050075a7 */ /* 0x0044e4000802017f */
[----:B---3--:R-:W-:Y:S05]  /*ff80*/  @!P1 NANOSLEEP.SYNCS 0x989680 ;  /* 0x009896800000995d */ /* 0x008fea0003900000 */
[----:B------:R-:W3:Y:S02]  /*ff90*/  @!P1 SYNCS.PHASECHK.TRANS64 P1, [R5+URZ+0x19c40], R0 ;  /* 0x019c4000050095a7 */ /* 0x000ee4000802007f */
[----:B---3--:R-:W-:Y:S05]  /*ffa0*/  @!P1 BRA `(.L_x_12389) ;  /* 0xfffffffc00f09947 */ /* 0x008fea000383ffff */
[----:B------:R-:W-:Y:S05]  /*ffb0*/  BRA `(.L_x_12448) ;  /* 0xffffffe8000c7947 */ /* 0x000fea000383ffff */
.L_x_12391:
[----:B---3--:R3:W4:Y:S02]  /*ffc0*/  SYNCS.PHASECHK.TRANS64.TRYWAIT P1, [R3+URZ+0x19c60], R2 ;  /* 0x019c6002030075a7 */ /* 0x008724000802017f */
[----:B----4-:R-:W-:Y:S05]  /*ffd0*/  @!P1 NANOSLEEP.SYNCS 0x989680 ;  /* 0x009896800000995d */ /* 0x010fea0003900000 */
[----:B------:R-:W4:Y:S02]  /*ffe0*/  @!P1 SYNCS.PHASECHK.TRANS64 P1, [R3+URZ+0x19c60], R2 ;  /* 0x019c6002030095a7 */ /* 0x000f24000802007f */
[----:B----4-:R-:W-:Y:S05]  /*fff0*/  @!P1 BRA `(.L_x_12391) ;  /* 0xfffffffc00f09947 */ /* 0x010fea000383ffff */
[----:B------:R-:W-:Y:S05]  /*10000*/  BRA `(.L_x_12449) ;  /* 0xffffffe800087947 */ /* 0x000fea000383ffff */
.L_x_12393:
[----:B----4-:R4:W0:Y:S02]  /*10010*/  SYNCS.PHASECHK.TRANS64.TRYWAIT P1, [R5+URZ+0x19c60], R0 ;  /* 0x019c6000050075a7 */ /* 0x010824000802017f */
[----:B0-----:R-:W-:Y:S05]  /*10020*/  @!P1 NANOSLEEP.SYNCS 0x989680 ;  /* 0x009896800000995d */ /* 0x001fea0003900000 */
[----:B------:R-:W0:Y:S02]  /*10030*/  @!P1 SYNCS.PHASECHK.TRANS64 P1, [R5+URZ+0x19c60], R0 ;  /* 0x019c6000050095a7 */ /* 0x000e24000802007f */
[----:B0-----:R-:W-:Y:S05]  /*10040*/  @!P1 BRA `(.L_x_12393) ;  /* 0xfffffffc00f09947 */ /* 0x001fea000383ffff */
[----:B------:R-:W-:Y:S05]  /*10050*/  BRA `(.L_x_12450) ;  /* 0xffffffe800047947 */ /* 0x000fea000383ffff */
.L_x_12395:
[----:B------:R0:W0:Y:S02]  /*10060*/  SYNCS.PHASECHK.TRANS64.TRYWAIT P1, [R3+URZ+0x19c80], R2 ;  /* 0x019c8002030075a7 */ /* 0x000024000802017f */
[----:B0-----:R-:W-:Y:S05]  /*10070*/  @!P1 NANOSLEEP.SYNCS 0x989680 ;  /* 0x009896800000995d */ /* 0x001fea0003900000 */
[----:B------:R-:W0:Y:S02]  /*10080*/  @!P1 SYNCS.PHASECHK.TRANS64 P1, [R3+URZ+0x19c80], R2 ;  /* 0x019c8002030095a7 */ /* 0x000e24000802007f */
[----:B0-----:R-:W-:Y:S05]  /*10090*/  @!P1 BRA `(.L_x_12395) ;  /* 0xfffffffc00f09947 */ /* 0x001fea000383ffff */
[----:B------:R-:W-:Y:S05]  /*100a0*/  BRA `(.L_x_12451) ;  /* 0xffffffe800007947 */ /* 0x000fea000383ffff */
.L_x_12452:
        /* <DEDUP_REMOVED lines=13> */
.L_x_15858:


//--------------------- .text._ZN7cutlass13device_kernelIN5flash11enable_sm90INS1_16FlashAttnFwdSm90INS1_25CollectiveMainloopFwdSm90ILi2EN4cute5tupleIJNS5_1CILi1EEES8_S8_EEENS6_IJNS7_ILi192EEENS7_ILi128EEENS7_ILi96EEEEEELi96ENS_12float_e4m3_tEfNS_4arch4Sm90ELb1ELb0ELb0ELb1ELb1ELb0ELb0ELb1ELb1ELb1ELb0ELb0EEENS1_21CollectiveEpilogueFwdINS6_IJSA_SC_SB_EEES9_NS_10bfloat16_tESG_Li384ELb1ELb1ELb0ELb1EEENS1_36VarlenDynamicPersistentTileSchedulerILi192ELi128ELi384ELi128ELb0ELb1ELb1ELb1ELb1ELb1EEEEEEEEEvNT_6ParamsE --------------------------
	.section	.text._ZN7cutlass13device_kernelIN5flash11enable_sm90INS1_16FlashAttnFwdSm90INS1_25CollectiveMainloopFwdSm90ILi2EN4cute5tupleIJNS5_1CILi1EEES8_S8_EEENS6_IJNS7_ILi192EEENS7_ILi128EEENS7_ILi96EEEEEELi96ENS_12float_e4m3_tEfNS_4arch4Sm90ELb1ELb0ELb0ELb1ELb1ELb0ELb0ELb1ELb1ELb1ELb0ELb0EEENS1_21CollectiveEpilogueFwdINS6_IJSA_SC_SB_EEES9_NS_10bfloat16_tESG_Li384ELb1ELb1ELb0ELb1EEENS1_36VarlenDynamicPersistentTileSchedulerILi192ELi128ELi384ELi128ELb0ELb1ELb1ELb1ELb1ELb1EEEEEEEEEvNT_6ParamsE,"ax",@progbits
	.align	128
.text._ZN7cutlass13device_kernelIN5flash11enable_sm90INS1_16FlashAttnFwdSm90INS1_25CollectiveMainloopFwdSm90ILi2EN4cute5tupleIJNS5_1CILi1EEES8_S8_EEENS6_IJNS7_ILi192EEENS7_ILi128EEENS7_ILi96EEEEEELi96ENS_12float_e4m3_tEfNS_4arch4Sm90ELb1ELb0ELb0ELb1ELb1ELb0ELb0ELb1ELb1ELb1ELb0ELb0EEENS1_21CollectiveEpilogueFwdINS6_IJSA_SC_SB_EEES9_NS_10bfloat16_tESG_Li384ELb1ELb1ELb0ELb1EEENS1_36VarlenDynamicPersistentTileSchedulerILi192ELi128ELi384ELi128ELb0ELb1ELb1ELb1ELb1ELb1EEEEEEEEEvNT_6ParamsE:
        .type           _ZN7cutlass13device_kernelIN5flash11enable_sm90INS1_16FlashAttnFwdSm90INS1_25CollectiveMainloopFwdSm90ILi2EN4cute5tupleIJNS5_1CILi1EEES8_S8_EEENS6_IJNS7_ILi192EEENS7_ILi128EEENS7_ILi96EEEEEELi96ENS_12float_e4m3_tEfNS_4arch4Sm90ELb1ELb0ELb0ELb1ELb1ELb0ELb0ELb1ELb1ELb1ELb0ELb0EEENS1_21CollectiveEpilogueFwdINS6_IJSA_SC_SB_EEES9_NS_10bfloat16_tESG_Li384ELb1ELb1ELb0ELb1EEENS1_36VarlenDynamicPersistentTileSchedulerILi192ELi128ELi384ELi128ELb0ELb1ELb1ELb1ELb1ELb1EEEEEEEEEvNT_6ParamsE,@function
        .size           _ZN7cutlass13device_kernelIN5flash11enable_sm90INS1_16FlashAttnFwdSm90INS1_25CollectiveMainloopFwdSm90ILi2EN4cute5tupleIJNS5_1CILi1EEES8_S8_EEENS6_IJNS7_ILi192EEENS7_ILi128EEENS7_ILi96EEEEEELi96ENS_12float_e4m3_tEfNS_4arch4Sm90ELb1ELb0ELb0ELb1ELb1ELb0ELb0ELb1ELb1ELb1ELb0ELb0EEENS1_21CollectiveEpilogueFwdINS6_IJSA_SC_SB_EEES9_NS_10bfloat16_tESG_Li384ELb1ELb1ELb0ELb1EEENS1_36VarlenDynamicPersistentTileSchedulerILi192ELi128ELi384ELi128ELb0ELb1ELb1ELb1ELb1ELb1EEEEEEEEEvNT_6ParamsE,(.L_x_15859 - _ZN7cutlass13device_kernelIN5flash11enable_sm90INS1_16FlashAttnFwdSm90INS1_25CollectiveMainloopFwdSm90ILi2EN4cute5tupleIJNS5_1CILi1EEES8_S8_EEENS6_IJNS7_ILi192EEENS7_ILi128EEENS7_ILi96EEEEEELi96ENS_12float_e4m3_tEfNS_4arch4Sm90ELb1ELb0ELb0ELb1ELb1ELb0ELb0ELb1ELb1ELb1ELb0ELb0EEENS1_21CollectiveEpilogueFwdINS6_IJSA_SC_SB_EEES9_NS_10bfloat16_tESG_Li384ELb1ELb1ELb0ELb1EEENS1_36VarlenDynamicPersistentTileSchedulerILi192ELi128ELi384ELi128ELb0ELb1ELb1ELb1ELb1ELb1EEEEEEEEEvNT_6ParamsE)
        .other          _ZN7cutlass13device_kernelIN5flash11enable_sm90INS1_16FlashAttnFwdSm90INS1_25CollectiveMainloopFwdSm90ILi2EN4cute5tupleIJNS5_1CILi1EEES8_S8_EEENS6_IJNS7_ILi192EEENS7_ILi128EEENS7_ILi96EEEEEELi96ENS_12float_e4m3_tEfNS_4arch4Sm90ELb1ELb0ELb0ELb1ELb1ELb0ELb0ELb1ELb1ELb1ELb0ELb0EEENS1_21CollectiveEpilogueFwdINS6_IJSA_SC_SB_EEES9_NS_10bfloat16_tESG_Li384ELb1ELb1ELb0ELb1EEENS1_36VarlenDynamicPersistentTileSchedulerILi192ELi128ELi384ELi128ELb0ELb1ELb1ELb1ELb1ELb1EEEEEEEEEvNT_6ParamsE,@"STO_CUDA_ENTRY STV_DEFAULT"
_ZN7cutlass13device_kernelIN5flash11enable_sm90INS1_16FlashAttnFwdSm90INS1_25CollectiveMainloopFwdSm90ILi2EN4cute5tupleIJNS5_1CILi1EEES8_S8_EEENS6_IJNS7_ILi192EEENS7_ILi128EEENS7_ILi96EEEEEELi96ENS_12float_e4m3_tEfNS_4arch4Sm90ELb1ELb0ELb0ELb1ELb1ELb0ELb0ELb1ELb1ELb1ELb0ELb0EEENS1_21CollectiveEpilogueFwdINS6_IJSA_SC_SB_EEES9_NS_10bfloat16_tESG_Li384ELb1ELb1ELb0ELb1EEENS1_36VarlenDynamicPersistentTileSchedulerILi192ELi128ELi384ELi128ELb0ELb1ELb1ELb1ELb1ELb1EEEEEEEEEvNT_6ParamsE:
        /* <DEDUP_REMOVED lines=45> */
.L_x_12453:
        /* <DEDUP_REMOVED lines=22> */
.L_x_12454:
        /* <DEDUP_REMOVED lines=18> */
.L_x_12455:
        /* <DEDUP_REMOVED lines=22> */
.L_x_12456:
        /* <DEDUP_REMOVED lines=24> */
.L_x_12457:
        /* <DEDUP_REMOVED lines=8> */
.L_x_12459:
        /* <DEDUP_REMOVED lines=68> */
.L_x_12511:
[----:B01-34-:R-:W0:Y:S01]  /*0cf0*/  LDC.64 R2, c[0x0][0xc88] ;  /* 0x00032200ff027b82 */ /* 0x01be220000000a00 */
[----:B------:R-:W-:Y:S01]  /*0d00*/  ULDC.64 UR6, c[0x0][0xa28] ;  /* 0x00028a0000067ab9 */ /* 0x000fe20000000a00 */
[----:B------:R-:W-:Y:S01]  /*0d10*/  ULDC.64 UR8, c[0x0][0xa18] ;  /* 0x0002860000087ab9 */ /* 0x000fe20000000a00 */
[----:B------:R-:W-:Y:S01]  /*0d20*/  ULDC UR4, c[0x0][0x424] ;  /* 0x0001090000047ab9 */ /* 0x000fe20000000800 */
[----:B0-----:R-:W-:-:S06]  /*0d30*/  IMAD.WIDE R2, R47, 0x4, R2 ;  /* 0x000000042f027825 */ /* 0x001fcc00078e0202 */
[----:B--2---:R-:W2:Y:S01]  /*0d40*/  LDG.E R2, desc[UR52][R2.64] ;  /* 0x0000003402027981 */ /* 0x004ea2000c1e1900 */
        /* <DEDUP_REMOVED lines=15> */
[----:B-----5:R-:W-:-:S03]  /*0e40*/  IMAD.U32 R4, RZ, RZ, UR8 ;  /* 0x00000008ff047e24 */ /* 0x020fc6000f8e00ff */
[----:B------:R-:W-:Y:S01]  /*0e50*/  IMAD.U32 R5, RZ, RZ, UR9 ;  /* 0x00000009ff057e24 */ /* 0x000fe2000f8e00ff */
[----:B------:R-:W2:Y:S01]  /*0e60*/  @P0 LDG.E R2, desc[UR52][R2.64] ;  /* 0x0000003402020981 */ /* 0x000ea2000c1e1900 */
[----:B------:R-:W-:Y:S01]  /*0e70*/  UISETP.NE.U32.AND UP0, UPT, UR6, URZ, UPT ;  /* 0x0000003f0600728c */ /* 0x000fe2000bf05070 */
[----:B------:R-:W-:Y:S02]  /*0e80*/  ULDC.64 UR8, c[0x0][0xa20] ;  /* 0x0002880000087ab9 */ /* 0x000fe40000000a00 */
[----:B------:R-:W3:Y:S01]  /*0e90*/  @P2 LDG.E R4, desc[UR52][R4.64] ;  /* 0x0000003404042981 */ /* 0x000ee2000c1e1900 */
        /* <DEDUP_REMOVED lines=24> */
.L_x_12460:
        /* <DEDUP_REMOVED lines=9> */
.L_x_12461:
        /* <DEDUP_REMOVED lines=13> */
.L_x_12462:
        /* <DEDUP_REMOVED lines=38> */
[----:B------:R-:W-:Y:S01]  /*13e0*/  UIMAD UR43, UR5, 0xc0, URZ ;  /* 0x000000c0052b78a4 */ /* 0x000fe2000f8e023f */
        /* <DEDUP_REMOVED lines=89> */
.L_x_12464:
        /* <DEDUP_REMOVED lines=9> */
.L_x_12613:
[----:B------:R-:W-:Y:S05]  /*1a10*/  @!P0 BRA `(.L_x_12466) ;  /* 0x0000000000048947 */ /* 0x000fea0003800000 */
[----:B------:R-:W-:Y:S01]  /*1a20*/  BPT.TRAP 0x1 ;  /* 0x000000040000795c */ /* 0x000fe20000300000 */
.L_x_12466:
[----:B0-----:R-:W-:Y:S02]  /*1a30*/  IMAD.U32 R3, RZ, RZ, UR38 ;  /* 0x00000026ff037e24 */ /* 0x001fe4000f8e00ff */
[----:B------:R-:W-:-:S03]  /*1a40*/  IMAD.U32 R0, RZ, RZ, UR37 ;  /* 0x00000025ff007e24 */ /* 0x000fc6000f8e00ff */
[----:B------:R-:W-:Y:S02]  /*1a50*/  LEA R3, R3, UR46, 0x3 ;  /* 0x0000002e03037c11 */ /* 0x000fe4000f8e18ff */
[----:B------:R-:W-:-:S04]  /*1a60*/  SHF.L.U32 R0, R0, 0x1f, RZ ;  /* 0x0000001f00007819 */ /* 0x000fc800000006ff */
[----:B------:R0:W1:Y:S01]  /*1a70*/  SYNCS.PHASECHK.TRANS64.TRYWAIT P1, [R3+URZ+0x19c30], R0 ;  /* 0x019c3000030075a7 */ /* 0x000062000802017f */
[----:B------:R-:W-:Y:S05]  /*1a80*/  @!P0 BRA `(.L_x_12467) ;  /* 0x0000000000048947 */ /* 0x000fea0003800000 */
[----:B------:R-:W-:Y:S01]  /*1a90*/  BPT.TRAP 0x1 ;  /* 0x000000040000795c */ /* 0x000fe20000300000 */
.L_x_12467:
[----:B-1----:R-:W-:Y:S05]  /*1aa0*/  @P1 BRA `(.L_x_12468) ;  /* 0x0000000000081947 */ /* 0x002fea0003800000 */
[----:B------:R-:W1:Y:S02]  /*1ab0*/  SYNCS.PHASECHK.TRANS64.TRYWAIT P1, [R3+URZ+0x19c30], R0 ;  /* 0x019c3000030075a7 */ /* 0x000e64000802017f */
[----:B-1----:R-:W-:Y:S05]  /*1ac0*/  @!P1 BRA `(.L_x_12469) ;  /* 0x000000ec00149947 */ /* 0x002fea0003800000 */
.L_x_12468:
        /* <DEDUP_REMOVED lines=28> */
.L_x_12470:
[----:B------:R-:W-:Y:S01]  /*1c90*/  UISETP.NE.AND UP0, UPT, UR51, URZ, UPT ;  /* 0x0000003f3300728c */ /* 0x000fe2000bf05270 */
[----:B------:R-:W-:Y:S01]  /*1ca0*/  VIADD R6, R17, UR43 ;  /* 0x0000002b11067c36 */ /* 0x000fe20008000000 */
[----:B------:R-:W-:Y:S01]  /*1cb0*/  R2UR UR11, R3 ;  /* 0x00000000030b72ca */ /* 0x000fe200000e0000 */
[----:B------:R-:W-:Y:S01]  /*1cc0*/  IMAD.U32 R111, RZ, RZ, UR44 ;  /* 0x0000002cff6f7e24 */ /* 0x000fe2000f8e00ff */
[----:B------:R-:W-:Y:S01]  /*1cd0*/  UMOV UR10, UR43 ;  /* 0x0000002b000a7c82 */ /* 0x000fe20008000000 */
[----:B------:R-:W-:Y:S01]  /*1ce0*/  UIADD3 UR18, UR54, -0x2, URZ ;  /* 0xfffffffe36127890 */ /* 0x000fe2000fffe03f */
[----:B------:R-:W-:Y:S02]  /*1cf0*/  PLOP3.LUT P1, PT, PT, PT, UP0, 0x80, 0x0 ;  /* 0x000000000000781c */ /* 0x000fe40003f2f008 */
[----:B------:R-:W-:Y:S02]  /*1d00*/  CS2R R134, SRZ ;  /* 0x0000000000867805 */ /* 0x000fe4000001ff00 */
[----:B------:R-:W-:-:S02]  /*1d10*/  PLOP3.LUT P2, PT, PT, PT, UP0, 0x80, 0x0 ;  /* 0x000000000000781c */ /* 0x000fc40003f4f008 */
[----:B------:R-:W-:Y:S02]  /*1d20*/  CS2R R132, SRZ ;  /* 0x0000000000847805 */ /* 0x000fe4000001ff00 */
[----:B------:R-:W-:Y:S01]  /*1d30*/  CS2R R130, SRZ ;  /* 0x0000000000827805 */ /* 0x000fe2000001ff00 */
[----:B------:R-:W-:Y:S01]  /*1d40*/  @UP0 ULDC UR6, c[0x0][0x44c] ;  /* 0x0001130000060ab9 */ /* 0x000fe20000000800 */
[----:B------:R-:W-:Y:S01]  /*1d50*/  @UP0 ULDC UR14, c[0x0][0x450] ;  /* 0x00011400000e0ab9 */ /* 0x000fe20000000800 */
[----:B------:R-:W-:Y:S02]  /*1d60*/  CS2R R128, SRZ ;  /* 0x0000000000807805 */ /* 0x000fe4000001ff00 */
[----:B------:R-:W-:Y:S02]  /*1d70*/  CS2R R126, SRZ ;  /* 0x00000000007e7805 */ /* 0x000fe4000001ff00 */
[----:B------:R-:W-:Y:S02]  /*1d80*/  CS2R R124, SRZ ;  /* 0x00000000007c7805 */ /* 0x000fe4000001ff00 */
[----:B------:R-:W-:-:S02]  /*1d90*/  CS2R R122, SRZ ;  /* 0x00000000007a7805 */ /* 0x000fc4000001ff00 */
[----:B------:R-:W-:Y:S02]  /*1da0*/  CS2R R120, SRZ ;  /* 0x0000000000787805 */ /* 0x000fe4000001ff00 */
[----:B------:R-:W-:Y:S01]  /*1db0*/  CS2R R118, SRZ ;  /* 0x0000000000767805 */ /* 0x000fe2000001ff00 */
[----:B01----:R-:W-:Y:S01]  /*1dc0*/  @P1 IMAD.HI.U32 R0, R6, UR6, RZ ;  /* 0x0000000606001c27 */ /* 0x003fe2000f8e00ff */
[----:B------:R-:W-:Y:S01]  /*1dd0*/  @UP0 ULDC UR6, c[0x0][0x450] ;  /* 0x0001140000060ab9 */ /* 0x000fe20000000800 */
[----:B------:R-:W-:Y:S02]  /*1de0*/  CS2R R116, SRZ ;  /* 0x0000000000747805 */ /* 0x000fe4000001ff00 */
[----:B------:R-:W-:Y:S02]  /*1df0*/  CS2R R114, SRZ ;  /* 0x0000000000727805 */ /* 0x000fe4000001ff00 */
[----:B------:R-:W-:Y:S02]  /*1e00*/  CS2R R112, SRZ ;  /* 0x0000000000707805 */ /* 0x000fe4000001ff00 */
[----:B------:R-:W-:Y:S01]  /*1e10*/  @P2 SHF.R.U32.HI R6, RZ, UR6, R0 ;  /* 0x00000006ff062c19 */ /* 0x000fe20008011600 */
[----:B------:R-:W-:-:S02]  /*1e20*/  UMOV UR6, 0xffffff80 ;  /* 0xffffff8000067882 */ /* 0x000fc40000000000 */
[----:B------:R-:W-:Y:S02]  /*1e30*/  UIMAD UR6, UR54, UR6, 0x80 ;  /* 0x00000080360674a4 */ /* 0x000fe4000f8e0206 */
[----:B------:R-:W0:Y:S02]  /*1e40*/  SHFL.IDX PT, R4, R6, 0x1, 0x1c1f ;  /* 0x003c1f0006047f89 */ /* 0x000e2400000e0000 */
[----:B------:R-:W-:Y:S02]  /*1e50*/  UIADD3 UR7, UR6, 0x1, URZ ;  /* 0x0000000106077890 */ /* 0x000fe4000fffe03f */
[----:B------:R-:W-:Y:S01]  /*1e60*/  UIADD3 UR6, UR49, UR6, URZ ;  /* 0x0000000631067290 */ /* 0x000fe2000fffe03f */
[----:B------:R-:W1:Y:S03]  /*1e70*/  SHFL.IDX PT, R6, R6, RZ, 0x1c1f ;  /* 0x001c1fff06067589 */ /* 0x000e6600000e0000 */
[----:B------:R-:W-:-:S02]  /*1e80*/  IMAD.U32 R7, RZ, RZ, UR7 ;  /* 0x00000007ff077e24 */ /* 0x000fc4000f8e00ff */
[----:B------:R-:W-:Y:S01]  /*1e90*/  IMAD.U32 R5, RZ, RZ, UR6 ;  /* 0x00000006ff057e24 */ /* 0x000fe2000f8e00ff */
[----:B------:R-:W-:Y:S01]  /*1ea0*/  @UP0 ULDC UR6, c[0x0][0x44c] ;  /* 0x0001130000060ab9 */ /* 0x000fe20000000800 */
[C---:B------:R-:W-:Y:S01]  /*1eb0*/  IMAD R0, R16.reuse, -0x2, R7 ;  /* 0xfffffffe10007824 */ /* 0x040fe200078e0207 */
[----:B------:R-:W-:Y:S01]  /*1ec0*/  UIMAD.WIDE.U32 UR6, UR43, UR6, URZ ;  /* 0x000000062b0672a5 */ /* 0x000fe2000f8e003f */
[----:B------:R-:W-:Y:S02]  /*1ed0*/  IMAD.U32 R7, RZ, RZ, UR50 ;  /* 0x00000032ff077e24 */ /* 0x000fe4000f8e00ff */
[----:B------:R-:W-:Y:S01]  /*1ee0*/  IMAD R2, R16, -0x2, R5 ;  /* 0xfffffffe10027824 */ /* 0x000fe200078e0205 */
[----:B------:R-:W-:Y:S02]  /*1ef0*/  @UP0 USHF.R.U32.HI UR10, URZ, UR14, UR7 ;  /* 0x0000000e3f0a0299 */ /* 0x000fe40008011607 */
[----:B------:R-:W-:Y:S02]  /*1f00*/  IADD3 R5, -R7, UR49, R0 ;  /* 0x0000003107057c10 */ /* 0x000fe4000fffe100 */
[----:B------:R-:W-:-:S02]  /*1f10*/  UIADD3 UR6, UR10, UR49, -UR50 ;  /* 0x000000310a067290 */ /* 0x000fc4000fffe832 */
[----:B0-----:R-:W-:Y:S02]  /*1f20*/  VIADDMNMX R4, R4, R5, R2, PT ;  /* 0x0000000504047246 */ /* 0x001fe40003800102 */
[----:B------:R-:W-:Y:S02]  /*1f30*/  USHF.R.S32.HI UR7, URZ, 0x1f, UR6 ;  /* 0x0000001f3f077899 */ /* 0x000fe40008011406 */
[C---:B------:R-:W-:Y:S02]  /*1f40*/  ISETP.GT.AND P1, PT, R4.reuse, RZ, PT ;  /* 0x000000ff0400720c */ /* 0x040fe40003f24270 */
[----:B------:R-:W-:Y:S01]  /*1f50*/  ULEA.HI UR7, UR7, UR6, URZ, 0x7 ;  /* 0x0000000607077291 */ /* 0x000fe2000f8f383f */
[C---:B------:R-:W-:Y:S01]  /*1f60*/  ISETP.GT.AND P2, PT, R4.reuse, 0x1, PT ;  /* 0x000000010400780c */ /* 0x040fe20003f44270 */
[----:B------:R-:W-:Y:S01]  /*1f70*/  UIADD3 UR6, UR11, 0x19c40, URZ ;  /* 0x00019c400b067890 */ /* 0x000fe2000fffe03f */
[----:B------:R-:W-:Y:S01]  /*1f80*/  ISETP.GT.AND P3, PT, R4, 0x8, PT ;  /* 0x000000080400780c */ /* 0x000fe20003f64270 */
[----:B------:R-:W-:Y:S01]  /*1f90*/  USHF.R.S32.HI UR7, URZ, 0x7, UR7 ;  /* 0x000000073f077899 */ /* 0x000fe20008011407 */
[----:B------:R-:W-:Y:S01]  /*1fa0*/  FSEL R105, R26, -INF , P1 ;  /* 0xff8000001a697808 */ /* 0x000fe20000800000 */
[----:B------:R-:W-:Y:S01]  /*1fb0*/  UPRMT UR6, UR45, 0x654, UR6 ;  /* 0x000006542d067896 */ /* 0x000fe20008000006 */
[----:B------:R-:W-:Y:S01]  /*1fc0*/  FSEL R107, R27, -INF , P2 ;  /* 0xff8000001b6b7808 */ /* 0x000fe20001000000 */
[----:B------:R-:W-:Y:S01]  /*1fd0*/  UISETP.LT.AND UP0, UPT, URZ, UR7, UPT ;  /* 0x000000073f00728c */ /* 0x000fe2000bf01270 */
[----:B------:R-:W-:-:S02]  /*1fe0*/  ISETP.GT.AND P1, PT, R4, 0x9, PT ;  /* 0x000000090400780c */ /* 0x000fc40003f24270 */
[----:B------:R-:W-:Y:S01]  /*1ff0*/  FSEL R7, R30, -INF , P3 ;  /* 0xff8000001e077808 */ /* 0x000fe20001800000 */
[----:B------:R-:W-:Y:S01]  /*2000*/  USEL UR17, URZ, UR7, !UP0 ;  /* 0x000000073f117287 */ /* 0x000fe2000c000000 */
[----:B------:R-:W-:Y:S02]  /*2010*/  FMNMX.FTZ R0, R105, R107, !PT ;  /* 0x0000006b69007209 */ /* 0x000fe40007810000 */
[C---:B------:R-:W-:Y:S01]  /*2020*/  ISETP.GT.AND P2, PT, R4.reuse, 0x10, PT ;  /* 0x000000100400780c */ /* 0x040fe20003f44270 */
[----:B------:R-:W-:Y:S01]  /*2030*/  UISETP.GE.AND UP0, UPT, UR18, UR17, UPT ;  /* 0x000000111200728c */ /* 0x000fe2000bf06270 */
[----:B------:R-:W-:Y:S01]  /*2040*/  FSEL R103, R31, -INF , P1 ;  /* 0xff8000001f677808 */ /* 0x000fe20000800000 */
[----:B------:R-:W-:Y:S01]  /*2050*/  SYNCS.ARRIVE.TRANS64.RED.A1T0 RZ, [UR6], RZ ;  /* 0x000000ffffff79a7 */ /* 0x000fe20008100406 */
        /* <DEDUP_REMOVED lines=87> */
[----:B------:R-:W-:Y:S01]  /*25d0*/  ISETP.GT.AND P3, PT, R2, 0x8, PT ;  /* 0x000000080200780c */ /* 0x000fe20003f64270 */
[----:B------:R-:W0:Y:S01]  /*25e0*/  SHFL.BFLY PT, R109, R8, 0x2, 0x1f ;  /* 0x0c401f00086d7f89 */ /* 0x000e2200000e0000 */
        /* <DEDUP_REMOVED lines=22> */
[----:B------:R-:W-:Y:S02]  /*2750*/  CS2R R108, SRZ ;  /* 0x00000000006c7805 */ /* 0x000fe4000001ff00 */
        /* <DEDUP_REMOVED lines=50> */
[----:B------:R1:W-:Y:S01]  /*2a80*/  MUFU.EX2 R33, R26 ;  /* 0x0000001a00217308 */ /* 0x0003e20000000800 */
[C---:B------:R-:W-:Y:S01]  /*2a90*/  ISETP.GT.AND P1, PT, R2.reuse, 0x31, PT ;  /* 0x000000310200780c */ /* 0x040fe20003f24270 */
[--C-:B------:R-:W-:Y:S01]  /*2aa0*/  FFMA.FTZ R21, R21, UR44, -R4.reuse ;  /* 0x0000002c15157c23 */ /* 0x100fe20008010804 */
[----:B------:R-:W-:Y:S01]  /*2ab0*/  FMNMX.FTZ R97, R45, R20, !PT ;  /* 0x000000142d617209 */ /* 0x000fe20007810000 */
[--C-:B------:R-:W-:Y:S01]  /*2ac0*/  FFMA.FTZ R20, R93, UR44, -R4.reuse ;  /* 0x0000002c5d147c23 */ /* 0x100fe20008010804 */
[----:B------:R-:W-:Y:S01]  /*2ad0*/  ISETP.GT.AND P2, PT, R2, 0x60, PT ;  /* 0x000000600200780c */ /* 0x000fe20003f44270 */
[--C-:B------:R-:W-:Y:S01]  /*2ae0*/  FFMA.FTZ R31, R31, UR44, -R4.reuse ;  /* 0x0000002c1f1f7c23 */ /* 0x100fe20008010804 */
[----:B------:R-:W-:Y:S01]  /*2af0*/  FMNMX.FTZ R97, R48, R97, !PT ;  /* 0x0000006130617209 */ /* 0x000fe20007810000 */
[----:B------:R-:W-:Y:S01]  /*2b00*/  MUFU.EX2 R10, R10 ;  /* 0x0000000a000a7308 */ /* 0x000fe20000000800 */
[----:B-1----:R-:W-:Y:S01]  /*2b10*/  FSEL R26, R49, -INF , P1 ;  /* 0xff800000311a7808 */ /* 0x002fe20000800000 */
[--C-:B------:R-:W-:Y:S01]  /*2b20*/  FFMA.FTZ R49, R95, UR44, -R4.reuse ;  /* 0x0000002c5f317c23 */ /* 0x100fe20008010804 */
        /* <DEDUP_REMOVED lines=13> */
[----:B------:R-:W-:Y:S01]  /*2c00*/  FFMA.FTZ R11, R11, UR44, -R4 ;  /* 0x0000002c0b0b7c23 */ /* 0x000fe20008010804 */
[----:B------:R-:W-:Y:S01]  /*2c10*/  FMNMX.FTZ R34, R56, R97, !PT ;  /* 0x0000006138227209 */ /* 0x000fe20007810000 */
[----:B------:R-:W1:Y:S01]  /*2c20*/  MUFU.EX2 R49, R49 ;  /* 0x0000003100317308 */ /* 0x000e620000000800 */
[----:B------:R-:W-:-:S02]  /*2c30*/  ISETP.GT.AND P1, PT, R2, 0x49, PT ;  /* 0x000000490200780c */ /* 0x000fc40003f24270 */
[----:B------:R-:W-:Y:S02]  /*2c40*/  CS2R R106, SRZ ;  /* 0x00000000006a7805 */ /* 0x000fe4000001ff00 */
[----:B------:R-:W-:Y:S01]  /*2c50*/  FMNMX.FTZ R91, R57, R34, !PT ;  /* 0x00000022395b7209 */ /* 0x000fe20007810000 */
[----:B------:R-:W-:Y:S01]  /*2c60*/  FFMA.FTZ R34, R89, UR44, -R4 ;  /* 0x0000002c59227c23 */ /* 0x000fe20008010804 */
[----:B------:R-:W-:Y:S02]  /*2c70*/  FSEL R61, R61, -INF , P1 ;  /* 0xff8000003d3d7808 */ /* 0x000fe40000800000 */
[----:B------:R-:W-:Y:S02]  /*2c80*/  CS2R R104, SRZ ;  /* 0x0000000000687805 */ /* 0x000fe4000001ff00 */
[----:B------:R-:W-:Y:S01]  /*2c90*/  FMNMX.FTZ R38, R60, R91, !PT ;  /* 0x0000005b3c267209 */ /* 0x000fe20007810000 */
[----:B------:R-:W-:Y:S01]  /*2ca0*/  MUFU.EX2 R20, R20 ;  /* 0x0000001400147308 */ /* 0x000fe20000000800 */
[----:B------:R-:W-:-:S02]  /*2cb0*/  ISETP.GT.AND P1, PT, R2, 0x51, PT ;  /* 0x000000510200780c */ /* 0x000fc40003f24270 */
[----:B------:R-:W-:Y:S02]  /*2cc0*/  CS2R R102, SRZ ;  /* 0x0000000000667805 */ /* 0x000fe4000001ff00 */
[----:B------:R-:W-:Y:S02]  /*2cd0*/  FMNMX.FTZ R89, R61, R38, !PT ;  /* 0x000000263d597209 */ /* 0x000fe40007810000 */
[----:B------:R-:W-:Y:S02]  /*2ce0*/  CS2R R100, SRZ ;  /* 0x0000000000647805 */ /* 0x000fe4000001ff00 */
[----:B------:R-:W-:Y:S02]  /*2cf0*/  FSEL R65, R65, -INF , P1 ;  /* 0xff80000041417808 */ /* 0x000fe40000800000 */
[----:B------:R-:W-:Y:S02]  /*2d00*/  CS2R R98, SRZ ;  /* 0x0000000000627805 */ /* 0x000fe4000001ff00 */
[----:B------:R-:W-:Y:S01]  /*2d10*/  FMNMX.FTZ R38, R64, R89, !PT ;  /* 0x0000005940267209 */ /* 0x000fe20007810000 */
[----:B------:R-:W-:Y:S01]  /*2d20*/  MUFU.EX2 R53, R53 ;  /* 0x0000003500357308 */ /* 0x000fe20000000800 */
        /* <DEDUP_REMOVED lines=10> */
[----:B------:R-:W-:Y:S02]  /*2dd0*/  FSEL R72, R72, -INF , P2 ;  /* 0xff80000048487808 */ /* 0x000fe40001000000 */
[----:B------:R-:W-:Y:S02]  /*2de0*/  CS2R R90, SRZ ;  /* 0x00000000005a7805 */ /* 0x000fe4000001ff00 */
[----:B------:R-:W-:Y:S02]  /*2df0*/  FMNMX.FTZ R43, R69, R42, !PT ;  /* 0x0000002a452b7209 */ /* 0x000fe40007810000 */
[----:B------:R-:W-:Y:S02]  /*2e00*/  CS2R R88, SRZ ;  /* 0x0000000000587805 */ /* 0x000fe4000001ff00 */
[----:B------:R-:W-:Y:S01]  /*2e10*/  ISETP.GT.AND P2, PT, R2, 0x68, PT ;  /* 0x000000680200780c */ /* 0x000fe20003f44270 */
[----:B------:R-:W-:Y:S01]  /*2e20*/  MUFU.EX2 R47, R47 ;  /* 0x0000002f002f7308 */ /* 0x000fe20000000800 */
[----:B------:R-:W-:-:S02]  /*2e30*/  FSEL R73, R73, -INF , P1 ;  /* 0xff80000049497808 */ /* 0x000fc40000800000 */
[----:B------:R-:W-:Y:S02]  /*2e40*/  FMNMX.FTZ R42, R72, R43, !PT ;  /* 0x0000002b482a7209 */ /* 0x000fe40007810000 */
[----:B------:R-:W-:Y:S02]  /*2e50*/  ISETP.GT.AND P1, PT, R2, 0x69, PT ;  /* 0x000000690200780c */ /* 0x000fe40003f24270 */
[----:B------:R-:W-:Y:S01]  /*2e60*/  FSEL R76, R76, -INF , P2 ;  /* 0xff8000004c4c7808 */ /* 0x000fe20001000000 */
[----:B------:R2:W-:Y:S01]  /*2e70*/  MUFU.EX2 R43, R46 ;  /* 0x0000002e002b7308 */ /* 0x0005e20000000800 */
[----:B------:R-:W-:Y:S02]  /*2e80*/  FMNMX.FTZ R51, R73, R42, !PT ;  /* 0x0000002a49337209 */ /* 0x000fe40007810000 */
[----:B------:R-:W-:Y:S02]  /*2e90*/  ISETP.GT.AND P2, PT, R2, 0x70, PT ;  /* 0x000000700200780c */ /* 0x000fe40003f44270 */
[----:B------:R-:W-:-:S02]  /*2ea0*/  FSEL R77, R77, -INF , P1 ;  /* 0xff8000004d4d7808 */ /* 0x000fc40000800000 */
        /* <DEDUP_REMOVED lines=181> */
[C---:B--2---:R-:W-:Y:S01]  /*3a00*/  F2FP.SATFINITE.E4M3.F32.PACK_AB_MERGE_C R76, R77.reuse, R76, RZ ;  /* 0x0000004c4d4c723e */ /* 0x044fe200048070ff */
[----:B------:R-:W-:-:S03]  /*3a10*/  FADD.FTZ R77, R77, R6 ;  /* 0x000000064d4d7221 */ /* 0x000fc60000010000 */
[----:B------:R-:W-:-:S03]  /*3a20*/  F2FP.SATFINITE.E4M3.F32.PACK_AB_MERGE_C R136, R40, R3, R76 ;  /* 0x000000032888723e */ /* 0x000fc6000480704c */
        /* <DEDUP_REMOVED lines=10> */
[----:B0-----:R-:W-:Y:S01]  /*3ad0*/  F2FP.SATFINITE.E4M3.F32.PACK_AB_MERGE_C R6, R4, R11, RZ ;  /* 0x0000000b0406723e */ /* 0x001fe200048070ff */
[----:B------:R-:W-:-:S03]  /*3ae0*/  FADD.FTZ R11, R11, R8 ;  /* 0x000000080b0b7221 */ /* 0x000fc60000010000 */
[----:B------:R-:W-:Y:S02]  /*3af0*/  F2FP.SATFINITE.E4M3.F32.PACK_AB_MERGE_C R139, R70, R9, R6 ;  /* 0x00000009468b723e */ /* 0x000fe40004807006 */
[----:B-1----:R-:W-:Y:S01]  /*3b00*/  F2FP.SATFINITE.E4M3.F32.PACK_AB_MERGE_C R5, R51, R84, RZ ;  /* 0x000000543305723e */ /* 0x002fe200048070ff */
        /* <DEDUP_REMOVED lines=9> */
[----:B------:R-:W-:-:S07]  /*3ba0*/  IMAD.MOV.U32 R135, RZ, RZ, RZ ;  /* 0x000000ffff877224 */ /* 0x000fce00078e00ff */
.L_x_12482:
[----:B------:R-:W-:-:S04]  /*3bb0*/  UISETP.NE.AND UP0, UPT, UR21, 0x1, UPT ;  /* 0x000000011500788c */ /* 0x000fc8000bf05270 */
[----:B------:R-:W-:-:S04]  /*3bc0*/  USEL UR37, URZ, 0x1, UP0 ;  /* 0x000000013f257887 */ /* 0x000fc80008000000 */
[----:B------:R-:W-:Y:S01]  /*3bd0*/  ULOP3.LUT UR37, UR20, UR37, URZ, 0x3c, !UPT ;  /* 0x0000002514257292 */ /* 0x000fe2000f8e3c3f */
[----:B------:R-:W-:Y:S11]  /*3be0*/  @!P0 BRA `(.L_x_12472) ;  /* 0x0000000000048947 */ /* 0x000ff60003800000 */
[----:B------:R-:W-:Y:S01]  /*3bf0*/  BPT.TRAP 0x1 ;  /* 0x000000040000795c */ /* 0x000fe20000300000 */
.L_x_12472:
        /* <DEDUP_REMOVED lines=9> */
.L_x_12473:
[----:B-1----:R-:W-:Y:S05]  /*3c90*/  @P1 BRA `(.L_x_12474) ;  /* 0x0000000000081947 */ /* 0x002fea0003800000 */
[----:B------:R-:W1:Y:S02]  /*3ca0*/  SYNCS.PHASECHK.TRANS64.TRYWAIT P1, [UR19+0x19c30], R0 ;  /* 0x019c3000ff0075a7 */ /* 0x000e640008020153 */
[----:B-1----:R-:W-:Y:S05]  /*3cb0*/  @!P1 BRA `(.L_x_12475) ;  /* 0x000000c800ac9947 */ /* 0x002fea0003800000 */
.L_x_12474:
        /* <DEDUP_REMOVED lines=17> */
.L_x_12476:
[----:B------:R-:W-:Y:S01]  /*3dd0*/  ULEA UR11, UR21, UR46, 0x3 ;  /* 0x0000002e150b7291 */ /* 0x000fe2000f8e183f */
[----:B01----:R-:W-:-:S05]  /*3de0*/  IMAD.U32 R0, RZ, RZ, UR20 ;  /* 0x00000014ff007e24 */ /* 0x003fca000f8e00ff */
[----:B------:R-:W-:-:S04]  /*3df0*/  SHF.L.U32 R0, R0, 0x1f, RZ ;  /* 0x0000001f00007819 */ /* 0x000fc800000006ff */
[----:B------:R0:W1:Y:S01]  /*3e00*/  SYNCS.PHASECHK.TRANS64.TRYWAIT P1, [UR11+0x19c50], R0 ;  /* 0x019c5000ff0075a7 */ /* 0x000062000802014b */
[----:B------:R-:W-:Y:S05]  /*3e10*/  @!P0 BRA `(.L_x_12477) ;  /* 0x0000000000048947 */ /* 0x000fea0003800000 */
[----:B------:R-:W-:Y:S01]  /*3e20*/  BPT.TRAP 0x1 ;  /* 0x000000040000795c */ /* 0x000fe20000300000 */
.L_x_12477:
[----:B-1----:R-:W-:Y:S05]  /*3e30*/  @P1 BRA `(.L_x_12478) ;  /* 0x0000000000081947 */ /* 0x002fea0003800000 */
[----:B------:R-:W1:Y:S02]  /*3e40*/  SYNCS.PHASECHK.TRANS64.TRYWAIT P1, [UR11+0x19c50], R0 ;  /* 0x019c5000ff0075a7 */ /* 0x000e64000802014b */
[----:B-1----:R-:W-:Y:S05]  /*3e50*/  @!P1 BRA `(.L_x_12479) ;  /* 0x000000c8005c9947 */ /* 0x002fea0003800000 */
.L_x_12478:
        /* <DEDUP_REMOVED lines=27> */
.L_x_12480:
[----:B------:R-:W-:Y:S01]  /*4010*/  UISETP.NE.AND UP0, UPT, UR51, URZ, UPT ;  /* 0x0000003f3300728c */ /* 0x000fe2000bf05270 */
[----:B-1----:R-:W-:Y:S01]  /*4020*/  VIADD R7, R17, UR43 ;  /* 0x0000002b11077c36 */ /* 0x002fe20008000000 */
[----:B------:R-:W-:Y:S01]  /*4030*/  UIADD3 UR19, UR19, 0x19c40, URZ ;  /* 0x00019c4013137890 */ /* 0x000fe2000fffe03f */
[----:B------:R-:W-:-:S03]  /*4040*/  IMAD.MOV.U32 R11, RZ, RZ, -0x2 ;  /* 0xfffffffeff0b7424 */ /* 0x000fc600078e00ff */
[----:B------:R-:W-:Y:S01]  /*4050*/  PLOP3.LUT P1, PT, PT, PT, UP0, 0x80, 0x0 ;  /* 0x000000000000781c */ /* 0x000fe20003f2f008 */
[----:B------:R-:W-:Y:S01]  /*4060*/  UPRMT UR19, UR45, 0x654, UR19 ;  /* 0x000006542d137896 */ /* 0x000fe20008000013 */
[----:B------:R-:W-:-:S03]  /*4070*/  PLOP3.LUT P2, PT, PT, PT, UP0, 0x80, 0x0 ;  /* 0x000000000000781c */ /* 0x000fc60003f4f008 */
[----:B------:R-:W-:-:S05]  /*4080*/  @UP0 ULDC UR6, c[0x0][0x44c] ;  /* 0x0001130000060ab9 */ /* 0x000fca0000000800 */
[----:B------:R-:W-:Y:S03]  /*4090*/  SYNCS.ARRIVE.TRANS64.RED.A1T0 RZ, [UR19], RZ ;  /* 0x000000ffffff79a7 */ /* 0x000fe60008100413 */
[----:B0-----:R-:W-:Y:S01]  /*40a0*/  @P1 IMAD.HI.U32 R0, R7, UR6, RZ ;  /* 0x0000000607001c27 */ /* 0x001fe2000f8e00ff */
[----:B------:R-:W-:-:S04]  /*40b0*/  @UP0 ULDC UR6, c[0x0][0x450] ;  /* 0x0001140000060ab9 */ /* 0x000fc80000000800 */
[----:B------:R-:W-:Y:S01]  /*40c0*/  @P2 SHF.R.U32.HI R7, RZ, UR6, R0 ;  /* 0x00000006ff072c19 */ /* 0x000fe20008011600 */
[----:B------:R-:W-:Y:S02]  /*40d0*/  UMOV UR6, 0xffffff80 ;  /* 0xffffff8000067882 */ /* 0x000fe40000000000 */
[----:B------:R-:W-:Y:S02]  /*40e0*/  UIMAD UR6, UR18, UR6, 0x1 ;  /* 0x00000001120674a4 */ /* 0x000fe4000f8e0206 */
[----:B------:R-:W0:Y:S04]  /*40f0*/  SHFL.IDX PT, R9, R7, RZ, 0x1c1f ;  /* 0x001c1fff07097589 */ /* 0x000e2800000e0000 */
[----:B------:R-:W-:Y:S01]  /*4100*/  IMAD R0, R16, R11, UR6 ;  /* 0x0000000610007e24 */ /* 0x000fe2000f8e020b */
[----:B------:R-:W1:Y:S01]  /*4110*/  SHFL.IDX PT, R7, R7, 0x1, 0x1c1f ;  /* 0x003c1f0007077f89 */ /* 0x000e6200000e0000 */
[----:B------:R-:W-:-:S05]  /*4120*/  IMAD.U32 R11, RZ, RZ, UR50 ;  /* 0x00000032ff0b7e24 */ /* 0x000fca000f8e00ff */
[----:B------:R-:W-:-:S05]  /*4130*/  IADD3 R0, -R11, UR49, R0 ;  /* 0x000000310b007c10 */ /* 0x000fca000fffe100 */
        /* <DEDUP_REMOVED lines=114> */
[----:B0-----:R-:W-:Y:S01]  /*4860*/  FMNMX.FTZ R11, R10, R9, !PT ;  /* 0x000000090a0b7209 */ /* 0x001fe20007810000 */
[----:B------:R-:W-:Y:S01]  /*4870*/  IMAD.U32 R9, RZ, RZ, UR44 ;  /* 0x0000002cff097e24 */ /* 0x000fe2000f8e00ff */
[----:B------:R-:W-:Y:S02]  /*4880*/  ISETP.GT.AND P2, PT, R0, 0x18, PT ;  /* 0x000000180000780c */ /* 0x000fe40003f44270 */
[----:B------:R-:W-:Y:S01]  /*4890*/  FSEL R35, R35, -INF , P3 ;  /* 0xff80000023237808 */ /* 0x000fe20001800000 */
[----:B------:R-:W0:Y:S01]  /*48a0*/  SHFL.BFLY PT, R2, R11, 0x1, 0x1f ;  /* 0x0c201f000b027f89 */ /* 0x000e2200000e0000 */
        /* <DEDUP_REMOVED lines=12> */
[----:B0-----:R-:W-:-:S02]  /*4970*/  FMNMX.FTZ R2, R11, R2, !PT ;  /* 0x000000020b027209 */ /* 0x001fc40007810000 */
[----:B------:R-:W-:Y:S02]  /*4980*/  FMNMX.FTZ R20, R42, R15, !PT ;  /* 0x0000000f2a147209 */ /* 0x000fe40007810000 */
[C---:B------:R-:W-:Y:S01]  /*4990*/  FSETP.NEU.FTZ.AND P1, PT, R2.reuse, -INF , PT ;  /* 0xff8000000200780b */ /* 0x040fe20003f3d000 */
[----:B------:R-:W-:-:S01]  /*49a0*/  FFMA.FTZ R8, R2, R9, -8 ;  /* 0xc100000002087423 */ /* 0x000fc20000010009 */
[----:B------:R-:W-:Y:S02]  /*49b0*/  ISETP.GT.AND P3, PT, R0, 0x29, PT ;  /* 0x000000290000780c */ /* 0x000fe40003f64270 */
[----:B------:R-:W-:Y:S02]  /*49c0*/  FSEL R46, R46, -INF , P2 ;  /* 0xff8000002e2e7808 */ /* 0x000fe40001000000 */
[----:B------:R-:W-:Y:S02]  /*49d0*/  FSEL R8, R8, RZ, P1 ;  /* 0x000000ff08087208 */ /* 0x000fe40000800000 */
[----:B------:R-:W-:-:S02]  /*49e0*/  FMNMX.FTZ R21, R43, R20, !PT ;  /* 0x000000142b157209 */ /* 0x000fc40007810000 */
        /* <DEDUP_REMOVED lines=44> */
[----:B------:R-:W-:-:S01]  /*4cb0*/  FFMA.FTZ R26, R45, UR44, -R8 ;  /* 0x0000002c2d1a7c23 */ /* 0x000fc20008010808 */
[----:B------:R-:W-:Y:S01]  /*4cc0*/  ISETP.GT.AND P2, PT, R0, 0x50, PT ;  /* 0x000000500000780c */ /* 0x000fe20003f44270 */
[----:B------:R-:W-:-:S01]  /*4cd0*/  FFMA.FTZ R45, R65, UR44, -R8 ;  /* 0x0000002c412d7c23 */ /* 0x000fc20008010808 */
[----:B------:R-:W-:Y:S01]  /*4ce0*/  FSEL R63, R63, -INF , P3 ;  /* 0xff8000003f3f7808 */ /* 0x000fe20001800000 */
[----:B------:R-:W-:Y:S01]  /*4cf0*/  IMAD.U32 R65, RZ, RZ, UR44 ;  /* 0x0000002cff417e24 */ /* 0x000fe2000f8e00ff */
        /* <DEDUP_REMOVED lines=9> */
[--C-:B0-----:R-:W-:Y:S01]  /*4d90*/  FFMA.FTZ R44, R64, UR44, -R8.reuse ;  /* 0x0000002c402c7c23 */ /* 0x101fe20008010808 */
        /* <DEDUP_REMOVED lines=13> */
[----:B------:R-:W-:Y:S01]  /*4e70*/  MUFU.EX2 R29, R49 ;  /* 0x00000031001d7308 */ /* 0x000fe20000000800 */
[----:B------:R-:W-:Y:S01]  /*4e80*/  ISETP.GT.AND P2, PT, R0, 0x68, PT ;  /* 0x000000680000780c */ /* 0x000fe20003f44270 */
[--C-:B------:R-:W-:Y:S01]  /*4e90*/  FFMA.FTZ R32, R52, UR44, -R8.reuse ;  /* 0x0000002c34207c23 */ /* 0x100fe20008010808 */
[----:B------:R-:W-:Y:S01]  /*4ea0*/  FSEL R75, R75, -INF , P3 ;  /* 0xff8000004b4b7808 */ /* 0x000fe20001800000 */
[----:B------:R-:W-:Y:S01]  /*4eb0*/  FFMA.FTZ R52, R72, UR44, -R8 ;  /* 0x0000002c48347c23 */ /* 0x000fe20008010808 */
        /* <DEDUP_REMOVED lines=13> */
[----:B------:R-:W-:Y:S01]  /*4f90*/  ISETP.GT.AND P2, PT, R0, 0x78, PT ;  /* 0x000000780000780c */ /* 0x000fe20003f44270 */
[--C-:B------:R-:W-:Y:S01]  /*4fa0*/  FFMA.FTZ R36, R56, UR44, -R8.reuse ;  /* 0x0000002c38247c23 */ /* 0x100fe20008010808 */
[----:B------:R-:W-:Y:S01]  /*4fb0*/  FSEL R83, R83, -INF , P3 ;  /* 0xff80000053537808 */ /* 0x000fe20001800000 */
[--C-:B------:R-:W-:Y:S01]  /*4fc0*/  FFMA.FTZ R56, R76, UR44, -R8.reuse ;  /* 0x0000002c4c387c23 */ /* 0x100fe20008010808 */
[----:B------:R-:W-:Y:S02]  /*4fd0*/  FMNMX.FTZ R40, R82, R37, !PT ;  /* 0x0000002552287209 */ /* 0x000fe40007810000 */
[----:B------:R-:W-:Y:S01]  /*4fe0*/  ISETP.GT.AND P3, PT, R0, 0x79, PT ;  /* 0x000000790000780c */ /* 0x000fe20003f64270 */
[----:B------:R-:W-:Y:S01]  /*4ff0*/  MUFU.EX2 R20, R20 ;  /* 0x0000001400147308 */ /* 0x000fe20000000800 */
[----:B------:R-:W-:Y:S01]  /*5000*/  FSEL R86, R86, -INF , P2 ;  /* 0xff80000056567808 */ /* 0x000fe20001000000 */
[--C-:B0-----:R-:W-:Y:S01]  /*5010*/  FFMA.FTZ R53, R73, UR44, -R8.reuse ;  /* 0x0000002c49357c23 */ /* 0x101fe20008010808 */
[----:B------:R-:W-:Y:S01]  /*5020*/  FMNMX.FTZ R37, R83, R40, !PT ;  /* 0x0000002853257209 */ /* 0x000fe20007810000 */
[--C-:B------:R-:W-:Y:S01]  /*5030*/  FFMA.FTZ R40, R60, UR44, -R8.reuse ;  /* 0x0000002c3c287c23 */ /* 0x100fe20008010808 */
[----:B------:R-:W-:Y:S01]  /*5040*/  FSEL R87, R87, -INF , P3 ;  /* 0xff80000057577808 */ /* 0x000fe20001800000 */
[----:B------:R-:W-:Y:S01]  /*5050*/  FFMA.FTZ R60, R80, UR44, -R8 ;  /* 0x0000002c503c7c23 */ /* 0x000fe20008010808 */
[----:B------:R-:W-:Y:S01]  /*5060*/  FMNMX.FTZ R0, R86, R37, !PT ;  /* 0x0000002556007209 */ /* 0x000fe20007810000 */
[----:B------:R-:W-:Y:S01]  /*5070*/  MUFU.EX2 R24, R24 ;  /* 0x0000001800187308 */ /* 0x000fe20000000800 */
[----:B------:R-:W-:-:S02]  /*5080*/  FSEL R72, R2, RZ, P1 ;  /* 0x000000ff02487208 */ /* 0x000fc40000800000 */
        /* <DEDUP_REMOVED lines=129> */
[----:B------:R-:W-:-:S02]  /*58a0*/  FFMA.FTZ R8, R87, UR44, -R8 ;  /* 0x0000002c57087c23 */ /* 0x000fc40008010808 */
        /* <DEDUP_REMOVED lines=37> */
.L_x_12481:
        /* <DEDUP_REMOVED lines=91> */
.L_x_12471:
[----:B------:R-:W-:-:S13]  /*60b0*/  ISETP.LE.AND P1, PT, RZ, UR18, PT ;  /* 0x00000012ff007c0c */ /* 0x000fda000bf23270 */
[----:B------:R-:W-:Y:S05]  /*60c0*/  @!P1 BRA `(.L_x_12483) ;  /* 0x0000001800f09947 */ /* 0x000fea0003800000 */
[----:B------:R-:W-:Y:S01]  /*60d0*/  IMAD.MOV.U32 R7, RZ, RZ, R0 ;  /* 0x000000ffff077224 */ /* 0x000fe200078e0000 */
[----:B------:R-:W-:Y:S01]  /*60e0*/  UMOV UR17, UR37 ;  /* 0x0000002500117c82 */ /* 0x000fe20008000000 */
[----:B------:R-:W-:Y:S01]  /*60f0*/  IMAD.MOV.U32 R5, RZ, RZ, R2 ;  /* 0x000000ffff057224 */ /* 0x000fe200078e0002 */
[----:B------:R-:W-:-:S06]  /*6100*/  UMOV UR19, UR38 ;  /* 0x0000002600137c82 */ /* 0x000fcc0008000000 */
.L_x_12494:
[----:B------:R-:W-:-:S04]  /*6110*/  UIADD3 UR38, UR19, 0x1, URZ ;  /* 0x0000000113267890 */ /* 0x000fc8000fffe03f */
[----:B------:R-:W-:-:S04]  /*6120*/  UISETP.NE.AND UP0, UPT, UR38, 0x2, UPT ;  /* 0x000000022600788c */ /* 0x000fc8000bf05270 */
[----:B------:R-:W-:Y:S02]  /*6130*/  USEL UR37, URZ, 0x1, UP0 ;  /* 0x000000013f257887 */ /* 0x000fe40008000000 */
[----:B------:R-:W-:Y:S02]  /*6140*/  USEL UR38, UR38, URZ, UP0 ;  /* 0x0000003f26267287 */ /* 0x000fe40008000000 */
[----:B------:R-:W-:Y:S01]  /*6150*/  ULOP3.LUT UR37, UR17, UR37, URZ, 0x3c, !UPT ;  /* 0x0000002511257292 */ /* 0x000fe2000f8e3c3f */
[----:B------:R-:W-:Y:S11]  /*6160*/  @!P0 BRA `(.L_x_12484) ;  /* 0x0000000000048947 */ /* 0x000ff60003800000 */
[----:B------:R-:W-:Y:S01]  /*6170*/  BPT.TRAP 0x1 ;  /* 0x000000040000795c */ /* 0x000fe20000300000 */
.L_x_12484:
[----:B------:R-:W-:Y:S01]  /*6180*/  ULEA UR6, UR38, UR46, 0x3 ;  /* 0x0000002e26067291 */ /* 0x000fe2000f8e183f */
[----:B------:R-:W-:-:S05]  /*6190*/  IMAD.U32 R0, RZ, RZ, UR37 ;  /* 0x00000025ff007e24 */ /* 0x000fca000f8e00ff */
[----:B------:R-:W-:-:S04]  /*61a0*/  SHF.L.U32 R0, R0, 0x1f, RZ ;  /* 0x0000001f00007819 */ /* 0x000fc800000006ff */
[----:B------:R0:W1:Y:S01]  /*61b0*/  SYNCS.PHASECHK.TRANS64.TRYWAIT P1, [UR6+0x19c30], R0 ;  /* 0x019c3000ff0075a7 */ /* 0x0000620008020146 */
[----:B------:R-:W-:Y:S05]  /*61c0*/  @!P0 BRA `(.L_x_12485) ;  /* 0x0000000000048947 */ /* 0x000fea0003800000 */
[----:B------:R-:W-:Y:S01]  /*61d0*/  BPT.TRAP 0x1 ;  /* 0x000000040000795c */ /* 0x000fe20000300000 */
.L_x_12485:
[----:B-1----:R-:W-:Y:S05]  /*61e0*/  @P1 BRA `(.L_x_12486) ;  /* 0x0000000000081947 */ /* 0x002fea0003800000 */
[----:B------:R-:W1:Y:S02]  /*61f0*/  SYNCS.PHASECHK.TRANS64.TRYWAIT P1, [UR6+0x19c30], R0 ;  /* 0x019c3000ff0075a7 */ /* 0x000e640008020146 */
[----:B-1----:R-:W-:Y:S05]  /*6200*/  @!P1 BRA `(.L_x_12487) ;  /* 0x000000a400889947 */ /* 0x002fea0003800000 */
.L_x_12486:
        /* <DEDUP_REMOVED lines=17> */
.L_x_12488:
[----:B------:R-:W-:Y:S01]  /*6320*/  ULEA UR11, UR19, UR46, 0x3 ;  /* 0x0000002e130b7291 */ /* 0x000fe2000f8e183f */
[----:B01----:R-:W-:-:S05]  /*6330*/  IMAD.U32 R0, RZ, RZ, UR17 ;  /* 0x00000011ff007e24 */ /* 0x003fca000f8e00ff */
[----:B------:R-:W-:-:S04]  /*6340*/  SHF.L.U32 R0, R0, 0x1f, RZ ;  /* 0x0000001f00007819 */ /* 0x000fc800000006ff */
[----:B------:R0:W1:Y:S01]  /*6350*/  SYNCS.PHASECHK.TRANS64.TRYWAIT P1, [UR11+0x19c50], R0 ;  /* 0x019c5000ff0075a7 */ /* 0x000062000802014b */
[----:B------:R-:W-:Y:S05]  /*6360*/  @!P0 BRA `(.L_x_12489) ;  /* 0x0000000000048947 */ /* 0x000fea0003800000 */
[----:B------:R-:W-:Y:S01]  /*6370*/  BPT.TRAP 0x1 ;  /* 0x000000040000795c */ /* 0x000fe20000300000 */
.L_x_12489:
[----:B-1----:R-:W-:Y:S05]  /*6380*/  @P1 BRA `(.L_x_12490) ;  /* 0x0000000000081947 */ /* 0x002fea0003800000 */
[----:B------:R-:W1:Y:S02]  /*6390*/  SYNCS.PHASECHK.TRANS64.TRYWAIT P1, [UR11+0x19c50], R0 ;  /* 0x019c5000ff0075a7 */ /* 0x000e64000802014b */
[----:B-1----:R-:W-:Y:S05]  /*63a0*/  @!P1 BRA `(.L_x_12491) ;  /* 0x000000a400389947 */ /* 0x002fea0003800000 */
.L_x_12490:
        /* <DEDUP_REMOVED lines=27> */
.L_x_12492:
        /* <DEDUP_REMOVED lines=280> */
.L_x_12493:
        /* <DEDUP_REMOVED lines=91> */
.L_x_12483:
[----:B------:R-:W-:Y:S06]  /*7c90*/  BAR.ARV 0x8, 0x200 ;  /* 0x0208000000007b1d */ /* 0x000fec0000002000 */
[----:B------:R-:W-:Y:S05]  /*7ca0*/  @!P0 BRA `(.L_x_12495) ;  /* 0x0000000000048947 */ /* 0x000fea0003800000 */
[----:B------:R-:W-:Y:S01]  /*7cb0*/  BPT.TRAP 0x1 ;  /* 0x000000040000795c */ /* 0x000fe20000300000 */
.L_x_12495:
[----:B------:R-:W-:Y:S01]  /*7cc0*/  ULEA UR14, UR38, UR46, 0x3 ;  /* 0x0000002e260e7291 */ /* 0x000fe2000f8e183f */
[----:B------:R-:W-:-:S05]  /*7cd0*/  IMAD.U32 R5, RZ, RZ, UR37 ;  /* 0x00000025ff057e24 */ /* 0x000fca000f8e00ff */
[----:B------:R-:W-:-:S04]  /*7ce0*/  SHF.L.U32 R5, R5, 0x1f, RZ ;  /* 0x0000001f05057819 */ /* 0x000fc800000006ff */
[----:B------:R0:W1:Y:S01]  /*7cf0*/  SYNCS.PHASECHK.TRANS64.TRYWAIT P1, [UR14+0x19c50], R5 ;  /* 0x019c5005ff0075a7 */ /* 0x000062000802014e */
[----:B------:R-:W-:Y:S05]  /*7d00*/  @!P0 BRA `(.L_x_12496) ;  /* 0x0000000000048947 */ /* 0x000fea0003800000 */
[----:B------:R-:W-:Y:S01]  /*7d10*/  BPT.TRAP 0x1 ;  /* 0x000000040000795c */ /* 0x000fe20000300000 */
.L_x_12496:
[----:B-1----:R-:W-:Y:S05]  /*7d20*/  @P1 BRA `(.L_x_12497) ;  /* 0x0000000000081947 */ /* 0x002fea0003800000 */
[----:B------:R-:W1:Y:S02]  /*7d30*/  SYNCS.PHASECHK.TRANS64.TRYWAIT P1, [UR14+0x19c50], R5 ;  /* 0x019c5005ff0075a7 */ /* 0x000e64000802014e */
[----:B-1----:R-:W-:Y:S05]  /*7d40*/  @!P1 BRA `(.L_x_12498) ;  /* 0x0000008800e89947 */ /* 0x002fea0003800000 */
.L_x_12497:
        /* <DEDUP_REMOVED lines=81> */
.L_x_12499:
        /* <DEDUP_REMOVED lines=58> */
.L_x_12463:
        /* <DEDUP_REMOVED lines=43> */
[----:B------:R-:W-:Y:S02]  /*88b0*/  SEL R51, R7, R6, P0 ;  /* 0x0000000607337207 */ /* 0x000fe40000000000 */
[----:B------:R-:W-:Y:S02]  /*88c0*/  SEL R54, R6, R7, P0 ;  /* 0x0000000706367207 */ /* 0x000fe40000000000 */
[----:B------:R-:W-:Y:S02]  /*88d0*/  IADD3 R9, P5, R12, 0x20, RZ ;  /* 0x000000200c097810 */ /* 0x000fe40007fbe0ff */
[----:B------:R-:W-:-:S02]  /*88e0*/  F2FP.BF16.F32.PACK_AB R27, R108, R27 ;  /* 0x0000001b6c1b723e */ /* 0x000fc400000010ff */
[----:B------:R-:W-:Y:S02]  /*88f0*/  LOP3.LUT R6, R9, 0x180, RZ, 0xc0, !PT ;  /* 0x0000018009067812 */ /* 0x000fe400078ec0ff */
[----:B------:R-:W-:Y:S02]  /*8900*/  F2FP.BF16.F32.PACK_AB R28, R109, R28 ;  /* 0x0000001c6d1c723e */ /* 0x000fe400000010ff */
[----:B------:R-:W-:Y:S02]  /*8910*/  SEL R37, R35, R36, P0 ;  /* 0x0000002423257207 */ /* 0x000fe40000000000 */
[----:B------:R-:W-:Y:S02]  /*8920*/  SEL R36, R36, R35, P0 ;  /* 0x0000002324247207 */ /* 0x000fe40000000000 */
[----:B------:R-:W-:Y:S02]  /*8930*/  F2FP.BF16.F32.PACK_AB R21, R116, R21 ;  /* 0x000000157415723e */ /* 0x000fe400000010ff */
[----:B------:R-:W-:-:S02]  /*8940*/  F2FP.BF16.F32.PACK_AB R24, R117, R24 ;  /* 0x000000187518723e */ /* 0x000fc400000010ff */
[----:B------:R-:W-:Y:S02]  /*8950*/  SEL R35, R31, R32, P0 ;  /* 0x000000201f237207 */ /* 0x000fe40000000000 */
[----:B------:R-:W-:Y:S02]  /*8960*/  F2FP.BF16.F32.PACK_AB R33, R94, R33 ;  /* 0x000000215e21723e */ /* 0x000fe400000010ff */
[----:B------:R-:W-:Y:S02]  /*8970*/  F2FP.BF16.F32.PACK_AB R34, R95, R34 ;  /* 0x000000225f22723e */ /* 0x000fe400000010ff */
[----:B------:R-:W-:Y:S02]  /*8980*/  SEL R32, R32, R31, P0 ;  /* 0x0000001f20207207 */ /* 0x000fe40000000000 */
[----:B------:R-:W-:Y:S02]  /*8990*/  SHF.R.U64 R6, R6, 0x3, RZ ;  /* 0x0000000306067819 */ /* 0x000fe400000012ff */
[----:B------:R-:W-:-:S02]  /*89a0*/  F2FP.BF16.F32.PACK_AB R29, R102, R29 ;  /* 0x0000001d661d723e */ /* 0x000fc400000010ff */
[----:B------:R-:W-:Y:S02]  /*89b0*/  F2FP.BF16.F32.PACK_AB R30, R103, R30 ;  /* 0x0000001e671e723e */ /* 0x000fe400000010ff */
[----:B------:R-:W-:Y:S02]  /*89c0*/  SEL R31, R27, R28, P0 ;  /* 0x0000001c1b1f7207 */ /* 0x000fe40000000000 */
[----:B------:R-:W-:Y:S02]  /*89d0*/  IADD3 R10, P3, R12, 0x3020, RZ ;  /* 0x000030200c0a7810 */ /* 0x000fe40007f7e0ff */
[----:B------:R-:W-:Y:S02]  /*89e0*/  F2FP.BF16.F32.PACK_AB R25, R110, R25 ;  /* 0x000000196e19723e */ /* 0x000fe400000010ff */
[----:B------:R-:W-:Y:S02]  /*89f0*/  F2FP.BF16.F32.PACK_AB R26, R111, R26 ;  /* 0x0000001a6f1a723e */ /* 0x000fe400000010ff */
[----:B------:R-:W-:-:S02]  /*8a00*/  SEL R28, R28, R27, P0 ;  /* 0x0000001b1c1c7207 */ /* 0x000fc40000000000 */
[----:B------:R-:W-:Y:S02]  /*8a10*/  SEL R27, R21, R24, P0 ;  /* 0x00000018151b7207 */ /* 0x000fe40000000000 */
[----:B------:R-:W-:Y:S02]  /*8a20*/  SEL R40, R24, R21, P0 ;  /* 0x0000001518287207 */ /* 0x000fe40000000000 */
[----:B------:R-:W-:Y:S02]  /*8a30*/  IADD3 R55, P2, R12, 0x6000, RZ ;  /* 0x000060000c377810 */ /* 0x000fe40007f5e0ff */
[----:B------:R-:W-:Y:S02]  /*8a40*/  SEL R43, R33, R34, P0 ;  /* 0x00000022212b7207 */ /* 0x000fe40000000000 */
[----:B------:R-:W-:Y:S02]  /*8a50*/  SEL R46, R34, R33, P0 ;  /* 0x00000021222e7207 */ /* 0x000fe40000000000 */
[----:B------:R-:W-:-:S02]  /*8a60*/  IADD3 R53, P4, R12, 0x3000, RZ ;  /* 0x000030000c357810 */ /* 0x000fc40007f9e0ff */
[----:B------:R-:W-:Y:S02]  /*8a70*/  LOP3.LUT R24, R6, R9, RZ, 0x3c, !PT ;  /* 0x0000000906187212 */ /* 0x000fe400078e3cff */
[----:B------:R-:W-:Y:S01]  /*8a80*/  SEL R33, R29, R30, P0 ;  /* 0x0000001e1d217207 */ /* 0x000fe20000000000 */
[----:B------:R-:W-:Y:S01]  /*8a90*/  IMAD.X R21, RZ, RZ, R13, P4 ;  /* 0x000000ffff157224 */ /* 0x000fe200020e060d */
[----:B------:R-:W-:Y:S02]  /*8aa0*/  SEL R48, R30, R29, P0 ;  /* 0x0000001d1e307207 */ /* 0x000fe40000000000 */
[----:B------:R-:W-:Y:S02]  /*8ab0*/  IADD3 R57, P1, R12, 0x6020, RZ ;  /* 0x000060200c397810 */ /* 0x000fe40007f3e0ff */
[----:B------:R-:W-:Y:S02]  /*8ac0*/  LOP3.LUT R9, R10, 0x180, RZ, 0xc0, !PT ;  /* 0x000001800a097812 */ /* 0x000fe400078ec0ff */
[----:B------:R-:W-:-:S02]  /*8ad0*/  SEL R29, R25, R26, P0 ;  /* 0x0000001a191d7207 */ /* 0x000fc40000000000 */
[----:B------:R-:W-:Y:S01]  /*8ae0*/  SEL R50, R26, R25, P0 ;  /* 0x000000191a327207 */ /* 0x000fe20000000000 */
[----:B------:R-:W-:Y:S01]  /*8af0*/  IMAD.X R25, RZ, RZ, R13, P5 ;  /* 0x000000ffff197224 */ /* 0x000fe200028e060d */
[----:B------:R-:W-:Y:S02]  /*8b00*/  LOP3.LUT R26, R55, 0x180, RZ, 0xc0, !PT ;  /* 0x00000180371a7812 */ /* 0x000fe400078ec0ff */
[----:B------:R-:W-:Y:S02]  /*8b10*/  LOP3.LUT R6, R53, 0x180, RZ, 0xc0, !PT ;  /* 0x0000018035067812 */ /* 0x000fe400078ec0ff */
[----:B------:R-:W-:Y:S02]  /*8b20*/  F2FP.BF16.F32.PACK_AB R11, R126, R11 ;  /* 0x0000000b7e0b723e */ /* 0x000fe400000010ff */
[----:B------:R-:W-:Y:S02]  /*8b30*/  LOP3.LUT R30, R57, 0x180, RZ, 0xc0, !PT ;  /* 0x00000180391e7812 */ /* 0x000fe400078ec0ff */
[----:B------:R-:W-:-:S02]  /*8b40*/  SHF.R.U64 R9, R9, 0x3, RZ ;  /* 0x0000000309097819 */ /* 0x000fc400000012ff */
[----:B------:R-:W-:Y:S02]  /*8b50*/  F2FP.BF16.F32.PACK_AB R15, R118, R15 ;  /* 0x0000000f760f723e */ /* 0x000fe400000010ff */
[----:B------:R-:W-:Y:S02]  /*8b60*/  F2FP.BF16.F32.PACK_AB R20, R119, R20 ;  /* 0x000000147714723e */ /* 0x000fe400000010ff */
[----:B------:R-:W-:Y:S02]  /*8b70*/  SHF.R.U64 R26, R26, 0x3, RZ ;  /* 0x000000031a1a7819 */ /* 0x000fe400000012ff */
[----:B------:R-:W-:Y:S02]  /*8b80*/  SHF.R.U64 R6, R6, 0x3, RZ ;  /* 0x0000000306067819 */ /* 0x000fe400000012ff */
[----:B------:R-:W-:Y:S02]  /*8b90*/  SEL R49, R11, R38, P0 ;  /* 0x000000260b317207 */ /* 0x000fe40000000000 */
[----:B------:R-:W-:-:S02]  /*8ba0*/  SHF.R.U64 R30, R30, 0x3, RZ ;  /* 0x000000031e1e7819 */ /* 0x000fc400000012ff */
[----:B------:R-:W-:Y:S02]  /*8bb0*/  LOP3.LUT R14, R9, R10, RZ, 0x3c, !PT ;  /* 0x0000000a090e7212 */ /* 0x000fe400078e3cff */
[----:B------:R-:W-:Y:S01]  /*8bc0*/  SEL R38, R38, R11, P0 ;  /* 0x0000000b26267207 */ /* 0x000fe20000000000 */
[--C-:B------:R-:W-:Y:S01]  /*8bd0*/  IMAD.X R11, RZ, RZ, R13.reuse, P2 ;  /* 0x000000ffff0b7224 */ /* 0x100fe200010e060d */
[----:B------:R-:W-:Y:S02]  /*8be0*/  SEL R45, R15, R20, P0 ;  /* 0x000000140f2d7207 */ /* 0x000fe40000000000 */
[----:B------:R-:W-:Y:S01]  /*8bf0*/  SEL R52, R20, R15, P0 ;  /* 0x0000000f14347207 */ /* 0x000fe20000000000 */
[----:B------:R-:W-:Y:S01]  /*8c00*/  IMAD.X R15, RZ, RZ, R13, P3 ;  /* 0x000000ffff0f7224 */ /* 0x000fe200018e060d */
[----:B------:R-:W-:Y:S02]  /*8c10*/  LOP3.LUT R10, R26, R55, RZ, 0x3c, !PT ;  /* 0x000000371a0a7212 */ /* 0x000fe400078e3cff */
[----:B------:R-:W-:-:S02]  /*8c20*/  LOP3.LUT R20, R6, R53, RZ, 0x3c, !PT ;  /* 0x0000003506147212 */ /* 0x000fc400078e3cff */
[----:B------:R-:W-:Y:S02]  /*8c30*/  LOP3.LUT R6, R30, R57, RZ, 0x3c, !PT ;  /* 0x000000391e067212 */ /* 0x000fe400078e3cff */
[----:B------:R-:W-:Y:S02]  /*8c40*/  MOV R56, R20 ;  /* 0x0000001400387202 */ /* 0x000fe40000000f00 */
[----:B------:R-:W-:Y:S02]  /*8c50*/  MOV R53, R10 ;  /* 0x0000000a00357202 */ /* 0x000fe40000000f00 */
[----:B------:R-:W-:Y:S02]  /*8c60*/  LOP3.LUT R7, R12, 0x180, RZ, 0xc0, !PT ;  /* 0x000001800c077812 */ /* 0x000fe400078ec0ff */
[----:B------:R-:W-:Y:S02]  /*8c70*/  MOV R55, R14 ;  /* 0x0000000e00377202 */ /* 0x000fe40000000f00 */
[----:B------:R-:W-:-:S02]  /*8c80*/  SHF.R.U64 R7, R7, 0x3, RZ ;  /* 0x0000000307077819 */ /* 0x000fc400000012ff */
[----:B------:R-:W-:Y:S02]  /*8c90*/  MOV R57, R24 ;  /* 0x0000001800397202 */ /* 0x000fe40000000f00 */
[----:B------:R-:W-:Y:S01]  /*8ca0*/  LOP3.LUT R12, R7, R12, RZ, 0x3c, !PT ;  /* 0x0000000c070c7212 */ /* 0x000fe200078e3cff */
[----:B------:R-:W-:Y:S01]  /*8cb0*/  IMAD.X R7, RZ, RZ, R13, P1 ;  /* 0x000000ffff077224 */ /* 0x000fe200008e060d */
[----:B------:R-:W-:Y:S02]  /*8cc0*/  PLOP3.LUT P2, PT, PT, PT, UP0, 0x80, 0x0 ;  /* 0x000000000000781c */ /* 0x000fe40003f4f008 */
[----:B------:R-:W-:Y:S02]  /*8cd0*/  MOV R58, R12 ;  /* 0x0000000c003a7202 */ /* 0x000fe40000000f00 */
        /* <DEDUP_REMOVED lines=15> */
[----:B------:R1:W-:Y:S01]  /*8dd0*/  SHFL.IDX PT, R34, R27, R2, 0x1c1f ;  /* 0x001c1f021b227589 */ /* 0x0003e200000e0000 */
[----:B------:R-:W-:Y:S01]  /*8de0*/  MOV R46, R6 ;  /* 0x00000006002e7202 */ /* 0x000fe20000000f00 */
[----:B------:R-:W-:-:S02]  /*8df0*/  IMAD.U32 R6, RZ, RZ, UR6 ;  /* 0x00000006ff067e24 */ /* 0x000fc4000f8e00ff */
[----:B------:R-:W-:Y:S01]  /*8e00*/  SHFL.IDX PT, R10, R29, R2, 0x1c1f ;  /* 0x001c1f021d0a7589 */ /* 0x000fe200000e0000 */
[----:B--2---:R-:W-:Y:S01]  /*8e10*/  SEL R28, R31, R30, P0 ;  /* 0x0000001e1f1c7207 */ /* 0x004fe20000000000 */
[----:B------:R-:W-:Y:S01]  /*8e20*/  IMAD.U32 R7, RZ, RZ, UR7 ;  /* 0x00000007ff077e24 */ /* 0x000fe2000f8e00ff */
[----:B------:R-:W-:Y:S01]  /*8e30*/  SEL R30, R30, R31, P0 ;  /* 0x0000001f1e1e7207 */ /* 0x000fe20000000000 */
[----:B------:R-:W2:Y:S01]  /*8e40*/  SHFL.IDX PT, R11, R40, R9, 0x1c1f ;  /* 0x001c1f09280b7589 */ /* 0x000ea200000e0000 */
[----:B------:R-:W-:-:S03]  /*8e50*/  ULDC.64 UR6, c[0x0][0xc08] ;  /* 0x0003020000067ab9 */ /* 0x000fc60000000a00 */
[----:B------:R-:W4:Y:S01]  /*8e60*/  SHFL.IDX PT, R21, R50, R9, 0x1c1f ;  /* 0x001c1f0932157589 */ /* 0x000f2200000e0000 */
[----:B---3--:R-:W-:Y:S02]  /*8e70*/  SEL R24, R35, R32, P0 ;  /* 0x0000002023187207 */ /* 0x008fe40000000000 */
[----:B------:R-:W-:Y:S01]  /*8e80*/  SEL R26, R32, R35, P0 ;  /* 0x00000023201a7207 */ /* 0x000fe20000000000 */
[----:B------:R-:W-:Y:S04]  /*8e90*/  SHFL.IDX PT, R39, R39, R2, 0x1c1f ;  /* 0x001c1f0227277589 */ /* 0x000fe800000e0000 */
[----:B------:R-:W-:Y:S01]  /*8ea0*/  SHFL.IDX PT, R45, R45, R2, 0x1c1f ;  /* 0x001c1f022d2d7589 */ /* 0x000fe200000e0000 */
[----:B0-----:R-:W-:Y:S02]  /*8eb0*/  SEL R25, R33, R48, P0 ;  /* 0x0000003021197207 */ /* 0x001fe40000000000 */
[----:B-1----:R-:W-:Y:S01]  /*8ec0*/  SEL R27, R48, R33, P0 ;  /* 0x00000021301b7207 */ /* 0x002fe20000000000 */
[----:B------:R-:W0:Y:S04]  /*8ed0*/  SHFL.IDX PT, R42, R42, R9, 0x1c1f ;  /* 0x001c1f092a2a7589 */ /* 0x000e2800000e0000 */
[----:B------:R-:W1:Y:S04]  /*8ee0*/  SHFL.IDX PT, R52, R52, R9, 0x1c1f ;  /* 0x001c1f0934347589 */ /* 0x000e6800000e0000 */
[----:B------:R-:W-:Y:S01]  /*8ef0*/  SHFL.IDX PT, R41, R41, R2, 0x1c1f ;  /* 0x001c1f0229297589 */ /* 0x000fe200000e0000 */
[----:B--2---:R-:W-:-:S02]  /*8f00*/  SEL R32, R34, R11, P0 ;  /* 0x0000000b22207207 */ /* 0x004fc40000000000 */
[----:B------:R-:W-:Y:S01]  /*8f10*/  SEL R34, R11, R34, P0 ;  /* 0x000000220b227207 */ /* 0x000fe20000000000 */
[----:B------:R-:W-:Y:S01]  /*8f20*/  SHFL.IDX PT, R49, R49, R2, 0x1c1f ;  /* 0x001c1f0231317589 */ /* 0x000fe200000e0000 */
[----:B----4-:R-:W-:Y:S02]  /*8f30*/  SEL R29, R10, R21, P0 ;  /* 0x000000150a1d7207 */ /* 0x010fe40000000000 */
[----:B------:R-:W-:Y:S01]  /*8f40*/  SEL R31, R21, R10, P0 ;  /* 0x0000000a151f7207 */ /* 0x000fe20000000000 */
[----:B------:R-:W2:Y:S04]  /*8f50*/  SHFL.IDX PT, R44, R44, R9, 0x1c1f ;  /* 0x001c1f092c2c7589 */ /* 0x000ea800000e0000 */
[----:B------:R3:W4:Y:S04]  /*8f60*/  SHFL.IDX PT, R20, R38, R9, 0x1c1f ;  /* 0x001c1f0926147589 */ /* 0x00072800000e0000 */
[----:B------:R-:W-:Y:S01]  /*8f70*/  SHFL.IDX PT, R51, R51, R2, 0x1c1f ;  /* 0x001c1f0233337589 */ /* 0x000fe200000e0000 */
[----:B0-----:R-:W-:-:S03]  /*8f80*/  SEL R36, R39, R42, P0 ;  /* 0x0000002a27247207 */ /* 0x001fc60000000000 */
[----:B------:R-:W0:Y:S01]  /*8f90*/  SHFL.IDX PT, R54, R54, R9, 0x1c1f ;  /* 0x001c1f0936367589 */ /* 0x000e2200000e0000 */
[----:B-1----:R-:W-:Y:S02]  /*8fa0*/  SEL R33, R45, R52, P0 ;  /* 0x000000342d217207 */ /* 0x002fe40000000000 */
[----:B---3--:R-:W-:Y:S01]  /*8fb0*/  SEL R38, R42, R39, P0 ;  /* 0x000000272a267207 */ /* 0x008fe20000000000 */
[----:B------:R-:W-:Y:S01]  /*8fc0*/  BAR.SYNC.DEFER_BLOCKING 0x1, 0x180 ;  /* 0x0046000000007b1d */ /* 0x000fe20000010000 */
[----:B------:R-:W-:Y:S01]  /*8fd0*/  SEL R35, R52, R45, P0 ;  /* 0x0000002d34237207 */ /* 0x000fe20000000000 */
[----:B------:R-:W-:Y:S01]  /*8fe0*/  UISETP.NE.U32.AND UP1, UPT, UR6, URZ, UPT ;  /* 0x0000003f0600728c */ /* 0x000fe2000bf25070 */
[----:B--2---:R-:W-:Y:S02]  /*8ff0*/  SEL R40, R41, R44, P0 ;  /* 0x0000002c29287207 */ /* 0x004fe40000000000 */
[----:B------:R-:W-:Y:S01]  /*9000*/  SEL R42, R44, R41, P0 ;  /* 0x000000292c2a7207 */ /* 0x000fe20000000000 */
[----:B------:R-:W-:Y:S01]  /*9010*/  UMOV UR4, URZ ;  /* 0x0000003f00047c82 */ /* 0x000fe20008000000 */
[----:B----4-:R-:W-:Y:S01]  /*9020*/  SEL R37, R49, R20, P0 ;  /* 0x0000001431257207 */ /* 0x010fe20000000000 */
[----:B------:R-:W-:Y:S01]  /*9030*/  ULDC UR8, c[0x0][0xa88] ;  /* 0x0002a20000087ab9 */ /* 0x000fe20000000800 */
[----:B------:R-:W-:Y:S01]  /*9040*/  SEL R39, R20, R49, P0 ;  /* 0x0000003114277207 */ /* 0x000fe20000000000 */
[----:B------:R-:W1:Y:S01]  /*9050*/  LDC R45, c[0x0][0xbe8] ;  /* 0x0002fa00ff2d7b82 */ /* 0x000e620000000800 */
[----:B0-----:R-:W-:-:S02]  /*9060*/  SEL R41, R51, R54, P0 ;  /* 0x0000003633297207 */ /* 0x001fc40000000000 */
        /* <DEDUP_REMOVED lines=10> */
[----:B-1----:R-:W-:Y:S01]  /*9110*/  ISETP.NE.AND P1, PT, R45, 0x1, PT ;  /* 0x000000012d00780c */ /* 0x002fe20003f25270 */
[----:B0-----:R-:W-:-:S04]  /*9120*/  VIADD R12, R17, UR43 ;  /* 0x0000002b110c7c36 */ /* 0x001fc80008000000 */
[----:B------:R-:W-:-:S05]  /*9130*/  PLOP3.LUT P0, PT, PT, PT, UP1, 0x80, 0x0 ;  /* 0x000000000000781c */ /* 0x000fca0003f0f018 */
[----:B------:R-:W-:Y:S02]  /*9140*/  @UP1 ULDC.64 UR6, c[0x0][0xc08] ;  /* 0x0003020000061ab9 */ /* 0x000fe40000000a00 */
[----:B------:R-:W-:Y:S01]  /*9150*/  @UP1 UIMAD.WIDE UR6, UR40, 0x4, UR6 ;  /* 0x00000004280618a5 */ /* 0x000fe2000f8e0206 */
[----:B------:R-:W0:Y:S05]  /*9160*/  @P1 LDC R9, c[0x0][0xbec] ;  /* 0x0002fb00ff091b82 */ /* 0x000e2a0000000800 */
[----:B------:R-:W-:Y:S02]  /*9170*/  IMAD.U32 R14, RZ, RZ, UR6 ;  /* 0x00000006ff0e7e24 */ /* 0x000fe4000f8e00ff */
[----:B------:R-:W-:Y:S01]  /*9180*/  IMAD.U32 R15, RZ, RZ, UR7 ;  /* 0x00000007ff0f7e24 */ /* 0x000fe2000f8e00ff */
[----:B------:R-:W1:Y:S01]  /*9190*/  @P1 LDC R10, c[0x0][0xbf0] ;  /* 0x0002fc00ff0a1b82 */ /* 0x000e620000000800 */
[----:B---3--:R-:W-:Y:S01]  /*91a0*/  @P2 R2UR UR4, R2 ;  /* 0x00000000020422ca */ /* 0x008fe200000e0000 */
[----:B------:R-:W-:-:S06]  /*91b0*/  IMAD.U32 R2, RZ, RZ, UR8 ;  /* 0x00000008ff027e24 */ /* 0x000fcc000f8e00ff */
[----:B------:R2:W5:Y:S01]  /*91c0*/  @P0 LDG.E R2, desc[UR52][R14.64] ;  /* 0x000000340e020981 */ /* 0x000562000c1e1900 */
[----:B01----:R-:W-:Y:S07]  /*91d0*/  @P0 BRA `(.L_x_12502) ;  /* 0x0000000000100947 */ /* 0x003fee0003800000 */
[----:B------:R-:W-:Y:S05]  /*91e0*/  @!P2 BRA `(.L_x_12502) ;  /* 0x00000000000ca947 */ /* 0x000fea0003800000 */
[----:B------:R-:W3:Y:S04]  /*91f0*/  LDG.E R11, desc[UR52][R6.64] ;  /* 0x00000034060b7981 */ /* 0x000ee8000c1e1900 */
[----:B-----5:R-:W3:Y:S02]  /*9200*/  LDG.E R2, desc[UR52][R6.64+0x4] ;  /* 0x0000043406027981 */ /* 0x020ee4000c1e1900 */
[----:B---3--:R-:W-:-:S07]  /*9210*/  IMAD.IADD R2, R2, 0x1, -R11 ;  /* 0x0000000102027824 */ /* 0x008fce00078e0a0b */
.L_x_12502:
[----:B------:R-:W-:Y:S01]  /*9220*/  USHF.R.S32.HI UR14, URZ, 0x1f, UR42 ;  /* 0x0000001f3f0e7899 */ /* 0x000fe2000801142a */
[----:B------:R-:W-:Y:S01]  /*9230*/  @P1 IMAD.HI.U32 R7, R12, R9, RZ ;  /* 0x000000090c071227 */ /* 0x000fe200078e00ff */
[----:B------:R-:W-:Y:S01]  /*9240*/  ULDC.64 UR12, c[0x0][0xb90] ;  /* 0x0002e400000c7ab9 */ /* 0x000fe20000000a00 */
[----:B------:R-:W-:Y:S01]  /*9250*/  USHF.R.S32.HI UR9, URZ, 0x1f, UR4 ;  /* 0x0000001f3f097899 */ /* 0x000fe20008011404 */
[----:B--2---:R-:W0:Y:S01]  /*9260*/  @P1 LDC R42, c[0x0][0xbec] ;  /* 0x0002fb00ff2a1b82 */ /* 0x004e220000000800 */
[----:B------:R-:W-:Y:S01]  /*9270*/  UIMAD UR10, UR14, UR12, URZ ;  /* 0x0000000c0e0a72a4 */ /* 0x000fe2000f8e023f */
[----:B------:R-:W-:Y:S01]  /*9280*/  IMAD.MOV.U32 R6, RZ, RZ, R12 ;  /* 0x000000ffff067224 */ /* 0x000fe200078e000c */
[----:B------:R-:W-:Y:S01]  /*9290*/  UMOV UR8, UR4 ;  /* 0x0000000400087c82 */ /* 0x000fe20008000000 */
[----:B------:R-:W-:Y:S01]  /*92a0*/  @P1 SHF.R.U32.HI R6, RZ, R10, R7 ;  /* 0x0000000aff061219 */ /* 0x000fe20000011607 */
[----:B------:R-:W-:Y:S01]  /*92b0*/  USEL UR41, UR41, URZ, !UP0 ;  /* 0x0000003f29297287 */ /* 0x000fe2000c000000 */
[----:B------:R-:W-:Y:S01]  /*92c0*/  IMAD R7, R152, 0x20, R18 ;  /* 0x0000002098077824 */ /* 0x000fe200078e0212 */
[----:B------:R-:W-:Y:S01]  /*92d0*/  UIMAD.WIDE.U32 UR6, UR42, UR12, UR8 ;  /* 0x0000000c2a0672a5 */ /* 0x000fe2000f8e0008 */
[----:B-----5:R-:W-:Y:S01]  /*92e0*/  IMAD R43, R2, R45, RZ ;  /* 0x0000002d022b7224 */ /* 0x020fe200078e02ff */
[----:B------:R-:W-:Y:S01]  /*92f0*/  UIMAD UR10, UR42, UR13, UR10 ;  /* 0x0000000d2a0a72a4 */ /* 0x000fe2000f8e020a */
[----:B------:R-:W-:Y:S01]  /*9300*/  IMAD.MOV R10, RZ, RZ, -R6 ;  /* 0x000000ffff0a7224 */ /* 0x000fe200078e0a06 */
[----:B------:R-:W-:Y:S01]  /*9310*/  USEL UR40, UR40, URZ, !UP0 ;  /* 0x0000003f28287287 */ /* 0x000fe2000c000000 */
[----:B------:R-:W-:Y:S01]  /*9320*/  IMAD.WIDE R4, R7, 0x2, R4 ;  /* 0x0000000207047825 */ /* 0x000fe200078e0204 */
[----:B------:R-:W-:Y:S01]  /*9330*/  ULDC.64 UR12, c[0x0][0xb98] ;  /* 0x0002e600000c7ab9 */ /* 0x000fe20000000a00 */
[----:B------:R-:W-:-:S02]  /*9340*/  UIADD3 UR7, UR7, UR10, URZ ;  /* 0x0000000a07077290 */ /* 0x000fc4000fffe03f */
[----:B------:R-:W-:Y:S01]  /*9350*/  UIMAD UR8, UR41, UR12, URZ ;  /* 0x0000000c290872a4 */ /* 0x000fe2000f8e023f */
[----:B------:R-:W-:Y:S01]  /*9360*/  IMAD R9, R45, R10, R12 ;  /* 0x0000000a2d097224 */ /* 0x000fe200078e020c */
[----:B------:R-:W-:Y:S01]  /*9370*/  UIMAD.WIDE.U32 UR6, UR40, UR12, UR6 ;  /* 0x0000000c280672a5 */ /* 0x000fe2000f8e0006 */
[----:B------:R-:W-:Y:S01]  /*9380*/  IADD3 R12, P2, R4, 0x1800, RZ ;  /* 0x00001800040c7810 */ /* 0x000fe20007f5e0ff */
[----:B------:R-:W-:Y:S01]  /*9390*/  UIMAD UR8, UR40, UR13, UR8 ;  /* 0x0000000d280872a4 */ /* 0x000fe2000f8e0208 */
[----:B------:R-:W-:Y:S01]  /*93a0*/  SHF.R.S32.HI R10, RZ, 0x1f, R6 ;  /* 0x0000001fff0a7819 */ /* 0x000fe20000011406 */
[----:B------:R-:W-:Y:S01]  /*93b0*/  ULDC.64 UR10, c[0x0][0xb88] ;  /* 0x0002e200000a7ab9 */ /* 0x000fe20000000a00 */
[----:B------:R-:W-:Y:S02]  /*93c0*/  SHF.R.S32.HI R7, RZ, 0x1f, R9 ;  /* 0x0000001fff077819 */ /* 0x000fe40000011409 */
[----:B------:R-:W-:Y:S01]  /*93d0*/  LOP3.LUT R11, R12, 0x180, RZ, 0xc0, !PT ;  /* 0x000001800c0b7812 */ /* 0x000fe200078ec0ff */
[----:B------:R-:W-:Y:S01]  /*93e0*/  IMAD.U32 R13, RZ, RZ, UR8 ;  /* 0x00000008ff0d7e24 */ /* 0x000fe2000f8e00ff */
[----:B------:R-:W-:Y:S01]  /*93f0*/  IADD3 R6, P0, R6, UR6, RZ ;  /* 0x0000000606067c10 */ /* 0x000fe2000ff1e0ff */
[----:B------:R-:W-:Y:S01]  /*9400*/  IMAD R14, R7, UR10, RZ ;  /* 0x0000000a070e7c24 */ /* 0x000fe2000f8e02ff */
[----:B------:R-:W-:-:S02]  /*9410*/  SHF.R.U64 R11, R11, 0x3, RZ ;  /* 0x000000030b0b7819 */ /* 0x000fc400000012ff */
[----:B------:R-:W-:Y:S01]  /*9420*/  IADD3.X R7, R10, UR7, R13, P0, !PT ;  /* 0x000000070a077c10 */ /* 0x000fe200087fe40d */
[----:B------:R-:W-:Y:S01]  /*9430*/  ULDC.64 UR6, c[0x0][0xb50] ;  /* 0x0002d40000067ab9 */ /* 0x000fe20000000a00 */
[----:B------:R-:W-:Y:S01]  /*9440*/  LOP3.LUT R10, R11, R12, RZ, 0x3c, !PT ;  /* 0x0000000c0b0a7212 */ /* 0x000fe200078e3cff */
[C---:B------:R-:W-:Y:S01]  /*9450*/  IMAD R11, R9.reuse, UR11, R14 ;  /* 0x0000000b090b7c24 */ /* 0x040fe2000f8e020e */
[C---:B------:R-:W-:Y:S01]  /*9460*/  IADD3 R33, P6, R4.reuse, 0x3000, RZ ;  /* 0x0000300004217810 */ /* 0x040fe20007fde0ff */
[----:B------:R-:W-:Y:S01]  /*9470*/  IMAD.WIDE.U32 R6, R9, UR10, R6 ;  /* 0x0000000a09067c25 */ /* 0x000fe2000f8e0006 */
[C---:B------:R-:W-:Y:S01]  /*9480*/  IADD3 R25, P5, R4.reuse, 0x4800, RZ ;  /* 0x0000480004197810 */ /* 0x040fe20007fbe0ff */
[----:B------:R-:W-:Y:S01]  /*9490*/  ULDC.64 UR10, c[0x0][0xaa0] ;  /* 0x0002a800000a7ab9 */ /* 0x000fe20000000a00 */
[----:B------:R-:W-:Y:S01]  /*94a0*/  IADD3 R37, P4, R4, 0x6000, RZ ;  /* 0x0000600004257810 */ /* 0x000fe20007f9e0ff */
[----:B------:R-:W-:Y:S01]  /*94b0*/  IMAD.IADD R7, R7, 0x1, R11 ;  /* 0x0000000107077824 */ /* 0x000fe200078e020b */
[C---:B------:R-:W-:Y:S01]  /*94c0*/  LEA R9, P0, R6.reuse, UR6, 0x2 ;  /* 0x0000000606097c11 */ /* 0x040fe2000f8010ff */
[----:B------:R-:W-:Y:S01]  /*94d0*/  VIADD R12, R155, UR43 ;  /* 0x0000002b9b0c7c36 */ /* 0x000fe20008000000 */
[----:B------:R-:W-:Y:S01]  /*94e0*/  LOP3.LUT R32, R33, 0x180, RZ, 0xc0, !PT ;  /* 0x0000018021207812 */ /* 0x000fe200078ec0ff */
[----:B------:R-:W-:Y:S01]  /*94f0*/  IMAD.X R11, RZ, RZ, R5, P2 ;  /* 0x000000ffff0b7224 */ /* 0x000fe200010e0605 */
[----:B------:R-:W-:Y:S01]  /*9500*/  LEA.HI.X R6, R6, UR7, R7, 0x2, P0 ;  /* 0x0000000706067c11 */ /* 0x000fe200080f1407 */
[----:B------:R-:W-:Y:S01]  /*9510*/  SHFL.IDX PT, R20, R9, RZ, 0x1c1f ;  /* 0x001c1fff09147589 */ /* 0x000fe200000e0000 */
[----:B------:R-:W-:Y:S01]  /*9520*/  LOP3.LUT P0, RZ, R153, 0x3, RZ, 0xc0, !PT ;  /* 0x0000000399ff7812 */ /* 0x000fe2000780c0ff */
[----:B------:R-:W-:Y:S01]  /*9530*/  VIADD R2, R12, 0x8 ;  /* 0x000000080c027836 */ /* 0x000fe20000000000 */
[----:B------:R-:W-:Y:S01]  /*9540*/  IADD3 R7, P3, R4, 0x7800, RZ ;  /* 0x0000780004077810 */ /* 0x000fe20007f7e0ff */
[----:B------:R-:W1:Y:S01]  /*9550*/  SHFL.IDX PT, R21, R6, RZ, 0x1c1f ;  /* 0x001c1fff06157589 */ /* 0x000e6200000e0000 */
[----:B------:R-:W-:-:S02]  /*9560*/  ISETP.GE.OR P2, PT, R12, R43, P0 ;  /* 0x0000002b0c00720c */ /* 0x000fc40000746670 */
[----:B------:R-:W-:Y:S01]  /*9570*/  ISETP.GE.OR P0, PT, R2, R43, P0 ;  /* 0x0000002b0200720c */ /* 0x000fe20000706670 */
[----:B------:R-:W-:Y:S01]  /*9580*/  SHFL.IDX PT, R40, R9, 0x1, 0x1c1f ;  /* 0x003c1f0009287f89 */ /* 0x000fe200000e0000 */
[----:B------:R-:W-:Y:S01]  /*9590*/  LOP3.LUT R2, R7, 0x180, RZ, 0xc0, !PT ;  /* 0x0000018007027812 */ /* 0x000fe200078ec0ff */
[----:B------:R-:W-:Y:S01]  /*95a0*/  UIMAD UR8, UR9, UR10, URZ ;  /* 0x0000000a090872a4 */ /* 0x000fe2000f8e023f */
[----:B------:R-:W-:Y:S01]  /*95b0*/  LOP3.LUT R24, R25, 0x180, RZ, 0xc0, !PT ;  /* 0x0000018019187812 */ /* 0x000fe200078ec0ff */
[----:B------:R-:W2:Y:S01]  /*95c0*/  SHFL.IDX PT, R41, R6, 0x1, 0x1c1f ;  /* 0x003c1f0006297f89 */ /* 0x000ea200000e0000 */
[----:B------:R-:W-:Y:S02]  /*95d0*/  LOP3.LUT R36, R37, 0x180, RZ, 0xc0, !PT ;  /* 0x0000018025247812 */ /* 0x000fe400078ec0ff */
[----:B------:R-:W-:Y:S01]  /*95e0*/  LOP3.LUT R13, R4, 0x180, RZ, 0xc0, !PT ;  /* 0x00000180040d7812 */ /* 0x000fe200078ec0ff */
[----:B------:R-:W-:Y:S01]  /*95f0*/  UIMAD.WIDE.U32 UR6, UR4, UR10, URZ ;  /* 0x0000000a040672a5 */ /* 0x000fe2000f8e003f */
[----:B------:R-:W-:Y:S01]  /*9600*/  SHF.R.U64 R2, R2, 0x3, RZ ;  /* 0x0000000302027819 */ /* 0x000fe200000012ff */
[----:B------:R-:W-:Y:S01]  /*9610*/  UIMAD UR8, UR4, UR11, UR8 ;  /* 0x0000000b040872a4 */ /* 0x000fe2000f8e0208 */
[----:B------:R-:W-:Y:S01]  /*9620*/  SHF.R.U64 R32, R32, 0x3, RZ ;  /* 0x0000000320207819 */ /* 0x000fe200000012ff */
[----:B------:R-:W-:Y:S01]  /*9630*/  IMAD.X R29, RZ, RZ, R5, P3 ;  /* 0x000000ffff1d7224 */ /* 0x000fe200018e0605 */
[----:B------:R-:W-:Y:S01]  /*9640*/  SHF.R.U64 R24, R24, 0x3, RZ ;  /* 0x0000000318187819 */ /* 0x000fe200000012ff */
[----:B------:R-:W-:Y:S01]  /*9650*/  ULDC.64 UR10, c[0x0][0xae8] ;  /* 0x0002ba00000a7ab9 */ /* 0x000fe20000000a00 */
[----:B------:R-:W-:-:S02]  /*9660*/  SHF.R.U64 R36, R36, 0x3, RZ ;  /* 0x0000000324247819 */ /* 0x000fc400000012ff */
[----:B------:R-:W-:Y:S02]  /*9670*/  SHF.R.U64 R13, R13, 0x3, RZ ;  /* 0x000000030d0d7819 */ /* 0x000fe400000012ff */
[----:B------:R-:W-:Y:S01]  /*9680*/  LOP3.LUT R28, R2, R7, RZ, 0x3c, !PT ;  /* 0x00000007021c7212 */ /* 0x000fe200078e3cff */
[----:B-1----:R1:W-:Y:S01]  /*9690*/  @!P2 ST.E desc[UR52][R20.64], R3 ;  /* 0x000000031400a985 */ /* 0x0023e2000c101934 */
[----:B------:R-:W-:Y:S01]  /*96a0*/  IMAD R2, R23, 0x60, R152 ;  /* 0x0000006017027824 */ /* 0x000fe200078e0298 */
[----:B------:R-:W-:Y:S01]  /*96b0*/  LOP3.LUT R32, R32, R33, RZ, 0x3c, !PT ;  /* 0x0000002120207212 */ /* 0x000fe200078e3cff */
[----:B------:R-:W-:Y:S01]  /*96c0*/  UIADD3 UR7, UR7, UR8, URZ ;  /* 0x0000000807077290 */ /* 0x000fe2000fffe03f */
[----:B------:R-:W-:Y:S01]  /*96d0*/  LOP3.LUT R24, R24, R25, RZ, 0x3c, !PT ;  /* 0x0000001918187212 */ /* 0x000fe200078e3cff */
[----:B------:R-:W-:Y:S01]  /*96e0*/  UIMAD UR4, UR14, UR10, URZ ;  /* 0x0000000a0e0472a4 */ /* 0x000fe2000f8e023f */
[----:B------:R-:W-:Y:S01]  /*96f0*/  LOP3.LUT R36, R36, R37, RZ, 0x3c, !PT ;  /* 0x0000002524247212 */ /* 0x000fe200078e3cff */
[--C-:B------:R-:W-:Y:S01]  /*9700*/  IMAD.X R33, RZ, RZ, R5.reuse, P6 ;  /* 0x000000ffff217224 */ /* 0x100fe200030e0605 */
[----:B------:R-:W-:Y:S01]  /*9710*/  LOP3.LUT R12, R13, R4, RZ, 0x3c, !PT ;  /* 0x000000040d0c7212 */ /* 0x000fe200078e3cff */
[--C-:B------:R-:W-:Y:S01]  /*9720*/  IMAD.X R25, RZ, RZ, R5.reuse, P5 ;  /* 0x000000ffff197224 */ /* 0x100fe200028e0605 */
[----:B--2---:R2:W-:Y:S01]  /*9730*/  @!P0 ST.E desc[UR52][R40.64], R8 ;  /* 0x0000000828008985 */ /* 0x0045e2000c101934 */
[--C-:B------:R-:W-:Y:S01]  /*9740*/  IMAD.X R37, RZ, RZ, R5.reuse, P4 ;  /* 0x000000ffff257224 */ /* 0x100fe200020e0605 */
[----:B-1----:R-:W1:Y:S01]  /*9750*/  @P1 LDC R3, c[0x0][0xbf0] ;  /* 0x0002fc00ff031b82 */ /* 0x002e620000000800 */
[----:B------:R-:W-:Y:S01]  /*9760*/  IMAD.MOV.U32 R13, RZ, RZ, R5 ;  /* 0x000000ffff0d7224 */ /* 0x000fe200078e0005 */
[----:B------:R-:W-:Y:S01]  /*9770*/  UIMAD UR4, UR42, UR11, UR4 ;  /* 0x0000000b2a0472a4 */ /* 0x000fe2000f8e0204 */
[----:B------:R3:W5:Y:S01]  /*9780*/  LD.E.128 R4, desc[UR52][R10.64] ;  /* 0x000000340a047980 */ /* 0x000762000c101d00 */
[----:B------:R-:W-:Y:S01]  /*9790*/  UIMAD.WIDE.U32 UR6, UR42, UR10, UR6 ;  /* 0x0000000a2a0672a5 */ /* 0x000fe2000f8e0006 */
[----:B------:R-:W-:-:S02]  /*97a0*/  ULDC.64 UR8, c[0x0][0xaf0] ;  /* 0x0002bc0000087ab9 */ /* 0x000fc40000000a00 */
[----:B------:R-:W5:Y:S01]  /*97b0*/  LD.E.128 R12, desc[UR52][R12.64] ;  /* 0x000000340c0c7980 */ /* 0x000f62000c101d00 */
[----:B------:R-:W-:-:S03]  /*97c0*/  UIADD3 UR7, UR7, UR4, URZ ;  /* 0x0000000407077290 */ /* 0x000fc6000fffe03f */
[----:B------:R-:W5:Y:S01]  /*97d0*/  LD.E.128 R32, desc[UR52][R32.64] ;  /* 0x0000003420207980 */ /* 0x000f62000c101d00 */
[----:B---3--:R-:W-:Y:S01]  /*97e0*/  VIADD R11, R2, UR43 ;  /* 0x0000002b020b7c36 */ /* 0x008fe20008000000 */
[----:B------:R-:W-:Y:S02]  /*97f0*/  UIMAD UR4, UR41, UR8, URZ ;  /* 0x00000008290472a4 */ /* 0x000fe4000f8e023f */
[----:B------:R-:W5:Y:S01]  /*9800*/  LD.E.128 R24, desc[UR52][R24.64] ;  /* 0x0000003418187980 */ /* 0x000f62000c101d00 */
[----:B0-----:R-:W-:Y:S01]  /*9810*/  @P1 IMAD.HI.U32 R2, R11, R42, RZ ;  /* 0x0000002a0b021227 */ /* 0x001fe200078e00ff */
[----:B------:R-:W-:Y:S02]  /*9820*/  UIMAD UR4, UR40, UR9, UR4 ;  /* 0x00000009280472a4 */ /* 0x000fe4000f8e0204 */
[----:B------:R-:W5:Y:S01]  /*9830*/  LD.E.128 R36, desc[UR52][R36.64] ;  /* 0x0000003424247980 */ /* 0x000f62000c101d00 */
[----:B------:R-:W-:Y:S01]  /*9840*/  IMAD.MOV.U32 R9, RZ, RZ, R11 ;  /* 0x000000ffff097224 */ /* 0x000fe200078e000b */
[----:B------:R-:W-:-:S02]  /*9850*/  UIMAD.WIDE.U32 UR6, UR40, UR8, UR6 ;  /* 0x00000008280672a5 */ /* 0x000fc4000f8e0006 */
[----:B------:R-:W5:Y:S01]  /*9860*/  LD.E.128 R28, desc[UR52][R28.64] ;  /* 0x000000341c1c7980 */ /* 0x000f62000c101d00 */
[----:B-1----:R-:W-:Y:S01]  /*9870*/  @P1 SHF.R.U32.HI R9, RZ, R3, R2 ;  /* 0x00000003ff091219 */ /* 0x002fe20000011602 */
[----:B------:R-:W-:Y:S01]  /*9880*/  ULDC.64 UR8, c[0x0][0xae0] ;  /* 0x0002b80000087ab9 */ /* 0x000fe20000000a00 */
[----:B------:R-:W-:Y:S01]  /*9890*/  UIADD3 UR4, UR7, UR4, URZ ;  /* 0x0000000407047290 */ /* 0x000fe2000fffe03f */
[----:B------:R-:W-:Y:S01]  /*98a0*/  @!PT LDS RZ, [RZ] ;  /* 0x00000000fffff984 */ /* 0x000fe20000000800 */
[----:B------:R-:W-:Y:S01]  /*98b0*/  @!PT LDS RZ, [RZ] ;  /* 0x00000000fffff984 */ /* 0x000fe20000000800 */
[----:B------:R-:W-:Y:S01]  /*98c0*/  @!PT LDS RZ, [RZ] ;  /* 0x00000000fffff984 */ /* 0x000fe20000000800 */
[----:B------:R-:W-:Y:S01]  /*98d0*/  @!PT LDS RZ, [RZ] ;  /* 0x00000000fffff984 */ /* 0x000fe20000000800 */
[----:B------:R0:W-:Y:S06]  /*98e0*/  MEMBAR.ALL.CTA ;  /* 0x0000000000007992 */ /* 0x0001ec0000008000 */
[----:B0-----:R-:W0:Y:S01]  /*98f0*/  FENCE.VIEW.ASYNC.S ;  /* 0x00000000000073c6 */ /* 0x001e220000000000 */
[--C-:B--2---:R-:W-:Y:S01]  /*9900*/  SHF.R.S32.HI R8, RZ, 0x1f, R9.reuse ;  /* 0x0000001fff087819 */ /* 0x104fe20000011409 */
[----:B------:R-:W-:-:S02]  /*9910*/  IMAD.MOV R10, RZ, RZ, -R9 ;  /* 0x000000ffff0a7224 */ /* 0x000fc400078e0a09 */
        /* <DEDUP_REMOVED lines=39> */
.L_x_12504:
[----:B------:R-:W-:Y:S05]  /*9b90*/  BSYNC B1 ;  /* 0x0000000000017941 */ /* 0x000fea0003800000 */
.L_x_12503:
        /* <DEDUP_REMOVED lines=8> */
[C---:B-1-3--:R-:W-:Y:S02]  /*9c20*/  @!P2 LEA R10, P0, R19.reuse, R8, 0x1 ;  /* 0x00000008130aa211 */ /* 0x04afe400078008ff */
[----:B--2---:R-:W-:Y:S02]  /*9c30*/  @!P1 IMAD.WIDE R2, R18, 0x2, R8 ;  /* 0x0000000212029825 */ /* 0x004fe400078e0208 */
[----:B------:R-:W-:Y:S02]  /*9c40*/  @!P2 LEA.HI.X R11, R19, R9, R44, 0x1, P0 ;  /* 0x00000009130ba211 */ /* 0x000fe400000f0c2c */
[----:B------:R-:W-:Y:S01]  /*9c50*/  ISETP.GE.AND P0, PT, R22, UR4, PT ;  /* 0x0000000416007c0c */ /* 0x000fe2000bf06270 */
[----:B-----5:R0:W-:Y:S04]  /*9c60*/  @!P1 ST.E.128 desc[UR52][R2.64], R4 ;  /* 0x0000000402009985 */ /* 0x0201e8000c101d34 */
[----:B------:R0:W-:Y:S08]  /*9c70*/  @!P2 ST.E.128 desc[UR52][R10.64], R24 ;  /* 0x000000180a00a985 */ /* 0x0001f0000c101d34 */
[----:B------:R-:W-:Y:S05]  /*9c80*/  @P0 BRA `(.L_x_12505) ;  /* 0x0000000800980947 */ /* 0x000fea0003800000 */
[----:B0-----:R-:W-:-:S04]  /*9c90*/  LEA R2, P0, R22, R8, 0x1 ;  /* 0x0000000816027211 */ /* 0x001fc800078008ff */
[----:B------:R-:W-:-:S05]  /*9ca0*/  LEA.HI.X R3, R22, R9, R157, 0x1, P0 ;  /* 0x0000000916037211 */ /* 0x000fca00000f0c9d */
[----:B------:R4:W-:Y:S01]  /*9cb0*/  ST.E.128 desc[UR52][R2.64], R28 ;  /* 0x0000001c02007985 */ /* 0x0009e2000c101d34 */
[----:B------:R-:W-:Y:S05]  /*9cc0*/  BRA `(.L_x_12505) ;  /* 0x0000000800887947 */ /* 0x000fea0003800000 */
.L_x_12501:
        /* <DEDUP_REMOVED lines=37> */
.L_x_12506:
        /* <DEDUP_REMOVED lines=45> */
.L_x_12508:
[----:B------:R-:W-:Y:S05]  /*a1f0*/  BSYNC B1 ;  /* 0x0000000000017941 */ /* 0x000fea0003800000 */
.L_x_12507:
        /* <DEDUP_REMOVED lines=61> */
.L_x_12510:
[----:B------:R-:W-:Y:S05]  /*a5d0*/  BSYNC B1 ;  /* 0x0000000000017941 */ /* 0x000fea0003800000 */
.L_x_12509:
        /* <DEDUP_REMOVED lines=17> */
.L_x_12505:
[----:B------:R-:W-:Y:S05]  /*a6f0*/  BSYNC B0 ;  /* 0x0000000000007941 */ /* 0x000fea0003800000 */
.L_x_12500:
[----:B------:R-:W-:Y:S02]  /*a700*/  ULDC UR4, c[0x0][0xc3c] ;  /* 0x00030f0000047ab9 */ /* 0x000fe40000000800 */
[----:B------:R-:W-:-:S13]  /*a710*/  ISETP.GE.AND P0, PT, R47, UR4, PT ;  /* 0x000000042f007c0c */ /* 0x000fda000bf06270 */
[----:B------:R-:W-:Y:S05]  /*a720*/  @!P0 BRA `(.L_x_12511) ;  /* 0xffffff6400708947 */ /* 0x000fea000383ffff */
[----:B------:R-:W-:Y:S05]  /*a730*/  EXIT ;  /* 0x000000000000794d */ /* 0x000fea0003800000 */
.L_x_12458:
        /* <DEDUP_REMOVED lines=57> */
.L_x_12517:
        /* <DEDUP_REMOVED lines=12> */
.L_x_12516:
[----:B------:R-:W-:Y:S05]  /*ab90*/  BSYNC B0 ;  /* 0x0000000000007941 */ /* 0x000fea0003800000 */
.L_x_12515:
        /* <DEDUP_REMOVED lines=21> */
.L_x_12513:
        /* <DEDUP_REMOVED lines=23> */
[----:B------:R-:W-:-:S05]  /*ae60*/  IMAD.U32 R13, RZ, RZ, UR4 ;  /* 0x00000004ff0d7e24 */ /* 0x000fca000f8e00ff */
[----:B------:R0:W1:Y:S02]  /*ae70*/  SHFL.IDX PT, R24, R10, R13, 0x1f ;  /* 0x00001f0d0a187589 */ /* 0x00006400000e0000 */
.L_x_12518:
[----:B-1----:R-:W-:Y:S01]  /*ae80*/  IMAD R24, R24, R9, R14 ;  /* 0x0000000918187224 */ /* 0x002fe200078e020e */
[----:B------:R-:W-:Y:S01]  /*ae90*/  IABS R12, R6 ;  /* 0x00000006000c7213 */ /* 0x000fe20000000000 */
[----:B------:R-:W-:Y:S02]  /*aea0*/  IMAD.MOV.U32 R2, RZ, RZ, R16 ;  /* 0x000000ffff027224 */ /* 0x000fe400078e0010 */
[----:B------:R-:W-:Y:S02]  /*aeb0*/  IMAD.IADD R7, R7, 0x1, -R24 ;  /* 0x0000000107077824 */ /* 0x000fe400078e0a18 */
[----:B0-----:R-:W-:Y:S02]  /*aec0*/  IMAD R13, R2, R11, RZ ;  /* 0x0000000b020d7224 */ /* 0x001fe400078e02ff */
        /* <DEDUP_REMOVED lines=32> */
[----:B------:R-:W-:-:S04]  /*b0d0*/  IMAD.MOV.U32 R2, RZ, RZ, R12 ;  /* 0x000000ffff027224 */ /* 0x000fc800078e000c */
[----:B------:R-:W-:Y:S02]  /*b0e0*/  IMAD R7, R2, R9, RZ ;  /* 0x0000000902077224 */ /* 0x000fe400078e02ff */
[----:B------:R-:W-:-:S04]  /*b0f0*/  IMAD.MOV.U32 R2, RZ, RZ, RZ ;  /* 0x000000ffff027224 */ /* 0x000fc800078e00ff */
[----:B------:R-:W-:Y:S01]  /*b100*/  IMAD.HI.U32 R2, R3, R7, R2 ;  /* 0x0000000703027227 */ /* 0x000fe200078e0002 */
[----:B------:R-:W-:-:S04]  /*b110*/  LOP3.LUT R3, R15, R8, RZ, 0x3c, !PT ;  /* 0x000000080f037212 */ /* 0x000fc800078e3cff */
[----:B------:R-:W-:Y:S01]  /*b120*/  ISETP.GE.AND P2, PT, R3, RZ, PT ;  /* 0x000000ff0300720c */ /* 0x000fe20003f46270 */
[----:B------:R-:W-:-:S04]  /*b130*/  IMAD.HI.U32 R2, R2, R13, RZ ;  /* 0x0000000d02027227 */ /* 0x000fc800078e00ff */
[----:B------:R-:W-:Y:S02]  /*b140*/  IMAD R6, R2, R6, R13 ;  /* 0x0000000602067224 */ /* 0x000fe400078e020d */
[----:B------:R-:W-:-:S03]  /*b150*/  IMAD.IADD R3, R15, 0x1, R10 ;  /* 0x000000010f037824 */ /* 0x000fc600078e020a */
        /* <DEDUP_REMOVED lines=8> */
[----:B------:R-:W-:-:S03]  /*b1e0*/  IMAD.MOV R8, RZ, RZ, -R8 ;  /* 0x000000ffff087224 */ /* 0x000fc600078e0a08 */
[----:B------:R-:W-:Y:S01]  /*b1f0*/  LOP3.LUT R25, RZ, R2, RZ, 0x33, !PT ;  /* 0x00000002ff197212 */ /* 0x000fe200078e33ff */
[----:B------:R-:W-:-:S04]  /*b200*/  IMAD R26, R2, R8, R3 ;  /* 0x00000008021a7224 */ /* 0x000fc800078e0203 */
[----:B------:R-:W-:Y:S01]  /*b210*/  IMAD.IADD R25, R4, 0x1, R25 ;  /* 0x0000000104197824 */ /* 0x000fe200078e0219 */
[----:B------:R-:W-:Y:S06]  /*b220*/  BRA `(.L_x_12519) ;  /* 0x0000000000107947 */ /* 0x000fec0003800000 */
.L_x_12514:
[----:B------:R-:W-:Y:S01]  /*b230*/  IMAD.MOV.U32 R24, RZ, RZ, R7 ;  /* 0x000000ffff187224 */ /* 0x000fe200078e0007 */
[----:B------:R-:W-:Y:S01]  /*b240*/  ULDC UR40, c[0x0][0xc3c] ;  /* 0x00030f0000287ab9 */ /* 0x000fe20000000800 */
[----:B------:R-:W-:Y:S02]  /*b250*/  IMAD.MOV.U32 R25, RZ, RZ, RZ ;  /* 0x000000ffff197224 */ /* 0x000fe400078e00ff */
[----:B------:R-:W-:-:S07]  /*b260*/  IMAD.MOV.U32 R26, RZ, RZ, RZ ;  /* 0x000000ffff1a7224 */ /* 0x000fce00078e00ff */
.L_x_12519:
[----:B------:R-:W-:Y:S01]  /*b270*/  ISETP.NE.AND P0, PT, R5, RZ, PT ;  /* 0x000000ff0500720c */ /* 0x000fe20003f05270 */
[----:B------:R-:W-:-:S12]  /*b280*/  IMAD.U32 R27, RZ, RZ, UR40 ;  /* 0x00000028ff1b7e24 */ /* 0x000fd8000f8e00ff */
[----:B------:R-:W0:Y:S01]  /*b290*/  @!P0 S2R R3, SR_CgaCtaId ;  /* 0x0000000000038919 */ /* 0x000e220000008800 */
[----:B------:R-:W-:-:S04]  /*b2a0*/  @!P0 MOV R2, 0x400 ;  /* 0x0000040000028802 */ /* 0x000fc80000000f00 */
[----:B0-----:R-:W-:-:S05]  /*b2b0*/  @!P0 LEA R2, R3, R2, 0x18 ;  /* 0x0000000203028211 */ /* 0x001fca00078ec0ff */
[----:B------:R1:W-:Y:S01]  /*b2c0*/  @!P0 STS.128 [R2+0x19cd0], R24 ;  /* 0x019cd01802008388 */ /* 0x0003e20000000c00 */
[----:B------:R-:W-:Y:S06]  /*b2d0*/  BAR.ARV 0x5, 0x200 ;  /* 0x0148000000007b1d */ /* 0x000fec0000002000 */
.L_x_12512:
        /* <DEDUP_REMOVED lines=59> */
.L_x_12595:
        /* <DEDUP_REMOVED lines=51> */
.L_x_12521:
        /* <DEDUP_REMOVED lines=19> */
.L_x_12522:
        /* <DEDUP_REMOVED lines=11> */
.L_x_12523:
[----:B------:R-:W-:Y:S01]  /*bba0*/  R2UR UR6, R25 ;  /* 0x00000000190672ca */ /* 0x000fe200000e0000 */
[----:B------:R-:W-:Y:S01]  /*bbb0*/  ULDC UR4, c[0x0][0x448] ;  /* 0x0001120000047ab9 */ /* 0x000fe20000000800 */
[----:B------:R-:W-:Y:S01]  /*bbc0*/  UIADD3 UR36, -UR38, UR36, URZ ;  /* 0x0000002426247290 */ /* 0x000fe2000fffe13f */
[----:B------:R-:W-:Y:S01]  /*bbd0*/  BSSY B7, `(.L_x_12524) ;  /* 0x00003ae000077945 */ /* 0x000fe20003800000 */
[----:B------:R-:W-:Y:S02]  /*bbe0*/  UISETP.NE.AND UP0, UPT, UR4, 0x1, UPT ;  /* 0x000000010400788c */ /* 0x000fe4000bf05270 */
[----:B------:R-:W-:Y:S02]  /*bbf0*/  UIADD3 UR7, UR36, 0x80, -UR41 ;  /* 0x0000008024077890 */ /* 0x000fe4000fffe829 */
[----:B------:R-:W-:-:S05]  /*bc00*/  UP2UR UR49, UPR, URZ, 0x1 ;  /* 0x000000013f317883 */ /* 0x000fca0008000000 */
[----:B------:R-:W-:Y:S02]  /*bc10*/  UIMAD UR6, UR6, 0xc0, URZ ;  /* 0x000000c0060678a4 */ /* 0x000fe4000f8e023f */
        /* <DEDUP_REMOVED lines=34> */
.L_x_12525:
        /* <DEDUP_REMOVED lines=20> */
.L_x_12528:
[----:B------:R-:W-:Y:S05]  /*bf80*/  BSYNC B6 ;  /* 0x0000000000067941 */ /* 0x000fea0003800000 */
.L_x_12527:
        /* <DEDUP_REMOVED lines=24> */
.L_x_12530:
[----:B------:R-:W-:Y:S05]  /*c110*/  BSYNC B6 ;  /* 0x0000000000067941 */ /* 0x000fea0003800000 */
.L_x_12529:
        /* <DEDUP_REMOVED lines=20> */
.L_x_12532:
[----:B------:R-:W-:Y:S05]  /*c260*/  BSYNC B6 ;  /* 0x0000000000067941 */ /* 0x000fea0003800000 */
.L_x_12531:
        /* <DEDUP_REMOVED lines=19> */
.L_x_12534:
[----:B------:R-:W-:Y:S05]  /*c3a0*/  BSYNC B6 ;  /* 0x0000000000067941 */ /* 0x000fea0003800000 */
.L_x_12533:
        /* <DEDUP_REMOVED lines=66> */
.L_x_12615:
[----:B------:R-:W-:-:S05]  /*c7d0*/  SHF.R.S32.HI R3, RZ, 0x1f, R26 ;  /* 0x0000001fff037819 */ /* 0x000fca000001141a */
[----:B------:R1:W-:Y:S01]  /*c7e0*/  STL [R1], R3 ;  /* 0x0000000301007387 */ /* 0x0003e20000100800 */
[----:B------:R-:W-:Y:S05]  /*c7f0*/  @!P2 BRA `(.L_x_12536) ;  /* 0x000000000004a947 */ /* 0x000fea0003800000 */
[----:B------:R-:W-:Y:S01]  /*c800*/  BPT.TRAP 0x1 ;  /* 0x000000040000795c */ /* 0x000fe20000300000 */
.L_x_12536:
[----:B0-----:R-:W-:Y:S01]  /*c810*/  IMAD R5, R18, 0x8, R16 ;  /* 0x0000000812057824 */ /* 0x001fe200078e0210 */
[----:B------:R-:W-:Y:S01]  /*c820*/  SHF.L.U32 R21, R28, 0x1f, RZ ;  /* 0x0000001f1c157819 */ /* 0x000fe200000006ff */
[----:B------:R-:W-:Y:S01]  /*c830*/  BSSY B0, `(.L_x_12537) ;  /* 0x0000004000007945 */ /* 0x000fe20003800000 */
[----:B------:R-:W-:Y:S02]  /*c840*/  SHF.R.S32.HI R19, RZ, 0x1f, R0 ;  /* 0x0000001fff137819 */ /* 0x000fe40000011400 */
[----:B------:R-:W0:Y:S02]  /*c850*/  SYNCS.PHASECHK.TRANS64.TRYWAIT P0, [R5+URZ+0x19c80], R21 ;  /* 0x019c8015050075a7 */ /* 0x000e24000800017f */
[----:B0-----:R-:W-:Y:S05]  /*c860*/  @!P0 BRA `(.L_x_12538) ;  /* 0x0000004000648947 */ /* 0x001fea0003800000 */
.L_x_12616:
[----:B------:R-:W-:Y:S05]  /*c870*/  BSYNC B0 ;  /* 0x0000000000007941 */ /* 0x000fea0003800000 */
.L_x_12537:
        /* <DEDUP_REMOVED lines=51> */
.L_x_12622:
        /* <DEDUP_REMOVED lines=16> */
.L_x_12540:
        /* <DEDUP_REMOVED lines=11> */
.L_x_12541:
[----:B------:R2:W-:Y:S01]  /*cd60*/  SYNCS.ARRIVE.TRANS64.A1T0 RZ, [R5+URZ+0x19c70], RZ ;  /* 0x019c70ff05ff79a7 */ /* 0x0005e2000810003f */
[----:B------:R-:W-:Y:S05]  /*cd70*/  @!P3 BRA `(.L_x_12542) ;  /* 0x000000000004b947 */ /* 0x000fea0003800000 */
[----:B------:R-:W-:Y:S01]  /*cd80*/  BPT.TRAP 0x1 ;  /* 0x000000040000795c */ /* 0x000fe20000300000 */
.L_x_12542:
[----:B------:R-:W3:Y:S01]  /*cd90*/  SYNCS.PHASECHK.TRANS64.TRYWAIT P1, [R5+URZ+0x19c40], R21 ;  /* 0x019c4015050075a7 */ /* 0x000ee2000802017f */
[----:B------:R-:W-:Y:S04]  /*cda0*/  BSSY B0, `(.L_x_12543) ;  /* 0x0000002000007945 */ /* 0x000fe80003800000 */
[----:B---3--:R-:W-:Y:S05]  /*cdb0*/  @!P1 BRA `(.L_x_12544) ;  /* 0x0000004000089947 */ /* 0x008fea0003800000 */
.L_x_12623:
[----:B------:R-:W-:Y:S05]  /*cdc0*/  BSYNC B0 ;  /* 0x0000000000007941 */ /* 0x000fea0003800000 */
.L_x_12543:
        /* <DEDUP_REMOVED lines=44> */
.L_x_12629:
        /* <DEDUP_REMOVED lines=12> */
.L_x_12546:
        /* <DEDUP_REMOVED lines=11> */
.L_x_12547:
        /* <DEDUP_REMOVED lines=34> */
.L_x_12549:
[----:B------:R-:W-:Y:S05]  /*d420*/  BSYNC B6 ;  /* 0x0000000000067941 */ /* 0x000fea0003800000 */
.L_x_12548:
[----:B------:R-:W2:Y:S01]  /*d430*/  S2R R17, SR_TID.X ;  /* 0x0000000000117919 */ /* 0x000ea20000002100 */
[----:B0-----:R-:W0:Y:S01]  /*d440*/  S2R R2, SR_TID.X ;  /* 0x0000000000027919 */ /* 0x001e220000002100 */
[----:B------:R-:W-:Y:S01]  /*d450*/  UISETP.NE.AND UP0, UPT, UR49, URZ, UPT ;  /* 0x0000003f3100728c */ /* 0x000fe2000bf05270 */
[C---:B------:R-:W-:Y:S01]  /*d460*/  R2UR UR7, R26.reuse ;  /* 0x000000001a0772ca */ /* 0x040fe200000e0000 */
[----:B------:R-:W-:Y:S01]  /*d470*/  ULDC.64 UR8, c[0x0][0x2d8] ;  /* 0x0000b60000087ab9 */ /* 0x000fe20000000a00 */
[----:B------:R4:W5:Y:S01]  /*d480*/  LDL R9, [R1+0x18] ;  /* 0x0000180001097983 */ /* 0x0009620000100800 */
[----:B------:R-:W-:Y:S01]  /*d490*/  R2UR UR10, R26 ;  /* 0x000000001a0a72ca */ /* 0x000fe200000e0000 */
[----:B------:R-:W4:Y:S01]  /*d4a0*/  LDC R8, c[0x0][0x448] ;  /* 0x00011200ff087b82 */ /* 0x000f220000000800 */
[----:B--2---:R-:W-:-:S05]  /*d4b0*/  IMAD.SHL.U32 R19, R17, 0x40, RZ ;  /* 0x0000004011137824 */ /* 0x004fca00078e00ff */
[----:B------:R-:W-:Y:S01]  /*d4c0*/  @UP0 ULDC UR4, c[0x0][0x44c] ;  /* 0x0001130000040ab9 */ /* 0x000fe20000000800 */
[----:B------:R-:W2:Y:S01]  /*d4d0*/  LDL R17, [R1] ;  /* 0x0000000001117983 */ /* 0x000ea20000100800 */
[----:B0-----:R-:W-:Y:S01]  /*d4e0*/  LOP3.LUT R2, R2, 0x7f, RZ, 0xc0, !PT ;  /* 0x0000007f02027812 */ /* 0x001fe200078ec0ff */
[----:B------:R-:W-:Y:S01]  /*d4f0*/  UMOV UR5, UR45 ;  /* 0x0000002d00057c82 */ /* 0x000fe20008000000 */
[----:B------:R-:W-:Y:S01]  /*d500*/  LOP3.LUT R19, R19, 0x40, RZ, 0xc0, !PT ;  /* 0x0000004013137812 */ /* 0x000fe200078ec0ff */
[----:B------:R-:W-:Y:S01]  /*d510*/  @UP0 ULDC UR12, c[0x0][0x44c] ;  /* 0x00011300000c0ab9 */ /* 0x000fe20000000800 */
[----:B------:R-:W-:Y:S02]  /*d520*/  SHF.R.U32.HI R2, RZ, 0x1, R2 ;  /* 0x00000001ff027819 */ /* 0x000fe40000011602 */
[----:B------:R-:W-:Y:S02]  /*d530*/  PLOP3.LUT P0, PT, PT, PT, UP0, 0x80, 0x0 ;  /* 0x000000000000781c */ /* 0x000fe40003f0f008 */
[----:B------:R-:W-:-:S05]  /*d540*/  LOP3.LUT R2, R2, R19, RZ, 0xfc, !PT ;  /* 0x0000001302027212 */ /* 0x000fca00078efcff */
[----:B------:R-:W-:-:S06]  /*d550*/  IMAD R0, R25, 0xc0, R2 ;  /* 0x000000c019007824 */ /* 0x000fcc00078e0202 */
[----:B------:R-:W-:Y:S01]  /*d560*/  @P0 IMAD.HI.U32 R3, R0, UR4, RZ ;  /* 0x0000000400030c27 */ /* 0x000fe2000f8e00ff */
[----:B------:R-:W-:Y:S01]  /*d570*/  PLOP3.LUT P0, PT, PT, PT, UP0, 0x80, 0x0 ;  /* 0x000000000000781c */ /* 0x000fe20003f0f008 */
[----:B------:R-:W-:Y:S02]  /*d580*/  UMOV UR4, UR36 ;  /* 0x0000002400047c82 */ /* 0x000fe40008000000 */
[----:B------:R-:W-:Y:S01]  /*d590*/  UIMAD.WIDE.U32 UR4, UR7, UR8, UR4 ;  /* 0x00000008070472a5 */ /* 0x000fe2000f8e0004 */
[----:B------:R-:W-:Y:S02]  /*d5a0*/  IMAD.MOV.U32 R2, RZ, RZ, R0 ;  /* 0x000000ffff027224 */ /* 0x000fe400078e0000 */
[----:B------:R-:W-:-:S07]  /*d5b0*/  @UP0 ULDC UR7, c[0x0][0x450] ;  /* 0x0001140000070ab9 */ /* 0x000fce0000000800 */
[----:B------:R-:W-:-:S04]  /*d5c0*/  @P0 SHF.R.U32.HI R2, RZ, UR7, R3 ;  /* 0x00000007ff020c19 */ /* 0x000fc80008011603 */
[--C-:B-1-3--:R-:W-:Y:S01]  /*d5d0*/  SHF.R.S32.HI R5, RZ, 0x1f, R2.reuse ;  /* 0x0000001fff057819 */ /* 0x10afe20000011402 */
[----:B------:R-:W-:-:S04]  /*d5e0*/  IMAD.MOV R4, RZ, RZ, -R2 ;  /* 0x000000ffff047224 */ /* 0x000fc800078e0a02 */
[----:B----4-:R-:W-:Y:S02]  /*d5f0*/  IMAD R4, R8, R4, R0 ;  /* 0x0000000408047224 */ /* 0x010fe400078e0200 */
        /* <DEDUP_REMOVED lines=11> */
[----:B------:R-:W-:Y:S01]  /*d6b0*/  UIADD3 UR5, UR5, UR6, URZ ;  /* 0x0000000605057290 */ /* 0x000fe2000fffe03f */
[----:B------:R-:W-:-:S02]  /*d6c0*/  IMAD R5, R5, UR8, RZ ;  /* 0x0000000805057c24 */ /* 0x000fc4000f8e02ff */
[----:B------:R-:W-:Y:S01]  /*d6d0*/  IMAD.U32 R6, RZ, RZ, UR8 ;  /* 0x00000008ff067e24 */ /* 0x000fe2000f8e00ff */
[----:B------:R-:W-:Y:S01]  /*d6e0*/  ULDC.64 UR6, c[0x0][0x2c8] ;  /* 0x0000b20000067ab9 */ /* 0x000fe20000000a00 */
[C---:B------:R-:W-:Y:S02]  /*d6f0*/  IMAD R5, R2.reuse, UR9, R5 ;  /* 0x0000000902057c24 */ /* 0x040fe4000f8e0205 */
[----:B------:R-:W-:-:S04]  /*d700*/  IMAD.WIDE.U32 R2, R2, R6, UR4 ;  /* 0x0000000402027e25 */ /* 0x000fc8000f8e0006 */
        /* <DEDUP_REMOVED lines=8> */
[----:B------:R-:W0:-:S12]  /*d790*/  S2R R17, SR_TID.X ;  /* 0x0000000000117919 */ /* 0x000e180000002100 */
[----:B------:R-:W-:Y:S01]  /*d7a0*/  @P0 IMAD.HI.U32 R3, R0, UR12, RZ ;  /* 0x0000000c00030c27 */ /* 0x000fe2000f8e00ff */
[----:B------:R-:W-:Y:S01]  /*d7b0*/  PLOP3.LUT P0, PT, PT, PT, UP0, 0x80, 0x0 ;  /* 0x000000000000781c */ /* 0x000fe20003f0f008 */
[----:B------:R-:W-:Y:S02]  /*d7c0*/  @UP0 ULDC UR12, c[0x0][0x450] ;  /* 0x00011400000c0ab9 */ /* 0x000fe40000000800 */
[----:B------:R-:W-:-:S10]  /*d7d0*/  IMAD.MOV.U32 R2, RZ, RZ, R0 ;  /* 0x000000ffff027224 */ /* 0x000fd400078e0000 */
[----:B------:R-:W-:-:S05]  /*d7e0*/  @P0 SHF.R.U32.HI R2, RZ, UR12, R3 ;  /* 0x0000000cff020c19 */ /* 0x000fca0008011603 */
        /* <DEDUP_REMOVED lines=9> */
[----:B0-----:R-:W-:Y:S02]  /*d880*/  IMAD.SHL.U32 R19, R17, 0x10, RZ ;  /* 0x0000001011137824 */ /* 0x001fe400078e00ff */
        /* <DEDUP_REMOVED lines=41> */
.L_x_12636:
        /* <DEDUP_REMOVED lines=12> */
.L_x_12552:
[----:B------:R-:W-:Y:S05]  /*dbe0*/  BSYNC B0 ;  /* 0x0000000000007941 */ /* 0x000fea0003800000 */
.L_x_12551:
[----:B------:R-:W-:Y:S01]  /*dbf0*/  NOP ;  /* 0x0000000000007918 */ /* 0x000fe20000000000 */
[----:B------:R-:W-:-:S13]  /*dc00*/  PLOP3.LUT P0, PT, PT, PT, PT, 0x80, 0x0 ;  /* 0x000000000000781c */ /* 0x000fda0003f0f070 */
.L_x_12553:
        /* <DEDUP_REMOVED lines=18> */
.L_x_12637:
[----:B------:R-:W-:Y:S05]  /*dd30*/  BSYNC B0 ;  /* 0x0000000000007941 */ /* 0x000fea0003800000 */
.L_x_12554:
[----:B------:R-:W-:-:S06]  /*dd40*/  UISETP.GE.AND UP0, UPT, UR42, 0x2, UPT ;  /* 0x000000022a00788c */ /* 0x000fcc000bf06270 */
[----:B------:R-:W-:-:S13]  /*dd50*/  PLOP3.LUT P0, PT, PT, PT, UP0, 0x80, 0x0 ;  /* 0x000000000000781c */ /* 0x000fda0003f0f008 */
[----:B------:R-:W-:Y:S05]  /*dd60*/  @!P0 BRA `(.L_x_12556) ;  /* 0x0000001000748947 */ /* 0x000fea0003800000 */
[----:B------:R-:W-:Y:S01]  /*dd70*/  UIADD3 UR4, UR42, -0x2, URZ ;  /* 0xfffffffe2a047890 */ /* 0x000fe2000fffe03f */
[----:B------:R-:W-:Y:S02]  /*dd80*/  IMAD.MOV.U32 R5, RZ, RZ, R28 ;  /* 0x000000ffff057224 */ /* 0x000fe400078e001c */
[----:B------:R-:W-:-:S03]  /*dd90*/  IMAD.MOV.U32 R4, RZ, RZ, R18 ;  /* 0x000000ffff047224 */ /* 0x000fc600078e0012 */
[----:B------:R-:W-:-:S07]  /*dda0*/  IMAD.U32 R19, RZ, RZ, UR4 ;  /* 0x00000004ff137e24 */ /* 0x000fce000f8e00ff */
.L_x_12576:
        /* <DEDUP_REMOVED lines=42> */
.L_x_12557:
[----:B------:R-:W-:Y:S01]  /*e050*/  IMAD R0, R18, 0x8, R16 ;  /* 0x0000000812007824 */ /* 0x000fe200078e0210 */
[----:B------:R-:W-:Y:S01]  /*e060*/  SHF.L.U32 R10, R28, 0x1f, RZ ;  /* 0x0000001f1c0a7819 */ /* 0x000fe200000006ff */
[----:B------:R-:W-:Y:S01]  /*e070*/  BSSY B0, `(.L_x_12558) ;  /* 0x0000004000007945 */ /* 0x000fe20003800000 */
[----:B------:R-:W-:Y:S02]  /*e080*/  SHF.R.S32.HI R9, RZ, 0x1f, R8 ;  /* 0x0000001fff097819 */ /* 0x000fe40000011408 */
[----:B------:R-:W0:Y:S02]  /*e090*/  SYNCS.PHASECHK.TRANS64.TRYWAIT P0, [R0+URZ+0x19c80], R10 ;  /* 0x019c800a000075a7 */ /* 0x000e24000800017f */
[----:B0-----:R-:W-:Y:S05]  /*e0a0*/  @!P0 BRA `(.L_x_12559) ;  /* 0x0000003400088947 */ /* 0x001fea0003800000 */
.L_x_12638:
[----:B------:R-:W-:Y:S05]  /*e0b0*/  BSYNC B0 ;  /* 0x0000000000007941 */ /* 0x000fea0003800000 */
.L_x_12558:
        /* <DEDUP_REMOVED lines=43> */
.L_x_12644:
        /* <DEDUP_REMOVED lines=10> */
.L_x_12561:
        /* <DEDUP_REMOVED lines=11> */
.L_x_12562:
[----:B------:R2:W-:Y:S01]  /*e4c0*/  SYNCS.ARRIVE.TRANS64.A1T0 RZ, [R0+URZ+0x19c70], RZ ;  /* 0x019c70ff00ff79a7 */ /* 0x0005e2000810003f */
[----:B------:R-:W-:Y:S05]  /*e4d0*/  @!P3 BRA `(.L_x_12563) ;  /* 0x000000000004b947 */ /* 0x000fea0003800000 */
[----:B------:R-:W-:Y:S01]  /*e4e0*/  BPT.TRAP 0x1 ;  /* 0x000000040000795c */ /* 0x000fe20000300000 */
.L_x_12563:
[----:B------:R-:W3:Y:S01]  /*e4f0*/  SYNCS.PHASECHK.TRANS64.TRYWAIT P0, [R0+URZ+0x19c40], R10 ;  /* 0x019c400a000075a7 */ /* 0x000ee2000800017f */
[----:B------:R-:W-:Y:S04]  /*e500*/  BSSY B0, `(.L_x_12564) ;  /* 0x0000002000007945 */ /* 0x000fe80003800000 */
[----:B---3--:R-:W-:Y:S05]  /*e510*/  @!P0 BRA `(.L_x_12565) ;  /* 0x00000030009c8947 */ /* 0x008fea0003800000 */
.L_x_12645:
[----:B------:R-:W-:Y:S05]  /*e520*/  BSYNC B0 ;  /* 0x0000000000007941 */ /* 0x000fea0003800000 */
.L_x_12564:
        /* <DEDUP_REMOVED lines=40> */
.L_x_12651:
        /* <DEDUP_REMOVED lines=10> */
.L_x_12567:
        /* <DEDUP_REMOVED lines=11> */
.L_x_12568:
[----:B------:R2:W-:Y:S02]  /*e900*/  SYNCS.ARRIVE.TRANS64.A1T0 RZ, [R0+URZ+0x19c30], RZ ;  /* 0x019c30ff00ff79a7 */ /* 0x0005e4000810003f */
[----:B--23--:R-:W-:-:S05]  /*e910*/  IMAD.U32 R0, RZ, RZ, UR47 ;  /* 0x0000002fff007e24 */ /* 0x00cfca000f8e00ff */
[----:B------:R-:W-:-:S13]  /*e920*/  ISETP.NE.AND P0, PT, R0, 0x3, PT ;  /* 0x000000030000780c */ /* 0x000fda0003f05270 */
[----:B------:R-:W-:Y:S05]  /*e930*/  @!P0 BRA `(.L_x_12569) ;  /* 0x0000000000048947 */ /* 0x000fea0003800000 */
[----:B------:R-:W-:Y:S01]  /*e940*/  BPT.TRAP 0x1 ;  /* 0x000000040000795c */ /* 0x000fe20000300000 */
.L_x_12569:
[----:B------:R-:W-:Y:S01]  /*e950*/  LOP3.LUT R0, R5, 0x1, RZ, 0x3c, !PT ;  /* 0x0000000105007812 */ /* 0x000fe200078e3cff */
[----:B------:R-:W-:Y:S01]  /*e960*/  IMAD R2, R4, 0x8, R16 ;  /* 0x0000000804027824 */ /* 0x000fe200078e0210 */
[----:B------:R-:W-:Y:S02]  /*e970*/  BSSY B0, `(.L_x_12570) ;  /* 0x0000004000007945 */ /* 0x000fe40003800000 */
[----:B------:R-:W-:-:S04]  /*e980*/  SHF.L.U32 R0, R0, 0x1f, RZ ;  /* 0x0000001f00007819 */ /* 0x000fc800000006ff */
[----:B------:R-:W0:Y:S02]  /*e990*/  SYNCS.PHASECHK.TRANS64.TRYWAIT P2, [R2+URZ+0x19c70], R0 ;  /* 0x019c7000020075a7 */ /* 0x000e24000804017f */
[----:B0-----:R-:W-:Y:S05]  /*e9a0*/  @!P2 BRA `(.L_x_12571) ;  /* 0x000000300024a947 */ /* 0x001fea0003800000 */
.L_x_12652:
[----:B------:R-:W-:Y:S05]  /*e9b0*/  BSYNC B0 ;  /* 0x0000000000007941 */ /* 0x000fea0003800000 */
.L_x_12570:
[----:B------:R-:W-:-:S05]  /*e9c0*/  IMAD.U32 R3, RZ, RZ, UR46 ;  /* 0x0000002eff037e24 */ /* 0x000fca000f8e00ff */
[----:B------:R-:W-:-:S13]  /*e9d0*/  ISETP.NE.AND P2, PT, R3, 0x3, PT ;  /* 0x000000030300780c */ /* 0x000fda0003f45270 */
[----:B------:R-:W-:Y:S05]  /*e9e0*/  @!P2 BRA `(.L_x_12572) ;  /* 0x000000000004a947 */ /* 0x000fea0003800000 */
[----:B------:R-:W-:Y:S01]  /*e9f0*/  BPT.TRAP 0x1 ;  /* 0x000000040000795c */ /* 0x000fe20000300000 */
.L_x_12572:
[----:B------:R-:W-:Y:S01]  /*ea00*/  SHF.L.U32 R3, R5, 0x1f, RZ ;  /* 0x0000001f05037819 */ /* 0x000fe200000006ff */
[----:B0-----:R-:W-:-:S03]  /*ea10*/  IMAD R0, R4, 0x3000, RZ ;  /* 0x0000300004007824 */ /* 0x001fc600078e02ff */
[----:B------:R-:W0:Y:S02]  /*ea20*/  SYNCS.PHASECHK.TRANS64.TRYWAIT P2, [R2+URZ+0x19c60], R3 ;  /* 0x019c6003020075a7 */ /* 0x000e24000804017f */
[----:B0-----:R-:W-:Y:S05]  /*ea30*/  @!P2 BRA `(.L_x_12573) ;  /* 0x000000300014a947 */ /* 0x001fea0003800000 */
.L_x_12653:
        /* <DEDUP_REMOVED lines=69> */
.L_x_12574:
[----:B-1----:R1:W-:Y:S01]  /*ee90*/  SYNCS.ARRIVE.TRANS64.A1T0 RZ, [R2+URZ+0x19c50], RZ ;  /* 0x019c50ff02ff79a7 */ /* 0x0023e2000810003f */
[----:B------:R-:W-:Y:S06]  /*eea0*/  BAR.SYNC.DEFER_BLOCKING 0x2, 0x80 ;  /* 0x0082000000007b1d */ /* 0x000fec0000010000 */
[----:B------:R-:W-:Y:S05]  /*eeb0*/  @!P0 BRA `(.L_x_12575) ;  /* 0x0000000000048947 */ /* 0x000fea0003800000 */
[----:B------:R-:W-:Y:S01]  /*eec0*/  BPT.TRAP 0x1 ;  /* 0x000000040000795c */ /* 0x000fe20000300000 */
.L_x_12575:
[----:B------:R-:W2:Y:S01]  /*eed0*/  LDL R0, [R1+0xc] ;  /* 0x00000c0001007983 */ /* 0x000ea20000100800 */
[----:B-1----:R-:W-:Y:S02]  /*eee0*/  VIADD R2, R2, 0x19c80 ;  /* 0x00019c8002027836 */ /* 0x002fe40000000000 */
[----:B------:R-:W-:Y:S02]  /*eef0*/  IMAD.MOV.U32 R5, RZ, RZ, R28 ;  /* 0x000000ffff057224 */ /* 0x000fe400078e001c */
[----:B------:R-:W-:Y:S01]  /*ef00*/  IMAD.MOV.U32 R4, RZ, RZ, R18 ;  /* 0x000000ffff047224 */ /* 0x000fe200078e0012 */
[----:B--2---:R-:W-:-:S04]  /*ef10*/  PRMT R2, R0, 0x654, R2 ;  /* 0x0000065400027816 */ /* 0x004fc80000000002 */
[----:B------:R2:W-:Y:S01]  /*ef20*/  SYNCS.ARRIVE.TRANS64.RED.A1T0 RZ, [R2+URZ], RZ ;  /* 0x000000ff02ff79a7 */ /* 0x0005e2000810043f */
[----:B------:R-:W-:Y:S05]  /*ef30*/  @P1 BRA `(.L_x_12576) ;  /* 0xffffffec009c1947 */ /* 0x000fea000383ffff */
.L_x_12556:
        /* <DEDUP_REMOVED lines=19> */
.L_x_12578:
[----:B------:R-:W-:Y:S05]  /*f070*/  BSYNC B0 ;  /* 0x0000000000007941 */ /* 0x000fea0003800000 */
.L_x_12577:
[----:B------:R-:W-:Y:S05]  /*f080*/  @!P0 BRA `(.L_x_12579) ;  /* 0x0000000000048947 */ /* 0x000fea0003800000 */
[----:B------:R-:W-:Y:S01]  /*f090*/  BPT.TRAP 0x1 ;  /* 0x000000040000795c */ /* 0x000fe20000300000 */
.L_x_12579:
[----:B0-----:R-:W-:Y:S01]  /*f0a0*/  LOP3.LUT R3, R28, 0x1, RZ, 0x3c, !PT ;  /* 0x000000011c037812 */ /* 0x001fe200078e3cff */
[----:B------:R-:W-:Y:S01]  /*f0b0*/  IMAD R0, R18, 0x8, R16 ;  /* 0x0000000812007824 */ /* 0x000fe200078e0210 */
[----:B------:R-:W-:Y:S02]  /*f0c0*/  BSSY B0, `(.L_x_12580) ;  /* 0x0000004000007945 */ /* 0x000fe40003800000 */
[----:B------:R-:W-:-:S04]  /*f0d0*/  SHF.L.U32 R3, R3, 0x1f, RZ ;  /* 0x0000001f03037819 */ /* 0x000fc800000006ff */
[----:B------:R-:W0:Y:S02]  /*f0e0*/  SYNCS.PHASECHK.TRANS64.TRYWAIT P1, [R0+URZ+0x19c70], R3 ;  /* 0x019c7003000075a7 */ /* 0x000e24000802017f */
[----:B0-----:R-:W-:Y:S05]  /*f0f0*/  @!P1 BRA `(.L_x_12581) ;  /* 0x0000002800789947 */ /* 0x001fea0003800000 */
.L_x_12654:
[----:B------:R-:W-:Y:S05]  /*f100*/  BSYNC B0 ;  /* 0x0000000000007941 */ /* 0x000fea0003800000 */
.L_x_12580:
[----:B------:R-:W-:-:S05]  /*f110*/  IMAD.U32 R2, RZ, RZ, UR46 ;  /* 0x0000002eff027e24 */ /* 0x000fca000f8e00ff */
[----:B------:R-:W-:-:S13]  /*f120*/  ISETP.NE.AND P1, PT, R2, 0x3, PT ;  /* 0x000000030200780c */ /* 0x000fda0003f25270 */
[----:B------:R-:W-:Y:S05]  /*f130*/  @!P1 BRA `(.L_x_12582) ;  /* 0x0000000000049947 */ /* 0x000fea0003800000 */
[----:B------:R-:W-:Y:S01]  /*f140*/  BPT.TRAP 0x1 ;  /* 0x000000040000795c */ /* 0x000fe20000300000 */
.L_x_12582:
[----:B0-----:R-:W-:-:S04]  /*f150*/  SHF.L.U32 R3, R28, 0x1f, RZ ;  /* 0x0000001f1c037819 */ /* 0x001fc800000006ff */
[----:B------:R-:W0:Y:S02]  /*f160*/  SYNCS.PHASECHK.TRANS64.TRYWAIT P1, [R0+URZ+0x19c60], R3 ;  /* 0x019c6003000075a7 */ /* 0x000e24000802017f */
[----:B0-----:R-:W-:Y:S05]  /*f170*/  @!P1 BRA `(.L_x_12583) ;  /* 0x00000028006c9947 */ /* 0x001fea0003800000 */
.L_x_12655:
        /* <DEDUP_REMOVED lines=70> */
.L_x_12584:
[----:B-1----:R1:W-:Y:S01]  /*f5e0*/  SYNCS.ARRIVE.TRANS64.A1T0 RZ, [R0+URZ+0x19c50], RZ ;  /* 0x019c50ff00ff79a7 */ /* 0x0023e2000810003f */
[----:B------:R-:W-:Y:S06]  /*f5f0*/  BAR.SYNC.DEFER_BLOCKING 0x2, 0x80 ;  /* 0x0082000000007b1d */ /* 0x000fec0000010000 */
[----:B------:R-:W-:Y:S05]  /*f600*/  @!P0 BRA `(.L_x_12585) ;  /* 0x0000000000048947 */ /* 0x000fea0003800000 */
[----:B------:R-:W-:Y:S01]  /*f610*/  BPT.TRAP 0x1 ;  /* 0x000000040000795c */ /* 0x000fe20000300000 */
.L_x_12585:
        /* <DEDUP_REMOVED lines=9> */
.L_x_12526:
[----:B------:R-:W-:Y:S05]  /*f6b0*/  BSYNC B7 ;  /* 0x0000000000077941 */ /* 0x000fea0003800000 */
.L_x_12524:
        /* <DEDUP_REMOVED lines=13> */
.L_x_12586:
        /* <DEDUP_REMOVED lines=29> */
[----:B------:R-:W-:Y:S04]  /*f960*/  SHFL.IDX PT, R2, R24, 0x1, 0x1f ;  /* 0x00201f0018027f89 */ /* 0x000fe800000e0000 */
[----:B------:R-:W2:Y:S02]  /*f970*/  SHFL.UP PT, R0, R7, 0x10, RZ ;  /* 0x0600000007007989 */ /* 0x000ea400000e00ff */
[----:B--2---:R-:W-:-:S05]  /*f980*/  SEL R0, R0, RZ, P5 ;  /* 0x000000ff00007207 */ /* 0x004fca0002800000 */
[----:B------:R-:W-:Y:S02]  /*f990*/  IMAD.IADD R6, R7, 0x1, R0 ;  /* 0x0000000107067824 */ /* 0x000fe400078e0200 */
[----:B------:R-:W-:Y:S04]  /*f9a0*/  SHFL.IDX PT, R0, R24, RZ, 0x1f ;  /* 0x00001fff18007589 */ /* 0x000fe800000e0000 */
[----:B------:R-:W1:Y:S02]  /*f9b0*/  SHFL.IDX PT, R5, R6, 0x1f, 0x1f ;  /* 0x03e01f0006057f89 */ /* 0x000e6400000e0000 */
[----:B-1----:R-:W-:-:S04]  /*f9c0*/  IMAD R5, R5, R4, RZ ;  /* 0x0000000405057224 */ /* 0x002fc800078e02ff */
[----:B------:R-:W-:-:S05]  /*f9d0*/  IMAD.IADD R24, R2, 0x1, R5 ;  /* 0x0000000102187824 */ /* 0x000fca00078e0205 */
[----:B------:R-:W-:-:S13]  /*f9e0*/  ISETP.GT.AND P6, PT, R24, R0, PT ;  /* 0x000000001800720c */ /* 0x000fda0003fc4270 */
[----:B------:R-:W-:Y:S05]  /*f9f0*/  @P6 BRA `(.L_x_12588) ;  /* 0x0000000000946947 */ /* 0x000fea0003800000 */
.L_x_12592:
[----:B------:R-:W-:-:S04]  /*fa00*/  UIADD3 UR40, UR40, 0x1f, URZ ;  /* 0x0000001f28287890 */ /* 0x000fc8000fffe03f */
[----:B------:R-:W-:-:S06]  /*fa10*/  UISETP.GE.AND UP0, UPT, UR40, UR4, UPT ;  /* 0x000000042800728c */ /* 0x000fcc000bf06270 */
[----:B------:R-:W-:-:S13]  /*fa20*/  PLOP3.LUT P6, PT, PT, PT, UP0, 0x40, 0x0 ;  /* 0x000000000000781c */ /* 0x000fda0003fce808 */
[----:B------:R-:W-:Y:S05]  /*fa30*/  @!P6 BRA `(.L_x_12589) ;  /* 0x0000000400c8e947 */ /* 0x000fea0003800000 */
[----:B------:R-:W1:Y:S01]  /*fa40*/  S2R R2, SR_TID.X ;  /* 0x0000000000027919 */ /* 0x000e620000002100 */
[----:B------:R-:W-:Y:S01]  /*fa50*/  BSSY B0, `(.L_x_12590) ;  /* 0x0000009000007945 */ /* 0x000fe20003800000 */
[----:B------:R-:W-:Y:S01]  /*fa60*/  IMAD.MOV.U32 R25, RZ, RZ, RZ ;  /* 0x000000ffff197224 */ /* 0x000fe200078e00ff */
[----:B-1----:R-:W-:-:S05]  /*fa70*/  LOP3.LUT R2, R2, 0x1f, RZ, 0xc0, !PT ;  /* 0x0000001f02027812 */ /* 0x002fca00078ec0ff */
[----:B------:R-:W-:-:S05]  /*fa80*/  VIADD R5, R2, UR40 ;  /* 0x0000002802057c36 */ /* 0x000fca0008000000 */
[----:B------:R-:W-:-:S13]  /*fa90*/  ISETP.GE.OR P6, PT, R5, UR4, !P0 ;  /* 0x0000000405007c0c */ /* 0x000fda000c7c6670 */
[----:B------:R-:W-:Y:S05]  /*faa0*/  @P6 BRA `(.L_x_12591) ;  /* 0x00000000000c6947 */ /* 0x000fea0003800000 */
[----:B------:R-:W1:Y:S02]  /*fab0*/  LDC.64 R2, c[0x0][0xc80] ;  /* 0x00032000ff027b82 */ /* 0x000e640000000a00 */
[----:B-1----:R-:W-:-:S05]  /*fac0*/  IMAD.WIDE R2, R5, 0x4, R2 ;  /* 0x0000000405027825 */ /* 0x002fca00078e0202 */
[----:B------:R1:W5:Y:S02]  /*fad0*/  LDG.E R25, desc[UR52][R2.64] ;  /* 0x0000003402197981 */ /* 0x000364000c1e1900 */
.L_x_12591:
[----:B------:R-:W-:Y:S05]  /*fae0*/  BSYNC B0 ;  /* 0x0000000000007941 */ /* 0x000fea0003800000 */
.L_x_12590:
[----:B-1---5:R-:W1:Y:S02]  /*faf0*/  SHFL.UP PT, R2, R25, 0x1, RZ ;  /* 0x0420000019027989 */ /* 0x022e6400000e00ff */
        /* <DEDUP_REMOVED lines=12> */
[----:B-1----:R-:W-:Y:S02]  /*fbc0*/  SEL R7, R4, RZ, P5 ;  /* 0x000000ff04077207 */ /* 0x002fe40002800000 */
[----:B------:R-:W1:Y:S03]  /*fbd0*/  LDC R4, c[0x0][0xc38] ;  /* 0x00030e00ff047b82 */ /* 0x000e660000000800 */
[----:B------:R-:W-:-:S05]  /*fbe0*/  IMAD.IADD R6, R6, 0x1, R7 ;  /* 0x0000000106067824 */ /* 0x000fca00078e0207 */
[----:B------:R-:W1:Y:S02]  /*fbf0*/  SHFL.IDX PT, R7, R6, 0x1f, 0x1f ;  /* 0x03e01f0006077f89 */ /* 0x000e6400000e0000 */
[----:B-1----:R-:W-:-:S04]  /*fc00*/  IMAD R7, R7, R4, RZ ;  /* 0x0000000407077224 */ /* 0x002fc800078e02ff */
[----:B------:R-:W-:-:S05]  /*fc10*/  IMAD.IADD R24, R7, 0x1, R24 ;  /* 0x0000000107187824 */ /* 0x000fca00078e0218 */
[----:B------:R-:W-:-:S13]  /*fc20*/  ISETP.GT.AND P6, PT, R24, R0, PT ;  /* 0x000000001800720c */ /* 0x000fda0003fc4270 */
[----:B------:R-:W-:Y:S05]  /*fc30*/  @!P6 BRA `(.L_x_12592) ;  /* 0xfffffffc0070e947 */ /* 0x000fea000383ffff */
[----:B------:R-:W-:-:S07]  /*fc40*/  IMAD.MOV.U32 R5, RZ, RZ, R7 ;  /* 0x000000ffff057224 */ /* 0x000fce00078e0007 */
.L_x_12588:
        /* <DEDUP_REMOVED lines=10> */
[----:B------:R1:W2:Y:S01]  /*fcf0*/  LDG.E R7, desc[UR52][R2.64] ;  /* 0x0000003402077981 */ /* 0x0002a2000c1e1900 */
[----:B0-----:R-:W-:Y:S01]  /*fd00*/  IMAD.U32 R10, RZ, RZ, UR6 ;  /* 0x00000006ff0a7e24 */ /* 0x001fe2000f8e00ff */
[----:B------:R-:W-:-:S04]  /*fd10*/  ISETP.NE.AND P0, PT, RZ, UR7, PT ;  /* 0x00000007ff007c0c */ /* 0x000fc8000bf05270 */
[----:B------:R-:W2:Y:S01]  /*fd20*/  SHFL.IDX PT, R25, R25, R10, 0x1f ;  /* 0x00001f0a19197589 */ /* 0x000ea200000e0000 */
[----:B-1----:R-:W-:Y:S02]  /*fd30*/  IMAD.MOV.U32 R2, RZ, RZ, RZ ;  /* 0x000000ffff027224 */ /* 0x002fe400078e00ff */
[----:B--2---:R-:W-:-:S05]  /*fd40*/  IMAD R5, R25, R7, RZ ;  /* 0x0000000719057224 */ /* 0x004fca00078e02ff */
[----:B------:R-:W-:Y:S01]  /*fd50*/  IABS R8, R5 ;  /* 0x0000000500087213 */ /* 0x000fe20000000000 */
[----:B------:R-:W-:Y:S06]  /*fd60*/  @!P0 BRA `(.L_x_12593) ;  /* 0x00000000000c8947 */ /* 0x000fec0003800000 */
[----:B------:R-:W-:-:S06]  /*fd70*/  UIADD3 UR4, UR6, -0x1, URZ ;  /* 0xffffffff06047890 */ /* 0x000fcc000fffe03f */
[----:B------:R-:W-:-:S06]  /*fd80*/  IMAD.U32 R2, RZ, RZ, UR4 ;  /* 0x00000004ff027e24 */ /* 0x000fcc000f8e00ff */
[----:B------:R0:W1:Y:S02]  /*fd90*/  SHFL.IDX PT, R2, R6, R2, 0x1f ;  /* 0x00001f0206027589 */ /* 0x00006400000e0000 */
.L_x_12593:
[----:B------:R-:W2:Y:S01]  /*fda0*/  I2F.RP R3, R8 ;  /* 0x0000000800037306 */ /* 0x000ea20000209400 */
[----:B-1----:R-:W-:-:S04]  /*fdb0*/  IMAD R24, R2, R4, R24 ;  /* 0x0000000402187224 */ /* 0x002fc800078e0218 */
[----:B------:R-:W-:-:S03]  /*fdc0*/  IMAD.IADD R0, R0, 0x1, -R24 ;  /* 0x0000000100007824 */ /* 0x000fc600078e0a18 */
[----:B--2---:R-:W1:Y:S02]  /*fdd0*/  MUFU.RCP R3, R3 ;  /* 0x0000000300037308 */ /* 0x004e640000001000 */
[----:B-1----:R-:W-:-:S06]  /*fde0*/  VIADD R3, R3, 0xffffffe ;  /* 0x0ffffffe03037836 */ /* 0x002fcc0000000000 */
[----:B------:R-:W1:Y:S02]  /*fdf0*/  F2I.FTZ.U32.TRUNC.NTZ R3, R3 ;  /* 0x0000000300037305 */ /* 0x000e64000021f000 */
[----:B-1----:R-:W-:-:S04]  /*fe00*/  IMAD.MOV R2, RZ, RZ, -R3 ;  /* 0x000000ffff027224 */ /* 0x002fc800078e0a03 */
[----:B0-----:R-:W-:Y:S02]  /*fe10*/  IMAD R6, R2, R8, RZ ;  /* 0x0000000802067224 */ /* 0x001fe400078e02ff */
        /* <DEDUP_REMOVED lines=52> */
.L_x_12589:
[----:B------:R-:W-:Y:S01]  /*10160*/  IMAD.MOV.U32 R24, RZ, RZ, R0 ;  /* 0x000000ffff187224 */ /* 0x000fe200078e0000 */
[----:B------:R-:W-:Y:S01]  /*10170*/  ULDC UR40, c[0x0][0xc3c] ;  /* 0x00030f0000287ab9 */ /* 0x000fe20000000800 */
[----:B------:R-:W-:Y:S02]  /*10180*/  IMAD.MOV.U32 R25, RZ, RZ, RZ ;  /* 0x000000ffff197224 */ /* 0x000fe400078e00ff */
[----:B------:R-:W-:-:S07]  /*10190*/  IMAD.MOV.U32 R26, RZ, RZ, RZ ;  /* 0x000000ffff1a7224 */ /* 0x000fce00078e00ff */
.L_x_12594:
        /* <DEDUP_REMOVED lines=10> */
[----:B------:R1:W-:Y:S01]  /*10240*/  @!P0 STS.128 [R16+0x19cd0], R24 ;  /* 0x019cd01810008388 */ /* 0x0003e20000000c00 */
[----:B------:R-:W-:Y:S06]  /*10250*/  BAR.ARV 0x5, 0x200 ;  /* 0x0148000000007b1d */ /* 0x000fec0000002000 */
.L_x_12587:
[----:B------:R-:W-:Y:S02]  /*10260*/  ULDC UR4, c[0x0][0xc3c] ;  /* 0x00030f0000047ab9 */ /* 0x000fe40000000800 */
[----:B------:R-:W-:-:S06]  /*10270*/  UISETP.GE.AND UP0, UPT, UR40, UR4, UPT ;  /* 0x000000042800728c */ /* 0x000fcc000bf06270 */
[----:B------:R-:W-:-:S13]  /*10280*/  PLOP3.LUT P0, PT, PT, PT, UP0, 0x80, 0x0 ;  /* 0x000000000000781c */ /* 0x000fda0003f0f008 */
[----:B------:R-:W-:Y:S05]  /*10290*/  @!P0 BRA `(.L_x_12595) ;  /* 0xffffffb000fc8947 */ /* 0x000fea000383ffff */
.L_x_12520:
        /* <DEDUP_REMOVED lines=12> */
.L_x_12656:
[----:B------:R-:W-:Y:S05]  /*10360*/  BSYNC B0 ;  /* 0x0000000000007941 */ /* 0x000fea0003800000 */
.L_x_12596:
[----:B------:R-:W-:-:S03]  /*10370*/  UMOV UR4, 0xffffffff ;  /* 0xffffffff00047882 */ /* 0x000fc60000000000 */
[----:B------:R-:W-:Y:S05]  /*10380*/  BRA.DIV UR4, `(.L_x_12598) ;  /* 0x0000001a04107947 */ /* 0x000fea000b800000 */
[----:B-1----:R-:W1:Y:S02]  /*10390*/  S2R R0, SR_TID.X ;  /* 0x0000000000007919 */ /* 0x002e640000002100 */
[----:B-1----:R-:W-:-:S04]  /*103a0*/  SHF.R.U32.HI R0, RZ, 0x5, R0 ;  /* 0x00000005ff007819 */ /* 0x002fc80000011600 */
[----:B------:R-:W-:-:S05]  /*103b0*/  LOP3.LUT R0, R0, 0x3, RZ, 0xc0, !PT ;  /* 0x0000000300007812 */ /* 0x000fca00078ec0ff */
[----:B------:R1:W2:Y:S02]  /*103c0*/  SHFL.IDX PT, R14, R0, RZ, 0x1f ;  /* 0x00001fff000e7589 */ /* 0x0002a400000e0000 */
.L_x_12659:
[----:B--2---:R-:W-:Y:S01]  /*103d0*/  ISETP.NE.AND P0, PT, R14, RZ, PT ;  /* 0x000000ff0e00720c */ /* 0x004fe20003f05270 */
[----:B------:R-:W-:-:S12]  /*103e0*/  BSSY B0, `(.L_x_12599) ;  /* 0x000002c000007945 */ /* 0x000fd80003800000 */
[----:B------:R-:W-:Y:S05]  /*103f0*/  @P0 BRA `(.L_x_12600) ;  /* 0x0000000000a80947 */ /* 0x000fea0003800000 */
[----:B------:R-:W-:-:S03]  /*10400*/  UMOV UR4, 0xffffffff ;  /* 0xffffffff00047882 */ /* 0x000fc60000000000 */
[----:B------:R-:W-:Y:S05]  /*10410*/  BRA.DIV UR4, `(.L_x_12601) ;  /* 0x0000001a04207947 */ /* 0x000fea000b800000 */
[----:B------:R-:W-:-:S13]  /*10420*/  ELECT P6, URZ, PT ;  /* 0x00000000003f782f */ /* 0x000fda00038c0000 */
.L_x_12662:
[----:B------:R-:W-:Y:S05]  /*10430*/  @!P6 BRA `(.L_x_12600) ;  /* 0x000000000098e947 */ /* 0x000fea0003800000 */
[----:B------:R-:W-:-:S06]  /*10440*/  ULOP3.LUT UR4, UR39, 0x2, URZ, 0xfc, !UPT ;  /* 0x0000000227047892 */ /* 0x000fcc000f8efc3f */
[----:B-1----:R-:W-:-:S05]  /*10450*/  IMAD.U32 R0, RZ, RZ, UR4 ;  /* 0x00000004ff007e24 */ /* 0x002fca000f8e00ff */
[----:B------:R-:W-:-:S13]  /*10460*/  ISETP.NE.AND P0, PT, R0, 0x3, PT ;  /* 0x000000030000780c */ /* 0x000fda0003f05270 */
[----:B------:R-:W-:Y:S05]  /*10470*/  @!P0 BRA `(.L_x_12602) ;  /* 0x0000000000048947 */ /* 0x000fea0003800000 */
[----:B------:R-:W-:Y:S01]  /*10480*/  BPT.TRAP 0x1 ;  /* 0x000000040000795c */ /* 0x000fe20000300000 */
.L_x_12602:
[----:B------:R-:W-:Y:S01]  /*10490*/  IMAD R5, R18, 0x8, R7 ;  /* 0x0000000812057824 */ /* 0x000fe200078e0207 */
[----:B------:R-:W-:Y:S01]  /*104a0*/  SHF.L.U32 R0, R28, 0x1f, RZ ;  /* 0x0000001f1c007819 */ /* 0x000fe200000006ff */
[----:B------:R-:W-:-:S03]  /*104b0*/  VIADD R18, R18, 0x1 ;  /* 0x0000000112127836 */ /* 0x000fc60000000000 */
[----:B------:R-:W1:Y:S02]  /*104c0*/  SYNCS.PHASECHK.TRANS64.TRYWAIT P1, [R5+URZ+0x19c40], R0 ;  /* 0x019c4000050075a7 */ /* 0x000e64000802017f */
[----:B------:R-:W-:-:S04]  /*104d0*/  ISETP.NE.AND P2, PT, R18, 0x2, PT ;  /* 0x000000021200780c */ /* 0x000fc80003f45270 */
[----:B------:R-:W-:Y:S01]  /*104e0*/  SEL R3, RZ, 0x1, P2 ;  /* 0x00000001ff037807 */ /* 0x000fe20001000000 */
[----:B-1----:R-:W-:Y:S08]  /*104f0*/  @!P1 BRA `(.L_x_12603) ;  /* 0x0000001800089947 */ /* 0x002ff00003800000 */
.L_x_12663:
[----:B------:R-:W-:Y:S02]  /*10500*/  SEL R18, R18, RZ, P2 ;  /* 0x000000ff12127207 */ /* 0x000fe40001000000 */
[----:B------:R-:W-:Y:S01]  /*10510*/  LOP3.LUT R2, R28, R3, RZ, 0x3c, !PT ;  /* 0x000000031c027212 */ /* 0x000fe200078e3cff */
[----:B------:R-:W-:Y:S06]  /*10520*/  @!P0 BRA `(.L_x_12604) ;  /* 0x0000000000048947 */ /* 0x000fec0003800000 */
[----:B------:R-:W-:Y:S01]  /*10530*/  BPT.TRAP 0x1 ;  /* 0x000000040000795c */ /* 0x000fe20000300000 */
.L_x_12604:
[----:B------:R-:W-:Y:S01]  /*10540*/  IMAD R3, R18, 0x8, R7 ;  /* 0x0000000812037824 */ /* 0x000fe200078e0207 */
[----:B------:R-:W-:-:S04]  /*10550*/  SHF.L.U32 R2, R2, 0x1f, RZ ;  /* 0x0000001f02027819 */ /* 0x000fc800000006ff */
[----:B------:R-:W2:Y:S02]  /*10560*/  SYNCS.PHASECHK.TRANS64.TRYWAIT P1, [R3+URZ+0x19c40], R2 ;  /* 0x019c4002030075a7 */ /* 0x000ea4000802017f */
[----:B--2---:R-:W-:Y:S05]  /*10570*/  @!P1 BRA `(.L_x_12605) ;  /* 0x0000001400fc9947 */ /* 0x004fea0003800000 */
.L_x_12664:
[----:B------:R-:W-:Y:S05]  /*10580*/  @!P0 BRA `(.L_x_12606) ;  /* 0x0000000000048947 */ /* 0x000fea0003800000 */
[----:B------:R-:W-:Y:S01]  /*10590*/  BPT.TRAP 0x1 ;  /* 0x000000040000795c */ /* 0x000fe20000300000 */
.L_x_12606:
[----:B------:R-:W3:Y:S02]  /*105a0*/  SYNCS.PHASECHK.TRANS64.TRYWAIT P1, [R5+URZ+0x19c60], R0 ;  /* 0x019c6000050075a7 */ /* 0x000ee4000802017f */
[----:B---3--:R-:W-:Y:S05]  /*105b0*/  @!P1 BRA `(.L_x_12607) ;  /* 0x0000001800009947 */ /* 0x008fea0003800000 */
.L_x_12665:
[----:B------:R-:W-:Y:S05]  /*105c0*/  @!P0 BRA `(.L_x_12608) ;  /* 0x0000000000048947 */ /* 0x000fea0003800000 */
[----:B------:R-:W-:Y:S01]  /*105d0*/  BPT.TRAP 0x1 ;  /* 0x000000040000795c */ /* 0x000fe20000300000 */
.L_x_12608:
[----:B------:R-:W4:Y:S02]  /*105e0*/  SYNCS.PHASECHK.TRANS64.TRYWAIT P1, [R3+URZ+0x19c60], R2 ;  /* 0x019c6002030075a7 */ /* 0x000f24000802017f */
[----:B----4-:R-:W-:Y:S05]  /*105f0*/  @!P1 BRA `(.L_x_12609) ;  /* 0x0000001800049947 */ /* 0x010fea0003800000 */
.L_x_12666:
[----:B------:R-:W-:Y:S05]  /*10600*/  @!P0 BRA `(.L_x_12610) ;  /* 0x0000000000048947 */ /* 0x000fea0003800000 */
[----:B------:R-:W-:Y:S01]  /*10610*/  BPT.TRAP 0x1 ;  /* 0x000000040000795c */ /* 0x000fe20000300000 */
.L_x_12610:
[----:B------:R-:W0:Y:S02]  /*10620*/  SYNCS.PHASECHK.TRANS64.TRYWAIT P1, [R5+URZ+0x19c80], R0 ;  /* 0x019c8000050075a7 */ /* 0x000e24000802017f */
[----:B0-----:R-:W-:Y:S05]  /*10630*/  @!P1 BRA `(.L_x_12611) ;  /* 0x0000001800089947 */ /* 0x001fea0003800000 */
.L_x_12667:
[----:B------:R-:W-:Y:S05]  /*10640*/  @!P0 BRA `(.L_x_12612) ;  /* 0x0000000000048947 */ /* 0x000fea0003800000 */
[----:B------:R-:W-:Y:S01]  /*10650*/  BPT.TRAP 0x1 ;  /* 0x000000040000795c */ /* 0x000fe20000300000 */
.L_x_12612:
[----:B------:R0:W0:Y:S02]  /*10660*/  SYNCS.PHASECHK.TRANS64.TRYWAIT P0, [R3+URZ+0x19c80], R2 ;  /* 0x019c8002030075a7 */ /* 0x000024000800017f */
[----:B0-----:R-:W-:Y:S05]  /*10670*/  @!P0 NANOSLEEP.SYNCS 0x989680 ;  /* 0x009896800000895d */ /* 0x001fea0003900000 */
[----:B------:R-:W0:Y:S02]  /*10680*/  @!P0 SYNCS.PHASECHK.TRANS64 P0, [R3+URZ+0x19c80], R2 ;  /* 0x019c8002030085a7 */ /* 0x000e24000800007f */
[----:B0-----:R-:W-:Y:S05]  /*10690*/  @!P0 BRA `(.L_x_12612) ;  /* 0xfffffffc00f08947 */ /* 0x001fea000383ffff */
.L_x_12600:
[----:B------:R-:W-:Y:S05]  /*106a0*/  BSYNC B0 ;  /* 0x0000000000007941 */ /* 0x000fea0003800000 */
.L_x_12599:
[----:B------:R-:W-:Y:S05]  /*106b0*/  EXIT ;  /* 0x000000000000794d */ /* 0x000fea0003800000 */
.L_x_12465:
[----:B0-----:R-:W-:-:S04]  /*106c0*/  IMAD.U32 R3, RZ, RZ, UR46 ;  /* 0x0000002eff037e24 */ /* 0x001fc8000f8e00ff */
[----:B------:R0:W1:Y:S03]  /*106d0*/  SYNCS.PHASECHK.TRANS64.TRYWAIT P1, [R3+URZ+0x19c00], R0 ;  /* 0x019c0000030075a7 */ /* 0x000066000802017f */
[----:B-1----:R-:W-:Y:S05]  /*106e0*/  @!P1 NANOSLEEP.SYNCS 0x989680 ;  /* 0x009896800000995d */ /* 0x002fea0003900000 */
[----:B------:R-:W1:Y:S02]  /*106f0*/  @!P1 SYNCS.PHASECHK.TRANS64 P1, [R3+URZ+0x19c00], R0 ;  /* 0x019c0000030095a7 */ /* 0x000e64000802007f */
[----:B-1----:R-:W-:Y:S05]  /*10700*/  @!P1 BRA `(.L_x_12465) ;  /* 0xfffffffc00ec9947 */ /* 0x002fea000383ffff */
[----:B------:R-:W-:Y:S05]  /*10710*/  BRA `(.L_x_12613) ;  /* 0xffffff1000bc7947 */ /* 0x000fea000383ffff */
.L_x_12469:
[----:B-1----:R1:W2:Y:S02]  /*10720*/  SYNCS.PHASECHK.TRANS64.TRYWAIT P1, [R3+URZ+0x19c30], R0 ;  /* 0x019c3000030075a7 */ /* 0x0022a4000802017f */
[----:B--2---:R-:W-:Y:S05]  /*10730*/  @!P1 NANOSLEEP.SYNCS 0x989680 ;  /* 0x009896800000995d */ /* 0x004fea0003900000 */
[----:B------:R-:W2:Y:S02]  /*10740*/  @!P1 SYNCS.PHASECHK.TRANS64 P1, [R3+URZ+0x19c30], R0 ;  /* 0x019c3000030095a7 */ /* 0x000ea4000802007f */
[----:B--2---:R-:W-:Y:S05]  /*10750*/  @!P1 BRA `(.L_x_12469) ;  /* 0xfffffffc00f09947 */ /* 0x004fea000383ffff */
[----:B------:R-:W-:Y:S05]  /*10760*/  BRA `(.L_x_12468) ;  /* 0xffffff1000d87947 */ /* 0x000fea000383ffff */
.L_x_12475:
[----:B-1----:R-:W-:-:S04]  /*10770*/  IMAD.U32 R7, RZ, RZ, UR19 ;  /* 0x00000013ff077e24 */ /* 0x002fc8000f8e00ff */
[----:B------:R1:W2:Y:S03]  /*10780*/  SYNCS.PHASECHK.TRANS64.TRYWAIT P1, [R7+URZ+0x19c30], R0 ;  /* 0x019c3000070075a7 */ /* 0x0002a6000802017f */
[----:B--2---:R-:W-:Y:S05]  /*10790*/  @!P1 NANOSLEEP.SYNCS 0x989680 ;  /* 0x009896800000995d */ /* 0x004fea0003900000 */
[----:B------:R-:W2:Y:S02]  /*107a0*/  @!P1 SYNCS.PHASECHK.TRANS64 P1, [R7+URZ+0x19c30], R0 ;  /* 0x019c3000070095a7 */ /* 0x000ea4000802007f */
[----:B--2---:R-:W-:Y:S05]  /*107b0*/  @!P1 BRA `(.L_x_12475) ;  /* 0xfffffffc00ec9947 */ /* 0x004fea000383ffff */
[----:B------:R-:W-:Y:S05]  /*107c0*/  BRA `(.L_x_12474) ;  /* 0xffffff34003c7947 */ /* 0x000fea000383ffff */
.L_x_12479:
[----:B-1----:R-:W-:-:S04]  /*107d0*/  IMAD.U32 R7, RZ, RZ, UR11 ;  /* 0x0000000bff077e24 */ /* 0x002fc8000f8e00ff */
[----:B------:R1:W2:Y:S03]  /*107e0*/  SYNCS.PHASECHK.TRANS64.TRYWAIT P1, [R7+URZ+0x19c50], R0 ;  /* 0x019c5000070075a7 */ /* 0x0002a6000802017f */
[----:B--2---:R-:W-:Y:S05]  /*107f0*/  @!P1 NANOSLEEP.SYNCS 0x989680 ;  /* 0x009896800000995d */ /* 0x004fea0003900000 */
[----:B------:R-:W2:Y:S02]  /*10800*/  @!P1 SYNCS.PHASECHK.TRANS64 P1, [R7+URZ+0x19c50], R0 ;  /* 0x019c5000070095a7 */ /* 0x000ea4000802007f */
[----:B--2---:R-:W-:Y:S05]  /*10810*/  @!P1 BRA `(.L_x_12479) ;  /* 0xfffffffc00ec9947 */ /* 0x004fea000383ffff */
[----:B------:R-:W-:Y:S05]  /*10820*/  BRA `(.L_x_12478) ;  /* 0xffffff34008c7947 */ /* 0x000fea000383ffff */
.L_x_12487:
[----:B-1----:R-:W-:-:S04]  /*10830*/  IMAD.U32 R9, RZ, RZ, UR6 ;  /* 0x00000006ff097e24 */ /* 0x002fc8000f8e00ff */
[----:B------:R1:W2:Y:S03]  /*10840*/  SYNCS.PHASECHK.TRANS64.TRYWAIT P1, [R9+URZ+0x19c30], R0 ;  /* 0x019c3000090075a7 */ /* 0x0002a6000802017f */
[----:B--2---:R-:W-:Y:S05]  /*10850*/  @!P1 NANOSLEEP.SYNCS 0x989680 ;  /* 0x009896800000995d */ /* 0x004fea0003900000 */
[----:B------:R-:W2:Y:S02]  /*10860*/  @!P1 SYNCS.PHASECHK.TRANS64 P1, [R9+URZ+0x19c30], R0 ;  /* 0x019c3000090095a7 */ /* 0x000ea4000802007f */
[----:B--2---:R-:W-:Y:S05]  /*10870*/  @!P1 BRA `(.L_x_12487) ;  /* 0xfffffffc00ec9947 */ /* 0x004fea000383ffff */
[----:B------:R-:W-:Y:S05]  /*10880*/  BRA `(.L_x_12486) ;  /* 0xffffff5800607947 */ /* 0x000fea000383ffff */
.L_x_12491:
[----:B-1----:R-:W-:-:S04]  /*10890*/  IMAD.U32 R9, RZ, RZ, UR11 ;  /* 0x0000000bff097e24 */ /* 0x002fc8000f8e00ff */
[----:B------:R1:W2:Y:S03]  /*108a0*/  SYNCS.PHASECHK.TRANS64.TRYWAIT P1, [R9+URZ+0x19c50], R0 ;  /* 0x019c5000090075a7 */ /* 0x0002a6000802017f */
[----:B--2---:R-:W-:Y:S05]  /*108b0*/  @!P1 NANOSLEEP.SYNCS 0x989680 ;  /* 0x009896800000995d */ /* 0x004fea0003900000 */
[----:B------:R-:W2:Y:S02]  /*108c0*/  @!P1 SYNCS.PHASECHK.TRANS64 P1, [R9+URZ+0x19c50], R0 ;  /* 0x019c5000090095a7 */ /* 0x000ea4000802007f */
[----:B--2---:R-:W-:Y:S05]  /*108d0*/  @!P1 BRA `(.L_x_12491) ;  /* 0xfffffffc00ec9947 */ /* 0x004fea000383ffff */
[----:B------:R-:W-:Y:S05]  /*108e0*/  BRA `(.L_x_12490) ;  /* 0xffffff5800b07947 */ /* 0x000fea000383ffff */
.L_x_12498:
[----:B-1----:R-:W-:-:S04]  /*108f0*/  IMAD.U32 R6, RZ, RZ, UR14 ;  /* 0x0000000eff067e24 */ /* 0x002fc8000f8e00ff */
[----:B------:R1:W2:Y:S03]  /*10900*/  SYNCS.PHASECHK.TRANS64.TRYWAIT P1, [R6+URZ+0x19c50], R5 ;  /* 0x019c5005060075a7 */ /* 0x0002a6000802017f */
[----:B--2---:R-:W-:Y:S05]  /*10910*/  @!P1 NANOSLEEP.SYNCS 0x989680 ;  /* 0x009896800000995d */ /* 0x004fea0003900000 */
[----:B------:R-:W2:Y:S02]  /*10920*/  @!P1 SYNCS.PHASECHK.TRANS64 P1, [R6+URZ+0x19c50], R5 ;  /* 0x019c5005060095a7 */ /* 0x000ea4000802007f */
[----:B--2---:R-:W-:Y:S05]  /*10930*/  @!P1 BRA `(.L_x_12498) ;  /* 0xfffffffc00ec9947 */ /* 0x004fea000383ffff */
[----:B------:R-:W-:Y:S05]  /*10940*/  BRA `(.L_x_12497) ;  /* 0xffffff7400007947 */ /* 0x000fea000383ffff */
.L_x_12535:
        /* <DEDUP_REMOVED lines=10> */
.L_x_12614:
[----:B------:R-:W-:Y:S05]  /*109f0*/  BRA `(.L_x_12615) ;  /* 0xffffffbc00747947 */ /* 0x000fea000383ffff */
.L_x_12538:
[----:B0-----:R0:W2:Y:S02]  /*10a00*/  SYNCS.PHASECHK.TRANS64.TRYWAIT P0, [R5+URZ+0x19c80], R21 ;  /* 0x019c8015050075a7 */ /* 0x0010a4000800017f */
[----:B--2---:R-:W-:Y:S05]  /*10a10*/  @!P0 NANOSLEEP.SYNCS 0x989680 ;  /* 0x009896800000895d */ /* 0x004fea0003900000 */
[----:B------:R-:W2:Y:S02]  /*10a20*/  @!P0 SYNCS.PHASECHK.TRANS64 P0, [R5+URZ+0x19c80], R21 ;  /* 0x019c8015050085a7 */ /* 0x000ea4000800007f */
[----:B--2---:R-:W-:Y:S05]  /*10a30*/  @!P0 BRA `(.L_x_12538) ;  /* 0xfffffffc00f08947 */ /* 0x004fea000383ffff */
[----:B------:R-:W-:Y:S05]  /*10a40*/  BRA `(.L_x_12616) ;  /* 0xffffffbc00887947 */ /* 0x000fea000383ffff */
.L_x_12539:
        /* <DEDUP_REMOVED lines=8> */
.L_x_12618:
[----:B------:R-:W-:Y:S05]  /*10ad0*/  BSYNC B0 ;  /* 0x0000000000007941 */ /* 0x000fea0003800000 */
.L_x_12617:
        /* <DEDUP_REMOVED lines=9> */
.L_x_12619:
        /* <DEDUP_REMOVED lines=27> */
.L_x_12620:
        /* <DEDUP_REMOVED lines=10> */
.L_x_12621:
[----:B------:R-:W-:Y:S01]  /*10dc0*/  IMAD.MOV.U32 R6, RZ, RZ, R14 ;  /* 0x000000ffff067224 */ /* 0x000fe200078e000e */
[----:B------:R-:W-:Y:S06]  /*10dd0*/  BRA `(.L_x_12622) ;  /* 0xffffffbc00747947 */ /* 0x000fec000383ffff */
.L_x_12544:
[----:B---3--:R3:W4:Y:S02]  /*10de0*/  SYNCS.PHASECHK.TRANS64.TRYWAIT P1, [R5+URZ+0x19c40], R21 ;  /* 0x019c4015050075a7 */ /* 0x008724000802017f */
[----:B----4-:R-:W-:Y:S05]  /*10df0*/  @!P1 NANOSLEEP.SYNCS 0x989680 ;  /* 0x009896800000995d */ /* 0x010fea0003900000 */
[----:B------:R-:W4:Y:S02]  /*10e00*/  @!P1 SYNCS.PHASECHK.TRANS64 P1, [R5+URZ+0x19c40], R21 ;  /* 0x019c4015050095a7 */ /* 0x000f24000802007f */
[----:B----4-:R-:W-:Y:S05]  /*10e10*/  @!P1 BRA `(.L_x_12544) ;  /* 0xfffffffc00f09947 */ /* 0x010fea000383ffff */
[----:B------:R-:W-:Y:S05]  /*10e20*/  BRA `(.L_x_12623) ;  /* 0xffffffbc00e47947 */ /* 0x000fea000383ffff */
.L_x_12545:
        /* <DEDUP_REMOVED lines=8> */
.L_x_12625:
[----:B------:R-:W-:Y:S05]  /*10eb0*/  BSYNC B0 ;  /* 0x0000000000007941 */ /* 0x000fea0003800000 */
.L_x_12624:
        /* <DEDUP_REMOVED lines=8> */
.L_x_12626:
[----:B------:R-:W-:Y:S02]  /*10f40*/  IMAD.MOV.U32 R13, RZ, RZ, R6 ;  /* 0x000000ffff0d7224 */ /* 0x000fe400078e0006 */
[----:B------:R-:W-:Y:S02]  /*10f50*/  IMAD.MOV.U32 R12, RZ, RZ, 0x1 ;  /* 0x00000001ff0c7424 */ /* 0x000fe400078e00ff */
[----:B------:R-:W-:-:S07]  /*10f60*/  IMAD.MOV.U32 R3, RZ, RZ, R14 ;  /* 0x000000ffff037224 */ /* 0x000fce00078e000e */
[----:B------:R-:W-:Y:S05]  /*10f70*/  WARPSYNC.COLLECTIVE R15, `(.L_x_12627) ;  /* 0x000000000f087348 */ /* 0x000fea0003c00000 */
[----:B------:R0:W1:Y:S02]  /*10f80*/  SHFL.IDX P6, R14, R13, R12, R11 ;  /* 0x0000000c0d0e7389 */ /* 0x00006400000c000b */
[----:B01----:R-:W-:Y:S01]  /*10f90*/  ENDCOLLECTIVE ;  /* 0x000000000000791b */ /* 0x003fe20003800000 */
.L_x_12627:
        /* <DEDUP_REMOVED lines=10> */
.L_x_12628:
        /* <DEDUP_REMOVED lines=8> */
.L_x_12550:
        /* <DEDUP_REMOVED lines=9> */
.L_x_12630:
[----:B------:R-:W-:Y:S01]  /*11150*/  ISETP.GE.AND P1, PT, R25, R0, PT ;  /* 0x000000001900720c */ /* 0x000fe20003f26270 */
[----:B------:R-:W-:Y:S02]  /*11160*/  IMAD.MOV.U32 R13, RZ, RZ, R5 ;  /* 0x000000ffff0d7224 */ /* 0x000fe400078e0005 */
[----:B------:R-:W-:-:S10]  /*11170*/  IMAD.MOV.U32 R2, RZ, RZ, R14 ;  /* 0x000000ffff027224 */ /* 0x000fd400078e000e */
[----:B------:R-:W-:Y:S05]  /*11180*/  WARPSYNC.COLLECTIVE R15, `(.L_x_12631) ;  /* 0x000000000f087348 */ /* 0x000fea0003c00000 */
[----:B------:R0:W1:Y:S02]  /*11190*/  SHFL.IDX P6, R14, R13, R12, R11 ;  /* 0x0000000c0d0e7389 */ /* 0x00006400000c000b */
[----:B01----:R-:W-:Y:S01]  /*111a0*/  ENDCOLLECTIVE ;  /* 0x000000000000791b */ /* 0x003fe20003800000 */
.L_x_12631:
[----:B------:R-:W-:Y:S02]  /*111b0*/  IMAD.MOV.U32 R13, RZ, RZ, R4 ;  /* 0x000000ffff0d7224 */ /* 0x000fe400078e0004 */
[----:B------:R-:W-:Y:S02]  /*111c0*/  IMAD.MOV.U32 R12, RZ, RZ, 0x1 ;  /* 0x00000001ff0c7424 */ /* 0x000fe400078e00ff */
[----:B------:R-:W-:-:S07]  /*111d0*/  IMAD.MOV.U32 R3, RZ, RZ, R14 ;  /* 0x000000ffff037224 */ /* 0x000fce00078e000e */
[----:B------:R-:W-:Y:S05]  /*111e0*/  WARPSYNC.COLLECTIVE R15, `(.L_x_12632) ;  /* 0x000000000f087348 */ /* 0x000fea0003c00000 */
[----:B------:R0:W1:Y:S02]  /*111f0*/  SHFL.IDX P6, R14, R13, R12, R11 ;  /* 0x0000000c0d0e7389 */ /* 0x00006400000c000b */
[----:B01----:R-:W-:Y:S01]  /*11200*/  ENDCOLLECTIVE ;  /* 0x000000000000791b */ /* 0x003fe20003800000 */
.L_x_12632:
        /* <DEDUP_REMOVED lines=10> */
.L_x_12633:
        /* <DEDUP_REMOVED lines=12> */
.L_x_12634:
        /* <DEDUP_REMOVED lines=8> */
.L_x_12635:
        /* <DEDUP_REMOVED lines=9> */
.L_x_12555:
[----:B-1----:R1:W2:Y:S02]  /*11480*/  SYNCS.PHASECHK.TRANS64.TRYWAIT P0, [R16+URZ+0x19c20], R0 ;  /* 0x019c2000100075a7 */ /* 0x0022a4000800017f */
[----:B--2---:R-:W-:Y:S05]  /*11490*/  @!P0 NANOSLEEP.SYNCS 0x989680 ;  /* 0x009896800000895d */ /* 0x004fea0003900000 */
[----:B------:R-:W2:Y:S02]  /*114a0*/  @!P0 SYNCS.PHASECHK.TRANS64 P0, [R16+URZ+0x19c20], R0 ;  /* 0x019c2000100085a7 */ /* 0x000ea4000800007f */
[----:B--2---:R-:W-:Y:S05]  /*114b0*/  @!P0 BRA `(.L_x_12555) ;  /* 0xfffffffc00f08947 */ /* 0x004fea000383ffff */
[----:B------:R-:W-:Y:S05]  /*114c0*/  BRA `(.L_x_12637) ;  /* 0xffffffc800187947 */ /* 0x000fea000383ffff */
.L_x_12559:
[----:B0-----:R0:W1:Y:S02]  /*114d0*/  SYNCS.PHASECHK.TRANS64.TRYWAIT P0, [R0+URZ+0x19c80], R10 ;  /* 0x019c800a000075a7 */ /* 0x001064000800017f */
[----:B-1----:R-:W-:Y:S05]  /*114e0*/  @!P0 NANOSLEEP.SYNCS 0x989680 ;  /* 0x009896800000895d */ /* 0x002fea0003900000 */
[----:B------:R-:W1:Y:S02]  /*114f0*/  @!P0 SYNCS.PHASECHK.TRANS64 P0, [R0+URZ+0x19c80], R10 ;  /* 0x019c800a000085a7 */ /* 0x000e64000800007f */
[----:B-1----:R-:W-:Y:S05]  /*11500*/  @!P0 BRA `(.L_x_12559) ;  /* 0xfffffffc00f08947 */ /* 0x002fea000383ffff */
[----:B------:R-:W-:Y:S05]  /*11510*/  BRA `(.L_x_12638) ;  /* 0xffffffc800e47947 */ /* 0x000fea000383ffff */
.L_x_12560:
        /* <DEDUP_REMOVED lines=8> */
.L_x_12640:
[----:B------:R-:W-:Y:S05]  /*115a0*/  BSYNC B0 ;  /* 0x0000000000007941 */ /* 0x000fea0003800000 */
.L_x_12639:
        /* <DEDUP_REMOVED lines=9> */
.L_x_12641:
[----:B------:R-:W-:Y:S02]  /*11640*/  IMAD.MOV.U32 R13, RZ, RZ, R21 ;  /* 0x000000ffff0d7224 */ /* 0x000fe400078e0015 */
[----:B------:R-:W-:Y:S02]  /*11650*/  IMAD.MOV.U32 R12, RZ, RZ, 0x1 ;  /* 0x00000001ff0c7424 */ /* 0x000fe400078e00ff */
[----:B------:R-:W-:-:S07]  /*11660*/  IMAD.MOV.U32 R2, RZ, RZ, R14 ;  /* 0x000000ffff027224 */ /* 0x000fce00078e000e */
[----:B------:R-:W-:Y:S05]  /*11670*/  WARPSYNC.COLLECTIVE R15, `(.L_x_12642) ;  /* 0x000000000f087348 */ /* 0x000fea0003c00000 */
[----:B------:R0:W1:Y:S02]  /*11680*/  SHFL.IDX P6, R14, R13, R12, R11 ;  /* 0x0000000c0d0e7389 */ /* 0x00006400000c000b */
[----:B01----:R-:W-:Y:S01]  /*11690*/  ENDCOLLECTIVE ;  /* 0x000000000000791b */ /* 0x003fe20003800000 */
.L_x_12642:
        /* <DEDUP_REMOVED lines=13> */
.L_x_12643:
[----:B------:R-:W-:Y:S01]  /*11770*/  IMAD.MOV.U32 R2, RZ, RZ, R14 ;  /* 0x000000ffff027224 */ /* 0x000fe200078e000e */
[----:B------:R-:W-:Y:S06]  /*11780*/  BRA `(.L_x_12644) ;  /* 0xffffffc800f87947 */ /* 0x000fec000383ffff */
.L_x_12565:
[----:B---3--:R3:W4:Y:S02]  /*11790*/  SYNCS.PHASECHK.TRANS64.TRYWAIT P0, [R0+URZ+0x19c40], R10 ;  /* 0x019c400a000075a7 */ /* 0x008724000800017f */
[----:B----4-:R-:W-:Y:S05]  /*117a0*/  @!P0 NANOSLEEP.SYNCS 0x989680 ;  /* 0x009896800000895d */ /* 0x010fea0003900000 */
[----:B------:R-:W4:Y:S02]  /*117b0*/  @!P0 SYNCS.PHASECHK.TRANS64 P0, [R0+URZ+0x19c40], R10 ;  /* 0x019c400a000085a7 */ /* 0x000f24000800007f */
[----:B----4-:R-:W-:Y:S05]  /*117c0*/  @!P0 BRA `(.L_x_12565) ;  /* 0xfffffffc00f08947 */ /* 0x010fea000383ffff */
[----:B------:R-:W-:Y:S05]  /*117d0*/  BRA `(.L_x_12645) ;  /* 0xffffffcc00507947 */ /* 0x000fea000383ffff */
.L_x_12566:
        /* <DEDUP_REMOVED lines=8> */
.L_x_12647:
[----:B------:R-:W-:Y:S05]  /*11860*/  BSYNC B0 ;  /* 0x0000000000007941 */ /* 0x000fea0003800000 */
.L_x_12646:
        /* <DEDUP_REMOVED lines=8> */
.L_x_12648:
[----:B------:R-:W-:Y:S02]  /*118f0*/  IMAD.MOV.U32 R13, RZ, RZ, R8 ;  /* 0x000000ffff0d7224 */ /* 0x000fe400078e0008 */
[----:B------:R-:W-:Y:S02]  /*11900*/  IMAD.MOV.U32 R12, RZ, RZ, 0x1 ;  /* 0x00000001ff0c7424 */ /* 0x000fe400078e00ff */
[----:B------:R-:W-:-:S07]  /*11910*/  IMAD.MOV.U32 R2, RZ, RZ, R14 ;  /* 0x000000ffff027224 */ /* 0x000fce00078e000e */
[----:B------:R-:W-:Y:S05]  /*11920*/  WARPSYNC.COLLECTIVE R15, `(.L_x_12649) ;  /* 0x000000000f087348 */ /* 0x000fea0003c00000 */
[----:B------:R0:W1:Y:S02]  /*11930*/  SHFL.IDX P6, R14, R13, R12, R11 ;  /* 0x0000000c0d0e7389 */ /* 0x00006400000c000b */
[----:B01----:R-:W-:Y:S01]  /*11940*/  ENDCOLLECTIVE ;  /* 0x000000000000791b */ /* 0x003fe20003800000 */
.L_x_12649:
        /* <DEDUP_REMOVED lines=13> */
.L_x_12650:
[----:B------:R-:W-:Y:S01]  /*11a20*/  IMAD.MOV.U32 R2, RZ, RZ, R14 ;  /* 0x000000ffff027224 */ /* 0x000fe200078e000e */
[----:B------:R-:W-:Y:S06]  /*11a30*/  BRA `(.L_x_12651) ;  /* 0xffffffcc005c7947 */ /* 0x000fec000383ffff */
.L_x_12571:
[----:B0-----:R0:W2:Y:S02]  /*11a40*/  SYNCS.PHASECHK.TRANS64.TRYWAIT P2, [R2+URZ+0x19c70], R0 ;  /* 0x019c7000020075a7 */ /* 0x0010a4000804017f */
[----:B--2---:R-:W-:Y:S05]  /*11a50*/  @!P2 NANOSLEEP.SYNCS 0x989680 ;  /* 0x009896800000a95d */ /* 0x004fea0003900000 */
[----:B------:R-:W2:Y:S02]  /*11a60*/  @!P2 SYNCS.PHASECHK.TRANS64 P2, [R2+URZ+0x19c70], R0 ;  /* 0x019c70000200a5a7 */ /* 0x000ea4000804007f */
[----:B--2---:R-:W-:Y:S05]  /*11a70*/  @!P2 BRA `(.L_x_12571) ;  /* 0xfffffffc00f0a947 */ /* 0x004fea000383ffff */
[----:B------:R-:W-:Y:S05]  /*11a80*/  BRA `(.L_x_12652) ;  /* 0xffffffcc00c87947 */ /* 0x000fea000383ffff */
.L_x_12573:
[----:B0-----:R0:W2:Y:S02]  /*11a90*/  SYNCS.PHASECHK.TRANS64.TRYWAIT P2, [R2+URZ+0x19c60], R3 ;  /* 0x019c6003020075a7 */ /* 0x0010a4000804017f */
[----:B--2---:R-:W-:Y:S05]  /*11aa0*/  @!P2 NANOSLEEP.SYNCS 0x989680 ;  /* 0x009896800000a95d */ /* 0x004fea0003900000 */
[----:B------:R-:W2:Y:S02]  /*11ab0*/  @!P2 SYNCS.PHASECHK.TRANS64 P2, [R2+URZ+0x19c60], R3 ;  /* 0x019c60030200a5a7 */ /* 0x000ea4000804007f */
[----:B--2---:R-:W-:Y:S05]  /*11ac0*/  @!P2 BRA `(.L_x_12573) ;  /* 0xfffffffc00f0a947 */ /* 0x004fea000383ffff */
[----:B------:R-:W-:Y:S05]  /*11ad0*/  BRA `(.L_x_12653) ;  /* 0xffffffcc00d87947 */ /* 0x000fea000383ffff */
.L_x_12581:
[----:B0-----:R0:W1:Y:S02]  /*11ae0*/  SYNCS.PHASECHK.TRANS64.TRYWAIT P1, [R0+URZ+0x19c70], R3 ;  /* 0x019c7003000075a7 */ /* 0x001064000802017f */
[----:B-1----:R-:W-:Y:S05]  /*11af0*/  @!P1 NANOSLEEP.SYNCS 0x989680 ;  /* 0x009896800000995d */ /* 0x002fea0003900000 */
[----:B------:R-:W1:Y:S02]  /*11b00*/  @!P1 SYNCS.PHASECHK.TRANS64 P1, [R0+URZ+0x19c70], R3 ;  /* 0x019c7003000095a7 */ /* 0x000e64000802007f */
[----:B-1----:R-:W-:Y:S05]  /*11b10*/  @!P1 BRA `(.L_x_12581) ;  /* 0xfffffffc00f09947 */ /* 0x002fea000383ffff */
[----:B------:R-:W-:Y:S05]  /*11b20*/  BRA `(.L_x_12654) ;  /* 0xffffffd400747947 */ /* 0x000fea000383ffff */
.L_x_12583:
[----:B0-----:R0:W1:Y:S02]  /*11b30*/  SYNCS.PHASECHK.TRANS64.TRYWAIT P1, [R0+URZ+0x19c60], R3 ;  /* 0x019c6003000075a7 */ /* 0x001064000802017f */
[----:B-1----:R-:W-:Y:S05]  /*11b40*/  @!P1 NANOSLEEP.SYNCS 0x989680 ;  /* 0x009896800000995d */ /* 0x002fea0003900000 */
[----:B------:R-:W1:Y:S02]  /*11b50*/  @!P1 SYNCS.PHASECHK.TRANS64 P1, [R0+URZ+0x19c60], R3 ;  /* 0x019c6003000095a7 */ /* 0x000e64000802007f */
[----:B-1----:R-:W-:Y:S05]  /*11b60*/  @!P1 BRA `(.L_x_12583) ;  /* 0xfffffffc00f09947 */ /* 0x002fea000383ffff */
[----:B------:R-:W-:Y:S05]  /*11b70*/  BRA `(.L_x_12655) ;  /* 0xffffffd400807947 */ /* 0x000fea000383ffff */
.L_x_12597:
[----:B-1----:R1:W2:Y:S02]  /*11b80*/  SYNCS.PHASECHK.TRANS64.TRYWAIT P0, [R7+URZ+0x19c20], R0 ;  /* 0x019c2000070075a7 */ /* 0x0022a4000800017f */
[----:B--2---:R-:W-:Y:S05]  /*11b90*/  @!P0 NANOSLEEP.SYNCS 0x989680 ;  /* 0x009896800000895d */ /* 0x004fea0003900000 */
[----:B------:R-:W2:Y:S02]  /*11ba0*/  @!P0 SYNCS.PHASECHK.TRANS64 P0, [R7+URZ+0x19c20], R0 ;  /* 0x019c2000070085a7 */ /* 0x000ea4000800007f */
[----:B--2---:R-:W-:Y:S05]  /*11bb0*/  @!P0 BRA `(.L_x_12597) ;  /* 0xfffffffc00f08947 */ /* 0x004fea000383ffff */
[----:B------:R-:W-:Y:S05]  /*11bc0*/  BRA `(.L_x_12656) ;  /* 0xffffffe400e47947 */ /* 0x000fea000383ffff */
.L_x_12598:
        /* <DEDUP_REMOVED lines=11> */
.L_x_12658:
[----:B------:R-:W-:Y:S05]  /*11c80*/  BSYNC B0 ;  /* 0x0000000000007941 */ /* 0x000fea0003800000 */
.L_x_12657:
[----:B------:R-:W-:Y:S05]  /*11c90*/  BRA `(.L_x_12659) ;  /* 0xffffffe400cc7947 */ /* 0x000fea000383ffff */
.L_x_12601:
[----:B------:R-:W-:Y:S01]  /*11ca0*/  BSSY B1, `(.L_x_12660) ;  /* 0x0000006000017945 */ /* 0x000fe20003800000 */
[----:B------:R-:W-:-:S07]  /*11cb0*/  IMAD.MOV.U32 R15, RZ, RZ, -0x1 ;  /* 0xffffffffff0f7424 */ /* 0x000fce00078e00ff */
[----:B01---5:R-:W-:Y:S05]  /*11cc0*/  WARPSYNC.COLLECTIVE R15, `(.L_x_12661) ;  /* 0x000000000f0c7348 */ /* 0x023fea0003c00000 */
[----:B------:R-:W-:Y:S02]  /*11cd0*/  ELECT P6, UR62, PT ;  /* 0x00000000003e782f */ /* 0x000fe400038c0000 */
[----:B------:R-:W-:Y:S01]  /*11ce0*/  MOV R14, UR62 ;  /* 0x0000003e000e7c02 */ /* 0x000fe20008000f00 */
[----:B01---5:R-:W-:Y:S10]  /*11cf0*/  ENDCOLLECTIVE ;  /* 0x000000000000791b */ /* 0x023ff40003800000 */
.L_x_12661:
[----:B------:R-:W-:Y:S05]  /*11d00*/  BSYNC B1 ;  /* 0x0000000000017941 */ /* 0x000fea0003800000 */
.L_x_12660:
[----:B------:R-:W-:Y:S05]  /*11d10*/  BRA `(.L_x_12662) ;  /* 0xffffffe400c47947 */ /* 0x000fea000383ffff */
.L_x_12603:
[----:B-1----:R1:W2:Y:S02]  /*11d20*/  SYNCS.PHASECHK.TRANS64.TRYWAIT P1, [R5+URZ+0x19c40], R0 ;  /* 0x019c4000050075a7 */ /* 0x0022a4000802017f */
[----:B--2---:R-:W-:Y:S05]  /*11d30*/  @!P1 NANOSLEEP.SYNCS 0x989680 ;  /* 0x009896800000995d */ /* 0x004fea0003900000 */
[----:B------:R-:W2:Y:S02]  /*11d40*/  @!P1 SYNCS.PHASECHK.TRANS64 P1, [R5+URZ+0x19c40], R0 ;  /* 0x019c4000050095a7 */ /* 0x000ea4000802007f */
[----:B--2---:R-:W-:Y:S05]  /*11d50*/  @!P1 BRA `(.L_x_12603) ;  /* 0xfffffffc00f09947 */ /* 0x004fea000383ffff */
[----:B------:R-:W-:Y:S05]  /*11d60*/  BRA `(.L_x_12663) ;  /* 0xffffffe400e47947 */ /* 0x000fea000383ffff */
.L_x_12605:
[----:B--2---:R2:W3:Y:S02]  /*11d70*/  SYNCS.PHASECHK.TRANS64.TRYWAIT P1, [R3+URZ+0x19c40], R2 ;  /* 0x019c4002030075a7 */ /* 0x0044e4000802017f */
[----:B---3--:R-:W-:Y:S05]  /*11d80*/  @!P1 NANOSLEEP.SYNCS 0x989680 ;  /* 0x009896800000995d */ /* 0x008fea0003900000 */
[----:B------:R-:W3:Y:S02]  /*11d90*/  @!P1 SYNCS.PHASECHK.TRANS64 P1, [R3+URZ+0x19c40], R2 ;  /* 0x019c4002030095a7 */ /* 0x000ee4000802007f */
[----:B---3--:R-:W-:Y:S05]  /*11da0*/  @!P1 BRA `(.L_x_12605) ;  /* 0xfffffffc00f09947 */ /* 0x008fea000383ffff */
[----:B------:R-:W-:Y:S05]  /*11db0*/  BRA `(.L_x_12664) ;  /* 0xffffffe400f07947 */ /* 0x000fea000383ffff */
.L_x_12607:
[----:B---3--:R3:W4:Y:S02]  /*11dc0*/  SYNCS.PHASECHK.TRANS64.TRYWAIT P1, [R5+URZ+0x19c60], R0 ;  /* 0x019c6000050075a7 */ /* 0x008724000802017f */
[----:B----4-:R-:W-:Y:S05]  /*11dd0*/  @!P1 NANOSLEEP.SYNCS 0x989680 ;  /* 0x009896800000995d */ /* 0x010fea0003900000 */
[----:B------:R-:W4:Y:S02]  /*11de0*/  @!P1 SYNCS.PHASECHK.TRANS64 P1, [R5+URZ+0x19c60], R0 ;  /* 0x019c6000050095a7 */ /* 0x000f24000802007f */
[----:B----4-:R-:W-:Y:S05]  /*11df0*/  @!P1 BRA `(.L_x_12607) ;  /* 0xfffffffc00f09947 */ /* 0x010fea000383ffff */
[----:B------:R-:W-:Y:S05]  /*11e00*/  BRA `(.L_x_12665) ;  /* 0xffffffe400ec7947 */ /* 0x000fea000383ffff */
.L_x_12609:
[----:B----4-:R4:W0:Y:S02]  /*11e10*/  SYNCS.PHASECHK.TRANS64.TRYWAIT P1, [R3+URZ+0x19c60], R2 ;  /* 0x019c6002030075a7 */ /* 0x010824000802017f */
[----:B0-----:R-:W-:Y:S05]  /*11e20*/  @!P1 NANOSLEEP.SYNCS 0x989680 ;  /* 0x009896800000995d */ /* 0x001fea0003900000 */
[----:B------:R-:W0:Y:S02]  /*11e30*/  @!P1 SYNCS.PHASECHK.TRANS64 P1, [R3+URZ+0x19c60], R2 ;  /* 0x019c6002030095a7 */ /* 0x000e24000802007f */
[----:B0-----:R-:W-:Y:S05]  /*11e40*/  @!P1 BRA `(.L_x_12609) ;  /* 0xfffffffc00f09947 */ /* 0x001fea000383ffff */
[----:B------:R-:W-:Y:S05]  /*11e50*/  BRA `(.L_x_12666) ;  /* 0xffffffe400e87947 */ /* 0x000fea000383ffff */
.L_x_12611:
[----:B------:R0:W0:Y:S02]  /*11e60*/  SYNCS.PHASECHK.TRANS64.TRYWAIT P1, [R5+URZ+0x19c80], R0 ;  /* 0x019c8000050075a7 */ /* 0x000024000802017f */
[----:B0-----:R-:W-:Y:S05]  /*11e70*/  @!P1 NANOSLEEP.SYNCS 0x989680 ;  /* 0x009896800000995d */ /* 0x001fea0003900000 */
[----:B------:R-:W0:Y:S02]  /*11e80*/  @!P1 SYNCS.PHASECHK.TRANS64 P1, [R5+URZ+0x19c80], R0 ;  /* 0x019c8000050095a7 */ /* 0x000e24000802007f */
[----:B0-----:R-:W-:Y:S05]  /*11e90*/  @!P1 BRA `(.L_x_12611) ;  /* 0xfffffffc00f09947 */ /* 0x001fea000383ffff */
[----:B------:R-:W-:Y:S05]  /*11ea0*/  BRA `(.L_x_12667) ;  /* 0xffffffe400e47947 */ /* 0x000fea000383ffff */
.L_x_12668:
        /* <DEDUP_REMOVED lines=13> */
.L_x_15859:


//--------------------- .text._ZN7cutlass13device_kernelIN5flash11enable_sm90INS1_16FlashAttnFwdSm90INS1_25CollectiveMainloopFwdSm90ILi2EN4cute5tupleIJNS5_1CILi1EEES8_S8_EEENS6_IJNS7_ILi192EEENS7_ILi128EEENS7_ILi96EEEEEELi96ENS_12float_e4m3_tEfNS_4arch4Sm90ELb1ELb0ELb0ELb1ELb1ELb1ELb0ELb1ELb1ELb1ELb0ELb0EEENS1_21CollectiveEpilogueFwdINS6_IJSA_SC_SB_EEES9_NS_10bfloat16_tESG_Li384ELb1ELb1ELb0ELb1EEENS1_36VarlenDynamicPersistentTileSchedulerILi192ELi128ELi384ELi128ELb0ELb1ELb1ELb1ELb1ELb1EEEEEEEEEvNT_6ParamsE --------------------------
	.section	.text._ZN7cutlass13device_kernelIN5flash11enable_sm90INS1_16FlashAttnFwdSm90INS1_25CollectiveMainloopFwdSm90ILi2EN4cute5tupleIJNS5_1CILi1EEES8_S8_EEENS6_IJNS7_ILi192EEENS7_ILi128EEENS7_ILi96EEEEEELi96ENS_12float_e4m3_tEfNS_4arch4Sm90ELb1ELb0ELb0ELb1ELb1ELb1ELb0ELb1ELb1ELb1ELb0ELb0EEENS1_21CollectiveEpilogueFwdINS6_IJSA_SC_SB_EEES9_NS_10bfloat16_tESG_Li384ELb1ELb1ELb0ELb1EEENS1_36VarlenDynamicPersistentTileSchedulerILi192ELi128ELi384ELi128ELb0ELb1ELb1ELb1ELb1ELb1EEEEEEEEEvNT_6ParamsE,"ax",@progbits
	.align	128
.text._ZN7cutlass13device_kernelIN5flash11enable_sm90INS1_16FlashAttnFwdSm90INS1_25CollectiveMainloopFwdSm90ILi2EN4cute5tupleIJNS5_1CILi1EEES8_S8_EEENS6_IJNS7_ILi192EEENS7_ILi128EEENS7_ILi96EEEEEELi96ENS_12float_e4m3_tEfNS_4arch4Sm90ELb1ELb0ELb0ELb1ELb1ELb1ELb0ELb1ELb1ELb1ELb0ELb0EEENS1_21CollectiveEpilogueFwdINS6_IJSA_SC_SB_EEES9_NS_10bfloat16_tESG_Li384ELb1ELb1ELb0ELb1EEENS1_36VarlenDynamicPersistentTileSchedulerILi192ELi128ELi384ELi128ELb0ELb1ELb1ELb1ELb1ELb1EEEEEEEEEvNT_6ParamsE:
        .type           _ZN7cutlass13device_kernelIN5flash11enable_sm90INS1_16FlashAttnFwdSm90INS1_25CollectiveMainloopFwdSm90ILi2EN4cute5tupleIJNS5_1CILi1EEES8_S8_EEENS6_IJNS7_ILi192EEENS7_ILi128EEENS7_ILi96EEEEEELi96ENS_12float_e4m3_tEfNS_4arch4Sm90ELb1ELb0ELb0ELb1ELb1ELb1ELb0ELb1ELb1ELb1ELb0ELb0EEENS1_21CollectiveEpilogueFwdINS6_IJSA_SC_SB_EEES9_NS_10bfloat16_tESG_Li384ELb1ELb1ELb0ELb1EEENS1_36VarlenDynamicPersistentTileSchedulerILi192ELi128ELi384ELi128ELb0ELb1ELb1ELb1ELb1ELb1EEEEEEEEEvNT_6ParamsE,@function
        .size           _ZN7cutlass13device_kernelIN5flash11enable_sm90INS1_16FlashAttnFwdSm90INS1_25CollectiveMainloopFwdSm90ILi2EN4cute5tupleIJNS5_1CILi1EEES8_S8_EEENS6_IJNS7_ILi192EEENS7_ILi128EEENS7_ILi96EEEEEELi96ENS_12float_e4m3_tEfNS_4arch4Sm90ELb1ELb0ELb0ELb1ELb1ELb1ELb0ELb1ELb1ELb1ELb0ELb0EEENS1_21CollectiveEpilogueFwdINS6_IJSA_SC_SB_EEES9_NS_10bfloat16_tESG_Li384ELb1ELb1ELb0ELb1EEENS1_36VarlenDynamicPersistentTileSchedulerILi192ELi128ELi384ELi128ELb0ELb1ELb1ELb1ELb1ELb1EEEEEEEEEvNT_6ParamsE,(.L_x_15860 - _ZN7cutlass13device_kernelIN5flash11enable_sm90INS1_16FlashAttnFwdSm90INS1_25CollectiveMainloopFwdSm90ILi2EN4cute5tupleIJNS5_1CILi1EEES8_S8_EEENS6_IJNS7_ILi192EEENS7_ILi128EEENS7_ILi96EEEEEELi96ENS_12float_e4m3_tEfNS_4arch4Sm90ELb1ELb0ELb0ELb1ELb1ELb1ELb0ELb1ELb1ELb1ELb0ELb0EEENS1_21CollectiveEpilogueFwdINS6_IJSA_SC_SB_EEES9_NS_10bfloat16_tESG_Li384ELb1ELb1ELb0ELb1EEENS1_36VarlenDynamicPersistentTileSchedulerILi192ELi128ELi384ELi128ELb0ELb1ELb1ELb1ELb1ELb1EEEEEEEEEvNT_6ParamsE)
        .other          _ZN7cutlass13device_kernelIN5flash11enable_sm90INS1_16FlashAttnFwdSm90INS1_25CollectiveMainloopFwdSm90ILi2EN4cute5tupleIJNS5_1CILi1EEES8_S8_EEENS6_IJNS7_ILi192EEENS7_ILi128EEENS7_ILi96EEEEEELi96ENS_12float_e4m3_tEfNS_4arch4Sm90ELb1ELb0ELb0ELb1ELb1ELb1ELb0ELb1ELb1ELb1ELb0ELb0EEENS1_21CollectiveEpilogueFwdINS6_IJSA_SC_SB_EEES9_NS_10bfloat16_tESG_Li384ELb1ELb1ELb0ELb1EEENS1_36VarlenDynamicPersistentTileSchedulerILi192ELi128ELi384ELi128ELb0ELb1ELb1ELb1ELb1ELb1EEEEEEEEEvNT_6ParamsE,@"STO_CUDA_ENTRY STV_DEFAULT"
_ZN7cutlass13device_kernelIN5flash11enable_sm90INS1_16FlashAttnFwdSm90INS1_25CollectiveMainloopFwdSm90ILi2EN4cute5tupleIJNS5_1CILi1EEES8_S8_EEENS6_IJNS7_ILi192EEENS7_ILi128EEENS7_ILi96EEEEEELi96ENS_12float_e4m3_tEfNS_4arch4Sm90ELb1ELb0ELb0ELb1ELb1ELb1ELb0ELb1ELb1ELb1ELb0ELb0EEENS1_21CollectiveEpilogueFwdINS6_IJSA_SC_SB_EEES9_NS_10bfloat16_tESG_Li384ELb1ELb1ELb0ELb1EEENS1_36VarlenDynamicPersistentTileSchedulerILi192ELi128ELi384ELi128ELb0ELb1ELb1ELb1ELb1ELb1EEEEEEEEEvNT_6ParamsE:
        /* <DEDUP_REMOVED lines=18> */
.L_x_12670:
[----:B------:R-:W-:Y:S05]  /*0120*/  BSYNC B0 ;  /* 0x0000000000007941 */ /* 0x000fea0003800000 */
.L_x_12669:
        /* <DEDUP_REMOVED lines=41> */
.L_x_12671:
        /* <DEDUP_REMOVED lines=22> */
.L_x_12672:
        /* <DEDUP_REMOVED lines=18> */
.L_x_12673:
        /* <DEDUP_REMOVED lines=22> */
.L_x_12674:
        /* <DEDUP_REMOVED lines=23> */
.L_x_12675:
        /* <DEDUP_REMOVED lines=8> */
.L_x_12678:
        /* <DEDUP_REMOVED lines=26> */
[----:B------:R-:W-:Y:S01]  /*0b30*/  IMAD.IADD R4, R22, 0x1, -R2 ;  /* 0x0000000116047824 */ /* 0x000fe200078e0a02 */
[-C--:B------:R-:W-:Y:S02]  /*0b40*/  LEA.HI R2, R0, R22.reuse, RZ, 0x7 ;  /* 0x0000001600027211 */ /* 0x080fe400078f38ff */
[----:B------:R-:W-:Y:S01]  /*0b50*/  LEA.HI R3, R22, R22, RZ, 0x1 ;  /* 0x0000001616037211 */ /* 0x000fe200078f08ff */
        /* <DEDUP_REMOVED lines=19> */
[----:B------:R-:W-:Y:S01]  /*0c90*/  STL [R1], R24 ;  /* 0x0000001801007387 */ /* 0x000fe20000100800 */
        /* <DEDUP_REMOVED lines=19> */
[----:B------:R-:W-:Y:S01]  /*0dd0*/  LEA.HI R2, R2, R2, RZ, 0x1 ;  /* 0x0000000202027211 */ /* 0x000fe200078f08ff */
[----:B------:R-:W-:Y:S01]  /*0de0*/  VIADD R157, R16, 0x40 ;  /* 0x00000040109d7836 */ /* 0x000fe20000000000 */
        /* <DEDUP_REMOVED lines=14> */
[----:B------:R-:W-:Y:S01]  /*0ed0*/  IMAD.MOV.U32 R19, RZ, RZ, RZ ;  /* 0x000000ffff137224 */ /* 0x000fe200078e00ff */
[----:B------:R-:W-:Y:S01]  /*0ee0*/  IADD3 R4, R18, R5, R4 ;  /* 0x0000000512047210 */ /* 0x000fe20007ffe004 */
[----:B------:R-:W-:Y:S01]  /*0ef0*/  STL [R1+0x78], R20 ;  /* 0x0000781401007387 */ /* 0x000fe20000100800 */
[----:B------:R-:W-:Y:S01]  /*0f00*/  VIADD R5, R24, 0x10 ;  /* 0x0000001018057836 */ /* 0x000fe20000000000 */
[----:B------:R-:W-:-:S02]  /*0f10*/  SHF.R.S32.HI R7, RZ, 0x1f, R157 ;  /* 0x0000001fff077819 */ /* 0x000fc4000001149d */
[----:B------:R0:W-:Y:S01]  /*0f20*/  STL [R1+0x80], R6 ;  /* 0x0000800601007387 */ /* 0x0001e20000100800 */
[----:B------:R-:W-:Y:S02]  /*0f30*/  LOP3.LUT R9, R9, 0x7ffffffc, RZ, 0xc0, !PT ;  /* 0x7ffffffc09097812 */ /* 0x000fe400078ec0ff */
[----:B------:R-:W-:Y:S01]  /*0f40*/  SHF.R.S32.HI R8, RZ, 0x1f, R5 ;  /* 0x0000001fff087819 */ /* 0x000fe20000011405 */
[----:B------:R1:W-:Y:S04]  /*0f50*/  STL [R1+0x74], R4 ;  /* 0x0000740401007387 */ /* 0x0003e80000100800 */
[----:B------:R-:W-:Y:S01]  /*0f60*/  STL [R1+0x7c], R3 ;  /* 0x00007c0301007387 */ /* 0x000fe20000100800 */
[----:B0-----:R-:W-:Y:S01]  /*0f70*/  IMAD.IADD R6, R22, 0x1, -R2 ;  /* 0x0000000116067824 */ /* 0x001fe200078e0a02 */
[----:B------:R-:W-:-:S02]  /*0f80*/  SHF.R.S32.HI R2, RZ, 0x2, R0 ;  /* 0x00000002ff027819 */ /* 0x000fc40000011400 */
        /* <DEDUP_REMOVED lines=12> */
[----:B------:R-:W-:-:S03]  /*1050*/  IMAD.IADD R6, R15, 0x1, -R9 ;  /* 0x000000010f067824 */ /* 0x000fc600078e0a09 */
[----:B------:R-:W-:Y:S01]  /*1060*/  STL [R1+0x70], R8 ;  /* 0x0000700801007387 */ /* 0x000fe20000100800 */
[C---:B0-----:R-:W-:Y:S02]  /*1070*/  VIADD R5, R4.reuse, 0x20 ;  /* 0x0000002004057836 */ /* 0x041fe40000000000 */
[----:B------:R-:W-:Y:S01]  /*1080*/  VIADD R4, R4, 0x40 ;  /* 0x0000004004047836 */ /* 0x000fe20000000000 */
[----:B-1----:R-:W-:-:S05]  /*1090*/  SHF.R.S32.HI R7, RZ, 0x1f, R21 ;  /* 0x0000001fff077819 */ /* 0x002fca0000011415 */
        /* <DEDUP_REMOVED lines=14> */
.L_x_12814:
[----:B0-----:R-:W0:Y:S01]  /*1180*/  LDC.64 R2, c[0x0][0xc88] ;  /* 0x00032200ff027b82 */ /* 0x001e220000000a00 */
[----:B------:R-:W-:Y:S01]  /*1190*/  ULDC.64 UR4, c[0x0][0xa28] ;  /* 0x00028a0000047ab9 */ /* 0x000fe20000000a00 */
[----:B------:R-:W-:Y:S01]  /*11a0*/  ULDC.64 UR8, c[0x0][0xa18] ;  /* 0x0002860000087ab9 */ /* 0x000fe20000000a00 */
[----:B------:R-:W-:Y:S01]  /*11b0*/  ULDC.64 UR6, c[0x0][0xa08] ;  /* 0x0002820000067ab9 */ /* 0x000fe20000000a00 */
[----:B0-----:R-:W-:-:S05]  /*11c0*/  IMAD.WIDE R2, R155, 0x4, R2 ;  /* 0x000000049b027825 */ /* 0x001fca00078e0202 */
[----:B--2---:R-:W2:Y:S01]  /*11d0*/  LDG.E R0, desc[UR42][R2.64] ;  /* 0x0000002a02007981 */ /* 0x004ea2000c1e1900 */
[----:B------:R-:W-:Y:S01]  /*11e0*/  ISETP.NE.U32.AND P2, PT, RZ, UR4, PT ;  /* 0x00000004ff007c0c */ /* 0x000fe2000bf45070 */
[----:B----4-:R-:W-:Y:S01]  /*11f0*/  IMAD.MOV.U32 R9, RZ, RZ, RZ ;  /* 0x000000ffff097224 */ /* 0x010fe200078e00ff */
        /* <DEDUP_REMOVED lines=13> */
[----:B------:R-:W-:Y:S01]  /*12d0*/  ULDC UR4, c[0x0][0x288] ;  /* 0x0000a20000047ab9 */ /* 0x000fe20000000800 */
[----:B------:R-:W-:-:S02]  /*12e0*/  IADD3 R6, P4, R30, UR6, RZ ;  /* 0x000000061e067c10 */ /* 0x000fc4000ff9e0ff */
[----:B-----5:R1:W5:Y:S01]  /*12f0*/  @P2 LDG.E R9, desc[UR42][R2.64] ;  /* 0x0000002a02092981 */ /* 0x020362000c1e1900 */
[----:B------:R-:W-:Y:S01]  /*1300*/  IMAD.U32 R8, RZ, RZ, UR4 ;  /* 0x00000004ff087e24 */ /* 0x000fe2000f8e00ff */
[----:B------:R-:W-:Y:S01]  /*1310*/  IADD3.X R7, R29, UR7, RZ, P4, !PT ;  /* 0x000000071d077c10 */ /* 0x000fe2000a7fe4ff */
[----:B------:R-:W-:Y:S01]  /*1320*/  ULDC.64 UR4, c[0x0][0x418] ;  /* 0x0001060000047ab9 */ /* 0x000fe20000000a00 */
[----:B------:R1:W-:Y:S01]  /*1330*/  STL [R1+0x54], R30 ;  /* 0x0000541e01007387 */ /* 0x0003e20000100800 */
[----:B0-----:R-:W-:-:S03]  /*1340*/  @P1 IADD3 R4, P2, R30, UR8, RZ ;  /* 0x000000081e041c10 */ /* 0x001fc6000ff5e0ff */
[----:B------:R1:W5:Y:S01]  /*1350*/  @P0 LDG.E R67, desc[UR42][R6.64] ;  /* 0x0000002a06430981 */ /* 0x000362000c1e1900 */
[----:B---3--:R-:W-:Y:S01]  /*1360*/  @P1 IADD3.X R5, R29, UR9, RZ, P2, !PT ;  /* 0x000000091d051c10 */ /* 0x008fe200097fe4ff */
[----:B------:R-:W-:Y:S02]  /*1370*/  UISETP.NE.U32.AND UP0, UPT, UR4, URZ, UPT ;  /* 0x0000003f0400728c */ /* 0x000fe4000bf05070 */
[----:B------:R1:W-:Y:S01]  /*1380*/  STL [R1+0x58], R29 ;  /* 0x0000581d01007387 */ /* 0x0003e20000100800 */
[----:B------:R-:W-:Y:S01]  /*1390*/  ULDC.64 UR8, c[0x0][0xa20] ;  /* 0x0002880000087ab9 */ /* 0x000fe20000000a00 */
[----:B------:R-:W-:Y:S02]  /*13a0*/  ULDC UR4, c[0x0][0x424] ;  /* 0x0001090000047ab9 */ /* 0x000fe40000000800 */
[----:B------:R-:W2:Y:S01]  /*13b0*/  @P1 LDG.E R8, desc[UR42][R4.64] ;  /* 0x0000002a04081981 */ /* 0x000ea2000c1e1900 */
        /* <DEDUP_REMOVED lines=8> */
[----:B--2---:R1:W-:Y:S04]  /*1440*/  STL [R1+0x34], R8 ;  /* 0x0000340801007387 */ /* 0x0043e80000100800 */
[----:B------:R1:W-:Y:S01]  /*1450*/  STL [R1+0x50], R154 ;  /* 0x0000509a01007387 */ /* 0x0003e20000100800 */
[----:B------:R-:W-:Y:S05]  /*1460*/  @P1 BRA `(.L_x_12680) ;  /* 0x0000000000281947 */ /* 0x000fea0003800000 */
        /* <DEDUP_REMOVED lines=8> */
[----:B--2---:R-:W-:-:S05]  /*14f0*/  IMAD.IADD R8, R5, 0x1, -R0 ;  /* 0x0000000105087824 */ /* 0x004fca00078e0a00 */
[----:B------:R0:W-:Y:S02]  /*1500*/  STL [R1+0x34], R8 ;  /* 0x0000340801007387 */ /* 0x0001e40000100800 */
.L_x_12680:
[----:B------:R-:W-:Y:S02]  /*1510*/  IMAD.U32 R40, RZ, RZ, UR5 ;  /* 0x00000005ff287e24 */ /* 0x000fe4000f8e00ff */
[----:B------:R-:W-:Y:S01]  /*1520*/  IMAD.U32 R28, RZ, RZ, UR4 ;  /* 0x00000004ff1c7e24 */ /* 0x000fe2000f8e00ff */
[----:B------:R-:W-:Y:S06]  /*1530*/  @!P2 BRA `(.L_x_12681) ;  /* 0x000000000010a947 */ /* 0x000fec0003800000 */
[----:B-1----:R-:W-:-:S04]  /*1540*/  IADD3 R2, P0, R30, UR8, RZ ;  /* 0x000000081e027c10 */ /* 0x002fc8000ff1e0ff */
[----:B------:R-:W-:-:S05]  /*1550*/  IADD3.X R3, R29, UR9, RZ, P0, !PT ;  /* 0x000000091d037c10 */ /* 0x000fca00087fe4ff */
[----:B------:R2:W5:Y:S01]  /*1560*/  LDG.E R28, desc[UR42][R2.64] ;  /* 0x0000002a021c7981 */ /* 0x000562000c1e1900 */
[----:B------:R-:W-:Y:S05]  /*1570*/  BRA `(.L_x_12682) ;  /* 0x0000000000107947 */ /* 0x000fea0003800000 */
.L_x_12681:
[----:B------:R-:W-:Y:S05]  /*1580*/  @!P0 BRA `(.L_x_12682) ;  /* 0x00000000000c8947 */ /* 0x000fea0003800000 */
[----:B-1----:R-:W2:Y:S04]  /*1590*/  LDG.E R3, desc[UR42][R6.64] ;  /* 0x0000002a06037981 */ /* 0x002ea8000c1e1900 */
[----:B------:R-:W2:Y:S02]  /*15a0*/  LDG.E R28, desc[UR42][R6.64+0x4] ;  /* 0x0000042a061c7981 */ /* 0x000ea4000c1e1900 */
[----:B--2---:R-:W-:-:S07]  /*15b0*/  IMAD.IADD R28, R28, 0x1, -R3 ;  /* 0x000000011c1c7824 */ /* 0x004fce00078e0a03 */
.L_x_12682:
[----:B------:R-:W-:Y:S01]  /*15c0*/  ULDC.64 UR4, c[0x0][0xa10] ;  /* 0x0002840000047ab9 */ /* 0x000fe20000000a00 */
[----:B-1----:R-:W1:Y:S01]  /*15d0*/  LDC R6, c[0x0][0x448] ;  /* 0x00011200ff067b82 */ /* 0x002e620000000800 */
[----:B------:R-:W-:-:S04]  /*15e0*/  ISETP.NE.U32.AND P0, PT, RZ, UR4, PT ;  /* 0x00000004ff007c0c */ /* 0x000fc8000bf05070 */
[----:B------:R-:W-:Y:S01]  /*15f0*/  ISETP.NE.AND.EX P0, PT, RZ, UR5, PT, P0 ;  /* 0x00000005ff007c0c */ /* 0x000fe2000bf05300 */
[----:B------:R-:W-:-:S12]  /*1600*/  ULDC.64 UR4, c[0x0][0xa30] ;  /* 0x00028c0000047ab9 */ /* 0x000fd80000000a00 */
[----:B--2---:R-:W2:Y:S02]  /*1610*/  @P0 LDC.64 R2, c[0x0][0xa10] ;  /* 0x00028400ff020b82 */ /* 0x004ea40000000a00 */
[----:B--2---:R-:W-:-:S05]  /*1620*/  @P0 IMAD.WIDE R2, R41, 0x4, R2 ;  /* 0x0000000429020825 */ /* 0x004fca00078e0202 */
        /* <DEDUP_REMOVED lines=9> */
[----:B------:R-:W-:Y:S02]  /*16c0*/  IMAD R10, R153, 0xc0, RZ ;  /* 0x000000c0990a7824 */ /* 0x000fe400078e02ff */
[----:B------:R-:W-:Y:S02]  /*16d0*/  IMAD.IADD R9, R28, 0x1, -R9 ;  /* 0x000000011c097824 */ /* 0x000fe400078e0a09 */
[----:B---3--:R-:W-:Y:S01]  /*16e0*/  VIADD R2, R10, 0xbf ;  /* 0x000000bf0a027836 */ /* 0x008fe20000000000 */
[----:B------:R1:W-:Y:S01]  /*16f0*/  STL [R1+0x30], R10 ;  /* 0x0000300a01007387 */ /* 0x0003e20000100800 */
[----:B------:R-:W-:-:S05]  /*1700*/  IMAD.MOV R25, RZ, RZ, -R9 ;  /* 0x000000ffff197224 */ /* 0x000fca00078e0a09 */
[----:B------:R-:W-:Y:S01]  /*1710*/  VIMNMX R25, RZ, R25, !PT ;  /* 0x00000019ff197248 */ /* 0x000fe20007fe0100 */
[----:B------:R-:W3:Y:S08]  /*1720*/  @P1 LDC R11, c[0x0][0x44c] ;  /* 0x00011300ff0b1b82 */ /* 0x000ef00000000800 */
[----:B------:R-:W0:Y:S01]  /*1730*/  @P1 LDC R3, c[0x0][0x450] ;  /* 0x00011400ff031b82 */ /* 0x000e220000000800 */
[----:B--2---:R-:W-:-:S02]  /*1740*/  @P0 IMAD.IADD R40, R7, 0x1, -R0 ;  /* 0x0000000107280824 */ /* 0x004fc400078e0a00 */
[----:B---3--:R-:W-:-:S04]  /*1750*/  @P1 IMAD.HI.U32 R0, R2, R11, RZ ;  /* 0x0000000b02001227 */ /* 0x008fc800078e00ff */
[----:B----4-:R-:W-:Y:S01]  /*1760*/  IMAD.IADD R4, R9, 0x1, R40 ;  /* 0x0000000109047824 */ /* 0x010fe200078e0228 */
[----:B0-----:R-:W-:-:S03]  /*1770*/  @P1 SHF.R.U32.HI R2, RZ, R3, R0 ;  /* 0x00000003ff021219 */ /* 0x001fc60000011600 */
[C---:B------:R-:W-:Y:S01]  /*1780*/  VIADD R0, R4.reuse, 0x7f ;  /* 0x0000007f04007836 */ /* 0x040fe20000000000 */
[----:B------:R-:W-:Y:S01]  /*1790*/  IADD3 R27, R4, 0x80, -R8 ;  /* 0x00000080041b7810 */ /* 0x000fe20007ffe808 */
[----:B------:R1:W-:Y:S03]  /*17a0*/  STL [R1+0x38], R4 ;  /* 0x0000380401007387 */ /* 0x0003e60000100800 */
[----:B------:R-:W-:Y:S01]  /*17b0*/  SHF.R.S32.HI R3, RZ, 0x1f, R0 ;  /* 0x0000001fff037819 */ /* 0x000fe20000011400 */
[----:B------:R-:W-:-:S03]  /*17c0*/  IMAD.IADD R2, R27, 0x1, R2 ;  /* 0x000000011b027824 */ /* 0x000fc600078e0202 */
[----:B------:R-:W-:Y:S02]  /*17d0*/  LEA.HI R3, R3, R0, RZ, 0x7 ;  /* 0x0000000003037211 */ /* 0x000fe400078f38ff */
[----:B------:R-:W-:Y:S02]  /*17e0*/  SHF.R.S32.HI R5, RZ, 0x1f, R2 ;  /* 0x0000001fff057819 */ /* 0x000fe40000011402 */
[----:B------:R-:W-:Y:S02]  /*17f0*/  SHF.R.S32.HI R26, RZ, 0x7, R3 ;  /* 0x00000007ff1a7819 */ /* 0x000fe40000011403 */
[----:B------:R-:W-:-:S04]  /*1800*/  LEA.HI R5, R5, R2, RZ, 0x7 ;  /* 0x0000000205057211 */ /* 0x000fc800078f38ff */
        /* <DEDUP_REMOVED lines=34> */
.L_x_12685:
[----:B------:R-:W-:Y:S05]  /*1a30*/  BSYNC B6 ;  /* 0x0000000000067941 */ /* 0x000fea0003800000 */
.L_x_12684:
        /* <DEDUP_REMOVED lines=20> */
.L_x_12687:
[----:B------:R-:W-:Y:S05]  /*1b80*/  BSYNC B6 ;  /* 0x0000000000067941 */ /* 0x000fea0003800000 */
.L_x_12686:
[----:B------:R-:W2:Y:S01]  /*1b90*/  LDL.64 R32, [R1] ;  /* 0x0000000001207983 */ /* 0x000ea20000100a00 */
[----:B------:R-:W-:Y:S01]  /*1ba0*/  ULDC.64 UR4, c[0x0][0x9f8] ;  /* 0x00027e0000047ab9 */ /* 0x000fe20000000a00 */
[----:B------:R-:W0:Y:S02]  /*1bb0*/  LDC R55, c[0x0][0x3f4] ;  /* 0x0000fd00ff377b82 */ /* 0x000e240000000800 */
[----:B------:R-:W2:Y:S01]  /*1bc0*/  LDL.64 R20, [R1] ;  /* 0x0000000001147983 */ /* 0x000ea20000100a00 */
[----:B------:R-:W-:-:S03]  /*1bd0*/  ISETP.NE.U32.AND P0, PT, RZ, UR4, PT ;  /* 0x00000004ff007c0c */ /* 0x000fc6000bf05070 */
[----:B------:R-:W3:Y:S01]  /*1be0*/  LDL R15, [R1+0x18] ;  /* 0x00001800010f7983 */ /* 0x000ee20000100800 */
[----:B------:R-:W-:Y:S01]  /*1bf0*/  ISETP.NE.AND.EX P0, PT, RZ, UR5, PT, P0 ;  /* 0x00000005ff007c0c */ /* 0x000fe2000bf05300 */
[----:B------:R-:W1:Y:S02]  /*1c00*/  LDC.64 R6, c[0x0][0x3f8] ;  /* 0x0000fe00ff067b82 */ /* 0x000e640000000a00 */
[----:B------:R-:W4:Y:S06]  /*1c10*/  LDL R12, [R1+0x78] ;  /* 0x00007800010c7983 */ /* 0x000f2c0000100800 */
[----:B------:R-:W1:Y:S04]  /*1c20*/  LDC.64 R4, c[0x0][0x408] ;  /* 0x00010200ff047b82 */ /* 0x000e680000000a00 */
[----:B------:R-:W-:Y:S01]  /*1c30*/  @P0 IADD3 R8, P1, R30, UR4, RZ ;  /* 0x000000041e080c10 */ /* 0x000fe2000ff3e0ff */
[----:B------:R-:W-:Y:S01]  /*1c40*/  VIADD R68, R16, 0x20 ;  /* 0x0000002010447836 */ /* 0x000fe20000000000 */
[----:B------:R-:W-:-:S02]  /*1c50*/  ULDC UR4, c[0x0][0x2f4] ;  /* 0x0000bd0000047ab9 */ /* 0x000fc40000000800 */
[----:B------:R-:W-:-:S05]  /*1c60*/  @P0 IADD3.X R9, R29, UR5, RZ, P1, !PT ;  /* 0x000000051d090c10 */ /* 0x000fca0008ffe4ff */
[----:B------:R0:W4:Y:S01]  /*1c70*/  @P0 LDG.E R41, desc[UR42][R8.64] ;  /* 0x0000002a08290981 */ /* 0x000122000c1e1900 */
[----:B------:R-:W-:Y:S01]  /*1c80*/  ISETP.GE.AND P1, PT, R68, UR4, PT ;  /* 0x0000000444007c0c */ /* 0x000fe2000bf26270 */
[----:B------:R-:W0:Y:S01]  /*1c90*/  S2R R29, SR_TID.X ;  /* 0x00000000001d7919 */ /* 0x000e220000002100 */
[----:B--2---:R-:W-:Y:S02]  /*1ca0*/  IMAD.MOV.U32 R20, RZ, RZ, R32 ;  /* 0x000000ffff147224 */ /* 0x004fe400078e0020 */
[----:B0-----:R-:W-:-:S03]  /*1cb0*/  VIADD R31, R29, 0xffffff80 ;  /* 0xffffff801d1f7836 */ /* 0x001fc60000000000 */
[----:B------:R-:W-:-:S05]  /*1cc0*/  SHF.R.S32.HI R21, RZ, 0x1f, R20 ;  /* 0x0000001fff157819 */ /* 0x000fca0000011414 */
[----:B------:R0:W-:Y:S04]  /*1cd0*/  STL [R1+0x4], R21 ;  /* 0x0000041501007387 */ /* 0x0001e80000100800 */
[----:B------:R-:W2:Y:S01]  /*1ce0*/  LDL R14, [R1+0x28] ;  /* 0x00002800010e7983 */ /* 0x000ea20000100800 */
[----:B------:R-:W-:Y:S02]  /*1cf0*/  LEA.HI R29, R31, R31, RZ, 0x1 ;  /* 0x0000001f1f1d7211 */ /* 0x000fe400078f08ff */
[----:B------:R-:W-:Y:S02]  /*1d00*/  SEL R3, RZ, 0xffffffff, P1 ;  /* 0xffffffffff037807 */ /* 0x000fe40000800000 */
[----:B------:R-:W-:Y:S02]  /*1d10*/  SHF.R.S32.HI R29, RZ, 0x1, R29 ;  /* 0x00000001ff1d7819 */ /* 0x000fe4000001141d */
[----:B------:R-:W-:Y:S01]  /*1d20*/  ISETP.GE.AND P0, PT, R16, UR4, PT ;  /* 0x0000000410007c0c */ /* 0x000fe2000bf06270 */
[----:B------:R-:W-:Y:S01]  /*1d30*/  IMAD.SHL.U32 R9, R3, 0x2, RZ ;  /* 0x0000000203097824 */ /* 0x000fe200078e00ff */
[----:B------:R-:W-:-:S02]  /*1d40*/  SHF.R.S32.HI R3, RZ, 0x1f, R29 ;  /* 0x0000001fff037819 */ /* 0x000fc4000001141d */
[----:B------:R-:W-:Y:S02]  /*1d50*/  SEL R0, RZ, 0x1, P0 ;  /* 0x00000001ff007807 */ /* 0x000fe40000000000 */
[-C--:B------:R-:W-:Y:S02]  /*1d60*/  ISETP.GE.AND P3, PT, R16, R55.reuse, PT ;  /* 0x000000371000720c */ /* 0x080fe40003f66270 */
[----:B------:R-:W-:Y:S01]  /*1d70*/  ISETP.GE.AND P2, PT, R68, R55, PT ;  /* 0x000000374400720c */ /* 0x000fe20003f46270 */
[----:B------:R-:W2:Y:S01]  /*1d80*/  S2R R30, SR_TID.X ;  /* 0x00000000001e7919 */ /* 0x000ea20000002100 */
[----:B------:R-:W-:Y:S01]  /*1d90*/  LOP3.LUT R0, R9, 0x2, R0, 0xe2, !PT ;  /* 0x0000000209007812 */ /* 0x000fe200078ee200 */
[----:B-1----:R-:W-:Y:S01]  /*1da0*/  IMAD R8, R3, R6, RZ ;  /* 0x0000000603087224 */ /* 0x002fe200078e02ff */
[----:B------:R-:W-:Y:S01]  /*1db0*/  SEL R9, R55, RZ, P2 ;  /* 0x000000ff37097207 */ /* 0x000fe20001000000 */
[----:B------:R-:W-:Y:S01]  /*1dc0*/  IMAD R10, R3, R4, RZ ;  /* 0x00000004030a7224 */ /* 0x000fe200078e02ff */
[----:B------:R-:W-:-:S03]  /*1dd0*/  SEL R3, R55, RZ, P3 ;  /* 0x000000ff37037207 */ /* 0x000fc60001800000 */
[----:B------:R-:W-:Y:S02]  /*1de0*/  IMAD.IADD R9, R68, 0x1, R9 ;  /* 0x0000000144097824 */ /* 0x000fe400078e0209 */
[----:B------:R-:W-:Y:S02]  /*1df0*/  IMAD.IADD R3, R16, 0x1, R3 ;  /* 0x0000000110037824 */ /* 0x000fe400078e0203 */
[C---:B------:R-:W-:Y:S02]  /*1e00*/  IMAD R11, R29.reuse, R7, R8 ;  /* 0x000000071d0b7224 */ /* 0x040fe400078e0208 */
[----:B------:R-:W-:Y:S01]  /*1e10*/  IMAD R13, R29, R5, R10 ;  /* 0x000000051d0d7224 */ /* 0x000fe200078e020a */
[----:B------:R-:W-:Y:S02]  /*1e20*/  SHF.R.S32.HI R8, RZ, 0x1f, R3 ;  /* 0x0000001fff087819 */ /* 0x000fe40000011403 */
[----:B------:R-:W-:Y:S02]  /*1e30*/  SHF.R.S32.HI R10, RZ, 0x1f, R9 ;  /* 0x0000001fff0a7819 */ /* 0x000fe40000011409 */
[----:B------:R-:W-:-:S02]  /*1e40*/  SHF.R.S32.HI R17, RZ, 0x1f, R16 ;  /* 0x0000001fff117819 */ /* 0x000fc40000011410 */
[----:B------:R-:W-:Y:S02]  /*1e50*/  LEA.HI R66, R8, R3, RZ, 0x4 ;  /* 0x0000000308427211 */ /* 0x000fe400078f20ff */
[----:B------:R-:W-:Y:S01]  /*1e60*/  LEA.HI R65, R10, R9, RZ, 0x4 ;  /* 0x000000090a417211 */ /* 0x000fe200078f20ff */
[CC--:B------:R-:W-:Y:S01]  /*1e70*/  IMAD.WIDE.U32 R46, R29.reuse, R6.reuse, R20 ;  /* 0x000000061d2e7225 */ /* 0x0c0fe200078e0014 */
[----:B------:R-:W-:Y:S02]  /*1e80*/  LEA.HI R3, R8, R3, RZ, 0x5 ;  /* 0x0000000308037211 */ /* 0x000fe400078f28ff */
[----:B------:R-:W-:Y:S01]  /*1e90*/  LEA.HI R9, R10, R9, RZ, 0x5 ;  /* 0x000000090a097211 */ /* 0x000fe200078f28ff */
[----:B------:R-:W-:-:S04]  /*1ea0*/  IMAD.WIDE.U32 R44, R29, R6, R16 ;  /* 0x000000061d2c7225 */ /* 0x000fc800078e0010 */
[----:B------:R-:W-:Y:S02]  /*1eb0*/  IMAD.IADD R47, R47, 0x1, R11 ;  /* 0x000000012f2f7824 */ /* 0x000fe400078e020b */
[----:B------:R-:W-:Y:S01]  /*1ec0*/  IMAD.IADD R45, R11, 0x1, R45 ;  /* 0x000000010b2d7824 */ /* 0x000fe200078e022d */
[----:B-----5:R-:W-:Y:S01]  /*1ed0*/  SHF.R.S32.HI R11, RZ, 0x1f, R24 ;  /* 0x0000001fff0b7819 */ /* 0x020fe20000011418 */
[----:B------:R-:W-:Y:S01]  /*1ee0*/  IMAD.SHL.U32 R8, R3, 0x80, RZ ;  /* 0x0000008003087824 */ /* 0x000fe200078e00ff */
[----:B---3--:R-:W-:Y:S01]  /*1ef0*/  LOP3.LUT R3, R15, 0x10, R66, 0xf8, !PT ;  /* 0x000000100f037812 */ /* 0x008fe200078ef842 */
[----:B------:R-:W-:Y:S01]  /*1f00*/  IMAD.SHL.U32 R10, R9, 0x80, RZ ;  /* 0x00000080090a7824 */ /* 0x000fe200078e00ff */
[----:B------:R-:W-:Y:S01]  /*1f10*/  LOP3.LUT R9, R15, 0x10, R65, 0xf8, !PT ;  /* 0x000000100f097812 */ /* 0x000fe200078ef841 */
[----:B------:R-:W-:Y:S01]  /*1f20*/  IMAD.WIDE.U32 R42, R29, R4, R20 ;  /* 0x000000041d2a7225 */ /* 0x000fe200078e0014 */
[----:B------:R-:W-:-:S03]  /*1f30*/  LEA.HI R15, R31, R31, RZ, 0x1 ;  /* 0x0000001f1f0f7211 */ /* 0x000fc600078f08ff */
[----:B0-----:R-:W-:Y:S01]  /*1f40*/  IMAD.WIDE.U32 R20, R29, R4, R16 ;  /* 0x000000041d147225 */ /* 0x001fe200078e0010 */
[----:B------:R-:W-:Y:S02]  /*1f50*/  LOP3.LUT R8, R8, 0xfffff000, RZ, 0xc0, !PT ;  /* 0xfffff00008087812 */ /* 0x000fe400078ec0ff */
[-C--:B----4-:R-:W-:Y:S02]  /*1f60*/  LOP3.LUT R3, R3, R12.reuse, RZ, 0x3c, !PT ;  /* 0x0000000c03037212 */ /* 0x090fe400078e3cff */
[----:B------:R-:W-:Y:S02]  /*1f70*/  LOP3.LUT R10, R10, 0xfffff000, RZ, 0xc0, !PT ;  /* 0xfffff0000a0a7812 */ /* 0x000fe400078ec0ff */
[----:B------:R-:W-:Y:S01]  /*1f80*/  LOP3.LUT R9, R9, R12, RZ, 0x3c, !PT ;  /* 0x0000000c09097212 */ /* 0x000fe200078e3cff */
[----:B------:R-:W-:Y:S01]  /*1f90*/  IMAD R12, R11, R6, RZ ;  /* 0x000000060b0c7224 */ /* 0x000fe200078e02ff */
[----:B------:R-:W-:Y:S01]  /*1fa0*/  LOP3.LUT R15, R15, 0xfffffffe, RZ, 0xc0, !PT ;  /* 0xfffffffe0f0f7812 */ /* 0x000fe200078ec0ff */
[----:B------:R-:W-:-:S02]  /*1fb0*/  IMAD.IADD R43, R43, 0x1, R13 ;  /* 0x000000012b2b7824 */ /* 0x000fc400078e020d */
[----:B------:R-:W-:Y:S02]  /*1fc0*/  IMAD.IADD R21, R13, 0x1, R21 ;  /* 0x000000010d157824 */ /* 0x000fe400078e0215 */
[----:B------:R-:W-:Y:S02]  /*1fd0*/  IMAD R11, R11, R4, RZ ;  /* 0x000000040b0b7224 */ /* 0x000fe400078e02ff */
[C---:B------:R-:W-:Y:S02]  /*1fe0*/  IMAD R51, R24.reuse, R7, R12 ;  /* 0x0000000718337224 */ /* 0x040fe400078e020c */
[----:B------:R-:W-:Y:S01]  /*1ff0*/  IMAD.WIDE.U32 R46, R24, R6, R46 ;  /* 0x00000006182e7225 */ /* 0x000fe200078e002e */
[----:B------:R-:W-:-:S03]  /*2000*/  LOP3.LUT R54, R0, 0x1, RZ, 0xc0, !PT ;  /* 0x0000000100367812 */ /* 0x000fc600078ec0ff */
[----:B------:R-:W-:Y:S01]  /*2010*/  IMAD.WIDE.U32 R44, R24, R6, R44 ;  /* 0x00000006182c7225 */ /* 0x000fe200078e002c */
[----:B------:R-:W-:-:S03]  /*2020*/  LOP3.LUT R53, R0, 0x2, RZ, 0xc0, !PT ;  /* 0x0000000200357812 */ /* 0x000fc600078ec0ff */
[C---:B------:R-:W-:Y:S02]  /*2030*/  IMAD R11, R24.reuse, R5, R11 ;  /* 0x00000005180b7224 */ /* 0x040fe400078e020b */
[----:B------:R-:W-:-:S04]  /*2040*/  IMAD.WIDE.U32 R42, R24, R4, R42 ;  /* 0x00000004182a7225 */ /* 0x000fc800078e002a */
[----:B------:R-:W-:-:S04]  /*2050*/  IMAD.WIDE.U32 R20, R24, R4, R20 ;  /* 0x0000000418147225 */ /* 0x000fc800078e0014 */
[----:B------:R-:W-:Y:S01]  /*2060*/  IMAD.IADD R15, R31, 0x1, -R15 ;  /* 0x000000011f0f7824 */ /* 0x000fe200078e0a0f */
[----:B------:R-:W-:Y:S01]  /*2070*/  SHF.L.U64.HI R62, R6, 0x7, R7 ;  /* 0x00000007063e7819 */ /* 0x000fe20000010207 */
[----:B------:R-:W-:Y:S01]  /*2080*/  IMAD.IADD R52, R47, 0x1, R51 ;  /* 0x000000012f347824 */ /* 0x000fe200078e0233 */
[----:B------:R-:W-:Y:S01]  /*2090*/  SHF.L.U64.HI R60, R4, 0x7, R5 ;  /* 0x00000007043c7819 */ /* 0x000fe20000010205 */
[----:B------:R-:W-:Y:S01]  /*20a0*/  IMAD.IADD R67, R67, 0x1, R28 ;  /* 0x0000000143437824 */ /* 0x000fe200078e021c */
[----:B------:R-:W-:Y:S01]  /*20b0*/  SHF.R.S32.HI R58, RZ, 0x1f, R154 ;  /* 0x0000001fff3a7819 */ /* 0x000fe2000001149a */
[----:B------:R-:W-:Y:S01]  /*20c0*/  IMAD.SHL.U32 R61, R6, 0x80, RZ ;  /* 0x00000080063d7824 */ /* 0x000fe200078e00ff */
[----:B------:R-:W-:Y:S01]  /*20d0*/  ISETP.GE.AND P1, PT, R157, UR4, PT ;  /* 0x000000049d007c0c */ /* 0x000fe2000bf26270 */
[----:B------:R-:W-:Y:S01]  /*20e0*/  IMAD.SHL.U32 R59, R4, 0x80, RZ ;  /* 0x00000080043b7824 */ /* 0x000fe200078e00ff */
[----:B------:R-:W-:Y:S01]  /*20f0*/  LOP3.LUT R48, R66, 0xfffffff0, RZ, 0xc0, !PT ;  /* 0xfffffff042307812 */ /* 0x000fe200078ec0ff */
[----:B------:R-:W-:Y:S01]  /*2100*/  IMAD R57, R15, 0xc0, R29 ;  /* 0x000000c00f397824 */ /* 0x000fe200078e021d */
[----:B------:R-:W-:Y:S01]  /*2110*/  SHF.R.S32.HI R0, RZ, 0x1f, R41 ;  /* 0x0000001fff007819 */ /* 0x000fe20000011429 */
[----:B------:R-:W-:-:S02]  /*2120*/  IMAD.SHL.U32 R55, R55, 0x2, RZ ;  /* 0x0000000237377824 */ /* 0x000fc400078e00ff */
[----:B------:R-:W-:Y:S02]  /*2130*/  IMAD.IADD R51, R51, 0x1, R45 ;  /* 0x0000000133337824 */ /* 0x000fe400078e022d */
[----:B------:R-:W-:Y:S02]  /*2140*/  IMAD.IADD R50, R43, 0x1, R11 ;  /* 0x000000012b327824 */ /* 0x000fe400078e020b */
[----:B------:R-:W-:Y:S01]  /*2150*/  IMAD.IADD R49, R11, 0x1, R21 ;  /* 0x000000010b317824 */ /* 0x000fe200078e0215 */
[--C-:B--2---:R-:W-:Y:S02]  /*2160*/  IADD3 R64, R3, R8, R14.reuse ;  /* 0x0000000803407210 */ /* 0x104fe40007ffe00e */
[----:B------:R-:W-:Y:S02]  /*2170*/  IADD3 R63, R9, R10, R14 ;  /* 0x0000000a093f7210 */ /* 0x000fe40007ffe00e */
[----:B------:R-:W-:Y:S02]  /*2180*/  SHF.R.U32.HI R14, RZ, 0x7, R30 ;  /* 0x00000007ff0e7819 */ /* 0x000fe4000001161e */
[----:B------:R-:W-:-:S03]  /*2190*/  LOP3.LUT R3, R65, 0xfffffff0, RZ, 0xc0, !PT ;  /* 0xfffffff041037812 */ /* 0x000fc600078ec0ff */
[----:B------:R-:W-:-:S07]  /*21a0*/  VIADD R56, R14, 0x8 ;  /* 0x000000080e387836 */ /* 0x000fce0000000000 */
.L_x_12730:
        /* <DEDUP_REMOVED lines=47> */
[----:B------:R-:W-:Y:S02]  /*24a0*/  IMAD.IADD R5, R5, 0x1, R7 ;  /* 0x0000000105057824 */ /* 0x000fe400078e0207 */
[C---:B------:R-:W-:Y:S01]  /*24b0*/  IMAD R7, R79.reuse, UR5, R6 ;  /* 0x000000054f077c24 */ /* 0x040fe2000f8e0206 */
[----:B------:R-:W-:Y:S01]  /*24c0*/  SHF.R.S32.HI R6, RZ, 0x1f, R2 ;  /* 0x0000001fff067819 */ /* 0x000fe20000011402 */
        /* <DEDUP_REMOVED lines=9> */
[----:B------:R-:W-:Y:S02]  /*2560*/  IMAD R71, R12, -0x80, R40 ;  /* 0xffffff800c477824 */ /* 0x000fe400078e0228 */
[----:B------:R-:W-:Y:S01]  /*2570*/  IMAD R9, R6, R61, R8 ;  /* 0x0000003d06097224 */ /* 0x000fe200078e0208 */
[----:B------:R-:W-:Y:S01]  /*2580*/  IADD3.X R82, R5, UR5, R7, P5, !PT ;  /* 0x0000000505527c10 */ /* 0x000fe2000affe407 */
        /* <DEDUP_REMOVED lines=19> */
[----:B------:R-:W2:Y:S01]  /*26c0*/  LDL.64 R72, [R1] ;  /* 0x0000000001487983 */ /* 0x000ea20000100a00 */
        /* <DEDUP_REMOVED lines=23> */
.L_x_12692:
[----:B------:R-:W-:Y:S05]  /*2840*/  BSYNC B1 ;  /* 0x0000000000017941 */ /* 0x000fea0003800000 */
.L_x_12691:
[----:B------:R-:W-:Y:S01]  /*2850*/  UISETP.NE.AND UP0, UPT, UR36, 0x3, UPT ;  /* 0x000000032400788c */ /* 0x000fe2000bf05270 */
[----:B-----5:R-:W-:Y:S01]  /*2860*/  IMAD.MOV.U32 R38, RZ, RZ, R8 ;  /* 0x000000ffff267224 */ /* 0x020fe200078e0008 */
[----:B------:R-:W-:Y:S01]  /*2870*/  MOV R75, R34 ;  /* 0x00000022004b7202 */ /* 0x000fe20000000f00 */
[----:B------:R-:W-:Y:S02]  /*2880*/  IMAD.MOV.U32 R73, RZ, RZ, R30 ;  /* 0x000000ffff497224 */ /* 0x000fe400078e001e */
[----:B------:R-:W-:Y:S01]  /*2890*/  IMAD.MOV.U32 R72, RZ, RZ, R28 ;  /* 0x000000ffff487224 */ /* 0x000fe200078e001c */
[----:B------:R-:W-:Y:S01]  /*28a0*/  PLOP3.LUT P0, PT, PT, PT, UP0, 0x80, 0x0 ;  /* 0x000000000000781c */ /* 0x000fe20003f0f008 */
[----:B------:R-:W-:Y:S02]  /*28b0*/  IMAD.MOV.U32 R74, RZ, RZ, R32 ;  /* 0x000000ffff4a7224 */ /* 0x000fe400078e0020 */
[----:B------:R-:W-:-:S10]  /*28c0*/  IMAD.MOV.U32 R84, RZ, RZ, R36 ;  /* 0x000000ffff547224 */ /* 0x000fd400078e0024 */
[----:B------:R-:W-:Y:S05]  /*28d0*/  @!P0 BRA `(.L_x_12693) ;  /* 0x0000000000048947 */ /* 0x000fea0003800000 */
[----:B------:R-:W-:Y:S01]  /*28e0*/  BPT.TRAP 0x1 ;  /* 0x000000040000795c */ /* 0x000fe20000300000 */
.L_x_12693:
[----:B------:R-:W2:Y:S01]  /*28f0*/  LDL R4, [R1+0x8] ;  /* 0x0000080001047983 */ /* 0x000ea20000100800 */
[----:B------:R-:W-:Y:S01]  /*2900*/  IMAD R69, R19, 0x8, R18 ;  /* 0x0000000813457824 */ /* 0x000fe200078e0212 */
[----:B------:R-:W-:Y:S01]  /*2910*/  BSSY B1, `(.L_x_12694) ;  /* 0x0000004000017945 */ /* 0x000fe20003800000 */
[----:B--2---:R-:W-:-:S04]  /*2920*/  SHF.L.U32 R80, R4, 0x1f, RZ ;  /* 0x0000001f04507819 */ /* 0x004fc800000006ff */
[----:B------:R-:W1:Y:S02]  /*2930*/  SYNCS.PHASECHK.TRANS64.TRYWAIT P6, [R69+URZ+0x19c90], R80 ;  /* 0x019c9050450075a7 */ /* 0x000e6400080c017f */
[----:B-1----:R-:W-:Y:S05]  /*2940*/  @!P6 BRA `(.L_x_12695) ;  /* 0x0000019c0028e947 */ /* 0x002fea0003800000 */
.L_x_12957:
[----:B------:R-:W-:Y:S05]  /*2950*/  BSYNC B1 ;  /* 0x0000000000017941 */ /* 0x000fea0003800000 */
.L_x_12694:
[----:B------:R-:W-:-:S03]  /*2960*/  UMOV UR4, 0xffffffff ;  /* 0xffffffff00047882 */ /* 0x000fc60000000000 */
[----:B------:R-:W-:Y:S05]  /*2970*/  BRA.DIV UR4, `(.L_x_12696) ;  /* 0x0000019e04307947 */ /* 0x000fea000b800000 */
[----:B------:R2:W3:Y:S04]  /*2980*/  SHFL.IDX PT, R39, R82, RZ, 0x1e1f ;  /* 0x001e1fff52277589 */ /* 0x0004e800000e0000 */
[----:B------:R2:W4:Y:S02]  /*2990*/  SHFL.IDX PT, R14, R83, RZ, 0x1e1f ;  /* 0x001e1fff530e7589 */ /* 0x00052400000e0000 */
.L_x_12961:
[----:B------:R-:W-:Y:S05]  /*29a0*/  @P5 BRA `(.L_x_12697) ;  /* 0x0000003c005c5947 */ /* 0x000fea0003800000 */
[----:B------:R-:W-:Y:S01]  /*29b0*/  ISETP.NE.AND P5, PT, R54, RZ, PT ;  /* 0x000000ff3600720c */ /* 0x000fe20003fa5270 */
[----:B------:R-:W-:-:S12]  /*29c0*/  BSSY B1, `(.L_x_12698) ;  /* 0x0000076000017945 */ /* 0x000fd80003800000 */
[----:B------:R-:W-:Y:S05]  /*29d0*/  @!P5 BRA `(.L_x_12699) ;  /* 0x0000000400d0d947 */ /* 0x000fea0003800000 */
[----:B0-----:R-:W5:Y:S01]  /*29e0*/  LDL.64 R12, [R1] ;  /* 0x00000000010c7983 */ /* 0x001f620000100a00 */
        /* <DEDUP_REMOVED lines=97> */
[--C-:B------:R-:W-:Y:S01]  /*3000*/  HADD2.F32 R7, -RZ, R6.reuse.H0_H0 ;  /* 0x20000006ff077230 */ /* 0x100fe20000004100 */
[----:B------:R-:W-:Y:S01]  /*3010*/  F2FP.SATFINITE.E4M3.F32.PACK_AB_MERGE_C R4, R34, R15, R36 ;  /* 0x0000000f2204723e */ /* 0x000fe20004807024 */
[----:B------:R-:W-:-:S02]  /*3020*/  HADD2.F32 R6, -RZ, R6.H1_H1 ;  /* 0x30000006ff067230 */ /* 0x000fc40000004100 */
[-C--:B------:R-:W-:Y:S01]  /*3030*/  FMUL.FTZ R88, R37, R82.reuse ;  /* 0x0000005225587220 */ /* 0x080fe20000410000 */
[----:B------:R-:W-:Y:S02]  /*3040*/  HADD2.F32 R86, -RZ, R86.H0_H0 ;  /* 0x20000056ff567230 */ /* 0x000fe40000004100 */
[----:B------:R-:W-:Y:S01]  /*3050*/  FMUL.FTZ R92, R13, R82 ;  /* 0x000000520d5c7220 */ /* 0x000fe20000410000 */
[----:B------:R-:W-:Y:S02]  /*3060*/  HADD2.F32 R84, -RZ, R84.H0_H0 ;  /* 0x20000054ff547230 */ /* 0x000fe40000004100 */
[----:B------:R-:W-:Y:S02]  /*3070*/  HADD2.F32 R83, -RZ, R83.H0_H0 ;  /* 0x20000053ff537230 */ /* 0x000fe40000004100 */
[CC--:B------:R-:W-:Y:S01]  /*3080*/  FMUL.FTZ R82, R6.reuse, R86.reuse ;  /* 0x0000005606527220 */ /* 0x0c0fe20000410000 */
[----:B------:R-:W-:Y:S01]  /*3090*/  FMUL.FTZ R75, R7, R86 ;  /* 0x00000056074b7220 */ /* 0x000fe20000410000 */
[-C--:B------:R-:W-:Y:S01]  /*30a0*/  FFMA.FTZ R88, R13, R84.reuse, -R88 ;  /* 0x000000540d587223 */ /* 0x080fe20000010858 */
[----:B------:R-:W-:Y:S01]  /*30b0*/  FFMA.FTZ R37, R37, R84, R92 ;  /* 0x0000005425257223 */ /* 0x000fe2000001005c */
[-C--:B------:R-:W-:Y:S01]  /*30c0*/  FFMA.FTZ R82, R7, R83.reuse, -R82 ;  /* 0x0000005307527223 */ /* 0x080fe20000010852 */
[----:B------:R-:W-:-:S03]  /*30d0*/  FFMA.FTZ R75, R6, R83, R75 ;  /* 0x00000053064b7223 */ /* 0x000fc6000001004b */
[----:B------:R-:W-:Y:S02]  /*30e0*/  F2FP.SATFINITE.E4M3.F32.PACK_AB_MERGE_C R7, R37, R88, R12 ;  /* 0x000000582507723e */ /* 0x000fe4000480700c */
[----:B------:R-:W-:-:S07]  /*30f0*/  F2FP.SATFINITE.E4M3.F32.PACK_AB_MERGE_C R6, R75, R82, R85 ;  /* 0x000000524b06723e */ /* 0x000fce0004807055 */
.L_x_12701:
[----:B------:R-:W-:Y:S05]  /*3100*/  BSYNC B2 ;  /* 0x0000000000027941 */ /* 0x000fea0003800000 */
.L_x_12700:
[----:B------:R0:W-:Y:S02]  /*3110*/  ST.E.128 desc[UR42][R10.64], R4 ;  /* 0x000000040a007985 */ /* 0x0001e4000c101d2a */
.L_x_12699:
[----:B------:R-:W-:Y:S05]  /*3120*/  BSYNC B1 ;  /* 0x0000000000017941 */ /* 0x000fea0003800000 */
.L_x_12698:
        /* <DEDUP_REMOVED lines=119> */
.L_x_12705:
[----:B------:R-:W-:Y:S05]  /*38a0*/  BSYNC B2 ;  /* 0x0000000000027941 */ /* 0x000fea0003800000 */
.L_x_12704:
[----:B--2---:R0:W-:Y:S02]  /*38b0*/  ST.E.128 desc[UR42][R10.64], R4 ;  /* 0x000000040a007985 */ /* 0x0041e4000c101d2a */
.L_x_12703:
[----:B------:R-:W-:Y:S05]  /*38c0*/  BSYNC B1 ;  /* 0x0000000000017941 */ /* 0x000fea0003800000 */
.L_x_12702:
[----:B------:R-:W-:Y:S05]  /*38d0*/  @P1 BRA `(.L_x_12697) ;  /* 0x0000002c00901947 */ /* 0x000fea0003800000 */
[----:B0-----:R-:W5:Y:S04]  /*38e0*/  LDL R13, [R1+0x24] ;  /* 0x00002400010d7983 */ /* 0x001f680000100800 */
[----:B------:R-:W3:Y:S01]  /*38f0*/  LDL R12, [R1+0x1c] ;  /* 0x00001c00010c7983 */ /* 0x000ee20000100800 */
[----:B----4-:R-:W-:Y:S01]  /*3900*/  IADD3 R10, P5, R157, R14, RZ ;  /* 0x0000000e9d0a7210 */ /* 0x010fe20007fbe0ff */
[----:B------:R-:W-:Y:S02]  /*3910*/  BSSY B1, `(.L_x_12706) ;  /* 0x000006f000017945 */ /* 0x000fe40003800000 */
[----:B------:R0:W4:Y:S01]  /*3920*/  LDS.128 R4, [R70+0x15800] ;  /* 0x0158000046047984 */ /* 0x0001220000000c00 */
[----:B-----5:R-:W-:Y:S01]  /*3930*/  ISETP.GE.AND P6, PT, R13, R81, PT ;  /* 0x000000510d00720c */ /* 0x020fe20003fc6270 */
[----:B---3--:R-:W-:-:S12]  /*3940*/  IMAD.X R11, R39, 0x1, R12, P5 ;  /* 0x00000001270b7824 */ /* 0x008fd800028e060c */
[----:B0---4-:R-:W-:Y:S05]  /*3950*/  @P6 BRA `(.L_x_12707) ;  /* 0x0000000400a86947 */ /* 0x011fea0003800000 */
[----:B------:R-:W-:Y:S02]  /*3960*/  SHF.R.U32.HI R14, RZ, 0x8, R29 ;  /* 0x00000008ff0e7819 */ /* 0x000fe4000001161d */
[--C-:B------:R-:W-:Y:S02]  /*3970*/  SHF.R.U32.HI R12, RZ, 0x8, R9.reuse ;  /* 0x00000008ff0c7819 */ /* 0x100fe40000011609 */
[----:B------:R-:W-:Y:S01]  /*3980*/  LOP3.LUT R8, R9, 0xff, RZ, 0xc0, !PT ;  /* 0x000000ff09087812 */ /* 0x000fe200078ec0ff */
[----:B------:R-:W-:Y:S01]  /*3990*/  IMAD.SHL.U32 R14, R14, 0x100, RZ ;  /* 0x000001000e0e7824 */ /* 0x000fe200078e00ff */
[--C-:B------:R-:W-:Y:S01]  /*39a0*/  SHF.R.U32.HI R13, RZ, 0x18, R9.reuse ;  /* 0x00000018ff0d7819 */ /* 0x100fe20000011609 */
[----:B------:R-:W-:Y:S01]  /*39b0*/  IMAD.SHL.U32 R12, R12, 0x100, RZ ;  /* 0x000001000c0c7824 */ /* 0x000fe200078e00ff */
[----:B------:R-:W-:Y:S01]  /*39c0*/  SHF.R.U32.HI R30, RZ, 0x10, R9 ;  /* 0x00000010ff1e7819 */ /* 0x000fe20000011609 */
[----:B------:R-:W-:Y:S01]  /*39d0*/  IMAD.MOV.U32 R9, RZ, RZ, R5 ;  /* 0x000000ffff097224 */ /* 0x000fe200078e0005 */
[----:B------:R-:W-:-:S02]  /*39e0*/  SHF.R.U32.HI R28, RZ, 0x10, R29 ;  /* 0x00000010ff1c7819 */ /* 0x000fc4000001161d */
[----:B------:R-:W-:Y:S01]  /*39f0*/  LOP3.LUT R15, R29, 0xff0000ff, RZ, 0xc0, !PT ;  /* 0xff0000ff1d0f7812 */ /* 0x000fe200078ec0ff */
[----:B------:R-:W-:Y:S01]  /*3a00*/  IMAD.U32 R5, R30, 0x10000, RZ ;  /* 0x000100001e057824 */ /* 0x000fe200078e00ff */
[----:B------:R-:W-:Y:S01]  /*3a10*/  PRMT R13, R13, 0x654, R8 ;  /* 0x000006540d0d7816 */ /* 0x000fe20000000008 */
[----:B------:R-:W-:Y:S01]  /*3a20*/  IMAD.MOV.U32 R8, RZ, RZ, R4 ;  /* 0x000000ffff087224 */ /* 0x000fe200078e0004 */
[----:B------:R-:W-:Y:S01]  /*3a30*/  LOP3.LUT R15, R15, 0xff00, R14, 0xf8, !PT ;  /* 0x0000ff000f0f7812 */ /* 0x000fe200078ef80e */
[----:B------:R-:W-:Y:S01]  /*3a40*/  IMAD.U32 R14, R28, 0x10000, RZ ;  /* 0x000100001c0e7824 */ /* 0x000fe200078e00ff */
[----:B------:R-:W-:Y:S02]  /*3a50*/  LOP3.LUT R12, R13, 0xff00, R12, 0xf8, !PT ;  /* 0x0000ff000d0c7812 */ /* 0x000fe400078ef80c */
[----:B------:R-:W-:Y:S02]  /*3a60*/  F2FP.F16.E4M3.UNPACK_B R4, R9 ;  /* 0x00000009ff04723e */ /* 0x000fe400020006ff */
[----:B------:R-:W-:-:S02]  /*3a70*/  F2FP.F16.E4M3.UNPACK_B R13, R72.H1 ;  /* 0x00000048ff0d723e */ /* 0x000fc400030006ff */
        /* <DEDUP_REMOVED lines=9> */
[----:B------:R-:W-:Y:S01]  /*3b10*/  HADD2.F32 R29, -RZ, R15.H0_H0 ;  /* 0x2000000fff1d7230 */ /* 0x000fe20000004100 */
[----:B------:R-:W-:Y:S01]  /*3b20*/  F2FP.F16.E4M3.UNPACK_B R72, R72 ;  /* 0x00000048ff48723e */ /* 0x000fe200020006ff */
[--C-:B------:R-:W-:Y:S01]  /*3b30*/  HADD2.F32 R14, -RZ, R9.reuse.H1_H1 ;  /* 0x30000009ff0e7230 */ /* 0x100fe20000004100 */
[----:B------:R-:W-:Y:S01]  /*3b40*/  F2FP.F16.E4M3.UNPACK_B R38, R38 ;  /* 0x00000026ff26723e */ /* 0x000fe200020006ff */
[----:B------:R-:W-:-:S02]  /*3b50*/  HADD2.F32 R13, -RZ, R9.H0_H0 ;  /* 0x20000009ff0d7230 */ /* 0x000fc40000004100 */
[----:B------:R-:W-:Y:S01]  /*3b60*/  FMUL.FTZ R9, R4, R31 ;  /* 0x0000001f04097220 */ /* 0x000fe20000410000 */
[----:B------:R-:W-:Y:S02]  /*3b70*/  HADD2.F32 R15, -RZ, R15.H1_H1 ;  /* 0x3000000fff0f7230 */ /* 0x000fe40000004100 */
[----:B------:R-:W-:Y:S01]  /*3b80*/  FMUL.FTZ R32, R14, R28 ;  /* 0x0000001c0e207220 */ /* 0x000fe20000410000 */
[-C--:B------:R-:W-:Y:S01]  /*3b90*/  FFMA.FTZ R4, R4, R29.reuse, -R33 ;  /* 0x0000001d04047223 */ /* 0x080fe20000010821 */
[----:B------:R-:W-:Y:S01]  /*3ba0*/  FFMA.FTZ R9, R12, R29, R9 ;  /* 0x0000001d0c097223 */ /* 0x000fe20000010009 */
[----:B------:R-:W-:Y:S01]  /*3bb0*/  F2FP.F16.E4M3.UNPACK_B R12, R8.H1 ;  /* 0x00000008ff0c723e */ /* 0x000fe200030006ff */
[C---:B------:R-:W-:Y:S01]  /*3bc0*/  FMUL.FTZ R31, R13.reuse, R28 ;  /* 0x0000001c0d1f7220 */ /* 0x040fe20000410000 */
[----:B------:R-:W-:Y:S01]  /*3bd0*/  F2FP.F16.E4M3.UNPACK_B R8, R8 ;  /* 0x00000008ff08723e */ /* 0x000fe200020006ff */
[----:B------:R-:W-:Y:S01]  /*3be0*/  FFMA.FTZ R32, R13, R15, -R32 ;  /* 0x0000000f0d207223 */ /* 0x000fe20000010820 */
[----:B------:R-:W-:-:S02]  /*3bf0*/  HADD2.F32 R28, -RZ, R72.H1_H1 ;  /* 0x30000048ff1c7230 */ /* 0x000fc40000004100 */
[----:B------:R-:W-:Y:S01]  /*3c00*/  FFMA.FTZ R33, R14, R15, R31 ;  /* 0x0000000f0e217223 */ /* 0x000fe2000001001f */
[----:B------:R-:W-:Y:S02]  /*3c10*/  HADD2.F32 R72, -RZ, R72.H0_H0 ;  /* 0x20000048ff487230 */ /* 0x000fe40000004100 */
[--C-:B------:R-:W-:Y:S02]  /*3c20*/  HADD2.F32 R14, -RZ, R12.reuse.H0_H0 ;  /* 0x2000000cff0e7230 */ /* 0x100fe40000004100 */
[----:B------:R-:W-:Y:S01]  /*3c30*/  HADD2.F32 R15, -RZ, R12.H1_H1 ;  /* 0x3000000cff0f7230 */ /* 0x000fe20000004100 */
[----:B------:R-:W-:Y:S01]  /*3c40*/  F2FP.SATFINITE.E4M3.F32.PACK_AB_MERGE_C R39, R33, R32, RZ ;  /* 0x000000202127723e */ /* 0x000fe200048070ff */
[--C-:B------:R-:W-:Y:S01]  /*3c50*/  HADD2.F32 R13, -RZ, R8.reuse.H1_H1 ;  /* 0x30000008ff0d7230 */ /* 0x100fe20000004100 */
[----:B------:R-:W-:Y:S01]  /*3c60*/  F2FP.F16.E4M3.UNPACK_B R32, R30.H1 ;  /* 0x0000001eff20723e */ /* 0x000fe200030006ff */
[----:B------:R-:W-:Y:S02]  /*3c70*/  HADD2.F32 R12, -RZ, R8.H0_H0 ;  /* 0x20000008ff0c7230 */ /* 0x000fe40000004100 */
[----:B------:R-:W-:Y:S01]  /*3c80*/  FMUL.FTZ R31, R15, R28 ;  /* 0x0000001c0f1f7220 */ /* 0x000fe20000410000 */
[----:B------:R-:W-:-:S02]  /*3c90*/  HADD2.F32 R8, -RZ, R38.H1_H1 ;  /* 0x30000026ff087230 */ /* 0x000fc40000004100 */
[CC--:B------:R-:W-:Y:S01]  /*3ca0*/  FMUL.FTZ R29, R13.reuse, R72.reuse ;  /* 0x000000480d1d7220 */ /* 0x0c0fe20000410000 */
[----:B------:R-:W-:Y:S02]  /*3cb0*/  HADD2.F32 R38, -RZ, R38.H0_H0 ;  /* 0x20000026ff267230 */ /* 0x000fe40000004100 */
[----:B------:R-:W-:Y:S01]  /*3cc0*/  FMUL.FTZ R72, R12, R72 ;  /* 0x000000480c487220 */ /* 0x000fe20000410000 */
[C---:B------:R-:W-:Y:S01]  /*3cd0*/  FMUL.FTZ R28, R14.reuse, R28 ;  /* 0x0000001c0e1c7220 */ /* 0x040fe20000410000 */
[----:B------:R-:W-:Y:S01]  /*3ce0*/  FFMA.FTZ R31, R14, R8, -R31 ;  /* 0x000000080e1f7223 */ /* 0x000fe2000001081f */
[--C-:B------:R-:W-:Y:S02]  /*3cf0*/  HADD2.F32 R34, -RZ, R32.reuse.H1_H1 ;  /* 0x30000020ff227230 */ /* 0x100fe40000004100 */
[----:B------:R-:W-:Y:S01]  /*3d00*/  FFMA.FTZ R35, R13, R38, R72 ;  /* 0x000000260d237223 */ /* 0x000fe20000010048 */
[----:B------:R-:W-:Y:S01]  /*3d10*/  FFMA.FTZ R28, R15, R8, R28 ;  /* 0x000000080f1c7223 */ /* 0x000fe2000001001c */
[----:B------:R-:W-:Y:S01]  /*3d20*/  F2FP.F16.E4M3.UNPACK_B R13, R7.H1 ;  /* 0x00000007ff0d723e */ /* 0x000fe200030006ff */
[----:B------:R-:W-:Y:S01]  /*3d30*/  FFMA.FTZ R8, R12, R38, -R29 ;  /* 0x000000260c087223 */ /* 0x000fe2000001081d */
[----:B------:R-:W-:Y:S01]  /*3d40*/  F2FP.F16.E4M3.UNPACK_B R29, R5.H1 ;  /* 0x00000005ff1d723e */ /* 0x000fe200030006ff */
[----:B------:R-:W-:Y:S01]  /*3d50*/  HADD2.F32 R32, -RZ, R32.H0_H0 ;  /* 0x20000020ff207230 */ /* 0x000fe20000004100 */
[----:B------:R-:W-:Y:S01]  /*3d60*/  F2FP.SATFINITE.E4M3.F32.PACK_AB_MERGE_C R38, R28, R31, RZ ;  /* 0x0000001f1c26723e */ /* 0x000fe200048070ff */
        /* <DEDUP_REMOVED lines=25> */
[----:B------:R-:W-:Y:S02]  /*3f00*/  HADD2.F32 R6, -RZ, R6.H1_H1 ;  /* 0x30000006ff067230 */ /* 0x000fe40000004100 */
[----:B------:R-:W-:Y:S02]  /*3f10*/  HADD2.F32 R31, -RZ, R31.H0_H0 ;  /* 0x2000001fff1f7230 */ /* 0x000fe40000004100 */
[-C--:B------:R-:W-:Y:S01]  /*3f20*/  FMUL.FTZ R13, R7, R32.reuse ;  /* 0x00000020070d7220 */ /* 0x080fe20000410000 */
[----:B------:R-:W-:Y:S02]  /*3f30*/  HADD2.F32 R29, -RZ, R29.H0_H0 ;  /* 0x2000001dff1d7230 */ /* 0x000fe40000004100 */
[----:B------:R-:W-:Y:S01]  /*3f40*/  FMUL.FTZ R32, R12, R32 ;  /* 0x000000200c207220 */ /* 0x000fe20000410000 */
[----:B------:R-:W-:-:S02]  /*3f50*/  HADD2.F32 R28, -RZ, R28.H0_H0 ;  /* 0x2000001cff1c7230 */ /* 0x000fc40000004100 */
[-C--:B------:R-:W-:Y:S01]  /*3f60*/  FMUL.FTZ R14, R6, R31.reuse ;  /* 0x0000001f060e7220 */ /* 0x080fe20000410000 */
[----:B------:R-:W-:Y:S01]  /*3f70*/  FMUL.FTZ R31, R5, R31 ;  /* 0x0000001f051f7220 */ /* 0x000fe20000410000 */
[-C--:B------:R-:W-:Y:S01]  /*3f80*/  FFMA.FTZ R13, R12, R29.reuse, -R13 ;  /* 0x0000001d0c0d7223 */ /* 0x080fe2000001080d */
[----:B------:R-:W-:Y:S01]  /*3f90*/  FFMA.FTZ R32, R7, R29, R32 ;  /* 0x0000001d07207223 */ /* 0x000fe20000010020 */
[-C--:B------:R-:W-:Y:S01]  /*3fa0*/  FFMA.FTZ R14, R5, R28.reuse, -R14 ;  /* 0x0000001c050e7223 */ /* 0x080fe2000001080e */
[----:B------:R-:W-:Y:S01]  /*3fb0*/  FFMA.FTZ R31, R6, R28, R31 ;  /* 0x0000001c061f7223 */ /* 0x000fe2000001001f */
[----:B------:R-:W-:Y:S02]  /*3fc0*/  F2FP.SATFINITE.E4M3.F32.PACK_AB_MERGE_C R5, R9, R4, R39 ;  /* 0x000000040905723e */ /* 0x000fe40004807027 */
[----:B------:R-:W-:Y:S02]  /*3fd0*/  F2FP.SATFINITE.E4M3.F32.PACK_AB_MERGE_C R4, R35, R8, R38 ;  /* 0x000000082304723e */ /* 0x000fe40004807026 */
[----:B------:R-:W-:-:S02]  /*3fe0*/  F2FP.SATFINITE.E4M3.F32.PACK_AB_MERGE_C R6, R31, R14, R30 ;  /* 0x0000000e1f06723e */ /* 0x000fc4000480701e */
[----:B------:R-:W-:-:S07]  /*3ff0*/  F2FP.SATFINITE.E4M3.F32.PACK_AB_MERGE_C R7, R32, R13, R15 ;  /* 0x0000000d2007723e */ /* 0x000fce000480700f */
.L_x_12707:
[----:B------:R-:W-:Y:S05]  /*4000*/  BSYNC B1 ;  /* 0x0000000000017941 */ /* 0x000fea0003800000 */
.L_x_12706:
[----:B------:R0:W-:Y:S01]  /*4010*/  ST.E.128 desc[UR42][R10.64], R4 ;  /* 0x000000040a007985 */ /* 0x0001e2000c101d2a */
[----:B------:R-:W-:Y:S05]  /*4020*/  BRA `(.L_x_12697) ;  /* 0x0000002400bc7947 */ /* 0x000fea0003800000 */
.L_x_12690:
        /* <DEDUP_REMOVED lines=31> */
.L_x_12709:
[----:B------:R-:W-:Y:S05]  /*4220*/  BSYNC B1 ;  /* 0x0000000000017941 */ /* 0x000fea0003800000 */
.L_x_12708:
        /* <DEDUP_REMOVED lines=12> */
.L_x_12710:
[----:B------:R-:W2:Y:S01]  /*42f0*/  LDL R8, [R1+0x8] ;  /* 0x0000080001087983 */ /* 0x000ea20000100800 */
[----:B------:R-:W-:Y:S01]  /*4300*/  IMAD R69, R19, 0x8, R18 ;  /* 0x0000000813457824 */ /* 0x000fe200078e0212 */
[----:B------:R-:W-:Y:S01]  /*4310*/  BSSY B1, `(.L_x_12711) ;  /* 0x0000004000017945 */ /* 0x000fe20003800000 */
[----:B--2---:R-:W-:-:S04]  /*4320*/  SHF.L.U32 R80, R8, 0x1f, RZ ;  /* 0x0000001f08507819 */ /* 0x004fc800000006ff */
[----:B------:R-:W1:Y:S02]  /*4330*/  SYNCS.PHASECHK.TRANS64.TRYWAIT P6, [R69+URZ+0x19c90], R80 ;  /* 0x019c9050450075a7 */ /* 0x000e6400080c017f */
[----:B-1----:R-:W-:Y:S05]  /*4340*/  @!P6 BRA `(.L_x_12712) ;  /* 0x000001840004e947 */ /* 0x002fea0003800000 */
.L_x_12962:
[----:B------:R-:W-:Y:S05]  /*4350*/  BSYNC B1 ;  /* 0x0000000000017941 */ /* 0x000fea0003800000 */
.L_x_12711:
[----:B------:R-:W-:-:S03]  /*4360*/  UMOV UR4, 0xffffffff ;  /* 0xffffffff00047882 */ /* 0x000fc60000000000 */
[----:B------:R-:W-:Y:S05]  /*4370*/  BRA.DIV UR4, `(.L_x_12713) ;  /* 0x00000186040c7947 */ /* 0x000fea000b800000 */
[----:B------:R-:W2:Y:S04]  /*4380*/  SHFL.IDX PT, R82, R82, RZ, 0x1e1f ;  /* 0x001e1fff52527589 */ /* 0x000ea800000e0000 */
[----:B------:R-:W3:Y:S02]  /*4390*/  SHFL.IDX PT, R83, R83, RZ, 0x1e1f ;  /* 0x001e1fff53537589 */ /* 0x000ee400000e0000 */
.L_x_12966:
        /* <DEDUP_REMOVED lines=35> */
[--C-:B------:R-:W-:Y:S02]  /*45d0*/  SHF.R.U32.HI R100, RZ, 0x10, R39.reuse ;  /* 0x00000010ff647819 */ /* 0x100fe40000011627 */
[--C-:B------:R-:W-:Y:S02]  /*45e0*/  SHF.R.U32.HI R101, RZ, 0x8, R39.reuse ;  /* 0x00000008ff657819 */ /* 0x100fe40000011627 */
[----:B------:R-:W-:Y:S02]  /*45f0*/  LOP3.LUT R99, R39, 0xff, RZ, 0xc0, !PT ;  /* 0x000000ff27637812 */ /* 0x000fe400078ec0ff */
[----:B------:R-:W-:Y:S01]  /*4600*/  SHF.R.U32.HI R102, RZ, 0x18, R39 ;  /* 0x00000018ff667819 */ /* 0x000fe20000011627 */
[----:B--2---:R-:W-:Y:S01]  /*4610*/  IMAD.MOV.U32 R39, RZ, RZ, R12 ;  /* 0x000000ffff277224 */ /* 0x004fe200078e000c */
[----:B------:R-:W-:Y:S01]  /*4620*/  F2FP.F16.E4M3.UNPACK_B R105, R92.H1 ;  /* 0x0000005cff69723e */ /* 0x000fe200030006ff */
[----:B0-----:R-:W-:Y:S01]  /*4630*/  IMAD.MOV.U32 R12, RZ, RZ, R8 ;  /* 0x000000ffff0c7224 */ /* 0x001fe200078e0008 */
[----:B------:R-:W-:-:S02]  /*4640*/  F2FP.F16.E4M3.UNPACK_B R8, R90.H1 ;  /* 0x0000005aff08723e */ /* 0x000fc400030006ff */
[-C--:B------:R-:W-:Y:S01]  /*4650*/  F2FP.F16.E4M3.UNPACK_B R103, R39.reuse.H1 ;  /* 0x00000027ff67723e */ /* 0x080fe200030006ff */
[----:B------:R-:W-:Y:S01]  /*4660*/  HADD2.F32 R107, -RZ, R105.H0_H0 ;  /* 0x20000069ff6b7230 */ /* 0x000fe20000004100 */
[----:B------:R-:W-:Y:S01]  /*4670*/  F2FP.F16.E4M3.UNPACK_B R104, R12.H1 ;  /* 0x0000000cff68723e */ /* 0x000fe200030006ff */
[----:B------:R-:W-:Y:S01]  /*4680*/  HADD2.F32 R108, -RZ, R8.H0_H0 ;  /* 0x20000008ff6c7230 */ /* 0x000fe20000004100 */
[----:B------:R-:W-:Y:S01]  /*4690*/  F2FP.F16.E4M3.UNPACK_B R90, R90 ;  /* 0x0000005aff5a723e */ /* 0x000fe200020006ff */
[--C-:B------:R-:W-:Y:S01]  /*46a0*/  HADD2.F32 R106, -RZ, R103.reuse.H0_H0 ;  /* 0x20000067ff6a7230 */ /* 0x100fe20000004100 */
[----:B------:R-:W-:Y:S01]  /*46b0*/  F2FP.F16.E4M3.UNPACK_B R39, R39 ;  /* 0x00000027ff27723e */ /* 0x000fe200020006ff */
[----:B------:R-:W-:Y:S01]  /*46c0*/  HADD2.F32 R109, -RZ, R104.H0_H0 ;  /* 0x20000068ff6d7230 */ /* 0x000fe20000004100 */
[----:B------:R-:W-:Y:S01]  /*46d0*/  F2FP.F16.E4M3.UNPACK_B R12, R12 ;  /* 0x0000000cff0c723e */ /* 0x000fe200020006ff */
[----:B------:R-:W-:Y:S02]  /*46e0*/  HADD2.F32 R8, -RZ, R8.H1_H1 ;  /* 0x30000008ff087230 */ /* 0x000fe40000004100 */
[C---:B------:R-:W-:Y:S01]  /*46f0*/  FMUL.FTZ R110, R106.reuse, R108 ;  /* 0x0000006c6a6e7220 */ /* 0x040fe20000410000 */
[----:B------:R-:W-:Y:S01]  /*4700*/  F2FP.F16.E4M3.UNPACK_B R92, R92 ;  /* 0x0000005cff5c723e */ /* 0x000fe200020006ff */
[C---:B------:R-:W-:Y:S01]  /*4710*/  FMUL.FTZ R108, R109.reuse, R108 ;  /* 0x0000006c6d6c7220 */ /* 0x040fe20000410000 */
[--C-:B------:R-:W-:Y:S01]  /*4720*/  SHF.R.U32.HI R36, RZ, 0x10, R29.reuse ;  /* 0x00000010ff247819 */ /* 0x100fe2000001161d */
[-C--:B------:R-:W-:Y:S01]  /*4730*/  FFMA.FTZ R110, R109, R107.reuse, -R110 ;  /* 0x0000006b6d6e7223 */ /* 0x080fe2000001086e */
[--C-:B------:R-:W-:Y:S01]  /*4740*/  SHF.R.U32.HI R28, RZ, 0x8, R29.reuse ;  /* 0x00000008ff1c7819 */ /* 0x100fe2000001161d */
[----:B------:R-:W-:Y:S01]  /*4750*/  FFMA.FTZ R108, R106, R107, R108 ;  /* 0x0000006b6a6c7223 */ /* 0x000fe2000001006c */
[----:B------:R-:W-:Y:S01]  /*4760*/  HADD2.F32 R107, -RZ, R103.H1_H1 ;  /* 0x30000067ff6b7230 */ /* 0x000fe20000004100 */
[----:B------:R-:W-:Y:S01]  /*4770*/  LOP3.LUT R30, R29, 0xff, RZ, 0xc0, !PT ;  /* 0x000000ff1d1e7812 */ /* 0x000fe200078ec0ff */
[----:B------:R-:W-:Y:S01]  /*4780*/  HADD2.F32 R103, -RZ, R104.H1_H1 ;  /* 0x30000068ff677230 */ /* 0x000fe20000004100 */
[----:B------:R-:W-:Y:S01]  /*4790*/  SHF.R.U32.HI R94, RZ, 0x18, R29 ;  /* 0x00000018ff5e7819 */ /* 0x000fe2000001161d */
[----:B------:R-:W-:-:S02]  /*47a0*/  HADD2.F32 R104, -RZ, R105.H1_H1 ;  /* 0x30000069ff687230 */ /* 0x000fc40000004100 */
[-C--:B------:R-:W-:Y:S01]  /*47b0*/  FMUL.FTZ R106, R107, R8.reuse ;  /* 0x000000086b6a7220 */ /* 0x080fe20000410000 */
[--C-:B------:R-:W-:Y:S02]  /*47c0*/  HADD2.F32 R105, -RZ, R92.reuse.H0_H0 ;  /* 0x2000005cff697230 */ /* 0x100fe40000004100 */
[C---:B------:R-:W-:Y:S01]  /*47d0*/  FMUL.FTZ R8, R103.reuse, R8 ;  /* 0x0000000867087220 */ /* 0x040fe20000410000 */
[----:B------:R-:W-:Y:S02]  /*47e0*/  HADD2.F32 R92, -RZ, R92.H1_H1 ;  /* 0x3000005cff5c7230 */ /* 0x000fe40000004100 */
[-C--:B------:R-:W-:Y:S01]  /*47f0*/  FFMA.FTZ R103, R103, R104.reuse, -R106 ;  /* 0x0000006867677223 */ /* 0x080fe2000001086a */
[----:B------:R-:W-:Y:S02]  /*4800*/  HADD2.F32 R106, -RZ, R90.H0_H0 ;  /* 0x2000005aff6a7230 */ /* 0x000fe40000004100 */
[----:B------:R-:W-:Y:S01]  /*4810*/  FFMA.FTZ R8, R107, R104, R8 ;  /* 0x000000686b087223 */ /* 0x000fe20000010008 */
[----:B------:R-:W-:Y:S01]  /*4820*/  HADD2.F32 R104, -RZ, R39.H0_H0 ;  /* 0x20000027ff687230 */ /* 0x000fe20000004100 */
[--C-:B------:R-:W-:Y:S01]  /*4830*/  SHF.R.U32.HI R29, RZ, 0x10, R31.reuse ;  /* 0x00000010ff1d7819 */ /* 0x100fe2000001161f */
[----:B------:R-:W-:Y:S01]  /*4840*/  HADD2.F32 R107, -RZ, R12.H0_H0 ;  /* 0x2000000cff6b7230 */ /* 0x000fe20000004100 */
[----:B------:R-:W-:Y:S01]  /*4850*/  SHF.R.U32.HI R95, RZ, 0x8, R31 ;  /* 0x00000008ff5f7819 */ /* 0x000fe2000001161f */
[----:B------:R-:W-:-:S02]  /*4860*/  HADD2.F32 R90, -RZ, R90.H1_H1 ;  /* 0x3000005aff5a7230 */ /* 0x000fc40000004100 */
[CC--:B------:R-:W-:Y:S01]  /*4870*/  FMUL.FTZ R109, R104.reuse, R106.reuse ;  /* 0x0000006a686d7220 */ /* 0x0c0fe20000410000 */
[----:B------:R-:W-:Y:S02]  /*4880*/  HADD2.F32 R39, -RZ, R39.H1_H1 ;  /* 0x30000027ff277230 */ /* 0x000fe40000004100 */
[----:B------:R-:W-:Y:S01]  /*4890*/  FMUL.FTZ R106, R107, R106 ;  /* 0x0000006a6b6a7220 */ /* 0x000fe20000410000 */
[----:B------:R-:W-:Y:S01]  /*48a0*/  LOP3.LUT R38, R31, 0xff, RZ, 0xc0, !PT ;  /* 0x000000ff1f267812 */ /* 0x000fe200078ec0ff */
[-C--:B------:R-:W-:Y:S01]  /*48b0*/  FFMA.FTZ R109, R107, R105.reuse, -R109 ;  /* 0x000000696b6d7223 */ /* 0x080fe2000001086d */
[----:B------:R-:W-:Y:S01]  /*48c0*/  SHF.R.U32.HI R31, RZ, 0x18, R31 ;  /* 0x00000018ff1f7819 */ /* 0x000fe2000001161f */
[----:B------:R-:W-:Y:S01]  /*48d0*/  FFMA.FTZ R106, R104, R105, R106 ;  /* 0x00000069686a7223 */ /* 0x000fe2000001006a */
[----:B------:R-:W-:Y:S02]  /*48e0*/  HADD2.F32 R105, -RZ, R12.H1_H1 ;  /* 0x3000000cff697230 */ /* 0x000fe40000004100 */
[-C--:B------:R-:W-:Y:S01]  /*48f0*/  FMUL.FTZ R12, R39, R90.reuse ;  /* 0x0000005a270c7220 */ /* 0x080fe20000410000 */
[----:B------:R-:W-:Y:S01]  /*4900*/  PRMT R31, R31, 0x654, R38 ;  /* 0x000006541f1f7816 */ /* 0x000fe20000000026 */
[----:B------:R-:W-:Y:S01]  /*4910*/  IMAD.SHL.U32 R113, R28, 0x100, RZ ;  /* 0x000001001c717824 */ /* 0x000fe200078e00ff */
[----:B------:R-:W-:Y:S01]  /*4920*/  PRMT R30, R94, 0x654, R30 ;  /* 0x000006545e1e7816 */ /* 0x000fe2000000001e */
[C---:B------:R-:W-:Y:S01]  /*4930*/  FMUL.FTZ R90, R105.reuse, R90 ;  /* 0x0000005a695a7220 */ /* 0x040fe20000410000 */
[----:B------:R-:W-:Y:S01]  /*4940*/  FFMA.FTZ R12, R105, R92, -R12 ;  /* 0x0000005c690c7223 */ /* 0x000fe2000001080c */
[----:B------:R-:W-:Y:S01]  /*4950*/  F2FP.F16.E4M3.UNPACK_B R104, R89.H1 ;  /* 0x00000059ff68723e */ /* 0x000fe200030006ff */
[----:B------:R-:W-:-:S02]  /*4960*/  IMAD.SHL.U32 R28, R95, 0x100, RZ ;  /* 0x000001005f1c7824 */ /* 0x000fc400078e00ff */
[----:B------:R-:W-:Y:S01]  /*4970*/  FFMA.FTZ R39, R39, R92, R90 ;  /* 0x0000005c27277223 */ /* 0x000fe2000001005a */
[----:B------:R-:W-:Y:S01]  /*4980*/  IMAD.MOV.U32 R90, RZ, RZ, R10 ;  /* 0x000000ffff5a7224 */ /* 0x000fe200078e000a */
[----:B------:R-:W-:Y:S01]  /*4990*/  F2FP.F16.E4M3.UNPACK_B R92, R14.H1 ;  /* 0x0000000eff5c723e */ /* 0x000fe200030006ff */
[----:B------:R-:W-:Y:S01]  /*49a0*/  IMAD.MOV.U32 R10, RZ, RZ, R15 ;  /* 0x000000ffff0a7224 */ /* 0x000fe200078e000f */
        /* <DEDUP_REMOVED lines=9> */
[----:B------:R-:W-:-:S02]  /*4a40*/  HADD2.F32 R15, -RZ, R15.H1_H1 ;  /* 0x3000000fff0f7230 */ /* 0x000fc40000004100 */
        /* <DEDUP_REMOVED lines=8> */
[C---:B------:R-:W-:Y:S01]  /*4ad0*/  FMUL.FTZ R15, R38.reuse, R15 ;  /* 0x0000000f260f7220 */ /* 0x040fe20000410000 */
[--C-:B------:R-:W-:Y:S01]  /*4ae0*/  SHF.R.U32.HI R98, RZ, 0x8, R37.reuse ;  /* 0x00000008ff627819 */ /* 0x100fe20000011625 */
[----:B------:R-:W-:Y:S01]  /*4af0*/  HADD2.F32 R104, -RZ, R90.H0_H0 ;  /* 0x2000005aff687230 */ /* 0x000fe20000004100 */
[----:B------:R-:W-:Y:S01]  /*4b00*/  SHF.R.U32.HI R97, RZ, 0x10, R37 ;  /* 0x00000010ff617819 */ /* 0x000fe20000011625 */
[-C--:B------:R-:W-:Y:S01]  /*4b10*/  FFMA.FTZ R38, R38, R105.reuse, -R107 ;  /* 0x0000006926267223 */ /* 0x080fe2000001086b */
[----:B------:R-:W-:Y:S01]  /*4b20*/  LOP3.LUT R96, R37, 0xff, RZ, 0xc0, !PT ;  /* 0x000000ff25607812 */ /* 0x000fe200078ec0ff */
[----:B------:R-:W-:Y:S01]  /*4b30*/  FFMA.FTZ R15, R92, R105, R15 ;  /* 0x000000695c0f7223 */ /* 0x000fe2000001000f */
[----:B------:R-:W-:Y:S01]  /*4b40*/  SHF.R.U32.HI R37, RZ, 0x18, R37 ;  /* 0x00000018ff257819 */ /* 0x000fe20000011625 */
[----:B------:R-:W-:Y:S01]  /*4b50*/  HADD2.F32 R107, -RZ, R91.H0_H0 ;  /* 0x2000005bff6b7230 */ /* 0x000fe20000004100 */
[----:B------:R-:W-:Y:S01]  /*4b60*/  F2FP.F16.E4M3.UNPACK_B R89, R89 ;  /* 0x00000059ff59723e */ /* 0x000fe200020006ff */
[----:B------:R-:W-:Y:S01]  /*4b70*/  HADD2.F32 R92, -RZ, R14.H0_H0 ;  /* 0x2000000eff5c7230 */ /* 0x000fe20000004100 */
[----:B------:R-:W-:Y:S01]  /*4b80*/  LOP3.LUT R28, R31, 0xff00, R28, 0xf8, !PT ;  /* 0x0000ff001f1c7812 */ /* 0x000fe200078ef81c */
[----:B------:R-:W-:Y:S01]  /*4b90*/  IMAD.U32 R31, R36, 0x10000, RZ ;  /* 0x00010000241f7824 */ /* 0x000fe200078e00ff */
[----:B------:R-:W-:Y:S01]  /*4ba0*/  LOP3.LUT R30, R30, 0xff00, R113, 0xf8, !PT ;  /* 0x0000ff001e1e7812 */ /* 0x000fe200078ef871 */
[----:B------:R-:W-:Y:S01]  /*4bb0*/  IMAD.SHL.U32 R98, R98, 0x100, RZ ;  /* 0x0000010062627824 */ /* 0x000fe200078e00ff */
[----:B------:R-:W-:Y:S01]  /*4bc0*/  PRMT R37, R37, 0x654, R96 ;  /* 0x0000065425257816 */ /* 0x000fe20000000060 */
[----:B------:R-:W-:-:S02]  /*4bd0*/  HADD2.F32 R94, -RZ, R89.H0_H0 ;  /* 0x20000059ff5e7230 */ /* 0x000fc40000004100 */
[-C--:B------:R-:W-:Y:S01]  /*4be0*/  FMUL.FTZ R105, R92, R107.reuse ;  /* 0x0000006b5c697220 */ /* 0x080fe20000410000 */
[----:B------:R-:W-:Y:S02]  /*4bf0*/  IMAD.U32 R95, R29, 0x10000, RZ ;  /* 0x000100001d5f7824 */ /* 0x000fe400078e00ff */
[----:B------:R-:W-:Y:S01]  /*4c00*/  FMUL.FTZ R107, R104, R107 ;  /* 0x0000006b686b7220 */ /* 0x000fe20000410000 */
[----:B------:R-:W-:Y:S01]  /*4c10*/  HADD2.F32 R91, -RZ, R91.H1_H1 ;  /* 0x3000005bff5b7230 */ /* 0x000fe20000004100 */
[----:B------:R-:W-:Y:S01]  /*4c20*/  LOP3.LUT R29, R30, 0xff0000, R31, 0xf8, !PT ;  /* 0x00ff00001e1d7812 */ /* 0x000fe200078ef81f */
[----:B------:R-:W-:Y:S01]  /*4c30*/  HADD2.F32 R36, -RZ, R14.H1_H1 ;  /* 0x3000000eff247230 */ /* 0x000fe20000004100 */
[----:B------:R-:W-:Y:S01]  /*4c40*/  LOP3.LUT R37, R37, 0xff00, R98, 0xf8, !PT ;  /* 0x0000ff0025257812 */ /* 0x000fe200078ef862 */
[----:B------:R-:W-:Y:S02]  /*4c50*/  HADD2.F32 R90, -RZ, R90.H1_H1 ;  /* 0x3000005aff5a7230 */ /* 0x000fe40000004100 */
[----:B------:R-:W-:Y:S01]  /*4c60*/  FFMA.FTZ R107, R92, R94, R107 ;  /* 0x0000005e5c6b7223 */ /* 0x000fe2000001006b */
[----:B------:R-:W-:-:S02]  /*4c70*/  IMAD.U32 R30, R97, 0x10000, RZ ;  /* 0x00010000611e7824 */ /* 0x000fc400078e00ff */
[-C--:B------:R-:W-:Y:S01]  /*4c80*/  FMUL.FTZ R31, R36, R91.reuse ;  /* 0x0000005b241f7220 */ /* 0x080fe20000410000 */
[----:B------:R-:W-:Y:S02]  /*4c90*/  HADD2.F32 R89, -RZ, R89.H1_H1 ;  /* 0x30000059ff597230 */ /* 0x000fe40000004100 */
[----:B------:R-:W-:Y:S01]  /*4ca0*/  FMUL.FTZ R91, R90, R91 ;  /* 0x0000005b5a5b7220 */ /* 0x000fe20000410000 */
[----:B------:R-:W-:Y:S01]  /*4cb0*/  IMAD.SHL.U32 R92, R101, 0x100, RZ ;  /* 0x00000100655c7824 */ /* 0x000fe200078e00ff */
[----:B------:R-:W-:Y:S01]  /*4cc0*/  PRMT R99, R102, 0x654, R99 ;  /* 0x0000065466637816 */ /* 0x000fe20000000063 */
[----:B------:R-:W-:Y:S01]  /*4cd0*/  FFMA.FTZ R105, R104, R94, -R105 ;  /* 0x0000005e68697223 */ /* 0x000fe20000010869 */
[----:B------:R-:W-:Y:S01]  /*4ce0*/  LOP3.LUT R37, R37, 0xff0000, R30, 0xf8, !PT ;  /* 0x00ff000025257812 */ /* 0x000fe200078ef81e */
[-C--:B------:R-:W-:Y:S01]  /*4cf0*/  FFMA.FTZ R30, R90, R89.reuse, -R31 ;  /* 0x000000595a1e7223 */ /* 0x080fe2000001081f */
[----:B------:R-:W-:Y:S01]  /*4d00*/  FFMA.FTZ R36, R36, R89, R91 ;  /* 0x0000005924247223 */ /* 0x000fe2000001005b */
[----:B------:R-:W-:Y:S01]  /*4d10*/  LOP3.LUT R99, R99, 0xff00, R92, 0xf8, !PT ;  /* 0x0000ff0063637812 */ /* 0x000fe200078ef85c */
[----:B------:R-:W-:Y:S01]  /*4d20*/  IMAD.U32 R14, R100, 0x10000, RZ ;  /* 0x00010000640e7824 */ /* 0x000fe200078e00ff */
[----:B------:R-:W-:-:S02]  /*4d30*/  F2FP.F16.E4M3.UNPACK_B R90, R13 ;  /* 0x0000000dff5a723e */ /* 0x000fc400020006ff */
[----:B------:R-:W-:Y:S02]  /*4d40*/  F2FP.F16.E4M3.UNPACK_B R89, R37 ;  /* 0x00000025ff59723e */ /* 0x000fe400020006ff */
[----:B------:R-:W-:Y:S01]  /*4d50*/  F2FP.F16.E4M3.UNPACK_B R92, R9 ;  /* 0x00000009ff5c723e */ /* 0x000fe200020006ff */
[----:B------:R-:W-:Y:S01]  /*4d60*/  HADD2.F32 R94, -RZ, R90.H0_H0 ;  /* 0x2000005aff5e7230 */ /* 0x000fe20000004100 */
[----:B------:R-:W-:Y:S01]  /*4d70*/  LOP3.LUT R28, R28, 0xff0000, R95, 0xf8, !PT ;  /* 0x00ff00001c1c7812 */ /* 0x000fe200078ef85f */
[----:B------:R-:W-:Y:S01]  /*4d80*/  HADD2.F32 R95, -RZ, R89.H0_H0 ;  /* 0x20000059ff5f7230 */ /* 0x000fe20000004100 */
[----:B------:R-:W-:Y:S01]  /*4d90*/  F2FP.F16.E4M3.UNPACK_B R91, R29 ;  /* 0x0000001dff5b723e */ /* 0x000fe200020006ff */
[--C-:B------:R-:W-:Y:S01]  /*4da0*/  HADD2.F32 R31, -RZ, R92.reuse.H0_H0 ;  /* 0x2000005cff1f7230 */ /* 0x100fe20000004100 */
[----:B------:R-:W-:Y:S01]  /*4db0*/  F2FP.SATFINITE.E4M3.F32.PACK_AB_MERGE_C R108, R8, R108, RZ ;  /* 0x0000006c086c723e */ /* 0x000fe200048070ff */
[----:B------:R-:W-:Y:S02]  /*4dc0*/  HADD2.F32 R92, -RZ, R92.H1_H1 ;  /* 0x3000005cff5c7230 */ /* 0x000fe40000004100 */
[----:B------:R-:W-:Y:S01]  /*4dd0*/  FMUL.FTZ R96, R94, R95 ;  /* 0x0000005f5e607220 */ /* 0x000fe20000410000 */
[----:B------:R-:W-:-:S02]  /*4de0*/  HADD2.F32 R8, -RZ, R91.H0_H0 ;  /* 0x2000005bff087230 */ /* 0x000fc40000004100 */
[C---:B------:R-:W-:Y:S01]  /*4df0*/  FMUL.FTZ R95, R31.reuse, R95 ;  /* 0x0000005f1f5f7220 */ /* 0x040fe20000410000 */
[----:B------:R-:W-:Y:S01]  /*4e00*/  HADD2.F32 R91, -RZ, R91.H1_H1 ;  /* 0x3000005bff5b7230 */ /* 0x000fe20000004100 */
[----:B------:R-:W-:Y:S01]  /*4e10*/  F2FP.F16.E4M3.UNPACK_B R29, R29.H1 ;  /* 0x0000001dff1d723e */ /* 0x000fe200030006ff */
[-C--:B------:R-:W-:Y:S01]  /*4e20*/  FFMA.FTZ R31, R31, R8.reuse, -R96 ;  /* 0x000000081f1f7223 */ /* 0x080fe20000010860 */
[----:B------:R-:W-:Y:S01]  /*4e30*/  FFMA.FTZ R8, R94, R8, R95 ;  /* 0x000000085e087223 */ /* 0x000fe2000001005f */
[----:B------:R-:W-:Y:S01]  /*4e40*/  F2FP.F16.E4M3.UNPACK_B R94, R13.H1 ;  /* 0x0000000dff5e723e */ /* 0x000fe200030006ff */
[----:B------:R-:W-:Y:S01]  /*4e50*/  HADD2.F32 R95, -RZ, R90.H1_H1 ;  /* 0x3000005aff5f7230 */ /* 0x000fe20000004100 */
[----:B------:R-:W-:Y:S01]  /*4e60*/  F2FP.F16.E4M3.UNPACK_B R96, R37.H1 ;  /* 0x00000025ff60723e */ /* 0x000fe200030006ff */
[----:B------:R-:W-:Y:S01]  /*4e70*/  HADD2.F32 R13, -RZ, R89.H1_H1 ;  /* 0x30000059ff0d7230 */ /* 0x000fe20000004100 */
[----:B------:R-:W-:Y:S01]  /*4e80*/  F2FP.F16.E4M3.UNPACK_B R89, R9.H1 ;  /* 0x00000009ff59723e */ /* 0x000fe200030006ff */
[----:B------:R-:W-:Y:S01]  /*4e90*/  HADD2.F32 R37, -RZ, R94.H0_H0 ;  /* 0x2000005eff257230 */ /* 0x000fe20000004100 */
[----:B------:R-:W-:Y:S01]  /*4ea0*/  LOP3.LUT R14, R99, 0xff0000, R14, 0xf8, !PT ;  /* 0x00ff0000630e7812 */ /* 0x000fe200078ef80e */
[----:B------:R-:W-:-:S02]  /*4eb0*/  HADD2.F32 R98, -RZ, R96.H0_H0 ;  /* 0x20000060ff627230 */ /* 0x000fc40000004100 */
[CC--:B------:R-:W-:Y:S01]  /*4ec0*/  FMUL.FTZ R9, R95.reuse, R13.reuse ;  /* 0x0000000d5f097220 */ /* 0x0c0fe20000410000 */
[C---:B------:R-:W-:Y:S01]  /*4ed0*/  FMUL.FTZ R100, R92.reuse, R13 ;  /* 0x0000000d5c647220 */ /* 0x040fe20000410000 */
[----:B------:R-:W-:Y:S01]  /*4ee0*/  HADD2.F32 R94, -RZ, R94.H1_H1 ;  /* 0x3000005eff5e7230 */ /* 0x000fe20000004100 */
[----:B------:R-:W-:Y:S01]  /*4ef0*/  F2FP.F16.E4M3.UNPACK_B R99, R14.H1 ;  /* 0x0000000eff63723e */ /* 0x000fe200030006ff */
        /* <DEDUP_REMOVED lines=11> */
[CC--:B------:R-:W-:Y:S01]  /*4fb0*/  FMUL.FTZ R100, R94.reuse, R96.reuse ;  /* 0x000000605e647220 */ /* 0x0c0fe20000410000 */
[C---:B------:R-:W-:Y:S01]  /*4fc0*/  FMUL.FTZ R37, R89.reuse, R96 ;  /* 0x0000006059257220 */ /* 0x040fe20000410000 */
[----:B------:R-:W-:Y:S01]  /*4fd0*/  F2FP.F16.E4M3.UNPACK_B R91, R10 ;  /* 0x0000000aff5b723e */ /* 0x000fe200020006ff */
[----:B------:R-:W-:Y:S01]  /*4fe0*/  HADD2.F32 R101, -RZ, R99.H0_H0 ;  /* 0x20000063ff657230 */ /* 0x000fe20000004100 */
[----:B------:R-:W-:Y:S01]  /*4ff0*/  F2FP.F16.E4M3.UNPACK_B R96, R14 ;  /* 0x0000000eff60723e */ /* 0x000fe200020006ff */
[----:B------:R-:W-:Y:S01]  /*5000*/  FFMA.FTZ R92, R89, R97, -R100 ;  /* 0x00000061595c7223 */ /* 0x000fe20000010864 */
[----:B------:R-:W-:Y:S01]  /*5010*/  F2FP.F16.E4M3.UNPACK_B R95, R11 ;  /* 0x0000000bff5f723e */ /* 0x000fe200020006ff */
[----:B------:R-:W-:Y:S01]  /*5020*/  FFMA.FTZ R94, R94, R97, R37 ;  /* 0x000000615e5e7223 */ /* 0x000fe20000010025 */
[----:B------:R-:W-:Y:S01]  /*5030*/  HADD2.F32 R37, -RZ, R91.H0_H0 ;  /* 0x2000005bff257230 */ /* 0x000fe20000004100 */
[-C--:B------:R-:W-:Y:S01]  /*5040*/  F2FP.F16.E4M3.UNPACK_B R97, R28.reuse ;  /* 0x0000001cff61723e */ /* 0x080fe200020006ff */
[----:B------:R-:W-:Y:S01]  /*5050*/  HADD2.F32 R100, -RZ, R96.H0_H0 ;  /* 0x20000060ff647230 */ /* 0x000fe20000004100 */
[----:B------:R-:W-:Y:S01]  /*5060*/  F2FP.F16.E4M3.UNPACK_B R14, R11.H1 ;  /* 0x0000000bff0e723e */ /* 0x000fe200030006ff */
[----:B------:R-:W-:Y:S01]  /*5070*/  HADD2.F32 R89, -RZ, R95.H0_H0 ;  /* 0x2000005fff597230 */ /* 0x000fe20000004100 */
[----:B------:R-:W-:Y:S01]  /*5080*/  F2FP.F16.E4M3.UNPACK_B R28, R28.H1 ;  /* 0x0000001cff1c723e */ /* 0x000fe200030006ff */
[----:B------:R-:W-:-:S02]  /*5090*/  HADD2.F32 R98, -RZ, R97.H0_H0 ;  /* 0x20000061ff627230 */ /* 0x000fc40000004100 */
[----:B------:R-:W-:Y:S01]  /*50a0*/  FMUL.FTZ R102, R37, R100 ;  /* 0x0000006425667220 */ /* 0x000fe20000410000 */
[----:B------:R-:W-:Y:S01]  /*50b0*/  F2FP.SATFINITE.E4M3.F32.PACK_AB_MERGE_C R103, R103, R110, RZ ;  /* 0x0000006e6767723e */ /* 0x000fe200048070ff */
[C---:B------:R-:W-:Y:S01]  /*50c0*/  FMUL.FTZ R100, R89.reuse, R100 ;  /* 0x0000006459647220 */ /* 0x040fe20000410000 */
[----:B------:R-:W-:Y:S02]  /*50d0*/  HADD2.F32 R99, -RZ, R99.H1_H1 ;  /* 0x30000063ff637230 */ /* 0x000fe40000004100 */
[-C--:B------:R-:W-:Y:S01]  /*50e0*/  FFMA.FTZ R89, R89, R98.reuse, -R102 ;  /* 0x0000006259597223 */ /* 0x080fe20000010866 */
[----:B------:R-:W-:Y:S01]  /*50f0*/  F2FP.SATFINITE.E4M3.F32.PACK_AB_MERGE_C R12, R12, R109, R103 ;  /* 0x0000006d0c0c723e */ /* 0x000fe20004807067 */
[----:B------:R-:W-:Y:S01]  /*5100*/  FFMA.FTZ R37, R37, R98, R100 ;  /* 0x0000006225257223 */ /* 0x000fe20000010064 */
[----:B------:R-:W-:Y:S01]  /*5110*/  F2FP.F16.E4M3.UNPACK_B R98, R10.H1 ;  /* 0x0000000aff62723e */ /* 0x000fe200030006ff */
[----:B------:R-:W-:Y:S01]  /*5120*/  HADD2.F32 R10, -RZ, R14.H0_H0 ;  /* 0x2000000eff0a7230 */ /* 0x000fe20000004100 */
[----:B------:R-:W-:Y:S01]  /*5130*/  F2FP.SATFINITE.E4M3.F32.PACK_AB_MERGE_C R38, R38, R111, RZ ;  /* 0x0000006f2626723e */ /* 0x000fe200048070ff */
[----:B------:R-:W-:Y:S01]  /*5140*/  HADD2.F32 R100, -RZ, R28.H0_H0 ;  /* 0x2000001cff647230 */ /* 0x000fe20000004100 */
[----:B------:R-:W-:Y:S01]  /*5150*/  F2FP.SATFINITE.E4M3.F32.PACK_AB_MERGE_C R15, R15, R112, RZ ;  /* 0x000000700f0f723e */ /* 0x000fe200048070ff */
[----:B------:R-:W-:-:S02]  /*5160*/  HADD2.F32 R11, -RZ, R98.H0_H0 ;  /* 0x20000062ff0b7230 */ /* 0x000fc40000004100 */
[----:B------:R-:W-:Y:S01]  /*5170*/  FMUL.FTZ R102, R10, R101 ;  /* 0x000000650a667220 */ /* 0x000fe20000410000 */
[----:B------:R-:W-:Y:S01]  /*5180*/  HADD2.F32 R98, -RZ, R98.H1_H1 ;  /* 0x30000062ff627230 */ /* 0x000fe20000004100 */
[----:B------:R-:W-:Y:S01]  /*5190*/  F2FP.SATFINITE.E4M3.F32.PACK_AB_MERGE_C R29, R94, R29, RZ ;  /* 0x0000001d5e1d723e */ /* 0x000fe200048070ff */
[----:B------:R-:W-:Y:S02]  /*51a0*/  HADD2.F32 R14, -RZ, R14.H1_H1 ;  /* 0x3000000eff0e7230 */ /* 0x000fe40000004100 */
[C---:B------:R-:W-:Y:S01]  /*51b0*/  FMUL.FTZ R103, R11.reuse, R101 ;  /* 0x000000650b677220 */ /* 0x040fe20000410000 */
[----:B------:R-:W-:Y:S02]  /*51c0*/  HADD2.F32 R101, -RZ, R28.H1_H1 ;  /* 0x3000001cff657230 */ /* 0x000fe40000004100 */
[-C--:B------:R-:W-:Y:S01]  /*51d0*/  FFMA.FTZ R11, R11, R100.reuse, R102 ;  /* 0x000000640b0b7223 */ /* 0x080fe20000010066 */
[----:B------:R-:W-:Y:S02]  /*51e0*/  HADD2.F32 R91, -RZ, R91.H1_H1 ;  /* 0x3000005bff5b7230 */ /* 0x000fe40000004100 */
[----:B------:R-:W-:Y:S01]  /*51f0*/  FFMA.FTZ R10, R10, R100, -R103 ;  /* 0x000000640a0a7223 */ /* 0x000fe20000010867 */
[-C--:B------:R-:W-:Y:S01]  /*5200*/  FMUL.FTZ R103, R98, R99.reuse ;  /* 0x0000006362677220 */ /* 0x080fe20000410000 */
[----:B------:R-:W-:Y:S01]  /*5210*/  FMUL.FTZ R109, R14, R99 ;  /* 0x000000630e6d7220 */ /* 0x000fe20000410000 */
[----:B------:R-:W-:Y:S01]  /*5220*/  HADD2.F32 R96, -RZ, R96.H1_H1 ;  /* 0x30000060ff607230 */ /* 0x000fe20000004100 */
[----:B------:R-:W-:Y:S01]  /*5230*/  F2FP.SATFINITE.E4M3.F32.PACK_AB_MERGE_C R39, R39, R106, R108 ;  /* 0x0000006a2727723e */ /* 0x000fe2000480706c */
[----:B------:R-:W-:-:S02]  /*5240*/  HADD2.F32 R95, -RZ, R95.H1_H1 ;  /* 0x3000005fff5f7230 */ /* 0x000fc40000004100 */
[-C--:B------:R-:W-:Y:S01]  /*5250*/  FFMA.FTZ R99, R14, R101.reuse, -R103 ;  /* 0x000000650e637223 */ /* 0x080fe20000010867 */
[----:B------:R-:W-:Y:S01]  /*5260*/  FFMA.FTZ R14, R98, R101, R109 ;  /* 0x00000065620e7223 */ /* 0x000fe2000001006d */
[----:B------:R-:W-:Y:S02]  /*5270*/  HADD2.F32 R28, -RZ, R97.H1_H1 ;  /* 0x30000061ff1c7230 */ /* 0x000fe40000004100 */
[-C--:B------:R-:W-:Y:S01]  /*5280*/  FMUL.FTZ R98, R91, R96.reuse ;  /* 0x000000605b627220 */ /* 0x080fe20000410000 */
[C---:B------:R-:W-:Y:S01]  /*5290*/  FMUL.FTZ R96, R95.reuse, R96 ;  /* 0x000000605f607220 */ /* 0x040fe20000410000 */
[----:B------:R-:W-:Y:S02]  /*52a0*/  F2FP.SATFINITE.E4M3.F32.PACK_AB_MERGE_C R30, R30, R105, R38 ;  /* 0x000000691e1e723e */ /* 0x000fe40004807026 */
[-C--:B------:R-:W-:Y:S01]  /*52b0*/  FFMA.FTZ R98, R95, R28.reuse, -R98 ;  /* 0x0000001c5f627223 */ /* 0x080fe20000010862 */
[----:B------:R-:W-:Y:S01]  /*52c0*/  FFMA.FTZ R96, R91, R28, R96 ;  /* 0x0000001c5b607223 */ /* 0x000fe20000010060 */
[----:B------:R-:W-:-:S02]  /*52d0*/  F2FP.SATFINITE.E4M3.F32.PACK_AB_MERGE_C R10, R99, R10, RZ ;  /* 0x0000000a630a723e */ /* 0x000fc400048070ff */
[----:B------:R-:W-:Y:S02]  /*52e0*/  F2FP.SATFINITE.E4M3.F32.PACK_AB_MERGE_C R14, R14, R11, RZ ;  /* 0x0000000b0e0e723e */ /* 0x000fe400048070ff */
[----:B------:R-:W-:Y:S02]  /*52f0*/  F2FP.SATFINITE.E4M3.F32.PACK_AB_MERGE_C R36, R36, R107, R15 ;  /* 0x0000006b2424723e */ /* 0x000fe4000480700f */
[----:B------:R-:W-:Y:S02]  /*5300*/  F2FP.SATFINITE.E4M3.F32.PACK_AB_MERGE_C R9, R92, R9, RZ ;  /* 0x000000095c09723e */ /* 0x000fe400048070ff */
[----:B------:R-:W-:Y:S01]  /*5310*/  F2FP.SATFINITE.E4M3.F32.PACK_AB_MERGE_C R13, R13, R8, R29 ;  /* 0x000000080d0d723e */ /* 0x000fe2000480701d */
[----:B------:R-:W-:Y:S01]  /*5320*/  IMAD.MOV.U32 R8, RZ, RZ, R12 ;  /* 0x000000ffff087224 */ /* 0x000fe200078e000c */
[----:B------:R-:W-:Y:S01]  /*5330*/  F2FP.SATFINITE.E4M3.F32.PACK_AB_MERGE_C R11, R98, R89, R10 ;  /* 0x00000059620b723e */ /* 0x000fe2000480700a */
[----:B------:R-:W-:Y:S01]  /*5340*/  IMAD.MOV.U32 R12, RZ, RZ, R39 ;  /* 0x000000ffff0c7224 */ /* 0x000fe200078e0027 */
[----:B------:R-:W-:Y:S01]  /*5350*/  F2FP.SATFINITE.E4M3.F32.PACK_AB_MERGE_C R15, R96, R37, R14 ;  /* 0x00000025600f723e */ /* 0x000fe2000480700e */
[----:B------:R-:W-:Y:S01]  /*5360*/  IMAD.MOV.U32 R10, RZ, RZ, R30 ;  /* 0x000000ffff0a7224 */ /* 0x000fe200078e001e */
[----:B------:R-:W-:-:S02]  /*5370*/  F2FP.SATFINITE.E4M3.F32.PACK_AB_MERGE_C R9, R90, R31, R9 ;  /* 0x0000001f5a09723e */ /* 0x000fc40004807009 */
[----:B------:R-:W-:-:S07]  /*5380*/  MOV R14, R36 ;  /* 0x00000024000e7202 */ /* 0x000fce0000000f00 */
.L_x_12717:
[----:B------:R-:W-:Y:S05]  /*5390*/  BSYNC B2 ;  /* 0x0000000000027941 */ /* 0x000fea0003800000 */
.L_x_12716:
[----:B0-----:R4:W-:Y:S04]  /*53a0*/  ST.E.128 desc[UR42][R72.64], R8 ;  /* 0x0000000848007985 */ /* 0x0019e8000c101d2a */
[----:B--2---:R4:W-:Y:S02]  /*53b0*/  @!P5 ST.E.128 desc[UR42][R74.64], R12 ;  /* 0x0000000c4a00d985 */ /* 0x0049e4000c101d2a */
.L_x_12715:
[----:B------:R-:W-:Y:S05]  /*53c0*/  BSYNC B1 ;  /* 0x0000000000017941 */ /* 0x000fea0003800000 */
.L_x_12714:
        /* <DEDUP_REMOVED lines=46> */
[----:B------:R-:W-:Y:S02]  /*56b0*/  SHF.R.U32.HI R74, RZ, 0x10, R7 ;  /* 0x00000010ff4a7819 */ /* 0x000fe40000011607 */
[----:B------:R-:W-:Y:S01]  /*56c0*/  LOP3.LUT R36, R35, 0xff0000ff, RZ, 0xc0, !PT ;  /* 0xff0000ff23247812 */ /* 0x000fe200078ec0ff */
[----:B------:R-:W-:Y:S01]  /*56d0*/  IMAD.SHL.U32 R39, R39, 0x100, RZ ;  /* 0x0000010027277824 */ /* 0x000fe200078e00ff */
[----:B------:R-:W-:Y:S01]  /*56e0*/  SHF.R.U32.HI R7, RZ, 0x10, R35 ;  /* 0x00000010ff077819 */ /* 0x000fe20000011623 */
[----:B------:R-:W-:Y:S01]  /*56f0*/  IMAD.SHL.U32 R35, R38, 0x100, RZ ;  /* 0x0000010026237824 */ /* 0x000fe200078e00ff */
[----:B------:R-:W-:Y:S01]  /*5700*/  LOP3.LUT R4, R4, 0xff00, R33, 0xf8, !PT ;  /* 0x0000ff0004047812 */ /* 0x000fe200078ef821 */
[----:B------:R-:W-:Y:S01]  /*5710*/  IMAD.U32 R33, R72, 0x10000, RZ ;  /* 0x0001000048217824 */ /* 0x000fe200078e00ff */
[----:B------:R-:W-:-:S02]  /*5720*/  PRMT R6, R75, 0x654, R6 ;  /* 0x000006544b067816 */ /* 0x000fc40000000006 */
[----:B------:R-:W-:Y:S01]  /*5730*/  PRMT R34, R73, 0x654, R34 ;  /* 0x0000065449227816 */ /* 0x000fe20000000022 */
[----:B------:R-:W-:Y:S01]  /*5740*/  IMAD.U32 R73, R7, 0x10000, RZ ;  /* 0x0001000007497824 */ /* 0x000fe200078e00ff */
[----:B------:R-:W-:Y:S02]  /*5750*/  LOP3.LUT R35, R6, 0xff00, R35, 0xf8, !PT ;  /* 0x0000ff0006237812 */ /* 0x000fe400078ef823 */
[----:B------:R-:W-:Y:S01]  /*5760*/  LOP3.LUT R6, R4, 0xff0000, R33, 0xf8, !PT ;  /* 0x00ff000004067812 */ /* 0x000fe200078ef821 */
[----:B------:R-:W-:Y:S01]  /*5770*/  IMAD.U32 R4, R74, 0x10000, RZ ;  /* 0x000100004a047824 */ /* 0x000fe200078e00ff */
[----:B------:R-:W-:Y:S02]  /*5780*/  LOP3.LUT R38, R34, 0xff00, R37, 0xf8, !PT ;  /* 0x0000ff0022267812 */ /* 0x000fe400078ef825 */
[----:B------:R-:W-:Y:S02]  /*5790*/  LOP3.LUT R72, R36, 0xff00, R39, 0xf8, !PT ;  /* 0x0000ff0024487812 */ /* 0x000fe400078ef827 */
[----:B------:R-:W-:-:S02]  /*57a0*/  F2FP.F16.E4M3.UNPACK_B R36, R87.H1 ;  /* 0x00000057ff24723e */ /* 0x000fc400030006ff */
[----:B------:R-:W-:Y:S02]  /*57b0*/  F2FP.F16.E4M3.UNPACK_B R34, R32.H1 ;  /* 0x00000020ff22723e */ /* 0x000fe400030006ff */
[----:B------:R-:W-:Y:S01]  /*57c0*/  F2FP.F16.E4M3.UNPACK_B R33, R30.H1 ;  /* 0x0000001eff21723e */ /* 0x000fe200030006ff */
[----:B------:R-:W-:Y:S01]  /*57d0*/  HADD2.F32 R39, -RZ, R36.H0_H0 ;  /* 0x20000024ff277230 */ /* 0x000fe20000004100 */
[----:B------:R-:W-:Y:S01]  /*57e0*/  LOP3.LUT R4, R35, 0xff0000, R4, 0xf8, !PT ;  /* 0x00ff000023047812 */ /* 0x000fe200078ef804 */
[----:B------:R-:W-:Y:S01]  /*57f0*/  HADD2.F32 R12, -RZ, R34.H0_H0 ;  /* 0x20000022ff0c7230 */ /* 0x000fe20000004100 */
[----:B------:R-:W-:Y:S01]  /*5800*/  F2FP.F16.E4M3.UNPACK_B R35, R85.H1 ;  /* 0x00000055ff23723e */ /* 0x000fe200030006ff */
[--C-:B------:R-:W-:Y:S01]  /*5810*/  HADD2.F32 R8, -RZ, R33.reuse.H0_H0 ;  /* 0x20000021ff087230 */ /* 0x100fe20000004100 */
[----:B------:R-:W-:Y:S01]  /*5820*/  LOP3.LUT R7, R38, 0xff0000, R5, 0xf8, !PT ;  /* 0x00ff000026077812 */ /* 0x000fe200078ef805 */
[----:B------:R-:W-:Y:S01]  /*5830*/  HADD2.F32 R33, -RZ, R33.H1_H1 ;  /* 0x30000021ff217230 */ /* 0x000fe20000004100 */
[----:B------:R-:W-:Y:S01]  /*5840*/  LOP3.LUT R5, R72, 0xff0000, R73, 0xf8, !PT ;  /* 0x00ff000048057812 */ /* 0x000fe200078ef849 */
[----:B------:R-:W-:-:S02]  /*5850*/  HADD2.F32 R37, -RZ, R35.H0_H0 ;  /* 0x20000023ff257230 */ /* 0x000fc40000004100 */
[-C--:B------:R-:W-:Y:S01]  /*5860*/  FMUL.FTZ R75, R12, R39.reuse ;  /* 0x000000270c4b7220 */ /* 0x080fe20000410000 */
[----:B------:R-:W-:Y:S02]  /*5870*/  HADD2.F32 R38, -RZ, R35.H1_H1 ;  /* 0x30000023ff267230 */ /* 0x000fe40000004100 */
[----:B------:R-:W-:Y:S01]  /*5880*/  FMUL.FTZ R39, R8, R39 ;  /* 0x0000002708277220 */ /* 0x000fe20000410000 */
[----:B------:R-:W-:Y:S01]  /*5890*/  HADD2.F32 R72, -RZ, R36.H1_H1 ;  /* 0x30000024ff487230 */ /* 0x000fe20000004100 */
[----:B------:R-:W-:Y:S01]  /*58a0*/  F2FP.F16.E4M3.UNPACK_B R87, R87 ;  /* 0x00000057ff57723e */ /* 0x000fe200020006ff */
[----:B------:R-:W-:Y:S01]  /*58b0*/  HADD2.F32 R35, -RZ, R34.H1_H1 ;  /* 0x30000022ff237230 */ /* 0x000fe20000004100 */
[----:B------:R-:W-:Y:S01]  /*58c0*/  F2FP.F16.E4M3.UNPACK_B R36, R32 ;  /* 0x00000020ff24723e */ /* 0x000fe200020006ff */
[----:B------:R-:W-:Y:S01]  /*58d0*/  FFMA.FTZ R12, R12, R37, R39 ;  /* 0x000000250c0c7223 */ /* 0x000fe20000010027 */
[----:B------:R-:W-:Y:S01]  /*58e0*/  F2FP.F16.E4M3.UNPACK_B R34, R30 ;  /* 0x0000001eff22723e */ /* 0x000fe200020006ff */
[----:B------:R-:W-:Y:S01]  /*58f0*/  HADD2.F32 R39, -RZ, R87.H0_H0 ;  /* 0x20000057ff277230 */ /* 0x000fe20000004100 */
[----:B------:R-:W-:Y:S01]  /*5900*/  F2FP.F16.E4M3.UNPACK_B R85, R85 ;  /* 0x00000055ff55723e */ /* 0x000fe200020006ff */
[----:B------:R-:W-:-:S02]  /*5910*/  HADD2.F32 R30, -RZ, R36.H0_H0 ;  /* 0x20000024ff1e7230 */ /* 0x000fc40000004100 */
[----:B------:R-:W-:Y:S01]  /*5920*/  FFMA.FTZ R8, R8, R37, -R75 ;  /* 0x0000002508087223 */ /* 0x000fe2000001084b */
[----:B------:R-:W-:Y:S02]  /*5930*/  HADD2.F32 R32, -RZ, R34.H0_H0 ;  /* 0x20000022ff207230 */ /* 0x000fe40000004100 */
[----:B------:R-:W-:Y:S01]  /*5940*/  FMUL.FTZ R74, R35, R72 ;  /* 0x00000048234a7220 */ /* 0x000fe20000410000 */
[----:B------:R-:W-:Y:S02]  /*5950*/  HADD2.F32 R37, -RZ, R85.H0_H0 ;  /* 0x20000055ff257230 */ /* 0x000fe40000004100 */
[-C--:B------:R-:W-:Y:S01]  /*5960*/  FMUL.FTZ R73, R30, R39.reuse ;  /* 0x000000271e497220 */ /* 0x080fe20000410000 */
[----:B------:R-:W-:Y:S02]  /*5970*/  HADD2.F32 R87, -RZ, R87.H1_H1 ;  /* 0x30000057ff577230 */ /* 0x000fe40000004100 */
[----:B------:R-:W-:Y:S01]  /*5980*/  FMUL.FTZ R39, R32, R39 ;  /* 0x0000002720277220 */ /* 0x000fe20000410000 */
[----:B------:R-:W-:-:S02]  /*5990*/  HADD2.F32 R36, -RZ, R36.H1_H1 ;  /* 0x30000024ff247230 */ /* 0x000fc40000004100 */
[C---:B------:R-:W-:Y:S01]  /*59a0*/  FMUL.FTZ R72, R33.reuse, R72 ;  /* 0x0000004821487220 */ /* 0x040fe20000410000 */
[-C--:B------:R-:W-:Y:S01]  /*59b0*/  FFMA.FTZ R32, R32, R37.reuse, -R73 ;  /* 0x0000002520207223 */ /* 0x080fe20000010849 */
[----:B------:R-:W-:Y:S01]  /*59c0*/  FFMA.FTZ R30, R30, R37, R39 ;  /* 0x000000251e1e7223 */ /* 0x000fe20000010027 */
[----:B------:R-:W-:Y:S02]  /*59d0*/  HADD2.F32 R34, -RZ, R34.H1_H1 ;  /* 0x30000022ff227230 */ /* 0x000fe40000004100 */
[-C--:B------:R-:W-:Y:S01]  /*59e0*/  FFMA.FTZ R33, R33, R38.reuse, -R74 ;  /* 0x0000002621217223 */ /* 0x080fe2000001084a */
[----:B------:R-:W-:Y:S02]  /*59f0*/  HADD2.F32 R85, -RZ, R85.H1_H1 ;  /* 0x30000055ff557230 */ /* 0x000fe40000004100 */
[----:B------:R-:W-:Y:S01]  /*5a00*/  FFMA.FTZ R35, R35, R38, R72 ;  /* 0x0000002623237223 */ /* 0x000fe20000010048 */
        /* <DEDUP_REMOVED lines=22> */
[----:B------:R-:W-:Y:S01]  /*5b70*/  FFMA.FTZ R72, R72, R75, R81 ;  /* 0x0000004b48487223 */ /* 0x000fe20000010051 */
[C---:B------:R-:W-:Y:S01]  /*5b80*/  FMUL.FTZ R36, R38.reuse, R85 ;  /* 0x0000005526247220 */ /* 0x040fe20000410000 */
[----:B------:R-:W-:Y:S01]  /*5b90*/  F2FP.F16.E4M3.UNPACK_B R84, R84 ;  /* 0x00000054ff54723e */ /* 0x000fe200020006ff */
[-C--:B------:R-:W-:Y:S01]  /*5ba0*/  FFMA.FTZ R91, R38, R74.reuse, -R87 ;  /* 0x0000004a265b7223 */ /* 0x080fe20000010857 */
[--C-:B------:R-:W-:Y:S02]  /*5bb0*/  HADD2.F32 R81, -RZ, R86.reuse.H0_H0 ;  /* 0x20000056ff517230 */ /* 0x100fe40000004100 */
[----:B------:R-:W-:Y:S01]  /*5bc0*/  FFMA.FTZ R93, R73, R74, R36 ;  /* 0x0000004a495d7223 */ /* 0x000fe20000010024 */
[----:B------:R-:W-:Y:S01]  /*5bd0*/  F2FP.F16.E4M3.UNPACK_B R36, R14 ;  /* 0x0000000eff24723e */ /* 0x000fe200020006ff */
[----:B------:R-:W-:Y:S01]  /*5be0*/  HADD2.F32 R85, -RZ, R86.H1_H1 ;  /* 0x30000056ff557230 */ /* 0x000fe20000004100 */
[----:B------:R-:W-:Y:S01]  /*5bf0*/  F2FP.SATFINITE.E4M3.F32.PACK_AB_MERGE_C R8, R33, R8, RZ ;  /* 0x000000082108723e */ /* 0x000fe200048070ff */
[----:B------:R-:W-:Y:S01]  /*5c00*/  HADD2.F32 R14, -RZ, R10.H0_H0 ;  /* 0x2000000aff0e7230 */ /* 0x000fe20000004100 */
[----:B------:R-:W-:Y:S01]  /*5c10*/  F2FP.SATFINITE.E4M3.F32.PACK_AB_MERGE_C R91, R91, R34, RZ ;  /* 0x000000225b5b723e */ /* 0x000fe200048070ff */
[--C-:B------:R-:W-:Y:S01]  /*5c20*/  HADD2.F32 R38, -RZ, R36.reuse.H0_H0 ;  /* 0x20000024ff267230 */ /* 0x100fe20000004100 */
[----:B------:R-:W-:Y:S01]  /*5c30*/  F2FP.SATFINITE.E4M3.F32.PACK_AB_MERGE_C R8, R37, R32, R8 ;  /* 0x000000202508723e */ /* 0x000fe20004807008 */
[----:B------:R-:W-:Y:S01]  /*5c40*/  HADD2.F32 R36, -RZ, R36.H1_H1 ;  /* 0x30000024ff247230 */ /* 0x000fe20000004100 */
[----:B------:R-:W-:Y:S01]  /*5c50*/  F2FP.SATFINITE.E4M3.F32.PACK_AB_MERGE_C R12, R35, R12, RZ ;  /* 0x0000000c230c723e */ /* 0x000fe200048070ff */
[----:B------:R-:W-:-:S02]  /*5c60*/  HADD2.F32 R10, -RZ, R10.H1_H1 ;  /* 0x3000000aff0a7230 */ /* 0x000fc40000004100 */
[----:B------:R-:W-:Y:S01]  /*5c70*/  FMUL.FTZ R87, R38, R81 ;  /* 0x0000005126577220 */ /* 0x000fe20000410000 */
[--C-:B------:R-:W-:Y:S02]  /*5c80*/  HADD2.F32 R73, -RZ, R84.reuse.H0_H0 ;  /* 0x20000054ff497230 */ /* 0x100fe40000004100 */
[----:B------:R-:W-:Y:S01]  /*5c90*/  FMUL.FTZ R89, R36, R85 ;  /* 0x0000005524597220 */ /* 0x000fe20000410000 */
[----:B------:R-:W-:Y:S02]  /*5ca0*/  HADD2.F32 R75, -RZ, R84.H1_H1 ;  /* 0x30000054ff4b7230 */ /* 0x000fe40000004100 */
        /* <DEDUP_REMOVED lines=33> */
[----:B------:R-:W-:Y:S01]  /*5ec0*/  HADD2.F32 R34, -RZ, R35.H0_H0 ;  /* 0x20000023ff227230 */ /* 0x000fe20000004100 */
[----:B------:R-:W-:Y:S01]  /*5ed0*/  F2FP.F16.E4M3.UNPACK_B R81, R5.H1 ;  /* 0x00000005ff51723e */ /* 0x000fe200030006ff */
[----:B------:R-:W-:-:S02]  /*5ee0*/  HADD2.F32 R37, -RZ, R38.H0_H0 ;  /* 0x20000026ff257230 */ /* 0x000fc40000004100 */
[----:B------:R-:W-:Y:S01]  /*5ef0*/  FFMA.FTZ R10, R10, R75, -R89 ;  /* 0x0000004b0a0a7223 */ /* 0x000fe20000010859 */
[----:B------:R-:W-:Y:S01]  /*5f00*/  HADD2.F32 R36, -RZ, R35.H1_H1 ;  /* 0x30000023ff247230 */ /* 0x000fe20000004100 */
[----:B------:R-:W-:Y:S01]  /*5f10*/  F2FP.F16.E4M3.UNPACK_B R75, R5 ;  /* 0x00000005ff4b723e */ /* 0x000fe200020006ff */
        /* <DEDUP_REMOVED lines=13> */
[----:B------:R-:W-:Y:S01]  /*5ff0*/  F2FP.F16.E4M3.UNPACK_B R38, R15.H1 ;  /* 0x0000000fff26723e */ /* 0x000fe200030006ff */
[----:B------:R-:W-:Y:S01]  /*6000*/  HADD2.F32 R85, -RZ, R81.H0_H0 ;  /* 0x20000051ff557230 */ /* 0x000fe20000004100 */
[----:B------:R-:W-:Y:S01]  /*6010*/  F2FP.F16.E4M3.UNPACK_B R35, R11 ;  /* 0x0000000bff23723e */ /* 0x000fe200020006ff */
[----:B------:R-:W-:Y:S01]  /*6020*/  HADD2.F32 R84, -RZ, R75.H0_H0 ;  /* 0x2000004bff547230 */ /* 0x000fe20000004100 */
[----:B------:R-:W-:Y:S01]  /*6030*/  F2FP.F16.E4M3.UNPACK_B R37, R15 ;  /* 0x0000000fff25723e */ /* 0x000fe200020006ff */
[----:B------:R-:W-:Y:S01]  /*6040*/  HADD2.F32 R81, -RZ, R81.H1_H1 ;  /* 0x30000051ff517230 */ /* 0x000fe20000004100 */
[----:B------:R-:W-:Y:S01]  /*6050*/  F2FP.F16.E4M3.UNPACK_B R11, R11.H1 ;  /* 0x0000000bff0b723e */ /* 0x000fe200030006ff */
        /* <DEDUP_REMOVED lines=9> */
[----:B------:R-:W-:Y:S01]  /*60f0*/  FMUL.FTZ R86, R39, R84 ;  /* 0x0000005427567220 */ /* 0x000fe20000410000 */
[----:B------:R-:W-:Y:S02]  /*6100*/  HADD2.F32 R38, -RZ, R38.H1_H1 ;  /* 0x30000026ff267230 */ /* 0x000fe40000004100 */
[C---:B------:R-:W-:Y:S01]  /*6110*/  FMUL.FTZ R85, R36.reuse, R85 ;  /* 0x0000005524557220 */ /* 0x040fe20000410000 */
[----:B------:R-:W-:Y:S02]  /*6120*/  HADD2.F32 R11, -RZ, R11.H1_H1 ;  /* 0x3000000bff0b7230 */ /* 0x000fe40000004100 */
[----:B------:R-:W-:Y:S01]  /*6130*/  FFMA.FTZ R87, R36, R73, -R87 ;  /* 0x0000004924577223 */ /* 0x000fe20000010857 */
[----:B------:R-:W-:-:S02]  /*6140*/  HADD2.F32 R74, -RZ, R5.H0_H0 ;  /* 0x20000005ff4a7230 */ /* 0x000fc40000004100 */
[----:B------:R-:W-:Y:S01]  /*6150*/  FMUL.FTZ R84, R15, R84 ;  /* 0x000000540f547220 */ /* 0x000fe20000410000 */
[----:B------:R-:W-:Y:S02]  /*6160*/  HADD2.F32 R37, -RZ, R37.H1_H1 ;  /* 0x30000025ff257230 */ /* 0x000fe40000004100 */
[-C--:B------:R-:W-:Y:S01]  /*6170*/  FMUL.FTZ R90, R38, R81.reuse ;  /* 0x00000051265a7220 */ /* 0x080fe20000410000 */
[----:B------:R-:W-:Y:S02]  /*6180*/  HADD2.F32 R36, -RZ, R75.H1_H1 ;  /* 0x3000004bff247230 */ /* 0x000fe40000004100 */
[----:B------:R-:W-:Y:S01]  /*6190*/  FMUL.FTZ R81, R11, R81 ;  /* 0x000000510b517220 */ /* 0x000fe20000410000 */
[----:B------:R-:W-:Y:S02]  /*61a0*/  HADD2.F32 R35, -RZ, R35.H1_H1 ;  /* 0x30000023ff237230 */ /* 0x000fe40000004100 */
[----:B------:R-:W-:Y:S01]  /*61b0*/  FFMA.FTZ R86, R15, R74, -R86 ;  /* 0x0000004a0f567223 */ /* 0x000fe20000010856 */
[----:B------:R-:W-:-:S02]  /*61c0*/  HADD2.F32 R72, -RZ, R72.H1_H1 ;  /* 0x30000048ff487230 */ /* 0x000fc40000004100 */
[----:B------:R-:W-:Y:S01]  /*61d0*/  FFMA.FTZ R84, R39, R74, R84 ;  /* 0x0000004a27547223 */ /* 0x000fe20000010054 */
[----:B------:R-:W-:Y:S01]  /*61e0*/  FFMA.FTZ R85, R4, R73, R85 ;  /* 0x0000004904557223 */ /* 0x000fe20000010055 */
[----:B------:R-:W-:Y:S02]  /*61f0*/  HADD2.F32 R4, -RZ, R5.H1_H1 ;  /* 0x30000005ff047230 */ /* 0x000fe40000004100 */
        /* <DEDUP_REMOVED lines=12> */
[----:B------:R-:W-:-:S07]  /*62c0*/  F2FP.SATFINITE.E4M3.F32.PACK_AB_MERGE_C R15, R37, R84, R38 ;  /* 0x00000054250f723e */ /* 0x000fce0004807026 */
.L_x_12719:
[----:B------:R-:W-:Y:S05]  /*62d0*/  BSYNC B1 ;  /* 0x0000000000017941 */ /* 0x000fea0003800000 */
.L_x_12718:
[----:B0-----:R0:W-:Y:S01]  /*62e0*/  ST.E.128 desc[UR42][R28.64], R8 ;  /* 0x000000081c007985 */ /* 0x0011e2000c101d2a */
[----:B------:R-:W-:-:S13]  /*62f0*/  ISETP.GE.AND P5, PT, R31, R88, PT ;  /* 0x000000581f00720c */ /* 0x000fda0003fa6270 */
[----:B------:R-:W-:Y:S05]  /*6300*/  @P5 BRA `(.L_x_12697) ;  /* 0x0000000400045947 */ /* 0x000fea0003800000 */
[----:B------:R-:W-:-:S04]  /*6310*/  IADD3 R4, P5, R83, R31, RZ ;  /* 0x0000001f53047210 */ /* 0x000fc80007fbe0ff */
[----:B------:R-:W-:-:S05]  /*6320*/  LEA.HI.X.SX32 R5, R31, R82, 0x1, P5 ;  /* 0x000000521f057211 */ /* 0x000fca00028f0eff */
[----:B--2---:R2:W-:Y:S01]  /*6330*/  ST.E.128 desc[UR42][R4.64], R12 ;  /* 0x0000000c04007985 */ /* 0x0045e2000c101d2a */
[----:B------:R-:W-:Y:S05]  /*6340*/  BRA `(.L_x_12697) ;  /* 0x0000000000f47947 */ /* 0x000fea0003800000 */
.L_x_12689:
[----:B------:R-:W-:-:S06]  /*6350*/  UISETP.NE.AND UP0, UPT, UR36, 0x3, UPT ;  /* 0x000000032400788c */ /* 0x000fcc000bf05270 */
[----:B------:R-:W-:-:S13]  /*6360*/  PLOP3.LUT P0, PT, PT, PT, UP0, 0x80, 0x0 ;  /* 0x000000000000781c */ /* 0x000fda0003f0f008 */
[----:B------:R-:W-:Y:S05]  /*6370*/  @!P0 BRA `(.L_x_12720) ;  /* 0x0000000000048947 */ /* 0x000fea0003800000 */
[----:B------:R-:W-:Y:S01]  /*6380*/  BPT.TRAP 0x1 ;  /* 0x000000040000795c */ /* 0x000fe20000300000 */
.L_x_12720:
[----:B------:R-:W2:Y:S01]  /*6390*/  LDL R4, [R1+0x8] ;  /* 0x0000080001047983 */ /* 0x000ea20000100800 */
[----:B------:R-:W-:Y:S01]  /*63a0*/  IMAD R69, R19, 0x8, R18 ;  /* 0x0000000813457824 */ /* 0x000fe200078e0212 */
[----:B------:R-:W-:Y:S01]  /*63b0*/  BSSY B1, `(.L_x_12721) ;  /* 0x0000005000017945 */ /* 0x000fe20003800000 */
[----:B------:R-:W-:Y:S02]  /*63c0*/  SHF.R.S32.HI R77, RZ, 0x1f, R78 ;  /* 0x0000001fff4d7819 */ /* 0x000fe4000001144e */
[----:B--2---:R-:W-:-:S04]  /*63d0*/  SHF.L.U32 R80, R4, 0x1f, RZ ;  /* 0x0000001f04507819 */ /* 0x004fc800000006ff */
[----:B------:R-:W0:Y:S02]  /*63e0*/  SYNCS.PHASECHK.TRANS64.TRYWAIT P5, [R69+URZ+0x19c90], R80 ;  /* 0x019c9050450075a7 */ /* 0x000e2400080a017f */
[----:B0-----:R-:W-:Y:S05]  /*63f0*/  @!P5 BRA `(.L_x_12722) ;  /* 0x000001640038d947 */ /* 0x001fea0003800000 */
.L_x_12967:
[----:B------:R-:W-:Y:S05]  /*6400*/  BSYNC B1 ;  /* 0x0000000000017941 */ /* 0x000fea0003800000 */
.L_x_12721:
        /* <DEDUP_REMOVED lines=29> */
.L_x_12971:
        /* <DEDUP_REMOVED lines=20> */
.L_x_12697:
[----:B------:R-:W-:Y:S05]  /*6720*/  BSYNC B0 ;  /* 0x0000000000007941 */ /* 0x000fea0003800000 */
.L_x_12688:
        /* <DEDUP_REMOVED lines=16> */
.L_x_12725:
[----:B------:R-:W-:Y:S05]  /*6830*/  BSYNC B0 ;  /* 0x0000000000007941 */ /* 0x000fea0003800000 */
.L_x_12724:
[----:B------:R-:W0:Y:S01]  /*6840*/  SYNCS.PHASECHK.TRANS64.TRYWAIT P0, [R69+URZ+0x19cb0], R80 ;  /* 0x019cb050450075a7 */ /* 0x000e22000800017f */
[----:B------:R-:W-:Y:S04]  /*6850*/  BSSY B0, `(.L_x_12726) ;  /* 0x0000002000007945 */ /* 0x000fe80003800000 */
[----:B0-----:R-:W-:Y:S05]  /*6860*/  @!P0 BRA `(.L_x_12727) ;  /* 0x0000016000748947 */ /* 0x001fea0003800000 */
.L_x_12972:
[----:B------:R-:W-:Y:S05]  /*6870*/  BSYNC B0 ;  /* 0x0000000000007941 */ /* 0x000fea0003800000 */
.L_x_12726:
        /* <DEDUP_REMOVED lines=45> */
.L_x_12729:
[----:B------:R-:W-:Y:S05]  /*6b50*/  BSYNC B0 ;  /* 0x0000000000007941 */ /* 0x000fea0003800000 */
.L_x_12728:
        /* <DEDUP_REMOVED lines=19> */
.L_x_12683:
[----:B------:R-:W-:Y:S04]  /*6c90*/  BSSY B0, `(.L_x_12731) ;  /* 0x0000004000007945 */ /* 0x000fe80003800000 */
[----:B------:R-:W-:Y:S05]  /*6ca0*/  @P0 BRA `(.L_x_12732) ;  /* 0x0000000000080947 */ /* 0x000fea0003800000 */
[----:B------:R-:W1:Y:S02]  /*6cb0*/  FENCE.VIEW.ASYNC.G ;  /* 0x00000000000073c6 */ /* 0x000e640000000100 */
[----:B-1----:R-:W-:Y:S06]  /*6cc0*/  BAR.ARV 0xc, 0x200 ;  /* 0x0308000000007b1d */ /* 0x002fec0000002000 */
.L_x_12732:
[----:B------:R-:W-:Y:S05]  /*6cd0*/  BSYNC B0 ;  /* 0x0000000000007941 */ /* 0x000fea0003800000 */
.L_x_12731:
[----:B------:R-:W2:Y:S01]  /*6ce0*/  LDL R2, [R1+0x60] ;  /* 0x0000600001027983 */ /* 0x000ea20000100800 */
[----:B------:R-:W-:Y:S01]  /*6cf0*/  ULDC.64 UR4, c[0x0][0x990] ;  /* 0x0002640000047ab9 */ /* 0x000fe20000000a00 */
[----:B------:R-:W-:Y:S02]  /*6d00*/  ULDC.64 UR6, c[0x0][0x998] ;  /* 0x0002660000067ab9 */ /* 0x000fe40000000a00 */
[----:B0-----:R-:W2:Y:S01]  /*6d10*/  LDL R5, [R1+0x48] ;  /* 0x0000480001057983 */ /* 0x001ea20000100800 */
[----:B------:R-:W-:Y:S02]  /*6d20*/  ISETP.NE.U32.AND P0, PT, RZ, UR4, PT ;  /* 0x00000004ff007c0c */ /* 0x000fe4000bf05070 */
[----:B------:R-:W-:Y:S01]  /*6d30*/  ISETP.NE.U32.AND P1, PT, RZ, UR6, PT ;  /* 0x00000006ff007c0c */ /* 0x000fe2000bf25070 */
[----:B---3--:R-:W3:Y:S01]  /*6d40*/  LDL R14, [R1+0x30] ;  /* 0x00003000010e7983 */ /* 0x008ee20000100800 */
[----:B------:R-:W-:Y:S02]  /*6d50*/  ISETP.NE.AND.EX P0, PT, RZ, UR5, PT, P0 ;  /* 0x00000005ff007c0c */ /* 0x000fe4000bf05300 */
[----:B------:R-:W-:-:S11]  /*6d60*/  ISETP.NE.AND.EX P1, PT, RZ, UR7, PT, P1 ;  /* 0x00000007ff007c0c */ /* 0x000fd6000bf25310 */
[----:B------:R-:W0:Y:S08]  /*6d70*/  @P0 LDC.64 R6, c[0x0][0x9a8] ;  /* 0x00026a00ff060b82 */ /* 0x000e300000000a00 */
[----:B------:R-:W1:Y:S08]  /*6d80*/  @P1 LDC.64 R8, c[0x0][0x9b8] ;  /* 0x00026e00ff081b82 */ /* 0x000e700000000a00 */
[----:B--2-4-:R-:W2:Y:S08]  /*6d90*/  @P0 LDC.64 R10, c[0x0][0x9b0] ;  /* 0x00026c00ff0a0b82 */ /* 0x014eb00000000a00 */
[----:B------:R-:W4:Y:S01]  /*6da0*/  @P1 LDC.64 R12, c[0x0][0x9c0] ;  /* 0x00027000ff0c1b82 */ /* 0x000f220000000a00 */
[----:B------:R-:W-:Y:S01]  /*6db0*/  @P0 SHF.R.S32.HI R15, RZ, 0x1f, R154 ;  /* 0x0000001fff0f0819 */ /* 0x000fe2000001149a */
[----:B0-----:R-:W-:-:S02]  /*6dc0*/  @P0 IMAD R0, R2, R6, RZ ;  /* 0x0000000602000224 */ /* 0x001fc400078e02ff */
[----:B-1----:R-:W-:Y:S02]  /*6dd0*/  @P1 IMAD R4, R2, R8, RZ ;  /* 0x0000000802041224 */ /* 0x002fe400078e02ff */
[C---:B------:R-:W-:Y:S02]  /*6de0*/  @P0 IMAD R7, R5.reuse, R7, R0 ;  /* 0x0000000705070224 */ /* 0x040fe400078e0200 */
[----:B------:R-:W-:-:S04]  /*6df0*/  @P0 IMAD.WIDE.U32 R2, R5, R6, RZ ;  /* 0x0000000605020225 */ /* 0x000fc800078e00ff */
[----:B------:R-:W-:Y:S01]  /*6e00*/  @P0 IMAD.IADD R3, R3, 0x1, R7 ;  /* 0x0000000103030824 */ /* 0x000fe200078e0207 */
[----:B------:R-:W-:Y:S01]  /*6e10*/  @P1 SHF.R.S32.HI R7, RZ, 0x1f, R154 ;  /* 0x0000001fff071819 */ /* 0x000fe2000001149a */
[C---:B------:R-:W-:Y:S02]  /*6e20*/  @P1 IMAD R9, R5.reuse, R9, R4 ;  /* 0x0000000905091224 */ /* 0x040fe400078e0204 */
[----:B------:R-:W-:-:S04]  /*6e30*/  @P1 IMAD.WIDE.U32 R4, R5, R8, RZ ;  /* 0x0000000805041225 */ /* 0x000fc800078e00ff */
[----:B--2---:R-:W-:Y:S02]  /*6e40*/  @P0 IMAD R0, R15, R10, RZ ;  /* 0x0000000a0f000224 */ /* 0x004fe400078e02ff */
[----:B----4-:R-:W-:Y:S02]  /*6e50*/  @P1 IMAD R6, R7, R12, RZ ;  /* 0x0000000c07061224 */ /* 0x010fe400078e02ff */
[----:B------:R-:W-:Y:S02]  /*6e60*/  @P1 IMAD.IADD R5, R5, 0x1, R9 ;  /* 0x0000000105051824 */ /* 0x000fe400078e0209 */
[C---:B------:R-:W-:Y:S02]  /*6e70*/  @P0 IMAD R9, R154.reuse, R11, R0 ;  /* 0x0000000b9a090224 */ /* 0x040fe400078e0200 */
[----:B------:R-:W-:-:S04]  /*6e80*/  @P0 IMAD.WIDE.U32 R2, R154, R10, R2 ;  /* 0x0000000a9a020225 */ /* 0x000fc800078e0002 */
[C---:B------:R-:W-:Y:S02]  /*6e90*/  @P1 IMAD R11, R154.reuse, R13, R6 ;  /* 0x0000000d9a0b1224 */ /* 0x040fe400078e0206 */
[----:B------:R-:W-:-:S04]  /*6ea0*/  @P1 IMAD.WIDE.U32 R6, R154, R12, R4 ;  /* 0x0000000c9a061225 */ /* 0x000fc800078e0004 */
[----:B------:R-:W-:Y:S01]  /*6eb0*/  @P0 IMAD.IADD R5, R3, 0x1, R9 ;  /* 0x0000000103050824 */ /* 0x000fe200078e0209 */
[----:B------:R-:W-:Y:S01]  /*6ec0*/  @P1 LEA R8, P3, R6, UR6, 0x2 ;  /* 0x0000000606081c11 */ /* 0x000fe2000f8610ff */
[----:B------:R-:W-:Y:S01]  /*6ed0*/  @P1 IMAD.IADD R3, R7, 0x1, R11 ;  /* 0x0000000107031824 */ /* 0x000fe200078e020b */
[----:B------:R-:W-:Y:S01]  /*6ee0*/  @P0 LEA R4, P2, R2, UR4, 0x2 ;  /* 0x0000000402040c11 */ /* 0x000fe2000f8410ff */
[----:B------:R-:W-:Y:S01]  /*6ef0*/  IMAD.MOV.U32 R0, RZ, RZ, 0x3f800000 ;  /* 0x3f800000ff007424 */ /* 0x000fe200078e00ff */
[----:B------:R-:W-:Y:S02]  /*6f00*/  ULDC UR4, c[0x0][0x988] ;  /* 0x0002620000047ab9 */ /* 0x000fe40000000800 */
[----:B------:R-:W-:Y:S01]  /*6f10*/  @P1 LEA.HI.X R9, R6, UR7, R3, 0x2, P3 ;  /* 0x0000000706091c11 */ /* 0x000fe200098f1403 */
[----:B------:R-:W-:Y:S01]  /*6f20*/  IMAD.MOV.U32 R3, RZ, RZ, 0x3f800000 ;  /* 0x3f800000ff037424 */ /* 0x000fe200078e00ff */
[----:B------:R-:W-:Y:S02]  /*6f30*/  @P0 LEA.HI.X R5, R2, UR5, R5, 0x2, P2 ;  /* 0x0000000502050c11 */ /* 0x000fe400090f1405 */
[----:B------:R-:W0:Y:S01]  /*6f40*/  LDC R2, c[0x0][0x448] ;  /* 0x00011200ff027b82 */ /* 0x000e220000000800 */
[----:B------:R-:W2:Y:S04]  /*6f50*/  @P1 LDG.E R0, desc[UR42][R8.64] ;  /* 0x0000002a08001981 */ /* 0x000ea8000c1e1900 */
[----:B------:R1:W2:Y:S01]  /*6f60*/  @P0 LDG.E R3, desc[UR42][R4.64] ;  /* 0x0000002a04030981 */ /* 0x0002a2000c1e1900 */
[----:B0-----:R-:W-:-:S13]  /*6f70*/  ISETP.NE.AND P0, PT, R2, 0x1, PT ;  /* 0x000000010200780c */ /* 0x001fda0003f05270 */
[----:B------:R-:W0:Y:S08]  /*6f80*/  @P0 LDC R7, c[0x0][0x44c] ;  /* 0x00011300ff070b82 */ /* 0x000e300000000800 */
[----:B------:R-:W4:Y:S01]  /*6f90*/  @P0 LDC R6, c[0x0][0x450] ;  /* 0x00011400ff060b82 */ /* 0x000f220000000800 */
[----:B---3--:R-:W-:-:S04]  /*6fa0*/  VIADD R2, R14, 0xbf ;  /* 0x000000bf0e027836 */ /* 0x008fc80000000000 */
[----:B0-----:R-:W-:-:S05]  /*6fb0*/  @P0 IMAD.HI.U32 R7, R2, R7, RZ ;  /* 0x0000000702070227 */ /* 0x001fca00078e00ff */
[----:B----4-:R-:W-:-:S05]  /*6fc0*/  @P0 SHF.R.U32.HI R2, RZ, R6, R7 ;  /* 0x00000006ff020219 */ /* 0x010fca0000011607 */
[----:B------:R-:W-:-:S05]  /*6fd0*/  IMAD.IADD R2, R27, 0x1, R2 ;  /* 0x000000011b027824 */ /* 0x000fca00078e0202 */
[----:B-1----:R-:W-:-:S04]  /*6fe0*/  SHF.R.S32.HI R5, RZ, 0x1f, R2 ;  /* 0x0000001fff057819 */ /* 0x002fc80000011402 */
        /* <DEDUP_REMOVED lines=30> */
[----:B------:R-:W-:-:S02]  /*71d0*/  IMAD.MOV.U32 R89, RZ, RZ, RZ ;  /* 0x000000ffff597224 */ /* 0x000fc400078e00ff */
        /* <DEDUP_REMOVED lines=37> */
.L_x_12735:
[----:B------:R-:W-:Y:S05]  /*7430*/  BSYNC B6 ;  /* 0x0000000000067941 */ /* 0x000fea0003800000 */
.L_x_12734:
        /* <DEDUP_REMOVED lines=13> */
.L_x_12739:
[----:B-1----:R1:W2:Y:S02]  /*7510*/  SYNCS.PHASECHK.TRANS64.TRYWAIT P0, [R18+URZ+0x19c00], R3 ;  /* 0x019c0003120075a7 */ /* 0x0022a4000800017f */
[----:B--2---:R-:W-:Y:S05]  /*7520*/  @!P0 NANOSLEEP.SYNCS 0x989680 ;  /* 0x009896800000895d */ /* 0x004fea0003900000 */
[----:B------:R-:W2:Y:S02]  /*7530*/  @!P0 SYNCS.PHASECHK.TRANS64 P0, [R18+URZ+0x19c00], R3 ;  /* 0x019c0003120085a7 */ /* 0x000ea4000800007f */
[----:B--2---:R-:W-:Y:S05]  /*7540*/  @!P0 BRA `(.L_x_12739) ;  /* 0xfffffffc00f08947 */ /* 0x004fea000383ffff */
.L_x_12738:
[----:B------:R-:W-:Y:S05]  /*7550*/  BSYNC B0 ;  /* 0x0000000000007941 */ /* 0x000fea0003800000 */
.L_x_12737:
[----:B------:R-:W-:Y:S05]  /*7560*/  BRA `(.L_x_12740) ;  /* 0x0000004400847947 */ /* 0x000fea0003800000 */
.L_x_12736:
        /* <DEDUP_REMOVED lines=30> */
.L_x_12742:
[----:B------:R-:W-:Y:S05]  /*7750*/  BSYNC B6 ;  /* 0x0000000000067941 */ /* 0x000fea0003800000 */
.L_x_12741:
        /* <DEDUP_REMOVED lines=44> */
.L_x_12978:
[----:B0-----:R-:W5:Y:S04]  /*7a20*/  LDL R5, [R1+0x34] ;  /* 0x0000340001057983 */ /* 0x001f680000100800 */
[----:B------:R-:W2:Y:S01]  /*7a30*/  LDL R6, [R1+0x5c] ;  /* 0x00005c0001067983 */ /* 0x000ea20000100800 */
[----:B------:R-:W-:Y:S01]  /*7a40*/  BSSY B1, `(.L_x_12746) ;  /* 0x0000030000017945 */ /* 0x000fe20003800000 */
[----:B------:R-:W-:Y:S02]  /*7a50*/  CS2R R8, SRZ ;  /* 0x0000000000087805 */ /* 0x000fe4000001ff00 */
[----:B------:R-:W-:Y:S02]  /*7a60*/  CS2R R12, SRZ ;  /* 0x00000000000c7805 */ /* 0x000fe4000001ff00 */
[----:B------:R-:W-:-:S02]  /*7a70*/  CS2R R26, SRZ ;  /* 0x00000000001a7805 */ /* 0x000fc4000001ff00 */
[----:B------:R-:W-:Y:S02]  /*7a80*/  CS2R R20, SRZ ;  /* 0x0000000000147805 */ /* 0x000fe4000001ff00 */
[----:B------:R-:W-:Y:S01]  /*7a90*/  CS2R R24, SRZ ;  /* 0x0000000000187805 */ /* 0x000fe2000001ff00 */
[----:B-----5:R-:W-:Y:S01]  /*7aa0*/  IMAD R38, R5, R38, RZ ;  /* 0x0000002605267224 */ /* 0x020fe200078e02ff */
[----:B--2---:R-:W-:-:S04]  /*7ab0*/  LEA.HI R5, R6, R6, RZ, 0x1 ;  /* 0x0000000606057211 */ /* 0x004fc800078f08ff */
[----:B------:R-:W-:Y:S02]  /*7ac0*/  ISETP.GE.AND P0, PT, R10, R38, PT ;  /* 0x000000260a00720c */ /* 0x000fe40003f06270 */
[----:B------:R-:W-:Y:S02]  /*7ad0*/  CS2R R10, SRZ ;  /* 0x00000000000a7805 */ /* 0x000fe4000001ff00 */
[----:B------:R-:W-:-:S05]  /*7ae0*/  LOP3.LUT R5, R5, 0xfffffffe, RZ, 0xc0, !PT ;  /* 0xfffffffe05057812 */ /* 0x000fca00078ec0ff */
[----:B------:R-:W-:-:S05]  /*7af0*/  IMAD.IADD R5, R6, 0x1, -R5 ;  /* 0x0000000106057824 */ /* 0x000fca00078e0a05 */
[----:B------:R-:W-:Y:S01]  /*7b00*/  SHF.L.U32 R5, R5, 0x1f, RZ ;  /* 0x0000001f05057819 */ /* 0x000fe200000006ff */
[----:B------:R-:W-:Y:S06]  /*7b10*/  @P0 BRA `(.L_x_12747) ;  /* 0x0000000000880947 */ /* 0x000fec0003800000 */
[----:B------:R-:W2:Y:S01]  /*7b20*/  LDL.64 R28, [R1] ;  /* 0x00000000011c7983 */ /* 0x000ea20000100a00 */
        /* <DEDUP_REMOVED lines=33> */
.L_x_12747:
[----:B------:R-:W-:Y:S05]  /*7d40*/  BSYNC B1 ;  /* 0x0000000000017941 */ /* 0x000fea0003800000 */
.L_x_12746:
[----:B------:R-:W2:Y:S01]  /*7d50*/  SYNCS.PHASECHK.TRANS64.TRYWAIT P0, [R18+URZ+0x19c00], R5 ;  /* 0x019c0005120075a7 */ /* 0x000ea2000800017f */
[----:B------:R-:W-:Y:S01]  /*7d60*/  IMAD R153, R153, -0xc0, R38 ;  /* 0xffffff4099997824 */ /* 0x000fe200078e0226 */
[----:B------:R-:W-:Y:S04]  /*7d70*/  BSSY B1, `(.L_x_12748) ;  /* 0x0000004000017945 */ /* 0x000fe80003800000 */
[----:B------:R-:W-:-:S04]  /*7d80*/  VIMNMX R153, R153, 0xc0, PT ;  /* 0x000000c099997848 */ /* 0x000fc80003fe0100 */
[----:B------:R-:W-:Y:S01]  /*7d90*/  ISETP.GE.AND P1, PT, R39, R153, PT ;  /* 0x000000992700720c */ /* 0x000fe20003f26270 */
[----:B--2---:R-:W-:-:S12]  /*7da0*/  @!P0 BRA `(.L_x_12749) ;  /* 0x0000014c00a48947 */ /* 0x004fd80003800000 */
.L_x_12979:
[----:B------:R-:W-:Y:S05]  /*7db0*/  BSYNC B1 ;  /* 0x0000000000017941 */ /* 0x000fea0003800000 */
.L_x_12748:
[----:B------:R-:W-:Y:S05]  /*7dc0*/  @P1 BRA `(.L_x_12750) ;  /* 0x0000003c00481947 */ /* 0x000fea0003800000 */
[----:B0-----:R-:W2:Y:S01]  /*7dd0*/  LDL.64 R6, [R1] ;  /* 0x0000000001067983 */ /* 0x001ea20000100a00 */
[----:B-1----:R-:W2:Y:S03]  /*7de0*/  LDC R0, c[0x0][0x3f4] ;  /* 0x0000fd00ff007b82 */ /* 0x002ea60000000800 */
[----:B---3--:R-:W3:Y:S04]  /*7df0*/  LDL R4, [R1+0x20] ;  /* 0x0000200001047983 */ /* 0x008ee80000100800 */
[----:B------:R-:W4:Y:S01]  /*7e00*/  LDL R3, [R1+0x24] ;  /* 0x0000240001037983 */ /* 0x000f220000100800 */
[----:B------:R-:W-:Y:S01]  /*7e10*/  BSSY B1, `(.L_x_12751) ;  /* 0x000007b000017945 */ /* 0x000fe20003800000 */
[----:B--2---:R-:W-:-:S02]  /*7e20*/  ISETP.GE.AND P0, PT, R6, R0, PT ;  /* 0x000000000600720c */ /* 0x004fc40003f06270 */
[-C--:B---3--:R-:W-:Y:S02]  /*7e30*/  ISETP.GE.AND P1, PT, R4, R0.reuse, PT ;  /* 0x000000000400720c */ /* 0x088fe40003f26270 */
[----:B----4-:R-:W-:-:S09]  /*7e40*/  ISETP.GE.AND P2, PT, R3, R0, PT ;  /* 0x000000000300720c */ /* 0x010fd20003f46270 */
[----:B------:R-:W-:Y:S05]  /*7e50*/  @P0 BRA `(.L_x_12752) ;  /* 0x0000000400d80947 */ /* 0x000fea0003800000 */
        /* <DEDUP_REMOVED lines=26> */
[-C--:B0-----:R-:W-:Y:S02]  /*8000*/  F2FP.F16.E4M3.UNPACK_B R0, R6.reuse.H1 ;  /* 0x00000006ff00723e */ /* 0x081fe400030006ff */
[----:B------:R-:W-:Y:S02]  /*8010*/  LOP3.LUT R29, R29, 0xff0000, R24, 0xf8, !PT ;  /* 0x00ff00001d1d7812 */ /* 0x000fe400078ef818 */
[----:B------:R-:W-:Y:S01]  /*8020*/  F2FP.F16.E4M3.UNPACK_B R32, R31 ;  /* 0x0000001fff20723e */ /* 0x000fe200020006ff */
[--C-:B------:R-:W-:Y:S01]  /*8030*/  HADD2.F32 R15, -RZ, R0.reuse.H1_H1 ;  /* 0x30000000ff0f7230 */ /* 0x100fe20000004100 */
[----:B------:R-:W-:Y:S01]  /*8040*/  F2FP.F16.E4M3.UNPACK_B R28, R27 ;  /* 0x0000001bff1c723e */ /* 0x000fe200020006ff */
[----:B------:R-:W-:Y:S01]  /*8050*/  HADD2.F32 R14, -RZ, R0.H0_H0 ;  /* 0x20000000ff0e7230 */ /* 0x000fe20000004100 */
        /* <DEDUP_REMOVED lines=86> */
.L_x_12752:
[----:B------:R-:W-:Y:S05]  /*85c0*/  BSYNC B1 ;  /* 0x0000000000017941 */ /* 0x000fea0003800000 */
.L_x_12751:
[----:B------:R-:W-:Y:S04]  /*85d0*/  BSSY B1, `(.L_x_12753) ;  /* 0x000007c000017945 */ /* 0x000fe80003800000 */
[----:B------:R-:W-:Y:S05]  /*85e0*/  @P1 BRA `(.L_x_12754) ;  /* 0x0000000400e81947 */ /* 0x000fea0003800000 */
[----:B0-----:R-:W0:Y:S01]  /*85f0*/  LDS.128 R4, [R37+0x10800] ;  /* 0x0108000025047984 */ /* 0x001e220000000c00 */
        /* <DEDUP_REMOVED lines=121> */
.L_x_12754:
[----:B------:R-:W-:Y:S05]  /*8d90*/  BSYNC B1 ;  /* 0x0000000000017941 */ /* 0x000fea0003800000 */
.L_x_12753:
        /* <DEDUP_REMOVED lines=120> */
.L_x_12744:
        /* <DEDUP_REMOVED lines=32> */
.L_x_12985:
[----:B------:R-:W5:Y:S04]  /*9720*/  LDL R4, [R1+0x34] ;  /* 0x0000340001047983 */ /* 0x000f680000100800 */
[----:B------:R-:W2:Y:S01]  /*9730*/  LDL R13, [R1+0x5c] ;  /* 0x00005c00010d7983 */ /* 0x000ea20000100800 */
[----:B------:R-:W-:Y:S01]  /*9740*/  BSSY B1, `(.L_x_12756) ;  /* 0x000002c000017945 */ /* 0x000fe20003800000 */
[----:B------:R-:W-:Y:S02]  /*9750*/  CS2R R8, SRZ ;  /* 0x0000000000087805 */ /* 0x000fe4000001ff00 */
[----:B------:R-:W-:Y:S02]  /*9760*/  CS2R R14, SRZ ;  /* 0x00000000000e7805 */ /* 0x000fe4000001ff00 */
[----:B------:R-:W-:Y:S01]  /*9770*/  CS2R R26, SRZ ;  /* 0x00000000001a7805 */ /* 0x000fe2000001ff00 */
[----:B-----5:R-:W-:Y:S01]  /*9780*/  IMAD R38, R4, R25, RZ ;  /* 0x0000001904267224 */ /* 0x020fe200078e02ff */
[----:B------:R-:W-:-:S02]  /*9790*/  CS2R R4, SRZ ;  /* 0x0000000000047805 */ /* 0x000fc4000001ff00 */
[----:B------:R-:W-:Y:S02]  /*97a0*/  CS2R R24, SRZ ;  /* 0x0000000000187805 */ /* 0x000fe4000001ff00 */
[----:B--2---:R-:W-:Y:S02]  /*97b0*/  LEA.HI R6, R13, R13, RZ, 0x1 ;  /* 0x0000000d0d067211 */ /* 0x004fe400078f08ff */
[----:B------:R-:W-:Y:S02]  /*97c0*/  ISETP.GE.AND P0, PT, R10, R38, PT ;  /* 0x000000260a00720c */ /* 0x000fe40003f06270 */
[----:B------:R-:W-:Y:S02]  /*97d0*/  CS2R R10, SRZ ;  /* 0x00000000000a7805 */ /* 0x000fe4000001ff00 */
[----:B------:R-:W-:Y:S02]  /*97e0*/  LOP3.LUT R12, R6, 0xfffffffe, RZ, 0xc0, !PT ;  /* 0xfffffffe060c7812 */ /* 0x000fe400078ec0ff */
[----:B------:R-:W-:-:S03]  /*97f0*/  CS2R R6, SRZ ;  /* 0x0000000000067805 */ /* 0x000fc6000001ff00 */
[----:B------:R-:W-:Y:S01]  /*9800*/  IMAD.IADD R39, R13, 0x1, -R12 ;  /* 0x000000010d277824 */ /* 0x000fe200078e0a0c */
[----:B------:R-:W-:-:S04]  /*9810*/  CS2R R12, SRZ ;  /* 0x00000000000c7805 */ /* 0x000fc8000001ff00 */
[----:B------:R-:W-:Y:S01]  /*9820*/  SHF.L.U32 R39, R39, 0x1f, RZ ;  /* 0x0000001f27277819 */ /* 0x000fe200000006ff */
[----:B------:R-:W-:Y:S06]  /*9830*/  @P0 BRA `(.L_x_12757) ;  /* 0x0000000000700947 */ /* 0x000fec0003800000 */
[----:B------:R-:W2:Y:S01]  /*9840*/  LDL R28, [R1+0x14] ;  /* 0x00001400011c7983 */ /* 0x000ea20000100800 */
        /* <DEDUP_REMOVED lines=12> */
[----:B----4-:R-:W-:-:S05]  /*9910*/  @!P4 IADD3 R30, P1, R16, R21, RZ ;  /* 0x00000015101ec210 */ /* 0x010fca0007f3e0ff */
[----:B---3--:R-:W-:Y:S02]  /*9920*/  @!P4 IMAD.X R31, R20, 0x1, R5, P1 ;  /* 0x00000001141fc824 */ /* 0x008fe400008e0605 */
[----:B--2---:R-:W-:Y:S01]  /*9930*/  @!P5 IMAD.SHL.U32 R4, R28, 0x10, RZ ;  /* 0x000000101c04d824 */ /* 0x004fe200078e00ff */
[----:B------:R-:W-:-:S04]  /*9940*/  @!P4 IADD3 R28, P0, R16, R3, RZ ;  /* 0x00000003101cc210 */ /* 0x000fc80007f1e0ff */
[----:B------:R-:W-:Y:S01]  /*9950*/  @!P5 IADD3 R32, P2, R4, R3, RZ ;  /* 0x000000030420d210 */ /* 0x000fe20007f5e0ff */
[----:B-1----:R-:W-:Y:S01]  /*9960*/  @!P4 IMAD.X R29, R0, 0x1, R5, P0 ;  /* 0x00000001001dc824 */ /* 0x002fe200000e0605 */
[----:B------:R-:W-:Y:S02]  /*9970*/  @!P5 IADD3 R34, P3, R4, R21, RZ ;  /* 0x000000150422d210 */ /* 0x000fe40007f7e0ff */
[----:B------:R-:W-:Y:S02]  /*9980*/  @!P5 SHF.R.S32.HI R3, RZ, 0x1f, R4 ;  /* 0x0000001fff03d819 */ /* 0x000fe40000011404 */
[----:B------:R-:W-:Y:S01]  /*9990*/  CS2R R4, SRZ ;  /* 0x0000000000047805 */ /* 0x000fe2000001ff00 */
[----:B------:R0:W5:Y:S02]  /*99a0*/  @!P4 LD.E.128 R12, desc[UR42][R28.64] ;  /* 0x0000002a1c0cc980 */ /* 0x000164000c101d00 */
[--C-:B------:R-:W-:Y:S02]  /*99b0*/  @!P5 IMAD.X R33, R0, 0x1, R3.reuse, P2 ;  /* 0x000000010021d824 */ /* 0x100fe400010e0603 */
[----:B------:R-:W-:Y:S01]  /*99c0*/  @!P5 IMAD.X R35, R20, 0x1, R3, P3 ;  /* 0x000000011423d824 */ /* 0x000fe200018e0603 */
[----:B------:R0:W5:Y:S04]  /*99d0*/  @!P4 LD.E.128 R4, desc[UR42][R30.64] ;  /* 0x0000002a1e04c980 */ /* 0x000168000c101d00 */
[----:B------:R0:W5:Y:S04]  /*99e0*/  @!P5 LD.E.128 R24, desc[UR42][R32.64] ;  /* 0x0000002a2018d980 */ /* 0x000168000c101d00 */
[----:B------:R0:W5:Y:S02]  /*99f0*/  @!P5 LD.E.128 R8, desc[UR42][R34.64] ;  /* 0x0000002a2208d980 */ /* 0x000164000c101d00 */
.L_x_12757:
[----:B------:R-:W-:Y:S05]  /*9a00*/  BSYNC B1 ;  /* 0x0000000000017941 */ /* 0x000fea0003800000 */
.L_x_12756:
        /* <DEDUP_REMOVED lines=10> */
.L_x_12986:
[----:B------:R-:W-:Y:S05]  /*9ab0*/  BSYNC B1 ;  /* 0x0000000000017941 */ /* 0x000fea0003800000 */
.L_x_12758:
        /* <DEDUP_REMOVED lines=65> */
[----:B------:R-:W-:Y:S02]  /*9ed0*/  SHF.L.U32 R51, R51, 0x10, RZ ;  /* 0x0000001033337819 */ /* 0x000fe400000006ff */
        /* <DEDUP_REMOVED lines=14> */
[----:B------:R-:W-:Y:S02]  /*9fc0*/  F2FP.F16.E4M3.UNPACK_B R48, R45 ;  /* 0x0000002dff30723e */ /* 0x000fe400020006ff */
[----:B-1----:R-:W-:-:S02]  /*9fd0*/  F2FP.F16.E4M3.UNPACK_B R21, R33 ;  /* 0x00000021ff15723e */ /* 0x002fc400020006ff */
        /* <DEDUP_REMOVED lines=177> */
.L_x_12761:
[----:B------:R-:W-:Y:S05]  /*aaf0*/  BSYNC B1 ;  /* 0x0000000000017941 */ /* 0x000fea0003800000 */
.L_x_12760:
        /* <DEDUP_REMOVED lines=255> */
.L_x_12750:
[----:B------:R-:W-:Y:S05]  /*baf0*/  BSYNC B0 ;  /* 0x0000000000007941 */ /* 0x000fea0003800000 */
.L_x_12743:
        /* <DEDUP_REMOVED lines=8> */
.L_x_12740:
[----:B0-2---:R-:W-:-:S05]  /*bb80*/  IMAD.U32 R0, RZ, RZ, UR36 ;  /* 0x00000024ff007e24 */ /* 0x005fca000f8e00ff */
[----:B------:R-:W-:-:S13]  /*bb90*/  ISETP.NE.AND P0, PT, R0, 0x3, PT ;  /* 0x000000030000780c */ /* 0x000fda0003f05270 */
[----:B------:R-:W-:Y:S05]  /*bba0*/  @!P0 BRA `(.L_x_12762) ;  /* 0x0000000000048947 */ /* 0x000fea0003800000 */
[----:B------:R-:W-:Y:S01]  /*bbb0*/  BPT.TRAP 0x1 ;  /* 0x000000040000795c */ /* 0x000fe20000300000 */
.L_x_12762:
[----:B-1----:R-:W-:Y:S01]  /*bbc0*/  IMAD R3, R22, 0x8, R18 ;  /* 0x0000000816037824 */ /* 0x002fe200078e0212 */
[----:B---3-5:R-:W-:-:S04]  /*bbd0*/  SHF.L.U32 R4, R156, 0x1f, RZ ;  /* 0x0000001f9c047819 */ /* 0x028fc800000006ff */
[----:B------:R0:W1:Y:S01]  /*bbe0*/  SYNCS.PHASECHK.TRANS64.TRYWAIT P1, [R3+URZ+0x19c30], R4 ;  /* 0x019c3004030075a7 */ /* 0x000062000802017f */
[----:B------:R-:W-:Y:S05]  /*bbf0*/  @!P0 BRA `(.L_x_12763) ;  /* 0x0000000000048947 */ /* 0x000fea0003800000 */
[----:B------:R-:W-:Y:S01]  /*bc00*/  BPT.TRAP 0x1 ;  /* 0x000000040000795c */ /* 0x000fe20000300000 */
.L_x_12763:
        /* <DEDUP_REMOVED lines=9> */
.L_x_12764:
[----:B01----:R-:W-:Y:S01]  /*bca0*/  IMAD R4, R22, 0x300, R155 ;  /* 0x0000030016047824 */ /* 0x003fe200078e029b */
        /* <DEDUP_REMOVED lines=11> */
[----:B------:R-:W-:Y:S02]  /*bd60*/  VIADD R20, R6, 0x300 ;  /* 0x0000030006147836 */ /* 0x000fe40000000000 */
[----:B------:R-:W-:Y:S02]  /*bd70*/  VIADD R4, R4, 0x200 ;  /* 0x0000020004047836 */ /* 0x000fe40000000000 */
[----:B----4-:R-:W-:Y:S02]  /*bd80*/  IMAD.MOV.U32 R21, RZ, RZ, -0x3ffffff0 ;  /* 0xc0000010ff157424 */ /* 0x010fe400078e00ff */
        /* <DEDUP_REMOVED lines=19> */
.L_x_12766:
[----:B------:R-:W2:Y:S01]  /*bec0*/  LDL R0, [R1+0x44] ;  /* 0x0000440001007983 */ /* 0x000ea20000100800 */
[----:B------:R-:W0:Y:S03]  /*bed0*/  LDC R4, c[0x0][0x448] ;  /* 0x00011200ff047b82 */ /* 0x000e260000000800 */
[----:B------:R-:W2:Y:S04]  /*bee0*/  LDL R94, [R1+0x30] ;  /* 0x00003000015e7983 */ /* 0x000ea80000100800 */
[----:B------:R-:W3:Y:S04]  /*bef0*/  LDL R10, [R1+0x40] ;  /* 0x00004000010a7983 */ /* 0x000ee80000100800 */
[----:B------:R-:W4:Y:S04]  /*bf00*/  LDL R90, [R1+0x38] ;  /* 0x00003800015a7983 */ /* 0x000f280000100800 */
[----:B------:R-:W5:Y:S04]  /*bf10*/  LDL R92, [R1+0x34] ;  /* 0x00003400015c7983 */ /* 0x000f680000100800 */
[----:B------:R-:W5:Y:S01]  /*bf20*/  LDL R96, [R1+0x10] ;  /* 0x0000100001607983 */ /* 0x000f620000100800 */
[----:B0-----:R-:W-:-:S13]  /*bf30*/  ISETP.NE.AND P4, PT, R4, 0x1, PT ;  /* 0x000000010400780c */ /* 0x001fda0003f85270 */
[----:B------:R-:W0:Y:S08]  /*bf40*/  @P4 LDC R5, c[0x0][0x44c] ;  /* 0x00011300ff054b82 */ /* 0x000e300000000800 */
[----:B------:R-:W1:Y:S01]  /*bf50*/  @P4 LDC R9, c[0x0][0x450] ;  /* 0x00011400ff094b82 */ /* 0x000e620000000800 */
[----:B--2---:R-:W-:-:S04]  /*bf60*/  IMAD.IADD R8, R0, 0x1, R94 ;  /* 0x0000000100087824 */ /* 0x004fc800078e025e */
[----:B0-----:R-:W-:-:S05]  /*bf70*/  @P4 IMAD.HI.U32 R0, R8, R5, RZ ;  /* 0x0000000508004227 */ /* 0x001fca00078e00ff */
[----:B-1----:R-:W-:Y:S01]  /*bf80*/  @P4 SHF.R.U32.HI R8, RZ, R9, R0 ;  /* 0x00000009ff084219 */ /* 0x002fe20000011600 */
[----:B------:R-:W-:-:S04]  /*bf90*/  IMAD.MOV.U32 R5, RZ, RZ, -0x80 ;  /* 0xffffff80ff057424 */ /* 0x000fc800078e00ff */
[----:B------:R-:W0:Y:S01]  /*bfa0*/  SHFL.IDX PT, R9, R8, 0x1, 0x1c1f ;  /* 0x003c1f0008097f89 */ /* 0x000e2200000e0000 */
[----:B------:R-:W-:-:S04]  /*bfb0*/  IMAD R0, R88, R5, 0x80 ;  /* 0x0000008058007424 */ /* 0x000fc800078e0205 */
[----:B------:R-:W-:Y:S02]  /*bfc0*/  VIADD R4, R0, 0x1 ;  /* 0x0000000100047836 */ /* 0x000fe40000000000 */
[----:B----4-:R-:W-:Y:S02]  /*bfd0*/  IMAD.IADD R5, R90, 0x1, R0 ;  /* 0x000000015a057824 */ /* 0x010fe400078e0200 */
[C---:B---3--:R-:W-:Y:S02]  /*bfe0*/  IMAD R4, R10.reuse, -0x2, R4 ;  /* 0xfffffffe0a047824 */ /* 0x048fe400078e0204 */
[----:B------:R-:W-:-:S03]  /*bff0*/  IMAD R5, R10, -0x2, R5 ;  /* 0xfffffffe0a057824 */ /* 0x000fc600078e0205 */
[----:B-----5:R-:W-:-:S04]  /*c000*/  IADD3 R4, -R92, R4, R90 ;  /* 0x000000045c047210 */ /* 0x020fc80007ffe15a */
        /* <DEDUP_REMOVED lines=103> */
[----:B0-----:R-:W-:-:S04]  /*c680*/  FMNMX.FTZ R0, R12, R113, !PT ;  /* 0x000000710c007209 */ /* 0x001fc80007810000 */
[----:B------:R-:W-:Y:S01]  /*c690*/  FSETP.NEU.FTZ.AND P1, PT, R0, -INF , PT ;  /* 0xff8000000000780b */ /* 0x000fe20003f3d000 */
[----:B------:R-:W-:-:S05]  /*c6a0*/  FFMA.FTZ R113, R2, R0, -8 ;  /* 0xc100000002717423 */ /* 0x000fca0000010000 */
[----:B------:R-:W-:Y:S02]  /*c6b0*/  FSEL R113, R113, RZ, P1 ;  /* 0x000000ff71717208 */ /* 0x000fe40000800000 */
[----:B------:R-:W-:Y:S02]  /*c6c0*/  ISETP.GT.AND P1, PT, R5, RZ, PT ;  /* 0x000000ff0500720c */ /* 0x000fe40003f24270 */
[----:B------:R-:W-:Y:S01]  /*c6d0*/  FSEL R25, R25, -INF , P2 ;  /* 0xff80000019197808 */ /* 0x000fe20001000000 */
[----:B------:R-:W-:-:S01]  /*c6e0*/  FFMA.FTZ R8, R2, R11, -R113 ;  /* 0x0000000b02087223 */ /* 0x000fc20000010871 */
[----:B------:R-:W-:Y:S01]  /*c6f0*/  FSEL R11, R24, -INF , P1 ;  /* 0xff800000180b7808 */ /* 0x000fe20000800000 */
        /* <DEDUP_REMOVED lines=12> */
[----:B------:R-:W-:Y:S01]  /*c7c0*/  FMNMX.FTZ R12, R115, R12, !PT ;  /* 0x0000000c730c7209 */ /* 0x000fe20007810000 */
[----:B------:R0:W-:Y:S01]  /*c7d0*/  MUFU.EX2 R4, R14 ;  /* 0x0000000e00047308 */ /* 0x0001e20000000800 */
[----:B------:R-:W-:Y:S02]  /*c7e0*/  ISETP.GT.AND P1, PT, R5, 0x19, PT ;  /* 0x000000190500780c */ /* 0x000fe40003f24270 */
[----:B------:R-:W-:Y:S01]  /*c7f0*/  FMNMX.FTZ R12, R33, R12, !PT ;  /* 0x0000000c210c7209 */ /* 0x000fe20007810000 */
[----:B0-----:R-:W-:-:S01]  /*c800*/  FFMA.FTZ R14, R2, R13, -R113 ;  /* 0x0000000d020e7223 */ /* 0x001fc20000010871 */
[----:B------:R-:W-:-:S02]  /*c810*/  FSEL R13, R36, -INF , P2 ;  /* 0xff800000240d7808 */ /* 0x000fc40001000000 */
[----:B------:R-:W-:Y:S02]  /*c820*/  ISETP.GT.AND P2, PT, R5, 0x20, PT ;  /* 0x000000200500780c */ /* 0x000fe40003f44270 */
[----:B------:R-:W-:Y:S02]  /*c830*/  FSEL R37, R37, -INF , P1 ;  /* 0xff80000025257808 */ /* 0x000fe40000800000 */
[----:B------:R-:W-:Y:S01]  /*c840*/  FMNMX.FTZ R12, R13, R12, !PT ;  /* 0x0000000c0d0c7209 */ /* 0x000fe20007810000 */
[----:B------:R0:W-:Y:S01]  /*c850*/  MUFU.EX2 R10, R14 ;  /* 0x0000000e000a7308 */ /* 0x0001e20000000800 */
[C---:B------:R-:W-:Y:S02]  /*c860*/  ISETP.GT.AND P1, PT, R5.reuse, 0x21, PT ;  /* 0x000000210500780c */ /* 0x040fe40003f24270 */
[----:B------:R-:W-:Y:S02]  /*c870*/  FSEL R117, R40, -INF , P2 ;  /* 0xff80000028757808 */ /* 0x000fe40001000000 */
[----:B------:R-:W-:-:S02]  /*c880*/  ISETP.GT.AND P2, PT, R5, 0x28, PT ;  /* 0x000000280500780c */ /* 0x000fc40003f44270 */
[----:B0-----:R-:W-:Y:S02]  /*c890*/  FMNMX.FTZ R14, R37, R12, !PT ;  /* 0x0000000c250e7209 */ /* 0x001fe40007810000 */
[----:B------:R-:W-:Y:S02]  /*c8a0*/  FSEL R41, R41, -INF , P1 ;  /* 0xff80000029297808 */ /* 0x000fe40000800000 */
[----:B------:R-:W-:Y:S01]  /*c8b0*/  FMNMX.FTZ R14, R117, R14, !PT ;  /* 0x0000000e750e7209 */ /* 0x000fe20007810000 */
[----:B------:R-:W-:-:S01]  /*c8c0*/  FFMA.FTZ R24, R2, R15, -R113 ;  /* 0x0000000f02187223 */ /* 0x000fc20000010871 */
[----:B------:R-:W-:Y:S02]  /*c8d0*/  ISETP.GT.AND P1, PT, R5, 0x29, PT ;  /* 0x000000290500780c */ /* 0x000fe40003f24270 */
[----:B------:R-:W-:Y:S02]  /*c8e0*/  FSEL R15, R44, -INF , P2 ;  /* 0xff8000002c0f7808 */ /* 0x000fe40001000000 */
[----:B------:R-:W-:-:S02]  /*c8f0*/  FMNMX.FTZ R14, R41, R14, !PT ;  /* 0x0000000e290e7209 */ /* 0x000fc40007810000 */
        /* <DEDUP_REMOVED lines=60> */
[----:B------:R-:W-:Y:S02]  /*ccc0*/  ISETP.GT.AND P1, PT, R5, 0x71, PT ;  /* 0x000000710500780c */ /* 0x000fe40003f24270 */
[----:B------:R-:W-:Y:S01]  /*ccd0*/  FSEL R127, R80, -INF , P2 ;  /* 0xff800000507f7808 */ /* 0x000fe20001000000 */
[----:B------:R-:W-:-:S01]  /*cce0*/  FFMA.FTZ R34, R2, R97, -R113 ;  /* 0x0000006102227223 */ /* 0x000fc20000010871 */
[----:B------:R-:W-:-:S02]  /*ccf0*/  ISETP.GT.AND P2, PT, R5, 0x78, PT ;  /* 0x000000780500780c */ /* 0x000fc40003f44270 */
[----:B0-----:R-:W-:Y:S02]  /*cd00*/  FMNMX.FTZ R32, R77, R30, !PT ;  /* 0x0000001e4d207209 */ /* 0x001fe40007810000 */
        /* <DEDUP_REMOVED lines=10> */
[----:B------:R-:W0:Y:S01]  /*cdb0*/  SHFL.BFLY PT, R5, R44, 0x1, 0x1f ;  /* 0x0c201f002c057f89 */ /* 0x000e2200000e0000 */
        /* <DEDUP_REMOVED lines=16> */
[----:B------:R-:W-:-:S07]  /*cec0*/  FFMA.FTZ R25, R2, R33, -R46 ;  /* 0x0000002102197223 */ /* 0x000fce000001082e */
[----:B------:R-:W3:Y:S01]  /*ced0*/  MUFU.EX2 R27, R27 ;  /* 0x0000001b001b7308 */ /* 0x000ee20000000800 */
[----:B------:R-:W-:-:S07]  /*cee0*/  FFMA.FTZ R33, R2, R15, -R46 ;  /* 0x0000000f02217223 */ /* 0x000fce000001082e */
[----:B------:R-:W4:Y:S01]  /*cef0*/  MUFU.EX2 R31, R31 ;  /* 0x0000001f001f7308 */ /* 0x000f220000000800 */
[----:B------:R-:W-:-:S01]  /*cf00*/  FFMA.FTZ R29, R2, R13, -R46 ;  /* 0x0000000d021d7223 */ /* 0x000fc2000001082e */
[----:B------:R-:W-:-:S06]  /*cf10*/  FFMA.FTZ R15, R2, R49, -R46 ;  /* 0x00000031020f7223 */ /* 0x000fcc000001082e */
[----:B------:R-:W5:Y:S01]  /*cf20*/  MUFU.EX2 R48, R48 ;  /* 0x0000003000307308 */ /* 0x000f620000000800 */
[----:B0-----:R-:W-:-:S01]  /*cf30*/  FADD.FTZ R49, R9, R4 ;  /* 0x0000000409317221 */ /* 0x001fc20000010000 */
[----:B------:R-:W-:Y:S01]  /*cf40*/  FFMA.FTZ R39, R2, R39, -R113 ;  /* 0x0000002702277223 */ /* 0x000fe20000010871 */
[----:B-1----:R-:W-:-:S05]  /*cf50*/  FADD.FTZ R58, R148, R11 ;  /* 0x0000000b943a7221 */ /* 0x002fca0000010000 */
[----:B------:R-:W0:Y:S01]  /*cf60*/  MUFU.EX2 R150, R150 ;  /* 0x0000009600967308 */ /* 0x000e220000000800 */
[----:B------:R-:W-:-:S01]  /*cf70*/  FFMA.FTZ R50, R2, R37, -R46 ;  /* 0x0000002502327223 */ /* 0x000fc2000001082e */
[----:B--2---:R-:W-:-:S06]  /*cf80*/  FADD.FTZ R60, R8, R49 ;  /* 0x00000031083c7221 */ /* 0x004fcc0000010000 */
[----:B------:R-:W1:Y:S01]  /*cf90*/  MUFU.EX2 R35, R35 ;  /* 0x0000002300237308 */ /* 0x000e620000000800 */
[----:B------:R-:W-:-:S01]  /*cfa0*/  FFMA.FTZ R54, R2, R53, -R46 ;  /* 0x0000003502367223 */ /* 0x000fc2000001082e */
[----:B------:R-:W-:Y:S01]  /*cfb0*/  FFMA.FTZ R13, R2, R41, -R46 ;  /* 0x00000029020d7223 */ /* 0x000fe2000001082e */
[----:B---3--:R-:W-:-:S05]  /*cfc0*/  FADD.FTZ R53, R27, R58 ;  /* 0x0000003a1b357221 */ /* 0x008fca0000010000 */
[----:B------:R-:W2:Y:S01]  /*cfd0*/  MUFU.EX2 R25, R25 ;  /* 0x0000001900197308 */ /* 0x000ea20000000800 */
[----:B------:R-:W-:-:S01]  /*cfe0*/  FFMA.FTZ R144, R2, R117, -R46 ;  /* 0x0000007502907223 */ /* 0x000fc2000001082e */
[----:B------:R-:W-:Y:S01]  /*cff0*/  FFMA.FTZ R41, R2, R57, -R46 ;  /* 0x0000003902297223 */ /* 0x000fe2000001082e */
[----:B----4-:R-:W-:-:S01]  /*d000*/  FADD.FTZ R57, R31, R60 ;  /* 0x0000003c1f397221 */ /* 0x010fc20000010000 */
[----:B------:R-:W-:-:S04]  /*d010*/  FFMA.FTZ R43, R2, R43, -R113 ;  /* 0x0000002b022b7223 */ /* 0x000fc80000010871 */
[----:B------:R-:W3:Y:S01]  /*d020*/  MUFU.EX2 R29, R29 ;  /* 0x0000001d001d7308 */ /* 0x000ee20000000800 */
[----:B-----5:R-:W-:-:S01]  /*d030*/  FADD.FTZ R53, R48, R53 ;  /* 0x0000003530357221 */ /* 0x020fc20000010000 */
[----:B------:R-:W-:-:S06]  /*d040*/  FADD.FTZ R62, R10, R57 ;  /* 0x000000390a3e7221 */ /* 0x000fcc0000010000 */
[----:B------:R-:W4:Y:S01]  /*d050*/  MUFU.EX2 R39, R39 ;  /* 0x0000002700277308 */ /* 0x000f220000000800 */
[----:B0-----:R-:W-:-:S07]  /*d060*/  FADD.FTZ R60, R150, R53 ;  /* 0x00000035963c7221 */ /* 0x001fce0000010000 */
[----:B------:R-:W0:Y:S01]  /*d070*/  MUFU.EX2 R50, R50 ;  /* 0x0000003200327308 */ /* 0x000e220000000800 */
[----:B-1----:R-:W-:-:S01]  /*d080*/  FADD.FTZ R53, R35, R62 ;  /* 0x0000003e23357221 */ /* 0x002fc20000010000 */
[----:B------:R-:W-:Y:S01]  /*d090*/  FFMA.FTZ R47, R2, R47, -R113 ;  /* 0x0000002f022f7223 */ /* 0x000fe20000010871 */
        /* <DEDUP_REMOVED lines=9> */
[----:B------:R-:W-:Y:S01]  /*d130*/  FFMA.FTZ R51, R2, R51, -R113 ;  /* 0x0000003302337223 */ /* 0x000fe20000010871 */
[----:B0-----:R-:W-:-:S05]  /*d140*/  FADD.FTZ R53, R50, R53 ;  /* 0x0000003532357221 */ /* 0x001fca0000010000 */
[----:B------:R-:W0:Y:S01]  /*d150*/  MUFU.EX2 R33, R33 ;  /* 0x0000002100217308 */ /* 0x000e220000000800 */
[----:B------:R-:W-:-:S07]  /*d160*/  FADD.FTZ R62, R14, R57 ;  /* 0x000000390e3e7221 */ /* 0x000fce0000010000 */
[----:B------:R-:W4:Y:S01]  /*d170*/  MUFU.EX2 R47, R47 ;  /* 0x0000002f002f7308 */ /* 0x000f220000000800 */
[----:B-1----:R-:W-:-:S01]  /*d180*/  FADD.FTZ R60, R144, R53 ;  /* 0x00000035903c7221 */ /* 0x002fc20000010000 */
[----:B------:R-:W-:-:S06]  /*d190*/  FFMA.FTZ R37, R2, R89, -R46 ;  /* 0x0000005902257223 */ /* 0x000fcc000001082e */
[----:B------:R-:W1:Y:S01]  /*d1a0*/  MUFU.EX2 R52, R52 ;  /* 0x0000003400347308 */ /* 0x000e620000000800 */
[----:B------:R-:W-:Y:S01]  /*d1b0*/  F2FP.SATFINITE.E4M3.F32.PACK_AB_MERGE_C R149, R31, R8, RZ ;  /* 0x000000081f95723e */ /* 0x000fe200048070ff */
[----:B------:R-:W-:Y:S01]  /*d1c0*/  FFMA.FTZ R55, R2, R55, -R113 ;  /* 0x0000003702377223 */ /* 0x000fe20000010871 */
[----:B--2---:R-:W-:-:S05]  /*d1d0*/  FADD.FTZ R31, R43, R62 ;  /* 0x0000003e2b1f7221 */ /* 0x004fca0000010000 */
[----:B------:R-:W2:Y:S01]  /*d1e0*/  MUFU.EX2 R146, R146 ;  /* 0x0000009200927308 */ /* 0x000ea20000000800 */
[----:B---3--:R-:W-:-:S01]  /*d1f0*/  FADD.FTZ R60, R13, R60 ;  /* 0x0000003c0d3c7221 */ /* 0x008fc20000010000 */
[----:B------:R-:W-:Y:S01]  /*d200*/  F2FP.SATFINITE.E4M3.F32.PACK_AB_MERGE_C R151, R39, R12, RZ ;  /* 0x0000000c2797723e */ /* 0x000fe200048070ff */
[----:B------:R-:W-:-:S05]  /*d210*/  FADD.FTZ R12, R24, R31 ;  /* 0x0000001f180c7221 */ /* 0x000fca0000010000 */
[----:B------:R-:W3:Y:S01]  /*d220*/  MUFU.EX2 R51, R51 ;  /* 0x0000003300337308 */ /* 0x000ee20000000800 */
[----:B------:R-:W-:Y:S01]  /*d230*/  F2FP.SATFINITE.E4M3.F32.PACK_AB_MERGE_C R39, R48, R27, RZ ;  /* 0x0000001b3027723e */ /* 0x000fe200048070ff */
[----:B0-----:R-:W-:-:S06]  /*d240*/  FADD.FTZ R27, R33, R60 ;  /* 0x0000003c211b7221 */ /* 0x001fcc0000010000 */
[----:B------:R-:W0:Y:S01]  /*d250*/  MUFU.EX2 R15, R15 ;  /* 0x0000000f000f7308 */ /* 0x000e220000000800 */
[----:B------:R-:W-:-:S01]  /*d260*/  FFMA.FTZ R140, R2, R121, -R46 ;  /* 0x00000079028c7223 */ /* 0x000fc2000001082e */
[----:B----4-:R-:W-:Y:S01]  /*d270*/  FADD.FTZ R31, R47, R12 ;  /* 0x0000000c2f1f7221 */ /* 0x010fe20000010000 */
[----:B------:R-:W-:-:S01]  /*d280*/  FFMA.FTZ R59, R2, R59, -R113 ;  /* 0x0000003b023b7223 */ /* 0x000fc20000010871 */
[----:B------:R-:W-:-:S04]  /*d290*/  F2FP.SATFINITE.E4M3.F32.PACK_AB_MERGE_C R50, R50, R29, RZ ;  /* 0x0000001d3232723e */ /* 0x000fc800048070ff */
[----:B------:R-:W4:Y:S01]  /*d2a0*/  MUFU.EX2 R37, R37 ;  /* 0x0000002500257308 */ /* 0x000f220000000800 */
[----:B-1----:R-:W-:-:S01]  /*d2b0*/  FADD.FTZ R29, R52, R27 ;  /* 0x0000001b341d7221 */ /* 0x002fc20000010000 */
[----:B------:R-:W-:-:S06]  /*d2c0*/  FADD.FTZ R48, R26, R31 ;  /* 0x0000001f1a307221 */ /* 0x000fcc0000010000 */
[----:B------:R-:W1:Y:S01]  /*d2d0*/  MUFU.EX2 R55, R55 ;  /* 0x0000003700377308 */ /* 0x000e620000000800 */
[----:B--2---:R-:W-:-:S01]  /*d2e0*/  FADD.FTZ R12, R146, R29 ;  /* 0x0000001d920c7221 */ /* 0x004fc20000010000 */
[----:B------:R-:W-:-:S06]  /*d2f0*/  FFMA.FTZ R99, R2, R99, -R113 ;  /* 0x0000006302637223 */ /* 0x000fcc0000010871 */
[----:B------:R-:W2:Y:S01]  /*d300*/  MUFU.EX2 R54, R54 ;  /* 0x0000003600367308 */ /* 0x000ea20000000800 */
[----:B------:R-:W-:-:S01]  /*d310*/  FFMA.FTZ R45, R2, R91, -R46 ;  /* 0x0000005b022d7223 */ /* 0x000fc2000001082e */
[----:B------:R-:W-:Y:S01]  /*d320*/  F2FP.SATFINITE.E4M3.F32.PACK_AB_MERGE_C R149, R4, R9, R149 ;  /* 0x000000090495723e */ /* 0x000fe20004807095 */
[----:B------:R-:W-:-:S05]  /*d330*/  FFMA.FTZ R81, R2, R63, -R113 ;  /* 0x0000003f02517223 */ /* 0x000fca0000010871 */
[----:B------:R5:W2:Y:S01]  /*d340*/  MUFU.EX2 R30, R34 ;  /* 0x00000022001e7308 */ /* 0x000aa20000000800 */
[----:B---3--:R-:W-:-:S01]  /*d350*/  FADD.FTZ R9, R51, R48 ;  /* 0x0000003033097221 */ /* 0x008fc20000010000 */
[----:B------:R-:W-:Y:S02]  /*d360*/  VIADD R3, R3, 0x19c40 ;  /* 0x00019c4003037836 */ /* 0x000fe40000000000 */
[----:B0-----:R-:W-:-:S04]  /*d370*/  FADD.FTZ R12, R15, R12 ;  /* 0x0000000c0f0c7221 */ /* 0x001fc80000010000 */
[----:B------:R-:W0:Y:S01]  /*d380*/  MUFU.EX2 R140, R140 ;  /* 0x0000008c008c7308 */ /* 0x000e220000000800 */
[----:B------:R-:W-:-:S01]  /*d390*/  FFMA.FTZ R56, R2, R61, -R46 ;  /* 0x0000003d02387223 */ /* 0x000fc2000001082e */
[----:B------:R-:W-:-:S06]  /*d3a0*/  FADD.FTZ R4, R28, R9 ;  /* 0x000000091c047221 */ /* 0x000fcc0000010000 */
[----:B------:R-:W3:Y:S01]  /*d3b0*/  MUFU.EX2 R59, R59 ;  /* 0x0000003b003b7308 */ /* 0x000ee20000000800 */
[----:B-----5:R-:W-:-:S01]  /*d3c0*/  FFMA.FTZ R34, R2, R101, -R113 ;  /* 0x0000006502227223 */ /* 0x020fc20000010871 */
[----:B------:R-:W-:Y:S01]  /*d3d0*/  PRMT R3, R96, 0x654, R3 ;  /* 0x0000065460037816 */ /* 0x000fe20000000003 */
[----:B----4-:R-:W-:-:S05]  /*d3e0*/  FADD.FTZ R9, R37, R12 ;  /* 0x0000000c25097221 */ /* 0x010fca0000010000 */
[----:B------:R-:W4:Y:S01]  /*d3f0*/  MUFU.EX2 R41, R41 ;  /* 0x0000002900297308 */ /* 0x000f220000000800 */
[----:B------:R-:W-:-:S01]  /*d400*/  FFMA.FTZ R142, R2, R123, -R46 ;  /* 0x0000007b028e7223 */ /* 0x000fc2000001082e */
[C---:B-1----:R-:W-:Y:S01]  /*d410*/  F2FP.SATFINITE.E4M3.F32.PACK_AB_MERGE_C R147, R55.reuse, R28, RZ ;  /* 0x0000001c3793723e */ /* 0x042fe200048070ff */
[----:B------:R-:W-:-:S05]  /*d420*/  FADD.FTZ R55, R55, R4 ;  /* 0x0000000437377221 */ /* 0x000fca0000010000 */
[----:B------:R-:W1:Y:S01]  /*d430*/  MUFU.EX2 R32, R99 ;  /* 0x0000006300207308 */ /* 0x000e620000000800 */
[----:B------:R-:W-:-:S01]  /*d440*/  FFMA.FTZ R63, R2, R67, -R113 ;  /* 0x00000043023f7223 */ /* 0x000fc20000010871 */
[----:B------:R5:W-:Y:S01]  /*d450*/  SYNCS.ARRIVE.TRANS64.RED.A1T0 RZ, [R3+URZ], RZ ;  /* 0x000000ff03ff79a7 */ /* 0x000be2000810043f */
[----:B--2---:R-:W-:-:S05]  /*d460*/  FADD.FTZ R9, R54, R9 ;  /* 0x0000000936097221 */ /* 0x004fca0000010000 */
[----:B------:R-:W2:Y:S01]  /*d470*/  MUFU.EX2 R45, R45 ;  /* 0x0000002d002d7308 */ /* 0x000ea20000000800 */
[----:B------:R-:W-:-:S01]  /*d480*/  FADD.FTZ R12, R30, R55 ;  /* 0x000000371e0c7221 */ /* 0x000fc20000010000 */
[----:B-----5:R-:W-:-:S06]  /*d490*/  FFMA.FTZ R3, R2, R65, -R46 ;  /* 0x0000004102037223 */ /* 0x020fcc000001082e */
[----:B------:R-:W5:Y:S01]  /*d4a0*/  MUFU.EX2 R81, R81 ;  /* 0x0000005100517308 */ /* 0x000f620000000800 */
[----:B------:R-:W-:-:S01]  /*d4b0*/  FFMA.FTZ R36, R2, R103, -R113 ;  /* 0x0000006702247223 */ /* 0x000fc20000010871 */
[----:B------:R-:W-:Y:S01]  /*d4c0*/  F2FP.SATFINITE.E4M3.F32.PACK_AB_MERGE_C R151, R35, R10, R151 ;  /* 0x0000000a2397723e */ /* 0x000fe20004807097 */
[----:B0-----:R-:W-:-:S05]  /*d4d0*/  FADD.FTZ R10, R140, R9 ;  /* 0x000000098c0a7221 */ /* 0x001fca0000010000 */
[----:B------:R-:W0:Y:S01]  /*d4e0*/  MUFU.EX2 R56, R56 ;  /* 0x0000003800387308 */ /* 0x000e220000000800 */
[----:B------:R-:W-:-:S01]  /*d4f0*/  FFMA.FTZ R49, R2, R93, -R46 ;  /* 0x0000005d02317223 */ /* 0x000fc2000001082e */
[----:B------:R-:W-:Y:S01]  /*d500*/  FFMA.FTZ R67, R2, R71, -R113 ;  /* 0x0000004702437223 */ /* 0x000fe20000010871 */
[----:B---3--:R-:W-:-:S05]  /*d510*/  FADD.FTZ R9, R59, R12 ;  /* 0x0000000c3b097221 */ /* 0x008fca0000010000 */
[----:B------:R-:W3:Y:S01]  /*d520*/  MUFU.EX2 R34, R34 ;  /* 0x0000002200227308 */ /* 0x000ee20000000800 */
[----:B----4-:R-:W-:-:S01]  /*d530*/  FADD.FTZ R10, R41, R10 ;  /* 0x0000000a290a7221 */ /* 0x010fc20000010000 */
[----:B------:R-:W-:-:S06]  /*d540*/  FFMA.FTZ R58, R2, R69, -R46 ;  /* 0x00000045023a7223 */ /* 0x000fcc000001082e */
[----:B------:R-:W4:Y:S01]  /*d550*/  MUFU.EX2 R142, R142 ;  /* 0x0000008e008e7308 */ /* 0x000f220000000800 */
[----:B-1----:R-:W-:-:S01]  /*d560*/  FADD.FTZ R12, R32, R9 ;  /* 0x00000009200c7221 */ /* 0x002fc20000010000 */
[----:B------:R-:W-:-:S06]  /*d570*/  FFMA.FTZ R38, R2, R105, -R113 ;  /* 0x0000006902267223 */ /* 0x000fcc0000010871 */
[----:B------:R-:W1:Y:S01]  /*d580*/  MUFU.EX2 R63, R63 ;  /* 0x0000003f003f7308 */ /* 0x000e620000000800 */
[----:B--2---:R-:W-:-:S01]  /*d590*/  FADD.FTZ R9, R45, R10 ;  /* 0x0000000a2d097221 */ /* 0x004fc20000010000 */
[----:B-----5:R-:W-:-:S06]  /*d5a0*/  F2FP.SATFINITE.E4M3.F32.PACK_AB_MERGE_C R141, R81, R32, RZ ;  /* 0x00000020518d723e */ /* 0x020fcc00048070ff */
[----:B------:R-:W2:Y:S01]  /*d5b0*/  MUFU.EX2 R3, R3 ;  /* 0x0000000300037308 */ /* 0x000ea20000000800 */
[----:B------:R-:W-:-:S01]  /*d5c0*/  FADD.FTZ R81, R81, R12 ;  /* 0x0000000c51517221 */ /* 0x000fc20000010000 */
[----:B------:R-:W-:-:S06]  /*d5d0*/  FFMA.FTZ R71, R2, R75, -R113 ;  /* 0x0000004b02477223 */ /* 0x000fcc0000010871 */
[----:B------:R-:W5:Y:S01]  /*d5e0*/  MUFU.EX2 R36, R36 ;  /* 0x0000002400247308 */ /* 0x000f620000000800 */
[----:B------:R-:W-:-:S01]  /*d5f0*/  FFMA.FTZ R125, R2, R125, -R46 ;  /* 0x0000007d027d7223 */ /* 0x000fc2000001082e */
[----:B0-----:R-:W-:-:S06]  /*d600*/  FADD.FTZ R9, R56, R9 ;  /* 0x0000000938097221 */ /* 0x001fcc0000010000 */
[----:B------:R-:W0:Y:S01]  /*d610*/  MUFU.EX2 R49, R49 ;  /* 0x0000003100317308 */ /* 0x000e220000000800 */
[----:B------:R-:W-:-:S01]  /*d620*/  FFMA.FTZ R40, R2, R107, -R113 ;  /* 0x0000006b02287223 */ /* 0x000fc20000010871 */
[----:B------:R-:W-:-:S06]  /*d630*/  FFMA.FTZ R75, R2, R79, -R113 ;  /* 0x0000004f024b7223 */ /* 0x000fcc0000010871 */
[----:B------:R-:W0:Y:S01]  /*d640*/  MUFU.EX2 R67, R67 ;  /* 0x0000004300437308 */ /* 0x000e220000000800 */
[----:B---3--:R-:W-:-:S01]  /*d650*/  FADD.FTZ R12, R34, R81 ;  /* 0x00000051220c7221 */ /* 0x008fc20000010000 */
[C-C-:B------:R-:W-:Y:S01]  /*d660*/  FFMA.FTZ R73, R2.reuse, R73, -R46.reuse ;  /* 0x0000004902497223 */ /* 0x140fe2000001082e */
[----:B------:R-:W-:-:S05]  /*d670*/  FFMA.FTZ R95, R2, R95, -R46 ;  /* 0x0000005f025f7223 */ /* 0x000fca000001082e */
[----:B------:R-:W3:Y:S01]  /*d680*/  MUFU.EX2 R58, R58 ;  /* 0x0000003a003a7308 */ /* 0x000ee20000000800 */
[----:B----4-:R-:W-:-:S01]  /*d690*/  FADD.FTZ R10, R142, R9 ;  /* 0x000000098e0a7221 */ /* 0x010fc20000010000 */
[----:B------:R-:W-:Y:S01]  /*d6a0*/  F2FP.SATFINITE.E4M3.F32.PACK_AB_MERGE_C R148, R11, R148, R39 ;  /* 0x000000940b94723e */ /* 0x000fe20004807027 */
[----:B------:R-:W-:-:S01]  /*d6b0*/  FFMA.FTZ R77, R2, R77, -R46 ;  /* 0x0000004d024d7223 */ /* 0x000fc2000001082e */
[----:B------:R-:W4:Y:S04]  /*d6c0*/  @P4 LDC R11, c[0x0][0x44c] ;  /* 0x00011300ff0b4b82 */ /* 0x000f280000000800 */
[----:B------:R-:W3:Y:S01]  /*d6d0*/  MUFU.EX2 R38, R38 ;  /* 0x0000002600267308 */ /* 0x000ee20000000800 */
[----:B-1----:R-:W-:-:S01]  /*d6e0*/  FADD.FTZ R9, R63, R12 ;  /* 0x0000000c3f097221 */ /* 0x002fc20000010000 */
[----:B--2---:R-:W-:-:S06]  /*d6f0*/  FADD.FTZ R10, R3, R10 ;  /* 0x0000000a030a7221 */ /* 0x004fcc0000010000 */
[----:B------:R-:W1:Y:S01]  /*d700*/  MUFU.EX2 R8, R125 ;  /* 0x0000007d00087308 */ /* 0x000e620000000800 */
[----:B------:R-:W-:Y:S01]  /*d710*/  F2FP.SATFINITE.E4M3.F32.PACK_AB_MERGE_C R145, R47, R24, RZ ;  /* 0x000000182f91723e */ /* 0x000fe200048070ff */
[----:B-----5:R-:W-:Y:S01]  /*d720*/  FADD.FTZ R12, R36, R9 ;  /* 0x00000009240c7221 */ /* 0x020fe20000010000 */
[----:B------:R-:W-:-:S01]  /*d730*/  FFMA.FTZ R42, R2, R109, -R113 ;  /* 0x0000006d022a7223 */ /* 0x000fc20000010871 */
[C-C-:B------:R-:W-:Y:S01]  /*d740*/  FFMA.FTZ R127, R2.reuse, R127, -R46.reuse ;  /* 0x0000007f027f7223 */ /* 0x140fe2000001082e */
[----:B------:R-:W-:-:S01]  /*d750*/  FFMA.FTZ R97, R2, R97, -R46 ;  /* 0x0000006102617223 */ /* 0x000fc2000001082e */
[C-C-:B------:R-:W-:Y:S01]  /*d760*/  FFMA.FTZ R129, R2.reuse, R129, -R46.reuse ;  /* 0x0000008102817223 */ /* 0x140fe2000001082e */
[----:B------:R-:W2:Y:S01]  /*d770*/  @P4 LDC R24, c[0x0][0x450] ;  /* 0x00011400ff184b82 */ /* 0x000ea20000000800 */
[----:B------:R-:W5:Y:S01]  /*d780*/  MUFU.EX2 R71, R71 ;  /* 0x0000004700477308 */ /* 0x000f620000000800 */
[----:B------:R-:W-:-:S01]  /*d790*/  FFMA.FTZ R46, R2, R85, -R46 ;  /* 0x00000055022e7223 */ /* 0x000fc2000001082e */
[----:B0-----:R-:W-:-:S06]  /*d7a0*/  FADD.FTZ R9, R49, R10 ;  /* 0x0000000a31097221 */ /* 0x001fcc0000010000 */
[----:B------:R-:W0:Y:S01]  /*d7b0*/  MUFU.EX2 R27, R73 ;  /* 0x00000049001b7308 */ /* 0x000e220000000800 */
[C---:B------:R-:W-:Y:S01]  /*d7c0*/  F2FP.SATFINITE.E4M3.F32.PACK_AB_MERGE_C R143, R67.reuse, R36, RZ ;  /* 0x00000024438f723e */ /* 0x040fe200048070ff */
[----:B------:R-:W-:-:S06]  /*d7d0*/  FADD.FTZ R67, R67, R12 ;  /* 0x0000000c43437221 */ /* 0x000fcc0000010000 */
[----:B------:R-:W-:Y:S01]  /*d7e0*/  MUFU.EX2 R40, R40 ;  /* 0x0000002800287308 */ /* 0x000fe20000000800 */
[----:B------:R-:W-:-:S07]  /*d7f0*/  FFMA.FTZ R79, R2, R83, -R113 ;  /* 0x00000053024f7223 */ /* 0x000fce0000010871 */
[----:B------:R-:W4:Y:S01]  /*d800*/  MUFU.EX2 R75, R75 ;  /* 0x0000004b004b7308 */ /* 0x000f220000000800 */
[----:B---3--:R-:W-:-:S07]  /*d810*/  FADD.FTZ R9, R58, R9 ;  /* 0x000000093a097221 */ /* 0x008fce0000010000 */
[----:B------:R-:W-:Y:S01]  /*d820*/  MUFU.EX2 R95, R95 ;  /* 0x0000005f005f7308 */ /* 0x000fe20000000800 */
[----:B------:R-:W-:-:S07]  /*d830*/  F2FP.SATFINITE.E4M3.F32.PACK_AB_MERGE_C R145, R43, R14, R145 ;  /* 0x0000000e2b91723e */ /* 0x000fce0004807091 */
[----:B------:R-:W3:Y:S01]  /*d840*/  MUFU.EX2 R4, R77 ;  /* 0x0000004d00047308 */ /* 0x000ee20000000800 */
[----:B------:R-:W-:Y:S01]  /*d850*/  F2FP.SATFINITE.E4M3.F32.PACK_AB_MERGE_C R49, R58, R49, RZ ;  /* 0x000000313a31723e */ /* 0x000fe200048070ff */
[C-C-:B------:R-:W-:Y:S01]  /*d860*/  FFMA.FTZ R44, R2.reuse, R111, -R113.reuse ;  /* 0x0000006f022c7223 */ /* 0x140fe20000010871 */
[----:B------:R-:W-:-:S01]  /*d870*/  FFMA.FTZ R83, R2, R87, -R113 ;  /* 0x0000005702537223 */ /* 0x000fc20000010871 */
[----:B------:R-:W-:Y:S01]  /*d880*/  FADD.FTZ R14, R38, R67 ;  /* 0x00000043260e7221 */ /* 0x000fe20000010000 */
[----:B-1----:R-:W-:-:S03]  /*d890*/  FADD.FTZ R12, R8, R9 ;  /* 0x00000009080c7221 */ /* 0x002fc60000010000 */
[----:B------:R-:W1:Y:S01]  /*d8a0*/  MUFU.EX2 R42, R42 ;  /* 0x0000002a002a7308 */ /* 0x000e620000000800 */
[----:B------:R-:W-:Y:S01]  /*d8b0*/  F2FP.SATFINITE.E4M3.F32.PACK_AB_MERGE_C R142, R3, R142, R49 ;  /* 0x0000008e038e723e */ /* 0x000fe20004807031 */
[----:B-----5:R-:W-:-:S06]  /*d8c0*/  FADD.FTZ R3, R71, R14 ;  /* 0x0000000e47037221 */ /* 0x020fcc0000010000 */
[----:B------:R-:W-:Y:S01]  /*d8d0*/  MUFU.EX2 R129, R129 ;  /* 0x0000008100817308 */ /* 0x000fe20000000800 */
[----:B0-----:R-:W-:-:S07]  /*d8e0*/  FADD.FTZ R12, R27, R12 ;  /* 0x0000000c1b0c7221 */ /* 0x001fce0000010000 */
[----:B------:R-:W0:Y:S01]  /*d8f0*/  MUFU.EX2 R46, R46 ;  /* 0x0000002e002e7308 */ /* 0x000e220000000800 */
[----:B----4-:R-:W-:-:S07]  /*d900*/  F2FP.SATFINITE.E4M3.F32.PACK_AB_MERGE_C R137, R75, R40, RZ ;  /* 0x000000284b89723e */ /* 0x010fce00048070ff */
[----:B------:R-:W4:Y:S01]  /*d910*/  MUFU.EX2 R127, R127 ;  /* 0x0000007f007f7308 */ /* 0x000f220000000800 */
[----:B------:R-:W-:-:S01]  /*d920*/  FADD.FTZ R40, R40, R3 ;  /* 0x0000000328287221 */ /* 0x000fc20000010000 */
[----:B---3--:R-:W-:-:S06]  /*d930*/  F2FP.SATFINITE.E4M3.F32.PACK_AB_MERGE_C R136, R4, R95, RZ ;  /* 0x0000005f0488723e */ /* 0x008fcc00048070ff */
[----:B------:R-:W3:Y:S01]  /*d940*/  MUFU.EX2 R79, R79 ;  /* 0x0000004f004f7308 */ /* 0x000ee20000000800 */
[----:B------:R-:W-:-:S07]  /*d950*/  FADD.FTZ R95, R95, R12 ;  /* 0x0000000c5f5f7221 */ /* 0x000fce0000010000 */
[----:B------:R-:W5:Y:S01]  /*d960*/  MUFU.EX2 R10, R97 ;  /* 0x00000061000a7308 */ /* 0x000f620000000800 */
[----:B------:R-:W-:-:S01]  /*d970*/  FADD.FTZ R75, R75, R40 ;  /* 0x000000284b4b7221 */ /* 0x000fc20000010000 */
[----:B------:R-:W-:-:S06]  /*d980*/  @P4 IMAD.HI.U32 R9, R94, R11, RZ ;  /* 0x0000000b5e094227 */ /* 0x000fcc00078e00ff */
[----:B------:R-:W-:Y:S08]  /*d990*/  MUFU.EX2 R44, R44 ;  /* 0x0000002c002c7308 */ /* 0x000ff00000000800 */
[----:B------:R-:W5:Y:S01]  /*d9a0*/  MUFU.EX2 R83, R83 ;  /* 0x0000005300537308 */ /* 0x000f620000000800 */
[----:B------:R-:W-:-:S01]  /*d9b0*/  FADD.FTZ R4, R4, R95 ;  /* 0x0000005f04047221 */ /* 0x000fc20000010000 */
[----:B------:R-:W-:Y:S01]  /*d9c0*/  F2FP.SATFINITE.E4M3.F32.PACK_AB_MERGE_C R136, R27, R8, R136 ;  /* 0x000000081b88723e */ /* 0x000fe20004807088 */
[----:B------:R-:W-:-:S02]  /*d9d0*/  IMAD.MOV.U32 R11, RZ, RZ, R94 ;  /* 0x000000ffff0b7224 */ /* 0x000fc400078e005e */
[----:B-1----:R-:W-:Y:S01]  /*d9e0*/  FADD.FTZ R8, R42, R75 ;  /* 0x0000004b2a087221 */ /* 0x002fe20000010000 */
[----:B0-----:R-:W-:Y:S01]  /*d9f0*/  F2FP.SATFINITE.E4M3.F32.PACK_AB_MERGE_C R138, R46, R129, RZ ;  /* 0x000000812e8a723e */ /* 0x001fe200048070ff */
[----:B----4-:R-:W-:Y:S01]  /*da00*/  FADD.FTZ R3, R127, R4 ;  /* 0x000000047f037221 */ /* 0x010fe20000010000 */
[----:B--2---:R-:W-:Y:S01]  /*da10*/  @P4 SHF.R.U32.HI R11, RZ, R24, R9 ;  /* 0x00000018ff0b4219 */ /* 0x004fe20000011609 */
[----:B---3--:R-:W-:Y:S01]  /*da20*/  FADD.FTZ R9, R79, R8 ;  /* 0x000000084f097221 */ /* 0x008fe20000010000 */
[C---:B-----5:R-:W-:Y:S01]  /*da30*/  F2FP.SATFINITE.E4M3.F32.PACK_AB_MERGE_C R138, R10.reuse, R127, R138 ;  /* 0x0000007f0a8a723e */ /* 0x060fe2000480708a */
[----:B------:R-:W-:Y:S01]  /*da40*/  FADD.FTZ R10, R10, R3 ;  /* 0x000000030a0a7221 */ /* 0x000fe20000010000 */
[----:B------:R-:W-:Y:S02]  /*da50*/  IADD3 R8, R11, R90, -R92 ;  /* 0x0000005a0b087210 */ /* 0x000fe40007ffe85c */
[----:B------:R-:W-:Y:S01]  /*da60*/  F2FP.SATFINITE.E4M3.F32.PACK_AB_MERGE_C R3, R83, R44, RZ ;  /* 0x0000002c5303723e */ /* 0x000fe200048070ff */
[----:B------:R-:W-:-:S01]  /*da70*/  FADD.FTZ R44, R44, R9 ;  /* 0x000000092c2c7221 */ /* 0x000fc20000010000 */
[----:B------:R-:W-:-:S04]  /*da80*/  SHF.R.S32.HI R9, RZ, 0x1f, R8 ;  /* 0x0000001fff097819 */ /* 0x000fc80000011408 */
[----:B------:R-:W-:-:S04]  /*da90*/  LEA.HI R9, R9, R8, RZ, 0x7 ;  /* 0x0000000809097211 */ /* 0x000fc800078f38ff */
[----:B------:R-:W-:-:S04]  /*daa0*/  SHF.R.S32.HI R9, RZ, 0x7, R9 ;  /* 0x00000007ff097819 */ /* 0x000fc80000011409 */
[----:B------:R-:W-:Y:S01]  /*dab0*/  VIMNMX R12, RZ, R9, !PT ;  /* 0x00000009ff0c7248 */ /* 0x000fe20007fe0100 */
[----:B------:R-:W-:-:S04]  /*dac0*/  VIADD R14, R88, 0xfffffffe ;  /* 0xfffffffe580e7836 */ /* 0x000fc80000000000 */
[----:B------:R0:W-:Y:S01]  /*dad0*/  STL [R1+0x2c], R12 ;  /* 0x00002c0c01007387 */ /* 0x0001e20000100800 */
[----:B------:R-:W-:Y:S01]  /*dae0*/  ISETP.GE.AND P1, PT, R14, R12, PT ;  /* 0x0000000c0e00720c */ /* 0x000fe20003f26270 */
[----:B------:R-:W-:Y:S01]  /*daf0*/  FADD.FTZ R129, R129, R10 ;  /* 0x0000000a81817221 */ /* 0x000fe20000010000 */
[----:B------:R-:W-:Y:S01]  /*db00*/  LOP3.LUT R23, R23, 0xffffffef, RZ, 0xc0, !PT ;  /* 0xffffffef17177812 */ /* 0x000fe200078ec0ff */
[----:B------:R-:W-:Y:S01]  /*db10*/  BSSY B0, `(.L_x_12767) ;  /* 0x00002a8000007945 */ /* 0x000fe20003800000 */
[----:B------:R-:W-:Y:S02]  /*db20*/  F2FP.SATFINITE.E4M3.F32.PACK_AB_MERGE_C R33, R52, R33, RZ ;  /* 0x000000213421723e */ /* 0x000fe400048070ff */
[----:B------:R-:W-:Y:S02]  /*db30*/  F2FP.SATFINITE.E4M3.F32.PACK_AB_MERGE_C R37, R54, R37, RZ ;  /* 0x000000253625723e */ /* 0x000fe400048070ff */
[----:B------:R-:W-:Y:S01]  /*db40*/  F2FP.SATFINITE.E4M3.F32.PACK_AB_MERGE_C R45, R56, R45, RZ ;  /* 0x0000002d382d723e */ /* 0x000fe200048070ff */
[----:B------:R-:W-:Y:S01]  /*db50*/  FADD.FTZ R4, R46, R129 ;  /* 0x000000812e047221 */ /* 0x000fe20000010000 */
[----:B------:R-:W-:Y:S01]  /*db60*/  F2FP.SATFINITE.E4M3.F32.PACK_AB_MERGE_C R139, R79, R42, R3 ;  /* 0x0000002a4f8b723e */ /* 0x000fe20004807003 */
[----:B------:R-:W-:Y:S01]  /*db70*/  FADD.FTZ R3, R83, R44 ;  /* 0x0000002c53037221 */ /* 0x000fe20000010000 */
[----:B------:R-:W-:-:S02]  /*db80*/  @P4 LOP3.LUT R23, R23, 0x10, RZ, 0xfc, !PT ;  /* 0x0000001017174812 */ /* 0x000fc400078efcff */
[----:B------:R-:W-:Y:S02]  /*db90*/  CS2R R134, SRZ ;  /* 0x0000000000867805 */ /* 0x000fe4000001ff00 */
[----:B------:R-:W-:Y:S02]  /*dba0*/  F2FP.SATFINITE.E4M3.F32.PACK_AB_MERGE_C R150, R25, R150, R50 ;  /* 0x000000961996723e */ /* 0x000fe40004807032 */
[----:B------:R-:W-:Y:S02]  /*dbb0*/  CS2R R132, SRZ ;  /* 0x0000000000847805 */ /* 0x000fe4000001ff00 */
[----:B------:R-:W-:Y:S02]  /*dbc0*/  F2FP.SATFINITE.E4M3.F32.PACK_AB_MERGE_C R144, R13, R144, R33 ;  /* 0x000000900d90723e */ /* 0x000fe40004807021 */
[----:B------:R-:W-:Y:S02]  /*dbd0*/  CS2R R130, SRZ ;  /* 0x0000000000827805 */ /* 0x000fe4000001ff00 */
[----:B------:R-:W-:-:S02]  /*dbe0*/  F2FP.SATFINITE.E4M3.F32.PACK_AB_MERGE_C R146, R15, R146, R37 ;  /* 0x000000920f92723e */ /* 0x000fc40004807025 */
        /* <DEDUP_REMOVED lines=26> */
[----:B0-----:R-:W-:Y:S06]  /*dd90*/  @!P1 BRA `(.L_x_12768) ;  /* 0x0000002400fc9947 */ /* 0x001fec0003800000 */
[----:B------:R-:W-:Y:S01]  /*dda0*/  BSSY B1, `(.L_x_12768) ;  /* 0x000027e000017945 */ /* 0x000fe20003800000 */
[----:B------:R-:W-:Y:S02]  /*ddb0*/  IMAD.MOV.U32 R12, RZ, RZ, R0 ;  /* 0x000000ffff0c7224 */ /* 0x000fe400078e0000 */
[----:B------:R-:W-:Y:S02]  /*ddc0*/  IMAD.MOV.U32 R13, RZ, RZ, R5 ;  /* 0x000000ffff0d7224 */ /* 0x000fe400078e0005 */
[----:B------:R-:W-:Y:S02]  /*ddd0*/  IMAD.MOV.U32 R9, RZ, RZ, R156 ;  /* 0x000000ffff097224 */ /* 0x000fe400078e009c */
[----:B------:R-:W-:Y:S02]  /*dde0*/  IMAD.MOV.U32 R8, RZ, RZ, R22 ;  /* 0x000000ffff087224 */ /* 0x000fe400078e0016 */
[----:B------:R-:W-:-:S07]  /*ddf0*/  IMAD.MOV.U32 R135, RZ, RZ, RZ ;  /* 0x000000ffff877224 */ /* 0x000fce00078e00ff */
.L_x_12781:
[----:B------:R-:W-:-:S04]  /*de00*/  ISETP.NE.AND P1, PT, R8, 0x1, PT ;  /* 0x000000010800780c */ /* 0x000fc80003f25270 */
[----:B------:R-:W-:-:S04]  /*de10*/  SEL R156, RZ, 0x1, P1 ;  /* 0x00000001ff9c7807 */ /* 0x000fc80000800000 */
[----:B------:R-:W-:Y:S01]  /*de20*/  LOP3.LUT R156, R9, R156, RZ, 0x3c, !PT ;  /* 0x0000009c099c7212 */ /* 0x000fe200078e3cff */
[----:B------:R-:W-:Y:S06]  /*de30*/  @!P0 BRA `(.L_x_12769) ;  /* 0x0000000000048947 */ /* 0x000fec0003800000 */
[----:B------:R-:W-:Y:S01]  /*de40*/  BPT.TRAP 0x1 ;  /* 0x000000040000795c */ /* 0x000fe20000300000 */
.L_x_12769:
        /* <DEDUP_REMOVED lines=8> */
.L_x_12770:
[----:B------:R-:W-:Y:S01]  /*ded0*/  BSSY B2, `(.L_x_12771) ;  /* 0x0000006000027945 */ /* 0x000fe20003800000 */
[----:B------:R-:W-:Y:S02]  /*dee0*/  IMAD R24, R22, 0x300, R155 ;  /* 0x0000030016187824 */ /* 0x000fe400078e029b */
[----:B------:R-:W-:Y:S01]  /*def0*/  IMAD.MOV.U32 R25, RZ, RZ, -0x3ffffff0 ;  /* 0xc0000010ff197424 */ /* 0x000fe200078e00ff */
[----:B-1----:R-:W-:Y:S06]  /*df00*/  @P1 BRA `(.L_x_12772) ;  /* 0x0000000000081947 */ /* 0x002fec0003800000 */
[----:B------:R-:W1:Y:S02]  /*df10*/  SYNCS.PHASECHK.TRANS64.TRYWAIT P1, [R0+URZ+0x19c30], R5 ;  /* 0x019c3005000075a7 */ /* 0x000e64000802017f */
[----:B-1----:R-:W-:Y:S05]  /*df20*/  @!P1 BRA `(.L_x_12773) ;  /* 0x000000ec00f09947 */ /* 0x002fea0003800000 */
.L_x_12772:
[----:B------:R-:W-:Y:S05]  /*df30*/  BSYNC B2 ;  /* 0x0000000000027941 */ /* 0x000fea0003800000 */
.L_x_12771:
[C---:B------:R-:W-:Y:S01]  /*df40*/  R2UR UR6, R24.reuse ;  /* 0x00000000180672ca */ /* 0x040fe200000e0000 */
[C---:B------:R-:W-:Y:S01]  /*df50*/  VIADD R10, R24.reuse, 0x100 ;  /* 0x00000100180a7836 */ /* 0x040fe20000000000 */
        /* <DEDUP_REMOVED lines=25> */
.L_x_12774:
[----:B01----:R-:W-:Y:S01]  /*e0f0*/  SHF.L.U32 R5, R9, 0x1f, RZ ;  /* 0x0000001f09057819 */ /* 0x003fe200000006ff */
[----:B------:R-:W-:-:S04]  /*e100*/  IMAD R15, R8, 0x8, R18 ;  /* 0x00000008080f7824 */ /* 0x000fc800078e0212 */
[----:B------:R0:W1:Y:S01]  /*e110*/  SYNCS.PHASECHK.TRANS64.TRYWAIT P1, [R15+URZ+0x19c50], R5 ;  /* 0x019c50050f0075a7 */ /* 0x000062000802017f */
[----:B------:R-:W-:Y:S05]  /*e120*/  @!P0 BRA `(.L_x_12775) ;  /* 0x0000000000048947 */ /* 0x000fea0003800000 */
[----:B------:R-:W-:Y:S01]  /*e130*/  BPT.TRAP 0x1 ;  /* 0x000000040000795c */ /* 0x000fe20000300000 */
.L_x_12775:
[----:B------:R-:W-:Y:S04]  /*e140*/  BSSY B2, `(.L_x_12776) ;  /* 0x0000004000027945 */ /* 0x000fe80003800000 */
[----:B-1----:R-:W-:Y:S05]  /*e150*/  @P1 BRA `(.L_x_12777) ;  /* 0x0000000000081947 */ /* 0x002fea0003800000 */
[----:B------:R-:W1:Y:S02]  /*e160*/  SYNCS.PHASECHK.TRANS64.TRYWAIT P1, [R15+URZ+0x19c50], R5 ;  /* 0x019c50050f0075a7 */ /* 0x000e64000802017f */
[----:B-1----:R-:W-:Y:S05]  /*e170*/  @!P1 BRA `(.L_x_12778) ;  /* 0x000000ec00709947 */ /* 0x002fea0003800000 */
.L_x_12777:
[----:B------:R-:W-:Y:S05]  /*e180*/  BSYNC B2 ;  /* 0x0000000000027941 */ /* 0x000fea0003800000 */
.L_x_12776:
        /* <DEDUP_REMOVED lines=34> */
.L_x_12779:
[----:B------:R-:W2:Y:S01]  /*e3b0*/  LDL R136, [R1+0x10] ;  /* 0x0000100001887983 */ /* 0x000ea20000100800 */
[----:B------:R-:W0:Y:S03]  /*e3c0*/  LDC R5, c[0x0][0x448] ;  /* 0x00011200ff057b82 */ /* 0x000e260000000800 */
[----:B------:R-:W3:Y:S04]  /*e3d0*/  LDL R138, [R1+0x30] ;  /* 0x00003000018a7983 */ /* 0x000ee80000100800 */
[----:B------:R-:W3:Y:S04]  /*e3e0*/  LDL R137, [R1+0x44] ;  /* 0x0000440001897983 */ /* 0x000ee80000100800 */
[----:B------:R-:W4:Y:S04]  /*e3f0*/  LDL R11, [R1+0x40] ;  /* 0x00004000010b7983 */ /* 0x000f280000100800 */
[----:B------:R-:W5:Y:S04]  /*e400*/  LDL R10, [R1+0x38] ;  /* 0x00003800010a7983 */ /* 0x000f680000100800 */
[----:B------:R-:W5:Y:S01]  /*e410*/  LDL R9, [R1+0x34] ;  /* 0x0000340001097983 */ /* 0x000f620000100800 */
[----:B0-----:R-:W-:Y:S01]  /*e420*/  ISETP.NE.AND P1, PT, R5, 0x1, PT ;  /* 0x000000010500780c */ /* 0x001fe20003f25270 */
[----:B------:R-:W-:-:S12]  /*e430*/  VIADD R0, R0, 0x19c40 ;  /* 0x00019c4000007836 */ /* 0x000fd80000000000 */
[----:B------:R-:W0:Y:S08]  /*e440*/  @P1 LDC R8, c[0x0][0x44c] ;  /* 0x00011300ff081b82 */ /* 0x000e300000000800 */
[----:B------:R-:W1:Y:S01]  /*e450*/  @P1 LDC R5, c[0x0][0x450] ;  /* 0x00011400ff051b82 */ /* 0x000e620000000800 */
[----:B------:R-:W-:-:S04]  /*e460*/  LOP3.LUT R23, R23, 0xffffffdf, RZ, 0xc0, !PT ;  /* 0xffffffdf17177812 */ /* 0x000fc800078ec0ff */
[----:B------:R-:W-:Y:S02]  /*e470*/  @P0 LOP3.LUT R23, R23, 0x20, RZ, 0xfc, !PT ;  /* 0x0000002017170812 */ /* 0x000fe400078efcff */
[----:B--2---:R-:W-:-:S04]  /*e480*/  PRMT R0, R136, 0x654, R0 ;  /* 0x0000065488007816 */ /* 0x004fc80000000000 */
[----:B------:R3:W-:Y:S02]  /*e490*/  SYNCS.ARRIVE.TRANS64.RED.A1T0 RZ, [R0+URZ], RZ ;  /* 0x000000ff00ff79a7 */ /* 0x0007e4000810043f */
[----:B---3--:R-:W-:-:S04]  /*e4a0*/  IMAD.IADD R0, R137, 0x1, R138 ;  /* 0x0000000189007824 */ /* 0x008fc800078e028a */
[----:B0-----:R-:W-:-:S05]  /*e4b0*/  @P1 IMAD.HI.U32 R8, R0, R8, RZ ;  /* 0x0000000800081227 */ /* 0x001fca00078e00ff */
[----:B-1----:R-:W-:-:S05]  /*e4c0*/  @P1 SHF.R.U32.HI R0, RZ, R5, R8 ;  /* 0x00000005ff001219 */ /* 0x002fca0000011608 */
[----:B------:R-:W0:Y:S01]  /*e4d0*/  SHFL.IDX PT, R5, R0, RZ, 0x1c1f ;  /* 0x001c1fff00057589 */ /* 0x000e2200000e0000 */
[----:B------:R-:W-:-:S04]  /*e4e0*/  IMAD.MOV.U32 R8, RZ, RZ, -0x80 ;  /* 0xffffff80ff087424 */ /* 0x000fc800078e00ff */
[----:B------:R-:W-:-:S04]  /*e4f0*/  IMAD R8, R14, R8, 0x1 ;  /* 0x000000010e087424 */ /* 0x000fc800078e0208 */
[----:B----4-:R-:W-:-:S05]  /*e500*/  IMAD R8, R11, -0x2, R8 ;  /* 0xfffffffe0b087824 */ /* 0x010fca00078e0208 */
[----:B-----5:R-:W-:-:S05]  /*e510*/  IADD3 R8, -R9, R8, R10 ;  /* 0x0000000809087210 */ /* 0x020fca0007ffe10a */
[----:B0-----:R-:W-:-:S05]  /*e520*/  IMAD.IADD R5, R8, 0x1, R5 ;  /* 0x0000000108057824 */ /* 0x001fca00078e0205 */
[C---:B------:R-:W-:Y:S02]  /*e530*/  ISETP.GT.AND P5, PT, R5.reuse, RZ, PT ;  /* 0x000000ff0500720c */ /* 0x040fe40003fa4270 */
[----:B------:R-:W-:Y:S02]  /*e540*/  ISETP.GT.AND P4, PT, R5, 0x1, PT ;  /* 0x000000010500780c */ /* 0x000fe40003f84270 */
[----:B------:R-:W-:Y:S02]  /*e550*/  FSEL R24, R24, -INF , P5 ;  /* 0xff80000018187808 */ /* 0x000fe40002800000 */
[----:B------:R-:W-:Y:S02]  /*e560*/  FSEL R25, R25, -INF , P4 ;  /* 0xff80000019197808 */ /* 0x000fe40002000000 */
[C---:B------:R-:W-:Y:S02]  /*e570*/  ISETP.GT.AND P3, PT, R5.reuse, 0x8, PT ;  /* 0x000000080500780c */ /* 0x040fe40003f64270 */
[----:B------:R-:W-:-:S02]  /*e580*/  ISETP.GT.AND P2, PT, R5, 0x9, PT ;  /* 0x000000090500780c */ /* 0x000fc40003f44270 */
[C---:B------:R-:W-:Y:S02]  /*e590*/  ISETP.GT.AND P1, PT, R5.reuse, 0x10, PT ;  /* 0x000000100500780c */ /* 0x040fe40003f24270 */
[C---:B------:R-:W-:Y:S02]  /*e5a0*/  ISETP.GT.AND P5, PT, R5.reuse, 0x11, PT ;  /* 0x000000110500780c */ /* 0x040fe40003fa4270 */
[----:B------:R-:W-:Y:S02]  /*e5b0*/  ISETP.GT.AND P4, PT, R5, 0x18, PT ;  /* 0x000000180500780c */ /* 0x000fe40003f84270 */
[----:B------:R-:W-:Y:S02]  /*e5c0*/  FSEL R28, R28, -INF , P3 ;  /* 0xff8000001c1c7808 */ /* 0x000fe40001800000 */
        /* <DEDUP_REMOVED lines=74> */
[----:B------:R-:W-:Y:S01]  /*ea70*/  FMNMX.FTZ R5, R73, R5, !PT ;  /* 0x0000000549057209 */ /* 0x000fe20007810000 */
[----:B------:R-:W0:Y:S01]  /*ea80*/  SHFL.IDX PT, R0, R0, 0x1, 0x1c1f ;  /* 0x003c1f0000007f89 */ /* 0x000e2200000e0000 */
        /* <DEDUP_REMOVED lines=10> */
[----:B------:R-:W-:Y:S01]  /*eb30*/  FMNMX.FTZ R5, R85, R5, !PT ;  /* 0x0000000555057209 */ /* 0x000fe20007810000 */
[----:B0-----:R-:W-:-:S04]  /*eb40*/  IMAD.IADD R0, R8, 0x1, R0 ;  /* 0x0000000108007824 */ /* 0x001fc800078e0200 */
[----:B------:R-:W0:Y:S01]  /*eb50*/  SHFL.BFLY PT, R8, R5, 0x2, 0x1f ;  /* 0x0c401f0005087f89 */ /* 0x000e2200000e0000 */
[----:B------:R-:W-:-:S04]  /*eb60*/  ISETP.GT.AND P1, PT, R0, 0x8, PT ;  /* 0x000000080000780c */ /* 0x000fc80003f24270 */
[----:B------:R-:W-:Y:S02]  /*eb70*/  FSEL R30, R30, -INF , P1 ;  /* 0xff8000001e1e7808 */ /* 0x000fe40000800000 */
[----:B------:R-:W-:-:S04]  /*eb80*/  ISETP.GT.AND P1, PT, R0, 0x19, PT ;  /* 0x000000190000780c */ /* 0x000fc80003f24270 */
[----:B------:R-:W-:Y:S02]  /*eb90*/  FSEL R39, R39, -INF , P1 ;  /* 0xff80000027277808 */ /* 0x000fe40000800000 */
[----:B------:R-:W-:Y:S02]  /*eba0*/  ISETP.GT.AND P1, PT, R0, 0x30, PT ;  /* 0x000000300000780c */ /* 0x000fe40003f24270 */
[----:B0-----:R-:W-:-:S05]  /*ebb0*/  FMNMX.FTZ R5, R5, R8, !PT ;  /* 0x0000000805057209 */ /* 0x001fca0007810000 */
[----:B------:R-:W0:Y:S01]  /*ebc0*/  SHFL.BFLY PT, R8, R5, 0x1, 0x1f ;  /* 0x0c201f0005087f89 */ /* 0x000e2200000e0000 */
[C---:B------:R-:W-:Y:S02]  /*ebd0*/  ISETP.GT.AND P3, PT, R0.reuse, RZ, PT ;  /* 0x000000ff0000720c */ /* 0x040fe40003f64270 */
[----:B------:R-:W-:Y:S02]  /*ebe0*/  ISETP.GT.AND P2, PT, R0, 0x1, PT ;  /* 0x000000010000780c */ /* 0x000fe40003f44270 */
[----:B------:R-:W-:Y:S02]  /*ebf0*/  FSEL R50, R50, -INF , P1 ;  /* 0xff80000032327808 */ /* 0x000fe40000800000 */
[C---:B------:R-:W-:Y:S02]  /*ec00*/  ISETP.GT.AND P1, PT, R0.reuse, 0x41, PT ;  /* 0x000000410000780c */ /* 0x040fe40003f24270 */
[----:B------:R-:W-:Y:S02]  /*ec10*/  ISETP.GT.AND P0, PT, R0, 0x61, PT ;  /* 0x000000610000780c */ /* 0x000fe40003f04270 */
[----:B------:R-:W-:-:S02]  /*ec20*/  FSEL R26, R26, -INF , P3 ;  /* 0xff8000001a1a7808 */ /* 0x000fc40001800000 */
[----:B------:R-:W-:Y:S02]  /*ec30*/  FSEL R27, R27, -INF , P2 ;  /* 0xff8000001b1b7808 */ /* 0x000fe40001000000 */
[C---:B------:R-:W-:Y:S02]  /*ec40*/  ISETP.GT.AND P5, PT, R0.reuse, 0x9, PT ;  /* 0x000000090000780c */ /* 0x040fe40003fa4270 */
[C---:B------:R-:W-:Y:S02]  /*ec50*/  ISETP.GT.AND P4, PT, R0.reuse, 0x10, PT ;  /* 0x000000100000780c */ /* 0x040fe40003f84270 */
[C---:B------:R-:W-:Y:S02]  /*ec60*/  ISETP.GT.AND P3, PT, R0.reuse, 0x11, PT ;  /* 0x000000110000780c */ /* 0x040fe40003f64270 */
[----:B------:R-:W-:Y:S02]  /*ec70*/  ISETP.GT.AND P2, PT, R0, 0x18, PT ;  /* 0x000000180000780c */ /* 0x000fe40003f44270 */
[----:B------:R-:W-:-:S02]  /*ec80*/  FSEL R59, R59, -INF , P1 ;  /* 0xff8000003b3b7808 */ /* 0x000fc40000800000 */
[----:B------:R-:W-:Y:S02]  /*ec90*/  ISETP.GT.AND P1, PT, R0, 0x58, PT ;  /* 0x000000580000780c */ /* 0x000fe40003f24270 */
[----:B------:R-:W-:Y:S02]  /*eca0*/  FSEL R31, R31, -INF , P5 ;  /* 0xff8000001f1f7808 */ /* 0x000fe40002800000 */
[----:B------:R-:W-:Y:S02]  /*ecb0*/  FSEL R34, R34, -INF , P4 ;  /* 0xff80000022227808 */ /* 0x000fe40002000000 */
[----:B------:R-:W-:Y:S02]  /*ecc0*/  FSEL R35, R35, -INF , P3 ;  /* 0xff80000023237808 */ /* 0x000fe40001800000 */
[----:B------:R-:W-:Y:S02]  /*ecd0*/  FSEL R38, R38, -INF , P2 ;  /* 0xff80000026267808 */ /* 0x000fe40001000000 */
[----:B------:R-:W-:-:S02]  /*ece0*/  ISETP.GT.AND P5, PT, R0, 0x20, PT ;  /* 0x000000200000780c */ /* 0x000fc40003fa4270 */
[C---:B------:R-:W-:Y:S02]  /*ecf0*/  ISETP.GT.AND P4, PT, R0.reuse, 0x21, PT ;  /* 0x000000210000780c */ /* 0x040fe40003f84270 */
[C---:B------:R-:W-:Y:S02]  /*ed00*/  ISETP.GT.AND P3, PT, R0.reuse, 0x28, PT ;  /* 0x000000280000780c */ /* 0x040fe40003f64270 */
[----:B------:R-:W-:Y:S02]  /*ed10*/  ISETP.GT.AND P2, PT, R0, 0x29, PT ;  /* 0x000000290000780c */ /* 0x000fe40003f44270 */
[----:B------:R-:W-:Y:S02]  /*ed20*/  FSEL R70, R70, -INF , P1 ;  /* 0xff80000046467808 */ /* 0x000fe40000800000 */
[----:B------:R-:W-:Y:S02]  /*ed30*/  ISETP.GT.AND P1, PT, R0, 0x69, PT ;  /* 0x000000690000780c */ /* 0x000fe40003f24270 */
[----:B------:R-:W-:-:S02]  /*ed40*/  LOP3.LUT R23, R23, 0xffffffbf, RZ, 0xc0, !PT ;  /* 0xffffffbf17177812 */ /* 0x000fc400078ec0ff */
[----:B------:R-:W-:Y:S02]  /*ed50*/  FSEL R42, R42, -INF , P5 ;  /* 0xff8000002a2a7808 */ /* 0x000fe40002800000 */
[----:B------:R-:W-:Y:S02]  /*ed60*/  FSEL R43, R43, -INF , P4 ;  /* 0xff8000002b2b7808 */ /* 0x000fe40002000000 */
[----:B------:R-:W-:Y:S02]  /*ed70*/  FSEL R46, R46, -INF , P3 ;  /* 0xff8000002e2e7808 */ /* 0x000fe40001800000 */
[----:B------:R-:W-:Y:S02]  /*ed80*/  FSEL R47, R47, -INF , P2 ;  /* 0xff8000002f2f7808 */ /* 0x000fe40001000000 */
[----:B0-----:R-:W-:Y:S02]  /*ed90*/  FMNMX.FTZ R5, R5, R8, !PT ;  /* 0x0000000805057209 */ /* 0x001fe40007810000 */
[----:B------:R-:W-:-:S02]  /*eda0*/  ISETP.GT.AND P5, PT, R0, 0x31, PT ;  /* 0x000000310000780c */ /* 0x000fc40003fa4270 */
[C---:B------:R-:W-:Y:S02]  /*edb0*/  ISETP.GT.AND P4, PT, R0.reuse, 0x38, PT ;  /* 0x000000380000780c */ /* 0x040fe40003f84270 */
[C---:B------:R-:W-:Y:S02]  /*edc0*/  ISETP.GT.AND P3, PT, R0.reuse, 0x39, PT ;  /* 0x000000390000780c */ /* 0x040fe40003f64270 */
[----:B------:R-:W-:Y:S02]  /*edd0*/  ISETP.GT.AND P2, PT, R0, 0x40, PT ;  /* 0x000000400000780c */ /* 0x000fe40003f44270 */
[----:B------:R-:W-:Y:S01]  /*ede0*/  @P0 LOP3.LUT R23, R23, 0x40, RZ, 0xfc, !PT ;  /* 0x0000004017170812 */ /* 0x000fe200078efcff */
[----:B------:R-:W-:-:S01]  /*edf0*/  FFMA.FTZ R9, R2, R5, -8 ;  /* 0xc100000002097423 */ /* 0x000fc20000010005 */
        /* <DEDUP_REMOVED lines=8> */
[----:B------:R-:W-:Y:S02]  /*ee80*/  LOP3.LUT R23, R23, 0xffffff7f, RZ, 0xc0, !PT ;  /* 0xffffff7f17177812 */ /* 0x000fe400078ec0ff */
[----:B------:R-:W-:Y:S02]  /*ee90*/  FSETP.NEU.FTZ.AND P6, PT, R5, -INF , PT ;  /* 0xff8000000500780b */ /* 0x000fe40003fdd000 */
[----:B------:R-:W-:Y:S02]  /*eea0*/  FSEL R62, R62, -INF , P5 ;  /* 0xff8000003e3e7808 */ /* 0x000fe40002800000 */
[----:B------:R-:W-:Y:S02]  /*eeb0*/  FSEL R63, R63, -INF , P4 ;  /* 0xff8000003f3f7808 */ /* 0x000fe40002000000 */
[----:B------:R-:W-:Y:S02]  /*eec0*/  FSEL R66, R66, -INF , P3 ;  /* 0xff80000042427808 */ /* 0x000fe40001800000 */
[----:B------:R-:W-:-:S02]  /*eed0*/  FSEL R67, R67, -INF , P2 ;  /* 0xff80000043437808 */ /* 0x000fc40001000000 */
[----:B------:R-:W-:Y:S02]  /*eee0*/  @P1 LOP3.LUT R23, R23, 0x80, RZ, 0xfc, !PT ;  /* 0x0000008017171812 */ /* 0x000fe400078efcff */
[----:B------:R-:W-:Y:S02]  /*eef0*/  FSEL R8, R5, RZ, P6 ;  /* 0x000000ff05087208 */ /* 0x000fe40003000000 */
[----:B------:R-:W-:Y:S02]  /*ef00*/  FSEL R9, R9, RZ, P6 ;  /* 0x000000ff09097208 */ /* 0x000fe40003000000 */
[C---:B------:R-:W-:Y:S02]  /*ef10*/  ISETP.GT.AND P2, PT, R0.reuse, 0x70, PT ;  /* 0x000000700000780c */ /* 0x040fe40003f44270 */
[C---:B------:R-:W-:Y:S02]  /*ef20*/  ISETP.GT.AND P3, PT, R0.reuse, 0x71, PT ;  /* 0x000000710000780c */ /* 0x040fe40003f64270 */
[----:B------:R-:W-:-:S02]  /*ef30*/  ISETP.GT.AND P4, PT, R0, 0x78, PT ;  /* 0x000000780000780c */ /* 0x000fc40003f84270 */
        /* <DEDUP_REMOVED lines=26> */
[----:B------:R-:W-:Y:S02]  /*f0e0*/  FSEL R71, R71, -INF , P1 ;  /* 0xff80000047477808 */ /* 0x000fe40000800000 */
[----:B------:R-:W-:Y:S02]  /*f0f0*/  FMNMX.FTZ R0, R70, R0, !PT ;  /* 0x0000000046007209 */ /* 0x000fe40007810000 */
[----:B------:R-:W-:Y:S02]  /*f100*/  FSEL R74, R74, -INF , P0 ;  /* 0xff8000004a4a7808 */ /* 0x000fe40000000000 */
[----:B------:R-:W-:Y:S02]  /*f110*/  LOP3.LUT P0, RZ, R23, 0x40, RZ, 0xc0, !PT ;  /* 0x0000004017ff7812 */ /* 0x000fe4000780c0ff */
[----:B------:R-:W-:-:S02]  /*f120*/  FMNMX.FTZ R0, R71, R0, !PT ;  /* 0x0000000047007209 */ /* 0x000fc40007810000 */
[----:B------:R-:W-:Y:S02]  /*f130*/  FSEL R75, R75, -INF , P0 ;  /* 0xff8000004b4b7808 */ /* 0x000fe40000000000 */
[----:B------:R-:W-:Y:S02]  /*f140*/  FMNMX.FTZ R0, R74, R0, !PT ;  /* 0x000000004a007209 */ /* 0x000fe40007810000 */
[----:B------:R-:W-:Y:S02]  /*f150*/  LOP3.LUT P1, RZ, R23, 0x80, RZ, 0xc0, !PT ;  /* 0x0000008017ff7812 */ /* 0x000fe4000782c0ff */
[----:B------:R-:W-:Y:S02]  /*f160*/  FSEL R78, R78, -INF , P6 ;  /* 0xff8000004e4e7808 */ /* 0x000fe40003000000 */
        /* <DEDUP_REMOVED lines=10> */
[----:B------:R-:W-:-:S04]  /*f210*/  FMNMX.FTZ R0, R86, R0, !PT ;  /* 0x0000000056007209 */ /* 0x000fc80007810000 */
[----:B------:R-:W-:-:S05]  /*f220*/  FMNMX.FTZ R0, R87, R0, !PT ;  /* 0x0000000057007209 */ /* 0x000fca0007810000 */
[----:B------:R-:W0:Y:S02]  /*f230*/  SHFL.BFLY PT, R10, R0, 0x2, 0x1f ;  /* 0x0c401f00000a7f89 */ /* 0x000e2400000e0000 */
[----:B0-----:R-:W-:-:S05]  /*f240*/  FMNMX.FTZ R0, R0, R10, !PT ;  /* 0x0000000a00007209 */ /* 0x001fca0007810000 */
[----:B------:R-:W0:Y:S01]  /*f250*/  SHFL.BFLY PT, R10, R0, 0x1, 0x1f ;  /* 0x0c201f00000a7f89 */ /* 0x000e2200000e0000 */
[----:B------:R-:W-:-:S01]  /*f260*/  FADD.FTZ R8, -R8, R13 ;  /* 0x0000000d08087221 */ /* 0x000fc20000010100 */
[----:B------:R-:W-:-:S03]  /*f270*/  FFMA.FTZ R24, R2, R24, -R9 ;  /* 0x0000001802187223 */ /* 0x000fc60000010809 */
[----:B------:R-:W-:Y:S01]  /*f280*/  FMUL.FTZ R8, R2, R8 ;  /* 0x0000000802087220 */ /* 0x000fe20000410000 */
[----:B0-----:R-:W-:-:S04]  /*f290*/  FMNMX.FTZ R0, R0, R10, !PT ;  /* 0x0000000a00007209 */ /* 0x001fc80007810000 */
[----:B------:R-:W-:Y:S01]  /*f2a0*/  FSETP.NEU.FTZ.AND P1, PT, R0, -INF , PT ;  /* 0xff8000000000780b */ /* 0x000fe20003f3d000 */
[----:B------:R-:W-:-:S03]  /*f2b0*/  FFMA.FTZ R11, R2, R0, -8 ;  /* 0xc1000000020b7423 */ /* 0x000fc60000010000 */
[----:B------:R-:W-:Y:S02]  /*f2c0*/  FSEL R10, R0, RZ, P1 ;  /* 0x000000ff000a7208 */ /* 0x000fe40000800000 */
[----:B------:R-:W-:-:S03]  /*f2d0*/  FSEL R11, R11, RZ, P1 ;  /* 0x000000ff0b0b7208 */ /* 0x000fc60000800000 */
[----:B------:R-:W-:Y:S02]  /*f2e0*/  FADD.FTZ R10, -R10, R12 ;  /* 0x0000000c0a0a7221 */ /* 0x000fe40000010100 */
[----:B------:R-:W-:-:S02]  /*f2f0*/  FFMA.FTZ R26, R2, R26, -R11 ;  /* 0x0000001a021a7223 */ /* 0x000fc4000001080b */
[C---:B------:R-:W-:Y:S01]  /*f300*/  FMUL.FTZ R10, R2.reuse, R10 ;  /* 0x0000000a020a7220 */ /* 0x040fe20000410000 */
[----:B------:R-:W-:-:S01]  /*f310*/  FFMA.FTZ R25, R2, R25, -R9 ;  /* 0x0000001902197223 */ /* 0x000fc20000010809 */
[C---:B------:R-:W-:Y:S01]  /*f320*/  FFMA.FTZ R27, R2.reuse, R27, -R11 ;  /* 0x0000001b021b7223 */ /* 0x040fe2000001080b */
[----:B------:R-:W-:Y:S01]  /*f330*/  MUFU.EX2 R24, R24 ;  /* 0x0000001800187308 */ /* 0x000fe20000000800 */
[----:B------:R-:W-:-:S01]  /*f340*/  FFMA.FTZ R28, R2, R28, -R9 ;  /* 0x0000001c021c7223 */ /* 0x000fc20000010809 */
[----:B------:R-:W-:-:S06]  /*f350*/  FFMA.FTZ R30, R2, R30, -R11 ;  /* 0x0000001e021e7223 */ /* 0x000fcc000001080b */
[----:B------:R-:W0:Y:S01]  /*f360*/  MUFU.EX2 R8, R8 ;  /* 0x0000000800087308 */ /* 0x000e220000000800 */
[----:B------:R-:W-:-:S01]  /*f370*/  FFMA.FTZ R29, R2, R29, -R9 ;  /* 0x0000001d021d7223 */ /* 0x000fc20000010809 */
[----:B------:R-:W-:-:S06]  /*f380*/  FFMA.FTZ R31, R2, R31, -R11 ;  /* 0x0000001f021f7223 */ /* 0x000fcc000001080b */
[----:B------:R-:W-:Y:S08]  /*f390*/  MUFU.EX2 R26, R26 ;  /* 0x0000001a001a7308 */ /* 0x000ff00000000800 */
[----:B------:R-:W1:Y:S01]  /*f3a0*/  MUFU.EX2 R10, R10 ;  /* 0x0000000a000a7308 */ /* 0x000e620000000800 */
[----:B------:R-:W-:-:S07]  /*f3b0*/  FFMA.FTZ R32, R2, R32, -R9 ;  /* 0x0000002002207223 */ /* 0x000fce0000010809 */
[----:B------:R-:W2:Y:S01]  /*f3c0*/  MUFU.EX2 R25, R25 ;  /* 0x0000001900197308 */ /* 0x000ea20000000800 */
[----:B------:R-:W-:-:S07]  /*f3d0*/  FFMA.FTZ R34, R2, R34, -R11 ;  /* 0x0000002202227223 */ /* 0x000fce000001080b */
[----:B------:R-:W3:Y:S01]  /*f3e0*/  MUFU.EX2 R27, R27 ;  /* 0x0000001b001b7308 */ /* 0x000ee20000000800 */
[----:B------:R-:W-:-:S07]  /*f3f0*/  FFMA.FTZ R33, R2, R33, -R9 ;  /* 0x0000002102217223 */ /* 0x000fce0000010809 */
[----:B------:R-:W4:Y:S01]  /*f400*/  MUFU.EX2 R28, R28 ;  /* 0x0000001c001c7308 */ /* 0x000f220000000800 */
[----:B------:R-:W-:-:S07]  /*f410*/  FFMA.FTZ R35, R2, R35, -R11 ;  /* 0x0000002302237223 */ /* 0x000fce000001080b */
[----:B------:R-:W5:Y:S01]  /*f420*/  MUFU.EX2 R30, R30 ;  /* 0x0000001e001e7308 */ /* 0x000f620000000800 */
[----:B0-----:R-:W-:-:S01]  /*f430*/  FFMA.FTZ R4, R8, R4, R24 ;  /* 0x0000000408047223 */ /* 0x001fc20000010018 */
[----:B------:R-:W-:-:S06]  /*f440*/  FFMA.FTZ R36, R2, R36, -R9 ;  /* 0x0000002402247223 */ /* 0x000fcc0000010809 */
[----:B------:R-:W0:Y:S01]  /*f450*/  MUFU.EX2 R29, R29 ;  /* 0x0000001d001d7308 */ /* 0x000e220000000800 */
[----:B-1----:R-:W-:-:S01]  /*f460*/  FFMA.FTZ R3, R10, R3, R26 ;  /* 0x000000030a037223 */ /* 0x002fc2000001001a */
[----:B------:R-:W-:-:S06]  /*f470*/  FFMA.FTZ R38, R2, R38, -R11 ;  /* 0x0000002602267223 */ /* 0x000fcc000001080b */
[----:B------:R-:W1:Y:S01]  /*f480*/  MUFU.EX2 R31, R31 ;  /* 0x0000001f001f7308 */ /* 0x000e620000000800 */
[----:B--2---:R-:W-:-:S01]  /*f490*/  FADD.FTZ R4, R25, R4 ;  /* 0x0000000419047221 */ /* 0x004fc20000010000 */
[----:B------:R-:W-:-:S06]  /*f4a0*/  FFMA.FTZ R37, R2, R37, -R9 ;  /* 0x0000002502257223 */ /* 0x000fcc0000010809 */
[----:B------:R-:W2:Y:S01]  /*f4b0*/  MUFU.EX2 R32, R32 ;  /* 0x0000002000207308 */ /* 0x000ea20000000800 */
[----:B---3--:R-:W-:-:S01]  /*f4c0*/  FADD.FTZ R12, R27, R3 ;  /* 0x000000031b0c7221 */ /* 0x008fc20000010000 */
[----:B------:R-:W-:-:S06]  /*f4d0*/  FFMA.FTZ R39, R2, R39, -R11 ;  /* 0x0000002702277223 */ /* 0x000fcc000001080b */
[----:B------:R-:W3:Y:S01]  /*f4e0*/  MUFU.EX2 R34, R34 ;  /* 0x0000002200227308 */ /* 0x000ee20000000800 */
[----:B----4-:R-:W-:-:S01]  /*f4f0*/  FADD.FTZ R3, R28, R4 ;  /* 0x000000041c037221 */ /* 0x010fc20000010000 */
[----:B------:R-:W-:-:S06]  /*f500*/  FFMA.FTZ R40, R2, R40, -R9 ;  /* 0x0000002802287223 */ /* 0x000fcc0000010809 */
[----:B------:R-:W4:Y:S01]  /*f510*/  MUFU.EX2 R33, R33 ;  /* 0x0000002100217308 */ /* 0x000f220000000800 */
[----:B-----5:R-:W-:-:S01]  /*f520*/  FADD.FTZ R4, R30, R12 ;  /* 0x0000000c1e047221 */ /* 0x020fc20000010000 */
[----:B------:R-:W-:-:S06]  /*f530*/  FFMA.FTZ R42, R2, R42, -R11 ;  /* 0x0000002a022a7223 */ /* 0x000fcc000001080b */
[----:B------:R-:W5:Y:S01]  /*f540*/  MUFU.EX2 R35, R35 ;  /* 0x0000002300237308 */ /* 0x000f620000000800 */
[----:B0-----:R-:W-:-:S01]  /*f550*/  FADD.FTZ R3, R29, R3 ;  /* 0x000000031d037221 */ /* 0x001fc20000010000 */
[----:B------:R-:W-:-:S06]  /*f560*/  FFMA.FTZ R41, R2, R41, -R9 ;  /* 0x0000002902297223 */ /* 0x000fcc0000010809 */
[----:B------:R-:W0:Y:S01]  /*f570*/  MUFU.EX2 R36, R36 ;  /* 0x0000002400247308 */ /* 0x000e220000000800 */
[----:B-1----:R-:W-:-:S01]  /*f580*/  FADD.FTZ R4, R31, R4 ;  /* 0x000000041f047221 */ /* 0x002fc20000010000 */
        /* <DEDUP_REMOVED lines=135> */
[----:B-----5:R-:W-:-:S06]  /*fe00*/  FADD.FTZ R4, R78, R4 ;  /* 0x000000044e047221 */ /* 0x020fcc0000010000 */
[----:B------:R-:W4:Y:S08]  /*fe10*/  MUFU.EX2 R81, R81 ;  /* 0x0000005100517308 */ /* 0x000f300000000800 */
[----:B------:R-:W5:Y:S01]  /*fe20*/  MUFU.EX2 R83, R83 ;  /* 0x0000005300537308 */ /* 0x000f620000000800 */
[----:B0-----:R-:W-:-:S01]  /*fe30*/  FADD.FTZ R3, R77, R3 ;  /* 0x000000034d037221 */ /* 0x001fc20000010000 */
[----:B-1----:R-:W-:-:S06]  /*fe40*/  FADD.FTZ R4, R79, R4 ;  /* 0x000000044f047221 */ /* 0x002fcc0000010000 */
[----:B------:R-:W0:Y:S01]  /*fe50*/  MUFU.EX2 R84, R84 ;  /* 0x0000005400547308 */ /* 0x000e220000000800 */
[----:B------:R-:W-:-:S07]  /*fe60*/  LOP3.LUT P0, RZ, R23, 0x20, RZ, 0xc0, !PT ;  /* 0x0000002017ff7812 */ /* 0x000fce000780c0ff */
[----:B------:R-:W1:Y:S01]  /*fe70*/  MUFU.EX2 R86, R86 ;  /* 0x0000005600567308 */ /* 0x000e620000000800 */
[----:B--2---:R-:W-:-:S01]  /*fe80*/  FADD.FTZ R3, R80, R3 ;  /* 0x0000000350037221 */ /* 0x004fc20000010000 */
[----:B---3--:R-:W-:-:S06]  /*fe90*/  FADD.FTZ R4, R82, R4 ;  /* 0x0000000452047221 */ /* 0x008fcc0000010000 */
[----:B------:R-:W2:Y:S08]  /*fea0*/  MUFU.EX2 R9, R9 ;  /* 0x0000000900097308 */ /* 0x000eb00000000800 */
[----:B------:R-:W3:Y:S01]  /*feb0*/  MUFU.EX2 R11, R11 ;  /* 0x0000000b000b7308 */ /* 0x000ee20000000800 */
[----:B----4-:R-:W-:-:S01]  /*fec0*/  FADD.FTZ R3, R81, R3 ;  /* 0x0000000351037221 */ /* 0x010fc20000010000 */
[----:B-----5:R-:W-:-:S03]  /*fed0*/  FADD.FTZ R4, R83, R4 ;  /* 0x0000000453047221 */ /* 0x020fc60000010000 */
[----:B0-----:R-:W-:Y:S01]  /*fee0*/  FADD.FTZ R3, R84, R3 ;  /* 0x0000000354037221 */ /* 0x001fe20000010000 */
[----:B-1----:R-:W-:-:S03]  /*fef0*/  FADD.FTZ R12, R86, R4 ;  /* 0x00000004560c7221 */ /* 0x002fc60000010000 */
[----:B--2---:R-:W-:Y:S01]  /*ff00*/  FADD.FTZ R4, R9, R3 ;  /* 0x0000000309047221 */ /* 0x004fe20000010000 */
[----:B---3--:R-:W-:-:S01]  /*ff10*/  FADD.FTZ R3, R11, R12 ;  /* 0x0000000c0b037221 */ /* 0x008fc20000010000 */
[----:B------:R-:W-:Y:S06]  /*ff20*/  @!P0 BRA `(.L_x_12780) ;  /* 0x0000000000048947 */ /* 0x000fec0003800000 */
[----:B------:R-:W-:Y:S01]  /*ff30*/  BPT.TRAP 0x1 ;  /* 0x000000040000795c */ /* 0x000fe20000300000 */
.L_x_12780:
        /* <DEDUP_REMOVED lines=22> */
[----:B------:R-:W-:Y:S02]  /*100a0*/  F2FP.SATFINITE.E4M3.F32.PACK_AB_MERGE_C R62, R63, R62, RZ ;  /* 0x0000003e3f3e723e */ /* 0x000fe400048070ff */
[----:B------:R-:W-:Y:S02]  /*100b0*/  F2FP.SATFINITE.E4M3.F32.PACK_AB_MERGE_C R68, R69, R68, RZ ;  /* 0x000000444544723e */ /* 0x000fe400048070ff */
[----:B------:R-:W-:Y:S02]  /*100c0*/  F2FP.SATFINITE.E4M3.F32.PACK_AB_MERGE_C R70, R71, R70, RZ ;  /* 0x000000464746723e */ /* 0x000fe400048070ff */
[----:B------:R-:W-:-:S02]  /*100d0*/  F2FP.SATFINITE.E4M3.F32.PACK_AB_MERGE_C R76, R77, R76, RZ ;  /* 0x0000004c4d4c723e */ /* 0x000fc400048070ff */
[----:B------:R-:W-:Y:S02]  /*100e0*/  F2FP.SATFINITE.E4M3.F32.PACK_AB_MERGE_C R78, R79, R78, RZ ;  /* 0x0000004e4f4e723e */ /* 0x000fe400048070ff */
[----:B------:R-:W-:Y:S02]  /*100f0*/  F2FP.SATFINITE.E4M3.F32.PACK_AB_MERGE_C R11, R11, R86, RZ ;  /* 0x000000560b0b723e */ /* 0x000fe400048070ff */
        /* <DEDUP_REMOVED lines=68> */
[C---:B--2---:R-:W-:Y:S01]  /*10540*/  ISETP.GT.AND P1, PT, R14.reuse, R12, PT ;  /* 0x0000000c0e00720c */ /* 0x044fe20003f24270 */
[----:B------:R-:W-:Y:S02]  /*10550*/  VIADD R14, R14, 0xffffffff ;  /* 0xffffffff0e0e7836 */ /* 0x000fe40000000000 */
[----:B------:R-:W-:-:S10]  /*10560*/  IMAD.MOV.U32 R12, RZ, RZ, R0 ;  /* 0x000000ffff0c7224 */ /* 0x000fd400078e0000 */
[----:B0-----:R-:W-:Y:S05]  /*10570*/  @P1 BRA `(.L_x_12781) ;  /* 0xffffffd800201947 */ /* 0x001fea000383ffff */
[----:B------:R-:W-:Y:S05]  /*10580*/  BSYNC B1 ;  /* 0x0000000000017941 */ /* 0x000fea0003800000 */
.L_x_12768:
[----:B------:R-:W-:Y:S05]  /*10590*/  BSYNC B0 ;  /* 0x0000000000007941 */ /* 0x000fea0003800000 */
.L_x_12767:
[----:B------:R-:W-:Y:S01]  /*105a0*/  ISETP.GE.AND P1, PT, R14, RZ, PT ;  /* 0x000000ff0e00720c */ /* 0x000fe20003f26270 */
[----:B------:R-:W-:-:S12]  /*105b0*/  BSSY B0, `(.L_x_12782) ;  /* 0x00001d7000007945 */ /* 0x000fd80003800000 */
[----:B------:R-:W-:Y:S05]  /*105c0*/  @!P1 BRA `(.L_x_12783) ;  /* 0x0000001c00549947 */ /* 0x000fea0003800000 */
[----:B------:R-:W-:Y:S02]  /*105d0*/  IMAD.MOV.U32 R13, RZ, RZ, R0 ;  /* 0x000000ffff0d7224 */ /* 0x000fe400078e0000 */
[----:B------:R-:W-:Y:S02]  /*105e0*/  IMAD.MOV.U32 R12, RZ, RZ, R5 ;  /* 0x000000ffff0c7224 */ /* 0x000fe400078e0005 */
[----:B------:R-:W-:Y:S02]  /*105f0*/  IMAD.MOV.U32 R9, RZ, RZ, R156 ;  /* 0x000000ffff097224 */ /* 0x000fe400078e009c */
[----:B------:R-:W-:-:S07]  /*10600*/  IMAD.MOV.U32 R8, RZ, RZ, R22 ;  /* 0x000000ffff087224 */ /* 0x000fce00078e0016 */
.L_x_12796:
        /* <DEDUP_REMOVED lines=8> */
.L_x_12784:
[----:B------:R-:W-:Y:S01]  /*10690*/  IMAD R5, R22, 0x8, R18 ;  /* 0x0000000816057824 */ /* 0x000fe200078e0212 */
[----:B------:R-:W-:-:S04]  /*106a0*/  SHF.L.U32 R10, R156, 0x1f, RZ ;  /* 0x0000001f9c0a7819 */ /* 0x000fc800000006ff */
[----:B------:R0:W1:Y:S01]  /*106b0*/  SYNCS.PHASECHK.TRANS64.TRYWAIT P1, [R5+URZ+0x19c30], R10 ;  /* 0x019c300a050075a7 */ /* 0x000062000802017f */
[----:B------:R-:W-:Y:S05]  /*106c0*/  @!P0 BRA `(.L_x_12785) ;  /* 0x0000000000048947 */ /* 0x000fea0003800000 */
[----:B------:R-:W-:Y:S01]  /*106d0*/  BPT.TRAP 0x1 ;  /* 0x000000040000795c */ /* 0x000fe20000300000 */
.L_x_12785:
[----:B------:R-:W-:Y:S01]  /*106e0*/  BSSY B1, `(.L_x_12786) ;  /* 0x0000006000017945 */ /* 0x000fe20003800000 */
[----:B------:R-:W-:Y:S02]  /*106f0*/  IMAD R24, R22, 0x300, R155 ;  /* 0x0000030016187824 */ /* 0x000fe400078e029b */
[----:B------:R-:W-:Y:S01]  /*10700*/  IMAD.MOV.U32 R25, RZ, RZ, -0x3ffffff0 ;  /* 0xc0000010ff197424 */ /* 0x000fe200078e00ff */
[----:B-1----:R-:W-:Y:S06]  /*10710*/  @P1 BRA `(.L_x_12787) ;  /* 0x0000000000081947 */ /* 0x002fec0003800000 */
[----:B------:R-:W1:Y:S02]  /*10720*/  SYNCS.PHASECHK.TRANS64.TRYWAIT P1, [R5+URZ+0x19c30], R10 ;  /* 0x019c300a050075a7 */ /* 0x000e64000802017f */
[----:B-1----:R-:W-:Y:S05]  /*10730*/  @!P1 BRA `(.L_x_12788) ;  /* 0x000000c800149947 */ /* 0x002fea0003800000 */
.L_x_12787:
[----:B------:R-:W-:Y:S05]  /*10740*/  BSYNC B1 ;  /* 0x0000000000017941 */ /* 0x000fea0003800000 */
.L_x_12786:
[C---:B------:R-:W-:Y:S01]  /*10750*/  R2UR UR6, R24.reuse ;  /* 0x00000000180672ca */ /* 0x040fe200000e0000 */
[C---:B01----:R-:W-:Y:S01]  /*10760*/  VIADD R10, R24.reuse, 0x100 ;  /* 0x00000100180a7836 */ /* 0x043fe20000000000 */
        /* <DEDUP_REMOVED lines=25> */
.L_x_12789:
[----:B------:R-:W-:Y:S01]  /*10900*/  SHF.L.U32 R5, R9, 0x1f, RZ ;  /* 0x0000001f09057819 */ /* 0x000fe200000006ff */
[----:B------:R-:W-:-:S04]  /*10910*/  IMAD R15, R8, 0x8, R18 ;  /* 0x00000008080f7824 */ /* 0x000fc800078e0212 */
[----:B------:R0:W1:Y:S01]  /*10920*/  SYNCS.PHASECHK.TRANS64.TRYWAIT P1, [R15+URZ+0x19c50], R5 ;  /* 0x019c50050f0075a7 */ /* 0x000062000802017f */
[----:B------:R-:W-:Y:S05]  /*10930*/  @!P0 BRA `(.L_x_12790) ;  /* 0x0000000000048947 */ /* 0x000fea0003800000 */
[----:B------:R-:W-:Y:S01]  /*10940*/  BPT.TRAP 0x1 ;  /* 0x000000040000795c */ /* 0x000fe20000300000 */
.L_x_12790:
[----:B------:R-:W-:Y:S04]  /*10950*/  BSSY B1, `(.L_x_12791) ;  /* 0x0000004000017945 */ /* 0x000fe80003800000 */
[----:B-1----:R-:W-:Y:S05]  /*10960*/  @P1 BRA `(.L_x_12792) ;  /* 0x0000000000081947 */ /* 0x002fea0003800000 */
[----:B------:R-:W1:Y:S02]  /*10970*/  SYNCS.PHASECHK.TRANS64.TRYWAIT P1, [R15+URZ+0x19c50], R5 ;  /* 0x019c50050f0075a7 */ /* 0x000e64000802017f */
[----:B-1----:R-:W-:Y:S05]  /*10980*/  @!P1 BRA `(.L_x_12793) ;  /* 0x000000c400949947 */ /* 0x002fea0003800000 */
.L_x_12792:
[----:B------:R-:W-:Y:S05]  /*10990*/  BSYNC B1 ;  /* 0x0000000000017941 */ /* 0x000fea0003800000 */
.L_x_12791:
        /* <DEDUP_REMOVED lines=34> */
.L_x_12794:
        /* <DEDUP_REMOVED lines=279> */
.L_x_12795:
[----:B------:R-:W-:Y:S01]  /*11d30*/  ISETP.GT.AND P1, PT, R14, RZ, PT ;  /* 0x000000ff0e00720c */ /* 0x000fe20003f24270 */
        /* <DEDUP_REMOVED lines=93> */
[----:B0-----:R-:W-:Y:S06]  /*12310*/  @P1 BRA `(.L_x_12796) ;  /* 0xffffffe000bc1947 */ /* 0x001fec000383ffff */
.L_x_12783:
[----:B------:R-:W-:Y:S05]  /*12320*/  BSYNC B0 ;  /* 0x0000000000007941 */ /* 0x000fea0003800000 */
.L_x_12782:
[----:B------:R-:W-:Y:S06]  /*12330*/  BAR.ARV 0x8, 0x200 ;  /* 0x0208000000007b1d */ /* 0x000fec0000002000 */
[----:B------:R-:W-:Y:S05]  /*12340*/  @!P0 BRA `(.L_x_12797) ;  /* 0x0000000000048947 */ /* 0x000fea0003800000 */
[----:B------:R-:W-:Y:S01]  /*12350*/  BPT.TRAP 0x1 ;  /* 0x000000040000795c */ /* 0x000fe20000300000 */
.L_x_12797:
[----:B------:R-:W-:Y:S01]  /*12360*/  IMAD R12, R22, 0x8, R18 ;  /* 0x00000008160c7824 */ /* 0x000fe200078e0212 */
[----:B------:R-:W-:-:S04]  /*12370*/  SHF.L.U32 R7, R156, 0x1f, RZ ;  /* 0x0000001f9c077819 */ /* 0x000fc800000006ff */
[----:B------:R0:W1:Y:S01]  /*12380*/  SYNCS.PHASECHK.TRANS64.TRYWAIT P1, [R12+URZ+0x19c50], R7 ;  /* 0x019c50070c0075a7 */ /* 0x000062000802017f */
[----:B------:R-:W-:Y:S05]  /*12390*/  @!P0 BRA `(.L_x_12798) ;  /* 0x0000000000048947 */ /* 0x000fea0003800000 */
[----:B------:R-:W-:Y:S01]  /*123a0*/  BPT.TRAP 0x1 ;  /* 0x000000040000795c */ /* 0x000fe20000300000 */
.L_x_12798:
[----:B------:R-:W-:Y:S04]  /*123b0*/  BSSY B0, `(.L_x_12799) ;  /* 0x0000004000007945 */ /* 0x000fe80003800000 */
[----:B-1----:R-:W-:Y:S05]  /*123c0*/  @P1 BRA `(.L_x_12800) ;  /* 0x0000000000081947 */ /* 0x002fea0003800000 */
[----:B------:R-:W1:Y:S02]  /*123d0*/  SYNCS.PHASECHK.TRANS64.TRYWAIT P1, [R12+URZ+0x19c50], R7 ;  /* 0x019c50070c0075a7 */ /* 0x000e64000802017f */
[----:B-1----:R-:W-:Y:S05]  /*123e0*/  @!P1 BRA `(.L_x_12801) ;  /* 0x000000ac00109947 */ /* 0x002fea0003800000 */
.L_x_12800:
[----:B------:R-:W-:Y:S05]  /*123f0*/  BSYNC B0 ;  /* 0x0000000000007941 */ /* 0x000fea0003800000 */
.L_x_12799:
[----:B------:R-:W2:Y:S04]  /*12400*/  LDL R13, [R1+0x60] ;  /* 0x00006000010d7983 */ /* 0x000ea80000100800 */
[----:B------:R-:W3:Y:S01]  /*12410*/  LDL R15, [R1+0x48] ;  /* 0x00004800010f7983 */ /* 0x000ee20000100800 */
[----:B------:R-:W-:Y:S01]  /*12420*/  VIADD R18, R18, 0x3000 ;  /* 0x0000300012127836 */ /* 0x000fe20000000000 */
[----:B------:R-:W-:Y:S01]  /*12430*/  ULDC.64 UR4, c[0x0][0x9a0] ;  /* 0x0002680000047ab9 */ /* 0x000fe20000000a00 */
[----:B------:R-:W-:Y:S01]  /*12440*/  WARPGROUP.ARRIVE ;  /* 0x00000000000079c5 */ /* 0x000fe20000000000 */
[----:B------:R-:W-:Y:S02]  /*12450*/  ISETP.NE.U32.AND P1, PT, RZ, UR4, PT ;  /* 0x00000004ff007c0c */ /* 0x000fe4000bf25070 */
[----:B------:R-:W-:-:S02]  /*12460*/  SHF.R.U32.HI R18, RZ, 0x4, R18 ;  /* 0x00000004ff127819 */ /* 0x000fc40000011612 */
[----:B------:R-:W-:Y:S02]  /*12470*/  ISETP.NE.AND.EX P1, PT, RZ, UR5, PT, P1 ;  /* 0x00000005ff007c0c */ /* 0x000fe4000bf25310 */
[----:B------:R-:W-:-:S04]  /*12480*/  LOP3.LUT R18, R18, 0x3fff, RZ, 0xc0, !PT ;  /* 0x00003fff12127812 */ /* 0x000fc800078ec0ff */
[----:B01----:R-:W-:-:S05]  /*12490*/  LOP3.LUT R7, R18, 0x10000, RZ, 0xfc, !PT ;  /* 0x0001000012077812 */ /* 0x003fca00078efcff */
[----:B------:R-:W-:Y:S02]  /*124a0*/  IMAD R6, R22, 0x300, R7 ;  /* 0x0000030016067824 */ /* 0x000fe400078e0207 */
[----:B------:R-:W-:Y:S01]  /*124b0*/  IMAD.MOV.U32 R7, RZ, RZ, 0x40000040 ;  /* 0x40000040ff077424 */ /* 0x000fe200078e00ff */
[----:B------:R-:W2:Y:S02]  /*124c0*/  @P1 LDC.64 R10, c[0x0][0x9c8] ;  /* 0x00027200ff0a1b82 */ /* 0x000ea40000000a00 */
[----:B------:R-:W-:Y:S02]  /*124d0*/  R2UR UR6, R6 ;  /* 0x00000000060672ca */ /* 0x000fe400000e0000 */
[----:B------:R-:W-:-:S04]  /*124e0*/  R2UR UR7, R7 ;  /* 0x00000000070772ca */ /* 0x000fc800000e0000 */
[----:B------:R-:W0:Y:S09]  /*124f0*/  @P1 LDC.64 R8, c[0x0][0x9d0] ;  /* 0x00027400ff081b82 */ /* 0x000e320000000a00 */
[----:B------:R-:W-:Y:S03]  /*12500*/  QGMMA.64x96x32.F32.E4M3.E4M3 R88, R148, gdesc[UR4], R88, gsb0 ;  /* 0x0160000494587df3 */ /* 0x000fe60008000858 */
[----:B------:R-:W-:-:S02]  /*12510*/  WARPGROUP.DEPBAR.LE gsb0, 0x0 ;  /* 0x00008000000079c5 */ /* 0x000fc40000010000 */
[----:B------:R-:W-:Y:S01]  /*12520*/  WARPGROUP.ARRIVE ;  /* 0x00000000000079c5 */ /* 0x000fe20000000000 */
[----:B--2---:R-:W-:Y:S01]  /*12530*/  @P1 IMAD R14, R13, R10, RZ ;  /* 0x0000000a0d0e1224 */ /* 0x004fe200078e02ff */
[----:B------:R-:W-:-:S03]  /*12540*/  @P1 SHF.R.S32.HI R13, RZ, 0x1f, R154 ;  /* 0x0000001fff0d1819 */ /* 0x000fc6000001149a */
[C---:B---3--:R-:W-:Y:S02]  /*12550*/  @P1 IMAD R7, R15.reuse, R11, R14 ;  /* 0x0000000b0f071224 */ /* 0x048fe400078e020e */
        /* <DEDUP_REMOVED lines=10> */
[----:B------:R-:W-:Y:S01]  /*12600*/  VIADD R8, R6, 0x2 ;  /* 0x0000000206087836 */ /* 0x000fe20000000000 */
[----:B------:R-:W-:Y:S01]  /*12610*/  MOV R7, 0x40000040 ;  /* 0x4000004000077802 */ /* 0x000fe20000000f00 */
[----:B------:R-:W-:Y:S02]  /*12620*/  IMAD.MOV.U32 R9, RZ, RZ, 0x40000040 ;  /* 0x40000040ff097424 */ /* 0x000fe400078e00ff */
[----:B------:R-:W-:Y:S01]  /*12630*/  IMAD.MOV.U32 R20, RZ, RZ, -0x800000 ;  /* 0xff800000ff147424 */ /* 0x000fe200078e00ff */
[----:B------:R-:W-:Y:S01]  /*12640*/  R2UR UR6, R8 ;  /* 0x00000000080672ca */ /* 0x000fe200000e0000 */
[C---:B------:R-:W-:Y:S01]  /*12650*/  VIADD R8, R6.reuse, 0x4 ;  /* 0x0000000406087836 */ /* 0x040fe20000000000 */
[----:B------:R-:W-:Y:S01]  /*12660*/  R2UR UR7, R9 ;  /* 0x00000000090772ca */ /* 0x000fe200000e0000 */
[----:B------:R-:W-:Y:S02]  /*12670*/  IMAD.MOV.U32 R9, RZ, RZ, 0x40000040 ;  /* 0x40000040ff097424 */ /* 0x000fe400078e00ff */
[----:B------:R-:W-:-:S10]  /*12680*/  VIADD R6, R6, 0x6 ;  /* 0x0000000606067836 */ /* 0x000fd40000000000 */
[----:B------:R-:W-:Y:S01]  /*12690*/  QGMMA.64x96x32.F32.E4M3.E4M3 R88, R144, gdesc[UR4], R88, gsb0 ;  /* 0x0160000490587df3 */ /* 0x000fe20008000858 */
[----:B------:R-:W-:Y:S02]  /*126a0*/  R2UR UR6, R8 ;  /* 0x00000000080672ca */ /* 0x000fe400000e0000 */
[----:B------:R-:W-:Y:S01]  /*126b0*/  R2UR UR7, R9 ;  /* 0x00000000090772ca */ /* 0x000fe200000e0000 */
[----:B------:R-:W1:Y:S04]  /*126c0*/  SHFL.BFLY PT, R8, R3, 0x2, 0x1f ;  /* 0x0c401f0003087f89 */ /* 0x000e6800000e0000 */
[----:B------:R-:W3:Y:S01]  /*126d0*/  SHFL.BFLY PT, R9, R4, 0x2, 0x1f ;  /* 0x0c401f0004097f89 */ /* 0x000ee200000e0000 */
[----:B-1----:R-:W-:-:S01]  /*126e0*/  FADD.FTZ R8, R8, R3 ;  /* 0x0000000308087221 */ /* 0x002fc20000010000 */
[----:B------:R-:W-:-:S02]  /*126f0*/  IMAD.MOV.U32 R3, RZ, RZ, -0x800000 ;  /* 0xff800000ff037424 */ /* 0x000fc400078e00ff */
[----:B---3--:R-:W-:-:S01]  /*12700*/  FADD.FTZ R9, R9, R4 ;  /* 0x0000000409097221 */ /* 0x008fc20000010000 */
[----:B------:R-:W-:Y:S01]  /*12710*/  IMAD.MOV.U32 R4, RZ, RZ, RZ ;  /* 0x000000ffff047224 */ /* 0x000fe200078e00ff */
[----:B------:R-:W-:Y:S02]  /*12720*/  WARPGROUP.DEPBAR.LE gsb0, 0x0 ;  /* 0x00008000000079c5 */ /* 0x000fe40000010000 */
[----:B------:R-:W-:-:S06]  /*12730*/  WARPGROUP.ARRIVE ;  /* 0x00000000000079c5 */ /* 0x000fcc0000000000 */
[----:B------:R-:W-:Y:S01]  /*12740*/  QGMMA.64x96x32.F32.E4M3.E4M3 R88, R140, gdesc[UR4], R88, gsb0 ;  /* 0x016000048c587df3 */ /* 0x000fe20008000858 */
[----:B------:R-:W-:Y:S02]  /*12750*/  R2UR UR6, R6 ;  /* 0x00000000060672ca */ /* 0x000fe400000e0000 */
[----:B------:R-:W-:Y:S01]  /*12760*/  R2UR UR7, R7 ;  /* 0x00000000070772ca */ /* 0x000fe200000e0000 */
[----:B------:R-:W0:Y:S04]  /*12770*/  SHFL.BFLY PT, R6, R9, 0x1, 0x1f ;  /* 0x0c201f0009067f89 */ /* 0x000e2800000e0000 */
[----:B------:R-:W1:Y:S01]  /*12780*/  SHFL.BFLY PT, R7, R8, 0x1, 0x1f ;  /* 0x0c201f0008077f89 */ /* 0x000e6200000e0000 */
[----:B0-----:R-:W-:-:S01]  /*12790*/  FADD.FTZ R10, R9, R6 ;  /* 0x00000006090a7221 */ /* 0x001fc20000010000 */
[----:B-1----:R-:W-:-:S04]  /*127a0*/  FADD.FTZ R11, R8, R7 ;  /* 0x00000007080b7221 */ /* 0x002fc80000010000 */
[C---:B------:R-:W-:Y:S01]  /*127b0*/  FSETP.NE.FTZ.AND P1, PT, R10.reuse, RZ, PT ;  /* 0x000000ff0a00720b */ /* 0x040fe20003f35000 */
[----:B------:R-:W-:Y:S01]  /*127c0*/  FMUL.FTZ R14, R10, 0.00390625 ;  /* 0x3b8000000a0e7820 */ /* 0x000fe20000410000 */
[----:B------:R-:W-:Y:S02]  /*127d0*/  IMAD.MOV.U32 R8, RZ, RZ, RZ ;  /* 0x000000ffff087224 */ /* 0x000fe400078e00ff */
[----:B------:R-:W-:Y:S02]  /*127e0*/  FMUL.FTZ R15, R11, 0.00390625 ;  /* 0x3b8000000b0f7820 */ /* 0x000fe40000410000 */
[----:B------:R-:W-:-:S03]  /*127f0*/  FSETP.NE.FTZ.AND P2, PT, R14, RZ, PT ;  /* 0x000000ff0e00720b */ /* 0x000fc60003f55000 */
[----:B------:R-:W-:-:S04]  /*12800*/  FSETP.NE.FTZ.AND P3, PT, R15, RZ, PT ;  /* 0x000000ff0f00720b */ /* 0x000fc80003f75000 */
[----:B------:R-:W-:Y:S01]  /*12810*/  @P1 MUFU.RCP R4, R10 ;  /* 0x0000000a00041308 */ /* 0x000fe20000001000 */
[----:B------:R-:W-:-:S05]  /*12820*/  FSETP.NE.FTZ.AND P1, PT, R11, RZ, PT ;  /* 0x000000ff0b00720b */ /* 0x000fca0003f35000 */
[C---:B------:R-:W-:Y:S02]  /*12830*/  @P2 FMUL.FTZ R6, R2.reuse, 0.69314718246459960938 ;  /* 0x3f31721802062820 */ /* 0x040fe40000410000 */
[----:B------:R-:W0:Y:S01]  /*12840*/  @P2 MUFU.LG2 R7, R14 ;  /* 0x0000000e00072308 */ /* 0x000e220000000c00 */
[----:B------:R-:W-:-:S07]  /*12850*/  @P3 FMUL.FTZ R2, R2, 0.69314718246459960938 ;  /* 0x3f31721802023820 */ /* 0x000fce0000410000 */
[----:B------:R-:W1:Y:S08]  /*12860*/  @P3 MUFU.LG2 R9, R15 ;  /* 0x0000000f00093308 */ /* 0x000e700000000c00 */
[----:B------:R-:W3:Y:S01]  /*12870*/  @P1 MUFU.RCP R8, R11 ;  /* 0x0000000b00081308 */ /* 0x000ee20000001000 */
[----:B0-----:R-:W-:-:S04]  /*12880*/  @P2 FMUL.FTZ R7, R7, 0.69314718246459960938 ;  /* 0x3f31721807072820 */ /* 0x001fc80000410000 */
[----:B------:R-:W-:Y:S01]  /*12890*/  @P2 FFMA.FTZ R3, R6, R5, R7 ;  /* 0x0000000506032223 */ /* 0x000fe20000010007 */
[----:B-1----:R-:W-:-:S04]  /*128a0*/  @P3 FMUL.FTZ R9, R9, 0.69314718246459960938 ;  /* 0x3f31721809093820 */ /* 0x002fc80000410000 */
[----:B------:R-:W-:Y:S01]  /*128b0*/  @P3 FFMA.FTZ R20, R2, R0, R9 ;  /* 0x0000000002143223 */ /* 0x000fe20000010009 */
[----:B------:R-:W-:Y:S02]  /*128c0*/  WARPGROUP.DEPBAR.LE gsb0, 0x0 ;  /* 0x00008000000079c5 */ /* 0x000fe40000010000 */
[----:B------:R-:W-:-:S06]  /*128d0*/  WARPGROUP.ARRIVE ;  /* 0x00000000000079c5 */ /* 0x000fcc0000000000 */
[----:B------:R-:W-:Y:S01]  /*128e0*/  QGMMA.64x96x32.F32.E4M3.E4M3 R88, R136, gdesc[UR4], R88, gsb0 ;  /* 0x0160000488587df3 */ /* 0x000fe20008000858 */
[-C--:B--2---:R-:W-:Y:S01]  /*128f0*/  FMUL.FTZ R4, R4, R13.reuse ;  /* 0x0000000d04047220 */ /* 0x084fe20000410000 */
[----:B---3--:R-:W-:Y:S01]  /*12900*/  FMUL.FTZ R18, R8, R13 ;  /* 0x0000000d08127220 */ /* 0x008fe20000410000 */
[----:B------:R-:W-:Y:S02]  /*12910*/  WARPGROUP.DEPBAR.LE gsb0, 0x0 ;  /* 0x00008000000079c5 */ /* 0x000fe40000010000 */
[----:B------:R-:W-:Y:S05]  /*12920*/  @!P0 BRA `(.L_x_12802) ;  /* 0x0000000000048947 */ /* 0x000fea0003800000 */
[----:B------:R-:W-:Y:S01]  /*12930*/  BPT.TRAP 0x1 ;  /* 0x000000040000795c */ /* 0x000fe20000300000 */
.L_x_12802:
[----:B------:R-:W2:Y:S01]  /*12940*/  LDL.LU R2, [R1+0x10] ;  /* 0x0000100001027983 */ /* 0x000ea20000300800 */
[----:B------:R-:W-:Y:S02]  /*12950*/  VIADD R12, R12, 0x19c60 ;  /* 0x00019c600c0c7836 */ /* 0x000fe40000000000 */
[-C--:B------:R-:W-:Y:S01]  /*12960*/  FMUL.FTZ R0, R88, R4.reuse ;  /* 0x0000000458007220 */ /* 0x080fe20000410000 */
[----:B------:R-:W-:Y:S01]  /*12970*/  FMUL.FTZ R89, R89, R4 ;  /* 0x0000000459597220 */ /* 0x000fe20000410000 */
[----:B------:R-:W3:Y:S01]  /*12980*/  LDL.LU R24, [R1+0x5c] ;  /* 0x00005c0001187983 */ /* 0x000ee20000300800 */
[----:B------:R-:W-:-:S05]  /*12990*/  VIADD R22, R22, 0x1 ;  /* 0x0000000116167836 */ /* 0x000fca0000000000 */
[----:B------:R-:W-:-:S04]  /*129a0*/  ISETP.NE.AND P1, PT, R22, 0x2, PT ;  /* 0x000000021600780c */ /* 0x000fc80003f25270 */
        /* <DEDUP_REMOVED lines=47> */
[----:B------:R-:W-:-:S02]  /*12ca0*/  LOP3.LUT R156, R156, R5, RZ, 0x3c, !PT ;  /* 0x000000059c9c7212 */ /* 0x000fc400078e3cff */
[----:B------:R-:W-:Y:S02]  /*12cb0*/  SEL R22, R22, RZ, P1 ;  /* 0x000000ff16167207 */ /* 0x000fe40000800000 */
[----:B--2---:R-:W-:Y:S01]  /*12cc0*/  PRMT R2, R2, 0x654, R12 ;  /* 0x0000065402027816 */ /* 0x004fe2000000000c */
[----:B---3--:R-:W-:-:S03]  /*12cd0*/  VIADD R24, R24, 0x1 ;  /* 0x0000000118187836 */ /* 0x008fc60000000000 */
[----:B------:R0:W-:Y:S02]  /*12ce0*/  SYNCS.ARRIVE.TRANS64.RED.A1T0 RZ, [R2+URZ], RZ ;  /* 0x000000ff02ff79a7 */ /* 0x0001e4000810043f */
[----:B------:R0:W-:Y:S01]  /*12cf0*/  STL [R1+0x5c], R24 ;  /* 0x00005c1801007387 */ /* 0x0001e20000100800 */
[----:B------:R-:W-:-:S07]  /*12d00*/  FMUL.FTZ R12, R117, R4 ;  /* 0x00000004750c7220 */ /* 0x000fce0000410000 */
.L_x_12733:
        /* <DEDUP_REMOVED lines=13> */
[----:B------:R-:W3:Y:S04]  /*12de0*/  LDL.LU R56, [R1+0x54] ;  /* 0x0000540001387983 */ /* 0x000ee80000300800 */
[----:B------:R-:W4:Y:S01]  /*12df0*/  LDL.LU R55, [R1+0x58] ;  /* 0x0000580001377983 */ /* 0x000f220000300800 */
[----:B------:R-:W-:Y:S01]  /*12e00*/  F2FP.BF16.F32.PACK_AB R0, R7, R0 ;  /* 0x000000000700723e */ /* 0x000fe200000010ff */
[----:B0-----:R-:W-:Y:S01]  /*12e10*/  IMAD.SHL.U32 R2, R24, 0x4, RZ ;  /* 0x0000000418027824 */ /* 0x001fe200078e00ff */
[----:B------:R-:W-:Y:S01]  /*12e20*/  F2FP.BF16.F32.PACK_AB R134, R134, R25 ;  /* 0x000000198686723e */ /* 0x000fe200000010ff */
[----:B------:R-:W4:Y:S03]  /*12e30*/  LDL R54, [R1+0x44] ;  /* 0x0000440001367983 */ /* 0x000f260000100800 */
[----:B------:R-:W-:Y:S01]  /*12e40*/  LOP3.LUT R2, R2, 0xc, RZ, 0xc0, !PT ;  /* 0x0000000c02027812 */ /* 0x000fe200078ec0ff */
[----:B------:R-:W4:Y:S03]  /*12e50*/  LDL R52, [R1+0x30] ;  /* 0x0000300001347983 */ /* 0x000f260000100800 */
[----:B------:R-:W-:-:S05]  /*12e60*/  IADD3 R4, P0, R2, UR4, RZ ;  /* 0x0000000402047c10 */ /* 0x000fca000ff1e0ff */
[----:B------:R-:W-:Y:S01]  /*12e70*/  IMAD.X R5, RZ, RZ, UR5, P0 ;  /* 0x00000005ff057e24 */ /* 0x000fe200080e06ff */
[----:B------:R-:W0:Y:S01]  /*12e80*/  S2R R7, SR_SWINHI ;  /* 0x0000000000077919 */ /* 0x000e220000002f00 */
[----:B------:R-:W-:Y:S01]  /*12e90*/  F2FP.BF16.F32.PACK_AB R9, R9, R96 ;  /* 0x000000600909723e */ /* 0x000fe200000010ff */
[----:B------:R-:W-:-:S03]  /*12ea0*/  ULDC.64 UR4, c[0x0][0xc00] ;  /* 0x0003000000047ab9 */ /* 0x000fc60000000a00 */
[----:B------:R1:W3:Y:S01]  /*12eb0*/  LDG.E.CONSTANT R5, desc[UR42][R4.64] ;  /* 0x0000002a04057981 */ /* 0x0002e2000c1e9900 */
[----:B------:R-:W-:Y:S02]  /*12ec0*/  LOP3.LUT P0, R2, R24, 0x3, RZ, 0xc0, !PT ;  /* 0x0000000318027812 */ /* 0x000fe4000780c0ff */
[----:B------:R-:W-:Y:S02]  /*12ed0*/  F2FP.BF16.F32.PACK_AB R8, R8, R97 ;  /* 0x000000610808723e */ /* 0x000fe400000010ff */
[----:B------:R-:W-:Y:S02]  /*12ee0*/  ISETP.EQ.OR P0, PT, R2, 0x3, !P0 ;  /* 0x000000030200780c */ /* 0x000fe40004702670 */
[----:B------:R-:W-:Y:S02]  /*12ef0*/  F2FP.BF16.F32.PACK_AB R89, R6, R89 ;  /* 0x000000590659723e */ /* 0x000fe400000010ff */
[----:B------:R-:W-:Y:S02]  /*12f00*/  SEL R37, R8, R9, P0 ;  /* 0x0000000908257207 */ /* 0x000fe40000000000 */
[----:B-1----:R-:W-:-:S02]  /*12f10*/  SEL R4, R9, R8, P0 ;  /* 0x0000000809047207 */ /* 0x002fc40000000000 */
[----:B------:R-:W-:Y:S02]  /*12f20*/  SEL R2, R0, R89, P0 ;  /* 0x0000005900027207 */ /* 0x000fe40000000000 */
[----:B------:R-:W-:Y:S02]  /*12f30*/  SEL R89, R89, R0, P0 ;  /* 0x0000000059597207 */ /* 0x000fe40000000000 */
[----:B------:R-:W-:Y:S02]  /*12f40*/  F2FP.BF16.F32.PACK_AB R13, R13, R112 ;  /* 0x000000700d0d723e */ /* 0x000fe400000010ff */
[----:B------:R-:W-:Y:S02]  /*12f50*/  F2FP.BF16.F32.PACK_AB R12, R12, R113 ;  /* 0x000000710c0c723e */ /* 0x000fe400000010ff */
[----:B------:R-:W-:Y:S02]  /*12f60*/  F2FP.BF16.F32.PACK_AB R21, R21, R128 ;  /* 0x000000801515723e */ /* 0x000fe400000010ff */
[----:B------:R-:W-:-:S02]  /*12f70*/  F2FP.BF16.F32.PACK_AB R26, R26, R129 ;  /* 0x000000811a1a723e */ /* 0x000fc400000010ff */
[----:B------:R-:W-:Y:S02]  /*12f80*/  SEL R40, R13, R12, P0 ;  /* 0x0000000c0d287207 */ /* 0x000fe40000000000 */
[----:B------:R-:W-:Y:S02]  /*12f90*/  MOV R24, R18 ;  /* 0x0000001200187202 */ /* 0x000fe40000000f00 */
[----:B0-----:R-:W-:Y:S02]  /*12fa0*/  MOV R25, R7 ;  /* 0x0000000700197202 */ /* 0x001fe40000000f00 */
[----:B------:R-:W-:Y:S02]  /*12fb0*/  SEL R41, R12, R13, P0 ;  /* 0x0000000d0c297207 */ /* 0x000fe40000000000 */
[----:B------:R-:W-:Y:S02]  /*12fc0*/  F2FP.BF16.F32.PACK_AB R35, R94, R35 ;  /* 0x000000235e23723e */ /* 0x000fe400000010ff */
[----:B------:R-:W-:-:S02]  /*12fd0*/  F2FP.BF16.F32.PACK_AB R38, R95, R38 ;  /* 0x000000265f26723e */ /* 0x000fc400000010ff */
[----:B------:R-:W-:Y:S02]  /*12fe0*/  SEL R44, R21, R26, P0 ;  /* 0x0000001a152c7207 */ /* 0x000fe40000000000 */
[----:B------:R-:W-:Y:S02]  /*12ff0*/  SEL R21, R26, R21, P0 ;  /* 0x000000151a157207 */ /* 0x000fe40000000000 */
        /* <DEDUP_REMOVED lines=9> */
[----:B------:R-:W-:-:S02]  /*13090*/  F2FP.BF16.F32.PACK_AB R135, R135, R28 ;  /* 0x0000001c8787723e */ /* 0x000fc400000010ff */
[----:B------:R-:W-:Y:S02]  /*130a0*/  SEL R35, R38, R35, P0 ;  /* 0x0000002326237207 */ /* 0x000fe40000000000 */
[----:B------:R-:W-:Y:S02]  /*130b0*/  SEL R28, R11, R10, P0 ;  /* 0x0000000a0b1c7207 */ /* 0x000fe40000000000 */
[----:B------:R-:W-:Y:S02]  /*130c0*/  SEL R39, R10, R11, P0 ;  /* 0x0000000b0a277207 */ /* 0x000fe40000000000 */
[----:B------:R-:W-:Y:S02]  /*130d0*/  SEL R42, R15, R14, P0 ;  /* 0x0000000e0f2a7207 */ /* 0x000fe40000000000 */
[----:B------:R-:W-:Y:S02]  /*130e0*/  SEL R43, R14, R15, P0 ;  /* 0x0000000f0e2b7207 */ /* 0x000fe40000000000 */
[----:B------:R-:W-:-:S02]  /*130f0*/  SEL R38, R33, R36, P0 ;  /* 0x0000002421267207 */ /* 0x000fc40000000000 */
[----:B------:R-:W-:Y:S02]  /*13100*/  F2FP.BF16.F32.PACK_AB R29, R118, R29 ;  /* 0x0000001d761d723e */ /* 0x000fe400000010ff */
[----:B------:R-:W-:Y:S02]  /*13110*/  F2FP.BF16.F32.PACK_AB R32, R119, R32 ;  /* 0x000000207720723e */ /* 0x000fe400000010ff */
[----:B------:R-:W-:Y:S02]  /*13120*/  SEL R33, R36, R33, P0 ;  /* 0x0000002124217207 */ /* 0x000fe40000000000 */
[----:B------:R-:W-:Y:S02]  /*13130*/  SEL R36, R31, R34, P0 ;  /* 0x000000221f247207 */ /* 0x000fe40000000000 */
[----:B------:R-:W-:Y:S02]  /*13140*/  F2FP.BF16.F32.PACK_AB R27, R126, R27 ;  /* 0x0000001b7e1b723e */ /* 0x000fe400000010ff */
[----:B------:R-:W-:-:S02]  /*13150*/  F2FP.BF16.F32.PACK_AB R30, R127, R30 ;  /* 0x0000001e7f1e723e */ /* 0x000fc400000010ff */
        /* <DEDUP_REMOVED lines=9> */
[C---:B------:R-:W-:Y:S02]  /*131f0*/  IADD3 R51, P3, R8.reuse, 0x3020, RZ ;  /* 0x0000302008337810 */ /* 0x040fe40007f7e0ff */
[----:B------:R-:W-:Y:S02]  /*13200*/  IADD3 R53, P2, R8, 0x6000, RZ ;  /* 0x0000600008357810 */ /* 0x000fe40007f5e0ff */
[----:B------:R-:W-:-:S02]  /*13210*/  LOP3.LUT R12, R0, R47, RZ, 0x3c, !PT ;  /* 0x0000002f000c7212 */ /* 0x000fc400078e3cff */
[----:B------:R-:W-:Y:S02]  /*13220*/  IADD3 R48, P1, R8, 0x6020, RZ ;  /* 0x0000602008307810 */ /* 0x000fe40007f3e0ff */
[----:B------:R-:W-:Y:S02]  /*13230*/  LOP3.LUT R0, R49, 0x180, RZ, 0xc0, !PT ;  /* 0x0000018031007812 */ /* 0x000fe400078ec0ff */
[----:B------:R-:W-:Y:S02]  /*13240*/  LOP3.LUT R6, R51, 0x180, RZ, 0xc0, !PT ;  /* 0x0000018033067812 */ /* 0x000fe400078ec0ff */
[----:B------:R-:W-:Y:S02]  /*13250*/  LOP3.LUT R26, R53, 0x180, RZ, 0xc0, !PT ;  /* 0x00000180351a7812 */ /* 0x000fe400078ec0ff */
[----:B------:R-:W-:Y:S02]  /*13260*/  LOP3.LUT R47, R48, 0x180, RZ, 0xc0, !PT ;  /* 0x00000180302f7812 */ /* 0x000fe400078ec0ff */
[----:B------:R-:W-:-:S02]  /*13270*/  SHF.R.U64 R0, R0, 0x3, RZ ;  /* 0x0000000300007819 */ /* 0x000fc400000012ff */
[----:B------:R-:W-:Y:S01]  /*13280*/  SHF.R.U64 R6, R6, 0x3, RZ ;  /* 0x0000000306067819 */ /* 0x000fe200000012ff */
[----:B------:R-:W-:Y:S01]  /*13290*/  IMAD.X R11, RZ, RZ, R9, P3 ;  /* 0x000000ffff0b7224 */ /* 0x000fe200018e0609 */
[----:B------:R-:W-:Y:S02]  /*132a0*/  SHF.R.U64 R26, R26, 0x3, RZ ;  /* 0x000000031a1a7819 */ /* 0x000fe400000012ff */
[----:B------:R-:W-:Y:S02]  /*132b0*/  SHF.R.U64 R47, R47, 0x3, RZ ;  /* 0x000000032f2f7819 */ /* 0x000fe400000012ff */
[----:B------:R-:W-:Y:S02]  /*132c0*/  LOP3.LUT R14, R0, R49, RZ, 0x3c, !PT ;  /* 0x00000031000e7212 */ /* 0x000fe400078e3cff */
[----:B------:R-:W-:Y:S02]  /*132d0*/  LOP3.LUT R10, R6, R51, RZ, 0x3c, !PT ;  /* 0x00000033060a7212 */ /* 0x000fe400078e3cff */
[----:B------:R-:W-:-:S02]  /*132e0*/  LOP3.LUT R6, R26, R53, RZ, 0x3c, !PT ;  /* 0x000000351a067212 */ /* 0x000fc400078e3cff */
[----:B------:R-:W-:Y:S02]  /*132f0*/  LOP3.LUT R26, R47, R48, RZ, 0x3c, !PT ;  /* 0x000000302f1a7212 */ /* 0x000fe400078e3cff */
[----:B---3--:R-:W-:Y:S01]  /*13300*/  LOP3.LUT R0, R5, 0x2, RZ, 0x3c, !PT ;  /* 0x0000000205007812 */ /* 0x008fe200078e3cff */
[----:B------:R-:W-:Y:S01]  /*13310*/  SHFL.IDX PT, R2, R2, R5, 0x1c1f ;  /* 0x001c1f0502027589 */ /* 0x000fe200000e0000 */
[----:B------:R-:W-:Y:S02]  /*13320*/  MOV R48, R10 ;  /* 0x0000000a00307202 */ /* 0x000fe40000000f00 */
[----:B------:R-:W-:Y:S01]  /*13330*/  SEL R45, R30, R27, P0 ;  /* 0x0000001b1e2d7207 */ /* 0x000fe20000000000 */
[----:B------:R-:W-:Y:S01]  /*13340*/  SHFL.IDX PT, R10, R4, R5, 0x1c1f ;  /* 0x001c1f05040a7589 */ /* 0x000fe200000e0000 */
[----:B------:R-:W-:-:S03]  /*13350*/  SEL R30, R134, R135, P0 ;  /* 0x00000087861e7207 */ /* 0x000fc60000000000 */
[----:B------:R-:W0:Y:S01]  /*13360*/  SHFL.IDX PT, R89, R89, R0, 0x1c1f ;  /* 0x001c1f0059597589 */ /* 0x000e2200000e0000 */
[----:B------:R-:W-:-:S03]  /*13370*/  SEL R135, R135, R134, P0 ;  /* 0x0000008687877207 */ /* 0x000fc60000000000 */
        /* <DEDUP_REMOVED lines=9> */
[----:B------:R-:W-:-:S03]  /*13410*/  LOP3.LUT R7, R8, 0x180, RZ, 0xc0, !PT ;  /* 0x0000018008077812 */ /* 0x000fc600078ec0ff */
[----:B------:R-:W-:Y:S04]  /*13420*/  SHFL.IDX PT, R40, R40, R5, 0x1c1f ;  /* 0x001c1f0528287589 */ /* 0x000fe800000e0000 */
[----:B------:R-:W-:Y:S04]  /*13430*/  SHFL.IDX PT, R34, R34, R5, 0x1c1f ;  /* 0x001c1f0522227589 */ /* 0x000fe800000e0000 */
[----:B------:R-:W4:Y:S04]  /*13440*/  SHFL.IDX PT, R41, R41, R0, 0x1c1f ;  /* 0x001c1f0029297589 */ /* 0x000f2800000e0000 */
[----:B------:R-:W4:Y:S04]  /*13450*/  SHFL.IDX PT, R29, R29, R0, 0x1c1f ;  /* 0x001c1f001d1d7589 */ /* 0x000f2800000e0000 */
[----:B------:R-:W-:Y:S04]  /*13460*/  SHFL.IDX PT, R42, R42, R5, 0x1c1f ;  /* 0x001c1f052a2a7589 */ /* 0x000fe800000e0000 */
[----:B------:R-:W-:Y:S04]  /*13470*/  SHFL.IDX PT, R32, R32, R5, 0x1c1f ;  /* 0x001c1f0520207589 */ /* 0x000fe800000e0000 */
[----:B------:R-:W4:Y:S04]  /*13480*/  SHFL.IDX PT, R43, R43, R0, 0x1c1f ;  /* 0x001c1f002b2b7589 */ /* 0x000f2800000e0000 */
[----:B------:R-:W4:Y:S04]  /*13490*/  SHFL.IDX PT, R45, R45, R0, 0x1c1f ;  /* 0x001c1f002d2d7589 */ /* 0x000f2800000e0000 */
[----:B------:R-:W-:Y:S04]  /*134a0*/  SHFL.IDX PT, R44, R44, R5, 0x1c1f ;  /* 0x001c1f052c2c7589 */ /* 0x000fe800000e0000 */
[----:B------:R-:W-:Y:S04]  /*134b0*/  SHFL.IDX PT, R30, R30, R5, 0x1c1f ;  /* 0x001c1f051e1e7589 */ /* 0x000fe800000e0000 */
[----:B------:R-:W4:Y:S04]  /*134c0*/  SHFL.IDX PT, R21, R21, R0, 0x1c1f ;  /* 0x001c1f0015157589 */ /* 0x000f2800000e0000 */
[----:B------:R0:W4:Y:S01]  /*134d0*/  SHFL.IDX PT, R135, R135, R0, 0x1c1f ;  /* 0x001c1f0087877589 */ /* 0x00012200000e0000 */
[----:B------:R-:W-:Y:S01]  /*134e0*/  SHF.R.U64 R7, R7, 0x3, RZ ;  /* 0x0000000307077819 */ /* 0x000fe200000012ff */
[----:B------:R-:W-:-:S03]  /*134f0*/  IMAD.X R13, RZ, RZ, R9, P5 ;  /* 0x000000ffff0d7224 */ /* 0x000fc600028e0609 */
[----:B------:R-:W-:Y:S01]  /*13500*/  LOP3.LUT R8, R7, R8, RZ, 0x3c, !PT ;  /* 0x0000000807087212 */ /* 0x000fe200078e3cff */
[--C-:B------:R-:W-:Y:S02]  /*13510*/  IMAD.X R7, RZ, RZ, R9.reuse, P2 ;  /* 0x000000ffff077224 */ /* 0x100fe400010e0609 */
[--C-:B------:R-:W-:Y:S01]  /*13520*/  IMAD.X R15, RZ, RZ, R9.reuse, P4 ;  /* 0x000000ffff0f7224 */ /* 0x100fe200020e0609 */
[----:B------:R-:W-:Y:S01]  /*13530*/  MOV R51, R8 ;  /* 0x0000000800337202 */ /* 0x000fe20000000f00 */
[----:B------:R-:W-:Y:S01]  /*13540*/  IMAD.X R27, RZ, RZ, R9, P1 ;  /* 0x000000ffff1b7224 */ /* 0x000fe200008e0609 */
[----:B------:R-:W-:Y:S01]  /*13550*/  MOV R47, R6 ;  /* 0x00000006002f7202 */ /* 0x000fe20000000f00 */
[----:B0-----:R-:W0:Y:S01]  /*13560*/  LDC R0, c[0x0][0xbe8] ;  /* 0x0002fa00ff007b82 */ /* 0x001e220000000800 */
[----:B------:R-:W-:Y:S02]  /*13570*/  SEL R4, R2, R89, P0 ;  /* 0x0000005902047207 */ /* 0x000fe40000000000 */
[----:B------:R-:W-:-:S02]  /*13580*/  SEL R6, R89, R2, P0 ;  /* 0x0000000259067207 */ /* 0x000fc40000000000 */
[----:B-1----:R-:W-:Y:S02]  /*13590*/  SEL R8, R10, R37, P0 ;  /* 0x000000250a087207 */ /* 0x002fe40000000000 */
[----:B--2---:R-:W-:Y:S02]  /*135a0*/  SEL R5, R46, R35, P0 ;  /* 0x000000232e057207 */ /* 0x004fe40000000000 */
[----:B------:R-:W-:Y:S01]  /*135b0*/  SEL R7, R35, R46, P0 ;  /* 0x0000002e23077207 */ /* 0x000fe20000000000 */
[----:B------:R-:W-:Y:S01]  /*135c0*/  BAR.SYNC.DEFER_BLOCKING 0x1, 0x180 ;  /* 0x0046000000007b1d */ /* 0x000fe20000010000 */
[----:B------:R-:W-:Y:S02]  /*135d0*/  MOV R50, R12 ;  /* 0x0000000c00327202 */ /* 0x000fe40000000f00 */
[----:B------:R-:W-:Y:S02]  /*135e0*/  MOV R49, R14 ;  /* 0x0000000e00317202 */ /* 0x000fe40000000f00 */
[----:B------:R-:W-:-:S02]  /*135f0*/  SEL R10, R37, R10, P0 ;  /* 0x0000000a250a7207 */ /* 0x000fc40000000000 */
[----:B---3--:R-:W-:Y:S02]  /*13600*/  SEL R9, R38, R33, P0 ;  /* 0x0000002126097207 */ /* 0x008fe40000000000 */
[----:B------:R-:W-:Y:S02]  /*13610*/  SEL R11, R33, R38, P0 ;  /* 0x00000026210b7207 */ /* 0x000fe40000000000 */
[----:B----4-:R-:W-:Y:S02]  /*13620*/  SEL R12, R28, R39, P0 ;  /* 0x000000271c0c7207 */ /* 0x010fe40000000000 */
[----:B------:R-:W-:Y:S02]  /*13630*/  SEL R14, R39, R28, P0 ;  /* 0x0000001c270e7207 */ /* 0x000fe40000000000 */
[----:B------:R-:W-:Y:S02]  /*13640*/  SEL R13, R36, R31, P0 ;  /* 0x0000001f240d7207 */ /* 0x000fe40000000000 */
[----:B------:R-:W-:-:S02]  /*13650*/  SEL R15, R31, R36, P0 ;  /* 0x000000241f0f7207 */ /* 0x000fc40000000000 */
[----:B------:R-:W-:Y:S02]  /*13660*/  MOV R2, R26 ;  /* 0x0000001a00027202 */ /* 0x000fe40000000f00 */
[----:B------:R-:W-:Y:S02]  /*13670*/  ISETP.NE.U32.AND P2, PT, RZ, UR4, PT ;  /* 0x00000004ff007c0c */ /* 0x000fe4000bf45070 */
[----:B------:R-:W-:Y:S01]  /*13680*/  IADD3 R26, P1, R56, UR4, RZ ;  /* 0x00000004381a7c10 */ /* 0x000fe2000ff3e0ff */
        /* <DEDUP_REMOVED lines=27> */
[----:B------:R-:W-:Y:S01]  /*13840*/  IMAD.U32 R39, RZ, RZ, UR4 ;  /* 0x00000004ff277e24 */ /* 0x000fe2000f8e00ff */
[----:B------:R-:W-:Y:S01]  /*13850*/  @P0 IADD3.X R5, R55, UR5, RZ, P3, !PT ;  /* 0x0000000537050c10 */ /* 0x000fe20009ffe4ff */
[----:B------:R1:W5:Y:S04]  /*13860*/  @P2 LDG.E R36, desc[UR42][R26.64] ;  /* 0x0000002a1a242981 */ /* 0x000368000c1e1900 */
[----:B------:R1:W5:Y:S01]  /*13870*/  @P0 LDG.E R39, desc[UR42][R4.64] ;  /* 0x0000002a04270981 */ /* 0x000362000c1e1900 */
[----:B0-----:R-:W-:-:S13]  /*13880*/  ISETP.NE.AND P1, PT, R0, 0x1, PT ;  /* 0x000000010000780c */ /* 0x001fda0003f25270 */
[----:B------:R-:W0:Y:S08]  /*13890*/  @P1 LDC R6, c[0x0][0xbec] ;  /* 0x0002fb00ff061b82 */ /* 0x000e300000000800 */
[----:B------:R-:W3:Y:S01]  /*138a0*/  @P1 LDC R29, c[0x0][0xbf0] ;  /* 0x0002fc00ff1d1b82 */ /* 0x000ee20000000800 */
[----:B--2---:R-:W-:Y:S01]  /*138b0*/  IMAD.IADD R13, R54, 0x1, R52 ;  /* 0x00000001360d7824 */ /* 0x004fe200078e0234 */
[----:B-1----:R-:W-:Y:S06]  /*138c0*/  @P0 BRA `(.L_x_12805) ;  /* 0x0000000000100947 */ /* 0x002fec0003800000 */
[----:B------:R-:W-:Y:S05]  /*138d0*/  @!P2 BRA `(.L_x_12805) ;  /* 0x00000000000ca947 */ /* 0x000fea0003800000 */
[----:B------:R-:W2:Y:S04]  /*138e0*/  LDG.E R2, desc[UR42][R26.64] ;  /* 0x0000002a1a027981 */ /* 0x000ea8000c1e1900 */
[----:B-----5:R-:W2:Y:S02]  /*138f0*/  LDG.E R39, desc[UR42][R26.64+0x4] ;  /* 0x0000042a1a277981 */ /* 0x020ea4000c1e1900 */
[----:B--2---:R-:W-:-:S07]  /*13900*/  IMAD.IADD R39, R39, 0x1, -R2 ;  /* 0x0000000127277824 */ /* 0x004fce00078e0a02 */
.L_x_12805:
        /* <DEDUP_REMOVED lines=54> */
[----:B------:R-:W-:-:S04]  /*13c70*/  LEA R6, P0, R4, UR4, 0x2 ;  /* 0x0000000404067c11 */ /* 0x000fc8000f8010ff */
[----:B------:R-:W-:Y:S01]  /*13c80*/  LEA.HI.X R10, R4, UR5, R5, 0x2, P0 ;  /* 0x00000005040a7c11 */ /* 0x000fe200080f1405 */
[----:B------:R-:W-:Y:S01]  /*13c90*/  SHFL.IDX PT, R40, R6, RZ, 0x1c1f ;  /* 0x001c1fff06287589 */ /* 0x000fe200000e0000 */
[----:B------:R-:W-:Y:S01]  /*13ca0*/  IADD3 R13, P2, R24, 0x1800, RZ ;  /* 0x00001800180d7810 */ /* 0x000fe20007f5e0ff */
[----:B------:R-:W-:Y:S01]  /*13cb0*/  IMAD.IADD R14, R14, 0x1, R52 ;  /* 0x000000010e0e7824 */ /* 0x000fe200078e0234 */
[----:B------:R-:W-:Y:S01]  /*13cc0*/  ULDC.64 UR4, c[0x0][0xaa0] ;  /* 0x0002a80000047ab9 */ /* 0x000fe20000000a00 */
[----:B------:R-:W1:Y:S01]  /*13cd0*/  SHFL.IDX PT, R41, R10, RZ, 0x1c1f ;  /* 0x001c1fff0a297589 */ /* 0x000e6200000e0000 */
[----:B------:R-:W-:Y:S01]  /*13ce0*/  LOP3.LUT P0, RZ, R15, 0x3, RZ, 0xc0, !PT ;  /* 0x000000030fff7812 */ /* 0x000fe2000780c0ff */
[----:B------:R-:W-:Y:S02]  /*13cf0*/  IMAD.X R9, RZ, RZ, R25, P2 ;  /* 0x000000ffff097224 */ /* 0x000fe400010e0619 */
[----:B------:R-:W-:Y:S01]  /*13d00*/  SHFL.IDX PT, R42, R6, 0x1, 0x1c1f ;  /* 0x003c1f00062a7f89 */ /* 0x000fe200000e0000 */
[----:B------:R-:W-:-:S03]  /*13d10*/  ISETP.GE.OR P2, PT, R14, R39, P0 ;  /* 0x000000270e00720c */ /* 0x000fc60000746670 */
[----:B------:R-:W2:Y:S01]  /*13d20*/  SHFL.IDX PT, R43, R10, 0x1, 0x1c1f ;  /* 0x003c1f000a2b7f89 */ /* 0x000ea200000e0000 */
[----:B------:R-:W-:Y:S02]  /*13d30*/  VIADD R4, R14, 0x8 ;  /* 0x000000080e047836 */ /* 0x000fe40000000000 */
[----:B------:R-:W-:-:S03]  /*13d40*/  IMAD R37, R37, UR4, RZ ;  /* 0x0000000425257c24 */ /* 0x000fc6000f8e02ff */
[----:B------:R-:W-:-:S04]  /*13d50*/  ISETP.GE.OR P0, PT, R4, R39, P0 ;  /* 0x000000270400720c */ /* 0x000fc80000706670 */
[----:B-1----:R1:W-:Y:S02]  /*13d60*/  @!P2 ST.E desc[UR42][R40.64], R3 ;  /* 0x000000032800a985 */ /* 0x0023e4000c10192a */
[C---:B-1----:R-:W-:Y:S02]  /*13d70*/  IMAD R41, R36.reuse, UR5, R37 ;  /* 0x0000000524297c24 */ /* 0x042fe4000f8e0225 */
[----:B------:R-:W-:Y:S01]  /*13d80*/  IMAD.WIDE.U32 R36, R36, UR4, RZ ;  /* 0x0000000424247c25 */ /* 0x000fe2000f8e00ff */
[----:B------:R-:W-:-:S03]  /*13d90*/  ULDC.64 UR4, c[0x0][0xae8] ;  /* 0x0002ba0000047ab9 */ /* 0x000fc60000000a00 */
[----:B------:R-:W-:Y:S02]  /*13da0*/  IMAD R21, R21, UR4, RZ ;  /* 0x0000000415157c24 */ /* 0x000fe4000f8e02ff */
[----:B------:R-:W-:Y:S01]  /*13db0*/  IMAD.IADD R37, R37, 0x1, R41 ;  /* 0x0000000125257824 */ /* 0x000fe200078e0229 */
[----:B--2---:R1:W-:Y:S01]  /*13dc0*/  @!P0 ST.E desc[UR42][R42.64], R20 ;  /* 0x000000142a008985 */ /* 0x0043e2000c10192a */
[C---:B------:R-:W-:Y:S02]  /*13dd0*/  IMAD R41, R46.reuse, UR5, R21 ;  /* 0x000000052e297c24 */ /* 0x040fe4000f8e0215 */
[----:B------:R-:W-:Y:S02]  /*13de0*/  IMAD R3, R47, 0x60, R44 ;  /* 0x000000602f037824 */ /* 0x000fe400078e022c */
[----:B------:R0:W5:Y:S01]  /*13df0*/  LDL R47, [R1+0x64] ;  /* 0x00006400012f7983 */ /* 0x0001620000100800 */
[----:B-1----:R-:W-:-:S03]  /*13e00*/  IMAD.WIDE.U32 R20, R46, UR4, R36 ;  /* 0x000000042e147c25 */ /* 0x002fc6000f8e0024 */
[----:B------:R0:W5:Y:S01]  /*13e10*/  LDL R43, [R1+0x68] ;  /* 0x00006800012b7983 */ /* 0x0001620000100800 */
[----:B------:R-:W1:Y:S01]  /*13e20*/  @P1 LDC R42, c[0x0][0xbf0] ;  /* 0x0002fc00ff2a1b82 */ /* 0x000e620000000800 */
[----:B------:R-:W-:Y:S01]  /*13e30*/  LOP3.LUT R8, R13, 0x180, RZ, 0xc0, !PT ;  /* 0x000001800d087812 */ /* 0x000fe200078ec0ff */
[----:B------:R-:W-:Y:S01]  /*13e40*/  IMAD.IADD R40, R52, 0x1, R3 ;  /* 0x0000000134287824 */ /* 0x000fe200078e0203 */
[----:B------:R0:W5:Y:S01]  /*13e50*/  LDL R46, [R1+0x84] ;  /* 0x00008400012e7983 */ /* 0x0001620000100800 */
[----:B------:R-:W-:Y:S01]  /*13e60*/  IADD3 R27, P5, R24, 0x4800, RZ ;  /* 0x00004800181b7810 */ /* 0x000fe20007fbe0ff */
[----:B------:R-:W-:Y:S01]  /*13e70*/  ULDC.64 UR4, c[0x0][0xaf0] ;  /* 0x0002bc0000047ab9 */ /* 0x000fe20000000a00 */
[----:B------:R-:W-:Y:S02]  /*13e80*/  SHF.R.U64 R8, R8, 0x3, RZ ;  /* 0x0000000308087819 */ /* 0x000fe400000012ff */
[----:B------:R-:W-:Y:S02]  /*13e90*/  IADD3 R29, P4, R24, 0x6000, RZ ;  /* 0x00006000181d7810 */ /* 0x000fe40007f9e0ff */
[----:B------:R-:W-:-:S02]  /*13ea0*/  LOP3.LUT R8, R8, R13, RZ, 0x3c, !PT ;  /* 0x0000000d08087212 */ /* 0x000fc400078e3cff */
[----:B------:R-:W-:Y:S01]  /*13eb0*/  IADD3 R13, P6, R24, 0x3000, RZ ;  /* 0x00003000180d7810 */ /* 0x000fe20007fde0ff */
[----:B------:R-:W-:Y:S01]  /*13ec0*/  @P1 IMAD.HI.U32 R3, R40, R45, RZ ;  /* 0x0000002d28031227 */ /* 0x000fe200078e00ff */
[C---:B------:R-:W-:Y:S02]  /*13ed0*/  IADD3 R7, P3, R24.reuse, 0x7800, RZ ;  /* 0x0000780018077810 */ /* 0x040fe40007f7e0ff */
[----:B------:R-:W-:Y:S01]  /*13ee0*/  LOP3.LUT R12, R13, 0x180, RZ, 0xc0, !PT ;  /* 0x000001800d0c7812 */ /* 0x000fe200078ec0ff */
[----:B------:R-:W-:Y:S01]  /*13ef0*/  IMAD.IADD R21, R21, 0x1, R41 ;  /* 0x0000000115157824 */ /* 0x000fe200078e0229 */
[----:B------:R-:W-:Y:S02]  /*13f00*/  LOP3.LUT R26, R27, 0x180, RZ, 0xc0, !PT ;  /* 0x000001801b1a7812 */ /* 0x000fe400078ec0ff */
[----:B------:R-:W-:Y:S02]  /*13f10*/  LOP3.LUT R28, R29, 0x180, RZ, 0xc0, !PT ;  /* 0x000001801d1c7812 */ /* 0x000fe400078ec0ff */
[----:B------:R-:W-:Y:S01]  /*13f20*/  LOP3.LUT R5, R24, 0x180, RZ, 0xc0, !PT ;  /* 0x0000018018057812 */ /* 0x000fe200078ec0ff */
[----:B------:R-:W-:Y:S01]  /*13f30*/  IMAD.MOV.U32 R37, RZ, RZ, R40 ;  /* 0x000000ffff257224 */ /* 0x000fe200078e0028 */
[----:B------:R-:W-:Y:S01]  /*13f40*/  LOP3.LUT R6, R7, 0x180, RZ, 0xc0, !PT ;  /* 0x0000018007067812 */ /* 0x000fe200078ec0ff */
[----:B------:R-:W-:Y:S01]  /*13f50*/  IMAD R41, R38, UR4, RZ ;  /* 0x0000000426297c24 */ /* 0x000fe2000f8e02ff */
[----:B-1----:R-:W-:Y:S01]  /*13f60*/  @P1 SHF.R.U32.HI R37, RZ, R42, R3 ;  /* 0x0000002aff251219 */ /* 0x002fe20000011603 */
[----:B------:R-:W5:Y:S01]  /*13f70*/  LD.E.128 R8, desc[UR42][R8.64] ;  /* 0x0000002a08087980 */ /* 0x000f62000c101d00 */
[----:B------:R-:W-:-:S02]  /*13f80*/  SHF.R.U64 R12, R12, 0x3, RZ ;  /* 0x000000030c0c7819 */ /* 0x000fc400000012ff */
[----:B------:R-:W-:Y:S02]  /*13f90*/  SHF.R.U64 R26, R26, 0x3, RZ ;  /* 0x000000031a1a7819 */ /* 0x000fe400000012ff */
[----:B------:R-:W-:Y:S02]  /*13fa0*/  SHF.R.U64 R28, R28, 0x3, RZ ;  /* 0x000000031c1c7819 */ /* 0x000fe400000012ff */
        /* <DEDUP_REMOVED lines=64> */
.L_x_12807:
[----:B------:R-:W-:Y:S05]  /*143b0*/  BSYNC B1 ;  /* 0x0000000000017941 */ /* 0x000fea0003800000 */
.L_x_12806:
        /* <DEDUP_REMOVED lines=19> */
.L_x_12804:
        /* <DEDUP_REMOVED lines=19> */
[----:B--2---:R-:W-:Y:S01]  /*14620*/  ISETP.NE.AND P2, PT, R25, 0x1, PT ;  /* 0x000000011900780c */ /* 0x004fe20003f45270 */
[----:B---3--:R-:W-:-:S12]  /*14630*/  VIADD R30, R7, 0xffffff80 ;  /* 0xffffff80071e7836 */ /* 0x008fd80000000000 */
[----:B------:R-:W2:Y:S01]  /*14640*/  @P2 LDC R27, c[0x0][0xbec] ;  /* 0x0002fb00ff1b2b82 */ /* 0x000ea20000000800 */
[----:B------:R-:W-:Y:S01]  /*14650*/  ISETP.GE.AND P3, PT, R30, 0xc0, PT ;  /* 0x000000c01e00780c */ /* 0x000fe20003f66270 */
[----:B0-----:R-:W-:-:S12]  /*14660*/  @P1 BRA `(.L_x_12809) ;  /* 0x0000000000101947 */ /* 0x001fd80003800000 */
[----:B------:R-:W-:Y:S05]  /*14670*/  @!P0 BRA `(.L_x_12809) ;  /* 0x00000000000c8947 */ /* 0x000fea0003800000 */
[----:B------:R-:W3:Y:S04]  /*14680*/  LDG.E R5, desc[UR42][R2.64] ;  /* 0x0000002a02057981 */ /* 0x000ee8000c1e1900 */
[----:B-----5:R-:W3:Y:S02]  /*14690*/  LDG.E R0, desc[UR42][R2.64+0x4] ;  /* 0x0000042a02007981 */ /* 0x020ee4000c1e1900 */
[----:B---3--:R-:W-:-:S07]  /*146a0*/  IMAD.IADD R0, R0, 0x1, -R5 ;  /* 0x0000000100007824 */ /* 0x008fce00078e0a05 */
.L_x_12809:
        /* <DEDUP_REMOVED lines=11> */
[----:B------:R-:W-:Y:S01]  /*14760*/  IADD3 R8, R28, -0x80, R7 ;  /* 0xffffff801c087810 */ /* 0x000fe20007ffe007 */
[----:B0-----:R-:W-:-:S05]  /*14770*/  IMAD R2, R0, R9, RZ ;  /* 0x0000000900027224 */ /* 0x001fca00078e02ff */
        /* <DEDUP_REMOVED lines=35> */
.L_x_12811:
[----:B------:R-:W-:Y:S05]  /*149b0*/  BSYNC B1 ;  /* 0x0000000000017941 */ /* 0x000fea0003800000 */
.L_x_12810:
        /* <DEDUP_REMOVED lines=69> */
.L_x_12813:
[----:B------:R-:W-:Y:S05]  /*14e10*/  BSYNC B1 ;  /* 0x0000000000017941 */ /* 0x000fea0003800000 */
.L_x_12812:
        /* <DEDUP_REMOVED lines=17> */
.L_x_12808:
[----:B------:R-:W-:Y:S05]  /*14f30*/  BSYNC B0 ;  /* 0x0000000000007941 */ /* 0x000fea0003800000 */
.L_x_12803:
[----:B------:R-:W-:Y:S02]  /*14f40*/  ULDC UR4, c[0x0][0xc3c] ;  /* 0x00030f0000047ab9 */ /* 0x000fe40000000800 */
[----:B-1----:R-:W-:-:S13]  /*14f50*/  ISETP.GE.AND P0, PT, R155, UR4, PT ;  /* 0x000000049b007c0c */ /* 0x002fda000bf06270 */
[----:B------:R-:W-:Y:S05]  /*14f60*/  @!P0 BRA `(.L_x_12814) ;  /* 0xfffffec000848947 */ /* 0x000fea000383ffff */
[----:B------:R-:W-:Y:S05]  /*14f70*/  BRA `(.L_x_12679) ;  /* 0x0000007400947947 */ /* 0x000fea0003800000 */
.L_x_12677:
        /* <DEDUP_REMOVED lines=56> */
.L_x_12820:
        /* <DEDUP_REMOVED lines=12> */
.L_x_12819:
[----:B------:R-:W-:Y:S05]  /*153c0*/  BSYNC B0 ;  /* 0x0000000000007941 */ /* 0x000fea0003800000 */
.L_x_12818:
        /* <DEDUP_REMOVED lines=21> */
.L_x_12816:
        /* <DEDUP_REMOVED lines=21> */
.L_x_12821:
        /* <DEDUP_REMOVED lines=55> */
.L_x_12817:
[----:B------:R-:W-:Y:S02]  /*159e0*/  IMAD.MOV.U32 R17, RZ, RZ, RZ ;  /* 0x000000ffff117224 */ /* 0x000fe400078e00ff */
[----:B------:R-:W-:Y:S02]  /*159f0*/  IMAD.U32 R16, RZ, RZ, UR6 ;  /* 0x00000006ff107e24 */ /* 0x000fe4000f8e00ff */
[----:B------:R-:W-:-:S07]  /*15a00*/  IMAD.MOV.U32 R18, RZ, RZ, RZ ;  /* 0x000000ffff127224 */ /* 0x000fce00078e00ff */
.L_x_12822:
[----:B------:R-:W-:-:S13]  /*15a10*/  ISETP.NE.AND P0, PT, R5, RZ, PT ;  /* 0x000000ff0500720c */ /* 0x000fda0003f05270 */
[----:B------:R-:W0:Y:S01]  /*15a20*/  @!P0 S2R R3, SR_CgaCtaId ;  /* 0x0000000000038919 */ /* 0x000e220000008800 */
[----:B------:R-:W-:-:S04]  /*15a30*/  @!P0 MOV R2, 0x400 ;  /* 0x0000040000028802 */ /* 0x000fc80000000f00 */
[----:B0-----:R-:W-:-:S05]  /*15a40*/  @!P0 LEA R2, R3, R2, 0x18 ;  /* 0x0000000203028211 */ /* 0x001fca00078ec0ff */
[----:B------:R2:W-:Y:S01]  /*15a50*/  @!P0 STS.128 [R2+0x19cd0], R16 ;  /* 0x019cd01002008388 */ /* 0x0005e20000000c00 */
[----:B------:R-:W-:Y:S06]  /*15a60*/  BAR.ARV 0x5, 0x200 ;  /* 0x0148000000007b1d */ /* 0x000fec0000002000 */
.L_x_12815:
        /* <DEDUP_REMOVED lines=67> */
.L_x_12941:
[----:B01--4-:R-:W0:Y:S02]  /*15ea0*/  LDC.64 R2, c[0x0][0xc88] ;  /* 0x00032200ff027b82 */ /* 0x013e240000000a00 */
[----:B0-----:R-:W-:-:S05]  /*15eb0*/  IMAD.WIDE R2, R19, 0x4, R2 ;  /* 0x0000000413027825 */ /* 0x001fca00078e0202 */
[----:B--2---:R-:W2:Y:S01]  /*15ec0*/  LDG.E R26, desc[UR42][R2.64] ;  /* 0x0000002a021a7981 */ /* 0x004ea2000c1e1900 */
        /* <DEDUP_REMOVED lines=16> */
[----:B------:R-:W-:Y:S01]  /*15fd0*/  IADD3 R4, P3, R13, UR4, RZ ;  /* 0x000000040d047c10 */ /* 0x000fe2000ff7e0ff */
[----:B0-----:R-:W-:Y:S01]  /*15fe0*/  IMAD.MOV.U32 R0, RZ, RZ, RZ ;  /* 0x000000ffff007224 */ /* 0x001fe200078e00ff */
[----:B------:R-:W-:Y:S01]  /*15ff0*/  ISETP.NE.AND.EX P0, PT, RZ, UR5, PT, P0 ;  /* 0x00000005ff007c0c */ /* 0x000fe2000bf05300 */
[----:B------:R-:W-:Y:S01]  /*16000*/  STL [R1+0xc], R13 ;  /* 0x00000c0d01007387 */ /* 0x000fe20000100800 */
[----:B------:R-:W-:Y:S02]  /*16010*/  IADD3.X R5, R12, UR5, RZ, P3, !PT ;  /* 0x000000050c057c10 */ /* 0x000fe40009ffe4ff */
[----:B------:R-:W-:Y:S01]  /*16020*/  ISETP.NE.U32.AND P2, PT, RZ, UR8, PT ;  /* 0x00000008ff007c0c */ /* 0x000fe2000bf45070 */
[----:B------:R-:W-:Y:S01]  /*16030*/  STL [R1+0x18], R12 ;  /* 0x0000180c01007387 */ /* 0x000fe20000100800 */
[----:B------:R-:W-:Y:S01]  /*16040*/  ISETP.NE.U32.AND P1, PT, RZ, UR6, PT ;  /* 0x00000006ff007c0c */ /* 0x000fe2000bf25070 */
[----:B-1----:R-:W-:Y:S01]  /*16050*/  IMAD.MOV.U32 R3, RZ, RZ, RZ ;  /* 0x000000ffff037224 */ /* 0x002fe200078e00ff */
[----:B------:R-:W-:Y:S01]  /*16060*/  ISETP.NE.AND.EX P2, PT, RZ, UR9, PT, P2 ;  /* 0x00000009ff007c0c */ /* 0x000fe2000bf45320 */
[----:B------:R-:W-:Y:S01]  /*16070*/  ULDC UR4, c[0x0][0x288] ;  /* 0x0000a20000047ab9 */ /* 0x000fe20000000800 */
[----:B------:R-:W-:-:S02]  /*16080*/  ISETP.NE.AND.EX P1, PT, RZ, UR7, PT, P1 ;  /* 0x00000007ff007c0c */ /* 0x000fc4000bf25310 */
[----:B------:R-:W-:Y:S01]  /*16090*/  IADD3 R6, P4, R13, UR6, RZ ;  /* 0x000000060d067c10 */ /* 0x000fe2000ff9e0ff */
[----:B------:R-:W3:Y:S03]  /*160a0*/  @P0 LDG.E R0, desc[UR42][R4.64] ;  /* 0x0000002a04000981 */ /* 0x000ee6000c1e1900 */
[----:B------:R-:W-:-:S05]  /*160b0*/  IADD3.X R7, R12, UR7, RZ, P4, !PT ;  /* 0x000000070c077c10 */ /* 0x000fca000a7fe4ff */
[----:B------:R-:W-:Y:S02]  /*160c0*/  @P2 IADD3 R8, P3, R13, UR8, RZ ;  /* 0x000000080d082c10 */ /* 0x000fe4000ff7e0ff */
[----:B------:R0:W5:Y:S02]  /*160d0*/  @P1 LDG.E R3, desc[UR42][R6.64] ;  /* 0x0000002a06031981 */ /* 0x000164000c1e1900 */
[----:B------:R-:W-:Y:S02]  /*160e0*/  @P2 IADD3.X R9, R12, UR9, RZ, P3, !PT ;  /* 0x000000090c092c10 */ /* 0x000fe40009ffe4ff */
        /* <DEDUP_REMOVED lines=22> */
.L_x_12824:
[----:B------:R-:W-:Y:S01]  /*16250*/  IMAD.MOV.U32 R10, RZ, RZ, R26 ;  /* 0x000000ffff0a7224 */ /* 0x000fe200078e001a */
[----:B------:R-:W-:Y:S02]  /*16260*/  ULDC.64 UR4, c[0x0][0xa20] ;  /* 0x0002880000047ab9 */ /* 0x000fe40000000a00 */
[----:B------:R-:W-:Y:S02]  /*16270*/  ISETP.NE.U32.AND P0, PT, RZ, UR4, PT ;  /* 0x00000004ff007c0c */ /* 0x000fe4000bf05070 */
[----:B------:R2:W-:Y:S02]  /*16280*/  STL [R1+0x8], R10 ;  /* 0x0000080a01007387 */ /* 0x0005e40000100800 */
[----:B------:R-:W-:-:S13]  /*16290*/  ISETP.NE.AND.EX P0, PT, RZ, UR5, PT, P0 ;  /* 0x00000005ff007c0c */ /* 0x000fda000bf05300 */
[----:B--2---:R-:W-:Y:S05]  /*162a0*/  @!P0 BRA `(.L_x_12825) ;  /* 0x0000000000108947 */ /* 0x004fea0003800000 */
[----:B------:R-:W-:-:S04]  /*162b0*/  IADD3 R4, P0, R13, UR4, RZ ;  /* 0x000000040d047c10 */ /* 0x000fc8000ff1e0ff */
[----:B------:R-:W-:-:S05]  /*162c0*/  IADD3.X R5, R12, UR5, RZ, P0, !PT ;  /* 0x000000050c057c10 */ /* 0x000fca00087fe4ff */
[----:B------:R2:W5:Y:S01]  /*162d0*/  LDG.E R2, desc[UR42][R4.64] ;  /* 0x0000002a04027981 */ /* 0x000562000c1e1900 */
[----:B------:R-:W-:Y:S05]  /*162e0*/  BRA `(.L_x_12826) ;  /* 0x0000000000247947 */ /* 0x000fea0003800000 */
.L_x_12825:
        /* <DEDUP_REMOVED lines=9> */
.L_x_12826:
[----:B--2---:R-:W2:Y:S01]  /*16380*/  @P1 LDG.E R4, desc[UR42][R6.64] ;  /* 0x0000002a06041981 */ /* 0x004ea2000c1e1900 */
[----:B------:R-:W3:Y:S03]  /*16390*/  LDC R5, c[0x0][0x448] ;  /* 0x00011200ff057b82 */ /* 0x000ee60000000800 */
[----:B0-----:R0:W2:Y:S01]  /*163a0*/  @P1 LDG.E R6, desc[UR42][R6.64+0x4] ;  /* 0x0000042a06061981 */ /* 0x0010a2000c1e1900 */
[----:B-----5:R-:W-:Y:S01]  /*163b0*/  IMAD.IADD R2, R2, 0x1, -R11 ;  /* 0x0000000102027824 */ /* 0x020fe200078e0a0b */
[----:B------:R-:W-:Y:S01]  /*163c0*/  BSSY B0, `(.L_x_12827) ;  /* 0x0000169000007945 */ /* 0x000fe20003800000 */
[----:B---3--:R-:W-:-:S13]  /*163d0*/  ISETP.NE.AND P0, PT, R5, 0x1, PT ;  /* 0x000000010500780c */ /* 0x008fda0003f05270 */
[----:B------:R-:W3:Y:S08]  /*163e0*/  @P0 LDC R5, c[0x0][0x44c] ;  /* 0x00011300ff050b82 */ /* 0x000ef00000000800 */
[----:B0-----:R-:W0:Y:S01]  /*163f0*/  @P0 LDC R7, c[0x0][0x450] ;  /* 0x00011400ff070b82 */ /* 0x001e220000000800 */
[----:B--2---:R-:W-:Y:S02]  /*16400*/  @P1 IMAD.IADD R0, R6, 0x1, -R4 ;  /* 0x0000000106001824 */ /* 0x004fe400078e0a04 */
[----:B------:R-:W-:-:S04]  /*16410*/  IMAD R4, R17, 0xc0, RZ ;  /* 0x000000c011047824 */ /* 0x000fc800078e02ff */
[----:B------:R-:W-:-:S04]  /*16420*/  VIADD R4, R4, 0xbf ;  /* 0x000000bf04047836 */ /* 0x000fc80000000000 */
[----:B---3--:R-:W-:-:S05]  /*16430*/  @P0 IMAD.HI.U32 R5, R4, R5, RZ ;  /* 0x0000000504050227 */ /* 0x008fca00078e00ff */
[----:B0-----:R-:W-:Y:S01]  /*16440*/  @P0 SHF.R.U32.HI R4, RZ, R7, R5 ;  /* 0x00000007ff040219 */ /* 0x001fe20000011605 */
[----:B------:R-:W-:-:S04]  /*16450*/  IMAD.IADD R7, R2, 0x1, R0 ;  /* 0x0000000102077824 */ /* 0x000fc800078e0200 */
        /* <DEDUP_REMOVED lines=16> */
[----:B------:R-:W-:-:S05]  /*16560*/  SHF.R.U32.HI R2, RZ, 0x7, R2 ;  /* 0x00000007ff027819 */ /* 0x000fca0000011602 */
[----:B-1----:R-:W-:-:S06]  /*16570*/  IMAD.MOV.U32 R9, RZ, RZ, R2 ;  /* 0x000000ffff097224 */ /* 0x002fcc00078e0002 */
        /* <DEDUP_REMOVED lines=14> */
.L_x_12989:
[----:B-1----:R-:W-:Y:S02]  /*16660*/  ISETP.NE.AND P0, PT, R14, RZ, PT ;  /* 0x000000ff0e00720c */ /* 0x002fe40003f05270 */
[----:B------:R-:W-:-:S11]  /*16670*/  PLOP3.LUT P6, PT, PT, PT, PT, 0x8, 0x0 ;  /* 0x000000000000781c */ /* 0x000fd60003fce170 */
[----:B------:R-:W-:Y:S05]  /*16680*/  @P0 BRA `(.L_x_12830) ;  /* 0x00000000000c0947 */ /* 0x000fea0003800000 */
[----:B------:R-:W-:-:S03]  /*16690*/  UMOV UR4, 0xffffffff ;  /* 0xffffffff00047882 */ /* 0x000fc60000000000 */
[----:B------:R-:W-:Y:S05]  /*166a0*/  BRA.DIV UR4, `(.L_x_12831) ;  /* 0x0000006a04a87947 */ /* 0x000fea000b800000 */
[----:B------:R-:W-:-:S13]  /*166b0*/  ELECT P6, URZ, PT ;  /* 0x00000000003f782f */ /* 0x000fda00038c0000 */
.L_x_12830:
        /* <DEDUP_REMOVED lines=9> */
.L_x_12992:
[----:B------:R-:W-:Y:S05]  /*16750*/  BSYNC B1 ;  /* 0x0000000000017941 */ /* 0x000fea0003800000 */
.L_x_12832:
[----:B------:R-:W-:Y:S04]  /*16760*/  BSSY B1, `(.L_x_12834) ;  /* 0x000008c000017945 */ /* 0x000fe80003800000 */
[----:B------:R-:W-:Y:S05]  /*16770*/  @!P6 BRA `(.L_x_12835) ;  /* 0x000000080028e947 */ /* 0x000fea0003800000 */
[----:B------:R-:W2:Y:S01]  /*16780*/  LDL R6, [R1+0x4] ;  /* 0x0000040001067983 */ /* 0x000ea20000100800 */
        /* <DEDUP_REMOVED lines=8> */
.L_x_12993:
[----:B------:R-:W-:Y:S05]  /*16810*/  BSYNC B2 ;  /* 0x0000000000027941 */ /* 0x000fea0003800000 */
.L_x_12836:
        /* <DEDUP_REMOVED lines=9> */
.L_x_12839:
[----:B------:R-:W-:Y:S05]  /*168b0*/  BSYNC B2 ;  /* 0x0000000000027941 */ /* 0x000fea0003800000 */
.L_x_12838:
        /* <DEDUP_REMOVED lines=12> */
.L_x_12840:
        /* <DEDUP_REMOVED lines=16> */
.L_x_12841:
        /* <DEDUP_REMOVED lines=16> */
.L_x_12842:
        /* <DEDUP_REMOVED lines=13> */
.L_x_12994:
[----:B------:R-:W-:Y:S05]  /*16c50*/  BSYNC B2 ;  /* 0x0000000000027941 */ /* 0x000fea0003800000 */
.L_x_12843:
        /* <DEDUP_REMOVED lines=11> */
.L_x_12846:
[----:B------:R-:W-:Y:S05]  /*16d10*/  BSYNC B2 ;  /* 0x0000000000027941 */ /* 0x000fea0003800000 */
.L_x_12845:
        /* <DEDUP_REMOVED lines=8> */
.L_x_12847:
        /* <DEDUP_REMOVED lines=15> */
.L_x_12848:
        /* <DEDUP_REMOVED lines=15> */
.L_x_12849:
        /* <DEDUP_REMOVED lines=10> */
.L_x_12835:
[----:B------:R-:W-:Y:S05]  /*17020*/  BSYNC B1 ;  /* 0x0000000000017941 */ /* 0x000fea0003800000 */
.L_x_12834:
[----:B------:R-:W2:Y:S01]  /*17030*/  LDL.LU R8, [R1+0x4] ;  /* 0x0000040001087983 */ /* 0x000ea20000300800 */
[----:B------:R-:W-:Y:S01]  /*17040*/  VIADD R28, R28, 0x1 ;  /* 0x000000011c1c7836 */ /* 0x000fe20000000000 */
[----:B------:R-:W-:Y:S01]  /*17050*/  PLOP3.LUT P0, PT, PT, PT, PT, 0x8, 0x0 ;  /* 0x000000000000781c */ /* 0x000fe20003f0e170 */
[----:B------:R-:W-:-:S03]  /*17060*/  VIADD R9, R9, 0xfffffffe ;  /* 0xfffffffe09097836 */ /* 0x000fc60000000000 */
[C---:B------:R-:W-:Y:S02]  /*17070*/  ISETP.NE.AND P1, PT, R28.reuse, 0x2, PT ;  /* 0x000000021c00780c */ /* 0x040fe40003f25270 */
[----:B------:R-:W-:Y:S02]  /*17080*/  ISETP.GE.AND P2, PT, R9, R2, PT ;  /* 0x000000020900720c */ /* 0x000fe40003f46270 */
[----:B0-----:R-:W-:Y:S02]  /*17090*/  SEL R4, RZ, 0x1, P1 ;  /* 0x00000001ff047807 */ /* 0x001fe40000800000 */
[----:B------:R-:W-:Y:S02]  /*170a0*/  SEL R28, R28, RZ, P1 ;  /* 0x000000ff1c1c7207 */ /* 0x000fe40000800000 */
[----:B--2---:R-:W-:-:S05]  /*170b0*/  LOP3.LUT R8, R8, R4, RZ, 0x3c, !PT ;  /* 0x0000000408087212 */ /* 0x004fca00078e3cff */
[----:B------:R0:W-:Y:S02]  /*170c0*/  STL [R1+0x4], R8 ;  /* 0x0000040801007387 */ /* 0x0001e40000100800 */
[----:B------:R-:W-:Y:S05]  /*170d0*/  @!P2 BRA `(.L_x_12828) ;  /* 0x00000008005ca947 */ /* 0x000fea0003800000 */
.L_x_12866:
[----:B------:R-:W-:Y:S05]  /*170e0*/  YIELD ;  /* 0x0000000000007946 */ /* 0x000fea0003800000 */
[----:B------:R-:W-:Y:S04]  /*170f0*/  BSSY B1, `(.L_x_12850) ;  /* 0x000008b000017945 */ /* 0x000fe80003800000 */
[----:B-1----:R-:W-:Y:S05]  /*17100*/  @!P6 BRA `(.L_x_12851) ;  /* 0x000000080024e947 */ /* 0x002fea0003800000 */
        /* <DEDUP_REMOVED lines=9> */
.L_x_12995:
[----:B------:R-:W-:Y:S05]  /*171a0*/  BSYNC B2 ;  /* 0x0000000000027941 */ /* 0x000fea0003800000 */
.L_x_12852:
        /* <DEDUP_REMOVED lines=9> */
.L_x_12855:
[----:B------:R-:W-:Y:S05]  /*17240*/  BSYNC B2 ;  /* 0x0000000000027941 */ /* 0x000fea0003800000 */
.L_x_12854:
        /* <DEDUP_REMOVED lines=11> */
.L_x_12856:
        /* <DEDUP_REMOVED lines=16> */
.L_x_12857:
        /* <DEDUP_REMOVED lines=16> */
.L_x_12858:
        /* <DEDUP_REMOVED lines=13> */
.L_x_12996:
[----:B------:R-:W-:Y:S05]  /*175d0*/  BSYNC B2 ;  /* 0x0000000000027941 */ /* 0x000fea0003800000 */
.L_x_12859:
        /* <DEDUP_REMOVED lines=11> */
.L_x_12862:
[----:B------:R-:W-:Y:S05]  /*17690*/  BSYNC B2 ;  /* 0x0000000000027941 */ /* 0x000fea0003800000 */
.L_x_12861:
        /* <DEDUP_REMOVED lines=8> */
.L_x_12863:
        /* <DEDUP_REMOVED lines=15> */
.L_x_12864:
        /* <DEDUP_REMOVED lines=15> */
.L_x_12865:
        /* <DEDUP_REMOVED lines=10> */
.L_x_12851:
[----:B------:R-:W-:Y:S05]  /*179a0*/  BSYNC B1 ;  /* 0x0000000000017941 */ /* 0x000fea0003800000 */
.L_x_12850:
        /* <DEDUP_REMOVED lines=10> */
.L_x_12828:
[----:B------:R-:W-:Y:S05]  /*17a50*/  BSYNC B0 ;  /* 0x0000000000007941 */ /* 0x000fea0003800000 */
.L_x_12827:
[----:B------:R-:W2:Y:S01]  /*17a60*/  LDC R0, c[0x0][0x448] ;  /* 0x00011200ff007b82 */ /* 0x000ea20000000800 */
[----:B------:R-:W-:Y:S07]  /*17a70*/  @!P0 WARPSYNC.ALL ;  /* 0x0000000000008948 */ /* 0x000fee0003800000 */
[----:B------:R-:W-:Y:S01]  /*17a80*/  @!P0 BAR.SYNC.DEFER_BLOCKING 0xc, 0x200 ;  /* 0x0308000000008b1d */ /* 0x000fe20000010000 */
[----:B--2---:R-:W-:Y:S01]  /*17a90*/  ISETP.NE.AND P1, PT, R0, 0x1, PT ;  /* 0x000000010000780c */ /* 0x004fe20003f25270 */
[----:B------:R-:W-:-:S04]  /*17aa0*/  IMAD.MOV.U32 R0, RZ, RZ, 0xc0 ;  /* 0x000000c0ff007424 */ /* 0x000fc800078e00ff */
[----:B------:R-:W-:-:S08]  /*17ab0*/  IMAD R0, R17, R0, 0xbf ;  /* 0x000000bf11007424 */ /* 0x000fd000078e0200 */
[----:B------:R-:W2:Y:S08]  /*17ac0*/  @P1 LDC R2, c[0x0][0x44c] ;  /* 0x00011300ff021b82 */ /* 0x000eb00000000800 */
[----:B------:R-:W3:Y:S01]  /*17ad0*/  @P1 LDC R3, c[0x0][0x450] ;  /* 0x00011400ff031b82 */ /* 0x000ee20000000800 */
[----:B--2---:R-:W-:-:S05]  /*17ae0*/  @P1 IMAD.HI.U32 R2, R0, R2, RZ ;  /* 0x0000000200021227 */ /* 0x004fca00078e00ff */
[----:B---3--:R-:W-:-:S05]  /*17af0*/  @P1 SHF.R.U32.HI R0, RZ, R3, R2 ;  /* 0x00000003ff001219 */ /* 0x008fca0000011602 */
[----:B------:R-:W-:-:S05]  /*17b00*/  IMAD.IADD R0, R21, 0x1, R0 ;  /* 0x0000000115007824 */ /* 0x000fca00078e0200 */
[----:B------:R-:W-:-:S04]  /*17b10*/  SHF.R.S32.HI R2, RZ, 0x1f, R0 ;  /* 0x0000001fff027819 */ /* 0x000fc80000011400 */
[----:B------:R-:W-:-:S04]  /*17b20*/  LEA.HI R2, R2, R0, RZ, 0x7 ;  /* 0x0000000002027211 */ /* 0x000fc800078f38ff */
[----:B------:R-:W-:-:S04]  /*17b30*/  SHF.R.S32.HI R2, RZ, 0x7, R2 ;  /* 0x00000007ff027819 */ /* 0x000fc80000011402 */
[----:B------:R-:W-:-:S04]  /*17b40*/  VIMNMX R4, R20, R2, PT ;  /* 0x0000000214047248 */ /* 0x000fc80003fe0100 */
[----:B------:R-:W-:Y:S01]  /*17b50*/  ISETP.GT.AND P0, PT, R4, RZ, PT ;  /* 0x000000ff0400720c */ /* 0x000fe20003f04270 */
[----:B------:R2:W-:-:S12]  /*17b60*/  STL [R1+0x34], R4 ;  /* 0x0000340401007387 */ /* 0x0005d80000100800 */
[----:B--2---:R-:W-:Y:S05]  /*17b70*/  @P0 BRA `(.L_x_12867) ;  /* 0x0000000000440947 */ /* 0x004fea0003800000 */
        /* <DEDUP_REMOVED lines=17> */
.L_x_12867:
        /* <DEDUP_REMOVED lines=20> */
.L_x_12870:
[----:B------:R-:W-:Y:S05]  /*17dd0*/  BSYNC B6 ;  /* 0x0000000000067941 */ /* 0x000fea0003800000 */
.L_x_12869:
        /* <DEDUP_REMOVED lines=11> */
[----:B0-----:R-:W-:Y:S01]  /*17e90*/  MOV R8, 0x70 ;  /* 0x0000007000087802 */ /* 0x001fe20000000f00 */
[----:B------:R-:W0:Y:S01]  /*17ea0*/  LDC.64 R2, c[0x4][R2] ;  /* 0x0100000002027b82 */ /* 0x000e220000000a00 */
[----:B------:R-:W-:Y:S02]  /*17eb0*/  IMAD.U32 R5, RZ, RZ, UR7 ;  /* 0x00000007ff057e24 */ /* 0x000fe4000f8e00ff */
[----:B------:R-:W-:Y:S02]  /*17ec0*/  IMAD.U32 R6, RZ, RZ, UR8 ;  /* 0x00000008ff067e24 */ /* 0x000fe4000f8e00ff */
[----:B-1----:R-:W-:-:S02]  /*17ed0*/  IMAD.U32 R7, RZ, RZ, UR9 ;  /* 0x00000009ff077e24 */ /* 0x002fc4000f8e00ff */
[----:B------:R-:W-:Y:S02]  /*17ee0*/  IMAD.U32 R10, RZ, RZ, UR4 ;  /* 0x00000004ff0a7e24 */ /* 0x000fe4000f8e00ff */
[----:B------:R-:W-:Y:S02]  /*17ef0*/  IMAD.U32 R11, RZ, RZ, UR5 ;  /* 0x00000005ff0b7e24 */ /* 0x000fe4000f8e00ff */
[----:B------:R-:W-:Y:S02]  /*17f00*/  IMAD.MOV.U32 R12, RZ, RZ, 0x1 ;  /* 0x00000001ff0c7424 */ /* 0x000fe400078e00ff */
[----:B------:R-:W-:-:S07]  /*17f10*/  IMAD.MOV.U32 R13, RZ, RZ, RZ ;  /* 0x000000ffff0d7224 */ /* 0x000fce00078e00ff */
[----:B------:R-:W-:-:S07]  /*17f20*/  LEPC R20, `(.L_x_12872) ;  /* 0x000000001014794e */ /* 0x000fce0000000000 */
[----:B0-----:R-:W-:Y:S05]  /*17f30*/  CALL.ABS.NOINC R2 ;  /* 0x0000000002007343 */ /* 0x001fea0003c00000 */
.L_x_12872:
[----:B------:R-:W-:Y:S05]  /*17f40*/  BSYNC B6 ;  /* 0x0000000000067941 */ /* 0x000fea0003800000 */
.L_x_12871:
        /* <DEDUP_REMOVED lines=20> */
.L_x_12874:
[----:B------:R-:W-:Y:S05]  /*18090*/  BSYNC B6 ;  /* 0x0000000000067941 */ /* 0x000fea0003800000 */
.L_x_12873:
        /* <DEDUP_REMOVED lines=19> */
.L_x_12876:
[----:B------:R-:W-:Y:S05]  /*181d0*/  BSYNC B6 ;  /* 0x0000000000067941 */ /* 0x000fea0003800000 */
.L_x_12875:
[----:B------:R-:W2:Y:S01]  /*181e0*/  LDL.LU R2, [R1+0xc] ;  /* 0x00000c0001027983 */ /* 0x000ea20000300800 */
[----:B------:R-:W-:Y:S01]  /*181f0*/  ULDC.64 UR4, c[0x0][0x9f8] ;  /* 0x00027e0000047ab9 */ /* 0x000fe20000000a00 */
[----:B------:R-:W3:Y:S02]  /*18200*/  LDC R6, c[0x0][0x430] ;  /* 0x00010c00ff067b82 */ /* 0x000ee40000000800 */
[----:B------:R-:W4:Y:S04]  /*18210*/  LDL.LU R0, [R1+0x18] ;  /* 0x0000180001007983 */ /* 0x000f280000300800 */
[----:B------:R-:W3:Y:S01]  /*18220*/  LDL R11, [R1+0x8] ;  /* 0x00000800010b7983 */ /* 0x000ee20000100800 */
[----:B------:R-:W-:-:S03]  /*18230*/  ISETP.NE.U32.AND P0, PT, RZ, UR4, PT ;  /* 0x00000004ff007c0c */ /* 0x000fc6000bf05070 */
[----:B-1----:R-:W3:Y:S01]  /*18240*/  LDL R7, [R1+0x34] ;  /* 0x0000340001077983 */ /* 0x002ee20000100800 */
[----:B------:R-:W-:-:S03]  /*18250*/  ISETP.NE.AND.EX P0, PT, RZ, UR5, PT, P0 ;  /* 0x00000005ff007c0c */ /* 0x000fc6000bf05300 */
[----:B------:R-:W3:Y:S04]  /*18260*/  LDL R5, [R1+0x14] ;  /* 0x0000140001057983 */ /* 0x000ee80000100800 */
[----:B------:R-:W3:Y:S01]  /*18270*/  LDL R21, [R1+0x30] ;  /* 0x0000300001157983 */ /* 0x000ee20000100800 */
[----:B------:R-:W1:Y:S05]  /*18280*/  S2R R20, SR_TID.X ;  /* 0x0000000000147919 */ /* 0x000e6a0000002100 */
[----:B--2---:R-:W-:-:S04]  /*18290*/  @P0 IADD3 R2, P1, R2, UR4, RZ ;  /* 0x0000000402020c10 */ /* 0x004fc8000ff3e0ff */
[----:B----4-:R-:W-:-:S05]  /*182a0*/  @P0 IADD3.X R3, R0, UR5, RZ, P1, !PT ;  /* 0x0000000500030c10 */ /* 0x010fca0008ffe4ff */
[----:B---3--:R2:W3:Y:S01]  /*182b0*/  @P0 LDG.E R11, desc[UR42][R2.64] ;  /* 0x0000002a020b0981 */ /* 0x0084e2000c1e1900 */
[----:B------:R-:W4:Y:S01]  /*182c0*/  S2R R0, SR_TID.X ;  /* 0x0000000000007919 */ /* 0x000f220000002100 */
[----:B------:R-:W-:Y:S02]  /*182d0*/  ISETP.NE.AND P1, PT, R6, 0x1, PT ;  /* 0x000000010600780c */ /* 0x000fe40003f25270 */
[----:B-1----:R-:W-:-:S11]  /*182e0*/  LOP3.LUT R20, R20, 0x7f, RZ, 0xc0, !PT ;  /* 0x0000007f14147812 */ /* 0x002fd600078ec0ff */
[----:B--2---:R-:W1:Y:S01]  /*182f0*/  @P1 LDC R3, c[0x0][0x434] ;  /* 0x00010d00ff031b82 */ /* 0x004e620000000800 */
[----:B------:R-:W-:-:S07]  /*18300*/  SHF.R.U32.HI R20, RZ, 0x1, R20 ;  /* 0x00000001ff147819 */ /* 0x000fce0000011614 */
[----:B------:R-:W2:Y:S01]  /*18310*/  @P1 LDC R4, c[0x0][0x438] ;  /* 0x00010e00ff041b82 */ /* 0x000ea20000000800 */
[----:B------:R-:W-:Y:S01]  /*18320*/  LEA R10, R7, 0xffffff80, 0x7 ;  /* 0xffffff80070a7811 */ /* 0x000fe200078e38ff */
[----:B----4-:R-:W-:-:S05]  /*18330*/  IMAD.SHL.U32 R0, R0, 0x40, RZ ;  /* 0x0000004000007824 */ /* 0x010fca00078e00ff */
[----:B------:R-:W-:-:S04]  /*18340*/  LOP3.LUT R0, R0, 0x40, RZ, 0xc0, !PT ;  /* 0x0000004000007812 */ /* 0x000fc800078ec0ff */
[----:B------:R-:W-:-:S05]  /*18350*/  LOP3.LUT R0, R10, R20, R0, 0xfe, !PT ;  /* 0x000000140a007212 */ /* 0x000fca00078efe00 */
[----:B------:R-:W-:-:S04]  /*18360*/  IMAD.IADD R2, R0, 0x1, R5 ;  /* 0x0000000100027824 */ /* 0x000fc800078e0205 */
[----:B-1----:R-:W-:Y:S01]  /*18370*/  @P1 IMAD.HI.U32 R3, R2, R3, RZ ;  /* 0x0000000302031227 */ /* 0x002fe200078e00ff */
[----:B------:R-:W-:Y:S01]  /*18380*/  LOP3.LUT R23, R23, 0xfffffffb, RZ, 0xc0, !PT ;  /* 0xfffffffb17177812 */ /* 0x000fe200078ec0ff */
[----:B------:R-:W-:Y:S01]  /*18390*/  UMOV UR4, 0xffffffff ;  /* 0xffffffff00047882 */ /* 0x000fe20000000000 */
[----:B---3--:R1:W-:Y:S01]  /*183a0*/  @P0 STL [R1+0x8], R11 ;  /* 0x0000080b01000387 */ /* 0x0083e20000100800 */
[----:B------:R-:W-:Y:S01]  /*183b0*/  ISETP.GE.AND P0, PT, R0, R21, PT ;  /* 0x000000150000720c */ /* 0x000fe20003f06270 */
[----:B------:R-:W-:Y:S01]  /*183c0*/  IMAD.MOV.U32 R0, RZ, RZ, R2 ;  /* 0x000000ffff007224 */ /* 0x000fe200078e0002 */
[----:B--2---:R-:W-:Y:S02]  /*183d0*/  @P1 SHF.R.U32.HI R0, RZ, R4, R3 ;  /* 0x00000004ff001219 */ /* 0x004fe40000011603 */
[----:B------:R-:W-:Y:S01]  /*183e0*/  SHF.R.S32.HI R12, RZ, 0x1f, R11 ;  /* 0x0000001fff0c7819 */ /* 0x000fe2000001140b */
[----:B------:R-:W2:Y:S02]  /*183f0*/  LDC R4, c[0x0][0x2f4] ;  /* 0x0000bd00ff047b82 */ /* 0x000ea40000000800 */
[----:B------:R-:W-:-:S04]  /*18400*/  IMAD.MOV R5, RZ, RZ, -R0 ;  /* 0x000000ffff057224 */ /* 0x000fc800078e0a00 */
[----:B------:R-:W-:Y:S02]  /*18410*/  IMAD R5, R6, R5, R2 ;  /* 0x0000000506057224 */ /* 0x000fe400078e0202 */
[----:B------:R-:W3:Y:S01]  /*18420*/  @!P0 LDC.64 R2, c[0x0][0x428] ;  /* 0x00010a00ff028b82 */ /* 0x000ee20000000a00 */
[--C-:B------:R-:W-:Y:S01]  /*18430*/  @!P0 SHF.R.S32.HI R9, RZ, 0x1f, R0.reuse ;  /* 0x0000001fff098819 */ /* 0x100fe20000011400 */
[----:B0-----:R-:W-:-:S06]  /*18440*/  @!P0 IMAD.MOV.U32 R8, RZ, RZ, R0 ;  /* 0x000000ffff088224 */ /* 0x001fcc00078e0000 */
[----:B------:R-:W0:Y:S01]  /*18450*/  @!P0 LDC.64 R6, c[0x0][0x418] ;  /* 0x00010600ff068b82 */ /* 0x000e220000000a00 */
[----:B---3--:R-:W-:-:S04]  /*18460*/  @!P0 IMAD.WIDE.U32 R8, R11, R2, R8 ;  /* 0x000000020b088225 */ /* 0x008fc800078e0008 */
[----:B------:R-:W-:-:S04]  /*18470*/  @!P0 IMAD R2, R12, R2, RZ ;  /* 0x000000020c028224 */ /* 0x000fc800078e02ff */
[----:B------:R-:W-:Y:S02]  /*18480*/  @!P0 IMAD R0, R11, R3, R2 ;  /* 0x000000030b008224 */ /* 0x000fe400078e0202 */
[----:B-1----:R-:W1:Y:S01]  /*18490*/  S2R R11, SR_TID.X ;  /* 0x00000000000b7919 */ /* 0x002e620000002100 */
[C---:B0-----:R-:W-:Y:S01]  /*184a0*/  @!P0 LEA R6, P1, R8.reuse, R6, 0x2 ;  /* 0x0000000608068211 */ /* 0x041fe200078210ff */
[----:B------:R-:W-:Y:S01]  /*184b0*/  @!P0 IMAD.IADD R0, R9, 0x1, R0 ;  /* 0x0000000109008824 */ /* 0x000fe200078e0200 */
[----:B------:R0:W-:Y:S04]  /*184c0*/  STL [R1+0x18], R12 ;  /* 0x0000180c01007387 */ /* 0x0001e80000100800 */
[----:B------:R-:W-:Y:S01]  /*184d0*/  @!P0 LEA.HI.X R7, R8, R7, R0, 0x2, P1 ;  /* 0x0000000708078211 */ /* 0x000fe200008f1400 */
[----:B------:R-:W-:-:S02]  /*184e0*/  IMAD.U32 R0, RZ, RZ, UR39 ;  /* 0x00000027ff007e24 */ /* 0x000fc4000f8e00ff */
[----:B-1----:R-:W-:-:S05]  /*184f0*/  IMAD.SHL.U32 R13, R11, 0x10, RZ ;  /* 0x000000100b0d7824 */ /* 0x002fca00078e00ff */
[----:B------:R-:W-:-:S04]  /*18500*/  LOP3.LUT R13, R13, 0x10, RZ, 0xc0, !PT ;  /* 0x000000100d0d7812 */ /* 0x000fc800078ec0ff */
[C---:B--2---:R-:W-:Y:S02]  /*18510*/  ISETP.GE.AND P3, PT, R13.reuse, R4, PT ;  /* 0x000000040d00720c */ /* 0x044fe40003f66270 */
[----:B0-----:R-:W-:-:S04]  /*18520*/  LOP3.LUT R12, R13, 0x20, RZ, 0xfc, !PT ;  /* 0x000000200d0c7812 */ /* 0x001fc800078efcff */
[----:B------:R-:W-:Y:S01]  /*18530*/  ISETP.GE.AND P1, PT, R12, R4, PT ;  /* 0x000000040c00720c */ /* 0x000fe20003f26270 */
[----:B------:R-:W-:Y:S01]  /*18540*/  IMAD.MOV.U32 R3, RZ, RZ, RZ ;  /* 0x000000ffff037224 */ /* 0x000fe200078e00ff */
[----:B------:R-:W-:-:S05]  /*18550*/  ISETP.NE.AND P2, PT, R0, 0x3, PT ;  /* 0x000000030000780c */ /* 0x000fca0003f45270 */
[----:B------:R-:W-:Y:S01]  /*18560*/  @P3 LOP3.LUT R23, R23, 0x4, RZ, 0xfc, !PT ;  /* 0x0000000417173812 */ /* 0x000fe200078efcff */
[----:B------:R0:W5:Y:S03]  /*18570*/  @!P0 LDG.E R3, desc[UR42][R6.64] ;  /* 0x0000002a06038981 */ /* 0x000166000c1e1900 */
[----:B------:R-:W-:Y:S02]  /*18580*/  LOP3.LUT R23, R23, 0xfffffff7, RZ, 0xc0, !PT ;  /* 0xfffffff717177812 */ /* 0x000fe400078ec0ff */
[----:B------:R-:W-:Y:S02]  /*18590*/  LOP3.LUT R11, R13, 0x40, RZ, 0xfc, !PT ;  /* 0x000000400d0b7812 */ /* 0x000fe400078efcff */
[----:B------:R-:W-:Y:S02]  /*185a0*/  LOP3.LUT R23, R23, 0xfffffffd, RZ, 0xc0, !PT ;  /* 0xfffffffd17177812 */ /* 0x000fe400078ec0ff */
[----:B------:R-:W-:-:S02]  /*185b0*/  ISETP.GE.AND P0, PT, R11, R4, PT ;  /* 0x000000040b00720c */ /* 0x000fc40003f06270 */
[----:B------:R-:W-:-:S04]  /*185c0*/  @P1 LOP3.LUT R23, R23, 0x2, RZ, 0xfc, !PT ;  /* 0x0000000217171812 */ /* 0x000fc800078efcff */
[----:B------:R-:W-:-:S04]  /*185d0*/  @P2 LOP3.LUT R23, R23, 0x8, RZ, 0xfc, !PT ;  /* 0x0000000817172812 */ /* 0x000fc800078efcff */
[----:B------:R-:W-:-:S04]  /*185e0*/  LOP3.LUT R23, R23, 0xfffffffe, RZ, 0xc0, !PT ;  /* 0xfffffffe17177812 */ /* 0x000fc800078ec0ff */
[----:B------:R-:W-:Y:S01]  /*185f0*/  @P0 LOP3.LUT R23, R23, 0x1, RZ, 0xfc, !PT ;  /* 0x0000000117170812 */ /* 0x000fe200078efcff */
[----:B0-----:R-:W-:Y:S06]  /*18600*/  BRA.DIV UR4, `(.L_x_12877) ;  /* 0x0000004e04547947 */ /* 0x001fec000b800000 */
.L_x_12999:
[----:B------:R-:W-:-:S05]  /*18610*/  SHF.R.S32.HI R0, RZ, 0x1f, R18 ;  /* 0x0000001fff007819 */ /* 0x000fca0000011412 */
[----:B------:R0:W-:Y:S01]  /*18620*/  STL [R1+0xc], R0 ;  /* 0x00000c0001007387 */ /* 0x0001e20000100800 */
[----:B------:R-:W-:Y:S05]  /*18630*/  @!P2 BRA `(.L_x_12878) ;  /* 0x000000000004a947 */ /* 0x000fea0003800000 */
[----:B------:R-:W-:Y:S01]  /*18640*/  BPT.TRAP 0x1 ;  /* 0x000000040000795c */ /* 0x000fe20000300000 */
.L_x_12878:
        /* <DEDUP_REMOVED lines=8> */
.L_x_13000:
[----:B------:R-:W-:Y:S05]  /*186d0*/  BSYNC B0 ;  /* 0x0000000000007941 */ /* 0x000fea0003800000 */
.L_x_12879:
[----:B------:R-:W2:Y:S01]  /*186e0*/  LDL R8, [R1+0xc] ;  /* 0x00000c0001087983 */ /* 0x000ea20000100800 */
[----:B------:R-:W-:-:S03]  /*186f0*/  ULDC.64 UR4, c[0x0][0x328] ;  /* 0x0000ca0000047ab9 */ /* 0x000fc60000000a00 */
[----:B------:R-:W3:Y:S01]  /*18700*/  LDL R10, [R1+0x24] ;  /* 0x00002400010a7983 */ /* 0x000ee20000100800 */
[----:B0-----:R-:W-:Y:S01]  /*18710*/  IMAD R0, R20, UR4, RZ ;  /* 0x0000000414007c24 */ /* 0x001fe2000f8e02ff */
        /* <DEDUP_REMOVED lines=43> */
.L_x_13006:
        /* <DEDUP_REMOVED lines=16> */
.L_x_12882:
        /* <DEDUP_REMOVED lines=11> */
.L_x_12883:
[----:B------:R2:W-:Y:S01]  /*18b80*/  SYNCS.ARRIVE.TRANS64.A1T0 RZ, [R4+URZ+0x19c70], RZ ;  /* 0x019c70ff04ff79a7 */ /* 0x0005e2000810003f */
[----:B------:R-:W-:Y:S05]  /*18b90*/  @!P4 BRA `(.L_x_12884) ;  /* 0x000000000004c947 */ /* 0x000fea0003800000 */
[----:B------:R-:W-:Y:S01]  /*18ba0*/  BPT.TRAP 0x1 ;  /* 0x000000040000795c */ /* 0x000fe20000300000 */
.L_x_12884:
[----:B------:R-:W3:Y:S01]  /*18bb0*/  LDL R2, [R1+0x3c] ;  /* 0x00003c0001027983 */ /* 0x000ee20000100800 */
[----:B------:R-:W-:Y:S01]  /*18bc0*/  BSSY B0, `(.L_x_12885) ;  /* 0x0000003000007945 */ /* 0x000fe20003800000 */
[----:B---3--:R-:W3:Y:S03]  /*18bd0*/  SYNCS.PHASECHK.TRANS64.TRYWAIT P0, [R4+URZ+0x19c40], R2 ;  /* 0x019c4002040075a7 */ /* 0x008ee6000800017f */
[----:B---3--:R-:W-:Y:S05]  /*18be0*/  @!P0 BRA `(.L_x_12886) ;  /* 0x0000004c000c8947 */ /* 0x008fea0003800000 */
.L_x_13007:
[----:B------:R-:W-:Y:S05]  /*18bf0*/  BSYNC B0 ;  /* 0x0000000000007941 */ /* 0x000fea0003800000 */
.L_x_12885:
        /* <DEDUP_REMOVED lines=44> */
.L_x_13013:
        /* <DEDUP_REMOVED lines=13> */
.L_x_12888:
        /* <DEDUP_REMOVED lines=11> */
.L_x_12889:
        /* <DEDUP_REMOVED lines=13> */
[----:B-----5:R-:W-:Y:S02]  /*19110*/  SHF.R.S32.HI R0, RZ, 0x1f, R3 ;  /* 0x0000001fff007819 */ /* 0x020fe40000011403 */
[----:B0-2---:R-:W-:-:S03]  /*19120*/  SEL R4, R5, RZ, !P0 ;  /* 0x000000ff05047207 */ /* 0x005fc60004000000 */
[----:B------:R-:W-:-:S04]  /*19130*/  IMAD R0, R0, UR4, RZ ;  /* 0x0000000400007c24 */ /* 0x000fc8000f8e02ff */
[C---:B------:R-:W-:Y:S02]  /*19140*/  IMAD R0, R3.reuse, UR5, R0 ;  /* 0x0000000503007c24 */ /* 0x040fe4000f8e0200 */
[----:B------:R-:W-:-:S04]  /*19150*/  IMAD.WIDE.U32 R2, R3, UR4, RZ ;  /* 0x0000000403027c25 */ /* 0x000fc8000f8e00ff */
        /* <DEDUP_REMOVED lines=21> */
.L_x_12891:
[----:B------:R-:W-:Y:S05]  /*192b0*/  BSYNC B6 ;  /* 0x0000000000067941 */ /* 0x000fea0003800000 */
.L_x_12890:
        /* <DEDUP_REMOVED lines=107> */
.L_x_13020:
        /* <DEDUP_REMOVED lines=12> */
.L_x_12894:
[----:B------:R-:W-:Y:S05]  /*19a30*/  BSYNC B0 ;  /* 0x0000000000007941 */ /* 0x000fea0003800000 */
.L_x_12893:
[----:B------:R-:W-:Y:S01]  /*19a40*/  NOP ;  /* 0x0000000000007918 */ /* 0x000fe20000000000 */
[----:B------:R-:W-:-:S13]  /*19a50*/  PLOP3.LUT P0, PT, PT, PT, PT, 0x80, 0x0 ;  /* 0x000000000000781c */ /* 0x000fda0003f0f070 */
.L_x_12895:
        /* <DEDUP_REMOVED lines=18> */
.L_x_13021:
[----:B------:R-:W-:Y:S05]  /*19b80*/  BSYNC B0 ;  /* 0x0000000000007941 */ /* 0x000fea0003800000 */
.L_x_12896:
[----:B------:R-:W3:Y:S02]  /*19b90*/  LDL R2, [R1+0x34] ;  /* 0x0000340001027983 */ /* 0x000ee40000100800 */
[----:B---3--:R-:W-:-:S13]  /*19ba0*/  ISETP.GE.AND P0, PT, R2, 0x2, PT ;  /* 0x000000020200780c */ /* 0x008fda0003f06270 */
[----:B------:R-:W-:Y:S05]  /*19bb0*/  @!P0 BRA `(.L_x_12898) ;  /* 0x0000001000908947 */ /* 0x000fea0003800000 */
[----:B------:R-:W-:Y:S02]  /*19bc0*/  VIADD R20, R2, 0xfffffffe ;  /* 0xfffffffe02147836 */ /* 0x000fe40000000000 */
[----:B0-----:R-:W-:Y:S02]  /*19bd0*/  IMAD.MOV.U32 R4, RZ, RZ, R24 ;  /* 0x000000ffff047224 */ /* 0x001fe400078e0018 */
[----:B------:R-:W-:-:S07]  /*19be0*/  IMAD.MOV.U32 R6, RZ, RZ, R29 ;  /* 0x000000ffff067224 */ /* 0x000fce00078e001d */
.L_x_12918:
        /* <DEDUP_REMOVED lines=43> */
.L_x_12899:
[----:B------:R-:W-:Y:S01]  /*19ea0*/  IMAD R0, R24, 0x8, R22 ;  /* 0x0000000818007824 */ /* 0x000fe200078e0216 */
[----:B------:R-:W-:Y:S01]  /*19eb0*/  SHF.L.U32 R10, R29, 0x1f, RZ ;  /* 0x0000001f1d0a7819 */ /* 0x000fe200000006ff */
[----:B------:R-:W-:Y:S01]  /*19ec0*/  BSSY B0, `(.L_x_12900) ;  /* 0x0000004000007945 */ /* 0x000fe20003800000 */
[----:B------:R-:W-:Y:S02]  /*19ed0*/  SHF.R.S32.HI R9, RZ, 0x1f, R7 ;  /* 0x0000001fff097819 */ /* 0x000fe40000011407 */
[----:B------:R-:W0:Y:S02]  /*19ee0*/  SYNCS.PHASECHK.TRANS64.TRYWAIT P0, [R0+URZ+0x19c80], R10 ;  /* 0x019c800a000075a7 */ /* 0x000e24000800017f */
[----:B0-----:R-:W-:Y:S05]  /*19ef0*/  @!P0 BRA `(.L_x_12901) ;  /* 0x0000004000088947 */ /* 0x001fea0003800000 */
.L_x_13022:
[----:B------:R-:W-:Y:S05]  /*19f00*/  BSYNC B0 ;  /* 0x0000000000007941 */ /* 0x000fea0003800000 */
.L_x_12900:
        /* <DEDUP_REMOVED lines=46> */
.L_x_13028:
        /* <DEDUP_REMOVED lines=13> */
.L_x_12903:
        /* <DEDUP_REMOVED lines=11> */
.L_x_12904:
[----:B------:R2:W-:Y:S01]  /*1a370*/  SYNCS.ARRIVE.TRANS64.A1T0 RZ, [R0+URZ+0x19c70], RZ ;  /* 0x019c70ff00ff79a7 */ /* 0x0005e2000810003f */
[----:B------:R-:W-:Y:S05]  /*1a380*/  @!P3 BRA `(.L_x_12905) ;  /* 0x000000000004b947 */ /* 0x000fea0003800000 */
[----:B------:R-:W-:Y:S01]  /*1a390*/  BPT.TRAP 0x1 ;  /* 0x000000040000795c */ /* 0x000fe20000300000 */
.L_x_12905:
[----:B------:R-:W3:Y:S01]  /*1a3a0*/  SYNCS.PHASECHK.TRANS64.TRYWAIT P0, [R0+URZ+0x19c40], R10 ;  /* 0x019c400a000075a7 */ /* 0x000ee2000800017f */
[----:B------:R-:W-:Y:S04]  /*1a3b0*/  BSSY B0, `(.L_x_12906) ;  /* 0x0000002000007945 */ /* 0x000fe80003800000 */
[----:B---3--:R-:W-:Y:S05]  /*1a3c0*/  @!P0 BRA `(.L_x_12907) ;  /* 0x0000003c00948947 */ /* 0x008fea0003800000 */
.L_x_13029:
[----:B------:R-:W-:Y:S05]  /*1a3d0*/  BSYNC B0 ;  /* 0x0000000000007941 */ /* 0x000fea0003800000 */
.L_x_12906:
        /* <DEDUP_REMOVED lines=40> */
.L_x_13035:
[----:B----4-:R-:W-:-:S04]  /*1a660*/  IADD3 R2, P0, R21, R2, RZ ;  /* 0x0000000215027210 */ /* 0x010fc80007f1e0ff */
        /* <DEDUP_REMOVED lines=9> */
.L_x_12909:
        /* <DEDUP_REMOVED lines=11> */
.L_x_12910:
[----:B------:R2:W-:Y:S02]  /*1a7b0*/  SYNCS.ARRIVE.TRANS64.A1T0 RZ, [R0+URZ+0x19c30], RZ ;  /* 0x019c30ff00ff79a7 */ /* 0x0005e4000810003f */
[----:B--23--:R-:W-:-:S05]  /*1a7c0*/  IMAD.U32 R0, RZ, RZ, UR36 ;  /* 0x00000024ff007e24 */ /* 0x00cfca000f8e00ff */
[----:B------:R-:W-:-:S13]  /*1a7d0*/  ISETP.NE.AND P0, PT, R0, 0x3, PT ;  /* 0x000000030000780c */ /* 0x000fda0003f05270 */
[----:B------:R-:W-:Y:S05]  /*1a7e0*/  @!P0 BRA `(.L_x_12911) ;  /* 0x0000000000048947 */ /* 0x000fea0003800000 */
[----:B------:R-:W-:Y:S01]  /*1a7f0*/  BPT.TRAP 0x1 ;  /* 0x000000040000795c */ /* 0x000fe20000300000 */
.L_x_12911:
[----:B------:R-:W-:Y:S01]  /*1a800*/  LOP3.LUT R0, R6, 0x1, RZ, 0x3c, !PT ;  /* 0x0000000106007812 */ /* 0x000fe200078e3cff */
[----:B------:R-:W-:Y:S01]  /*1a810*/  IMAD R2, R4, 0x8, R22 ;  /* 0x0000000804027824 */ /* 0x000fe200078e0216 */
[----:B------:R-:W-:Y:S02]  /*1a820*/  BSSY B0, `(.L_x_12912) ;  /* 0x0000004000007945 */ /* 0x000fe40003800000 */
[----:B------:R-:W-:-:S04]  /*1a830*/  SHF.L.U32 R0, R0, 0x1f, RZ ;  /* 0x0000001f00007819 */ /* 0x000fc800000006ff */
[----:B------:R-:W0:Y:S02]  /*1a840*/  SYNCS.PHASECHK.TRANS64.TRYWAIT P2, [R2+URZ+0x19c70], R0 ;  /* 0x019c7000020075a7 */ /* 0x000e24000804017f */
[----:B0-----:R-:W-:Y:S05]  /*1a850*/  @!P2 BRA `(.L_x_12913) ;  /* 0x0000003c001ca947 */ /* 0x001fea0003800000 */
.L_x_13036:
[----:B------:R-:W-:Y:S05]  /*1a860*/  BSYNC B0 ;  /* 0x0000000000007941 */ /* 0x000fea0003800000 */
.L_x_12912:
[----:B------:R-:W-:-:S05]  /*1a870*/  IMAD.U32 R3, RZ, RZ, UR39 ;  /* 0x00000027ff037e24 */ /* 0x000fca000f8e00ff */
[----:B------:R-:W-:-:S13]  /*1a880*/  ISETP.NE.AND P2, PT, R3, 0x3, PT ;  /* 0x000000030300780c */ /* 0x000fda0003f45270 */
[----:B------:R-:W-:Y:S05]  /*1a890*/  @!P2 BRA `(.L_x_12914) ;  /* 0x000000000004a947 */ /* 0x000fea0003800000 */
[----:B------:R-:W-:Y:S01]  /*1a8a0*/  BPT.TRAP 0x1 ;  /* 0x000000040000795c */ /* 0x000fe20000300000 */
.L_x_12914:
[----:B------:R-:W-:Y:S01]  /*1a8b0*/  SHF.L.U32 R3, R6, 0x1f, RZ ;  /* 0x0000001f06037819 */ /* 0x000fe200000006ff */
[----:B0-----:R-:W-:-:S03]  /*1a8c0*/  IMAD R0, R4, 0x3000, RZ ;  /* 0x0000300004007824 */ /* 0x001fc600078e02ff */
[----:B------:R-:W0:Y:S02]  /*1a8d0*/  SYNCS.PHASECHK.TRANS64.TRYWAIT P2, [R2+URZ+0x19c60], R3 ;  /* 0x019c6003020075a7 */ /* 0x000e24000804017f */
[----:B0-----:R-:W-:Y:S05]  /*1a8e0*/  @!P2 BRA `(.L_x_12915) ;  /* 0x0000003c000ca947 */ /* 0x001fea0003800000 */
.L_x_13037:
        /* <DEDUP_REMOVED lines=70> */
.L_x_12916:
[----:B-1----:R1:W-:Y:S01]  /*1ad50*/  SYNCS.ARRIVE.TRANS64.A1T0 RZ, [R2+URZ+0x19c50], RZ ;  /* 0x019c50ff02ff79a7 */ /* 0x0023e2000810003f */
[----:B------:R-:W-:Y:S06]  /*1ad60*/  BAR.SYNC.DEFER_BLOCKING 0x2, 0x80 ;  /* 0x0082000000007b1d */ /* 0x000fec0000010000 */
[----:B------:R-:W-:Y:S05]  /*1ad70*/  @!P0 BRA `(.L_x_12917) ;  /* 0x0000000000048947 */ /* 0x000fea0003800000 */
[----:B------:R-:W-:Y:S01]  /*1ad80*/  BPT.TRAP 0x1 ;  /* 0x000000040000795c */ /* 0x000fe20000300000 */
.L_x_12917:
[----:B------:R-:W2:Y:S01]  /*1ad90*/  LDL R0, [R1+0x1c] ;  /* 0x00001c0001007983 */ /* 0x000ea20000100800 */
[----:B-1----:R-:W-:Y:S02]  /*1ada0*/  VIADD R2, R2, 0x19c80 ;  /* 0x00019c8002027836 */ /* 0x002fe40000000000 */
[----:B------:R-:W-:Y:S02]  /*1adb0*/  IMAD.MOV.U32 R4, RZ, RZ, R24 ;  /* 0x000000ffff047224 */ /* 0x000fe400078e0018 */
[----:B------:R-:W-:Y:S01]  /*1adc0*/  IMAD.MOV.U32 R6, RZ, RZ, R29 ;  /* 0x000000ffff067224 */ /* 0x000fe200078e001d */
[----:B--2---:R-:W-:-:S04]  /*1add0*/  PRMT R2, R0, 0x654, R2 ;  /* 0x0000065400027816 */ /* 0x004fc80000000002 */
[----:B------:R3:W-:Y:S01]  /*1ade0*/  SYNCS.ARRIVE.TRANS64.RED.A1T0 RZ, [R2+URZ], RZ ;  /* 0x000000ff02ff79a7 */ /* 0x0007e2000810043f */
[----:B------:R-:W-:Y:S05]  /*1adf0*/  @P1 BRA `(.L_x_12918) ;  /* 0xffffffec007c1947 */ /* 0x000fea000383ffff */
.L_x_12898:
        /* <DEDUP_REMOVED lines=19> */
.L_x_12920:
[----:B------:R-:W-:Y:S05]  /*1af30*/  BSYNC B0 ;  /* 0x0000000000007941 */ /* 0x000fea0003800000 */
.L_x_12919:
[----:B------:R-:W-:Y:S05]  /*1af40*/  @!P0 BRA `(.L_x_12921) ;  /* 0x0000000000048947 */ /* 0x000fea0003800000 */
[----:B------:R-:W-:Y:S01]  /*1af50*/  BPT.TRAP 0x1 ;  /* 0x000000040000795c */ /* 0x000fe20000300000 */
.L_x_12921:
[----:B------:R-:W-:Y:S01]  /*1af60*/  LOP3.LUT R2, R29, 0x1, RZ, 0x3c, !PT ;  /* 0x000000011d027812 */ /* 0x000fe200078e3cff */
[----:B------:R-:W-:Y:S01]  /*1af70*/  IMAD R0, R24, 0x8, R22 ;  /* 0x0000000818007824 */ /* 0x000fe200078e0216 */
[----:B------:R-:W-:Y:S02]  /*1af80*/  BSSY B0, `(.L_x_12922) ;  /* 0x0000004000007945 */ /* 0x000fe40003800000 */
[----:B------:R-:W-:-:S04]  /*1af90*/  SHF.L.U32 R2, R2, 0x1f, RZ ;  /* 0x0000001f02027819 */ /* 0x000fc800000006ff */
[----:B------:R-:W2:Y:S02]  /*1afa0*/  SYNCS.PHASECHK.TRANS64.TRYWAIT P1, [R0+URZ+0x19c70], R2 ;  /* 0x019c7002000075a7 */ /* 0x000ea4000802017f */
[----:B--2---:R-:W-:Y:S05]  /*1afb0*/  @!P1 BRA `(.L_x_12923) ;  /* 0x00000034006c9947 */ /* 0x004fea0003800000 */
.L_x_13038:
[----:B------:R-:W-:Y:S05]  /*1afc0*/  BSYNC B0 ;  /* 0x0000000000007941 */ /* 0x000fea0003800000 */
.L_x_12922:
[----:B01----:R-:W-:-:S05]  /*1afd0*/  IMAD.U32 R3, RZ, RZ, UR39 ;  /* 0x00000027ff037e24 */ /* 0x003fca000f8e00ff */
[----:B------:R-:W-:-:S13]  /*1afe0*/  ISETP.NE.AND P1, PT, R3, 0x3, PT ;  /* 0x000000030300780c */ /* 0x000fda0003f25270 */
[----:B------:R-:W-:Y:S05]  /*1aff0*/  @!P1 BRA `(.L_x_12924) ;  /* 0x0000000000049947 */ /* 0x000fea0003800000 */
[----:B------:R-:W-:Y:S01]  /*1b000*/  BPT.TRAP 0x1 ;  /* 0x000000040000795c */ /* 0x000fe20000300000 */
.L_x_12924:
[----:B--2---:R-:W-:-:S04]  /*1b010*/  SHF.L.U32 R2, R29, 0x1f, RZ ;  /* 0x0000001f1d027819 */ /* 0x004fc800000006ff */
[----:B------:R-:W0:Y:S02]  /*1b020*/  SYNCS.PHASECHK.TRANS64.TRYWAIT P1, [R0+URZ+0x19c60], R2 ;  /* 0x019c6002000075a7 */ /* 0x000e24000802017f */
[----:B0-----:R-:W-:Y:S05]  /*1b030*/  @!P1 BRA `(.L_x_12925) ;  /* 0x0000003400609947 */ /* 0x001fea0003800000 */
.L_x_13039:
        /* <DEDUP_REMOVED lines=71> */
.L_x_12926:
[----:B-1----:R1:W-:Y:S01]  /*1b4b0*/  SYNCS.ARRIVE.TRANS64.A1T0 RZ, [R0+URZ+0x19c50], RZ ;  /* 0x019c50ff00ff79a7 */ /* 0x0023e2000810003f */
[----:B------:R-:W-:Y:S06]  /*1b4c0*/  BAR.SYNC.DEFER_BLOCKING 0x2, 0x80 ;  /* 0x0082000000007b1d */ /* 0x000fec0000010000 */
[----:B------:R-:W-:Y:S05]  /*1b4d0*/  @!P0 BRA `(.L_x_12927) ;  /* 0x0000000000048947 */ /* 0x000fea0003800000 */
[----:B------:R-:W-:Y:S01]  /*1b4e0*/  BPT.TRAP 0x1 ;  /* 0x000000040000795c */ /* 0x000fe20000300000 */
.L_x_12927:
        /* <DEDUP_REMOVED lines=9> */
.L_x_12868:
        /* <DEDUP_REMOVED lines=12> */
.L_x_12928:
        /* <DEDUP_REMOVED lines=8> */
[----:B------:R-:W2:Y:S02]  /*1b6c0*/  @!P1 LDC.64 R2, c[0x0][0xc80] ;  /* 0x00032000ff029b82 */ /* 0x000ea40000000a00 */
[----:B--2---:R-:W-:-:S06]  /*1b6d0*/  @!P1 IMAD.WIDE R2, R5, 0x4, R2 ;  /* 0x0000000405029825 */ /* 0x004fcc00078e0202 */
[----:B------:R2:W3:Y:S01]  /*1b6e0*/  @!P1 LDG.E R3, desc[UR42][R2.64] ;  /* 0x0000002a02039981 */ /* 0x0004e2000c1e1900 */
[C---:B------:R-:W-:Y:S02]  /*1b6f0*/  ISETP.GE.U32.AND P2, PT, R6.reuse, 0x2, PT ;  /* 0x000000020600780c */ /* 0x040fe40003f46070 */
[C---:B------:R-:W-:Y:S01]  /*1b700*/  ISETP.GE.U32.AND P3, PT, R6.reuse, 0x4, PT ;  /* 0x000000040600780c */ /* 0x040fe20003f66070 */
[----:B------:R-:W-:Y:S01]  /*1b710*/  SHFL.IDX PT, R0, R16, RZ, 0x1f ;  /* 0x00001fff10007589 */ /* 0x000fe200000e0000 */
[C---:B------:R-:W-:Y:S02]  /*1b720*/  ISETP.GE.U32.AND P4, PT, R6.reuse, 0x8, PT ;  /* 0x000000080600780c */ /* 0x040fe40003f86070 */
[C---:B------:R-:W-:Y:S01]  /*1b730*/  ISETP.GE.U32.AND P5, PT, R6.reuse, 0x10, PT ;  /* 0x000000100600780c */ /* 0x040fe20003fa6070 */
[----:B--2---:R-:W-:Y:S02]  /*1b740*/  IMAD.MOV.U32 R2, RZ, RZ, RZ ;  /* 0x000000ffff027224 */ /* 0x004fe400078e00ff */
[----:B---3--:R-:W-:Y:S01]  /*1b750*/  @!P1 IMAD.MOV.U32 R2, RZ, RZ, R3 ;  /* 0x000000ffff029224 */ /* 0x008fe200078e0003 */
[----:B------:R-:W-:-:S04]  /*1b760*/  ISETP.NE.AND P1, PT, R6, RZ, PT ;  /* 0x000000ff0600720c */ /* 0x000fc80003f25270 */
[----:B------:R-:W2:Y:S02]  /*1b770*/  SHFL.UP PT, R3, R2, 0x1, RZ ;  /* 0x0420000002037989 */ /* 0x000ea400000e00ff */
[----:B--2---:R-:W-:-:S05]  /*1b780*/  SEL R5, R3, RZ, P1 ;  /* 0x000000ff03057207 */ /* 0x004fca0000800000 */
[----:B------:R-:W-:Y:S02]  /*1b790*/  IMAD.IADD R3, R2, 0x1, R5 ;  /* 0x0000000102037824 */ /* 0x000fe400078e0205 */
[----:B------:R-:W-:Y:S04]  /*1b7a0*/  SHFL.IDX PT, R5, R16, 0x1, 0x1f ;  /* 0x00201f0010057f89 */ /* 0x000fe800000e0000 */
        /* <DEDUP_REMOVED lines=12> */
[----:B------:R2:W3:Y:S02]  /*1b870*/  SHFL.IDX PT, R16, R3, 0x1f, 0x1f ;  /* 0x03e01f0003107f89 */ /* 0x0004e400000e0000 */
.L_x_13049:
[----:B------:R-:W-:Y:S02]  /*1b880*/  ULDC UR4, c[0x0][0xc38] ;  /* 0x00030e0000047ab9 */ /* 0x000fe40000000800 */
[----:B------:R-:W-:-:S04]  /*1b890*/  IMAD.U32 R4, RZ, RZ, UR4 ;  /* 0x00000004ff047e24 */ /* 0x000fc8000f8e00ff */
[----:B---3--:R-:W-:-:S04]  /*1b8a0*/  IMAD R16, R16, R4, RZ ;  /* 0x0000000410107224 */ /* 0x008fc800078e02ff */
[----:B------:R-:W-:-:S05]  /*1b8b0*/  IMAD.IADD R5, R5, 0x1, R16 ;  /* 0x0000000105057824 */ /* 0x000fca00078e0210 */
[----:B------:R-:W-:-:S13]  /*1b8c0*/  ISETP.GT.AND P6, PT, R5, R0, PT ;  /* 0x000000000500720c */ /* 0x000fda0003fc4270 */
[----:B------:R-:W-:Y:S05]  /*1b8d0*/  @P6 BRA `(.L_x_12931) ;  /* 0x00000000009c6947 */ /* 0x000fea0003800000 */
.L_x_12936:
[----:B--2---:R-:W2:Y:S01]  /*1b8e0*/  LDC R3, c[0x0][0xc3c] ;  /* 0x00030f00ff037b82 */ /* 0x004ea20000000800 */
[----:B------:R-:W-:-:S05]  /*1b8f0*/  VIADD R19, R19, 0x1f ;  /* 0x0000001f13137836 */ /* 0x000fca0000000000 */
[----:B--2---:R-:W-:-:S13]  /*1b900*/  ISETP.GE.AND P6, PT, R19, R3, PT ;  /* 0x000000031300720c */ /* 0x004fda0003fc6270 */
[----:B------:R-:W-:Y:S05]  /*1b910*/  @P6 BRA `(.L_x_12932) ;  /* 0x0000000400d46947 */ /* 0x000fea0003800000 */
[----:B------:R-:W2:Y:S01]  /*1b920*/  S2R R2, SR_TID.X ;  /* 0x0000000000027919 */ /* 0x000ea20000002100 */
[----:B------:R-:W-:Y:S01]  /*1b930*/  BSSY B0, `(.L_x_12933) ;  /* 0x0000009000007945 */ /* 0x000fe20003800000 */
[----:B--2---:R-:W-:-:S05]  /*1b940*/  LOP3.LUT R2, R2, 0x1f, RZ, 0xc0, !PT ;  /* 0x0000001f02027812 */ /* 0x004fca00078ec0ff */
[----:B------:R-:W-:Y:S02]  /*1b950*/  IMAD.IADD R4, R19, 0x1, R2 ;  /* 0x0000000113047824 */ /* 0x000fe400078e0202 */
[----:B------:R-:W-:-:S03]  /*1b960*/  IMAD.MOV.U32 R2, RZ, RZ, RZ ;  /* 0x000000ffff027224 */ /* 0x000fc600078e00ff */
[----:B------:R-:W-:-:S13]  /*1b970*/  ISETP.GE.OR P6, PT, R4, R3, !P0 ;  /* 0x000000030400720c */ /* 0x000fda00047c6670 */
[----:B------:R-:W-:Y:S05]  /*1b980*/  @P6 BRA `(.L_x_12934) ;  /* 0x00000000000c6947 */ /* 0x000fea0003800000 */
[----:B------:R-:W2:Y:S02]  /*1b990*/  LDC.64 R2, c[0x0][0xc80] ;  /* 0x00032000ff027b82 */ /* 0x000ea40000000a00 */
[----:B--2---:R-:W-:-:S06]  /*1b9a0*/  IMAD.WIDE R2, R4, 0x4, R2 ;  /* 0x0000000404027825 */ /* 0x004fcc00078e0202 */
[----:B------:R2:W5:Y:S02]  /*1b9b0*/  LDG.E R2, desc[UR42][R2.64] ;  /* 0x0000002a02027981 */ /* 0x000564000c1e1900 */
.L_x_12934:
[----:B------:R-:W-:Y:S05]  /*1b9c0*/  BSYNC B0 ;  /* 0x0000000000007941 */ /* 0x000fea0003800000 */
.L_x_12933:
        /* <DEDUP_REMOVED lines=18> */
.L_x_13057:
[----:B------:R-:W-:Y:S02]  /*1baf0*/  ULDC UR4, c[0x0][0xc38] ;  /* 0x00030e0000047ab9 */ /* 0x000fe40000000800 */
[----:B------:R-:W-:-:S04]  /*1bb00*/  IMAD.U32 R4, RZ, RZ, UR4 ;  /* 0x00000004ff047e24 */ /* 0x000fc8000f8e00ff */
[----:B---3--:R-:W-:-:S04]  /*1bb10*/  IMAD R16, R16, R4, RZ ;  /* 0x0000000410107224 */ /* 0x008fc800078e02ff */
[----:B------:R-:W-:-:S05]  /*1bb20*/  IMAD.IADD R5, R16, 0x1, R5 ;  /* 0x0000000110057824 */ /* 0x000fca00078e0205 */
[----:B------:R-:W-:-:S13]  /*1bb30*/  ISETP.GT.AND P6, PT, R5, R0, PT ;  /* 0x000000000500720c */ /* 0x000fda0003fc4270 */
[----:B------:R-:W-:Y:S05]  /*1bb40*/  @!P6 BRA `(.L_x_12936) ;  /* 0xfffffffc0064e947 */ /* 0x000fea000383ffff */
.L_x_12931:
[----:B------:R-:W-:Y:S01]  /*1bb50*/  IADD3 R16, -R16, R5, RZ ;  /* 0x0000000510107210 */ /* 0x000fe20007ffe1ff */
[----:B------:R-:W-:-:S04]  /*1bb60*/  UMOV UR4, 0xffffffff ;  /* 0xffffffff00047882 */ /* 0x000fc80000000000 */
[----:B------:R-:W-:-:S05]  /*1bb70*/  IMAD R5, R3, R4, R16 ;  /* 0x0000000403057224 */ /* 0x000fca00078e0210 */
[----:B------:R-:W-:Y:S01]  /*1bb80*/  ISETP.GT.AND P6, PT, R5, R0, PT ;  /* 0x000000000500720c */ /* 0x000fe20003fc4270 */
[----:B------:R-:W-:-:S12]  /*1bb90*/  BRA.DIV UR4, `(.L_x_12937) ;  /* 0x0000003204ac7947 */ /* 0x000fd8000b800000 */
[----:B------:R-:W-:-:S04]  /*1bba0*/  VOTE.ANY R5, PT, !P6 ;  /* 0x0000000000057806 */ /* 0x000fc800070e0100 */
[----:B------:R-:W3:Y:S02]  /*1bbb0*/  POPC R6, R5 ;  /* 0x0000000500067309 */ /* 0x000ee40000000000 */
[----:B---3--:R3:W4:Y:S02]  /*1bbc0*/  SHFL.IDX PT, R17, R2, R6, 0x1f ;  /* 0x00001f0602117589 */ /* 0x00872400000e0000 */
.L_x_13061:
[----:B------:R-:W-:Y:S01]  /*1bbd0*/  ISETP.NE.AND P0, PT, R5, RZ, PT ;  /* 0x000000ff0500720c */ /* 0x000fe20003f05270 */
[----:B------:R-:W-:-:S12]  /*1bbe0*/  IMAD.MOV.U32 R5, RZ, RZ, RZ ;  /* 0x000000ffff057224 */ /* 0x000fd800078e00ff */
[----:B------:R-:W-:Y:S05]  /*1bbf0*/  @!P0 BRA `(.L_x_12938) ;  /* 0x0000000000148947 */ /* 0x000fea0003800000 */
[----:B------:R-:W-:Y:S01]  /*1bc00*/  UMOV UR4, 0xffffffff ;  /* 0xffffffff00047882 */ /* 0x000fe20000000000 */
[----:B------:R-:W-:Y:S02]  /*1bc10*/  VIADD R12, R6, 0xffffffff ;  /* 0xffffffff060c7836 */ /* 0x000fe40000000000 */
[----:B------:R-:W-:Y:S05]  /*1bc20*/  BRA.DIV UR4, `(.L_x_12939) ;  /* 0x0000003204d07947 */ /* 0x000fea000b800000 */
[----:B--2---:R2:W0:Y:S02]  /*1bc30*/  SHFL.IDX PT, R3, R3, R12, 0x1f ;  /* 0x00001f0c03037589 */ /* 0x00442400000e0000 */
.L_x_13064:
[----:B0-----:R-:W-:-:S07]  /*1bc40*/  IMAD.MOV.U32 R5, RZ, RZ, R3 ;  /* 0x000000ffff057224 */ /* 0x001fce00078e0003 */
.L_x_12938:
[----:B--23--:R-:W2:Y:S01]  /*1bc50*/  LDC.64 R2, c[0x0][0xc90] ;  /* 0x00032400ff027b82 */ /* 0x00cea20000000a00 */
[----:B------:R-:W-:-:S04]  /*1bc60*/  IMAD.IADD R19, R6, 0x1, R19 ;  /* 0x0000000106137824 */ /* 0x000fc800078e0213 */
[----:B--2---:R-:W-:-:S05]  /*1bc70*/  IMAD.WIDE R2, R19, 0x4, R2 ;  /* 0x0000000413027825 */ /* 0x004fca00078e0202 */
[----:B-1----:R-:W4:Y:S01]  /*1bc80*/  LDG.E R7, desc[UR42][R2.64] ;  /* 0x0000002a02077981 */ /* 0x002f22000c1e1900 */
[----:B------:R-:W-:-:S04]  /*1bc90*/  IMAD R16, R5, R4, R16 ;  /* 0x0000000405107224 */ /* 0x000fc800078e0210 */
[----:B------:R-:W-:Y:S02]  /*1bca0*/  IMAD.IADD R0, R0, 0x1, -R16 ;  /* 0x0000000100007824 */ /* 0x000fe400078e0a10 */
[----:B----4-:R-:W-:-:S05]  /*1bcb0*/  IMAD R6, R17, R7, RZ ;  /* 0x0000000711067224 */ /* 0x010fca00078e02ff */
[----:B0-----:R-:W-:-:S04]  /*1bcc0*/  IABS R8, R6 ;  /* 0x0000000600087213 */ /* 0x001fc80000000000 */
        /* <DEDUP_REMOVED lines=58> */
.L_x_12932:
[----:B------:R-:W-:Y:S01]  /*1c070*/  UMOV UR4, URZ ;  /* 0x0000003f00047c82 */ /* 0x000fe20008000000 */
[----:B------:R-:W-:Y:S01]  /*1c080*/  UMOV UR5, URZ ;  /* 0x0000003f00057c82 */ /* 0x000fe20008000000 */
[----:B------:R-:W-:Y:S01]  /*1c090*/  ULDC UR6, c[0x0][0xc3c] ;  /* 0x00030f0000067ab9 */ /* 0x000fe20000000800 */
[----:B------:R-:W-:Y:S02]  /*1c0a0*/  IMAD.MOV.U32 R16, RZ, RZ, R0 ;  /* 0x000000ffff107224 */ /* 0x000fe400078e0000 */
[----:B------:R-:W-:Y:S02]  /*1c0b0*/  IMAD.U32 R17, RZ, RZ, UR4 ;  /* 0x00000004ff117e24 */ /* 0x000fe4000f8e00ff */
[----:B------:R-:W-:Y:S02]  /*1c0c0*/  IMAD.U32 R18, RZ, RZ, UR5 ;  /* 0x00000005ff127e24 */ /* 0x000fe4000f8e00ff */
[----:B------:R-:W-:-:S07]  /*1c0d0*/  IMAD.U32 R19, RZ, RZ, UR6 ;  /* 0x00000006ff137e24 */ /* 0x000fce000f8e00ff */
.L_x_12940:
        /* <DEDUP_REMOVED lines=12> */
.L_x_12929:
[----:B------:R-:W-:Y:S02]  /*1c1a0*/  ULDC UR4, c[0x0][0xc3c] ;  /* 0x00030f0000047ab9 */ /* 0x000fe40000000800 */
[----:B---3--:R-:W-:-:S13]  /*1c1b0*/  ISETP.GE.AND P0, PT, R19, UR4, PT ;  /* 0x0000000413007c0c */ /* 0x008fda000bf06270 */
[----:B------:R-:W-:Y:S05]  /*1c1c0*/  @!P0 BRA `(.L_x_12941) ;  /* 0xffffff9c00348947 */ /* 0x000fea000383ffff */
[----:B------:R-:W-:Y:S05]  /*1c1d0*/  BSYNC B7 ;  /* 0x0000000000077941 */ /* 0x000fea0003800000 */
.L_x_12823:
[----:B--2---:R-:W2:Y:S01]  /*1c1e0*/  LDL.LU R0, [R1+0x50] ;  /* 0x0000500001007983 */ /* 0x004ea20000300800 */
[----:B------:R-:W-:Y:S01]  /*1c1f0*/  BSSY B0, `(.L_x_12942) ;  /* 0x000000b000007945 */ /* 0x000fe20003800000 */
[----:B------:R-:W3:Y:S01]  /*1c200*/  S2R R5, SR_CgaCtaId ;  /* 0x0000000000057919 */ /* 0x000ee20000008800 */
[----:B--2---:R-:W-:-:S05]  /*1c210*/  VIADD R0, R0, 0x1 ;  /* 0x0000000100007836 */ /* 0x004fca0000000000 */
[----:B0---4-:R-:W-:-:S04]  /*1c220*/  LEA.HI R2, R0, R0, RZ, 0x1 ;  /* 0x0000000000027211 */ /* 0x011fc800078f08ff */
[----:B------:R-:W-:Y:S02]  /*1c230*/  LOP3.LUT R3, R2, 0xfffffffe, RZ, 0xc0, !PT ;  /* 0xfffffffe02037812 */ /* 0x000fe400078ec0ff */
[----:B------:R-:W-:-:S03]  /*1c240*/  MOV R2, 0x400 ;  /* 0x0000040000027802 */ /* 0x000fc60000000f00 */
[----:B------:R-:W-:Y:S01]  /*1c250*/  IMAD.IADD R0, R0, 0x1, -R3 ;  /* 0x0000000100007824 */ /* 0x000fe200078e0a03 */
[----:B---3--:R-:W-:-:S04]  /*1c260*/  LEA R5, R5, R2, 0x18 ;  /* 0x0000000205057211 */ /* 0x008fc800078ec0ff */
[----:B------:R-:W-:-:S04]  /*1c270*/  SHF.L.U32 R0, R0, 0x1f, RZ ;  /* 0x0000001f00007819 */ /* 0x000fc800000006ff */
[----:B------:R-:W0:Y:S02]  /*1c280*/  SYNCS.PHASECHK.TRANS64.TRYWAIT P0, [R5+URZ+0x19c20], R0 ;  /* 0x019c2000050075a7 */ /* 0x000e24000800017f */
[----:B0-----:R-:W-:Y:S05]  /*1c290*/  @!P0 BRA `(.L_x_12943) ;  /* 0x0000002c005c8947 */ /* 0x001fea0003800000 */
.L_x_13065:
[----:B------:R-:W-:Y:S05]  /*1c2a0*/  BSYNC B0 ;  /* 0x0000000000007941 */ /* 0x000fea0003800000 */
.L_x_12942:
[----:B------:R-:W-:-:S03]  /*1c2b0*/  UMOV UR4, 0xffffffff ;  /* 0xffffffff00047882 */ /* 0x000fc60000000000 */
[----:B------:R-:W-:Y:S05]  /*1c2c0*/  BRA.DIV UR4, `(.L_x_12944) ;  /* 0x0000002e04647947 */ /* 0x000fea000b800000 */
[----:B0-----:R-:W0:Y:S02]  /*1c2d0*/  S2R R0, SR_TID.X ;  /* 0x0000000000007919 */ /* 0x001e240000002100 */
[----:B0-----:R-:W-:-:S04]  /*1c2e0*/  SHF.R.U32.HI R0, RZ, 0x5, R0 ;  /* 0x00000005ff007819 */ /* 0x001fc80000011600 */
[----:B------:R-:W-:-:S05]  /*1c2f0*/  LOP3.LUT R0, R0, 0x3, RZ, 0xc0, !PT ;  /* 0x0000000300007812 */ /* 0x000fca00078ec0ff */
[----:B------:R0:W2:Y:S02]  /*1c300*/  SHFL.IDX PT, R14, R0, RZ, 0x1f ;  /* 0x00001fff000e7589 */ /* 0x0000a400000e0000 */
.L_x_13068:
[----:B--2---:R-:W-:-:S13]  /*1c310*/  ISETP.NE.AND P0, PT, R14, RZ, PT ;  /* 0x000000ff0e00720c */ /* 0x004fda0003f05270 */
[----:B------:R-:W-:Y:S05]  /*1c320*/  @P0 BRA `(.L_x_12679) ;  /* 0x0000000000a80947 */ /* 0x000fea0003800000 */
[----:B------:R-:W-:-:S03]  /*1c330*/  UMOV UR4, 0xffffffff ;  /* 0xffffffff00047882 */ /* 0x000fc60000000000 */
[----:B------:R-:W-:Y:S05]  /*1c340*/  BRA.DIV UR4, `(.L_x_12945) ;  /* 0x0000002e04787947 */ /* 0x000fea000b800000 */
[----:B------:R-:W-:-:S13]  /*1c350*/  ELECT P6, URZ, PT ;  /* 0x00000000003f782f */ /* 0x000fda00038c0000 */
.L_x_13071:
[----:B------:R-:W-:Y:S05]  /*1c360*/  @!P6 BRA `(.L_x_12679) ;  /* 0x000000000098e947 */ /* 0x000fea0003800000 */
[----:B------:R-:W-:-:S06]  /*1c370*/  ULOP3.LUT UR4, UR37, 0x2, URZ, 0xfc, !UPT ;  /* 0x0000000225047892 */ /* 0x000fcc000f8efc3f */
[----:B0-----:R-:W-:-:S05]  /*1c380*/  IMAD.U32 R0, RZ, RZ, UR4 ;  /* 0x00000004ff007e24 */ /* 0x001fca000f8e00ff */
[----:B------:R-:W-:-:S13]  /*1c390*/  ISETP.NE.AND P0, PT, R0, 0x3, PT ;  /* 0x000000030000780c */ /* 0x000fda0003f05270 */
[----:B------:R-:W-:Y:S05]  /*1c3a0*/  @!P0 BRA `(.L_x_12946) ;  /* 0x0000000000048947 */ /* 0x000fea0003800000 */
[----:B------:R-:W-:Y:S01]  /*1c3b0*/  BPT.TRAP 0x1 ;  /* 0x000000040000795c */ /* 0x000fe20000300000 */
.L_x_12946:
[C---:B------:R-:W-:Y:S01]  /*1c3c0*/  IMAD R3, R24.reuse, 0x8, R5 ;  /* 0x0000000818037824 */ /* 0x040fe200078e0205 */
[----:B------:R-:W-:Y:S01]  /*1c3d0*/  SHF.L.U32 R2, R29, 0x1f, RZ ;  /* 0x0000001f1d027819 */ /* 0x000fe200000006ff */
[----:B------:R-:W-:-:S03]  /*1c3e0*/  VIADD R24, R24, 0x1 ;  /* 0x0000000118187836 */ /* 0x000fc60000000000 */
[----:B------:R-:W0:Y:S02]  /*1c3f0*/  SYNCS.PHASECHK.TRANS64.TRYWAIT P1, [R3+URZ+0x19c40], R2 ;  /* 0x019c4002030075a7 */ /* 0x000e24000802017f */
[----:B------:R-:W-:-:S04]  /*1c400*/  ISETP.NE.AND P2, PT, R24, 0x2, PT ;  /* 0x000000021800780c */ /* 0x000fc80003f45270 */
[----:B------:R-:W-:Y:S01]  /*1c410*/  SEL R0, RZ, 0x1, P2 ;  /* 0x00000001ff007807 */ /* 0x000fe20001000000 */
[----:B0-----:R-:W-:Y:S08]  /*1c420*/  @!P1 BRA `(.L_x_12947) ;  /* 0x0000002c00609947 */ /* 0x001ff00003800000 */
.L_x_13072:
[----:B------:R-:W-:Y:S02]  /*1c430*/  SEL R24, R24, RZ, P2 ;  /* 0x000000ff18187207 */ /* 0x000fe40001000000 */
[----:B------:R-:W-:Y:S01]  /*1c440*/  LOP3.LUT R0, R29, R0, RZ, 0x3c, !PT ;  /* 0x000000001d007212 */ /* 0x000fe200078e3cff */
[----:B------:R-:W-:Y:S06]  /*1c450*/  @!P0 BRA `(.L_x_12948) ;  /* 0x0000000000048947 */ /* 0x000fec0003800000 */
[----:B------:R-:W-:Y:S01]  /*1c460*/  BPT.TRAP 0x1 ;  /* 0x000000040000795c */ /* 0x000fe20000300000 */
.L_x_12948:
[----:B------:R-:W-:Y:S01]  /*1c470*/  IMAD R5, R24, 0x8, R5 ;  /* 0x0000000818057824 */ /* 0x000fe200078e0205 */
[----:B------:R-:W-:-:S04]  /*1c480*/  SHF.L.U32 R0, R0, 0x1f, RZ ;  /* 0x0000001f00007819 */ /* 0x000fc800000006ff */
[----:B------:R-:W2:Y:S02]  /*1c490*/  SYNCS.PHASECHK.TRANS64.TRYWAIT P1, [R5+URZ+0x19c40], R0 ;  /* 0x019c4000050075a7 */ /* 0x000ea4000802017f */
[----:B--2---:R-:W-:Y:S05]  /*1c4a0*/  @!P1 BRA `(.L_x_12949) ;  /* 0x0000002c00549947 */ /* 0x004fea0003800000 */
.L_x_13073:
[----:B------:R-:W-:Y:S05]  /*1c4b0*/  @!P0 BRA `(.L_x_12950) ;  /* 0x0000000000048947 */ /* 0x000fea0003800000 */
[----:B------:R-:W-:Y:S01]  /*1c4c0*/  BPT.TRAP 0x1 ;  /* 0x000000040000795c */ /* 0x000fe20000300000 */
.L_x_12950:
[----:B------:R-:W3:Y:S02]  /*1c4d0*/  SYNCS.PHASECHK.TRANS64.TRYWAIT P1, [R3+URZ+0x19c60], R2 ;  /* 0x019c6002030075a7 */ /* 0x000ee4000802017f */
[----:B---3--:R-:W-:Y:S05]  /*1c4e0*/  @!P1 BRA `(.L_x_12951) ;  /* 0x0000002c00589947 */ /* 0x008fea0003800000 */
.L_x_13074:
[----:B------:R-:W-:Y:S05]  /*1c4f0*/  @!P0 BRA `(.L_x_12952) ;  /* 0x0000000000048947 */ /* 0x000fea0003800000 */
[----:B------:R-:W-:Y:S01]  /*1c500*/  BPT.TRAP 0x1 ;  /* 0x000000040000795c */ /* 0x000fe20000300000 */
.L_x_12952:
[----:B------:R-:W4:Y:S02]  /*1c510*/  SYNCS.PHASECHK.TRANS64.TRYWAIT P1, [R5+URZ+0x19c60], R0 ;  /* 0x019c6000050075a7 */ /* 0x000f24000802017f */
[----:B----4-:R-:W-:Y:S05]  /*1c520*/  @!P1 BRA `(.L_x_12953) ;  /* 0x0000002c005c9947 */ /* 0x010fea0003800000 */
.L_x_13075:
[----:B------:R-:W-:Y:S05]  /*1c530*/  @!P0 BRA `(.L_x_12954) ;  /* 0x0000000000048947 */ /* 0x000fea0003800000 */
[----:B------:R-:W-:Y:S01]  /*1c540*/  BPT.TRAP 0x1 ;  /* 0x000000040000795c */ /* 0x000fe20000300000 */
.L_x_12954:
[----:B------:R-:W5:Y:S02]  /*1c550*/  SYNCS.PHASECHK.TRANS64.TRYWAIT P1, [R3+URZ+0x19c80], R2 ;  /* 0x019c8002030075a7 */ /* 0x000f64000802017f */
[----:B-----5:R-:W-:Y:S05]  /*1c560*/  @!P1 BRA `(.L_x_12955) ;  /* 0x0000002c00609947 */ /* 0x020fea0003800000 */
.L_x_13076:
[----:B------:R-:W-:Y:S05]  /*1c570*/  @!P0 BRA `(.L_x_12956) ;  /* 0x0000000000048947 */ /* 0x000fea0003800000 */
[----:B------:R-:W-:Y:S01]  /*1c580*/  BPT.TRAP 0x1 ;  /* 0x000000040000795c */ /* 0x000fe20000300000 */
.L_x_12956:
[----:B------:R0:W0:Y:S02]  /*1c590*/  SYNCS.PHASECHK.TRANS64.TRYWAIT P0, [R5+URZ+0x19c80], R0 ;  /* 0x019c8000050075a7 */ /* 0x000024000800017f */
[----:B0-----:R-:W-:Y:S05]  /*1c5a0*/  @!P0 NANOSLEEP.SYNCS 0x989680 ;  /* 0x009896800000895d */ /* 0x001fea0003900000 */
[----:B------:R-:W0:Y:S02]  /*1c5b0*/  @!P0 SYNCS.PHASECHK.TRANS64 P0, [R5+URZ+0x19c80], R0 ;  /* 0x019c8000050085a7 */ /* 0x000e24000800007f */
[----:B0-----:R-:W-:Y:S05]  /*1c5c0*/  @!P0 BRA `(.L_x_12956) ;  /* 0xfffffffc00f08947 */ /* 0x001fea000383ffff */
.L_x_12679:
[----:B------:R-:W-:Y:S05]  /*1c5d0*/  BSYNC B8 ;  /* 0x0000000000087941 */ /* 0x000fea0003800000 */
.L_x_12676:
[----:B------:R-:W-:Y:S05]  /*1c5e0*/  EXIT ;  /* 0x000000000000794d */ /* 0x000fea0003800000 */
.L_x_12695:
[----:B-1----:R1:W2:Y:S02]  /*1c5f0*/  SYNCS.PHASECHK.TRANS64.TRYWAIT P6, [R69+URZ+0x19c90], R80 ;  /* 0x019c9050450075a7 */ /* 0x0022a400080c017f */
[----:B--2---:R-:W-:Y:S05]  /*1c600*/  @!P6 NANOSLEEP.SYNCS 0x989680 ;  /* 0x009896800000e95d */ /* 0x004fea0003900000 */
[----:B------:R-:W2:Y:S02]  /*1c610*/  @!P6 SYNCS.PHASECHK.TRANS64 P6, [R69+URZ+0x19c90], R80 ;  /* 0x019c90504500e5a7 */ /* 0x000ea400080c007f */
[----:B--2---:R-:W-:Y:S05]  /*1c620*/  @!P6 BRA `(.L_x_12695) ;  /* 0xfffffffc00f0e947 */ /* 0x004fea000383ffff */
[----:B------:R-:W-:Y:S05]  /*1c630*/  BRA `(.L_x_12957) ;  /* 0xfffffe6000c47947 */ /* 0x000fea000383ffff */
.L_x_12696:
        /* <DEDUP_REMOVED lines=8> */
.L_x_12959:
[----:B------:R-:W-:Y:S05]  /*1c6c0*/  BSYNC B1 ;  /* 0x0000000000017941 */ /* 0x000fea0003800000 */
.L_x_12958:
        /* <DEDUP_REMOVED lines=8> */
.L_x_12960:
[----:B------:R-:W-:Y:S05]  /*1c750*/  BRA `(.L_x_12961) ;  /* 0xfffffe6000907947 */ /* 0x000fea000383ffff */
.L_x_12712:
[----:B-1----:R1:W2:Y:S02]  /*1c760*/  SYNCS.PHASECHK.TRANS64.TRYWAIT P6, [R69+URZ+0x19c90], R80 ;  /* 0x019c9050450075a7 */ /* 0x0022a400080c017f */
[----:B--2---:R-:W-:Y:S05]  /*1c770*/  @!P6 NANOSLEEP.SYNCS 0x989680 ;  /* 0x009896800000e95d */ /* 0x004fea0003900000 */
[----:B------:R-:W2:Y:S02]  /*1c780*/  @!P6 SYNCS.PHASECHK.TRANS64 P6, [R69+URZ+0x19c90], R80 ;  /* 0x019c90504500e5a7 */ /* 0x000ea400080c007f */
[----:B--2---:R-:W-:Y:S05]  /*1c790*/  @!P6 BRA `(.L_x_12712) ;  /* 0xfffffffc00f0e947 */ /* 0x004fea000383ffff */
[----:B------:R-:W-:Y:S05]  /*1c7a0*/  BRA `(.L_x_12962) ;  /* 0xfffffe7800e87947 */ /* 0x000fea000383ffff */
.L_x_12713:
        /* <DEDUP_REMOVED lines=8> */
.L_x_12964:
[----:B------:R-:W-:Y:S05]  /*1c830*/  BSYNC B1 ;  /* 0x0000000000017941 */ /* 0x000fea0003800000 */
.L_x_12963:
        /* <DEDUP_REMOVED lines=8> */
.L_x_12965:
[----:B------:R-:W-:Y:S01]  /*1c8c0*/  IMAD.MOV.U32 R83, RZ, RZ, R14 ;  /* 0x000000ffff537224 */ /* 0x000fe200078e000e */
[----:B------:R-:W-:Y:S06]  /*1c8d0*/  BRA `(.L_x_12966) ;  /* 0xfffffe7800b07947 */ /* 0x000fec000383ffff */
.L_x_12722:
[----:B0-----:R0:W1:Y:S02]  /*1c8e0*/  SYNCS.PHASECHK.TRANS64.TRYWAIT P5, [R69+URZ+0x19c90], R80 ;  /* 0x019c9050450075a7 */ /* 0x00106400080a017f */
[----:B-1----:R-:W-:Y:S05]  /*1c8f0*/  @!P5 NANOSLEEP.SYNCS 0x989680 ;  /* 0x009896800000d95d */ /* 0x002fea0003900000 */
[----:B------:R-:W1:Y:S02]  /*1c900*/  @!P5 SYNCS.PHASECHK.TRANS64 P5, [R69+URZ+0x19c90], R80 ;  /* 0x019c90504500d5a7 */ /* 0x000e6400080a007f */
[----:B-1----:R-:W-:Y:S05]  /*1c910*/  @!P5 BRA `(.L_x_12722) ;  /* 0xfffffffc00f0d947 */ /* 0x002fea000383ffff */
[----:B------:R-:W-:Y:S05]  /*1c920*/  BRA `(.L_x_12967) ;  /* 0xfffffe9800b47947 */ /* 0x000fea000383ffff */
.L_x_12723:
[----:B------:R-:W-:Y:S01]  /*1c930*/  BSSY B1, `(.L_x_12968) ;  /* 0x0000007000017945 */ /* 0x000fe20003800000 */
[----:B------:R-:W-:Y:S02]  /*1c940*/  IMAD.MOV.U32 R12, RZ, RZ, RZ ;  /* 0x000000ffff0c7224 */ /* 0x000fe400078e00ff */
[----:B------:R-:W-:Y:S02]  /*1c950*/  IMAD.MOV.U32 R11, RZ, RZ, 0x1e1f ;  /* 0x00001e1fff0b7424 */ /* 0x000fe400078e00ff */
[----:B------:R-:W-:-:S07]  /*1c960*/  IMAD.MOV.U32 R15, RZ, RZ, -0x1 ;  /* 0xffffffffff0f7424 */ /* 0x000fce00078e00ff */
[----:B0-----:R-:W-:Y:S05]  /*1c970*/  WARPSYNC.COLLECTIVE R15, `(.L_x_12969) ;  /* 0x000000000f087348 */ /* 0x001fea0003c00000 */
[----:B------:R1:W2:Y:S02]  /*1c980*/  SHFL.IDX P6, R14, R13, R12, R11 ;  /* 0x0000000c0d0e7389 */ /* 0x0002a400000c000b */
[----:B012---:R-:W-:Y:S01]  /*1c990*/  ENDCOLLECTIVE ;  /* 0x000000000000791b */ /* 0x007fe20003800000 */
.L_x_12969:
[----:B------:R-:W-:Y:S05]  /*1c9a0*/  BSYNC B1 ;  /* 0x0000000000017941 */ /* 0x000fea0003800000 */
.L_x_12968:
        /* <DEDUP_REMOVED lines=8> */
.L_x_12970:
[----:B------:R-:W-:Y:S05]  /*1ca30*/  BRA `(.L_x_12971) ;  /* 0xfffffe9800e87947 */ /* 0x000fea000383ffff */
.L_x_12727:
[----:B0-----:R0:W2:Y:S02]  /*1ca40*/  SYNCS.PHASECHK.TRANS64.TRYWAIT P0, [R69+URZ+0x19cb0], R80 ;  /* 0x019cb050450075a7 */ /* 0x0010a4000800017f */
[----:B--2---:R-:W-:Y:S05]  /*1ca50*/  @!P0 NANOSLEEP.SYNCS 0x989680 ;  /* 0x009896800000895d */ /* 0x004fea0003900000 */
[----:B------:R-:W2:Y:S02]  /*1ca60*/  @!P0 SYNCS.PHASECHK.TRANS64 P0, [R69+URZ+0x19cb0], R80 ;  /* 0x019cb050450085a7 */ /* 0x000ea4000800007f */
[----:B--2---:R-:W-:Y:S05]  /*1ca70*/  @!P0 BRA `(.L_x_12727) ;  /* 0xfffffffc00f08947 */ /* 0x004fea000383ffff */
[----:B------:R-:W-:Y:S05]  /*1ca80*/  BRA `(.L_x_12972) ;  /* 0xfffffe9c00787947 */ /* 0x000fea000383ffff */
.L_x_12745:
[----:B------:R-:W-:Y:S01]  /*1ca90*/  BSSY B1, `(.L_x_12973) ;  /* 0x0000007000017945 */ /* 0x000fe20003800000 */
[----:B------:R-:W-:Y:S02]  /*1caa0*/  IMAD.MOV.U32 R12, RZ, RZ, RZ ;  /* 0x000000ffff0c7224 */ /* 0x000fe400078e00ff */
[----:B------:R-:W-:Y:S02]  /*1cab0*/  IMAD.MOV.U32 R11, RZ, RZ, 0x1e1f ;  /* 0x00001e1fff0b7424 */ /* 0x000fe400078e00ff */
[----:B------:R-:W-:-:S07]  /*1cac0*/  IMAD.MOV.U32 R15, RZ, RZ, -0x1 ;  /* 0xffffffffff0f7424 */ /* 0x000fce00078e00ff */
[----:B------:R-:W-:Y:S05]  /*1cad0*/  WARPSYNC.COLLECTIVE R15, `(.L_x_12974) ;  /* 0x000000000f087348 */ /* 0x000fea0003c00000 */
[----:B------:R0:W1:Y:S02]  /*1cae0*/  SHFL.IDX P6, R14, R13, R12, R11 ;  /* 0x0000000c0d0e7389 */ /* 0x00006400000c000b */
[----:B01----:R-:W-:Y:S01]  /*1caf0*/  ENDCOLLECTIVE ;  /* 0x000000000000791b */ /* 0x003fe20003800000 */
.L_x_12974:
[----:B------:R-:W-:Y:S05]  /*1cb00*/  BSYNC B1 ;  /* 0x0000000000017941 */ /* 0x000fea0003800000 */
.L_x_12973:
        /* <DEDUP_REMOVED lines=8> */
.L_x_12975:
[----:B------:R-:W-:Y:S02]  /*1cb90*/  IMAD.MOV.U32 R13, RZ, RZ, R4 ;  /* 0x000000ffff0d7224 */ /* 0x000fe400078e0004 */
[----:B------:R-:W-:-:S07]  /*1cba0*/  IMAD.MOV.U32 R3, RZ, RZ, R14 ;  /* 0x000000ffff037224 */ /* 0x000fce00078e000e */
[----:B------:R-:W-:Y:S05]  /*1cbb0*/  WARPSYNC.COLLECTIVE R15, `(.L_x_12976) ;  /* 0x000000000f087348 */ /* 0x000fea0003c00000 */
[----:B------:R0:W1:Y:S02]  /*1cbc0*/  SHFL.IDX P6, R14, R13, R12, R11 ;  /* 0x0000000c0d0e7389 */ /* 0x00006400000c000b */
[----:B01----:R-:W-:Y:S01]  /*1cbd0*/  ENDCOLLECTIVE ;  /* 0x000000000000791b */ /* 0x003fe20003800000 */
.L_x_12976:
[----:B------:R-:W-:Y:S02]  /*1cbe0*/  IMAD.MOV.U32 R13, RZ, RZ, R5 ;  /* 0x000000ffff0d7224 */ /* 0x000fe400078e0005 */
[----:B------:R-:W-:-:S07]  /*1cbf0*/  IMAD.MOV.U32 R4, RZ, RZ, R14 ;  /* 0x000000ffff047224 */ /* 0x000fce00078e000e */
[----:B------:R-:W-:Y:S05]  /*1cc00*/  WARPSYNC.COLLECTIVE R15, `(.L_x_12977) ;  /* 0x000000000f087348 */ /* 0x000fea0003c00000 */
[----:B------:R0:W1:Y:S02]  /*1cc10*/  SHFL.IDX P6, R14, R13, R12, R11 ;  /* 0x0000000c0d0e7389 */ /* 0x00006400000c000b */
[----:B01----:R-:W-:Y:S01]  /*1cc20*/  ENDCOLLECTIVE ;  /* 0x000000000000791b */ /* 0x003fe20003800000 */
.L_x_12977:
[----:B------:R-:W-:Y:S05]  /*1cc30*/  BRA `(.L_x_12978) ;  /* 0xfffffeac00787947 */ /* 0x000fea000383ffff */
.L_x_12749:
[----:B--2---:R2:W0:Y:S02]  /*1cc40*/  SYNCS.PHASECHK.TRANS64.TRYWAIT P0, [R18+URZ+0x19c00], R5 ;  /* 0x019c0005120075a7 */ /* 0x004424000800017f */
[----:B0-----:R-:W-:Y:S05]  /*1cc50*/  @!P0 NANOSLEEP.SYNCS 0x989680 ;  /* 0x009896800000895d */ /* 0x001fea0003900000 */
[----:B------:R-:W0:Y:S02]  /*1cc60*/  @!P0 SYNCS.PHASECHK.TRANS64 P0, [R18+URZ+0x19c00], R5 ;  /* 0x019c0005120085a7 */ /* 0x000e24000800007f */
[----:B0-----:R-:W-:Y:S05]  /*1cc70*/  @!P0 BRA `(.L_x_12749) ;  /* 0xfffffffc00f08947 */ /* 0x001fea000383ffff */
[----:B------:R-:W-:Y:S05]  /*1cc80*/  BRA `(.L_x_12979) ;  /* 0xfffffeb000487947 */ /* 0x000fea000383ffff */
.L_x_12755:
[----:B------:R-:W-:Y:S01]  /*1cc90*/  BSSY B1, `(.L_x_12980) ;  /* 0x0000007000017945 */ /* 0x000fe20003800000 */
[----:B------:R-:W-:Y:S02]  /*1cca0*/  IMAD.MOV.U32 R12, RZ, RZ, RZ ;  /* 0x000000ffff0c7224 */ /* 0x000fe400078e00ff */
[----:B------:R-:W-:Y:S02]  /*1ccb0*/  IMAD.MOV.U32 R11, RZ, RZ, 0x1e1f ;  /* 0x00001e1fff0b7424 */ /* 0x000fe400078e00ff */
[----:B------:R-:W-:-:S07]  /*1ccc0*/  IMAD.MOV.U32 R15, RZ, RZ, -0x1 ;  /* 0xffffffffff0f7424 */ /* 0x000fce00078e00ff */
[----:B------:R-:W-:Y:S05]  /*1ccd0*/  WARPSYNC.COLLECTIVE R15, `(.L_x_12981) ;  /* 0x000000000f087348 */ /* 0x000fea0003c00000 */
[----:B------:R0:W1:Y:S02]  /*1cce0*/  SHFL.IDX P6, R14, R13, R12, R11 ;  /* 0x0000000c0d0e7389 */ /* 0x00006400000c000b */
[----:B01----:R-:W-:Y:S01]  /*1ccf0*/  ENDCOLLECTIVE ;  /* 0x000000000000791b */ /* 0x003fe20003800000 */
.L_x_12981:
[----:B------:R-:W-:Y:S05]  /*1cd00*/  BSYNC B1 ;  /* 0x0000000000017941 */ /* 0x000fea0003800000 */
.L_x_12980:
        /* <DEDUP_REMOVED lines=8> */
.L_x_12982:
[----:B------:R-:W-:Y:S02]  /*1cd90*/  IMAD.MOV.U32 R13, RZ, RZ, R20 ;  /* 0x000000ffff0d7224 */ /* 0x000fe400078e0014 */
[----:B------:R-:W-:-:S07]  /*1cda0*/  IMAD.MOV.U32 R3, RZ, RZ, R14 ;  /* 0x000000ffff037224 */ /* 0x000fce00078e000e */
[----:B------:R-:W-:Y:S05]  /*1cdb0*/  WARPSYNC.COLLECTIVE R15, `(.L_x_12983) ;  /* 0x000000000f087348 */ /* 0x000fea0003c00000 */
[----:B------:R0:W1:Y:S02]  /*1cdc0*/  SHFL.IDX P6, R14, R13, R12, R11 ;  /* 0x0000000c0d0e7389 */ /* 0x00006400000c000b */
[----:B01----:R-:W-:Y:S01]  /*1cdd0*/  ENDCOLLECTIVE ;  /* 0x000000000000791b */ /* 0x003fe20003800000 */
.L_x_12983:
[----:B------:R-:W-:Y:S02]  /*1cde0*/  IMAD.MOV.U32 R13, RZ, RZ, R21 ;  /* 0x000000ffff0d7224 */ /* 0x000fe400078e0015 */
[----:B------:R-:W-:-:S07]  /*1cdf0*/  IMAD.MOV.U32 R20, RZ, RZ, R14 ;  /* 0x000000ffff147224 */ /* 0x000fce00078e000e */
[----:B------:R-:W-:Y:S05]  /*1ce00*/  WARPSYNC.COLLECTIVE R15, `(.L_x_12984) ;  /* 0x000000000f087348 */ /* 0x000fea0003c00000 */
[----:B------:R0:W1:Y:S02]  /*1ce10*/  SHFL.IDX P6, R14, R13, R12, R11 ;  /* 0x0000000c0d0e7389 */ /* 0x00006400000c000b */
[----:B01----:R-:W-:Y:S01]  /*1ce20*/  ENDCOLLECTIVE ;  /* 0x000000000000791b */ /* 0x003fe20003800000 */
.L_x_12984:
[----:B------:R-:W-:Y:S01]  /*1ce30*/  IMAD.MOV.U32 R21, RZ, RZ, R14 ;  /* 0x000000ffff157224 */ /* 0x000fe200078e000e */
[----:B------:R-:W-:Y:S06]  /*1ce40*/  BRA `(.L_x_12985) ;  /* 0xfffffec800347947 */ /* 0x000fec000383ffff */
.L_x_12759:
[----:B-1----:R1:W2:Y:S02]  /*1ce50*/  SYNCS.PHASECHK.TRANS64.TRYWAIT P0, [R18+URZ+0x19c00], R39 ;  /* 0x019c0027120075a7 */ /* 0x0022a4000800017f */
[----:B--2---:R-:W-:Y:S05]  /*1ce60*/  @!P0 NANOSLEEP.SYNCS 0x989680 ;  /* 0x009896800000895d */ /* 0x004fea0003900000 */
[----:B------:R-:W2:Y:S02]  /*1ce70*/  @!P0 SYNCS.PHASECHK.TRANS64 P0, [R18+URZ+0x19c00], R39 ;  /* 0x019c0027120085a7 */ /* 0x000ea4000800007f */
[----:B--2---:R-:W-:Y:S05]  /*1ce80*/  @!P0 BRA `(.L_x_12759) ;  /* 0xfffffffc00f08947 */ /* 0x004fea000383ffff */
[----:B------:R-:W-:Y:S05]  /*1ce90*/  BRA `(.L_x_12986) ;  /* 0xfffffecc00047947 */ /* 0x000fea000383ffff */
.L_x_12765:
[----:B-1----:R1:W2:Y:S02]  /*1cea0*/  SYNCS.PHASECHK.TRANS64.TRYWAIT P1, [R3+URZ+0x19c30], R4 ;  /* 0x019c3004030075a7 */ /* 0x0022a4000802017f */
[----:B--2---:R-:W-:Y:S05]  /*1ceb0*/  @!P1 NANOSLEEP.SYNCS 0x989680 ;  /* 0x009896800000995d */ /* 0x004fea0003900000 */
[----:B------:R-:W2:Y:S02]  /*1cec0*/  @!P1 SYNCS.PHASECHK.TRANS64 P1, [R3+URZ+0x19c30], R4 ;  /* 0x019c3004030095a7 */ /* 0x000ea4000802007f */
[----:B--2---:R-:W-:Y:S05]  /*1ced0*/  @!P1 BRA `(.L_x_12765) ;  /* 0xfffffffc00f09947 */ /* 0x004fea000383ffff */
[----:B------:R-:W-:Y:S05]  /*1cee0*/  BRA `(.L_x_12764) ;  /* 0xfffffeec006c7947 */ /* 0x000fea000383ffff */
.L_x_12773:
[----:B-1----:R1:W2:Y:S02]  /*1cef0*/  SYNCS.PHASECHK.TRANS64.TRYWAIT P1, [R0+URZ+0x19c30], R5 ;  /* 0x019c3005000075a7 */ /* 0x0022a4000802017f */
[----:B--2---:R-:W-:Y:S05]  /*1cf00*/  @!P1 NANOSLEEP.SYNCS 0x989680 ;  /* 0x009896800000995d */ /* 0x004fea0003900000 */
[----:B------:R-:W2:Y:S02]  /*1cf10*/  @!P1 SYNCS.PHASECHK.TRANS64 P1, [R0+URZ+0x19c30], R5 ;  /* 0x019c3005000095a7 */ /* 0x000ea4000802007f */
[----:B--2---:R-:W-:Y:S05]  /*1cf20*/  @!P1 BRA `(.L_x_12773) ;  /* 0xfffffffc00f09947 */ /* 0x004fea000383ffff */
[----:B------:R-:W-:Y:S05]  /*1cf30*/  BRA `(.L_x_12772) ;  /* 0xffffff0c00fc7947 */ /* 0x000fea000383ffff */
.L_x_12778:
[----:B-1----:R1:W2:Y:S02]  /*1cf40*/  SYNCS.PHASECHK.TRANS64.TRYWAIT P1, [R15+URZ+0x19c50], R5 ;  /* 0x019c50050f0075a7 */ /* 0x0022a4000802017f */
[----:B--2---:R-:W-:Y:S05]  /*1cf50*/  @!P1 NANOSLEEP.SYNCS 0x989680 ;  /* 0x009896800000995d */ /* 0x004fea0003900000 */
[----:B------:R-:W2:Y:S02]  /*1cf60*/  @!P1 SYNCS.PHASECHK.TRANS64 P1, [R15+URZ+0x19c50], R5 ;  /* 0x019c50050f0095a7 */ /* 0x000ea4000802007f */
[----:B--2---:R-:W-:Y:S05]  /*1cf70*/  @!P1 BRA `(.L_x_12778) ;  /* 0xfffffffc00f09947 */ /* 0x004fea000383ffff */
[----:B------:R-:W-:Y:S05]  /*1cf80*/  BRA `(.L_x_12777) ;  /* 0xffffff10007c7947 */ /* 0x000fea000383ffff */
.L_x_12788:
[----:B-1----:R1:W2:Y:S02]  /*1cf90*/  SYNCS.PHASECHK.TRANS64.TRYWAIT P1, [R5+URZ+0x19c30], R10 ;  /* 0x019c300a050075a7 */ /* 0x0022a4000802017f */
[----:B--2---:R-:W-:Y:S05]  /*1cfa0*/  @!P1 NANOSLEEP.SYNCS 0x989680 ;  /* 0x009896800000995d */ /* 0x004fea0003900000 */
[----:B------:R-:W2:Y:S02]  /*1cfb0*/  @!P1 SYNCS.PHASECHK.TRANS64 P1, [R5+URZ+0x19c30], R10 ;  /* 0x019c300a050095a7 */ /* 0x000ea4000802007f */
[----:B--2---:R-:W-:Y:S05]  /*1cfc0*/  @!P1 BRA `(.L_x_12788) ;  /* 0xfffffffc00f09947 */ /* 0x004fea000383ffff */
[----:B------:R-:W-:Y:S05]  /*1cfd0*/  BRA `(.L_x_12787) ;  /* 0xffffff3400d87947 */ /* 0x000fea000383ffff */
.L_x_12793:
[----:B-1----:R1:W2:Y:S02]  /*1cfe0*/  SYNCS.PHASECHK.TRANS64.TRYWAIT P1, [R15+URZ+0x19c50], R5 ;  /* 0x019c50050f0075a7 */ /* 0x0022a4000802017f */
[----:B--2---:R-:W-:Y:S05]  /*1cff0*/  @!P1 NANOSLEEP.SYNCS 0x989680 ;  /* 0x009896800000995d */ /* 0x004fea0003900000 */
[----:B------:R-:W2:Y:S02]  /*1d000*/  @!P1 SYNCS.PHASECHK.TRANS64 P1, [R15+URZ+0x19c50], R5 ;  /* 0x019c50050f0095a7 */ /* 0x000ea4000802007f */
[----:B--2---:R-:W-:Y:S05]  /*1d010*/  @!P1 BRA `(.L_x_12793) ;  /* 0xfffffffc00f09947 */ /* 0x004fea000383ffff */
[----:B------:R-:W-:Y:S05]  /*1d020*/  BRA `(.L_x_12792) ;  /* 0xffffff3800587947 */ /* 0x000fea000383ffff */
.L_x_12801:
[----:B-1----:R1:W2:Y:S02]  /*1d030*/  SYNCS.PHASECHK.TRANS64.TRYWAIT P1, [R12+URZ+0x19c50], R7 ;  /* 0x019c50070c0075a7 */ /* 0x0022a4000802017f */
[----:B--2---:R-:W-:Y:S05]  /*1d040*/  @!P1 NANOSLEEP.SYNCS 0x989680 ;  /* 0x009896800000995d */ /* 0x004fea0003900000 */
[----:B------:R-:W2:Y:S02]  /*1d050*/  @!P1 SYNCS.PHASECHK.TRANS64 P1, [R12+URZ+0x19c50], R7 ;  /* 0x019c50070c0095a7 */ /* 0x000ea4000802007f */
[----:B--2---:R-:W-:Y:S05]  /*1d060*/  @!P1 BRA `(.L_x_12801) ;  /* 0xfffffffc00f09947 */ /* 0x004fea000383ffff */
[----:B------:R-:W-:Y:S05]  /*1d070*/  BRA `(.L_x_12800) ;  /* 0xffffff5000dc7947 */ /* 0x000fea000383ffff */
.L_x_12829:
        /* <DEDUP_REMOVED lines=11> */
.L_x_12988:
[----:B------:R-:W-:Y:S05]  /*1d130*/  BSYNC B1 ;  /* 0x0000000000017941 */ /* 0x000fea0003800000 */
.L_x_12987:
[----:B------:R-:W-:Y:S05]  /*1d140*/  BRA `(.L_x_12989) ;  /* 0xffffff9400447947 */ /* 0x000fea000383ffff */
.L_x_12831:
[----:B------:R-:W-:Y:S01]  /*1d150*/  BSSY B1, `(.L_x_12990) ;  /* 0x0000006000017945 */ /* 0x000fe20003800000 */
[----:B------:R-:W-:-:S07]  /*1d160*/  IMAD.MOV.U32 R15, RZ, RZ, -0x1 ;  /* 0xffffffffff0f7424 */ /* 0x000fce00078e00ff */
[----:B0-----:R-:W-:Y:S05]  /*1d170*/  WARPSYNC.COLLECTIVE R15, `(.L_x_12991) ;  /* 0x000000000f0c7348 */ /* 0x001fea0003c00000 */
[----:B------:R-:W-:Y:S02]  /*1d180*/  ELECT P6, UR62, PT ;  /* 0x00000000003e782f */ /* 0x000fe400038c0000 */
[----:B------:R-:W-:Y:S01]  /*1d190*/  MOV R14, UR62 ;  /* 0x0000003e000e7c02 */ /* 0x000fe20008000f00 */
[----:B0-----:R-:W-:Y:S10]  /*1d1a0*/  ENDCOLLECTIVE ;  /* 0x000000000000791b */ /* 0x001ff40003800000 */
.L_x_12991:
[----:B------:R-:W-:Y:S05]  /*1d1b0*/  BSYNC B1 ;  /* 0x0000000000017941 */ /* 0x000fea0003800000 */
.L_x_12990:
[----:B------:R-:W-:Y:S05]  /*1d1c0*/  BRA `(.L_x_12830) ;  /* 0xffffff94003c7947 */ /* 0x000fea000383ffff */
.L_x_12833:
[----:B0-----:R0:W1:Y:S02]  /*1d1d0*/  SYNCS.PHASECHK.TRANS64.TRYWAIT P0, [R22+URZ+0x19c20], R4 ;  /* 0x019c2004160075a7 */ /* 0x001064000800017f */
[----:B-1----:R-:W-:Y:S05]  /*1d1e0*/  @!P0 NANOSLEEP.SYNCS 0x989680 ;  /* 0x009896800000895d */ /* 0x002fea0003900000 */
[----:B------:R-:W1:Y:S02]  /*1d1f0*/  @!P0 SYNCS.PHASECHK.TRANS64 P0, [R22+URZ+0x19c20], R4 ;  /* 0x019c2004160085a7 */ /* 0x000e64000800007f */
[----:B-1----:R-:W-:Y:S05]  /*1d200*/  @!P0 BRA `(.L_x_12833) ;  /* 0xfffffffc00f08947 */ /* 0x002fea000383ffff */
[----:B------:R-:W-:Y:S05]  /*1d210*/  BRA `(.L_x_12992) ;  /* 0xffffff94004c7947 */ /* 0x000fea000383ffff */
.L_x_12837:
[----:B-1----:R1:W2:Y:S02]  /*1d220*/  SYNCS.PHASECHK.TRANS64.TRYWAIT P0, [R7+URZ+0x19ca0], R10 ;  /* 0x019ca00a070075a7 */ /* 0x0022a4000800017f */
[----:B--2---:R-:W-:Y:S05]  /*1d230*/  @!P0 NANOSLEEP.SYNCS 0x989680 ;  /* 0x009896800000895d */ /* 0x004fea0003900000 */
[----:B------:R-:W2:Y:S02]  /*1d240*/  @!P0 SYNCS.PHASECHK.TRANS64 P0, [R7+URZ+0x19ca0], R10 ;  /* 0x019ca00a070085a7 */ /* 0x000ea4000800007f */
[----:B--2---:R-:W-:Y:S05]  /*1d250*/  @!P0 BRA `(.L_x_12837) ;  /* 0xfffffffc00f08947 */ /* 0x004fea000383ffff */
[----:B------:R-:W-:Y:S05]  /*1d260*/  BRA `(.L_x_12993) ;  /* 0xffffff9400687947 */ /* 0x000fea000383ffff */
.L_x_12844:
[----:B0-----:R0:W2:Y:S02]  /*1d270*/  SYNCS.PHASECHK.TRANS64.TRYWAIT P0, [R7+URZ+0x19cc0], R10 ;  /* 0x019cc00a070075a7 */ /* 0x0010a4000800017f */
[----:B--2---:R-:W-:Y:S05]  /*1d280*/  @!P0 NANOSLEEP.SYNCS 0x989680 ;  /* 0x009896800000895d */ /* 0x004fea0003900000 */
[----:B------:R-:W2:Y:S02]  /*1d290*/  @!P0 SYNCS.PHASECHK.TRANS64 P0, [R7+URZ+0x19cc0], R10 ;  /* 0x019cc00a070085a7 */ /* 0x000ea4000800007f */
[----:B--2---:R-:W-:Y:S05]  /*1d2a0*/  @!P0 BRA `(.L_x_12844) ;  /* 0xfffffffc00f08947 */ /* 0x004fea000383ffff */
[----:B------:R-:W-:Y:S05]  /*1d2b0*/  BRA `(.L_x_12994) ;  /* 0xffffff9800647947 */ /* 0x000fea000383ffff */
.L_x_12853:
[----:B0-----:R0:W1:Y:S02]  /*1d2c0*/  SYNCS.PHASECHK.TRANS64.TRYWAIT P1, [R8+URZ+0x19ca0], R7 ;  /* 0x019ca007080075a7 */ /* 0x001064000802017f */
[----:B-1----:R-:W-:Y:S05]  /*1d2d0*/  @!P1 NANOSLEEP.SYNCS 0x989680 ;  /* 0x009896800000995d */ /* 0x002fea0003900000 */
[----:B------:R-:W1:Y:S02]  /*1d2e0*/  @!P1 SYNCS.PHASECHK.TRANS64 P1, [R8+URZ+0x19ca0], R7 ;  /* 0x019ca007080095a7 */ /* 0x000e64000802007f */
[----:B-1----:R-:W-:Y:S05]  /*1d2f0*/  @!P1 BRA `(.L_x_12853) ;  /* 0xfffffffc00f09947 */ /* 0x002fea000383ffff */
[----:B------:R-:W-:Y:S05]  /*1d300*/  BRA `(.L_x_12995) ;  /* 0xffffff9c00a47947 */ /* 0x000fea000383ffff */
.L_x_12860:
[----:B-1----:R1:W2:Y:S02]  /*1d310*/  SYNCS.PHASECHK.TRANS64.TRYWAIT P1, [R8+URZ+0x19cc0], R7 ;  /* 0x019cc007080075a7 */ /* 0x0022a4000802017f */
[----:B--2---:R-:W-:Y:S05]  /*1d320*/  @!P1 NANOSLEEP.SYNCS 0x989680 ;  /* 0x009896800000995d */ /* 0x004fea0003900000 */
[----:B------:R-:W2:Y:S02]  /*1d330*/  @!P1 SYNCS.PHASECHK.TRANS64 P1, [R8+URZ+0x19cc0], R7 ;  /* 0x019cc007080095a7 */ /* 0x000ea4000802007f */
[----:B--2---:R-:W-:Y:S05]  /*1d340*/  @!P1 BRA `(.L_x_12860) ;  /* 0xfffffffc00f09947 */ /* 0x004fea000383ffff */
[----:B------:R-:W-:Y:S05]  /*1d350*/  BRA `(.L_x_12996) ;  /* 0xffffffa0009c7947 */ /* 0x000fea000383ffff */
.L_x_12877:
[----:B------:R-:W0:Y:S01]  /*1d360*/  S2R R11, SR_TID.X ;  /* 0x00000000000b7919 */ /* 0x000e220000002100 */
[----:B------:R-:W-:Y:S01]  /*1d370*/  BSSY B0, `(.L_x_12997) ;  /* 0x000000a000007945 */ /* 0x000fe20003800000 */
[----:B------:R-:W-:Y:S02]  /*1d380*/  IMAD.MOV.U32 R12, RZ, RZ, RZ ;  /* 0x000000ffff0c7224 */ /* 0x000fe400078e00ff */
[----:B------:R-:W-:Y:S01]  /*1d390*/  IMAD.MOV.U32 R15, RZ, RZ, -0x1 ;  /* 0xffffffffff0f7424 */ /* 0x000fe200078e00ff */
[----:B0-----:R-:W-:Y:S01]  /*1d3a0*/  SHF.R.U32.HI R4, RZ, 0x5, R11 ;  /* 0x00000005ff047819 */ /* 0x001fe2000001160b */
[----:B------:R-:W-:-:S03]  /*1d3b0*/  IMAD.MOV.U32 R11, RZ, RZ, 0x1f ;  /* 0x0000001fff0b7424 */ /* 0x000fc600078e00ff */
[----:B------:R-:W-:-:S05]  /*1d3c0*/  LOP3.LUT R4, R4, 0x3, RZ, 0xc0, !PT ;  /* 0x0000000304047812 */ /* 0x000fca00078ec0ff */
[----:B------:R-:W-:-:S07]  /*1d3d0*/  IMAD.MOV.U32 R13, RZ, RZ, R4 ;  /* 0x000000ffff0d7224 */ /* 0x000fce00078e0004 */
[----:B-----5:R-:W-:Y:S05]  /*1d3e0*/  WARPSYNC.COLLECTIVE R15, `(.L_x_12998) ;  /* 0x000000000f087348 */ /* 0x020fea0003c00000 */
[----:B------:R0:W1:Y:S02]  /*1d3f0*/  SHFL.IDX P6, R14, R13, R12, R11 ;  /* 0x0000000c0d0e7389 */ /* 0x00006400000c000b */
[----:B01---5:R-:W-:Y:S01]  /*1d400*/  ENDCOLLECTIVE ;  /* 0x000000000000791b */ /* 0x023fe20003800000 */
.L_x_12998:
[----:B------:R-:W-:Y:S05]  /*1d410*/  BSYNC B0 ;  /* 0x0000000000007941 */ /* 0x000fea0003800000 */
.L_x_12997:
[----:B------:R-:W-:Y:S05]  /*1d420*/  BRA `(.L_x_12999) ;  /* 0xffffffb000787947 */ /* 0x000fea000383ffff */
.L_x_12880:
[----:B0-----:R-:W2:Y:S02]  /*1d430*/  LDL R0, [R1+0x3c] ;  /* 0x00003c0001007983 */ /* 0x001ea40000100800 */
[----:B--2---:R0:W1:Y:S02]  /*1d440*/  SYNCS.PHASECHK.TRANS64.TRYWAIT P0, [R4+URZ+0x19c80], R0 ;  /* 0x019c8000040075a7 */ /* 0x004064000800017f */
[----:B-1----:R-:W-:Y:S05]  /*1d450*/  @!P0 NANOSLEEP.SYNCS 0x989680 ;  /* 0x009896800000895d */ /* 0x002fea0003900000 */
[----:B------:R-:W1:Y:S02]  /*1d460*/  @!P0 SYNCS.PHASECHK.TRANS64 P0, [R4+URZ+0x19c80], R0 ;  /* 0x019c8000040085a7 */ /* 0x000e64000800007f */
[----:B-1----:R-:W-:Y:S05]  /*1d470*/  @!P0 BRA `(.L_x_12880) ;  /* 0xfffffffc00ec8947 */ /* 0x002fea000383ffff */
[----:B------:R-:W-:Y:S05]  /*1d480*/  BRA `(.L_x_13000) ;  /* 0xffffffb000907947 */ /* 0x000fea000383ffff */
.L_x_12881:
        /* <DEDUP_REMOVED lines=8> */
.L_x_13002:
[----:B------:R-:W-:Y:S05]  /*1d510*/  BSYNC B0 ;  /* 0x0000000000007941 */ /* 0x000fea0003800000 */
.L_x_13001:
        /* <DEDUP_REMOVED lines=9> */
.L_x_13003:
[----:B------:R-:W0:Y:S01]  /*1d5b0*/  LDC R11, c[0x0][0x2f4] ;  /* 0x0000bd00ff0b7b82 */ /* 0x000e220000000800 */
[----:B------:R-:W-:Y:S02]  /*1d5c0*/  IMAD.MOV.U32 R13, RZ, RZ, R9 ;  /* 0x000000ffff0d7224 */ /* 0x000fe400078e0009 */
[----:B------:R-:W-:Y:S01]  /*1d5d0*/  IMAD.SHL.U32 R15, R7, 0x10, RZ ;  /* 0x00000010070f7824 */ /* 0x000fe200078e00ff */
[----:B------:R-:W-:-:S04]  /*1d5e0*/  MOV R6, R14 ;  /* 0x0000000e00067202 */ /* 0x000fc80000000f00 */
        /* <DEDUP_REMOVED lines=23> */
.L_x_13004:
        /* <DEDUP_REMOVED lines=10> */
.L_x_13005:
[----:B------:R-:W-:Y:S01]  /*1d800*/  IMAD.MOV.U32 R6, RZ, RZ, R14 ;  /* 0x000000ffff067224 */ /* 0x000fe200078e000e */
[----:B------:R-:W-:Y:S06]  /*1d810*/  BRA `(.L_x_13006) ;  /* 0xffffffb0006c7947 */ /* 0x000fec000383ffff */
.L_x_12886:
[----:B---3--:R-:W3:Y:S02]  /*1d820*/  LDL R2, [R1+0x3c] ;  /* 0x00003c0001027983 */ /* 0x008ee40000100800 */
[----:B---3--:R3:W4:Y:S02]  /*1d830*/  SYNCS.PHASECHK.TRANS64.TRYWAIT P0, [R4+URZ+0x19c40], R2 ;  /* 0x019c4002040075a7 */ /* 0x008724000800017f */
[----:B----4-:R-:W-:Y:S05]  /*1d840*/  @!P0 NANOSLEEP.SYNCS 0x989680 ;  /* 0x009896800000895d */ /* 0x010fea0003900000 */
[----:B------:R-:W4:Y:S02]  /*1d850*/  @!P0 SYNCS.PHASECHK.TRANS64 P0, [R4+URZ+0x19c40], R2 ;  /* 0x019c4002040085a7 */ /* 0x000f24000800007f */
[----:B----4-:R-:W-:Y:S05]  /*1d860*/  @!P0 BRA `(.L_x_12886) ;  /* 0xfffffffc00ec8947 */ /* 0x010fea000383ffff */
[----:B------:R-:W-:Y:S05]  /*1d870*/  BRA `(.L_x_13007) ;  /* 0xffffffb000dc7947 */ /* 0x000fea000383ffff */
.L_x_12887:
        /* <DEDUP_REMOVED lines=8> */
.L_x_13009:
[----:B------:R-:W-:Y:S05]  /*1d900*/  BSYNC B0 ;  /* 0x0000000000007941 */ /* 0x000fea0003800000 */
.L_x_13008:
        /* <DEDUP_REMOVED lines=8> */
.L_x_13010:
[----:B------:R-:W-:Y:S02]  /*1d990*/  IMAD.MOV.U32 R13, RZ, RZ, R6 ;  /* 0x000000ffff0d7224 */ /* 0x000fe400078e0006 */
[----:B------:R-:W-:Y:S02]  /*1d9a0*/  IMAD.MOV.U32 R12, RZ, RZ, 0x1 ;  /* 0x00000001ff0c7424 */ /* 0x000fe400078e00ff */
[----:B------:R-:W-:-:S07]  /*1d9b0*/  IMAD.MOV.U32 R3, RZ, RZ, R14 ;  /* 0x000000ffff037224 */ /* 0x000fce00078e000e */
[----:B------:R-:W-:Y:S05]  /*1d9c0*/  WARPSYNC.COLLECTIVE R15, `(.L_x_13011) ;  /* 0x000000000f087348 */ /* 0x000fea0003c00000 */
[----:B------:R0:W1:Y:S02]  /*1d9d0*/  SHFL.IDX P6, R14, R13, R12, R11 ;  /* 0x0000000c0d0e7389 */ /* 0x00006400000c000b */
[----:B01----:R-:W-:Y:S01]  /*1d9e0*/  ENDCOLLECTIVE ;  /* 0x000000000000791b */ /* 0x003fe20003800000 */
.L_x_13011:
        /* <DEDUP_REMOVED lines=10> */
.L_x_13012:
        /* <DEDUP_REMOVED lines=8> */
.L_x_12892:
        /* <DEDUP_REMOVED lines=9> */
.L_x_13014:
[----:B------:R-:W-:Y:S01]  /*1dba0*/  ISETP.GE.AND P2, PT, R17, R0, PT ;  /* 0x000000001100720c */ /* 0x000fe20003f46270 */
[----:B------:R-:W-:Y:S02]  /*1dbb0*/  IMAD.MOV.U32 R13, RZ, RZ, R6 ;  /* 0x000000ffff0d7224 */ /* 0x000fe400078e0006 */
[----:B------:R-:W-:-:S10]  /*1dbc0*/  IMAD.MOV.U32 R2, RZ, RZ, R14 ;  /* 0x000000ffff027224 */ /* 0x000fd400078e000e */
[----:B------:R-:W-:Y:S05]  /*1dbd0*/  WARPSYNC.COLLECTIVE R15, `(.L_x_13015) ;  /* 0x000000000f087348 */ /* 0x000fea0003c00000 */
[----:B------:R0:W1:Y:S02]  /*1dbe0*/  SHFL.IDX P6, R14, R13, R12, R11 ;  /* 0x0000000c0d0e7389 */ /* 0x00006400000c000b */
[----:B01----:R-:W-:Y:S01]  /*1dbf0*/  ENDCOLLECTIVE ;  /* 0x000000000000791b */ /* 0x003fe20003800000 */
.L_x_13015:
[----:B------:R-:W-:Y:S02]  /*1dc00*/  IMAD.MOV.U32 R13, RZ, RZ, R5 ;  /* 0x000000ffff0d7224 */ /* 0x000fe400078e0005 */
[----:B------:R-:W-:Y:S02]  /*1dc10*/  IMAD.MOV.U32 R12, RZ, RZ, 0x1 ;  /* 0x00000001ff0c7424 */ /* 0x000fe400078e00ff */
[----:B------:R-:W-:-:S07]  /*1dc20*/  IMAD.MOV.U32 R3, RZ, RZ, R14 ;  /* 0x000000ffff037224 */ /* 0x000fce00078e000e */
[----:B------:R-:W-:Y:S05]  /*1dc30*/  WARPSYNC.COLLECTIVE R15, `(.L_x_13016) ;  /* 0x000000000f087348 */ /* 0x000fea0003c00000 */
[----:B------:R0:W1:Y:S02]  /*1dc40*/  SHFL.IDX P6, R14, R13, R12, R11 ;  /* 0x0000000c0d0e7389 */ /* 0x00006400000c000b */
[----:B01----:R-:W-:Y:S01]  /*1dc50*/  ENDCOLLECTIVE ;  /* 0x000000000000791b */ /* 0x003fe20003800000 */
.L_x_13016:
        /* <DEDUP_REMOVED lines=10> */
.L_x_13017:
        /* <DEDUP_REMOVED lines=13> */
.L_x_13018:
        /* <DEDUP_REMOVED lines=14> */
.L_x_13019:
[----:B------:R-:W-:Y:S01]  /*1deb0*/  IMAD.MOV.U32 R2, RZ, RZ, R14 ;  /* 0x000000ffff027224 */ /* 0x000fe200078e000e */
[----:B------:R-:W-:Y:S06]  /*1dec0*/  BRA `(.L_x_13020) ;  /* 0xffffffb800a87947 */ /* 0x000fec000383ffff */
.L_x_12897:
[----:B--2---:R2:W3:Y:S02]  /*1ded0*/  SYNCS.PHASECHK.TRANS64.TRYWAIT P0, [R22+URZ+0x19c20], R0 ;  /* 0x019c2000160075a7 */ /* 0x0044e4000800017f */
[----:B---3--:R-:W-:Y:S05]  /*1dee0*/  @!P0 NANOSLEEP.SYNCS 0x989680 ;  /* 0x009896800000895d */ /* 0x008fea0003900000 */
[----:B------:R-:W3:Y:S02]  /*1def0*/  @!P0 SYNCS.PHASECHK.TRANS64 P0, [R22+URZ+0x19c20], R0 ;  /* 0x019c2000160085a7 */ /* 0x000ee4000800007f */
[----:B---3--:R-:W-:Y:S05]  /*1df00*/  @!P0 BRA `(.L_x_12897) ;  /* 0xfffffffc00f08947 */ /* 0x008fea000383ffff */
[----:B------:R-:W-:Y:S05]  /*1df10*/  BRA `(.L_x_13021) ;  /* 0xffffffbc00187947 */ /* 0x000fea000383ffff */
.L_x_12901:
[----:B0-----:R0:W1:Y:S02]  /*1df20*/  SYNCS.PHASECHK.TRANS64.TRYWAIT P0, [R0+URZ+0x19c80], R10 ;  /* 0x019c800a000075a7 */ /* 0x001064000800017f */
[----:B-1----:R-:W-:Y:S05]  /*1df30*/  @!P0 NANOSLEEP.SYNCS 0x989680 ;  /* 0x009896800000895d */ /* 0x002fea0003900000 */
[----:B------:R-:W1:Y:S02]  /*1df40*/  @!P0 SYNCS.PHASECHK.TRANS64 P0, [R0+URZ+0x19c80], R10 ;  /* 0x019c800a000085a7 */ /* 0x000e64000800007f */
[----:B-1----:R-:W-:Y:S05]  /*1df50*/  @!P0 BRA `(.L_x_12901) ;  /* 0xfffffffc00f08947 */ /* 0x002fea000383ffff */
[----:B------:R-:W-:Y:S05]  /*1df60*/  BRA `(.L_x_13022) ;  /* 0xffffffbc00e47947 */ /* 0x000fea000383ffff */
.L_x_12902:
        /* <DEDUP_REMOVED lines=8> */
.L_x_13024:
[----:B------:R-:W-:Y:S05]  /*1dff0*/  BSYNC B0 ;  /* 0x0000000000007941 */ /* 0x000fea0003800000 */
.L_x_13023:
[----:B------:R-:W0:Y:S01]  /*1e000*/  S2R R2, SR_TID.X ;  /* 0x0000000000027919 */ /* 0x000e220000002100 */
[----:B------:R-:W-:Y:S01]  /*1e010*/  IMAD.MOV.U32 R13, RZ, RZ, R21 ;  /* 0x000000ffff0d7224 */ /* 0x000fe200078e0015 */
[----:B------:R-:W-:Y:S01]  /*1e020*/  MOV R15, 0xffffffff ;  /* 0xffffffff000f7802 */ /* 0x000fe20000000f00 */
[----:B------:R-:W-:Y:S02]  /*1e030*/  IMAD.MOV.U32 R12, RZ, RZ, RZ ;  /* 0x000000ffff0c7224 */ /* 0x000fe400078e00ff */
[----:B------:R-:W-:Y:S02]  /*1e040*/  IMAD.MOV.U32 R11, RZ, RZ, 0x1e1f ;  /* 0x00001e1fff0b7424 */ /* 0x000fe400078e00ff */
[----:B------:R-:W-:Y:S02]  /*1e050*/  IMAD.MOV.U32 R3, RZ, RZ, R14 ;  /* 0x000000ffff037224 */ /* 0x000fe400078e000e */
[----:B------:R-:W-:-:S07]  /*1e060*/  IMAD.IADD R5, R22, 0x1, R5 ;  /* 0x0000000116057824 */ /* 0x000fce00078e0205 */
[----:B0-----:R-:W-:Y:S05]  /*1e070*/  WARPSYNC.COLLECTIVE R15, `(.L_x_13025) ;  /* 0x000000000f087348 */ /* 0x001fea0003c00000 */
[----:B------:R1:W2:Y:S02]  /*1e080*/  SHFL.IDX P6, R14, R13, R12, R11 ;  /* 0x0000000c0d0e7389 */ /* 0x0002a400000c000b */
[----:B012---:R-:W-:Y:S01]  /*1e090*/  ENDCOLLECTIVE ;  /* 0x000000000000791b */ /* 0x007fe20003800000 */
.L_x_13025:
        /* <DEDUP_REMOVED lines=11> */
.L_x_13026:
        /* <DEDUP_REMOVED lines=11> */
.L_x_13027:
[----:B------:R-:W-:Y:S01]  /*1e200*/  IMAD.MOV.U32 R2, RZ, RZ, R14 ;  /* 0x000000ffff027224 */ /* 0x000fe200078e000e */
[----:B------:R-:W-:Y:S06]  /*1e210*/  BRA `(.L_x_13028) ;  /* 0xffffffbc00f47947 */ /* 0x000fec000383ffff */
.L_x_12907:
[----:B---3--:R3:W4:Y:S02]  /*1e220*/  SYNCS.PHASECHK.TRANS64.TRYWAIT P0, [R0+URZ+0x19c40], R10 ;  /* 0x019c400a000075a7 */ /* 0x008724000800017f */
[----:B----4-:R-:W-:Y:S05]  /*1e230*/  @!P0 NANOSLEEP.SYNCS 0x989680 ;  /* 0x009896800000895d */ /* 0x010fea0003900000 */
[----:B------:R-:W4:Y:S02]  /*1e240*/  @!P0 SYNCS.PHASECHK.TRANS64 P0, [R0+URZ+0x19c40], R10 ;  /* 0x019c400a000085a7 */ /* 0x000f24000800007f */
[----:B----4-:R-:W-:Y:S05]  /*1e250*/  @!P0 BRA `(.L_x_12907) ;  /* 0xfffffffc00f08947 */ /* 0x010fea000383ffff */
[----:B------:R-:W-:Y:S05]  /*1e260*/  BRA `(.L_x_13029) ;  /* 0xffffffc000587947 */ /* 0x000fea000383ffff */
.L_x_12908:
        /* <DEDUP_REMOVED lines=8> */
.L_x_13031:
[----:B------:R-:W-:Y:S05]  /*1e2f0*/  BSYNC B0 ;  /* 0x0000000000007941 */ /* 0x000fea0003800000 */
.L_x_13030:
        /* <DEDUP_REMOVED lines=8> */
.L_x_13032:
[----:B------:R-:W-:Y:S02]  /*1e380*/  IMAD.MOV.U32 R13, RZ, RZ, R8 ;  /* 0x000000ffff0d7224 */ /* 0x000fe400078e0008 */
[----:B------:R-:W-:Y:S02]  /*1e390*/  IMAD.MOV.U32 R12, RZ, RZ, 0x1 ;  /* 0x00000001ff0c7424 */ /* 0x000fe400078e00ff */
[----:B------:R-:W-:-:S07]  /*1e3a0*/  IMAD.MOV.U32 R2, RZ, RZ, R14 ;  /* 0x000000ffff027224 */ /* 0x000fce00078e000e */
[----:B------:R-:W-:Y:S05]  /*1e3b0*/  WARPSYNC.COLLECTIVE R15, `(.L_x_13033) ;  /* 0x000000000f087348 */ /* 0x000fea0003c00000 */
[----:B------:R0:W1:Y:S02]  /*1e3c0*/  SHFL.IDX P6, R14, R13, R12, R11 ;  /* 0x0000000c0d0e7389 */ /* 0x00006400000c000b */
[----:B01----:R-:W-:Y:S01]  /*1e3d0*/  ENDCOLLECTIVE ;  /* 0x000000000000791b */ /* 0x003fe20003800000 */
.L_x_13033:
        /* <DEDUP_REMOVED lines=13> */
.L_x_13034:
[----:B------:R-:W-:Y:S01]  /*1e4b0*/  IMAD.MOV.U32 R2, RZ, RZ, R14 ;  /* 0x000000ffff027224 */ /* 0x000fe200078e000e */
[----:B------:R-:W-:Y:S06]  /*1e4c0*/  BRA `(.L_x_13035) ;  /* 0xffffffc000647947 */ /* 0x000fec000383ffff */
.L_x_12913:
[----:B0-----:R0:W2:Y:S02]  /*1e4d0*/  SYNCS.PHASECHK.TRANS64.TRYWAIT P2, [R2+URZ+0x19c70], R0 ;  /* 0x019c7000020075a7 */ /* 0x0010a4000804017f */
[----:B--2---:R-:W-:Y:S05]  /*1e4e0*/  @!P2 NANOSLEEP.SYNCS 0x989680 ;  /* 0x009896800000a95d */ /* 0x004fea0003900000 */
[----:B------:R-:W2:Y:S02]  /*1e4f0*/  @!P2 SYNCS.PHASECHK.TRANS64 P2, [R2+URZ+0x19c70], R0 ;  /* 0x019c70000200a5a7 */ /* 0x000ea4000804007f */
[----:B--2---:R-:W-:Y:S05]  /*1e500*/  @!P2 BRA `(.L_x_12913) ;  /* 0xfffffffc00f0a947 */ /* 0x004fea000383ffff */
[----:B------:R-:W-:Y:S05]  /*1e510*/  BRA `(.L_x_13036) ;  /* 0xffffffc000d07947 */ /* 0x000fea000383ffff */
.L_x_12915:
[----:B0-----:R0:W2:Y:S02]  /*1e520*/  SYNCS.PHASECHK.TRANS64.TRYWAIT P2, [R2+URZ+0x19c60], R3 ;  /* 0x019c6003020075a7 */ /* 0x0010a4000804017f */
[----:B--2---:R-:W-:Y:S05]  /*1e530*/  @!P2 NANOSLEEP.SYNCS 0x989680 ;  /* 0x009896800000a95d */ /* 0x004fea0003900000 */
[----:B------:R-:W2:Y:S02]  /*1e540*/  @!P2 SYNCS.PHASECHK.TRANS64 P2, [R2+URZ+0x19c60], R3 ;  /* 0x019c60030200a5a7 */ /* 0x000ea4000804007f */
[----:B--2---:R-:W-:Y:S05]  /*1e550*/  @!P2 BRA `(.L_x_12915) ;  /* 0xfffffffc00f0a947 */ /* 0x004fea000383ffff */
[----:B------:R-:W-:Y:S05]  /*1e560*/  BRA `(.L_x_13037) ;  /* 0xffffffc000e07947 */ /* 0x000fea000383ffff */
.L_x_12923:
[----:B--2---:R2:W3:Y:S02]  /*1e570*/  SYNCS.PHASECHK.TRANS64.TRYWAIT P1, [R0+URZ+0x19c70], R2 ;  /* 0x019c7002000075a7 */ /* 0x0044e4000802017f */
[----:B---3--:R-:W-:Y:S05]  /*1e580*/  @!P1 NANOSLEEP.SYNCS 0x989680 ;  /* 0x009896800000995d */ /* 0x008fea0003900000 */
[----:B------:R-:W3:Y:S02]  /*1e590*/  @!P1 SYNCS.PHASECHK.TRANS64 P1, [R0+URZ+0x19c70], R2 ;  /* 0x019c7002000095a7 */ /* 0x000ee4000802007f */
[----:B---3--:R-:W-:Y:S05]  /*1e5a0*/  @!P1 BRA `(.L_x_12923) ;  /* 0xfffffffc00f09947 */ /* 0x008fea000383ffff */
[----:B------:R-:W-:Y:S05]  /*1e5b0*/  BRA `(.L_x_13038) ;  /* 0xffffffc800807947 */ /* 0x000fea000383ffff */
.L_x_12925:
[----:B0-----:R0:W1:Y:S02]  /*1e5c0*/  SYNCS.PHASECHK.TRANS64.TRYWAIT P1, [R0+URZ+0x19c60], R2 ;  /* 0x019c6002000075a7 */ /* 0x001064000802017f */
[----:B-1----:R-:W-:Y:S05]  /*1e5d0*/  @!P1 NANOSLEEP.SYNCS 0x989680 ;  /* 0x009896800000995d */ /* 0x002fea0003900000 */
[----:B------:R-:W1:Y:S02]  /*1e5e0*/  @!P1 SYNCS.PHASECHK.TRANS64 P1, [R0+URZ+0x19c60], R2 ;  /* 0x019c6002000095a7 */ /* 0x000e64000802007f */
[----:B-1----:R-:W-:Y:S05]  /*1e5f0*/  @!P1 BRA `(.L_x_12925) ;  /* 0xfffffffc00f09947 */ /* 0x002fea000383ffff */
[----:B------:R-:W-:Y:S05]  /*1e600*/  BRA `(.L_x_13039) ;  /* 0xffffffc8008c7947 */ /* 0x000fea000383ffff */
.L_x_12930:
        /* <DEDUP_REMOVED lines=8> */
.L_x_13041:
[----:B------:R-:W-:Y:S05]  /*1e690*/  BSYNC B0 ;  /* 0x0000000000007941 */ /* 0x000fea0003800000 */
.L_x_13040:
        /* <DEDUP_REMOVED lines=9> */
.L_x_13042:
        /* <DEDUP_REMOVED lines=18> */
.L_x_13043:
        /* <DEDUP_REMOVED lines=8> */
.L_x_13044:
        /* <DEDUP_REMOVED lines=8> */
.L_x_13045:
        /* <DEDUP_REMOVED lines=8> */
.L_x_13046:
[----:B------:R-:W-:Y:S01]  /*1e9d0*/  IMAD.MOV.U32 R12, RZ, RZ, 0x10 ;  /* 0x00000010ff0c7424 */ /* 0x000fe200078e00ff */
[----:B------:R-:W-:-:S04]  /*1e9e0*/  MOV R4, R14 ;  /* 0x0000000e00047202 */ /* 0x000fc80000000f00 */
[----:B------:R-:W-:-:S05]  /*1e9f0*/  SEL R4, R4, RZ, P4 ;  /* 0x000000ff04047207 */ /* 0x000fca0002000000 */
[----:B------:R-:W-:-:S04]  /*1ea00*/  IMAD.IADD R3, R3, 0x1, R4 ;  /* 0x0000000103037824 */ /* 0x000fc800078e0204 */
[----:B------:R-:W-:-:S07]  /*1ea10*/  IMAD.MOV.U32 R13, RZ, RZ, R3 ;  /* 0x000000ffff0d7224 */ /* 0x000fce00078e0003 */
[----:B------:R-:W-:Y:S05]  /*1ea20*/  WARPSYNC.COLLECTIVE R15, `(.L_x_13047) ;  /* 0x000000000f087348 */ /* 0x000fea0003c00000 */
[----:B------:R0:W1:Y:S02]  /*1ea30*/  SHFL.UP P6, R14, R13, R12, R11 ;  /* 0x0400000c0d0e7389 */ /* 0x00006400000c000b */
[----:B01----:R-:W-:Y:S01]  /*1ea40*/  ENDCOLLECTIVE ;  /* 0x000000000000791b */ /* 0x003fe20003800000 */
.L_x_13047:
        /* <DEDUP_REMOVED lines=9> */
.L_x_13048:
[----:B------:R-:W-:Y:S01]  /*1eae0*/  IMAD.MOV.U32 R16, RZ, RZ, R14 ;  /* 0x000000ffff107224 */ /* 0x000fe200078e000e */
[----:B------:R-:W-:Y:S06]  /*1eaf0*/  BRA `(.L_x_13049) ;  /* 0xffffffcc00607947 */ /* 0x000fec000383ffff */
.L_x_12935:
[----:B------:R-:W-:Y:S01]  /*1eb00*/  BSSY B0, `(.L_x_13050) ;  /* 0x0000008000007945 */ /* 0x000fe20003800000 */
[----:B-----5:R-:W-:Y:S02]  /*1eb10*/  IMAD.MOV.U32 R13, RZ, RZ, R2 ;  /* 0x000000ffff0d7224 */ /* 0x020fe400078e0002 */
[----:B------:R-:W-:Y:S02]  /*1eb20*/  IMAD.MOV.U32 R12, RZ, RZ, 0x1 ;  /* 0x00000001ff0c7424 */ /* 0x000fe400078e00ff */
[----:B0-----:R-:W-:Y:S02]  /*1eb30*/  IMAD.MOV.U32 R11, RZ, RZ, RZ ;  /* 0x000000ffff0b7224 */ /* 0x001fe400078e00ff */
[----:B------:R-:W-:-:S07]  /*1eb40*/  IMAD.MOV.U32 R15, RZ, RZ, -0x1 ;  /* 0xffffffffff0f7424 */ /* 0x000fce00078e00ff */
[----:B-12---:R-:W-:Y:S05]  /*1eb50*/  WARPSYNC.COLLECTIVE R15, `(.L_x_13051) ;  /* 0x000000000f087348 */ /* 0x006fea0003c00000 */
[----:B------:R0:W3:Y:S02]  /*1eb60*/  SHFL.UP P6, R14, R13, R12, R11 ;  /* 0x0400000c0d0e7389 */ /* 0x0000e400000c000b */
[----:B0123--:R-:W-:Y:S01]  /*1eb70*/  ENDCOLLECTIVE ;  /* 0x000000000000791b */ /* 0x00ffe20003800000 */
.L_x_13051:
[----:B------:R-:W-:Y:S05]  /*1eb80*/  BSYNC B0 ;  /* 0x0000000000007941 */ /* 0x000fea0003800000 */
.L_x_13050:
        /* <DEDUP_REMOVED lines=9> */
.L_x_13052:
        /* <DEDUP_REMOVED lines=8> */
.L_x_13053:
        /* <DEDUP_REMOVED lines=8> */
.L_x_13054:
        /* <DEDUP_REMOVED lines=8> */
.L_x_13055:
        /* <DEDUP_REMOVED lines=9> */
.L_x_13056:
[----:B------:R-:W-:Y:S01]  /*1ee30*/  IMAD.MOV.U32 R16, RZ, RZ, R14 ;  /* 0x000000ffff107224 */ /* 0x000fe200078e000e */
[----:B------:R-:W-:Y:S06]  /*1ee40*/  BRA `(.L_x_13057) ;  /* 0xffffffcc00287947 */ /* 0x000fec000383ffff */
.L_x_12937:
[----:B------:R-:W-:Y:S01]  /*1ee50*/  BSSY B0, `(.L_x_13058) ;  /* 0x0000006000007945 */ /* 0x000fe20003800000 */
[----:B------:R-:W-:Y:S01]  /*1ee60*/  PLOP3.LUT P6, PT, P6, PT, PT, 0x8, 0x0 ;  /* 0x000000000000781c */ /* 0x000fe200037ce170 */
[----:B------:R-:W-:-:S12]  /*1ee70*/  IMAD.MOV.U32 R15, RZ, RZ, -0x1 ;  /* 0xffffffffff0f7424 */ /* 0x000fd800078e00ff */
[----:B012---:R-:W-:Y:S05]  /*1ee80*/  WARPSYNC.COLLECTIVE R15, `(.L_x_13059) ;  /* 0x000000000f087348 */ /* 0x007fea0003c00000 */
[----:B------:R-:W-:Y:S01]  /*1ee90*/  VOTE.ANY R14, PT, P6 ;  /* 0x00000000000e7806 */ /* 0x000fe200030e0100 */
[----:B012---:R-:W-:Y:S06]  /*1eea0*/  ENDCOLLECTIVE ;  /* 0x000000000000791b */ /* 0x007fec0003800000 */
.L_x_13059:
[----:B------:R-:W-:Y:S05]  /*1eeb0*/  BSYNC B0 ;  /* 0x0000000000007941 */ /* 0x000fea0003800000 */
.L_x_13058:
        /* <DEDUP_REMOVED lines=9> */
.L_x_13060:
[----:B------:R-:W-:Y:S01]  /*1ef50*/  IMAD.MOV.U32 R17, RZ, RZ, R14 ;  /* 0x000000ffff117224 */ /* 0x000fe200078e000e */
[----:B------:R-:W-:Y:S06]  /*1ef60*/  BRA `(.L_x_13061) ;  /* 0xffffffcc00187947 */ /* 0x000fec000383ffff */
.L_x_12939:
[----:B------:R-:W-:Y:S01]  /*1ef70*/  BSSY B0, `(.L_x_13062) ;  /* 0x0000007000007945 */ /* 0x000fe20003800000 */
[----:B------:R-:W-:Y:S02]  /*1ef80*/  IMAD.MOV.U32 R13, RZ, RZ, R3 ;  /* 0x000000ffff0d7224 */ /* 0x000fe400078e0003 */
[----:B0-----:R-:W-:Y:S02]  /*1ef90*/  IMAD.MOV.U32 R11, RZ, RZ, 0x1f ;  /* 0x0000001fff0b7424 */ /* 0x001fe400078e00ff */
[----:B------:R-:W-:-:S07]  /*1efa0*/  IMAD.MOV.U32 R15, RZ, RZ, -0x1 ;  /* 0xffffffffff0f7424 */ /* 0x000fce00078e00ff */
[----:B-1234-:R-:W-:Y:S05]  /*1efb0*/  WARPSYNC.COLLECTIVE R15, `(.L_x_13063) ;  /* 0x000000000f087348 */ /* 0x01efea0003c00000 */
[----:B------:R0:W0:Y:S02]  /*1efc0*/  SHFL.IDX P6, R14, R13, R12, R11 ;  /* 0x0000000c0d0e7389 */ /* 0x00002400000c000b */
[----:B01234-:R-:W-:Y:S01]  /*1efd0*/  ENDCOLLECTIVE ;  /* 0x000000000000791b */ /* 0x01ffe20003800000 */
.L_x_13063:
[----:B------:R-:W-:Y:S05]  /*1efe0*/  BSYNC B0 ;  /* 0x0000000000007941 */ /* 0x000fea0003800000 */
.L_x_13062:
[----:B------:R-:W-:Y:S01]  /*1eff0*/  IMAD.MOV.U32 R3, RZ, RZ, R14 ;  /* 0x000000ffff037224 */ /* 0x000fe200078e000e */
[----:B------:R-:W-:Y:S06]  /*1f000*/  BRA `(.L_x_13064) ;  /* 0xffffffcc000c7947 */ /* 0x000fec000383ffff */
.L_x_12943:
[----:B0-----:R0:W2:Y:S02]  /*1f010*/  SYNCS.PHASECHK.TRANS64.TRYWAIT P0, [R5+URZ+0x19c20], R0 ;  /* 0x019c2000050075a7 */ /* 0x0010a4000800017f */
[----:B--2---:R-:W-:Y:S05]  /*1f020*/  @!P0 NANOSLEEP.SYNCS 0x989680 ;  /* 0x009896800000895d */ /* 0x004fea0003900000 */
[----:B------:R-:W2:Y:S02]  /*1f030*/  @!P0 SYNCS.PHASECHK.TRANS64 P0, [R5+URZ+0x19c20], R0 ;  /* 0x019c2000050085a7 */ /* 0x000ea4000800007f */
[----:B--2---:R-:W-:Y:S05]  /*1f040*/  @!P0 BRA `(.L_x_12943) ;  /* 0xfffffffc00f08947 */ /* 0x004fea000383ffff */
[----:B------:R-:W-:Y:S05]  /*1f050*/  BRA `(.L_x_13065) ;  /* 0xffffffd000907947 */ /* 0x000fea000383ffff */
.L_x_12944:
        /* <DEDUP_REMOVED lines=11> */
.L_x_13067:
[----:B------:R-:W-:Y:S05]  /*1f110*/  BSYNC B0 ;  /* 0x0000000000007941 */ /* 0x000fea0003800000 */
.L_x_13066:
[----:B------:R-:W-:Y:S05]  /*1f120*/  BRA `(.L_x_13068) ;  /* 0xffffffd000787947 */ /* 0x000fea000383ffff */
.L_x_12945:
[----:B------:R-:W-:Y:S01]  /*1f130*/  BSSY B0, `(.L_x_13069) ;  /* 0x0000006000007945 */ /* 0x000fe20003800000 */
[----:B------:R-:W-:-:S07]  /*1f140*/  IMAD.MOV.U32 R15, RZ, RZ, -0x1 ;  /* 0xffffffffff0f7424 */ /* 0x000fce00078e00ff */
[----:B01----:R-:W-:Y:S05]  /*1f150*/  WARPSYNC.COLLECTIVE R15, `(.L_x_13070) ;  /* 0x000000000f0c7348 */ /* 0x003fea0003c00000 */
[----:B------:R-:W-:Y:S02]  /*1f160*/  ELECT P6, UR62, PT ;  /* 0x00000000003e782f */ /* 0x000fe400038c0000 */
[----:B------:R-:W-:Y:S01]  /*1f170*/  MOV R14, UR62 ;  /* 0x0000003e000e7c02 */ /* 0x000fe20008000f00 */
[----:B01----:R-:W-:Y:S10]  /*1f180*/  ENDCOLLECTIVE ;  /* 0x000000000000791b */ /* 0x003ff40003800000 */
.L_x_13070:
[----:B------:R-:W-:Y:S05]  /*1f190*/  BSYNC B0 ;  /* 0x0000000000007941 */ /* 0x000fea0003800000 */
.L_x_13069:
[----:B------:R-:W-:Y:S05]  /*1f1a0*/  BRA `(.L_x_13071) ;  /* 0xffffffd0006c7947 */ /* 0x000fea000383ffff */
.L_x_12947:
[----:B0-----:R0:W2:Y:S02]  /*1f1b0*/  SYNCS.PHASECHK.TRANS64.TRYWAIT P1, [R3+URZ+0x19c40], R2 ;  /* 0x019c4002030075a7 */ /* 0x0010a4000802017f */
[----:B--2---:R-:W-:Y:S05]  /*1f1c0*/  @!P1 NANOSLEEP.SYNCS 0x989680 ;  /* 0x009896800000995d */ /* 0x004fea0003900000 */
[----:B------:R-:W2:Y:S02]  /*1f1d0*/  @!P1 SYNCS.PHASECHK.TRANS64 P1, [R3+URZ+0x19c40], R2 ;  /* 0x019c4002030095a7 */ /* 0x000ea4000802007f */
[----:B--2---:R-:W-:Y:S05]  /*1f1e0*/  @!P1 BRA `(.L_x_12947) ;  /* 0xfffffffc00f09947 */ /* 0x004fea000383ffff */
[----:B------:R-:W-:Y:S05]  /*1f1f0*/  BRA `(.L_x_13072) ;  /* 0xffffffd0008c7947 */ /* 0x000fea000383ffff */
.L_x_12949:
[----:B--2---:R2:W3:Y:S02]  /*1f200*/  SYNCS.PHASECHK.TRANS64.TRYWAIT P1, [R5+URZ+0x19c40], R0 ;  /* 0x019c4000050075a7 */ /* 0x0044e4000802017f */
[----:B---3--:R-:W-:Y:S05]  /*1f210*/  @!P1 NANOSLEEP.SYNCS 0x989680 ;  /* 0x009896800000995d */ /* 0x008fea0003900000 */
[----:B------:R-:W3:Y:S02]  /*1f220*/  @!P1 SYNCS.PHASECHK.TRANS64 P1, [R5+URZ+0x19c40], R0 ;  /* 0x019c4000050095a7 */ /* 0x000ee4000802007f */
[----:B---3--:R-:W-:Y:S05]  /*1f230*/  @!P1 BRA `(.L_x_12949) ;  /* 0xfffffffc00f09947 */ /* 0x008fea000383ffff */
[----:B------:R-:W-:Y:S05]  /*1f240*/  BRA `(.L_x_13073) ;  /* 0xffffffd000987947 */ /* 0x000fea000383ffff */
.L_x_12951:
[----:B---3--:R3:W4:Y:S02]  /*1f250*/  SYNCS.PHASECHK.TRANS64.TRYWAIT P1, [R3+URZ+0x19c60], R2 ;  /* 0x019c6002030075a7 */ /* 0x008724000802017f */
[----:B----4-:R-:W-:Y:S05]  /*1f260*/  @!P1 NANOSLEEP.SYNCS 0x989680 ;  /* 0x009896800000995d */ /* 0x010fea0003900000 */
[----:B------:R-:W4:Y:S02]  /*1f270*/  @!P1 SYNCS.PHASECHK.TRANS64 P1, [R3+URZ+0x19c60], R2 ;  /* 0x019c6002030095a7 */ /* 0x000f24000802007f */
[----:B----4-:R-:W-:Y:S05]  /*1f280*/  @!P1 BRA `(.L_x_12951) ;  /* 0xfffffffc00f09947 */ /* 0x010fea000383ffff */
[----:B------:R-:W-:Y:S05]  /*1f290*/  BRA `(.L_x_13074) ;  /* 0xffffffd000947947 */ /* 0x000fea000383ffff */
.L_x_12953:
[----:B----4-:R4:W0:Y:S02]  /*1f2a0*/  SYNCS.PHASECHK.TRANS64.TRYWAIT P1, [R5+URZ+0x19c60], R0 ;  /* 0x019c6000050075a7 */ /* 0x010824000802017f */
[----:B0-----:R-:W-:Y:S05]  /*1f2b0*/  @!P1 NANOSLEEP.SYNCS 0x989680 ;  /* 0x009896800000995d */ /* 0x001fea0003900000 */
[----:B------:R-:W0:Y:S02]  /*1f2c0*/  @!P1 SYNCS.PHASECHK.TRANS64 P1, [R5+URZ+0x19c60], R0 ;  /* 0x019c6000050095a7 */ /* 0x000e24000802007f */
[----:B0-----:R-:W-:Y:S05]  /*1f2d0*/  @!P1 BRA `(.L_x_12953) ;  /* 0xfffffffc00f09947 */ /* 0x001fea000383ffff */
[----:B------:R-:W-:Y:S05]  /*1f2e0*/  BRA `(.L_x_13075) ;  /* 0xffffffd000907947 */ /* 0x000fea000383ffff */
.L_x_12955:
[----:B------:R0:W0:Y:S02]  /*1f2f0*/  SYNCS.PHASECHK.TRANS64.TRYWAIT P1, [R3+URZ+0x19c80], R2 ;  /* 0x019c8002030075a7 */ /* 0x000024000802017f */
[----:B0-----:R-:W-:Y:S05]  /*1f300*/  @!P1 NANOSLEEP.SYNCS 0x989680 ;  /* 0x009896800000995d */ /* 0x001fea0003900000 */
[----:B------:R-:W0:Y:S02]  /*1f310*/  @!P1 SYNCS.PHASECHK.TRANS64 P1, [R3+URZ+0x19c80], R2 ;  /* 0x019c8002030095a7 */ /* 0x000e24000802007f */
[----:B0-----:R-:W-:Y:S05]  /*1f320*/  @!P1 BRA `(.L_x_12955) ;  /* 0xfffffffc00f09947 */ /* 0x001fea000383ffff */
[----:B------:R-:W-:Y:S05]  /*1f330*/  BRA `(.L_x_13076) ;  /* 0xffffffd0008c7947 */ /* 0x000fea000383ffff */
.L_x_13077:
        /* <DEDUP_REMOVED lines=12> */
.L_x_15860:


//--------------------- .text._ZN7cutlass13device_kernelIN5flash11enable_sm90INS1_16FlashAttnFwdSm90INS1_25CollectiveMainloopFwdSm90ILi2EN4cute5tupleIJNS5_1CILi1EEES8_S8_EEENS6_IJNS7_ILi192EEENS7_ILi160EEENS7_ILi64EEEEEELi64ENS_12float_e4m3_tEfNS_4arch4Sm90ELb0ELb0ELb0ELb0ELb1ELb0ELb0ELb1ELb1ELb1ELb0ELb0EEENS1_21CollectiveEpilogueFwdINS6_IJSA_SC_SB_EEES9_NS_10bfloat16_tESG_Li384ELb0ELb1ELb0ELb1EEENS1_29StaticPersistentTileSchedulerILb0EEEEEEEEEvNT_6ParamsE --------------------------
	.section	.text._ZN7cutlass13device_kernelIN5flash11enable_sm90INS1_16FlashAttnFwdSm90INS1_25CollectiveMainloopFwdSm90ILi2EN4cute5tupleIJNS5_1CILi1EEES8_S8_EEENS6_IJNS7_ILi192EEENS7_ILi160EEENS7_ILi64EEEEEELi64ENS_12float_e4m3_tEfNS_4arch4Sm90ELb0ELb0ELb0ELb0ELb1ELb0ELb0ELb1ELb1ELb1ELb0ELb0EEENS1_21CollectiveEpilogueFwdINS6_IJSA_SC_SB_EEES9_NS_10bfloat16_tESG_Li384ELb0ELb1ELb0ELb1EEENS1_29StaticPersistentTileSchedulerILb0EEEEEEEEEvNT_6ParamsE,"ax",@progbits
	.align	128
.text._ZN7cutlass13device_kernelIN5flash11enable_sm90INS1_16FlashAttnFwdSm90INS1_25CollectiveMainloopFwdSm90ILi2EN4cute5tupleIJNS5_1CILi1EEES8_S8_EEENS6_IJNS7_ILi192EEENS7_ILi160EEENS7_ILi64EEEEEELi64ENS_12float_e4m3_tEfNS_4arch4Sm90ELb0ELb0ELb0ELb0ELb1ELb0ELb0ELb1ELb1ELb1ELb0ELb0EEENS1_21CollectiveEpilogueFwdINS6_IJSA_SC_SB_EEES9_NS_10bfloat16_tESG_Li384ELb0ELb1ELb0ELb1EEENS1_29StaticPersistentTileSchedulerILb0EEEEEEEEEvNT_6ParamsE:
        .type           _ZN7cutlass13device_kernelIN5flash11enable_sm90INS1_16FlashAttnFwdSm90INS1_25CollectiveMainloopFwdSm90ILi2EN4cute5tupleIJNS5_1CILi1EEES8_S8_EEENS6_IJNS7_ILi192EEENS7_ILi160EEENS7_ILi64EEEEEELi64ENS_12float_e4m3_tEfNS_4arch4Sm90ELb0ELb0ELb0ELb0ELb1ELb0ELb0ELb1ELb1ELb1ELb0ELb0EEENS1_21CollectiveEpilogueFwdINS6_IJSA_SC_SB_EEES9_NS_10bfloat16_tESG_Li384ELb0ELb1ELb0ELb1EEENS1_29StaticPersistentTileSchedulerILb0EEEEEEEEEvNT_6ParamsE,@function
        .size           _ZN7cutlass13device_kernelIN5flash11enable_sm90INS1_16FlashAttnFwdSm90INS1_25CollectiveMainloopFwdSm90ILi2EN4cute5tupleIJNS5_1CILi1EEES8_S8_EEENS6_IJNS7_ILi192EEENS7_ILi160EEENS7_ILi64EEEEEELi64ENS_12float_e4m3_tEfNS_4arch4Sm90ELb0ELb0ELb0ELb0ELb1ELb0ELb0ELb1ELb1ELb1ELb0ELb0EEENS1_21CollectiveEpilogueFwdINS6_IJSA_SC_SB_EEES9_NS_10bfloat16_tESG_Li384ELb0ELb1ELb0ELb1EEENS1_29StaticPersistentTileSchedulerILb0EEEEEEEEEvNT_6ParamsE,(.L_x_15861 - _ZN7cutlass13device_kernelIN5flash11enable_sm90INS1_16FlashAttnFwdSm90INS1_25CollectiveMainloopFwdSm90ILi2EN4cute5tupleIJNS5_1CILi1EEES8_S8_EEENS6_IJNS7_ILi192EEENS7_ILi160EEENS7_ILi64EEEEEELi64ENS_12float_e4m3_tEfNS_4arch4Sm90ELb0ELb0ELb0ELb0ELb1ELb0ELb0ELb1ELb1ELb1ELb0ELb0EEENS1_21CollectiveEpilogueFwdINS6_IJSA_SC_SB_EEES9_NS_10bfloat16_tESG_Li384ELb0ELb1ELb0ELb1EEENS1_29StaticPersistentTileSchedulerILb0EEEEEEEEEvNT_6ParamsE)
        .other          _ZN7cutlass13device_kernelIN5flash11enable_sm90INS1_16FlashAttnFwdSm90INS1_25CollectiveMainloopFwdSm90ILi2EN4cute5tupleIJNS5_1CILi1EEES8_S8_EEENS6_IJNS7_ILi192EEENS7_ILi160EEENS7_ILi64EEEEEELi64ENS_12float_e4m3_tEfNS_4arch4Sm90ELb0ELb0ELb0ELb0ELb1ELb0ELb0ELb1ELb1ELb1ELb0ELb0EEENS1_21CollectiveEpilogueFwdINS6_IJSA_SC_SB_EEES9_NS_10bfloat16_tESG_Li384ELb0ELb1ELb0ELb1EEENS1_29StaticPersistentTileSchedulerILb0EEEEEEEEEvNT_6ParamsE,@"STO_CUDA_ENTRY STV_DEFAULT"
_ZN7cutlass13device_kernelIN5flash11enable_sm90INS1_16FlashAttnFwdSm90INS1_25CollectiveMainloopFwdSm90ILi2EN4cute5tupleIJNS5_1CILi1EEES8_S8_EEENS6_IJNS7_ILi192EEENS7_ILi160EEENS7_ILi64EEEEEELi64ENS_12float_e4m3_tEfNS_4arch4Sm90ELb0ELb0ELb0ELb0ELb1ELb0ELb0ELb1ELb1ELb1ELb0ELb0EEENS1_21CollectiveEpilogueFwdINS6_IJSA_SC_SB_EEES9_NS_10bfloat16_tESG_Li384ELb0ELb1ELb0ELb1EEENS1_29StaticPersistentTileSchedulerILb0EEEEEEEEEvNT_6ParamsE:
        /* <DEDUP_REMOVED lines=45> */
.L_x_13078:
        /* <DEDUP_REMOVED lines=22> */
.L_x_13079:
        /* <DEDUP_REMOVED lines=18> */
.L_x_13080:
        /* <DEDUP_REMOVED lines=22> */
.L_x_13081:
        /* <DEDUP_REMOVED lines=24> */
.L_x_13082:
        /* <DEDUP_REMOVED lines=8> */
.L_x_13084:
        /* <DEDUP_REMOVED lines=19> */
[CC--:B------:R-:W-:Y:S02]  /*09e0*/  LEA.HI R0, R3.reuse, R2.reuse, RZ, 0x4 ;  /* 0x0000000203007211 */ /* 0x0c0fe400078f20ff */
[----:B------:R-:W-:Y:S01]  /*09f0*/  LEA.HI R5, R3, R2, RZ, 0x5 ;  /* 0x0000000203057211 */ /* 0x000fe200078f28ff */
[----:B------:R-:W-:Y:S01]  /*0a00*/  IMAD.IADD R17, R2, 0x1, -R17 ;  /* 0x0000000102117824 */ /* 0x000fe200078e0a11 */
[----:B------:R-:W-:-:S02]  /*0a10*/  LOP3.LUT R11, R7, 0xfffffffc, RZ, 0xc0, !PT ;  /* 0xfffffffc070b7812 */ /* 0x000fc400078ec0ff */
[----:B------:R-:W-:Y:S01]  /*0a20*/  SHF.R.S32.HI R7, RZ, 0x4, R0 ;  /* 0x00000004ff077819 */ /* 0x000fe20000011400 */
[----:B------:R-:W-:Y:S01]  /*0a30*/  IMAD.SHL.U32 R6, R5, 0x20, RZ ;  /* 0x0000002005067824 */ /* 0x000fe200078e00ff */
[----:B------:R-:W-:Y:S01]  /*0a40*/  SHF.R.S32.HI R4, RZ, 0x1f, R17 ;  /* 0x0000001fff047819 */ /* 0x000fe20000011411 */
[----:B------:R-:W-:Y:S01]  /*0a50*/  IMAD.IADD R11, R2, 0x1, -R11 ;  /* 0x00000001020b7824 */ /* 0x000fe200078e0a0b */
[----:B------:R-:W-:Y:S02]  /*0a60*/  LEA.HI R16, R3, R2, RZ, 0x3 ;  /* 0x0000000203107211 */ /* 0x000fe400078f18ff */
[----:B------:R-:W-:Y:S02]  /*0a70*/  LEA.HI R3, R4, R17, RZ, 0x2 ;  /* 0x0000001104037211 */ /* 0x000fe400078f10ff */
[C---:B------:R-:W-:Y:S02]  /*0a80*/  LOP3.LUT R5, R0.reuse, 0x3fffff0, RZ, 0xc0, !PT ;  /* 0x03fffff000057812 */ /* 0x040fe400078ec0ff */
[----:B------:R-:W-:-:S02]  /*0a90*/  LEA.HI R0, R0, R7, RZ, 0x1 ;  /* 0x0000000700007211 */ /* 0x000fc400078f08ff */
[----:B------:R-:W-:Y:S01]  /*0aa0*/  SHF.R.S32.HI R8, RZ, 0x2, R3 ;  /* 0x00000002ff087819 */ /* 0x000fe20000011403 */
[----:B------:R-:W-:Y:S01]  /*0ab0*/  IMAD.IADD R5, R2, 0x1, -R5 ;  /* 0x0000000102057824 */ /* 0x000fe200078e0a05 */
[----:B------:R-:W-:Y:S02]  /*0ac0*/  SHF.R.S32.HI R9, RZ, 0x1f, R3 ;  /* 0x0000001fff097819 */ /* 0x000fe40000011403 */
[----:B------:R-:W-:Y:S02]  /*0ad0*/  LOP3.LUT R0, R0, 0x1ffffffe, RZ, 0xc0, !PT ;  /* 0x1ffffffe00007812 */ /* 0x000fe400078ec0ff */
[----:B------:R-:W-:Y:S02]  /*0ae0*/  SHF.R.S32.HI R18, RZ, 0x7, R18 ;  /* 0x00000007ff127819 */ /* 0x000fe40000011412 */
[----:B------:R-:W-:Y:S01]  /*0af0*/  LOP3.LUT R6, R6, 0xfffffc00, RZ, 0xc0, !PT ;  /* 0xfffffc0006067812 */ /* 0x000fe200078ec0ff */
[----:B------:R-:W-:Y:S01]  /*0b00*/  IMAD.IADD R23, R7, 0x1, -R0 ;  /* 0x0000000107177824 */ /* 0x000fe200078e0a00 */
[----:B------:R-:W-:Y:S01]  /*0b10*/  LEA.HI R9, R9, R8, RZ, 0x3 ;  /* 0x0000000809097211 */ /* 0x000fe200078f18ff */
[----:B------:R-:W-:Y:S01]  /*0b20*/  IMAD.HI R0, R18, 0x55555556, RZ ;  /* 0x5555555612007827 */ /* 0x000fe200078e02ff */
[----:B------:R-:W-:-:S02]  /*0b30*/  LEA.HI R7, R11, R11, RZ, 0x1 ;  /* 0x0000000b0b077211 */ /* 0x000fc400078f08ff */
[----:B------:R-:W-:Y:S01]  /*0b40*/  LOP3.LUT R9, R9, 0xfffffff8, RZ, 0xc0, !PT ;  /* 0xfffffff809097812 */ /* 0x000fe200078ec0ff */
[----:B------:R-:W-:Y:S01]  /*0b50*/  IMAD R6, R5, 0x40, R6 ;  /* 0x0000004005067824 */ /* 0x000fe200078e0206 */
[----:B------:R-:W-:Y:S02]  /*0b60*/  LEA.HI R5, R4, R17, RZ, 0x5 ;  /* 0x0000001104057211 */ /* 0x000fe400078f28ff */
[----:B------:R-:W-:Y:S01]  /*0b70*/  LOP3.LUT R4, R3, 0x7ffffffc, RZ, 0xc0, !PT ;  /* 0x7ffffffc03047812 */ /* 0x000fe200078ec0ff */
[----:B------:R-:W-:Y:S01]  /*0b80*/  IMAD.IADD R8, R8, 0x1, -R9 ;  /* 0x0000000108087824 */ /* 0x000fe200078e0a09 */
[----:B------:R-:W-:Y:S01]  /*0b90*/  LEA.HI R3, R0, R0, RZ, 0x1 ;  /* 0x0000000000037211 */ /* 0x000fe200078f08ff */
[----:B------:R-:W-:Y:S01]  /*0ba0*/  IMAD.MOV.U32 R9, RZ, RZ, -0x2 ;  /* 0xfffffffeff097424 */ /* 0x000fe200078e00ff */
[----:B------:R-:W-:Y:S01]  /*0bb0*/  SHF.R.S32.HI R5, RZ, 0x5, R5 ;  /* 0x00000005ff057819 */ /* 0x000fe20000011405 */
[----:B------:R-:W-:Y:S01]  /*0bc0*/  IMAD.IADD R4, R17, 0x1, -R4 ;  /* 0x0000000111047824 */ /* 0x000fe200078e0a04 */
[----:B------:R-:W-:Y:S01]  /*0bd0*/  LOP3.LUT R0, R7, 0x1ffffffe, RZ, 0xc0, !PT ;  /* 0x1ffffffe07007812 */ /* 0x000fe200078ec0ff */
[----:B------:R-:W-:Y:S01]  /*0be0*/  IMAD R3, R3, -0x3, R18 ;  /* 0xfffffffd03037824 */ /* 0x000fe200078e0212 */
[----:B------:R-:W-:Y:S01]  /*0bf0*/  LOP3.LUT R13, R16, 0xfffffff8, RZ, 0xc0, !PT ;  /* 0xfffffff8100d7812 */ /* 0x000fe200078ec0ff */
[----:B------:R-:W-:Y:S01]  /*0c00*/  IMAD R8, R5, 0x10, R8 ;  /* 0x0000001005087824 */ /* 0x000fe200078e0208 */
[----:B------:R-:W-:Y:S01]  /*0c10*/  IADD3 R0, R11, -R0, RZ ;  /* 0x800000000b007210 */ /* 0x000fe20007ffe0ff */
[----:B------:R-:W-:Y:S01]  /*0c20*/  IMAD R23, R23, 0x8, R6 ;  /* 0x0000000817177824 */ /* 0x000fe200078e0206 */
[----:B------:R-:W-:Y:S01]  /*0c30*/  SHF.R.S32.HI R16, RZ, 0x3, R16 ;  /* 0x00000003ff107819 */ /* 0x000fe20000011410 */
[----:B------:R-:W-:-:S02]  /*0c40*/  IMAD R19, R3, 0x40, R8 ;  /* 0x0000004003137824 */ /* 0x000fc400078e0208 */
[----:B------:R-:W-:Y:S02]  /*0c50*/  IMAD.IADD R2, R2, 0x1, -R13 ;  /* 0x0000000102027824 */ /* 0x000fe400078e0a0d */
[----:B------:R-:W-:Y:S02]  /*0c60*/  IMAD R156, R4, R9, 0xa0 ;  /* 0x000000a0049c7424 */ /* 0x000fe400078e0209 */
[----:B------:R-:W-:-:S07]  /*0c70*/  IMAD R22, R0, 0x8, R19 ;  /* 0x0000000800167824 */ /* 0x000fce00078e0213 */
.L_x_13109:
        /* <DEDUP_REMOVED lines=24> */
[----:B-1----:R-:W0:Y:S01]  /*0e00*/  S2R R40, SR_CgaCtaId ;  /* 0x0000000000287919 */ /* 0x002e220000008800 */
        /* <DEDUP_REMOVED lines=33> */
[----:B------:R-:W1:Y:S01]  /*1020*/  SHFL.IDX PT, R8, R18, RZ, 0x1f ;  /* 0x00001fff12087589 */ /* 0x000e6200000e0000 */
[----:B------:R-:W-:Y:S01]  /*1030*/  IMAD.U32 R5, RZ, RZ, UR7 ;  /* 0x00000007ff057e24 */ /* 0x000fe2000f8e00ff */
[----:B------:R-:W-:Y:S01]  /*1040*/  MOV R11, 0x400 ;  /* 0x00000400000b7802 */ /* 0x000fe20000000f00 */
[----:B------:R-:W-:Y:S01]  /*1050*/  IMAD.U32 R7, RZ, RZ, UR5 ;  /* 0x00000005ff077e24 */ /* 0x000fe2000f8e00ff */
[----:B------:R-:W-:Y:S01]  /*1060*/  ULDC.64 UR4, c[0x0][0x418] ;  /* 0x0001060000047ab9 */ /* 0x000fe20000000a00 */
[----:B------:R-:W-:Y:S01]  /*1070*/  ULDC UR51, c[0x0][0x424] ;  /* 0x0001090000337ab9 */ /* 0x000fe20000000800 */
[----:B------:R2:W3:Y:S01]  /*1080*/  @P0 LDG.E R3, desc[UR40][R4.64] ;  /* 0x0000002804030981 */ /* 0x0004e2000c1e1900 */
[----:B------:R-:W-:-:S03]  /*1090*/  ULDC UR6, c[0x0][0x988] ;  /* 0x0002620000067ab9 */ /* 0x000fc60000000800 */
[----:B------:R-:W3:Y:S01]  /*10a0*/  @P1 LDG.E R0, desc[UR40][R6.64] ;  /* 0x0000002806001981 */ /* 0x000ee2000c1e1900 */
[----:B------:R-:W-:Y:S01]  /*10b0*/  UISETP.NE.U32.AND UP0, UPT, UR4, URZ, UPT ;  /* 0x0000003f0400728c */ /* 0x000fe2000bf05070 */
[----:B0-----:R-:W-:Y:S01]  /*10c0*/  LEA R25, R40, R11, 0x18 ;  /* 0x0000000b28197211 */ /* 0x001fe200078ec0ff */
[----:B------:R-:W-:Y:S01]  /*10d0*/  UMOV UR37, 0x80000020 ;  /* 0x8000002000257882 */ /* 0x000fe20000000000 */
[----:B------:R-:W-:Y:S01]  /*10e0*/  ULDC UR4, c[0x0][0x2f0] ;  /* 0x0000bc0000047ab9 */ /* 0x000fe20000000800 */
[----:B------:R-:W-:Y:S02]  /*10f0*/  UISETP.NE.AND.EX UP0, UPT, UR5, URZ, UPT, UP0 ;  /* 0x0000003f0500728c */ /* 0x000fe4000bf05300 */
[----:B--2---:R-:W-:Y:S02]  /*1100*/  VIADD R4, R25, 0xb000 ;  /* 0x0000b00019047836 */ /* 0x004fe40000000000 */
[----:B------:R-:W-:-:S03]  /*1110*/  USEL UR51, UR51, 0x1, UP0 ;  /* 0x0000000133337887 */ /* 0x000fc60008000000 */
[----:B------:R-:W-:Y:S01]  /*1120*/  LOP3.LUT P0, RZ, R4, 0x9f, RZ, 0xc0, !PT ;  /* 0x0000009f04ff7812 */ /* 0x000fe2000780c0ff */
[----:B------:R-:W-:Y:S01]  /*1130*/  UIMAD UR51, UR51, UR4, URZ ;  /* 0x00000004333372a4 */ /* 0x000fe2000f8e023f */
[----:B-1----:R-:W-:-:S03]  /*1140*/  IMAD.HI R9, R8, 0x55555556, RZ ;  /* 0x5555555608097827 */ /* 0x002fc600078e02ff */
[----:B------:R-:W-:Y:S02]  /*1150*/  UIADD3 UR4, UR51, 0x9f, URZ ;  /* 0x0000009f33047890 */ /* 0x000fe4000fffe03f */
[----:B------:R-:W-:Y:S02]  /*1160*/  LEA.HI R9, R9, R9, RZ, 0x1 ;  /* 0x0000000909097211 */ /* 0x000fe400078f08ff */
[----:B------:R-:W-:-:S03]  /*1170*/  UIMAD.WIDE UR4, UR4, 0x66666667, URZ ;  /* 0x66666667040478a5 */ /* 0x000fc6000f8e023f */
[----:B------:R-:W-:Y:S01]  /*1180*/  IMAD R9, R9, -0x3, R8 ;  /* 0xfffffffd09097824 */ /* 0x000fe200078e0208 */
[----:B------:R-:W-:-:S03]  /*1190*/  USHF.R.U32.HI UR52, URZ, 0x1f, UR5 ;  /* 0x0000001f3f347899 */ /* 0x000fc60008011605 */
[----:B------:R-:W-:Y:S01]  /*11a0*/  IMAD R9, R9, 0x1000, R4 ;  /* 0x0000100009097824 */ /* 0x000fe200078e0204 */
[----:B------:R-:W-:-:S04]  /*11b0*/  ULEA.HI.SX32 UR52, UR5, UR52, 0x1a ;  /* 0x0000003405347291 */ /* 0x000fc8000f8fd23f */
[----:B------:R-:W-:-:S04]  /*11c0*/  SHF.R.U32.HI R9, RZ, 0x4, R9 ;  /* 0x00000004ff097819 */ /* 0x000fc80000011609 */
[----:B------:R-:W-:-:S04]  /*11d0*/  LOP3.LUT R9, R9, 0x3fff, RZ, 0xc0, !PT ;  /* 0x00003fff09097812 */ /* 0x000fc800078ec0ff */
[----:B------:R-:W-:-:S04]  /*11e0*/  LOP3.LUT R41, R9, 0x10000, RZ, 0xfc, !PT ;  /* 0x0001000009297812 */ /* 0x000fc800078efcff */
[----:B------:R-:W-:Y:S01]  /*11f0*/  R2UR UR36, R41 ;  /* 0x00000000292472ca */ /* 0x000fe200000e0000 */
[----:B---3--:R-:W-:-:S04]  /*1200*/  FMUL.FTZ R0, R3, R0 ;  /* 0x0000000003007220 */ /* 0x008fc80000410000 */
[----:B------:R-:W-:-:S05]  /*1210*/  FMUL.FTZ R0, R0, UR6 ;  /* 0x0000000600007c20 */ /* 0x000fca0008410000 */
[----:B------:R-:W-:Y:S01]  /*1220*/  R2UR UR50, R0 ;  /* 0x00000000003272ca */ /* 0x000fe200000e0000 */
[----:B------:R-:W-:-:S14]  /*1230*/  @!P0 BRA `(.L_x_13085) ;  /* 0x0000000000408947 */ /* 0x000fdc0003800000 */
        /* <DEDUP_REMOVED lines=16> */
.L_x_13085:
[----:B------:R-:W-:Y:S01]  /*1340*/  ULOP3.LUT UR4, UR42, 0x1, URZ, 0xc0, !UPT ;  /* 0x000000012a047892 */ /* 0x000fe2000f8ec03f */
[----:B------:R-:W-:-:S05]  /*1350*/  IMAD.U32 R3, RZ, RZ, UR46 ;  /* 0x0000002eff037e24 */ /* 0x000fca000f8e00ff */
[----:B------:R-:W-:Y:S01]  /*1360*/  IMAD.U32 R0, RZ, RZ, UR4 ;  /* 0x00000004ff007e24 */ /* 0x000fe2000f8e00ff */
[----:B------:R-:W-:-:S04]  /*1370*/  ISETP.NE.AND P0, PT, R3, 0x3, PT ;  /* 0x000000030300780c */ /* 0x000fc80003f05270 */
[----:B------:R-:W-:-:S04]  /*1380*/  SHF.L.U32 R0, R0, 0x1f, RZ ;  /* 0x0000001f00007819 */ /* 0x000fc800000006ff */
[----:B------:R-:W0:Y:S02]  /*1390*/  SYNCS.PHASECHK.TRANS64.TRYWAIT P1, [R25+URZ+0x13200], R0 ;  /* 0x01320000190075a7 */ /* 0x000e24000802017f */
[----:B0-----:R-:W-:Y:S05]  /*13a0*/  @!P1 BRA `(.L_x_13086) ;  /* 0x000000ac00a49947 */ /* 0x001fea0003800000 */
.L_x_13177:
[----:B------:R-:W-:Y:S05]  /*13b0*/  @!P0 BRA `(.L_x_13087) ;  /* 0x0000000000048947 */ /* 0x000fea0003800000 */
[----:B------:R-:W-:Y:S01]  /*13c0*/  BPT.TRAP 0x1 ;  /* 0x000000040000795c */ /* 0x000fe20000300000 */
.L_x_13087:
[----:B------:R-:W-:Y:S02]  /*13d0*/  IMAD.U32 R4, RZ, RZ, UR43 ;  /* 0x0000002bff047e24 */ /* 0x000fe4000f8e00ff */
[----:B0-----:R-:W-:-:S03]  /*13e0*/  IMAD.U32 R0, RZ, RZ, UR44 ;  /* 0x0000002cff007e24 */ /* 0x001fc6000f8e00ff */
[----:B------:R-:W-:Y:S01]  /*13f0*/  SHF.L.U32 R4, R4, 0x1f, RZ ;  /* 0x0000001f04047819 */ /* 0x000fe200000006ff */
[----:B------:R-:W-:-:S04]  /*1400*/  IMAD R5, R0, 0x8, R25 ;  /* 0x0000000800057824 */ /* 0x000fc800078e0219 */
[----:B------:R0:W1:Y:S01]  /*1410*/  SYNCS.PHASECHK.TRANS64.TRYWAIT P1, [R5+URZ+0x13230], R4 ;  /* 0x01323004050075a7 */ /* 0x000062000802017f */
[----:B------:R-:W-:Y:S05]  /*1420*/  @!P0 BRA `(.L_x_13088) ;  /* 0x0000000000048947 */ /* 0x000fea0003800000 */
[----:B------:R-:W-:Y:S01]  /*1430*/  BPT.TRAP 0x1 ;  /* 0x000000040000795c */ /* 0x000fe20000300000 */
.L_x_13088:
[----:B------:R-:W-:Y:S02]  /*1440*/  VIADD R0, R25, 0xe000 ;  /* 0x0000e00019007836 */ /* 0x000fe40000000000 */
[----:B------:R-:W-:-:S03]  /*1450*/  IMAD.MOV.U32 R55, RZ, RZ, RZ ;  /* 0x000000ffff377224 */ /* 0x000fc600078e00ff */
[----:B------:R-:W-:-:S04]  /*1460*/  SHF.R.U32.HI R0, RZ, 0x4, R0 ;  /* 0x00000004ff007819 */ /* 0x000fc80000011600 */
[----:B------:R-:W-:Y:S01]  /*1470*/  LOP3.LUT R0, R0, 0x3fff, RZ, 0xc0, !PT ;  /* 0x00003fff00007812 */ /* 0x000fe200078ec0ff */
[----:B-1----:R-:W-:Y:S06]  /*1480*/  @P1 BRA `(.L_x_13089) ;  /* 0x0000000000081947 */ /* 0x002fec0003800000 */
[----:B------:R-:W1:Y:S02]  /*1490*/  SYNCS.PHASECHK.TRANS64.TRYWAIT P1, [R5+URZ+0x13230], R4 ;  /* 0x01323004050075a7 */ /* 0x000e64000802017f */
[----:B-1----:R-:W-:Y:S05]  /*14a0*/  @!P1 BRA `(.L_x_13090) ;  /* 0x000000ac00789947 */ /* 0x002fea0003800000 */
.L_x_13089:
[----:B------:R-:W-:Y:S05]  /*14b0*/  WARPSYNC.ALL ;  /* 0x0000000000007948 */ /* 0x000fea0003800000 */
[----:B------:R-:W-:-:S04]  /*14c0*/  LOP3.LUT R0, R0, 0x10000, RZ, 0xfc, !PT ;  /* 0x0001000000007812 */ /* 0x000fc800078efcff */
[----:B------:R-:W-:Y:S01]  /*14d0*/  R2UR UR8, R0 ;  /* 0x00000000000872ca */ /* 0x000fe200000e0000 */
[----:B------:R-:W-:Y:S01]  /*14e0*/  WARPGROUP.ARRIVE ;  /* 0x00000000000079c5 */ /* 0x000fe20000000000 */
[----:B------:R-:W-:Y:S01]  /*14f0*/  UMOV UR39, 0x80000020 ;  /* 0x8000002000277882 */ /* 0x000fe20000000000 */
[----:B------:R-:W-:Y:S01]  /*1500*/  UMOV UR4, UR36 ;  /* 0x0000002400047c82 */ /* 0x000fe20008000000 */
[----:B------:R-:W-:Y:S01]  /*1510*/  UMOV UR5, UR37 ;  /* 0x0000002500057c82 */ /* 0x000fe20008000000 */
[----:B------:R-:W-:Y:S01]  /*1520*/  UMOV UR7, 0x80000020 ;  /* 0x8000002000077882 */ /* 0x000fe20000000000 */
[----:B------:R-:W-:-:S07]  /*1530*/  VIADD R3, R41, 0x2 ;  /* 0x0000000229037836 */ /* 0x000fce0000000000 */
        /* <DEDUP_REMOVED lines=20> */
[----:B------:R-:W-:Y:S01]  /*1680*/  R2UR UR4, R3 ;  /* 0x00000000030472ca */ /* 0x000fe200000e0000 */
[----:B------:R-:W-:Y:S01]  /*1690*/  UIADD3 UR6, UR8, 0x2, URZ ;  /* 0x0000000208067890 */ /* 0x000fe2000fffe03f */
[----:B------:R-:W-:Y:S01]  /*16a0*/  UMOV UR5, 0x80000020 ;  /* 0x8000002000057882 */ /* 0x000fe20000000000 */
[----:B------:R-:W-:Y:S01]  /*16b0*/  UMOV UR7, 0x80000020 ;  /* 0x8000002000077882 */ /* 0x000fe20000000000 */
[----:B------:R-:W-:Y:S02]  /*16c0*/  WARPGROUP.DEPBAR.LE gsb0, 0x0 ;  /* 0x00008000000079c5 */ /* 0x000fe40000010000 */
[----:B------:R-:W-:-:S06]  /*16d0*/  WARPGROUP.ARRIVE ;  /* 0x00000000000079c5 */ /* 0x000fcc0000000000 */
[----:B------:R-:W-:Y:S01]  /*16e0*/  QGMMA.64x32x32.F32.E4M3.E4M3 R56, gdesc[UR36], RZ, !UPT, gsb0 ;  /* 0x00600000243879f3 */ /* 0x000fe2000c0008ff */
[----:B------:R-:W-:Y:S01]  /*16f0*/  UMOV UR38, UR11 ;  /* 0x0000000b00267c82 */ /* 0x000fe20008000000 */
[----:B------:R-:W-:Y:S01]  /*1700*/  UMOV UR39, 0x80000020 ;  /* 0x8000002000277882 */ /* 0x000fe20000000000 */
[----:B------:R-:W-:Y:S02]  /*1710*/  UIADD3 UR11, UR8, 0x182, URZ ;  /* 0x00000182080b7890 */ /* 0x000fe4000fffe03f */
        /* <DEDUP_REMOVED lines=30> */
.L_x_13091:
[----:B01----:R-:W-:Y:S01]  /*1900*/  VIADD R4, R156, UR51 ;  /* 0x000000339c047c36 */ /* 0x003fe20008000000 */
[----:B------:R-:W-:Y:S01]  /*1910*/  P2R R6, PR, RZ, 0x1 ;  /* 0x00000001ff067803 */ /* 0x000fe20000000000 */
[----:B------:R-:W-:Y:S01]  /*1920*/  IMAD.U32 R3, RZ, RZ, UR52 ;  /* 0x00000034ff037e24 */ /* 0x000fe2000f8e00ff */
[----:B------:R-:W-:Y:S01]  /*1930*/  MOV R48, UR50 ;  /* 0x0000003200307c02 */ /* 0x000fe20008000f00 */
[----:B------:R-:W-:Y:S01]  /*1940*/  VIADD R5, R5, 0x13240 ;  /* 0x0001324005057836 */ /* 0x000fe20000000000 */
[----:B------:R-:W-:Y:S01]  /*1950*/  UISETP.GE.AND UP0, UPT, UR51, 0xa1, UPT ;  /* 0x000000a13300788c */ /* 0x000fe2000bf06270 */
[----:B------:R-:W-:-:S03]  /*1960*/  IMAD R4, R3, -0xa0, R4 ;  /* 0xffffff6003047824 */ /* 0x000fc600078e0204 */
[----:B------:R-:W-:Y:S02]  /*1970*/  PRMT R40, R40, 0x654, R5 ;  /* 0x0000065428287816 */ /* 0x000fe40000000005 */
[C---:B------:R-:W-:Y:S02]  /*1980*/  ISETP.GT.AND P6, PT, R4.reuse, RZ, PT ;  /* 0x000000ff0400720c */ /* 0x040fe40003fc4270 */
[C---:B------:R-:W-:Y:S01]  /*1990*/  ISETP.GT.AND P5, PT, R4.reuse, 0x1, PT ;  /* 0x000000010400780c */ /* 0x040fe20003fa4270 */
[----:B------:R0:W-:Y:S01]  /*19a0*/  SYNCS.ARRIVE.TRANS64.RED.A1T0 RZ, [R40+URZ], RZ ;  /* 0x000000ff28ff79a7 */ /* 0x0001e2000810043f */
[----:B------:R-:W-:Y:S02]  /*19b0*/  ISETP.GT.AND P4, PT, R4, 0x8, PT ;  /* 0x000000080400780c */ /* 0x000fe40003f84270 */
[----:B------:R-:W-:Y:S02]  /*19c0*/  FSEL R104, R104, -INF , P6 ;  /* 0xff80000068687808 */ /* 0x000fe40003000000 */
[----:B------:R-:W-:-:S02]  /*19d0*/  FSEL R105, R105, -INF , P5 ;  /* 0xff80000069697808 */ /* 0x000fc40002800000 */
        /* <DEDUP_REMOVED lines=99> */
[C---:B------:R-:W-:Y:S02]  /*2010*/  ISETP.GT.AND P1, PT, R4.reuse, 0x70, PT ;  /* 0x000000700400780c */ /* 0x040fe40003f24270 */
[C---:B------:R-:W-:Y:S02]  /*2020*/  ISETP.GT.AND P2, PT, R4.reuse, 0x71, PT ;  /* 0x000000710400780c */ /* 0x040fe40003f44270 */
[----:B------:R-:W-:-:S02]  /*2030*/  ISETP.GT.AND P0, PT, R4, 0x79, PT ;  /* 0x000000790400780c */ /* 0x000fc40003f04270 */
[----:B------:R-:W-:Y:S02]  /*2040*/  FSEL R61, R61, -INF , P3 ;  /* 0xff8000003d3d7808 */ /* 0x000fe40001800000 */
[----:B------:R-:W-:Y:S02]  /*2050*/  FMNMX.FTZ R8, R60, R3, !PT ;  /* 0x000000033c087209 */ /* 0x000fe40007810000 */
[----:B------:R-:W-:Y:S02]  /*2060*/  FSEL R64, R64, -INF , P1 ;  /* 0xff80000040407808 */ /* 0x000fe40000800000 */
[----:B------:R-:W-:Y:S02]  /*2070*/  FSEL R58, R58, -INF , P6 ;  /* 0xff8000003a3a7808 */ /* 0x000fe40003000000 */
[----:B------:R-:W-:Y:S02]  /*2080*/  FSEL R65, R65, -INF , P2 ;  /* 0xff80000041417808 */ /* 0x000fe40001000000 */
[----:B------:R-:W-:-:S02]  /*2090*/  FSEL R59, R59, -INF , P5 ;  /* 0xff8000003b3b7808 */ /* 0x000fc40002800000 */
[----:B------:R-:W-:Y:S02]  /*20a0*/  FSEL R69, R69, -INF , P0 ;  /* 0xff80000045457808 */ /* 0x000fe40000000000 */
[----:B------:R-:W-:Y:S02]  /*20b0*/  FSEL R66, R66, -INF , P1 ;  /* 0xff80000042427808 */ /* 0x000fe40000800000 */
[----:B------:R-:W-:Y:S02]  /*20c0*/  FSEL R67, R67, -INF , P2 ;  /* 0xff80000043437808 */ /* 0x000fe40001000000 */
[----:B------:R-:W-:Y:S02]  /*20d0*/  FMNMX.FTZ R3, R61, R8, !PT ;  /* 0x000000083d037209 */ /* 0x000fe40007810000 */
[C---:B------:R-:W-:Y:S02]  /*20e0*/  ISETP.GT.AND P6, PT, R4.reuse, 0x78, PT ;  /* 0x000000780400780c */ /* 0x040fe40003fc4270 */
[----:B------:R-:W-:-:S02]  /*20f0*/  ISETP.GT.AND P5, PT, R4, 0x80, PT ;  /* 0x000000800400780c */ /* 0x000fc40003fa4270 */
[C---:B------:R-:W-:Y:S02]  /*2100*/  ISETP.GT.AND P0, PT, R4.reuse, 0x81, PT ;  /* 0x000000810400780c */ /* 0x040fe40003f04270 */
[C---:B------:R-:W-:Y:S02]  /*2110*/  ISETP.GT.AND P1, PT, R4.reuse, 0x88, PT ;  /* 0x000000880400780c */ /* 0x040fe40003f24270 */
[----:B------:R-:W-:Y:S02]  /*2120*/  ISETP.GT.AND P2, PT, R4, 0x89, PT ;  /* 0x000000890400780c */ /* 0x000fe40003f44270 */
[----:B------:R-:W-:Y:S02]  /*2130*/  FMNMX.FTZ R13, R106, R107, !PT ;  /* 0x0000006b6a0d7209 */ /* 0x000fe40007810000 */
[----:B------:R-:W-:Y:S02]  /*2140*/  FMNMX.FTZ R8, R64, R3, !PT ;  /* 0x0000000340087209 */ /* 0x000fe40007810000 */
[----:B------:R-:W-:-:S02]  /*2150*/  FSEL R68, R68, -INF , P6 ;  /* 0xff80000044447808 */ /* 0x000fc40003000000 */
[----:B------:R-:W-:Y:S02]  /*2160*/  FSEL R62, R62, -INF , P4 ;  /* 0xff8000003e3e7808 */ /* 0x000fe40002000000 */
[----:B------:R-:W-:Y:S02]  /*2170*/  FSEL R63, R63, -INF , P3 ;  /* 0xff8000003f3f7808 */ /* 0x000fe40001800000 */
[----:B------:R-:W-:Y:S02]  /*2180*/  FSEL R43, R24, -INF , P5 ;  /* 0xff800000182b7808 */ /* 0x000fe40002800000 */
[----:B------:R-:W-:Y:S02]  /*2190*/  FSEL R47, R25, -INF , P0 ;  /* 0xff800000192f7808 */ /* 0x000fe40000000000 */
[----:B------:R-:W-:Y:S02]  /*21a0*/  P2R R12, PR, RZ, 0x1 ;  /* 0x00000001ff0c7803 */ /* 0x000fe40000000000 */
[----:B------:R-:W-:-:S02]  /*21b0*/  FSEL R51, R28, -INF , P1 ;  /* 0xff8000001c337808 */ /* 0x000fc40000800000 */
[----:B------:R-:W-:Y:S02]  /*21c0*/  P2R R11, PR, RZ, 0x2 ;  /* 0x00000002ff0b7803 */ /* 0x000fe40000000000 */
[----:B------:R-:W-:Y:S02]  /*21d0*/  FSEL R49, R29, -INF , P2 ;  /* 0xff8000001d317808 */ /* 0x000fe40001000000 */
[----:B------:R-:W-:Y:S02]  /*21e0*/  P2R R10, PR, RZ, 0x4 ;  /* 0x00000004ff0a7803 */ /* 0x000fe40000000000 */
[C---:B------:R-:W-:Y:S02]  /*21f0*/  ISETP.GT.AND P3, PT, R4.reuse, 0x90, PT ;  /* 0x000000900400780c */ /* 0x040fe40003f64270 */
[C---:B------:R-:W-:Y:S02]  /*2200*/  ISETP.GT.AND P4, PT, R4.reuse, 0x91, PT ;  /* 0x000000910400780c */ /* 0x040fe40003f84270 */
[----:B------:R-:W-:-:S02]  /*2210*/  ISETP.GT.AND P5, PT, R4, 0x98, PT ;  /* 0x000000980400780c */ /* 0x000fc40003fa4270 */
[C---:B------:R-:W-:Y:S02]  /*2220*/  ISETP.GT.AND P6, PT, R4.reuse, 0x99, PT ;  /* 0x000000990400780c */ /* 0x040fe40003fc4270 */
[C---:B------:R-:W-:Y:S02]  /*2230*/  ISETP.GT.AND P2, PT, R4.reuse, 0x78, PT ;  /* 0x000000780400780c */ /* 0x040fe40003f44270 */
[C---:B------:R-:W-:Y:S02]  /*2240*/  ISETP.GT.AND P1, PT, R4.reuse, 0x79, PT ;  /* 0x000000790400780c */ /* 0x040fe40003f24270 */
[----:B------:R-:W-:Y:S02]  /*2250*/  ISETP.GT.AND P0, PT, R4, 0x80, PT ;  /* 0x000000800400780c */ /* 0x000fe40003f04270 */
        /* <DEDUP_REMOVED lines=13> */
[----:B------:R-:W-:-:S02]  /*2330*/  FSEL R53, R32, -INF , P3 ;  /* 0xff80000020357808 */ /* 0x000fc40001800000 */
[----:B------:R-:W-:Y:S02]  /*2340*/  FMNMX.FTZ R8, R49, R8, !PT ;  /* 0x0000000831087209 */ /* 0x000fe40007810000 */
[----:B------:R-:W-:Y:S02]  /*2350*/  FMNMX.FTZ R21, R91, R4, !PT ;  /* 0x000000045b157209 */ /* 0x000fe40007810000 */
[----:B------:R-:W-:Y:S02]  /*2360*/  FSEL R44, R33, -INF , P4 ;  /* 0xff800000212c7808 */ /* 0x000fe40002000000 */
        /* <DEDUP_REMOVED lines=8> */
[----:B------:R-:W-:-:S02]  /*23f0*/  FMNMX.FTZ R7, R46, R3, !PT ;  /* 0x000000032e077209 */ /* 0x000fc40007810000 */
[----:B------:R-:W-:Y:S02]  /*2400*/  FMNMX.FTZ R25, R99, R4, !PT ;  /* 0x0000000463197209 */ /* 0x000fe40007810000 */
[----:B------:R-:W-:Y:S01]  /*2410*/  P2R R9, PR, RZ, 0x8 ;  /* 0x00000008ff097803 */ /* 0x000fe20000000000 */
[----:B------:R-:W1:Y:S01]  /*2420*/  SHFL.BFLY PT, R8, R7, 0x2, 0x1f ;  /* 0x0c401f0007087f89 */ /* 0x000e6200000e0000 */
[----:B------:R-:W-:Y:S02]  /*2430*/  FMNMX.FTZ R4, R102, R25, !PT ;  /* 0x0000001966047209 */ /* 0x000fe40007810000 */
[----:B------:R-:W-:Y:S02]  /*2440*/  FSEL R70, R70, -INF , P2 ;  /* 0xff80000046467808 */ /* 0x000fe40001000000 */
        /* <DEDUP_REMOVED lines=10> */
[----:B-1----:R-:W-:Y:S02]  /*24f0*/  FMNMX.FTZ R8, R7, R8, !PT ;  /* 0x0000000807087209 */ /* 0x002fe40007810000 */
[----:B------:R-:W-:Y:S02]  /*2500*/  FMNMX.FTZ R4, R82, R29, !PT ;  /* 0x0000001d52047209 */ /* 0x000fe40007810000 */
[----:B------:R-:W-:Y:S01]  /*2510*/  ISETP.NE.AND P2, PT, R10, RZ, PT ;  /* 0x000000ff0a00720c */ /* 0x000fe20003f45270 */
[----:B------:R-:W1:Y:S01]  /*2520*/  SHFL.BFLY PT, R3, R8, 0x1, 0x1f ;  /* 0x0c201f0008037f89 */ /* 0x000e6200000e0000 */
[----:B------:R-:W-:-:S02]  /*2530*/  FMNMX.FTZ R37, R83, R4, !PT ;  /* 0x0000000453257209 */ /* 0x000fc40007810000 */
[----:B------:R-:W-:Y:S02]  /*2540*/  FSEL R50, R30, -INF , P1 ;  /* 0xff8000001e327808 */ /* 0x000fe40000800000 */
[----:B------:R-:W-:Y:S02]  /*2550*/  FMNMX.FTZ R4, R86, R37, !PT ;  /* 0x0000002556047209 */ /* 0x000fe40007810000 */
[----:B------:R-:W-:Y:S02]  /*2560*/  FSEL R52, R31, -INF , P2 ;  /* 0xff8000001f347808 */ /* 0x000fe40001000000 */
[----:B------:R-:W-:Y:S02]  /*2570*/  FMNMX.FTZ R37, R87, R4, !PT ;  /* 0x0000000457257209 */ /* 0x000fe40007810000 */
[----:B------:R-:W-:Y:S02]  /*2580*/  FSEL R39, R39, -INF , P6 ;  /* 0xff80000027277808 */ /* 0x000fe40003000000 */
[----:B------:R-:W-:-:S02]  /*2590*/  FMNMX.FTZ R4, R58, R37, !PT ;  /* 0x000000253a047209 */ /* 0x000fc40007810000 */
[----:B------:R-:W-:Y:S02]  /*25a0*/  ISETP.NE.AND P0, PT, R6, RZ, PT ;  /* 0x000000ff0600720c */ /* 0x000fe40003f05270 */
[----:B------:R-:W-:-:S04]  /*25b0*/  FMNMX.FTZ R37, R59, R4, !PT ;  /* 0x000000043b257209 */ /* 0x000fc80007810000 */
[----:B------:R-:W-:Y:S02]  /*25c0*/  FMNMX.FTZ R4, R62, R37, !PT ;  /* 0x000000253e047209 */ /* 0x000fe40007810000 */
[----:B-1----:R-:W-:Y:S02]  /*25d0*/  FMNMX.FTZ R3, R8, R3, !PT ;  /* 0x0000000308037209 */ /* 0x002fe40007810000 */
[----:B------:R-:W-:Y:S02]  /*25e0*/  FMNMX.FTZ R37, R63, R4, !PT ;  /* 0x000000043f257209 */ /* 0x000fe40007810000 */
        /* <DEDUP_REMOVED lines=10> */
[----:B------:R-:W-:Y:S01]  /*2690*/  FSEL R54, R34, -INF , P3 ;  /* 0xff80000022367808 */ /* 0x000fe20001800000 */
[--C-:B------:R-:W-:Y:S01]  /*26a0*/  FFMA.FTZ R34, R56, UR50, -R48.reuse ;  /* 0x0000003238227c23 */ /* 0x100fe20008010830 */
[----:B------:R-:W-:Y:S01]  /*26b0*/  FMNMX.FTZ R4, R26, R73, !PT ;  /* 0x000000491a047209 */ /* 0x000fe20007810000 */
[----:B------:R1:W-:Y:S01]  /*26c0*/  MUFU.EX2 R29, R72 ;  /* 0x00000048001d7308 */ /* 0x0003e20000000800 */
[----:B------:R-:W-:Y:S01]  /*26d0*/  FSEL R56, R38, -INF , P5 ;  /* 0xff80000026387808 */ /* 0x000fe20002800000 */
[--C-:B------:R-:W-:Y:S01]  /*26e0*/  FFMA.FTZ R38, R60, UR50, -R48.reuse ;  /* 0x000000323c267c23 */ /* 0x100fe20008010830 */
[----:B------:R-:W-:Y:S01]  /*26f0*/  FMNMX.FTZ R73, R27, R4, !PT ;  /* 0x000000041b497209 */ /* 0x000fe20007810000 */
[--C-:B------:R-:W-:Y:S01]  /*2700*/  FFMA.FTZ R60, R64, UR50, -R48.reuse ;  /* 0x00000032403c7c23 */ /* 0x100fe20008010830 */
[----:B------:R-:W-:-:S01]  /*2710*/  FFMA.FTZ R64, R68, UR50, -R48 ;  /* 0x0000003244407c23 */ /* 0x000fc20008010830 */
[--C-:B------:R-:W-:Y:S01]  /*2720*/  FFMA.FTZ R68, R47, UR50, -R48.reuse ;  /* 0x000000322f447c23 */ /* 0x100fe20008010830 */
[----:B------:R-:W-:Y:S01]  /*2730*/  FMNMX.FTZ R73, R50, R73, !PT ;  /* 0x0000004932497209 */ /* 0x000fe20007810000 */
[--C-:B------:R-:W-:Y:S01]  /*2740*/  FFMA.FTZ R47, R51, UR50, -R48.reuse ;  /* 0x00000032332f7c23 */ /* 0x100fe20008010830 */
[----:B-1----:R-:W-:Y:S01]  /*2750*/  FSEL R72, R35, -INF , P4 ;  /* 0xff80000023487808 */ /* 0x002fe20002000000 */
[----:B------:R-:W-:Y:S01]  /*2760*/  IMAD.U32 R51, RZ, RZ, UR50 ;  /* 0x00000032ff337e24 */ /* 0x000fe2000f8e00ff */
        /* <DEDUP_REMOVED lines=20> */
[----:B------:R-:W-:-:S01]  /*28b0*/  FFMA.FTZ R20, R92, UR50, -R48 ;  /* 0x000000325c147c23 */ /* 0x000fc20008010830 */
[----:B------:R-:W1:Y:S01]  /*28c0*/  SHFL.BFLY PT, R73, R4, 0x2, 0x1f ;  /* 0x0c401f0004497f89 */ /* 0x000e6200000e0000 */
        /* <DEDUP_REMOVED lines=17> */
[----:B-1----:R-:W-:-:S07]  /*29e0*/  FMNMX.FTZ R73, R4, R73, !PT ;  /* 0x0000004904497209 */ /* 0x002fce0007810000 */
[----:B------:R-:W1:Y:S01]  /*29f0*/  MUFU.EX2 R7, R7 ;  /* 0x0000000700077308 */ /* 0x000e620000000800 */
[----:B------:R-:W2:Y:S07]  /*2a00*/  SHFL.BFLY PT, R4, R73, 0x1, 0x1f ;  /* 0x0c201f0049047f89 */ /* 0x000eae00000e0000 */
[----:B------:R3:W-:Y:S08]  /*2a10*/  MUFU.EX2 R30, R84 ;  /* 0x00000054001e7308 */ /* 0x0007f00000000800 */
[----:B------:R-:W4:Y:S08]  /*2a20*/  MUFU.EX2 R8, R8 ;  /* 0x0000000800087308 */ /* 0x000f300000000800 */
[----:B------:R-:W-:Y:S01]  /*2a30*/  MUFU.EX2 R9, R9 ;  /* 0x0000000900097308 */ /* 0x000fe20000000800 */
[----:B--2---:R-:W-:-:S04]  /*2a40*/  FMNMX.FTZ R4, R73, R4, !PT ;  /* 0x0000000449047209 */ /* 0x004fc80007810000 */
[C---:B------:R-:W-:Y:S01]  /*2a50*/  FSETP.NEU.FTZ.AND P1, PT, R4.reuse, -INF , PT ;  /* 0xff8000000400780b */ /* 0x040fe20003f3d000 */
[----:B------:R-:W-:-:S02]  /*2a60*/  FFMA.FTZ R51, R4, R51, -8 ;  /* 0xc100000004337423 */ /* 0x000fc40000010033 */
[----:B------:R-:W-:Y:S03]  /*2a70*/  MUFU.EX2 R10, R10 ;  /* 0x0000000a000a7308 */ /* 0x000fe60000000800 */
[----:B------:R-:W-:Y:S02]  /*2a80*/  FSEL R51, R51, RZ, P1 ;  /* 0x000000ff33337208 */ /* 0x000fe40000800000 */
[----:B------:R-:W-:-:S03]  /*2a90*/  PLOP3.LUT P1, PT, PT, PT, UP0, 0x80, 0x0 ;  /* 0x000000000000781c */ /* 0x000fc60003f2f008 */
[----:B------:R2:W-:Y:S01]  /*2aa0*/  MUFU.EX2 R21, R93 ;  /* 0x0000005d00157308 */ /* 0x0005e20000000800 */
[----:B------:R-:W-:-:S01]  /*2ab0*/  FFMA.FTZ R48, R106, UR50, -R51 ;  /* 0x000000326a307c23 */ /* 0x000fc20008010833 */
[--C-:B------:R-:W-:Y:S01]  /*2ac0*/  FFMA.FTZ R53, R107, UR50, -R51.reuse ;  /* 0x000000326b357c23 */ /* 0x100fe20008010833 */
[----:B------:R-:W-:-:S01]  /*2ad0*/  FFMA.FTZ R69, R110, UR50, -R51 ;  /* 0x000000326e457c23 */ /* 0x000fc20008010833 */
[--C-:B---3--:R-:W-:Y:S01]  /*2ae0*/  FFMA.FTZ R84, R111, UR50, -R51.reuse ;  /* 0x000000326f547c23 */ /* 0x108fe20008010833 */
[----:B------:R-:W-:-:S01]  /*2af0*/  FFMA.FTZ R73, R114, UR50, -R51 ;  /* 0x0000003272497c23 */ /* 0x000fc20008010833 */
[--C-:B------:R-:W-:Y:S01]  /*2b00*/  FFMA.FTZ R80, R115, UR50, -R51.reuse ;  /* 0x0000003273507c23 */ /* 0x100fe20008010833 */
[----:B------:R-:W-:-:S01]  /*2b10*/  FFMA.FTZ R85, R98, UR50, -R51 ;  /* 0x0000003262557c23 */ /* 0x000fc20008010833 */
[----:B------:R-:W-:Y:S01]  /*2b20*/  MUFU.EX2 R48, R48 ;  /* 0x0000003000307308 */ /* 0x000fe20000000800 */
[----:B------:R-:W-:-:S01]  /*2b30*/  FFMA.FTZ R98, R79, UR50, -R51 ;  /* 0x000000324f627c23 */ /* 0x000fc20008010833 */
[--C-:B------:R-:W-:Y:S01]  /*2b40*/  FFMA.FTZ R79, R83, UR50, -R51.reuse ;  /* 0x00000032534f7c23 */ /* 0x100fe20008010833 */
[----:B--2---:R-:W-:-:S01]  /*2b50*/  FFMA.FTZ R93, R78, UR50, -R51 ;  /* 0x000000324e5d7c23 */ /* 0x004fc20008010833 */
[--C-:B------:R-:W-:Y:S01]  /*2b60*/  FFMA.FTZ R83, R87, UR50, -R51.reuse ;  /* 0x0000003257537c23 */ /* 0x100fe20008010833 */
[----:B------:R-:W-:-:S01]  /*2b70*/  FFMA.FTZ R78, R82, UR50, -R51 ;  /* 0x00000032524e7c23 */ /* 0x000fc20008010833 */
[----:B-1----:R-:W-:Y:S01]  /*2b80*/  FADD.FTZ R87, R6, R7 ;  /* 0x0000000706577221 */ /* 0x002fe20000010000 */
[----:B------:R-:W-:-:S01]  /*2b90*/  FFMA.FTZ R82, R86, UR50, -R51 ;  /* 0x0000003256527c23 */ /* 0x000fc20008010833 */
[----:B------:R-:W1:Y:S01]  /*2ba0*/  MUFU.EX2 R53, R53 ;  /* 0x0000003500357308 */ /* 0x000e620000000800 */
[----:B------:R-:W-:-:S01]  /*2bb0*/  FFMA.FTZ R92, R119, UR50, -R51 ;  /* 0x00000032775c7c23 */ /* 0x000fc20008010833 */
[----:B----4-:R-:W-:Y:S01]  /*2bc0*/  FADD.FTZ R100, R8, R87 ;  /* 0x0000005708647221 */ /* 0x010fe20000010000 */
[----:B------:R-:W-:-:S01]  /*2bd0*/  FFMA.FTZ R77, R90, UR50, -R51 ;  /* 0x000000325a4d7c23 */ /* 0x000fc20008010833 */
[--C-:B------:R-:W-:Y:S01]  /*2be0*/  FFMA.FTZ R88, R91, UR50, -R51.reuse ;  /* 0x000000325b587c23 */ /* 0x100fe20008010833 */
[----:B0-----:R-:W-:-:S01]  /*2bf0*/  FFMA.FTZ R40, R59, UR50, -R51 ;  /* 0x000000323b287c23 */ /* 0x001fc20008010833 */
        /* <DEDUP_REMOVED lines=22> */
[----:B------:R-:W-:-:S04]  /*2d60*/  F2FP.SATFINITE.E4M3.F32.PACK_AB_MERGE_C R152, R9, R8, RZ ;  /* 0x000000080998723e */ /* 0x000fc800048070ff */
[----:B------:R0:W-:Y:S01]  /*2d70*/  MUFU.EX2 R37, R81 ;  /* 0x0000005100257308 */ /* 0x0001e20000000800 */
[----:B--2---:R-:W-:-:S01]  /*2d80*/  FADD.FTZ R86, R84, R87 ;  /* 0x0000005754567221 */ /* 0x004fc20000010000 */
[----:B------:R-:W-:Y:S02]  /*2d90*/  F2FP.SATFINITE.E4M3.F32.PACK_AB_MERGE_C R152, R7, R6, R152 ;  /* 0x000000060798723e */ /* 0x000fe40004807098 */
[----:B------:R-:W-:-:S04]  /*2da0*/  F2FP.SATFINITE.E4M3.F32.PACK_AB_MERGE_C R153, R84, R69, RZ ;  /* 0x000000455499723e */ /* 0x000fc800048070ff */
[----:B------:R-:W-:Y:S01]  /*2db0*/  MUFU.EX2 R11, R11 ;  /* 0x0000000b000b7308 */ /* 0x000fe20000000800 */
[----:B0-----:R-:W-:-:S01]  /*2dc0*/  FFMA.FTZ R81, R118, UR50, -R51 ;  /* 0x0000003276517c23 */ /* 0x001fc20008010833 */
[----:B-1----:R-:W-:Y:S01]  /*2dd0*/  FADD.FTZ R87, R73, R86 ;  /* 0x0000005649577221 */ /* 0x002fe20000010000 */
[----:B------:R-:W-:Y:S01]  /*2de0*/  F2FP.SATFINITE.E4M3.F32.PACK_AB_MERGE_C R153, R53, R48, R153 ;  /* 0x000000303599723e */ /* 0x000fe20004807099 */
[--C-:B------:R-:W-:Y:S02]  /*2df0*/  IMAD.MOV.U32 R53, RZ, RZ, R55.reuse ;  /* 0x000000ffff357224 */ /* 0x100fe400078e0037 */
[----:B------:R-:W-:Y:S02]  /*2e00*/  IMAD.MOV.U32 R48, RZ, RZ, R55 ;  /* 0x000000ffff307224 */ /* 0x000fe400078e0037 */
[----:B------:R-:W0:Y:S08]  /*2e10*/  MUFU.EX2 R80, R80 ;  /* 0x0000005000507308 */ /* 0x000e300000000800 */
[----:B------:R-:W1:Y:S08]  /*2e20*/  MUFU.EX2 R12, R12 ;  /* 0x0000000c000c7308 */ /* 0x000e700000000800 */
[----:B------:R2:W-:Y:S01]  /*2e30*/  MUFU.EX2 R15, R89 ;  /* 0x00000059000f7308 */ /* 0x0005e20000000800 */
[----:B0-----:R-:W-:-:S07]  /*2e40*/  FADD.FTZ R86, R80, R87 ;  /* 0x0000005750567221 */ /* 0x001fce0000010000 */
[----:B------:R-:W0:Y:S01]  /*2e50*/  MUFU.EX2 R81, R81 ;  /* 0x0000005100517308 */ /* 0x000e220000000800 */
[----:B--2---:R-:W-:-:S01]  /*2e60*/  FFMA.FTZ R89, R94, UR50, -R51 ;  /* 0x000000325e597c23 */ /* 0x004fc20008010833 */
[----:B------:R-:W-:Y:S01]  /*2e70*/  FFMA.FTZ R94, R95, UR50, -R51 ;  /* 0x000000325f5e7c23 */ /* 0x000fe20008010833 */
[----:B------:R-:W-:-:S04]  /*2e80*/  FADD.FTZ R95, R9, R100 ;  /* 0x00000064095f7221 */ /* 0x000fc80000010000 */
[----:B------:R-:W-:Y:S01]  /*2e90*/  FADD.FTZ R100, R10, R95 ;  /* 0x0000005f0a647221 */ /* 0x000fe20000010000 */
[----:B------:R-:W2:Y:S03]  /*2ea0*/  MUFU.EX2 R13, R117 ;  /* 0x00000075000d7308 */ /* 0x000ea60000000800 */
[----:B------:R-:W-:-:S04]  /*2eb0*/  FADD.FTZ R59, R11, R100 ;  /* 0x000000640b3b7221 */ /* 0x000fc80000010000 */
[----:B-1----:R-:W-:Y:S01]  /*2ec0*/  FADD.FTZ R100, R12, R59 ;  /* 0x0000003b0c647221 */ /* 0x002fe20000010000 */
[----:B------:R-:W1:Y:S01]  /*2ed0*/  MUFU.EX2 R92, R92 ;  /* 0x0000005c005c7308 */ /* 0x000e620000000800 */
[----:B------:R-:W-:-:S01]  /*2ee0*/  FFMA.FTZ R59, R63, UR50, -R51 ;  /* 0x000000323f3b7c23 */ /* 0x000fc20008010833 */
[----:B0-----:R-:W-:-:S06]  /*2ef0*/  FADD.FTZ R63, R81, R86 ;  /* 0x00000056513f7221 */ /* 0x001fcc0000010000 */
[----:B------:R-:W0:Y:S01]  /*2f00*/  MUFU.EX2 R14, R14 ;  /* 0x0000000e000e7308 */ /* 0x000e220000000800 */
[----:B--2---:R-:W-:-:S01]  /*2f10*/  FADD.FTZ R87, R13, R100 ;  /* 0x000000640d577221 */ /* 0x004fc20000010000 */
[----:B------:R-:W-:-:S04]  /*2f20*/  F2FP.SATFINITE.E4M3.F32.PACK_AB_MERGE_C R154, R13, R12, RZ ;  /* 0x0000000c0d9a723e */ /* 0x000fc800048070ff */
[----:B------:R-:W-:Y:S02]  /*2f30*/  F2FP.SATFINITE.E4M3.F32.PACK_AB_MERGE_C R154, R11, R10, R154 ;  /* 0x0000000a0b9a723e */ /* 0x000fe4000480709a */
[----:B------:R-:W2:Y:S01]  /*2f40*/  MUFU.EX2 R77, R77 ;  /* 0x0000004d004d7308 */ /* 0x000ea20000000800 */
[----:B-1----:R-:W-:-:S01]  /*2f50*/  FADD.FTZ R86, R92, R63 ;  /* 0x0000003f5c567221 */ /* 0x002fc20000010000 */
[----:B------:R-:W-:Y:S01]  /*2f60*/  FFMA.FTZ R63, R26, UR50, -R51 ;  /* 0x000000321a3f7c23 */ /* 0x000fe20008010833 */
[----:B------:R-:W-:-:S04]  /*2f70*/  F2FP.SATFINITE.E4M3.F32.PACK_AB_MERGE_C R155, R92, R81, RZ ;  /* 0x000000515c9b723e */ /* 0x000fc800048070ff */
[----:B------:R-:W-:Y:S01]  /*2f80*/  F2FP.SATFINITE.E4M3.F32.PACK_AB_MERGE_C R155, R80, R73, R155 ;  /* 0x00000049509b723e */ /* 0x000fe2000480709b */
        /* <DEDUP_REMOVED lines=9> */
[----:B0-----:R-:W-:-:S01]  /*3020*/  FADD.FTZ R100, R20, R95 ;  /* 0x0000005f14647221 */ /* 0x001fc20000010000 */
[----:B------:R-:W-:-:S03]  /*3030*/  F2FP.SATFINITE.E4M3.F32.PACK_AB_MERGE_C R136, R21, R20, RZ ;  /* 0x000000141588723e */ /* 0x000fc600048070ff */
[----:B------:R-:W-:Y:S01]  /*3040*/  FADD.FTZ R87, R21, R100 ;  /* 0x0000006415577221 */ /* 0x000fe20000010000 */
[----:B------:R-:W-:Y:S02]  /*3050*/  F2FP.SATFINITE.E4M3.F32.PACK_AB_MERGE_C R136, R15, R14, R136 ;  /* 0x0000000e0f88723e */ /* 0x000fe40004807088 */
[----:B------:R-:W0:Y:S01]  /*3060*/  MUFU.EX2 R24, R24 ;  /* 0x0000001800187308 */ /* 0x000e220000000800 */
[----:B--2---:R-:W-:-:S07]  /*3070*/  FADD.FTZ R27, R89, R26 ;  /* 0x0000001a591b7221 */ /* 0x004fce0000010000 */
[----:B------:R-:W-:Y:S01]  /*3080*/  MUFU.EX2 R85, R85 ;  /* 0x0000005500557308 */ /* 0x000fe20000000800 */
[----:B-1----:R-:W-:-:S04]  /*3090*/  F2FP.SATFINITE.E4M3.F32.PACK_AB_MERGE_C R137, R94, R89, RZ ;  /* 0x000000595e89723e */ /* 0x002fc800048070ff */
[----:B------:R-:W-:-:S03]  /*30a0*/  F2FP.SATFINITE.E4M3.F32.PACK_AB_MERGE_C R137, R88, R77, R137 ;  /* 0x0000004d5889723e */ /* 0x000fc60004807089 */
        /* <DEDUP_REMOVED lines=10> */
[----:B-1----:R-:W-:-:S01]  /*3150*/  FADD.FTZ R100, R33, R100 ;  /* 0x0000006421647221 */ /* 0x002fc20000010000 */
[----:B------:R-:W-:Y:S01]  /*3160*/  F2FP.SATFINITE.E4M3.F32.PACK_AB_MERGE_C R28, R33, R28, RZ ;  /* 0x0000001c211c723e */ /* 0x000fe200048070ff */
[----:B------:R-:W-:-:S02]  /*3170*/  IMAD.MOV.U32 R33, RZ, RZ, R55 ;  /* 0x000000ffff217224 */ /* 0x000fc400078e0037 */
[----:B------:R-:W-:Y:S01]  /*3180*/  FADD.FTZ R9, R29, R100 ;  /* 0x000000641d097221 */ /* 0x000fe20000010000 */
[----:B------:R-:W-:Y:S01]  /*3190*/  F2FP.SATFINITE.E4M3.F32.PACK_AB_MERGE_C R138, R25, R24, R28 ;  /* 0x00000018198a723e */ /* 0x000fe2000480701c */
[--C-:B------:R-:W-:Y:S01]  /*31a0*/  IMAD.MOV.U32 R28, RZ, RZ, R55.reuse ;  /* 0x000000ffff1c7224 */ /* 0x100fe200078e0037 */
[----:B------:R1:W-:Y:S01]  /*31b0*/  MUFU.EX2 R58, R62 ;  /* 0x0000003e003a7308 */ /* 0x0003e20000000800 */
[--C-:B------:R-:W-:Y:S02]  /*31c0*/  IMAD.MOV.U32 R25, RZ, RZ, R55.reuse ;  /* 0x000000ffff197224 */ /* 0x100fe400078e0037 */
[----:B------:R-:W-:-:S05]  /*31d0*/  IMAD.MOV.U32 R24, RZ, RZ, R55 ;  /* 0x000000ffff187224 */ /* 0x000fca00078e0037 */
[----:B------:R-:W2:Y:S01]  /*31e0*/  MUFU.EX2 R74, R74 ;  /* 0x0000004a004a7308 */ /* 0x000ea20000000800 */
[----:B-1----:R-:W-:-:S04]  /*31f0*/  FADD.FTZ R62, R94, R27 ;  /* 0x0000001b5e3e7221 */ /* 0x002fc80000010000 */
[----:B------:R-:W-:-:S03]  /*3200*/  FADD.FTZ R27, R85, R62 ;  /* 0x0000003e551b7221 */ /* 0x000fc60000010000 */
[----:B------:R-:W1:Y:S01]  /*3210*/  MUFU.EX2 R32, R32 ;  /* 0x0000002000207308 */ /* 0x000e620000000800 */
[----:B------:R-:W-:-:S04]  /*3220*/  FADD.FTZ R62, R90, R27 ;  /* 0x0000001b5a3e7221 */ /* 0x000fc80000010000 */
[----:B------:R-:W-:Y:S01]  /*3230*/  FADD.FTZ R51, R91, R62 ;  /* 0x0000003e5b337221 */ /* 0x000fe20000010000 */
[C---:B0-----:R-:W-:Y:S02]  /*3240*/  F2FP.SATFINITE.E4M3.F32.PACK_AB_MERGE_C R91, R96.reuse, R91, RZ ;  /* 0x0000005b605b723e */ /* 0x041fe400048070ff */
[----:B------:R-:W0:Y:S01]  /*3250*/  MUFU.EX2 R75, R75 ;  /* 0x0000004b004b7308 */ /* 0x000e220000000800 */
[----:B------:R-:W-:-:S01]  /*3260*/  FADD.FTZ R51, R96, R51 ;  /* 0x0000003360337221 */ /* 0x000fc20000010000 */
[----:B------:R-:W-:-:S03]  /*3270*/  F2FP.SATFINITE.E4M3.F32.PACK_AB_MERGE_C R139, R90, R85, R91 ;  /* 0x000000555a8b723e */ /* 0x000fc6000480705b */
[----:B--2---:R-:W-:Y:S01]  /*3280*/  FADD.FTZ R8, R74, R51 ;  /* 0x000000334a087221 */ /* 0x004fe20000010000 */
[----:B------:R-:W-:Y:S02]  /*3290*/  IMAD.MOV.U32 R51, RZ, RZ, R55 ;  /* 0x000000ffff337224 */ /* 0x000fe400078e0037 */
        /* <DEDUP_REMOVED lines=10> */
[----:B------:R-:W-:Y:S01]  /*3340*/  F2FP.SATFINITE.E4M3.F32.PACK_AB_MERGE_C R41, R42, R41, RZ ;  /* 0x000000292a29723e */ /* 0x000fe200048070ff */
[----:B------:R-:W-:-:S03]  /*3350*/  IMAD.MOV.U32 R42, RZ, RZ, R55 ;  /* 0x000000ffff2a7224 */ /* 0x000fc600078e0037 */
[----:B------:R-:W-:Y:S01]  /*3360*/  F2FP.SATFINITE.E4M3.F32.PACK_AB_MERGE_C R140, R32, R29, R41 ;  /* 0x0000001d208c723e */ /* 0x000fe20004807029 */
[----:B------:R-:W-:Y:S01]  /*3370*/  IMAD.MOV.U32 R41, RZ, RZ, R55 ;  /* 0x000000ffff297224 */ /* 0x000fe200078e0037 */
[----:B------:R-:W0:Y:S01]  /*3380*/  MUFU.EX2 R78, R78 ;  /* 0x0000004e004e7308 */ /* 0x000e220000000800 */
[----:B--2---:R-:W-:-:S01]  /*3390*/  FADD.FTZ R13, R98, R13 ;  /* 0x0000000d620d7221 */ /* 0x004fc20000010000 */
[----:B------:R-:W-:Y:S01]  /*33a0*/  F2FP.SATFINITE.E4M3.F32.PACK_AB_MERGE_C R93, R98, R93, RZ ;  /* 0x0000005d625d723e */ /* 0x000fe200048070ff */
[----:B------:R-:W-:Y:S01]  /*33b0*/  IMAD.MOV.U32 R32, RZ, RZ, R55 ;  /* 0x000000ffff207224 */ /* 0x000fe200078e0037 */
[----:B------:R-:W-:Y:S02]  /*33c0*/  MOV R29, R55 ;  /* 0x00000037001d7202 */ /* 0x000fe40000000f00 */
[----:B------:R-:W-:Y:S02]  /*33d0*/  F2FP.SATFINITE.E4M3.F32.PACK_AB_MERGE_C R141, R75, R74, R93 ;  /* 0x0000004a4b8d723e */ /* 0x000fe4000480705d */
[----:B------:R-:W2:Y:S01]  /*33e0*/  MUFU.EX2 R79, R79 ;  /* 0x0000004f004f7308 */ /* 0x000ea20000000800 */
[----:B-1----:R-:W-:-:S04]  /*33f0*/  FADD.FTZ R8, R36, R9 ;  /* 0x0000000924087221 */ /* 0x002fc80000010000 */
[----:B------:R-:W-:-:S03]  /*3400*/  FADD.FTZ R9, R37, R8 ;  /* 0x0000000825097221 */ /* 0x000fc60000010000 */
        /* <DEDUP_REMOVED lines=8> */
[C---:B0-----:R-:W-:Y:S01]  /*3490*/  F2FP.SATFINITE.E4M3.F32.PACK_AB_MERGE_C R30, R31.reuse, R30, RZ ;  /* 0x0000001e1f1e723e */ /* 0x041fe200048070ff */
[----:B------:R-:W-:-:S03]  /*34a0*/  FADD.FTZ R31, R31, R6 ;  /* 0x000000061f1f7221 */ /* 0x000fc60000010000 */
[----:B------:R-:W-:Y:S01]  /*34b0*/  F2FP.SATFINITE.E4M3.F32.PACK_AB_MERGE_C R142, R37, R36, R30 ;  /* 0x00000024258e723e */ /* 0x000fe2000480701e */
[----:B------:R-:W-:Y:S02]  /*34c0*/  IMAD.MOV.U32 R37, RZ, RZ, R55 ;  /* 0x000000ffff257224 */ /* 0x000fe400078e0037 */
[----:B------:R-:W0:Y:S01]  /*34d0*/  MUFU.EX2 R35, R35 ;  /* 0x0000002300237308 */ /* 0x000e220000000800 */
[----:B--2---:R-:W-:-:S01]  /*34e0*/  FADD.FTZ R8, R83, R8 ;  /* 0x0000000853087221 */ /* 0x004fc20000010000 */
[----:B------:R-:W-:Y:S01]  /*34f0*/  F2FP.SATFINITE.E4M3.F32.PACK_AB_MERGE_C R82, R83, R82, RZ ;  /* 0x000000525352723e */ /* 0x000fe200048070ff */
[--C-:B------:R-:W-:Y:S02]  /*3500*/  IMAD.MOV.U32 R36, RZ, RZ, R55.reuse ;  /* 0x000000ffff247224 */ /* 0x100fe400078e0037 */
[----:B------:R-:W-:Y:S01]  /*3510*/  FADD.FTZ R7, R5, R8 ;  /* 0x0000000805077221 */ /* 0x000fe20000010000 */
[----:B------:R-:W-:Y:S01]  /*3520*/  F2FP.SATFINITE.E4M3.F32.PACK_AB_MERGE_C R143, R79, R78, R82 ;  /* 0x0000004e4f8f723e */ /* 0x000fe20004807052 */
[----:B------:R-:W-:Y:S01]  /*3530*/  IMAD.MOV.U32 R30, RZ, RZ, R55 ;  /* 0x000000ffff1e7224 */ /* 0x000fe200078e0037 */
[----:B------:R-:W2:Y:S01]  /*3540*/  MUFU.EX2 R40, R40 ;  /* 0x0000002800287308 */ /* 0x000ea20000000800 */
[----:B-1----:R-:W-:-:S01]  /*3550*/  FADD.FTZ R6, R34, R31 ;  /* 0x0000001f22067221 */ /* 0x002fc20000010000 */
[----:B------:R-:W-:-:S06]  /*3560*/  IMAD.MOV.U32 R31, RZ, RZ, R55 ;  /* 0x000000ffff1f7224 */ /* 0x000fcc00078e0037 */
        /* <DEDUP_REMOVED lines=8> */
[C---:B0-----:R-:W-:Y:S01]  /*35f0*/  F2FP.SATFINITE.E4M3.F32.PACK_AB_MERGE_C R38, R57.reuse, R38, RZ ;  /* 0x000000263926723e */ /* 0x041fe200048070ff */
[----:B------:R-:W-:-:S03]  /*3600*/  FADD.FTZ R57, R57, R6 ;  /* 0x0000000639397221 */ /* 0x000fc60000010000 */
[----:B------:R-:W-:Y:S01]  /*3610*/  F2FP.SATFINITE.E4M3.F32.PACK_AB_MERGE_C R144, R35, R34, R38 ;  /* 0x000000222390723e */ /* 0x000fe20004807026 */
[--C-:B------:R-:W-:Y:S02]  /*3620*/  IMAD.MOV.U32 R38, RZ, RZ, R55.reuse ;  /* 0x000000ffff267224 */ /* 0x100fe400078e0037 */
[----:B------:R-:W0:Y:S01]  /*3630*/  MUFU.EX2 R26, R66 ;  /* 0x00000042001a7308 */ /* 0x000e220000000800 */
[C---:B--2---:R-:W-:Y:S01]  /*3640*/  F2FP.SATFINITE.E4M3.F32.PACK_AB_MERGE_C R58, R59.reuse, R58, RZ ;  /* 0x0000003a3b3a723e */ /* 0x044fe200048070ff */
[----:B------:R-:W-:Y:S01]  /*3650*/  FADD.FTZ R59, R59, R8 ;  /* 0x000000083b3b7221 */ /* 0x000fe20000010000 */
[--C-:B------:R-:W-:Y:S02]  /*3660*/  IMAD.MOV.U32 R35, RZ, RZ, R55.reuse ;  /* 0x000000ffff237224 */ /* 0x100fe400078e0037 */
[----:B------:R-:W-:Y:S01]  /*3670*/  F2FP.SATFINITE.E4M3.F32.PACK_AB_MERGE_C R145, R40, R5, R58 ;  /* 0x000000052891723e */ /* 0x000fe2000480703a */
[----:B------:R-:W-:Y:S02]  /*3680*/  IMAD.MOV.U32 R40, RZ, RZ, R55 ;  /* 0x000000ffff287224 */ /* 0x000fe400078e0037 */
[----:B------:R-:W2:Y:S01]  /*3690*/  MUFU.EX2 R61, R61 ;  /* 0x0000003d003d7308 */ /* 0x000ea20000000800 */
[----:B-1----:R-:W-:-:S01]  /*36a0*/  FADD.FTZ R6, R60, R57 ;  /* 0x000000393c067221 */ /* 0x002fc20000010000 */
[----:B------:R-:W-:-:S06]  /*36b0*/  IMAD.MOV.U32 R34, RZ, RZ, R55 ;  /* 0x000000ffff227224 */ /* 0x000fcc00078e0037 */
        /* <DEDUP_REMOVED lines=15> */
[----:B0-----:R-:W-:-:S01]  /*37b0*/  FADD.FTZ R8, R71, R8 ;  /* 0x0000000847087221 */ /* 0x001fc20000010000 */
[----:B------:R-:W-:-:S04]  /*37c0*/  F2FP.SATFINITE.E4M3.F32.PACK_AB_MERGE_C R70, R71, R70, RZ ;  /* 0x000000464746723e */ /* 0x000fc800048070ff */
[----:B------:R-:W-:Y:S01]  /*37d0*/  F2FP.SATFINITE.E4M3.F32.PACK_AB_MERGE_C R147, R27, R26, R70 ;  /* 0x0000001a1b93723e */ /* 0x000fe20004807046 */
[----:B------:R-:W-:Y:S01]  /*37e0*/  IMAD.MOV.U32 R27, RZ, RZ, R55 ;  /* 0x000000ffff1b7224 */ /* 0x000fe200078e0037 */
[----:B------:R-:W0:Y:S01]  /*37f0*/  MUFU.EX2 R68, R68 ;  /* 0x0000004400447308 */ /* 0x000e220000000800 */
[----:B--2---:R-:W-:-:S01]  /*3800*/  FADD.FTZ R11, R43, R6 ;  /* 0x000000062b0b7221 */ /* 0x004fc20000010000 */
[----:B------:R-:W-:-:S06]  /*3810*/  IMAD.MOV.U32 R26, RZ, RZ, R55 ;  /* 0x000000ffff1a7224 */ /* 0x000fcc00078e0037 */
        /* <DEDUP_REMOVED lines=8> */
[----:B------:R1:W3:Y:S01]  /*38a0*/  MUFU.EX2 R7, R52 ;  /* 0x0000003400077308 */ /* 0x0002e20000000800 */
[----:B0-----:R-:W-:-:S07]  /*38b0*/  FADD.FTZ R6, R50, R13 ;  /* 0x0000000d32067221 */ /* 0x001fce0000010000 */
[----:B------:R-:W0:Y:S01]  /*38c0*/  MUFU.EX2 R49, R49 ;  /* 0x0000003100317308 */ /* 0x000e220000000800 */
[C---:B--2---:R-:W-:Y:S01]  /*38d0*/  F2FP.SATFINITE.E4M3.F32.PACK_AB_MERGE_C R47, R76.reuse, R47, RZ ;  /* 0x0000002f4c2f723e */ /* 0x044fe200048070ff */
[----:B------:R-:W-:Y:S01]  /*38e0*/  FADD.FTZ R76, R76, R11 ;  /* 0x0000000b4c4c7221 */ /* 0x000fe20000010000 */
[----:B-1----:R-:W-:Y:S02]  /*38f0*/  IMAD.MOV.U32 R52, RZ, RZ, R55 ;  /* 0x000000ffff347224 */ /* 0x002fe400078e0037 */
[----:B------:R-:W-:Y:S01]  /*3900*/  F2FP.SATFINITE.E4M3.F32.PACK_AB_MERGE_C R148, R68, R43, R47 ;  /* 0x0000002b4494723e */ /* 0x000fe2000480702f */
[----:B------:R-:W-:Y:S01]  /*3910*/  IMAD.MOV.U32 R47, RZ, RZ, R55 ;  /* 0x000000ffff2f7224 */ /* 0x000fe200078e0037 */
[----:B------:R-:W-:Y:S01]  /*3920*/  MOV R43, R55 ;  /* 0x00000037002b7202 */ /* 0x000fe20000000f00 */
[----:B------:R-:W1:Y:S01]  /*3930*/  MUFU.EX2 R54, R54 ;  /* 0x0000003600367308 */ /* 0x000e620000000800 */
[C---:B---3--:R-:W-:Y:S01]  /*3940*/  F2FP.SATFINITE.E4M3.F32.PACK_AB_MERGE_C R50, R7.reuse, R50, RZ ;  /* 0x000000320732723e */ /* 0x048fe200048070ff */
[----:B------:R-:W-:-:S03]  /*3950*/  FADD.FTZ R7, R7, R6 ;  /* 0x0000000607077221 */ /* 0x000fc60000010000 */
[----:B------:R-:W-:Y:S01]  /*3960*/  F2FP.SATFINITE.E4M3.F32.PACK_AB_MERGE_C R149, R86, R63, R50 ;  /* 0x0000003f5695723e */ /* 0x000fe20004807032 */
[----:B------:R-:W-:Y:S02]  /*3970*/  IMAD.MOV.U32 R50, RZ, RZ, R55 ;  /* 0x000000ffff327224 */ /* 0x000fe400078e0037 */
        /* <DEDUP_REMOVED lines=10> */
[----:B-1----:R-:W-:Y:S01]  /*3a20*/  F2FP.SATFINITE.E4M3.F32.PACK_AB_MERGE_C R6, R46, R45, RZ ;  /* 0x0000002d2e06723e */ /* 0x002fe200048070ff */
[----:B------:R-:W-:-:S03]  /*3a30*/  FADD.FTZ R45, R45, R8 ;  /* 0x000000082d2d7221 */ /* 0x000fc60000010000 */
[----:B------:R-:W-:Y:S01]  /*3a40*/  F2FP.SATFINITE.E4M3.F32.PACK_AB_MERGE_C R150, R44, R49, R6 ;  /* 0x000000312c96723e */ /* 0x000fe20004807006 */
[----:B------:R-:W-:-:S01]  /*3a50*/  FADD.FTZ R6, R46, R45 ;  /* 0x0000002d2e067221 */ /* 0x000fc20000010000 */
[--C-:B------:R-:W-:Y:S02]  /*3a60*/  IMAD.MOV.U32 R49, RZ, RZ, R55.reuse ;  /* 0x000000ffff317224 */ /* 0x100fe400078e0037 */
[--C-:B------:R-:W-:Y:S02]  /*3a70*/  IMAD.MOV.U32 R46, RZ, RZ, R55.reuse ;  /* 0x000000ffff2e7224 */ /* 0x100fe400078e0037 */
[--C-:B------:R-:W-:Y:S02]  /*3a80*/  IMAD.MOV.U32 R45, RZ, RZ, R55.reuse ;  /* 0x000000ffff2d7224 */ /* 0x100fe400078e0037 */
[----:B------:R-:W-:Y:S01]  /*3a90*/  IMAD.MOV.U32 R44, RZ, RZ, R55 ;  /* 0x000000ffff2c7224 */ /* 0x000fe200078e0037 */
[----:B0-----:R-:W-:Y:S01]  /*3aa0*/  F2FP.SATFINITE.E4M3.F32.PACK_AB_MERGE_C R7, R39, R56, RZ ;  /* 0x000000382707723e */ /* 0x001fe200048070ff */
[----:B------:R-:W-:-:S03]  /*3ab0*/  FADD.FTZ R56, R56, R5 ;  /* 0x0000000538387221 */ /* 0x000fc60000010000 */
[----:B------:R-:W-:Y:S01]  /*3ac0*/  F2FP.SATFINITE.E4M3.F32.PACK_AB_MERGE_C R151, R9, R54, R7 ;  /* 0x000000360997723e */ /* 0x000fe20004807007 */
[----:B------:R-:W-:-:S01]  /*3ad0*/  FADD.FTZ R5, R39, R56 ;  /* 0x0000003827057221 */ /* 0x000fc20000010000 */
        /* <DEDUP_REMOVED lines=21> */
[----:B------:R-:W-:Y:S01]  /*3c30*/  UIADD3 UR21, UR52, -0x2, URZ ;  /* 0xfffffffe34157890 */ /* 0x000fe2000fffe03f */
[----:B------:R-:W-:Y:S01]  /*3c40*/  UMOV UR20, UR43 ;  /* 0x0000002b00147c82 */ /* 0x000fe20008000000 */
[----:B------:R-:W-:-:S10]  /*3c50*/  UMOV UR19, UR44 ;  /* 0x0000002c00137c82 */ /* 0x000fd40008000000 */
.L_x_13103:
[----:B------:R-:W-:-:S04]  /*3c60*/  UISETP.NE.AND UP0, UPT, UR19, 0x1, UPT ;  /* 0x000000011300788c */ /* 0x000fc8000bf05270 */
[----:B------:R-:W-:-:S04]  /*3c70*/  USEL UR43, URZ, 0x1, UP0 ;  /* 0x000000013f2b7887 */ /* 0x000fc80008000000 */
[----:B------:R-:W-:Y:S01]  /*3c80*/  ULOP3.LUT UR43, UR20, UR43, URZ, 0x3c, !UPT ;  /* 0x0000002b142b7292 */ /* 0x000fe2000f8e3c3f */
[----:B------:R-:W-:Y:S11]  /*3c90*/  @!P0 BRA `(.L_x_13093) ;  /* 0x0000000000048947 */ /* 0x000ff60003800000 */
[----:B------:R-:W-:Y:S01]  /*3ca0*/  BPT.TRAP 0x1 ;  /* 0x000000040000795c */ /* 0x000fe20000300000 */
.L_x_13093:
        /* <DEDUP_REMOVED lines=12> */
.L_x_13094:
[----:B-1----:R-:W-:Y:S05]  /*3d70*/  @P1 BRA `(.L_x_13095) ;  /* 0x0000000000081947 */ /* 0x002fea0003800000 */
[----:B------:R-:W1:Y:S02]  /*3d80*/  SYNCS.PHASECHK.TRANS64.TRYWAIT P1, [UR18+0x13230], R3 ;  /* 0x01323003ff0075a7 */ /* 0x000e640008020152 */
[----:B-1----:R-:W-:Y:S05]  /*3d90*/  @!P1 BRA `(.L_x_13096) ;  /* 0x0000008400509947 */ /* 0x002fea0003800000 */
.L_x_13095:
[----:B------:R-:W-:Y:S01]  /*3da0*/  R2UR UR22, R0 ;  /* 0x00000000001672ca */ /* 0x000fe200000e0000 */
[----:B------:R-:W-:Y:S01]  /*3db0*/  WARPGROUP.ARRIVE ;  /* 0x00000000000079c5 */ /* 0x000fe20000000000 */
[----:B------:R-:W-:Y:S01]  /*3dc0*/  UMOV UR39, 0x80000020 ;  /* 0x8000002000277882 */ /* 0x000fe20000000000 */
[----:B------:R-:W-:Y:S01]  /*3dd0*/  UMOV UR8, UR36 ;  /* 0x0000002400087c82 */ /* 0x000fe20008000000 */
[----:B------:R-:W-:Y:S01]  /*3de0*/  UMOV UR9, UR37 ;  /* 0x0000002500097c82 */ /* 0x000fe20008000000 */
[----:B------:R-:W-:Y:S01]  /*3df0*/  UMOV UR11, 0x80000020 ;  /* 0x80000020000b7882 */ /* 0x000fe20000000000 */
[----:B------:R-:W-:Y:S01]  /*3e00*/  UMOV UR12, UR36 ;  /* 0x00000024000c7c82 */ /* 0x000fe20008000000 */
[----:B------:R-:W-:Y:S01]  /*3e10*/  UMOV UR13, UR37 ;  /* 0x00000025000d7c82 */ /* 0x000fe20008000000 */
[----:B------:R-:W-:Y:S01]  /*3e20*/  UMOV UR15, 0x80000020 ;  /* 0x80000020000f7882 */ /* 0x000fe20000000000 */
[----:B------:R-:W-:-:S04]  /*3e30*/  UMOV UR7, 0x80000020 ;  /* 0x8000002000077882 */ /* 0x000fc80000000000 */
[----:B------:R-:W-:-:S04]  /*3e40*/  UIMAD UR22, UR44, 0x280, UR22 ;  /* 0x000002802c1678a4 */ /* 0x000fc8000f8e0216 */
[----:B------:R-:W-:Y:S02]  /*3e50*/  UIADD3 UR10, UR22, 0x80, URZ ;  /* 0x00000080160a7890 */ /* 0x000fe4000fffe03f */
[----:B------:R-:W-:Y:S02]  /*3e60*/  UIADD3 UR14, UR22, 0x100, URZ ;  /* 0x00000100160e7890 */ /* 0x000fe4000fffe03f */
[----:B------:R-:W-:Y:S01]  /*3e70*/  UMOV UR38, UR22 ;  /* 0x0000001600267c82 */ /* 0x000fe20008000000 */
[----:B------:R-:W-:Y:S01]  /*3e80*/  UIADD3 UR6, UR22, 0x200, URZ ;  /* 0x0000020016067890 */ /* 0x000fe2000fffe03f */
        /* <DEDUP_REMOVED lines=49> */
.L_x_13097:
[----:B------:R-:W-:Y:S01]  /*41a0*/  ULEA UR9, UR19, UR17, 0x3 ;  /* 0x0000001113097291 */ /* 0x000fe2000f8e183f */
[----:B01----:R-:W-:-:S05]  /*41b0*/  IMAD.U32 R3, RZ, RZ, UR20 ;  /* 0x00000014ff037e24 */ /* 0x003fca000f8e00ff */
[----:B------:R-:W-:-:S04]  /*41c0*/  SHF.L.U32 R3, R3, 0x1f, RZ ;  /* 0x0000001f03037819 */ /* 0x000fc800000006ff */
[----:B------:R0:W1:Y:S01]  /*41d0*/  SYNCS.PHASECHK.TRANS64.TRYWAIT P1, [UR9+0x13250], R3 ;  /* 0x01325003ff0075a7 */ /* 0x0000620008020149 */
[----:B------:R-:W-:Y:S05]  /*41e0*/  @!P0 BRA `(.L_x_13098) ;  /* 0x0000000000048947 */ /* 0x000fea0003800000 */
[----:B------:R-:W-:Y:S01]  /*41f0*/  BPT.TRAP 0x1 ;  /* 0x000000040000795c */ /* 0x000fe20000300000 */
.L_x_13098:
[----:B-1----:R-:W-:Y:S05]  /*4200*/  @P1 BRA `(.L_x_13099) ;  /* 0x0000000000081947 */ /* 0x002fea0003800000 */
[----:B------:R-:W1:Y:S02]  /*4210*/  SYNCS.PHASECHK.TRANS64.TRYWAIT P1, [UR9+0x13250], R3 ;  /* 0x01325003ff0075a7 */ /* 0x000e640008020149 */
[----:B-1----:R-:W-:Y:S05]  /*4220*/  @!P1 BRA `(.L_x_13100) ;  /* 0x0000008000449947 */ /* 0x002fea0003800000 */
.L_x_13099:
        /* <DEDUP_REMOVED lines=8> */
[----:B------:R-:W-:Y:S01]  /*42b0*/  QGMMA.64x64x32.F32.E4M3.E4M3 R24, R152, gdesc[UR4], R24, gsb0 ;  /* 0x00e0000498187df3 */ /* 0x000fe20008000818 */
[----:B------:R-:W-:Y:S01]  /*42c0*/  UIADD3 UR6, UR8, 0x80, URZ ;  /* 0x0000008008067890 */ /* 0x000fe2000fffe03f */
[----:B------:R-:W-:Y:S01]  /*42d0*/  UMOV UR7, 0xc0000010 ;  /* 0xc000001000077882 */ /* 0x000fe20000000000 */
[----:B------:R-:W-:Y:S02]  /*42e0*/  WARPGROUP.DEPBAR.LE gsb0, 0x0 ;  /* 0x00008000000079c5 */ /* 0x000fe40000010000 */
[----:B------:R-:W-:-:S06]  /*42f0*/  WARPGROUP.ARRIVE ;  /* 0x00000000000079c5 */ /* 0x000fcc0000000000 */
        /* <DEDUP_REMOVED lines=8> */
[----:B------:R-:W-:Y:S01]  /*4380*/  UIADD3 UR8, UR8, 0x200, URZ ;  /* 0x0000020008087890 */ /* 0x000fe2000fffe03f */
[----:B------:R-:W-:Y:S02]  /*4390*/  WARPGROUP.DEPBAR.LE gsb0, 0x0 ;  /* 0x00008000000079c5 */ /* 0x000fe40000010000 */
[----:B------:R-:W-:-:S06]  /*43a0*/  WARPGROUP.ARRIVE ;  /* 0x00000000000079c5 */ /* 0x000fcc0000000000 */
[----:B------:R-:W-:Y:S01]  /*43b0*/  QGMMA.64x64x32.F32.E4M3.E4M3 R24, R144, gdesc[UR4], R24, gsb0 ;  /* 0x00e0000490187df3 */ /* 0x000fe20008000818 */
[----:B------:R-:W-:Y:S01]  /*43c0*/  UMOV UR6, UR8 ;  /* 0x0000000800067c82 */ /* 0x000fe20008000000 */
[----:B------:R-:W-:Y:S01]  /*43d0*/  UMOV UR7, 0xc0000010 ;  /* 0xc000001000077882 */ /* 0x000fe20000000000 */
[----:B------:R-:W-:Y:S02]  /*43e0*/  WARPGROUP.DEPBAR.LE gsb0, 0x0 ;  /* 0x00008000000079c5 */ /* 0x000fe40000010000 */
[----:B------:R-:W-:-:S06]  /*43f0*/  WARPGROUP.ARRIVE ;  /* 0x00000000000079c5 */ /* 0x000fcc0000000000 */
[----:B------:R-:W-:Y:S03]  /*4400*/  QGMMA.64x64x32.F32.E4M3.E4M3 R24, R148, gdesc[UR4], R24, gsb0 ;  /* 0x00e0000494187df3 */ /* 0x000fe60008000818 */
[----:B------:R-:W-:Y:S02]  /*4410*/  WARPGROUP.DEPBAR.LE gsb0, 0x0 ;  /* 0x00008000000079c5 */ /* 0x000fe40000010000 */
[----:B------:R-:W-:Y:S05]  /*4420*/  @!P0 BRA `(.L_x_13101) ;  /* 0x0000000000048947 */ /* 0x000fea0003800000 */
[----:B------:R-:W-:Y:S01]  /*4430*/  BPT.TRAP 0x1 ;  /* 0x000000040000795c */ /* 0x000fe20000300000 */
.L_x_13101:
[----:B-1----:R-:W-:Y:S01]  /*4440*/  FMNMX.FTZ R4, R120, R7, !PT ;  /* 0x0000000778047209 */ /* 0x002fe20007810000 */
[----:B------:R-:W-:Y:S01]  /*4450*/  UIADD3 UR18, UR18, 0x13240, URZ ;  /* 0x0001324012127890 */ /* 0x000fe2000fffe03f */
[----:B------:R-:W-:Y:S02]  /*4460*/  FMNMX.FTZ R8, R122, R9, !PT ;  /* 0x000000097a087209 */ /* 0x000fe40007810000 */
[----:B0-----:R-:W-:Y:S01]  /*4470*/  FMNMX.FTZ R3, R121, R4, !PT ;  /* 0x0000000479037209 */ /* 0x001fe20007810000 */
[----:B------:R-:W-:Y:S01]  /*4480*/  UPRMT UR18, UR16, 0x654, UR18 ;  /* 0x0000065410127896 */ /* 0x000fe20008000012 */
[----:B------:R-:W-:Y:S02]  /*4490*/  FMNMX.FTZ R11, R123, R8, !PT ;  /* 0x000000087b0b7209 */ /* 0x000fe40007810000 */
[----:B------:R-:W-:Y:S02]  /*44a0*/  FMNMX.FTZ R4, R124, R3, !PT ;  /* 0x000000037c047209 */ /* 0x000fe40007810000 */
[----:B------:R-:W-:-:S02]  /*44b0*/  FMNMX.FTZ R8, R126, R11, !PT ;  /* 0x0000000b7e087209 */ /* 0x000fc40007810000 */
[----:B------:R-:W-:Y:S02]  /*44c0*/  FMNMX.FTZ R3, R125, R4, !PT ;  /* 0x000000047d037209 */ /* 0x000fe40007810000 */
[----:B------:R-:W-:Y:S01]  /*44d0*/  FMNMX.FTZ R11, R127, R8, !PT ;  /* 0x000000087f0b7209 */ /* 0x000fe20007810000 */
[----:B------:R-:W-:Y:S01]  /*44e0*/  SYNCS.ARRIVE.TRANS64.RED.A1T0 RZ, [UR18], RZ ;  /* 0x000000ffffff79a7 */ /* 0x000fe20008100412 */
        /* <DEDUP_REMOVED lines=82> */
[----:B------:R-:W-:Y:S02]  /*4a10*/  FADD.FTZ R9, -R4, R9 ;  /* 0x0000000904097221 */ /* 0x000fe40000010100 */
[----:B------:R-:W-:Y:S02]  /*4a20*/  FMUL.FTZ R7, R7, UR50 ;  /* 0x0000003207077c20 */ /* 0x000fe40008410000 */
[----:B------:R-:W-:Y:S01]  /*4a30*/  FMUL.FTZ R8, R9, UR50 ;  /* 0x0000003209087c20 */ /* 0x000fe20008410000 */
[----:B------:R-:W-:-:S03]  /*4a40*/  FFMA.FTZ R9, R3, R12, -8 ;  /* 0xc100000003097423 */ /* 0x000fc6000001000c */
[----:B------:R-:W-:Y:S01]  /*4a50*/  MUFU.EX2 R7, R7 ;  /* 0x0000000700077308 */ /* 0x000fe20000000800 */
        /* <DEDUP_REMOVED lines=41> */
[----:B------:R-:W-:Y:S01]  /*4cf0*/  FFMA.FTZ R69, R4, R121, -8 ;  /* 0xc100000004457423 */ /* 0x000fe20000010079 */
[----:B------:R-:W-:Y:S03]  /*4d00*/  MUFU.EX2 R8, R8 ;  /* 0x0000000800087308 */ /* 0x000fe60000000800 */
        /* <DEDUP_REMOVED lines=49> */
[----:B------:R-:W-:-:S04]  /*5020*/  FFMA.FTZ R69, R71, UR50, -R69 ;  /* 0x0000003247457c23 */ /* 0x000fc80008010845 */
        /* <DEDUP_REMOVED lines=152> */
.L_x_13102:
        /* <DEDUP_REMOVED lines=78> */
[----:B------:R-:W-:Y:S01]  /*5e90*/  IMAD.MOV.U32 R9, RZ, RZ, R4 ;  /* 0x000000ffff097224 */ /* 0x000fe200078e0004 */
[----:B------:R-:W-:Y:S01]  /*5ea0*/  F2FP.SATFINITE.E4M3.F32.PACK_AB_MERGE_C R149, R59, R58, R62 ;  /* 0x0000003a3b95723e */ /* 0x000fe2000480703e */
[----:B------:R-:W-:Y:S01]  /*5eb0*/  IMAD.MOV.U32 R7, RZ, RZ, R3 ;  /* 0x000000ffff077224 */ /* 0x000fe200078e0003 */
[----:B------:R-:W-:Y:S01]  /*5ec0*/  F2FP.SATFINITE.E4M3.F32.PACK_AB_MERGE_C R151, R67, R66, R70 ;  /* 0x000000424397723e */ /* 0x000fe20004807046 */
[----:B------:R-:W-:Y:S06]  /*5ed0*/  @P1 BRA `(.L_x_13103) ;  /* 0xffffffdc00601947 */ /* 0x000fec000383ffff */
.L_x_13092:
[----:B------:R-:W-:Y:S06]  /*5ee0*/  BAR.ARV 0x8, 0x200 ;  /* 0x0208000000007b1d */ /* 0x000fec0000002000 */
[----:B------:R-:W-:Y:S05]  /*5ef0*/  @!P0 BRA `(.L_x_13104) ;  /* 0x0000000000048947 */ /* 0x000fea0003800000 */
[----:B------:R-:W-:Y:S01]  /*5f00*/  BPT.TRAP 0x1 ;  /* 0x000000040000795c */ /* 0x000fe20000300000 */
.L_x_13104:
[----:B------:R-:W0:Y:S01]  /*5f10*/  S2UR UR5, SR_CgaCtaId ;  /* 0x00000000000579c3 */ /* 0x000e220000008800 */
[----:B------:R-:W-:Y:S01]  /*5f20*/  UMOV UR4, 0x400 ;  /* 0x0000040000047882 */ /* 0x000fe20000000000 */
[----:B------:R-:W-:-:S04]  /*5f30*/  MOV R0, UR43 ;  /* 0x0000002b00007c02 */ /* 0x000fc80008000f00 */
[----:B------:R-:W-:Y:S01]  /*5f40*/  SHF.L.U32 R0, R0, 0x1f, RZ ;  /* 0x0000001f00007819 */ /* 0x000fe200000006ff */
[----:B0-----:R-:W-:-:S04]  /*5f50*/  ULEA UR4, UR5, UR4, 0x18 ;  /* 0x0000000405047291 */ /* 0x001fc8000f8ec03f */
[----:B------:R-:W-:-:S09]  /*5f60*/  ULEA UR6, UR44, UR4, 0x3 ;  /* 0x000000042c067291 */ /* 0x000fd2000f8e183f */
[----:B------:R0:W1:Y:S01]  /*5f70*/  SYNCS.PHASECHK.TRANS64.TRYWAIT P1, [UR6+0x13250], R0 ;  /* 0x01325000ff0075a7 */ /* 0x0000620008020146 */
[----:B------:R-:W-:Y:S05]  /*5f80*/  @!P0 BRA `(.L_x_13105) ;  /* 0x0000000000048947 */ /* 0x000fea0003800000 */
[----:B------:R-:W-:Y:S01]  /*5f90*/  BPT.TRAP 0x1 ;  /* 0x000000040000795c */ /* 0x000fe20000300000 */
.L_x_13105:
[----:B-1----:R-:W-:Y:S05]  /*5fa0*/  @P1 BRA `(.L_x_13106) ;  /* 0x0000000000081947 */ /* 0x002fea0003800000 */
[----:B------:R-:W1:Y:S02]  /*5fb0*/  SYNCS.PHASECHK.TRANS64.TRYWAIT P1, [UR6+0x13250], R0 ;  /* 0x01325000ff0075a7 */ /* 0x000e640008020146 */
[----:B-1----:R-:W-:Y:S05]  /*5fc0*/  @!P1 BRA `(.L_x_13107) ;  /* 0x0000006000f49947 */ /* 0x002fea0003800000 */
.L_x_13106:
[----:B------:R-:W-:Y:S01]  /*5fd0*/  ULDC.64 UR8, c[0x0][0x9a0] ;  /* 0x0002680000087ab9 */ /* 0x000fe20000000a00 */
[----:B------:R-:W-:Y:S01]  /*5fe0*/  UIADD3 UR7, UR4, 0x1000, URZ ;  /* 0x0000100004077890 */ /* 0x000fe2000fffe03f */
[----:B------:R-:W-:Y:S01]  /*5ff0*/  WARPGROUP.ARRIVE ;  /* 0x00000000000079c5 */ /* 0x000fe20000000000 */
[----:B------:R-:W-:Y:S01]  /*6000*/  UISETP.NE.U32.AND UP0, UPT, UR8, URZ, UPT ;  /* 0x0000003f0800728c */ /* 0x000fe2000bf05070 */
[----:B-1----:R-:W-:Y:S01]  /*6010*/  IMAD.MOV.U32 R7, RZ, RZ, 0x3f800000 ;  /* 0x3f800000ff077424 */ /* 0x002fe200078e00ff */
[----:B------:R-:W-:Y:S02]  /*6020*/  USHF.R.U32.HI UR7, URZ, 0x4, UR7 ;  /* 0x000000043f077899 */ /* 0x000fe40008011607 */
[----:B------:R-:W-:Y:S02]  /*6030*/  UISETP.NE.AND.EX UP0, UPT, UR9, URZ, UPT, UP0 ;  /* 0x0000003f0900728c */ /* 0x000fe4000bf05300 */
[----:B------:R-:W-:-:S04]  /*6040*/  ULOP3.LUT UR7, UR7, 0x3fff, URZ, 0xc0, !UPT ;  /* 0x00003fff07077892 */ /* 0x000fc8000f8ec03f */
[----:B------:R-:W-:Y:S01]  /*6050*/  ULOP3.LUT UR14, UR7, 0x10000, URZ, 0xfc, !UPT ;  /* 0x00010000070e7892 */ /* 0x000fe2000f8efc3f */
[----:B------:R-:W-:-:S04]  /*6060*/  PLOP3.LUT P1, PT, PT, PT, UP0, 0x80, 0x0 ;  /* 0x000000000000781c */ /* 0x000fc80003f2f008 */
[----:B------:R-:W-:Y:S01]  /*6070*/  @UP0 USHF.R.S32.HI UR7, URZ, 0x1f, UR49 ;  /* 0x0000001f3f070899 */ /* 0x000fe20008011431 */
[----:B------:R-:W-:Y:S01]  /*6080*/  @UP0 ULDC.64 UR10, c[0x0][0x9c8] ;  /* 0x00027200000a0ab9 */ /* 0x000fe20000000a00 */
[----:B------:R-:W-:Y:S02]  /*6090*/  @UP0 UIADD3 UR15, -UR49, URZ, URZ ;  /* 0x0000003f310f0290 */ /* 0x000fe4000fffe13f */
[----:B------:R-:W-:Y:S02]  /*60a0*/  @UP0 UIMAD UR7, UR7, UR10, URZ ;  /* 0x0000000a070702a4 */ /* 0x000fe4000f8e023f */
[----:B------:R-:W-:Y:S02]  /*60b0*/  @UP0 UIMAD.WIDE.U32 UR12, UR49, UR10, URZ ;  /* 0x0000000a310c02a5 */ /* 0x000fe4000f8e003f */
[----:B------:R-:W-:Y:S02]  /*60c0*/  @UP0 UIMAD UR10, UR49, UR11, UR7 ;  /* 0x0000000b310a02a4 */ /* 0x000fe4000f8e0207 */
[----:B------:R-:W-:-:S02]  /*60d0*/  UIMAD UR7, UR44, 0x280, UR14 ;  /* 0x000002802c0778a4 */ /* 0x000fc4000f8e020e */
[----:B------:R-:W-:Y:S01]  /*60e0*/  @UP0 UIADD3 UR13, UR13, UR10, URZ ;  /* 0x0000000a0d0d0290 */ /* 0x000fe2000fffe03f */
[----:B------:R-:W-:Y:S01]  /*60f0*/  UMOV UR11, 0xc0000010 ;  /* 0xc0000010000b7882 */ /* 0x000fe20000000000 */
[----:B------:R-:W-:-:S03]  /*6100*/  @UP0 ULDC UR16, c[0x0][0xc44] ;  /* 0x0003110000100ab9 */ /* 0x000fc60000000800 */
[----:B------:R-:W-:Y:S01]  /*6110*/  UMOV UR10, UR7 ;  /* 0x00000007000a7c82 */ /* 0x000fe20008000000 */
[----:B------:R-:W-:Y:S01]  /*6120*/  @UP0 UIMAD UR15, UR16, UR15, UR48 ;  /* 0x0000000f100f02a4 */ /* 0x000fe2000f8e0230 */
[----:B------:R-:W-:Y:S02]  /*6130*/  QGMMA.64x64x32.F32.E4M3.E4M3 R24, R152, gdesc[UR8], R24, gsb0 ;  /* 0x00e0000898187df3 */ /* 0x000fe40008000818 */
[----:B------:R-:W-:Y:S01]  /*6140*/  @UP0 ULDC.64 UR16, c[0x0][0x9d0] ;  /* 0x0002740000100ab9 */ /* 0x000fe20000000a00 */
[----:B------:R-:W-:Y:S02]  /*6150*/  @UP0 USHF.R.S32.HI UR14, URZ, 0x1f, UR15 ;  /* 0x0000001f3f0e0899 */ /* 0x000fe4000801140f */
[----:B------:R-:W-:Y:S02]  /*6160*/  @UP0 UIMAD.WIDE.U32 UR10, UR15, UR16, UR12 ;  /* 0x000000100f0a02a5 */ /* 0x000fe4000f8e000c */
[----:B------:R-:W-:Y:S02]  /*6170*/  @UP0 UIMAD UR14, UR14, UR16, URZ ;  /* 0x000000100e0e02a4 */ /* 0x000fe4000f8e023f */
[----:B------:R-:W-:-:S02]  /*6180*/  @UP0 ULEA UR8, UP1, UR10, UR8, 0x2 ;  /* 0x000000080a080291 */ /* 0x000fc4000f82103f */
[----:B------:R-:W-:-:S04]  /*6190*/  @UP0 UIMAD UR14, UR15, UR17, UR14 ;  /* 0x000000110f0e02a4 */ /* 0x000fc8000f8e020e */
[----:B------:R-:W-:Y:S01]  /*61a0*/  @UP0 UIADD3 UR11, UR11, UR14, URZ ;  /* 0x0000000e0b0b0290 */ /* 0x000fe2000fffe03f */
[----:B------:R-:W-:-:S03]  /*61b0*/  IMAD.U32 R8, RZ, RZ, UR8 ;  /* 0x00000008ff087e24 */ /* 0x000fc6000f8e00ff */
[----:B------:R-:W-:-:S06]  /*61c0*/  @UP0 ULEA.HI.X UR9, UR10, UR9, UR11, 0x2, UP1 ;  /* 0x000000090a090291 */ /* 0x000fcc00088f140b */
[----:B------:R-:W-:Y:S01]  /*61d0*/  IMAD.U32 R9, RZ, RZ, UR9 ;  /* 0x00000009ff097e24 */ /* 0x000fe2000f8e00ff */
[----:B------:R-:W-:-:S04]  /*61e0*/  UIADD3 UR10, UR7, 0x80, URZ ;  /* 0x00000080070a7890 */ /* 0x000fc8000fffe03f */
[----:B------:R1:W2:Y:S01]  /*61f0*/  @P1 LDG.E R7, desc[UR40][R8.64] ;  /* 0x0000002808071981 */ /* 0x0002a2000c1e1900 */
        /* <DEDUP_REMOVED lines=11> */
[----:B------:R-:W3:Y:S04]  /*62b0*/  SHFL.BFLY PT, R11, R6, 0x2, 0x1f ;  /* 0x0c401f00060b7f89 */ /* 0x000ee800000e0000 */
[----:B-1----:R-:W1:Y:S01]  /*62c0*/  SHFL.BFLY PT, R8, R5, 0x2, 0x1f ;  /* 0x0c401f0005087f89 */ /* 0x002e6200000e0000 */
[----:B------:R-:W-:Y:S02]  /*62d0*/  WARPGROUP.DEPBAR.LE gsb0, 0x0 ;  /* 0x00008000000079c5 */ /* 0x000fe40000010000 */
[----:B------:R-:W-:-:S06]  /*62e0*/  WARPGROUP.ARRIVE ;  /* 0x00000000000079c5 */ /* 0x000fcc0000000000 */
[----:B------:R-:W-:Y:S01]  /*62f0*/  QGMMA.64x64x32.F32.E4M3.E4M3 R24, R144, gdesc[UR8], R24, gsb0 ;  /* 0x00e0000890187df3 */ /* 0x000fe20008000818 */
[----:B---3--:R-:W-:-:S01]  /*6300*/  FADD.FTZ R11, R11, R6 ;  /* 0x000000060b0b7221 */ /* 0x008fc20000010000 */
[----:B------:R-:W-:Y:S01]  /*6310*/  UIADD3 UR8, UR7, 0x200, URZ ;  /* 0x0000020007087890 */ /* 0x000fe2000fffe03f */
[----:B-1----:R-:W-:-:S01]  /*6320*/  FADD.FTZ R8, R8, R5 ;  /* 0x0000000508087221 */ /* 0x002fc20000010000 */
[----:B------:R-:W-:Y:S02]  /*6330*/  UMOV UR11, 0xc0000010 ;  /* 0xc0000010000b7882 */ /* 0x000fe40000000000 */
[----:B0-----:R-:W0:Y:S03]  /*6340*/  SHFL.BFLY PT, R0, R11, 0x1, 0x1f ;  /* 0x0c201f000b007f89 */ /* 0x001e2600000e0000 */
[----:B------:R-:W-:Y:S01]  /*6350*/  UMOV UR10, UR8 ;  /* 0x00000008000a7c82 */ /* 0x000fe20008000000 */
[----:B------:R-:W1:Y:S01]  /*6360*/  SHFL.BFLY PT, R9, R8, 0x1, 0x1f ;  /* 0x0c201f0008097f89 */ /* 0x000e6200000e0000 */
[----:B------:R-:W-:-:S02]  /*6370*/  IMAD.MOV.U32 R6, RZ, RZ, RZ ;  /* 0x000000ffff067224 */ /* 0x000fc400078e00ff */
[----:B0-----:R-:W-:Y:S01]  /*6380*/  FADD.FTZ R12, R11, R0 ;  /* 0x000000000b0c7221 */ /* 0x001fe20000010000 */
[----:B-1----:R-:W-:-:S04]  /*6390*/  FADD.FTZ R13, R8, R9 ;  /* 0x00000009080d7221 */ /* 0x002fc80000010000 */
[C---:B------:R-:W-:Y:S01]  /*63a0*/  FSETP.NE.FTZ.AND P1, PT, R12.reuse, RZ, PT ;  /* 0x000000ff0c00720b */ /* 0x040fe20003f35000 */
[----:B------:R-:W-:Y:S01]  /*63b0*/  FMUL.FTZ R14, R12, 0.00390625 ;  /* 0x3b8000000c0e7820 */ /* 0x000fe20000410000 */
[----:B------:R-:W-:Y:S01]  /*63c0*/  FMUL.FTZ R15, R13, 0.00390625 ;  /* 0x3b8000000d0f7820 */ /* 0x000fe20000410000 */
[----:B------:R-:W-:Y:S02]  /*63d0*/  WARPGROUP.DEPBAR.LE gsb0, 0x0 ;  /* 0x00008000000079c5 */ /* 0x000fe40000010000 */
[----:B------:R-:W-:-:S06]  /*63e0*/  WARPGROUP.ARRIVE ;  /* 0x00000000000079c5 */ /* 0x000fcc0000000000 */
[----:B------:R-:W-:Y:S01]  /*63f0*/  QGMMA.64x64x32.F32.E4M3.E4M3 R24, R148, gdesc[UR8], R24, gsb0 ;  /* 0x00e0000894187df3 */ /* 0x000fe20008000818 */
[----:B------:R-:W-:Y:S02]  /*6400*/  FSETP.NE.FTZ.AND P3, PT, R15, RZ, PT ;  /* 0x000000ff0f00720b */ /* 0x000fe40003f75000 */
[----:B------:R-:W-:Y:S01]  /*6410*/  FSETP.NE.FTZ.AND P2, PT, R14, RZ, PT ;  /* 0x000000ff0e00720b */ /* 0x000fe20003f55000 */
[----:B------:R-:W-:Y:S01]  /*6420*/  @P1 MUFU.RCP R6, R12 ;  /* 0x0000000c00061308 */ /* 0x000fe20000001000 */
[----:B------:R-:W-:Y:S01]  /*6430*/  FSETP.NE.FTZ.AND P1, PT, R13, RZ, PT ;  /* 0x000000ff0d00720b */ /* 0x000fe20003f35000 */
[----:B------:R-:W-:-:S08]  /*6440*/  IMAD.MOV.U32 R10, RZ, RZ, RZ ;  /* 0x000000ffff0a7224 */ /* 0x000fd000078e00ff */
        /* <DEDUP_REMOVED lines=18> */
.L_x_13108:
        /* <DEDUP_REMOVED lines=27> */
[----:B------:R-:W3:Y:S01]  /*6720*/  LDC R48, c[0x0][0xbe8] ;  /* 0x0002fa00ff307b82 */ /* 0x000ee20000000800 */
[-C--:B------:R-:W-:Y:S01]  /*6730*/  FMUL.FTZ R36, R52, R11.reuse ;  /* 0x0000000b34247220 */ /* 0x080fe20000410000 */
[-C--:B0-----:R-:W-:Y:S01]  /*6740*/  FMUL.FTZ R6, R30, R56.reuse ;  /* 0x000000381e067220 */ /* 0x081fe20000410000 */
[-C--:B------:R-:W-:Y:S01]  /*6750*/  FMUL.FTZ R7, R26, R56.reuse ;  /* 0x000000381a077220 */ /* 0x080fe20000410000 */
[-C--:B------:R-:W-:Y:S01]  /*6760*/  FMUL.FTZ R40, R53, R11.reuse ;  /* 0x0000000b35287220 */ /* 0x080fe20000410000 */
[----:B------:R-:W-:Y:S01]  /*6770*/  FMUL.FTZ R41, R49, R11 ;  /* 0x0000000b31297220 */ /* 0x000fe20000410000 */
[-C--:B------:R-:W-:Y:S01]  /*6780*/  FMUL.FTZ R25, R39, R56.reuse ;  /* 0x0000003827197220 */ /* 0x080fe20000410000 */
[-C--:B------:R-:W-:Y:S01]  /*6790*/  FMUL.FTZ R26, R35, R56.reuse ;  /* 0x00000038231a7220 */ /* 0x080fe20000410000 */
[----:B------:R-:W-:Y:S01]  /*67a0*/  F2FP.BF16.F32.PACK_AB R6, R6, R7 ;  /* 0x000000070606723e */ /* 0x000fe200000010ff */
[-C--:B------:R-:W-:Y:S01]  /*67b0*/  FMUL.FTZ R30, R42, R56.reuse ;  /* 0x000000382a1e7220 */ /* 0x080fe20000410000 */
[----:B------:R-:W-:Y:S01]  /*67c0*/  LOP3.LUT P0, R7, R57, 0x3, RZ, 0xc0, !PT ;  /* 0x0000000339077812 */ /* 0x000fe2000780c0ff */
[-C--:B------:R-:W-:Y:S01]  /*67d0*/  FMUL.FTZ R11, R31, R56.reuse ;  /* 0x000000381f0b7220 */ /* 0x080fe20000410000 */
[-C--:B------:R-:W-:Y:S01]  /*67e0*/  FMUL.FTZ R35, R54, R56.reuse ;  /* 0x0000003836237220 */ /* 0x080fe20000410000 */
[-C--:B------:R-:W-:Y:S01]  /*67f0*/  FMUL.FTZ R38, R50, R56.reuse ;  /* 0x0000003832267220 */ /* 0x080fe20000410000 */
[-C--:B------:R-:W-:Y:S01]  /*6800*/  FMUL.FTZ R39, R55, R56.reuse ;  /* 0x0000003837277220 */ /* 0x080fe20000410000 */
[----:B------:R-:W-:Y:S01]  /*6810*/  FMUL.FTZ R42, R51, R56 ;  /* 0x00000038332a7220 */ /* 0x000fe20000410000 */
[----:B------:R-:W-:Y:S01]  /*6820*/  F2FP.BF16.F32.PACK_AB R13, R13, R14 ;  /* 0x0000000e0d0d723e */ /* 0x000fe200000010ff */
[----:B------:R-:W-:Y:S01]  /*6830*/  UMOV UR8, UR4 ;  /* 0x0000000400087c82 */ /* 0x000fe20008000000 */
[----:B-1----:R-:W-:Y:S01]  /*6840*/  UMOV UR9, UR7 ;  /* 0x0000000700097c82 */ /* 0x002fe20008000000 */
[----:B------:R-:W-:Y:S01]  /*6850*/  F2FP.BF16.F32.PACK_AB R24, R21, R24 ;  /* 0x000000181518723e */ /* 0x000fe200000010ff */
[-C--:B------:R-:W-:Y:S01]  /*6860*/  FMUL.FTZ R27, R46, R56.reuse ;  /* 0x000000382e1b7220 */ /* 0x080fe20000410000 */
[----:B------:R-:W-:Y:S01]  /*6870*/  ISETP.EQ.OR P0, PT, R7, 0x3, !P0 ;  /* 0x000000030700780c */ /* 0x000fe20004702670 */
[-C--:B------:R-:W-:Y:S01]  /*6880*/  FMUL.FTZ R31, R47, R56.reuse ;  /* 0x000000382f1f7220 */ /* 0x080fe20000410000 */
[----:B------:R-:W-:Y:S01]  /*6890*/  F2FP.BF16.F32.PACK_AB R28, R28, R29 ;  /* 0x0000001d1c1c723e */ /* 0x000fe200000010ff */
[----:B------:R-:W-:Y:S01]  /*68a0*/  FMUL.FTZ R34, R43, R56 ;  /* 0x000000382b227220 */ /* 0x000fe20000410000 */
[----:B------:R-:W-:Y:S01]  /*68b0*/  F2FP.BF16.F32.PACK_AB R33, R32, R33 ;  /* 0x000000212021723e */ /* 0x000fe200000010ff */
[----:B------:R-:W0:Y:S01]  /*68c0*/  LDC R50, c[0x0][0xc38] ;  /* 0x00030e00ff327b82 */ /* 0x000e220000000800 */
[----:B------:R-:W-:Y:S01]  /*68d0*/  F2FP.BF16.F32.PACK_AB R36, R36, R37 ;  /* 0x000000252424723e */ /* 0x000fe200000010ff */
[----:B------:R-:W-:Y:S01]  /*68e0*/  UIADD3 UR7, -UR49, URZ, URZ ;  /* 0x0000003f31077290 */ /* 0x000fe2000fffe13f */
[----:B------:R-:W-:Y:S01]  /*68f0*/  F2FP.BF16.F32.PACK_AB R41, R40, R41 ;  /* 0x000000292829723e */ /* 0x000fe200000010ff */
[----:B------:R-:W-:Y:S01]  /*6900*/  IMAD R49, RZ, RZ, -UR48 ;  /* 0x80000030ff317e24 */ /* 0x000fe2000f8e02ff */
[----:B------:R-:W-:Y:S01]  /*6910*/  F2FP.BF16.F32.PACK_AB R11, R11, R12 ;  /* 0x0000000c0b0b723e */ /* 0x000fe200000010ff */
[----:B------:R-:W-:Y:S01]  /*6920*/  UIADD3 UR6, UR6, 0x13260, URZ ;  /* 0x0001326006067890 */ /* 0x000fe2000fffe03f */
[----:B------:R-:W-:Y:S01]  /*6930*/  F2FP.BF16.F32.PACK_AB R26, R25, R26 ;  /* 0x0000001a191a723e */ /* 0x000fe200000010ff */
[----:B------:R-:W-:Y:S01]  /*6940*/  IMAD.U32 R25, RZ, RZ, UR9 ;  /* 0x00000009ff197e24 */ /* 0x000fe2000f8e00ff */
[----:B------:R-:W-:Y:S01]  /*6950*/  F2FP.BF16.F32.PACK_AB R35, R35, R38 ;  /* 0x000000262323723e */ /* 0x000fe200000010ff */
[----:B------:R-:W-:Y:S01]  /*6960*/  UPRMT UR6, UR5, 0x654, UR6 ;  /* 0x0000065405067896 */ /* 0x000fe20008000006 */
[----:B------:R-:W-:-:S02]  /*6970*/  F2FP.BF16.F32.PACK_AB R42, R39, R42 ;  /* 0x0000002a272a723e */ /* 0x000fc400000010ff */
[----:B------:R-:W-:Y:S02]  /*6980*/  SEL R37, R13, R24, P0 ;  /* 0x000000180d257207 */ /* 0x000fe40000000000 */
[----:B------:R-:W-:Y:S01]  /*6990*/  SEL R32, R24, R13, P0 ;  /* 0x0000000d18207207 */ /* 0x000fe20000000000 */
[----:B------:R-:W-:Y:S01]  /*69a0*/  IMAD.U32 R24, RZ, RZ, UR8 ;  /* 0x00000008ff187e24 */ /* 0x000fe2000f8e00ff */
[----:B------:R-:W-:Y:S01]  /*69b0*/  SEL R39, R28, R33, P0 ;  /* 0x000000211c277207 */ /* 0x000fe20000000000 */
[----:B------:R-:W-:Y:S01]  /*69c0*/  ULDC UR8, c[0x0][0xc44] ;  /* 0x0003110000087ab9 */ /* 0x000fe20000000800 */
[----:B------:R-:W-:Y:S01]  /*69d0*/  SEL R38, R33, R28, P0 ;  /* 0x0000001c21267207 */ /* 0x000fe20000000000 */
[----:B------:R-:W-:Y:S01]  /*69e0*/  UIMAD UR15, UR8, UR7, UR48 ;  /* 0x00000007080f72a4 */ /* 0x000fe2000f8e0230 */
[----:B------:R-:W-:Y:S01]  /*69f0*/  SEL R33, R36, R41, P0 ;  /* 0x0000002924217207 */ /* 0x000fe20000000000 */
[----:B------:R-:W-:Y:S01]  /*6a00*/  SYNCS.ARRIVE.TRANS64.RED.A1T0 RZ, [UR6], RZ ;  /* 0x000000ffffff79a7 */ /* 0x000fe20008100406 */
[----:B------:R-:W-:Y:S01]  /*6a10*/  SEL R36, R41, R36, P0 ;  /* 0x0000002429247207 */ /* 0x000fe20000000000 */
[----:B0-----:R-:W-:Y:S01]  /*6a20*/  IMAD R49, R50, R49, UR47 ;  /* 0x0000002f32317e24 */ /* 0x001fe2000f8e0231 */
[----:B------:R-:W-:Y:S01]  /*6a30*/  SEL R41, R6, R11, P0 ;  /* 0x0000000b06297207 */ /* 0x000fe20000000000 */
[----:B------:R-:W-:Y:S01]  /*6a40*/  USHF.R.S32.HI UR14, URZ, 0x1f, UR15 ;  /* 0x0000001f3f0e7899 */ /* 0x000fe2000801140f */
[----:B------:R-:W-:Y:S01]  /*6a50*/  SEL R40, R11, R6, P0 ;  /* 0x000000060b287207 */ /* 0x000fe20000000000 */
[----:B------:R-:W-:Y:S01]  /*6a60*/  IMAD.WIDE R6, R23, 0x2, R24 ;  /* 0x0000000217067825 */ /* 0x000fe200078e0218 */
[----:B------:R-:W-:Y:S01]  /*6a70*/  F2FP.BF16.F32.PACK_AB R3, R3, R8 ;  /* 0x000000080303723e */ /* 0x000fe200000010ff */
[----:B------:R-:W-:Y:S01]  /*6a80*/  UIMAD UR7, UR14, UR10, URZ ;  /* 0x0000000a0e0772a4 */ /* 0x000fe2000f8e023f */
[----:B------:R-:W-:Y:S01]  /*6a90*/  F2FP.BF16.F32.PACK_AB R10, R9, R10 ;  /* 0x0000000a090a723e */ /* 0x000fe200000010ff */
[----:B------:R-:W-:Y:S01]  /*6aa0*/  UIMAD.WIDE.U32 UR8, UR15, UR10, URZ ;  /* 0x0000000a0f0872a5 */ /* 0x000fe2000f8e003f */
[----:B------:R-:W-:Y:S01]  /*6ab0*/  F2FP.BF16.F32.PACK_AB R15, R15, R20 ;  /* 0x000000140f0f723e */ /* 0x000fe200000010ff */
[----:B------:R-:W-:Y:S01]  /*6ac0*/  UIMAD UR7, UR15, UR11, UR7 ;  /* 0x0000000b0f0772a4 */ /* 0x000fe2000f8e0207 */
[----:B------:R-:W-:Y:S01]  /*6ad0*/  F2FP.BF16.F32.PACK_AB R27, R27, R30 ;  /* 0x0000001e1b1b723e */ /* 0x000fe200000010ff */
[----:B------:R-:W-:Y:S01]  /*6ae0*/  UIMAD UR10, UR16, UR12, URZ ;  /* 0x0000000c100a72a4 */ /* 0x000fe2000f8e023f */
[----:B------:R-:W-:Y:S01]  /*6af0*/  F2FP.BF16.F32.PACK_AB R34, R31, R34 ;  /* 0x000000221f22723e */ /* 0x000fe200000010ff */
[----:B------:R-:W-:Y:S01]  /*6b00*/  UIADD3 UR9, UR9, UR7, URZ ;  /* 0x0000000709097290 */ /* 0x000fe2000fffe03f */
[----:B------:R-:W-:Y:S01]  /*6b10*/  SEL R31, R3, R10, P0 ;  /* 0x0000000a031f7207 */ /* 0x000fe20000000000 */
[----:B------:R-:W-:Y:S01]  /*6b20*/  UIMAD UR10, UR49, UR13, UR10 ;  /* 0x0000000d310a72a4 */ /* 0x000fe2000f8e020a */
[----:B------:R-:W-:Y:S01]  /*6b30*/  SEL R30, R10, R3, P0 ;  /* 0x000000030a1e7207 */ /* 0x000fe20000000000 */
[----:B------:R-:W-:Y:S01]  /*6b40*/  UIMAD.WIDE.U32 UR8, UR49, UR12, UR8 ;  /* 0x0000000c310872a5 */ /* 0x000fe2000f8e0008 */
[----:B------:R-:W-:Y:S01]  /*6b50*/  IADD3 R10, P2, R6, 0x40, RZ ;  /* 0x00000040060a7810 */ /* 0x000fe20007f5e0ff */
[----:B------:R-:W-:Y:S01]  /*6b60*/  ULDC UR7, c[0x0][0xa88] ;  /* 0x0002a20000077ab9 */ /* 0x000fe20000000800 */
[----:B------:R-:W-:Y:S01]  /*6b70*/  SEL R43, R15, R26, P0 ;  /* 0x0000001a0f2b7207 */ /* 0x000fe20000000000 */
[----:B---3--:R-:W-:Y:S01]  /*6b80*/  IMAD R54, R48, UR7, RZ ;  /* 0x0000000730367c24 */ /* 0x008fe2000f8e02ff */
[----:B------:R-:W-:Y:S01]  /*6b90*/  SEL R44, R26, R15, P0 ;  /* 0x0000000f1a2c7207 */ /* 0x000fe20000000000 */
[----:B------:R-:W-:Y:S01]  /*6ba0*/  IMAD.X R11, RZ, RZ, R7, P2 ;  /* 0x000000ffff0b7224 */ /* 0x000fe200010e0607 */
[----:B------:R-:W-:-:S02]  /*6bb0*/  LOP3.LUT R15, R6, 0x380, RZ, 0xc0, !PT ;  /* 0x00000380060f7812 */ /* 0x000fc400078ec0ff */
[----:B------:R-:W-:Y:S02]  /*6bc0*/  IADD3 R21, P1, R6, 0x60, RZ ;  /* 0x0000006006157810 */ /* 0x000fe40007f3e0ff */
[----:B------:R-:W-:Y:S02]  /*6bd0*/  ISETP.NE.AND P2, PT, R48, 0x1, PT ;  /* 0x000000013000780c */ /* 0x000fe40003f45270 */
[----:B------:R-:W-:Y:S02]  /*6be0*/  SEL R45, R27, R34, P0 ;  /* 0x000000221b2d7207 */ /* 0x000fe40000000000 */
[----:B------:R-:W-:Y:S02]  /*6bf0*/  SHF.R.U64 R15, R15, 0x3, RZ ;  /* 0x000000030f0f7819 */ /* 0x000fe400000012ff */
[----:B------:R-:W-:Y:S02]  /*6c00*/  SEL R34, R34, R27, P0 ;  /* 0x0000001b22227207 */ /* 0x000fe40000000000 */
[----:B------:R-:W-:-:S02]  /*6c10*/  LOP3.LUT R8, R21, 0x380, RZ, 0xc0, !PT ;  /* 0x0000038015087812 */ /* 0x000fc400078ec0ff */
[----:B------:R-:W-:Y:S02]  /*6c20*/  SEL R27, R35, R42, P0 ;  /* 0x0000002a231b7207 */ /* 0x000fe40000000000 */
[----:B------:R-:W-:Y:S01]  /*6c30*/  SEL R42, R42, R35, P0 ;  /* 0x000000232a2a7207 */ /* 0x000fe20000000000 */
[----:B------:R-:W0:Y:S01]  /*6c40*/  @P2 LDC R26, c[0x0][0xbec] ;  /* 0x0002fb00ff1a2b82 */ /* 0x000e220000000800 */
[----:B------:R-:W-:Y:S02]  /*6c50*/  IADD3 R35, P3, R6, 0x20, RZ ;  /* 0x0000002006237810 */ /* 0x000fe40007f7e0ff */
[----:B------:R-:W-:Y:S01]  /*6c60*/  LOP3.LUT R14, R15, R6, RZ, 0x3c, !PT ;  /* 0x000000060f0e7212 */ /* 0x000fe200078e3cff */
[--C-:B------:R-:W-:Y:S01]  /*6c70*/  IMAD.MOV.U32 R15, RZ, RZ, R7.reuse ;  /* 0x000000ffff0f7224 */ /* 0x100fe200078e0007 */
[----:B------:R-:W-:Y:S01]  /*6c80*/  SHF.L.U32 R3, R2, 0x3, RZ ;  /* 0x0000000302037819 */ /* 0x000fe200000006ff */
[----:B------:R-:W-:Y:S01]  /*6c90*/  IMAD.X R13, RZ, RZ, R7, P3 ;  /* 0x000000ffff0d7224 */ /* 0x000fe200018e0607 */
[----:B------:R-:W-:Y:S01]  /*6ca0*/  SHF.R.U64 R6, R8, 0x3, RZ ;  /* 0x0000000308067819 */ /* 0x000fe200000012ff */
[----:B------:R-:W1:Y:S01]  /*6cb0*/  @P2 LDC R46, c[0x0][0xbf0] ;  /* 0x0002fc00ff2e2b82 */ /* 0x000e620000000800 */
[----:B------:R-:W-:Y:S01]  /*6cc0*/  MOV R58, R14 ;  /* 0x0000000e003a7202 */ /* 0x000fe20000000f00 */
[----:B------:R-:W-:Y:S01]  /*6cd0*/  IMAD R9, R16, 0x40, R3 ;  /* 0x0000004010097824 */ /* 0x000fe200078e0203 */
[----:B------:R-:W-:-:S02]  /*6ce0*/  LOP3.LUT R8, R6, R21, RZ, 0x3c, !PT ;  /* 0x0000001506087212 */ /* 0x000fc400078e3cff */
[----:B------:R-:W-:Y:S01]  /*6cf0*/  LOP3.LUT R6, R35, 0x380, RZ, 0xc0, !PT ;  /* 0x0000038023067812 */ /* 0x000fe200078ec0ff */
[----:B------:R-:W-:-:S03]  /*6d00*/  IMAD.WIDE R24, R9, 0x2, R24 ;  /* 0x0000000209187825 */ /* 0x000fc600078e0218 */
[----:B------:R-:W-:Y:S01]  /*6d10*/  SHF.R.U64 R6, R6, 0x3, RZ ;  /* 0x0000000306067819 */ /* 0x000fe200000012ff */
[----:B------:R-:W-:Y:S01]  /*6d20*/  IMAD.X R9, RZ, RZ, R7, P1 ;  /* 0x000000ffff097224 */ /* 0x000fe200008e0607 */
[----:B------:R-:W-:Y:S02]  /*6d30*/  LOP3.LUT R7, R10, 0x380, RZ, 0xc0, !PT ;  /* 0x000003800a077812 */ /* 0x000fe400078ec0ff */
[----:B------:R-:W-:Y:S02]  /*6d40*/  LOP3.LUT R12, R6, R35, RZ, 0x3c, !PT ;  /* 0x00000023060c7212 */ /* 0x000fe400078e3cff */
[----:B------:R-:W-:Y:S02]  /*6d50*/  IADD3 R35, P4, R24, 0x4800, RZ ;  /* 0x0000480018237810 */ /* 0x000fe40007f9e0ff */
[----:B------:R-:W-:Y:S02]  /*6d60*/  SHF.R.U64 R7, R7, 0x3, RZ ;  /* 0x0000000307077819 */ /* 0x000fe400000012ff */
[----:B------:R-:W-:-:S02]  /*6d70*/  LOP3.LUT R6, R35, 0x380, RZ, 0xc0, !PT ;  /* 0x0000038023067812 */ /* 0x000fc400078ec0ff */
[----:B------:R-:W-:Y:S02]  /*6d80*/  IADD3 R29, P1, R24, 0x1800, RZ ;  /* 0x00001800181d7810 */ /* 0x000fe40007f3e0ff */
[----:B------:R-:W-:Y:S02]  /*6d90*/  SHF.R.U64 R6, R6, 0x3, RZ ;  /* 0x0000000306067819 */ /* 0x000fe400000012ff */
[----:B------:R-:W-:Y:S02]  /*6da0*/  LOP3.LUT R10, R7, R10, RZ, 0x3c, !PT ;  /* 0x0000000a070a7212 */ /* 0x000fe400078e3cff */
[----:B------:R-:W-:Y:S01]  /*6db0*/  LOP3.LUT R6, R6, R35, RZ, 0x3c, !PT ;  /* 0x0000002306067212 */ /* 0x000fe200078e3cff */
[----:B------:R-:W-:Y:S01]  /*6dc0*/  IMAD R35, R49, 0xc0, R22 ;  /* 0x000000c031237824 */ /* 0x000fe200078e0216 */
[----:B------:R-:W-:Y:S02]  /*6dd0*/  LOP3.LUT R28, R29, 0x380, RZ, 0xc0, !PT ;  /* 0x000003801d1c7812 */ /* 0x000fe400078ec0ff */
[----:B------:R-:W-:Y:S01]  /*6de0*/  MOV R56, R10 ;  /* 0x0000000a00387202 */ /* 0x000fe20000000f00 */
[----:B0-----:R-:W-:Y:S01]  /*6df0*/  @P2 IMAD.HI.U32 R15, R35, R26, RZ ;  /* 0x0000001a230f2227 */ /* 0x001fe200078e00ff */
[----:B------:R-:W-:-:S02]  /*6e00*/  SHF.R.U64 R28, R28, 0x3, RZ ;  /* 0x000000031c1c7819 */ /* 0x000fc400000012ff */
[----:B------:R-:W-:Y:S01]  /*6e10*/  MOV R57, R12 ;  /* 0x0000000c00397202 */ /* 0x000fe20000000f00 */
[----:B------:R-:W-:Y:S01]  /*6e20*/  IMAD.MOV.U32 R14, RZ, RZ, R35 ;  /* 0x000000ffff0e7224 */ /* 0x000fe200078e0023 */
[----:B-1----:R-:W-:Y:S01]  /*6e30*/  @P2 SHF.R.U32.HI R14, RZ, R46, R15 ;  /* 0x0000002eff0e2219 */ /* 0x002fe2000001160f */
[----:B------:R-:W-:Y:S01]  /*6e40*/  IMAD.U32 R10, RZ, RZ, UR10 ;  /* 0x0000000aff0a7e24 */ /* 0x000fe2000f8e00ff */
[----:B------:R-:W-:Y:S01]  /*6e50*/  LOP3.LUT R28, R28, R29, RZ, 0x3c, !PT ;  /* 0x0000001d1c1c7212 */ /* 0x000fe200078e3cff */
[----:B------:R-:W-:Y:S01]  /*6e60*/  IMAD.X R29, RZ, RZ, R25, P1 ;  /* 0x000000ffff1d7224 */ /* 0x000fe200008e0619 */
[----:B------:R-:W-:Y:S01]  /*6e70*/  MOV R55, R8 ;  /* 0x0000000800377202 */ /* 0x000fe20000000f00 */
[--C-:B------:R-:W-:Y:S01]  /*6e80*/  IMAD.MOV R11, RZ, RZ, -R14.reuse ;  /* 0x000000ffff0b7224 */ /* 0x100fe200078e0a0e */
[----:B------:R-:W-:Y:S01]  /*6e90*/  SHF.R.S32.HI R9, RZ, 0x1f, R14 ;  /* 0x0000001fff097819 */ /* 0x000fe2000001140e */
[----:B------:R-:W-:Y:S01]  /*6ea0*/  ULDC.64 UR10, c[0x0][0xaf0] ;  /* 0x0002bc00000a7ab9 */ /* 0x000fe20000000a00 */
[----:B------:R-:W-:Y:S01]  /*6eb0*/  IADD3 R8, P1, R14, UR8, RZ ;  /* 0x000000080e087c10 */ /* 0x000fe2000ff3e0ff */
[----:B------:R-:W-:Y:S01]  /*6ec0*/  IMAD R13, R48, R11, R35 ;  /* 0x0000000b300d7224 */ /* 0x000fe200078e0223 */
[----:B------:R-:W-:Y:S01]  /*6ed0*/  IADD3 R21, P3, R24, 0x3000, RZ ;  /* 0x0000300018157810 */ /* 0x000fe20007f7e0ff */
[----:B------:R-:W-:Y:S01]  /*6ee0*/  IMAD R35, R49, 0xc0, R19 ;  /* 0x000000c031237824 */ /* 0x000fe200078e0213 */
[----:B------:R-:W-:Y:S01]  /*6ef0*/  IADD3.X R9, R9, UR9, R10, P1, !PT ;  /* 0x0000000909097c10 */ /* 0x000fe20008ffe40a */
[----:B------:R-:W-:Y:S01]  /*6f00*/  ULDC.64 UR8, c[0x0][0xb88] ;  /* 0x0002e20000087ab9 */ /* 0x000fe20000000a00 */
[----:B------:R-:W-:-:S02]  /*6f10*/  SHF.R.S32.HI R10, RZ, 0x1f, R13 ;  /* 0x0000001fff0a7819 */ /* 0x000fc4000001140d */
[----:B------:R-:W-:Y:S01]  /*6f20*/  LOP3.LUT R7, R24, 0x380, RZ, 0xc0, !PT ;  /* 0x0000038018077812 */ /* 0x000fe200078ec0ff */
[----:B------:R-:W-:Y:S01]  /*6f30*/  IMAD.WIDE.U32 R8, R13, UR8, R8 ;  /* 0x000000080d087c25 */ /* 0x000fe2000f8e0008 */
[----:B------:R-:W-:Y:S02]  /*6f40*/  LOP3.LUT R20, R21, 0x380, RZ, 0xc0, !PT ;  /* 0x0000038015147812 */ /* 0x000fe400078ec0ff */
[----:B------:R-:W-:Y:S01]  /*6f50*/  SHF.R.U64 R7, R7, 0x3, RZ ;  /* 0x0000000307077819 */ /* 0x000fe200000012ff */
[----:B------:R-:W-:Y:S01]  /*6f60*/  IMAD R10, R10, UR8, RZ ;  /* 0x000000080a0a7c24 */ /* 0x000fe2000f8e02ff */
[----:B------:R-:W-:Y:S02]  /*6f70*/  SHF.R.U64 R20, R20, 0x3, RZ ;  /* 0x0000000314147819 */ /* 0x000fe400000012ff */
[----:B------:R-:W-:Y:S01]  /*6f80*/  LOP3.LUT R24, R7, R24, RZ, 0x3c, !PT ;  /* 0x0000001807187212 */ /* 0x000fe200078e3cff */
[----:B------:R-:W-:Y:S01]  /*6f90*/  IMAD R15, R13, UR9, R10 ;  /* 0x000000090d0f7c24 */ /* 0x000fe2000f8e020a */
[----:B------:R-:W-:Y:S01]  /*6fa0*/  ULDC.64 UR8, c[0x0][0xb50] ;  /* 0x0002d40000087ab9 */ /* 0x000fe20000000a00 */
[----:B------:R-:W-:Y:S01]  /*6fb0*/  IMAD.X R7, RZ, RZ, R25, P4 ;  /* 0x000000ffff077224 */ /* 0x000fe200020e0619 */
[----:B------:R-:W-:Y:S01]  /*6fc0*/  LOP3.LUT P1, RZ, R17, 0x3, RZ, 0xc0, !PT ;  /* 0x0000000311ff7812 */ /* 0x000fe2000782c0ff */
[----:B------:R-:W-:Y:S01]  /*6fd0*/  VIADD R13, R35, 0x8 ;  /* 0x00000008230d7836 */ /* 0x000fe20000000000 */
[----:B------:R-:W-:-:S02]  /*6fe0*/  IADD3 R9, R9, R15, RZ ;  /* 0x0000000f09097210 */ /* 0x000fc40007ffe0ff */
[----:B------:R-:W-:Y:S02]  /*6ff0*/  LEA R15, P4, R8, UR8, 0x2 ;  /* 0x00000008080f7c11 */ /* 0x000fe4000f8810ff */
[----:B------:R-:W-:Y:S01]  /*7000*/  LOP3.LUT R20, R20, R21, RZ, 0x3c, !PT ;  /* 0x0000001514147212 */ /* 0x000fe200078e3cff */
[----:B------:R-:W-:Y:S01]  /*7010*/  IMAD.X R21, RZ, RZ, R25, P3 ;  /* 0x000000ffff157224 */ /* 0x000fe200018e0619 */
[-C--:B------:R-:W-:Y:S01]  /*7020*/  ISETP.GE.OR P3, PT, R35, R54.reuse, P1 ;  /* 0x000000362300720c */ /* 0x080fe20000f66670 */
[----:B------:R-:W-:Y:S01]  /*7030*/  SHFL.IDX PT, R50, R15, RZ, 0x1c1f ;  /* 0x001c1fff0f327589 */ /* 0x000fe200000e0000 */
[----:B------:R-:W-:Y:S01]  /*7040*/  LEA.HI.X R35, R8, UR9, R9, 0x2, P4 ;  /* 0x0000000908237c11 */ /* 0x000fe2000a0f1409 */
[----:B------:R-:W-:Y:S01]  /*7050*/  ULDC.64 UR8, c[0x0][0xae8] ;  /* 0x0002ba0000087ab9 */ /* 0x000fe20000000a00 */
[----:B------:R-:W-:Y:S01]  /*7060*/  ISETP.GE.OR P1, PT, R13, R54, P1 ;  /* 0x000000360d00720c */ /* 0x000fe20000f26670 */
[----:B------:R-:W-:Y:S04]  /*7070*/  SHFL.IDX PT, R52, R15, 0x1, 0x1c1f ;  /* 0x003c1f000f347f89 */ /* 0x000fe800000e0000 */
[----:B------:R-:W-:Y:S01]  /*7080*/  SHFL.IDX PT, R51, R35, RZ, 0x1c1f ;  /* 0x001c1fff23337589 */ /* 0x000fe200000e0000 */
[----:B------:R-:W-:Y:S06]  /*7090*/  BAR.SYNC.DEFER_BLOCKING 0x1, 0x180 ;  /* 0x0046000000007b1d */ /* 0x000fec0000010000 */
[----:B------:R-:W-:Y:S01]  /*70a0*/  SHFL.IDX PT, R53, R35, 0x1, 0x1c1f ;  /* 0x003c1f0023357f89 */ /* 0x000fe200000e0000 */
[----:B--2---:R-:W-:-:S03]  /*70b0*/  LOP3.LUT R11, R4, 0x2, RZ, 0x3c, !PT ;  /* 0x00000002040b7812 */ /* 0x004fc600078e3cff */
[----:B------:R-:W-:Y:S04]  /*70c0*/  SHFL.IDX PT, R37, R37, R4, 0x1c1f ;  /* 0x001c1f0425257589 */ /* 0x000fe800000e0000 */
[----:B------:R-:W0:Y:S04]  /*70d0*/  SHFL.IDX PT, R32, R32, R11, 0x1c1f ;  /* 0x001c1f0b20207589 */ /* 0x000e2800000e0000 */
[----:B------:R-:W-:Y:S04]  /*70e0*/  SHFL.IDX PT, R31, R31, R4, 0x1c1f ;  /* 0x001c1f041f1f7589 */ /* 0x000fe800000e0000 */
[----:B------:R-:W-:Y:S04]  /*70f0*/  SHFL.IDX PT, R39, R39, R4, 0x1c1f ;  /* 0x001c1f0427277589 */ /* 0x000fe800000e0000 */
[----:B------:R-:W-:Y:S04]  /*7100*/  SHFL.IDX PT, R41, R41, R4, 0x1c1f ;  /* 0x001c1f0429297589 */ /* 0x000fe800000e0000 */
[----:B------:R-:W1:Y:S04]  /*7110*/  SHFL.IDX PT, R30, R30, R11, 0x1c1f ;  /* 0x001c1f0b1e1e7589 */ /* 0x000e6800000e0000 */
[----:B------:R-:W2:Y:S04]  /*7120*/  SHFL.IDX PT, R38, R38, R11, 0x1c1f ;  /* 0x001c1f0b26267589 */ /* 0x000ea800000e0000 */
[----:B------:R-:W3:Y:S01]  /*7130*/  SHFL.IDX PT, R40, R40, R11, 0x1c1f ;  /* 0x001c1f0b28287589 */ /* 0x000ee200000e0000 */
[----:B0-----:R-:W-:-:S02]  /*7140*/  SEL R12, R37, R32, P0 ;  /* 0x00000020250c7207 */ /* 0x001fc40000000000 */
[----:B------:R-:W-:Y:S01]  /*7150*/  SEL R14, R32, R37, P0 ;  /* 0x00000025200e7207 */ /* 0x000fe20000000000 */
[----:B------:R-:W-:Y:S04]  /*7160*/  SHFL.IDX PT, R33, R33, R4, 0x1c1f ;  /* 0x001c1f0421217589 */ /* 0x000fe800000e0000 */
[----:B------:R-:W-:Y:S04]  /*7170*/  SHFL.IDX PT, R43, R43, R4, 0x1c1f ;  /* 0x001c1f042b2b7589 */ /* 0x000fe800000e0000 */
[----:B------:R-:W-:Y:S04]  /*7180*/  SHFL.IDX PT, R45, R45, R4, 0x1c1f ;  /* 0x001c1f042d2d7589 */ /* 0x000fe800000e0000 */
[----:B------:R-:W-:Y:S01]  /*7190*/  SHFL.IDX PT, R27, R27, R4, 0x1c1f ;  /* 0x001c1f041b1b7589 */ /* 0x000fe200000e0000 */
[----:B-1----:R-:W-:-:S02]  /*71a0*/  SEL R8, R31, R30, P0 ;  /* 0x0000001e1f087207 */ /* 0x002fc40000000000 */
[----:B------:R-:W-:Y:S01]  /*71b0*/  SEL R10, R30, R31, P0 ;  /* 0x0000001f1e0a7207 */ /* 0x000fe20000000000 */
[----:B------:R-:W0:Y:S01]  /*71c0*/  SHFL.IDX PT, R26, R36, R11, 0x1c1f ;  /* 0x001c1f0b241a7589 */ /* 0x000e2200000e0000 */
[----:B--2---:R-:W-:-:S03]  /*71d0*/  SEL R32, R39, R38, P0 ;  /* 0x0000002627207207 */ /* 0x004fc60000000000 */
[----:B------:R-:W1:Y:S01]  /*71e0*/  SHFL.IDX PT, R44, R44, R11, 0x1c1f ;  /* 0x001c1f0b2c2c7589 */ /* 0x000e6200000e0000 */
[----:B---3--:R-:W-:-:S03]  /*71f0*/  SEL R9, R41, R40, P0 ;  /* 0x0000002829097207 */ /* 0x008fc60000000000 */
[----:B------:R2:W3:Y:S04]  /*7200*/  SHFL.IDX PT, R4, R34, R11, 0x1c1f ;  /* 0x001c1f0b22047589 */ /* 0x0004e800000e0000 */
[----:B------:R4:W5:Y:S01]  /*7210*/  SHFL.IDX PT, R42, R42, R11, 0x1c1f ;  /* 0x001c1f0b2a2a7589 */ /* 0x00096200000e0000 */
[----:B--2---:R-:W-:Y:S02]  /*7220*/  SEL R34, R38, R39, P0 ;  /* 0x0000002726227207 */ /* 0x004fe40000000000 */
[----:B----4-:R-:W-:Y:S02]  /*7230*/  SEL R11, R40, R41, P0 ;  /* 0x00000029280b7207 */ /* 0x010fe40000000000 */
[----:B0-----:R-:W-:Y:S02]  /*7240*/  SEL R36, R33, R26, P0 ;  /* 0x0000001a21247207 */ /* 0x001fe40000000000 */
[----:B------:R-:W-:Y:S01]  /*7250*/  SEL R38, R26, R33, P0 ;  /* 0x000000211a267207 */ /* 0x000fe20000000000 */
[----:B------:R0:W-:Y:S01]  /*7260*/  STSM.16.M88.4 [R58], R8 ;  /* 0x000000083a007844 */ /* 0x0001e20000000200 */
[----:B-1----:R-:W-:-:S02]  /*7270*/  SEL R13, R43, R44, P0 ;  /* 0x0000002c2b0d7207 */ /* 0x002fc40000000000 */
[----:B------:R-:W-:Y:S02]  /*7280*/  SEL R15, R44, R43, P0 ;  /* 0x0000002b2c0f7207 */ /* 0x000fe40000000000 */
[----:B---3--:R-:W-:Y:S02]  /*7290*/  SEL R33, R45, R4, P0 ;  /* 0x000000042d217207 */ /* 0x008fe40000000000 */
[----:B------:R-:W-:Y:S01]  /*72a0*/  SEL R35, R4, R45, P0 ;  /* 0x0000002d04237207 */ /* 0x000fe20000000000 */
[----:B------:R-:W-:Y:S01]  /*72b0*/  STSM.16.M88.4 [R57], R12 ;  /* 0x0000000c39007844 */ /* 0x000fe20000000200 */
[----:B-----5:R-:W-:Y:S02]  /*72c0*/  SEL R37, R27, R42, P0 ;  /* 0x0000002a1b257207 */ /* 0x020fe40000000000 */
[----:B------:R-:W-:Y:S01]  /*72d0*/  SEL R39, R42, R27, P0 ;  /* 0x0000001b2a277207 */ /* 0x000fe20000000000 */
[----:B------:R-:W-:Y:S04]  /*72e0*/  STSM.16.M88.4 [R56], R32 ;  /* 0x0000002038007844 */ /* 0x000fe80000000200 */
[----:B------:R-:W-:Y:S01]  /*72f0*/  STSM.16.M88.4 [R55], R36 ;  /* 0x0000002437007844 */ /* 0x000fe20000000200 */
[----:B0-----:R-:W0:Y:S08]  /*7300*/  @P2 LDC R9, c[0x0][0xbec] ;  /* 0x0002fb00ff092b82 */ /* 0x001e300000000800 */
[----:B------:R-:W-:Y:S08]  /*7310*/  BAR.SYNC.DEFER_BLOCKING 0x1, 0x180 ;  /* 0x0046000000007b1d */ /* 0x000ff00000010000 */
[----:B------:R-:W1:Y:S01]  /*7320*/  @P2 LDC R11, c[0x0][0xbf0] ;  /* 0x0002fc00ff0b2b82 */ /* 0x000e620000000800 */
[----:B------:R-:W-:Y:S04]  /*7330*/  @!P3 ST.E desc[UR40][R50.64], R5 ;  /* 0x000000053200b985 */ /* 0x000fe8000c101928 */
[----:B------:R2:W-:Y:S04]  /*7340*/  @!P1 ST.E desc[UR40][R52.64], R0 ;  /* 0x0000000034009985 */ /* 0x0005e8000c101928 */
[----:B------:R-:W3:Y:S04]  /*7350*/  LD.E.128 R24, desc[UR40][R24.64] ;  /* 0x0000002818187980 */ /* 0x000ee8000c101d00 */
[----:B------:R-:W4:Y:S04]  /*7360*/  LD.E.128 R28, desc[UR40][R28.64] ;  /* 0x000000281c1c7980 */ /* 0x000f28000c101d00 */
[----:B------:R-:W5:Y:S04]  /*7370*/  LD.E.128 R40, desc[UR40][R20.64] ;  /* 0x0000002814287980 */ /* 0x000f68000c101d00 */
[----:B------:R0:W5:Y:S01]  /*7380*/  LD.E.128 R44, desc[UR40][R6.64] ;  /* 0x00000028062c7980 */ /* 0x000162000c101d00 */
[----:B--2---:R-:W-:Y:S01]  /*7390*/  IMAD R0, R2, 0x30, R16 ;  /* 0x0000003002007824 */ /* 0x004fe200078e0210 */
[----:B------:R-:W-:-:S02]  /*73a0*/  UIMAD UR5, UR14, UR8, URZ ;  /* 0x000000080e0572a4 */ /* 0x000fc4000f8e023f */
[----:B------:R-:W-:Y:S01]  /*73b0*/  UIMAD.WIDE.U32 UR6, UR15, UR8, URZ ;  /* 0x000000080f0672a5 */ /* 0x000fe2000f8e003f */
[----:B------:R-:W-:Y:S01]  /*73c0*/  IMAD R8, R49, 0xc0, R0 ;  /* 0x000000c031087824 */ /* 0x000fe200078e0200 */
[----:B------:R-:W-:Y:S01]  /*73d0*/  UIMAD UR5, UR15, UR9, UR5 ;  /* 0x000000090f0572a4 */ /* 0x000fe2000f8e0205 */
[----:B------:R-:W-:Y:S01]  /*73e0*/  @!PT LDS RZ, [RZ] ;  /* 0x00000000fffff984 */ /* 0x000fe20000000800 */
[----:B------:R-:W-:Y:S01]  /*73f0*/  @!PT LDS RZ, [RZ] ;  /* 0x00000000fffff984 */ /* 0x000fe20000000800 */
[----:B------:R-:W-:Y:S01]  /*7400*/  @!PT LDS RZ, [RZ] ;  /* 0x00000000fffff984 */ /* 0x000fe20000000800 */
[----:B------:R-:W-:Y:S01]  /*7410*/  @!PT LDS RZ, [RZ] ;  /* 0x00000000fffff984 */ /* 0x000fe20000000800 */
[----:B------:R2:W-:Y:S06]  /*7420*/  MEMBAR.ALL.CTA ;  /* 0x0000000000007992 */ /* 0x0005ec0000008000 */
[----:B--2---:R-:W2:Y:S01]  /*7430*/  FENCE.VIEW.ASYNC.S ;  /* 0x00000000000073c6 */ /* 0x004ea20000000000 */
[----:B------:R-:W-:Y:S01]  /*7440*/  UIMAD UR8, UR16, UR10, URZ ;  /* 0x0000000a100872a4 */ /* 0x000fe2000f8e023f */
[----:B0-----:R-:W-:Y:S01]  /*7450*/  @P2 IMAD.HI.U32 R0, R8, R9, RZ ;  /* 0x0000000908002227 */ /* 0x001fe200078e00ff */
[----:B------:R-:W-:-:S02]  /*7460*/  UIADD3 UR7, UR7, UR5, URZ ;  /* 0x0000000507077290 */ /* 0x000fc4000fffe03f */
[----:B------:R-:W-:Y:S01]  /*7470*/  UIMAD UR5, UR49, UR11, UR8 ;  /* 0x0000000b310572a4 */ /* 0x000fe2000f8e0208 */
[----:B------:R-:W-:Y:S01]  /*7480*/  IMAD.MOV.U32 R7, RZ, RZ, R8 ;  /* 0x000000ffff077224 */ /* 0x000fe200078e0008 */
[----:B-1----:R-:W-:Y:S01]  /*7490*/  @P2 SHF.R.U32.HI R7, RZ, R11, R0 ;  /* 0x0000000bff072219 */ /* 0x002fe20000011600 */
[----:B------:R-:W-:Y:S01]  /*74a0*/  UIMAD.WIDE.U32 UR6, UR49, UR10, UR6 ;  /* 0x0000000a310672a5 */ /* 0x000fe2000f8e0006 */
[----:B------:R-:W-:Y:S01]  /*74b0*/  IMAD R49, R49, 0xc0, R16 ;  /* 0x000000c031317824 */ /* 0x000fe200078e0210 */
[----:B------:R-:W-:Y:S01]  /*74c0*/  ULDC.64 UR8, c[0x0][0xae0] ;  /* 0x0002b80000087ab9 */ /* 0x000fe20000000a00 */
[--C-:B------:R-:W-:Y:S01]  /*74d0*/  SHF.R.S32.HI R0, RZ, 0x1f, R7.reuse ;  /* 0x0000001fff007819 */ /* 0x100fe20000011407 */
[----:B------:R-:W-:Y:S01]  /*74e0*/  UIADD3 UR5, UR7, UR5, URZ ;  /* 0x0000000507057290 */ /* 0x000fe2000fffe03f */
[----:B------:R-:W-:Y:S01]  /*74f0*/  IMAD.MOV R9, RZ, RZ, -R7 ;  /* 0x000000ffff097224 */ /* 0x000fe200078e0a07 */
[----:B------:R-:W-:Y:S01]  /*7500*/  UIADD3 UR4, UR4, 0x13220, URZ ;  /* 0x0001322004047890 */ /* 0x000fe2000fffe03f */
[----:B------:R-:W-:Y:S01]  /*7510*/  IMAD.U32 R5, RZ, RZ, UR7 ;  /* 0x00000007ff057e24 */ /* 0x000fe2000f8e00ff */
[----:B------:R-:W-:Y:S01]  /*7520*/  UIADD3 UR44, UR44, 0x1, URZ ;  /* 0x000000012c2c7890 */ /* 0x000fe2000fffe03f */
[----:B------:R-:W-:Y:S01]  /*7530*/  IMAD R0, R0, UR8, RZ ;  /* 0x0000000800007c24 */ /* 0x000fe2000f8e02ff */
[----:B------:R-:W-:Y:S01]  /*7540*/  UPRMT UR4, URZ, 0x654, UR4 ;  /* 0x000006543f047896 */ /* 0x000fe20008000004 */
[----:B------:R-:W-:Y:S01]  /*7550*/  IMAD R9, R48, R9, R8 ;  /* 0x0000000930097224 */ /* 0x000fe200078e0208 */
[----:B------:R-:W-:Y:S01]  /*7560*/  UISETP.NE.AND UP0, UPT, UR44, 0x2, UPT ;  /* 0x000000022c00788c */ /* 0x000fe2000bf05270 */
[----:B------:R-:W-:Y:S01]  /*7570*/  IMAD.U32 R4, RZ, RZ, UR6 ;  /* 0x00000006ff047e24 */ /* 0x000fe2000f8e00ff */
[----:B------:R-:W-:Y:S01]  /*7580*/  ULDC.64 UR6, c[0x0][0xad8] ;  /* 0x0002b60000067ab9 */ /* 0x000fe20000000a00 */
[----:B------:R-:W-:Y:S01]  /*7590*/  IMAD.U32 R5, RZ, RZ, UR5 ;  /* 0x00000005ff057e24 */ /* 0x000fe2000f8e00ff */
[----:B------:R-:W-:Y:S01]  /*75a0*/  ULDC UR5, c[0x0][0xac8] ;  /* 0x0002b20000057ab9 */ /* 0x000fe20000000800 */
[C---:B------:R-:W-:Y:S01]  /*75b0*/  IMAD R11, R7.reuse, UR9, R0 ;  /* 0x00000009070b7c24 */ /* 0x040fe2000f8e0200 */
[----:B------:R-:W-:Y:S01]  /*75c0*/  SHF.R.S32.HI R0, RZ, 0x1f, R9 ;  /* 0x0000001fff007819 */ /* 0x000fe20000011409 */
[----:B------:R-:W-:Y:S01]  /*75d0*/  IMAD.WIDE.U32 R4, R7, UR8, R4 ;  /* 0x0000000807047c25 */ /* 0x000fe2000f8e0004 */
[----:B--2---:R-:W-:Y:S01]  /*75e0*/  SYNCS.ARRIVE.TRANS64.RED.A1T0 RZ, [UR4], RZ ;  /* 0x000000ffffff79a7 */ /* 0x004fe20008100404 */
[----:B------:R-:W-:Y:S01]  /*75f0*/  ULDC UR4, c[0x0][0xc] ;  /* 0x0000030000047ab9 */ /* 0x000fe20000000800 */
[----:B------:R-:W-:Y:S01]  /*7600*/  UIADD3 UR42, UR42, 0x1, URZ ;  /* 0x000000012a2a7890 */ /* 0x000fe2000fffe03f */
[----:B------:R-:W-:Y:S01]  /*7610*/  IMAD.IADD R5, R5, 0x1, R11 ;  /* 0x0000000105057824 */ /* 0x000fe200078e020b */
[----:B------:R-:W-:Y:S01]  /*7620*/  UIADD3 UR47, UR4, UR47, URZ ;  /* 0x0000002f042f7290 */ /* 0x000fe2000fffe03f */
[----:B------:R-:W-:Y:S01]  /*7630*/  IMAD R0, R0, UR6, RZ ;  /* 0x0000000600007c24 */ /* 0x000fe2000f8e02ff */
[----:B------:R-:W-:Y:S01]  /*7640*/  USEL UR4, URZ, 0x1, UP0 ;  /* 0x000000013f047887 */ /* 0x000fe20008000000 */
[----:B------:R-:W-:Y:S01]  /*7650*/  IMAD.WIDE.U32 R4, R9, UR6, R4 ;  /* 0x0000000609047c25 */ /* 0x000fe2000f8e0004 */
[----:B------:R-:W-:-:S02]  /*7660*/  USEL UR44, UR44, URZ, UP0 ;  /* 0x0000003f2c2c7287 */ /* 0x000fc40008000000 */
[----:B------:R-:W-:Y:S01]  /*7670*/  ULOP3.LUT UR43, UR43, UR4, URZ, 0x3c, !UPT ;  /* 0x000000042b2b7292 */ /* 0x000fe2000f8e3c3f */
[----:B------:R-:W-:Y:S01]  /*7680*/  IMAD R7, R9, UR7, R0 ;  /* 0x0000000709077c24 */ /* 0x000fe2000f8e0200 */
[----:B------:R-:W-:Y:S01]  /*7690*/  ULDC.64 UR6, c[0x0][0xa80] ;  /* 0x0002a00000067ab9 */ /* 0x000fe20000000a00 */
[----:B------:R-:W-:Y:S01]  /*76a0*/  VIADD R13, R49, 0x30 ;  /* 0x00000030310d7836 */ /* 0x000fe20000000000 */
[C---:B------:R-:W-:Y:S01]  /*76b0*/  LEA R0, P0, R4.reuse, UR6, 0x1 ;  /* 0x0000000604007c11 */ /* 0x040fe2000f8008ff */
[----:B------:R-:W-:Y:S02]  /*76c0*/  IMAD.IADD R5, R5, 0x1, R7 ;  /* 0x0000000105057824 */ /* 0x000fe400078e0207 */
[C---:B------:R-:W-:Y:S02]  /*76d0*/  VIADD R15, R49.reuse, 0x60 ;  /* 0x00000060310f7836 */ /* 0x040fe40000000000 */
[----:B------:R-:W-:Y:S01]  /*76e0*/  SHFL.IDX PT, R6, R0, 0x1, 0x181f ;  /* 0x00381f0000067f89 */ /* 0x000fe200000e0000 */
[----:B------:R-:W-:Y:S01]  /*76f0*/  LEA.HI.X R12, R4, UR7, R5, 0x1, P0 ;  /* 0x00000007040c7c11 */ /* 0x000fe200080f0c05 */
[----:B------:R-:W-:Y:S01]  /*7700*/  VIADD R21, R49, 0x90 ;  /* 0x0000009031157836 */ /* 0x000fe20000000000 */
[----:B------:R-:W-:Y:S01]  /*7710*/  ISETP.GE.AND P0, PT, R3, UR5, PT ;  /* 0x0000000503007c0c */ /* 0x000fe2000bf06270 */
[----:B------:R-:W-:Y:S03]  /*7720*/  SHFL.IDX PT, R4, R0, RZ, 0x181f ;  /* 0x00181fff00047589 */ /* 0x000fe600000e0000 */
[-C--:B------:R-:W-:Y:S01]  /*7730*/  ISETP.GE.OR P1, PT, R49, R54.reuse, P0 ;  /* 0x000000363100720c */ /* 0x080fe20000726670 */
[----:B------:R-:W0:Y:S01]  /*7740*/  SHFL.IDX PT, R5, R12, RZ, 0x181f ;  /* 0x00181fff0c057589 */ /* 0x000e2200000e0000 */
[----:B------:R-:W-:-:S02]  /*7750*/  ISETP.GE.OR P2, PT, R13, R54, P0 ;  /* 0x000000360d00720c */ /* 0x000fc40000746670 */
[-C--:B------:R-:W-:Y:S01]  /*7760*/  ISETP.GE.OR P3, PT, R15, R54.reuse, P0 ;  /* 0x000000360f00720c */ /* 0x080fe20000766670 */
[----:B------:R-:W1:Y:S01]  /*7770*/  SHFL.IDX PT, R7, R12, 0x1, 0x181f ;  /* 0x00381f000c077f89 */ /* 0x000e6200000e0000 */
[----:B------:R-:W-:-:S03]  /*7780*/  ISETP.GE.OR P0, PT, R21, R54, P0 ;  /* 0x000000361500720c */ /* 0x000fc60000706670 */
[----:B------:R-:W-:Y:S04]  /*7790*/  SHFL.IDX PT, R8, R0, 0x2, 0x181f ;  /* 0x00581f0000087f89 */ /* 0x000fe800000e0000 */
[----:B------:R-:W2:Y:S04]  /*77a0*/  SHFL.IDX PT, R9, R12, 0x2, 0x181f ;  /* 0x00581f000c097f89 */ /* 0x000ea800000e0000 */
[----:B------:R0:W-:Y:S04]  /*77b0*/  SHFL.IDX PT, R10, R0, 0x3, 0x181f ;  /* 0x00781f00000a7f89 */ /* 0x0001e800000e0000 */
[----:B------:R-:W2:Y:S01]  /*77c0*/  SHFL.IDX PT, R11, R12, 0x3, 0x181f ;  /* 0x00781f000c0b7f89 */ /* 0x000ea200000e0000 */
[----:B0-----:R-:W0:Y:S01]  /*77d0*/  LDC R0, c[0x0][0xc34] ;  /* 0x00030d00ff007b82 */ /* 0x001e220000000800 */
[----:B------:R-:W-:-:S04]  /*77e0*/  @!P1 IMAD.WIDE R4, R3, 0x2, R4 ;  /* 0x0000000203049825 */ /* 0x000fc800078e0204 */
[----:B-1----:R-:W-:-:S04]  /*77f0*/  @!P2 IMAD.WIDE R6, R3, 0x2, R6 ;  /* 0x000000020306a825 */ /* 0x002fc800078e0206 */
[----:B--2---:R-:W-:-:S04]  /*7800*/  @!P3 IMAD.WIDE R8, R3, 0x2, R8 ;  /* 0x000000020308b825 */ /* 0x004fc800078e0208 */
[----:B------:R-:W-:Y:S01]  /*7810*/  @!P0 IMAD.WIDE R10, R3, 0x2, R10 ;  /* 0x00000002030a8825 */ /* 0x000fe200078e020a */
[----:B---3--:R1:W-:Y:S04]  /*7820*/  @!P1 ST.E.128 desc[UR40][R4.64], R24 ;  /* 0x0000001804009985 */ /* 0x0083e8000c101d28 */
[----:B----4-:R1:W-:Y:S04]  /*7830*/  @!P2 ST.E.128 desc[UR40][R6.64], R28 ;  /* 0x0000001c0600a985 */ /* 0x0103e8000c101d28 */
[----:B-----5:R1:W-:Y:S04]  /*7840*/  @!P3 ST.E.128 desc[UR40][R8.64], R40 ;  /* 0x000000280800b985 */ /* 0x0203e8000c101d28 */
[----:B------:R1:W-:Y:S01]  /*7850*/  @!P0 ST.E.128 desc[UR40][R10.64], R44 ;  /* 0x0000002c0a008985 */ /* 0x0003e2000c101d28 */
[----:B0-----:R-:W-:-:S13]  /*7860*/  ISETP.LE.AND P0, PT, R0, UR47, PT ;  /* 0x0000002f00007c0c */ /* 0x001fda000bf03270 */
[----:B------:R-:W-:Y:S05]  /*7870*/  @!P0 BRA `(.L_x_13109) ;  /* 0xffffff9400008947 */ /* 0x000fea000383ffff */
[----:B------:R-:W-:Y:S05]  /*7880*/  EXIT ;  /* 0x000000000000794d */ /* 0x000fea0003800000 */
.L_x_13083:
        /* <DEDUP_REMOVED lines=10> */
[----:B------:R-:W2:Y:S01]  /*7930*/  LDL.LU R8, [R1+0x4] ;  /* 0x0000040001087983 */ /* 0x000ea20000300800 */
[----:B------:R-:W-:Y:S01]  /*7940*/  ULDC.64 UR4, c[0x0][0x418] ;  /* 0x0001060000047ab9 */ /* 0x000fe20000000a00 */
[----:B------:R-:W-:Y:S01]  /*7950*/  ULDC.64 UR8, c[0x0][0x2f0] ;  /* 0x0000bc0000087ab9 */ /* 0x000fe20000000a00 */
[----:B------:R-:W0:Y:S01]  /*7960*/  S2R R9, SR_TID.X ;  /* 0x0000000000097919 */ /* 0x000e220000002100 */
[----:B------:R-:W-:Y:S01]  /*7970*/  UISETP.NE.U32.AND UP0, UPT, UR4, URZ, UPT ;  /* 0x0000003f0400728c */ /* 0x000fe2000bf05070 */
[----:B------:R-:W-:Y:S02]  /*7980*/  UMOV UR6, 0xa0 ;  /* 0x000000a000067882 */ /* 0x000fe40000000000 */
[----:B------:R-:W-:Y:S01]  /*7990*/  ULDC UR4, c[0x0][0x424] ;  /* 0x0001090000047ab9 */ /* 0x000fe20000000800 */
[----:B------:R-:W-:Y:S01]  /*79a0*/  UISETP.NE.AND.EX UP0, UPT, UR5, URZ, UPT, UP0 ;  /* 0x0000003f0500728c */ /* 0x000fe2000bf05300 */
[----:B------:R-:W-:Y:S01]  /*79b0*/  ULDC UR43, c[0x0][0x448] ;  /* 0x00011200002b7ab9 */ /* 0x000fe20000000800 */
[----:B------:R-:W-:-:S02]  /*79c0*/  ULDC UR7, c[0x0][0x288] ;  /* 0x0000a20000077ab9 */ /* 0x000fc40000000800 */
[----:B------:R-:W-:-:S04]  /*79d0*/  USEL UR4, UR4, 0x1, UP0 ;  /* 0x0000000104047887 */ /* 0x000fc80008000000 */
[----:B------:R-:W-:Y:S01]  /*79e0*/  UIMAD UR39, UR4, UR8, URZ ;  /* 0x00000008042772a4 */ /* 0x000fe2000f8e023f */
[----:B------:R-:W-:Y:S02]  /*79f0*/  UMOV UR42, 0x400 ;  /* 0x00000400002a7882 */ /* 0x000fe40000000000 */
[----:B------:R-:W-:Y:S01]  /*7a00*/  ULDC UR8, c[0x0][0x2b8] ;  /* 0x0000ae0000087ab9 */ /* 0x000fe20000000800 */
[----:B------:R-:W-:-:S04]  /*7a10*/  UIADD3 UR4, UR39, 0x9f, URZ ;  /* 0x0000009f27047890 */ /* 0x000fc8000fffe03f */
[----:B------:R-:W-:Y:S01]  /*7a20*/  UIMAD.WIDE UR4, UR4, 0x66666667, URZ ;  /* 0x66666667040478a5 */ /* 0x000fe2000f8e023f */
[C---:B0-----:R-:W-:Y:S01]  /*7a30*/  IMAD.SHL.U32 R23, R9.reuse, 0x40, RZ ;  /* 0x0000004009177824 */ /* 0x041fe200078e00ff */
[----:B------:R-:W-:Y:S02]  /*7a40*/  SHF.R.U32.HI R0, RZ, 0x1, R9 ;  /* 0x00000001ff007819 */ /* 0x000fe40000011609 */
[----:B------:R-:W-:Y:S02]  /*7a50*/  SHF.L.U32 R4, R9, 0x4, RZ ;  /* 0x0000000409047819 */ /* 0x000fe400000006ff */
[----:B------:R-:W-:Y:S01]  /*7a60*/  LOP3.LUT R3, R23, 0x180, RZ, 0xc0, !PT ;  /* 0x0000018017037812 */ /* 0x000fe200078ec0ff */
[C---:B------:R-:W-:Y:S02]  /*7a70*/  IMAD.SHL.U32 R5, R9.reuse, 0x8, RZ ;  /* 0x0000000809057824 */ /* 0x040fe400078e00ff */
[----:B------:R-:W-:Y:S01]  /*7a80*/  IMAD.SHL.U32 R6, R9, 0x2, RZ ;  /* 0x0000000209067824 */ /* 0x000fe200078e00ff */
[----:B------:R-:W-:Y:S01]  /*7a90*/  LOP3.LUT R0, R3, 0x30, R0, 0xf8, !PT ;  /* 0x0000003003007812 */ /* 0x000fe200078ef800 */
[----:B------:R-:W-:Y:S01]  /*7aa0*/  IMAD.SHL.U32 R2, R9, 0x20, RZ ;  /* 0x0000002009027824 */ /* 0x000fe200078e00ff */
[----:B------:R-:W-:Y:S01]  /*7ab0*/  LOP3.LUT R3, R4, 0x1b0, RZ, 0xc0, !PT ;  /* 0x000001b004037812 */ /* 0x000fe200078ec0ff */
[----:B------:R-:W-:Y:S01]  /*7ac0*/  USHF.R.U32.HI UR4, URZ, 0x1f, UR5 ;  /* 0x0000001f3f047899 */ /* 0x000fe20008011605 */
[----:B------:R-:W-:-:S02]  /*7ad0*/  LOP3.LUT R0, R0, 0x30, R5, 0x78, !PT ;  /* 0x0000003000007812 */ /* 0x000fc400078e7805 */
[----:B------:R-:W-:Y:S01]  /*7ae0*/  LOP3.LUT R7, R3, 0x30, R6, 0x78, !PT ;  /* 0x0000003003077812 */ /* 0x000fe200078e7806 */
[----:B------:R-:W-:Y:S01]  /*7af0*/  ULEA.HI.SX32 UR44, UR5, UR4, 0x1a ;  /* 0x00000004052c7291 */ /* 0x000fe2000f8fd23f */
[----:B------:R-:W-:Y:S02]  /*7b00*/  LOP3.LUT R3, R2, 0x80, RZ, 0xc0, !PT ;  /* 0x0000008002037812 */ /* 0x000fe400078ec0ff */
[----:B------:R-:W-:Y:S01]  /*7b10*/  LOP3.LUT R5, R4, 0x600, RZ, 0xc0, !PT ;  /* 0x0000060004057812 */ /* 0x000fe200078ec0ff */
[----:B------:R-:W-:Y:S01]  /*7b20*/  IMAD.SHL.U32 R6, R9, 0x4, RZ ;  /* 0x0000000409067824 */ /* 0x000fe200078e00ff */
[----:B------:R-:W-:Y:S01]  /*7b30*/  LOP3.LUT R3, R3, 0x10, R9, 0xf8, !PT ;  /* 0x0000001003037812 */ /* 0x000fe200078ef809 */
[----:B------:R-:W-:Y:S01]  /*7b40*/  UIADD3 UR4, UR44, -0x1, URZ ;  /* 0xffffffff2c047890 */ /* 0x000fe2000fffe03f */
[----:B------:R-:W-:Y:S02]  /*7b50*/  LOP3.LUT R5, R5, 0x60, R2, 0xf8, !PT ;  /* 0x0000006005057812 */ /* 0x000fe400078ef802 */
[----:B------:R-:W-:-:S02]  /*7b60*/  LOP3.LUT R23, R0, 0x640, R23, 0xf8, !PT ;  /* 0x0000064000177812 */ /* 0x000fc400078ef817 */
[----:B------:R-:W-:Y:S01]  /*7b70*/  SHF.R.U32.HI R0, RZ, 0x2, R9 ;  /* 0x00000002ff007819 */ /* 0x000fe20000011609 */
[----:B------:R-:W-:Y:S01]  /*7b80*/  UIMAD UR4, UR4, -0xa0, UR39 ;  /* 0xffffff60040478a4 */ /* 0x000fe2000f8e0227 */
[----:B------:R-:W-:Y:S02]  /*7b90*/  LOP3.LUT R3, R3, 0x10, R6, 0x78, !PT ;  /* 0x0000001003037812 */ /* 0x000fe400078e7806 */
[--C-:B------:R-:W-:Y:S02]  /*7ba0*/  LOP3.LUT R22, R5, 0x100, R2.reuse, 0xf8, !PT ;  /* 0x0000010005167812 */ /* 0x100fe400078ef802 */
[----:B------:R-:W-:Y:S02]  /*7bb0*/  LOP3.LUT R0, R0, 0x1f, RZ, 0xc0, !PT ;  /* 0x0000001f00007812 */ /* 0x000fe400078ec0ff */
[----:B------:R-:W-:Y:S01]  /*7bc0*/  LOP3.LUT R22, R22, R3, RZ, 0xfc, !PT ;  /* 0x0000000316167212 */ /* 0x000fe200078efcff */
[----:B------:R-:W-:Y:S01]  /*7bd0*/  IMAD.MOV.U32 R3, RZ, RZ, 0x1 ;  /* 0x00000001ff037424 */ /* 0x000fe200078e00ff */
[----:B------:R-:W-:-:S02]  /*7be0*/  LOP3.LUT R6, R0, 0x60, R2, 0xf8, !PT ;  /* 0x0000006000067812 */ /* 0x000fc400078ef802 */
[----:B------:R-:W-:Y:S02]  /*7bf0*/  IADD3 R0, -R0, UR4, RZ ;  /* 0x0000000400007c10 */ /* 0x000fe4000fffe1ff */
[----:B------:R0:W-:Y:S02]  /*7c00*/  STL [R1+0x8], R3 ;  /* 0x0000080301007387 */ /* 0x0001e40000100800 */
[----:B------:R-:W-:Y:S02]  /*7c10*/  ISETP.GE.AND P2, PT, R0, 0x1, PT ;  /* 0x000000010000780c */ /* 0x000fe40003f46270 */
[----:B0-----:R-:W-:-:S04]  /*7c20*/  LOP3.LUT R3, R4, 0x30, RZ, 0xc0, !PT ;  /* 0x0000003004037812 */ /* 0x001fc800078ec0ff */
[----:B------:R-:W-:-:S04]  /*7c30*/  ISETP.GE.AND P1, PT, R3, UR9, PT ;  /* 0x0000000903007c0c */ /* 0x000fc8000bf26270 */
[C---:B------:R-:W-:Y:S02]  /*7c40*/  ISETP.LT.OR P3, PT, R0.reuse, 0x1, P1 ;  /* 0x000000010000780c */ /* 0x040fe40000f61670 */
[----:B------:R-:W-:Y:S01]  /*7c50*/  ISETP.LT.OR P4, PT, R0, 0x21, P1 ;  /* 0x000000210000780c */ /* 0x000fe20000f81670 */
[----:B------:R-:W-:Y:S01]  /*7c60*/  UIMAD UR5, UR44, UR6, -0xa0 ;  /* 0xffffff602c0574a4 */ /* 0x000fe2000f8e0206 */
[----:B------:R-:W-:-:S05]  /*7c70*/  LOP3.LUT R5, R6, 0x80, RZ, 0xfc, !PT ;  /* 0x0000008006057812 */ /* 0x000fca00078efcff */
[----:B------:R-:W-:-:S05]  /*7c80*/  VIADD R2, R5, UR5 ;  /* 0x0000000505027c36 */ /* 0x000fca0008000000 */
[----:B------:R-:W-:Y:S01]  /*7c90*/  ISETP.GE.AND P0, PT, R2, UR39, PT ;  /* 0x0000002702007c0c */ /* 0x000fe2000bf06270 */
[----:B------:R-:W-:Y:S01]  /*7ca0*/  ULEA UR42, UR48, UR42, 0x18 ;  /* 0x0000002a302a7291 */ /* 0x000fe2000f8ec03f */
[----:B------:R-:W-:-:S05]  /*7cb0*/  LOP3.LUT R7, R7, 0x640, R4, 0xf8, !PT ;  /* 0x0000064007077812 */ /* 0x000fca00078ef804 */
[----:B------:R-:W-:Y:S01]  /*7cc0*/  VIADD R4, R7, UR42 ;  /* 0x0000002a07047c36 */ /* 0x000fe20008000000 */
[----:B------:R-:W-:Y:S04]  /*7cd0*/  STL [R1+0x18], R7 ;  /* 0x0000180701007387 */ /* 0x000fe80000100800 */
[----:B------:R0:W-:Y:S04]  /*7ce0*/  STL [R1+0x28], R4 ;  /* 0x0000280401007387 */ /* 0x0001e80000100800 */
[----:B------:R1:W-:Y:S01]  /*7cf0*/  STL [R1+0x24], R2 ;  /* 0x0000240201007387 */ /* 0x0003e20000100800 */
[----:B0-----:R-:W-:-:S05]  /*7d00*/  VIADD R4, R6, UR5 ;  /* 0x0000000506047c36 */ /* 0x001fca0008000000 */
[----:B------:R1:W-:Y:S04]  /*7d10*/  STL [R1+0x20], R4 ;  /* 0x0000200401007387 */ /* 0x0003e80000100800 */
[----:B------:R1:W-:Y:S01]  /*7d20*/  STL [R1+0x1c], R0 ;  /* 0x00001c0001007387 */ /* 0x0003e20000100800 */
[----:B------:R-:W-:Y:S01]  /*7d30*/  IMAD.MOV.U32 R29, RZ, RZ, RZ ;  /* 0x000000ffff1d7224 */ /* 0x000fe200078e00ff */
[----:B------:R-:W-:Y:S02]  /*7d40*/  ULOP3.LUT UR49, UR45, 0x2, URZ, 0xfc, !UPT ;  /* 0x000000022d317892 */ /* 0x000fe4000f8efc3f */
[----:B------:R-:W-:Y:S01]  /*7d50*/  ULOP3.LUT UR50, UR45, 0x1, URZ, 0xfc, !UPT ;  /* 0x000000012d327892 */ /* 0x000fe2000f8efc3f */
[----:B------:R-:W-:Y:S01]  /*7d60*/  ULDC UR51, c[0x0][0xc] ;  /* 0x0000030000337ab9 */ /* 0x000fe20000000800 */
[----:B------:R-:W-:Y:S01]  /*7d70*/  UMOV UR36, URZ ;  /* 0x0000003f00247c82 */ /* 0x000fe20008000000 */
[----:B------:R-:W-:-:S02]  /*7d80*/  UIMAD UR43, UR43, UR7, URZ ;  /* 0x000000072b2b72a4 */ /* 0x000fc4000f8e023f */
[----:B------:R-:W-:Y:S01]  /*7d90*/  UIADD3 UR44, UR44, -0x2, URZ ;  /* 0xfffffffe2c2c7890 */ /* 0x000fe2000fffe03f */
[----:B--2---:R-:W-:-:S04]  /*7da0*/  LOP3.LUT R8, R8, 0xffffff7f, RZ, 0xc0, !PT ;  /* 0xffffff7f08087812 */ /* 0x004fc800078ec0ff */
        /* <DEDUP_REMOVED lines=12> */
[----:B------:R-:W-:Y:S02]  /*7e70*/  ISETP.LT.U32.AND P2, PT, R5, 0xa0, !P0 ;  /* 0x000000a00500780c */ /* 0x000fe40004741070 */
        /* <DEDUP_REMOVED lines=10> */
[----:B------:R-:W-:-:S04]  /*7f20*/  @P1 LOP3.LUT R8, R8, 0x20, RZ, 0xfc, !PT ;  /* 0x0000002008081812 */ /* 0x000fc800078efcff */
[----:B------:R-:W-:Y:S02]  /*7f30*/  LOP3.LUT R8, R8, 0xffffffef, RZ, 0xc0, !PT ;  /* 0xffffffef08087812 */ /* 0x000fe400078ec0ff */
[----:B------:R-:W-:Y:S02]  /*7f40*/  ISETP.GE.AND P0, PT, R0, 0x81, PT ;  /* 0x000000810000780c */ /* 0x000fe40003f06270 */
[----:B------:R-:W-:Y:S02]  /*7f50*/  @P2 LOP3.LUT R8, R8, 0x10, RZ, 0xfc, !PT ;  /* 0x0000001008082812 */ /* 0x000fe400078efcff */
[----:B------:R-:W-:Y:S02]  /*7f60*/  ISETP.GE.AND P1, PT, R3, UR9, PT ;  /* 0x0000000903007c0c */ /* 0x000fe4000bf26270 */
[----:B------:R-:W-:-:S04]  /*7f70*/  LOP3.LUT R8, R8, 0xfffffffe, RZ, 0xc0, !PT ;  /* 0xfffffffe08087812 */ /* 0x000fc800078ec0ff */
[----:B------:R-:W-:-:S04]  /*7f80*/  LOP3.LUT R8, R8, 0xffffdfff, RZ, 0xc0, !PT ;  /* 0xffffdfff08087812 */ /* 0x000fc800078ec0ff */
[----:B------:R-:W-:Y:S02]  /*7f90*/  @P0 LOP3.LUT R8, R8, 0x2000, RZ, 0xfc, !PT ;  /* 0x0000200008080812 */ /* 0x000fe400078efcff */
[----:B------:R-:W-:Y:S02]  /*7fa0*/  ISETP.GE.AND P0, PT, R3, UR8, PT ;  /* 0x0000000803007c0c */ /* 0x000fe4000bf06270 */
[----:B------:R-:W-:-:S04]  /*7fb0*/  @P1 LOP3.LUT R8, R8, 0x1, RZ, 0xfc, !PT ;  /* 0x0000000108081812 */ /* 0x000fc800078efcff */
[----:B------:R-:W-:-:S07]  /*7fc0*/  LOP3.LUT R8, R8, 0xfffffeff, RZ, 0xc0, !PT ;  /* 0xfffffeff08087812 */ /* 0x000fce00078ec0ff */
[----:B------:R-:W-:-:S05]  /*7fd0*/  @P0 LOP3.LUT R8, R8, 0x100, RZ, 0xfc, !PT ;  /* 0x0000010008080812 */ /* 0x000fca00078efcff */
[----:B------:R1:W-:Y:S02]  /*7fe0*/  STL [R1+0x4], R8 ;  /* 0x0000040801007387 */ /* 0x0003e40000100800 */
.L_x_13162:
        /* <DEDUP_REMOVED lines=19> */
[----:B01---5:R-:W-:Y:S11]  /*8120*/  @!P0 BRA `(.L_x_13111) ;  /* 0x0000000000188947 */ /* 0x023ff60003800000 */
[----:B------:R-:W-:Y:S02]  /*8130*/  ULDC.64 UR4, c[0x0][0xa28] ;  /* 0x00028a0000047ab9 */ /* 0x000fe40000000a00 */
[----:B------:R-:W-:-:S06]  /*8140*/  UIMAD.WIDE UR4, UR47, 0x4, UR4 ;  /* 0x000000042f0478a5 */ /* 0x000fcc000f8e0204 */
[----:B-1----:R-:W-:Y:S02]  /*8150*/  IMAD.U32 R2, RZ, RZ, UR4 ;  /* 0x00000004ff027e24 */ /* 0x002fe4000f8e00ff */
[----:B------:R-:W-:-:S05]  /*8160*/  IMAD.U32 R3, RZ, RZ, UR5 ;  /* 0x00000005ff037e24 */ /* 0x000fca000f8e00ff */
[----:B------:R-:W2:Y:S02]  /*8170*/  LDG.E R2, desc[UR40][R2.64] ;  /* 0x0000002802027981 */ /* 0x000ea4000c1e1900 */
[----:B--2---:R-:W-:-:S15]  /*8180*/  R2UR UR37, R2 ;  /* 0x00000000022572ca */ /* 0x004fde00000e0000 */
.L_x_13111:
[----:B------:R-:W-:-:S13]  /*8190*/  PLOP3.LUT P0, PT, PT, PT, UP0, 0x80, 0x0 ;  /* 0x000000000000781c */ /* 0x000fda0003f0f008 */
[----:B------:R-:W-:Y:S05]  /*81a0*/  @!P0 BRA `(.L_x_13112) ;  /* 0x0000000000408947 */ /* 0x000fea0003800000 */
[----:B-1----:R-:W-:Y:S01]  /*81b0*/  MOV R2, 0x0 ;  /* 0x0000000000027802 */ /* 0x002fe20000000f00 */
        /* <DEDUP_REMOVED lines=15> */
.L_x_13112:
[----:B------:R-:W2:Y:S01]  /*82b0*/  LDL.LU R19, [R1+0x4] ;  /* 0x0000040001137983 */ /* 0x000ea20000300800 */
[----:B------:R-:W-:-:S06]  /*82c0*/  UIADD3 UR4, UR42, 0x6000, URZ ;  /* 0x000060002a047890 */ /* 0x000fcc000fffe03f */
[----:B------:R-:W-:-:S05]  /*82d0*/  IMAD.U32 R16, RZ, RZ, UR4 ;  /* 0x00000004ff107e24 */ /* 0x000fca000f8e00ff */
[----:B------:R-:W-:Y:S02]  /*82e0*/  LOP3.LUT P0, RZ, R16, 0x1bf, RZ, 0xc0, !PT ;  /* 0x000001bf10ff7812 */ /* 0x000fe4000780c0ff */
[----:B--2---:R-:W-:-:S11]  /*82f0*/  LOP3.LUT R19, R19, 0xfffffffd, RZ, 0xc0, !PT ;  /* 0xfffffffd13137812 */ /* 0x004fd600078ec0ff */
[----:B------:R-:W-:-:S05]  /*8300*/  @P0 LOP3.LUT R19, R19, 0x2, RZ, 0xfc, !PT ;  /* 0x0000000213130812 */ /* 0x000fca00078efcff */
[----:B------:R0:W-:Y:S01]  /*8310*/  STL [R1+0x4], R19 ;  /* 0x0000041301007387 */ /* 0x0001e20000100800 */
[----:B------:R-:W-:Y:S05]  /*8320*/  @!P0 BRA `(.L_x_13113) ;  /* 0x0000000000408947 */ /* 0x000fea0003800000 */
[----:B-1----:R-:W-:Y:S01]  /*8330*/  MOV R2, 0x0 ;  /* 0x0000000000027802 */ /* 0x002fe20000000f00 */
[----:B------:R-:W-:Y:S01]  /*8340*/  ULDC.64 UR6, c[0x4][0x1b0] ;  /* 0x01006c0000067ab9 */ /* 0x000fe20000000a00 */
[----:B------:R-:W-:Y:S01]  /*8350*/  ULDC.64 UR8, c[0x4][0x1b8] ;  /* 0x01006e0000087ab9 */ /* 0x000fe20000000a00 */
[----:B------:R-:W-:Y:S01]  /*8360*/  ULDC.64 UR4, c[0x4][0x10] ;  /* 0x0100040000047ab9 */ /* 0x000fe20000000a00 */
[----:B------:R-:W-:Y:S01]  /*8370*/  IMAD.U32 R4, RZ, RZ, UR6 ;  /* 0x00000006ff047e24 */ /* 0x000fe2000f8e00ff */
[----:B------:R-:W-:Y:S01]  /*8380*/  MOV R8, 0x70 ;  /* 0x0000007000087802 */ /* 0x000fe20000000f00 */
[----:B------:R-:W1:Y:S01]  /*8390*/  LDC.64 R2, c[0x4][R2] ;  /* 0x0100000002027b82 */ /* 0x000e620000000a00 */
        /* <DEDUP_REMOVED lines=9> */
.L_x_13113:
[----:B------:R-:W-:-:S04]  /*8430*/  IMAD.U32 R28, RZ, RZ, UR42 ;  /* 0x0000002aff1c7e24 */ /* 0x000fc8000f8e00ff */
[----:B------:R-:W-:-:S05]  /*8440*/  VIADD R17, R28, 0x1000 ;  /* 0x000010001c117836 */ /* 0x000fca0000000000 */
[----:B------:R-:W-:-:S13]  /*8450*/  LOP3.LUT P0, RZ, R17, 0x9f, RZ, 0xc0, !PT ;  /* 0x0000009f11ff7812 */ /* 0x000fda000780c0ff */
[----:B------:R-:W-:Y:S05]  /*8460*/  @!P0 BRA `(.L_x_13114) ;  /* 0x0000000000408947 */ /* 0x000fea0003800000 */
[----:B-1----:R-:W-:Y:S01]  /*8470*/  MOV R2, 0x0 ;  /* 0x0000000000027802 */ /* 0x002fe20000000f00 */
        /* <DEDUP_REMOVED lines=15> */
.L_x_13114:
[----:B------:R-:W-:-:S13]  /*8570*/  LOP3.LUT P6, RZ, R16, 0x1bf, RZ, 0xc0, !PT ;  /* 0x000001bf10ff7812 */ /* 0x000fda00078cc0ff */
[----:B------:R-:W-:Y:S05]  /*8580*/  @!P6 BRA `(.L_x_13115) ;  /* 0x000000000040e947 */ /* 0x000fea0003800000 */
[----:B-1----:R-:W-:Y:S01]  /*8590*/  MOV R2, 0x0 ;  /* 0x0000000000027802 */ /* 0x002fe20000000f00 */
[----:B------:R-:W-:Y:S01]  /*85a0*/  ULDC.64 UR6, c[0x4][0x1b0] ;  /* 0x01006c0000067ab9 */ /* 0x000fe20000000a00 */
[----:B------:R-:W-:Y:S01]  /*85b0*/  ULDC.64 UR8, c[0x4][0x1b8] ;  /* 0x01006e0000087ab9 */ /* 0x000fe20000000a00 */
[----:B------:R-:W-:Y:S01]  /*85c0*/  ULDC.64 UR4, c[0x4][0x20] ;  /* 0x0100080000047ab9 */ /* 0x000fe20000000a00 */
[----:B------:R-:W-:Y:S01]  /*85d0*/  MOV R4, UR6 ;  /* 0x0000000600047c02 */ /* 0x000fe20008000f00 */
[----:B------:R-:W-:Y:S01]  /*85e0*/  IMAD.U32 R5, RZ, RZ, UR7 ;  /* 0x00000007ff057e24 */ /* 0x000fe2000f8e00ff */
        /* <DEDUP_REMOVED lines=10> */
.L_x_13115:
[----:B------:R-:W-:Y:S01]  /*8690*/  ULDC.64 UR4, c[0x0][0x9f8] ;  /* 0x00027e0000047ab9 */ /* 0x000fe20000000a00 */
[----:B------:R-:W-:Y:S01]  /*86a0*/  IMAD.U32 R16, RZ, RZ, UR47 ;  /* 0x0000002fff107e24 */ /* 0x000fe2000f8e00ff */
[----:B------:R-:W-:Y:S01]  /*86b0*/  UISETP.NE.U32.AND UP0, UPT, UR4, URZ, UPT ;  /* 0x0000003f0400728c */ /* 0x000fe2000bf05070 */
[----:B------:R-:W2:Y:S03]  /*86c0*/  LDC R18, c[0x0][0x430] ;  /* 0x00010c00ff127b82 */ /* 0x000ea60000000800 */
[----:B------:R-:W-:-:S06]  /*86d0*/  UISETP.NE.AND.EX UP0, UPT, UR5, URZ, UPT, UP0 ;  /* 0x0000003f0500728c */ /* 0x000fcc000bf05300 */
[----:B------:R-:W-:-:S05]  /*86e0*/  PLOP3.LUT P0, PT, PT, PT, UP0, 0x80, 0x0 ;  /* 0x000000000000781c */ /* 0x000fca0003f0f008 */
[----:B------:R-:W-:Y:S02]  /*86f0*/  @UP0 ULDC.64 UR4, c[0x0][0x9f8] ;  /* 0x00027e0000040ab9 */ /* 0x000fe40000000a00 */
[----:B------:R-:W-:-:S06]  /*8700*/  @UP0 UIMAD.WIDE UR4, UR47, 0x4, UR4 ;  /* 0x000000042f0408a5 */ /* 0x000fcc000f8e0204 */
[----:B-1----:R-:W-:Y:S02]  /*8710*/  IMAD.U32 R2, RZ, RZ, UR4 ;  /* 0x00000004ff027e24 */ /* 0x002fe4000f8e00ff */
[----:B------:R-:W-:-:S05]  /*8720*/  IMAD.U32 R3, RZ, RZ, UR5 ;  /* 0x00000005ff037e24 */ /* 0x000fca000f8e00ff */
[----:B------:R-:W3:Y:S01]  /*8730*/  @P0 LDG.E R16, desc[UR40][R2.64] ;  /* 0x0000002802100981 */ /* 0x000ee2000c1e1900 */
[----:B------:R-:W-:-:S03]  /*8740*/  UMOV UR4, 0xffffffff ;  /* 0xffffffff00047882 */ /* 0x000fc60000000000 */
[----:B---3--:R1:W-:Y:S01]  /*8750*/  STL [R1+0xc], R16 ;  /* 0x00000c1001007387 */ /* 0x0083e20000100800 */
[----:B--2---:R-:W-:Y:S05]  /*8760*/  BRA.DIV UR4, `(.L_x_13116) ;  /* 0x0000003e04247947 */ /* 0x004fea000b800000 */
.L_x_13179:
[----:B------:R-:W2:Y:S04]  /*8770*/  LDL R0, [R1+0x20] ;  /* 0x0000200001007983 */ /* 0x000ea80000100800 */
[----:B------:R-:W3:Y:S01]  /*8780*/  LDL R10, [R1+0x24] ;  /* 0x00002400010a7983 */ /* 0x000ee20000100800 */
[----:B------:R-:W-:Y:S01]  /*8790*/  ISETP.NE.AND P3, PT, R18, 0x1, PT ;  /* 0x000000011200780c */ /* 0x000fe20003f65270 */
[----:B------:R-:W-:Y:S01]  /*87a0*/  IMAD.MOV.U32 R12, RZ, RZ, R19 ;  /* 0x000000ffff0c7224 */ /* 0x000fe200078e0013 */
[----:B------:R-:W-:Y:S01]  /*87b0*/  SHF.R.S32.HI R13, RZ, 0x1f, R16 ;  /* 0x0000001fff0d7819 */ /* 0x000fe20000011410 */
[----:B------:R-:W-:-:S03]  /*87c0*/  IMAD.MOV.U32 R8, RZ, RZ, RZ ;  /* 0x000000ffff087224 */ /* 0x000fc600078e00ff */
[C---:B------:R-:W-:Y:S01]  /*87d0*/  LOP3.LUT P2, RZ, R12.reuse, 0x8, RZ, 0xc0, !PT ;  /* 0x000000080cff7812 */ /* 0x040fe2000784c0ff */
[----:B------:R4:W-:Y:S01]  /*87e0*/  STL [R1+0x14], R13 ;  /* 0x0000140d01007387 */ /* 0x0009e20000100800 */
[----:B------:R-:W-:-:S05]  /*87f0*/  LOP3.LUT R12, R12, 0xfffffffb, RZ, 0xc0, !PT ;  /* 0xfffffffb0c0c7812 */ /* 0x000fca00078ec0ff */
[----:B------:R-:W0:Y:S01]  /*8800*/  @P3 LDC R2, c[0x0][0x434] ;  /* 0x00010d00ff023b82 */ /* 0x000e220000000800 */
[----:B------:R-:W-:-:S07]  /*8810*/  @P3 LOP3.LUT R12, R12, 0x4, RZ, 0xfc, !PT ;  /* 0x000000040c0c3812 */ /* 0x000fce00078efcff */
[----:B------:R-:W1:Y:S01]  /*8820*/  @P3 LDC R3, c[0x0][0x438] ;  /* 0x00010e00ff033b82 */ /* 0x000e620000000800 */
[----:B------:R-:W-:Y:S02]  /*8830*/  LOP3.LUT R12, R12, 0xfffffffd, RZ, 0xc0, !PT ;  /* 0xfffffffd0c0c7812 */ /* 0x000fe400078ec0ff */
[C---:B--2---:R-:W-:Y:S01]  /*8840*/  ISETP.GE.AND P0, PT, R0.reuse, UR39, PT ;  /* 0x0000002700007c0c */ /* 0x044fe2000bf06270 */
[----:B------:R-:W-:-:S04]  /*8850*/  VIADD R9, R0, UR37 ;  /* 0x0000002500097c36 */ /* 0x000fc80008000000 */
[----:B0-----:R-:W-:Y:S01]  /*8860*/  @P3 IMAD.HI.U32 R2, R9, R2, RZ ;  /* 0x0000000209023227 */ /* 0x001fe200078e00ff */
[----:B------:R-:W-:-:S04]  /*8870*/  MOV R0, R9 ;  /* 0x0000000900007202 */ /* 0x000fc80000000f00 */
[----:B-1----:R-:W-:-:S03]  /*8880*/  @P3 SHF.R.U32.HI R0, RZ, R3, R2 ;  /* 0x00000003ff003219 */ /* 0x002fc60000011602 */
        /* <DEDUP_REMOVED lines=8> */
[C---:B-1----:R-:W-:Y:S01]  /*8910*/  @!P0 LEA R4, P1, R2.reuse, R4, 0x2 ;  /* 0x0000000402048211 */ /* 0x042fe200078210ff */
[----:B------:R-:W0:Y:S03]  /*8920*/  @P3 LDC R3, c[0x0][0x434] ;  /* 0x00010d00ff033b82 */ /* 0x000e260000000800 */
[----:B------:R-:W-:-:S05]  /*8930*/  @!P0 LEA.HI.X R5, R2, R5, R7, 0x2, P1 ;  /* 0x0000000502058211 */ /* 0x000fca00008f1407 */
[----:B------:R-:W1:Y:S01]  /*8940*/  @P3 LDC R2, c[0x0][0x438] ;  /* 0x00010e00ff023b82 */ /* 0x000e620000000800 */
[----:B------:R2:W5:Y:S01]  /*8950*/  @!P0 LDG.E R8, desc[UR40][R4.64] ;  /* 0x0000002804088981 */ /* 0x000562000c1e1900 */
[----:B---3--:R-:W-:-:S04]  /*8960*/  VIADD R10, R10, UR37 ;  /* 0x000000250a0a7c36 */ /* 0x008fc80008000000 */
[----:B------:R-:W-:Y:S02]  /*8970*/  IMAD.MOV.U32 R11, RZ, RZ, R10 ;  /* 0x000000ffff0b7224 */ /* 0x000fe400078e000a */
[----:B------:R-:W3:Y:S08]  /*8980*/  @P2 LDC.64 R6, c[0x0][0x428] ;  /* 0x00010a00ff062b82 */ /* 0x000ef00000000a00 */
[----:B--2---:R-:W2:Y:S01]  /*8990*/  @P2 LDC.64 R4, c[0x0][0x418] ;  /* 0x00010600ff042b82 */ /* 0x004ea20000000a00 */
[----:B0-----:R-:W-:-:S05]  /*89a0*/  @P3 IMAD.HI.U32 R3, R10, R3, RZ ;  /* 0x000000030a033227 */ /* 0x001fca00078e00ff */
[----:B-1----:R-:W-:-:S04]  /*89b0*/  @P3 SHF.R.U32.HI R11, RZ, R2, R3 ;  /* 0x00000002ff0b3219 */ /* 0x002fc80000011603 */
[----:B------:R-:W-:Y:S01]  /*89c0*/  @P2 SHF.R.S32.HI R3, RZ, 0x1f, R11 ;  /* 0x0000001fff032819 */ /* 0x000fe2000001140b */
[----:B---3--:R-:W-:-:S04]  /*89d0*/  @P2 IMAD R2, R13, R6, RZ ;  /* 0x000000060d022224 */ /* 0x008fc800078e02ff */
[----:B------:R-:W-:Y:S02]  /*89e0*/  @P2 IMAD R7, R16, R7, R2 ;  /* 0x0000000710072224 */ /* 0x000fe400078e0202 */
[----:B------:R-:W-:-:S04]  /*89f0*/  @P2 IMAD.MOV.U32 R2, RZ, RZ, R11 ;  /* 0x000000ffff022224 */ /* 0x000fc800078e000b */
[----:B------:R-:W-:Y:S02]  /*8a00*/  @P2 IMAD.WIDE.U32 R2, R16, R6, R2 ;  /* 0x0000000610022225 */ /* 0x000fe400078e0002 */
[----:B------:R-:W0:Y:S02]  /*8a10*/  LDC R16, c[0x0][0xc44] ;  /* 0x00031100ff107b82 */ /* 0x000e240000000800 */
[----:B------:R-:W-:Y:S01]  /*8a20*/  @P2 IMAD.IADD R7, R7, 0x1, R3 ;  /* 0x0000000107072824 */ /* 0x000fe200078e0203 */
[----:B--2---:R-:W-:-:S04]  /*8a30*/  @P2 LEA R6, P0, R2, R4, 0x2 ;  /* 0x0000000402062211 */ /* 0x004fc800078010ff */
[----:B------:R-:W-:Y:S01]  /*8a40*/  @P2 LEA.HI.X R7, R2, R5, R7, 0x2, P0 ;  /* 0x0000000502072211 */ /* 0x000fe200000f1407 */
[----:B------:R-:W-:Y:S02]  /*8a50*/  IMAD.MOV.U32 R5, RZ, RZ, RZ ;  /* 0x000000ffff057224 */ /* 0x000fe400078e00ff */
[----:B------:R-:W-:-:S04]  /*8a60*/  IMAD.MOV R0, RZ, RZ, -R0 ;  /* 0x000000ffff007224 */ /* 0x000fc800078e0a00 */
[----:B------:R1:W5:Y:S01]  /*8a70*/  @P2 LDG.E R5, desc[UR40][R6.64] ;  /* 0x0000002806052981 */ /* 0x000362000c1e1900 */
[----:B------:R-:W-:Y:S02]  /*8a80*/  IMAD.MOV R3, RZ, RZ, -R11 ;  /* 0x000000ffff037224 */ /* 0x000fe400078e0a0b */
[C---:B-1----:R-:W-:Y:S02]  /*8a90*/  IMAD R6, R18.reuse, R0, R9 ;  /* 0x0000000012067224 */ /* 0x042fe400078e0209 */
[----:B------:R-:W-:Y:S02]  /*8aa0*/  IMAD.U32 R0, RZ, RZ, UR49 ;  /* 0x00000031ff007e24 */ /* 0x000fe4000f8e00ff */
[----:B------:R-:W-:Y:S02]  /*8ab0*/  IMAD R9, R18, R3, R10 ;  /* 0x0000000312097224 */ /* 0x000fe400078e020a */
[----:B------:R-:W-:Y:S01]  /*8ac0*/  IMAD R3, RZ, RZ, -UR47 ;  /* 0x8000002fff037e24 */ /* 0x000fe2000f8e02ff */
[----:B------:R-:W-:-:S03]  /*8ad0*/  ISETP.NE.AND P0, PT, R0, 0x3, PT ;  /* 0x000000030000780c */ /* 0x000fc60003f05270 */
[----:B0-----:R-:W-:-:S05]  /*8ae0*/  IMAD R16, R16, R3, UR46 ;  /* 0x0000002e10107e24 */ /* 0x001fca000f8e0203 */
[----:B------:R-:W-:-:S05]  /*8af0*/  SHF.R.S32.HI R2, RZ, 0x1f, R16 ;  /* 0x0000001fff027819 */ /* 0x000fca0000011410 */
[----:B------:R-:W-:Y:S01]  /*8b00*/  @P0 LOP3.LUT R12, R12, 0x2, RZ, 0xfc, !PT ;  /* 0x000000020c0c0812 */ /* 0x000fe200078efcff */
[----:B------:R4:W-:Y:S04]  /*8b10*/  STL [R1+0x10], R2 ;  /* 0x0000100201007387 */ /* 0x0009e80000100800 */
[----:B------:R4:W-:Y:S01]  /*8b20*/  STL [R1+0x4], R12 ;  /* 0x0000040c01007387 */ /* 0x0009e20000100800 */
[----:B------:R-:W-:Y:S05]  /*8b30*/  @!P0 BRA `(.L_x_13117) ;  /* 0x0000000000048947 */ /* 0x000fea0003800000 */
[----:B------:R-:W-:Y:S01]  /*8b40*/  BPT.TRAP 0x1 ;  /* 0x000000040000795c */ /* 0x000fe20000300000 */
.L_x_13117:
[----:B------:R-:W2:Y:S01]  /*8b50*/  LDL R0, [R1+0x8] ;  /* 0x0000080001007983 */ /* 0x000ea20000100800 */
[----:B------:R-:W-:Y:S01]  /*8b60*/  LEA R4, R29, UR42, 0x3 ;  /* 0x0000002a1d047c11 */ /* 0x000fe2000f8e18ff */
[----:B------:R-:W-:Y:S01]  /*8b70*/  BSSY B0, `(.L_x_13118) ;  /* 0x0000005000007945 */ /* 0x000fe20003800000 */
[----:B------:R-:W-:Y:S02]  /*8b80*/  SHF.R.S32.HI R25, RZ, 0x1f, R6 ;  /* 0x0000001fff197819 */ /* 0x000fe40000011406 */
[----:B--2---:R-:W-:-:S04]  /*8b90*/  SHF.L.U32 R27, R0, 0x1f, RZ ;  /* 0x0000001f001b7819 */ /* 0x004fc800000006ff */
[----:B------:R-:W0:Y:S02]  /*8ba0*/  SYNCS.PHASECHK.TRANS64.TRYWAIT P0, [R4+URZ+0x13280], R27 ;  /* 0x0132801b040075a7 */ /* 0x000e24000800017f */
[----:B0-----:R-:W-:Y:S05]  /*8bb0*/  @!P0 BRA `(.L_x_13119) ;  /* 0x00000038003c8947 */ /* 0x001fea0003800000 */
.L_x_13180:
[----:B------:R-:W-:Y:S05]  /*8bc0*/  BSYNC B0 ;  /* 0x0000000000007941 */ /* 0x000fea0003800000 */
.L_x_13118:
[----:B------:R-:W2:Y:S01]  /*8bd0*/  LDL R7, [R1+0x10] ;  /* 0x0000100001077983 */ /* 0x000ea20000100800 */
[----:B------:R-:W-:-:S03]  /*8be0*/  ULDC.64 UR4, c[0x0][0x328] ;  /* 0x0000ca0000047ab9 */ /* 0x000fc60000000a00 */
[----:B----4-:R-:W3:Y:S01]  /*8bf0*/  LDL R12, [R1+0x18] ;  /* 0x00001800010c7983 */ /* 0x010ee20000100800 */
[----:B------:R-:W-:Y:S01]  /*8c00*/  IMAD R0, R25, UR4, RZ ;  /* 0x0000000419007c24 */ /* 0x000fe2000f8e02ff */
[----:B-----5:R-:W-:Y:S01]  /*8c10*/  SHF.R.S32.HI R26, RZ, 0x1f, R8 ;  /* 0x0000001fff1a7819 */ /* 0x020fe20000011408 */
[C---:B------:R-:W-:Y:S01]  /*8c20*/  IMAD.WIDE.U32 R2, R6.reuse, UR4, RZ ;  /* 0x0000000406027c25 */ /* 0x040fe2000f8e00ff */
[----:B------:R-:W-:Y:S01]  /*8c30*/  ULDC.64 UR6, c[0x0][0x338] ;  /* 0x0000ce0000067ab9 */ /* 0x000fe20000000a00 */
[----:B------:R-:W-:Y:S01]  /*8c40*/  ULDC.64 UR8, c[0x0][0x330] ;  /* 0x0000cc0000087ab9 */ /* 0x000fe20000000a00 */
[----:B------:R-:W-:Y:S01]  /*8c50*/  SHF.R.S32.HI R21, RZ, 0x1f, R9 ;  /* 0x0000001fff157819 */ /* 0x000fe20000011409 */
[----:B------:R-:W-:Y:S01]  /*8c60*/  IMAD R0, R6, UR5, R0 ;  /* 0x0000000506007c24 */ /* 0x000fe2000f8e0200 */
[----:B------:R-:W-:Y:S01]  /*8c70*/  ULDC.64 UR10, c[0x0][0x318] ;  /* 0x0000c600000a7ab9 */ /* 0x000fe20000000a00 */
[----:B------:R-:W-:Y:S02]  /*8c80*/  SHF.R.S32.HI R24, RZ, 0x1f, R5 ;  /* 0x0000001fff187819 */ /* 0x000fe40000011405 */
[----:B------:R-:W-:-:S02]  /*8c90*/  IMAD.IADD R3, R3, 0x1, R0 ;  /* 0x0000000103037824 */ /* 0x000fc400078e0200 */
[----:B------:R-:W-:Y:S02]  /*8ca0*/  IMAD R0, R26, UR6, RZ ;  /* 0x000000061a007c24 */ /* 0x000fe4000f8e02ff */
[----:B------:R-:W-:-:S04]  /*8cb0*/  IMAD.WIDE.U32 R2, R8, UR6, R2 ;  /* 0x0000000608027c25 */ /* 0x000fc8000f8e0002 */
[----:B------:R-:W-:Y:S02]  /*8cc0*/  IMAD R0, R8, UR7, R0 ;  /* 0x0000000708007c24 */ /* 0x000fe4000f8e0200 */
[----:B------:R-:W-:-:S03]  /*8cd0*/  IMAD R11, R21, UR4, RZ ;  /* 0x00000004150b7c24 */ /* 0x000fc6000f8e02ff */
[----:B------:R-:W-:Y:S01]  /*8ce0*/  IADD3 R3, R3, R0, RZ ;  /* 0x0000000003037210 */ /* 0x000fe20007ffe0ff */
[----:B------:R-:W-:Y:S02]  /*8cf0*/  IMAD R11, R9, UR5, R11 ;  /* 0x00000005090b7c24 */ /* 0x000fe4000f8e020b */
[----:B------:R-:W-:-:S04]  /*8d00*/  IMAD.WIDE.U32 R2, R16, UR8, R2 ;  /* 0x0000000810027c25 */ /* 0x000fc8000f8e0002 */
        /* <DEDUP_REMOVED lines=16> */
[----:B------:R-:W2:Y:S01]  /*8e10*/  LDL R3, [R1+0x4] ;  /* 0x0000040001037983 */ /* 0x000ea20000100800 */
[----:B------:R-:W1:Y:S03]  /*8e20*/  S2R R11, SR_TID.X ;  /* 0x00000000000b7919 */ /* 0x000e660000002100 */
[----:B------:R-:W3:Y:S04]  /*8e30*/  SHFL.IDX PT, R2, R7, RZ, 0x1c1f ;  /* 0x001c1fff07027589 */ /* 0x000ee800000e0000 */
[----:B------:R-:W4:Y:S04]  /*8e40*/  SHFL.IDX PT, R0, R10, RZ, 0x1c1f ;  /* 0x001c1fff0a007589 */ /* 0x000f2800000e0000 */
[----:B------:R-:W-:Y:S01]  /*8e50*/  SHFL.IDX PT, R19, R19, RZ, 0x1c1f ;  /* 0x001c1fff13137589 */ /* 0x000fe200000e0000 */
[----:B-1----:R-:W-:-:S05]  /*8e60*/  IMAD.SHL.U32 R11, R11, 0x10, RZ ;  /* 0x000000100b0b7824 */ /* 0x002fca00078e00ff */
[----:B------:R-:W-:-:S04]  /*8e70*/  LOP3.LUT R11, R11, 0x30, RZ, 0xc0, !PT ;  /* 0x000000300b0b7812 */ /* 0x000fc800078ec0ff */
[----:B---3--:R-:W-:Y:S02]  /*8e80*/  IADD3 R2, P0, R11, R2, RZ ;  /* 0x000000020b027210 */ /* 0x008fe40007f1e0ff */
[C---:B--2---:R-:W-:Y:S02]  /*8e90*/  LOP3.LUT P4, RZ, R3.reuse, 0x1000, RZ, 0xc0, !PT ;  /* 0x0000100003ff7812 */ /* 0x044fe4000788c0ff */
[C---:B------:R-:W-:Y:S02]  /*8ea0*/  LOP3.LUT P3, RZ, R3.reuse, 0x800, RZ, 0xc0, !PT ;  /* 0x0000080003ff7812 */ /* 0x040fe4000786c0ff */
[C---:B------:R-:W-:Y:S02]  /*8eb0*/  LOP3.LUT P2, RZ, R3.reuse, 0x400, RZ, 0xc0, !PT ;  /* 0x0000040003ff7812 */ /* 0x040fe4000784c0ff */
[----:B------:R-:W-:Y:S01]  /*8ec0*/  LOP3.LUT P1, RZ, R3, 0x200, RZ, 0xc0, !PT ;  /* 0x0000020003ff7812 */ /* 0x000fe2000782c0ff */
[----:B----4-:R-:W-:Y:S02]  /*8ed0*/  IMAD.X R3, RZ, RZ, R0, P0 ;  /* 0x000000ffff037224 */ /* 0x010fe400000e0600 */
[----:B------:R-:W-:-:S05]  /*8ee0*/  VIADD R0, R18, UR42 ;  /* 0x0000002a12007c36 */ /* 0x000fca0008000000 */
[----:B------:R1:W-:Y:S04]  /*8ef0*/  LDGSTS.E.BYPASS.LTC128B.128 [R0+0x6000], desc[UR40][R2.64], !P4 ;  /* 0x0600000002007fae */ /* 0x0003e8000e101d68 */
[----:B-1----:R-:W1:Y:S04]  /*8f00*/  SHFL.IDX PT, R2, R7, 0x1, 0x1c1f ;  /* 0x003c1f0007027f89 */ /* 0x002e6800000e0000 */
[----:B------:R-:W2:Y:S01]  /*8f10*/  SHFL.IDX PT, R3, R10, 0x1, 0x1c1f ;  /* 0x003c1f000a037f89 */ /* 0x000ea200000e0000 */
[----:B-1----:R-:W-:-:S05]  /*8f20*/  IADD3 R2, P0, R11, R2, RZ ;  /* 0x000000020b027210 */ /* 0x002fca0007f1e0ff */
[----:B--2---:R-:W-:-:S05]  /*8f30*/  IMAD.X R3, RZ, RZ, R3, P0 ;  /* 0x000000ffff037224 */ /* 0x004fca00000e0603 */
[----:B------:R1:W-:Y:S04]  /*8f40*/  LDGSTS.E.BYPASS.LTC128B.128 [R0+0x6800], desc[UR40][R2.64], !P3 ;  /* 0x0680000002007fae */ /* 0x0003e8000d901d68 */
[----:B-1----:R-:W1:Y:S04]  /*8f50*/  SHFL.IDX PT, R2, R7, 0x2, 0x1c1f ;  /* 0x005c1f0007027f89 */ /* 0x002e6800000e0000 */
[----:B------:R-:W2:Y:S04]  /*8f60*/  SHFL.IDX PT, R3, R10, 0x2, 0x1c1f ;  /* 0x005c1f000a037f89 */ /* 0x000ea800000e0000 */
[----:B------:R-:W-:Y:S01]  /*8f70*/  SHFL.IDX PT, R10, R10, 0x3, 0x1c1f ;  /* 0x007c1f000a0a7f89 */ /* 0x000fe200000e0000 */
[----:B-1----:R-:W-:-:S05]  /*8f80*/  IADD3 R2, P0, R11, R2, RZ ;  /* 0x000000020b027210 */ /* 0x002fca0007f1e0ff */
[----:B--2---:R-:W-:-:S05]  /*8f90*/  IMAD.X R3, RZ, RZ, R3, P0 ;  /* 0x000000ffff037224 */ /* 0x004fca00000e0603 */
[----:B------:R1:W-:Y:S04]  /*8fa0*/  LDGSTS.E.BYPASS.LTC128B.128 [R0+0x7000], desc[UR40][R2.64], !P2 ;  /* 0x0700000002007fae */ /* 0x0003e8000d101d68 */
[----:B-1----:R-:W1:Y:S02]  /*8fb0*/  SHFL.IDX PT, R2, R7, 0x3, 0x1c1f ;  /* 0x007c1f0007027f89 */ /* 0x002e6400000e0000 */
[----:B-1----:R-:W-:-:S05]  /*8fc0*/  IADD3 R2, P0, R11, R2, RZ ;  /* 0x000000020b027210 */ /* 0x002fca0007f1e0ff */
[----:B------:R-:W-:-:S05]  /*8fd0*/  IMAD.X R3, RZ, RZ, R10, P0 ;  /* 0x000000ffff037224 */ /* 0x000fca00000e060a */
[----:B------:R1:W-:Y:S04]  /*8fe0*/  LDGSTS.E.BYPASS.LTC128B.128 [R0+0x7800], desc[UR40][R2.64], !P1 ;  /* 0x0780000002007fae */ /* 0x0003e8000c901d68 */
[----:B-1----:R1:W2:Y:S02]  /*8ff0*/  SHFL.IDX PT, R2, R20, RZ, 0x1c1f ;  /* 0x001c1fff14027589 */ /* 0x0022a400000e0000 */
.L_x_13192:
[----:B------:R-:W3:Y:S01]  /*9000*/  LDL R7, [R1+0x4] ;  /* 0x0000040001077983 */ /* 0x000ee20000100800 */
[----:B------:R-:W4:Y:S02]  /*9010*/  S2R R3, SR_TID.X ;  /* 0x0000000000037919 */ /* 0x000f240000002100 */
[----:B----4-:R-:W-:-:S05]  /*9020*/  IMAD.SHL.U32 R3, R3, 0x10, RZ ;  /* 0x0000001003037824 */ /* 0x010fca00078e00ff */
[----:B------:R-:W-:-:S04]  /*9030*/  LOP3.LUT R3, R3, 0x30, RZ, 0xc0, !PT ;  /* 0x0000003003037812 */ /* 0x000fc800078ec0ff */
[----:B--2---:R-:W-:-:S05]  /*9040*/  IADD3 R2, P0, R3, R2, RZ ;  /* 0x0000000203027210 */ /* 0x004fca0007f1e0ff */
[----:B------:R-:W-:Y:S01]  /*9050*/  IMAD.X R3, RZ, RZ, R19, P0 ;  /* 0x000000ffff037224 */ /* 0x000fe200000e0613 */
[----:B------:R-:W-:Y:S02]  /*9060*/  PLOP3.LUT P0, PT, PT, PT, PT, 0x80, 0x0 ;  /* 0x000000000000781c */ /* 0x000fe40003f0f070 */
[----:B---3--:R-:W-:-:S13]  /*9070*/  LOP3.LUT P1, RZ, R7, 0x4000, RZ, 0xc0, !PT ;  /* 0x0000400007ff7812 */ /* 0x008fda000782c0ff */
[----:B------:R-:W-:Y:S01]  /*9080*/  @!PT LDS RZ, [RZ] ;  /* 0x00000000fffff984 */ /* 0x000fe20000000800 */
[----:B------:R-:W-:Y:S01]  /*9090*/  @!PT LDS RZ, [RZ] ;  /* 0x00000000fffff984 */ /* 0x000fe20000000800 */
[----:B------:R-:W-:Y:S01]  /*90a0*/  @!PT LDS RZ, [RZ] ;  /* 0x00000000fffff984 */ /* 0x000fe20000000800 */
[----:B------:R2:W-:Y:S01]  /*90b0*/  LDGSTS.E.BYPASS.LTC128B.128 [R0+0x8000], desc[UR40][R2.64], !P1 ;  /* 0x0800000002007fae */ /* 0x0005e2000c901d68 */
[----:B------:R-:W-:Y:S01]  /*90c0*/  NOP ;  /* 0x0000000000007918 */ /* 0x000fe20000000000 */
.L_x_13121:
        /* <DEDUP_REMOVED lines=11> */
.L_x_13122:
[----:B------:R2:W-:Y:S01]  /*9180*/  SYNCS.ARRIVE.TRANS64.A1T0 RZ, [R4+URZ+0x13270], RZ ;  /* 0x013270ff04ff79a7 */ /* 0x0005e2000810003f */
[----:B------:R-:W-:Y:S05]  /*9190*/  @!P2 BRA `(.L_x_13123) ;  /* 0x000000000004a947 */ /* 0x000fea0003800000 */
[----:B------:R-:W-:Y:S01]  /*91a0*/  BPT.TRAP 0x1 ;  /* 0x000000040000795c */ /* 0x000fe20000300000 */
.L_x_13123:
[----:B------:R-:W3:Y:S01]  /*91b0*/  SYNCS.PHASECHK.TRANS64.TRYWAIT P0, [R4+URZ+0x13240], R27 ;  /* 0x0132401b040075a7 */ /* 0x000ee2000800017f */
[----:B------:R-:W-:Y:S04]  /*91c0*/  BSSY B0, `(.L_x_13124) ;  /* 0x0000002000007945 */ /* 0x000fe80003800000 */
[----:B---3--:R-:W-:Y:S05]  /*91d0*/  @!P0 BRA `(.L_x_13125) ;  /* 0x00000038005c8947 */ /* 0x008fea0003800000 */
.L_x_13193:
[----:B------:R-:W-:Y:S05]  /*91e0*/  BSYNC B0 ;  /* 0x0000000000007941 */ /* 0x000fea0003800000 */
.L_x_13124:
[----:B------:R-:W4:Y:S01]  /*91f0*/  LDL R10, [R1+0x10] ;  /* 0x00001000010a7983 */ /* 0x000f220000100800 */
[----:B------:R-:W-:Y:S01]  /*9200*/  ULDC.64 UR4, c[0x0][0x300] ;  /* 0x0000c00000047ab9 */ /* 0x000fe20000000a00 */
[----:B------:R-:W-:Y:S02]  /*9210*/  ULDC.64 UR6, c[0x0][0x310] ;  /* 0x0000c40000067ab9 */ /* 0x000fe40000000a00 */
[----:B------:R0:W5:Y:S01]  /*9220*/  LDL R18, [R1+0x1c] ;  /* 0x00001c0001127983 */ /* 0x0001620000100800 */
[----:B------:R-:W-:Y:S02]  /*9230*/  IMAD R7, R25, UR4, RZ ;  /* 0x0000000419077c24 */ /* 0x000fe4000f8e02ff */
[----:B------:R-:W-:-:S04]  /*9240*/  IMAD.WIDE.U32 R2, R6, UR4, RZ ;  /* 0x0000000406027c25 */ /* 0x000fc8000f8e00ff */
[----:B------:R-:W-:Y:S02]  /*9250*/  IMAD R7, R6, UR5, R7 ;  /* 0x0000000506077c24 */ /* 0x000fe4000f8e0207 */
[----:B------:R-:W-:Y:S02]  /*9260*/  IMAD R26, R26, UR6, RZ ;  /* 0x000000061a1a7c24 */ /* 0x000fe4000f8e02ff */
[----:B------:R-:W-:Y:S02]  /*9270*/  IMAD.IADD R3, R3, 0x1, R7 ;  /* 0x0000000103037824 */ /* 0x000fe400078e0207 */
[C---:B------:R-:W-:Y:S02]  /*9280*/  IMAD R26, R8.reuse, UR7, R26 ;  /* 0x00000007081a7c24 */ /* 0x040fe4000f8e021a */
[----:B------:R-:W-:-:S04]  /*9290*/  IMAD.WIDE.U32 R2, R8, UR6, R2 ;  /* 0x0000000608027c25 */ /* 0x000fc8000f8e0002 */
[----:B------:R-:W-:Y:S01]  /*92a0*/  IMAD R8, R21, UR4, RZ ;  /* 0x0000000415087c24 */ /* 0x000fe2000f8e02ff */
[----:B------:R-:W-:Y:S01]  /*92b0*/  MOV R6, R2 ;  /* 0x0000000200067202 */ /* 0x000fe20000000f00 */
        /* <DEDUP_REMOVED lines=19> */
[----:B0-----:R-:W-:Y:S08]  /*93f0*/  BRA.DIV UR4, `(.L_x_13126) ;  /* 0x0000003604e87947 */ /* 0x001ff0000b800000 */
[----:B------:R-:W4:Y:S01]  /*9400*/  LDL R2, [R1+0x4] ;  /* 0x0000040001027983 */ /* 0x000f220000100800 */
[C---:B-----5:R-:W-:Y:S02]  /*9410*/  ISETP.GE.AND P3, PT, R18.reuse, 0x1, PT ;  /* 0x000000011200780c */ /* 0x060fe40003f66270 */
[----:B------:R-:W-:Y:S01]  /*9420*/  ISETP.GE.AND P2, PT, R18, 0x21, PT ;  /* 0x000000211200780c */ /* 0x000fe20003f46270 */
[----:B------:R-:W0:Y:S01]  /*9430*/  S2R R3, SR_TID.X ;  /* 0x0000000000037919 */ /* 0x000e220000002100 */
[----:B------:R-:W-:Y:S04]  /*9440*/  SHFL.IDX PT, R7, R7, RZ, 0x1c1f ;  /* 0x001c1fff07077589 */ /* 0x000fe800000e0000 */
[----:B------:R-:W-:Y:S01]  /*9450*/  SHFL.IDX PT, R14, R8, RZ, 0x1c1f ;  /* 0x001c1fff080e7589 */ /* 0x000fe200000e0000 */
[----:B0-----:R-:W-:-:S03]  /*9460*/  IMAD.SHL.U32 R9, R3, 0x10, RZ ;  /* 0x0000001003097824 */ /* 0x001fc600078e00ff */
[----:B------:R-:W0:Y:S02]  /*9470*/  SHFL.IDX PT, R3, R5, RZ, 0x1c1f ;  /* 0x001c1fff05037589 */ /* 0x000e2400000e0000 */
[----:B------:R-:W-:-:S04]  /*9480*/  LOP3.LUT R9, R9, 0x30, RZ, 0xc0, !PT ;  /* 0x0000003009097812 */ /* 0x000fc800078ec0ff */
[----:B0-----:R-:W-:Y:S02]  /*9490*/  @P3 IADD3 R3, P0, R9, R3, RZ ;  /* 0x0000000309033210 */ /* 0x001fe40007f1e0ff */
[----:B----4-:R-:W-:Y:S02]  /*94a0*/  LOP3.LUT P1, RZ, R2, 0x1, RZ, 0xc0, !PT ;  /* 0x0000000102ff7812 */ /* 0x010fe4000782c0ff */
[----:B------:R-:W0:Y:S02]  /*94b0*/  SHFL.IDX PT, R2, R6, RZ, 0x1c1f ;  /* 0x001c1fff06027589 */ /* 0x000e2400000e0000 */
[----:B0-----:R-:W-:-:S05]  /*94c0*/  @P3 IMAD.X R2, RZ, RZ, R2, P0 ;  /* 0x000000ffff023224 */ /* 0x001fca00000e0602 */
[----:B------:R-:W-:-:S04]  /*94d0*/  @P3 LOP3.LUT R3, R3, R2, RZ, 0x3c, !PT ;  /* 0x0000000203033212 */ /* 0x000fc800078e3cff */
[----:B------:R-:W-:-:S04]  /*94e0*/  @P3 LOP3.LUT R2, R3, R2, RZ, 0x3c, !PT ;  /* 0x0000000203023212 */ /* 0x000fc800078e3cff */
[----:B------:R-:W-:-:S05]  /*94f0*/  @P3 LOP3.LUT R3, R3, R2, RZ, 0x3c, !PT ;  /* 0x0000000203033212 */ /* 0x000fca00078e3cff */
[----:B------:R0:W-:Y:S01]  /*9500*/  @P3 LDGSTS.E.BYPASS.LTC128B.128 [R0+0xe000], desc[UR40][R2.64], !P1 ;  /* 0x0e00000002003fae */ /* 0x0001e2000c901d68 */
[----:B------:R-:W-:-:S03]  /*9510*/  ISETP.GE.AND P3, PT, R18, 0x41, PT ;  /* 0x000000411200780c */ /* 0x000fc60003f66270 */
[----:B0-----:R-:W0:Y:S04]  /*9520*/  SHFL.IDX PT, R3, R5, 0x1, 0x1c1f ;  /* 0x003c1f0005037f89 */ /* 0x001e2800000e0000 */
[----:B------:R-:W4:Y:S01]  /*9530*/  SHFL.IDX PT, R2, R6, 0x1, 0x1c1f ;  /* 0x003c1f0006027f89 */ /* 0x000f2200000e0000 */
[----:B0-----:R-:W-:-:S05]  /*9540*/  @P2 IADD3 R3, P0, R9, R3, RZ ;  /* 0x0000000309032210 */ /* 0x001fca0007f1e0ff */
[----:B----4-:R-:W-:-:S05]  /*9550*/  @P2 IMAD.X R2, RZ, RZ, R2, P0 ;  /* 0x000000ffff022224 */ /* 0x010fca00000e0602 */
[----:B------:R-:W-:-:S04]  /*9560*/  @P2 LOP3.LUT R3, R3, R2, RZ, 0x3c, !PT ;  /* 0x0000000203032212 */ /* 0x000fc800078e3cff */
[----:B------:R-:W-:-:S04]  /*9570*/  @P2 LOP3.LUT R2, R3, R2, RZ, 0x3c, !PT ;  /* 0x0000000203022212 */ /* 0x000fc800078e3cff */
[----:B------:R-:W-:-:S05]  /*9580*/  @P2 LOP3.LUT R3, R3, R2, RZ, 0x3c, !PT ;  /* 0x0000000203032212 */ /* 0x000fca00078e3cff */
[----:B------:R0:W-:Y:S01]  /*9590*/  @P2 LDGSTS.E.BYPASS.LTC128B.128 [R0+0xe800], desc[UR40][R2.64], !P1 ;  /* 0x0e80000002002fae */ /* 0x0001e2000c901d68 */
[----:B------:R-:W-:-:S03]  /*95a0*/  ISETP.GE.AND P2, PT, R18, 0x61, PT ;  /* 0x000000611200780c */ /* 0x000fc60003f46270 */
[----:B0-----:R-:W0:Y:S04]  /*95b0*/  SHFL.IDX PT, R3, R5, 0x2, 0x1c1f ;  /* 0x005c1f0005037f89 */ /* 0x001e2800000e0000 */
[----:B------:R-:W4:Y:S04]  /*95c0*/  SHFL.IDX PT, R2, R6, 0x2, 0x1c1f ;  /* 0x005c1f0006027f89 */ /* 0x000f2800000e0000 */
[----:B------:R-:W1:Y:S04]  /*95d0*/  SHFL.IDX PT, R5, R5, 0x3, 0x1c1f ;  /* 0x007c1f0005057f89 */ /* 0x000e6800000e0000 */
[----:B------:R-:W2:Y:S01]  /*95e0*/  SHFL.IDX PT, R6, R6, 0x3, 0x1c1f ;  /* 0x007c1f0006067f89 */ /* 0x000ea200000e0000 */
[----:B0-----:R-:W-:-:S05]  /*95f0*/  @P3 IADD3 R3, P0, R9, R3, RZ ;  /* 0x0000000309033210 */ /* 0x001fca0007f1e0ff */
[----:B----4-:R-:W-:Y:S01]  /*9600*/  @P3 IMAD.X R2, RZ, RZ, R2, P0 ;  /* 0x000000ffff023224 */ /* 0x010fe200000e0602 */
[----:B-1----:R-:W-:-:S04]  /*9610*/  @P2 IADD3 R9, P0, R9, R5, RZ ;  /* 0x0000000509092210 */ /* 0x002fc80007f1e0ff */
[----:B------:R-:W-:Y:S01]  /*9620*/  @P3 LOP3.LUT R3, R3, R2, RZ, 0x3c, !PT ;  /* 0x0000000203033212 */ /* 0x000fe200078e3cff */
[----:B--2---:R-:W-:-:S03]  /*9630*/  @P2 IMAD.X R10, RZ, RZ, R6, P0 ;  /* 0x000000ffff0a2224 */ /* 0x004fc600000e0606 */
[----:B------:R-:W-:-:S04]  /*9640*/  @P3 LOP3.LUT R2, R3, R2, RZ, 0x3c, !PT ;  /* 0x0000000203023212 */ /* 0x000fc800078e3cff */
[----:B------:R-:W-:-:S05]  /*9650*/  @P3 LOP3.LUT R3, R3, R2, RZ, 0x3c, !PT ;  /* 0x0000000203033212 */ /* 0x000fca00078e3cff */
[----:B------:R0:W-:Y:S02]  /*9660*/  @P3 LDGSTS.E.BYPASS.LTC128B.128 [R0+0xf000], desc[UR40][R2.64], !P1 ;  /* 0x0f00000002003fae */ /* 0x0001e4000c901d68 */
[----:B0-----:R-:W-:Y:S02]  /*9670*/  @P2 IMAD.MOV.U32 R2, RZ, RZ, R9 ;  /* 0x000000ffff022224 */ /* 0x001fe400078e0009 */
[----:B------:R-:W-:-:S05]  /*9680*/  @P2 IMAD.MOV.U32 R3, RZ, RZ, R10 ;  /* 0x000000ffff032224 */ /* 0x000fca00078e000a */
[----:B------:R0:W-:Y:S02]  /*9690*/  @P2 LDGSTS.E.BYPASS.LTC128B.128 [R0+0xf800], desc[UR40][R2.64], !P1 ;  /* 0x0f80000002002fae */ /* 0x0001e4000c901d68 */
.L_x_13205:
[----:B------:R-:W-:Y:S01]  /*96a0*/  ISETP.GE.AND P0, PT, R18, 0x81, PT ;  /* 0x000000811200780c */ /* 0x000fe20003f06270 */
[----:B------:R-:W-:-:S12]  /*96b0*/  BSSY B0, `(.L_x_13127) ;  /* 0x000000d000007945 */ /* 0x000fd80003800000 */
[----:B------:R-:W-:Y:S05]  /*96c0*/  @!P0 BRA `(.L_x_13128) ;  /* 0x00000000002c8947 */ /* 0x000fea0003800000 */
[----:B0-----:R-:W2:Y:S01]  /*96d0*/  LDL R3, [R1+0x4] ;  /* 0x0000040001037983 */ /* 0x001ea20000100800 */
[----:B------:R-:W0:Y:S02]  /*96e0*/  S2R R2, SR_TID.X ;  /* 0x0000000000027919 */ /* 0x000e240000002100 */
[----:B0-----:R-:W-:-:S05]  /*96f0*/  IMAD.SHL.U32 R2, R2, 0x10, RZ ;  /* 0x0000001002027824 */ /* 0x001fca00078e00ff */
[----:B------:R-:W-:-:S04]  /*9700*/  LOP3.LUT R2, R2, 0x30, RZ, 0xc0, !PT ;  /* 0x0000003002027812 */ /* 0x000fc800078ec0ff */
[----:B------:R-:W-:Y:S02]  /*9710*/  IADD3 R2, P0, R2, R14, RZ ;  /* 0x0000000e02027210 */ /* 0x000fe40007f1e0ff */
[----:B--2---:R-:W-:-:S03]  /*9720*/  LOP3.LUT P1, RZ, R3, 0x1, RZ, 0xc0, !PT ;  /* 0x0000000103ff7812 */ /* 0x004fc6000782c0ff */
[----:B------:R-:W-:-:S10]  /*9730*/  IMAD.X R3, RZ, RZ, R7, P0 ;  /* 0x000000ffff037224 */ /* 0x000fd400000e0607 */
[----:B------:R-:W-:Y:S01]  /*9740*/  @!PT LDS RZ, [RZ] ;  /* 0x00000000fffff984 */ /* 0x000fe20000000800 */
[----:B------:R-:W-:Y:S01]  /*9750*/  @!PT LDS RZ, [RZ] ;  /* 0x00000000fffff984 */ /* 0x000fe20000000800 */
[----:B------:R-:W-:Y:S01]  /*9760*/  @!PT LDS RZ, [RZ] ;  /* 0x00000000fffff984 */ /* 0x000fe20000000800 */
[----:B------:R1:W-:Y:S02]  /*9770*/  LDGSTS.E.BYPASS.LTC128B.128 [R0+0x10000], desc[UR40][R2.64], !P1 ;  /* 0x1000000002007fae */ /* 0x0003e4000c901d68 */
.L_x_13128:
[----:B------:R-:W-:Y:S05]  /*9780*/  BSYNC B0 ;  /* 0x0000000000007941 */ /* 0x000fea0003800000 */
.L_x_13127:
[----:B------:R-:W-:Y:S01]  /*9790*/  NOP ;  /* 0x0000000000007918 */ /* 0x000fe20000000000 */
[----:B------:R-:W-:-:S13]  /*97a0*/  PLOP3.LUT P0, PT, PT, PT, PT, 0x80, 0x0 ;  /* 0x000000000000781c */ /* 0x000fda0003f0f070 */
.L_x_13129:
[----:B------:R-:W-:Y:S02]  /*97b0*/  PLOP3.LUT P1, PT, P1, P0, PT, 0xa2, 0x0 ;  /* 0x000000000000781c */ /* 0x000fe40000f21472 */
[----:B------:R-:W-:-:S08]  /*97c0*/  @P0 R2UR P1, UR4, R4 ;  /* 0x00000000040402ca */ /* 0x000fd00000020000 */
[----:B------:R-:W-:-:S05]  /*97d0*/  @P0 PLOP3.LUT P0, PT, P1, PT, PT, 0x80, 0x0 ;  /* 0x000000000000081c */ /* 0x000fca0000f0f070 */
[----:B------:R-:W-:Y:S01]  /*97e0*/  @!P1 SYNCS.ARRIVE.TRANS64.RED.A0T1 RZ, [UR4+0x13230], RZ ;  /* 0x013230ffffff99a7 */ /* 0x000fe20008200404 */
[----:B------:R-:W-:Y:S07]  /*97f0*/  @!P1 ARRIVES.LDGSTSBAR.64.TRANSCNT [UR4+0x13230] ;  /* 0x01323000ff0099b0 */ /* 0x000fee0008000a84 */
[----:B------:R-:W-:Y:S05]  /*9800*/  @P0 BRA.U.ANY `(.L_x_13129) ;  /* 0xfffffffd00e80947 */ /* 0x000fea000393ffff */
[----:B------:R-:W-:Y:S01]  /*9810*/  NOP ;  /* 0x0000000000007918 */ /* 0x000fe20000000000 */
[----:B01----:R-:W-:-:S05]  /*9820*/  IMAD.U32 R0, RZ, RZ, UR49 ;  /* 0x00000031ff007e24 */ /* 0x003fca000f8e00ff */
[----:B------:R-:W-:-:S13]  /*9830*/  ISETP.NE.AND P2, PT, R0, 0x3, PT ;  /* 0x000000030000780c */ /* 0x000fda0003f45270 */
[----:B------:R-:W-:Y:S05]  /*9840*/  @!P2 BRA `(.L_x_13130) ;  /* 0x000000000004a947 */ /* 0x000fea0003800000 */
[----:B------:R-:W-:Y:S01]  /*9850*/  BPT.TRAP 0x1 ;  /* 0x000000040000795c */ /* 0x000fe20000300000 */
.L_x_13130:
        /* <DEDUP_REMOVED lines=11> */
[----:B0--3--:R-:W-:Y:S01]  /*9910*/  IMAD.U32 R4, RZ, RZ, UR6 ;  /* 0x00000006ff047e24 */ /* 0x009fe2000f8e00ff */
        /* <DEDUP_REMOVED lines=11> */
.L_x_13131:
[----:B------:R-:W2:Y:S01]  /*99d0*/  LDL R2, [R1+0x4] ;  /* 0x0000040001027983 */ /* 0x000ea20000100800 */
[----:B------:R-:W1:Y:S03]  /*99e0*/  LDC R9, c[0x0][0x448] ;  /* 0x00011200ff097b82 */ /* 0x000e660000000800 */
[----:B------:R-:W4:Y:S01]  /*99f0*/  LDL R19, [R1+0x10] ;  /* 0x0000100001137983 */ /* 0x000f220000100800 */
[----:B------:R-:W-:-:S03]  /*9a00*/  IMAD R0, RZ, RZ, -UR46 ;  /* 0x8000002eff007e24 */ /* 0x000fc6000f8e02ff */
[----:B------:R0:W5:Y:S01]  /*9a10*/  LDL R10, [R1+0x28] ;  /* 0x00002800010a7983 */ /* 0x0001620000100800 */
[----:B------:R-:W3:Y:S01]  /*9a20*/  LDC R5, c[0x0][0xc38] ;  /* 0x00030e00ff057b82 */ /* 0x000ee20000000800 */
[----:B------:R-:W0:Y:S01]  /*9a30*/  S2R R18, SR_TID.X ;  /* 0x0000000000127919 */ /* 0x000e220000002100 */
[C---:B------:R-:W-:Y:S01]  /*9a40*/  R2UR UR7, R16.reuse ;  /* 0x00000000100772ca */ /* 0x040fe200000e0000 */
[----:B------:R-:W-:Y:S01]  /*9a50*/  ULDC.64 UR8, c[0x0][0x2d8] ;  /* 0x0000b60000087ab9 */ /* 0x000fe20000000a00 */
[----:B------:R-:W-:Y:S01]  /*9a60*/  R2UR UR4, R16 ;  /* 0x00000000100472ca */ /* 0x000fe200000e0000 */
[----:B------:R-:W-:Y:S01]  /*9a70*/  ULDC.64 UR10, c[0x0][0x280] ;  /* 0x0000a000000a7ab9 */ /* 0x000fe20000000a00 */
[----:B-1----:R-:W-:Y:S01]  /*9a80*/  ISETP.NE.AND P0, PT, R9, 0x1, PT ;  /* 0x000000010900780c */ /* 0x002fe20003f05270 */
[----:B---3--:R-:W-:-:S12]  /*9a90*/  IMAD R0, R5, R0, UR38 ;  /* 0x0000002605007e24 */ /* 0x008fd8000f8e0200 */
[----:B------:R-:W1:Y:S01]  /*9aa0*/  @P0 LDC R3, c[0x0][0x450] ;  /* 0x00011400ff030b82 */ /* 0x000e620000000800 */
[----:B0-----:R-:W-:Y:S01]  /*9ab0*/  SHF.R.U32.HI R20, RZ, 0x2, R18 ;  /* 0x00000002ff147819 */ /* 0x001fe20000011612 */
[----:B------:R-:W-:-:S03]  /*9ac0*/  IMAD.SHL.U32 R18, R18, 0x20, RZ ;  /* 0x0000002012127824 */ /* 0x000fc600078e00ff */
[----:B------:R-:W-:-:S04]  /*9ad0*/  LOP3.LUT R20, R20, 0x1f, RZ, 0xc0, !PT ;  /* 0x0000001f14147812 */ /* 0x000fc800078ec0ff */
[----:B------:R-:W-:Y:S01]  /*9ae0*/  LOP3.LUT R18, R20, 0x60, R18, 0xf8, !PT ;  /* 0x0000006014127812 */ /* 0x000fe200078ef812 */
[----:B------:R-:W-:-:S04]  /*9af0*/  UIMAD.WIDE.U32 UR4, UR4, UR8, URZ ;  /* 0x00000008040472a5 */ /* 0x000fc8000f8e003f */
[----:B------:R-:W-:Y:S01]  /*9b00*/  IMAD R7, R0, 0xc0, R18 ;  /* 0x000000c000077824 */ /* 0x000fe200078e0212 */
[----:B--2---:R-:W-:Y:S02]  /*9b10*/  LOP3.LUT P5, RZ, R2, 0x100, RZ, 0xc0, !PT ;  /* 0x0000010002ff7812 */ /* 0x004fe400078ac0ff */
[----:B------:R-:W0:Y:S01]  /*9b20*/  @P0 LDC R2, c[0x0][0x44c] ;  /* 0x00011300ff020b82 */ /* 0x000e220000000800 */
[----:B----4-:R-:W-:-:S13]  /*9b30*/  R2UR UR6, R19 ;  /* 0x00000000130672ca */ /* 0x010fda00000e0000 */
[----:B------:R-:W-:-:S04]  /*9b40*/  UIMAD UR6, UR6, UR8, URZ ;  /* 0x00000008060672a4 */ /* 0x000fc8000f8e023f */
[----:B------:R-:W-:Y:S02]  /*9b50*/  UIMAD UR7, UR7, UR9, UR6 ;  /* 0x00000009070772a4 */ /* 0x000fe4000f8e0206 */
[----:B------:R-:W-:Y:S01]  /*9b60*/  USHF.R.S32.HI UR6, URZ, 0x1f, UR47 ;  /* 0x0000001f3f067899 */ /* 0x000fe2000801142f */
[----:B------:R-:W-:Y:S01]  /*9b70*/  ULDC.64 UR8, c[0x0][0x2e0] ;  /* 0x0000b80000087ab9 */ /* 0x000fe20000000a00 */
[----:B0-----:R-:W-:Y:S02]  /*9b80*/  @P0 IMAD.HI.U32 R4, R7, R2, RZ ;  /* 0x0000000207040227 */ /* 0x001fe400078e00ff */
[----:B------:R-:W-:Y:S02]  /*9b90*/  UIMAD UR6, UR6, UR8, URZ ;  /* 0x00000008060672a4 */ /* 0x000fe4000f8e023f */
[----:B------:R-:W-:Y:S01]  /*9ba0*/  UIADD3 UR5, UR5, UR7, URZ ;  /* 0x0000000705057290 */ /* 0x000fe2000fffe03f */
[----:B------:R-:W-:Y:S01]  /*9bb0*/  IMAD.MOV.U32 R2, RZ, RZ, R7 ;  /* 0x000000ffff027224 */ /* 0x000fe200078e0007 */
[----:B-1----:R-:W-:Y:S01]  /*9bc0*/  @P0 SHF.R.U32.HI R2, RZ, R3, R4 ;  /* 0x00000003ff020219 */ /* 0x002fe20000011604 */
[----:B------:R-:W-:-:S02]  /*9bd0*/  UIMAD UR6, UR47, UR9, UR6 ;  /* 0x000000092f0672a4 */ /* 0x000fc4000f8e0206 */
[----:B------:R-:W-:Y:S01]  /*9be0*/  UIMAD.WIDE.U32 UR4, UR47, UR8, UR4 ;  /* 0x000000082f0472a5 */ /* 0x000fe2000f8e0004 */
[--C-:B------:R-:W-:Y:S01]  /*9bf0*/  SHF.R.S32.HI R3, RZ, 0x1f, R2.reuse ;  /* 0x0000001fff037819 */ /* 0x100fe20000011402 */
[----:B------:R-:W-:Y:S01]  /*9c00*/  IMAD.MOV R4, RZ, RZ, -R2 ;  /* 0x000000ffff047224 */ /* 0x000fe200078e0a02 */
[----:B------:R-:W-:Y:S01]  /*9c10*/  ULDC.64 UR8, c[0x0][0x2c8] ;  /* 0x0000b20000087ab9 */ /* 0x000fe20000000a00 */
[----:B------:R-:W-:-:S03]  /*9c20*/  UIADD3 UR5, UR5, UR6, URZ ;  /* 0x0000000605057290 */ /* 0x000fc6000fffe03f */
[----:B------:R-:W-:Y:S02]  /*9c30*/  ULDC.64 UR6, c[0x0][0x2d0] ;  /* 0x0000b40000067ab9 */ /* 0x000fe40000000a00 */
[----:B------:R-:W-:Y:S02]  /*9c40*/  IMAD R3, R3, UR6, RZ ;  /* 0x0000000603037c24 */ /* 0x000fe4000f8e02ff */
[----:B------:R-:W-:Y:S02]  /*9c50*/  IMAD.U32 R6, RZ, RZ, UR6 ;  /* 0x00000006ff067e24 */ /* 0x000fe4000f8e00ff */
[C---:B------:R-:W-:Y:S02]  /*9c60*/  IMAD R5, R2.reuse, UR7, R3 ;  /* 0x0000000702057c24 */ /* 0x040fe4000f8e0203 */
[----:B------:R-:W-:-:S04]  /*9c70*/  IMAD.WIDE.U32 R2, R2, R6, UR4 ;  /* 0x0000000402027e25 */ /* 0x000fc8000f8e0006 */
[----:B------:R-:W-:Y:S02]  /*9c80*/  IMAD R4, R9, R4, R7 ;  /* 0x0000000409047224 */ /* 0x000fe400078e0207 */
[----:B------:R-:W-:-:S03]  /*9c90*/  IMAD.IADD R3, R3, 0x1, R5 ;  /* 0x0000000103037824 */ /* 0x000fc600078e0205 */
        /* <DEDUP_REMOVED lines=8> */
[----:B------:R-:W-:Y:S01]  /*9d20*/  IADD3 R7, R7, 0x80, RZ ;  /* 0x0000008007077810 */ /* 0x000fe20007ffe0ff */
[----:B------:R-:W2:Y:S04]  /*9d30*/  S2R R19, SR_TID.X ;  /* 0x0000000000137919 */ /* 0x000ea80000002100 */
        /* <DEDUP_REMOVED lines=21> */
[----:B------:R-:W-:Y:S06]  /*9e90*/  BRA.DIV UR4, `(.L_x_13132) ;  /* 0x0000003204e87947 */ /* 0x000fec000b800000 */
[----:B------:R-:W0:Y:S01]  /*9ea0*/  SHFL.IDX PT, R3, R4, RZ, 0x1c1f ;  /* 0x001c1fff04037589 */ /* 0x000e2200000e0000 */
[----:B------:R-:W-:-:S03]  /*9eb0*/  IMAD R0, R0, 0xc0, R19 ;  /* 0x000000c000007824 */ /* 0x000fc600078e0213 */
[----:B------:R-:W1:Y:S01]  /*9ec0*/  SHFL.IDX PT, R2, R5, RZ, 0x1c1f ;  /* 0x001c1fff05027589 */ /* 0x000e6200000e0000 */
[C---:B------:R-:W-:Y:S01]  /*9ed0*/  VIADD R8, R0.reuse, 0x20 ;  /* 0x0000002000087836 */ /* 0x040fe20000000000 */
[----:B------:R-:W-:Y:S02]  /*9ee0*/  ISETP.GE.AND P1, PT, R0, UR43, PT ;  /* 0x0000002b00007c0c */ /* 0x000fe4000bf26270 */
[----:B------:R-:W-:Y:S11]  /*9ef0*/  SHFL.IDX PT, R14, R4, 0x3, 0x1c1f ;  /* 0x007c1f00040e7f89 */ /* 0x000ff600000e0000 */
[----:B0-----:R-:W-:-:S05]  /*9f00*/  @!P1 IADD3 R3, P0, R18, R3, RZ ;  /* 0x0000000312039210 */ /* 0x001fca0007f1e0ff */
[----:B-1----:R-:W-:-:S05]  /*9f10*/  @!P1 IMAD.X R2, RZ, RZ, R2, P0 ;  /* 0x000000ffff029224 */ /* 0x002fca00000e0602 */
[----:B------:R-:W-:-:S04]  /*9f20*/  @!P1 LOP3.LUT R3, R3, R2, RZ, 0x3c, !PT ;  /* 0x0000000203039212 */ /* 0x000fc800078e3cff */
[----:B------:R-:W-:-:S04]  /*9f30*/  @!P1 LOP3.LUT R2, R3, R2, RZ, 0x3c, !PT ;  /* 0x0000000203029212 */ /* 0x000fc800078e3cff */
[----:B------:R-:W-:-:S05]  /*9f40*/  @!P1 LOP3.LUT R3, R3, R2, RZ, 0x3c, !PT ;  /* 0x0000000203039212 */ /* 0x000fca00078e3cff */
[----:B-----5:R0:W-:Y:S01]  /*9f50*/  @!P1 LDGSTS.E.BYPASS.LTC128B.128 [R10+0xb000], desc[UR40][R2.64], !P5 ;  /* 0x0b000000020a9fae */ /* 0x0201e2000e901d68 */
[----:B------:R-:W-:Y:S01]  /*9f60*/  ISETP.GE.AND P1, PT, R8, UR43, PT ;  /* 0x0000002b08007c0c */ /* 0x000fe2000bf26270 */
[----:B------:R-:W-:Y:S02]  /*9f70*/  VIADD R8, R0, 0x40 ;  /* 0x0000004000087836 */ /* 0x000fe40000000000 */
[----:B0-----:R-:W0:Y:S04]  /*9f80*/  SHFL.IDX PT, R3, R4, 0x1, 0x1c1f ;  /* 0x003c1f0004037f89 */ /* 0x001e2800000e0000 */
[----:B------:R-:W1:Y:S06]  /*9f90*/  SHFL.IDX PT, R2, R5, 0x1, 0x1c1f ;  /* 0x003c1f0005027f89 */ /* 0x000e6c00000e0000 */
[----:B0-----:R-:W-:-:S05]  /*9fa0*/  @!P1 IADD3 R3, P0, R18, R3, RZ ;  /* 0x0000000312039210 */ /* 0x001fca0007f1e0ff */
[----:B-1----:R-:W-:-:S05]  /*9fb0*/  @!P1 IMAD.X R2, RZ, RZ, R2, P0 ;  /* 0x000000ffff029224 */ /* 0x002fca00000e0602 */
[----:B------:R-:W-:-:S04]  /*9fc0*/  @!P1 LOP3.LUT R3, R3, R2, RZ, 0x3c, !PT ;  /* 0x0000000203039212 */ /* 0x000fc800078e3cff */
[----:B------:R-:W-:-:S04]  /*9fd0*/  @!P1 LOP3.LUT R2, R3, R2, RZ, 0x3c, !PT ;  /* 0x0000000203029212 */ /* 0x000fc800078e3cff */
[----:B------:R-:W-:-:S05]  /*9fe0*/  @!P1 LOP3.LUT R3, R3, R2, RZ, 0x3c, !PT ;  /* 0x0000000203039212 */ /* 0x000fca00078e3cff */
[----:B------:R0:W-:Y:S01]  /*9ff0*/  @!P1 LDGSTS.E.BYPASS.LTC128B.128 [R10+0xb800], desc[UR40][R2.64], !P5 ;  /* 0x0b800000020a9fae */ /* 0x0001e2000e901d68 */
[----:B------:R-:W-:Y:S01]  /*a000*/  ISETP.GE.AND P1, PT, R8, UR43, PT ;  /* 0x0000002b08007c0c */ /* 0x000fe2000bf26270 */
[----:B------:R-:W-:Y:S02]  /*a010*/  VIADD R8, R0, 0x60 ;  /* 0x0000006000087836 */ /* 0x000fe40000000000 */
        /* <DEDUP_REMOVED lines=8> */
[----:B------:R0:W-:Y:S01]  /*a0a0*/  @!P1 LDGSTS.E.BYPASS.LTC128B.128 [R10+0xc000], desc[UR40][R2.64], !P5 ;  /* 0x0c000000020a9fae */ /* 0x0001e2000e901d68 */
[----:B------:R-:W-:Y:S01]  /*a0b0*/  ISETP.GE.AND P1, PT, R8, UR43, PT ;  /* 0x0000002b08007c0c */ /* 0x000fe2000bf26270 */
[----:B------:R-:W-:-:S12]  /*a0c0*/  VIADD R8, R0, 0x80 ;  /* 0x0000008000087836 */ /* 0x000fd80000000000 */
[----:B0-----:R-:W-:Y:S02]  /*a0d0*/  @!P1 IADD3 R2, P0, R18, R14, RZ ;  /* 0x0000000e12029210 */ /* 0x001fe40007f1e0ff */
[----:B------:R-:W0:Y:S03]  /*a0e0*/  SHFL.IDX PT, R14, R6, RZ, 0x1c1f ;  /* 0x001c1fff060e7589 */ /* 0x000e2600000e0000 */
[----:B--2---:R-:W-:-:S05]  /*a0f0*/  @!P1 IMAD.X R3, RZ, RZ, R5, P0 ;  /* 0x000000ffff039224 */ /* 0x004fca00000e0605 */
[----:B------:R1:W-:Y:S01]  /*a100*/  @!P1 LDGSTS.E.BYPASS.LTC128B.128 [R10+0xc800], desc[UR40][R2.64], !P5 ;  /* 0x0c800000020a9fae */ /* 0x0003e2000e901d68 */
[----:B------:R-:W-:-:S03]  /*a110*/  ISETP.GE.AND P1, PT, R8, UR43, PT ;  /* 0x0000002b08007c0c */ /* 0x000fc6000bf26270 */
[----:B-1----:R-:W1:Y:S10]  /*a120*/  SHFL.IDX PT, R2, R7, RZ, 0x1c1f ;  /* 0x001c1fff07027589 */ /* 0x002e7400000e0000 */
[----:B0-----:R-:W-:Y:S01]  /*a130*/  @!P1 IADD3 R14, P0, R18, R14, RZ ;  /* 0x0000000e120e9210 */ /* 0x001fe20007f1e0ff */
[----:B------:R-:W0:Y:S04]  /*a140*/  SHFL.IDX PT, R7, R7, 0x1, 0x1c1f ;  /* 0x003c1f0007077f89 */ /* 0x000e2800000e0000 */
[----:B-1----:R-:W-:Y:S01]  /*a150*/  @!P1 IMAD.X R3, RZ, RZ, R2, P0 ;  /* 0x000000ffff039224 */ /* 0x002fe200000e0602 */
[----:B------:R-:W-:-:S02]  /*a160*/  @!P1 MOV R2, R14 ;  /* 0x0000000e00029202 */ /* 0x000fc40000000f00 */
[----:B------:R1:W2:Y:S04]  /*a170*/  SHFL.IDX PT, R14, R6, 0x1, 0x1c1f ;  /* 0x003c1f00060e7f89 */ /* 0x0002a800000e0000 */
[----:B0-----:R1:W-:Y:S02]  /*a180*/  @!P1 LDGSTS.E.BYPASS.LTC128B.128 [R10+0xd000], desc[UR40][R2.64], !P5 ;  /* 0x0d000000020a9fae */ /* 0x0013e4000e901d68 */
.L_x_13218:
[----:B------:R-:W-:-:S05]  /*a190*/  VIADD R0, R0, 0xa0 ;  /* 0x000000a000007836 */ /* 0x000fca0000000000 */
[----:B------:R-:W-:-:S13]  /*a1a0*/  ISETP.GE.AND P0, PT, R0, UR43, PT ;  /* 0x0000002b00007c0c */ /* 0x000fda000bf06270 */
[----:B-12---:R-:W-:-:S05]  /*a1b0*/  @!P0 IADD3 R2, P1, R18, R14, RZ ;  /* 0x0000000e12028210 */ /* 0x006fca0007f3e0ff */
[----:B------:R-:W-:-:S05]  /*a1c0*/  @!P0 IMAD.X R3, RZ, RZ, R7, P1 ;  /* 0x000000ffff038224 */ /* 0x000fca00008e0607 */
        /* <DEDUP_REMOVED lines=14> */
.L_x_13219:
[----:B------:R-:W-:-:S05]  /*a2b0*/  IMAD.U32 R0, RZ, RZ, UR39 ;  /* 0x00000027ff007e24 */ /* 0x000fca000f8e00ff */
[----:B------:R-:W-:-:S13]  /*a2c0*/  ISETP.GE.AND P0, PT, R0, 0xa1, PT ;  /* 0x000000a10000780c */ /* 0x000fda0003f06270 */
[----:B------:R-:W-:Y:S05]  /*a2d0*/  @!P0 BRA `(.L_x_13134) ;  /* 0x0000001400588947 */ /* 0x000fea0003800000 */
[----:B------:R-:W-:Y:S01]  /*a2e0*/  IMAD.U32 R0, RZ, RZ, UR44 ;  /* 0x0000002cff007e24 */ /* 0x000fe2000f8e00ff */
[----:B------:R1:W5:Y:S01]  /*a2f0*/  LDL.LU R21, [R1+0x8] ;  /* 0x0000080001157983 */ /* 0x0003620000300800 */
[----:B------:R-:W-:-:S03]  /*a300*/  IMAD.MOV.U32 R20, RZ, RZ, R29 ;  /* 0x000000ffff147224 */ /* 0x000fc600078e001d */
[----:B------:R1:W-:Y:S04]  /*a310*/  STL [R1], R0 ;  /* 0x0000000001007387 */ /* 0x0003e80000100800 */
.L_x_13154:
[----:B0-----:R-:W2:Y:S01]  /*a320*/  LDL R8, [R1+0x14] ;  /* 0x0000140001087983 */ /* 0x001ea20000100800 */
[----:B-1-3--:R-:W1:Y:S03]  /*a330*/  LDC R0, c[0x0][0x430] ;  /* 0x00010c00ff007b82 */ /* 0x00ae660000000800 */
[----:B------:R-:W3:Y:S01]  /*a340*/  LDL R7, [R1+0xc] ;  /* 0x00000c0001077983 */ /* 0x000ee20000100800 */
[----:B------:R-:W0:Y:S01]  /*a350*/  S2R R6, SR_TID.X ;  /* 0x0000000000067919 */ /* 0x000e220000002100 */
[----:B------:R-:W4:Y:S01]  /*a360*/  S2R R9, SR_TID.X ;  /* 0x0000000000097919 */ /* 0x000f220000002100 */
[----:B------:R-:W-:Y:S01]  /*a370*/  IMAD.MOV.U32 R2, RZ, RZ, 0xa0 ;  /* 0x000000a0ff027424 */ /* 0x000fe200078e00ff */
[----:B------:R-:W-:Y:S01]  /*a380*/  ULDC.64 UR4, c[0x0][0x428] ;  /* 0x00010a0000047ab9 */ /* 0x000fe20000000a00 */
[----:B------:R-:W-:Y:S01]  /*a390*/  ULDC.64 UR6, c[0x0][0x418] ;  /* 0x0001060000067ab9 */ /* 0x000fe20000000a00 */
[----:B------:R-:W2:Y:S01]  /*a3a0*/  LDL.LU R13, [R1] ;  /* 0x00000000010d7983 */ /* 0x000ea20000300800 */
[----:B-1----:R-:W-:-:S13]  /*a3b0*/  ISETP.NE.AND P0, PT, R0, 0x1, PT ;  /* 0x000000010000780c */ /* 0x002fda0003f05270 */
[----:B------:R-:W1:Y:S01]  /*a3c0*/  @P0 LDC R5, c[0x0][0x434] ;  /* 0x00010d00ff050b82 */ /* 0x000e620000000800 */
[----:B0-----:R-:W-:Y:S01]  /*a3d0*/  SHF.R.U32.HI R3, RZ, 0x2, R6 ;  /* 0x00000002ff037819 */ /* 0x001fe20000011606 */
[----:B------:R-:W-:-:S06]  /*a3e0*/  IMAD.SHL.U32 R10, R6, 0x20, RZ ;  /* 0x00000020060a7824 */ /* 0x000fcc00078e00ff */
[----:B------:R-:W0:Y:S01]  /*a3f0*/  @P0 LDC R0, c[0x0][0x438] ;  /* 0x00010e00ff000b82 */ /* 0x000e220000000800 */
[----:B------:R-:W-:Y:S02]  /*a400*/  LOP3.LUT R3, R3, 0x1f, RZ, 0xc0, !PT ;  /* 0x0000001f03037812 */ /* 0x000fe400078ec0ff */
[----:B----4-:R-:W-:-:S05]  /*a410*/  SHF.R.U32.HI R6, RZ, 0x2, R9 ;  /* 0x00000002ff067819 */ /* 0x010fca0000011609 */
[----:B------:R-:W4:Y:S01]  /*a420*/  @P0 LDC R4, c[0x0][0x434] ;  /* 0x00010d00ff040b82 */ /* 0x000f220000000800 */
[----:B------:R-:W-:Y:S01]  /*a430*/  LOP3.LUT R10, R3, 0x60, R10, 0xf8, !PT ;  /* 0x00000060030a7812 */ /* 0x000fe200078ef80a */
[----:B------:R-:W-:Y:S01]  /*a440*/  IMAD.SHL.U32 R12, R9, 0x20, RZ ;  /* 0x00000020090c7824 */ /* 0x000fe200078e00ff */
[----:B------:R-:W-:-:S05]  /*a450*/  LOP3.LUT R6, R6, 0x1f, RZ, 0xc0, !PT ;  /* 0x0000001f06067812 */ /* 0x000fca00078ec0ff */
[----:B------:R-:W4:Y:S01]  /*a460*/  @P0 LDC R3, c[0x0][0x438] ;  /* 0x00010e00ff030b82 */ /* 0x000f220000000800 */
[----:B------:R-:W-:-:S04]  /*a470*/  LOP3.LUT R12, R6, 0x60, R12, 0xf8, !PT ;  /* 0x00000060060c7812 */ /* 0x000fc800078ef80c */
[----:B------:R-:W-:Y:S01]  /*a480*/  LOP3.LUT R12, R12, 0x80, RZ, 0xfc, !PT ;  /* 0x000000800c0c7812 */ /* 0x000fe200078efcff */
[----:B--2---:R-:W-:-:S04]  /*a490*/  IMAD R2, R13, R2, UR37 ;  /* 0x000000250d027e24 */ /* 0x004fc8000f8e0202 */
[----:B------:R-:W-:-:S04]  /*a4a0*/  IMAD.IADD R10, R10, 0x1, R2 ;  /* 0x000000010a0a7824 */ /* 0x000fc800078e0202 */
[----:B-1----:R-:W-:-:S04]  /*a4b0*/  @P0 IMAD.HI.U32 R5, R10, R5, RZ ;  /* 0x000000050a050227 */ /* 0x002fc800078e00ff */
[----:B------:R-:W-:Y:S01]  /*a4c0*/  IMAD.MOV.U32 R11, RZ, RZ, R10 ;  /* 0x000000ffff0b7224 */ /* 0x000fe200078e000a */
[----:B0-----:R-:W-:Y:S01]  /*a4d0*/  @P0 SHF.R.U32.HI R11, RZ, R0, R5 ;  /* 0x00000000ff0b0219 */ /* 0x001fe20000011605 */
[----:B------:R-:W-:-:S04]  /*a4e0*/  IMAD.IADD R0, R12, 0x1, R2 ;  /* 0x000000010c007824 */ /* 0x000fc800078e0202 */
[----:B----4-:R-:W-:Y:S01]  /*a4f0*/  @P0 IMAD.HI.U32 R4, R0, R4, RZ ;  /* 0x0000000400040227 */ /* 0x010fe200078e00ff */
[----:B------:R-:W-:-:S03]  /*a500*/  MOV R2, R11 ;  /* 0x0000000b00027202 */ /* 0x000fc60000000f00 */
[----:B------:R-:W-:Y:S01]  /*a510*/  IMAD.MOV.U32 R6, RZ, RZ, R0 ;  /* 0x000000ffff067224 */ /* 0x000fe200078e0000 */
[----:B------:R-:W-:Y:S01]  /*a520*/  @P0 SHF.R.U32.HI R6, RZ, R3, R4 ;  /* 0x00000003ff060219 */ /* 0x000fe20000011604 */
[----:B------:R-:W-:Y:S01]  /*a530*/  IMAD R4, R8, UR4, RZ ;  /* 0x0000000408047c24 */ /* 0x000fe2000f8e02ff */
[----:B------:R-:W-:-:S03]  /*a540*/  SHF.R.S32.HI R3, RZ, 0x1f, R11 ;  /* 0x0000001fff037819 */ /* 0x000fc6000001140b */
[C---:B---3--:R-:W-:Y:S02]  /*a550*/  IMAD R4, R7.reuse, UR5, R4 ;  /* 0x0000000507047c24 */ /* 0x048fe4000f8e0204 */
[----:B------:R-:W-:-:S04]  /*a560*/  IMAD.WIDE.U32 R2, R7, UR4, R2 ;  /* 0x0000000407027c25 */ /* 0x000fc8000f8e0002 */
[----:B------:R-:W-:Y:S01]  /*a570*/  IMAD.IADD R3, R4, 0x1, R3 ;  /* 0x0000000104037824 */ /* 0x000fe200078e0203 */
[----:B------:R-:W-:-:S04]  /*a580*/  LEA R8, P0, R2, UR6, 0x2 ;  /* 0x0000000602087c11 */ /* 0x000fc8000f8010ff */
[----:B------:R-:W-:Y:S02]  /*a590*/  LEA.HI.X R9, R2, UR7, R3, 0x2, P0 ;  /* 0x0000000702097c11 */ /* 0x000fe400080f1403 */
[----:B------:R-:W-:-:S13]  /*a5a0*/  ISETP.GT.U32.AND P0, PT, R12, 0x9f, PT ;  /* 0x0000009f0c00780c */ /* 0x000fda0003f04070 */
[--C-:B------:R-:W-:Y:S01]  /*a5b0*/  @!P0 SHF.R.S32.HI R3, RZ, 0x1f, R6.reuse ;  /* 0x0000001fff038819 */ /* 0x100fe20000011406 */
[----:B------:R-:W-:-:S04]  /*a5c0*/  @!P0 IMAD.MOV.U32 R2, RZ, RZ, R6 ;  /* 0x000000ffff028224 */ /* 0x000fc800078e0006 */
[----:B------:R-:W-:Y:S01]  /*a5d0*/  @!P0 IMAD.WIDE.U32 R2, R7, UR4, R2 ;  /* 0x0000000407028c25 */ /* 0x000fe2000f8e0002 */
[----:B------:R-:W-:-:S03]  /*a5e0*/  ULDC UR4, c[0x0][0x430] ;  /* 0x00010c0000047ab9 */ /* 0x000fc60000000800 */
[----:B------:R-:W-:Y:S01]  /*a5f0*/  @!P0 IMAD.IADD R3, R4, 0x1, R3 ;  /* 0x0000000104038824 */ /* 0x000fe200078e0203 */
[----:B------:R-:W-:Y:S01]  /*a600*/  @!P0 LEA R4, P1, R2, UR6, 0x2 ;  /* 0x0000000602048c11 */ /* 0x000fe2000f8210ff */
[----:B------:R-:W-:-:S03]  /*a610*/  IMAD.MOV.U32 R7, RZ, RZ, RZ ;  /* 0x000000ffff077224 */ /* 0x000fc600078e00ff */
[----:B------:R-:W-:-:S05]  /*a620*/  @!P0 LEA.HI.X R5, R2, UR7, R3, 0x2, P1 ;  /* 0x0000000702058c11 */ /* 0x000fca00088f1403 */
[----:B-----5:R-:W5:Y:S04]  /*a630*/  @!P0 LDG.E R7, desc[UR40][R4.64] ;  /* 0x0000002804078981 */ /* 0x020f68000c1e1900 */
[----:B------:R0:W2:Y:S01]  /*a640*/  LDG.E R4, desc[UR40][R8.64] ;  /* 0x0000002808047981 */ /* 0x0000a2000c1e1900 */
[----:B------:R-:W-:-:S05]  /*a650*/  VIADD R29, R20, 0x1 ;  /* 0x00000001141d7836 */ /* 0x000fca0000000000 */
[----:B------:R-:W-:Y:S01]  /*a660*/  ISETP.NE.AND P0, PT, R29, 0x2, PT ;  /* 0x000000021d00780c */ /* 0x000fe20003f05270 */
[----:B0-----:R-:W-:-:S03]  /*a670*/  IMAD.MOV R8, RZ, RZ, -R6 ;  /* 0x000000ffff087224 */ /* 0x001fc600078e0a06 */
[----:B------:R-:W-:Y:S01]  /*a680*/  SEL R2, RZ, 0x1, P0 ;  /* 0x00000001ff027807 */ /* 0x000fe20000000000 */
[----:B------:R-:W-:Y:S02]  /*a690*/  IMAD R8, R8, UR4, R0 ;  /* 0x0000000408087c24 */ /* 0x000fe4000f8e0200 */
[----:B------:R-:W-:Y:S01]  /*a6a0*/  IMAD.MOV.U32 R0, RZ, RZ, R13 ;  /* 0x000000ffff007224 */ /* 0x000fe200078e000d */
[----:B------:R-:W-:Y:S01]  /*a6b0*/  LOP3.LUT R2, R21, R2, RZ, 0x3c, !PT ;  /* 0x0000000215027212 */ /* 0x000fe200078e3cff */
[----:B------:R-:W-:Y:S02]  /*a6c0*/  VIADD R13, R13, 0xffffffff ;  /* 0xffffffff0d0d7836 */ /* 0x000fe40000000000 */
[----:B------:R-:W-:-:S03]  /*a6d0*/  IMAD.U32 R12, RZ, RZ, UR49 ;  /* 0x00000031ff0c7e24 */ /* 0x000fc6000f8e00ff */
[----:B------:R0:W-:Y:S04]  /*a6e0*/  STL [R1], R13 ;  /* 0x0000000d01007387 */ /* 0x0001e80000100800 */
[----:B------:R0:W-:Y:S01]  /*a6f0*/  STL [R1+0x8], R2 ;  /* 0x0000080201007387 */ /* 0x0001e20000100800 */
[----:B------:R-:W-:Y:S01]  /*a700*/  ISETP.NE.AND P2, PT, R12, 0x3, PT ;  /* 0x000000030c00780c */ /* 0x000fe20003f45270 */
[----:B------:R-:W-:Y:S01]  /*a710*/  IMAD.MOV R5, RZ, RZ, -R11 ;  /* 0x000000ffff057224 */ /* 0x000fe200078e0a0b */
[----:B------:R-:W-:-:S03]  /*a720*/  SEL R29, R29, RZ, P0 ;  /* 0x000000ff1d1d7207 */ /* 0x000fc60000000000 */
[----:B------:R-:W-:Y:S01]  /*a730*/  IMAD R5, R5, UR4, R10 ;  /* 0x0000000405057c24 */ /* 0x000fe2000f8e020a */
[----:B------:R-:W-:Y:S02]  /*a740*/  ISETP.GT.AND P1, PT, R0, RZ, PT ;  /* 0x000000ff0000720c */ /* 0x000fe40003f24270 */
[----:B--2---:R-:W-:-:S05]  /*a750*/  SHF.R.S32.HI R27, RZ, 0x1f, R4 ;  /* 0x0000001fff1b7819 */ /* 0x004fca0000011404 */
[----:B0-----:R-:W-:Y:S06]  /*a760*/  @!P2 BRA `(.L_x_13135) ;  /* 0x000000000004a947 */ /* 0x001fec0003800000 */
[----:B------:R-:W-:Y:S01]  /*a770*/  BPT.TRAP 0x1 ;  /* 0x000000040000795c */ /* 0x000fe20000300000 */
.L_x_13135:
[----:B------:R-:W-:Y:S01]  /*a780*/  LEA R0, R29, UR42, 0x3 ;  /* 0x0000002a1d007c11 */ /* 0x000fe2000f8e18ff */
[----:B------:R-:W-:Y:S01]  /*a790*/  BSSY B0, `(.L_x_13136) ;  /* 0x0000005000007945 */ /* 0x000fe20003800000 */
[----:B------:R-:W-:Y:S02]  /*a7a0*/  SHF.L.U32 R28, R2, 0x1f, RZ ;  /* 0x0000001f021c7819 */ /* 0x000fe400000006ff */
[----:B------:R-:W-:Y:S02]  /*a7b0*/  SHF.R.S32.HI R26, RZ, 0x1f, R5 ;  /* 0x0000001fff1a7819 */ /* 0x000fe40000011405 */
[----:B------:R-:W0:Y:S02]  /*a7c0*/  SYNCS.PHASECHK.TRANS64.TRYWAIT P0, [R0+URZ+0x13280], R28 ;  /* 0x0132801c000075a7 */ /* 0x000e24000800017f */
[----:B0-----:R-:W-:Y:S05]  /*a7d0*/  @!P0 BRA `(.L_x_13137) ;  /* 0x00000030007c8947 */ /* 0x001fea0003800000 */
.L_x_13220:
[----:B------:R-:W-:Y:S05]  /*a7e0*/  BSYNC B0 ;  /* 0x0000000000007941 */ /* 0x000fea0003800000 */
.L_x_13136:
[----:B------:R-:W2:Y:S01]  /*a7f0*/  LDL R2, [R1+0x4] ;  /* 0x0000040001027983 */ /* 0x000ea20000100800 */
[----:B------:R-:W-:Y:S01]  /*a800*/  ULDC.64 UR4, c[0x0][0x328] ;  /* 0x0000ca0000047ab9 */ /* 0x000fe20000000a00 */
[----:B------:R-:W-:Y:S02]  /*a810*/  ULDC.64 UR6, c[0x0][0x338] ;  /* 0x0000ce0000067ab9 */ /* 0x000fe40000000a00 */
[----:B------:R-:W3:Y:S04]  /*a820*/  LDL R9, [R1+0x10] ;  /* 0x0000100001097983 */ /* 0x000ee80000100800 */
[----:B------:R-:W4:Y:S01]  /*a830*/  LDL R11, [R1+0x18] ;  /* 0x00001800010b7983 */ /* 0x000f220000100800 */
[----:B------:R-:W-:Y:S01]  /*a840*/  IMAD R6, R26, UR4, RZ ;  /* 0x000000041a067c24 */ /* 0x000fe2000f8e02ff */
[----:B------:R-:W-:Y:S01]  /*a850*/  ULDC.64 UR8, c[0x0][0x330] ;  /* 0x0000cc0000087ab9 */ /* 0x000fe20000000a00 */
[----:B------:R-:W-:-:S02]  /*a860*/  ULDC.64 UR10, c[0x0][0x318] ;  /* 0x0000c600000a7ab9 */ /* 0x000fc40000000a00 */
[C---:B------:R-:W-:Y:S01]  /*a870*/  IMAD R6, R5.reuse, UR5, R6 ;  /* 0x0000000505067c24 */ /* 0x040fe2000f8e0206 */
[----:B------:R-:W-:Y:S02]  /*a880*/  SHF.R.S32.HI R24, RZ, 0x1f, R8 ;  /* 0x0000001fff187819 */ /* 0x000fe40000011408 */
[----:B-----5:R-:W-:Y:S02]  /*a890*/  SHF.R.S32.HI R25, RZ, 0x1f, R7 ;  /* 0x0000001fff197819 */ /* 0x020fe40000011407 */
[----:B--2---:R-:W-:Y:S01]  /*a8a0*/  LOP3.LUT P2, RZ, R2, 0x1, RZ, 0xc0, !PT ;  /* 0x0000000102ff7812 */ /* 0x004fe2000784c0ff */
[----:B------:R-:W-:-:S04]  /*a8b0*/  IMAD.WIDE.U32 R2, R5, UR4, RZ ;  /* 0x0000000405027c25 */ /* 0x000fc8000f8e00ff */
        /* <DEDUP_REMOVED lines=24> */
[----:B------:R-:W1:Y:S01]  /*aa40*/  S2R R3, SR_TID.X ;  /* 0x0000000000037919 */ /* 0x000e620000002100 */
[----:B------:R-:W-:Y:S01]  /*aa50*/  VIADD R6, R6, UR42 ;  /* 0x0000002a06067c36 */ /* 0x000fe20008000000 */
[----:B------:R-:W2:Y:S04]  /*aa60*/  SHFL.IDX PT, R2, R9, RZ, 0x1c1f ;  /* 0x001c1fff09027589 */ /* 0x000ea800000e0000 */
[----:B------:R-:W-:Y:S01]  /*aa70*/  SHFL.IDX PT, R18, R18, RZ, 0x1c1f ;  /* 0x001c1fff12127589 */ /* 0x000fe200000e0000 */
[----:B-1----:R-:W-:-:S03]  /*aa80*/  IMAD.SHL.U32 R11, R3, 0x10, RZ ;  /* 0x00000010030b7824 */ /* 0x002fc600078e00ff */
[----:B------:R-:W1:Y:S02]  /*aa90*/  SHFL.IDX PT, R3, R10, RZ, 0x1c1f ;  /* 0x001c1fff0a037589 */ /* 0x000e6400000e0000 */
[----:B------:R-:W-:-:S04]  /*aaa0*/  LOP3.LUT R11, R11, 0x30, RZ, 0xc0, !PT ;  /* 0x000000300b0b7812 */ /* 0x000fc800078ec0ff */
[----:B--2---:R-:W-:-:S05]  /*aab0*/  IADD3 R2, P0, R11, R2, RZ ;  /* 0x000000020b027210 */ /* 0x004fca0007f1e0ff */
[----:B-1----:R-:W-:-:S05]  /*aac0*/  IMAD.X R3, RZ, RZ, R3, P0 ;  /* 0x000000ffff037224 */ /* 0x002fca00000e0603 */
        /* <DEDUP_REMOVED lines=17> */
.L_x_13232:
        /* <DEDUP_REMOVED lines=11> */
.L_x_13139:
        /* <DEDUP_REMOVED lines=11> */
.L_x_13140:
[----:B------:R2:W-:Y:S01]  /*ad40*/  SYNCS.ARRIVE.TRANS64.A1T0 RZ, [R0+URZ+0x13270], RZ ;  /* 0x013270ff00ff79a7 */ /* 0x0005e2000810003f */
[----:B------:R-:W-:Y:S05]  /*ad50*/  @!P3 BRA `(.L_x_13141) ;  /* 0x000000000004b947 */ /* 0x000fea0003800000 */
[----:B------:R-:W-:Y:S01]  /*ad60*/  BPT.TRAP 0x1 ;  /* 0x000000040000795c */ /* 0x000fe20000300000 */
.L_x_13141:
[----:B------:R-:W3:Y:S01]  /*ad70*/  SYNCS.PHASECHK.TRANS64.TRYWAIT P0, [R0+URZ+0x13240], R28 ;  /* 0x0132401c000075a7 */ /* 0x000ee2000800017f */
[----:B------:R-:W-:Y:S04]  /*ad80*/  BSSY B0, `(.L_x_13142) ;  /* 0x0000002000007945 */ /* 0x000fe80003800000 */
[----:B---3--:R-:W-:Y:S05]  /*ad90*/  @!P0 BRA `(.L_x_13143) ;  /* 0x0000003000bc8947 */ /* 0x008fea0003800000 */
.L_x_13233:
[----:B------:R-:W-:Y:S05]  /*ada0*/  BSYNC B0 ;  /* 0x0000000000007941 */ /* 0x000fea0003800000 */
.L_x_13142:
[----:B------:R-:W4:Y:S01]  /*adb0*/  LDL R2, [R1+0x4] ;  /* 0x0000040001027983 */ /* 0x000f220000100800 */
[----:B------:R-:W-:Y:S01]  /*adc0*/  ULDC.64 UR4, c[0x0][0x300] ;  /* 0x0000c00000047ab9 */ /* 0x000fe20000000a00 */
[----:B------:R-:W-:Y:S02]  /*add0*/  ULDC.64 UR6, c[0x0][0x310] ;  /* 0x0000c40000067ab9 */ /* 0x000fe40000000a00 */
[----:B------:R-:W5:Y:S01]  /*ade0*/  LDL R10, [R1+0x10] ;  /* 0x00001000010a7983 */ /* 0x000f620000100800 */
[----:B------:R-:W-:Y:S02]  /*adf0*/  IMAD R9, R26, UR4, RZ ;  /* 0x000000041a097c24 */ /* 0x000fe4000f8e02ff */
[----:B------:R-:W-:Y:S02]  /*ae00*/  IMAD R27, R27, UR6, RZ ;  /* 0x000000061b1b7c24 */ /* 0x000fe4000f8e02ff */
[C---:B------:R-:W-:Y:S01]  /*ae10*/  IMAD R9, R5.reuse, UR5, R9 ;  /* 0x0000000505097c24 */ /* 0x040fe2000f8e0209 */
[----:B----4-:R-:W-:Y:S01]  /*ae20*/  LOP3.LUT P2, RZ, R2, 0x1, RZ, 0xc0, !PT ;  /* 0x0000000102ff7812 */ /* 0x010fe2000784c0ff */
[----:B------:R-:W-:-:S04]  /*ae30*/  IMAD.WIDE.U32 R2, R5, UR4, RZ ;  /* 0x0000000405027c25 */ /* 0x000fc8000f8e00ff */
        /* <DEDUP_REMOVED lines=10> */
[----:B-----5:R-:W-:Y:S02]  /*aee0*/  IMAD R9, R10, UR4, RZ ;  /* 0x000000040a097c24 */ /* 0x020fe4000f8e02ff */
[----:B------:R-:W4:Y:S01]  /*aef0*/  S2R R10, SR_TID.X ;  /* 0x00000000000a7919 */ /* 0x000f220000002100 */
[----:B------:R-:W-:Y:S02]  /*af00*/  IMAD R8, R25, UR6, RZ ;  /* 0x0000000619087c24 */ /* 0x000fe4000f8e02ff */
[----:B------:R-:W-:-:S04]  /*af10*/  IMAD.WIDE.U32 R2, R7, UR6, R2 ;  /* 0x0000000607027c25 */ /* 0x000fc8000f8e0002 */
[----:B------:R-:W-:Y:S01]  /*af20*/  IMAD R8, R7, UR7, R8 ;  /* 0x0000000707087c24 */ /* 0x000fe2000f8e0208 */
[----:B------:R-:W-:Y:S01]  /*af30*/  ULDC.64 UR6, c[0x0][0x2e8] ;  /* 0x0000ba0000067ab9 */ /* 0x000fe20000000a00 */
[----:B------:R-:W-:-:S03]  /*af40*/  IMAD.WIDE.U32 R4, R16, UR4, R4 ;  /* 0x0000000410047c25 */ /* 0x000fc6000f8e0004 */
[----:B------:R-:W-:Y:S01]  /*af50*/  IADD3 R3, R3, R8, RZ ;  /* 0x0000000803037210 */ /* 0x000fe20007ffe0ff */
[----:B------:R-:W-:Y:S01]  /*af60*/  IMAD R9, R16, UR5, R9 ;  /* 0x0000000510097c24 */ /* 0x000fe2000f8e0209 */
[----:B------:R-:W-:Y:S01]  /*af70*/  IADD3 R4, P0, R4, UR6, RZ ;  /* 0x0000000604047c10 */ /* 0x000fe2000ff1e0ff */
[----:B------:R-:W-:-:S03]  /*af80*/  IMAD.WIDE.U32 R2, R16, UR4, R2 ;  /* 0x0000000410027c25 */ /* 0x000fc6000f8e0002 */
[----:B------:R-:W-:Y:S01]  /*af90*/  IADD3.X R5, R9, UR7, R5, P0, !PT ;  /* 0x0000000709057c10 */ /* 0x000fe200087fe405 */
[----:B------:R-:W-:Y:S01]  /*afa0*/  UMOV UR4, 0xffffffff ;  /* 0xffffffff00047882 */ /* 0x000fe20000000000 */
[----:B------:R-:W-:-:S04]  /*afb0*/  IADD3 R7, P0, R2, UR6, RZ ;  /* 0x0000000602077c10 */ /* 0x000fc8000ff1e0ff */
[----:B------:R-:W-:Y:S01]  /*afc0*/  IADD3.X R8, R9, UR7, R3, P0, !PT ;  /* 0x0000000709087c10 */ /* 0x000fe200087fe403 */
[----:B----4-:R-:W-:-:S05]  /*afd0*/  IMAD.SHL.U32 R10, R10, 0x10, RZ ;  /* 0x000000100a0a7824 */ /* 0x010fca00078e00ff */
[----:B------:R-:W-:Y:S01]  /*afe0*/  LOP3.LUT R10, R10, 0x30, RZ, 0xc0, !PT ;  /* 0x000000300a0a7812 */ /* 0x000fe200078ec0ff */
[----:B------:R-:W-:Y:S06]  /*aff0*/  BRA.DIV UR4, `(.L_x_13144) ;  /* 0x0000003204387947 */ /* 0x000fec000b800000 */
[----:B------:R-:W4:Y:S04]  /*b000*/  SHFL.IDX PT, R2, R4, RZ, 0x1c1f ;  /* 0x001c1fff04027589 */ /* 0x000f2800000e0000 */
[----:B------:R-:W5:Y:S04]  /*b010*/  SHFL.IDX PT, R3, R5, RZ, 0x1c1f ;  /* 0x001c1fff05037589 */ /* 0x000f6800000e0000 */
[----:B------:R-:W-:Y:S04]  /*b020*/  SHFL.IDX PT, R8, R8, RZ, 0x1c1f ;  /* 0x001c1fff08087589 */ /* 0x000fe800000e0000 */
[----:B------:R-:W-:Y:S01]  /*b030*/  SHFL.IDX PT, R14, R7, RZ, 0x1c1f ;  /* 0x001c1fff070e7589 */ /* 0x000fe200000e0000 */
[----:B----4-:R-:W-:-:S05]  /*b040*/  IADD3 R2, P0, R10, R2, RZ ;  /* 0x000000020a027210 */ /* 0x010fca0007f1e0ff */
[----:B-----5:R-:W-:-:S05]  /*b050*/  IMAD.X R3, RZ, RZ, R3, P0 ;  /* 0x000000ffff037224 */ /* 0x020fca00000e0603 */
[----:B------:R4:W-:Y:S04]  /*b060*/  LDGSTS.E.BYPASS.LTC128B.128 [R6+0xe000], desc[UR40][R2.64], !P2 ;  /* 0x0e00000002067fae */ /* 0x0009e8000d101d68 */
[----:B----4-:R-:W4:Y:S04]  /*b070*/  SHFL.IDX PT, R2, R4, 0x1, 0x1c1f ;  /* 0x003c1f0004027f89 */ /* 0x010f2800000e0000 */
[----:B------:R-:W5:Y:S01]  /*b080*/  SHFL.IDX PT, R3, R5, 0x1, 0x1c1f ;  /* 0x003c1f0005037f89 */ /* 0x000f6200000e0000 */
[----:B----4-:R-:W-:-:S05]  /*b090*/  IADD3 R2, P0, R10, R2, RZ ;  /* 0x000000020a027210 */ /* 0x010fca0007f1e0ff */
[----:B-----5:R-:W-:-:S05]  /*b0a0*/  IMAD.X R3, RZ, RZ, R3, P0 ;  /* 0x000000ffff037224 */ /* 0x020fca00000e0603 */
[----:B------:R4:W-:Y:S04]  /*b0b0*/  LDGSTS.E.BYPASS.LTC128B.128 [R6+0xe800], desc[UR40][R2.64], !P2 ;  /* 0x0e80000002067fae */ /* 0x0009e8000d101d68 */
[----:B----4-:R-:W4:Y:S04]  /*b0c0*/  SHFL.IDX PT, R2, R4, 0x2, 0x1c1f ;  /* 0x005c1f0004027f89 */ /* 0x010f2800000e0000 */
[----:B------:R-:W5:Y:S04]  /*b0d0*/  SHFL.IDX PT, R3, R5, 0x2, 0x1c1f ;  /* 0x005c1f0005037f89 */ /* 0x000f6800000e0000 */
[----:B------:R-:W-:Y:S01]  /*b0e0*/  SHFL.IDX PT, R5, R5, 0x3, 0x1c1f ;  /* 0x007c1f0005057f89 */ /* 0x000fe200000e0000 */
[----:B----4-:R-:W-:-:S05]  /*b0f0*/  IADD3 R2, P0, R10, R2, RZ ;  /* 0x000000020a027210 */ /* 0x010fca0007f1e0ff */
[----:B-----5:R-:W-:-:S05]  /*b100*/  IMAD.X R3, RZ, RZ, R3, P0 ;  /* 0x000000ffff037224 */ /* 0x020fca00000e0603 */
[----:B------:R4:W-:Y:S04]  /*b110*/  LDGSTS.E.BYPASS.LTC128B.128 [R6+0xf000], desc[UR40][R2.64], !P2 ;  /* 0x0f00000002067fae */ /* 0x0009e8000d101d68 */
[----:B----4-:R-:W4:Y:S02]  /*b120*/  SHFL.IDX PT, R2, R4, 0x3, 0x1c1f ;  /* 0x007c1f0004027f89 */ /* 0x010f2400000e0000 */
[----:B----4-:R-:W-:-:S05]  /*b130*/  IADD3 R2, P0, R10, R2, RZ ;  /* 0x000000020a027210 */ /* 0x010fca0007f1e0ff */
[----:B------:R-:W-:-:S05]  /*b140*/  IMAD.X R3, RZ, RZ, R5, P0 ;  /* 0x000000ffff037224 */ /* 0x000fca00000e0605 */
[----:B------:R4:W-:Y:S03]  /*b150*/  LDGSTS.E.BYPASS.LTC128B.128 [R6+0xf800], desc[UR40][R2.64], !P2 ;  /* 0x0f80000002067fae */ /* 0x0009e6000d101d68 */
.L_x_13245:
[----:B----4-:R-:W-:-:S05]  /*b160*/  IADD3 R2, P0, R10, R14, RZ ;  /* 0x0000000e0a027210 */ /* 0x010fca0007f1e0ff */
[----:B------:R-:W-:Y:S01]  /*b170*/  IMAD.X R3, RZ, RZ, R8, P0 ;  /* 0x000000ffff037224 */ /* 0x000fe200000e0608 */
[----:B------:R-:W-:-:S04]  /*b180*/  PLOP3.LUT P0, PT, PT, PT, PT, 0x80, 0x0 ;  /* 0x000000000000781c */ /* 0x000fc80003f0f070 */
[----:B------:R-:W-:Y:S01]  /*b190*/  @!PT LDS RZ, [RZ] ;  /* 0x00000000fffff984 */ /* 0x000fe20000000800 */
[----:B------:R-:W-:Y:S01]  /*b1a0*/  @!PT LDS RZ, [RZ] ;  /* 0x00000000fffff984 */ /* 0x000fe20000000800 */
[----:B------:R-:W-:Y:S01]  /*b1b0*/  @!PT LDS RZ, [RZ] ;  /* 0x00000000fffff984 */ /* 0x000fe20000000800 */
[----:B------:R4:W-:Y:S01]  /*b1c0*/  LDGSTS.E.BYPASS.LTC128B.128 [R6+0x10000], desc[UR40][R2.64], !P2 ;  /* 0x1000000002067fae */ /* 0x0009e2000d101d68 */
[----:B------:R-:W-:-:S08]  /*b1d0*/  NOP ;  /* 0x0000000000007918 */ /* 0x000fd00000000000 */
.L_x_13145:
        /* <DEDUP_REMOVED lines=11> */
.L_x_13146:
[----:B------:R0:W-:Y:S02]  /*b290*/  SYNCS.ARRIVE.TRANS64.A1T0 RZ, [R0+URZ+0x13230], RZ ;  /* 0x013230ff00ff79a7 */ /* 0x0001e4000810003f */
[----:B0-23--:R-:W-:-:S05]  /*b2a0*/  IMAD.U32 R0, RZ, RZ, UR50 ;  /* 0x00000032ff007e24 */ /* 0x00dfca000f8e00ff */
[----:B------:R-:W-:-:S13]  /*b2b0*/  ISETP.NE.AND P0, PT, R0, 0x3, PT ;  /* 0x000000030000780c */ /* 0x000fda0003f05270 */
[----:B------:R-:W-:Y:S05]  /*b2c0*/  @!P0 BRA `(.L_x_13147) ;  /* 0x0000000000048947 */ /* 0x000fea0003800000 */
[----:B------:R-:W-:Y:S01]  /*b2d0*/  BPT.TRAP 0x1 ;  /* 0x000000040000795c */ /* 0x000fe20000300000 */
.L_x_13147:
[----:B------:R-:W-:Y:S01]  /*b2e0*/  LOP3.LUT R3, R21, 0x1, RZ, 0x3c, !PT ;  /* 0x0000000115037812 */ /* 0x000fe200078e3cff */
[----:B------:R-:W-:Y:S01]  /*b2f0*/  BSSY B0, `(.L_x_13148) ;  /* 0x0000005000007945 */ /* 0x000fe20003800000 */
[----:B------:R-:W-:Y:S02]  /*b300*/  LEA R0, R20, UR42, 0x3 ;  /* 0x0000002a14007c11 */ /* 0x000fe4000f8e18ff */
[----:B------:R-:W-:-:S04]  /*b310*/  SHF.L.U32 R3, R3, 0x1f, RZ ;  /* 0x0000001f03037819 */ /* 0x000fc800000006ff */
[----:B------:R-:W0:Y:S02]  /*b320*/  SYNCS.PHASECHK.TRANS64.TRYWAIT P2, [R0+URZ+0x13270], R3 ;  /* 0x01327003000075a7 */ /* 0x000e24000804017f */
[----:B0-----:R-:W-:Y:S05]  /*b330*/  @!P2 BRA `(.L_x_13149) ;  /* 0x0000003000c0a947 */ /* 0x001fea0003800000 */
.L_x_13246:
[----:B------:R-:W-:Y:S05]  /*b340*/  BSYNC B0 ;  /* 0x0000000000007941 */ /* 0x000fea0003800000 */
.L_x_13148:
[----:B------:R-:W-:-:S05]  /*b350*/  IMAD.U32 R2, RZ, RZ, UR49 ;  /* 0x00000031ff027e24 */ /* 0x000fca000f8e00ff */
[----:B------:R-:W-:-:S13]  /*b360*/  ISETP.NE.AND P2, PT, R2, 0x3, PT ;  /* 0x000000030200780c */ /* 0x000fda0003f45270 */
[----:B------:R-:W-:Y:S05]  /*b370*/  @!P2 BRA `(.L_x_13150) ;  /* 0x000000000004a947 */ /* 0x000fea0003800000 */
[----:B------:R-:W-:Y:S01]  /*b380*/  BPT.TRAP 0x1 ;  /* 0x000000040000795c */ /* 0x000fe20000300000 */
.L_x_13150:
[----:B0-----:R-:W-:Y:S01]  /*b390*/  SHF.L.U32 R3, R21, 0x1f, RZ ;  /* 0x0000001f15037819 */ /* 0x001fe200000006ff */
[----:B------:R-:W-:-:S03]  /*b3a0*/  IMAD R2, R20, 0x2800, RZ ;  /* 0x0000280014027824 */ /* 0x000fc600078e02ff */
[----:B------:R-:W0:Y:S02]  /*b3b0*/  SYNCS.PHASECHK.TRANS64.TRYWAIT P2, [R0+URZ+0x13260], R3 ;  /* 0x01326003000075a7 */ /* 0x000e24000804017f */
[----:B0-----:R-:W-:Y:S05]  /*b3c0*/  @!P2 BRA `(.L_x_13151) ;  /* 0x0000003000b0a947 */ /* 0x001fea0003800000 */
.L_x_13247:
[C---:B------:R-:W-:Y:S01]  /*b3d0*/  LOP3.LUT R12, R2.reuse, R23, RZ, 0xfc, !PT ;  /* 0x00000017020c7212 */ /* 0x040fe200078efcff */
[----:B------:R-:W-:Y:S05]  /*b3e0*/  WARPSYNC.ALL ;  /* 0x0000000000007948 */ /* 0x000fea0003800000 */
[----:B------:R-:W2:Y:S01]  /*b3f0*/  LDSM.16.MT88.4 R4, [R12+UR42+0x6000] ;  /* 0x0060002a0c04783b */ /* 0x000ea20008004200 */
[----:B0-----:R-:W-:Y:S01]  /*b400*/  LOP3.LUT R3, R2, R22, RZ, 0xfc, !PT ;  /* 0x0000001602037212 */ /* 0x001fe200078efcff */
[----:B------:R-:W-:-:S04]  /*b410*/  IMAD.U32 R14, RZ, RZ, UR49 ;  /* 0x00000031ff0e7e24 */ /* 0x000fc8000f8e00ff */
[----:B------:R-:W-:Y:S01]  /*b420*/  IMAD.IADD R3, R17, 0x1, R3 ;  /* 0x0000000111037824 */ /* 0x000fe200078e0203 */
[----:B------:R-:W-:Y:S02]  /*b430*/  ISETP.NE.AND P2, PT, R14, 0x3, PT ;  /* 0x000000030e00780c */ /* 0x000fe40003f45270 */
[C-C-:B--2---:R-:W-:Y:S02]  /*b440*/  PRMT R8, R4.reuse, 0x6420, R5.reuse ;  /* 0x0000642004087816 */ /* 0x144fe40000000005 */
[----:B------:R-:W-:Y:S02]  /*b450*/  PRMT R9, R4, 0x7531, R5 ;  /* 0x0000753104097816 */ /* 0x000fe40000000005 */
[C-C-:B------:R-:W-:Y:S02]  /*b460*/  PRMT R10, R6.reuse, 0x6420, R7.reuse ;  /* 0x00006420060a7816 */ /* 0x140fe40000000007 */
[----:B------:R-:W-:-:S05]  /*b470*/  PRMT R11, R6, 0x7531, R7 ;  /* 0x00007531060b7816 */ /* 0x000fca0000000007 */
[----:B------:R0:W-:Y:S02]  /*b480*/  STSM.16.M88.4 [R3], R8 ;  /* 0x0000000803007844 */ /* 0x0001e40000000200 */
[----:B0-----:R-:W-:-:S05]  /*b490*/  VIADD R3, R2, 0x800 ;  /* 0x0000080002037836 */ /* 0x001fca0000000000 */
[C---:B------:R-:W-:Y:S02]  /*b4a0*/  LOP3.LUT R13, R3.reuse, R23, RZ, 0xfc, !PT ;  /* 0x00000017030d7212 */ /* 0x040fe400078efcff */
[----:B------:R-:W-:-:S03]  /*b4b0*/  LOP3.LUT R3, R3, R22, RZ, 0xfc, !PT ;  /* 0x0000001603037212 */ /* 0x000fc600078efcff */
[----:B------:R-:W0:Y:S02]  /*b4c0*/  LDSM.16.MT88.4 R4, [R13+UR42+0x6000] ;  /* 0x0060002a0d04783b */ /* 0x000e240008004200 */
        /* <DEDUP_REMOVED lines=9> */
[----:B------:R-:W0:Y:S01]  /*b560*/  LDSM.16.MT88.4 R4, [R12+UR42+0x6000] ;  /* 0x0060002a0c04783b */ /* 0x000e220008004200 */
[----:B------:R-:W-:Y:S02]  /*b570*/  IADD3 R3, R17, R3, RZ ;  /* 0x0000000311037210 */ /* 0x000fe40007ffe0ff */
[C-C-:B0-----:R-:W-:Y:S02]  /*b580*/  PRMT R8, R4.reuse, 0x6420, R5.reuse ;  /* 0x0000642004087816 */ /* 0x141fe40000000005 */
[----:B------:R-:W-:Y:S02]  /*b590*/  PRMT R9, R4, 0x7531, R5 ;  /* 0x0000753104097816 */ /* 0x000fe40000000005 */
[C-C-:B------:R-:W-:Y:S02]  /*b5a0*/  PRMT R10, R6.reuse, 0x6420, R7.reuse ;  /* 0x00006420060a7816 */ /* 0x140fe40000000007 */
[----:B------:R-:W-:-:S05]  /*b5b0*/  PRMT R11, R6, 0x7531, R7 ;  /* 0x00007531060b7816 */ /* 0x000fca0000000007 */
[----:B------:R0:W-:Y:S02]  /*b5c0*/  STSM.16.M88.4 [R3], R8 ;  /* 0x0000000803007844 */ /* 0x0001e40000000200 */
[C---:B0-----:R-:W-:Y:S02]  /*b5d0*/  VIADD R3, R2.reuse, 0x1800 ;  /* 0x0000180002037836 */ /* 0x041fe40000000000 */
[----:B------:R-:W-:-:S03]  /*b5e0*/  VIADD R2, R2, 0x2000 ;  /* 0x0000200002027836 */ /* 0x000fc60000000000 */
[C---:B------:R-:W-:Y:S02]  /*b5f0*/  LOP3.LUT R13, R3.reuse, R23, RZ, 0xfc, !PT ;  /* 0x00000017030d7212 */ /* 0x040fe400078efcff */
[----:B------:R-:W-:-:S03]  /*b600*/  LOP3.LUT R3, R3, R22, RZ, 0xfc, !PT ;  /* 0x0000001603037212 */ /* 0x000fc600078efcff */
[----:B------:R-:W0:Y:S02]  /*b610*/  LDSM.16.MT88.4 R4, [R13+UR42+0x6000] ;  /* 0x0060002a0d04783b */ /* 0x000e240008004200 */
[----:B------:R-:W-:Y:S01]  /*b620*/  IMAD.IADD R3, R17, 0x1, R3 ;  /* 0x0000000111037824 */ /* 0x000fe200078e0203 */
[C-C-:B0-----:R-:W-:Y:S02]  /*b630*/  PRMT R8, R4.reuse, 0x6420, R5.reuse ;  /* 0x0000642004087816 */ /* 0x141fe40000000005 */
[----:B------:R-:W-:Y:S02]  /*b640*/  PRMT R9, R4, 0x7531, R5 ;  /* 0x0000753104097816 */ /* 0x000fe40000000005 */
[C-C-:B------:R-:W-:Y:S02]  /*b650*/  PRMT R10, R6.reuse, 0x6420, R7.reuse ;  /* 0x00006420060a7816 */ /* 0x140fe40000000007 */
[----:B------:R-:W-:Y:S02]  /*b660*/  PRMT R11, R6, 0x7531, R7 ;  /* 0x00007531060b7816 */ /* 0x000fe40000000007 */
[----:B------:R-:W-:-:S02]  /*b670*/  LOP3.LUT R4, R2, R23, RZ, 0xfc, !PT ;  /* 0x0000001702047212 */ /* 0x000fc400078efcff */
[----:B------:R-:W-:Y:S01]  /*b680*/  LOP3.LUT R2, R2, R22, RZ, 0xfc, !PT ;  /* 0x0000001602027212 */ /* 0x000fe200078efcff */
[----:B------:R-:W-:Y:S04]  /*b690*/  STSM.16.M88.4 [R3], R8 ;  /* 0x0000000803007844 */ /* 0x000fe80000000200 */
[----:B------:R-:W0:Y:S01]  /*b6a0*/  LDSM.16.MT88.4 R4, [R4+UR42+0x6000] ;  /* 0x0060002a0404783b */ /* 0x000e220008004200 */
[----:B------:R-:W-:Y:S01]  /*b6b0*/  IMAD.IADD R2, R17, 0x1, R2 ;  /* 0x0000000111027824 */ /* 0x000fe200078e0202 */
        /* <DEDUP_REMOVED lines=13> */
.L_x_13152:
[----:B--2---:R2:W-:Y:S01]  /*b790*/  SYNCS.ARRIVE.TRANS64.A1T0 RZ, [R0+URZ+0x13250], RZ ;  /* 0x013250ff00ff79a7 */ /* 0x0045e2000810003f */
[----:B------:R-:W-:Y:S06]  /*b7a0*/  BAR.SYNC.DEFER_BLOCKING 0x2, 0x80 ;  /* 0x0082000000007b1d */ /* 0x000fec0000010000 */
[----:B------:R-:W-:Y:S05]  /*b7b0*/  @!P0 BRA `(.L_x_13153) ;  /* 0x0000000000048947 */ /* 0x000fea0003800000 */
[----:B------:R-:W-:Y:S01]  /*b7c0*/  BPT.TRAP 0x1 ;  /* 0x000000040000795c */ /* 0x000fe20000300000 */
.L_x_13153:
[----:B------:R3:W5:Y:S01]  /*b7d0*/  LDL R21, [R1+0x8] ;  /* 0x0000080001157983 */ /* 0x0007620000100800 */
[----:B--2---:R-:W-:Y:S02]  /*b7e0*/  VIADD R0, R0, 0x13280 ;  /* 0x0001328000007836 */ /* 0x004fe40000000000 */
[----:B------:R-:W-:-:S05]  /*b7f0*/  IMAD.U32 R3, RZ, RZ, UR48 ;  /* 0x00000030ff037e24 */ /* 0x000fca000f8e00ff */
[----:B------:R-:W-:Y:S01]  /*b800*/  PRMT R0, R3, 0x654, R0 ;  /* 0x0000065403007816 */ /* 0x000fe20000000000 */
[----:B------:R-:W-:-:S03]  /*b810*/  IMAD.MOV.U32 R20, RZ, RZ, R29 ;  /* 0x000000ffff147224 */ /* 0x000fc600078e001d */
[----:B------:R3:W-:Y:S01]  /*b820*/  SYNCS.ARRIVE.TRANS64.RED.A1T0 RZ, [R0+URZ], RZ ;  /* 0x000000ff00ff79a7 */ /* 0x0007e2000810043f */
[----:B------:R-:W-:Y:S05]  /*b830*/  @P1 BRA `(.L_x_13154) ;  /* 0xffffffe800b81947 */ /* 0x000fea000383ffff */
.L_x_13134:
[----:B---3--:R-:W-:-:S05]  /*b840*/  IMAD.U32 R0, RZ, RZ, UR50 ;  /* 0x00000032ff007e24 */ /* 0x008fca000f8e00ff */
[----:B------:R-:W-:-:S13]  /*b850*/  ISETP.NE.AND P0, PT, R0, 0x3, PT ;  /* 0x000000030000780c */ /* 0x000fda0003f05270 */
[----:B------:R-:W-:Y:S05]  /*b860*/  @!P0 BRA `(.L_x_13155) ;  /* 0x0000000000048947 */ /* 0x000fea0003800000 */
[----:B------:R-:W-:Y:S01]  /*b870*/  BPT.TRAP 0x1 ;  /* 0x000000040000795c */ /* 0x000fe20000300000 */
.L_x_13155:
[----:B------:R-:W2:Y:S01]  /*b880*/  LDL R0, [R1+0x8] ;  /* 0x0000080001007983 */ /* 0x000ea20000100800 */
[----:B0-----:R-:W-:Y:S01]  /*b890*/  LEA R2, R29, UR42, 0x3 ;  /* 0x0000002a1d027c11 */ /* 0x001fe2000f8e18ff */
[----:B------:R-:W-:Y:S01]  /*b8a0*/  BSSY B0, `(.L_x_13156) ;  /* 0x0000005000007945 */ /* 0x000fe20003800000 */
[----:B--2---:R-:W-:-:S04]  /*b8b0*/  LOP3.LUT R3, R0, 0x1, RZ, 0x3c, !PT ;  /* 0x0000000100037812 */ /* 0x004fc800078e3cff */
[----:B------:R-:W-:-:S04]  /*b8c0*/  SHF.L.U32 R3, R3, 0x1f, RZ ;  /* 0x0000001f03037819 */ /* 0x000fc800000006ff */
[----:B------:R-:W0:Y:S02]  /*b8d0*/  SYNCS.PHASECHK.TRANS64.TRYWAIT P1, [R2+URZ+0x13270], R3 ;  /* 0x01327003020075a7 */ /* 0x000e24000802017f */
[----:B0-----:R-:W-:Y:S05]  /*b8e0*/  @!P1 BRA `(.L_x_13157) ;  /* 0x0000002c007c9947 */ /* 0x001fea0003800000 */
.L_x_13248:
[----:B------:R-:W-:Y:S05]  /*b8f0*/  BSYNC B0 ;  /* 0x0000000000007941 */ /* 0x000fea0003800000 */
.L_x_13156:
[----:B------:R-:W-:-:S05]  /*b900*/  IMAD.U32 R0, RZ, RZ, UR49 ;  /* 0x00000031ff007e24 */ /* 0x000fca000f8e00ff */
[----:B------:R-:W-:-:S13]  /*b910*/  ISETP.NE.AND P1, PT, R0, 0x3, PT ;  /* 0x000000030000780c */ /* 0x000fda0003f25270 */
[----:B------:R-:W-:Y:S05]  /*b920*/  @!P1 BRA `(.L_x_13158) ;  /* 0x0000000000049947 */ /* 0x000fea0003800000 */
[----:B------:R-:W-:Y:S01]  /*b930*/  BPT.TRAP 0x1 ;  /* 0x000000040000795c */ /* 0x000fe20000300000 */
.L_x_13158:
[----:B------:R-:W0:Y:S02]  /*b940*/  LDL R0, [R1+0x8] ;  /* 0x0000080001007983 */ /* 0x000e240000100800 */
[----:B0-----:R-:W-:Y:S01]  /*b950*/  SHF.L.U32 R3, R0, 0x1f, RZ ;  /* 0x0000001f00037819 */ /* 0x001fe200000006ff */
[----:B------:R-:W-:-:S03]  /*b960*/  IMAD R0, R29, 0x2800, RZ ;  /* 0x000028001d007824 */ /* 0x000fc600078e02ff */
[----:B------:R-:W0:Y:S02]  /*b970*/  SYNCS.PHASECHK.TRANS64.TRYWAIT P1, [R2+URZ+0x13260], R3 ;  /* 0x01326003020075a7 */ /* 0x000e24000802017f */
[----:B0-----:R-:W-:Y:S05]  /*b980*/  @!P1 BRA `(.L_x_13159) ;  /* 0x0000002c00689947 */ /* 0x001fea0003800000 */
.L_x_13249:
[C---:B0-----:R-:W-:Y:S01]  /*b990*/  LOP3.LUT R3, R0.reuse, R23, RZ, 0xfc, !PT ;  /* 0x0000001700037212 */ /* 0x041fe200078efcff */
[----:B------:R-:W-:Y:S05]  /*b9a0*/  WARPSYNC.ALL ;  /* 0x0000000000007948 */ /* 0x000fea0003800000 */
[----:B------:R-:W0:Y:S01]  /*b9b0*/  LDSM.16.MT88.4 R4, [R3+UR42+0x6000] ;  /* 0x0060002a0304783b */ /* 0x000e220008004200 */
[----:B------:R-:W-:Y:S02]  /*b9c0*/  VIADD R13, R0, 0x800 ;  /* 0x00000800000d7836 */ /* 0x000fe40000000000 */
[----:B------:R-:W-:-:S03]  /*b9d0*/  IMAD.U32 R15, RZ, RZ, UR49 ;  /* 0x00000031ff0f7e24 */ /* 0x000fc6000f8e00ff */
[----:B------:R-:W-:Y:S02]  /*b9e0*/  LOP3.LUT R14, R13, R23, RZ, 0xfc, !PT ;  /* 0x000000170d0e7212 */ /* 0x000fe400078efcff */
[----:B------:R-:W-:Y:S02]  /*b9f0*/  ISETP.NE.AND P1, PT, R15, 0x3, PT ;  /* 0x000000030f00780c */ /* 0x000fe40003f25270 */
[C-C-:B0-----:R-:W-:Y:S02]  /*ba00*/  PRMT R8, R4.reuse, 0x6420, R5.reuse ;  /* 0x0000642004087816 */ /* 0x141fe40000000005 */
[----:B------:R-:W-:Y:S02]  /*ba10*/  PRMT R9, R4, 0x7531, R5 ;  /* 0x0000753104097816 */ /* 0x000fe40000000005 */
[----:B------:R-:W-:Y:S02]  /*ba20*/  LOP3.LUT R4, R0, R22, RZ, 0xfc, !PT ;  /* 0x0000001600047212 */ /* 0x000fe400078efcff */
[----:B------:R-:W-:-:S02]  /*ba30*/  PRMT R10, R6, 0x6420, R7 ;  /* 0x00006420060a7816 */ /* 0x000fc40000000007 */
[----:B------:R-:W-:Y:S01]  /*ba40*/  PRMT R11, R6, 0x7531, R7 ;  /* 0x00007531060b7816 */ /* 0x000fe20000000007 */
[----:B------:R-:W-:-:S05]  /*ba50*/  IMAD.IADD R12, R17, 0x1, R4 ;  /* 0x00000001110c7824 */ /* 0x000fca00078e0204 */
[----:B------:R0:W-:Y:S04]  /*ba60*/  STSM.16.M88.4 [R12], R8 ;  /* 0x000000080c007844 */ /* 0x0001e80000000200 */
[----:B------:R-:W2:Y:S01]  /*ba70*/  LDSM.16.MT88.4 R4, [R14+UR42+0x6000] ;  /* 0x0060002a0e04783b */ /* 0x000ea20008004200 */
[----:B0-----:R-:W-:Y:S02]  /*ba80*/  IADD3 R12, R0, 0x1000, RZ ;  /* 0x00001000000c7810 */ /* 0x001fe40007ffe0ff */
[C-C-:B--2---:R-:W-:Y:S02]  /*ba90*/  PRMT R8, R4.reuse, 0x6420, R5.reuse ;  /* 0x0000642004087816 */ /* 0x144fe40000000005 */
[----:B------:R-:W-:Y:S02]  /*baa0*/  PRMT R9, R4, 0x7531, R5 ;  /* 0x0000753104097816 */ /* 0x000fe40000000005 */
[----:B------:R-:W-:-:S02]  /*bab0*/  LOP3.LUT R4, R13, R22, RZ, 0xfc, !PT ;  /* 0x000000160d047212 */ /* 0x000fc400078efcff */
[C-C-:B------:R-:W-:Y:S02]  /*bac0*/  PRMT R10, R6.reuse, 0x6420, R7.reuse ;  /* 0x00006420060a7816 */ /* 0x140fe40000000007 */
[----:B------:R-:W-:Y:S01]  /*bad0*/  PRMT R11, R6, 0x7531, R7 ;  /* 0x00007531060b7816 */ /* 0x000fe20000000007 */
[C---:B------:R-:W-:Y:S01]  /*bae0*/  IMAD.IADD R3, R17.reuse, 0x1, R4 ;  /* 0x0000000111037824 */ /* 0x040fe200078e0204 */
[C---:B------:R-:W-:Y:S02]  /*baf0*/  LOP3.LUT R13, R12.reuse, R23, RZ, 0xfc, !PT ;  /* 0x000000170c0d7212 */ /* 0x040fe400078efcff */
[----:B------:R-:W-:Y:S02]  /*bb00*/  LOP3.LUT R12, R12, R22, RZ, 0xfc, !PT ;  /* 0x000000160c0c7212 */ /* 0x000fe400078efcff */
[----:B------:R0:W-:Y:S03]  /*bb10*/  STSM.16.M88.4 [R3], R8 ;  /* 0x0000000803007844 */ /* 0x0001e60000000200 */
[----:B------:R-:W-:Y:S01]  /*bb20*/  IMAD.IADD R12, R17, 0x1, R12 ;  /* 0x00000001110c7824 */ /* 0x000fe200078e020c */
[----:B------:R-:W2:Y:S01]  /*bb30*/  LDSM.16.MT88.4 R4, [R13+UR42+0x6000] ;  /* 0x0060002a0d04783b */ /* 0x000ea20008004200 */
[----:B0-----:R-:W-:-:S02]  /*bb40*/  VIADD R3, R0, 0x1800 ;  /* 0x0000180000037836 */ /* 0x001fc40000000000 */
[----:B------:R-:W-:-:S03]  /*bb50*/  VIADD R0, R0, 0x2000 ;  /* 0x0000200000007836 */ /* 0x000fc60000000000 */
[----:B------:R-:W-:Y:S02]  /*bb60*/  LOP3.LUT R14, R3, R23, RZ, 0xfc, !PT ;  /* 0x00000017030e7212 */ /* 0x000fe400078efcff */
[C-C-:B--2---:R-:W-:Y:S02]  /*bb70*/  PRMT R8, R4.reuse, 0x6420, R5.reuse ;  /* 0x0000642004087816 */ /* 0x144fe40000000005 */
[----:B------:R-:W-:Y:S02]  /*bb80*/  PRMT R9, R4, 0x7531, R5 ;  /* 0x0000753104097816 */ /* 0x000fe40000000005 */
[C-C-:B------:R-:W-:Y:S02]  /*bb90*/  PRMT R10, R6.reuse, 0x6420, R7.reuse ;  /* 0x00006420060a7816 */ /* 0x140fe40000000007 */
        /* <DEDUP_REMOVED lines=27> */
.L_x_13160:
[----:B--2---:R2:W-:Y:S01]  /*bd50*/  SYNCS.ARRIVE.TRANS64.A1T0 RZ, [R2+URZ+0x13250], RZ ;  /* 0x013250ff02ff79a7 */ /* 0x0045e2000810003f */
[----:B------:R-:W-:Y:S06]  /*bd60*/  BAR.SYNC.DEFER_BLOCKING 0x2, 0x80 ;  /* 0x0082000000007b1d */ /* 0x000fec0000010000 */
[----:B------:R-:W-:Y:S05]  /*bd70*/  @!P0 BRA `(.L_x_13161) ;  /* 0x0000000000048947 */ /* 0x000fea0003800000 */
[----:B------:R-:W-:Y:S01]  /*bd80*/  BPT.TRAP 0x1 ;  /* 0x000000040000795c */ /* 0x000fe20000300000 */
.L_x_13161:
[----:B------:R-:W3:Y:S01]  /*bd90*/  LDL.LU R5, [R1+0x8] ;  /* 0x0000080001057983 */ /* 0x000ee20000300800 */
[----:B------:R-:W4:Y:S01]  /*bda0*/  LDC R4, c[0x0][0xc34] ;  /* 0x00030d00ff047b82 */ /* 0x000f220000000800 */
[----:B------:R-:W-:Y:S01]  /*bdb0*/  VIADD R29, R29, 0x1 ;  /* 0x000000011d1d7836 */ /* 0x000fe20000000000 */
[----:B------:R-:W-:Y:S01]  /*bdc0*/  UIADD3 UR38, UR51, UR38, URZ ;  /* 0x0000002633267290 */ /* 0x000fe2000fffe03f */
[----:B--2---:R-:W-:Y:S01]  /*bdd0*/  VIADD R2, R2, 0x13280 ;  /* 0x0001328002027836 */ /* 0x004fe20000000000 */
[----:B------:R-:W-:Y:S01]  /*bde0*/  UIADD3 UR36, UR36, 0x1, URZ ;  /* 0x0000000124247890 */ /* 0x000fe2000fffe03f */
[----:B------:R-:W-:Y:S01]  /*bdf0*/  IMAD.U32 R3, RZ, RZ, UR48 ;  /* 0x00000030ff037e24 */ /* 0x000fe2000f8e00ff */
[----:B------:R-:W-:-:S04]  /*be00*/  ISETP.NE.AND P0, PT, R29, 0x2, PT ;  /* 0x000000021d00780c */ /* 0x000fc80003f05270 */
[----:B0-----:R-:W-:Y:S02]  /*be10*/  SEL R0, RZ, 0x1, P0 ;  /* 0x00000001ff007807 */ /* 0x001fe40000000000 */
[----:B------:R-:W-:Y:S02]  /*be20*/  SEL R29, R29, RZ, P0 ;  /* 0x000000ff1d1d7207 */ /* 0x000fe40000000000 */
[----:B------:R-:W-:-:S04]  /*be30*/  PRMT R2, R3, 0x654, R2 ;  /* 0x0000065403027816 */ /* 0x000fc80000000002 */
[----:B------:R0:W-:Y:S01]  /*be40*/  SYNCS.ARRIVE.TRANS64.RED.A1T0 RZ, [R2+URZ], RZ ;  /* 0x000000ff02ff79a7 */ /* 0x0001e2000810043f */
[----:B----4-:R-:W-:Y:S02]  /*be50*/  ISETP.LE.AND P0, PT, R4, UR38, PT ;  /* 0x0000002604007c0c */ /* 0x010fe4000bf03270 */
[----:B---3--:R-:W-:-:S05]  /*be60*/  LOP3.LUT R5, R5, R0, RZ, 0x3c, !PT ;  /* 0x0000000005057212 */ /* 0x008fca00078e3cff */
[----:B------:R0:W-:Y:S06]  /*be70*/  STL [R1+0x8], R5 ;  /* 0x0000080501007387 */ /* 0x0001ec0000100800 */
[----:B------:R-:W-:Y:S05]  /*be80*/  @!P0 BRA `(.L_x_13162) ;  /* 0xffffffc000588947 */ /* 0x000fea000383ffff */
[----:B------:R-:W-:-:S12]  /*be90*/  ULOP3.LUT UR36, UR36, 0x1, URZ, 0xc, !UPT ;  /* 0x0000000124247892 */ /* 0x000fd8000f8e0c3f */
.L_x_13110:
[----:B------:R-:W2:Y:S01]  /*bea0*/  S2R R3, SR_CgaCtaId ;  /* 0x0000000000037919 */ /* 0x000ea20000008800 */
[----:B------:R-:W-:Y:S01]  /*beb0*/  MOV R0, 0x400 ;  /* 0x0000040000007802 */ /* 0x000fe20000000f00 */
[----:B0-----:R-:W-:-:S03]  /*bec0*/  IMAD.U32 R2, RZ, RZ, UR36 ;  /* 0x00000024ff027e24 */ /* 0x001fc6000f8e00ff */
[----:B--2---:R-:W-:Y:S02]  /*bed0*/  LEA R4, R3, R0, 0x18 ;  /* 0x0000000003047211 */ /* 0x004fe400078ec0ff */
[----:B------:R-:W-:-:S04]  /*bee0*/  SHF.L.U32 R0, R2, 0x1f, RZ ;  /* 0x0000001f02007819 */ /* 0x000fc800000006ff */
[----:B------:R-:W0:Y:S02]  /*bef0*/  SYNCS.PHASECHK.TRANS64.TRYWAIT P0, [R4+URZ+0x13220], R0 ;  /* 0x01322000040075a7 */ /* 0x000e24000800017f */
[----:B0-----:R-:W-:Y:S05]  /*bf00*/  @!P0 BRA `(.L_x_13163) ;  /* 0x00000028001c8947 */ /* 0x001fea0003800000 */
.L_x_13250:
[----:B------:R-:W2:Y:S02]  /*bf10*/  S2R R2, SR_TID.X ;  /* 0x0000000000027919 */ /* 0x000ea40000002100 */
[----:B--2---:R-:W-:-:S04]  /*bf20*/  SHF.R.U32.HI R2, RZ, 0x5, R2 ;  /* 0x00000005ff027819 */ /* 0x004fc80000011602 */
        /* <DEDUP_REMOVED lines=12> */
.L_x_13166:
        /* <DEDUP_REMOVED lines=8> */
.L_x_13251:
[----:B------:R-:W2:Y:S01]  /*c070*/  LDL.LU R5, [R1+0x8] ;  /* 0x0000080001057983 */ /* 0x000ea20000300800 */
[----:B------:R-:W-:Y:S02]  /*c080*/  SEL R29, R29, RZ, P2 ;  /* 0x000000ff1d1d7207 */ /* 0x000fe40001000000 */
[----:B--2---:R-:W-:Y:S01]  /*c090*/  LOP3.LUT R0, R5, R0, RZ, 0x3c, !PT ;  /* 0x0000000005007212 */ /* 0x004fe200078e3cff */
[----:B------:R-:W-:Y:S06]  /*c0a0*/  @!P0 BRA `(.L_x_13168) ;  /* 0x0000000000048947 */ /* 0x000fec0003800000 */
[----:B------:R-:W-:Y:S01]  /*c0b0*/  BPT.TRAP 0x1 ;  /* 0x000000040000795c */ /* 0x000fe20000300000 */
.L_x_13168:
[----:B------:R-:W-:Y:S02]  /*c0c0*/  LEA R29, R29, R4, 0x3 ;  /* 0x000000041d1d7211 */ /* 0x000fe400078e18ff */
[----:B------:R-:W-:-:S04]  /*c0d0*/  SHF.L.U32 R0, R0, 0x1f, RZ ;  /* 0x0000001f00007819 */ /* 0x000fc800000006ff */
[----:B------:R-:W2:Y:S02]  /*c0e0*/  SYNCS.PHASECHK.TRANS64.TRYWAIT P1, [R29+URZ+0x13240], R0 ;  /* 0x013240001d0075a7 */ /* 0x000ea4000802017f */
[----:B--2---:R-:W-:Y:S05]  /*c0f0*/  @!P1 BRA `(.L_x_13169) ;  /* 0x0000002400c89947 */ /* 0x004fea0003800000 */
.L_x_13252:
[----:B------:R-:W-:Y:S05]  /*c100*/  @!P0 BRA `(.L_x_13170) ;  /* 0x0000000000048947 */ /* 0x000fea0003800000 */
[----:B------:R-:W-:Y:S01]  /*c110*/  BPT.TRAP 0x1 ;  /* 0x000000040000795c */ /* 0x000fe20000300000 */
.L_x_13170:
[----:B------:R-:W3:Y:S02]  /*c120*/  SYNCS.PHASECHK.TRANS64.TRYWAIT P1, [R3+URZ+0x13260], R2 ;  /* 0x01326002030075a7 */ /* 0x000ee4000802017f */
[----:B---3--:R-:W-:Y:S05]  /*c130*/  @!P1 BRA `(.L_x_13171) ;  /* 0x0000002400cc9947 */ /* 0x008fea0003800000 */
.L_x_13253:
[----:B------:R-:W-:Y:S05]  /*c140*/  @!P0 BRA `(.L_x_13172) ;  /* 0x0000000000048947 */ /* 0x000fea0003800000 */
[----:B------:R-:W-:Y:S01]  /*c150*/  BPT.TRAP 0x1 ;  /* 0x000000040000795c */ /* 0x000fe20000300000 */
.L_x_13172:
[----:B------:R-:W4:Y:S02]  /*c160*/  SYNCS.PHASECHK.TRANS64.TRYWAIT P1, [R29+URZ+0x13260], R0 ;  /* 0x013260001d0075a7 */ /* 0x000f24000802017f */
[----:B----4-:R-:W-:Y:S05]  /*c170*/  @!P1 BRA `(.L_x_13173) ;  /* 0x0000002400d09947 */ /* 0x010fea0003800000 */
.L_x_13254:
[----:B------:R-:W-:Y:S05]  /*c180*/  @!P0 BRA `(.L_x_13174) ;  /* 0x0000000000048947 */ /* 0x000fea0003800000 */
[----:B------:R-:W-:Y:S01]  /*c190*/  BPT.TRAP 0x1 ;  /* 0x000000040000795c */ /* 0x000fe20000300000 */
.L_x_13174:
[----:B------:R-:W0:Y:S02]  /*c1a0*/  SYNCS.PHASECHK.TRANS64.TRYWAIT P1, [R3+URZ+0x13280], R2 ;  /* 0x01328002030075a7 */ /* 0x000e24000802017f */
[----:B0-----:R-:W-:Y:S05]  /*c1b0*/  @!P1 BRA `(.L_x_13175) ;  /* 0x0000002400d49947 */ /* 0x001fea0003800000 */
.L_x_13255:
[----:B------:R-:W-:Y:S05]  /*c1c0*/  @!P0 BRA `(.L_x_13176) ;  /* 0x0000000000048947 */ /* 0x000fea0003800000 */
[----:B------:R-:W-:Y:S01]  /*c1d0*/  BPT.TRAP 0x1 ;  /* 0x000000040000795c */ /* 0x000fe20000300000 */
.L_x_13176:
[----:B------:R0:W0:Y:S02]  /*c1e0*/  SYNCS.PHASECHK.TRANS64.TRYWAIT P0, [R29+URZ+0x13280], R0 ;  /* 0x013280001d0075a7 */ /* 0x000024000800017f */
[----:B0-----:R-:W-:Y:S05]  /*c1f0*/  @!P0 NANOSLEEP.SYNCS 0x989680 ;  /* 0x009896800000895d */ /* 0x001fea0003900000 */
[----:B------:R-:W0:Y:S02]  /*c200*/  @!P0 SYNCS.PHASECHK.TRANS64 P0, [R29+URZ+0x13280], R0 ;  /* 0x013280001d0085a7 */ /* 0x000e24000800007f */
[----:B0-----:R-:W-:Y:S05]  /*c210*/  @!P0 BRA `(.L_x_13176) ;  /* 0xfffffffc00f08947 */ /* 0x001fea000383ffff */
.L_x_13165:
[----:B------:R-:W-:Y:S05]  /*c220*/  BSYNC B0 ;  /* 0x0000000000007941 */ /* 0x000fea0003800000 */
.L_x_13164:
[----:B------:R-:W-:Y:S05]  /*c230*/  EXIT ;  /* 0x000000000000794d */ /* 0x000fea0003800000 */
.L_x_13086:
[----:B0-----:R0:W1:Y:S02]  /*c240*/  SYNCS.PHASECHK.TRANS64.TRYWAIT P1, [R25+URZ+0x13200], R0 ;  /* 0x01320000190075a7 */ /* 0x001064000802017f */
[----:B-1----:R-:W-:Y:S05]  /*c250*/  @!P1 NANOSLEEP.SYNCS 0x989680 ;  /* 0x009896800000995d */ /* 0x002fea0003900000 */
[----:B------:R-:W1:Y:S02]  /*c260*/  @!P1 SYNCS.PHASECHK.TRANS64 P1, [R25+URZ+0x13200], R0 ;  /* 0x01320000190095a7 */ /* 0x000e64000802007f */
[----:B-1----:R-:W-:Y:S05]  /*c270*/  @!P1 BRA `(.L_x_13086) ;  /* 0xfffffffc00f09947 */ /* 0x002fea000383ffff */
[----:B------:R-:W-:Y:S05]  /*c280*/  BRA `(.L_x_13177) ;  /* 0xffffff5000487947 */ /* 0x000fea000383ffff */
.L_x_13090:
[----:B-1----:R1:W2:Y:S02]  /*c290*/  SYNCS.PHASECHK.TRANS64.TRYWAIT P1, [R5+URZ+0x13230], R4 ;  /* 0x01323004050075a7 */ /* 0x0022a4000802017f */
[----:B--2---:R-:W-:Y:S05]  /*c2a0*/  @!P1 NANOSLEEP.SYNCS 0x989680 ;  /* 0x009896800000995d */ /* 0x004fea0003900000 */
[----:B------:R-:W2:Y:S02]  /*c2b0*/  @!P1 SYNCS.PHASECHK.TRANS64 P1, [R5+URZ+0x13230], R4 ;  /* 0x01323004050095a7 */ /* 0x000ea4000802007f */
[----:B--2---:R-:W-:Y:S05]  /*c2c0*/  @!P1 BRA `(.L_x_13090) ;  /* 0xfffffffc00f09947 */ /* 0x004fea000383ffff */
[----:B------:R-:W-:Y:S05]  /*c2d0*/  BRA `(.L_x_13089) ;  /* 0xffffff5000747947 */ /* 0x000fea000383ffff */
.L_x_13096:
[----:B-1----:R-:W-:-:S04]  /*c2e0*/  IMAD.U32 R4, RZ, RZ, UR18 ;  /* 0x00000012ff047e24 */ /* 0x002fc8000f8e00ff */
[----:B------:R1:W2:Y:S03]  /*c2f0*/  SYNCS.PHASECHK.TRANS64.TRYWAIT P1, [R4+URZ+0x13230], R3 ;  /* 0x01323003040075a7 */ /* 0x0002a6000802017f */
[----:B--2---:R-:W-:Y:S05]  /*c300*/  @!P1 NANOSLEEP.SYNCS 0x989680 ;  /* 0x009896800000995d */ /* 0x004fea0003900000 */
[----:B------:R-:W2:Y:S02]  /*c310*/  @!P1 SYNCS.PHASECHK.TRANS64 P1, [R4+URZ+0x13230], R3 ;  /* 0x01323003040095a7 */ /* 0x000ea4000802007f */
[----:B--2---:R-:W-:Y:S05]  /*c320*/  @!P1 BRA `(.L_x_13096) ;  /* 0xfffffffc00ec9947 */ /* 0x004fea000383ffff */
[----:B------:R-:W-:Y:S05]  /*c330*/  BRA `(.L_x_13095) ;  /* 0xffffff7800987947 */ /* 0x000fea000383ffff */
.L_x_13100:
[----:B-1----:R-:W-:-:S04]  /*c340*/  IMAD.U32 R4, RZ, RZ, UR9 ;  /* 0x00000009ff047e24 */ /* 0x002fc8000f8e00ff */
[----:B------:R1:W2:Y:S03]  /*c350*/  SYNCS.PHASECHK.TRANS64.TRYWAIT P1, [R4+URZ+0x13250], R3 ;  /* 0x01325003040075a7 */ /* 0x0002a6000802017f */
[----:B--2---:R-:W-:Y:S05]  /*c360*/  @!P1 NANOSLEEP.SYNCS 0x989680 ;  /* 0x009896800000995d */ /* 0x004fea0003900000 */
[----:B------:R-:W2:Y:S02]  /*c370*/  @!P1 SYNCS.PHASECHK.TRANS64 P1, [R4+URZ+0x13250], R3 ;  /* 0x01325003040095a7 */ /* 0x000ea4000802007f */
[----:B--2---:R-:W-:Y:S05]  /*c380*/  @!P1 BRA `(.L_x_13100) ;  /* 0xfffffffc00ec9947 */ /* 0x004fea000383ffff */
[----:B------:R-:W-:Y:S05]  /*c390*/  BRA `(.L_x_13099) ;  /* 0xffffff7c00a47947 */ /* 0x000fea000383ffff */
.L_x_13107:
[----:B-1----:R-:W-:-:S04]  /*c3a0*/  IMAD.U32 R7, RZ, RZ, UR6 ;  /* 0x00000006ff077e24 */ /* 0x002fc8000f8e00ff */
[----:B------:R1:W2:Y:S03]  /*c3b0*/  SYNCS.PHASECHK.TRANS64.TRYWAIT P1, [R7+URZ+0x13250], R0 ;  /* 0x01325000070075a7 */ /* 0x0002a6000802017f */
[----:B--2---:R-:W-:Y:S05]  /*c3c0*/  @!P1 NANOSLEEP.SYNCS 0x989680 ;  /* 0x009896800000995d */ /* 0x004fea0003900000 */
[----:B------:R-:W2:Y:S02]  /*c3d0*/  @!P1 SYNCS.PHASECHK.TRANS64 P1, [R7+URZ+0x13250], R0 ;  /* 0x01325000070095a7 */ /* 0x000ea4000802007f */
[----:B--2---:R-:W-:Y:S05]  /*c3e0*/  @!P1 BRA `(.L_x_13107) ;  /* 0xfffffffc00ec9947 */ /* 0x004fea000383ffff */
[----:B------:R-:W-:Y:S05]  /*c3f0*/  BRA `(.L_x_13106) ;  /* 0xffffff9800f47947 */ /* 0x000fea000383ffff */
.L_x_13116:
[----:B------:R-:W2:Y:S01]  /*c400*/  S2R R20, SR_TID.X ;  /* 0x0000000000147919 */ /* 0x000ea20000002100 */
        /* <DEDUP_REMOVED lines=9> */
.L_x_13178:
[----:B------:R-:W-:Y:S05]  /*c4a0*/  BRA `(.L_x_13179) ;  /* 0xffffffc000b07947 */ /* 0x000fea000383ffff */
.L_x_13119:
[----:B0-----:R0:W1:Y:S02]  /*c4b0*/  SYNCS.PHASECHK.TRANS64.TRYWAIT P0, [R4+URZ+0x13280], R27 ;  /* 0x0132801b040075a7 */ /* 0x001064000800017f */
[----:B-1----:R-:W-:Y:S05]  /*c4c0*/  @!P0 NANOSLEEP.SYNCS 0x989680 ;  /* 0x009896800000895d */ /* 0x002fea0003900000 */
[----:B------:R-:W1:Y:S02]  /*c4d0*/  @!P0 SYNCS.PHASECHK.TRANS64 P0, [R4+URZ+0x13280], R27 ;  /* 0x0132801b040085a7 */ /* 0x000e64000800007f */
[----:B-1----:R-:W-:Y:S05]  /*c4e0*/  @!P0 BRA `(.L_x_13119) ;  /* 0xfffffffc00f08947 */ /* 0x002fea000383ffff */
[----:B------:R-:W-:Y:S05]  /*c4f0*/  BRA `(.L_x_13180) ;  /* 0xffffffc400b07947 */ /* 0x000fea000383ffff */
.L_x_13120:
        /* <DEDUP_REMOVED lines=8> */
.L_x_13182:
[----:B------:R-:W-:Y:S05]  /*c580*/  BSYNC B0 ;  /* 0x0000000000007941 */ /* 0x000fea0003800000 */
.L_x_13181:
[----:B------:R0:W-:Y:S04]  /*c590*/  STL [R1+0x2c], R4 ;  /* 0x00002c0401007387 */ /* 0x0001e80000100800 */
[----:B0-----:R0:W5:Y:S01]  /*c5a0*/  LDL R4, [R1+0x4] ;  /* 0x0000040001047983 */ /* 0x0011620000100800 */
[----:B------:R-:W-:Y:S01]  /*c5b0*/  IMAD.MOV.U32 R13, RZ, RZ, R7 ;  /* 0x000000ffff0d7224 */ /* 0x000fe200078e0007 */
[----:B------:R-:W-:Y:S01]  /*c5c0*/  MOV R12, RZ ;  /* 0x000000ff000c7202 */ /* 0x000fe20000000f00 */
[----:B------:R-:W-:Y:S01]  /*c5d0*/  IMAD.MOV.U32 R11, RZ, RZ, 0x1c1f ;  /* 0x00001c1fff0b7424 */ /* 0x000fe200078e00ff */
[----:B------:R-:W1:Y:S01]  /*c5e0*/  S2R R3, SR_TID.X ;  /* 0x0000000000037919 */ /* 0x000e620000002100 */
[----:B------:R-:W-:Y:S02]  /*c5f0*/  IMAD.MOV.U32 R15, RZ, RZ, -0x1 ;  /* 0xffffffffff0f7424 */ /* 0x000fe400078e00ff */
[----:B------:R-:W-:-:S07]  /*c600*/  IMAD.MOV.U32 R0, RZ, RZ, R14 ;  /* 0x000000ffff007224 */ /* 0x000fce00078e000e */
[----:B01---5:R-:W-:Y:S05]  /*c610*/  WARPSYNC.COLLECTIVE R15, `(.L_x_13183) ;  /* 0x000000000f087348 */ /* 0x023fea0003c00000 */
[----:B------:R2:W3:Y:S02]  /*c620*/  SHFL.IDX P6, R14, R13, R12, R11 ;  /* 0x0000000c0d0e7389 */ /* 0x0004e400000c000b */
[----:B0123-5:R-:W-:Y:S01]  /*c630*/  ENDCOLLECTIVE ;  /* 0x000000000000791b */ /* 0x02ffe20003800000 */
.L_x_13183:
[----:B------:R-:W-:Y:S02]  /*c640*/  IMAD.MOV.U32 R2, RZ, RZ, R14 ;  /* 0x000000ffff027224 */ /* 0x000fe400078e000e */
[----:B------:R-:W-:-:S05]  /*c650*/  IMAD.SHL.U32 R3, R3, 0x10, RZ ;  /* 0x0000001003037824 */ /* 0x000fca00078e00ff */
[----:B------:R-:W-:-:S04]  /*c660*/  LOP3.LUT R3, R3, 0x30, RZ, 0xc0, !PT ;  /* 0x0000003003037812 */ /* 0x000fc800078ec0ff */
[----:B------:R-:W-:-:S05]  /*c670*/  IADD3 R2, P0, R3, R2, RZ ;  /* 0x0000000203027210 */ /* 0x000fca0007f1e0ff */
[----:B------:R-:W-:Y:S02]  /*c680*/  IMAD.X R3, RZ, RZ, R0, P0 ;  /* 0x000000ffff037224 */ /* 0x000fe400000e0600 */
[----:B------:R-:W-:Y:S02]  /*c690*/  VIADD R0, R18, UR42 ;  /* 0x0000002a12007c36 */ /* 0x000fe40008000000 */
[----:B------:R-:W-:Y:S02]  /*c6a0*/  IMAD.MOV.U32 R13, RZ, RZ, R10 ;  /* 0x000000ffff0d7224 */ /* 0x000fe400078e000a */
[----:B------:R-:W-:-:S07]  /*c6b0*/  IMAD.MOV.U32 R12, RZ, RZ, 0x1 ;  /* 0x00000001ff0c7424 */ /* 0x000fce00078e00ff */
[----:B------:R-:W-:Y:S05]  /*c6c0*/  WARPSYNC.COLLECTIVE R15, `(.L_x_13184) ;  /* 0x000000000f087348 */ /* 0x000fea0003c00000 */
[----:B------:R0:W1:Y:S02]  /*c6d0*/  SHFL.IDX P6, R14, R13, R12, R11 ;  /* 0x0000000c0d0e7389 */ /* 0x00006400000c000b */
[----:B01----:R-:W-:Y:S01]  /*c6e0*/  ENDCOLLECTIVE ;  /* 0x000000000000791b */ /* 0x003fe20003800000 */
.L_x_13184:
[----:B------:R-:W0:Y:S01]  /*c6f0*/  S2R R18, SR_TID.X ;  /* 0x0000000000127919 */ /* 0x000e220000002100 */
[----:B------:R-:W-:Y:S02]  /*c700*/  IMAD.MOV.U32 R13, RZ, RZ, R7 ;  /* 0x000000ffff0d7224 */ /* 0x000fe400078e0007 */
[----:B0-----:R-:W-:-:S05]  /*c710*/  IMAD.SHL.U32 R18, R18, 0x10, RZ ;  /* 0x0000001012127824 */ /* 0x001fca00078e00ff */
[----:B------:R-:W-:Y:S02]  /*c720*/  LOP3.LUT R18, R18, 0x30, RZ, 0xc0, !PT ;  /* 0x0000003012127812 */ /* 0x000fe400078ec0ff */
[C---:B------:R-:W-:Y:S02]  /*c730*/  LOP3.LUT P1, RZ, R4.reuse, 0x1000, RZ, 0xc0, !PT ;  /* 0x0000100004ff7812 */ /* 0x040fe4000782c0ff */
[C---:B------:R-:W-:Y:S02]  /*c740*/  LOP3.LUT P3, RZ, R4.reuse, 0x800, RZ, 0xc0, !PT ;  /* 0x0000080004ff7812 */ /* 0x040fe4000786c0ff */
[----:B------:R-:W-:-:S09]  /*c750*/  LOP3.LUT P2, RZ, R4, 0x400, RZ, 0xc0, !PT ;  /* 0x0000040004ff7812 */ /* 0x000fd2000784c0ff */
[----:B------:R-:W-:Y:S01]  /*c760*/  @!PT LDS RZ, [RZ] ;  /* 0x00000000fffff984 */ /* 0x000fe20000000800 */
[----:B------:R-:W-:Y:S01]  /*c770*/  @!PT LDS RZ, [RZ] ;  /* 0x00000000fffff984 */ /* 0x000fe20000000800 */
[----:B------:R-:W-:Y:S01]  /*c780*/  @!PT LDS RZ, [RZ] ;  /* 0x00000000fffff984 */ /* 0x000fe20000000800 */
[----:B------:R0:W-:Y:S01]  /*c790*/  LDGSTS.E.BYPASS.LTC128B.128 [R0+0x6000], desc[UR40][R2.64], !P1 ;  /* 0x0600000002007fae */ /* 0x0001e2000c901d68 */
[----:B------:R-:W-:-:S03]  /*c7a0*/  LOP3.LUT P1, RZ, R4, 0x200, RZ, 0xc0, !PT ;  /* 0x0000020004ff7812 */ /* 0x000fc6000782c0ff */
[----:B------:R1:W5:Y:S02]  /*c7b0*/  LDL.LU R4, [R1+0x2c] ;  /* 0x00002c0001047983 */ /* 0x0003640000300800 */
[----:B01----:R-:W-:-:S08]  /*c7c0*/  IMAD.MOV.U32 R3, RZ, RZ, R14 ;  /* 0x000000ffff037224 */ /* 0x003fd000078e000e */
[----:B-----5:R-:W-:Y:S05]  /*c7d0*/  WARPSYNC.COLLECTIVE R15, `(.L_x_13185) ;  /* 0x000000000f087348 */ /* 0x020fea0003c00000 */
[----:B------:R0:W1:Y:S02]  /*c7e0*/  SHFL.IDX P6, R14, R13, R12, R11 ;  /* 0x0000000c0d0e7389 */ /* 0x00006400000c000b */
[----:B01---5:R-:W-:Y:S01]  /*c7f0*/  ENDCOLLECTIVE ;  /* 0x000000000000791b */ /* 0x023fe20003800000 */
.L_x_13185:
[----:B------:R-:W-:Y:S01]  /*c800*/  MOV R13, R10 ;  /* 0x0000000a000d7202 */ /* 0x000fe20000000f00 */
[----:B------:R-:W-:Y:S02]  /*c810*/  IMAD.MOV.U32 R12, RZ, RZ, 0x2 ;  /* 0x00000002ff0c7424 */ /* 0x000fe400078e00ff */
[----:B------:R-:W-:-:S07]  /*c820*/  IMAD.MOV.U32 R2, RZ, RZ, R14 ;  /* 0x000000ffff027224 */ /* 0x000fce00078e000e */
[----:B------:R-:W-:Y:S05]  /*c830*/  WARPSYNC.COLLECTIVE R15, `(.L_x_13186) ;  /* 0x000000000f087348 */ /* 0x000fea0003c00000 */
[----:B------:R0:W1:Y:S02]  /*c840*/  SHFL.IDX P6, R14, R13, R12, R11 ;  /* 0x0000000c0d0e7389 */ /* 0x00006400000c000b */
[----:B01----:R-:W-:Y:S01]  /*c850*/  ENDCOLLECTIVE ;  /* 0x000000000000791b */ /* 0x003fe20003800000 */
.L_x_13186:
        /* <DEDUP_REMOVED lines=11> */
.L_x_13187:
[----:B------:R-:W-:Y:S02]  /*c910*/  IMAD.MOV.U32 R13, RZ, RZ, R10 ;  /* 0x000000ffff0d7224 */ /* 0x000fe400078e000a */
[----:B------:R-:W-:Y:S02]  /*c920*/  IMAD.MOV.U32 R12, RZ, RZ, 0x3 ;  /* 0x00000003ff0c7424 */ /* 0x000fe400078e00ff */
[----:B------:R-:W-:-:S07]  /*c930*/  IMAD.MOV.U32 R2, RZ, RZ, R14 ;  /* 0x000000ffff027224 */ /* 0x000fce00078e000e */
[----:B------:R-:W-:Y:S05]  /*c940*/  WARPSYNC.COLLECTIVE R15, `(.L_x_13188) ;  /* 0x000000000f087348 */ /* 0x000fea0003c00000 */
[----:B------:R0:W1:Y:S02]  /*c950*/  SHFL.IDX P6, R14, R13, R12, R11 ;  /* 0x0000000c0d0e7389 */ /* 0x00006400000c000b */
[----:B01----:R-:W-:Y:S01]  /*c960*/  ENDCOLLECTIVE ;  /* 0x000000000000791b */ /* 0x003fe20003800000 */
.L_x_13188:
        /* <DEDUP_REMOVED lines=11> */
.L_x_13189:
[----:B------:R-:W-:Y:S02]  /*ca20*/  IMAD.MOV.U32 R13, RZ, RZ, R19 ;  /* 0x000000ffff0d7224 */ /* 0x000fe400078e0013 */
[----:B------:R-:W-:Y:S02]  /*ca30*/  IMAD.MOV.U32 R12, RZ, RZ, RZ ;  /* 0x000000ffff0c7224 */ /* 0x000fe400078e00ff */
[----:B------:R-:W-:-:S07]  /*ca40*/  IMAD.MOV.U32 R2, RZ, RZ, R14 ;  /* 0x000000ffff027224 */ /* 0x000fce00078e000e */
[----:B------:R-:W-:Y:S05]  /*ca50*/  WARPSYNC.COLLECTIVE R15, `(.L_x_13190) ;  /* 0x000000000f087348 */ /* 0x000fea0003c00000 */
[----:B------:R0:W1:Y:S02]  /*ca60*/  SHFL.IDX P6, R14, R13, R12, R11 ;  /* 0x0000000c0d0e7389 */ /* 0x00006400000c000b */
[----:B01----:R-:W-:Y:S01]  /*ca70*/  ENDCOLLECTIVE ;  /* 0x000000000000791b */ /* 0x003fe20003800000 */
.L_x_13190:
        /* <DEDUP_REMOVED lines=11> */
.L_x_13191:
[----:B------:R-:W-:Y:S01]  /*cb30*/  IMAD.MOV.U32 R2, RZ, RZ, R14 ;  /* 0x000000ffff027224 */ /* 0x000fe200078e000e */
[----:B------:R-:W-:Y:S06]  /*cb40*/  BRA `(.L_x_13192) ;  /* 0xffffffc4002c7947 */ /* 0x000fec000383ffff */
.L_x_13125:
[----:B---3--:R3:W4:Y:S02]  /*cb50*/  SYNCS.PHASECHK.TRANS64.TRYWAIT P0, [R4+URZ+0x13240], R27 ;  /* 0x0132401b040075a7 */ /* 0x008724000800017f */
[----:B----4-:R-:W-:Y:S05]  /*cb60*/  @!P0 NANOSLEEP.SYNCS 0x989680 ;  /* 0x009896800000895d */ /* 0x010fea0003900000 */
[----:B------:R-:W4:Y:S02]  /*cb70*/  @!P0 SYNCS.PHASECHK.TRANS64 P0, [R4+URZ+0x13240], R27 ;  /* 0x0132401b040085a7 */ /* 0x000f24000800007f */
[----:B----4-:R-:W-:Y:S05]  /*cb80*/  @!P0 BRA `(.L_x_13125) ;  /* 0xfffffffc00f08947 */ /* 0x010fea000383ffff */
[----:B------:R-:W-:Y:S05]  /*cb90*/  BRA `(.L_x_13193) ;  /* 0xffffffc400907947 */ /* 0x000fea000383ffff */
.L_x_13126:
[----:B------:R-:W-:Y:S01]  /*cba0*/  BSSY B0, `(.L_x_13194) ;  /* 0x0000008000007945 */ /* 0x000fe20003800000 */
[----:B------:R-:W-:Y:S02]  /*cbb0*/  IMAD.MOV.U32 R13, RZ, RZ, R6 ;  /* 0x000000ffff0d7224 */ /* 0x000fe400078e0006 */
[----:B------:R-:W-:Y:S02]  /*cbc0*/  IMAD.MOV.U32 R12, RZ, RZ, RZ ;  /* 0x000000ffff0c7224 */ /* 0x000fe400078e00ff */
[----:B------:R-:W-:Y:S02]  /*cbd0*/  IMAD.MOV.U32 R11, RZ, RZ, 0x1c1f ;  /* 0x00001c1fff0b7424 */ /* 0x000fe400078e00ff */
[----:B------:R-:W-:-:S07]  /*cbe0*/  IMAD.MOV.U32 R15, RZ, RZ, -0x1 ;  /* 0xffffffffff0f7424 */ /* 0x000fce00078e00ff */
[----:B-123-5:R-:W-:Y:S05]  /*cbf0*/  WARPSYNC.COLLECTIVE R15, `(.L_x_13195) ;  /* 0x000000000f087348 */ /* 0x02efea0003c00000 */
[----:B------:R0:W4:Y:S02]  /*cc00*/  SHFL.IDX P6, R14, R13, R12, R11 ;  /* 0x0000000c0d0e7389 */ /* 0x00012400000c000b */
[----:B012345:R-:W-:Y:S01]  /*cc10*/  ENDCOLLECTIVE ;  /* 0x000000000000791b */ /* 0x03ffe20003800000 */
.L_x_13195:
[----:B------:R-:W-:Y:S05]  /*cc20*/  BSYNC B0 ;  /* 0x0000000000007941 */ /* 0x000fea0003800000 */
.L_x_13194:
[----:B------:R0:W5:Y:S01]  /*cc30*/  LDL R10, [R1+0x4] ;  /* 0x00000400010a7983 */ /* 0x0001620000100800 */
[----:B------:R-:W-:Y:S01]  /*cc40*/  IMAD.MOV.U32 R13, RZ, RZ, R5 ;  /* 0x000000ffff0d7224 */ /* 0x000fe200078e0005 */
[----:B------:R-:W-:Y:S01]  /*cc50*/  ISETP.GE.AND P2, PT, R18, 0x1, PT ;  /* 0x000000011200780c */ /* 0x000fe20003f46270 */
[----:B------:R-:W-:Y:S02]  /*cc60*/  IMAD.MOV.U32 R12, RZ, RZ, RZ ;  /* 0x000000ffff0c7224 */ /* 0x000fe400078e00ff */
[----:B------:R-:W-:Y:S02]  /*cc70*/  IMAD.MOV.U32 R11, RZ, RZ, 0x1c1f ;  /* 0x00001c1fff0b7424 */ /* 0x000fe400078e00ff */
[----:B------:R-:W-:Y:S02]  /*cc80*/  IMAD.MOV.U32 R15, RZ, RZ, -0x1 ;  /* 0xffffffffff0f7424 */ /* 0x000fe400078e00ff */
[----:B0-----:R-:W-:-:S07]  /*cc90*/  IMAD.MOV.U32 R2, RZ, RZ, R14 ;  /* 0x000000ffff027224 */ /* 0x001fce00078e000e */
[----:B-----5:R-:W-:Y:S05]  /*cca0*/  WARPSYNC.COLLECTIVE R15, `(.L_x_13196) ;  /* 0x000000000f087348 */ /* 0x020fea0003c00000 */
[----:B------:R0:W1:Y:S02]  /*ccb0*/  SHFL.IDX P6, R14, R13, R12, R11 ;  /* 0x0000000c0d0e7389 */ /* 0x00006400000c000b */
[----:B01---5:R-:W-:Y:S01]  /*ccc0*/  ENDCOLLECTIVE ;  /* 0x000000000000791b */ /* 0x023fe20003800000 */
.L_x_13196:
[----:B------:R-:W-:Y:S02]  /*ccd0*/  IMAD.MOV.U32 R13, RZ, RZ, R6 ;  /* 0x000000ffff0d7224 */ /* 0x000fe400078e0006 */
[----:B------:R-:W-:Y:S02]  /*cce0*/  IMAD.MOV.U32 R12, RZ, RZ, 0x1 ;  /* 0x00000001ff0c7424 */ /* 0x000fe400078e00ff */
[----:B------:R-:W-:-:S07]  /*ccf0*/  IMAD.MOV.U32 R3, RZ, RZ, R14 ;  /* 0x000000ffff037224 */ /* 0x000fce00078e000e */
[----:B------:R-:W-:Y:S05]  /*cd00*/  WARPSYNC.COLLECTIVE R15, `(.L_x_13197) ;  /* 0x000000000f087348 */ /* 0x000fea0003c00000 */
[----:B------:R0:W1:Y:S02]  /*cd10*/  SHFL.IDX P6, R14, R13, R12, R11 ;  /* 0x0000000c0d0e7389 */ /* 0x00006400000c000b */
[----:B01----:R-:W-:Y:S01]  /*cd20*/  ENDCOLLECTIVE ;  /* 0x000000000000791b */ /* 0x003fe20003800000 */
.L_x_13197:
[----:B------:R-:W-:Y:S01]  /*cd30*/  IMAD.MOV.U32 R13, RZ, RZ, R5 ;  /* 0x000000ffff0d7224 */ /* 0x000fe200078e0005 */
[----:B------:R-:W-:Y:S02]  /*cd40*/  LOP3.LUT P1, RZ, R10, 0x1, RZ, 0xc0, !PT ;  /* 0x000000010aff7812 */ /* 0x000fe4000782c0ff */
[----:B------:R-:W0:Y:S02]  /*cd50*/  S2R R10, SR_TID.X ;  /* 0x00000000000a7919 */ /* 0x000e240000002100 */
[----:B0-----:R-:W-:-:S05]  /*cd60*/  IMAD.SHL.U32 R10, R10, 0x10, RZ ;  /* 0x000000100a0a7824 */ /* 0x001fca00078e00ff */
[----:B------:R-:W-:-:S04]  /*cd70*/  LOP3.LUT R10, R10, 0x30, RZ, 0xc0, !PT ;  /* 0x000000300a0a7812 */ /* 0x000fc800078ec0ff */
[----:B------:R-:W-:-:S04]  /*cd80*/  @P2 IADD3 R3, P0, R10, R3, RZ ;  /* 0x000000030a032210 */ /* 0x000fc80007f1e0ff */
[----:B------:R-:W-:-:S04]  /*cd90*/  @P2 IADD3.X R2, RZ, R2, RZ, P0, !PT ;  /* 0x00000002ff022210 */ /* 0x000fc800007fe4ff */
[----:B------:R-:W-:-:S04]  /*cda0*/  @P2 LOP3.LUT R3, R3, R2, RZ, 0x3c, !PT ;  /* 0x0000000203032212 */ /* 0x000fc800078e3cff */
[----:B------:R-:W-:-:S04]  /*cdb0*/  @P2 LOP3.LUT R2, R3, R2, RZ, 0x3c, !PT ;  /* 0x0000000203022212 */ /* 0x000fc800078e3cff */
[----:B------:R-:W-:-:S05]  /*cdc0*/  @P2 LOP3.LUT R3, R3, R2, RZ, 0x3c, !PT ;  /* 0x0000000203032212 */ /* 0x000fca00078e3cff */
        /* <DEDUP_REMOVED lines=9> */
.L_x_13198:
[----:B------:R-:W-:Y:S02]  /*ce60*/  IMAD.MOV.U32 R13, RZ, RZ, R6 ;  /* 0x000000ffff0d7224 */ /* 0x000fe400078e0006 */
[----:B------:R-:W-:Y:S02]  /*ce70*/  IMAD.MOV.U32 R12, RZ, RZ, 0x2 ;  /* 0x00000002ff0c7424 */ /* 0x000fe400078e00ff */
[----:B------:R-:W-:-:S07]  /*ce80*/  IMAD.MOV.U32 R3, RZ, RZ, R14 ;  /* 0x000000ffff037224 */ /* 0x000fce00078e000e */
[----:B------:R-:W-:Y:S05]  /*ce90*/  WARPSYNC.COLLECTIVE R15, `(.L_x_13199) ;  /* 0x000000000f087348 */ /* 0x000fea0003c00000 */
[----:B------:R0:W1:Y:S02]  /*cea0*/  SHFL.IDX P6, R14, R13, R12, R11 ;  /* 0x0000000c0d0e7389 */ /* 0x00006400000c000b */
[----:B01----:R-:W-:Y:S01]  /*ceb0*/  ENDCOLLECTIVE ;  /* 0x000000000000791b */ /* 0x003fe20003800000 */
.L_x_13199:
        /* <DEDUP_REMOVED lines=15> */
.L_x_13200:
[----:B------:R-:W-:Y:S01]  /*cfb0*/  IMAD.MOV.U32 R13, RZ, RZ, R6 ;  /* 0x000000ffff0d7224 */ /* 0x000fe200078e0006 */
[----:B------:R-:W-:Y:S01]  /*cfc0*/  MOV R12, 0x3 ;  /* 0x00000003000c7802 */ /* 0x000fe20000000f00 */
[----:B------:R-:W-:-:S07]  /*cfd0*/  IMAD.MOV.U32 R3, RZ, RZ, R14 ;  /* 0x000000ffff037224 */ /* 0x000fce00078e000e */
[----:B------:R-:W-:Y:S05]  /*cfe0*/  WARPSYNC.COLLECTIVE R15, `(.L_x_13201) ;  /* 0x000000000f087348 */ /* 0x000fea0003c00000 */
[----:B------:R0:W1:Y:S02]  /*cff0*/  SHFL.IDX P6, R14, R13, R12, R11 ;  /* 0x0000000c0d0e7389 */ /* 0x00006400000c000b */
[----:B01----:R-:W-:Y:S01]  /*d000*/  ENDCOLLECTIVE ;  /* 0x000000000000791b */ /* 0x003fe20003800000 */
.L_x_13201:
        /* <DEDUP_REMOVED lines=10> */
.L_x_13202:
[----:B------:R-:W-:Y:S01]  /*d0b0*/  @!PT LDS RZ, [RZ] ;  /* 0x00000000fffff984 */ /* 0x000fe20000000800 */
[----:B------:R-:W-:Y:S01]  /*d0c0*/  @!PT LDS RZ, [RZ] ;  /* 0x00000000fffff984 */ /* 0x000fe20000000800 */
[----:B------:R-:W-:Y:S01]  /*d0d0*/  @!PT LDS RZ, [RZ] ;  /* 0x00000000fffff984 */ /* 0x000fe20000000800 */
[----:B------:R0:W-:Y:S01]  /*d0e0*/  @P2 LDGSTS.E.BYPASS.LTC128B.128 [R0+0xf000], desc[UR40][R2.64], !P1 ;  /* 0x0f00000002002fae */ /* 0x0001e2000c901d68 */
[----:B------:R-:W-:Y:S01]  /*d0f0*/  ISETP.GE.AND P2, PT, R18, 0x61, PT ;  /* 0x000000611200780c */ /* 0x000fe20003f46270 */
[----:B------:R-:W-:Y:S02]  /*d100*/  IMAD.MOV.U32 R13, RZ, RZ, R7 ;  /* 0x000000ffff0d7224 */ /* 0x000fe400078e0007 */
[----:B------:R-:W-:Y:S02]  /*d110*/  IMAD.MOV.U32 R12, RZ, RZ, RZ ;  /* 0x000000ffff0c7224 */ /* 0x000fe400078e00ff */
[----:B------:R-:W-:-:S08]  /*d120*/  IMAD.MOV.U32 R5, RZ, RZ, R14 ;  /* 0x000000ffff057224 */ /* 0x000fd000078e000e */
[----:B0-----:R-:W-:Y:S05]  /*d130*/  WARPSYNC.COLLECTIVE R15, `(.L_x_13203) ;  /* 0x000000000f087348 */ /* 0x001fea0003c00000 */
[----:B------:R1:W2:Y:S02]  /*d140*/  SHFL.IDX P6, R14, R13, R12, R11 ;  /* 0x0000000c0d0e7389 */ /* 0x0002a400000c000b */
[----:B012---:R-:W-:Y:S01]  /*d150*/  ENDCOLLECTIVE ;  /* 0x000000000000791b */ /* 0x007fe20003800000 */
.L_x_13203:
        /* <DEDUP_REMOVED lines=13> */
.L_x_13204:
[----:B------:R-:W-:Y:S05]  /*d230*/  BRA `(.L_x_13205) ;  /* 0xffffffc400187947 */ /* 0x000fea000383ffff */
.L_x_13132:
[----:B------:R-:W-:Y:S01]  /*d240*/  IMAD.MOV.U32 R13, RZ, RZ, R5 ;  /* 0x000000ffff0d7224 */ /* 0x000fe200078e0005 */
[----:B------:R-:W-:Y:S01]  /*d250*/  MOV R15, 0xffffffff ;  /* 0xffffffff000f7802 */ /* 0x000fe20000000f00 */
[----:B------:R-:W-:Y:S02]  /*d260*/  IMAD.MOV.U32 R12, RZ, RZ, RZ ;  /* 0x000000ffff0c7224 */ /* 0x000fe400078e00ff */
[----:B------:R-:W-:Y:S02]  /*d270*/  IMAD.MOV.U32 R11, RZ, RZ, 0x1c1f ;  /* 0x00001c1fff0b7424 */ /* 0x000fe400078e00ff */
[----:B------:R-:W-:-:S07]  /*d280*/  IMAD R0, R0, 0xc0, R19 ;  /* 0x000000c000007824 */ /* 0x000fce00078e0213 */
[----:B-----5:R-:W-:Y:S05]  /*d290*/  WARPSYNC.COLLECTIVE R15, `(.L_x_13206) ;  /* 0x000000000f087348 */ /* 0x020fea0003c00000 */
[----:B------:R0:W1:Y:S02]  /*d2a0*/  SHFL.IDX P6, R14, R13, R12, R11 ;  /* 0x0000000c0d0e7389 */ /* 0x00006400000c000b */
[----:B01---5:R-:W-:Y:S01]  /*d2b0*/  ENDCOLLECTIVE ;  /* 0x000000000000791b */ /* 0x023fe20003800000 */
.L_x_13206:
[C---:B------:R-:W-:Y:S01]  /*d2c0*/  VIADD R8, R0.reuse, 0x20 ;  /* 0x0000002000087836 */ /* 0x040fe20000000000 */
[----:B------:R-:W-:Y:S01]  /*d2d0*/  ISETP.GE.AND P1, PT, R0, UR43, PT ;  /* 0x0000002b00007c0c */ /* 0x000fe2000bf26270 */
[----:B------:R-:W-:Y:S02]  /*d2e0*/  IMAD.MOV.U32 R13, RZ, RZ, R4 ;  /* 0x000000ffff0d7224 */ /* 0x000fe400078e0004 */
[----:B------:R-:W-:-:S10]  /*d2f0*/  IMAD.MOV.U32 R2, RZ, RZ, R14 ;  /* 0x000000ffff027224 */ /* 0x000fd400078e000e */
[----:B------:R-:W-:Y:S05]  /*d300*/  WARPSYNC.COLLECTIVE R15, `(.L_x_13207) ;  /* 0x000000000f087348 */ /* 0x000fea0003c00000 */
[----:B------:R0:W1:Y:S02]  /*d310*/  SHFL.IDX P6, R14, R13, R12, R11 ;  /* 0x0000000c0d0e7389 */ /* 0x00006400000c000b */
[----:B01----:R-:W-:Y:S01]  /*d320*/  ENDCOLLECTIVE ;  /* 0x000000000000791b */ /* 0x003fe20003800000 */
.L_x_13207:
[----:B------:R-:W-:Y:S02]  /*d330*/  IMAD.MOV.U32 R13, RZ, RZ, R5 ;  /* 0x000000ffff0d7224 */ /* 0x000fe400078e0005 */
[----:B------:R-:W-:Y:S02]  /*d340*/  IMAD.MOV.U32 R12, RZ, RZ, 0x1 ;  /* 0x00000001ff0c7424 */ /* 0x000fe400078e00ff */
[----:B------:R-:W-:-:S07]  /*d350*/  IMAD.MOV.U32 R3, RZ, RZ, R14 ;  /* 0x000000ffff037224 */ /* 0x000fce00078e000e */
[----:B------:R-:W-:Y:S05]  /*d360*/  WARPSYNC.COLLECTIVE R15, `(.L_x_13208) ;  /* 0x000000000f087348 */ /* 0x000fea0003c00000 */
[----:B------:R0:W1:Y:S02]  /*d370*/  SHFL.IDX P6, R14, R13, R12, R11 ;  /* 0x0000000c0d0e7389 */ /* 0x00006400000c000b */
[----:B01----:R-:W-:Y:S01]  /*d380*/  ENDCOLLECTIVE ;  /* 0x000000000000791b */ /* 0x003fe20003800000 */
.L_x_13208:
        /* <DEDUP_REMOVED lines=9> */
[----:B------:R0:W-:Y:S01]  /*d420*/  @!P1 LDGSTS.E.BYPASS.LTC128B.128 [R10+0xb000], desc[UR40][R2.64], !P5 ;  /* 0x0b000000020a9fae */ /* 0x0001e2000e901d68 */
[----:B------:R-:W-:Y:S01]  /*d430*/  ISETP.GE.AND P1, PT, R8, UR43, PT ;  /* 0x0000002b08007c0c */ /* 0x000fe2000bf26270 */
[----:B------:R-:W-:Y:S02]  /*d440*/  VIADD R8, R0, 0x40 ;  /* 0x0000004000087836 */ /* 0x000fe40000000000 */
[----:B0-----:R-:W-:-:S10]  /*d450*/  IMAD.MOV.U32 R2, RZ, RZ, R14 ;  /* 0x000000ffff027224 */ /* 0x001fd400078e000e */
[----:B------:R-:W-:Y:S05]  /*d460*/  WARPSYNC.COLLECTIVE R15, `(.L_x_13209) ;  /* 0x000000000f087348 */ /* 0x000fea0003c00000 */
[----:B------:R0:W1:Y:S02]  /*d470*/  SHFL.IDX P6, R14, R13, R12, R11 ;  /* 0x0000000c0d0e7389 */ /* 0x00006400000c000b */
[----:B01----:R-:W-:Y:S01]  /*d480*/  ENDCOLLECTIVE ;  /* 0x000000000000791b */ /* 0x003fe20003800000 */
.L_x_13209:
[----:B------:R-:W-:Y:S01]  /*d490*/  IMAD.MOV.U32 R13, RZ, RZ, R5 ;  /* 0x000000ffff0d7224 */ /* 0x000fe200078e0005 */
[----:B------:R-:W-:Y:S01]  /*d4a0*/  MOV R12, 0x2 ;  /* 0x00000002000c7802 */ /* 0x000fe20000000f00 */
[----:B------:R-:W-:-:S07]  /*d4b0*/  IMAD.MOV.U32 R3, RZ, RZ, R14 ;  /* 0x000000ffff037224 */ /* 0x000fce00078e000e */
[----:B------:R-:W-:Y:S05]  /*d4c0*/  WARPSYNC.COLLECTIVE R15, `(.L_x_13210) ;  /* 0x000000000f087348 */ /* 0x000fea0003c00000 */
[----:B------:R0:W1:Y:S02]  /*d4d0*/  SHFL.IDX P6, R14, R13, R12, R11 ;  /* 0x0000000c0d0e7389 */ /* 0x00006400000c000b */
[----:B01----:R-:W-:Y:S01]  /*d4e0*/  ENDCOLLECTIVE ;  /* 0x000000000000791b */ /* 0x003fe20003800000 */
.L_x_13210:
        /* <DEDUP_REMOVED lines=11> */
[----:B0-----:R-:W-:-:S12]  /*d5a0*/  IMAD.MOV.U32 R2, RZ, RZ, R14 ;  /* 0x000000ffff027224 */ /* 0x001fd800078e000e */
[----:B------:R-:W-:Y:S05]  /*d5b0*/  WARPSYNC.COLLECTIVE R15, `(.L_x_13211) ;  /* 0x000000000f087348 */ /* 0x000fea0003c00000 */
[----:B------:R0:W1:Y:S02]  /*d5c0*/  SHFL.IDX P6, R14, R13, R12, R11 ;  /* 0x0000000c0d0e7389 */ /* 0x00006400000c000b */
[----:B01----:R-:W-:Y:S01]  /*d5d0*/  ENDCOLLECTIVE ;  /* 0x000000000000791b */ /* 0x003fe20003800000 */
.L_x_13211:
[----:B------:R-:W-:Y:S02]  /*d5e0*/  IMAD.MOV.U32 R13, RZ, RZ, R5 ;  /* 0x000000ffff0d7224 */ /* 0x000fe400078e0005 */
[----:B------:R-:W-:Y:S02]  /*d5f0*/  IMAD.MOV.U32 R12, RZ, RZ, 0x3 ;  /* 0x00000003ff0c7424 */ /* 0x000fe400078e00ff */
[----:B------:R-:W-:-:S07]  /*d600*/  IMAD.MOV.U32 R3, RZ, RZ, R14 ;  /* 0x000000ffff037224 */ /* 0x000fce00078e000e */
[----:B------:R-:W-:Y:S05]  /*d610*/  WARPSYNC.COLLECTIVE R15, `(.L_x_13212) ;  /* 0x000000000f087348 */ /* 0x000fea0003c00000 */
[----:B------:R0:W1:Y:S02]  /*d620*/  SHFL.IDX P6, R14, R13, R12, R11 ;  /* 0x0000000c0d0e7389 */ /* 0x00006400000c000b */
[----:B01----:R-:W-:Y:S01]  /*d630*/  ENDCOLLECTIVE ;  /* 0x000000000000791b */ /* 0x003fe20003800000 */
.L_x_13212:
[----:B------:R-:W-:-:S05]  /*d640*/  @!P1 IADD3 R3, P0, R18, R3, RZ ;  /* 0x0000000312039210 */ /* 0x000fca0007f1e0ff */
[----:B------:R-:W-:-:S05]  /*d650*/  @!P1 IMAD.X R2, RZ, RZ, R2, P0 ;  /* 0x000000ffff029224 */ /* 0x000fca00000e0602 */
[-C--:B------:R-:W-:Y:S01]  /*d660*/  @!P1 LOP3.LUT R3, R3, R2.reuse, RZ, 0x3c, !PT ;  /* 0x0000000203039212 */ /* 0x080fe200078e3cff */
[----:B------:R-:W-:Y:S02]  /*d670*/  IMAD.MOV.U32 R13, RZ, RZ, R4 ;  /* 0x000000ffff0d7224 */ /* 0x000fe400078e0004 */
[----:B------:R-:W-:Y:S01]  /*d680*/  VIADD R4, R0, 0x80 ;  /* 0x0000008000047836 */ /* 0x000fe20000000000 */
[----:B------:R-:W-:-:S04]  /*d690*/  @!P1 LOP3.LUT R2, R3, R2, RZ, 0x3c, !PT ;  /* 0x0000000203029212 */ /* 0x000fc800078e3cff */
[----:B------:R-:W-:Y:S01]  /*d6a0*/  @!P1 LOP3.LUT R3, R3, R2, RZ, 0x3c, !PT ;  /* 0x0000000203039212 */ /* 0x000fe200078e3cff */
[----:B------:R-:W-:-:S07]  /*d6b0*/  IMAD.MOV.U32 R5, RZ, RZ, R14 ;  /* 0x000000ffff057224 */ /* 0x000fce00078e000e */
[----:B------:R-:W-:Y:S05]  /*d6c0*/  WARPSYNC.COLLECTIVE R15, `(.L_x_13213) ;  /* 0x000000000f087348 */ /* 0x000fea0003c00000 */
[----:B------:R0:W1:Y:S02]  /*d6d0*/  SHFL.IDX P6, R14, R13, R12, R11 ;  /* 0x0000000c0d0e7389 */ /* 0x00006400000c000b */
[----:B01----:R-:W-:Y:S01]  /*d6e0*/  ENDCOLLECTIVE ;  /* 0x000000000000791b */ /* 0x003fe20003800000 */
.L_x_13213:
[----:B------:R-:W-:Y:S01]  /*d6f0*/  @!PT LDS RZ, [RZ] ;  /* 0x00000000fffff984 */ /* 0x000fe20000000800 */
[----:B------:R-:W-:Y:S01]  /*d700*/  @!PT LDS RZ, [RZ] ;  /* 0x00000000fffff984 */ /* 0x000fe20000000800 */
[----:B------:R-:W-:Y:S01]  /*d710*/  @!PT LDS RZ, [RZ] ;  /* 0x00000000fffff984 */ /* 0x000fe20000000800 */
[----:B------:R0:W-:Y:S01]  /*d720*/  @!P1 LDGSTS.E.BYPASS.LTC128B.128 [R10+0xc000], desc[UR40][R2.64], !P5 ;  /* 0x0c000000020a9fae */ /* 0x0001e2000e901d68 */
[----:B------:R-:W-:Y:S02]  /*d730*/  IMAD.MOV.U32 R13, RZ, RZ, R7 ;  /* 0x000000ffff0d7224 */ /* 0x000fe400078e0007 */
[----:B0-----:R-:W-:Y:S02]  /*d740*/  VIADD R2, R0, 0x60 ;  /* 0x0000006000027836 */ /* 0x001fe40000000000 */
[----:B------:R-:W-:-:S03]  /*d750*/  IMAD.MOV.U32 R12, RZ, RZ, RZ ;  /* 0x000000ffff0c7224 */ /* 0x000fc600078e00ff */
[----:B------:R-:W-:-:S13]  /*d760*/  ISETP.GE.AND P1, PT, R2, UR43, PT ;  /* 0x0000002b02007c0c */ /* 0x000fda000bf26270 */
[----:B------:R-:W-:-:S13]  /*d770*/  @!P1 IADD3 R2, P0, R18, R14, RZ ;  /* 0x0000000e12029210 */ /* 0x000fda0007f1e0ff */
[----:B------:R-:W-:Y:S05]  /*d780*/  WARPSYNC.COLLECTIVE R15, `(.L_x_13214) ;  /* 0x000000000f087348 */ /* 0x000fea0003c00000 */
[----:B------:R0:W1:Y:S02]  /*d790*/  SHFL.IDX P6, R14, R13, R12, R11 ;  /* 0x0000000c0d0e7389 */ /* 0x00006400000c000b */
[----:B01----:R-:W-:Y:S01]  /*d7a0*/  ENDCOLLECTIVE ;  /* 0x000000000000791b */ /* 0x003fe20003800000 */
.L_x_13214:
[----:B------:R-:W-:-:S05]  /*d7b0*/  @!P1 IMAD.X R3, RZ, RZ, R5, P0 ;  /* 0x000000ffff039224 */ /* 0x000fca00000e0605 */
[----:B------:R-:W-:Y:S01]  /*d7c0*/  @!PT LDS RZ, [RZ] ;  /* 0x00000000fffff984 */ /* 0x000fe20000000800 */
[----:B------:R-:W-:Y:S01]  /*d7d0*/  @!PT LDS RZ, [RZ] ;  /* 0x00000000fffff984 */ /* 0x000fe20000000800 */
[----:B------:R-:W-:Y:S01]  /*d7e0*/  @!PT LDS RZ, [RZ] ;  /* 0x00000000fffff984 */ /* 0x000fe20000000800 */
[----:B------:R0:W-:Y:S01]  /*d7f0*/  @!P1 LDGSTS.E.BYPASS.LTC128B.128 [R10+0xc800], desc[UR40][R2.64], !P5 ;  /* 0x0c800000020a9fae */ /* 0x0001e2000e901d68 */
[----:B------:R-:W-:Y:S01]  /*d800*/  ISETP.GE.AND P1, PT, R4, UR43, PT ;  /* 0x0000002b04007c0c */ /* 0x000fe2000bf26270 */
[----:B------:R-:W-:Y:S01]  /*d810*/  IMAD.MOV.U32 R13, RZ, RZ, R6 ;  /* 0x000000ffff0d7224 */ /* 0x000fe200078e0006 */
[----:B0-----:R-:W-:-:S11]  /*d820*/  MOV R2, R14 ;  /* 0x0000000e00027202 */ /* 0x001fd60000000f00 */
[----:B------:R-:W-:Y:S05]  /*d830*/  WARPSYNC.COLLECTIVE R15, `(.L_x_13215) ;  /* 0x000000000f087348 */ /* 0x000fea0003c00000 */
[----:B------:R0:W1:Y:S02]  /*d840*/  SHFL.IDX P6, R14, R13, R12, R11 ;  /* 0x0000000c0d0e7389 */ /* 0x00006400000c000b */
[----:B01----:R-:W-:Y:S01]  /*d850*/  ENDCOLLECTIVE ;  /* 0x000000000000791b */ /* 0x003fe20003800000 */
.L_x_13215:
        /* <DEDUP_REMOVED lines=8> */
.L_x_13216:
        /* <DEDUP_REMOVED lines=9> */
.L_x_13217:
[----:B------:R-:W-:Y:S05]  /*d970*/  BRA `(.L_x_13218) ;  /* 0xffffffc800047947 */ /* 0x000fea000383ffff */
.L_x_13133:
[----:B0-----:R0:W1:Y:S02]  /*d980*/  SYNCS.PHASECHK.TRANS64.TRYWAIT P0, [R28+URZ+0x13220], R3 ;  /* 0x013220031c0075a7 */ /* 0x001064000800017f */
[----:B-1----:R-:W-:Y:S05]  /*d990*/  @!P0 NANOSLEEP.SYNCS 0x989680 ;  /* 0x009896800000895d */ /* 0x002fea0003900000 */
[----:B------:R-:W1:Y:S02]  /*d9a0*/  @!P0 SYNCS.PHASECHK.TRANS64 P0, [R28+URZ+0x13220], R3 ;  /* 0x013220031c0085a7 */ /* 0x000e64000800007f */
[----:B-1----:R-:W-:Y:S05]  /*d9b0*/  @!P0 BRA `(.L_x_13133) ;  /* 0xfffffffc00f08947 */ /* 0x002fea000383ffff */
[----:B------:R-:W-:Y:S05]  /*d9c0*/  BRA `(.L_x_13219) ;  /* 0xffffffc800387947 */ /* 0x000fea000383ffff */
.L_x_13137:
[----:B0-----:R0:W1:Y:S02]  /*d9d0*/  SYNCS.PHASECHK.TRANS64.TRYWAIT P0, [R0+URZ+0x13280], R28 ;  /* 0x0132801c000075a7 */ /* 0x001064000800017f */
[----:B-1----:R-:W-:Y:S05]  /*d9e0*/  @!P0 NANOSLEEP.SYNCS 0x989680 ;  /* 0x009896800000895d */ /* 0x002fea0003900000 */
[----:B------:R-:W1:Y:S02]  /*d9f0*/  @!P0 SYNCS.PHASECHK.TRANS64 P0, [R0+URZ+0x13280], R28 ;  /* 0x0132801c000085a7 */ /* 0x000e64000800007f */
[----:B-1----:R-:W-:Y:S05]  /*da00*/  @!P0 BRA `(.L_x_13137) ;  /* 0xfffffffc00f08947 */ /* 0x002fea000383ffff */
[----:B------:R-:W-:Y:S05]  /*da10*/  BRA `(.L_x_13220) ;  /* 0xffffffcc00707947 */ /* 0x000fea000383ffff */
.L_x_13138:
        /* <DEDUP_REMOVED lines=8> */
.L_x_13222:
[----:B------:R-:W-:Y:S05]  /*daa0*/  BSYNC B0 ;  /* 0x0000000000007941 */ /* 0x000fea0003800000 */
.L_x_13221:
[----:B------:R-:W0:Y:S01]  /*dab0*/  S2R R2, SR_TID.X ;  /* 0x0000000000027919 */ /* 0x000e220000002100 */
[----:B------:R-:W-:Y:S01]  /*dac0*/  IMAD.MOV.U32 R13, RZ, RZ, R9 ;  /* 0x000000ffff0d7224 */ /* 0x000fe200078e0009 */
[----:B------:R-:W-:Y:S01]  /*dad0*/  MOV R12, RZ ;  /* 0x000000ff000c7202 */ /* 0x000fe20000000f00 */
[----:B------:R-:W-:Y:S02]  /*dae0*/  IMAD.MOV.U32 R11, RZ, RZ, 0x1c1f ;  /* 0x00001c1fff0b7424 */ /* 0x000fe400078e00ff */
[----:B------:R-:W-:Y:S02]  /*daf0*/  IMAD.MOV.U32 R15, RZ, RZ, -0x1 ;  /* 0xffffffffff0f7424 */ /* 0x000fe400078e00ff */
[----:B------:R-:W-:Y:S02]  /*db00*/  IMAD.MOV.U32 R3, RZ, RZ, R14 ;  /* 0x000000ffff037224 */ /* 0x000fe400078e000e */
[----:B------:R-:W-:-:S07]  /*db10*/  VIADD R6, R6, UR42 ;  /* 0x0000002a06067c36 */ /* 0x000fce0008000000 */
[----:B0-----:R-:W-:Y:S05]  /*db20*/  WARPSYNC.COLLECTIVE R15, `(.L_x_13223) ;  /* 0x000000000f087348 */ /* 0x001fea0003c00000 */
[----:B------:R1:W2:Y:S02]  /*db30*/  SHFL.IDX P6, R14, R13, R12, R11 ;  /* 0x0000000c0d0e7389 */ /* 0x0002a400000c000b */
[----:B012---:R-:W-:Y:S01]  /*db40*/  ENDCOLLECTIVE ;  /* 0x000000000000791b */ /* 0x007fe20003800000 */
.L_x_13223:
        /* <DEDUP_REMOVED lines=11> */
.L_x_13224:
        /* <DEDUP_REMOVED lines=10> */
.L_x_13225:
[----:B------:R-:W-:Y:S02]  /*dca0*/  IMAD.MOV.U32 R13, RZ, RZ, R10 ;  /* 0x000000ffff0d7224 */ /* 0x000fe400078e000a */
[----:B------:R-:W-:Y:S02]  /*dcb0*/  IMAD.MOV.U32 R12, RZ, RZ, 0x2 ;  /* 0x00000002ff0c7424 */ /* 0x000fe400078e00ff */
[----:B------:R-:W-:Y:S02]  /*dcc0*/  IMAD.SHL.U32 R15, R2, 0x10, RZ ;  /* 0x00000010020f7824 */ /* 0x000fe400078e00ff */
[----:B------:R-:W-:-:S03]  /*dcd0*/  IMAD.MOV.U32 R2, RZ, RZ, R14 ;  /* 0x000000ffff027224 */ /* 0x000fc600078e000e */
[----:B------:R-:W-:-:S04]  /*dce0*/  LOP3.LUT R15, R15, 0x30, RZ, 0xc0, !PT ;  /* 0x000000300f0f7812 */ /* 0x000fc800078ec0ff */
[----:B------:R-:W-:Y:S01]  /*dcf0*/  IADD3 R2, P0, R15, R2, RZ ;  /* 0x000000020f027210 */ /* 0x000fe20007f1e0ff */
[----:B------:R-:W-:-:S03]  /*dd00*/  IMAD.MOV.U32 R15, RZ, RZ, -0x1 ;  /* 0xffffffffff0f7424 */ /* 0x000fc600078e00ff */
[----:B------:R-:W-:-:S09]  /*dd10*/  IADD3.X R3, RZ, R3, RZ, P0, !PT ;  /* 0x00000003ff037210 */ /* 0x000fd200007fe4ff */
[----:B------:R-:W-:Y:S05]  /*dd20*/  WARPSYNC.COLLECTIVE R15, `(.L_x_13226) ;  /* 0x000000000f087348 */ /* 0x000fea0003c00000 */
[----:B------:R0:W1:Y:S02]  /*dd30*/  SHFL.IDX P6, R14, R13, R12, R11 ;  /* 0x0000000c0d0e7389 */ /* 0x00006400000c000b */
[----:B01----:R-:W-:Y:S01]  /*dd40*/  ENDCOLLECTIVE ;  /* 0x000000000000791b */ /* 0x003fe20003800000 */
.L_x_13226:
        /* <DEDUP_REMOVED lines=10> */
.L_x_13227:
        /* <DEDUP_REMOVED lines=11> */
.L_x_13228:
        /* <DEDUP_REMOVED lines=10> */
.L_x_13229:
[----:B------:R-:W-:Y:S02]  /*df40*/  IMAD.MOV.U32 R13, RZ, RZ, R18 ;  /* 0x000000ffff0d7224 */ /* 0x000fe400078e0012 */
[----:B------:R-:W-:Y:S01]  /*df50*/  IMAD.MOV.U32 R12, RZ, RZ, RZ ;  /* 0x000000ffff0c7224 */ /* 0x000fe200078e00ff */
[----:B------:R-:W-:Y:S01]  /*df60*/  SHF.L.U32 R3, R3, 0x4, RZ ;  /* 0x0000000403037819 */ /* 0x000fe200000006ff */
[----:B------:R-:W-:-:S07]  /*df70*/  IMAD.MOV.U32 R2, RZ, RZ, R14 ;  /* 0x000000ffff027224 */ /* 0x000fce00078e000e */
[----:B------:R-:W-:Y:S05]  /*df80*/  WARPSYNC.COLLECTIVE R15, `(.L_x_13230) ;  /* 0x000000000f087348 */ /* 0x000fea0003c00000 */
[----:B------:R0:W1:Y:S02]  /*df90*/  SHFL.IDX P6, R14, R13, R12, R11 ;  /* 0x0000000c0d0e7389 */ /* 0x00006400000c000b */
[----:B01----:R-:W-:Y:S01]  /*dfa0*/  ENDCOLLECTIVE ;  /* 0x000000000000791b */ /* 0x003fe20003800000 */
.L_x_13230:
[----:B------:R-:W-:-:S04]  /*dfb0*/  LOP3.LUT R3, R3, 0x30, RZ, 0xc0, !PT ;  /* 0x0000003003037812 */ /* 0x000fc800078ec0ff */
[----:B------:R-:W-:-:S05]  /*dfc0*/  IADD3 R2, P0, R3, R2, RZ ;  /* 0x0000000203027210 */ /* 0x000fca0007f1e0ff */
[----:B------:R-:W-:Y:S02]  /*dfd0*/  IMAD.X R3, RZ, RZ, R10, P0 ;  /* 0x000000ffff037224 */ /* 0x000fe400000e060a */
[----:B------:R-:W-:-:S03]  /*dfe0*/  IMAD.MOV.U32 R13, RZ, RZ, R19 ;  /* 0x000000ffff0d7224 */ /* 0x000fc600078e0013 */
        /* <DEDUP_REMOVED lines=8> */
.L_x_13231:
[----:B------:R-:W-:Y:S01]  /*e070*/  IMAD.MOV.U32 R2, RZ, RZ, R14 ;  /* 0x000000ffff027224 */ /* 0x000fe200078e000e */
[----:B------:R-:W-:Y:S06]  /*e080*/  BRA `(.L_x_13232) ;  /* 0xffffffc800d47947 */ /* 0x000fec000383ffff */
.L_x_13143:
[----:B---3--:R3:W4:Y:S02]  /*e090*/  SYNCS.PHASECHK.TRANS64.TRYWAIT P0, [R0+URZ+0x13240], R28 ;  /* 0x0132401c000075a7 */ /* 0x008724000800017f */
[----:B----4-:R-:W-:Y:S05]  /*e0a0*/  @!P0 NANOSLEEP.SYNCS 0x989680 ;  /* 0x009896800000895d */ /* 0x010fea0003900000 */
[----:B------:R-:W4:Y:S02]  /*e0b0*/  @!P0 SYNCS.PHASECHK.TRANS64 P0, [R0+URZ+0x13240], R28 ;  /* 0x0132401c000085a7 */ /* 0x000f24000800007f */
[----:B----4-:R-:W-:Y:S05]  /*e0c0*/  @!P0 BRA `(.L_x_13143) ;  /* 0xfffffffc00f08947 */ /* 0x010fea000383ffff */
[----:B------:R-:W-:Y:S05]  /*e0d0*/  BRA `(.L_x_13233) ;  /* 0xffffffcc00307947 */ /* 0x000fea000383ffff */
.L_x_13144:
        /* <DEDUP_REMOVED lines=8> */
.L_x_13235:
[----:B------:R-:W-:Y:S05]  /*e160*/  BSYNC B0 ;  /* 0x0000000000007941 */ /* 0x000fea0003800000 */
.L_x_13234:
        /* <DEDUP_REMOVED lines=8> */
.L_x_13236:
[----:B------:R-:W-:Y:S02]  /*e1f0*/  IMAD.MOV.U32 R13, RZ, RZ, R5 ;  /* 0x000000ffff0d7224 */ /* 0x000fe400078e0005 */
[----:B------:R-:W-:Y:S02]  /*e200*/  IMAD.MOV.U32 R12, RZ, RZ, 0x1 ;  /* 0x00000001ff0c7424 */ /* 0x000fe400078e00ff */
[----:B------:R-:W-:-:S07]  /*e210*/  IMAD.MOV.U32 R2, RZ, RZ, R14 ;  /* 0x000000ffff027224 */ /* 0x000fce00078e000e */
[----:B------:R-:W-:Y:S05]  /*e220*/  WARPSYNC.COLLECTIVE R15, `(.L_x_13237) ;  /* 0x000000000f087348 */ /* 0x000fea0003c00000 */
[----:B------:R0:W1:Y:S02]  /*e230*/  SHFL.IDX P6, R14, R13, R12, R11 ;  /* 0x0000000c0d0e7389 */ /* 0x00006400000c000b */
[----:B01----:R-:W-:Y:S01]  /*e240*/  ENDCOLLECTIVE ;  /* 0x000000000000791b */ /* 0x003fe20003800000 */
.L_x_13237:
        /* <DEDUP_REMOVED lines=11> */
.L_x_13238:
[----:B------:R-:W-:Y:S02]  /*e300*/  IMAD.MOV.U32 R13, RZ, RZ, R5 ;  /* 0x000000ffff0d7224 */ /* 0x000fe400078e0005 */
[----:B------:R-:W-:Y:S02]  /*e310*/  IMAD.MOV.U32 R12, RZ, RZ, 0x2 ;  /* 0x00000002ff0c7424 */ /* 0x000fe400078e00ff */
[----:B------:R-:W-:-:S07]  /*e320*/  IMAD.MOV.U32 R2, RZ, RZ, R14 ;  /* 0x000000ffff027224 */ /* 0x000fce00078e000e */
[----:B------:R-:W-:Y:S05]  /*e330*/  WARPSYNC.COLLECTIVE R15, `(.L_x_13239) ;  /* 0x000000000f087348 */ /* 0x000fea0003c00000 */
[----:B------:R0:W1:Y:S02]  /*e340*/  SHFL.IDX P6, R14, R13, R12, R11 ;  /* 0x0000000c0d0e7389 */ /* 0x00006400000c000b */
[----:B01----:R-:W-:Y:S01]  /*e350*/  ENDCOLLECTIVE ;  /* 0x000000000000791b */ /* 0x003fe20003800000 */
.L_x_13239:
        /* <DEDUP_REMOVED lines=11> */
.L_x_13240:
[----:B------:R-:W-:Y:S02]  /*e410*/  IMAD.MOV.U32 R13, RZ, RZ, R5 ;  /* 0x000000ffff0d7224 */ /* 0x000fe400078e0005 */
[----:B------:R-:W-:Y:S02]  /*e420*/  IMAD.MOV.U32 R12, RZ, RZ, 0x3 ;  /* 0x00000003ff0c7424 */ /* 0x000fe400078e00ff */
[----:B------:R-:W-:-:S07]  /*e430*/  IMAD.MOV.U32 R2, RZ, RZ, R14 ;  /* 0x000000ffff027224 */ /* 0x000fce00078e000e */
[----:B------:R-:W-:Y:S05]  /*e440*/  WARPSYNC.COLLECTIVE R15, `(.L_x_13241) ;  /* 0x000000000f087348 */ /* 0x000fea0003c00000 */
[----:B------:R0:W1:Y:S02]  /*e450*/  SHFL.IDX P6, R14, R13, R12, R11 ;  /* 0x0000000c0d0e7389 */ /* 0x00006400000c000b */
[----:B01----:R-:W-:Y:S01]  /*e460*/  ENDCOLLECTIVE ;  /* 0x000000000000791b */ /* 0x003fe20003800000 */
.L_x_13241:
        /* <DEDUP_REMOVED lines=11> */
.L_x_13242:
[----:B------:R-:W-:Y:S02]  /*e520*/  IMAD.MOV.U32 R13, RZ, RZ, R8 ;  /* 0x000000ffff0d7224 */ /* 0x000fe400078e0008 */
[----:B------:R-:W-:Y:S02]  /*e530*/  IMAD.MOV.U32 R12, RZ, RZ, RZ ;  /* 0x000000ffff0c7224 */ /* 0x000fe400078e00ff */
[----:B------:R-:W-:-:S07]  /*e540*/  IMAD.MOV.U32 R2, RZ, RZ, R14 ;  /* 0x000000ffff027224 */ /* 0x000fce00078e000e */
[----:B------:R-:W-:Y:S05]  /*e550*/  WARPSYNC.COLLECTIVE R15, `(.L_x_13243) ;  /* 0x000000000f087348 */ /* 0x000fea0003c00000 */
[----:B------:R0:W1:Y:S02]  /*e560*/  SHFL.IDX P6, R14, R13, R12, R11 ;  /* 0x0000000c0d0e7389 */ /* 0x00006400000c000b */
[----:B01----:R-:W-:Y:S01]  /*e570*/  ENDCOLLECTIVE ;  /* 0x000000000000791b */ /* 0x003fe20003800000 */
.L_x_13243:
        /* <DEDUP_REMOVED lines=11> */
.L_x_13244:
[----:B------:R-:W-:Y:S05]  /*e630*/  BRA `(.L_x_13245) ;  /* 0xffffffc800c87947 */ /* 0x000fea000383ffff */
.L_x_13149:
[----:B0-----:R0:W2:Y:S02]  /*e640*/  SYNCS.PHASECHK.TRANS64.TRYWAIT P2, [R0+URZ+0x13270], R3 ;  /* 0x01327003000075a7 */ /* 0x0010a4000804017f */
[----:B--2---:R-:W-:Y:S05]  /*e650*/  @!P2 NANOSLEEP.SYNCS 0x989680 ;  /* 0x009896800000a95d */ /* 0x004fea0003900000 */
[----:B------:R-:W2:Y:S02]  /*e660*/  @!P2 SYNCS.PHASECHK.TRANS64 P2, [R0+URZ+0x13270], R3 ;  /* 0x013270030000a5a7 */ /* 0x000ea4000804007f */
[----:B--2---:R-:W-:Y:S05]  /*e670*/  @!P2 BRA `(.L_x_13149) ;  /* 0xfffffffc00f0a947 */ /* 0x004fea000383ffff */
[----:B------:R-:W-:Y:S05]  /*e680*/  BRA `(.L_x_13246) ;  /* 0xffffffcc002c7947 */ /* 0x000fea000383ffff */
.L_x_13151:
[----:B0-----:R0:W2:Y:S02]  /*e690*/  SYNCS.PHASECHK.TRANS64.TRYWAIT P2, [R0+URZ+0x13260], R3 ;  /* 0x01326003000075a7 */ /* 0x0010a4000804017f */
[----:B--2---:R-:W-:Y:S05]  /*e6a0*/  @!P2 NANOSLEEP.SYNCS 0x989680 ;  /* 0x009896800000a95d */ /* 0x004fea0003900000 */
[----:B------:R-:W2:Y:S02]  /*e6b0*/  @!P2 SYNCS.PHASECHK.TRANS64 P2, [R0+URZ+0x13260], R3 ;  /* 0x013260030000a5a7 */ /* 0x000ea4000804007f */
[----:B--2---:R-:W-:Y:S05]  /*e6c0*/  @!P2 BRA `(.L_x_13151) ;  /* 0xfffffffc00f0a947 */ /* 0x004fea000383ffff */
[----:B------:R-:W-:Y:S05]  /*e6d0*/  BRA `(.L_x_13247) ;  /* 0xffffffcc003c7947 */ /* 0x000fea000383ffff */
.L_x_13157:
[----:B0-----:R0:W2:Y:S02]  /*e6e0*/  SYNCS.PHASECHK.TRANS64.TRYWAIT P1, [R2+URZ+0x13270], R3 ;  /* 0x01327003020075a7 */ /* 0x0010a4000802017f */
[----:B--2---:R-:W-:Y:S05]  /*e6f0*/  @!P1 NANOSLEEP.SYNCS 0x989680 ;  /* 0x009896800000995d */ /* 0x004fea0003900000 */
[----:B------:R-:W2:Y:S02]  /*e700*/  @!P1 SYNCS.PHASECHK.TRANS64 P1, [R2+URZ+0x13270], R3 ;  /* 0x01327003020095a7 */ /* 0x000ea4000802007f */
[----:B--2---:R-:W-:Y:S05]  /*e710*/  @!P1 BRA `(.L_x_13157) ;  /* 0xfffffffc00f09947 */ /* 0x004fea000383ffff */
[----:B------:R-:W-:Y:S05]  /*e720*/  BRA `(.L_x_13248) ;  /* 0xffffffd000707947 */ /* 0x000fea000383ffff */
.L_x_13159:
[----:B0-----:R0:W2:Y:S02]  /*e730*/  SYNCS.PHASECHK.TRANS64.TRYWAIT P1, [R2+URZ+0x13260], R3 ;  /* 0x01326003020075a7 */ /* 0x0010a4000802017f */
[----:B--2---:R-:W-:Y:S05]  /*e740*/  @!P1 NANOSLEEP.SYNCS 0x989680 ;  /* 0x009896800000995d */ /* 0x004fea0003900000 */
[----:B------:R-:W2:Y:S02]  /*e750*/  @!P1 SYNCS.PHASECHK.TRANS64 P1, [R2+URZ+0x13260], R3 ;  /* 0x01326003020095a7 */ /* 0x000ea4000802007f */
[----:B--2---:R-:W-:Y:S05]  /*e760*/  @!P1 BRA `(.L_x_13159) ;  /* 0xfffffffc00f09947 */ /* 0x004fea000383ffff */
[----:B------:R-:W-:Y:S05]  /*e770*/  BRA `(.L_x_13249) ;  /* 0xffffffd000847947 */ /* 0x000fea000383ffff */
.L_x_13163:
[----:B0-----:R0:W2:Y:S02]  /*e780*/  SYNCS.PHASECHK.TRANS64.TRYWAIT P0, [R4+URZ+0x13220], R0 ;  /* 0x01322000040075a7 */ /* 0x0010a4000800017f */
[----:B--2---:R-:W-:Y:S05]  /*e790*/  @!P0 NANOSLEEP.SYNCS 0x989680 ;  /* 0x009896800000895d */ /* 0x004fea0003900000 */
[----:B------:R-:W2:Y:S02]  /*e7a0*/  @!P0 SYNCS.PHASECHK.TRANS64 P0, [R4+URZ+0x13220], R0 ;  /* 0x01322000040085a7 */ /* 0x000ea4000800007f */
[----:B--2---:R-:W-:Y:S05]  /*e7b0*/  @!P0 BRA `(.L_x_13163) ;  /* 0xfffffffc00f08947 */ /* 0x004fea000383ffff */
[----:B------:R-:W-:Y:S05]  /*e7c0*/  BRA `(.L_x_13250) ;  /* 0xffffffd400d07947 */ /* 0x000fea000383ffff */
.L_x_13167:
[----:B0-----:R0:W2:Y:S02]  /*e7d0*/  SYNCS.PHASECHK.TRANS64.TRYWAIT P1, [R3+URZ+0x13240], R2 ;  /* 0x01324002030075a7 */ /* 0x0010a4000802017f */
[----:B--2---:R-:W-:Y:S05]  /*e7e0*/  @!P1 NANOSLEEP.SYNCS 0x989680 ;  /* 0x009896800000995d */ /* 0x004fea0003900000 */
[----:B------:R-:W2:Y:S02]  /*e7f0*/  @!P1 SYNCS.PHASECHK.TRANS64 P1, [R3+URZ+0x13240], R2 ;  /* 0x01324002030095a7 */ /* 0x000ea4000802007f */
[----:B--2---:R-:W-:Y:S05]  /*e800*/  @!P1 BRA `(.L_x_13167) ;  /* 0xfffffffc00f09947 */ /* 0x004fea000383ffff */
[----:B------:R-:W-:Y:S05]  /*e810*/  BRA `(.L_x_13251) ;  /* 0xffffffd800147947 */ /* 0x000fea000383ffff */
.L_x_13169:
[----:B--2---:R2:W3:Y:S02]  /*e820*/  SYNCS.PHASECHK.TRANS64.TRYWAIT P1, [R29+URZ+0x13240], R0 ;  /* 0x013240001d0075a7 */ /* 0x0044e4000802017f */
[----:B---3--:R-:W-:Y:S05]  /*e830*/  @!P1 NANOSLEEP.SYNCS 0x989680 ;  /* 0x009896800000995d */ /* 0x008fea0003900000 */
[----:B------:R-:W3:Y:S02]  /*e840*/  @!P1 SYNCS.PHASECHK.TRANS64 P1, [R29+URZ+0x13240], R0 ;  /* 0x013240001d0095a7 */ /* 0x000ee4000802007f */
[----:B---3--:R-:W-:Y:S05]  /*e850*/  @!P1 BRA `(.L_x_13169) ;  /* 0xfffffffc00f09947 */ /* 0x008fea000383ffff */
[----:B------:R-:W-:Y:S05]  /*e860*/  BRA `(.L_x_13252) ;  /* 0xffffffd800247947 */ /* 0x000fea000383ffff */
.L_x_13171:
[----:B---3--:R3:W4:Y:S02]  /*e870*/  SYNCS.PHASECHK.TRANS64.TRYWAIT P1, [R3+URZ+0x13260], R2 ;  /* 0x01326002030075a7 */ /* 0x008724000802017f */
[----:B----4-:R-:W-:Y:S05]  /*e880*/  @!P1 NANOSLEEP.SYNCS 0x989680 ;  /* 0x009896800000995d */ /* 0x010fea0003900000 */
[----:B------:R-:W4:Y:S02]  /*e890*/  @!P1 SYNCS.PHASECHK.TRANS64 P1, [R3+URZ+0x13260], R2 ;  /* 0x01326002030095a7 */ /* 0x000f24000802007f */
[----:B----4-:R-:W-:Y:S05]  /*e8a0*/  @!P1 BRA `(.L_x_13171) ;  /* 0xfffffffc00f09947 */ /* 0x010fea000383ffff */
[----:B------:R-:W-:Y:S05]  /*e8b0*/  BRA `(.L_x_13253) ;  /* 0xffffffd800207947 */ /* 0x000fea000383ffff */
.L_x_13173:
[----:B----4-:R4:W0:Y:S02]  /*e8c0*/  SYNCS.PHASECHK.TRANS64.TRYWAIT P1, [R29+URZ+0x13260], R0 ;  /* 0x013260001d0075a7 */ /* 0x010824000802017f */
[----:B0-----:R-:W-:Y:S05]  /*e8d0*/  @!P1 NANOSLEEP.SYNCS 0x989680 ;  /* 0x009896800000995d */ /* 0x001fea0003900000 */
[----:B------:R-:W0:Y:S02]  /*e8e0*/  @!P1 SYNCS.PHASECHK.TRANS64 P1, [R29+URZ+0x13260], R0 ;  /* 0x013260001d0095a7 */ /* 0x000e24000802007f */
[----:B0-----:R-:W-:Y:S05]  /*e8f0*/  @!P1 BRA `(.L_x_13173) ;  /* 0xfffffffc00f09947 */ /* 0x001fea000383ffff */
[----:B------:R-:W-:Y:S05]  /*e900*/  BRA `(.L_x_13254) ;  /* 0xffffffd8001c7947 */ /* 0x000fea000383ffff */
.L_x_13175:
[----:B------:R0:W0:Y:S02]  /*e910*/  SYNCS.PHASECHK.TRANS64.TRYWAIT P1, [R3+URZ+0x13280], R2 ;  /* 0x01328002030075a7 */ /* 0x000024000802017f */
[----:B0-----:R-:W-:Y:S05]  /*e920*/  @!P1 NANOSLEEP.SYNCS 0x989680 ;  /* 0x009896800000995d */ /* 0x001fea0003900000 */
[----:B------:R-:W0:Y:S02]  /*e930*/  @!P1 SYNCS.PHASECHK.TRANS64 P1, [R3+URZ+0x13280], R2 ;  /* 0x01328002030095a7 */ /* 0x000e24000802007f */
[----:B0-----:R-:W-:Y:S05]  /*e940*/  @!P1 BRA `(.L_x_13175) ;  /* 0xfffffffc00f09947 */ /* 0x001fea000383ffff */
[----:B------:R-:W-:Y:S05]  /*e950*/  BRA `(.L_x_13255) ;  /* 0xffffffd800187947 */ /* 0x000fea000383ffff */
.L_x_13256:
        /* <DEDUP_REMOVED lines=10> */
.L_x_15861:


//--------------------- .text._ZN7cutlass13device_kernelIN5flash11enable_sm90INS1_16FlashAttnFwdSm90INS1_25CollectiveMainloopFwdSm90ILi2EN4cute5tupleIJNS5_1CILi1EEES8_S8_EEENS6_IJNS7_ILi192EEENS7_ILi160EEENS7_ILi64EEEEEELi64ENS_12float_e4m3_tEfNS_4arch4Sm90ELb0ELb0ELb0ELb1ELb1ELb0ELb0ELb1ELb1ELb1ELb0ELb0EEENS1_21CollectiveEpilogueFwdINS6_IJSA_SC_SB_EEES9_NS_10bfloat16_tESG_Li384ELb1ELb1ELb0ELb1EEENS1_36VarlenDynamicPersistentTileSchedulerILi192ELi160ELi384ELi128ELb0ELb1ELb1ELb0ELb1ELb1EEEEEEEEEvNT_6ParamsE --------------------------
	.section	.text._ZN7cutlass13device_kernelIN5flash11enable_sm90INS1_16FlashAttnFwdSm90INS1_25CollectiveMainloopFwdSm90ILi2EN4cute5tupleIJNS5_1CILi1EEES8_S8_EEENS6_IJNS7_ILi192EEENS7_ILi160EEENS7_ILi64EEEEEELi64ENS_12float_e4m3_tEfNS_4arch4Sm90ELb0ELb0ELb0ELb1ELb1ELb0ELb0ELb1ELb1ELb1ELb0ELb0EEENS1_21CollectiveEpilogueFwdINS6_IJSA_SC_SB_EEES9_NS_10bfloat16_tESG_Li384ELb1ELb1ELb0ELb1EEENS1_36VarlenDynamicPersistentTileSchedulerILi192ELi160ELi384ELi128ELb0ELb1ELb1ELb0ELb1ELb1EEEEEEEEEvNT_6ParamsE,"ax",@progbits
	.align	128
.text._ZN7cutlass13device_kernelIN5flash11enable_sm90INS1_16FlashAttnFwdSm90INS1_25CollectiveMainloopFwdSm90ILi2EN4cute5tupleIJNS5_1CILi1EEES8_S8_EEENS6_IJNS7_ILi192EEENS7_ILi160EEENS7_ILi64EEEEEELi64ENS_12float_e4m3_tEfNS_4arch4Sm90ELb0ELb0ELb0ELb1ELb1ELb0ELb0ELb1ELb1ELb1ELb0ELb0EEENS1_21CollectiveEpilogueFwdINS6_IJSA_SC_SB_EEES9_NS_10bfloat16_tESG_Li384ELb1ELb1ELb0ELb1EEENS1_36VarlenDynamicPersistentTileSchedulerILi192ELi160ELi384ELi128ELb0ELb1ELb1ELb0ELb1ELb1EEEEEEEEEvNT_6ParamsE:
        .type           _ZN7cutlass13device_kernelIN5flash11enable_sm90INS1_16FlashAttnFwdSm90INS1_25CollectiveMainloopFwdSm90ILi2EN4cute5tupleIJNS5_1CILi1EEES8_S8_EEENS6_IJNS7_ILi192EEENS7_ILi160EEENS7_ILi64EEEEEELi64ENS_12float_e4m3_tEfNS_4arch4Sm90ELb0ELb0ELb0ELb1ELb1ELb0ELb0ELb1ELb1ELb1ELb0ELb0EEENS1_21CollectiveEpilogueFwdINS6_IJSA_SC_SB_EEES9_NS_10bfloat16_tESG_Li384ELb1ELb1ELb0ELb1EEENS1_36VarlenDynamicPersistentTileSchedulerILi192ELi160ELi384ELi128ELb0ELb1ELb1ELb0ELb1ELb1EEEEEEEEEvNT_6ParamsE,@function
        .size           _ZN7cutlass13device_kernelIN5flash11enable_sm90INS1_16FlashAttnFwdSm90INS1_25CollectiveMainloopFwdSm90ILi2EN4cute5tupleIJNS5_1CILi1EEES8_S8_EEENS6_IJNS7_ILi192EEENS7_ILi160EEENS7_ILi64EEEEEELi64ENS_12float_e4m3_tEfNS_4arch4Sm90ELb0ELb0ELb0ELb1ELb1ELb0ELb0ELb1ELb1ELb1ELb0ELb0EEENS1_21CollectiveEpilogueFwdINS6_IJSA_SC_SB_EEES9_NS_10bfloat16_tESG_Li384ELb1ELb1ELb0ELb1EEENS1_36VarlenDynamicPersistentTileSchedulerILi192ELi160ELi384ELi128ELb0ELb1ELb1ELb0ELb1ELb1EEEEEEEEEvNT_6ParamsE,(.L_x_15862 - _ZN7cutlass13device_kernelIN5flash11enable_sm90INS1_16FlashAttnFwdSm90INS1_25CollectiveMainloopFwdSm90ILi2EN4cute5tupleIJNS5_1CILi1EEES8_S8_EEENS6_IJNS7_ILi192EEENS7_ILi160EEENS7_ILi64EEEEEELi64ENS_12float_e4m3_tEfNS_4arch4Sm90ELb0ELb0ELb0ELb1ELb1ELb0ELb0ELb1ELb1ELb1ELb0ELb0EEENS1_21CollectiveEpilogueFwdINS6_IJSA_SC_SB_EEES9_NS_10bfloat16_tESG_Li384ELb1ELb1ELb0ELb1EEENS1_36VarlenDynamicPersistentTileSchedulerILi192ELi160ELi384ELi128ELb0ELb1ELb1ELb0ELb1ELb1EEEEEEEEEvNT_6ParamsE)
        .other          _ZN7cutlass13device_kernelIN5flash11enable_sm90INS1_16FlashAttnFwdSm90INS1_25CollectiveMainloopFwdSm90ILi2EN4cute5tupleIJNS5_1CILi1EEES8_S8_EEENS6_IJNS7_ILi192EEENS7_ILi160EEENS7_ILi64EEEEEELi64ENS_12float_e4m3_tEfNS_4arch4Sm90ELb0ELb0ELb0ELb1ELb1ELb0ELb0ELb1ELb1ELb1ELb0ELb0EEENS1_21CollectiveEpilogueFwdINS6_IJSA_SC_SB_EEES9_NS_10bfloat16_tESG_Li384ELb1ELb1ELb0ELb1EEENS1_36VarlenDynamicPersistentTileSchedulerILi192ELi160ELi384ELi128ELb0ELb1ELb1ELb0ELb1ELb1EEEEEEEEEvNT_6ParamsE,@"STO_CUDA_ENTRY STV_DEFAULT"
_ZN7cutlass13device_kernelIN5flash11enable_sm90INS1_16FlashAttnFwdSm90INS1_25CollectiveMainloopFwdSm90ILi2EN4cute5tupleIJNS5_1CILi1EEES8_S8_EEENS6_IJNS7_ILi192EEENS7_ILi160EEENS7_ILi64EEEEEELi64ENS_12float_e4m3_tEfNS_4arch4Sm90ELb0ELb0ELb0ELb1ELb1ELb0ELb0ELb1ELb1ELb1ELb0ELb0EEENS1_21CollectiveEpilogueFwdINS6_IJSA_SC_SB_EEES9_NS_10bfloat16_tESG_Li384ELb1ELb1ELb0ELb1EEENS1_36VarlenDynamicPersistentTileSchedulerILi192ELi160ELi384ELi128ELb0ELb1ELb1ELb0ELb1ELb1EEEEEEEEEvNT_6ParamsE:
        /* <DEDUP_REMOVED lines=45> */
.L_x_13257:
        /* <DEDUP_REMOVED lines=22> */
.L_x_13258:
        /* <DEDUP_REMOVED lines=18> */
.L_x_13259:
        /* <DEDUP_REMOVED lines=22> */
.L_x_13260:
        /* <DEDUP_REMOVED lines=24> */
.L_x_13261:
        /* <DEDUP_REMOVED lines=8> */
.L_x_13263:
        /* <DEDUP_REMOVED lines=16> */
[----:B------:R-:W-:Y:S01]  /*09b0*/  IMAD.MOV.U32 R156, RZ, RZ, -0x2 ;  /* 0xfffffffeff9c7424 */ /* 0x000fe200078e00ff */
[----:B------:R-:W-:Y:S01]  /*09c0*/  R2UR UR50, R30 ;  /* 0x000000001e3272ca */ /* 0x000fe200000e0000 */
        /* <DEDUP_REMOVED lines=8> */
[----:B------:R-:W-:Y:S02]  /*0a50*/  LEA.HI R3, R0, R10, RZ, 0x5 ;  /* 0x0000000a00037211 */ /* 0x000fe400078f28ff */
[----:B------:R-:W-:Y:S02]  /*0a60*/  LOP3.LUT R18, R19, 0xffffff80, RZ, 0xc0, !PT ;  /* 0xffffff8013127812 */ /* 0x000fe400078ec0ff */
[----:B------:R-:W-:Y:S01]  /*0a70*/  SHF.R.S32.HI R5, RZ, 0x4, R2 ;  /* 0x00000004ff057819 */ /* 0x000fe20000011402 */
[----:B------:R-:W-:Y:S01]  /*0a80*/  IMAD.SHL.U32 R4, R3, 0x20, RZ ;  /* 0x0000002003047824 */ /* 0x000fe200078e00ff */
[----:B------:R-:W-:Y:S01]  /*0a90*/  LOP3.LUT R3, R2, 0x3fffff0, RZ, 0xc0, !PT ;  /* 0x03fffff002037812 */ /* 0x000fe200078ec0ff */
[----:B------:R-:W-:Y:S01]  /*0aa0*/  IMAD.IADD R18, R10, 0x1, -R18 ;  /* 0x000000010a127824 */ /* 0x000fe200078e0a12 */
[----:B------:R-:W-:-:S02]  /*0ab0*/  LEA.HI R2, R2, R5, RZ, 0x1 ;  /* 0x0000000502027211 */ /* 0x000fc400078f08ff */
[----:B------:R-:W-:Y:S01]  /*0ac0*/  LOP3.LUT R4, R4, 0xfffffc00, RZ, 0xc0, !PT ;  /* 0xfffffc0004047812 */ /* 0x000fe200078ec0ff */
[----:B------:R-:W-:Y:S01]  /*0ad0*/  IMAD.IADD R3, R10, 0x1, -R3 ;  /* 0x000000010a037824 */ /* 0x000fe200078e0a03 */
[----:B------:R-:W-:Y:S02]  /*0ae0*/  SHF.R.S32.HI R7, RZ, 0x1f, R18 ;  /* 0x0000001fff077819 */ /* 0x000fe40000011412 */
[----:B------:R-:W-:Y:S01]  /*0af0*/  LOP3.LUT R2, R2, 0x1ffffffe, RZ, 0xc0, !PT ;  /* 0x1ffffffe02027812 */ /* 0x000fe200078ec0ff */
[----:B------:R-:W-:Y:S01]  /*0b00*/  IMAD R3, R3, 0x40, R4 ;  /* 0x0000004003037824 */ /* 0x000fe200078e0204 */
[----:B------:R-:W-:Y:S02]  /*0b10*/  LEA.HI R6, R7, R18, RZ, 0x2 ;  /* 0x0000001207067211 */ /* 0x000fe400078f10ff */
[----:B------:R-:W-:Y:S01]  /*0b20*/  LEA.HI R4, R0, R10, RZ, 0x2 ;  /* 0x0000000a00047211 */ /* 0x000fe200078f10ff */
[----:B------:R-:W-:Y:S01]  /*0b30*/  IMAD.IADD R2, R5, 0x1, -R2 ;  /* 0x0000000105027824 */ /* 0x000fe200078e0a02 */
[----:B------:R-:W-:-:S02]  /*0b40*/  SHF.R.S32.HI R8, RZ, 0x2, R6 ;  /* 0x00000002ff087819 */ /* 0x000fc40000011406 */
[----:B------:R-:W-:Y:S01]  /*0b50*/  SHF.R.S32.HI R9, RZ, 0x1f, R6 ;  /* 0x0000001fff097819 */ /* 0x000fe20000011406 */
[----:B------:R-:W-:Y:S01]  /*0b60*/  IMAD R3, R2, 0x8, R3 ;  /* 0x0000000802037824 */ /* 0x000fe200078e0203 */
[----:B------:R-:W-:Y:S02]  /*0b70*/  SHF.R.S32.HI R19, RZ, 0x7, R19 ;  /* 0x00000007ff137819 */ /* 0x000fe40000011413 */
[----:B------:R-:W-:Y:S02]  /*0b80*/  LOP3.LUT R4, R4, 0xfffffffc, RZ, 0xc0, !PT ;  /* 0xfffffffc04047812 */ /* 0x000fe400078ec0ff */
[----:B------:R-:W-:Y:S01]  /*0b90*/  LEA.HI R9, R9, R8, RZ, 0x3 ;  /* 0x0000000809097211 */ /* 0x000fe200078f18ff */
[----:B------:R-:W-:Y:S01]  /*0ba0*/  IMAD.HI R2, R19, 0x55555556, RZ ;  /* 0x5555555613027827 */ /* 0x000fe200078e02ff */
[----:B------:R0:W-:Y:S01]  /*0bb0*/  STL [R1], R3 ;  /* 0x0000000301007387 */ /* 0x0001e20000100800 */
[----:B------:R-:W-:Y:S02]  /*0bc0*/  LEA.HI R0, R0, R10, RZ, 0x3 ;  /* 0x0000000a00007211 */ /* 0x000fe400078f18ff */
[----:B------:R-:W-:-:S02]  /*0bd0*/  LOP3.LUT R9, R9, 0xfffffff8, RZ, 0xc0, !PT ;  /* 0xfffffff809097812 */ /* 0x000fc400078ec0ff */
[----:B------:R-:W-:Y:S02]  /*0be0*/  LEA.HI R7, R7, R18, RZ, 0x5 ;  /* 0x0000001207077211 */ /* 0x000fe400078f28ff */
[----:B------:R-:W-:Y:S01]  /*0bf0*/  SHF.R.S32.HI R17, RZ, 0x3, R0 ;  /* 0x00000003ff117819 */ /* 0x000fe20000011400 */
[----:B------:R-:W-:Y:S01]  /*0c00*/  IMAD.IADD R8, R8, 0x1, -R9 ;  /* 0x0000000108087824 */ /* 0x000fe200078e0a09 */
[----:B------:R-:W-:Y:S01]  /*0c10*/  SHF.R.S32.HI R7, RZ, 0x5, R7 ;  /* 0x00000005ff077819 */ /* 0x000fe20000011407 */
[----:B0-----:R-:W-:Y:S01]  /*0c20*/  IMAD.IADD R3, R10, 0x1, -R4 ;  /* 0x000000010a037824 */ /* 0x001fe200078e0a04 */
[----:B------:R-:W-:Y:S02]  /*0c30*/  LEA.HI R4, R2, R2, RZ, 0x1 ;  /* 0x0000000202047211 */ /* 0x000fe400078f08ff */
[----:B------:R-:W-:Y:S01]  /*0c40*/  LOP3.LUT R2, R0, 0xfffffff8, RZ, 0xc0, !PT ;  /* 0xfffffff800027812 */ /* 0x000fe200078ec0ff */
[----:B------:R-:W-:Y:S01]  /*0c50*/  IMAD R7, R7, 0x10, R8 ;  /* 0x0000001007077824 */ /* 0x000fe200078e0208 */
[----:B------:R-:W-:Y:S01]  /*0c60*/  LEA.HI R5, R3, R3, RZ, 0x1 ;  /* 0x0000000303057211 */ /* 0x000fe200078f08ff */
[----:B------:R-:W-:Y:S01]  /*0c70*/  IMAD R4, R4, -0x3, R19 ;  /* 0xfffffffd04047824 */ /* 0x000fe200078e0213 */
[----:B------:R-:W-:Y:S01]  /*0c80*/  LOP3.LUT R9, R6, 0x7ffffffc, RZ, 0xc0, !PT ;  /* 0x7ffffffc06097812 */ /* 0x000fe200078ec0ff */
[----:B------:R-:W-:Y:S01]  /*0c90*/  IMAD.IADD R2, R10, 0x1, -R2 ;  /* 0x000000010a027824 */ /* 0x000fe200078e0a02 */
[----:B------:R-:W-:Y:S01]  /*0ca0*/  LOP3.LUT R6, R5, 0x1ffffffe, RZ, 0xc0, !PT ;  /* 0x1ffffffe05067812 */ /* 0x000fe200078ec0ff */
[----:B------:R-:W-:-:S02]  /*0cb0*/  IMAD R23, R4, 0x40, R7 ;  /* 0x0000004004177824 */ /* 0x000fc400078e0207 */
[----:B------:R-:W-:Y:S01]  /*0cc0*/  IMAD.SHL.U32 R16, R2, 0x8, RZ ;  /* 0x0000000802107824 */ /* 0x000fe200078e00ff */
[----:B------:R-:W-:Y:S01]  /*0cd0*/  IADD3 R6, R3, -R6, RZ ;  /* 0x8000000603067210 */ /* 0x000fe20007ffe0ff */
[----:B------:R-:W-:-:S03]  /*0ce0*/  IMAD.IADD R9, R18, 0x1, -R9 ;  /* 0x0000000112097824 */ /* 0x000fc600078e0a09 */
[----:B------:R-:W-:Y:S01]  /*0cf0*/  SHF.R.S32.HI R0, RZ, 0x1f, R16 ;  /* 0x0000001fff007819 */ /* 0x000fe20000011410 */
[----:B------:R-:W-:Y:S02]  /*0d00*/  IMAD R156, R9, R156, 0xa0 ;  /* 0x000000a0099c7424 */ /* 0x000fe400078e029c */
[----:B------:R-:W-:-:S07]  /*0d10*/  IMAD R157, R6, 0x8, R23 ;  /* 0x00000008069d7824 */ /* 0x000fce00078e0217 */
.L_x_13297:
[----:B01---5:R-:W0:Y:S01]  /*0d20*/  LDC.64 R4, c[0x0][0xc88] ;  /* 0x00032200ff047b82 */ /* 0x023e220000000a00 */
[----:B------:R-:W-:Y:S01]  /*0d30*/  ULDC.64 UR8, c[0x0][0x990] ;  /* 0x0002640000087ab9 */ /* 0x000fe20000000a00 */
[----:B------:R-:W-:Y:S01]  /*0d40*/  ULDC.64 UR6, c[0x0][0x998] ;  /* 0x0002660000067ab9 */ /* 0x000fe20000000a00 */
[----:B0-----:R-:W-:-:S06]  /*0d50*/  IMAD.WIDE R4, R31, 0x4, R4 ;  /* 0x000000041f047825 */ /* 0x001fcc00078e0204 */
[----:B--2---:R-:W2:Y:S01]  /*0d60*/  LDG.E R4, desc[UR52][R4.64] ;  /* 0x0000003404047981 */ /* 0x004ea2000c1e1900 */
[----:B------:R-:W-:Y:S01]  /*0d70*/  UISETP.NE.U32.AND UP0, UPT, UR8, URZ, UPT ;  /* 0x0000003f0800728c */ /* 0x000fe2000bf05070 */
[----:B------:R-:W-:Y:S01]  /*0d80*/  IMAD.MOV.U32 R0, RZ, RZ, RZ ;  /* 0x000000ffff007224 */ /* 0x000fe200078e00ff */
[----:B------:R-:W-:Y:S01]  /*0d90*/  UISETP.NE.U32.AND UP1, UPT, UR6, URZ, UPT ;  /* 0x0000003f0600728c */ /* 0x000fe2000bf25070 */
[----:B------:R-:W-:Y:S01]  /*0da0*/  IMAD.MOV.U32 R8, RZ, RZ, 0x3f800000 ;  /* 0x3f800000ff087424 */ /* 0x000fe200078e00ff */
[----:B------:R-:W-:Y:S01]  /*0db0*/  UISETP.NE.AND.EX UP0, UPT, UR9, URZ, UPT, UP0 ;  /* 0x0000003f0900728c */ /* 0x000fe2000bf05300 */
[----:B------:R-:W-:Y:S01]  /*0dc0*/  IMAD.MOV.U32 R3, RZ, RZ, 0x3f800000 ;  /* 0x3f800000ff037424 */ /* 0x000fe200078e00ff */
[----:B------:R-:W-:-:S04]  /*0dd0*/  UISETP.NE.AND.EX UP1, UPT, UR7, URZ, UPT, UP1 ;  /* 0x0000003f0700728c */ /* 0x000fc8000bf25310 */
[----:B------:R-:W-:Y:S02]  /*0de0*/  PLOP3.LUT P1, PT, PT, PT, UP0, 0x80, 0x0 ;  /* 0x000000000000781c */ /* 0x000fe40003f2f008 */
[----:B------:R-:W-:-:S03]  /*0df0*/  PLOP3.LUT P2, PT, PT, PT, UP1, 0x80, 0x0 ;  /* 0x000000000000781c */ /* 0x000fc60003f4f018 */
[----:B------:R-:W-:Y:S02]  /*0e00*/  @UP0 ULDC.64 UR10, c[0x0][0x9a8] ;  /* 0x00026a00000a0ab9 */ /* 0x000fe40000000a00 */
[----:B------:R-:W-:Y:S01]  /*0e10*/  @UP1 ULDC.64 UR18, c[0x0][0x9b8] ;  /* 0x00026e0000121ab9 */ /* 0x000fe20000000a00 */
[----:B------:R-:W-:Y:S01]  /*0e20*/  @UP1 USHF.R.S32.HI UR22, URZ, 0x1f, UR50 ;  /* 0x0000001f3f161899 */ /* 0x000fe20008011432 */
[----:B------:R-:W-:Y:S01]  /*0e30*/  @UP1 ULDC.64 UR20, c[0x0][0x9c0] ;  /* 0x0002700000141ab9 */ /* 0x000fe20000000a00 */
[----:B--2---:R-:W-:-:S13]  /*0e40*/  R2UR UR45, R4 ;  /* 0x00000000042d72ca */ /* 0x004fda00000e0000 */
[----:B------:R-:W-:Y:S02]  /*0e50*/  USHF.R.S32.HI UR46, URZ, 0x1f, UR45 ;  /* 0x0000001f3f2e7899 */ /* 0x000fe4000801142d */
[----:B------:R-:W-:Y:S02]  /*0e60*/  @UP0 UIMAD.WIDE.U32 UR12, UR45, UR10, URZ ;  /* 0x0000000a2d0c02a5 */ /* 0x000fe4000f8e003f */
[----:B------:R-:W-:Y:S02]  /*0e70*/  @UP0 UIMAD UR4, UR46, UR10, URZ ;  /* 0x0000000a2e0402a4 */ /* 0x000fe4000f8e023f */
[----:B------:R-:W-:Y:S02]  /*0e80*/  @UP1 UIMAD.WIDE.U32 UR14, UR45, UR18, URZ ;  /* 0x000000122d0e12a5 */ /* 0x000fe4000f8e003f */
[----:B------:R-:W-:Y:S02]  /*0e90*/  @UP0 UIMAD UR16, UR45, UR11, UR4 ;  /* 0x0000000b2d1002a4 */ /* 0x000fe4000f8e0204 */
[----:B------:R-:W-:-:S02]  /*0ea0*/  @UP1 UIMAD UR4, UR46, UR18, URZ ;  /* 0x000000122e0412a4 */ /* 0x000fc4000f8e023f */
[----:B------:R-:W-:Y:S02]  /*0eb0*/  @UP0 UIADD3 UR13, UR13, UR16, URZ ;  /* 0x000000100d0d0290 */ /* 0x000fe4000fffe03f */
[----:B------:R-:W-:Y:S02]  /*0ec0*/  @UP1 UIMAD UR17, UR45, UR19, UR4 ;  /* 0x000000132d1112a4 */ /* 0x000fe4000f8e0204 */
[----:B------:R-:W-:Y:S01]  /*0ed0*/  @UP0 USHF.R.S32.HI UR4, URZ, 0x1f, UR50 ;  /* 0x0000001f3f040899 */ /* 0x000fe20008011432 */
[----:B------:R-:W-:Y:S01]  /*0ee0*/  @UP0 ULDC.64 UR18, c[0x0][0x9b0] ;  /* 0x00026c0000120ab9 */ /* 0x000fe20000000a00 */
[----:B------:R-:W-:Y:S02]  /*0ef0*/  ULDC.64 UR10, c[0x0][0xa28] ;  /* 0x00028a00000a7ab9 */ /* 0x000fe40000000a00 */
[----:B------:R-:W-:Y:S02]  /*0f00*/  @UP0 UIMAD UR4, UR4, UR18, URZ ;  /* 0x00000012040402a4 */ /* 0x000fe4000f8e023f */
[----:B------:R-:W-:-:S02]  /*0f10*/  @UP0 UIMAD.WIDE.U32 UR12, UR50, UR18, UR12 ;  /* 0x00000012320c02a5 */ /* 0x000fc4000f8e000c */
[----:B------:R-:W-:Y:S02]  /*0f20*/  @UP0 UIMAD UR4, UR50, UR19, UR4 ;  /* 0x00000013320402a4 */ /* 0x000fe4000f8e0204 */
[----:B------:R-:W-:Y:S02]  /*0f30*/  @UP1 UIMAD UR16, UR22, UR20, URZ ;  /* 0x00000014161012a4 */ /* 0x000fe4000f8e023f */
[----:B------:R-:W-:Y:S02]  /*0f40*/  @UP1 UIADD3 UR15, UR15, UR17, URZ ;  /* 0x000000110f0f1290 */ /* 0x000fe4000fffe03f */
[----:B------:R-:W-:Y:S02]  /*0f50*/  UISETP.NE.U32.AND UP2, UPT, UR10, URZ, UPT ;  /* 0x0000003f0a00728c */ /* 0x000fe4000bf45070 */
[----:B------:R-:W-:Y:S02]  /*0f60*/  @UP0 UIADD3 UR13, UR13, UR4, URZ ;  /* 0x000000040d0d0290 */ /* 0x000fe4000fffe03f */
[----:B------:R-:W-:-:S02]  /*0f70*/  @UP0 ULEA UR8, UP4, UR12, UR8, 0x2 ;  /* 0x000000080c080291 */ /* 0x000fc4000f88103f */
[----:B------:R-:W-:Y:S02]  /*0f80*/  @UP1 UIMAD UR16, UR50, UR21, UR16 ;  /* 0x00000015321012a4 */ /* 0x000fe4000f8e0210 */
[----:B------:R-:W-:Y:S02]  /*0f90*/  @UP1 UIMAD.WIDE.U32 UR14, UR50, UR20, UR14 ;  /* 0x00000014320e12a5 */ /* 0x000fe4000f8e000e */
[----:B------:R-:W-:Y:S01]  /*0fa0*/  UISETP.NE.AND.EX UP2, UPT, UR11, URZ, UPT, UP2 ;  /* 0x0000003f0b00728c */ /* 0x000fe2000bf45320 */
[----:B------:R-:W-:Y:S01]  /*0fb0*/  IMAD.U32 R6, RZ, RZ, UR8 ;  /* 0x00000008ff067e24 */ /* 0x000fe2000f8e00ff */
[----:B------:R-:W-:Y:S02]  /*0fc0*/  @UP0 ULEA.HI.X UR9, UR12, UR9, UR13, 0x2, UP4 ;  /* 0x000000090c090291 */ /* 0x000fe4000a0f140d */
[----:B------:R-:W-:Y:S02]  /*0fd0*/  @UP1 UIADD3 UR4, UR15, UR16, URZ ;  /* 0x000000100f041290 */ /* 0x000fe4000fffe03f */
[----:B------:R-:W-:Y:S01]  /*0fe0*/  @UP1 ULEA UR6, UP5, UR14, UR6, 0x2 ;  /* 0x000000060e061291 */ /* 0x000fe2000f8a103f */
[----:B------:R-:W-:Y:S01]  /*0ff0*/  PLOP3.LUT P0, PT, PT, PT, UP2, 0x80, 0x0 ;  /* 0x000000000000781c */ /* 0x000fe20003f0f028 */
[----:B------:R-:W-:Y:S01]  /*1000*/  IMAD.U32 R7, RZ, RZ, UR9 ;  /* 0x00000009ff077e24 */ /* 0x000fe2000f8e00ff */
[----:B------:R-:W-:Y:S01]  /*1010*/  ULDC.64 UR8, c[0x0][0xa20] ;  /* 0x0002880000087ab9 */ /* 0x000fe20000000a00 */
[----:B------:R-:W-:-:S02]  /*1020*/  @UP1 ULEA.HI.X UR7, UR14, UR7, UR4, 0x2, UP5 ;  /* 0x000000070e071291 */ /* 0x000fc4000a8f1404 */
[----:B------:R-:W-:Y:S01]  /*1030*/  UISETP.NE.U32.AND UP1, UPT, UR8, URZ, UPT ;  /* 0x0000003f0800728c */ /* 0x000fe2000bf25070 */
[----:B------:R-:W-:Y:S01]  /*1040*/  IMAD.U32 R10, RZ, RZ, UR6 ;  /* 0x00000006ff0a7e24 */ /* 0x000fe2000f8e00ff */
[----:B------:R-:W-:Y:S01]  /*1050*/  @UP2 ULEA UR10, UP3, UR45, UR10, 0x2 ;  /* 0x0000000a2d0a2291 */ /* 0x000fe2000f86103f */
[----:B------:R-:W5:Y:S01]  /*1060*/  @P1 LDG.E R8, desc[UR52][R6.64] ;  /* 0x0000003406081981 */ /* 0x000f62000c1e1900 */
[----:B------:R-:W-:Y:S01]  /*1070*/  IMAD.U32 R11, RZ, RZ, UR7 ;  /* 0x00000007ff0b7e24 */ /* 0x000fe2000f8e00ff */
[----:B------:R-:W-:Y:S01]  /*1080*/  ULDC.64 UR6, c[0x0][0x418] ;  /* 0x0001060000067ab9 */ /* 0x000fe20000000a00 */
[----:B------:R-:W-:Y:S02]  /*1090*/  UISETP.NE.AND.EX UP1, UPT, UR9, URZ, UPT, UP1 ;  /* 0x0000003f0900728c */ /* 0x000fe4000bf25310 */
[----:B------:R-:W-:Y:S01]  /*10a0*/  @UP2 ULEA.HI.X UR11, UR45, UR11, UR46, 0x2, UP3 ;  /* 0x0000000b2d0b2291 */ /* 0x000fe200098f142e */
[----:B------:R-:W-:Y:S01]  /*10b0*/  IMAD.U32 R4, RZ, RZ, UR10 ;  /* 0x0000000aff047e24 */ /* 0x000fe2000f8e00ff */
[----:B------:R-:W-:Y:S01]  /*10c0*/  UISETP.NE.U32.AND UP0, UPT, UR6, URZ, UPT ;  /* 0x0000003f0600728c */ /* 0x000fe2000bf05070 */
[----:B------:R-:W5:Y:S01]  /*10d0*/  @P2 LDG.E R3, desc[UR52][R10.64] ;  /* 0x000000340a032981 */ /* 0x000f62000c1e1900 */
[----:B------:R-:W-:-:S02]  /*10e0*/  ULDC UR4, c[0x0][0x424] ;  /* 0x0001090000047ab9 */ /* 0x000fc40000000800 */
[----:B------:R-:W-:Y:S01]  /*10f0*/  UISETP.NE.AND.EX UP0, UPT, UR7, URZ, UPT, UP0 ;  /* 0x0000003f0700728c */ /* 0x000fe2000bf05300 */
[----:B------:R-:W-:Y:S02]  /*1100*/  IMAD.U32 R5, RZ, RZ, UR11 ;  /* 0x0000000bff057e24 */ /* 0x000fe4000f8e00ff */
[----:B------:R-:W-:Y:S01]  /*1110*/  ULDC UR7, c[0x0][0x2f0] ;  /* 0x0000bc0000077ab9 */ /* 0x000fe20000000800 */
[----:B------:R-:W-:Y:S02]  /*1120*/  USEL UR4, UR4, 0x1, UP0 ;  /* 0x0000000104047887 */ /* 0x000fe40008000000 */
[----:B------:R-:W-:Y:S01]  /*1130*/  @UP1 ULEA UR6, UP0, UR45, UR8, 0x2 ;  /* 0x000000082d061291 */ /* 0x000fe2000f80103f */
[----:B------:R0:W5:Y:S01]  /*1140*/  @P0 LDG.E R0, desc[UR52][R4.64] ;  /* 0x0000003404000981 */ /* 0x000162000c1e1900 */
[----:B------:R-:W-:Y:S01]  /*1150*/  PLOP3.LUT P0, PT, PT, PT, UP1, 0x80, 0x0 ;  /* 0x000000000000781c */ /* 0x000fe20003f0f018 */
[----:B------:R-:W-:Y:S02]  /*1160*/  UIMAD UR4, UR4, UR7, URZ ;  /* 0x00000007040472a4 */ /* 0x000fe4000f8e023f */
[----:B------:R-:W-:-:S04]  /*1170*/  @UP1 ULEA.HI.X UR7, UR45, UR9, UR46, 0x2, UP0 ;  /* 0x000000092d071291 */ /* 0x000fc800080f142e */
[----:B------:R-:W-:Y:S01]  /*1180*/  MOV R41, UR4 ;  /* 0x0000000400297c02 */ /* 0x000fe20008000f00 */
[----:B0-----:R-:W-:Y:S02]  /*1190*/  IMAD.U32 R4, RZ, RZ, UR6 ;  /* 0x00000006ff047e24 */ /* 0x001fe4000f8e00ff */
[----:B------:R-:W-:-:S05]  /*11a0*/  IMAD.U32 R5, RZ, RZ, UR7 ;  /* 0x00000007ff057e24 */ /* 0x000fca000f8e00ff */
[----:B------:R0:W5:Y:S01]  /*11b0*/  @P0 LDG.E R41, desc[UR52][R4.64] ;  /* 0x0000003404290981 */ /* 0x000162000c1e1900 */
[----:B------:R-:W-:Y:S01]  /*11c0*/  UMOV UR47, UR5 ;  /* 0x00000005002f7c82 */ /* 0x000fe20008000000 */
[----:B------:R-:W-:Y:S05]  /*11d0*/  @P0 BRA `(.L_x_13264) ;  /* 0x00000000002c0947 */ /* 0x000fea0003800000 */
[----:B------:R-:W-:Y:S02]  /*11e0*/  ULDC.64 UR4, c[0x0][0xa08] ;  /* 0x0002820000047ab9 */ /* 0x000fe40000000a00 */
[----:B------:R-:W-:-:S04]  /*11f0*/  ISETP.NE.U32.AND P0, PT, RZ, UR4, PT ;  /* 0x00000004ff007c0c */ /* 0x000fc8000bf05070 */
[----:B------:R-:W-:-:S13]  /*1200*/  ISETP.NE.AND.EX P0, PT, RZ, UR5, PT, P0 ;  /* 0x00000005ff007c0c */ /* 0x000fda000bf05300 */
[----:B------:R-:W-:Y:S05]  /*1210*/  @!P0 BRA `(.L_x_13264) ;  /* 0x00000000001c8947 */ /* 0x000fea0003800000 */
[----:B------:R-:W-:Y:S02]  /*1220*/  ULDC.64 UR4, c[0x0][0xa08] ;  /* 0x0002820000047ab9 */ /* 0x000fe40000000a00 */
[----:B------:R-:W-:-:S06]  /*1230*/  UIMAD.WIDE UR4, UR45, 0x4, UR4 ;  /* 0x000000042d0478a5 */ /* 0x000fcc000f8e0204 */
[----:B0-----:R-:W-:Y:S02]  /*1240*/  IMAD.U32 R4, RZ, RZ, UR4 ;  /* 0x00000004ff047e24 */ /* 0x001fe4000f8e00ff */
[----:B------:R-:W-:-:S05]  /*1250*/  IMAD.U32 R5, RZ, RZ, UR5 ;  /* 0x00000005ff057e24 */ /* 0x000fca000f8e00ff */
[----:B-----5:R-:W2:Y:S04]  /*1260*/  LDG.E R41, desc[UR52][R4.64] ;  /* 0x0000003404297981 */ /* 0x020ea8000c1e1900 */
[----:B------:R-:W2:Y:S02]  /*1270*/  LDG.E R6, desc[UR52][R4.64+0x4] ;  /* 0x0000043404067981 */ /* 0x000ea4000c1e1900 */
[----:B--2---:R-:W-:-:S07]  /*1280*/  IMAD.IADD R41, R6, 0x1, -R41 ;  /* 0x0000000106297824 */ /* 0x004fce00078e0a29 */
.L_x_13264:
[----:B-----5:R-:W-:Y:S02]  /*1290*/  IMAD.IADD R41, R41, 0x1, -R0 ;  /* 0x0000000129297824 */ /* 0x020fe400078e0a00 */
[----:B------:R-:W-:Y:S01]  /*12a0*/  FMUL.FTZ R3, R8, R3 ;  /* 0x0000000308037220 */ /* 0x000fe20000410000 */
[----:B------:R-:W-:Y:S01]  /*12b0*/  ULDC UR4, c[0x0][0x988] ;  /* 0x0002620000047ab9 */ /* 0x000fe20000000800 */
[----:B------:R-:W-:Y:S01]  /*12c0*/  UMOV UR49, UR50 ;  /* 0x0000003200317c82 */ /* 0x000fe20008000000 */
[C---:B------:R-:W-:Y:S01]  /*12d0*/  VIADD R0, R41.reuse, 0x9f ;  /* 0x0000009f29007836 */ /* 0x040fe20000000000 */
[----:B------:R-:W-:Y:S01]  /*12e0*/  ISETP.GE.AND P1, PT, R41, 0x1, PT ;  /* 0x000000012900780c */ /* 0x000fe20003f26270 */
[----:B------:R-:W-:Y:S01]  /*12f0*/  FMUL.FTZ R3, R3, UR4 ;  /* 0x0000000403037c20 */ /* 0x000fe20008410000 */
[----:B------:R-:W-:Y:S01]  /*1300*/  PLOP3.LUT P0, PT, PT, PT, PT, 0x80, 0x0 ;  /* 0x000000000000781c */ /* 0x000fe20003f0f070 */
[----:B------:R-:W-:Y:S01]  /*1310*/  IMAD.HI R0, R0, 0x66666667, RZ ;  /* 0x6666666700007827 */ /* 0x000fe200078e02ff */
[----:B------:R-:W-:-:S02]  /*1320*/  CS2R R8, SRZ ;  /* 0x0000000000087805 */ /* 0x000fc4000001ff00 */
[----:B------:R-:W-:Y:S02]  /*1330*/  CS2R R10, SRZ ;  /* 0x00000000000a7805 */ /* 0x000fe4000001ff00 */
[----:B------:R-:W-:Y:S01]  /*1340*/  R2UR UR48, R3 ;  /* 0x00000000033072ca */ /* 0x000fe200000e0000 */
[----:B------:R-:W-:Y:S01]  /*1350*/  IMAD.MOV.U32 R55, RZ, RZ, RZ ;  /* 0x000000ffff377224 */ /* 0x000fe200078e00ff */
[----:B0-----:R-:W-:Y:S02]  /*1360*/  SHF.R.U32.HI R5, RZ, 0x1f, R0 ;  /* 0x0000001fff057819 */ /* 0x001fe40000011600 */
[----:B------:R-:W-:Y:S02]  /*1370*/  CS2R R12, SRZ ;  /* 0x00000000000c7805 */ /* 0x000fe4000001ff00 */
[----:B------:R-:W-:Y:S02]  /*1380*/  CS2R R14, SRZ ;  /* 0x00000000000e7805 */ /* 0x000fe4000001ff00 */
[----:B------:R-:W-:-:S02]  /*1390*/  CS2R R20, SRZ ;  /* 0x0000000000147805 */ /* 0x000fc4000001ff00 */
[----:B------:R-:W-:Y:S01]  /*13a0*/  LEA.HI.SX32 R22, R0, R5, 0x1a ;  /* 0x0000000500167211 */ /* 0x000fe200078fd2ff */
        /* <DEDUP_REMOVED lines=11> */
[----:B------:R-:W-:Y:S01]  /*1460*/  CS2R R44, SRZ ;  /* 0x00000000002c7805 */ /* 0x000fe2000001ff00 */
[----:B------:R-:W-:Y:S01]  /*1470*/  IMAD.MOV.U32 R62, RZ, RZ, RZ ;  /* 0x000000ffff3e7224 */ /* 0x000fe200078e00ff */
[----:B------:R-:W-:Y:S06]  /*1480*/  @!P1 BRA `(.L_x_13265) ;  /* 0x0000005400a49947 */ /* 0x000fec0003800000 */
[----:B------:R-:W0:Y:S01]  /*1490*/  S2R R40, SR_CgaCtaId ;  /* 0x0000000000287919 */ /* 0x000e220000008800 */
[----:B------:R-:W-:Y:S01]  /*14a0*/  MOV R5, 0x400 ;  /* 0x0000040000057802 */ /* 0x000fe20000000f00 */
[----:B------:R-:W-:Y:S01]  /*14b0*/  UMOV UR37, 0x80000020 ;  /* 0x8000002000257882 */ /* 0x000fe20000000000 */
[----:B------:R-:W1:Y:S02]  /*14c0*/  SHFL.IDX PT, R0, R19, RZ, 0x1f ;  /* 0x00001fff13007589 */ /* 0x000e6400000e0000 */
[----:B-1----:R-:W-:Y:S01]  /*14d0*/  IMAD.HI R3, R0, 0x55555556, RZ ;  /* 0x5555555600037827 */ /* 0x002fe200078e02ff */
[----:B0-----:R-:W-:-:S04]  /*14e0*/  LEA R25, R40, R5, 0x18 ;  /* 0x0000000528197211 */ /* 0x001fc800078ec0ff */
[----:B------:R-:W-:-:S05]  /*14f0*/  LEA.HI R3, R3, R3, RZ, 0x1 ;  /* 0x0000000303037211 */ /* 0x000fca00078f08ff */
[----:B------:R-:W-:Y:S02]  /*1500*/  IMAD R3, R3, -0x3, R0 ;  /* 0xfffffffd03037824 */ /* 0x000fe400078e0200 */
[----:B------:R-:W-:-:S04]  /*1510*/  VIADD R0, R25, 0xb000 ;  /* 0x0000b00019007836 */ /* 0x000fc80000000000 */
[----:B------:R-:W-:Y:S01]  /*1520*/  IMAD R3, R3, 0x1000, R0 ;  /* 0x0000100003037824 */ /* 0x000fe200078e0200 */
[----:B------:R-:W-:-:S04]  /*1530*/  LOP3.LUT P0, RZ, R0, 0x9f, RZ, 0xc0, !PT ;  /* 0x0000009f00ff7812 */ /* 0x000fc8000780c0ff */
[----:B------:R-:W-:-:S04]  /*1540*/  SHF.R.U32.HI R3, RZ, 0x4, R3 ;  /* 0x00000004ff037819 */ /* 0x000fc80000011603 */
[----:B------:R-:W-:-:S04]  /*1550*/  LOP3.LUT R3, R3, 0x3fff, RZ, 0xc0, !PT ;  /* 0x00003fff03037812 */ /* 0x000fc800078ec0ff */
[----:B------:R-:W-:-:S04]  /*1560*/  LOP3.LUT R42, R3, 0x10000, RZ, 0xfc, !PT ;  /* 0x00010000032a7812 */ /* 0x000fc800078efcff */
[----:B------:R-:W-:Y:S01]  /*1570*/  R2UR UR36, R42 ;  /* 0x000000002a2472ca */ /* 0x000fe200000e0000 */
[----:B------:R-:W-:-:S14]  /*1580*/  @!P0 BRA `(.L_x_13266) ;  /* 0x0000000000408947 */ /* 0x000fdc0003800000 */
        /* <DEDUP_REMOVED lines=16> */
.L_x_13266:
[----:B------:R-:W-:Y:S01]  /*1690*/  ULEA.HI UR4, UR40, UR40, URZ, 0x1 ;  /* 0x0000002828047291 */ /* 0x000fe2000f8f083f */
[----:B------:R-:W-:-:S03]  /*16a0*/  IMAD.U32 R3, RZ, RZ, UR44 ;  /* 0x0000002cff037e24 */ /* 0x000fc6000f8e00ff */
[----:B------:R-:W-:Y:S02]  /*16b0*/  ULOP3.LUT UR4, UR4, 0xfffffffe, URZ, 0xc0, !UPT ;  /* 0xfffffffe04047892 */ /* 0x000fe4000f8ec03f */
[----:B------:R-:W-:Y:S02]  /*16c0*/  ISETP.NE.AND P0, PT, R3, 0x3, PT ;  /* 0x000000030300780c */ /* 0x000fe40003f05270 */
[----:B------:R-:W-:-:S06]  /*16d0*/  UIADD3 UR4, UR40, -UR4, URZ ;  /* 0x8000000428047290 */ /* 0x000fcc000fffe03f */
[----:B------:R-:W-:-:S05]  /*16e0*/  IMAD.U32 R0, RZ, RZ, UR4 ;  /* 0x00000004ff007e24 */ /* 0x000fca000f8e00ff */
[----:B------:R-:W-:-:S04]  /*16f0*/  SHF.L.U32 R0, R0, 0x1f, RZ ;  /* 0x0000001f00007819 */ /* 0x000fc800000006ff */
[----:B------:R-:W0:Y:S02]  /*1700*/  SYNCS.PHASECHK.TRANS64.TRYWAIT P1, [R25+URZ+0x13200], R0 ;  /* 0x01320000190075a7 */ /* 0x000e24000802017f */
[----:B0-----:R-:W-:Y:S05]  /*1710*/  @!P1 BRA `(.L_x_13267) ;  /* 0x000000d400909947 */ /* 0x001fea0003800000 */
.L_x_13399:
[----:B------:R-:W-:Y:S05]  /*1720*/  @!P0 BRA `(.L_x_13268) ;  /* 0x0000000000048947 */ /* 0x000fea0003800000 */
[----:B------:R-:W-:Y:S01]  /*1730*/  BPT.TRAP 0x1 ;  /* 0x000000040000795c */ /* 0x000fe20000300000 */
.L_x_13268:
[----:B------:R-:W-:Y:S02]  /*1740*/  IMAD.U32 R3, RZ, RZ, UR41 ;  /* 0x00000029ff037e24 */ /* 0x000fe4000f8e00ff */
[----:B------:R-:W-:-:S03]  /*1750*/  IMAD.U32 R4, RZ, RZ, UR42 ;  /* 0x0000002aff047e24 */ /* 0x000fc6000f8e00ff */
[----:B------:R-:W-:Y:S01]  /*1760*/  SHF.L.U32 R3, R3, 0x1f, RZ ;  /* 0x0000001f03037819 */ /* 0x000fe200000006ff */
[----:B------:R-:W-:-:S04]  /*1770*/  IMAD R4, R4, 0x8, R25 ;  /* 0x0000000804047824 */ /* 0x000fc800078e0219 */
[----:B------:R1:W2:Y:S01]  /*1780*/  SYNCS.PHASECHK.TRANS64.TRYWAIT P1, [R4+URZ+0x13230], R3 ;  /* 0x01323003040075a7 */ /* 0x0002a2000802017f */
[----:B------:R-:W-:Y:S05]  /*1790*/  @!P0 BRA `(.L_x_13269) ;  /* 0x0000000000048947 */ /* 0x000fea0003800000 */
[----:B------:R-:W-:Y:S01]  /*17a0*/  BPT.TRAP 0x1 ;  /* 0x000000040000795c */ /* 0x000fe20000300000 */
.L_x_13269:
[----:B0-----:R-:W-:Y:S01]  /*17b0*/  IADD3 R0, R25, 0xe000, RZ ;  /* 0x0000e00019007810 */ /* 0x001fe20007ffe0ff */
[----:B------:R-:W-:-:S03]  /*17c0*/  IMAD.MOV.U32 R55, RZ, RZ, RZ ;  /* 0x000000ffff377224 */ /* 0x000fc600078e00ff */
[----:B------:R-:W-:-:S04]  /*17d0*/  SHF.R.U32.HI R0, RZ, 0x4, R0 ;  /* 0x00000004ff007819 */ /* 0x000fc80000011600 */
[----:B------:R-:W-:Y:S01]  /*17e0*/  LOP3.LUT R0, R0, 0x3fff, RZ, 0xc0, !PT ;  /* 0x00003fff00007812 */ /* 0x000fe200078ec0ff */
[----:B--2---:R-:W-:Y:S06]  /*17f0*/  @P1 BRA `(.L_x_13270) ;  /* 0x0000000000081947 */ /* 0x004fec0003800000 */
[----:B------:R-:W0:Y:S02]  /*1800*/  SYNCS.PHASECHK.TRANS64.TRYWAIT P1, [R4+URZ+0x13230], R3 ;  /* 0x01323003040075a7 */ /* 0x000e24000802017f */
[----:B0-----:R-:W-:Y:S05]  /*1810*/  @!P1 BRA `(.L_x_13271) ;  /* 0x000000d400649947 */ /* 0x001fea0003800000 */
.L_x_13270:
        /* <DEDUP_REMOVED lines=8> */
[----:B01----:R-:W-:-:S07]  /*18a0*/  VIADD R3, R42, 0x2 ;  /* 0x000000022a037836 */ /* 0x003fce0000000000 */
        /* <DEDUP_REMOVED lines=60> */
.L_x_13272:
[----:B------:R-:W-:Y:S01]  /*1c70*/  IMAD.IADD R5, R156, 0x1, R41 ;  /* 0x000000019c057824 */ /* 0x000fe200078e0229 */
[----:B------:R-:W-:Y:S01]  /*1c80*/  P2R R6, PR, RZ, 0x1 ;  /* 0x00000001ff067803 */ /* 0x000fe20000000000 */
[----:B------:R-:W-:Y:S02]  /*1c90*/  IMAD.U32 R50, RZ, RZ, UR48 ;  /* 0x00000030ff327e24 */ /* 0x000fe4000f8e00ff */
        /* <DEDUP_REMOVED lines=103> */
[C---:B------:R-:W-:Y:S02]  /*2310*/  ISETP.GT.AND P0, PT, R5.reuse, 0x79, PT ;  /* 0x000000790500780c */ /* 0x040fe40003f04270 */
[----:B------:R-:W-:Y:S02]  /*2320*/  FSEL R86, R86, -INF , P1 ;  /* 0xff80000056567808 */ /* 0x000fe40000800000 */
[----:B------:R-:W-:Y:S02]  /*2330*/  ISETP.GT.AND P1, PT, R5, 0x70, PT ;  /* 0x000000700500780c */ /* 0x000fe40003f24270 */
[----:B------:R-:W-:Y:S02]  /*2340*/  FSEL R61, R61, -INF , P3 ;  /* 0xff8000003d3d7808 */ /* 0x000fe40001800000 */
[----:B------:R-:W-:Y:S02]  /*2350*/  FMNMX.FTZ R8, R60, R3, !PT ;  /* 0x000000033c087209 */ /* 0x000fe40007810000 */
[----:B------:R-:W-:-:S02]  /*2360*/  FSEL R69, R69, -INF , P0 ;  /* 0xff80000045457808 */ /* 0x000fc40000000000 */
[----:B------:R-:W-:Y:S02]  /*2370*/  ISETP.GT.AND P0, PT, R5, 0x81, PT ;  /* 0x000000810500780c */ /* 0x000fe40003f04270 */
[----:B------:R-:W-:Y:S02]  /*2380*/  FSEL R87, R87, -INF , P2 ;  /* 0xff80000057577808 */ /* 0x000fe40001000000 */
[----:B------:R-:W-:Y:S02]  /*2390*/  ISETP.GT.AND P2, PT, R5, 0x71, PT ;  /* 0x000000710500780c */ /* 0x000fe40003f44270 */
[----:B------:R-:W-:Y:S02]  /*23a0*/  FSEL R64, R64, -INF , P1 ;  /* 0xff80000040407808 */ /* 0x000fe40000800000 */
[----:B------:R-:W-:Y:S02]  /*23b0*/  FMNMX.FTZ R3, R61, R8, !PT ;  /* 0x000000083d037209 */ /* 0x000fe40007810000 */
[----:B------:R-:W-:-:S02]  /*23c0*/  FSEL R48, R25, -INF , P0 ;  /* 0xff80000019307808 */ /* 0x000fc40000000000 */
[----:B------:R-:W-:Y:S02]  /*23d0*/  P2R R13, PR, RZ, 0x1 ;  /* 0x00000001ff0d7803 */ /* 0x000fe40000000000 */
[----:B------:R-:W-:Y:S02]  /*23e0*/  FSEL R58, R58, -INF , P6 ;  /* 0xff8000003a3a7808 */ /* 0x000fe40003000000 */
[C---:B------:R-:W-:Y:S02]  /*23f0*/  ISETP.GT.AND P0, PT, R5.reuse, 0x80, PT ;  /* 0x000000800500780c */ /* 0x040fe40003f04270 */
[----:B------:R-:W-:Y:S02]  /*2400*/  ISETP.GT.AND P6, PT, R5, 0x78, PT ;  /* 0x000000780500780c */ /* 0x000fe40003fc4270 */
[----:B------:R-:W-:Y:S02]  /*2410*/  FSEL R65, R65, -INF , P2 ;  /* 0xff80000041417808 */ /* 0x000fe40001000000 */
[----:B------:R-:W-:-:S02]  /*2420*/  FMNMX.FTZ R8, R64, R3, !PT ;  /* 0x0000000340087209 */ /* 0x000fc40007810000 */
[----:B------:R-:W-:Y:S02]  /*2430*/  FSEL R26, R26, -INF , P0 ;  /* 0xff8000001a1a7808 */ /* 0x000fe40000000000 */
[----:B------:R-:W-:Y:S02]  /*2440*/  FSEL R68, R68, -INF , P6 ;  /* 0xff80000044447808 */ /* 0x000fe40003000000 */
[----:B------:R-:W-:Y:S02]  /*2450*/  FMNMX.FTZ R3, R65, R8, !PT ;  /* 0x0000000841037209 */ /* 0x000fe40007810000 */
[----:B------:R-:W-:Y:S02]  /*2460*/  ISETP.NE.AND P0, PT, R13, RZ, PT ;  /* 0x000000ff0d00720c */ /* 0x000fe40003f05270 */
[----:B------:R-:W-:Y:S02]  /*2470*/  FMNMX.FTZ R13, R106, R107, !PT ;  /* 0x0000006b6a0d7209 */ /* 0x000fe40007810000 */
[----:B------:R-:W-:-:S02]  /*2480*/  FSEL R59, R59, -INF , P5 ;  /* 0xff8000003b3b7808 */ /* 0x000fc40002800000 */
[----:B------:R-:W-:Y:S02]  /*2490*/  ISETP.GT.AND P5, PT, R5, 0x80, PT ;  /* 0x000000800500780c */ /* 0x000fe40003fa4270 */
[----:B------:R-:W-:Y:S02]  /*24a0*/  FMNMX.FTZ R8, R68, R3, !PT ;  /* 0x0000000344087209 */ /* 0x000fe40007810000 */
[----:B------:R-:W-:Y:S02]  /*24b0*/  FSEL R27, R27, -INF , P0 ;  /* 0xff8000001b1b7808 */ /* 0x000fe40000000000 */
[----:B------:R-:W-:Y:S02]  /*24c0*/  ISETP.NE.AND P0, PT, R6, RZ, PT ;  /* 0x000000ff0600720c */ /* 0x000fe40003f05270 */
[----:B------:R-:W-:Y:S02]  /*24d0*/  FMNMX.FTZ R6, R110, R13, !PT ;  /* 0x0000000d6e067209 */ /* 0x000fe40007810000 */
[----:B------:R-:W-:-:S02]  /*24e0*/  FSEL R43, R24, -INF , P5 ;  /* 0xff800000182b7808 */ /* 0x000fc40002800000 */
[----:B------:R-:W-:Y:S02]  /*24f0*/  FMNMX.FTZ R8, R69, R8, !PT ;  /* 0x0000000845087209 */ /* 0x000fe40007810000 */
[----:B------:R-:W-:Y:S02]  /*2500*/  FMNMX.FTZ R13, R111, R6, !PT ;  /* 0x000000066f0d7209 */ /* 0x000fe40007810000 */
[----:B------:R-:W-:Y:S02]  /*2510*/  FSEL R66, R66, -INF , P1 ;  /* 0xff80000042427808 */ /* 0x000fe40000800000 */
[----:B------:R-:W-:Y:S02]  /*2520*/  ISETP.GT.AND P1, PT, R5, 0x88, PT ;  /* 0x000000880500780c */ /* 0x000fe40003f24270 */
[----:B------:R-:W-:Y:S02]  /*2530*/  FMNMX.FTZ R3, R43, R8, !PT ;  /* 0x000000082b037209 */ /* 0x000fe40007810000 */
[----:B------:R-:W-:-:S02]  /*2540*/  FMNMX.FTZ R6, R114, R13, !PT ;  /* 0x0000000d72067209 */ /* 0x000fc40007810000 */
[----:B------:R-:W-:Y:S02]  /*2550*/  FSEL R67, R67, -INF , P2 ;  /* 0xff80000043437808 */ /* 0x000fe40001000000 */
[----:B------:R-:W-:Y:S02]  /*2560*/  ISETP.GT.AND P2, PT, R5, 0x89, PT ;  /* 0x000000890500780c */ /* 0x000fe40003f44270 */
[----:B------:R-:W-:Y:S02]  /*2570*/  FSEL R51, R28, -INF , P1 ;  /* 0xff8000001c337808 */ /* 0x000fe40000800000 */
[----:B------:R-:W-:Y:S02]  /*2580*/  FMNMX.FTZ R8, R48, R3, !PT ;  /* 0x0000000330087209 */ /* 0x000fe40007810000 */
[----:B------:R-:W-:Y:S02]  /*2590*/  FMNMX.FTZ R15, R115, R6, !PT ;  /* 0x00000006730f7209 */ /* 0x000fe40007810000 */
[----:B------:R-:W-:-:S02]  /*25a0*/  FSEL R63, R63, -INF , P3 ;  /* 0xff8000003f3f7808 */ /* 0x000fc40001800000 */
[----:B------:R-:W-:Y:S02]  /*25b0*/  FSEL R49, R29, -INF , P2 ;  /* 0xff8000001d317808 */ /* 0x000fe40001000000 */
[----:B------:R-:W-:Y:S02]  /*25c0*/  FMNMX.FTZ R8, R51, R8, !PT ;  /* 0x0000000833087209 */ /* 0x000fe40007810000 */
[----:B------:R-:W-:Y:S02]  /*25d0*/  ISETP.GT.AND P3, PT, R5, 0x90, PT ;  /* 0x000000900500780c */ /* 0x000fe40003f64270 */
[----:B------:R-:W-:Y:S02]  /*25e0*/  FMNMX.FTZ R6, R118, R15, !PT ;  /* 0x0000000f76067209 */ /* 0x000fe40007810000 */
[----:B------:R-:W-:Y:S02]  /*25f0*/  FSEL R62, R62, -INF , P4 ;  /* 0xff8000003e3e7808 */ /* 0x000fe40002000000 */
        /* <DEDUP_REMOVED lines=14> */
[----:B------:R-:W-:Y:S02]  /*26e0*/  FMNMX.FTZ R6, R94, R21, !PT ;  /* 0x000000155e067209 */ /* 0x000fe40007810000 */
[----:B------:R-:W-:Y:S02]  /*26f0*/  FMNMX.FTZ R8, R47, R8, !PT ;  /* 0x000000082f087209 */ /* 0x000fe40007810000 */
[----:B------:R-:W-:Y:S02]  /*2700*/  FMNMX.FTZ R21, R95, R6, !PT ;  /* 0x000000065f157209 */ /* 0x000fe40007810000 */
[----:B------:R-:W-:Y:S01]  /*2710*/  P2R R9, PR, RZ, 0x8 ;  /* 0x00000008ff097803 */ /* 0x000fe20000000000 */
[----:B------:R-:W0:Y:S01]  /*2720*/  SHFL.BFLY PT, R3, R8, 0x2, 0x1f ;  /* 0x0c401f0008037f89 */ /* 0x000e2200000e0000 */
[----:B------:R-:W-:-:S02]  /*2730*/  FMNMX.FTZ R6, R98, R21, !PT ;  /* 0x0000001562067209 */ /* 0x000fc40007810000 */
[----:B------:R-:W-:Y:S02]  /*2740*/  P2R R11, PR, RZ, 0x4 ;  /* 0x00000004ff0b7803 */ /* 0x000fe40000000000 */
[----:B------:R-:W-:Y:S02]  /*2750*/  FMNMX.FTZ R25, R99, R6, !PT ;  /* 0x0000000663197209 */ /* 0x000fe40007810000 */
[----:B------:R-:W-:Y:S02]  /*2760*/  ISETP.GT.AND P2, PT, R5, 0x78, PT ;  /* 0x000000780500780c */ /* 0x000fe40003f44270 */
[----:B------:R-:W-:Y:S02]  /*2770*/  FMNMX.FTZ R6, R102, R25, !PT ;  /* 0x0000001966067209 */ /* 0x000fe40007810000 */
[----:B------:R-:W-:Y:S02]  /*2780*/  P2R R12, PR, RZ, 0x2 ;  /* 0x00000002ff0c7803 */ /* 0x000fe40000000000 */
[----:B------:R-:W-:-:S02]  /*2790*/  FMNMX.FTZ R25, R103, R6, !PT ;  /* 0x0000000667197209 */ /* 0x000fc40007810000 */
[----:B------:R-:W-:Y:S02]  /*27a0*/  ISETP.GT.AND P1, PT, R5, 0x79, PT ;  /* 0x000000790500780c */ /* 0x000fe40003f24270 */
[----:B------:R-:W-:Y:S02]  /*27b0*/  FMNMX.FTZ R6, R74, R25, !PT ;  /* 0x000000194a067209 */ /* 0x000fe40007810000 */
[----:B------:R-:W-:Y:S02]  /*27c0*/  FSEL R70, R70, -INF , P2 ;  /* 0xff80000046467808 */ /* 0x000fe40001000000 */
[----:B------:R-:W-:Y:S02]  /*27d0*/  FMNMX.FTZ R29, R75, R6, !PT ;  /* 0x000000064b1d7209 */ /* 0x000fe40007810000 */
[----:B------:R-:W-:Y:S02]  /*27e0*/  FSEL R71, R71, -INF , P1 ;  /* 0xff80000047477808 */ /* 0x000fe40000800000 */
[----:B0-----:R-:W-:-:S02]  /*27f0*/  FMNMX.FTZ R7, R8, R3, !PT ;  /* 0x0000000308077209 */ /* 0x001fc40007810000 */
[----:B------:R-:W-:Y:S02]  /*2800*/  FMNMX.FTZ R6, R78, R29, !PT ;  /* 0x0000001d4e067209 */ /* 0x000fe40007810000 */
[----:B------:R-:W-:Y:S01]  /*2810*/  ISETP.NE.AND P1, PT, R12, RZ, PT ;  /* 0x000000ff0c00720c */ /* 0x000fe20003f25270 */
[----:B------:R-:W0:Y:S01]  /*2820*/  SHFL.BFLY PT, R10, R7, 0x1, 0x1f ;  /* 0x0c201f00070a7f89 */ /* 0x000e2200000e0000 */
[----:B------:R-:W-:Y:S02]  /*2830*/  FMNMX.FTZ R29, R79, R6, !PT ;  /* 0x000000064f1d7209 */ /* 0x000fe40007810000 */
[----:B------:R-:W-:Y:S02]  /*2840*/  ISETP.NE.AND P2, PT, R11, RZ, PT ;  /* 0x000000ff0b00720c */ /* 0x000fe40003f45270 */
[----:B------:R-:W-:Y:S02]  /*2850*/  FMNMX.FTZ R6, R82, R29, !PT ;  /* 0x0000001d52067209 */ /* 0x000fe40007810000 */
[----:B------:R-:W-:-:S02]  /*2860*/  FSEL R52, R30, -INF , P1 ;  /* 0xff8000001e347808 */ /* 0x000fc40000800000 */
[----:B------:R-:W-:Y:S02]  /*2870*/  FMNMX.FTZ R33, R83, R6, !PT ;  /* 0x0000000653217209 */ /* 0x000fe40007810000 */
[----:B------:R-:W-:Y:S02]  /*2880*/  FSEL R54, R31, -INF , P2 ;  /* 0xff8000001f367808 */ /* 0x000fe40001000000 */
[----:B------:R-:W-:-:S04]  /*2890*/  FMNMX.FTZ R6, R86, R33, !PT ;  /* 0x0000002156067209 */ /* 0x000fc80007810000 */
[----:B------:R-:W-:-:S04]  /*28a0*/  FMNMX.FTZ R33, R87, R6, !PT ;  /* 0x0000000657217209 */ /* 0x000fc80007810000 */
[----:B------:R-:W-:Y:S02]  /*28b0*/  FMNMX.FTZ R6, R58, R33, !PT ;  /* 0x000000213a067209 */ /* 0x000fe40007810000 */
[----:B0-----:R-:W-:Y:S02]  /*28c0*/  FMNMX.FTZ R3, R7, R10, !PT ;  /* 0x0000000a07037209 */ /* 0x001fe40007810000 */
        /* <DEDUP_REMOVED lines=23> */
[----:B0-----:R-:W-:Y:S01]  /*2a40*/  FSEL R72, R34, -INF , P3 ;  /* 0xff80000022487808 */ /* 0x001fe20001800000 */
[--C-:B------:R-:W-:Y:S01]  /*2a50*/  FFMA.FTZ R34, R56, UR48, -R50.reuse ;  /* 0x0000003038227c23 */ /* 0x100fe20008010832 */
[----:B------:R-:W-:Y:S01]  /*2a60*/  FMNMX.FTZ R73, R27, R6, !PT ;  /* 0x000000061b497209 */ /* 0x000fe20007810000 */
[--C-:B------:R-:W-:Y:S01]  /*2a70*/  FFMA.FTZ R56, R64, UR48, -R50.reuse ;  /* 0x0000003040387c23 */ /* 0x100fe20008010832 */
[----:B------:R-:W-:-:S01]  /*2a80*/  FFMA.FTZ R64, R49, UR48, -R50 ;  /* 0x0000003031407c23 */ /* 0x000fc20008010832 */
[--C-:B------:R-:W-:Y:S01]  /*2a90*/  FFMA.FTZ R49, R53, UR48, -R50.reuse ;  /* 0x0000003035317c23 */ /* 0x100fe20008010832 */
[----:B------:R-:W-:Y:S01]  /*2aa0*/  FMNMX.FTZ R73, R52, R73, !PT ;  /* 0x0000004934497209 */ /* 0x000fe20007810000 */
[----:B------:R-:W-:Y:S01]  /*2ab0*/  IMAD.U32 R53, RZ, RZ, UR48 ;  /* 0x00000030ff357e24 */ /* 0x000fe2000f8e00ff */
[----:B-1----:R-:W-:Y:S01]  /*2ac0*/  FSEL R76, R38, -INF , P5 ;  /* 0xff800000264c7808 */ /* 0x002fe20002800000 */
[--C-:B------:R-:W-:Y:S01]  /*2ad0*/  FFMA.FTZ R38, R60, UR48, -R50.reuse ;  /* 0x000000303c267c23 */ /* 0x100fe20008010832 */
[----:B------:R-:W-:Y:S01]  /*2ae0*/  FMNMX.FTZ R77, R54, R73, !PT ;  /* 0x00000049364d7209 */ /* 0x000fe20007810000 */
[--C-:B------:R-:W-:Y:S01]  /*2af0*/  FFMA.FTZ R60, R68, UR48, -R50.reuse ;  /* 0x00000030443c7c23 */ /* 0x100fe20008010832 */
[----:B------:R-:W-:Y:S01]  /*2b00*/  FSEL R73, R35, -INF , P4 ;  /* 0xff80000023497808 */ /* 0x000fe20002000000 */
        /* <DEDUP_REMOVED lines=17> */
[----:B------:R-:W-:-:S01]  /*2c20*/  FFMA.FTZ R92, R92, UR48, -R50 ;  /* 0x000000305c5c7c23 */ /* 0x000fc20008010832 */
[----:B------:R-:W0:Y:S01]  /*2c30*/  SHFL.BFLY PT, R81, R6, 0x2, 0x1f ;  /* 0x0c401f0006517f89 */ /* 0x000e2200000e0000 */
        /* <DEDUP_REMOVED lines=13> */
[----:B------:R-:W-:Y:S08]  /*2d10*/  MUFU.EX2 R5, R5 ;  /* 0x0000000500057308 */ /* 0x000ff00000000800 */
[----:B------:R-:W-:Y:S01]  /*2d20*/  MUFU.EX2 R8, R8 ;  /* 0x0000000800087308 */ /* 0x000fe20000000800 */
[----:B0-----:R-:W-:-:S05]  /*2d30*/  FMNMX.FTZ R81, R6, R81, !PT ;  /* 0x0000005106517209 */ /* 0x001fca0007810000 */
[----:B------:R-:W0:Y:S02]  /*2d40*/  SHFL.BFLY PT, R6, R81, 0x1, 0x1f ;  /* 0x0c201f0051067f89 */ /* 0x000e2400000e0000 */
[----:B------:R-:W-:Y:S08]  /*2d50*/  MUFU.EX2 R30, R84 ;  /* 0x00000054001e7308 */ /* 0x000ff00000000800 */
[----:B------:R-:W-:Y:S08]  /*2d60*/  MUFU.EX2 R7, R7 ;  /* 0x0000000700077308 */ /* 0x000ff00000000800 */
[----:B------:R-:W1:Y:S01]  /*2d70*/  MUFU.EX2 R10, R10 ;  /* 0x0000000a000a7308 */ /* 0x000e620000000800 */
[----:B0-----:R-:W-:-:S07]  /*2d80*/  FMNMX.FTZ R6, R81, R6, !PT ;  /* 0x0000000651067209 */ /* 0x001fce0007810000 */
[----:B------:R0:W-:Y:S01]  /*2d90*/  MUFU.EX2 R13, R88 ;  /* 0x00000058000d7308 */ /* 0x0001e20000000800 */
[C---:B------:R-:W-:Y:S01]  /*2da0*/  FSETP.NEU.FTZ.AND P1, PT, R6.reuse, -INF , PT ;  /* 0xff8000000600780b */ /* 0x040fe20003f3d000 */
[----:B------:R-:W-:-:S06]  /*2db0*/  FFMA.FTZ R53, R6, R53, -8 ;  /* 0xc100000006357423 */ /* 0x000fcc0000010035 */
[----:B------:R2:W-:Y:S01]  /*2dc0*/  MUFU.EX2 R35, R80 ;  /* 0x0000005000237308 */ /* 0x0005e20000000800 */
[----:B------:R-:W-:Y:S02]  /*2dd0*/  FSEL R53, R53, RZ, P1 ;  /* 0x000000ff35357208 */ /* 0x000fe40000800000 */
[----:B------:R-:W-:Y:S02]  /*2de0*/  ISETP.GE.AND P1, PT, R41, 0xa1, PT ;  /* 0x000000a12900780c */ /* 0x000fe40003f26270 */
[----:B-1----:R-:W-:Y:S01]  /*2df0*/  F2FP.SATFINITE.E4M3.F32.PACK_AB_MERGE_C R152, R10, R7, RZ ;  /* 0x000000070a98723e */ /* 0x002fe200048070ff */
[--C-:B------:R-:W-:Y:S01]  /*2e00*/  FFMA.FTZ R47, R106, UR48, -R53.reuse ;  /* 0x000000306a2f7c23 */ /* 0x100fe20008010835 */
[----:B------:R-:W-:-:S01]  /*2e10*/  FFMA.FTZ R50, R107, UR48, -R53 ;  /* 0x000000306b327c23 */ /* 0x000fc20008010835 */
[--C-:B------:R-:W-:Y:S01]  /*2e20*/  FFMA.FTZ R69, R110, UR48, -R53.reuse ;  /* 0x000000306e457c23 */ /* 0x100fe20008010835 */
[----:B------:R-:W-:-:S01]  /*2e30*/  FFMA.FTZ R84, R111, UR48, -R53 ;  /* 0x000000306f547c23 */ /* 0x000fc20008010835 */
[--C-:B------:R-:W-:Y:S01]  /*2e40*/  FFMA.FTZ R65, R114, UR48, -R53.reuse ;  /* 0x0000003072417c23 */ /* 0x100fe20008010835 */
[----:B0-----:R-:W-:-:S01]  /*2e50*/  FFMA.FTZ R88, R91, UR48, -R53 ;  /* 0x000000305b587c23 */ /* 0x001fc20008010835 */
[----:B------:R-:W-:Y:S01]  /*2e60*/  MUFU.EX2 R47, R47 ;  /* 0x0000002f002f7308 */ /* 0x000fe20000000800 */
[----:B--2---:R-:W-:-:S01]  /*2e70*/  FFMA.FTZ R80, R115, UR48, -R53 ;  /* 0x0000003073507c23 */ /* 0x004fc20008010835 */
[--C-:B------:R-:W-:Y:S01]  /*2e80*/  FFMA.FTZ R91, R94, UR48, -R53.reuse ;  /* 0x000000305e5b7c23 */ /* 0x100fe20008010835 */
[----:B------:R-:W-:-:S01]  /*2e90*/  FFMA.FTZ R94, R95, UR48, -R53 ;  /* 0x000000305f5e7c23 */ /* 0x000fc20008010835 */
[--C-:B------:R-:W-:Y:S01]  /*2ea0*/  FFMA.FTZ R95, R78, UR48, -R53.reuse ;  /* 0x000000304e5f7c23 */ /* 0x100fe20008010835 */
[----:B------:R-:W-:-:S01]  /*2eb0*/  FFMA.FTZ R78, R82, UR48, -R53 ;  /* 0x00000030524e7c23 */ /* 0x000fc20008010835 */
[--C-:B------:R-:W-:Y:S01]  /*2ec0*/  FFMA.FTZ R85, R118, UR48, -R53.reuse ;  /* 0x0000003076557c23 */ /* 0x100fe20008010835 */
[----:B------:R-:W-:-:S01]  /*2ed0*/  FFMA.FTZ R82, R86, UR48, -R53 ;  /* 0x0000003056527c23 */ /* 0x000fc20008010835 */
[----:B------:R-:W-:Y:S01]  /*2ee0*/  MUFU.EX2 R50, R50 ;  /* 0x0000003200327308 */ /* 0x000fe20000000800 */
[----:B------:R-:W-:-:S01]  /*2ef0*/  FADD.FTZ R86, R5, R8 ;  /* 0x0000000805567221 */ /* 0x000fc20000010000 */
[--C-:B------:R-:W-:Y:S01]  /*2f00*/  FFMA.FTZ R89, R98, UR48, -R53.reuse ;  /* 0x0000003062597c23 */ /* 0x100fe20008010835 */
[----:B------:R-:W-:-:S01]  /*2f10*/  FFMA.FTZ R98, R79, UR48, -R53 ;  /* 0x000000304f627c23 */ /* 0x000fc20008010835 */
[--C-:B------:R-:W-:Y:S01]  /*2f20*/  FFMA.FTZ R79, R83, UR48, -R53.reuse ;  /* 0x00000030534f7c23 */ /* 0x100fe20008010835 */
[----:B------:R-:W-:-:S01]  /*2f30*/  FFMA.FTZ R81, R90, UR48, -R53 ;  /* 0x000000305a517c23 */ /* 0x000fc20008010835 */
[----:B------:R-:W-:Y:S01]  /*2f40*/  FADD.FTZ R97, R7, R86 ;  /* 0x0000005607617221 */ /* 0x000fe20000010000 */
[----:B------:R-:W-:Y:S01]  /*2f50*/  VIADD R83, R4, 0x13240 ;  /* 0x0001324004537836 */ /* 0x000fe20000000000 */
[----:B------:R-:W-:Y:S01]  /*2f60*/  MUFU.EX2 R69, R69 ;  /* 0x0000004500457308 */ /* 0x000fe20000000800 */
[----:B------:R-:W-:-:S01]  /*2f70*/  FFMA.FTZ R90, R99, UR48, -R53 ;  /* 0x00000030635a7c23 */ /* 0x000fc20008010835 */
[----:B------:R-:W-:Y:S01]  /*2f80*/  FFMA.FTZ R4, R58, UR48, -R53 ;  /* 0x000000303a047c23 */ /* 0x000fe20008010835 */
[----:B------:R-:W-:-:S01]  /*2f90*/  FADD.FTZ R58, R10, R97 ;  /* 0x000000610a3a7221 */ /* 0x000fc20000010000 */
[----:B------:R-:W-:Y:S01]  /*2fa0*/  PRMT R83, R40, 0x654, R83 ;  /* 0x0000065428537816 */ /* 0x000fe20000000053 */
[----:B------:R-:W-:-:S01]  /*2fb0*/  FFMA.FTZ R87, R87, UR48, -R53 ;  /* 0x0000003057577c23 */ /* 0x000fc20008010835 */
[--C-:B------:R-:W-:Y:S01]  /*2fc0*/  FFMA.FTZ R93, R102, UR48, -R53.reuse ;  /* 0x00000030665d7c23 */ /* 0x100fe20008010835 */
[----:B------:R-:W-:-:S01]  /*2fd0*/  FFMA.FTZ R74, R74, UR48, -R53 ;  /* 0x000000304a4a7c23 */ /* 0x000fc20008010835 */
[----:B------:R-:W0:Y:S01]  /*2fe0*/  MUFU.EX2 R84, R84 ;  /* 0x0000005400547308 */ /* 0x000e220000000800 */
[----:B------:R1:W-:Y:S01]  /*2ff0*/  SYNCS.ARRIVE.TRANS64.RED.A1T0 RZ, [R83+URZ], RZ ;  /* 0x000000ff53ff79a7 */ /* 0x0003e2000810043f */
[----:B------:R-:W-:-:S01]  /*3000*/  FFMA.FTZ R75, R75, UR48, -R53 ;  /* 0x000000304b4b7c23 */ /* 0x000fc20008010835 */
[--C-:B------:R-:W-:Y:S01]  /*3010*/  FFMA.FTZ R59, R59, UR48, -R53.reuse ;  /* 0x000000303b3b7c23 */ /* 0x100fe20008010835 */
[----:B------:R-:W-:-:S01]  /*3020*/  FFMA.FTZ R63, R63, UR48, -R53 ;  /* 0x000000303f3f7c23 */ /* 0x000fc20008010835 */
[--C-:B------:R-:W-:Y:S01]  /*3030*/  FFMA.FTZ R66, R66, UR48, -R53.reuse ;  /* 0x0000003042427c23 */ /* 0x100fe20008010835 */
[----:B------:R-:W-:-:S01]  /*3040*/  FFMA.FTZ R67, R67, UR48, -R53 ;  /* 0x0000003043437c23 */ /* 0x000fc20008010835 */
[--C-:B------:R-:W-:Y:S01]  /*3050*/  FFMA.FTZ R70, R70, UR48, -R53.reuse ;  /* 0x0000003046467c23 */ /* 0x100fe20008010835 */
[----:B------:R-:W2:Y:S01]  /*3060*/  MUFU.EX2 R9, R9 ;  /* 0x0000000900097308 */ /* 0x000ea20000000800 */
[----:B------:R-:W-:-:S01]  /*3070*/  FFMA.FTZ R71, R71, UR48, -R53 ;  /* 0x0000003047477c23 */ /* 0x000fc20008010835 */
[--C-:B------:R-:W-:Y:S01]  /*3080*/  FFMA.FTZ R52, R52, UR48, -R53.reuse ;  /* 0x0000003034347c23 */ /* 0x100fe20008010835 */
[----:B------:R-:W-:-:S01]  /*3090*/  FFMA.FTZ R54, R54, UR48, -R53 ;  /* 0x0000003036367c23 */ /* 0x000fc20008010835 */
[--C-:B------:R-:W-:Y:S01]  /*30a0*/  FFMA.FTZ R72, R72, UR48, -R53.reuse ;  /* 0x0000003048487c23 */ /* 0x100fe20008010835 */
[----:B------:R-:W-:-:S01]  /*30b0*/  FFMA.FTZ R73, R73, UR48, -R53 ;  /* 0x0000003049497c23 */ /* 0x000fc20008010835 */
[----:B------:R-:W-:Y:S01]  /*30c0*/  FFMA.FTZ R76, R76, UR48, -R53 ;  /* 0x000000304c4c7c23 */ /* 0x000fe20008010835 */
[----:B------:R-:W-:Y:S01]  /*30d0*/  F2FP.SATFINITE.E4M3.F32.PACK_AB_MERGE_C R152, R8, R5, R152 ;  /* 0x000000050898723e */ /* 0x000fe20004807098 */
[----:B------:R-:W-:Y:S01]  /*30e0*/  MUFU.EX2 R65, R65 ;  /* 0x0000004100417308 */ /* 0x000fe20000000800 */
[----:B0-----:R-:W-:-:S04]  /*30f0*/  F2FP.SATFINITE.E4M3.F32.PACK_AB_MERGE_C R153, R84, R69, RZ ;  /* 0x000000455499723e */ /* 0x001fc800048070ff */
[----:B------:R-:W-:-:S03]  /*3100*/  F2FP.SATFINITE.E4M3.F32.PACK_AB_MERGE_C R153, R50, R47, R153 ;  /* 0x0000002f3299723e */ /* 0x000fc60004807099 */
[----:B------:R-:W0:Y:S01]  /*3110*/  MUFU.EX2 R12, R12 ;  /* 0x0000000c000c7308 */ /* 0x000e220000000800 */
[----:B--2---:R-:W-:-:S07]  /*3120*/  FADD.FTZ R97, R9, R58 ;  /* 0x0000003a09617221 */ /* 0x004fce0000010000 */
[----:B------:R2:W-:Y:S08]  /*3130*/  MUFU.EX2 R25, R100 ;  /* 0x0000006400197308 */ /* 0x0005f00000000800 */
[----:B------:R-:W3:Y:S01]  /*3140*/  MUFU.EX2 R80, R80 ;  /* 0x0000005000507308 */ /* 0x000ee20000000800 */
[----:B--2---:R-:W-:-:S01]  /*3150*/  FADD.FTZ R100, R47, R50 ;  /* 0x000000322f647221 */ /* 0x004fc20000010000 */
[----:B0-----:R-:W-:Y:S01]  /*3160*/  FADD.FTZ R58, R12, R97 ;  /* 0x000000610c3a7221 */ /* 0x001fe20000010000 */
[----:B------:R-:W-:Y:S01]  /*3170*/  IMAD.MOV.U32 R50, RZ, RZ, R55 ;  /* 0x000000ffff327224 */ /* 0x000fe200078e0037 */
[----:B------:R-:W-:Y:S01]  /*3180*/  MOV R47, R55 ;  /* 0x00000037002f7202 */ /* 0x000fe20000000f00 */
[----:B------:R-:W-:-:S03]  /*3190*/  FADD.FTZ R99, R69, R100 ;  /* 0x0000006445637221 */ /* 0x000fc60000010000 */
[----:B------:R0:W-:Y:S01]  /*31a0*/  MUFU.EX2 R15, R92 ;  /* 0x0000005c000f7308 */ /* 0x0001e20000000800 */
[----:B------:R-:W-:-:S04]  /*31b0*/  FADD.FTZ R40, R84, R99 ;  /* 0x0000006354287221 */ /* 0x000fc80000010000 */
[----:B-1----:R-:W-:Y:S01]  /*31c0*/  FADD.FTZ R83, R65, R40 ;  /* 0x0000002841537221 */ /* 0x002fe20000010000 */
[----:B------:R-:W-:-:S02]  /*31d0*/  FFMA.FTZ R40, R62, UR48, -R53 ;  /* 0x000000303e287c23 */ /* 0x000fc40008010835 */
[----:B------:R-:W1:Y:S01]  /*31e0*/  MUFU.EX2 R11, R11 ;  /* 0x0000000b000b7308 */ /* 0x000e620000000800 */
[----:B0-----:R-:W-:-:S01]  /*31f0*/  FFMA.FTZ R92, R119, UR48, -R53 ;  /* 0x00000030775c7c23 */ /* 0x001fc20008010835 */
[----:B---3--:R-:W-:-:S06]  /*3200*/  FADD.FTZ R62, R80, R83 ;  /* 0x00000053503e7221 */ /* 0x008fcc0000010000 */
[----:B------:R-:W-:Y:S08]  /*3210*/  MUFU.EX2 R85, R85 ;  /* 0x0000005500557308 */ /* 0x000ff00000000800 */
[----:B------:R-:W0:Y:S01]  /*3220*/  MUFU.EX2 R14, R14 ;  /* 0x0000000e000e7308 */ /* 0x000e220000000800 */
[----:B-1----:R-:W-:-:S07]  /*3230*/  FADD.FTZ R83, R11, R58 ;  /* 0x0000003a0b537221 */ /* 0x002fce0000010000 */
[----:B------:R-:W1:Y:S08]  /*3240*/  MUFU.EX2 R92, R92 ;  /* 0x0000005c005c7308 */ /* 0x000e700000000800 */
[----:B------:R-:W2:Y:S01]  /*3250*/  MUFU.EX2 R81, R81 ;  /* 0x0000005100517308 */ /* 0x000ea20000000800 */
[----:B0-----:R-:W-:-:S01]  /*3260*/  FADD.FTZ R58, R14, R83 ;  /* 0x000000530e3a7221 */ /* 0x001fc20000010000 */
[----:B------:R-:W-:-:S03]  /*3270*/  F2FP.SATFINITE.E4M3.F32.PACK_AB_MERGE_C R154, R14, R11, RZ ;  /* 0x0000000b0e9a723e */ /* 0x000fc600048070ff */
[----:B------:R-:W-:Y:S01]  /*3280*/  FADD.FTZ R83, R13, R58 ;  /* 0x0000003a0d537221 */ /* 0x000fe20000010000 */
[----:B------:R-:W-:-:S01]  /*3290*/  FFMA.FTZ R58, R26, UR48, -R53 ;  /* 0x000000301a3a7c23 */ /* 0x000fc20008010835 */
[----:B------:R-:W-:Y:S01]  /*32a0*/  F2FP.SATFINITE.E4M3.F32.PACK_AB_MERGE_C R154, R12, R9, R154 ;  /* 0x000000090c9a723e */ /* 0x000fe2000480709a */
[----:B------:R-:W0:Y:S01]  /*32b0*/  MUFU.EX2 R20, R20 ;  /* 0x0000001400147308 */ /* 0x000e220000000800 */
[----:B-1----:R-:W-:-:S04]  /*32c0*/  F2FP.SATFINITE.E4M3.F32.PACK_AB_MERGE_C R155, R92, R85, RZ ;  /* 0x000000555c9b723e */ /* 0x002fc800048070ff */
[----:B------:R-:W-:-:S03]  /*32d0*/  F2FP.SATFINITE.E4M3.F32.PACK_AB_MERGE_C R155, R80, R65, R155 ;  /* 0x00000041509b723e */ /* 0x000fc6000480709b */
[----:B------:R-:W1:Y:S08]  /*32e0*/  MUFU.EX2 R88, R88 ;  /* 0x0000005800587308 */ /* 0x000e700000000800 */
[----:B------:R-:W3:Y:S08]  /*32f0*/  MUFU.EX2 R91, R91 ;  /* 0x0000005b005b7308 */ /* 0x000ef00000000800 */
[----:B------:R4:W-:Y:S08]  /*3300*/  MUFU.EX2 R41, R87 ;  /* 0x0000005700297308 */ /* 0x0009f00000000800 */
[----:B------:R-:W5:Y:S01]  /*3310*/  MUFU.EX2 R24, R24 ;  /* 0x0000001800187308 */ /* 0x000f620000000800 */
[----:B----4-:R-:W-:-:S04]  /*3320*/  FADD.FTZ R87, R85, R62 ;  /* 0x0000003e55577221 */ /* 0x010fc80000010000 */
[----:B------:R-:W-:-:S03]  /*3330*/  FADD.FTZ R62, R92, R87 ;  /* 0x000000575c3e7221 */ /* 0x000fc60000010000 */
[----:B------:R-:W4:Y:S01]  /*3340*/  MUFU.EX2 R94, R94 ;  /* 0x0000005e005e7308 */ /* 0x000f220000000800 */
[----:B--2---:R-:W-:-:S01]  /*3350*/  FADD.FTZ R87, R81, R62 ;  /* 0x0000003e51577221 */ /* 0x004fc20000010000 */
[----:B0-----:R-:W-:-:S03]  /*3360*/  FADD.FTZ R62, R20, R83 ;  /* 0x00000053143e7221 */ /* 0x001fc60000010000 */
[----:B-1----:R-:W-:Y:S01]  /*3370*/  FADD.FTZ R26, R88, R87 ;  /* 0x00000057581a7221 */ /* 0x002fe20000010000 */
[----:B------:R-:W-:-:S01]  /*3380*/  FADD.FTZ R83, R15, R62 ;  /* 0x0000003e0f537221 */ /* 0x000fc20000010000 */
[----:B------:R-:W-:Y:S01]  /*3390*/  FFMA.FTZ R62, R27, UR48, -R53 ;  /* 0x000000301b3e7c23 */ /* 0x000fe20008010835 */
[----:B------:R0:W1:Y:S01]  /*33a0*/  MUFU.EX2 R21, R96 ;  /* 0x0000006000157308 */ /* 0x0000620000000800 */
[----:B---3--:R-:W-:-:S01]  /*33b0*/  FADD.FTZ R27, R91, R26 ;  /* 0x0000001a5b1b7221 */ /* 0x008fc20000010000 */
[C---:B-----5:R-:W-:Y:S01]  /*33c0*/  FADD.FTZ R86, R24.reuse, R83 ;  /* 0x0000005318567221 */ /* 0x060fe20000010000 */
[----:B------:R-:W-:-:S04]  /*33d0*/  F2FP.SATFINITE.E4M3.F32.PACK_AB_MERGE_C R136, R24, R15, RZ ;  /* 0x0000000f1888723e */ /* 0x000fc800048070ff */
[----:B------:R-:W-:Y:S01]  /*33e0*/  F2FP.SATFINITE.E4M3.F32.PACK_AB_MERGE_C R136, R20, R13, R136 ;  /* 0x0000000d1488723e */ /* 0x000fe20004807088 */
[----:B------:R-:W2:Y:S01]  /*33f0*/  MUFU.EX2 R89, R89 ;  /* 0x0000005900597308 */ /* 0x000ea20000000800 */
[----:B0-----:R-:W-:-:S01]  /*3400*/  FFMA.FTZ R96, R103, UR48, -R53 ;  /* 0x0000003067607c23 */ /* 0x001fc20008010835 */
[----:B----4-:R-:W-:Y:S01]  /*3410*/  FADD.FTZ R100, R94, R27 ;  /* 0x0000001b5e647221 */ /* 0x010fe20000010000 */
[----:B------:R-:W-:-:S01]  /*3420*/  FFMA.FTZ R53, R77, UR48, -R53 ;  /* 0x000000304d357c23 */ /* 0x000fc20008010835 */
[----:B------:R-:W-:-:S04]  /*3430*/  F2FP.SATFINITE.E4M3.F32.PACK_AB_MERGE_C R137, R94, R91, RZ ;  /* 0x0000005b5e89723e */ /* 0x000fc800048070ff */
[----:B------:R-:W0:Y:S01]  /*3440*/  MUFU.EX2 R28, R28 ;  /* 0x0000001c001c7308 */ /* 0x000e220000000800 */
[----:B-1----:R-:W-:-:S01]  /*3450*/  FADD.FTZ R27, R21, R86 ;  /* 0x00000056151b7221 */ /* 0x002fc20000010000 */
[----:B------:R-:W-:-:S06]  /*3460*/  F2FP.SATFINITE.E4M3.F32.PACK_AB_MERGE_C R137, R88, R81, R137 ;  /* 0x000000515889723e */ /* 0x000fcc0004807089 */
        /* <DEDUP_REMOVED lines=12> */
[----:B------:R-:W-:Y:S02]  /*3530*/  IMAD.MOV.U32 R32, RZ, RZ, R55 ;  /* 0x000000ffff207224 */ /* 0x000fe400078e0037 */
[----:B------:R-:W-:Y:S01]  /*3540*/  FADD.FTZ R11, R29, R10 ;  /* 0x0000000a1d0b7221 */ /* 0x000fe20000010000 */
[----:B------:R-:W-:Y:S01]  /*3550*/  F2FP.SATFINITE.E4M3.F32.PACK_AB_MERGE_C R138, R28, R21, R25 ;  /* 0x000000151c8a723e */ /* 0x000fe20004807019 */
[----:B------:R-:W-:Y:S01]  /*3560*/  IMAD.MOV.U32 R28, RZ, RZ, R55 ;  /* 0x000000ffff1c7224 */ /* 0x000fe200078e0037 */
[----:B------:R-:W0:Y:S01]  /*3570*/  MUFU.EX2 R36, R36 ;  /* 0x0000002400247308 */ /* 0x000e220000000800 */
[----:B-1----:R-:W-:-:S01]  /*3580*/  FADD.FTZ R77, R96, R77 ;  /* 0x0000004d604d7221 */ /* 0x002fc20000010000 */
[----:B------:R-:W-:Y:S01]  /*3590*/  F2FP.SATFINITE.E4M3.F32.PACK_AB_MERGE_C R93, R96, R93, RZ ;  /* 0x0000005d605d723e */ /* 0x000fe200048070ff */
[----:B------:R-:W-:-:S03]  /*35a0*/  IMAD.MOV.U32 R25, RZ, RZ, R55 ;  /* 0x000000ffff197224 */ /* 0x000fc600078e0037 */
[----:B------:R-:W-:Y:S02]  /*35b0*/  F2FP.SATFINITE.E4M3.F32.PACK_AB_MERGE_C R139, R90, R89, R93 ;  /* 0x000000595a8b723e */ /* 0x000fe4000480705d */
        /* <DEDUP_REMOVED lines=19> */
[----:B------:R-:W-:Y:S01]  /*36f0*/  IMAD.MOV.U32 R29, RZ, RZ, R55 ;  /* 0x000000ffff1d7224 */ /* 0x000fe200078e0037 */
[----:B------:R-:W-:-:S02]  /*3700*/  MOV R33, R55 ;  /* 0x0000003700217202 */ /* 0x000fc40000000f00 */
[----:B------:R-:W-:Y:S02]  /*3710*/  F2FP.SATFINITE.E4M3.F32.PACK_AB_MERGE_C R141, R75, R74, R95 ;  /* 0x0000004a4b8d723e */ /* 0x000fe4000480705f */
[----:B------:R-:W1:Y:S01]  /*3720*/  MUFU.EX2 R79, R79 ;  /* 0x0000004f004f7308 */ /* 0x000e620000000800 */
[----:B--2---:R-:W-:-:S07]  /*3730*/  FADD.FTZ R24, R78, R15 ;  /* 0x0000000f4e187221 */ /* 0x004fce0000010000 */
[----:B------:R-:W2:Y:S01]  /*3740*/  MUFU.EX2 R82, R82 ;  /* 0x0000005200527308 */ /* 0x000ea20000000800 */
[----:B0-----:R-:W-:-:S04]  /*3750*/  FADD.FTZ R11, R44, R11 ;  /* 0x0000000b2c0b7221 */ /* 0x001fc80000010000 */
[----:B------:R-:W-:-:S03]  /*3760*/  FADD.FTZ R8, R30, R11 ;  /* 0x0000000b1e087221 */ /* 0x000fc60000010000 */
[----:B------:R-:W0:Y:S01]  /*3770*/  MUFU.EX2 R31, R31 ;  /* 0x0000001f001f7308 */ /* 0x000e220000000800 */
[----:B-1----:R-:W-:-:S01]  /*3780*/  FADD.FTZ R15, R79, R24 ;  /* 0x000000184f0f7221 */ /* 0x002fc20000010000 */
[----:B------:R-:W-:-:S06]  /*3790*/  IMAD.MOV.U32 R24, RZ, RZ, R55 ;  /* 0x000000ffff187224 */ /* 0x000fcc00078e0037 */
[----:B------:R-:W1:Y:S01]  /*37a0*/  MUFU.EX2 R34, R34 ;  /* 0x0000002200227308 */ /* 0x000e620000000800 */
[----:B--2---:R-:W-:-:S01]  /*37b0*/  FADD.FTZ R12, R82, R15 ;  /* 0x0000000f520c7221 */ /* 0x004fc20000010000 */
[----:B------:R-:W-:-:S03]  /*37c0*/  F2FP.SATFINITE.E4M3.F32.PACK_AB_MERGE_C R82, R41, R82, RZ ;  /* 0x000000522952723e */ /* 0x000fc600048070ff */
[----:B------:R-:W-:Y:S01]  /*37d0*/  FADD.FTZ R41, R41, R12 ;  /* 0x0000000c29297221 */ /* 0x000fe20000010000 */
[----:B------:R-:W-:Y:S02]  /*37e0*/  F2FP.SATFINITE.E4M3.F32.PACK_AB_MERGE_C R143, R79, R78, R82 ;  /* 0x0000004e4f8f723e */ /* 0x000fe40004807052 */
[----:B------:R-:W2:Y:S01]  /*37f0*/  MUFU.EX2 R4, R4 ;  /* 0x0000000400047308 */ /* 0x000ea20000000800 */
[C---:B0-----:R-:W-:Y:S01]  /*3800*/  F2FP.SATFINITE.E4M3.F32.PACK_AB_MERGE_C R30, R31.reuse, R30, RZ ;  /* 0x0000001e1f1e723e */ /* 0x041fe200048070ff */
[----:B------:R-:W-:-:S03]  /*3810*/  FADD.FTZ R31, R31, R8 ;  /* 0x000000081f1f7221 */ /* 0x000fc60000010000 */
[----:B------:R-:W-:Y:S01]  /*3820*/  F2FP.SATFINITE.E4M3.F32.PACK_AB_MERGE_C R142, R44, R37, R30 ;  /* 0x000000252c8e723e */ /* 0x000fe2000480701e */
[----:B------:R-:W-:Y:S02]  /*3830*/  IMAD.MOV.U32 R44, RZ, RZ, R55 ;  /* 0x000000ffff2c7224 */ /* 0x000fe400078e0037 */
[----:B------:R-:W0:Y:S01]  /*3840*/  MUFU.EX2 R59, R59 ;  /* 0x0000003b003b7308 */ /* 0x000e220000000800 */
[----:B-1----:R-:W-:-:S01]  /*3850*/  FADD.FTZ R8, R34, R31 ;  /* 0x0000001f22087221 */ /* 0x002fc20000010000 */
[--C-:B------:R-:W-:Y:S02]  /*3860*/  IMAD.MOV.U32 R37, RZ, RZ, R55.reuse ;  /* 0x000000ffff257224 */ /* 0x100fe400078e0037 */
[--C-:B------:R-:W-:Y:S02]  /*3870*/  IMAD.MOV.U32 R31, RZ, RZ, R55.reuse ;  /* 0x000000ffff1f7224 */ /* 0x100fe400078e0037 */
        /* <DEDUP_REMOVED lines=15> */
[--C-:B------:R-:W-:Y:S02]  /*3970*/  IMAD.MOV.U32 R38, RZ, RZ, R55.reuse ;  /* 0x000000ffff267224 */ /* 0x100fe400078e0037 */
        /* <DEDUP_REMOVED lines=9> */
[----:B------:R-:W-:-:S04]  /*3a10*/  IMAD.MOV.U32 R34, RZ, RZ, R55 ;  /* 0x000000ffff227224 */ /* 0x000fc800078e0037 */
        /* <DEDUP_REMOVED lines=17> */
[----:B------:R-:W-:Y:S01]  /*3b30*/  F2FP.SATFINITE.E4M3.F32.PACK_AB_MERGE_C R147, R27, R26, R13 ;  /* 0x0000001a1b93723e */ /* 0x000fe2000480700d */
[----:B------:R-:W-:Y:S01]  /*3b40*/  IMAD.MOV.U32 R27, RZ, RZ, R55 ;  /* 0x000000ffff1b7224 */ /* 0x000fe200078e0037 */
        /* <DEDUP_REMOVED lines=11> */
[----:B------:R2:W3:Y:S01]  /*3c00*/  MUFU.EX2 R9, R54 ;  /* 0x0000003600097308 */ /* 0x0004e20000000800 */
[----:B0-----:R-:W-:-:S07]  /*3c10*/  FADD.FTZ R4, R52, R7 ;  /* 0x0000000734047221 */ /* 0x001fce0000010000 */
[----:B------:R-:W0:Y:S01]  /*3c20*/  MUFU.EX2 R49, R49 ;  /* 0x0000003100317308 */ /* 0x000e220000000800 */
[C---:B-1----:R-:W-:Y:S01]  /*3c30*/  F2FP.SATFINITE.E4M3.F32.PACK_AB_MERGE_C R51, R64.reuse, R51, RZ ;  /* 0x000000334033723e */ /* 0x042fe200048070ff */
[----:B------:R-:W-:Y:S01]  /*3c40*/  FADD.FTZ R64, R64, R11 ;  /* 0x0000000b40407221 */ /* 0x000fe20000010000 */
[----:B--2---:R-:W-:Y:S02]  /*3c50*/  IMAD.MOV.U32 R54, RZ, RZ, R55 ;  /* 0x000000ffff367224 */ /* 0x004fe400078e0037 */
[----:B------:R-:W-:Y:S01]  /*3c60*/  F2FP.SATFINITE.E4M3.F32.PACK_AB_MERGE_C R148, R48, R43, R51 ;  /* 0x0000002b3094723e */ /* 0x000fe20004807033 */
[--C-:B------:R-:W-:Y:S02]  /*3c70*/  IMAD.MOV.U32 R51, RZ, RZ, R55.reuse ;  /* 0x000000ffff337224 */ /* 0x100fe400078e0037 */
[----:B------:R-:W1:Y:S01]  /*3c80*/  MUFU.EX2 R72, R72 ;  /* 0x0000004800487308 */ /* 0x000e620000000800 */
[C---:B---3--:R-:W-:Y:S01]  /*3c90*/  F2FP.SATFINITE.E4M3.F32.PACK_AB_MERGE_C R52, R9.reuse, R52, RZ ;  /* 0x000000340934723e */ /* 0x048fe200048070ff */
[----:B------:R-:W-:Y:S01]  /*3ca0*/  FADD.FTZ R9, R9, R4 ;  /* 0x0000000409097221 */ /* 0x000fe20000010000 */
[----:B------:R-:W-:-:S02]  /*3cb0*/  IMAD.MOV.U32 R48, RZ, RZ, R55 ;  /* 0x000000ffff307224 */ /* 0x000fc400078e0037 */
[----:B------:R-:W-:Y:S01]  /*3cc0*/  F2FP.SATFINITE.E4M3.F32.PACK_AB_MERGE_C R149, R5, R10, R52 ;  /* 0x0000000a0595723e */ /* 0x000fe20004807034 */
[----:B------:R-:W-:Y:S02]  /*3cd0*/  IMAD.MOV.U32 R52, RZ, RZ, R55 ;  /* 0x000000ffff347224 */ /* 0x000fe400078e0037 */
[----:B------:R-:W2:Y:S01]  /*3ce0*/  MUFU.EX2 R68, R68 ;  /* 0x0000004400447308 */ /* 0x000ea20000000800 */
[----:B0-----:R-:W-:-:S01]  /*3cf0*/  FADD.FTZ R7, R49, R64 ;  /* 0x0000004031077221 */ /* 0x001fc20000010000 */
[----:B------:R-:W-:-:S06]  /*3d00*/  IMAD.MOV.U32 R43, RZ, RZ, R55 ;  /* 0x000000ffff2b7224 */ /* 0x000fcc00078e0037 */
[----:B------:R-:W0:Y:S01]  /*3d10*/  MUFU.EX2 R73, R73 ;  /* 0x0000004900497308 */ /* 0x000e220000000800 */
[----:B-1----:R-:W-:-:S07]  /*3d20*/  FADD.FTZ R4, R72, R9 ;  /* 0x0000000948047221 */ /* 0x002fce0000010000 */
[----:B------:R-:W-:Y:S01]  /*3d30*/  MUFU.EX2 R45, R45 ;  /* 0x0000002d002d7308 */ /* 0x000fe20000000800 */
[----:B--2---:R-:W-:-:S07]  /*3d40*/  FADD.FTZ R8, R68, R7 ;  /* 0x0000000744087221 */ /* 0x004fce0000010000 */
[----:B------:R-:W1:Y:S01]  /*3d50*/  MUFU.EX2 R46, R46 ;  /* 0x0000002e002e7308 */ /* 0x000e620000000800 */
[----:B0-----:R-:W-:-:S07]  /*3d60*/  FADD.FTZ R5, R73, R4 ;  /* 0x0000000449057221 */ /* 0x001fce0000010000 */
[----:B------:R-:W0:Y:S08]  /*3d70*/  MUFU.EX2 R76, R76 ;  /* 0x0000004c004c7308 */ /* 0x000e300000000800 */
[----:B------:R-:W2:Y:S01]  /*3d80*/  MUFU.EX2 R53, R53 ;  /* 0x0000003500357308 */ /* 0x000ea20000000800 */
[----:B-1----:R-:W-:Y:S01]  /*3d90*/  F2FP.SATFINITE.E4M3.F32.PACK_AB_MERGE_C R7, R46, R45, RZ ;  /* 0x0000002d2e07723e */ /* 0x002fe200048070ff */
[----:B------:R-:W-:-:S03]  /*3da0*/  FADD.FTZ R45, R45, R8 ;  /* 0x000000082d2d7221 */ /* 0x000fc60000010000 */
[----:B------:R-:W-:Y:S01]  /*3db0*/  F2FP.SATFINITE.E4M3.F32.PACK_AB_MERGE_C R150, R68, R49, R7 ;  /* 0x000000314496723e */ /* 0x000fe20004807007 */
[----:B------:R-:W-:Y:S02]  /*3dc0*/  IMAD.MOV.U32 R49, RZ, RZ, R55 ;  /* 0x000000ffff317224 */ /* 0x000fe400078e0037 */
[----:B0-----:R-:W-:Y:S01]  /*3dd0*/  FADD.FTZ R4, R76, R5 ;  /* 0x000000054c047221 */ /* 0x001fe20000010000 */
[----:B------:R-:W-:-:S01]  /*3de0*/  FADD.FTZ R5, R46, R45 ;  /* 0x0000002d2e057221 */ /* 0x000fc20000010000 */
[--C-:B------:R-:W-:Y:S02]  /*3df0*/  IMAD.MOV.U32 R46, RZ, RZ, R55.reuse ;  /* 0x000000ffff2e7224 */ /* 0x100fe400078e0037 */
[----:B------:R-:W-:Y:S01]  /*3e00*/  IMAD.MOV.U32 R45, RZ, RZ, R55 ;  /* 0x000000ffff2d7224 */ /* 0x000fe200078e0037 */
[C---:B--2---:R-:W-:Y:S01]  /*3e10*/  F2FP.SATFINITE.E4M3.F32.PACK_AB_MERGE_C R9, R53.reuse, R76, RZ ;  /* 0x0000004c3509723e */ /* 0x044fe200048070ff */
[----:B------:R-:W-:-:S01]  /*3e20*/  FADD.FTZ R4, R53, R4 ;  /* 0x0000000435047221 */ /* 0x000fc20000010000 */
[----:B------:R-:W-:-:S02]  /*3e30*/  IMAD.MOV.U32 R53, RZ, RZ, R55 ;  /* 0x000000ffff357224 */ /* 0x000fc400078e0037 */
[----:B------:R-:W-:Y:S01]  /*3e40*/  F2FP.SATFINITE.E4M3.F32.PACK_AB_MERGE_C R151, R73, R72, R9 ;  /* 0x000000484997723e */ /* 0x000fe20004807009 */
[----:B------:R-:W-:Y:S06]  /*3e50*/  @!P1 BRA `(.L_x_13273) ;  /* 0x0000002000ec9947 */ /* 0x000fec0003800000 */
[----:B------:R-:W-:Y:S01]  /*3e60*/  VIADD R22, R22, 0xfffffffe ;  /* 0xfffffffe16167836 */ /* 0x000fe20000000000 */
[----:B------:R-:W-:Y:S01]  /*3e70*/  CS2R R54, SRZ ;  /* 0x0000000000367805 */ /* 0x000fe2000001ff00 */
[----:B------:R-:W-:Y:S01]  /*3e80*/  IMAD.MOV.U32 R9, RZ, RZ, R6 ;  /* 0x000000ffff097224 */ /* 0x000fe200078e0006 */
[----:B------:R-:W-:Y:S01]  /*3e90*/  CS2R R52, SRZ ;  /* 0x0000000000347805 */ /* 0x000fe2000001ff00 */
[----:B------:R-:W-:Y:S01]  /*3ea0*/  IMAD.MOV.U32 R7, RZ, RZ, R3 ;  /* 0x000000ffff077224 */ /* 0x000fe200078e0003 */
        /* <DEDUP_REMOVED lines=14> */
[----:B------:R-:W-:Y:S01]  /*3f90*/  UMOV UR20, UR41 ;  /* 0x0000002900147c82 */ /* 0x000fe20008000000 */
[----:B------:R-:W-:-:S05]  /*3fa0*/  UMOV UR19, UR42 ;  /* 0x0000002a00137c82 */ /* 0x000fca0008000000 */
.L_x_13284:
[----:B------:R-:W-:-:S04]  /*3fb0*/  UISETP.NE.AND UP0, UPT, UR19, 0x1, UPT ;  /* 0x000000011300788c */ /* 0x000fc8000bf05270 */
[----:B------:R-:W-:-:S04]  /*3fc0*/  USEL UR41, URZ, 0x1, UP0 ;  /* 0x000000013f297887 */ /* 0x000fc80008000000 */
[----:B------:R-:W-:Y:S01]  /*3fd0*/  ULOP3.LUT UR41, UR20, UR41, URZ, 0x3c, !UPT ;  /* 0x0000002914297292 */ /* 0x000fe2000f8e3c3f */
[----:B------:R-:W-:Y:S11]  /*3fe0*/  @!P0 BRA `(.L_x_13274) ;  /* 0x0000000000048947 */ /* 0x000ff60003800000 */
[----:B------:R-:W-:Y:S01]  /*3ff0*/  BPT.TRAP 0x1 ;  /* 0x000000040000795c */ /* 0x000fe20000300000 */
.L_x_13274:
        /* <DEDUP_REMOVED lines=12> */
.L_x_13275:
[----:B-1----:R-:W-:Y:S05]  /*40c0*/  @P1 BRA `(.L_x_13276) ;  /* 0x0000000000081947 */ /* 0x002fea0003800000 */
[----:B------:R-:W1:Y:S02]  /*40d0*/  SYNCS.PHASECHK.TRANS64.TRYWAIT P1, [UR17+0x13230], R3 ;  /* 0x01323003ff0075a7 */ /* 0x000e640008020151 */
[----:B-1----:R-:W-:Y:S05]  /*40e0*/  @!P1 BRA `(.L_x_13277) ;  /* 0x000000ac00449947 */ /* 0x002fea0003800000 */
.L_x_13276:
        /* <DEDUP_REMOVED lines=64> */
.L_x_13278:
[----:B------:R-:W-:Y:S01]  /*44f0*/  ULEA UR9, UR19, UR18, 0x3 ;  /* 0x0000001213097291 */ /* 0x000fe2000f8e183f */
[----:B01----:R-:W-:-:S04]  /*4500*/  MOV R3, UR20 ;  /* 0x0000001400037c02 */ /* 0x003fc80008000f00 */
[----:B------:R-:W-:-:S04]  /*4510*/  SHF.L.U32 R3, R3, 0x1f, RZ ;  /* 0x0000001f03037819 */ /* 0x000fc800000006ff */
[----:B------:R0:W1:Y:S01]  /*4520*/  SYNCS.PHASECHK.TRANS64.TRYWAIT P1, [UR9+0x13250], R3 ;  /* 0x01325003ff0075a7 */ /* 0x0000620008020149 */
[----:B------:R-:W-:Y:S05]  /*4530*/  @!P0 BRA `(.L_x_13279) ;  /* 0x0000000000048947 */ /* 0x000fea0003800000 */
[----:B------:R-:W-:Y:S01]  /*4540*/  BPT.TRAP 0x1 ;  /* 0x000000040000795c */ /* 0x000fe20000300000 */
.L_x_13279:
[----:B-1----:R-:W-:Y:S05]  /*4550*/  @P1 BRA `(.L_x_13280) ;  /* 0x0000000000081947 */ /* 0x002fea0003800000 */
[----:B------:R-:W1:Y:S02]  /*4560*/  SYNCS.PHASECHK.TRANS64.TRYWAIT P1, [UR9+0x13250], R3 ;  /* 0x01325003ff0075a7 */ /* 0x000e640008020149 */
[----:B-1----:R-:W-:Y:S05]  /*4570*/  @!P1 BRA `(.L_x_13281) ;  /* 0x000000a800389947 */ /* 0x002fea0003800000 */
.L_x_13280:
        /* <DEDUP_REMOVED lines=28> */
[----:B------:R-:W-:Y:S03]  /*4740*/  QGMMA.64x64x32.F32.E4M3.E4M3 R24, R148, gdesc[UR4], R24, gsb0 ;  /* 0x00e0000494187df3 */ /* 0x000fe60008000818 */
[----:B------:R-:W-:Y:S02]  /*4750*/  WARPGROUP.DEPBAR.LE gsb0, 0x0 ;  /* 0x00008000000079c5 */ /* 0x000fe40000010000 */
[----:B------:R-:W-:Y:S05]  /*4760*/  @!P0 BRA `(.L_x_13282) ;  /* 0x0000000000048947 */ /* 0x000fea0003800000 */
[----:B------:R-:W-:Y:S01]  /*4770*/  BPT.TRAP 0x1 ;  /* 0x000000040000795c */ /* 0x000fe20000300000 */
.L_x_13282:
        /* <DEDUP_REMOVED lines=96> */
[----:B------:R0:W-:Y:S01]  /*4d80*/  MUFU.EX2 R8, R14 ;  /* 0x0000000e00087308 */ /* 0x0001e20000000800 */
[----:B------:R-:W-:Y:S01]  /*4d90*/  FMUL.FTZ R7, R7, UR48 ;  /* 0x0000003007077c20 */ /* 0x000fe20008410000 */
[--C-:B------:R-:W-:Y:S01]  /*4da0*/  FFMA.FTZ R10, R121, UR48, -R9.reuse ;  /* 0x00000030790a7c23 */ /* 0x100fe20008010809 */
[----:B------:R-:W-:Y:S02]  /*4db0*/  IMAD.U32 R121, RZ, RZ, UR48 ;  /* 0x00000030ff797e24 */ /* 0x000fe4000f8e00ff */
        /* <DEDUP_REMOVED lines=243> */
.L_x_13283:
[----:B------:R-:W-:Y:S01]  /*5cf0*/  UIADD3 UR6, UR9, 0x13260, URZ ;  /* 0x0001326009067890 */ /* 0x000fe2000fffe03f */
[----:B------:R-:W-:Y:S01]  /*5d00*/  ISETP.GT.AND P1, PT, R22, RZ, PT ;  /* 0x000000ff1600720c */ /* 0x000fe20003f24270 */
        /* <DEDUP_REMOVED lines=78> */
[----:B------:R-:W-:Y:S01]  /*61f0*/  F2FP.SATFINITE.E4M3.F32.PACK_AB_MERGE_C R151, R67, R66, R69 ;  /* 0x000000424397723e */ /* 0x000fe20004807045 */
[----:B------:R-:W-:Y:S06]  /*6200*/  @P1 BRA `(.L_x_13284) ;  /* 0xffffffdc00681947 */ /* 0x000fec000383ffff */
.L_x_13273:
[----:B------:R-:W-:Y:S06]  /*6210*/  BAR.ARV 0x8, 0x200 ;  /* 0x0208000000007b1d */ /* 0x000fec0000002000 */
[----:B------:R-:W-:Y:S05]  /*6220*/  @!P0 BRA `(.L_x_13285) ;  /* 0x0000000000048947 */ /* 0x000fea0003800000 */
[----:B------:R-:W-:Y:S01]  /*6230*/  BPT.TRAP 0x1 ;  /* 0x000000040000795c */ /* 0x000fe20000300000 */
.L_x_13285:
        /* <DEDUP_REMOVED lines=9> */
.L_x_13286:
[----:B-1----:R-:W-:Y:S05]  /*62d0*/  @P1 BRA `(.L_x_13287) ;  /* 0x0000000000081947 */ /* 0x002fea0003800000 */
[----:B------:R-:W1:Y:S02]  /*62e0*/  SYNCS.PHASECHK.TRANS64.TRYWAIT P1, [UR14+0x13250], R0 ;  /* 0x01325000ff0075a7 */ /* 0x000e64000802014e */
[----:B-1----:R-:W-:Y:S05]  /*62f0*/  @!P1 BRA `(.L_x_13288) ;  /* 0x0000008800f09947 */ /* 0x002fea0003800000 */
.L_x_13287:
        /* <DEDUP_REMOVED lines=13> */
[----:B------:R-:W-:Y:S01]  /*63d0*/  @UP0 UIMAD.WIDE.U32 UR8, UR45, UR10, URZ ;  /* 0x0000000a2d0802a5 */ /* 0x000fe2000f8e003f */
[----:B------:R-:W-:Y:S01]  /*63e0*/  @UP0 ULDC.64 UR12, c[0x0][0x9d0] ;  /* 0x00027400000c0ab9 */ /* 0x000fe20000000a00 */
[----:B------:R-:W-:Y:S02]  /*63f0*/  UIMAD UR10, UR42, 0x280, UR7 ;  /* 0x000002802a0a78a4 */ /* 0x000fe4000f8e0207 */
[----:B------:R-:W-:Y:S02]  /*6400*/  @UP0 UIMAD UR6, UR45, UR11, UR6 ;  /* 0x0000000b2d0602a4 */ /* 0x000fe4000f8e0206 */
[----:B------:R-:W-:-:S02]  /*6410*/  @UP0 UIMAD UR7, UR16, UR12, URZ ;  /* 0x0000000c100702a4 */ /* 0x000fc4000f8e023f */
[----:B------:R-:W-:Y:S02]  /*6420*/  @UP0 UIADD3 UR9, UR9, UR6, URZ ;  /* 0x0000000609090290 */ /* 0x000fe4000fffe03f */
[----:B------:R-:W-:Y:S01]  /*6430*/  @UP0 UIMAD UR11, UR50, UR13, UR7 ;  /* 0x0000000d320b02a4 */ /* 0x000fe2000f8e0207 */
[----:B------:R-:W-:Y:S02]  /*6440*/  UMOV UR6, UR10 ;  /* 0x0000000a00067c82 */ /* 0x000fe40008000000 */
[----:B------:R-:W-:Y:S02]  /*6450*/  UMOV UR7, 0xc0000010 ;  /* 0xc000001000077882 */ /* 0x000fe40000000000 */
[----:B------:R-:W-:Y:S01]  /*6460*/  QGMMA.64x64x32.F32.E4M3.E4M3 R24, R152, gdesc[UR4], R24, gsb0 ;  /* 0x00e0000498187df3 */ /* 0x000fe20008000818 */
[----:B------:R-:W-:-:S04]  /*6470*/  @UP0 UIMAD.WIDE.U32 UR6, UR50, UR12, UR8 ;  /* 0x0000000c320602a5 */ /* 0x000fc8000f8e0008 */
[----:B------:R-:W-:Y:S02]  /*6480*/  @UP0 UIADD3 UR7, UR7, UR11, URZ ;  /* 0x0000000b07070290 */ /* 0x000fe4000fffe03f */
[----:B------:R-:W-:-:S04]  /*6490*/  @UP0 ULEA UR4, UP1, UR6, UR4, 0x2 ;  /* 0x0000000406040291 */ /* 0x000fc8000f82103f */
[----:B------:R-:W-:Y:S02]  /*64a0*/  @UP0 ULEA.HI.X UR5, UR6, UR5, UR7, 0x2, UP1 ;  /* 0x0000000506050291 */ /* 0x000fe400088f1407 */
[----:B------:R-:W-:-:S04]  /*64b0*/  IMAD.U32 R8, RZ, RZ, UR4 ;  /* 0x00000004ff087e24 */ /* 0x000fc8000f8e00ff */
[----:B------:R-:W-:Y:S01]  /*64c0*/  IMAD.U32 R9, RZ, RZ, UR5 ;  /* 0x00000005ff097e24 */ /* 0x000fe2000f8e00ff */
[----:B------:R-:W-:-:S04]  /*64d0*/  UIADD3 UR4, UR10, 0x80, URZ ;  /* 0x000000800a047890 */ /* 0x000fc8000fffe03f */
[----:B------:R1:W2:Y:S01]  /*64e0*/  @P1 LDG.E R7, desc[UR52][R8.64] ;  /* 0x0000003408071981 */ /* 0x0002a2000c1e1900 */
[----:B------:R-:W-:Y:S02]  /*64f0*/  UMOV UR7, 0xc0000010 ;  /* 0xc000001000077882 */ /* 0x000fe40000000000 */
[----:B------:R-:W-:Y:S01]  /*6500*/  UMOV UR6, UR4 ;  /* 0x0000000400067c82 */ /* 0x000fe20008000000 */
[----:B------:R-:W-:Y:S02]  /*6510*/  WARPGROUP.DEPBAR.LE gsb0, 0x0 ;  /* 0x00008000000079c5 */ /* 0x000fe40000010000 */
[----:B------:R-:W-:-:S06]  /*6520*/  WARPGROUP.ARRIVE ;  /* 0x00000000000079c5 */ /* 0x000fcc0000000000 */
[----:B------:R-:W-:Y:S01]  /*6530*/  QGMMA.64x64x32.F32.E4M3.E4M3 R24, R136, gdesc[UR4], R24, gsb0 ;  /* 0x00e0000488187df3 */ /* 0x000fe20008000818 */
[----:B------:R-:W-:Y:S01]  /*6540*/  UIADD3 UR4, UR10, 0x100, URZ ;  /* 0x000001000a047890 */ /* 0x000fe2000fffe03f */
[----:B------:R-:W-:-:S06]  /*6550*/  UMOV UR7, 0xc0000010 ;  /* 0xc000001000077882 */ /* 0x000fcc0000000000 */
[----:B------:R-:W-:Y:S01]  /*6560*/  UMOV UR6, UR4 ;  /* 0x0000000400067c82 */ /* 0x000fe20008000000 */
[----:B------:R-:W-:Y:S02]  /*6570*/  WARPGROUP.DEPBAR.LE gsb0, 0x0 ;  /* 0x00008000000079c5 */ /* 0x000fe40000010000 */
[----:B------:R-:W-:-:S06]  /*6580*/  WARPGROUP.ARRIVE ;  /* 0x00000000000079c5 */ /* 0x000fcc0000000000 */
[----:B------:R-:W-:Y:S01]  /*6590*/  QGMMA.64x64x32.F32.E4M3.E4M3 R24, R140, gdesc[UR4], R24, gsb0 ;  /* 0x00e000048c187df3 */ /* 0x000fe20008000818 */
[----:B------:R-:W-:Y:S01]  /*65a0*/  UIADD3 UR4, UR10, 0x180, URZ ;  /* 0x000001800a047890 */ /* 0x000fe2000fffe03f */
[----:B------:R-:W-:-:S06]  /*65b0*/  UMOV UR7, 0xc0000010 ;  /* 0xc000001000077882 */ /* 0x000fcc0000000000 */
[----:B------:R-:W-:Y:S01]  /*65c0*/  UMOV UR6, UR4 ;  /* 0x0000000400067c82 */ /* 0x000fe20008000000 */
[----:B0-----:R-:W0:Y:S04]  /*65d0*/  SHFL.BFLY PT, R0, R5, 0x2, 0x1f ;  /* 0x0c401f0005007f89 */ /* 0x001e2800000e0000 */
[----:B------:R-:W3:Y:S01]  /*65e0*/  SHFL.BFLY PT, R11, R4, 0x2, 0x1f ;  /* 0x0c401f00040b7f89 */ /* 0x000ee200000e0000 */
[----:B------:R-:W-:Y:S02]  /*65f0*/  WARPGROUP.DEPBAR.LE gsb0, 0x0 ;  /* 0x00008000000079c5 */ /* 0x000fe40000010000 */
[----:B------:R-:W-:-:S06]  /*6600*/  WARPGROUP.ARRIVE ;  /* 0x00000000000079c5 */ /* 0x000fcc0000000000 */
[----:B------:R-:W-:Y:S01]  /*6610*/  QGMMA.64x64x32.F32.E4M3.E4M3 R24, R144, gdesc[UR4], R24, gsb0 ;  /* 0x00e0000490187df3 */ /* 0x000fe20008000818 */
[----:B0-----:R-:W-:-:S01]  /*6620*/  FADD.FTZ R0, R0, R5 ;  /* 0x0000000500007221 */ /* 0x001fc20000010000 */
[----:B------:R-:W-:Y:S01]  /*6630*/  UIADD3 UR10, UR10, 0x200, URZ ;  /* 0x000002000a0a7890 */ /* 0x000fe2000fffe03f */
[----:B---3--:R-:W-:-:S01]  /*6640*/  FADD.FTZ R11, R11, R4 ;  /* 0x000000040b0b7221 */ /* 0x008fc20000010000 */
[----:B------:R-:W-:Y:S02]  /*6650*/  UMOV UR11, 0xc0000010 ;  /* 0xc0000010000b7882 */ /* 0x000fe40000000000 */
[----:B-1----:R-:W0:Y:S04]  /*6660*/  SHFL.BFLY PT, R9, R0, 0x1, 0x1f ;  /* 0x0c201f0000097f89 */ /* 0x002e2800000e0000 */
[----:B------:R-:W1:Y:S01]  /*6670*/  SHFL.BFLY PT, R8, R11, 0x1, 0x1f ;  /* 0x0c201f000b087f89 */ /* 0x000e6200000e0000 */
[----:B0-----:R-:W-:-:S01]  /*6680*/  FADD.FTZ R10, R0, R9 ;  /* 0x00000009000a7221 */ /* 0x001fc20000010000 */
[----:B-1----:R-:W-:-:S04]  /*6690*/  FADD.FTZ R13, R11, R8 ;  /* 0x000000080b0d7221 */ /* 0x002fc80000010000 */
[C---:B------:R-:W-:Y:S01]  /*66a0*/  FSETP.NE.FTZ.AND P1, PT, R10.reuse, RZ, PT ;  /* 0x000000ff0a00720b */ /* 0x040fe20003f35000 */
[----:B------:R-:W-:Y:S01]  /*66b0*/  FMUL.FTZ R5, R10, 0.00390625 ;  /* 0x3b8000000a057820 */ /* 0x000fe20000410000 */
[----:B------:R-:W-:Y:S01]  /*66c0*/  FMUL.FTZ R14, R13, 0.00390625 ;  /* 0x3b8000000d0e7820 */ /* 0x000fe20000410000 */
[----:B------:R-:W-:Y:S01]  /*66d0*/  IMAD.MOV.U32 R8, RZ, RZ, RZ ;  /* 0x000000ffff087224 */ /* 0x000fe200078e00ff */
        /* <DEDUP_REMOVED lines=19> */
[----:B--2---:R-:W-:Y:S01]  /*6810*/  FMUL.FTZ R8, R8, R7 ;  /* 0x0000000708087220 */ /* 0x004fe20000410000 */
[----:B------:R-:W-:Y:S01]  /*6820*/  @P2 FFMA.FTZ R4, R10, R3, R5 ;  /* 0x000000030a042223 */ /* 0x000fe20000010005 */
[----:B------:R-:W-:-:S01]  /*6830*/  @P3 FFMA.FTZ R0, R20, R6, R9 ;  /* 0x0000000614003223 */ /* 0x000fc20000010009 */
[----:B---3--:R-:W-:Y:S01]  /*6840*/  FMUL.FTZ R7, R12, R7 ;  /* 0x000000070c077220 */ /* 0x008fe20000410000 */
[----:B------:R-:W-:-:S02]  /*6850*/  WARPGROUP.DEPBAR.LE gsb0, 0x0 ;  /* 0x00008000000079c5 */ /* 0x000fc40000010000 */
[----:B------:R-:W-:Y:S05]  /*6860*/  @!P0 BRA `(.L_x_13289) ;  /* 0x0000000000048947 */ /* 0x000fea0003800000 */
[----:B------:R-:W-:Y:S01]  /*6870*/  BPT.TRAP 0x1 ;  /* 0x000000040000795c */ /* 0x000fe20000300000 */
.L_x_13289:
        /* <DEDUP_REMOVED lines=42> */
.L_x_13265:
        /* <DEDUP_REMOVED lines=12> */
[----:B------:R-:W2:Y:S01]  /*6be0*/  LDL R38, [R1] ;  /* 0x0000000001267983 */ /* 0x000ea20000100800 */
[----:B------:R-:W1:Y:S01]  /*6bf0*/  S2R R28, SR_SWINHI ;  /* 0x00000000001c7919 */ /* 0x000e620000002f00 */
        /* <DEDUP_REMOVED lines=11> */
[----:B------:R-:W-:Y:S01]  /*6cb0*/  F2FP.BF16.F32.PACK_AB R11, R11, R14 ;  /* 0x0000000e0b0b723e */ /* 0x000fe200000010ff */
[----:B0-----:R-:W-:Y:S01]  /*6cc0*/  IMAD.SHL.U32 R6, R39, 0x4, RZ ;  /* 0x0000000427067824 */ /* 0x001fe200078e00ff */
[----:B------:R-:W-:Y:S02]  /*6cd0*/  F2FP.BF16.F32.PACK_AB R56, R33, R56 ;  /* 0x000000382138723e */ /* 0x000fe400000010ff */
[----:B------:R-:W-:Y:S02]  /*6ce0*/  F2FP.BF16.F32.PACK_AB R61, R61, R62 ;  /* 0x0000003e3d3d723e */ /* 0x000fe400000010ff */
[----:B------:R-:W-:Y:S02]  /*6cf0*/  F2FP.BF16.F32.PACK_AB R60, R59, R60 ;  /* 0x0000003c3b3c723e */ /* 0x000fe400000010ff */
[----:B------:R-:W-:Y:S01]  /*6d00*/  F2FP.BF16.F32.PACK_AB R57, R57, R58 ;  /* 0x0000003a3939723e */ /* 0x000fe200000010ff */
[----:B------:R-:W-:Y:S01]  /*6d10*/  BAR.SYNC.DEFER_BLOCKING 0x1, 0x180 ;  /* 0x0046000000007b1d */ /* 0x000fe20000010000 */
[----:B------:R-:W-:-:S04]  /*6d20*/  LOP3.LUT R6, R6, 0xc, RZ, 0xc0, !PT ;  /* 0x0000000c06067812 */ /* 0x000fc800078ec0ff */
[----:B------:R-:W-:Y:S01]  /*6d30*/  IADD3 R6, P0, R6, UR6, RZ ;  /* 0x0000000606067c10 */ /* 0x000fe2000ff1e0ff */
[----:B------:R-:W-:Y:S01]  /*6d40*/  UMOV UR4, URZ ;  /* 0x0000003f00047c82 */ /* 0x000fe20008000000 */
[----:B------:R-:W-:Y:S01]  /*6d50*/  USHF.R.S32.HI UR17, URZ, 0x1f, UR49 ;  /* 0x0000001f3f117899 */ /* 0x000fe20008011431 */
[----:B------:R-:W-:Y:S02]  /*6d60*/  ULDC.64 UR8, c[0x0][0xb90] ;  /* 0x0002e40000087ab9 */ /* 0x000fe40000000a00 */
[----:B------:R-:W-:Y:S01]  /*6d70*/  IMAD.X R7, RZ, RZ, UR7, P0 ;  /* 0x00000007ff077e24 */ /* 0x000fe200080e06ff */
[----:B------:R-:W-:Y:S01]  /*6d80*/  ULDC.64 UR6, c[0x0][0xc00] ;  /* 0x0003000000067ab9 */ /* 0x000fe20000000a00 */
[----:B------:R-:W-:Y:S01]  /*6d90*/  ULDC.64 UR12, c[0x0][0xc08] ;  /* 0x00030200000c7ab9 */ /* 0x000fe20000000a00 */
[----:B------:R-:W-:Y:S02]  /*6da0*/  ULDC.64 UR14, c[0x0][0xb98] ;  /* 0x0002e600000e7ab9 */ /* 0x000fe40000000a00 */
[----:B------:R0:W3:Y:S01]  /*6db0*/  LDG.E.CONSTANT R22, desc[UR52][R6.64] ;  /* 0x0000003406167981 */ /* 0x0000e2000c1e9900 */
[----:B------:R-:W-:-:S04]  /*6dc0*/  UISETP.NE.U32.AND UP0, UPT, UR6, URZ, UPT ;  /* 0x0000003f0600728c */ /* 0x000fc8000bf05070 */
[----:B------:R-:W-:-:S03]  /*6dd0*/  UISETP.NE.AND.EX UP0, UPT, UR7, URZ, UPT, UP0 ;  /* 0x0000003f0700728c */ /* 0x000fc6000bf05300 */
[----:B------:R-:W-:Y:S01]  /*6de0*/  ULDC.64 UR6, c[0x0][0xc00] ;  /* 0x0003000000067ab9 */ /* 0x000fe20000000a00 */
[----:B0-----:R-:W-:Y:S01]  /*6df0*/  LOP3.LUT P0, R6, R39, 0x3, RZ, 0xc0, !PT ;  /* 0x0000000327067812 */ /* 0x001fe2000780c0ff */
[----:B------:R-:W-:-:S03]  /*6e00*/  UIMAD.WIDE UR6, UR45, 0x4, UR6 ;  /* 0x000000042d0678a5 */ /* 0x000fc6000f8e0206 */
[----:B------:R-:W-:Y:S02]  /*6e10*/  ISETP.EQ.OR P0, PT, R6, 0x3, !P0 ;  /* 0x000000030600780c */ /* 0x000fe40004702670 */
[----:B------:R-:W-:Y:S02]  /*6e20*/  MOV R6, R3 ;  /* 0x0000000300067202 */ /* 0x000fe40000000f00 */
[----:B-1----:R-:W-:Y:S02]  /*6e30*/  MOV R7, R28 ;  /* 0x0000001c00077202 */ /* 0x002fe40000000f00 */
        /* <DEDUP_REMOVED lines=16> */
[----:B--2---:R-:W-:-:S03]  /*6f40*/  IMAD.WIDE R8, R38, 0x2, R6 ;  /* 0x0000000226087825 */ /* 0x004fc600078e0206 */
[C---:B------:R-:W-:Y:S02]  /*6f50*/  LOP3.LUT R5, R8.reuse, 0x380, RZ, 0xc0, !PT ;  /* 0x0000038008057812 */ /* 0x040fe400078ec0ff */
[C---:B------:R-:W-:Y:S02]  /*6f60*/  IADD3 R12, P3, R8.reuse, 0x20, RZ ;  /* 0x00000020080c7810 */ /* 0x040fe40007f7e0ff */
[----:B------:R-:W-:Y:S02]  /*6f70*/  IADD3 R41, P2, R8, 0x40, RZ ;  /* 0x0000004008297810 */ /* 0x000fe40007f5e0ff */
[----:B------:R-:W-:Y:S01]  /*6f80*/  SHF.R.U64 R5, R5, 0x3, RZ ;  /* 0x0000000305057819 */ /* 0x000fe200000012ff */
[--C-:B------:R-:W-:Y:S01]  /*6f90*/  IMAD.X R15, RZ, RZ, R9.reuse, P3 ;  /* 0x000000ffff0f7224 */ /* 0x100fe200018e0609 */
[----:B------:R-:W-:Y:S01]  /*6fa0*/  LOP3.LUT R10, R12, 0x380, RZ, 0xc0, !PT ;  /* 0x000003800c0a7812 */ /* 0x000fe200078ec0ff */
[----:B------:R-:W-:Y:S01]  /*6fb0*/  IMAD.X R13, RZ, RZ, R9, P2 ;  /* 0x000000ffff0d7224 */ /* 0x000fe200010e0609 */
[----:B------:R-:W-:-:S02]  /*6fc0*/  IADD3 R43, P1, R8, 0x60, RZ ;  /* 0x00000060082b7810 */ /* 0x000fc40007f3e0ff */
[----:B------:R-:W-:Y:S02]  /*6fd0*/  LOP3.LUT R8, R5, R8, RZ, 0x3c, !PT ;  /* 0x0000000805087212 */ /* 0x000fe400078e3cff */
[----:B------:R-:W-:Y:S01]  /*6fe0*/  LOP3.LUT R14, R41, 0x380, RZ, 0xc0, !PT ;  /* 0x00000380290e7812 */ /* 0x000fe200078ec0ff */
[----:B------:R-:W-:Y:S01]  /*6ff0*/  IMAD.X R11, RZ, RZ, R9, P1 ;  /* 0x000000ffff0b7224 */ /* 0x000fe200008e0609 */
[----:B------:R-:W-:Y:S02]  /*7000*/  SHF.R.U64 R5, R10, 0x3, RZ ;  /* 0x000000030a057819 */ /* 0x000fe400000012ff */
[----:B------:R-:W-:Y:S02]  /*7010*/  LOP3.LUT R20, R43, 0x380, RZ, 0xc0, !PT ;  /* 0x000003802b147812 */ /* 0x000fe400078ec0ff */
[----:B------:R-:W-:Y:S02]  /*7020*/  SHF.R.U64 R10, R14, 0x3, RZ ;  /* 0x000000030e0a7819 */ /* 0x000fe400000012ff */
[----:B------:R-:W-:-:S02]  /*7030*/  LOP3.LUT R14, R5, R12, RZ, 0x3c, !PT ;  /* 0x0000000c050e7212 */ /* 0x000fc400078e3cff */
[----:B------:R-:W-:Y:S02]  /*7040*/  SHF.R.U64 R20, R20, 0x3, RZ ;  /* 0x0000000314147819 */ /* 0x000fe400000012ff */
[----:B------:R-:W-:Y:S02]  /*7050*/  LOP3.LUT R12, R10, R41, RZ, 0x3c, !PT ;  /* 0x000000290a0c7212 */ /* 0x000fe400078e3cff */
[----:B------:R-:W-:Y:S02]  /*7060*/  LOP3.LUT R10, R20, R43, RZ, 0x3c, !PT ;  /* 0x0000002b140a7212 */ /* 0x000fe400078e3cff */
[----:B------:R-:W-:Y:S02]  /*7070*/  MOV R41, R8 ;  /* 0x0000000800297202 */ /* 0x000fe40000000f00 */
[----:B------:R-:W-:Y:S02]  /*7080*/  MOV R36, R10 ;  /* 0x0000000a00247202 */ /* 0x000fe40000000f00 */
[----:B------:R-:W-:-:S02]  /*7090*/  MOV R40, R14 ;  /* 0x0000000e00287202 */ /* 0x000fc40000000f00 */
[----:B------:R-:W-:Y:S02]  /*70a0*/  MOV R38, R12 ;  /* 0x0000000c00267202 */ /* 0x000fe40000000f00 */
[----:B------:R-:W-:Y:S02]  /*70b0*/  PLOP3.LUT P2, PT, PT, PT, UP0, 0x80, 0x0 ;  /* 0x000000000000781c */ /* 0x000fe40003f4f008 */
[----:B---3--:R-:W-:Y:S01]  /*70c0*/  LOP3.LUT R5, R22, 0x2, RZ, 0x3c, !PT ;  /* 0x0000000216057812 */ /* 0x008fe200078e3cff */
        /* <DEDUP_REMOVED lines=12> */
[----:B-1----:R-:W-:-:S03]  /*7190*/  SEL R32, R33, R24, P0 ;  /* 0x0000001821207207 */ /* 0x002fc60000000000 */
[----:B------:R-:W-:Y:S04]  /*71a0*/  SHFL.IDX PT, R37, R37, R22, 0x1c1f ;  /* 0x001c1f1625257589 */ /* 0x000fe800000e0000 */
[----:B------:R1:W4:Y:S01]  /*71b0*/  SHFL.IDX PT, R20, R34, R5, 0x1c1f ;  /* 0x001c1f0522147589 */ /* 0x00032200000e0000 */
[----:B--2---:R-:W-:Y:S02]  /*71c0*/  SEL R9, R39, R44, P0 ;  /* 0x0000002c27097207 */ /* 0x004fe40000000000 */
[----:B------:R-:W-:Y:S01]  /*71d0*/  SEL R11, R44, R39, P0 ;  /* 0x000000272c0b7207 */ /* 0x000fe20000000000 */
[----:B------:R-:W-:Y:S04]  /*71e0*/  SHFL.IDX PT, R35, R35, R22, 0x1c1f ;  /* 0x001c1f1623237589 */ /* 0x000fe800000e0000 */
[----:B------:R-:W2:Y:S01]  /*71f0*/  SHFL.IDX PT, R28, R28, R5, 0x1c1f ;  /* 0x001c1f051c1c7589 */ /* 0x000ea200000e0000 */
[----:B---3--:R-:W-:-:S02]  /*7200*/  SEL R12, R29, R56, P0 ;  /* 0x000000381d0c7207 */ /* 0x008fc40000000000 */
[----:B-1----:R-:W-:Y:S01]  /*7210*/  SEL R34, R24, R33, P0 ;  /* 0x0000002118227207 */ /* 0x002fe20000000000 */
[----:B------:R1:W-:Y:S01]  /*7220*/  SHFL.IDX PT, R21, R21, R22, 0x1c1f ;  /* 0x001c1f1615157589 */ /* 0x0003e200000e0000 */
[----:B------:R-:W-:-:S03]  /*7230*/  SEL R14, R56, R29, P0 ;  /* 0x0000001d380e7207 */ /* 0x000fc60000000000 */
[----:B------:R-:W3:Y:S01]  /*7240*/  SHFL.IDX PT, R30, R30, R5, 0x1c1f ;  /* 0x001c1f051e1e7589 */ /* 0x000ee200000e0000 */
[----:B0-----:R-:W-:Y:S02]  /*7250*/  SEL R24, R25, R26, P0 ;  /* 0x0000001a19187207 */ /* 0x001fe40000000000 */
[----:B------:R-:W-:Y:S01]  /*7260*/  SEL R26, R26, R25, P0 ;  /* 0x000000191a1a7207 */ /* 0x000fe20000000000 */
[----:B------:R0:W-:Y:S01]  /*7270*/  STSM.16.M88.4 [R41], R8 ;  /* 0x0000000829007844 */ /* 0x0001e20000000200 */
[----:B-1----:R-:W1:Y:S01]  /*7280*/  LDC R22, c[0x0][0xbe8] ;  /* 0x0002fa00ff167b82 */ /* 0x002e620000000800 */
[----:B----4-:R-:W-:Y:S02]  /*7290*/  SEL R13, R37, R20, P0 ;  /* 0x00000014250d7207 */ /* 0x010fe40000000000 */
[----:B------:R-:W-:Y:S01]  /*72a0*/  SEL R15, R20, R37, P0 ;  /* 0x00000025140f7207 */ /* 0x000fe20000000000 */
[----:B------:R-:W-:-:S04]  /*72b0*/  IMAD.U32 R20, RZ, RZ, UR6 ;  /* 0x00000006ff147e24 */ /* 0x000fc8000f8e00ff */
[----:B------:R4:W-:Y:S01]  /*72c0*/  STSM.16.M88.4 [R40], R12 ;  /* 0x0000000c28007844 */ /* 0x0009e20000000200 */
[----:B--2---:R-:W-:Y:S02]  /*72d0*/  SEL R33, R35, R28, P0 ;  /* 0x0000001c23217207 */ /* 0x004fe40000000000 */
[----:B------:R-:W-:-:S05]  /*72e0*/  SEL R35, R28, R35, P0 ;  /* 0x000000231c237207 */ /* 0x000fca0000000000 */
[----:B------:R2:W-:Y:S01]  /*72f0*/  STSM.16.M88.4 [R38], R32 ;  /* 0x0000002026007844 */ /* 0x0005e20000000200 */
[----:B---3--:R-:W-:Y:S02]  /*7300*/  SEL R25, R21, R30, P0 ;  /* 0x0000001e15197207 */ /* 0x008fe40000000000 */
[----:B------:R-:W-:Y:S01]  /*7310*/  SEL R27, R30, R21, P0 ;  /* 0x000000151e1b7207 */ /* 0x000fe20000000000 */
[----:B------:R-:W-:-:S04]  /*7320*/  IMAD.U32 R21, RZ, RZ, UR7 ;  /* 0x00000007ff157e24 */ /* 0x000fc8000f8e00ff */
[----:B------:R2:W-:Y:S01]  /*7330*/  STSM.16.M88.4 [R36], R24 ;  /* 0x0000001824007844 */ /* 0x0005e20000000200 */
[----:B------:R-:W-:Y:S06]  /*7340*/  BAR.SYNC.DEFER_BLOCKING 0x1, 0x180 ;  /* 0x0046000000007b1d */ /* 0x000fec0000010000 */
[----:B------:R-:W3:Y:S01]  /*7350*/  @P2 LDG.E R5, desc[UR52][R20.64] ;  /* 0x0000003414052981 */ /* 0x000ee2000c1e1900 */
[----:B-1----:R-:W-:Y:S01]  /*7360*/  ISETP.NE.AND P1, PT, R22, 0x1, PT ;  /* 0x000000011600780c */ /* 0x002fe20003f25270 */
[----:B0-----:R-:W-:Y:S01]  /*7370*/  IMAD.U32 R8, RZ, RZ, UR47 ;  /* 0x0000002fff087e24 */ /* 0x001fe2000f8e00ff */
[----:B------:R-:W-:Y:S01]  /*7380*/  UIMAD UR6, UR17, UR8, URZ ;  /* 0x00000008110672a4 */ /* 0x000fe2000f8e023f */
[----:B----4-:R-:W-:Y:S01]  /*7390*/  IMAD.U32 R14, RZ, RZ, UR47 ;  /* 0x0000002fff0e7e24 */ /* 0x010fe2000f8e00ff */
[----:B------:R-:W-:Y:S01]  /*73a0*/  USEL UR16, UR46, URZ, !UP0 ;  /* 0x0000003f2e107287 */ /* 0x000fe2000c000000 */
[----:B------:R-:W-:Y:S01]  /*73b0*/  IMAD R9, R8, 0xc0, R157 ;  /* 0x000000c008097824 */ /* 0x000fe200078e029d */
[----:B------:R-:W-:-:S02]  /*73c0*/  UIMAD UR9, UR49, UR9, UR6 ;  /* 0x00000009310972a4 */ /* 0x000fc4000f8e0206 */
[----:B------:R-:W-:Y:S01]  /*73d0*/  UISETP.NE.U32.AND UP1, UPT, UR12, URZ, UPT ;  /* 0x0000003f0c00728c */ /* 0x000fe2000bf25070 */
[----:B------:R-:W-:-:S04]  /*73e0*/  IMAD.MOV.U32 R8, RZ, RZ, R9 ;  /* 0x000000ffff087224 */ /* 0x000fc800078e0009 */
[----:B------:R-:W0:Y:S08]  /*73f0*/  @P1 LDC R28, c[0x0][0xbec] ;  /* 0x0002fb00ff1c1b82 */ /* 0x000e300000000800 */
[----:B------:R-:W1:Y:S01]  /*7400*/  @P1 LDC R10, c[0x0][0xbf0] ;  /* 0x0002fc00ff0a1b82 */ /* 0x000e620000000800 */
[----:B---3--:R-:W-:Y:S01]  /*7410*/  @P2 R2UR UR4, R5 ;  /* 0x00000000050422ca */ /* 0x008fe200000e0000 */
[----:B0-----:R-:W-:-:S05]  /*7420*/  @P1 IMAD.HI.U32 R5, R9, R28, RZ ;  /* 0x0000001c09051227 */ /* 0x001fca00078e00ff */
[----:B-1----:R-:W-:-:S04]  /*7430*/  @P1 SHF.R.U32.HI R8, RZ, R10, R5 ;  /* 0x0000000aff081219 */ /* 0x002fc80000011605 */
[--C-:B------:R-:W-:Y:S01]  /*7440*/  SHF.R.S32.HI R10, RZ, 0x1f, R8.reuse ;  /* 0x0000001fff0a7819 */ /* 0x100fe20000011408 */
[----:B------:R-:W-:Y:S02]  /*7450*/  IMAD.MOV R5, RZ, RZ, -R8 ;  /* 0x000000ffff057224 */ /* 0x000fe400078e0a08 */
[----:B------:R-:W-:Y:S02]  /*7460*/  USHF.R.S32.HI UR7, URZ, 0x1f, UR4 ;  /* 0x0000001f3f077899 */ /* 0x000fe40008011404 */
[----:B------:R-:W-:Y:S01]  /*7470*/  UMOV UR6, UR4 ;  /* 0x0000000400067c82 */ /* 0x000fe20008000000 */
[----:B------:R-:W-:Y:S01]  /*7480*/  IMAD R5, R22, R5, R9 ;  /* 0x0000000516057224 */ /* 0x000fe200078e0209 */
[----:B------:R-:W-:Y:S02]  /*7490*/  UIMAD.WIDE.U32 UR10, UR49, UR8, UR6 ;  /* 0x00000008310a72a5 */ /* 0x000fe4000f8e0006 */
[----:B------:R-:W-:Y:S02]  /*74a0*/  USEL UR8, UR45, URZ, !UP0 ;  /* 0x0000003f2d087287 */ /* 0x000fe4000c000000 */
[----:B------:R-:W-:Y:S01]  /*74b0*/  UIADD3 UR11, UR11, UR9, URZ ;  /* 0x000000090b0b7290 */ /* 0x000fe2000fffe03f */
[----:B------:R-:W-:Y:S01]  /*74c0*/  SHF.R.S32.HI R9, RZ, 0x1f, R5 ;  /* 0x0000001fff097819 */ /* 0x000fe20000011405 */
[----:B------:R-:W-:-:S02]  /*74d0*/  UIMAD UR9, UR16, UR14, URZ ;  /* 0x0000000e100972a4 */ /* 0x000fc4000f8e023f */
[----:B------:R-:W-:Y:S02]  /*74e0*/  UISETP.NE.AND.EX UP0, UPT, UR13, URZ, UPT, UP1 ;  /* 0x0000003f0d00728c */ /* 0x000fe4000bf05310 */
[----:B------:R-:W-:Y:S02]  /*74f0*/  UIMAD UR9, UR8, UR15, UR9 ;  /* 0x0000000f080972a4 */ /* 0x000fe4000f8e0209 */
[----:B------:R-:W-:Y:S02]  /*7500*/  UIMAD.WIDE.U32 UR10, UR8, UR14, UR10 ;  /* 0x0000000e080a72a5 */ /* 0x000fe4000f8e000a */
[----:B------:R-:W-:Y:S01]  /*7510*/  PLOP3.LUT P3, PT, PT, PT, UP0, 0x80, 0x0 ;  /* 0x000000000000781c */ /* 0x000fe20003f6f008 */
[----:B------:R-:W-:Y:S01]  /*7520*/  ULDC.64 UR14, c[0x0][0xb88] ;  /* 0x0002e200000e7ab9 */ /* 0x000fe20000000a00 */
[----:B------:R-:W-:Y:S01]  /*7530*/  IMAD.U32 R11, RZ, RZ, UR9 ;  /* 0x00000009ff0b7e24 */ /* 0x000fe2000f8e00ff */
[----:B------:R-:W-:Y:S01]  /*7540*/  ULDC UR9, c[0x0][0xa88] ;  /* 0x0002a20000097ab9 */ /* 0x000fe20000000800 */
[----:B------:R-:W-:Y:S01]  /*7550*/  IADD3 R8, P0, R8, UR10, RZ ;  /* 0x0000000a08087c10 */ /* 0x000fe2000ff1e0ff */
[----:B------:R-:W-:Y:S01]  /*7560*/  @UP0 ULEA UR10, UP1, UR45, UR12, 0x2 ;  /* 0x0000000c2d0a0291 */ /* 0x000fe2000f82103f */
[----:B------:R-:W-:-:S02]  /*7570*/  IMAD R12, R9, UR14, RZ ;  /* 0x0000000e090c7c24 */ /* 0x000fc4000f8e02ff */
[----:B------:R-:W-:Y:S01]  /*7580*/  IADD3.X R9, R10, UR11, R11, P0, !PT ;  /* 0x0000000b0a097c10 */ /* 0x000fe200087fe40b */
[----:B------:R-:W-:Y:S01]  /*7590*/  @UP0 ULEA.HI.X UR11, UR45, UR13, UR46, 0x2, UP1 ;  /* 0x0000000d2d0b0291 */ /* 0x000fe200088f142e */
[C---:B------:R-:W-:Y:S02]  /*75a0*/  IMAD R11, R5.reuse, UR15, R12 ;  /* 0x0000000f050b7c24 */ /* 0x040fe4000f8e020c */
[----:B------:R-:W-:Y:S01]  /*75b0*/  IMAD.U32 R12, RZ, RZ, UR10 ;  /* 0x0000000aff0c7e24 */ /* 0x000fe2000f8e00ff */
[----:B------:R-:W-:Y:S01]  /*75c0*/  ULDC.64 UR12, c[0x0][0xb50] ;  /* 0x0002d400000c7ab9 */ /* 0x000fe20000000a00 */
[----:B------:R-:W-:-:S04]  /*75d0*/  IMAD.WIDE.U32 R8, R5, UR14, R8 ;  /* 0x0000000e05087c25 */ /* 0x000fc8000f8e0008 */
[----:B------:R-:W-:Y:S01]  /*75e0*/  IMAD.U32 R5, RZ, RZ, UR9 ;  /* 0x00000009ff057e24 */ /* 0x000fe2000f8e00ff */
[----:B------:R-:W-:Y:S01]  /*75f0*/  IADD3 R9, R9, R11, RZ ;  /* 0x0000000b09097210 */ /* 0x000fe20007ffe0ff */
[----:B------:R-:W-:Y:S01]  /*7600*/  IMAD.U32 R13, RZ, RZ, UR11 ;  /* 0x0000000bff0d7e24 */ /* 0x000fe2000f8e00ff */
[----:B------:R-:W-:-:S04]  /*7610*/  LEA R10, P0, R8, UR12, 0x2 ;  /* 0x0000000c080a7c11 */ /* 0x000fc8000f8010ff */
[----:B------:R2:W5:Y:S01]  /*7620*/  @P3 LDG.E R5, desc[UR52][R12.64] ;  /* 0x000000340c053981 */ /* 0x000562000c1e1900 */
[----:B------:R-:W-:Y:S01]  /*7630*/  LEA.HI.X R8, R8, UR13, R9, 0x2, P0 ;  /* 0x0000000d08087c11 */ /* 0x000fe200080f1409 */
[----:B------:R-:W-:Y:S07]  /*7640*/  @P3 BRA `(.L_x_13292) ;  /* 0x0000000000103947 */ /* 0x000fee0003800000 */
[----:B------:R-:W-:Y:S05]  /*7650*/  @!P2 BRA `(.L_x_13292) ;  /* 0x00000000000ca947 */ /* 0x000fea0003800000 */
[----:B--2---:R-:W2:Y:S04]  /*7660*/  LDG.E R12, desc[UR52][R20.64] ;  /* 0x00000034140c7981 */ /* 0x004ea8000c1e1900 */
[----:B-----5:R-:W2:Y:S02]  /*7670*/  LDG.E R5, desc[UR52][R20.64+0x4] ;  /* 0x0000043414057981 */ /* 0x020ea4000c1e1900 */
[----:B--2---:R-:W-:-:S07]  /*7680*/  IMAD.IADD R5, R5, 0x1, -R12 ;  /* 0x0000000105057824 */ /* 0x004fce00078e0a0c */
.L_x_13292:
[----:B------:R-:W-:Y:S01]  /*7690*/  IMAD R9, R17, 0x40, R16 ;  /* 0x0000004011097824 */ /* 0x000fe200078e0210 */
[----:B------:R-:W-:Y:S01]  /*76a0*/  SHFL.IDX PT, R20, R10, RZ, 0x1c1f ;  /* 0x001c1fff0a147589 */ /* 0x000fe200000e0000 */
[----:B--2---:R-:W-:Y:S01]  /*76b0*/  IMAD R12, R14, 0xc0, R23 ;  /* 0x000000c00e0c7824 */ /* 0x004fe200078e0217 */
[----:B------:R-:W-:Y:S01]  /*76c0*/  LOP3.LUT P0, RZ, R18, 0x3, RZ, 0xc0, !PT ;  /* 0x0000000312ff7812 */ /* 0x000fe2000780c0ff */
[----:B------:R-:W-:Y:S01]  /*76d0*/  IMAD.WIDE R6, R9, 0x2, R6 ;  /* 0x0000000209067825 */ /* 0x000fe200078e0206 */
[----:B------:R-:W0:Y:S01]  /*76e0*/  SHFL.IDX PT, R21, R8, RZ, 0x1c1f ;  /* 0x001c1fff08157589 */ /* 0x000e2200000e0000 */
[----:B------:R-:W-:Y:S02]  /*76f0*/  ULDC.64 UR10, c[0x0][0xaa0] ;  /* 0x0002a800000a7ab9 */ /* 0x000fe40000000a00 */
[----:B-----5:R-:W-:Y:S01]  /*7700*/  IMAD R37, R5, R22, RZ ;  /* 0x0000001605257224 */ /* 0x020fe200078e02ff */
[----:B------:R-:W-:Y:S01]  /*7710*/  SHFL.IDX PT, R28, R10, 0x1, 0x1c1f ;  /* 0x003c1f000a1c7f89 */ /* 0x000fe200000e0000 */
[----:B------:R-:W-:Y:S01]  /*7720*/  VIADD R5, R12, 0x8 ;  /* 0x000000080c057836 */ /* 0x000fe20000000000 */
[----:B------:R-:W-:-:S02]  /*7730*/  IADD3 R13, P3, R6, 0x1800, RZ ;  /* 0x00001800060d7810 */ /* 0x000fc40007f7e0ff */
[----:B------:R1:W2:Y:S01]  /*7740*/  SHFL.IDX PT, R29, R8, 0x1, 0x1c1f ;  /* 0x003c1f00081d7f89 */ /* 0x0002a200000e0000 */
[----:B------:R-:W-:Y:S02]  /*7750*/  IADD3 R25, P4, R6, 0x3000, RZ ;  /* 0x0000300006197810 */ /* 0x000fe40007f9e0ff */
[-C--:B------:R-:W-:Y:S02]  /*7760*/  ISETP.GE.OR P2, PT, R12, R37.reuse, P0 ;  /* 0x000000250c00720c */ /* 0x080fe40000746670 */
[----:B------:R-:W-:Y:S02]  /*7770*/  LOP3.LUT R9, R6, 0x380, RZ, 0xc0, !PT ;  /* 0x0000038006097812 */ /* 0x000fe400078ec0ff */
[----:B------:R-:W-:Y:S02]  /*7780*/  LOP3.LUT R12, R13, 0x380, RZ, 0xc0, !PT ;  /* 0x000003800d0c7812 */ /* 0x000fe400078ec0ff */
[----:B------:R-:W-:Y:S02]  /*7790*/  ISETP.GE.OR P0, PT, R5, R37, P0 ;  /* 0x000000250500720c */ /* 0x000fe40000706670 */
[----:B------:R-:W-:-:S02]  /*77a0*/  LOP3.LUT R24, R25, 0x380, RZ, 0xc0, !PT ;  /* 0x0000038019187812 */ /* 0x000fc400078ec0ff */
[----:B------:R-:W-:Y:S02]  /*77b0*/  SHF.R.U64 R9, R9, 0x3, RZ ;  /* 0x0000000309097819 */ /* 0x000fe400000012ff */
[----:B------:R-:W-:Y:S01]  /*77c0*/  SHF.R.U64 R12, R12, 0x3, RZ ;  /* 0x000000030c0c7819 */ /* 0x000fe200000012ff */
[----:B0-----:R0:W-:Y:S01]  /*77d0*/  @!P2 ST.E desc[UR52][R20.64], R4 ;  /* 0x000000041400a985 */ /* 0x0011e2000c101934 */
[----:B------:R-:W-:Y:S02]  /*77e0*/  SHF.R.U64 R24, R24, 0x3, RZ ;  /* 0x0000000318187819 */ /* 0x000fe400000012ff */
[----:B-1----:R-:W-:Y:S01]  /*77f0*/  LOP3.LUT R8, R9, R6, RZ, 0x3c, !PT ;  /* 0x0000000609087212 */ /* 0x002fe200078e3cff */
[--C-:B------:R-:W-:Y:S01]  /*7800*/  IMAD.MOV.U32 R9, RZ, RZ, R7.reuse ;  /* 0x000000ffff097224 */ /* 0x100fe200078e0007 */
[----:B------:R-:W-:Y:S01]  /*7810*/  LOP3.LUT R12, R12, R13, RZ, 0x3c, !PT ;  /* 0x0000000d0c0c7212 */ /* 0x000fe200078e3cff */
[--C-:B------:R-:W-:Y:S01]  /*7820*/  IMAD.X R13, RZ, RZ, R7.reuse, P3 ;  /* 0x000000ffff0d7224 */ /* 0x100fe200018e0607 */
[----:B------:R-:W-:Y:S01]  /*7830*/  LOP3.LUT R24, R24, R25, RZ, 0x3c, !PT ;  /* 0x0000001918187212 */ /* 0x000fe200078e3cff */
[----:B------:R-:W-:Y:S01]  /*7840*/  IMAD.X R25, RZ, RZ, R7, P4 ;  /* 0x000000ffff197224 */ /* 0x000fe200020e0607 */
[----:B--2---:R1:W-:Y:S01]  /*7850*/  @!P0 ST.E desc[UR52][R28.64], R0 ;  /* 0x000000001c008985 */ /* 0x0043e2000c101934 */
[----:B0-----:R-:W0:Y:S03]  /*7860*/  @P1 LDC R21, c[0x0][0xbec] ;  /* 0x0002fb00ff151b82 */ /* 0x001e260000000800 */
[----:B------:R-:W2:Y:S04]  /*7870*/  LD.E.128 R8, desc[UR52][R8.64] ;  /* 0x0000003408087980 */ /* 0x000ea8000c101d00 */
[----:B------:R-:W3:Y:S04]  /*7880*/  LD.E.128 R12, desc[UR52][R12.64] ;  /* 0x000000340c0c7980 */ /* 0x000ee8000c101d00 */
[----:B------:R-:W4:Y:S01]  /*7890*/  LD.E.128 R24, desc[UR52][R24.64] ;  /* 0x0000003418187980 */ /* 0x000f22000c101d00 */
[----:B------:R-:W-:-:S04]  /*78a0*/  IADD3 R33, P0, R6, 0x4800, RZ ;  /* 0x0000480006217810 */ /* 0x000fc80007f1e0ff */
[----:B------:R-:W-:Y:S01]  /*78b0*/  LOP3.LUT R5, R33, 0x380, RZ, 0xc0, !PT ;  /* 0x0000038021057812 */ /* 0x000fe200078ec0ff */
[----:B------:R-:W-:Y:S01]  /*78c0*/  UIMAD UR9, UR7, UR10, URZ ;  /* 0x0000000a070972a4 */ /* 0x000fe2000f8e023f */
[----:B-1----:R-:W-:Y:S02]  /*78d0*/  IMAD R0, R2, 0x30, R17 ;  /* 0x0000003002007824 */ /* 0x002fe400078e0211 */
[----:B------:R-:W-:Y:S01]  /*78e0*/  SHF.R.U64 R4, R5, 0x3, RZ ;  /* 0x0000000305047819 */ /* 0x000fe200000012ff */
[----:B------:R-:W-:Y:S02]  /*78f0*/  IMAD.U32 R29, RZ, RZ, UR47 ;  /* 0x0000002fff1d7e24 */ /* 0x000fe4000f8e00ff */
[----:B------:R-:W-:Y:S01]  /*7900*/  IMAD.X R7, RZ, RZ, R7, P0 ;  /* 0x000000ffff077224 */ /* 0x000fe200000e0607 */
[----:B------:R-:W-:Y:S02]  /*7910*/  LOP3.LUT R6, R4, R33, RZ, 0x3c, !PT ;  /* 0x0000002104067212 */ /* 0x000fe400078e3cff */
[----:B------:R-:W1:Y:S01]  /*7920*/  @P1 LDC R33, c[0x0][0xbf0] ;  /* 0x0002fc00ff211b82 */ /* 0x000e620000000800 */
[----:B------:R-:W-:-:S02]  /*7930*/  UIMAD.WIDE.U32 UR6, UR4, UR10, URZ ;  /* 0x0000000a040672a5 */ /* 0x000fc4000f8e003f */
[----:B------:R-:W-:Y:S01]  /*7940*/  UIMAD UR9, UR4, UR11, UR9 ;  /* 0x0000000b040972a4 */ /* 0x000fe2000f8e0209 */
[----:B------:R-:W-:Y:S01]  /*7950*/  IMAD R28, R29, 0xc0, R0 ;  /* 0x000000c01d1c7824 */ /* 0x000fe200078e0200 */
[----:B------:R-:W5:Y:S01]  /*7960*/  LD.E.128 R4, desc[UR52][R6.64] ;  /* 0x0000003406047980 */ /* 0x000f62000c101d00 */
[----:B------:R-:W-:Y:S01]  /*7970*/  ULDC.64 UR10, c[0x0][0xae8] ;  /* 0x0002ba00000a7ab9 */ /* 0x000fe20000000a00 */
[----:B------:R-:W-:Y:S01]  /*7980*/  UIADD3 UR7, UR7, UR9, URZ ;  /* 0x0000000907077290 */ /* 0x000fe2000fffe03f */
[----:B0-----:R-:W-:Y:S01]  /*7990*/  @P1 IMAD.HI.U32 R0, R28, R21, RZ ;  /* 0x000000151c001227 */ /* 0x001fe200078e00ff */
[----:B------:R-:W-:Y:S01]  /*79a0*/  UIMAD UR4, UR17, UR10, URZ ;  /* 0x0000000a110472a4 */ /* 0x000fe2000f8e023f */
[----:B------:R-:W-:Y:S01]  /*79b0*/  @!PT LDS RZ, [RZ] ;  /* 0x00000000fffff984 */ /* 0x000fe20000000800 */
[----:B------:R-:W-:Y:S01]  /*79c0*/  @!PT LDS RZ, [RZ] ;  /* 0x00000000fffff984 */ /* 0x000fe20000000800 */
[----:B------:R-:W-:Y:S01]  /*79d0*/  @!PT LDS RZ, [RZ] ;  /* 0x00000000fffff984 */ /* 0x000fe20000000800 */
[----:B------:R-:W-:Y:S01]  /*79e0*/  @!PT LDS RZ, [RZ] ;  /* 0x00000000fffff984 */ /* 0x000fe20000000800 */
[----:B------:R0:W-:Y:S06]  /*79f0*/  MEMBAR.ALL.CTA ;  /* 0x0000000000007992 */ /* 0x0001ec0000008000 */
[----:B0-----:R-:W0:Y:S01]  /*7a00*/  FENCE.VIEW.ASYNC.S ;  /* 0x00000000000073c6 */ /* 0x001e220000000000 */
[----:B------:R-:W-:Y:S01]  /*7a10*/  UIMAD.WIDE.U32 UR6, UR49, UR10, UR6 ;  /* 0x0000000a310672a5 */ /* 0x000fe2000f8e0006 */
[----:B------:R-:W-:Y:S01]  /*7a20*/  IMAD.MOV.U32 R29, RZ, RZ, R28 ;  /* 0x000000ffff1d7224 */ /* 0x000fe200078e001c */
[----:B------:R-:W-:Y:S01]  /*7a30*/  UIMAD UR4, UR49, UR11, UR4 ;  /* 0x0000000b310472a4 */ /* 0x000fe2000f8e0204 */
[----:B------:R-:W-:Y:S01]  /*7a40*/  IMAD.U32 R34, RZ, RZ, UR47 ;  /* 0x0000002fff227e24 */ /* 0x000fe2000f8e00ff */
[----:B------:R-:W-:Y:S01]  /*7a50*/  SHF.R.S32.HI R36, RZ, 0x1f, R16 ;  /* 0x0000001fff247819 */ /* 0x000fe20000011410 */
[----:B------:R-:W-:Y:S01]  /*7a60*/  ULDC.64 UR10, c[0x0][0xaf0] ;  /* 0x0002bc00000a7ab9 */ /* 0x000fe20000000a00 */
[----:B------:R-:W-:Y:S01]  /*7a70*/  UIADD3 UR7, UR7, UR4, URZ ;  /* 0x0000000407077290 */ /* 0x000fe2000fffe03f */
[----:B------:R-:W-:Y:S01]  /*7a80*/  IMAD R34, R34, 0xc0, R17 ;  /* 0x000000c022227824 */ /* 0x000fe200078e0211 */
[----:B------:R-:W-:Y:S01]  /*7a90*/  UIMAD UR4, UR16, UR10, URZ ;  /* 0x0000000a100472a4 */ /* 0x000fe2000f8e023f */
[----:B------:R-:W-:-:S03]  /*7aa0*/  VIADD R3, R3, 0x13220 ;  /* 0x0001322003037836 */ /* 0x000fc60000000000 */
[----:B------:R-:W-:Y:S01]  /*7ab0*/  UIMAD UR4, UR8, UR11, UR4 ;  /* 0x0000000b080472a4 */ /* 0x000fe2000f8e0204 */
[----:B-1----:R-:W-:Y:S01]  /*7ac0*/  @P1 SHF.R.U32.HI R29, RZ, R33, R0 ;  /* 0x00000021ff1d1219 */ /* 0x002fe20000011600 */
[----:B------:R-:W-:Y:S01]  /*7ad0*/  UIMAD.WIDE.U32 UR8, UR8, UR10, UR6 ;  /* 0x0000000a080872a5 */ /* 0x000fe2000f8e0006 */
[----:B------:R-:W-:Y:S02]  /*7ae0*/  PRMT R3, RZ, 0x654, R3 ;  /* 0x00000654ff037816 */ /* 0x000fe40000000003 */
[--C-:B------:R-:W-:Y:S01]  /*7af0*/  SHF.R.S32.HI R0, RZ, 0x1f, R29.reuse ;  /* 0x0000001fff007819 */ /* 0x100fe2000001141d */
[----:B------:R-:W-:Y:S01]  /*7b00*/  UIADD3 UR4, UR9, UR4, URZ ;  /* 0x0000000409047290 */ /* 0x000fe2000fffe03f */
[----:B------:R-:W-:Y:S01]  /*7b10*/  IMAD.MOV R33, RZ, RZ, -R29 ;  /* 0x000000ffff217224 */ /* 0x000fe200078e0a1d */
[----:B------:R-:W-:Y:S01]  /*7b20*/  ULDC.64 UR6, c[0x0][0xae0] ;  /* 0x0002b80000067ab9 */ /* 0x000fe20000000a00 */
[----:B------:R-:W-:Y:S01]  /*7b30*/  MOV R20, UR8 ;  /* 0x0000000800147c02 */ /* 0x000fe20008000f00 */
[----:B------:R-:W-:Y:S01]  /*7b40*/  IMAD R0, R0, UR6, RZ ;  /* 0x0000000600007c24 */ /* 0x000fe2000f8e02ff */
[----:B0-----:R0:W-:Y:S01]  /*7b50*/  SYNCS.ARRIVE.TRANS64.RED.A1T0 RZ, [R3+URZ], RZ ;  /* 0x000000ff03ff79a7 */ /* 0x0011e2000810043f */
[----:B------:R-:W-:-:S02]  /*7b60*/  IMAD R33, R22, R33, R28 ;  /* 0x0000002116217224 */ /* 0x000fc400078e021c */
        /* <DEDUP_REMOVED lines=12> */
[----:B------:R-:W-:Y:S01]  /*7c30*/  VIADD R0, R34, 0x30 ;  /* 0x0000003022007836 */ /* 0x000fe20000000000 */
[----:B------:R-:W-:Y:S01]  /*7c40*/  LEA R22, P0, R20, UR6, 0x1 ;  /* 0x0000000614167c11 */ /* 0x000fe2000f8008ff */
[----:B------:R-:W-:-:S04]  /*7c50*/  IMAD.IADD R21, R21, 0x1, R29 ;  /* 0x0000000115157824 */ /* 0x000fc800078e021d */
[----:B------:R-:W1:Y:S01]  /*7c60*/  SHFL.IDX PT, R29, R22, RZ, 0x181f ;  /* 0x00181fff161d7589 */ /* 0x000e6200000e0000 */
[----:B------:R-:W-:Y:S01]  /*7c70*/  LEA.HI.X R30, R20, UR7, R21, 0x1, P0 ;  /* 0x00000007141e7c11 */ /* 0x000fe200080f0c15 */
[----:B------:R-:W-:Y:S01]  /*7c80*/  VIADD R20, R34, 0x60 ;  /* 0x0000006022147836 */ /* 0x000fe20000000000 */
[----:B------:R-:W-:Y:S01]  /*7c90*/  ISETP.GE.AND P0, PT, R16, UR4, PT ;  /* 0x0000000410007c0c */ /* 0x000fe2000bf06270 */
[----:B------:R-:W0:Y:S03]  /*7ca0*/  SHFL.IDX PT, R35, R22, 0x1, 0x181f ;  /* 0x00381f0016237f89 */ /* 0x000e2600000e0000 */
[-C--:B------:R-:W-:Y:S01]  /*7cb0*/  ISETP.GE.OR P1, PT, R34, R37.reuse, P0 ;  /* 0x000000252200720c */ /* 0x080fe20000726670 */
[----:B------:R-:W0:Y:S01]  /*7cc0*/  SHFL.IDX PT, R41, R22, 0x2, 0x181f ;  /* 0x00581f0016297f89 */ /* 0x000e2200000e0000 */
[-C--:B------:R-:W-:Y:S01]  /*7cd0*/  ISETP.GE.OR P2, PT, R0, R37.reuse, P0 ;  /* 0x000000250000720c */ /* 0x080fe20000746670 */
[----:B------:R-:W-:Y:S01]  /*7ce0*/  VIADD R0, R34, 0x90 ;  /* 0x0000009022007836 */ /* 0x000fe20000000000 */
[-C--:B------:R-:W-:Y:S01]  /*7cf0*/  ISETP.GE.OR P3, PT, R20, R37.reuse, P0 ;  /* 0x000000251400720c */ /* 0x080fe20000766670 */
[----:B------:R-:W0:Y:S03]  /*7d00*/  SHFL.IDX PT, R21, R30, RZ, 0x181f ;  /* 0x00181fff1e157589 */ /* 0x000e2600000e0000 */
[----:B------:R-:W-:Y:S01]  /*7d10*/  ISETP.GE.OR P0, PT, R0, R37, P0 ;  /* 0x000000250000720c */ /* 0x000fe20000706670 */
[----:B------:R-:W0:Y:S04]  /*7d20*/  SHFL.IDX PT, R33, R30, 0x1, 0x181f ;  /* 0x00381f001e217f89 */ /* 0x000e2800000e0000 */
[----:B------:R-:W0:Y:S01]  /*7d30*/  SHFL.IDX PT, R39, R30, 0x2, 0x181f ;  /* 0x00581f001e277f89 */ /* 0x000e2200000e0000 */
[----:B-1----:R-:W-:-:S03]  /*7d40*/  @!P1 LEA R20, P4, R16, R29, 0x1 ;  /* 0x0000001d10149211 */ /* 0x002fc600078808ff */
[----:B0-----:R0:W1:Y:S01]  /*7d50*/  SHFL.IDX PT, R3, R30, 0x3, 0x181f ;  /* 0x00781f001e037f89 */ /* 0x00106200000e0000 */
[----:B------:R-:W-:-:S03]  /*7d60*/  @!P2 LEA R28, P5, R16, R35, 0x1 ;  /* 0x00000023101ca211 */ /* 0x000fc600078a08ff */
[----:B------:R0:W0:Y:S01]  /*7d70*/  SHFL.IDX PT, R35, R22, 0x3, 0x181f ;  /* 0x00781f0016237f89 */ /* 0x00002200000e0000 */
[C---:B------:R-:W-:Y:S02]  /*7d80*/  @!P3 LEA R32, P6, R16.reuse, R41, 0x1 ;  /* 0x000000291020b211 */ /* 0x040fe400078c08ff */
[C-C-:B------:R-:W-:Y:S02]  /*7d90*/  @!P1 LEA.HI.X R21, R16.reuse, R21, R36.reuse, 0x1, P4 ;  /* 0x0000001510159211 */ /* 0x140fe400020f0c24 */
[C-C-:B------:R-:W-:Y:S02]  /*7da0*/  @!P2 LEA.HI.X R29, R16.reuse, R33, R36.reuse, 0x1, P5 ;  /* 0x00000021101da211 */ /* 0x140fe400028f0c24 */
[----:B------:R-:W-:Y:S01]  /*7db0*/  @!P3 LEA.HI.X R33, R16, R39, R36, 0x1, P6 ;  /* 0x000000271021b211 */ /* 0x000fe200030f0c24 */
[----:B--2---:R2:W-:Y:S04]  /*7dc0*/  @!P1 ST.E.128 desc[UR52][R20.64], R8 ;  /* 0x0000000814009985 */ /* 0x0045e8000c101d34 */
[----:B---3--:R2:W-:Y:S04]  /*7dd0*/  @!P2 ST.E.128 desc[UR52][R28.64], R12 ;  /* 0x0000000c1c00a985 */ /* 0x0085e8000c101d34 */
[----:B----4-:R2:W-:Y:S01]  /*7de0*/  @!P3 ST.E.128 desc[UR52][R32.64], R24 ;  /* 0x000000182000b985 */ /* 0x0105e2000c101d34 */
[----:B01----:R-:W-:Y:S05]  /*7df0*/  @P0 BRA `(.L_x_13293) ;  /* 0x0000000800840947 */ /* 0x003fea0003800000 */
[----:B--2---:R-:W-:-:S04]  /*7e00*/  LEA R8, P0, R16, R35, 0x1 ;  /* 0x0000002310087211 */ /* 0x004fc800078008ff */
[----:B------:R-:W-:-:S05]  /*7e10*/  LEA.HI.X R9, R16, R3, R36, 0x1, P0 ;  /* 0x0000000310097211 */ /* 0x000fca00000f0c24 */
[----:B-----5:R0:W-:Y:S01]  /*7e20*/  ST.E.128 desc[UR52][R8.64], R4 ;  /* 0x0000000408007985 */ /* 0x0201e2000c101d34 */
[----:B------:R-:W-:Y:S05]  /*7e30*/  BRA `(.L_x_13293) ;  /* 0x0000000800747947 */ /* 0x000fea0003800000 */
.L_x_13291:
        /* <DEDUP_REMOVED lines=11> */
[----:B------:R-:W-:-:S03]  /*7ef0*/  UISETP.NE.U32.AND UP1, UPT, UR6, URZ, UPT ;  /* 0x0000003f0600728c */ /* 0x000fc6000bf25070 */
[----:B------:R-:W2:Y:S01]  /*7f00*/  @P2 LDG.E R3, desc[UR52][R4.64] ;  /* 0x0000003404032981 */ /* 0x000ea2000c1e1900 */
[----:B------:R-:W-:Y:S01]  /*7f10*/  UISETP.NE.AND.EX UP1, UPT, UR7, URZ, UPT, UP1 ;  /* 0x0000003f0700728c */ /* 0x000fe2000bf25310 */
[----:B------:R-:W-:-:S05]  /*7f20*/  IMAD.U32 R0, RZ, RZ, UR4 ;  /* 0x00000004ff007e24 */ /* 0x000fca000f8e00ff */
[----:B------:R-:W-:-:S05]  /*7f30*/  PLOP3.LUT P3, PT, PT, PT, UP1, 0x80, 0x0 ;  /* 0x000000000000781c */ /* 0x000fca0003f6f018 */
[----:B------:R-:W-:-:S04]  /*7f40*/  @UP1 ULEA UR6, UP2, UR45, UR6, 0x2 ;  /* 0x000000062d061291 */ /* 0x000fc8000f84103f */
[----:B------:R-:W-:Y:S02]  /*7f50*/  @UP1 ULEA.HI.X UR7, UR45, UR7, UR46, 0x2, UP2 ;  /* 0x000000072d071291 */ /* 0x000fe400090f142e */
[----:B------:R-:W-:-:S04]  /*7f60*/  IMAD.U32 R6, RZ, RZ, UR6 ;  /* 0x00000006ff067e24 */ /* 0x000fc8000f8e00ff */
[----:B------:R-:W-:-:S05]  /*7f70*/  MOV R7, UR7 ;  /* 0x0000000700077c02 */ /* 0x000fca0008000f00 */
        /* <DEDUP_REMOVED lines=15> */
.L_x_13294:
        /* <DEDUP_REMOVED lines=46> */
.L_x_13296:
[----:B------:R-:W-:Y:S05]  /*8350*/  BSYNC B1 ;  /* 0x0000000000017941 */ /* 0x000fea0003800000 */
.L_x_13295:
[----:B------:R-:W1:Y:S01]  /*8360*/  @P0 LDC R5, c[0x0][0xbf0] ;  /* 0x0002fc00ff050b82 */ /* 0x000e620000000800 */
[----:B------:R-:W-:Y:S01]  /*8370*/  ULDC.64 UR12, c[0x0][0xaa0] ;  /* 0x0002a800000c7ab9 */ /* 0x000fe20000000a00 */
[----:B0-----:R-:W-:Y:S01]  /*8380*/  IMAD.U32 R6, RZ, RZ, UR47 ;  /* 0x0000002fff067e24 */ /* 0x001fe2000f8e00ff */
[----:B------:R-:W-:Y:S01]  /*8390*/  UIMAD UR8, UR9, UR12, URZ ;  /* 0x0000000c090872a4 */ /* 0x000fe2000f8e023f */
[----:B------:R-:W-:Y:S01]  /*83a0*/  IMAD R3, R2, 0x30, R17 ;  /* 0x0000003002037824 */ /* 0x000fe200078e0211 */
[----:B------:R-:W-:Y:S01]  /*83b0*/  UIMAD.WIDE.U32 UR6, UR4, UR12, URZ ;  /* 0x0000000c040672a5 */ /* 0x000fe2000f8e003f */
[----:B-----5:R-:W-:Y:S01]  /*83c0*/  IMAD R29, R0, R11, RZ ;  /* 0x0000000b001d7224 */ /* 0x020fe200078e02ff */
[----:B------:R-:W-:Y:S01]  /*83d0*/  UIMAD UR8, UR4, UR13, UR8 ;  /* 0x0000000d040872a4 */ /* 0x000fe2000f8e0208 */
[----:B------:R-:W-:Y:S01]  /*83e0*/  IMAD R6, R6, 0xc0, R3 ;  /* 0x000000c006067824 */ /* 0x000fe200078e0203 */
[----:B------:R-:W-:Y:S01]  /*83f0*/  SHF.R.S32.HI R12, RZ, 0x1f, R16 ;  /* 0x0000001fff0c7819 */ /* 0x000fe20000011410 */
        /* <DEDUP_REMOVED lines=17> */
[----:B------:R-:W-:Y:S01]  /*8510*/  MOV R5, UR7 ;  /* 0x0000000700057c02 */ /* 0x000fe20008000f00 */
[----:B------:R-:W-:Y:S02]  /*8520*/  IMAD R7, R11, R7, R6 ;  /* 0x000000070b077224 */ /* 0x000fe400078e0206 */
[----:B------:R-:W-:Y:S02]  /*8530*/  IMAD R8, R4, UR8, RZ ;  /* 0x0000000804087c24 */ /* 0x000fe4000f8e02ff */
[----:B------:R-:W-:Y:S01]  /*8540*/  IMAD.U32 R4, RZ, RZ, UR6 ;  /* 0x00000006ff047e24 */ /* 0x000fe2000f8e00ff */
[----:B------:R-:W-:Y:S01]  /*8550*/  SHF.R.S32.HI R6, RZ, 0x1f, R7 ;  /* 0x0000001fff067819 */ /* 0x000fe20000011407 */
[----:B------:R-:W-:Y:S01]  /*8560*/  IMAD.U32 R5, RZ, RZ, UR4 ;  /* 0x00000004ff057e24 */ /* 0x000fe2000f8e00ff */
[----:B------:R-:W-:Y:S01]  /*8570*/  ULDC.64 UR6, c[0x0][0xad8] ;  /* 0x0002b60000067ab9 */ /* 0x000fe20000000a00 */
[C---:B------:R-:W-:Y:S01]  /*8580*/  IMAD R9, R3.reuse, UR9, R8 ;  /* 0x0000000903097c24 */ /* 0x040fe2000f8e0208 */
[----:B------:R-:W-:Y:S01]  /*8590*/  ULDC UR4, c[0x0][0xac8] ;  /* 0x0002b20000047ab9 */ /* 0x000fe20000000800 */
[----:B------:R-:W-:-:S04]  /*85a0*/  IMAD.WIDE.U32 R4, R3, UR8, R4 ;  /* 0x0000000803047c25 */ /* 0x000fc8000f8e0004 */
[----:B------:R-:W-:Y:S02]  /*85b0*/  IMAD R6, R6, UR6, RZ ;  /* 0x0000000606067c24 */ /* 0x000fe4000f8e02ff */
[----:B------:R-:W-:Y:S02]  /*85c0*/  IMAD.IADD R5, R5, 0x1, R9 ;  /* 0x0000000105057824 */ /* 0x000fe400078e0209 */
[C---:B------:R-:W-:Y:S02]  /*85d0*/  IMAD R3, R7.reuse, UR7, R6 ;  /* 0x0000000707037c24 */ /* 0x040fe4000f8e0206 */
[----:B------:R-:W-:Y:S01]  /*85e0*/  IMAD.WIDE.U32 R4, R7, UR6, R4 ;  /* 0x0000000607047c25 */ /* 0x000fe2000f8e0004 */
[----:B------:R-:W-:-:S03]  /*85f0*/  ULDC.64 UR6, c[0x0][0xa80] ;  /* 0x0002a00000067ab9 */ /* 0x000fc60000000a00 */
[----:B------:R-:W-:Y:S01]  /*8600*/  IMAD.IADD R3, R5, 0x1, R3 ;  /* 0x0000000105037824 */ /* 0x000fe200078e0203 */
[----:B------:R-:W-:Y:S01]  /*8610*/  LEA R5, P0, R4, UR6, 0x1 ;  /* 0x0000000604057c11 */ /* 0x000fe2000f8008ff */
[----:B------:R-:W-:-:S03]  /*8620*/  IMAD.U32 R8, RZ, RZ, UR47 ;  /* 0x0000002fff087e24 */ /* 0x000fc6000f8e00ff */
[----:B------:R-:W-:Y:S01]  /*8630*/  LEA.HI.X R10, R4, UR7, R3, 0x1, P0 ;  /* 0x00000007040a7c11 */ /* 0x000fe200080f0c03 */
[----:B------:R-:W0:Y:S01]  /*8640*/  SHFL.IDX PT, R9, R5, RZ, 0x181f ;  /* 0x00181fff05097589 */ /* 0x000e2200000e0000 */
[----:B------:R-:W-:Y:S01]  /*8650*/  IMAD R6, R8, 0xc0, R17 ;  /* 0x000000c008067824 */ /* 0x000fe200078e0211 */
[----:B------:R-:W-:Y:S02]  /*8660*/  ISETP.GE.AND P0, PT, R16, UR4, PT ;  /* 0x0000000410007c0c */ /* 0x000fe4000bf06270 */
[----:B------:R-:W1:Y:S01]  /*8670*/  SHFL.IDX PT, R13, R5, 0x1, 0x181f ;  /* 0x00381f00050d7f89 */ /* 0x000e6200000e0000 */
[C---:B------:R-:W-:Y:S01]  /*8680*/  VIADD R0, R6.reuse, 0x30 ;  /* 0x0000003006007836 */ /* 0x040fe20000000000 */
[CC--:B------:R-:W-:Y:S01]  /*8690*/  ISETP.GE.OR P3, PT, R6.reuse, R29.reuse, P0 ;  /* 0x0000001d0600720c */ /* 0x0c0fe20000766670 */
[C---:B------:R-:W-:Y:S01]  /*86a0*/  VIADD R3, R6.reuse, 0x60 ;  /* 0x0000006006037836 */ /* 0x040fe20000000000 */
[----:B------:R-:W2:Y:S01]  /*86b0*/  SHFL.IDX PT, R21, R5, 0x2, 0x181f ;  /* 0x00581f0005157f89 */ /* 0x000ea200000e0000 */
[----:B------:R-:W-:Y:S01]  /*86c0*/  VIADD R4, R6, 0x90 ;  /* 0x0000009006047836 */ /* 0x000fe20000000000 */
[----:B------:R-:W-:-:S02]  /*86d0*/  ISETP.GE.OR P2, PT, R0, R29, P0 ;  /* 0x0000001d0000720c */ /* 0x000fc40000746670 */
[----:B------:R-:W3:Y:S01]  /*86e0*/  SHFL.IDX PT, R7, R10, RZ, 0x181f ;  /* 0x00181fff0a077589 */ /* 0x000ee200000e0000 */
[-C--:B------:R-:W-:Y:S02]  /*86f0*/  ISETP.GE.OR P1, PT, R3, R29.reuse, P0 ;  /* 0x0000001d0300720c */ /* 0x080fe40000726670 */
[----:B------:R-:W-:Y:S01]  /*8700*/  ISETP.GE.OR P0, PT, R4, R29, P0 ;  /* 0x0000001d0400720c */ /* 0x000fe20000706670 */
[----:B------:R3:W4:Y:S04]  /*8710*/  SHFL.IDX PT, R27, R5, 0x3, 0x181f ;  /* 0x00781f00051b7f89 */ /* 0x00072800000e0000 */
[----:B------:R-:W4:Y:S04]  /*8720*/  SHFL.IDX PT, R11, R10, 0x1, 0x181f ;  /* 0x00381f000a0b7f89 */ /* 0x000f2800000e0000 */
[----:B------:R-:W4:Y:S01]  /*8730*/  SHFL.IDX PT, R15, R10, 0x2, 0x181f ;  /* 0x00581f000a0f7f89 */ /* 0x000f2200000e0000 */
[----:B0-----:R-:W-:-:S03]  /*8740*/  @!P3 LEA R4, P6, R16, R9, 0x1 ;  /* 0x000000091004b211 */ /* 0x001fc600078c08ff */
[----:B------:R4:W0:Y:S01]  /*8750*/  SHFL.IDX PT, R25, R10, 0x3, 0x181f ;  /* 0x00781f000a197f89 */ /* 0x00082200000e0000 */
[C---:B-1----:R-:W-:Y:S02]  /*8760*/  @!P2 LEA R6, P5, R16.reuse, R13, 0x1 ;  /* 0x0000000d1006a211 */ /* 0x042fe400078a08ff */
[C---:B--2---:R-:W-:Y:S02]  /*8770*/  @!P1 LEA R8, P4, R16.reuse, R21, 0x1 ;  /* 0x0000001510089211 */ /* 0x044fe400078808ff */
[C---:B---3--:R-:W-:Y:S02]  /*8780*/  @!P3 LEA.HI.X R5, R16.reuse, R7, R12, 0x1, P6 ;  /* 0x000000071005b211 */ /* 0x048fe400030f0c0c */
[----:B----4-:R-:W-:-:S03]  /*8790*/  @!P0 LEA R10, P6, R16, R27, 0x1 ;  /* 0x0000001b100a8211 */ /* 0x010fc600078c08ff */
[----:B------:R1:W-:Y:S01]  /*87a0*/  @!P3 ST.E.128 desc[UR52][R4.64], RZ ;  /* 0x000000ff0400b985 */ /* 0x0003e2000c101d34 */
[C-C-:B------:R-:W-:Y:S02]  /*87b0*/  @!P2 LEA.HI.X R7, R16.reuse, R11, R12.reuse, 0x1, P5 ;  /* 0x0000000b1007a211 */ /* 0x140fe400028f0c0c */
[----:B------:R-:W-:-:S03]  /*87c0*/  @!P1 LEA.HI.X R9, R16, R15, R12, 0x1, P4 ;  /* 0x0000000f10099211 */ /* 0x000fc600020f0c0c */
[----:B------:R1:W-:Y:S01]  /*87d0*/  @!P2 ST.E.128 desc[UR52][R6.64], RZ ;  /* 0x000000ff0600a985 */ /* 0x0003e2000c101d34 */
[----:B0-----:R-:W-:-:S03]  /*87e0*/  @!P0 LEA.HI.X R11, R16, R25, R12, 0x1, P6 ;  /* 0x00000019100b8211 */ /* 0x001fc600030f0c0c */
[----:B------:R1:W-:Y:S04]  /*87f0*/  @!P1 ST.E.128 desc[UR52][R8.64], RZ ;  /* 0x000000ff08009985 */ /* 0x0003e8000c101d34 */
[----:B------:R1:W-:Y:S02]  /*8800*/  @!P0 ST.E.128 desc[UR52][R10.64], RZ ;  /* 0x000000ff0a008985 */ /* 0x0003e4000c101d34 */
.L_x_13293:
[----:B------:R-:W-:Y:S05]  /*8810*/  BSYNC B0 ;  /* 0x0000000000007941 */ /* 0x000fea0003800000 */
.L_x_13290:
[----:B------:R-:W-:Y:S02]  /*8820*/  ULDC UR4, c[0x0][0xc3c] ;  /* 0x00030f0000047ab9 */ /* 0x000fe40000000800 */
[----:B------:R-:W-:-:S13]  /*8830*/  ISETP.GE.AND P0, PT, R31, UR4, PT ;  /* 0x000000041f007c0c */ /* 0x000fda000bf06270 */
[----:B------:R-:W-:Y:S05]  /*8840*/  @!P0 BRA `(.L_x_13297) ;  /* 0xffffff8400348947 */ /* 0x000fea000383ffff */
[----:B------:R-:W-:Y:S05]  /*8850*/  EXIT ;  /* 0x000000000000794d */ /* 0x000fea0003800000 */
.L_x_13262:
        /* <DEDUP_REMOVED lines=32> */
[----:B------:R-:W-:Y:S01]  /*8a60*/  MOV R16, RZ ;  /* 0x000000ff00107202 */ /* 0x000fe20000000f00 */
        /* <DEDUP_REMOVED lines=24> */
.L_x_13303:
        /* <DEDUP_REMOVED lines=12> */
.L_x_13302:
[----:B------:R-:W-:Y:S05]  /*8cb0*/  BSYNC B0 ;  /* 0x0000000000007941 */ /* 0x000fea0003800000 */
.L_x_13301:
        /* <DEDUP_REMOVED lines=21> */
.L_x_13299:
        /* <DEDUP_REMOVED lines=15> */
[----:B------:R-:W-:-:S05]  /*8f00*/  MOV R13, UR5 ;  /* 0x00000005000d7c02 */ /* 0x000fca0008000f00 */
[----:B------:R2:W3:Y:S02]  /*8f10*/  SHFL.IDX PT, R16, R6, R13, 0x1f ;  /* 0x00001f0d06107589 */ /* 0x0004e400000e0000 */
.L_x_13304:
[----:B01----:R-:W-:Y:S01]  /*8f20*/  IMAD.MOV R2, RZ, RZ, -R3 ;  /* 0x000000ffff027224 */ /* 0x003fe200078e0a03 */
[----:B------:R-:W-:Y:S01]  /*8f30*/  UIADD3 UR39, UR39, UR4, URZ ;  /* 0x0000000427277290 */ /* 0x000fe2000fffe03f */
[----:B---3--:R-:W-:Y:S02]  /*8f40*/  IMAD R16, R16, R11, R9 ;  /* 0x0000000b10107224 */ /* 0x008fe400078e0209 */
[----:B------:R-:W-:Y:S01]  /*8f50*/  IMAD.MOV.U32 R11, RZ, RZ, R2 ;  /* 0x000000ffff0b7224 */ /* 0x000fe200078e0002 */
[----:B------:R-:W-:Y:S01]  /*8f60*/  IABS R2, R0 ;  /* 0x0000000000027213 */ /* 0x000fe20000000000 */
[----:B------:R-:W-:Y:S02]  /*8f70*/  IMAD.IADD R9, R7, 0x1, -R16 ;  /* 0x0000000107097824 */ /* 0x000fe400078e0a10 */
[----:B------:R-:W-:Y:S02]  /*8f80*/  IMAD R7, R11, R4, RZ ;  /* 0x000000040b077224 */ /* 0x000fe400078e02ff */
[----:B------:R-:W-:Y:S01]  /*8f90*/  IMAD.MOV R8, RZ, RZ, -R2 ;  /* 0x000000ffff087224 */ /* 0x000fe200078e0a02 */
[----:B--2---:R-:W-:Y:S01]  /*8fa0*/  IABS R6, R9 ;  /* 0x0000000900067213 */ /* 0x004fe20000000000 */
        /* <DEDUP_REMOVED lines=20> */
.L_x_13300:
[----:B------:R-:W-:Y:S01]  /*90f0*/  MOV R16, R7 ;  /* 0x0000000700107202 */ /* 0x000fe20000000f00 */
[----:B------:R-:W-:Y:S01]  /*9100*/  IMAD.MOV.U32 R17, RZ, RZ, RZ ;  /* 0x000000ffff117224 */ /* 0x000fe200078e00ff */
[----:B------:R-:W-:Y:S01]  /*9110*/  ULDC UR39, c[0x0][0xc3c] ;  /* 0x00030f0000277ab9 */ /* 0x000fe20000000800 */
[----:B------:R-:W-:-:S07]  /*9120*/  IMAD.MOV.U32 R18, RZ, RZ, RZ ;  /* 0x000000ffff127224 */ /* 0x000fce00078e00ff */
.L_x_13305:
[----:B------:R-:W-:Y:S01]  /*9130*/  ISETP.NE.AND P0, PT, R5, RZ, PT ;  /* 0x000000ff0500720c */ /* 0x000fe20003f05270 */
[----:B------:R-:W-:-:S12]  /*9140*/  IMAD.U32 R19, RZ, RZ, UR39 ;  /* 0x00000027ff137e24 */ /* 0x000fd8000f8e00ff */
[----:B------:R-:W0:Y:S01]  /*9150*/  @!P0 S2R R3, SR_CgaCtaId ;  /* 0x0000000000038919 */ /* 0x000e220000008800 */
[----:B------:R-:W-:-:S04]  /*9160*/  @!P0 MOV R0, 0x400 ;  /* 0x0000040000008802 */ /* 0x000fc80000000f00 */
[----:B0-----:R-:W-:-:S05]  /*9170*/  @!P0 LEA R0, R3, R0, 0x18 ;  /* 0x0000000003008211 */ /* 0x001fca00078ec0ff */
[----:B------:R0:W-:Y:S01]  /*9180*/  @!P0 STS.128 [R0+0x132d0], R16 ;  /* 0x0132d01000008388 */ /* 0x0001e20000000c00 */
[----:B------:R-:W-:Y:S06]  /*9190*/  BAR.ARV 0x5, 0x200 ;  /* 0x0148000000007b1d */ /* 0x000fec0000002000 */
.L_x_13298:
[----:B0-----:R-:W-:Y:S01]  /*91a0*/  IMAD.MOV.U32 R0, RZ, RZ, 0x1 ;  /* 0x00000001ff007424 */ /* 0x001fe200078e00ff */
[----:B------:R-:W-:Y:S01]  /*91b0*/  ULDC UR4, c[0x0][0xc3c] ;  /* 0x00030f0000047ab9 */ /* 0x000fe20000000800 */
[----:B------:R0:W-:Y:S01]  /*91c0*/  STL [R1+0x34], RZ ;  /* 0x000034ff01007387 */ /* 0x0001e20000100800 */
[----:B------:R-:W-:-:S03]  /*91d0*/  UISETP.GE.AND UP0, UPT, UR39, UR4, UPT ;  /* 0x000000042700728c */ /* 0x000fc6000bf06270 */
[----:B------:R0:W-:Y:S03]  /*91e0*/  STL [R1+0x10], R0 ;  /* 0x0000100001007387 */ /* 0x0001e60000100800 */
[----:B------:R-:W-:Y:S01]  /*91f0*/  PLOP3.LUT P0, PT, PT, PT, UP0, 0x80, 0x0 ;  /* 0x000000000000781c */ /* 0x000fe20003f0f008 */
[----:B------:R0:W-:-:S12]  /*9200*/  STL [R1+0x4], RZ ;  /* 0x000004ff01007387 */ /* 0x0001d80000100800 */
[----:B0-----:R-:W-:Y:S05]  /*9210*/  @P0 BRA `(.L_x_13306) ;  /* 0x0000005400bc0947 */ /* 0x001fea0003800000 */
[----:B------:R-:W0:Y:S01]  /*9220*/  S2R R9, SR_TID.X ;  /* 0x0000000000097919 */ /* 0x000e220000002100 */
[----:B------:R-:W1:Y:S01]  /*9230*/  S2UR UR4, SR_CgaCtaId ;  /* 0x00000000000479c3 */ /* 0x000e620000008800 */
[----:B------:R-:W-:Y:S01]  /*9240*/  MOV R22, 0x400 ;  /* 0x0000040000167802 */ /* 0x000fe20000000f00 */
[----:B------:R-:W-:Y:S01]  /*9250*/  ULOP3.LUT UR46, UR43, 0x2, URZ, 0xfc, !UPT ;  /* 0x000000022b2e7892 */ /* 0x000fe2000f8efc3f */
[----:B------:R2:W-:Y:S01]  /*9260*/  STL [R1+0x4], RZ ;  /* 0x000004ff01007387 */ /* 0x0005e20000100800 */
[----:B------:R-:W-:Y:S01]  /*9270*/  ULOP3.LUT UR48, UR43, 0x1, URZ, 0xfc, !UPT ;  /* 0x000000012b307892 */ /* 0x000fe2000f8efc3f */
[----:B------:R-:W-:Y:S01]  /*9280*/  ULDC UR49, c[0x0][0xc] ;  /* 0x0000030000317ab9 */ /* 0x000fe20000000800 */
[C---:B0-----:R-:W-:Y:S01]  /*9290*/  IMAD.SHL.U32 R25, R9.reuse, 0x40, RZ ;  /* 0x0000004009197824 */ /* 0x041fe200078e00ff */
[--C-:B------:R-:W-:Y:S01]  /*92a0*/  SHF.R.U32.HI R0, RZ, 0x1, R9.reuse ;  /* 0x00000001ff007819 */ /* 0x100fe20000011609 */
[C---:B------:R-:W-:Y:S02]  /*92b0*/  IMAD.SHL.U32 R2, R9.reuse, 0x20, RZ ;  /* 0x0000002009027824 */ /* 0x040fe400078e00ff */
[----:B------:R-:W-:Y:S01]  /*92c0*/  IMAD.SHL.U32 R4, R9, 0x8, RZ ;  /* 0x0000000809047824 */ /* 0x000fe200078e00ff */
[----:B------:R-:W-:Y:S01]  /*92d0*/  LOP3.LUT R3, R25, 0x180, RZ, 0xc0, !PT ;  /* 0x0000018019037812 */ /* 0x000fe200078ec0ff */
[C---:B------:R-:W-:Y:S01]  /*92e0*/  IMAD.SHL.U32 R8, R9.reuse, 0x4, RZ ;  /* 0x0000000409087824 */ /* 0x040fe200078e00ff */
[----:B------:R-:W-:Y:S01]  /*92f0*/  LOP3.LUT R5, R2, 0x80, RZ, 0xc0, !PT ;  /* 0x0000008002057812 */ /* 0x000fe200078ec0ff */
[----:B------:R-:W-:Y:S01]  /*9300*/  IMAD.SHL.U32 R6, R9, 0x2, RZ ;  /* 0x0000000209067824 */ /* 0x000fe200078e00ff */
[----:B------:R-:W-:Y:S01]  /*9310*/  LOP3.LUT R3, R3, 0x30, R0, 0xf8, !PT ;  /* 0x0000003003037812 */ /* 0x000fe200078ef800 */
[----:B------:R-:W-:Y:S01]  /*9320*/  IMAD.SHL.U32 R0, R9, 0x10, RZ ;  /* 0x0000001009007824 */ /* 0x000fe200078e00ff */
[----:B------:R-:W-:-:S02]  /*9330*/  LOP3.LUT R5, R5, 0x10, R9, 0xf8, !PT ;  /* 0x0000001005057812 */ /* 0x000fc400078ef809 */
[----:B------:R-:W-:Y:S02]  /*9340*/  LOP3.LUT R4, R3, 0x30, R4, 0x78, !PT ;  /* 0x0000003003047812 */ /* 0x000fe400078e7804 */
[----:B------:R-:W-:Y:S02]  /*9350*/  LOP3.LUT R7, R0, 0x600, RZ, 0xc0, !PT ;  /* 0x0000060000077812 */ /* 0x000fe400078ec0ff */
[----:B------:R-:W-:Y:S02]  /*9360*/  LOP3.LUT R5, R5, 0x10, R8, 0x78, !PT ;  /* 0x0000001005057812 */ /* 0x000fe400078e7808 */
[--C-:B------:R-:W-:Y:S02]  /*9370*/  LOP3.LUT R7, R7, 0x60, R2.reuse, 0xf8, !PT ;  /* 0x0000006007077812 */ /* 0x100fe400078ef802 */
[----:B------:R-:W-:Y:S02]  /*9380*/  LOP3.LUT R9, R9, 0x7f, RZ, 0xc0, !PT ;  /* 0x0000007f09097812 */ /* 0x000fe400078ec0ff */
[----:B------:R-:W-:-:S02]  /*9390*/  LOP3.LUT R24, R7, 0x100, R2, 0xf8, !PT ;  /* 0x0000010007187812 */ /* 0x000fc400078ef802 */
[----:B------:R-:W-:Y:S02]  /*93a0*/  LOP3.LUT R3, R0, 0x1b0, RZ, 0xc0, !PT ;  /* 0x000001b000037812 */ /* 0x000fe400078ec0ff */
[----:B------:R-:W-:Y:S02]  /*93b0*/  LOP3.LUT R25, R4, 0x640, R25, 0xf8, !PT ;  /* 0x0000064004197812 */ /* 0x000fe400078ef819 */
[----:B------:R-:W-:Y:S01]  /*93c0*/  LOP3.LUT R24, R24, R5, RZ, 0xfc, !PT ;  /* 0x0000000518187212 */ /* 0x000fe200078efcff */
[----:B-1----:R-:W-:Y:S01]  /*93d0*/  IMAD.U32 R5, RZ, RZ, UR4 ;  /* 0x00000004ff057e24 */ /* 0x002fe2000f8e00ff */
[----:B------:R-:W-:Y:S02]  /*93e0*/  SHF.R.U32.HI R4, RZ, 0x2, R9 ;  /* 0x00000002ff047819 */ /* 0x000fe40000011609 */
[----:B------:R-:W-:Y:S01]  /*93f0*/  LOP3.LUT R3, R3, 0x30, R6, 0x78, !PT ;  /* 0x0000003003037812 */ /* 0x000fe200078e7806 */
[----:B------:R-:W-:Y:S01]  /*9400*/  IMAD.MOV.U32 R6, RZ, RZ, 0x1 ;  /* 0x00000001ff067424 */ /* 0x000fe200078e00ff */
[----:B------:R-:W-:-:S02]  /*9410*/  LOP3.LUT R4, R4, 0x60, R2, 0xf8, !PT ;  /* 0x0000006004047812 */ /* 0x000fc400078ef802 */
[----:B------:R-:W-:Y:S02]  /*9420*/  LEA R22, R5, R22, 0x18 ;  /* 0x0000001605167211 */ /* 0x000fe400078ec0ff */
[----:B------:R-:W-:Y:S01]  /*9430*/  LOP3.LUT R2, R3, 0x640, R0, 0xf8, !PT ;  /* 0x0000064003027812 */ /* 0x000fe200078ef800 */
[----:B------:R2:W-:Y:S01]  /*9440*/  STL [R1+0x10], R6 ;  /* 0x0000100601007387 */ /* 0x0005e20000100800 */
[----:B------:R-:W-:-:S03]  /*9450*/  LOP3.LUT R3, R4, 0x80, RZ, 0xfc, !PT ;  /* 0x0000008004037812 */ /* 0x000fc600078efcff */
[----:B------:R-:W-:Y:S01]  /*9460*/  IMAD.IADD R0, R22, 0x1, R2 ;  /* 0x0000000116007824 */ /* 0x000fe200078e0202 */
[----:B------:R2:W-:Y:S04]  /*9470*/  STL [R1+0x20], R5 ;  /* 0x0000200501007387 */ /* 0x0005e80000100800 */
[----:B------:R2:W-:Y:S04]  /*9480*/  STL [R1+0x34], RZ ;  /* 0x000034ff01007387 */ /* 0x0005e80000100800 */
[----:B------:R2:W-:Y:S04]  /*9490*/  STL [R1+0x24], R2 ;  /* 0x0000240201007387 */ /* 0x0005e80000100800 */
[----:B------:R2:W-:Y:S02]  /*94a0*/  STL [R1+0x30], R0 ;  /* 0x0000300001007387 */ /* 0x0005e40000100800 */
.L_x_13381:
[----:B------:R-:W-:Y:S01]  /*94b0*/  ULDC.64 UR4, c[0x0][0xc88] ;  /* 0x0003220000047ab9 */ /* 0x000fe20000000a00 */
[----:B------:R-:W-:Y:S01]  /*94c0*/  ULDC.64 UR6, c[0x0][0xa18] ;  /* 0x0002860000067ab9 */ /* 0x000fe20000000a00 */
[----:B------:R-:W-:Y:S01]  /*94d0*/  UIMAD.WIDE UR4, UR39, 0x4, UR4 ;  /* 0x00000004270478a5 */ /* 0x000fe2000f8e0204 */
[----:B------:R-:W-:-:S05]  /*94e0*/  ULDC.64 UR8, c[0x0][0xa00] ;  /* 0x0002800000087ab9 */ /* 0x000fca0000000a00 */
[----:B-12---:R-:W-:Y:S01]  /*94f0*/  MOV R2, UR4 ;  /* 0x0000000400027c02 */ /* 0x006fe20008000f00 */
        /* <DEDUP_REMOVED lines=9> */
[----:B------:R-:W-:Y:S01]  /*9590*/  UISETP.NE.AND.EX UP5, UPT, UR9, URZ, UPT, UP1 ;  /* 0x0000003f0900728c */ /* 0x000fe2000bfa5310 */
[----:B------:R-:W-:Y:S01]  /*95a0*/  PLOP3.LUT P1, PT, PT, PT, UP0, 0x80, 0x0 ;  /* 0x000000000000781c */ /* 0x000fe20003f2f008 */
[----:B0-----:R-:W-:Y:S02]  /*95b0*/  IMAD.MOV.U32 R5, RZ, RZ, RZ ;  /* 0x000000ffff057224 */ /* 0x001fe400078e00ff */
        /* <DEDUP_REMOVED lines=13> */
[----:B-----5:R0:W5:Y:S03]  /*9690*/  @P0 LDG.E R0, desc[UR52][R2.64] ;  /* 0x0000003402000981 */ /* 0x020166000c1e1900 */
[----:B------:R-:W-:Y:S01]  /*96a0*/  UIADD3.X UR4, UR37, UR9, URZ, UP0, !UPT ;  /* 0x0000000925047290 */ /* 0x000fe200087fe43f */
[----:B0-----:R-:W-:Y:S02]  /*96b0*/  IMAD.U32 R2, RZ, RZ, UR6 ;  /* 0x00000006ff027e24 */ /* 0x001fe4000f8e00ff */
[----:B------:R-:W-:-:S05]  /*96c0*/  IMAD.U32 R3, RZ, RZ, UR7 ;  /* 0x00000007ff037e24 */ /* 0x000fca000f8e00ff */
[----:B------:R0:W2:Y:S02]  /*96d0*/  @P1 LDG.E R4, desc[UR52][R2.64] ;  /* 0x0000003402041981 */ /* 0x0000a4000c1e1900 */
[----:B0-----:R-:W-:Y:S02]  /*96e0*/  IMAD.U32 R2, RZ, RZ, UR8 ;  /* 0x00000008ff027e24 */ /* 0x001fe4000f8e00ff */
[----:B------:R-:W-:-:S05]  /*96f0*/  IMAD.U32 R3, RZ, RZ, UR4 ;  /* 0x00000004ff037e24 */ /* 0x000fca000f8e00ff */
[----:B------:R-:W3:Y:S01]  /*9700*/  @P2 LDG.E R5, desc[UR52][R2.64] ;  /* 0x0000003402052981 */ /* 0x000ee2000c1e1900 */
[----:B--2---:R-:W-:-:S03]  /*9710*/  @P1 R2UR UR40, R4 ;  /* 0x00000000042812ca */ /* 0x004fc600000e0000 */
[----:B---3--:R0:W-:Y:S01]  /*9720*/  STL [R1+0x2c], R5 ;  /* 0x00002c0501007387 */ /* 0x0081e20000100800 */
[----:B------:R-:W-:Y:S11]  /*9730*/  @P1 BRA `(.L_x_13307) ;  /* 0x0000000000241947 */ /* 0x000ff60003800000 */
[----:B------:R-:W-:Y:S01]  /*9740*/  UISETP.NE.AND UP0, UPT, UR47, URZ, UPT ;  /* 0x0000003f2f00728c */ /* 0x000fe2000bf05270 */
[----:B------:R-:W-:-:S05]  /*9750*/  ULDC UR40, c[0x0][0x288] ;  /* 0x0000a20000287ab9 */ /* 0x000fca0000000800 */
[----:B------:R-:W-:-:S13]  /*9760*/  PLOP3.LUT P1, PT, PT, PT, UP0, 0x40, 0x0 ;  /* 0x000000000000781c */ /* 0x000fda0003f2e808 */
[----:B------:R-:W-:Y:S05]  /*9770*/  @P1 BRA `(.L_x_13307) ;  /* 0x0000000000141947 */ /* 0x000fea0003800000 */
[----:B0-----:R-:W2:Y:S04]  /*9780*/  LDG.E R5, desc[UR52][R2.64] ;  /* 0x0000003402057981 */ /* 0x001ea8000c1e1900 */
[----:B------:R-:W3:Y:S01]  /*9790*/  LDG.E R4, desc[UR52][R2.64+0x4] ;  /* 0x0000043402047981 */ /* 0x000ee2000c1e1900 */
[----:B--2---:R-:W-:Y:S02]  /*97a0*/  R2UR UR4, R5 ;  /* 0x00000000050472ca */ /* 0x004fe400000e0000 */
[----:B---3--:R-:W-:-:S13]  /*97b0*/  R2UR UR40, R4 ;  /* 0x00000000042872ca */ /* 0x008fda00000e0000 */
[----:B------:R-:W-:-:S12]  /*97c0*/  UIADD3 UR40, -UR4, UR40, URZ ;  /* 0x0000002804287290 */ /* 0x000fd8000fffe13f */
.L_x_13307:
[----:B------:R-:W-:Y:S01]  /*97d0*/  IMAD.U32 R4, RZ, RZ, UR44 ;  /* 0x0000002cff047e24 */ /* 0x000fe2000f8e00ff */
[----:B------:R-:W-:Y:S01]  /*97e0*/  UMOV UR38, URZ ;  /* 0x0000003f00267c82 */ /* 0x000fe20008000000 */
[----:B------:R-:W-:Y:S01]  /*97f0*/  ULDC.64 UR6, c[0x0][0xa20] ;  /* 0x0002880000067ab9 */ /* 0x000fe20000000a00 */
[----:B-----5:R-:W-:Y:S01]  /*9800*/  @P0 R2UR UR38, R0 ;  /* 0x00000000002602ca */ /* 0x020fe200000e0000 */
[----:B------:R-:W-:Y:S01]  /*9810*/  ULDC.64 UR4, c[0x0][0x418] ;  /* 0x0001060000047ab9 */ /* 0x000fe20000000a00 */
[----:B------:R1:W-:Y:S01]  /*9820*/  STL [R1+0xc], R4 ;  /* 0x00000c0401007387 */ /* 0x0003e20000100800 */
        /* <DEDUP_REMOVED lines=8> */
[----:B-1----:R-:W-:Y:S08]  /*98b0*/  @!P0 BRA `(.L_x_13308) ;  /* 0x00000000001c8947 */ /* 0x002ff00003800000 */
[----:B------:R-:W-:-:S04]  /*98c0*/  UIADD3 UR4, UP0, UR36, UR6, URZ ;  /* 0x0000000624047290 */ /* 0x000fc8000ff1e03f */
[----:B------:R-:W-:Y:S02]  /*98d0*/  UIADD3.X UR5, UR37, UR7, URZ, UP0, !UPT ;  /* 0x0000000725057290 */ /* 0x000fe400087fe43f */
[----:B------:R-:W-:-:S04]  /*98e0*/  IMAD.U32 R2, RZ, RZ, UR4 ;  /* 0x00000004ff027e24 */ /* 0x000fc8000f8e00ff */
[----:B------:R-:W-:-:S05]  /*98f0*/  IMAD.U32 R3, RZ, RZ, UR5 ;  /* 0x00000005ff037e24 */ /* 0x000fca000f8e00ff */
[----:B------:R-:W2:Y:S02]  /*9900*/  LDG.E R2, desc[UR52][R2.64] ;  /* 0x0000003402027981 */ /* 0x000ea4000c1e1900 */
[----:B--2---:R-:W-:Y:S01]  /*9910*/  R2UR UR41, R2 ;  /* 0x00000000022972ca */ /* 0x004fe200000e0000 */
[----:B------:R-:W-:-:S14]  /*9920*/  BRA `(.L_x_13309) ;  /* 0x00000000002c7947 */ /* 0x000fdc0003800000 */
.L_x_13308:
[----:B------:R-:W-:Y:S02]  /*9930*/  ULDC.64 UR4, c[0x0][0xa08] ;  /* 0x0002820000047ab9 */ /* 0x000fe40000000a00 */
[----:B------:R-:W-:-:S04]  /*9940*/  ISETP.NE.U32.AND P0, PT, RZ, UR4, PT ;  /* 0x00000004ff007c0c */ /* 0x000fc8000bf05070 */
[----:B------:R-:W-:-:S13]  /*9950*/  ISETP.NE.AND.EX P0, PT, RZ, UR5, PT, P0 ;  /* 0x00000005ff007c0c */ /* 0x000fda000bf05300 */
[----:B------:R-:W-:Y:S05]  /*9960*/  @!P0 BRA `(.L_x_13309) ;  /* 0x00000000001c8947 */ /* 0x000fea0003800000 */
[----:B------:R-:W1:Y:S02]  /*9970*/  LDC.64 R2, c[0x0][0xa08] ;  /* 0x00028200ff027b82 */ /* 0x000e640000000a00 */
[----:B-1----:R-:W-:-:S05]  /*9980*/  IMAD.WIDE R2, R4, 0x4, R2 ;  /* 0x0000000404027825 */ /* 0x002fca00078e0202 */
[----:B------:R-:W2:Y:S04]  /*9990*/  LDG.E R4, desc[UR52][R2.64] ;  /* 0x0000003402047981 */ /* 0x000ea8000c1e1900 */
[----:B------:R-:W3:Y:S01]  /*99a0*/  LDG.E R0, desc[UR52][R2.64+0x4] ;  /* 0x0000043402007981 */ /* 0x000ee2000c1e1900 */
[----:B--2---:R-:W-:Y:S02]  /*99b0*/  R2UR UR41, R4 ;  /* 0x00000000042972ca */ /* 0x004fe400000e0000 */
[----:B---3--:R-:W-:-:S13]  /*99c0*/  R2UR UR4, R0 ;  /* 0x00000000000472ca */ /* 0x008fda00000e0000 */
[----:B------:R-:W-:-:S12]  /*99d0*/  UIADD3 UR41, -UR41, UR4, URZ ;  /* 0x0000000429297290 */ /* 0x000fd8000fffe13f */
.L_x_13309:
        /* <DEDUP_REMOVED lines=25> */
.L_x_13311:
        /* <DEDUP_REMOVED lines=20> */
.L_x_13314:
[----:B------:R-:W-:Y:S05]  /*9cb0*/  BSYNC B6 ;  /* 0x0000000000067941 */ /* 0x000fea0003800000 */
.L_x_13313:
        /* <DEDUP_REMOVED lines=15> */
[----:B0-----:R-:W-:Y:S02]  /*9db0*/  IMAD.U32 R5, RZ, RZ, UR7 ;  /* 0x00000007ff057e24 */ /* 0x001fe4000f8e00ff */
[----:B------:R-:W-:Y:S02]  /*9dc0*/  IMAD.U32 R6, RZ, RZ, UR8 ;  /* 0x00000008ff067e24 */ /* 0x000fe4000f8e00ff */
[----:B------:R-:W-:-:S02]  /*9dd0*/  IMAD.U32 R7, RZ, RZ, UR9 ;  /* 0x00000009ff077e24 */ /* 0x000fc4000f8e00ff */
[----:B------:R-:W-:Y:S02]  /*9de0*/  IMAD.U32 R10, RZ, RZ, UR4 ;  /* 0x00000004ff0a7e24 */ /* 0x000fe4000f8e00ff */
[----:B------:R-:W-:Y:S02]  /*9df0*/  IMAD.MOV.U32 R8, RZ, RZ, 0x70 ;  /* 0x00000070ff087424 */ /* 0x000fe400078e00ff */
[----:B------:R-:W-:Y:S02]  /*9e00*/  IMAD.MOV.U32 R12, RZ, RZ, 0x1 ;  /* 0x00000001ff0c7424 */ /* 0x000fe400078e00ff */
[----:B------:R-:W-:-:S07]  /*9e10*/  IMAD.MOV.U32 R13, RZ, RZ, RZ ;  /* 0x000000ffff0d7224 */ /* 0x000fce00078e00ff */
[----:B------:R-:W-:-:S07]  /*9e20*/  LEPC R20, `(.L_x_13316) ;  /* 0x000000001014794e */ /* 0x000fce0000000000 */
[----:B-12---:R-:W-:Y:S05]  /*9e30*/  CALL.ABS.NOINC R2 ;  /* 0x0000000002007343 */ /* 0x006fea0003c00000 */
.L_x_13316:
[----:B------:R-:W-:Y:S05]  /*9e40*/  BSYNC B6 ;  /* 0x0000000000067941 */ /* 0x000fea0003800000 */
.L_x_13315:
        /* <DEDUP_REMOVED lines=10> */
[----:B0-----:R-:W-:Y:S02]  /*9ef0*/  IMAD.U32 R5, RZ, RZ, UR7 ;  /* 0x00000007ff057e24 */ /* 0x001fe4000f8e00ff */
        /* <DEDUP_REMOVED lines=8> */
[----:B-12---:R-:W-:Y:S05]  /*9f80*/  CALL.ABS.NOINC R2 ;  /* 0x0000000002007343 */ /* 0x006fea0003c00000 */
.L_x_13318:
[----:B------:R-:W-:Y:S05]  /*9f90*/  BSYNC B6 ;  /* 0x0000000000067941 */ /* 0x000fea0003800000 */
.L_x_13317:
[----:B------:R-:W-:Y:S01]  /*9fa0*/  MOV R26, R19 ;  /* 0x00000013001a7202 */ /* 0x000fe20000000f00 */
        /* <DEDUP_REMOVED lines=19> */
.L_x_13320:
[----:B------:R-:W-:Y:S05]  /*a0e0*/  BSYNC B6 ;  /* 0x0000000000067941 */ /* 0x000fea0003800000 */
.L_x_13319:
[----:B------:R2:W3:Y:S01]  /*a0f0*/  LDL R20, [R1+0xc] ;  /* 0x00000c0001147983 */ /* 0x0004e20000100800 */
[----:B------:R-:W-:Y:S01]  /*a100*/  ULDC.64 UR4, c[0x0][0x9f8] ;  /* 0x00027e0000047ab9 */ /* 0x000fe20000000a00 */
[----:B-1----:R-:W1:Y:S01]  /*a110*/  LDC R19, c[0x0][0x430] ;  /* 0x00010c00ff137b82 */ /* 0x002e620000000800 */
[----:B------:R-:W-:-:S04]  /*a120*/  UISETP.NE.U32.AND UP0, UPT, UR4, URZ, UPT ;  /* 0x0000003f0400728c */ /* 0x000fc8000bf05070 */
[----:B------:R-:W-:-:S06]  /*a130*/  UISETP.NE.AND.EX UP0, UPT, UR5, URZ, UPT, UP0 ;  /* 0x0000003f0500728c */ /* 0x000fcc000bf05300 */
[----:B------:R-:W-:-:S05]  /*a140*/  PLOP3.LUT P0, PT, PT, PT, UP0, 0x80, 0x0 ;  /* 0x000000000000781c */ /* 0x000fca0003f0f008 */
[----:B------:R-:W-:-:S04]  /*a150*/  @UP0 UIADD3 UR4, UP1, UR36, UR4, URZ ;  /* 0x0000000424040290 */ /* 0x000fc8000ff3e03f */
[----:B------:R-:W-:Y:S02]  /*a160*/  @UP0 UIADD3.X UR5, UR37, UR5, URZ, UP1, !UPT ;  /* 0x0000000525050290 */ /* 0x000fe40008ffe43f */
[----:B------:R-:W-:-:S04]  /*a170*/  IMAD.U32 R2, RZ, RZ, UR4 ;  /* 0x00000004ff027e24 */ /* 0x000fc8000f8e00ff */
[----:B------:R-:W-:-:S05]  /*a180*/  IMAD.U32 R3, RZ, RZ, UR5 ;  /* 0x00000005ff037e24 */ /* 0x000fca000f8e00ff */
[----:B---3--:R-:W3:Y:S01]  /*a190*/  @P0 LDG.E R20, desc[UR52][R2.64] ;  /* 0x0000003402140981 */ /* 0x008ee2000c1e1900 */
[----:B-1----:R-:W-:Y:S01]  /*a1a0*/  ISETP.NE.AND P2, PT, R19, 0x1, PT ;  /* 0x000000011300780c */ /* 0x002fe20003f45270 */
[----:B------:R-:W-:Y:S01]  /*a1b0*/  UMOV UR4, 0xffffffff ;  /* 0xffffffff00047882 */ /* 0x000fe20000000000 */
[----:B------:R-:W-:-:S11]  /*a1c0*/  LOP3.LUT R26, R26, 0xfffffff7, RZ, 0xc0, !PT ;  /* 0xfffffff71a1a7812 */ /* 0x000fd600078ec0ff */
[----:B------:R-:W-:Y:S01]  /*a1d0*/  @P2 LOP3.LUT R26, R26, 0x8, RZ, 0xfc, !PT ;  /* 0x000000081a1a2812 */ /* 0x000fe200078efcff */
[----:B---3--:R2:W-:Y:S04]  /*a1e0*/  @P0 STL [R1+0xc], R20 ;  /* 0x00000c1401000387 */ /* 0x0085e80000100800 */
[----:B------:R2:W-:Y:S01]  /*a1f0*/  STL [R1+0x18], R26 ;  /* 0x0000181a01007387 */ /* 0x0005e20000100800 */
[----:B------:R-:W-:Y:S05]  /*a200*/  BRA.DIV UR4, `(.L_x_13321) ;  /* 0x0000004e04447947 */ /* 0x000fea000b800000 */
.L_x_13401:
[----:B------:R-:W1:Y:S01]  /*a210*/  S2R R0, SR_TID.X ;  /* 0x0000000000007919 */ /* 0x000e620000002100 */
[----:B------:R-:W-:Y:S01]  /*a220*/  UMOV UR4, 0xa0 ;  /* 0x000000a000047882 */ /* 0x000fe20000000000 */
[----:B0-----:R-:W0:Y:S01]  /*a230*/  @P2 LDC R5, c[0x0][0x434] ;  /* 0x00010d00ff052b82 */ /* 0x001e220000000800 */
[----:B------:R-:W-:Y:S01]  /*a240*/  UIMAD UR4, UR42, UR4, -0xa0 ;  /* 0xffffff602a0474a4 */ /* 0x000fe2000f8e0204 */
[----:B------:R-:W3:Y:S01]  /*a250*/  S2R R9, SR_TID.X ;  /* 0x0000000000097919 */ /* 0x000ee20000002100 */
[----:B------:R-:W-:Y:S02]  /*a260*/  SHF.R.S32.HI R13, RZ, 0x1f, R20 ;  /* 0x0000001fff0d7819 */ /* 0x000fe40000011414 */
[----:B------:R-:W-:Y:S01]  /*a270*/  MOV R11, R26 ;  /* 0x0000001a000b7202 */ /* 0x000fe20000000f00 */
[----:B------:R-:W4:Y:S02]  /*a280*/  S2R R12, SR_TID.X ;  /* 0x00000000000c7919 */ /* 0x000f240000002100 */
[----:B------:R-:W2:Y:S01]  /*a290*/  @P2 LDC R4, c[0x0][0x438] ;  /* 0x00010e00ff042b82 */ /* 0x000ea20000000800 */
[----:B------:R0:W-:Y:S01]  /*a2a0*/  STL [R1+0x1c], R13 ;  /* 0x00001c0d01007387 */ /* 0x0001e20000100800 */
[C---:B-1----:R-:W-:Y:S01]  /*a2b0*/  LOP3.LUT R2, R0.reuse, 0x7f, RZ, 0xc0, !PT ;  /* 0x0000007f00027812 */ /* 0x042fe200078ec0ff */
[----:B------:R-:W-:-:S03]  /*a2c0*/  IMAD.SHL.U32 R0, R0, 0x20, RZ ;  /* 0x0000002000007824 */ /* 0x000fc600078e00ff */
[----:B------:R-:W-:Y:S02]  /*a2d0*/  SHF.R.U32.HI R2, RZ, 0x2, R2 ;  /* 0x00000002ff027819 */ /* 0x000fe40000011602 */
[----:B---3--:R-:W-:Y:S02]  /*a2e0*/  LOP3.LUT R9, R9, 0x7f, RZ, 0xc0, !PT ;  /* 0x0000007f09097812 */ /* 0x008fe400078ec0ff */
[----:B------:R-:W-:Y:S01]  /*a2f0*/  LOP3.LUT R0, R2, 0x60, R0, 0xf8, !PT ;  /* 0x0000006002007812 */ /* 0x000fe200078ef800 */
[----:B----4-:R-:W-:Y:S01]  /*a300*/  IMAD.SHL.U32 R12, R12, 0x20, RZ ;  /* 0x000000200c0c7824 */ /* 0x010fe200078e00ff */
[----:B------:R-:W-:-:S03]  /*a310*/  SHF.R.U32.HI R9, RZ, 0x2, R9 ;  /* 0x00000002ff097819 */ /* 0x000fc60000011609 */
[----:B------:R-:W-:Y:S01]  /*a320*/  VIADD R10, R0, UR4 ;  /* 0x00000004000a7c36 */ /* 0x000fe20008000000 */
[----:B------:R-:W-:-:S04]  /*a330*/  LOP3.LUT R12, R9, 0x60, R12, 0xf8, !PT ;  /* 0x00000060090c7812 */ /* 0x000fc800078ef80c */
[C---:B------:R-:W-:Y:S01]  /*a340*/  ISETP.GE.AND P1, PT, R10.reuse, UR41, PT ;  /* 0x000000290a007c0c */ /* 0x040fe2000bf26270 */
[----:B------:R-:W-:Y:S01]  /*a350*/  VIADD R10, R10, UR38 ;  /* 0x000000260a0a7c36 */ /* 0x000fe20008000000 */
[----:B------:R-:W-:-:S03]  /*a360*/  LOP3.LUT R12, R12, 0x80, RZ, 0xfc, !PT ;  /* 0x000000800c0c7812 */ /* 0x000fc600078efcff */
[----:B0-----:R-:W-:-:S04]  /*a370*/  @P2 IMAD.HI.U32 R5, R10, R5, RZ ;  /* 0x000000050a052227 */ /* 0x001fc800078e00ff */
[----:B------:R-:W-:Y:S01]  /*a380*/  IMAD.MOV.U32 R0, RZ, RZ, R10 ;  /* 0x000000ffff007224 */ /* 0x000fe200078e000a */
[----:B--2---:R-:W-:Y:S01]  /*a390*/  @P2 SHF.R.U32.HI R0, RZ, R4, R5 ;  /* 0x00000004ff002219 */ /* 0x004fe20000011605 */
[----:B------:R-:W-:Y:S02]  /*a3a0*/  VIADD R9, R12, UR4 ;  /* 0x000000040c097c36 */ /* 0x000fe40008000000 */
[----:B------:R-:W0:Y:S01]  /*a3b0*/  @!P1 LDC.64 R2, c[0x0][0x428] ;  /* 0x00010a00ff029b82 */ /* 0x000e220000000a00 */
[--C-:B------:R-:W-:Y:S01]  /*a3c0*/  @!P1 SHF.R.S32.HI R7, RZ, 0x1f, R0.reuse ;  /* 0x0000001fff079819 */ /* 0x100fe20000011400 */
[----:B------:R-:W-:-:S06]  /*a3d0*/  @!P1 IMAD.MOV.U32 R6, RZ, RZ, R0 ;  /* 0x000000ffff069224 */ /* 0x000fcc00078e0000 */
[----:B------:R-:W1:Y:S01]  /*a3e0*/  @!P1 LDC.64 R4, c[0x0][0x418] ;  /* 0x00010600ff049b82 */ /* 0x000e620000000a00 */
[----:B0-----:R-:W-:-:S04]  /*a3f0*/  @!P1 IMAD R8, R13, R2, RZ ;  /* 0x000000020d089224 */ /* 0x001fc800078e02ff */
[C---:B------:R-:W-:Y:S02]  /*a400*/  @!P1 IMAD R8, R20.reuse, R3, R8 ;  /* 0x0000000314089224 */ /* 0x040fe400078e0208 */
[----:B------:R-:W-:-:S04]  /*a410*/  @!P1 IMAD.WIDE.U32 R2, R20, R2, R6 ;  /* 0x0000000214029225 */ /* 0x000fc800078e0006 */
[----:B------:R-:W-:Y:S01]  /*a420*/  @!P1 IMAD.IADD R8, R3, 0x1, R8 ;  /* 0x0000000103089824 */ /* 0x000fe200078e0208 */
[C---:B-1----:R-:W-:Y:S01]  /*a430*/  @!P1 LEA R6, P0, R2.reuse, R4, 0x2 ;  /* 0x0000000402069211 */ /* 0x042fe200078010ff */
[----:B------:R-:W0:Y:S03]  /*a440*/  @P2 LDC R3, c[0x0][0x434] ;  /* 0x00010d00ff032b82 */ /* 0x000e260000000800 */
[----:B------:R-:W-:Y:S01]  /*a450*/  @!P1 LEA.HI.X R7, R2, R5, R8, 0x2, P0 ;  /* 0x0000000502079211 */ /* 0x000fe200000f1408 */
[----:B------:R-:W-:Y:S01]  /*a460*/  IMAD.MOV.U32 R5, RZ, RZ, RZ ;  /* 0x000000ffff057224 */ /* 0x000fe200078e00ff */
[C---:B------:R-:W-:Y:S01]  /*a470*/  ISETP.GE.AND P0, PT, R9.reuse, UR41, PT ;  /* 0x0000002909007c0c */ /* 0x040fe2000bf06270 */
[----:B------:R-:W-:Y:S02]  /*a480*/  VIADD R9, R9, UR38 ;  /* 0x0000002609097c36 */ /* 0x000fe40008000000 */
[----:B------:R-:W1:Y:S01]  /*a490*/  @P2 LDC R2, c[0x0][0x438] ;  /* 0x00010e00ff022b82 */ /* 0x000e620000000800 */
[----:B------:R-:W-:Y:S01]  /*a4a0*/  ISETP.GT.U32.OR P0, PT, R12, 0x9f, P0 ;  /* 0x0000009f0c00780c */ /* 0x000fe20000704470 */
[----:B------:R-:W-:Y:S01]  /*a4b0*/  IMAD.MOV.U32 R8, RZ, RZ, R9 ;  /* 0x000000ffff087224 */ /* 0x000fe200078e0009 */
[----:B------:R2:W5:Y:S01]  /*a4c0*/  @!P1 LDG.E R5, desc[UR52][R6.64] ;  /* 0x0000003406059981 */ /* 0x000562000c1e1900 */
[----:B0-----:R-:W-:-:S05]  /*a4d0*/  @P2 IMAD.HI.U32 R3, R9, R3, RZ ;  /* 0x0000000309032227 */ /* 0x001fca00078e00ff */
[----:B-1----:R-:W-:-:S05]  /*a4e0*/  @P2 SHF.R.U32.HI R8, RZ, R2, R3 ;  /* 0x00000002ff082219 */ /* 0x002fca0000011603 */
[----:B------:R-:W0:Y:S01]  /*a4f0*/  @!P0 LDC.64 R2, c[0x0][0x428] ;  /* 0x00010a00ff028b82 */ /* 0x000e220000000a00 */
[----:B------:R-:W-:Y:S01]  /*a500*/  IMAD.MOV R4, RZ, RZ, -R0 ;  /* 0x000000ffff047224 */ /* 0x000fe200078e0a00 */
[--C-:B--2---:R-:W-:Y:S01]  /*a510*/  @!P0 SHF.R.S32.HI R7, RZ, 0x1f, R8.reuse ;  /* 0x0000001fff078819 */ /* 0x104fe20000011408 */
[----:B------:R-:W-:Y:S02]  /*a520*/  @!P0 IMAD.MOV.U32 R6, RZ, RZ, R8 ;  /* 0x000000ffff068224 */ /* 0x000fe400078e0008 */
[-C--:B0-----:R-:W-:Y:S02]  /*a530*/  @!P0 IMAD R0, R13, R2.reuse, RZ ;  /* 0x000000020d008224 */ /* 0x081fe400078e02ff */
[----:B------:R-:W-:-:S04]  /*a540*/  @!P0 IMAD.WIDE.U32 R6, R20, R2, R6 ;  /* 0x0000000214068225 */ /* 0x000fc800078e0006 */
[----:B------:R-:W-:Y:S02]  /*a550*/  @!P0 IMAD R0, R20, R3, R0 ;  /* 0x0000000314008224 */ /* 0x000fe400078e0200 */
[----:B------:R-:W0:Y:S02]  /*a560*/  @!P0 LDC.64 R2, c[0x0][0x418] ;  /* 0x00010600ff028b82 */ /* 0x000e240000000a00 */
[----:B------:R-:W-:Y:S01]  /*a570*/  @!P0 IMAD.IADD R0, R0, 0x1, R7 ;  /* 0x0000000100008824 */ /* 0x000fe200078e0207 */
[----:B------:R-:W-:Y:S02]  /*a580*/  LOP3.LUT R11, R11, 0xfffffffd, RZ, 0xc0, !PT ;  /* 0xfffffffd0b0b7812 */ /* 0x000fe400078ec0ff */
[----:B0-----:R-:W-:-:S04]  /*a590*/  @!P0 LEA R2, P1, R6, R2, 0x2 ;  /* 0x0000000206028211 */ /* 0x001fc800078210ff */
[----:B------:R-:W-:Y:S01]  /*a5a0*/  @!P0 LEA.HI.X R3, R6, R3, R0, 0x2, P1 ;  /* 0x0000000306038211 */ /* 0x000fe200008f1400 */
[----:B------:R-:W-:-:S06]  /*a5b0*/  IMAD.MOV.U32 R6, RZ, RZ, RZ ;  /* 0x000000ffff067224 */ /* 0x000fcc00078e00ff */
[----:B------:R0:W5:Y:S01]  /*a5c0*/  @!P0 LDG.E R6, desc[UR52][R2.64] ;  /* 0x0000003402068981 */ /* 0x000162000c1e1900 */
[----:B------:R-:W-:Y:S01]  /*a5d0*/  ISETP.GT.U32.AND P0, PT, R12, 0x9f, PT ;  /* 0x0000009f0c00780c */ /* 0x000fe20003f04070 */
[----:B0-----:R-:W-:-:S05]  /*a5e0*/  IMAD.U32 R2, RZ, RZ, UR46 ;  /* 0x0000002eff027e24 */ /* 0x001fca000f8e00ff */
[----:B------:R-:W-:-:S07]  /*a5f0*/  ISETP.NE.AND P2, PT, R2, 0x3, PT ;  /* 0x000000030200780c */ /* 0x000fce0003f45270 */
[----:B------:R-:W-:Y:S02]  /*a600*/  @P0 LOP3.LUT R11, R11, 0x2, RZ, 0xfc, !PT ;  /* 0x000000020b0b0812 */ /* 0x000fe400078efcff */
[----:B------:R-:W-:Y:S02]  /*a610*/  IADD3 R0, -R8, RZ, RZ ;  /* 0x000000ff08007210 */ /* 0x000fe40007ffe1ff */
[----:B------:R-:W-:-:S03]  /*a620*/  LOP3.LUT R11, R11, 0xfffffffb, RZ, 0xc0, !PT ;  /* 0xfffffffb0b0b7812 */ /* 0x000fc600078ec0ff */
[----:B------:R-:W-:Y:S01]  /*a630*/  IMAD R9, R19, R0, R9 ;  /* 0x0000000013097224 */ /* 0x000fe200078e0209 */
[----:B------:R-:W-:Y:S02]  /*a640*/  SHF.R.S32.HI R0, RZ, 0x1f, R18 ;  /* 0x0000001fff007819 */ /* 0x000fe40000011412 */
[----:B------:R-:W-:-:S03]  /*a650*/  @P2 LOP3.LUT R11, R11, 0x4, RZ, 0xfc, !PT ;  /* 0x000000040b0b2812 */ /* 0x000fc600078efcff */
[----:B------:R0:W-:Y:S04]  /*a660*/  STL [R1+0x14], R0 ;  /* 0x0000140001007387 */ /* 0x0001e80000100800 */
[----:B------:R0:W-:Y:S01]  /*a670*/  STL [R1+0x18], R11 ;  /* 0x0000180b01007387 */ /* 0x0001e20000100800 */
[----:B------:R-:W-:Y:S02]  /*a680*/  IMAD.U32 R12, RZ, RZ, UR42 ;  /* 0x0000002aff0c7e24 */ /* 0x000fe4000f8e00ff */
[----:B------:R-:W-:Y:S02]  /*a690*/  IMAD R4, R19, R4, R10 ;  /* 0x0000000413047224 */ /* 0x000fe400078e020a */
[----:B------:R-:W-:Y:S01]  /*a6a0*/  VIADD R12, R12, 0xffffffff ;  /* 0xffffffff0c0c7836 */ /* 0x000fe20000000000 */
[----:B------:R-:W-:Y:S06]  /*a6b0*/  @!P2 BRA `(.L_x_13322) ;  /* 0x000000000004a947 */ /* 0x000fec0003800000 */
[----:B------:R-:W-:Y:S01]  /*a6c0*/  BPT.TRAP 0x1 ;  /* 0x000000040000795c */ /* 0x000fe20000300000 */
.L_x_13322:
[----:B------:R-:W2:Y:S04]  /*a6d0*/  LDL R2, [R1+0x4] ;  /* 0x0000040001027983 */ /* 0x000ea80000100800 */
[----:B0-----:R-:W3:Y:S01]  /*a6e0*/  LDL R0, [R1+0x10] ;  /* 0x0000100001007983 */ /* 0x001ee20000100800 */
[----:B------:R-:W-:Y:S01]  /*a6f0*/  BSSY B0, `(.L_x_13323) ;  /* 0x0000008000007945 */ /* 0x000fe20003800000 */
[----:B--2---:R-:W-:Y:S01]  /*a700*/  IMAD R7, R2, 0x8, R22 ;  /* 0x0000000802077824 */ /* 0x004fe200078e0216 */
[----:B---3--:R-:W-:-:S04]  /*a710*/  SHF.L.U32 R0, R0, 0x1f, RZ ;  /* 0x0000001f00007819 */ /* 0x008fc800000006ff */
[----:B------:R0:W1:Y:S01]  /*a720*/  SYNCS.PHASECHK.TRANS64.TRYWAIT P0, [R7+URZ+0x13280], R0 ;  /* 0x01328000070075a7 */ /* 0x000062000800017f */
[----:B------:R0:W-:Y:S02]  /*a730*/  STL [R1+0x28], R0 ;  /* 0x0000280001007387 */ /* 0x0001e40000100800 */
[----:B0-----:R-:W-:-:S05]  /*a740*/  SHF.R.S32.HI R0, RZ, 0x1f, R4 ;  /* 0x0000001fff007819 */ /* 0x001fca0000011404 */
[----:B------:R0:W-:Y:S02]  /*a750*/  STL [R1], R0 ;  /* 0x0000000001007387 */ /* 0x0001e40000100800 */
[----:B01----:R-:W-:Y:S05]  /*a760*/  @!P0 BRA `(.L_x_13324) ;  /* 0x0000004800188947 */ /* 0x003fea0003800000 */
.L_x_13402:
[----:B------:R-:W-:Y:S05]  /*a770*/  BSYNC B0 ;  /* 0x0000000000007941 */ /* 0x000fea0003800000 */
.L_x_13323:
[----:B0-----:R-:W2:Y:S01]  /*a780*/  LDL R0, [R1] ;  /* 0x0000000001007983 */ /* 0x001ea20000100800 */
[----:B------:R-:W-:Y:S01]  /*a790*/  ULDC.64 UR4, c[0x0][0x328] ;  /* 0x0000ca0000047ab9 */ /* 0x000fe20000000a00 */
[----:B-----5:R-:W-:Y:S01]  /*a7a0*/  SHF.R.S32.HI R13, RZ, 0x1f, R5 ;  /* 0x0000001fff0d7819 */ /* 0x020fe20000011405 */
[----:B------:R-:W-:Y:S01]  /*a7b0*/  ULDC.64 UR6, c[0x0][0x338] ;  /* 0x0000ce0000067ab9 */ /* 0x000fe20000000a00 */
[----:B------:R-:W3:Y:S01]  /*a7c0*/  LDL.LU R10, [R1+0x18] ;  /* 0x00001800010a7983 */ /* 0x000ee20000300800 */
[----:B------:R-:W0:Y:S01]  /*a7d0*/  LDC R11, c[0x0][0x2f4] ;  /* 0x0000bd00ff0b7b82 */ /* 0x000e220000000800 */
[----:B------:R-:W-:Y:S01]  /*a7e0*/  ULDC.64 UR8, c[0x0][0x330] ;  /* 0x0000cc0000087ab9 */ /* 0x000fe20000000a00 */
[----:B------:R-:W-:Y:S01]  /*a7f0*/  ULDC.64 UR10, c[0x0][0x318] ;  /* 0x0000c600000a7ab9 */ /* 0x000fe20000000a00 */
[----:B------:R-:W4:Y:S01]  /*a800*/  LDL R8, [R1+0x14] ;  /* 0x0000140001087983 */ /* 0x000f220000100800 */
[----:B------:R-:W-:-:S03]  /*a810*/  IMAD.WIDE.U32 R2, R4, UR4, RZ ;  /* 0x0000000404027c25 */ /* 0x000fc6000f8e00ff */
[----:B------:R1:W-:Y:S04]  /*a820*/  STL [R1+0x8], R13 ;  /* 0x0000080d01007387 */ /* 0x0003e80000100800 */
[----:B------:R-:W4:Y:S01]  /*a830*/  LDL R14, [R1+0x24] ;  /* 0x00002400010e7983 */ /* 0x000f220000100800 */
[----:B------:R-:W1:Y:S01]  /*a840*/  S2R R15, SR_TID.X ;  /* 0x00000000000f7919 */ /* 0x000e620000002100 */
[----:B------:R-:W-:Y:S01]  /*a850*/  SHF.R.S32.HI R29, RZ, 0x1f, R9 ;  /* 0x0000001fff1d7819 */ /* 0x000fe20000011409 */
[----:B-1----:R-:W-:-:S05]  /*a860*/  IMAD.SHL.U32 R20, R15, 0x10, RZ ;  /* 0x000000100f147824 */ /* 0x002fca00078e00ff */
[----:B------:R-:W-:-:S04]  /*a870*/  LOP3.LUT R20, R20, 0x30, RZ, 0xc0, !PT ;  /* 0x0000003014147812 */ /* 0x000fc800078ec0ff */
[CC--:B0-----:R-:W-:Y:S02]  /*a880*/  ISETP.GE.AND P1, PT, R20.reuse, R11.reuse, PT ;  /* 0x0000000b1400720c */ /* 0x0c1fe40003f26270 */
[----:B------:R-:W-:Y:S01]  /*a890*/  ISETP.GE.AND P0, PT, R20, R11, PT ;  /* 0x0000000b1400720c */ /* 0x000fe20003f06270 */
[----:B--2---:R-:W-:-:S04]  /*a8a0*/  IMAD R0, R0, UR4, RZ ;  /* 0x0000000400007c24 */ /* 0x004fc8000f8e02ff */
[----:B------:R-:W-:-:S04]  /*a8b0*/  IMAD R0, R4, UR5, R0 ;  /* 0x0000000504007c24 */ /* 0x000fc8000f8e0200 */
[----:B------:R-:W-:Y:S02]  /*a8c0*/  IMAD.IADD R3, R3, 0x1, R0 ;  /* 0x0000000103037824 */ /* 0x000fe400078e0200 */
[----:B------:R-:W-:Y:S02]  /*a8d0*/  IMAD R0, R13, UR6, RZ ;  /* 0x000000060d007c24 */ /* 0x000fe4000f8e02ff */
[----:B------:R-:W2:Y:S01]  /*a8e0*/  LDL R13, [R1+0x4] ;  /* 0x00000400010d7983 */ /* 0x000ea20000100800 */
[----:B------:R-:W-:-:S04]  /*a8f0*/  IMAD.WIDE.U32 R2, R5, UR6, R2 ;  /* 0x0000000605027c25 */ /* 0x000fc8000f8e0002 */
[----:B------:R-:W-:-:S04]  /*a900*/  IMAD R0, R5, UR7, R0 ;  /* 0x0000000705007c24 */ /* 0x000fc8000f8e0200 */
[----:B------:R-:W-:Y:S01]  /*a910*/  IMAD.IADD R3, R3, 0x1, R0 ;  /* 0x0000000103037824 */ /* 0x000fe200078e0200 */
[----:B---3--:R-:W-:Y:S01]  /*a920*/  LOP3.LUT R10, R10, 0xfffffffe, RZ, 0xc0, !PT ;  /* 0xfffffffe0a0a7812 */ /* 0x008fe200078ec0ff */
[----:B----4-:R-:W-:Y:S02]  /*a930*/  IMAD R8, R8, UR8, RZ ;  /* 0x0000000808087c24 */ /* 0x010fe4000f8e02ff */
[----:B------:R-:W-:Y:S01]  /*a940*/  IMAD.WIDE.U32 R2, R18, UR8, R2 ;  /* 0x0000000812027c25 */ /* 0x000fe2000f8e0002 */
[----:B------:R-:W-:-:S03]  /*a950*/  @P1 LOP3.LUT R10, R10, 0x1, RZ, 0xfc, !PT ;  /* 0x000000010a0a1812 */ /* 0x000fc600078efcff */
[----:B------:R-:W-:Y:S01]  /*a960*/  IMAD R8, R18, UR9, R8 ;  /* 0x0000000912087c24 */ /* 0x000fe2000f8e0208 */
[----:B------:R-:W-:-:S04]  /*a970*/  IADD3 R0, P1, R2, UR10, RZ ;  /* 0x0000000a02007c10 */ /* 0x000fc8000ff3e0ff */
[----:B------:R-:W-:Y:S01]  /*a980*/  IADD3.X R2, R3, UR11, R8, P1, !PT ;  /* 0x0000000b03027c10 */ /* 0x000fe20008ffe408 */
[----:B------:R-:W-:Y:S01]  /*a990*/  IMAD R3, R29, UR4, RZ ;  /* 0x000000041d037c24 */ /* 0x000fe2000f8e02ff */
[----:B------:R0:W-:Y:S01]  /*a9a0*/  STL [R1+0x18], R10 ;  /* 0x0000180a01007387 */ /* 0x0001e20000100800 */
[----:B------:R-:W-:Y:S02]  /*a9b0*/  SHF.R.S32.HI R28, RZ, 0x1f, R6 ;  /* 0x0000001fff1c7819 */ /* 0x000fe40000011406 */
        /* <DEDUP_REMOVED lines=8> */
[----:B------:R-:W-:Y:S02]  /*aa40*/  LOP3.LUT R15, R15, 0x7f, RZ, 0xc0, !PT ;  /* 0x0000007f0f0f7812 */ /* 0x000fe400078ec0ff */
[----:B------:R-:W-:-:S04]  /*aa50*/  IADD3 R27, P1, R10, UR10, RZ ;  /* 0x0000000a0a1b7c10 */ /* 0x000fc8000ff3e0ff */
[----:B------:R-:W-:Y:S01]  /*aa60*/  IADD3.X R26, R8, UR11, R11, P1, !PT ;  /* 0x0000000b081a7c10 */ /* 0x000fe20008ffe40b */
[----:B------:R-:W-:Y:S01]  /*aa70*/  IMAD.MOV.U32 R8, RZ, RZ, -0xa0 ;  /* 0xffffff60ff087424 */ /* 0x000fe200078e00ff */
[----:B------:R-:W-:-:S03]  /*aa80*/  SHF.R.U32.HI R15, RZ, 0x2, R15 ;  /* 0x00000002ff0f7819 */ /* 0x000fc6000001160f */
[----:B------:R-:W-:Y:S01]  /*aa90*/  IMAD R8, R12, R8, UR41 ;  /* 0x000000290c087e24 */ /* 0x000fe2000f8e0208 */
[----:B------:R-:W-:-:S03]  /*aaa0*/  UMOV UR4, 0xffffffff ;  /* 0xffffffff00047882 */ /* 0x000fc60000000000 */
[----:B------:R-:W-:-:S05]  /*aab0*/  IMAD.IADD R8, R8, 0x1, -R15 ;  /* 0x0000000108087824 */ /* 0x000fca00078e0a0f */
[----:B------:R-:W-:Y:S01]  /*aac0*/  ISETP.GE.AND P5, PT, R8, 0x1, PT ;  /* 0x000000010800780c */ /* 0x000fe20003fa6270 */
[----:B--2---:R-:W-:Y:S01]  /*aad0*/  IMAD R19, R13, 0x2800, R14 ;  /* 0x000028000d137824 */ /* 0x004fe200078e020e */
[----:B------:R-:W-:Y:S11]  /*aae0*/  BRA.DIV UR4, `(.L_x_13325) ;  /* 0x0000004604507947 */ /* 0x000ff6000b800000 */
[----:B------:R-:W2:Y:S01]  /*aaf0*/  LDL.LU R14, [R1+0x18] ;  /* 0x00001800010e7983 */ /* 0x000ea20000300800 */
[----:B------:R-:W0:Y:S03]  /*ab00*/  S2R R11, SR_TID.X ;  /* 0x00000000000b7919 */ /* 0x000e260000002100 */
[----:B------:R-:W1:Y:S04]  /*ab10*/  SHFL.IDX PT, R10, R0, RZ, 0x1c1f ;  /* 0x001c1fff000a7589 */ /* 0x000e6800000e0000 */
[----:B------:R-:W3:Y:S01]  /*ab20*/  SHFL.IDX PT, R3, R2, RZ, 0x1c1f ;  /* 0x001c1fff02037589 */ /* 0x000ee200000e0000 */
[----:B0-----:R-:W-:-:S05]  /*ab30*/  IMAD.SHL.U32 R15, R11, 0x10, RZ ;  /* 0x000000100b0f7824 */ /* 0x001fca00078e00ff */
[----:B------:R-:W-:-:S04]  /*ab40*/  LOP3.LUT R15, R15, 0x30, RZ, 0xc0, !PT ;  /* 0x000000300f0f7812 */ /* 0x000fc800078ec0ff */
[----:B-1----:R-:W-:-:S05]  /*ab50*/  IADD3 R10, P1, R15, R10, RZ ;  /* 0x0000000a0f0a7210 */ /* 0x002fca0007f3e0ff */
[----:B---3--:R-:W-:Y:S01]  /*ab60*/  IMAD.X R11, RZ, RZ, R3, P1 ;  /* 0x000000ffff0b7224 */ /* 0x008fe200008e0603 */
[----:B------:R-:W-:Y:S01]  /*ab70*/  ISETP.LT.OR P1, PT, R8, 0x1, P0 ;  /* 0x000000010800780c */ /* 0x000fe20000721670 */
[----:B------:R-:W0:Y:S01]  /*ab80*/  SHFL.IDX PT, R12, R0, 0x1, 0x1c1f ;  /* 0x003c1f00000c7f89 */ /* 0x000e2200000e0000 */
[----:B------:R-:W-:-:S11]  /*ab90*/  IADD3 R3, R22, R19, RZ ;  /* 0x0000001316037210 */ /* 0x000fd60007ffe0ff */
[----:B------:R1:W-:Y:S04]  /*aba0*/  LDGSTS.E.BYPASS.LTC128B.128 [R3+0x6000], desc[UR52][R10.64], !P1 ;  /* 0x060000000a037fae */ /* 0x0003e8000c901d74 */
[----:B-1----:R-:W1:Y:S01]  /*abb0*/  SHFL.IDX PT, R10, R2, 0x1, 0x1c1f ;  /* 0x003c1f00020a7f89 */ /* 0x002e6200000e0000 */
[----:B0-----:R-:W-:-:S05]  /*abc0*/  IADD3 R12, P1, R15, R12, RZ ;  /* 0x0000000c0f0c7210 */ /* 0x001fca0007f3e0ff */
[----:B-1----:R-:W-:Y:S01]  /*abd0*/  IMAD.X R13, RZ, RZ, R10, P1 ;  /* 0x000000ffff0d7224 */ /* 0x002fe200008e060a */
[----:B------:R-:W-:Y:S01]  /*abe0*/  ISETP.LT.OR P1, PT, R8, 0x21, P0 ;  /* 0x000000210800780c */ /* 0x000fe20000721670 */
[----:B------:R-:W-:-:S12]  /*abf0*/  SHFL.IDX PT, R10, R2, 0x2, 0x1c1f ;  /* 0x005c1f00020a7f89 */ /* 0x000fd800000e0000 */
[----:B------:R0:W-:Y:S04]  /*ac00*/  LDGSTS.E.BYPASS.LTC128B.128 [R3+0x6800], desc[UR52][R12.64], !P1 ;  /* 0x068000000c037fae */ /* 0x0001e8000c901d74 */
[----:B0-----:R-:W0:Y:S04]  /*ac10*/  SHFL.IDX PT, R12, R0, 0x2, 0x1c1f ;  /* 0x005c1f00000c7f89 */ /* 0x001e2800000e0000 */
[----:B------:R-:W1:Y:S04]  /*ac20*/  SHFL.IDX PT, R0, R0, 0x3, 0x1c1f ;  /* 0x007c1f0000007f89 */ /* 0x000e6800000e0000 */
[----:B------:R-:W3:Y:S01]  /*ac30*/  SHFL.IDX PT, R2, R2, 0x3, 0x1c1f ;  /* 0x007c1f0002027f89 */ /* 0x000ee200000e0000 */
[----:B0-----:R-:W-:-:S05]  /*ac40*/  IADD3 R12, P1, R15, R12, RZ ;  /* 0x0000000c0f0c7210 */ /* 0x001fca0007f3e0ff */
[----:B------:R-:W-:Y:S01]  /*ac50*/  IMAD.X R13, RZ, RZ, R10, P1 ;  /* 0x000000ffff0d7224 */ /* 0x000fe200008e060a */
[C---:B------:R-:W-:Y:S02]  /*ac60*/  ISETP.LT.OR P1, PT, R8.reuse, 0x41, P0 ;  /* 0x000000410800780c */ /* 0x040fe40000721670 */
[----:B------:R-:W-:-:S11]  /*ac70*/  ISETP.GE.AND P2, PT, R8, 0x81, PT ;  /* 0x000000810800780c */ /* 0x000fd60003f46270 */
[----:B------:R-:W-:Y:S01]  /*ac80*/  LDGSTS.E.BYPASS.LTC128B.128 [R3+0x7000], desc[UR52][R12.64], !P1 ;  /* 0x070000000c037fae */ /* 0x000fe2000c901d74 */
[----:B-1----:R-:W-:-:S05]  /*ac90*/  IADD3 R10, P1, R15, R0, RZ ;  /* 0x000000000f0a7210 */ /* 0x002fca0007f3e0ff */
[----:B---3--:R-:W-:Y:S01]  /*aca0*/  IMAD.X R11, RZ, RZ, R2, P1 ;  /* 0x000000ffff0b7224 */ /* 0x008fe200008e0602 */
[----:B------:R-:W-:Y:S01]  /*acb0*/  ISETP.LT.OR P1, PT, R8, 0x61, P0 ;  /* 0x000000610800780c */ /* 0x000fe20000721670 */
[----:B------:R1:W3:-:S12]  /*acc0*/  SHFL.IDX PT, R0, R26, RZ, 0x1c1f ;  /* 0x001c1fff1a007589 */ /* 0x0002d800000e0000 */
[----:B------:R0:W-:Y:S04]  /*acd0*/  LDGSTS.E.BYPASS.LTC128B.128 [R3+0x7800], desc[UR52][R10.64], !P1 ;  /* 0x078000000a037fae */ /* 0x0001e8000c901d74 */
[----:B0-----:R1:W4:Y:S01]  /*ace0*/  SHFL.IDX PT, R10, R27, RZ, 0x1c1f ;  /* 0x001c1fff1b0a7589 */ /* 0x00132200000e0000 */
[C---:B------:R-:W-:Y:S02]  /*acf0*/  ISETP.GE.AND P4, PT, R8.reuse, 0x21, PT ;  /* 0x000000210800780c */ /* 0x040fe40003f86270 */
[C---:B------:R-:W-:Y:S02]  /*ad00*/  ISETP.GE.AND P3, PT, R8.reuse, 0x41, PT ;  /* 0x000000410800780c */ /* 0x040fe40003f66270 */
[----:B------:R-:W-:Y:S02]  /*ad10*/  ISETP.GE.AND P1, PT, R8, 0x61, PT ;  /* 0x000000610800780c */ /* 0x000fe40003f26270 */
[----:B--2---:R-:W-:-:S04]  /*ad20*/  LOP3.LUT R14, R14, 0xffffffef, RZ, 0xc0, !PT ;  /* 0xffffffef0e0e7812 */ /* 0x004fc800078ec0ff */
[----:B------:R-:W-:-:S05]  /*ad30*/  @P2 LOP3.LUT R14, R14, 0x10, RZ, 0xfc, !PT ;  /* 0x000000100e0e2812 */ /* 0x000fca00078efcff */
[----:B---34-:R1:W-:Y:S02]  /*ad40*/  STL [R1+0x18], R14 ;  /* 0x0000180e01007387 */ /* 0x0183e40000100800 */
.L_x_13414:
[----:B------:R-:W2:Y:S01]  /*ad50*/  S2R R2, SR_TID.X ;  /* 0x0000000000027919 */ /* 0x000ea20000002100 */
        /* <DEDUP_REMOVED lines=8> */
[----:B------:R2:W-:Y:S01]  /*ade0*/  LDGSTS.E.BYPASS.LTC128B.128 [R3+0x8000], desc[UR52][R10.64], !P0 ;  /* 0x080000000a037fae */ /* 0x0005e2000c101d74 */
[----:B------:R-:W-:Y:S01]  /*adf0*/  PLOP3.LUT P0, PT, PT, PT, PT, 0x80, 0x0 ;  /* 0x000000000000781c */ /* 0x000fe20003f0f070 */
[----:B------:R-:W-:-:S12]  /*ae00*/  NOP ;  /* 0x0000000000007918 */ /* 0x000fd80000000000 */
.L_x_13326:
        /* <DEDUP_REMOVED lines=11> */
.L_x_13327:
[----:B------:R3:W-:Y:S01]  /*aec0*/  SYNCS.ARRIVE.TRANS64.A1T0 RZ, [R7+URZ+0x13270], RZ ;  /* 0x013270ff07ff79a7 */ /* 0x0007e2000810003f */
[----:B------:R-:W-:Y:S05]  /*aed0*/  @!P6 BRA `(.L_x_13328) ;  /* 0x000000000004e947 */ /* 0x000fea0003800000 */
[----:B------:R-:W-:Y:S01]  /*aee0*/  BPT.TRAP 0x1 ;  /* 0x000000040000795c */ /* 0x000fe20000300000 */
.L_x_13328:
[----:B------:R-:W4:Y:S01]  /*aef0*/  LDL R0, [R1+0x28] ;  /* 0x0000280001007983 */ /* 0x000f220000100800 */
[----:B------:R-:W-:Y:S01]  /*af00*/  BSSY B0, `(.L_x_13329) ;  /* 0x0000003000007945 */ /* 0x000fe20003800000 */
[----:B----4-:R-:W4:Y:S03]  /*af10*/  SYNCS.PHASECHK.TRANS64.TRYWAIT P0, [R7+URZ+0x13240], R0 ;  /* 0x01324000070075a7 */ /* 0x010f26000800017f */
[----:B----4-:R-:W-:Y:S05]  /*af20*/  @!P0 BRA `(.L_x_13330) ;  /* 0x0000004400f48947 */ /* 0x010fea0003800000 */
.L_x_13415:
[----:B------:R-:W-:Y:S05]  /*af30*/  BSYNC B0 ;  /* 0x0000000000007941 */ /* 0x000fea0003800000 */
.L_x_13329:
[----:B----4-:R-:W4:Y:S01]  /*af40*/  LDL.LU R0, [R1] ;  /* 0x0000000001007983 */ /* 0x010f220000300800 */
[----:B------:R-:W-:Y:S01]  /*af50*/  ULDC.64 UR4, c[0x0][0x300] ;  /* 0x0000c00000047ab9 */ /* 0x000fe20000000a00 */
[----:B------:R-:W-:Y:S02]  /*af60*/  ULDC.64 UR6, c[0x0][0x310] ;  /* 0x0000c40000067ab9 */ /* 0x000fe40000000a00 */
[----:B------:R-:W5:Y:S04]  /*af70*/  LDL.LU R8, [R1+0x8] ;  /* 0x0000080001087983 */ /* 0x000f680000300800 */
[----:B------:R-:W3:Y:S01]  /*af80*/  LDL R2, [R1+0x14] ;  /* 0x0000140001027983 */ /* 0x000ee20000100800 */
[----:B--2---:R-:W-:-:S04]  /*af90*/  IMAD.WIDE.U32 R10, R4, UR4, RZ ;  /* 0x00000004040a7c25 */ /* 0x004fc8000f8e00ff */
[----:B----4-:R-:W-:-:S04]  /*afa0*/  IMAD R0, R0, UR4, RZ ;  /* 0x0000000400007c24 */ /* 0x010fc8000f8e02ff */
[----:B------:R-:W-:-:S04]  /*afb0*/  IMAD R0, R4, UR5, R0 ;  /* 0x0000000504007c24 */ /* 0x000fc8000f8e0200 */
[----:B------:R-:W-:Y:S02]  /*afc0*/  IMAD.IADD R11, R11, 0x1, R0 ;  /* 0x000000010b0b7824 */ /* 0x000fe400078e0200 */
[----:B-----5:R-:W-:Y:S02]  /*afd0*/  IMAD R0, R8, UR6, RZ ;  /* 0x0000000608007c24 */ /* 0x020fe4000f8e02ff */
[----:B------:R-:W-:-:S04]  /*afe0*/  IMAD.WIDE.U32 R10, R5, UR6, R10 ;  /* 0x00000006050a7c25 */ /* 0x000fc8000f8e000a */
[----:B------:R-:W-:Y:S02]  /*aff0*/  IMAD R0, R5, UR7, R0 ;  /* 0x0000000705007c24 */ /* 0x000fe4000f8e0200 */
[----:B------:R-:W-:-:S04]  /*b000*/  IMAD.WIDE.U32 R4, R9, UR4, RZ ;  /* 0x0000000409047c25 */ /* 0x000fc8000f8e00ff */
[----:B------:R-:W-:Y:S02]  /*b010*/  IMAD.IADD R11, R11, 0x1, R0 ;  /* 0x000000010b0b7824 */ /* 0x000fe400078e0200 */
[----:B------:R-:W-:Y:S02]  /*b020*/  IMAD R0, R29, UR4, RZ ;  /* 0x000000041d007c24 */ /* 0x000fe4000f8e02ff */
[----:B------:R-:W-:Y:S02]  /*b030*/  IMAD R8, R28, UR6, RZ ;  /* 0x000000061c087c24 */ /* 0x000fe4000f8e02ff */
[----:B------:R-:W-:Y:S01]  /*b040*/  IMAD R0, R9, UR5, R0 ;  /* 0x0000000509007c24 */ /* 0x000fe2000f8e0200 */
[----:B------:R-:W-:Y:S01]  /*b050*/  ULDC.64 UR4, c[0x0][0x308] ;  /* 0x0000c20000047ab9 */ /* 0x000fe20000000a00 */
[----:B------:R-:W-:Y:S02]  /*b060*/  IMAD R8, R6, UR7, R8 ;  /* 0x0000000706087c24 */ /* 0x000fe4000f8e0208 */
[----:B------:R-:W-:-:S02]  /*b070*/  IMAD.IADD R5, R5, 0x1, R0 ;  /* 0x0000000105057824 */ /* 0x000fc400078e0200 */
[----:B------:R-:W-:-:S04]  /*b080*/  IMAD.WIDE.U32 R10, R18, UR4, R10 ;  /* 0x00000004120a7c25 */ /* 0x000fc8000f8e000a */
[----:B------:R-:W-:Y:S01]  /*b090*/  IMAD.WIDE.U32 R4, R6, UR6, R4 ;  /* 0x0000000606047c25 */ /* 0x000fe2000f8e0004 */
[----:B------:R-:W-:-:S03]  /*b0a0*/  ULDC.64 UR6, c[0x0][0x2e8] ;  /* 0x0000ba0000067ab9 */ /* 0x000fc60000000a00 */
[----:B---3--:R-:W-:Y:S01]  /*b0b0*/  IMAD R6, R2, UR4, RZ ;  /* 0x0000000402067c24 */ /* 0x008fe2000f8e02ff */
        /* <DEDUP_REMOVED lines=9> */
[----:B------:R-:W2:Y:S01]  /*b150*/  S2R R5, SR_TID.X ;  /* 0x0000000000057919 */ /* 0x000ea20000002100 */
[----:B------:R-:W3:Y:S01]  /*b160*/  LDC R10, c[0x0][0x2f4] ;  /* 0x0000bd00ff0a7b82 */ /* 0x000ee20000000800 */
[----:B------:R-:W-:Y:S04]  /*b170*/  SHFL.IDX PT, R4, R0, RZ, 0x1c1f ;  /* 0x001c1fff00047589 */ /* 0x000fe800000e0000 */
[----:B------:R-:W-:Y:S01]  /*b180*/  SHFL.IDX PT, R6, R6, RZ, 0x1c1f ;  /* 0x001c1fff06067589 */ /* 0x000fe200000e0000 */
[----:B--2---:R-:W-:-:S03]  /*b190*/  IMAD.SHL.U32 R9, R5, 0x10, RZ ;  /* 0x0000001005097824 */ /* 0x004fc600078e00ff */
[----:B------:R-:W2:Y:S02]  /*b1a0*/  SHFL.IDX PT, R5, R2, RZ, 0x1c1f ;  /* 0x001c1fff02057589 */ /* 0x000ea400000e0000 */
[----:B------:R-:W-:-:S04]  /*b1b0*/  LOP3.LUT R9, R9, 0x30, RZ, 0xc0, !PT ;  /* 0x0000003009097812 */ /* 0x000fc800078ec0ff */
[C---:B---3--:R-:W-:Y:S02]  /*b1c0*/  ISETP.GE.AND P2, PT, R9.reuse, R10, PT ;  /* 0x0000000a0900720c */ /* 0x048fe40003f46270 */
[----:B--2---:R-:W-:-:S05]  /*b1d0*/  @P5 IADD3 R5, P0, R9, R5, RZ ;  /* 0x0000000509055210 */ /* 0x004fca0007f1e0ff */
[----:B------:R-:W-:-:S05]  /*b1e0*/  @P5 IMAD.X R4, RZ, RZ, R4, P0 ;  /* 0x000000ffff045224 */ /* 0x000fca00000e0604 */
[----:B------:R-:W-:-:S04]  /*b1f0*/  @P5 LOP3.LUT R5, R5, R4, RZ, 0x3c, !PT ;  /* 0x0000000405055212 */ /* 0x000fc800078e3cff */
[----:B------:R-:W-:-:S04]  /*b200*/  @P5 LOP3.LUT R4, R5, R4, RZ, 0x3c, !PT ;  /* 0x0000000405045212 */ /* 0x000fc800078e3cff */
[----:B------:R-:W-:-:S05]  /*b210*/  @P5 LOP3.LUT R5, R5, R4, RZ, 0x3c, !PT ;  /* 0x0000000405055212 */ /* 0x000fca00078e3cff */
[----:B------:R2:W-:Y:S04]  /*b220*/  @P5 LDGSTS.E.BYPASS.LTC128B.128 [R3+0xe000], desc[UR52][R4.64], !P2 ;  /* 0x0e00000004035fae */ /* 0x0005e8000d101d74 */
[----:B--2---:R-:W2:Y:S04]  /*b230*/  SHFL.IDX PT, R5, R2, 0x1, 0x1c1f ;  /* 0x003c1f0002057f89 */ /* 0x004ea800000e0000 */
[----:B------:R-:W3:Y:S01]  /*b240*/  SHFL.IDX PT, R4, R0, 0x1, 0x1c1f ;  /* 0x003c1f0000047f89 */ /* 0x000ee200000e0000 */
[----:B--2---:R-:W-:-:S05]  /*b250*/  @P4 IADD3 R5, P0, R9, R5, RZ ;  /* 0x0000000509054210 */ /* 0x004fca0007f1e0ff */
[----:B---3--:R-:W-:-:S05]  /*b260*/  @P4 IMAD.X R4, RZ, RZ, R4, P0 ;  /* 0x000000ffff044224 */ /* 0x008fca00000e0604 */
[----:B------:R-:W-:-:S04]  /*b270*/  @P4 LOP3.LUT R5, R5, R4, RZ, 0x3c, !PT ;  /* 0x0000000405054212 */ /* 0x000fc800078e3cff */
[----:B------:R-:W-:-:S04]  /*b280*/  @P4 LOP3.LUT R4, R5, R4, RZ, 0x3c, !PT ;  /* 0x0000000405044212 */ /* 0x000fc800078e3cff */
[----:B------:R-:W-:-:S05]  /*b290*/  @P4 LOP3.LUT R5, R5, R4, RZ, 0x3c, !PT ;  /* 0x0000000405054212 */ /* 0x000fca00078e3cff */
[----:B------:R2:W-:Y:S04]  /*b2a0*/  @P4 LDGSTS.E.BYPASS.LTC128B.128 [R3+0xe800], desc[UR52][R4.64], !P2 ;  /* 0x0e80000004034fae */ /* 0x0005e8000d101d74 */
[----:B--2---:R-:W2:Y:S04]  /*b2b0*/  SHFL.IDX PT, R5, R2, 0x2, 0x1c1f ;  /* 0x005c1f0002057f89 */ /* 0x004ea800000e0000 */
[----:B------:R-:W3:Y:S04]  /*b2c0*/  SHFL.IDX PT, R4, R0, 0x2, 0x1c1f ;  /* 0x005c1f0000047f89 */ /* 0x000ee800000e0000 */
[----:B------:R-:W4:Y:S04]  /*b2d0*/  SHFL.IDX PT, R2, R2, 0x3, 0x1c1f ;  /* 0x007c1f0002027f89 */ /* 0x000f2800000e0000 */
[----:B------:R-:W5:Y:S01]  /*b2e0*/  SHFL.IDX PT, R0, R0, 0x3, 0x1c1f ;  /* 0x007c1f0000007f89 */ /* 0x000f6200000e0000 */
[----:B--2---:R-:W-:-:S04]  /*b2f0*/  @P3 IADD3 R5, P0, R9, R5, RZ ;  /* 0x0000000509053210 */ /* 0x004fc80007f1e0ff */
[----:B---3--:R-:W-:-:S04]  /*b300*/  @P3 IADD3.X R4, RZ, R4, RZ, P0, !PT ;  /* 0x00000004ff043210 */ /* 0x008fc800007fe4ff */
[----:B------:R-:W-:Y:S02]  /*b310*/  @P3 LOP3.LUT R5, R5, R4, RZ, 0x3c, !PT ;  /* 0x0000000405053212 */ /* 0x000fe400078e3cff */
[----:B----4-:R-:W-:Y:S02]  /*b320*/  @P1 IADD3 R2, P0, R9, R2, RZ ;  /* 0x0000000209021210 */ /* 0x010fe40007f1e0ff */
[----:B------:R-:W-:-:S03]  /*b330*/  @P3 LOP3.LUT R4, R5, R4, RZ, 0x3c, !PT ;  /* 0x0000000405043212 */ /* 0x000fc600078e3cff */
[----:B-----5:R-:W-:Y:S01]  /*b340*/  @P1 IMAD.X R0, RZ, RZ, R0, P0 ;  /* 0x000000ffff001224 */ /* 0x020fe200000e0600 */
[----:B------:R-:W-:-:S05]  /*b350*/  @P3 LOP3.LUT R5, R5, R4, RZ, 0x3c, !PT ;  /* 0x0000000405053212 */ /* 0x000fca00078e3cff */
[----:B------:R2:W-:Y:S02]  /*b360*/  @P3 LDGSTS.E.BYPASS.LTC128B.128 [R3+0xf000], desc[UR52][R4.64], !P2 ;  /* 0x0f00000004033fae */ /* 0x0005e4000d101d74 */
[----:B--2---:R-:W-:Y:S02]  /*b370*/  @P1 IMAD.MOV.U32 R4, RZ, RZ, R2 ;  /* 0x000000ffff041224 */ /* 0x004fe400078e0002 */
[----:B------:R-:W-:-:S05]  /*b380*/  @P1 IMAD.MOV.U32 R5, RZ, RZ, R0 ;  /* 0x000000ffff051224 */ /* 0x000fca00078e0000 */
[----:B------:R2:W-:Y:S04]  /*b390*/  @P1 LDGSTS.E.BYPASS.LTC128B.128 [R3+0xf800], desc[UR52][R4.64], !P2 ;  /* 0x0f80000004031fae */ /* 0x0005e8000d101d74 */
[----:B--2---:R2:W3:Y:S02]  /*b3a0*/  SHFL.IDX PT, R4, R8, RZ, 0x1c1f ;  /* 0x001c1fff08047589 */ /* 0x0044e400000e0000 */
.L_x_13427:
[----:B------:R-:W4:Y:S01]  /*b3b0*/  LDL R0, [R1+0x18] ;  /* 0x0000180001007983 */ /* 0x000f220000100800 */
[----:B------:R-:W-:Y:S01]  /*b3c0*/  BSSY B0, `(.L_x_13332) ;  /* 0x000000e000007945 */ /* 0x000fe20003800000 */
[----:B----4-:R-:W-:-:S13]  /*b3d0*/  LOP3.LUT P0, RZ, R0, 0x10, RZ, 0xc0, !PT ;  /* 0x0000001000ff7812 */ /* 0x010fda000780c0ff */
[----:B------:R-:W-:Y:S05]  /*b3e0*/  @!P0 BRA `(.L_x_13333) ;  /* 0x00000000002c8947 */ /* 0x000fea0003800000 */
[----:B------:R-:W4:Y:S01]  /*b3f0*/  S2R R0, SR_TID.X ;  /* 0x0000000000007919 */ /* 0x000f220000002100 */
[----:B------:R-:W5:Y:S01]  /*b400*/  LDC R2, c[0x0][0x2f4] ;  /* 0x0000bd00ff027b82 */ /* 0x000f620000000800 */
[----:B----4-:R-:W-:-:S05]  /*b410*/  IMAD.SHL.U32 R0, R0, 0x10, RZ ;  /* 0x0000001000007824 */ /* 0x010fca00078e00ff */
[----:B------:R-:W-:-:S04]  /*b420*/  LOP3.LUT R0, R0, 0x30, RZ, 0xc0, !PT ;  /* 0x0000003000007812 */ /* 0x000fc800078ec0ff */
[C---:B-----5:R-:W-:Y:S02]  /*b430*/  ISETP.GE.AND P1, PT, R0.reuse, R2, PT ;  /* 0x000000020000720c */ /* 0x060fe40003f26270 */
[----:B---3--:R-:W-:-:S05]  /*b440*/  IADD3 R4, P0, R0, R4, RZ ;  /* 0x0000000400047210 */ /* 0x008fca0007f1e0ff */
[----:B------:R-:W-:-:S06]  /*b450*/  IMAD.X R5, RZ, RZ, R6, P0 ;  /* 0x000000ffff057224 */ /* 0x000fcc00000e0606 */
[----:B------:R-:W-:Y:S01]  /*b460*/  @!PT LDS RZ, [RZ] ;  /* 0x00000000fffff984 */ /* 0x000fe20000000800 */
[----:B------:R-:W-:Y:S01]  /*b470*/  @!PT LDS RZ, [RZ] ;  /* 0x00000000fffff984 */ /* 0x000fe20000000800 */
[----:B------:R-:W-:Y:S01]  /*b480*/  @!PT LDS RZ, [RZ] ;  /* 0x00000000fffff984 */ /* 0x000fe20000000800 */
[----:B------:R4:W-:Y:S02]  /*b490*/  LDGSTS.E.BYPASS.LTC128B.128 [R3+0x10000], desc[UR52][R4.64], !P1 ;  /* 0x1000000004037fae */ /* 0x0009e4000c901d74 */
.L_x_13333:
[----:B------:R-:W-:Y:S05]  /*b4a0*/  BSYNC B0 ;  /* 0x0000000000007941 */ /* 0x000fea0003800000 */
.L_x_13332:
[----:B------:R-:W-:Y:S01]  /*b4b0*/  NOP ;  /* 0x0000000000007918 */ /* 0x000fe20000000000 */
[----:B------:R-:W-:-:S13]  /*b4c0*/  PLOP3.LUT P0, PT, PT, PT, PT, 0x80, 0x0 ;  /* 0x000000000000781c */ /* 0x000fda0003f0f070 */
.L_x_13334:
        /* <DEDUP_REMOVED lines=11> */
.L_x_13335:
[----:B------:R0:W-:Y:S02]  /*b580*/  SYNCS.ARRIVE.TRANS64.A1T0 RZ, [R7+URZ+0x13230], RZ ;  /* 0x013230ff07ff79a7 */ /* 0x0001e4000810003f */
[----:B------:R-:W-:Y:S05]  /*b590*/  WARPSYNC.ALL ;  /* 0x0000000000007948 */ /* 0x000fea0003800000 */
[----:B------:R-:W5:Y:S01]  /*b5a0*/  LDL.LU R0, [R1+0x2c] ;  /* 0x00002c0001007983 */ /* 0x000f620000300800 */
[----:B------:R-:W-:Y:S01]  /*b5b0*/  ULDC.64 UR6, c[0x0][0x298] ;  /* 0x0000a60000067ab9 */ /* 0x000fe20000000a00 */
[----:B------:R-:W-:Y:S01]  /*b5c0*/  UISETP.NE.AND UP0, UPT, UR47, URZ, UPT ;  /* 0x0000003f2f00728c */ /* 0x000fe2000bf05270 */
[----:B------:R-:W-:Y:S03]  /*b5d0*/  BSSY B6, `(.L_x_13336) ;  /* 0x000001e000067945 */ /* 0x000fe60003800000 */
[----:B------:R-:W-:-:S02]  /*b5e0*/  USEL UR44, UR44, URZ, !UP0 ;  /* 0x0000003f2c2c7287 */ /* 0x000fc4000c000000 */
[----:B------:R-:W-:Y:S01]  /*b5f0*/  USEL UR45, UR45, URZ, !UP0 ;  /* 0x0000003f2d2d7287 */ /* 0x000fe2000c000000 */
[----:B------:R-:W-:Y:S01]  /*b600*/  BAR.SYNC.DEFER_BLOCKING 0x8, 0x200 ;  /* 0x0208000000007b1d */ /* 0x000fe20000010000 */
[C---:B-----5:R-:W-:Y:S02]  /*b610*/  R2UR UR5, R0.reuse ;  /* 0x00000000000572ca */ /* 0x060fe400000e0000 */
[----:B------:R-:W-:Y:S01]  /*b620*/  R2UR UR36, R0 ;  /* 0x00000000002472ca */ /* 0x000fe200000e0000 */
[----:B------:R-:W-:-:S05]  /*b630*/  VIADD R0, R22, 0xb000 ;  /* 0x0000b00016007836 */ /* 0x000fca0000000000 */
[----:B------:R-:W-:-:S05]  /*b640*/  LOP3.LUT P0, RZ, R0, 0x1bf, RZ, 0xc0, !PT ;  /* 0x000001bf00ff7812 */ /* 0x000fca000780c0ff */
        /* <DEDUP_REMOVED lines=10> */
[----:B---34-:R-:W-:Y:S01]  /*b6f0*/  IMAD.U32 R4, RZ, RZ, UR6 ;  /* 0x00000006ff047e24 */ /* 0x018fe2000f8e00ff */
[----:B--2---:R-:W-:Y:S01]  /*b700*/  MOV R8, 0x70 ;  /* 0x0000007000087802 */ /* 0x004fe20000000f00 */
[----:B------:R-:W2:Y:S01]  /*b710*/  LDC.64 R2, c[0x4][R2] ;  /* 0x0100000002027b82 */ /* 0x000ea20000000a00 */
[----:B------:R-:W-:Y:S02]  /*b720*/  IMAD.U32 R5, RZ, RZ, UR7 ;  /* 0x00000007ff057e24 */ /* 0x000fe4000f8e00ff */
[----:B------:R-:W-:Y:S02]  /*b730*/  IMAD.U32 R6, RZ, RZ, UR8 ;  /* 0x00000008ff067e24 */ /* 0x000fe4000f8e00ff */
[----:B0-----:R-:W-:-:S02]  /*b740*/  IMAD.U32 R7, RZ, RZ, UR9 ;  /* 0x00000009ff077e24 */ /* 0x001fc4000f8e00ff */
[----:B------:R-:W-:Y:S02]  /*b750*/  IMAD.U32 R10, RZ, RZ, UR4 ;  /* 0x00000004ff0a7e24 */ /* 0x000fe4000f8e00ff */
[----:B------:R-:W-:Y:S02]  /*b760*/  IMAD.U32 R11, RZ, RZ, UR5 ;  /* 0x00000005ff0b7e24 */ /* 0x000fe4000f8e00ff */
[----:B------:R-:W-:Y:S02]  /*b770*/  IMAD.MOV.U32 R12, RZ, RZ, 0x1 ;  /* 0x00000001ff0c7424 */ /* 0x000fe400078e00ff */
[----:B------:R-:W-:-:S07]  /*b780*/  IMAD.MOV.U32 R13, RZ, RZ, RZ ;  /* 0x000000ffff0d7224 */ /* 0x000fce00078e00ff */
[----:B------:R-:W-:-:S07]  /*b790*/  LEPC R20, `(.L_x_13337) ;  /* 0x000000001014794e */ /* 0x000fce0000000000 */
[----:B-12---:R-:W-:Y:S05]  /*b7a0*/  CALL.ABS.NOINC R2 ;  /* 0x0000000002007343 */ /* 0x006fea0003c00000 */
.L_x_13337:
[----:B------:R-:W-:Y:S05]  /*b7b0*/  BSYNC B6 ;  /* 0x0000000000067941 */ /* 0x000fea0003800000 */
.L_x_13336:
[----:B0-----:R-:W3:Y:S01]  /*b7c0*/  LDL R19, [R1+0x14] ;  /* 0x0000140001137983 */ /* 0x001ee20000100800 */
[----:B--2---:R-:W0:Y:S03]  /*b7d0*/  LDC R8, c[0x0][0x448] ;  /* 0x00011200ff087b82 */ /* 0x004e260000000800 */
[----:B------:R2:W5:Y:S01]  /*b7e0*/  LDL R9, [R1+0x30] ;  /* 0x0000300001097983 */ /* 0x0005620000100800 */
[----:B------:R-:W1:Y:S01]  /*b7f0*/  S2R R2, SR_TID.X ;  /* 0x0000000000027919 */ /* 0x000e620000002100 */
[----:B------:R-:W-:Y:S01]  /*b800*/  R2UR UR7, R18 ;  /* 0x00000000120772ca */ /* 0x000fe200000e0000 */
[----:B------:R-:W-:Y:S01]  /*b810*/  ULDC.64 UR8, c[0x0][0x2d8] ;  /* 0x0000b60000087ab9 */ /* 0x000fe20000000a00 */
[----:B0-----:R-:W-:Y:S02]  /*b820*/  ISETP.NE.AND P0, PT, R8, 0x1, PT ;  /* 0x000000010800780c */ /* 0x001fe40003f05270 */
[----:B------:R-:W-:-:S11]  /*b830*/  R2UR UR10, R18 ;  /* 0x00000000120a72ca */ /* 0x000fd600000e0000 */
[----:B----4-:R-:W0:Y:S01]  /*b840*/  @P0 LDC R3, c[0x0][0x44c] ;  /* 0x00011300ff030b82 */ /* 0x010e220000000800 */
[C---:B-1----:R-:W-:Y:S01]  /*b850*/  LOP3.LUT R20, R2.reuse, 0x7f, RZ, 0xc0, !PT ;  /* 0x0000007f02147812 */ /* 0x042fe200078ec0ff */
[----:B------:R-:W-:-:S06]  /*b860*/  IMAD.SHL.U32 R2, R2, 0x20, RZ ;  /* 0x0000002002027824 */ /* 0x000fcc00078e00ff */
[----:B------:R-:W1:Y:S01]  /*b870*/  @P0 LDC R0, c[0x0][0x450] ;  /* 0x00011400ff000b82 */ /* 0x000e620000000800 */
[----:B------:R-:W-:Y:S01]  /*b880*/  SHF.R.U32.HI R20, RZ, 0x2, R20 ;  /* 0x00000002ff147819 */ /* 0x000fe20000011614 */
[----:B------:R-:W-:-:S03]  /*b890*/  UMOV UR4, UR36 ;  /* 0x0000002400047c82 */ /* 0x000fc60008000000 */
[----:B------:R-:W-:Y:S01]  /*b8a0*/  LOP3.LUT R2, R20, 0x60, R2, 0xf8, !PT ;  /* 0x0000006014027812 */ /* 0x000fe200078ef802 */
[----:B------:R-:W-:Y:S02]  /*b8b0*/  UMOV UR5, UR47 ;  /* 0x0000002f00057c82 */ /* 0x000fe40008000000 */
[----:B------:R-:W-:Y:S02]  /*b8c0*/  UIMAD.WIDE.U32 UR4, UR7, UR8, UR4 ;  /* 0x00000008070472a5 */ /* 0x000fe4000f8e0004 */
[----:B------:R-:W-:-:S04]  /*b8d0*/  IMAD R6, R17, 0xc0, R2 ;  /* 0x000000c011067824 */ /* 0x000fc800078e0202 */
[----:B0-----:R-:W-:-:S04]  /*b8e0*/  @P0 IMAD.HI.U32 R3, R6, R3, RZ ;  /* 0x0000000306030227 */ /* 0x001fc800078e00ff */
[----:B------:R-:W-:Y:S01]  /*b8f0*/  IMAD.MOV.U32 R2, RZ, RZ, R6 ;  /* 0x000000ffff027224 */ /* 0x000fe200078e0006 */
[----:B-1----:R-:W-:-:S04]  /*b900*/  @P0 SHF.R.U32.HI R2, RZ, R0, R3 ;  /* 0x00000000ff020219 */ /* 0x002fc80000011603 */
[--C-:B---3--:R-:W-:Y:S01]  /*b910*/  SHF.R.S32.HI R4, RZ, 0x1f, R2.reuse ;  /* 0x0000001fff047819 */ /* 0x108fe20000011402 */
[----:B------:R-:W-:-:S04]  /*b920*/  IMAD.MOV R0, RZ, RZ, -R2 ;  /* 0x000000ffff007224 */ /* 0x000fc800078e0a02 */
[----:B------:R-:W-:Y:S02]  /*b930*/  IMAD R0, R8, R0, R6 ;  /* 0x0000000008007224 */ /* 0x000fe400078e0206 */
[----:B------:R-:W-:Y:S01]  /*b940*/  VIADD R6, R6, 0x80 ;  /* 0x0000008006067836 */ /* 0x000fe20000000000 */
[----:B------:R-:W-:-:S13]  /*b950*/  R2UR UR6, R19 ;  /* 0x00000000130672ca */ /* 0x000fda00000e0000 */
        /* <DEDUP_REMOVED lines=24> */
[----:B------:R-:W3:Y:S01]  /*bae0*/  S2R R19, SR_TID.X ;  /* 0x0000000000137919 */ /* 0x000ee20000002100 */
        /* <DEDUP_REMOVED lines=12> */
[----:B------:R-:W-:Y:S02]  /*bbb0*/  IMAD R5, R5, UR8, RZ ;  /* 0x0000000805057c24 */ /* 0x000fe4000f8e02ff */
[----:B------:R-:W-:-:S04]  /*bbc0*/  IMAD.WIDE.U32 R2, R6, UR8, R2 ;  /* 0x0000000806027c25 */ /* 0x000fc8000f8e0002 */
[----:B---3--:R-:W-:Y:S02]  /*bbd0*/  IMAD.SHL.U32 R10, R19, 0x10, RZ ;  /* 0x00000010130a7824 */ /* 0x008fe400078e00ff */
[----:B------:R-:W-:Y:S01]  /*bbe0*/  IMAD R6, R6, UR9, R5 ;  /* 0x0000000906067c24 */ /* 0x000fe2000f8e0205 */
[----:B------:R-:W-:Y:S02]  /*bbf0*/  IADD3 R5, P0, R2, UR10, RZ ;  /* 0x0000000a02057c10 */ /* 0x000fe4000ff1e0ff */
[----:B------:R-:W-:Y:S02]  /*bc00*/  LOP3.LUT R10, R10, 0x30, RZ, 0xc0, !PT ;  /* 0x000000300a0a7812 */ /* 0x000fe400078ec0ff */
[----:B------:R-:W-:Y:S02]  /*bc10*/  IADD3.X R6, R3, UR11, R6, P0, !PT ;  /* 0x0000000b03067c10 */ /* 0x000fe400087fe406 */
[----:B------:R-:W-:Y:S01]  /*bc20*/  ISETP.GE.AND P0, PT, R10, UR4, PT ;  /* 0x000000040a007c0c */ /* 0x000fe2000bf06270 */
[----:B------:R-:W-:Y:S01]  /*bc30*/  UMOV UR4, 0xffffffff ;  /* 0xffffffff00047882 */ /* 0x000fe20000000000 */
[----:B------:R-:W-:-:S04]  /*bc40*/  LOP3.LUT R19, R19, 0x7f, RZ, 0xc0, !PT ;  /* 0x0000007f13137812 */ /* 0x000fc800078ec0ff */
[----:B------:R-:W-:Y:S01]  /*bc50*/  SHF.R.U32.HI R19, RZ, 0x2, R19 ;  /* 0x00000002ff137819 */ /* 0x000fe20000011613 */
[----:B--2---:R-:W-:Y:S06]  /*bc60*/  BRA.DIV UR4, `(.L_x_13338) ;  /* 0x0000004204587947 */ /* 0x004fec000b800000 */
[----:B------:R-:W0:Y:S01]  /*bc70*/  SHFL.IDX PT, R3, R0, RZ, 0x1c1f ;  /* 0x001c1fff00037589 */ /* 0x000e2200000e0000 */
[----:B------:R-:W-:Y:S02]  /*bc80*/  IMAD R17, R17, 0xc0, R19 ;  /* 0x000000c011117824 */ /* 0x000fe400078e0213 */
[----:B------:R-:W-:Y:S01]  /*bc90*/  IMAD R7, R8, UR40, RZ ;  /* 0x0000002808077c24 */ /* 0x000fe2000f8e02ff */
        /* <DEDUP_REMOVED lines=8> */
[----:B-----5:R0:W-:Y:S02]  /*bd20*/  @!P2 LDGSTS.E.BYPASS.LTC128B.128 [R9+0xb000], desc[UR52][R2.64], !P0 ;  /* 0x0b0000000209afae */ /* 0x0201e4000c101d74 */
        /* <DEDUP_REMOVED lines=21> */
[----:B------:R0:W-:Y:S02]  /*be80*/  @!P2 LDGSTS.E.BYPASS.LTC128B.128 [R9+0xc000], desc[UR52][R2.64], !P0 ;  /* 0x0c0000000209afae */ /* 0x0001e4000c101d74 */
[----:B0-----:R-:W-:-:S05]  /*be90*/  VIADD R2, R17, 0x60 ;  /* 0x0000006011027836 */ /* 0x001fca0000000000 */
[----:B------:R-:W-:-:S13]  /*bea0*/  ISETP.GE.AND P2, PT, R2, R7, PT ;  /* 0x000000070200720c */ /* 0x000fda0003f46270 */
[----:B------:R-:W-:-:S05]  /*beb0*/  @!P2 IADD3 R0, P1, R10, R0, RZ ;  /* 0x000000000a00a210 */ /* 0x000fca0007f3e0ff */
[----:B--2---:R-:W-:-:S04]  /*bec0*/  @!P2 IMAD.X R2, RZ, RZ, R4, P1 ;  /* 0x000000ffff02a224 */ /* 0x004fc800008e0604 */
[----:B------:R-:W-:Y:S02]  /*bed0*/  @!P2 IMAD.MOV.U32 R3, RZ, RZ, R2 ;  /* 0x000000ffff03a224 */ /* 0x000fe400078e0002 */
[----:B------:R-:W-:Y:S02]  /*bee0*/  @!P2 IMAD.MOV.U32 R2, RZ, RZ, R0 ;  /* 0x000000ffff02a224 */ /* 0x000fe400078e0000 */
[----:B------:R-:W-:-:S03]  /*bef0*/  VIADD R0, R17, 0x80 ;  /* 0x0000008011007836 */ /* 0x000fc60000000000 */
[----:B------:R0:W-:Y:S02]  /*bf00*/  @!P2 LDGSTS.E.BYPASS.LTC128B.128 [R9+0xc800], desc[UR52][R2.64], !P0 ;  /* 0x0c8000000209afae */ /* 0x0001e4000c101d74 */
[----:B------:R-:W-:Y:S02]  /*bf10*/  ISETP.GE.AND P2, PT, R0, R7, PT ;  /* 0x000000070000720c */ /* 0x000fe40003f46270 */
[----:B------:R-:W-:Y:S04]  /*bf20*/  SHFL.IDX PT, R0, R6, RZ, 0x1c1f ;  /* 0x001c1fff06007589 */ /* 0x000fe800000e0000 */
[----:B------:R-:W-:Y:S04]  /*bf30*/  SHFL.IDX PT, R6, R6, 0x1, 0x1c1f ;  /* 0x003c1f0006067f89 */ /* 0x000fe800000e0000 */
[----:B0-----:R-:W0:Y:S03]  /*bf40*/  SHFL.IDX PT, R2, R5, RZ, 0x1c1f ;  /* 0x001c1fff05027589 */ /* 0x001e2600000e0000 */
[----:B0-----:R-:W-:-:S05]  /*bf50*/  @!P2 IADD3 R2, P1, R10, R2, RZ ;  /* 0x000000020a02a210 */ /* 0x001fca0007f3e0ff */
[----:B------:R-:W-:-:S04]  /*bf60*/  @!P2 IMAD.X R0, RZ, RZ, R0, P1 ;  /* 0x000000ffff00a224 */ /* 0x000fc800008e0600 */
[----:B------:R-:W-:-:S05]  /*bf70*/  @!P2 IMAD.MOV.U32 R3, RZ, RZ, R0 ;  /* 0x000000ffff03a224 */ /* 0x000fca00078e0000 */
[----:B------:R0:W-:Y:S04]  /*bf80*/  @!P2 LDGSTS.E.BYPASS.LTC128B.128 [R9+0xd000], desc[UR52][R2.64], !P0 ;  /* 0x0d0000000209afae */ /* 0x0001e8000c101d74 */
[----:B0-----:R0:W1:Y:S02]  /*bf90*/  SHFL.IDX PT, R2, R5, 0x1, 0x1c1f ;  /* 0x003c1f0005027f89 */ /* 0x00106400000e0000 */
.L_x_13440:
[----:B------:R-:W-:-:S05]  /*bfa0*/  VIADD R17, R17, 0xa0 ;  /* 0x000000a011117836 */ /* 0x000fca0000000000 */
[----:B------:R-:W-:-:S13]  /*bfb0*/  ISETP.GE.AND P1, PT, R17, R7, PT ;  /* 0x000000071100720c */ /* 0x000fda0003f26270 */
[----:B-1----:R-:W-:-:S05]  /*bfc0*/  @!P1 IADD3 R2, P2, R10, R2, RZ ;  /* 0x000000020a029210 */ /* 0x002fca0007f5e0ff */
[----:B------:R-:W-:-:S05]  /*bfd0*/  @!P1 IMAD.X R3, RZ, RZ, R6, P2 ;  /* 0x000000ffff039224 */ /* 0x000fca00010e0606 */
[----:B------:R-:W-:Y:S01]  /*bfe0*/  @!PT LDS RZ, [RZ] ;  /* 0x00000000fffff984 */ /* 0x000fe20000000800 */
[----:B------:R-:W-:Y:S01]  /*bff0*/  @!PT LDS RZ, [RZ] ;  /* 0x00000000fffff984 */ /* 0x000fe20000000800 */
[----:B------:R-:W-:Y:S01]  /*c000*/  @!PT LDS RZ, [RZ] ;  /* 0x00000000fffff984 */ /* 0x000fe20000000800 */
[----:B------:R1:W-:Y:S01]  /*c010*/  @!P1 LDGSTS.E.BYPASS.LTC128B.128 [R9+0xd800], desc[UR52][R2.64], !P0 ;  /* 0x0d80000002099fae */ /* 0x0003e2000c101d74 */
[----:B------:R-:W-:Y:S01]  /*c020*/  PLOP3.LUT P0, PT, PT, PT, PT, 0x80, 0x0 ;  /* 0x000000000000781c */ /* 0x000fe20003f0f070 */
[----:B------:R-:W-:-:S12]  /*c030*/  NOP ;  /* 0x0000000000007918 */ /* 0x000fd80000000000 */
.L_x_13339:
[----:B------:R-:W-:Y:S02]  /*c040*/  PLOP3.LUT P1, PT, P1, P0, PT, 0xa2, 0x0 ;  /* 0x000000000000781c */ /* 0x000fe40000f21472 */
[----:B------:R-:W-:-:S08]  /*c050*/  @P0 R2UR P1, UR4, R22 ;  /* 0x00000000160402ca */ /* 0x000fd00000020000 */
[----:B------:R-:W-:-:S05]  /*c060*/  @P0 PLOP3.LUT P0, PT, P1, PT, PT, 0x80, 0x0 ;  /* 0x000000000000081c */ /* 0x000fca0000f0f070 */
[----:B------:R-:W-:Y:S01]  /*c070*/  @!P1 SYNCS.ARRIVE.TRANS64.RED.A0T1 RZ, [UR4+0x13200], RZ ;  /* 0x013200ffffff99a7 */ /* 0x000fe20008200404 */
[----:B------:R-:W-:Y:S07]  /*c080*/  @!P1 ARRIVES.LDGSTSBAR.64.TRANSCNT [UR4+0x13200] ;  /* 0x01320000ff0099b0 */ /* 0x000fee0008000a84 */
[----:B------:R-:W-:Y:S05]  /*c090*/  @P0 BRA.U.ANY `(.L_x_13339) ;  /* 0xfffffffd00e80947 */ /* 0x000fea000393ffff */
[----:B-1----:R-:W2:Y:S02]  /*c0a0*/  LDL.LU R2, [R1+0x34] ;  /* 0x0000340001027983 */ /* 0x002ea40000300800 */
[----:B--2---:R-:W-:-:S05]  /*c0b0*/  VIADD R2, R2, 0x1 ;  /* 0x0000000102027836 */ /* 0x004fca0000000000 */
[----:B------:R1:W-:Y:S01]  /*c0c0*/  STL [R1+0x34], R2 ;  /* 0x0000340201007387 */ /* 0x0003e20000100800 */
[----:B------:R-:W-:-:S04]  /*c0d0*/  LEA.HI R0, R2, R2, RZ, 0x1 ;  /* 0x0000000202007211 */ /* 0x000fc800078f08ff */
[----:B------:R-:W-:-:S04]  /*c0e0*/  LOP3.LUT R0, R0, 0xfffffffe, RZ, 0xc0, !PT ;  /* 0xfffffffe00007812 */ /* 0x000fc800078ec0ff */
[----:B------:R-:W-:-:S04]  /*c0f0*/  IADD3 R0, R2, -R0, RZ ;  /* 0x8000000002007210 */ /* 0x000fc80007ffe0ff */
[----:B------:R-:W-:Y:S01]  /*c100*/  SHF.L.U32 R3, R0, 0x1f, RZ ;  /* 0x0000001f00037819 */ /* 0x000fe200000006ff */
[----:B------:R-:W-:Y:S01]  /*c110*/  NOP ;  /* 0x0000000000007918 */ /* 0x000fe20000000000 */
[----:B------:R1:W-:Y:S01]  /*c120*/  SYNCS.ARRIVE.TRANS64.A1T0 RZ, [R22+URZ+0x13200], RZ ;  /* 0x013200ff16ff79a7 */ /* 0x0003e2000810003f */
[----:B------:R-:W-:Y:S01]  /*c130*/  BSSY B0, `(.L_x_13340) ;  /* 0x0000003000007945 */ /* 0x000fe20003800000 */
[----:B------:R-:W2:Y:S03]  /*c140*/  SYNCS.PHASECHK.TRANS64.TRYWAIT P0, [R22+URZ+0x13220], R3 ;  /* 0x01322003160075a7 */ /* 0x000ea6000800017f */
[----:B-12---:R-:W-:Y:S05]  /*c150*/  @!P0 BRA `(.L_x_13341) ;  /* 0x0000004400048947 */ /* 0x006fea0003800000 */
.L_x_13441:
[----:B------:R-:W-:Y:S05]  /*c160*/  BSYNC B0 ;  /* 0x0000000000007941 */ /* 0x000fea0003800000 */
.L_x_13340:
[----:B------:R-:W-:-:S06]  /*c170*/  UISETP.GE.AND UP0, UPT, UR41, 0xa1, UPT ;  /* 0x000000a12900788c */ /* 0x000fcc000bf06270 */
[----:B------:R-:W-:-:S13]  /*c180*/  PLOP3.LUT P0, PT, PT, PT, UP0, 0x80, 0x0 ;  /* 0x000000000000781c */ /* 0x000fda0003f0f008 */
[----:B------:R-:W-:Y:S05]  /*c190*/  @!P0 BRA `(.L_x_13342) ;  /* 0x00000014008c8947 */ /* 0x000fea0003800000 */
[----:B------:R-:W-:Y:S01]  /*c1a0*/  UIADD3 UR4, UR42, -0x2, URZ ;  /* 0xfffffffe2a047890 */ /* 0x000fe2000fffe03f */
[----:B------:R2:W5:Y:S04]  /*c1b0*/  LDL.LU R21, [R1+0x10] ;  /* 0x0000100001157983 */ /* 0x0005680000300800 */
[----:B------:R2:W5:Y:S01]  /*c1c0*/  LDL.LU R20, [R1+0x4] ;  /* 0x0000040001147983 */ /* 0x0005620000300800 */
[----:B------:R-:W-:-:S05]  /*c1d0*/  IMAD.U32 R0, RZ, RZ, UR4 ;  /* 0x00000004ff007e24 */ /* 0x000fca000f8e00ff */
[----:B------:R2:W-:Y:S02]  /*c1e0*/  STL [R1+0x8], R0 ;  /* 0x0000080001007387 */ /* 0x0005e40000100800 */
.L_x_13362:
[----:B------:R-:W3:Y:S01]  /*c1f0*/  LDL R11, [R1+0x1c] ;  /* 0x00001c00010b7983 */ /* 0x000ee20000100800 */
[----:B----4-:R-:W4:Y:S03]  /*c200*/  LDC R2, c[0x0][0x430] ;  /* 0x00010c00ff027b82 */ /* 0x010f260000000800 */
[----:B------:R-:W3:Y:S04]  /*c210*/  LDL R8, [R1+0xc] ;  /* 0x00000c0001087983 */ /* 0x000ee80000100800 */
[----:B------:R-:W3:Y:S01]  /*c220*/  LDL.LU R12, [R1+0x8] ;  /* 0x00000800010c7983 */ /* 0x000ee20000300800 */
[----:B------:R-:W-:Y:S01]  /*c230*/  IMAD.MOV.U32 R9, RZ, RZ, 0xa0 ;  /* 0x000000a0ff097424 */ /* 0x000fe200078e00ff */
[----:B------:R-:W-:Y:S05]  /*c240*/  YIELD ;  /* 0x0000000000007946 */ /* 0x000fea0003800000 */
[----:B--2---:R-:W2:Y:S01]  /*c250*/  S2R R0, SR_TID.X ;  /* 0x0000000000007919 */ /* 0x004ea20000002100 */
[----:B------:R-:W-:Y:S01]  /*c260*/  ULDC.64 UR6, c[0x0][0x428] ;  /* 0x00010a0000067ab9 */ /* 0x000fe20000000a00 */
[----:B------:R-:W-:Y:S01]  /*c270*/  ULDC UR4, c[0x0][0x430] ;  /* 0x00010c0000047ab9 */ /* 0x000fe20000000800 */
[----:B------:R-:W-:Y:S01]  /*c280*/  ULDC.64 UR8, c[0x0][0x418] ;  /* 0x0001060000087ab9 */ /* 0x000fe20000000a00 */
[----:B------:R-:W2:Y:S01]  /*c290*/  S2R R6, SR_TID.X ;  /* 0x0000000000067919 */ /* 0x000ea20000002100 */
[----:B----4-:R-:W-:-:S13]  /*c2a0*/  ISETP.NE.AND P0, PT, R2, 0x1, PT ;  /* 0x000000010200780c */ /* 0x010fda0003f05270 */
[----:B0-----:R-:W0:Y:S08]  /*c2b0*/  @P0 LDC R5, c[0x0][0x434] ;  /* 0x00010d00ff050b82 */ /* 0x001e300000000800 */
[----:B-1----:R-:W1:Y:S01]  /*c2c0*/  @P0 LDC R3, c[0x0][0x434] ;  /* 0x00010d00ff030b82 */ /* 0x002e620000000800 */
[----:B--2---:R-:W-:-:S04]  /*c2d0*/  LOP3.LUT R0, R0, 0x7f, RZ, 0xc0, !PT ;  /* 0x0000007f00007812 */ /* 0x004fc800078ec0ff */
[----:B------:R-:W-:Y:S01]  /*c2e0*/  SHF.R.U32.HI R2, RZ, 0x2, R0 ;  /* 0x00000002ff027819 */ /* 0x000fe20000011600 */
[C---:B------:R-:W-:Y:S01]  /*c2f0*/  IMAD.SHL.U32 R7, R6.reuse, 0x20, RZ ;  /* 0x0000002006077824 */ /* 0x040fe200078e00ff */
[C---:B------:R-:W-:Y:S01]  /*c300*/  LOP3.LUT R0, R6.reuse, 0x7f, RZ, 0xc0, !PT ;  /* 0x0000007f06007812 */ /* 0x040fe200078ec0ff */
[----:B------:R-:W2:Y:S01]  /*c310*/  @P0 LDC R4, c[0x0][0x438] ;  /* 0x00010e00ff040b82 */ /* 0x000ea20000000800 */
[----:B------:R-:W-:Y:S02]  /*c320*/  IMAD.SHL.U32 R10, R6, 0x20, RZ ;  /* 0x00000020060a7824 */ /* 0x000fe400078e00ff */
[----:B------:R-:W-:Y:S02]  /*c330*/  LOP3.LUT R7, R2, 0x60, R7, 0xf8, !PT ;  /* 0x0000006002077812 */ /* 0x000fe400078ef807 */
[----:B------:R-:W-:-:S03]  /*c340*/  SHF.R.U32.HI R2, RZ, 0x2, R0 ;  /* 0x00000002ff027819 */ /* 0x000fc60000011600 */
[----:B------:R-:W4:Y:S01]  /*c350*/  @P0 LDC R0, c[0x0][0x438] ;  /* 0x00010e00ff000b82 */ /* 0x000f220000000800 */
[----:B------:R-:W-:-:S04]  /*c360*/  LOP3.LUT R10, R2, 0x60, R10, 0xf8, !PT ;  /* 0x00000060020a7812 */ /* 0x000fc800078ef80a */
[----:B------:R-:W-:-:S04]  /*c370*/  LOP3.LUT R10, R10, 0x80, RZ, 0xfc, !PT ;  /* 0x000000800a0a7812 */ /* 0x000fc800078efcff */
[----:B------:R-:W-:Y:S01]  /*c380*/  ISETP.GT.U32.AND P1, PT, R10, 0x9f, PT ;  /* 0x0000009f0a00780c */ /* 0x000fe20003f24070 */
[----:B---3--:R-:W-:-:S04]  /*c390*/  IMAD R9, R12, R9, UR38 ;  /* 0x000000260c097e24 */ /* 0x008fc8000f8e0209 */
[--C-:B------:R-:W-:Y:S02]  /*c3a0*/  IMAD.IADD R7, R7, 0x1, R9.reuse ;  /* 0x0000000107077824 */ /* 0x100fe400078e0209 */
[----:B------:R-:W-:Y:S02]  /*c3b0*/  IMAD.IADD R9, R10, 0x1, R9 ;  /* 0x000000010a097824 */ /* 0x000fe400078e0209 */
[----:B0-----:R-:W-:-:S04]  /*c3c0*/  @P0 IMAD.HI.U32 R5, R7, R5, RZ ;  /* 0x0000000507050227 */ /* 0x001fc800078e00ff */
[----:B-1----:R-:W-:-:S04]  /*c3d0*/  @P0 IMAD.HI.U32 R3, R9, R3, RZ ;  /* 0x0000000309030227 */ /* 0x002fc800078e00ff */
[----:B------:R-:W-:Y:S01]  /*c3e0*/  IMAD.MOV.U32 R2, RZ, RZ, R7 ;  /* 0x000000ffff027224 */ /* 0x000fe200078e0007 */
[----:B--2---:R-:W-:Y:S01]  /*c3f0*/  @P0 SHF.R.U32.HI R2, RZ, R4, R5 ;  /* 0x00000004ff020219 */ /* 0x004fe20000011605 */
[----:B------:R-:W-:Y:S01]  /*c400*/  IMAD.MOV.U32 R6, RZ, RZ, R9 ;  /* 0x000000ffff067224 */ /* 0x000fe200078e0009 */
[----:B----4-:R-:W-:Y:S01]  /*c410*/  @P0 SHF.R.U32.HI R6, RZ, R0, R3 ;  /* 0x00000000ff060219 */ /* 0x010fe20000011603 */
[----:B------:R-:W-:Y:S01]  /*c420*/  IMAD R0, R11, UR6, RZ ;  /* 0x000000060b007c24 */ /* 0x000fe2000f8e02ff */
[--C-:B------:R-:W-:Y:S01]  /*c430*/  SHF.R.S32.HI R3, RZ, 0x1f, R2.reuse ;  /* 0x0000001fff037819 */ /* 0x100fe20000011402 */
[----:B------:R-:W-:Y:S02]  /*c440*/  IMAD.MOV R4, RZ, RZ, -R2 ;  /* 0x000000ffff047224 */ /* 0x000fe400078e0a02 */
[C---:B------:R-:W-:Y:S02]  /*c450*/  IMAD R0, R8.reuse, UR7, R0 ;  /* 0x0000000708007c24 */ /* 0x040fe4000f8e0200 */
[----:B------:R-:W-:-:S04]  /*c460*/  IMAD.WIDE.U32 R2, R8, UR6, R2 ;  /* 0x0000000608027c25 */ /* 0x000fc8000f8e0002 */
[----:B------:R-:W-:Y:S01]  /*c470*/  IMAD R7, R4, UR4, R7 ;  /* 0x0000000404077c24 */ /* 0x000fe2000f8e0207 */
[----:B------:R-:W-:Y:S01]  /*c480*/  LEA R4, P0, R2, UR8, 0x2 ;  /* 0x0000000802047c11 */ /* 0x000fe2000f8010ff */
[----:B------:R-:W-:-:S05]  /*c490*/  IMAD.IADD R3, R0, 0x1, R3 ;  /* 0x0000000100037824 */ /* 0x000fca00078e0203 */
[----:B------:R-:W-:-:S05]  /*c4a0*/  LEA.HI.X R5, R2, UR9, R3, 0x2, P0 ;  /* 0x0000000902057c11 */ /* 0x000fca00080f1403 */
[----:B------:R0:W2:Y:S01]  /*c4b0*/  LDG.E R4, desc[UR52][R4.64] ;  /* 0x0000003404047981 */ /* 0x0000a2000c1e1900 */
[--C-:B------:R-:W-:Y:S01]  /*c4c0*/  @!P1 SHF.R.S32.HI R3, RZ, 0x1f, R6.reuse ;  /* 0x0000001fff039819 */ /* 0x100fe20000011406 */
[----:B------:R-:W-:-:S04]  /*c4d0*/  @!P1 IMAD.MOV.U32 R2, RZ, RZ, R6 ;  /* 0x000000ffff029224 */ /* 0x000fc800078e0006 */
[----:B------:R-:W-:Y:S01]  /*c4e0*/  @!P1 IMAD.WIDE.U32 R2, R8, UR6, R2 ;  /* 0x0000000608029c25 */ /* 0x000fe2000f8e0002 */
[----:B------:R-:W-:-:S03]  /*c4f0*/  MOV R8, RZ ;  /* 0x000000ff00087202 */ /* 0x000fc60000000f00 */
[----:B------:R-:W-:Y:S01]  /*c500*/  @!P1 IMAD.IADD R0, R0, 0x1, R3 ;  /* 0x0000000100009824 */ /* 0x000fe200078e0203 */
[----:B------:R-:W-:Y:S01]  /*c510*/  @!P1 LEA R10, P0, R2, UR8, 0x2 ;  /* 0x00000008020a9c11 */ /* 0x000fe2000f8010ff */
[----:B0-----:R-:W-:-:S03]  /*c520*/  IMAD.MOV R5, RZ, RZ, -R6 ;  /* 0x000000ffff057224 */ /* 0x001fc600078e0a06 */
[----:B------:R-:W-:Y:S01]  /*c530*/  @!P1 LEA.HI.X R11, R2, UR9, R0, 0x2, P0 ;  /* 0x00000009020b9c11 */ /* 0x000fe200080f1400 */
[----:B-----5:R-:W-:Y:S02]  /*c540*/  VIADD R0, R20, 0x1 ;  /* 0x0000000114007836 */ /* 0x020fe40000000000 */
[----:B------:R-:W-:Y:S02]  /*c550*/  IMAD.MOV.U32 R2, RZ, RZ, R12 ;  /* 0x000000ffff027224 */ /* 0x000fe400078e000c */
[----:B------:R0:W5:Y:S01]  /*c560*/  @!P1 LDG.E R8, desc[UR52][R10.64] ;  /* 0x000000340a089981 */ /* 0x000162000c1e1900 */
[C---:B------:R-:W-:Y:S01]  /*c570*/  ISETP.NE.AND P0, PT, R0.reuse, 0x2, PT ;  /* 0x000000020000780c */ /* 0x040fe20003f05270 */
[----:B------:R-:W-:Y:S02]  /*c580*/  IMAD.U32 R13, RZ, RZ, UR46 ;  /* 0x0000002eff0d7e24 */ /* 0x000fe4000f8e00ff */
[----:B------:R-:W-:Y:S01]  /*c590*/  IMAD R9, R5, UR4, R9 ;  /* 0x0000000405097c24 */ /* 0x000fe2000f8e0209 */
[----:B------:R-:W-:-:S02]  /*c5a0*/  SEL R6, R0, RZ, P0 ;  /* 0x000000ff00067207 */ /* 0x000fc40000000000 */
[----:B------:R-:W-:Y:S01]  /*c5b0*/  SEL R0, RZ, 0x1, P0 ;  /* 0x00000001ff007807 */ /* 0x000fe20000000000 */
[----:B------:R-:W-:Y:S01]  /*c5c0*/  VIADD R12, R12, 0xffffffff ;  /* 0xffffffff0c0c7836 */ /* 0x000fe20000000000 */
[----:B------:R-:W-:Y:S02]  /*c5d0*/  ISETP.GT.AND P1, PT, R2, RZ, PT ;  /* 0x000000ff0200720c */ /* 0x000fe40003f24270 */
[----:B------:R-:W-:Y:S01]  /*c5e0*/  LOP3.LUT R2, R21, R0, RZ, 0x3c, !PT ;  /* 0x0000000015027212 */ /* 0x000fe200078e3cff */
[----:B------:R0:W-:Y:S04]  /*c5f0*/  STL [R1+0x4], R6 ;  /* 0x0000040601007387 */ /* 0x0001e80000100800 */
[----:B------:R0:W-:Y:S04]  /*c600*/  STL [R1+0x8], R12 ;  /* 0x0000080c01007387 */ /* 0x0001e80000100800 */
[----:B------:R0:W-:Y:S01]  /*c610*/  STL [R1+0x10], R2 ;  /* 0x0000100201007387 */ /* 0x0001e20000100800 */
[----:B------:R-:W-:-:S02]  /*c620*/  ISETP.NE.AND P2, PT, R13, 0x3, PT ;  /* 0x000000030d00780c */ /* 0x000fc40003f45270 */
[----:B--2---:R-:W-:-:S11]  /*c630*/  SHF.R.S32.HI R29, RZ, 0x1f, R4 ;  /* 0x0000001fff1d7819 */ /* 0x004fd60000011404 */
[----:B0-----:R-:W-:Y:S05]  /*c640*/  @!P2 BRA `(.L_x_13343) ;  /* 0x000000000004a947 */ /* 0x001fea0003800000 */
[----:B------:R-:W-:Y:S01]  /*c650*/  BPT.TRAP 0x1 ;  /* 0x000000040000795c */ /* 0x000fe20000300000 */
.L_x_13343:
[----:B------:R-:W-:Y:S01]  /*c660*/  IMAD R0, R6, 0x8, R22 ;  /* 0x0000000806007824 */ /* 0x000fe200078e0216 */
[----:B------:R-:W-:Y:S01]  /*c670*/  SHF.L.U32 R2, R2, 0x1f, RZ ;  /* 0x0000001f02027819 */ /* 0x000fe200000006ff */
[----:B------:R-:W-:Y:S01]  /*c680*/  BSSY B0, `(.L_x_13344) ;  /* 0x0000005000007945 */ /* 0x000fe20003800000 */
[----:B------:R-:W-:Y:S02]  /*c690*/  SHF.R.S32.HI R28, RZ, 0x1f, R7 ;  /* 0x0000001fff1c7819 */ /* 0x000fe40000011407 */
[----:B------:R-:W0:Y:S01]  /*c6a0*/  SYNCS.PHASECHK.TRANS64.TRYWAIT P0, [R0+URZ+0x13280], R2 ;  /* 0x01328002000075a7 */ /* 0x000e22000800017f */
[----:B------:R1:W-:Y:S02]  /*c6b0*/  STL [R1], R2 ;  /* 0x0000000201007387 */ /* 0x0003e40000100800 */
[----:B01----:R-:W-:Y:S05]  /*c6c0*/  @!P0 BRA `(.L_x_13345) ;  /* 0x0000003c00bc8947 */ /* 0x003fea0003800000 */
.L_x_13442:
[----:B------:R-:W-:Y:S05]  /*c6d0*/  BSYNC B0 ;  /* 0x0000000000007941 */ /* 0x000fea0003800000 */
.L_x_13344:
[----:B------:R-:W2:Y:S01]  /*c6e0*/  LDL R6, [R1+0x14] ;  /* 0x0000140001067983 */ /* 0x000ea20000100800 */
[----:B------:R-:W-:Y:S01]  /*c6f0*/  ULDC.64 UR4, c[0x0][0x328] ;  /* 0x0000ca0000047ab9 */ /* 0x000fe20000000a00 */
[----:B------:R-:W-:Y:S01]  /*c700*/  ULDC.64 UR6, c[0x0][0x338] ;  /* 0x0000ce0000067ab9 */ /* 0x000fe20000000a00 */
[----:B------:R-:W-:Y:S01]  /*c710*/  ULDC.64 UR8, c[0x0][0x330] ;  /* 0x0000cc0000087ab9 */ /* 0x000fe20000000a00 */
[----:B------:R-:W3:Y:S01]  /*c720*/  LDL R13, [R1+0x4] ;  /* 0x00000400010d7983 */ /* 0x000ee20000100800 */
[----:B------:R-:W-:-:S03]  /*c730*/  IMAD R5, R28, UR4, RZ ;  /* 0x000000041c057c24 */ /* 0x000fc6000f8e02ff */
[----:B------:R-:W3:Y:S01]  /*c740*/  LDL R14, [R1+0x24] ;  /* 0x00002400010e7983 */ /* 0x000ee20000100800 */
[C---:B------:R-:W-:Y:S01]  /*c750*/  IMAD R5, R7.reuse, UR5, R5 ;  /* 0x0000000507057c24 */ /* 0x040fe2000f8e0205 */
[----:B------:R-:W-:Y:S01]  /*c760*/  SHF.R.S32.HI R27, RZ, 0x1f, R9 ;  /* 0x0000001fff1b7819 */ /* 0x000fe20000011409 */
[----:B0-----:R-:W-:Y:S01]  /*c770*/  IMAD.WIDE.U32 R2, R7, UR4, RZ ;  /* 0x0000000407027c25 */ /* 0x001fe2000f8e00ff */
[----:B------:R-:W0:Y:S01]  /*c780*/  S2R R11, SR_TID.X ;  /* 0x00000000000b7919 */ /* 0x000e220000002100 */
[----:B------:R-:W-:Y:S01]  /*c790*/  ULDC.64 UR10, c[0x0][0x318] ;  /* 0x0000c600000a7ab9 */ /* 0x000fe20000000a00 */
[----:B-----5:R-:W-:Y:S01]  /*c7a0*/  SHF.R.S32.HI R26, RZ, 0x1f, R8 ;  /* 0x0000001fff1a7819 */ /* 0x020fe20000011408 */
[----:B------:R-:W-:Y:S01]  /*c7b0*/  IMAD.IADD R3, R3, 0x1, R5 ;  /* 0x0000000103037824 */ /* 0x000fe200078e0205 */
[----:B------:R-:W1:Y:S01]  /*c7c0*/  LDC R12, c[0x0][0x2f4] ;  /* 0x0000bd00ff0c7b82 */ /* 0x000e620000000800 */
[----:B------:R-:W-:Y:S02]  /*c7d0*/  IMAD R5, R29, UR6, RZ ;  /* 0x000000061d057c24 */ /* 0x000fe4000f8e02ff */
[----:B------:R-:W-:-:S04]  /*c7e0*/  IMAD.WIDE.U32 R2, R4, UR6, R2 ;  /* 0x0000000604027c25 */ /* 0x000fc8000f8e0002 */
[----:B------:R-:W-:-:S04]  /*c7f0*/  IMAD R5, R4, UR7, R5 ;  /* 0x0000000704057c24 */ /* 0x000fc8000f8e0205 */
[----:B------:R-:W-:Y:S02]  /*c800*/  IMAD.IADD R3, R3, 0x1, R5 ;  /* 0x0000000103037824 */ /* 0x000fe400078e0205 */
[----:B------:R-:W-:-:S03]  /*c810*/  IMAD.WIDE.U32 R2, R18, UR8, R2 ;  /* 0x0000000812027c25 */ /* 0x000fc6000f8e0002 */
[----:B------:R-:W-:Y:S01]  /*c820*/  IADD3 R5, P0, R2, UR10, RZ ;  /* 0x0000000a02057c10 */ /* 0x000fe2000ff1e0ff */
[----:B0-----:R-:W-:-:S05]  /*c830*/  IMAD.SHL.U32 R11, R11, 0x10, RZ ;  /* 0x000000100b0b7824 */ /* 0x001fca00078e00ff */
[----:B------:R-:W-:-:S04]  /*c840*/  LOP3.LUT R11, R11, 0x30, RZ, 0xc0, !PT ;  /* 0x000000300b0b7812 */ /* 0x000fc800078ec0ff */
[----:B-1----:R-:W-:Y:S01]  /*c850*/  ISETP.GE.AND P2, PT, R11, R12, PT ;  /* 0x0000000c0b00720c */ /* 0x002fe20003f46270 */
[----:B--2---:R-:W-:Y:S02]  /*c860*/  IMAD R17, R6, UR8, RZ ;  /* 0x0000000806117c24 */ /* 0x004fe4000f8e02ff */
[----:B------:R-:W-:Y:S02]  /*c870*/  IMAD R6, R27, UR4, RZ ;  /* 0x000000041b067c24 */ /* 0x000fe4000f8e02ff */
[----:B------:R-:W-:Y:S02]  /*c880*/  IMAD R17, R18, UR9, R17 ;  /* 0x0000000912117c24 */ /* 0x000fe4000f8e0211 */
[----:B------:R-:W-:-:S03]  /*c890*/  IMAD R6, R9, UR5, R6 ;  /* 0x0000000509067c24 */ /* 0x000fc6000f8e0206 */
        /* <DEDUP_REMOVED lines=10> */
[----:B---3--:R-:W-:-:S03]  /*c940*/  IMAD R6, R13, 0x2800, R14 ;  /* 0x000028000d067824 */ /* 0x008fc600078e020e */
[----:B------:R-:W-:Y:S01]  /*c950*/  IADD3.X R17, R17, UR11, R3, P0, !PT ;  /* 0x0000000b11117c10 */ /* 0x000fe200087fe403 */
[----:B------:R-:W-:Y:S08]  /*c960*/  BRA.DIV UR4, `(.L_x_13346) ;  /* 0x0000003e042c7947 */ /* 0x000ff0000b800000 */
[----:B------:R-:W0:Y:S01]  /*c970*/  S2R R3, SR_TID.X ;  /* 0x0000000000037919 */ /* 0x000e220000002100 */
[----:B------:R-:W-:Y:S01]  /*c980*/  IMAD.IADD R6, R22, 0x1, R6 ;  /* 0x0000000116067824 */ /* 0x000fe200078e0206 */
[----:B------:R-:W1:Y:S04]  /*c990*/  SHFL.IDX PT, R2, R5, RZ, 0x1c1f ;  /* 0x001c1fff05027589 */ /* 0x000e6800000e0000 */
[----:B------:R-:W-:Y:S01]  /*c9a0*/  SHFL.IDX PT, R17, R17, RZ, 0x1c1f ;  /* 0x001c1fff11117589 */ /* 0x000fe200000e0000 */
[----:B0-----:R-:W-:-:S03]  /*c9b0*/  IMAD.SHL.U32 R11, R3, 0x10, RZ ;  /* 0x00000010030b7824 */ /* 0x001fc600078e00ff */
[----:B------:R-:W0:Y:S02]  /*c9c0*/  SHFL.IDX PT, R3, R10, RZ, 0x1c1f ;  /* 0x001c1fff0a037589 */ /* 0x000e2400000e0000 */
[----:B------:R-:W-:-:S04]  /*c9d0*/  LOP3.LUT R11, R11, 0x30, RZ, 0xc0, !PT ;  /* 0x000000300b0b7812 */ /* 0x000fc800078ec0ff */
[----:B-1----:R-:W-:-:S05]  /*c9e0*/  IADD3 R2, P0, R11, R2, RZ ;  /* 0x000000020b027210 */ /* 0x002fca0007f1e0ff */
[----:B0-----:R-:W-:-:S05]  /*c9f0*/  IMAD.X R3, RZ, RZ, R3, P0 ;  /* 0x000000ffff037224 */ /* 0x001fca00000e0603 */
[----:B------:R0:W-:Y:S04]  /*ca00*/  LDGSTS.E.BYPASS.LTC128B.128 [R6+0x6000], desc[UR52][R2.64], !P2 ;  /* 0x0600000002067fae */ /* 0x0001e8000d101d74 */
[----:B0-----:R-:W0:Y:S04]  /*ca10*/  SHFL.IDX PT, R2, R5, 0x1, 0x1c1f ;  /* 0x003c1f0005027f89 */ /* 0x001e2800000e0000 */
[----:B------:R-:W1:Y:S01]  /*ca20*/  SHFL.IDX PT, R3, R10, 0x1, 0x1c1f ;  /* 0x003c1f000a037f89 */ /* 0x000e6200000e0000 */
[----:B0-----:R-:W-:-:S04]  /*ca30*/  IADD3 R2, P0, R11, R2, RZ ;  /* 0x000000020b027210 */ /* 0x001fc80007f1e0ff */
[----:B-1----:R-:W-:-:S05]  /*ca40*/  IADD3.X R3, RZ, R3, RZ, P0, !PT ;  /* 0x00000003ff037210 */ /* 0x002fca00007fe4ff */
[----:B------:R0:W-:Y:S04]  /*ca50*/  LDGSTS.E.BYPASS.LTC128B.128 [R6+0x6800], desc[UR52][R2.64], !P2 ;  /* 0x0680000002067fae */ /* 0x0001e8000d101d74 */
[----:B0-----:R-:W0:Y:S04]  /*ca60*/  SHFL.IDX PT, R2, R5, 0x2, 0x1c1f ;  /* 0x005c1f0005027f89 */ /* 0x001e2800000e0000 */
[----:B------:R-:W1:Y:S04]  /*ca70*/  SHFL.IDX PT, R3, R10, 0x2, 0x1c1f ;  /* 0x005c1f000a037f89 */ /* 0x000e6800000e0000 */
[----:B------:R-:W-:Y:S01]  /*ca80*/  SHFL.IDX PT, R10, R10, 0x3, 0x1c1f ;  /* 0x007c1f000a0a7f89 */ /* 0x000fe200000e0000 */
[----:B0-----:R-:W-:-:S05]  /*ca90*/  IADD3 R2, P0, R11, R2, RZ ;  /* 0x000000020b027210 */ /* 0x001fca0007f1e0ff */
[----:B-1----:R-:W-:-:S05]  /*caa0*/  IMAD.X R3, RZ, RZ, R3, P0 ;  /* 0x000000ffff037224 */ /* 0x002fca00000e0603 */
[----:B------:R0:W-:Y:S04]  /*cab0*/  LDGSTS.E.BYPASS.LTC128B.128 [R6+0x7000], desc[UR52][R2.64], !P2 ;  /* 0x0700000002067fae */ /* 0x0001e8000d101d74 */
[----:B0-----:R-:W0:Y:S02]  /*cac0*/  SHFL.IDX PT, R2, R5, 0x3, 0x1c1f ;  /* 0x007c1f0005027f89 */ /* 0x001e2400000e0000 */
[----:B0-----:R-:W-:-:S05]  /*cad0*/  IADD3 R2, P0, R11, R2, RZ ;  /* 0x000000020b027210 */ /* 0x001fca0007f1e0ff */
[----:B------:R-:W-:-:S05]  /*cae0*/  IMAD.X R3, RZ, RZ, R10, P0 ;  /* 0x000000ffff037224 */ /* 0x000fca00000e060a */
[----:B------:R0:W-:Y:S04]  /*caf0*/  LDGSTS.E.BYPASS.LTC128B.128 [R6+0x7800], desc[UR52][R2.64], !P2 ;  /* 0x0780000002067fae */ /* 0x0001e8000d101d74 */
[----:B0-----:R0:W1:Y:S02]  /*cb00*/  SHFL.IDX PT, R2, R19, RZ, 0x1c1f ;  /* 0x001c1fff13027589 */ /* 0x00106400000e0000 */
.L_x_13454:
[----:B------:R-:W2:Y:S02]  /*cb10*/  S2R R3, SR_TID.X ;  /* 0x0000000000037919 */ /* 0x000ea40000002100 */
[----:B--2---:R-:W-:-:S05]  /*cb20*/  IMAD.SHL.U32 R3, R3, 0x10, RZ ;  /* 0x0000001003037824 */ /* 0x004fca00078e00ff */
        /* <DEDUP_REMOVED lines=9> */
.L_x_13347:
        /* <DEDUP_REMOVED lines=11> */
.L_x_13348:
[----:B------:R1:W-:Y:S01]  /*cc70*/  SYNCS.ARRIVE.TRANS64.A1T0 RZ, [R0+URZ+0x13270], RZ ;  /* 0x013270ff00ff79a7 */ /* 0x0003e2000810003f */
[----:B------:R-:W-:Y:S05]  /*cc80*/  @!P3 BRA `(.L_x_13349) ;  /* 0x000000000004b947 */ /* 0x000fea0003800000 */
[----:B------:R-:W-:Y:S01]  /*cc90*/  BPT.TRAP 0x1 ;  /* 0x000000040000795c */ /* 0x000fe20000300000 */
.L_x_13349:
[----:B------:R-:W2:Y:S01]  /*cca0*/  LDL R2, [R1] ;  /* 0x0000000001027983 */ /* 0x000ea20000100800 */
[----:B------:R-:W-:Y:S01]  /*ccb0*/  BSSY B0, `(.L_x_13350) ;  /* 0x0000003000007945 */ /* 0x000fe20003800000 */
[----:B--2---:R-:W2:Y:S03]  /*ccc0*/  SYNCS.PHASECHK.TRANS64.TRYWAIT P0, [R0+URZ+0x13240], R2 ;  /* 0x01324002000075a7 */ /* 0x004ea6000800017f */
[----:B--2---:R-:W-:Y:S05]  /*ccd0*/  @!P0 BRA `(.L_x_13351) ;  /* 0x0000003c00ec8947 */ /* 0x004fea0003800000 */
.L_x_13455:
[----:B------:R-:W-:Y:S05]  /*cce0*/  BSYNC B0 ;  /* 0x0000000000007941 */ /* 0x000fea0003800000 */
.L_x_13350:
[----:B------:R-:W3:Y:S01]  /*ccf0*/  LDL R10, [R1+0x14] ;  /* 0x00001400010a7983 */ /* 0x000ee20000100800 */
[----:B------:R-:W-:Y:S01]  /*cd00*/  ULDC.64 UR4, c[0x0][0x300] ;  /* 0x0000c00000047ab9 */ /* 0x000fe20000000a00 */
[----:B------:R-:W-:Y:S01]  /*cd10*/  ULDC.64 UR6, c[0x0][0x310] ;  /* 0x0000c40000067ab9 */ /* 0x000fe20000000a00 */
[----:B------:R-:W-:Y:S01]  /*cd20*/  IMAD R5, R28, UR4, RZ ;  /* 0x000000041c057c24 */ /* 0x000fe2000f8e02ff */
[----:B------:R-:W4:Y:S01]  /*cd30*/  LDC R11, c[0x0][0x2f4] ;  /* 0x0000bd00ff0b7b82 */ /* 0x000f220000000800 */
[----:B--2---:R-:W-:-:S04]  /*cd40*/  IMAD.WIDE.U32 R2, R7, UR4, RZ ;  /* 0x0000000407027c25 */ /* 0x004fc8000f8e00ff */
        /* <DEDUP_REMOVED lines=22> */
[----:B------:R-:W2:Y:S02]  /*ceb0*/  S2R R10, SR_TID.X ;  /* 0x00000000000a7919 */ /* 0x000ea40000002100 */
[----:B------:R-:W-:-:S05]  /*cec0*/  IMAD R9, R18, UR5, R9 ;  /* 0x0000000512097c24 */ /* 0x000fca000f8e0209 */
[----:B------:R-:W-:Y:S02]  /*ced0*/  IADD3.X R8, R9, UR7, R5, P0, !PT ;  /* 0x0000000709087c10 */ /* 0x000fe400087fe405 */
[----:B------:R-:W-:-:S04]  /*cee0*/  IADD3 R4, P0, R2, UR6, RZ ;  /* 0x0000000602047c10 */ /* 0x000fc8000ff1e0ff */
[----:B------:R-:W-:Y:S01]  /*cef0*/  IADD3.X R5, R9, UR7, R3, P0, !PT ;  /* 0x0000000709057c10 */ /* 0x000fe200087fe403 */
[----:B--2---:R-:W-:-:S05]  /*cf00*/  IMAD.SHL.U32 R10, R10, 0x10, RZ ;  /* 0x000000100a0a7824 */ /* 0x004fca00078e00ff */
[----:B------:R-:W-:-:S04]  /*cf10*/  LOP3.LUT R10, R10, 0x30, RZ, 0xc0, !PT ;  /* 0x000000300a0a7812 */ /* 0x000fc800078ec0ff */
[----:B----4-:R-:W-:Y:S01]  /*cf20*/  ISETP.GE.AND P2, PT, R10, R11, PT ;  /* 0x0000000b0a00720c */ /* 0x010fe20003f46270 */
[----:B------:R-:W-:-:S12]  /*cf30*/  BRA.DIV UR4, `(.L_x_13352) ;  /* 0x0000003e046c7947 */ /* 0x000fd8000b800000 */
[----:B------:R-:W2:Y:S04]  /*cf40*/  SHFL.IDX PT, R2, R7, RZ, 0x1c1f ;  /* 0x001c1fff07027589 */ /* 0x000ea800000e0000 */
[----:B------:R-:W3:Y:S04]  /*cf50*/  SHFL.IDX PT, R3, R8, RZ, 0x1c1f ;  /* 0x001c1fff08037589 */ /* 0x000ee800000e0000 */
[----:B------:R-:W-:Y:S01]  /*cf60*/  SHFL.IDX PT, R5, R5, RZ, 0x1c1f ;  /* 0x001c1fff05057589 */ /* 0x000fe200000e0000 */
[----:B--2---:R-:W-:-:S05]  /*cf70*/  IADD3 R2, P0, R10, R2, RZ ;  /* 0x000000020a027210 */ /* 0x004fca0007f1e0ff */
[----:B---3--:R-:W-:-:S05]  /*cf80*/  IMAD.X R3, RZ, RZ, R3, P0 ;  /* 0x000000ffff037224 */ /* 0x008fca00000e0603 */
[----:B------:R2:W-:Y:S04]  /*cf90*/  LDGSTS.E.BYPASS.LTC128B.128 [R6+0xe000], desc[UR52][R2.64], !P2 ;  /* 0x0e00000002067fae */ /* 0x0005e8000d101d74 */
[----:B--2---:R-:W2:Y:S04]  /*cfa0*/  SHFL.IDX PT, R2, R7, 0x1, 0x1c1f ;  /* 0x003c1f0007027f89 */ /* 0x004ea800000e0000 */
[----:B------:R-:W3:Y:S01]  /*cfb0*/  SHFL.IDX PT, R3, R8, 0x1, 0x1c1f ;  /* 0x003c1f0008037f89 */ /* 0x000ee200000e0000 */
[----:B--2---:R-:W-:-:S05]  /*cfc0*/  IADD3 R2, P0, R10, R2, RZ ;  /* 0x000000020a027210 */ /* 0x004fca0007f1e0ff */
[----:B---3--:R-:W-:-:S05]  /*cfd0*/  IMAD.X R3, RZ, RZ, R3, P0 ;  /* 0x000000ffff037224 */ /* 0x008fca00000e0603 */
[----:B------:R2:W-:Y:S04]  /*cfe0*/  LDGSTS.E.BYPASS.LTC128B.128 [R6+0xe800], desc[UR52][R2.64], !P2 ;  /* 0x0e80000002067fae */ /* 0x0005e8000d101d74 */
[----:B--2---:R-:W2:Y:S04]  /*cff0*/  SHFL.IDX PT, R2, R7, 0x2, 0x1c1f ;  /* 0x005c1f0007027f89 */ /* 0x004ea800000e0000 */
[----:B------:R-:W3:Y:S04]  /*d000*/  SHFL.IDX PT, R3, R8, 0x2, 0x1c1f ;  /* 0x005c1f0008037f89 */ /* 0x000ee800000e0000 */
[----:B------:R-:W-:Y:S01]  /*d010*/  SHFL.IDX PT, R8, R8, 0x3, 0x1c1f ;  /* 0x007c1f0008087f89 */ /* 0x000fe200000e0000 */
[----:B--2---:R-:W-:-:S04]  /*d020*/  IADD3 R2, P0, R10, R2, RZ ;  /* 0x000000020a027210 */ /* 0x004fc80007f1e0ff */
[----:B---3--:R-:W-:-:S05]  /*d030*/  IADD3.X R3, RZ, R3, RZ, P0, !PT ;  /* 0x00000003ff037210 */ /* 0x008fca00007fe4ff */
[----:B------:R2:W-:Y:S04]  /*d040*/  LDGSTS.E.BYPASS.LTC128B.128 [R6+0xf000], desc[UR52][R2.64], !P2 ;  /* 0x0f00000002067fae */ /* 0x0005e8000d101d74 */
[----:B--2---:R-:W2:Y:S02]  /*d050*/  SHFL.IDX PT, R2, R7, 0x3, 0x1c1f ;  /* 0x007c1f0007027f89 */ /* 0x004ea400000e0000 */
[----:B--2---:R-:W-:-:S05]  /*d060*/  IADD3 R2, P0, R10, R2, RZ ;  /* 0x000000020a027210 */ /* 0x004fca0007f1e0ff */
[----:B------:R-:W-:-:S05]  /*d070*/  IMAD.X R3, RZ, RZ, R8, P0 ;  /* 0x000000ffff037224 */ /* 0x000fca00000e0608 */
[----:B------:R2:W-:Y:S04]  /*d080*/  LDGSTS.E.BYPASS.LTC128B.128 [R6+0xf800], desc[UR52][R2.64], !P2 ;  /* 0x0f80000002067fae */ /* 0x0005e8000d101d74 */
[----:B--2---:R2:W3:Y:S02]  /*d090*/  SHFL.IDX PT, R2, R4, RZ, 0x1c1f ;  /* 0x001c1fff04027589 */ /* 0x0044e400000e0000 */
.L_x_13467:
[----:B---3--:R-:W-:-:S05]  /*d0a0*/  IADD3 R2, P0, R10, R2, RZ ;  /* 0x000000020a027210 */ /* 0x008fca0007f1e0ff */
[----:B------:R-:W-:Y:S01]  /*d0b0*/  IMAD.X R3, RZ, RZ, R5, P0 ;  /* 0x000000ffff037224 */ /* 0x000fe200000e0605 */
[----:B------:R-:W-:-:S04]  /*d0c0*/  PLOP3.LUT P0, PT, PT, PT, PT, 0x80, 0x0 ;  /* 0x000000000000781c */ /* 0x000fc80003f0f070 */
[----:B------:R-:W-:Y:S01]  /*d0d0*/  @!PT LDS RZ, [RZ] ;  /* 0x00000000fffff984 */ /* 0x000fe20000000800 */
[----:B------:R-:W-:Y:S01]  /*d0e0*/  @!PT LDS RZ, [RZ] ;  /* 0x00000000fffff984 */ /* 0x000fe20000000800 */
[----:B------:R-:W-:Y:S01]  /*d0f0*/  @!PT LDS RZ, [RZ] ;  /* 0x00000000fffff984 */ /* 0x000fe20000000800 */
[----:B------:R3:W-:Y:S01]  /*d100*/  LDGSTS.E.BYPASS.LTC128B.128 [R6+0x10000], desc[UR52][R2.64], !P2 ;  /* 0x1000000002067fae */ /* 0x0007e2000d101d74 */
[----:B------:R-:W-:-:S08]  /*d110*/  NOP ;  /* 0x0000000000007918 */ /* 0x000fd00000000000 */
.L_x_13353:
        /* <DEDUP_REMOVED lines=11> */
.L_x_13354:
[----:B------:R1:W-:Y:S02]  /*d1d0*/  SYNCS.ARRIVE.TRANS64.A1T0 RZ, [R0+URZ+0x13230], RZ ;  /* 0x013230ff00ff79a7 */ /* 0x0003e4000810003f */
[----:B-1----:R-:W-:-:S05]  /*d1e0*/  IMAD.U32 R0, RZ, RZ, UR48 ;  /* 0x00000030ff007e24 */ /* 0x002fca000f8e00ff */
[----:B------:R-:W-:-:S13]  /*d1f0*/  ISETP.NE.AND P0, PT, R0, 0x3, PT ;  /* 0x000000030000780c */ /* 0x000fda0003f05270 */
[----:B------:R-:W-:Y:S05]  /*d200*/  @!P0 BRA `(.L_x_13355) ;  /* 0x0000000000048947 */ /* 0x000fea0003800000 */
[----:B------:R-:W-:Y:S01]  /*d210*/  BPT.TRAP 0x1 ;  /* 0x000000040000795c */ /* 0x000fe20000300000 */
.L_x_13355:
[----:B------:R-:W-:Y:S01]  /*d220*/  LOP3.LUT R0, R21, 0x1, RZ, 0x3c, !PT ;  /* 0x0000000115007812 */ /* 0x000fe200078e3cff */
[----:B------:R-:W-:Y:S01]  /*d230*/  IMAD R2, R20, 0x8, R22 ;  /* 0x0000000814027824 */ /* 0x000fe200078e0216 */
[----:B------:R-:W-:Y:S02]  /*d240*/  BSSY B0, `(.L_x_13356) ;  /* 0x0000004000007945 */ /* 0x000fe40003800000 */
[----:B------:R-:W-:-:S04]  /*d250*/  SHF.L.U32 R0, R0, 0x1f, RZ ;  /* 0x0000001f00007819 */ /* 0x000fc800000006ff */
[----:B------:R-:W1:Y:S02]  /*d260*/  SYNCS.PHASECHK.TRANS64.TRYWAIT P2, [R2+URZ+0x13270], R0 ;  /* 0x01327000020075a7 */ /* 0x000e64000804017f */
[----:B-1----:R-:W-:Y:S05]  /*d270*/  @!P2 BRA `(.L_x_13357) ;  /* 0x0000003c00f8a947 */ /* 0x002fea0003800000 */
.L_x_13468:
[----:B------:R-:W-:Y:S05]  /*d280*/  BSYNC B0 ;  /* 0x0000000000007941 */ /* 0x000fea0003800000 */
.L_x_13356:
[----:B------:R-:W-:-:S05]  /*d290*/  IMAD.U32 R3, RZ, RZ, UR46 ;  /* 0x0000002eff037e24 */ /* 0x000fca000f8e00ff */
[----:B------:R-:W-:-:S13]  /*d2a0*/  ISETP.NE.AND P2, PT, R3, 0x3, PT ;  /* 0x000000030300780c */ /* 0x000fda0003f45270 */
[----:B------:R-:W-:Y:S05]  /*d2b0*/  @!P2 BRA `(.L_x_13358) ;  /* 0x000000000004a947 */ /* 0x000fea0003800000 */
[----:B------:R-:W-:Y:S01]  /*d2c0*/  BPT.TRAP 0x1 ;  /* 0x000000040000795c */ /* 0x000fe20000300000 */
.L_x_13358:
[----:B------:R-:W-:Y:S01]  /*d2d0*/  SHF.L.U32 R3, R21, 0x1f, RZ ;  /* 0x0000001f15037819 */ /* 0x000fe200000006ff */
[----:B-1----:R-:W-:-:S03]  /*d2e0*/  IMAD R0, R20, 0x2800, RZ ;  /* 0x0000280014007824 */ /* 0x002fc600078e02ff */
[----:B------:R-:W1:Y:S02]  /*d2f0*/  SYNCS.PHASECHK.TRANS64.TRYWAIT P2, [R2+URZ+0x13260], R3 ;  /* 0x01326003020075a7 */ /* 0x000e64000804017f */
[----:B-1----:R-:W-:Y:S05]  /*d300*/  @!P2 BRA `(.L_x_13359) ;  /* 0x0000003c00e8a947 */ /* 0x002fea0003800000 */
.L_x_13469:
[----:B-1----:R-:W-:Y:S01]  /*d310*/  LOP3.LUT R3, R0, R25, RZ, 0xfc, !PT ;  /* 0x0000001900037212 */ /* 0x002fe200078efcff */
[----:B------:R-:W-:Y:S05]  /*d320*/  WARPSYNC.ALL ;  /* 0x0000000000007948 */ /* 0x000fea0003800000 */
[----:B------:R-:W-:Y:S02]  /*d330*/  IMAD.IADD R3, R22, 0x1, R3 ;  /* 0x0000000116037824 */ /* 0x000fe400078e0203 */
[----:B------:R-:W-:-:S03]  /*d340*/  IMAD.U32 R12, RZ, RZ, UR46 ;  /* 0x0000002eff0c7e24 */ /* 0x000fc6000f8e00ff */
[----:B--2---:R1:W2:Y:S02]  /*d350*/  LDSM.16.MT88.4 R4, [R3+0x6000] ;  /* 0x006000000304783b */ /* 0x0042a40000004200 */
[----:B------:R-:W-:Y:S02]  /*d360*/  ISETP.NE.AND P2, PT, R12, 0x3, PT ;  /* 0x000000030c00780c */ /* 0x000fe40003f45270 */
[----:B-1----:R-:W-:-:S05]  /*d370*/  LOP3.LUT R3, R0, R24, RZ, 0xfc, !PT ;  /* 0x0000001800037212 */ /* 0x002fca00078efcff */
[----:B------:R-:W-:Y:S01]  /*d380*/  IMAD.IADD R3, R23, 0x1, R3 ;  /* 0x0000000117037824 */ /* 0x000fe200078e0203 */
[C-C-:B--2---:R-:W-:Y:S02]  /*d390*/  PRMT R8, R4.reuse, 0x6420, R5.reuse ;  /* 0x0000642004087816 */ /* 0x144fe40000000005 */
[----:B------:R-:W-:Y:S02]  /*d3a0*/  PRMT R9, R4, 0x7531, R5 ;  /* 0x0000753104097816 */ /* 0x000fe40000000005 */
[C-C-:B------:R-:W-:Y:S02]  /*d3b0*/  PRMT R10, R6.reuse, 0x6420, R7.reuse ;  /* 0x00006420060a7816 */ /* 0x140fe40000000007 */
[----:B------:R-:W-:-:S05]  /*d3c0*/  PRMT R11, R6, 0x7531, R7 ;  /* 0x00007531060b7816 */ /* 0x000fca0000000007 */
[----:B------:R1:W-:Y:S02]  /*d3d0*/  STSM.16.M88.4 [R3], R8 ;  /* 0x0000000803007844 */ /* 0x0003e40000000200 */
[----:B-1----:R-:W-:-:S05]  /*d3e0*/  VIADD R3, R0, 0x800 ;  /* 0x0000080000037836 */ /* 0x002fca0000000000 */
[C---:B------:R-:W-:Y:S02]  /*d3f0*/  LOP3.LUT R4, R3.reuse, R25, RZ, 0xfc, !PT ;  /* 0x0000001903047212 */ /* 0x040fe400078efcff */
[----:B------:R-:W-:-:S03]  /*d400*/  LOP3.LUT R3, R3, R24, RZ, 0xfc, !PT ;  /* 0x0000001803037212 */ /* 0x000fc600078efcff */
[----:B------:R-:W-:Y:S02]  /*d410*/  IMAD.IADD R4, R22, 0x1, R4 ;  /* 0x0000000116047824 */ /* 0x000fe400078e0204 */
[----:B------:R-:W-:-:S04]  /*d420*/  IMAD.IADD R3, R23, 0x1, R3 ;  /* 0x0000000117037824 */ /* 0x000fc800078e0203 */
[----:B------:R-:W1:Y:S02]  /*d430*/  LDSM.16.MT88.4 R4, [R4+0x6000] ;  /* 0x006000000404783b */ /* 0x000e640000004200 */
[C-C-:B-1----:R-:W-:Y:S02]  /*d440*/  PRMT R8, R4.reuse, 0x6420, R5.reuse ;  /* 0x0000642004087816 */ /* 0x142fe40000000005 */
[----:B------:R-:W-:Y:S02]  /*d450*/  PRMT R9, R4, 0x7531, R5 ;  /* 0x0000753104097816 */ /* 0x000fe40000000005 */
[C-C-:B------:R-:W-:Y:S02]  /*d460*/  PRMT R10, R6.reuse, 0x6420, R7.reuse ;  /* 0x00006420060a7816 */ /* 0x140fe40000000007 */
[----:B------:R-:W-:-:S05]  /*d470*/  PRMT R11, R6, 0x7531, R7 ;  /* 0x00007531060b7816 */ /* 0x000fca0000000007 */
[----:B------:R1:W-:Y:S02]  /*d480*/  STSM.16.M88.4 [R3], R8 ;  /* 0x0000000803007844 */ /* 0x0003e40000000200 */
[----:B-1----:R-:W-:-:S05]  /*d490*/  VIADD R3, R0, 0x1000 ;  /* 0x0000100000037836 */ /* 0x002fca0000000000 */
[C---:B------:R-:W-:Y:S02]  /*d4a0*/  LOP3.LUT R4, R3.reuse, R25, RZ, 0xfc, !PT ;  /* 0x0000001903047212 */ /* 0x040fe400078efcff */
[----:B------:R-:W-:-:S03]  /*d4b0*/  LOP3.LUT R3, R3, R24, RZ, 0xfc, !PT ;  /* 0x0000001803037212 */ /* 0x000fc600078efcff */
[----:B------:R-:W-:Y:S01]  /*d4c0*/  IMAD.IADD R4, R22, 0x1, R4 ;  /* 0x0000000116047824 */ /* 0x000fe200078e0204 */
[----:B------:R-:W-:-:S05]  /*d4d0*/  IADD3 R3, R23, R3, RZ ;  /* 0x0000000317037210 */ /* 0x000fca0007ffe0ff */
[----:B------:R-:W1:Y:S02]  /*d4e0*/  LDSM.16.MT88.4 R4, [R4+0x6000] ;  /* 0x006000000404783b */ /* 0x000e640000004200 */
[C-C-:B-1----:R-:W-:Y:S02]  /*d4f0*/  PRMT R8, R4.reuse, 0x6420, R5.reuse ;  /* 0x0000642004087816 */ /* 0x142fe40000000005 */
[----:B------:R-:W-:Y:S02]  /*d500*/  PRMT R9, R4, 0x7531, R5 ;  /* 0x0000753104097816 */ /* 0x000fe40000000005 */
[C-C-:B------:R-:W-:Y:S02]  /*d510*/  PRMT R10, R6.reuse, 0x6420, R7.reuse ;  /* 0x00006420060a7816 */ /* 0x140fe40000000007 */
[----:B------:R-:W-:-:S05]  /*d520*/  PRMT R11, R6, 0x7531, R7 ;  /* 0x00007531060b7816 */ /* 0x000fca0000000007 */
[----:B------:R1:W-:Y:S02]  /*d530*/  STSM.16.M88.4 [R3], R8 ;  /* 0x0000000803007844 */ /* 0x0003e40000000200 */
[C---:B-1----:R-:W-:Y:S02]  /*d540*/  VIADD R3, R0.reuse, 0x1800 ;  /* 0x0000180000037836 */ /* 0x042fe40000000000 */
[----:B------:R-:W-:-:S03]  /*d550*/  VIADD R0, R0, 0x2000 ;  /* 0x0000200000007836 */ /* 0x000fc60000000000 */
        /* <DEDUP_REMOVED lines=10> */
[C---:B-1----:R-:W-:Y:S02]  /*d600*/  LOP3.LUT R3, R0.reuse, R25, RZ, 0xfc, !PT ;  /* 0x0000001900037212 */ /* 0x042fe400078efcff */
[----:B------:R-:W-:-:S03]  /*d610*/  LOP3.LUT R0, R0, R24, RZ, 0xfc, !PT ;  /* 0x0000001800007212 */ /* 0x000fc600078efcff */
[----:B------:R-:W-:Y:S02]  /*d620*/  IMAD.IADD R3, R22, 0x1, R3 ;  /* 0x0000000116037824 */ /* 0x000fe400078e0203 */
[----:B------:R-:W-:-:S03]  /*d630*/  IMAD.IADD R0, R23, 0x1, R0 ;  /* 0x0000000117007824 */ /* 0x000fc600078e0200 */
[----:B------:R-:W1:Y:S02]  /*d640*/  LDSM.16.MT88.4 R4, [R3+0x6000] ;  /* 0x006000000304783b */ /* 0x000e640000004200 */
[C-C-:B-1----:R-:W-:Y:S02]  /*d650*/  PRMT R8, R4.reuse, 0x6420, R5.reuse ;  /* 0x0000642004087816 */ /* 0x142fe40000000005 */
        /* <DEDUP_REMOVED lines=12> */
.L_x_13360:
[----:B--2---:R2:W-:Y:S01]  /*d720*/  SYNCS.ARRIVE.TRANS64.A1T0 RZ, [R2+URZ+0x13250], RZ ;  /* 0x013250ff02ff79a7 */ /* 0x0045e2000810003f */
[----:B------:R-:W-:Y:S06]  /*d730*/  BAR.SYNC.DEFER_BLOCKING 0x2, 0x80 ;  /* 0x0082000000007b1d */ /* 0x000fec0000010000 */
[----:B------:R-:W-:Y:S05]  /*d740*/  @!P0 BRA `(.L_x_13361) ;  /* 0x0000000000048947 */ /* 0x000fea0003800000 */
[----:B------:R-:W-:Y:S01]  /*d750*/  BPT.TRAP 0x1 ;  /* 0x000000040000795c */ /* 0x000fe20000300000 */
.L_x_13361:
[----:B-1----:R-:W3:Y:S01]  /*d760*/  LDL R0, [R1+0x20] ;  /* 0x0000200001007983 */ /* 0x002ee20000100800 */
[----:B--2---:R-:W-:-:S03]  /*d770*/  VIADD R2, R2, 0x13280 ;  /* 0x0001328002027836 */ /* 0x004fc60000000000 */
[----:B------:R4:W5:Y:S04]  /*d780*/  LDL R21, [R1+0x10] ;  /* 0x0000100001157983 */ /* 0x0009680000100800 */
[----:B------:R4:W5:Y:S01]  /*d790*/  LDL R20, [R1+0x4] ;  /* 0x0000040001147983 */ /* 0x0009620000100800 */
[----:B---3--:R-:W-:-:S04]  /*d7a0*/  PRMT R2, R0, 0x654, R2 ;  /* 0x0000065400027816 */ /* 0x008fc80000000002 */
[----:B------:R4:W-:Y:S01]  /*d7b0*/  SYNCS.ARRIVE.TRANS64.RED.A1T0 RZ, [R2+URZ], RZ ;  /* 0x000000ff02ff79a7 */ /* 0x0009e2000810043f */
[----:B------:R-:W-:Y:S05]  /*d7c0*/  @P1 BRA `(.L_x_13362) ;  /* 0xffffffe800881947 */ /* 0x000fea000383ffff */
.L_x_13342:
[----:B------:R-:W4:Y:S01]  /*d7d0*/  S2R R0, SR_TID.X ;  /* 0x0000000000007919 */ /* 0x000f220000002100 */
[----:B------:R-:W-:Y:S01]  /*d7e0*/  BSSY B0, `(.L_x_13363) ;  /* 0x0000012000007945 */ /* 0x000fe20003800000 */
[----:B----4-:R-:W-:Y:S01]  /*d7f0*/  LOP3.LUT R2, R0, 0x7f, RZ, 0xc0, !PT ;  /* 0x0000007f00027812 */ /* 0x010fe200078ec0ff */
[----:B------:R-:W-:-:S03]  /*d800*/  IMAD.U32 R0, RZ, RZ, UR48 ;  /* 0x00000030ff007e24 */ /* 0x000fc6000f8e00ff */
[----:B------:R-:W-:Y:S02]  /*d810*/  ISETP.NE.AND P1, PT, R2, RZ, PT ;  /* 0x000000ff0200720c */ /* 0x000fe40003f25270 */
[----:B------:R-:W-:-:S11]  /*d820*/  ISETP.NE.AND P0, PT, R0, 0x3, PT ;  /* 0x000000030000780c */ /* 0x000fd60003f05270 */
[----:B------:R-:W-:Y:S05]  /*d830*/  @P1 BRA `(.L_x_13364) ;  /* 0x0000000000301947 */ /* 0x000fea0003800000 */
[----:B0-----:R-:W0:Y:S01]  /*d840*/  S2R R5, SR_LANEID ;  /* 0x0000000000057919 */ /* 0x001e220000000000 */
        /* <DEDUP_REMOVED lines=11> */
.L_x_13364:
[----:B------:R-:W-:Y:S05]  /*d900*/  BSYNC B0 ;  /* 0x0000000000007941 */ /* 0x000fea0003800000 */
.L_x_13363:
[----:B------:R-:W-:Y:S05]  /*d910*/  @!P0 BRA `(.L_x_13365) ;  /* 0x0000000000048947 */ /* 0x000fea0003800000 */
[----:B------:R-:W-:Y:S01]  /*d920*/  BPT.TRAP 0x1 ;  /* 0x000000040000795c */ /* 0x000fe20000300000 */
.L_x_13365:
[----:B------:R-:W1:Y:S04]  /*d930*/  LDL R2, [R1+0x10] ;  /* 0x0000100001027983 */ /* 0x000e680000100800 */
[----:B------:R-:W2:Y:S01]  /*d940*/  LDL R0, [R1+0x4] ;  /* 0x0000040001007983 */ /* 0x000ea20000100800 */
[----:B------:R-:W-:Y:S01]  /*d950*/  BSSY B0, `(.L_x_13366) ;  /* 0x0000006000007945 */ /* 0x000fe20003800000 */
[----:B-1----:R-:W-:-:S04]  /*d960*/  LOP3.LUT R3, R2, 0x1, RZ, 0x3c, !PT ;  /* 0x0000000102037812 */ /* 0x002fc800078e3cff */
[----:B------:R-:W-:Y:S01]  /*d970*/  SHF.L.U32 R3, R3, 0x1f, RZ ;  /* 0x0000001f03037819 */ /* 0x000fe200000006ff */
[----:B--2---:R-:W-:-:S04]  /*d980*/  IMAD R0, R0, 0x8, R22 ;  /* 0x0000000800007824 */ /* 0x004fc800078e0216 */
[----:B------:R-:W1:Y:S02]  /*d990*/  SYNCS.PHASECHK.TRANS64.TRYWAIT P1, [R0+URZ+0x13270], R3 ;  /* 0x01327003000075a7 */ /* 0x000e64000802017f */
[----:B-1----:R-:W-:Y:S05]  /*d9a0*/  @!P1 BRA `(.L_x_13367) ;  /* 0x0000003800549947 */ /* 0x002fea0003800000 */
.L_x_13470:
[----:B------:R-:W-:Y:S05]  /*d9b0*/  BSYNC B0 ;  /* 0x0000000000007941 */ /* 0x000fea0003800000 */
.L_x_13366:
[----:B------:R-:W-:-:S05]  /*d9c0*/  IMAD.U32 R2, RZ, RZ, UR46 ;  /* 0x0000002eff027e24 */ /* 0x000fca000f8e00ff */
[----:B------:R-:W-:-:S13]  /*d9d0*/  ISETP.NE.AND P1, PT, R2, 0x3, PT ;  /* 0x000000030200780c */ /* 0x000fda0003f25270 */
[----:B------:R-:W-:Y:S05]  /*d9e0*/  @!P1 BRA `(.L_x_13368) ;  /* 0x0000000000049947 */ /* 0x000fea0003800000 */
[----:B------:R-:W-:Y:S01]  /*d9f0*/  BPT.TRAP 0x1 ;  /* 0x000000040000795c */ /* 0x000fe20000300000 */
.L_x_13368:
[----:B------:R-:W1:Y:S02]  /*da00*/  LDL R2, [R1+0x10] ;  /* 0x0000100001027983 */ /* 0x000e640000100800 */
[----:B-1----:R-:W-:-:S04]  /*da10*/  SHF.L.U32 R3, R2, 0x1f, RZ ;  /* 0x0000001f02037819 */ /* 0x002fc800000006ff */
[----:B------:R-:W1:Y:S02]  /*da20*/  SYNCS.PHASECHK.TRANS64.TRYWAIT P1, [R0+URZ+0x13260], R3 ;  /* 0x01326003000075a7 */ /* 0x000e64000802017f */
[----:B-1----:R-:W-:Y:S05]  /*da30*/  @!P1 BRA `(.L_x_13369) ;  /* 0x0000003800449947 */ /* 0x002fea0003800000 */
.L_x_13471:
[----:B------:R-:W2:Y:S01]  /*da40*/  LDL R14, [R1+0x4] ;  /* 0x00000400010e7983 */ /* 0x000ea20000100800 */
[----:B------:R-:W-:Y:S05]  /*da50*/  WARPSYNC.ALL ;  /* 0x0000000000007948 */ /* 0x000fea0003800000 */
[----:B------:R-:W-:-:S05]  /*da60*/  IMAD.U32 R15, RZ, RZ, UR46 ;  /* 0x0000002eff0f7e24 */ /* 0x000fca000f8e00ff */
[----:B------:R-:W-:Y:S01]  /*da70*/  ISETP.NE.AND P1, PT, R15, 0x3, PT ;  /* 0x000000030f00780c */ /* 0x000fe20003f25270 */
[----:B--2---:R-:W-:-:S05]  /*da80*/  IMAD R2, R14, 0x2800, RZ ;  /* 0x000028000e027824 */ /* 0x004fca00078e02ff */
[----:B-1----:R-:W-:-:S05]  /*da90*/  LOP3.LUT R3, R2, R25, RZ, 0xfc, !PT ;  /* 0x0000001902037212 */ /* 0x002fca00078efcff */
[----:B------:R-:W-:Y:S01]  /*daa0*/  IMAD.IADD R6, R22, 0x1, R3 ;  /* 0x0000000116067824 */ /* 0x000fe200078e0203 */
[----:B------:R-:W-:-:S05]  /*dab0*/  IADD3 R3, R2, 0x800, RZ ;  /* 0x0000080002037810 */ /* 0x000fca0007ffe0ff */
[----:B0-----:R-:W0:Y:S02]  /*dac0*/  LDSM.16.MT88.4 R4, [R6+0x6000] ;  /* 0x006000000604783b */ /* 0x001e240000004200 */
        /* <DEDUP_REMOVED lines=12> */
[----:B------:R-:W-:Y:S01]  /*db90*/  LOP3.LUT R4, R3, R24, RZ, 0xfc, !PT ;  /* 0x0000001803047212 */ /* 0x000fe200078efcff */
[----:B------:R-:W-:Y:S01]  /*dba0*/  VIADD R3, R2, 0x1000 ;  /* 0x0000100002037836 */ /* 0x000fe20000000000 */
[----:B------:R-:W-:-:S02]  /*dbb0*/  PRMT R10, R6, 0x6420, R7 ;  /* 0x00006420060a7816 */ /* 0x000fc40000000007 */
[----:B------:R-:W-:Y:S01]  /*dbc0*/  PRMT R11, R6, 0x7531, R7 ;  /* 0x00007531060b7816 */ /* 0x000fe20000000007 */
[----:B------:R-:W-:Y:S01]  /*dbd0*/  IMAD.IADD R13, R23, 0x1, R4 ;  /* 0x00000001170d7824 */ /* 0x000fe200078e0204 */
[----:B------:R-:W-:-:S04]  /*dbe0*/  LOP3.LUT R5, R3, R25, RZ, 0xfc, !PT ;  /* 0x0000001903057212 */ /* 0x000fc800078efcff */
[----:B------:R-:W-:Y:S01]  /*dbf0*/  STSM.16.M88.4 [R13], R8 ;  /* 0x000000080d007844 */ /* 0x000fe20000000200 */
[----:B------:R-:W-:-:S06]  /*dc00*/  IMAD.IADD R6, R22, 0x1, R5 ;  /* 0x0000000116067824 */ /* 0x000fcc00078e0205 */
[----:B------:R-:W0:Y:S02]  /*dc10*/  LDSM.16.MT88.4 R4, [R6+0x6000] ;  /* 0x006000000604783b */ /* 0x000e240000004200 */
[C-C-:B0-----:R-:W-:Y:S02]  /*dc20*/  PRMT R8, R4.reuse, 0x6420, R5.reuse ;  /* 0x0000642004087816 */ /* 0x141fe40000000005 */
[----:B------:R-:W-:Y:S02]  /*dc30*/  PRMT R9, R4, 0x7531, R5 ;  /* 0x0000753104097816 */ /* 0x000fe40000000005 */
[----:B------:R-:W-:Y:S01]  /*dc40*/  LOP3.LUT R4, R3, R24, RZ, 0xfc, !PT ;  /* 0x0000001803047212 */ /* 0x000fe200078efcff */
[----:B------:R-:W-:Y:S01]  /*dc50*/  VIADD R3, R2, 0x1800 ;  /* 0x0000180002037836 */ /* 0x000fe20000000000 */
[--C-:B------:R-:W-:Y:S01]  /*dc60*/  PRMT R10, R6, 0x6420, R7.reuse ;  /* 0x00006420060a7816 */ /* 0x100fe20000000007 */
[----:B------:R-:W-:Y:S01]  /*dc70*/  VIADD R2, R2, 0x2000 ;  /* 0x0000200002027836 */ /* 0x000fe20000000000 */
        /* <DEDUP_REMOVED lines=31> */
.L_x_13370:
[----:B-1----:R1:W-:Y:S01]  /*de70*/  SYNCS.ARRIVE.TRANS64.A1T0 RZ, [R0+URZ+0x13250], RZ ;  /* 0x013250ff00ff79a7 */ /* 0x0023e2000810003f */
[----:B------:R-:W-:Y:S06]  /*de80*/  BAR.SYNC.DEFER_BLOCKING 0x2, 0x80 ;  /* 0x0082000000007b1d */ /* 0x000fec0000010000 */
[----:B------:R-:W-:Y:S05]  /*de90*/  @!P0 BRA `(.L_x_13371) ;  /* 0x0000000000048947 */ /* 0x000fea0003800000 */
[----:B------:R-:W-:Y:S01]  /*dea0*/  BPT.TRAP 0x1 ;  /* 0x000000040000795c */ /* 0x000fe20000300000 */
.L_x_13371:
[----:B0-----:R-:W2:Y:S04]  /*deb0*/  LDL R2, [R1+0x20] ;  /* 0x0000200001027983 */ /* 0x001ea80000100800 */
[----:B------:R-:W3:Y:S01]  /*dec0*/  LDL.LU R3, [R1+0x10] ;  /* 0x0000100001037983 */ /* 0x000ee20000300800 */
[----:B-1----:R-:W-:-:S05]  /*ded0*/  VIADD R0, R0, 0x13280 ;  /* 0x0001328000007836 */ /* 0x002fca0000000000 */
[----:B--2---:R-:W-:-:S04]  /*dee0*/  PRMT R0, R2, 0x654, R0 ;  /* 0x0000065402007816 */ /* 0x004fc80000000000 */
[----:B------:R0:W-:Y:S02]  /*def0*/  SYNCS.ARRIVE.TRANS64.RED.A1T0 RZ, [R0+URZ], RZ ;  /* 0x000000ff00ff79a7 */ /* 0x0001e4000810043f */
[----:B0-----:R-:W-:-:S04]  /*df00*/  IADD3 R0, R14, 0x1, RZ ;  /* 0x000000010e007810 */ /* 0x001fc80007ffe0ff */
[----:B------:R-:W-:-:S04]  /*df10*/  ISETP.NE.AND P0, PT, R0, 0x2, PT ;  /* 0x000000020000780c */ /* 0x000fc80003f05270 */
[----:B------:R-:W-:Y:S02]  /*df20*/  SEL R2, RZ, 0x1, P0 ;  /* 0x00000001ff027807 */ /* 0x000fe40000000000 */
[----:B------:R-:W-:Y:S02]  /*df30*/  SEL R0, R0, RZ, P0 ;  /* 0x000000ff00007207 */ /* 0x000fe40000000000 */
[----:B---3--:R-:W-:-:S03]  /*df40*/  LOP3.LUT R3, R3, R2, RZ, 0x3c, !PT ;  /* 0x0000000203037212 */ /* 0x008fc600078e3cff */
[----:B------:R1:W-:Y:S04]  /*df50*/  STL [R1+0x4], R0 ;  /* 0x0000040001007387 */ /* 0x0003e80000100800 */
[----:B------:R1:W-:Y:S02]  /*df60*/  STL [R1+0x10], R3 ;  /* 0x0000100301007387 */ /* 0x0003e40000100800 */
.L_x_13312:
[----:B------:R-:W-:Y:S05]  /*df70*/  BSYNC B7 ;  /* 0x0000000000077941 */ /* 0x000fea0003800000 */
.L_x_13310:
        /* <DEDUP_REMOVED lines=13> */
.L_x_13372:
[----:B------:R-:W1:Y:S01]  /*e050*/  S2R R0, SR_TID.X ;  /* 0x0000000000007919 */ /* 0x000e620000002100 */
[----:B------:R-:W-:Y:S01]  /*e060*/  ULDC UR4, c[0x0][0xc3c] ;  /* 0x00030f0000047ab9 */ /* 0x000fe20000000800 */
[----:B-1----:R-:W-:Y:S01]  /*e070*/  LOP3.LUT R8, R0, 0x1f, RZ, 0xc0, !PT ;  /* 0x0000001f00087812 */ /* 0x002fe200078ec0ff */
[----:B------:R-:W-:-:S03]  /*e080*/  IMAD.MOV.U32 R0, RZ, RZ, RZ ;  /* 0x000000ffff007224 */ /* 0x000fc600078e00ff */
[C---:B------:R-:W-:Y:S01]  /*e090*/  ISETP.NE.AND P0, PT, R8.reuse, 0x1f, PT ;  /* 0x0000001f0800780c */ /* 0x040fe20003f05270 */
[----:B0-----:R-:W-:-:S05]  /*e0a0*/  VIADD R5, R8, UR39 ;  /* 0x0000002708057c36 */ /* 0x001fca0008000000 */
        /* <DEDUP_REMOVED lines=33> */
.L_x_13378:
        /* <DEDUP_REMOVED lines=14> */
.L_x_13377:
[----:B------:R-:W-:Y:S05]  /*e3a0*/  BSYNC B0 ;  /* 0x0000000000007941 */ /* 0x000fea0003800000 */
.L_x_13376:
        /* <DEDUP_REMOVED lines=21> */
.L_x_13374:
        /* <DEDUP_REMOVED lines=13> */
[----:B------:R-:W0:Y:S01]  /*e5d0*/  F2I.FTZ.U32.TRUNC.NTZ R9, R9 ;  /* 0x0000000900097305 */ /* 0x000e22000021f000 */
[----:B------:R-:W-:Y:S05]  /*e5e0*/  @!P0 BRA `(.L_x_13379) ;  /* 0x00000000000c8947 */ /* 0x000fea0003800000 */
[----:B------:R-:W-:-:S06]  /*e5f0*/  UIADD3 UR5, UR4, -0x1, URZ ;  /* 0xffffffff04057890 */ /* 0x000fcc000fffe03f */
[----:B------:R-:W-:-:S06]  /*e600*/  IMAD.U32 R16, RZ, RZ, UR5 ;  /* 0x00000005ff107e24 */ /* 0x000fcc000f8e00ff */
[----:B------:R1:W2:Y:S02]  /*e610*/  SHFL.IDX PT, R16, R3, R16, 0x1f ;  /* 0x00001f1003107589 */ /* 0x0002a400000e0000 */
.L_x_13379:
[----:B01----:R-:W-:Y:S01]  /*e620*/  IMAD.MOV R3, RZ, RZ, -R9 ;  /* 0x000000ffff037224 */ /* 0x003fe200078e0a09 */
[----:B------:R-:W-:Y:S01]  /*e630*/  UIADD3 UR39, UR4, UR39, URZ ;  /* 0x0000002704277290 */ /* 0x000fe2000fffe03f */
[----:B--2---:R-:W-:Y:S02]  /*e640*/  IMAD R16, R16, R2, R7 ;  /* 0x0000000210107224 */ /* 0x004fe400078e0207 */
        /* <DEDUP_REMOVED lines=24> */
.L_x_13375:
[----:B------:R-:W-:Y:S01]  /*e7d0*/  IMAD.MOV.U32 R16, RZ, RZ, R5 ;  /* 0x000000ffff107224 */ /* 0x000fe200078e0005 */
[----:B------:R-:W-:Y:S01]  /*e7e0*/  ULDC UR39, c[0x0][0xc3c] ;  /* 0x00030f0000277ab9 */ /* 0x000fe20000000800 */
[----:B------:R-:W-:Y:S02]  /*e7f0*/  IMAD.MOV.U32 R17, RZ, RZ, RZ ;  /* 0x000000ffff117224 */ /* 0x000fe400078e00ff */
[----:B------:R-:W-:-:S07]  /*e800*/  IMAD.MOV.U32 R18, RZ, RZ, RZ ;  /* 0x000000ffff127224 */ /* 0x000fce00078e00ff */
.L_x_13380:
        /* <DEDUP_REMOVED lines=12> */
.L_x_13373:
[----:B------:R-:W-:Y:S02]  /*e8d0*/  ULDC UR4, c[0x0][0xc3c] ;  /* 0x00030f0000047ab9 */ /* 0x000fe40000000800 */
[----:B------:R-:W-:-:S06]  /*e8e0*/  UISETP.GE.AND UP0, UPT, UR39, UR4, UPT ;  /* 0x000000042700728c */ /* 0x000fcc000bf06270 */
[----:B------:R-:W-:-:S13]  /*e8f0*/  PLOP3.LUT P0, PT, PT, PT, UP0, 0x80, 0x0 ;  /* 0x000000000000781c */ /* 0x000fda0003f0f008 */
[----:B------:R-:W-:Y:S05]  /*e900*/  @!P0 BRA `(.L_x_13381) ;  /* 0xffffffa800e88947 */ /* 0x000fea000383ffff */
.L_x_13306:
        /* <DEDUP_REMOVED lines=12> */
.L_x_13472:
[----:B------:R-:W-:Y:S05]  /*e9d0*/  BSYNC B0 ;  /* 0x0000000000007941 */ /* 0x000fea0003800000 */
.L_x_13382:
[----:B------:R-:W-:-:S03]  /*e9e0*/  UMOV UR4, 0xffffffff ;  /* 0xffffffff00047882 */ /* 0x000fc60000000000 */
[----:B------:R-:W-:Y:S05]  /*e9f0*/  BRA.DIV UR4, `(.L_x_13384) ;  /* 0x0000002a047c7947 */ /* 0x000fea000b800000 */
[----:B0-----:R-:W0:Y:S02]  /*ea00*/  S2R R0, SR_TID.X ;  /* 0x0000000000007919 */ /* 0x001e240000002100 */
[----:B0-----:R-:W-:-:S04]  /*ea10*/  SHF.R.U32.HI R0, RZ, 0x5, R0 ;  /* 0x00000005ff007819 */ /* 0x001fc80000011600 */
[----:B------:R-:W-:-:S05]  /*ea20*/  LOP3.LUT R0, R0, 0x3, RZ, 0xc0, !PT ;  /* 0x0000000300007812 */ /* 0x000fca00078ec0ff */
[----:B------:R0:W1:Y:S02]  /*ea30*/  SHFL.IDX PT, R14, R0, RZ, 0x1f ;  /* 0x00001fff000e7589 */ /* 0x00006400000e0000 */
.L_x_13475:
[----:B-1----:R-:W-:Y:S01]  /*ea40*/  ISETP.NE.AND P0, PT, R14, RZ, PT ;  /* 0x000000ff0e00720c */ /* 0x002fe20003f05270 */
[----:B------:R-:W-:-:S12]  /*ea50*/  BSSY B0, `(.L_x_13385) ;  /* 0x000002f000007945 */ /* 0x000fd80003800000 */
[----:B------:R-:W-:Y:S05]  /*ea60*/  @P0 BRA `(.L_x_13386) ;  /* 0x0000000000b40947 */ /* 0x000fea0003800000 */
[----:B------:R-:W-:-:S03]  /*ea70*/  UMOV UR4, 0xffffffff ;  /* 0xffffffff00047882 */ /* 0x000fc60000000000 */
[----:B------:R-:W-:Y:S05]  /*ea80*/  BRA.DIV UR4, `(.L_x_13387) ;  /* 0x0000002a048c7947 */ /* 0x000fea000b800000 */
[----:B------:R-:W-:-:S13]  /*ea90*/  ELECT P6, URZ, PT ;  /* 0x00000000003f782f */ /* 0x000fda00038c0000 */
.L_x_13478:
[----:B------:R-:W-:Y:S05]  /*eaa0*/  @!P6 BRA `(.L_x_13386) ;  /* 0x0000000000a4e947 */ /* 0x000fea0003800000 */
[----:B------:R-:W-:-:S06]  /*eab0*/  ULOP3.LUT UR4, UR43, 0x2, URZ, 0xfc, !UPT ;  /* 0x000000022b047892 */ /* 0x000fcc000f8efc3f */
[----:B0-----:R-:W-:-:S05]  /*eac0*/  IMAD.U32 R0, RZ, RZ, UR4 ;  /* 0x00000004ff007e24 */ /* 0x001fca000f8e00ff */
[----:B------:R-:W-:-:S13]  /*ead0*/  ISETP.NE.AND P0, PT, R0, 0x3, PT ;  /* 0x000000030000780c */ /* 0x000fda0003f05270 */
[----:B------:R-:W-:Y:S05]  /*eae0*/  @!P0 BRA `(.L_x_13388) ;  /* 0x0000000000048947 */ /* 0x000fea0003800000 */
[----:B------:R-:W-:Y:S01]  /*eaf0*/  BPT.TRAP 0x1 ;  /* 0x000000040000795c */ /* 0x000fe20000300000 */
.L_x_13388:
[----:B------:R-:W2:Y:S04]  /*eb00*/  LDL R2, [R1+0x10] ;  /* 0x0000100001027983 */ /* 0x000ea80000100800 */
[----:B------:R-:W3:Y:S01]  /*eb10*/  LDL.LU R0, [R1+0x4] ;  /* 0x0000040001007983 */ /* 0x000ee20000300800 */
[----:B--2---:R-:W-:Y:S01]  /*eb20*/  SHF.L.U32 R3, R2, 0x1f, RZ ;  /* 0x0000001f02037819 */ /* 0x004fe200000006ff */
[C---:B---3--:R-:W-:Y:S01]  /*eb30*/  IMAD R4, R0.reuse, 0x8, R5 ;  /* 0x0000000800047824 */ /* 0x048fe200078e0205 */
[----:B------:R-:W-:-:S03]  /*eb40*/  IADD3 R0, R0, 0x1, RZ ;  /* 0x0000000100007810 */ /* 0x000fc60007ffe0ff */
[----:B------:R-:W0:Y:S01]  /*eb50*/  SYNCS.PHASECHK.TRANS64.TRYWAIT P1, [R4+URZ+0x13240], R3 ;  /* 0x01324003040075a7 */ /* 0x000e22000802017f */
[----:B------:R-:W-:-:S04]  /*eb60*/  ISETP.NE.AND P2, PT, R0, 0x2, PT ;  /* 0x000000020000780c */ /* 0x000fc80003f45270 */
[----:B------:R-:W-:Y:S01]  /*eb70*/  SEL R2, RZ, 0x1, P2 ;  /* 0x00000001ff027807 */ /* 0x000fe20001000000 */
[----:B0-----:R-:W-:Y:S08]  /*eb80*/  @!P1 BRA `(.L_x_13389) ;  /* 0x00000028006c9947 */ /* 0x001ff00003800000 */
.L_x_13479:
[----:B------:R-:W2:Y:S01]  /*eb90*/  LDL.LU R6, [R1+0x10] ;  /* 0x0000100001067983 */ /* 0x000ea20000300800 */
[----:B------:R-:W-:Y:S02]  /*eba0*/  SEL R0, R0, RZ, P2 ;  /* 0x000000ff00007207 */ /* 0x000fe40001000000 */
[----:B--2---:R-:W-:Y:S01]  /*ebb0*/  LOP3.LUT R2, R6, R2, RZ, 0x3c, !PT ;  /* 0x0000000206027212 */ /* 0x004fe200078e3cff */
[----:B------:R-:W-:Y:S06]  /*ebc0*/  @!P0 BRA `(.L_x_13390) ;  /* 0x0000000000048947 */ /* 0x000fec0003800000 */
[----:B------:R-:W-:Y:S01]  /*ebd0*/  BPT.TRAP 0x1 ;  /* 0x000000040000795c */ /* 0x000fe20000300000 */
.L_x_13390:
[----:B------:R-:W-:Y:S01]  /*ebe0*/  IMAD R5, R0, 0x8, R5 ;  /* 0x0000000800057824 */ /* 0x000fe200078e0205 */
[----:B------:R-:W-:-:S04]  /*ebf0*/  SHF.L.U32 R0, R2, 0x1f, RZ ;  /* 0x0000001f02007819 */ /* 0x000fc800000006ff */
[----:B------:R-:W1:Y:S02]  /*ec00*/  SYNCS.PHASECHK.TRANS64.TRYWAIT P1, [R5+URZ+0x13240], R0 ;  /* 0x01324000050075a7 */ /* 0x000e64000802017f */
[----:B-1----:R-:W-:Y:S05]  /*ec10*/  @!P1 BRA `(.L_x_13391) ;  /* 0x00000028005c9947 */ /* 0x002fea0003800000 */
.L_x_13480:
[----:B------:R-:W-:Y:S05]  /*ec20*/  @!P0 BRA `(.L_x_13392) ;  /* 0x0000000000048947 */ /* 0x000fea0003800000 */
[----:B------:R-:W-:Y:S01]  /*ec30*/  BPT.TRAP 0x1 ;  /* 0x000000040000795c */ /* 0x000fe20000300000 */
.L_x_13392:
[----:B------:R-:W2:Y:S02]  /*ec40*/  SYNCS.PHASECHK.TRANS64.TRYWAIT P1, [R4+URZ+0x13260], R3 ;  /* 0x01326003040075a7 */ /* 0x000ea4000802017f */
[----:B--2---:R-:W-:Y:S05]  /*ec50*/  @!P1 BRA `(.L_x_13393) ;  /* 0x0000002800609947 */ /* 0x004fea0003800000 */
.L_x_13481:
[----:B------:R-:W-:Y:S05]  /*ec60*/  @!P0 BRA `(.L_x_13394) ;  /* 0x0000000000048947 */ /* 0x000fea0003800000 */
[----:B------:R-:W-:Y:S01]  /*ec70*/  BPT.TRAP 0x1 ;  /* 0x000000040000795c */ /* 0x000fe20000300000 */
.L_x_13394:
[----:B------:R-:W3:Y:S02]  /*ec80*/  SYNCS.PHASECHK.TRANS64.TRYWAIT P1, [R5+URZ+0x13260], R0 ;  /* 0x01326000050075a7 */ /* 0x000ee4000802017f */
[----:B---3--:R-:W-:Y:S05]  /*ec90*/  @!P1 BRA `(.L_x_13395) ;  /* 0x0000002800649947 */ /* 0x008fea0003800000 */
.L_x_13482:
[----:B------:R-:W-:Y:S05]  /*eca0*/  @!P0 BRA `(.L_x_13396) ;  /* 0x0000000000048947 */ /* 0x000fea0003800000 */
[----:B------:R-:W-:Y:S01]  /*ecb0*/  BPT.TRAP 0x1 ;  /* 0x000000040000795c */ /* 0x000fe20000300000 */
.L_x_13396:
[----:B------:R-:W4:Y:S02]  /*ecc0*/  SYNCS.PHASECHK.TRANS64.TRYWAIT P1, [R4+URZ+0x13280], R3 ;  /* 0x01328003040075a7 */ /* 0x000f24000802017f */
[----:B----4-:R-:W-:Y:S05]  /*ecd0*/  @!P1 BRA `(.L_x_13397) ;  /* 0x0000002800689947 */ /* 0x010fea0003800000 */
.L_x_13483:
[----:B------:R-:W-:Y:S05]  /*ece0*/  @!P0 BRA `(.L_x_13398) ;  /* 0x0000000000048947 */ /* 0x000fea0003800000 */
[----:B------:R-:W-:Y:S01]  /*ecf0*/  BPT.TRAP 0x1 ;  /* 0x000000040000795c */ /* 0x000fe20000300000 */
.L_x_13398:
[----:B------:R0:W0:Y:S02]  /*ed00*/  SYNCS.PHASECHK.TRANS64.TRYWAIT P0, [R5+URZ+0x13280], R0 ;  /* 0x01328000050075a7 */ /* 0x000024000800017f */
[----:B0-----:R-:W-:Y:S05]  /*ed10*/  @!P0 NANOSLEEP.SYNCS 0x989680 ;  /* 0x009896800000895d */ /* 0x001fea0003900000 */
[----:B------:R-:W0:Y:S02]  /*ed20*/  @!P0 SYNCS.PHASECHK.TRANS64 P0, [R5+URZ+0x13280], R0 ;  /* 0x01328000050085a7 */ /* 0x000e24000800007f */
[----:B0-----:R-:W-:Y:S05]  /*ed30*/  @!P0 BRA `(.L_x_13398) ;  /* 0xfffffffc00f08947 */ /* 0x001fea000383ffff */
.L_x_13386:
[----:B------:R-:W-:Y:S05]  /*ed40*/  BSYNC B0 ;  /* 0x0000000000007941 */ /* 0x000fea0003800000 */
.L_x_13385:
[----:B------:R-:W-:Y:S05]  /*ed50*/  EXIT ;  /* 0x000000000000794d */ /* 0x000fea0003800000 */
.L_x_13267:
[----:B0-----:R0:W1:Y:S02]  /*ed60*/  SYNCS.PHASECHK.TRANS64.TRYWAIT P1, [R25+URZ+0x13200], R0 ;  /* 0x01320000190075a7 */ /* 0x001064000802017f */
[----:B-1----:R-:W-:Y:S05]  /*ed70*/  @!P1 NANOSLEEP.SYNCS 0x989680 ;  /* 0x009896800000995d */ /* 0x002fea0003900000 */
[----:B------:R-:W1:Y:S02]  /*ed80*/  @!P1 SYNCS.PHASECHK.TRANS64 P1, [R25+URZ+0x13200], R0 ;  /* 0x01320000190095a7 */ /* 0x000e64000802007f */
[----:B-1----:R-:W-:Y:S05]  /*ed90*/  @!P1 BRA `(.L_x_13267) ;  /* 0xfffffffc00f09947 */ /* 0x002fea000383ffff */
[----:B------:R-:W-:Y:S05]  /*eda0*/  BRA `(.L_x_13399) ;  /* 0xffffff28005c7947 */ /* 0x000fea000383ffff */
.L_x_13271:
[----:B0-----:R0:W2:Y:S02]  /*edb0*/  SYNCS.PHASECHK.TRANS64.TRYWAIT P1, [R4+URZ+0x13230], R3 ;  /* 0x01323003040075a7 */ /* 0x0010a4000802017f */
[----:B--2---:R-:W-:Y:S05]  /*edc0*/  @!P1 NANOSLEEP.SYNCS 0x989680 ;  /* 0x009896800000995d */ /* 0x004fea0003900000 */
[----:B------:R-:W2:Y:S02]  /*edd0*/  @!P1 SYNCS.PHASECHK.TRANS64 P1, [R4+URZ+0x13230], R3 ;  /* 0x01323003040095a7 */ /* 0x000ea4000802007f */
[----:B--2---:R-:W-:Y:S05]  /*ede0*/  @!P1 BRA `(.L_x_13271) ;  /* 0xfffffffc00f09947 */ /* 0x004fea000383ffff */
[----:B------:R-:W-:Y:S05]  /*edf0*/  BRA `(.L_x_13270) ;  /* 0xffffff2800887947 */ /* 0x000fea000383ffff */
.L_x_13277:
[----:B-1----:R-:W-:-:S04]  /*ee00*/  IMAD.U32 R6, RZ, RZ, UR17 ;  /* 0x00000011ff067e24 */ /* 0x002fc8000f8e00ff */
[----:B------:R1:W2:Y:S03]  /*ee10*/  SYNCS.PHASECHK.TRANS64.TRYWAIT P1, [R6+URZ+0x13230], R3 ;  /* 0x01323003060075a7 */ /* 0x0002a6000802017f */
[----:B--2---:R-:W-:Y:S05]  /*ee20*/  @!P1 NANOSLEEP.SYNCS 0x989680 ;  /* 0x009896800000995d */ /* 0x004fea0003900000 */
[----:B------:R-:W2:Y:S02]  /*ee30*/  @!P1 SYNCS.PHASECHK.TRANS64 P1, [R6+URZ+0x13230], R3 ;  /* 0x01323003060095a7 */ /* 0x000ea4000802007f */
[----:B--2---:R-:W-:Y:S05]  /*ee40*/  @!P1 BRA `(.L_x_13277) ;  /* 0xfffffffc00ec9947 */ /* 0x004fea000383ffff */
[----:B------:R-:W-:Y:S05]  /*ee50*/  BRA `(.L_x_13276) ;  /* 0xffffff5000a47947 */ /* 0x000fea000383ffff */
.L_x_13281:
[----:B-1----:R-:W-:-:S04]  /*ee60*/  IMAD.U32 R6, RZ, RZ, UR9 ;  /* 0x00000009ff067e24 */ /* 0x002fc8000f8e00ff */
[----:B------:R1:W2:Y:S03]  /*ee70*/  SYNCS.PHASECHK.TRANS64.TRYWAIT P1, [R6+URZ+0x13250], R3 ;  /* 0x01325003060075a7 */ /* 0x0002a6000802017f */
[----:B--2---:R-:W-:Y:S05]  /*ee80*/  @!P1 NANOSLEEP.SYNCS 0x989680 ;  /* 0x009896800000995d */ /* 0x004fea0003900000 */
[----:B------:R-:W2:Y:S02]  /*ee90*/  @!P1 SYNCS.PHASECHK.TRANS64 P1, [R6+URZ+0x13250], R3 ;  /* 0x01325003060095a7 */ /* 0x000ea4000802007f */
[----:B--2---:R-:W-:Y:S05]  /*eea0*/  @!P1 BRA `(.L_x_13281) ;  /* 0xfffffffc00ec9947 */ /* 0x004fea000383ffff */
[----:B------:R-:W-:Y:S05]  /*eeb0*/  BRA `(.L_x_13280) ;  /* 0xffffff5400b07947 */ /* 0x000fea000383ffff */
.L_x_13288:
[----:B-1----:R-:W-:-:S04]  /*eec0*/  IMAD.U32 R7, RZ, RZ, UR14 ;  /* 0x0000000eff077e24 */ /* 0x002fc8000f8e00ff */
[----:B------:R1:W2:Y:S03]  /*eed0*/  SYNCS.PHASECHK.TRANS64.TRYWAIT P1, [R7+URZ+0x13250], R0 ;  /* 0x01325000070075a7 */ /* 0x0002a6000802017f */
[----:B--2---:R-:W-:Y:S05]  /*eee0*/  @!P1 NANOSLEEP.SYNCS 0x989680 ;  /* 0x009896800000995d */ /* 0x004fea0003900000 */
[----:B------:R-:W2:Y:S02]  /*eef0*/  @!P1 SYNCS.PHASECHK.TRANS64 P1, [R7+URZ+0x13250], R0 ;  /* 0x01325000070095a7 */ /* 0x000ea4000802007f */
[----:B--2---:R-:W-:Y:S05]  /*ef00*/  @!P1 BRA `(.L_x_13288) ;  /* 0xfffffffc00ec9947 */ /* 0x004fea000383ffff */
[----:B------:R-:W-:Y:S05]  /*ef10*/  BRA `(.L_x_13287) ;  /* 0xffffff7000f87947 */ /* 0x000fea000383ffff */
.L_x_13321:
[----:B------:R-:W1:Y:S01]  /*ef20*/  S2R R21, SR_TID.X ;  /* 0x0000000000157919 */ /* 0x000e620000002100 */
        /* <DEDUP_REMOVED lines=9> */
.L_x_13400:
[----:B------:R-:W-:Y:S05]  /*efc0*/  BRA `(.L_x_13401) ;  /* 0xffffffb000907947 */ /* 0x000fea000383ffff */
.L_x_13324:
[----:B0-----:R-:W2:Y:S02]  /*efd0*/  LDL R0, [R1+0x28] ;  /* 0x0000280001007983 */ /* 0x001ea40000100800 */
[----:B--2---:R0:W1:Y:S02]  /*efe0*/  SYNCS.PHASECHK.TRANS64.TRYWAIT P0, [R7+URZ+0x13280], R0 ;  /* 0x01328000070075a7 */ /* 0x004064000800017f */
[----:B-1----:R-:W-:Y:S05]  /*eff0*/  @!P0 NANOSLEEP.SYNCS 0x989680 ;  /* 0x009896800000895d */ /* 0x002fea0003900000 */
[----:B------:R-:W1:Y:S02]  /*f000*/  @!P0 SYNCS.PHASECHK.TRANS64 P0, [R7+URZ+0x13280], R0 ;  /* 0x01328000070085a7 */ /* 0x000e64000800007f */
[----:B-1----:R-:W-:Y:S05]  /*f010*/  @!P0 BRA `(.L_x_13324) ;  /* 0xfffffffc00ec8947 */ /* 0x002fea000383ffff */
[----:B------:R-:W-:Y:S05]  /*f020*/  BRA `(.L_x_13402) ;  /* 0xffffffb400d07947 */ /* 0x000fea000383ffff */
.L_x_13325:
        /* <DEDUP_REMOVED lines=8> */
.L_x_13404:
[----:B------:R-:W-:Y:S05]  /*f0b0*/  BSYNC B0 ;  /* 0x0000000000007941 */ /* 0x000fea0003800000 */
.L_x_13403:
        /* <DEDUP_REMOVED lines=8> */
.L_x_13405:
[----:B------:R-:W-:-:S05]  /*f140*/  IMAD.MOV.U32 R10, RZ, RZ, R14 ;  /* 0x000000ffff0a7224 */ /* 0x000fca00078e000e */
[----:B------:R-:W-:-:S05]  /*f150*/  IADD3 R20, P1, R20, R10, RZ ;  /* 0x0000000a14147210 */ /* 0x000fca0007f3e0ff */
[----:B------:R-:W-:Y:S02]  /*f160*/  IMAD.X R21, RZ, RZ, R3, P1 ;  /* 0x000000ffff157224 */ /* 0x000fe400008e0603 */
[----:B------:R-:W-:Y:S02]  /*f170*/  IMAD.IADD R3, R22, 0x1, R19 ;  /* 0x0000000116037824 */ /* 0x000fe400078e0213 */
[----:B------:R0:W5:Y:S01]  /*f180*/  LDL.LU R19, [R1+0x18] ;  /* 0x0000180001137983 */ /* 0x0001620000300800 */
[----:B------:R-:W-:Y:S01]  /*f190*/  IMAD.MOV.U32 R13, RZ, RZ, R2 ;  /* 0x000000ffff0d7224 */ /* 0x000fe200078e0002 */
[C---:B------:R-:W-:Y:S01]  /*f1a0*/  ISETP.LT.OR P1, PT, R8.reuse, 0x1, P0 ;  /* 0x000000010800780c */ /* 0x040fe20000721670 */
[----:B------:R-:W-:Y:S01]  /*f1b0*/  IMAD.MOV.U32 R12, RZ, RZ, 0x1 ;  /* 0x00000001ff0c7424 */ /* 0x000fe200078e00ff */
[C---:B------:R-:W-:Y:S02]  /*f1c0*/  ISETP.GE.AND P2, PT, R8.reuse, 0x81, PT ;  /* 0x000000810800780c */ /* 0x040fe40003f46270 */
[----:B------:R-:W-:-:S13]  /*f1d0*/  ISETP.GE.AND P4, PT, R8, 0x21, PT ;  /* 0x000000210800780c */ /* 0x000fda0003f86270 */
[----:B0----5:R-:W-:Y:S05]  /*f1e0*/  WARPSYNC.COLLECTIVE R15, `(.L_x_13406) ;  /* 0x000000000f087348 */ /* 0x021fea0003c00000 */
[----:B------:R1:W2:Y:S02]  /*f1f0*/  SHFL.IDX P6, R14, R13, R12, R11 ;  /* 0x0000000c0d0e7389 */ /* 0x0002a400000c000b */
[----:B012--5:R-:W-:Y:S01]  /*f200*/  ENDCOLLECTIVE ;  /* 0x000000000000791b */ /* 0x027fe20003800000 */
.L_x_13406:
[----:B------:R-:W-:Y:S01]  /*f210*/  ISETP.GE.AND P3, PT, R8, 0x41, PT ;  /* 0x000000410800780c */ /* 0x000fe20003f66270 */
[----:B------:R-:W-:Y:S01]  /*f220*/  @!PT LDS RZ, [RZ] ;  /* 0x00000000fffff984 */ /* 0x000fe20000000800 */
[----:B------:R-:W-:Y:S01]  /*f230*/  @!PT LDS RZ, [RZ] ;  /* 0x00000000fffff984 */ /* 0x000fe20000000800 */
[----:B------:R-:W-:Y:S01]  /*f240*/  @!PT LDS RZ, [RZ] ;  /* 0x00000000fffff984 */ /* 0x000fe20000000800 */
[----:B------:R0:W-:Y:S01]  /*f250*/  LDGSTS.E.BYPASS.LTC128B.128 [R3+0x6000], desc[UR52][R20.64], !P1 ;  /* 0x0600000014037fae */ /* 0x0001e2000c901d74 */
[----:B------:R-:W-:Y:S01]  /*f260*/  IMAD.MOV.U32 R13, RZ, RZ, R0 ;  /* 0x000000ffff0d7224 */ /* 0x000fe200078e0000 */
[----:B0-----:R-:W0:Y:S01]  /*f270*/  S2R R21, SR_TID.X ;  /* 0x0000000000157919 */ /* 0x001e220000002100 */
[----:B------:R-:W-:-:S09]  /*f280*/  IMAD.MOV.U32 R10, RZ, RZ, R14 ;  /* 0x000000ffff0a7224 */ /* 0x000fd200078e000e */
[----:B0-----:R-:W-:Y:S05]  /*f290*/  WARPSYNC.COLLECTIVE R15, `(.L_x_13407) ;  /* 0x000000000f087348 */ /* 0x001fea0003c00000 */
[----:B------:R1:W2:Y:S02]  /*f2a0*/  SHFL.IDX P6, R14, R13, R12, R11 ;  /* 0x0000000c0d0e7389 */ /* 0x0002a400000c000b */
[----:B012---:R-:W-:Y:S01]  /*f2b0*/  ENDCOLLECTIVE ;  /* 0x000000000000791b */ /* 0x007fe20003800000 */
.L_x_13407:
[----:B------:R-:W-:Y:S01]  /*f2c0*/  MOV R13, R2 ;  /* 0x00000002000d7202 */ /* 0x000fe20000000f00 */
[----:B------:R-:W-:Y:S02]  /*f2d0*/  IMAD.MOV.U32 R12, RZ, RZ, R14 ;  /* 0x000000ffff0c7224 */ /* 0x000fe400078e000e */
[----:B------:R-:W-:-:S05]  /*f2e0*/  IMAD.SHL.U32 R21, R21, 0x10, RZ ;  /* 0x0000001015157824 */ /* 0x000fca00078e00ff */
[----:B------:R-:W-:-:S04]  /*f2f0*/  LOP3.LUT R21, R21, 0x30, RZ, 0xc0, !PT ;  /* 0x0000003015157812 */ /* 0x000fc800078ec0ff */
[----:B------:R-:W-:Y:S01]  /*f300*/  IADD3 R20, P1, R21, R12, RZ ;  /* 0x0000000c15147210 */ /* 0x000fe20007f3e0ff */
[----:B------:R-:W-:-:S04]  /*f310*/  IMAD.MOV.U32 R12, RZ, RZ, 0x2 ;  /* 0x00000002ff0c7424 */ /* 0x000fc800078e00ff */
[----:B------:R-:W-:Y:S01]  /*f320*/  IMAD.X R21, RZ, RZ, R10, P1 ;  /* 0x000000ffff157224 */ /* 0x000fe200008e060a */
[----:B------:R-:W-:-:S13]  /*f330*/  ISETP.LT.OR P1, PT, R8, 0x21, P0 ;  /* 0x000000210800780c */ /* 0x000fda0000721670 */
[----:B------:R-:W-:Y:S05]  /*f340*/  WARPSYNC.COLLECTIVE R15, `(.L_x_13408) ;  /* 0x000000000f087348 */ /* 0x000fea0003c00000 */
[----:B------:R0:W1:Y:S02]  /*f350*/  SHFL.IDX P6, R14, R13, R12, R11 ;  /* 0x0000000c0d0e7389 */ /* 0x00006400000c000b */
[----:B01----:R-:W-:Y:S01]  /*f360*/  ENDCOLLECTIVE ;  /* 0x000000000000791b */ /* 0x003fe20003800000 */
.L_x_13408:
        /* <DEDUP_REMOVED lines=10> */
.L_x_13409:
[----:B------:R-:W-:Y:S02]  /*f410*/  IMAD.MOV.U32 R13, RZ, RZ, R2 ;  /* 0x000000ffff0d7224 */ /* 0x000fe400078e0002 */
[----:B------:R-:W-:Y:S02]  /*f420*/  IMAD.MOV.U32 R12, RZ, RZ, R14 ;  /* 0x000000ffff0c7224 */ /* 0x000fe400078e000e */
[----:B------:R-:W-:-:S05]  /*f430*/  IMAD.SHL.U32 R21, R21, 0x10, RZ ;  /* 0x0000001015157824 */ /* 0x000fca00078e00ff */
[----:B------:R-:W-:-:S04]  /*f440*/  LOP3.LUT R21, R21, 0x30, RZ, 0xc0, !PT ;  /* 0x0000003015157812 */ /* 0x000fc800078ec0ff */
[----:B------:R-:W-:Y:S01]  /*f450*/  IADD3 R20, P1, R21, R12, RZ ;  /* 0x0000000c15147210 */ /* 0x000fe20007f3e0ff */
[----:B------:R-:W-:-:S04]  /*f460*/  IMAD.MOV.U32 R12, RZ, RZ, 0x3 ;  /* 0x00000003ff0c7424 */ /* 0x000fc800078e00ff */
[----:B------:R-:W-:-:S08]  /*f470*/  IMAD.X R21, RZ, RZ, R10, P1 ;  /* 0x000000ffff157224 */ /* 0x000fd000008e060a */
[----:B------:R-:W-:Y:S05]  /*f480*/  WARPSYNC.COLLECTIVE R15, `(.L_x_13410) ;  /* 0x000000000f087348 */ /* 0x000fea0003c00000 */
[----:B------:R0:W1:Y:S02]  /*f490*/  SHFL.IDX P6, R14, R13, R12, R11 ;  /* 0x0000000c0d0e7389 */ /* 0x00006400000c000b */
[----:B01----:R-:W-:Y:S01]  /*f4a0*/  ENDCOLLECTIVE ;  /* 0x000000000000791b */ /* 0x003fe20003800000 */
.L_x_13410:
[----:B------:R-:W-:Y:S01]  /*f4b0*/  ISETP.LT.OR P1, PT, R8, 0x41, P0 ;  /* 0x000000410800780c */ /* 0x000fe20000721670 */
[----:B------:R-:W0:Y:S01]  /*f4c0*/  S2R R10, SR_TID.X ;  /* 0x00000000000a7919 */ /* 0x000e220000002100 */
[----:B------:R-:W-:-:S11]  /*f4d0*/  IMAD.MOV.U32 R13, RZ, RZ, R0 ;  /* 0x000000ffff0d7224 */ /* 0x000fd600078e0000 */
[----:B------:R-:W-:Y:S01]  /*f4e0*/  @!PT LDS RZ, [RZ] ;  /* 0x00000000fffff984 */ /* 0x000fe20000000800 */
[----:B------:R-:W-:Y:S01]  /*f4f0*/  @!PT LDS RZ, [RZ] ;  /* 0x00000000fffff984 */ /* 0x000fe20000000800 */
[----:B------:R-:W-:Y:S01]  /*f500*/  @!PT LDS RZ, [RZ] ;  /* 0x00000000fffff984 */ /* 0x000fe20000000800 */
[----:B------:R1:W-:Y:S01]  /*f510*/  LDGSTS.E.BYPASS.LTC128B.128 [R3+0x7000], desc[UR52][R20.64], !P1 ;  /* 0x0700000014037fae */ /* 0x0003e2000c901d74 */
[----:B------:R-:W-:-:S07]  /*f520*/  IMAD.MOV.U32 R2, RZ, RZ, R14 ;  /* 0x000000ffff027224 */ /* 0x000fce00078e000e */
[----:B01----:R-:W-:Y:S05]  /*f530*/  WARPSYNC.COLLECTIVE R15, `(.L_x_13411) ;  /* 0x000000000f087348 */ /* 0x003fea0003c00000 */
[----:B------:R2:W3:Y:S02]  /*f540*/  SHFL.IDX P6, R14, R13, R12, R11 ;  /* 0x0000000c0d0e7389 */ /* 0x0004e400000c000b */
[----:B0123--:R-:W-:Y:S01]  /*f550*/  ENDCOLLECTIVE ;  /* 0x000000000000791b */ /* 0x00ffe20003800000 */
.L_x_13411:
[----:B------:R-:W-:Y:S02]  /*f560*/  IMAD.SHL.U32 R10, R10, 0x10, RZ ;  /* 0x000000100a0a7824 */ /* 0x000fe400078e00ff */
[----:B------:R-:W-:-:S03]  /*f570*/  IMAD.MOV.U32 R13, RZ, RZ, R26 ;  /* 0x000000ffff0d7224 */ /* 0x000fc600078e001a */
[----:B------:R-:W-:Y:S01]  /*f580*/  LOP3.LUT R10, R10, 0x30, RZ, 0xc0, !PT ;  /* 0x000000300a0a7812 */ /* 0x000fe200078ec0ff */
[----:B------:R-:W-:Y:S02]  /*f590*/  IMAD.MOV.U32 R12, RZ, RZ, RZ ;  /* 0x000000ffff0c7224 */ /* 0x000fe400078e00ff */
[----:B------:R-:W-:-:S07]  /*f5a0*/  IMAD.MOV.U32 R0, RZ, RZ, R14 ;  /* 0x000000ffff007224 */ /* 0x000fce00078e000e */
[----:B------:R-:W-:Y:S05]  /*f5b0*/  WARPSYNC.COLLECTIVE R15, `(.L_x_13412) ;  /* 0x000000000f087348 */ /* 0x000fea0003c00000 */
[----:B------:R0:W1:Y:S02]  /*f5c0*/  SHFL.IDX P6, R14, R13, R12, R11 ;  /* 0x0000000c0d0e7389 */ /* 0x00006400000c000b */
[----:B01----:R-:W-:Y:S01]  /*f5d0*/  ENDCOLLECTIVE ;  /* 0x000000000000791b */ /* 0x003fe20003800000 */
.L_x_13412:
        /* <DEDUP_REMOVED lines=13> */
.L_x_13413:
[----:B------:R-:W-:Y:S01]  /*f6b0*/  IMAD.MOV.U32 R10, RZ, RZ, R14 ;  /* 0x000000ffff0a7224 */ /* 0x000fe200078e000e */
[----:B------:R-:W-:-:S04]  /*f6c0*/  LOP3.LUT R19, R19, 0xffffffef, RZ, 0xc0, !PT ;  /* 0xffffffef13137812 */ /* 0x000fc800078ec0ff */
[----:B------:R-:W-:-:S05]  /*f6d0*/  @P2 LOP3.LUT R19, R19, 0x10, RZ, 0xfc, !PT ;  /* 0x0000001013132812 */ /* 0x000fca00078efcff */
[----:B------:R0:W-:Y:S01]  /*f6e0*/  STL [R1+0x18], R19 ;  /* 0x0000181301007387 */ /* 0x0001e20000100800 */
[----:B------:R-:W-:Y:S05]  /*f6f0*/  BRA `(.L_x_13414) ;  /* 0xffffffb400947947 */ /* 0x000fea000383ffff */
.L_x_13330:
[----:B----4-:R-:W4:Y:S02]  /*f700*/  LDL R0, [R1+0x28] ;  /* 0x0000280001007983 */ /* 0x010f240000100800 */
[----:B----4-:R4:W0:Y:S02]  /*f710*/  SYNCS.PHASECHK.TRANS64.TRYWAIT P0, [R7+URZ+0x13240], R0 ;  /* 0x01324000070075a7 */ /* 0x010824000800017f */
[----:B0-----:R-:W-:Y:S05]  /*f720*/  @!P0 NANOSLEEP.SYNCS 0x989680 ;  /* 0x009896800000895d */ /* 0x001fea0003900000 */
[----:B------:R-:W0:Y:S02]  /*f730*/  @!P0 SYNCS.PHASECHK.TRANS64 P0, [R7+URZ+0x13240], R0 ;  /* 0x01324000070085a7 */ /* 0x000e24000800007f */
[----:B0-----:R-:W-:Y:S05]  /*f740*/  @!P0 BRA `(.L_x_13330) ;  /* 0xfffffffc00ec8947 */ /* 0x001fea000383ffff */
[----:B------:R-:W-:Y:S05]  /*f750*/  BRA `(.L_x_13415) ;  /* 0xffffffb400f47947 */ /* 0x000fea000383ffff */
.L_x_13331:
[----:B------:R-:W-:Y:S01]  /*f760*/  BSSY B0, `(.L_x_13416) ;  /* 0x0000008000007945 */ /* 0x000fe20003800000 */
[----:B------:R-:W-:Y:S02]  /*f770*/  IMAD.MOV.U32 R13, RZ, RZ, R0 ;  /* 0x000000ffff0d7224 */ /* 0x000fe400078e0000 */
[----:B------:R-:W-:Y:S02]  /*f780*/  IMAD.MOV.U32 R12, RZ, RZ, RZ ;  /* 0x000000ffff0c7224 */ /* 0x000fe400078e00ff */
[----:B------:R-:W-:Y:S02]  /*f790*/  IMAD.MOV.U32 R11, RZ, RZ, 0x1c1f ;  /* 0x00001c1fff0b7424 */ /* 0x000fe400078e00ff */
[----:B------:R-:W-:-:S07]  /*f7a0*/  IMAD.MOV.U32 R15, RZ, RZ, -0x1 ;  /* 0xffffffffff0f7424 */ /* 0x000fce00078e00ff */
[----:B01----:R-:W-:Y:S05]  /*f7b0*/  WARPSYNC.COLLECTIVE R15, `(.L_x_13417) ;  /* 0x000000000f087348 */ /* 0x003fea0003c00000 */
[----:B-1----:R1:W2:Y:S02]  /*f7c0*/  SHFL.IDX P6, R14, R13, R12, R11 ;  /* 0x0000000c0d0e7389 */ /* 0x0022a400000c000b */
[----:B012---:R-:W-:Y:S01]  /*f7d0*/  ENDCOLLECTIVE ;  /* 0x000000000000791b */ /* 0x007fe20003800000 */
.L_x_13417:
[----:B------:R-:W-:Y:S05]  /*f7e0*/  BSYNC B0 ;  /* 0x0000000000007941 */ /* 0x000fea0003800000 */
.L_x_13416:
[----:B------:R-:W0:Y:S01]  /*f7f0*/  S2R R19, SR_TID.X ;  /* 0x0000000000137919 */ /* 0x000e220000002100 */
[----:B------:R-:W-:Y:S01]  /*f800*/  IMAD.MOV.U32 R13, RZ, RZ, R2 ;  /* 0x000000ffff0d7224 */ /* 0x000fe200078e0002 */
[----:B------:R-:W-:Y:S01]  /*f810*/  MOV R11, 0x1c1f ;  /* 0x00001c1f000b7802 */ /* 0x000fe20000000f00 */
[----:B------:R-:W-:Y:S01]  /*f820*/  IMAD.MOV.U32 R12, RZ, RZ, RZ ;  /* 0x000000ffff0c7224 */ /* 0x000fe200078e00ff */
[----:B------:R-:W1:Y:S01]  /*f830*/  LDC R20, c[0x0][0x2f4] ;  /* 0x0000bd00ff147b82 */ /* 0x000e620000000800 */
[----:B------:R-:W-:Y:S02]  /*f840*/  IMAD.MOV.U32 R15, RZ, RZ, -0x1 ;  /* 0xffffffffff0f7424 */ /* 0x000fe400078e00ff */
[----:B------:R-:W-:-:S07]  /*f850*/  IMAD.MOV.U32 R4, RZ, RZ, R14 ;  /* 0x000000ffff047224 */ /* 0x000fce00078e000e */
[----:B01----:R-:W-:Y:S05]  /*f860*/  WARPSYNC.COLLECTIVE R15, `(.L_x_13418) ;  /* 0x000000000f087348 */ /* 0x003fea0003c00000 */
[----:B------:R2:W3:Y:S02]  /*f870*/  SHFL.IDX P6, R14, R13, R12, R11 ;  /* 0x0000000c0d0e7389 */ /* 0x0004e400000c000b */
[----:B0123--:R-:W-:Y:S01]  /*f880*/  ENDCOLLECTIVE ;  /* 0x000000000000791b */ /* 0x00ffe20003800000 */
.L_x_13418:
[----:B------:R-:W-:Y:S02]  /*f890*/  IMAD.MOV.U32 R13, RZ, RZ, R0 ;  /* 0x000000ffff0d7224 */ /* 0x000fe400078e0000 */
[----:B------:R-:W-:Y:S02]  /*f8a0*/  IMAD.MOV.U32 R12, RZ, RZ, 0x1 ;  /* 0x00000001ff0c7424 */ /* 0x000fe400078e00ff */
[----:B------:R-:W-:Y:S02]  /*f8b0*/  IMAD.SHL.U32 R19, R19, 0x10, RZ ;  /* 0x0000001013137824 */ /* 0x000fe400078e00ff */
[----:B------:R-:W-:-:S07]  /*f8c0*/  IMAD.MOV.U32 R5, RZ, RZ, R14 ;  /* 0x000000ffff057224 */ /* 0x000fce00078e000e */
[----:B------:R-:W-:Y:S05]  /*f8d0*/  WARPSYNC.COLLECTIVE R15, `(.L_x_13419) ;  /* 0x000000000f087348 */ /* 0x000fea0003c00000 */
[----:B------:R0:W1:Y:S02]  /*f8e0*/  SHFL.IDX P6, R14, R13, R12, R11 ;  /* 0x0000000c0d0e7389 */ /* 0x00006400000c000b */
[----:B01----:R-:W-:Y:S01]  /*f8f0*/  ENDCOLLECTIVE ;  /* 0x000000000000791b */ /* 0x003fe20003800000 */
.L_x_13419:
[----:B------:R-:W-:-:S04]  /*f900*/  LOP3.LUT R19, R19, 0x30, RZ, 0xc0, !PT ;  /* 0x0000003013137812 */ /* 0x000fc800078ec0ff */
[C---:B------:R-:W-:Y:S02]  /*f910*/  @P5 IADD3 R5, P0, R19.reuse, R5, RZ ;  /* 0x0000000513055210 */ /* 0x040fe40007f1e0ff */
[----:B------:R-:W-:-:S03]  /*f920*/  ISETP.GE.AND P2, PT, R19, R20, PT ;  /* 0x000000141300720c */ /* 0x000fc60003f46270 */
[----:B------:R-:W-:Y:S02]  /*f930*/  @P5 IMAD.X R4, RZ, RZ, R4, P0 ;  /* 0x000000ffff045224 */ /* 0x000fe400000e0604 */
[----:B------:R-:W-:-:S03]  /*f940*/  IMAD.MOV.U32 R13, RZ, RZ, R2 ;  /* 0x000000ffff0d7224 */ /* 0x000fc600078e0002 */
[----:B------:R-:W-:-:S04]  /*f950*/  @P5 LOP3.LUT R5, R5, R4, RZ, 0x3c, !PT ;  /* 0x0000000405055212 */ /* 0x000fc800078e3cff */
        /* <DEDUP_REMOVED lines=10> */
.L_x_13420:
[----:B------:R-:W-:Y:S02]  /*fa00*/  IMAD.MOV.U32 R13, RZ, RZ, R0 ;  /* 0x000000ffff0d7224 */ /* 0x000fe400078e0000 */
[----:B------:R-:W-:Y:S02]  /*fa10*/  IMAD.MOV.U32 R12, RZ, RZ, 0x2 ;  /* 0x00000002ff0c7424 */ /* 0x000fe400078e00ff */
[----:B------:R-:W-:-:S07]  /*fa20*/  IMAD.MOV.U32 R5, RZ, RZ, R14 ;  /* 0x000000ffff057224 */ /* 0x000fce00078e000e */
[----:B------:R-:W-:Y:S05]  /*fa30*/  WARPSYNC.COLLECTIVE R15, `(.L_x_13421) ;  /* 0x000000000f087348 */ /* 0x000fea0003c00000 */
[----:B------:R0:W1:Y:S02]  /*fa40*/  SHFL.IDX P6, R14, R13, R12, R11 ;  /* 0x0000000c0d0e7389 */ /* 0x00006400000c000b */
[----:B01----:R-:W-:Y:S01]  /*fa50*/  ENDCOLLECTIVE ;  /* 0x000000000000791b */ /* 0x003fe20003800000 */
.L_x_13421:
        /* <DEDUP_REMOVED lines=10> */
[----:B0-----:R-:W-:-:S07]  /*fb00*/  MOV R4, R14 ;  /* 0x0000000e00047202 */ /* 0x001fce0000000f00 */
[----:B------:R-:W-:Y:S05]  /*fb10*/  WARPSYNC.COLLECTIVE R15, `(.L_x_13422) ;  /* 0x000000000f087348 */ /* 0x000fea0003c00000 */
[----:B------:R0:W1:Y:S02]  /*fb20*/  SHFL.IDX P6, R14, R13, R12, R11 ;  /* 0x0000000c0d0e7389 */ /* 0x00006400000c000b */
[----:B01----:R-:W-:Y:S01]  /*fb30*/  ENDCOLLECTIVE ;  /* 0x000000000000791b */ /* 0x003fe20003800000 */
.L_x_13422:
[----:B------:R-:W-:Y:S02]  /*fb40*/  IMAD.MOV.U32 R13, RZ, RZ, R0 ;  /* 0x000000ffff0d7224 */ /* 0x000fe400078e0000 */
[----:B------:R-:W-:Y:S02]  /*fb50*/  IMAD.MOV.U32 R12, RZ, RZ, 0x3 ;  /* 0x00000003ff0c7424 */ /* 0x000fe400078e00ff */
[----:B------:R-:W-:-:S07]  /*fb60*/  IMAD.MOV.U32 R5, RZ, RZ, R14 ;  /* 0x000000ffff057224 */ /* 0x000fce00078e000e */
[----:B------:R-:W-:Y:S05]  /*fb70*/  WARPSYNC.COLLECTIVE R15, `(.L_x_13423) ;  /* 0x000000000f087348 */ /* 0x000fea0003c00000 */
[----:B------:R0:W1:Y:S02]  /*fb80*/  SHFL.IDX P6, R14, R13, R12, R11 ;  /* 0x0000000c0d0e7389 */ /* 0x00006400000c000b */
[----:B01----:R-:W-:Y:S01]  /*fb90*/  ENDCOLLECTIVE ;  /* 0x000000000000791b */ /* 0x003fe20003800000 */
.L_x_13423:
        /* <DEDUP_REMOVED lines=10> */
.L_x_13424:
[----:B------:R-:W-:Y:S01]  /*fc40*/  @!PT LDS RZ, [RZ] ;  /* 0x00000000fffff984 */ /* 0x000fe20000000800 */
[----:B------:R-:W-:Y:S01]  /*fc50*/  @!PT LDS RZ, [RZ] ;  /* 0x00000000fffff984 */ /* 0x000fe20000000800 */
[----:B------:R-:W-:Y:S01]  /*fc60*/  @!PT LDS RZ, [RZ] ;  /* 0x00000000fffff984 */ /* 0x000fe20000000800 */
[----:B------:R0:W-:Y:S01]  /*fc70*/  @P3 LDGSTS.E.BYPASS.LTC128B.128 [R3+0xf000], desc[UR52][R4.64], !P2 ;  /* 0x0f00000004033fae */ /* 0x0001e2000d101d74 */
[----:B------:R-:W-:Y:S01]  /*fc80*/  IMAD.MOV.U32 R13, RZ, RZ, R6 ;  /* 0x000000ffff0d7224 */ /* 0x000fe200078e0006 */
[----:B------:R-:W-:Y:S01]  /*fc90*/  MOV R12, RZ ;  /* 0x000000ff000c7202 */ /* 0x000fe20000000f00 */
[----:B------:R-:W-:-:S07]  /*fca0*/  IMAD.MOV.U32 R2, RZ, RZ, R14 ;  /* 0x000000ffff027224 */ /* 0x000fce00078e000e */
[----:B0-----:R-:W-:Y:S05]  /*fcb0*/  WARPSYNC.COLLECTIVE R15, `(.L_x_13425) ;  /* 0x000000000f087348 */ /* 0x001fea0003c00000 */
[----:B------:R1:W2:Y:S02]  /*fcc0*/  SHFL.IDX P6, R14, R13, R12, R11 ;  /* 0x0000000c0d0e7389 */ /* 0x0002a400000c000b */
[----:B012---:R-:W-:Y:S01]  /*fcd0*/  ENDCOLLECTIVE ;  /* 0x000000000000791b */ /* 0x007fe20003800000 */
.L_x_13425:
        /* <DEDUP_REMOVED lines=13> */
.L_x_13426:
[----:B------:R-:W-:Y:S01]  /*fdb0*/  IMAD.MOV.U32 R4, RZ, RZ, R14 ;  /* 0x000000ffff047224 */ /* 0x000fe200078e000e */
[----:B------:R-:W-:Y:S06]  /*fdc0*/  BRA `(.L_x_13427) ;  /* 0xffffffb400787947 */ /* 0x000fec000383ffff */
.L_x_13338:
        /* <DEDUP_REMOVED lines=9> */
.L_x_13428:
[C---:B------:R-:W-:Y:S01]  /*fe60*/  VIADD R8, R17.reuse, 0x20 ;  /* 0x0000002011087836 */ /* 0x040fe20000000000 */
[----:B------:R-:W-:Y:S01]  /*fe70*/  ISETP.GE.AND P2, PT, R17, R7, PT ;  /* 0x000000071100720c */ /* 0x000fe20003f46270 */
[----:B------:R-:W-:Y:S02]  /*fe80*/  IMAD.MOV.U32 R13, RZ, RZ, R0 ;  /* 0x000000ffff0d7224 */ /* 0x000fe400078e0000 */
[----:B------:R-:W-:-:S10]  /*fe90*/  IMAD.MOV.U32 R2, RZ, RZ, R14 ;  /* 0x000000ffff027224 */ /* 0x000fd400078e000e */
[----:B------:R-:W-:Y:S05]  /*fea0*/  WARPSYNC.COLLECTIVE R15, `(.L_x_13429) ;  /* 0x000000000f087348 */ /* 0x000fea0003c00000 */
[----:B------:R0:W1:Y:S02]  /*feb0*/  SHFL.IDX P6, R14, R13, R12, R11 ;  /* 0x0000000c0d0e7389 */ /* 0x00006400000c000b */
[----:B01----:R-:W-:Y:S01]  /*fec0*/  ENDCOLLECTIVE ;  /* 0x000000000000791b */ /* 0x003fe20003800000 */
.L_x_13429:
[----:B------:R-:W-:Y:S01]  /*fed0*/  MOV R13, R4 ;  /* 0x00000004000d7202 */ /* 0x000fe20000000f00 */
[----:B------:R-:W-:Y:S02]  /*fee0*/  IMAD.MOV.U32 R12, RZ, RZ, 0x1 ;  /* 0x00000001ff0c7424 */ /* 0x000fe400078e00ff */
[----:B------:R-:W-:-:S07]  /*fef0*/  IMAD.MOV.U32 R3, RZ, RZ, R14 ;  /* 0x000000ffff037224 */ /* 0x000fce00078e000e */
[----:B------:R-:W-:Y:S05]  /*ff00*/  WARPSYNC.COLLECTIVE R15, `(.L_x_13430) ;  /* 0x000000000f087348 */ /* 0x000fea0003c00000 */
[----:B------:R0:W1:Y:S02]  /*ff10*/  SHFL.IDX P6, R14, R13, R12, R11 ;  /* 0x0000000c0d0e7389 */ /* 0x00006400000c000b */
[----:B01----:R-:W-:Y:S01]  /*ff20*/  ENDCOLLECTIVE ;  /* 0x000000000000791b */ /* 0x003fe20003800000 */
.L_x_13430:
        /* <DEDUP_REMOVED lines=10> */
[----:B------:R-:W-:Y:S01]  /*ffd0*/  ISETP.GE.AND P2, PT, R8, R7, PT ;  /* 0x000000070800720c */ /* 0x000fe20003f46270 */
[----:B0-----:R-:W-:-:S12]  /*ffe0*/  IMAD.MOV.U32 R2, RZ, RZ, R14 ;  /* 0x000000ffff027224 */ /* 0x001fd800078e000e */
[----:B------:R-:W-:Y:S05]  /*fff0*/  WARPSYNC.COLLECTIVE R15, `(.L_x_13431) ;  /* 0x000000000f087348 */ /* 0x000fea0003c00000 */
[----:B------:R0:W1:Y:S02]  /*10000*/  SHFL.IDX P6, R14, R13, R12, R11 ;  /* 0x0000000c0d0e7389 */ /* 0x00006400000c000b */
[----:B01----:R-:W-:Y:S01]  /*10010*/  ENDCOLLECTIVE ;  /* 0x000000000000791b */ /* 0x003fe20003800000 */
.L_x_13431:
[----:B------:R-:W-:Y:S02]  /*10020*/  IMAD.MOV.U32 R13, RZ, RZ, R4 ;  /* 0x000000ffff0d7224 */ /* 0x000fe400078e0004 */
[----:B------:R-:W-:Y:S02]  /*10030*/  IMAD.MOV.U32 R12, RZ, RZ, 0x2 ;  /* 0x00000002ff0c7424 */ /* 0x000fe400078e00ff */
[----:B------:R-:W-:-:S07]  /*10040*/  IMAD.MOV.U32 R3, RZ, RZ, R14 ;  /* 0x000000ffff037224 */ /* 0x000fce00078e000e */
[----:B------:R-:W-:Y:S05]  /*10050*/  WARPSYNC.COLLECTIVE R15, `(.L_x_13432) ;  /* 0x000000000f087348 */ /* 0x000fea0003c00000 */
[----:B------:R0:W1:Y:S02]  /*10060*/  SHFL.IDX P6, R14, R13, R12, R11 ;  /* 0x0000000c0d0e7389 */ /* 0x00006400000c000b */
[----:B01----:R-:W-:Y:S01]  /*10070*/  ENDCOLLECTIVE ;  /* 0x000000000000791b */ /* 0x003fe20003800000 */
.L_x_13432:
        /* <DEDUP_REMOVED lines=16> */
.L_x_13433:
[----:B------:R-:W-:Y:S01]  /*10180*/  MOV R13, R4 ;  /* 0x00000004000d7202 */ /* 0x000fe20000000f00 */
[----:B------:R-:W-:Y:S02]  /*10190*/  IMAD.MOV.U32 R12, RZ, RZ, 0x3 ;  /* 0x00000003ff0c7424 */ /* 0x000fe400078e00ff */
[----:B------:R-:W-:-:S07]  /*101a0*/  IMAD.MOV.U32 R3, RZ, RZ, R14 ;  /* 0x000000ffff037224 */ /* 0x000fce00078e000e */
[----:B------:R-:W-:Y:S05]  /*101b0*/  WARPSYNC.COLLECTIVE R15, `(.L_x_13434) ;  /* 0x000000000f087348 */ /* 0x000fea0003c00000 */
[----:B------:R0:W1:Y:S02]  /*101c0*/  SHFL.IDX P6, R14, R13, R12, R11 ;  /* 0x0000000c0d0e7389 */ /* 0x00006400000c000b */
[----:B01----:R-:W-:Y:S01]  /*101d0*/  ENDCOLLECTIVE ;  /* 0x000000000000791b */ /* 0x003fe20003800000 */
.L_x_13434:
        /* <DEDUP_REMOVED lines=10> */
.L_x_13435:
[----:B------:R-:W-:Y:S01]  /*10280*/  @!PT LDS RZ, [RZ] ;  /* 0x00000000fffff984 */ /* 0x000fe20000000800 */
[----:B------:R-:W-:Y:S01]  /*10290*/  @!PT LDS RZ, [RZ] ;  /* 0x00000000fffff984 */ /* 0x000fe20000000800 */
[----:B------:R-:W-:Y:S01]  /*102a0*/  @!PT LDS RZ, [RZ] ;  /* 0x00000000fffff984 */ /* 0x000fe20000000800 */
[----:B------:R0:W-:Y:S01]  /*102b0*/  @!P2 LDGSTS.E.BYPASS.LTC128B.128 [R9+0xc000], desc[UR52][R2.64], !P0 ;  /* 0x0c0000000209afae */ /* 0x0001e2000c101d74 */
[----:B------:R-:W-:Y:S02]  /*102c0*/  IMAD.MOV.U32 R13, RZ, RZ, R6 ;  /* 0x000000ffff0d7224 */ /* 0x000fe400078e0006 */
[----:B0-----:R-:W-:Y:S02]  /*102d0*/  VIADD R2, R17, 0x60 ;  /* 0x0000006011027836 */ /* 0x001fe40000000000 */
[----:B------:R-:W-:-:S03]  /*102e0*/  IMAD.MOV.U32 R12, RZ, RZ, RZ ;  /* 0x000000ffff0c7224 */ /* 0x000fc600078e00ff */
[----:B------:R-:W-:Y:S01]  /*102f0*/  ISETP.GE.AND P2, PT, R2, R7, PT ;  /* 0x000000070200720c */ /* 0x000fe20003f46270 */
[----:B------:R-:W-:-:S12]  /*10300*/  IMAD.MOV.U32 R0, RZ, RZ, R14 ;  /* 0x000000ffff007224 */ /* 0x000fd800078e000e */
[----:B------:R-:W-:Y:S05]  /*10310*/  WARPSYNC.COLLECTIVE R15, `(.L_x_13436) ;  /* 0x000000000f087348 */ /* 0x000fea0003c00000 */
[----:B------:R0:W1:Y:S02]  /*10320*/  SHFL.IDX P6, R14, R13, R12, R11 ;  /* 0x0000000c0d0e7389 */ /* 0x00006400000c000b */
[----:B01----:R-:W-:Y:S01]  /*10330*/  ENDCOLLECTIVE ;  /* 0x000000000000791b */ /* 0x003fe20003800000 */
.L_x_13436:
[----:B------:R-:W-:-:S05]  /*10340*/  @!P2 IADD3 R0, P1, R10, R0, RZ ;  /* 0x000000000a00a210 */ /* 0x000fca0007f3e0ff */
[----:B------:R-:W-:Y:S02]  /*10350*/  @!P2 IMAD.X R2, RZ, RZ, R4, P1 ;  /* 0x000000ffff02a224 */ /* 0x000fe400008e0604 */
[----:B------:R-:W-:Y:S02]  /*10360*/  IMAD.MOV.U32 R13, RZ, RZ, R5 ;  /* 0x000000ffff0d7224 */ /* 0x000fe400078e0005 */
[----:B------:R-:W-:Y:S02]  /*10370*/  @!P2 IMAD.MOV.U32 R3, RZ, RZ, R2 ;  /* 0x000000ffff03a224 */ /* 0x000fe400078e0002 */
[----:B------:R-:W-:Y:S02]  /*10380*/  @!P2 IMAD.MOV.U32 R2, RZ, RZ, R0 ;  /* 0x000000ffff02a224 */ /* 0x000fe400078e0000 */
[----:B------:R-:W-:-:S03]  /*10390*/  IMAD.MOV.U32 R0, RZ, RZ, R14 ;  /* 0x000000ffff007224 */ /* 0x000fc600078e000e */
[----:B------:R-:W-:Y:S01]  /*103a0*/  @!PT LDS RZ, [RZ] ;  /* 0x00000000fffff984 */ /* 0x000fe20000000800 */
[----:B------:R-:W-:Y:S01]  /*103b0*/  @!PT LDS RZ, [RZ] ;  /* 0x00000000fffff984 */ /* 0x000fe20000000800 */
[----:B------:R-:W-:Y:S01]  /*103c0*/  @!PT LDS RZ, [RZ] ;  /* 0x00000000fffff984 */ /* 0x000fe20000000800 */
[----:B------:R0:W-:Y:S04]  /*103d0*/  @!P2 LDGSTS.E.BYPASS.LTC128B.128 [R9+0xc800], desc[UR52][R2.64], !P0 ;  /* 0x0c8000000209afae */ /* 0x0001e8000c101d74 */
[----:B0-----:R-:W-:Y:S05]  /*103e0*/  WARPSYNC.COLLECTIVE R15, `(.L_x_13437) ;  /* 0x000000000f087348 */ /* 0x001fea0003c00000 */
[----:B------:R1:W2:Y:S02]  /*103f0*/  SHFL.IDX P6, R14, R13, R12, R11 ;  /* 0x0000000c0d0e7389 */ /* 0x0002a400000c000b */
[----:B012---:R-:W-:Y:S01]  /*10400*/  ENDCOLLECTIVE ;  /* 0x000000000000791b */ /* 0x007fe20003800000 */
.L_x_13437:
[----:B------:R-:W-:-:S05]  /*10410*/  VIADD R3, R17, 0x80 ;  /* 0x0000008011037836 */ /* 0x000fca0000000000 */
[----:B------:R-:W-:Y:S01]  /*10420*/  ISETP.GE.AND P2, PT, R3, R7, PT ;  /* 0x000000070300720c */ /* 0x000fe20003f46270 */
[----:B------:R-:W-:Y:S02]  /*10430*/  IMAD.MOV.U32 R13, RZ, RZ, R6 ;  /* 0x000000ffff0d7224 */ /* 0x000fe400078e0006 */
[----:B------:R-:W-:Y:S01]  /*10440*/  IMAD.MOV.U32 R12, RZ, RZ, 0x1 ;  /* 0x00000001ff0c7424 */ /* 0x000fe200078e00ff */
[----:B------:R-:W-:-:S09]  /*10450*/  MOV R2, R14 ;  /* 0x0000000e00027202 */ /* 0x000fd20000000f00 */
[----:B------:R-:W-:Y:S05]  /*10460*/  WARPSYNC.COLLECTIVE R15, `(.L_x_13438) ;  /* 0x000000000f087348 */ /* 0x000fea0003c00000 */
[----:B------:R0:W1:Y:S02]  /*10470*/  SHFL.IDX P6, R14, R13, R12, R11 ;  /* 0x0000000c0d0e7389 */ /* 0x00006400000c000b */
[----:B01----:R-:W-:Y:S01]  /*10480*/  ENDCOLLECTIVE ;  /* 0x000000000000791b */ /* 0x003fe20003800000 */
.L_x_13438:
        /* <DEDUP_REMOVED lines=12> */
.L_x_13439:
[----:B------:R-:W-:Y:S01]  /*10550*/  IMAD.MOV.U32 R2, RZ, RZ, R14 ;  /* 0x000000ffff027224 */ /* 0x000fe200078e000e */
[----:B------:R-:W-:Y:S06]  /*10560*/  BRA `(.L_x_13440) ;  /* 0xffffffb8008c7947 */ /* 0x000fec000383ffff */
.L_x_13341:
[----:B-1----:R1:W2:Y:S02]  /*10570*/  SYNCS.PHASECHK.TRANS64.TRYWAIT P0, [R22+URZ+0x13220], R3 ;  /* 0x01322003160075a7 */ /* 0x0022a4000800017f */
[----:B--2---:R-:W-:Y:S05]  /*10580*/  @!P0 NANOSLEEP.SYNCS 0x989680 ;  /* 0x009896800000895d */ /* 0x004fea0003900000 */
[----:B------:R-:W2:Y:S02]  /*10590*/  @!P0 SYNCS.PHASECHK.TRANS64 P0, [R22+URZ+0x13220], R3 ;  /* 0x01322003160085a7 */ /* 0x000ea4000800007f */
[----:B--2---:R-:W-:Y:S05]  /*105a0*/  @!P0 BRA `(.L_x_13341) ;  /* 0xfffffffc00f08947 */ /* 0x004fea000383ffff */
[----:B------:R-:W-:Y:S05]  /*105b0*/  BRA `(.L_x_13441) ;  /* 0xffffffb800e87947 */ /* 0x000fea000383ffff */
.L_x_13345:
[----:B0-----:R-:W2:Y:S02]  /*105c0*/  LDL R2, [R1] ;  /* 0x0000000001027983 */ /* 0x001ea40000100800 */
[----:B--2---:R0:W1:Y:S02]  /*105d0*/  SYNCS.PHASECHK.TRANS64.TRYWAIT P0, [R0+URZ+0x13280], R2 ;  /* 0x01328002000075a7 */ /* 0x004064000800017f */
[----:B-1----:R-:W-:Y:S05]  /*105e0*/  @!P0 NANOSLEEP.SYNCS 0x989680 ;  /* 0x009896800000895d */ /* 0x002fea0003900000 */
[----:B------:R-:W1:Y:S02]  /*105f0*/  @!P0 SYNCS.PHASECHK.TRANS64 P0, [R0+URZ+0x13280], R2 ;  /* 0x01328002000085a7 */ /* 0x000e64000800007f */
[----:B-1----:R-:W-:Y:S05]  /*10600*/  @!P0 BRA `(.L_x_13345) ;  /* 0xfffffffc00ec8947 */ /* 0x002fea000383ffff */
[----:B------:R-:W-:Y:S05]  /*10610*/  BRA `(.L_x_13442) ;  /* 0xffffffc0002c7947 */ /* 0x000fea000383ffff */
.L_x_13346:
        /* <DEDUP_REMOVED lines=8> */
.L_x_13444:
[----:B------:R-:W-:Y:S05]  /*106a0*/  BSYNC B0 ;  /* 0x0000000000007941 */ /* 0x000fea0003800000 */
.L_x_13443:
        /* <DEDUP_REMOVED lines=10> */
.L_x_13445:
        /* <DEDUP_REMOVED lines=11> */
.L_x_13446:
[----:B------:R-:W-:Y:S01]  /*10800*/  @!PT LDS RZ, [RZ] ;  /* 0x00000000fffff984 */ /* 0x000fe20000000800 */
[----:B------:R-:W-:Y:S01]  /*10810*/  @!PT LDS RZ, [RZ] ;  /* 0x00000000fffff984 */ /* 0x000fe20000000800 */
[----:B------:R-:W-:Y:S01]  /*10820*/  @!PT LDS RZ, [RZ] ;  /* 0x00000000fffff984 */ /* 0x000fe20000000800 */
[----:B------:R0:W-:Y:S01]  /*10830*/  LDGSTS.E.BYPASS.LTC128B.128 [R6+0x6000], desc[UR52][R2.64], !P2 ;  /* 0x0600000002067fae */ /* 0x0001e2000d101d74 */
[----:B------:R-:W-:Y:S01]  /*10840*/  MOV R13, R5 ;  /* 0x00000005000d7202 */ /* 0x000fe20000000f00 */
[----:B0-----:R-:W0:Y:S01]  /*10850*/  S2R R2, SR_TID.X ;  /* 0x0000000000027919 */ /* 0x001e220000002100 */
[----:B------:R-:W-:-:S07]  /*10860*/  IMAD.MOV.U32 R3, RZ, RZ, R14 ;  /* 0x000000ffff037224 */ /* 0x000fce00078e000e */
[----:B0-----:R-:W-:Y:S05]  /*10870*/  WARPSYNC.COLLECTIVE R15, `(.L_x_13447) ;  /* 0x000000000f087348 */ /* 0x001fea0003c00000 */
[----:B------:R1:W2:Y:S02]  /*10880*/  SHFL.IDX P6, R14, R13, R12, R11 ;  /* 0x0000000c0d0e7389 */ /* 0x0002a400000c000b */
[----:B012---:R-:W-:Y:S01]  /*10890*/  ENDCOLLECTIVE ;  /* 0x000000000000791b */ /* 0x007fe20003800000 */
.L_x_13447:
        /* <DEDUP_REMOVED lines=11> */
.L_x_13448:
        /* <DEDUP_REMOVED lines=10> */
.L_x_13449:
[----:B------:R-:W-:Y:S01]  /*109f0*/  IMAD.MOV.U32 R13, RZ, RZ, R10 ;  /* 0x000000ffff0d7224 */ /* 0x000fe200078e000a */
[----:B------:R-:W-:Y:S01]  /*10a00*/  MOV R12, 0x3 ;  /* 0x00000003000c7802 */ /* 0x000fe20000000f00 */
        /* <DEDUP_REMOVED lines=9> */
.L_x_13450:
        /* <DEDUP_REMOVED lines=10> */
.L_x_13451:
[----:B------:R-:W-:Y:S02]  /*10b40*/  IMAD.MOV.U32 R13, RZ, RZ, R17 ;  /* 0x000000ffff0d7224 */ /* 0x000fe400078e0011 */
[----:B------:R-:W-:Y:S02]  /*10b50*/  IMAD.MOV.U32 R12, RZ, RZ, RZ ;  /* 0x000000ffff0c7224 */ /* 0x000fe400078e00ff */
[----:B------:R-:W-:Y:S02]  /*10b60*/  IMAD.SHL.U32 R3, R3, 0x10, RZ ;  /* 0x0000001003037824 */ /* 0x000fe400078e00ff */
[----:B------:R-:W-:-:S07]  /*10b70*/  IMAD.MOV.U32 R2, RZ, RZ, R14 ;  /* 0x000000ffff027224 */ /* 0x000fce00078e000e */
[----:B------:R-:W-:Y:S05]  /*10b80*/  WARPSYNC.COLLECTIVE R15, `(.L_x_13452) ;  /* 0x000000000f087348 */ /* 0x000fea0003c00000 */
[----:B------:R0:W1:Y:S02]  /*10b90*/  SHFL.IDX P6, R14, R13, R12, R11 ;  /* 0x0000000c0d0e7389 */ /* 0x00006400000c000b */
[----:B01----:R-:W-:Y:S01]  /*10ba0*/  ENDCOLLECTIVE ;  /* 0x000000000000791b */ /* 0x003fe20003800000 */
.L_x_13452:
        /* <DEDUP_REMOVED lines=12> */
.L_x_13453:
[----:B------:R-:W-:Y:S01]  /*10c70*/  IMAD.MOV.U32 R2, RZ, RZ, R14 ;  /* 0x000000ffff027224 */ /* 0x000fe200078e000e */
[----:B------:R-:W-:Y:S06]  /*10c80*/  BRA `(.L_x_13454) ;  /* 0xffffffbc00a07947 */ /* 0x000fec000383ffff */
.L_x_13351:
[----:B--2---:R-:W2:Y:S02]  /*10c90*/  LDL R2, [R1] ;  /* 0x0000000001027983 */ /* 0x004ea40000100800 */
[----:B--2---:R2:W3:Y:S02]  /*10ca0*/  SYNCS.PHASECHK.TRANS64.TRYWAIT P0, [R0+URZ+0x13240], R2 ;  /* 0x01324002000075a7 */ /* 0x0044e4000800017f */
[----:B---3--:R-:W-:Y:S05]  /*10cb0*/  @!P0 NANOSLEEP.SYNCS 0x989680 ;  /* 0x009896800000895d */ /* 0x008fea0003900000 */
[----:B------:R-:W3:Y:S02]  /*10cc0*/  @!P0 SYNCS.PHASECHK.TRANS64 P0, [R0+URZ+0x13240], R2 ;  /* 0x01324002000085a7 */ /* 0x000ee4000800007f */
[----:B---3--:R-:W-:Y:S05]  /*10cd0*/  @!P0 BRA `(.L_x_13351) ;  /* 0xfffffffc00ec8947 */ /* 0x008fea000383ffff */
[----:B------:R-:W-:Y:S05]  /*10ce0*/  BRA `(.L_x_13455) ;  /* 0xffffffbc00fc7947 */ /* 0x000fea000383ffff */
.L_x_13352:
[----:B------:R-:W-:Y:S01]  /*10cf0*/  BSSY B0, `(.L_x_13456) ;  /* 0x0000008000007945 */ /* 0x000fe20003800000 */
[----:B------:R-:W-:Y:S01]  /*10d00*/  IMAD.MOV.U32 R13, RZ, RZ, R8 ;  /* 0x000000ffff0d7224 */ /* 0x000fe200078e0008 */
[----:B------:R-:W-:Y:S01]  /*10d10*/  MOV R12, RZ ;  /* 0x000000ff000c7202 */ /* 0x000fe20000000f00 */
[----:B------:R-:W-:Y:S02]  /*10d20*/  IMAD.MOV.U32 R11, RZ, RZ, 0x1c1f ;  /* 0x00001c1fff0b7424 */ /* 0x000fe400078e00ff */
[----:B------:R-:W-:-:S07]  /*10d30*/  IMAD.MOV.U32 R15, RZ, RZ, -0x1 ;  /* 0xffffffffff0f7424 */ /* 0x000fce00078e00ff */
[----:B01----:R-:W-:Y:S05]  /*10d40*/  WARPSYNC.COLLECTIVE R15, `(.L_x_13457) ;  /* 0x000000000f087348 */ /* 0x003fea0003c00000 */
[----:B------:R2:W3:Y:S02]  /*10d50*/  SHFL.IDX P6, R14, R13, R12, R11 ;  /* 0x0000000c0d0e7389 */ /* 0x0004e400000c000b */
[----:B0123--:R-:W-:Y:S01]  /*10d60*/  ENDCOLLECTIVE ;  /* 0x000000000000791b */ /* 0x00ffe20003800000 */
.L_x_13457:
[----:B------:R-:W-:Y:S05]  /*10d70*/  BSYNC B0 ;  /* 0x0000000000007941 */ /* 0x000fea0003800000 */
.L_x_13456:
        /* <DEDUP_REMOVED lines=8> */
.L_x_13458:
[----:B------:R-:W-:Y:S02]  /*10e00*/  IMAD.MOV.U32 R13, RZ, RZ, R8 ;  /* 0x000000ffff0d7224 */ /* 0x000fe400078e0008 */
[----:B------:R-:W-:Y:S02]  /*10e10*/  IMAD.MOV.U32 R12, RZ, RZ, 0x1 ;  /* 0x00000001ff0c7424 */ /* 0x000fe400078e00ff */
[----:B------:R-:W-:-:S07]  /*10e20*/  IMAD.MOV.U32 R2, RZ, RZ, R14 ;  /* 0x000000ffff027224 */ /* 0x000fce00078e000e */
[----:B------:R-:W-:Y:S05]  /*10e30*/  WARPSYNC.COLLECTIVE R15, `(.L_x_13459) ;  /* 0x000000000f087348 */ /* 0x000fea0003c00000 */
[----:B------:R0:W1:Y:S02]  /*10e40*/  SHFL.IDX P6, R14, R13, R12, R11 ;  /* 0x0000000c0d0e7389 */ /* 0x00006400000c000b */
[----:B01----:R-:W-:Y:S01]  /*10e50*/  ENDCOLLECTIVE ;  /* 0x000000000000791b */ /* 0x003fe20003800000 */
.L_x_13459:
        /* <DEDUP_REMOVED lines=11> */
.L_x_13460:
[----:B------:R-:W-:Y:S02]  /*10f10*/  IMAD.MOV.U32 R13, RZ, RZ, R8 ;  /* 0x000000ffff0d7224 */ /* 0x000fe400078e0008 */
[----:B------:R-:W-:Y:S02]  /*10f20*/  IMAD.MOV.U32 R12, RZ, RZ, 0x2 ;  /* 0x00000002ff0c7424 */ /* 0x000fe400078e00ff */
[----:B------:R-:W-:-:S07]  /*10f30*/  IMAD.MOV.U32 R2, RZ, RZ, R14 ;  /* 0x000000ffff027224 */ /* 0x000fce00078e000e */
[----:B------:R-:W-:Y:S05]  /*10f40*/  WARPSYNC.COLLECTIVE R15, `(.L_x_13461) ;  /* 0x000000000f087348 */ /* 0x000fea0003c00000 */
[----:B------:R0:W1:Y:S02]  /*10f50*/  SHFL.IDX P6, R14, R13, R12, R11 ;  /* 0x0000000c0d0e7389 */ /* 0x00006400000c000b */
[----:B01----:R-:W-:Y:S01]  /*10f60*/  ENDCOLLECTIVE ;  /* 0x000000000000791b */ /* 0x003fe20003800000 */
.L_x_13461:
        /* <DEDUP_REMOVED lines=11> */
.L_x_13462:
[----:B------:R-:W-:Y:S02]  /*11020*/  IMAD.MOV.U32 R13, RZ, RZ, R8 ;  /* 0x000000ffff0d7224 */ /* 0x000fe400078e0008 */
[----:B------:R-:W-:Y:S02]  /*11030*/  IMAD.MOV.U32 R12, RZ, RZ, 0x3 ;  /* 0x00000003ff0c7424 */ /* 0x000fe400078e00ff */
[----:B------:R-:W-:-:S07]  /*11040*/  IMAD.MOV.U32 R2, RZ, RZ, R14 ;  /* 0x000000ffff027224 */ /* 0x000fce00078e000e */
[----:B------:R-:W-:Y:S05]  /*11050*/  WARPSYNC.COLLECTIVE R15, `(.L_x_13463) ;  /* 0x000000000f087348 */ /* 0x000fea0003c00000 */
[----:B------:R0:W1:Y:S02]  /*11060*/  SHFL.IDX P6, R14, R13, R12, R11 ;  /* 0x0000000c0d0e7389 */ /* 0x00006400000c000b */
[----:B01----:R-:W-:Y:S01]  /*11070*/  ENDCOLLECTIVE ;  /* 0x000000000000791b */ /* 0x003fe20003800000 */
.L_x_13463:
        /* <DEDUP_REMOVED lines=11> */
.L_x_13464:
[----:B------:R-:W-:Y:S02]  /*11130*/  IMAD.MOV.U32 R13, RZ, RZ, R5 ;  /* 0x000000ffff0d7224 */ /* 0x000fe400078e0005 */
[----:B------:R-:W-:Y:S01]  /*11140*/  IMAD.MOV.U32 R12, RZ, RZ, RZ ;  /* 0x000000ffff0c7224 */ /* 0x000fe200078e00ff */
[----:B------:R-:W-:-:S07]  /*11150*/  MOV R2, R14 ;  /* 0x0000000e00027202 */ /* 0x000fce0000000f00 */
[----:B------:R-:W-:Y:S05]  /*11160*/  WARPSYNC.COLLECTIVE R15, `(.L_x_13465) ;  /* 0x000000000f087348 */ /* 0x000fea0003c00000 */
[----:B------:R0:W1:Y:S02]  /*11170*/  SHFL.IDX P6, R14, R13, R12, R11 ;  /* 0x0000000c0d0e7389 */ /* 0x00006400000c000b */
[----:B01----:R-:W-:Y:S01]  /*11180*/  ENDCOLLECTIVE ;  /* 0x000000000000791b */ /* 0x003fe20003800000 */
.L_x_13465:
        /* <DEDUP_REMOVED lines=11> */
.L_x_13466:
[----:B------:R-:W-:Y:S01]  /*11240*/  IMAD.MOV.U32 R2, RZ, RZ, R14 ;  /* 0x000000ffff027224 */ /* 0x000fe200078e000e */
[----:B------:R-:W-:Y:S06]  /*11250*/  BRA `(.L_x_13467) ;  /* 0xffffffbc00907947 */ /* 0x000fec000383ffff */
.L_x_13357:
[----:B-1----:R1:W3:Y:S02]  /*11260*/  SYNCS.PHASECHK.TRANS64.TRYWAIT P2, [R2+URZ+0x13270], R0 ;  /* 0x01327000020075a7 */ /* 0x0022e4000804017f */
[----:B---3--:R-:W-:Y:S05]  /*11270*/  @!P2 NANOSLEEP.SYNCS 0x989680 ;  /* 0x009896800000a95d */ /* 0x008fea0003900000 */
[----:B------:R-:W3:Y:S02]  /*11280*/  @!P2 SYNCS.PHASECHK.TRANS64 P2, [R2+URZ+0x13270], R0 ;  /* 0x013270000200a5a7 */ /* 0x000ee4000804007f */
[----:B---3--:R-:W-:Y:S05]  /*11290*/  @!P2 BRA `(.L_x_13357) ;  /* 0xfffffffc00f0a947 */ /* 0x008fea000383ffff */
[----:B------:R-:W-:Y:S05]  /*112a0*/  BRA `(.L_x_13468) ;  /* 0xffffffbc00f47947 */ /* 0x000fea000383ffff */
.L_x_13359:
[----:B-1----:R1:W3:Y:S02]  /*112b0*/  SYNCS.PHASECHK.TRANS64.TRYWAIT P2, [R2+URZ+0x13260], R3 ;  /* 0x01326003020075a7 */ /* 0x0022e4000804017f */
[----:B---3--:R-:W-:Y:S05]  /*112c0*/  @!P2 NANOSLEEP.SYNCS 0x989680 ;  /* 0x009896800000a95d */ /* 0x008fea0003900000 */
[----:B------:R-:W3:Y:S02]  /*112d0*/  @!P2 SYNCS.PHASECHK.TRANS64 P2, [R2+URZ+0x13260], R3 ;  /* 0x013260030200a5a7 */ /* 0x000ee4000804007f */
[----:B---3--:R-:W-:Y:S05]  /*112e0*/  @!P2 BRA `(.L_x_13359) ;  /* 0xfffffffc00f0a947 */ /* 0x008fea000383ffff */
[----:B------:R-:W-:Y:S05]  /*112f0*/  BRA `(.L_x_13469) ;  /* 0xffffffc000047947 */ /* 0x000fea000383ffff */
.L_x_13367:
[----:B-1----:R1:W2:Y:S02]  /*11300*/  SYNCS.PHASECHK.TRANS64.TRYWAIT P1, [R0+URZ+0x13270], R3 ;  /* 0x01327003000075a7 */ /* 0x0022a4000802017f */
[----:B--2---:R-:W-:Y:S05]  /*11310*/  @!P1 NANOSLEEP.SYNCS 0x989680 ;  /* 0x009896800000995d */ /* 0x004fea0003900000 */
[----:B------:R-:W2:Y:S02]  /*11320*/  @!P1 SYNCS.PHASECHK.TRANS64 P1, [R0+URZ+0x13270], R3 ;  /* 0x01327003000095a7 */ /* 0x000ea4000802007f */
[----:B--2---:R-:W-:Y:S05]  /*11330*/  @!P1 BRA `(.L_x_13367) ;  /* 0xfffffffc00f09947 */ /* 0x004fea000383ffff */
[----:B------:R-:W-:Y:S05]  /*11340*/  BRA `(.L_x_13470) ;  /* 0xffffffc400987947 */ /* 0x000fea000383ffff */
.L_x_13369:
[----:B-1----:R1:W2:Y:S02]  /*11350*/  SYNCS.PHASECHK.TRANS64.TRYWAIT P1, [R0+URZ+0x13260], R3 ;  /* 0x01326003000075a7 */ /* 0x0022a4000802017f */
[----:B--2---:R-:W-:Y:S05]  /*11360*/  @!P1 NANOSLEEP.SYNCS 0x989680 ;  /* 0x009896800000995d */ /* 0x004fea0003900000 */
[----:B------:R-:W2:Y:S02]  /*11370*/  @!P1 SYNCS.PHASECHK.TRANS64 P1, [R0+URZ+0x13260], R3 ;  /* 0x01326003000095a7 */ /* 0x000ea4000802007f */
[----:B--2---:R-:W-:Y:S05]  /*11380*/  @!P1 BRA `(.L_x_13369) ;  /* 0xfffffffc00f09947 */ /* 0x004fea000383ffff */
[----:B------:R-:W-:Y:S05]  /*11390*/  BRA `(.L_x_13471) ;  /* 0xffffffc400a87947 */ /* 0x000fea000383ffff */
.L_x_13383:
[----:B0-----:R0:W1:Y:S02]  /*113a0*/  SYNCS.PHASECHK.TRANS64.TRYWAIT P0, [R5+URZ+0x13220], R0 ;  /* 0x01322000050075a7 */ /* 0x001064000800017f */
[----:B-1----:R-:W-:Y:S05]  /*113b0*/  @!P0 NANOSLEEP.SYNCS 0x989680 ;  /* 0x009896800000895d */ /* 0x002fea0003900000 */
[----:B------:R-:W1:Y:S02]  /*113c0*/  @!P0 SYNCS.PHASECHK.TRANS64 P0, [R5+URZ+0x13220], R0 ;  /* 0x01322000050085a7 */ /* 0x000e64000800007f */
[----:B-1----:R-:W-:Y:S05]  /*113d0*/  @!P0 BRA `(.L_x_13383) ;  /* 0xfffffffc00f08947 */ /* 0x002fea000383ffff */
[----:B------:R-:W-:Y:S05]  /*113e0*/  BRA `(.L_x_13472) ;  /* 0xffffffd400787947 */ /* 0x000fea000383ffff */
.L_x_13384:
        /* <DEDUP_REMOVED lines=11> */
.L_x_13474:
[----:B------:R-:W-:Y:S05]  /*114a0*/  BSYNC B0 ;  /* 0x0000000000007941 */ /* 0x000fea0003800000 */
.L_x_13473:
[----:B------:R-:W-:Y:S05]  /*114b0*/  BRA `(.L_x_13475) ;  /* 0xffffffd400607947 */ /* 0x000fea000383ffff */
.L_x_13387:
[----:B------:R-:W-:Y:S01]  /*114c0*/  BSSY B1, `(.L_x_13476) ;  /* 0x0000006000017945 */ /* 0x000fe20003800000 */
[----:B------:R-:W-:-:S07]  /*114d0*/  IMAD.MOV.U32 R15, RZ, RZ, -0x1 ;  /* 0xffffffffff0f7424 */ /* 0x000fce00078e00ff */
[----:B0----5:R-:W-:Y:S05]  /*114e0*/  WARPSYNC.COLLECTIVE R15, `(.L_x_13477) ;  /* 0x000000000f0c7348 */ /* 0x021fea0003c00000 */
[----:B------:R-:W-:Y:S02]  /*114f0*/  ELECT P6, UR62, PT ;  /* 0x00000000003e782f */ /* 0x000fe400038c0000 */
[----:B------:R-:W-:Y:S01]  /*11500*/  MOV R14, UR62 ;  /* 0x0000003e000e7c02 */ /* 0x000fe20008000f00 */
[----:B0----5:R-:W-:Y:S10]  /*11510*/  ENDCOLLECTIVE ;  /* 0x000000000000791b */ /* 0x021ff40003800000 */
.L_x_13477:
[----:B------:R-:W-:Y:S05]  /*11520*/  BSYNC B1 ;  /* 0x0000000000017941 */ /* 0x000fea0003800000 */
.L_x_13476:
[----:B------:R-:W-:Y:S05]  /*11530*/  BRA `(.L_x_13478) ;  /* 0xffffffd400587947 */ /* 0x000fea000383ffff */
.L_x_13389:
[----:B0-----:R0:W1:Y:S02]  /*11540*/  SYNCS.PHASECHK.TRANS64.TRYWAIT P1, [R4+URZ+0x13240], R3 ;  /* 0x01324003040075a7 */ /* 0x001064000802017f */
[----:B-1----:R-:W-:Y:S05]  /*11550*/  @!P1 NANOSLEEP.SYNCS 0x989680 ;  /* 0x009896800000995d */ /* 0x002fea0003900000 */
[----:B------:R-:W1:Y:S02]  /*11560*/  @!P1 SYNCS.PHASECHK.TRANS64 P1, [R4+URZ+0x13240], R3 ;  /* 0x01324003040095a7 */ /* 0x000e64000802007f */
[----:B-1----:R-:W-:Y:S05]  /*11570*/  @!P1 BRA `(.L_x_13389) ;  /* 0xfffffffc00f09947 */ /* 0x002fea000383ffff */
[----:B------:R-:W-:Y:S05]  /*11580*/  BRA `(.L_x_13479) ;  /* 0xffffffd400807947 */ /* 0x000fea000383ffff */
.L_x_13391:
[----:B-1----:R1:W2:Y:S02]  /*11590*/  SYNCS.PHASECHK.TRANS64.TRYWAIT P1, [R5+URZ+0x13240], R0 ;  /* 0x01324000050075a7 */ /* 0x0022a4000802017f */
[----:B--2---:R-:W-:Y:S05]  /*115a0*/  @!P1 NANOSLEEP.SYNCS 0x989680 ;  /* 0x009896800000995d */ /* 0x004fea0003900000 */
[----:B------:R-:W2:Y:S02]  /*115b0*/  @!P1 SYNCS.PHASECHK.TRANS64 P1, [R5+URZ+0x13240], R0 ;  /* 0x01324000050095a7 */ /* 0x000ea4000802007f */
[----:B--2---:R-:W-:Y:S05]  /*115c0*/  @!P1 BRA `(.L_x_13391) ;  /* 0xfffffffc00f09947 */ /* 0x004fea000383ffff */
[----:B------:R-:W-:Y:S05]  /*115d0*/  BRA `(.L_x_13480) ;  /* 0xffffffd400907947 */ /* 0x000fea000383ffff */
.L_x_13393:
[----:B--2---:R2:W3:Y:S02]  /*115e0*/  SYNCS.PHASECHK.TRANS64.TRYWAIT P1, [R4+URZ+0x13260], R3 ;  /* 0x01326003040075a7 */ /* 0x0044e4000802017f */
[----:B---3--:R-:W-:Y:S05]  /*115f0*/  @!P1 NANOSLEEP.SYNCS 0x989680 ;  /* 0x009896800000995d */ /* 0x008fea0003900000 */
[----:B------:R-:W3:Y:S02]  /*11600*/  @!P1 SYNCS.PHASECHK.TRANS64 P1, [R4+URZ+0x13260], R3 ;  /* 0x01326003040095a7 */ /* 0x000ee4000802007f */
[----:B---3--:R-:W-:Y:S05]  /*11610*/  @!P1 BRA `(.L_x_13393) ;  /* 0xfffffffc00f09947 */ /* 0x008fea000383ffff */
[----:B------:R-:W-:Y:S05]  /*11620*/  BRA `(.L_x_13481) ;  /* 0xffffffd4008c7947 */ /* 0x000fea000383ffff */
.L_x_13395:
[----:B---3--:R3:W4:Y:S02]  /*11630*/  SYNCS.PHASECHK.TRANS64.TRYWAIT P1, [R5+URZ+0x13260], R0 ;  /* 0x01326000050075a7 */ /* 0x008724000802017f */
[----:B----4-:R-:W-:Y:S05]  /*11640*/  @!P1 NANOSLEEP.SYNCS 0x989680 ;  /* 0x009896800000995d */ /* 0x010fea0003900000 */
[----:B------:R-:W4:Y:S02]  /*11650*/  @!P1 SYNCS.PHASECHK.TRANS64 P1, [R5+URZ+0x13260], R0 ;  /* 0x01326000050095a7 */ /* 0x000f24000802007f */
[----:B----4-:R-:W-:Y:S05]  /*11660*/  @!P1 BRA `(.L_x_13395) ;  /* 0xfffffffc00f09947 */ /* 0x010fea000383ffff */
[----:B------:R-:W-:Y:S05]  /*11670*/  BRA `(.L_x_13482) ;  /* 0xffffffd400887947 */ /* 0x000fea000383ffff */
.L_x_13397:
[----:B----4-:R4:W0:Y:S02]  /*11680*/  SYNCS.PHASECHK.TRANS64.TRYWAIT P1, [R4+URZ+0x13280], R3 ;  /* 0x01328003040075a7 */ /* 0x010824000802017f */
[----:B0-----:R-:W-:Y:S05]  /*11690*/  @!P1 NANOSLEEP.SYNCS 0x989680 ;  /* 0x009896800000995d */ /* 0x001fea0003900000 */
[----:B------:R-:W0:Y:S02]  /*116a0*/  @!P1 SYNCS.PHASECHK.TRANS64 P1, [R4+URZ+0x13280], R3 ;  /* 0x01328003040095a7 */ /* 0x000e24000802007f */
[----:B0-----:R-:W-:Y:S05]  /*116b0*/  @!P1 BRA `(.L_x_13397) ;  /* 0xfffffffc00f09947 */ /* 0x001fea000383ffff */
[----:B------:R-:W-:Y:S05]  /*116c0*/  BRA `(.L_x_13483) ;  /* 0xffffffd400847947 */ /* 0x000fea000383ffff */
.L_x_13484:
        /* <DEDUP_REMOVED lines=11> */
.L_x_15862:


//--------------------- .text._ZN7cutlass13device_kernelIN5flash11enable_sm90INS1_16FlashAttnFwdSm90INS1_25CollectiveMainloopFwdSm90ILi2EN4cute5tupleIJNS5_1CILi1EEES8_S8_EEENS6_IJNS7_ILi192EEENS7_ILi160EEENS7_ILi64EEEEEELi64ENS_12float_e4m3_tEfNS_4arch4Sm90ELb0ELb0ELb0ELb1ELb1ELb1ELb0ELb1ELb1ELb1ELb0ELb0EEENS1_21CollectiveEpilogueFwdINS6_IJSA_SC_SB_EEES9_NS_10bfloat16_tESG_Li384ELb1ELb1ELb0ELb1EEENS1_36VarlenDynamicPersistentTileSchedulerILi192ELi160ELi384ELi128ELb0ELb1ELb1ELb0ELb1ELb1EEEEEEEEEvNT_6ParamsE --------------------------
	.section	.text._ZN7cutlass13device_kernelIN5flash11enable_sm90INS1_16FlashAttnFwdSm90INS1_25CollectiveMainloopFwdSm90ILi2EN4cute5tupleIJNS5_1CILi1EEES8_S8_EEENS6_IJNS7_ILi192EEENS7_ILi160EEENS7_ILi64EEEEEELi64ENS_12float_e4m3_tEfNS_4arch4Sm90ELb0ELb0ELb0ELb1ELb1ELb1ELb0ELb1ELb1ELb1ELb0ELb0EEENS1_21CollectiveEpilogueFwdINS6_IJSA_SC_SB_EEES9_NS_10bfloat16_tESG_Li384ELb1ELb1ELb0ELb1EEENS1_36VarlenDynamicPersistentTileSchedulerILi192ELi160ELi384ELi128ELb0ELb1ELb1ELb0ELb1ELb1EEEEEEEEEvNT_6ParamsE,"ax",@progbits
	.align	128
.text._ZN7cutlass13device_kernelIN5flash11enable_sm90INS1_16FlashAttnFwdSm90INS1_25CollectiveMainloopFwdSm90ILi2EN4cute5tupleIJNS5_1CILi1EEES8_S8_EEENS6_IJNS7_ILi192EEENS7_ILi160EEENS7_ILi64EEEEEELi64ENS_12float_e4m3_tEfNS_4arch4Sm90ELb0ELb0ELb0ELb1ELb1ELb1ELb0ELb1ELb1ELb1ELb0ELb0EEENS1_21CollectiveEpilogueFwdINS6_IJSA_SC_SB_EEES9_NS_10bfloat16_tESG_Li384ELb1ELb1ELb0ELb1EEENS1_36VarlenDynamicPersistentTileSchedulerILi192ELi160ELi384ELi128ELb0ELb1ELb1ELb0ELb1ELb1EEEEEEEEEvNT_6ParamsE:
        .type           _ZN7cutlass13device_kernelIN5flash11enable_sm90INS1_16FlashAttnFwdSm90INS1_25CollectiveMainloopFwdSm90ILi2EN4cute5tupleIJNS5_1CILi1EEES8_S8_EEENS6_IJNS7_ILi192EEENS7_ILi160EEENS7_ILi64EEEEEELi64ENS_12float_e4m3_tEfNS_4arch4Sm90ELb0ELb0ELb0ELb1ELb1ELb1ELb0ELb1ELb1ELb1ELb0ELb0EEENS1_21CollectiveEpilogueFwdINS6_IJSA_SC_SB_EEES9_NS_10bfloat16_tESG_Li384ELb1ELb1ELb0ELb1EEENS1_36VarlenDynamicPersistentTileSchedulerILi192ELi160ELi384ELi128ELb0ELb1ELb1ELb0ELb1ELb1EEEEEEEEEvNT_6ParamsE,@function
        .size           _ZN7cutlass13device_kernelIN5flash11enable_sm90INS1_16FlashAttnFwdSm90INS1_25CollectiveMainloopFwdSm90ILi2EN4cute5tupleIJNS5_1CILi1EEES8_S8_EEENS6_IJNS7_ILi192EEENS7_ILi160EEENS7_ILi64EEEEEELi64ENS_12float_e4m3_tEfNS_4arch4Sm90ELb0ELb0ELb0ELb1ELb1ELb1ELb0ELb1ELb1ELb1ELb0ELb0EEENS1_21CollectiveEpilogueFwdINS6_IJSA_SC_SB_EEES9_NS_10bfloat16_tESG_Li384ELb1ELb1ELb0ELb1EEENS1_36VarlenDynamicPersistentTileSchedulerILi192ELi160ELi384ELi128ELb0ELb1ELb1ELb0ELb1ELb1EEEEEEEEEvNT_6ParamsE,(.L_x_15863 - _ZN7cutlass13device_kernelIN5flash11enable_sm90INS1_16FlashAttnFwdSm90INS1_25CollectiveMainloopFwdSm90ILi2EN4cute5tupleIJNS5_1CILi1EEES8_S8_EEENS6_IJNS7_ILi192EEENS7_ILi160EEENS7_ILi64EEEEEELi64ENS_12float_e4m3_tEfNS_4arch4Sm90ELb0ELb0ELb0ELb1ELb1ELb1ELb0ELb1ELb1ELb1ELb0ELb0EEENS1_21CollectiveEpilogueFwdINS6_IJSA_SC_SB_EEES9_NS_10bfloat16_tESG_Li384ELb1ELb1ELb0ELb1EEENS1_36VarlenDynamicPersistentTileSchedulerILi192ELi160ELi384ELi128ELb0ELb1ELb1ELb0ELb1ELb1EEEEEEEEEvNT_6ParamsE)
        .other          _ZN7cutlass13device_kernelIN5flash11enable_sm90INS1_16FlashAttnFwdSm90INS1_25CollectiveMainloopFwdSm90ILi2EN4cute5tupleIJNS5_1CILi1EEES8_S8_EEENS6_IJNS7_ILi192EEENS7_ILi160EEENS7_ILi64EEEEEELi64ENS_12float_e4m3_tEfNS_4arch4Sm90ELb0ELb0ELb0ELb1ELb1ELb1ELb0ELb1ELb1ELb1ELb0ELb0EEENS1_21CollectiveEpilogueFwdINS6_IJSA_SC_SB_EEES9_NS_10bfloat16_tESG_Li384ELb1ELb1ELb0ELb1EEENS1_36VarlenDynamicPersistentTileSchedulerILi192ELi160ELi384ELi128ELb0ELb1ELb1ELb0ELb1ELb1EEEEEEEEEvNT_6ParamsE,@"STO_CUDA_ENTRY STV_DEFAULT"
_ZN7cutlass13device_kernelIN5flash11enable_sm90INS1_16FlashAttnFwdSm90INS1_25CollectiveMainloopFwdSm90ILi2EN4cute5tupleIJNS5_1CILi1EEES8_S8_EEENS6_IJNS7_ILi192EEENS7_ILi160EEENS7_ILi64EEEEEELi64ENS_12float_e4m3_tEfNS_4arch4Sm90ELb0ELb0ELb0ELb1ELb1ELb1ELb0ELb1ELb1ELb1ELb0ELb0EEENS1_21CollectiveEpilogueFwdINS6_IJSA_SC_SB_EEES9_NS_10bfloat16_tESG_Li384ELb1ELb1ELb0ELb1EEENS1_36VarlenDynamicPersistentTileSchedulerILi192ELi160ELi384ELi128ELb0ELb1ELb1ELb0ELb1ELb1EEEEEEEEEvNT_6ParamsE:
        /* <DEDUP_REMOVED lines=17> */
.L_x_13486:
[----:B------:R-:W-:Y:S05]  /*0110*/  BSYNC B0 ;  /* 0x0000000000007941 */ /* 0x000fea0003800000 */
.L_x_13485:
        /* <DEDUP_REMOVED lines=40> */
.L_x_13487:
        /* <DEDUP_REMOVED lines=22> */
.L_x_13488:
        /* <DEDUP_REMOVED lines=18> */
.L_x_13489:
        /* <DEDUP_REMOVED lines=22> */
.L_x_13490:
        /* <DEDUP_REMOVED lines=23> */
.L_x_13491:
        /* <DEDUP_REMOVED lines=9> */
.L_x_13494:
        /* <DEDUP_REMOVED lines=16> */
[----:B------:R-:W3:Y:S01]  /*0a80*/  LDL.LU R19, [R1+0x3c] ;  /* 0x00003c0001137983 */ /* 0x000ee20000300800 */
[----:B------:R-:W0:Y:S02]  /*0a90*/  S2R R0, SR_TID.X ;  /* 0x0000000000007919 */ /* 0x000e240000002100 */
[----:B0-----:R-:W-:-:S05]  /*0aa0*/  VIADD R21, R0, 0xffffff80 ;  /* 0xffffff8000157836 */ /* 0x001fca0000000000 */
[----:B------:R-:W-:-:S04]  /*0ab0*/  SHF.R.S32.HI R0, RZ, 0x1f, R21 ;  /* 0x0000001fff007819 */ /* 0x000fc80000011415 */
[CC--:B--2---:R-:W-:Y:S02]  /*0ac0*/  LEA.HI R2, R0.reuse, R21.reuse, RZ, 0x5 ;  /* 0x0000001500027211 */ /* 0x0c4fe400078f28ff */
[----:B------:R-:W-:-:S03]  /*0ad0*/  LEA.HI R7, R0, R21, RZ, 0x4 ;  /* 0x0000001500077211 */ /* 0x000fc600078f20ff */
[----:B------:R-:W-:Y:S01]  /*0ae0*/  IMAD.SHL.U32 R4, R2, 0x20, RZ ;  /* 0x0000002002047824 */ /* 0x000fe200078e00ff */
[-C--:B------:R-:W-:Y:S02]  /*0af0*/  LEA.HI R2, R0, R21.reuse, RZ, 0x7 ;  /* 0x0000001500027211 */ /* 0x080fe400078f38ff */
[----:B------:R-:W-:Y:S02]  /*0b00*/  LOP3.LUT R3, R7, 0x3fffff0, RZ, 0xc0, !PT ;  /* 0x03fffff007037812 */ /* 0x000fe400078ec0ff */
[----:B------:R-:W-:Y:S02]  /*0b10*/  LOP3.LUT R6, R2, 0xffffff80, RZ, 0xc0, !PT ;  /* 0xffffff8002067812 */ /* 0x000fe400078ec0ff */
[----:B------:R-:W-:Y:S01]  /*0b20*/  LOP3.LUT R5, R4, 0xfffffc00, RZ, 0xc0, !PT ;  /* 0xfffffc0004057812 */ /* 0x000fe200078ec0ff */
[C---:B------:R-:W-:Y:S02]  /*0b30*/  IMAD.IADD R4, R21.reuse, 0x1, -R3 ;  /* 0x0000000115047824 */ /* 0x040fe400078e0a03 */
[C---:B------:R-:W-:Y:S01]  /*0b40*/  IMAD.IADD R24, R21.reuse, 0x1, -R6 ;  /* 0x0000000115187824 */ /* 0x040fe200078e0a06 */
[-C--:B------:R-:W-:Y:S01]  /*0b50*/  LEA.HI R3, R21, R21.reuse, RZ, 0x1 ;  /* 0x0000001515037211 */ /* 0x080fe200078f08ff */
[----:B------:R-:W-:Y:S01]  /*0b60*/  IMAD R10, R4, 0x40, R5 ;  /* 0x00000040040a7824 */ /* 0x000fe200078e0205 */
[----:B------:R-:W-:-:S02]  /*0b70*/  LEA.HI R4, R0, R21, RZ, 0x2 ;  /* 0x0000001500047211 */ /* 0x000fc400078f10ff */
[----:B------:R-:W-:Y:S02]  /*0b80*/  SHF.R.S32.HI R9, RZ, 0x1f, R24 ;  /* 0x0000001fff097819 */ /* 0x000fe40000011418 */
[----:B------:R-:W-:Y:S02]  /*0b90*/  SHF.R.S32.HI R20, RZ, 0x1, R3 ;  /* 0x00000001ff147819 */ /* 0x000fe40000011403 */
[----:B------:R-:W-:Y:S02]  /*0ba0*/  LEA.HI R11, R9, R24, RZ, 0x2 ;  /* 0x00000018090b7211 */ /* 0x000fe400078f10ff */
[----:B------:R-:W-:Y:S02]  /*0bb0*/  SHF.R.S32.HI R22, RZ, 0x7, R2 ;  /* 0x00000007ff167819 */ /* 0x000fe40000011402 */
[----:B------:R-:W-:Y:S02]  /*0bc0*/  SHF.R.S32.HI R8, RZ, 0x4, R7 ;  /* 0x00000004ff087819 */ /* 0x000fe40000011407 */
[----:B------:R-:W-:-:S02]  /*0bd0*/  SHF.R.S32.HI R2, RZ, 0x2, R4 ;  /* 0x00000002ff027819 */ /* 0x000fc40000011404 */
[----:B------:R-:W-:Y:S02]  /*0be0*/  SHF.R.S32.HI R5, RZ, 0x1f, R4 ;  /* 0x0000001fff057819 */ /* 0x000fe40000011404 */
[----:B------:R-:W-:Y:S02]  /*0bf0*/  LEA.HI R6, R3, R20, RZ, 0x1 ;  /* 0x0000001403067211 */ /* 0x000fe400078f08ff */
[--C-:B------:R-:W-:Y:S02]  /*0c00*/  SHF.R.S32.HI R12, RZ, 0x2, R11.reuse ;  /* 0x00000002ff0c7819 */ /* 0x100fe4000001140b */
[----:B------:R-:W-:Y:S02]  /*0c10*/  SHF.R.S32.HI R17, RZ, 0x1f, R11 ;  /* 0x0000001fff117819 */ /* 0x000fe4000001140b */
[----:B------:R-:W-:Y:S02]  /*0c20*/  LOP3.LUT R16, R4, 0xfffffffc, RZ, 0xc0, !PT ;  /* 0xfffffffc04107812 */ /* 0x000fe400078ec0ff */
[----:B------:R-:W-:-:S02]  /*0c30*/  LEA.HI R7, R7, R8, RZ, 0x1 ;  /* 0x0000000807077211 */ /* 0x000fc400078f08ff */
[----:B------:R-:W-:Y:S02]  /*0c40*/  LEA.HI R5, R5, R2, RZ, 0x2 ;  /* 0x0000000205057211 */ /* 0x000fe400078f10ff */
[----:B------:R-:W-:Y:S02]  /*0c50*/  LOP3.LUT R6, R6, 0x3fffffe, RZ, 0xc0, !PT ;  /* 0x03fffffe06067812 */ /* 0x000fe400078ec0ff */
[----:B------:R-:W-:Y:S01]  /*0c60*/  LEA.HI R17, R17, R12, RZ, 0x3 ;  /* 0x0000000c11117211 */ /* 0x000fe200078f18ff */
[----:B------:R-:W-:Y:S01]  /*0c70*/  IMAD.HI R4, R22, 0x55555556, RZ ;  /* 0x5555555616047827 */ /* 0x000fe200078e02ff */
[----:B------:R-:W-:Y:S02]  /*0c80*/  LOP3.LUT R7, R7, 0x1ffffffe, RZ, 0xc0, !PT ;  /* 0x1ffffffe07077812 */ /* 0x000fe400078ec0ff */
[----:B------:R-:W-:Y:S01]  /*0c90*/  LOP3.LUT R5, R5, 0xfffffffc, RZ, 0xc0, !PT ;  /* 0xfffffffc05057812 */ /* 0x000fe200078ec0ff */
[----:B------:R-:W-:Y:S01]  /*0ca0*/  IMAD.IADD R16, R21, 0x1, -R16 ;  /* 0x0000000115107824 */ /* 0x000fe200078e0a10 */
[----:B------:R-:W-:-:S02]  /*0cb0*/  IADD3 R6, R20, -R6, RZ ;  /* 0x8000000614067210 */ /* 0x000fc40007ffe0ff */
[----:B------:R-:W-:Y:S02]  /*0cc0*/  LOP3.LUT R17, R17, 0xfffffff8, RZ, 0xc0, !PT ;  /* 0xfffffff811117812 */ /* 0x000fe400078ec0ff */
[----:B------:R-:W-:Y:S02]  /*0cd0*/  LEA.HI R9, R9, R24, RZ, 0x5 ;  /* 0x0000001809097211 */ /* 0x000fe400078f28ff */
[----:B------:R-:W-:Y:S01]  /*0ce0*/  LOP3.LUT R11, R11, 0x7ffffffc, RZ, 0xc0, !PT ;  /* 0x7ffffffc0b0b7812 */ /* 0x000fe200078ec0ff */
[----:B------:R-:W-:Y:S01]  /*0cf0*/  IMAD.IADD R7, R8, 0x1, -R7 ;  /* 0x0000000108077824 */ /* 0x000fe200078e0a07 */
[----:B------:R-:W-:Y:S01]  /*0d00*/  LEA.HI R4, R4, R4, RZ, 0x1 ;  /* 0x0000000404047211 */ /* 0x000fe200078f08ff */
[----:B------:R-:W-:Y:S01]  /*0d10*/  IMAD.IADD R20, R2, 0x1, -R5 ;  /* 0x0000000102147824 */ /* 0x000fe200078e0a05 */
[----:B------:R-:W-:Y:S01]  /*0d20*/  LEA.HI R2, R16, R16, RZ, 0x1 ;  /* 0x0000001010027211 */ /* 0x000fe200078f08ff */
[----:B------:R-:W-:Y:S01]  /*0d30*/  IMAD R6, R8, 0x8, R6 ;  /* 0x0000000808067824 */ /* 0x000fe200078e0206 */
[----:B------:R-:W-:Y:S01]  /*0d40*/  SHF.R.S32.HI R9, RZ, 0x5, R9 ;  /* 0x00000005ff097819 */ /* 0x000fe20000011409 */
[----:B------:R-:W-:-:S02]  /*0d50*/  IMAD.IADD R12, R12, 0x1, -R17 ;  /* 0x000000010c0c7824 */ /* 0x000fc400078e0a11 */
[----:B------:R-:W-:Y:S02]  /*0d60*/  IMAD.MOV.U32 R8, RZ, RZ, -0x2 ;  /* 0xfffffffeff087424 */ /* 0x000fe400078e00ff */
[----:B------:R-:W-:Y:S01]  /*0d70*/  IMAD.IADD R11, R24, 0x1, -R11 ;  /* 0x00000001180b7824 */ /* 0x000fe200078e0a0b */
[----:B------:R-:W-:Y:S01]  /*0d80*/  LOP3.LUT R5, R2, 0x1ffffffe, RZ, 0xc0, !PT ;  /* 0x1ffffffe02057812 */ /* 0x000fe200078ec0ff */
[----:B------:R-:W-:Y:S01]  /*0d90*/  IMAD R4, R4, -0x3, R22 ;  /* 0xfffffffd04047824 */ /* 0x000fe200078e0216 */
[----:B------:R-:W-:Y:S01]  /*0da0*/  LEA R7, R7, R10, 0x3 ;  /* 0x0000000a07077211 */ /* 0x000fe200078e18ff */
[----:B------:R-:W-:Y:S02]  /*0db0*/  IMAD R9, R9, 0x10, R12 ;  /* 0x0000001009097824 */ /* 0x000fe400078e020c */
[----:B------:R-:W-:Y:S01]  /*0dc0*/  IMAD R2, R11, R8, 0xa0 ;  /* 0x000000a00b027424 */ /* 0x000fe200078e0208 */
[----:B------:R-:W-:Y:S01]  /*0dd0*/  STL [R1+0x68], R20 ;  /* 0x0000681401007387 */ /* 0x000fe20000100800 */
[----:B------:R-:W-:-:S03]  /*0de0*/  IMAD R4, R4, 0x40, R9 ;  /* 0x0000004004047824 */ /* 0x000fc600078e0209 */
[----:B------:R0:W-:Y:S01]  /*0df0*/  STL [R1+0x88], R7 ;  /* 0x0000880701007387 */ /* 0x0001e20000100800 */
[----:B------:R-:W-:-:S03]  /*0e00*/  LEA.HI R0, R0, R21, RZ, 0x3 ;  /* 0x0000001500007211 */ /* 0x000fc600078f18ff */
[----:B------:R3:W-:Y:S04]  /*0e10*/  STL [R1+0x84], R2 ;  /* 0x0000840201007387 */ /* 0x0007e80000100800 */
[----:B------:R-:W-:Y:S01]  /*0e20*/  STL [R1+0x4], R13 ;  /* 0x0000040d01007387 */ /* 0x000fe20000100800 */
[----:B------:R-:W-:-:S03]  /*0e30*/  LOP3.LUT R3, R3, 0xfffffffe, RZ, 0xc0, !PT ;  /* 0xfffffffe03037812 */ /* 0x000fc600078ec0ff */
[----:B------:R-:W-:Y:S04]  /*0e40*/  STL [R1+0x8], R14 ;  /* 0x0000080e01007387 */ /* 0x000fe80000100800 */
[----:B------:R-:W-:Y:S04]  /*0e50*/  STL [R1+0xc], R15 ;  /* 0x00000c0f01007387 */ /* 0x000fe80000100800 */
[----:B------:R-:W-:Y:S04]  /*0e60*/  STL [R1+0x7c], R4 ;  /* 0x00007c0401007387 */ /* 0x000fe80000100800 */
[----:B------:R-:W-:Y:S01]  /*0e70*/  STL [R1+0x54], RZ ;  /* 0x000054ff01007387 */ /* 0x000fe20000100800 */
[----:B------:R-:W-:Y:S01]  /*0e80*/  IMAD.IADD R3, R21, 0x1, -R3 ;  /* 0x0000000115037824 */ /* 0x000fe200078e0a03 */
[----:B0-----:R-:W-:Y:S01]  /*0e90*/  SHF.R.S32.HI R7, RZ, 0x3, R0 ;  /* 0x00000003ff077819 */ /* 0x001fe20000011400 */
[----:B------:R-:W-:-:S03]  /*0ea0*/  IMAD.IADD R5, R16, 0x1, -R5 ;  /* 0x0000000110057824 */ /* 0x000fc600078e0a05 */
[C---:B------:R-:W-:Y:S01]  /*0eb0*/  SHF.L.U32 R22, R3.reuse, 0x3, RZ ;  /* 0x0000000303167819 */ /* 0x040fe200000006ff */
[----:B------:R-:W-:-:S04]  /*0ec0*/  IMAD.SHL.U32 R16, R3, 0x10, RZ ;  /* 0x0000001003107824 */ /* 0x000fc800078e00ff */
[----:B------:R-:W-:Y:S02]  /*0ed0*/  VIADD R7, R22, 0x10 ;  /* 0x0000001016077836 */ /* 0x000fe40000000000 */
[----:B------:R-:W-:Y:S02]  /*0ee0*/  VIADD R156, R16, 0x20 ;  /* 0x00000020109c7836 */ /* 0x000fe40000000000 */
[----:B------:R-:W-:Y:S01]  /*0ef0*/  IMAD.SHL.U32 R6, R6, 0x40, RZ ;  /* 0x0000004006067824 */ /* 0x000fe200078e00ff */
[----:B------:R-:W-:Y:S01]  /*0f00*/  SHF.R.S32.HI R17, RZ, 0x1f, R16 ;  /* 0x0000001fff117819 */ /* 0x000fe20000011410 */
[----:B------:R-:W-:Y:S01]  /*0f10*/  IMAD.MOV.U32 R157, RZ, RZ, RZ ;  /* 0x000000ffff9d7224 */ /* 0x000fe200078e00ff */
[----:B---3--:R-:W-:-:S05]  /*0f20*/  LOP3.LUT R2, R19, 0x1, RZ, 0xfc, !PT ;  /* 0x0000000113027812 */ /* 0x008fca00078efcff */
[----:B------:R0:W-:Y:S02]  /*0f30*/  STL [R1+0x18], R2 ;  /* 0x0000180201007387 */ /* 0x0001e40000100800 */
[----:B0-----:R-:W-:Y:S01]  /*0f40*/  LOP3.LUT R2, R0, 0xfffffff8, RZ, 0xc0, !PT ;  /* 0xfffffff800027812 */ /* 0x001fe200078ec0ff */
[----:B------:R-:W-:-:S04]  /*0f50*/  IMAD.SHL.U32 R0, R20, 0x80, RZ ;  /* 0x0000008014007824 */ /* 0x000fc800078e00ff */
[----:B------:R-:W-:Y:S01]  /*0f60*/  IMAD.IADD R2, R21, 0x1, -R2 ;  /* 0x0000000115027824 */ /* 0x000fe200078e0a02 */
[----:B------:R-:W-:Y:S03]  /*0f70*/  STL [R1+0x1c], RZ ;  /* 0x00001cff01007387 */ /* 0x000fe60000100800 */
[----:B------:R-:W-:Y:S01]  /*0f80*/  IMAD.SHL.U32 R8, R2, 0x8, RZ ;  /* 0x0000000802087824 */ /* 0x000fe200078e00ff */
[----:B------:R-:W-:Y:S01]  /*0f90*/  LOP3.LUT R2, R0, 0x180, RZ, 0xc0, !PT ;  /* 0x0000018000027812 */ /* 0x000fe200078ec0ff */
[----:B------:R-:W-:Y:S03]  /*0fa0*/  STL [R1+0x14], RZ ;  /* 0x000014ff01007387 */ /* 0x000fe60000100800 */
[----:B------:R-:W-:Y:S01]  /*0fb0*/  SHF.R.U32.HI R3, RZ, 0x3, R2 ;  /* 0x00000003ff037819 */ /* 0x000fe20000011602 */
[----:B------:R0:W-:Y:S01]  /*0fc0*/  STL [R1+0x60], R8 ;  /* 0x0000600801007387 */ /* 0x0001e20000100800 */
[----:B------:R-:W-:-:S03]  /*0fd0*/  LOP3.LUT R0, R2, 0x10, R16, 0xf8, !PT ;  /* 0x0000001002007812 */ /* 0x000fc600078ef810 */
[----:B------:R1:W-:Y:S01]  /*0fe0*/  STL [R1+0x34], R2 ;  /* 0x0000340201007387 */ /* 0x0003e20000100800 */
[----:B------:R-:W-:-:S03]  /*0ff0*/  LOP3.LUT R0, R0, R3, RZ, 0x3c, !PT ;  /* 0x0000000300007212 */ /* 0x000fc600078e3cff */
[----:B------:R-:W-:Y:S01]  /*1000*/  STL [R1+0x24], R7 ;  /* 0x0000240701007387 */ /* 0x000fe20000100800 */
[----:B0-----:R-:W-:Y:S02]  /*1010*/  SHF.R.S32.HI R8, RZ, 0x1f, R8 ;  /* 0x0000001fff087819 */ /* 0x001fe40000011408 */
[----:B-1----:R-:W-:Y:S01]  /*1020*/  LOP3.LUT R2, R2, 0x30, R16, 0xf8, !PT ;  /* 0x0000003002027812 */ /* 0x002fe200078ef810 */
[----:B------:R0:W-:Y:S04]  /*1030*/  STL [R1+0x38], R3 ;  /* 0x0000380301007387 */ /* 0x0001e80000100800 */
[----:B------:R1:W-:Y:S01]  /*1040*/  STL [R1+0x8c], R8 ;  /* 0x00008c0801007387 */ /* 0x0003e20000100800 */
[----:B0-----:R-:W-:Y:S02]  /*1050*/  LOP3.LUT R3, R2, R3, RZ, 0x3c, !PT ;  /* 0x0000000302037212 */ /* 0x001fe400078e3cff */
[----:B------:R-:W-:Y:S01]  /*1060*/  SHF.R.S32.HI R2, RZ, 0x1f, R156 ;  /* 0x0000001fff027819 */ /* 0x000fe2000001149c */
[----:B------:R-:W-:Y:S01]  /*1070*/  STL [R1+0x3c], R6 ;  /* 0x00003c0601007387 */ /* 0x000fe20000100800 */
[----:B-1----:R-:W-:Y:S01]  /*1080*/  SHF.R.S32.HI R8, RZ, 0x1f, R7 ;  /* 0x0000001fff087819 */ /* 0x002fe20000011407 */
[----:B------:R-:W-:-:S02]  /*1090*/  IMAD.IADD R7, R6, 0x1, R0 ;  /* 0x0000000106077824 */ /* 0x000fc400078e0200 */
[----:B------:R0:W-:Y:S01]  /*10a0*/  STL [R1+0x20], R2 ;  /* 0x0000200201007387 */ /* 0x0001e20000100800 */
[----:B------:R-:W-:-:S03]  /*10b0*/  IMAD R0, R5, 0x8, R4 ;  /* 0x0000000805007824 */ /* 0x000fc600078e0204 */
[----:B------:R1:W-:Y:S01]  /*10c0*/  STL [R1+0x70], R8 ;  /* 0x0000700801007387 */ /* 0x0003e20000100800 */
[----:B0-----:R-:W-:-:S03]  /*10d0*/  IADD3 R2, R18, R6, R3 ;  /* 0x0000000612027210 */ /* 0x001fc60007ffe003 */
[----:B------:R1:W-:Y:S04]  /*10e0*/  STL [R1+0x28], R7 ;  /* 0x0000280701007387 */ /* 0x0003e80000100800 */
[----:B------:R1:W-:Y:S04]  /*10f0*/  STL [R1+0x80], R0 ;  /* 0x0000800001007387 */ /* 0x0003e80000100800 */
[----:B------:R1:W-:Y:S01]  /*1100*/  STL [R1+0x74], R2 ;  /* 0x0000740201007387 */ /* 0x0003e20000100800 */
[----:B------:R-:W-:-:S07]  /*1110*/  IMAD.MOV.U32 R19, RZ, RZ, RZ ;  /* 0x000000ffff137224 */ /* 0x000fce00078e00ff */
.L_x_13597:
[----:B-12---:R-:W2:Y:S01]  /*1120*/  LDL.LU R0, [R1+0xc] ;  /* 0x00000c0001007983 */ /* 0x006ea20000300800 */
[----:B0-----:R-:W2:Y:S01]  /*1130*/  LDC.64 R2, c[0x0][0xc88] ;  /* 0x00032200ff027b82 */ /* 0x001ea20000000a00 */
[----:B------:R-:W-:Y:S01]  /*1140*/  ULDC.64 UR4, c[0x0][0xa28] ;  /* 0x00028a0000047ab9 */ /* 0x000fe20000000a00 */
[----:B------:R-:W-:Y:S01]  /*1150*/  ULDC.64 UR8, c[0x0][0xa18] ;  /* 0x0002860000087ab9 */ /* 0x000fe20000000a00 */
[----:B------:R-:W-:Y:S01]  /*1160*/  ISETP.NE.U32.AND P2, PT, RZ, UR4, PT ;  /* 0x00000004ff007c0c */ /* 0x000fe2000bf45070 */
[----:B------:R-:W-:Y:S01]  /*1170*/  ULDC.64 UR6, c[0x0][0xa08] ;  /* 0x0002820000067ab9 */ /* 0x000fe20000000a00 */
[----:B------:R-:W-:Y:S01]  /*1180*/  IMAD.MOV.U32 R9, RZ, RZ, RZ ;  /* 0x000000ffff097224 */ /* 0x000fe200078e00ff */
[----:B------:R-:W3:Y:S01]  /*1190*/  LDL R33, [R1+0x8] ;  /* 0x0000080001217983 */ /* 0x000ee20000100800 */
[----:B------:R-:W-:Y:S01]  /*11a0*/  ISETP.NE.AND.EX P2, PT, RZ, UR5, PT, P2 ;  /* 0x00000005ff007c0c */ /* 0x000fe2000bf45320 */
[----:B--2---:R-:W-:-:S05]  /*11b0*/  IMAD.WIDE R2, R0, 0x4, R2 ;  /* 0x0000000400027825 */ /* 0x004fca00078e0202 */
[----:B------:R-:W2:Y:S01]  /*11c0*/  LDG.E R0, desc[UR40][R2.64] ;  /* 0x0000002802007981 */ /* 0x000ea2000c1e1900 */
[----:B------:R-:W-:Y:S02]  /*11d0*/  ISETP.NE.U32.AND P1, PT, RZ, UR8, PT ;  /* 0x00000008ff007c0c */ /* 0x000fe4000bf25070 */
[----:B------:R-:W-:Y:S02]  /*11e0*/  ISETP.NE.U32.AND P0, PT, RZ, UR6, PT ;  /* 0x00000006ff007c0c */ /* 0x000fe4000bf05070 */
[----:B------:R-:W-:Y:S02]  /*11f0*/  ISETP.NE.AND.EX P1, PT, RZ, UR9, PT, P1 ;  /* 0x00000009ff007c0c */ /* 0x000fe4000bf25310 */
[----:B------:R-:W-:Y:S02]  /*1200*/  ISETP.NE.AND.EX P0, PT, RZ, UR7, PT, P0 ;  /* 0x00000007ff007c0c */ /* 0x000fe4000bf05300 */
[----:B------:R-:W-:Y:S02]  /*1210*/  MOV R25, RZ ;  /* 0x000000ff00197202 */ /* 0x000fe40000000f00 */
[----:B--2--5:R-:W-:Y:S01]  /*1220*/  SHF.R.S32.HI R4, RZ, 0x1f, R0 ;  /* 0x0000001fff047819 */ /* 0x024fe20000011400 */
[C---:B------:R-:W-:Y:S01]  /*1230*/  IMAD.SHL.U32 R27, R0.reuse, 0x4, RZ ;  /* 0x00000004001b7824 */ /* 0x040fe200078e00ff */
[C---:B------:R-:W-:Y:S01]  /*1240*/  @P2 LEA R2, P3, R0.reuse, UR4, 0x2 ;  /* 0x0000000400022c11 */ /* 0x040fe2000f8610ff */
[----:B------:R-:W-:Y:S01]  /*1250*/  STL [R1+0x40], R0 ;  /* 0x0000400001007387 */ /* 0x000fe20000100800 */
[----:B------:R-:W-:-:S02]  /*1260*/  SHF.L.U64.HI R26, R0, 0x2, R4 ;  /* 0x00000002001a7819 */ /* 0x000fc40000010204 */
[----:B------:R-:W-:Y:S01]  /*1270*/  @P2 LEA.HI.X R3, R0, UR5, R4, 0x2, P3 ;  /* 0x0000000500032c11 */ /* 0x000fe200098f1404 */
[----:B------:R0:W-:Y:S01]  /*1280*/  STL [R1+0x5c], R4 ;  /* 0x00005c0401007387 */ /* 0x0001e20000100800 */
[C---:B------:R-:W-:Y:S01]  /*1290*/  IADD3 R6, P4, R27.reuse, UR6, RZ ;  /* 0x000000061b067c10 */ /* 0x040fe2000ff9e0ff */
[----:B------:R-:W-:Y:S02]  /*12a0*/  ULDC UR4, c[0x0][0x288] ;  /* 0x0000a20000047ab9 */ /* 0x000fe40000000800 */
[----:B------:R1:W5:Y:S01]  /*12b0*/  @P2 LDG.E R9, desc[UR40][R2.64] ;  /* 0x0000002802092981 */ /* 0x000362000c1e1900 */
[----:B------:R-:W-:Y:S01]  /*12c0*/  IMAD.U32 R28, RZ, RZ, UR4 ;  /* 0x00000004ff1c7e24 */ /* 0x000fe2000f8e00ff */
[----:B------:R-:W-:Y:S01]  /*12d0*/  IADD3.X R7, R26, UR7, RZ, P4, !PT ;  /* 0x000000071a077c10 */ /* 0x000fe2000a7fe4ff */
[----:B------:R-:W-:Y:S01]  /*12e0*/  ULDC.64 UR4, c[0x0][0x418] ;  /* 0x0001060000047ab9 */ /* 0x000fe20000000a00 */
[----:B------:R-:W-:Y:S01]  /*12f0*/  STL [R1+0x48], R27 ;  /* 0x0000481b01007387 */ /* 0x000fe20000100800 */
[----:B0-----:R-:W-:-:S03]  /*1300*/  @P1 IADD3 R4, P2, R27, UR8, RZ ;  /* 0x000000081b041c10 */ /* 0x001fc6000ff5e0ff */
[----:B------:R-:W-:Y:S01]  /*1310*/  STL [R1+0x4c], R26 ;  /* 0x00004c1a01007387 */ /* 0x000fe20000100800 */
[----:B------:R-:W-:-:S03]  /*1320*/  @P1 IADD3.X R5, R26, UR9, RZ, P2, !PT ;  /* 0x000000091a051c10 */ /* 0x000fc600097fe4ff */
[----:B------:R0:W5:Y:S01]  /*1330*/  @P0 LDG.E R25, desc[UR40][R6.64] ;  /* 0x0000002806190981 */ /* 0x000162000c1e1900 */
[----:B------:R-:W-:Y:S01]  /*1340*/  UISETP.NE.U32.AND UP0, UPT, UR4, URZ, UPT ;  /* 0x0000003f0400728c */ /* 0x000fe2000bf05070 */
[----:B------:R-:W-:Y:S02]  /*1350*/  ULDC.64 UR8, c[0x0][0xa20] ;  /* 0x0002880000087ab9 */ /* 0x000fe40000000a00 */
[----:B------:R-:W2:Y:S04]  /*1360*/  LDL R2, [R1+0x4] ;  /* 0x0000040001027983 */ /* 0x000ea80000100800 */
[----:B------:R0:W5:Y:S01]  /*1370*/  @P1 LDG.E R28, desc[UR40][R4.64] ;  /* 0x00000028041c1981 */ /* 0x000162000c1e1900 */
[----:B------:R-:W-:Y:S01]  /*1380*/  UISETP.NE.AND.EX UP0, UPT, UR5, URZ, UPT, UP0 ;  /* 0x0000003f0500728c */ /* 0x000fe2000bf05300 */
[----:B------:R-:W-:Y:S01]  /*1390*/  ULDC UR4, c[0x0][0x424] ;  /* 0x0001090000047ab9 */ /* 0x000fe20000000800 */
[----:B------:R-:W-:-:S02]  /*13a0*/  ISETP.NE.U32.AND P2, PT, RZ, UR8, PT ;  /* 0x00000008ff007c0c */ /* 0x000fc4000bf45070 */
[----:B------:R-:W-:Y:S01]  /*13b0*/  USEL UR4, UR4, 0x1, UP0 ;  /* 0x0000000104047887 */ /* 0x000fe20008000000 */
[----:B------:R-:W-:Y:S01]  /*13c0*/  ULDC UR5, c[0x0][0x2f0] ;  /* 0x0000bc0000057ab9 */ /* 0x000fe20000000800 */
[----:B------:R-:W-:Y:S02]  /*13d0*/  ISETP.NE.AND.EX P2, PT, RZ, UR9, PT, P2 ;  /* 0x00000009ff007c0c */ /* 0x000fe4000bf45320 */
[----:B------:R-:W-:Y:S01]  /*13e0*/  UIMAD UR4, UR4, UR5, URZ ;  /* 0x00000005040472a4 */ /* 0x000fe2000f8e023f */
[----:B---3--:R-:W-:Y:S02]  /*13f0*/  STL [R1+0x44], R33 ;  /* 0x0000442101007387 */ /* 0x008fe40000100800 */
[----:B------:R-:W-:Y:S02]  /*1400*/  ULDC UR5, c[0x0][0x348] ;  /* 0x0000d20000057ab9 */ /* 0x000fe40000000800 */
[----:B--2---:R1:W-:Y:S02]  /*1410*/  STL [R1+0x58], R2 ;  /* 0x0000580201007387 */ /* 0x0043e40000100800 */
[----:B-1----:R-:W-:Y:S01]  /*1420*/  IMAD.MOV.U32 R2, RZ, RZ, R0 ;  /* 0x000000ffff027224 */ /* 0x002fe200078e0000 */
        /* <DEDUP_REMOVED lines=10> */
.L_x_13496:
[----:B------:R-:W-:Y:S02]  /*14d0*/  IMAD.U32 R30, RZ, RZ, UR5 ;  /* 0x00000005ff1e7e24 */ /* 0x000fe4000f8e00ff */
[----:B------:R-:W-:Y:S01]  /*14e0*/  IMAD.U32 R24, RZ, RZ, UR4 ;  /* 0x00000004ff187e24 */ /* 0x000fe2000f8e00ff */
[----:B------:R-:W-:Y:S06]  /*14f0*/  @!P2 BRA `(.L_x_13497) ;  /* 0x000000000010a947 */ /* 0x000fec0003800000 */
[----:B------:R-:W-:-:S04]  /*1500*/  IADD3 R4, P0, R27, UR8, RZ ;  /* 0x000000081b047c10 */ /* 0x000fc8000ff1e0ff */
[----:B------:R-:W-:-:S05]  /*1510*/  IADD3.X R5, R26, UR9, RZ, P0, !PT ;  /* 0x000000091a057c10 */ /* 0x000fca00087fe4ff */
[----:B------:R0:W5:Y:S01]  /*1520*/  LDG.E R24, desc[UR40][R4.64] ;  /* 0x0000002804187981 */ /* 0x000162000c1e1900 */
[----:B------:R-:W-:Y:S05]  /*1530*/  BRA `(.L_x_13498) ;  /* 0x0000000000107947 */ /* 0x000fea0003800000 */
.L_x_13497:
[----:B------:R-:W-:Y:S05]  /*1540*/  @!P0 BRA `(.L_x_13498) ;  /* 0x00000000000c8947 */ /* 0x000fea0003800000 */
[----:B------:R-:W2:Y:S04]  /*1550*/  LDG.E R3, desc[UR40][R6.64] ;  /* 0x0000002806037981 */ /* 0x000ea8000c1e1900 */
[----:B------:R-:W2:Y:S02]  /*1560*/  LDG.E R24, desc[UR40][R6.64+0x4] ;  /* 0x0000042806187981 */ /* 0x000ea4000c1e1900 */
[----:B--2---:R-:W-:-:S07]  /*1570*/  IMAD.IADD R24, R24, 0x1, -R3 ;  /* 0x0000000118187824 */ /* 0x004fce00078e0a03 */
.L_x_13498:
[----:B------:R-:W-:Y:S02]  /*1580*/  ULDC.64 UR4, c[0x0][0xa10] ;  /* 0x0002840000047ab9 */ /* 0x000fe40000000a00 */
        /* <DEDUP_REMOVED lines=13> */
[----:B------:R-:W-:Y:S01]  /*1660*/  IMAD.IADD R9, R24, 0x1, -R9 ;  /* 0x0000000118097824 */ /* 0x000fe200078e0a09 */
[----:B------:R-:W-:-:S03]  /*1670*/  PLOP3.LUT P3, PT, PT, PT, PT, 0x80, 0x0 ;  /* 0x000000000000781c */ /* 0x000fc60003f6f070 */
[----:B0-----:R-:W-:-:S05]  /*1680*/  IMAD.MOV R4, RZ, RZ, -R9 ;  /* 0x000000ffff047224 */ /* 0x001fca00078e0a09 */
[----:B------:R-:W-:Y:S02]  /*1690*/  VIMNMX R4, RZ, R4, !PT ;  /* 0x00000004ff047248 */ /* 0x000fe40007fe0100 */
[----:B--2---:R-:W-:-:S05]  /*16a0*/  @P0 IADD3 R30, -R0, R3, RZ ;  /* 0x00000003001e0210 */ /* 0x004fca0007ffe1ff */
        /* <DEDUP_REMOVED lines=14> */
[----:B------:R-:W-:-:S04]  /*1790*/  @P0 LEA.HI.SX32 R32, R0, R3, 0x1a ;  /* 0x0000000300200211 */ /* 0x000fc800078fd2ff */
        /* <DEDUP_REMOVED lines=22> */
.L_x_13501:
[----:B------:R-:W-:Y:S05]  /*1900*/  BSYNC B6 ;  /* 0x0000000000067941 */ /* 0x000fea0003800000 */
.L_x_13500:
        /* <DEDUP_REMOVED lines=20> */
.L_x_13503:
[----:B------:R-:W-:Y:S05]  /*1a50*/  BSYNC B6 ;  /* 0x0000000000067941 */ /* 0x000fea0003800000 */
.L_x_13502:
[----:B------:R-:W-:Y:S01]  /*1a60*/  ULDC.64 UR4, c[0x0][0x9f8] ;  /* 0x00027e0000047ab9 */ /* 0x000fe20000000a00 */
[----:B------:R-:W2:Y:S01]  /*1a70*/  LDL R54, [R1+0x68] ;  /* 0x0000680001367983 */ /* 0x000ea20000100800 */
[----:B------:R-:W-:Y:S01]  /*1a80*/  ISETP.NE.U32.AND P0, PT, RZ, UR4, PT ;  /* 0x00000004ff007c0c */ /* 0x000fe2000bf05070 */
[----:B------:R-:W0:Y:S02]  /*1a90*/  LDC R47, c[0x0][0x3f4] ;  /* 0x0000fd00ff2f7b82 */ /* 0x000e240000000800 */
[----:B------:R-:W3:Y:S01]  /*1aa0*/  LDL.LU R52, [R1+0x30] ;  /* 0x0000300001347983 */ /* 0x000ee20000300800 */
[----:B------:R-:W-:-:S03]  /*1ab0*/  ISETP.NE.AND.EX P0, PT, RZ, UR5, PT, P0 ;  /* 0x00000005ff007c0c */ /* 0x000fc6000bf05300 */
[----:B------:R-:W4:Y:S02]  /*1ac0*/  LDL R50, [R1+0x34] ;  /* 0x0000340001327983 */ /* 0x000f240000100800 */
[----:B------:R-:W1:Y:S01]  /*1ad0*/  LDC.64 R36, c[0x0][0x3f8] ;  /* 0x0000fe00ff247b82 */ /* 0x000e620000000a00 */
[----:B------:R-:W0:Y:S07]  /*1ae0*/  S2R R41, SR_TID.X ;  /* 0x0000000000297919 */ /* 0x000e2e0000002100 */
[----:B------:R-:W-:Y:S01]  /*1af0*/  @P0 IADD3 R4, P1, R27, UR4, RZ ;  /* 0x000000041b040c10 */ /* 0x000fe2000ff3e0ff */
[----:B------:R-:W1:Y:S01]  /*1b00*/  LDC.64 R44, c[0x0][0x408] ;  /* 0x00010200ff2c7b82 */ /* 0x000e620000000a00 */
[----:B------:R-:W2:Y:S01]  /*1b10*/  LDL R27, [R1+0x38] ;  /* 0x00003800011b7983 */ /* 0x000ea20000100800 */
[----:B------:R-:W-:Y:S01]  /*1b20*/  ULDC UR4, c[0x0][0x2f4] ;  /* 0x0000bd0000047ab9 */ /* 0x000fe20000000800 */
[----:B------:R-:W-:-:S02]  /*1b30*/  @P0 IADD3.X R5, R26, UR5, RZ, P1, !PT ;  /* 0x000000051a050c10 */ /* 0x000fc40008ffe4ff */
[----:B------:R-:W2:Y:S04]  /*1b40*/  LDL R26, [R1+0x3c] ;  /* 0x00003c00011a7983 */ /* 0x000ea80000100800 */
[----:B------:R1:W2:Y:S01]  /*1b50*/  @P0 LDG.E R2, desc[UR40][R4.64] ;  /* 0x0000002804020981 */ /* 0x0002a2000c1e1900 */
[----:B0-----:R-:W-:Y:S01]  /*1b60*/  ISETP.GE.AND P0, PT, R16, R47, PT ;  /* 0x0000002f1000720c */ /* 0x001fe20003f06270 */
[----:B------:R-:W-:-:S05]  /*1b70*/  VIADD R55, R41, 0xffffff80 ;  /* 0xffffff8029377836 */ /* 0x000fca0000000000 */
[----:B------:R-:W-:-:S04]  /*1b80*/  LEA.HI R48, R55, R55, RZ, 0x1 ;  /* 0x0000003737307211 */ /* 0x000fc800078f08ff */
[----:B------:R-:W-:-:S04]  /*1b90*/  SHF.R.S32.HI R48, RZ, 0x1, R48 ;  /* 0x00000001ff307819 */ /* 0x000fc80000011430 */
[----:B------:R-:W-:Y:S02]  /*1ba0*/  SHF.R.S32.HI R3, RZ, 0x1f, R48 ;  /* 0x0000001fff037819 */ /* 0x000fe40000011430 */
[----:B------:R-:W-:-:S03]  /*1bb0*/  ISETP.GE.AND P3, PT, R16, UR4, PT ;  /* 0x0000000410007c0c */ /* 0x000fc6000bf66270 */
[C---:B-1----:R-:W-:Y:S02]  /*1bc0*/  IMAD R0, R3.reuse, R36, RZ ;  /* 0x0000002403007224 */ /* 0x042fe400078e02ff */
[----:B------:R-:W-:Y:S01]  /*1bd0*/  IMAD R4, R3, R44, RZ ;  /* 0x0000002c03047224 */ /* 0x000fe200078e02ff */
[----:B------:R-:W-:Y:S02]  /*1be0*/  SEL R3, R47, RZ, P0 ;  /* 0x000000ff2f037207 */ /* 0x000fe40000000000 */
[----:B------:R-:W-:Y:S01]  /*1bf0*/  SHF.R.S32.HI R23, RZ, 0x1f, R22 ;  /* 0x0000001fff177819 */ /* 0x000fe20000011416 */
[----:B------:R-:W-:Y:S02]  /*1c00*/  IMAD R13, R48, R37, R0 ;  /* 0x00000025300d7224 */ /* 0x000fe400078e0200 */
[----:B------:R-:W-:Y:S01]  /*1c10*/  IMAD.IADD R3, R16, 0x1, R3 ;  /* 0x0000000110037824 */ /* 0x000fe200078e0203 */
[----:B------:R-:W-:Y:S01]  /*1c20*/  ISETP.GE.AND P2, PT, R156, UR4, PT ;  /* 0x000000049c007c0c */ /* 0x000fe2000bf46270 */
[----:B------:R-:W-:-:S04]  /*1c30*/  IMAD.WIDE.U32 R6, R48, R36, R22 ;  /* 0x0000002430067225 */ /* 0x000fc800078e0016 */
[----:B------:R-:W-:Y:S01]  /*1c40*/  IMAD.WIDE.U32 R8, R48, R36, R16 ;  /* 0x0000002430087225 */ /* 0x000fe200078e0010 */
[----:B------:R-:W-:-:S03]  /*1c50*/  SHF.R.S32.HI R12, RZ, 0x1f, R3 ;  /* 0x0000001fff0c7819 */ /* 0x000fc60000011403 */
[C---:B------:R-:W-:Y:S02]  /*1c60*/  IMAD R15, R48.reuse, R45, R4 ;  /* 0x0000002d300f7224 */ /* 0x040fe400078e0204 */
[----:B------:R-:W-:Y:S01]  /*1c70*/  IMAD.WIDE.U32 R4, R48, R44, R22 ;  /* 0x0000002c30047225 */ /* 0x000fe200078e0016 */
[----:B------:R-:W-:-:S03]  /*1c80*/  IADD3 R7, R7, R13, RZ ;  /* 0x0000000d07077210 */ /* 0x000fc60007ffe0ff */
[----:B------:R-:W-:Y:S01]  /*1c90*/  IMAD.IADD R9, R13, 0x1, R9 ;  /* 0x000000010d097824 */ /* 0x000fe200078e0209 */
[----:B-----5:R-:W-:Y:S01]  /*1ca0*/  SHF.R.S32.HI R13, RZ, 0x1f, R29 ;  /* 0x0000001fff0d7819 */ /* 0x020fe2000001141d */
[----:B------:R-:W-:Y:S01]  /*1cb0*/  IMAD.IADD R5, R5, 0x1, R15 ;  /* 0x0000000105057824 */ /* 0x000fe200078e020f */
[----:B------:R-:W-:Y:S01]  /*1cc0*/  LEA.HI R46, R55, R55, RZ, 0x1 ;  /* 0x00000037372e7211 */ /* 0x000fe200078f08ff */
[----:B------:R-:W-:Y:S01]  /*1cd0*/  IMAD.WIDE.U32 R10, R48, R44, R16 ;  /* 0x0000002c300a7225 */ /* 0x000fe200078e0010 */
[----:B------:R-:W-:Y:S02]  /*1ce0*/  LEA.HI R3, R12, R3, RZ, 0x4 ;  /* 0x000000030c037211 */ /* 0x000fe400078f20ff */
[----:B------:R-:W-:Y:S01]  /*1cf0*/  LOP3.LUT R46, R46, 0xfffffffe, RZ, 0xc0, !PT ;  /* 0xfffffffe2e2e7812 */ /* 0x000fe200078ec0ff */
[----:B------:R-:W-:Y:S02]  /*1d00*/  IMAD R14, R13, R36, RZ ;  /* 0x000000240d0e7224 */ /* 0x000fe400078e02ff */
[----:B------:R-:W-:-:S04]  /*1d10*/  IMAD.WIDE.U32 R38, R29, R44, R4 ;  /* 0x0000002c1d267225 */ /* 0x000fc800078e0004 */
[----:B------:R-:W-:Y:S02]  /*1d20*/  IMAD.IADD R11, R15, 0x1, R11 ;  /* 0x000000010f0b7824 */ /* 0x000fe400078e020b */
[----:B------:R-:W-:Y:S01]  /*1d30*/  IMAD R12, R13, R44, RZ ;  /* 0x0000002c0d0c7224 */ /* 0x000fe200078e02ff */
[----:B------:R-:W-:Y:S01]  /*1d40*/  SHF.R.U32.HI R41, RZ, 0x7, R41 ;  /* 0x00000007ff297819 */ /* 0x000fe20000011629 */
[----:B------:R-:W-:Y:S02]  /*1d50*/  IMAD R51, R29, R37, R14 ;  /* 0x000000251d337224 */ /* 0x000fe400078e020e */
[----:B------:R-:W-:Y:S02]  /*1d60*/  IMAD R15, R37, 0xa0, RZ ;  /* 0x000000a0250f7824 */ /* 0x000fe400078e02ff */
[----:B------:R-:W-:-:S04]  /*1d70*/  IMAD.WIDE.U32 R20, R29, R36, R6 ;  /* 0x000000241d147225 */ /* 0x000fc800078e0006 */
[----:B------:R-:W-:-:S04]  /*1d80*/  IMAD.WIDE.U32 R34, R29, R36, R8 ;  /* 0x000000241d227225 */ /* 0x000fc800078e0008 */
[----:B------:R-:W-:-:S04]  /*1d90*/  IMAD.WIDE.U32 R36, R36, 0xa0, RZ ;  /* 0x000000a024247825 */ /* 0x000fc800078e00ff */
[----:B------:R-:W-:Y:S02]  /*1da0*/  IMAD R53, R29, R45, R12 ;  /* 0x0000002d1d357224 */ /* 0x000fe400078e020c */
[----:B------:R-:W-:Y:S02]  /*1db0*/  IMAD R49, R45, 0xa0, RZ ;  /* 0x000000a02d317824 */ /* 0x000fe400078e02ff */
[----:B------:R-:W-:-:S04]  /*1dc0*/  IMAD.WIDE.U32 R42, R29, R44, R10 ;  /* 0x0000002c1d2a7225 */ /* 0x000fc800078e000a */
[----:B------:R-:W-:Y:S02]  /*1dd0*/  IMAD.IADD R46, R55, 0x1, -R46 ;  /* 0x00000001372e7824 */ /* 0x000fe400078e0a2e */
[----:B------:R-:W-:Y:S01]  /*1de0*/  IMAD.WIDE.U32 R44, R44, 0xa0, RZ ;  /* 0x000000a02c2c7825 */ /* 0x000fe200078e00ff */
[----:B------:R-:W-:-:S03]  /*1df0*/  SHF.R.S32.HI R33, RZ, 0x1f, R33 ;  /* 0x0000001fff217819 */ /* 0x000fc60000011421 */
[----:B------:R-:W-:Y:S01]  /*1e00*/  IMAD R46, R46, 0xc0, R48 ;  /* 0x000000c02e2e7824 */ /* 0x000fe200078e0230 */
[----:B------:R-:W-:Y:S01]  /*1e10*/  IADD3 R48, R37, R15, RZ ;  /* 0x0000000f25307210 */ /* 0x000fe20007ffe0ff */
[----:B------:R-:W-:Y:S02]  /*1e20*/  IMAD.IADD R0, R25, 0x1, R24 ;  /* 0x0000000119007824 */ /* 0x000fe400078e0218 */
[----:B------:R-:W-:Y:S02]  /*1e30*/  VIADD R41, R41, 0x8 ;  /* 0x0000000829297836 */ /* 0x000fe40000000000 */
[----:B------:R-:W-:Y:S02]  /*1e40*/  IMAD.SHL.U32 R47, R47, 0x2, RZ ;  /* 0x000000022f2f7824 */ /* 0x000fe400078e00ff */
[----:B------:R-:W-:Y:S01]  /*1e50*/  IMAD.IADD R49, R45, 0x1, R49 ;  /* 0x000000012d317824 */ /* 0x000fe200078e0231 */
[----:B---3--:R-:W-:-:S04]  /*1e60*/  LOP3.LUT R52, R52, 0xfffffffd, RZ, 0xc0, !PT ;  /* 0xfffffffd34347812 */ /* 0x008fc800078ec0ff */
[----:B------:R-:W-:Y:S02]  /*1e70*/  @P3 LOP3.LUT R52, R52, 0x2, RZ, 0xfc, !PT ;  /* 0x0000000234343812 */ /* 0x000fe400078efcff */
[----:B----4-:R-:W-:Y:S02]  /*1e80*/  LOP3.LUT R4, R50, 0x30, R3, 0xf8, !PT ;  /* 0x0000003032047812 */ /* 0x010fe400078ef803 */
[----:B------:R-:W-:-:S04]  /*1e90*/  LOP3.LUT R52, R52, 0xfffffffe, RZ, 0xc0, !PT ;  /* 0xfffffffe34347812 */ /* 0x000fc800078ec0ff */
[----:B------:R-:W-:Y:S02]  /*1ea0*/  @P2 LOP3.LUT R52, R52, 0x1, RZ, 0xfc, !PT ;  /* 0x0000000134342812 */ /* 0x000fe400078efcff */
[----:B--2---:R-:W-:-:S03]  /*1eb0*/  LOP3.LUT R4, R4, R27, RZ, 0x3c, !PT ;  /* 0x0000001b04047212 */ /* 0x004fc600078e3cff */
[----:B------:R0:W-:Y:S01]  /*1ec0*/  STL [R1+0x30], R52 ;  /* 0x0000303401007387 */ /* 0x0001e20000100800 */
[----:B------:R-:W-:Y:S01]  /*1ed0*/  LOP3.LUT P1, RZ, R54, 0x2, RZ, 0xc0, !PT ;  /* 0x0000000236ff7812 */ /* 0x000fe2000782c0ff */
[----:B------:R-:W-:Y:S01]  /*1ee0*/  IMAD.IADD R50, R21, 0x1, R51 ;  /* 0x0000000115327824 */ /* 0x000fe200078e0233 */
[----:B------:R-:W-:Y:S01]  /*1ef0*/  LOP3.LUT R54, R3, 0xfffffff0, RZ, 0xc0, !PT ;  /* 0xfffffff003367812 */ /* 0x000fe200078ec0ff */
[----:B------:R-:W-:Y:S02]  /*1f00*/  IMAD.IADD R51, R51, 0x1, R35 ;  /* 0x0000000133337824 */ /* 0x000fe400078e0223 */
[----:B------:R-:W-:Y:S01]  /*1f10*/  IMAD.IADD R58, R26, 0x1, R4 ;  /* 0x000000011a3a7824 */ /* 0x000fe200078e0204 */
[----:B------:R-:W-:Y:S01]  /*1f20*/  SHF.R.S32.HI R55, RZ, 0x1f, R2 ;  /* 0x0000001fff377819 */ /* 0x000fe20000011402 */
[----:B0-----:R-:W-:Y:S02]  /*1f30*/  IMAD.IADD R52, R39, 0x1, R53 ;  /* 0x0000000127347824 */ /* 0x001fe400078e0235 */
[----:B------:R-:W-:-:S07]  /*1f40*/  IMAD.IADD R53, R53, 0x1, R43 ;  /* 0x0000000135357824 */ /* 0x000fce00078e022b */
.L_x_13536:
[----:B------:R-:W2:Y:S01]  /*1f50*/  LDL R13, [R1+0x28] ;  /* 0x00002800010d7983 */ /* 0x000ea20000100800 */
[----:B0-----:R-:W0:Y:S01]  /*1f60*/  LDC R61, c[0x0][0x430] ;  /* 0x00010c00ff3d7b82 */ /* 0x001e220000000800 */
[----:B------:R-:W-:Y:S02]  /*1f70*/  VIADD R32, R32, 0xffffffff ;  /* 0xffffffff20207836 */ /* 0x000fe40000000000 */
[----:B------:R-:W-:Y:S02]  /*1f80*/  IMAD.MOV.U32 R60, RZ, RZ, RZ ;  /* 0x000000ffff3c7224 */ /* 0x000fe400078e00ff */
[----:B------:R-:W-:-:S03]  /*1f90*/  IMAD R5, R32, 0xa0, R46 ;  /* 0x000000a020057824 */ /* 0x000fc600078e022e */
[----:B---3--:R-:W1:Y:S01]  /*1fa0*/  LDC R71, c[0x0][0x3f4] ;  /* 0x0000fd00ff477b82 */ /* 0x008e620000000800 */
[----:B------:R-:W-:Y:S01]  /*1fb0*/  IMAD.IADD R12, R0, 0x1, R5 ;  /* 0x00000001000c7824 */ /* 0x000fe200078e0205 */
[----:B------:R-:W-:-:S04]  /*1fc0*/  ISETP.GE.AND P2, PT, R5, R30, PT ;  /* 0x0000001e0500720c */ /* 0x000fc80003f46270 */
[----:B------:R-:W-:Y:S02]  /*1fd0*/  ISETP.GT.OR P2, PT, R46, 0x9f, P2 ;  /* 0x0000009f2e00780c */ /* 0x000fe40001744670 */
[----:B------:R-:W-:Y:S02]  /*1fe0*/  MOV R8, R12 ;  /* 0x0000000c00087202 */ /* 0x000fe40000000f00 */
[----:B0-----:R-:W-:-:S09]  /*1ff0*/  ISETP.NE.AND P3, PT, R61, 0x1, PT ;  /* 0x000000013d00780c */ /* 0x001fd20003f65270 */
[----:B------:R-:W0:Y:S08]  /*2000*/  @!P2 LDC.64 R6, c[0x0][0x428] ;  /* 0x00010a00ff06ab82 */ /* 0x000e300000000a00 */
[----:B------:R-:W3:Y:S08]  /*2010*/  @!P2 LDC.64 R4, c[0x0][0x418] ;  /* 0x00010600ff04ab82 */ /* 0x000ef00000000a00 */
        /* <DEDUP_REMOVED lines=10> */
[----:B------:R-:W-:Y:S02]  /*20c0*/  @!P2 LEA.HI.X R5, R6, R5, R7, 0x2, P3 ;  /* 0x000000050605a211 */ /* 0x000fe400018f1407 */
[----:B------:R-:W-:Y:S01]  /*20d0*/  ISETP.GE.AND P3, PT, R71, 0x1, PT ;  /* 0x000000014700780c */ /* 0x000fe20003f66270 */
[----:B------:R-:W-:Y:S01]  /*20e0*/  IMAD.MOV R6, RZ, RZ, -R8 ;  /* 0x000000ffff067224 */ /* 0x000fe200078e0a08 */
[----:B------:R-:W-:Y:S05]  /*20f0*/  YIELD ;  /* 0x0000000000007946 */ /* 0x000fea0003800000 */
[----:B------:R-:W-:Y:S01]  /*2100*/  BSSY B0, `(.L_x_13504) ;  /* 0x00002a8000007945 */ /* 0x000fe20003800000 */
[----:B------:R0:W5:Y:S01]  /*2110*/  @!P2 LDG.E R60, desc[UR40][R4.64] ;  /* 0x00000028043ca981 */ /* 0x000162000c1e1900 */
[----:B------:R-:W-:Y:S01]  /*2120*/  IMAD R61, R61, R6, R12 ;  /* 0x000000063d3d7224 */ /* 0x000fe200078e020c */
[----:B------:R-:W-:Y:S01]  /*2130*/  ISETP.GT.AND P2, PT, R32, R31, PT ;  /* 0x0000001f2000720c */ /* 0x000fe20003f44270 */
[----:B--2---:R-:W-:-:S04]  /*2140*/  IMAD R7, R19, 0x2800, R13 ;  /* 0x0000280013077824 */ /* 0x004fc800078e020d */
[C---:B------:R-:W-:Y:S02]  /*2150*/  VIADD R59, R7.reuse, 0x20 ;  /* 0x00000020073b7836 */ /* 0x040fe40000000000 */
[----:B------:R-:W-:Y:S02]  /*2160*/  @P1 VIADD R59, R7, 0xffffffe0 ;  /* 0xffffffe0073b1836 */ /* 0x000fe40000000000 */
[C---:B------:R-:W-:Y:S02]  /*2170*/  IMAD.IADD R62, R18.reuse, 0x1, R7 ;  /* 0x00000001123e7824 */ /* 0x040fe400078e0207 */
[----:B------:R-:W-:Y:S01]  /*2180*/  IMAD.IADD R59, R18, 0x1, R59 ;  /* 0x00000001123b7824 */ /* 0x000fe200078e023b */
[----:B0-----:R-:W-:Y:S06]  /*2190*/  @!P3 BRA `(.L_x_13505) ;  /* 0x0000002400a0b947 */ /* 0x001fec0003800000 */
[----:B------:R-:W2:Y:S01]  /*21a0*/  LDL R10, [R1+0x8] ;  /* 0x00000800010a7983 */ /* 0x000ea20000100800 */
[----:B------:R-:W-:Y:S01]  /*21b0*/  SHF.R.S32.HI R63, RZ, 0x1f, R61 ;  /* 0x0000001fff3f7819 */ /* 0x000fe2000001143d */
[----:B------:R-:W-:Y:S01]  /*21c0*/  ULDC.64 UR4, c[0x0][0x300] ;  /* 0x0000c00000047ab9 */ /* 0x000fe20000000a00 */
[----:B-----5:R-:W-:Y:S01]  /*21d0*/  SHF.R.S32.HI R64, RZ, 0x1f, R60 ;  /* 0x0000001fff407819 */ /* 0x020fe2000001143c */
[----:B------:R-:W-:Y:S01]  /*21e0*/  IMAD.WIDE.U32 R4, R61, UR4, RZ ;  /* 0x000000043d047c25 */ /* 0x000fe2000f8e00ff */
[----:B------:R-:W-:Y:S01]  /*21f0*/  ULDC.U8 UR8, c[0x0][0x410] ;  /* 0x0001040000087ab9 */ /* 0x000fe20000000000 */
[----:B------:R-:W-:Y:S01]  /*2200*/  SHF.R.S32.HI R15, RZ, 0x1f, R32 ;  /* 0x0000001fff0f7819 */ /* 0x000fe20000011420 */
[----:B------:R-:W-:Y:S01]  /*2210*/  ULDC.64 UR6, c[0x0][0x2e8] ;  /* 0x0000ba0000067ab9 */ /* 0x000fe20000000a00 */
[----:B------:R-:W-:Y:S01]  /*2220*/  IMAD R6, R63, UR4, RZ ;  /* 0x000000043f067c24 */ /* 0x000fe2000f8e02ff */
[----:B------:R-:W-:-:S03]  /*2230*/  ISETP.NE.AND P3, PT, RZ, UR8, PT ;  /* 0x00000008ff007c0c */ /* 0x000fc6000bf65270 */
[----:B------:R-:W-:Y:S01]  /*2240*/  IMAD R7, R61, UR5, R6 ;  /* 0x000000053d077c24 */ /* 0x000fe2000f8e0206 */
[----:B------:R-:W-:Y:S02]  /*2250*/  ULDC.64 UR4, c[0x0][0x310] ;  /* 0x0000c40000047ab9 */ /* 0x000fe40000000a00 */
[----:B------:R-:W-:Y:S02]  /*2260*/  IMAD R9, R64, UR4, RZ ;  /* 0x0000000440097c24 */ /* 0x000fe4000f8e02ff */
[----:B------:R-:W-:Y:S02]  /*2270*/  IMAD.IADD R5, R5, 0x1, R7 ;  /* 0x0000000105057824 */ /* 0x000fe400078e0207 */
[C---:B------:R-:W-:Y:S02]  /*2280*/  IMAD R9, R60.reuse, UR5, R9 ;  /* 0x000000053c097c24 */ /* 0x040fe4000f8e0209 */
[----:B------:R-:W-:Y:S01]  /*2290*/  IMAD.WIDE.U32 R4, R60, UR4, R4 ;  /* 0x000000043c047c25 */ /* 0x000fe2000f8e0004 */
[----:B------:R-:W-:-:S03]  /*22a0*/  ULDC.64 UR4, c[0x0][0x308] ;  /* 0x0000c20000047ab9 */ /* 0x000fc60000000a00 */
[----:B------:R-:W-:Y:S01]  /*22b0*/  IMAD.MOV.U32 R6, RZ, RZ, R4 ;  /* 0x000000ffff067224 */ /* 0x000fe200078e0004 */
[----:B------:R-:W-:Y:S01]  /*22c0*/  IADD3 R7, R5, R9, RZ ;  /* 0x0000000905077210 */ /* 0x000fe20007ffe0ff */
[----:B------:R-:W-:Y:S02]  /*22d0*/  IMAD R8, R33, UR4, RZ ;  /* 0x0000000421087c24 */ /* 0x000fe4000f8e02ff */
[-C--:B------:R-:W-:Y:S02]  /*22e0*/  IMAD R9, R48, R32.reuse, RZ ;  /* 0x0000002030097224 */ /* 0x080fe400078e02ff */
[----:B------:R-:W-:-:S04]  /*22f0*/  IMAD.WIDE.U32 R4, R36, R32, RZ ;  /* 0x0000002024047225 */ /* 0x000fc800078e00ff */
[----:B------:R-:W-:Y:S02]  /*2300*/  IMAD R9, R15, R36, R9 ;  /* 0x000000240f097224 */ /* 0x000fe400078e0209 */
[----:B--2---:R-:W-:-:S04]  /*2310*/  IMAD.WIDE.U32 R6, R10, UR4, R6 ;  /* 0x000000040a067c25 */ /* 0x004fc8000f8e0006 */
[----:B------:R-:W-:Y:S01]  /*2320*/  IMAD R13, R10, UR5, R8 ;  /* 0x000000050a0d7c24 */ /* 0x000fe2000f8e0208 */
[----:B------:R-:W-:Y:S01]  /*2330*/  IADD3 R68, P4, R6, UR6, RZ ;  /* 0x0000000606447c10 */ /* 0x000fe2000ff9e0ff */
[----:B------:R-:W-:-:S03]  /*2340*/  IMAD.IADD R6, R5, 0x1, R9 ;  /* 0x0000000105067824 */ /* 0x000fc600078e0209 */
[----:B------:R-:W-:Y:S01]  /*2350*/  IADD3.X R13, R7, UR7, R13, P4, !PT ;  /* 0x00000007070d7c10 */ /* 0x000fe2000a7fe40d */
[----:B------:R-:W-:Y:S08]  /*2360*/  @!P3 BRA `(.L_x_13506) ;  /* 0x0000001000a4b947 */ /* 0x000ff00003800000 */
[----:B------:R-:W0:Y:S01]  /*2370*/  S2R R10, SR_TID.X ;  /* 0x00000000000a7919 */ /* 0x000e220000002100 */
[----:B------:R-:W-:Y:S01]  /*2380*/  IMAD R65, R32, -0xa0, R30 ;  /* 0xffffff6020417824 */ /* 0x000fe200078e021e */
[----:B------:R-:W-:Y:S01]  /*2390*/  BSSY B1, `(.L_x_13507) ;  /* 0x000001f000017945 */ /* 0x000fe20003800000 */
[----:B------:R-:W-:Y:S02]  /*23a0*/  CS2R R8, SRZ ;  /* 0x0000000000087805 */ /* 0x000fe4000001ff00 */
[----:B------:R-:W-:Y:S02]  /*23b0*/  CS2R R26, SRZ ;  /* 0x00000000001a7805 */ /* 0x000fe4000001ff00 */
[----:B------:R-:W-:Y:S02]  /*23c0*/  CS2R R24, SRZ ;  /* 0x0000000000187805 */ /* 0x000fe4000001ff00 */
[----:B------:R-:W-:Y:S02]  /*23d0*/  VIMNMX R65, R65, 0xa0, PT ;  /* 0x000000a041417848 */ /* 0x000fe40003fe0100 */
[----:B------:R-:W-:Y:S01]  /*23e0*/  CS2R R56, SRZ ;  /* 0x0000000000387805 */ /* 0x000fe2000001ff00 */
[----:B0-----:R-:W-:-:S05]  /*23f0*/  VIADD R14, R10, 0xffffff80 ;  /* 0xffffff800a0e7836 */ /* 0x001fca0000000000 */
[----:B------:R-:W-:-:S04]  /*2400*/  LEA.HI R10, R14, R14, RZ, 0x1 ;  /* 0x0000000e0e0a7211 */ /* 0x000fc800078f08ff */
[----:B------:R-:W-:-:S04]  /*2410*/  SHF.R.S32.HI R10, RZ, 0x1, R10 ;  /* 0x00000001ff0a7819 */ /* 0x000fc8000001140a */
[----:B------:R-:W-:-:S13]  /*2420*/  ISETP.GE.AND P3, PT, R10, R65, PT ;  /* 0x000000410a00720c */ /* 0x000fda0003f66270 */
[----:B------:R-:W-:Y:S05]  /*2430*/  @P3 BRA `(.L_x_13508) ;  /* 0x0000000000503947 */ /* 0x000fea0003800000 */
[----:B------:R-:W2:Y:S01]  /*2440*/  LDL R10, [R1+0x24] ;  /* 0x00002400010a7983 */ /* 0x000ea20000100800 */
[----:B------:R-:W-:Y:S01]  /*2450*/  ULDC.64 UR4, c[0x0][0x3e8] ;  /* 0x0000fa0000047ab9 */ /* 0x000fe20000000a00 */
[----:B------:R-:W-:Y:S01]  /*2460*/  IMAD.MOV.U32 R7, RZ, RZ, R52 ;  /* 0x000000ffff077224 */ /* 0x000fe200078e0034 */
[----:B------:R-:W-:Y:S01]  /*2470*/  IADD3 R4, P4, P5, R20, UR4, R4 ;  /* 0x0000000414047c10 */ /* 0x000fe2000fd9e004 */
[----:B------:R-:W-:-:S03]  /*2480*/  IMAD R9, R49, R32, RZ ;  /* 0x0000002031097224 */ /* 0x000fc600078e02ff */
[----:B------:R-:W-:Y:S01]  /*2490*/  IADD3.X R5, R50, UR5, R6, P4, P5 ;  /* 0x0000000532057c10 */ /* 0x000fe2000a7ea406 */
[----:B------:R-:W-:Y:S01]  /*24a0*/  IMAD.MOV.U32 R6, RZ, RZ, R38 ;  /* 0x000000ffff067224 */ /* 0x000fe200078e0026 */
[----:B------:R-:W-:Y:S01]  /*24b0*/  ULDC.64 UR4, c[0x0][0x400] ;  /* 0x0001000000047ab9 */ /* 0x000fe20000000a00 */
[-C--:B------:R-:W-:Y:S02]  /*24c0*/  IMAD R9, R15, R44.reuse, R9 ;  /* 0x0000002c0f097224 */ /* 0x080fe400078e0209 */
[----:B------:R-:W-:-:S03]  /*24d0*/  IMAD.WIDE.U32 R6, R32, R44, R6 ;  /* 0x0000002c20067225 */ /* 0x000fc600078e0006 */
[----:B------:R-:W-:-:S04]  /*24e0*/  IADD3 R6, P4, R6, UR4, RZ ;  /* 0x0000000406067c10 */ /* 0x000fc8000ff9e0ff */
[----:B------:R-:W-:Y:S02]  /*24f0*/  IADD3.X R7, R7, UR5, R9, P4, !PT ;  /* 0x0000000507077c10 */ /* 0x000fe4000a7fe409 */
[----:B------:R-:W-:Y:S02]  /*2500*/  ISETP.GE.AND P4, PT, R22, R71, PT ;  /* 0x000000471600720c */ /* 0x000fe40003f86270 */
[----:B------:R-:W-:Y:S02]  /*2510*/  CS2R R8, SRZ ;  /* 0x0000000000087805 */ /* 0x000fe4000001ff00 */
[----:B------:R-:W-:-:S09]  /*2520*/  CS2R R24, SRZ ;  /* 0x0000000000187805 */ /* 0x000fd2000001ff00 */
[----:B------:R0:W5:Y:S04]  /*2530*/  @!P4 LDG.E.64 R26, desc[UR40][R4.64] ;  /* 0x00000028041ac981 */ /* 0x000168000c1e1b00 */
[----:B------:R0:W5:Y:S01]  /*2540*/  @!P4 LDG.E.64 R56, desc[UR40][R6.64] ;  /* 0x000000280638c981 */ /* 0x000162000c1e1b00 */
[----:B--2---:R-:W-:-:S13]  /*2550*/  ISETP.GE.AND P4, PT, R10, R71, PT ;  /* 0x000000470a00720c */ /* 0x004fda0003f86270 */
[----:B------:R0:W5:Y:S04]  /*2560*/  @!P4 LDG.E.64 R8, desc[UR40][R4.64+0x10] ;  /* 0x000010280408c981 */ /* 0x000168000c1e1b00 */
[----:B------:R0:W5:Y:S02]  /*2570*/  @!P4 LDG.E.64 R24, desc[UR40][R6.64+0x10] ;  /* 0x000010280618c981 */ /* 0x000164000c1e1b00 */
.L_x_13508:
[----:B------:R-:W-:Y:S05]  /*2580*/  BSYNC B1 ;  /* 0x0000000000017941 */ /* 0x000fea0003800000 */
.L_x_13507:
[----:B0-----:R-:W2:Y:S01]  /*2590*/  LDL R4, [R1+0x18] ;  /* 0x0000180001047983 */ /* 0x001ea20000100800 */
[----:B-----5:R-:W-:Y:S01]  /*25a0*/  IMAD.MOV.U32 R70, RZ, RZ, R8 ;  /* 0x000000ffff467224 */ /* 0x020fe200078e0008 */
[----:B------:R-:W-:Y:S01]  /*25b0*/  MOV R76, R56 ;  /* 0x00000038004c7202 */ /* 0x000fe20000000f00 */
[----:B------:R-:W-:Y:S02]  /*25c0*/  IMAD.MOV.U32 R73, RZ, RZ, R26 ;  /* 0x000000ffff497224 */ /* 0x000fe400078e001a */
[----:B------:R-:W-:Y:S01]  /*25d0*/  IMAD.MOV.U32 R72, RZ, RZ, R24 ;  /* 0x000000ffff487224 */ /* 0x000fe200078e0018 */
[----:B--2---:R-:W-:-:S13]  /*25e0*/  ISETP.NE.AND P4, PT, R4, 0x3, PT ;  /* 0x000000030400780c */ /* 0x004fda0003f85270 */
[----:B------:R-:W-:Y:S05]  /*25f0*/  @!P4 BRA `(.L_x_13509) ;  /* 0x000000000004c947 */ /* 0x000fea0003800000 */
[----:B------:R-:W-:Y:S01]  /*2600*/  BPT.TRAP 0x1 ;  /* 0x000000040000795c */ /* 0x000fe20000300000 */
.L_x_13509:
[----:B------:R-:W-:Y:S01]  /*2610*/  IMAD R66, R19, 0x8, R18 ;  /* 0x0000000813427824 */ /* 0x000fe200078e0212 */
[----:B------:R-:W-:Y:S01]  /*2620*/  SHF.L.U32 R67, R157, 0x1f, RZ ;  /* 0x0000001f9d437819 */ /* 0x000fe200000006ff */
[----:B------:R-:W-:Y:S03]  /*2630*/  BSSY B1, `(.L_x_13510) ;  /* 0x0000003000017945 */ /* 0x000fe60003800000 */
[----:B------:R-:W0:Y:S02]  /*2640*/  SYNCS.PHASECHK.TRANS64.TRYWAIT P5, [R66+URZ+0x13290], R67 ;  /* 0x01329043420075a7 */ /* 0x000e2400080a017f */
[----:B0-----:R-:W-:Y:S05]  /*2650*/  @!P5 BRA `(.L_x_13511) ;  /* 0x000001440090d947 */ /* 0x001fea0003800000 */
.L_x_13732:
[----:B------:R-:W-:Y:S05]  /*2660*/  BSYNC B1 ;  /* 0x0000000000017941 */ /* 0x000fea0003800000 */
.L_x_13510:
[----:B------:R-:W-:-:S03]  /*2670*/  UMOV UR4, 0xffffffff ;  /* 0xffffffff00047882 */ /* 0x000fc60000000000 */
[----:B------:R-:W-:Y:S05]  /*2680*/  BRA.DIV UR4, `(.L_x_13512) ;  /* 0x0000014604987947 */ /* 0x000fea000b800000 */
[----:B------:R1:W2:Y:S04]  /*2690*/  SHFL.IDX PT, R69, R13, RZ, 0x1e1f ;  /* 0x001e1fff0d457589 */ /* 0x0002a800000e0000 */
[----:B------:R1:W3:Y:S02]  /*26a0*/  SHFL.IDX PT, R14, R68, RZ, 0x1e1f ;  /* 0x001e1fff440e7589 */ /* 0x0002e400000e0000 */
.L_x_13736:
[----:B------:R-:W-:Y:S05]  /*26b0*/  @P3 BRA `(.L_x_13513) ;  /* 0x0000002400303947 */ /* 0x000fea0003800000 */
[----:B------:R-:W4:Y:S01]  /*26c0*/  LDL R83, [R1+0x30] ;  /* 0x0000300001537983 */ /* 0x000f220000100800 */
[----:B------:R-:W-:Y:S01]  /*26d0*/  BSSY B1, `(.L_x_13514) ;  /* 0x0000076000017945 */ /* 0x000fe20003800000 */
[----:B----4-:R-:W-:-:S13]  /*26e0*/  LOP3.LUT P5, RZ, R83, 0x2, RZ, 0xc0, !PT ;  /* 0x0000000253ff7812 */ /* 0x010fda00078ac0ff */
[----:B------:R-:W-:Y:S05]  /*26f0*/  @P5 BRA `(.L_x_13515) ;  /* 0x0000000400cc5947 */ /* 0x000fea0003800000 */
[----:B------:R4:W0:Y:S01]  /*2700*/  LDS.128 R4, [R62+0xe000] ;  /* 0x00e000003e047984 */ /* 0x0008220000000c00 */
[----:B---3--:R-:W-:Y:S01]  /*2710*/  IADD3 R10, P3, R16, R14, RZ ;  /* 0x0000000e100a7210 */ /* 0x008fe20007f7e0ff */
[----:B------:R-:W-:Y:S04]  /*2720*/  BSSY B2, `(.L_x_13516) ;  /* 0x000006f000027945 */ /* 0x000fe80003800000 */
[----:B--2---:R-:W-:Y:S01]  /*2730*/  IMAD.X R11, R69, 0x1, R17, P3 ;  /* 0x00000001450b7824 */ /* 0x004fe200018e0611 */
[----:B------:R-:W-:-:S13]  /*2740*/  ISETP.GE.AND P3, PT, R22, R71, PT ;  /* 0x000000471600720c */ /* 0x000fda0003f66270 */
[----:B----4-:R-:W-:Y:S05]  /*2750*/  @P3 BRA `(.L_x_13517) ;  /* 0x0000000400ac3947 */ /* 0x010fea0003800000 */
[--C-:B------:R-:W-:Y:S02]  /*2760*/  SHF.R.U32.HI R74, RZ, 0x8, R27.reuse ;  /* 0x00000008ff4a7819 */ /* 0x100fe4000001161b */
[----:B------:R-:W-:Y:S02]  /*2770*/  LOP3.LUT R12, R27, 0xff, RZ, 0xc0, !PT ;  /* 0x000000ff1b0c7812 */ /* 0x000fe400078ec0ff */
[----:B------:R-:W-:Y:S02]  /*2780*/  SHF.R.U32.HI R15, RZ, 0x18, R27 ;  /* 0x00000018ff0f7819 */ /* 0x000fe4000001161b */
[--C-:B------:R-:W-:Y:S02]  /*2790*/  SHF.R.U32.HI R56, RZ, 0x8, R57.reuse ;  /* 0x00000008ff387819 */ /* 0x100fe40000011639 */
[----:B-1----:R-:W-:Y:S02]  /*27a0*/  LOP3.LUT R13, R57, 0xff, RZ, 0xc0, !PT ;  /* 0x000000ff390d7812 */ /* 0x002fe400078ec0ff */
[----:B------:R-:W-:-:S02]  /*27b0*/  SHF.R.U32.HI R26, RZ, 0x18, R57 ;  /* 0x00000018ff1a7819 */ /* 0x000fc40000011639 */
[----:B------:R-:W-:Y:S02]  /*27c0*/  SHF.R.U32.HI R75, RZ, 0x10, R27 ;  /* 0x00000010ff4b7819 */ /* 0x000fe4000001161b */
[----:B------:R-:W-:Y:S01]  /*27d0*/  PRMT R15, R15, 0x654, R12 ;  /* 0x000006540f0f7816 */ /* 0x000fe2000000000c */
[----:B------:R-:W-:Y:S01]  /*27e0*/  IMAD.SHL.U32 R12, R74, 0x100, RZ ;  /* 0x000001004a0c7824 */ /* 0x000fe200078e00ff */
[----:B------:R-:W-:Y:S01]  /*27f0*/  PRMT R27, R26, 0x654, R13 ;  /* 0x000006541a1b7816 */ /* 0x000fe2000000000d */
[----:B------:R-:W-:Y:S01]  /*2800*/  IMAD.SHL.U32 R26, R56, 0x100, RZ ;  /* 0x00000100381a7824 */ /* 0x000fe200078e00ff */
[----:B------:R-:W-:Y:S01]  /*2810*/  SHF.R.U32.HI R68, RZ, 0x10, R57 ;  /* 0x00000010ff447819 */ /* 0x000fe20000011639 */
[----:B0-----:R-:W-:Y:S01]  /*2820*/  IMAD.MOV.U32 R13, RZ, RZ, R4 ;  /* 0x000000ffff0d7224 */ /* 0x001fe200078e0004 */
        /* <DEDUP_REMOVED lines=16> */
[----:B------:R-:W-:Y:S02]  /*2930*/  HADD2.F32 R75, -RZ, R57.H0_H0 ;  /* 0x20000039ff4b7230 */ /* 0x000fe40000004100 */
[--C-:B------:R-:W-:Y:S02]  /*2940*/  HADD2.F32 R56, -RZ, R5.reuse.H1_H1 ;  /* 0x30000005ff387230 */ /* 0x100fe40000004100 */
[----:B------:R-:W-:Y:S02]  /*2950*/  HADD2.F32 R27, -RZ, R5.H0_H0 ;  /* 0x20000005ff1b7230 */ /* 0x000fe40000004100 */
[----:B------:R-:W-:Y:S01]  /*2960*/  FMUL.FTZ R5, R4, R77 ;  /* 0x0000004d04057220 */ /* 0x000fe20000410000 */
[----:B------:R-:W-:Y:S02]  /*2970*/  HADD2.F32 R57, -RZ, R57.H1_H1 ;  /* 0x30000039ff397230 */ /* 0x000fe40000004100 */
[-C--:B------:R-:W-:Y:S01]  /*2980*/  FMUL.FTZ R74, R56, R68.reuse ;  /* 0x00000044384a7220 */ /* 0x080fe20000410000 */
[-C--:B------:R-:W-:Y:S01]  /*2990*/  FFMA.FTZ R4, R4, R75.reuse, -R79 ;  /* 0x0000004b04047223 */ /* 0x080fe2000001084f */
[C---:B------:R-:W-:Y:S01]  /*29a0*/  FMUL.FTZ R77, R27.reuse, R68 ;  /* 0x000000441b4d7220 */ /* 0x040fe20000410000 */
[----:B------:R-:W-:Y:S01]  /*29b0*/  FFMA.FTZ R5, R26, R75, R5 ;  /* 0x0000004b1a057223 */ /* 0x000fe20000010005 */
[----:B------:R-:W-:Y:S01]  /*29c0*/  F2FP.F16.E4M3.UNPACK_B R68, R76 ;  /* 0x0000004cff44723e */ /* 0x000fe200020006ff */
[----:B------:R-:W-:Y:S01]  /*29d0*/  FFMA.FTZ R76, R27, R57, -R74 ;  /* 0x000000391b4c7223 */ /* 0x000fe2000001084a */
[----:B------:R-:W-:Y:S01]  /*29e0*/  F2FP.F16.E4M3.UNPACK_B R26, R13.H1 ;  /* 0x0000000dff1a723e */ /* 0x000fe200030006ff */
[----:B------:R-:W-:Y:S01]  /*29f0*/  FFMA.FTZ R79, R56, R57, R77 ;  /* 0x00000039384f7223 */ /* 0x000fe2000001004d */
[----:B------:R-:W-:Y:S01]  /*2a00*/  F2FP.F16.E4M3.UNPACK_B R13, R13 ;  /* 0x0000000dff0d723e */ /* 0x000fe200020006ff */
[----:B------:R-:W-:-:S02]  /*2a10*/  HADD2.F32 R74, -RZ, R68.H1_H1 ;  /* 0x30000044ff4a7230 */ /* 0x000fc40000004100 */
[--C-:B------:R-:W-:Y:S01]  /*2a20*/  HADD2.F32 R57, -RZ, R26.reuse.H1_H1 ;  /* 0x3000001aff397230 */ /* 0x100fe20000004100 */
[----:B------:R-:W-:Y:S01]  /*2a30*/  F2FP.SATFINITE.E4M3.F32.PACK_AB_MERGE_C R82, R79, R76, RZ ;  /* 0x0000004c4f52723e */ /* 0x000fe200048070ff */
[----:B------:R-:W-:Y:S01]  /*2a40*/  HADD2.F32 R56, -RZ, R26.H0_H0 ;  /* 0x2000001aff387230 */ /* 0x000fe20000004100 */
[----:B------:R-:W-:Y:S01]  /*2a50*/  F2FP.F16.E4M3.UNPACK_B R76, R15.H1 ;  /* 0x0000000fff4c723e */ /* 0x000fe200030006ff */
        /* <DEDUP_REMOVED lines=12> */
[----:B------:R-:W-:Y:S01]  /*2b20*/  F2FP.F16.E4M3.UNPACK_B R56, R7.H1 ;  /* 0x00000007ff38723e */ /* 0x000fe200030006ff */
[-C--:B------:R-:W-:Y:S01]  /*2b30*/  FFMA.FTZ R13, R26, R73.reuse, -R75 ;  /* 0x000000491a0d7223 */ /* 0x080fe2000001084b */
[----:B------:R-:W-:Y:S01]  /*2b40*/  FFMA.FTZ R26, R27, R73, R68 ;  /* 0x000000491b1a7223 */ /* 0x000fe20000010044 */
[----:B------:R-:W-:Y:S02]  /*2b50*/  F2FP.F16.E4M3.UNPACK_B R73, R12.H1 ;  /* 0x0000000cff49723e */ /* 0x000fe400030006ff */
[----:B------:R-:W-:Y:S01]  /*2b60*/  F2FP.SATFINITE.E4M3.F32.PACK_AB_MERGE_C R81, R74, R77, RZ ;  /* 0x0000004d4a51723e */ /* 0x000fe200048070ff */
[--C-:B------:R-:W-:Y:S01]  /*2b70*/  HADD2.F32 R57, -RZ, R56.reuse.H0_H0 ;  /* 0x20000038ff397230 */ /* 0x100fe20000004100 */
[----:B------:R-:W-:Y:S01]  /*2b80*/  F2FP.F16.E4M3.UNPACK_B R27, R6.H1 ;  /* 0x00000006ff1b723e */ /* 0x000fe200030006ff */
        /* <DEDUP_REMOVED lines=22> */
[----:B------:R-:W-:Y:S01]  /*2cf0*/  HADD2.F32 R15, -RZ, R7.H1_H1 ;  /* 0x30000007ff0f7230 */ /* 0x000fe20000004100 */
[----:B------:R-:W-:Y:S01]  /*2d00*/  F2FP.SATFINITE.E4M3.F32.PACK_AB_MERGE_C R4, R26, R13, R81 ;  /* 0x0000000d1a04723e */ /* 0x000fe20004807051 */
        /* <DEDUP_REMOVED lines=13> */
[----:B------:R-:W-:-:S04]  /*2de0*/  F2FP.SATFINITE.E4M3.F32.PACK_AB_MERGE_C R74, R74, R77, RZ ;  /* 0x0000004d4a4a723e */ /* 0x000fc800048070ff */
[----:B------:R-:W-:Y:S02]  /*2df0*/  F2FP.SATFINITE.E4M3.F32.PACK_AB_MERGE_C R6, R75, R56, R27 ;  /* 0x000000384b06723e */ /* 0x000fe4000480701b */
[----:B------:R-:W-:-:S07]  /*2e00*/  F2FP.SATFINITE.E4M3.F32.PACK_AB_MERGE_C R7, R76, R57, R74 ;  /* 0x000000394c07723e */ /* 0x000fce000480704a */
.L_x_13517:
[----:B------:R-:W-:Y:S05]  /*2e10*/  BSYNC B2 ;  /* 0x0000000000027941 */ /* 0x000fea0003800000 */
.L_x_13516:
[----:B0-----:R4:W-:Y:S02]  /*2e20*/  ST.E.128 desc[UR40][R10.64], R4 ;  /* 0x000000040a007985 */ /* 0x0019e4000c101d28 */
.L_x_13515:
[----:B------:R-:W-:Y:S05]  /*2e30*/  BSYNC B1 ;  /* 0x0000000000017941 */ /* 0x000fea0003800000 */
.L_x_13514:
[----:B------:R-:W-:-:S13]  /*2e40*/  LOP3.LUT P3, RZ, R83, 0x1, RZ, 0xc0, !PT ;  /* 0x0000000153ff7812 */ /* 0x000fda000786c0ff */
[----:B------:R-:W-:Y:S05]  /*2e50*/  @P3 BRA `(.L_x_13513) ;  /* 0x0000001c00483947 */ /* 0x000fea0003800000 */
[----:B----4-:R-:W4:Y:S04]  /*2e60*/  LDL R7, [R1+0x28] ;  /* 0x0000280001077983 */ /* 0x010f280000100800 */
[----:B------:R-:W2:Y:S04]  /*2e70*/  LDL R6, [R1+0x20] ;  /* 0x0000200001067983 */ /* 0x000ea80000100800 */
[----:B------:R-:W5:Y:S01]  /*2e80*/  LDL R12, [R1+0x24] ;  /* 0x00002400010c7983 */ /* 0x000f620000100800 */
[----:B------:R-:W-:Y:S01]  /*2e90*/  IMAD.MOV.U32 R5, RZ, RZ, 0x20 ;  /* 0x00000020ff057424 */ /* 0x000fe200078e00ff */
[----:B---3--:R-:W-:Y:S01]  /*2ea0*/  IADD3 R10, P3, R156, R14, RZ ;  /* 0x0000000e9c0a7210 */ /* 0x008fe20007f7e0ff */
[----:B------:R-:W-:Y:S01]  /*2eb0*/  IMAD R4, R19, 0x2800, RZ ;  /* 0x0000280013047824 */ /* 0x000fe200078e02ff */
[----:B------:R-:W-:Y:S02]  /*2ec0*/  BSSY B1, `(.L_x_13518) ;  /* 0x0000071000017945 */ /* 0x000fe40003800000 */
[----:B------:R-:W-:-:S04]  /*2ed0*/  SEL R5, R5, 0xffffffe0, !P1 ;  /* 0xffffffe005057807 */ /* 0x000fc80004800000 */
[----:B----4-:R-:W-:-:S04]  /*2ee0*/  IADD3 R5, R5, R7, R4 ;  /* 0x0000000705057210 */ /* 0x010fc80007ffe004 */
[----:B------:R-:W-:Y:S01]  /*2ef0*/  IADD3 R4, R18, R5, RZ ;  /* 0x0000000512047210 */ /* 0x000fe20007ffe0ff */
[----:B--2---:R-:W-:Y:S01]  /*2f00*/  IMAD.X R11, R69, 0x1, R6, P3 ;  /* 0x00000001450b7824 */ /* 0x004fe200018e0606 */
[----:B-----5:R-:W-:-:S04]  /*2f10*/  ISETP.GE.AND P3, PT, R12, R71, PT ;  /* 0x000000470c00720c */ /* 0x020fc80003f66270 */
[----:B------:R-:W2:Y:S09]  /*2f20*/  LDS.128 R4, [R4+0xe000] ;  /* 0x00e0000004047984 */ /* 0x000eb20000000c00 */
[----:B------:R-:W-:Y:S05]  /*2f30*/  @P3 BRA `(.L_x_13519) ;  /* 0x0000000400a43947 */ /* 0x000fea0003800000 */
[--C-:B------:R-:W-:Y:S02]  /*2f40*/  SHF.R.U32.HI R12, RZ, 0x8, R9.reuse ;  /* 0x00000008ff0c7819 */ /* 0x100fe40000011609 */
[----:B------:R-:W-:Y:S02]  /*2f50*/  SHF.R.U32.HI R27, RZ, 0x18, R9 ;  /* 0x00000018ff1b7819 */ /* 0x000fe40000011609 */
[----:B------:R-:W-:Y:S01]  /*2f60*/  LOP3.LUT R8, R9, 0xff, RZ, 0xc0, !PT ;  /* 0x000000ff09087812 */ /* 0x000fe200078ec0ff */
[----:B------:R-:W-:Y:S01]  /*2f70*/  IMAD.SHL.U32 R12, R12, 0x100, RZ ;  /* 0x000001000c0c7824 */ /* 0x000fe200078e00ff */
[----:B------:R-:W-:Y:S02]  /*2f80*/  SHF.R.U32.HI R14, RZ, 0x8, R25 ;  /* 0x00000008ff0e7819 */ /* 0x000fe40000011619 */
[----:B------:R-:W-:Y:S02]  /*2f90*/  SHF.R.U32.HI R24, RZ, 0x10, R9 ;  /* 0x00000010ff187819 */ /* 0x000fe40000011609 */
[----:B------:R-:W-:Y:S01]  /*2fa0*/  SHF.R.U32.HI R15, RZ, 0x10, R25 ;  /* 0x00000010ff0f7819 */ /* 0x000fe20000011619 */
[----:B------:R-:W-:Y:S01]  /*2fb0*/  IMAD.SHL.U32 R14, R14, 0x100, RZ ;  /* 0x000001000e0e7824 */ /* 0x000fe200078e00ff */
[----:B------:R-:W-:Y:S01]  /*2fc0*/  PRMT R9, R27, 0x654, R8 ;  /* 0x000006541b097816 */ /* 0x000fe20000000008 */
[----:B--2---:R-:W-:Y:S01]  /*2fd0*/  IMAD.MOV.U32 R8, RZ, RZ, R4 ;  /* 0x000000ffff087224 */ /* 0x004fe200078e0004 */
[----:B-1----:R-:W-:Y:S01]  /*2fe0*/  LOP3.LUT R13, R25, 0xff0000ff, RZ, 0xc0, !PT ;  /* 0xff0000ff190d7812 */ /* 0x002fe200078ec0ff */
[----:B------:R-:W-:Y:S01]  /*2ff0*/  IMAD.U32 R15, R15, 0x10000, RZ ;  /* 0x000100000f0f7824 */ /* 0x000fe200078e00ff */
[----:B------:R-:W-:Y:S01]  /*3000*/  LOP3.LUT R9, R9, 0xff00, R12, 0xf8, !PT ;  /* 0x0000ff0009097812 */ /* 0x000fe200078ef80c */
[----:B------:R-:W-:Y:S01]  /*3010*/  IMAD.U32 R12, R24, 0x10000, RZ ;  /* 0x00010000180c7824 */ /* 0x000fe200078e00ff */
[----:B------:R-:W-:-:S02]  /*3020*/  LOP3.LUT R14, R13, 0xff00, R14, 0xf8, !PT ;  /* 0x0000ff000d0e7812 */ /* 0x000fc400078ef80e */
[-C--:B------:R-:W-:Y:S02]  /*3030*/  F2FP.F16.E4M3.UNPACK_B R4, R5.reuse ;  /* 0x00000005ff04723e */ /* 0x080fe400020006ff */
        /* <DEDUP_REMOVED lines=8> */
[----:B------:R-:W-:-:S02]  /*30c0*/  HADD2.F32 R26, -RZ, R13.H1_H1 ;  /* 0x3000000dff1a7230 */ /* 0x000fc40000004100 */
[CC--:B------:R-:W-:Y:S01]  /*30d0*/  FMUL.FTZ R57, R9.reuse, R25.reuse ;  /* 0x0000001909397220 */ /* 0x0c0fe20000410000 */
[--C-:B------:R-:W-:Y:S02]  /*30e0*/  HADD2.F32 R15, -RZ, R14.reuse.H0_H0 ;  /* 0x2000000eff0f7230 */ /* 0x100fe40000004100 */
[----:B------:R-:W-:Y:S01]  /*30f0*/  FMUL.FTZ R56, R4, R25 ;  /* 0x0000001904387220 */ /* 0x000fe20000410000 */
[--C-:B------:R-:W-:Y:S01]  /*3100*/  HADD2.F32 R13, -RZ, R5.reuse.H1_H1 ;  /* 0x30000005ff0d7230 */ /* 0x100fe20000004100 */
[----:B------:R-:W-:Y:S01]  /*3110*/  F2FP.F16.E4M3.UNPACK_B R72, R72 ;  /* 0x00000048ff48723e */ /* 0x000fe200020006ff */
[----:B------:R-:W-:Y:S02]  /*3120*/  HADD2.F32 R12, -RZ, R5.H0_H0 ;  /* 0x20000005ff0c7230 */ /* 0x000fe40000004100 */
[-C--:B------:R-:W-:Y:S01]  /*3130*/  FFMA.FTZ R5, R9, R15.reuse, R56 ;  /* 0x0000000f09057223 */ /* 0x080fe20000010038 */
[----:B------:R-:W-:Y:S02]  /*3140*/  HADD2.F32 R14, -RZ, R14.H1_H1 ;  /* 0x3000000eff0e7230 */ /* 0x000fe40000004100 */
[C---:B------:R-:W-:Y:S01]  /*3150*/  FMUL.FTZ R25, R13.reuse, R26 ;  /* 0x0000001a0d197220 */ /* 0x040fe20000410000 */
[----:B------:R-:W-:Y:S01]  /*3160*/  F2FP.F16.E4M3.UNPACK_B R9, R8.H1 ;  /* 0x00000008ff09723e */ /* 0x000fe200030006ff */
[----:B------:R-:W-:Y:S01]  /*3170*/  FMUL.FTZ R26, R12, R26 ;  /* 0x0000001a0c1a7220 */ /* 0x000fe20000410000 */
[----:B------:R-:W-:Y:S01]  /*3180*/  FFMA.FTZ R4, R4, R15, -R57 ;  /* 0x0000000f04047223 */ /* 0x000fe20000010839 */
[----:B------:R-:W-:Y:S01]  /*3190*/  FFMA.FTZ R68, R12, R14, -R25 ;  /* 0x0000000e0c447223 */ /* 0x000fe20000010819 */
[----:B------:R-:W-:Y:S01]  /*31a0*/  F2FP.F16.E4M3.UNPACK_B R8, R8 ;  /* 0x00000008ff08723e */ /* 0x000fe200020006ff */
[----:B------:R-:W-:Y:S01]  /*31b0*/  FFMA.FTZ R69, R13, R14, R26 ;  /* 0x0000000e0d457223 */ /* 0x000fe2000001001a */
        /* <DEDUP_REMOVED lines=17> */
[-C--:B------:R-:W-:Y:S01]  /*32d0*/  FFMA.FTZ R57, R9, R70.reuse, -R26 ;  /* 0x0000004609397223 */ /* 0x080fe2000001081a */
        /* <DEDUP_REMOVED lines=31> */
[----:B------:R-:W-:Y:S01]  /*34d0*/  HADD2.F32 R6, -RZ, R6.H1_H1 ;  /* 0x30000006ff067230 */ /* 0x000fe20000004100 */
[----:B------:R-:W-:Y:S01]  /*34e0*/  F2FP.SATFINITE.E4M3.F32.PACK_AB_MERGE_C R15, R15, R68, RZ ;  /* 0x000000440f0f723e */ /* 0x000fe200048070ff */
[----:B------:R-:W-:Y:S01]  /*34f0*/  HADD2.F32 R25, -RZ, R25.H0_H0 ;  /* 0x20000019ff197230 */ /* 0x000fe20000004100 */
[----:B------:R-:W-:Y:S01]  /*3500*/  F2FP.SATFINITE.E4M3.F32.PACK_AB_MERGE_C R4, R70, R57, R71 ;  /* 0x000000394604723e */ /* 0x000fe20004807047 */
[----:B------:R-:W-:-:S02]  /*3510*/  HADD2.F32 R14, -RZ, R14.H0_H0 ;  /* 0x2000000eff0e7230 */ /* 0x000fc40000004100 */
[----:B------:R-:W-:Y:S01]  /*3520*/  FMUL.FTZ R12, R6, R27 ;  /* 0x0000001b060c7220 */ /* 0x000fe20000410000 */
[----:B------:R-:W-:Y:S02]  /*3530*/  HADD2.F32 R24, -RZ, R24.H0_H0 ;  /* 0x20000018ff187230 */ /* 0x000fe40000004100 */
[-C--:B------:R-:W-:Y:S01]  /*3540*/  FMUL.FTZ R13, R9, R25.reuse ;  /* 0x00000019090d7220 */ /* 0x080fe20000410000 */
[C---:B------:R-:W-:Y:S01]  /*3550*/  FMUL.FTZ R56, R8.reuse, R25 ;  /* 0x0000001908387220 */ /* 0x040fe20000410000 */
[----:B------:R-:W-:Y:S02]  /*3560*/  FMUL.FTZ R27, R7, R27 ;  /* 0x0000001b071b7220 */ /* 0x000fe40000410000 */
[-C--:B------:R-:W-:Y:S01]  /*3570*/  FFMA.FTZ R13, R8, R14.reuse, -R13 ;  /* 0x0000000e080d7223 */ /* 0x080fe2000001080d */
[----:B------:R-:W-:Y:S01]  /*3580*/  FFMA.FTZ R56, R9, R14, R56 ;  /* 0x0000000e09387223 */ /* 0x000fe20000010038 */
[-C--:B------:R-:W-:Y:S01]  /*3590*/  FFMA.FTZ R12, R7, R24.reuse, -R12 ;  /* 0x00000018070c7223 */ /* 0x080fe2000001080c */
[----:B------:R-:W-:-:S03]  /*35a0*/  FFMA.FTZ R27, R6, R24, R27 ;  /* 0x00000018061b7223 */ /* 0x000fc6000001001b */
[----:B------:R-:W-:Y:S02]  /*35b0*/  F2FP.SATFINITE.E4M3.F32.PACK_AB_MERGE_C R7, R56, R13, R15 ;  /* 0x0000000d3807723e */ /* 0x000fe4000480700f */
[----:B------:R-:W-:-:S07]  /*35c0*/  F2FP.SATFINITE.E4M3.F32.PACK_AB_MERGE_C R6, R27, R12, R26 ;  /* 0x0000000c1b06723e */ /* 0x000fce000480701a */
.L_x_13519:
[----:B------:R-:W-:Y:S05]  /*35d0*/  BSYNC B1 ;  /* 0x0000000000017941 */ /* 0x000fea0003800000 */
.L_x_13518:
[----:B--2---:R2:W-:Y:S01]  /*35e0*/  ST.E.128 desc[UR40][R10.64], R4 ;  /* 0x000000040a007985 */ /* 0x0045e2000c101d28 */
[----:B------:R-:W-:Y:S05]  /*35f0*/  BRA `(.L_x_13513) ;  /* 0x0000001400607947 */ /* 0x000fea0003800000 */
.L_x_13506:
[----:B------:R-:W0:Y:S01]  /*3600*/  S2R R7, SR_TID.X ;  /* 0x0000000000077919 */ /* 0x000e220000002100 */
[----:B------:R-:W-:Y:S01]  /*3610*/  IMAD R65, R32, -0xa0, R30 ;  /* 0xffffff6020417824 */ /* 0x000fe200078e021e */
[----:B------:R-:W2:Y:S04]  /*3620*/  LDL R12, [R1+0x18] ;  /* 0x00001800010c7983 */ /* 0x000ea80000100800 */
[----:B------:R-:W-:Y:S01]  /*3630*/  VIMNMX R65, R65, 0xa0, PT ;  /* 0x000000a041417848 */ /* 0x000fe20003fe0100 */
[----:B0-----:R-:W-:-:S05]  /*3640*/  VIADD R7, R7, 0xffffff80 ;  /* 0xffffff8007077836 */ /* 0x001fca0000000000 */
[----:B------:R-:W-:-:S04]  /*3650*/  LEA.HI R7, R7, R7, RZ, 0x1 ;  /* 0x0000000707077211 */ /* 0x000fc800078f08ff */
[----:B------:R-:W-:-:S04]  /*3660*/  SHF.R.S32.HI R7, RZ, 0x1, R7 ;  /* 0x00000001ff077819 */ /* 0x000fc80000011407 */
[----:B------:R-:W-:-:S04]  /*3670*/  ISETP.GE.AND P3, PT, R7, R65, PT ;  /* 0x000000410700720c */ /* 0x000fc80003f66270 */
[----:B------:R-:W-:-:S13]  /*3680*/  ISETP.GE.OR P4, PT, R16, R71, P3 ;  /* 0x000000471000720c */ /* 0x000fda0001f86670 */
[----:B------:R-:W0:Y:S08]  /*3690*/  @!P4 LDC.64 R8, c[0x0][0x3e8] ;  /* 0x0000fa00ff08cb82 */ /* 0x000e300000000a00 */
[----:B------:R-:W1:Y:S01]  /*36a0*/  @!P4 LDC.64 R10, c[0x0][0x400] ;  /* 0x00010000ff0acb82 */ /* 0x000e620000000a00 */
[----:B------:R-:W-:Y:S02]  /*36b0*/  @!P4 MOV R5, R53 ;  /* 0x000000350005c202 */ /* 0x000fe40000000f00 */
[----:B0-----:R-:W-:Y:S01]  /*36c0*/  @!P4 IADD3 R8, P5, P6, R34, R8, R4 ;  /* 0x000000082208c210 */ /* 0x001fe20007ebe004 */
[----:B------:R-:W-:-:S03]  /*36d0*/  @!P4 IMAD.MOV.U32 R4, RZ, RZ, R42 ;  /* 0x000000ffff04c224 */ /* 0x000fc600078e002a */
[----:B------:R-:W-:Y:S01]  /*36e0*/  @!P4 IADD3.X R9, R51, R9, R6, P5, P6 ;  /* 0x000000093309c210 */ /* 0x000fe20002fec406 */
[----:B------:R-:W-:Y:S02]  /*36f0*/  @!P4 IMAD R6, R49, R32, RZ ;  /* 0x000000203106c224 */ /* 0x000fe400078e02ff */
[----:B------:R-:W-:-:S04]  /*3700*/  @!P4 IMAD.WIDE.U32 R4, R32, R44, R4 ;  /* 0x0000002c2004c225 */ /* 0x000fc800078e0004 */
[----:B------:R-:W-:Y:S01]  /*3710*/  @!P4 IMAD R6, R15, R44, R6 ;  /* 0x0000002c0f06c224 */ /* 0x000fe200078e0206 */
[----:B-1----:R-:W-:Y:S02]  /*3720*/  @!P4 IADD3 R10, P5, R4, R10, RZ ;  /* 0x0000000a040ac210 */ /* 0x002fe40007fbe0ff */
[----:B------:R-:W-:Y:S02]  /*3730*/  CS2R R26, SRZ ;  /* 0x00000000001a7805 */ /* 0x000fe4000001ff00 */
[----:B------:R-:W-:Y:S02]  /*3740*/  CS2R R24, SRZ ;  /* 0x0000000000187805 */ /* 0x000fe4000001ff00 */
[----:B------:R-:W-:Y:S02]  /*3750*/  @!P4 IADD3.X R11, R11, R6, R5, P5, !PT ;  /* 0x000000060b0bc210 */ /* 0x000fe40002ffe405 */
[----:B------:R-:W-:Y:S02]  /*3760*/  CS2R R4, SRZ ;  /* 0x0000000000047805 */ /* 0x000fe4000001ff00 */
[----:B------:R-:W-:Y:S01]  /*3770*/  CS2R R6, SRZ ;  /* 0x0000000000067805 */ /* 0x000fe2000001ff00 */
[----:B------:R-:W3:Y:S05]  /*3780*/  @!P4 LDG.E.128 R24, desc[UR40][R10.64] ;  /* 0x000000280a18c981 */ /* 0x000eea000c1e1d00 */
[----:B------:R-:W4:Y:S01]  /*3790*/  @!P4 LDG.E.128 R4, desc[UR40][R8.64] ;  /* 0x000000280804c981 */ /* 0x000f22000c1e1d00 */
[----:B------:R-:W-:-:S02]  /*37a0*/  ISETP.GE.AND P5, PT, R16, R71, PT ;  /* 0x000000471000720c */ /* 0x000fc40003fa6270 */
[----:B--2---:R-:W-:Y:S01]  /*37b0*/  ISETP.NE.AND P4, PT, R12, 0x3, PT ;  /* 0x000000030c00780c */ /* 0x004fe20003f85270 */
[----:B---3--:R-:W-:Y:S02]  /*37c0*/  IMAD.MOV.U32 R70, RZ, RZ, R26 ;  /* 0x000000ffff467224 */ /* 0x008fe400078e001a */
[----:B------:R-:W-:Y:S02]  /*37d0*/  IMAD.MOV.U32 R75, RZ, RZ, R24 ;  /* 0x000000ffff4b7224 */ /* 0x000fe400078e0018 */
[----:B----4-:R-:W-:Y:S02]  /*37e0*/  IMAD.MOV.U32 R73, RZ, RZ, R4 ;  /* 0x000000ffff497224 */ /* 0x010fe400078e0004 */
[----:B------:R-:W-:-:S06]  /*37f0*/  IMAD.MOV.U32 R72, RZ, RZ, R6 ;  /* 0x000000ffff487224 */ /* 0x000fcc00078e0006 */
[----:B------:R-:W-:Y:S05]  /*3800*/  @!P4 BRA `(.L_x_13520) ;  /* 0x000000000004c947 */ /* 0x000fea0003800000 */
[----:B------:R-:W-:Y:S01]  /*3810*/  BPT.TRAP 0x1 ;  /* 0x000000040000795c */ /* 0x000fe20000300000 */
.L_x_13520:
[----:B------:R-:W-:Y:S01]  /*3820*/  IMAD R66, R19, 0x8, R18 ;  /* 0x0000000813427824 */ /* 0x000fe200078e0212 */
[----:B------:R-:W-:Y:S01]  /*3830*/  SHF.L.U32 R67, R157, 0x1f, RZ ;  /* 0x0000001f9d437819 */ /* 0x000fe200000006ff */
[----:B------:R-:W-:Y:S03]  /*3840*/  BSSY B1, `(.L_x_13521) ;  /* 0x0000003000017945 */ /* 0x000fe60003800000 */
[----:B------:R-:W0:Y:S02]  /*3850*/  SYNCS.PHASECHK.TRANS64.TRYWAIT P6, [R66+URZ+0x13290], R67 ;  /* 0x01329043420075a7 */ /* 0x000e2400080c017f */
[----:B0-----:R-:W-:Y:S05]  /*3860*/  @!P6 BRA `(.L_x_13522) ;  /* 0x000001340064e947 */ /* 0x001fea0003800000 */
.L_x_13737:
[----:B------:R-:W-:Y:S05]  /*3870*/  BSYNC B1 ;  /* 0x0000000000017941 */ /* 0x000fea0003800000 */
.L_x_13521:
[----:B------:R-:W-:-:S03]  /*3880*/  UMOV UR4, 0xffffffff ;  /* 0xffffffff00047882 */ /* 0x000fc60000000000 */
[----:B------:R-:W-:Y:S05]  /*3890*/  BRA.DIV UR4, `(.L_x_13523) ;  /* 0x00000136046c7947 */ /* 0x000fea000b800000 */
[----:B------:R1:W2:Y:S04]  /*38a0*/  SHFL.IDX PT, R69, R13, RZ, 0x1e1f ;  /* 0x001e1fff0d457589 */ /* 0x0002a800000e0000 */
[----:B------:R1:W3:Y:S02]  /*38b0*/  SHFL.IDX PT, R71, R68, RZ, 0x1e1f ;  /* 0x001e1fff44477589 */ /* 0x0002e400000e0000 */
.L_x_13741:
[----:B-1----:R-:W1:Y:S02]  /*38c0*/  LDC R68, c[0x0][0x2f4] ;  /* 0x0000bd00ff447b82 */ /* 0x002e640000000800 */
[----:B-1----:R-:W-:-:S13]  /*38d0*/  ISETP.GE.OR P3, PT, R16, R68, P3 ;  /* 0x000000441000720c */ /* 0x002fda0001f66670 */
[----:B------:R-:W-:Y:S05]  /*38e0*/  @P3 BRA `(.L_x_13513) ;  /* 0x0000001000a43947 */ /* 0x000fea0003800000 */
[----:B------:R-:W4:Y:S04]  /*38f0*/  LDL R12, [R1+0x34] ;  /* 0x00003400010c7983 */ /* 0x000f280000100800 */
[----:B------:R-:W5:Y:S04]  /*3900*/  LDL R11, [R1+0x38] ;  /* 0x00003800010b7983 */ /* 0x000f680000100800 */
[----:B------:R-:W5:Y:S01]  /*3910*/  LDL R10, [R1+0x3c] ;  /* 0x00003c00010a7983 */ /* 0x000f620000100800 */
[----:B------:R-:W-:Y:S01]  /*3920*/  IMAD.IADD R8, R68, 0x1, -R47 ;  /* 0x0000000144087824 */ /* 0x000fe200078e0a2f */
[----:B---3--:R-:W-:Y:S01]  /*3930*/  IADD3 R56, P3, R54, R71, RZ ;  /* 0x0000004736387210 */ /* 0x008fe20007f7e0ff */
[----:B------:R-:W-:Y:S03]  /*3940*/  BSSY B1, `(.L_x_13524) ;  /* 0x00000e6000017945 */ /* 0x000fe60003800000 */
[----:B------:R-:W-:-:S02]  /*3950*/  SEL R8, R47, R8, !P0 ;  /* 0x000000082f087207 */ /* 0x000fc40004000000 */
[----:B--2---:R-:W-:Y:S02]  /*3960*/  LEA.HI.X.SX32 R57, R54, R69, 0x1, P3 ;  /* 0x0000004536397211 */ /* 0x004fe400018f0eff */
[----:B------:R-:W-:-:S04]  /*3970*/  SHF.R.S32.HI R9, RZ, 0x1f, R8 ;  /* 0x0000001fff097819 */ /* 0x000fc80000011408 */
[----:B------:R-:W-:-:S04]  /*3980*/  LEA.HI R9, R9, R8, RZ, 0x5 ;  /* 0x0000000809097211 */ /* 0x000fc800078f28ff */
[----:B------:R-:W-:Y:S01]  /*3990*/  SHF.R.S32.HI R8, RZ, 0x5, R9 ;  /* 0x00000005ff087819 */ /* 0x000fe20000011409 */
[----:B------:R-:W-:-:S03]  /*39a0*/  IMAD R9, R19, 0x2800, R58 ;  /* 0x0000280013097824 */ /* 0x000fc600078e023a */
[----:B------:R-:W-:Y:S02]  /*39b0*/  LEA.HI.SX32 R8, R3, R8, 0x1c ;  /* 0x0000000803087211 */ /* 0x000fe400078fe2ff */
[----:B------:R-:W-:-:S03]  /*39c0*/  IADD3 R9, R18, R9, RZ ;  /* 0x0000000912097210 */ /* 0x000fc60007ffe0ff */
[----:B------:R-:W-:-:S05]  /*39d0*/  IMAD.SHL.U32 R74, R8, 0x10, RZ ;  /* 0x00000010084a7824 */ /* 0x000fca00078e00ff */
[----:B----4-:R-:W-:-:S04]  /*39e0*/  LOP3.LUT R8, R12, 0x30, R74, 0xf8, !PT ;  /* 0x000000300c087812 */ /* 0x010fc800078ef84a */
[----:B-----5:R-:W-:-:S05]  /*39f0*/  LOP3.LUT R8, R8, R11, RZ, 0x3c, !PT ;  /* 0x0000000b08087212 */ /* 0x020fca00078e3cff */
[----:B------:R-:W-:-:S04]  /*3a00*/  IMAD.IADD R8, R10, 0x1, R8 ;  /* 0x000000010a087824 */ /* 0x000fc800078e0208 */
[----:B------:R-:W-:-:S04]  /*3a10*/  IMAD R11, R19, 0x2800, R8 ;  /* 0x00002800130b7824 */ /* 0x000fc800078e0208 */
[----:B------:R-:W-:Y:S02]  /*3a20*/  IMAD.IADD R12, R18, 0x1, R11 ;  /* 0x00000001120c7824 */ /* 0x000fe400078e020b */
[----:B------:R-:W1:Y:S04]  /*3a30*/  LDS.128 R8, [R9+0xe000] ;  /* 0x00e0000009087984 */ /* 0x000e680000000c00 */
[----:B------:R-:W2:Y:S01]  /*3a40*/  LDS.128 R12, [R12+0xe000] ;  /* 0x00e000000c0c7984 */ /* 0x000ea20000000c00 */
[----:B------:R-:W-:Y:S05]  /*3a50*/  @P5 BRA `(.L_x_13525) ;  /* 0x0000000c00505947 */ /* 0x000fea0003800000 */
[--C-:B------:R-:W-:Y:S01]  /*3a60*/  SHF.R.U32.HI R85, RZ, 0x8, R5.reuse ;  /* 0x00000008ff557819 */ /* 0x100fe20000011605 */
[----:B-1----:R-:W-:Y:S01]  /*3a70*/  IMAD.MOV.U32 R24, RZ, RZ, R8 ;  /* 0x000000ffff187224 */ /* 0x002fe200078e0008 */
        /* <DEDUP_REMOVED lines=10> */
[----:B------:R-:W-:Y:S02]  /*3b20*/  PRMT R4, R87, 0x654, R4 ;  /* 0x0000065457047816 */ /* 0x000fe40000000004 */
[----:B------:R-:W-:-:S02]  /*3b30*/  SHF.R.U32.HI R76, RZ, 0x8, R25 ;  /* 0x00000008ff4c7819 */ /* 0x000fc40000011619 */
[----:B------:R-:W-:Y:S02]  /*3b40*/  SHF.R.U32.HI R77, RZ, 0x8, R27 ;  /* 0x00000008ff4d7819 */ /* 0x000fe4000001161b */
[----:B------:R-:W-:Y:S01]  /*3b50*/  PRMT R8, R78, 0x654, R7 ;  /* 0x000006544e087816 */ /* 0x000fe20000000007 */
[----:B------:R-:W-:Y:S01]  /*3b60*/  IMAD.SHL.U32 R7, R80, 0x100, RZ ;  /* 0x0000010050077824 */ /* 0x000fe200078e00ff */
[----:B------:R-:W-:Y:S01]  /*3b70*/  LOP3.LUT R4, R4, 0xff00, R5, 0xf8, !PT ;  /* 0x0000ff0004047812 */ /* 0x000fe200078ef805 */
[----:B------:R-:W-:Y:S01]  /*3b80*/  IMAD.U32 R5, R84, 0x10000, RZ ;  /* 0x0001000054057824 */ /* 0x000fe200078e00ff */
[----:B------:R-:W-:Y:S01]  /*3b90*/  LOP3.LUT R26, R27, 0xff0000ff, RZ, 0xc0, !PT ;  /* 0xff0000ff1b1a7812 */ /* 0x000fe200078ec0ff */
[----:B------:R-:W-:Y:S01]  /*3ba0*/  IMAD.SHL.U32 R77, R77, 0x100, RZ ;  /* 0x000001004d4d7824 */ /* 0x000fe200078e00ff */
[----:B------:R-:W-:Y:S01]  /*3bb0*/  SHF.R.U32.HI R81, RZ, 0x10, R27 ;  /* 0x00000010ff517819 */ /* 0x000fe2000001161b */
[----:B------:R-:W-:Y:S01]  /*3bc0*/  IMAD.SHL.U32 R27, R76, 0x100, RZ ;  /* 0x000001004c1b7824 */ /* 0x000fe200078e00ff */
[----:B------:R-:W-:-:S02]  /*3bd0*/  PRMT R6, R83, 0x654, R6 ;  /* 0x0000065453067816 */ /* 0x000fc40000000006 */
[----:B------:R-:W-:Y:S01]  /*3be0*/  SHF.R.U32.HI R82, RZ, 0x10, R25 ;  /* 0x00000010ff527819 */ /* 0x000fe20000011619 */
[----:B--2---:R-:W-:Y:S01]  /*3bf0*/  IMAD.MOV.U32 R25, RZ, RZ, R12 ;  /* 0x000000ffff197224 */ /* 0x004fe200078e000c */
[----:B------:R-:W-:Y:S01]  /*3c00*/  LOP3.LUT R7, R6, 0xff00, R7, 0xf8, !PT ;  /* 0x0000ff0006077812 */ /* 0x000fe200078ef807 */
[----:B------:R-:W-:Y:S01]  /*3c10*/  IMAD.U32 R81, R81, 0x10000, RZ ;  /* 0x0001000051517824 */ /* 0x000fe200078e00ff */
[----:B------:R-:W-:Y:S02]  /*3c20*/  LOP3.LUT R6, R4, 0xff0000, R5, 0xf8, !PT ;  /* 0x00ff000004067812 */ /* 0x000fe400078ef805 */
[----:B------:R-:W-:Y:S02]  /*3c30*/  LOP3.LUT R78, R8, 0xff00, R27, 0xf8, !PT ;  /* 0x0000ff00084e7812 */ /* 0x000fe400078ef81b */
[----:B------:R-:W-:Y:S02]  /*3c40*/  LOP3.LUT R80, R26, 0xff00, R77, 0xf8, !PT ;  /* 0x0000ff001a507812 */ /* 0x000fe400078ef84d */
[----:B------:R-:W-:-:S02]  /*3c50*/  SHF.L.U32 R4, R79, 0x10, RZ ;  /* 0x000000104f047819 */ /* 0x000fc400000006ff */
[----:B------:R-:W-:Y:S02]  /*3c60*/  F2FP.F16.E4M3.UNPACK_B R79, R75.H1 ;  /* 0x0000004bff4f723e */ /* 0x000fe400030006ff */
[----:B------:R-:W-:Y:S02]  /*3c70*/  F2FP.F16.E4M3.UNPACK_B R27, R25.H1 ;  /* 0x00000019ff1b723e */ /* 0x000fe400030006ff */
[----:B------:R-:W-:Y:S01]  /*3c80*/  F2FP.F16.E4M3.UNPACK_B R26, R24.H1 ;  /* 0x00000018ff1a723e */ /* 0x000fe200030006ff */
[----:B------:R-:W-:Y:S01]  /*3c90*/  HADD2.F32 R5, -RZ, R79.H0_H0 ;  /* 0x2000004fff057230 */ /* 0x000fe20000004100 */
[----:B------:R-:W-:Y:S01]  /*3ca0*/  F2FP.F16.E4M3.UNPACK_B R76, R73.H1 ;  /* 0x00000049ff4c723e */ /* 0x000fe200030006ff */
[----:B------:R-:W-:Y:S01]  /*3cb0*/  HADD2.F32 R12, -RZ, R27.H0_H0 ;  /* 0x2000001bff0c7230 */ /* 0x000fe20000004100 */
[----:B------:R-:W-:Y:S01]  /*3cc0*/  LOP3.LUT R4, R7, 0xff0000, R4, 0xf8, !PT ;  /* 0x00ff000007047812 */ /* 0x000fe200078ef804 */
[----:B------:R-:W-:Y:S02]  /*3cd0*/  HADD2.F32 R8, -RZ, R26.H0_H0 ;  /* 0x2000001aff087230 */ /* 0x000fe40000004100 */
[----:B------:R-:W-:-:S02]  /*3ce0*/  HADD2.F32 R77, -RZ, R76.H0_H0 ;  /* 0x2000004cff4d7230 */ /* 0x000fc40000004100 */
[-C--:B------:R-:W-:Y:S01]  /*3cf0*/  FMUL.FTZ R83, R12, R5.reuse ;  /* 0x000000050c537220 */ /* 0x080fe20000410000 */
[----:B------:R-:W-:Y:S02]  /*3d00*/  IMAD.U32 R7, R82, 0x10000, RZ ;  /* 0x0001000052077824 */ /* 0x000fe400078e00ff */
[----:B------:R-:W-:Y:S01]  /*3d10*/  FMUL.FTZ R85, R8, R5 ;  /* 0x0000000508557220 */ /* 0x000fe20000410000 */
[----:B------:R-:W-:Y:S01]  /*3d20*/  LOP3.LUT R5, R80, 0xff0000, R81, 0xf8, !PT ;  /* 0x00ff000050057812 */ /* 0x000fe200078ef851 */
[----:B------:R-:W-:Y:S01]  /*3d30*/  FFMA.FTZ R8, R8, R77, -R83 ;  /* 0x0000004d08087223 */ /* 0x000fe20000010853 */
[----:B------:R-:W-:Y:S01]  /*3d40*/  F2FP.F16.E4M3.UNPACK_B R80, R75 ;  /* 0x0000004bff50723e */ /* 0x000fe200020006ff */
[----:B------:R-:W-:Y:S01]  /*3d50*/  FFMA.FTZ R12, R12, R77, R85 ;  /* 0x0000004d0c0c7223 */ /* 0x000fe20000010055 */
[----:B------:R-:W-:Y:S01]  /*3d60*/  F2FP.F16.E4M3.UNPACK_B R77, R73 ;  /* 0x00000049ff4d723e */ /* 0x000fe200020006ff */
[----:B------:R-:W-:Y:S01]  /*3d70*/  HADD2.F32 R79, -RZ, R79.H1_H1 ;  /* 0x3000004fff4f7230 */ /* 0x000fe20000004100 */
[----:B------:R-:W-:Y:S01]  /*3d80*/  F2FP.F16.E4M3.UNPACK_B R75, R25 ;  /* 0x00000019ff4b723e */ /* 0x000fe200020006ff */
[----:B------:R-:W-:Y:S01]  /*3d90*/  HADD2.F32 R26, -RZ, R26.H1_H1 ;  /* 0x3000001aff1a7230 */ /* 0x000fe20000004100 */
[----:B------:R-:W-:Y:S01]  /*3da0*/  F2FP.F16.E4M3.UNPACK_B R73, R24 ;  /* 0x00000018ff49723e */ /* 0x000fe200020006ff */
[----:B------:R-:W-:Y:S01]  /*3db0*/  HADD2.F32 R27, -RZ, R27.H1_H1 ;  /* 0x3000001bff1b7230 */ /* 0x000fe20000004100 */
[----:B------:R-:W-:Y:S01]  /*3dc0*/  LOP3.LUT R7, R78, 0xff0000, R7, 0xf8, !PT ;  /* 0x00ff00004e077812 */ /* 0x000fe200078ef807 */
[----:B------:R-:W-:-:S02]  /*3dd0*/  HADD2.F32 R78, -RZ, R76.H1_H1 ;  /* 0x3000004cff4e7230 */ /* 0x000fc40000004100 */
[CC--:B------:R-:W-:Y:S01]  /*3de0*/  FMUL.FTZ R82, R26.reuse, R79.reuse ;  /* 0x0000004f1a527220 */ /* 0x0c0fe20000410000 */
[----:B------:R-:W-:Y:S02]  /*3df0*/  HADD2.F32 R81, -RZ, R80.H0_H0 ;  /* 0x20000050ff517230 */ /* 0x000fe40000004100 */
[C---:B------:R-:W-:Y:S01]  /*3e00*/  FMUL.FTZ R25, R27.reuse, R79 ;  /* 0x0000004f1b197220 */ /* 0x040fe20000410000 */
[----:B------:R-:W-:Y:S02]  /*3e10*/  HADD2.F32 R76, -RZ, R75.H0_H0 ;  /* 0x2000004bff4c7230 */ /* 0x000fe40000004100 */
[-C--:B------:R-:W-:Y:S01]  /*3e20*/  FFMA.FTZ R27, R27, R78.reuse, R82 ;  /* 0x0000004e1b1b7223 */ /* 0x080fe20000010052 */
[----:B------:R-:W-:Y:S02]  /*3e30*/  HADD2.F32 R24, -RZ, R73.H0_H0 ;  /* 0x20000049ff187230 */ /* 0x000fe40000004100 */
[----:B------:R-:W-:Y:S01]  /*3e40*/  FFMA.FTZ R25, R26, R78, -R25 ;  /* 0x0000004e1a197223 */ /* 0x000fe20000010819 */
[----:B------:R-:W-:-:S02]  /*3e50*/  HADD2.F32 R79, -RZ, R77.H0_H0 ;  /* 0x2000004dff4f7230 */ /* 0x000fc40000004100 */
[-C--:B------:R-:W-:Y:S01]  /*3e60*/  FMUL.FTZ R83, R76, R81.reuse ;  /* 0x000000514c537220 */ /* 0x080fe20000410000 */
[----:B------:R-:W-:Y:S02]  /*3e70*/  HADD2.F32 R82, -RZ, R80.H1_H1 ;  /* 0x30000050ff527230 */ /* 0x000fe40000004100 */
        /* <DEDUP_REMOVED lines=8> */
[C---:B------:R-:W-:Y:S01]  /*3f00*/  FMUL.FTZ R84, R73.reuse, R82 ;  /* 0x0000005249547220 */ /* 0x040fe20000410000 */
[----:B------:R-:W-:Y:S01]  /*3f10*/  FFMA.FTZ R24, R24, R79, -R83 ;  /* 0x0000004f18187223 */ /* 0x000fe20000010853 */
        /* <DEDUP_REMOVED lines=11> */
[----:B------:R-:W-:Y:S01]  /*3fd0*/  F2FP.SATFINITE.E4M3.F32.PACK_AB_MERGE_C R8, R25, R8, RZ ;  /* 0x000000081908723e */ /* 0x000fe200048070ff */
[----:B------:R-:W-:Y:S02]  /*3fe0*/  HADD2.F32 R78, -RZ, R78.H1_H1 ;  /* 0x3000004eff4e7230 */ /* 0x000fe40000004100 */
[----:B------:R-:W-:Y:S01]  /*3ff0*/  FMUL.FTZ R82, R77, R82 ;  /* 0x000000524d527220 */ /* 0x000fe20000410000 */
[----:B------:R-:W-:-:S02]  /*4000*/  HADD2.F32 R76, -RZ, R76.H1_H1 ;  /* 0x3000004cff4c7230 */ /* 0x000fc40000004100 */
[----:B------:R-:W-:Y:S01]  /*4010*/  FFMA.FTZ R84, R77, R80, -R84 ;  /* 0x000000504d547223 */ /* 0x000fe20000010854 */
[----:B------:R-:W-:Y:S02]  /*4020*/  HADD2.F32 R81, -RZ, R81.H1_H1 ;  /* 0x30000051ff517230 */ /* 0x000fe40000004100 */
[-C--:B------:R-:W-:Y:S01]  /*4030*/  FMUL.FTZ R85, R78, R83.reuse ;  /* 0x000000534e557220 */ /* 0x080fe20000410000 */
[----:B------:R-:W-:Y:S01]  /*4040*/  F2FP.F16.E4M3.UNPACK_B R77, R70 ;  /* 0x00000046ff4d723e */ /* 0x000fe200020006ff */
[C---:B------:R-:W-:Y:S01]  /*4050*/  FMUL.FTZ R83, R76.reuse, R83 ;  /* 0x000000534c537220 */ /* 0x040fe20000410000 */
[----:B------:R-:W-:Y:S01]  /*4060*/  F2FP.F16.E4M3.UNPACK_B R70, R14 ;  /* 0x0000000eff46723e */ /* 0x000fe200020006ff */
[-C--:B------:R-:W-:Y:S01]  /*4070*/  FFMA.FTZ R89, R76, R81.reuse, -R85 ;  /* 0x000000514c597223 */ /* 0x080fe20000010855 */
[----:B------:R-:W-:Y:S01]  /*4080*/  F2FP.F16.E4M3.UNPACK_B R76, R72 ;  /* 0x00000048ff4c723e */ /* 0x000fe200020006ff */
        /* <DEDUP_REMOVED lines=20> */
[----:B------:R-:W-:Y:S01]  /*41d0*/  FFMA.FTZ R83, R70, R79, R83 ;  /* 0x0000004f46537223 */ /* 0x000fe20000010053 */
[----:B------:R-:W-:Y:S01]  /*41e0*/  F2FP.SATFINITE.E4M3.F32.PACK_AB_MERGE_C R8, R73, R24, R8 ;  /* 0x000000184908723e */ /* 0x000fe20004807008 */
[----:B------:R-:W-:Y:S01]  /*41f0*/  HADD2.F32 R70, -RZ, R27.H0_H0 ;  /* 0x2000001bff467230 */ /* 0x000fe20000004100 */
[----:B------:R-:W-:Y:S01]  /*4200*/  F2FP.F16.E4M3.UNPACK_B R73, R6 ;  /* 0x00000006ff49723e */ /* 0x000fe200020006ff */
[----:B------:R-:W-:-:S02]  /*4210*/  HADD2.F32 R77, -RZ, R76.H0_H0 ;  /* 0x2000004cff4d7230 */ /* 0x000fc40000004100 */
[----:B------:R-:W-:Y:S01]  /*4220*/  FFMA.FTZ R10, R10, R79, -R87 ;  /* 0x0000004f0a0a7223 */ /* 0x000fe20000010857 */
[----:B------:R-:W-:Y:S01]  /*4230*/  HADD2.F32 R24, -RZ, R25.H0_H0 ;  /* 0x20000019ff187230 */ /* 0x000fe20000004100 */
[----:B------:R-:W-:Y:S01]  /*4240*/  F2FP.SATFINITE.E4M3.F32.PACK_AB_MERGE_C R12, R75, R26, R12 ;  /* 0x0000001a4b0c723e */ /* 0x000fe2000480700c */
[----:B------:R-:W-:Y:S02]  /*4250*/  HADD2.F32 R72, -RZ, R27.H1_H1 ;  /* 0x3000001bff487230 */ /* 0x000fe40000004100 */
[-C--:B------:R-:W-:Y:S01]  /*4260*/  FMUL.FTZ R79, R70, R77.reuse ;  /* 0x0000004d464f7220 */ /* 0x080fe20000410000 */
[----:B------:R-:W-:Y:S02]  /*4270*/  HADD2.F32 R75, -RZ, R73.H0_H0 ;  /* 0x20000049ff4b7230 */ /* 0x000fe40000004100 */
        /* <DEDUP_REMOVED lines=8> */
[----:B------:R-:W-:Y:S01]  /*4300*/  F2FP.F16.E4M3.UNPACK_B R27, R9.H1 ;  /* 0x00000009ff1b723e */ /* 0x000fe200030006ff */
[C---:B------:R-:W-:Y:S01]  /*4310*/  FMUL.FTZ R77, R26.reuse, R77 ;  /* 0x0000004d1a4d7220 */ /* 0x040fe20000410000 */
[----:B------:R-:W-:Y:S02]  /*4320*/  HADD2.F32 R70, -RZ, R13.H0_H0 ;  /* 0x2000000dff467230 */ /* 0x000fe40000004100 */
[----:B------:R-:W-:Y:S01]  /*4330*/  FFMA.FTZ R9, R26, R73, -R75 ;  /* 0x000000491a097223 */ /* 0x000fe2000001084b */
[----:B------:R-:W-:Y:S01]  /*4340*/  F2FP.F16.E4M3.UNPACK_B R75, R7.H1 ;  /* 0x00000007ff4b723e */ /* 0x000fe200030006ff */
[----:B------:R-:W-:Y:S01]  /*4350*/  FFMA.FTZ R26, R72, R73, R77 ;  /* 0x00000049481a7223 */ /* 0x000fe2000001004d */
[----:B------:R-:W-:Y:S01]  /*4360*/  HADD2.F32 R7, -RZ, R27.H0_H0 ;  /* 0x2000001bff077230 */ /* 0x000fe20000004100 */
[----:B------:R-:W-:Y:S01]  /*4370*/  F2FP.F16.E4M3.UNPACK_B R6, R6.H1 ;  /* 0x00000006ff06723e */ /* 0x000fe200030006ff */
[----:B------:R-:W-:Y:S01]  /*4380*/  HADD2.F32 R72, -RZ, R13.H1_H1 ;  /* 0x3000000dff487230 */ /* 0x000fe20000004100 */
[----:B------:R-:W-:Y:S01]  /*4390*/  F2FP.SATFINITE.E4M3.F32.PACK_AB_MERGE_C R82, R91, R82, RZ ;  /* 0x000000525b52723e */ /* 0x000fe200048070ff */
[--C-:B------:R-:W-:Y:S01]  /*43a0*/  HADD2.F32 R73, -RZ, R75.reuse.H0_H0 ;  /* 0x2000004bff497230 */ /* 0x100fe20000004100 */
[----:B------:R-:W-:Y:S01]  /*43b0*/  F2FP.F16.E4M3.UNPACK_B R79, R5.H1 ;  /* 0x00000005ff4f723e */ /* 0x000fe200030006ff */
[----:B------:R-:W-:Y:S01]  /*43c0*/  HADD2.F32 R75, -RZ, R75.H1_H1 ;  /* 0x3000004bff4b7230 */ /* 0x000fe20000004100 */
[----:B------:R-:W-:Y:S01]  /*43d0*/  F2FP.SATFINITE.E4M3.F32.PACK_AB_MERGE_C R14, R83, R14, R82 ;  /* 0x0000000e530e723e */ /* 0x000fe20004807052 */
[----:B------:R-:W-:-:S02]  /*43e0*/  HADD2.F32 R13, -RZ, R6.H0_H0 ;  /* 0x20000006ff0d7230 */ /* 0x000fc40000004100 */
[-C--:B------:R-:W-:Y:S01]  /*43f0*/  FMUL.FTZ R76, R70, R73.reuse ;  /* 0x00000049464c7220 */ /* 0x080fe20000410000 */
[C---:B------:R-:W-:Y:S01]  /*4400*/  FMUL.FTZ R77, R7.reuse, R73 ;  /* 0x00000049074d7220 */ /* 0x040fe20000410000 */
        /* <DEDUP_REMOVED lines=12> */
[----:B------:R-:W-:Y:S01]  /*44d0*/  F2FP.F16.E4M3.UNPACK_B R72, R15.H1 ;  /* 0x0000000fff48723e */ /* 0x000fe200030006ff */
[----:B------:R-:W-:Y:S01]  /*44e0*/  HADD2.F32 R80, -RZ, R78.H0_H0 ;  /* 0x2000004eff507230 */ /* 0x000fe20000004100 */
[----:B------:R-:W-:Y:S01]  /*44f0*/  F2FP.SATFINITE.E4M3.F32.PACK_AB_MERGE_C R84, R89, R84, RZ ;  /* 0x000000545954723e */ /* 0x000fe200048070ff */
[----:B------:R-:W-:Y:S01]  /*4500*/  HADD2.F32 R15, -RZ, R13.H0_H0 ;  /* 0x2000000dff0f7230 */ /* 0x000fe20000004100 */
[----:B------:R-:W-:Y:S01]  /*4510*/  F2FP.F16.E4M3.UNPACK_B R11, R11.H1 ;  /* 0x0000000bff0b723e */ /* 0x000fe200030006ff */
[--C-:B------:R-:W-:Y:S01]  /*4520*/  HADD2.F32 R81, -RZ, R79.reuse.H0_H0 ;  /* 0x2000004fff517230 */ /* 0x100fe20000004100 */
[-C--:B------:R-:W-:Y:S01]  /*4530*/  F2FP.F16.E4M3.UNPACK_B R5, R4.reuse ;  /* 0x00000004ff05723e */ /* 0x080fe200020006ff */
[----:B------:R-:W-:Y:S01]  /*4540*/  HADD2.F32 R79, -RZ, R79.H1_H1 ;  /* 0x3000004fff4f7230 */ /* 0x000fe20000004100 */
[----:B------:R-:W-:Y:S01]  /*4550*/  F2FP.F16.E4M3.UNPACK_B R75, R4.H1 ;  /* 0x00000004ff4b723e */ /* 0x000fe200030006ff */
[----:B------:R-:W-:Y:S01]  /*4560*/  HADD2.F32 R4, -RZ, R72.H0_H0 ;  /* 0x20000048ff047230 */ /* 0x000fe20000004100 */
[----:B------:R-:W-:Y:S01]  /*4570*/  F2FP.SATFINITE.E4M3.F32.PACK_AB_MERGE_C R10, R10, R85, R84 ;  /* 0x000000550a0a723e */ /* 0x000fe20004807054 */
[----:B------:R-:W-:-:S02]  /*4580*/  HADD2.F32 R27, -RZ, R11.H0_H0 ;  /* 0x2000000bff1b7230 */ /* 0x000fc40000004100 */
[-C--:B------:R-:W-:Y:S01]  /*4590*/  FMUL.FTZ R84, R73, R80.reuse ;  /* 0x0000005049547220 */ /* 0x080fe20000410000 */
[----:B------:R-:W-:Y:S02]  /*45a0*/  HADD2.F32 R76, -RZ, R5.H0_H0 ;  /* 0x20000005ff4c7230 */ /* 0x000fe40000004100 */
[----:B------:R-:W-:Y:S01]  /*45b0*/  FMUL.FTZ R80, R15, R80 ;  /* 0x000000500f507220 */ /* 0x000fe20000410000 */
[----:B------:R-:W-:Y:S02]  /*45c0*/  HADD2.F32 R72, -RZ, R72.H1_H1 ;  /* 0x30000048ff487230 */ /* 0x000fe40000004100 */
[-C--:B------:R-:W-:Y:S01]  /*45d0*/  FMUL.FTZ R86, R4, R81.reuse ;  /* 0x0000005104567220 */ /* 0x080fe20000410000 */
[----:B------:R-:W-:Y:S02]  /*45e0*/  HADD2.F32 R11, -RZ, R11.H1_H1 ;  /* 0x3000000bff0b7230 */ /* 0x000fe40000004100 */
[----:B------:R-:W-:Y:S01]  /*45f0*/  FMUL.FTZ R81, R27, R81 ;  /* 0x000000511b517220 */ /* 0x000fe20000410000 */
[----:B------:R-:W-:-:S02]  /*4600*/  HADD2.F32 R77, -RZ, R75.H0_H0 ;  /* 0x2000004bff4d7230 */ /* 0x000fc40000004100 */
[-C--:B------:R-:W-:Y:S01]  /*4610*/  FFMA.FTZ R84, R15, R76.reuse, -R84 ;  /* 0x0000004c0f547223 */ /* 0x080fe20000010854 */
[----:B------:R-:W-:Y:S01]  /*4620*/  FFMA.FTZ R80, R73, R76, R80 ;  /* 0x0000004c49507223 */ /* 0x000fe20000010050 */
[----:B------:R-:W-:Y:S02]  /*4630*/  HADD2.F32 R70, -RZ, R70.H1_H1 ;  /* 0x30000046ff467230 */ /* 0x000fe40000004100 */
        /* <DEDUP_REMOVED lines=9> */
[-C--:B------:R-:W-:Y:S01]  /*46d0*/  FFMA.FTZ R11, R11, R75.reuse, -R76 ;  /* 0x0000004b0b0b7223 */ /* 0x080fe2000001084c */
[C---:B------:R-:W-:Y:S01]  /*46e0*/  FMUL.FTZ R15, R13.reuse, R78 ;  /* 0x0000004e0d0f7220 */ /* 0x040fe20000410000 */
[----:B------:R-:W-:Y:S01]  /*46f0*/  FFMA.FTZ R72, R72, R75, R79 ;  /* 0x0000004b48487223 */ /* 0x000fe2000001004f */
[-C--:B------:R-:W-:Y:S01]  /*4700*/  FFMA.FTZ R13, R13, R5.reuse, -R4 ;  /* 0x000000050d0d7223 */ /* 0x080fe20000010804 */
[----:B------:R-:W-:Y:S01]  /*4710*/  F2FP.SATFINITE.E4M3.F32.PACK_AB_MERGE_C R6, R83, R6, RZ ;  /* 0x000000065306723e */ /* 0x000fe200048070ff */
        /* <DEDUP_REMOVED lines=8> */
.L_x_13525:
[----:B------:R-:W-:Y:S05]  /*47a0*/  BSYNC B1 ;  /* 0x0000000000017941 */ /* 0x000fea0003800000 */
.L_x_13524:
[----:B-1----:R1:W-:Y:S01]  /*47b0*/  ST.E.128 desc[UR40][R56.64], R8 ;  /* 0x0000000838007985 */ /* 0x0023e2000c101d28 */
[----:B------:R-:W-:-:S13]  /*47c0*/  ISETP.GE.AND P3, PT, R74, R68, PT ;  /* 0x000000444a00720c */ /* 0x000fda0003f66270 */
[----:B------:R-:W-:Y:S05]  /*47d0*/  @P3 BRA `(.L_x_13513) ;  /* 0x0000000000e83947 */ /* 0x000fea0003800000 */
[----:B------:R-:W-:-:S04]  /*47e0*/  IADD3 R4, P3, R71, R74, RZ ;  /* 0x0000004a47047210 */ /* 0x000fc80007f7e0ff */
[----:B------:R-:W-:-:S05]  /*47f0*/  LEA.HI.X.SX32 R5, R74, R69, 0x1, P3 ;  /* 0x000000454a057211 */ /* 0x000fca00018f0eff */
[----:B--2---:R2:W-:Y:S01]  /*4800*/  ST.E.128 desc[UR40][R4.64], R12 ;  /* 0x0000000c04007985 */ /* 0x0045e2000c101d28 */
[----:B------:R-:W-:Y:S05]  /*4810*/  BRA `(.L_x_13513) ;  /* 0x0000000000d87947 */ /* 0x000fea0003800000 */
.L_x_13505:
[----:B------:R-:W2:Y:S02]  /*4820*/  LDL R4, [R1+0x18] ;  /* 0x0000180001047983 */ /* 0x000ea40000100800 */
[----:B--2---:R-:W-:-:S13]  /*4830*/  ISETP.NE.AND P4, PT, R4, 0x3, PT ;  /* 0x000000030400780c */ /* 0x004fda0003f85270 */
[----:B------:R-:W-:Y:S05]  /*4840*/  @!P4 BRA `(.L_x_13526) ;  /* 0x000000000004c947 */ /* 0x000fea0003800000 */
[----:B------:R-:W-:Y:S01]  /*4850*/  BPT.TRAP 0x1 ;  /* 0x000000040000795c */ /* 0x000fe20000300000 */
.L_x_13526:
[----:B------:R-:W-:Y:S01]  /*4860*/  IMAD R66, R19, 0x8, R18 ;  /* 0x0000000813427824 */ /* 0x000fe200078e0212 */
[----:B------:R-:W-:Y:S01]  /*4870*/  SHF.L.U32 R67, R157, 0x1f, RZ ;  /* 0x0000001f9d437819 */ /* 0x000fe200000006ff */
[----:B------:R-:W-:Y:S01]  /*4880*/  BSSY B1, `(.L_x_13527) ;  /* 0x0000004000017945 */ /* 0x000fe20003800000 */
[----:B------:R-:W-:Y:S02]  /*4890*/  SHF.R.S32.HI R63, RZ, 0x1f, R61 ;  /* 0x0000001fff3f7819 */ /* 0x000fe4000001143d */
[----:B------:R-:W0:Y:S02]  /*48a0*/  SYNCS.PHASECHK.TRANS64.TRYWAIT P3, [R66+URZ+0x13290], R67 ;  /* 0x01329043420075a7 */ /* 0x000e24000806017f */
[----:B0-----:R-:W-:Y:S05]  /*48b0*/  @!P3 BRA `(.L_x_13528) ;  /* 0x0000012400acb947 */ /* 0x001fea0003800000 */
.L_x_13742:
[----:B------:R-:W-:Y:S05]  /*48c0*/  BSYNC B1 ;  /* 0x0000000000017941 */ /* 0x000fea0003800000 */
.L_x_13527:
[----:B------:R-:W2:Y:S01]  /*48d0*/  LDL R10, [R1+0x8] ;  /* 0x00000800010a7983 */ /* 0x000ea20000100800 */
[----:B------:R-:W-:Y:S01]  /*48e0*/  ULDC.64 UR4, c[0x0][0x300] ;  /* 0x0000c00000047ab9 */ /* 0x000fe20000000a00 */
[----:B-----5:R-:W-:Y:S01]  /*48f0*/  SHF.R.S32.HI R64, RZ, 0x1f, R60 ;  /* 0x0000001fff407819 */ /* 0x020fe2000001143c */
[----:B------:R-:W-:Y:S01]  /*4900*/  IMAD R6, R63, UR4, RZ ;  /* 0x000000043f067c24 */ /* 0x000fe2000f8e02ff */
[----:B------:R-:W1:Y:S01]  /*4910*/  S2R R8, SR_TID.X ;  /* 0x0000000000087919 */ /* 0x000e620000002100 */
[----:B------:R-:W-:Y:S01]  /*4920*/  IMAD.WIDE.U32 R4, R61, UR4, RZ ;  /* 0x000000043d047c25 */ /* 0x000fe2000f8e00ff */
[----:B------:R-:W-:-:S03]  /*4930*/  ULDC.64 UR6, c[0x0][0x2e8] ;  /* 0x0000ba0000067ab9 */ /* 0x000fc60000000a00 */
        /* <DEDUP_REMOVED lines=11> */
[----:B-1----:R-:W-:-:S05]  /*49f0*/  VIADD R8, R8, 0xffffff80 ;  /* 0xffffff8008087836 */ /* 0x002fca0000000000 */
[----:B------:R-:W-:-:S04]  /*4a00*/  LEA.HI R8, R8, R8, RZ, 0x1 ;  /* 0x0000000808087211 */ /* 0x000fc800078f08ff */
[----:B------:R-:W-:Y:S01]  /*4a10*/  SHF.R.S32.HI R8, RZ, 0x1, R8 ;  /* 0x00000001ff087819 */ /* 0x000fe20000011408 */
[----:B--2---:R-:W-:Y:S01]  /*4a20*/  IMAD.WIDE.U32 R4, R10, UR4, R4 ;  /* 0x000000040a047c25 */ /* 0x004fe2000f8e0004 */
        /* <DEDUP_REMOVED lines=8> */
.L_x_13746:
[----:B------:R-:W-:Y:S05]  /*4ab0*/  @!P3 BRA `(.L_x_13513) ;  /* 0x000000000030b947 */ /* 0x000fea0003800000 */
[----:B-1----:R-:W4:Y:S01]  /*4ac0*/  LDL R4, [R1+0x20] ;  /* 0x0000200001047983 */ /* 0x002f220000100800 */
[----:B------:R-:W-:Y:S02]  /*4ad0*/  ULDC UR4, c[0x0][0x2f4] ;  /* 0x0000bd0000047ab9 */ /* 0x000fe40000000800 */
[----:B------:R-:W-:-:S13]  /*4ae0*/  ISETP.GE.AND P3, PT, R16, UR4, PT ;  /* 0x0000000410007c0c */ /* 0x000fda000bf66270 */
[----:B---3--:R-:W-:-:S05]  /*4af0*/  @!P3 IADD3 R10, P5, R16, R14, RZ ;  /* 0x0000000e100ab210 */ /* 0x008fca0007fbe0ff */
[----:B--2---:R-:W-:Y:S01]  /*4b00*/  @!P3 IMAD.X R11, R5, 0x1, R17, P5 ;  /* 0x00000001050bb824 */ /* 0x004fe200028e0611 */
[----:B------:R-:W-:-:S13]  /*4b10*/  ISETP.GE.AND P5, PT, R156, UR4, PT ;  /* 0x000000049c007c0c */ /* 0x000fda000bfa6270 */
[----:B------:R-:W-:-:S05]  /*4b20*/  @!P5 IADD3 R8, P6, R156, R14, RZ ;  /* 0x0000000e9c08d210 */ /* 0x000fca0007fde0ff */
[----:B----4-:R-:W-:Y:S02]  /*4b30*/  @!P5 IMAD.X R9, R5, 0x1, R4, P6 ;  /* 0x000000010509d824 */ /* 0x010fe400030e0604 */
[----:B------:R-:W1:Y:S04]  /*4b40*/  @!P3 LDS.128 R4, [R62+0xe000] ;  /* 0x00e000003e04b984 */ /* 0x000e680000000c00 */
[----:B-1----:R-:W-:Y:S04]  /*4b50*/  @!P3 ST.E.128 desc[UR40][R10.64], R4 ;  /* 0x000000040a00b985 */ /* 0x002fe8000c101d28 */
[----:B------:R-:W1:Y:S04]  /*4b60*/  @!P5 LDS.128 R4, [R59+0xe000] ;  /* 0x00e000003b04d984 */ /* 0x000e680000000c00 */
[----:B-1----:R4:W-:Y:S02]  /*4b70*/  @!P5 ST.E.128 desc[UR40][R8.64], R4 ;  /* 0x000000040800d985 */ /* 0x0029e4000c101d28 */
.L_x_13513:
[----:B------:R-:W-:Y:S05]  /*4b80*/  BSYNC B0 ;  /* 0x0000000000007941 */ /* 0x000fea0003800000 */
.L_x_13504:
[----:B-12-4-:R-:W1:Y:S01]  /*4b90*/  S2R R4, SR_TID.X ;  /* 0x0000000000047919 */ /* 0x016e620000002100 */
        /* <DEDUP_REMOVED lines=10> */
[----:B------:R-:W-:-:S04]  /*4c40*/  @!P3 IADD3 R4, R66, 0x132a0, RZ ;  /* 0x000132a04204b810 */ /* 0x000fc80007ffe0ff */
[----:B------:R-:W-:-:S04]  /*4c50*/  @!P3 PRMT R4, RZ, 0x654, R4 ;  /* 0x00000654ff04b816 */ /* 0x000fc80000000004 */
[----:B------:R2:W-:Y:S01]  /*4c60*/  @!P3 SYNCS.ARRIVE.TRANS64.RED.A1T0 RZ, [R4+URZ], RZ ;  /* 0x000000ff04ffb9a7 */ /* 0x0005e2000810043f */
[----:B------:R-:W-:Y:S05]  /*4c70*/  @!P4 BRA `(.L_x_13531) ;  /* 0x000000000004c947 */ /* 0x000fea0003800000 */
[----:B------:R-:W-:Y:S01]  /*4c80*/  BPT.TRAP 0x1 ;  /* 0x000000040000795c */ /* 0x000fe20000300000 */
.L_x_13531:
[----:B------:R-:W-:Y:S05]  /*4c90*/  BSYNC B0 ;  /* 0x0000000000007941 */ /* 0x000fea0003800000 */
.L_x_13530:
[----:B------:R-:W1:Y:S01]  /*4ca0*/  SYNCS.PHASECHK.TRANS64.TRYWAIT P4, [R66+URZ+0x132b0], R67 ;  /* 0x0132b043420075a7 */ /* 0x000e62000808017f */
[----:B------:R-:W-:Y:S04]  /*4cb0*/  BSSY B0, `(.L_x_13532) ;  /* 0x0000002000007945 */ /* 0x000fe80003800000 */
[----:B-1----:R-:W-:Y:S05]  /*4cc0*/  @!P4 BRA `(.L_x_13533) ;  /* 0x000001240000c947 */ /* 0x002fea0003800000 */
.L_x_13747:
[----:B------:R-:W-:Y:S05]  /*4cd0*/  BSYNC B0 ;  /* 0x0000000000007941 */ /* 0x000fea0003800000 */
.L_x_13532:
[----:B------:R-:W4:Y:S01]  /*4ce0*/  LDL R9, [R1+0x8] ;  /* 0x0000080001097983 */ /* 0x000f220000100800 */
[----:B------:R-:W-:Y:S01]  /*4cf0*/  ULDC.64 UR4, c[0x0][0x328] ;  /* 0x0000ca0000047ab9 */ /* 0x000fe20000000a00 */
[----:B------:R-:W-:Y:S01]  /*4d00*/  ULDC.64 UR6, c[0x0][0x318] ;  /* 0x0000c60000067ab9 */ /* 0x000fe20000000a00 */
[----:B------:R-:W-:Y:S01]  /*4d10*/  IMAD R6, R63, UR4, RZ ;  /* 0x000000043f067c24 */ /* 0x000fe2000f8e02ff */
[----:B------:R-:W5:Y:S01]  /*4d20*/  S2R R8, SR_TID.X ;  /* 0x0000000000087919 */ /* 0x000f620000002100 */
[C---:B--2---:R-:W-:Y:S01]  /*4d30*/  IMAD.WIDE.U32 R4, R61.reuse, UR4, RZ ;  /* 0x000000043d047c25 */ /* 0x044fe2000f8e00ff */
[----:B------:R-:W-:Y:S03]  /*4d40*/  BSSY B0, `(.L_x_13534) ;  /* 0x0000021000007945 */ /* 0x000fe60003800000 */
        /* <DEDUP_REMOVED lines=9> */
[----:B-----5:R-:W-:-:S05]  /*4de0*/  VIADD R8, R8, 0xffffff80 ;  /* 0xffffff8008087836 */ /* 0x020fca0000000000 */
[----:B------:R-:W-:-:S04]  /*4df0*/  LEA.HI R8, R8, R8, RZ, 0x1 ;  /* 0x0000000808087211 */ /* 0x000fc800078f08ff */
[----:B------:R-:W-:Y:S01]  /*4e00*/  SHF.R.S32.HI R8, RZ, 0x1, R8 ;  /* 0x00000001ff087819 */ /* 0x000fe20000011408 */
[----:B----4-:R-:W-:-:S04]  /*4e10*/  IMAD.WIDE.U32 R4, R9, UR4, R4 ;  /* 0x0000000409047c25 */ /* 0x010fc8000f8e0004 */
[----:B------:R-:W-:Y:S01]  /*4e20*/  IMAD R7, R9, UR5, R6 ;  /* 0x0000000509077c24 */ /* 0x000fe2000f8e0206 */
[----:B------:R-:W-:-:S04]  /*4e30*/  IADD3 R4, P4, R4, UR6, RZ ;  /* 0x0000000604047c10 */ /* 0x000fc8000ff9e0ff */
[----:B------:R-:W-:Y:S01]  /*4e40*/  IADD3.X R5, R5, UR7, R7, P4, !PT ;  /* 0x0000000705057c10 */ /* 0x000fe2000a7fe407 */
[----:B------:R2:W4:Y:S01]  /*4e50*/  SHFL.IDX PT, R9, R4, RZ, 0x1e1f ;  /* 0x001e1fff04097589 */ /* 0x00052200000e0000 */
[----:B------:R-:W-:-:S04]  /*4e60*/  ISETP.GT.AND P4, PT, R65, R8, PT ;  /* 0x000000084100720c */ /* 0x000fc80003f84270 */
[----:B------:R-:W0:Y:S09]  /*4e70*/  SHFL.IDX PT, R5, R5, RZ, 0x1e1f ;  /* 0x001e1fff05057589 */ /* 0x000e3200000e0000 */
[----:B--2---:R-:W-:Y:S05]  /*4e80*/  @!P4 BRA `(.L_x_13535) ;  /* 0x000000000030c947 */ /* 0x004fea0003800000 */
[----:B------:R-:W2:Y:S01]  /*4e90*/  LDL R12, [R1+0x20] ;  /* 0x00002000010c7983 */ /* 0x000ea20000100800 */
[----:B------:R-:W-:Y:S02]  /*4ea0*/  ULDC UR4, c[0x0][0x2f4] ;  /* 0x0000bd0000047ab9 */ /* 0x000fe40000000800 */
[----:B------:R-:W-:-:S13]  /*4eb0*/  ISETP.GE.AND P4, PT, R16, UR4, PT ;  /* 0x0000000410007c0c */ /* 0x000fda000bf86270 */
[----:B----4-:R-:W-:-:S05]  /*4ec0*/  @!P4 IADD3 R10, P5, R16, R9, RZ ;  /* 0x00000009100ac210 */ /* 0x010fca0007fbe0ff */
[----:B0-----:R-:W-:Y:S01]  /*4ed0*/  @!P4 IMAD.X R11, R5, 0x1, R17, P5 ;  /* 0x00000001050bc824 */ /* 0x001fe200028e0611 */
[----:B------:R-:W-:-:S13]  /*4ee0*/  ISETP.GE.AND P5, PT, R156, UR4, PT ;  /* 0x000000049c007c0c */ /* 0x000fda000bfa6270 */
[----:B------:R-:W-:-:S05]  /*4ef0*/  @!P5 IADD3 R8, P6, R156, R9, RZ ;  /* 0x000000099c08d210 */ /* 0x000fca0007fde0ff */
[----:B--2---:R-:W-:Y:S02]  /*4f00*/  @!P5 IMAD.X R9, R5, 0x1, R12, P6 ;  /* 0x000000010509d824 */ /* 0x004fe400030e060c */
[----:B------:R-:W0:Y:S04]  /*4f10*/  @!P4 LDS.128 R4, [R62+0x6000] ;  /* 0x006000003e04c984 */ /* 0x000e280000000c00 */
[----:B0-----:R-:W-:Y:S04]  /*4f20*/  @!P4 ST.E.128 desc[UR40][R10.64], R4 ;  /* 0x000000040a00c985 */ /* 0x001fe8000c101d28 */
[----:B------:R-:W0:Y:S04]  /*4f30*/  @!P5 LDS.128 R4, [R59+0x6000] ;  /* 0x006000003b04d984 */ /* 0x000e280000000c00 */
[----:B0-----:R2:W-:Y:S02]  /*4f40*/  @!P5 ST.E.128 desc[UR40][R8.64], R4 ;  /* 0x000000040800d985 */ /* 0x0015e4000c101d28 */
.L_x_13535:
[----:B------:R-:W-:Y:S05]  /*4f50*/  BSYNC B0 ;  /* 0x0000000000007941 */ /* 0x000fea0003800000 */
.L_x_13534:
[----:B------:R-:W-:Y:S01]  /*4f60*/  @!PT LDS RZ, [RZ] ;  /* 0x00000000fffff984 */ /* 0x000fe20000000800 */
[----:B------:R-:W-:Y:S01]  /*4f70*/  @!PT LDS RZ, [RZ] ;  /* 0x00000000fffff984 */ /* 0x000fe20000000800 */
[----:B------:R-:W-:Y:S01]  /*4f80*/  @!PT LDS RZ, [RZ] ;  /* 0x00000000fffff984 */ /* 0x000fe20000000800 */
[----:B------:R-:W-:Y:S01]  /*4f90*/  @!PT LDS RZ, [RZ] ;  /* 0x00000000fffff984 */ /* 0x000fe20000000800 */
[----:B------:R5:W-:Y:S06]  /*4fa0*/  MEMBAR.ALL.CTA ;  /* 0x0000000000007992 */ /* 0x000bec0000008000 */
[----:B-----5:R-:W5:Y:S01]  /*4fb0*/  FENCE.VIEW.ASYNC.S ;  /* 0x00000000000073c6 */ /* 0x020f620000000000 */
[----:B------:R-:W-:Y:S02]  /*4fc0*/  VIADD R19, R19, 0x1 ;  /* 0x0000000113137836 */ /* 0x000fe40000000000 */
[----:B01----:R-:W-:Y:S01]  /*4fd0*/  @!P3 VIADD R66, R66, 0x132c0 ;  /* 0x000132c04242b836 */ /* 0x003fe20000000000 */
[----:B-----5:R0:W-:Y:S02]  /*4fe0*/  BAR.SYNC.DEFER_BLOCKING R41, 0x80 ;  /* 0x000200290000751d */ /* 0x0201e40000010000 */
[----:B------:R-:W-:-:S02]  /*4ff0*/  ISETP.NE.AND P4, PT, R19, 0x2, PT ;  /* 0x000000021300780c */ /* 0x000fc40003f85270 */
[----:B------:R-:W-:Y:S02]  /*5000*/  @!P3 PRMT R66, RZ, 0x654, R66 ;  /* 0x00000654ff42b816 */ /* 0x000fe40000000042 */
[----:B--2---:R-:W-:Y:S02]  /*5010*/  SEL R4, RZ, 0x1, P4 ;  /* 0x00000001ff047807 */ /* 0x004fe40002000000 */
[----:B------:R-:W-:Y:S02]  /*5020*/  SEL R19, R19, RZ, P4 ;  /* 0x000000ff13137207 */ /* 0x000fe40002000000 */
[----:B------:R-:W-:Y:S01]  /*5030*/  LOP3.LUT R157, R157, R4, RZ, 0x3c, !PT ;  /* 0x000000049d9d7212 */ /* 0x000fe200078e3cff */
[----:B------:R0:W-:Y:S01]  /*5040*/  @!P3 SYNCS.ARRIVE.TRANS64.RED.A1T0 RZ, [R66+URZ], RZ ;  /* 0x000000ff42ffb9a7 */ /* 0x0001e2000810043f */
[----:B------:R-:W-:Y:S01]  /*5050*/  PLOP3.LUT P3, PT, PT, PT, PT, 0x8, 0x0 ;  /* 0x000000000000781c */ /* 0x000fe20003f6e170 */
[----:B------:R-:W-:-:S12]  /*5060*/  @P2 BRA `(.L_x_13536) ;  /* 0xffffffcc00b82947 */ /* 0x000fd8000383ffff */
.L_x_13499:
[----:B------:R-:W-:Y:S04]  /*5070*/  BSSY B0, `(.L_x_13537) ;  /* 0x0000004000007945 */ /* 0x000fe80003800000 */
[----:B------:R-:W-:Y:S05]  /*5080*/  @P3 BRA `(.L_x_13538) ;  /* 0x0000000000083947 */ /* 0x000fea0003800000 */
[----:B------:R-:W1:Y:S02]  /*5090*/  FENCE.VIEW.ASYNC.G ;  /* 0x00000000000073c6 */ /* 0x000e640000000100 */
[----:B-1----:R-:W-:Y:S06]  /*50a0*/  BAR.ARV 0xc, 0x200 ;  /* 0x0308000000007b1d */ /* 0x002fec0000002000 */
.L_x_13538:
[----:B------:R-:W-:Y:S05]  /*50b0*/  BSYNC B0 ;  /* 0x0000000000007941 */ /* 0x000fea0003800000 */
.L_x_13537:
[----:B------:R-:W3:Y:S01]  /*50c0*/  LDL R0, [R1+0x8] ;  /* 0x0000080001007983 */ /* 0x000ee20000100800 */
[----:B------:R-:W-:Y:S01]  /*50d0*/  ULDC.64 UR4, c[0x0][0x990] ;  /* 0x0002640000047ab9 */ /* 0x000fe20000000a00 */
[----:B------:R-:W-:Y:S02]  /*50e0*/  ULDC.64 UR6, c[0x0][0x998] ;  /* 0x0002660000067ab9 */ /* 0x000fe40000000a00 */
[----:B------:R-:W2:Y:S04]  /*50f0*/  LDL R2, [R1+0x5c] ;  /* 0x00005c0001027983 */ /* 0x000ea80000100800 */
[----:B------:R-:W2:Y:S01]  /*5100*/  LDL R5, [R1+0x40] ;  /* 0x0000400001057983 */ /* 0x000ea20000100800 */
[----:B------:R-:W-:Y:S02]  /*5110*/  ISETP.NE.U32.AND P0, PT, RZ, UR4, PT ;  /* 0x00000004ff007c0c */ /* 0x000fe4000bf05070 */
[----:B------:R-:W-:-:S02]  /*5120*/  ISETP.NE.U32.AND P1, PT, RZ, UR6, PT ;  /* 0x00000006ff007c0c */ /* 0x000fc4000bf25070 */
[----:B------:R-:W-:Y:S02]  /*5130*/  ISETP.NE.AND.EX P0, PT, RZ, UR5, PT, P0 ;  /* 0x00000005ff007c0c */ /* 0x000fe4000bf05300 */
[----:B------:R-:W-:-:S11]  /*5140*/  ISETP.NE.AND.EX P1, PT, RZ, UR7, PT, P1 ;  /* 0x00000007ff007c0c */ /* 0x000fd6000bf25310 */
[----:B------:R-:W2:Y:S08]  /*5150*/  @P0 LDC.64 R6, c[0x0][0x9a8] ;  /* 0x00026a00ff060b82 */ /* 0x000eb00000000a00 */
[----:B----4-:R-:W1:Y:S08]  /*5160*/  @P1 LDC.64 R8, c[0x0][0x9b8] ;  /* 0x00026e00ff081b82 */ /* 0x010e700000000a00 */
[----:B------:R-:W4:Y:S08]  /*5170*/  @P0 LDC.64 R10, c[0x0][0x9b0] ;  /* 0x00026c00ff0a0b82 */ /* 0x000f300000000a00 */
[----:B------:R-:W0:Y:S01]  /*5180*/  @P1 LDC.64 R12, c[0x0][0x9c0] ;  /* 0x00027000ff0c1b82 */ /* 0x000e220000000a00 */
[----:B---3--:R-:W-:-:S02]  /*5190*/  IMAD.MOV.U32 R14, RZ, RZ, R0 ;  /* 0x000000ffff0e7224 */ /* 0x008fc400078e0000 */
[----:B--2---:R-:W-:-:S03]  /*51a0*/  @P0 IMAD R0, R2, R6, RZ ;  /* 0x0000000602000224 */ /* 0x004fc600078e02ff */
[----:B------:R-:W-:Y:S01]  /*51b0*/  @P0 SHF.R.S32.HI R15, RZ, 0x1f, R14 ;  /* 0x0000001fff0f0819 */ /* 0x000fe2000001140e */
[----:B-1----:R-:W-:Y:S02]  /*51c0*/  @P1 IMAD R4, R2, R8, RZ ;  /* 0x0000000802041224 */ /* 0x002fe400078e02ff */
[C---:B------:R-:W-:Y:S02]  /*51d0*/  @P0 IMAD R7, R5.reuse, R7, R0 ;  /* 0x0000000705070224 */ /* 0x040fe400078e0200 */
[----:B------:R-:W-:-:S04]  /*51e0*/  @P0 IMAD.WIDE.U32 R2, R5, R6, RZ ;  /* 0x0000000605020225 */ /* 0x000fc800078e00ff */
[----:B------:R-:W-:Y:S01]  /*51f0*/  @P1 IMAD R9, R5, R9, R4 ;  /* 0x0000000905091224 */ /* 0x000fe200078e0204 */
[----:B------:R-:W-:Y:S01]  /*5200*/  @P0 IADD3 R3, R3, R7, RZ ;  /* 0x0000000703030210 */ /* 0x000fe20007ffe0ff */
[----:B------:R-:W-:Y:S01]  /*5210*/  @P1 IMAD.WIDE.U32 R4, R5, R8, RZ ;  /* 0x0000000805041225 */ /* 0x000fe200078e00ff */
[----:B------:R-:W-:-:S03]  /*5220*/  @P1 SHF.R.S32.HI R7, RZ, 0x1f, R14 ;  /* 0x0000001fff071819 */ /* 0x000fc6000001140e */
[----:B----4-:R-:W-:Y:S02]  /*5230*/  @P0 IMAD R0, R15, R10, RZ ;  /* 0x0000000a0f000224 */ /* 0x010fe400078e02ff */
[----:B0-----:R-:W-:Y:S02]  /*5240*/  @P1 IMAD R6, R7, R12, RZ ;  /* 0x0000000c07061224 */ /* 0x001fe400078e02ff */
        /* <DEDUP_REMOVED lines=12> */
[----:B------:R-:W-:Y:S01]  /*5310*/  @P1 LEA.HI.X R9, R6, UR7, R3, 0x2, P3 ;  /* 0x0000000706091c11 */ /* 0x000fe200098f1403 */
[----:B------:R-:W-:-:S04]  /*5320*/  IMAD.MOV.U32 R3, RZ, RZ, 0x3f800000 ;  /* 0x3f800000ff037424 */ /* 0x000fc800078e00ff */
        /* <DEDUP_REMOVED lines=8> */
[----:B0-----:R-:W-:Y:S02]  /*53b0*/  CS2R R8, SRZ ;  /* 0x0000000000087805 */ /* 0x001fe4000001ff00 */
        /* <DEDUP_REMOVED lines=9> */
[----:B------:R-:W-:Y:S02]  /*5450*/  MOV R44, RZ ;  /* 0x000000ff002c7202 */ /* 0x000fe40000000f00 */
[----:B------:R-:W-:Y:S01]  /*5460*/  CS2R R58, SRZ ;  /* 0x00000000003a7805 */ /* 0x000fe2000001ff00 */
[----:B------:R-:W-:Y:S01]  /*5470*/  IMAD.MOV.U32 R41, RZ, RZ, RZ ;  /* 0x000000ffff297224 */ /* 0x000fe200078e00ff */
[----:B------:R-:W-:Y:S01]  /*5480*/  CS2R R60, SRZ ;  /* 0x00000000003c7805 */ /* 0x000fe2000001ff00 */
[----:B------:R-:W-:-:S02]  /*5490*/  IMAD.MOV.U32 R48, RZ, RZ, RZ ;  /* 0x000000ffff307224 */ /* 0x000fc400078e00ff */
[----:B--2---:R-:W-:Y:S01]  /*54a0*/  FMUL.FTZ R0, R3, R0 ;  /* 0x0000000003007220 */ /* 0x004fe20000410000 */
[----:B------:R-:W-:-:S03]  /*54b0*/  IMAD.MOV.U32 R3, RZ, RZ, RZ ;  /* 0x000000ffff037224 */ /* 0x000fc600078e00ff */
[----:B------:R-:W-:Y:S01]  /*54c0*/  FMUL.FTZ R2, R0, UR4 ;  /* 0x0000000400027c20 */ /* 0x000fe20008410000 */
        /* <DEDUP_REMOVED lines=33> */
.L_x_13541:
[----:B------:R-:W-:Y:S05]  /*56e0*/  BSYNC B6 ;  /* 0x0000000000067941 */ /* 0x000fea0003800000 */
.L_x_13540:
        /* <DEDUP_REMOVED lines=13> */
.L_x_13545:
[----:B-1----:R1:W2:Y:S02]  /*57c0*/  SYNCS.PHASECHK.TRANS64.TRYWAIT P0, [R18+URZ+0x13200], R3 ;  /* 0x01320003120075a7 */ /* 0x0022a4000800017f */
[----:B--2---:R-:W-:Y:S05]  /*57d0*/  @!P0 NANOSLEEP.SYNCS 0x989680 ;  /* 0x009896800000895d */ /* 0x004fea0003900000 */
[----:B------:R-:W2:Y:S02]  /*57e0*/  @!P0 SYNCS.PHASECHK.TRANS64 P0, [R18+URZ+0x13200], R3 ;  /* 0x01320003120085a7 */ /* 0x000ea4000800007f */
[----:B--2---:R-:W-:Y:S05]  /*57f0*/  @!P0 BRA `(.L_x_13545) ;  /* 0xfffffffc00f08947 */ /* 0x004fea000383ffff */
.L_x_13544:
[----:B------:R-:W-:Y:S05]  /*5800*/  BSYNC B0 ;  /* 0x0000000000007941 */ /* 0x000fea0003800000 */
.L_x_13543:
[----:B------:R-:W-:Y:S05]  /*5810*/  BRA `(.L_x_13546) ;  /* 0x0000002800447947 */ /* 0x000fea0003800000 */
.L_x_13542:
        /* <DEDUP_REMOVED lines=32> */
.L_x_13548:
[----:B------:R-:W-:Y:S05]  /*5a20*/  BSYNC B6 ;  /* 0x0000000000067941 */ /* 0x000fea0003800000 */
.L_x_13547:
[----:B------:R-:W2:Y:S01]  /*5a30*/  LDL R33, [R1+0x4] ;  /* 0x0000040001217983 */ /* 0x000ea20000100800 */
[----:B------:R-:W-:Y:S01]  /*5a40*/  ULDC.U8 UR4, c[0x0][0x410] ;  /* 0x0001040000047ab9 */ /* 0x000fe20000000000 */
[----:B------:R-:W0:Y:S01]  /*5a50*/  S2R R20, SR_TID.X ;  /* 0x0000000000147919 */ /* 0x000e220000002100 */
[----:B------:R-:W-:Y:S01]  /*5a60*/  ISETP.NE.AND P0, PT, RZ, UR4, PT ;  /* 0x00000004ff007c0c */ /* 0x000fe2000bf05270 */
[----:B------:R-:W-:Y:S01]  /*5a70*/  BSSY B0, `(.L_x_13549) ;  /* 0x0000263000007945 */ /* 0x000fe20003800000 */
[----:B0-----:R-:W-:-:S04]  /*5a80*/  IADD3 R20, R20, -0x80, RZ ;  /* 0xffffff8014147810 */ /* 0x001fc80007ffe0ff */
[----:B------:R-:W-:-:S04]  /*5a90*/  LEA.HI R32, R20, R20, RZ, 0x1 ;  /* 0x0000001414207211 */ /* 0x000fc800078f08ff */
[----:B------:R-:W-:-:S05]  /*5aa0*/  SHF.R.S32.HI R32, RZ, 0x1, R32 ;  /* 0x00000001ff207819 */ /* 0x000fca0000011420 */
[----:B--2---:R-:W-:Y:S01]  /*5ab0*/  IMAD R4, R33, 0xc0, R32 ;  /* 0x000000c021047824 */ /* 0x004fe200078e0220 */
[----:B------:R-:W-:Y:S06]  /*5ac0*/  @!P0 BRA `(.L_x_13550) ;  /* 0x0000001000cc8947 */ /* 0x000fec0003800000 */
[----:B------:R-:W-:-:S03]  /*5ad0*/  UMOV UR4, 0xffffffff ;  /* 0xffffffff00047882 */ /* 0x000fc60000000000 */
[----:B------:R-:W-:Y:S05]  /*5ae0*/  BRA.DIV UR4, `(.L_x_13551) ;  /* 0x00000116048c7947 */ /* 0x000fea000b800000 */
[----:B------:R0:W1:Y:S04]  /*5af0*/  SHFL.IDX PT, R27, R26, RZ, 0x1e1f ;  /* 0x001e1fff1a1b7589 */ /* 0x00006800000e0000 */
[----:B------:R0:W2:Y:S04]  /*5b00*/  SHFL.IDX PT, R14, R24, RZ, 0x1e1f ;  /* 0x001e1fff180e7589 */ /* 0x0000a800000e0000 */
[----:B------:R0:W3:Y:S04]  /*5b10*/  SHFL.IDX PT, R0, R29, RZ, 0x1e1f ;  /* 0x001e1fff1d007589 */ /* 0x0000e800000e0000 */
[----:B------:R0:W4:Y:S02]  /*5b20*/  SHFL.IDX PT, R3, R30, RZ, 0x1e1f ;  /* 0x001e1fff1e037589 */ /* 0x00012400000e0000 */
.L_x_13753:
[----:B------:R-:W5:Y:S01]  /*5b30*/  LDL R6, [R1+0x54] ;  /* 0x0000540001067983 */ /* 0x000f620000100800 */
[----:B------:R-:W-:Y:S01]  /*5b40*/  ULDC UR4, c[0x0][0x448] ;  /* 0x0001120000047ab9 */ /* 0x000fe20000000800 */
[----:B------:R-:W-:Y:S01]  /*5b50*/  BSSY B1, `(.L_x_13552) ;  /* 0x0000022000017945 */ /* 0x000fe20003800000 */
[----:B0-----:R-:W-:Y:S01]  /*5b60*/  IMAD R29, R28, UR4, RZ ;  /* 0x000000041c1d7c24 */ /* 0x001fe2000f8e02ff */
[----:B------:R-:W-:Y:S02]  /*5b70*/  CS2R R12, SRZ ;  /* 0x00000000000c7805 */ /* 0x000fe4000001ff00 */
[----:B------:R-:W-:Y:S02]  /*5b80*/  CS2R R8, SRZ ;  /* 0x0000000000087805 */ /* 0x000fe4000001ff00 */
[----:B------:R-:W-:Y:S02]  /*5b90*/  CS2R R20, SRZ ;  /* 0x0000000000147805 */ /* 0x000fe4000001ff00 */
[----:B------:R-:W-:-:S02]  /*5ba0*/  CS2R R10, SRZ ;  /* 0x00000000000a7805 */ /* 0x000fc4000001ff00 */
[----:B------:R-:W-:Y:S02]  /*5bb0*/  ISETP.GE.AND P0, PT, R4, R29, PT ;  /* 0x0000001d0400720c */ /* 0x000fe40003f06270 */
[----:B-----5:R-:W-:-:S04]  /*5bc0*/  LEA.HI R5, R6, R6, RZ, 0x1 ;  /* 0x0000000606057211 */ /* 0x020fc800078f08ff */
[----:B------:R-:W-:-:S05]  /*5bd0*/  LOP3.LUT R5, R5, 0xfffffffe, RZ, 0xc0, !PT ;  /* 0xfffffffe05057812 */ /* 0x000fca00078ec0ff */
[----:B------:R-:W-:-:S05]  /*5be0*/  IMAD.IADD R5, R6, 0x1, -R5 ;  /* 0x0000000106057824 */ /* 0x000fca00078e0a05 */
[----:B------:R-:W-:Y:S01]  /*5bf0*/  SHF.L.U32 R25, R5, 0x1f, RZ ;  /* 0x0000001f05197819 */ /* 0x000fe200000006ff */
[----:B------:R-:W-:Y:S06]  /*5c00*/  @P0 BRA `(.L_x_13553) ;  /* 0x0000000000580947 */ /* 0x000fec0003800000 */
[----:B------:R-:W4:Y:S01]  /*5c10*/  LDL R15, [R1+0x24] ;  /* 0x00002400010f7983 */ /* 0x000f220000100800 */
[----:B------:R-:W-:-:S03]  /*5c20*/  ULDC UR4, c[0x0][0x3f4] ;  /* 0x0000fd0000047ab9 */ /* 0x000fc60000000800 */
[----:B------:R-:W4:Y:S01]  /*5c30*/  LDL R24, [R1+0x70] ;  /* 0x0000700001187983 */ /* 0x000f220000100800 */
[----:B------:R-:W-:Y:S02]  /*5c40*/  ISETP.GE.AND P4, PT, R22, UR4, PT ;  /* 0x0000000416007c0c */ /* 0x000fe4000bf86270 */
[----:B------:R-:W-:Y:S02]  /*5c50*/  CS2R R10, SRZ ;  /* 0x00000000000a7805 */ /* 0x000fe4000001ff00 */
[----:B------:R-:W-:Y:S02]  /*5c60*/  CS2R R8, SRZ ;  /* 0x0000000000087805 */ /* 0x000fe4000001ff00 */
[----:B------:R-:W-:-:S07]  /*5c70*/  CS2R R20, SRZ ;  /* 0x0000000000147805 */ /* 0x000fce000001ff00 */
[C---:B-1----:R-:W-:Y:S02]  /*5c80*/  @!P4 IADD3 R4, P0, R22.reuse, R27, RZ ;  /* 0x0000001b1604c210 */ /* 0x042fe40007f1e0ff */
[----:B------:R-:W-:Y:S02]  /*5c90*/  @!P4 SHF.R.S32.HI R12, RZ, 0x1f, R22 ;  /* 0x0000001fff0cc819 */ /* 0x000fe40000011416 */
[----:B--2---:R-:W-:-:S03]  /*5ca0*/  @!P4 IADD3 R26, P1, R22, R14, RZ ;  /* 0x0000000e161ac210 */ /* 0x004fc60007f3e0ff */
[----:B---3--:R-:W-:-:S05]  /*5cb0*/  @!P4 IMAD.X R5, R0, 0x1, R12, P0 ;  /* 0x000000010005c824 */ /* 0x008fca00000e060c */
[----:B------:R0:W5:Y:S01]  /*5cc0*/  @!P4 LD.E.64 R20, desc[UR40][R4.64] ;  /* 0x000000280414c980 */ /* 0x000162000c101b00 */
[----:B----4-:R-:W-:-:S13]  /*5cd0*/  ISETP.GE.AND P5, PT, R15, UR4, PT ;  /* 0x000000040f007c0c */ /* 0x010fda000bfa6270 */
[----:B------:R-:W-:Y:S01]  /*5ce0*/  @!P5 IADD3 R6, P2, R15, R27, RZ ;  /* 0x0000001b0f06d210 */ /* 0x000fe20007f5e0ff */
[----:B------:R-:W-:Y:S01]  /*5cf0*/  @!P4 IMAD.X R27, R3, 0x1, R12, P1 ;  /* 0x00000001031bc824 */ /* 0x000fe200008e060c */
[----:B------:R-:W-:Y:S02]  /*5d00*/  @!P5 IADD3 R14, P3, R15, R14, RZ ;  /* 0x0000000e0f0ed210 */ /* 0x000fe40007f7e0ff */
[----:B------:R-:W-:Y:S01]  /*5d10*/  CS2R R12, SRZ ;  /* 0x00000000000c7805 */ /* 0x000fe2000001ff00 */
[--C-:B------:R-:W-:Y:S02]  /*5d20*/  @!P5 IMAD.X R7, R0, 0x1, R24.reuse, P2 ;  /* 0x000000010007d824 */ /* 0x100fe400010e0618 */
[----:B------:R-:W-:-:S03]  /*5d30*/  @!P5 IMAD.X R15, R3, 0x1, R24, P3 ;  /* 0x00000001030fd824 */ /* 0x000fc600018e0618 */
[----:B------:R0:W5:Y:S04]  /*5d40*/  @!P4 LD.E.64 R12, desc[UR40][R26.64] ;  /* 0x000000281a0cc980 */ /* 0x000168000c101b00 */
[----:B------:R0:W5:Y:S04]  /*5d50*/  @!P5 LD.E.64 R10, desc[UR40][R6.64] ;  /* 0x00000028060ad980 */ /* 0x000168000c101b00 */
[----:B------:R0:W5:Y:S02]  /*5d60*/  @!P5 LD.E.64 R8, desc[UR40][R14.64] ;  /* 0x000000280e08d980 */ /* 0x000164000c101b00 */
.L_x_13553:
[----:B------:R-:W-:Y:S05]  /*5d70*/  BSYNC B1 ;  /* 0x0000000000017941 */ /* 0x000fea0003800000 */
.L_x_13552:
[----:B------:R-:W1:Y:S01]  /*5d80*/  SYNCS.PHASECHK.TRANS64.TRYWAIT P0, [R18+URZ+0x13200], R25 ;  /* 0x01320019120075a7 */ /* 0x000e62000800017f */
[----:B---3--:R-:W-:Y:S01]  /*5d90*/  IMAD R0, R33, -0xc0, R29 ;  /* 0xffffff4021007824 */ /* 0x008fe200078e021d */
[----:B------:R-:W-:Y:S04]  /*5da0*/  BSSY B1, `(.L_x_13554) ;  /* 0x0000004000017945 */ /* 0x000fe80003800000 */
[----:B------:R-:W-:-:S04]  /*5db0*/  VIMNMX R0, R0, 0xc0, PT ;  /* 0x000000c000007848 */ /* 0x000fc80003fe0100 */
[----:B------:R-:W-:Y:S01]  /*5dc0*/  ISETP.GE.AND P1, PT, R32, R0, PT ;  /* 0x000000002000720c */ /* 0x000fe20003f26270 */
[----:B-1----:R-:W-:-:S12]  /*5dd0*/  @!P0 BRA `(.L_x_13555) ;  /* 0x0000011400408947 */ /* 0x002fd80003800000 */
.L_x_13754:
[----:B------:R-:W-:Y:S05]  /*5de0*/  BSYNC B1 ;  /* 0x0000000000017941 */ /* 0x000fea0003800000 */
.L_x_13554:
[----:B------:R-:W-:Y:S05]  /*5df0*/  @P1 BRA `(.L_x_13556) ;  /* 0x0000002000a81947 */ /* 0x000fea0003800000 */
[----:B------:R-:W3:Y:S01]  /*5e00*/  LDL R0, [R1+0x24] ;  /* 0x0000240001007983 */ /* 0x000ee20000100800 */
[----:B----4-:R-:W4:Y:S03]  /*5e10*/  LDC R3, c[0x0][0x3f4] ;  /* 0x0000fd00ff037b82 */ /* 0x010f260000000800 */
[----:B------:R0:W5:Y:S01]  /*5e20*/  LDL R36, [R1+0x28] ;  /* 0x0000280001247983 */ /* 0x0001620000100800 */
[----:B------:R-:W-:Y:S01]  /*5e30*/  BSSY B1, `(.L_x_13557) ;  /* 0x000007b000017945 */ /* 0x000fe20003800000 */
[-C--:B----4-:R-:W-:Y:S02]  /*5e40*/  ISETP.GE.AND P0, PT, R22, R3.reuse, PT ;  /* 0x000000031600720c */ /* 0x090fe40003f06270 */
[----:B---3--:R-:W-:-:S11]  /*5e50*/  ISETP.GE.AND P1, PT, R0, R3, PT ;  /* 0x000000030000720c */ /* 0x008fd60003f26270 */
[----:B0-----:R-:W-:Y:S05]  /*5e60*/  @P0 BRA `(.L_x_13558) ;  /* 0x0000000400dc0947 */ /* 0x001fea0003800000 */
[----:B-----5:R-:W-:Y:S01]  /*5e70*/  IMAD.IADD R0, R18, 0x1, R36 ;  /* 0x0000000112007824 */ /* 0x020fe200078e0224 */
[----:B--2---:R-:W-:Y:S02]  /*5e80*/  SHF.R.U32.HI R14, RZ, 0x8, R20 ;  /* 0x00000008ff0e7819 */ /* 0x004fe40000011614 */
[----:B------:R-:W-:Y:S02]  /*5e90*/  LOP3.LUT R3, R20, 0xff, RZ, 0xc0, !PT ;  /* 0x000000ff14037812 */ /* 0x000fe400078ec0ff */
[----:B------:R-:W0:Y:S01]  /*5ea0*/  LDS.128 R4, [R0+0xb000] ;  /* 0x00b0000000047984 */ /* 0x000e220000000c00 */
[----:B------:R-:W-:Y:S02]  /*5eb0*/  LOP3.LUT R14, R14, 0xff, RZ, 0xc0, !PT ;  /* 0x000000ff0e0e7812 */ /* 0x000fe400078ec0ff */
[----:B------:R-:W-:Y:S02]  /*5ec0*/  SHF.R.U32.HI R24, RZ, 0x8, R21 ;  /* 0x00000008ff187819 */ /* 0x000fe40000011615 */
[----:B------:R-:W-:-:S02]  /*5ed0*/  SHF.R.U32.HI R27, RZ, 0x8, R13 ;  /* 0x00000008ff1b7819 */ /* 0x000fc4000001160d */
[----:B------:R-:W-:Y:S02]  /*5ee0*/  PRMT R3, R14, 0x7604, R3 ;  /* 0x000076040e037816 */ /* 0x000fe40000000003 */
[----:B------:R-:W-:Y:S02]  /*5ef0*/  LOP3.LUT R15, R21, 0xff, RZ, 0xc0, !PT ;  /* 0x000000ff150f7812 */ /* 0x000fe400078ec0ff */
[----:B------:R-:W-:Y:S02]  /*5f00*/  LOP3.LUT R24, R24, 0xff, RZ, 0xc0, !PT ;  /* 0x000000ff18187812 */ /* 0x000fe400078ec0ff */
[----:B------:R-:W-:Y:S02]  /*5f10*/  SHF.R.U32.HI R28, RZ, 0x10, R21 ;  /* 0x00000010ff1c7819 */ /* 0x000fe40000011615 */
[----:B------:R-:W-:Y:S02]  /*5f20*/  SHF.R.U32.HI R14, RZ, 0x8, R12 ;  /* 0x00000008ff0e7819 */ /* 0x000fe4000001160c */
[----:B------:R-:W-:-:S02]  /*5f30*/  SHF.R.U32.HI R29, RZ, 0x10, R13 ;  /* 0x00000010ff1d7819 */ /* 0x000fc4000001160d */
[----:B------:R-:W-:Y:S02]  /*5f40*/  LOP3.LUT R26, R13, 0xff, RZ, 0xc0, !PT ;  /* 0x000000ff0d1a7812 */ /* 0x000fe400078ec0ff */
[----:B------:R-:W-:Y:S01]  /*5f50*/  LOP3.LUT R27, R27, 0xff, RZ, 0xc0, !PT ;  /* 0x000000ff1b1b7812 */ /* 0x000fe200078ec0ff */
[----:B------:R-:W-:Y:S01]  /*5f60*/  IMAD.U32 R29, R29, 0x10000, RZ ;  /* 0x000100001d1d7824 */ /* 0x000fe200078e00ff */
[----:B------:R-:W-:Y:S02]  /*5f70*/  PRMT R15, R24, 0x7604, R15 ;  /* 0x00007604180f7816 */ /* 0x000fe4000000000f */
[----:B-1----:R-:W-:Y:S01]  /*5f80*/  LOP3.LUT R25, R14, 0xff, RZ, 0xc0, !PT ;  /* 0x000000ff0e197812 */ /* 0x002fe200078ec0ff */
[----:B------:R-:W-:Y:S01]  /*5f90*/  IMAD.U32 R14, R28, 0x10000, RZ ;  /* 0x000100001c0e7824 */ /* 0x000fe200078e00ff */
[----:B------:R-:W-:Y:S02]  /*5fa0*/  LOP3.LUT R24, R12, 0xff, RZ, 0xc0, !PT ;  /* 0x000000ff0c187812 */ /* 0x000fe400078ec0ff */
[----:B------:R-:W-:-:S02]  /*5fb0*/  PRMT R26, R27, 0x7604, R26 ;  /* 0x000076041b1a7816 */ /* 0x000fc4000000001a */
[----:B------:R-:W-:Y:S02]  /*5fc0*/  PRMT R27, R25, 0x7604, R24 ;  /* 0x00007604191b7816 */ /* 0x000fe40000000018 */
[----:B------:R-:W-:Y:S02]  /*5fd0*/  LOP3.LUT R25, R15, 0xff0000, R14, 0xf8, !PT ;  /* 0x00ff00000f197812 */ /* 0x000fe400078ef80e */
[----:B------:R-:W-:Y:S02]  /*5fe0*/  LOP3.LUT R29, R26, 0xff0000, R29, 0xf8, !PT ;  /* 0x00ff00001a1d7812 */ /* 0x000fe400078ef81d */
[----:B------:R-:W-:Y:S02]  /*5ff0*/  LOP3.LUT R25, R25, 0xff000000, R21, 0xf8, !PT ;  /* 0xff00000019197812 */ /* 0x000fe400078ef815 */
[----:B------:R-:W-:Y:S02]  /*6000*/  LOP3.LUT R29, R29, 0xff000000, R13, 0xf8, !PT ;  /* 0xff0000001d1d7812 */ /* 0x000fe400078ef80d */
[----:B------:R-:W-:-:S02]  /*6010*/  LOP3.LUT R15, R3, 0xff0000, R20, 0xf8, !PT ;  /* 0x00ff0000030f7812 */ /* 0x000fc400078ef814 */
[-C--:B0-----:R-:W-:Y:S02]  /*6020*/  F2FP.F16.E4M3.UNPACK_B R3, R6.reuse.H1 ;  /* 0x00000006ff03723e */ /* 0x081fe400030006ff */
[--C-:B------:R-:W-:Y:S02]  /*6030*/  LOP3.LUT R27, R27, 0xff0000, R12.reuse, 0xf8, !PT ;  /* 0x00ff00001b1b7812 */ /* 0x100fe400078ef80c */
[----:B------:R-:W-:Y:S01]  /*6040*/  F2FP.F16.E4M3.UNPACK_B R26, R29 ;  /* 0x0000001dff1a723e */ /* 0x000fe200020006ff */
[--C-:B------:R-:W-:Y:S01]  /*6050*/  HADD2.F32 R13, -RZ, R3.reuse.H0_H0 ;  /* 0x20000003ff0d7230 */ /* 0x100fe20000004100 */
[----:B------:R-:W-:Y:S02]  /*6060*/  F2FP.F16.E4M3.UNPACK_B R21, R25 ;  /* 0x00000019ff15723e */ /* 0x000fe400020006ff */
[----:B------:R-:W-:Y:S01]  /*6070*/  LOP3.LUT R27, R27, 0xff000000, R12, 0xf8, !PT ;  /* 0xff0000001b1b7812 */ /* 0x000fe200078ef80c */
[----:B------:R-:W-:Y:S01]  /*6080*/  HADD2.F32 R12, -RZ, R3.H1_H1 ;  /* 0x30000003ff0c7230 */ /* 0x000fe20000004100 */
[----:B------:R-:W-:Y:S01]  /*6090*/  F2FP.F16.E4M3.UNPACK_B R6, R6 ;  /* 0x00000006ff06723e */ /* 0x000fe200020006ff */
[--C-:B------:R-:W-:Y:S01]  /*60a0*/  HADD2.F32 R28, -RZ, R26.reuse.H1_H1 ;  /* 0x3000001aff1c7230 */ /* 0x100fe20000004100 */
[----:B------:R-:W-:Y:S01]  /*60b0*/  LOP3.LUT R20, R15, 0xff000000, R20, 0xf8, !PT ;  /* 0xff0000000f147812 */ /* 0x000fe200078ef814 */
[--C-:B------:R-:W-:Y:S01]  /*60c0*/  HADD2.F32 R24, -RZ, R21.reuse.H1_H1 ;  /* 0x30000015ff187230 */ /* 0x100fe20000004100 */
        /* <DEDUP_REMOVED lines=81> */
.L_x_13558:
[----:B------:R-:W-:Y:S05]  /*65e0*/  BSYNC B1 ;  /* 0x0000000000017941 */ /* 0x000fea0003800000 */
.L_x_13557:
[----:B------:R-:W-:Y:S05]  /*65f0*/  @P1 BRA `(.L_x_13556) ;  /* 0x0000001800a81947 */ /* 0x000fea0003800000 */
[----:B0-----:R-:W3:Y:S01]  /*6600*/  LDL R0, [R1+0x68] ;  /* 0x0000680001007983 */ /* 0x001ee20000100800 */
[----:B-----5:R-:W-:Y:S02]  /*6610*/  IADD3 R3, R18, R36, RZ ;  /* 0x0000002412037210 */ /* 0x020fe40007ffe0ff */
[----:B------:R-:W-:Y:S02]  /*6620*/  SHF.R.U32.HI R13, RZ, 0x8, R11 ;  /* 0x00000008ff0d7819 */ /* 0x000fe4000001160b */
[----:B------:R-:W-:Y:S02]  /*6630*/  SHF.R.U32.HI R24, RZ, 0x8, R9 ;  /* 0x00000008ff187819 */ /* 0x000fe40000011609 */
[----:B------:R-:W-:Y:S02]  /*6640*/  SHF.R.U32.HI R15, RZ, 0x8, R8 ;  /* 0x00000008ff0f7819 */ /* 0x000fe40000011608 */
[----:B--2---:R-:W-:Y:S02]  /*6650*/  LOP3.LUT R14, R11, 0xff, RZ, 0xc0, !PT ;  /* 0x000000ff0b0e7812 */ /* 0x004fe400078ec0ff */
[----:B-1----:R-:W-:-:S02]  /*6660*/  LOP3.LUT R25, R9, 0xff, RZ, 0xc0, !PT ;  /* 0x000000ff09197812 */ /* 0x002fc400078ec0ff */
[----:B------:R-:W-:Y:S02]  /*6670*/  LOP3.LUT R13, R13, 0xff, RZ, 0xc0, !PT ;  /* 0x000000ff0d0d7812 */ /* 0x000fe400078ec0ff */
        /* <DEDUP_REMOVED lines=10> */
[----:B------:R-:W-:-:S02]  /*6720*/  SHF.R.U32.HI R13, RZ, 0x10, R8 ;  /* 0x00000010ff0d7819 */ /* 0x000fc40000011608 */
[----:B------:R-:W-:Y:S02]  /*6730*/  PRMT R15, R14, 0x7054, R15 ;  /* 0x000070540e0f7816 */ /* 0x000fe4000000000f */
[----:B------:R-:W-:Y:S02]  /*6740*/  PRMT R25, R24, 0x7054, R25 ;  /* 0x0000705418197816 */ /* 0x000fe40000000019 */
[----:B------:R-:W-:Y:S02]  /*6750*/  PRMT R21, R20, 0x7604, R21 ;  /* 0x0000760414157816 */ /* 0x000fe40000000015 */
[----:B------:R-:W-:Y:S02]  /*6760*/  LOP3.LUT R20, R13, 0xff, RZ, 0xc0, !PT ;  /* 0x000000ff0d147812 */ /* 0x000fe400078ec0ff */
[----:B------:R-:W-:Y:S02]  /*6770*/  LOP3.LUT R25, R25, 0xff000000, R9, 0xf8, !PT ;  /* 0xff00000019197812 */ /* 0x000fe400078ef809 */
[----:B------:R-:W-:-:S02]  /*6780*/  LOP3.LUT R15, R15, 0xff000000, R11, 0xf8, !PT ;  /* 0xff0000000f0f7812 */ /* 0x000fc400078ef80b */
[----:B------:R-:W-:Y:S02]  /*6790*/  PRMT R21, R20, 0x7054, R21 ;  /* 0x0000705414157816 */ /* 0x000fe40000000015 */
[-C--:B------:R-:W-:Y:S02]  /*67a0*/  F2FP.F16.E4M3.UNPACK_B R20, R25.reuse ;  /* 0x00000019ff14723e */ /* 0x080fe400020006ff */
[----:B------:R-:W-:Y:S02]  /*67b0*/  LOP3.LUT R21, R21, 0xff000000, R8, 0xf8, !PT ;  /* 0xff00000015157812 */ /* 0x000fe400078ef808 */
[----:B------:R-:W-:Y:S01]  /*67c0*/  F2FP.F16.E4M3.UNPACK_B R25, R25.H1 ;  /* 0x00000019ff19723e */ /* 0x000fe200030006ff */
[--C-:B------:R-:W-:Y:S02]  /*67d0*/  HADD2.F32 R24, -RZ, R20.reuse.H1_H1 ;  /* 0x30000014ff187230 */ /* 0x100fe40000004100 */
[----:B------:R-:W-:Y:S01]  /*67e0*/  HADD2.F32 R20, -RZ, R20.H0_H0 ;  /* 0x20000014ff147230 */ /* 0x000fe20000004100 */
[----:B---3--:R-:W-:Y:S01]  /*67f0*/  LOP3.LUT P0, RZ, R0, 0x2, RZ, 0xc0, !PT ;  /* 0x0000000200ff7812 */ /* 0x008fe2000780c0ff */
[----:B------:R-:W-:-:S12]  /*6800*/  VIADD R0, R3, 0x20 ;  /* 0x0000002003007836 */ /* 0x000fd80000000000 */
[----:B------:R-:W-:Y:S01]  /*6810*/  @P0 VIADD R0, R3, 0xffffffe0 ;  /* 0xffffffe003000836 */ /* 0x000fe20000000000 */
[----:B------:R-:W-:-:S04]  /*6820*/  SHF.R.U32.HI R3, RZ, 0x8, R10 ;  /* 0x00000008ff037819 */ /* 0x000fc8000001160a */
[----:B------:R-:W0:Y:S01]  /*6830*/  LDS.128 R4, [R0+0xb000] ;  /* 0x00b0000000047984 */ /* 0x000e220000000c00 */
[----:B------:R-:W-:-:S04]  /*6840*/  LOP3.LUT R3, R3, 0xff, RZ, 0xc0, !PT ;  /* 0x000000ff03037812 */ /* 0x000fc800078ec0ff */
[----:B------:R-:W-:Y:S02]  /*6850*/  PRMT R12, R3, 0x7604, R12 ;  /* 0x00007604030c7816 */ /* 0x000fe4000000000c */
[----:B------:R-:W-:-:S04]  /*6860*/  SHF.R.U32.HI R3, RZ, 0x10, R10 ;  /* 0x00000010ff037819 */ /* 0x000fc8000001160a */
[----:B------:R-:W-:-:S04]  /*6870*/  LOP3.LUT R3, R3, 0xff, RZ, 0xc0, !PT ;  /* 0x000000ff03037812 */ /* 0x000fc800078ec0ff */
[----:B------:R-:W-:Y:S02]  /*6880*/  PRMT R13, R3, 0x7054, R12 ;  /* 0x00007054030d7816 */ /* 0x000fe4000000000c */
[-C--:B------:R-:W-:Y:S02]  /*6890*/  F2FP.F16.E4M3.UNPACK_B R12, R15.reuse ;  /* 0x0000000fff0c723e */ /* 0x080fe400020006ff */
[----:B------:R-:W-:Y:S02]  /*68a0*/  LOP3.LUT R13, R13, 0xff000000, R10, 0xf8, !PT ;  /* 0xff0000000d0d7812 */ /* 0x000fe400078ef80a */
[----:B------:R-:W-:Y:S01]  /*68b0*/  F2FP.F16.E4M3.UNPACK_B R15, R15.H1 ;  /* 0x0000000fff0f723e */ /* 0x000fe200030006ff */
[--C-:B------:R-:W-:Y:S02]  /*68c0*/  HADD2.F32 R14, -RZ, R12.reuse.H1_H1 ;  /* 0x3000000cff0e7230 */ /* 0x100fe40000004100 */
[----:B------:R-:W-:Y:S01]  /*68d0*/  HADD2.F32 R12, -RZ, R12.H0_H0 ;  /* 0x2000000cff0c7230 */ /* 0x000fe20000004100 */
[----:B0-----:R-:W-:-:S02]  /*68e0*/  F2FP.F16.E4M3.UNPACK_B R3, R6.H1 ;  /* 0x00000006ff03723e */ /* 0x001fc400030006ff */
[----:B------:R-:W-:Y:S02]  /*68f0*/  F2FP.F16.E4M3.UNPACK_B R6, R6 ;  /* 0x00000006ff06723e */ /* 0x000fe400020006ff */
[-C--:B------:R-:W-:Y:S01]  /*6900*/  F2FP.F16.E4M3.UNPACK_B R10, R7.reuse ;  /* 0x00000007ff0a723e */ /* 0x080fe200020006ff */
[--C-:B------:R-:W-:Y:S01]  /*6910*/  HADD2.F32 R8, -RZ, R3.reuse.H1_H1 ;  /* 0x30000003ff087230 */ /* 0x100fe20000004100 */
[----:B------:R-:W-:Y:S01]  /*6920*/  F2FP.F16.E4M3.UNPACK_B R11, R7.H1 ;  /* 0x00000007ff0b723e */ /* 0x000fe200030006ff */
[----:B------:R-:W-:Y:S01]  /*6930*/  HADD2.F32 R9, -RZ, R3.H0_H0 ;  /* 0x20000003ff097230 */ /* 0x000fe20000004100 */
[-C--:B------:R-:W-:Y:S02]  /*6940*/  F2FP.F16.E4M3.UNPACK_B R7, R5.reuse ;  /* 0x00000005ff07723e */ /* 0x080fe400020006ff */
[C---:B------:R-:W-:Y:S01]  /*6950*/  FMUL.FTZ R26, R8.reuse, R24 ;  /* 0x00000018081a7220 */ /* 0x040fe20000410000 */
[----:B------:R-:W-:Y:S01]  /*6960*/  FMUL.FTZ R27, R8, R14 ;  /* 0x0000000e081b7220 */ /* 0x000fe20000410000 */
[----:B------:R-:W-:Y:S01]  /*6970*/  F2FP.F16.E4M3.UNPACK_B R8, R5.H1 ;  /* 0x00000005ff08723e */ /* 0x000fe200030006ff */
[----:B------:R-:W-:-:S02]  /*6980*/  HADD2.F32 R5, -RZ, R6.H1_H1 ;  /* 0x30000006ff057230 */ /* 0x000fc40000004100 */
[C---:B------:R-:W-:Y:S01]  /*6990*/  FFMA.FTZ R26, R9.reuse, R14, -R26 ;  /* 0x0000000e091a7223 */ /* 0x040fe2000001081a */
[----:B------:R-:W-:Y:S01]  /*69a0*/  FFMA.FTZ R29, R9, R24, R27 ;  /* 0x00000018091d7223 */ /* 0x000fe2000001001b */
[----:B------:R-:W-:Y:S01]  /*69b0*/  HADD2.F32 R6, -RZ, R6.H0_H0 ;  /* 0x20000006ff067230 */ /* 0x000fe20000004100 */
[----:B------:R-:W-:Y:S01]  /*69c0*/  F2FP.F16.E4M3.UNPACK_B R3, R4 ;  /* 0x00000004ff03723e */ /* 0x000fe200020006ff */
[C---:B------:R-:W-:Y:S01]  /*69d0*/  FMUL.FTZ R9, R5.reuse, R20 ;  /* 0x0000001405097220 */ /* 0x040fe20000410000 */
[----:B------:R-:W-:Y:S01]  /*69e0*/  FMUL.FTZ R27, R5, R12 ;  /* 0x0000000c051b7220 */ /* 0x000fe20000410000 */
[----:B------:R-:W-:Y:S01]  /*69f0*/  HADD2.F32 R5, -RZ, R10.H1_H1 ;  /* 0x3000000aff057230 */ /* 0x000fe20000004100 */
[----:B------:R-:W-:Y:S01]  /*6a00*/  F2FP.F16.E4M3.UNPACK_B R4, R4.H1 ;  /* 0x00000004ff04723e */ /* 0x000fe200030006ff */
[----:B------:R-:W-:Y:S02]  /*6a10*/  HADD2.F32 R14, -RZ, R25.H0_H0 ;  /* 0x20000019ff0e7230 */ /* 0x000fe40000004100 */
[----:B------:R-:W-:Y:S01]  /*6a20*/  FFMA.FTZ R24, R6, R12, -R9 ;  /* 0x0000000c06187223 */ /* 0x000fe20000010809 */
[----:B------:R-:W-:-:S02]  /*6a30*/  HADD2.F32 R9, -RZ, R15.H0_H0 ;  /* 0x2000000fff097230 */ /* 0x000fc40000004100 */
[----:B------:R-:W-:Y:S01]  /*6a40*/  FFMA.FTZ R27, R6, R20, R27 ;  /* 0x00000014061b7223 */ /* 0x000fe2000001001b */
        /* <DEDUP_REMOVED lines=11> */
[----:B------:R-:W-:Y:S01]  /*6b00*/  FMUL.FTZ R10, R6, R15 ;  /* 0x0000000f060a7220 */ /* 0x000fe20000410000 */
[----:B------:R-:W-:Y:S01]  /*6b10*/  F2FP.F16.E4M3.UNPACK_B R9, R13 ;  /* 0x0000000dff09723e */ /* 0x000fe200020006ff */
[C---:B------:R-:W-:Y:S01]  /*6b20*/  FFMA.FTZ R30, R11.reuse, R15, -R12 ;  /* 0x0000000f0b1e7223 */ /* 0x040fe2000001080c */
[----:B------:R-:W-:Y:S02]  /*6b30*/  HADD2.F32 R6, -RZ, R4.H1_H1 ;  /* 0x30000004ff067230 */ /* 0x000fe40000004100 */
[----:B------:R-:W-:Y:S01]  /*6b40*/  FFMA.FTZ R25, R11, R25, R10 ;  /* 0x000000190b197223 */ /* 0x000fe2000001000a */
[--C-:B------:R-:W-:Y:S01]  /*6b50*/  HADD2.F32 R12, -RZ, R5.reuse.H1_H1 ;  /* 0x30000005ff0c7230 */ /* 0x100fe20000004100 */
[----:B------:R-:W-:Y:S01]  /*6b60*/  F2FP.F16.E4M3.UNPACK_B R13, R13.H1 ;  /* 0x0000000dff0d723e */ /* 0x000fe200030006ff */
[----:B------:R-:W-:Y:S01]  /*6b70*/  HADD2.F32 R11, -RZ, R5.H0_H0 ;  /* 0x20000005ff0b7230 */ /* 0x000fe20000004100 */
[----:B------:R-:W-:Y:S01]  /*6b80*/  F2FP.F16.E4M3.UNPACK_B R21, R21.H1 ;  /* 0x00000015ff15723e */ /* 0x000fe200030006ff */
[----:B------:R-:W-:-:S02]  /*6b90*/  HADD2.F32 R10, -RZ, R9.H1_H1 ;  /* 0x30000009ff0a7230 */ /* 0x000fc40000004100 */
[C---:B------:R-:W-:Y:S01]  /*6ba0*/  FMUL.FTZ R14, R6.reuse, R12 ;  /* 0x0000000c060e7220 */ /* 0x040fe20000410000 */
[----:B------:R-:W-:Y:S02]  /*6bb0*/  HADD2.F32 R5, -RZ, R4.H0_H0 ;  /* 0x20000004ff057230 */ /* 0x000fe40000004100 */
        /* <DEDUP_REMOVED lines=10> */
[--C-:B------:R-:W-:Y:S02]  /*6c60*/  HADD2.F32 R9, -RZ, R21.reuse.H1_H1 ;  /* 0x30000015ff097230 */ /* 0x100fe40000004100 */
[----:B------:R-:W-:Y:S01]  /*6c70*/  FFMA.FTZ R11, R3, R11, R4 ;  /* 0x0000000b030b7223 */ /* 0x000fe20000010004 */
[----:B------:R-:W-:Y:S02]  /*6c80*/  HADD2.F32 R4, -RZ, R8.H1_H1 ;  /* 0x30000008ff047230 */ /* 0x000fe40000004100 */
[----:B------:R-:W-:Y:S02]  /*6c90*/  HADD2.F32 R10, -RZ, R21.H0_H0 ;  /* 0x20000015ff0a7230 */ /* 0x000fe40000004100 */
[----:B------:R-:W-:Y:S02]  /*6ca0*/  HADD2.F32 R3, -RZ, R7.H1_H1 ;  /* 0x30000007ff037230 */ /* 0x000fe40000004100 */
[----:B------:R-:W-:Y:S01]  /*6cb0*/  FMUL.FTZ R20, R4, R5 ;  /* 0x0000000504147220 */ /* 0x000fe20000410000 */
        /* <DEDUP_REMOVED lines=20> */
.L_x_13550:
[----:B------:R-:W-:-:S03]  /*6e00*/  UMOV UR4, 0xffffffff ;  /* 0xffffffff00047882 */ /* 0x000fc60000000000 */
[----:B------:R-:W-:Y:S05]  /*6e10*/  BRA.DIV UR4, `(.L_x_13559) ;  /* 0x0000010604447947 */ /* 0x000fea000b800000 */
[----:B------:R0:W1:Y:S04]  /*6e20*/  SHFL.IDX PT, R27, R26, RZ, 0x1e1f ;  /* 0x001e1fff1a1b7589 */ /* 0x00006800000e0000 */
[----:B------:R0:W2:Y:S04]  /*6e30*/  SHFL.IDX PT, R14, R24, RZ, 0x1e1f ;  /* 0x001e1fff180e7589 */ /* 0x0000a800000e0000 */
[----:B------:R0:W3:Y:S04]  /*6e40*/  SHFL.IDX PT, R3, R29, RZ, 0x1e1f ;  /* 0x001e1fff1d037589 */ /* 0x0000e800000e0000 */
[----:B------:R0:W4:Y:S02]  /*6e50*/  SHFL.IDX PT, R21, R30, RZ, 0x1e1f ;  /* 0x001e1fff1e157589 */ /* 0x00012400000e0000 */
.L_x_13760:
[----:B------:R-:W5:Y:S01]  /*6e60*/  LDL R5, [R1+0x54] ;  /* 0x0000540001057983 */ /* 0x000f620000100800 */
[----:B------:R-:W-:Y:S01]  /*6e70*/  ULDC UR4, c[0x0][0x448] ;  /* 0x0001120000047ab9 */ /* 0x000fe20000000800 */
[----:B------:R-:W1:Y:S01]  /*6e80*/  LDC R37, c[0x0][0x3f4] ;  /* 0x0000fd00ff257b82 */ /* 0x000e620000000800 */
[----:B0-----:R-:W-:Y:S01]  /*6e90*/  IMAD R29, R28, UR4, RZ ;  /* 0x000000041c1d7c24 */ /* 0x001fe2000f8e02ff */
[----:B------:R-:W-:Y:S01]  /*6ea0*/  BSSY B1, `(.L_x_13560) ;  /* 0x0000015000017945 */ /* 0x000fe20003800000 */
[----:B------:R-:W-:Y:S02]  /*6eb0*/  CS2R R6, SRZ ;  /* 0x0000000000067805 */ /* 0x000fe4000001ff00 */
[----:B------:R-:W-:Y:S02]  /*6ec0*/  CS2R R8, SRZ ;  /* 0x0000000000087805 */ /* 0x000fe4000001ff00 */
[----:B------:R-:W-:Y:S02]  /*6ed0*/  CS2R R10, SRZ ;  /* 0x00000000000a7805 */ /* 0x000fe4000001ff00 */
[----:B------:R-:W-:-:S02]  /*6ee0*/  ISETP.GE.AND P0, PT, R4, R29, PT ;  /* 0x0000001d0400720c */ /* 0x000fc40003f06270 */
[----:B-----5:R-:W-:-:S04]  /*6ef0*/  LEA.HI R0, R5, R5, RZ, 0x1 ;  /* 0x0000000505007211 */ /* 0x020fc800078f08ff */
[----:B------:R-:W-:-:S05]  /*6f00*/  LOP3.LUT R0, R0, 0xfffffffe, RZ, 0xc0, !PT ;  /* 0xfffffffe00007812 */ /* 0x000fca00078ec0ff */
[----:B------:R-:W-:Y:S01]  /*6f10*/  IMAD.IADD R0, R5, 0x1, -R0 ;  /* 0x0000000105007824 */ /* 0x000fe200078e0a00 */
[----:B------:R-:W-:-:S04]  /*6f20*/  CS2R R4, SRZ ;  /* 0x0000000000047805 */ /* 0x000fc8000001ff00 */
[----:B------:R-:W-:Y:S01]  /*6f30*/  SHF.L.U32 R25, R0, 0x1f, RZ ;  /* 0x0000001f00197819 */ /* 0x000fe200000006ff */
[----:B-1----:R-:W-:Y:S06]  /*6f40*/  @P0 BRA `(.L_x_13561) ;  /* 0x0000000000280947 */ /* 0x002fec0003800000 */
[----:B------:R-:W-:Y:S01]  /*6f50*/  ULDC UR4, c[0x0][0x3f4] ;  /* 0x0000fd0000047ab9 */ /* 0x000fe20000000800 */
[C---:B------:R-:W-:Y:S02]  /*6f60*/  IADD3 R12, P0, R16.reuse, R27, RZ ;  /* 0x0000001b100c7210 */ /* 0x040fe40007f1e0ff */
[----:B------:R-:W-:Y:S02]  /*6f70*/  CS2R R4, SRZ ;  /* 0x0000000000047805 */ /* 0x000fe4000001ff00 */
[C---:B------:R-:W-:Y:S02]  /*6f80*/  ISETP.GE.AND P2, PT, R16.reuse, UR4, PT ;  /* 0x0000000410007c0c */ /* 0x040fe4000bf46270 */
[----:B--2---:R-:W-:Y:S01]  /*6f90*/  IADD3 R14, P1, R16, R14, RZ ;  /* 0x0000000e100e7210 */ /* 0x004fe20007f3e0ff */
[----:B---3--:R-:W-:-:S04]  /*6fa0*/  IMAD.X R13, R3, 0x1, R17, P0 ;  /* 0x00000001030d7824 */ /* 0x008fc800000e0611 */
[----:B----4-:R-:W-:-:S06]  /*6fb0*/  IMAD.X R15, R21, 0x1, R17, P1 ;  /* 0x00000001150f7824 */ /* 0x010fcc00008e0611 */
[----:B------:R-:W-:Y:S05]  /*6fc0*/  @P2 BRA `(.L_x_13561) ;  /* 0x0000000000082947 */ /* 0x000fea0003800000 */
[----:B------:R0:W5:Y:S04]  /*6fd0*/  LD.E.128 R4, desc[UR40][R12.64] ;  /* 0x000000280c047980 */ /* 0x000168000c101d00 */
[----:B------:R0:W5:Y:S02]  /*6fe0*/  LD.E.128 R8, desc[UR40][R14.64] ;  /* 0x000000280e087980 */ /* 0x000164000c101d00 */
.L_x_13561:
[----:B------:R-:W-:Y:S05]  /*6ff0*/  BSYNC B1 ;  /* 0x0000000000017941 */ /* 0x000fea0003800000 */
.L_x_13560:
[----:B------:R-:W3:Y:S01]  /*7000*/  S2R R0, SR_TID.X ;  /* 0x0000000000007919 */ /* 0x000ee20000002100 */
[----:B------:R-:W1:Y:S01]  /*7010*/  SYNCS.PHASECHK.TRANS64.TRYWAIT P1, [R18+URZ+0x13200], R25 ;  /* 0x01320019120075a7 */ /* 0x000e62000802017f */
[----:B---3--:R-:W-:Y:S02]  /*7020*/  VIADD R3, R0, 0xffffff80 ;  /* 0xffffff8000037836 */ /* 0x008fe40000000000 */
[----:B------:R-:W3:Y:S01]  /*7030*/  LDL.LU R0, [R1+0x4] ;  /* 0x0000040001007983 */ /* 0x000ee20000300800 */
[----:B------:R-:W-:Y:S01]  /*7040*/  ISETP.GE.AND P0, PT, R16, R37, PT ;  /* 0x000000251000720c */ /* 0x000fe20003f06270 */
[----:B------:R-:W-:Y:S01]  /*7050*/  BSSY B1, `(.L_x_13562) ;  /* 0x0000007000017945 */ /* 0x000fe20003800000 */
[----:B------:R-:W-:-:S04]  /*7060*/  LEA.HI R3, R3, R3, RZ, 0x1 ;  /* 0x0000000303037211 */ /* 0x000fc800078f08ff */
[----:B------:R-:W-:Y:S01]  /*7070*/  SHF.R.S32.HI R3, RZ, 0x1, R3 ;  /* 0x00000001ff037819 */ /* 0x000fe20000011403 */
[----:B---3--:R-:W-:-:S05]  /*7080*/  IMAD R0, R0, -0xc0, R29 ;  /* 0xffffff4000007824 */ /* 0x008fca00078e021d */
[----:B------:R-:W-:-:S04]  /*7090*/  VIMNMX R0, R0, 0xc0, PT ;  /* 0x000000c000007848 */ /* 0x000fc80003fe0100 */
[----:B------:R-:W-:Y:S01]  /*70a0*/  ISETP.GE.OR P0, PT, R3, R0, P0 ;  /* 0x000000000300720c */ /* 0x000fe20000706670 */
[----:B-1----:R-:W-:-:S12]  /*70b0*/  @!P1 BRA `(.L_x_13563) ;  /* 0x00000104000c9947 */ /* 0x002fd80003800000 */
.L_x_13761:
[----:B------:R-:W-:Y:S05]  /*70c0*/  BSYNC B1 ;  /* 0x0000000000017941 */ /* 0x000fea0003800000 */
.L_x_13562:
[----:B------:R-:W-:Y:S05]  /*70d0*/  @P0 BRA `(.L_x_13556) ;  /* 0x0000000c00f00947 */ /* 0x000fea0003800000 */
[----:B------:R-:W3:Y:S04]  /*70e0*/  LDL R39, [R1+0x34] ;  /* 0x0000340001277983 */ /* 0x000ee80000100800 */
[----:B------:R-:W3:Y:S04]  /*70f0*/  LDL R34, [R1+0x38] ;  /* 0x0000380001227983 */ /* 0x000ee80000100800 */
[----:B------:R-:W3:Y:S04]  /*7100*/  LDL R29, [R1+0x3c] ;  /* 0x00003c00011d7983 */ /* 0x000ee80000100800 */
[----:B------:R-:W3:Y:S01]  /*7110*/  LDL R50, [R1+0x74] ;  /* 0x0000740001327983 */ /* 0x000ee20000100800 */
[----:B-----5:R-:W-:-:S02]  /*7120*/  SHF.R.U32.HI R0, RZ, 0x8, R4 ;  /* 0x00000008ff007819 */ /* 0x020fc40000011604 */
[----:B------:R-:W-:Y:S02]  /*7130*/  LOP3.LUT R3, R4, 0xff, RZ, 0xc0, !PT ;  /* 0x000000ff04037812 */ /* 0x000fe400078ec0ff */
[----:B------:R-:W-:Y:S02]  /*7140*/  LOP3.LUT R0, R0, 0xff, RZ, 0xc0, !PT ;  /* 0x000000ff00007812 */ /* 0x000fe400078ec0ff */
[----:B-1----:R-:W-:Y:S02]  /*7150*/  SHF.R.U32.HI R25, RZ, 0x8, R5 ;  /* 0x00000008ff197819 */ /* 0x002fe40000011605 */
[----:B------:R-:W-:Y:S02]  /*7160*/  PRMT R20, R0, 0x7604, R3 ;  /* 0x0000760400147816 */ /* 0x000fe40000000003 */
[----:B0-----:R-:W-:Y:S02]  /*7170*/  LOP3.LUT R13, R5, 0xff, RZ, 0xc0, !PT ;  /* 0x000000ff050d7812 */ /* 0x001fe400078ec0ff */
[----:B------:R-:W-:-:S02]  /*7180*/  SHF.R.U32.HI R3, RZ, 0x8, R6 ;  /* 0x00000008ff037819 */ /* 0x000fc40000011606 */
[----:B------:R-:W-:Y:S02]  /*7190*/  LOP3.LUT R0, R25, 0xff, RZ, 0xc0, !PT ;  /* 0x000000ff19007812 */ /* 0x000fe400078ec0ff */
[----:B------:R-:W-:Y:S02]  /*71a0*/  LOP3.LUT R12, R6, 0xff, RZ, 0xc0, !PT ;  /* 0x000000ff060c7812 */ /* 0x000fe400078ec0ff */
[----:B------:R-:W-:Y:S02]  /*71b0*/  LOP3.LUT R3, R3, 0xff, RZ, 0xc0, !PT ;  /* 0x000000ff03037812 */ /* 0x000fe400078ec0ff */
[----:B------:R-:W-:Y:S01]  /*71c0*/  PRMT R28, R0, 0x7604, R13 ;  /* 0x00007604001c7816 */ /* 0x000fe2000000000d */
[----:B------:R-:W-:Y:S01]  /*71d0*/  IMAD.IADD R0, R16, 0x1, R37 ;  /* 0x0000000110007824 */ /* 0x000fe200078e0225 */
[----:B----4-:R-:W-:Y:S02]  /*71e0*/  SHF.R.U32.HI R21, RZ, 0x8, R8 ;  /* 0x00000008ff157819 */ /* 0x010fe40000011608 */
[----:B------:R-:W-:-:S02]  /*71f0*/  PRMT R30, R3, 0x7604, R12 ;  /* 0x00007604031e7816 */ /* 0x000fc4000000000c */
[----:B------:R-:W-:Y:S02]  /*7200*/  LOP3.LUT R24, R8, 0xff, RZ, 0xc0, !PT ;  /* 0x000000ff08187812 */ /* 0x000fe400078ec0ff */
[----:B------:R-:W-:Y:S02]  /*7210*/  LOP3.LUT R21, R21, 0xff, RZ, 0xc0, !PT ;  /* 0x000000ff15157812 */ /* 0x000fe400078ec0ff */
[----:B------:R-:W-:Y:S02]  /*7220*/  SHF.R.U32.HI R3, RZ, 0x8, R10 ;  /* 0x00000008ff037819 */ /* 0x000fe4000001160a */
[----:B------:R-:W-:Y:S02]  /*7230*/  PRMT R35, R21, 0x7604, R24 ;  /* 0x0000760415237816 */ /* 0x000fe40000000018 */
[----:B------:R-:W-:Y:S02]  /*7240*/  SHF.R.U32.HI R27, RZ, 0x8, R11 ;  /* 0x00000008ff1b7819 */ /* 0x000fe4000001160b */
[----:B------:R-:W-:-:S02]  /*7250*/  LOP3.LUT R25, R3, 0xff, RZ, 0xc0, !PT ;  /* 0x000000ff03197812 */ /* 0x000fc400078ec0ff */
[----:B------:R-:W-:Y:S02]  /*7260*/  SHF.R.U32.HI R21, RZ, 0x8, R9 ;  /* 0x00000008ff157819 */ /* 0x000fe40000011609 */
[----:B--2---:R-:W-:Y:S02]  /*7270*/  SHF.R.U32.HI R14, RZ, 0x8, R7 ;  /* 0x00000008ff0e7819 */ /* 0x004fe40000011607 */
[----:B------:R-:W-:Y:S02]  /*7280*/  LOP3.LUT R24, R9, 0xff, RZ, 0xc0, !PT ;  /* 0x000000ff09187812 */ /* 0x000fe400078ec0ff */
[----:B------:R-:W-:Y:S02]  /*7290*/  LOP3.LUT R26, R10, 0xff, RZ, 0xc0, !PT ;  /* 0x000000ff0a1a7812 */ /* 0x000fe400078ec0ff */
[----:B------:R-:W-:Y:S02]  /*72a0*/  LOP3.LUT R27, R27, 0xff, RZ, 0xc0, !PT ;  /* 0x000000ff1b1b7812 */ /* 0x000fe400078ec0ff */
[----:B------:R-:W-:-:S02]  /*72b0*/  LOP3.LUT R32, R11, 0xff, RZ, 0xc0, !PT ;  /* 0x000000ff0b207812 */ /* 0x000fc400078ec0ff */
[----:B------:R-:W-:Y:S02]  /*72c0*/  LOP3.LUT R21, R21, 0xff, RZ, 0xc0, !PT ;  /* 0x000000ff15157812 */ /* 0x000fe400078ec0ff */
[----:B------:R-:W-:Y:S02]  /*72d0*/  LOP3.LUT R15, R7, 0xff, RZ, 0xc0, !PT ;  /* 0x000000ff070f7812 */ /* 0x000fe400078ec0ff */
[----:B------:R-:W-:Y:S02]  /*72e0*/  LOP3.LUT R14, R14, 0xff, RZ, 0xc0, !PT ;  /* 0x000000ff0e0e7812 */ /* 0x000fe400078ec0ff */
[----:B------:R-:W-:Y:S02]  /*72f0*/  PRMT R37, R21, 0x7604, R24 ;  /* 0x0000760415257816 */ /* 0x000fe40000000018 */
[----:B------:R-:W-:Y:S02]  /*7300*/  PRMT R41, R25, 0x7604, R26 ;  /* 0x0000760419297816 */ /* 0x000fe4000000001a */
[----:B------:R-:W-:-:S02]  /*7310*/  PRMT R43, R27, 0x7604, R32 ;  /* 0x000076041b2b7816 */ /* 0x000fc40000000020 */
[----:B------:R-:W-:Y:S02]  /*7320*/  PRMT R33, R14, 0x7604, R15 ;  /* 0x000076040e217816 */ /* 0x000fe4000000000f */
[----:B------:R-:W-:Y:S02]  /*7330*/  SHF.R.U32.HI R21, RZ, 0x10, R5 ;  /* 0x00000010ff157819 */ /* 0x000fe40000011605 */
[----:B------:R-:W-:Y:S02]  /*7340*/  SHF.R.U32.HI R32, RZ, 0x10, R7 ;  /* 0x00000010ff207819 */ /* 0x000fe40000011607 */
[----:B------:R-:W-:Y:S02]  /*7350*/  LOP3.LUT R21, R21, 0xff, RZ, 0xc0, !PT ;  /* 0x000000ff15157812 */ /* 0x000fe400078ec0ff */
[----:B------:R-:W-:Y:S02]  /*7360*/  LOP3.LUT R32, R32, 0xff, RZ, 0xc0, !PT ;  /* 0x000000ff20207812 */ /* 0x000fe400078ec0ff */
[----:B------:R-:W-:-:S02]  /*7370*/  PRMT R21, R21, 0x7054, R28 ;  /* 0x0000705415157816 */ /* 0x000fc4000000001c */
[----:B------:R-:W-:Y:S02]  /*7380*/  SHF.R.U32.HI R28, RZ, 0x10, R9 ;  /* 0x00000010ff1c7819 */ /* 0x000fe40000011609 */
[----:B------:R-:W-:Y:S02]  /*7390*/  PRMT R33, R32, 0x7054, R33 ;  /* 0x0000705420217816 */ /* 0x000fe40000000021 */
[----:B------:R-:W-:Y:S02]  /*73a0*/  SHF.R.U32.HI R32, RZ, 0x10, R11 ;  /* 0x00000010ff207819 */ /* 0x000fe4000001160b */
[----:B------:R-:W-:Y:S02]  /*73b0*/  LOP3.LUT R28, R28, 0xff, RZ, 0xc0, !PT ;  /* 0x000000ff1c1c7812 */ /* 0x000fe400078ec0ff */
[----:B------:R-:W-:-:S04]  /*73c0*/  LOP3.LUT R32, R32, 0xff, RZ, 0xc0, !PT ;  /* 0x000000ff20207812 */ /* 0x000fc800078ec0ff */
[----:B------:R-:W-:-:S04]  /*73d0*/  PRMT R43, R32, 0x7054, R43 ;  /* 0x00007054202b7816 */ /* 0x000fc8000000002b */
[----:B------:R-:W-:-:S04]  /*73e0*/  LOP3.LUT R43, R43, 0xff000000, R11, 0xf8, !PT ;  /* 0xff0000002b2b7812 */ /* 0x000fc800078ef80b */
[-C--:B------:R-:W-:Y:S02]  /*73f0*/  F2FP.F16.E4M3.UNPACK_B R44, R43.reuse ;  /* 0x0000002bff2c723e */ /* 0x080fe400020006ff */
[----:B------:R-:W-:Y:S02]  /*7400*/  F2FP.F16.E4M3.UNPACK_B R43, R43.H1 ;  /* 0x0000002bff2b723e */ /* 0x000fe400030006ff */
[----:B---3--:R-:W-:Y:S02]  /*7410*/  LOP3.LUT R0, R39, 0x30, R0, 0xf8, !PT ;  /* 0x0000003027007812 */ /* 0x008fe400078ef800 */
[----:B------:R-:W-:Y:S02]  /*7420*/  PRMT R39, R28, 0x7054, R37 ;  /* 0x000070541c277816 */ /* 0x000fe40000000025 */
[----:B------:R-:W-:Y:S02]  /*7430*/  LOP3.LUT R3, R0, R34, RZ, 0x3c, !PT ;  /* 0x0000002200037212 */ /* 0x000fe400078e3cff */
[----:B------:R-:W-:-:S02]  /*7440*/  LOP3.LUT R39, R39, 0xff000000, R9, 0xf8, !PT ;  /* 0xff00000027277812 */ /* 0x000fc400078ef809 */
[----:B------:R-:W-:Y:S02]  /*7450*/  IADD3 R0, R18, R29, R3 ;  /* 0x0000001d12007210 */ /* 0x000fe40007ffe003 */
[----:B------:R-:W-:Y:S01]  /*7460*/  SHF.R.U32.HI R29, RZ, 0x10, R6 ;  /* 0x00000010ff1d7819 */ /* 0x000fe20000011606 */
[----:B------:R-:W0:Y:S01]  /*7470*/  LDS.128 R12, [R50+0xb000] ;  /* 0x00b00000320c7984 */ /* 0x000e220000000c00 */
[----:B------:R-:W-:Y:S02]  /*7480*/  SHF.R.U32.HI R3, RZ, 0x10, R4 ;  /* 0x00000010ff037819 */ /* 0x000fe40000011604 */
[----:B------:R-:W-:Y:S01]  /*7490*/  LOP3.LUT R29, R29, 0xff, RZ, 0xc0, !PT ;  /* 0x000000ff1d1d7812 */ /* 0x000fe200078ec0ff */
[----:B------:R-:W1:Y:S01]  /*74a0*/  LDS.128 R24, [R0+0xb000] ;  /* 0x00b0000000187984 */ /* 0x000e620000000c00 */
[----:B------:R-:W-:Y:S02]  /*74b0*/  LOP3.LUT R3, R3, 0xff, RZ, 0xc0, !PT ;  /* 0x000000ff03037812 */ /* 0x000fe400078ec0ff */
[----:B------:R-:W-:-:S02]  /*74c0*/  PRMT R29, R29, 0x7054, R30 ;  /* 0x000070541d1d7816 */ /* 0x000fc4000000001e */
[----:B------:R-:W-:Y:S02]  /*74d0*/  SHF.R.U32.HI R30, RZ, 0x10, R10 ;  /* 0x00000010ff1e7819 */ /* 0x000fe4000001160a */
[----:B------:R-:W-:Y:S02]  /*74e0*/  PRMT R3, R3, 0x7054, R20 ;  /* 0x0000705403037816 */ /* 0x000fe40000000014 */
[----:B------:R-:W-:Y:S02]  /*74f0*/  SHF.R.U32.HI R20, RZ, 0x10, R8 ;  /* 0x00000010ff147819 */ /* 0x000fe40000011608 */
[----:B------:R-:W-:Y:S02]  /*7500*/  LOP3.LUT R30, R30, 0xff, RZ, 0xc0, !PT ;  /* 0x000000ff1e1e7812 */ /* 0x000fe400078ec0ff */
[----:B------:R-:W-:Y:S02]  /*7510*/  LOP3.LUT R20, R20, 0xff, RZ, 0xc0, !PT ;  /* 0x000000ff14147812 */ /* 0x000fe400078ec0ff */
[----:B------:R-:W-:-:S02]  /*7520*/  PRMT R41, R30, 0x7054, R41 ;  /* 0x000070541e297816 */ /* 0x000fc40000000029 */
[----:B------:R-:W-:Y:S02]  /*7530*/  PRMT R35, R20, 0x7054, R35 ;  /* 0x0000705414237816 */ /* 0x000fe40000000023 */
[----:B------:R-:W-:Y:S02]  /*7540*/  LOP3.LUT R34, R21, 0xff000000, R5, 0xf8, !PT ;  /* 0xff00000015227812 */ /* 0x000fe400078ef805 */
[----:B------:R-:W-:Y:S02]  /*7550*/  LOP3.LUT R20, R3, 0xff000000, R4, 0xf8, !PT ;  /* 0xff00000003147812 */ /* 0x000fe400078ef804 */
[----:B------:R-:W-:Y:S02]  /*7560*/  LOP3.LUT R4, R41, 0xff000000, R10, 0xf8, !PT ;  /* 0xff00000029047812 */ /* 0x000fe400078ef80a */
[----:B------:R-:W-:Y:S02]  /*7570*/  F2FP.F16.E4M3.UNPACK_B R41, R39 ;  /* 0x00000027ff29723e */ /* 0x000fe400020006ff */
[----:B------:R-:W-:-:S02]  /*7580*/  F2FP.F16.E4M3.UNPACK_B R11, R34 ;  /* 0x00000022ff0b723e */ /* 0x000fc400020006ff */
[----:B------:R-:W-:Y:S02]  /*7590*/  LOP3.LUT R3, R29, 0xff000000, R6, 0xf8, !PT ;  /* 0xff0000001d037812 */ /* 0x000fe400078ef806 */
[----:B------:R-:W-:Y:S02]  /*75a0*/  LOP3.LUT R28, R35, 0xff000000, R8, 0xf8, !PT ;  /* 0xff000000231c7812 */ /* 0x000fe400078ef808 */
[----:B------:R-:W-:Y:S02]  /*75b0*/  LOP3.LUT R37, R33, 0xff000000, R7, 0xf8, !PT ;  /* 0xff00000021257812 */ /* 0x000fe400078ef807 */
[----:B------:R-:W-:Y:S02]  /*75c0*/  F2FP.F16.E4M3.UNPACK_B R39, R39.H1 ;  /* 0x00000027ff27723e */ /* 0x000fe400030006ff */
[-C--:B0-----:R-:W-:Y:S02]  /*75d0*/  F2FP.F16.E4M3.UNPACK_B R8, R13.reuse ;  /* 0x0000000dff08723e */ /* 0x081fe400020006ff */
[----:B------:R-:W-:-:S02]  /*75e0*/  F2FP.F16.E4M3.UNPACK_B R29, R13.H1 ;  /* 0x0000000dff1d723e */ /* 0x000fc400030006ff */
[----:B-1----:R-:W-:Y:S01]  /*75f0*/  F2FP.F16.E4M3.UNPACK_B R10, R25 ;  /* 0x00000019ff0a723e */ /* 0x002fe200020006ff */
[--C-:B------:R-:W-:Y:S01]  /*7600*/  HADD2.F32 R9, -RZ, R8.reuse.H0_H0 ;  /* 0x20000008ff097230 */ /* 0x100fe20000004100 */
[-C--:B------:R-:W-:Y:S01]  /*7610*/  F2FP.F16.E4M3.UNPACK_B R30, R15.reuse ;  /* 0x0000000fff1e723e */ /* 0x080fe200020006ff */
[----:B------:R-:W-:Y:S01]  /*7620*/  HADD2.F32 R8, -RZ, R8.H1_H1 ;  /* 0x30000008ff087230 */ /* 0x000fe20000004100 */
[----:B------:R-:W-:Y:S01]  /*7630*/  F2FP.F16.E4M3.UNPACK_B R36, R15.H1 ;  /* 0x0000000fff24723e */ /* 0x000fe200030006ff */
[----:B------:R-:W-:Y:S01]  /*7640*/  HADD2.F32 R15, -RZ, R41.H0_H0 ;  /* 0x20000029ff0f7230 */ /* 0x000fe20000004100 */
[-C--:B------:R-:W-:Y:S01]  /*7650*/  F2FP.F16.E4M3.UNPACK_B R13, R12.reuse ;  /* 0x0000000cff0d723e */ /* 0x080fe200020006ff */
[--C-:B------:R-:W-:Y:S01]  /*7660*/  HADD2.F32 R6, -RZ, R10.reuse.H0_H0 ;  /* 0x2000000aff067230 */ /* 0x100fe20000004100 */
[----:B------:R-:W-:Y:S01]  /*7670*/  F2FP.F16.E4M3.UNPACK_B R33, R12.H1 ;  /* 0x0000000cff21723e */ /* 0x000fe200030006ff */
[----:B------:R-:W-:Y:S01]  /*7680*/  HADD2.F32 R12, -RZ, R11.H0_H0 ;  /* 0x2000000bff0c7230 */ /* 0x000fe20000004100 */
[-C--:B------:R-:W-:Y:S01]  /*7690*/  F2FP.F16.E4M3.UNPACK_B R21, R24.reuse ;  /* 0x00000018ff15723e */ /* 0x080fe200020006ff */
[----:B------:R-:W-:Y:S01]  /*76a0*/  HADD2.F32 R41, -RZ, R41.H1_H1 ;  /* 0x30000029ff297230 */ /* 0x000fe20000004100 */
[----:B------:R-:W-:Y:S01]  /*76b0*/  F2FP.F16.E4M3.UNPACK_B R35, R24.H1 ;  /* 0x00000018ff23723e */ /* 0x000fe200030006ff */
[C---:B------:R-:W-:Y:S01]  /*76c0*/  FMUL.FTZ R24, R6.reuse, R15 ;  /* 0x0000000f06187220 */ /* 0x040fe20000410000 */
[----:B------:R-:W-:Y:S01]  /*76d0*/  FMUL.FTZ R42, R6, R12 ;  /* 0x0000000c062a7220 */ /* 0x000fe20000410000 */
[----:B------:R-:W-:Y:S01]  /*76e0*/  F2FP.F16.E4M3.UNPACK_B R25, R25.H1 ;  /* 0x00000019ff19723e */ /* 0x000fe200030006ff */
[----:B------:R-:W-:Y:S01]  /*76f0*/  HADD2.F32 R10, -RZ, R10.H1_H1 ;  /* 0x3000000aff0a7230 */ /* 0x000fe20000004100 */
[----:B------:R-:W-:Y:S01]  /*7700*/  F2FP.F16.E4M3.UNPACK_B R34, R34.H1 ;  /* 0x00000022ff22723e */ /* 0x000fe200030006ff */
[C---:B------:R-:W-:Y:S01]  /*7710*/  FFMA.FTZ R6, R9.reuse, R12, -R24 ;  /* 0x0000000c09067223 */ /* 0x040fe20000010818 */
[----:B------:R-:W-:Y:S01]  /*7720*/  FFMA.FTZ R9, R9, R15, R42 ;  /* 0x0000000f09097223 */ /* 0x000fe2000001002a */
[-C--:B------:R-:W-:Y:S01]  /*7730*/  F2FP.F16.E4M3.UNPACK_B R32, R27.reuse ;  /* 0x0000001bff20723e */ /* 0x080fe200020006ff */
[----:B------:R-:W-:Y:S01]  /*7740*/  HADD2.F32 R15, -RZ, R11.H1_H1 ;  /* 0x3000000bff0f7230 */ /* 0x000fe20000004100 */
[----:B------:R-:W-:Y:S01]  /*7750*/  F2FP.F16.E4M3.UNPACK_B R38, R27.H1 ;  /* 0x0000001bff26723e */ /* 0x000fe200030006ff */
[----:B------:R-:W-:-:S02]  /*7760*/  HADD2.F32 R27, -RZ, R39.H0_H0 ;  /* 0x20000027ff1b7230 */ /* 0x000fc40000004100 */
[C---:B------:R-:W-:Y:S01]  /*7770*/  FMUL.FTZ R45, R10.reuse, R41 ;  /* 0x000000290a2d7220 */ /* 0x040fe20000410000 */
[----:B------:R-:W-:Y:S02]  /*7780*/  HADD2.F32 R11, -RZ, R25.H0_H0 ;  /* 0x20000019ff0b7230 */ /* 0x000fe40000004100 */
[----:B------:R-:W-:Y:S01]  /*7790*/  FMUL.FTZ R10, R10, R15 ;  /* 0x0000000f0a0a7220 */ /* 0x000fe20000410000 */
[--C-:B------:R-:W-:Y:S01]  /*77a0*/  HADD2.F32 R24, -RZ, R34.reuse.H0_H0 ;  /* 0x20000022ff187230 */ /* 0x100fe20000004100 */
        /* <DEDUP_REMOVED lines=9> */
[----:B------:R-:W-:Y:S01]  /*7840*/  HADD2.F32 R42, -RZ, R39.H1_H1 ;  /* 0x30000027ff2a7230 */ /* 0x000fe20000004100 */
[-C--:B------:R-:W-:Y:S01]  /*7850*/  F2FP.F16.E4M3.UNPACK_B R39, R37.reuse ;  /* 0x00000025ff27723e */ /* 0x080fe200020006ff */
        /* <DEDUP_REMOVED lines=16> */
[----:B------:R-:W-:Y:S02]  /*7960*/  HADD2.F32 R32, -RZ, R32.H1_H1 ;  /* 0x30000020ff207230 */ /* 0x000fe40000004100 */
[----:B------:R-:W-:Y:S01]  /*7970*/  FFMA.FTZ R24, R24, R45, R48 ;  /* 0x0000002d18187223 */ /* 0x000fe20000010030 */
[----:B------:R-:W-:Y:S01]  /*7980*/  HADD2.F32 R39, -RZ, R39.H1_H1 ;  /* 0x30000027ff277230 */ /* 0x000fe20000004100 */
[----:B------:R-:W-:Y:S01]  /*7990*/  F2FP.F16.E4M3.UNPACK_B R5, R14 ;  /* 0x0000000eff05723e */ /* 0x000fe200020006ff */
[----:B------:R-:W-:Y:S02]  /*79a0*/  HADD2.F32 R29, -RZ, R30.H1_H1 ;  /* 0x3000001eff1d7230 */ /* 0x000fe40000004100 */
[----:B------:R-:W-:Y:S01]  /*79b0*/  FMUL.FTZ R42, R32, R44 ;  /* 0x0000002c202a7220 */ /* 0x000fe20000410000 */
[----:B------:R-:W-:-:S02]  /*79c0*/  HADD2.F32 R45, -RZ, R43.H0_H0 ;  /* 0x2000002bff2d7230 */ /* 0x000fc40000004100 */
[----:B------:R-:W-:Y:S01]  /*79d0*/  FMUL.FTZ R47, R32, R39 ;  /* 0x00000027202f7220 */ /* 0x000fe20000410000 */
[----:B------:R-:W-:Y:S01]  /*79e0*/  HADD2.F32 R30, -RZ, R38.H0_H0 ;  /* 0x20000026ff1e7230 */ /* 0x000fe20000004100 */
[----:B------:R-:W-:Y:S01]  /*79f0*/  F2FP.F16.E4M3.UNPACK_B R14, R14.H1 ;  /* 0x0000000eff0e723e */ /* 0x000fe200030006ff */
[--C-:B------:R-:W-:Y:S01]  /*7a00*/  HADD2.F32 R41, -RZ, R37.reuse.H0_H0 ;  /* 0x20000025ff297230 */ /* 0x100fe20000004100 */
[----:B------:R-:W-:Y:S01]  /*7a10*/  F2FP.SATFINITE.E4M3.F32.PACK_AB_MERGE_C R12, R27, R12, RZ ;  /* 0x0000000c1b0c723e */ /* 0x000fe200048070ff */
[----:B------:R-:W-:Y:S02]  /*7a20*/  HADD2.F32 R34, -RZ, R36.H0_H0 ;  /* 0x20000024ff227230 */ /* 0x000fe40000004100 */
[C---:B------:R-:W-:Y:S01]  /*7a30*/  FMUL.FTZ R49, R30.reuse, R45 ;  /* 0x0000002d1e317220 */ /* 0x040fe20000410000 */
[----:B------:R-:W-:Y:S01]  /*7a40*/  FMUL.FTZ R46, R30, R41 ;  /* 0x000000291e2e7220 */ /* 0x000fe20000410000 */
[C---:B------:R-:W-:Y:S01]  /*7a50*/  FFMA.FTZ R30, R29.reuse, R39, -R42 ;  /* 0x000000271d1e7223 */ /* 0x040fe2000001082a */
[----:B------:R-:W-:Y:S01]  /*7a60*/  FFMA.FTZ R29, R29, R44, R47 ;  /* 0x0000002c1d1d7223 */ /* 0x000fe2000001002f */
[C---:B------:R-:W-:Y:S01]  /*7a70*/  FFMA.FTZ R32, R34.reuse, R41, -R49 ;  /* 0x0000002922207223 */ /* 0x040fe20000010831 */
[----:B------:R-:W-:Y:S01]  /*7a80*/  F2FP.F16.E4M3.UNPACK_B R44, R28.H1 ;  /* 0x0000001cff2c723e */ /* 0x000fe200030006ff */
[----:B------:R-:W-:Y:S01]  /*7a90*/  FFMA.FTZ R34, R34, R45, R46 ;  /* 0x0000002d22227223 */ /* 0x000fe2000001002e */
[----:B------:R-:W-:Y:S01]  /*7aa0*/  F2FP.F16.E4M3.UNPACK_B R41, R20.H1 ;  /* 0x00000014ff29723e */ /* 0x000fe200030006ff */
[----:B------:R-:W-:Y:S01]  /*7ab0*/  HADD2.F32 R42, -RZ, R37.H1_H1 ;  /* 0x30000025ff2a7230 */ /* 0x000fe20000004100 */
[----:B------:R-:W-:Y:S01]  /*7ac0*/  F2FP.SATFINITE.E4M3.F32.PACK_AB_MERGE_C R9, R8, R9, R12 ;  /* 0x000000090809723e */ /* 0x000fe2000480700c */
[----:B------:R-:W-:-:S02]  /*7ad0*/  HADD2.F32 R46, -RZ, R43.H1_H1 ;  /* 0x3000002bff2e7230 */ /* 0x000fc40000004100 */
[----:B------:R-:W-:Y:S02]  /*7ae0*/  HADD2.F32 R39, -RZ, R38.H1_H1 ;  /* 0x30000026ff277230 */ /* 0x000fe40000004100 */
[----:B------:R-:W-:Y:S02]  /*7af0*/  HADD2.F32 R45, -RZ, R44.H0_H0 ;  /* 0x2000002cff2d7230 */ /* 0x000fe40000004100 */
        /* <DEDUP_REMOVED lines=9> */
[----:B------:R-:W-:Y:S01]  /*7b90*/  FFMA.FTZ R47, R37, R42, -R48 ;  /* 0x0000002a252f7223 */ /* 0x000fe20000010830 */
[----:B------:R-:W-:Y:S02]  /*7ba0*/  HADD2.F32 R35, -RZ, R35.H1_H1 ;  /* 0x30000023ff237230 */ /* 0x000fe40000004100 */
[----:B------:R-:W-:Y:S01]  /*7bb0*/  FFMA.FTZ R45, R36, R45, R38 ;  /* 0x0000002d242d7223 */ /* 0x000fe20000010026 */
[----:B------:R-:W-:-:S02]  /*7bc0*/  HADD2.F32 R38, -RZ, R41.H1_H1 ;  /* 0x30000029ff267230 */ /* 0x000fc40000004100 */
[----:B------:R-:W-:Y:S01]  /*7bd0*/  FFMA.FTZ R43, R36, R43, -R39 ;  /* 0x0000002b242b7223 */ /* 0x000fe20000010827 */
[----:B------:R-:W-:Y:S01]  /*7be0*/  FFMA.FTZ R49, R37, R46, R49 ;  /* 0x0000002e25317223 */ /* 0x000fe20000010031 */
[----:B------:R-:W-:Y:S01]  /*7bf0*/  HADD2.F32 R33, -RZ, R33.H1_H1 ;  /* 0x30000021ff217230 */ /* 0x000fe20000004100 */
[----:B------:R-:W-:Y:S01]  /*7c00*/  F2FP.F16.E4M3.UNPACK_B R36, R20 ;  /* 0x00000014ff24723e */ /* 0x000fe200020006ff */
[C---:B------:R-:W-:Y:S01]  /*7c10*/  FMUL.FTZ R20, R35.reuse, R44 ;  /* 0x0000002c23147220 */ /* 0x040fe20000410000 */
[----:B------:R-:W-:Y:S01]  /*7c20*/  F2FP.F16.E4M3.UNPACK_B R37, R28 ;  /* 0x0000001cff25723e */ /* 0x000fe200020006ff */
[-C--:B------:R-:W-:Y:S01]  /*7c30*/  FMUL.FTZ R39, R35, R38.reuse ;  /* 0x0000002623277220 */ /* 0x080fe20000410000 */
[--C-:B------:R-:W-:Y:S02]  /*7c40*/  HADD2.F32 R28, -RZ, R21.reuse.H0_H0 ;  /* 0x20000015ff1c7230 */ /* 0x100fe40000004100 */
[----:B------:R-:W-:Y:S01]  /*7c50*/  FFMA.FTZ R46, R33, R38, -R20 ;  /* 0x00000026212e7223 */ /* 0x000fe20000010814 */
[----:B------:R-:W-:-:S02]  /*7c60*/  HADD2.F32 R21, -RZ, R21.H1_H1 ;  /* 0x30000015ff157230 */ /* 0x000fc40000004100 */
[----:B------:R-:W-:Y:S01]  /*7c70*/  FFMA.FTZ R44, R33, R44, R39 ;  /* 0x0000002c212c7223 */ /* 0x000fe20000010027 */
[--C-:B------:R-:W-:Y:S01]  /*7c80*/  HADD2.F32 R35, -RZ, R37.reuse.H0_H0 ;  /* 0x20000025ff237230 */ /* 0x100fe20000004100 */
[----:B------:R-:W-:Y:S01]  /*7c90*/  F2FP.SATFINITE.E4M3.F32.PACK_AB_MERGE_C R34, R49, R34, RZ ;  /* 0x000000223122723e */ /* 0x000fe200048070ff */
[--C-:B------:R-:W-:Y:S02]  /*7ca0*/  HADD2.F32 R33, -RZ, R36.reuse.H0_H0 ;  /* 0x20000024ff217230 */ /* 0x100fe40000004100 */
[----:B------:R-:W-:Y:S02]  /*7cb0*/  HADD2.F32 R38, -RZ, R37.H1_H1 ;  /* 0x30000025ff267230 */ /* 0x000fe40000004100 */
[C---:B------:R-:W-:Y:S01]  /*7cc0*/  FMUL.FTZ R39, R28.reuse, R35 ;  /* 0x000000231c277220 */ /* 0x040fe20000410000 */
[----:B------:R-:W-:Y:S02]  /*7cd0*/  HADD2.F32 R36, -RZ, R36.H1_H1 ;  /* 0x30000024ff247230 */ /* 0x000fe40000004100 */
[----:B------:R-:W-:Y:S01]  /*7ce0*/  FMUL.FTZ R41, R28, R33 ;  /* 0x000000211c297220 */ /* 0x000fe20000410000 */
[--C-:B------:R-:W-:Y:S01]  /*7cf0*/  HADD2.F32 R20, -RZ, R13.reuse.H0_H0 ;  /* 0x2000000dff147230 */ /* 0x100fe20000004100 */
[----:B------:R-:W-:Y:S01]  /*7d00*/  F2FP.F16.E4M3.UNPACK_B R37, R4.H1 ;  /* 0x00000004ff25723e */ /* 0x000fe200030006ff */
[----:B------:R-:W-:-:S02]  /*7d10*/  HADD2.F32 R13, -RZ, R13.H1_H1 ;  /* 0x3000000dff0d7230 */ /* 0x000fc40000004100 */
[C---:B------:R-:W-:Y:S01]  /*7d20*/  FMUL.FTZ R42, R21.reuse, R38 ;  /* 0x00000026152a7220 */ /* 0x040fe20000410000 */
[----:B------:R-:W-:Y:S01]  /*7d30*/  F2FP.F16.E4M3.UNPACK_B R28, R3.H1 ;  /* 0x00000003ff1c723e */ /* 0x000fe200030006ff */
[----:B------:R-:W-:Y:S01]  /*7d40*/  FMUL.FTZ R21, R21, R36 ;  /* 0x0000002415157220 */ /* 0x000fe20000410000 */
[C---:B------:R-:W-:Y:S01]  /*7d50*/  FFMA.FTZ R39, R20.reuse, R33, -R39 ;  /* 0x0000002114277223 */ /* 0x040fe20000010827 */
[----:B------:R-:W-:Y:S01]  /*7d60*/  FFMA.FTZ R41, R20, R35, R41 ;  /* 0x0000002314297223 */ /* 0x000fe20000010029 */
[----:B------:R-:W-:Y:S02]  /*7d70*/  HADD2.F32 R35, -RZ, R37.H0_H0 ;  /* 0x20000025ff237230 */ /* 0x000fe40000004100 */
[C---:B------:R-:W-:Y:S01]  /*7d80*/  FFMA.FTZ R38, R13.reuse, R38, R21 ;  /* 0x000000260d267223 */ /* 0x040fe20000010015 */
[----:B------:R-:W-:Y:S02]  /*7d90*/  HADD2.F32 R20, -RZ, R26.H0_H0 ;  /* 0x2000001aff147230 */ /* 0x000fe40000004100 */
[----:B------:R-:W-:Y:S01]  /*7da0*/  FFMA.FTZ R42, R13, R36, -R42 ;  /* 0x000000240d2a7223 */ /* 0x000fe2000001082a */
[--C-:B------:R-:W-:Y:S01]  /*7db0*/  HADD2.F32 R21, -RZ, R28.reuse.H0_H0 ;  /* 0x2000001cff157230 */ /* 0x100fe20000004100 */
[----:B------:R-:W-:Y:S01]  /*7dc0*/  F2FP.F16.E4M3.UNPACK_B R3, R3 ;  /* 0x00000003ff03723e */ /* 0x000fe200020006ff */
[----:B------:R-:W-:-:S02]  /*7dd0*/  HADD2.F32 R33, -RZ, R28.H1_H1 ;  /* 0x3000001cff217230 */ /* 0x000fc40000004100 */
[C---:B------:R-:W-:Y:S01]  /*7de0*/  FMUL.FTZ R28, R20.reuse, R35 ;  /* 0x00000023141c7220 */ /* 0x040fe20000410000 */
[----:B------:R-:W-:Y:S02]  /*7df0*/  HADD2.F32 R13, -RZ, R14.H0_H0 ;  /* 0x2000000eff0d7230 */ /* 0x000fe40000004100 */
[----:B------:R-:W-:Y:S01]  /*7e00*/  FMUL.FTZ R20, R20, R21 ;  /* 0x0000001514147220 */ /* 0x000fe20000410000 */
[----:B------:R-:W-:Y:S01]  /*7e10*/  HADD2.F32 R37, -RZ, R37.H1_H1 ;  /* 0x30000025ff257230 */ /* 0x000fe20000004100 */
[----:B------:R-:W-:Y:S01]  /*7e20*/  F2FP.SATFINITE.E4M3.F32.PACK_AB_MERGE_C R44, R44, R45, RZ ;  /* 0x0000002d2c2c723e */ /* 0x000fe200048070ff */
[----:B------:R-:W-:Y:S02]  /*7e30*/  HADD2.F32 R26, -RZ, R26.H1_H1 ;  /* 0x3000001aff1a7230 */ /* 0x000fe40000004100 */
[C---:B------:R-:W-:Y:S01]  /*7e40*/  FFMA.FTZ R36, R13.reuse, R21, -R28 ;  /* 0x000000150d247223 */ /* 0x040fe2000001081c */
[----:B------:R-:W-:Y:S02]  /*7e50*/  HADD2.F32 R14, -RZ, R14.H1_H1 ;  /* 0x3000000eff0e7230 */ /* 0x000fe40000004100 */
[----:B------:R-:W-:Y:S01]  /*7e60*/  FFMA.FTZ R35, R13, R35, R20 ;  /* 0x000000230d237223 */ /* 0x000fe20000010014 */
[----:B------:R-:W-:Y:S01]  /*7e70*/  F2FP.F16.E4M3.UNPACK_B R20, R4 ;  /* 0x00000004ff14723e */ /* 0x000fe200020006ff */
[C---:B------:R-:W-:Y:S01]  /*7e80*/  FMUL.FTZ R21, R26.reuse, R37 ;  /* 0x000000251a157220 */ /* 0x040fe20000410000 */
[----:B------:R-:W-:Y:S01]  /*7e90*/  FMUL.FTZ R26, R26, R33 ;  /* 0x000000211a1a7220 */ /* 0x000fe20000410000 */
[----:B------:R-:W-:Y:S01]  /*7ea0*/  HADD2.F32 R4, -RZ, R7.H0_H0 ;  /* 0x20000007ff047230 */ /* 0x000fe20000004100 */
[----:B------:R-:W-:Y:S01]  /*7eb0*/  F2FP.SATFINITE.E4M3.F32.PACK_AB_MERGE_C R8, R38, R41, R44 ;  /* 0x000000292608723e */ /* 0x000fe2000480702c */
[----:B------:R-:W-:Y:S01]  /*7ec0*/  FFMA.FTZ R33, R14, R33, -R21 ;  /* 0x000000210e217223 */ /* 0x000fe20000010815 */
[----:B------:R-:W-:-:S02]  /*7ed0*/  HADD2.F32 R21, -RZ, R20.H0_H0 ;  /* 0x20000014ff157230 */ /* 0x000fc40000004100 */
[----:B------:R-:W-:Y:S01]  /*7ee0*/  FFMA.FTZ R48, R14, R37, R26 ;  /* 0x000000250e307223 */ /* 0x000fe2000001001a */
[----:B------:R-:W-:Y:S02]  /*7ef0*/  HADD2.F32 R20, -RZ, R20.H1_H1 ;  /* 0x30000014ff147230 */ /* 0x000fe40000004100 */
[----:B------:R-:W-:Y:S02]  /*7f00*/  HADD2.F32 R7, -RZ, R7.H1_H1 ;  /* 0x30000007ff077230 */ /* 0x000fe40000004100 */
[----:B------:R-:W-:Y:S01]  /*7f10*/  FMUL.FTZ R26, R4, R21 ;  /* 0x00000015041a7220 */ /* 0x000fe20000410000 */
[--C-:B------:R-:W-:Y:S01]  /*7f20*/  HADD2.F32 R14, -RZ, R3.reuse.H1_H1 ;  /* 0x30000003ff0e7230 */ /* 0x100fe20000004100 */
[----:B------:R-:W-:Y:S01]  /*7f30*/  F2FP.SATFINITE.E4M3.F32.PACK_AB_MERGE_C R33, R33, R36, RZ ;  /* 0x000000242121723e */ /* 0x000fe200048070ff */
[----:B------:R-:W-:Y:S02]  /*7f40*/  HADD2.F32 R13, -RZ, R3.H0_H0 ;  /* 0x20000003ff0d7230 */ /* 0x000fe40000004100 */
[----:B------:R-:W-:Y:S01]  /*7f50*/  FMUL.FTZ R28, R7, R20 ;  /* 0x00000014071c7220 */ /* 0x000fe20000410000 */
[----:B------:R-:W-:-:S02]  /*7f60*/  HADD2.F32 R3, -RZ, R5.H0_H0 ;  /* 0x20000005ff037230 */ /* 0x000fc40000004100 */
[-C--:B------:R-:W-:Y:S01]  /*7f70*/  FMUL.FTZ R7, R7, R14.reuse ;  /* 0x0000000e07077220 */ /* 0x080fe20000410000 */
[----:B------:R-:W-:Y:S02]  /*7f80*/  HADD2.F32 R5, -RZ, R5.H1_H1 ;  /* 0x30000005ff057230 */ /* 0x000fe40000004100 */
[-C--:B------:R-:W-:Y:S01]  /*7f90*/  FMUL.FTZ R4, R4, R13.reuse ;  /* 0x0000000d04047220 */ /* 0x080fe20000410000 */
[----:B------:R-:W-:Y:S02]  /*7fa0*/  FFMA.FTZ R26, R3, R13, -R26 ;  /* 0x0000000d031a7223 */ /* 0x000fe4000001081a */
[C---:B------:R-:W-:Y:S01]  /*7fb0*/  FFMA.FTZ R13, R5.reuse, R14, -R28 ;  /* 0x0000000e050d7223 */ /* 0x040fe2000001081c */
[----:B------:R-:W-:Y:S01]  /*7fc0*/  FFMA.FTZ R20, R5, R20, R7 ;  /* 0x0000001405147223 */ /* 0x000fe20000010007 */
        /* <DEDUP_REMOVED lines=13> */
.L_x_13556:
[----:B------:R-:W-:Y:S05]  /*80a0*/  BSYNC B0 ;  /* 0x0000000000007941 */ /* 0x000fea0003800000 */
.L_x_13549:
        /* <DEDUP_REMOVED lines=8> */
.L_x_13546:
[----:B0--3--:R-:W3:Y:S02]  /*8130*/  LDL R0, [R1+0x18] ;  /* 0x0000180001007983 */ /* 0x009ee40000100800 */
[----:B---3--:R-:W-:-:S13]  /*8140*/  ISETP.NE.AND P0, PT, R0, 0x3, PT ;  /* 0x000000030000780c */ /* 0x008fda0003f05270 */
[----:B------:R-:W-:Y:S05]  /*8150*/  @!P0 BRA `(.L_x_13564) ;  /* 0x0000000000048947 */ /* 0x000fea0003800000 */
[----:B------:R-:W-:Y:S01]  /*8160*/  BPT.TRAP 0x1 ;  /* 0x000000040000795c */ /* 0x000fe20000300000 */
.L_x_13564:
[----:B------:R-:W3:Y:S04]  /*8170*/  LDL R0, [R1+0x1c] ;  /* 0x00001c0001007983 */ /* 0x000ee80000100800 */
[----:B-----5:R-:W1:Y:S01]  /*8180*/  LDL R5, [R1+0x14] ;  /* 0x0000140001057983 */ /* 0x020e620000100800 */
[----:B---3--:R-:W-:Y:S01]  /*8190*/  SHF.L.U32 R4, R0, 0x1f, RZ ;  /* 0x0000001f00047819 */ /* 0x008fe200000006ff */
[----:B-1--4-:R-:W-:-:S04]  /*81a0*/  IMAD R3, R5, 0x8, R18 ;  /* 0x0000000805037824 */ /* 0x012fc800078e0212 */
[----:B------:R0:W1:Y:S01]  /*81b0*/  SYNCS.PHASECHK.TRANS64.TRYWAIT P1, [R3+URZ+0x13230], R4 ;  /* 0x01323004030075a7 */ /* 0x000062000802017f */
[----:B------:R-:W-:Y:S05]  /*81c0*/  @!P0 BRA `(.L_x_13565) ;  /* 0x0000000000048947 */ /* 0x000fea0003800000 */
[----:B------:R-:W-:Y:S01]  /*81d0*/  BPT.TRAP 0x1 ;  /* 0x000000040000795c */ /* 0x000fe20000300000 */
.L_x_13565:
[----:B------:R-:W-:-:S04]  /*81e0*/  IADD3 R0, R18, 0xe000, RZ ;  /* 0x0000e00012007810 */ /* 0x000fc80007ffe0ff */
[----:B------:R-:W-:-:S04]  /*81f0*/  SHF.R.U32.HI R0, RZ, 0x4, R0 ;  /* 0x00000004ff007819 */ /* 0x000fc80000011600 */
[----:B------:R-:W-:-:S04]  /*8200*/  LOP3.LUT R0, R0, 0x3fff, RZ, 0xc0, !PT ;  /* 0x00003fff00007812 */ /* 0x000fc800078ec0ff */
[----:B------:R-:W-:-:S05]  /*8210*/  LOP3.LUT R21, R0, 0x10000, RZ, 0xfc, !PT ;  /* 0x0001000000157812 */ /* 0x000fca00078efcff */
[----:B------:R-:W-:Y:S01]  /*8220*/  IMAD R10, R5, 0x280, R21 ;  /* 0x00000280050a7824 */ /* 0x000fe200078e0215 */
[----:B-1----:R-:W-:Y:S06]  /*8230*/  @P1 BRA `(.L_x_13566) ;  /* 0x0000000000081947 */ /* 0x002fec0003800000 */
[----:B------:R-:W1:Y:S02]  /*8240*/  SYNCS.PHASECHK.TRANS64.TRYWAIT P1, [R3+URZ+0x13230], R4 ;  /* 0x01323004030075a7 */ /* 0x000e64000802017f */
[----:B-1----:R-:W-:Y:S05]  /*8250*/  @!P1 BRA `(.L_x_13567) ;  /* 0x000000f000b89947 */ /* 0x002fea0003800000 */
.L_x_13566:
[----:B01----:R-:W-:Y:S01]  /*8260*/  IMAD.MOV.U32 R4, RZ, RZ, R10 ;  /* 0x000000ffff047224 */ /* 0x003fe200078e000a */
[----:B------:R-:W-:Y:S05]  /*8270*/  WARPSYNC.ALL ;  /* 0x0000000000007948 */ /* 0x000fea0003800000 */
[----:B------:R-:W-:Y:S01]  /*8280*/  IMAD.MOV.U32 R5, RZ, RZ, -0x7fffffe0 ;  /* 0x80000020ff057424 */ /* 0x000fe200078e00ff */
[----:B------:R-:W-:Y:S01]  /*8290*/  R2UR UR6, R4 ;  /* 0x00000000040672ca */ /* 0x000fe200000e0000 */
[----:B------:R-:W-:Y:S01]  /*82a0*/  WARPGROUP.ARRIVE ;  /* 0x00000000000079c5 */ /* 0x000fe20000000000 */
[----:B------:R-:W-:Y:S01]  /*82b0*/  LOP3.LUT R4, R31, 0x10000, RZ, 0xfc, !PT ;  /* 0x000100001f047812 */ /* 0x000fe200078efcff */
[----:B------:R-:W-:Y:S01]  /*82c0*/  VIADD R6, R10, 0x80 ;  /* 0x000000800a067836 */ /* 0x000fe20000000000 */
[C---:B------:R-:W-:Y:S01]  /*82d0*/  R2UR UR7, R5.reuse ;  /* 0x00000000050772ca */ /* 0x040fe200000e0000 */
[----:B------:R-:W-:Y:S01]  /*82e0*/  IMAD.MOV.U32 R7, RZ, RZ, -0x7fffffe0 ;  /* 0x80000020ff077424 */ /* 0x000fe200078e00ff */
[----:B------:R-:W-:Y:S01]  /*82f0*/  R2UR UR4, R4 ;  /* 0x00000000040472ca */ /* 0x000fe200000e0000 */
[----:B------:R-:W-:Y:S01]  /*8300*/  VIADD R8, R10, 0x100 ;  /* 0x000001000a087836 */ /* 0x000fe20000000000 */
[----:B------:R-:W-:Y:S01]  /*8310*/  R2UR UR5, R5 ;  /* 0x00000000050572ca */ /* 0x000fe200000e0000 */
[----:B------:R-:W-:Y:S01]  /*8320*/  IMAD.MOV.U32 R9, RZ, RZ, -0x7fffffe0 ;  /* 0x80000020ff097424 */ /* 0x000fe200078e00ff */
[----:B------:R-:W-:Y:S01]  /*8330*/  R2UR UR10, R6 ;  /* 0x00000000060a72ca */ /* 0x000fe200000e0000 */
[C---:B------:R-:W-:Y:S01]  /*8340*/  VIADD R6, R10.reuse, 0x180 ;  /* 0x000001800a067836 */ /* 0x040fe20000000000 */
[----:B------:R-:W-:Y:S01]  /*8350*/  R2UR UR11, R7 ;  /* 0x00000000070b72ca */ /* 0x000fe200000e0000 */
[----:B------:R-:W-:Y:S01]  /*8360*/  VIADD R12, R10, 0x200 ;  /* 0x000002000a0c7836 */ /* 0x000fe20000000000 */
[----:B------:R-:W-:Y:S01]  /*8370*/  R2UR UR8, R4 ;  /* 0x00000000040872ca */ /* 0x000fe200000e0000 */
[----:B------:R-:W-:Y:S01]  /*8380*/  IMAD.MOV.U32 R11, RZ, RZ, -0x7fffffe0 ;  /* 0x80000020ff0b7424 */ /* 0x000fe200078e00ff */
[----:B------:R-:W-:Y:S01]  /*8390*/  R2UR UR9, R5 ;  /* 0x00000000050972ca */ /* 0x000fe200000e0000 */
[----:B------:R-:W-:Y:S01]  /*83a0*/  IMAD.MOV.U32 R55, RZ, RZ, RZ ;  /* 0x000000ffff377224 */ /* 0x000fe200078e00ff */
[----:B------:R-:W-:Y:S01]  /*83b0*/  R2UR UR14, R8 ;  /* 0x00000000080e72ca */ /* 0x000fe200000e0000 */
[----:B------:R-:W-:Y:S01]  /*83c0*/  VIADD R8, R10, 0x82 ;  /* 0x000000820a087836 */ /* 0x000fe20000000000 */
[----:B------:R-:W-:Y:S01]  /*83d0*/  R2UR UR15, R9 ;  /* 0x00000000090f72ca */ /* 0x000fe200000e0000 */
[----:B------:R-:W-:Y:S01]  /*83e0*/  QGMMA.64x32x32.F32.E4M3.E4M3 R104, gdesc[UR4], RZ, !UPT, gsb0 ;  /* 0x00600000046879f3 */ /* 0x000fe2000c0008ff */
[----:B------:R-:W-:Y:S01]  /*83f0*/  R2UR UR12, R4 ;  /* 0x00000000040c72ca */ /* 0x000fe200000e0000 */
[----:B------:R-:W-:Y:S01]  /*8400*/  IMAD.MOV.U32 R9, RZ, RZ, -0x7fffffe0 ;  /* 0x80000020ff097424 */ /* 0x000fe200078e00ff */
[----:B------:R-:W-:-:S02]  /*8410*/  R2UR UR13, R5 ;  /* 0x00000000050d72ca */ /* 0x000fc400000e0000 */
[----:B------:R-:W-:Y:S01]  /*8420*/  R2UR UR18, R6 ;  /* 0x00000000061272ca */ /* 0x000fe200000e0000 */
[----:B------:R-:W-:Y:S01]  /*8430*/  VIADD R6, R10, 0x2 ;  /* 0x000000020a067836 */ /* 0x000fe20000000000 */
[----:B------:R-:W-:Y:S01]  /*8440*/  R2UR UR19, R7 ;  /* 0x00000000071372ca */ /* 0x000fe200000e0000 */
[----:B------:R-:W-:Y:S01]  /*8450*/  IMAD.MOV.U32 R7, RZ, RZ, -0x7fffffe0 ;  /* 0x80000020ff077424 */ /* 0x000fe200078e00ff */
[----:B------:R-:W-:Y:S02]  /*8460*/  R2UR UR16, R4 ;  /* 0x00000000041072ca */ /* 0x000fe400000e0000 */
[----:B------:R-:W-:Y:S02]  /*8470*/  R2UR UR17, R5 ;  /* 0x00000000051172ca */ /* 0x000fe400000e0000 */
[----:B------:R-:W-:Y:S02]  /*8480*/  MOV R13, 0x80000020 ;  /* 0x80000020000d7802 */ /* 0x000fe40000000f00 */
[----:B------:R-:W-:-:S02]  /*8490*/  R2UR UR22, R12 ;  /* 0x000000000c1672ca */ /* 0x000fc400000e0000 */
[----:B------:R-:W-:Y:S02]  /*84a0*/  R2UR UR23, R13 ;  /* 0x000000000d1772ca */ /* 0x000fe400000e0000 */
[----:B------:R-:W-:Y:S02]  /*84b0*/  R2UR UR20, R4 ;  /* 0x00000000041472ca */ /* 0x000fe400000e0000 */
[----:B------:R-:W-:Y:S02]  /*84c0*/  R2UR UR21, R5 ;  /* 0x00000000051572ca */ /* 0x000fe400000e0000 */
[----:B------:R-:W-:Y:S01]  /*84d0*/  R2UR UR7, R7 ;  /* 0x00000000070772ca */ /* 0x000fe200000e0000 */
[----:B------:R-:W-:Y:S01]  /*84e0*/  IMAD.MOV.U32 R7, RZ, RZ, -0x7fffffe0 ;  /* 0x80000020ff077424 */ /* 0x000fe200078e00ff */
[----:B------:R-:W-:Y:S01]  /*84f0*/  R2UR UR6, R6 ;  /* 0x00000000060672ca */ /* 0x000fe200000e0000 */
[----:B------:R-:W-:Y:S01]  /*8500*/  VIADD R6, R10, 0x102 ;  /* 0x000001020a067836 */ /* 0x000fe20000000000 */
[----:B------:R-:W-:-:S02]  /*8510*/  WARPGROUP.DEPBAR.LE gsb0, 0x0 ;  /* 0x00008000000079c5 */ /* 0x000fc40000010000 */
[----:B------:R-:W-:-:S06]  /*8520*/  WARPGROUP.ARRIVE ;  /* 0x00000000000079c5 */ /* 0x000fcc0000000000 */
[----:B------:R-:W-:Y:S01]  /*8530*/  QGMMA.64x32x32.F32.E4M3.E4M3 R88, gdesc[UR8], RZ, !UPT, gsb0 ;  /* 0x00600000085879f3 */ /* 0x000fe2000c0008ff */
[----:B------:R-:W-:Y:S01]  /*8540*/  R2UR UR10, R8 ;  /* 0x00000000080a72ca */ /* 0x000fe200000e0000 */
[C---:B------:R-:W-:Y:S01]  /*8550*/  VIADD R8, R10.reuse, 0x182 ;  /* 0x000001820a087836 */ /* 0x040fe20000000000 */
[----:B------:R-:W-:Y:S01]  /*8560*/  R2UR UR11, R9 ;  /* 0x00000000090b72ca */ /* 0x000fe200000e0000 */
[----:B------:R-:W-:Y:S02]  /*8570*/  IMAD.MOV.U32 R9, RZ, RZ, -0x7fffffe0 ;  /* 0x80000020ff097424 */ /* 0x000fe400078e00ff */
[----:B------:R-:W-:Y:S01]  /*8580*/  VIADD R10, R10, 0x202 ;  /* 0x000002020a0a7836 */ /* 0x000fe20000000000 */
[----:B------:R-:W-:Y:S02]  /*8590*/  WARPGROUP.DEPBAR.LE gsb0, 0x0 ;  /* 0x00008000000079c5 */ /* 0x000fe40000010000 */
[----:B------:R-:W-:-:S06]  /*85a0*/  WARPGROUP.ARRIVE ;  /* 0x00000000000079c5 */ /* 0x000fcc0000000000 */
[----:B------:R-:W-:Y:S01]  /*85b0*/  QGMMA.64x32x32.F32.E4M3.E4M3 R72, gdesc[UR12], RZ, !UPT, gsb0 ;  /* 0x006000000c4879f3 */ /* 0x000fe2000c0008ff */
[----:B------:R-:W-:Y:S01]  /*85c0*/  R2UR UR15, R7 ;  /* 0x00000000070f72ca */ /* 0x000fe200000e0000 */
[----:B------:R-:W-:Y:S01]  /*85d0*/  IMAD.MOV.U32 R7, RZ, RZ, -0x7fffffe0 ;  /* 0x80000020ff077424 */ /* 0x000fe200078e00ff */
        /* <DEDUP_REMOVED lines=40> */
.L_x_13568:
[----:B------:R-:W3:Y:S01]  /*8860*/  LDL R0, [R1+0x84] ;  /* 0x0000840001007983 */ /* 0x000ee20000100800 */
[----:B------:R-:W-:-:S03]  /*8870*/  P2R R10, PR, RZ, 0x1 ;  /* 0x00000001ff0a7803 */ /* 0x000fc60000000000 */
[----:B------:R-:W4:Y:S01]  /*8880*/  LDL R122, [R1+0x2c] ;  /* 0x00002c00017a7983 */ /* 0x000f220000100800 */
[----:B---3--:R-:W-:-:S04]  /*8890*/  IMAD.IADD R9, R0, 0x1, R40 ;  /* 0x0000000100097824 */ /* 0x008fc800078e0228 */
        /* <DEDUP_REMOVED lines=148> */
[----:B------:R-:W-:-:S04]  /*91e0*/  FSEL R37, R37, -INF , P6 ;  /* 0xff80000025257808 */ /* 0x000fc80003000000 */
[----:B------:R-:W-:-:S05]  /*91f0*/  FMNMX.FTZ R20, R37, R0, !PT ;  /* 0x0000000025147209 */ /* 0x000fca0007810000 */
[----:B------:R-:W0:Y:S01]  /*9200*/  SHFL.BFLY PT, R0, R20, 0x2, 0x1f ;  /* 0x0c401f0014007f89 */ /* 0x000e2200000e0000 */
[----:B------:R-:W-:Y:S02]  /*9210*/  P2R R42, PR, RZ, 0x2 ;  /* 0x00000002ff2a7803 */ /* 0x000fe40000000000 */
[----:B------:R-:W-:-:S04]  /*9220*/  ISETP.GT.AND P1, PT, R8, 0x79, PT ;  /* 0x000000790800780c */ /* 0x000fc80003f24270 */
[----:B------:R-:W-:Y:S02]  /*9230*/  FSEL R71, R71, -INF , P1 ;  /* 0xff80000047477808 */ /* 0x000fe40000800000 */
[----:B------:R-:W-:Y:S02]  /*9240*/  ISETP.NE.AND P1, PT, R42, RZ, PT ;  /* 0x000000ff2a00720c */ /* 0x000fe40003f25270 */
[----:B0-----:R-:W-:-:S05]  /*9250*/  FMNMX.FTZ R36, R20, R0, !PT ;  /* 0x0000000014247209 */ /* 0x001fca0007810000 */
[----:B------:R-:W0:Y:S01]  /*9260*/  SHFL.BFLY PT, R0, R36, 0x1, 0x1f ;  /* 0x0c201f0024007f89 */ /* 0x000e2200000e0000 */
[----:B------:R-:W-:Y:S02]  /*9270*/  FMNMX.FTZ R42, R13, R107, !PT ;  /* 0x0000006b0d2a7209 */ /* 0x000fe40007810000 */
[----:B------:R-:W-:Y:S02]  /*9280*/  P2R R44, PR, RZ, 0x4 ;  /* 0x00000004ff2c7803 */ /* 0x000fe40000000000 */
[----:B------:R-:W-:Y:S02]  /*9290*/  ISETP.GT.AND P2, PT, R8, 0x78, PT ;  /* 0x000000780800780c */ /* 0x000fe40003f44270 */
[----:B------:R-:W-:Y:S02]  /*92a0*/  FMNMX.FTZ R42, R41, R42, !PT ;  /* 0x0000002a292a7209 */ /* 0x000fe40007810000 */
[----:B------:R-:W-:Y:S02]  /*92b0*/  FSEL R70, R70, -INF , P2 ;  /* 0xff80000046467808 */ /* 0x000fe40001000000 */
[----:B------:R-:W-:-:S02]  /*92c0*/  ISETP.NE.AND P2, PT, R44, RZ, PT ;  /* 0x000000ff2c00720c */ /* 0x000fc40003f45270 */
[----:B------:R-:W-:-:S04]  /*92d0*/  FMNMX.FTZ R44, R111, R42, !PT ;  /* 0x0000002a6f2c7209 */ /* 0x000fc80007810000 */
[----:B------:R-:W-:Y:S02]  /*92e0*/  FMNMX.FTZ R44, R47, R44, !PT ;  /* 0x0000002c2f2c7209 */ /* 0x000fe40007810000 */
[----:B------:R-:W-:Y:S02]  /*92f0*/  P2R R48, PR, RZ, 0x8 ;  /* 0x00000008ff307803 */ /* 0x000fe40000000000 */
[----:B------:R-:W-:Y:S02]  /*9300*/  FMNMX.FTZ R44, R115, R44, !PT ;  /* 0x0000002c732c7209 */ /* 0x000fe40007810000 */
[----:B0-----:R-:W-:Y:S02]  /*9310*/  FMNMX.FTZ R0, R36, R0, !PT ;  /* 0x0000000024007209 */ /* 0x001fe40007810000 */
[----:B------:R-:W-:Y:S02]  /*9320*/  FMNMX.FTZ R44, R51, R44, !PT ;  /* 0x0000002c332c7209 */ /* 0x000fe40007810000 */
[----:B------:R-:W-:Y:S01]  /*9330*/  FSETP.NEU.FTZ.AND P3, PT, R0, -INF , PT ;  /* 0xff8000000000780b */ /* 0x000fe20003f7d000 */
[----:B------:R-:W-:-:S01]  /*9340*/  FFMA.FTZ R46, R2, R0, -8 ;  /* 0xc1000000022e7423 */ /* 0x000fc20000010000 */
[----:B--2---:R-:W-:-:S02]  /*9350*/  P2R R14, PR, RZ, 0x1 ;  /* 0x00000001ff0e7803 */ /* 0x004fc40000000000 */
[----:B------:R-:W-:Y:S02]  /*9360*/  ISETP.GT.AND P0, PT, R8, 0x80, PT ;  /* 0x000000800800780c */ /* 0x000fe40003f04270 */
[----:B------:R-:W-:Y:S02]  /*9370*/  FSEL R8, R46, RZ, P3 ;  /* 0x000000ff2e087208 */ /* 0x000fe40001800000 */
[----:B------:R-:W-:-:S04]  /*9380*/  FMNMX.FTZ R46, R119, R44, !PT ;  /* 0x0000002c772e7209 */ /* 0x000fc80007810000 */
[----:B------:R-:W-:Y:S02]  /*9390*/  FMNMX.FTZ R46, R121, R46, !PT ;  /* 0x0000002e792e7209 */ /* 0x000fe40007810000 */
[----:B------:R-:W-:Y:S02]  /*93a0*/  ISETP.NE.AND P3, PT, R48, RZ, PT ;  /* 0x000000ff3000720c */ /* 0x000fe40003f65270 */
[----:B------:R-:W-:Y:S01]  /*93b0*/  FMNMX.FTZ R46, R91, R46, !PT ;  /* 0x0000002e5b2e7209 */ /* 0x000fe20007810000 */
[----:B------:R-:W-:-:S03]  /*93c0*/  FFMA.FTZ R48, R2, R45, -R8 ;  /* 0x0000002d02307223 */ /* 0x000fc60000010808 */
[----:B------:R-:W-:Y:S01]  /*93d0*/  FMNMX.FTZ R46, R123, R46, !PT ;  /* 0x0000002e7b2e7209 */ /* 0x000fe20007810000 */
[----:B------:R0:W-:Y:S03]  /*93e0*/  MUFU.EX2 R42, R48 ;  /* 0x00000030002a7308 */ /* 0x0001e60000000800 */
[----:B0-----:R-:W-:-:S04]  /*93f0*/  FMNMX.FTZ R48, R95, R46, !PT ;  /* 0x0000002e5f307209 */ /* 0x001fc80007810000 */
[----:B------:R-:W-:Y:S01]  /*9400*/  FMNMX.FTZ R48, R129, R48, !PT ;  /* 0x0000003081307209 */ /* 0x000fe20007810000 */
[----:B------:R-:W-:-:S03]  /*9410*/  FFMA.FTZ R50, R2, R49, -R8 ;  /* 0x0000003102327223 */ /* 0x000fc60000010808 */
[----:B------:R-:W-:Y:S01]  /*9420*/  FMNMX.FTZ R48, R99, R48, !PT ;  /* 0x0000003063307209 */ /* 0x000fe20007810000 */
[----:B------:R0:W-:Y:S03]  /*9430*/  MUFU.EX2 R44, R50 ;  /* 0x00000032002c7308 */ /* 0x0001e60000000800 */
[----:B------:R-:W-:-:S04]  /*9440*/  FMNMX.FTZ R48, R133, R48, !PT ;  /* 0x0000003085307209 */ /* 0x000fc80007810000 */
[----:B0-----:R-:W-:-:S04]  /*9450*/  FMNMX.FTZ R50, R103, R48, !PT ;  /* 0x0000003067327209 */ /* 0x001fc80007810000 */
[----:B------:R-:W-:Y:S01]  /*9460*/  FMNMX.FTZ R50, R137, R50, !PT ;  /* 0x0000003289327209 */ /* 0x000fe20007810000 */
[----:B------:R-:W-:-:S03]  /*9470*/  FFMA.FTZ R52, R2, R53, -R8 ;  /* 0x0000003502347223 */ /* 0x000fc60000010808 */
[----:B------:R-:W-:Y:S01]  /*9480*/  FMNMX.FTZ R50, R75, R50, !PT ;  /* 0x000000324b327209 */ /* 0x000fe20007810000 */
[----:B------:R0:W-:Y:S03]  /*9490*/  MUFU.EX2 R46, R52 ;  /* 0x00000034002e7308 */ /* 0x0001e60000000800 */
[----:B------:R-:W-:-:S04]  /*94a0*/  FMNMX.FTZ R50, R141, R50, !PT ;  /* 0x000000328d327209 */ /* 0x000fc80007810000 */
[----:B0-----:R-:W-:-:S04]  /*94b0*/  FMNMX.FTZ R52, R79, R50, !PT ;  /* 0x000000324f347209 */ /* 0x001fc80007810000 */
[----:B------:R-:W-:-:S04]  /*94c0*/  FMNMX.FTZ R52, R145, R52, !PT ;  /* 0x0000003491347209 */ /* 0x000fc80007810000 */
[----:B------:R-:W-:-:S04]  /*94d0*/  FMNMX.FTZ R52, R83, R52, !PT ;  /* 0x0000003453347209 */ /* 0x000fc80007810000 */
[----:B------:R-:W-:-:S04]  /*94e0*/  FMNMX.FTZ R52, R147, R52, !PT ;  /* 0x0000003493347209 */ /* 0x000fc80007810000 */
[----:B------:R-:W-:-:S04]  /*94f0*/  FMNMX.FTZ R54, R87, R52, !PT ;  /* 0x0000003457367209 */ /* 0x000fc80007810000 */
[----:B------:R-:W-:-:S04]  /*9500*/  FMNMX.FTZ R54, R151, R54, !PT ;  /* 0x0000003697367209 */ /* 0x000fc80007810000 */
[----:B------:R-:W-:Y:S01]  /*9510*/  FMNMX.FTZ R54, R59, R54, !PT ;  /* 0x000000363b367209 */ /* 0x000fe20007810000 */
[----:B------:R-:W-:-:S03]  /*9520*/  FFMA.FTZ R49, R2, R93, -R8 ;  /* 0x0000005d02317223 */ /* 0x000fc60000010808 */
[----:B------:R-:W-:-:S04]  /*9530*/  FMNMX.FTZ R54, R155, R54, !PT ;  /* 0x000000369b367209 */ /* 0x000fc80007810000 */
[----:B------:R-:W-:-:S04]  /*9540*/  FMNMX.FTZ R93, R63, R54, !PT ;  /* 0x000000363f5d7209 */ /* 0x000fc80007810000 */
[----:B------:R-:W-:-:S04]  /*9550*/  FMNMX.FTZ R56, R66, R93, !PT ;  /* 0x0000005d42387209 */ /* 0x000fc80007810000 */
[----:B------:R-:W-:-:S04]  /*9560*/  FMNMX.FTZ R93, R67, R56, !PT ;  /* 0x00000038435d7209 */ /* 0x000fc80007810000 */
[----:B------:R-:W-:Y:S02]  /*9570*/  FMNMX.FTZ R56, R70, R93, !PT ;  /* 0x0000005d46387209 */ /* 0x000fe40007810000 */
[----:B------:R-:W-:Y:S02]  /*9580*/  FSEL R26, R26, -INF , P0 ;  /* 0xff8000001a1a7808 */ /* 0x000fe40000000000 */
[----:B------:R-:W-:Y:S02]  /*9590*/  ISETP.NE.AND P0, PT, R14, RZ, PT ;  /* 0x000000ff0e00720c */ /* 0x000fe40003f05270 */
[----:B------:R-:W-:Y:S02]  /*95a0*/  FMNMX.FTZ R93, R71, R56, !PT ;  /* 0x00000038475d7209 */ /* 0x000fe40007810000 */
[----:B------:R-:W-:Y:S02]  /*95b0*/  FSEL R27, R27, -INF , P0 ;  /* 0xff8000001b1b7808 */ /* 0x000fe40000000000 */
[----:B------:R-:W-:-:S02]  /*95c0*/  FMNMX.FTZ R58, R26, R93, !PT ;  /* 0x0000005d1a3a7209 */ /* 0x000fc40007810000 */
[----:B------:R-:W-:Y:S02]  /*95d0*/  FSEL R93, R30, -INF , P1 ;  /* 0xff8000001e5d7808 */ /* 0x000fe40000800000 */
[----:B------:R-:W-:Y:S02]  /*95e0*/  FMNMX.FTZ R58, R27, R58, !PT ;  /* 0x0000003a1b3a7209 */ /* 0x000fe40007810000 */
[----:B------:R-:W-:Y:S02]  /*95f0*/  FSEL R31, R31, -INF , P2 ;  /* 0xff8000001f1f7808 */ /* 0x000fe40001000000 */
[----:B------:R-:W-:Y:S01]  /*9600*/  FMNMX.FTZ R58, R93, R58, !PT ;  /* 0x0000003a5d3a7209 */ /* 0x000fe20007810000 */
[----:B------:R-:W-:Y:S01]  /*9610*/  FFMA.FTZ R53, R2, R97, -R8 ;  /* 0x0000006102357223 */ /* 0x000fe20000010808 */
[----:B------:R-:W-:Y:S02]  /*9620*/  FSEL R97, R34, -INF , P3 ;  /* 0xff80000022617808 */ /* 0x000fe40001800000 */
[----:B------:R-:W-:-:S02]  /*9630*/  FMNMX.FTZ R58, R31, R58, !PT ;  /* 0x0000003a1f3a7209 */ /* 0x000fc40007810000 */
[----:B------:R-:W-:Y:S02]  /*9640*/  FSEL R35, R35, -INF , P4 ;  /* 0xff80000023237808 */ /* 0x000fe40002000000 */
[----:B------:R-:W-:Y:S01]  /*9650*/  FMNMX.FTZ R58, R97, R58, !PT ;  /* 0x0000003a613a7209 */ /* 0x000fe20007810000 */
[----:B------:R-:W-:-:S01]  /*9660*/  FFMA.FTZ R45, R2, R89, -R8 ;  /* 0x00000059022d7223 */ /* 0x000fc20000010808 */
[--C-:B------:R-:W-:Y:S01]  /*9670*/  FFMA.FTZ R89, R2, R101, -R8.reuse ;  /* 0x0000006502597223 */ /* 0x100fe20000010808 */
[----:B------:R-:W-:Y:S02]  /*9680*/  FSEL R101, R38, -INF , P5 ;  /* 0xff80000026657808 */ /* 0x000fe40002800000 */
[----:B------:R-:W-:Y:S01]  /*9690*/  FMNMX.FTZ R58, R35, R58, !PT ;  /* 0x0000003a233a7209 */ /* 0x000fe20007810000 */
[----:B------:R-:W-:-:S01]  /*96a0*/  FFMA.FTZ R62, R2, R57, -R8 ;  /* 0x00000039023e7223 */ /* 0x000fc20000010808 */
[----:B------:R-:W-:Y:S02]  /*96b0*/  FSEL R57, R39, -INF , P6 ;  /* 0xff80000027397808 */ /* 0x000fe40003000000 */
[----:B------:R-:W-:-:S04]  /*96c0*/  FMNMX.FTZ R58, R101, R58, !PT ;  /* 0x0000003a653a7209 */ /* 0x000fc80007810000 */
[----:B------:R-:W-:Y:S02]  /*96d0*/  FMNMX.FTZ R60, R57, R58, !PT ;  /* 0x0000003a393c7209 */ /* 0x000fe40007810000 */
[----:B------:R-:W-:Y:S01]  /*96e0*/  ISETP.NE.AND P0, PT, R10, RZ, PT ;  /* 0x000000ff0a00720c */ /* 0x000fe20003f05270 */
[----:B------:R-:W-:Y:S02]  /*96f0*/  FFMA.FTZ R10, R2, R105, -R8 ;  /* 0x00000069020a7223 */ /* 0x000fe40000010808 */
[----:B------:R-:W0:Y:S02]  /*9700*/  SHFL.BFLY PT, R105, R60, 0x2, 0x1f ;  /* 0x0c401f003c697f89 */ /* 0x000e2400000e0000 */
[----:B0-----:R-:W-:-:S05]  /*9710*/  FMNMX.FTZ R105, R60, R105, !PT ;  /* 0x000000693c697209 */ /* 0x001fca0007810000 */
[----:B------:R-:W0:Y:S01]  /*9720*/  SHFL.BFLY PT, R60, R105, 0x1, 0x1f ;  /* 0x0c201f00693c7f89 */ /* 0x000e2200000e0000 */
[----:B------:R1:W-:Y:S02]  /*9730*/  MUFU.EX2 R39, R62 ;  /* 0x0000003e00277308 */ /* 0x0003e40000000800 */
[----:B-1----:R-:W-:-:S01]  /*9740*/  FFMA.FTZ R62, R2, R12, -R8 ;  /* 0x0000000c023e7223 */ /* 0x002fc20000010808 */
[C-C-:B------:R-:W-:Y:S01]  /*9750*/  FFMA.FTZ R36, R2.reuse, R43, -R8.reuse ;  /* 0x0000002b02247223 */ /* 0x140fe20000010808 */
[----:B------:R-:W-:-:S01]  /*9760*/  FFMA.FTZ R9, R2, R9, -R8 ;  /* 0x0000000902097223 */ /* 0x000fc20000010808 */
[C-C-:B------:R-:W-:Y:S01]  /*9770*/  FFMA.FTZ R11, R2.reuse, R11, -R8.reuse ;  /* 0x0000000b020b7223 */ /* 0x140fe20000010808 */
[----:B------:R-:W-:-:S01]  /*9780*/  FFMA.FTZ R14, R2, R109, -R8 ;  /* 0x0000006d020e7223 */ /* 0x000fc20000010808 */
[C-C-:B------:R-:W-:Y:S01]  /*9790*/  FFMA.FTZ R15, R2.reuse, R15, -R8.reuse ;  /* 0x0000000f020f7223 */ /* 0x140fe20000010808 */
[----:B0-----:R-:W-:Y:S01]  /*97a0*/  FMNMX.FTZ R12, R105, R60, !PT ;  /* 0x0000003c690c7209 */ /* 0x001fe20007810000 */
[----:B------:R-:W-:-:S03]  /*97b0*/  FFMA.FTZ R20, R2, R113, -R8 ;  /* 0x0000007102147223 */ /* 0x000fc60000010808 */
[----:B------:R-:W-:Y:S01]  /*97c0*/  FSETP.NEU.FTZ.AND P1, PT, R12, -INF , PT ;  /* 0xff8000000c00780b */ /* 0x000fe20003f3d000 */
[----:B------:R-:W-:-:S01]  /*97d0*/  FFMA.FTZ R64, R2, R12, -8 ;  /* 0xc100000002407423 */ /* 0x000fc2000001000c */
        /* <DEDUP_REMOVED lines=24> */
[----:B------:R-:W-:Y:S01]  /*9960*/  FSEL R8, R64, RZ, P1 ;  /* 0x000000ff40087208 */ /* 0x000fe20000800000 */
[----:B------:R-:W-:Y:S04]  /*9970*/  MUFU.EX2 R9, R9 ;  /* 0x0000000900097308 */ /* 0x000fe80000000800 */
[----:B------:R-:W-:-:S01]  /*9980*/  FFMA.FTZ R13, R2, R13, -R8 ;  /* 0x0000000d020d7223 */ /* 0x000fc20000010808 */
[C-C-:B------:R-:W-:Y:S01]  /*9990*/  FFMA.FTZ R107, R2.reuse, R107, -R8.reuse ;  /* 0x0000006b026b7223 */ /* 0x140fe20000010808 */
[----:B------:R-:W-:-:S02]  /*99a0*/  FFMA.FTZ R37, R2, R41, -R8 ;  /* 0x0000002902257223 */ /* 0x000fc40000010808 */
[----:B------:R-:W0:Y:S01]  /*99b0*/  MUFU.EX2 R10, R10 ;  /* 0x0000000a000a7308 */ /* 0x000e220000000800 */
[----:B------:R-:W-:-:S07]  /*99c0*/  FFMA.FTZ R64, R2, R111, -R8 ;  /* 0x0000006f02407223 */ /* 0x000fce0000010808 */
[----:B------:R-:W-:Y:S01]  /*99d0*/  MUFU.EX2 R105, R62 ;  /* 0x0000003e00697308 */ /* 0x000fe20000000800 */
[----:B------:R-:W-:-:S07]  /*99e0*/  FFMA.FTZ R41, R2, R47, -R8 ;  /* 0x0000002f02297223 */ /* 0x000fce0000010808 */
[----:B------:R-:W-:Y:S08]  /*99f0*/  MUFU.EX2 R13, R13 ;  /* 0x0000000d000d7308 */ /* 0x000ff00000000800 */
[----:B------:R-:W1:Y:S08]  /*9a00*/  MUFU.EX2 R62, R107 ;  /* 0x0000006b003e7308 */ /* 0x000e700000000800 */
[----:B------:R-:W2:Y:S01]  /*9a10*/  MUFU.EX2 R11, R11 ;  /* 0x0000000b000b7308 */ /* 0x000ea20000000800 */
[----:B------:R-:W-:-:S07]  /*9a20*/  FFMA.FTZ R68, R2, R115, -R8 ;  /* 0x0000007302447223 */ /* 0x000fce0000010808 */
[----:B------:R-:W3:Y:S08]  /*9a30*/  MUFU.EX2 R37, R37 ;  /* 0x0000002500257308 */ /* 0x000ef00000000800 */
[----:B------:R-:W5:Y:S01]  /*9a40*/  MUFU.EX2 R14, R14 ;  /* 0x0000000e000e7308 */ /* 0x000f620000000800 */
[----:B------:R-:W-:-:S07]  /*9a50*/  FFMA.FTZ R47, R2, R51, -R8 ;  /* 0x00000033022f7223 */ /* 0x000fce0000010808 */
[----:B------:R-:W4:Y:S01]  /*9a60*/  MUFU.EX2 R64, R64 ;  /* 0x0000004000407308 */ /* 0x000f220000000800 */
[----:B0-----:R-:W-:-:S07]  /*9a70*/  FADD.FTZ R90, R9, R10 ;  /* 0x0000000a095a7221 */ /* 0x001fce0000010000 */
[----:B------:R-:W0:Y:S01]  /*9a80*/  MUFU.EX2 R15, R15 ;  /* 0x0000000f000f7308 */ /* 0x000e220000000800 */
[----:B-1----:R-:W-:-:S01]  /*9a90*/  FADD.FTZ R92, R13, R62 ;  /* 0x0000003e0d5c7221 */ /* 0x002fc20000010000 */
[----:B------:R-:W-:-:S06]  /*9aa0*/  FFMA.FTZ R72, R2, R119, -R8 ;  /* 0x0000007702487223 */ /* 0x000fcc0000010808 */
[----:B------:R-:W1:Y:S01]  /*9ab0*/  MUFU.EX2 R41, R41 ;  /* 0x0000002900297308 */ /* 0x000e620000000800 */
[----:B------:R-:W-:-:S01]  /*9ac0*/  FFMA.FTZ R88, R2, R87, -R8 ;  /* 0x0000005702587223 */ /* 0x000fc20000010808 */
[----:B--2---:R-:W-:-:S06]  /*9ad0*/  FADD.FTZ R87, R11, R90 ;  /* 0x0000005a0b577221 */ /* 0x004fcc0000010000 */
[----:B------:R-:W2:Y:S01]  /*9ae0*/  MUFU.EX2 R20, R20 ;  /* 0x0000001400147308 */ /* 0x000ea20000000800 */
[----:B---3--:R-:W-:-:S01]  /*9af0*/  FADD.FTZ R107, R37, R92 ;  /* 0x0000005c256b7221 */ /* 0x008fc20000010000 */
[----:B------:R-:W-:-:S06]  /*9b00*/  FFMA.FTZ R51, R2, R121, -R8 ;  /* 0x0000007902337223 */ /* 0x000fcc0000010808 */
[----:B------:R-:W3:Y:S01]  /*9b10*/  MUFU.EX2 R68, R68 ;  /* 0x0000004400447308 */ /* 0x000ee20000000800 */
[----:B-----5:R-:W-:-:S07]  /*9b20*/  FADD.FTZ R90, R14, R87 ;  /* 0x000000570e5a7221 */ /* 0x020fce0000010000 */
[----:B------:R-:W5:Y:S01]  /*9b30*/  MUFU.EX2 R36, R36 ;  /* 0x0000002400247308 */ /* 0x000f620000000800 */
[----:B----4-:R-:W-:-:S01]  /*9b40*/  FADD.FTZ R92, R64, R107 ;  /* 0x0000006b405c7221 */ /* 0x010fc20000010000 */
[----:B------:R-:W-:-:S06]  /*9b50*/  FFMA.FTZ R74, R2, R91, -R8 ;  /* 0x0000005b024a7223 */ /* 0x000fcc0000010808 */
[----:B------:R-:W4:Y:S01]  /*9b60*/  MUFU.EX2 R47, R47 ;  /* 0x0000002f002f7308 */ /* 0x000f220000000800 */
[----:B0-----:R-:W-:-:S07]  /*9b70*/  FADD.FTZ R87, R15, R90 ;  /* 0x0000005a0f577221 */ /* 0x001fce0000010000 */
[----:B------:R-:W0:Y:S01]  /*9b80*/  MUFU.EX2 R43, R43 ;  /* 0x0000002b002b7308 */ /* 0x000e220000000800 */
[----:B-1----:R-:W-:-:S01]  /*9b90*/  FADD.FTZ R107, R41, R92 ;  /* 0x0000005c296b7221 */ /* 0x002fc20000010000 */
[----:B------:R-:W-:-:S06]  /*9ba0*/  FFMA.FTZ R76, R2, R123, -R8 ;  /* 0x0000007b024c7223 */ /* 0x000fcc0000010808 */
[----:B------:R-:W1:Y:S01]  /*9bb0*/  MUFU.EX2 R72, R72 ;  /* 0x0000004800487308 */ /* 0x000e620000000800 */
[----:B--2---:R-:W-:-:S01]  /*9bc0*/  FADD.FTZ R87, R20, R87 ;  /* 0x0000005714577221 */ /* 0x004fc20000010000 */
[----:B---3--:R-:W-:-:S06]  /*9bd0*/  FADD.FTZ R92, R68, R107 ;  /* 0x0000006b445c7221 */ /* 0x008fcc0000010000 */
[----:B------:R-:W2:Y:S01]  /*9be0*/  MUFU.EX2 R51, R51 ;  /* 0x0000003300337308 */ /* 0x000ea20000000800 */
[----:B------:R-:W-:-:S01]  /*9bf0*/  FFMA.FTZ R91, R2, R95, -R8 ;  /* 0x0000005f025b7223 */ /* 0x000fc20000010808 */
[----:B-----5:R-:W-:-:S06]  /*9c00*/  FADD.FTZ R94, R36, R87 ;  /* 0x00000057245e7221 */ /* 0x020fcc0000010000 */
[----:B------:R-:W3:Y:S01]  /*9c10*/  MUFU.EX2 R45, R45 ;  /* 0x0000002d002d7308 */ /* 0x000ee20000000800 */
[----:B----4-:R-:W-:-:S01]  /*9c20*/  FADD.FTZ R87, R47, R92 ;  /* 0x0000005c2f577221 */ /* 0x010fc20000010000 */
[----:B------:R-:W-:-:S06]  /*9c30*/  FFMA.FTZ R78, R2, R129, -R8 ;  /* 0x00000081024e7223 */ /* 0x000fcc0000010808 */
[----:B------:R-:W4:Y:S01]  /*9c40*/  MUFU.EX2 R74, R74 ;  /* 0x0000004a004a7308 */ /* 0x000f220000000800 */
[----:B------:R-:W-:Y:S01]  /*9c50*/  ISETP.GE.AND P1, PT, R40, 0xa1, PT ;  /* 0x000000a12800780c */ /* 0x000fe20003f26270 */
[----:B------:R-:W-:Y:S01]  /*9c60*/  FFMA.FTZ R92, R2, R63, -R8 ;  /* 0x0000003f025c7223 */ /* 0x000fe20000010808 */
[----:B------:R-:W-:Y:S02]  /*9c70*/  VIADD R40, R3, 0x13240 ;  /* 0x0001324003287836 */ /* 0x000fe40000000000 */
[----:B0-----:R-:W-:-:S03]  /*9c80*/  FADD.FTZ R63, R43, R94 ;  /* 0x0000005e2b3f7221 */ /* 0x001fc60000010000 */
[----:B------:R-:W0:Y:S01]  /*9c90*/  MUFU.EX2 R76, R76 ;  /* 0x0000004c004c7308 */ /* 0x000e220000000800 */
[----:B------:R-:W-:-:S01]  /*9ca0*/  FFMA.FTZ R94, R2, R66, -R8 ;  /* 0x00000042025e7223 */ /* 0x000fc20000010808 */
[----:B-1----:R-:W-:Y:S01]  /*9cb0*/  FADD.FTZ R66, R72, R87 ;  /* 0x0000005748427221 */ /* 0x002fe20000010000 */
[----:B------:R-:W-:-:S01]  /*9cc0*/  FFMA.FTZ R95, R2, R99, -R8 ;  /* 0x00000063025f7223 */ /* 0x000fc20000010808 */
[----:B------:R-:W-:-:S04]  /*9cd0*/  FADD.FTZ R96, R42, R63 ;  /* 0x0000003f2a607221 */ /* 0x000fc80000010000 */
[----:B------:R-:W1:Y:S01]  /*9ce0*/  MUFU.EX2 R49, R49 ;  /* 0x0000003100317308 */ /* 0x000e620000000800 */
[----:B------:R-:W-:Y:S01]  /*9cf0*/  PRMT R40, R122, 0x654, R40 ;  /* 0x000006547a287816 */ /* 0x000fe20000000028 */
[----:B--2---:R-:W-:-:S06]  /*9d00*/  FADD.FTZ R63, R51, R66 ;  /* 0x00000042333f7221 */ /* 0x004fcc0000010000 */
[----:B------:R-:W2:Y:S01]  /*9d10*/  MUFU.EX2 R91, R91 ;  /* 0x0000005b005b7308 */ /* 0x000ea20000000800 */
[----:B------:R-:W-:-:S01]  /*9d20*/  FFMA.FTZ R80, R2, R133, -R8 ;  /* 0x0000008502507223 */ /* 0x000fc20000010808 */
[C-C-:B------:R-:W-:Y:S01]  /*9d30*/  FFMA.FTZ R90, R2.reuse, R59, -R8.reuse ;  /* 0x0000003b025a7223 */ /* 0x140fe20000010808 */
[----:B------:R-:W-:-:S01]  /*9d40*/  FFMA.FTZ R87, R2, R67, -R8 ;  /* 0x0000004302577223 */ /* 0x000fc20000010808 */
[----:B---3--:R-:W-:Y:S01]  /*9d50*/  FADD.FTZ R67, R45, R96 ;  /* 0x000000602d437221 */ /* 0x008fe20000010000 */
[----:B------:R3:W-:Y:S03]  /*9d60*/  SYNCS.ARRIVE.TRANS64.RED.A1T0 RZ, [R40+URZ], RZ ;  /* 0x000000ff28ff79a7 */ /* 0x0007e6000810043f */
[----:B------:R-:W5:Y:S01]  /*9d70*/  MUFU.EX2 R78, R78 ;  /* 0x0000004e004e7308 */ /* 0x000f620000000800 */
[----:B----4-:R-:W-:-:S01]  /*9d80*/  FADD.FTZ R63, R74, R63 ;  /* 0x0000003f4a3f7221 */ /* 0x010fc20000010000 */
[----:B------:R-:W-:-:S06]  /*9d90*/  FFMA.FTZ R99, R2, R103, -R8 ;  /* 0x0000006702637223 */ /* 0x000fcc0000010808 */
[----:B------:R-:W4:Y:S01]  /*9da0*/  MUFU.EX2 R53, R53 ;  /* 0x0000003500357308 */ /* 0x000f220000000800 */
[----:B------:R-:W-:-:S07]  /*9db0*/  FFMA.FTZ R82, R2, R137, -R8 ;  /* 0x0000008902527223 */ /* 0x000fce0000010808 */
[----:B------:R-:W4:Y:S08]  /*9dc0*/  MUFU.EX2 R95, R95 ;  /* 0x0000005f005f7308 */ /* 0x000f300000000800 */
[----:B---3--:R3:W-:Y:S01]  /*9dd0*/  MUFU.EX2 R40, R90 ;  /* 0x0000005a00287308 */ /* 0x0087e20000000800 */
[----:B------:R-:W-:-:S07]  /*9de0*/  FFMA.FTZ R75, R2, R75, -R8 ;  /* 0x0000004b024b7223 */ /* 0x000fce0000010808 */
[----:B------:R-:W4:Y:S01]  /*9df0*/  MUFU.EX2 R48, R125 ;  /* 0x0000007d00307308 */ /* 0x000f220000000800 */
[----:B---3--:R-:W-:-:S01]  /*9e00*/  FADD.FTZ R90, R44, R67 ;  /* 0x000000432c5a7221 */ /* 0x008fc20000010000 */
[----:B------:R-:W-:Y:S01]  /*9e10*/  FFMA.FTZ R67, R2, R26, -R8 ;  /* 0x0000001a02437223 */ /* 0x000fe20000010808 */
[----:B0-----:R-:W-:-:S01]  /*9e20*/  FADD.FTZ R26, R76, R63 ;  /* 0x0000003f4c1a7221 */ /* 0x001fc20000010000 */
[----:B------:R-:W-:-:S04]  /*9e30*/  FFMA.FTZ R63, R2, R27, -R8 ;  /* 0x0000001b023f7223 */ /* 0x000fc80000010808 */
[----:B------:R-:W0:Y:S01]  /*9e40*/  MUFU.EX2 R80, R80 ;  /* 0x0000005000507308 */ /* 0x000e220000000800 */
[----:B-1----:R-:W-:-:S01]  /*9e50*/  FADD.FTZ R27, R49, R90 ;  /* 0x0000005a311b7221 */ /* 0x002fc20000010000 */
[----:B--2---:R-:W-:-:S06]  /*9e60*/  FADD.FTZ R107, R91, R26 ;  /* 0x0000001a5b6b7221 */ /* 0x004fcc0000010000 */
[----:B------:R-:W1:Y:S01]  /*9e70*/  MUFU.EX2 R89, R89 ;  /* 0x0000005900597308 */ /* 0x000e620000000800 */
[----:B------:R-:W-:-:S01]  /*9e80*/  FADD.FTZ R90, R46, R27 ;  /* 0x0000001b2e5a7221 */ /* 0x000fc20000010000 */
[----:B------:R-:W-:-:S06]  /*9e90*/  FFMA.FTZ R86, R2, R141, -R8 ;  /* 0x0000008d02567223 */ /* 0x000fcc0000010808 */
[----:B------:R-:W2:Y:S01]  /*9ea0*/  MUFU.EX2 R99, R99 ;  /* 0x0000006300637308 */ /* 0x000ea20000000800 */
[----:B------:R-:W-:-:S07]  /*9eb0*/  FFMA.FTZ R103, R2, R79, -R8 ;  /* 0x0000004f02677223 */ /* 0x000fce0000010808 */
[----:B------:R-:W3:Y:S08]  /*9ec0*/  MUFU.EX2 R50, R127 ;  /* 0x0000007f00327308 */ /* 0x000ef00000000800 */
[----:B------:R-:W3:Y:S08]  /*9ed0*/  MUFU.EX2 R82, R82 ;  /* 0x0000005200527308 */ /* 0x000ef00000000800 */
[----:B------:R5:W-:Y:S01]  /*9ee0*/  MUFU.EX2 R66, R92 ;  /* 0x0000005c00427308 */ /* 0x000be20000000800 */
[----:B------:R-:W-:-:S01]  /*9ef0*/  FFMA.FTZ R84, R2, R83, -R8 ;  /* 0x0000005302547223 */ /* 0x000fc20000010808 */
[----:B-----5:R-:W-:-:S06]  /*9f00*/  FADD.FTZ R92, R78, R107 ;  /* 0x0000006b4e5c7221 */ /* 0x020fcc0000010000 */
[----:B------:R-:W5:Y:S01]  /*9f10*/  MUFU.EX2 R73, R73 ;  /* 0x0000004900497308 */ /* 0x000f620000000800 */
[----:B----4-:R-:W-:-:S01]  /*9f20*/  FADD.FTZ R107, R53, R90 ;  /* 0x0000005a356b7221 */ /* 0x010fc20000010000 */
[----:B------:R-:W-:-:S06]  /*9f30*/  FADD.FTZ R109, R95, R92 ;  /* 0x0000005c5f6d7221 */ /* 0x000fcc0000010000 */
[----:B------:R-:W4:Y:S01]  /*9f40*/  MUFU.EX2 R75, R75 ;  /* 0x0000004b004b7308 */ /* 0x000f220000000800 */
[----:B------:R-:W-:-:S01]  /*9f50*/  FADD.FTZ R90, R48, R107 ;  /* 0x0000006b305a7221 */ /* 0x000fc20000010000 */
[----:B0-----:R-:W-:Y:S01]  /*9f60*/  FADD.FTZ R92, R80, R109 ;  /* 0x0000006d505c7221 */ /* 0x001fe20000010000 */
[----:B------:R-:W-:-:S01]  /*9f70*/  FFMA.FTZ R79, R2, R145, -R8 ;  /* 0x00000091024f7223 */ /* 0x000fc20000010808 */
[C-C-:B------:R-:W-:Y:S01]  /*9f80*/  FFMA.FTZ R83, R2.reuse, R147, -R8.reuse ;  /* 0x0000009302537223 */ /* 0x140fe20000010808 */
[----:B------:R-:W-:-:S03]  /*9f90*/  FFMA.FTZ R151, R2, R151, -R8 ;  /* 0x0000009702977223 */ /* 0x000fc60000010808 */
[----:B------:R-:W0:Y:S01]  /*9fa0*/  MUFU.EX2 R52, R131 ;  /* 0x0000008300347308 */ /* 0x000e220000000800 */
[----:B------:R-:W-:-:S01]  /*9fb0*/  FFMA.FTZ R59, R2, R155, -R8 ;  /* 0x0000009b023b7223 */ /* 0x000fc20000010808 */
[C-C-:B------:R-:W-:Y:S01]  /*9fc0*/  FFMA.FTZ R70, R2.reuse, R70, -R8.reuse ;  /* 0x0000004602467223 */ /* 0x140fe20000010808 */
[----:B------:R-:W-:-:S01]  /*9fd0*/  FFMA.FTZ R71, R2, R71, -R8 ;  /* 0x0000004702477223 */ /* 0x000fc20000010808 */
[C-C-:B------:R-:W-:Y:S01]  /*9fe0*/  FFMA.FTZ R93, R2.reuse, R93, -R8.reuse ;  /* 0x0000005d025d7223 */ /* 0x140fe20000010808 */
[----:B------:R-:W-:-:S01]  /*9ff0*/  FFMA.FTZ R31, R2, R31, -R8 ;  /* 0x0000001f021f7223 */ /* 0x000fc20000010808 */
[C-C-:B------:R-:W-:Y:S02]  /*a000*/  FFMA.FTZ R97, R2.reuse, R97, -R8.reuse ;  /* 0x0000006102617223 */ /* 0x140fe40000010808 */
[----:B------:R-:W0:Y:S01]  /*a010*/  MUFU.EX2 R86, R86 ;  /* 0x0000005600567308 */ /* 0x000e220000000800 */
[----:B------:R-:W-:-:S01]  /*a020*/  FFMA.FTZ R35, R2, R35, -R8 ;  /* 0x0000002302237223 */ /* 0x000fc20000010808 */
[C-C-:B------:R-:W-:Y:S01]  /*a030*/  FFMA.FTZ R101, R2.reuse, R101, -R8.reuse ;  /* 0x0000006502657223 */ /* 0x140fe20000010808 */
[----:B------:R-:W-:-:S01]  /*a040*/  FFMA.FTZ R8, R2, R57, -R8 ;  /* 0x0000003902087223 */ /* 0x000fc20000010808 */
[----:B-1----:R-:W-:Y:S01]  /*a050*/  FADD.FTZ R57, R89, R90 ;  /* 0x0000005a59397221 */ /* 0x002fe20000010000 */
[----:B--2---:R-:W-:-:S03]  /*a060*/  FADD.FTZ R107, R99, R92 ;  /* 0x0000005c636b7221 */ /* 0x004fc60000010000 */
[----:B------:R-:W1:Y:S01]  /*a070*/  MUFU.EX2 R77, R77 ;  /* 0x0000004d004d7308 */ /* 0x000e620000000800 */
[----:B------:R-:W-:Y:S01]  /*a080*/  F2FP.SATFINITE.E4M3.F32.PACK_AB_MERGE_C R152, R14, R11, RZ ;  /* 0x0000000b0e98723e */ /* 0x000fe200048070ff */
[----:B---3--:R-:W-:Y:S01]  /*a090*/  FADD.FTZ R14, R50, R57 ;  /* 0x00000039320e7221 */ /* 0x008fe20000010000 */
[----:B------:R-:W-:-:S05]  /*a0a0*/  F2FP.SATFINITE.E4M3.F32.PACK_AB_MERGE_C R154, R43, R36, RZ ;  /* 0x000000242b9a723e */ /* 0x000fca00048070ff */
[----:B------:R-:W2:Y:S01]  /*a0b0*/  MUFU.EX2 R103, R103 ;  /* 0x0000006700677308 */ /* 0x000ea20000000800 */
[----:B------:R-:W-:-:S01]  /*a0c0*/  FADD.FTZ R36, R82, R107 ;  /* 0x0000006b52247221 */ /* 0x000fc20000010000 */
[----:B------:R-:W-:Y:S01]  /*a0d0*/  F2FP.SATFINITE.E4M3.F32.PACK_AB_MERGE_C R148, R49, R44, RZ ;  /* 0x0000002c3194723e */ /* 0x000fe200048070ff */
[----:B-----5:R-:W-:-:S05]  /*a0e0*/  FADD.FTZ R43, R73, R14 ;  /* 0x0000000e492b7221 */ /* 0x020fca0000010000 */
[----:B------:R-:W3:Y:S01]  /*a0f0*/  MUFU.EX2 R54, R135 ;  /* 0x0000008700367308 */ /* 0x000ee20000000800 */
[----:B----4-:R-:W-:-:S07]  /*a100*/  FADD.FTZ R49, R75, R36 ;  /* 0x000000244b317221 */ /* 0x010fce0000010000 */
[----:B------:R-:W4:Y:S01]  /*a110*/  MUFU.EX2 R79, R79 ;  /* 0x0000004f004f7308 */ /* 0x000f220000000800 */
[----:B0-----:R-:W-:-:S01]  /*a120*/  FADD.FTZ R36, R52, R43 ;  /* 0x0000002b34247221 */ /* 0x001fc20000010000 */
[----:B------:R-:W-:-:S06]  /*a130*/  FADD.FTZ R44, R86, R49 ;  /* 0x00000031562c7221 */ /* 0x000fcc0000010000 */
[----:B------:R-:W0:Y:S01]  /*a140*/  MUFU.EX2 R81, R81 ;  /* 0x0000005100517308 */ /* 0x000e220000000800 */
[----:B-1----:R-:W-:-:S07]  /*a150*/  F2FP.SATFINITE.E4M3.F32.PACK_AB_MERGE_C R136, R77, R52, RZ ;  /* 0x000000344d88723e */ /* 0x002fce00048070ff */
[----:B------:R-:W1:Y:S01]  /*a160*/  MUFU.EX2 R84, R84 ;  /* 0x0000005400547308 */ /* 0x000e620000000800 */
[----:B------:R-:W-:-:S01]  /*a170*/  FADD.FTZ R77, R77, R36 ;  /* 0x000000244d4d7221 */ /* 0x000fc20000010000 */
[----:B--2---:R-:W-:-:S06]  /*a180*/  FADD.FTZ R44, R103, R44 ;  /* 0x0000002c672c7221 */ /* 0x004fcc0000010000 */
[----:B------:R-:W2:Y:S08]  /*a190*/  MUFU.EX2 R56, R139 ;  /* 0x0000008b00387308 */ /* 0x000eb00000000800 */
[----:B------:R-:W5:Y:S01]  /*a1a0*/  MUFU.EX2 R83, R83 ;  /* 0x0000005300537308 */ /* 0x000f620000000800 */
[----:B---3--:R-:W-:-:S07]  /*a1b0*/  FADD.FTZ R36, R54, R77 ;  /* 0x0000004d36247221 */ /* 0x008fce0000010000 */
[----:B------:R-:W3:Y:S01]  /*a1c0*/  MUFU.EX2 R85, R85 ;  /* 0x0000005500557308 */ /* 0x000ee20000000800 */
[----:B----4-:R-:W-:-:S07]  /*a1d0*/  FADD.FTZ R43, R79, R44 ;  /* 0x0000002c4f2b7221 */ /* 0x010fce0000010000 */
[----:B------:R-:W4:Y:S01]  /*a1e0*/  MUFU.EX2 R88, R88 ;  /* 0x0000005800587308 */ /* 0x000f220000000800 */
[----:B0-----:R-:W-:-:S01]  /*a1f0*/  FADD.FTZ R49, R81, R36 ;  /* 0x0000002451317221 */ /* 0x001fc20000010000 */
[----:B-1----:R-:W-:-:S06]  /*a200*/  FADD.FTZ R44, R84, R43 ;  /* 0x0000002b542c7221 */ /* 0x002fcc0000010000 */
[----:B------:R-:W0:Y:S01]  /*a210*/  MUFU.EX2 R30, R30 ;  /* 0x0000001e001e7308 */ /* 0x000e220000000800 */
[----:B------:R-:W-:-:S07]  /*a220*/  F2FP.SATFINITE.E4M3.F32.PACK_AB_MERGE_C R150, R89, R48, RZ ;  /* 0x000000305996723e */ /* 0x000fce00048070ff */
[----:B------:R-:W1:Y:S01]  /*a230*/  MUFU.EX2 R3, R151 ;  /* 0x0000009700037308 */ /* 0x000e620000000800 */
[----:B--2---:R-:W-:-:S01]  /*a240*/  FADD.FTZ R48, R56, R49 ;  /* 0x0000003138307221 */ /* 0x004fc20000010000 */
[----:B------:R-:W-:Y:S01]  /*a250*/  F2FP.SATFINITE.E4M3.F32.PACK_AB_MERGE_C R152, R10, R9, R152 ;  /* 0x000000090a98723e */ /* 0x000fe20004807098 */
[----:B-----5:R-:W-:-:S01]  /*a260*/  FADD.FTZ R9, R83, R44 ;  /* 0x0000002c53097221 */ /* 0x020fc20000010000 */
[----:B---3--:R-:W-:-:S04]  /*a270*/  F2FP.SATFINITE.E4M3.F32.PACK_AB_MERGE_C R138, R85, R56, RZ ;  /* 0x00000038558a723e */ /* 0x008fc800048070ff */
[----:B------:R-:W2:Y:S01]  /*a280*/  MUFU.EX2 R34, R34 ;  /* 0x0000002200227308 */ /* 0x000ea20000000800 */
[----:B------:R-:W-:-:S01]  /*a290*/  FADD.FTZ R85, R85, R48 ;  /* 0x0000003055557221 */ /* 0x000fc20000010000 */
[C---:B----4-:R-:W-:Y:S01]  /*a2a0*/  F2FP.SATFINITE.E4M3.F32.PACK_AB_MERGE_C R83, R88.reuse, R83, RZ ;  /* 0x000000535853723e */ /* 0x050fe200048070ff */
[----:B------:R-:W-:-:S05]  /*a2b0*/  FADD.FTZ R88, R88, R9 ;  /* 0x0000000958587221 */ /* 0x000fca0000010000 */
[----:B------:R-:W3:Y:S01]  /*a2c0*/  MUFU.EX2 R59, R59 ;  /* 0x0000003b003b7308 */ /* 0x000ee20000000800 */
[----:B0-----:R-:W-:-:S07]  /*a2d0*/  FADD.FTZ R10, R30, R85 ;  /* 0x000000551e0a7221 */ /* 0x001fce0000010000 */
[----:B------:R-:W0:Y:S01]  /*a2e0*/  MUFU.EX2 R61, R61 ;  /* 0x0000003d003d7308 */ /* 0x000e220000000800 */
[----:B-1----:R-:W-:-:S01]  /*a2f0*/  FADD.FTZ R9, R3, R88 ;  /* 0x0000005803097221 */ /* 0x002fc20000010000 */
[----:B------:R-:W-:Y:S01]  /*a300*/  F2FP.SATFINITE.E4M3.F32.PACK_AB_MERGE_C R154, R20, R15, R154 ;  /* 0x0000000f149a723e */ /* 0x000fe2000480709a */
[----:B------:R-:W-:-:S05]  /*a310*/  FADD.FTZ R15, R39, R10 ;  /* 0x0000000a270f7221 */ /* 0x000fca0000010000 */
[----:B------:R-:W1:Y:S01]  /*a320*/  MUFU.EX2 R38, R38 ;  /* 0x0000002600267308 */ /* 0x000e620000000800 */
[----:B------:R-:W-:-:S07]  /*a330*/  FADD.FTZ R20, R40, R9 ;  /* 0x0000000928147221 */ /* 0x000fce0000010000 */
[----:B------:R-:W4:Y:S01]  /*a340*/  MUFU.EX2 R26, R94 ;  /* 0x0000005e001a7308 */ /* 0x000f220000000800 */
[----:B------:R-:W-:Y:S01]  /*a350*/  F2FP.SATFINITE.E4M3.F32.PACK_AB_MERGE_C R148, R45, R42, R148 ;  /* 0x0000002a2d94723e */ /* 0x000fe20004807094 */
[----:B--2---:R-:W-:-:S06]  /*a360*/  FADD.FTZ R42, R34, R15 ;  /* 0x0000000f222a7221 */ /* 0x004fcc0000010000 */
[----:B------:R-:W2:Y:S01]  /*a370*/  MUFU.EX2 R65, R65 ;  /* 0x0000004100417308 */ /* 0x000ea20000000800 */
[----:B---3--:R-:W-:-:S07]  /*a380*/  FADD.FTZ R9, R59, R20 ;  /* 0x000000143b097221 */ /* 0x008fce0000010000 */
[----:B------:R-:W3:Y:S01]  /*a390*/  MUFU.EX2 R27, R87 ;  /* 0x00000057001b7308 */ /* 0x000ee20000000800 */
[C---:B0-----:R-:W-:Y:S01]  /*a3a0*/  F2FP.SATFINITE.E4M3.F32.PACK_AB_MERGE_C R140, R61.reuse, R34, RZ ;  /* 0x000000223d8c723e */ /* 0x041fe200048070ff */
[----:B------:R-:W-:-:S06]  /*a3b0*/  FADD.FTZ R61, R61, R42 ;  /* 0x0000002a3d3d7221 */ /* 0x000fcc0000010000 */
[----:B------:R-:W-:Y:S01]  /*a3c0*/  MUFU.EX2 R58, R58 ;  /* 0x0000003a003a7308 */ /* 0x000fe20000000800 */
[----:B------:R-:W-:-:S07]  /*a3d0*/  FADD.FTZ R9, R66, R9 ;  /* 0x0000000942097221 */ /* 0x000fce0000010000 */
[----:B------:R-:W0:Y:S08]  /*a3e0*/  MUFU.EX2 R69, R69 ;  /* 0x0000004500457308 */ /* 0x000e300000000800 */
[----:B------:R-:W5:Y:S01]  /*a3f0*/  MUFU.EX2 R11, R70 ;  /* 0x00000046000b7308 */ /* 0x000f620000000800 */
[----:B-1----:R-:W-:-:S01]  /*a400*/  FADD.FTZ R20, R38, R61 ;  /* 0x0000003d26147221 */ /* 0x002fc20000010000 */
[----:B----4-:R-:W-:-:S06]  /*a410*/  FADD.FTZ R34, R26, R9 ;  /* 0x000000091a227221 */ /* 0x010fcc0000010000 */
[----:B------:R-:W1:Y:S01]  /*a420*/  MUFU.EX2 R14, R71 ;  /* 0x00000047000e7308 */ /* 0x000e620000000800 */
[----:B--2---:R-:W-:-:S07]  /*a430*/  FADD.FTZ R9, R65, R20 ;  /* 0x0000001441097221 */ /* 0x004fce0000010000 */
[----:B------:R-:W-:Y:S01]  /*a440*/  MUFU.EX2 R28, R28 ;  /* 0x0000001c001c7308 */ /* 0x000fe20000000800 */
[----:B---3--:R-:W-:-:S07]  /*a450*/  FADD.FTZ R34, R27, R34 ;  /* 0x000000221b227221 */ /* 0x008fce0000010000 */
[----:B------:R-:W-:Y:S08]  /*a460*/  MUFU.EX2 R29, R29 ;  /* 0x0000001d001d7308 */ /* 0x000ff00000000800 */
[----:B------:R-:W2:Y:S01]  /*a470*/  MUFU.EX2 R24, R24 ;  /* 0x0000001800187308 */ /* 0x000ea20000000800 */
[----:B0-----:R-:W-:-:S07]  /*a480*/  F2FP.SATFINITE.E4M3.F32.PACK_AB_MERGE_C R142, R69, R58, RZ ;  /* 0x0000003a458e723e */ /* 0x001fce00048070ff */
[----:B------:R-:W0:Y:S01]  /*a490*/  MUFU.EX2 R67, R67 ;  /* 0x0000004300437308 */ /* 0x000e220000000800 */
[----:B------:R-:W-:-:S07]  /*a4a0*/  FADD.FTZ R58, R58, R9 ;  /* 0x000000093a3a7221 */ /* 0x000fce0000010000 */
[----:B------:R-:W3:Y:S01]  /*a4b0*/  MUFU.EX2 R25, R25 ;  /* 0x0000001900197308 */ /* 0x000ee20000000800 */
[----:B-----5:R-:W-:-:S07]  /*a4c0*/  FADD.FTZ R9, R11, R34 ;  /* 0x000000220b097221 */ /* 0x020fce0000010000 */
[----:B------:R-:W4:Y:S01]  /*a4d0*/  MUFU.EX2 R36, R63 ;  /* 0x0000003f00247308 */ /* 0x000f220000000800 */
[----:B------:R-:W-:-:S01]  /*a4e0*/  FADD.FTZ R69, R69, R58 ;  /* 0x0000003a45457221 */ /* 0x000fc20000010000 */
[C---:B-1----:R-:W-:Y:S01]  /*a4f0*/  F2FP.SATFINITE.E4M3.F32.PACK_AB_MERGE_C R11, R14.reuse, R11, RZ ;  /* 0x0000000b0e0b723e */ /* 0x042fe200048070ff */
[----:B------:R-:W-:-:S05]  /*a500*/  FADD.FTZ R14, R14, R9 ;  /* 0x000000090e0e7221 */ /* 0x000fca0000010000 */
[----:B------:R-:W1:Y:S01]  /*a510*/  MUFU.EX2 R93, R93 ;  /* 0x0000005d005d7308 */ /* 0x000e620000000800 */
[----:B------:R-:W-:Y:S01]  /*a520*/  F2FP.SATFINITE.E4M3.F32.PACK_AB_MERGE_C R140, R39, R30, R140 ;  /* 0x0000001e278c723e */ /* 0x000fe2000480708c */
[----:B--2---:R-:W-:Y:S01]  /*a530*/  FADD.FTZ R30, R24, R69 ;  /* 0x00000045181e7221 */ /* 0x004fe20000010000 */
[----:B------:R-:W-:-:S05]  /*a540*/  F2FP.SATFINITE.E4M3.F32.PACK_AB_MERGE_C R144, R29, R28, RZ ;  /* 0x0000001c1d90723e */ /* 0x000fca00048070ff */
[----:B------:R-:W2:Y:S01]  /*a550*/  MUFU.EX2 R10, R31 ;  /* 0x0000001f000a7308 */ /* 0x000ea20000000800 */
[----:B0-----:R-:W-:-:S01]  /*a560*/  FADD.FTZ R9, R67, R14 ;  /* 0x0000000e43097221 */ /* 0x001fc20000010000 */
[C---:B---3--:R-:W-:Y:S01]  /*a570*/  F2FP.SATFINITE.E4M3.F32.PACK_AB_MERGE_C R144, R25.reuse, R24, R144 ;  /* 0x000000181990723e */ /* 0x048fe20004807090 */
[----:B------:R-:W-:-:S05]  /*a580*/  FADD.FTZ R25, R25, R30 ;  /* 0x0000001e19197221 */ /* 0x000fca0000010000 */
[----:B------:R-:W0:Y:S01]  /*a590*/  MUFU.EX2 R32, R32 ;  /* 0x0000002000207308 */ /* 0x000e220000000800 */
[----:B----4-:R-:W-:-:S07]  /*a5a0*/  FADD.FTZ R14, R36, R9 ;  /* 0x00000009240e7221 */ /* 0x010fce0000010000 */
[----:B------:R-:W3:Y:S01]  /*a5b0*/  MUFU.EX2 R97, R97 ;  /* 0x0000006100617308 */ /* 0x000ee20000000800 */
[----:B------:R-:W-:-:S01]  /*a5c0*/  FADD.FTZ R28, R28, R25 ;  /* 0x000000191c1c7221 */ /* 0x000fc20000010000 */
[----:B-1----:R-:W-:-:S06]  /*a5d0*/  FADD.FTZ R9, R93, R14 ;  /* 0x0000000e5d097221 */ /* 0x002fcc0000010000 */
[----:B------:R-:W1:Y:S01]  /*a5e0*/  MUFU.EX2 R20, R35 ;  /* 0x0000002300147308 */ /* 0x000e620000000800 */
[----:B------:R-:W-:-:S01]  /*a5f0*/  FADD.FTZ R29, R29, R28 ;  /* 0x0000001c1d1d7221 */ /* 0x000fc20000010000 */
[----:B--2---:R-:W-:-:S06]  /*a600*/  F2FP.SATFINITE.E4M3.F32.PACK_AB_MERGE_C R93, R10, R93, RZ ;  /* 0x0000005d0a5d723e */ /* 0x004fcc00048070ff */
[----:B------:R-:W-:Y:S01]  /*a610*/  MUFU.EX2 R33, R33 ;  /* 0x0000002100217308 */ /* 0x000fe20000000800 */
[----:B------:R-:W-:-:S07]  /*a620*/  FADD.FTZ R10, R10, R9 ;  /* 0x000000090a0a7221 */ /* 0x000fce0000010000 */
[----:B------:R-:W2:Y:S08]  /*a630*/  MUFU.EX2 R60, R60 ;  /* 0x0000003c003c7308 */ /* 0x000eb00000000800 */
[----:B------:R-:W4:Y:S08]  /*a640*/  MUFU.EX2 R101, R101 ;  /* 0x0000006500657308 */ /* 0x000f300000000800 */
[----:B------:R-:W5:Y:S01]  /*a650*/  MUFU.EX2 R8, R8 ;  /* 0x0000000800087308 */ /* 0x000f620000000800 */
[----:B0-----:R-:W-:-:S01]  /*a660*/  FADD.FTZ R14, R32, R29 ;  /* 0x0000001d200e7221 */ /* 0x001fc20000010000 */
[----:B---3--:R-:W-:Y:S01]  /*a670*/  FADD.FTZ R9, R97, R10 ;  /* 0x0000000a61097221 */ /* 0x008fe20000010000 */
[----:B------:R-:W-:-:S02]  /*a680*/  F2FP.SATFINITE.E4M3.F32.PACK_AB_MERGE_C R37, R64, R37, RZ ;  /* 0x000000254025723e */ /* 0x000fc400048070ff */
[----:B------:R-:W-:Y:S01]  /*a690*/  F2FP.SATFINITE.E4M3.F32.PACK_AB_MERGE_C R59, R66, R59, RZ ;  /* 0x0000003b423b723e */ /* 0x000fe200048070ff */
[----:B------:R-:W-:-:S01]  /*a6a0*/  FADD.FTZ R14, R105, R14 ;  /* 0x0000000e690e7221 */ /* 0x000fc20000010000 */
[----:B-1----:R-:W-:Y:S01]  /*a6b0*/  FADD.FTZ R10, R20, R9 ;  /* 0x00000009140a7221 */ /* 0x002fe20000010000 */
[----:B------:R-:W-:Y:S02]  /*a6c0*/  F2FP.SATFINITE.E4M3.F32.PACK_AB_MERGE_C R153, R62, R13, R37 ;  /* 0x0000000d3e99723e */ /* 0x000fe40004807025 */
[----:B------:R-:W-:Y:S02]  /*a6d0*/  F2FP.SATFINITE.E4M3.F32.PACK_AB_MERGE_C R141, R40, R3, R59 ;  /* 0x00000003288d723e */ /* 0x000fe4000480703b */
[----:B--2---:R-:W-:Y:S01]  /*a6e0*/  F2FP.SATFINITE.E4M3.F32.PACK_AB_MERGE_C R13, R60, R33, RZ ;  /* 0x000000213c0d723e */ /* 0x004fe200048070ff */
[----:B------:R-:W-:Y:S01]  /*a6f0*/  FADD.FTZ R33, R33, R14 ;  /* 0x0000000e21217221 */ /* 0x000fe20000010000 */
[----:B------:R-:W-:Y:S01]  /*a700*/  F2FP.SATFINITE.E4M3.F32.PACK_AB_MERGE_C R47, R72, R47, RZ ;  /* 0x0000002f482f723e */ /* 0x000fe200048070ff */
[----:B----4-:R-:W-:Y:S01]  /*a710*/  FADD.FTZ R15, R101, R10 ;  /* 0x0000000a650f7221 */ /* 0x010fe20000010000 */
[----:B------:R-:W-:-:S02]  /*a720*/  F2FP.SATFINITE.E4M3.F32.PACK_AB_MERGE_C R76, R91, R76, RZ ;  /* 0x0000004c5b4c723e */ /* 0x000fc400048070ff */
[----:B-----5:R-:W-:Y:S01]  /*a730*/  F2FP.SATFINITE.E4M3.F32.PACK_AB_MERGE_C R3, R8, R101, RZ ;  /* 0x000000650803723e */ /* 0x020fe200048070ff */
[----:B------:R-:W-:Y:S01]  /*a740*/  BSSY B0, `(.L_x_13569) ;  /* 0x0000290000007945 */ /* 0x000fe20003800000 */
[----:B------:R-:W-:Y:S02]  /*a750*/  F2FP.SATFINITE.E4M3.F32.PACK_AB_MERGE_C R80, R99, R80, RZ ;  /* 0x000000506350723e */ /* 0x000fe400048070ff */
[----:B------:R-:W-:Y:S02]  /*a760*/  F2FP.SATFINITE.E4M3.F32.PACK_AB_MERGE_C R86, R103, R86, RZ ;  /* 0x000000566756723e */ /* 0x000fe400048070ff */
[----:B------:R-:W-:Y:S01]  /*a770*/  F2FP.SATFINITE.E4M3.F32.PACK_AB_MERGE_C R147, R20, R97, R3 ;  /* 0x000000611493723e */ /* 0x000fe20004807003 */
[----:B------:R-:W-:Y:S01]  /*a780*/  FADD.FTZ R20, R60, R33 ;  /* 0x000000213c147221 */ /* 0x000fe20000010000 */
[----:B------:R-:W-:Y:S01]  /*a790*/  F2FP.SATFINITE.E4M3.F32.PACK_AB_MERGE_C R150, R53, R46, R150 ;  /* 0x0000002e3596723e */ /* 0x000fe20004807096 */
[----:B------:R-:W-:Y:S01]  /*a7a0*/  FADD.FTZ R15, R8, R15 ;  /* 0x0000000f080f7221 */ /* 0x000fe20000010000 */
[----:B------:R-:W-:Y:S01]  /*a7b0*/  F2FP.SATFINITE.E4M3.F32.PACK_AB_MERGE_C R136, R73, R50, R136 ;  /* 0x000000324988723e */ /* 0x000fe20004807088 */
[--C-:B------:R-:W-:Y:S01]  /*a7c0*/  IMAD.MOV.U32 R53, RZ, RZ, R55.reuse ;  /* 0x000000ffff357224 */ /* 0x100fe200078e0037 */
[----:B------:R-:W-:Y:S01]  /*a7d0*/  F2FP.SATFINITE.E4M3.F32.PACK_AB_MERGE_C R138, R81, R54, R138 ;  /* 0x00000036518a723e */ /* 0x000fe2000480708a */
[--C-:B------:R-:W-:Y:S01]  /*a7e0*/  IMAD.MOV.U32 R54, RZ, RZ, R55.reuse ;  /* 0x000000ffff367224 */ /* 0x100fe200078e0037 */
[----:B------:R-:W-:Y:S01]  /*a7f0*/  F2FP.SATFINITE.E4M3.F32.PACK_AB_MERGE_C R142, R65, R38, R142 ;  /* 0x00000026418e723e */ /* 0x000fe2000480708e */
[----:B------:R-:W-:Y:S01]  /*a800*/  IMAD.MOV.U32 R50, RZ, RZ, R55 ;  /* 0x000000ffff327224 */ /* 0x000fe200078e0037 */
        /* <DEDUP_REMOVED lines=16> */
[-C--:B------:R-:W-:Y:S01]  /*a910*/  MOV R52, R55.reuse ;  /* 0x0000003700347202 */ /* 0x080fe20000000f00 */
        /* <DEDUP_REMOVED lines=18> */
[----:B------:R-:W-:Y:S01]  /*aa40*/  IMAD.MOV.U32 R24, RZ, RZ, R55 ;  /* 0x000000ffff187224 */ /* 0x000fe200078e0037 */
[----:B------:R-:W-:Y:S06]  /*aa50*/  @!P1 BRA `(.L_x_13570) ;  /* 0x0000002400789947 */ /* 0x000fec0003800000 */
[----:B------:R0:W5:Y:S01]  /*aa60*/  LDL.LU R9, [R1+0x1c] ;  /* 0x00001c0001097983 */ /* 0x0001620000300800 */
        /* <DEDUP_REMOVED lines=20> */
.L_x_13583:
[----:B-----5:R-:W-:-:S04]  /*abb0*/  ISETP.NE.AND P1, PT, R8, 0x1, PT ;  /* 0x000000010800780c */ /* 0x020fc80003f25270 */
[----:B------:R-:W-:-:S04]  /*abc0*/  SEL R0, RZ, 0x1, P1 ;  /* 0x00000001ff007807 */ /* 0x000fc80000800000 */
[----:B------:R-:W-:-:S05]  /*abd0*/  LOP3.LUT R13, R9, R0, RZ, 0x3c, !PT ;  /* 0x00000000090d7212 */ /* 0x000fca00078e3cff */
[----:B------:R0:W-:Y:S01]  /*abe0*/  STL [R1+0x1c], R13 ;  /* 0x00001c0d01007387 */ /* 0x0001e20000100800 */
[----:B------:R-:W-:Y:S05]  /*abf0*/  @!P0 BRA `(.L_x_13571) ;  /* 0x0000000000048947 */ /* 0x000fea0003800000 */
[----:B------:R-:W-:Y:S01]  /*ac00*/  BPT.TRAP 0x1 ;  /* 0x000000040000795c */ /* 0x000fe20000300000 */
.L_x_13571:
        /* <DEDUP_REMOVED lines=9> */
.L_x_13572:
[----:B------:R-:W-:Y:S01]  /*aca0*/  IMAD R14, R12, 0x280, R21 ;  /* 0x000002800c0e7824 */ /* 0x000fe200078e0215 */
[----:B------:R-:W-:Y:S03]  /*acb0*/  BSSY B1, `(.L_x_13573) ;  /* 0x0000006000017945 */ /* 0x000fe60003800000 */
[C---:B------:R-:W-:Y:S02]  /*acc0*/  VIADD R56, R14.reuse, 0x80 ;  /* 0x000000800e387836 */ /* 0x040fe40000000000 */
[----:B------:R-:W-:Y:S01]  /*acd0*/  VIADD R58, R14, 0x100 ;  /* 0x000001000e3a7836 */ /* 0x000fe20000000000 */
[----:B-1----:R-:W-:Y:S06]  /*ace0*/  @P1 BRA `(.L_x_13574) ;  /* 0x0000000000081947 */ /* 0x002fec0003800000 */
[----:B------:R-:W1:Y:S02]  /*acf0*/  SYNCS.PHASECHK.TRANS64.TRYWAIT P1, [R0+URZ+0x13230], R13 ;  /* 0x0132300d000075a7 */ /* 0x000e64000802017f */
[----:B-1----:R-:W-:Y:S05]  /*ad00*/  @!P1 BRA `(.L_x_13575) ;  /* 0x000000c800209947 */ /* 0x002fea0003800000 */
.L_x_13574:
[----:B------:R-:W-:Y:S05]  /*ad10*/  BSYNC B1 ;  /* 0x0000000000017941 */ /* 0x000fea0003800000 */
.L_x_13573:
[----:B01----:R-:W-:Y:S01]  /*ad20*/  IMAD.MOV.U32 R13, RZ, RZ, -0x7fffffe0 ;  /* 0x80000020ff0d7424 */ /* 0x003fe200078e00ff */
[----:B------:R-:W-:Y:S01]  /*ad30*/  MOV R12, R14 ;  /* 0x0000000e000c7202 */ /* 0x000fe20000000f00 */
[----:B------:R-:W-:Y:S01]  /*ad40*/  WARPGROUP.ARRIVE ;  /* 0x00000000000079c5 */ /* 0x000fe20000000000 */
[----:B------:R-:W-:Y:S01]  /*ad50*/  R2UR UR4, R4 ;  /* 0x00000000040472ca */ /* 0x000fe200000e0000 */
[----:B------:R-:W-:Y:S01]  /*ad60*/  IMAD.MOV.U32 R57, RZ, RZ, -0x7fffffe0 ;  /* 0x80000020ff397424 */ /* 0x000fe200078e00ff */
[----:B------:R-:W-:Y:S01]  /*ad70*/  R2UR UR6, R12 ;  /* 0x000000000c0672ca */ /* 0x000fe200000e0000 */
[----:B------:R-:W-:Y:S01]  /*ad80*/  IMAD.MOV.U32 R12, RZ, RZ, R58 ;  /* 0x000000ffff0c7224 */ /* 0x000fe200078e003a */
[----:B------:R-:W-:Y:S01]  /*ad90*/  R2UR UR7, R13 ;  /* 0x000000000d0772ca */ /* 0x000fe200000e0000 */
[----:B------:R-:W-:Y:S01]  /*ada0*/  VIADD R58, R14, 0x182 ;  /* 0x000001820e3a7836 */ /* 0x000fe20000000000 */
[----:B------:R-:W-:Y:S01]  /*adb0*/  R2UR UR5, R5 ;  /* 0x00000000050572ca */ /* 0x000fe200000e0000 */
[----:B------:R-:W-:Y:S01]  /*adc0*/  IMAD.MOV.U32 R59, RZ, RZ, -0x7fffffe0 ;  /* 0x80000020ff3b7424 */ /* 0x000fe200078e00ff */
[----:B------:R-:W-:Y:S01]  /*add0*/  R2UR UR10, R56 ;  /* 0x00000000380a72ca */ /* 0x000fe200000e0000 */
[----:B------:R-:W-:Y:S01]  /*ade0*/  VIADD R56, R14, 0x180 ;  /* 0x000001800e387836 */ /* 0x000fe20000000000 */
[----:B------:R-:W-:-:S02]  /*adf0*/  R2UR UR11, R57 ;  /* 0x00000000390b72ca */ /* 0x000fc400000e0000 */
[----:B------:R-:W-:Y:S02]  /*ae00*/  R2UR UR8, R4 ;  /* 0x00000000040872ca */ /* 0x000fe400000e0000 */
[----:B------:R-:W-:Y:S02]  /*ae10*/  R2UR UR9, R5 ;  /* 0x00000000050972ca */ /* 0x000fe400000e0000 */
[----:B------:R-:W-:Y:S01]  /*ae20*/  R2UR UR14, R12 ;  /* 0x000000000c0e72ca */ /* 0x000fe200000e0000 */
[----:B------:R-:W-:Y:S01]  /*ae30*/  VIADD R12, R14, 0x200 ;  /* 0x000002000e0c7836 */ /* 0x000fe20000000000 */
[----:B------:R-:W-:Y:S01]  /*ae40*/  R2UR UR15, R13 ;  /* 0x000000000d0f72ca */ /* 0x000fe200000e0000 */
[----:B------:R-:W-:Y:S01]  /*ae50*/  QGMMA.64x32x32.F32.E4M3.E4M3 R120, gdesc[UR4], RZ, !UPT, gsb0 ;  /* 0x00600000047879f3 */ /* 0x000fe2000c0008ff */
[----:B------:R-:W-:Y:S02]  /*ae60*/  R2UR UR12, R4 ;  /* 0x00000000040c72ca */ /* 0x000fe400000e0000 */
[----:B------:R-:W-:-:S02]  /*ae70*/  R2UR UR13, R5 ;  /* 0x00000000050d72ca */ /* 0x000fc400000e0000 */
[----:B------:R-:W-:Y:S01]  /*ae80*/  R2UR UR18, R56 ;  /* 0x00000000381272ca */ /* 0x000fe200000e0000 */
[----:B------:R-:W-:Y:S01]  /*ae90*/  VIADD R56, R14, 0x2 ;  /* 0x000000020e387836 */ /* 0x000fe20000000000 */
[----:B------:R-:W-:Y:S02]  /*aea0*/  R2UR UR19, R57 ;  /* 0x00000000391372ca */ /* 0x000fe400000e0000 */
[----:B------:R-:W-:Y:S02]  /*aeb0*/  R2UR UR16, R4 ;  /* 0x00000000041072ca */ /* 0x000fe400000e0000 */
[----:B------:R-:W-:Y:S02]  /*aec0*/  R2UR UR17, R5 ;  /* 0x00000000051172ca */ /* 0x000fe400000e0000 */
[----:B------:R-:W-:Y:S01]  /*aed0*/  R2UR UR22, R12 ;  /* 0x000000000c1672ca */ /* 0x000fe200000e0000 */
[----:B------:R-:W-:Y:S01]  /*aee0*/  VIADD R12, R14, 0x82 ;  /* 0x000000820e0c7836 */ /* 0x000fe20000000000 */
[----:B------:R-:W-:-:S02]  /*aef0*/  R2UR UR23, R13 ;  /* 0x000000000d1772ca */ /* 0x000fc400000e0000 */
[----:B------:R-:W-:Y:S01]  /*af00*/  R2UR UR26, R56 ;  /* 0x00000000381a72ca */ /* 0x000fe200000e0000 */
[----:B------:R-:W-:Y:S01]  /*af10*/  VIADD R56, R14, 0x102 ;  /* 0x000001020e387836 */ /* 0x000fe20000000000 */
[----:B------:R-:W-:Y:S01]  /*af20*/  R2UR UR27, R57 ;  /* 0x00000000391b72ca */ /* 0x000fe200000e0000 */
[----:B------:R-:W-:Y:S01]  /*af30*/  IMAD.MOV.U32 R57, RZ, RZ, -0x7fffffe0 ;  /* 0x80000020ff397424 */ /* 0x000fe200078e00ff */
[----:B------:R-:W-:Y:S02]  /*af40*/  R2UR UR20, R4 ;  /* 0x00000000041472ca */ /* 0x000fe400000e0000 */
[----:B------:R-:W-:Y:S02]  /*af50*/  R2UR UR21, R5 ;  /* 0x00000000051572ca */ /* 0x000fe400000e0000 */
[----:B------:R-:W-:Y:S02]  /*af60*/  R2UR UR24, R6 ;  /* 0x00000000061872ca */ /* 0x000fe400000e0000 */
[----:B------:R-:W-:-:S02]  /*af70*/  R2UR UR25, R7 ;  /* 0x00000000071972ca */ /* 0x000fc400000e0000 */
[----:B------:R-:W-:Y:S02]  /*af80*/  MOV R13, 0x80000020 ;  /* 0x80000020000d7802 */ /* 0x000fe40000000f00 */
[----:B------:R-:W-:Y:S01]  /*af90*/  R2UR UR6, R12 ;  /* 0x000000000c0672ca */ /* 0x000fe200000e0000 */
[----:B------:R-:W-:Y:S01]  /*afa0*/  VIADD R12, R14, 0x202 ;  /* 0x000002020e0c7836 */ /* 0x000fe20000000000 */
[----:B------:R-:W-:Y:S01]  /*afb0*/  R2UR UR7, R13 ;  /* 0x000000000d0772ca */ /* 0x000fe200000e0000 */
[----:B------:R-:W-:Y:S01]  /*afc0*/  IMAD.MOV.U32 R13, RZ, RZ, -0x7fffffe0 ;  /* 0x80000020ff0d7424 */ /* 0x000fe200078e00ff */
        /* <DEDUP_REMOVED lines=25> */
[----:B------:R-:W-:Y:S03]  /*b160*/  QGMMA.64x32x32.F32.E4M3.E4M3 R56, gdesc[UR20], RZ, !UPT, gsb0 ;  /* 0x00600000143879f3 */ /* 0x000fe6000c0008ff */
        /* <DEDUP_REMOVED lines=18> */
.L_x_13576:
[----:B------:R-:W-:Y:S01]  /*b290*/  SHF.L.U32 R9, R9, 0x1f, RZ ;  /* 0x0000001f09097819 */ /* 0x000fe200000006ff */
[----:B------:R-:W-:-:S04]  /*b2a0*/  IMAD R14, R8, 0x8, R18 ;  /* 0x00000008080e7824 */ /* 0x000fc800078e0212 */
[----:B------:R0:W1:Y:S01]  /*b2b0*/  SYNCS.PHASECHK.TRANS64.TRYWAIT P1, [R14+URZ+0x13250], R9 ;  /* 0x013250090e0075a7 */ /* 0x000062000802017f */
[----:B------:R-:W-:Y:S05]  /*b2c0*/  @!P0 BRA `(.L_x_13577) ;  /* 0x0000000000048947 */ /* 0x000fea0003800000 */
[----:B------:R-:W-:Y:S01]  /*b2d0*/  BPT.TRAP 0x1 ;  /* 0x000000040000795c */ /* 0x000fe20000300000 */
.L_x_13577:
[----:B------:R-:W-:Y:S04]  /*b2e0*/  BSSY B1, `(.L_x_13578) ;  /* 0x0000004000017945 */ /* 0x000fe80003800000 */
[----:B-1----:R-:W-:Y:S05]  /*b2f0*/  @P1 BRA `(.L_x_13579) ;  /* 0x0000000000081947 */ /* 0x002fea0003800000 */
[----:B------:R-:W1:Y:S02]  /*b300*/  SYNCS.PHASECHK.TRANS64.TRYWAIT P1, [R14+URZ+0x13250], R9 ;  /* 0x013250090e0075a7 */ /* 0x000e64000802017f */
[----:B-1----:R-:W-:Y:S05]  /*b310*/  @!P1 BRA `(.L_x_13580) ;  /* 0x000000c000b09947 */ /* 0x002fea0003800000 */
.L_x_13579:
[----:B------:R-:W-:Y:S05]  /*b320*/  BSYNC B1 ;  /* 0x0000000000017941 */ /* 0x000fea0003800000 */
.L_x_13578:
[----:B01----:R-:W-:Y:S01]  /*b330*/  VIADD R9, R18, 0x1000 ;  /* 0x0000100012097836 */ /* 0x003fe20000000000 */
[----:B------:R-:W-:Y:S01]  /*b340*/  WARPGROUP.ARRIVE ;  /* 0x00000000000079c5 */ /* 0x000fe20000000000 */
[----:B------:R-:W-:-:S03]  /*b350*/  IMAD.MOV.U32 R13, RZ, RZ, -0x3ffffff0 ;  /* 0xc0000010ff0d7424 */ /* 0x000fc600078e00ff */
[----:B------:R-:W-:-:S04]  /*b360*/  SHF.R.U32.HI R9, RZ, 0x4, R9 ;  /* 0x00000004ff097819 */ /* 0x000fc80000011609 */
[----:B------:R-:W-:-:S04]  /*b370*/  LOP3.LUT R9, R9, 0x3fff, RZ, 0xc0, !PT ;  /* 0x00003fff09097812 */ /* 0x000fc800078ec0ff */
[----:B------:R-:W-:-:S05]  /*b380*/  LOP3.LUT R9, R9, 0x10000, RZ, 0xfc, !PT ;  /* 0x0001000009097812 */ /* 0x000fca00078efcff */
[----:B------:R-:W-:Y:S02]  /*b390*/  IMAD R8, R8, 0x280, R9 ;  /* 0x0000028008087824 */ /* 0x000fe400078e0209 */
[----:B------:R-:W-:-:S03]  /*b3a0*/  IMAD.MOV.U32 R9, RZ, RZ, -0x3ffffff0 ;  /* 0xc0000010ff097424 */ /* 0x000fc600078e00ff */
[C---:B------:R-:W-:Y:S02]  /*b3b0*/  R2UR UR6, R8.reuse ;  /* 0x00000000080672ca */ /* 0x040fe400000e0000 */
[----:B------:R-:W-:Y:S01]  /*b3c0*/  R2UR UR7, R9 ;  /* 0x00000000090772ca */ /* 0x000fe200000e0000 */
[----:B------:R-:W-:Y:S01]  /*b3d0*/  IMAD.MOV.U32 R9, RZ, RZ, -0x3ffffff0 ;  /* 0xc0000010ff097424 */ /* 0x000fe200078e00ff */
[----:B------:R-:W-:-:S11]  /*b3e0*/  IADD3 R12, R8, 0x80, RZ ;  /* 0x00000080080c7810 */ /* 0x000fd60007ffe0ff */
[----:B------:R-:W-:Y:S01]  /*b3f0*/  QGMMA.64x64x32.F32.E4M3.E4M3 R24, R152, gdesc[UR4], R24, gsb0 ;  /* 0x00e0000498187df3 */ /* 0x000fe20008000818 */
[----:B------:R-:W-:Y:S01]  /*b400*/  R2UR UR6, R12 ;  /* 0x000000000c0672ca */ /* 0x000fe200000e0000 */
[----:B------:R-:W-:Y:S01]  /*b410*/  VIADD R12, R8, 0x100 ;  /* 0x00000100080c7836 */ /* 0x000fe20000000000 */
[----:B------:R-:W-:Y:S01]  /*b420*/  R2UR UR7, R13 ;  /* 0x000000000d0772ca */ /* 0x000fe200000e0000 */
[----:B------:R-:W-:Y:S01]  /*b430*/  IMAD.MOV.U32 R13, RZ, RZ, -0x3ffffff0 ;  /* 0xc0000010ff0d7424 */ /* 0x000fe200078e00ff */
[----:B------:R-:W-:Y:S02]  /*b440*/  WARPGROUP.DEPBAR.LE gsb0, 0x0 ;  /* 0x00008000000079c5 */ /* 0x000fe40000010000 */
[----:B------:R-:W-:-:S09]  /*b450*/  WARPGROUP.ARRIVE ;  /* 0x00000000000079c5 */ /* 0x000fd20000000000 */
[----:B------:R-:W-:Y:S01]  /*b460*/  QGMMA.64x64x32.F32.E4M3.E4M3 R24, R148, gdesc[UR4], R24, gsb0 ;  /* 0x00e0000494187df3 */ /* 0x000fe20008000818 */
[----:B------:R-:W-:Y:S01]  /*b470*/  R2UR UR6, R12 ;  /* 0x000000000c0672ca */ /* 0x000fe200000e0000 */
[C---:B------:R-:W-:Y:S01]  /*b480*/  VIADD R12, R8.reuse, 0x180 ;  /* 0x00000180080c7836 */ /* 0x040fe20000000000 */
[----:B------:R-:W-:Y:S01]  /*b490*/  R2UR UR7, R13 ;  /* 0x000000000d0772ca */ /* 0x000fe200000e0000 */
[----:B------:R-:W-:Y:S02]  /*b4a0*/  IMAD.MOV.U32 R13, RZ, RZ, -0x3ffffff0 ;  /* 0xc0000010ff0d7424 */ /* 0x000fe400078e00ff */
[----:B------:R-:W-:Y:S01]  /*b4b0*/  VIADD R8, R8, 0x200 ;  /* 0x0000020008087836 */ /* 0x000fe20000000000 */
[----:B------:R-:W-:Y:S02]  /*b4c0*/  WARPGROUP.DEPBAR.LE gsb0, 0x0 ;  /* 0x00008000000079c5 */ /* 0x000fe40000010000 */
[----:B------:R-:W-:-:S07]  /*b4d0*/  WARPGROUP.ARRIVE ;  /* 0x00000000000079c5 */ /* 0x000fce0000000000 */
[----:B------:R-:W-:Y:S01]  /*b4e0*/  QGMMA.64x64x32.F32.E4M3.E4M3 R24, R136, gdesc[UR4], R24, gsb0 ;  /* 0x00e0000488187df3 */ /* 0x000fe20008000818 */
[----:B------:R-:W-:Y:S02]  /*b4f0*/  R2UR UR6, R12 ;  /* 0x000000000c0672ca */ /* 0x000fe400000e0000 */
[----:B------:R-:W-:Y:S01]  /*b500*/  R2UR UR7, R13 ;  /* 0x000000000d0772ca */ /* 0x000fe200000e0000 */
[----:B------:R-:W-:Y:S02]  /*b510*/  WARPGROUP.DEPBAR.LE gsb0, 0x0 ;  /* 0x00008000000079c5 */ /* 0x000fe40000010000 */
[----:B------:R-:W-:-:S10]  /*b520*/  WARPGROUP.ARRIVE ;  /* 0x00000000000079c5 */ /* 0x000fd40000000000 */
[----:B------:R-:W-:Y:S01]  /*b530*/  QGMMA.64x64x32.F32.E4M3.E4M3 R24, R140, gdesc[UR4], R24, gsb0 ;  /* 0x00e000048c187df3 */ /* 0x000fe20008000818 */
[----:B------:R-:W-:Y:S02]  /*b540*/  R2UR UR6, R8 ;  /* 0x00000000080672ca */ /* 0x000fe400000e0000 */
[----:B------:R-:W-:Y:S01]  /*b550*/  R2UR UR7, R9 ;  /* 0x00000000090772ca */ /* 0x000fe200000e0000 */
[----:B------:R-:W-:Y:S02]  /*b560*/  WARPGROUP.DEPBAR.LE gsb0, 0x0 ;  /* 0x00008000000079c5 */ /* 0x000fe40000010000 */
[----:B------:R-:W-:-:S10]  /*b570*/  WARPGROUP.ARRIVE ;  /* 0x00000000000079c5 */ /* 0x000fd40000000000 */
[----:B------:R-:W-:Y:S03]  /*b580*/  QGMMA.64x64x32.F32.E4M3.E4M3 R24, R144, gdesc[UR4], R24, gsb0 ;  /* 0x00e0000490187df3 */ /* 0x000fe60008000818 */
[----:B------:R-:W-:Y:S02]  /*b590*/  WARPGROUP.DEPBAR.LE gsb0, 0x0 ;  /* 0x00008000000079c5 */ /* 0x000fe40000010000 */
[----:B------:R-:W-:Y:S05]  /*b5a0*/  @!P0 BRA `(.L_x_13581) ;  /* 0x0000000000048947 */ /* 0x000fea0003800000 */
[----:B------:R-:W-:Y:S01]  /*b5b0*/  BPT.TRAP 0x1 ;  /* 0x000000040000795c */ /* 0x000fe20000300000 */
.L_x_13581:
        /* <DEDUP_REMOVED lines=342> */
.L_x_13582:
[----:B------:R-:W-:Y:S01]  /*cb20*/  F2FP.SATFINITE.E4M3.F32.PACK_AB_MERGE_C R9, R9, R68, RZ ;  /* 0x000000440909723e */ /* 0x000fe200048070ff */
[-C--:B------:R-:W-:Y:S01]  /*cb30*/  FMUL.FTZ R26, R26, R8.reuse ;  /* 0x000000081a1a7220 */ /* 0x080fe20000410000 */
        /* <DEDUP_REMOVED lines=16> */
[----:B------:R0:W5:Y:S01]  /*cc40*/  LDL R9, [R1+0x1c] ;  /* 0x00001c0001097983 */ /* 0x0001620000100800 */
[----:B------:R-:W-:Y:S01]  /*cc50*/  ISETP.GT.AND P1, PT, R11, RZ, PT ;  /* 0x000000ff0b00720c */ /* 0x000fe20003f24270 */
[-C--:B------:R-:W-:Y:S01]  /*cc60*/  FMUL.FTZ R24, R24, R3.reuse ;  /* 0x0000000318187220 */ /* 0x080fe20000410000 */
[----:B------:R-:W-:Y:S01]  /*cc70*/  IADD3 R14, R14, 0x13260, RZ ;  /* 0x000132600e0e7810 */ /* 0x000fe20007ffe0ff */
[----:B------:R0:W5:Y:S01]  /*cc80*/  LDL R8, [R1+0x14] ;  /* 0x0000140001087983 */ /* 0x0001620000100800 */
        /* <DEDUP_REMOVED lines=33> */
[----:B------:R-:W-:Y:S01]  /*cea0*/  VIADD R11, R11, 0xffffffff ;  /* 0xffffffff0b0b7836 */ /* 0x000fe20000000000 */
        /* <DEDUP_REMOVED lines=24> */
[----:B0-----:R-:W-:Y:S06]  /*d030*/  @P1 BRA `(.L_x_13583) ;  /* 0xffffffd800dc1947 */ /* 0x001fec000383ffff */
.L_x_13570:
[----:B------:R-:W-:Y:S05]  /*d040*/  BSYNC B0 ;  /* 0x0000000000007941 */ /* 0x000fea0003800000 */
.L_x_13569:
[----:B------:R-:W-:Y:S06]  /*d050*/  BAR.ARV 0x8, 0x200 ;  /* 0x0208000000007b1d */ /* 0x000fec0000002000 */
[----:B------:R-:W-:Y:S05]  /*d060*/  @!P0 BRA `(.L_x_13584) ;  /* 0x0000000000048947 */ /* 0x000fea0003800000 */
[----:B------:R-:W-:Y:S01]  /*d070*/  BPT.TRAP 0x1 ;  /* 0x000000040000795c */ /* 0x000fe20000300000 */
.L_x_13584:
[----:B------:R-:W2:Y:S04]  /*d080*/  LDL R3, [R1+0x1c] ;  /* 0x00001c0001037983 */ /* 0x000ea80000100800 */
[----:B------:R-:W3:Y:S01]  /*d090*/  LDL R4, [R1+0x14] ;  /* 0x0000140001047983 */ /* 0x000ee20000100800 */
[----:B--2---:R-:W-:Y:S01]  /*d0a0*/  SHF.L.U32 R3, R3, 0x1f, RZ ;  /* 0x0000001f03037819 */ /* 0x004fe200000006ff */
[----:B---3--:R-:W-:-:S04]  /*d0b0*/  IMAD R10, R4, 0x8, R18 ;  /* 0x00000008040a7824 */ /* 0x008fc800078e0212 */
[----:B------:R0:W1:Y:S01]  /*d0c0*/  SYNCS.PHASECHK.TRANS64.TRYWAIT P1, [R10+URZ+0x13250], R3 ;  /* 0x013250030a0075a7 */ /* 0x000062000802017f */
[----:B------:R-:W-:Y:S05]  /*d0d0*/  @!P0 BRA `(.L_x_13585) ;  /* 0x0000000000048947 */ /* 0x000fea0003800000 */
[----:B------:R-:W-:Y:S01]  /*d0e0*/  BPT.TRAP 0x1 ;  /* 0x000000040000795c */ /* 0x000fe20000300000 */
.L_x_13585:
[----:B------:R-:W-:Y:S04]  /*d0f0*/  BSSY B0, `(.L_x_13586) ;  /* 0x0000004000007945 */ /* 0x000fe80003800000 */
[----:B-1----:R-:W-:Y:S05]  /*d100*/  @P1 BRA `(.L_x_13587) ;  /* 0x0000000000081947 */ /* 0x002fea0003800000 */
[----:B------:R-:W1:Y:S02]  /*d110*/  SYNCS.PHASECHK.TRANS64.TRYWAIT P1, [R10+URZ+0x13250], R3 ;  /* 0x013250030a0075a7 */ /* 0x000e64000802017f */
[----:B-1----:R-:W-:Y:S05]  /*d120*/  @!P1 BRA `(.L_x_13588) ;  /* 0x000000a400409947 */ /* 0x002fea0003800000 */
.L_x_13587:
[----:B------:R-:W-:Y:S05]  /*d130*/  BSYNC B0 ;  /* 0x0000000000007941 */ /* 0x000fea0003800000 */
.L_x_13586:
[----:B------:R-:W2:Y:S04]  /*d140*/  LDL R14, [R1+0x5c] ;  /* 0x00005c00010e7983 */ /* 0x000ea80000100800 */
[----:B------:R-:W0:Y:S01]  /*d150*/  LDL R13, [R1+0x40] ;  /* 0x00004000010d7983 */ /* 0x000e220000100800 */
[----:B------:R-:W-:-:S03]  /*d160*/  ULDC.64 UR4, c[0x0][0x9a0] ;  /* 0x0002680000047ab9 */ /* 0x000fc60000000a00 */
[----:B------:R-:W3:Y:S04]  /*d170*/  LDL.LU R11, [R1+0x8] ;  /* 0x00000800010b7983 */ /* 0x000ee80000300800 */
[----:B------:R-:W4:Y:S01]  /*d180*/  LDL R21, [R1+0x14] ;  /* 0x0000140001157983 */ /* 0x000f220000100800 */
[----:B------:R-:W-:Y:S01]  /*d190*/  VIADD R18, R18, 0x1000 ;  /* 0x0000100012127836 */ /* 0x000fe20000000000 */
[----:B------:R-:W-:Y:S01]  /*d1a0*/  ISETP.NE.U32.AND P1, PT, RZ, UR4, PT ;  /* 0x00000004ff007c0c */ /* 0x000fe2000bf25070 */
[----:B------:R-:W-:Y:S01]  /*d1b0*/  IMAD.MOV.U32 R5, RZ, RZ, -0x3ffffff0 ;  /* 0xc0000010ff057424 */ /* 0x000fe200078e00ff */
[----:B------:R-:W-:Y:S02]  /*d1c0*/  WARPGROUP.ARRIVE ;  /* 0x00000000000079c5 */ /* 0x000fe40000000000 */
[----:B------:R-:W-:-:S02]  /*d1d0*/  SHF.R.U32.HI R18, RZ, 0x4, R18 ;  /* 0x00000004ff127819 */ /* 0x000fc40000011612 */
[----:B------:R-:W-:Y:S02]  /*d1e0*/  R2UR UR7, R5 ;  /* 0x00000000050772ca */ /* 0x000fe400000e0000 */
[----:B------:R-:W-:Y:S02]  /*d1f0*/  LOP3.LUT R18, R18, 0x3fff, RZ, 0xc0, !PT ;  /* 0x00003fff12127812 */ /* 0x000fe400078ec0ff */
[----:B------:R-:W-:Y:S02]  /*d200*/  ISETP.NE.AND.EX P1, PT, RZ, UR5, PT, P1 ;  /* 0x00000005ff007c0c */ /* 0x000fe4000bf25310 */
[----:B------:R-:W-:-:S11]  /*d210*/  LOP3.LUT R18, R18, 0x10000, RZ, 0xfc, !PT ;  /* 0x0001000012127812 */ /* 0x000fd600078efcff */
[----:B-----5:R-:W2:Y:S08]  /*d220*/  @P1 LDC.64 R8, c[0x0][0x9c8] ;  /* 0x00027200ff081b82 */ /* 0x020eb00000000a00 */
[----:B------:R-:W4:Y:S01]  /*d230*/  @P1 LDC.64 R6, c[0x0][0x9d0] ;  /* 0x00027400ff061b82 */ /* 0x000f220000000a00 */
[----:B--2---:R-:W-:-:S04]  /*d240*/  @P1 IMAD R14, R14, R8, RZ ;  /* 0x000000080e0e1224 */ /* 0x004fc800078e02ff */
[C---:B01----:R-:W-:Y:S02]  /*d250*/  @P1 IMAD R3, R13.reuse, R9, R14 ;  /* 0x000000090d031224 */ /* 0x043fe400078e020e */
[----:B------:R-:W-:Y:S01]  /*d260*/  @P1 IMAD.WIDE.U32 R8, R13, R8, RZ ;  /* 0x000000080d081225 */ /* 0x000fe200078e00ff */
[----:B---3--:R-:W-:-:S03]  /*d270*/  @P1 SHF.R.S32.HI R5, RZ, 0x1f, R11 ;  /* 0x0000001fff051819 */ /* 0x008fc6000001140b */
[----:B------:R-:W-:Y:S02]  /*d280*/  @P1 IMAD.IADD R9, R9, 0x1, R3 ;  /* 0x0000000109091824 */ /* 0x000fe400078e0203 */
[----:B----4-:R-:W-:Y:S02]  /*d290*/  IMAD R4, R21, 0x280, R18 ;  /* 0x0000028015047824 */ /* 0x010fe400078e0212 */
[----:B------:R-:W-:-:S03]  /*d2a0*/  @P1 IMAD R14, R5, R6, RZ ;  /* 0x00000006050e1224 */ /* 0x000fc600078e02ff */
[----:B------:R-:W-:Y:S01]  /*d2b0*/  R2UR UR6, R4 ;  /* 0x00000000040672ca */ /* 0x000fe200000e0000 */
[C---:B------:R-:W-:Y:S02]  /*d2c0*/  @P1 IMAD R3, R11.reuse, R7, R14 ;  /* 0x000000070b031224 */ /* 0x040fe400078e020e */
[----:B------:R-:W-:Y:S01]  /*d2d0*/  @P1 IMAD.WIDE.U32 R6, R11, R6, R8 ;  /* 0x000000060b061225 */ /* 0x000fe200078e0008 */
[----:B------:R-:W-:-:S03]  /*d2e0*/  MOV R11, 0x3f800000 ;  /* 0x3f800000000b7802 */ /* 0x000fc60000000f00 */
[----:B------:R-:W-:Y:S01]  /*d2f0*/  @P1 IMAD.IADD R3, R7, 0x1, R3 ;  /* 0x0000000107031824 */ /* 0x000fe200078e0203 */
[----:B------:R-:W-:-:S05]  /*d300*/  @P1 LEA R8, P2, R6, UR4, 0x2 ;  /* 0x0000000406081c11 */ /* 0x000fca000f8410ff */
[----:B------:R-:W-:Y:S01]  /*d310*/  QGMMA.64x64x32.F32.E4M3.E4M3 R24, R152, gdesc[UR4], R24, gsb0 ;  /* 0x00e0000498187df3 */ /* 0x000fe20008000818 */
[----:B------:R-:W-:Y:S01]  /*d320*/  @P1 LEA.HI.X R9, R6, UR5, R3, 0x2, P2 ;  /* 0x0000000506091c11 */ /* 0x000fe200090f1403 */
[----:B------:R-:W-:Y:S02]  /*d330*/  VIADD R6, R4, 0x80 ;  /* 0x0000008004067836 */ /* 0x000fe40000000000 */
[----:B------:R-:W-:Y:S02]  /*d340*/  IMAD.MOV.U32 R7, RZ, RZ, -0x3ffffff0 ;  /* 0xc0000010ff077424 */ /* 0x000fe400078e00ff */
[----:B------:R0:W2:Y:S01]  /*d350*/  @P1 LDG.E R11, desc[UR40][R8.64] ;  /* 0x00000028080b1981 */ /* 0x0000a2000c1e1900 */
[----:B------:R-:W-:Y:S02]  /*d360*/  R2UR UR6, R6 ;  /* 0x00000000060672ca */ /* 0x000fe400000e0000 */
[----:B------:R-:W-:Y:S01]  /*d370*/  R2UR UR7, R7 ;  /* 0x00000000070772ca */ /* 0x000fe200000e0000 */
[----:B------:R-:W-:-:S02]  /*d380*/  VIADD R6, R4, 0x100 ;  /* 0x0000010004067836 */ /* 0x000fc40000000000 */
[----:B------:R-:W-:Y:S01]  /*d390*/  IMAD.MOV.U32 R7, RZ, RZ, -0x3ffffff0 ;  /* 0xc0000010ff077424 */ /* 0x000fe200078e00ff */
[----:B------:R-:W-:Y:S02]  /*d3a0*/  WARPGROUP.DEPBAR.LE gsb0, 0x0 ;  /* 0x00008000000079c5 */ /* 0x000fe40000010000 */
[----:B------:R-:W-:-:S07]  /*d3b0*/  WARPGROUP.ARRIVE ;  /* 0x00000000000079c5 */ /* 0x000fce0000000000 */
[----:B------:R-:W-:Y:S01]  /*d3c0*/  QGMMA.64x64x32.F32.E4M3.E4M3 R24, R148, gdesc[UR4], R24, gsb0 ;  /* 0x00e0000494187df3 */ /* 0x000fe20008000818 */
[----:B------:R-:W-:Y:S02]  /*d3d0*/  R2UR UR6, R6 ;  /* 0x00000000060672ca */ /* 0x000fe400000e0000 */
[----:B------:R-:W-:Y:S01]  /*d3e0*/  R2UR UR7, R7 ;  /* 0x00000000070772ca */ /* 0x000fe200000e0000 */
[----:B------:R-:W-:Y:S02]  /*d3f0*/  VIADD R6, R4, 0x180 ;  /* 0x0000018004067836 */ /* 0x000fe40000000000 */
[----:B------:R-:W-:Y:S01]  /*d400*/  IMAD.MOV.U32 R7, RZ, RZ, -0x3ffffff0 ;  /* 0xc0000010ff077424 */ /* 0x000fe200078e00ff */
[----:B------:R-:W-:Y:S02]  /*d410*/  WARPGROUP.DEPBAR.LE gsb0, 0x0 ;  /* 0x00008000000079c5 */ /* 0x000fe40000010000 */
[----:B------:R-:W-:-:S07]  /*d420*/  WARPGROUP.ARRIVE ;  /* 0x00000000000079c5 */ /* 0x000fce0000000000 */
[----:B------:R-:W-:Y:S01]  /*d430*/  QGMMA.64x64x32.F32.E4M3.E4M3 R24, R136, gdesc[UR4], R24, gsb0 ;  /* 0x00e0000488187df3 */ /* 0x000fe20008000818 */
[----:B------:R-:W-:Y:S02]  /*d440*/  R2UR UR6, R6 ;  /* 0x00000000060672ca */ /* 0x000fe400000e0000 */
[----:B------:R-:W-:Y:S01]  /*d450*/  R2UR UR7, R7 ;  /* 0x00000000070772ca */ /* 0x000fe200000e0000 */
[----:B------:R-:W1:Y:S04]  /*d460*/  SHFL.BFLY PT, R3, R20, 0x2, 0x1f ;  /* 0x0c401f0014037f89 */ /* 0x000e6800000e0000 */
[----:B0-----:R-:W0:Y:S01]  /*d470*/  SHFL.BFLY PT, R8, R15, 0x2, 0x1f ;  /* 0x0c401f000f087f89 */ /* 0x001e2200000e0000 */
[----:B------:R-:W-:Y:S02]  /*d480*/  VIADD R4, R4, 0x200 ;  /* 0x0000020004047836 */ /* 0x000fe40000000000 */
[----:B------:R-:W-:Y:S01]  /*d490*/  IMAD.MOV.U32 R5, RZ, RZ, -0x3ffffff0 ;  /* 0xc0000010ff057424 */ /* 0x000fe200078e00ff */
[----:B------:R-:W-:-:S02]  /*d4a0*/  WARPGROUP.DEPBAR.LE gsb0, 0x0 ;  /* 0x00008000000079c5 */ /* 0x000fc40000010000 */
[----:B------:R-:W-:-:S06]  /*d4b0*/  WARPGROUP.ARRIVE ;  /* 0x00000000000079c5 */ /* 0x000fcc0000000000 */
[----:B------:R-:W-:Y:S01]  /*d4c0*/  QGMMA.64x64x32.F32.E4M3.E4M3 R24, R140, gdesc[UR4], R24, gsb0 ;  /* 0x00e000048c187df3 */ /* 0x000fe20008000818 */
[----:B------:R-:W-:Y:S02]  /*d4d0*/  R2UR UR6, R4 ;  /* 0x00000000040672ca */ /* 0x000fe400000e0000 */
[----:B------:R-:W-:Y:S01]  /*d4e0*/  R2UR UR7, R5 ;  /* 0x00000000050772ca */ /* 0x000fe200000e0000 */
[----:B-1----:R-:W-:-:S01]  /*d4f0*/  FADD.FTZ R3, R3, R20 ;  /* 0x0000001403037221 */ /* 0x002fc20000010000 */
[----:B0-----:R-:W-:-:S04]  /*d500*/  FADD.FTZ R8, R8, R15 ;  /* 0x0000000f08087221 */ /* 0x001fc80000010000 */
[----:B------:R-:W0:Y:S04]  /*d510*/  SHFL.BFLY PT, R6, R3, 0x1, 0x1f ;  /* 0x0c201f0003067f89 */ /* 0x000e2800000e0000 */
[----:B------:R-:W1:Y:S01]  /*d520*/  SHFL.BFLY PT, R5, R8, 0x1, 0x1f ;  /* 0x0c201f0008057f89 */ /* 0x000e6200000e0000 */
[----:B------:R-:W-:Y:S01]  /*d530*/  MOV R4, RZ ;  /* 0x000000ff00047202 */ /* 0x000fe20000000f00 */
        /* <DEDUP_REMOVED lines=16> */
[----:B------:R-:W-:Y:S01]  /*d640*/  @P2 FMUL.FTZ R5, R2, 0.69314718246459960938 ;  /* 0x3f31721802052820 */ /* 0x000fe20000410000 */
[----:B0-----:R-:W-:Y:S01]  /*d650*/  @P2 FMUL.FTZ R6, R6, 0.69314718246459960938 ;  /* 0x3f31721806062820 */ /* 0x001fe20000410000 */
[----:B------:R-:W-:Y:S01]  /*d660*/  @P3 FMUL.FTZ R2, R2, 0.69314718246459960938 ;  /* 0x3f31721802023820 */ /* 0x000fe20000410000 */
        /* <DEDUP_REMOVED lines=10> */
.L_x_13589:
        /* <DEDUP_REMOVED lines=35> */
[----:B--2---:R-:W-:-:S04]  /*d940*/  PRMT R0, R0, 0x654, R10 ;  /* 0x0000065400007816 */ /* 0x004fc8000000000a */
[----:B------:R0:W-:Y:S02]  /*d950*/  SYNCS.ARRIVE.TRANS64.RED.A1T0 RZ, [R0+URZ], RZ ;  /* 0x000000ff00ff79a7 */ /* 0x0001e4000810043f */
[----:B0-----:R-:W-:-:S05]  /*d960*/  VIADD R0, R21, 0x1 ;  /* 0x0000000115007836 */ /* 0x001fca0000000000 */
[----:B------:R-:W-:-:S04]  /*d970*/  ISETP.NE.AND P1, PT, R0, 0x2, PT ;  /* 0x000000020000780c */ /* 0x000fc80003f25270 */
[----:B------:R-:W-:Y:S02]  /*d980*/  SEL R2, RZ, 0x1, P1 ;  /* 0x00000001ff027807 */ /* 0x000fe40000800000 */
[----:B------:R-:W-:Y:S01]  /*d990*/  SEL R0, R0, RZ, P1 ;  /* 0x000000ff00007207 */ /* 0x000fe20000800000 */
[----:B----4-:R-:W-:Y:S01]  /*d9a0*/  VIADD R18, R18, 0x1 ;  /* 0x0000000112127836 */ /* 0x010fe20000000000 */
[----:B---3--:R-:W-:-:S03]  /*d9b0*/  LOP3.LUT R62, R62, R2, RZ, 0x3c, !PT ;  /* 0x000000023e3e7212 */ /* 0x008fc600078e3cff */
[----:B------:R0:W-:Y:S04]  /*d9c0*/  STL [R1+0x14], R0 ;  /* 0x0000140001007387 */ /* 0x0001e80000100800 */
[----:B------:R0:W-:Y:S04]  /*d9d0*/  STL [R1+0x1c], R62 ;  /* 0x00001c3e01007387 */ /* 0x0001e80000100800 */
[----:B------:R0:W-:Y:S01]  /*d9e0*/  STL [R1+0x54], R18 ;  /* 0x0000541201007387 */ /* 0x0001e20000100800 */
[----:B------:R-:W-:Y:S01]  /*d9f0*/  FMUL.FTZ R10, R49, R4 ;  /* 0x00000004310a7220 */ /* 0x000fe20000410000 */
[----:B------:R-:W-:-:S07]  /*da00*/  FMUL.FTZ R21, R46, R5 ;  /* 0x000000052e157220 */ /* 0x000fce0000410000 */
.L_x_13539:
[----:B------:R-:W1:Y:S08]  /*da10*/  S2UR UR4, SR_CgaCtaId ;  /* 0x00000000000479c3 */ /* 0x000e700000008800 */
[----:B------:R-:W-:Y:S01]  /*da20*/  BAR.SYNC.DEFER_BLOCKING 0x5, 0x200 ;  /* 0x0148000000007b1d */ /* 0x000fe20000010000 */
[----:B0-----:R-:W-:-:S05]  /*da30*/  MOV R18, 0x400 ;  /* 0x0000040000127802 */ /* 0x001fca0000000f00 */
[----:B------:R-:W-:Y:S01]  /*da40*/  BSSY B0, `(.L_x_13590) ;  /* 0x00001d8000007945 */ /* 0x000fe20003800000 */
[----:B-1----:R-:W-:-:S05]  /*da50*/  IMAD.U32 R0, RZ, RZ, UR4 ;  /* 0x00000004ff007e24 */ /* 0x002fca000f8e00ff */
[----:B------:R-:W-:Y:S01]  /*da60*/  LEA R18, R0, R18, 0x18 ;  /* 0x0000001200127211 */ /* 0x000fe200078ec0ff */
[----:B------:R-:W-:Y:S04]  /*da70*/  STL [R1+0x2c], R0 ;  /* 0x00002c0001007387 */ /* 0x000fe80000100800 */
[----:B------:R-:W0:Y:S04]  /*da80*/  LDS.128 R64, [R18+0x132d0] ;  /* 0x0132d00012407984 */ /* 0x000e280000000c00 */
[----:B0-----:R0:W-:Y:S04]  /*da90*/  STL.64 [R1], R64 ;  /* 0x0000004001007387 */ /* 0x0011e80000100a00 */
[----:B------:R0:W-:Y:S01]  /*daa0*/  STL.64 [R1+0x8], R66 ;  /* 0x0000084201007387 */ /* 0x0001e20000100a00 */
[----:B------:R-:W-:Y:S06]  /*dab0*/  BAR.ARV 0x4, 0x200 ;  /* 0x0108000000007b1d */ /* 0x000fec0000002000 */
[----:B------:R-:W-:Y:S05]  /*dac0*/  @P0 BRA `(.L_x_13591) ;  /* 0x0000001000cc0947 */ /* 0x000fea0003800000 */
[----:B------:R-:W2:Y:S01]  /*dad0*/  LDL.LU R4, [R1+0x5c] ;  /* 0x00005c0001047983 */ /* 0x000ea20000300800 */
[----:B------:R-:W-:Y:S01]  /*dae0*/  ULDC.64 UR4, c[0x4][0x38] ;  /* 0x01000e0000047ab9 */ /* 0x000fe20000000a00 */
[----:B------:R-:W1:Y:S01]  /*daf0*/  S2R R2, SR_TID.X ;  /* 0x0000000000027919 */ /* 0x000e620000002100 */
[----:B------:R-:W-:Y:S01]  /*db00*/  F2FP.BF16.F32.PACK_AB R41, R41, R48 ;  /* 0x000000302929723e */ /* 0x000fe200000010ff */
[----:B------:R-:W-:Y:S01]  /*db10*/  ULDC.64 UR6, c[0x0][0xb98] ;  /* 0x0002e60000067ab9 */ /* 0x000fe20000000a00 */
[----:B------:R-:W3:Y:S04]  /*db20*/  LDL.LU R0, [R1+0x40] ;  /* 0x0000400001007983 */ /* 0x000ee80000300800 */
[----:B------:R-:W4:Y:S04]  /*db30*/  LDL R40, [R1+0x88] ;  /* 0x0000880001287983 */ /* 0x000f280000100800 */
[----:B------:R-:W4:Y:S04]  /*db40*/  LDL R54, [R1+0x80] ;  /* 0x0000800001367983 */ /* 0x000f280000100800 */
[----:B------:R-:W4:Y:S04]  /*db50*/  LDL.LU R46, [R1+0x48] ;  /* 0x00004800012e7983 */ /* 0x000f280000300800 */
[----:B------:R-:W4:Y:S01]  /*db60*/  LDL.LU R48, [R1+0x4c] ;  /* 0x00004c0001307983 */ /* 0x000f220000300800 */
[----:B------:R-:W0:Y:S01]  /*db70*/  S2R R39, SR_SWINHI ;  /* 0x0000000000277919 */ /* 0x000e220000002f00 */
[----:B------:R-:W-:-:S02]  /*db80*/  F2FP.BF16.F32.PACK_AB R25, R25, R32 ;  /* 0x000000201919723e */ /* 0x000fc400000010ff */
[----:B------:R-:W-:Y:S01]  /*db90*/  F2FP.BF16.F32.PACK_AB R24, R15, R24 ;  /* 0x000000180f18723e */ /* 0x000fe200000010ff */
[----:B------:R-:W4:Y:S01]  /*dba0*/  LDL R42, [R1+0x58] ;  /* 0x00005800012a7983 */ /* 0x000f220000100800 */
        /* <DEDUP_REMOVED lines=13> */
[----:B------:R-:W-:Y:S01]  /*dc80*/  BAR.SYNC.DEFER_BLOCKING 0x1, 0x180 ;  /* 0x0046000000007b1d */ /* 0x000fe20000010000 */
[----:B--2---:R-:W-:Y:S01]  /*dc90*/  IMAD.MOV.U32 R28, RZ, RZ, R4 ;  /* 0x000000ffff1c7224 */ /* 0x004fe200078e0004 */
[----:B---3--:R-:W-:Y:S01]  /*dca0*/  MOV R38, R0 ;  /* 0x0000000000267202 */ /* 0x008fe20000000f00 */
[----:B-1----:R-:W-:-:S05]  /*dcb0*/  IMAD.SHL.U32 R0, R2, 0x4, RZ ;  /* 0x0000000402007824 */ /* 0x002fca00078e00ff */
[----:B------:R-:W-:-:S04]  /*dcc0*/  LOP3.LUT R0, R0, 0xc, RZ, 0xc0, !PT ;  /* 0x0000000c00007812 */ /* 0x000fc800078ec0ff */
[----:B------:R-:W-:-:S05]  /*dcd0*/  IADD3 R4, P0, R0, UR4, RZ ;  /* 0x0000000400047c10 */ /* 0x000fca000ff1e0ff */
[----:B------:R-:W-:Y:S01]  /*dce0*/  IMAD.X R5, RZ, RZ, UR5, P0 ;  /* 0x00000005ff057e24 */ /* 0x000fe200080e06ff */
[----:B------:R-:W-:Y:S01]  /*dcf0*/  LOP3.LUT P1, R2, R2, 0x3, RZ, 0xc0, !PT ;  /* 0x0000000302027812 */ /* 0x000fe2000782c0ff */
[----:B------:R-:W-:Y:S01]  /*dd00*/  IMAD.MOV.U32 R52, RZ, RZ, R28 ;  /* 0x000000ffff347224 */ /* 0x000fe200078e001c */
[----:B------:R-:W-:Y:S02]  /*dd10*/  ULDC.64 UR4, c[0x0][0xc00] ;  /* 0x0003000000047ab9 */ /* 0x000fe40000000a00 */
[----:B------:R1:W2:Y:S01]  /*dd20*/  LDG.E.CONSTANT R0, desc[UR40][R4.64] ;  /* 0x0000002804007981 */ /* 0x0002a2000c1e9900 */
[----:B------:R-:W-:-:S04]  /*dd30*/  ISETP.EQ.OR P1, PT, R2, 0x3, !P1 ;  /* 0x000000030200780c */ /* 0x000fc80004f22670 */
[----:B------:R-:W-:Y:S02]  /*dd40*/  SEL R27, R25, R24, P1 ;  /* 0x00000018191b7207 */ /* 0x000fe40000800000 */
[----:B-----5:R-:W-:Y:S02]  /*dd50*/  SEL R29, R24, R25, P1 ;  /* 0x00000019181d7207 */ /* 0x020fe40000800000 */
[----:B------:R-:W-:Y:S02]  /*dd60*/  MOV R24, R18 ;  /* 0x0000001200187202 */ /* 0x000fe40000000f00 */
[----:B0-----:R-:W-:-:S03]  /*dd70*/  MOV R25, R39 ;  /* 0x0000002700197202 */ /* 0x001fc60000000f00 */
[----:B----4-:R-:W-:Y:S01]  /*dd80*/  IMAD.WIDE R6, R40, 0x2, R24 ;  /* 0x0000000228067825 */ /* 0x010fe200078e0218 */
[----:B------:R-:W-:Y:S02]  /*dd90*/  SEL R13, R60, R59, P1 ;  /* 0x0000003b3c0d7207 */ /* 0x000fe40000800000 */
[----:B------:R-:W-:Y:S02]  /*dda0*/  SEL R39, R41, R44, P1 ;  /* 0x0000002c29277207 */ /* 0x000fe40000800000 */
[C---:B------:R-:W-:Y:S02]  /*ddb0*/  IADD3 R57, P0, R6.reuse, 0x60, RZ ;  /* 0x0000006006397810 */ /* 0x040fe40007f1e0ff */
[----:B------:R-:W-:Y:S02]  /*ddc0*/  IADD3 R53, P2, R6, 0x40, RZ ;  /* 0x0000004006357810 */ /* 0x000fe40007f5e0ff */
        /* <DEDUP_REMOVED lines=10> */
[----:B------:R-:W-:Y:S01]  /*de70*/  LOP3.LUT R49, R6, 0x380, RZ, 0xc0, !PT ;  /* 0x0000038006317812 */ /* 0x000fe200078ec0ff */
[----:B------:R-:W-:Y:S01]  /*de80*/  IMAD.MOV.U32 R50, RZ, RZ, R38 ;  /* 0x000000ffff327224 */ /* 0x000fe200078e0026 */
[----:B------:R-:W-:Y:S01]  /*de90*/  SEL R55, R55, R8, P1 ;  /* 0x0000000837377207 */ /* 0x000fe20000800000 */
[----:B------:R-:W-:Y:S01]  /*dea0*/  IMAD.X R11, RZ, RZ, R7, P2 ;  /* 0x000000ffff0b7224 */ /* 0x000fe200010e0607 */
[----:B------:R-:W-:Y:S01]  /*deb0*/  LOP3.LUT R8, R53, 0x380, RZ, 0xc0, !PT ;  /* 0x0000038035087812 */ /* 0x000fe200078ec0ff */
[----:B------:R-:W3:Y:S01]  /*dec0*/  LDL R44, [R1+0x44] ;  /* 0x00004400012c7983 */ /* 0x000ee20000100800 */
[----:B------:R-:W-:-:S02]  /*ded0*/  LOP3.LUT R14, R57, 0x380, RZ, 0xc0, !PT ;  /* 0x00000380390e7812 */ /* 0x000fc400078ec0ff */
[----:B------:R-:W-:Y:S02]  /*dee0*/  SEL R31, R30, R31, P1 ;  /* 0x0000001f1e1f7207 */ /* 0x000fe40000800000 */
[----:B------:R-:W-:Y:S02]  /*def0*/  SHF.R.U64 R8, R8, 0x3, RZ ;  /* 0x0000000308087819 */ /* 0x000fe400000012ff */
[----:B------:R-:W-:Y:S02]  /*df00*/  SHF.R.U64 R14, R14, 0x3, RZ ;  /* 0x000000030e0e7819 */ /* 0x000fe400000012ff */
[----:B------:R-:W-:Y:S02]  /*df10*/  SEL R33, R33, R36, P1 ;  /* 0x0000002421217207 */ /* 0x000fe40000800000 */
[----:B------:R-:W-:Y:S02]  /*df20*/  LOP3.LUT R10, R8, R53, RZ, 0x3c, !PT ;  /* 0x00000035080a7212 */ /* 0x000fe400078e3cff */
[----:B------:R-:W-:-:S02]  /*df30*/  LOP3.LUT R8, R14, R57, RZ, 0x3c, !PT ;  /* 0x000000390e087212 */ /* 0x000fc400078e3cff */
[----:B-1----:R-:W-:Y:S02]  /*df40*/  LOP3.LUT R4, R51, 0x380, RZ, 0xc0, !PT ;  /* 0x0000038033047812 */ /* 0x002fe400078ec0ff */
[----:B------:R-:W-:Y:S02]  /*df50*/  SHF.R.U64 R49, R49, 0x3, RZ ;  /* 0x0000000331317819 */ /* 0x000fe400000012ff */
[----:B------:R-:W-:Y:S01]  /*df60*/  SHF.R.U64 R4, R4, 0x3, RZ ;  /* 0x0000000304047819 */ /* 0x000fe200000012ff */
[--C-:B------:R-:W-:Y:S01]  /*df70*/  IMAD.X R5, RZ, RZ, R7.reuse, P3 ;  /* 0x000000ffff057224 */ /* 0x100fe200018e0607 */
[----:B------:R-:W-:Y:S02]  /*df80*/  LOP3.LUT R6, R49, R6, RZ, 0x3c, !PT ;  /* 0x0000000631067212 */ /* 0x000fe400078e3cff */
[----:B------:R-:W-:Y:S01]  /*df90*/  LOP3.LUT R4, R4, R51, RZ, 0x3c, !PT ;  /* 0x0000003304047212 */ /* 0x000fe200078e3cff */
[----:B------:R-:W-:Y:S01]  /*dfa0*/  IMAD.X R9, RZ, RZ, R7, P0 ;  /* 0x000000ffff097224 */ /* 0x000fe200000e0607 */
[----:B------:R-:W-:-:S02]  /*dfb0*/  MOV R40, R6 ;  /* 0x0000000600287202 */ /* 0x000fc40000000f00 */
[----:B------:R-:W-:Y:S02]  /*dfc0*/  MOV R38, R4 ;  /* 0x0000000400267202 */ /* 0x000fe40000000f00 */
[----:B------:R-:W-:-:S04]  /*dfd0*/  ISETP.NE.U32.AND P0, PT, RZ, UR4, PT ;  /* 0x00000004ff007c0c */ /* 0x000fc8000bf05070 */
[----:B------:R-:W-:Y:S02]  /*dfe0*/  ISETP.NE.AND.EX P0, PT, RZ, UR5, PT, P0 ;  /* 0x00000005ff007c0c */ /* 0x000fe4000bf05300 */
        /* <DEDUP_REMOVED lines=8> */
[----:B------:R-:W-:Y:S04]  /*e070*/  SHFL.IDX PT, R32, R31, R2, 0x1c1f ;  /* 0x001c1f021f207589 */ /* 0x000fe800000e0000 */
[----:B------:R-:W-:Y:S04]  /*e080*/  SHFL.IDX PT, R27, R27, R0, 0x1c1f ;  /* 0x001c1f001b1b7589 */ /* 0x000fe800000e0000 */
[----:B------:R-:W2:Y:S04]  /*e090*/  SHFL.IDX PT, R26, R29, R2, 0x1c1f ;  /* 0x001c1f021d1a7589 */ /* 0x000ea800000e0000 */
[----:B------:R-:W-:Y:S04]  /*e0a0*/  SHFL.IDX PT, R45, R45, R0, 0x1c1f ;  /* 0x001c1f002d2d7589 */ /* 0x000fe800000e0000 */
[----:B------:R-:W4:Y:S04]  /*e0b0*/  SHFL.IDX PT, R34, R21, R2, 0x1c1f ;  /* 0x001c1f0215227589 */ /* 0x000f2800000e0000 */
[----:B------:R-:W-:Y:S04]  /*e0c0*/  SHFL.IDX PT, R35, R35, R0, 0x1c1f ;  /* 0x001c1f0023237589 */ /* 0x000fe800000e0000 */
[----:B------:R-:W3:Y:S04]  /*e0d0*/  SHFL.IDX PT, R28, R37, R2, 0x1c1f ;  /* 0x001c1f02251c7589 */ /* 0x000ee800000e0000 */
[----:B------:R2:W-:Y:S04]  /*e0e0*/  SHFL.IDX PT, R47, R47, R0, 0x1c1f ;  /* 0x001c1f002f2f7589 */ /* 0x0005e800000e0000 */
[----:B------:R-:W3:Y:S01]  /*e0f0*/  SHFL.IDX PT, R36, R55, R2, 0x1c1f ;  /* 0x001c1f0237247589 */ /* 0x000ee200000e0000 */
[----:B0-----:R-:W-:-:S02]  /*e100*/  SEL R4, R13, R12, P1 ;  /* 0x0000000c0d047207 */ /* 0x001fc40000800000 */
[----:B------:R-:W-:Y:S02]  /*e110*/  SEL R6, R12, R13, P1 ;  /* 0x0000000d0c067207 */ /* 0x000fe40000800000 */
[----:B-1----:R-:W-:Y:S01]  /*e120*/  SEL R5, R39, R30, P1 ;  /* 0x0000001e27057207 */ /* 0x002fe20000800000 */
[----:B--2---:R-:W0:Y:S01]  /*e130*/  LDC R0, c[0x0][0xbe8] ;  /* 0x0002fa00ff007b82 */ /* 0x004e220000000800 */
[----:B------:R-:W-:Y:S02]  /*e140*/  SEL R7, R30, R39, P1 ;  /* 0x000000271e077207 */ /* 0x000fe40000800000 */
[----:B------:R-:W-:Y:S02]  /*e150*/  MOV R30, R10 ;  /* 0x0000000a001e7202 */ /* 0x000fe40000000f00 */
[----:B------:R-:W-:Y:S01]  /*e160*/  MOV R29, R8 ;  /* 0x00000008001d7202 */ /* 0x000fe20000000f00 */
[----:B------:R1:W-:Y:S01]  /*e170*/  STSM.16.M88.4 [R40], R4 ;  /* 0x0000000428007844 */ /* 0x0003e20000000200 */
[----:B------:R-:W-:-:S02]  /*e180*/  SEL R8, R27, R26, P1 ;  /* 0x0000001a1b087207 */ /* 0x000fc40000800000 */
[----:B------:R-:W-:Y:S02]  /*e190*/  SEL R10, R26, R27, P1 ;  /* 0x0000001b1a0a7207 */ /* 0x000fe40000800000 */
[----:B----4-:R-:W-:Y:S02]  /*e1a0*/  SEL R9, R45, R34, P1 ;  /* 0x000000222d097207 */ /* 0x010fe40000800000 */
[----:B------:R-:W-:Y:S02]  /*e1b0*/  SEL R11, R34, R45, P1 ;  /* 0x0000002d220b7207 */ /* 0x000fe40000800000 */
[----:B---3--:R-:W-:Y:S02]  /*e1c0*/  SEL R12, R35, R28, P1 ;  /* 0x0000001c230c7207 */ /* 0x008fe40000800000 */
[----:B------:R-:W-:Y:S02]  /*e1d0*/  SEL R13, R47, R36, P1 ;  /* 0x000000242f0d7207 */ /* 0x000fe40000800000 */
[----:B-1----:R-:W-:-:S02]  /*e1e0*/  SEL R4, R15, R14, P1 ;  /* 0x0000000e0f047207 */ /* 0x002fc40000800000 */
[----:B------:R-:W-:Y:S02]  /*e1f0*/  SEL R6, R14, R15, P1 ;  /* 0x0000000f0e067207 */ /* 0x000fe40000800000 */
[----:B------:R-:W-:Y:S02]  /*e200*/  SEL R5, R43, R32, P1 ;  /* 0x000000202b057207 */ /* 0x000fe40000800000 */
[----:B------:R-:W-:Y:S02]  /*e210*/  SEL R7, R32, R43, P1 ;  /* 0x0000002b20077207 */ /* 0x000fe40000800000 */
[----:B------:R-:W-:Y:S02]  /*e220*/  SEL R14, R28, R35, P1 ;  /* 0x000000231c0e7207 */ /* 0x000fe40000800000 */
[----:B------:R-:W-:Y:S01]  /*e230*/  SEL R15, R36, R47, P1 ;  /* 0x0000002f240f7207 */ /* 0x000fe20000800000 */
[----:B------:R1:W-:Y:S04]  /*e240*/  STSM.16.M88.4 [R38], R4 ;  /* 0x0000000426007844 */ /* 0x0003e80000000200 */
[----:B------:R2:W-:Y:S04]  /*e250*/  STSM.16.M88.4 [R30], R8 ;  /* 0x000000081e007844 */ /* 0x0005e80000000200 */
[----:B------:R3:W-:Y:S01]  /*e260*/  STSM.16.M88.4 [R29], R12 ;  /* 0x0000000c1d007844 */ /* 0x0007e20000000200 */
[----:B------:R-:W-:Y:S01]  /*e270*/  IADD3 R26, P2, R46, UR4, RZ ;  /* 0x000000042e1a7c10 */ /* 0x000fe2000ff5e0ff */
[----:B------:R-:W-:Y:S01]  /*e280*/  IMAD.MOV.U32 R28, RZ, RZ, RZ ;  /* 0x000000ffff1c7224 */ /* 0x000fe200078e00ff */
[----:B------:R-:W-:Y:S01]  /*e290*/  SHF.R.S32.HI R34, RZ, 0x1f, R44 ;  /* 0x0000001fff227819 */ /* 0x000fe2000001142c */
[----:B------:R-:W-:Y:S01]  /*e2a0*/  IMAD R31, R42, 0xc0, R54 ;  /* 0x000000c02a1f7824 */ /* 0x000fe200078e0236 */
[----:B------:R-:W-:Y:S01]  /*e2b0*/  IADD3.X R27, R48, UR5, RZ, P2, !PT ;  /* 0x00000005301b7c10 */ /* 0x000fe200097fe4ff */
[----:B------:R-:W-:Y:S06]  /*e2c0*/  BAR.SYNC.DEFER_BLOCKING 0x1, 0x180 ;  /* 0x0046000000007b1d */ /* 0x000fec0000010000 */
[----:B------:R-:W-:Y:S01]  /*e2d0*/  ULDC.64 UR4, c[0x0][0xb90] ;  /* 0x0002e40000047ab9 */ /* 0x000fe20000000a00 */
[----:B------:R-:W-:Y:S01]  /*e2e0*/  SEL R32, R52, RZ, !P0 ;  /* 0x000000ff34207207 */ /* 0x000fe20004000000 */
[----:B------:R-:W-:Y:S01]  /*e2f0*/  ULDC UR8, c[0x0][0xa88] ;  /* 0x0002a20000087ab9 */ /* 0x000fe20000000800 */
[----:B------:R-:W-:Y:S01]  /*e300*/  SEL R33, R50, RZ, !P0 ;  /* 0x000000ff32217207 */ /* 0x000fe20004000000 */
[----:B------:R-:W4:Y:S04]  /*e310*/  LDL R36, [R1+0x60] ;  /* 0x0000600001247983 */ /* 0x000f280000100800 */
[----:B------:R-:W3:Y:S01]  /*e320*/  @P0 LDG.E R28, desc[UR40][R26.64] ;  /* 0x000000281a1c0981 */ /* 0x000ee2000c1e1900 */
[----:B0-----:R-:W-:-:S13]  /*e330*/  ISETP.NE.AND P2, PT, R0, 0x1, PT ;  /* 0x000000010000780c */ /* 0x001fda0003f45270 */
[----:B------:R-:W0:Y:S08]  /*e340*/  @P2 LDC R2, c[0x0][0xbec] ;  /* 0x0002fb00ff022b82 */ /* 0x000e300000000800 */
[----:B------:R-:W0:Y:S01]  /*e350*/  @P2 LDC R21, c[0x0][0xbf0] ;  /* 0x0002fc00ff152b82 */ /* 0x000e220000000800 */
[----:B-1----:R-:W-:Y:S01]  /*e360*/  IMAD R4, R34, UR4, RZ ;  /* 0x0000000422047c24 */ /* 0x002fe2000f8e02ff */
[----:B------:R-:W-:-:S03]  /*e370*/  MOV R7, R31 ;  /* 0x0000001f00077202 */ /* 0x000fc60000000f00 */
[----:B--2---:R-:W-:Y:S02]  /*e380*/  IMAD R11, R44, UR5, R4 ;  /* 0x000000052c0b7c24 */ /* 0x004fe4000f8e0204 */
[----:B0-----:R-:W-:-:S05]  /*e390*/  @P2 IMAD.HI.U32 R2, R31, R2, RZ ;  /* 0x000000021f022227 */ /* 0x001fca00078e00ff */
[----:B------:R-:W-:Y:S01]  /*e3a0*/  @P2 SHF.R.U32.HI R7, RZ, R21, R2 ;  /* 0x00000015ff072219 */ /* 0x000fe20000011602 */
[----:B------:R-:W-:-:S04]  /*e3b0*/  IMAD R2, R32, UR6, RZ ;  /* 0x0000000620027c24 */ /* 0x000fc8000f8e02ff */
[----:B------:R-:W-:-:S04]  /*e3c0*/  IMAD.MOV R9, RZ, RZ, -R7 ;  /* 0x000000ffff097224 */ /* 0x000fc800078e0a07 */
[----:B------:R-:W-:Y:S02]  /*e3d0*/  IMAD R9, R0, R9, R31 ;  /* 0x0000000900097224 */ /* 0x000fe400078e021f */
[----:B------:R-:W-:-:S03]  /*e3e0*/  IMAD R8, R33, UR7, R2 ;  /* 0x0000000721087c24 */ /* 0x000fc6000f8e0202 */
[----:B------:R-:W-:Y:S02]  /*e3f0*/  SHF.R.S32.HI R2, RZ, 0x1f, R9 ;  /* 0x0000001fff027819 */ /* 0x000fe40000011409 */
[----:B---3--:R-:W-:-:S03]  /*e400*/  SHF.R.S32.HI R29, RZ, 0x1f, R28 ;  /* 0x0000001fff1d7819 */ /* 0x008fc6000001141c */
[----:B------:R-:W-:Y:S01]  /*e410*/  IMAD.WIDE.U32 R4, R44, UR4, R28 ;  /* 0x000000042c047c25 */ /* 0x000fe2000f8e001c */
[----:B------:R-:W-:-:S03]  /*e420*/  ULDC.64 UR4, c[0x0][0xc08] ;  /* 0x0003020000047ab9 */ /* 0x000fc60000000a00 */
[----:B------:R-:W-:Y:S01]  /*e430*/  IMAD.IADD R5, R5, 0x1, R11 ;  /* 0x0000000105057824 */ /* 0x000fe200078e020b */
[----:B------:R-:W-:Y:S01]  /*e440*/  ISETP.NE.U32.AND P1, PT, RZ, UR4, PT ;  /* 0x00000004ff007c0c */ /* 0x000fe2000bf25070 */
[----:B------:R-:W-:-:S03]  /*e450*/  IMAD.WIDE.U32 R4, R33, UR6, R4 ;  /* 0x0000000621047c25 */ /* 0x000fc6000f8e0004 */
[----:B------:R-:W-:Y:S01]  /*e460*/  ISETP.NE.AND.EX P1, PT, RZ, UR5, PT, P1 ;  /* 0x00000005ff007c0c */ /* 0x000fe2000bf25310 */
[----:B------:R-:W-:Y:S01]  /*e470*/  ULDC.64 UR6, c[0x0][0xb88] ;  /* 0x0002e20000067ab9 */ /* 0x000fe20000000a00 */
[----:B------:R-:W-:Y:S02]  /*e480*/  SHF.R.S32.HI R11, RZ, 0x1f, R7 ;  /* 0x0000001fff0b7819 */ /* 0x000fe40000011407 */
[----:B------:R-:W-:Y:S01]  /*e490*/  IADD3 R6, P3, R7, R4, RZ ;  /* 0x0000000407067210 */ /* 0x000fe20007f7e0ff */
[----:B------:R-:W-:-:S03]  /*e4a0*/  IMAD R2, R2, UR6, RZ ;  /* 0x0000000602027c24 */ /* 0x000fc6000f8e02ff */
[----:B------:R-:W-:Y:S01]  /*e4b0*/  IADD3.X R7, R11, R5, R8, P3, !PT ;  /* 0x000000050b077210 */ /* 0x000fe20001ffe408 */
[C---:B------:R-:W-:Y:S02]  /*e4c0*/  IMAD R5, R9.reuse, UR7, R2 ;  /* 0x0000000709057c24 */ /* 0x040fe4000f8e0202 */
[----:B------:R-:W-:Y:S02]  /*e4d0*/  IMAD.WIDE.U32 R6, R9, UR6, R6 ;  /* 0x0000000609067c25 */ /* 0x000fe4000f8e0006 */
[----:B------:R-:W-:Y:S01]  /*e4e0*/  @P1 IADD3 R4, P3, R46, UR4, RZ ;  /* 0x000000042e041c10 */ /* 0x000fe2000ff7e0ff */
[----:B------:R-:W0:Y:S01]  /*e4f0*/  S2R R13, SR_TID.X ;  /* 0x00000000000d7919 */ /* 0x000e220000002100 */
[----:B------:R-:W-:Y:S01]  /*e500*/  ULDC.64 UR6, c[0x0][0xb50] ;  /* 0x0002d40000067ab9 */ /* 0x000fe20000000a00 */
[----:B------:R-:W-:Y:S01]  /*e510*/  IMAD.IADD R7, R7, 0x1, R5 ;  /* 0x0000000107077824 */ /* 0x000fe200078e0205 */
[----:B------:R-:W-:Y:S01]  /*e520*/  @P1 IADD3.X R5, R48, UR5, RZ, P3, !PT ;  /* 0x0000000530051c10 */ /* 0x000fe20009ffe4ff */
[----:B------:R-:W-:-:S06]  /*e530*/  IMAD.U32 R9, RZ, RZ, UR8 ;  /* 0x00000008ff097e24 */ /* 0x000fcc000f8e00ff */
[----:B------:R1:W5:Y:S01]  /*e540*/  @P1 LDG.E R9, desc[UR40][R4.64] ;  /* 0x0000002804091981 */ /* 0x000362000c1e1900 */
[----:B------:R-:W-:-:S04]  /*e550*/  LEA R8, P4, R6, UR6, 0x2 ;  /* 0x0000000606087c11 */ /* 0x000fc8000f8810ff */
[----:B------:R-:W-:Y:S01]  /*e560*/  LEA.HI.X R10, R6, UR7, R7, 0x2, P4 ;  /* 0x00000007060a7c11 */ /* 0x000fe2000a0f1407 */
[----:B0-----:R-:W-:-:S05]  /*e570*/  VIADD R46, R13, 0xffffff80 ;  /* 0xffffff800d2e7836 */ /* 0x001fca0000000000 */
[----:B------:R-:W-:-:S04]  /*e580*/  SHF.R.S32.HI R37, RZ, 0x1f, R46 ;  /* 0x0000001fff257819 */ /* 0x000fc8000001142e */
[----:B------:R-:W-:-:S04]  /*e590*/  LEA.HI R37, R37, R46, RZ, 0x3 ;  /* 0x0000002e25257211 */ /* 0x000fc800078f18ff */
[----:B------:R-:W-:-:S05]  /*e5a0*/  SHF.R.S32.HI R37, RZ, 0x3, R37 ;  /* 0x00000003ff257819 */ /* 0x000fca0000011425 */
[----:B----4-:R-:W-:Y:S01]  /*e5b0*/  IMAD R11, R37, 0x40, R36 ;  /* 0x00000040250b7824 */ /* 0x010fe200078e0224 */
[----:B-1----:R-:W-:Y:S06]  /*e5c0*/  @P1 BRA `(.L_x_13592) ;  /* 0x0000000000101947 */ /* 0x002fec0003800000 */
[----:B------:R-:W-:Y:S05]  /*e5d0*/  @!P0 BRA `(.L_x_13592) ;  /* 0x00000000000c8947 */ /* 0x000fea0003800000 */
[----:B------:R-:W2:Y:S04]  /*e5e0*/  LDG.E R2, desc[UR40][R26.64] ;  /* 0x000000281a027981 */ /* 0x000ea8000c1e1900 */
[----:B-----5:R-:W2:Y:S02]  /*e5f0*/  LDG.E R9, desc[UR40][R26.64+0x4] ;  /* 0x000004281a097981 */ /* 0x020ea4000c1e1900 */
[----:B--2---:R-:W-:-:S07]  /*e600*/  IMAD.IADD R9, R9, 0x1, -R2 ;  /* 0x0000000109097824 */ /* 0x004fce00078e0a02 */
.L_x_13592:
[----:B------:R-:W2:Y:S01]  /*e610*/  LDL R12, [R1+0x7c] ;  /* 0x00007c00010c7983 */ /* 0x000ea20000100800 */
[----:B------:R-:W-:Y:S01]  /*e620*/  VIADD R4, R13, 0xffffff80 ;  /* 0xffffff800d047836 */ /* 0x000fe20000000000 */
[----:B------:R-:W-:Y:S01]  /*e630*/  ULDC.64 UR4, c[0x0][0xaa0] ;  /* 0x0002a80000047ab9 */ /* 0x000fe20000000a00 */
[----:B-----5:R-:W-:Y:S01]  /*e640*/  IMAD R35, R9, R0, RZ ;  /* 0x0000000009237224 */ /* 0x020fe200078e02ff */
[----:B------:R-:W-:Y:S02]  /*e650*/  SHFL.IDX PT, R6, R8, RZ, 0x1c1f ;  /* 0x001c1fff08067589 */ /* 0x000fe400000e0000 */
[----:B------:R-:W-:Y:S02]  /*e660*/  SHF.R.S32.HI R2, RZ, 0x1f, R4 ;  /* 0x0000001fff027819 */ /* 0x000fe40000011404 */
[----:B------:R-:W0:Y:S02]  /*e670*/  SHFL.IDX PT, R7, R10, RZ, 0x1c1f ;  /* 0x001c1fff0a077589 */ /* 0x000e2400000e0000 */
[----:B------:R-:W-:-:S02]  /*e680*/  LEA.HI R2, R2, R4, RZ, 0x7 ;  /* 0x0000000402027211 */ /* 0x000fc400078f38ff */
[----:B------:R1:W-:Y:S02]  /*e690*/  SHFL.IDX PT, R30, R8, 0x1, 0x1c1f ;  /* 0x003c1f00081e7f89 */ /* 0x0003e400000e0000 */
[----:B------:R-:W-:Y:S02]  /*e6a0*/  LOP3.LUT R2, R2, 0xffffff80, RZ, 0xc0, !PT ;  /* 0xffffff8002027812 */ /* 0x000fe400078ec0ff */
[----:B------:R-:W3:Y:S02]  /*e6b0*/  SHFL.IDX PT, R31, R10, 0x1, 0x1c1f ;  /* 0x003c1f000a1f7f89 */ /* 0x000ee400000e0000 */
[----:B------:R-:W-:Y:S01]  /*e6c0*/  IADD3 R2, R4, -R2, RZ ;  /* 0x8000000204027210 */ /* 0x000fe20007ffe0ff */
[----:B------:R-:W-:-:S03]  /*e6d0*/  IMAD.WIDE R4, R11, 0x2, R24 ;  /* 0x000000020b047825 */ /* 0x000fc600078e0218 */
[----:B------:R-:W-:Y:S02]  /*e6e0*/  LOP3.LUT P0, RZ, R2, 0x3, RZ, 0xc0, !PT ;  /* 0x0000000302ff7812 */ /* 0x000fe4000780c0ff */
[C---:B------:R-:W-:Y:S02]  /*e6f0*/  LOP3.LUT R9, R4.reuse, 0x380, RZ, 0xc0, !PT ;  /* 0x0000038004097812 */ /* 0x040fe400078ec0ff */
[C---:B------:R-:W-:Y:S02]  /*e700*/  IADD3 R13, P3, R4.reuse, 0x1800, RZ ;  /* 0x00001800040d7810 */ /* 0x040fe40007f7e0ff */
[----:B------:R-:W-:Y:S02]  /*e710*/  SHF.R.U64 R9, R9, 0x3, RZ ;  /* 0x0000000309097819 */ /* 0x000fe400000012ff */
[----:B------:R-:W-:Y:S02]  /*e720*/  IADD3 R25, P4, R4, 0x3000, RZ ;  /* 0x0000300004197810 */ /* 0x000fe40007f9e0ff */
[----:B-1----:R-:W-:Y:S01]  /*e730*/  LOP3.LUT R8, R9, R4, RZ, 0x3c, !PT ;  /* 0x0000000409087212 */ /* 0x002fe200078e3cff */
[----:B------:R-:W-:Y:S01]  /*e740*/  IMAD.MOV.U32 R9, RZ, RZ, R5 ;  /* 0x000000ffff097224 */ /* 0x000fe200078e0005 */
[----:B------:R-:W-:-:S04]  /*e750*/  LOP3.LUT R24, R25, 0x380, RZ, 0xc0, !PT ;  /* 0x0000038019187812 */ /* 0x000fc800078ec0ff */
[----:B------:R-:W-:-:S04]  /*e760*/  SHF.R.U64 R24, R24, 0x3, RZ ;  /* 0x0000000318187819 */ /* 0x000fc800000012ff */
[----:B------:R-:W-:Y:S01]  /*e770*/  LOP3.LUT R24, R24, R25, RZ, 0x3c, !PT ;  /* 0x0000001918187212 */ /* 0x000fe200078e3cff */
[----:B------:R-:W-:Y:S01]  /*e780*/  IMAD.X R25, RZ, RZ, R5, P4 ;  /* 0x000000ffff197224 */ /* 0x000fe200020e0605 */
[----:B------:R-:W-:Y:S01]  /*e790*/  SHF.R.S32.HI R38, RZ, 0x1f, R46 ;  /* 0x0000001fff267819 */ /* 0x000fe2000001142e */
[----:B--2---:R-:W-:-:S04]  /*e7a0*/  IMAD R12, R42, 0xc0, R12 ;  /* 0x000000c02a0c7824 */ /* 0x004fc800078e020c */
[C---:B------:R-:W-:Y:S01]  /*e7b0*/  VIADD R2, R12.reuse, 0x8 ;  /* 0x000000080c027836 */ /* 0x040fe20000000000 */
[-C--:B------:R-:W-:Y:S02]  /*e7c0*/  ISETP.GE.OR P1, PT, R12, R35.reuse, P0 ;  /* 0x000000230c00720c */ /* 0x080fe40000726670 */
[----:B------:R-:W-:Y:S02]  /*e7d0*/  LOP3.LUT R12, R13, 0x380, RZ, 0xc0, !PT ;  /* 0x000003800d0c7812 */ /* 0x000fe400078ec0ff */
[----:B------:R-:W-:Y:S02]  /*e7e0*/  ISETP.GE.OR P0, PT, R2, R35, P0 ;  /* 0x000000230200720c */ /* 0x000fe40000706670 */
[----:B------:R-:W-:-:S04]  /*e7f0*/  SHF.R.U64 R12, R12, 0x3, RZ ;  /* 0x000000030c0c7819 */ /* 0x000fc800000012ff */
[----:B------:R-:W-:Y:S01]  /*e800*/  LOP3.LUT R12, R12, R13, RZ, 0x3c, !PT ;  /* 0x0000000d0c0c7212 */ /* 0x000fe200078e3cff */
[----:B------:R-:W-:Y:S02]  /*e810*/  IMAD.X R13, RZ, RZ, R5, P3 ;  /* 0x000000ffff0d7224 */ /* 0x000fe400018e0605 */
[----:B0-----:R-:W-:Y:S04]  /*e820*/  @!P1 ST.E desc[UR40][R6.64], R20 ;  /* 0x0000001406009985 */ /* 0x001fe8000c101928 */
[----:B---3--:R0:W-:Y:S01]  /*e830*/  @!P0 ST.E desc[UR40][R30.64], R3 ;  /* 0x000000031e008985 */ /* 0x0081e2000c101928 */
[----:B------:R-:W-:-:S03]  /*e840*/  IADD3 R21, P0, R4, 0x4800, RZ ;  /* 0x0000480004157810 */ /* 0x000fc60007f1e0ff */
[----:B------:R-:W2:Y:S01]  /*e850*/  LD.E.128 R8, desc[UR40][R8.64] ;  /* 0x0000002808087980 */ /* 0x000ea2000c101d00 */
[----:B------:R-:W-:-:S03]  /*e860*/  LOP3.LUT R2, R21, 0x380, RZ, 0xc0, !PT ;  /* 0x0000038015027812 */ /* 0x000fc600078ec0ff */
[----:B------:R-:W3:Y:S01]  /*e870*/  LD.E.128 R12, desc[UR40][R12.64] ;  /* 0x000000280c0c7980 */ /* 0x000ee2000c101d00 */
[----:B------:R-:W-:Y:S01]  /*e880*/  SHF.R.U64 R2, R2, 0x3, RZ ;  /* 0x0000000302027819 */ /* 0x000fe200000012ff */
[----:B0-----:R-:W-:-:S03]  /*e890*/  IMAD R3, R29, UR4, RZ ;  /* 0x000000041d037c24 */ /* 0x001fc6000f8e02ff */
[----:B------:R-:W-:Y:S01]  /*e8a0*/  LOP3.LUT R4, R2, R21, RZ, 0x3c, !PT ;  /* 0x0000001502047212 */ /* 0x000fe200078e3cff */
[----:B------:R-:W4:Y:S01]  /*e8b0*/  LD.E.128 R24, desc[UR40][R24.64] ;  /* 0x0000002818187980 */ /* 0x000f22000c101d00 */
[----:B------:R-:W0:Y:S01]  /*e8c0*/  @P2 LDC R29, c[0x0][0xbec] ;  /* 0x0002fb00ff1d2b82 */ /* 0x000e220000000800 */
[C---:B------:R-:W-:Y:S02]  /*e8d0*/  IMAD R21, R28.reuse, UR5, R3 ;  /* 0x000000051c157c24 */ /* 0x040fe4000f8e0203 */
[----:B------:R-:W-:Y:S01]  /*e8e0*/  IMAD.WIDE.U32 R2, R28, UR4, RZ ;  /* 0x000000041c027c25 */ /* 0x000fe2000f8e00ff */
[----:B------:R-:W-:-:S03]  /*e8f0*/  ULDC.64 UR4, c[0x0][0xae8] ;  /* 0x0002ba0000047ab9 */ /* 0x000fc60000000a00 */
[----:B------:R-:W-:Y:S01]  /*e900*/  IMAD.IADD R3, R3, 0x1, R21 ;  /* 0x0000000103037824 */ /* 0x000fe200078e0215 */
[----:B------:R-:W-:Y:S01]  /*e910*/  LEA.HI R38, R38, R46, RZ, 0x3 ;  /* 0x0000002e26267211 */ /* 0x000fe200078f18ff */
[----:B------:R-:W-:Y:S01]  /*e920*/  IMAD R21, R34, UR4, RZ ;  /* 0x0000000422157c24 */ /* 0x000fe2000f8e02ff */
[----:B------:R-:W1:Y:S01]  /*e930*/  @P2 LDC R31, c[0x0][0xbf0] ;  /* 0x0002fc00ff1f2b82 */ /* 0x000e620000000800 */
[----:B------:R-:W2:Y:S01]  /*e940*/  LDL R34, [R1+0x8c] ;  /* 0x00008c0001227983 */ /* 0x000ea20000100800 */
[----:B------:R-:W-:Y:S01]  /*e950*/  LOP3.LUT R38, R38, 0xfffffff8, RZ, 0xc0, !PT ;  /* 0xfffffff826267812 */ /* 0x000fe200078ec0ff */
[----:B------:R-:W-:-:S04]  /*e960*/  IMAD.X R5, RZ, RZ, R5, P0 ;  /* 0x000000ffff057224 */ /* 0x000fc800000e0605 */
[----:B------:R-:W-:Y:S02]  /*e970*/  IMAD.IADD R38, R46, 0x1, -R38 ;  /* 0x000000012e267824 */ /* 0x000fe400078e0a26 */
[----:B------:R-:W-:Y:S01]  /*e980*/  IMAD R21, R44, UR5, R21 ;  /* 0x000000052c157c24 */ /* 0x000fe2000f8e0215 */
[----:B------:R-:W5:Y:S01]  /*e990*/  LD.E.128 R4, desc[UR40][R4.64] ;  /* 0x0000002804047980 */ /* 0x000f62000c101d00 */
[----:B------:R-:W-:Y:S02]  /*e9a0*/  IMAD R20, R38, 0x30, R37 ;  /* 0x0000003026147824 */ /* 0x000fe400078e0225 */
        /* <DEDUP_REMOVED lines=8> */
[----:B------:R-:W-:-:S04]  /*ea30*/  IMAD R30, R42, 0xc0, R20 ;  /* 0x000000c02a1e7824 */ /* 0x000fc800078e0214 */
[----:B------:R-:W-:-:S04]  /*ea40*/  @P2 IMAD.HI.U32 R20, R30, R29, RZ ;  /* 0x0000001d1e142227 */ /* 0x000fc800078e00ff */
[----:B------:R-:W-:Y:S01]  /*ea50*/  IMAD.IADD R3, R3, 0x1, R21 ;  /* 0x0000000103037824 */ /* 0x000fe200078e0215 */
[----:B------:R-:W-:Y:S01]  /*ea60*/  MOV R21, R30 ;  /* 0x0000001e00157202 */ /* 0x000fe20000000f00 */
[----:B------:R-:W-:Y:S01]  /*ea70*/  IMAD R28, R32, UR4, RZ ;  /* 0x00000004201c7c24 */ /* 0x000fe2000f8e02ff */
[----:B-1----:R-:W-:Y:S01]  /*ea80*/  @P2 SHF.R.U32.HI R21, RZ, R31, R20 ;  /* 0x0000001fff152219 */ /* 0x002fe20000011614 */
[----:B------:R-:W-:-:S04]  /*ea90*/  IMAD.WIDE.U32 R2, R33, UR4, R2 ;  /* 0x0000000421027c25 */ /* 0x000fc8000f8e0002 */
[----:B------:R-:W-:Y:S01]  /*eaa0*/  IMAD R29, R33, UR5, R28 ;  /* 0x00000005211d7c24 */ /* 0x000fe2000f8e021c */
[--C-:B------:R-:W-:Y:S01]  /*eab0*/  SHF.R.S32.HI R20, RZ, 0x1f, R21.reuse ;  /* 0x0000001fff147819 */ /* 0x100fe20000011415 */
[----:B------:R-:W-:Y:S01]  /*eac0*/  IMAD.MOV R31, RZ, RZ, -R21 ;  /* 0x000000ffff1f7224 */ /* 0x000fe200078e0a15 */
[----:B------:R-:W-:Y:S01]  /*ead0*/  ULDC.64 UR4, c[0x0][0xae0] ;  /* 0x0002b80000047ab9 */ /* 0x000fe20000000a00 */
[----:B------:R-:W-:Y:S02]  /*eae0*/  IMAD.IADD R3, R3, 0x1, R29 ;  /* 0x0000000103037824 */ /* 0x000fe400078e021d */
[----:B------:R-:W-:Y:S02]  /*eaf0*/  IMAD R29, R0, R31, R30 ;  /* 0x0000001f001d7224 */ /* 0x000fe400078e021e */
[----:B------:R-:W-:Y:S02]  /*eb00*/  IMAD R20, R20, UR4, RZ ;  /* 0x0000000414147c24 */ /* 0x000fe4000f8e02ff */
[----:B------:R-:W-:Y:S01]  /*eb10*/  IMAD.WIDE.U32 R2, R21, UR4, R2 ;  /* 0x0000000415027c25 */ /* 0x000fe2000f8e0002 */
[----:B------:R-:W-:-:S03]  /*eb20*/  SHF.R.S32.HI R0, RZ, 0x1f, R29 ;  /* 0x0000001fff007819 */ /* 0x000fc6000001141d */
[----:B------:R-:W-:Y:S01]  /*eb30*/  IMAD R31, R21, UR5, R20 ;  /* 0x00000005151f7c24 */ /* 0x000fe2000f8e0214 */
[----:B------:R-:W-:Y:S02]  /*eb40*/  ULDC.64 UR4, c[0x0][0xad8] ;  /* 0x0002b60000047ab9 */ /* 0x000fe40000000a00 */
[----:B------:R-:W-:Y:S02]  /*eb50*/  IMAD R0, R0, UR4, RZ ;  /* 0x0000000400007c24 */ /* 0x000fe4000f8e02ff */
[----:B------:R-:W-:Y:S02]  /*eb60*/  IMAD.IADD R3, R3, 0x1, R31 ;  /* 0x0000000103037824 */ /* 0x000fe400078e021f */
[C---:B------:R-:W-:Y:S02]  /*eb70*/  IMAD R21, R29.reuse, UR5, R0 ;  /* 0x000000051d157c24 */ /* 0x040fe4000f8e0200 */
[----:B------:R-:W-:Y:S01]  /*eb80*/  IMAD.WIDE.U32 R2, R29, UR4, R2 ;  /* 0x000000041d027c25 */ /* 0x000fe2000f8e0002 */
[----:B------:R-:W-:-:S03]  /*eb90*/  ULDC.64 UR4, c[0x0][0xa80] ;  /* 0x0002a00000047ab9 */ /* 0x000fc60000000a00 */
[----:B------:R-:W-:Y:S01]  /*eba0*/  IMAD.IADD R3, R3, 0x1, R21 ;  /* 0x0000000103037824 */ /* 0x000fe200078e0215 */
[----:B------:R-:W-:Y:S01]  /*ebb0*/  LEA R30, P0, R2, UR4, 0x1 ;  /* 0x00000004021e7c11 */ /* 0x000fe2000f8008ff */
[----:B------:R-:W-:Y:S01]  /*ebc0*/  IMAD R32, R42, 0xc0, R37 ;  /* 0x000000c02a207824 */ /* 0x000fe200078e0225 */
[----:B------:R-:W-:Y:S02]  /*ebd0*/  ULDC UR4, c[0x0][0xac8] ;  /* 0x0002b20000047ab9 */ /* 0x000fe40000000800 */
[----:B------:R-:W-:Y:S01]  /*ebe0*/  LEA.HI.X R31, R2, UR5, R3, 0x1, P0 ;  /* 0x00000005021f7c11 */ /* 0x000fe200080f0c03 */
[----:B0-----:R-:W0:Y:S04]  /*ebf0*/  SHFL.IDX PT, R20, R30, RZ, 0x181f ;  /* 0x00181fff1e147589 */ /* 0x001e2800000e0000 */
[----:B------:R-:W1:Y:S04]  /*ec00*/  SHFL.IDX PT, R28, R30, 0x1, 0x181f ;  /* 0x00381f001e1c7f89 */ /* 0x000e6800000e0000 */
[----:B------:R-:W1:Y:S01]  /*ec10*/  SHFL.IDX PT, R33, R30, 0x2, 0x181f ;  /* 0x00581f001e217f89 */ /* 0x000e6200000e0000 */
[----:B------:R-:W-:-:S03]  /*ec20*/  ISETP.GE.AND P0, PT, R36, UR4, PT ;  /* 0x0000000424007c0c */ /* 0x000fc6000bf06270 */
[----:B------:R-:W2:Y:S01]  /*ec30*/  SHFL.IDX PT, R3, R31, RZ, 0x181f ;  /* 0x00181fff1f037589 */ /* 0x000ea200000e0000 */
[----:B------:R-:W-:-:S03]  /*ec40*/  VIADD R0, R32, 0x30 ;  /* 0x0000003020007836 */ /* 0x000fc60000000000 */
[----:B------:R-:W2:Y:S01]  /*ec50*/  SHFL.IDX PT, R21, R31, 0x1, 0x181f ;  /* 0x00381f001f157f89 */ /* 0x000ea200000e0000 */
[----:B------:R-:W-:-:S03]  /*ec60*/  VIADD R2, R32, 0x60 ;  /* 0x0000006020027836 */ /* 0x000fc60000000000 */
[----:B------:R-:W2:Y:S01]  /*ec70*/  SHFL.IDX PT, R29, R31, 0x2, 0x181f ;  /* 0x00581f001f1d7f89 */ /* 0x000ea200000e0000 */
[-C--:B------:R-:W-:Y:S02]  /*ec80*/  ISETP.GE.OR P1, PT, R32, R35.reuse, P0 ;  /* 0x000000232000720c */ /* 0x080fe40000726670 */
[-C--:B------:R-:W-:Y:S02]  /*ec90*/  ISETP.GE.OR P2, PT, R0, R35.reuse, P0 ;  /* 0x000000230000720c */ /* 0x080fe40000746670 */
[----:B------:R-:W-:Y:S01]  /*eca0*/  ISETP.GE.OR P3, PT, R2, R35, P0 ;  /* 0x000000230200720c */ /* 0x000fe20000766670 */
[----:B------:R-:W-:-:S08]  /*ecb0*/  VIADD R0, R18, 0x13220 ;  /* 0x0001322012007836 */ /* 0x000fd00000000000 */
[C---:B0-----:R-:W-:Y:S02]  /*ecc0*/  @!P1 LEA R2, P4, R36.reuse, R20, 0x1 ;  /* 0x0000001424029211 */ /* 0x041fe400078808ff */
[C---:B-1----:R-:W-:Y:S02]  /*ecd0*/  @!P2 LEA R20, P5, R36.reuse, R28, 0x1 ;  /* 0x0000001c2414a211 */ /* 0x042fe400078a08ff */
[----:B------:R-:W-:Y:S02]  /*ece0*/  @!P3 LEA R28, P6, R36, R33, 0x1 ;  /* 0x00000021241cb211 */ /* 0x000fe400078c08ff */
[----:B------:R-:W-:-:S04]  /*ecf0*/  PRMT R0, RZ, 0x654, R0 ;  /* 0x00000654ff007816 */ /* 0x000fc80000000000 */
[----:B------:R0:W-:Y:S02]  /*ed00*/  SYNCS.ARRIVE.TRANS64.RED.A1T0 RZ, [R0+URZ], RZ ;  /* 0x000000ff00ff79a7 */ /* 0x0001e4000810043f */
[----:B0-----:R-:W-:-:S05]  /*ed10*/  VIADD R0, R32, 0x90 ;  /* 0x0000009020007836 */ /* 0x001fca0000000000 */
[----:B------:R-:W-:Y:S01]  /*ed20*/  ISETP.GE.OR P0, PT, R0, R35, P0 ;  /* 0x000000230000720c */ /* 0x000fe20000706670 */
[----:B------:R-:W0:Y:S04]  /*ed30*/  SHFL.IDX PT, R30, R30, 0x3, 0x181f ;  /* 0x00781f001e1e7f89 */ /* 0x000e2800000e0000 */
[----:B------:R-:W1:Y:S01]  /*ed40*/  SHFL.IDX PT, R31, R31, 0x3, 0x181f ;  /* 0x00781f001f1f7f89 */ /* 0x000e6200000e0000 */
[C-C-:B--2---:R-:W-:Y:S02]  /*ed50*/  @!P1 LEA.HI.X R3, R36.reuse, R3, R34.reuse, 0x1, P4 ;  /* 0x0000000324039211 */ /* 0x144fe400020f0c22 */
[C-C-:B------:R-:W-:Y:S02]  /*ed60*/  @!P2 LEA.HI.X R21, R36.reuse, R21, R34.reuse, 0x1, P5 ;  /* 0x000000152415a211 */ /* 0x140fe400028f0c22 */
[----:B------:R-:W-:Y:S01]  /*ed70*/  @!P3 LEA.HI.X R29, R36, R29, R34, 0x1, P6 ;  /* 0x0000001d241db211 */ /* 0x000fe200030f0c22 */
[----:B------:R2:W-:Y:S04]  /*ed80*/  @!P1 ST.E.128 desc[UR40][R2.64], R8 ;  /* 0x0000000802009985 */ /* 0x0005e8000c101d28 */
[----:B---3--:R2:W-:Y:S04]  /*ed90*/  @!P2 ST.E.128 desc[UR40][R20.64], R12 ;  /* 0x0000000c1400a985 */ /* 0x0085e8000c101d28 */
[----:B----4-:R2:W-:Y:S01]  /*eda0*/  @!P3 ST.E.128 desc[UR40][R28.64], R24 ;  /* 0x000000181c00b985 */ /* 0x0105e2000c101d28 */
[----:B01----:R-:W-:Y:S05]  /*edb0*/  @P0 BRA `(.L_x_13593) ;  /* 0x0000000800800947 */ /* 0x003fea0003800000 */
[----:B--2---:R-:W-:-:S04]  /*edc0*/  LEA R2, P0, R36, R30, 0x1 ;  /* 0x0000001e24027211 */ /* 0x004fc800078008ff */
[----:B------:R-:W-:-:S05]  /*edd0*/  LEA.HI.X R3, R36, R31, R34, 0x1, P0 ;  /* 0x0000001f24037211 */ /* 0x000fca00000f0c22 */
[----:B-----5:R0:W-:Y:S01]  /*ede0*/  ST.E.128 desc[UR40][R2.64], R4 ;  /* 0x0000000402007985 */ /* 0x0201e2000c101d28 */
[----:B------:R-:W-:Y:S05]  /*edf0*/  BRA `(.L_x_13593) ;  /* 0x0000000800707947 */ /* 0x000fea0003800000 */
.L_x_13591:
[----:B------:R-:W2:Y:S01]  /*ee00*/  LDL.LU R4, [R1+0x48] ;  /* 0x0000480001047983 */ /* 0x000ea20000300800 */
[----:B------:R-:W-:Y:S01]  /*ee10*/  ULDC.64 UR4, c[0x0][0xc00] ;  /* 0x0003000000047ab9 */ /* 0x000fe20000000a00 */
[----:B------:R-:W-:Y:S01]  /*ee20*/  MOV R6, RZ ;  /* 0x000000ff00067202 */ /* 0x000fe20000000f00 */
[----:B------:R-:W1:Y:S01]  /*ee30*/  LDC R25, c[0x0][0xbe8] ;  /* 0x0002fa00ff197b82 */ /* 0x000e620000000800 */
[----:B------:R-:W3:Y:S01]  /*ee40*/  LDL.LU R0, [R1+0x4c] ;  /* 0x00004c0001007983 */ /* 0x000ee20000300800 */
[----:B------:R-:W-:-:S04]  /*ee50*/  ISETP.NE.U32.AND P0, PT, RZ, UR4, PT ;  /* 0x00000004ff007c0c */ /* 0x000fc8000bf05070 */
[----:B------:R-:W-:Y:S02]  /*ee60*/  ISETP.NE.AND.EX P0, PT, RZ, UR5, PT, P0 ;  /* 0x00000005ff007c0c */ /* 0x000fe4000bf05300 */
[----:B--2---:R-:W-:-:S04]  /*ee70*/  IADD3 R2, P1, R4, UR4, RZ ;  /* 0x0000000404027c10 */ /* 0x004fc8000ff3e0ff */
        /* <DEDUP_REMOVED lines=11> */
[----:B-1----:R-:W-:Y:S01]  /*ef30*/  ISETP.NE.AND P2, PT, R25, 0x1, PT ;  /* 0x000000011900780c */ /* 0x002fe20003f45270 */
[----:B---3--:R-:W-:-:S12]  /*ef40*/  VIADD R26, R7, 0xffffff80 ;  /* 0xffffff80071a7836 */ /* 0x008fd80000000000 */
[----:B------:R-:W1:Y:S01]  /*ef50*/  @P2 LDC R27, c[0x0][0xbec] ;  /* 0x0002fb00ff1b2b82 */ /* 0x000e620000000800 */
[----:B------:R-:W-:Y:S01]  /*ef60*/  ISETP.GE.AND P3, PT, R26, 0xc0, PT ;  /* 0x000000c01a00780c */ /* 0x000fe20003f66270 */
[----:B--2---:R-:W-:-:S12]  /*ef70*/  @P1 BRA `(.L_x_13594) ;  /* 0x0000000000101947 */ /* 0x004fd80003800000 */
[----:B------:R-:W-:Y:S05]  /*ef80*/  @!P0 BRA `(.L_x_13594) ;  /* 0x00000000000c8947 */ /* 0x000fea0003800000 */
[----:B------:R-:W2:Y:S04]  /*ef90*/  LDG.E R5, desc[UR40][R2.64] ;  /* 0x0000002802057981 */ /* 0x000ea8000c1e1900 */
[----:B-----5:R-:W2:Y:S02]  /*efa0*/  LDG.E R0, desc[UR40][R2.64+0x4] ;  /* 0x0000042802007981 */ /* 0x020ea4000c1e1900 */
[----:B--2---:R-:W-:-:S07]  /*efb0*/  IMAD.IADD R0, R0, 0x1, -R5 ;  /* 0x0000000100007824 */ /* 0x004fce00078e0a05 */
.L_x_13594:
[----:B------:R-:W2:Y:S04]  /*efc0*/  LDL.LU R3, [R1+0x40] ;  /* 0x0000400001037983 */ /* 0x000ea80000300800 */
[----:B------:R-:W3:Y:S04]  /*efd0*/  LDL.LU R2, [R1+0x5c] ;  /* 0x00005c0001027983 */ /* 0x000ee80000300800 */
[----:B------:R-:W4:Y:S04]  /*efe0*/  LDL R24, [R1+0x44] ;  /* 0x0000440001187983 */ /* 0x000f280000100800 */
[----:B------:R0:W5:Y:S01]  /*eff0*/  LDL R14, [R1+0x58] ;  /* 0x00005800010e7983 */ /* 0x0001620000100800 */
[----:B------:R-:W-:Y:S01]  /*f000*/  BSSY B1, `(.L_x_13595) ;  /* 0x000002d000017945 */ /* 0x000fe20003800000 */
[----:B-----5:R-:W-:-:S02]  /*f010*/  SHF.R.S32.HI R11, RZ, 0x1f, R6 ;  /* 0x0000001fff0b7819 */ /* 0x020fc40000011406 */
[----:B--2---:R-:W-:Y:S02]  /*f020*/  SEL R13, R3, RZ, !P0 ;  /* 0x000000ff030d7207 */ /* 0x004fe40004000000 */
[----:B---3--:R-:W-:Y:S02]  /*f030*/  SEL R12, R2, RZ, !P0 ;  /* 0x000000ff020c7207 */ /* 0x008fe40004000000 */
[----:B----4-:R-:W-:Y:S01]  /*f040*/  SHF.R.S32.HI R10, RZ, 0x1f, R24 ;  /* 0x0000001fff0a7819 */ /* 0x010fe20000011418 */
        /* <DEDUP_REMOVED lines=23> */
[C---:B------:R-:W-:Y:S02]  /*f1c0*/  IADD3 R7, -R5.reuse, RZ, RZ ;  /* 0x000000ff05077210 */ /* 0x040fe40007ffe1ff */
[----:B------:R-:W-:-:S03]  /*f1d0*/  IADD3 R2, P0, R5, R2, RZ ;  /* 0x0000000205027210 */ /* 0x000fc60007f1e0ff */
        /* <DEDUP_REMOVED lines=15> */
.L_x_13596:
[----:B------:R-:W-:Y:S05]  /*f2d0*/  BSYNC B1 ;  /* 0x0000000000017941 */ /* 0x000fea0003800000 */
.L_x_13595:
[----:B------:R-:W2:Y:S04]  /*f2e0*/  LDL R15, [R1+0x60] ;  /* 0x00006000010f7983 */ /* 0x000ea80000100800 */
[----:B------:R-:W3:Y:S01]  /*f2f0*/  LDL R20, [R1+0x8c] ;  /* 0x00008c0001147983 */ /* 0x000ee20000100800 */
[--C-:B0-----:R-:W-:Y:S01]  /*f300*/  SHF.R.S32.HI R4, RZ, 0x1f, R26.reuse ;  /* 0x0000001fff047819 */ /* 0x101fe2000001141a */
[----:B------:R-:W0:Y:S01]  /*f310*/  @P2 LDC R9, c[0x0][0xbf0] ;  /* 0x0002fc00ff092b82 */ /* 0x000e220000000800 */
[----:B------:R-:W-:Y:S01]  /*f320*/  SHF.R.S32.HI R21, RZ, 0x1f, R26 ;  /* 0x0000001fff157819 */ /* 0x000fe2000001141a */
[----:B------:R-:W-:Y:S01]  /*f330*/  ULDC.64 UR4, c[0x0][0xaa0] ;  /* 0x0002a80000047ab9 */ /* 0x000fe20000000a00 */
[-C--:B------:R-:W-:Y:S01]  /*f340*/  LEA.HI R4, R4, R26.reuse, RZ, 0x3 ;  /* 0x0000001a04047211 */ /* 0x080fe200078f18ff */
[----:B------:R-:W-:Y:S01]  /*f350*/  IMAD R3, R11, UR4, RZ ;  /* 0x000000040b037c24 */ /* 0x000fe2000f8e02ff */
[----:B------:R-:W-:-:S02]  /*f360*/  LEA.HI R21, R21, R26, RZ, 0x3 ;  /* 0x0000001a15157211 */ /* 0x000fc400078f18ff */
        /* <DEDUP_REMOVED lines=11> */
[----:B-1----:R-:W-:-:S04]  /*f420*/  @P2 IMAD.HI.U32 R4, R8, R27, RZ ;  /* 0x0000001b08042227 */ /* 0x002fc800078e00ff */
        /* <DEDUP_REMOVED lines=20> */
[----:B------:R-:W-:Y:S02]  /*f570*/  IMAD R14, R14, 0xc0, R21 ;  /* 0x000000c00e0e7824 */ /* 0x000fe400078e0215 */
[C---:B------:R-:W-:Y:S02]  /*f580*/  IMAD R5, R7.reuse, UR5, R4 ;  /* 0x0000000507057c24 */ /* 0x040fe4000f8e0204 */
[----:B------:R-:W-:Y:S01]  /*f590*/  IMAD.WIDE.U32 R2, R7, UR4, R2 ;  /* 0x0000000407027c25 */ /* 0x000fe2000f8e0002 */
[----:B------:R-:W-:-:S03]  /*f5a0*/  ULDC.64 UR4, c[0x0][0xa80] ;  /* 0x0002a00000047ab9 */ /* 0x000fc60000000a00 */
[----:B------:R-:W-:Y:S01]  /*f5b0*/  IMAD.IADD R3, R3, 0x1, R5 ;  /* 0x0000000103037824 */ /* 0x000fe200078e0205 */
[----:B------:R-:W-:Y:S01]  /*f5c0*/  LEA R4, P0, R2, UR4, 0x1 ;  /* 0x0000000402047c11 */ /* 0x000fe2000f8008ff */
[----:B------:R-:W-:Y:S01]  /*f5d0*/  ULDC UR4, c[0x0][0xac8] ;  /* 0x0002b20000047ab9 */ /* 0x000fe20000000800 */
[----:B------:R-:W-:Y:S02]  /*f5e0*/  IMAD R25, R0, R25, RZ ;  /* 0x0000001900197224 */ /* 0x000fe400078e02ff */
[----:B------:R-:W-:Y:S01]  /*f5f0*/  LEA.HI.X R8, R2, UR5, R3, 0x1, P0 ;  /* 0x0000000502087c11 */ /* 0x000fe200080f0c03 */
[----:B------:R-:W0:Y:S01]  /*f600*/  SHFL.IDX PT, R6, R4, RZ, 0x181f ;  /* 0x00181fff04067589 */ /* 0x000e2200000e0000 */
[C---:B------:R-:W-:Y:S02]  /*f610*/  VIADD R0, R14.reuse, 0x30 ;  /* 0x000000300e007836 */ /* 0x040fe40000000000 */
[C---:B------:R-:W-:Y:S01]  /*f620*/  VIADD R2, R14.reuse, 0x60 ;  /* 0x000000600e027836 */ /* 0x040fe20000000000 */
[----:B------:R-:W1:Y:S01]  /*f630*/  SHFL.IDX PT, R9, R4, 0x1, 0x181f ;  /* 0x00381f0004097f89 */ /* 0x000e6200000e0000 */
[----:B------:R-:W-:-:S03]  /*f640*/  VIADD R3, R14, 0x90 ;  /* 0x000000900e037836 */ /* 0x000fc60000000000 */
[----:B------:R-:W4:Y:S04]  /*f650*/  SHFL.IDX PT, R11, R4, 0x2, 0x181f ;  /* 0x00581f00040b7f89 */ /* 0x000f2800000e0000 */
[----:B------:R-:W3:Y:S04]  /*f660*/  SHFL.IDX PT, R5, R8, RZ, 0x181f ;  /* 0x00181fff08057589 */ /* 0x000ee800000e0000 */
[----:B------:R1:W5:Y:S04]  /*f670*/  SHFL.IDX PT, R13, R4, 0x3, 0x181f ;  /* 0x00781f00040d7f89 */ /* 0x00036800000e0000 */
[----:B------:R-:W5:Y:S04]  /*f680*/  SHFL.IDX PT, R7, R8, 0x1, 0x181f ;  /* 0x00381f0008077f89 */ /* 0x000f6800000e0000 */
[----:B------:R-:W5:Y:S04]  /*f690*/  SHFL.IDX PT, R10, R8, 0x2, 0x181f ;  /* 0x00581f00080a7f89 */ /* 0x000f6800000e0000 */
[----:B------:R5:W5:Y:S01]  /*f6a0*/  SHFL.IDX PT, R12, R8, 0x3, 0x181f ;  /* 0x00781f00080c7f89 */ /* 0x000b6200000e0000 */
[----:B--2---:R-:W-:-:S04]  /*f6b0*/  ISETP.GE.AND P0, PT, R15, UR4, PT ;  /* 0x000000040f007c0c */ /* 0x004fc8000bf06270 */
[-C--:B------:R-:W-:Y:S02]  /*f6c0*/  ISETP.GE.OR P3, PT, R14, R25.reuse, P0 ;  /* 0x000000190e00720c */ /* 0x080fe40000766670 */
[-C--:B------:R-:W-:Y:S02]  /*f6d0*/  ISETP.GE.OR P2, PT, R0, R25.reuse, P0 ;  /* 0x000000190000720c */ /* 0x080fe40000746670 */
[-C--:B------:R-:W-:Y:S02]  /*f6e0*/  ISETP.GE.OR P1, PT, R2, R25.reuse, P0 ;  /* 0x000000190200720c */ /* 0x080fe40000726670 */
[----:B------:R-:W-:-:S07]  /*f6f0*/  ISETP.GE.OR P0, PT, R3, R25, P0 ;  /* 0x000000190300720c */ /* 0x000fce0000706670 */
[C---:B0-----:R-:W-:Y:S02]  /*f700*/  @!P3 LEA R2, P6, R15.reuse, R6, 0x1 ;  /* 0x000000060f02b211 */ /* 0x041fe400078c08ff */
[C---:B-1----:R-:W-:Y:S02]  /*f710*/  @!P2 LEA R4, P5, R15.reuse, R9, 0x1 ;  /* 0x000000090f04a211 */ /* 0x042fe400078a08ff */
[C---:B----4-:R-:W-:Y:S02]  /*f720*/  @!P1 LEA R6, P4, R15.reuse, R11, 0x1 ;  /* 0x0000000b0f069211 */ /* 0x050fe400078808ff */
[C-C-:B---3--:R-:W-:Y:S02]  /*f730*/  @!P3 LEA.HI.X R3, R15.reuse, R5, R20.reuse, 0x1, P6 ;  /* 0x000000050f03b211 */ /* 0x148fe400030f0c14 */
[C---:B-----5:R-:W-:Y:S02]  /*f740*/  @!P0 LEA R8, P6, R15.reuse, R13, 0x1 ;  /* 0x0000000d0f088211 */ /* 0x060fe400078c08ff */
[C-C-:B------:R-:W-:Y:S01]  /*f750*/  @!P2 LEA.HI.X R5, R15.reuse, R7, R20.reuse, 0x1, P5 ;  /* 0x000000070f05a211 */ /* 0x140fe200028f0c14 */
[----:B------:R1:W-:Y:S01]  /*f760*/  @!P3 ST.E.128 desc[UR40][R2.64], RZ ;  /* 0x000000ff0200b985 */ /* 0x0003e2000c101d28 */
[----:B------:R-:W-:-:S02]  /*f770*/  @!P1 LEA.HI.X R7, R15, R10, R20, 0x1, P4 ;  /* 0x0000000a0f079211 */ /* 0x000fc400020f0c14 */
[----:B------:R-:W-:Y:S01]  /*f780*/  @!P0 LEA.HI.X R9, R15, R12, R20, 0x1, P6 ;  /* 0x0000000c0f098211 */ /* 0x000fe200030f0c14 */
[----:B------:R1:W-:Y:S04]  /*f790*/  @!P2 ST.E.128 desc[UR40][R4.64], RZ ;  /* 0x000000ff0400a985 */ /* 0x0003e8000c101d28 */
[----:B------:R1:W-:Y:S04]  /*f7a0*/  @!P1 ST.E.128 desc[UR40][R6.64], RZ ;  /* 0x000000ff06009985 */ /* 0x0003e8000c101d28 */
[----:B------:R1:W-:Y:S02]  /*f7b0*/  @!P0 ST.E.128 desc[UR40][R8.64], RZ ;  /* 0x000000ff08008985 */ /* 0x0003e4000c101d28 */
.L_x_13593:
[----:B------:R-:W-:Y:S05]  /*f7c0*/  BSYNC B0 ;  /* 0x0000000000007941 */ /* 0x000fea0003800000 */
.L_x_13590:
[----:B------:R-:W3:Y:S01]  /*f7d0*/  LDL R0, [R1+0xc] ;  /* 0x00000c0001007983 */ /* 0x000ee20000100800 */
[----:B------:R-:W-:Y:S02]  /*f7e0*/  ULDC UR4, c[0x0][0xc3c] ;  /* 0x00030f0000047ab9 */ /* 0x000fe40000000800 */
[----:B---3--:R-:W-:-:S13]  /*f7f0*/  ISETP.GE.AND P0, PT, R0, UR4, PT ;  /* 0x0000000400007c0c */ /* 0x008fda000bf06270 */
[----:B------:R-:W-:Y:S05]  /*f800*/  @!P0 BRA `(.L_x_13597) ;  /* 0xffffff1800448947 */ /* 0x000fea000383ffff */
[----:B------:R-:W-:Y:S05]  /*f810*/  BRA `(.L_x_13495) ;  /* 0x0000007400187947 */ /* 0x000fea0003800000 */
.L_x_13493:
[----:B------:R-:W-:-:S08]  /*f820*/  NOP ;  /* 0x0000000000007918 */ /* 0x000fd00000000000 */
[----:B--2---:R-:W0:-:S00]  /*f830*/  USETMAXREG.DEALLOC.CTAPOOL 0x20 ;  /* 0x00000020000079c8 */ /* 0x004e0000080e0500 */
        /* <DEDUP_REMOVED lines=15> */
[----:B------:R-:W-:Y:S01]  /*f930*/  IMAD.MOV.U32 R0, RZ, RZ, RZ ;  /* 0x000000ffff007224 */ /* 0x000fe200078e00ff */
[----:B------:R-:W1:Y:S01]  /*f940*/  S2UR UR6, SR_CTAID.X ;  /* 0x00000000000679c3 */ /* 0x000e620000002500 */
[----:B------:R-:W-:Y:S01]  /*f950*/  ULDC UR5, c[0x0][0xc38] ;  /* 0x00030e0000057ab9 */ /* 0x000fe20000000800 */
        /* <DEDUP_REMOVED lines=38> */
.L_x_13603:
        /* <DEDUP_REMOVED lines=12> */
.L_x_13602:
[----:B------:R-:W-:Y:S05]  /*fc80*/  BSYNC B0 ;  /* 0x0000000000007941 */ /* 0x000fea0003800000 */
.L_x_13601:
[----:B0----5:R-:W0:Y:S02]  /*fc90*/  SHFL.UP PT, R2, R0, 0x1, RZ ;  /* 0x0420000000027989 */ /* 0x021e2400000e00ff */
        /* <DEDUP_REMOVED lines=20> */
.L_x_13599:
        /* <DEDUP_REMOVED lines=15> */
.L_x_13604:
        /* <DEDUP_REMOVED lines=21> */
[----:B------:R-:W-:-:S06]  /*10020*/  @P0 IADD3 R2, R2, 0x1, RZ ;  /* 0x0000000102020810 */ /* 0x000fcc0007ffe0ff */
[----:B------:R-:W-:Y:S01]  /*10030*/  @!P2 IMAD.MOV R2, RZ, RZ, -R2 ;  /* 0x000000ffff02a224 */ /* 0x000fe200078e0a02 */
[----:B------:R-:W-:-:S05]  /*10040*/  @!P1 LOP3.LUT R2, RZ, R0, RZ, 0x33, !PT ;  /* 0x00000000ff029212 */ /* 0x000fca00078e33ff */
[--C-:B------:R-:W-:Y:S02]  /*10050*/  IMAD.MOV R17, RZ, RZ, -R2.reuse ;  /* 0x000000ffff117224 */ /* 0x100fe400078e0a02 */
[----:B------:R-:W-:Y:S02]  /*10060*/  IMAD.MOV.U32 R18, RZ, RZ, R2 ;  /* 0x000000ffff127224 */ /* 0x000fe400078e0002 */
[----:B------:R-:W-:Y:S01]  /*10070*/  IMAD R17, R0, R17, R9 ;  /* 0x0000001100117224 */ /* 0x000fe200078e0209 */
[----:B------:R-:W-:Y:S06]  /*10080*/  BRA `(.L_x_13605) ;  /* 0x00000000000c7947 */ /* 0x000fec0003800000 */
.L_x_13600:
[----:B------:R-:W-:Y:S02]  /*10090*/  IMAD.MOV.U32 R17, RZ, RZ, RZ ;  /* 0x000000ffff117224 */ /* 0x000fe400078e00ff */
[----:B------:R-:W-:Y:S02]  /*100a0*/  IMAD.U32 R16, RZ, RZ, UR6 ;  /* 0x00000006ff107e24 */ /* 0x000fe4000f8e00ff */
[----:B------:R-:W-:-:S07]  /*100b0*/  IMAD.MOV.U32 R18, RZ, RZ, RZ ;  /* 0x000000ffff127224 */ /* 0x000fce00078e00ff */
.L_x_13605:
[----:B------:R-:W-:-:S13]  /*100c0*/  ISETP.NE.AND P0, PT, R5, RZ, PT ;  /* 0x000000ff0500720c */ /* 0x000fda0003f05270 */
[----:B------:R-:W0:Y:S01]  /*100d0*/  @!P0 S2R R3, SR_CgaCtaId ;  /* 0x0000000000038919 */ /* 0x000e220000008800 */
[----:B------:R-:W-:-:S04]  /*100e0*/  @!P0 MOV R0, 0x400 ;  /* 0x0000040000008802 */ /* 0x000fc80000000f00 */
[----:B0-----:R-:W-:-:S05]  /*100f0*/  @!P0 LEA R0, R3, R0, 0x18 ;  /* 0x0000000003008211 */ /* 0x001fca00078ec0ff */
[----:B------:R1:W-:Y:S01]  /*10100*/  @!P0 STS.128 [R0+0x132d0], R16 ;  /* 0x0132d01000008388 */ /* 0x0003e20000000c00 */
[----:B------:R-:W-:Y:S06]  /*10110*/  BAR.ARV 0x5, 0x200 ;  /* 0x0148000000007b1d */ /* 0x000fec0000002000 */
.L_x_13598:
[----:B01----:R-:W-:Y:S01]  /*10120*/  MOV R0, 0x1 ;  /* 0x0000000100007802 */ /* 0x003fe20000000f00 */
[----:B------:R0:W-:Y:S01]  /*10130*/  STL [R1+0x8], RZ ;  /* 0x000008ff01007387 */ /* 0x0001e20000100800 */
[----:B------:R-:W-:Y:S02]  /*10140*/  ULDC UR4, c[0x0][0xc3c] ;  /* 0x00030f0000047ab9 */ /* 0x000fe40000000800 */
[----:B------:R-:W-:Y:S01]  /*10150*/  ISETP.GE.AND P0, PT, R19, UR4, PT ;  /* 0x0000000413007c0c */ /* 0x000fe2000bf06270 */
[----:B------:R0:W-:Y:S04]  /*10160*/  STL [R1+0x18], R0 ;  /* 0x0000180001007387 */ /* 0x0001e80000100800 */
[----:B------:R0:W-:Y:S08]  /*10170*/  STL [R1+0x6c], RZ ;  /* 0x00006cff01007387 */ /* 0x0001f00000100800 */
[----:B0-----:R-:W-:Y:S05]  /*10180*/  @P0 BRA `(.L_x_13606) ;  /* 0x0000006400b40947 */ /* 0x001fea0003800000 */
[----:B------:R-:W2:Y:S01]  /*10190*/  LDL R10, [R1+0x3c] ;  /* 0x00003c00010a7983 */ /* 0x000ea20000100800 */
[----:B------:R-:W0:Y:S01]  /*101a0*/  S2R R9, SR_TID.X ;  /* 0x0000000000097919 */ /* 0x000e220000002100 */
[----:B------:R-:W1:Y:S01]  /*101b0*/  S2UR UR4, SR_CgaCtaId ;  /* 0x00000000000479c3 */ /* 0x000e620000008800 */
[----:B------:R-:W-:Y:S01]  /*101c0*/  MOV R22, 0x400 ;  /* 0x0000040000167802 */ /* 0x000fe20000000f00 */
[C---:B0-----:R-:W-:Y:S01]  /*101d0*/  IMAD.SHL.U32 R25, R9.reuse, 0x40, RZ ;  /* 0x0000004009197824 */ /* 0x041fe200078e00ff */
[C---:B------:R-:W-:Y:S01]  /*101e0*/  LOP3.LUT R11, R9.reuse, 0x7f, RZ, 0xc0, !PT ;  /* 0x0000007f090b7812 */ /* 0x040fe200078ec0ff */
[----:B------:R-:W-:Y:S01]  /*101f0*/  IMAD.SHL.U32 R0, R9, 0x10, RZ ;  /* 0x0000001009007824 */ /* 0x000fe200078e00ff */
[----:B------:R-:W-:Y:S02]  /*10200*/  SHF.R.U32.HI R2, RZ, 0x1, R9 ;  /* 0x00000001ff027819 */ /* 0x000fe40000011609 */
[----:B------:R-:W-:Y:S01]  /*10210*/  LOP3.LUT R3, R25, 0x180, RZ, 0xc0, !PT ;  /* 0x0000018019037812 */ /* 0x000fe200078ec0ff */
[----:B------:R-:W-:Y:S01]  /*10220*/  IMAD.SHL.U32 R6, R11, 0x10, RZ ;  /* 0x000000100b067824 */ /* 0x000fe200078e00ff */
[----:B------:R-:W-:Y:S01]  /*10230*/  LOP3.LUT R5, R0, 0x1b0, RZ, 0xc0, !PT ;  /* 0x000001b000057812 */ /* 0x000fe200078ec0ff */
[----:B------:R-:W-:Y:S01]  /*10240*/  IMAD.SHL.U32 R8, R9, 0x2, RZ ;  /* 0x0000000209087824 */ /* 0x000fe200078e00ff */
[----:B------:R-:W-:Y:S01]  /*10250*/  LOP3.LUT R3, R3, 0x30, R2, 0xf8, !PT ;  /* 0x0000003003037812 */ /* 0x000fe200078ef802 */
[C---:B------:R-:W-:Y:S01]  /*10260*/  IMAD.SHL.U32 R4, R9.reuse, 0x8, RZ ;  /* 0x0000000809047824 */ /* 0x040fe200078e00ff */
[----:B------:R-:W-:Y:S01]  /*10270*/  LOP3.LUT R7, R6, 0x600, RZ, 0xc0, !PT ;  /* 0x0000060006077812 */ /* 0x000fe200078ec0ff */
[----:B------:R-:W-:Y:S01]  /*10280*/  IMAD.SHL.U32 R2, R9, 0x20, RZ ;  /* 0x0000002009027824 */ /* 0x000fe200078e00ff */
[----:B------:R-:W-:-:S02]  /*10290*/  LOP3.LUT R8, R5, 0x30, R8, 0x78, !PT ;  /* 0x0000003005087812 */ /* 0x000fc400078e7808 */
[----:B------:R-:W-:Y:S02]  /*102a0*/  LOP3.LUT R4, R3, 0x30, R4, 0x78, !PT ;  /* 0x0000003003047812 */ /* 0x000fe400078e7804 */
[----:B------:R-:W-:Y:S02]  /*102b0*/  LOP3.LUT R5, R2, 0x80, RZ, 0xc0, !PT ;  /* 0x0000008002057812 */ /* 0x000fe400078ec0ff */
[C---:B------:R-:W-:Y:S02]  /*102c0*/  LOP3.LUT R3, R7.reuse, 0x60, R2, 0xf8, !PT ;  /* 0x0000006007037812 */ /* 0x040fe400078ef802 */
[----:B------:R-:W-:Y:S01]  /*102d0*/  LOP3.LUT R7, R7, 0x40, R0, 0xf8, !PT ;  /* 0x0000004007077812 */ /* 0x000fe200078ef800 */
[----:B------:R-:W-:Y:S01]  /*102e0*/  IMAD.SHL.U32 R6, R9, 0x4, RZ ;  /* 0x0000000409067824 */ /* 0x000fe200078e00ff */
[----:B------:R-:W-:Y:S02]  /*102f0*/  LOP3.LUT R5, R5, 0x10, R9, 0xf8, !PT ;  /* 0x0000001005057812 */ /* 0x000fe400078ef809 */
[----:B------:R-:W-:-:S02]  /*10300*/  LOP3.LUT R24, R3, 0x100, R2, 0xf8, !PT ;  /* 0x0000010003187812 */ /* 0x000fc400078ef802 */
[----:B------:R-:W-:Y:S02]  /*10310*/  LOP3.LUT R9, R7, R8, RZ, 0xfc, !PT ;  /* 0x0000000807097212 */ /* 0x000fe400078efcff */
[----:B-1----:R-:W-:-:S03]  /*10320*/  MOV R3, UR4 ;  /* 0x0000000400037c02 */ /* 0x002fc60008000f00 */
[----:B------:R-:W-:Y:S01]  /*10330*/  STL [R1+0x38], R9 ;  /* 0x0000380901007387 */ /* 0x000fe20000100800 */
[----:B------:R-:W-:-:S03]  /*10340*/  LEA R22, R3, R22, 0x18 ;  /* 0x0000001603167211 */ /* 0x000fc600078ec0ff */
[----:B------:R0:W-:Y:S01]  /*10350*/  STL [R1+0x34], R3 ;  /* 0x0000340301007387 */ /* 0x0001e20000100800 */
[----:B------:R-:W-:Y:S02]  /*10360*/  SHF.R.U32.HI R11, RZ, 0x2, R11 ;  /* 0x00000002ff0b7819 */ /* 0x000fe4000001160b */
[----:B------:R-:W-:Y:S02]  /*10370*/  LOP3.LUT R5, R5, 0x10, R6, 0x78, !PT ;  /* 0x0000001005057812 */ /* 0x000fe400078e7806 */
[----:B------:R-:W-:Y:S01]  /*10380*/  LOP3.LUT R2, R11, 0x60, R2, 0xf8, !PT ;  /* 0x000000600b027812 */ /* 0x000fe200078ef802 */
[----:B------:R-:W-:Y:S01]  /*10390*/  BSSY B7, `(.L_x_13606) ;  /* 0x000064c000077945 */ /* 0x000fe20003800000 */
[----:B------:R-:W-:Y:S02]  /*103a0*/  LOP3.LUT R25, R4, 0x640, R25, 0xf8, !PT ;  /* 0x0000064004197812 */ /* 0x000fe400078ef819 */
[----:B------:R-:W-:Y:S02]  /*103b0*/  LOP3.LUT R24, R24, R5, RZ, 0xfc, !PT ;  /* 0x0000000518187212 */ /* 0x000fe400078efcff */
[----:B------:R-:W-:Y:S01]  /*103c0*/  LOP3.LUT R2, R2, 0x80, RZ, 0xfc, !PT ;  /* 0x0000008002027812 */ /* 0x000fe200078efcff */
[----:B------:R-:W-:Y:S01]  /*103d0*/  ULDC.64 UR38, c[0x0][0x198] ;  /* 0x0000660000267ab9 */ /* 0x000fe20000000a00 */
[----:B------:R-:W-:Y:S01]  /*103e0*/  ULDC UR36, c[0x0][0xc] ;  /* 0x0000030000247ab9 */ /* 0x000fe20000000800 */
[----:B--2---:R-:W-:-:S02]  /*103f0*/  LOP3.LUT R0, R10, 0x2, RZ, 0xfc, !PT ;  /* 0x000000020a007812 */ /* 0x004fc400078efcff */
[----:B0-----:R-:W-:-:S03]  /*10400*/  LOP3.LUT R3, R10, 0x1, RZ, 0xfc, !PT ;  /* 0x000000010a037812 */ /* 0x001fc600078efcff */
[----:B------:R0:W-:Y:S04]  /*10410*/  STL [R1+0x78], R0 ;  /* 0x0000780001007387 */ /* 0x0001e80000100800 */
[----:B------:R-:W-:Y:S01]  /*10420*/  STL [R1+0x5c], R3 ;  /* 0x00005c0301007387 */ /* 0x000fe20000100800 */
[----:B0-----:R-:W-:-:S03]  /*10430*/  IMAD.MOV.U32 R0, RZ, RZ, 0x1 ;  /* 0x00000001ff007424 */ /* 0x001fc600078e00ff */
[----:B------:R-:W-:Y:S04]  /*10440*/  STL [R1+0x6c], RZ ;  /* 0x00006cff01007387 */ /* 0x000fe80000100800 */
[----:B------:R-:W-:Y:S04]  /*10450*/  STL [R1+0x1c], R0 ;  /* 0x00001c0001007387 */ /* 0x000fe80000100800 */
[----:B------:R-:W-:Y:S04]  /*10460*/  STL [R1+0x10], RZ ;  /* 0x000010ff01007387 */ /* 0x000fe80000100800 */
[----:B------:R-:W-:Y:S04]  /*10470*/  STL [R1+0x8], RZ ;  /* 0x000008ff01007387 */ /* 0x000fe80000100800 */
[----:B------:R0:W-:Y:S02]  /*10480*/  STL [R1+0x18], R0 ;  /* 0x0000180001007387 */ /* 0x0001e40000100800 */
[----:B0-----:R-:W-:-:S05]  /*10490*/  IMAD.IADD R0, R22, 0x1, R9 ;  /* 0x0000000116007824 */ /* 0x001fca00078e0209 */
[----:B------:R0:W-:Y:S02]  /*104a0*/  STL [R1+0x68], R0 ;  /* 0x0000680001007387 */ /* 0x0001e40000100800 */
.L_x_13716:
[----:B-1---5:R-:W1:Y:S02]  /*104b0*/  LDC.64 R26, c[0x0][0xc88] ;  /* 0x00032200ff1a7b82 */ /* 0x022e640000000a00 */
[----:B-1----:R-:W-:-:S06]  /*104c0*/  IMAD.WIDE R26, R19, 0x4, R26 ;  /* 0x00000004131a7825 */ /* 0x002fcc00078e021a */
[----:B0-----:R-:W0:Y:S01]  /*104d0*/  LDG.E R26, desc[UR40][R26.64] ;  /* 0x000000281a1a7981 */ /* 0x001e22000c1e1900 */
[----:B------:R-:W-:Y:S05]  /*104e0*/  YIELD ;  /* 0x0000000000007946 */ /* 0x000fea0003800000 */
[----:B------:R-:W-:Y:S01]  /*104f0*/  ULDC.64 UR4, c[0x0][0xa28] ;  /* 0x00028a0000047ab9 */ /* 0x000fe20000000a00 */
[----:B------:R-:W-:Y:S01]  /*10500*/  IMAD.MOV.U32 R10, RZ, RZ, RZ ;  /* 0x000000ffff0a7224 */ /* 0x000fe200078e00ff */
[----:B------:R-:W-:Y:S01]  /*10510*/  ISETP.NE.U32.AND P0, PT, RZ, UR4, PT ;  /* 0x00000004ff007c0c */ /* 0x000fe2000bf05070 */
[----:B------:R-:W-:Y:S01]  /*10520*/  ULDC.64 UR8, c[0x0][0xa18] ;  /* 0x0002860000087ab9 */ /* 0x000fe20000000a00 */
[----:B------:R-:W-:-:S02]  /*10530*/  ULDC.64 UR6, c[0x0][0xa10] ;  /* 0x0002840000067ab9 */ /* 0x000fc40000000a00 */
[----:B------:R-:W-:Y:S02]  /*10540*/  ISETP.NE.AND.EX P0, PT, RZ, UR5, PT, P0 ;  /* 0x00000005ff007c0c */ /* 0x000fe4000bf05300 */
[----:B0-----:R-:W-:-:S11]  /*10550*/  SHF.R.S32.HI R0, RZ, 0x1f, R26 ;  /* 0x0000001fff007819 */ /* 0x001fd6000001141a */
[C---:B---3--:R-:W-:Y:S01]  /*10560*/  @P0 LEA R2, P1, R26.reuse, UR4, 0x2 ;  /* 0x000000041a020c11 */ /* 0x048fe2000f8210ff */
        /* <DEDUP_REMOVED lines=9> */
[----:B------:R-:W-:Y:S02]  /*10600*/  ISETP.NE.AND.EX P0, PT, RZ, UR5, PT, P0 ;  /* 0x00000005ff007c0c */ /* 0x000fe4000bf05300 */
[----:B------:R-:W-:Y:S02]  /*10610*/  IADD3.X R5, R29, UR5, RZ, P3, !PT ;  /* 0x000000051d057c10 */ /* 0x000fe40009ffe4ff */
[----:B------:R-:W-:Y:S01]  /*10620*/  ISETP.NE.U32.AND P2, PT, RZ, UR8, PT ;  /* 0x00000008ff007c0c */ /* 0x000fe2000bf45070 */
[----:B-1----:R-:W-:Y:S01]  /*10630*/  IMAD.MOV.U32 R3, RZ, RZ, RZ ;  /* 0x000000ffff037224 */ /* 0x002fe200078e00ff */
[----:B------:R-:W-:-:S02]  /*10640*/  ISETP.NE.U32.AND P1, PT, RZ, UR6, PT ;  /* 0x00000006ff007c0c */ /* 0x000fc4000bf25070 */
[----:B------:R-:W-:Y:S01]  /*10650*/  ISETP.NE.AND.EX P2, PT, RZ, UR9, PT, P2 ;  /* 0x00000009ff007c0c */ /* 0x000fe2000bf45320 */
[----:B------:R-:W-:Y:S01]  /*10660*/  ULDC UR4, c[0x0][0x288] ;  /* 0x0000a20000047ab9 */ /* 0x000fe20000000800 */
[----:B------:R-:W-:Y:S02]  /*10670*/  ISETP.NE.AND.EX P1, PT, RZ, UR7, PT, P1 ;  /* 0x00000007ff007c0c */ /* 0x000fe4000bf25310 */
        /* <DEDUP_REMOVED lines=20> */
[----:B-1----:R-:W-:Y:S01]  /*107c0*/  MOV R0, UR5 ;  /* 0x0000000500007c02 */ /* 0x002fe20008000f00 */
[----:B------:R-:W-:Y:S06]  /*107d0*/  @P2 BRA `(.L_x_13607) ;  /* 0x0000000000142947 */ /* 0x000fec0003800000 */
[----:B------:R-:W-:Y:S05]  /*107e0*/  @!P0 BRA `(.L_x_13607) ;  /* 0x0000000000108947 */ /* 0x000fea0003800000 */
[----:B------:R-:W2:Y:S04]  /*107f0*/  LDG.E R8, desc[UR40][R4.64] ;  /* 0x0000002804087981 */ /* 0x000ea8000c1e1900 */
[----:B------:R-:W2:Y:S02]  /*10800*/  LDG.E R4, desc[UR40][R4.64+0x4] ;  /* 0x0000042804047981 */ /* 0x000ea4000c1e1900 */
[----:B--2---:R-:W-:-:S05]  /*10810*/  IMAD.IADD R4, R4, 0x1, -R8 ;  /* 0x0000000104047824 */ /* 0x004fca00078e0a08 */
[----:B------:R1:W-:Y:S02]  /*10820*/  STL [R1+0x64], R4 ;  /* 0x0000640401007387 */ /* 0x0003e40000100800 */
.L_x_13607:
        /* <DEDUP_REMOVED lines=10> */
.L_x_13608:
        /* <DEDUP_REMOVED lines=9> */
.L_x_13609:
[----:B-12---:R-:W2:Y:S04]  /*10960*/  @P1 LDG.E R4, desc[UR40][R6.64] ;  /* 0x0000002806041981 */ /* 0x006ea8000c1e1900 */
[----:B0-----:R-:W2:Y:S01]  /*10970*/  @P1 LDG.E R6, desc[UR40][R6.64+0x4] ;  /* 0x0000042806061981 */ /* 0x001ea2000c1e1900 */
[----:B------:R-:W-:Y:S01]  /*10980*/  BSSY B0, `(.L_x_13610) ;  /* 0x00000ea000007945 */ /* 0x000fe20003800000 */
[----:B--2---:R-:W-:Y:S02]  /*10990*/  @P1 IMAD.IADD R0, R6, 0x1, -R4 ;  /* 0x0000000106001824 */ /* 0x004fe400078e0a04 */
[----:B-----5:R-:W-:-:S04]  /*109a0*/  IMAD.IADD R4, R2, 0x1, -R10 ;  /* 0x0000000102047824 */ /* 0x020fc800078e0a0a */
[----:B------:R-:W-:-:S05]  /*109b0*/  IMAD.IADD R27, R4, 0x1, R0 ;  /* 0x00000001041b7824 */ /* 0x000fca00078e0200 */
[----:B------:R-:W-:-:S05]  /*109c0*/  IADD3 R2, R27, 0x9f, RZ ;  /* 0x0000009f1b027810 */ /* 0x000fca0007ffe0ff */
[----:B------:R-:W-:-:S05]  /*109d0*/  IMAD.HI R2, R2, 0x66666667, RZ ;  /* 0x6666666702027827 */ /* 0x000fca00078e02ff */
[----:B------:R-:W-:-:S04]  /*109e0*/  SHF.R.U32.HI R5, RZ, 0x1f, R2 ;  /* 0x0000001fff057819 */ /* 0x000fc80000011602 */
[----:B------:R-:W-:-:S05]  /*109f0*/  LEA.HI.SX32 R6, R2, R5, 0x1a ;  /* 0x0000000502067211 */ /* 0x000fca00078fd2ff */
[--C-:B------:R-:W-:Y:S01]  /*10a00*/  IMAD R2, R6, 0xa0, -R4.reuse ;  /* 0x000000a006027824 */ /* 0x100fe200078e0a04 */
[----:B------:R0:W-:Y:S01]  /*10a10*/  STL [R1+0x58], R6 ;  /* 0x0000580601007387 */ /* 0x0001e20000100800 */
        /* <DEDUP_REMOVED lines=21> */
.L_x_13764:
[----:B-1----:R-:W-:Y:S02]  /*10b70*/  ISETP.NE.AND P0, PT, R14, RZ, PT ;  /* 0x000000ff0e00720c */ /* 0x002fe40003f05270 */
[----:B------:R-:W-:-:S11]  /*10b80*/  PLOP3.LUT P6, PT, PT, PT, PT, 0x8, 0x0 ;  /* 0x000000000000781c */ /* 0x000fd60003fce170 */
[----:B------:R-:W-:Y:S05]  /*10b90*/  @P0 BRA `(.L_x_13613) ;  /* 0x00000000000c0947 */ /* 0x000fea0003800000 */
[----:B------:R-:W-:-:S03]  /*10ba0*/  UMOV UR4, 0xffffffff ;  /* 0xffffffff00047882 */ /* 0x000fc60000000000 */
[----:B------:R-:W-:Y:S05]  /*10bb0*/  BRA.DIV UR4, `(.L_x_13614) ;  /* 0x0000006a04e47947 */ /* 0x000fea000b800000 */
[----:B------:R-:W-:-:S13]  /*10bc0*/  ELECT P6, URZ, PT ;  /* 0x00000000003f782f */ /* 0x000fda00038c0000 */
.L_x_13613:
        /* <DEDUP_REMOVED lines=9> */
.L_x_13767:
[----:B------:R-:W-:Y:S05]  /*10c60*/  BSYNC B1 ;  /* 0x0000000000017941 */ /* 0x000fea0003800000 */
.L_x_13615:
[----:B------:R-:W-:Y:S04]  /*10c70*/  BSSY B1, `(.L_x_13617) ;  /* 0x0000050000017945 */ /* 0x000fe80003800000 */
[----:B------:R-:W-:Y:S05]  /*10c80*/  @!P6 BRA `(.L_x_13618) ;  /* 0x000000040038e947 */ /* 0x000fea0003800000 */
[----:B------:R-:W0:Y:S04]  /*10c90*/  LDL R8, [R1+0x10] ;  /* 0x0000100001087983 */ /* 0x000e280000100800 */
        /* <DEDUP_REMOVED lines=9> */
.L_x_13768:
[----:B------:R-:W-:Y:S05]  /*10d30*/  BSYNC B2 ;  /* 0x0000000000027941 */ /* 0x000fea0003800000 */
.L_x_13619:
        /* <DEDUP_REMOVED lines=9> */
.L_x_13622:
[----:B------:R-:W-:Y:S05]  /*10dd0*/  BSYNC B2 ;  /* 0x0000000000027941 */ /* 0x000fea0003800000 */
.L_x_13621:
[----:B------:R-:W2:Y:S01]  /*10de0*/  LDL R7, [R1+0x10] ;  /* 0x0000100001077983 */ /* 0x000ea20000100800 */
[----:B------:R-:W-:Y:S01]  /*10df0*/  MOV R11, RZ ;  /* 0x000000ff000b7202 */ /* 0x000fe20000000f00 */
[----:B------:R-:W-:Y:S01]  /*10e00*/  IMAD R6, R4, 0xa0, R3 ;  /* 0x000000a004067824 */ /* 0x000fe200078e0203 */
[----:B------:R-:W-:Y:S01]  /*10e10*/  UIADD3 UR4, UP0, UR38, 0x570, URZ ;  /* 0x0000057026047890 */ /* 0x000fe2000ff1e03f */
[----:B------:R-:W-:Y:S01]  /*10e20*/  PLOP3.LUT P0, PT, PT, PT, PT, 0x80, 0x0 ;  /* 0x000000000000781c */ /* 0x000fe20003f0f070 */
[----:B------:R-:W-:Y:S01]  /*10e30*/  UMOV UR6, 0x0 ;  /* 0x0000000000067882 */ /* 0x000fe20000000000 */
[----:B------:R-:W-:Y:S01]  /*10e40*/  R2UR UR10, R11 ;  /* 0x000000000b0a72ca */ /* 0x000fe200000e0000 */
[----:B------:R-:W-:Y:S01]  /*10e50*/  VIADD R6, R6, 0xffffff60 ;  /* 0xffffff6006067836 */ /* 0x000fe20000000000 */
[----:B------:R-:W-:Y:S01]  /*10e60*/  UIADD3.X UR5, URZ, UR39, URZ, UP0, !UPT ;  /* 0x000000273f057290 */ /* 0x000fe200087fe43f */
[----:B------:R-:W-:Y:S01]  /*10e70*/  UMOV UR7, 0x12f00000 ;  /* 0x12f0000000077882 */ /* 0x000fe20000000000 */
[----:B--2---:R-:W-:-:S02]  /*10e80*/  IMAD R10, R7, 0x2800, R22 ;  /* 0x00002800070a7824 */ /* 0x004fc400078e0216 */
[----:B------:R-:W-:Y:S02]  /*10e90*/  VIADD R7, R5, 0x13290 ;  /* 0x0001329005077836 */ /* 0x000fe40000000000 */
[----:B------:R-:W-:-:S07]  /*10ea0*/  VIADD R8, R10, 0xe000 ;  /* 0x0000e0000a087836 */ /* 0x000fce0000000000 */
.L_x_13623:
        /* <DEDUP_REMOVED lines=13> */
.L_x_13769:
[----:B------:R-:W-:Y:S05]  /*10f80*/  BSYNC B2 ;  /* 0x0000000000027941 */ /* 0x000fea0003800000 */
.L_x_13624:
        /* <DEDUP_REMOVED lines=11> */
.L_x_13627:
[----:B------:R-:W-:Y:S05]  /*11040*/  BSYNC B2 ;  /* 0x0000000000027941 */ /* 0x000fea0003800000 */
.L_x_13626:
        /* <DEDUP_REMOVED lines=8> */
.L_x_13628:
        /* <DEDUP_REMOVED lines=10> */
.L_x_13618:
[----:B------:R-:W-:Y:S05]  /*11170*/  BSYNC B1 ;  /* 0x0000000000017941 */ /* 0x000fea0003800000 */
.L_x_13617:
[----:B------:R-:W0:Y:S04]  /*11180*/  LDL.LU R8, [R1+0x10] ;  /* 0x0000100001087983 */ /* 0x000e280000300800 */
        /* <DEDUP_REMOVED lines=9> */
[----:B------:R0:W-:Y:S04]  /*11220*/  STL [R1+0x10], R5 ;  /* 0x0000100501007387 */ /* 0x0001e80000100800 */
[----:B------:R0:W-:Y:S01]  /*11230*/  STL [R1+0x1c], R7 ;  /* 0x00001c0701007387 */ /* 0x0001e20000100800 */
[----:B------:R-:W-:Y:S05]  /*11240*/  @!P2 BRA `(.L_x_13611) ;  /* 0x000000040074a947 */ /* 0x000fea0003800000 */
.L_x_13641:
[----:B------:R-:W-:Y:S05]  /*11250*/  YIELD ;  /* 0x0000000000007946 */ /* 0x000fea0003800000 */
[----:B------:R-:W-:Y:S04]  /*11260*/  BSSY B1, `(.L_x_13629) ;  /* 0x000004f000017945 */ /* 0x000fe80003800000 */
[----:B-1----:R-:W-:Y:S05]  /*11270*/  @!P6 BRA `(.L_x_13630) ;  /* 0x000000040034e947 */ /* 0x002fea0003800000 */
[----:B0-----:R-:W2:Y:S04]  /*11280*/  LDL R5, [R1+0x10] ;  /* 0x0000100001057983 */ /* 0x001ea80000100800 */
        /* <DEDUP_REMOVED lines=9> */
.L_x_13770:
[----:B------:R-:W-:Y:S05]  /*11320*/  BSYNC B2 ;  /* 0x0000000000027941 */ /* 0x000fea0003800000 */
.L_x_13631:
        /* <DEDUP_REMOVED lines=9> */
.L_x_13634:
[----:B------:R-:W-:Y:S05]  /*113c0*/  BSYNC B2 ;  /* 0x0000000000027941 */ /* 0x000fea0003800000 */
.L_x_13633:
[----:B------:R-:W2:Y:S01]  /*113d0*/  LDL R7, [R1+0x10] ;  /* 0x0000100001077983 */ /* 0x000ea20000100800 */
        /* <DEDUP_REMOVED lines=11> */
.L_x_13635:
        /* <DEDUP_REMOVED lines=13> */
.L_x_13771:
[----:B------:R-:W-:Y:S05]  /*11560*/  BSYNC B2 ;  /* 0x0000000000027941 */ /* 0x000fea0003800000 */
.L_x_13636:
[----:B------:R-:W-:Y:S01]  /*11570*/  BSSY B2, `(.L_x_13638) ;  /* 0x000000b000027945 */ /* 0x000fe20003800000 */
[----:B------:R-:W-:Y:S01]  /*11580*/  MOV R12, 0x0 ;  /* 0x00000000000c7802 */ /* 0x000fe20000000f00 */
[----:B------:R-:W-:Y:S02]  /*11590*/  IMAD.MOV.U32 R13, RZ, RZ, 0x12f00000 ;  /* 0x12f00000ff0d7424 */ /* 0x000fe400078e00ff */
        /* <DEDUP_REMOVED lines=8> */
.L_x_13639:
[----:B------:R-:W-:Y:S05]  /*11620*/  BSYNC B2 ;  /* 0x0000000000027941 */ /* 0x000fea0003800000 */
.L_x_13638:
        /* <DEDUP_REMOVED lines=8> */
.L_x_13640:
        /* <DEDUP_REMOVED lines=10> */
.L_x_13630:
[----:B------:R-:W-:Y:S05]  /*11750*/  BSYNC B1 ;  /* 0x0000000000017941 */ /* 0x000fea0003800000 */
.L_x_13629:
[----:B------:R-:W0:Y:S04]  /*11760*/  LDL.LU R6, [R1+0x10] ;  /* 0x0000100001067983 */ /* 0x000e280000300800 */
[----:B------:R-:W2:Y:S01]  /*11770*/  LDL.LU R9, [R1+0x1c] ;  /* 0x00001c0001097983 */ /* 0x000ea20000300800 */
[C---:B------:R-:W-:Y:S01]  /*11780*/  ISETP.GT.AND P2, PT, R4.reuse, R2, PT ;  /* 0x000000020400720c */ /* 0x040fe20003f44270 */
[----:B------:R-:W-:Y:S02]  /*11790*/  VIADD R4, R4, 0xffffffff ;  /* 0xffffffff04047836 */ /* 0x000fe40000000000 */
[----:B0-----:R-:W-:-:S05]  /*117a0*/  VIADD R5, R6, 0x1 ;  /* 0x0000000106057836 */ /* 0x001fca0000000000 */
[----:B------:R-:W-:-:S04]  /*117b0*/  ISETP.NE.AND P1, PT, R5, 0x2, PT ;  /* 0x000000020500780c */ /* 0x000fc80003f25270 */
[----:B------:R-:W-:Y:S02]  /*117c0*/  SEL R6, RZ, 0x1, P1 ;  /* 0x00000001ff067807 */ /* 0x000fe40000800000 */
[----:B------:R-:W-:Y:S02]  /*117d0*/  SEL R5, R5, RZ, P1 ;  /* 0x000000ff05057207 */ /* 0x000fe40000800000 */
[----:B--2---:R-:W-:-:S05]  /*117e0*/  LOP3.LUT R9, R9, R6, RZ, 0x3c, !PT ;  /* 0x0000000609097212 */ /* 0x004fca00078e3cff */
[----:B------:R1:W-:Y:S04]  /*117f0*/  STL [R1+0x1c], R9 ;  /* 0x00001c0901007387 */ /* 0x0003e80000100800 */
[----:B------:R1:W-:Y:S01]  /*11800*/  STL [R1+0x10], R5 ;  /* 0x0000100501007387 */ /* 0x0003e20000100800 */
[----:B------:R-:W-:Y:S05]  /*11810*/  @P2 BRA `(.L_x_13641) ;  /* 0xfffffff8008c2947 */ /* 0x000fea000383ffff */
.L_x_13611:
[----:B------:R-:W-:Y:S05]  /*11820*/  BSYNC B0 ;  /* 0x0000000000007941 */ /* 0x000fea0003800000 */
.L_x_13610:
[----:B------:R-:W-:Y:S05]  /*11830*/  @!P0 WARPSYNC.ALL ;  /* 0x0000000000008948 */ /* 0x000fea0003800000 */
[----:B------:R-:W-:Y:S01]  /*11840*/  @!P0 BAR.SYNC.DEFER_BLOCKING 0xc, 0x200 ;  /* 0x0308000000008b1d */ /* 0x000fe20000010000 */
[----:B------:R-:W-:-:S13]  /*11850*/  ISETP.GT.AND P0, PT, R27, RZ, PT ;  /* 0x000000ff1b00720c */ /* 0x000fda0003f04270 */
[----:B------:R-:W-:Y:S05]  /*11860*/  @P0 BRA `(.L_x_13642) ;  /* 0x0000000000440947 */ /* 0x000fea0003800000 */
[----:B01----:R-:W0:Y:S02]  /*11870*/  S2R R5, SR_TID.X ;  /* 0x0000000000057919 */ /* 0x003e240000002100 */
        /* <DEDUP_REMOVED lines=16> */
.L_x_13642:
        /* <DEDUP_REMOVED lines=9> */
[----:B01----:R-:W-:Y:S01]  /*11a10*/  IMAD.U32 R5, RZ, RZ, UR7 ;  /* 0x00000007ff057e24 */ /* 0x003fe2000f8e00ff */
[----:B------:R-:W0:Y:S01]  /*11a20*/  LDC.64 R2, c[0x4][R2] ;  /* 0x0100000002027b82 */ /* 0x000e220000000a00 */
[----:B------:R-:W-:Y:S01]  /*11a30*/  IMAD.U32 R6, RZ, RZ, UR8 ;  /* 0x00000008ff067e24 */ /* 0x000fe2000f8e00ff */
[----:B------:R-:W-:Y:S01]  /*11a40*/  MOV R13, RZ ;  /* 0x000000ff000d7202 */ /* 0x000fe20000000f00 */
[----:B------:R-:W-:Y:S02]  /*11a50*/  IMAD.U32 R7, RZ, RZ, UR9 ;  /* 0x00000009ff077e24 */ /* 0x000fe4000f8e00ff */
[----:B------:R-:W-:-:S02]  /*11a60*/  IMAD.U32 R10, RZ, RZ, UR4 ;  /* 0x00000004ff0a7e24 */ /* 0x000fc4000f8e00ff */
[----:B------:R-:W-:Y:S02]  /*11a70*/  IMAD.U32 R11, RZ, RZ, UR5 ;  /* 0x00000005ff0b7e24 */ /* 0x000fe4000f8e00ff */
[----:B------:R-:W-:Y:S02]  /*11a80*/  IMAD.MOV.U32 R8, RZ, RZ, 0x70 ;  /* 0x00000070ff087424 */ /* 0x000fe400078e00ff */
[----:B------:R-:W-:-:S07]  /*11a90*/  IMAD.MOV.U32 R12, RZ, RZ, 0x1 ;  /* 0x00000001ff0c7424 */ /* 0x000fce00078e00ff */
[----:B------:R-:W-:-:S07]  /*11aa0*/  LEPC R20, `(.L_x_13645) ;  /* 0x000000001014794e */ /* 0x000fce0000000000 */
[----:B0-----:R-:W-:Y:S05]  /*11ab0*/  CALL.ABS.NOINC R2 ;  /* 0x0000000002007343 */ /* 0x001fea0003c00000 */
.L_x_13645:
[----:B------:R-:W-:Y:S05]  /*11ac0*/  BSYNC B6 ;  /* 0x0000000000067941 */ /* 0x000fea0003800000 */
.L_x_13644:
        /* <DEDUP_REMOVED lines=15> */
[----:B01----:R-:W-:Y:S02]  /*11bc0*/  IMAD.U32 R5, RZ, RZ, UR7 ;  /* 0x00000007ff057e24 */ /* 0x003fe4000f8e00ff */
[----:B------:R-:W-:Y:S02]  /*11bd0*/  IMAD.U32 R6, RZ, RZ, UR8 ;  /* 0x00000008ff067e24 */ /* 0x000fe4000f8e00ff */
[----:B------:R-:W-:-:S02]  /*11be0*/  IMAD.U32 R7, RZ, RZ, UR9 ;  /* 0x00000009ff077e24 */ /* 0x000fc4000f8e00ff */
[----:B------:R-:W-:Y:S02]  /*11bf0*/  IMAD.U32 R10, RZ, RZ, UR4 ;  /* 0x00000004ff0a7e24 */ /* 0x000fe4000f8e00ff */
[----:B------:R-:W-:Y:S02]  /*11c00*/  IMAD.U32 R11, RZ, RZ, UR5 ;  /* 0x00000005ff0b7e24 */ /* 0x000fe4000f8e00ff */
[----:B------:R-:W-:Y:S02]  /*11c10*/  IMAD.MOV.U32 R12, RZ, RZ, 0x1 ;  /* 0x00000001ff0c7424 */ /* 0x000fe400078e00ff */
[----:B------:R-:W-:-:S07]  /*11c20*/  IMAD.MOV.U32 R13, RZ, RZ, RZ ;  /* 0x000000ffff0d7224 */ /* 0x000fce00078e00ff */
[----:B------:R-:W-:-:S07]  /*11c30*/  LEPC R20, `(.L_x_13647) ;  /* 0x000000001014794e */ /* 0x000fce0000000000 */
[----:B--2---:R-:W-:Y:S05]  /*11c40*/  CALL.ABS.NOINC R2 ;  /* 0x0000000002007343 */ /* 0x004fea0003c00000 */
.L_x_13647:
[----:B------:R-:W-:Y:S05]  /*11c50*/  BSYNC B6 ;  /* 0x0000000000067941 */ /* 0x000fea0003800000 */
.L_x_13646:
        /* <DEDUP_REMOVED lines=8> */
[----:B------:R-:W-:Y:S01]  /*11ce0*/  IMAD.U32 R4, RZ, RZ, UR6 ;  /* 0x00000006ff047e24 */ /* 0x000fe2000f8e00ff */
[----:B------:R-:W-:Y:S01]  /*11cf0*/  MOV R10, UR4 ;  /* 0x00000004000a7c02 */ /* 0x000fe20008000f00 */
[----:B------:R-:W2:Y:S01]  /*11d00*/  LDC.64 R2, c[0x4][R2] ;  /* 0x0100000002027b82 */ /* 0x000ea20000000a00 */
[----:B01----:R-:W-:Y:S02]  /*11d10*/  IMAD.U32 R5, RZ, RZ, UR7 ;  /* 0x00000007ff057e24 */ /* 0x003fe4000f8e00ff */
[----:B------:R-:W-:Y:S02]  /*11d20*/  IMAD.U32 R6, RZ, RZ, UR8 ;  /* 0x00000008ff067e24 */ /* 0x000fe4000f8e00ff */
[----:B------:R-:W-:-:S02]  /*11d30*/  IMAD.U32 R7, RZ, RZ, UR9 ;  /* 0x00000009ff077e24 */ /* 0x000fc4000f8e00ff */
[----:B------:R-:W-:Y:S02]  /*11d40*/  IMAD.U32 R11, RZ, RZ, UR5 ;  /* 0x00000005ff0b7e24 */ /* 0x000fe4000f8e00ff */
[----:B------:R-:W-:Y:S02]  /*11d50*/  IMAD.MOV.U32 R8, RZ, RZ, 0x70 ;  /* 0x00000070ff087424 */ /* 0x000fe400078e00ff */
[----:B------:R-:W-:Y:S02]  /*11d60*/  IMAD.MOV.U32 R12, RZ, RZ, 0x1 ;  /* 0x00000001ff0c7424 */ /* 0x000fe400078e00ff */
[----:B------:R-:W-:-:S07]  /*11d70*/  IMAD.MOV.U32 R13, RZ, RZ, RZ ;  /* 0x000000ffff0d7224 */ /* 0x000fce00078e00ff */
[----:B------:R-:W-:-:S07]  /*11d80*/  LEPC R20, `(.L_x_13649) ;  /* 0x000000001014794e */ /* 0x000fce0000000000 */
[----:B--2---:R-:W-:Y:S05]  /*11d90*/  CALL.ABS.NOINC R2 ;  /* 0x0000000002007343 */ /* 0x004fea0003c00000 */
.L_x_13649:
[----:B------:R-:W-:Y:S05]  /*11da0*/  BSYNC B6 ;  /* 0x0000000000067941 */ /* 0x000fea0003800000 */
.L_x_13648:
        /* <DEDUP_REMOVED lines=11> */
[----:B-1----:R-:W-:Y:S02]  /*11e60*/  IMAD.U32 R5, RZ, RZ, UR5 ;  /* 0x00000005ff057e24 */ /* 0x002fe4000f8e00ff */
        /* <DEDUP_REMOVED lines=8> */
.L_x_13651:
[----:B------:R-:W-:Y:S05]  /*11ef0*/  BSYNC B6 ;  /* 0x0000000000067941 */ /* 0x000fea0003800000 */
.L_x_13650:
[----:B------:R2:W3:Y:S01]  /*11f00*/  LDL R14, [R1+0x14] ;  /* 0x00001400010e7983 */ /* 0x0004e20000100800 */
[----:B------:R-:W-:Y:S01]  /*11f10*/  ULDC.64 UR4, c[0x0][0x9f8] ;  /* 0x00027e0000047ab9 */ /* 0x000fe20000000a00 */
[----:B------:R-:W4:Y:S01]  /*11f20*/  LDC R11, c[0x0][0x430] ;  /* 0x00010c00ff0b7b82 */ /* 0x000f220000000800 */
[----:B------:R-:W-:Y:S01]  /*11f30*/  ISETP.NE.U32.AND P0, PT, RZ, UR4, PT ;  /* 0x00000004ff007c0c */ /* 0x000fe2000bf05070 */
[----:B------:R-:W2:Y:S03]  /*11f40*/  LDL R20, [R1+0x58] ;  /* 0x0000580001147983 */ /* 0x000ea60000100800 */
[----:B------:R-:W-:Y:S01]  /*11f50*/  ISETP.NE.AND.EX P0, PT, RZ, UR5, PT, P0 ;  /* 0x00000005ff007c0c */ /* 0x000fe2000bf05300 */
[----:B------:R-:W4:-:S12]  /*11f60*/  LDL R21, [R1+0x28] ;  /* 0x0000280001157983 */ /* 0x000f180000100800 */
[----:B------:R-:W-:-:S04]  /*11f70*/  @P0 IADD3 R28, P1, R28, UR4, RZ ;  /* 0x000000041c1c0c10 */ /* 0x000fc8000ff3e0ff */
[----:B------:R-:W-:Y:S01]  /*11f80*/  @P0 IADD3.X R29, R29, UR5, RZ, P1, !PT ;  /* 0x000000051d1d0c10 */ /* 0x000fe20008ffe4ff */
[----:B------:R-:W0:Y:S04]  /*11f90*/  S2R R2, SR_TID.X ;  /* 0x0000000000027919 */ /* 0x000e280000002100 */
[----:B---3--:R-:W3:Y:S01]  /*11fa0*/  @P0 LDG.E R14, desc[UR40][R28.64] ;  /* 0x000000281c0e0981 */ /* 0x008ee2000c1e1900 */
[C---:B0-----:R-:W-:Y:S01]  /*11fb0*/  LOP3.LUT R0, R2.reuse, 0x7f, RZ, 0xc0, !PT ;  /* 0x0000007f02007812 */ /* 0x041fe200078ec0ff */
[----:B------:R-:W-:-:S03]  /*11fc0*/  IMAD.SHL.U32 R2, R2, 0x20, RZ ;  /* 0x0000002002027824 */ /* 0x000fc600078e00ff */
[----:B------:R-:W-:-:S04]  /*11fd0*/  SHF.R.U32.HI R0, RZ, 0x2, R0 ;  /* 0x00000002ff007819 */ /* 0x000fc80000011600 */
[----:B------:R-:W-:Y:S02]  /*11fe0*/  LOP3.LUT R2, R0, 0x60, R2, 0xf8, !PT ;  /* 0x0000006000027812 */ /* 0x000fe400078ef802 */
[----:B------:R-:W0:Y:S01]  /*11ff0*/  S2R R0, SR_TID.X ;  /* 0x0000000000007919 */ /* 0x000e220000002100 */
[----:B-1----:R-:W1:Y:S01]  /*12000*/  S2R R9, SR_TID.X ;  /* 0x0000000000097919 */ /* 0x002e620000002100 */
[----:B------:R-:W-:-:S04]  /*12010*/  IMAD.MOV.U32 R6, RZ, RZ, 0xa0 ;  /* 0x000000a0ff067424 */ /* 0x000fc800078e00ff */
[----:B--2---:R-:W-:-:S05]  /*12020*/  IMAD R6, R20, R6, -0xa0 ;  /* 0xffffff6014067424 */ /* 0x004fca00078e0206 */
[----:B------:R-:W-:Y:S02]  /*12030*/  IADD3 R2, R2, R6, RZ ;  /* 0x0000000602027210 */ /* 0x000fe40007ffe0ff */
[----:B0-----:R-:W-:Y:S01]  /*12040*/  LOP3.LUT R0, R0, 0x7f, RZ, 0xc0, !PT ;  /* 0x0000007f00007812 */ /* 0x001fe200078ec0ff */
[----:B-1----:R-:W-:-:S03]  /*12050*/  IMAD.SHL.U32 R12, R9, 0x20, RZ ;  /* 0x00000020090c7824 */ /* 0x002fc600078e00ff */
[----:B------:R-:W-:-:S04]  /*12060*/  SHF.R.U32.HI R0, RZ, 0x2, R0 ;  /* 0x00000002ff007819 */ /* 0x000fc80000011600 */
[----:B------:R-:W-:-:S04]  /*12070*/  LOP3.LUT R12, R0, 0x60, R12, 0xf8, !PT ;  /* 0x00000060000c7812 */ /* 0x000fc800078ef80c */
[----:B------:R-:W-:Y:S02]  /*12080*/  LOP3.LUT R12, R12, 0x80, RZ, 0xfc, !PT ;  /* 0x000000800c0c7812 */ /* 0x000fe400078efcff */
[----:B------:R-:W-:-:S03]  /*12090*/  ISETP.GE.AND P1, PT, R2, R27, PT ;  /* 0x0000001b0200720c */ /* 0x000fc60003f26270 */
[----:B------:R-:W-:Y:S02]  /*120a0*/  IMAD.IADD R6, R12, 0x1, R6 ;  /* 0x000000010c067824 */ /* 0x000fe400078e0206 */
[--C-:B----4-:R-:W-:Y:S02]  /*120b0*/  IMAD.IADD R8, R2, 0x1, R21.reuse ;  /* 0x0000000102087824 */ /* 0x110fe400078e0215 */
[----:B------:R-:W-:Y:S02]  /*120c0*/  IMAD.IADD R10, R6, 0x1, R21 ;  /* 0x00000001060a7824 */ /* 0x000fe400078e0215 */
[----:B------:R-:W-:Y:S02]  /*120d0*/  IMAD.MOV.U32 R0, RZ, RZ, R8 ;  /* 0x000000ffff007224 */ /* 0x000fe400078e0008 */
[----:B------:R-:W-:Y:S01]  /*120e0*/  IMAD.MOV.U32 R9, RZ, RZ, R10 ;  /* 0x000000ffff097224 */ /* 0x000fe200078e000a */
[----:B---3--:R-:W-:Y:S01]  /*120f0*/  @P0 STL [R1+0x14], R14 ;  /* 0x0000140e01000387 */ /* 0x008fe20000100800 */
[----:B------:R-:W-:-:S02]  /*12100*/  ISETP.NE.AND P0, PT, R11, 0x1, PT ;  /* 0x000000010b00780c */ /* 0x000fc40003f05270 */
[----:B------:R-:W-:Y:S01]  /*12110*/  SHF.R.S32.HI R15, RZ, 0x1f, R14 ;  /* 0x0000001fff0f7819 */ /* 0x000fe2000001140e */
[----:B------:R-:W2:Y:S10]  /*12120*/  LDL.LU R21, [R1+0x30] ;  /* 0x0000300001157983 */ /* 0x000eb40000300800 */
[----:B------:R-:W0:Y:S08]  /*12130*/  @P0 LDC R3, c[0x0][0x434] ;  /* 0x00010d00ff030b82 */ /* 0x000e300000000800 */
[----:B------:R-:W1:Y:S08]  /*12140*/  @P0 LDC R5, c[0x0][0x434] ;  /* 0x00010d00ff050b82 */ /* 0x000e700000000800 */
[----:B------:R-:W3:Y:S08]  /*12150*/  @P0 LDC R4, c[0x0][0x438] ;  /* 0x00010e00ff040b82 */ /* 0x000ef00000000800 */
[----:B------:R-:W4:Y:S01]  /*12160*/  @P0 LDC R7, c[0x0][0x438] ;  /* 0x00010e00ff070b82 */ /* 0x000f220000000800 */
[----:B0-----:R-:W-:-:S04]  /*12170*/  @P0 IMAD.HI.U32 R3, R8, R3, RZ ;  /* 0x0000000308030227 */ /* 0x001fc800078e00ff */
[----:B-1----:R-:W-:Y:S01]  /*12180*/  @P0 IMAD.HI.U32 R2, R10, R5, RZ ;  /* 0x000000050a020227 */ /* 0x002fe200078e00ff */
[----:B---3--:R-:W-:Y:S02]  /*12190*/  @P0 SHF.R.U32.HI R0, RZ, R4, R3 ;  /* 0x00000004ff000219 */ /* 0x008fe40000011603 */
[----:B------:R-:W0:Y:S02]  /*121a0*/  @!P1 LDC.64 R4, c[0x0][0x418] ;  /* 0x00010600ff049b82 */ /* 0x000e240000000a00 */
[----:B----4-:R-:W-:-:S06]  /*121b0*/  @P0 SHF.R.U32.HI R9, RZ, R7, R2 ;  /* 0x00000007ff090219 */ /* 0x010fcc0000011602 */
[----:B------:R-:W1:Y:S01]  /*121c0*/  @!P1 LDC.64 R2, c[0x0][0x428] ;  /* 0x00010a00ff029b82 */ /* 0x000e620000000a00 */
[----:B------:R-:W-:Y:S01]  /*121d0*/  ISETP.GE.AND P0, PT, R6, R27, PT ;  /* 0x0000001b0600720c */ /* 0x000fe20003f06270 */
[--C-:B------:R-:W-:Y:S01]  /*121e0*/  @!P1 IMAD.MOV.U32 R6, RZ, RZ, R0.reuse ;  /* 0x000000ffff069224 */ /* 0x100fe200078e0000 */
[----:B------:R-:W-:Y:S02]  /*121f0*/  @!P1 SHF.R.S32.HI R7, RZ, 0x1f, R0 ;  /* 0x0000001fff079819 */ /* 0x000fe40000011400 */
[----:B------:R-:W-:Y:S01]  /*12200*/  ISETP.GT.U32.OR P0, PT, R12, 0x9f, P0 ;  /* 0x0000009f0c00780c */ /* 0x000fe20000704470 */
[----:B-1----:R-:W-:-:S04]  /*12210*/  @!P1 IMAD.WIDE.U32 R6, R14, R2, R6 ;  /* 0x000000020e069225 */ /* 0x002fc800078e0006 */
[----:B------:R-:W-:-:S04]  /*12220*/  @!P1 IMAD R2, R15, R2, RZ ;  /* 0x000000020f029224 */ /* 0x000fc800078e02ff */
[----:B------:R-:W-:Y:S01]  /*12230*/  @!P1 IMAD R2, R14, R3, R2 ;  /* 0x000000030e029224 */ /* 0x000fe200078e0202 */
[----:B0-----:R-:W-:-:S04]  /*12240*/  @!P1 LEA R12, P2, R6, R4, 0x2 ;  /* 0x00000004060c9211 */ /* 0x001fc800078410ff */
[----:B------:R-:W-:-:S04]  /*12250*/  @!P1 IADD3 R2, R7, R2, RZ ;  /* 0x0000000207029210 */ /* 0x000fc80007ffe0ff */
[----:B------:R-:W-:Y:S02]  /*12260*/  @!P1 LEA.HI.X R13, R6, R5, R2, 0x2, P2 ;  /* 0x00000005060d9211 */ /* 0x000fe400010f1402 */
[----:B------:R-:W0:Y:S01]  /*12270*/  @!P0 LDC.64 R2, c[0x0][0x428] ;  /* 0x00010a00ff028b82 */ /* 0x000e220000000a00 */
[----:B------:R-:W-:Y:S01]  /*12280*/  IMAD.MOV R0, RZ, RZ, -R0 ;  /* 0x000000ffff007224 */ /* 0x000fe200078e0a00 */
[----:B------:R1:W-:Y:S03]  /*12290*/  STL [R1+0x2c], R15 ;  /* 0x00002c0f01007387 */ /* 0x0003e60000100800 */
[----:B------:R-:W-:Y:S02]  /*122a0*/  IMAD R8, R11, R0, R8 ;  /* 0x000000000b087224 */ /* 0x000fe400078e0208 */
[----:B0-----:R-:W-:Y:S02]  /*122b0*/  @!P0 IMAD R0, R15, R2, RZ ;  /* 0x000000020f008224 */ /* 0x001fe400078e02ff */
[----:B-1----:R-:W3:Y:S01]  /*122c0*/  LDL R15, [R1+0x78] ;  /* 0x00007800010f7983 */ /* 0x002ee20000100800 */
[--C-:B------:R-:W-:Y:S01]  /*122d0*/  @!P0 SHF.R.S32.HI R5, RZ, 0x1f, R9.reuse ;  /* 0x0000001fff058819 */ /* 0x100fe20000011409 */
[----:B------:R-:W-:-:S02]  /*122e0*/  @!P0 IMAD.MOV.U32 R4, RZ, RZ, R9 ;  /* 0x000000ffff048224 */ /* 0x000fc400078e0009 */
[C---:B------:R-:W-:Y:S02]  /*122f0*/  @!P0 IMAD R0, R14.reuse, R3, R0 ;  /* 0x000000030e008224 */ /* 0x040fe400078e0200 */
[----:B------:R-:W-:Y:S02]  /*12300*/  @!P0 IMAD.WIDE.U32 R4, R14, R2, R4 ;  /* 0x000000020e048225 */ /* 0x000fe400078e0004 */
[----:B------:R-:W0:Y:S01]  /*12310*/  S2R R14, SR_TID.X ;  /* 0x00000000000e7919 */ /* 0x000e220000002100 */
[----:B------:R-:W1:Y:S01]  /*12320*/  @!P0 LDC.64 R2, c[0x0][0x418] ;  /* 0x00010600ff028b82 */ /* 0x000e620000000a00 */
[----:B------:R-:W-:Y:S01]  /*12330*/  @!P0 IMAD.IADD R0, R0, 0x1, R5 ;  /* 0x0000000100008824 */ /* 0x000fe200078e0205 */
[----:B-1----:R-:W-:-:S04]  /*12340*/  @!P0 LEA R2, P2, R4, R2, 0x2 ;  /* 0x0000000204028211 */ /* 0x002fc800078410ff */
[----:B------:R-:W-:Y:S02]  /*12350*/  @!P0 LEA.HI.X R3, R4, R3, R0, 0x2, P2 ;  /* 0x0000000304038211 */ /* 0x000fe400010f1400 */
[C---:B0-----:R-:W-:Y:S01]  /*12360*/  LOP3.LUT R0, R14.reuse, 0x7f, RZ, 0xc0, !PT ;  /* 0x0000007f0e007812 */ /* 0x041fe200078ec0ff */
[----:B------:R-:W-:-:S03]  /*12370*/  IMAD.SHL.U32 R5, R14, 0x20, RZ ;  /* 0x000000200e057824 */ /* 0x000fc600078e00ff */
[----:B------:R-:W-:-:S04]  /*12380*/  SHF.R.U32.HI R0, RZ, 0x2, R0 ;  /* 0x00000002ff007819 */ /* 0x000fc80000011600 */
[----:B------:R-:W-:Y:S02]  /*12390*/  LOP3.LUT R5, R0, 0x60, R5, 0xf8, !PT ;  /* 0x0000006000057812 */ /* 0x000fe400078ef805 */
[----:B------:R-:W0:Y:S02]  /*123a0*/  LDC R0, c[0x0][0x2f4] ;  /* 0x0000bd00ff007b82 */ /* 0x000e240000000800 */
[----:B------:R-:W-:Y:S01]  /*123b0*/  LOP3.LUT R5, R5, 0x80, RZ, 0xfc, !PT ;  /* 0x0000008005057812 */ /* 0x000fe200078efcff */
[----:B------:R-:W-:-:S03]  /*123c0*/  IMAD.SHL.U32 R14, R14, 0x10, RZ ;  /* 0x000000100e0e7824 */ /* 0x000fc600078e00ff */
[----:B------:R-:W-:Y:S02]  /*123d0*/  ISETP.GT.U32.AND P2, PT, R5, 0x9f, PT ;  /* 0x0000009f0500780c */ /* 0x000fe40003f44070 */
[----:B------:R-:W-:Y:S02]  /*123e0*/  CS2R R6, SRZ ;  /* 0x0000000000067805 */ /* 0x000fe4000001ff00 */
[----:B------:R-:W-:-:S04]  /*123f0*/  LOP3.LUT R14, R14, 0x30, RZ, 0xc0, !PT ;  /* 0x000000300e0e7812 */ /* 0x000fc800078ec0ff */
[----:B------:R1:W5:Y:S04]  /*12400*/  @!P1 LDG.E R7, desc[UR40][R12.64] ;  /* 0x000000280c079981 */ /* 0x000368000c1e1900 */
[----:B------:R1:W5:Y:S01]  /*12410*/  @!P0 LDG.E R6, desc[UR40][R2.64] ;  /* 0x0000002802068981 */ /* 0x000362000c1e1900 */
[----:B0-----:R-:W-:Y:S01]  /*12420*/  ISETP.GE.AND P1, PT, R14, R0, PT ;  /* 0x000000000e00720c */ /* 0x001fe20003f26270 */
[----:B------:R-:W-:Y:S01]  /*12430*/  UMOV UR4, 0xffffffff ;  /* 0xffffffff00047882 */ /* 0x000fe20000000000 */
[----:B------:R-:W-:-:S04]  /*12440*/  IMAD.MOV R9, RZ, RZ, -R9 ;  /* 0x000000ffff097224 */ /* 0x000fc800078e0a09 */
[----:B------:R-:W-:Y:S01]  /*12450*/  IMAD R9, R11, R9, R10 ;  /* 0x000000090b097224 */ /* 0x000fe200078e020a */
[----:B--2---:R-:W-:-:S04]  /*12460*/  LOP3.LUT R21, R21, 0xfffffffd, RZ, 0xc0, !PT ;  /* 0xfffffffd15157812 */ /* 0x004fc800078ec0ff */
[----:B------:R-:W-:-:S04]  /*12470*/  @P2 LOP3.LUT R21, R21, 0x2, RZ, 0xfc, !PT ;  /* 0x0000000215152812 */ /* 0x000fc800078efcff */
[----:B------:R-:W-:-:S04]  /*12480*/  LOP3.LUT R21, R21, 0xfffffffb, RZ, 0xc0, !PT ;  /* 0xfffffffb15157812 */ /* 0x000fc800078ec0ff */
[----:B------:R-:W-:-:S04]  /*12490*/  LOP3.LUT R21, R21, 0xfffffffe, RZ, 0xc0, !PT ;  /* 0xfffffffe15157812 */ /* 0x000fc800078ec0ff */
[----:B------:R-:W-:Y:S02]  /*124a0*/  @P1 LOP3.LUT R21, R21, 0x1, RZ, 0xfc, !PT ;  /* 0x0000000115151812 */ /* 0x000fe400078efcff */
[----:B---3--:R-:W-:-:S13]  /*124b0*/  ISETP.NE.AND P0, PT, R15, 0x3, PT ;  /* 0x000000030f00780c */ /* 0x008fda0003f05270 */
[----:B------:R-:W-:-:S05]  /*124c0*/  @P0 LOP3.LUT R21, R21, 0x4, RZ, 0xfc, !PT ;  /* 0x0000000415150812 */ /* 0x000fca00078efcff */
[----:B------:R1:W-:Y:S01]  /*124d0*/  STL [R1+0x30], R21 ;  /* 0x0000301501007387 */ /* 0x0003e20000100800 */
[----:B------:R-:W-:Y:S05]  /*124e0*/  BRA.DIV UR4, `(.L_x_13652) ;  /* 0x00000056041c7947 */ /* 0x000fea000b800000 */
.L_x_13774:
[----:B------:R-:W-:Y:S01]  /*124f0*/  SHF.R.S32.HI R0, RZ, 0x1f, R18 ;  /* 0x0000001fff007819 */ /* 0x000fe20000011412 */
[----:B------:R-:W-:-:S04]  /*12500*/  VIADD R5, R20, 0xffffffff ;  /* 0xffffffff14057836 */ /* 0x000fc80000000000 */
[----:B------:R0:W-:Y:S01]  /*12510*/  STL [R1+0x20], R0 ;  /* 0x0000200001007387 */ /* 0x0001e20000100800 */
[----:B------:R-:W-:Y:S05]  /*12520*/  @!P0 BRA `(.L_x_13653) ;  /* 0x0000000000048947 */ /* 0x000fea0003800000 */
[----:B------:R-:W-:Y:S01]  /*12530*/  BPT.TRAP 0x1 ;  /* 0x000000040000795c */ /* 0x000fe20000300000 */
.L_x_13653:
[----:B-1----:R-:W2:Y:S04]  /*12540*/  LDL R2, [R1+0x8] ;  /* 0x0000080001027983 */ /* 0x002ea80000100800 */
[----:B0-----:R-:W3:Y:S01]  /*12550*/  LDL R0, [R1+0x18] ;  /* 0x0000180001007983 */ /* 0x001ee20000100800 */
[----:B------:R-:W-:Y:S01]  /*12560*/  BSSY B0, `(.L_x_13654) ;  /* 0x0000008000007945 */ /* 0x000fe20003800000 */
[----:B--2---:R-:W-:Y:S02]  /*12570*/  LEA R4, R2, R22, 0x3 ;  /* 0x0000001602047211 */ /* 0x004fe400078e18ff */
[----:B---3--:R-:W-:-:S04]  /*12580*/  SHF.L.U32 R0, R0, 0x1f, RZ ;  /* 0x0000001f00007819 */ /* 0x008fc800000006ff */
[----:B------:R0:W1:Y:S01]  /*12590*/  SYNCS.PHASECHK.TRANS64.TRYWAIT P0, [R4+URZ+0x13280], R0 ;  /* 0x01328000040075a7 */ /* 0x000062000800017f */
[----:B------:R0:W-:Y:S02]  /*125a0*/  STL [R1+0x54], R0 ;  /* 0x0000540001007387 */ /* 0x0001e40000100800 */
[----:B0-----:R-:W-:-:S05]  /*125b0*/  SHF.R.S32.HI R0, RZ, 0x1f, R8 ;  /* 0x0000001fff007819 */ /* 0x001fca0000011408 */
[----:B------:R0:W-:Y:S02]  /*125c0*/  STL [R1+0x50], R0 ;  /* 0x0000500001007387 */ /* 0x0001e40000100800 */
[----:B01----:R-:W-:Y:S05]  /*125d0*/  @!P0 BRA `(.L_x_13655) ;  /* 0x0000005400148947 */ /* 0x003fea0003800000 */
.L_x_13775:
[----:B------:R-:W-:Y:S05]  /*125e0*/  BSYNC B0 ;  /* 0x0000000000007941 */ /* 0x000fea0003800000 */
.L_x_13654:
[----:B------:R-:W2:Y:S01]  /*125f0*/  LDL R10, [R1+0x20] ;  /* 0x00002000010a7983 */ /* 0x000ea20000100800 */
[----:B------:R-:W-:-:S03]  /*12600*/  ULDC.64 UR8, c[0x0][0x330] ;  /* 0x0000cc0000087ab9 */ /* 0x000fc60000000a00 */
[----:B0-----:R-:W3:Y:S01]  /*12610*/  LDL R0, [R1+0x50] ;  /* 0x0000500001007983 */ /* 0x001ee20000100800 */
[----:B-----5:R-:W-:Y:S01]  /*12620*/  SHF.R.S32.HI R11, RZ, 0x1f, R7 ;  /* 0x0000001fff0b7819 */ /* 0x020fe20000011407 */
[----:B------:R-:W-:Y:S01]  /*12630*/  ULDC.64 UR4, c[0x0][0x328] ;  /* 0x0000ca0000047ab9 */ /* 0x000fe20000000a00 */
[----:B------:R-:W-:Y:S01]  /*12640*/  ULDC.64 UR6, c[0x0][0x338] ;  /* 0x0000ce0000067ab9 */ /* 0x000fe20000000a00 */
[----:B------:R-:W0:Y:S01]  /*12650*/  S2R R15, SR_TID.X ;  /* 0x00000000000f7919 */ /* 0x000e220000002100 */
[----:B------:R-:W-:Y:S01]  /*12660*/  ULDC.64 UR10, c[0x0][0x318] ;  /* 0x0000c600000a7ab9 */ /* 0x000fe20000000a00 */
[----:B------:R1:W-:Y:S01]  /*12670*/  STL [R1+0x48], R11 ;  /* 0x0000480b01007387 */ /* 0x0003e20000100800 */
[----:B------:R-:W-:Y:S01]  /*12680*/  IMAD.WIDE.U32 R2, R8, UR4, RZ ;  /* 0x0000000408027c25 */ /* 0x000fe2000f8e00ff */
[----:B------:R-:W-:-:S03]  /*12690*/  SHF.R.S32.HI R20, RZ, 0x1f, R6 ;  /* 0x0000001fff147819 */ /* 0x000fc60000011406 */
[----:B0-----:R-:W-:-:S05]  /*126a0*/  IMAD.SHL.U32 R21, R15, 0x10, RZ ;  /* 0x000000100f157824 */ /* 0x001fca00078e00ff */
[----:B------:R-:W-:Y:S01]  /*126b0*/  LOP3.LUT R21, R21, 0x30, RZ, 0xc0, !PT ;  /* 0x0000003015157812 */ /* 0x000fe200078ec0ff */
[----:B--2---:R-:W-:Y:S01]  /*126c0*/  IMAD R12, R10, UR8, RZ ;  /* 0x000000080a0c7c24 */ /* 0x004fe2000f8e02ff */
[----:B------:R-:W-:-:S05]  /*126d0*/  SHF.R.S32.HI R10, RZ, 0x1f, R9 ;  /* 0x0000001fff0a7819 */ /* 0x000fca0000011409 */
[----:B------:R0:W-:Y:S04]  /*126e0*/  STL [R1+0x4c], R10 ;  /* 0x00004c0a01007387 */ /* 0x0001e80000100800 */
[----:B------:R-:W2:Y:S04]  /*126f0*/  LDL R14, [R1+0x38] ;  /* 0x00003800010e7983 */ /* 0x000ea80000100800 */
[----:B------:R-:W2:Y:S01]  /*12700*/  LDL R13, [R1+0x8] ;  /* 0x00000800010d7983 */ /* 0x000ea20000100800 */
[----:B---3--:R-:W-:-:S04]  /*12710*/  IMAD R0, R0, UR4, RZ ;  /* 0x0000000400007c24 */ /* 0x008fc8000f8e02ff */
[----:B------:R-:W-:-:S04]  /*12720*/  IMAD R0, R8, UR5, R0 ;  /* 0x0000000508007c24 */ /* 0x000fc8000f8e0200 */
[----:B------:R-:W-:Y:S02]  /*12730*/  IMAD.IADD R3, R3, 0x1, R0 ;  /* 0x0000000103037824 */ /* 0x000fe400078e0200 */
[----:B------:R-:W-:Y:S02]  /*12740*/  IMAD R0, R11, UR6, RZ ;  /* 0x000000060b007c24 */ /* 0x000fe4000f8e02ff */
[----:B-1----:R-:W1:Y:S01]  /*12750*/  LDC R11, c[0x0][0x2f4] ;  /* 0x0000bd00ff0b7b82 */ /* 0x002e620000000800 */
[----:B------:R-:W-:-:S04]  /*12760*/  IMAD.WIDE.U32 R2, R7, UR6, R2 ;  /* 0x0000000607027c25 */ /* 0x000fc8000f8e0002 */
[----:B------:R-:W-:-:S04]  /*12770*/  IMAD R0, R7, UR7, R0 ;  /* 0x0000000707007c24 */ /* 0x000fc8000f8e0200 */
[----:B------:R-:W-:Y:S02]  /*12780*/  IMAD.IADD R3, R3, 0x1, R0 ;  /* 0x0000000103037824 */ /* 0x000fe400078e0200 */
[----:B------:R-:W-:-:S04]  /*12790*/  IMAD.WIDE.U32 R2, R18, UR8, R2 ;  /* 0x0000000812027c25 */ /* 0x000fc8000f8e0002 */
[----:B------:R-:W-:Y:S01]  /*127a0*/  IMAD R12, R18, UR9, R12 ;  /* 0x00000009120c7c24 */ /* 0x000fe2000f8e020c */
[----:B------:R-:W-:-:S04]  /*127b0*/  IADD3 R0, P1, R2, UR10, RZ ;  /* 0x0000000a02007c10 */ /* 0x000fc8000ff3e0ff */
[----:B------:R-:W-:Y:S01]  /*127c0*/  IADD3.X R2, R3, UR11, R12, P1, !PT ;  /* 0x0000000b03027c10 */ /* 0x000fe20008ffe40c */
[----:B------:R-:W-:Y:S01]  /*127d0*/  IMAD R3, R10, UR4, RZ ;  /* 0x000000040a037c24 */ /* 0x000fe2000f8e02ff */
[----:B-1----:R-:W-:Y:S01]  /*127e0*/  ISETP.GE.AND P0, PT, R21, R11, PT ;  /* 0x0000000b1500720c */ /* 0x002fe20003f06270 */
[----:B0-----:R-:W-:-:S04]  /*127f0*/  IMAD.WIDE.U32 R10, R9, UR4, RZ ;  /* 0x00000004090a7c25 */ /* 0x001fc8000f8e00ff */
[----:B------:R-:W-:-:S04]  /*12800*/  IMAD R3, R9, UR5, R3 ;  /* 0x0000000509037c24 */ /* 0x000fc8000f8e0203 */
[----:B------:R-:W-:Y:S02]  /*12810*/  IMAD.IADD R11, R11, 0x1, R3 ;  /* 0x000000010b0b7824 */ /* 0x000fe400078e0203 */
[----:B------:R-:W-:Y:S02]  /*12820*/  IMAD R3, R20, UR6, RZ ;  /* 0x0000000614037c24 */ /* 0x000fe4000f8e02ff */
[----:B------:R-:W-:Y:S01]  /*12830*/  IMAD.WIDE.U32 R10, R6, UR6, R10 ;  /* 0x00000006060a7c25 */ /* 0x000fe2000f8e000a */
[----:B------:R-:W-:-:S03]  /*12840*/  LOP3.LUT R15, R15, 0x7f, RZ, 0xc0, !PT ;  /* 0x0000007f0f0f7812 */ /* 0x000fc600078ec0ff */
[----:B------:R-:W-:Y:S01]  /*12850*/  IMAD R3, R6, UR7, R3 ;  /* 0x0000000706037c24 */ /* 0x000fe2000f8e0203 */
[----:B------:R-:W-:-:S03]  /*12860*/  SHF.R.U32.HI R15, RZ, 0x2, R15 ;  /* 0x00000002ff0f7819 */ /* 0x000fc6000001160f */
[----:B------:R-:W-:Y:S02]  /*12870*/  IMAD.IADD R11, R11, 0x1, R3 ;  /* 0x000000010b0b7824 */ /* 0x000fe400078e0203 */
[----:B------:R-:W-:Y:S02]  /*12880*/  IMAD R5, R5, -0xa0, R27 ;  /* 0xffffff6005057824 */ /* 0x000fe400078e021b */
[----:B------:R-:W-:-:S04]  /*12890*/  IMAD.WIDE.U32 R10, R18, UR8, R10 ;  /* 0x00000008120a7c25 */ /* 0x000fc8000f8e000a */
[----:B------:R-:W-:Y:S01]  /*128a0*/  IMAD.IADD R5, R5, 0x1, -R15 ;  /* 0x0000000105057824 */ /* 0x000fe200078e0a0f */
[----:B------:R-:W-:Y:S01]  /*128b0*/  IADD3 R15, P1, R10, UR10, RZ ;  /* 0x0000000a0a0f7c10 */ /* 0x000fe2000ff3e0ff */
[----:B------:R2:W-:Y:S03]  /*128c0*/  STL [R1+0x44], R20 ;  /* 0x0000441401007387 */ /* 0x0005e60000100800 */
[----:B------:R-:W-:Y:S01]  /*128d0*/  IADD3.X R3, R12, UR11, R11, P1, !PT ;  /* 0x0000000b0c037c10 */ /* 0x000fe20008ffe40b */
[----:B------:R0:W-:Y:S04]  /*128e0*/  STL [R1+0x4], R15 ;  /* 0x0000040f01007387 */ /* 0x0001e80000100800 */
[----:B------:R0:W-:Y:S01]  /*128f0*/  STL [R1], R3 ;  /* 0x0000000301007387 */ /* 0x0001e20000100800 */
[----:B------:R-:W-:Y:S01]  /*12900*/  UMOV UR4, 0xffffffff ;  /* 0xffffffff00047882 */ /* 0x000fe20000000000 */
[----:B------:R-:W-:Y:S01]  /*12910*/  ISETP.GE.AND P5, PT, R5, 0x1, PT ;  /* 0x000000010500780c */ /* 0x000fe20003fa6270 */
[----:B--2---:R-:W-:Y:S01]  /*12920*/  IMAD R20, R13, 0x2800, R14 ;  /* 0x000028000d147824 */ /* 0x004fe200078e020e */
[----:B0-----:R-:W-:Y:S11]  /*12930*/  BRA.DIV UR4, `(.L_x_13656) ;  /* 0x0000005204547947 */ /* 0x001ff6000b800000 */
[----:B------:R-:W2:Y:S04]  /*12940*/  LDL.LU R21, [R1] ;  /* 0x0000000001157983 */ /* 0x000ea80000300800 */
[----:B------:R-:W3:Y:S04]  /*12950*/  LDL.LU R15, [R1+0x4] ;  /* 0x00000400010f7983 */ /* 0x000ee80000300800 */
[----:B------:R-:W4:Y:S01]  /*12960*/  LDL.LU R14, [R1+0x30] ;  /* 0x00003000010e7983 */ /* 0x000f220000300800 */
[----:B------:R-:W0:Y:S03]  /*12970*/  S2R R11, SR_TID.X ;  /* 0x00000000000b7919 */ /* 0x000e260000002100 */
[----:B------:R-:W1:Y:S04]  /*12980*/  SHFL.IDX PT, R3, R0, RZ, 0x1c1f ;  /* 0x001c1fff00037589 */ /* 0x000e6800000e0000 */
[----:B------:R-:W5:Y:S01]  /*12990*/  SHFL.IDX PT, R10, R2, RZ, 0x1c1f ;  /* 0x001c1fff020a7589 */ /* 0x000f6200000e0000 */
[----:B0-----:R-:W-:-:S05]  /*129a0*/  IMAD.SHL.U32 R11, R11, 0x10, RZ ;  /* 0x000000100b0b7824 */ /* 0x001fca00078e00ff */
[----:B------:R-:W-:-:S04]  /*129b0*/  LOP3.LUT R11, R11, 0x30, RZ, 0xc0, !PT ;  /* 0x000000300b0b7812 */ /* 0x000fc800078ec0ff */
[----:B-1----:R-:W-:Y:S02]  /*129c0*/  IADD3 R12, P1, R11, R3, RZ ;  /* 0x000000030b0c7210 */ /* 0x002fe40007f3e0ff */
[----:B------:R-:W0:Y:S02]  /*129d0*/  S2R R11, SR_TID.X ;  /* 0x00000000000b7919 */ /* 0x000e240000002100 */
[----:B-----5:R-:W-:Y:S02]  /*129e0*/  IADD3.X R13, RZ, R10, RZ, P1, !PT ;  /* 0x0000000aff0d7210 */ /* 0x020fe40000ffe4ff */
[----:B------:R-:W1:Y:S01]  /*129f0*/  SHFL.IDX PT, R10, R0, 0x1, 0x1c1f ;  /* 0x003c1f00000a7f89 */ /* 0x000e6200000e0000 */
[----:B------:R-:W-:Y:S01]  /*12a00*/  ISETP.LT.OR P1, PT, R5, 0x1, P0 ;  /* 0x000000010500780c */ /* 0x000fe20000721670 */
[----:B------:R-:W-:Y:S02]  /*12a10*/  IMAD.IADD R3, R22, 0x1, R20 ;  /* 0x0000000116037824 */ /* 0x000fe400078e0214 */
[----:B------:R-:W5:Y:S10]  /*12a20*/  SHFL.IDX PT, R20, R2, 0x1, 0x1c1f ;  /* 0x003c1f0002147f89 */ /* 0x000f7400000e0000 */
[----:B------:R0:W-:Y:S02]  /*12a30*/  LDGSTS.E.BYPASS.LTC128B.128 [R3+0x6000], desc[UR40][R12.64], !P1 ;  /* 0x060000000c037fae */ /* 0x0001e4000c901d68 */
[----:B0-----:R-:W-:-:S05]  /*12a40*/  IMAD.SHL.U32 R13, R11, 0x10, RZ ;  /* 0x000000100b0d7824 */ /* 0x001fca00078e00ff */
[----:B------:R-:W-:-:S04]  /*12a50*/  LOP3.LUT R13, R13, 0x30, RZ, 0xc0, !PT ;  /* 0x000000300d0d7812 */ /* 0x000fc800078ec0ff */
[----:B-1----:R-:W-:-:S05]  /*12a60*/  IADD3 R10, P1, R13, R10, RZ ;  /* 0x0000000a0d0a7210 */ /* 0x002fca0007f3e0ff */
[----:B-----5:R-:W-:Y:S01]  /*12a70*/  IMAD.X R11, RZ, RZ, R20, P1 ;  /* 0x000000ffff0b7224 */ /* 0x020fe200008e0614 */
[----:B------:R-:W-:Y:S01]  /*12a80*/  ISETP.LT.OR P1, PT, R5, 0x21, P0 ;  /* 0x000000210500780c */ /* 0x000fe20000721670 */
[----:B------:R-:W-:-:S12]  /*12a90*/  SHFL.IDX PT, R20, R2, 0x2, 0x1c1f ;  /* 0x005c1f0002147f89 */ /* 0x000fd800000e0000 */
[----:B------:R0:W-:Y:S04]  /*12aa0*/  LDGSTS.E.BYPASS.LTC128B.128 [R3+0x6800], desc[UR40][R10.64], !P1 ;  /* 0x068000000a037fae */ /* 0x0001e8000c901d68 */
[----:B0-----:R-:W0:Y:S04]  /*12ab0*/  SHFL.IDX PT, R10, R0, 0x2, 0x1c1f ;  /* 0x005c1f00000a7f89 */ /* 0x001e2800000e0000 */
[----:B------:R-:W1:Y:S04]  /*12ac0*/  SHFL.IDX PT, R0, R0, 0x3, 0x1c1f ;  /* 0x007c1f0000007f89 */ /* 0x000e6800000e0000 */
[----:B------:R-:W5:Y:S01]  /*12ad0*/  SHFL.IDX PT, R2, R2, 0x3, 0x1c1f ;  /* 0x007c1f0002027f89 */ /* 0x000f6200000e0000 */
[----:B0-----:R-:W-:-:S05]  /*12ae0*/  IADD3 R10, P1, R13, R10, RZ ;  /* 0x0000000a0d0a7210 */ /* 0x001fca0007f3e0ff */
[----:B------:R-:W-:Y:S01]  /*12af0*/  IMAD.X R11, RZ, RZ, R20, P1 ;  /* 0x000000ffff0b7224 */ /* 0x000fe200008e0614 */
[C---:B------:R-:W-:Y:S02]  /*12b00*/  ISETP.LT.OR P1, PT, R5.reuse, 0x41, P0 ;  /* 0x000000410500780c */ /* 0x040fe40000721670 */
[----:B------:R-:W-:-:S11]  /*12b10*/  ISETP.GE.AND P3, PT, R5, 0x81, PT ;  /* 0x000000810500780c */ /* 0x000fd60003f66270 */
[----:B------:R1:W-:Y:S02]  /*12b20*/  LDGSTS.E.BYPASS.LTC128B.128 [R3+0x7000], desc[UR40][R10.64], !P1 ;  /* 0x070000000a037fae */ /* 0x0003e4000c901d68 */
[----:B-1----:R-:W-:-:S05]  /*12b30*/  IADD3 R10, P1, R13, R0, RZ ;  /* 0x000000000d0a7210 */ /* 0x002fca0007f3e0ff */
[----:B-----5:R-:W-:Y:S01]  /*12b40*/  IMAD.X R11, RZ, RZ, R2, P1 ;  /* 0x000000ffff0b7224 */ /* 0x020fe200008e0602 */
[----:B------:R-:W-:-:S13]  /*12b50*/  ISETP.LT.OR P1, PT, R5, 0x61, P0 ;  /* 0x000000610500780c */ /* 0x000fda0000721670 */
[----:B------:R3:W-:Y:S01]  /*12b60*/  LDGSTS.E.BYPASS.LTC128B.128 [R3+0x7800], desc[UR40][R10.64], !P1 ;  /* 0x078000000a037fae */ /* 0x0007e2000c901d68 */
[C---:B------:R-:W-:Y:S02]  /*12b70*/  ISETP.GE.AND P4, PT, R5.reuse, 0x21, PT ;  /* 0x000000210500780c */ /* 0x040fe40003f86270 */
[C---:B------:R-:W-:Y:S02]  /*12b80*/  ISETP.GE.AND P1, PT, R5.reuse, 0x41, PT ;  /* 0x000000410500780c */ /* 0x040fe40003f26270 */
[----:B------:R-:W-:Y:S02]  /*12b90*/  ISETP.GE.AND P2, PT, R5, 0x61, PT ;  /* 0x000000610500780c */ /* 0x000fe40003f46270 */
[----:B----4-:R-:W-:-:S04]  /*12ba0*/  LOP3.LUT R14, R14, 0xfffffff7, RZ, 0xc0, !PT ;  /* 0xfffffff70e0e7812 */ /* 0x010fc800078ec0ff */
[----:B------:R-:W-:Y:S01]  /*12bb0*/  @P3 LOP3.LUT R14, R14, 0x8, RZ, 0xfc, !PT ;  /* 0x000000080e0e3812 */ /* 0x000fe200078efcff */
[----:B--2---:R0:W1:Y:S04]  /*12bc0*/  SHFL.IDX PT, R0, R21, RZ, 0x1c1f ;  /* 0x001c1fff15007589 */ /* 0x00406800000e0000 */
[----:B---3--:R0:W2:Y:S04]  /*12bd0*/  SHFL.IDX PT, R10, R15, RZ, 0x1c1f ;  /* 0x001c1fff0f0a7589 */ /* 0x0080a800000e0000 */
[----:B------:R0:W-:Y:S02]  /*12be0*/  STL [R1+0x30], R14 ;  /* 0x0000300e01007387 */ /* 0x0001e40000100800 */
.L_x_13787:
[----:B------:R-:W3:Y:S01]  /*12bf0*/  S2R R2, SR_TID.X ;  /* 0x0000000000027919 */ /* 0x000ee20000002100 */
[----:B------:R-:W-:Y:S01]  /*12c00*/  ISETP.LT.OR P0, PT, R5, 0x81, P0 ;  /* 0x000000810500780c */ /* 0x000fe20000701670 */
[----:B---3--:R-:W-:-:S05]  /*12c10*/  IMAD.SHL.U32 R2, R2, 0x10, RZ ;  /* 0x0000001002027824 */ /* 0x008fca00078e00ff */
[----:B------:R-:W-:-:S04]  /*12c20*/  LOP3.LUT R2, R2, 0x30, RZ, 0xc0, !PT ;  /* 0x0000003002027812 */ /* 0x000fc800078ec0ff */
[----:B--2---:R-:W-:-:S05]  /*12c30*/  IADD3 R10, P3, R2, R10, RZ ;  /* 0x0000000a020a7210 */ /* 0x004fca0007f7e0ff */
[----:B-1----:R-:W-:-:S05]  /*12c40*/  IMAD.X R11, RZ, RZ, R0, P3 ;  /* 0x000000ffff0b7224 */ /* 0x002fca00018e0600 */
[----:B------:R-:W-:Y:S01]  /*12c50*/  @!PT LDS RZ, [RZ] ;  /* 0x00000000fffff984 */ /* 0x000fe20000000800 */
[----:B------:R-:W-:Y:S01]  /*12c60*/  @!PT LDS RZ, [RZ] ;  /* 0x00000000fffff984 */ /* 0x000fe20000000800 */
[----:B------:R-:W-:Y:S01]  /*12c70*/  @!PT LDS RZ, [RZ] ;  /* 0x00000000fffff984 */ /* 0x000fe20000000800 */
[----:B------:R1:W-:Y:S01]  /*12c80*/  LDGSTS.E.BYPASS.LTC128B.128 [R3+0x8000], desc[UR40][R10.64], !P0 ;  /* 0x080000000a037fae */ /* 0x0003e2000c101d68 */
[----:B------:R-:W-:Y:S01]  /*12c90*/  PLOP3.LUT P0, PT, PT, PT, PT, 0x80, 0x0 ;  /* 0x000000000000781c */ /* 0x000fe20003f0f070 */
[----:B------:R-:W-:-:S12]  /*12ca0*/  NOP ;  /* 0x0000000000007918 */ /* 0x000fd80000000000 */
.L_x_13657:
        /* <DEDUP_REMOVED lines=11> */
.L_x_13658:
[----:B------:R2:W-:Y:S01]  /*12d60*/  SYNCS.ARRIVE.TRANS64.A1T0 RZ, [R4+URZ+0x13270], RZ ;  /* 0x013270ff04ff79a7 */ /* 0x0005e2000810003f */
[----:B------:R-:W-:Y:S05]  /*12d70*/  @!P6 BRA `(.L_x_13659) ;  /* 0x000000000004e947 */ /* 0x000fea0003800000 */
[----:B------:R-:W-:Y:S01]  /*12d80*/  BPT.TRAP 0x1 ;  /* 0x000000040000795c */ /* 0x000fe20000300000 */
.L_x_13659:
[----:B------:R-:W3:Y:S01]  /*12d90*/  LDL R0, [R1+0x54] ;  /* 0x0000540001007983 */ /* 0x000ee20000100800 */
[----:B------:R-:W-:Y:S01]  /*12da0*/  BSSY B0, `(.L_x_13660) ;  /* 0x0000003000007945 */ /* 0x000fe20003800000 */
[----:B---3--:R-:W3:Y:S03]  /*12db0*/  SYNCS.PHASECHK.TRANS64.TRYWAIT P0, [R4+URZ+0x13240], R0 ;  /* 0x01324000040075a7 */ /* 0x008ee6000800017f */
[----:B---3--:R-:W-:Y:S05]  /*12dc0*/  @!P0 BRA `(.L_x_13661) ;  /* 0x0000005000c08947 */ /* 0x008fea0003800000 */
.L_x_13788:
[----:B------:R-:W-:Y:S05]  /*12dd0*/  BSYNC B0 ;  /* 0x0000000000007941 */ /* 0x000fea0003800000 */
.L_x_13660:
[----:B---3--:R-:W3:Y:S01]  /*12de0*/  LDL.LU R0, [R1+0x48] ;  /* 0x0000480001007983 */ /* 0x008ee20000300800 */
[----:B------:R-:W-:Y:S01]  /*12df0*/  ULDC.64 UR4, c[0x0][0x310] ;  /* 0x0000c40000047ab9 */ /* 0x000fe20000000a00 */
[----:B------:R-:W-:Y:S02]  /*12e00*/  ULDC.64 UR6, c[0x0][0x300] ;  /* 0x0000c00000067ab9 */ /* 0x000fe40000000a00 */
[----:B------:R-:W4:Y:S04]  /*12e10*/  LDL.LU R13, [R1+0x50] ;  /* 0x00005000010d7983 */ /* 0x000f280000300800 */
[----:B------:R-:W5:Y:S04]  /*12e20*/  LDL.LU R12, [R1+0x44] ;  /* 0x00004400010c7983 */ /* 0x000f680000300800 */
[----:B------:R-:W2:Y:S04]  /*12e30*/  LDL.LU R5, [R1+0x4c] ;  /* 0x00004c0001057983 */ /* 0x000ea80000300800 */
[----:B------:R-:W2:Y:S01]  /*12e40*/  LDL R2, [R1+0x20] ;  /* 0x0000200001027983 */ /* 0x000ea20000100800 */
[----:B-1----:R-:W-:-:S04]  /*12e50*/  IMAD.WIDE.U32 R10, R7, UR4, RZ ;  /* 0x00000004070a7c25 */ /* 0x002fc8000f8e00ff */
[----:B---3--:R-:W-:-:S04]  /*12e60*/  IMAD R0, R0, UR4, RZ ;  /* 0x0000000400007c24 */ /* 0x008fc8000f8e02ff */
[----:B------:R-:W-:-:S05]  /*12e70*/  IMAD R0, R7, UR5, R0 ;  /* 0x0000000507007c24 */ /* 0x000fca000f8e0200 */
[----:B------:R-:W-:Y:S01]  /*12e80*/  IADD3 R11, R11, R0, RZ ;  /* 0x000000000b0b7210 */ /* 0x000fe20007ffe0ff */
[----:B----4-:R-:W-:Y:S02]  /*12e90*/  IMAD R0, R13, UR6, RZ ;  /* 0x000000060d007c24 */ /* 0x010fe4000f8e02ff */
[----:B------:R-:W-:-:S04]  /*12ea0*/  IMAD.WIDE.U32 R10, R8, UR6, R10 ;  /* 0x00000006080a7c25 */ /* 0x000fc8000f8e000a */
[----:B------:R-:W-:Y:S02]  /*12eb0*/  IMAD R8, R8, UR7, R0 ;  /* 0x0000000708087c24 */ /* 0x000fe4000f8e0200 */
[----:B-----5:R-:W-:Y:S02]  /*12ec0*/  IMAD R0, R12, UR4, RZ ;  /* 0x000000040c007c24 */ /* 0x020fe4000f8e02ff */
[----:B------:R-:W-:Y:S02]  /*12ed0*/  IMAD.IADD R11, R11, 0x1, R8 ;  /* 0x000000010b0b7824 */ /* 0x000fe400078e0208 */
        /* <DEDUP_REMOVED lines=19> */
[----:B------:R-:W1:Y:S01]  /*13010*/  S2R R5, SR_TID.X ;  /* 0x0000000000057919 */ /* 0x000e620000002100 */
[----:B------:R-:W2:Y:S01]  /*13020*/  LDC R7, c[0x0][0x2f4] ;  /* 0x0000bd00ff077b82 */ /* 0x000ea20000000800 */
[----:B------:R-:W3:Y:S01]  /*13030*/  SHFL.IDX PT, R6, R0, RZ, 0x1c1f ;  /* 0x001c1fff00067589 */ /* 0x000ee200000e0000 */
[----:B-1----:R-:W-:-:S03]  /*13040*/  IMAD.SHL.U32 R10, R5, 0x10, RZ ;  /* 0x00000010050a7824 */ /* 0x002fc600078e00ff */
[----:B------:R-:W1:Y:S02]  /*13050*/  SHFL.IDX PT, R5, R2, RZ, 0x1c1f ;  /* 0x001c1fff02057589 */ /* 0x000e6400000e0000 */
[----:B------:R-:W-:-:S04]  /*13060*/  LOP3.LUT R10, R10, 0x30, RZ, 0xc0, !PT ;  /* 0x000000300a0a7812 */ /* 0x000fc800078ec0ff */
[C---:B---3--:R-:W-:Y:S02]  /*13070*/  @P5 IADD3 R6, P0, R10.reuse, R6, RZ ;  /* 0x000000060a065210 */ /* 0x048fe40007f1e0ff */
[----:B--2---:R-:W-:-:S03]  /*13080*/  ISETP.GE.AND P3, PT, R10, R7, PT ;  /* 0x000000070a00720c */ /* 0x004fc60003f66270 */
[----:B-1----:R-:W-:-:S04]  /*13090*/  @P5 IMAD.X R5, RZ, RZ, R5, P0 ;  /* 0x000000ffff055224 */ /* 0x002fc800000e0605 */
[----:B------:R-:W-:Y:S02]  /*130a0*/  @P5 IMAD.MOV.U32 R7, RZ, RZ, R5 ;  /* 0x000000ffff075224 */ /* 0x000fe400078e0005 */
[----:B------:R-:W-:Y:S04]  /*130b0*/  SHFL.IDX PT, R5, R2, 0x1, 0x1c1f ;  /* 0x003c1f0002057f89 */ /* 0x000fe800000e0000 */
[----:B------:R1:W-:Y:S04]  /*130c0*/  @P5 LDGSTS.E.BYPASS.LTC128B.128 [R3+0xe000], desc[UR40][R6.64], !P3 ;  /* 0x0e00000006035fae */ /* 0x0003e8000d901d68 */
[----:B-1----:R-:W1:Y:S02]  /*130d0*/  SHFL.IDX PT, R6, R0, 0x1, 0x1c1f ;  /* 0x003c1f0000067f89 */ /* 0x002e6400000e0000 */
[----:B-1----:R-:W-:-:S05]  /*130e0*/  @P4 IADD3 R6, P0, R10, R6, RZ ;  /* 0x000000060a064210 */ /* 0x002fca0007f1e0ff */
[----:B------:R-:W-:-:S05]  /*130f0*/  @P4 IMAD.X R5, RZ, RZ, R5, P0 ;  /* 0x000000ffff054224 */ /* 0x000fca00000e0605 */
[----:B------:R-:W-:Y:S02]  /*13100*/  @P4 MOV R7, R5 ;  /* 0x0000000500074202 */ /* 0x000fe40000000f00 */
[----:B------:R-:W-:Y:S04]  /*13110*/  SHFL.IDX PT, R5, R2, 0x2, 0x1c1f ;  /* 0x005c1f0002057f89 */ /* 0x000fe800000e0000 */
[----:B------:R1:W-:Y:S04]  /*13120*/  @P4 LDGSTS.E.BYPASS.LTC128B.128 [R3+0xe800], desc[UR40][R6.64], !P3 ;  /* 0x0e80000006034fae */ /* 0x0003e8000d901d68 */
[----:B------:R-:W-:Y:S04]  /*13130*/  SHFL.IDX PT, R2, R2, 0x3, 0x1c1f ;  /* 0x007c1f0002027f89 */ /* 0x000fe800000e0000 */
[----:B-1----:R-:W1:Y:S04]  /*13140*/  SHFL.IDX PT, R6, R0, 0x2, 0x1c1f ;  /* 0x005c1f0000067f89 */ /* 0x002e6800000e0000 */
[----:B------:R-:W2:Y:S01]  /*13150*/  SHFL.IDX PT, R0, R0, 0x3, 0x1c1f ;  /* 0x007c1f0000007f89 */ /* 0x000ea200000e0000 */
[----:B-1----:R-:W-:-:S05]  /*13160*/  @P1 IADD3 R6, P0, R10, R6, RZ ;  /* 0x000000060a061210 */ /* 0x002fca0007f1e0ff */
[----:B------:R-:W-:Y:S01]  /*13170*/  @P1 IMAD.X R5, RZ, RZ, R5, P0 ;  /* 0x000000ffff051224 */ /* 0x000fe200000e0605 */
[----:B--2---:R-:W-:-:S03]  /*13180*/  @P2 IADD3 R0, P0, R10, R0, RZ ;  /* 0x000000000a002210 */ /* 0x004fc60007f1e0ff */
[----:B------:R-:W-:Y:S02]  /*13190*/  @P1 IMAD.MOV.U32 R7, RZ, RZ, R5 ;  /* 0x000000ffff071224 */ /* 0x000fe400078e0005 */
[----:B------:R-:W-:-:S03]  /*131a0*/  @P2 IMAD.X R2, RZ, RZ, R2, P0 ;  /* 0x000000ffff022224 */ /* 0x000fc600000e0602 */
[----:B------:R1:W-:Y:S02]  /*131b0*/  @P1 LDGSTS.E.BYPASS.LTC128B.128 [R3+0xf000], desc[UR40][R6.64], !P3 ;  /* 0x0f00000006031fae */ /* 0x0003e4000d901d68 */
[----:B-1----:R-:W-:Y:S02]  /*131c0*/  @P2 IMAD.MOV.U32 R6, RZ, RZ, R0 ;  /* 0x000000ffff062224 */ /* 0x002fe400078e0000 */
[----:B------:R-:W-:Y:S01]  /*131d0*/  @P2 IMAD.MOV.U32 R7, RZ, RZ, R2 ;  /* 0x000000ffff072224 */ /* 0x000fe200078e0002 */
[----:B------:R1:W2:Y:S04]  /*131e0*/  SHFL.IDX PT, R0, R8, RZ, 0x1c1f ;  /* 0x001c1fff08007589 */ /* 0x0002a800000e0000 */
[----:B------:R3:W-:Y:S04]  /*131f0*/  @P2 LDGSTS.E.BYPASS.LTC128B.128 [R3+0xf800], desc[UR40][R6.64], !P3 ;  /* 0x0f80000006032fae */ /* 0x0007e8000d901d68 */
[----:B---3--:R1:W3:Y:S02]  /*13200*/  SHFL.IDX PT, R6, R9, RZ, 0x1c1f ;  /* 0x001c1fff09067589 */ /* 0x0082e400000e0000 */
.L_x_13800:
        /* <DEDUP_REMOVED lines=10> */
[----:B--2---:R-:W-:-:S06]  /*132b0*/  IMAD.X R7, RZ, RZ, R0, P0 ;  /* 0x000000ffff077224 */ /* 0x004fcc00000e0600 */
[----:B------:R-:W-:Y:S01]  /*132c0*/  @!PT LDS RZ, [RZ] ;  /* 0x00000000fffff984 */ /* 0x000fe20000000800 */
[----:B------:R-:W-:Y:S01]  /*132d0*/  @!PT LDS RZ, [RZ] ;  /* 0x00000000fffff984 */ /* 0x000fe20000000800 */
[----:B------:R-:W-:Y:S01]  /*132e0*/  @!PT LDS RZ, [RZ] ;  /* 0x00000000fffff984 */ /* 0x000fe20000000800 */
[----:B------:R4:W-:Y:S02]  /*132f0*/  LDGSTS.E.BYPASS.LTC128B.128 [R3+0x10000], desc[UR40][R6.64], !P1 ;  /* 0x1000000006037fae */ /* 0x0009e4000c901d68 */
.L_x_13664:
[----:B------:R-:W-:Y:S05]  /*13300*/  BSYNC B0 ;  /* 0x0000000000007941 */ /* 0x000fea0003800000 */
.L_x_13663:
[----:B------:R-:W-:Y:S01]  /*13310*/  NOP ;  /* 0x0000000000007918 */ /* 0x000fe20000000000 */
[----:B------:R-:W-:-:S13]  /*13320*/  PLOP3.LUT P0, PT, PT, PT, PT, 0x80, 0x0 ;  /* 0x000000000000781c */ /* 0x000fda0003f0f070 */
.L_x_13665:
        /* <DEDUP_REMOVED lines=11> */
.L_x_13666:
[----:B------:R2:W5:Y:S01]  /*133e0*/  LDL.LU R5, [R1+0xc] ;  /* 0x00000c0001057983 */ /* 0x0005620000300800 */
[----:B------:R2:W-:Y:S03]  /*133f0*/  SYNCS.ARRIVE.TRANS64.A1T0 RZ, [R4+URZ+0x13230], RZ ;  /* 0x013230ff04ff79a7 */ /* 0x0005e6000810003f */
[----:B----4-:R2:W5:Y:S02]  /*13400*/  LDL.LU R3, [R1+0x60] ;  /* 0x0000600001037983 */ /* 0x0105640000300800 */
[----:B------:R-:W-:Y:S05]  /*13410*/  WARPSYNC.ALL ;  /* 0x0000000000007948 */ /* 0x000fea0003800000 */
[----:B------:R-:W-:Y:S01]  /*13420*/  ULDC.64 UR4, c[0x0][0x298] ;  /* 0x0000a60000047ab9 */ /* 0x000fe20000000a00 */
[----:B------:R-:W-:Y:S01]  /*13430*/  ULDC.64 UR6, c[0x0][0xa00] ;  /* 0x0002800000067ab9 */ /* 0x000fe20000000a00 */
[----:B------:R-:W-:Y:S01]  /*13440*/  IADD3 R0, R22, 0xb000, RZ ;  /* 0x0000b00016007810 */ /* 0x000fe20007ffe0ff */
        /* <DEDUP_REMOVED lines=8> */
[----:B------:R-:W-:-:S04]  /*134d0*/  IMAD R2, R2, UR4, RZ ;  /* 0x0000000402027c24 */ /* 0x000fc8000f8e02ff */
[----:B------:R-:W-:Y:S01]  /*134e0*/  IMAD R0, R5, UR5, R2 ;  /* 0x0000000505007c24 */ /* 0x000fe2000f8e0202 */
[----:B------:R-:W-:-:S03]  /*134f0*/  SEL R2, R3, RZ, !P0 ;  /* 0x000000ff03027207 */ /* 0x000fc60004000000 */
[----:B------:R-:W-:-:S05]  /*13500*/  IMAD.IADD R0, R29, 0x1, R0 ;  /* 0x000000011d007824 */ /* 0x000fca00078e0200 */
[----:B------:R4:W-:Y:S04]  /*13510*/  STL [R1], R0 ;  /* 0x0000000001007387 */ /* 0x0009e80000100800 */
[----:B------:R4:W-:Y:S01]  /*13520*/  STL [R1+0x4], R2 ;  /* 0x0000040201007387 */ /* 0x0009e20000100800 */
[----:B------:R-:W-:Y:S05]  /*13530*/  @!P1 BRA `(.L_x_13668) ;  /* 0x0000000000409947 */ /* 0x000fea0003800000 */
[----:B----4-:R-:W-:Y:S01]  /*13540*/  MOV R2, 0x0 ;  /* 0x0000000000027802 */ /* 0x010fe20000000f00 */
[----:B------:R-:W-:Y:S01]  /*13550*/  ULDC.64 UR4, c[0x4][0x1b0] ;  /* 0x01006c0000047ab9 */ /* 0x000fe20000000a00 */
[----:B------:R-:W-:Y:S01]  /*13560*/  ULDC.64 UR6, c[0x4][0x1b8] ;  /* 0x01006e0000067ab9 */ /* 0x000fe20000000a00 */
[----:B------:R-:W-:Y:S01]  /*13570*/  ULDC.64 UR8, c[0x4][0x28] ;  /* 0x01000a0000087ab9 */ /* 0x000fe20000000a00 */
[----:B--2---:R-:W-:Y:S01]  /*13580*/  IMAD.U32 R4, RZ, RZ, UR4 ;  /* 0x00000004ff047e24 */ /* 0x004fe2000f8e00ff */
[----:B-1----:R-:W-:Y:S01]  /*13590*/  MOV R8, 0x70 ;  /* 0x0000007000087802 */ /* 0x002fe20000000f00 */
[----:B------:R-:W1:Y:S01]  /*135a0*/  LDC.64 R2, c[0x4][R2] ;  /* 0x0100000002027b82 */ /* 0x000e620000000a00 */
[----:B------:R-:W-:Y:S02]  /*135b0*/  IMAD.U32 R5, RZ, RZ, UR5 ;  /* 0x00000005ff057e24 */ /* 0x000fe4000f8e00ff */
[----:B---3--:R-:W-:Y:S02]  /*135c0*/  IMAD.U32 R6, RZ, RZ, UR6 ;  /* 0x00000006ff067e24 */ /* 0x008fe4000f8e00ff */
[----:B------:R-:W-:-:S02]  /*135d0*/  IMAD.U32 R7, RZ, RZ, UR7 ;  /* 0x00000007ff077e24 */ /* 0x000fc4000f8e00ff */
[----:B------:R-:W-:Y:S02]  /*135e0*/  IMAD.U32 R10, RZ, RZ, UR8 ;  /* 0x00000008ff0a7e24 */ /* 0x000fe4000f8e00ff */
[----:B------:R-:W-:Y:S02]  /*135f0*/  IMAD.U32 R11, RZ, RZ, UR9 ;  /* 0x00000009ff0b7e24 */ /* 0x000fe4000f8e00ff */
[----:B------:R-:W-:Y:S02]  /*13600*/  IMAD.MOV.U32 R12, RZ, RZ, 0x1 ;  /* 0x00000001ff0c7424 */ /* 0x000fe400078e00ff */
[----:B------:R-:W-:-:S07]  /*13610*/  IMAD.MOV.U32 R13, RZ, RZ, RZ ;  /* 0x000000ffff0d7224 */ /* 0x000fce00078e00ff */
[----:B0-----:R-:W-:-:S07]  /*13620*/  LEPC R20, `(.L_x_13668) ;  /* 0x000000001014794e */ /* 0x001fce0000000000 */
[----:B-1----:R-:W-:Y:S05]  /*13630*/  CALL.ABS.NOINC R2 ;  /* 0x0000000002007343 */ /* 0x002fea0003c00000 */
.L_x_13668:
[----:B------:R-:W-:Y:S05]  /*13640*/  BSYNC B6 ;  /* 0x0000000000067941 */ /* 0x000fea0003800000 */
.L_x_13667:
[----:B0-----:R-:W3:Y:S01]  /*13650*/  LDL.LU R21, [R1+0x4] ;  /* 0x0000040001157983 */ /* 0x001ee20000300800 */
[----:B------:R-:W-:Y:S01]  /*13660*/  ULDC.64 UR4, c[0x0][0x2d8] ;  /* 0x0000b60000047ab9 */ /* 0x000fe20000000a00 */
[----:B-1----:R-:W0:Y:S01]  /*13670*/  LDC R9, c[0x0][0x448] ;  /* 0x00011200ff097b82 */ /* 0x002e220000000800 */
[----:B------:R-:W-:Y:S01]  /*13680*/  ULDC.64 UR6, c[0x0][0x2c8] ;  /* 0x0000b20000067ab9 */ /* 0x000fe20000000a00 */
[----:B----4-:R-:W4:Y:S01]  /*13690*/  LDL.LU R2, [R1] ;  /* 0x0000000001027983 */ /* 0x010f220000300800 */
[----:B------:R-:W-:-:S03]  /*136a0*/  ULDC.64 UR8, c[0x0][0x280] ;  /* 0x0000a00000087ab9 */ /* 0x000fc60000000a00 */
[----:B------:R-:W3:Y:S04]  /*136b0*/  LDL R20, [R1+0x20] ;  /* 0x0000200001147983 */ /* 0x000ee80000100800 */
[----:B------:R1:W5:Y:S01]  /*136c0*/  LDL R10, [R1+0x68] ;  /* 0x00006800010a7983 */ /* 0x0003620000100800 */
[----:B0-----:R-:W-:-:S13]  /*136d0*/  ISETP.NE.AND P0, PT, R9, 0x1, PT ;  /* 0x000000010900780c */ /* 0x001fda0003f05270 */
[----:B--2---:R-:W0:Y:S08]  /*136e0*/  @P0 LDC R4, c[0x0][0x44c] ;  /* 0x00011300ff040b82 */ /* 0x004e300000000800 */
[----:B------:R-:W2:Y:S08]  /*136f0*/  @P0 LDC R5, c[0x0][0x450] ;  /* 0x00011400ff050b82 */ /* 0x000eb00000000800 */
[----:B------:R-:W1:Y:S01]  /*13700*/  @P0 LDC R8, c[0x0][0x450] ;  /* 0x00011400ff080b82 */ /* 0x000e620000000800 */
[----:B----4-:R-:W-:-:S02]  /*13710*/  IMAD.MOV.U32 R3, RZ, RZ, R2 ;  /* 0x000000ffff037224 */ /* 0x010fc400078e0002 */
[----:B------:R-:W-:Y:S02]  /*13720*/  IMAD.MOV.U32 R2, RZ, RZ, R28 ;  /* 0x000000ffff027224 */ /* 0x000fe400078e001c */
[----:B---3--:R-:W-:Y:S02]  /*13730*/  IMAD R0, R20, UR4, RZ ;  /* 0x0000000414007c24 */ /* 0x008fe4000f8e02ff */
[C---:B------:R-:W-:Y:S01]  /*13740*/  IMAD.WIDE.U32 R2, R18.reuse, UR4, R2 ;  /* 0x0000000412027c25 */ /* 0x040fe2000f8e0002 */
[----:B------:R-:W3:Y:S03]  /*13750*/  S2R R20, SR_TID.X ;  /* 0x0000000000147919 */ /* 0x000ee60000002100 */
[----:B------:R-:W-:Y:S01]  /*13760*/  IMAD R0, R18, UR5, R0 ;  /* 0x0000000512007c24 */ /* 0x000fe2000f8e0200 */
[----:B------:R-:W-:-:S03]  /*13770*/  ULDC.64 UR4, c[0x0][0x2e0] ;  /* 0x0000b80000047ab9 */ /* 0x000fc60000000a00 */
[----:B------:R-:W-:Y:S02]  /*13780*/  IMAD.IADD R3, R3, 0x1, R0 ;  /* 0x0000000103037824 */ /* 0x000fe400078e0200 */
[----:B------:R-:W-:Y:S02]  /*13790*/  IMAD R0, R21, UR4, RZ ;  /* 0x0000000415007c24 */ /* 0x000fe4000f8e02ff */
[----:B------:R-:W-:-:S04]  /*137a0*/  IMAD.WIDE.U32 R2, R26, UR4, R2 ;  /* 0x000000041a027c25 */ /* 0x000fc8000f8e0002 */
[----:B------:R-:W-:Y:S01]  /*137b0*/  IMAD R0, R26, UR5, R0 ;  /* 0x000000051a007c24 */ /* 0x000fe2000f8e0200 */
[----:B------:R-:W-:Y:S01]  /*137c0*/  ULDC.64 UR4, c[0x0][0x2d0] ;  /* 0x0000b40000047ab9 */ /* 0x000fe20000000a00 */
[----:B------:R4:W5:Y:S02]  /*137d0*/  LDL R26, [R1+0x64] ;  /* 0x00006400011a7983 */ /* 0x0009640000100800 */
[----:B------:R-:W-:Y:S01]  /*137e0*/  IMAD.IADD R3, R3, 0x1, R0 ;  /* 0x0000000103037824 */ /* 0x000fe200078e0200 */
[C---:B---3--:R-:W-:Y:S01]  /*137f0*/  LOP3.LUT R21, R20.reuse, 0x7f, RZ, 0xc0, !PT ;  /* 0x0000007f14157812 */ /* 0x048fe200078ec0ff */
[----:B------:R-:W-:-:S03]  /*13800*/  IMAD.SHL.U32 R20, R20, 0x20, RZ ;  /* 0x0000002014147824 */ /* 0x000fc600078e00ff */
[----:B------:R-:W-:-:S04]  /*13810*/  SHF.R.U32.HI R21, RZ, 0x2, R21 ;  /* 0x00000002ff157819 */ /* 0x000fc80000011615 */
[----:B------:R-:W-:-:S05]  /*13820*/  LOP3.LUT R20, R21, 0x60, R20, 0xf8, !PT ;  /* 0x0000006015147812 */ /* 0x000fca00078ef814 */
[----:B------:R-:W-:-:S04]  /*13830*/  IMAD R6, R17, 0xc0, R20 ;  /* 0x000000c011067824 */ /* 0x000fc800078e0214 */
[----:B0-----:R-:W-:Y:S01]  /*13840*/  @P0 IMAD.HI.U32 R0, R6, R4, RZ ;  /* 0x0000000406000227 */ /* 0x001fe200078e00ff */
[----:B------:R-:W-:-:S04]  /*13850*/  MOV R4, R6 ;  /* 0x0000000600047202 */ /* 0x000fc80000000f00 */
[----:B--2---:R-:W-:-:S04]  /*13860*/  @P0 SHF.R.U32.HI R4, RZ, R5, R0 ;  /* 0x00000005ff040219 */ /* 0x004fc80000011600 */
        /* <DEDUP_REMOVED lines=10> */
[----:B------:R-:W-:Y:S02]  /*13910*/  IMAD R0, R0, UR7, R7 ;  /* 0x0000000700007c24 */ /* 0x000fe4000f8e0207 */
[----:B------:R-:W0:Y:S01]  /*13920*/  @P0 LDC R7, c[0x0][0x44c] ;  /* 0x00011300ff070b82 */ /* 0x000e220000000800 */
[----:B------:R-:W-:Y:S01]  /*13930*/  IADD3 R4, P1, R4, UR8, RZ ;  /* 0x0000000804047c10 */ /* 0x000fe2000ff3e0ff */
[----:B------:R-:W2:Y:S03]  /*13940*/  S2R R21, SR_TID.X ;  /* 0x0000000000157919 */ /* 0x000ea60000002100 */
[----:B------:R-:W-:Y:S01]  /*13950*/  IADD3.X R0, R5, UR9, R0, P1, !PT ;  /* 0x0000000905007c10 */ /* 0x000fe20008ffe400 */
[----:B------:R-:W-:-:S04]  /*13960*/  VIADD R5, R6, 0x80 ;  /* 0x0000008006057836 */ /* 0x000fc80000000000 */
[----:B------:R-:W-:Y:S02]  /*13970*/  IMAD.MOV.U32 R6, RZ, RZ, R5 ;  /* 0x000000ffff067224 */ /* 0x000fe400078e0005 */
[----:B0-----:R-:W-:-:S05]  /*13980*/  @P0 IMAD.HI.U32 R7, R5, R7, RZ ;  /* 0x0000000705070227 */ /* 0x001fca00078e00ff */
[----:B-1----:R-:W-:-:S05]  /*13990*/  @P0 SHF.R.U32.HI R6, RZ, R8, R7 ;  /* 0x00000008ff060219 */ /* 0x002fca0000011607 */
        /* <DEDUP_REMOVED lines=8> */
[----:B--2---:R-:W-:Y:S02]  /*13a20*/  IMAD.SHL.U32 R20, R21, 0x10, RZ ;  /* 0x0000001015147824 */ /* 0x004fe400078e00ff */
[----:B------:R-:W-:Y:S02]  /*13a30*/  IMAD.IADD R3, R3, 0x1, R7 ;  /* 0x0000000103037824 */ /* 0x000fe400078e0207 */
[----:B------:R-:W-:Y:S02]  /*13a40*/  IMAD R6, R6, UR6, RZ ;  /* 0x0000000606067c24 */ /* 0x000fe4000f8e02ff */
[----:B------:R-:W-:Y:S01]  /*13a50*/  IMAD.WIDE.U32 R2, R5, UR6, R2 ;  /* 0x0000000605027c25 */ /* 0x000fe2000f8e0002 */
[----:B------:R-:W-:-:S03]  /*13a60*/  LOP3.LUT R20, R20, 0x30, RZ, 0xc0, !PT ;  /* 0x0000003014147812 */ /* 0x000fc600078ec0ff */
[----:B------:R-:W-:Y:S01]  /*13a70*/  IMAD R6, R5, UR7, R6 ;  /* 0x0000000705067c24 */ /* 0x000fe2000f8e0206 */
[----:B------:R-:W-:Y:S02]  /*13a80*/  IADD3 R5, P1, R2, UR8, RZ ;  /* 0x0000000802057c10 */ /* 0x000fe4000ff3e0ff */
[----:B------:R-:W-:Y:S01]  /*13a90*/  ISETP.GE.AND P0, PT, R20, UR4, PT ;  /* 0x0000000414007c0c */ /* 0x000fe2000bf06270 */
[----:B------:R-:W-:Y:S01]  /*13aa0*/  UMOV UR4, 0xffffffff ;  /* 0xffffffff00047882 */ /* 0x000fe20000000000 */
[----:B------:R-:W-:Y:S02]  /*13ab0*/  LOP3.LUT R21, R21, 0x7f, RZ, 0xc0, !PT ;  /* 0x0000007f15157812 */ /* 0x000fe400078ec0ff */
[----:B------:R-:W-:Y:S02]  /*13ac0*/  IADD3.X R3, R3, UR9, R6, P1, !PT ;  /* 0x0000000903037c10 */ /* 0x000fe40008ffe406 */
[----:B------:R-:W-:Y:S01]  /*13ad0*/  SHF.R.U32.HI R21, RZ, 0x2, R21 ;  /* 0x00000002ff157819 */ /* 0x000fe20000011615 */
[----:B----4-:R-:W-:Y:S06]  /*13ae0*/  BRA.DIV UR4, `(.L_x_13669) ;  /* 0x0000004e04147947 */ /* 0x010fec000b800000 */
[----:B------:R-:W0:Y:S01]  /*13af0*/  SHFL.IDX PT, R7, R4, RZ, 0x1c1f ;  /* 0x001c1fff04077589 */ /* 0x000e2200000e0000 */
[----:B-----5:R-:W-:Y:S02]  /*13b00*/  IMAD R2, R26, R9, RZ ;  /* 0x000000091a027224 */ /* 0x020fe400078e02ff */
[----:B------:R-:W-:Y:S01]  /*13b10*/  IMAD R17, R17, 0xc0, R21 ;  /* 0x000000c011117824 */ /* 0x000fe200078e0215 */
[----:B------:R-:W1:Y:S04]  /*13b20*/  SHFL.IDX PT, R6, R0, RZ, 0x1c1f ;  /* 0x001c1fff00067589 */ /* 0x000e6800000e0000 */
[----:B------:R-:W-:-:S13]  /*13b30*/  ISETP.GE.AND P2, PT, R17, R2, PT ;  /* 0x000000021100720c */ /* 0x000fda0003f46270 */
[----:B0-----:R-:W-:-:S04]  /*13b40*/  @!P2 IADD3 R7, P1, R20, R7, RZ ;  /* 0x000000071407a210 */ /* 0x001fc80007f3e0ff */
[----:B-1----:R-:W-:-:S04]  /*13b50*/  @!P2 IADD3.X R6, RZ, R6, RZ, P1, !PT ;  /* 0x00000006ff06a210 */ /* 0x002fc80000ffe4ff */
[----:B------:R-:W-:-:S04]  /*13b60*/  @!P2 LOP3.LUT R7, R7, R6, RZ, 0x3c, !PT ;  /* 0x000000060707a212 */ /* 0x000fc800078e3cff */
[----:B------:R-:W-:-:S04]  /*13b70*/  @!P2 LOP3.LUT R6, R7, R6, RZ, 0x3c, !PT ;  /* 0x000000060706a212 */ /* 0x000fc800078e3cff */
[----:B------:R-:W-:-:S05]  /*13b80*/  @!P2 LOP3.LUT R7, R7, R6, RZ, 0x3c, !PT ;  /* 0x000000060707a212 */ /* 0x000fca00078e3cff */
[----:B------:R-:W-:Y:S01]  /*13b90*/  @!PT LDS RZ, [RZ] ;  /* 0x00000000fffff984 */ /* 0x000fe20000000800 */
        /* <DEDUP_REMOVED lines=20> */
[----:B------:R0:W-:Y:S04]  /*13ce0*/  @!P1 LDGSTS.E.BYPASS.LTC128B.128 [R10+0xc000], desc[UR40][R6.64], !P0 ;  /* 0x0c000000060a9fae */ /* 0x0001e8000c101d68 */
[----:B0-----:R0:W1:Y:S04]  /*13cf0*/  SHFL.IDX PT, R7, R4, 0x3, 0x1c1f ;  /* 0x007c1f0004077f89 */ /* 0x00106800000e0000 */
[----:B------:R2:W3:Y:S01]  /*13d00*/  SHFL.IDX PT, R6, R0, 0x3, 0x1c1f ;  /* 0x007c1f0000067f89 */ /* 0x0004e200000e0000 */
[C---:B0-----:R-:W-:Y:S02]  /*13d10*/  VIADD R4, R17.reuse, 0x80 ;  /* 0x0000008011047836 */ /* 0x041fe40000000000 */
[----:B--2---:R-:W-:-:S03]  /*13d20*/  VIADD R0, R17, 0x60 ;  /* 0x0000006011007836 */ /* 0x004fc60000000000 */
[-C--:B------:R-:W-:Y:S02]  /*13d30*/  ISETP.GE.AND P1, PT, R4, R2.reuse, PT ;  /* 0x000000020400720c */ /* 0x080fe40003f26270 */
[----:B------:R-:W0:Y:S01]  /*13d40*/  SHFL.IDX PT, R4, R5, RZ, 0x1c1f ;  /* 0x001c1fff05047589 */ /* 0x000e2200000e0000 */
[----:B------:R-:W-:-:S03]  /*13d50*/  ISETP.GE.AND P2, PT, R0, R2, PT ;  /* 0x000000020000720c */ /* 0x000fc60003f46270 */
[----:B------:R-:W2:Y:S04]  /*13d60*/  SHFL.IDX PT, R0, R3, RZ, 0x1c1f ;  /* 0x001c1fff03007589 */ /* 0x000ea800000e0000 */
[----:B------:R-:W4:Y:S04]  /*13d70*/  SHFL.IDX PT, R3, R3, 0x1, 0x1c1f ;  /* 0x003c1f0003037f89 */ /* 0x000f2800000e0000 */
[----:B------:R-:W4:Y:S02]  /*13d80*/  SHFL.IDX PT, R5, R5, 0x1, 0x1c1f ;  /* 0x003c1f0005057f89 */ /* 0x000f2400000e0000 */
[----:B-1----:R-:W-:-:S05]  /*13d90*/  @!P2 IADD3 R7, P3, R20, R7, RZ ;  /* 0x000000071407a210 */ /* 0x002fca0007f7e0ff */
[----:B---3--:R-:W-:Y:S01]  /*13da0*/  @!P2 IMAD.X R6, RZ, RZ, R6, P3 ;  /* 0x000000ffff06a224 */ /* 0x008fe200018e0606 */
[----:B0-----:R-:W-:-:S04]  /*13db0*/  @!P1 IADD3 R4, P3, R20, R4, RZ ;  /* 0x0000000414049210 */ /* 0x001fc80007f7e0ff */
[----:B------:R-:W-:Y:S02]  /*13dc0*/  @!P2 LOP3.LUT R7, R7, R6, RZ, 0x3c, !PT ;  /* 0x000000060707a212 */ /* 0x000fe400078e3cff */
[----:B--2---:R-:W-:Y:S02]  /*13dd0*/  @!P1 IADD3.X R0, RZ, R0, RZ, P3, !PT ;  /* 0x00000000ff009210 */ /* 0x004fe40001ffe4ff */
[----:B------:R-:W-:-:S04]  /*13de0*/  @!P2 LOP3.LUT R6, R7, R6, RZ, 0x3c, !PT ;  /* 0x000000060706a212 */ /* 0x000fc800078e3cff */
[----:B------:R-:W-:-:S05]  /*13df0*/  @!P2 LOP3.LUT R7, R7, R6, RZ, 0x3c, !PT ;  /* 0x000000060707a212 */ /* 0x000fca00078e3cff */
[----:B------:R0:W-:Y:S02]  /*13e00*/  @!P2 LDGSTS.E.BYPASS.LTC128B.128 [R10+0xc800], desc[UR40][R6.64], !P0 ;  /* 0x0c800000060aafae */ /* 0x0001e4000c101d68 */
[----:B0-----:R-:W-:Y:S02]  /*13e10*/  @!P1 IMAD.MOV.U32 R6, RZ, RZ, R4 ;  /* 0x000000ffff069224 */ /* 0x001fe400078e0004 */
[----:B------:R-:W-:-:S05]  /*13e20*/  @!P1 IMAD.MOV.U32 R7, RZ, RZ, R0 ;  /* 0x000000ffff079224 */ /* 0x000fca00078e0000 */
[----:B----4-:R1:W-:Y:S02]  /*13e30*/  @!P1 LDGSTS.E.BYPASS.LTC128B.128 [R10+0xd000], desc[UR40][R6.64], !P0 ;  /* 0x0d000000060a9fae */ /* 0x0103e4000c101d68 */
.L_x_13813:
[----:B------:R-:W-:-:S05]  /*13e40*/  VIADD R17, R17, 0xa0 ;  /* 0x000000a011117836 */ /* 0x000fca0000000000 */
[----:B------:R-:W-:-:S13]  /*13e50*/  ISETP.GE.AND P1, PT, R17, R2, PT ;  /* 0x000000021100720c */ /* 0x000fda0003f26270 */
[----:B------:R-:W-:-:S05]  /*13e60*/  @!P1 IADD3 R2, P2, R20, R5, RZ ;  /* 0x0000000514029210 */ /* 0x000fca0007f5e0ff */
[----:B------:R-:W-:-:S05]  /*13e70*/  @!P1 IMAD.X R3, RZ, RZ, R3, P2 ;  /* 0x000000ffff039224 */ /* 0x000fca00010e0603 */
[----:B------:R-:W-:Y:S01]  /*13e80*/  @!PT LDS RZ, [RZ] ;  /* 0x00000000fffff984 */ /* 0x000fe20000000800 */
[----:B------:R-:W-:Y:S01]  /*13e90*/  @!PT LDS RZ, [RZ] ;  /* 0x00000000fffff984 */ /* 0x000fe20000000800 */
[----:B------:R-:W-:Y:S01]  /*13ea0*/  @!PT LDS RZ, [RZ] ;  /* 0x00000000fffff984 */ /* 0x000fe20000000800 */
[----:B------:R2:W-:Y:S01]  /*13eb0*/  @!P1 LDGSTS.E.BYPASS.LTC128B.128 [R10+0xd800], desc[UR40][R2.64], !P0 ;  /* 0x0d800000020a9fae */ /* 0x0005e2000c101d68 */
[----:B------:R-:W-:Y:S01]  /*13ec0*/  PLOP3.LUT P0, PT, PT, PT, PT, 0x80, 0x0 ;  /* 0x000000000000781c */ /* 0x000fe20003f0f070 */
[----:B------:R-:W-:-:S12]  /*13ed0*/  NOP ;  /* 0x0000000000007918 */ /* 0x000fd80000000000 */
.L_x_13670:
[----:B------:R-:W-:Y:S02]  /*13ee0*/  PLOP3.LUT P1, PT, P1, P0, PT, 0xa2, 0x0 ;  /* 0x000000000000781c */ /* 0x000fe40000f21472 */
[----:B------:R-:W-:-:S08]  /*13ef0*/  @P0 R2UR P1, UR4, R22 ;  /* 0x00000000160402ca */ /* 0x000fd00000020000 */
[----:B------:R-:W-:-:S05]  /*13f00*/  @P0 PLOP3.LUT P0, PT, P1, PT, PT, 0x80, 0x0 ;  /* 0x000000000000081c */ /* 0x000fca0000f0f070 */
[----:B------:R-:W-:Y:S01]  /*13f10*/  @!P1 SYNCS.ARRIVE.TRANS64.RED.A0T1 RZ, [UR4+0x13200], RZ ;  /* 0x013200ffffff99a7 */ /* 0x000fe20008200404 */
[----:B------:R-:W-:Y:S07]  /*13f20*/  @!P1 ARRIVES.LDGSTSBAR.64.TRANSCNT [UR4+0x13200] ;  /* 0x01320000ff0099b0 */ /* 0x000fee0008000a84 */
[----:B------:R-:W-:Y:S05]  /*13f30*/  @P0 BRA.U.ANY `(.L_x_13670) ;  /* 0xfffffffd00e80947 */ /* 0x000fea000393ffff */
[----:B--2---:R-:W2:Y:S02]  /*13f40*/  LDL.LU R2, [R1+0x6c] ;  /* 0x00006c0001027983 */ /* 0x004ea40000300800 */
        /* <DEDUP_REMOVED lines=11> */
.L_x_13814:
[----:B------:R-:W-:Y:S05]  /*14000*/  BSYNC B0 ;  /* 0x0000000000007941 */ /* 0x000fea0003800000 */
.L_x_13671:
[----:B------:R-:W-:-:S13]  /*14010*/  ISETP.GE.AND P0, PT, R27, 0xa1, PT ;  /* 0x000000a11b00780c */ /* 0x000fda0003f06270 */
[----:B------:R-:W-:Y:S05]  /*14020*/  @!P0 BRA `(.L_x_13673) ;  /* 0x0000001400988947 */ /* 0x000fea0003800000 */
[----:B------:R-:W2:Y:S04]  /*14030*/  LDL.LU R2, [R1+0x58] ;  /* 0x0000580001027983 */ /* 0x000ea80000300800 */
[----:B------:R3:W5:Y:S01]  /*14040*/  LDL.LU R26, [R1+0x18] ;  /* 0x00001800011a7983 */ /* 0x0007620000300800 */
[----:B--2---:R-:W-:-:S05]  /*14050*/  VIADD R0, R2, 0xfffffffe ;  /* 0xfffffffe02007836 */ /* 0x004fca0000000000 */
[----:B------:R3:W-:Y:S04]  /*14060*/  STL [R1+0xc], R0 ;  /* 0x00000c0001007387 */ /* 0x0007e80000100800 */
[----:B------:R3:W5:Y:S02]  /*14070*/  LDL.LU R21, [R1+0x8] ;  /* 0x0000080001157983 */ /* 0x0007640000300800 */
.L_x_13693:
[----:B------:R-:W2:Y:S04]  /*14080*/  LDL R3, [R1+0x28] ;  /* 0x0000280001037983 */ /* 0x000ea80000100800 */
[----:B----4-:R-:W4:Y:S04]  /*14090*/  LDL R8, [R1+0x2c] ;  /* 0x00002c0001087983 */ /* 0x010f280000100800 */
[----:B------:R-:W4:Y:S04]  /*140a0*/  LDL R11, [R1+0x14] ;  /* 0x00001400010b7983 */ /* 0x000f280000100800 */
[----:B01----:R-:W2:Y:S01]  /*140b0*/  LDL.LU R10, [R1+0xc] ;  /* 0x00000c00010a7983 */ /* 0x003ea20000300800 */
[----:B---3--:R-:W0:Y:S01]  /*140c0*/  S2R R0, SR_TID.X ;  /* 0x0000000000007919 */ /* 0x008e220000002100 */
[----:B------:R-:W1:Y:S01]  /*140d0*/  S2R R2, SR_TID.X ;  /* 0x0000000000027919 */ /* 0x000e620000002100 */
[----:B------:R-:W3:Y:S01]  /*140e0*/  S2R R12, SR_TID.X ;  /* 0x00000000000c7919 */ /* 0x000ee20000002100 */
[----:B------:R-:W-:Y:S05]  /*140f0*/  YIELD ;  /* 0x0000000000007946 */ /* 0x000fea0003800000 */
[----:B------:R-:W-:Y:S01]  /*14100*/  ULDC.64 UR4, c[0x0][0x428] ;  /* 0x00010a0000047ab9 */ /* 0x000fe20000000a00 */
[----:B------:R-:W-:Y:S01]  /*14110*/  ULDC.64 UR6, c[0x0][0x418] ;  /* 0x0001060000067ab9 */ /* 0x000fe20000000a00 */
[----:B------:R-:W4:Y:S01]  /*14120*/  LDL R9, [R1+0x78] ;  /* 0x0000780001097983 */ /* 0x000f220000100800 */
[----:B0-----:R-:W-:-:S02]  /*14130*/  LOP3.LUT R4, R0, 0x7f, RZ, 0xc0, !PT ;  /* 0x0000007f00047812 */ /* 0x001fc400078ec0ff */
[----:B------:R-:W0:Y:S02]  /*14140*/  LDC R0, c[0x0][0x430] ;  /* 0x00010c00ff007b82 */ /* 0x000e240000000800 */
[----:B------:R-:W-:Y:S02]  /*14150*/  SHF.R.U32.HI R5, RZ, 0x2, R4 ;  /* 0x00000002ff057819 */ /* 0x000fe40000011604 */
[----:B-1----:R-:W-:Y:S02]  /*14160*/  SHF.L.U32 R4, R2, 0x5, RZ ;  /* 0x0000000502047819 */ /* 0x002fe400000006ff */
[----:B0-----:R-:W-:Y:S02]  /*14170*/  ISETP.NE.AND P0, PT, R0, 0x1, PT ;  /* 0x000000010000780c */ /* 0x001fe40003f05270 */
[----:B------:R-:W-:-:S11]  /*14180*/  LOP3.LUT R4, R5, 0x60, R4, 0xf8, !PT ;  /* 0x0000006005047812 */ /* 0x000fd600078ef804 */
[----:B------:R-:W0:Y:S08]  /*14190*/  @P0 LDC R6, c[0x0][0x434] ;  /* 0x00010d00ff060b82 */ /* 0x000e300000000800 */
[----:B------:R-:W1:Y:S01]  /*141a0*/  @P0 LDC R5, c[0x0][0x438] ;  /* 0x00010e00ff050b82 */ /* 0x000e620000000800 */
[----:B------:R-:W-:Y:S01]  /*141b0*/  LOP3.LUT R2, R2, 0x7f, RZ, 0xc0, !PT ;  /* 0x0000007f02027812 */ /* 0x000fe200078ec0ff */
[----:B---3--:R-:W-:-:S03]  /*141c0*/  IMAD.SHL.U32 R12, R12, 0x20, RZ ;  /* 0x000000200c0c7824 */ /* 0x008fc600078e00ff */
[----:B------:R-:W-:-:S04]  /*141d0*/  SHF.R.U32.HI R7, RZ, 0x2, R2 ;  /* 0x00000002ff077819 */ /* 0x000fc80000011602 */
[----:B------:R-:W-:Y:S02]  /*141e0*/  LOP3.LUT R12, R7, 0x60, R12, 0xf8, !PT ;  /* 0x00000060070c7812 */ /* 0x000fe400078ef80c */
[----:B------:R-:W3:Y:S02]  /*141f0*/  @P0 LDC R7, c[0x0][0x434] ;  /* 0x00010d00ff070b82 */ /* 0x000ee40000000800 */
[----:B------:R-:W-:-:S04]  /*14200*/  LOP3.LUT R12, R12, 0x80, RZ, 0xfc, !PT ;  /* 0x000000800c0c7812 */ /* 0x000fc800078efcff */
        /* <DEDUP_REMOVED lines=8> */
[----:B---3--:R-:W-:-:S04]  /*14290*/  @P0 IMAD.HI.U32 R7, R3, R7, RZ ;  /* 0x0000000703070227 */ /* 0x008fc800078e00ff */
[----:B------:R-:W-:Y:S02]  /*142a0*/  IMAD.MOV.U32 R5, RZ, RZ, R3 ;  /* 0x000000ffff057224 */ /* 0x000fe400078e0003 */
[----:B----4-:R-:W-:Y:S01]  /*142b0*/  IMAD R8, R8, UR4, RZ ;  /* 0x0000000408087c24 */ /* 0x010fe2000f8e02ff */
[----:B0-----:R-:W-:Y:S01]  /*142c0*/  @P0 SHF.R.U32.HI R5, RZ, R6, R7 ;  /* 0x00000006ff050219 */ /* 0x001fe20000011607 */
[----:B------:R-:W-:-:S04]  /*142d0*/  IMAD.MOV R7, RZ, RZ, -R2 ;  /* 0x000000ffff077224 */ /* 0x000fc800078e0a02 */
[----:B------:R-:W-:Y:S02]  /*142e0*/  IMAD.MOV R6, RZ, RZ, -R5 ;  /* 0x000000ffff067224 */ /* 0x000fe400078e0a05 */
[C---:B------:R-:W-:Y:S02]  /*142f0*/  IMAD R4, R0.reuse, R7, R4 ;  /* 0x0000000700047224 */ /* 0x040fe400078e0204 */
[----:B------:R-:W-:Y:S01]  /*14300*/  IMAD R0, R0, R6, R3 ;  /* 0x0000000600007224 */ /* 0x000fe200078e0203 */
[----:B------:R-:W-:Y:S01]  /*14310*/  SHF.R.S32.HI R3, RZ, 0x1f, R2 ;  /* 0x0000001fff037819 */ /* 0x000fe20000011402 */
[C---:B------:R-:W-:Y:S02]  /*14320*/  IMAD R8, R11.reuse, UR5, R8 ;  /* 0x000000050b087c24 */ /* 0x040fe4000f8e0208 */
[----:B------:R-:W-:-:S05]  /*14330*/  IMAD.WIDE.U32 R2, R11, UR4, R2 ;  /* 0x000000040b027c25 */ /* 0x000fca000f8e0002 */
[----:B------:R-:W-:Y:S02]  /*14340*/  IADD3 R3, R8, R3, RZ ;  /* 0x0000000308037210 */ /* 0x000fe40007ffe0ff */
[----:B------:R-:W-:-:S04]  /*14350*/  LEA R6, P0, R2, UR6, 0x2 ;  /* 0x0000000602067c11 */ /* 0x000fc8000f8010ff */
[----:B------:R-:W-:Y:S01]  /*14360*/  LEA.HI.X R7, R2, UR7, R3, 0x2, P0 ;  /* 0x0000000702077c11 */ /* 0x000fe200080f1403 */
[--C-:B------:R-:W-:Y:S01]  /*14370*/  @!P1 IMAD.MOV.U32 R2, RZ, RZ, R5.reuse ;  /* 0x000000ffff029224 */ /* 0x100fe200078e0005 */
[----:B------:R-:W-:-:S03]  /*14380*/  @!P1 SHF.R.S32.HI R3, RZ, 0x1f, R5 ;  /* 0x0000001fff039819 */ /* 0x000fc60000011405 */
[----:B------:R0:W2:Y:S01]  /*14390*/  LDG.E R5, desc[UR40][R6.64] ;  /* 0x0000002806057981 */ /* 0x0000a2000c1e1900 */
[----:B------:R-:W-:-:S04]  /*143a0*/  @!P1 IMAD.WIDE.U32 R2, R11, UR4, R2 ;  /* 0x000000040b029c25 */ /* 0x000fc8000f8e0002 */
[----:B------:R-:W-:Y:S01]  /*143b0*/  @!P1 IMAD.IADD R8, R8, 0x1, R3 ;  /* 0x0000000108089824 */ /* 0x000fe200078e0203 */
[----:B0-----:R-:W-:Y:S01]  /*143c0*/  @!P1 LEA R6, P0, R2, UR6, 0x2 ;  /* 0x0000000602069c11 */ /* 0x001fe2000f8010ff */
[----:B-----5:R-:W-:-:S03]  /*143d0*/  VIADD R3, R21, 0x1 ;  /* 0x0000000115037836 */ /* 0x020fc60000000000 */
[----:B------:R-:W-:Y:S01]  /*143e0*/  @!P1 LEA.HI.X R7, R2, UR7, R8, 0x2, P0 ;  /* 0x0000000702079c11 */ /* 0x000fe200080f1408 */
[----:B------:R-:W-:Y:S02]  /*143f0*/  IMAD.MOV.U32 R8, RZ, RZ, RZ ;  /* 0x000000ffff087224 */ /* 0x000fe400078e00ff */
[----:B------:R-:W-:Y:S01]  /*14400*/  IMAD.MOV.U32 R2, RZ, RZ, R10 ;  /* 0x000000ffff027224 */ /* 0x000fe200078e000a */
[----:B------:R-:W-:-:S03]  /*14410*/  ISETP.NE.AND P0, PT, R3, 0x2, PT ;  /* 0x000000020300780c */ /* 0x000fc60003f05270 */
[----:B------:R2:W5:Y:S01]  /*14420*/  @!P1 LDG.E R8, desc[UR40][R6.64] ;  /* 0x0000002806089981 */ /* 0x000562000c1e1900 */
[----:B------:R-:W-:Y:S02]  /*14430*/  ISETP.GT.AND P1, PT, R2, RZ, PT ;  /* 0x000000ff0200720c */ /* 0x000fe40003f24270 */
[----:B------:R-:W-:Y:S01]  /*14440*/  SEL R2, RZ, 0x1, P0 ;  /* 0x00000001ff027807 */ /* 0x000fe20000000000 */
[----:B------:R-:W-:Y:S01]  /*14450*/  VIADD R10, R10, 0xffffffff ;  /* 0xffffffff0a0a7836 */ /* 0x000fe20000000000 */
[----:B------:R-:W-:Y:S02]  /*14460*/  SEL R3, R3, RZ, P0 ;  /* 0x000000ff03037207 */ /* 0x000fe40000000000 */
[----:B------:R-:W-:Y:S02]  /*14470*/  LOP3.LUT R2, R26, R2, RZ, 0x3c, !PT ;  /* 0x000000021a027212 */ /* 0x000fe400078e3cff */
[----:B------:R0:W-:Y:S04]  /*14480*/  STL [R1+0xc], R10 ;  /* 0x00000c0a01007387 */ /* 0x0001e80000100800 */
[----:B------:R0:W-:Y:S04]  /*14490*/  STL [R1+0x18], R2 ;  /* 0x0000180201007387 */ /* 0x0001e80000100800 */
[----:B------:R0:W-:Y:S01]  /*144a0*/  STL [R1+0x8], R3 ;  /* 0x0000080301007387 */ /* 0x0001e20000100800 */
[----:B------:R-:W-:-:S02]  /*144b0*/  ISETP.NE.AND P2, PT, R9, 0x3, PT ;  /* 0x000000030900780c */ /* 0x000fc40003f45270 */
[----:B--2---:R-:W-:-:S05]  /*144c0*/  SHF.R.S32.HI R6, RZ, 0x1f, R5 ;  /* 0x0000001fff067819 */ /* 0x004fca0000011405 */
[----:B------:R0:W-:Y:S06]  /*144d0*/  STL [R1], R6 ;  /* 0x0000000601007387 */ /* 0x0001ec0000100800 */
[----:B------:R-:W-:Y:S05]  /*144e0*/  @!P2 BRA `(.L_x_13674) ;  /* 0x000000000004a947 */ /* 0x000fea0003800000 */
[----:B------:R-:W-:Y:S01]  /*144f0*/  BPT.TRAP 0x1 ;  /* 0x000000040000795c */ /* 0x000fe20000300000 */
.L_x_13674:
[----:B0-----:R-:W-:Y:S01]  /*14500*/  IMAD R6, R3, 0x8, R22 ;  /* 0x0000000803067824 */ /* 0x001fe200078e0216 */
[----:B------:R-:W-:Y:S01]  /*14510*/  SHF.L.U32 R2, R2, 0x1f, RZ ;  /* 0x0000001f02027819 */ /* 0x000fe200000006ff */
[----:B------:R-:W-:Y:S01]  /*14520*/  BSSY B0, `(.L_x_13675) ;  /* 0x0000005000007945 */ /* 0x000fe20003800000 */
[----:B------:R-:W-:Y:S02]  /*14530*/  SHF.R.S32.HI R29, RZ, 0x1f, R4 ;  /* 0x0000001fff1d7819 */ /* 0x000fe40000011404 */
[----:B------:R-:W0:Y:S01]  /*14540*/  SYNCS.PHASECHK.TRANS64.TRYWAIT P0, [R6+URZ+0x13280], R2 ;  /* 0x01328002060075a7 */ /* 0x000e22000800017f */
[----:B------:R1:W-:Y:S02]  /*14550*/  STL [R1+0x4], R2 ;  /* 0x0000040201007387 */ /* 0x0003e40000100800 */
[----:B01----:R-:W-:Y:S05]  /*14560*/  @!P0 BRA `(.L_x_13676) ;  /* 0x0000004800788947 */ /* 0x003fea0003800000 */
.L_x_13815:
[----:B------:R-:W-:Y:S05]  /*14570*/  BSYNC B0 ;  /* 0x0000000000007941 */ /* 0x000fea0003800000 */
.L_x_13675:
[----:B------:R-:W2:Y:S01]  /*14580*/  LDL R10, [R1] ;  /* 0x00000000010a7983 */ /* 0x000ea20000100800 */
[----:B------:R-:W-:Y:S01]  /*14590*/  ULDC.64 UR4, c[0x0][0x328] ;  /* 0x0000ca0000047ab9 */ /* 0x000fe20000000a00 */
[----:B------:R-:W-:Y:S01]  /*145a0*/  ULDC.64 UR6, c[0x0][0x338] ;  /* 0x0000ce0000067ab9 */ /* 0x000fe20000000a00 */
[----:B------:R-:W-:Y:S01]  /*145b0*/  ULDC.64 UR8, c[0x0][0x330] ;  /* 0x0000cc0000087ab9 */ /* 0x000fe20000000a00 */
[----:B------:R-:W3:Y:S01]  /*145c0*/  LDL R9, [R1+0x20] ;  /* 0x0000200001097983 */ /* 0x000ee20000100800 */
[----:B------:R-:W-:-:S03]  /*145d0*/  IMAD R7, R29, UR4, RZ ;  /* 0x000000041d077c24 */ /* 0x000fc6000f8e02ff */
[----:B------:R-:W4:Y:S01]  /*145e0*/  LDL R13, [R1+0x8] ;  /* 0x00000800010d7983 */ /* 0x000f220000100800 */
[----:B------:R-:W-:-:S03]  /*145f0*/  IMAD R7, R4, UR5, R7 ;  /* 0x0000000504077c24 */ /* 0x000fc6000f8e0207 */
[----:B------:R-:W4:Y:S01]  /*14600*/  LDL R14, [R1+0x38] ;  /* 0x00003800010e7983 */ /* 0x000f220000100800 */
[----:B0-----:R-:W-:Y:S01]  /*14610*/  IMAD.WIDE.U32 R2, R4, UR4, RZ ;  /* 0x0000000404027c25 */ /* 0x001fe2000f8e00ff */
[----:B------:R-:W-:Y:S01]  /*14620*/  SHF.R.S32.HI R28, RZ, 0x1f, R0 ;  /* 0x0000001fff1c7819 */ /* 0x000fe20000011400 */
[----:B------:R-:W-:Y:S01]  /*14630*/  ULDC.64 UR10, c[0x0][0x318] ;  /* 0x0000c600000a7ab9 */ /* 0x000fe20000000a00 */
[----:B------:R-:W0:Y:S01]  /*14640*/  S2R R11, SR_TID.X ;  /* 0x00000000000b7919 */ /* 0x000e220000002100 */
[----:B-----5:R-:W-:Y:S01]  /*14650*/  SHF.R.S32.HI R27, RZ, 0x1f, R8 ;  /* 0x0000001fff1b7819 */ /* 0x020fe20000011408 */
[----:B------:R-:W1:Y:S01]  /*14660*/  LDC R12, c[0x0][0x2f4] ;  /* 0x0000bd00ff0c7b82 */ /* 0x000e620000000800 */
[----:B------:R-:W-:-:S03]  /*14670*/  IADD3 R3, R3, R7, RZ ;  /* 0x0000000703037210 */ /* 0x000fc60007ffe0ff */
[----:B------:R-:W-:-:S04]  /*14680*/  IMAD.WIDE.U32 R2, R5, UR6, R2 ;  /* 0x0000000605027c25 */ /* 0x000fc8000f8e0002 */
[----:B0-----:R-:W-:-:S05]  /*14690*/  IMAD.SHL.U32 R11, R11, 0x10, RZ ;  /* 0x000000100b0b7824 */ /* 0x001fca00078e00ff */
[----:B------:R-:W-:-:S04]  /*146a0*/  LOP3.LUT R11, R11, 0x30, RZ, 0xc0, !PT ;  /* 0x000000300b0b7812 */ /* 0x000fc800078ec0ff */
[----:B-1----:R-:W-:Y:S01]  /*146b0*/  ISETP.GE.AND P2, PT, R11, R12, PT ;  /* 0x0000000c0b00720c */ /* 0x002fe20003f46270 */
[----:B--2---:R-:W-:-:S04]  /*146c0*/  IMAD R7, R10, UR6, RZ ;  /* 0x000000060a077c24 */ /* 0x004fc8000f8e02ff */
        /* <DEDUP_REMOVED lines=47> */
.L_x_13827:
        /* <DEDUP_REMOVED lines=11> */
.L_x_13678:
[----:B------:R-:W-:Y:S02]  /*14a70*/  PLOP3.LUT P2, PT, P2, P0, PT, 0xa2, 0x0 ;  /* 0x000000000000781c */ /* 0x000fe40001741472 */
[----:B------:R-:W-:-:S08]  /*14a80*/  @P0 R2UR P2, UR4, R6 ;  /* 0x00000000060402ca */ /* 0x000fd00000040000 */
[----:B------:R-:W-:-:S05]  /*14a90*/  @P0 PLOP3.LUT P0, PT, P2, PT, PT, 0x80, 0x0 ;  /* 0x000000000000081c */ /* 0x000fca000170f070 */
[----:B------:R-:W-:Y:S01]  /*14aa0*/  @!P2 SYNCS.ARRIVE.TRANS64.RED.A0T1 RZ, [UR4+0x13270], RZ ;  /* 0x013270ffffffa9a7 */ /* 0x000fe20008200404 */
[----:B------:R-:W-:Y:S07]  /*14ab0*/  @!P2 ARRIVES.LDGSTSBAR.64.TRANSCNT [UR4+0x13270] ;  /* 0x01327000ff00a9b0 */ /* 0x000fee0008000a84 */
[----:B------:R-:W-:Y:S05]  /*14ac0*/  @P0 BRA.U.ANY `(.L_x_13678) ;  /* 0xfffffffd00e80947 */ /* 0x000fea000393ffff */
[----:B------:R-:W-:Y:S01]  /*14ad0*/  NOP ;  /* 0x0000000000007918 */ /* 0x000fe20000000000 */
[----:B-1----:R-:W2:Y:S02]  /*14ae0*/  LDL R2, [R1+0x78] ;  /* 0x0000780001027983 */ /* 0x002ea40000100800 */
[----:B--2---:R-:W-:-:S13]  /*14af0*/  ISETP.NE.AND P3, PT, R2, 0x3, PT ;  /* 0x000000030200780c */ /* 0x004fda0003f65270 */
[----:B------:R-:W-:Y:S05]  /*14b00*/  @!P3 BRA `(.L_x_13679) ;  /* 0x000000000004b947 */ /* 0x000fea0003800000 */
[----:B------:R-:W-:Y:S01]  /*14b10*/  BPT.TRAP 0x1 ;  /* 0x000000040000795c */ /* 0x000fe20000300000 */
.L_x_13679:
[----:B------:R1:W-:Y:S01]  /*14b20*/  SYNCS.ARRIVE.TRANS64.A1T0 RZ, [R6+URZ+0x13270], RZ ;  /* 0x013270ff06ff79a7 */ /* 0x0003e2000810003f */
[----:B------:R-:W-:Y:S05]  /*14b30*/  @!P3 BRA `(.L_x_13680) ;  /* 0x000000000004b947 */ /* 0x000fea0003800000 */
[----:B------:R-:W-:Y:S01]  /*14b40*/  BPT.TRAP 0x1 ;  /* 0x000000040000795c */ /* 0x000fe20000300000 */
.L_x_13680:
[----:B------:R-:W2:Y:S01]  /*14b50*/  LDL R2, [R1+0x4] ;  /* 0x0000040001027983 */ /* 0x000ea20000100800 */
[----:B------:R-:W-:Y:S01]  /*14b60*/  BSSY B0, `(.L_x_13681) ;  /* 0x0000003000007945 */ /* 0x000fe20003800000 */
[----:B--2---:R-:W2:Y:S03]  /*14b70*/  SYNCS.PHASECHK.TRANS64.TRYWAIT P0, [R6+URZ+0x13240], R2 ;  /* 0x01324002060075a7 */ /* 0x004ea6000800017f */
[----:B--2---:R-:W-:Y:S05]  /*14b80*/  @!P0 BRA `(.L_x_13682) ;  /* 0x0000004800a48947 */ /* 0x004fea0003800000 */
.L_x_13828:
[----:B------:R-:W-:Y:S05]  /*14b90*/  BSYNC B0 ;  /* 0x0000000000007941 */ /* 0x000fea0003800000 */
.L_x_13681:
[----:B------:R-:W3:Y:S01]  /*14ba0*/  LDL.LU R11, [R1] ;  /* 0x00000000010b7983 */ /* 0x000ee20000300800 */
[----:B------:R-:W-:Y:S01]  /*14bb0*/  ULDC.64 UR4, c[0x0][0x300] ;  /* 0x0000c00000047ab9 */ /* 0x000fe20000000a00 */
[----:B------:R-:W-:Y:S02]  /*14bc0*/  ULDC.64 UR6, c[0x0][0x310] ;  /* 0x0000c40000067ab9 */ /* 0x000fe40000000a00 */
[----:B------:R-:W4:Y:S01]  /*14bd0*/  LDL R10, [R1+0x20] ;  /* 0x00002000010a7983 */ /* 0x000f220000100800 */
[----:B------:R-:W-:Y:S02]  /*14be0*/  IMAD R9, R29, UR4, RZ ;  /* 0x000000041d097c24 */ /* 0x000fe4000f8e02ff */
[----:B--2---:R-:W-:-:S04]  /*14bf0*/  IMAD.WIDE.U32 R2, R4, UR4, RZ ;  /* 0x0000000404027c25 */ /* 0x004fc8000f8e00ff */
[----:B------:R-:W-:-:S04]  /*14c00*/  IMAD R9, R4, UR5, R9 ;  /* 0x0000000504097c24 */ /* 0x000fc8000f8e0209 */
[----:B------:R-:W-:Y:S02]  /*14c10*/  IMAD.IADD R3, R3, 0x1, R9 ;  /* 0x0000000103037824 */ /* 0x000fe400078e0209 */
[----:B------:R-:W-:Y:S02]  /*14c20*/  IMAD R9, R28, UR4, RZ ;  /* 0x000000041c097c24 */ /* 0x000fe4000f8e02ff */
[----:B------:R-:W-:-:S04]  /*14c30*/  IMAD.WIDE.U32 R2, R5, UR6, R2 ;  /* 0x0000000605027c25 */ /* 0x000fc8000f8e0002 */
[----:B------:R-:W-:Y:S02]  /*14c40*/  IMAD R9, R0, UR5, R9 ;  /* 0x0000000500097c24 */ /* 0x000fe4000f8e0209 */
[----:B---3--:R-:W-:Y:S02]  /*14c50*/  IMAD R4, R11, UR6, RZ ;  /* 0x000000060b047c24 */ /* 0x008fe4000f8e02ff */
[----:B------:R-:W2:Y:S02]  /*14c60*/  LDC R11, c[0x0][0x2f4] ;  /* 0x0000bd00ff0b7b82 */ /* 0x000ea40000000800 */
[----:B------:R-:W-:-:S04]  /*14c70*/  IMAD R4, R5, UR7, R4 ;  /* 0x0000000705047c24 */ /* 0x000fc8000f8e0204 */
[----:B------:R-:W-:Y:S02]  /*14c80*/  IMAD.IADD R5, R3, 0x1, R4 ;  /* 0x0000000103057824 */ /* 0x000fe400078e0204 */
[----:B------:R-:W-:Y:S02]  /*14c90*/  IMAD.MOV.U32 R4, RZ, RZ, R2 ;  /* 0x000000ffff047224 */ /* 0x000fe400078e0002 */
[----:B------:R-:W-:Y:S01]  /*14ca0*/  IMAD.WIDE.U32 R2, R0, UR4, RZ ;  /* 0x0000000400027c25 */ /* 0x000fe2000f8e00ff */
[----:B------:R-:W-:-:S03]  /*14cb0*/  ULDC.64 UR4, c[0x0][0x308] ;  /* 0x0000c20000047ab9 */ /* 0x000fc60000000a00 */
[----:B------:R-:W-:Y:S01]  /*14cc0*/  IMAD R0, R27, UR6, RZ ;  /* 0x000000061b007c24 */ /* 0x000fe2000f8e02ff */
[----:B------:R-:W-:Y:S01]  /*14cd0*/  IADD3 R3, R3, R9, RZ ;  /* 0x0000000903037210 */ /* 0x000fe20007ffe0ff */
[----:B----4-:R-:W-:Y:S02]  /*14ce0*/  IMAD R9, R10, UR4, RZ ;  /* 0x000000040a097c24 */ /* 0x010fe4000f8e02ff */
[----:B------:R-:W3:Y:S01]  /*14cf0*/  S2R R10, SR_TID.X ;  /* 0x00000000000a7919 */ /* 0x000ee20000002100 */
[C---:B------:R-:W-:Y:S02]  /*14d00*/  IMAD R0, R8.reuse, UR7, R0 ;  /* 0x0000000708007c24 */ /* 0x040fe4000f8e0200 */
[----:B------:R-:W-:Y:S01]  /*14d10*/  IMAD.WIDE.U32 R2, R8, UR6, R2 ;  /* 0x0000000608027c25 */ /* 0x000fe2000f8e0002 */
[----:B------:R-:W-:-:S03]  /*14d20*/  ULDC.64 UR6, c[0x0][0x2e8] ;  /* 0x0000ba0000067ab9 */ /* 0x000fc60000000a00 */
[----:B------:R-:W-:-:S04]  /*14d30*/  IMAD.WIDE.U32 R4, R18, UR4, R4 ;  /* 0x0000000412047c25 */ /* 0x000fc8000f8e0004 */
[----:B------:R-:W-:Y:S01]  /*14d40*/  IMAD.IADD R3, R3, 0x1, R0 ;  /* 0x0000000103037824 */ /* 0x000fe200078e0200 */
[----:B------:R-:W-:Y:S01]  /*14d50*/  IADD3 R0, P0, R4, UR6, RZ ;  /* 0x0000000604007c10 */ /* 0x000fe2000ff1e0ff */
[C---:B------:R-:W-:Y:S02]  /*14d60*/  IMAD R9, R18.reuse, UR5, R9 ;  /* 0x0000000512097c24 */ /* 0x040fe4000f8e0209 */
[----:B------:R-:W-:Y:S01]  /*14d70*/  IMAD.WIDE.U32 R2, R18, UR4, R2 ;  /* 0x0000000412027c25 */ /* 0x000fe2000f8e0002 */
[----:B------:R-:W-:Y:S02]  /*14d80*/  UMOV UR4, 0xffffffff ;  /* 0xffffffff00047882 */ /* 0x000fe40000000000 */
[----:B------:R-:W-:Y:S02]  /*14d90*/  IADD3.X R8, R9, UR7, R5, P0, !PT ;  /* 0x0000000709087c10 */ /* 0x000fe400087fe405 */
[----:B------:R-:W-:-:S04]  /*14da0*/  IADD3 R5, P0, R2, UR6, RZ ;  /* 0x0000000602057c10 */ /* 0x000fc8000ff1e0ff */
[----:B------:R-:W-:Y:S01]  /*14db0*/  IADD3.X R4, R9, UR7, R3, P0, !PT ;  /* 0x0000000709047c10 */ /* 0x000fe200087fe403 */
[----:B---3--:R-:W-:-:S05]  /*14dc0*/  IMAD.SHL.U32 R10, R10, 0x10, RZ ;  /* 0x000000100a0a7824 */ /* 0x008fca00078e00ff */
[----:B------:R-:W-:-:S04]  /*14dd0*/  LOP3.LUT R10, R10, 0x30, RZ, 0xc0, !PT ;  /* 0x000000300a0a7812 */ /* 0x000fc800078ec0ff */
[----:B--2---:R-:W-:Y:S01]  /*14de0*/  ISETP.GE.AND P2, PT, R10, R11, PT ;  /* 0x0000000b0a00720c */ /* 0x004fe20003f46270 */
        /* <DEDUP_REMOVED lines=15> */
[----:B--2---:R-:W-:-:S05]  /*14ee0*/  IADD3 R2, P0, R10, R2, RZ ;  /* 0x000000020a027210 */ /* 0x004fca0007f1e0ff */
[----:B---3--:R-:W-:-:S05]  /*14ef0*/  IMAD.X R3, RZ, RZ, R3, P0 ;  /* 0x000000ffff037224 */ /* 0x008fca00000e0603 */
[----:B------:R2:W-:Y:S04]  /*14f00*/  LDGSTS.E.BYPASS.LTC128B.128 [R7+0xf000], desc[UR40][R2.64], !P2 ;  /* 0x0f00000002077fae */ /* 0x0005e8000d101d68 */
[----:B--2---:R-:W2:Y:S02]  /*14f10*/  SHFL.IDX PT, R2, R0, 0x3, 0x1c1f ;  /* 0x007c1f0000027f89 */ /* 0x004ea400000e0000 */
[----:B--2---:R-:W-:-:S05]  /*14f20*/  IADD3 R2, P0, R10, R2, RZ ;  /* 0x000000020a027210 */ /* 0x004fca0007f1e0ff */
[----:B------:R-:W-:-:S05]  /*14f30*/  IMAD.X R3, RZ, RZ, R8, P0 ;  /* 0x000000ffff037224 */ /* 0x000fca00000e0608 */
[----:B------:R2:W-:Y:S04]  /*14f40*/  LDGSTS.E.BYPASS.LTC128B.128 [R7+0xf800], desc[UR40][R2.64], !P2 ;  /* 0x0f80000002077fae */ /* 0x0005e8000d101d68 */
[----:B--2---:R2:W3:Y:S02]  /*14f50*/  SHFL.IDX PT, R2, R5, RZ, 0x1c1f ;  /* 0x001c1fff05027589 */ /* 0x0044e400000e0000 */
.L_x_13840:
        /* <DEDUP_REMOVED lines=8> */
.L_x_13684:
[----:B------:R-:W-:Y:S02]  /*14fe0*/  PLOP3.LUT P2, PT, P2, P0, PT, 0xa2, 0x0 ;  /* 0x000000000000781c */ /* 0x000fe40001741472 */
[----:B------:R-:W-:-:S08]  /*14ff0*/  @P0 R2UR P2, UR4, R6 ;  /* 0x00000000060402ca */ /* 0x000fd00000040000 */
[----:B------:R-:W-:-:S05]  /*15000*/  @P0 PLOP3.LUT P0, PT, P2, PT, PT, 0x80, 0x0 ;  /* 0x000000000000081c */ /* 0x000fca000170f070 */
[----:B------:R-:W-:Y:S01]  /*15010*/  @!P2 SYNCS.ARRIVE.TRANS64.RED.A0T1 RZ, [UR4+0x13230], RZ ;  /* 0x013230ffffffa9a7 */ /* 0x000fe20008200404 */
[----:B------:R-:W-:Y:S07]  /*15020*/  @!P2 ARRIVES.LDGSTSBAR.64.TRANSCNT [UR4+0x13230] ;  /* 0x01323000ff00a9b0 */ /* 0x000fee0008000a84 */
[----:B------:R-:W-:Y:S05]  /*15030*/  @P0 BRA.U.ANY `(.L_x_13684) ;  /* 0xfffffffd00e80947 */ /* 0x000fea000393ffff */
[----:B------:R-:W-:Y:S01]  /*15040*/  NOP ;  /* 0x0000000000007918 */ /* 0x000fe20000000000 */
[----:B------:R-:W4:Y:S02]  /*15050*/  LDL R0, [R1+0x78] ;  /* 0x0000780001007983 */ /* 0x000f240000100800 */
[----:B----4-:R-:W-:-:S13]  /*15060*/  ISETP.NE.AND P3, PT, R0, 0x3, PT ;  /* 0x000000030000780c */ /* 0x010fda0003f65270 */
[----:B------:R-:W-:Y:S05]  /*15070*/  @!P3 BRA `(.L_x_13685) ;  /* 0x000000000004b947 */ /* 0x000fea0003800000 */
[----:B------:R-:W-:Y:S01]  /*15080*/  BPT.TRAP 0x1 ;  /* 0x000000040000795c */ /* 0x000fe20000300000 */
.L_x_13685:
[----:B------:R-:W4:Y:S01]  /*15090*/  LDL R0, [R1+0x5c] ;  /* 0x00005c0001007983 */ /* 0x000f220000100800 */
[----:B------:R0:W-:Y:S01]  /*150a0*/  SYNCS.ARRIVE.TRANS64.A1T0 RZ, [R6+URZ+0x13230], RZ ;  /* 0x013230ff06ff79a7 */ /* 0x0001e2000810003f */
[----:B----4-:R-:W-:-:S13]  /*150b0*/  ISETP.NE.AND P0, PT, R0, 0x3, PT ;  /* 0x000000030000780c */ /* 0x010fda0003f05270 */
[----:B0-----:R-:W-:Y:S05]  /*150c0*/  @!P0 BRA `(.L_x_13686) ;  /* 0x0000000000048947 */ /* 0x001fea0003800000 */
[----:B------:R-:W-:Y:S01]  /*150d0*/  BPT.TRAP 0x1 ;  /* 0x000000040000795c */ /* 0x000fe20000300000 */
.L_x_13686:
[----:B------:R-:W-:Y:S01]  /*150e0*/  LOP3.LUT R0, R26, 0x1, RZ, 0x3c, !PT ;  /* 0x000000011a007812 */ /* 0x000fe200078e3cff */
[----:B------:R-:W-:Y:S01]  /*150f0*/  BSSY B0, `(.L_x_13687) ;  /* 0x0000005000007945 */ /* 0x000fe20003800000 */
[----:B---3--:R-:W-:Y:S02]  /*15100*/  LEA R2, R21, R22, 0x3 ;  /* 0x0000001615027211 */ /* 0x008fe400078e18ff */
[----:B------:R-:W-:-:S04]  /*15110*/  SHF.L.U32 R0, R0, 0x1f, RZ ;  /* 0x0000001f00007819 */ /* 0x000fc800000006ff */
[----:B------:R-:W0:Y:S02]  /*15120*/  SYNCS.PHASECHK.TRANS64.TRYWAIT P2, [R2+URZ+0x13270], R0 ;  /* 0x01327000020075a7 */ /* 0x000e24000804017f */
[----:B0-----:R-:W-:Y:S05]  /*15130*/  @!P2 BRA `(.L_x_13688) ;  /* 0x0000004800aca947 */ /* 0x001fea0003800000 */
.L_x_13841:
[----:B------:R-:W-:Y:S05]  /*15140*/  BSYNC B0 ;  /* 0x0000000000007941 */ /* 0x000fea0003800000 */
.L_x_13687:
[----:B------:R-:W3:Y:S02]  /*15150*/  LDL R3, [R1+0x78] ;  /* 0x0000780001037983 */ /* 0x000ee40000100800 */
[----:B---3--:R-:W-:-:S13]  /*15160*/  ISETP.NE.AND P2, PT, R3, 0x3, PT ;  /* 0x000000030300780c */ /* 0x008fda0003f45270 */
[----:B------:R-:W-:Y:S05]  /*15170*/  @!P2 BRA `(.L_x_13689) ;  /* 0x000000000004a947 */ /* 0x000fea0003800000 */
[----:B------:R-:W-:Y:S01]  /*15180*/  BPT.TRAP 0x1 ;  /* 0x000000040000795c */ /* 0x000fe20000300000 */
.L_x_13689:
[----:B------:R-:W-:Y:S01]  /*15190*/  SHF.L.U32 R3, R26, 0x1f, RZ ;  /* 0x0000001f1a037819 */ /* 0x000fe200000006ff */
[----:B0-----:R-:W-:-:S03]  /*151a0*/  IMAD R0, R21, 0x2800, RZ ;  /* 0x0000280015007824 */ /* 0x001fc600078e02ff */
[----:B------:R-:W0:Y:S02]  /*151b0*/  SYNCS.PHASECHK.TRANS64.TRYWAIT P2, [R2+URZ+0x13260], R3 ;  /* 0x01326003020075a7 */ /* 0x000e24000804017f */
[----:B0-----:R-:W-:Y:S05]  /*151c0*/  @!P2 BRA `(.L_x_13690) ;  /* 0x00000048009ca947 */ /* 0x001fea0003800000 */
.L_x_13842:
[----:B------:R-:W3:Y:S01]  /*151d0*/  LDL R12, [R1+0x78] ;  /* 0x00007800010c7983 */ /* 0x000ee20000100800 */
[----:B0-----:R-:W-:Y:S01]  /*151e0*/  LOP3.LUT R3, R0, R25, RZ, 0xfc, !PT ;  /* 0x0000001900037212 */ /* 0x001fe200078efcff */
[----:B------:R-:W-:Y:S05]  /*151f0*/  WARPSYNC.ALL ;  /* 0x0000000000007948 */ /* 0x000fea0003800000 */
[----:B------:R-:W-:-:S05]  /*15200*/  IMAD.IADD R3, R22, 0x1, R3 ;  /* 0x0000000116037824 */ /* 0x000fca00078e0203 */
[----:B-12---:R0:W1:Y:S02]  /*15210*/  LDSM.16.MT88.4 R4, [R3+0x6000] ;  /* 0x006000000304783b */ /* 0x0060640000004200 */
        /* <DEDUP_REMOVED lines=21> */
[----:B------:R-:W-:Y:S01]  /*15370*/  IMAD.IADD R4, R22, 0x1, R4 ;  /* 0x0000000116047824 */ /* 0x000fe200078e0204 */
[----:B------:R-:W-:-:S05]  /*15380*/  IADD3 R3, R23, R3, RZ ;  /* 0x0000000317037210 */ /* 0x000fca0007ffe0ff */
[----:B------:R-:W0:Y:S02]  /*15390*/  LDSM.16.MT88.4 R4, [R4+0x6000] ;  /* 0x006000000404783b */ /* 0x000e240000004200 */
        /* <DEDUP_REMOVED lines=9> */
[----:B------:R-:W-:Y:S02]  /*15430*/  IMAD.IADD R4, R22, 0x1, R4 ;  /* 0x0000000116047824 */ /* 0x000fe400078e0204 */
[----:B------:R-:W-:-:S04]  /*15440*/  IMAD.IADD R3, R23, 0x1, R3 ;  /* 0x0000000117037824 */ /* 0x000fc800078e0203 */
[----:B------:R-:W0:Y:S01]  /*15450*/  LDSM.16.MT88.4 R4, [R4+0x6000] ;  /* 0x006000000404783b */ /* 0x000e220000004200 */
[----:B---3--:R-:W-:Y:S02]  /*15460*/  ISETP.NE.AND P2, PT, R12, 0x3, PT ;  /* 0x000000030c00780c */ /* 0x008fe40003f45270 */
[C-C-:B0-----:R-:W-:Y:S02]  /*15470*/  PRMT R8, R4.reuse, 0x6420, R5.reuse ;  /* 0x0000642004087816 */ /* 0x141fe40000000005 */
        /* <DEDUP_REMOVED lines=8> */
[----:B------:R-:W0:Y:S02]  /*15500*/  LDSM.16.MT88.4 R4, [R3+0x6000] ;  /* 0x006000000304783b */ /* 0x000e240000004200 */
        /* <DEDUP_REMOVED lines=13> */
.L_x_13691:
[----:B-1----:R1:W-:Y:S01]  /*155e0*/  SYNCS.ARRIVE.TRANS64.A1T0 RZ, [R2+URZ+0x13250], RZ ;  /* 0x013250ff02ff79a7 */ /* 0x0023e2000810003f */
[----:B------:R-:W-:Y:S06]  /*155f0*/  BAR.SYNC.DEFER_BLOCKING 0x2, 0x80 ;  /* 0x0082000000007b1d */ /* 0x000fec0000010000 */
[----:B------:R-:W-:Y:S05]  /*15600*/  @!P0 BRA `(.L_x_13692) ;  /* 0x0000000000048947 */ /* 0x000fea0003800000 */
[----:B------:R-:W-:Y:S01]  /*15610*/  BPT.TRAP 0x1 ;  /* 0x000000040000795c */ /* 0x000fe20000300000 */
.L_x_13692:
[----:B0-----:R-:W2:Y:S01]  /*15620*/  LDL R0, [R1+0x34] ;  /* 0x0000340001007983 */ /* 0x001ea20000100800 */
[----:B-1----:R-:W-:-:S03]  /*15630*/  VIADD R2, R2, 0x13280 ;  /* 0x0001328002027836 */ /* 0x002fc60000000000 */
[----:B------:R4:W5:Y:S04]  /*15640*/  LDL R26, [R1+0x18] ;  /* 0x00001800011a7983 */ /* 0x0009680000100800 */
[----:B------:R4:W5:Y:S01]  /*15650*/  LDL R21, [R1+0x8] ;  /* 0x0000080001157983 */ /* 0x0009620000100800 */
[----:B--2---:R-:W-:-:S04]  /*15660*/  PRMT R2, R0, 0x654, R2 ;  /* 0x0000065400027816 */ /* 0x004fc80000000002 */
[----:B------:R4:W-:Y:S01]  /*15670*/  SYNCS.ARRIVE.TRANS64.RED.A1T0 RZ, [R2+URZ], RZ ;  /* 0x000000ff02ff79a7 */ /* 0x0009e2000810043f */
[----:B------:R-:W-:Y:S05]  /*15680*/  @P1 BRA `(.L_x_13693) ;  /* 0xffffffe8007c1947 */ /* 0x000fea000383ffff */
.L_x_13673:
[----:B--2---:R-:W4:Y:S02]  /*15690*/  S2R R0, SR_TID.X ;  /* 0x0000000000007919 */ /* 0x004f240000002100 */
[----:B----4-:R-:W-:Y:S02]  /*156a0*/  LOP3.LUT R2, R0, 0x7f, RZ, 0xc0, !PT ;  /* 0x0000007f00027812 */ /* 0x010fe400078ec0ff */
[----:B------:R-:W2:Y:S01]  /*156b0*/  LDL R0, [R1+0x5c] ;  /* 0x00005c0001007983 */ /* 0x000ea20000100800 */
[----:B------:R-:W-:Y:S01]  /*156c0*/  BSSY B0, `(.L_x_13694) ;  /* 0x0000010000007945 */ /* 0x000fe20003800000 */
[----:B------:R-:W-:Y:S02]  /*156d0*/  ISETP.NE.AND P1, PT, R2, RZ, PT ;  /* 0x000000ff0200720c */ /* 0x000fe40003f25270 */
[----:B--2---:R-:W-:-:S11]  /*156e0*/  ISETP.NE.AND P0, PT, R0, 0x3, PT ;  /* 0x000000030000780c */ /* 0x004fd60003f05270 */
        /* <DEDUP_REMOVED lines=10> */
[----:B01----:R-:W0:Y:S01]  /*15790*/  POPC R7, R4 ;  /* 0x0000000400077309 */ /* 0x003e220000000000 */
[----:B--2---:R-:W0:Y:S02]  /*157a0*/  SHFL.IDX PT, R0, R3, R0, 0x1f ;  /* 0x00001f0003007589 */ /* 0x004e2400000e0000 */
[----:B0-----:R-:W-:-:S07]  /*157b0*/  IADD3 R16, R0, UR36, R7 ;  /* 0x0000002400107c10 */ /* 0x001fce000fffe007 */
.L_x_13695:
[----:B------:R-:W-:Y:S05]  /*157c0*/  BSYNC B0 ;  /* 0x0000000000007941 */ /* 0x000fea0003800000 */
.L_x_13694:
[----:B------:R-:W-:Y:S05]  /*157d0*/  @!P0 BRA `(.L_x_13696) ;  /* 0x0000000000048947 */ /* 0x000fea0003800000 */
[----:B------:R-:W-:Y:S01]  /*157e0*/  BPT.TRAP 0x1 ;  /* 0x000000040000795c */ /* 0x000fe20000300000 */
.L_x_13696:
[----:B------:R-:W2:Y:S04]  /*157f0*/  LDL R2, [R1+0x18] ;  /* 0x0000180001027983 */ /* 0x000ea80000100800 */
[----:B------:R-:W3:Y:S01]  /*15800*/  LDL R0, [R1+0x8] ;  /* 0x0000080001007983 */ /* 0x000ee20000100800 */
[----:B------:R-:W-:Y:S01]  /*15810*/  BSSY B0, `(.L_x_13697) ;  /* 0x0000006000007945 */ /* 0x000fe20003800000 */
[----:B--2---:R-:W-:-:S04]  /*15820*/  LOP3.LUT R3, R2, 0x1, RZ, 0x3c, !PT ;  /* 0x0000000102037812 */ /* 0x004fc800078e3cff */
[----:B------:R-:W-:Y:S02]  /*15830*/  SHF.L.U32 R3, R3, 0x1f, RZ ;  /* 0x0000001f03037819 */ /* 0x000fe400000006ff */
[----:B---3--:R-:W-:-:S04]  /*15840*/  LEA R0, R0, R22, 0x3 ;  /* 0x0000001600007211 */ /* 0x008fc800078e18ff */
[----:B------:R-:W2:Y:S02]  /*15850*/  SYNCS.PHASECHK.TRANS64.TRYWAIT P1, [R0+URZ+0x13270], R3 ;  /* 0x01327003000075a7 */ /* 0x000ea4000802017f */
[----:B--2---:R-:W-:Y:S05]  /*15860*/  @!P1 BRA `(.L_x_13698) ;  /* 0x0000004400089947 */ /* 0x004fea0003800000 */
.L_x_13843:
[----:B------:R-:W-:Y:S05]  /*15870*/  BSYNC B0 ;  /* 0x0000000000007941 */ /* 0x000fea0003800000 */
.L_x_13697:
[----:B------:R-:W3:Y:S02]  /*15880*/  LDL R2, [R1+0x78] ;  /* 0x0000780001027983 */ /* 0x000ee40000100800 */
[----:B---3--:R-:W-:-:S13]  /*15890*/  ISETP.NE.AND P1, PT, R2, 0x3, PT ;  /* 0x000000030200780c */ /* 0x008fda0003f25270 */
[----:B------:R-:W-:Y:S05]  /*158a0*/  @!P1 BRA `(.L_x_13699) ;  /* 0x0000000000049947 */ /* 0x000fea0003800000 */
[----:B------:R-:W-:Y:S01]  /*158b0*/  BPT.TRAP 0x1 ;  /* 0x000000040000795c */ /* 0x000fe20000300000 */
.L_x_13699:
[----:B------:R-:W2:Y:S02]  /*158c0*/  LDL R2, [R1+0x18] ;  /* 0x0000180001027983 */ /* 0x000ea40000100800 */
[----:B--2---:R-:W-:-:S04]  /*158d0*/  SHF.L.U32 R3, R2, 0x1f, RZ ;  /* 0x0000001f02037819 */ /* 0x004fc800000006ff */
[----:B------:R-:W2:Y:S02]  /*158e0*/  SYNCS.PHASECHK.TRANS64.TRYWAIT P1, [R0+URZ+0x13260], R3 ;  /* 0x01326003000075a7 */ /* 0x000ea4000802017f */
[----:B--2---:R-:W-:Y:S05]  /*158f0*/  @!P1 BRA `(.L_x_13700) ;  /* 0x0000004000f89947 */ /* 0x004fea0003800000 */
.L_x_13844:
[----:B------:R-:W3:Y:S04]  /*15900*/  LDL R12, [R1+0x8] ;  /* 0x00000800010c7983 */ /* 0x000ee80000100800 */
[----:B------:R-:W4:Y:S01]  /*15910*/  LDL R13, [R1+0x78] ;  /* 0x00007800010d7983 */ /* 0x000f220000100800 */
[----:B------:R-:W-:Y:S05]  /*15920*/  WARPSYNC.ALL ;  /* 0x0000000000007948 */ /* 0x000fea0003800000 */
[----:B---3--:R-:W-:-:S05]  /*15930*/  IMAD R2, R12, 0x2800, RZ ;  /* 0x000028000c027824 */ /* 0x008fca00078e02ff */
[----:B--2---:R-:W-:-:S05]  /*15940*/  LOP3.LUT R3, R2, R25, RZ, 0xfc, !PT ;  /* 0x0000001902037212 */ /* 0x004fca00078efcff */
[----:B------:R-:W-:-:S06]  /*15950*/  IMAD.IADD R4, R22, 0x1, R3 ;  /* 0x0000000116047824 */ /* 0x000fcc00078e0203 */
[----:B01----:R-:W0:Y:S01]  /*15960*/  LDSM.16.MT88.4 R4, [R4+0x6000] ;  /* 0x006000000404783b */ /* 0x003e220000004200 */
[----:B------:R-:W-:-:S05]  /*15970*/  LOP3.LUT R3, R2, R24, RZ, 0xfc, !PT ;  /* 0x0000001802037212 */ /* 0x000fca00078efcff */
[----:B------:R-:W-:Y:S01]  /*15980*/  IMAD.IADD R3, R23, 0x1, R3 ;  /* 0x0000000117037824 */ /* 0x000fe200078e0203 */
[C-C-:B0-----:R-:W-:Y:S02]  /*15990*/  PRMT R8, R4.reuse, 0x6420, R5.reuse ;  /* 0x0000642004087816 */ /* 0x141fe40000000005 */
[----:B------:R-:W-:Y:S02]  /*159a0*/  PRMT R9, R4, 0x7531, R5 ;  /* 0x0000753104097816 */ /* 0x000fe40000000005 */
[C-C-:B------:R-:W-:Y:S02]  /*159b0*/  PRMT R10, R6.reuse, 0x6420, R7.reuse ;  /* 0x00006420060a7816 */ /* 0x140fe40000000007 */
[----:B------:R-:W-:-:S05]  /*159c0*/  PRMT R11, R6, 0x7531, R7 ;  /* 0x00007531060b7816 */ /* 0x000fca0000000007 */
[----:B------:R0:W-:Y:S02]  /*159d0*/  STSM.16.M88.4 [R3], R8 ;  /* 0x0000000803007844 */ /* 0x0001e40000000200 */
[----:B0-----:R-:W-:-:S05]  /*159e0*/  VIADD R3, R2, 0x800 ;  /* 0x0000080002037836 */ /* 0x001fca0000000000 */
[----:B------:R-:W-:-:S05]  /*159f0*/  LOP3.LUT R5, R3, R25, RZ, 0xfc, !PT ;  /* 0x0000001903057212 */ /* 0x000fca00078efcff */
[----:B------:R-:W-:-:S06]  /*15a00*/  IMAD.IADD R6, R22, 0x1, R5 ;  /* 0x0000000116067824 */ /* 0x000fcc00078e0205 */
[----:B------:R-:W0:Y:S01]  /*15a10*/  LDSM.16.MT88.4 R4, [R6+0x6000] ;  /* 0x006000000604783b */ /* 0x000e220000004200 */
        /* <DEDUP_REMOVED lines=11> */
[----:B------:R-:W-:-:S04]  /*15ad0*/  LOP3.LUT R3, R3, R24, RZ, 0xfc, !PT ;  /* 0x0000001803037212 */ /* 0x000fc800078efcff */
[----:B------:R-:W-:Y:S02]  /*15ae0*/  IADD3 R3, R23, R3, RZ ;  /* 0x0000000317037210 */ /* 0x000fe40007ffe0ff */
        /* <DEDUP_REMOVED lines=9> */
[----:B------:R-:W-:Y:S01]  /*15b80*/  VIADD R2, R2, 0x2000 ;  /* 0x0000200002027836 */ /* 0x000fe20000000000 */
[----:B------:R-:W-:-:S05]  /*15b90*/  LOP3.LUT R3, R3, R24, RZ, 0xfc, !PT ;  /* 0x0000001803037212 */ /* 0x000fca00078efcff */
[----:B------:R-:W-:Y:S01]  /*15ba0*/  IMAD.IADD R3, R23, 0x1, R3 ;  /* 0x0000000117037824 */ /* 0x000fe200078e0203 */
[C-C-:B0-----:R-:W-:Y:S02]  /*15bb0*/  PRMT R8, R4.reuse, 0x6420, R5.reuse ;  /* 0x0000642004087816 */ /* 0x141fe40000000005 */
[----:B------:R-:W-:Y:S02]  /*15bc0*/  PRMT R9, R4, 0x7531, R5 ;  /* 0x0000753104097816 */ /* 0x000fe40000000005 */
[----:B------:R-:W-:Y:S02]  /*15bd0*/  LOP3.LUT R5, R2, R25, RZ, 0xfc, !PT ;  /* 0x0000001902057212 */ /* 0x000fe400078efcff */
[C-C-:B------:R-:W-:Y:S02]  /*15be0*/  PRMT R10, R6.reuse, 0x6420, R7.reuse ;  /* 0x00006420060a7816 */ /* 0x140fe40000000007 */
[----:B------:R-:W-:Y:S01]  /*15bf0*/  PRMT R11, R6, 0x7531, R7 ;  /* 0x00007531060b7816 */ /* 0x000fe20000000007 */
[----:B------:R-:W-:-:S04]  /*15c00*/  IMAD.IADD R5, R22, 0x1, R5 ;  /* 0x0000000116057824 */ /* 0x000fc800078e0205 */
[----:B------:R-:W-:Y:S04]  /*15c10*/  STSM.16.M88.4 [R3], R8 ;  /* 0x0000000803007844 */ /* 0x000fe80000000200 */
[----:B------:R-:W0:Y:S01]  /*15c20*/  LDSM.16.MT88.4 R4, [R5+0x6000] ;  /* 0x006000000504783b */ /* 0x000e220000004200 */
[----:B----4-:R-:W-:Y:S02]  /*15c30*/  ISETP.NE.AND P1, PT, R13, 0x3, PT ;  /* 0x000000030d00780c */ /* 0x010fe40003f25270 */
[----:B------:R-:W-:-:S05]  /*15c40*/  LOP3.LUT R2, R2, R24, RZ, 0xfc, !PT ;  /* 0x0000001802027212 */ /* 0x000fca00078efcff */
[----:B------:R-:W-:Y:S01]  /*15c50*/  IMAD.IADD R23, R23, 0x1, R2 ;  /* 0x0000000117177824 */ /* 0x000fe200078e0202 */
        /* <DEDUP_REMOVED lines=13> */
.L_x_13701:
[----:B-1----:R1:W-:Y:S01]  /*15d30*/  SYNCS.ARRIVE.TRANS64.A1T0 RZ, [R0+URZ+0x13250], RZ ;  /* 0x013250ff00ff79a7 */ /* 0x0023e2000810003f */
[----:B------:R-:W-:Y:S06]  /*15d40*/  BAR.SYNC.DEFER_BLOCKING 0x2, 0x80 ;  /* 0x0082000000007b1d */ /* 0x000fec0000010000 */
[----:B------:R-:W-:Y:S05]  /*15d50*/  @!P0 BRA `(.L_x_13702) ;  /* 0x0000000000048947 */ /* 0x000fea0003800000 */
[----:B------:R-:W-:Y:S01]  /*15d60*/  BPT.TRAP 0x1 ;  /* 0x000000040000795c */ /* 0x000fe20000300000 */
.L_x_13702:
[----:B------:R-:W2:Y:S04]  /*15d70*/  LDL R2, [R1+0x34] ;  /* 0x0000340001027983 */ /* 0x000ea80000100800 */
[----:B------:R-:W3:Y:S01]  /*15d80*/  LDL.LU R3, [R1+0x18] ;  /* 0x0000180001037983 */ /* 0x000ee20000300800 */
[----:B-1----:R-:W-:-:S05]  /*15d90*/  VIADD R0, R0, 0x13280 ;  /* 0x0001328000007836 */ /* 0x002fca0000000000 */
[----:B--2---:R-:W-:-:S04]  /*15da0*/  PRMT R0, R2, 0x654, R0 ;  /* 0x0000065402007816 */ /* 0x004fc80000000000 */
[----:B------:R1:W-:Y:S02]  /*15db0*/  SYNCS.ARRIVE.TRANS64.RED.A1T0 RZ, [R0+URZ], RZ ;  /* 0x000000ff00ff79a7 */ /* 0x0003e4000810043f */
[----:B-1----:R-:W-:-:S04]  /*15dc0*/  IADD3 R0, R12, 0x1, RZ ;  /* 0x000000010c007810 */ /* 0x002fc80007ffe0ff */
[----:B------:R-:W-:-:S04]  /*15dd0*/  ISETP.NE.AND P0, PT, R0, 0x2, PT ;  /* 0x000000020000780c */ /* 0x000fc80003f05270 */
[----:B------:R-:W-:Y:S02]  /*15de0*/  SEL R2, RZ, 0x1, P0 ;  /* 0x00000001ff027807 */ /* 0x000fe40000000000 */
[----:B------:R-:W-:Y:S02]  /*15df0*/  SEL R0, R0, RZ, P0 ;  /* 0x000000ff00007207 */ /* 0x000fe40000000000 */
[----:B---3--:R-:W-:-:S03]  /*15e00*/  LOP3.LUT R3, R3, R2, RZ, 0x3c, !PT ;  /* 0x0000000203037212 */ /* 0x008fc600078e3cff */
[----:B------:R1:W-:Y:S04]  /*15e10*/  STL [R1+0x8], R0 ;  /* 0x0000080001007387 */ /* 0x0003e80000100800 */
[----:B------:R1:W-:Y:S02]  /*15e20*/  STL [R1+0x18], R3 ;  /* 0x0000180301007387 */ /* 0x0003e40000100800 */
.L_x_13643:
        /* <DEDUP_REMOVED lines=13> */
.L_x_13703:
[----:B------:R-:W1:Y:S01]  /*15f00*/  S2R R0, SR_TID.X ;  /* 0x0000000000007919 */ /* 0x000e620000002100 */
[----:B------:R-:W-:Y:S01]  /*15f10*/  UMOV UR4, 0xffffffff ;  /* 0xffffffff00047882 */ /* 0x000fe20000000000 */
[----:B-1----:R-:W-:-:S04]  /*15f20*/  LOP3.LUT R6, R0, 0x1f, RZ, 0xc0, !PT ;  /* 0x0000001f00067812 */ /* 0x002fc800078ec0ff */
[----:B------:R-:W-:Y:S01]  /*15f30*/  ISETP.NE.AND P0, PT, R6, 0x1f, PT ;  /* 0x0000001f0600780c */ /* 0x000fe20003f05270 */
[----:B------:R-:W-:-:S12]  /*15f40*/  BRA.DIV UR4, `(.L_x_13705) ;  /* 0x0000003e04787947 */ /* 0x000fd8000b800000 */
[----:B------:R-:W-:Y:S01]  /*15f50*/  IMAD.IADD R5, R19, 0x1, R6 ;  /* 0x0000000113057824 */ /* 0x000fe200078e0206 */
[----:B------:R-:W-:-:S04]  /*15f60*/  ULDC UR4, c[0x0][0xc3c] ;  /* 0x00030f0000047ab9 */ /* 0x000fc80000000800 */
[----:B------:R-:W-:-:S13]  /*15f70*/  ISETP.GE.OR P1, PT, R5, UR4, !P0 ;  /* 0x0000000405007c0c */ /* 0x000fda000c726670 */
[----:B------:R-:W1:Y:S02]  /*15f80*/  @!P1 LDC.64 R2, c[0x0][0xc80] ;  /* 0x00032000ff029b82 */ /* 0x000e640000000a00 */
        /* <DEDUP_REMOVED lines=26> */
[----:B------:R1:W2:Y:S02]  /*16130*/  SHFL.IDX PT, R14, R3, 0x1f, 0x1f ;  /* 0x03e01f00030e7f89 */ /* 0x0002a400000e0000 */
.L_x_13854:
[----:B------:R-:W-:Y:S02]  /*16140*/  ULDC UR4, c[0x0][0xc38] ;  /* 0x00030e0000047ab9 */ /* 0x000fe40000000800 */
[----:B------:R-:W-:-:S04]  /*16150*/  IMAD.U32 R16, RZ, RZ, UR4 ;  /* 0x00000004ff107e24 */ /* 0x000fc8000f8e00ff */
[----:B--2---:R-:W-:-:S04]  /*16160*/  IMAD R6, R14, R16, RZ ;  /* 0x000000100e067224 */ /* 0x004fc800078e02ff */
[----:B------:R-:W-:-:S05]  /*16170*/  IMAD.IADD R4, R4, 0x1, R6 ;  /* 0x0000000104047824 */ /* 0x000fca00078e0206 */
[----:B------:R-:W-:-:S13]  /*16180*/  ISETP.GT.AND P6, PT, R4, R0, PT ;  /* 0x000000000400720c */ /* 0x000fda0003fc4270 */
[----:B------:R-:W-:Y:S05]  /*16190*/  @P6 BRA `(.L_x_13706) ;  /* 0x00000000009c6947 */ /* 0x000fea0003800000 */
.L_x_13711:
        /* <DEDUP_REMOVED lines=14> */
.L_x_13709:
[----:B------:R-:W-:Y:S05]  /*16280*/  BSYNC B0 ;  /* 0x0000000000007941 */ /* 0x000fea0003800000 */
.L_x_13708:
        /* <DEDUP_REMOVED lines=18> */
.L_x_13862:
[----:B------:R-:W-:Y:S02]  /*163b0*/  ULDC UR4, c[0x0][0xc38] ;  /* 0x00030e0000047ab9 */ /* 0x000fe40000000800 */
[----:B------:R-:W-:-:S04]  /*163c0*/  IMAD.U32 R16, RZ, RZ, UR4 ;  /* 0x00000004ff107e24 */ /* 0x000fc8000f8e00ff */
[----:B--2---:R-:W-:-:S04]  /*163d0*/  IMAD R6, R14, R16, RZ ;  /* 0x000000100e067224 */ /* 0x004fc800078e02ff */
[----:B------:R-:W-:-:S05]  /*163e0*/  IMAD.IADD R4, R6, 0x1, R4 ;  /* 0x0000000106047824 */ /* 0x000fca00078e0204 */
[----:B------:R-:W-:-:S13]  /*163f0*/  ISETP.GT.AND P6, PT, R4, R0, PT ;  /* 0x000000000400720c */ /* 0x000fda0003fc4270 */
[----:B------:R-:W-:Y:S05]  /*16400*/  @!P6 BRA `(.L_x_13711) ;  /* 0xfffffffc0064e947 */ /* 0x000fea000383ffff */
.L_x_13706:
        /* <DEDUP_REMOVED lines=8> */
.L_x_13866:
[----:B------:R-:W-:Y:S01]  /*16490*/  ISETP.NE.AND P0, PT, R5, RZ, PT ;  /* 0x000000ff0500720c */ /* 0x000fe20003f05270 */
[----:B--2---:R-:W-:-:S12]  /*164a0*/  IMAD.MOV.U32 R2, RZ, RZ, RZ ;  /* 0x000000ffff027224 */ /* 0x004fd800078e00ff */
[----:B------:R-:W-:Y:S05]  /*164b0*/  @!P0 BRA `(.L_x_13713) ;  /* 0x0000000000108947 */ /* 0x000fea0003800000 */
[----:B------:R-:W-:Y:S01]  /*164c0*/  UMOV UR4, 0xffffffff ;  /* 0xffffffff00047882 */ /* 0x000fe20000000000 */
[----:B------:R-:W-:Y:S02]  /*164d0*/  IADD3 R12, R4, -0x1, RZ ;  /* 0xffffffff040c7810 */ /* 0x000fe40007ffe0ff */
[----:B------:R-:W-:Y:S05]  /*164e0*/  BRA.DIV UR4, `(.L_x_13714) ;  /* 0x00000042043c7947 */ /* 0x000fea000b800000 */
[----:B------:R2:W4:Y:S02]  /*164f0*/  SHFL.IDX PT, R2, R3, R12, 0x1f ;  /* 0x00001f0c03027589 */ /* 0x00052400000e0000 */
.L_x_13713:
[----:B---3--:R-:W-:Y:S01]  /*16500*/  IABS R5, R17 ;  /* 0x0000001100057213 */ /* 0x008fe20000000000 */
[----:B----4-:R-:W-:Y:S02]  /*16510*/  IMAD R16, R2, R16, R6 ;  /* 0x0000001002107224 */ /* 0x010fe400078e0206 */
[----:B------:R-:W-:Y:S01]  /*16520*/  IMAD.IADD R19, R4, 0x1, R19 ;  /* 0x0000000104137824 */ /* 0x000fe200078e0213 */
[----:B------:R-:W3:Y:S01]  /*16530*/  I2F.RP R7, R5 ;  /* 0x0000000500077306 */ /* 0x000ee20000209400 */
[----:B------:R-:W-:-:S07]  /*16540*/  IMAD.IADD R0, R0, 0x1, -R16 ;  /* 0x0000000100007824 */ /* 0x000fce00078e0a10 */
[----:B---3--:R-:W0:Y:S02]  /*16550*/  MUFU.RCP R7, R7 ;  /* 0x0000000700077308 */ /* 0x008e240000001000 */
[----:B0-----:R-:W-:-:S06]  /*16560*/  VIADD R8, R7, 0xffffffe ;  /* 0x0ffffffe07087836 */ /* 0x001fcc0000000000 */
[----:B-12---:R-:W0:Y:S02]  /*16570*/  F2I.FTZ.U32.TRUNC.NTZ R3, R8 ;  /* 0x0000000800037305 */ /* 0x006e24000021f000 */
        /* <DEDUP_REMOVED lines=23> */
.L_x_13707:
[----:B------:R-:W-:Y:S01]  /*166f0*/  UMOV UR4, URZ ;  /* 0x0000003f00047c82 */ /* 0x000fe20008000000 */
[----:B------:R-:W-:Y:S01]  /*16700*/  UMOV UR5, URZ ;  /* 0x0000003f00057c82 */ /* 0x000fe20008000000 */
[----:B------:R-:W-:Y:S01]  /*16710*/  ULDC UR6, c[0x0][0xc3c] ;  /* 0x00030f0000067ab9 */ /* 0x000fe20000000800 */
[----:B------:R-:W-:Y:S01]  /*16720*/  IMAD.MOV.U32 R16, RZ, RZ, R0 ;  /* 0x000000ffff107224 */ /* 0x000fe200078e0000 */
[----:B------:R-:W-:Y:S01]  /*16730*/  MOV R19, UR6 ;  /* 0x0000000600137c02 */ /* 0x000fe20008000f00 */
[----:B------:R-:W-:Y:S02]  /*16740*/  IMAD.U32 R17, RZ, RZ, UR4 ;  /* 0x00000004ff117e24 */ /* 0x000fe4000f8e00ff */
[----:B------:R-:W-:-:S07]  /*16750*/  IMAD.U32 R18, RZ, RZ, UR5 ;  /* 0x00000005ff127e24 */ /* 0x000fce000f8e00ff */
.L_x_13715:
[----:B------:R3:W2:Y:S01]  /*16760*/  LDL R2, [R1+0x34] ;  /* 0x0000340001027983 */ /* 0x0006a20000100800 */
[----:B------:R-:W4:Y:S01]  /*16770*/  S2R R0, SR_TID.X ;  /* 0x0000000000007919 */ /* 0x000f220000002100 */
[----:B------:R-:W-:Y:S05]  /*16780*/  WARPSYNC.ALL ;  /* 0x0000000000007948 */ /* 0x000fea0003800000 */
[----:B----4-:R-:W-:Y:S01]  /*16790*/  LOP3.LUT R0, R0, 0x1f, RZ, 0xc0, !PT ;  /* 0x0000001f00007812 */ /* 0x010fe200078ec0ff */
        /* <DEDUP_REMOVED lines=8> */
.L_x_13704:
[----:B------:R-:W-:Y:S02]  /*16820*/  ULDC UR4, c[0x0][0xc3c] ;  /* 0x00030f0000047ab9 */ /* 0x000fe40000000800 */
[----:B--2---:R-:W-:-:S13]  /*16830*/  ISETP.GE.AND P0, PT, R19, UR4, PT ;  /* 0x0000000413007c0c */ /* 0x004fda000bf06270 */
[----:B------:R-:W-:Y:S05]  /*16840*/  @!P0 BRA `(.L_x_13716) ;  /* 0xffffff9c00188947 */ /* 0x000fea000383ffff */
[----:B------:R-:W-:Y:S05]  /*16850*/  BSYNC B7 ;  /* 0x0000000000077941 */ /* 0x000fea0003800000 */
.L_x_13606:
[----:B-1----:R-:W2:Y:S01]  /*16860*/  LDL.LU R0, [R1+0x6c] ;  /* 0x00006c0001007983 */ /* 0x002ea20000300800 */
[----:B------:R-:W-:Y:S01]  /*16870*/  BSSY B0, `(.L_x_13717) ;  /* 0x000000b000007945 */ /* 0x000fe20003800000 */
[----:B------:R-:W1:Y:S01]  /*16880*/  S2R R5, SR_CgaCtaId ;  /* 0x0000000000057919 */ /* 0x000e620000008800 */
[----:B--2---:R-:W-:-:S05]  /*16890*/  VIADD R0, R0, 0x1 ;  /* 0x0000000100007836 */ /* 0x004fca0000000000 */
[----:B---3--:R-:W-:-:S04]  /*168a0*/  LEA.HI R2, R0, R0, RZ, 0x1 ;  /* 0x0000000000027211 */ /* 0x008fc800078f08ff */
[----:B------:R-:W-:Y:S02]  /*168b0*/  LOP3.LUT R3, R2, 0xfffffffe, RZ, 0xc0, !PT ;  /* 0xfffffffe02037812 */ /* 0x000fe400078ec0ff */
[----:B------:R-:W-:-:S03]  /*168c0*/  MOV R2, 0x400 ;  /* 0x0000040000027802 */ /* 0x000fc60000000f00 */
[----:B------:R-:W-:Y:S01]  /*168d0*/  IMAD.IADD R0, R0, 0x1, -R3 ;  /* 0x0000000100007824 */ /* 0x000fe200078e0a03 */
[----:B-1----:R-:W-:-:S04]  /*168e0*/  LEA R5, R5, R2, 0x18 ;  /* 0x0000000205057211 */ /* 0x002fc800078ec0ff */
[----:B------:R-:W-:-:S04]  /*168f0*/  SHF.L.U32 R0, R0, 0x1f, RZ ;  /* 0x0000001f00007819 */ /* 0x000fc800000006ff */
[----:B------:R-:W1:Y:S02]  /*16900*/  SYNCS.PHASECHK.TRANS64.TRYWAIT P0, [R5+URZ+0x13220], R0 ;  /* 0x01322000050075a7 */ /* 0x000e64000800017f */
[----:B-1----:R-:W-:Y:S05]  /*16910*/  @!P0 BRA `(.L_x_13718) ;  /* 0x0000003c00588947 */ /* 0x002fea0003800000 */
.L_x_13869:
[----:B------:R-:W-:Y:S05]  /*16920*/  BSYNC B0 ;  /* 0x0000000000007941 */ /* 0x000fea0003800000 */
.L_x_13717:
[----:B------:R-:W-:-:S03]  /*16930*/  UMOV UR4, 0xffffffff ;  /* 0xffffffff00047882 */ /* 0x000fc60000000000 */
[----:B------:R-:W-:Y:S05]  /*16940*/  BRA.DIV UR4, `(.L_x_13719) ;  /* 0x0000003e04607947 */ /* 0x000fea000b800000 */
[----:B-1----:R-:W1:Y:S02]  /*16950*/  S2R R0, SR_TID.X ;  /* 0x0000000000007919 */ /* 0x002e640000002100 */
[----:B-1----:R-:W-:-:S04]  /*16960*/  SHF.R.U32.HI R0, RZ, 0x5, R0 ;  /* 0x00000005ff007819 */ /* 0x002fc80000011600 */
[----:B------:R-:W-:-:S05]  /*16970*/  LOP3.LUT R0, R0, 0x3, RZ, 0xc0, !PT ;  /* 0x0000000300007812 */ /* 0x000fca00078ec0ff */
[----:B------:R1:W2:Y:S02]  /*16980*/  SHFL.IDX PT, R14, R0, RZ, 0x1f ;  /* 0x00001fff000e7589 */ /* 0x0002a400000e0000 */
.L_x_13872:
[----:B--2---:R-:W-:-:S13]  /*16990*/  ISETP.NE.AND P0, PT, R14, RZ, PT ;  /* 0x000000ff0e00720c */ /* 0x004fda0003f05270 */
[----:B------:R-:W-:Y:S05]  /*169a0*/  @P0 BRA `(.L_x_13495) ;  /* 0x0000000000b40947 */ /* 0x000fea0003800000 */
[----:B------:R-:W-:-:S03]  /*169b0*/  UMOV UR4, 0xffffffff ;  /* 0xffffffff00047882 */ /* 0x000fc60000000000 */
[----:B------:R-:W-:Y:S05]  /*169c0*/  BRA.DIV UR4, `(.L_x_13720) ;  /* 0x0000003e04747947 */ /* 0x000fea000b800000 */
[----:B------:R-:W-:-:S13]  /*169d0*/  ELECT P6, URZ, PT ;  /* 0x00000000003f782f */ /* 0x000fda00038c0000 */
.L_x_13875:
[----:B------:R-:W-:Y:S05]  /*169e0*/  @!P6 BRA `(.L_x_13495) ;  /* 0x0000000000a4e947 */ /* 0x000fea0003800000 */
[----:B-1----:R-:W2:Y:S02]  /*169f0*/  LDL.LU R0, [R1+0x3c] ;  /* 0x00003c0001007983 */ /* 0x002ea40000300800 */
[----:B--2---:R-:W-:-:S04]  /*16a00*/  LOP3.LUT R0, R0, 0x2, RZ, 0xfc, !PT ;  /* 0x0000000200007812 */ /* 0x004fc800078efcff */
[----:B------:R-:W-:-:S13]  /*16a10*/  ISETP.NE.AND P0, PT, R0, 0x3, PT ;  /* 0x000000030000780c */ /* 0x000fda0003f05270 */
[----:B------:R-:W-:Y:S05]  /*16a20*/  @!P0 BRA `(.L_x_13721) ;  /* 0x0000000000048947 */ /* 0x000fea0003800000 */
[----:B------:R-:W-:Y:S01]  /*16a30*/  BPT.TRAP 0x1 ;  /* 0x000000040000795c */ /* 0x000fe20000300000 */
.L_x_13721:
[----:B------:R-:W2:Y:S04]  /*16a40*/  LDL R2, [R1+0x18] ;  /* 0x0000180001027983 */ /* 0x000ea80000100800 */
[----:B------:R-:W3:Y:S01]  /*16a50*/  LDL.LU R0, [R1+0x8] ;  /* 0x0000080001007983 */ /* 0x000ee20000300800 */
[----:B--2---:R-:W-:Y:S01]  /*16a60*/  SHF.L.U32 R3, R2, 0x1f, RZ ;  /* 0x0000001f02037819 */ /* 0x004fe200000006ff */
[C---:B---3--:R-:W-:Y:S02]  /*16a70*/  IMAD R4, R0.reuse, 0x8, R5 ;  /* 0x0000000800047824 */ /* 0x048fe400078e0205 */
[----:B------:R-:W-:Y:S02]  /*16a80*/  VIADD R0, R0, 0x1 ;  /* 0x0000000100007836 */ /* 0x000fe40000000000 */
[----:B------:R-:W1:Y:S03]  /*16a90*/  SYNCS.PHASECHK.TRANS64.TRYWAIT P1, [R4+URZ+0x13240], R3 ;  /* 0x01324003040075a7 */ /* 0x000e66000802017f */
[----:B------:R-:W-:-:S04]  /*16aa0*/  ISETP.NE.AND P2, PT, R0, 0x2, PT ;  /* 0x000000020000780c */ /* 0x000fc80003f45270 */
[----:B------:R-:W-:Y:S01]  /*16ab0*/  SEL R2, RZ, 0x1, P2 ;  /* 0x00000001ff027807 */ /* 0x000fe20001000000 */
[----:B-1----:R-:W-:Y:S08]  /*16ac0*/  @!P1 BRA `(.L_x_13722) ;  /* 0x0000003c00549947 */ /* 0x002ff00003800000 */
.L_x_13876:
[----:B------:R-:W2:Y:S01]  /*16ad0*/  LDL.LU R6, [R1+0x18] ;  /* 0x0000180001067983 */ /* 0x000ea20000300800 */
[----:B------:R-:W-:Y:S02]  /*16ae0*/  SEL R0, R0, RZ, P2 ;  /* 0x000000ff00007207 */ /* 0x000fe40001000000 */
[----:B--2---:R-:W-:Y:S01]  /*16af0*/  LOP3.LUT R2, R6, R2, RZ, 0x3c, !PT ;  /* 0x0000000206027212 */ /* 0x004fe200078e3cff */
[----:B------:R-:W-:Y:S06]  /*16b00*/  @!P0 BRA `(.L_x_13723) ;  /* 0x0000000000048947 */ /* 0x000fec0003800000 */
[----:B------:R-:W-:Y:S01]  /*16b10*/  BPT.TRAP 0x1 ;  /* 0x000000040000795c */ /* 0x000fe20000300000 */
.L_x_13723:
[----:B------:R-:W-:Y:S01]  /*16b20*/  IMAD R5, R0, 0x8, R5 ;  /* 0x0000000800057824 */ /* 0x000fe200078e0205 */
[----:B------:R-:W-:-:S04]  /*16b30*/  SHF.L.U32 R0, R2, 0x1f, RZ ;  /* 0x0000001f02007819 */ /* 0x000fc800000006ff */
[----:B------:R-:W2:Y:S02]  /*16b40*/  SYNCS.PHASECHK.TRANS64.TRYWAIT P1, [R5+URZ+0x13240], R0 ;  /* 0x01324000050075a7 */ /* 0x000ea4000802017f */
[----:B--2---:R-:W-:Y:S05]  /*16b50*/  @!P1 BRA `(.L_x_13724) ;  /* 0x0000003c00449947 */ /* 0x004fea0003800000 */
.L_x_13877:
[----:B------:R-:W-:Y:S05]  /*16b60*/  @!P0 BRA `(.L_x_13725) ;  /* 0x0000000000048947 */ /* 0x000fea0003800000 */
[----:B------:R-:W-:Y:S01]  /*16b70*/  BPT.TRAP 0x1 ;  /* 0x000000040000795c */ /* 0x000fe20000300000 */
.L_x_13725:
[----:B------:R-:W3:Y:S02]  /*16b80*/  SYNCS.PHASECHK.TRANS64.TRYWAIT P1, [R4+URZ+0x13260], R3 ;  /* 0x01326003040075a7 */ /* 0x000ee4000802017f */
[----:B---3--:R-:W-:Y:S05]  /*16b90*/  @!P1 BRA `(.L_x_13726) ;  /* 0x0000003c00489947 */ /* 0x008fea0003800000 */
.L_x_13878:
[----:B------:R-:W-:Y:S05]  /*16ba0*/  @!P0 BRA `(.L_x_13727) ;  /* 0x0000000000048947 */ /* 0x000fea0003800000 */
[----:B------:R-:W-:Y:S01]  /*16bb0*/  BPT.TRAP 0x1 ;  /* 0x000000040000795c */ /* 0x000fe20000300000 */
.L_x_13727:
[----:B------:R-:W4:Y:S02]  /*16bc0*/  SYNCS.PHASECHK.TRANS64.TRYWAIT P1, [R5+URZ+0x13260], R0 ;  /* 0x01326000050075a7 */ /* 0x000f24000802017f */
[----:B----4-:R-:W-:Y:S05]  /*16bd0*/  @!P1 BRA `(.L_x_13728) ;  /* 0x0000003c004c9947 */ /* 0x010fea0003800000 */
.L_x_13879:
[----:B------:R-:W-:Y:S05]  /*16be0*/  @!P0 BRA `(.L_x_13729) ;  /* 0x0000000000048947 */ /* 0x000fea0003800000 */
[----:B------:R-:W-:Y:S01]  /*16bf0*/  BPT.TRAP 0x1 ;  /* 0x000000040000795c */ /* 0x000fe20000300000 */
.L_x_13729:
[----:B------:R-:W0:Y:S02]  /*16c00*/  SYNCS.PHASECHK.TRANS64.TRYWAIT P1, [R4+URZ+0x13280], R3 ;  /* 0x01328003040075a7 */ /* 0x000e24000802017f */
[----:B0-----:R-:W-:Y:S05]  /*16c10*/  @!P1 BRA `(.L_x_13730) ;  /* 0x0000003c00509947 */ /* 0x001fea0003800000 */
.L_x_13880:
[----:B------:R-:W-:Y:S05]  /*16c20*/  @!P0 BRA `(.L_x_13731) ;  /* 0x0000000000048947 */ /* 0x000fea0003800000 */
[----:B------:R-:W-:Y:S01]  /*16c30*/  BPT.TRAP 0x1 ;  /* 0x000000040000795c */ /* 0x000fe20000300000 */
.L_x_13731:
[----:B------:R0:W0:Y:S02]  /*16c40*/  SYNCS.PHASECHK.TRANS64.TRYWAIT P0, [R5+URZ+0x13280], R0 ;  /* 0x01328000050075a7 */ /* 0x000024000800017f */
[----:B0-----:R-:W-:Y:S05]  /*16c50*/  @!P0 NANOSLEEP.SYNCS 0x989680 ;  /* 0x009896800000895d */ /* 0x001fea0003900000 */
[----:B------:R-:W0:Y:S02]  /*16c60*/  @!P0 SYNCS.PHASECHK.TRANS64 P0, [R5+URZ+0x13280], R0 ;  /* 0x01328000050085a7 */ /* 0x000e24000800007f */
[----:B0-----:R-:W-:Y:S05]  /*16c70*/  @!P0 BRA `(.L_x_13731) ;  /* 0xfffffffc00f08947 */ /* 0x001fea000383ffff */
.L_x_13495:
[----:B------:R-:W-:Y:S05]  /*16c80*/  BSYNC B8 ;  /* 0x0000000000087941 */ /* 0x000fea0003800000 */
.L_x_13492:
[----:B------:R-:W-:Y:S05]  /*16c90*/  EXIT ;  /* 0x000000000000794d */ /* 0x000fea0003800000 */
.L_x_13511:
[----:B0-----:R0:W1:Y:S02]  /*16ca0*/  SYNCS.PHASECHK.TRANS64.TRYWAIT P5, [R66+URZ+0x13290], R67 ;  /* 0x01329043420075a7 */ /* 0x00106400080a017f */
[----:B-1----:R-:W-:Y:S05]  /*16cb0*/  @!P5 NANOSLEEP.SYNCS 0x989680 ;  /* 0x009896800000d95d */ /* 0x002fea0003900000 */
[----:B------:R-:W1:Y:S02]  /*16cc0*/  @!P5 SYNCS.PHASECHK.TRANS64 P5, [R66+URZ+0x13290], R67 ;  /* 0x013290434200d5a7 */ /* 0x000e6400080a007f */
[----:B-1----:R-:W-:Y:S05]  /*16cd0*/  @!P5 BRA `(.L_x_13511) ;  /* 0xfffffffc00f0d947 */ /* 0x002fea000383ffff */
[----:B------:R-:W-:Y:S05]  /*16ce0*/  BRA `(.L_x_13732) ;  /* 0xfffffeb8005c7947 */ /* 0x000fea000383ffff */
.L_x_13512:
[----:B------:R-:W-:Y:S01]  /*16cf0*/  BSSY B1, `(.L_x_13733) ;  /* 0x0000007000017945 */ /* 0x000fe20003800000 */
[----:B------:R-:W-:Y:S01]  /*16d00*/  IMAD.MOV.U32 R12, RZ, RZ, RZ ;  /* 0x000000ffff0c7224 */ /* 0x000fe200078e00ff */
[----:B------:R-:W-:Y:S01]  /*16d10*/  MOV R15, 0xffffffff ;  /* 0xffffffff000f7802 */ /* 0x000fe20000000f00 */
[----:B------:R-:W-:-:S07]  /*16d20*/  IMAD.MOV.U32 R11, RZ, RZ, 0x1e1f ;  /* 0x00001e1fff0b7424 */ /* 0x000fce00078e00ff */
[----:B0-----:R-:W-:Y:S05]  /*16d30*/  WARPSYNC.COLLECTIVE R15, `(.L_x_13734) ;  /* 0x000000000f087348 */ /* 0x001fea0003c00000 */
[----:B------:R1:W2:Y:S02]  /*16d40*/  SHFL.IDX P6, R14, R13, R12, R11 ;  /* 0x0000000c0d0e7389 */ /* 0x0002a400000c000b */
[----:B012---:R-:W-:Y:S01]  /*16d50*/  ENDCOLLECTIVE ;  /* 0x000000000000791b */ /* 0x007fe20003800000 */
.L_x_13734:
[----:B------:R-:W-:Y:S05]  /*16d60*/  BSYNC B1 ;  /* 0x0000000000017941 */ /* 0x000fea0003800000 */
.L_x_13733:
        /* <DEDUP_REMOVED lines=8> */
.L_x_13735:
[----:B------:R-:W-:Y:S05]  /*16df0*/  BRA `(.L_x_13736) ;  /* 0xfffffeb8002c7947 */ /* 0x000fea000383ffff */
.L_x_13522:
[----:B0-----:R0:W1:Y:S02]  /*16e00*/  SYNCS.PHASECHK.TRANS64.TRYWAIT P6, [R66+URZ+0x13290], R67 ;  /* 0x01329043420075a7 */ /* 0x00106400080c017f */
[----:B-1----:R-:W-:Y:S05]  /*16e10*/  @!P6 NANOSLEEP.SYNCS 0x989680 ;  /* 0x009896800000e95d */ /* 0x002fea0003900000 */
[----:B------:R-:W1:Y:S02]  /*16e20*/  @!P6 SYNCS.PHASECHK.TRANS64 P6, [R66+URZ+0x13290], R67 ;  /* 0x013290434200e5a7 */ /* 0x000e6400080c007f */
[----:B-1----:R-:W-:Y:S05]  /*16e30*/  @!P6 BRA `(.L_x_13522) ;  /* 0xfffffffc00f0e947 */ /* 0x002fea000383ffff */
[----:B------:R-:W-:Y:S05]  /*16e40*/  BRA `(.L_x_13737) ;  /* 0xfffffec800887947 */ /* 0x000fea000383ffff */
.L_x_13523:
[----:B------:R-:W-:Y:S01]  /*16e50*/  BSSY B1, `(.L_x_13738) ;  /* 0x0000007000017945 */ /* 0x000fe20003800000 */
[----:B------:R-:W-:Y:S01]  /*16e60*/  IMAD.MOV.U32 R12, RZ, RZ, RZ ;  /* 0x000000ffff0c7224 */ /* 0x000fe200078e00ff */
[----:B------:R-:W-:Y:S01]  /*16e70*/  MOV R15, 0xffffffff ;  /* 0xffffffff000f7802 */ /* 0x000fe20000000f00 */
[----:B------:R-:W-:-:S07]  /*16e80*/  IMAD.MOV.U32 R11, RZ, RZ, 0x1e1f ;  /* 0x00001e1fff0b7424 */ /* 0x000fce00078e00ff */
[----:B0-----:R-:W-:Y:S05]  /*16e90*/  WARPSYNC.COLLECTIVE R15, `(.L_x_13739) ;  /* 0x000000000f087348 */ /* 0x001fea0003c00000 */
[----:B------:R1:W2:Y:S02]  /*16ea0*/  SHFL.IDX P6, R14, R13, R12, R11 ;  /* 0x0000000c0d0e7389 */ /* 0x0002a400000c000b */
[----:B012---:R-:W-:Y:S01]  /*16eb0*/  ENDCOLLECTIVE ;  /* 0x000000000000791b */ /* 0x007fe20003800000 */
.L_x_13739:
[----:B------:R-:W-:Y:S05]  /*16ec0*/  BSYNC B1 ;  /* 0x0000000000017941 */ /* 0x000fea0003800000 */
.L_x_13738:
        /* <DEDUP_REMOVED lines=8> */
.L_x_13740:
[----:B------:R-:W-:Y:S01]  /*16f50*/  IMAD.MOV.U32 R71, RZ, RZ, R14 ;  /* 0x000000ffff477224 */ /* 0x000fe200078e000e */
[----:B------:R-:W-:Y:S06]  /*16f60*/  BRA `(.L_x_13741) ;  /* 0xfffffec800547947 */ /* 0x000fec000383ffff */
.L_x_13528:
[----:B0-----:R0:W1:Y:S02]  /*16f70*/  SYNCS.PHASECHK.TRANS64.TRYWAIT P3, [R66+URZ+0x13290], R67 ;  /* 0x01329043420075a7 */ /* 0x001064000806017f */
[----:B-1----:R-:W-:Y:S05]  /*16f80*/  @!P3 NANOSLEEP.SYNCS 0x989680 ;  /* 0x009896800000b95d */ /* 0x002fea0003900000 */
[----:B------:R-:W1:Y:S02]  /*16f90*/  @!P3 SYNCS.PHASECHK.TRANS64 P3, [R66+URZ+0x13290], R67 ;  /* 0x013290434200b5a7 */ /* 0x000e64000806007f */
[----:B-1----:R-:W-:Y:S05]  /*16fa0*/  @!P3 BRA `(.L_x_13528) ;  /* 0xfffffffc00f0b947 */ /* 0x002fea000383ffff */
[----:B------:R-:W-:Y:S05]  /*16fb0*/  BRA `(.L_x_13742) ;  /* 0xfffffed800407947 */ /* 0x000fea000383ffff */
.L_x_13529:
[----:B------:R-:W-:Y:S01]  /*16fc0*/  BSSY B1, `(.L_x_13743) ;  /* 0x0000007000017945 */ /* 0x000fe20003800000 */
[----:B------:R-:W-:Y:S01]  /*16fd0*/  IMAD.MOV.U32 R12, RZ, RZ, RZ ;  /* 0x000000ffff0c7224 */ /* 0x000fe200078e00ff */
[----:B------:R-:W-:Y:S01]  /*16fe0*/  MOV R11, 0x1e1f ;  /* 0x00001e1f000b7802 */ /* 0x000fe20000000f00 */
[----:B------:R-:W-:-:S07]  /*16ff0*/  IMAD.MOV.U32 R15, RZ, RZ, -0x1 ;  /* 0xffffffffff0f7424 */ /* 0x000fce00078e00ff */
[----:B0-----:R-:W-:Y:S05]  /*17000*/  WARPSYNC.COLLECTIVE R15, `(.L_x_13744) ;  /* 0x000000000f087348 */ /* 0x001fea0003c00000 */
[----:B------:R1:W2:Y:S02]  /*17010*/  SHFL.IDX P6, R14, R13, R12, R11 ;  /* 0x0000000c0d0e7389 */ /* 0x0002a400000c000b */
[----:B012---:R-:W-:Y:S01]  /*17020*/  ENDCOLLECTIVE ;  /* 0x000000000000791b */ /* 0x007fe20003800000 */
.L_x_13744:
[----:B------:R-:W-:Y:S05]  /*17030*/  BSYNC B1 ;  /* 0x0000000000017941 */ /* 0x000fea0003800000 */
.L_x_13743:
        /* <DEDUP_REMOVED lines=8> */
.L_x_13745:
[----:B------:R-:W-:Y:S05]  /*170c0*/  BRA `(.L_x_13746) ;  /* 0xfffffed800787947 */ /* 0x000fea000383ffff */
.L_x_13533:
[----:B-1----:R1:W4:Y:S02]  /*170d0*/  SYNCS.PHASECHK.TRANS64.TRYWAIT P4, [R66+URZ+0x132b0], R67 ;  /* 0x0132b043420075a7 */ /* 0x002324000808017f */
[----:B----4-:R-:W-:Y:S05]  /*170e0*/  @!P4 NANOSLEEP.SYNCS 0x989680 ;  /* 0x009896800000c95d */ /* 0x010fea0003900000 */
[----:B------:R-:W4:Y:S02]  /*170f0*/  @!P4 SYNCS.PHASECHK.TRANS64 P4, [R66+URZ+0x132b0], R67 ;  /* 0x0132b0434200c5a7 */ /* 0x000f24000808007f */
[----:B----4-:R-:W-:Y:S05]  /*17100*/  @!P4 BRA `(.L_x_13533) ;  /* 0xfffffffc00f0c947 */ /* 0x010fea000383ffff */
[----:B------:R-:W-:Y:S05]  /*17110*/  BRA `(.L_x_13747) ;  /* 0xfffffed800ec7947 */ /* 0x000fea000383ffff */
.L_x_13551:
[----:B------:R-:W-:Y:S01]  /*17120*/  BSSY B1, `(.L_x_13748) ;  /* 0x0000008000017945 */ /* 0x000fe20003800000 */
[----:B------:R-:W-:Y:S01]  /*17130*/  IMAD.MOV.U32 R13, RZ, RZ, R29 ;  /* 0x000000ffff0d7224 */ /* 0x000fe200078e001d */
[----:B------:R-:W-:Y:S01]  /*17140*/  MOV R12, RZ ;  /* 0x000000ff000c7202 */ /* 0x000fe20000000f00 */
[----:B------:R-:W-:Y:S02]  /*17150*/  IMAD.MOV.U32 R11, RZ, RZ, 0x1e1f ;  /* 0x00001e1fff0b7424 */ /* 0x000fe400078e00ff */
[----:B------:R-:W-:-:S07]  /*17160*/  IMAD.MOV.U32 R15, RZ, RZ, -0x1 ;  /* 0xffffffffff0f7424 */ /* 0x000fce00078e00ff */
[----:B------:R-:W-:Y:S05]  /*17170*/  WARPSYNC.COLLECTIVE R15, `(.L_x_13749) ;  /* 0x000000000f087348 */ /* 0x000fea0003c00000 */
[----:B------:R0:W1:Y:S02]  /*17180*/  SHFL.IDX P6, R14, R13, R12, R11 ;  /* 0x0000000c0d0e7389 */ /* 0x00006400000c000b */
[----:B01----:R-:W-:Y:S01]  /*17190*/  ENDCOLLECTIVE ;  /* 0x000000000000791b */ /* 0x003fe20003800000 */
.L_x_13749:
[----:B------:R-:W-:Y:S05]  /*171a0*/  BSYNC B1 ;  /* 0x0000000000017941 */ /* 0x000fea0003800000 */
.L_x_13748:
        /* <DEDUP_REMOVED lines=8> */
.L_x_13750:
[----:B------:R-:W-:Y:S01]  /*17230*/  IMAD.MOV.U32 R13, RZ, RZ, R30 ;  /* 0x000000ffff0d7224 */ /* 0x000fe200078e001e */
[----:B------:R-:W-:-:S07]  /*17240*/  MOV R27, R14 ;  /* 0x0000000e001b7202 */ /* 0x000fce0000000f00 */
[----:B------:R-:W-:Y:S05]  /*17250*/  WARPSYNC.COLLECTIVE R15, `(.L_x_13751) ;  /* 0x000000000f087348 */ /* 0x000fea0003c00000 */
[----:B------:R0:W1:Y:S02]  /*17260*/  SHFL.IDX P6, R14, R13, R12, R11 ;  /* 0x0000000c0d0e7389 */ /* 0x00006400000c000b */
[----:B01----:R-:W-:Y:S01]  /*17270*/  ENDCOLLECTIVE ;  /* 0x000000000000791b */ /* 0x003fe20003800000 */
.L_x_13751:
[----:B------:R-:W-:Y:S02]  /*17280*/  IMAD.MOV.U32 R13, RZ, RZ, R24 ;  /* 0x000000ffff0d7224 */ /* 0x000fe400078e0018 */
[----:B------:R-:W-:-:S07]  /*17290*/  IMAD.MOV.U32 R3, RZ, RZ, R14 ;  /* 0x000000ffff037224 */ /* 0x000fce00078e000e */
[----:B------:R-:W-:Y:S05]  /*172a0*/  WARPSYNC.COLLECTIVE R15, `(.L_x_13752) ;  /* 0x000000000f087348 */ /* 0x000fea0003c00000 */
[----:B------:R0:W1:Y:S02]  /*172b0*/  SHFL.IDX P6, R14, R13, R12, R11 ;  /* 0x0000000c0d0e7389 */ /* 0x00006400000c000b */
[----:B01----:R-:W-:Y:S01]  /*172c0*/  ENDCOLLECTIVE ;  /* 0x000000000000791b */ /* 0x003fe20003800000 */
.L_x_13752:
[----:B------:R-:W-:Y:S05]  /*172d0*/  BRA `(.L_x_13753) ;  /* 0xfffffee800147947 */ /* 0x000fea000383ffff */
.L_x_13555:
[----:B-1----:R1:W3:Y:S02]  /*172e0*/  SYNCS.PHASECHK.TRANS64.TRYWAIT P0, [R18+URZ+0x13200], R25 ;  /* 0x01320019120075a7 */ /* 0x0022e4000800017f */
[----:B---3--:R-:W-:Y:S05]  /*172f0*/  @!P0 NANOSLEEP.SYNCS 0x989680 ;  /* 0x009896800000895d */ /* 0x008fea0003900000 */
[----:B------:R-:W3:Y:S02]  /*17300*/  @!P0 SYNCS.PHASECHK.TRANS64 P0, [R18+URZ+0x13200], R25 ;  /* 0x01320019120085a7 */ /* 0x000ee4000800007f */
[----:B---3--:R-:W-:Y:S05]  /*17310*/  @!P0 BRA `(.L_x_13555) ;  /* 0xfffffffc00f08947 */ /* 0x008fea000383ffff */
[----:B------:R-:W-:Y:S05]  /*17320*/  BRA `(.L_x_13754) ;  /* 0xfffffee800ac7947 */ /* 0x000fea000383ffff */
.L_x_13559:
        /* <DEDUP_REMOVED lines=8> */
.L_x_13756:
[----:B------:R-:W-:Y:S05]  /*173b0*/  BSYNC B1 ;  /* 0x0000000000017941 */ /* 0x000fea0003800000 */
.L_x_13755:
        /* <DEDUP_REMOVED lines=8> */
.L_x_13757:
[----:B------:R-:W-:Y:S02]  /*17440*/  IMAD.MOV.U32 R13, RZ, RZ, R30 ;  /* 0x000000ffff0d7224 */ /* 0x000fe400078e001e */
[----:B------:R-:W-:-:S07]  /*17450*/  IMAD.MOV.U32 R27, RZ, RZ, R14 ;  /* 0x000000ffff1b7224 */ /* 0x000fce00078e000e */
[----:B------:R-:W-:Y:S05]  /*17460*/  WARPSYNC.COLLECTIVE R15, `(.L_x_13758) ;  /* 0x000000000f087348 */ /* 0x000fea0003c00000 */
[----:B------:R0:W1:Y:S02]  /*17470*/  SHFL.IDX P6, R14, R13, R12, R11 ;  /* 0x0000000c0d0e7389 */ /* 0x00006400000c000b */
[----:B01----:R-:W-:Y:S01]  /*17480*/  ENDCOLLECTIVE ;  /* 0x000000000000791b */ /* 0x003fe20003800000 */
.L_x_13758:
[----:B------:R-:W-:Y:S01]  /*17490*/  MOV R13, R24 ;  /* 0x00000018000d7202 */ /* 0x000fe20000000f00 */
[----:B------:R-:W-:-:S07]  /*174a0*/  IMAD.MOV.U32 R21, RZ, RZ, R14 ;  /* 0x000000ffff157224 */ /* 0x000fce00078e000e */
[----:B------:R-:W-:Y:S05]  /*174b0*/  WARPSYNC.COLLECTIVE R15, `(.L_x_13759) ;  /* 0x000000000f087348 */ /* 0x000fea0003c00000 */
[----:B------:R0:W1:Y:S02]  /*174c0*/  SHFL.IDX P6, R14, R13, R12, R11 ;  /* 0x0000000c0d0e7389 */ /* 0x00006400000c000b */
[----:B01----:R-:W-:Y:S01]  /*174d0*/  ENDCOLLECTIVE ;  /* 0x000000000000791b */ /* 0x003fe20003800000 */
.L_x_13759:
[----:B------:R-:W-:Y:S05]  /*174e0*/  BRA `(.L_x_13760) ;  /* 0xfffffef8005c7947 */ /* 0x000fea000383ffff */
.L_x_13563:
[----:B-1----:R1:W3:Y:S02]  /*174f0*/  SYNCS.PHASECHK.TRANS64.TRYWAIT P1, [R18+URZ+0x13200], R25 ;  /* 0x01320019120075a7 */ /* 0x0022e4000802017f */
[----:B---3--:R-:W-:Y:S05]  /*17500*/  @!P1 NANOSLEEP.SYNCS 0x989680 ;  /* 0x009896800000995d */ /* 0x008fea0003900000 */
[----:B------:R-:W3:Y:S02]  /*17510*/  @!P1 SYNCS.PHASECHK.TRANS64 P1, [R18+URZ+0x13200], R25 ;  /* 0x01320019120095a7 */ /* 0x000ee4000802007f */
[----:B---3--:R-:W-:Y:S05]  /*17520*/  @!P1 BRA `(.L_x_13563) ;  /* 0xfffffffc00f09947 */ /* 0x008fea000383ffff */
[----:B------:R-:W-:Y:S05]  /*17530*/  BRA `(.L_x_13761) ;  /* 0xfffffef800e07947 */ /* 0x000fea000383ffff */
.L_x_13567:
[----:B-1----:R1:W3:Y:S02]  /*17540*/  SYNCS.PHASECHK.TRANS64.TRYWAIT P1, [R3+URZ+0x13230], R4 ;  /* 0x01323004030075a7 */ /* 0x0022e4000802017f */
[----:B---3--:R-:W-:Y:S05]  /*17550*/  @!P1 NANOSLEEP.SYNCS 0x989680 ;  /* 0x009896800000995d */ /* 0x008fea0003900000 */
[----:B------:R-:W3:Y:S02]  /*17560*/  @!P1 SYNCS.PHASECHK.TRANS64 P1, [R3+URZ+0x13230], R4 ;  /* 0x01323004030095a7 */ /* 0x000ee4000802007f */
[----:B---3--:R-:W-:Y:S05]  /*17570*/  @!P1 BRA `(.L_x_13567) ;  /* 0xfffffffc00f09947 */ /* 0x008fea000383ffff */
[----:B------:R-:W-:Y:S05]  /*17580*/  BRA `(.L_x_13566) ;  /* 0xffffff0c00347947 */ /* 0x000fea000383ffff */
.L_x_13575:
[----:B-1----:R1:W2:Y:S02]  /*17590*/  SYNCS.PHASECHK.TRANS64.TRYWAIT P1, [R0+URZ+0x13230], R13 ;  /* 0x0132300d000075a7 */ /* 0x0022a4000802017f */
[----:B--2---:R-:W-:Y:S05]  /*175a0*/  @!P1 NANOSLEEP.SYNCS 0x989680 ;  /* 0x009896800000995d */ /* 0x004fea0003900000 */
[----:B------:R-:W2:Y:S02]  /*175b0*/  @!P1 SYNCS.PHASECHK.TRANS64 P1, [R0+URZ+0x13230], R13 ;  /* 0x0132300d000095a7 */ /* 0x000ea4000802007f */
[----:B--2---:R-:W-:Y:S05]  /*175c0*/  @!P1 BRA `(.L_x_13575) ;  /* 0xfffffffc00f09947 */ /* 0x004fea000383ffff */
[----:B------:R-:W-:Y:S05]  /*175d0*/  BRA `(.L_x_13574) ;  /* 0xffffff3400cc7947 */ /* 0x000fea000383ffff */
.L_x_13580:
[----:B-1----:R1:W2:Y:S02]  /*175e0*/  SYNCS.PHASECHK.TRANS64.TRYWAIT P1, [R14+URZ+0x13250], R9 ;  /* 0x013250090e0075a7 */ /* 0x0022a4000802017f */
[----:B--2---:R-:W-:Y:S05]  /*175f0*/  @!P1 NANOSLEEP.SYNCS 0x989680 ;  /* 0x009896800000995d */ /* 0x004fea0003900000 */
[----:B------:R-:W2:Y:S02]  /*17600*/  @!P1 SYNCS.PHASECHK.TRANS64 P1, [R14+URZ+0x13250], R9 ;  /* 0x013250090e0095a7 */ /* 0x000ea4000802007f */
[----:B--2---:R-:W-:Y:S05]  /*17610*/  @!P1 BRA `(.L_x_13580) ;  /* 0xfffffffc00f09947 */ /* 0x004fea000383ffff */
[----:B------:R-:W-:Y:S05]  /*17620*/  BRA `(.L_x_13579) ;  /* 0xffffff3c003c7947 */ /* 0x000fea000383ffff */
.L_x_13588:
[----:B-1----:R1:W2:Y:S02]  /*17630*/  SYNCS.PHASECHK.TRANS64.TRYWAIT P1, [R10+URZ+0x13250], R3 ;  /* 0x013250030a0075a7 */ /* 0x0022a4000802017f */
[----:B--2---:R-:W-:Y:S05]  /*17640*/  @!P1 NANOSLEEP.SYNCS 0x989680 ;  /* 0x009896800000995d */ /* 0x004fea0003900000 */
[----:B------:R-:W2:Y:S02]  /*17650*/  @!P1 SYNCS.PHASECHK.TRANS64 P1, [R10+URZ+0x13250], R3 ;  /* 0x013250030a0095a7 */ /* 0x000ea4000802007f */
[----:B--2---:R-:W-:Y:S05]  /*17660*/  @!P1 BRA `(.L_x_13588) ;  /* 0xfffffffc00f09947 */ /* 0x004fea000383ffff */
[----:B------:R-:W-:Y:S05]  /*17670*/  BRA `(.L_x_13587) ;  /* 0xffffff5800ac7947 */ /* 0x000fea000383ffff */
.L_x_13612:
        /* <DEDUP_REMOVED lines=11> */
.L_x_13763:
[----:B------:R-:W-:Y:S05]  /*17730*/  BSYNC B1 ;  /* 0x0000000000017941 */ /* 0x000fea0003800000 */
.L_x_13762:
[----:B------:R-:W-:Y:S05]  /*17740*/  BRA `(.L_x_13764) ;  /* 0xffffff9400087947 */ /* 0x000fea000383ffff */
.L_x_13614:
[----:B------:R-:W-:Y:S01]  /*17750*/  BSSY B1, `(.L_x_13765) ;  /* 0x0000006000017945 */ /* 0x000fe20003800000 */
[----:B------:R-:W-:-:S07]  /*17760*/  IMAD.MOV.U32 R15, RZ, RZ, -0x1 ;  /* 0xffffffffff0f7424 */ /* 0x000fce00078e00ff */
[----:B0-----:R-:W-:Y:S05]  /*17770*/  WARPSYNC.COLLECTIVE R15, `(.L_x_13766) ;  /* 0x000000000f0c7348 */ /* 0x001fea0003c00000 */
[----:B------:R-:W-:Y:S02]  /*17780*/  ELECT P6, UR62, PT ;  /* 0x00000000003e782f */ /* 0x000fe400038c0000 */
[----:B------:R-:W-:Y:S01]  /*17790*/  MOV R14, UR62 ;  /* 0x0000003e000e7c02 */ /* 0x000fe20008000f00 */
[----:B0-----:R-:W-:Y:S10]  /*177a0*/  ENDCOLLECTIVE ;  /* 0x000000000000791b */ /* 0x001ff40003800000 */
.L_x_13766:
[----:B------:R-:W-:Y:S05]  /*177b0*/  BSYNC B1 ;  /* 0x0000000000017941 */ /* 0x000fea0003800000 */
.L_x_13765:
[----:B------:R-:W-:Y:S05]  /*177c0*/  BRA `(.L_x_13613) ;  /* 0xffffff9400007947 */ /* 0x000fea000383ffff */
.L_x_13616:
[----:B0-----:R0:W1:Y:S02]  /*177d0*/  SYNCS.PHASECHK.TRANS64.TRYWAIT P0, [R22+URZ+0x13220], R5 ;  /* 0x01322005160075a7 */ /* 0x001064000800017f */
[----:B-1----:R-:W-:Y:S05]  /*177e0*/  @!P0 NANOSLEEP.SYNCS 0x989680 ;  /* 0x009896800000895d */ /* 0x002fea0003900000 */
[----:B------:R-:W1:Y:S02]  /*177f0*/  @!P0 SYNCS.PHASECHK.TRANS64 P0, [R22+URZ+0x13220], R5 ;  /* 0x01322005160085a7 */ /* 0x000e64000800007f */
[----:B-1----:R-:W-:Y:S05]  /*17800*/  @!P0 BRA `(.L_x_13616) ;  /* 0xfffffffc00f08947 */ /* 0x002fea000383ffff */
[----:B------:R-:W-:Y:S05]  /*17810*/  BRA `(.L_x_13767) ;  /* 0xffffff9400107947 */ /* 0x000fea000383ffff */
.L_x_13620:
[----:B0-----:R0:W1:Y:S02]  /*17820*/  SYNCS.PHASECHK.TRANS64.TRYWAIT P0, [R5+URZ+0x132a0], R9 ;  /* 0x0132a009050075a7 */ /* 0x001064000800017f */
[----:B-1----:R-:W-:Y:S05]  /*17830*/  @!P0 NANOSLEEP.SYNCS 0x989680 ;  /* 0x009896800000895d */ /* 0x002fea0003900000 */
[----:B------:R-:W1:Y:S02]  /*17840*/  @!P0 SYNCS.PHASECHK.TRANS64 P0, [R5+URZ+0x132a0], R9 ;  /* 0x0132a009050085a7 */ /* 0x000e64000800007f */
[----:B-1----:R-:W-:Y:S05]  /*17850*/  @!P0 BRA `(.L_x_13620) ;  /* 0xfffffffc00f08947 */ /* 0x002fea000383ffff */
[----:B------:R-:W-:Y:S05]  /*17860*/  BRA `(.L_x_13768) ;  /* 0xffffff9400307947 */ /* 0x000fea000383ffff */
.L_x_13625:
[----:B-1----:R1:W2:Y:S02]  /*17870*/  SYNCS.PHASECHK.TRANS64.TRYWAIT P0, [R5+URZ+0x132c0], R9 ;  /* 0x0132c009050075a7 */ /* 0x0022a4000800017f */
[----:B--2---:R-:W-:Y:S05]  /*17880*/  @!P0 NANOSLEEP.SYNCS 0x989680 ;  /* 0x009896800000895d */ /* 0x004fea0003900000 */
[----:B------:R-:W2:Y:S02]  /*17890*/  @!P0 SYNCS.PHASECHK.TRANS64 P0, [R5+URZ+0x132c0], R9 ;  /* 0x0132c009050085a7 */ /* 0x000ea4000800007f */
[----:B--2---:R-:W-:Y:S05]  /*178a0*/  @!P0 BRA `(.L_x_13625) ;  /* 0xfffffffc00f08947 */ /* 0x004fea000383ffff */
[----:B------:R-:W-:Y:S05]  /*178b0*/  BRA `(.L_x_13769) ;  /* 0xffffff9400b07947 */ /* 0x000fea000383ffff */
.L_x_13632:
[----:B0-----:R0:W1:Y:S02]  /*178c0*/  SYNCS.PHASECHK.TRANS64.TRYWAIT P1, [R5+URZ+0x132a0], R6 ;  /* 0x0132a006050075a7 */ /* 0x001064000802017f */
[----:B-1----:R-:W-:Y:S05]  /*178d0*/  @!P1 NANOSLEEP.SYNCS 0x989680 ;  /* 0x009896800000995d */ /* 0x002fea0003900000 */
[----:B------:R-:W1:Y:S02]  /*178e0*/  @!P1 SYNCS.PHASECHK.TRANS64 P1, [R5+URZ+0x132a0], R6 ;  /* 0x0132a006050095a7 */ /* 0x000e64000802007f */
[----:B-1----:R-:W-:Y:S05]  /*178f0*/  @!P1 BRA `(.L_x_13632) ;  /* 0xfffffffc00f09947 */ /* 0x002fea000383ffff */
[----:B------:R-:W-:Y:S05]  /*17900*/  BRA `(.L_x_13770) ;  /* 0xffffff9800847947 */ /* 0x000fea000383ffff */
.L_x_13637:
[----:B-1----:R1:W2:Y:S02]  /*17910*/  SYNCS.PHASECHK.TRANS64.TRYWAIT P1, [R5+URZ+0x132c0], R6 ;  /* 0x0132c006050075a7 */ /* 0x0022a4000802017f */
[----:B--2---:R-:W-:Y:S05]  /*17920*/  @!P1 NANOSLEEP.SYNCS 0x989680 ;  /* 0x009896800000995d */ /* 0x004fea0003900000 */
[----:B------:R-:W2:Y:S02]  /*17930*/  @!P1 SYNCS.PHASECHK.TRANS64 P1, [R5+URZ+0x132c0], R6 ;  /* 0x0132c006050095a7 */ /* 0x000ea4000802007f */
[----:B--2---:R-:W-:Y:S05]  /*17940*/  @!P1 BRA `(.L_x_13637) ;  /* 0xfffffffc00f09947 */ /* 0x004fea000383ffff */
[----:B------:R-:W-:Y:S05]  /*17950*/  BRA `(.L_x_13771) ;  /* 0xffffff9c00007947 */ /* 0x000fea000383ffff */
.L_x_13652:
[----:B-1----:R-:W0:Y:S01]  /*17960*/  S2R R21, SR_TID.X ;  /* 0x0000000000157919 */ /* 0x002e220000002100 */
[----:B------:R-:W-:Y:S01]  /*17970*/  BSSY B0, `(.L_x_13772) ;  /* 0x000000a000007945 */ /* 0x000fe20003800000 */
[----:B------:R-:W-:Y:S01]  /*17980*/  IMAD.MOV.U32 R12, RZ, RZ, RZ ;  /* 0x000000ffff0c7224 */ /* 0x000fe200078e00ff */
[----:B------:R-:W-:Y:S01]  /*17990*/  MOV R11, 0x1f ;  /* 0x0000001f000b7802 */ /* 0x000fe20000000f00 */
[----:B------:R-:W-:Y:S01]  /*179a0*/  IMAD.MOV.U32 R15, RZ, RZ, -0x1 ;  /* 0xffffffffff0f7424 */ /* 0x000fe200078e00ff */
[----:B0-----:R-:W-:-:S04]  /*179b0*/  SHF.R.U32.HI R14, RZ, 0x5, R21 ;  /* 0x00000005ff0e7819 */ /* 0x001fc80000011615 */
[----:B------:R-:W-:-:S05]  /*179c0*/  LOP3.LUT R14, R14, 0x3, RZ, 0xc0, !PT ;  /* 0x000000030e0e7812 */ /* 0x000fca00078ec0ff */
[----:B------:R-:W-:-:S07]  /*179d0*/  IMAD.MOV.U32 R13, RZ, RZ, R14 ;  /* 0x000000ffff0d7224 */ /* 0x000fce00078e000e */
[----:B-----5:R-:W-:Y:S05]  /*179e0*/  WARPSYNC.COLLECTIVE R15, `(.L_x_13773) ;  /* 0x000000000f087348 */ /* 0x020fea0003c00000 */
[----:B------:R0:W1:Y:S02]  /*179f0*/  SHFL.IDX P6, R14, R13, R12, R11 ;  /* 0x0000000c0d0e7389 */ /* 0x00006400000c000b */
[----:B01---5:R-:W-:Y:S01]  /*17a00*/  ENDCOLLECTIVE ;  /* 0x000000000000791b */ /* 0x023fe20003800000 */
.L_x_13773:
[----:B------:R-:W-:Y:S05]  /*17a10*/  BSYNC B0 ;  /* 0x0000000000007941 */ /* 0x000fea0003800000 */
.L_x_13772:
[----:B------:R-:W-:Y:S05]  /*17a20*/  BRA `(.L_x_13774) ;  /* 0xffffffa800b07947 */ /* 0x000fea000383ffff */
.L_x_13655:
[----:B0-----:R-:W2:Y:S02]  /*17a30*/  LDL R0, [R1+0x54] ;  /* 0x0000540001007983 */ /* 0x001ea40000100800 */
[----:B--2---:R0:W1:Y:S02]  /*17a40*/  SYNCS.PHASECHK.TRANS64.TRYWAIT P0, [R4+URZ+0x13280], R0 ;  /* 0x01328000040075a7 */ /* 0x004064000800017f */
[----:B-1----:R-:W-:Y:S05]  /*17a50*/  @!P0 NANOSLEEP.SYNCS 0x989680 ;  /* 0x009896800000895d */ /* 0x002fea0003900000 */
[----:B------:R-:W1:Y:S02]  /*17a60*/  @!P0 SYNCS.PHASECHK.TRANS64 P0, [R4+URZ+0x13280], R0 ;  /* 0x01328000040085a7 */ /* 0x000e64000800007f */
[----:B-1----:R-:W-:Y:S05]  /*17a70*/  @!P0 BRA `(.L_x_13655) ;  /* 0xfffffffc00ec8947 */ /* 0x002fea000383ffff */
[----:B------:R-:W-:Y:S05]  /*17a80*/  BRA `(.L_x_13775) ;  /* 0xffffffa800d47947 */ /* 0x000fea000383ffff */
.L_x_13656:
        /* <DEDUP_REMOVED lines=8> */
.L_x_13777:
[----:B------:R-:W-:Y:S05]  /*17b10*/  BSYNC B0 ;  /* 0x0000000000007941 */ /* 0x000fea0003800000 */
.L_x_13776:
        /* <DEDUP_REMOVED lines=8> */
.L_x_13778:
[----:B------:R-:W-:Y:S02]  /*17ba0*/  IMAD.MOV.U32 R13, RZ, RZ, R2 ;  /* 0x000000ffff0d7224 */ /* 0x000fe400078e0002 */
[----:B------:R-:W-:Y:S02]  /*17bb0*/  IMAD.MOV.U32 R12, RZ, RZ, 0x1 ;  /* 0x00000001ff0c7424 */ /* 0x000fe400078e00ff */
[----:B------:R-:W-:-:S07]  /*17bc0*/  IMAD.MOV.U32 R3, RZ, RZ, R14 ;  /* 0x000000ffff037224 */ /* 0x000fce00078e000e */
[----:B------:R-:W-:Y:S05]  /*17bd0*/  WARPSYNC.COLLECTIVE R15, `(.L_x_13779) ;  /* 0x000000000f087348 */ /* 0x000fea0003c00000 */
[----:B------:R0:W1:Y:S02]  /*17be0*/  SHFL.IDX P6, R14, R13, R12, R11 ;  /* 0x0000000c0d0e7389 */ /* 0x00006400000c000b */
[----:B01----:R-:W-:Y:S01]  /*17bf0*/  ENDCOLLECTIVE ;  /* 0x000000000000791b */ /* 0x003fe20003800000 */
.L_x_13779:
        /* <DEDUP_REMOVED lines=13> */
.L_x_13780:
[----:B------:R-:W-:Y:S02]  /*17cd0*/  IMAD.MOV.U32 R13, RZ, RZ, R2 ;  /* 0x000000ffff0d7224 */ /* 0x000fe400078e0002 */
[----:B------:R-:W-:Y:S02]  /*17ce0*/  IMAD.MOV.U32 R12, RZ, RZ, 0x2 ;  /* 0x00000002ff0c7424 */ /* 0x000fe400078e00ff */
[----:B------:R-:W-:-:S07]  /*17cf0*/  IMAD.MOV.U32 R10, RZ, RZ, R14 ;  /* 0x000000ffff0a7224 */ /* 0x000fce00078e000e */
[----:B------:R-:W-:Y:S05]  /*17d00*/  WARPSYNC.COLLECTIVE R15, `(.L_x_13781) ;  /* 0x000000000f087348 */ /* 0x000fea0003c00000 */
[----:B------:R0:W1:Y:S02]  /*17d10*/  SHFL.IDX P6, R14, R13, R12, R11 ;  /* 0x0000000c0d0e7389 */ /* 0x00006400000c000b */
[----:B01----:R-:W-:Y:S01]  /*17d20*/  ENDCOLLECTIVE ;  /* 0x000000000000791b */ /* 0x003fe20003800000 */
.L_x_13781:
        /* <DEDUP_REMOVED lines=12> */
.L_x_13782:
[----:B------:R-:W-:Y:S02]  /*17df0*/  IMAD.MOV.U32 R13, RZ, RZ, R2 ;  /* 0x000000ffff0d7224 */ /* 0x000fe400078e0002 */
[----:B------:R-:W-:Y:S01]  /*17e00*/  IMAD.MOV.U32 R12, RZ, RZ, 0x3 ;  /* 0x00000003ff0c7424 */ /* 0x000fe200078e00ff */
[----:B------:R-:W-:-:S07]  /*17e10*/  MOV R10, R14 ;  /* 0x0000000e000a7202 */ /* 0x000fce0000000f00 */
[----:B------:R-:W-:Y:S05]  /*17e20*/  WARPSYNC.COLLECTIVE R15, `(.L_x_13783) ;  /* 0x000000000f087348 */ /* 0x000fea0003c00000 */
[----:B------:R0:W1:Y:S02]  /*17e30*/  SHFL.IDX P6, R14, R13, R12, R11 ;  /* 0x0000000c0d0e7389 */ /* 0x00006400000c000b */
[----:B01----:R-:W-:Y:S01]  /*17e40*/  ENDCOLLECTIVE ;  /* 0x000000000000791b */ /* 0x003fe20003800000 */
.L_x_13783:
        /* <DEDUP_REMOVED lines=12> */
.L_x_13784:
[----:B------:R-:W-:-:S05]  /*17f10*/  IMAD.MOV.U32 R0, RZ, RZ, R14 ;  /* 0x000000ffff007224 */ /* 0x000fca00078e000e */
[----:B------:R-:W-:-:S05]  /*17f20*/  IADD3 R20, P1, R21, R0, RZ ;  /* 0x0000000015147210 */ /* 0x000fca0007f3e0ff */
[----:B------:R-:W-:Y:S02]  /*17f30*/  IMAD.X R21, RZ, RZ, R2, P1 ;  /* 0x000000ffff157224 */ /* 0x000fe400008e0602 */
[----:B------:R0:W5:Y:S01]  /*17f40*/  LDL.LU R2, [R1+0x30] ;  /* 0x0000300001027983 */ /* 0x0001620000300800 */
[----:B------:R-:W-:Y:S02]  /*17f50*/  MOV R12, RZ ;  /* 0x000000ff000c7202 */ /* 0x000fe40000000f00 */
[C---:B------:R-:W-:Y:S01]  /*17f60*/  ISETP.GE.AND P3, PT, R5.reuse, 0x81, PT ;  /* 0x000000810500780c */ /* 0x040fe20003f66270 */
[----:B------:R0:W5:Y:S01]  /*17f70*/  LDL.LU R13, [R1] ;  /* 0x00000000010d7983 */ /* 0x0001620000300800 */
[C---:B------:R-:W-:Y:S02]  /*17f80*/  ISETP.LT.OR P1, PT, R5.reuse, 0x61, P0 ;  /* 0x000000610500780c */ /* 0x040fe40000721670 */
[C---:B------:R-:W-:Y:S02]  /*17f90*/  ISETP.GE.AND P4, PT, R5.reuse, 0x21, PT ;  /* 0x000000210500780c */ /* 0x040fe40003f86270 */
[----:B------:R-:W-:-:S09]  /*17fa0*/  ISETP.GE.AND P2, PT, R5, 0x61, PT ;  /* 0x000000610500780c */ /* 0x000fd20003f46270 */
[----:B------:R-:W-:Y:S01]  /*17fb0*/  @!PT LDS RZ, [RZ] ;  /* 0x00000000fffff984 */ /* 0x000fe20000000800 */
[----:B------:R-:W-:Y:S01]  /*17fc0*/  @!PT LDS RZ, [RZ] ;  /* 0x00000000fffff984 */ /* 0x000fe20000000800 */
[----:B------:R-:W-:Y:S01]  /*17fd0*/  @!PT LDS RZ, [RZ] ;  /* 0x00000000fffff984 */ /* 0x000fe20000000800 */
[----:B------:R0:W-:Y:S04]  /*17fe0*/  LDGSTS.E.BYPASS.LTC128B.128 [R3+0x7800], desc[UR40][R20.64], !P1 ;  /* 0x0780000014037fae */ /* 0x0001e8000c901d68 */
[----:B0----5:R-:W-:Y:S05]  /*17ff0*/  WARPSYNC.COLLECTIVE R15, `(.L_x_13785) ;  /* 0x000000000f087348 */ /* 0x021fea0003c00000 */
[----:B-----5:R1:W2:Y:S02]  /*18000*/  SHFL.IDX P6, R14, R13, R12, R11 ;  /* 0x0000000c0d0e7389 */ /* 0x0202a400000c000b */
[----:B012---:R-:W-:Y:S01]  /*18010*/  ENDCOLLECTIVE ;  /* 0x000000000000791b */ /* 0x007fe20003800000 */
.L_x_13785:
[----:B------:R0:W5:Y:S01]  /*18020*/  LDL.LU R13, [R1+0x4] ;  /* 0x00000400010d7983 */ /* 0x0001620000300800 */
[----:B------:R-:W-:-:S04]  /*18030*/  LOP3.LUT R2, R2, 0xfffffff7, RZ, 0xc0, !PT ;  /* 0xfffffff702027812 */ /* 0x000fc800078ec0ff */
[----:B------:R-:W-:Y:S01]  /*18040*/  @P3 LOP3.LUT R2, R2, 0x8, RZ, 0xfc, !PT ;  /* 0x0000000802023812 */ /* 0x000fe200078efcff */
[----:B------:R-:W-:-:S04]  /*18050*/  IMAD.MOV.U32 R0, RZ, RZ, R14 ;  /* 0x000000ffff007224 */ /* 0x000fc800078e000e */
[----:B------:R0:W-:Y:S01]  /*18060*/  STL [R1+0x30], R2 ;  /* 0x0000300201007387 */ /* 0x0001e20000100800 */
[----:B------:R-:W-:-:S13]  /*18070*/  ISETP.GE.AND P1, PT, R5, 0x41, PT ;  /* 0x000000410500780c */ /* 0x000fda0003f26270 */
[----:B0----5:R-:W-:Y:S05]  /*18080*/  WARPSYNC.COLLECTIVE R15, `(.L_x_13786) ;  /* 0x000000000f087348 */ /* 0x021fea0003c00000 */
[----:B-----5:R1:W2:Y:S02]  /*18090*/  SHFL.IDX P6, R14, R13, R12, R11 ;  /* 0x0000000c0d0e7389 */ /* 0x0202a400000c000b */
[----:B012---:R-:W-:Y:S01]  /*180a0*/  ENDCOLLECTIVE ;  /* 0x000000000000791b */ /* 0x007fe20003800000 */
.L_x_13786:
[----:B------:R-:W-:Y:S01]  /*180b0*/  IMAD.MOV.U32 R10, RZ, RZ, R14 ;  /* 0x000000ffff0a7224 */ /* 0x000fe200078e000e */
[----:B------:R-:W-:Y:S06]  /*180c0*/  BRA `(.L_x_13787) ;  /* 0xffffffa800c87947 */ /* 0x000fec000383ffff */
.L_x_13661:
[----:B---3--:R-:W3:Y:S02]  /*180d0*/  LDL R0, [R1+0x54] ;  /* 0x0000540001007983 */ /* 0x008ee40000100800 */
[----:B---3--:R3:W4:Y:S02]  /*180e0*/  SYNCS.PHASECHK.TRANS64.TRYWAIT P0, [R4+URZ+0x13240], R0 ;  /* 0x01324000040075a7 */ /* 0x008724000800017f */
[----:B----4-:R-:W-:Y:S05]  /*180f0*/  @!P0 NANOSLEEP.SYNCS 0x989680 ;  /* 0x009896800000895d */ /* 0x010fea0003900000 */
[----:B------:R-:W4:Y:S02]  /*18100*/  @!P0 SYNCS.PHASECHK.TRANS64 P0, [R4+URZ+0x13240], R0 ;  /* 0x01324000040085a7 */ /* 0x000f24000800007f */
[----:B----4-:R-:W-:Y:S05]  /*18110*/  @!P0 BRA `(.L_x_13661) ;  /* 0xfffffffc00ec8947 */ /* 0x010fea000383ffff */
[----:B------:R-:W-:Y:S05]  /*18120*/  BRA `(.L_x_13788) ;  /* 0xffffffac00287947 */ /* 0x000fea000383ffff */
.L_x_13662:
[----:B------:R-:W-:Y:S01]  /*18130*/  BSSY B0, `(.L_x_13789) ;  /* 0x0000008000007945 */ /* 0x000fe20003800000 */
[----:B------:R-:W-:Y:S02]  /*18140*/  IMAD.MOV.U32 R13, RZ, RZ, R2 ;  /* 0x000000ffff0d7224 */ /* 0x000fe400078e0002 */
[----:B------:R-:W-:Y:S02]  /*18150*/  IMAD.MOV.U32 R12, RZ, RZ, RZ ;  /* 0x000000ffff0c7224 */ /* 0x000fe400078e00ff */
[----:B------:R-:W-:Y:S02]  /*18160*/  IMAD.MOV.U32 R11, RZ, RZ, 0x1c1f ;  /* 0x00001c1fff0b7424 */ /* 0x000fe400078e00ff */
[----:B0-----:R-:W-:-:S07]  /*18170*/  IMAD.MOV.U32 R15, RZ, RZ, -0x1 ;  /* 0xffffffffff0f7424 */ /* 0x001fce00078e00ff */
[----:B------:R-:W-:Y:S05]  /*18180*/  WARPSYNC.COLLECTIVE R15, `(.L_x_13790) ;  /* 0x000000000f087348 */ /* 0x000fea0003c00000 */
[----:B------:R0:W1:Y:S02]  /*18190*/  SHFL.IDX P6, R14, R13, R12, R11 ;  /* 0x0000000c0d0e7389 */ /* 0x00006400000c000b */
[----:B01----:R-:W-:Y:S01]  /*181a0*/  ENDCOLLECTIVE ;  /* 0x000000000000791b */ /* 0x003fe20003800000 */
.L_x_13790:
[----:B------:R-:W-:Y:S05]  /*181b0*/  BSYNC B0 ;  /* 0x0000000000007941 */ /* 0x000fea0003800000 */
.L_x_13789:
        /* <DEDUP_REMOVED lines=10> */
.L_x_13791:
[----:B------:R-:W-:Y:S01]  /*18260*/  MOV R13, R2 ;  /* 0x00000002000d7202 */ /* 0x000fe20000000f00 */
[----:B------:R-:W-:Y:S02]  /*18270*/  IMAD.MOV.U32 R12, RZ, RZ, 0x1 ;  /* 0x00000001ff0c7424 */ /* 0x000fe400078e00ff */
[----:B------:R-:W-:-:S07]  /*18280*/  IMAD.MOV.U32 R6, RZ, RZ, R14 ;  /* 0x000000ffff067224 */ /* 0x000fce00078e000e */
[----:B------:R-:W-:Y:S05]  /*18290*/  WARPSYNC.COLLECTIVE R15, `(.L_x_13792) ;  /* 0x000000000f087348 */ /* 0x000fea0003c00000 */
[----:B------:R0:W1:Y:S02]  /*182a0*/  SHFL.IDX P6, R14, R13, R12, R11 ;  /* 0x0000000c0d0e7389 */ /* 0x00006400000c000b */
[----:B01----:R-:W-:Y:S01]  /*182b0*/  ENDCOLLECTIVE ;  /* 0x000000000000791b */ /* 0x003fe20003800000 */
.L_x_13792:
[----:B------:R-:W-:-:S05]  /*182c0*/  IMAD.SHL.U32 R20, R20, 0x10, RZ ;  /* 0x0000001014147824 */ /* 0x000fca00078e00ff */
[----:B------:R-:W-:-:S04]  /*182d0*/  LOP3.LUT R20, R20, 0x30, RZ, 0xc0, !PT ;  /* 0x0000003014147812 */ /* 0x000fc800078ec0ff */
[C---:B------:R-:W-:Y:S02]  /*182e0*/  @P5 IADD3 R6, P0, R20.reuse, R6, RZ ;  /* 0x0000000614065210 */ /* 0x040fe40007f1e0ff */
[----:B------:R-:W-:Y:S01]  /*182f0*/  ISETP.GE.AND P3, PT, R20, R21, PT ;  /* 0x000000151400720c */ /* 0x000fe20003f66270 */
[----:B------:R-:W-:Y:S02]  /*18300*/  IMAD.MOV.U32 R13, RZ, RZ, R0 ;  /* 0x000000ffff0d7224 */ /* 0x000fe400078e0000 */
[----:B------:R-:W-:-:S04]  /*18310*/  @P5 IMAD.X R5, RZ, RZ, R5, P0 ;  /* 0x000000ffff055224 */ /* 0x000fc800000e0605 */
[----:B------:R-:W-:Y:S02]  /*18320*/  @P5 IMAD.MOV.U32 R7, RZ, RZ, R5 ;  /* 0x000000ffff075224 */ /* 0x000fe400078e0005 */
        /* <DEDUP_REMOVED lines=8> */
.L_x_13793:
[----:B------:R-:W-:Y:S01]  /*183b0*/  IMAD.MOV.U32 R13, RZ, RZ, R2 ;  /* 0x000000ffff0d7224 */ /* 0x000fe200078e0002 */
[----:B------:R-:W-:Y:S01]  /*183c0*/  MOV R12, 0x2 ;  /* 0x00000002000c7802 */ /* 0x000fe20000000f00 */
[----:B------:R-:W-:-:S07]  /*183d0*/  IMAD.MOV.U32 R6, RZ, RZ, R14 ;  /* 0x000000ffff067224 */ /* 0x000fce00078e000e */
[----:B------:R-:W-:Y:S05]  /*183e0*/  WARPSYNC.COLLECTIVE R15, `(.L_x_13794) ;  /* 0x000000000f087348 */ /* 0x000fea0003c00000 */
[----:B------:R0:W1:Y:S02]  /*183f0*/  SHFL.IDX P6, R14, R13, R12, R11 ;  /* 0x0000000c0d0e7389 */ /* 0x00006400000c000b */
[----:B01----:R-:W-:Y:S01]  /*18400*/  ENDCOLLECTIVE ;  /* 0x000000000000791b */ /* 0x003fe20003800000 */
.L_x_13794:
        /* <DEDUP_REMOVED lines=12> */
.L_x_13795:
[----:B------:R-:W-:Y:S02]  /*184d0*/  IMAD.MOV.U32 R13, RZ, RZ, R2 ;  /* 0x000000ffff0d7224 */ /* 0x000fe400078e0002 */
[----:B------:R-:W-:Y:S02]  /*184e0*/  IMAD.MOV.U32 R12, RZ, RZ, 0x3 ;  /* 0x00000003ff0c7424 */ /* 0x000fe400078e00ff */
[----:B------:R-:W-:-:S07]  /*184f0*/  IMAD.MOV.U32 R6, RZ, RZ, R14 ;  /* 0x000000ffff067224 */ /* 0x000fce00078e000e */
[----:B------:R-:W-:Y:S05]  /*18500*/  WARPSYNC.COLLECTIVE R15, `(.L_x_13796) ;  /* 0x000000000f087348 */ /* 0x000fea0003c00000 */
[----:B------:R0:W1:Y:S02]  /*18510*/  SHFL.IDX P6, R14, R13, R12, R11 ;  /* 0x0000000c0d0e7389 */ /* 0x00006400000c000b */
[----:B01----:R-:W-:Y:S01]  /*18520*/  ENDCOLLECTIVE ;  /* 0x000000000000791b */ /* 0x003fe20003800000 */
.L_x_13796:
        /* <DEDUP_REMOVED lines=12> */
.L_x_13797:
[----:B------:R-:W-:Y:S02]  /*185f0*/  IMAD.MOV.U32 R13, RZ, RZ, R8 ;  /* 0x000000ffff0d7224 */ /* 0x000fe400078e0008 */
[----:B------:R-:W-:Y:S02]  /*18600*/  IMAD.MOV.U32 R12, RZ, RZ, RZ ;  /* 0x000000ffff0c7224 */ /* 0x000fe400078e00ff */
[----:B------:R-:W-:-:S07]  /*18610*/  IMAD.MOV.U32 R0, RZ, RZ, R14 ;  /* 0x000000ffff007224 */ /* 0x000fce00078e000e */
[----:B------:R-:W-:Y:S05]  /*18620*/  WARPSYNC.COLLECTIVE R15, `(.L_x_13798) ;  /* 0x000000000f087348 */ /* 0x000fea0003c00000 */
[----:B------:R0:W1:Y:S02]  /*18630*/  SHFL.IDX P6, R14, R13, R12, R11 ;  /* 0x0000000c0d0e7389 */ /* 0x00006400000c000b */
[----:B01----:R-:W-:Y:S01]  /*18640*/  ENDCOLLECTIVE ;  /* 0x000000000000791b */ /* 0x003fe20003800000 */
.L_x_13798:
[----:B------:R-:W-:-:S05]  /*18650*/  @P2 IADD3 R0, P0, R20, R0, RZ ;  /* 0x0000000014002210 */ /* 0x000fca0007f1e0ff */
[----:B------:R-:W-:Y:S02]  /*18660*/  @P2 IMAD.MOV.U32 R6, RZ, RZ, R0 ;  /* 0x000000ffff062224 */ /* 0x000fe400078e0000 */
[----:B------:R-:W-:Y:S02]  /*18670*/  @P2 IMAD.X R2, RZ, RZ, R2, P0 ;  /* 0x000000ffff022224 */ /* 0x000fe400000e0602 */
[----:B------:R-:W-:Y:S02]  /*18680*/  IMAD.MOV.U32 R13, RZ, RZ, R9 ;  /* 0x000000ffff0d7224 */ /* 0x000fe400078e0009 */
[----:B------:R-:W-:-:S05]  /*18690*/  @P2 IMAD.MOV.U32 R7, RZ, RZ, R2 ;  /* 0x000000ffff072224 */ /* 0x000fca00078e0002 */
        /* <DEDUP_REMOVED lines=8> */
.L_x_13799:
[----:B------:R-:W-:Y:S01]  /*18720*/  IMAD.MOV.U32 R6, RZ, RZ, R14 ;  /* 0x000000ffff067224 */ /* 0x000fe200078e000e */
[----:B------:R-:W-:Y:S06]  /*18730*/  BRA `(.L_x_13800) ;  /* 0xffffffa800b47947 */ /* 0x000fec000383ffff */
.L_x_13669:
        /* <DEDUP_REMOVED lines=9> */
.L_x_13801:
[C---:B------:R-:W-:Y:S01]  /*187d0*/  VIADD R9, R17.reuse, 0x20 ;  /* 0x0000002011097836 */ /* 0x040fe20000000000 */
[----:B------:R-:W-:Y:S02]  /*187e0*/  ISETP.GE.AND P2, PT, R17, R2, PT ;  /* 0x000000021100720c */ /* 0x000fe40003f46270 */
[----:B------:R-:W-:Y:S01]  /*187f0*/  MOV R13, R4 ;  /* 0x00000004000d7202 */ /* 0x000fe20000000f00 */
[----:B------:R-:W-:-:S10]  /*18800*/  IMAD.MOV.U32 R6, RZ, RZ, R14 ;  /* 0x000000ffff067224 */ /* 0x000fd400078e000e */
[----:B------:R-:W-:Y:S05]  /*18810*/  WARPSYNC.COLLECTIVE R15, `(.L_x_13802) ;  /* 0x000000000f087348 */ /* 0x000fea0003c00000 */
[----:B------:R0:W1:Y:S02]  /*18820*/  SHFL.IDX P6, R14, R13, R12, R11 ;  /* 0x0000000c0d0e7389 */ /* 0x00006400000c000b */
[----:B01----:R-:W-:Y:S01]  /*18830*/  ENDCOLLECTIVE ;  /* 0x000000000000791b */ /* 0x003fe20003800000 */
.L_x_13802:
[----:B------:R-:W-:Y:S02]  /*18840*/  IMAD.MOV.U32 R13, RZ, RZ, R0 ;  /* 0x000000ffff0d7224 */ /* 0x000fe400078e0000 */
[----:B------:R-:W-:Y:S02]  /*18850*/  IMAD.MOV.U32 R12, RZ, RZ, 0x1 ;  /* 0x00000001ff0c7424 */ /* 0x000fe400078e00ff */
[----:B------:R-:W-:-:S07]  /*18860*/  IMAD.MOV.U32 R7, RZ, RZ, R14 ;  /* 0x000000ffff077224 */ /* 0x000fce00078e000e */
[----:B------:R-:W-:Y:S05]  /*18870*/  WARPSYNC.COLLECTIVE R15, `(.L_x_13803) ;  /* 0x000000000f087348 */ /* 0x000fea0003c00000 */
[----:B------:R0:W1:Y:S02]  /*18880*/  SHFL.IDX P6, R14, R13, R12, R11 ;  /* 0x0000000c0d0e7389 */ /* 0x00006400000c000b */
[----:B01----:R-:W-:Y:S01]  /*18890*/  ENDCOLLECTIVE ;  /* 0x000000000000791b */ /* 0x003fe20003800000 */
.L_x_13803:
[----:B------:R-:W-:-:S05]  /*188a0*/  @!P2 IADD3 R7, P1, R20, R7, RZ ;  /* 0x000000071407a210 */ /* 0x000fca0007f3e0ff */
[----:B------:R-:W-:Y:S01]  /*188b0*/  @!P2 IMAD.X R6, RZ, RZ, R6, P1 ;  /* 0x000000ffff06a224 */ /* 0x000fe200008e0606 */
[----:B------:R-:W-:-:S04]  /*188c0*/  ISETP.GE.AND P1, PT, R9, R2, PT ;  /* 0x000000020900720c */ /* 0x000fc80003f26270 */
        /* <DEDUP_REMOVED lines=12> */
.L_x_13804:
[----:B------:R-:W-:Y:S02]  /*18990*/  IMAD.MOV.U32 R13, RZ, RZ, R0 ;  /* 0x000000ffff0d7224 */ /* 0x000fe400078e0000 */
[----:B------:R-:W-:Y:S01]  /*189a0*/  IMAD.MOV.U32 R12, RZ, RZ, 0x2 ;  /* 0x00000002ff0c7424 */ /* 0x000fe200078e00ff */
[----:B------:R-:W-:-:S07]  /*189b0*/  MOV R7, R14 ;  /* 0x0000000e00077202 */ /* 0x000fce0000000f00 */
[----:B------:R-:W-:Y:S05]  /*189c0*/  WARPSYNC.COLLECTIVE R15, `(.L_x_13805) ;  /* 0x000000000f087348 */ /* 0x000fea0003c00000 */
[----:B------:R0:W1:Y:S02]  /*189d0*/  SHFL.IDX P6, R14, R13, R12, R11 ;  /* 0x0000000c0d0e7389 */ /* 0x00006400000c000b */
[----:B01----:R-:W-:Y:S01]  /*189e0*/  ENDCOLLECTIVE ;  /* 0x000000000000791b */ /* 0x003fe20003800000 */
.L_x_13805:
        /* <DEDUP_REMOVED lines=16> */
.L_x_13806:
[----:B------:R-:W-:Y:S02]  /*18af0*/  IMAD.MOV.U32 R13, RZ, RZ, R0 ;  /* 0x000000ffff0d7224 */ /* 0x000fe400078e0000 */
[----:B------:R-:W-:Y:S02]  /*18b00*/  IMAD.MOV.U32 R12, RZ, RZ, 0x3 ;  /* 0x00000003ff0c7424 */ /* 0x000fe400078e00ff */
[----:B------:R-:W-:Y:S02]  /*18b10*/  VIADD R0, R17, 0x60 ;  /* 0x0000006011007836 */ /* 0x000fe40000000000 */
[----:B------:R-:W-:-:S07]  /*18b20*/  IMAD.MOV.U32 R7, RZ, RZ, R14 ;  /* 0x000000ffff077224 */ /* 0x000fce00078e000e */
[----:B------:R-:W-:Y:S05]  /*18b30*/  WARPSYNC.COLLECTIVE R15, `(.L_x_13807) ;  /* 0x000000000f087348 */ /* 0x000fea0003c00000 */
[----:B------:R0:W1:Y:S02]  /*18b40*/  SHFL.IDX P6, R14, R13, R12, R11 ;  /* 0x0000000c0d0e7389 */ /* 0x00006400000c000b */
[----:B01----:R-:W-:Y:S01]  /*18b50*/  ENDCOLLECTIVE ;  /* 0x000000000000791b */ /* 0x003fe20003800000 */
.L_x_13807:
        /* <DEDUP_REMOVED lines=15> */
.L_x_13808:
[----:B------:R-:W-:Y:S01]  /*18c50*/  MOV R13, R3 ;  /* 0x00000003000d7202 */ /* 0x000fe20000000f00 */
[----:B------:R-:W-:Y:S02]  /*18c60*/  IMAD.MOV.U32 R12, RZ, RZ, RZ ;  /* 0x000000ffff0c7224 */ /* 0x000fe400078e00ff */
[----:B------:R-:W-:-:S07]  /*18c70*/  IMAD.MOV.U32 R7, RZ, RZ, R14 ;  /* 0x000000ffff077224 */ /* 0x000fce00078e000e */
[----:B------:R-:W-:Y:S05]  /*18c80*/  WARPSYNC.COLLECTIVE R15, `(.L_x_13809) ;  /* 0x000000000f087348 */ /* 0x000fea0003c00000 */
[----:B------:R0:W1:Y:S02]  /*18c90*/  SHFL.IDX P6, R14, R13, R12, R11 ;  /* 0x0000000c0d0e7389 */ /* 0x00006400000c000b */
[----:B01----:R-:W-:Y:S01]  /*18ca0*/  ENDCOLLECTIVE ;  /* 0x000000000000791b */ /* 0x003fe20003800000 */
.L_x_13809:
        /* <DEDUP_REMOVED lines=10> */
.L_x_13810:
[----:B------:R-:W-:Y:S01]  /*18d50*/  @!PT LDS RZ, [RZ] ;  /* 0x00000000fffff984 */ /* 0x000fe20000000800 */
[----:B------:R-:W-:Y:S01]  /*18d60*/  @!PT LDS RZ, [RZ] ;  /* 0x00000000fffff984 */ /* 0x000fe20000000800 */
[----:B------:R-:W-:Y:S01]  /*18d70*/  @!PT LDS RZ, [RZ] ;  /* 0x00000000fffff984 */ /* 0x000fe20000000800 */
[----:B------:R0:W-:Y:S01]  /*18d80*/  @!P1 LDGSTS.E.BYPASS.LTC128B.128 [R10+0xc800], desc[UR40][R6.64], !P0 ;  /* 0x0c800000060a9fae */ /* 0x0001e2000c101d68 */
[----:B------:R-:W-:Y:S02]  /*18d90*/  IMAD.MOV.U32 R13, RZ, RZ, R3 ;  /* 0x000000ffff0d7224 */ /* 0x000fe400078e0003 */
[----:B------:R-:W-:Y:S02]  /*18da0*/  IMAD.MOV.U32 R12, RZ, RZ, 0x1 ;  /* 0x00000001ff0c7424 */ /* 0x000fe400078e00ff */
[----:B0-----:R-:W-:-:S05]  /*18db0*/  VIADD R6, R17, 0x80 ;  /* 0x0000008011067836 */ /* 0x001fca0000000000 */
[----:B------:R-:W-:Y:S01]  /*18dc0*/  ISETP.GE.AND P1, PT, R6, R2, PT ;  /* 0x000000020600720c */ /* 0x000fe20003f26270 */
[----:B------:R-:W-:-:S12]  /*18dd0*/  IMAD.MOV.U32 R4, RZ, RZ, R14 ;  /* 0x000000ffff047224 */ /* 0x000fd800078e000e */
[----:B------:R-:W-:Y:S05]  /*18de0*/  WARPSYNC.COLLECTIVE R15, `(.L_x_13811) ;  /* 0x000000000f087348 */ /* 0x000fea0003c00000 */
[----:B------:R0:W1:Y:S02]  /*18df0*/  SHFL.IDX P6, R14, R13, R12, R11 ;  /* 0x0000000c0d0e7389 */ /* 0x00006400000c000b */
[----:B01----:R-:W-:Y:S01]  /*18e00*/  ENDCOLLECTIVE ;  /* 0x000000000000791b */ /* 0x003fe20003800000 */
.L_x_13811:
[----:B------:R-:W-:Y:S01]  /*18e10*/  @!P1 IADD3 R4, P3, R20, R4, RZ ;  /* 0x0000000414049210 */ /* 0x000fe20007f7e0ff */
[----:B------:R-:W-:-:S04]  /*18e20*/  IMAD.MOV.U32 R13, RZ, RZ, R5 ;  /* 0x000000ffff0d7224 */ /* 0x000fc800078e0005 */
[----:B------:R-:W-:Y:S02]  /*18e30*/  @!P1 IMAD.X R0, RZ, RZ, R0, P3 ;  /* 0x000000ffff009224 */ /* 0x000fe400018e0600 */
[----:B------:R-:W-:-:S03]  /*18e40*/  @!P1 IMAD.MOV.U32 R6, RZ, RZ, R4 ;  /* 0x000000ffff069224 */ /* 0x000fc600078e0004 */
[----:B------:R-:W-:Y:S01]  /*18e50*/  @!P1 MOV R7, R0 ;  /* 0x0000000000079202 */ /* 0x000fe20000000f00 */
[----:B------:R-:W-:-:S07]  /*18e60*/  IMAD.MOV.U32 R3, RZ, RZ, R14 ;  /* 0x000000ffff037224 */ /* 0x000fce00078e000e */
[----:B------:R-:W-:Y:S05]  /*18e70*/  WARPSYNC.COLLECTIVE R15, `(.L_x_13812) ;  /* 0x000000000f087348 */ /* 0x000fea0003c00000 */
[----:B------:R0:W1:Y:S02]  /*18e80*/  SHFL.IDX P6, R14, R13, R12, R11 ;  /* 0x0000000c0d0e7389 */ /* 0x00006400000c000b */
[----:B01----:R-:W-:Y:S01]  /*18e90*/  ENDCOLLECTIVE ;  /* 0x000000000000791b */ /* 0x003fe20003800000 */
.L_x_13812:
[----:B------:R-:W-:Y:S01]  /*18ea0*/  @!PT LDS RZ, [RZ] ;  /* 0x00000000fffff984 */ /* 0x000fe20000000800 */
[----:B------:R-:W-:Y:S01]  /*18eb0*/  @!PT LDS RZ, [RZ] ;  /* 0x00000000fffff984 */ /* 0x000fe20000000800 */
[----:B------:R-:W-:Y:S01]  /*18ec0*/  @!PT LDS RZ, [RZ] ;  /* 0x00000000fffff984 */ /* 0x000fe20000000800 */
[----:B------:R0:W-:Y:S01]  /*18ed0*/  @!P1 LDGSTS.E.BYPASS.LTC128B.128 [R10+0xd000], desc[UR40][R6.64], !P0 ;  /* 0x0d000000060a9fae */ /* 0x0001e2000c101d68 */
[----:B------:R-:W-:Y:S01]  /*18ee0*/  IMAD.MOV.U32 R5, RZ, RZ, R14 ;  /* 0x000000ffff057224 */ /* 0x000fe200078e000e */
[----:B------:R-:W-:Y:S06]  /*18ef0*/  BRA `(.L_x_13813) ;  /* 0xffffffac00d07947 */ /* 0x000fec000383ffff */
.L_x_13672:
[----:B--2---:R2:W3:Y:S02]  /*18f00*/  SYNCS.PHASECHK.TRANS64.TRYWAIT P0, [R22+URZ+0x13220], R0 ;  /* 0x01322000160075a7 */ /* 0x0044e4000800017f */
[----:B---3--:R-:W-:Y:S05]  /*18f10*/  @!P0 NANOSLEEP.SYNCS 0x989680 ;  /* 0x009896800000895d */ /* 0x008fea0003900000 */
[----:B------:R-:W3:Y:S02]  /*18f20*/  @!P0 SYNCS.PHASECHK.TRANS64 P0, [R22+URZ+0x13220], R0 ;  /* 0x01322000160085a7 */ /* 0x000ee4000800007f */
[----:B---3--:R-:W-:Y:S05]  /*18f30*/  @!P0 BRA `(.L_x_13672) ;  /* 0xfffffffc00f08947 */ /* 0x008fea000383ffff */
[----:B------:R-:W-:Y:S05]  /*18f40*/  BRA `(.L_x_13814) ;  /* 0xffffffb0002c7947 */ /* 0x000fea000383ffff */
.L_x_13676:
[----:B0-----:R-:W2:Y:S02]  /*18f50*/  LDL R2, [R1+0x4] ;  /* 0x0000040001027983 */ /* 0x001ea40000100800 */
[----:B--2---:R0:W1:Y:S02]  /*18f60*/  SYNCS.PHASECHK.TRANS64.TRYWAIT P0, [R6+URZ+0x13280], R2 ;  /* 0x01328002060075a7 */ /* 0x004064000800017f */
[----:B-1----:R-:W-:Y:S05]  /*18f70*/  @!P0 NANOSLEEP.SYNCS 0x989680 ;  /* 0x009896800000895d */ /* 0x002fea0003900000 */
[----:B------:R-:W1:Y:S02]  /*18f80*/  @!P0 SYNCS.PHASECHK.TRANS64 P0, [R6+URZ+0x13280], R2 ;  /* 0x01328002060085a7 */ /* 0x000e64000800007f */
[----:B-1----:R-:W-:Y:S05]  /*18f90*/  @!P0 BRA `(.L_x_13676) ;  /* 0xfffffffc00ec8947 */ /* 0x002fea000383ffff */
[----:B------:R-:W-:Y:S05]  /*18fa0*/  BRA `(.L_x_13815) ;  /* 0xffffffb400707947 */ /* 0x000fea000383ffff */
.L_x_13677:
[----:B------:R-:W-:Y:S01]  /*18fb0*/  BSSY B0, `(.L_x_13816) ;  /* 0x0000008000007945 */ /* 0x000fe20003800000 */
[----:B------:R-:W-:Y:S01]  /*18fc0*/  IMAD.MOV.U32 R13, RZ, RZ, R10 ;  /* 0x000000ffff0d7224 */ /* 0x000fe200078e000a */
[----:B------:R-:W-:Y:S01]  /*18fd0*/  MOV R11, 0x1c1f ;  /* 0x00001c1f000b7802 */ /* 0x000fe20000000f00 */
[----:B------:R-:W-:Y:S02]  /*18fe0*/  IMAD.MOV.U32 R12, RZ, RZ, RZ ;  /* 0x000000ffff0c7224 */ /* 0x000fe400078e00ff */
[----:B------:R-:W-:-:S07]  /*18ff0*/  IMAD.MOV.U32 R15, RZ, RZ, -0x1 ;  /* 0xffffffffff0f7424 */ /* 0x000fce00078e00ff */
[----:B------:R-:W-:Y:S05]  /*19000*/  WARPSYNC.COLLECTIVE R15, `(.L_x_13817) ;  /* 0x000000000f087348 */ /* 0x000fea0003c00000 */
[----:B------:R0:W1:Y:S02]  /*19010*/  SHFL.IDX P6, R14, R13, R12, R11 ;  /* 0x0000000c0d0e7389 */ /* 0x00006400000c000b */
[----:B01----:R-:W-:Y:S01]  /*19020*/  ENDCOLLECTIVE ;  /* 0x000000000000791b */ /* 0x003fe20003800000 */
.L_x_13817:
[----:B------:R-:W-:Y:S05]  /*19030*/  BSYNC B0 ;  /* 0x0000000000007941 */ /* 0x000fea0003800000 */
.L_x_13816:
        /* <DEDUP_REMOVED lines=10> */
.L_x_13818:
[----:B------:R-:W-:Y:S02]  /*190e0*/  IMAD.MOV.U32 R13, RZ, RZ, R10 ;  /* 0x000000ffff0d7224 */ /* 0x000fe400078e000a */
[----:B------:R-:W-:Y:S02]  /*190f0*/  IMAD.MOV.U32 R12, RZ, RZ, 0x1 ;  /* 0x00000001ff0c7424 */ /* 0x000fe400078e00ff */
[----:B------:R-:W-:Y:S01]  /*19100*/  IMAD.SHL.U32 R15, R2, 0x10, RZ ;  /* 0x00000010020f7824 */ /* 0x000fe200078e00ff */
[----:B------:R-:W-:-:S04]  /*19110*/  MOV R2, R14 ;  /* 0x0000000e00027202 */ /* 0x000fc80000000f00 */
[----:B------:R-:W-:-:S04]  /*19120*/  LOP3.LUT R15, R15, 0x30, RZ, 0xc0, !PT ;  /* 0x000000300f0f7812 */ /* 0x000fc800078ec0ff */
[----:B------:R-:W-:Y:S01]  /*19130*/  IADD3 R2, P0, R15, R2, RZ ;  /* 0x000000020f027210 */ /* 0x000fe20007f1e0ff */
[----:B------:R-:W-:-:S04]  /*19140*/  IMAD.MOV.U32 R15, RZ, RZ, -0x1 ;  /* 0xffffffffff0f7424 */ /* 0x000fc800078e00ff */
[----:B------:R-:W-:-:S08]  /*19150*/  IMAD.X R3, RZ, RZ, R3, P0 ;  /* 0x000000ffff037224 */ /* 0x000fd000000e0603 */
[----:B------:R-:W-:Y:S05]  /*19160*/  WARPSYNC.COLLECTIVE R15, `(.L_x_13819) ;  /* 0x000000000f087348 */ /* 0x000fea0003c00000 */
[----:B------:R0:W1:Y:S02]  /*19170*/  SHFL.IDX P6, R14, R13, R12, R11 ;  /* 0x0000000c0d0e7389 */ /* 0x00006400000c000b */
[----:B01----:R-:W-:Y:S01]  /*19180*/  ENDCOLLECTIVE ;  /* 0x000000000000791b */ /* 0x003fe20003800000 */
.L_x_13819:
        /* <DEDUP_REMOVED lines=10> */
.L_x_13820:
[----:B------:R-:W-:Y:S02]  /*19230*/  IMAD.MOV.U32 R13, RZ, RZ, R10 ;  /* 0x000000ffff0d7224 */ /* 0x000fe400078e000a */
[----:B------:R-:W-:Y:S01]  /*19240*/  IMAD.MOV.U32 R12, RZ, RZ, 0x2 ;  /* 0x00000002ff0c7424 */ /* 0x000fe200078e00ff */
[----:B------:R-:W-:Y:S01]  /*19250*/  SHF.L.U32 R15, R2, 0x4, RZ ;  /* 0x00000004020f7819 */ /* 0x000fe200000006ff */
        /* <DEDUP_REMOVED lines=8> */
.L_x_13821:
        /* <DEDUP_REMOVED lines=10> */
.L_x_13822:
        /* <DEDUP_REMOVED lines=11> */
.L_x_13823:
        /* <DEDUP_REMOVED lines=10> */
.L_x_13824:
[----:B------:R-:W-:Y:S02]  /*194d0*/  IMAD.MOV.U32 R13, RZ, RZ, R17 ;  /* 0x000000ffff0d7224 */ /* 0x000fe400078e0011 */
[----:B------:R-:W-:Y:S01]  /*194e0*/  IMAD.MOV.U32 R12, RZ, RZ, RZ ;  /* 0x000000ffff0c7224 */ /* 0x000fe200078e00ff */
[----:B------:R-:W-:Y:S01]  /*194f0*/  SHF.L.U32 R3, R3, 0x4, RZ ;  /* 0x0000000403037819 */ /* 0x000fe200000006ff */
[----:B------:R-:W-:-:S07]  /*19500*/  IMAD.MOV.U32 R2, RZ, RZ, R14 ;  /* 0x000000ffff027224 */ /* 0x000fce00078e000e */
[----:B------:R-:W-:Y:S05]  /*19510*/  WARPSYNC.COLLECTIVE R15, `(.L_x_13825) ;  /* 0x000000000f087348 */ /* 0x000fea0003c00000 */
[----:B------:R0:W1:Y:S02]  /*19520*/  SHFL.IDX P6, R14, R13, R12, R11 ;  /* 0x0000000c0d0e7389 */ /* 0x00006400000c000b */
[----:B01----:R-:W-:Y:S01]  /*19530*/  ENDCOLLECTIVE ;  /* 0x000000000000791b */ /* 0x003fe20003800000 */
.L_x_13825:
        /* <DEDUP_REMOVED lines=12> */
.L_x_13826:
[----:B------:R-:W-:Y:S01]  /*19600*/  IMAD.MOV.U32 R2, RZ, RZ, R14 ;  /* 0x000000ffff027224 */ /* 0x000fe200078e000e */
[----:B------:R-:W-:Y:S06]  /*19610*/  BRA `(.L_x_13827) ;  /* 0xffffffb000e87947 */ /* 0x000fec000383ffff */
.L_x_13682:
[----:B--2---:R-:W2:Y:S02]  /*19620*/  LDL R2, [R1+0x4] ;  /* 0x0000040001027983 */ /* 0x004ea40000100800 */
[----:B--2---:R2:W3:Y:S02]  /*19630*/  SYNCS.PHASECHK.TRANS64.TRYWAIT P0, [R6+URZ+0x13240], R2 ;  /* 0x01324002060075a7 */ /* 0x0044e4000800017f */
[----:B---3--:R-:W-:Y:S05]  /*19640*/  @!P0 NANOSLEEP.SYNCS 0x989680 ;  /* 0x009896800000895d */ /* 0x008fea0003900000 */
[----:B------:R-:W3:Y:S02]  /*19650*/  @!P0 SYNCS.PHASECHK.TRANS64 P0, [R6+URZ+0x13240], R2 ;  /* 0x01324002060085a7 */ /* 0x000ee4000800007f */
[----:B---3--:R-:W-:Y:S05]  /*19660*/  @!P0 BRA `(.L_x_13682) ;  /* 0xfffffffc00ec8947 */ /* 0x008fea000383ffff */
[----:B------:R-:W-:Y:S05]  /*19670*/  BRA `(.L_x_13828) ;  /* 0xffffffb400447947 */ /* 0x000fea000383ffff */
.L_x_13683:
[----:B------:R-:W-:Y:S01]  /*19680*/  BSSY B0, `(.L_x_13829) ;  /* 0x0000008000007945 */ /* 0x000fe20003800000 */
[----:B------:R-:W-:Y:S01]  /*19690*/  MOV R13, R8 ;  /* 0x00000008000d7202 */ /* 0x000fe20000000f00 */
[----:B------:R-:W-:Y:S02]  /*196a0*/  IMAD.MOV.U32 R12, RZ, RZ, RZ ;  /* 0x000000ffff0c7224 */ /* 0x000fe400078e00ff */
[----:B------:R-:W-:Y:S02]  /*196b0*/  IMAD.MOV.U32 R11, RZ, RZ, 0x1c1f ;  /* 0x00001c1fff0b7424 */ /* 0x000fe400078e00ff */
[----:B------:R-:W-:-:S07]  /*196c0*/  IMAD.MOV.U32 R15, RZ, RZ, -0x1 ;  /* 0xffffffffff0f7424 */ /* 0x000fce00078e00ff */
[----:B01----:R-:W-:Y:S05]  /*196d0*/  WARPSYNC.COLLECTIVE R15, `(.L_x_13830) ;  /* 0x000000000f087348 */ /* 0x003fea0003c00000 */
[----:B------:R2:W3:Y:S02]  /*196e0*/  SHFL.IDX P6, R14, R13, R12, R11 ;  /* 0x0000000c0d0e7389 */ /* 0x0004e400000c000b */
[----:B0123--:R-:W-:Y:S01]  /*196f0*/  ENDCOLLECTIVE ;  /* 0x000000000000791b */ /* 0x00ffe20003800000 */
.L_x_13830:
[----:B------:R-:W-:Y:S05]  /*19700*/  BSYNC B0 ;  /* 0x0000000000007941 */ /* 0x000fea0003800000 */
.L_x_13829:
        /* <DEDUP_REMOVED lines=8> */
.L_x_13831:
[----:B------:R-:W-:Y:S02]  /*19790*/  IMAD.MOV.U32 R13, RZ, RZ, R8 ;  /* 0x000000ffff0d7224 */ /* 0x000fe400078e0008 */
[----:B------:R-:W-:Y:S02]  /*197a0*/  IMAD.MOV.U32 R12, RZ, RZ, 0x1 ;  /* 0x00000001ff0c7424 */ /* 0x000fe400078e00ff */
[----:B------:R-:W-:-:S07]  /*197b0*/  IMAD.MOV.U32 R2, RZ, RZ, R14 ;  /* 0x000000ffff027224 */ /* 0x000fce00078e000e */
[----:B------:R-:W-:Y:S05]  /*197c0*/  WARPSYNC.COLLECTIVE R15, `(.L_x_13832) ;  /* 0x000000000f087348 */ /* 0x000fea0003c00000 */
[----:B------:R0:W1:Y:S02]  /*197d0*/  SHFL.IDX P6, R14, R13, R12, R11 ;  /* 0x0000000c0d0e7389 */ /* 0x00006400000c000b */
[----:B01----:R-:W-:Y:S01]  /*197e0*/  ENDCOLLECTIVE ;  /* 0x000000000000791b */ /* 0x003fe20003800000 */
.L_x_13832:
        /* <DEDUP_REMOVED lines=11> */
.L_x_13833:
[----:B------:R-:W-:Y:S02]  /*198a0*/  IMAD.MOV.U32 R13, RZ, RZ, R8 ;  /* 0x000000ffff0d7224 */ /* 0x000fe400078e0008 */
[----:B------:R-:W-:Y:S02]  /*198b0*/  IMAD.MOV.U32 R12, RZ, RZ, 0x2 ;  /* 0x00000002ff0c7424 */ /* 0x000fe400078e00ff */
[----:B------:R-:W-:-:S07]  /*198c0*/  IMAD.MOV.U32 R2, RZ, RZ, R14 ;  /* 0x000000ffff027224 */ /* 0x000fce00078e000e */
[----:B------:R-:W-:Y:S05]  /*198d0*/  WARPSYNC.COLLECTIVE R15, `(.L_x_13834) ;  /* 0x000000000f087348 */ /* 0x000fea0003c00000 */
[----:B------:R0:W1:Y:S02]  /*198e0*/  SHFL.IDX P6, R14, R13, R12, R11 ;  /* 0x0000000c0d0e7389 */ /* 0x00006400000c000b */
[----:B01----:R-:W-:Y:S01]  /*198f0*/  ENDCOLLECTIVE ;  /* 0x000000000000791b */ /* 0x003fe20003800000 */
.L_x_13834:
        /* <DEDUP_REMOVED lines=11> */
.L_x_13835:
[----:B------:R-:W-:Y:S01]  /*199b0*/  IMAD.MOV.U32 R13, RZ, RZ, R8 ;  /* 0x000000ffff0d7224 */ /* 0x000fe200078e0008 */
[----:B------:R-:W-:Y:S01]  /*199c0*/  MOV R12, 0x3 ;  /* 0x00000003000c7802 */ /* 0x000fe20000000f00 */
[----:B------:R-:W-:-:S07]  /*199d0*/  IMAD.MOV.U32 R2, RZ, RZ, R14 ;  /* 0x000000ffff027224 */ /* 0x000fce00078e000e */
[----:B------:R-:W-:Y:S05]  /*199e0*/  WARPSYNC.COLLECTIVE R15, `(.L_x_13836) ;  /* 0x000000000f087348 */ /* 0x000fea0003c00000 */
[----:B------:R0:W1:Y:S02]  /*199f0*/  SHFL.IDX P6, R14, R13, R12, R11 ;  /* 0x0000000c0d0e7389 */ /* 0x00006400000c000b */
[----:B01----:R-:W-:Y:S01]  /*19a00*/  ENDCOLLECTIVE ;  /* 0x000000000000791b */ /* 0x003fe20003800000 */
.L_x_13836:
        /* <DEDUP_REMOVED lines=11> */
.L_x_13837:
[----:B------:R-:W-:Y:S02]  /*19ac0*/  IMAD.MOV.U32 R13, RZ, RZ, R4 ;  /* 0x000000ffff0d7224 */ /* 0x000fe400078e0004 */
[----:B------:R-:W-:Y:S02]  /*19ad0*/  IMAD.MOV.U32 R12, RZ, RZ, RZ ;  /* 0x000000ffff0c7224 */ /* 0x000fe400078e00ff */
[----:B------:R-:W-:-:S07]  /*19ae0*/  IMAD.MOV.U32 R2, RZ, RZ, R14 ;  /* 0x000000ffff027224 */ /* 0x000fce00078e000e */
[----:B------:R-:W-:Y:S05]  /*19af0*/  WARPSYNC.COLLECTIVE R15, `(.L_x_13838) ;  /* 0x000000000f087348 */ /* 0x000fea0003c00000 */
[----:B------:R0:W1:Y:S02]  /*19b00*/  SHFL.IDX P6, R14, R13, R12, R11 ;  /* 0x0000000c0d0e7389 */ /* 0x00006400000c000b */
[----:B01----:R-:W-:Y:S01]  /*19b10*/  ENDCOLLECTIVE ;  /* 0x000000000000791b */ /* 0x003fe20003800000 */
.L_x_13838:
        /* <DEDUP_REMOVED lines=11> */
.L_x_13839:
[----:B------:R-:W-:Y:S01]  /*19bd0*/  IMAD.MOV.U32 R2, RZ, RZ, R14 ;  /* 0x000000ffff027224 */ /* 0x000fe200078e000e */
[----:B------:R-:W-:Y:S06]  /*19be0*/  BRA `(.L_x_13840) ;  /* 0xffffffb000dc7947 */ /* 0x000fec000383ffff */
.L_x_13688:
[----:B0-----:R0:W3:Y:S02]  /*19bf0*/  SYNCS.PHASECHK.TRANS64.TRYWAIT P2, [R2+URZ+0x13270], R0 ;  /* 0x01327000020075a7 */ /* 0x0010e4000804017f */
[----:B---3--:R-:W-:Y:S05]  /*19c00*/  @!P2 NANOSLEEP.SYNCS 0x989680 ;  /* 0x009896800000a95d */ /* 0x008fea0003900000 */
[----:B------:R-:W3:Y:S02]  /*19c10*/  @!P2 SYNCS.PHASECHK.TRANS64 P2, [R2+URZ+0x13270], R0 ;  /* 0x013270000200a5a7 */ /* 0x000ee4000804007f */
[----:B---3--:R-:W-:Y:S05]  /*19c20*/  @!P2 BRA `(.L_x_13688) ;  /* 0xfffffffc00f0a947 */ /* 0x008fea000383ffff */
[----:B------:R-:W-:Y:S05]  /*19c30*/  BRA `(.L_x_13841) ;  /* 0xffffffb400407947 */ /* 0x000fea000383ffff */
.L_x_13690:
[----:B0-----:R0:W3:Y:S02]  /*19c40*/  SYNCS.PHASECHK.TRANS64.TRYWAIT P2, [R2+URZ+0x13260], R3 ;  /* 0x01326003020075a7 */ /* 0x0010e4000804017f */
[----:B---3--:R-:W-:Y:S05]  /*19c50*/  @!P2 NANOSLEEP.SYNCS 0x989680 ;  /* 0x009896800000a95d */ /* 0x008fea0003900000 */
[----:B------:R-:W3:Y:S02]  /*19c60*/  @!P2 SYNCS.PHASECHK.TRANS64 P2, [R2+URZ+0x13260], R3 ;  /* 0x013260030200a5a7 */ /* 0x000ee4000804007f */
[----:B---3--:R-:W-:Y:S05]  /*19c70*/  @!P2 BRA `(.L_x_13690) ;  /* 0xfffffffc00f0a947 */ /* 0x008fea000383ffff */
[----:B------:R-:W-:Y:S05]  /*19c80*/  BRA `(.L_x_13842) ;  /* 0xffffffb400507947 */ /* 0x000fea000383ffff */
.L_x_13698:
[----:B--2---:R2:W3:Y:S02]  /*19c90*/  SYNCS.PHASECHK.TRANS64.TRYWAIT P1, [R0+URZ+0x13270], R3 ;  /* 0x01327003000075a7 */ /* 0x0044e4000802017f */
[----:B---3--:R-:W-:Y:S05]  /*19ca0*/  @!P1 NANOSLEEP.SYNCS 0x989680 ;  /* 0x009896800000995d */ /* 0x008fea0003900000 */
[----:B------:R-:W3:Y:S02]  /*19cb0*/  @!P1 SYNCS.PHASECHK.TRANS64 P1, [R0+URZ+0x13270], R3 ;  /* 0x01327003000095a7 */ /* 0x000ee4000802007f */
[----:B---3--:R-:W-:Y:S05]  /*19cc0*/  @!P1 BRA `(.L_x_13698) ;  /* 0xfffffffc00f09947 */ /* 0x008fea000383ffff */
[----:B------:R-:W-:Y:S05]  /*19cd0*/  BRA `(.L_x_13843) ;  /* 0xffffffb800e47947 */ /* 0x000fea000383ffff */
.L_x_13700:
[----:B--2---:R2:W3:Y:S02]  /*19ce0*/  SYNCS.PHASECHK.TRANS64.TRYWAIT P1, [R0+URZ+0x13260], R3 ;  /* 0x01326003000075a7 */ /* 0x0044e4000802017f */
[----:B---3--:R-:W-:Y:S05]  /*19cf0*/  @!P1 NANOSLEEP.SYNCS 0x989680 ;  /* 0x009896800000995d */ /* 0x008fea0003900000 */
[----:B------:R-:W3:Y:S02]  /*19d00*/  @!P1 SYNCS.PHASECHK.TRANS64 P1, [R0+URZ+0x13260], R3 ;  /* 0x01326003000095a7 */ /* 0x000ee4000802007f */
[----:B---3--:R-:W-:Y:S05]  /*19d10*/  @!P1 BRA `(.L_x_13700) ;  /* 0xfffffffc00f09947 */ /* 0x008fea000383ffff */
[----:B------:R-:W-:Y:S05]  /*19d20*/  BRA `(.L_x_13844) ;  /* 0xffffffb800f47947 */ /* 0x000fea000383ffff */
.L_x_13705:
[----:B------:R-:W-:Y:S01]  /*19d30*/  BSSY B0, `(.L_x_13845) ;  /* 0x0000008000007945 */ /* 0x000fe20003800000 */
[----:B------:R-:W-:Y:S02]  /*19d40*/  IMAD.MOV.U32 R13, RZ, RZ, R16 ;  /* 0x000000ffff0d7224 */ /* 0x000fe400078e0010 */
[----:B------:R-:W-:Y:S02]  /*19d50*/  IMAD.MOV.U32 R12, RZ, RZ, RZ ;  /* 0x000000ffff0c7224 */ /* 0x000fe400078e00ff */
[----:B0-----:R-:W-:Y:S02]  /*19d60*/  IMAD.MOV.U32 R11, RZ, RZ, 0x1f ;  /* 0x0000001fff0b7424 */ /* 0x001fe400078e00ff */
[----:B------:R-:W-:-:S07]  /*19d70*/  IMAD.MOV.U32 R15, RZ, RZ, -0x1 ;  /* 0xffffffffff0f7424 */ /* 0x000fce00078e00ff */
[----:B-----5:R-:W-:Y:S05]  /*19d80*/  WARPSYNC.COLLECTIVE R15, `(.L_x_13846) ;  /* 0x000000000f087348 */ /* 0x020fea0003c00000 */
[----:B------:R0:W1:Y:S02]  /*19d90*/  SHFL.IDX P6, R14, R13, R12, R11 ;  /* 0x0000000c0d0e7389 */ /* 0x00006400000c000b */
[----:B01---5:R-:W-:Y:S01]  /*19da0*/  ENDCOLLECTIVE ;  /* 0x000000000000791b */ /* 0x023fe20003800000 */
.L_x_13846:
[----:B------:R-:W-:Y:S05]  /*19db0*/  BSYNC B0 ;  /* 0x0000000000007941 */ /* 0x000fea0003800000 */
.L_x_13845:
        /* <DEDUP_REMOVED lines=9> */
.L_x_13847:
[----:B------:R-:W-:Y:S02]  /*19e50*/  ULDC UR4, c[0x0][0xc3c] ;  /* 0x00030f0000047ab9 */ /* 0x000fe40000000800 */
[----:B------:R-:W-:-:S13]  /*19e60*/  ISETP.GE.OR P1, PT, R5, UR4, !P0 ;  /* 0x0000000405007c0c */ /* 0x000fda000c726670 */
[----:B------:R-:W0:Y:S01]  /*19e70*/  @!P1 LDC.64 R2, c[0x0][0xc80] ;  /* 0x00032000ff029b82 */ /* 0x000e220000000a00 */
[----:B------:R-:W-:Y:S01]  /*19e80*/  MOV R11, RZ ;  /* 0x000000ff000b7202 */ /* 0x000fe20000000f00 */
        /* <DEDUP_REMOVED lines=14> */
.L_x_13848:
[----:B------:R-:W-:Y:S01]  /*19f70*/  IMAD.MOV.U32 R12, RZ, RZ, 0x2 ;  /* 0x00000002ff0c7424 */ /* 0x000fe200078e00ff */
[----:B------:R-:W-:-:S05]  /*19f80*/  SEL R5, R14, RZ, P1 ;  /* 0x000000ff0e057207 */ /* 0x000fca0000800000 */
[----:B------:R-:W-:-:S04]  /*19f90*/  IMAD.IADD R3, R2, 0x1, R5 ;  /* 0x0000000102037824 */ /* 0x000fc800078e0205 */
[----:B------:R-:W-:-:S07]  /*19fa0*/  IMAD.MOV.U32 R13, RZ, RZ, R3 ;  /* 0x000000ffff0d7224 */ /* 0x000fce00078e0003 */
[----:B------:R-:W-:Y:S05]  /*19fb0*/  WARPSYNC.COLLECTIVE R15, `(.L_x_13849) ;  /* 0x000000000f087348 */ /* 0x000fea0003c00000 */
[----:B------:R0:W1:Y:S02]  /*19fc0*/  SHFL.UP P6, R14, R13, R12, R11 ;  /* 0x0400000c0d0e7389 */ /* 0x00006400000c000b */
[----:B01----:R-:W-:Y:S01]  /*19fd0*/  ENDCOLLECTIVE ;  /* 0x000000000000791b */ /* 0x003fe20003800000 */
.L_x_13849:
[----:B------:R-:W-:Y:S01]  /*19fe0*/  IMAD.MOV.U32 R12, RZ, RZ, 0x4 ;  /* 0x00000004ff0c7424 */ /* 0x000fe200078e00ff */
[----:B------:R-:W-:-:S05]  /*19ff0*/  SEL R14, R14, RZ, P2 ;  /* 0x000000ff0e0e7207 */ /* 0x000fca0001000000 */
[----:B------:R-:W-:-:S04]  /*1a000*/  IMAD.IADD R3, R3, 0x1, R14 ;  /* 0x0000000103037824 */ /* 0x000fc800078e020e */
[----:B------:R-:W-:-:S07]  /*1a010*/  IMAD.MOV.U32 R13, RZ, RZ, R3 ;  /* 0x000000ffff0d7224 */ /* 0x000fce00078e0003 */
[----:B------:R-:W-:Y:S05]  /*1a020*/  WARPSYNC.COLLECTIVE R15, `(.L_x_13850) ;  /* 0x000000000f087348 */ /* 0x000fea0003c00000 */
[----:B------:R0:W1:Y:S02]  /*1a030*/  SHFL.UP P6, R14, R13, R12, R11 ;  /* 0x0400000c0d0e7389 */ /* 0x00006400000c000b */
[----:B01----:R-:W-:Y:S01]  /*1a040*/  ENDCOLLECTIVE ;  /* 0x000000000000791b */ /* 0x003fe20003800000 */
.L_x_13850:
[----:B------:R-:W-:Y:S01]  /*1a050*/  IMAD.MOV.U32 R12, RZ, RZ, 0x8 ;  /* 0x00000008ff0c7424 */ /* 0x000fe200078e00ff */
[----:B------:R-:W-:-:S05]  /*1a060*/  SEL R14, R14, RZ, P3 ;  /* 0x000000ff0e0e7207 */ /* 0x000fca0001800000 */
[----:B------:R-:W-:-:S05]  /*1a070*/  IMAD.IADD R3, R3, 0x1, R14 ;  /* 0x0000000103037824 */ /* 0x000fca00078e020e */
[----:B------:R-:W-:-:S07]  /*1a080*/  MOV R13, R3 ;  /* 0x00000003000d7202 */ /* 0x000fce0000000f00 */
[----:B------:R-:W-:Y:S05]  /*1a090*/  WARPSYNC.COLLECTIVE R15, `(.L_x_13851) ;  /* 0x000000000f087348 */ /* 0x000fea0003c00000 */
[----:B------:R0:W1:Y:S02]  /*1a0a0*/  SHFL.UP P6, R14, R13, R12, R11 ;  /* 0x0400000c0d0e7389 */ /* 0x00006400000c000b */
[----:B01----:R-:W-:Y:S01]  /*1a0b0*/  ENDCOLLECTIVE ;  /* 0x000000000000791b */ /* 0x003fe20003800000 */
.L_x_13851:
[----:B------:R-:W-:Y:S01]  /*1a0c0*/  IMAD.MOV.U32 R12, RZ, RZ, 0x10 ;  /* 0x00000010ff0c7424 */ /* 0x000fe200078e00ff */
[----:B------:R-:W-:-:S05]  /*1a0d0*/  SEL R14, R14, RZ, P4 ;  /* 0x000000ff0e0e7207 */ /* 0x000fca0002000000 */
[----:B------:R-:W-:-:S04]  /*1a0e0*/  IMAD.IADD R3, R3, 0x1, R14 ;  /* 0x0000000103037824 */ /* 0x000fc800078e020e */
[----:B------:R-:W-:-:S07]  /*1a0f0*/  IMAD.MOV.U32 R13, RZ, RZ, R3 ;  /* 0x000000ffff0d7224 */ /* 0x000fce00078e0003 */
[----:B------:R-:W-:Y:S05]  /*1a100*/  WARPSYNC.COLLECTIVE R15, `(.L_x_13852) ;  /* 0x000000000f087348 */ /* 0x000fea0003c00000 */
[----:B------:R0:W1:Y:S02]  /*1a110*/  SHFL.UP P6, R14, R13, R12, R11 ;  /* 0x0400000c0d0e7389 */ /* 0x00006400000c000b */
[----:B01----:R-:W-:Y:S01]  /*1a120*/  ENDCOLLECTIVE ;  /* 0x000000000000791b */ /* 0x003fe20003800000 */
.L_x_13852:
[----:B------:R-:W-:Y:S01]  /*1a130*/  IMAD.MOV.U32 R12, RZ, RZ, 0x1f ;  /* 0x0000001fff0c7424 */ /* 0x000fe200078e00ff */
[----:B------:R-:W-:Y:S02]  /*1a140*/  MOV R11, 0x1f ;  /* 0x0000001f000b7802 */ /* 0x000fe40000000f00 */
[----:B------:R-:W-:-:S05]  /*1a150*/  SEL R14, R14, RZ, P5 ;  /* 0x000000ff0e0e7207 */ /* 0x000fca0002800000 */
[----:B------:R-:W-:-:S04]  /*1a160*/  IMAD.IADD R3, R3, 0x1, R14 ;  /* 0x0000000103037824 */ /* 0x000fc800078e020e */
[----:B------:R-:W-:-:S07]  /*1a170*/  IMAD.MOV.U32 R13, RZ, RZ, R3 ;  /* 0x000000ffff0d7224 */ /* 0x000fce00078e0003 */
[----:B------:R-:W-:Y:S05]  /*1a180*/  WARPSYNC.COLLECTIVE R15, `(.L_x_13853) ;  /* 0x000000000f087348 */ /* 0x000fea0003c00000 */
[----:B------:R0:W1:Y:S02]  /*1a190*/  SHFL.IDX P6, R14, R13, R12, R11 ;  /* 0x0000000c0d0e7389 */ /* 0x00006400000c000b */
[----:B01----:R-:W-:Y:S01]  /*1a1a0*/  ENDCOLLECTIVE ;  /* 0x000000000000791b */ /* 0x003fe20003800000 */
.L_x_13853:
[----:B------:R-:W-:Y:S05]  /*1a1b0*/  BRA `(.L_x_13854) ;  /* 0xffffffbc00e07947 */ /* 0x000fea000383ffff */
.L_x_13710:
        /* <DEDUP_REMOVED lines=8> */
.L_x_13856:
[----:B------:R-:W-:Y:S05]  /*1a240*/  BSYNC B0 ;  /* 0x0000000000007941 */ /* 0x000fea0003800000 */
.L_x_13855:
[----:B------:R-:W-:Y:S01]  /*1a250*/  SEL R3, R14, RZ, P1 ;  /* 0x000000ff0e037207 */ /* 0x000fe20000800000 */
[----:B------:R-:W-:Y:S01]  /*1a260*/  IMAD.MOV.U32 R12, RZ, RZ, 0x2 ;  /* 0x00000002ff0c7424 */ /* 0x000fe200078e00ff */
[----:B------:R-:W-:Y:S01]  /*1a270*/  MOV R11, RZ ;  /* 0x000000ff000b7202 */ /* 0x000fe20000000f00 */
[----:B------:R-:W-:Y:S02]  /*1a280*/  IMAD.MOV.U32 R15, RZ, RZ, -0x1 ;  /* 0xffffffffff0f7424 */ /* 0x000fe400078e00ff */
[----:B------:R-:W-:-:S04]  /*1a290*/  IMAD.IADD R3, R2, 0x1, R3 ;  /* 0x0000000102037824 */ /* 0x000fc800078e0203 */
[----:B------:R-:W-:-:S07]  /*1a2a0*/  IMAD.MOV.U32 R13, RZ, RZ, R3 ;  /* 0x000000ffff0d7224 */ /* 0x000fce00078e0003 */
[----:B------:R-:W-:Y:S05]  /*1a2b0*/  WARPSYNC.COLLECTIVE R15, `(.L_x_13857) ;  /* 0x000000000f087348 */ /* 0x000fea0003c00000 */
[----:B------:R0:W1:Y:S02]  /*1a2c0*/  SHFL.UP P6, R14, R13, R12, R11 ;  /* 0x0400000c0d0e7389 */ /* 0x00006400000c000b */
[----:B01----:R-:W-:Y:S01]  /*1a2d0*/  ENDCOLLECTIVE ;  /* 0x000000000000791b */ /* 0x003fe20003800000 */
.L_x_13857:
[----:B------:R-:W-:Y:S01]  /*1a2e0*/  IMAD.MOV.U32 R12, RZ, RZ, 0x4 ;  /* 0x00000004ff0c7424 */ /* 0x000fe200078e00ff */
[----:B------:R-:W-:-:S05]  /*1a2f0*/  SEL R14, R14, RZ, P2 ;  /* 0x000000ff0e0e7207 */ /* 0x000fca0001000000 */
[----:B------:R-:W-:-:S04]  /*1a300*/  IMAD.IADD R3, R3, 0x1, R14 ;  /* 0x0000000103037824 */ /* 0x000fc800078e020e */
[----:B------:R-:W-:-:S07]  /*1a310*/  IMAD.MOV.U32 R13, RZ, RZ, R3 ;  /* 0x000000ffff0d7224 */ /* 0x000fce00078e0003 */
[----:B------:R-:W-:Y:S05]  /*1a320*/  WARPSYNC.COLLECTIVE R15, `(.L_x_13858) ;  /* 0x000000000f087348 */ /* 0x000fea0003c00000 */
[----:B------:R0:W1:Y:S02]  /*1a330*/  SHFL.UP P6, R14, R13, R12, R11 ;  /* 0x0400000c0d0e7389 */ /* 0x00006400000c000b */
[----:B01----:R-:W-:Y:S01]  /*1a340*/  ENDCOLLECTIVE ;  /* 0x000000000000791b */ /* 0x003fe20003800000 */
.L_x_13858:
[----:B------:R-:W-:Y:S01]  /*1a350*/  IMAD.MOV.U32 R12, RZ, RZ, 0x8 ;  /* 0x00000008ff0c7424 */ /* 0x000fe200078e00ff */
[----:B------:R-:W-:-:S05]  /*1a360*/  SEL R14, R14, RZ, P3 ;  /* 0x000000ff0e0e7207 */ /* 0x000fca0001800000 */
[----:B------:R-:W-:-:S04]  /*1a370*/  IMAD.IADD R3, R3, 0x1, R14 ;  /* 0x0000000103037824 */ /* 0x000fc800078e020e */
[----:B------:R-:W-:-:S07]  /*1a380*/  IMAD.MOV.U32 R13, RZ, RZ, R3 ;  /* 0x000000ffff0d7224 */ /* 0x000fce00078e0003 */
[----:B------:R-:W-:Y:S05]  /*1a390*/  WARPSYNC.COLLECTIVE R15, `(.L_x_13859) ;  /* 0x000000000f087348 */ /* 0x000fea0003c00000 */
[----:B------:R0:W1:Y:S02]  /*1a3a0*/  SHFL.UP P6, R14, R13, R12, R11 ;  /* 0x0400000c0d0e7389 */ /* 0x00006400000c000b */
[----:B01----:R-:W-:Y:S01]  /*1a3b0*/  ENDCOLLECTIVE ;  /* 0x000000000000791b */ /* 0x003fe20003800000 */
.L_x_13859:
[----:B------:R-:W-:Y:S01]  /*1a3c0*/  IMAD.MOV.U32 R12, RZ, RZ, 0x10 ;  /* 0x00000010ff0c7424 */ /* 0x000fe200078e00ff */
[----:B------:R-:W-:-:S04]  /*1a3d0*/  SEL R14, R14, RZ, P4 ;  /* 0x000000ff0e0e7207 */ /* 0x000fc80002000000 */
[----:B------:R-:W-:-:S05]  /*1a3e0*/  IADD3 R3, R3, R14, RZ ;  /* 0x0000000e03037210 */ /* 0x000fca0007ffe0ff */
[----:B------:R-:W-:-:S07]  /*1a3f0*/  IMAD.MOV.U32 R13, RZ, RZ, R3 ;  /* 0x000000ffff0d7224 */ /* 0x000fce00078e0003 */
[----:B------:R-:W-:Y:S05]  /*1a400*/  WARPSYNC.COLLECTIVE R15, `(.L_x_13860) ;  /* 0x000000000f087348 */ /* 0x000fea0003c00000 */
[----:B------:R0:W1:Y:S02]  /*1a410*/  SHFL.UP P6, R14, R13, R12, R11 ;  /* 0x0400000c0d0e7389 */ /* 0x00006400000c000b */
[----:B01----:R-:W-:Y:S01]  /*1a420*/  ENDCOLLECTIVE ;  /* 0x000000000000791b */ /* 0x003fe20003800000 */
.L_x_13860:
        /* <DEDUP_REMOVED lines=8> */
.L_x_13861:
[----:B------:R-:W-:Y:S05]  /*1a4b0*/  BRA `(.L_x_13862) ;  /* 0xffffffbc00bc7947 */ /* 0x000fea000383ffff */
.L_x_13712:
[----:B------:R-:W-:Y:S01]  /*1a4c0*/  BSSY B0, `(.L_x_13863) ;  /* 0x0000006000007945 */ /* 0x000fe20003800000 */
[----:B------:R-:W-:Y:S01]  /*1a4d0*/  PLOP3.LUT P6, PT, P6, PT, PT, 0x8, 0x0 ;  /* 0x000000000000781c */ /* 0x000fe200037ce170 */
[----:B------:R-:W-:-:S12]  /*1a4e0*/  IMAD.MOV.U32 R15, RZ, RZ, -0x1 ;  /* 0xffffffffff0f7424 */ /* 0x000fd800078e00ff */
[----:B01---5:R-:W-:Y:S05]  /*1a4f0*/  WARPSYNC.COLLECTIVE R15, `(.L_x_13864) ;  /* 0x000000000f087348 */ /* 0x023fea0003c00000 */
[----:B------:R-:W-:Y:S01]  /*1a500*/  VOTE.ANY R14, PT, P6 ;  /* 0x00000000000e7806 */ /* 0x000fe200030e0100 */
[----:B01---5:R-:W-:Y:S06]  /*1a510*/  ENDCOLLECTIVE ;  /* 0x000000000000791b */ /* 0x023fec0003800000 */
.L_x_13864:
[----:B------:R-:W-:Y:S05]  /*1a520*/  BSYNC B0 ;  /* 0x0000000000007941 */ /* 0x000fea0003800000 */
.L_x_13863:
        /* <DEDUP_REMOVED lines=9> */
.L_x_13865:
[----:B------:R-:W-:Y:S01]  /*1a5c0*/  IMAD.MOV.U32 R17, RZ, RZ, R14 ;  /* 0x000000ffff117224 */ /* 0x000fe200078e000e */
[----:B------:R-:W-:Y:S06]  /*1a5d0*/  BRA `(.L_x_13866) ;  /* 0xffffffbc00ac7947 */ /* 0x000fec000383ffff */
.L_x_13714:
[----:B------:R-:W-:Y:S01]  /*1a5e0*/  BSSY B0, `(.L_x_13867) ;  /* 0x0000007000007945 */ /* 0x000fe20003800000 */
[----:B------:R-:W-:Y:S01]  /*1a5f0*/  IMAD.MOV.U32 R13, RZ, RZ, R3 ;  /* 0x000000ffff0d7224 */ /* 0x000fe200078e0003 */
[----:B------:R-:W-:Y:S01]  /*1a600*/  MOV R15, 0xffffffff ;  /* 0xffffffff000f7802 */ /* 0x000fe20000000f00 */
[----:B0-----:R-:W-:-:S07]  /*1a610*/  IMAD.MOV.U32 R11, RZ, RZ, 0x1f ;  /* 0x0000001fff0b7424 */ /* 0x001fce00078e00ff */
[----:B-1-3-5:R-:W-:Y:S05]  /*1a620*/  WARPSYNC.COLLECTIVE R15, `(.L_x_13868) ;  /* 0x000000000f087348 */ /* 0x02afea0003c00000 */
[----:B------:R0:W2:Y:S02]  /*1a630*/  SHFL.IDX P6, R14, R13, R12, R11 ;  /* 0x0000000c0d0e7389 */ /* 0x0000a400000c000b */
[----:B0123-5:R-:W-:Y:S01]  /*1a640*/  ENDCOLLECTIVE ;  /* 0x000000000000791b */ /* 0x02ffe20003800000 */
.L_x_13868:
[----:B------:R-:W-:Y:S05]  /*1a650*/  BSYNC B0 ;  /* 0x0000000000007941 */ /* 0x000fea0003800000 */
.L_x_13867:
[----:B------:R-:W-:Y:S01]  /*1a660*/  IMAD.MOV.U32 R2, RZ, RZ, R14 ;  /* 0x000000ffff027224 */ /* 0x000fe200078e000e */
[----:B------:R-:W-:Y:S06]  /*1a670*/  BRA `(.L_x_13713) ;  /* 0xffffffbc00a07947 */ /* 0x000fec000383ffff */
.L_x_13718:
[----:B-1----:R1:W2:Y:S02]  /*1a680*/  SYNCS.PHASECHK.TRANS64.TRYWAIT P0, [R5+URZ+0x13220], R0 ;  /* 0x01322000050075a7 */ /* 0x0022a4000800017f */
[----:B--2---:R-:W-:Y:S05]  /*1a690*/  @!P0 NANOSLEEP.SYNCS 0x989680 ;  /* 0x009896800000895d */ /* 0x004fea0003900000 */
[----:B------:R-:W2:Y:S02]  /*1a6a0*/  @!P0 SYNCS.PHASECHK.TRANS64 P0, [R5+URZ+0x13220], R0 ;  /* 0x01322000050085a7 */ /* 0x000ea4000800007f */
[----:B--2---:R-:W-:Y:S05]  /*1a6b0*/  @!P0 BRA `(.L_x_13718) ;  /* 0xfffffffc00f08947 */ /* 0x004fea000383ffff */
[----:B------:R-:W-:Y:S05]  /*1a6c0*/  BRA `(.L_x_13869) ;  /* 0xffffffc000947947 */ /* 0x000fea000383ffff */
.L_x_13719:
        /* <DEDUP_REMOVED lines=11> */
.L_x_13871:
[----:B------:R-:W-:Y:S05]  /*1a780*/  BSYNC B0 ;  /* 0x0000000000007941 */ /* 0x000fea0003800000 */
.L_x_13870:
[----:B------:R-:W-:Y:S05]  /*1a790*/  BRA `(.L_x_13872) ;  /* 0xffffffc0007c7947 */ /* 0x000fea000383ffff */
.L_x_13720:
[----:B------:R-:W-:Y:S01]  /*1a7a0*/  BSSY B0, `(.L_x_13873) ;  /* 0x0000006000007945 */ /* 0x000fe20003800000 */
[----:B------:R-:W-:-:S07]  /*1a7b0*/  IMAD.MOV.U32 R15, RZ, RZ, -0x1 ;  /* 0xffffffffff0f7424 */ /* 0x000fce00078e00ff */
[----:B01---5:R-:W-:Y:S05]  /*1a7c0*/  WARPSYNC.COLLECTIVE R15, `(.L_x_13874) ;  /* 0x000000000f0c7348 */ /* 0x023fea0003c00000 */
[----:B------:R-:W-:Y:S02]  /*1a7d0*/  ELECT P6, UR62, PT ;  /* 0x00000000003e782f */ /* 0x000fe400038c0000 */
[----:B------:R-:W-:Y:S01]  /*1a7e0*/  MOV R14, UR62 ;  /* 0x0000003e000e7c02 */ /* 0x000fe20008000f00 */
[----:B01---5:R-:W-:Y:S10]  /*1a7f0*/  ENDCOLLECTIVE ;  /* 0x000000000000791b */ /* 0x023ff40003800000 */
.L_x_13874:
[----:B------:R-:W-:Y:S05]  /*1a800*/  BSYNC B0 ;  /* 0x0000000000007941 */ /* 0x000fea0003800000 */
.L_x_13873:
[----:B------:R-:W-:Y:S05]  /*1a810*/  BRA `(.L_x_13875) ;  /* 0xffffffc000707947 */ /* 0x000fea000383ffff */
.L_x_13722:
[----:B-1----:R1:W2:Y:S02]  /*1a820*/  SYNCS.PHASECHK.TRANS64.TRYWAIT P1, [R4+URZ+0x13240], R3 ;  /* 0x01324003040075a7 */ /* 0x0022a4000802017f */
[----:B--2---:R-:W-:Y:S05]  /*1a830*/  @!P1 NANOSLEEP.SYNCS 0x989680 ;  /* 0x009896800000995d */ /* 0x004fea0003900000 */
[----:B------:R-:W2:Y:S02]  /*1a840*/  @!P1 SYNCS.PHASECHK.TRANS64 P1, [R4+URZ+0x13240], R3 ;  /* 0x01324003040095a7 */ /* 0x000ea4000802007f */
[----:B--2---:R-:W-:Y:S05]  /*1a850*/  @!P1 BRA `(.L_x_13722) ;  /* 0xfffffffc00f09947 */ /* 0x004fea000383ffff */
[----:B------:R-:W-:Y:S05]  /*1a860*/  BRA `(.L_x_13876) ;  /* 0xffffffc000987947 */ /* 0x000fea000383ffff */
.L_x_13724:
[----:B--2---:R2:W3:Y:S02]  /*1a870*/  SYNCS.PHASECHK.TRANS64.TRYWAIT P1, [R5+URZ+0x13240], R0 ;  /* 0x01324000050075a7 */ /* 0x0044e4000802017f */
[----:B---3--:R-:W-:Y:S05]  /*1a880*/  @!P1 NANOSLEEP.SYNCS 0x989680 ;  /* 0x009896800000995d */ /* 0x008fea0003900000 */
[----:B------:R-:W3:Y:S02]  /*1a890*/  @!P1 SYNCS.PHASECHK.TRANS64 P1, [R5+URZ+0x13240], R0 ;  /* 0x01324000050095a7 */ /* 0x000ee4000802007f */
[----:B---3--:R-:W-:Y:S05]  /*1a8a0*/  @!P1 BRA `(.L_x_13724) ;  /* 0xfffffffc00f09947 */ /* 0x008fea000383ffff */
[----:B------:R-:W-:Y:S05]  /*1a8b0*/  BRA `(.L_x_13877) ;  /* 0xffffffc000a87947 */ /* 0x000fea000383ffff */
.L_x_13726:
[----:B---3--:R3:W4:Y:S02]  /*1a8c0*/  SYNCS.PHASECHK.TRANS64.TRYWAIT P1, [R4+URZ+0x13260], R3 ;  /* 0x01326003040075a7 */ /* 0x008724000802017f */
[----:B----4-:R-:W-:Y:S05]  /*1a8d0*/  @!P1 NANOSLEEP.SYNCS 0x989680 ;  /* 0x009896800000995d */ /* 0x010fea0003900000 */
[----:B------:R-:W4:Y:S02]  /*1a8e0*/  @!P1 SYNCS.PHASECHK.TRANS64 P1, [R4+URZ+0x13260], R3 ;  /* 0x01326003040095a7 */ /* 0x000f24000802007f */
[----:B----4-:R-:W-:Y:S05]  /*1a8f0*/  @!P1 BRA `(.L_x_13726) ;  /* 0xfffffffc00f09947 */ /* 0x010fea000383ffff */
[----:B------:R-:W-:Y:S05]  /*1a900*/  BRA `(.L_x_13878) ;  /* 0xffffffc000a47947 */ /* 0x000fea000383ffff */
.L_x_13728:
[----:B----4-:R4:W0:Y:S02]  /*1a910*/  SYNCS.PHASECHK.TRANS64.TRYWAIT P1, [R5+URZ+0x13260], R0 ;  /* 0x01326000050075a7 */ /* 0x010824000802017f */
[----:B0-----:R-:W-:Y:S05]  /*1a920*/  @!P1 NANOSLEEP.SYNCS 0x989680 ;  /* 0x009896800000995d */ /* 0x001fea0003900000 */
[----:B------:R-:W0:Y:S02]  /*1a930*/  @!P1 SYNCS.PHASECHK.TRANS64 P1, [R5+URZ+0x13260], R0 ;  /* 0x01326000050095a7 */ /* 0x000e24000802007f */
[----:B0-----:R-:W-:Y:S05]  /*1a940*/  @!P1 BRA `(.L_x_13728) ;  /* 0xfffffffc00f09947 */ /* 0x001fea000383ffff */
[----:B------:R-:W-:Y:S05]  /*1a950*/  BRA `(.L_x_13879) ;  /* 0xffffffc000a07947 */ /* 0x000fea000383ffff */
.L_x_13730:
[----:B------:R0:W0:Y:S02]  /*1a960*/  SYNCS.PHASECHK.TRANS64.TRYWAIT P1, [R4+URZ+0x13280], R3 ;  /* 0x01328003040075a7 */ /* 0x000024000802017f */
[----:B0-----:R-:W-:Y:S05]  /*1a970*/  @!P1 NANOSLEEP.SYNCS 0x989680 ;  /* 0x009896800000995d */ /* 0x001fea0003900000 */
[----:B------:R-:W0:Y:S02]  /*1a980*/  @!P1 SYNCS.PHASECHK.TRANS64 P1, [R4+URZ+0x13280], R3 ;  /* 0x01328003040095a7 */ /* 0x000e24000802007f */
[----:B0-----:R-:W-:Y:S05]  /*1a990*/  @!P1 BRA `(.L_x_13730) ;  /* 0xfffffffc00f09947 */ /* 0x001fea000383ffff */
[----:B------:R-:W-:Y:S05]  /*1a9a0*/  BRA `(.L_x_13880) ;  /* 0xffffffc0009c7947 */ /* 0x000fea000383ffff */
.L_x_13881:
        /* <DEDUP_REMOVED lines=13> */
.L_x_15863:


//--------------------- .text._ZN7cutlass13device_kernelIN5flash11enable_sm90INS1_16FlashAttnFwdSm90INS1_25CollectiveMainloopFwdSm90ILi2EN4cute5tupleIJNS5_1CILi1EEES8_S8_EEENS6_IJNS7_ILi192EEENS7_ILi160EEENS7_ILi64EEEEEELi64ENS_12float_e4m3_tEfNS_4arch4Sm90ELb0ELb1ELb0ELb0ELb1ELb0ELb0ELb1ELb1ELb1ELb0ELb0EEENS1_21CollectiveEpilogueFwdINS6_IJSA_SC_SB_EEES9_NS_10bfloat16_tESG_Li384ELb0ELb1ELb0ELb1EEENS1_30DynamicPersistentTileSchedulerILi384ELi128ELb0ELb1ELb1EEEEEEEEEvNT_6ParamsE --------------------------
	.section	.text._ZN7cutlass13device_kernelIN5flash11enable_sm90INS1_16FlashAttnFwdSm90INS1_25CollectiveMainloopFwdSm90ILi2EN4cute5tupleIJNS5_1CILi1EEES8_S8_EEENS6_IJNS7_ILi192EEENS7_ILi160EEENS7_ILi64EEEEEELi64ENS_12float_e4m3_tEfNS_4arch4Sm90ELb0ELb1ELb0ELb0ELb1ELb0ELb0ELb1ELb1ELb1ELb0ELb0EEENS1_21CollectiveEpilogueFwdINS6_IJSA_SC_SB_EEES9_NS_10bfloat16_tESG_Li384ELb0ELb1ELb0ELb1EEENS1_30DynamicPersistentTileSchedulerILi384ELi128ELb0ELb1ELb1EEEEEEEEEvNT_6ParamsE,"ax",@progbits
	.align	128
.text._ZN7cutlass13device_kernelIN5flash11enable_sm90INS1_16FlashAttnFwdSm90INS1_25CollectiveMainloopFwdSm90ILi2EN4cute5tupleIJNS5_1CILi1EEES8_S8_EEENS6_IJNS7_ILi192EEENS7_ILi160EEENS7_ILi64EEEEEELi64ENS_12float_e4m3_tEfNS_4arch4Sm90ELb0ELb1ELb0ELb0ELb1ELb0ELb0ELb1ELb1ELb1ELb0ELb0EEENS1_21CollectiveEpilogueFwdINS6_IJSA_SC_SB_EEES9_NS_10bfloat16_tESG_Li384ELb0ELb1ELb0ELb1EEENS1_30DynamicPersistentTileSchedulerILi384ELi128ELb0ELb1ELb1EEEEEEEEEvNT_6ParamsE:
        .type           _ZN7cutlass13device_kernelIN5flash11enable_sm90INS1_16FlashAttnFwdSm90INS1_25CollectiveMainloopFwdSm90ILi2EN4cute5tupleIJNS5_1CILi1EEES8_S8_EEENS6_IJNS7_ILi192EEENS7_ILi160EEENS7_ILi64EEEEEELi64ENS_12float_e4m3_tEfNS_4arch4Sm90ELb0ELb1ELb0ELb0ELb1ELb0ELb0ELb1ELb1ELb1ELb0ELb0EEENS1_21CollectiveEpilogueFwdINS6_IJSA_SC_SB_EEES9_NS_10bfloat16_tESG_Li384ELb0ELb1ELb0ELb1EEENS1_30DynamicPersistentTileSchedulerILi384ELi128ELb0ELb1ELb1EEEEEEEEEvNT_6ParamsE,@function
        .size           _ZN7cutlass13device_kernelIN5flash11enable_sm90INS1_16FlashAttnFwdSm90INS1_25CollectiveMainloopFwdSm90ILi2EN4cute5tupleIJNS5_1CILi1EEES8_S8_EEENS6_IJNS7_ILi192EEENS7_ILi160EEENS7_ILi64EEEEEELi64ENS_12float_e4m3_tEfNS_4arch4Sm90ELb0ELb1ELb0ELb0ELb1ELb0ELb0ELb1ELb1ELb1ELb0ELb0EEENS1_21CollectiveEpilogueFwdINS6_IJSA_SC_SB_EEES9_NS_10bfloat16_tESG_Li384ELb0ELb1ELb0ELb1EEENS1_30DynamicPersistentTileSchedulerILi384ELi128ELb0ELb1ELb1EEEEEEEEEvNT_6ParamsE,(.L_x_15864 - _ZN7cutlass13device_kernelIN5flash11enable_sm90INS1_16FlashAttnFwdSm90INS1_25CollectiveMainloopFwdSm90ILi2EN4cute5tupleIJNS5_1CILi1EEES8_S8_EEENS6_IJNS7_ILi192EEENS7_ILi160EEENS7_ILi64EEEEEELi64ENS_12float_e4m3_tEfNS_4arch4Sm90ELb0ELb1ELb0ELb0ELb1ELb0ELb0ELb1ELb1ELb1ELb0ELb0EEENS1_21CollectiveEpilogueFwdINS6_IJSA_SC_SB_EEES9_NS_10bfloat16_tESG_Li384ELb0ELb1ELb0ELb1EEENS1_30DynamicPersistentTileSchedulerILi384ELi128ELb0ELb1ELb1EEEEEEEEEvNT_6ParamsE)
        .other          _ZN7cutlass13device_kernelIN5flash11enable_sm90INS1_16FlashAttnFwdSm90INS1_25CollectiveMainloopFwdSm90ILi2EN4cute5tupleIJNS5_1CILi1EEES8_S8_EEENS6_IJNS7_ILi192EEENS7_ILi160EEENS7_ILi64EEEEEELi64ENS_12float_e4m3_tEfNS_4arch4Sm90ELb0ELb1ELb0ELb0ELb1ELb0ELb0ELb1ELb1ELb1ELb0ELb0EEENS1_21CollectiveEpilogueFwdINS6_IJSA_SC_SB_EEES9_NS_10bfloat16_tESG_Li384ELb0ELb1ELb0ELb1EEENS1_30DynamicPersistentTileSchedulerILi384ELi128ELb0ELb1ELb1EEEEEEEEEvNT_6ParamsE,@"STO_CUDA_ENTRY STV_DEFAULT"
_ZN7cutlass13device_kernelIN5flash11enable_sm90INS1_16FlashAttnFwdSm90INS1_25CollectiveMainloopFwdSm90ILi2EN4cute5tupleIJNS5_1CILi1EEES8_S8_EEENS6_IJNS7_ILi192EEENS7_ILi160EEENS7_ILi64EEEEEELi64ENS_12float_e4m3_tEfNS_4arch4Sm90ELb0ELb1ELb0ELb0ELb1ELb0ELb0ELb1ELb1ELb1ELb0ELb0EEENS1_21CollectiveEpilogueFwdINS6_IJSA_SC_SB_EEES9_NS_10bfloat16_tESG_Li384ELb0ELb1ELb0ELb1EEENS1_30DynamicPersistentTileSchedulerILi384ELi128ELb0ELb1ELb1EEEEEEEEEvNT_6ParamsE:
        /* <DEDUP_REMOVED lines=45> */
.L_x_13882:
        /* <DEDUP_REMOVED lines=22> */
.L_x_13883:
        /* <DEDUP_REMOVED lines=18> */
.L_x_13884:
        /* <DEDUP_REMOVED lines=22> */
.L_x_13885:
        /* <DEDUP_REMOVED lines=24> */
.L_x_13886:
        /* <DEDUP_REMOVED lines=10> */
.L_x_13888:
        /* <DEDUP_REMOVED lines=23> */
[C---:B------:R-:W-:Y:S01]  /*0a40*/  LOP3.LUT R4, R3.reuse, 0x3fffff0, RZ, 0xc0, !PT ;  /* 0x03fffff003047812 */ /* 0x040fe200078ec0ff */
        /* <DEDUP_REMOVED lines=8> */
[----:B------:R-:W-:Y:S01]  /*0ad0*/  SHF.R.S32.HI R11, RZ, 0x7, R2 ;  /* 0x00000007ff0b7819 */ /* 0x000fe20000011402 */
[----:B------:R-:W-:Y:S01]  /*0ae0*/  IMAD.IADD R3, R6, 0x1, -R3 ;  /* 0x0000000106037824 */ /* 0x000fe200078e0a03 */
[----:B------:R-:W-:-:S02]  /*0af0*/  SHF.R.S32.HI R6, RZ, 0x2, R5 ;  /* 0x00000002ff067819 */ /* 0x000fc40000011405 */
[----:B------:R-:W-:Y:S01]  /*0b00*/  SHF.R.S32.HI R7, RZ, 0x1f, R5 ;  /* 0x0000001fff077819 */ /* 0x000fe20000011405 */
[----:B------:R-:W-:Y:S01]  /*0b10*/  IMAD R2, R3, 0x8, R4 ;  /* 0x0000000803027824 */ /* 0x000fe200078e0204 */
[----:B------:R-:W-:Y:S02]  /*0b20*/  LEA.HI R8, R8, R157, RZ, 0x5 ;  /* 0x0000009d08087211 */ /* 0x000fe400078f28ff */
[----:B------:R-:W-:Y:S02]  /*0b30*/  LEA.HI R7, R7, R6, RZ, 0x3 ;  /* 0x0000000607077211 */ /* 0x000fe400078f18ff */
[----:B------:R0:W-:Y:S01]  /*0b40*/  STL [R1+0xc], R2 ;  /* 0x00000c0201007387 */ /* 0x0001e20000100800 */
[----:B------:R-:W-:Y:S02]  /*0b50*/  SHF.R.S32.HI R8, RZ, 0x5, R8 ;  /* 0x00000005ff087819 */ /* 0x000fe40000011408 */
[----:B------:R-:W-:Y:S02]  /*0b60*/  LOP3.LUT R7, R7, 0xfffffff8, RZ, 0xc0, !PT ;  /* 0xfffffff807077812 */ /* 0x000fe400078ec0ff */
[----:B------:R-:W-:-:S02]  /*0b70*/  LEA.HI R9, R0, R10, RZ, 0x2 ;  /* 0x0000000a00097211 */ /* 0x000fc400078f10ff */
[----:B------:R-:W-:Y:S01]  /*0b80*/  LEA.HI R0, R0, R10, RZ, 0x3 ;  /* 0x0000000a00007211 */ /* 0x000fe200078f18ff */
[----:B------:R-:W-:Y:S01]  /*0b90*/  IMAD.IADD R7, R6, 0x1, -R7 ;  /* 0x0000000106077824 */ /* 0x000fe200078e0a07 */
[----:B------:R-:W-:Y:S01]  /*0ba0*/  LOP3.LUT R9, R9, 0xfffffffc, RZ, 0xc0, !PT ;  /* 0xfffffffc09097812 */ /* 0x000fe200078ec0ff */
[----:B0-----:R-:W-:Y:S01]  /*0bb0*/  IMAD.HI R2, R11, 0x55555556, RZ ;  /* 0x555555560b027827 */ /* 0x001fe200078e02ff */
[----:B------:R-:W-:Y:S02]  /*0bc0*/  LOP3.LUT R22, R0, 0xfffffff8, RZ, 0xc0, !PT ;  /* 0xfffffff800167812 */ /* 0x000fe400078ec0ff */
[----:B------:R-:W-:Y:S01]  /*0bd0*/  LOP3.LUT R18, R5, 0x7ffffffc, RZ, 0xc0, !PT ;  /* 0x7ffffffc05127812 */ /* 0x000fe200078ec0ff */
[----:B------:R-:W-:Y:S01]  /*0be0*/  IMAD R7, R8, 0x10, R7 ;  /* 0x0000001008077824 */ /* 0x000fe200078e0207 */
[----:B------:R-:W-:Y:S01]  /*0bf0*/  LEA.HI R2, R2, R2, RZ, 0x1 ;  /* 0x0000000202027211 */ /* 0x000fe200078f08ff */
[C---:B------:R-:W-:Y:S01]  /*0c00*/  IMAD.IADD R9, R10.reuse, 0x1, -R9 ;  /* 0x000000010a097824 */ /* 0x040fe200078e0a09 */
[----:B------:R-:W-:Y:S01]  /*0c10*/  SHF.R.S32.HI R156, RZ, 0x3, R0 ;  /* 0x00000003ff9c7819 */ /* 0x000fe20000011400 */
[----:B------:R-:W-:-:S02]  /*0c20*/  IMAD.IADD R22, R10, 0x1, -R22 ;  /* 0x000000010a167824 */ /* 0x000fc400078e0a16 */
[----:B------:R-:W-:Y:S01]  /*0c30*/  IMAD R2, R2, -0x3, R11 ;  /* 0xfffffffd02027824 */ /* 0x000fe200078e020b */
[----:B------:R-:W-:Y:S01]  /*0c40*/  LEA.HI R3, R9, R9, RZ, 0x1 ;  /* 0x0000000909037211 */ /* 0x000fe200078f08ff */
[----:B------:R-:W-:Y:S02]  /*0c50*/  IMAD.SHL.U32 R23, R22, 0x8, RZ ;  /* 0x0000000816177824 */ /* 0x000fe400078e00ff */
[----:B------:R-:W-:Y:S01]  /*0c60*/  IMAD R2, R2, 0x40, R7 ;  /* 0x0000004002027824 */ /* 0x000fe200078e0207 */
[----:B------:R-:W-:Y:S01]  /*0c70*/  LOP3.LUT R4, R3, 0x1ffffffe, RZ, 0xc0, !PT ;  /* 0x1ffffffe03047812 */ /* 0x000fe200078ec0ff */
[----:B------:R-:W-:Y:S01]  /*0c80*/  IMAD.IADD R18, R157, 0x1, -R18 ;  /* 0x000000019d127824 */ /* 0x000fe200078e0a12 */
[----:B------:R-:W-:Y:S02]  /*0c90*/  SHF.R.S32.HI R0, RZ, 0x1f, R23 ;  /* 0x0000001fff007819 */ /* 0x000fe40000011417 */
[----:B------:R0:W-:Y:S01]  /*0ca0*/  STL [R1+0x8], R2 ;  /* 0x0000080201007387 */ /* 0x0001e20000100800 */
[----:B------:R-:W-:-:S04]  /*0cb0*/  IMAD.IADD R4, R9, 0x1, -R4 ;  /* 0x0000000109047824 */ /* 0x000fc800078e0a04 */
[----:B------:R-:W-:-:S07]  /*0cc0*/  IMAD R19, R4, 0x8, R2 ;  /* 0x0000000804137824 */ /* 0x000fce00078e0202 */
.L_x_13981:
        /* <DEDUP_REMOVED lines=12> */
[----:B012--5:R-:W-:Y:S05]  /*0d90*/  @!P0 BRA `(.L_x_13889) ;  /* 0x0000000000208947 */ /* 0x027fea0003800000 */
        /* <DEDUP_REMOVED lines=8> */
.L_x_13889:
[----:B------:R-:W-:Y:S01]  /*0e20*/  ULDC UR6, c[0x0][0xc54] ;  /* 0x0003150000067ab9 */ /* 0x000fe20000000800 */
[----:B------:R-:W-:Y:S01]  /*0e30*/  UMOV UR8, UR7 ;  /* 0x0000000700087c82 */ /* 0x000fe20008000000 */
[----:B------:R-:W-:-:S11]  /*0e40*/  UISETP.NE.AND UP0, UPT, UR6, 0x1, UPT ;  /* 0x000000010600788c */ /* 0x000fd6000bf05270 */
[----:B------:R-:W-:Y:S02]  /*0e50*/  @UP0 ULDC.64 UR10, c[0x0][0xc58] ;  /* 0x00031600000a0ab9 */ /* 0x000fe40000000a00 */
[----:B------:R-:W-:-:S04]  /*0e60*/  UIMAD.WIDE.U32 UR4, UR7, UR10, URZ ;  /* 0x0000000a070472a5 */ /* 0x000fc8000f8e003f */
[----:B------:R-:W-:-:S04]  /*0e70*/  @UP0 USHF.R.U32.HI UR8, URZ, UR11, UR5 ;  /* 0x0000000b3f080299 */ /* 0x000fc80008011605 */
[----:B------:R-:W-:-:S12]  /*0e80*/  UIMAD UR4, UR8, UR6, URZ ;  /* 0x00000006080472a4 */ /* 0x000fd8000f8e023f */
.L_x_13890:
        /* <DEDUP_REMOVED lines=8> */
[----:B------:R-:W1:Y:S01]  /*0f10*/  LDC R8, c[0x0][0x448] ;  /* 0x00011200ff087b82 */ /* 0x000e620000000800 */
[----:B------:R-:W-:Y:S02]  /*0f20*/  UIMAD UR18, UR9, UR18, UR6 ;  /* 0x00000012091272a4 */ /* 0x000fe4000f8e0206 */
[----:B------:R-:W-:Y:S01]  /*0f30*/  UISETP.NE.AND.EX UP0, UPT, UR5, URZ, UPT, UP0 ;  /* 0x0000003f0500728c */ /* 0x000fe2000bf05300 */
[----:B------:R-:W-:-:S02]  /*0f40*/  ULDC.64 UR6, c[0x0][0x998] ;  /* 0x0002660000067ab9 */ /* 0x000fc40000000a00 */
[----:B------:R-:W-:Y:S01]  /*0f50*/  @UP2 ULDC UR10, c[0x0][0xc4c] ;  /* 0x00031300000a2ab9 */ /* 0x000fe20000000800 */
[----:B------:R-:W-:Y:S01]  /*0f60*/  UISETP.NE.U32.AND UP1, UPT, UR6, URZ, UPT ;  /* 0x0000003f0600728c */ /* 0x000fe2000bf25070 */
[----:B------:R-:W2:Y:S01]  /*0f70*/  LDC.64 R12, c[0x0][0x9e0] ;  /* 0x00027800ff0c7b82 */ /* 0x000ea20000000a00 */
[----:B------:R-:W-:Y:S01]  /*0f80*/  UIMAD.WIDE.U32 UR10, UR18, UR10, URZ ;  /* 0x0000000a120a72a5 */ /* 0x000fe2000f8e003f */
[----:B------:R-:W-:Y:S01]  /*0f90*/  PLOP3.LUT P0, PT, PT, PT, UP0, 0x80, 0x0 ;  /* 0x000000000000781c */ /* 0x000fe20003f0f008 */
[----:B------:R-:W-:Y:S01]  /*0fa0*/  @UP2 ULDC UR9, c[0x0][0xc50] ;  /* 0x0003140000092ab9 */ /* 0x000fe20000000800 */
[----:B------:R-:W-:Y:S01]  /*0fb0*/  UISETP.NE.AND.EX UP1, UPT, UR7, URZ, UPT, UP1 ;  /* 0x0000003f0700728c */ /* 0x000fe2000bf25310 */
[----:B------:R-:W-:Y:S01]  /*0fc0*/  UMOV UR39, UR18 ;  /* 0x0000001200277c82 */ /* 0x000fe20008000000 */
[----:B------:R-:W-:Y:S02]  /*0fd0*/  @UP2 USHF.R.U32.HI UR39, URZ, UR9, UR11 ;  /* 0x000000093f272299 */ /* 0x000fe4000801160b */
[----:B------:R-:W3:Y:S01]  /*0fe0*/  LDC R105, c[0x0][0x288] ;  /* 0x0000a200ff697b82 */ /* 0x000ee20000000800 */
[----:B------:R-:W-:Y:S01]  /*0ff0*/  @UP0 ULDC.64 UR10, c[0x0][0x9a8] ;  /* 0x00026a00000a0ab9 */ /* 0x000fe20000000a00 */
[----:B------:R-:W-:Y:S01]  /*1000*/  @UP0 USHF.R.S32.HI UR9, URZ, 0x1f, UR39 ;  /* 0x0000001f3f090899 */ /* 0x000fe20008011427 */
[----:B------:R-:W-:Y:S01]  /*1010*/  PLOP3.LUT P1, PT, PT, PT, UP1, 0x80, 0x0 ;  /* 0x000000000000781c */ /* 0x000fe20003f2f018 */
[----:B------:R-:W-:-:S02]  /*1020*/  @UP0 UIMAD.WIDE.U32 UR12, UR39, UR10, URZ ;  /* 0x0000000a270c02a5 */ /* 0x000fc4000f8e003f */
[----:B------:R-:W-:Y:S02]  /*1030*/  @UP0 UIMAD UR9, UR9, UR10, URZ ;  /* 0x0000000a090902a4 */ /* 0x000fe4000f8e023f */
[----:B------:R-:W4:Y:S01]  /*1040*/  LDC R9, c[0x0][0x2f0] ;  /* 0x0000bc00ff097b82 */ /* 0x000f220000000800 */
[----:B------:R-:W-:Y:S02]  /*1050*/  @UP1 USHF.R.S32.HI UR10, URZ, 0x1f, UR39 ;  /* 0x0000001f3f0a1899 */ /* 0x000fe40008011427 */
[----:B------:R-:W-:Y:S01]  /*1060*/  UIADD3 UR15, -UR39, URZ, URZ ;  /* 0x0000003f270f7290 */ /* 0x000fe2000fffe13f */
[----:B------:R-:W-:Y:S01]  /*1070*/  @UP1 ULDC.64 UR16, c[0x0][0x9b8] ;  /* 0x00026e0000101ab9 */ /* 0x000fe20000000a00 */
[----:B------:R-:W-:Y:S02]  /*1080*/  @UP0 UIMAD UR14, UR39, UR11, UR9 ;  /* 0x0000000b270e02a4 */ /* 0x000fe4000f8e0209 */
[----:B------:R-:W-:Y:S02]  /*1090*/  @UP1 UIMAD UR9, UR10, UR16, URZ ;  /* 0x000000100a0912a4 */ /* 0x000fe4000f8e023f */
        /* <DEDUP_REMOVED lines=23> */
[----:B-1----:R-:W-:Y:S01]  /*1210*/  ISETP.NE.AND P3, PT, R8, 0x1, PT ;  /* 0x000000010800780c */ /* 0x002fe20003f65270 */
[----:B------:R-:W-:Y:S01]  /*1220*/  IMAD.U32 R5, RZ, RZ, UR5 ;  /* 0x00000005ff057e24 */ /* 0x000fe2000f8e00ff */
[----:B------:R-:W1:Y:S01]  /*1230*/  LDC R8, c[0x0][0x424] ;  /* 0x00010900ff087b82 */ /* 0x000e620000000800 */
[----:B------:R-:W-:Y:S01]  /*1240*/  IMAD.U32 R7, RZ, RZ, UR7 ;  /* 0x00000007ff077e24 */ /* 0x000fe2000f8e00ff */
[----:B------:R-:W-:Y:S02]  /*1250*/  ULOP3.LUT UR8, URZ, UR8, URZ, 0x33, !UPT ;  /* 0x000000083f087292 */ /* 0x000fe4000f8e333f */
[----:B------:R3:W5:Y:S01]  /*1260*/  @P0 LDG.E R3, desc[UR48][R4.64] ;  /* 0x0000003004030981 */ /* 0x000762000c1e1900 */
[----:B------:R-:W-:Y:S01]  /*1270*/  ULDC UR4, c[0x0][0xc3c] ;  /* 0x00030f0000047ab9 */ /* 0x000fe20000000800 */
[----:B------:R-:W-:Y:S01]  /*1280*/  ULDC.64 UR6, c[0x0][0x418] ;  /* 0x0001060000067ab9 */ /* 0x000fe20000000a00 */
[----:B------:R-:W-:Y:S01]  /*1290*/  ULDC UR5, c[0x0][0x988] ;  /* 0x0002620000057ab9 */ /* 0x000fe20000000800 */
[----:B------:R-:W5:Y:S01]  /*12a0*/  @P1 LDG.E R0, desc[UR48][R6.64] ;  /* 0x0000003006001981 */ /* 0x000f62000c1e1900 */
[----:B------:R-:W-:Y:S01]  /*12b0*/  UIADD3 UR4, UR8, UR4, URZ ;  /* 0x0000000408047290 */ /* 0x000fe2000fffe03f */
[----:B------:R-:W-:Y:S01]  /*12c0*/  ISETP.NE.U32.AND P0, PT, RZ, UR6, PT ;  /* 0x00000006ff007c0c */ /* 0x000fe2000bf05070 */
[----:B------:R-:W4:Y:S01]  /*12d0*/  @P3 LDC R10, c[0x0][0x44c] ;  /* 0x00011300ff0a3b82 */ /* 0x000f220000000800 */
[----:B--2---:R-:W-:Y:S01]  /*12e0*/  ISETP.GE.AND P2, PT, R13, 0x1, PT ;  /* 0x000000010d00780c */ /* 0x004fe20003f46270 */
[----:B------:R-:W-:Y:S01]  /*12f0*/  UIMAD UR41, UR4, 0xc0, URZ ;  /* 0x000000c0042978a4 */ /* 0x000fe2000f8e023f */
[----:B------:R-:W-:-:S02]  /*1300*/  ISETP.NE.AND.EX P0, PT, RZ, UR7, PT, P0 ;  /* 0x00000007ff007c0c */ /* 0x000fc4000bf05300 */
[----:B---3--:R-:W-:Y:S01]  /*1310*/  IADD3 R5, -R105, 0x1, RZ ;  /* 0x0000000169057810 */ /* 0x008fe20007ffe1ff */
[----:B------:R-:W-:Y:S01]  /*1320*/  UIADD3 UR4, UR41, 0xbf, URZ ;  /* 0x000000bf29047890 */ /* 0x000fe2000fffe03f */
[----:B0-----:R-:W-:Y:S01]  /*1330*/  LOP3.LUT R2, R2, 0xffffffef, RZ, 0xc0, !PT ;  /* 0xffffffef02027812 */ /* 0x001fe200078ec0ff */
[----:B------:R-:W0:Y:S03]  /*1340*/  @P3 LDC R11, c[0x0][0x450] ;  /* 0x00011400ff0b3b82 */ /* 0x000e260000000800 */
[----:B------:R-:W-:-:S04]  /*1350*/  @P3 LOP3.LUT R2, R2, 0x10, RZ, 0xfc, !PT ;  /* 0x0000001002023812 */ /* 0x000fc800078efcff */
[----:B------:R-:W-:-:S04]  /*1360*/  LOP3.LUT R2, R2, 0xfffffff7, RZ, 0xc0, !PT ;  /* 0xfffffff702027812 */ /* 0x000fc800078ec0ff */
[----:B------:R-:W-:Y:S01]  /*1370*/  @P2 LOP3.LUT R2, R2, 0x8, RZ, 0xfc, !PT ;  /* 0x0000000802022812 */ /* 0x000fe200078efcff */
[----:B----4-:R-:W-:-:S04]  /*1380*/  @P3 IMAD.HI.U32 R4, R10, UR4, RZ ;  /* 0x000000040a043c27 */ /* 0x010fc8000f8e00ff */
[----:B-----5:R-:W-:Y:S01]  /*1390*/  FMUL.FTZ R0, R3, R0 ;  /* 0x0000000003007220 */ /* 0x020fe20000410000 */
[----:B------:R-:W-:Y:S01]  /*13a0*/  IMAD.U32 R3, RZ, RZ, UR4 ;  /* 0x00000004ff037e24 */ /* 0x000fe2000f8e00ff */
[----:B0-----:R-:W-:Y:S02]  /*13b0*/  @P3 SHF.R.U32.HI R3, RZ, R11, R4 ;  /* 0x0000000bff033219 */ /* 0x001fe40000011604 */
[----:B------:R-:W-:Y:S01]  /*13c0*/  FMUL.FTZ R6, R0, UR5 ;  /* 0x0000000500067c20 */ /* 0x000fe20008410000 */
[----:B-1----:R-:W-:-:S04]  /*13d0*/  SEL R0, R8, 0x1, P0 ;  /* 0x0000000108007807 */ /* 0x002fc80000000000 */
[----:B------:R-:W-:Y:S01]  /*13e0*/  R2UR UR42, R6 ;  /* 0x00000000062a72ca */ /* 0x000fe200000e0000 */
[CC--:B------:R-:W-:Y:S02]  /*13f0*/  IMAD R6, R0.reuse, R9.reuse, R5 ;  /* 0x0000000900067224 */ /* 0x0c0fe400078e0205 */
        /* <DEDUP_REMOVED lines=14> */
.L_x_13892:
[----:B------:R-:W-:-:S13]  /*14e0*/  ISETP.NE.AND P0, PT, R13, 0x1, PT ;  /* 0x000000010d00780c */ /* 0x000fda0003f05270 */
[----:B------:R-:W0:Y:S02]  /*14f0*/  @P0 LDC.64 R6, c[0x0][0x9e8] ;  /* 0x00027a00ff060b82 */ /* 0x000e240000000a00 */
[----:B0-----:R-:W-:-:S05]  /*1500*/  @P0 IMAD.HI.U32 R6, R4, R6, RZ ;  /* 0x0000000604060227 */ /* 0x001fca00078e00ff */
[----:B------:R-:W-:-:S07]  /*1510*/  @P0 SHF.R.U32.HI R4, RZ, R7, R6 ;  /* 0x00000007ff040219 */ /* 0x000fce0000011606 */
.L_x_13893:
[----:B------:R-:W-:-:S05]  /*1520*/  IMAD R4, R4, R13, R13 ;  /* 0x0000000d04047224 */ /* 0x000fca00078e020d */
[----:B------:R-:W-:-:S07]  /*1530*/  VIMNMX R3, R3, R4, PT ;  /* 0x0000000403037248 */ /* 0x000fce0003fe0100 */
.L_x_13891:
        /* <DEDUP_REMOVED lines=29> */
.L_x_13895:
[----:B------:R-:W-:-:S13]  /*1710*/  ISETP.NE.AND P0, PT, R13, 0x1, PT ;  /* 0x000000010d00780c */ /* 0x000fda0003f05270 */
[----:B------:R-:W0:Y:S02]  /*1720*/  @P0 LDC.64 R4, c[0x0][0x9e8] ;  /* 0x00027a00ff040b82 */ /* 0x000e240000000a00 */
[----:B0-----:R-:W-:-:S05]  /*1730*/  @P0 IMAD.HI.U32 R0, R6, R4, RZ ;  /* 0x0000000406000227 */ /* 0x001fca00078e00ff */
[----:B------:R-:W-:-:S07]  /*1740*/  @P0 SHF.R.U32.HI R6, RZ, R5, R0 ;  /* 0x00000005ff060219 */ /* 0x000fce0000011600 */
.L_x_13896:
[----:B------:R-:W-:-:S05]  /*1750*/  IMAD R6, R6, R13, RZ ;  /* 0x0000000d06067224 */ /* 0x000fca00078e02ff */
[----:B------:R-:W-:-:S13]  /*1760*/  R2UR UR5, R6 ;  /* 0x00000000060572ca */ /* 0x000fda00000e0000 */
[----:B------:R-:W-:-:S04]  /*1770*/  UISETP.LT.AND UP0, UPT, UR4, UR5, UPT ;  /* 0x000000050400728c */ /* 0x000fc8000bf01270 */
[----:B------:R-:W-:-:S12]  /*1780*/  USEL UR4, UR4, UR5, !UP0 ;  /* 0x0000000504047287 */ /* 0x000fd8000c000000 */
.L_x_13894:
        /* <DEDUP_REMOVED lines=22> */
[----:B------:R-:W-:Y:S01]  /*18f0*/  ISETP.GT.AND P1, PT, R104, UR43, PT ;  /* 0x0000002b68007c0c */ /* 0x000fe2000bf24270 */
[----:B------:R-:W-:Y:S01]  /*1900*/  IMAD.MOV.U32 R26, RZ, RZ, RZ ;  /* 0x000000ffff1a7224 */ /* 0x000fe200078e00ff */
[----:B------:R-:W-:Y:S02]  /*1910*/  CS2R R28, SRZ ;  /* 0x00000000001c7805 */ /* 0x000fe4000001ff00 */
[----:B------:R-:W-:-:S09]  /*1920*/  CS2R R56, SRZ ;  /* 0x0000000000387805 */ /* 0x000fd2000001ff00 */
[----:B------:R-:W-:Y:S05]  /*1930*/  @!P1 BRA `(.L_x_13897) ;  /* 0x000000ec00349947 */ /* 0x000fea0003800000 */
[----:B------:R-:W0:Y:S01]  /*1940*/  S2R R4, SR_TID.X ;  /* 0x0000000000047919 */ /* 0x000e220000002100 */
[----:B------:R-:W1:Y:S01]  /*1950*/  S2UR UR44, SR_CgaCtaId ;  /* 0x00000000002c79c3 */ /* 0x000e620000008800 */
[----:B------:R-:W-:Y:S02]  /*1960*/  UMOV UR45, 0x400 ;  /* 0x00000400002d7882 */ /* 0x000fe40000000000 */
[----:B-1----:R-:W-:Y:S01]  /*1970*/  ULEA UR45, UR44, UR45, 0x18 ;  /* 0x0000002d2c2d7291 */ /* 0x002fe2000f8ec03f */
[----:B0-----:R-:W-:-:S05]  /*1980*/  VIADD R6, R4, 0xffffff80 ;  /* 0xffffff8004067836 */ /* 0x001fca0000000000 */
[----:B------:R-:W-:-:S04]  /*1990*/  SHF.R.S32.HI R4, RZ, 0x1f, R6 ;  /* 0x0000001fff047819 */ /* 0x000fc80000011406 */
[----:B------:R-:W-:-:S04]  /*19a0*/  LEA.HI R4, R4, R6, RZ, 0x7 ;  /* 0x0000000604047211 */ /* 0x000fc800078f38ff */
[----:B------:R-:W-:-:S05]  /*19b0*/  SHF.R.S32.HI R4, RZ, 0x7, R4 ;  /* 0x00000007ff047819 */ /* 0x000fca0000011404 */
[----:B------:R-:W0:Y:S02]  /*19c0*/  SHFL.IDX PT, R0, R4, RZ, 0x1f ;  /* 0x00001fff04007589 */ /* 0x000e2400000e0000 */
[----:B0-----:R-:W-:-:S13]  /*19d0*/  R2UR UR6, R0 ;  /* 0x00000000000672ca */ /* 0x001fda00000e0000 */
        /* <DEDUP_REMOVED lines=26> */
.L_x_13898:
        /* <DEDUP_REMOVED lines=9> */
.L_x_14073:
[----:B------:R-:W-:Y:S05]  /*1c10*/  @!P0 BRA `(.L_x_13900) ;  /* 0x0000000000048947 */ /* 0x000fea0003800000 */
[----:B------:R-:W-:Y:S01]  /*1c20*/  BPT.TRAP 0x1 ;  /* 0x000000040000795c */ /* 0x000fe20000300000 */
.L_x_13900:
[----:B0-----:R-:W-:Y:S02]  /*1c30*/  IMAD.U32 R3, RZ, RZ, UR37 ;  /* 0x00000025ff037e24 */ /* 0x001fe4000f8e00ff */
[----:B------:R-:W-:-:S03]  /*1c40*/  IMAD.U32 R0, RZ, RZ, UR36 ;  /* 0x00000024ff007e24 */ /* 0x000fc6000f8e00ff */
[----:B------:R-:W-:Y:S02]  /*1c50*/  LEA R3, R3, UR45, 0x3 ;  /* 0x0000002d03037c11 */ /* 0x000fe4000f8e18ff */
[----:B------:R-:W-:-:S04]  /*1c60*/  SHF.L.U32 R0, R0, 0x1f, RZ ;  /* 0x0000001f00007819 */ /* 0x000fc800000006ff */
[----:B------:R0:W1:Y:S01]  /*1c70*/  SYNCS.PHASECHK.TRANS64.TRYWAIT P1, [R3+URZ+0x13230], R0 ;  /* 0x01323000030075a7 */ /* 0x000062000802017f */
[----:B------:R-:W-:Y:S05]  /*1c80*/  @!P0 BRA `(.L_x_13901) ;  /* 0x0000000000048947 */ /* 0x000fea0003800000 */
[----:B------:R-:W-:Y:S01]  /*1c90*/  BPT.TRAP 0x1 ;  /* 0x000000040000795c */ /* 0x000fe20000300000 */
.L_x_13901:
[----:B-1----:R-:W-:Y:S05]  /*1ca0*/  @P1 BRA `(.L_x_13902) ;  /* 0x0000000000081947 */ /* 0x002fea0003800000 */
[----:B------:R-:W1:Y:S02]  /*1cb0*/  SYNCS.PHASECHK.TRANS64.TRYWAIT P1, [R3+URZ+0x13230], R0 ;  /* 0x01323000030075a7 */ /* 0x000e64000802017f */
[----:B-1----:R-:W-:Y:S05]  /*1cc0*/  @!P1 BRA `(.L_x_13903) ;  /* 0x0000015800209947 */ /* 0x002fea0003800000 */
.L_x_13902:
        /* <DEDUP_REMOVED lines=11> */
[----:B------:R-:W-:-:S03]  /*1d80*/  UMOV UR7, 0x80000020 ;  /* 0x8000002000077882 */ /* 0x000fc60000000000 */
        /* <DEDUP_REMOVED lines=10> */
[----:B------:R-:W-:Y:S01]  /*1e30*/  UIADD3 UR13, UR12, 0x182, URZ ;  /* 0x000001820c0d7890 */ /* 0x000fe2000fffe03f */
[----:B------:R-:W-:-:S02]  /*1e40*/  WARPGROUP.DEPBAR.LE gsb0, 0x0 ;  /* 0x00008000000079c5 */ /* 0x000fc40000010000 */
        /* <DEDUP_REMOVED lines=20> */
[----:B------:R-:W-:Y:S02]  /*1f90*/  UIADD3 UR10, UR12, 0x82, URZ ;  /* 0x000000820c0a7890 */ /* 0x000fe4000fffe03f */
        /* <DEDUP_REMOVED lines=28> */
.L_x_13904:
[----:B------:R-:W2:Y:S01]  /*2160*/  LDC R107, c[0x0][0x448] ;  /* 0x00011200ff6b7b82 */ /* 0x000ea20000000800 */
[----:B------:R-:W-:Y:S01]  /*2170*/  VIADD R5, R19, UR41 ;  /* 0x0000002913057c36 */ /* 0x000fe20008000000 */
[----:B------:R-:W-:Y:S01]  /*2180*/  R2UR UR6, R3 ;  /* 0x00000000030672ca */ /* 0x000fe200000e0000 */
[----:B------:R-:W-:Y:S01]  /*2190*/  IMAD.MOV.U32 R9, RZ, RZ, -0xa0 ;  /* 0xffffff60ff097424 */ /* 0x000fe200078e00ff */
[----:B------:R-:W-:Y:S01]  /*21a0*/  LOP3.LUT P1, RZ, R2, 0x8, RZ, 0xc0, !PT ;  /* 0x0000000802ff7812 */ /* 0x000fe2000782c0ff */
[----:B------:R-:W-:Y:S01]  /*21b0*/  ULDC UR21, c[0x0][0x9dc] ;  /* 0x0002770000157ab9 */ /* 0x000fe20000000800 */
[----:B------:R-:W-:Y:S01]  /*21c0*/  ULDC UR7, c[0x0][0x9e0] ;  /* 0x0002780000077ab9 */ /* 0x000fe20000000800 */
[----:B------:R-:W-:Y:S01]  /*21d0*/  IMAD R9, R104, R9, 0xa1 ;  /* 0x000000a168097424 */ /* 0x000fe200078e0209 */
[----:B------:R-:W3:Y:S07]  /*21e0*/  LDC R6, c[0x0][0x288] ;  /* 0x0000a200ff067b82 */ /* 0x000eee0000000800 */
[----:B------:R-:W-:-:S04]  /*21f0*/  UIADD3 UR6, UR6, 0x13240, URZ ;  /* 0x0001324006067890 */ /* 0x000fc8000fffe03f */
[----:B------:R-:W-:Y:S01]  /*2200*/  UPRMT UR6, UR44, 0x654, UR6 ;  /* 0x000006542c067896 */ /* 0x000fe20008000006 */
[----:B--2---:R-:W-:-:S08]  /*2210*/  ISETP.NE.AND P2, PT, R107, 0x1, PT ;  /* 0x000000016b00780c */ /* 0x004fd00003f45270 */
[----:B------:R-:W-:Y:S01]  /*2220*/  SYNCS.ARRIVE.TRANS64.RED.A1T0 RZ, [UR6], RZ ;  /* 0x000000ffffff79a7 */ /* 0x000fe20008100406 */
[----:B------:R-:W-:-:S04]  /*2230*/  ULOP3.LUT UR6, URZ, UR21, URZ, 0x33, !UPT ;  /* 0x000000153f067292 */ /* 0x000fc8000f8e333f */
[----:B01----:R-:W0:Y:S08]  /*2240*/  @P2 LDC R0, c[0x0][0x44c] ;  /* 0x00011300ff002b82 */ /* 0x003e300000000800 */
[----:B------:R-:W1:Y:S01]  /*2250*/  @P2 LDC R7, c[0x0][0x450] ;  /* 0x00011400ff072b82 */ /* 0x000e620000000800 */
[----:B0-----:R-:W-:-:S05]  /*2260*/  @P2 IMAD.HI.U32 R0, R5, R0, RZ ;  /* 0x0000000005002227 */ /* 0x001fca00078e00ff */
[----:B-1----:R-:W-:Y:S01]  /*2270*/  @P2 SHF.R.U32.HI R5, RZ, R7, R0 ;  /* 0x00000007ff052219 */ /* 0x002fe20000011600 */
[----:B------:R-:W-:Y:S02]  /*2280*/  IMAD R0, R104, -0xa0, R17 ;  /* 0xffffff6068007824 */ /* 0x000fe400078e0211 */
[----:B------:R-:W-:Y:S02]  /*2290*/  IMAD R7, R18, -0x2, R9 ;  /* 0xfffffffe12077824 */ /* 0x000fe400078e0209 */
[----:B------:R-:W0:Y:S01]  /*22a0*/  SHFL.IDX PT, R13, R5, RZ, 0x1c1f ;  /* 0x001c1fff050d7589 */ /* 0x000e2200000e0000 */
[----:B------:R-:W-:Y:S02]  /*22b0*/  VIADD R3, R0, 0xa0 ;  /* 0x000000a000037836 */ /* 0x000fe40000000000 */
[----:B---3--:R-:W-:Y:S01]  /*22c0*/  IADD3 R0, R7, -R6, R17 ;  /* 0x8000000607007210 */ /* 0x008fe20007ffe011 */
[----:B------:R-:W-:Y:S02]  /*22d0*/  VIADD R9, R9, 0xffffffff ;  /* 0xffffffff09097836 */ /* 0x000fe40000000000 */
[----:B------:R-:W-:-:S02]  /*22e0*/  IMAD R8, R18, -0x2, R3 ;  /* 0xfffffffe12087824 */ /* 0x000fc400078e0203 */
[C---:B------:R-:W-:Y:S02]  /*22f0*/  VIADD R3, R0.reuse, UR7 ;  /* 0x0000000700037c36 */ /* 0x040fe40008000000 */
[----:B------:R-:W-:Y:S02]  /*2300*/  VIADD R0, R0, UR6 ;  /* 0x0000000600007c36 */ /* 0x000fe40008000000 */
[----:B------:R-:W-:Y:S01]  /*2310*/  VIADD R7, R7, 0xffffffff ;  /* 0xffffffff07077836 */ /* 0x000fe20000000000 */
[----:B0-----:R-:W-:Y:S01]  /*2320*/  VIADDMNMX R10, R13, R3, R8, PT ;  /* 0x000000030d0a7246 */ /* 0x001fe20003800108 */
        /* <DEDUP_REMOVED lines=15> */
.L_x_13907:
[----:B------:R-:W-:Y:S02]  /*2420*/  ULDC UR6, c[0x0][0x9e4] ;  /* 0x0002790000067ab9 */ /* 0x000fe40000000800 */
[----:B------:R-:W-:-:S05]  /*2430*/  IMAD.U32 R15, RZ, RZ, UR6 ;  /* 0x00000006ff0f7e24 */ /* 0x000fca000f8e00ff */
[----:B------:R-:W-:-:S13]  /*2440*/  ISETP.NE.AND P1, PT, R15, 0x1, PT ;  /* 0x000000010f00780c */ /* 0x000fda0003f25270 */
[----:B------:R-:W0:Y:S02]  /*2450*/  @P1 LDC.64 R20, c[0x0][0x9e8] ;  /* 0x00027a00ff141b82 */ /* 0x000e240000000a00 */
[----:B0-----:R-:W-:-:S05]  /*2460*/  @P1 IMAD.HI.U32 R14, R12, R20, RZ ;  /* 0x000000140c0e1227 */ /* 0x001fca00078e00ff */
[----:B------:R-:W-:-:S07]  /*2470*/  @P1 SHF.R.U32.HI R12, RZ, R21, R14 ;  /* 0x00000015ff0c1219 */ /* 0x000fce000001160e */
.L_x_13908:
[----:B------:R-:W-:Y:S05]  /*2480*/  BSYNC B0 ;  /* 0x0000000000007941 */ /* 0x000fea0003800000 */
.L_x_13906:
[----:B------:R-:W-:-:S05]  /*2490*/  IMAD R12, R12, R15, R7 ;  /* 0x0000000f0c0c7224 */ /* 0x000fca00078e0207 */
[----:B------:R-:W-:Y:S02]  /*24a0*/  VIADDMNMX R10, R12, R15, R10, PT ;  /* 0x0000000f0c0a7246 */ /* 0x000fe4000380010a */
[----:B------:R-:W-:-:S07]  /*24b0*/  VIMNMX R11, R11, R12, !PT ;  /* 0x0000000c0b0b7248 */ /* 0x000fce0007fe0100 */
.L_x_13905:
[C---:B------:R-:W-:Y:S01]  /*24c0*/  ISETP.GE.AND P2, PT, R9.reuse, 0x2, PT ;  /* 0x000000020900780c */ /* 0x040fe20003f46270 */
[----:B------:R-:W0:Y:S01]  /*24d0*/  SHFL.IDX PT, R5, R5, 0x1, 0x1c1f ;  /* 0x003c1f0005057f89 */ /* 0x000e2200000e0000 */
[C---:B------:R-:W-:Y:S02]  /*24e0*/  ISETP.GE.AND P1, PT, R9.reuse, 0x9, PT ;  /* 0x000000090900780c */ /* 0x040fe40003f26270 */
[----:B------:R-:W-:Y:S02]  /*24f0*/  LOP3.LUT R16, R16, 0xefffffff, RZ, 0xc0, !PT ;  /* 0xefffffff10107812 */ /* 0x000fe400078ec0ff */
[C---:B------:R-:W-:Y:S02]  /*2500*/  ISETP.GE.AND P3, PT, R9.reuse, 0xa, PT ;  /* 0x0000000a0900780c */ /* 0x040fe40003f66270 */
[----:B------:R-:W-:Y:S02]  /*2510*/  LOP3.LUT R2, R2, 0xfffffffb, RZ, 0xc0, !PT ;  /* 0xfffffffb02027812 */ /* 0x000fe400078ec0ff */
[----:B------:R-:W-:-:S03]  /*2520*/  ISETP.GE.AND P4, PT, R9, 0x2a, PT ;  /* 0x0000002a0900780c */ /* 0x000fc60003f86270 */
[----:B------:R-:W-:Y:S02]  /*2530*/  @P2 LOP3.LUT R16, R16, 0x10000000, RZ, 0xfc, !PT ;  /* 0x1000000010102812 */ /* 0x000fe400078efcff */
[C---:B------:R-:W-:Y:S02]  /*2540*/  ISETP.GT.AND P2, PT, R11.reuse, 0x1, !P2 ;  /* 0x000000010b00780c */ /* 0x040fe40005744270 */
[----:B------:R-:W-:Y:S02]  /*2550*/  LOP3.LUT R16, R16, 0xdfffffff, RZ, 0xc0, !PT ;  /* 0xdfffffff10107812 */ /* 0x000fe400078ec0ff */
[----:B------:R-:W-:Y:S02]  /*2560*/  ISETP.LT.OR P2, PT, R10, 0x2, P2 ;  /* 0x000000020a00780c */ /* 0x000fe40001741670 */
[----:B------:R-:W-:Y:S02]  /*2570*/  @P1 LOP3.LUT R16, R16, 0x20000000, RZ, 0xfc, !PT ;  /* 0x2000000010101812 */ /* 0x000fe400078efcff */
[----:B------:R-:W-:-:S02]  /*2580*/  ISETP.GT.AND P1, PT, R11, 0x8, !P1 ;  /* 0x000000080b00780c */ /* 0x000fc40004f24270 */
[----:B------:R-:W-:Y:S01]  /*2590*/  FSEL R89, R89, -INF , !P2 ;  /* 0xff80000059597808 */ /* 0x000fe20005000000 */
[----:B0-----:R-:W-:Y:S01]  /*25a0*/  IMAD.IADD R0, R0, 0x1, R5 ;  /* 0x0000000100007824 */ /* 0x001fe200078e0205 */
[----:B------:R-:W-:Y:S02]  /*25b0*/  ISETP.LT.OR P1, PT, R10, 0x9, P1 ;  /* 0x000000090a00780c */ /* 0x000fe40000f21670 */
[----:B------:R-:W-:Y:S02]  /*25c0*/  ISETP.GE.AND P2, PT, R9, 0x11, PT ;  /* 0x000000110900780c */ /* 0x000fe40003f46270 */
[----:B------:R-:W-:Y:S02]  /*25d0*/  FSEL R92, R92, -INF , !P1 ;  /* 0xff8000005c5c7808 */ /* 0x000fe40004800000 */
[----:B------:R-:W-:Y:S02]  /*25e0*/  ISETP.GT.AND P1, PT, R11, 0x9, !P3 ;  /* 0x000000090b00780c */ /* 0x000fe40005f24270 */
[----:B------:R-:W-:-:S02]  /*25f0*/  LOP3.LUT R16, R16, 0xbfffffff, RZ, 0xc0, !PT ;  /* 0xbfffffff10107812 */ /* 0x000fc400078ec0ff */
[----:B------:R-:W-:Y:S02]  /*2600*/  ISETP.LT.OR P1, PT, R10, 0xa, P1 ;  /* 0x0000000a0a00780c */ /* 0x000fe40000f21670 */
[----:B------:R-:W-:Y:S02]  /*2610*/  @P3 LOP3.LUT R16, R16, 0x40000000, RZ, 0xfc, !PT ;  /* 0x4000000010103812 */ /* 0x000fe400078efcff */
[----:B------:R-:W-:Y:S02]  /*2620*/  FSEL R93, R93, -INF , !P1 ;  /* 0xff8000005d5d7808 */ /* 0x000fe40004800000 */
[----:B------:R-:W-:Y:S02]  /*2630*/  @P2 LOP3.LUT R2, R2, 0x4, RZ, 0xfc, !PT ;  /* 0x0000000402022812 */ /* 0x000fe400078efcff */
[----:B------:R-:W-:Y:S02]  /*2640*/  ISETP.GT.AND P1, PT, R11, 0x10, !P2 ;  /* 0x000000100b00780c */ /* 0x000fe40005724270 */
[----:B------:R-:W-:-:S02]  /*2650*/  ISETP.GE.AND P2, PT, R9, 0x12, PT ;  /* 0x000000120900780c */ /* 0x000fc40003f46270 */
[----:B------:R-:W-:Y:S02]  /*2660*/  ISETP.LT.OR P1, PT, R10, 0x11, P1 ;  /* 0x000000110a00780c */ /* 0x000fe40000f21670 */
[----:B------:R-:W-:Y:S02]  /*2670*/  LOP3.LUT R2, R2, 0xfffffffd, RZ, 0xc0, !PT ;  /* 0xfffffffd02027812 */ /* 0x000fe400078ec0ff */
[----:B------:R-:W-:Y:S02]  /*2680*/  FSEL R96, R96, -INF , !P1 ;  /* 0xff80000060607808 */ /* 0x000fe40004800000 */
[----:B------:R-:W-:Y:S02]  /*2690*/  ISETP.GT.AND P1, PT, R11, 0x11, !P2 ;  /* 0x000000110b00780c */ /* 0x000fe40005724270 */
[----:B------:R-:W-:Y:S02]  /*26a0*/  LOP3.LUT R16, R16, 0x7fffffff, RZ, 0xc0, !PT ;  /* 0x7fffffff10107812 */ /* 0x000fe400078ec0ff */
[----:B------:R-:W-:-:S02]  /*26b0*/  ISETP.LT.OR P1, PT, R10, 0x12, P1 ;  /* 0x000000120a00780c */ /* 0x000fc40000f21670 */
[----:B------:R-:W-:Y:S02]  /*26c0*/  @P2 LOP3.LUT R2, R2, 0x2, RZ, 0xfc, !PT ;  /* 0x0000000202022812 */ /* 0x000fe400078efcff */
[----:B------:R-:W-:Y:S02]  /*26d0*/  ISETP.GE.AND P2, PT, R9, 0x19, PT ;  /* 0x000000190900780c */ /* 0x000fe40003f46270 */
[----:B------:R-:W-:Y:S02]  /*26e0*/  FSEL R97, R97, -INF , !P1 ;  /* 0xff80000061617808 */ /* 0x000fe40004800000 */
[----:B------:R-:W-:Y:S02]  /*26f0*/  LOP3.LUT R2, R2, 0xfffffffe, RZ, 0xc0, !PT ;  /* 0xfffffffe02027812 */ /* 0x000fe400078ec0ff */
[----:B------:R-:W-:Y:S02]  /*2700*/  ISETP.GT.AND P1, PT, R11, 0x18, !P2 ;  /* 0x000000180b00780c */ /* 0x000fe40005724270 */
[----:B------:R-:W-:-:S02]  /*2710*/  ISETP.GE.AND P3, PT, R9, 0x22, PT ;  /* 0x000000220900780c */ /* 0x000fc40003f66270 */
[----:B------:R-:W-:Y:S02]  /*2720*/  ISETP.LT.OR P1, PT, R10, 0x19, P1 ;  /* 0x000000190a00780c */ /* 0x000fe40000f21670 */
[----:B------:R-:W-:Y:S02]  /*2730*/  VIADDMNMX R3, R5, R3, R8, PT ;  /* 0x0000000305037246 */ /* 0x000fe40003800108 */
[----:B------:R-:W-:Y:S02]  /*2740*/  @P2 LOP3.LUT R2, R2, 0x1, RZ, 0xfc, !PT ;  /* 0x0000000102022812 */ /* 0x000fe400078efcff */
[----:B------:R-:W-:Y:S02]  /*2750*/  ISETP.GE.AND P2, PT, R9, 0x1a, PT ;  /* 0x0000001a0900780c */ /* 0x000fe40003f46270 */
[----:B------:R-:W-:Y:S02]  /*2760*/  FSEL R100, R100, -INF , !P1 ;  /* 0xff80000064647808 */ /* 0x000fe40004800000 */
[----:B------:R-:W-:-:S04]  /*2770*/  ISETP.GT.AND P1, PT, R11, 0x19, !P2 ;  /* 0x000000190b00780c */ /* 0x000fc80005724270 */
[----:B------:R-:W-:-:S04]  /*2780*/  ISETP.LT.OR P1, PT, R10, 0x1a, P1 ;  /* 0x0000001a0a00780c */ /* 0x000fc80000f21670 */
[----:B------:R-:W-:Y:S02]  /*2790*/  FSEL R101, R101, -INF , !P1 ;  /* 0xff80000065657808 */ /* 0x000fe40004800000 */
[----:B------:R-:W-:Y:S02]  /*27a0*/  ISETP.GE.AND P1, PT, R9, 0x21, PT ;  /* 0x000000210900780c */ /* 0x000fe40003f26270 */
[----:B------:R-:W-:Y:S02]  /*27b0*/  @P2 LOP3.LUT R16, R16, 0x80000000, RZ, 0xfc, !PT ;  /* 0x8000000010102812 */ /* 0x000fe400078efcff */
[----:B------:R-:W-:Y:S02]  /*27c0*/  ISETP.GT.AND P2, PT, R11, 0x20, !P1 ;  /* 0x000000200b00780c */ /* 0x000fe40004f44270 */
[----:B------:R-:W-:Y:S02]  /*27d0*/  LOP3.LUT R16, R16, 0xfffffffe, RZ, 0xc0, !PT ;  /* 0xfffffffe10107812 */ /* 0x000fe400078ec0ff */
[----:B------:R-:W-:-:S02]  /*27e0*/  ISETP.LT.OR P2, PT, R10, 0x21, P2 ;  /* 0x000000210a00780c */ /* 0x000fc40001741670 */
[----:B------:R-:W-:Y:S02]  /*27f0*/  @P3 LOP3.LUT R16, R16, 0x1, RZ, 0xfc, !PT ;  /* 0x0000000110103812 */ /* 0x000fe400078efcff */
[----:B------:R-:W-:Y:S02]  /*2800*/  FSEL R72, R72, -INF , !P2 ;  /* 0xff80000048487808 */ /* 0x000fe40005000000 */
[----:B------:R-:W-:Y:S02]  /*2810*/  ISETP.GT.AND P2, PT, R11, 0x21, !P3 ;  /* 0x000000210b00780c */ /* 0x000fe40005f44270 */
[----:B------:R-:W-:Y:S02]  /*2820*/  LOP3.LUT R16, R16, 0xffdfffff, RZ, 0xc0, !PT ;  /* 0xffdfffff10107812 */ /* 0x000fe400078ec0ff */
[----:B------:R-:W-:Y:S02]  /*2830*/  ISETP.LT.OR P2, PT, R10, 0x22, P2 ;  /* 0x000000220a00780c */ /* 0x000fe40001741670 */
[----:B------:R-:W-:-:S02]  /*2840*/  @P4 LOP3.LUT R16, R16, 0x200000, RZ, 0xfc, !PT ;  /* 0x0020000010104812 */ /* 0x000fc400078efcff */
[----:B------:R-:W-:Y:S02]  /*2850*/  FSEL R73, R73, -INF , !P2 ;  /* 0xff80000049497808 */ /* 0x000fe40005000000 */
[----:B------:R-:W-:Y:S02]  /*2860*/  ISETP.GE.AND P2, PT, R9, 0x29, PT ;  /* 0x000000290900780c */ /* 0x000fe40003f46270 */
[----:B------:R-:W-:Y:S02]  /*2870*/  LOP3.LUT R16, R16, 0xffefffff, RZ, 0xc0, !PT ;  /* 0xffefffff10107812 */ /* 0x000fe400078ec0ff */
        /* <DEDUP_REMOVED lines=188> */
.L_x_13911:
[----:B------:R-:W-:Y:S02]  /*3440*/  ULDC UR6, c[0x0][0x9e4] ;  /* 0x0002790000067ab9 */ /* 0x000fe40000000800 */
[----:B------:R-:W-:-:S05]  /*3450*/  IMAD.U32 R10, RZ, RZ, UR6 ;  /* 0x00000006ff0a7e24 */ /* 0x000fca000f8e00ff */
[----:B------:R-:W-:-:S13]  /*3460*/  ISETP.NE.AND P6, PT, R10, 0x1, PT ;  /* 0x000000010a00780c */ /* 0x000fda0003fc5270 */
[----:B------:R-:W0:Y:S02]  /*3470*/  @P6 LDC.64 R8, c[0x0][0x9e8] ;  /* 0x00027a00ff086b82 */ /* 0x000e240000000a00 */
[----:B0-----:R-:W-:-:S05]  /*3480*/  @P6 IMAD.HI.U32 R8, R5, R8, RZ ;  /* 0x0000000805086227 */ /* 0x001fca00078e00ff */
[----:B------:R-:W-:-:S07]  /*3490*/  @P6 SHF.R.U32.HI R5, RZ, R9, R8 ;  /* 0x00000009ff056219 */ /* 0x000fce0000011608 */
.L_x_13912:
[----:B------:R-:W-:Y:S05]  /*34a0*/  BSYNC B0 ;  /* 0x0000000000007941 */ /* 0x000fea0003800000 */
.L_x_13910:
[----:B------:R-:W-:-:S05]  /*34b0*/  IMAD R5, R5, R10, R7 ;  /* 0x0000000a05057224 */ /* 0x000fca00078e0207 */
[----:B------:R-:W-:Y:S02]  /*34c0*/  VIADDMNMX R3, R5, R10, R3, PT ;  /* 0x0000000a05037246 */ /* 0x000fe40003800103 */
[----:B------:R-:W-:-:S07]  /*34d0*/  VIMNMX R0, R0, R5, !PT ;  /* 0x0000000500007248 */ /* 0x000fce0007fe0100 */
.L_x_13909:
[----:B------:R-:W-:Y:S01]  /*34e0*/  ISETP.GT.AND P1, PT, R0, 0x20, !P1 ;  /* 0x000000200000780c */ /* 0x000fe20004f24270 */
[----:B------:R-:W-:Y:S01]  /*34f0*/  IMAD.U32 R106, RZ, RZ, UR42 ;  /* 0x0000002aff6a7e24 */ /* 0x000fe2000f8e00ff */
[----:B------:R-:W-:Y:S02]  /*3500*/  LOP3.LUT P6, RZ, R16, 0x1, RZ, 0xc0, !PT ;  /* 0x0000000110ff7812 */ /* 0x000fe400078cc0ff */
        /* <DEDUP_REMOVED lines=8> */
[C---:B------:R-:W-:Y:S02]  /*3590*/  LOP3.LUT P1, RZ, R16.reuse, 0x200000, RZ, 0xc0, !PT ;  /* 0x0020000010ff7812 */ /* 0x040fe4000782c0ff */
[----:B------:R-:W-:-:S02]  /*35a0*/  LOP3.LUT P2, RZ, R16, 0x2000, RZ, 0xc0, !PT ;  /* 0x0000200010ff7812 */ /* 0x000fc4000784c0ff */
        /* <DEDUP_REMOVED lines=55> */
[----:B------:R-:W-:Y:S02]  /*3920*/  LOP3.LUT P2, RZ, R16, 0x4, RZ, 0xc0, !PT ;  /* 0x0000000410ff7812 */ /* 0x000fe4000784c0ff */
[----:B------:R-:W-:Y:S02]  /*3930*/  ISETP.LT.OR P1, PT, R3, 0x4a, P1 ;  /* 0x0000004a0300780c */ /* 0x000fe40000f21670 */
[----:B------:R-:W-:Y:S02]  /*3940*/  FMNMX.FTZ R5, R69, R8, !PT ;  /* 0x0000000845057209 */ /* 0x000fe40007810000 */
[----:B------:R-:W-:Y:S02]  /*3950*/  FSEL R63, R63, -INF , !P1 ;  /* 0xff8000003f3f7808 */ /* 0x000fe40004800000 */
[----:B------:R-:W-:-:S02]  /*3960*/  ISETP.GT.AND P1, PT, R0, 0x50, !P6 ;  /* 0x000000500000780c */ /* 0x000fc40007724270 */
[----:B------:R-:W-:Y:S02]  /*3970*/  LOP3.LUT P6, RZ, R16, 0x2, RZ, 0xc0, !PT ;  /* 0x0000000210ff7812 */ /* 0x000fe400078cc0ff */
        /* <DEDUP_REMOVED lines=38> */
[----:B------:R-:W-:Y:S01]  /*3be0*/  LOP3.LUT P1, RZ, R16, 0x40, RZ, 0xc0, !PT ;  /* 0x0000004010ff7812 */ /* 0x000fe2000782c0ff */
[----:B------:R-:W0:Y:S01]  /*3bf0*/  SHFL.BFLY PT, R5, R8, 0x2, 0x1f ;  /* 0x0c401f0008057f89 */ /* 0x000e2200000e0000 */
[C---:B------:R-:W-:Y:S02]  /*3c00*/  ISETP.GT.AND P5, PT, R0.reuse, RZ, !P5 ;  /* 0x000000ff0000720c */ /* 0x040fe40006fa4270 */
[----:B------:R-:W-:-:S02]  /*3c10*/  ISETP.GT.AND P1, PT, R0, 0x68, !P1 ;  /* 0x000000680000780c */ /* 0x000fc40004f24270 */
[C---:B------:R-:W-:Y:S02]  /*3c20*/  ISETP.LT.OR P5, PT, R3.reuse, 0x1, P5 ;  /* 0x000000010300780c */ /* 0x040fe40002fa1670 */
[----:B------:R-:W-:Y:S02]  /*3c30*/  ISETP.LT.OR P1, PT, R3, 0x69, P1 ;  /* 0x000000690300780c */ /* 0x000fe40000f21670 */
[----:B------:R-:W-:Y:S02]  /*3c40*/  FSEL R90, R90, -INF , !P5 ;  /* 0xff8000005a5a7808 */ /* 0x000fe40006800000 */
[----:B------:R-:W-:Y:S02]  /*3c50*/  FSEL R46, R46, -INF , !P1 ;  /* 0xff8000002e2e7808 */ /* 0x000fe40004800000 */
[----:B------:R-:W-:Y:S02]  /*3c60*/  LOP3.LUT P1, RZ, R16, 0x20, RZ, 0xc0, !PT ;  /* 0x0000002010ff7812 */ /* 0x000fe4000782c0ff */
[----:B------:R-:W-:-:S02]  /*3c70*/  ISETP.GT.AND P3, PT, R0, 0x91, !P3 ;  /* 0x000000910000780c */ /* 0x000fc40005f64270 */
[C---:B------:R-:W-:Y:S02]  /*3c80*/  ISETP.GT.AND P1, PT, R0.reuse, 0x69, !P1 ;  /* 0x000000690000780c */ /* 0x040fe40004f24270 */
[----:B------:R-:W-:Y:S02]  /*3c90*/  ISETP.GT.AND P4, PT, R0, 0x98, !P4 ;  /* 0x000000980000780c */ /* 0x000fe40006784270 */
[C---:B------:R-:W-:Y:S02]  /*3ca0*/  ISETP.LT.OR P1, PT, R3.reuse, 0x6a, P1 ;  /* 0x0000006a0300780c */ /* 0x040fe40000f21670 */
[----:B------:R-:W-:Y:S02]  /*3cb0*/  ISETP.LT.OR P3, PT, R3, 0x92, P3 ;  /* 0x000000920300780c */ /* 0x000fe40001f61670 */
[----:B------:R-:W-:Y:S02]  /*3cc0*/  FSEL R47, R47, -INF , !P1 ;  /* 0xff8000002f2f7808 */ /* 0x000fe40004800000 */
[----:B------:R-:W-:-:S02]  /*3cd0*/  LOP3.LUT P1, RZ, R16, 0x10, RZ, 0xc0, !PT ;  /* 0x0000001010ff7812 */ /* 0x000fc4000782c0ff */
[----:B0-----:R-:W-:Y:S02]  /*3ce0*/  FMNMX.FTZ R9, R8, R5, !PT ;  /* 0x0000000508097209 */ /* 0x001fe40007810000 */
[----:B------:R-:W-:Y:S02]  /*3cf0*/  ISETP.GT.AND P1, PT, R0, 0x70, !P1 ;  /* 0x000000700000780c */ /* 0x000fe40004f24270 */
[C---:B------:R-:W-:Y:S01]  /*3d00*/  ISETP.LT.OR P4, PT, R3.reuse, 0x99, P4 ;  /* 0x000000990300780c */ /* 0x040fe20002781670 */
[----:B------:R-:W0:Y:S01]  /*3d10*/  SHFL.BFLY PT, R10, R9, 0x1, 0x1f ;  /* 0x0c201f00090a7f89 */ /* 0x000e2200000e0000 */
[----:B------:R-:W-:Y:S02]  /*3d20*/  ISETP.LT.OR P1, PT, R3, 0x71, P1 ;  /* 0x000000710300780c */ /* 0x000fe40000f21670 */
[----:B------:R-:W-:Y:S02]  /*3d30*/  FSEL R35, R35, -INF , !P3 ;  /* 0xff80000023237808 */ /* 0x000fe40005800000 */
[----:B------:R-:W-:-:S02]  /*3d40*/  FSEL R50, R50, -INF , !P1 ;  /* 0xff80000032327808 */ /* 0x000fc40004800000 */
[----:B------:R-:W-:Y:S02]  /*3d50*/  LOP3.LUT P1, RZ, R16, 0x8, RZ, 0xc0, !PT ;  /* 0x0000000810ff7812 */ /* 0x000fe4000782c0ff */
[----:B------:R-:W-:Y:S02]  /*3d60*/  FSEL R38, R38, -INF , !P4 ;  /* 0xff80000026267808 */ /* 0x000fe40006000000 */
[----:B------:R-:W-:-:S04]  /*3d70*/  ISETP.GT.AND P1, PT, R0, 0x71, !P1 ;  /* 0x000000710000780c */ /* 0x000fc80004f24270 */
[----:B------:R-:W-:-:S04]  /*3d80*/  ISETP.LT.OR P1, PT, R3, 0x72, P1 ;  /* 0x000000720300780c */ /* 0x000fc80000f21670 */
[----:B------:R-:W-:Y:S02]  /*3d90*/  FSEL R51, R51, -INF , !P1 ;  /* 0xff80000033337808 */ /* 0x000fe40004800000 */
[----:B------:R-:W-:Y:S02]  /*3da0*/  ISETP.GT.AND P1, PT, R0, 0x78, !P2 ;  /* 0x000000780000780c */ /* 0x000fe40005724270 */
[----:B------:R-:W-:Y:S02]  /*3db0*/  LOP3.LUT P2, RZ, R16, 0x1000000, RZ, 0xc0, !PT ;  /* 0x0100000010ff7812 */ /* 0x000fe4000784c0ff */
[----:B------:R-:W-:Y:S02]  /*3dc0*/  ISETP.LT.OR P1, PT, R3, 0x79, P1 ;  /* 0x000000790300780c */ /* 0x000fe40000f21670 */
[----:B0-----:R-:W-:Y:S02]  /*3dd0*/  FMNMX.FTZ R5, R9, R10, !PT ;  /* 0x0000000a09057209 */ /* 0x001fe40007810000 */
[----:B------:R-:W-:-:S02]  /*3de0*/  FSEL R54, R54, -INF , !P1 ;  /* 0xff80000036367808 */ /* 0x000fc40004800000 */
[----:B------:R-:W-:Y:S01]  /*3df0*/  ISETP.GT.AND P1, PT, R0, 0x79, !P6 ;  /* 0x000000790000780c */ /* 0x000fe20007724270 */
[----:B------:R-:W-:-:S01]  /*3e00*/  FFMA.FTZ R106, R5, R106, -8 ;  /* 0xc1000000056a7423 */ /* 0x000fc2000001006a */
[----:B------:R-:W-:Y:S02]  /*3e10*/  LOP3.LUT P6, RZ, R16, 0x800000, RZ, 0xc0, !PT ;  /* 0x0080000010ff7812 */ /* 0x000fe400078cc0ff */
[----:B------:R-:W-:-:S04]  /*3e20*/  ISETP.LT.OR P1, PT, R3, 0x7a, P1 ;  /* 0x0000007a0300780c */ /* 0x000fc80000f21670 */
[----:B------:R-:W-:Y:S02]  /*3e30*/  FSEL R55, R55, -INF , !P1 ;  /* 0xff80000037377808 */ /* 0x000fe40004800000 */
[----:B------:R-:W-:-:S04]  /*3e40*/  LOP3.LUT P1, RZ, R16, 0x10000000, RZ, 0xc0, !PT ;  /* 0x1000000010ff7812 */ /* 0x000fc8000782c0ff */
[----:B------:R-:W-:-:S04]  /*3e50*/  ISETP.GT.AND P1, PT, R0, 0x1, !P1 ;  /* 0x000000010000780c */ /* 0x000fc80004f24270 */
[----:B------:R-:W-:-:S04]  /*3e60*/  ISETP.LT.OR P1, PT, R3, 0x2, P1 ;  /* 0x000000020300780c */ /* 0x000fc80000f21670 */
[----:B------:R-:W-:Y:S02]  /*3e70*/  FSEL R91, R91, -INF , !P1 ;  /* 0xff8000005b5b7808 */ /* 0x000fe40004800000 */
[----:B------:R-:W-:Y:S02]  /*3e80*/  LOP3.LUT P1, RZ, R16, 0x20000000, RZ, 0xc0, !PT ;  /* 0x2000000010ff7812 */ /* 0x000fe4000782c0ff */
[----:B------:R-:W-:Y:S02]  /*3e90*/  FMNMX.FTZ R15, R90, R91, !PT ;  /* 0x0000005b5a0f7209 */ /* 0x000fe40007810000 */
        /* <DEDUP_REMOVED lines=36> */
[----:B------:R-:W-:Y:S02]  /*40e0*/  ISETP.GT.AND P1, PT, R0, 0x88, !P6 ;  /* 0x000000880000780c */ /* 0x000fe40007724270 */
[----:B------:R-:W-:Y:S02]  /*40f0*/  LOP3.LUT P6, RZ, R16, 0x4000000, RZ, 0xc0, !PT ;  /* 0x0400000010ff7812 */ /* 0x000fe400078cc0ff */
[----:B------:R-:W-:-:S04]  /*4100*/  ISETP.LT.OR P1, PT, R3, 0x89, P1 ;  /* 0x000000890300780c */ /* 0x000fc80000f21670 */
[----:B------:R-:W-:Y:S02]  /*4110*/  FSEL R30, R30, -INF , !P1 ;  /* 0xff8000001e1e7808 */ /* 0x000fe40004800000 */
[----:B------:R-:W-:-:S04]  /*4120*/  FSETP.NEU.FTZ.AND P1, PT, R5, -INF , PT ;  /* 0xff8000000500780b */ /* 0x000fc80003f3d000 */
[----:B------:R-:W-:Y:S02]  /*4130*/  FSEL R106, R106, RZ, P1 ;  /* 0x000000ff6a6a7208 */ /* 0x000fe40000800000 */
[----:B------:R-:W-:Y:S02]  /*4140*/  ISETP.GT.AND P1, PT, R0, 0x89, !P6 ;  /* 0x000000890000780c */ /* 0x000fe40007724270 */
[----:B------:R-:W-:Y:S01]  /*4150*/  LOP3.LUT P6, RZ, R16, 0x8000000, RZ, 0xc0, !PT ;  /* 0x0800000010ff7812 */ /* 0x000fe200078cc0ff */
        /* <DEDUP_REMOVED lines=42> */
[----:B------:R-:W-:Y:S01]  /*4400*/  MUFU.EX2 R9, R9 ;  /* 0x0000000900097308 */ /* 0x000fe20000000800 */
[----:B------:R-:W-:Y:S01]  /*4410*/  FMNMX.FTZ R81, R59, R10, !PT ;  /* 0x0000000a3b517209 */ /* 0x000fe20007810000 */
[--C-:B------:R-:W-:Y:S01]  /*4420*/  FFMA.FTZ R20, R101, UR42, -R106.reuse ;  /* 0x0000002a65147c23 */ /* 0x100fe2000801086a */
        /* <DEDUP_REMOVED lines=12> */
[----:B------:R-:W-:Y:S01]  /*44f0*/  ISETP.NE.AND P6, PT, R107, 0x1, PT ;  /* 0x000000016b00780c */ /* 0x000fe20003fc5270 */
        /* <DEDUP_REMOVED lines=9> */
[----:B------:R-:W-:Y:S01]  /*4590*/  FMNMX.FTZ R81, R71, R10, !PT ;  /* 0x0000000a47517209 */ /* 0x000fe20007810000 */
[--C-:B------:R-:W-:Y:S01]  /*45a0*/  FFMA.FTZ R32, R32, UR42, -R106.reuse ;  /* 0x0000002a20207c23 */ /* 0x100fe2000801086a */
[----:B0-----:R-:W-:Y:S01]  /*45b0*/  F2FP.SATFINITE.E4M3.F32.PACK_AB_MERGE_C R152, R12, R9, RZ ;  /* 0x000000090c98723e */ /* 0x001fe200048070ff */
[----:B------:R-:W-:Y:S01]  /*45c0*/  FFMA.FTZ R33, R33, UR42, -R106 ;  /* 0x0000002a21217c23 */ /* 0x000fe2000801086a */
[----:B------:R-:W-:-:S02]  /*45d0*/  FMNMX.FTZ R10, R42, R81, !PT ;  /* 0x000000512a0a7209 */ /* 0x000fc40007810000 */
[----:B------:R-:W-:Y:S01]  /*45e0*/  F2FP.SATFINITE.E4M3.F32.PACK_AB_MERGE_C R152, R8, R7, R152 ;  /* 0x000000070898723e */ /* 0x000fe20004807098 */
        /* <DEDUP_REMOVED lines=12> */
[----:B------:R-:W0:Y:S01]  /*46b0*/  MUFU.EX2 R20, R20 ;  /* 0x0000001400147308 */ /* 0x000e220000000800 */
[----:B------:R-:W-:-:S04]  /*46c0*/  FMNMX.FTZ R81, R27, R10, !PT ;  /* 0x0000000a1b517209 */ /* 0x000fc80007810000 */
[----:B------:R-:W-:-:S03]  /*46d0*/  FMNMX.FTZ R10, R30, R81, !PT ;  /* 0x000000511e0a7209 */ /* 0x000fc60007810000 */
[----:B------:R-:W-:Y:S01]  /*46e0*/  MUFU.EX2 R72, R72 ;  /* 0x0000004800487308 */ /* 0x000fe20000000800 */
[----:B------:R-:W-:-:S04]  /*46f0*/  FMNMX.FTZ R81, R31, R10, !PT ;  /* 0x0000000a1f517209 */ /* 0x000fc80007810000 */
[----:B------:R-:W-:-:S03]  /*4700*/  FMNMX.FTZ R10, R34, R81, !PT ;  /* 0x00000051220a7209 */ /* 0x000fc60007810000 */
[----:B------:R-:W1:Y:S01]  /*4710*/  MUFU.EX2 R76, R76 ;  /* 0x0000004c004c7308 */ /* 0x000e620000000800 */
[----:B------:R-:W-:Y:S02]  /*4720*/  FMNMX.FTZ R41, R35, R10, !PT ;  /* 0x0000000a23297209 */ /* 0x000fe40007810000 */
[----:B0-----:R-:W-:Y:S02]  /*4730*/  F2FP.SATFINITE.E4M3.F32.PACK_AB_MERGE_C R154, R20, R13, RZ ;  /* 0x0000000d149a723e */ /* 0x001fe400048070ff */
[----:B------:R-:W-:Y:S01]  /*4740*/  FMNMX.FTZ R10, R38, R41, !PT ;  /* 0x00000029260a7209 */ /* 0x000fe20007810000 */
[--C-:B------:R-:W-:Y:S01]  /*4750*/  FFMA.FTZ R41, R45, UR42, -R106.reuse ;  /* 0x0000002a2d297c23 */ /* 0x100fe2000801086a */
[----:B------:R-:W-:-:S01]  /*4760*/  FFMA.FTZ R45, R49, UR42, -R106 ;  /* 0x0000002a312d7c23 */ /* 0x000fc2000801086a */
[----:B------:R-:W-:Y:S01]  /*4770*/  FFMA.FTZ R49, R53, UR42, -R106 ;  /* 0x0000002a35317c23 */ /* 0x000fe2000801086a */
[----:B------:R-:W-:Y:S01]  /*4780*/  FMNMX.FTZ R10, R39, R10, !PT ;  /* 0x0000000a270a7209 */ /* 0x000fe20007810000 */
[----:B------:R-:W-:Y:S01]  /*4790*/  IMAD.U32 R53, RZ, RZ, UR42 ;  /* 0x0000002aff357e24 */ /* 0x000fe2000f8e00ff */
[----:B------:R-:W-:Y:S01]  /*47a0*/  MUFU.EX2 R80, R80 ;  /* 0x0000005000507308 */ /* 0x000fe20000000800 */
[----:B------:R-:W-:-:S02]  /*47b0*/  F2FP.SATFINITE.E4M3.F32.PACK_AB_MERGE_C R154, R14, R11, R154 ;  /* 0x0000000b0e9a723e */ /* 0x000fc4000480709a */
[----:B------:R-:W0:Y:S01]  /*47c0*/  SHFL.BFLY PT, R81, R10, 0x2, 0x1f ;  /* 0x0c401f000a517f89 */ /* 0x000e2200000e0000 */
[----:B-1----:R-:W-:-:S04]  /*47d0*/  F2FP.SATFINITE.E4M3.F32.PACK_AB_MERGE_C R148, R76, R21, RZ ;  /* 0x000000154c94723e */ /* 0x002fc800048070ff */
[----:B------:R-:W1:Y:S01]  /*47e0*/  MUFU.EX2 R84, R84 ;  /* 0x0000005400547308 */ /* 0x000e620000000800 */
[----:B------:R-:W-:-:S07]  /*47f0*/  F2FP.SATFINITE.E4M3.F32.PACK_AB_MERGE_C R148, R72, R15, R148 ;  /* 0x0000000f4894723e */ /* 0x000fce0004807094 */
[----:B------:R-:W-:Y:S08]  /*4800*/  MUFU.EX2 R56, R56 ;  /* 0x0000003800387308 */ /* 0x000ff00000000800 */
[----:B------:R-:W-:Y:S01]  /*4810*/  MUFU.EX2 R57, R57 ;  /* 0x0000003900397308 */ /* 0x000fe20000000800 */
[----:B-1----:R-:W-:Y:S02]  /*4820*/  F2FP.SATFINITE.E4M3.F32.PACK_AB_MERGE_C R150, R84, R77, RZ ;  /* 0x0000004d5496723e */ /* 0x002fe400048070ff */
[----:B0-----:R-:W-:-:S02]  /*4830*/  FMNMX.FTZ R81, R10, R81, !PT ;  /* 0x000000510a517209 */ /* 0x001fc40007810000 */
[----:B------:R-:W-:-:S03]  /*4840*/  F2FP.SATFINITE.E4M3.F32.PACK_AB_MERGE_C R150, R80, R73, R150 ;  /* 0x000000495096723e */ /* 0x000fc60004807096 */
[----:B------:R-:W0:Y:S01]  /*4850*/  SHFL.BFLY PT, R10, R81, 0x1, 0x1f ;  /* 0x0c201f00510a7f89 */ /* 0x000e2200000e0000 */
[----:B------:R-:W-:Y:S08]  /*4860*/  MUFU.EX2 R60, R60 ;  /* 0x0000003c003c7308 */ /* 0x000ff00000000800 */
[----:B------:R-:W1:Y:S08]  /*4870*/  MUFU.EX2 R61, R61 ;  /* 0x0000003d003d7308 */ /* 0x000e700000000800 */
[----:B------:R-:W-:Y:S01]  /*4880*/  MUFU.EX2 R68, R68 ;  /* 0x0000004400447308 */ /* 0x000fe20000000800 */
[----:B0-----:R-:W-:-:S07]  /*4890*/  FMNMX.FTZ R10, R81, R10, !PT ;  /* 0x0000000a510a7209 */ /* 0x001fce0007810000 */
[----:B------:R-:W-:Y:S01]  /*48a0*/  MUFU.EX2 R69, R69 ;  /* 0x0000004500457308 */ /* 0x000fe20000000800 */
[----:B-1----:R-:W-:Y:S02]  /*48b0*/  F2FP.SATFINITE.E4M3.F32.PACK_AB_MERGE_C R144, R61, R60, RZ ;  /* 0x0000003c3d90723e */ /* 0x002fe400048070ff */
[C---:B------:R-:W-:Y:S01]  /*48c0*/  FSETP.NEU.FTZ.AND P1, PT, R10.reuse, -INF , PT ;  /* 0xff8000000a00780b */ /* 0x040fe20003f3d000 */
[----:B------:R-:W-:-:S01]  /*48d0*/  FFMA.FTZ R52, R10, R53, -8 ;  /* 0xc10000000a347423 */ /* 0x000fc20000010035 */
[----:B------:R-:W-:Y:S01]  /*48e0*/  FFMA.FTZ R53, R37, UR42, -R106 ;  /* 0x0000002a25357c23 */ /* 0x000fe2000801086a */
[----:B------:R-:W-:Y:S02]  /*48f0*/  F2FP.SATFINITE.E4M3.F32.PACK_AB_MERGE_C R144, R57, R56, R144 ;  /* 0x000000383990723e */ /* 0x000fe40004807090 */
[----:B------:R-:W-:Y:S01]  /*4900*/  MUFU.EX2 R64, R64 ;  /* 0x0000004000407308 */ /* 0x000fe20000000800 */
        /* <DEDUP_REMOVED lines=56> */
[----:B------:R-:W-:-:S03]  /*4c90*/  F2FP.SATFINITE.E4M3.F32.PACK_AB_MERGE_C R85, R88, R85, RZ ;  /* 0x000000555855723e */ /* 0x000fc600048070ff */
[----:B------:R-:W2:Y:S01]  /*4ca0*/  MUFU.EX2 R91, R91 ;  /* 0x0000005b005b7308 */ /* 0x000ea20000000800 */
[----:B0-----:R-:W-:-:S01]  /*4cb0*/  FADD.FTZ R71, R89, R70 ;  /* 0x0000004659477221 */ /* 0x001fc20000010000 */
[----:B------:R-:W-:Y:S01]  /*4cc0*/  FADD.FTZ R70, R72, R95 ;  /* 0x0000005f48467221 */ /* 0x000fe20000010000 */
[----:B------:R-:W-:-:S03]  /*4cd0*/  F2FP.SATFINITE.E4M3.F32.PACK_AB_MERGE_C R153, R81, R52, R85 ;  /* 0x000000345199723e */ /* 0x000fc60004807055 */
        /* <DEDUP_REMOVED lines=9> */
[----:B0-----:R-:W-:-:S01]  /*4d70*/  FADD.FTZ R13, R92, R13 ;  /* 0x0000000d5c0d7221 */ /* 0x001fc20000010000 */
[----:B------:R-:W-:-:S04]  /*4d80*/  F2FP.SATFINITE.E4M3.F32.PACK_AB_MERGE_C R91, R92, R91, RZ ;  /* 0x0000005b5c5b723e */ /* 0x000fc800048070ff */
[----:B------:R-:W-:Y:S02]  /*4d90*/  F2FP.SATFINITE.E4M3.F32.PACK_AB_MERGE_C R155, R90, R89, R91 ;  /* 0x000000595a9b723e */ /* 0x000fe4000480705b */
[----:B------:R-:W0:Y:S01]  /*4da0*/  MUFU.EX2 R78, R78 ;  /* 0x0000004e004e7308 */ /* 0x000e220000000800 */
[----:B-1----:R-:W-:-:S01]  /*4db0*/  FADD.FTZ R8, R74, R13 ;  /* 0x0000000d4a087221 */ /* 0x002fc20000010000 */
[----:B------:R-:W-:-:S04]  /*4dc0*/  FADD.FTZ R13, R77, R20 ;  /* 0x000000144d0d7221 */ /* 0x000fc80000010000 */
[----:B------:R-:W-:Y:S02]  /*4dd0*/  FADD.FTZ R13, R84, R13 ;  /* 0x0000000d540d7221 */ /* 0x000fe40000010000 */
[----:B------:R-:W1:Y:S01]  /*4de0*/  MUFU.EX2 R93, R93 ;  /* 0x0000005d005d7308 */ /* 0x000e620000000800 */
[----:B--2---:R-:W-:-:S01]  /*4df0*/  FADD.FTZ R11, R75, R8 ;  /* 0x000000084b0b7221 */ /* 0x004fc20000010000 */
[----:B------:R-:W-:-:S06]  /*4e00*/  FFMA.FTZ R8, R50, UR42, -R37 ;  /* 0x0000002a32087c23 */ /* 0x000fcc0008010825 */
[----:B------:R-:W2:Y:S01]  /*4e10*/  MUFU.EX2 R79, R79 ;  /* 0x0000004f004f7308 */ /* 0x000ea20000000800 */
[----:B0-----:R-:W-:-:S01]  /*4e20*/  FADD.FTZ R20, R78, R11 ;  /* 0x0000000b4e147221 */ /* 0x001fc20000010000 */
[--C-:B------:R-:W-:Y:S01]  /*4e30*/  FFMA.FTZ R11, R51, UR42, -R37.reuse ;  /* 0x0000002a330b7c23 */ /* 0x100fe20008010825 */
[----:B------:R-:W-:-:S05]  /*4e40*/  FFMA.FTZ R37, R39, UR42, -R37 ;  /* 0x0000002a27257c23 */ /* 0x000fca0008010825 */
[----:B------:R-:W0:Y:S01]  /*4e50*/  MUFU.EX2 R82, R82 ;  /* 0x0000005200527308 */ /* 0x000e220000000800 */
[----:B-1----:R-:W-:-:S01]  /*4e60*/  FADD.FTZ R20, R93, R20 ;  /* 0x000000145d147221 */ /* 0x002fc20000010000 */
[----:B------:R-:W-:-:S04]  /*4e70*/  F2FP.SATFINITE.E4M3.F32.PACK_AB_MERGE_C R78, R93, R78, RZ ;  /* 0x0000004e5d4e723e */ /* 0x000fc800048070ff */
[----:B------:R-:W-:Y:S02]  /*4e80*/  F2FP.SATFINITE.E4M3.F32.PACK_AB_MERGE_C R149, R75, R74, R78 ;  /* 0x0000004a4b95723e */ /* 0x000fe4000480704e */
        /* <DEDUP_REMOVED lines=10> */
[----:B-1----:R-:W-:Y:S01]  /*4f30*/  FADD.FTZ R13, R83, R20 ;  /* 0x00000014530d7221 */ /* 0x002fe20000010000 */
[C---:B---3--:R-:W-:Y:S02]  /*4f40*/  F2FP.SATFINITE.E4M3.F32.PACK_AB_MERGE_C R83, R86.reuse, R83, RZ ;  /* 0x000000535653723e */ /* 0x048fe400048070ff */
[----:B------:R-:W-:Y:S01]  /*4f50*/  FADD.FTZ R61, R61, R60 ;  /* 0x0000003c3d3d7221 */ /* 0x000fe20000010000 */
[----:B------:R-:W-:-:S01]  /*4f60*/  FADD.FTZ R13, R86, R13 ;  /* 0x0000000d560d7221 */ /* 0x000fc20000010000 */
[----:B------:R-:W-:Y:S01]  /*4f70*/  F2FP.SATFINITE.E4M3.F32.PACK_AB_MERGE_C R151, R82, R79, R83 ;  /* 0x0000004f5297723e */ /* 0x000fe20004807053 */
[----:B------:R-:W1:Y:S02]  /*4f80*/  MUFU.EX2 R87, R87 ;  /* 0x0000005700577308 */ /* 0x000e640000000800 */
[----:B-----5:R-:W-:-:S06]  /*4f90*/  FADD.FTZ R20, R58, R13 ;  /* 0x0000000d3a147221 */ /* 0x020fcc0000010000 */
[----:B------:R-:W2:Y:S01]  /*4fa0*/  MUFU.EX2 R65, R65 ;  /* 0x0000004100417308 */ /* 0x000ea20000000800 */
[----:B0-----:R-:W-:-:S07]  /*4fb0*/  FADD.FTZ R20, R59, R20 ;  /* 0x000000143b147221 */ /* 0x001fce0000010000 */
[----:B------:R-:W0:Y:S01]  /*4fc0*/  MUFU.EX2 R94, R94 ;  /* 0x0000005e005e7308 */ /* 0x000e220000000800 */
[----:B-1----:R-:W-:-:S07]  /*4fd0*/  FADD.FTZ R13, R87, R20 ;  /* 0x00000014570d7221 */ /* 0x002fce0000010000 */
[----:B------:R-:W1:Y:S01]  /*4fe0*/  MUFU.EX2 R62, R62 ;  /* 0x0000003e003e7308 */ /* 0x000e620000000800 */
        /* <DEDUP_REMOVED lines=10> */
[----:B-1----:R-:W-:-:S07]  /*5090*/  FADD.FTZ R20, R62, R13 ;  /* 0x0000000d3e147221 */ /* 0x002fce0000010000 */
[----:B------:R-:W0:Y:S01]  /*50a0*/  MUFU.EX2 R41, R41 ;  /* 0x0000002900297308 */ /* 0x000e220000000800 */
[----:B--2---:R-:W-:-:S07]  /*50b0*/  FADD.FTZ R13, R63, R20 ;  /* 0x000000143f0d7221 */ /* 0x004fce0000010000 */
[----:B------:R-:W1:Y:S08]  /*50c0*/  MUFU.EX2 R66, R66 ;  /* 0x0000004200427308 */ /* 0x000e700000000800 */
[----:B------:R-:W2:Y:S01]  /*50d0*/  MUFU.EX2 R0, R0 ;  /* 0x0000000000007308 */ /* 0x000ea20000000800 */
[----:B0-----:R-:W-:-:S07]  /*50e0*/  F2FP.SATFINITE.E4M3.F32.PACK_AB_MERGE_C R140, R41, R40, RZ ;  /* 0x00000028298c723e */ /* 0x001fce00048070ff */
[----:B------:R-:W0:Y:S01]  /*50f0*/  MUFU.EX2 R67, R67 ;  /* 0x0000004300437308 */ /* 0x000e220000000800 */
[----:B-1----:R-:W-:-:S07]  /*5100*/  FADD.FTZ R20, R66, R13 ;  /* 0x0000000d42147221 */ /* 0x002fce0000010000 */
[----:B------:R-:W1:Y:S01]  /*5110*/  MUFU.EX2 R12, R12 ;  /* 0x0000000c000c7308 */ /* 0x000e620000000800 */
[----:B--2---:R-:W-:Y:S01]  /*5120*/  F2FP.SATFINITE.E4M3.F32.PACK_AB_MERGE_C R140, R3, R0, R140 ;  /* 0x00000000038c723e */ /* 0x004fe2000480708c */
[----:B------:R-:W-:-:S04]  /*5130*/  FADD.FTZ R0, R0, R69 ;  /* 0x0000004500007221 */ /* 0x000fc80000010000 */
[----:B------:R-:W-:Y:S02]  /*5140*/  FADD.FTZ R13, R3, R0 ;  /* 0x00000000030d7221 */ /* 0x000fe40000010000 */
[----:B------:R-:W-:Y:S01]  /*5150*/  MUFU.EX2 R48, R48 ;  /* 0x0000003000307308 */ /* 0x000fe20000000800 */
[----:B0-----:R-:W-:-:S01]  /*5160*/  FADD.FTZ R20, R67, R20 ;  /* 0x0000001443147221 */ /* 0x001fc20000010000 */
[----:B------:R-:W-:Y:S01]  /*5170*/  FADD.FTZ R40, R40, R13 ;  /* 0x0000000d28287221 */ /* 0x000fe20000010000 */
[----:B------:R-:W-:Y:S02]  /*5180*/  F2FP.SATFINITE.E4M3.F32.PACK_AB_MERGE_C R66, R67, R66, RZ ;  /* 0x000000424342723e */ /* 0x000fe400048070ff */
[----:B------:R-:W-:Y:S01]  /*5190*/  FADD.FTZ R3, R9, R20 ;  /* 0x0000001409037221 */ /* 0x000fe20000010000 */
[----:B------:R-:W-:-:S01]  /*51a0*/  FADD.FTZ R41, R41, R40 ;  /* 0x0000002829297221 */ /* 0x000fc20000010000 */
[----:B------:R-:W-:Y:S01]  /*51b0*/  F2FP.SATFINITE.E4M3.F32.PACK_AB_MERGE_C R147, R63, R62, R66 ;  /* 0x0000003e3f93723e */ /* 0x000fe20004807042 */
[----:B------:R-:W0:Y:S01]  /*51c0*/  MUFU.EX2 R49, R49 ;  /* 0x0000003100317308 */ /* 0x000e220000000800 */
[----:B-1----:R-:W-:-:S07]  /*51d0*/  FADD.FTZ R0, R12, R3 ;  /* 0x000000030c007221 */ /* 0x002fce0000010000 */
[----:B------:R-:W1:Y:S08]  /*51e0*/  MUFU.EX2 R7, R7 ;  /* 0x0000000700077308 */ /* 0x000e700000000800 */
[----:B------:R-:W2:Y:S01]  /*51f0*/  MUFU.EX2 R14, R14 ;  /* 0x0000000e000e7308 */ /* 0x000ea20000000800 */
[----:B0-----:R-:W-:-:S07]  /*5200*/  F2FP.SATFINITE.E4M3.F32.PACK_AB_MERGE_C R13, R49, R48, RZ ;  /* 0x00000030310d723e */ /* 0x001fce00048070ff */
[----:B------:R-:W-:Y:S01]  /*5210*/  MUFU.EX2 R44, R44 ;  /* 0x0000002c002c7308 */ /* 0x000fe20000000800 */
[----:B-1----:R-:W-:-:S07]  /*5220*/  FADD.FTZ R3, R7, R0 ;  /* 0x0000000007037221 */ /* 0x002fce0000010000 */
[----:B------:R-:W0:Y:S01]  /*5230*/  MUFU.EX2 R45, R45 ;  /* 0x0000002d002d7308 */ /* 0x000e220000000800 */
[----:B--2---:R-:W-:-:S01]  /*5240*/  FADD.FTZ R3, R14, R3 ;  /* 0x000000030e037221 */ /* 0x004fc20000010000 */
[----:B------:R-:W-:Y:S02]  /*5250*/  F2FP.SATFINITE.E4M3.F32.PACK_AB_MERGE_C R7, R14, R7, RZ ;  /* 0x000000070e07723e */ /* 0x000fe400048070ff */
[----:B------:R-:W1:Y:S02]  /*5260*/  @P6 LDC R14, c[0x0][0x450] ;  /* 0x00011400ff0e6b82 */ /* 0x000e640000000800 */
[----:B------:R-:W-:Y:S02]  /*5270*/  F2FP.SATFINITE.E4M3.F32.PACK_AB_MERGE_C R141, R12, R9, R7 ;  /* 0x000000090c8d723e */ /* 0x000fe40004807007 */
[----:B------:R-:W2:Y:S08]  /*5280*/  MUFU.EX2 R8, R8 ;  /* 0x0000000800087308 */ /* 0x000eb00000000800 */
[----:B------:R-:W3:Y:S01]  /*5290*/  MUFU.EX2 R11, R11 ;  /* 0x0000000b000b7308 */ /* 0x000ee20000000800 */
[C---:B0-----:R-:W-:Y:S01]  /*52a0*/  F2FP.SATFINITE.E4M3.F32.PACK_AB_MERGE_C R142, R45.reuse, R44, R13 ;  /* 0x0000002c2d8e723e */ /* 0x041fe2000480700d */
[----:B------:R-:W-:Y:S01]  /*52b0*/  FADD.FTZ R44, R44, R41 ;  /* 0x000000292c2c7221 */ /* 0x000fe20000010000 */
[----:B------:R-:W0:Y:S03]  /*52c0*/  @P6 LDC R13, c[0x0][0x44c] ;  /* 0x00011300ff0d6b82 */ /* 0x000e260000000800 */
[----:B------:R-:W-:-:S02]  /*52d0*/  FADD.FTZ R45, R45, R44 ;  /* 0x0000002c2d2d7221 */ /* 0x000fc40000010000 */
[----:B------:R-:W4:Y:S01]  /*52e0*/  MUFU.EX2 R54, R54 ;  /* 0x0000003600367308 */ /* 0x000f220000000800 */
[----:B--2---:R-:W-:-:S01]  /*52f0*/  FADD.FTZ R0, R8, R3 ;  /* 0x0000000308007221 */ /* 0x004fc20000010000 */
[----:B------:R-:W-:-:S04]  /*5300*/  FADD.FTZ R48, R48, R45 ;  /* 0x0000002d30307221 */ /* 0x000fc80000010000 */
[----:B------:R-:W-:Y:S02]  /*5310*/  FADD.FTZ R49, R49, R48 ;  /* 0x0000003031317221 */ /* 0x000fe40000010000 */
[----:B------:R-:W-:Y:S01]  /*5320*/  MUFU.EX2 R28, R28 ;  /* 0x0000001c001c7308 */ /* 0x000fe20000000800 */
[----:B---3--:R-:W-:-:S07]  /*5330*/  FADD.FTZ R3, R11, R0 ;  /* 0x000000000b037221 */ /* 0x008fce0000010000 */
[----:B------:R-:W2:Y:S01]  /*5340*/  MUFU.EX2 R29, R29 ;  /* 0x0000001d001d7308 */ /* 0x000ea20000000800 */
[----:B----4-:R-:W-:-:S01]  /*5350*/  FADD.FTZ R0, R54, R3 ;  /* 0x0000000336007221 */ /* 0x010fc20000010000 */
[----:B0-----:R-:W-:-:S06]  /*5360*/  @P6 IMAD.HI.U32 R13, R13, UR41, RZ ;  /* 0x000000290d0d6c27 */ /* 0x001fcc000f8e00ff */
[----:B------:R-:W0:Y:S08]  /*5370*/  MUFU.EX2 R55, R55 ;  /* 0x0000003700377308 */ /* 0x000e300000000800 */
[----:B------:R-:W-:Y:S01]  /*5380*/  MUFU.EX2 R24, R24 ;  /* 0x0000001800187308 */ /* 0x000fe20000000800 */
[----:B--2---:R-:W-:-:S07]  /*5390*/  F2FP.SATFINITE.E4M3.F32.PACK_AB_MERGE_C R3, R29, R28, RZ ;  /* 0x0000001c1d03723e */ /* 0x004fce00048070ff */
[----:B------:R-:W2:Y:S01]  /*53a0*/  MUFU.EX2 R25, R25 ;  /* 0x0000001900197308 */ /* 0x000ea20000000800 */
[C---:B0-----:R-:W-:Y:S01]  /*53b0*/  F2FP.SATFINITE.E4M3.F32.PACK_AB_MERGE_C R54, R55.reuse, R54, RZ ;  /* 0x000000363736723e */ /* 0x041fe200048070ff */
[----:B------:R-:W-:-:S03]  /*53c0*/  FADD.FTZ R55, R55, R0 ;  /* 0x0000000037377221 */ /* 0x000fc60000010000 */
[----:B------:R-:W-:Y:S01]  /*53d0*/  F2FP.SATFINITE.E4M3.F32.PACK_AB_MERGE_C R143, R11, R8, R54 ;  /* 0x000000080b8f723e */ /* 0x000fe20004807036 */
[----:B------:R-:W-:Y:S01]  /*53e0*/  IMAD.U32 R8, RZ, RZ, UR41 ;  /* 0x00000029ff087e24 */ /* 0x000fe2000f8e00ff */
[----:B-1----:R-:W-:Y:S01]  /*53f0*/  @P6 SHF.R.U32.HI R8, RZ, R14, R13 ;  /* 0x0000000eff086219 */ /* 0x002fe2000001160d */
[----:B------:R-:W0:Y:S01]  /*5400*/  MUFU.EX2 R26, R26 ;  /* 0x0000001a001a7308 */ /* 0x000e220000000800 */
[----:B------:R-:W-:-:S03]  /*5410*/  LOP3.LUT P6, RZ, R2, 0x8, RZ, 0xc0, !PT ;  /* 0x0000000802ff7812 */ /* 0x000fc600078cc0ff */
[----:B------:R-:W-:-:S04]  /*5420*/  IMAD.IADD R8, R105, 0x1, R8 ;  /* 0x0000000169087824 */ /* 0x000fc800078e0208 */
[----:B------:R-:W1:Y:S01]  /*5430*/  MUFU.EX2 R27, R27 ;  /* 0x0000001b001b7308 */ /* 0x000e620000000800 */
[----:B--2---:R-:W-:Y:S01]  /*5440*/  F2FP.SATFINITE.E4M3.F32.PACK_AB_MERGE_C R136, R25, R24, R3 ;  /* 0x000000181988723e */ /* 0x004fe20004807003 */
[----:B------:R-:W-:Y:S01]  /*5450*/  FADD.FTZ R24, R24, R49 ;  /* 0x0000003118187221 */ /* 0x000fe20000010000 */
[----:B------:R-:W-:-:S03]  /*5460*/  VIADD R9, R8, UR7 ;  /* 0x0000000708097c36 */ /* 0x000fc60008000000 */
[----:B------:R-:W-:Y:S02]  /*5470*/  FADD.FTZ R25, R25, R24 ;  /* 0x0000001819197221 */ /* 0x000fe40000010000 */
[----:B------:R-:W2:Y:S01]  /*5480*/  MUFU.EX2 R30, R30 ;  /* 0x0000001e001e7308 */ /* 0x000ea20000000800 */
[----:B0-----:R-:W-:-:S01]  /*5490*/  FADD.FTZ R0, R26, R55 ;  /* 0x000000371a007221 */ /* 0x001fc20000010000 */
[----:B------:R-:W-:Y:S01]  /*54a0*/  FADD.FTZ R28, R28, R25 ;  /* 0x000000191c1c7221 */ /* 0x000fe20000010000 */
[----:B------:R-:W-:Y:S01]  /*54b0*/  R2UR UR10, R9 ;  /* 0x00000000090a72ca */ /* 0x000fe200000e0000 */
[----:B------:R-:W-:Y:S02]  /*54c0*/  VIADD R9, R104, 0xfffffffe ;  /* 0xfffffffe68097836 */ /* 0x000fe40000000000 */
[----:B------:R-:W-:-:S02]  /*54d0*/  FADD.FTZ R29, R29, R28 ;  /* 0x0000001c1d1d7221 */ /* 0x000fc40000010000 */
[----:B------:R-:W-:Y:S01]  /*54e0*/  MUFU.EX2 R36, R36 ;  /* 0x0000002400247308 */ /* 0x000fe20000000800 */
[----:B-1----:R-:W-:-:S07]  /*54f0*/  FADD.FTZ R3, R27, R0 ;  /* 0x000000001b037221 */ /* 0x002fce0000010000 */
[----:B------:R-:W0:Y:S01]  /*5500*/  MUFU.EX2 R53, R53 ;  /* 0x0000003500357308 */ /* 0x000e220000000800 */
[----:B--2---:R-:W-:-:S07]  /*5510*/  FADD.FTZ R0, R30, R3 ;  /* 0x000000031e007221 */ /* 0x004fce0000010000 */
        /* <DEDUP_REMOVED lines=36> */
.L_x_13914:
[----:B------:R-:W-:Y:S02]  /*5760*/  ULDC UR12, c[0x0][0x9e4] ;  /* 0x00027900000c7ab9 */ /* 0x000fe40000000800 */
[----:B------:R-:W-:-:S11]  /*5770*/  UISETP.NE.AND UP0, UPT, UR12, 0x1, UPT ;  /* 0x000000010c00788c */ /* 0x000fd6000bf05270 */
[----:B------:R-:W-:Y:S02]  /*5780*/  @UP0 ULDC.64 UR14, c[0x0][0x9e8] ;  /* 0x00027a00000e0ab9 */ /* 0x000fe40000000a00 */
[----:B------:R-:W-:-:S04]  /*5790*/  UIMAD.WIDE.U32 UR6, UR11, UR14, URZ ;  /* 0x0000000e0b0672a5 */ /* 0x000fc8000f8e003f */
[----:B------:R-:W-:-:S12]  /*57a0*/  @UP0 USHF.R.U32.HI UR11, URZ, UR15, UR7 ;  /* 0x0000000f3f0b0299 */ /* 0x000fd80008011607 */
.L_x_13915:
[----:B------:R-:W-:-:S04]  /*57b0*/  UIMAD UR11, UR11, UR12, UR12 ;  /* 0x0000000c0b0b72a4 */ /* 0x000fc8000f8e020c */
[----:B------:R-:W-:-:S04]  /*57c0*/  UISETP.LT.AND UP0, UPT, UR10, UR11, UPT ;  /* 0x0000000b0a00728c */ /* 0x000fc8000bf01270 */
[----:B------:R-:W-:-:S12]  /*57d0*/  USEL UR10, UR10, UR11, UP0 ;  /* 0x0000000b0a0a7287 */ /* 0x000fd80008000000 */
.L_x_13913:
        /* <DEDUP_REMOVED lines=21> */
[----:B------:R-:W-:-:S13]  /*5930*/  ISETP.GE.AND P1, PT, R9, UR24, PT ;  /* 0x0000001809007c0c */ /* 0x000fda000bf26270 */
[----:B------:R-:W-:Y:S05]  /*5940*/  @!P1 BRA `(.L_x_13916) ;  /* 0x0000003c00d89947 */ /* 0x000fea0003800000 */
        /* <DEDUP_REMOVED lines=8> */
.L_x_13935:
[----:B------:R-:W-:-:S04]  /*59d0*/  UISETP.NE.AND UP0, UPT, UR25, 0x1, UPT ;  /* 0x000000011900788c */ /* 0x000fc8000bf05270 */
[----:B------:R-:W-:-:S04]  /*59e0*/  USEL UR36, URZ, 0x1, UP0 ;  /* 0x000000013f247887 */ /* 0x000fc80008000000 */
[----:B------:R-:W-:Y:S01]  /*59f0*/  ULOP3.LUT UR36, UR26, UR36, URZ, 0x3c, !UPT ;  /* 0x000000241a247292 */ /* 0x000fe2000f8e3c3f */
[----:B------:R-:W-:Y:S11]  /*5a00*/  @!P0 BRA `(.L_x_13917) ;  /* 0x0000000000048947 */ /* 0x000ff60003800000 */
[----:B------:R-:W-:Y:S01]  /*5a10*/  BPT.TRAP 0x1 ;  /* 0x000000040000795c */ /* 0x000fe20000300000 */
.L_x_13917:
        /* <DEDUP_REMOVED lines=9> */
.L_x_13918:
[----:B-1----:R-:W-:Y:S05]  /*5ab0*/  @P1 BRA `(.L_x_13919) ;  /* 0x0000000000081947 */ /* 0x002fea0003800000 */
[----:B------:R-:W1:Y:S02]  /*5ac0*/  SYNCS.PHASECHK.TRANS64.TRYWAIT P1, [UR23+0x13230], R5 ;  /* 0x01323005ff0075a7 */ /* 0x000e640008020157 */
[----:B-1----:R-:W-:Y:S05]  /*5ad0*/  @!P1 BRA `(.L_x_13920) ;  /* 0x0000011800b09947 */ /* 0x002fea0003800000 */
.L_x_13919:
        /* <DEDUP_REMOVED lines=64> */
.L_x_13921:
[----:B------:R-:W-:Y:S01]  /*5ee0*/  ULEA UR11, UR25, UR45, 0x3 ;  /* 0x0000002d190b7291 */ /* 0x000fe2000f8e183f */
[----:B01----:R-:W-:-:S05]  /*5ef0*/  IMAD.U32 R5, RZ, RZ, UR26 ;  /* 0x0000001aff057e24 */ /* 0x003fca000f8e00ff */
[----:B------:R-:W-:-:S04]  /*5f00*/  SHF.L.U32 R5, R5, 0x1f, RZ ;  /* 0x0000001f05057819 */ /* 0x000fc800000006ff */
[----:B------:R0:W1:Y:S01]  /*5f10*/  SYNCS.PHASECHK.TRANS64.TRYWAIT P1, [UR11+0x13250], R5 ;  /* 0x01325005ff0075a7 */ /* 0x000062000802014b */
[----:B------:R-:W-:Y:S05]  /*5f20*/  @!P0 BRA `(.L_x_13922) ;  /* 0x0000000000048947 */ /* 0x000fea0003800000 */
[----:B------:R-:W-:Y:S01]  /*5f30*/  BPT.TRAP 0x1 ;  /* 0x000000040000795c */ /* 0x000fe20000300000 */
.L_x_13922:
[----:B-1----:R-:W-:Y:S05]  /*5f40*/  @P1 BRA `(.L_x_13923) ;  /* 0x0000000000081947 */ /* 0x002fea0003800000 */
[----:B------:R-:W1:Y:S02]  /*5f50*/  SYNCS.PHASECHK.TRANS64.TRYWAIT P1, [UR11+0x13250], R5 ;  /* 0x01325005ff0075a7 */ /* 0x000e64000802014b */
[----:B-1----:R-:W-:Y:S05]  /*5f60*/  @!P1 BRA `(.L_x_13924) ;  /* 0x0000011400a49947 */ /* 0x002fea0003800000 */
.L_x_13923:
        /* <DEDUP_REMOVED lines=32> */
.L_x_13925:
[----:B01----:R-:W0:Y:S01]  /*6170*/  LDC R5, c[0x0][0x448] ;  /* 0x00011200ff057b82 */ /* 0x003e220000000800 */
[----:B------:R-:W-:Y:S01]  /*6180*/  VIADD R21, R19, UR41 ;  /* 0x0000002913157c36 */ /* 0x000fe20008000000 */
[----:B------:R-:W-:Y:S01]  /*6190*/  UIADD3 UR23, UR23, 0x13240, URZ ;  /* 0x0001324017177890 */ /* 0x000fe2000fffe03f */
[----:B------:R-:W-:Y:S01]  /*61a0*/  IMAD R20, R9, -0xa0, RZ ;  /* 0xffffff6009147824 */ /* 0x000fe200078e02ff */
[----:B------:R-:W-:Y:S01]  /*61b0*/  LOP3.LUT P1, RZ, R2, 0x8, RZ, 0xc0, !PT ;  /* 0x0000000802ff7812 */ /* 0x000fe2000782c0ff */
[----:B------:R-:W-:Y:S02]  /*61c0*/  ULOP3.LUT UR6, URZ, UR21, URZ, 0x33, !UPT ;  /* 0x000000153f067292 */ /* 0x000fe4000f8e333f */
[----:B------:R-:W-:-:S09]  /*61d0*/  UPRMT UR23, UR44, 0x654, UR23 ;  /* 0x000006542c177896 */ /* 0x000fd20008000017 */
[----:B------:R-:W-:Y:S01]  /*61e0*/  SYNCS.ARRIVE.TRANS64.RED.A1T0 RZ, [UR23], RZ ;  /* 0x000000ffffff79a7 */ /* 0x000fe20008100417 */
[----:B0-----:R-:W-:-:S13]  /*61f0*/  ISETP.NE.AND P2, PT, R5, 0x1, PT ;  /* 0x000000010500780c */ /* 0x001fda0003f45270 */
[----:B------:R-:W0:Y:S08]  /*6200*/  @P2 LDC R6, c[0x0][0x44c] ;  /* 0x00011300ff062b82 */ /* 0x000e300000000800 */
[----:B------:R-:W1:Y:S01]  /*6210*/  @P2 LDC R10, c[0x0][0x450] ;  /* 0x00011400ff0a2b82 */ /* 0x000e620000000800 */
[----:B0-----:R-:W-:-:S07]  /*6220*/  @P2 IMAD.HI.U32 R5, R21, R6, RZ ;  /* 0x0000000615052227 */ /* 0x001fce00078e00ff */
[----:B------:R-:W0:Y:S01]  /*6230*/  LDC R6, c[0x0][0x288] ;  /* 0x0000a200ff067b82 */ /* 0x000e220000000800 */
[----:B-1----:R-:W-:Y:S01]  /*6240*/  @P2 SHF.R.U32.HI R21, RZ, R10, R5 ;  /* 0x0000000aff152219 */ /* 0x002fe20000011605 */
[----:B------:R-:W-:-:S04]  /*6250*/  VIADD R5, R20, 0x1 ;  /* 0x0000000114057836 */ /* 0x000fc80000000000 */
[----:B------:R-:W1:Y:S01]  /*6260*/  SHFL.IDX PT, R136, R21, RZ, 0x1c1f ;  /* 0x001c1fff15887589 */ /* 0x000e6200000e0000 */
        /* <DEDUP_REMOVED lines=20> */
.L_x_13928:
[----:B------:R-:W-:-:S05]  /*63b0*/  IMAD.U32 R138, RZ, RZ, UR20 ;  /* 0x00000014ff8a7e24 */ /* 0x000fca000f8e00ff */
[----:B------:R-:W-:-:S13]  /*63c0*/  ISETP.NE.AND P1, PT, R138, 0x1, PT ;  /* 0x000000018a00780c */ /* 0x000fda0003f25270 */
[----:B------:R-:W0:Y:S02]  /*63d0*/  @P1 LDC.64 R10, c[0x0][0x9e8] ;  /* 0x00027a00ff0a1b82 */ /* 0x000e240000000a00 */
[----:B0-----:R-:W-:-:S05]  /*63e0*/  @P1 IMAD.HI.U32 R10, R136, R10, RZ ;  /* 0x0000000a880a1227 */ /* 0x001fca00078e00ff */
[----:B------:R-:W-:-:S07]  /*63f0*/  @P1 SHF.R.U32.HI R136, RZ, R11, R10 ;  /* 0x0000000bff881219 */ /* 0x000fce000001160a */
.L_x_13929:
[----:B------:R-:W-:Y:S05]  /*6400*/  BSYNC B0 ;  /* 0x0000000000007941 */ /* 0x000fea0003800000 */
.L_x_13927:
[----:B------:R-:W-:-:S05]  /*6410*/  IMAD R136, R136, R138, R5 ;  /* 0x0000008a88887224 */ /* 0x000fca00078e0205 */
[----:B------:R-:W-:Y:S02]  /*6420*/  VIADDMNMX R13, R136, R138, R13, PT ;  /* 0x0000008a880d7246 */ /* 0x000fe4000380010d */
[----:B------:R-:W-:-:S07]  /*6430*/  VIMNMX R12, R12, R136, !PT ;  /* 0x000000880c0c7248 */ /* 0x000fce0007fe0100 */
.L_x_13926:
        /* <DEDUP_REMOVED lines=247> */
.L_x_13932:
[----:B------:R-:W-:-:S05]  /*73b0*/  IMAD.U32 R20, RZ, RZ, UR20 ;  /* 0x00000014ff147e24 */ /* 0x000fca000f8e00ff */
[----:B------:R-:W-:-:S13]  /*73c0*/  ISETP.NE.AND P6, PT, R20, 0x1, PT ;  /* 0x000000011400780c */ /* 0x000fda0003fc5270 */
[----:B------:R-:W0:Y:S02]  /*73d0*/  @P6 LDC.64 R10, c[0x0][0x9e8] ;  /* 0x00027a00ff0a6b82 */ /* 0x000e240000000a00 */
[----:B0-----:R-:W-:-:S05]  /*73e0*/  @P6 IMAD.HI.U32 R10, R12, R10, RZ ;  /* 0x0000000a0c0a6227 */ /* 0x001fca00078e00ff */
[----:B------:R-:W-:-:S07]  /*73f0*/  @P6 SHF.R.U32.HI R12, RZ, R11, R10 ;  /* 0x0000000bff0c6219 */ /* 0x000fce000001160a */
.L_x_13933:
[----:B------:R-:W-:Y:S05]  /*7400*/  BSYNC B0 ;  /* 0x0000000000007941 */ /* 0x000fea0003800000 */
.L_x_13931:
[----:B------:R-:W-:-:S05]  /*7410*/  IMAD R5, R12, R20, R5 ;  /* 0x000000140c057224 */ /* 0x000fca00078e0205 */
[----:B------:R-:W-:Y:S02]  /*7420*/  VIADDMNMX R15, R5, R20, R15, PT ;  /* 0x00000014050f7246 */ /* 0x000fe4000380010f */
[----:B------:R-:W-:-:S07]  /*7430*/  VIMNMX R14, R14, R5, !PT ;  /* 0x000000050e0e7248 */ /* 0x000fce0007fe0100 */
.L_x_13930:
        /* <DEDUP_REMOVED lines=300> */
[----:B------:R-:W-:-:S05]  /*8700*/  FSEL R69, R5, RZ, P1 ;  /* 0x000000ff05457208 */ /* 0x000fca0000800000 */
[----:B------:R-:W-:Y:S01]  /*8710*/  FADD.FTZ R69, -R69, R8 ;  /* 0x0000000845457221 */ /* 0x000fe20000010100 */
[----:B------:R-:W-:Y:S03]  /*8720*/  MUFU.EX2 R117, R117 ;  /* 0x0000007500757308 */ /* 0x000fe60000000800 */
[----:B------:R-:W-:Y:S01]  /*8730*/  FMUL.FTZ R69, R69, UR42 ;  /* 0x0000002a45457c20 */ /* 0x000fe20008410000 */
[----:B0-----:R-:W-:Y:S01]  /*8740*/  FMNMX.FTZ R128, R125, R128, !PT ;  /* 0x000000807d807209 */ /* 0x001fe20007810000 */
[----:B------:R-:W-:-:S03]  /*8750*/  IMAD.U32 R125, RZ, RZ, UR42 ;  /* 0x0000002aff7d7e24 */ /* 0x000fc6000f8e00ff */
[----:B------:R-:W-:Y:S01]  /*8760*/  MUFU.EX2 R88, R88 ;  /* 0x0000005800587308 */ /* 0x000fe20000000800 */
[----:B------:R-:W0:Y:S07]  /*8770*/  SHFL.BFLY PT, R85, R128, 0x1, 0x1f ;  /* 0x0c201f0080557f89 */ /* 0x000e2e00000e0000 */
[----:B------:R-:W1:Y:S08]  /*8780*/  MUFU.EX2 R69, R69 ;  /* 0x0000004500457308 */ /* 0x000e700000000800 */
[----:B------:R-:W-:Y:S08]  /*8790*/  MUFU.EX2 R89, R89 ;  /* 0x0000005900597308 */ /* 0x000ff00000000800 */
[----:B------:R-:W-:Y:S01]  /*87a0*/  MUFU.EX2 R92, R92 ;  /* 0x0000005c005c7308 */ /* 0x000fe20000000800 */
[----:B0-----:R-:W-:-:S04]  /*87b0*/  FMNMX.FTZ R10, R128, R85, !PT ;  /* 0x00000055800a7209 */ /* 0x001fc80007810000 */
[C---:B------:R-:W-:Y:S01]  /*87c0*/  FSETP.NEU.FTZ.AND P1, PT, R10.reuse, -INF , PT ;  /* 0xff8000000a00780b */ /* 0x040fe20003f3d000 */
[----:B------:R-:W-:-:S02]  /*87d0*/  FFMA.FTZ R8, R10, R125, -8 ;  /* 0xc10000000a087423 */ /* 0x000fc4000001007d */
[----:B------:R0:W-:Y:S03]  /*87e0*/  MUFU.EX2 R85, R129 ;  /* 0x0000008100557308 */ /* 0x0001e60000000800 */
[----:B------:R-:W-:-:S05]  /*87f0*/  FSEL R8, R8, RZ, P1 ;  /* 0x000000ff08087208 */ /* 0x000fca0000800000 */
[----:B------:R-:W-:Y:S01]  /*8800*/  MUFU.EX2 R93, R93 ;  /* 0x0000005d005d7308 */ /* 0x000fe20000000800 */
        /* <DEDUP_REMOVED lines=9> */
[----:B------:R-:W-:Y:S01]  /*88a0*/  MUFU.EX2 R125, R125 ;  /* 0x0000007d007d7308 */ /* 0x000fe20000000800 */
[----:B------:R-:W-:-:S01]  /*88b0*/  FFMA.FTZ R128, R134, UR42, -R8 ;  /* 0x0000002a86807c23 */ /* 0x000fc20008010808 */
[--C-:B0-----:R-:W-:Y:S01]  /*88c0*/  FFMA.FTZ R129, R135, UR42, -R8.reuse ;  /* 0x0000002a87817c23 */ /* 0x101fe20008010808 */
[----:B------:R-:W-:Y:S01]  /*88d0*/  FMUL.FTZ R94, R130, UR42 ;  /* 0x0000002a825e7c20 */ /* 0x000fe20008410000 */
[--C-:B------:R-:W-:Y:S01]  /*88e0*/  FFMA.FTZ R130, R95, UR42, -R8.reuse ;  /* 0x0000002a5f827c23 */ /* 0x100fe20008010808 */
[----:B------:R-:W-:-:S01]  /*88f0*/  FFMA.FTZ R95, R98, UR42, -R8 ;  /* 0x0000002a625f7c23 */ /* 0x000fc20008010808 */
[--C-:B------:R-:W-:Y:S01]  /*8900*/  FFMA.FTZ R98, R99, UR42, -R8.reuse ;  /* 0x0000002a63627c23 */ /* 0x100fe20008010808 */
[----:B------:R-:W-:-:S01]  /*8910*/  FFMA.FTZ R99, R102, UR42, -R8 ;  /* 0x0000002a66637c23 */ /* 0x000fc20008010808 */
[----:B------:R-:W-:Y:S01]  /*8920*/  MUFU.EX2 R84, R84 ;  /* 0x0000005400547308 */ /* 0x000fe20000000800 */
[----:B-1----:R-:W-:-:S01]  /*8930*/  FFMA.FTZ R102, R69, R3, R12 ;  /* 0x0000000345667223 */ /* 0x002fc2000001000c */
        /* <DEDUP_REMOVED lines=26> */
[----:B------:R-:W-:Y:S01]  /*8ae0*/  FFMA.FTZ R62, R62, UR42, -R8 ;  /* 0x0000002a3e3e7c23 */ /* 0x000fe20008010808 */
[----:B------:R-:W-:-:S01]  /*8af0*/  FADD.FTZ R3, R84, R3 ;  /* 0x0000000354037221 */ /* 0x000fc20000010000 */
        /* <DEDUP_REMOVED lines=132> */
[----:B------:R-:W-:Y:S01]  /*9340*/  FADD.FTZ R3, R85, R0 ;  /* 0x0000000055037221 */ /* 0x000fe20000010000 */
[----:B-1----:R-:W-:-:S04]  /*9350*/  FADD.FTZ R8, R70, R103 ;  /* 0x0000006746087221 */ /* 0x002fc80000010000 */
[----:B--2---:R-:W-:Y:S01]  /*9360*/  FADD.FTZ R0, R71, R8 ;  /* 0x0000000847007221 */ /* 0x004fe20000010000 */
[----:B------:R-:W-:Y:S06]  /*9370*/  @!P0 BRA `(.L_x_13934) ;  /* 0x0000000000048947 */ /* 0x000fec0003800000 */
[----:B------:R-:W-:Y:S01]  /*9380*/  BPT.TRAP 0x1 ;  /* 0x000000040000795c */ /* 0x000fe20000300000 */
.L_x_13934:
        /* <DEDUP_REMOVED lines=79> */
[----:B------:R-:W-:-:S02]  /*9880*/  F2FP.SATFINITE.E4M3.F32.PACK_AB_MERGE_C R138, R65, R64, R68 ;  /* 0x00000040418a723e */ /* 0x000fc40004807044 */
[----:B------:R-:W-:Y:S01]  /*9890*/  F2FP.SATFINITE.E4M3.F32.PACK_AB_MERGE_C R139, R67, R66, R70 ;  /* 0x00000042438b723e */ /* 0x000fe20004807046 */
[----:B------:R-:W-:Y:S06]  /*98a0*/  @P1 BRA `(.L_x_13935) ;  /* 0xffffffc000481947 */ /* 0x000fec000383ffff */
.L_x_13916:
[----:B------:R-:W0:Y:S01]  /*98b0*/  LDC R7, c[0x0][0x448] ;  /* 0x00011200ff077b82 */ /* 0x000e220000000800 */
[----:B------:R-:W-:Y:S01]  /*98c0*/  UIADD3 UR6, UR41, 0xbf, URZ ;  /* 0x000000bf29067890 */ /* 0x000fe2000fffe03f */
[----:B------:R-:W-:Y:S02]  /*98d0*/  IADD3 R6, R17, 0x1, -R6 ;  /* 0x0000000111067810 */ /* 0x000fe40007ffe806 */
[----:B------:R-:W-:Y:S02]  /*98e0*/  LOP3.LUT P1, RZ, R2, 0x8, RZ, 0xc0, !PT ;  /* 0x0000000802ff7812 */ /* 0x000fe4000782c0ff */
[----:B0-----:R-:W-:-:S13]  /*98f0*/  ISETP.NE.AND P2, PT, R7, 0x1, PT ;  /* 0x000000010700780c */ /* 0x001fda0003f45270 */
        /* <DEDUP_REMOVED lines=21> */
.L_x_13937:
[----:B------:R-:W-:Y:S02]  /*9a50*/  ULDC UR12, c[0x0][0x9e4] ;  /* 0x00027900000c7ab9 */ /* 0x000fe40000000800 */
[----:B------:R-:W-:-:S11]  /*9a60*/  UISETP.NE.AND UP0, UPT, UR12, 0x1, UPT ;  /* 0x000000010c00788c */ /* 0x000fd6000bf05270 */
[----:B------:R-:W-:Y:S02]  /*9a70*/  @UP0 ULDC.64 UR14, c[0x0][0x9e8] ;  /* 0x00027a00000e0ab9 */ /* 0x000fe40000000a00 */
[----:B------:R-:W-:-:S04]  /*9a80*/  UIMAD.WIDE.U32 UR6, UR10, UR14, URZ ;  /* 0x0000000e0a0672a5 */ /* 0x000fc8000f8e003f */
[----:B------:R-:W-:-:S12]  /*9a90*/  @UP0 USHF.R.U32.HI UR10, URZ, UR15, UR7 ;  /* 0x0000000f3f0a0299 */ /* 0x000fd80008011607 */
.L_x_13938:
[----:B------:R-:W-:-:S04]  /*9aa0*/  UIMAD UR10, UR10, UR12, URZ ;  /* 0x0000000c0a0a72a4 */ /* 0x000fc8000f8e023f */
[----:B------:R-:W-:-:S04]  /*9ab0*/  UISETP.LT.AND UP0, UPT, UR11, UR10, UPT ;  /* 0x0000000a0b00728c */ /* 0x000fc8000bf01270 */
[----:B------:R-:W-:-:S12]  /*9ac0*/  USEL UR11, UR11, UR10, !UP0 ;  /* 0x0000000a0b0b7287 */ /* 0x000fd8000c000000 */
.L_x_13936:
        /* <DEDUP_REMOVED lines=12> */
.L_x_13950:
[----:B------:R-:W-:-:S04]  /*9b90*/  UISETP.NE.AND UP0, UPT, UR22, 0x1, UPT ;  /* 0x000000011600788c */ /* 0x000fc8000bf05270 */
[----:B------:R-:W-:-:S04]  /*9ba0*/  USEL UR36, URZ, 0x1, UP0 ;  /* 0x000000013f247887 */ /* 0x000fc80008000000 */
[----:B------:R-:W-:Y:S01]  /*9bb0*/  ULOP3.LUT UR36, UR23, UR36, URZ, 0x3c, !UPT ;  /* 0x0000002417247292 */ /* 0x000fe2000f8e3c3f */
[----:B------:R-:W-:Y:S11]  /*9bc0*/  @!P0 BRA `(.L_x_13940) ;  /* 0x0000000000048947 */ /* 0x000ff60003800000 */
[----:B------:R-:W-:Y:S01]  /*9bd0*/  BPT.TRAP 0x1 ;  /* 0x000000040000795c */ /* 0x000fe20000300000 */
.L_x_13940:
        /* <DEDUP_REMOVED lines=9> */
.L_x_13941:
[----:B-1----:R-:W-:Y:S05]  /*9c70*/  @P1 BRA `(.L_x_13942) ;  /* 0x0000000000081947 */ /* 0x002fea0003800000 */
[----:B------:R-:W1:Y:S02]  /*9c80*/  SYNCS.PHASECHK.TRANS64.TRYWAIT P1, [UR20+0x13230], R5 ;  /* 0x01323005ff0075a7 */ /* 0x000e640008020154 */
[----:B-1----:R-:W-:Y:S05]  /*9c90*/  @!P1 BRA `(.L_x_13943) ;  /* 0x000000d800709947 */ /* 0x002fea0003800000 */
.L_x_13942:
        /* <DEDUP_REMOVED lines=64> */
.L_x_13944:
[----:B------:R-:W-:Y:S01]  /*a0a0*/  ULEA UR11, UR22, UR45, 0x3 ;  /* 0x0000002d160b7291 */ /* 0x000fe2000f8e183f */
[----:B01----:R-:W-:-:S05]  /*a0b0*/  IMAD.U32 R5, RZ, RZ, UR23 ;  /* 0x00000017ff057e24 */ /* 0x003fca000f8e00ff */
[----:B------:R-:W-:-:S04]  /*a0c0*/  SHF.L.U32 R5, R5, 0x1f, RZ ;  /* 0x0000001f05057819 */ /* 0x000fc800000006ff */
[----:B------:R0:W1:Y:S01]  /*a0d0*/  SYNCS.PHASECHK.TRANS64.TRYWAIT P1, [UR11+0x13250], R5 ;  /* 0x01325005ff0075a7 */ /* 0x000062000802014b */
[----:B------:R-:W-:Y:S05]  /*a0e0*/  @!P0 BRA `(.L_x_13945) ;  /* 0x0000000000048947 */ /* 0x000fea0003800000 */
[----:B------:R-:W-:Y:S01]  /*a0f0*/  BPT.TRAP 0x1 ;  /* 0x000000040000795c */ /* 0x000fe20000300000 */
.L_x_13945:
[----:B-1----:R-:W-:Y:S05]  /*a100*/  @P1 BRA `(.L_x_13946) ;  /* 0x0000000000081947 */ /* 0x002fea0003800000 */
[----:B------:R-:W1:Y:S02]  /*a110*/  SYNCS.PHASECHK.TRANS64.TRYWAIT P1, [UR11+0x13250], R5 ;  /* 0x01325005ff0075a7 */ /* 0x000e64000802014b */
[----:B-1----:R-:W-:Y:S05]  /*a120*/  @!P1 BRA `(.L_x_13947) ;  /* 0x000000d400649947 */ /* 0x002fea0003800000 */
.L_x_13946:
        /* <DEDUP_REMOVED lines=32> */
.L_x_13948:
[----:B-1----:R-:W-:Y:S01]  /*a330*/  FMNMX.FTZ R8, R120, R6, !PT ;  /* 0x0000000678087209 */ /* 0x002fe20007810000 */
[----:B------:R-:W-:Y:S01]  /*a340*/  IMAD.U32 R14, RZ, RZ, UR42 ;  /* 0x0000002aff0e7e24 */ /* 0x000fe2000f8e00ff */
[----:B------:R-:W-:Y:S01]  /*a350*/  FMNMX.FTZ R10, R122, R7, !PT ;  /* 0x000000077a0a7209 */ /* 0x000fe20007810000 */
[----:B------:R-:W-:Y:S01]  /*a360*/  UIADD3 UR20, UR20, 0x13240, URZ ;  /* 0x0001324014147890 */ /* 0x000fe2000fffe03f */
[----:B0-----:R-:W-:Y:S02]  /*a370*/  FMNMX.FTZ R5, R121, R8, !PT ;  /* 0x0000000879057209 */ /* 0x001fe40007810000 */
        /* <DEDUP_REMOVED lines=338> */
.L_x_13949:
        /* <DEDUP_REMOVED lines=82> */
.L_x_13939:
        /* <DEDUP_REMOVED lines=10> */
.L_x_13970:
[----:B------:R-:W-:-:S04]  /*be60*/  UIADD3 UR37, UR24, 0x1, URZ ;  /* 0x0000000118257890 */ /* 0x000fc8000fffe03f */
[----:B------:R-:W-:-:S04]  /*be70*/  UISETP.NE.AND UP0, UPT, UR37, 0x2, UPT ;  /* 0x000000022500788c */ /* 0x000fc8000bf05270 */
[----:B------:R-:W-:Y:S02]  /*be80*/  USEL UR36, URZ, 0x1, UP0 ;  /* 0x000000013f247887 */ /* 0x000fe40008000000 */
[----:B------:R-:W-:Y:S02]  /*be90*/  USEL UR37, UR37, URZ, UP0 ;  /* 0x0000003f25257287 */ /* 0x000fe40008000000 */
[----:B------:R-:W-:Y:S01]  /*bea0*/  ULOP3.LUT UR36, UR25, UR36, URZ, 0x3c, !UPT ;  /* 0x0000002419247292 */ /* 0x000fe2000f8e3c3f */
[----:B------:R-:W-:Y:S11]  /*beb0*/  @!P0 BRA `(.L_x_13952) ;  /* 0x0000000000048947 */ /* 0x000ff60003800000 */
[----:B------:R-:W-:Y:S01]  /*bec0*/  BPT.TRAP 0x1 ;  /* 0x000000040000795c */ /* 0x000fe20000300000 */
.L_x_13952:
[----:B------:R-:W-:Y:S01]  /*bed0*/  ULEA UR6, UR37, UR45, 0x3 ;  /* 0x0000002d25067291 */ /* 0x000fe2000f8e183f */
[----:B------:R-:W-:-:S05]  /*bee0*/  IMAD.U32 R5, RZ, RZ, UR36 ;  /* 0x00000024ff057e24 */ /* 0x000fca000f8e00ff */
[----:B------:R-:W-:-:S04]  /*bef0*/  SHF.L.U32 R5, R5, 0x1f, RZ ;  /* 0x0000001f05057819 */ /* 0x000fc800000006ff */
[----:B------:R0:W1:Y:S01]  /*bf00*/  SYNCS.PHASECHK.TRANS64.TRYWAIT P1, [UR6+0x13230], R5 ;  /* 0x01323005ff0075a7 */ /* 0x0000620008020146 */
[----:B------:R-:W-:Y:S05]  /*bf10*/  @!P0 BRA `(.L_x_13953) ;  /* 0x0000000000048947 */ /* 0x000fea0003800000 */
[----:B------:R-:W-:Y:S01]  /*bf20*/  BPT.TRAP 0x1 ;  /* 0x000000040000795c */ /* 0x000fe20000300000 */
.L_x_13953:
[----:B-1----:R-:W-:Y:S05]  /*bf30*/  @P1 BRA `(.L_x_13954) ;  /* 0x0000000000081947 */ /* 0x002fea0003800000 */
[----:B------:R-:W1:Y:S02]  /*bf40*/  SYNCS.PHASECHK.TRANS64.TRYWAIT P1, [UR6+0x13230], R5 ;  /* 0x01323005ff0075a7 */ /* 0x000e640008020146 */
[----:B-1----:R-:W-:Y:S05]  /*bf50*/  @!P1 BRA `(.L_x_13955) ;  /* 0x000000b400f09947 */ /* 0x002fea0003800000 */
.L_x_13954:
        /* <DEDUP_REMOVED lines=64> */
.L_x_13956:
[----:B------:R-:W-:Y:S01]  /*c360*/  ULEA UR11, UR24, UR45, 0x3 ;  /* 0x0000002d180b7291 */ /* 0x000fe2000f8e183f */
[----:B01----:R-:W-:-:S05]  /*c370*/  IMAD.U32 R5, RZ, RZ, UR25 ;  /* 0x00000019ff057e24 */ /* 0x003fca000f8e00ff */
[----:B------:R-:W-:-:S04]  /*c380*/  SHF.L.U32 R5, R5, 0x1f, RZ ;  /* 0x0000001f05057819 */ /* 0x000fc800000006ff */
[----:B------:R0:W1:Y:S01]  /*c390*/  SYNCS.PHASECHK.TRANS64.TRYWAIT P1, [UR11+0x13250], R5 ;  /* 0x01325005ff0075a7 */ /* 0x000062000802014b */
[----:B------:R-:W-:Y:S05]  /*c3a0*/  @!P0 BRA `(.L_x_13957) ;  /* 0x0000000000048947 */ /* 0x000fea0003800000 */
[----:B------:R-:W-:Y:S01]  /*c3b0*/  BPT.TRAP 0x1 ;  /* 0x000000040000795c */ /* 0x000fe20000300000 */
.L_x_13957:
[----:B-1----:R-:W-:Y:S05]  /*c3c0*/  @P1 BRA `(.L_x_13958) ;  /* 0x0000000000081947 */ /* 0x002fea0003800000 */
[----:B------:R-:W1:Y:S02]  /*c3d0*/  SYNCS.PHASECHK.TRANS64.TRYWAIT P1, [UR11+0x13250], R5 ;  /* 0x01325005ff0075a7 */ /* 0x000e64000802014b */
[----:B-1----:R-:W-:Y:S05]  /*c3e0*/  @!P1 BRA `(.L_x_13959) ;  /* 0x000000b000e49947 */ /* 0x002fea0003800000 */
.L_x_13958:
        /* <DEDUP_REMOVED lines=32> */
.L_x_13960:
[----:B01----:R-:W0:Y:S01]  /*c5f0*/  LDC R5, c[0x0][0x448] ;  /* 0x00011200ff057b82 */ /* 0x003e220000000800 */
[----:B------:R-:W-:Y:S01]  /*c600*/  VIADD R20, R19, UR41 ;  /* 0x0000002913147c36 */ /* 0x000fe20008000000 */
[----:B------:R-:W-:Y:S01]  /*c610*/  ULEA UR6, UR37, UR45, 0x3 ;  /* 0x0000002d25067291 */ /* 0x000fe2000f8e183f */
[----:B------:R-:W-:Y:S01]  /*c620*/  IMAD R15, R9, -0xa0, RZ ;  /* 0xffffff60090f7824 */ /* 0x000fe200078e02ff */
[----:B------:R-:W-:Y:S02]  /*c630*/  LOP3.LUT P1, RZ, R2, 0x8, RZ, 0xc0, !PT ;  /* 0x0000000802ff7812 */ /* 0x000fe4000782c0ff */
[----:B------:R-:W-:-:S04]  /*c640*/  UIADD3 UR6, UR6, 0x13240, URZ ;  /* 0x0001324006067890 */ /* 0x000fc8000fffe03f */
[----:B------:R-:W-:-:S09]  /*c650*/  UPRMT UR6, UR44, 0x654, UR6 ;  /* 0x000006542c067896 */ /* 0x000fd20008000006 */
[----:B------:R-:W-:Y:S01]  /*c660*/  SYNCS.ARRIVE.TRANS64.RED.A1T0 RZ, [UR6], RZ ;  /* 0x000000ffffff79a7 */ /* 0x000fe20008100406 */
[----:B------:R-:W-:Y:S01]  /*c670*/  ULOP3.LUT UR6, URZ, UR23, URZ, 0x33, !UPT ;  /* 0x000000173f067292 */ /* 0x000fe2000f8e333f */
[----:B0-----:R-:W-:-:S13]  /*c680*/  ISETP.NE.AND P2, PT, R5, 0x1, PT ;  /* 0x000000010500780c */ /* 0x001fda0003f45270 */
[----:B------:R-:W0:Y:S08]  /*c690*/  @P2 LDC R5, c[0x0][0x44c] ;  /* 0x00011300ff052b82 */ /* 0x000e300000000800 */
[----:B------:R-:W1:Y:S01]  /*c6a0*/  @P2 LDC R8, c[0x0][0x450] ;  /* 0x00011400ff082b82 */ /* 0x000e620000000800 */
[----:B0-----:R-:W-:-:S05]  /*c6b0*/  @P2 IMAD.HI.U32 R5, R20, R5, RZ ;  /* 0x0000000514052227 */ /* 0x001fca00078e00ff */
[----:B-1----:R-:W-:Y:S01]  /*c6c0*/  @P2 SHF.R.U32.HI R20, RZ, R8, R5 ;  /* 0x00000008ff142219 */ /* 0x002fe20000011605 */
[----:B------:R-:W-:-:S04]  /*c6d0*/  VIADD R5, R15, 0x1 ;  /* 0x000000010f057836 */ /* 0x000fc80000000000 */
[----:B------:R-:W0:Y:S01]  /*c6e0*/  SHFL.IDX PT, R10, R20, RZ, 0x1c1f ;  /* 0x001c1fff140a7589 */ /* 0x000e2200000e0000 */
[----:B------:R-:W-:-:S04]  /*c6f0*/  IMAD R8, R18, -0x2, R5 ;  /* 0xfffffffe12087824 */ /* 0x000fc800078e0205 */
[C---:B------:R-:W-:Y:S01]  /*c700*/  VIADD R5, R8.reuse, 0xffffffff ;  /* 0xffffffff08057836 */ /* 0x040fe20000000000 */
[----:B------:R-:W-:-:S05]  /*c710*/  IADD3 R13, R8, -UR22, R17 ;  /* 0x80000016080d7c10 */ /* 0x000fca000fffe011 */
        /* <DEDUP_REMOVED lines=17> */
.L_x_13963:
[----:B------:R-:W-:-:S05]  /*c830*/  IMAD.U32 R136, RZ, RZ, UR20 ;  /* 0x00000014ff887e24 */ /* 0x000fca000f8e00ff */
[----:B------:R-:W-:-:S13]  /*c840*/  ISETP.NE.AND P1, PT, R136, 0x1, PT ;  /* 0x000000018800780c */ /* 0x000fda0003f25270 */
[----:B------:R-:W0:Y:S02]  /*c850*/  @P1 LDC.64 R10, c[0x0][0x9e8] ;  /* 0x00027a00ff0a1b82 */ /* 0x000e240000000a00 */
[----:B0-----:R-:W-:-:S05]  /*c860*/  @P1 IMAD.HI.U32 R10, R21, R10, RZ ;  /* 0x0000000a150a1227 */ /* 0x001fca00078e00ff */
[----:B------:R-:W-:-:S07]  /*c870*/  @P1 SHF.R.U32.HI R21, RZ, R11, R10 ;  /* 0x0000000bff151219 */ /* 0x000fce000001160a */
.L_x_13964:
[----:B------:R-:W-:Y:S05]  /*c880*/  BSYNC B0 ;  /* 0x0000000000007941 */ /* 0x000fea0003800000 */
.L_x_13962:
[----:B------:R-:W-:-:S05]  /*c890*/  IMAD R21, R21, R136, R5 ;  /* 0x0000008815157224 */ /* 0x000fca00078e0205 */
[----:B------:R-:W-:Y:S02]  /*c8a0*/  VIADDMNMX R12, R21, R136, R12, PT ;  /* 0x00000088150c7246 */ /* 0x000fe4000380010c */
[----:B------:R-:W-:-:S07]  /*c8b0*/  VIMNMX R8, R8, R21, !PT ;  /* 0x0000001508087248 */ /* 0x000fce0007fe0100 */
.L_x_13961:
[C---:B------:R-:W-:Y:S02]  /*c8c0*/  ISETP.GE.AND P2, PT, R15.reuse, 0x2, PT ;  /* 0x000000020f00780c */ /* 0x040fe40003f46270 */
[C---:B------:R-:W-:Y:S02]  /*c8d0*/  ISETP.GE.AND P1, PT, R15.reuse, 0x9, PT ;  /* 0x000000090f00780c */ /* 0x040fe40003f26270 */
        /* <DEDUP_REMOVED lines=245> */
.L_x_13967:
[----:B------:R-:W-:-:S05]  /*d830*/  IMAD.U32 R12, RZ, RZ, UR20 ;  /* 0x00000014ff0c7e24 */ /* 0x000fca000f8e00ff */
[----:B------:R-:W-:-:S13]  /*d840*/  ISETP.NE.AND P6, PT, R12, 0x1, PT ;  /* 0x000000010c00780c */ /* 0x000fda0003fc5270 */
[----:B------:R-:W0:Y:S02]  /*d850*/  @P6 LDC.64 R10, c[0x0][0x9e8] ;  /* 0x00027a00ff0a6b82 */ /* 0x000e240000000a00 */
[----:B0-----:R-:W-:-:S05]  /*d860*/  @P6 IMAD.HI.U32 R10, R8, R10, RZ ;  /* 0x0000000a080a6227 */ /* 0x001fca00078e00ff */
[----:B------:R-:W-:-:S07]  /*d870*/  @P6 SHF.R.U32.HI R8, RZ, R11, R10 ;  /* 0x0000000bff086219 */ /* 0x000fce000001160a */
.L_x_13968:
[----:B------:R-:W-:Y:S05]  /*d880*/  BSYNC B0 ;  /* 0x0000000000007941 */ /* 0x000fea0003800000 */
.L_x_13966:
[----:B------:R-:W-:-:S05]  /*d890*/  IMAD R5, R8, R12, R5 ;  /* 0x0000000c08057224 */ /* 0x000fca00078e0205 */
[----:B------:R-:W-:Y:S02]  /*d8a0*/  VIADDMNMX R14, R5, R12, R14, PT ;  /* 0x0000000c050e7246 */ /* 0x000fe4000380010e */
[----:B------:R-:W-:-:S07]  /*d8b0*/  VIMNMX R13, R13, R5, !PT ;  /* 0x000000050d0d7248 */ /* 0x000fce0007fe0100 */
.L_x_13965:
        /* <DEDUP_REMOVED lines=194> */
[C---:B------:R-:W-:Y:S02]  /*e4e0*/  ISETP.GT.AND P1, PT, R13.reuse, RZ, !P6 ;  /* 0x000000ff0d00720c */ /* 0x040fe40007724270 */
        /* <DEDUP_REMOVED lines=99> */
[----:B------:R-:W-:-:S01]  /*eb20*/  FFMA.FTZ R81, R85, UR42, -R10 ;  /* 0x0000002a55517c23 */ /* 0x000fc2000801080a */
[----:B------:R-:W-:Y:S01]  /*eb30*/  IMAD.U32 R85, RZ, RZ, UR42 ;  /* 0x0000002aff557e24 */ /* 0x000fe2000f8e00ff */
[----:B------:R-:W-:Y:S01]  /*eb40*/  FMNMX.FTZ R122, R71, R76, !PT ;  /* 0x0000004c477a7209 */ /* 0x000fe20007810000 */
[----:B------:R-:W-:Y:S04]  /*eb50*/  MUFU.EX2 R113, R113 ;  /* 0x0000007100717308 */ /* 0x000fe80000000800 */
[----:B------:R-:W0:Y:S04]  /*eb60*/  SHFL.BFLY PT, R129, R122, 0x2, 0x1f ;  /* 0x0c401f007a817f89 */ /* 0x000e2800000e0000 */
[----:B------:R1:W-:Y:S08]  /*eb70*/  MUFU.EX2 R76, R124 ;  /* 0x0000007c004c7308 */ /* 0x0003f00000000800 */
[----:B------:R-:W-:Y:S08]  /*eb80*/  MUFU.EX2 R116, R116 ;  /* 0x0000007400747308 */ /* 0x000ff00000000800 */
[----:B------:R-:W-:Y:S01]  /*eb90*/  MUFU.EX2 R117, R117 ;  /* 0x0000007500757308 */ /* 0x000fe20000000800 */
[----:B0-----:R-:W-:-:S02]  /*eba0*/  FMNMX.FTZ R129, R122, R129, !PT ;  /* 0x000000817a817209 */ /* 0x001fc40007810000 */
[----:B------:R-:W-:-:S05]  /*ebb0*/  FSEL R122, R5, RZ, P1 ;  /* 0x000000ff057a7208 */ /* 0x000fca0000800000 */
[----:B------:R-:W-:Y:S01]  /*ebc0*/  MUFU.EX2 R88, R88 ;  /* 0x0000005800587308 */ /* 0x000fe20000000800 */
[----:B------:R-:W0:Y:S01]  /*ebd0*/  SHFL.BFLY PT, R84, R129, 0x1, 0x1f ;  /* 0x0c201f0081547f89 */ /* 0x000e2200000e0000 */
[----:B------:R-:W-:-:S04]  /*ebe0*/  FADD.FTZ R122, -R122, R7 ;  /* 0x000000077a7a7221 */ /* 0x000fc80000010100 */
[----:B------:R-:W-:Y:S02]  /*ebf0*/  FMUL.FTZ R7, R122, UR42 ;  /* 0x0000002a7a077c20 */ /* 0x000fe40008410000 */
[----:B------:R-:W-:Y:S08]  /*ec00*/  MUFU.EX2 R89, R89 ;  /* 0x0000005900597308 */ /* 0x000ff00000000800 */
[----:B------:R-:W2:Y:S08]  /*ec10*/  MUFU.EX2 R7, R7 ;  /* 0x0000000700077308 */ /* 0x000eb00000000800 */
[----:B------:R-:W-:Y:S01]  /*ec20*/  MUFU.EX2 R92, R92 ;  /* 0x0000005c005c7308 */ /* 0x000fe20000000800 */
[----:B0-----:R-:W-:-:S04]  /*ec30*/  FMNMX.FTZ R10, R129, R84, !PT ;  /* 0x00000054810a7209 */ /* 0x001fc80007810000 */
[C---:B------:R-:W-:Y:S01]  /*ec40*/  FSETP.NEU.FTZ.AND P1, PT, R10.reuse, -INF , PT ;  /* 0xff8000000a00780b */ /* 0x040fe20003f3d000 */
[----:B------:R-:W-:-:S02]  /*ec50*/  FFMA.FTZ R84, R10, R85, -8 ;  /* 0xc10000000a547423 */ /* 0x000fc40000010055 */
[----:B------:R-:W-:Y:S01]  /*ec60*/  MUFU.EX2 R93, R93 ;  /* 0x0000005d005d7308 */ /* 0x000fe20000000800 */
[----:B------:R-:W-:Y:S02]  /*ec70*/  FSEL R129, R10, RZ, P1 ;  /* 0x000000ff0a817208 */ /* 0x000fe40000800000 */
[----:B------:R-:W-:-:S03]  /*ec80*/  FSEL R84, R84, RZ, P1 ;  /* 0x000000ff54547208 */ /* 0x000fc60000800000 */
[----:B------:R-:W-:Y:S02]  /*ec90*/  FADD.FTZ R129, -R129, R6 ;  /* 0x0000000681817221 */ /* 0x000fe40000010100 */
[----:B------:R-:W-:-:S01]  /*eca0*/  FFMA.FTZ R11, R11, UR42, -R84 ;  /* 0x0000002a0b0b7c23 */ /* 0x000fc20008010854 */
[--C-:B------:R-:W-:Y:S01]  /*ecb0*/  FFMA.FTZ R122, R123, UR42, -R84.reuse ;  /* 0x0000002a7b7a7c23 */ /* 0x100fe20008010854 */
[----:B------:R-:W-:Y:S01]  /*ecc0*/  FMUL.FTZ R6, R129, UR42 ;  /* 0x0000002a81067c20 */ /* 0x000fe20008410000 */
[--C-:B------:R-:W-:Y:S01]  /*ecd0*/  FFMA.FTZ R85, R126, UR42, -R84.reuse ;  /* 0x0000002a7e557c23 */ /* 0x100fe20008010854 */
[----:B-1----:R-:W-:-:S01]  /*ece0*/  FFMA.FTZ R124, R127, UR42, -R84 ;  /* 0x0000002a7f7c7c23 */ /* 0x002fc20008010854 */
[--C-:B------:R-:W-:Y:S01]  /*ecf0*/  FFMA.FTZ R123, R130, UR42, -R84.reuse ;  /* 0x0000002a827b7c23 */ /* 0x100fe20008010854 */
[----:B------:R-:W-:Y:S01]  /*ed00*/  MUFU.EX2 R11, R11 ;  /* 0x0000000b000b7308 */ /* 0x000fe20000000800 */
[----:B------:R-:W-:-:S01]  /*ed10*/  FFMA.FTZ R126, R131, UR42, -R84 ;  /* 0x0000002a837e7c23 */ /* 0x000fc20008010854 */
[----:B--2---:R-:W-:Y:S01]  /*ed20*/  FFMA.FTZ R130, R7, R3, R8 ;  /* 0x0000000307827223 */ /* 0x004fe20000010008 */
        /* <DEDUP_REMOVED lines=22> */
[----:B0-----:R-:W-:-:S01]  /*ee90*/  FFMA.FTZ R3, R6, R0, R11 ;  /* 0x0000000006037223 */ /* 0x001fc2000001000b */
        /* <DEDUP_REMOVED lines=151> */
.L_x_13969:
        /* <DEDUP_REMOVED lines=82> */
.L_x_13951:
[----:B------:R-:W-:Y:S06]  /*fd30*/  BAR.ARV 0x8, 0x200 ;  /* 0x0208000000007b1d */ /* 0x000fec0000002000 */
[----:B------:R-:W-:Y:S05]  /*fd40*/  @!P0 BRA `(.L_x_13971) ;  /* 0x0000000000048947 */ /* 0x000fea0003800000 */
[----:B------:R-:W-:Y:S01]  /*fd50*/  BPT.TRAP 0x1 ;  /* 0x000000040000795c */ /* 0x000fe20000300000 */
.L_x_13971:
[----:B------:R-:W-:Y:S01]  /*fd60*/  ULEA UR14, UR37, UR45, 0x3 ;  /* 0x0000002d250e7291 */ /* 0x000fe2000f8e183f */
[----:B------:R-:W-:-:S05]  /*fd70*/  IMAD.U32 R4, RZ, RZ, UR36 ;  /* 0x00000024ff047e24 */ /* 0x000fca000f8e00ff */
[----:B------:R-:W-:-:S04]  /*fd80*/  SHF.L.U32 R4, R4, 0x1f, RZ ;  /* 0x0000001f04047819 */ /* 0x000fc800000006ff */
[----:B------:R0:W1:Y:S01]  /*fd90*/  SYNCS.PHASECHK.TRANS64.TRYWAIT P1, [UR14+0x13250], R4 ;  /* 0x01325004ff0075a7 */ /* 0x000062000802014e */
[----:B------:R-:W-:Y:S05]  /*fda0*/  @!P0 BRA `(.L_x_13972) ;  /* 0x0000000000048947 */ /* 0x000fea0003800000 */
[----:B------:R-:W-:Y:S01]  /*fdb0*/  BPT.TRAP 0x1 ;  /* 0x000000040000795c */ /* 0x000fe20000300000 */
.L_x_13972:
[----:B-1----:R-:W-:Y:S05]  /*fdc0*/  @P1 BRA `(.L_x_13973) ;  /* 0x0000000000081947 */ /* 0x002fea0003800000 */
[----:B------:R-:W1:Y:S02]  /*fdd0*/  SYNCS.PHASECHK.TRANS64.TRYWAIT P1, [UR14+0x13250], R4 ;  /* 0x01325004ff0075a7 */ /* 0x000e64000802014e */
[----:B-1----:R-:W-:Y:S05]  /*fde0*/  @!P1 BRA `(.L_x_13974) ;  /* 0x00000078007c9947 */ /* 0x002fea0003800000 */
.L_x_13973:
        /* <DEDUP_REMOVED lines=21> */
[----:B------:R-:W-:Y:S01]  /*ff40*/  QGMMA.64x64x32.F32.E4M3.E4M3 R24, R152, gdesc[UR8], R24, gsb0 ;  /* 0x00e0000898187df3 */ /* 0x000fe20008000818 */
[----:B------:R-:W-:Y:S02]  /*ff50*/  @UP0 UIMAD UR9, UR40, UR13, UR9 ;  /* 0x0000000d280902a4 */ /* 0x000fe4000f8e0209 */
        /* <DEDUP_REMOVED lines=22> */
[----:B------:R-:W1:Y:S04]  /*100c0*/  SHFL.BFLY PT, R8, R3, 0x2, 0x1f ;  /* 0x0c401f0003087f89 */ /* 0x000e6800000e0000 */
[----:B------:R-:W3:Y:S01]  /*100d0*/  SHFL.BFLY PT, R9, R0, 0x2, 0x1f ;  /* 0x0c401f0000097f89 */ /* 0x000ee200000e0000 */
[----:B------:R-:W-:Y:S02]  /*100e0*/  WARPGROUP.DEPBAR.LE gsb0, 0x0 ;  /* 0x00008000000079c5 */ /* 0x000fe40000010000 */
[----:B------:R-:W-:-:S06]  /*100f0*/  WARPGROUP.ARRIVE ;  /* 0x00000000000079c5 */ /* 0x000fcc0000000000 */
[----:B------:R-:W-:Y:S01]  /*10100*/  QGMMA.64x64x32.F32.E4M3.E4M3 R24, R140, gdesc[UR4], R24, gsb0 ;  /* 0x00e000048c187df3 */ /* 0x000fe20008000818 */
[----:B-1----:R-:W-:-:S01]  /*10110*/  FADD.FTZ R8, R8, R3 ;  /* 0x0000000308087221 */ /* 0x002fc20000010000 */
[----:B------:R-:W-:Y:S01]  /*10120*/  UIADD3 UR10, UR10, 0x200, URZ ;  /* 0x000002000a0a7890 */ /* 0x000fe2000fffe03f */
[----:B---3--:R-:W-:-:S01]  /*10130*/  FADD.FTZ R9, R9, R0 ;  /* 0x0000000009097221 */ /* 0x008fc20000010000 */
[----:B------:R-:W-:Y:S02]  /*10140*/  UMOV UR11, 0xc0000010 ;  /* 0xc0000010000b7882 */ /* 0x000fe40000000000 */
[----:B0-----:R-:W0:Y:S04]  /*10150*/  SHFL.BFLY PT, R7, R8, 0x1, 0x1f ;  /* 0x0c201f0008077f89 */ /* 0x001e2800000e0000 */
        /* <DEDUP_REMOVED lines=33> */
.L_x_13975:
        /* <DEDUP_REMOVED lines=42> */
.L_x_13897:
        /* <DEDUP_REMOVED lines=11> */
[----:B------:R-:W2:Y:S04]  /*106c0*/  LDL R35, [R1+0xc] ;  /* 0x00000c0001237983 */ /* 0x000ea80000100800 */
[----:B------:R-:W3:Y:S01]  /*106d0*/  LDL R41, [R1+0x8] ;  /* 0x0000080001297983 */ /* 0x000ee20000100800 */
[----:B------:R-:W-:Y:S01]  /*106e0*/  F2FP.BF16.F32.PACK_AB R54, R54, R5 ;  /* 0x000000053636723e */ /* 0x000fe200000010ff */
[----:B------:R-:W1:Y:S01]  /*106f0*/  S2R R33, SR_SWINHI ;  /* 0x0000000000217919 */ /* 0x000e620000002f00 */
[----:B------:R-:W4:Y:S01]  /*10700*/  LDC R5, c[0x0][0xbe8] ;  /* 0x0002fa00ff057b82 */ /* 0x000f220000000800 */
        /* <DEDUP_REMOVED lines=8> */
[----:B------:R-:W-:Y:S01]  /*10790*/  USHF.R.S32.HI UR12, URZ, 0x1f, UR40 ;  /* 0x0000001f3f0c7899 */ /* 0x000fe20008011428 */
[----:B------:R-:W-:Y:S01]  /*107a0*/  F2FP.BF16.F32.PACK_AB R24, R37, R24 ;  /* 0x000000182518723e */ /* 0x000fe200000010ff */
[----:B------:R-:W-:Y:S01]  /*107b0*/  ULDC.64 UR8, c[0x0][0xb90] ;  /* 0x0002e40000087ab9 */ /* 0x000fe20000000a00 */
[----:B0-----:R-:W-:Y:S01]  /*107c0*/  IMAD.SHL.U32 R6, R27, 0x4, RZ ;  /* 0x000000041b067824 */ /* 0x001fe200078e00ff */
        /* <DEDUP_REMOVED lines=10> */
[----:B------:R0:W3:Y:S01]  /*10870*/  LDG.E.CONSTANT R17, desc[UR48][R6.64] ;  /* 0x0000003006117981 */ /* 0x0000e2000c1e9900 */
[----:B----4-:R-:W-:Y:S02]  /*10880*/  ISETP.NE.AND P2, PT, R5, 0x1, PT ;  /* 0x000000010500780c */ /* 0x010fe40003f45270 */
[----:B------:R-:W-:Y:S02]  /*10890*/  F2FP.BF16.F32.PACK_AB R28, R28, R57 ;  /* 0x000000391c1c723e */ /* 0x000fe400000010ff */
[----:B------:R-:W-:Y:S02]  /*108a0*/  F2FP.BF16.F32.PACK_AB R29, R29, R56 ;  /* 0x000000381d1d723e */ /* 0x000fe400000010ff */
[----:B0-----:R-:W-:-:S04]  /*108b0*/  LOP3.LUT P0, R6, R27, 0x3, RZ, 0xc0, !PT ;  /* 0x000000031b067812 */ /* 0x001fc8000780c0ff */
[----:B------:R-:W-:-:S03]  /*108c0*/  ISETP.EQ.OR P0, PT, R6, 0x3, !P0 ;  /* 0x000000030600780c */ /* 0x000fc60004702670 */
[----:B------:R-:W0:Y:S01]  /*108d0*/  @P2 LDC R42, c[0x0][0xbf0] ;  /* 0x0002fc00ff2a2b82 */ /* 0x000e220000000800 */
[----:B------:R-:W-:Y:S02]  /*108e0*/  MOV R6, R4 ;  /* 0x0000000400067202 */ /* 0x000fe40000000f00 */
[----:B-1----:R-:W-:Y:S02]  /*108f0*/  MOV R7, R33 ;  /* 0x0000002100077202 */ /* 0x002fe40000000f00 */
[----:B------:R-:W-:Y:S02]  /*10900*/  SEL R36, R25, R26, P0 ;  /* 0x0000001a19247207 */ /* 0x000fe40000000000 */
[----:B------:R-:W-:Y:S02]  /*10910*/  SEL R25, R26, R25, P0 ;  /* 0x000000191a197207 */ /* 0x000fe40000000000 */
[----:B------:R-:W-:Y:S01]  /*10920*/  SEL R34, R9, R10, P0 ;  /* 0x0000000a09227207 */ /* 0x000fe20000000000 */
[----:B------:R-:W1:Y:S01]  /*10930*/  @P2 LDC R26, c[0x0][0xbec] ;  /* 0x0002fb00ff1a2b82 */ /* 0x000e620000000800 */
[----:B------:R-:W-:Y:S01]  /*10940*/  SEL R31, R10, R9, P0 ;  /* 0x000000090a1f7207 */ /* 0x000fe20000000000 */
[----:B------:R-:W-:Y:S01]  /*10950*/  IMAD R9, R156, 0x40, R23 ;  /* 0x000000409c097824 */ /* 0x000fe200078e0217 */
[----:B------:R-:W-:Y:S01]  /*10960*/  SEL R32, R21, R24, P0 ;  /* 0x0000001815207207 */ /* 0x000fe20000000000 */
[----:B------:R-:W-:Y:S01]  /*10970*/  UIMAD UR5, UR12, UR8, URZ ;  /* 0x000000080c0572a4 */ /* 0x000fe2000f8e023f */
[----:B------:R-:W-:-:S02]  /*10980*/  SEL R21, R24, R21, P0 ;  /* 0x0000001518157207 */ /* 0x000fc40000000000 */
[----:B------:R-:W-:Y:S02]  /*10990*/  SEL R24, R13, R14, P0 ;  /* 0x0000000e0d187207 */ /* 0x000fe40000000000 */
[----:B------:R-:W-:Y:S01]  /*109a0*/  SEL R27, R14, R13, P0 ;  /* 0x0000000d0e1b7207 */ /* 0x000fe20000000000 */
[----:B------:R-:W-:Y:S01]  /*109b0*/  UIMAD.WIDE.U32 UR6, UR40, UR8, URZ ;  /* 0x00000008280672a5 */ /* 0x000fe2000f8e003f */
[----:B------:R-:W-:Y:S01]  /*109c0*/  SEL R38, R15, R20, P0 ;  /* 0x000000140f267207 */ /* 0x000fe20000000000 */
[----:B------:R-:W-:Y:S01]  /*109d0*/  UIMAD UR5, UR40, UR9, UR5 ;  /* 0x00000009280572a4 */ /* 0x000fe2000f8e0205 */
[----:B------:R-:W-:Y:S01]  /*109e0*/  SEL R33, R20, R15, P0 ;  /* 0x0000000f14217207 */ /* 0x000fe20000000000 */
[----:B------:R-:W-:Y:S01]  /*109f0*/  UIMAD UR8, UR13, UR10, URZ ;  /* 0x0000000a0d0872a4 */ /* 0x000fe2000f8e023f */
[----:B------:R-:W-:Y:S01]  /*10a00*/  SEL R30, R28, R29, P0 ;  /* 0x0000001d1c1e7207 */ /* 0x000fe20000000000 */
[----:B------:R-:W-:Y:S01]  /*10a10*/  UIADD3 UR7, UR7, UR5, URZ ;  /* 0x0000000507077290 */ /* 0x000fe2000fffe03f */
[----:B------:R-:W-:Y:S01]  /*10a20*/  SEL R29, R29, R28, P0 ;  /* 0x0000001c1d1d7207 */ /* 0x000fe20000000000 */
[----:B------:R-:W-:Y:S01]  /*10a30*/  UIMAD UR8, UR39, UR11, UR8 ;  /* 0x0000000b270872a4 */ /* 0x000fe2000f8e0208 */
[----:B------:R-:W-:Y:S01]  /*10a40*/  SEL R40, R46, R47, P0 ;  /* 0x0000002f2e287207 */ /* 0x000fe20000000000 */
[----:B------:R-:W-:Y:S01]  /*10a50*/  UIMAD.WIDE.U32 UR6, UR39, UR10, UR6 ;  /* 0x0000000a270672a5 */ /* 0x000fe2000f8e0006 */
[----:B------:R-:W-:Y:S01]  /*10a60*/  SEL R44, R54, R55, P0 ;  /* 0x00000037362c7207 */ /* 0x000fe20000000000 */
[----:B------:R-:W-:Y:S01]  /*10a70*/  ULDC UR5, c[0x0][0xa88] ;  /* 0x0002a20000057ab9 */ /* 0x000fe20000000800 */
[----:B------:R-:W-:Y:S01]  /*10a80*/  SEL R47, R47, R46, P0 ;  /* 0x0000002e2f2f7207 */ /* 0x000fe20000000000 */
[----:B------:R-:W-:Y:S01]  /*10a90*/  ULDC.64 UR10, c[0x0][0xaf0] ;  /* 0x0002bc00000a7ab9 */ /* 0x000fe20000000a00 */
[----:B------:R-:W-:Y:S01]  /*10aa0*/  SEL R55, R55, R54, P0 ;  /* 0x0000003637377207 */ /* 0x000fe20000000000 */
[----:B--2---:R-:W-:-:S03]  /*10ab0*/  IMAD.WIDE R10, R35, 0x2, R6 ;  /* 0x00000002230a7825 */ /* 0x004fc600078e0206 */
[C---:B------:R-:W-:Y:S01]  /*10ac0*/  IADD3 R39, P4, R10.reuse, 0x20, RZ ;  /* 0x000000200a277810 */ /* 0x040fe20007f9e0ff */
[----:B------:R-:W-:Y:S01]  /*10ad0*/  IMAD.WIDE R6, R9, 0x2, R6 ;  /* 0x0000000209067825 */ /* 0x000fe200078e0206 */
[C---:B------:R-:W-:Y:S02]  /*10ae0*/  LOP3.LUT R9, R10.reuse, 0x380, RZ, 0xc0, !PT ;  /* 0x000003800a097812 */ /* 0x040fe400078ec0ff */
[----:B------:R-:W-:Y:S02]  /*10af0*/  LOP3.LUT R8, R39, 0x380, RZ, 0xc0, !PT ;  /* 0x0000038027087812 */ /* 0x000fe400078ec0ff */
[----:B------:R-:W-:Y:S02]  /*10b00*/  IADD3 R37, P1, R10, 0x60, RZ ;  /* 0x000000600a257810 */ /* 0x000fe40007f3e0ff */
[----:B------:R-:W-:Y:S02]  /*10b10*/  SHF.R.U64 R9, R9, 0x3, RZ ;  /* 0x0000000309097819 */ /* 0x000fe400000012ff */
[----:B------:R-:W-:-:S02]  /*10b20*/  SHF.R.U64 R8, R8, 0x3, RZ ;  /* 0x0000000308087819 */ /* 0x000fc400000012ff */
[----:B------:R-:W-:Y:S02]  /*10b30*/  IADD3 R35, P3, R10, 0x40, RZ ;  /* 0x000000400a237810 */ /* 0x000fe40007f7e0ff */
[----:B------:R-:W-:Y:S02]  /*10b40*/  LOP3.LUT R12, R37, 0x380, RZ, 0xc0, !PT ;  /* 0x00000380250c7812 */ /* 0x000fe400078ec0ff */
[----:B------:R-:W-:Y:S02]  /*10b50*/  LOP3.LUT R10, R9, R10, RZ, 0x3c, !PT ;  /* 0x0000000a090a7212 */ /* 0x000fe400078e3cff */
[----:B------:R-:W-:Y:S01]  /*10b60*/  LOP3.LUT R8, R8, R39, RZ, 0x3c, !PT ;  /* 0x0000002708087212 */ /* 0x000fe200078e3cff */
[----:B------:R-:W-:Y:S01]  /*10b70*/  VIADD R39, R19, UR41 ;  /* 0x0000002913277c36 */ /* 0x000fe20008000000 */
[----:B------:R-:W-:Y:S01]  /*10b80*/  LOP3.LUT R14, R35, 0x380, RZ, 0xc0, !PT ;  /* 0x00000380230e7812 */ /* 0x000fe200078ec0ff */
[--C-:B------:R-:W-:Y:S01]  /*10b90*/  IMAD.X R13, RZ, RZ, R11.reuse, P1 ;  /* 0x000000ffff0d7224 */ /* 0x100fe200008e060b */
[----:B------:R-:W-:Y:S01]  /*10ba0*/  SHF.R.U64 R12, R12, 0x3, RZ ;  /* 0x000000030c0c7819 */ /* 0x000fe200000012ff */
[--C-:B------:R-:W-:Y:S01]  /*10bb0*/  IMAD.X R15, RZ, RZ, R11.reuse, P3 ;  /* 0x000000ffff0f7224 */ /* 0x100fe200018e060b */
[----:B------:R-:W-:Y:S01]  /*10bc0*/  MOV R48, R10 ;  /* 0x0000000a00307202 */ /* 0x000fe20000000f00 */
[----:B------:R-:W-:Y:S01]  /*10bd0*/  IMAD.X R9, RZ, RZ, R11, P4 ;  /* 0x000000ffff097224 */ /* 0x000fe200020e060b */
[----:B------:R-:W-:Y:S01]  /*10be0*/  SHF.R.U64 R14, R14, 0x3, RZ ;  /* 0x000000030e0e7819 */ /* 0x000fe200000012ff */
[----:B-1----:R-:W-:Y:S01]  /*10bf0*/  @P2 IMAD.HI.U32 R11, R39, R26, RZ ;  /* 0x0000001a270b2227 */ /* 0x002fe200078e00ff */
[----:B------:R-:W-:-:S02]  /*10c00*/  LOP3.LUT R12, R12, R37, RZ, 0x3c, !PT ;  /* 0x000000250c0c7212 */ /* 0x000fc400078e3cff */
[----:B------:R-:W-:Y:S01]  /*10c10*/  IADD3 R37, P4, R6, 0x1800, RZ ;  /* 0x0000180006257810 */ /* 0x000fe20007f9e0ff */
[----:B------:R-:W-:Y:S01]  /*10c20*/  IMAD.MOV.U32 R10, RZ, RZ, R39 ;  /* 0x000000ffff0a7224 */ /* 0x000fe200078e0027 */
[----:B------:R-:W-:Y:S02]  /*10c30*/  LOP3.LUT R14, R14, R35, RZ, 0x3c, !PT ;  /* 0x000000230e0e7212 */ /* 0x000fe400078e3cff */
[----:B------:R-:W-:Y:S02]  /*10c40*/  IADD3 R35, P3, R6, 0x3000, RZ ;  /* 0x0000300006237810 */ /* 0x000fe40007f7e0ff */
[----:B0-----:R-:W-:Y:S02]  /*10c50*/  @P2 SHF.R.U32.HI R10, RZ, R42, R11 ;  /* 0x0000002aff0a2219 */ /* 0x001fe4000001160b */
[----:B------:R-:W-:Y:S01]  /*10c60*/  LOP3.LUT R28, R37, 0x380, RZ, 0xc0, !PT ;  /* 0x00000380251c7812 */ /* 0x000fe200078ec0ff */
[----:B------:R-:W-:Y:S01]  /*10c70*/  IMAD.U32 R42, RZ, RZ, UR8 ;  /* 0x00000008ff2a7e24 */ /* 0x000fe2000f8e00ff */
[----:B------:R-:W-:Y:S01]  /*10c80*/  LOP3.LUT R20, R35, 0x380, RZ, 0xc0, !PT ;  /* 0x0000038023147812 */ /* 0x000fe200078ec0ff */
[----:B------:R-:W-:Y:S01]  /*10c90*/  ULDC.64 UR8, c[0x0][0xae8] ;  /* 0x0002ba0000087ab9 */ /* 0x000fe20000000a00 */
[----:B------:R-:W-:Y:S01]  /*10ca0*/  MOV R45, R14 ;  /* 0x0000000e002d7202 */ /* 0x000fe20000000f00 */
[----:B------:R-:W-:Y:S01]  /*10cb0*/  IMAD.MOV R14, RZ, RZ, -R10 ;  /* 0x000000ffff0e7224 */ /* 0x000fe200078e0a0a */
[----:B------:R-:W-:-:S02]  /*10cc0*/  MOV R43, R12 ;  /* 0x0000000c002b7202 */ /* 0x000fc40000000f00 */
[----:B------:R-:W-:Y:S02]  /*10cd0*/  SHF.R.S32.HI R11, RZ, 0x1f, R10 ;  /* 0x0000001fff0b7819 */ /* 0x000fe4000001140a */
[----:B------:R-:W-:Y:S02]  /*10ce0*/  IADD3 R10, P1, R10, UR6, RZ ;  /* 0x000000060a0a7c10 */ /* 0x000fe4000ff3e0ff */
[----:B---3--:R-:W-:Y:S02]  /*10cf0*/  LOP3.LUT R12, R17, 0x2, RZ, 0x3c, !PT ;  /* 0x00000002110c7812 */ /* 0x008fe400078e3cff */
[----:B------:R-:W-:Y:S02]  /*10d00*/  SHF.R.U64 R28, R28, 0x3, RZ ;  /* 0x000000031c1c7819 */ /* 0x000fe400000012ff */
[----:B------:R-:W-:Y:S01]  /*10d10*/  SHF.R.U64 R20, R20, 0x3, RZ ;  /* 0x0000000314147819 */ /* 0x000fe200000012ff */
[----:B------:R-:W-:Y:S01]  /*10d20*/  SHFL.IDX PT, R30, R30, R17, 0x1c1f ;  /* 0x001c1f111e1e7589 */ /* 0x000fe200000e0000 */
[----:B------:R-:W-:Y:S01]  /*10d30*/  IADD3.X R11, R11, UR7, R42, P1, !PT ;  /* 0x000000070b0b7c10 */ /* 0x000fe20008ffe42a */
[----:B------:R-:W-:Y:S01]  /*10d40*/  IMAD R13, R5, R14, R39 ;  /* 0x0000000e050d7224 */ /* 0x000fe200078e0227 */
[----:B------:R-:W-:Y:S01]  /*10d50*/  LOP3.LUT R28, R28, R37, RZ, 0x3c, !PT ;  /* 0x000000251c1c7212 */ /* 0x000fe200078e3cff */
[----:B------:R0:W-:Y:S01]  /*10d60*/  SHFL.IDX PT, R26, R24, R17, 0x1c1f ;  /* 0x001c1f11181a7589 */ /* 0x0001e200000e0000 */
[----:B------:R-:W-:Y:S01]  /*10d70*/  LOP3.LUT R20, R20, R35, RZ, 0x3c, !PT ;  /* 0x0000002314147212 */ /* 0x000fe200078e3cff */
[----:B------:R-:W-:-:S02]  /*10d80*/  ULDC.64 UR6, c[0x0][0xb88] ;  /* 0x0002e20000067ab9 */ /* 0x000fc40000000a00 */
[----:B------:R-:W-:Y:S04]  /*10d90*/  SHFL.IDX PT, R36, R36, R17, 0x1c1f ;  /* 0x001c1f1124247589 */ /* 0x000fe800000e0000 */
[----:B------:R-:W-:Y:S04]  /*10da0*/  SHFL.IDX PT, R15, R38, R17, 0x1c1f ;  /* 0x001c1f11260f7589 */ /* 0x000fe800000e0000 */
[----:B------:R-:W1:Y:S04]  /*10db0*/  SHFL.IDX PT, R29, R29, R12, 0x1c1f ;  /* 0x001c1f0c1d1d7589 */ /* 0x000e6800000e0000 */
[----:B------:R-:W2:Y:S04]  /*10dc0*/  SHFL.IDX PT, R27, R27, R12, 0x1c1f ;  /* 0x001c1f0c1b1b7589 */ /* 0x000ea800000e0000 */
[----:B------:R-:W3:Y:S04]  /*10dd0*/  SHFL.IDX PT, R25, R25, R12, 0x1c1f ;  /* 0x001c1f0c19197589 */ /* 0x000ee800000e0000 */
[----:B------:R-:W4:Y:S04]  /*10de0*/  SHFL.IDX PT, R42, R33, R12, 0x1c1f ;  /* 0x001c1f0c212a7589 */ /* 0x000f2800000e0000 */
[----:B------:R-:W-:Y:S04]  /*10df0*/  SHFL.IDX PT, R32, R32, R17, 0x1c1f ;  /* 0x001c1f1120207589 */ /* 0x000fe800000e0000 */
[----:B------:R-:W-:Y:S04]  /*10e00*/  SHFL.IDX PT, R37, R44, R17, 0x1c1f ;  /* 0x001c1f112c257589 */ /* 0x000fe800000e0000 */
[----:B------:R-:W4:Y:S01]  /*10e10*/  SHFL.IDX PT, R21, R21, R12, 0x1c1f ;  /* 0x001c1f0c15157589 */ /* 0x000f2200000e0000 */
[----:B------:R-:W-:-:S03]  /*10e20*/  SHF.R.S32.HI R14, RZ, 0x1f, R13 ;  /* 0x0000001fff0e7819 */ /* 0x000fc6000001140d */
[----:B------:R-:W-:Y:S04]  /*10e30*/  SHFL.IDX PT, R34, R34, R17, 0x1c1f ;  /* 0x001c1f1122227589 */ /* 0x000fe800000e0000 */
[----:B------:R1:W-:Y:S04]  /*10e40*/  SHFL.IDX PT, R35, R40, R17, 0x1c1f ;  /* 0x001c1f1128237589 */ /* 0x0003e800000e0000 */
[----:B------:R-:W4:Y:S04]  /*10e50*/  SHFL.IDX PT, R31, R31, R12, 0x1c1f ;  /* 0x001c1f0c1f1f7589 */ /* 0x000f2800000e0000 */
[----:B------:R2:W4:Y:S04]  /*10e60*/  SHFL.IDX PT, R44, R47, R12, 0x1c1f ;  /* 0x001c1f0c2f2c7589 */ /* 0x00052800000e0000 */
[----:B------:R4:W4:Y:S01]  /*10e70*/  SHFL.IDX PT, R46, R55, R12, 0x1c1f ;  /* 0x001c1f0c372e7589 */ /* 0x00092200000e0000 */
[----:B------:R-:W-:-:S02]  /*10e80*/  IMAD R14, R14, UR6, RZ ;  /* 0x000000060e0e7c24 */ /* 0x000fc4000f8e02ff */
[----:B------:R-:W-:-:S04]  /*10e90*/  IMAD.WIDE.U32 R10, R13, UR6, R10 ;  /* 0x000000060d0a7c25 */ /* 0x000fc8000f8e000a */
[----:B------:R-:W-:Y:S01]  /*10ea0*/  IMAD R13, R13, UR7, R14 ;  /* 0x000000070d0d7c24 */ /* 0x000fe2000f8e020e */
[----:B------:R-:W-:Y:S01]  /*10eb0*/  ULDC.64 UR6, c[0x0][0xb50] ;  /* 0x0002d40000067ab9 */ /* 0x000fe20000000a00 */
[----:B0-----:R-:W-:Y:S01]  /*10ec0*/  VIADD R24, R41, UR41 ;  /* 0x0000002929187c36 */ /* 0x001fe20008000000 */
[----:B------:R-:W-:Y:S01]  /*10ed0*/  LOP3.LUT P1, RZ, R157, 0x3, RZ, 0xc0, !PT ;  /* 0x000000039dff7812 */ /* 0x000fe2000782c0ff */
[----:B-1----:R-:W-:Y:S01]  /*10ee0*/  IMAD R17, R5, UR5, RZ ;  /* 0x0000000505117c24 */ /* 0x002fe2000f8e02ff */
[----:B------:R-:W-:Y:S01]  /*10ef0*/  LEA R33, P6, R10, UR6, 0x2 ;  /* 0x000000060a217c11 */ /* 0x000fe2000f8c10ff */
[----:B------:R-:W-:Y:S02]  /*10f00*/  IMAD.IADD R11, R11, 0x1, R13 ;  /* 0x000000010b0b7824 */ /* 0x000fe400078e020d */
[C---:B------:R-:W-:Y:S01]  /*10f10*/  VIADD R14, R24.reuse, 0x8 ;  /* 0x00000008180e7836 */ /* 0x040fe20000000000 */
[----:B--2---:R-:W-:Y:S02]  /*10f20*/  MOV R47, R8 ;  /* 0x00000008002f7202 */ /* 0x004fe40000000f00 */
[----:B------:R-:W-:-:S02]  /*10f30*/  ISETP.GE.OR P5, PT, R24, R17, P1 ;  /* 0x000000111800720c */ /* 0x000fc40000fa6670 */
[----:B------:R-:W-:Y:S02]  /*10f40*/  LEA.HI.X R49, R10, UR7, R11, 0x2, P6 ;  /* 0x000000070a317c11 */ /* 0x000fe4000b0f140b */
[----:B------:R-:W-:Y:S02]  /*10f50*/  ISETP.GE.OR P1, PT, R14, R17, P1 ;  /* 0x000000110e00720c */ /* 0x000fe40000f26670 */
[----:B------:R-:W-:Y:S02]  /*10f60*/  SEL R8, R30, R29, P0 ;  /* 0x0000001d1e087207 */ /* 0x000fe40000000000 */
[----:B------:R-:W-:Y:S02]  /*10f70*/  SEL R10, R29, R30, P0 ;  /* 0x0000001e1d0a7207 */ /* 0x000fe40000000000 */
[----:B------:R-:W-:Y:S02]  /*10f80*/  SEL R24, R26, R27, P0 ;  /* 0x0000001b1a187207 */ /* 0x000fe40000000000 */
[----:B---3--:R-:W-:-:S02]  /*10f90*/  SEL R9, R36, R25, P0 ;  /* 0x0000001924097207 */ /* 0x008fc40000000000 */
[----:B------:R-:W-:Y:S02]  /*10fa0*/  SEL R11, R25, R36, P0 ;  /* 0x00000024190b7207 */ /* 0x000fe40000000000 */
[----:B----4-:R-:W-:Y:S01]  /*10fb0*/  SEL R13, R15, R42, P0 ;  /* 0x0000002a0f0d7207 */ /* 0x010fe20000000000 */
[----:B------:R-:W-:Y:S01]  /*10fc0*/  SHFL.IDX PT, R38, R33, RZ, 0x1c1f ;  /* 0x001c1fff21267589 */ /* 0x000fe200000e0000 */
[----:B------:R-:W-:Y:S02]  /*10fd0*/  SEL R12, R32, R21, P0 ;  /* 0x00000015200c7207 */ /* 0x000fe40000000000 */
[----:B------:R-:W-:Y:S01]  /*10fe0*/  SEL R14, R21, R32, P0 ;  /* 0x00000020150e7207 */ /* 0x000fe20000000000 */
[----:B------:R0:W-:Y:S01]  /*10ff0*/  SHFL.IDX PT, R40, R33, 0x1, 0x1c1f ;  /* 0x003c1f0021287f89 */ /* 0x0001e200000e0000 */
[----:B------:R-:W-:Y:S02]  /*11000*/  SEL R26, R27, R26, P0 ;  /* 0x0000001a1b1a7207 */ /* 0x000fe40000000000 */
[----:B------:R-:W-:-:S02]  /*11010*/  SEL R15, R42, R15, P0 ;  /* 0x0000000f2a0f7207 */ /* 0x000fc40000000000 */
[----:B------:R-:W-:Y:S02]  /*11020*/  SEL R32, R34, R31, P0 ;  /* 0x0000001f22207207 */ /* 0x000fe40000000000 */
[----:B------:R-:W-:Y:S02]  /*11030*/  SEL R25, R35, R44, P0 ;  /* 0x0000002c23197207 */ /* 0x000fe40000000000 */
[----:B------:R-:W-:Y:S02]  /*11040*/  SEL R27, R44, R35, P0 ;  /* 0x000000232c1b7207 */ /* 0x000fe40000000000 */
        /* <DEDUP_REMOVED lines=10> */
[----:B------:R-:W-:-:S04]  /*110f0*/  LOP3.LUT R37, R6, 0x380, RZ, 0xc0, !PT ;  /* 0x0000038006257812 */ /* 0x000fc800078ec0ff */
[----:B------:R-:W-:Y:S01]  /*11100*/  SHF.R.U64 R37, R37, 0x3, RZ ;  /* 0x0000000325257819 */ /* 0x000fe200000012ff */
[----:B------:R-:W-:-:S03]  /*11110*/  IMAD.X R29, RZ, RZ, R7, P4 ;  /* 0x000000ffff1d7224 */ /* 0x000fc600020e0607 */
[----:B------:R-:W-:Y:S01]  /*11120*/  LOP3.LUT R36, R37, R6, RZ, 0x3c, !PT ;  /* 0x0000000625247212 */ /* 0x000fe200078e3cff */
[--C-:B------:R-:W-:Y:S02]  /*11130*/  IMAD.MOV.U32 R37, RZ, RZ, R7.reuse ;  /* 0x000000ffff257224 */ /* 0x100fe400078e0007 */
[----:B------:R-:W-:Y:S01]  /*11140*/  IMAD.X R21, RZ, RZ, R7, P3 ;  /* 0x000000ffff157224 */ /* 0x000fe200018e0607 */
[----:B0-----:R0:W-:Y:S04]  /*11150*/  @!P5 ST.E desc[UR48][R38.64], R3 ;  /* 0x000000032600d985 */ /* 0x0011e8000c101930 */
[----:B-1----:R1:W-:Y:S04]  /*11160*/  @!P1 ST.E desc[UR48][R40.64], R0 ;  /* 0x0000000028009985 */ /* 0x0023e8000c101930 */
[----:B------:R-:W2:Y:S04]  /*11170*/  LD.E.128 R8, desc[UR48][R36.64] ;  /* 0x0000003024087980 */ /* 0x000ea8000c101d00 */
[----:B------:R-:W3:Y:S04]  /*11180*/  LD.E.128 R28, desc[UR48][R28.64] ;  /* 0x000000301c1c7980 */ /* 0x000ee8000c101d00 */
[----:B------:R4:W3:Y:S01]  /*11190*/  LD.E.128 R12, desc[UR48][R20.64] ;  /* 0x00000030140c7980 */ /* 0x0008e2000c101d00 */
[----:B------:R-:W-:-:S04]  /*111a0*/  IADD3 R24, P0, R6, 0x4800, RZ ;  /* 0x0000480006187810 */ /* 0x000fc80007f1e0ff */
[----:B------:R-:W-:-:S04]  /*111b0*/  LOP3.LUT R6, R24, 0x380, RZ, 0xc0, !PT ;  /* 0x0000038018067812 */ /* 0x000fc800078ec0ff */
[----:B0-----:R-:W-:Y:S02]  /*111c0*/  SHF.R.U64 R3, R6, 0x3, RZ ;  /* 0x0000000306037819 */ /* 0x001fe400000012ff */
[----:B------:R-:W0:Y:S01]  /*111d0*/  @P2 LDC R6, c[0x0][0xbec] ;  /* 0x0002fb00ff062b82 */ /* 0x000e220000000800 */
[----:B------:R-:W-:-:S07]  /*111e0*/  IMAD.X R25, RZ, RZ, R7, P0 ;  /* 0x000000ffff197224 */ /* 0x000fce00000e0607 */
[----:B------:R-:W0:Y:S01]  /*111f0*/  @P2 LDC R7, c[0x0][0xbf0] ;  /* 0x0002fc00ff072b82 */ /* 0x000e220000000800 */
[----:B-1----:R-:W-:Y:S01]  /*11200*/  IMAD R0, R22, 0x30, R156 ;  /* 0x0000003016007824 */ /* 0x002fe200078e029c */
[----:B------:R-:W-:-:S03]  /*11210*/  UIMAD UR5, UR12, UR8, URZ ;  /* 0x000000080c0572a4 */ /* 0x000fc6000f8e023f */
[----:B----4-:R-:W-:Y:S01]  /*11220*/  VIADD R21, R0, UR41 ;  /* 0x0000002900157c36 */ /* 0x010fe20008000000 */
[----:B------:R-:W-:Y:S02]  /*11230*/  UIMAD.WIDE.U32 UR6, UR40, UR8, URZ ;  /* 0x00000008280672a5 */ /* 0x000fe4000f8e003f */
[----:B------:R-:W-:Y:S01]  /*11240*/  UIMAD UR5, UR40, UR9, UR5 ;  /* 0x00000009280572a4 */ /* 0x000fe2000f8e0205 */
[----:B------:R-:W-:Y:S01]  /*11250*/  LOP3.LUT R24, R3, R24, RZ, 0x3c, !PT ;  /* 0x0000001803187212 */ /* 0x000fe200078e3cff */
[----:B------:R-:W-:Y:S02]  /*11260*/  UIMAD UR8, UR13, UR10, URZ ;  /* 0x0000000a0d0872a4 */ /* 0x000fe4000f8e023f */
[----:B------:R-:W-:Y:S01]  /*11270*/  UIADD3 UR7, UR7, UR5, URZ ;  /* 0x0000000507077290 */ /* 0x000fe2000fffe03f */
[----:B0-----:R-:W-:Y:S01]  /*11280*/  @P2 IMAD.HI.U32 R0, R21, R6, RZ ;  /* 0x0000000615002227 */ /* 0x001fe200078e00ff */
[----:B------:R-:W-:Y:S01]  /*11290*/  UIMAD UR5, UR39, UR11, UR8 ;  /* 0x0000000b270572a4 */ /* 0x000fe2000f8e0208 */
[----:B------:R-:W5:Y:S02]  /*112a0*/  LD.E.128 R24, desc[UR48][R24.64] ;  /* 0x0000003018187980 */ /* 0x000f64000c101d00 */
[----:B------:R-:W-:Y:S01]  /*112b0*/  IMAD.MOV.U32 R3, RZ, RZ, R21 ;  /* 0x000000ffff037224 */ /* 0x000fe200078e0015 */
[----:B------:R-:W-:Y:S01]  /*112c0*/  UIMAD.WIDE.U32 UR6, UR39, UR10, UR6 ;  /* 0x0000000a270672a5 */ /* 0x000fe2000f8e0006 */
[----:B------:R-:W-:Y:S01]  /*112d0*/  VIADD R36, R156, UR41 ;  /* 0x000000299c247c36 */ /* 0x000fe20008000000 */
[----:B------:R-:W-:Y:S01]  /*112e0*/  ULDC.64 UR8, c[0x0][0xae0] ;  /* 0x0002b80000087ab9 */ /* 0x000fe20000000a00 */
[----:B------:R-:W-:Y:S01]  /*112f0*/  @P2 SHF.R.U32.HI R3, RZ, R7, R0 ;  /* 0x00000007ff032219 */ /* 0x000fe20000011600 */
[----:B------:R-:W-:Y:S01]  /*11300*/  UIADD3 UR5, UR7, UR5, URZ ;  /* 0x0000000507057290 */ /* 0x000fe2000fffe03f */
[----:B------:R-:W-:Y:S01]  /*11310*/  @!PT LDS RZ, [RZ] ;  /* 0x00000000fffff984 */ /* 0x000fe20000000800 */
[----:B------:R-:W-:Y:S01]  /*11320*/  @!PT LDS RZ, [RZ] ;  /* 0x00000000fffff984 */ /* 0x000fe20000000800 */
[----:B------:R-:W-:Y:S01]  /*11330*/  @!PT LDS RZ, [RZ] ;  /* 0x00000000fffff984 */ /* 0x000fe20000000800 */
[----:B------:R-:W-:Y:S01]  /*11340*/  @!PT LDS RZ, [RZ] ;  /* 0x00000000fffff984 */ /* 0x000fe20000000800 */
[----:B------:R0:W-:Y:S06]  /*11350*/  MEMBAR.ALL.CTA ;  /* 0x0000000000007992 */ /* 0x0001ec0000008000 */
[----:B0-----:R-:W0:Y:S01]  /*11360*/  FENCE.VIEW.ASYNC.S ;  /* 0x00000000000073c6 */ /* 0x001e220000000000 */
[--C-:B------:R-:W-:Y:S01]  /*11370*/  SHF.R.S32.HI R0, RZ, 0x1f, R3.reuse ;  /* 0x0000001fff007819 */ /* 0x100fe20000011403 */
[----:B------:R-:W-:-:S02]  /*11380*/  IMAD.MOV R20, RZ, RZ, -R3 ;  /* 0x000000ffff147224 */ /* 0x000fc400078e0a03 */
        /* <DEDUP_REMOVED lines=12> */
[----:B------:R-:W-:-:S04]  /*11450*/  IMAD.WIDE.U32 R6, R5, UR6, R6 ;  /* 0x0000000605067c25 */ /* 0x000fc8000f8e0006 */
[----:B------:R-:W-:Y:S01]  /*11460*/  IMAD R3, R5, UR7, R0 ;  /* 0x0000000705037c24 */ /* 0x000fe2000f8e0200 */
[----:B------:R-:W-:Y:S02]  /*11470*/  ULDC.64 UR6, c[0x0][0xa80] ;  /* 0x0002a00000067ab9 */ /* 0x000fe40000000a00 */
[----:B------:R-:W-:Y:S01]  /*11480*/  LEA R32, P0, R6, UR6, 0x1 ;  /* 0x0000000606207c11 */ /* 0x000fe2000f8008ff */
[----:B------:R-:W-:-:S04]  /*11490*/  IMAD.IADD R3, R7, 0x1, R3 ;  /* 0x0000000107037824 */ /* 0x000fc800078e0203 */
[----:B0-----:R-:W0:Y:S01]  /*114a0*/  SHFL.IDX PT, R20, R32, RZ, 0x181f ;  /* 0x00181fff20147589 */ /* 0x001e2200000e0000 */
[----:B------:R-:W-:-:S03]  /*114b0*/  LEA.HI.X R3, R6, UR7, R3, 0x1, P0 ;  /* 0x0000000706037c11 */ /* 0x000fc600080f0c03 */
[----:B------:R-:W1:Y:S04]  /*114c0*/  SHFL.IDX PT, R40, R32, 0x1, 0x181f ;  /* 0x00381f0020287f89 */ /* 0x000e6800000e0000 */
[----:B------:R-:W4:Y:S01]  /*114d0*/  SHFL.IDX PT, R44, R32, 0x2, 0x181f ;  /* 0x00581f00202c7f89 */ /* 0x000f2200000e0000 */
[----:B------:R-:W-:-:S03]  /*114e0*/  ISETP.GE.AND P0, PT, R23, UR5, PT ;  /* 0x0000000517007c0c */ /* 0x000fc6000bf06270 */
[----:B------:R-:W4:Y:S01]  /*114f0*/  SHFL.IDX PT, R34, R3, RZ, 0x181f ;  /* 0x00181fff03227589 */ /* 0x000f2200000e0000 */
[----:B------:R-:W-:-:S03]  /*11500*/  VIADD R0, R36, 0x30 ;  /* 0x0000003024007836 */ /* 0x000fc60000000000 */
[----:B------:R-:W4:Y:S01]  /*11510*/  SHFL.IDX PT, R38, R3, 0x1, 0x181f ;  /* 0x00381f0003267f89 */ /* 0x000f2200000e0000 */
[----:B------:R-:W-:-:S03]  /*11520*/  VIADD R6, R36, 0x60 ;  /* 0x0000006024067836 */ /* 0x000fc60000000000 */
[----:B------:R-:W4:Y:S01]  /*11530*/  SHFL.IDX PT, R42, R3, 0x2, 0x181f ;  /* 0x00581f00032a7f89 */ /* 0x000f2200000e0000 */
[-C--:B------:R-:W-:Y:S02]  /*11540*/  ISETP.GE.OR P1, PT, R36, R17.reuse, P0 ;  /* 0x000000112400720c */ /* 0x080fe40000726670 */
[-C--:B------:R-:W-:Y:S02]  /*11550*/  ISETP.GE.OR P2, PT, R0, R17.reuse, P0 ;  /* 0x000000110000720c */ /* 0x080fe40000746670 */
[----:B------:R-:W-:Y:S01]  /*11560*/  ISETP.GE.OR P3, PT, R6, R17, P0 ;  /* 0x000000110600720c */ /* 0x000fe20000766670 */
[----:B------:R-:W-:Y:S01]  /*11570*/  VIADD R0, R4, 0x13220 ;  /* 0x0001322004007836 */ /* 0x000fe20000000000 */
[----:B------:R-:W-:-:S07]  /*11580*/  SHF.R.S32.HI R50, RZ, 0x1f, R23 ;  /* 0x0000001fff327819 */ /* 0x000fce0000011417 */
[C---:B0-----:R-:W-:Y:S02]  /*11590*/  @!P1 LEA R4, P4, R23.reuse, R20, 0x1 ;  /* 0x0000001417049211 */ /* 0x041fe400078808ff */
[C---:B-1----:R-:W-:Y:S02]  /*115a0*/  @!P2 LEA R6, P5, R23.reuse, R40, 0x1 ;  /* 0x000000281706a211 */ /* 0x042fe400078a08ff */
[C---:B----4-:R-:W-:Y:S02]  /*115b0*/  @!P3 LEA R20, P6, R23.reuse, R44, 0x1 ;  /* 0x0000002c1714b211 */ /* 0x050fe400078c08ff */
[----:B------:R-:W-:Y:S02]  /*115c0*/  PRMT R0, RZ, 0x654, R0 ;  /* 0x00000654ff007816 */ /* 0x000fe40000000000 */
[C-C-:B------:R-:W-:Y:S02]  /*115d0*/  @!P1 LEA.HI.X R5, R23.reuse, R34, R50.reuse, 0x1, P4 ;  /* 0x0000002217059211 */ /* 0x140fe400020f0c32 */
[C-C-:B------:R-:W-:Y:S01]  /*115e0*/  @!P2 LEA.HI.X R7, R23.reuse, R38, R50.reuse, 0x1, P5 ;  /* 0x000000261707a211 */ /* 0x140fe200028f0c32 */
[----:B------:R0:W-:Y:S01]  /*115f0*/  SYNCS.ARRIVE.TRANS64.RED.A1T0 RZ, [R0+URZ], RZ ;  /* 0x000000ff00ff79a7 */ /* 0x0001e2000810043f */
[----:B------:R-:W-:Y:S01]  /*11600*/  @!P3 LEA.HI.X R21, R23, R42, R50, 0x1, P6 ;  /* 0x0000002a1715b211 */ /* 0x000fe200030f0c32 */
[----:B0-----:R-:W-:-:S05]  /*11610*/  VIADD R0, R36, 0x90 ;  /* 0x0000009024007836 */ /* 0x001fca0000000000 */
[----:B------:R-:W-:Y:S01]  /*11620*/  ISETP.GE.OR P0, PT, R0, R17, P0 ;  /* 0x000000110000720c */ /* 0x000fe20000706670 */
[----:B------:R-:W0:Y:S04]  /*11630*/  SHFL.IDX PT, R32, R32, 0x3, 0x181f ;  /* 0x00781f0020207f89 */ /* 0x000e2800000e0000 */
[----:B------:R1:W4:Y:S04]  /*11640*/  SHFL.IDX PT, R34, R3, 0x3, 0x181f ;  /* 0x00781f0003227f89 */ /* 0x00032800000e0000 */
[----:B--2---:R1:W-:Y:S04]  /*11650*/  @!P1 ST.E.128 desc[UR48][R4.64], R8 ;  /* 0x0000000804009985 */ /* 0x0043e8000c101d30 */
[----:B---3--:R1:W-:Y:S04]  /*11660*/  @!P2 ST.E.128 desc[UR48][R6.64], R28 ;  /* 0x0000001c0600a985 */ /* 0x0083e8000c101d30 */
[----:B------:R1:W-:Y:S01]  /*11670*/  @!P3 ST.E.128 desc[UR48][R20.64], R12 ;  /* 0x0000000c1400b985 */ /* 0x0003e2000c101d30 */
[----:B0---4-:R-:W-:Y:S05]  /*11680*/  @P0 BRA `(.L_x_13978) ;  /* 0x0000000400f00947 */ /* 0x011fea0003800000 */
[----:B-1----:R-:W-:-:S04]  /*11690*/  LEA R4, P0, R23, R32, 0x1 ;  /* 0x0000002017047211 */ /* 0x002fc800078008ff */
[----:B------:R-:W-:-:S05]  /*116a0*/  LEA.HI.X R5, R23, R34, R50, 0x1, P0 ;  /* 0x0000002217057211 */ /* 0x000fca00000f0c32 */
[----:B-----5:R0:W-:Y:S01]  /*116b0*/  ST.E.128 desc[UR48][R4.64], R24 ;  /* 0x0000001804007985 */ /* 0x0201e2000c101d30 */
[----:B------:R-:W-:Y:S05]  /*116c0*/  BRA `(.L_x_13978) ;  /* 0x0000000400e07947 */ /* 0x000fea0003800000 */
.L_x_13977:
        /* <DEDUP_REMOVED lines=52> */
.L_x_13980:
[----:B------:R-:W-:Y:S05]  /*11a10*/  BSYNC B1 ;  /* 0x0000000000017941 */ /* 0x000fea0003800000 */
.L_x_13979:
[----:B------:R-:W-:Y:S01]  /*11a20*/  ULDC.64 UR10, c[0x0][0xae8] ;  /* 0x0002ba00000a7ab9 */ /* 0x000fe20000000a00 */
[----:B------:R-:W-:Y:S01]  /*11a30*/  VIADD R8, R8, UR41 ;  /* 0x0000002908087c36 */ /* 0x000fe20008000000 */
[----:B------:R-:W-:Y:S01]  /*11a40*/  UIMAD UR5, UR8, UR10, URZ ;  /* 0x0000000a080572a4 */ /* 0x000fe2000f8e023f */
[----:B------:R-:W-:Y:S01]  /*11a50*/  VIADD R30, R156, UR41 ;  /* 0x000000299c1e7c36 */ /* 0x000fe20008000000 */
        /* <DEDUP_REMOVED lines=16> */
[----:B------:R-:W-:Y:S02]  /*11b60*/  IMAD R7, R11, R7, R8 ;  /* 0x000000070b077224 */ /* 0x000fe400078e0208 */
[----:B------:R-:W-:-:S02]  /*11b70*/  IMAD R0, R0, UR8, RZ ;  /* 0x0000000800007c24 */ /* 0x000fc4000f8e02ff */
        /* <DEDUP_REMOVED lines=14> */
[----:B------:R-:W-:Y:S01]  /*11c60*/  ULDC UR6, c[0x0][0xa88] ;  /* 0x0002a20000067ab9 */ /* 0x000fe20000000800 */
[----:B------:R-:W-:Y:S02]  /*11c70*/  VIADD R0, R30, 0x30 ;  /* 0x000000301e007836 */ /* 0x000fe40000000000 */
[----:B------:R-:W-:Y:S01]  /*11c80*/  LEA.HI.X R10, R4, UR7, R3, 0x1, P0 ;  /* 0x00000007040a7c11 */ /* 0x000fe200080f0c03 */
[----:B------:R-:W0:Y:S01]  /*11c90*/  SHFL.IDX PT, R6, R5, RZ, 0x181f ;  /* 0x00181fff05067589 */ /* 0x000e2200000e0000 */
[----:B------:R-:W-:Y:S01]  /*11ca0*/  IMAD R11, R11, UR6, RZ ;  /* 0x000000060b0b7c24 */ /* 0x000fe2000f8e02ff */
[----:B------:R-:W-:Y:S01]  /*11cb0*/  ISETP.GE.AND P0, PT, R23, UR5, PT ;  /* 0x0000000517007c0c */ /* 0x000fe2000bf06270 */
[C---:B------:R-:W-:Y:S01]  /*11cc0*/  VIADD R3, R30.reuse, 0x60 ;  /* 0x000000601e037836 */ /* 0x040fe20000000000 */
[----:B------:R-:W1:Y:S01]  /*11cd0*/  SHFL.IDX PT, R8, R5, 0x1, 0x181f ;  /* 0x00381f0005087f89 */ /* 0x000e6200000e0000 */
[C---:B------:R-:W-:Y:S01]  /*11ce0*/  VIADD R4, R30.reuse, 0x90 ;  /* 0x000000901e047836 */ /* 0x040fe20000000000 */
[----:B------:R-:W-:-:S02]  /*11cf0*/  ISETP.GE.OR P3, PT, R30, R11, P0 ;  /* 0x0000000b1e00720c */ /* 0x000fc40000766670 */
[----:B------:R-:W2:Y:S01]  /*11d00*/  SHFL.IDX PT, R24, R5, 0x2, 0x181f ;  /* 0x00581f0005187f89 */ /* 0x000ea200000e0000 */
[-C--:B------:R-:W-:Y:S02]  /*11d10*/  ISETP.GE.OR P2, PT, R0, R11.reuse, P0 ;  /* 0x0000000b0000720c */ /* 0x080fe40000746670 */
[-C--:B------:R-:W-:Y:S01]  /*11d20*/  ISETP.GE.OR P1, PT, R3, R11.reuse, P0 ;  /* 0x0000000b0300720c */ /* 0x080fe20000726670 */
[----:B------:R-:W3:Y:S01]  /*11d30*/  SHFL.IDX PT, R12, R10, RZ, 0x181f ;  /* 0x00181fff0a0c7589 */ /* 0x000ee200000e0000 */
[----:B------:R-:W-:-:S03]  /*11d40*/  ISETP.GE.OR P0, PT, R4, R11, P0 ;  /* 0x0000000b0400720c */ /* 0x000fc60000706670 */
[----:B------:R3:W4:Y:S04]  /*11d50*/  SHFL.IDX PT, R28, R5, 0x3, 0x181f ;  /* 0x00781f00051c7f89 */ /* 0x00072800000e0000 */
[----:B------:R-:W5:Y:S04]  /*11d60*/  SHFL.IDX PT, R14, R10, 0x1, 0x181f ;  /* 0x00381f000a0e7f89 */ /* 0x000f6800000e0000 */
[----:B------:R-:W5:Y:S01]  /*11d70*/  SHFL.IDX PT, R20, R10, 0x2, 0x181f ;  /* 0x00581f000a147f89 */ /* 0x000f6200000e0000 */
[----:B0-----:R-:W-:-:S03]  /*11d80*/  @!P3 LEA R4, P6, R23, R6, 0x1 ;  /* 0x000000061704b211 */ /* 0x001fc600078c08ff */
[----:B------:R4:W0:Y:S01]  /*11d90*/  SHFL.IDX PT, R26, R10, 0x3, 0x181f ;  /* 0x00781f000a1a7f89 */ /* 0x00082200000e0000 */
[C---:B-1----:R-:W-:Y:S02]  /*11da0*/  @!P2 LEA R6, P5, R23.reuse, R8, 0x1 ;  /* 0x000000081706a211 */ /* 0x042fe400078a08ff */
[C---:B--2---:R-:W-:Y:S02]  /*11db0*/  @!P1 LEA R8, P4, R23.reuse, R24, 0x1 ;  /* 0x0000001817089211 */ /* 0x044fe400078808ff */
[C---:B---3--:R-:W-:Y:S02]  /*11dc0*/  @!P3 LEA.HI.X R5, R23.reuse, R12, R15, 0x1, P6 ;  /* 0x0000000c1705b211 */ /* 0x048fe400030f0c0f */
[----:B----4-:R-:W-:-:S03]  /*11dd0*/  @!P0 LEA R10, P6, R23, R28, 0x1 ;  /* 0x0000001c170a8211 */ /* 0x010fc600078c08ff */
[----:B------:R2:W-:Y:S01]  /*11de0*/  @!P3 ST.E.128 desc[UR48][R4.64], RZ ;  /* 0x000000ff0400b985 */ /* 0x0005e2000c101d30 */
[C-C-:B-----5:R-:W-:Y:S02]  /*11df0*/  @!P2 LEA.HI.X R7, R23.reuse, R14, R15.reuse, 0x1, P5 ;  /* 0x0000000e1707a211 */ /* 0x160fe400028f0c0f */
[----:B------:R-:W-:-:S03]  /*11e00*/  @!P1 LEA.HI.X R9, R23, R20, R15, 0x1, P4 ;  /* 0x0000001417099211 */ /* 0x000fc600020f0c0f */
[----:B------:R2:W-:Y:S01]  /*11e10*/  @!P2 ST.E.128 desc[UR48][R6.64], RZ ;  /* 0x000000ff0600a985 */ /* 0x0005e2000c101d30 */
[----:B0-----:R-:W-:-:S03]  /*11e20*/  @!P0 LEA.HI.X R11, R23, R26, R15, 0x1, P6 ;  /* 0x0000001a170b8211 */ /* 0x001fc600030f0c0f */
[----:B------:R2:W-:Y:S04]  /*11e30*/  @!P1 ST.E.128 desc[UR48][R8.64], RZ ;  /* 0x000000ff08009985 */ /* 0x0005e8000c101d30 */
[----:B------:R2:W-:Y:S02]  /*11e40*/  @!P0 ST.E.128 desc[UR48][R10.64], RZ ;  /* 0x000000ff0a008985 */ /* 0x0005e4000c101d30 */
.L_x_13978:
[----:B------:R-:W-:Y:S05]  /*11e50*/  BSYNC B0 ;  /* 0x0000000000007941 */ /* 0x000fea0003800000 */
.L_x_13976:
[----:B------:R-:W-:Y:S02]  /*11e60*/  ULDC UR5, c[0x0][0xc38] ;  /* 0x00030e0000057ab9 */ /* 0x000fe40000000800 */
[----:B------:R-:W-:-:S06]  /*11e70*/  UISETP.GE.AND UP0, UPT, UR4, UR5, UPT ;  /* 0x000000050400728c */ /* 0x000fcc000bf06270 */
[----:B------:R-:W-:-:S13]  /*11e80*/  PLOP3.LUT P0, PT, PT, PT, UP0, 0x80, 0x0 ;  /* 0x000000000000781c */ /* 0x000fda0003f0f008 */
[----:B------:R-:W-:Y:S05]  /*11e90*/  @!P0 BRA `(.L_x_13981) ;  /* 0xfffffeec008c8947 */ /* 0x000fea000383ffff */
[----:B------:R-:W-:Y:S05]  /*11ea0*/  EXIT ;  /* 0x000000000000794d */ /* 0x000fea0003800000 */
.L_x_13887:
[----:B------:R-:W-:-:S08]  /*11eb0*/  NOP ;  /* 0x0000000000007918 */ /* 0x000fd00000000000 */
[----:B------:R-:W0:-:S00]  /*11ec0*/  USETMAXREG.DEALLOC.CTAPOOL 0x20 ;  /* 0x00000020000079c8 */ /* 0x000e0000080e0500 */
[----:B0-----:R-:W-:-:S06]  /*11ed0*/  LOP3.LUT R0, R0, 0x3, RZ, 0xc0, !PT ;  /* 0x0000000300007812 */ /* 0x001fcc00078ec0ff */
[----:B------:R-:W0:Y:S01]  /*11ee0*/  S2UR UR7, SR_CTAID.X ;  /* 0x00000000000779c3 */ /* 0x000e220000002500 */
[----:B------:R-:W-:Y:S01]  /*11ef0*/  LOP3.LUT R16, R16, 0xffffff7f, RZ, 0xc0, !PT ;  /* 0xffffff7f10107812 */ /* 0x000fe200078ec0ff */
[----:B------:R-:W-:Y:S04]  /*11f00*/  STL [R1+0x4], RZ ;  /* 0x000004ff01007387 */ /* 0x000fe80000100800 */
[----:B------:R1:W2:Y:S04]  /*11f10*/  SHFL.IDX PT, R2, R0, RZ, 0x1f ;  /* 0x00001fff00027589 */ /* 0x0002a800000e0000 */
[----:B------:R3:W-:Y:S01]  /*11f20*/  STL [R1+0x30], RZ ;  /* 0x000030ff01007387 */ /* 0x0007e20000100800 */
[----:B-1----:R-:W0:Y:S01]  /*11f30*/  LDC R0, c[0x0][0xc38] ;  /* 0x00030e00ff007b82 */ /* 0x002e220000000800 */
[----:B--2---:R-:W-:-:S13]  /*11f40*/  ISETP.NE.AND P0, PT, R2, RZ, PT ;  /* 0x000000ff0200720c */ /* 0x004fda0003f05270 */
[----:B------:R-:W-:Y:S01]  /*11f50*/  @P0 LOP3.LUT R16, R16, 0x80, RZ, 0xfc, !PT ;  /* 0x0000008010100812 */ /* 0x000fe200078efcff */
[----:B------:R-:W-:Y:S06]  /*11f60*/  @P0 BAR.ARV 0x4, 0x200 ;  /* 0x0108000000000b1d */ /* 0x000fec0000002000 */
[----:B0-----:R-:W-:Y:S01]  /*11f70*/  ISETP.LE.AND P0, PT, R0, UR7, PT ;  /* 0x0000000700007c0c */ /* 0x001fe2000bf03270 */
[----:B------:R-:W-:-:S05]  /*11f80*/  IMAD.MOV.U32 R0, RZ, RZ, 0x1 ;  /* 0x00000001ff007424 */ /* 0x000fca00078e00ff */
[----:B------:R3:W-:Y:S07]  /*11f90*/  STL [R1+0xc], R0 ;  /* 0x00000c0001007387 */ /* 0x0007ee0000100800 */
[----:B------:R-:W-:Y:S05]  /*11fa0*/  @P0 BRA `(.L_x_13982) ;  /* 0x00000050003c0947 */ /* 0x000fea0003800000 */
[----:B------:R-:W2:Y:S01]  /*11fb0*/  LDL R10, [R1+0x20] ;  /* 0x00002000010a7983 */ /* 0x000ea20000100800 */
[----:B------:R-:W-:Y:S01]  /*11fc0*/  ULDC.64 UR42, c[0x0][0x2f0] ;  /* 0x0000bc00002a7ab9 */ /* 0x000fe20000000a00 */
[----:B------:R-:W0:Y:S01]  /*11fd0*/  S2R R12, SR_TID.X ;  /* 0x00000000000c7919 */ /* 0x000e220000002100 */
[----:B------:R-:W-:Y:S01]  /*11fe0*/  ULDC.64 UR4, c[0x0][0x418] ;  /* 0x0001060000047ab9 */ /* 0x000fe20000000a00 */
[----:B------:R-:W-:Y:S01]  /*11ff0*/  LOP3.LUT R16, R16, 0xfffffffe, RZ, 0xc0, !PT ;  /* 0xfffffffe10107812 */ /* 0x000fe200078ec0ff */
[----:B------:R-:W-:Y:S01]  /*12000*/  ULDC UR6, c[0x0][0x2b8] ;  /* 0x0000ae0000067ab9 */ /* 0x000fe20000000800 */
[----:B------:R-:W-:Y:S01]  /*12010*/  ULDC UR40, c[0x0][0x288] ;  /* 0x0000a20000287ab9 */ /* 0x000fe20000000800 */
[----:B------:R-:W-:Y:S01]  /*12020*/  ULDC UR41, c[0x0][0x448] ;  /* 0x0001120000297ab9 */ /* 0x000fe20000000800 */
[C---:B0-----:R-:W-:Y:S01]  /*12030*/  IMAD.SHL.U32 R24, R12.reuse, 0x40, RZ ;  /* 0x000000400c187824 */ /* 0x041fe200078e00ff */
[----:B------:R-:W-:Y:S01]  /*12040*/  SHF.R.U32.HI R2, RZ, 0x1, R12 ;  /* 0x00000001ff027819 */ /* 0x000fe2000001160c */
[----:B---3--:R-:W-:-:S03]  /*12050*/  IMAD.SHL.U32 R0, R12, 0x20, RZ ;  /* 0x000000200c007824 */ /* 0x008fc600078e00ff */
[----:B------:R-:W-:-:S04]  /*12060*/  LOP3.LUT R3, R24, 0x180, RZ, 0xc0, !PT ;  /* 0x0000018018037812 */ /* 0x000fc800078ec0ff */
[----:B------:R-:W-:Y:S02]  /*12070*/  LOP3.LUT R2, R3, 0x30, R2, 0xf8, !PT ;  /* 0x0000003003027812 */ /* 0x000fe400078ef802 */
[----:B------:R-:W-:Y:S01]  /*12080*/  LOP3.LUT R3, R0, 0x80, RZ, 0xc0, !PT ;  /* 0x0000008000037812 */ /* 0x000fe200078ec0ff */
[C---:B------:R-:W-:Y:S02]  /*12090*/  IMAD.SHL.U32 R8, R12.reuse, 0x4, RZ ;  /* 0x000000040c087824 */ /* 0x040fe400078e00ff */
[C---:B------:R-:W-:Y:S01]  /*120a0*/  IMAD.SHL.U32 R4, R12.reuse, 0x10, RZ ;  /* 0x000000100c047824 */ /* 0x040fe200078e00ff */
[----:B------:R-:W-:Y:S01]  /*120b0*/  LOP3.LUT R3, R3, 0x10, R12, 0xf8, !PT ;  /* 0x0000001003037812 */ /* 0x000fe200078ef80c */
[----:B------:R-:W-:-:S03]  /*120c0*/  IMAD.SHL.U32 R5, R12, 0x8, RZ ;  /* 0x000000080c057824 */ /* 0x000fc600078e00ff */
[----:B------:R-:W-:Y:S02]  /*120d0*/  LOP3.LUT R23, R3, 0x10, R8, 0x78, !PT ;  /* 0x0000001003177812 */ /* 0x000fe400078e7808 */
[----:B------:R-:W-:Y:S01]  /*120e0*/  LOP3.LUT R3, R4, 0x600, RZ, 0xc0, !PT ;  /* 0x0000060004037812 */ /* 0x000fe200078ec0ff */
[----:B------:R-:W-:Y:S01]  /*120f0*/  IMAD.SHL.U32 R7, R12, 0x2, RZ ;  /* 0x000000020c077824 */ /* 0x000fe200078e00ff */
[----:B------:R-:W-:Y:S02]  /*12100*/  LOP3.LUT R6, R4, 0x1b0, RZ, 0xc0, !PT ;  /* 0x000001b004067812 */ /* 0x000fe400078ec0ff */
[----:B------:R-:W-:Y:S02]  /*12110*/  LOP3.LUT R3, R3, 0x60, R0, 0xf8, !PT ;  /* 0x0000006003037812 */ /* 0x000fe400078ef800 */
[----:B------:R-:W-:Y:S02]  /*12120*/  LOP3.LUT R5, R2, 0x30, R5, 0x78, !PT ;  /* 0x0000003002057812 */ /* 0x000fe400078e7805 */
[----:B------:R-:W-:-:S02]  /*12130*/  LOP3.LUT R7, R6, 0x30, R7, 0x78, !PT ;  /* 0x0000003006077812 */ /* 0x000fc400078e7807 */
[----:B------:R-:W-:Y:S02]  /*12140*/  LOP3.LUT R2, R3, 0x100, R0, 0xf8, !PT ;  /* 0x0000010003027812 */ /* 0x000fe400078ef800 */
[----:B------:R-:W-:Y:S02]  /*12150*/  LOP3.LUT R9, R7, 0x640, R4, 0xf8, !PT ;  /* 0x0000064007097812 */ /* 0x000fe400078ef804 */
[----:B------:R-:W-:Y:S01]  /*12160*/  LOP3.LUT R23, R2, R23, RZ, 0xfc, !PT ;  /* 0x0000001702177212 */ /* 0x000fe200078efcff */
[----:B------:R-:W-:Y:S01]  /*12170*/  IMAD.U32 R2, RZ, RZ, UR7 ;  /* 0x00000007ff027e24 */ /* 0x000fe2000f8e00ff */
[----:B------:R-:W-:Y:S02]  /*12180*/  LOP3.LUT R11, R4, 0x30, RZ, 0xc0, !PT ;  /* 0x00000030040b7812 */ /* 0x000fe400078ec0ff */
[----:B------:R-:W-:Y:S01]  /*12190*/  LOP3.LUT R12, R12, 0x7f, RZ, 0xc0, !PT ;  /* 0x0000007f0c0c7812 */ /* 0x000fe200078ec0ff */
[----:B------:R-:W-:Y:S01]  /*121a0*/  STL [R1+0x24], R9 ;  /* 0x0000240901007387 */ /* 0x000fe20000100800 */
[----:B------:R-:W-:-:S02]  /*121b0*/  ISETP.GE.AND P1, PT, R11, UR43, PT ;  /* 0x0000002b0b007c0c */ /* 0x000fc4000bf26270 */
[----:B------:R-:W-:Y:S01]  /*121c0*/  MOV R17, 0x400 ;  /* 0x0000040000117802 */ /* 0x000fe20000000f00 */
[----:B------:R0:W-:Y:S01]  /*121d0*/  STL [R1+0x28], R2 ;  /* 0x0000280201007387 */ /* 0x0001e20000100800 */
[----:B------:R-:W-:Y:S01]  /*121e0*/  IMAD.MOV.U32 R3, RZ, RZ, 0x1 ;  /* 0x00000001ff037424 */ /* 0x000fe200078e00ff */
[----:B------:R-:W-:Y:S02]  /*121f0*/  ISETP.GE.AND P0, PT, R11, UR43, PT ;  /* 0x0000002b0b007c0c */ /* 0x000fe4000bf06270 */
[----:B0-----:R-:W-:-:S04]  /*12200*/  SHF.R.U32.HI R2, RZ, 0x2, R12 ;  /* 0x00000002ff027819 */ /* 0x001fc8000001160c */
[----:B------:R-:W-:Y:S01]  /*12210*/  LOP3.LUT R0, R2, 0x60, R0, 0xf8, !PT ;  /* 0x0000006002007812 */ /* 0x000fe200078ef800 */
[----:B------:R-:W-:-:S03]  /*12220*/  UISETP.NE.U32.AND UP0, UPT, UR4, URZ, UPT ;  /* 0x0000003f0400728c */ /* 0x000fc6000bf05070 */
[----:B------:R-:W-:Y:S01]  /*12230*/  LOP3.LUT R2, R0, 0x80, RZ, 0xfc, !PT ;  /* 0x0000008000027812 */ /* 0x000fe200078efcff */
[----:B------:R0:W-:Y:S01]  /*12240*/  STL [R1+0xc], R3 ;  /* 0x00000c0301007387 */ /* 0x0001e20000100800 */
[----:B------:R-:W-:Y:S01]  /*12250*/  @P1 LOP3.LUT R16, R16, 0x1, RZ, 0xfc, !PT ;  /* 0x0000000110101812 */ /* 0x000fe200078efcff */
[----:B------:R-:W-:Y:S02]  /*12260*/  UISETP.NE.AND.EX UP0, UPT, UR5, URZ, UPT, UP0 ;  /* 0x0000003f0500728c */ /* 0x000fe4000bf05300 */
[----:B------:R0:W-:Y:S01]  /*12270*/  STL [R1+0x30], RZ ;  /* 0x000030ff01007387 */ /* 0x0001e20000100800 */
[----:B------:R-:W-:-:S03]  /*12280*/  ULDC UR4, c[0x0][0x424] ;  /* 0x0001090000047ab9 */ /* 0x000fc60000000800 */
[----:B------:R0:W-:Y:S01]  /*12290*/  STL [R1+0x4], RZ ;  /* 0x000004ff01007387 */ /* 0x0001e20000100800 */
        /* <DEDUP_REMOVED lines=8> */
[----:B------:R-:W-:-:S03]  /*12320*/  LOP3.LUT R24, R5, 0x640, R24, 0xf8, !PT ;  /* 0x0000064005187812 */ /* 0x000fc600078ef818 */
[----:B------:R-:W-:Y:S02]  /*12330*/  USHF.R.U32.HI UR39, URZ, 0x1f, UR5 ;  /* 0x0000001f3f277899 */ /* 0x000fe40008011605 */
[----:B------:R-:W-:Y:S01]  /*12340*/  @P0 LOP3.LUT R16, R16, 0x40, RZ, 0xfc, !PT ;  /* 0x0000004010100812 */ /* 0x000fe200078efcff */
[----:B------:R-:W-:Y:S02]  /*12350*/  UIMAD UR41, UR41, UR40, URZ ;  /* 0x00000028292972a4 */ /* 0x000fe4000f8e023f */
[----:B------:R-:W-:Y:S02]  /*12360*/  UIADD3 UR47, UR42, 0x1, -UR40 ;  /* 0x000000012a2f7890 */ /* 0x000fe4000fffe828 */
[----:B------:R-:W-:Y:S02]  /*12370*/  ULOP3.LUT UR51, UR38, 0x2, URZ, 0xfc, !UPT ;  /* 0x0000000226337892 */ /* 0x000fe4000f8efc3f */
[----:B------:R-:W-:Y:S02]  /*12380*/  ULOP3.LUT UR50, UR38, 0x1, URZ, 0xfc, !UPT ;  /* 0x0000000126327892 */ /* 0x000fe4000f8efc3f */
[----:B------:R-:W-:-:S02]  /*12390*/  UIADD3 UR40, UR42, -UR40, URZ ;  /* 0x800000282a287290 */ /* 0x000fc4000fffe03f */
[----:B------:R-:W-:Y:S01]  /*123a0*/  ULEA.HI.SX32 UR39, UR5, UR39, 0x1a ;  /* 0x0000002705277291 */ /* 0x000fe2000f8fd23f */
[----:B------:R-:W-:Y:S01]  /*123b0*/  ULDC UR46, c[0x0][0xc] ;  /* 0x00000300002e7ab9 */ /* 0x000fe20000000800 */
[----:B--2---:R-:W-:-:S05]  /*123c0*/  LEA R17, R10, R17, 0x18 ;  /* 0x000000110a117211 */ /* 0x004fca00078ec0ff */
[----:B------:R-:W-:-:S05]  /*123d0*/  IMAD.IADD R0, R17, 0x1, R9 ;  /* 0x0000000111007824 */ /* 0x000fca00078e0209 */
[----:B------:R0:W-:Y:S02]  /*123e0*/  STL [R1+0x2c], R0 ;  /* 0x00002c0001007387 */ /* 0x0001e40000100800 */
.L_x_14055:
[----:B0-2---:R-:W2:Y:S01]  /*123f0*/  LDL R0, [R1+0x28] ;  /* 0x0000280001007983 */ /* 0x005ea20000100800 */
        /* <DEDUP_REMOVED lines=22> */
.L_x_13983:
[----:B------:R-:W-:Y:S01]  /*12560*/  ULDC UR8, c[0x0][0xc54] ;  /* 0x0003150000087ab9 */ /* 0x000fe20000000800 */
[----:B------:R-:W-:Y:S01]  /*12570*/  UMOV UR6, UR7 ;  /* 0x0000000700067c82 */ /* 0x000fe20008000000 */
[----:B------:R-:W-:-:S11]  /*12580*/  UISETP.NE.AND UP0, UPT, UR8, 0x1, UPT ;  /* 0x000000010800788c */ /* 0x000fd6000bf05270 */
[----:B------:R-:W-:Y:S02]  /*12590*/  @UP0 ULDC.64 UR10, c[0x0][0xc58] ;  /* 0x00031600000a0ab9 */ /* 0x000fe40000000a00 */
[----:B------:R-:W-:-:S04]  /*125a0*/  UIMAD.WIDE.U32 UR4, UR7, UR10, URZ ;  /* 0x0000000a070472a5 */ /* 0x000fc8000f8e003f */
[----:B------:R-:W-:-:S04]  /*125b0*/  @UP0 USHF.R.U32.HI UR6, URZ, UR11, UR5 ;  /* 0x0000000b3f060299 */ /* 0x000fc80008011605 */
[----:B------:R-:W-:-:S12]  /*125c0*/  UIMAD UR4, UR6, UR8, URZ ;  /* 0x00000008060472a4 */ /* 0x000fd8000f8e023f */
.L_x_13984:
        /* <DEDUP_REMOVED lines=19> */
[----:B------:R-:W-:Y:S01]  /*12700*/  IMAD.U32 R3, RZ, RZ, UR5 ;  /* 0x00000005ff037e24 */ /* 0x000fe2000f8e00ff */
[----:B------:R-:W-:Y:S01]  /*12710*/  ULDC UR5, c[0x0][0x448] ;  /* 0x0001120000057ab9 */ /* 0x000fe20000000800 */
[----:B------:R-:W-:-:S03]  /*12720*/  ULDC UR4, c[0x0][0xc3c] ;  /* 0x00030f0000047ab9 */ /* 0x000fc60000000800 */
[----:B------:R-:W2:Y:S01]  /*12730*/  @P0 LDG.E R25, desc[UR48][R2.64] ;  /* 0x0000003002190981 */ /* 0x000ea2000c1e1900 */
[----:B------:R-:W-:Y:S02]  /*12740*/  UISETP.NE.AND UP2, UPT, UR5, 0x1, UPT ;  /* 0x000000010500788c */ /* 0x000fe4000bf45270 */
[----:B------:R-:W-:Y:S02]  /*12750*/  UIADD3 UR6, UR6, UR4, URZ ;  /* 0x0000000406067290 */ /* 0x000fe4000fffe03f */
[----:B------:R-:W-:Y:S02]  /*12760*/  UP2UR UR52, UPR, URZ, 0x4 ;  /* 0x000000043f347883 */ /* 0x000fe40008000000 */
[----:B------:R-:W-:Y:S01]  /*12770*/  UIMAD UR43, UR6, 0xc0, URZ ;  /* 0x000000c0062b78a4 */ /* 0x000fe2000f8e023f */
        /* <DEDUP_REMOVED lines=22> */
.L_x_13986:
[----:B------:R-:W-:-:S11]  /*128e0*/  UISETP.NE.AND UP0, UPT, UR5, 0x1, UPT ;  /* 0x000000010500788c */ /* 0x000fd6000bf05270 */
[----:B------:R-:W-:Y:S02]  /*128f0*/  @UP0 ULDC.64 UR10, c[0x0][0x9e8] ;  /* 0x00027a00000a0ab9 */ /* 0x000fe40000000a00 */
[----:B------:R-:W-:-:S04]  /*12900*/  UIMAD.WIDE.U32 UR6, UR8, UR10, URZ ;  /* 0x0000000a080672a5 */ /* 0x000fc8000f8e003f */
[----:B------:R-:W-:-:S12]  /*12910*/  @UP0 USHF.R.U32.HI UR8, URZ, UR11, UR7 ;  /* 0x0000000b3f080299 */ /* 0x000fd80008011607 */
.L_x_13987:
[----:B------:R-:W-:-:S04]  /*12920*/  UIMAD UR8, UR8, UR5, UR5 ;  /* 0x00000005080872a4 */ /* 0x000fc8000f8e0205 */
[----:B------:R-:W-:-:S04]  /*12930*/  UISETP.LT.AND UP0, UPT, UR4, UR8, UPT ;  /* 0x000000080400728c */ /* 0x000fc8000bf01270 */
[----:B------:R-:W-:-:S12]  /*12940*/  USEL UR4, UR4, UR8, UP0 ;  /* 0x0000000804047287 */ /* 0x000fd80008000000 */
.L_x_13985:
        /* <DEDUP_REMOVED lines=27> */
.L_x_13989:
[----:B------:R-:W-:-:S11]  /*12b00*/  UISETP.NE.AND UP0, UPT, UR5, 0x1, UPT ;  /* 0x000000010500788c */ /* 0x000fd6000bf05270 */
[----:B------:R-:W-:Y:S02]  /*12b10*/  @UP0 ULDC.64 UR10, c[0x0][0x9e8] ;  /* 0x00027a00000a0ab9 */ /* 0x000fe40000000a00 */
[----:B------:R-:W-:-:S04]  /*12b20*/  UIMAD.WIDE.U32 UR6, UR4, UR10, URZ ;  /* 0x0000000a040672a5 */ /* 0x000fc8000f8e003f */
[----:B------:R-:W-:-:S12]  /*12b30*/  @UP0 USHF.R.U32.HI UR4, URZ, UR11, UR7 ;  /* 0x0000000b3f040299 */ /* 0x000fd80008011607 */
.L_x_13990:
[----:B------:R-:W-:-:S04]  /*12b40*/  UIMAD UR4, UR4, UR5, URZ ;  /* 0x00000005040472a4 */ /* 0x000fc8000f8e023f */
[----:B------:R-:W-:-:S04]  /*12b50*/  UISETP.LT.AND UP0, UPT, UR8, UR4, UPT ;  /* 0x000000040800728c */ /* 0x000fc8000bf01270 */
[----:B------:R-:W-:-:S12]  /*12b60*/  USEL UR8, UR8, UR4, !UP0 ;  /* 0x0000000408087287 */ /* 0x000fd8000c000000 */
.L_x_13988:
        /* <DEDUP_REMOVED lines=27> */
.L_x_13992:
        /* <DEDUP_REMOVED lines=20> */
.L_x_13995:
[----:B------:R-:W-:Y:S05]  /*12e60*/  BSYNC B6 ;  /* 0x0000000000067941 */ /* 0x000fea0003800000 */
.L_x_13994:
        /* <DEDUP_REMOVED lines=22> */
.L_x_13997:
[----:B------:R-:W-:Y:S05]  /*12fd0*/  BSYNC B6 ;  /* 0x0000000000067941 */ /* 0x000fea0003800000 */
.L_x_13996:
        /* <DEDUP_REMOVED lines=20> */
.L_x_13999:
[----:B------:R-:W-:Y:S05]  /*13120*/  BSYNC B6 ;  /* 0x0000000000067941 */ /* 0x000fea0003800000 */
.L_x_13998:
        /* <DEDUP_REMOVED lines=19> */
.L_x_14001:
[----:B------:R-:W-:Y:S05]  /*13260*/  BSYNC B6 ;  /* 0x0000000000067941 */ /* 0x000fea0003800000 */
.L_x_14000:
        /* <DEDUP_REMOVED lines=11> */
[----:B------:R-:W2:Y:S01]  /*13320*/  @P0 LDG.E R20, desc[UR48][R2.64] ;  /* 0x0000003002140981 */ /* 0x000ea2000c1e1900 */
[----:B-1----:R-:W-:Y:S01]  /*13330*/  ISETP.NE.AND P2, PT, R19, 0x1, PT ;  /* 0x000000011300780c */ /* 0x002fe20003f45270 */
[----:B------:R-:W-:Y:S01]  /*13340*/  UMOV UR5, 0xffffffff ;  /* 0xffffffff00057882 */ /* 0x000fe20000000000 */
[----:B------:R-:W-:Y:S01]  /*13350*/  LOP3.LUT R16, R16, 0xfffffff7, RZ, 0xc0, !PT ;  /* 0xfffffff710107812 */ /* 0x000fe200078ec0ff */
[----:B------:R-:W-:-:S10]  /*13360*/  IMAD.U32 R18, RZ, RZ, UR4 ;  /* 0x00000004ff127e24 */ /* 0x000fd4000f8e00ff */
[----:B------:R-:W-:Y:S01]  /*13370*/  @P2 LOP3.LUT R16, R16, 0x8, RZ, 0xfc, !PT ;  /* 0x0000000810102812 */ /* 0x000fe200078efcff */
[----:B--2---:R1:W-:Y:S01]  /*13380*/  STL [R1+0x10], R20 ;  /* 0x0000101401007387 */ /* 0x0043e20000100800 */
[----:B------:R-:W-:Y:S05]  /*13390*/  BRA.DIV UR5, `(.L_x_14002) ;  /* 0x0000004605287947 */ /* 0x000fea000b800000 */
.L_x_14075:
[----:B------:R-:W2:Y:S01]  /*133a0*/  S2R R0, SR_TID.X ;  /* 0x0000000000007919 */ /* 0x000ea20000002100 */
[----:B------:R-:W-:Y:S01]  /*133b0*/  UMOV UR4, 0xa0 ;  /* 0x000000a000047882 */ /* 0x000fe20000000000 */
[----:B------:R-:W3:Y:S01]  /*133c0*/  @P2 LDC R5, c[0x0][0x434] ;  /* 0x00010d00ff052b82 */ /* 0x000ee20000000800 */
[----:B------:R-:W-:Y:S01]  /*133d0*/  UIMAD UR4, UR44, UR4, -0xa0 ;  /* 0xffffff602c0474a4 */ /* 0x000fe2000f8e0204 */
[----:B------:R-:W4:Y:S01]  /*133e0*/  S2R R10, SR_TID.X ;  /* 0x00000000000a7919 */ /* 0x000f220000002100 */
[----:B------:R-:W-:-:S05]  /*133f0*/  SHF.R.S32.HI R12, RZ, 0x1f, R20 ;  /* 0x0000001fff0c7819 */ /* 0x000fca0000011414 */
[----:B------:R-:W0:Y:S01]  /*13400*/  @P2 LDC R4, c[0x0][0x438] ;  /* 0x00010e00ff042b82 */ /* 0x000e220000000800 */
[----:B------:R1:W-:Y:S01]  /*13410*/  STL [R1+0x18], R12 ;  /* 0x0000180c01007387 */ /* 0x0003e20000100800 */
[----:B--2---:R-:W-:Y:S01]  /*13420*/  LOP3.LUT R0, R0, 0x7f, RZ, 0xc0, !PT ;  /* 0x0000007f00007812 */ /* 0x004fe200078ec0ff */
[----:B----4-:R-:W-:-:S03]  /*13430*/  IMAD.SHL.U32 R11, R10, 0x20, RZ ;  /* 0x000000200a0b7824 */ /* 0x010fc600078e00ff */
        /* <DEDUP_REMOVED lines=9> */
[----:B---3--:R-:W-:-:S04]  /*134d0*/  @P2 IMAD.HI.U32 R5, R8, R5, RZ ;  /* 0x0000000508052227 */ /* 0x008fc800078e00ff */
[----:B------:R-:W-:Y:S01]  /*134e0*/  IMAD.MOV.U32 R0, RZ, RZ, R8 ;  /* 0x000000ffff007224 */ /* 0x000fe200078e0008 */
[----:B0-----:R-:W-:-:S07]  /*134f0*/  @P2 SHF.R.U32.HI R0, RZ, R4, R5 ;  /* 0x00000004ff002219 */ /* 0x001fce0000011605 */
[----:B------:R-:W0:Y:S01]  /*13500*/  @!P0 LDC.64 R2, c[0x0][0x428] ;  /* 0x00010a00ff028b82 */ /* 0x000e220000000a00 */
[--C-:B------:R-:W-:Y:S01]  /*13510*/  @!P0 SHF.R.S32.HI R7, RZ, 0x1f, R0.reuse ;  /* 0x0000001fff078819 */ /* 0x100fe20000011400 */
[----:B------:R-:W-:-:S06]  /*13520*/  @!P0 IMAD.MOV.U32 R6, RZ, RZ, R0 ;  /* 0x000000ffff068224 */ /* 0x000fcc00078e0000 */
[----:B------:R-:W2:Y:S01]  /*13530*/  @!P0 LDC.64 R4, c[0x0][0x418] ;  /* 0x00010600ff048b82 */ /* 0x000ea20000000a00 */
[----:B0-----:R-:W-:-:S04]  /*13540*/  @!P0 IMAD R9, R12, R2, RZ ;  /* 0x000000020c098224 */ /* 0x001fc800078e02ff */
[C---:B------:R-:W-:Y:S02]  /*13550*/  @!P0 IMAD R9, R20.reuse, R3, R9 ;  /* 0x0000000314098224 */ /* 0x040fe400078e0209 */
[----:B------:R-:W-:Y:S02]  /*13560*/  @!P0 IMAD.WIDE.U32 R2, R20, R2, R6 ;  /* 0x0000000214028225 */ /* 0x000fe400078e0006 */
[----:B------:R-:W0:Y:S02]  /*13570*/  @P2 LDC R7, c[0x0][0x434] ;  /* 0x00010d00ff072b82 */ /* 0x000e240000000800 */
[----:B------:R-:W-:Y:S01]  /*13580*/  @!P0 IMAD.IADD R9, R9, 0x1, R3 ;  /* 0x0000000109098824 */ /* 0x000fe200078e0203 */
[----:B--2---:R-:W-:-:S04]  /*13590*/  @!P0 LEA R4, P1, R2, R4, 0x2 ;  /* 0x0000000402048211 */ /* 0x004fc800078210ff */
[----:B------:R-:W-:Y:S01]  /*135a0*/  @!P0 LEA.HI.X R5, R2, R5, R9, 0x2, P1 ;  /* 0x0000000502058211 */ /* 0x000fe200008f1409 */
[----:B------:R-:W-:Y:S01]  /*135b0*/  VIADD R9, R10, UR4 ;  /* 0x000000040a097c36 */ /* 0x000fe20008000000 */
[----:B------:R-:W2:Y:S04]  /*135c0*/  @P2 LDC R6, c[0x0][0x438] ;  /* 0x00010e00ff062b82 */ /* 0x000ea80000000800 */
[C---:B------:R-:W-:Y:S01]  /*135d0*/  ISETP.GE.AND P1, PT, R9.reuse, UR42, PT ;  /* 0x0000002a09007c0c */ /* 0x040fe2000bf26270 */
[----:B------:R-:W-:-:S04]  /*135e0*/  IMAD.IADD R9, R9, 0x1, R25 ;  /* 0x0000000109097824 */ /* 0x000fc800078e0219 */
[----:B------:R-:W-:Y:S02]  /*135f0*/  IMAD.MOV.U32 R10, RZ, RZ, R9 ;  /* 0x000000ffff0a7224 */ /* 0x000fe400078e0009 */
[----:B0-----:R-:W-:-:S06]  /*13600*/  @P2 IMAD.HI.U32 R7, R9, R7, RZ ;  /* 0x0000000709072227 */ /* 0x001fcc00078e00ff */
[----:B------:R-:W0:Y:S01]  /*13610*/  @!P1 LDC.64 R2, c[0x0][0x428] ;  /* 0x00010a00ff029b82 */ /* 0x000e220000000a00 */
[----:B--2---:R-:W-:Y:S01]  /*13620*/  @P2 SHF.R.U32.HI R10, RZ, R6, R7 ;  /* 0x00000006ff0a2219 */ /* 0x004fe20000011607 */
[----:B------:R-:W-:-:S06]  /*13630*/  IMAD.MOV.U32 R6, RZ, RZ, RZ ;  /* 0x000000ffff067224 */ /* 0x000fcc00078e00ff */
[----:B------:R2:W5:Y:S02]  /*13640*/  @!P0 LDG.E R6, desc[UR48][R4.64] ;  /* 0x0000003004068981 */ /* 0x000564000c1e1900 */
[--C-:B--2---:R-:W-:Y:S01]  /*13650*/  @!P1 SHF.R.S32.HI R5, RZ, 0x1f, R10.reuse ;  /* 0x0000001fff059819 */ /* 0x104fe2000001140a */
[-C--:B0-----:R-:W-:Y:S02]  /*13660*/  @!P1 IMAD R7, R12, R2.reuse, RZ ;  /* 0x000000020c079224 */ /* 0x081fe400078e02ff */
[----:B------:R-:W-:Y:S02]  /*13670*/  @!P1 IMAD.MOV.U32 R4, RZ, RZ, R10 ;  /* 0x000000ffff049224 */ /* 0x000fe400078e000a */
[C---:B------:R-:W-:Y:S02]  /*13680*/  @!P1 IMAD R7, R20.reuse, R3, R7 ;  /* 0x0000000314079224 */ /* 0x040fe400078e0207 */
[----:B------:R-:W-:Y:S02]  /*13690*/  @!P1 IMAD.WIDE.U32 R4, R20, R2, R4 ;  /* 0x0000000214049225 */ /* 0x000fe400078e0004 */
[----:B------:R-:W0:Y:S02]  /*136a0*/  @!P1 LDC.64 R2, c[0x0][0x418] ;  /* 0x00010600ff029b82 */ /* 0x000e240000000a00 */
[----:B------:R-:W-:-:S02]  /*136b0*/  @!P1 IMAD.IADD R7, R5, 0x1, R7 ;  /* 0x0000000105079824 */ /* 0x000fc400078e0207 */
[----:B------:R-:W-:Y:S02]  /*136c0*/  IMAD.MOV R5, RZ, RZ, -R0 ;  /* 0x000000ffff057224 */ /* 0x000fe400078e0a00 */
[----:B------:R-:W-:Y:S02]  /*136d0*/  IMAD.MOV R0, RZ, RZ, -R10 ;  /* 0x000000ffff007224 */ /* 0x000fe400078e0a0a */
[C---:B------:R-:W-:Y:S02]  /*136e0*/  IMAD R5, R19.reuse, R5, R8 ;  /* 0x0000000513057224 */ /* 0x040fe400078e0208 */
[----:B------:R-:W-:Y:S02]  /*136f0*/  IMAD R8, R19, R0, R9 ;  /* 0x0000000013087224 */ /* 0x000fe400078e0209 */
[----:B------:R-:W-:-:S04]  /*13700*/  IMAD R9, RZ, RZ, -UR36 ;  /* 0x80000024ff097e24 */ /* 0x000fc8000f8e02ff */
[----:B------:R-:W-:Y:S01]  /*13710*/  IMAD R18, R18, R9, UR37 ;  /* 0x0000002512127e24 */ /* 0x000fe2000f8e0209 */
[----:B0-----:R-:W-:-:S04]  /*13720*/  @!P1 LEA R2, P0, R4, R2, 0x2 ;  /* 0x0000000204029211 */ /* 0x001fc800078010ff */
[----:B------:R-:W-:Y:S01]  /*13730*/  @!P1 LEA.HI.X R3, R4, R3, R7, 0x2, P0 ;  /* 0x0000000304039211 */ /* 0x000fe200000f1407 */
[----:B------:R-:W-:Y:S01]  /*13740*/  IMAD.MOV.U32 R7, RZ, RZ, RZ ;  /* 0x000000ffff077224 */ /* 0x000fe200078e00ff */
[----:B------:R-:W-:-:S05]  /*13750*/  SHF.R.S32.HI R0, RZ, 0x1f, R18 ;  /* 0x0000001fff007819 */ /* 0x000fca0000011412 */
[----:B------:R0:W5:Y:S01]  /*13760*/  @!P1 LDG.E R7, desc[UR48][R2.64] ;  /* 0x0000003002079981 */ /* 0x000162000c1e1900 */
[----:B------:R-:W-:Y:S01]  /*13770*/  ISETP.GT.U32.AND P0, PT, R11, 0x9f, PT ;  /* 0x0000009f0b00780c */ /* 0x000fe20003f04070 */
[----:B-1----:R-:W-:Y:S01]  /*13780*/  IMAD.U32 R12, RZ, RZ, UR44 ;  /* 0x0000002cff0c7e24 */ /* 0x002fe2000f8e00ff */
[----:B------:R-:W-:Y:S01]  /*13790*/  LOP3.LUT R16, R16, 0xfffffffb, RZ, 0xc0, !PT ;  /* 0xfffffffb10107812 */ /* 0x000fe200078ec0ff */
[----:B------:R1:W-:Y:S02]  /*137a0*/  STL [R1+0x14], R0 ;  /* 0x0000140001007387 */ /* 0x0003e40000100800 */
[----:B------:R-:W-:Y:S01]  /*137b0*/  VIADD R12, R12, 0xffffffff ;  /* 0xffffffff0c0c7836 */ /* 0x000fe20000000000 */
[----:B------:R-:W-:Y:S01]  /*137c0*/  LOP3.LUT R16, R16, 0xfffffffd, RZ, 0xc0, !PT ;  /* 0xfffffffd10107812 */ /* 0x000fe200078ec0ff */
[----:B0-----:R-:W-:-:S06]  /*137d0*/  IMAD.U32 R2, RZ, RZ, UR51 ;  /* 0x00000033ff027e24 */ /* 0x001fcc000f8e00ff */
[----:B------:R-:W-:Y:S02]  /*137e0*/  @P0 LOP3.LUT R16, R16, 0x2, RZ, 0xfc, !PT ;  /* 0x0000000210100812 */ /* 0x000fe400078efcff */
[----:B------:R-:W-:-:S13]  /*137f0*/  ISETP.NE.AND P2, PT, R2, 0x3, PT ;  /* 0x000000030200780c */ /* 0x000fda0003f45270 */
[----:B------:R-:W-:Y:S01]  /*13800*/  @P2 LOP3.LUT R16, R16, 0x4, RZ, 0xfc, !PT ;  /* 0x0000000410102812 */ /* 0x000fe200078efcff */
[----:B-1----:R-:W-:Y:S06]  /*13810*/  @!P2 BRA `(.L_x_14003) ;  /* 0x000000000004a947 */ /* 0x002fec0003800000 */
[----:B------:R-:W-:Y:S01]  /*13820*/  BPT.TRAP 0x1 ;  /* 0x000000040000795c */ /* 0x000fe20000300000 */
.L_x_14003:
[----:B------:R-:W2:Y:S04]  /*13830*/  LDL R0, [R1+0x4] ;  /* 0x0000040001007983 */ /* 0x000ea80000100800 */
[----:B------:R-:W3:Y:S01]  /*13840*/  LDL R2, [R1+0xc] ;  /* 0x00000c0001027983 */ /* 0x000ee20000100800 */
[----:B------:R-:W-:Y:S01]  /*13850*/  BSSY B0, `(.L_x_14004) ;  /* 0x0000007000007945 */ /* 0x000fe20003800000 */
[----:B------:R-:W-:Y:S01]  /*13860*/  SHF.R.S32.HI R29, RZ, 0x1f, R8 ;  /* 0x0000001fff1d7819 */ /* 0x000fe20000011408 */
[----:B--2---:R-:W-:Y:S01]  /*13870*/  IMAD R0, R0, 0x8, R17 ;  /* 0x0000000800007824 */ /* 0x004fe200078e0211 */
[----:B---3--:R-:W-:-:S04]  /*13880*/  SHF.L.U32 R2, R2, 0x1f, RZ ;  /* 0x0000001f02027819 */ /* 0x008fc800000006ff */
[----:B------:R-:W0:Y:S01]  /*13890*/  SYNCS.PHASECHK.TRANS64.TRYWAIT P0, [R0+URZ+0x13280], R2 ;  /* 0x01328002000075a7 */ /* 0x000e22000800017f */
[----:B------:R1:W-:Y:S02]  /*138a0*/  STL [R1+0x8], R2 ;  /* 0x0000080201007387 */ /* 0x0003e40000100800 */
[----:B01----:R-:W-:Y:S05]  /*138b0*/  @!P0 BRA `(.L_x_14005) ;  /* 0x00000040000c8947 */ /* 0x003fea0003800000 */
.L_x_14076:
[----:B------:R-:W-:Y:S05]  /*138c0*/  BSYNC B0 ;  /* 0x0000000000007941 */ /* 0x000fea0003800000 */
.L_x_14004:
[----:B------:R-:W2:Y:S01]  /*138d0*/  LDL R9, [R1+0x14] ;  /* 0x0000140001097983 */ /* 0x000ea20000100800 */
[----:B-----5:R-:W-:Y:S01]  /*138e0*/  SHF.R.S32.HI R10, RZ, 0x1f, R7 ;  /* 0x0000001fff0a7819 */ /* 0x020fe20000011407 */
[----:B------:R-:W-:Y:S01]  /*138f0*/  ULDC.64 UR4, c[0x0][0x328] ;  /* 0x0000ca0000047ab9 */ /* 0x000fe20000000a00 */
[----:B------:R-:W-:Y:S01]  /*13900*/  ULDC.64 UR6, c[0x0][0x338] ;  /* 0x0000ce0000067ab9 */ /* 0x000fe20000000a00 */
[----:B------:R-:W-:Y:S01]  /*13910*/  IMAD R4, R29, UR4, RZ ;  /* 0x000000041d047c24 */ /* 0x000fe2000f8e02ff */
[----:B------:R-:W-:Y:S01]  /*13920*/  ULDC.64 UR8, c[0x0][0x330] ;  /* 0x0000cc0000087ab9 */ /* 0x000fe20000000a00 */
[----:B------:R1:W-:Y:S01]  /*13930*/  STL [R1], R10 ;  /* 0x0000000a01007387 */ /* 0x0003e20000100800 */
[----:B0-----:R-:W-:Y:S01]  /*13940*/  IMAD.WIDE.U32 R2, R8, UR4, RZ ;  /* 0x0000000408027c25 */ /* 0x001fe2000f8e00ff */
[----:B------:R-:W-:Y:S01]  /*13950*/  ULDC.64 UR10, c[0x0][0x318] ;  /* 0x0000c600000a7ab9 */ /* 0x000fe20000000a00 */
[----:B------:R-:W-:Y:S01]  /*13960*/  LOP3.LUT P2, RZ, R16, 0x10, RZ, 0xc0, !PT ;  /* 0x0000001010ff7812 */ /* 0x000fe2000784c0ff */
[----:B------:R-:W3:Y:S01]  /*13970*/  LDL R14, [R1+0x24] ;  /* 0x00002400010e7983 */ /* 0x000ee20000100800 */
[----:B------:R-:W-:-:S03]  /*13980*/  IMAD R4, R8, UR5, R4 ;  /* 0x0000000508047c24 */ /* 0x000fc6000f8e0204 */
[----:B------:R-:W3:Y:S01]  /*13990*/  LDL R13, [R1+0x4] ;  /* 0x00000400010d7983 */ /* 0x000ee20000100800 */
[----:B------:R-:W-:Y:S02]  /*139a0*/  IMAD.IADD R3, R3, 0x1, R4 ;  /* 0x0000000103037824 */ /* 0x000fe400078e0204 */
[----:B------:R-:W-:Y:S01]  /*139b0*/  IMAD R4, R10, UR6, RZ ;  /* 0x000000060a047c24 */ /* 0x000fe2000f8e02ff */
[----:B------:R-:W0:Y:S01]  /*139c0*/  S2R R15, SR_TID.X ;  /* 0x00000000000f7919 */ /* 0x000e220000002100 */
[----:B------:R-:W-:Y:S01]  /*139d0*/  IMAD.WIDE.U32 R2, R7, UR6, R2 ;  /* 0x0000000607027c25 */ /* 0x000fe2000f8e0002 */
[----:B------:R-:W-:-:S03]  /*139e0*/  SHF.R.S32.HI R27, RZ, 0x1f, R5 ;  /* 0x0000001fff1b7819 */ /* 0x000fc60000011405 */
[----:B------:R-:W-:-:S04]  /*139f0*/  IMAD R4, R7, UR7, R4 ;  /* 0x0000000707047c24 */ /* 0x000fc8000f8e0204 */
[----:B------:R-:W-:Y:S01]  /*13a00*/  IMAD.IADD R3, R3, 0x1, R4 ;  /* 0x0000000103037824 */ /* 0x000fe200078e0204 */
[----:B------:R-:W-:Y:S01]  /*13a10*/  SHF.R.S32.HI R28, RZ, 0x1f, R6 ;  /* 0x0000001fff1c7819 */ /* 0x000fe20000011406 */
[----:B-1----:R-:W-:-:S04]  /*13a20*/  IMAD.WIDE.U32 R10, R5, UR4, RZ ;  /* 0x00000004050a7c25 */ /* 0x002fc8000f8e00ff */
[----:B------:R-:W-:-:S03]  /*13a30*/  IMAD.WIDE.U32 R2, R18, UR8, R2 ;  /* 0x0000000812027c25 */ /* 0x000fc6000f8e0002 */
[----:B------:R-:W-:Y:S02]  /*13a40*/  IADD3 R2, P0, R2, UR10, RZ ;  /* 0x0000000a02027c10 */ /* 0x000fe4000ff1e0ff */
[----:B0-----:R-:W-:-:S04]  /*13a50*/  LOP3.LUT R15, R15, 0x7f, RZ, 0xc0, !PT ;  /* 0x0000007f0f0f7812 */ /* 0x001fc800078ec0ff */
[----:B------:R-:W-:Y:S01]  /*13a60*/  SHF.R.U32.HI R15, RZ, 0x2, R15 ;  /* 0x00000002ff0f7819 */ /* 0x000fe2000001160f */
[----:B--2---:R-:W-:Y:S02]  /*13a70*/  IMAD R4, R9, UR8, RZ ;  /* 0x0000000809047c24 */ /* 0x004fe4000f8e02ff */
[----:B------:R-:W-:-:S04]  /*13a80*/  IMAD R9, R27, UR4, RZ ;  /* 0x000000041b097c24 */ /* 0x000fc8000f8e02ff */
[----:B------:R-:W-:-:S04]  /*13a90*/  IMAD R9, R5, UR5, R9 ;  /* 0x0000000505097c24 */ /* 0x000fc8000f8e0209 */
[----:B------:R-:W-:Y:S02]  /*13aa0*/  IMAD.IADD R11, R11, 0x1, R9 ;  /* 0x000000010b0b7824 */ /* 0x000fe400078e0209 */
[----:B------:R-:W-:Y:S02]  /*13ab0*/  IMAD R9, R28, UR6, RZ ;  /* 0x000000061c097c24 */ /* 0x000fe4000f8e02ff */
[----:B------:R-:W-:-:S04]  /*13ac0*/  IMAD.WIDE.U32 R10, R6, UR6, R10 ;  /* 0x00000006060a7c25 */ /* 0x000fc8000f8e000a */
[----:B------:R-:W-:-:S04]  /*13ad0*/  IMAD R9, R6, UR7, R9 ;  /* 0x0000000706097c24 */ /* 0x000fc8000f8e0209 */
[----:B------:R-:W-:Y:S02]  /*13ae0*/  IMAD.IADD R11, R11, 0x1, R9 ;  /* 0x000000010b0b7824 */ /* 0x000fe400078e0209 */
[C---:B------:R-:W-:Y:S02]  /*13af0*/  IMAD R4, R18.reuse, UR9, R4 ;  /* 0x0000000912047c24 */ /* 0x040fe4000f8e0204 */
[----:B------:R-:W-:Y:S02]  /*13b00*/  IMAD.MOV.U32 R9, RZ, RZ, -0xa0 ;  /* 0xffffff60ff097424 */ /* 0x000fe400078e00ff */
[----:B------:R-:W-:Y:S01]  /*13b10*/  IMAD.WIDE.U32 R10, R18, UR8, R10 ;  /* 0x00000008120a7c25 */ /* 0x000fe2000f8e000a */
[----:B------:R-:W-:-:S03]  /*13b20*/  IADD3.X R3, R3, UR11, R4, P0, !PT ;  /* 0x0000000b03037c10 */ /* 0x000fc600087fe404 */
[----:B------:R-:W-:Y:S01]  /*13b30*/  IMAD R9, R12, R9, UR42 ;  /* 0x0000002a0c097e24 */ /* 0x000fe2000f8e0209 */
[----:B------:R-:W-:Y:S01]  /*13b40*/  IADD3 R26, P0, R10, UR10, RZ ;  /* 0x0000000a0a1a7c10 */ /* 0x000fe2000ff1e0ff */
[----:B------:R-:W-:Y:S02]  /*13b50*/  UMOV UR4, 0xffffffff ;  /* 0xffffffff00047882 */ /* 0x000fe40000000000 */
[----:B------:R-:W-:Y:S01]  /*13b60*/  IMAD.IADD R9, R9, 0x1, -R15 ;  /* 0x0000000109097824 */ /* 0x000fe200078e0a0f */
[----:B------:R-:W-:Y:S01]  /*13b70*/  IADD3.X R25, R4, UR11, R11, P0, !PT ;  /* 0x0000000b04197c10 */ /* 0x000fe200087fe40b */
[----:B---3--:R-:W-:-:S03]  /*13b80*/  IMAD R19, R13, 0x2800, R14 ;  /* 0x000028000d137824 */ /* 0x008fc600078e020e */
[----:B------:R-:W-:Y:S01]  /*13b90*/  ISETP.GE.AND P5, PT, R9, 0x1, PT ;  /* 0x000000010900780c */ /* 0x000fe20003fa6270 */
[----:B------:R-:W-:-:S12]  /*13ba0*/  BRA.DIV UR4, `(.L_x_14006) ;  /* 0x0000003e04687947 */ /* 0x000fd8000b800000 */
[----:B------:R-:W0:Y:S01]  /*13bb0*/  S2R R10, SR_TID.X ;  /* 0x00000000000a7919 */ /* 0x000e220000002100 */
[----:B------:R-:W-:Y:S02]  /*13bc0*/  LOP3.LUT R16, R16, 0xffffffdf, RZ, 0xc0, !PT ;  /* 0xffffffdf10107812 */ /* 0x000fe400078ec0ff */
[C---:B------:R-:W-:Y:S01]  /*13bd0*/  ISETP.GE.AND P4, PT, R9.reuse, 0x21, PT ;  /* 0x000000210900780c */ /* 0x040fe20003f86270 */
[----:B------:R-:W-:Y:S01]  /*13be0*/  SHFL.IDX PT, R4, R3, RZ, 0x1c1f ;  /* 0x001c1fff03047589 */ /* 0x000fe200000e0000 */
[C---:B------:R-:W-:Y:S02]  /*13bf0*/  ISETP.GE.AND P3, PT, R9.reuse, 0x41, PT ;  /* 0x000000410900780c */ /* 0x040fe40003f66270 */
[----:B------:R-:W-:Y:S01]  /*13c00*/  ISETP.GE.AND P1, PT, R9, 0x61, PT ;  /* 0x000000610900780c */ /* 0x000fe20003f26270 */
[----:B------:R-:W-:Y:S01]  /*13c10*/  SHFL.IDX PT, R12, R2, 0x1, 0x1c1f ;  /* 0x003c1f00020c7f89 */ /* 0x000fe200000e0000 */
[----:B0-----:R-:W-:-:S03]  /*13c20*/  IMAD.SHL.U32 R14, R10, 0x10, RZ ;  /* 0x000000100a0e7824 */ /* 0x001fc600078e00ff */
[----:B------:R-:W0:Y:S02]  /*13c30*/  SHFL.IDX PT, R10, R2, RZ, 0x1c1f ;  /* 0x001c1fff020a7589 */ /* 0x000e2400000e0000 */
[----:B------:R-:W-:-:S04]  /*13c40*/  LOP3.LUT R14, R14, 0x30, RZ, 0xc0, !PT ;  /* 0x000000300e0e7812 */ /* 0x000fc800078ec0ff */
[----:B0-----:R-:W-:-:S05]  /*13c50*/  IADD3 R10, P0, R14, R10, RZ ;  /* 0x0000000a0e0a7210 */ /* 0x001fca0007f1e0ff */
[----:B------:R-:W-:Y:S01]  /*13c60*/  IMAD.X R11, RZ, RZ, R4, P0 ;  /* 0x000000ffff0b7224 */ /* 0x000fe200000e0604 */
[----:B------:R-:W-:Y:S01]  /*13c70*/  ISETP.LT.OR P0, PT, R9, 0x1, P2 ;  /* 0x000000010900780c */ /* 0x000fe20001701670 */
[----:B------:R-:W-:-:S12]  /*13c80*/  IMAD.IADD R4, R17, 0x1, R19 ;  /* 0x0000000111047824 */ /* 0x000fd800078e0213 */
[----:B------:R0:W-:Y:S01]  /*13c90*/  LDGSTS.E.BYPASS.LTC128B.128 [R4+0x6000], desc[UR48][R10.64], !P0 ;  /* 0x060000000a047fae */ /* 0x0001e2000c101d70 */
[----:B------:R-:W-:-:S03]  /*13ca0*/  IADD3 R12, P0, R14, R12, RZ ;  /* 0x0000000c0e0c7210 */ /* 0x000fc60007f1e0ff */
[----:B0-----:R-:W0:Y:S02]  /*13cb0*/  SHFL.IDX PT, R10, R3, 0x1, 0x1c1f ;  /* 0x003c1f00030a7f89 */ /* 0x001e2400000e0000 */
[----:B0-----:R-:W-:Y:S01]  /*13cc0*/  IMAD.X R13, RZ, RZ, R10, P0 ;  /* 0x000000ffff0d7224 */ /* 0x001fe200000e060a */
[----:B------:R-:W-:Y:S01]  /*13cd0*/  ISETP.LT.OR P0, PT, R9, 0x21, P2 ;  /* 0x000000210900780c */ /* 0x000fe20001701670 */
[----:B------:R-:W-:Y:S04]  /*13ce0*/  SHFL.IDX PT, R10, R3, 0x2, 0x1c1f ;  /* 0x005c1f00030a7f89 */ /* 0x000fe800000e0000 */
[----:B------:R-:W-:Y:S08]  /*13cf0*/  SHFL.IDX PT, R3, R3, 0x3, 0x1c1f ;  /* 0x007c1f0003037f89 */ /* 0x000ff000000e0000 */
[----:B------:R0:W-:Y:S04]  /*13d00*/  LDGSTS.E.BYPASS.LTC128B.128 [R4+0x6800], desc[UR48][R12.64], !P0 ;  /* 0x068000000c047fae */ /* 0x0001e8000c101d70 */
[----:B0-----:R-:W0:Y:S04]  /*13d10*/  SHFL.IDX PT, R12, R2, 0x2, 0x1c1f ;  /* 0x005c1f00020c7f89 */ /* 0x001e2800000e0000 */
[----:B------:R-:W1:Y:S01]  /*13d20*/  SHFL.IDX PT, R2, R2, 0x3, 0x1c1f ;  /* 0x007c1f0002027f89 */ /* 0x000e6200000e0000 */
[----:B0-----:R-:W-:-:S05]  /*13d30*/  IADD3 R12, P0, R14, R12, RZ ;  /* 0x0000000c0e0c7210 */ /* 0x001fca0007f1e0ff */
[----:B------:R-:W-:Y:S01]  /*13d40*/  IMAD.X R13, RZ, RZ, R10, P0 ;  /* 0x000000ffff0d7224 */ /* 0x000fe200000e060a */
[----:B------:R-:W-:-:S13]  /*13d50*/  ISETP.LT.OR P0, PT, R9, 0x41, P2 ;  /* 0x000000410900780c */ /* 0x000fda0001701670 */
[----:B------:R-:W-:Y:S01]  /*13d60*/  LDGSTS.E.BYPASS.LTC128B.128 [R4+0x7000], desc[UR48][R12.64], !P0 ;  /* 0x070000000c047fae */ /* 0x000fe2000c101d70 */
[----:B-1----:R-:W-:-:S05]  /*13d70*/  IADD3 R2, P0, R14, R2, RZ ;  /* 0x000000020e027210 */ /* 0x002fca0007f1e0ff */
[----:B------:R-:W-:Y:S01]  /*13d80*/  IMAD.X R3, RZ, RZ, R3, P0 ;  /* 0x000000ffff037224 */ /* 0x000fe200000e0603 */
[----:B------:R-:W-:-:S13]  /*13d90*/  ISETP.LT.OR P0, PT, R9, 0x61, P2 ;  /* 0x000000610900780c */ /* 0x000fda0001701670 */
[----:B------:R0:W-:Y:S01]  /*13da0*/  LDGSTS.E.BYPASS.LTC128B.128 [R4+0x7800], desc[UR48][R2.64], !P0 ;  /* 0x0780000002047fae */ /* 0x0001e2000c101d70 */
[----:B------:R-:W-:-:S03]  /*13db0*/  ISETP.GE.AND P0, PT, R9, 0x81, PT ;  /* 0x000000810900780c */ /* 0x000fc60003f06270 */
[----:B0-----:R0:W1:Y:S10]  /*13dc0*/  SHFL.IDX PT, R3, R25, RZ, 0x1c1f ;  /* 0x001c1fff19037589 */ /* 0x00107400000e0000 */
[----:B------:R-:W-:Y:S01]  /*13dd0*/  @P0 LOP3.LUT R16, R16, 0x20, RZ, 0xfc, !PT ;  /* 0x0000002010100812 */ /* 0x000fe200078efcff */
[----:B------:R0:W2:Y:S06]  /*13de0*/  SHFL.IDX PT, R2, R26, RZ, 0x1c1f ;  /* 0x001c1fff1a027589 */ /* 0x0000ac00000e0000 */
.L_x_14088:
[----:B------:R-:W3:Y:S02]  /*13df0*/  S2R R10, SR_TID.X ;  /* 0x00000000000a7919 */ /* 0x000ee40000002100 */
[----:B---3--:R-:W-:-:S05]  /*13e00*/  IMAD.SHL.U32 R10, R10, 0x10, RZ ;  /* 0x000000100a0a7824 */ /* 0x008fca00078e00ff */
[----:B------:R-:W-:-:S04]  /*13e10*/  LOP3.LUT R10, R10, 0x30, RZ, 0xc0, !PT ;  /* 0x000000300a0a7812 */ /* 0x000fc800078ec0ff */
[----:B--2---:R-:W-:-:S05]  /*13e20*/  IADD3 R2, P0, R10, R2, RZ ;  /* 0x000000020a027210 */ /* 0x004fca0007f1e0ff */
[----:B-1----:R-:W-:Y:S01]  /*13e30*/  IMAD.X R3, RZ, RZ, R3, P0 ;  /* 0x000000ffff037224 */ /* 0x002fe200000e0603 */
[----:B------:R-:W-:-:S13]  /*13e40*/  ISETP.LT.OR P0, PT, R9, 0x81, P2 ;  /* 0x000000810900780c */ /* 0x000fda0001701670 */
[----:B------:R-:W-:Y:S01]  /*13e50*/  @!PT LDS RZ, [RZ] ;  /* 0x00000000fffff984 */ /* 0x000fe20000000800 */
[----:B------:R-:W-:Y:S01]  /*13e60*/  @!PT LDS RZ, [RZ] ;  /* 0x00000000fffff984 */ /* 0x000fe20000000800 */
[----:B------:R-:W-:Y:S01]  /*13e70*/  @!PT LDS RZ, [RZ] ;  /* 0x00000000fffff984 */ /* 0x000fe20000000800 */
[----:B------:R1:W-:Y:S01]  /*13e80*/  LDGSTS.E.BYPASS.LTC128B.128 [R4+0x8000], desc[UR48][R2.64], !P0 ;  /* 0x0800000002047fae */ /* 0x0003e2000c101d70 */
[----:B------:R-:W-:Y:S01]  /*13e90*/  PLOP3.LUT P0, PT, PT, PT, PT, 0x80, 0x0 ;  /* 0x000000000000781c */ /* 0x000fe20003f0f070 */
[----:B------:R-:W-:-:S12]  /*13ea0*/  NOP ;  /* 0x0000000000007918 */ /* 0x000fd80000000000 */
.L_x_14007:
        /* <DEDUP_REMOVED lines=11> */
.L_x_14008:
[----:B------:R1:W-:Y:S01]  /*13f60*/  SYNCS.ARRIVE.TRANS64.A1T0 RZ, [R0+URZ+0x13270], RZ ;  /* 0x013270ff00ff79a7 */ /* 0x0003e2000810003f */
[----:B------:R-:W-:Y:S05]  /*13f70*/  @!P6 BRA `(.L_x_14009) ;  /* 0x000000000004e947 */ /* 0x000fea0003800000 */
[----:B------:R-:W-:Y:S01]  /*13f80*/  BPT.TRAP 0x1 ;  /* 0x000000040000795c */ /* 0x000fe20000300000 */
.L_x_14009:
[----:B------:R-:W2:Y:S01]  /*13f90*/  LDL R2, [R1+0x8] ;  /* 0x0000080001027983 */ /* 0x000ea20000100800 */
[----:B------:R-:W-:Y:S01]  /*13fa0*/  BSSY B0, `(.L_x_14010) ;  /* 0x0000003000007945 */ /* 0x000fe20003800000 */
[----:B--2---:R-:W2:Y:S03]  /*13fb0*/  SYNCS.PHASECHK.TRANS64.TRYWAIT P0, [R0+URZ+0x13240], R2 ;  /* 0x01324002000075a7 */ /* 0x004ea6000800017f */
[----:B--2---:R-:W-:Y:S05]  /*13fc0*/  @!P0 BRA `(.L_x_14011) ;  /* 0x0000004000008947 */ /* 0x004fea0003800000 */
.L_x_14089:
[----:B------:R-:W-:Y:S05]  /*13fd0*/  BSYNC B0 ;  /* 0x0000000000007941 */ /* 0x000fea0003800000 */
.L_x_14010:
        /* <DEDUP_REMOVED lines=8> */
[----:B------:R-:W-:-:S04]  /*14060*/  IMAD.WIDE.U32 R2, R7, UR6, R2 ;  /* 0x0000000607027c25 */ /* 0x000fc8000f8e0002 */
[----:B---3--:R-:W-:Y:S02]  /*14070*/  IMAD R8, R10, UR6, RZ ;  /* 0x000000060a087c24 */ /* 0x008fe4000f8e02ff */
[----:B------:R-:W-:Y:S02]  /*14080*/  IMAD R10, R28, UR6, RZ ;  /* 0x000000061c0a7c24 */ /* 0x000fe4000f8e02ff */
[----:B------:R-:W-:Y:S02]  /*14090*/  IMAD R8, R7, UR7, R8 ;  /* 0x0000000707087c24 */ /* 0x000fe4000f8e0208 */
[----:B------:R-:W-:Y:S02]  /*140a0*/  IMAD R7, R27, UR4, RZ ;  /* 0x000000041b077c24 */ /* 0x000fe4000f8e02ff */
[----:B------:R-:W-:Y:S02]  /*140b0*/  IMAD.IADD R9, R3, 0x1, R8 ;  /* 0x0000000103097824 */ /* 0x000fe400078e0208 */
[----:B------:R-:W-:-:S02]  /*140c0*/  IMAD.MOV.U32 R8, RZ, RZ, R2 ;  /* 0x000000ffff087224 */ /* 0x000fc400078e0002 */
        /* <DEDUP_REMOVED lines=19> */
[----:B------:R-:W-:Y:S01]  /*14200*/  LOP3.LUT P2, RZ, R16, 0x1, RZ, 0xc0, !PT ;  /* 0x0000000110ff7812 */ /* 0x000fe2000784c0ff */
[----:B------:R-:W3:Y:S04]  /*14210*/  SHFL.IDX PT, R3, R6, RZ, 0x1c1f ;  /* 0x001c1fff06037589 */ /* 0x000ee800000e0000 */
[----:B------:R-:W-:Y:S04]  /*14220*/  SHFL.IDX PT, R7, R7, RZ, 0x1c1f ;  /* 0x001c1fff07077589 */ /* 0x000fe800000e0000 */
[----:B------:R-:W-:Y:S01]  /*14230*/  SHFL.IDX PT, R14, R8, RZ, 0x1c1f ;  /* 0x001c1fff080e7589 */ /* 0x000fe200000e0000 */
[----:B--2---:R-:W-:-:S03]  /*14240*/  IMAD.SHL.U32 R9, R2, 0x10, RZ ;  /* 0x0000001002097824 */ /* 0x004fc600078e00ff */
[----:B------:R-:W2:Y:S02]  /*14250*/  SHFL.IDX PT, R2, R5, RZ, 0x1c1f ;  /* 0x001c1fff05027589 */ /* 0x000ea400000e0000 */
[----:B------:R-:W-:-:S04]  /*14260*/  LOP3.LUT R9, R9, 0x30, RZ, 0xc0, !PT ;  /* 0x0000003009097812 */ /* 0x000fc800078ec0ff */
[----:B---3--:R-:W-:-:S05]  /*14270*/  @P5 IADD3 R3, P0, R9, R3, RZ ;  /* 0x0000000309035210 */ /* 0x008fca0007f1e0ff */
[----:B--2---:R-:W-:-:S05]  /*14280*/  @P5 IMAD.X R2, RZ, RZ, R2, P0 ;  /* 0x000000ffff025224 */ /* 0x004fca00000e0602 */
        /* <DEDUP_REMOVED lines=16> */
[----:B--2---:R-:W-:-:S05]  /*14390*/  @P3 IADD3 R3, P0, R9, R3, RZ ;  /* 0x0000000309033210 */ /* 0x004fca0007f1e0ff */
[----:B---3--:R-:W-:-:S05]  /*143a0*/  @P3 IMAD.X R2, RZ, RZ, R2, P0 ;  /* 0x000000ffff023224 */ /* 0x008fca00000e0602 */
[----:B------:R-:W-:-:S04]  /*143b0*/  @P3 LOP3.LUT R3, R3, R2, RZ, 0x3c, !PT ;  /* 0x0000000203033212 */ /* 0x000fc800078e3cff */
[----:B------:R-:W-:-:S04]  /*143c0*/  @P3 LOP3.LUT R2, R3, R2, RZ, 0x3c, !PT ;  /* 0x0000000203023212 */ /* 0x000fc800078e3cff */
[----:B------:R-:W-:-:S05]  /*143d0*/  @P3 LOP3.LUT R3, R3, R2, RZ, 0x3c, !PT ;  /* 0x0000000203033212 */ /* 0x000fca00078e3cff */
[----:B------:R4:W-:Y:S02]  /*143e0*/  @P3 LDGSTS.E.BYPASS.LTC128B.128 [R4+0xf000], desc[UR48][R2.64], !P2 ;  /* 0x0f00000002043fae */ /* 0x0009e4000d101d70 */
[----:B----4-:R-:W-:-:S05]  /*143f0*/  @P1 IADD3 R2, P0, R9, R6, RZ ;  /* 0x0000000609021210 */ /* 0x010fca0007f1e0ff */
[----:B-----5:R-:W-:-:S05]  /*14400*/  @P1 IMAD.X R3, RZ, RZ, R5, P0 ;  /* 0x000000ffff031224 */ /* 0x020fca00000e0605 */
[----:B------:R2:W-:Y:S03]  /*14410*/  @P1 LDGSTS.E.BYPASS.LTC128B.128 [R4+0xf800], desc[UR48][R2.64], !P2 ;  /* 0x0f80000002041fae */ /* 0x0005e6000d101d70 */
.L_x_14101:
[----:B------:R-:W-:Y:S01]  /*14420*/  LOP3.LUT P0, RZ, R16, 0x20, RZ, 0xc0, !PT ;  /* 0x0000002010ff7812 */ /* 0x000fe2000780c0ff */
[----:B------:R-:W-:-:S12]  /*14430*/  BSSY B0, `(.L_x_14013) ;  /* 0x000000c000007945 */ /* 0x000fd80003800000 */
[----:B------:R-:W-:Y:S05]  /*14440*/  @!P0 BRA `(.L_x_14014) ;  /* 0x0000000000288947 */ /* 0x000fea0003800000 */
[----:B--2---:R-:W2:Y:S01]  /*14450*/  S2R R2, SR_TID.X ;  /* 0x0000000000027919 */ /* 0x004ea20000002100 */
[----:B------:R-:W-:Y:S01]  /*14460*/  LOP3.LUT P1, RZ, R16, 0x1, RZ, 0xc0, !PT ;  /* 0x0000000110ff7812 */ /* 0x000fe2000782c0ff */
[----:B--2---:R-:W-:-:S05]  /*14470*/  IMAD.SHL.U32 R2, R2, 0x10, RZ ;  /* 0x0000001002027824 */ /* 0x004fca00078e00ff */
[----:B------:R-:W-:-:S04]  /*14480*/  LOP3.LUT R2, R2, 0x30, RZ, 0xc0, !PT ;  /* 0x0000003002027812 */ /* 0x000fc800078ec0ff */
[----:B------:R-:W-:-:S05]  /*14490*/  IADD3 R2, P0, R2, R14, RZ ;  /* 0x0000000e02027210 */ /* 0x000fca0007f1e0ff */
[----:B------:R-:W-:-:S05]  /*144a0*/  IMAD.X R3, RZ, RZ, R7, P0 ;  /* 0x000000ffff037224 */ /* 0x000fca00000e0607 */
[----:B------:R-:W-:Y:S01]  /*144b0*/  @!PT LDS RZ, [RZ] ;  /* 0x00000000fffff984 */ /* 0x000fe20000000800 */
[----:B------:R-:W-:Y:S01]  /*144c0*/  @!PT LDS RZ, [RZ] ;  /* 0x00000000fffff984 */ /* 0x000fe20000000800 */
[----:B------:R-:W-:Y:S01]  /*144d0*/  @!PT LDS RZ, [RZ] ;  /* 0x00000000fffff984 */ /* 0x000fe20000000800 */
[----:B------:R3:W-:Y:S03]  /*144e0*/  LDGSTS.E.BYPASS.LTC128B.128 [R4+0x10000], desc[UR48][R2.64], !P1 ;  /* 0x1000000002047fae */ /* 0x0007e6000c901d70 */
.L_x_14014:
[----:B------:R-:W-:Y:S05]  /*144f0*/  BSYNC B0 ;  /* 0x0000000000007941 */ /* 0x000fea0003800000 */
.L_x_14013:
[----:B------:R-:W-:Y:S01]  /*14500*/  NOP ;  /* 0x0000000000007918 */ /* 0x000fe20000000000 */
[----:B------:R-:W-:-:S13]  /*14510*/  PLOP3.LUT P0, PT, PT, PT, PT, 0x80, 0x0 ;  /* 0x000000000000781c */ /* 0x000fda0003f0f070 */
.L_x_14015:
        /* <DEDUP_REMOVED lines=11> */
.L_x_14016:
[----:B------:R2:W-:Y:S02]  /*145d0*/  SYNCS.ARRIVE.TRANS64.A1T0 RZ, [R0+URZ+0x13230], RZ ;  /* 0x013230ff00ff79a7 */ /* 0x0005e4000810003f */
[----:B------:R-:W-:Y:S05]  /*145e0*/  WARPSYNC.ALL ;  /* 0x0000000000007948 */ /* 0x000fea0003800000 */
[----:B------:R-:W-:Y:S01]  /*145f0*/  BSSY B6, `(.L_x_14017) ;  /* 0x0000015000067945 */ /* 0x000fe20003800000 */
[----:B-12---:R-:W-:Y:S01]  /*14600*/  VIADD R0, R17, 0xb000 ;  /* 0x0000b00011007836 */ /* 0x006fe20000000000 */
        /* <DEDUP_REMOVED lines=19> */
.L_x_14018:
[----:B------:R-:W-:Y:S05]  /*14740*/  BSYNC B6 ;  /* 0x0000000000067941 */ /* 0x000fea0003800000 */
.L_x_14017:
[----:B------:R-:W1:Y:S01]  /*14750*/  S2R R2, SR_TID.X ;  /* 0x0000000000027919 */ /* 0x000e620000002100 */
[----:B------:R2:W5:Y:S01]  /*14760*/  LDL R9, [R1+0x2c] ;  /* 0x00002c0001097983 */ /* 0x0005620000100800 */
[----:B------:R-:W-:Y:S01]  /*14770*/  UISETP.NE.AND UP0, UPT, UR52, URZ, UPT ;  /* 0x0000003f3400728c */ /* 0x000fe2000bf05270 */
[----:B------:R-:W-:Y:S01]  /*14780*/  R2UR UR7, R18 ;  /* 0x00000000120772ca */ /* 0x000fe200000e0000 */
[----:B------:R-:W-:Y:S01]  /*14790*/  ULDC.64 UR8, c[0x0][0x2d8] ;  /* 0x0000b60000087ab9 */ /* 0x000fe20000000a00 */
[----:B------:R-:W-:Y:S01]  /*147a0*/  ULDC UR12, c[0x0][0x448] ;  /* 0x00011200000c7ab9 */ /* 0x000fe20000000800 */
[----:B------:R-:W-:Y:S01]  /*147b0*/  ULDC.64 UR10, c[0x0][0x280] ;  /* 0x0000a000000a7ab9 */ /* 0x000fe20000000a00 */
[----:B-1----:R-:W-:-:S06]  /*147c0*/  LOP3.LUT R19, R2, 0x7f, RZ, 0xc0, !PT ;  /* 0x0000007f02137812 */ /* 0x002fcc00078ec0ff */
[----:B------:R-:W-:Y:S01]  /*147d0*/  @UP0 ULDC UR4, c[0x0][0x44c] ;  /* 0x0001130000040ab9 */ /* 0x000fe20000000800 */
[----:B------:R-:W-:Y:S01]  /*147e0*/  @UP0 ULDC UR13, c[0x0][0x44c] ;  /* 0x00011300000d0ab9 */ /* 0x000fe20000000800 */
[----:B------:R-:W-:Y:S02]  /*147f0*/  SHF.R.U32.HI R20, RZ, 0x2, R19 ;  /* 0x00000002ff147819 */ /* 0x000fe40000011613 */
[----:B------:R-:W3:Y:S01]  /*14800*/  LDL R19, [R1+0x14] ;  /* 0x0000140001137983 */ /* 0x000ee20000100800 */
[----:B------:R-:W-:Y:S01]  /*14810*/  IMAD.SHL.U32 R2, R2, 0x20, RZ ;  /* 0x0000002002027824 */ /* 0x000fe200078e00ff */
[----:B------:R-:W-:Y:S02]  /*14820*/  PLOP3.LUT P0, PT, PT, PT, UP0, 0x80, 0x0 ;  /* 0x000000000000781c */ /* 0x000fe40003f0f008 */
[----:B------:R-:W-:Y:S02]  /*14830*/  LOP3.LUT P5, RZ, R16, 0x40, RZ, 0xc0, !PT ;  /* 0x0000004010ff7812 */ /* 0x000fe400078ac0ff */
[----:B------:R-:W-:-:S05]  /*14840*/  LOP3.LUT R2, R20, 0x60, R2, 0xf8, !PT ;  /* 0x0000006014027812 */ /* 0x000fca00078ef802 */
[----:B------:R-:W-:-:S04]  /*14850*/  VIADD R6, R2, UR43 ;  /* 0x0000002b02067c36 */ /* 0x000fc80008000000 */
[----:B------:R-:W-:Y:S01]  /*14860*/  @P0 IMAD.HI.U32 R0, R6, UR4, RZ ;  /* 0x0000000406000c27 */ /* 0x000fe2000f8e00ff */
[----:B------:R-:W-:Y:S01]  /*14870*/  PLOP3.LUT P0, PT, PT, PT, UP0, 0x80, 0x0 ;  /* 0x000000000000781c */ /* 0x000fe20003f0f008 */
[----:B------:R-:W-:Y:S02]  /*14880*/  @UP0 ULDC UR4, c[0x0][0x450] ;  /* 0x0001140000040ab9 */ /* 0x000fe40000000800 */
[----:B------:R-:W-:-:S10]  /*14890*/  IMAD.MOV.U32 R2, RZ, RZ, R6 ;  /* 0x000000ffff027224 */ /* 0x000fd400078e0006 */
[----:B------:R-:W-:Y:S02]  /*148a0*/  @P0 SHF.R.U32.HI R2, RZ, UR4, R0 ;  /* 0x00000004ff020c19 */ /* 0x000fe40008011600 */
[----:B------:R-:W-:Y:S02]  /*148b0*/  R2UR UR4, R18 ;  /* 0x00000000120472ca */ /* 0x000fe400000e0000 */
[----:B------:R-:W-:-:S11]  /*148c0*/  SHF.R.S32.HI R0, RZ, 0x1f, R2 ;  /* 0x0000001fff007819 */ /* 0x000fd60000011402 */
[----:B------:R-:W-:Y:S01]  /*148d0*/  UIMAD.WIDE.U32 UR4, UR4, UR8, URZ ;  /* 0x00000008040472a5 */ /* 0x000fe2000f8e003f */
[----:B------:R-:W1:Y:S02]  /*148e0*/  S2R R20, SR_TID.X ;  /* 0x0000000000147919 */ /* 0x000e640000002100 */
[----:B-1----:R-:W-:-:S05]  /*148f0*/  IMAD.SHL.U32 R10, R20, 0x10, RZ ;  /* 0x00000010140a7824 */ /* 0x002fca00078e00ff */
[----:B------:R-:W-:Y:S02]  /*14900*/  LOP3.LUT R10, R10, 0x30, RZ, 0xc0, !PT ;  /* 0x000000300a0a7812 */ /* 0x000fe400078ec0ff */
[----:B---3--:R-:W-:-:S13]  /*14910*/  R2UR UR6, R19 ;  /* 0x00000000130672ca */ /* 0x008fda00000e0000 */
        /* <DEDUP_REMOVED lines=13> */
[----:B------:R-:W-:Y:S02]  /*149f0*/  IMAD.MOV R0, RZ, RZ, -R2 ;  /* 0x000000ffff007224 */ /* 0x000fe400078e0a02 */
        /* <DEDUP_REMOVED lines=15> */
[----:B------:R-:W-:-:S10]  /*14af0*/  IMAD.MOV.U32 R2, RZ, RZ, R6 ;  /* 0x000000ffff027224 */ /* 0x000fd400078e0006 */
        /* <DEDUP_REMOVED lines=13> */
[----:B------:R-:W-:Y:S02]  /*14bd0*/  IADD3 R5, P0, R2, UR10, RZ ;  /* 0x0000000a02057c10 */ /* 0x000fe4000ff1e0ff */
[----:B------:R-:W-:Y:S02]  /*14be0*/  LOP3.LUT R19, R20, 0x7f, RZ, 0xc0, !PT ;  /* 0x0000007f14137812 */ /* 0x000fe400078ec0ff */
[----:B------:R-:W-:Y:S02]  /*14bf0*/  IADD3.X R7, R3, UR11, R7, P0, !PT ;  /* 0x0000000b03077c10 */ /* 0x000fe400087fe407 */
[----:B------:R-:W-:Y:S01]  /*14c00*/  SHF.R.U32.HI R19, RZ, 0x2, R19 ;  /* 0x00000002ff137819 */ /* 0x000fe20000011613 */
[----:B--2---:R-:W-:Y:S06]  /*14c10*/  BRA.DIV UR4, `(.L_x_14019) ;  /* 0x0000003a04907947 */ /* 0x004fec000b800000 */
[----:B------:R-:W1:Y:S01]  /*14c20*/  SHFL.IDX PT, R3, R0, RZ, 0x1c1f ;  /* 0x001c1fff00037589 */ /* 0x000e6200000e0000 */
[----:B------:R-:W-:-:S03]  /*14c30*/  VIADD R6, R19, UR43 ;  /* 0x0000002b13067c36 */ /* 0x000fc60008000000 */
[----:B------:R-:W2:Y:S02]  /*14c40*/  SHFL.IDX PT, R2, R4, RZ, 0x1c1f ;  /* 0x001c1fff04027589 */ /* 0x000ea400000e0000 */
[----:B------:R-:W-:Y:S02]  /*14c50*/  ISETP.GE.AND P1, PT, R6, UR41, PT ;  /* 0x0000002906007c0c */ /* 0x000fe4000bf26270 */
[----:B------:R-:W-:Y:S11]  /*14c60*/  SHFL.IDX PT, R14, R5, 0x1, 0x1c1f ;  /* 0x003c1f00050e7f89 */ /* 0x000ff600000e0000 */
[----:B-1----:R-:W-:-:S05]  /*14c70*/  @!P1 IADD3 R3, P0, R10, R3, RZ ;  /* 0x000000030a039210 */ /* 0x002fca0007f1e0ff */
[----:B--2---:R-:W-:-:S05]  /*14c80*/  @!P1 IMAD.X R2, RZ, RZ, R2, P0 ;  /* 0x000000ffff029224 */ /* 0x004fca00000e0602 */
[----:B------:R-:W-:-:S04]  /*14c90*/  @!P1 LOP3.LUT R3, R3, R2, RZ, 0x3c, !PT ;  /* 0x0000000203039212 */ /* 0x000fc800078e3cff */
[----:B------:R-:W-:-:S04]  /*14ca0*/  @!P1 LOP3.LUT R2, R3, R2, RZ, 0x3c, !PT ;  /* 0x0000000203029212 */ /* 0x000fc800078e3cff */
[----:B------:R-:W-:-:S05]  /*14cb0*/  @!P1 LOP3.LUT R3, R3, R2, RZ, 0x3c, !PT ;  /* 0x0000000203039212 */ /* 0x000fca00078e3cff */
[----:B-----5:R1:W-:Y:S02]  /*14cc0*/  @!P1 LDGSTS.E.BYPASS.LTC128B.128 [R9+0xb000], desc[UR48][R2.64], !P5 ;  /* 0x0b00000002099fae */ /* 0x0203e4000e901d70 */
[----:B-1----:R-:W-:Y:S02]  /*14cd0*/  VIADD R2, R6, 0x20 ;  /* 0x0000002006027836 */ /* 0x002fe40000000000 */
[----:B------:R-:W1:Y:S03]  /*14ce0*/  SHFL.IDX PT, R3, R0, 0x1, 0x1c1f ;  /* 0x003c1f0000037f89 */ /* 0x000e6600000e0000 */
[----:B------:R-:W-:Y:S02]  /*14cf0*/  ISETP.GE.AND P1, PT, R2, UR41, PT ;  /* 0x0000002902007c0c */ /* 0x000fe4000bf26270 */
[----:B------:R-:W2:Y:S11]  /*14d00*/  SHFL.IDX PT, R2, R4, 0x1, 0x1c1f ;  /* 0x003c1f0004027f89 */ /* 0x000eb600000e0000 */
[----:B-1----:R-:W-:-:S05]  /*14d10*/  @!P1 IADD3 R3, P0, R10, R3, RZ ;  /* 0x000000030a039210 */ /* 0x002fca0007f1e0ff */
[----:B--2---:R-:W-:-:S05]  /*14d20*/  @!P1 IMAD.X R2, RZ, RZ, R2, P0 ;  /* 0x000000ffff029224 */ /* 0x004fca00000e0602 */
[----:B------:R-:W-:-:S04]  /*14d30*/  @!P1 LOP3.LUT R3, R3, R2, RZ, 0x3c, !PT ;  /* 0x0000000203039212 */ /* 0x000fc800078e3cff */
[----:B------:R-:W-:-:S04]  /*14d40*/  @!P1 LOP3.LUT R2, R3, R2, RZ, 0x3c, !PT ;  /* 0x0000000203029212 */ /* 0x000fc800078e3cff */
[----:B------:R-:W-:-:S05]  /*14d50*/  @!P1 LOP3.LUT R3, R3, R2, RZ, 0x3c, !PT ;  /* 0x0000000203039212 */ /* 0x000fca00078e3cff */
[----:B------:R1:W-:Y:S02]  /*14d60*/  @!P1 LDGSTS.E.BYPASS.LTC128B.128 [R9+0xb800], desc[UR48][R2.64], !P5 ;  /* 0x0b80000002099fae */ /* 0x0003e4000e901d70 */
[----:B-1----:R-:W-:Y:S02]  /*14d70*/  VIADD R2, R6, 0x40 ;  /* 0x0000004006027836 */ /* 0x002fe40000000000 */
[----:B------:R-:W1:Y:S03]  /*14d80*/  SHFL.IDX PT, R3, R0, 0x2, 0x1c1f ;  /* 0x005c1f0000037f89 */ /* 0x000e6600000e0000 */
[----:B------:R-:W-:Y:S01]  /*14d90*/  ISETP.GE.AND P1, PT, R2, UR41, PT ;  /* 0x0000002902007c0c */ /* 0x000fe2000bf26270 */
[----:B------:R-:W-:Y:S04]  /*14da0*/  SHFL.IDX PT, R0, R0, 0x3, 0x1c1f ;  /* 0x007c1f0000007f89 */ /* 0x000fe800000e0000 */
[----:B------:R-:W2:Y:S04]  /*14db0*/  SHFL.IDX PT, R2, R4, 0x2, 0x1c1f ;  /* 0x005c1f0004027f89 */ /* 0x000ea800000e0000 */
[----:B------:R-:W3:Y:S04]  /*14dc0*/  SHFL.IDX PT, R4, R4, 0x3, 0x1c1f ;  /* 0x007c1f0004047f89 */ /* 0x000ee800000e0000 */
[----:B-1----:R-:W-:-:S05]  /*14dd0*/  @!P1 IADD3 R3, P0, R10, R3, RZ ;  /* 0x000000030a039210 */ /* 0x002fca0007f1e0ff */
[----:B--2---:R-:W-:-:S05]  /*14de0*/  @!P1 IMAD.X R2, RZ, RZ, R2, P0 ;  /* 0x000000ffff029224 */ /* 0x004fca00000e0602 */
[----:B------:R-:W-:-:S04]  /*14df0*/  @!P1 LOP3.LUT R3, R3, R2, RZ, 0x3c, !PT ;  /* 0x0000000203039212 */ /* 0x000fc800078e3cff */
[----:B------:R-:W-:-:S04]  /*14e00*/  @!P1 LOP3.LUT R2, R3, R2, RZ, 0x3c, !PT ;  /* 0x0000000203029212 */ /* 0x000fc800078e3cff */
[----:B------:R-:W-:-:S05]  /*14e10*/  @!P1 LOP3.LUT R3, R3, R2, RZ, 0x3c, !PT ;  /* 0x0000000203039212 */ /* 0x000fca00078e3cff */
[----:B------:R1:W-:Y:S02]  /*14e20*/  @!P1 LDGSTS.E.BYPASS.LTC128B.128 [R9+0xc000], desc[UR48][R2.64], !P5 ;  /* 0x0c00000002099fae */ /* 0x0003e4000e901d70 */
[----:B-1----:R-:W-:-:S05]  /*14e30*/  VIADD R2, R6, 0x60 ;  /* 0x0000006006027836 */ /* 0x002fca0000000000 */
[----:B------:R-:W-:-:S13]  /*14e40*/  ISETP.GE.AND P1, PT, R2, UR41, PT ;  /* 0x0000002902007c0c */ /* 0x000fda000bf26270 */
[----:B------:R-:W-:-:S05]  /*14e50*/  @!P1 IADD3 R0, P0, R10, R0, RZ ;  /* 0x000000000a009210 */ /* 0x000fca0007f1e0ff */
[----:B---3--:R-:W-:-:S04]  /*14e60*/  @!P1 IMAD.X R2, RZ, RZ, R4, P0 ;  /* 0x000000ffff029224 */ /* 0x008fc800000e0604 */
[----:B------:R-:W-:Y:S02]  /*14e70*/  @!P1 IMAD.MOV.U32 R3, RZ, RZ, R2 ;  /* 0x000000ffff039224 */ /* 0x000fe400078e0002 */
[----:B------:R-:W-:Y:S02]  /*14e80*/  @!P1 IMAD.MOV.U32 R2, RZ, RZ, R0 ;  /* 0x000000ffff029224 */ /* 0x000fe400078e0000 */
[----:B------:R-:W-:Y:S04]  /*14e90*/  SHFL.IDX PT, R0, R7, RZ, 0x1c1f ;  /* 0x001c1fff07007589 */ /* 0x000fe800000e0000 */
[----:B------:R1:W-:Y:S04]  /*14ea0*/  @!P1 LDGSTS.E.BYPASS.LTC128B.128 [R9+0xc800], desc[UR48][R2.64], !P5 ;  /* 0x0c80000002099fae */ /* 0x0003e8000e901d70 */
[----:B------:R-:W-:Y:S04]  /*14eb0*/  SHFL.IDX PT, R7, R7, 0x1, 0x1c1f ;  /* 0x003c1f0007077f89 */ /* 0x000fe800000e0000 */
[----:B-1----:R-:W1:Y:S01]  /*14ec0*/  SHFL.IDX PT, R2, R5, RZ, 0x1c1f ;  /* 0x001c1fff05027589 */ /* 0x002e6200000e0000 */
[----:B------:R-:W-:-:S05]  /*14ed0*/  VIADD R3, R6, 0x80 ;  /* 0x0000008006037836 */ /* 0x000fca0000000000 */
[----:B------:R-:W-:-:S13]  /*14ee0*/  ISETP.GE.AND P1, PT, R3, UR41, PT ;  /* 0x0000002903007c0c */ /* 0x000fda000bf26270 */
[----:B-1----:R-:W-:-:S05]  /*14ef0*/  @!P1 IADD3 R2, P0, R10, R2, RZ ;  /* 0x000000020a029210 */ /* 0x002fca0007f1e0ff */
[----:B------:R-:W-:-:S04]  /*14f00*/  @!P1 IMAD.X R0, RZ, RZ, R0, P0 ;  /* 0x000000ffff009224 */ /* 0x000fc800000e0600 */
[----:B------:R-:W-:-:S05]  /*14f10*/  @!P1 IMAD.MOV.U32 R3, RZ, RZ, R0 ;  /* 0x000000ffff039224 */ /* 0x000fca00078e0000 */
[----:B------:R1:W-:Y:S02]  /*14f20*/  @!P1 LDGSTS.E.BYPASS.LTC128B.128 [R9+0xd000], desc[UR48][R2.64], !P5 ;  /* 0x0d00000002099fae */ /* 0x0003e4000e901d70 */
.L_x_14114:
[----:B------:R-:W-:-:S05]  /*14f30*/  VIADD R6, R6, 0xa0 ;  /* 0x000000a006067836 */ /* 0x000fca0000000000 */
[----:B------:R-:W-:-:S13]  /*14f40*/  ISETP.GE.AND P0, PT, R6, UR41, PT ;  /* 0x0000002906007c0c */ /* 0x000fda000bf06270 */
        /* <DEDUP_REMOVED lines=8> */
.L_x_14020:
        /* <DEDUP_REMOVED lines=18> */
.L_x_14115:
[----:B------:R-:W-:Y:S05]  /*150f0*/  BSYNC B0 ;  /* 0x0000000000007941 */ /* 0x000fea0003800000 */
.L_x_14021:
[----:B------:R-:W-:-:S04]  /*15100*/  UIADD3 UR4, UR44, -0x2, URZ ;  /* 0xfffffffe2c047890 */ /* 0x000fc8000fffe03f */
[----:B------:R-:W-:-:S06]  /*15110*/  UISETP.GE.AND UP0, UPT, UR4, UR45, UPT ;  /* 0x0000002d0400728c */ /* 0x000fcc000bf06270 */
[----:B------:R-:W-:-:S13]  /*15120*/  PLOP3.LUT P0, PT, PT, PT, UP0, 0x40, 0x0 ;  /* 0x000000000000781c */ /* 0x000fda0003f0e808 */
[----:B------:R-:W-:Y:S05]  /*15130*/  @P0 BRA `(.L_x_14023) ;  /* 0x0000001400780947 */ /* 0x000fea0003800000 */
[----:B-1----:R-:W-:Y:S01]  /*15140*/  IMAD.U32 R0, RZ, RZ, UR4 ;  /* 0x00000004ff007e24 */ /* 0x002fe2000f8e00ff */
[----:B------:R1:W5:Y:S04]  /*15150*/  LDL.LU R21, [R1+0x4] ;  /* 0x0000040001157983 */ /* 0x0003680000300800 */
[----:B0-----:R1:W5:Y:S04]  /*15160*/  LDL.LU R25, [R1+0xc] ;  /* 0x00000c0001197983 */ /* 0x0013680000300800 */
[----:B------:R1:W-:Y:S02]  /*15170*/  STL [R1+0x8], R0 ;  /* 0x0000080001007387 */ /* 0x0003e40000100800 */
.L_x_14043:
[----:B--2---:R-:W2:Y:S01]  /*15180*/  LDL R2, [R1+0x1c] ;  /* 0x00001c0001027983 */ /* 0x004ea20000100800 */
[----:B0-----:R-:W0:Y:S03]  /*15190*/  LDC R3, c[0x0][0x430] ;  /* 0x00010c00ff037b82 */ /* 0x001e260000000800 */
[----:B------:R-:W3:Y:S04]  /*151a0*/  LDL R5, [R1+0x18] ;  /* 0x0000180001057983 */ /* 0x000ee80000100800 */
[----:B------:R-:W4:Y:S04]  /*151b0*/  LDL R10, [R1+0x10] ;  /* 0x00001000010a7983 */ /* 0x000f280000100800 */
[----:B------:R-:W2:Y:S01]  /*151c0*/  LDL.LU R14, [R1+0x8] ;  /* 0x00000800010e7983 */ /* 0x000ea20000300800 */
[----:B-1----:R-:W1:Y:S01]  /*151d0*/  S2R R0, SR_TID.X ;  /* 0x0000000000007919 */ /* 0x002e620000002100 */
[----:B------:R-:W1:Y:S01]  /*151e0*/  S2R R7, SR_TID.X ;  /* 0x0000000000077919 */ /* 0x000e620000002100 */
[----:B0-----:R-:W-:-:S13]  /*151f0*/  ISETP.NE.AND P0, PT, R3, 0x1, PT ;  /* 0x000000010300780c */ /* 0x001fda0003f05270 */
[----:B------:R-:W0:Y:S08]  /*15200*/  @P0 LDC R4, c[0x0][0x434] ;  /* 0x00010d00ff040b82 */ /* 0x000e300000000800 */
[----:B------:R-:W0:Y:S01]  /*15210*/  @P0 LDC R3, c[0x0][0x438] ;  /* 0x00010e00ff030b82 */ /* 0x000e220000000800 */
[----:B-1----:R-:W-:Y:S01]  /*15220*/  LOP3.LUT R6, R0, 0x7f, RZ, 0xc0, !PT ;  /* 0x0000007f00067812 */ /* 0x002fe200078ec0ff */
[----:B------:R-:W-:-:S03]  /*15230*/  IMAD.SHL.U32 R9, R7, 0x20, RZ ;  /* 0x0000002007097824 */ /* 0x000fc600078e00ff */
[----:B------:R-:W-:-:S03]  /*15240*/  SHF.R.U32.HI R6, RZ, 0x2, R6 ;  /* 0x00000002ff067819 */ /* 0x000fc60000011606 */
[----:B------:R-:W1:Y:S01]  /*15250*/  @P0 LDC R0, c[0x0][0x434] ;  /* 0x00010d00ff000b82 */ /* 0x000e620000000800 */
[----:B------:R-:W-:Y:S01]  /*15260*/  LOP3.LUT R9, R6, 0x60, R9, 0xf8, !PT ;  /* 0x0000006006097812 */ /* 0x000fe200078ef809 */
[C---:B------:R-:W-:Y:S01]  /*15270*/  IMAD.SHL.U32 R11, R7.reuse, 0x20, RZ ;  /* 0x00000020070b7824 */ /* 0x040fe200078e00ff */
[----:B------:R-:W-:Y:S05]  /*15280*/  YIELD ;  /* 0x0000000000007946 */ /* 0x000fea0003800000 */
[----:B------:R-:W-:Y:S01]  /*15290*/  ULDC.64 UR6, c[0x0][0x428] ;  /* 0x00010a0000067ab9 */ /* 0x000fe20000000a00 */
[----:B------:R-:W-:Y:S01]  /*152a0*/  ULDC.64 UR8, c[0x0][0x418] ;  /* 0x0001060000087ab9 */ /* 0x000fe20000000a00 */
[----:B------:R-:W-:Y:S01]  /*152b0*/  ULDC UR4, c[0x0][0x430] ;  /* 0x00010c0000047ab9 */ /* 0x000fe20000000800 */
[----:B--2---:R-:W-:Y:S01]  /*152c0*/  IMAD R8, R14, 0xa0, R2 ;  /* 0x000000a00e087824 */ /* 0x004fe200078e0202 */
[----:B------:R-:W-:-:S04]  /*152d0*/  LOP3.LUT R2, R7, 0x7f, RZ, 0xc0, !PT ;  /* 0x0000007f07027812 */ /* 0x000fc800078ec0ff */
[----:B------:R-:W-:Y:S02]  /*152e0*/  SHF.R.U32.HI R6, RZ, 0x2, R2 ;  /* 0x00000002ff067819 */ /* 0x000fe40000011602 */
[----:B------:R-:W2:Y:S02]  /*152f0*/  @P0 LDC R2, c[0x0][0x438] ;  /* 0x00010e00ff020b82 */ /* 0x000ea40000000800 */
[----:B------:R-:W-:Y:S01]  /*15300*/  LOP3.LUT R11, R6, 0x60, R11, 0xf8, !PT ;  /* 0x00000060060b7812 */ /* 0x000fe200078ef80b */
[----:B------:R-:W-:-:S03]  /*15310*/  IMAD.IADD R9, R9, 0x1, R8 ;  /* 0x0000000109097824 */ /* 0x000fc600078e0208 */
[----:B------:R-:W-:Y:S01]  /*15320*/  LOP3.LUT R11, R11, 0x80, RZ, 0xfc, !PT ;  /* 0x000000800b0b7812 */ /* 0x000fe200078efcff */
[----:B0-----:R-:W-:-:S04]  /*15330*/  @P0 IMAD.HI.U32 R4, R9, R4, RZ ;  /* 0x0000000409040227 */ /* 0x001fc800078e00ff */
[----:B------:R-:W-:Y:S02]  /*15340*/  IMAD.IADD R8, R11, 0x1, R8 ;  /* 0x000000010b087824 */ /* 0x000fe400078e0208 */
[----:B------:R-:W-:Y:S01]  /*15350*/  IMAD.MOV.U32 R7, RZ, RZ, R9 ;  /* 0x000000ffff077224 */ /* 0x000fe200078e0009 */
[----:B------:R-:W-:Y:S01]  /*15360*/  @P0 SHF.R.U32.HI R7, RZ, R3, R4 ;  /* 0x00000003ff070219 */ /* 0x000fe20000011604 */
[----:B-1----:R-:W-:-:S04]  /*15370*/  @P0 IMAD.HI.U32 R3, R8, R0, RZ ;  /* 0x0000000008030227 */ /* 0x002fc800078e00ff */
[----:B------:R-:W-:Y:S02]  /*15380*/  IMAD.MOV.U32 R0, RZ, RZ, R8 ;  /* 0x000000ffff007224 */ /* 0x000fe400078e0008 */
[----:B---3--:R-:W-:Y:S01]  /*15390*/  IMAD R6, R5, UR6, RZ ;  /* 0x0000000605067c24 */ /* 0x008fe2000f8e02ff */
[----:B--2---:R-:W-:Y:S01]  /*153a0*/  @P0 SHF.R.U32.HI R0, RZ, R2, R3 ;  /* 0x00000002ff000219 */ /* 0x004fe20000011603 */
[--C-:B------:R-:W-:Y:S01]  /*153b0*/  IMAD.MOV.U32 R2, RZ, RZ, R7.reuse ;  /* 0x000000ffff027224 */ /* 0x100fe200078e0007 */
[----:B------:R-:W-:Y:S01]  /*153c0*/  SHF.R.S32.HI R3, RZ, 0x1f, R7 ;  /* 0x0000001fff037819 */ /* 0x000fe20000011407 */
[C---:B----4-:R-:W-:Y:S02]  /*153d0*/  IMAD R6, R10.reuse, UR7, R6 ;  /* 0x000000070a067c24 */ /* 0x050fe4000f8e0206 */
[----:B------:R-:W-:-:S04]  /*153e0*/  IMAD.WIDE.U32 R2, R10, UR6, R2 ;  /* 0x000000060a027c25 */ /* 0x000fc8000f8e0002 */
[----:B------:R-:W-:Y:S01]  /*153f0*/  IMAD.IADD R3, R6, 0x1, R3 ;  /* 0x0000000106037824 */ /* 0x000fe200078e0203 */
[----:B------:R-:W-:-:S04]  /*15400*/  LEA R4, P0, R2, UR8, 0x2 ;  /* 0x0000000802047c11 */ /* 0x000fc8000f8010ff */
[----:B------:R-:W-:-:S05]  /*15410*/  LEA.HI.X R5, R2, UR9, R3, 0x2, P0 ;  /* 0x0000000902057c11 */ /* 0x000fca00080f1403 */
[----:B------:R-:W2:Y:S01]  /*15420*/  LDG.E R4, desc[UR48][R4.64] ;  /* 0x0000003004047981 */ /* 0x000ea2000c1e1900 */
[----:B------:R-:W-:Y:S01]  /*15430*/  ISETP.GT.U32.AND P1, PT, R11, 0x9f, PT ;  /* 0x0000009f0b00780c */ /* 0x000fe20003f24070 */
[----:B------:R-:W-:-:S04]  /*15440*/  IMAD.MOV R2, RZ, RZ, -R7 ;  /* 0x000000ffff027224 */ /* 0x000fc800078e0a07 */
[----:B------:R-:W-:-:S08]  /*15450*/  IMAD R9, R2, UR4, R9 ;  /* 0x0000000402097c24 */ /* 0x000fd0000f8e0209 */
[--C-:B------:R-:W-:Y:S01]  /*15460*/  @!P1 SHF.R.S32.HI R3, RZ, 0x1f, R0.reuse ;  /* 0x0000001fff039819 */ /* 0x100fe20000011400 */
[----:B------:R-:W-:-:S04]  /*15470*/  @!P1 IMAD.MOV.U32 R2, RZ, RZ, R0 ;  /* 0x000000ffff029224 */ /* 0x000fc800078e0000 */
[----:B------:R-:W-:-:S04]  /*15480*/  @!P1 IMAD.WIDE.U32 R2, R10, UR6, R2 ;  /* 0x000000060a029c25 */ /* 0x000fc8000f8e0002 */
[----:B------:R-:W-:Y:S01]  /*15490*/  @!P1 IMAD.IADD R6, R6, 0x1, R3 ;  /* 0x0000000106069824 */ /* 0x000fe200078e0203 */
[----:B------:R-:W-:-:S04]  /*154a0*/  @!P1 LEA R10, P0, R2, UR8, 0x2 ;  /* 0x00000008020a9c11 */ /* 0x000fc8000f8010ff */
[----:B------:R-:W-:Y:S01]  /*154b0*/  @!P1 LEA.HI.X R11, R2, UR9, R6, 0x2, P0 ;  /* 0x00000009020b9c11 */ /* 0x000fe200080f1406 */
[----:B-----5:R-:W-:Y:S02]  /*154c0*/  VIADD R2, R21, 0x1 ;  /* 0x0000000115027836 */ /* 0x020fe40000000000 */
[----:B------:R-:W-:-:S03]  /*154d0*/  IMAD.MOV R0, RZ, RZ, -R0 ;  /* 0x000000ffff007224 */ /* 0x000fc600078e0a00 */
[----:B------:R-:W-:Y:S01]  /*154e0*/  ISETP.NE.AND P0, PT, R2, 0x2, PT ;  /* 0x000000020200780c */ /* 0x000fe20003f05270 */
[----:B------:R-:W-:-:S03]  /*154f0*/  IMAD R8, R0, UR4, R8 ;  /* 0x0000000400087c24 */ /* 0x000fc6000f8e0208 */
[----:B------:R-:W-:Y:S02]  /*15500*/  SEL R12, R2, RZ, P0 ;  /* 0x000000ff020c7207 */ /* 0x000fe40000000000 */
[----:B------:R-:W-:Y:S01]  /*15510*/  SEL R2, RZ, 0x1, P0 ;  /* 0x00000001ff027807 */ /* 0x000fe20000000000 */
[----:B------:R-:W-:Y:S02]  /*15520*/  IMAD.MOV.U32 R0, RZ, RZ, R14 ;  /* 0x000000ffff007224 */ /* 0x000fe400078e000e */
[----:B------:R-:W-:Y:S01]  /*15530*/  VIADD R14, R14, 0xffffffff ;  /* 0xffffffff0e0e7836 */ /* 0x000fe20000000000 */
[----:B------:R-:W-:Y:S01]  /*15540*/  LOP3.LUT R2, R25, R2, RZ, 0x3c, !PT ;  /* 0x0000000219027212 */ /* 0x000fe200078e3cff */
[----:B------:R0:W-:Y:S01]  /*15550*/  STL [R1+0x4], R12 ;  /* 0x0000040c01007387 */ /* 0x0001e20000100800 */
[----:B------:R-:W-:-:S03]  /*15560*/  IMAD.U32 R13, RZ, RZ, UR51 ;  /* 0x00000033ff0d7e24 */ /* 0x000fc6000f8e00ff */
[----:B------:R0:W-:Y:S04]  /*15570*/  STL [R1+0x8], R14 ;  /* 0x0000080e01007387 */ /* 0x0001e80000100800 */
[----:B------:R0:W-:Y:S01]  /*15580*/  STL [R1+0xc], R2 ;  /* 0x00000c0201007387 */ /* 0x0001e20000100800 */
[----:B------:R-:W-:Y:S01]  /*15590*/  ISETP.NE.AND P2, PT, R13, 0x3, PT ;  /* 0x000000030d00780c */ /* 0x000fe20003f45270 */
[----:B------:R-:W-:-:S06]  /*155a0*/  IMAD.MOV.U32 R7, RZ, RZ, RZ ;  /* 0x000000ffff077224 */ /* 0x000fcc00078e00ff */
[----:B------:R0:W5:Y:S01]  /*155b0*/  @!P1 LDG.E R7, desc[UR48][R10.64] ;  /* 0x000000300a079981 */ /* 0x000162000c1e1900 */
[----:B------:R-:W-:Y:S02]  /*155c0*/  ISETP.GT.AND P1, PT, R0, UR45, PT ;  /* 0x0000002d00007c0c */ /* 0x000fe4000bf24270 */
[----:B--2---:R-:W-:-:S03]  /*155d0*/  SHF.R.S32.HI R29, RZ, 0x1f, R4 ;  /* 0x0000001fff1d7819 */ /* 0x004fc60000011404 */
[----:B0-----:R-:W-:Y:S08]  /*155e0*/  @!P2 BRA `(.L_x_14024) ;  /* 0x000000000004a947 */ /* 0x001ff00003800000 */
[----:B------:R-:W-:Y:S01]  /*155f0*/  BPT.TRAP 0x1 ;  /* 0x000000040000795c */ /* 0x000fe20000300000 */
.L_x_14024:
[----:B------:R-:W-:Y:S01]  /*15600*/  IMAD R0, R12, 0x8, R17 ;  /* 0x000000080c007824 */ /* 0x000fe200078e0211 */
[----:B------:R-:W-:Y:S01]  /*15610*/  SHF.L.U32 R2, R2, 0x1f, RZ ;  /* 0x0000001f02027819 */ /* 0x000fe200000006ff */
[----:B------:R-:W-:Y:S01]  /*15620*/  BSSY B0, `(.L_x_14025) ;  /* 0x0000005000007945 */ /* 0x000fe20003800000 */
[----:B------:R-:W-:Y:S02]  /*15630*/  SHF.R.S32.HI R28, RZ, 0x1f, R9 ;  /* 0x0000001fff1c7819 */ /* 0x000fe40000011409 */
[----:B------:R-:W0:Y:S01]  /*15640*/  SYNCS.PHASECHK.TRANS64.TRYWAIT P0, [R0+URZ+0x13280], R2 ;  /* 0x01328002000075a7 */ /* 0x000e22000800017f */
[----:B------:R1:W-:Y:S02]  /*15650*/  STL [R1], R2 ;  /* 0x0000000201007387 */ /* 0x0003e40000100800 */
[----:B01----:R-:W-:Y:S05]  /*15660*/  @!P0 BRA `(.L_x_14026) ;  /* 0x0000003400f08947 */ /* 0x003fea0003800000 */
.L_x_14116:
[----:B------:R-:W-:Y:S05]  /*15670*/  BSYNC B0 ;  /* 0x0000000000007941 */ /* 0x000fea0003800000 */
.L_x_14025:
[----:B------:R-:W2:Y:S01]  /*15680*/  LDL R6, [R1+0x14] ;  /* 0x0000140001067983 */ /* 0x000ea20000100800 */
[----:B------:R-:W-:Y:S01]  /*15690*/  ULDC.64 UR4, c[0x0][0x328] ;  /* 0x0000ca0000047ab9 */ /* 0x000fe20000000a00 */
[----:B------:R-:W-:Y:S02]  /*156a0*/  ULDC.64 UR6, c[0x0][0x338] ;  /* 0x0000ce0000067ab9 */ /* 0x000fe40000000a00 */
[----:B------:R-:W3:Y:S04]  /*156b0*/  LDL R12, [R1+0x24] ;  /* 0x00002400010c7983 */ /* 0x000ee80000100800 */
[----:B------:R-:W3:Y:S01]  /*156c0*/  LDL R11, [R1+0x4] ;  /* 0x00000400010b7983 */ /* 0x000ee20000100800 */
[----:B------:R-:W-:Y:S01]  /*156d0*/  IMAD R5, R28, UR4, RZ ;  /* 0x000000041c057c24 */ /* 0x000fe2000f8e02ff */
[----:B------:R-:W-:Y:S01]  /*156e0*/  ULDC.64 UR8, c[0x0][0x330] ;  /* 0x0000cc0000087ab9 */ /* 0x000fe20000000a00 */
[C---:B0-----:R-:W-:Y:S01]  /*156f0*/  IMAD.WIDE.U32 R2, R9.reuse, UR4, RZ ;  /* 0x0000000409027c25 */ /* 0x041fe2000f8e00ff */
[----:B------:R-:W-:Y:S01]  /*15700*/  SHF.R.S32.HI R26, RZ, 0x1f, R8 ;  /* 0x0000001fff1a7819 */ /* 0x000fe20000011408 */
[----:B------:R-:W-:Y:S01]  /*15710*/  ULDC.64 UR10, c[0x0][0x318] ;  /* 0x0000c600000a7ab9 */ /* 0x000fe20000000a00 */
[----:B-----5:R-:W-:Y:S01]  /*15720*/  SHF.R.S32.HI R27, RZ, 0x1f, R7 ;  /* 0x0000001fff1b7819 */ /* 0x020fe20000011407 */
[----:B------:R-:W-:Y:S01]  /*15730*/  IMAD R5, R9, UR5, R5 ;  /* 0x0000000509057c24 */ /* 0x000fe2000f8e0205 */
[----:B------:R-:W-:-:S03]  /*15740*/  LOP3.LUT P2, RZ, R16, 0x1, RZ, 0xc0, !PT ;  /* 0x0000000110ff7812 */ /* 0x000fc6000784c0ff */
[----:B------:R-:W-:Y:S02]  /*15750*/  IMAD.IADD R3, R3, 0x1, R5 ;  /* 0x0000000103037824 */ /* 0x000fe400078e0205 */
[----:B------:R-:W-:Y:S02]  /*15760*/  IMAD R5, R29, UR6, RZ ;  /* 0x000000061d057c24 */ /* 0x000fe4000f8e02ff */
[----:B------:R-:W-:-:S04]  /*15770*/  IMAD.WIDE.U32 R2, R4, UR6, R2 ;  /* 0x0000000604027c25 */ /* 0x000fc8000f8e0002 */
[----:B------:R-:W-:-:S04]  /*15780*/  IMAD R5, R4, UR7, R5 ;  /* 0x0000000704057c24 */ /* 0x000fc8000f8e0205 */
[----:B------:R-:W-:Y:S02]  /*15790*/  IMAD.IADD R3, R3, 0x1, R5 ;  /* 0x0000000103037824 */ /* 0x000fe400078e0205 */
[----:B------:R-:W-:-:S03]  /*157a0*/  IMAD.WIDE.U32 R2, R18, UR8, R2 ;  /* 0x0000000812027c25 */ /* 0x000fc6000f8e0002 */
[----:B------:R-:W-:Y:S01]  /*157b0*/  IADD3 R5, P0, R2, UR10, RZ ;  /* 0x0000000a02057c10 */ /* 0x000fe2000ff1e0ff */
[----:B--2---:R-:W-:Y:S02]  /*157c0*/  IMAD R19, R6, UR8, RZ ;  /* 0x0000000806137c24 */ /* 0x004fe4000f8e02ff */
[----:B------:R-:W-:Y:S02]  /*157d0*/  IMAD R6, R26, UR4, RZ ;  /* 0x000000041a067c24 */ /* 0x000fe4000f8e02ff */
[----:B------:R-:W-:Y:S02]  /*157e0*/  IMAD R19, R18, UR9, R19 ;  /* 0x0000000912137c24 */ /* 0x000fe4000f8e0213 */
[----:B------:R-:W-:-:S03]  /*157f0*/  IMAD R6, R8, UR5, R6 ;  /* 0x0000000508067c24 */ /* 0x000fc6000f8e0206 */
        /* <DEDUP_REMOVED lines=8> */
[----:B---3--:R-:W-:Y:S02]  /*15880*/  IMAD R6, R11, 0x2800, R12 ;  /* 0x000028000b067824 */ /* 0x008fe400078e020c */
[----:B------:R-:W-:-:S03]  /*15890*/  IMAD.WIDE.U32 R2, R18, UR8, R2 ;  /* 0x0000000812027c25 */ /* 0x000fc6000f8e0002 */
[----:B------:R-:W-:-:S04]  /*158a0*/  IADD3 R20, P0, R2, UR10, RZ ;  /* 0x0000000a02147c10 */ /* 0x000fc8000ff1e0ff */
        /* <DEDUP_REMOVED lines=28> */
.L_x_14128:
        /* <DEDUP_REMOVED lines=11> */
.L_x_14028:
        /* <DEDUP_REMOVED lines=11> */
.L_x_14029:
[----:B------:R1:W-:Y:S01]  /*15bd0*/  SYNCS.ARRIVE.TRANS64.A1T0 RZ, [R0+URZ+0x13270], RZ ;  /* 0x013270ff00ff79a7 */ /* 0x0003e2000810003f */
[----:B------:R-:W-:Y:S05]  /*15be0*/  @!P3 BRA `(.L_x_14030) ;  /* 0x000000000004b947 */ /* 0x000fea0003800000 */
[----:B------:R-:W-:Y:S01]  /*15bf0*/  BPT.TRAP 0x1 ;  /* 0x000000040000795c */ /* 0x000fe20000300000 */
.L_x_14030:
[----:B------:R-:W2:Y:S01]  /*15c00*/  LDL R2, [R1] ;  /* 0x0000000001027983 */ /* 0x000ea20000100800 */
[----:B------:R-:W-:Y:S01]  /*15c10*/  BSSY B0, `(.L_x_14031) ;  /* 0x0000003000007945 */ /* 0x000fe20003800000 */
[----:B--2---:R-:W2:Y:S03]  /*15c20*/  SYNCS.PHASECHK.TRANS64.TRYWAIT P0, [R0+URZ+0x13240], R2 ;  /* 0x01324002000075a7 */ /* 0x004ea6000800017f */
[----:B--2---:R-:W-:Y:S05]  /*15c30*/  @!P0 BRA `(.L_x_14032) ;  /* 0x0000003800308947 */ /* 0x004fea0003800000 */
.L_x_14129:
[----:B------:R-:W-:Y:S05]  /*15c40*/  BSYNC B0 ;  /* 0x0000000000007941 */ /* 0x000fea0003800000 */
.L_x_14031:
[----:B------:R-:W3:Y:S01]  /*15c50*/  LDL R10, [R1+0x14] ;  /* 0x00001400010a7983 */ /* 0x000ee20000100800 */
[----:B------:R-:W-:Y:S01]  /*15c60*/  ULDC.64 UR4, c[0x0][0x300] ;  /* 0x0000c00000047ab9 */ /* 0x000fe20000000a00 */
[----:B------:R-:W-:Y:S01]  /*15c70*/  ULDC.64 UR6, c[0x0][0x310] ;  /* 0x0000c40000067ab9 */ /* 0x000fe20000000a00 */
[----:B------:R-:W-:Y:S01]  /*15c80*/  IMAD R5, R28, UR4, RZ ;  /* 0x000000041c057c24 */ /* 0x000fe2000f8e02ff */
[----:B------:R-:W-:Y:S01]  /*15c90*/  LOP3.LUT P2, RZ, R16, 0x1, RZ, 0xc0, !PT ;  /* 0x0000000110ff7812 */ /* 0x000fe2000784c0ff */
[----:B--2---:R-:W-:-:S04]  /*15ca0*/  IMAD.WIDE.U32 R2, R9, UR4, RZ ;  /* 0x0000000409027c25 */ /* 0x004fc8000f8e00ff */
        /* <DEDUP_REMOVED lines=28> */
[----:B------:R-:W-:Y:S01]  /*15e70*/  LOP3.LUT R9, R9, 0x30, RZ, 0xc0, !PT ;  /* 0x0000003009097812 */ /* 0x000fe200078ec0ff */
[----:B------:R-:W-:Y:S06]  /*15e80*/  BRA.DIV UR4, `(.L_x_14033) ;  /* 0x0000003604b47947 */ /* 0x000fec000b800000 */
        /* <DEDUP_REMOVED lines=22> */
.L_x_14141:
        /* <DEDUP_REMOVED lines=8> */
.L_x_14034:
        /* <DEDUP_REMOVED lines=11> */
.L_x_14035:
[----:B------:R1:W-:Y:S02]  /*16120*/  SYNCS.ARRIVE.TRANS64.A1T0 RZ, [R0+URZ+0x13230], RZ ;  /* 0x013230ff00ff79a7 */ /* 0x0003e4000810003f */
[----:B-1----:R-:W-:-:S05]  /*16130*/  IMAD.U32 R0, RZ, RZ, UR50 ;  /* 0x00000032ff007e24 */ /* 0x002fca000f8e00ff */
[----:B------:R-:W-:-:S13]  /*16140*/  ISETP.NE.AND P0, PT, R0, 0x3, PT ;  /* 0x000000030000780c */ /* 0x000fda0003f05270 */
[----:B------:R-:W-:Y:S05]  /*16150*/  @!P0 BRA `(.L_x_14036) ;  /* 0x0000000000048947 */ /* 0x000fea0003800000 */
[----:B------:R-:W-:Y:S01]  /*16160*/  BPT.TRAP 0x1 ;  /* 0x000000040000795c */ /* 0x000fe20000300000 */
.L_x_14036:
[----:B------:R-:W-:Y:S01]  /*16170*/  LOP3.LUT R0, R25, 0x1, RZ, 0x3c, !PT ;  /* 0x0000000119007812 */ /* 0x000fe200078e3cff */
[----:B------:R-:W-:Y:S01]  /*16180*/  IMAD R2, R21, 0x8, R17 ;  /* 0x0000000815027824 */ /* 0x000fe200078e0211 */
[----:B------:R-:W-:Y:S02]  /*16190*/  BSSY B0, `(.L_x_14037) ;  /* 0x0000004000007945 */ /* 0x000fe40003800000 */
[----:B------:R-:W-:-:S04]  /*161a0*/  SHF.L.U32 R0, R0, 0x1f, RZ ;  /* 0x0000001f00007819 */ /* 0x000fc800000006ff */
[----:B------:R-:W1:Y:S02]  /*161b0*/  SYNCS.PHASECHK.TRANS64.TRYWAIT P2, [R2+URZ+0x13270], R0 ;  /* 0x01327000020075a7 */ /* 0x000e64000804017f */
[----:B-1----:R-:W-:Y:S05]  /*161c0*/  @!P2 BRA `(.L_x_14038) ;  /* 0x000000380040a947 */ /* 0x002fea0003800000 */
.L_x_14142:
[----:B------:R-:W-:Y:S05]  /*161d0*/  BSYNC B0 ;  /* 0x0000000000007941 */ /* 0x000fea0003800000 */
.L_x_14037:
[----:B------:R-:W-:-:S05]  /*161e0*/  IMAD.U32 R3, RZ, RZ, UR51 ;  /* 0x00000033ff037e24 */ /* 0x000fca000f8e00ff */
[----:B------:R-:W-:-:S13]  /*161f0*/  ISETP.NE.AND P2, PT, R3, 0x3, PT ;  /* 0x000000030300780c */ /* 0x000fda0003f45270 */
[----:B------:R-:W-:Y:S05]  /*16200*/  @!P2 BRA `(.L_x_14039) ;  /* 0x000000000004a947 */ /* 0x000fea0003800000 */
[----:B------:R-:W-:Y:S01]  /*16210*/  BPT.TRAP 0x1 ;  /* 0x000000040000795c */ /* 0x000fe20000300000 */
.L_x_14039:
[----:B------:R-:W-:Y:S01]  /*16220*/  SHF.L.U32 R3, R25, 0x1f, RZ ;  /* 0x0000001f19037819 */ /* 0x000fe200000006ff */
[----:B-1----:R-:W-:-:S03]  /*16230*/  IMAD R0, R21, 0x2800, RZ ;  /* 0x0000280015007824 */ /* 0x002fc600078e02ff */
[----:B------:R-:W1:Y:S02]  /*16240*/  SYNCS.PHASECHK.TRANS64.TRYWAIT P2, [R2+URZ+0x13260], R3 ;  /* 0x01326003020075a7 */ /* 0x000e64000804017f */
[----:B-1----:R-:W-:Y:S05]  /*16250*/  @!P2 BRA `(.L_x_14040) ;  /* 0x000000380030a947 */ /* 0x002fea0003800000 */
.L_x_14143:
[C---:B------:R-:W-:Y:S01]  /*16260*/  LOP3.LUT R4, R0.reuse, R24, RZ, 0xfc, !PT ;  /* 0x0000001800047212 */ /* 0x040fe200078efcff */
[----:B------:R-:W-:Y:S05]  /*16270*/  WARPSYNC.ALL ;  /* 0x0000000000007948 */ /* 0x000fea0003800000 */
[----:B------:R-:W-:Y:S01]  /*16280*/  IMAD.IADD R5, R17, 0x1, R4 ;  /* 0x0000000111057824 */ /* 0x000fe200078e0204 */
[----:B-1----:R-:W-:Y:S01]  /*16290*/  LOP3.LUT R3, R0, R23, RZ, 0xfc, !PT ;  /* 0x0000001700037212 */ /* 0x002fe200078efcff */
[----:B------:R-:W-:-:S04]  /*162a0*/  IMAD.U32 R12, RZ, RZ, UR51 ;  /* 0x00000033ff0c7e24 */ /* 0x000fc8000f8e00ff */
[----:B------:R-:W2:Y:S01]  /*162b0*/  LDSM.16.MT88.4 R4, [R5+0x6000] ;  /* 0x006000000504783b */ /* 0x000ea20000004200 */
[----:B------:R-:W-:Y:S01]  /*162c0*/  IMAD.IADD R3, R22, 0x1, R3 ;  /* 0x0000000116037824 */ /* 0x000fe200078e0203 */
[----:B------:R-:W-:Y:S02]  /*162d0*/  ISETP.NE.AND P2, PT, R12, 0x3, PT ;  /* 0x000000030c00780c */ /* 0x000fe40003f45270 */
        /* <DEDUP_REMOVED lines=43> */
[----:B------:R-:W1:Y:S02]  /*16590*/  LDSM.16.MT88.4 R4, [R6+0x6000] ;  /* 0x006000000604783b */ /* 0x000e640000004200 */
[C-C-:B-1----:R-:W-:Y:S02]  /*165a0*/  PRMT R8, R4.reuse, 0x6420, R5.reuse ;  /* 0x0000642004087816 */ /* 0x142fe40000000005 */
        /* <DEDUP_REMOVED lines=12> */
.L_x_14041:
[----:B--2---:R2:W-:Y:S01]  /*16670*/  SYNCS.ARRIVE.TRANS64.A1T0 RZ, [R2+URZ+0x13250], RZ ;  /* 0x013250ff02ff79a7 */ /* 0x0045e2000810003f */
[----:B------:R-:W-:Y:S06]  /*16680*/  BAR.SYNC.DEFER_BLOCKING 0x2, 0x80 ;  /* 0x0082000000007b1d */ /* 0x000fec0000010000 */
[----:B------:R-:W-:Y:S05]  /*16690*/  @!P0 BRA `(.L_x_14042) ;  /* 0x0000000000048947 */ /* 0x000fea0003800000 */
[----:B------:R-:W-:Y:S01]  /*166a0*/  BPT.TRAP 0x1 ;  /* 0x000000040000795c */ /* 0x000fe20000300000 */
.L_x_14042:
[----:B-1----:R-:W3:Y:S01]  /*166b0*/  LDL R0, [R1+0x20] ;  /* 0x0000200001007983 */ /* 0x002ee20000100800 */
[----:B--2---:R-:W-:-:S03]  /*166c0*/  VIADD R2, R2, 0x13280 ;  /* 0x0001328002027836 */ /* 0x004fc60000000000 */
[----:B------:R2:W5:Y:S04]  /*166d0*/  LDL R21, [R1+0x4] ;  /* 0x0000040001157983 */ /* 0x0005680000100800 */
[----:B------:R2:W5:Y:S01]  /*166e0*/  LDL R25, [R1+0xc] ;  /* 0x00000c0001197983 */ /* 0x0005620000100800 */
[----:B---3--:R-:W-:-:S04]  /*166f0*/  PRMT R2, R0, 0x654, R2 ;  /* 0x0000065400027816 */ /* 0x008fc80000000002 */
[----:B------:R2:W-:Y:S01]  /*16700*/  SYNCS.ARRIVE.TRANS64.RED.A1T0 RZ, [R2+URZ], RZ ;  /* 0x000000ff02ff79a7 */ /* 0x0005e2000810043f */
[----:B------:R-:W-:Y:S05]  /*16710*/  @P1 BRA `(.L_x_14043) ;  /* 0xffffffe800981947 */ /* 0x000fea000383ffff */
.L_x_14023:
[----:B-1----:R-:W1:Y:S01]  /*16720*/  S2R R0, SR_TID.X ;  /* 0x0000000000007919 */ /* 0x002e620000002100 */
[----:B------:R-:W-:Y:S01]  /*16730*/  BSSY B0, `(.L_x_14044) ;  /* 0x0000012000007945 */ /* 0x000fe20003800000 */
[----:B------:R-:W-:Y:S01]  /*16740*/  IMAD.U32 R6, RZ, RZ, UR50 ;  /* 0x00000032ff067e24 */ /* 0x000fe2000f8e00ff */
[----:B-1----:R-:W-:-:S04]  /*16750*/  LOP3.LUT R0, R0, 0x7f, RZ, 0xc0, !PT ;  /* 0x0000007f00007812 */ /* 0x002fc800078ec0ff */
[----:B------:R-:W-:-:S13]  /*16760*/  ISETP.NE.AND P0, PT, R0, RZ, PT ;  /* 0x000000ff0000720c */ /* 0x000fda0003f05270 */
[----:B------:R-:W-:Y:S05]  /*16770*/  @P0 BRA `(.L_x_14045) ;  /* 0x0000000000340947 */ /* 0x000fea0003800000 */
[----:B------:R-:W1:Y:S01]  /*16780*/  S2R R5, SR_LANEID ;  /* 0x0000000000057919 */ /* 0x000e620000000000 */
[----:B------:R-:W-:Y:S01]  /*16790*/  VOTEU.ANY UR4, UPT, PT ;  /* 0x0000000000047886 */ /* 0x000fe200038e0100 */
[----:B--2---:R-:W2:Y:S01]  /*167a0*/  LDC.64 R2, c[0x0][0xc80] ;  /* 0x00032000ff027b82 */ /* 0x004ea20000000a00 */
        /* <DEDUP_REMOVED lines=9> */
[----:B------:R1:W-:Y:S02]  /*16840*/  STL [R1+0x28], R0 ;  /* 0x0000280001007387 */ /* 0x0003e40000100800 */
.L_x_14045:
[----:B------:R-:W-:Y:S05]  /*16850*/  BSYNC B0 ;  /* 0x0000000000007941 */ /* 0x000fea0003800000 */
.L_x_14044:
[----:B------:R-:W-:-:S13]  /*16860*/  ISETP.NE.AND P1, PT, R6, 0x3, PT ;  /* 0x000000030600780c */ /* 0x000fda0003f25270 */
[----:B------:R-:W-:Y:S05]  /*16870*/  @!P1 BRA `(.L_x_14046) ;  /* 0x0000000000049947 */ /* 0x000fea0003800000 */
[----:B------:R-:W-:Y:S01]  /*16880*/  BPT.TRAP 0x1 ;  /* 0x000000040000795c */ /* 0x000fe20000300000 */
.L_x_14046:
[----:B--2---:R-:W2:Y:S04]  /*16890*/  LDL R2, [R1+0xc] ;  /* 0x00000c0001027983 */ /* 0x004ea80000100800 */
[----:B-1----:R-:W3:Y:S01]  /*168a0*/  LDL R0, [R1+0x4] ;  /* 0x0000040001007983 */ /* 0x002ee20000100800 */
[----:B------:R-:W-:Y:S01]  /*168b0*/  BSSY B0, `(.L_x_14047) ;  /* 0x0000006000007945 */ /* 0x000fe20003800000 */
[----:B--2---:R-:W-:-:S04]  /*168c0*/  LOP3.LUT R3, R2, 0x1, RZ, 0x3c, !PT ;  /* 0x0000000102037812 */ /* 0x004fc800078e3cff */
[----:B------:R-:W-:Y:S01]  /*168d0*/  SHF.L.U32 R3, R3, 0x1f, RZ ;  /* 0x0000001f03037819 */ /* 0x000fe200000006ff */
[----:B---3--:R-:W-:-:S04]  /*168e0*/  IMAD R0, R0, 0x8, R17 ;  /* 0x0000000800007824 */ /* 0x008fc800078e0211 */
[----:B------:R-:W1:Y:S02]  /*168f0*/  SYNCS.PHASECHK.TRANS64.TRYWAIT P2, [R0+URZ+0x13270], R3 ;  /* 0x01327003000075a7 */ /* 0x000e64000804017f */
[----:B-1----:R-:W-:Y:S05]  /*16900*/  @!P2 BRA `(.L_x_14048) ;  /* 0x000000300098a947 */ /* 0x002fea0003800000 */
.L_x_14144:
[----:B------:R-:W-:Y:S05]  /*16910*/  BSYNC B0 ;  /* 0x0000000000007941 */ /* 0x000fea0003800000 */
.L_x_14047:
[----:B------:R-:W-:-:S05]  /*16920*/  IMAD.U32 R2, RZ, RZ, UR51 ;  /* 0x00000033ff027e24 */ /* 0x000fca000f8e00ff */
[----:B------:R-:W-:-:S13]  /*16930*/  ISETP.NE.AND P2, PT, R2, 0x3, PT ;  /* 0x000000030200780c */ /* 0x000fda0003f45270 */
[----:B------:R-:W-:Y:S05]  /*16940*/  @!P2 BRA `(.L_x_14049) ;  /* 0x000000000004a947 */ /* 0x000fea0003800000 */
[----:B------:R-:W-:Y:S01]  /*16950*/  BPT.TRAP 0x1 ;  /* 0x000000040000795c */ /* 0x000fe20000300000 */
.L_x_14049:
[----:B------:R-:W1:Y:S02]  /*16960*/  LDL R2, [R1+0xc] ;  /* 0x00000c0001027983 */ /* 0x000e640000100800 */
[----:B-1----:R-:W-:-:S04]  /*16970*/  SHF.L.U32 R3, R2, 0x1f, RZ ;  /* 0x0000001f02037819 */ /* 0x002fc800000006ff */
[----:B------:R-:W1:Y:S02]  /*16980*/  SYNCS.PHASECHK.TRANS64.TRYWAIT P2, [R0+URZ+0x13260], R3 ;  /* 0x01326003000075a7 */ /* 0x000e64000804017f */
[----:B-1----:R-:W-:Y:S05]  /*16990*/  @!P2 BRA `(.L_x_14050) ;  /* 0x000000300088a947 */ /* 0x002fea0003800000 */
.L_x_14145:
[----:B------:R-:W2:Y:S01]  /*169a0*/  LDL R14, [R1+0x4] ;  /* 0x00000400010e7983 */ /* 0x000ea20000100800 */
[----:B------:R-:W-:Y:S05]  /*169b0*/  WARPSYNC.ALL ;  /* 0x0000000000007948 */ /* 0x000fea0003800000 */
[----:B------:R-:W-:-:S05]  /*169c0*/  IMAD.U32 R15, RZ, RZ, UR51 ;  /* 0x00000033ff0f7e24 */ /* 0x000fca000f8e00ff */
[----:B------:R-:W-:Y:S01]  /*169d0*/  ISETP.NE.AND P2, PT, R15, 0x3, PT ;  /* 0x000000030f00780c */ /* 0x000fe20003f45270 */
[----:B--2---:R-:W-:-:S05]  /*169e0*/  IMAD R2, R14, 0x2800, RZ ;  /* 0x000028000e027824 */ /* 0x004fca00078e02ff */
[C---:B------:R-:W-:Y:S02]  /*169f0*/  LOP3.LUT R4, R2.reuse, R24, RZ, 0xfc, !PT ;  /* 0x0000001802047212 */ /* 0x040fe400078efcff */
[----:B-1----:R-:W-:-:S03]  /*16a00*/  LOP3.LUT R3, R2, R23, RZ, 0xfc, !PT ;  /* 0x0000001702037212 */ /* 0x002fc600078efcff */
[----:B------:R-:W-:Y:S02]  /*16a10*/  IMAD.IADD R5, R17, 0x1, R4 ;  /* 0x0000000111057824 */ /* 0x000fe400078e0204 */
[----:B------:R-:W-:Y:S02]  /*16a20*/  IMAD.IADD R12, R22, 0x1, R3 ;  /* 0x00000001160c7824 */ /* 0x000fe400078e0203 */
[----:B------:R-:W-:Y:S02]  /*16a30*/  VIADD R3, R2, 0x800 ;  /* 0x0000080002037836 */ /* 0x000fe40000000000 */
[----:B------:R-:W1:Y:S02]  /*16a40*/  LDSM.16.MT88.4 R4, [R5+0x6000] ;  /* 0x006000000504783b */ /* 0x000e640000004200 */
[C-C-:B-1----:R-:W-:Y:S02]  /*16a50*/  PRMT R8, R4.reuse, 0x6420, R5.reuse ;  /* 0x0000642004087816 */ /* 0x142fe40000000005 */
[----:B------:R-:W-:-:S02]  /*16a60*/  PRMT R9, R4, 0x7531, R5 ;  /* 0x0000753104097816 */ /* 0x000fc40000000005 */
[----:B------:R-:W-:Y:S02]  /*16a70*/  LOP3.LUT R4, R3, R24, RZ, 0xfc, !PT ;  /* 0x0000001803047212 */ /* 0x000fe400078efcff */
[C-C-:B------:R-:W-:Y:S02]  /*16a80*/  PRMT R10, R6.reuse, 0x6420, R7.reuse ;  /* 0x00006420060a7816 */ /* 0x140fe40000000007 */
[----:B------:R-:W-:Y:S01]  /*16a90*/  PRMT R11, R6, 0x7531, R7 ;  /* 0x00007531060b7816 */ /* 0x000fe20000000007 */
[----:B------:R-:W-:Y:S01]  /*16aa0*/  IMAD.IADD R6, R17, 0x1, R4 ;  /* 0x0000000111067824 */ /* 0x000fe200078e0204 */
[----:B------:R-:W-:-:S03]  /*16ab0*/  LOP3.LUT R3, R3, R23, RZ, 0xfc, !PT ;  /* 0x0000001703037212 */ /* 0x000fc600078efcff */
[----:B------:R-:W-:Y:S02]  /*16ac0*/  STSM.16.M88.4 [R12], R8 ;  /* 0x000000080c007844 */ /* 0x000fe40000000200 */
[----:B------:R-:W-:Y:S02]  /*16ad0*/  IMAD.IADD R13, R22, 0x1, R3 ;  /* 0x00000001160d7824 */ /* 0x000fe400078e0203 */
[----:B------:R-:W1:Y:S01]  /*16ae0*/  LDSM.16.MT88.4 R4, [R6+0x6000] ;  /* 0x006000000604783b */ /* 0x000e620000004200 */
[----:B------:R-:W-:Y:S01]  /*16af0*/  VIADD R3, R2, 0x1000 ;  /* 0x0000100002037836 */ /* 0x000fe20000000000 */
        /* <DEDUP_REMOVED lines=10> */
[C---:B------:R-:W-:Y:S02]  /*16ba0*/  VIADD R3, R2.reuse, 0x1800 ;  /* 0x0000180002037836 */ /* 0x040fe40000000000 */
[----:B------:R-:W-:-:S05]  /*16bb0*/  VIADD R2, R2, 0x2000 ;  /* 0x0000200002027836 */ /* 0x000fca0000000000 */
[----:B-1----:R-:W-:-:S05]  /*16bc0*/  LOP3.LUT R13, R2, R23, RZ, 0xfc, !PT ;  /* 0x00000017020d7212 */ /* 0x002fca00078efcff */
[----:B------:R-:W-:Y:S01]  /*16bd0*/  IMAD.IADD R13, R22, 0x1, R13 ;  /* 0x00000001160d7824 */ /* 0x000fe200078e020d */
[C-C-:B--2---:R-:W-:Y:S02]  /*16be0*/  PRMT R8, R4.reuse, 0x6420, R5.reuse ;  /* 0x0000642004087816 */ /* 0x144fe40000000005 */
        /* <DEDUP_REMOVED lines=11> */
[----:B------:R-:W-:-:S02]  /*16ca0*/  LOP3.LUT R4, R2, R24, RZ, 0xfc, !PT ;  /* 0x0000001802047212 */ /* 0x000fc400078efcff */
[C-C-:B------:R-:W-:Y:S02]  /*16cb0*/  PRMT R10, R6.reuse, 0x6420, R7.reuse ;  /* 0x00006420060a7816 */ /* 0x140fe40000000007 */
[----:B------:R-:W-:Y:S01]  /*16cc0*/  PRMT R11, R6, 0x7531, R7 ;  /* 0x00007531060b7816 */ /* 0x000fe20000000007 */
[----:B------:R-:W-:-:S04]  /*16cd0*/  IMAD.IADD R4, R17, 0x1, R4 ;  /* 0x0000000111047824 */ /* 0x000fc800078e0204 */
[----:B------:R-:W-:Y:S04]  /*16ce0*/  STSM.16.M88.4 [R3], R8 ;  /* 0x0000000803007844 */ /* 0x000fe80000000200 */
        /* <DEDUP_REMOVED lines=14> */
.L_x_14051:
[----:B--2---:R2:W-:Y:S01]  /*16dd0*/  SYNCS.ARRIVE.TRANS64.A1T0 RZ, [R0+URZ+0x13250], RZ ;  /* 0x013250ff00ff79a7 */ /* 0x0045e2000810003f */
[----:B------:R-:W-:Y:S06]  /*16de0*/  BAR.SYNC.DEFER_BLOCKING 0x2, 0x80 ;  /* 0x0082000000007b1d */ /* 0x000fec0000010000 */
[----:B------:R-:W-:Y:S05]  /*16df0*/  @!P1 BRA `(.L_x_14052) ;  /* 0x0000000000049947 */ /* 0x000fea0003800000 */
[----:B------:R-:W-:Y:S01]  /*16e00*/  BPT.TRAP 0x1 ;  /* 0x000000040000795c */ /* 0x000fe20000300000 */
.L_x_14052:
[----:B------:R-:W3:Y:S04]  /*16e10*/  LDL R2, [R1+0x20] ;  /* 0x0000200001027983 */ /* 0x000ee80000100800 */
[----:B------:R-:W4:Y:S01]  /*16e20*/  LDL.LU R3, [R1+0xc] ;  /* 0x00000c0001037983 */ /* 0x000f220000300800 */
[----:B--2---:R-:W-:-:S05]  /*16e30*/  VIADD R0, R0, 0x13280 ;  /* 0x0001328000007836 */ /* 0x004fca0000000000 */
[----:B---3--:R-:W-:-:S04]  /*16e40*/  PRMT R0, R2, 0x654, R0 ;  /* 0x0000065402007816 */ /* 0x008fc80000000000 */
[----:B------:R2:W-:Y:S02]  /*16e50*/  SYNCS.ARRIVE.TRANS64.RED.A1T0 RZ, [R0+URZ], RZ ;  /* 0x000000ff00ff79a7 */ /* 0x0005e4000810043f */
[----:B--2---:R-:W-:-:S05]  /*16e60*/  VIADD R0, R14, 0x1 ;  /* 0x000000010e007836 */ /* 0x004fca0000000000 */
[----:B------:R-:W-:-:S04]  /*16e70*/  ISETP.NE.AND P1, PT, R0, 0x2, PT ;  /* 0x000000020000780c */ /* 0x000fc80003f25270 */
[----:B------:R-:W-:Y:S02]  /*16e80*/  SEL R2, RZ, 0x1, P1 ;  /* 0x00000001ff027807 */ /* 0x000fe40000800000 */
[----:B------:R-:W-:Y:S02]  /*16e90*/  SEL R0, R0, RZ, P1 ;  /* 0x000000ff00007207 */ /* 0x000fe40000800000 */
[----:B----4-:R-:W-:-:S03]  /*16ea0*/  LOP3.LUT R3, R3, R2, RZ, 0x3c, !PT ;  /* 0x0000000203037212 */ /* 0x010fc600078e3cff */
[----:B------:R2:W-:Y:S04]  /*16eb0*/  STL [R1+0x4], R0 ;  /* 0x0000040001007387 */ /* 0x0005e80000100800 */
[----:B------:R2:W-:Y:S02]  /*16ec0*/  STL [R1+0xc], R3 ;  /* 0x00000c0301007387 */ /* 0x0005e40000100800 */
.L_x_13993:
[----:B------:R-:W-:Y:S05]  /*16ed0*/  BSYNC B7 ;  /* 0x0000000000077941 */ /* 0x000fea0003800000 */
.L_x_13991:
[----:B--23--:R2:W5:Y:S04]  /*16ee0*/  LDL R0, [R1+0x20] ;  /* 0x0000200001007983 */ /* 0x00c5680000100800 */
[----:B------:R2:W5:Y:S01]  /*16ef0*/  LDL R2, [R1+0x28] ;  /* 0x0000280001027983 */ /* 0x0005620000100800 */
[----:B------:R-:W-:-:S13]  /*16f00*/  LOP3.LUT P1, RZ, R16, 0x80, RZ, 0xc0, !PT ;  /* 0x0000008010ff7812 */ /* 0x000fda000782c0ff */
[----:B--2---:R-:W-:Y:S05]  /*16f10*/  @!P1 BRA `(.L_x_14053) ;  /* 0x0000000000289947 */ /* 0x004fea0003800000 */
[----:B------:R-:W2:Y:S08]  /*16f20*/  S2UR UR4, SR_CgaCtaId ;  /* 0x00000000000479c3 */ /* 0x000eb00000008800 */
[----:B------:R-:W-:Y:S01]  /*16f30*/  BAR.SYNC.DEFER_BLOCKING 0x5, 0x200 ;  /* 0x0148000000007b1d */ /* 0x000fe20000010000 */
[----:B------:R-:W-:Y:S01]  /*16f40*/  MOV R17, 0x400 ;  /* 0x0000040000117802 */ /* 0x000fe20000000f00 */
[----:B--2--5:R-:W-:-:S05]  /*16f50*/  IMAD.U32 R0, RZ, RZ, UR4 ;  /* 0x00000004ff007e24 */ /* 0x024fca000f8e00ff */
[----:B------:R-:W-:Y:S01]  /*16f60*/  LEA R17, R0, R17, 0x18 ;  /* 0x0000001100117211 */ /* 0x000fe200078ec0ff */
[----:B------:R-:W-:Y:S04]  /*16f70*/  STL [R1+0x20], R0 ;  /* 0x0000200001007387 */ /* 0x000fe80000100800 */
[----:B------:R-:W2:Y:S04]  /*16f80*/  LDS R2, [R17+0x132d0] ;  /* 0x0132d00011027984 */ /* 0x000ea80000000800 */
[----:B--2---:R2:W-:Y:S01]  /*16f90*/  STL [R1+0x28], R2 ;  /* 0x0000280201007387 */ /* 0x0045e20000100800 */
[----:B------:R-:W-:Y:S06]  /*16fa0*/  BAR.ARV 0x4, 0x200 ;  /* 0x0108000000007b1d */ /* 0x000fec0000002000 */
[----:B------:R-:W-:Y:S05]  /*16fb0*/  BRA `(.L_x_14054) ;  /* 0x0000000000287947 */ /* 0x000fea0003800000 */
.L_x_14053:
[----:B-----5:R-:W-:Y:S01]  /*16fc0*/  IMAD.MOV.U32 R3, RZ, RZ, R0 ;  /* 0x000000ffff037224 */ /* 0x020fe200078e0000 */
[----:B------:R-:W-:Y:S01]  /*16fd0*/  @!P0 MOV R0, 0x400 ;  /* 0x0000040000008802 */ /* 0x000fe20000000f00 */
[----:B------:R-:W-:Y:S06]  /*16fe0*/  BAR.SYNC.DEFER_BLOCKING 0x4, 0x200 ;  /* 0x0108000000007b1d */ /* 0x000fec0000010000 */
[----:B------:R-:W2:Y:S02]  /*16ff0*/  @!P0 S2R R3, SR_CgaCtaId ;  /* 0x0000000000038919 */ /* 0x000ea40000008800 */
[----:B--2---:R-:W-:Y:S01]  /*17000*/  @!P0 LEA R17, R3, R0, 0x18 ;  /* 0x0000000003118211 */ /* 0x004fe200078ec0ff */
[----:B------:R-:W-:Y:S04]  /*17010*/  @!P0 STL [R1+0x20], R3 ;  /* 0x0000200301008387 */ /* 0x000fe80000100800 */
[----:B------:R-:W2:Y:S04]  /*17020*/  SHFL.IDX PT, R0, R2, RZ, 0x1f ;  /* 0x00001fff02007589 */ /* 0x000ea800000e0000 */
[----:B------:R3:W-:Y:S04]  /*17030*/  @!P0 STS [R17+0x132d0], R2 ;  /* 0x0132d00211008388 */ /* 0x0007e80000000800 */
[----:B--2---:R3:W-:Y:S01]  /*17040*/  STL [R1+0x28], R0 ;  /* 0x0000280001007387 */ /* 0x0047e20000100800 */
[----:B------:R-:W-:Y:S06]  /*17050*/  BAR.ARV 0x5, 0x200 ;  /* 0x0148000000007b1d */ /* 0x000fec0000002000 */
.L_x_14054:
[----:B---3--:R-:W3:Y:S01]  /*17060*/  LDL R0, [R1+0x28] ;  /* 0x0000280001007983 */ /* 0x008ee20000100800 */
[----:B------:R-:W-:Y:S02]  /*17070*/  ULDC UR4, c[0x0][0xc38] ;  /* 0x00030e0000047ab9 */ /* 0x000fe40000000800 */
[----:B---3--:R-:W-:-:S13]  /*17080*/  ISETP.GE.AND P0, PT, R0, UR4, PT ;  /* 0x0000000400007c0c */ /* 0x008fda000bf06270 */
[----:B------:R-:W-:Y:S05]  /*17090*/  @!P0 BRA `(.L_x_14055) ;  /* 0xffffffb000d48947 */ /* 0x000fea000383ffff */
.L_x_13982:
[----:B---3--:R-:W3:Y:S01]  /*170a0*/  LDL.LU R0, [R1+0x30] ;  /* 0x0000300001007983 */ /* 0x008ee20000300800 */
[----:B------:R-:W-:Y:S01]  /*170b0*/  BSSY B0, `(.L_x_14056) ;  /* 0x000000b000007945 */ /* 0x000fe20003800000 */
[----:B------:R-:W4:Y:S01]  /*170c0*/  S2R R5, SR_CgaCtaId ;  /* 0x0000000000057919 */ /* 0x000f220000008800 */
[----:B---3--:R-:W-:-:S05]  /*170d0*/  VIADD R0, R0, 0x1 ;  /* 0x0000000100007836 */ /* 0x008fca0000000000 */
[----:B--2---:R-:W-:-:S04]  /*170e0*/  LEA.HI R2, R0, R0, RZ, 0x1 ;  /* 0x0000000000027211 */ /* 0x004fc800078f08ff */
[----:B------:R-:W-:Y:S02]  /*170f0*/  LOP3.LUT R3, R2, 0xfffffffe, RZ, 0xc0, !PT ;  /* 0xfffffffe02037812 */ /* 0x000fe400078ec0ff */
[----:B------:R-:W-:-:S03]  /*17100*/  MOV R2, 0x400 ;  /* 0x0000040000027802 */ /* 0x000fc60000000f00 */
[----:B------:R-:W-:Y:S01]  /*17110*/  IMAD.IADD R0, R0, 0x1, -R3 ;  /* 0x0000000100007824 */ /* 0x000fe200078e0a03 */
[----:B----4-:R-:W-:-:S04]  /*17120*/  LEA R5, R5, R2, 0x18 ;  /* 0x0000000205057211 */ /* 0x010fc800078ec0ff */
[----:B------:R-:W-:-:S04]  /*17130*/  SHF.L.U32 R0, R0, 0x1f, RZ ;  /* 0x0000001f00007819 */ /* 0x000fc800000006ff */
[----:B------:R-:W2:Y:S02]  /*17140*/  SYNCS.PHASECHK.TRANS64.TRYWAIT P0, [R5+URZ+0x13220], R0 ;  /* 0x01322000050075a7 */ /* 0x000ea4000800017f */
[----:B--2---:R-:W-:Y:S05]  /*17150*/  @!P0 BRA `(.L_x_14057) ;  /* 0x0000002800ac8947 */ /* 0x004fea0003800000 */
.L_x_14146:
[----:B------:R-:W-:Y:S05]  /*17160*/  BSYNC B0 ;  /* 0x0000000000007941 */ /* 0x000fea0003800000 */
.L_x_14056:
[----:B------:R-:W-:-:S03]  /*17170*/  UMOV UR4, 0xffffffff ;  /* 0xffffffff00047882 */ /* 0x000fc60000000000 */
[----:B------:R-:W-:Y:S05]  /*17180*/  BRA.DIV UR4, `(.L_x_14058) ;  /* 0x0000002a04b47947 */ /* 0x000fea000b800000 */
[----:B--2---:R-:W2:Y:S02]  /*17190*/  S2R R0, SR_TID.X ;  /* 0x0000000000007919 */ /* 0x004ea40000002100 */
[----:B--2---:R-:W-:-:S04]  /*171a0*/  SHF.R.U32.HI R0, RZ, 0x5, R0 ;  /* 0x00000005ff007819 */ /* 0x004fc80000011600 */
[----:B------:R-:W-:-:S05]  /*171b0*/  LOP3.LUT R0, R0, 0x3, RZ, 0xc0, !PT ;  /* 0x0000000300007812 */ /* 0x000fca00078ec0ff */
[----:B------:R2:W3:Y:S02]  /*171c0*/  SHFL.IDX PT, R14, R0, RZ, 0x1f ;  /* 0x00001fff000e7589 */ /* 0x0004e400000e0000 */
.L_x_14149:
[----:B---3--:R-:W-:Y:S01]  /*171d0*/  ISETP.NE.AND P0, PT, R14, RZ, PT ;  /* 0x000000ff0e00720c */ /* 0x008fe20003f05270 */
[----:B------:R-:W-:-:S12]  /*171e0*/  BSSY B0, `(.L_x_14059) ;  /* 0x000002f000007945 */ /* 0x000fd80003800000 */
[----:B------:R-:W-:Y:S05]  /*171f0*/  @P0 BRA `(.L_x_14060) ;  /* 0x0000000000b40947 */ /* 0x000fea0003800000 */
[----:B------:R-:W-:-:S03]  /*17200*/  UMOV UR4, 0xffffffff ;  /* 0xffffffff00047882 */ /* 0x000fc60000000000 */
[----:B------:R-:W-:Y:S05]  /*17210*/  BRA.DIV UR4, `(.L_x_14061) ;  /* 0x0000002a04c47947 */ /* 0x000fea000b800000 */
[----:B------:R-:W-:-:S13]  /*17220*/  ELECT P6, URZ, PT ;  /* 0x00000000003f782f */ /* 0x000fda00038c0000 */
.L_x_14152:
[----:B------:R-:W-:Y:S05]  /*17230*/  @!P6 BRA `(.L_x_14060) ;  /* 0x0000000000a4e947 */ /* 0x000fea0003800000 */
[----:B------:R-:W-:-:S06]  /*17240*/  ULOP3.LUT UR4, UR38, 0x2, URZ, 0xfc, !UPT ;  /* 0x0000000226047892 */ /* 0x000fcc000f8efc3f */
[----:B--2---:R-:W-:-:S05]  /*17250*/  IMAD.U32 R0, RZ, RZ, UR4 ;  /* 0x00000004ff007e24 */ /* 0x004fca000f8e00ff */
[----:B------:R-:W-:-:S13]  /*17260*/  ISETP.NE.AND P0, PT, R0, 0x3, PT ;  /* 0x000000030000780c */ /* 0x000fda0003f05270 */
[----:B------:R-:W-:Y:S05]  /*17270*/  @!P0 BRA `(.L_x_14062) ;  /* 0x0000000000048947 */ /* 0x000fea0003800000 */
[----:B------:R-:W-:Y:S01]  /*17280*/  BPT.TRAP 0x1 ;  /* 0x000000040000795c */ /* 0x000fe20000300000 */
.L_x_14062:
[----:B------:R-:W2:Y:S04]  /*17290*/  LDL R2, [R1+0xc] ;  /* 0x00000c0001027983 */ /* 0x000ea80000100800 */
[----:B------:R-:W3:Y:S01]  /*172a0*/  LDL.LU R0, [R1+0x4] ;  /* 0x0000040001007983 */ /* 0x000ee20000300800 */
[----:B--2---:R-:W-:Y:S01]  /*172b0*/  SHF.L.U32 R3, R2, 0x1f, RZ ;  /* 0x0000001f02037819 */ /* 0x004fe200000006ff */
[C---:B---3--:R-:W-:Y:S02]  /*172c0*/  IMAD R4, R0.reuse, 0x8, R5 ;  /* 0x0000000800047824 */ /* 0x048fe400078e0205 */
[----:B------:R-:W-:Y:S02]  /*172d0*/  VIADD R0, R0, 0x1 ;  /* 0x0000000100007836 */ /* 0x000fe40000000000 */
[----:B------:R-:W2:Y:S03]  /*172e0*/  SYNCS.PHASECHK.TRANS64.TRYWAIT P1, [R4+URZ+0x13240], R3 ;  /* 0x01324003040075a7 */ /* 0x000ea6000802017f */
[----:B------:R-:W-:-:S04]  /*172f0*/  ISETP.NE.AND P2, PT, R0, 0x2, PT ;  /* 0x000000020000780c */ /* 0x000fc80003f45270 */
[----:B------:R-:W-:Y:S01]  /*17300*/  SEL R2, RZ, 0x1, P2 ;  /* 0x00000001ff027807 */ /* 0x000fe20001000000 */
[----:B--2---:R-:W-:Y:S08]  /*17310*/  @!P1 BRA `(.L_x_14063) ;  /* 0x0000002800a49947 */ /* 0x004ff00003800000 */
.L_x_14153:
[----:B------:R-:W3:Y:S01]  /*17320*/  LDL.LU R6, [R1+0xc] ;  /* 0x00000c0001067983 */ /* 0x000ee20000300800 */
[----:B------:R-:W-:Y:S02]  /*17330*/  SEL R0, R0, RZ, P2 ;  /* 0x000000ff00007207 */ /* 0x000fe40001000000 */
[----:B---3--:R-:W-:Y:S01]  /*17340*/  LOP3.LUT R2, R6, R2, RZ, 0x3c, !PT ;  /* 0x0000000206027212 */ /* 0x008fe200078e3cff */
[----:B------:R-:W-:Y:S06]  /*17350*/  @!P0 BRA `(.L_x_14064) ;  /* 0x0000000000048947 */ /* 0x000fec0003800000 */
[----:B------:R-:W-:Y:S01]  /*17360*/  BPT.TRAP 0x1 ;  /* 0x000000040000795c */ /* 0x000fe20000300000 */
.L_x_14064:
[----:B------:R-:W-:Y:S01]  /*17370*/  IMAD R5, R0, 0x8, R5 ;  /* 0x0000000800057824 */ /* 0x000fe200078e0205 */
[----:B------:R-:W-:-:S04]  /*17380*/  SHF.L.U32 R0, R2, 0x1f, RZ ;  /* 0x0000001f02007819 */ /* 0x000fc800000006ff */
[----:B------:R-:W3:Y:S02]  /*17390*/  SYNCS.PHASECHK.TRANS64.TRYWAIT P1, [R5+URZ+0x13240], R0 ;  /* 0x01324000050075a7 */ /* 0x000ee4000802017f */
[----:B---3--:R-:W-:Y:S05]  /*173a0*/  @!P1 BRA `(.L_x_14065) ;  /* 0x0000002800949947 */ /* 0x008fea0003800000 */
.L_x_14154:
[----:B------:R-:W-:Y:S05]  /*173b0*/  @!P0 BRA `(.L_x_14066) ;  /* 0x0000000000048947 */ /* 0x000fea0003800000 */
[----:B------:R-:W-:Y:S01]  /*173c0*/  BPT.TRAP 0x1 ;  /* 0x000000040000795c */ /* 0x000fe20000300000 */
.L_x_14066:
[----:B------:R-:W4:Y:S02]  /*173d0*/  SYNCS.PHASECHK.TRANS64.TRYWAIT P1, [R4+URZ+0x13260], R3 ;  /* 0x01326003040075a7 */ /* 0x000f24000802017f */
[----:B----4-:R-:W-:Y:S05]  /*173e0*/  @!P1 BRA `(.L_x_14067) ;  /* 0x0000002800989947 */ /* 0x010fea0003800000 */
.L_x_14155:
[----:B------:R-:W-:Y:S05]  /*173f0*/  @!P0 BRA `(.L_x_14068) ;  /* 0x0000000000048947 */ /* 0x000fea0003800000 */
[----:B------:R-:W-:Y:S01]  /*17400*/  BPT.TRAP 0x1 ;  /* 0x000000040000795c */ /* 0x000fe20000300000 */
.L_x_14068:
[----:B------:R-:W5:Y:S02]  /*17410*/  SYNCS.PHASECHK.TRANS64.TRYWAIT P1, [R5+URZ+0x13260], R0 ;  /* 0x01326000050075a7 */ /* 0x000f64000802017f */
[----:B-----5:R-:W-:Y:S05]  /*17420*/  @!P1 BRA `(.L_x_14069) ;  /* 0x00000028009c9947 */ /* 0x020fea0003800000 */
.L_x_14156:
[----:B------:R-:W-:Y:S05]  /*17430*/  @!P0 BRA `(.L_x_14070) ;  /* 0x0000000000048947 */ /* 0x000fea0003800000 */
[----:B------:R-:W-:Y:S01]  /*17440*/  BPT.TRAP 0x1 ;  /* 0x000000040000795c */ /* 0x000fe20000300000 */
.L_x_14070:
[----:B------:R-:W5:Y:S02]  /*17450*/  SYNCS.PHASECHK.TRANS64.TRYWAIT P1, [R4+URZ+0x13280], R3 ;  /* 0x01328003040075a7 */ /* 0x000f64000802017f */
[----:B-----5:R-:W-:Y:S05]  /*17460*/  @!P1 BRA `(.L_x_14071) ;  /* 0x0000002800a09947 */ /* 0x020fea0003800000 */
.L_x_14157:
[----:B------:R-:W-:Y:S05]  /*17470*/  @!P0 BRA `(.L_x_14072) ;  /* 0x0000000000048947 */ /* 0x000fea0003800000 */
[----:B------:R-:W-:Y:S01]  /*17480*/  BPT.TRAP 0x1 ;  /* 0x000000040000795c */ /* 0x000fe20000300000 */
.L_x_14072:
[----:B------:R0:W0:Y:S02]  /*17490*/  SYNCS.PHASECHK.TRANS64.TRYWAIT P0, [R5+URZ+0x13280], R0 ;  /* 0x01328000050075a7 */ /* 0x000024000800017f */
[----:B0-----:R-:W-:Y:S05]  /*174a0*/  @!P0 NANOSLEEP.SYNCS 0x989680 ;  /* 0x009896800000895d */ /* 0x001fea0003900000 */
[----:B------:R-:W0:Y:S02]  /*174b0*/  @!P0 SYNCS.PHASECHK.TRANS64 P0, [R5+URZ+0x13280], R0 ;  /* 0x01328000050085a7 */ /* 0x000e24000800007f */
[----:B0-----:R-:W-:Y:S05]  /*174c0*/  @!P0 BRA `(.L_x_14072) ;  /* 0xfffffffc00f08947 */ /* 0x001fea000383ffff */
.L_x_14060:
[----:B------:R-:W-:Y:S05]  /*174d0*/  BSYNC B0 ;  /* 0x0000000000007941 */ /* 0x000fea0003800000 */
.L_x_14059:
[----:B------:R-:W-:Y:S05]  /*174e0*/  EXIT ;  /* 0x000000000000794d */ /* 0x000fea0003800000 */
.L_x_13899:
[----:B0-----:R-:W-:-:S04]  /*174f0*/  IMAD.U32 R3, RZ, RZ, UR45 ;  /* 0x0000002dff037e24 */ /* 0x001fc8000f8e00ff */
[----:B------:R0:W1:Y:S03]  /*17500*/  SYNCS.PHASECHK.TRANS64.TRYWAIT P1, [R3+URZ+0x13200], R0 ;  /* 0x01320000030075a7 */ /* 0x000066000802017f */
[----:B-1----:R-:W-:Y:S05]  /*17510*/  @!P1 NANOSLEEP.SYNCS 0x989680 ;  /* 0x009896800000995d */ /* 0x002fea0003900000 */
[----:B------:R-:W1:Y:S02]  /*17520*/  @!P1 SYNCS.PHASECHK.TRANS64 P1, [R3+URZ+0x13200], R0 ;  /* 0x01320000030095a7 */ /* 0x000e64000802007f */
[----:B-1----:R-:W-:Y:S05]  /*17530*/  @!P1 BRA `(.L_x_13899) ;  /* 0xfffffffc00ec9947 */ /* 0x002fea000383ffff */
[----:B------:R-:W-:Y:S05]  /*17540*/  BRA `(.L_x_14073) ;  /* 0xfffffea400b07947 */ /* 0x000fea000383ffff */
.L_x_13903:
[----:B-1----:R1:W2:Y:S02]  /*17550*/  SYNCS.PHASECHK.TRANS64.TRYWAIT P1, [R3+URZ+0x13230], R0 ;  /* 0x01323000030075a7 */ /* 0x0022a4000802017f */
[----:B--2---:R-:W-:Y:S05]  /*17560*/  @!P1 NANOSLEEP.SYNCS 0x989680 ;  /* 0x009896800000995d */ /* 0x004fea0003900000 */
[----:B------:R-:W2:Y:S02]  /*17570*/  @!P1 SYNCS.PHASECHK.TRANS64 P1, [R3+URZ+0x13230], R0 ;  /* 0x01323000030095a7 */ /* 0x000ea4000802007f */
[----:B--2---:R-:W-:Y:S05]  /*17580*/  @!P1 BRA `(.L_x_13903) ;  /* 0xfffffffc00f09947 */ /* 0x004fea000383ffff */
[----:B------:R-:W-:Y:S05]  /*17590*/  BRA `(.L_x_13902) ;  /* 0xfffffea400cc7947 */ /* 0x000fea000383ffff */
.L_x_13920:
[----:B-1----:R-:W-:-:S04]  /*175a0*/  IMAD.U32 R6, RZ, RZ, UR23 ;  /* 0x00000017ff067e24 */ /* 0x002fc8000f8e00ff */
[----:B------:R1:W2:Y:S03]  /*175b0*/  SYNCS.PHASECHK.TRANS64.TRYWAIT P1, [R6+URZ+0x13230], R5 ;  /* 0x01323005060075a7 */ /* 0x0002a6000802017f */
[----:B--2---:R-:W-:Y:S05]  /*175c0*/  @!P1 NANOSLEEP.SYNCS 0x989680 ;  /* 0x009896800000995d */ /* 0x004fea0003900000 */
[----:B------:R-:W2:Y:S02]  /*175d0*/  @!P1 SYNCS.PHASECHK.TRANS64 P1, [R6+URZ+0x13230], R5 ;  /* 0x01323005060095a7 */ /* 0x000ea4000802007f */
[----:B--2---:R-:W-:Y:S05]  /*175e0*/  @!P1 BRA `(.L_x_13920) ;  /* 0xfffffffc00ec9947 */ /* 0x004fea000383ffff */
[----:B------:R-:W-:Y:S05]  /*175f0*/  BRA `(.L_x_13919) ;  /* 0xfffffee400387947 */ /* 0x000fea000383ffff */
.L_x_13924:
[----:B-1----:R-:W-:-:S04]  /*17600*/  IMAD.U32 R6, RZ, RZ, UR11 ;  /* 0x0000000bff067e24 */ /* 0x002fc8000f8e00ff */
[----:B------:R1:W2:Y:S03]  /*17610*/  SYNCS.PHASECHK.TRANS64.TRYWAIT P1, [R6+URZ+0x13250], R5 ;  /* 0x01325005060075a7 */ /* 0x0002a6000802017f */
[----:B--2---:R-:W-:Y:S05]  /*17620*/  @!P1 NANOSLEEP.SYNCS 0x989680 ;  /* 0x009896800000995d */ /* 0x004fea0003900000 */
[----:B------:R-:W2:Y:S02]  /*17630*/  @!P1 SYNCS.PHASECHK.TRANS64 P1, [R6+URZ+0x13250], R5 ;  /* 0x01325005060095a7 */ /* 0x000ea4000802007f */
[----:B--2---:R-:W-:Y:S05]  /*17640*/  @!P1 BRA `(.L_x_13924) ;  /* 0xfffffffc00ec9947 */ /* 0x004fea000383ffff */
[----:B------:R-:W-:Y:S05]  /*17650*/  BRA `(.L_x_13923) ;  /* 0xfffffee800447947 */ /* 0x000fea000383ffff */
.L_x_13943:
[----:B-1----:R-:W-:-:S04]  /*17660*/  IMAD.U32 R8, RZ, RZ, UR20 ;  /* 0x00000014ff087e24 */ /* 0x002fc8000f8e00ff */
[----:B------:R1:W2:Y:S03]  /*17670*/  SYNCS.PHASECHK.TRANS64.TRYWAIT P1, [R8+URZ+0x13230], R5 ;  /* 0x01323005080075a7 */ /* 0x0002a6000802017f */
[----:B--2---:R-:W-:Y:S05]  /*17680*/  @!P1 NANOSLEEP.SYNCS 0x989680 ;  /* 0x009896800000995d */ /* 0x004fea0003900000 */
[----:B------:R-:W2:Y:S02]  /*17690*/  @!P1 SYNCS.PHASECHK.TRANS64 P1, [R8+URZ+0x13230], R5 ;  /* 0x01323005080095a7 */ /* 0x000ea4000802007f */
[----:B--2---:R-:W-:Y:S05]  /*176a0*/  @!P1 BRA `(.L_x_13943) ;  /* 0xfffffffc00ec9947 */ /* 0x004fea000383ffff */
[----:B------:R-:W-:Y:S05]  /*176b0*/  BRA `(.L_x_13942) ;  /* 0xffffff2400787947 */ /* 0x000fea000383ffff */
.L_x_13947:
[----:B-1----:R-:W-:-:S04]  /*176c0*/  IMAD.U32 R8, RZ, RZ, UR11 ;  /* 0x0000000bff087e24 */ /* 0x002fc8000f8e00ff */
[----:B------:R1:W2:Y:S03]  /*176d0*/  SYNCS.PHASECHK.TRANS64.TRYWAIT P1, [R8+URZ+0x13250], R5 ;  /* 0x01325005080075a7 */ /* 0x0002a6000802017f */
[----:B--2---:R-:W-:Y:S05]  /*176e0*/  @!P1 NANOSLEEP.SYNCS 0x989680 ;  /* 0x009896800000995d */ /* 0x004fea0003900000 */
[----:B------:R-:W2:Y:S02]  /*176f0*/  @!P1 SYNCS.PHASECHK.TRANS64 P1, [R8+URZ+0x13250], R5 ;  /* 0x01325005080095a7 */ /* 0x000ea4000802007f */
[----:B--2---:R-:W-:Y:S05]  /*17700*/  @!P1 BRA `(.L_x_13947) ;  /* 0xfffffffc00ec9947 */ /* 0x004fea000383ffff */
[----:B------:R-:W-:Y:S05]  /*17710*/  BRA `(.L_x_13946) ;  /* 0xffffff2800847947 */ /* 0x000fea000383ffff */
.L_x_13955:
[----:B-1----:R-:W-:-:S04]  /*17720*/  IMAD.U32 R8, RZ, RZ, UR6 ;  /* 0x00000006ff087e24 */ /* 0x002fc8000f8e00ff */
[----:B------:R1:W2:Y:S03]  /*17730*/  SYNCS.PHASECHK.TRANS64.TRYWAIT P1, [R8+URZ+0x13230], R5 ;  /* 0x01323005080075a7 */ /* 0x0002a6000802017f */
[----:B--2---:R-:W-:Y:S05]  /*17740*/  @!P1 NANOSLEEP.SYNCS 0x989680 ;  /* 0x009896800000995d */ /* 0x004fea0003900000 */
[----:B------:R-:W2:Y:S02]  /*17750*/  @!P1 SYNCS.PHASECHK.TRANS64 P1, [R8+URZ+0x13230], R5 ;  /* 0x01323005080095a7 */ /* 0x000ea4000802007f */
[----:B--2---:R-:W-:Y:S05]  /*17760*/  @!P1 BRA `(.L_x_13955) ;  /* 0xfffffffc00ec9947 */ /* 0x004fea000383ffff */
[----:B------:R-:W-:Y:S05]  /*17770*/  BRA `(.L_x_13954) ;  /* 0xffffff4400f87947 */ /* 0x000fea000383ffff */
.L_x_13959:
[----:B-1----:R-:W-:-:S04]  /*17780*/  IMAD.U32 R8, RZ, RZ, UR11 ;  /* 0x0000000bff087e24 */ /* 0x002fc8000f8e00ff */
[----:B------:R1:W2:Y:S03]  /*17790*/  SYNCS.PHASECHK.TRANS64.TRYWAIT P1, [R8+URZ+0x13250], R5 ;  /* 0x01325005080075a7 */ /* 0x0002a6000802017f */
[----:B--2---:R-:W-:Y:S05]  /*177a0*/  @!P1 NANOSLEEP.SYNCS 0x989680 ;  /* 0x009896800000995d */ /* 0x004fea0003900000 */
[----:B------:R-:W2:Y:S02]  /*177b0*/  @!P1 SYNCS.PHASECHK.TRANS64 P1, [R8+URZ+0x13250], R5 ;  /* 0x01325005080095a7 */ /* 0x000ea4000802007f */
[----:B--2---:R-:W-:Y:S05]  /*177c0*/  @!P1 BRA `(.L_x_13959) ;  /* 0xfffffffc00ec9947 */ /* 0x004fea000383ffff */
[----:B------:R-:W-:Y:S05]  /*177d0*/  BRA `(.L_x_13958) ;  /* 0xffffff4c00047947 */ /* 0x000fea000383ffff */
.L_x_13974:
[----:B-1----:R-:W-:-:S04]  /*177e0*/  IMAD.U32 R7, RZ, RZ, UR14 ;  /* 0x0000000eff077e24 */ /* 0x002fc8000f8e00ff */
[----:B------:R1:W2:Y:S03]  /*177f0*/  SYNCS.PHASECHK.TRANS64.TRYWAIT P1, [R7+URZ+0x13250], R4 ;  /* 0x01325004070075a7 */ /* 0x0002a6000802017f */
[----:B--2---:R-:W-:Y:S05]  /*17800*/  @!P1 NANOSLEEP.SYNCS 0x989680 ;  /* 0x009896800000995d */ /* 0x004fea0003900000 */
[----:B------:R-:W2:Y:S02]  /*17810*/  @!P1 SYNCS.PHASECHK.TRANS64 P1, [R7+URZ+0x13250], R4 ;  /* 0x01325004070095a7 */ /* 0x000ea4000802007f */
[----:B--2---:R-:W-:Y:S05]  /*17820*/  @!P1 BRA `(.L_x_13974) ;  /* 0xfffffffc00ec9947 */ /* 0x004fea000383ffff */
[----:B------:R-:W-:Y:S05]  /*17830*/  BRA `(.L_x_13973) ;  /* 0xffffff84006c7947 */ /* 0x000fea000383ffff */
.L_x_14002:
        /* <DEDUP_REMOVED lines=10> */
.L_x_14074:
[----:B------:R-:W-:Y:S05]  /*178e0*/  BRA `(.L_x_14075) ;  /* 0xffffffb800ac7947 */ /* 0x000fea000383ffff */
.L_x_14005:
[----:B0-----:R-:W2:Y:S02]  /*178f0*/  LDL R2, [R1+0x8] ;  /* 0x0000080001027983 */ /* 0x001ea40000100800 */
[----:B--2---:R0:W1:Y:S02]  /*17900*/  SYNCS.PHASECHK.TRANS64.TRYWAIT P0, [R0+URZ+0x13280], R2 ;  /* 0x01328002000075a7 */ /* 0x004064000800017f */
[----:B-1----:R-:W-:Y:S05]  /*17910*/  @!P0 NANOSLEEP.SYNCS 0x989680 ;  /* 0x009896800000895d */ /* 0x002fea0003900000 */
[----:B------:R-:W1:Y:S02]  /*17920*/  @!P0 SYNCS.PHASECHK.TRANS64 P0, [R0+URZ+0x13280], R2 ;  /* 0x01328002000085a7 */ /* 0x000e64000800007f */
[----:B-1----:R-:W-:Y:S05]  /*17930*/  @!P0 BRA `(.L_x_14005) ;  /* 0xfffffffc00ec8947 */ /* 0x002fea000383ffff */
[----:B------:R-:W-:Y:S05]  /*17940*/  BRA `(.L_x_14076) ;  /* 0xffffffbc00dc7947 */ /* 0x000fea000383ffff */
.L_x_14006:
        /* <DEDUP_REMOVED lines=8> */
.L_x_14078:
[----:B------:R-:W-:Y:S05]  /*179d0*/  BSYNC B0 ;  /* 0x0000000000007941 */ /* 0x000fea0003800000 */
.L_x_14077:
[----:B------:R-:W0:Y:S01]  /*179e0*/  S2R R20, SR_TID.X ;  /* 0x0000000000147919 */ /* 0x000e220000002100 */
[----:B------:R-:W-:Y:S01]  /*179f0*/  IMAD.MOV.U32 R13, RZ, RZ, R2 ;  /* 0x000000ffff0d7224 */ /* 0x000fe200078e0002 */
[----:B------:R-:W-:Y:S01]  /*17a00*/  LOP3.LUT R16, R16, 0xffffffdf, RZ, 0xc0, !PT ;  /* 0xffffffdf10107812 */ /* 0x000fe200078ec0ff */
[----:B------:R-:W-:Y:S01]  /*17a10*/  IMAD.MOV.U32 R12, RZ, RZ, RZ ;  /* 0x000000ffff0c7224 */ /* 0x000fe200078e00ff */
[C---:B------:R-:W-:Y:S01]  /*17a20*/  ISETP.GE.AND P4, PT, R9.reuse, 0x21, PT ;  /* 0x000000210900780c */ /* 0x040fe20003f86270 */
[----:B------:R-:W-:Y:S01]  /*17a30*/  IMAD.MOV.U32 R11, RZ, RZ, 0x1c1f ;  /* 0x00001c1fff0b7424 */ /* 0x000fe200078e00ff */
[C---:B------:R-:W-:Y:S01]  /*17a40*/  ISETP.GE.AND P3, PT, R9.reuse, 0x41, PT ;  /* 0x000000410900780c */ /* 0x040fe20003f66270 */
[----:B------:R-:W-:Y:S01]  /*17a50*/  IMAD.MOV.U32 R15, RZ, RZ, -0x1 ;  /* 0xffffffffff0f7424 */ /* 0x000fe200078e00ff */
[----:B------:R-:W-:Y:S01]  /*17a60*/  ISETP.GE.AND P1, PT, R9, 0x61, PT ;  /* 0x000000610900780c */ /* 0x000fe20003f26270 */
[----:B------:R-:W-:-:S12]  /*17a70*/  IMAD.MOV.U32 R4, RZ, RZ, R14 ;  /* 0x000000ffff047224 */ /* 0x000fd800078e000e */
[----:B0-----:R-:W-:Y:S05]  /*17a80*/  WARPSYNC.COLLECTIVE R15, `(.L_x_14079) ;  /* 0x000000000f087348 */ /* 0x001fea0003c00000 */
[----:B------:R1:W2:Y:S02]  /*17a90*/  SHFL.IDX P6, R14, R13, R12, R11 ;  /* 0x0000000c0d0e7389 */ /* 0x0002a400000c000b */
[----:B012---:R-:W-:Y:S01]  /*17aa0*/  ENDCOLLECTIVE ;  /* 0x000000000000791b */ /* 0x007fe20003800000 */
.L_x_14079:
[----:B------:R-:W-:Y:S02]  /*17ab0*/  IMAD.MOV.U32 R13, RZ, RZ, R3 ;  /* 0x000000ffff0d7224 */ /* 0x000fe400078e0003 */
[----:B------:R-:W-:Y:S02]  /*17ac0*/  IMAD.MOV.U32 R12, RZ, RZ, 0x1 ;  /* 0x00000001ff0c7424 */ /* 0x000fe400078e00ff */
[----:B------:R-:W-:Y:S02]  /*17ad0*/  IMAD.SHL.U32 R20, R20, 0x10, RZ ;  /* 0x0000001014147824 */ /* 0x000fe400078e00ff */
[----:B------:R-:W-:-:S03]  /*17ae0*/  IMAD.MOV.U32 R10, RZ, RZ, R14 ;  /* 0x000000ffff0a7224 */ /* 0x000fc600078e000e */
[----:B------:R-:W-:-:S07]  /*17af0*/  LOP3.LUT R20, R20, 0x30, RZ, 0xc0, !PT ;  /* 0x0000003014147812 */ /* 0x000fce00078ec0ff */
[----:B------:R-:W-:Y:S05]  /*17b00*/  WARPSYNC.COLLECTIVE R15, `(.L_x_14080) ;  /* 0x000000000f087348 */ /* 0x000fea0003c00000 */
[----:B------:R0:W1:Y:S02]  /*17b10*/  SHFL.IDX P6, R14, R13, R12, R11 ;  /* 0x0000000c0d0e7389 */ /* 0x00006400000c000b */
[----:B01----:R-:W-:Y:S01]  /*17b20*/  ENDCOLLECTIVE ;  /* 0x000000000000791b */ /* 0x003fe20003800000 */
.L_x_14080:
[----:B------:R-:W-:-:S05]  /*17b30*/  IADD3 R20, P0, R20, R10, RZ ;  /* 0x0000000a14147210 */ /* 0x000fca0007f1e0ff */
[----:B------:R-:W-:Y:S01]  /*17b40*/  IMAD.X R21, RZ, RZ, R4, P0 ;  /* 0x000000ffff157224 */ /* 0x000fe200000e0604 */
[----:B------:R-:W-:Y:S01]  /*17b50*/  ISETP.LT.OR P0, PT, R9, 0x1, P2 ;  /* 0x000000010900780c */ /* 0x000fe20001701670 */
[----:B------:R-:W-:Y:S02]  /*17b60*/  IMAD.IADD R4, R17, 0x1, R19 ;  /* 0x0000000111047824 */ /* 0x000fe400078e0213 */
[----:B------:R-:W0:Y:S01]  /*17b70*/  S2R R19, SR_TID.X ;  /* 0x0000000000137919 */ /* 0x000e220000002100 */
[----:B------:R-:W-:-:S09]  /*17b80*/  IMAD.MOV.U32 R13, RZ, RZ, R2 ;  /* 0x000000ffff0d7224 */ /* 0x000fd200078e0002 */
        /* <DEDUP_REMOVED lines=8> */
.L_x_14081:
[----:B------:R-:W-:Y:S02]  /*17c10*/  IMAD.MOV.U32 R13, RZ, RZ, R3 ;  /* 0x000000ffff0d7224 */ /* 0x000fe400078e0003 */
[----:B------:R-:W-:-:S05]  /*17c20*/  IMAD.SHL.U32 R19, R19, 0x10, RZ ;  /* 0x0000001013137824 */ /* 0x000fca00078e00ff */
[----:B------:R-:W-:Y:S01]  /*17c30*/  LOP3.LUT R19, R19, 0x30, RZ, 0xc0, !PT ;  /* 0x0000003013137812 */ /* 0x000fe200078ec0ff */
[----:B------:R-:W-:-:S05]  /*17c40*/  IMAD.MOV.U32 R12, RZ, RZ, R14 ;  /* 0x000000ffff0c7224 */ /* 0x000fca00078e000e */
[----:B------:R-:W-:Y:S01]  /*17c50*/  IADD3 R20, P0, R19, R12, RZ ;  /* 0x0000000c13147210 */ /* 0x000fe20007f1e0ff */
[----:B------:R-:W-:-:S04]  /*17c60*/  IMAD.MOV.U32 R12, RZ, RZ, 0x2 ;  /* 0x00000002ff0c7424 */ /* 0x000fc800078e00ff */
[----:B------:R-:W-:-:S08]  /*17c70*/  IMAD.X R21, RZ, RZ, R10, P0 ;  /* 0x000000ffff157224 */ /* 0x000fd000000e060a */
[----:B------:R-:W-:Y:S05]  /*17c80*/  WARPSYNC.COLLECTIVE R15, `(.L_x_14082) ;  /* 0x000000000f087348 */ /* 0x000fea0003c00000 */
[----:B------:R0:W1:Y:S02]  /*17c90*/  SHFL.IDX P6, R14, R13, R12, R11 ;  /* 0x0000000c0d0e7389 */ /* 0x00006400000c000b */
[----:B01----:R-:W-:Y:S01]  /*17ca0*/  ENDCOLLECTIVE ;  /* 0x000000000000791b */ /* 0x003fe20003800000 */
.L_x_14082:
        /* <DEDUP_REMOVED lines=10> */
.L_x_14083:
        /* <DEDUP_REMOVED lines=8> */
.L_x_14084:
        /* <DEDUP_REMOVED lines=10> */
.L_x_14085:
[----:B------:R-:W-:Y:S02]  /*17e70*/  IMAD.MOV.U32 R13, RZ, RZ, R25 ;  /* 0x000000ffff0d7224 */ /* 0x000fe400078e0019 */
[----:B------:R-:W-:Y:S02]  /*17e80*/  IMAD.MOV.U32 R12, RZ, RZ, RZ ;  /* 0x000000ffff0c7224 */ /* 0x000fe400078e00ff */
[----:B------:R-:W-:-:S07]  /*17e90*/  IMAD.MOV.U32 R2, RZ, RZ, R14 ;  /* 0x000000ffff027224 */ /* 0x000fce00078e000e */
[----:B------:R-:W-:Y:S05]  /*17ea0*/  WARPSYNC.COLLECTIVE R15, `(.L_x_14086) ;  /* 0x000000000f087348 */ /* 0x000fea0003c00000 */
[----:B------:R0:W1:Y:S02]  /*17eb0*/  SHFL.IDX P6, R14, R13, R12, R11 ;  /* 0x0000000c0d0e7389 */ /* 0x00006400000c000b */
[----:B01----:R-:W-:Y:S01]  /*17ec0*/  ENDCOLLECTIVE ;  /* 0x000000000000791b */ /* 0x003fe20003800000 */
.L_x_14086:
        /* <DEDUP_REMOVED lines=9> */
[----:B0-----:R-:W-:-:S12]  /*17f60*/  IMAD.MOV.U32 R3, RZ, RZ, R14 ;  /* 0x000000ffff037224 */ /* 0x001fd800078e000e */
[----:B------:R-:W-:Y:S05]  /*17f70*/  WARPSYNC.COLLECTIVE R15, `(.L_x_14087) ;  /* 0x000000000f087348 */ /* 0x000fea0003c00000 */
[----:B------:R0:W1:Y:S02]  /*17f80*/  SHFL.IDX P6, R14, R13, R12, R11 ;  /* 0x0000000c0d0e7389 */ /* 0x00006400000c000b */
[----:B01----:R-:W-:Y:S01]  /*17f90*/  ENDCOLLECTIVE ;  /* 0x000000000000791b */ /* 0x003fe20003800000 */
.L_x_14087:
[----:B------:R-:W-:Y:S01]  /*17fa0*/  @P0 LOP3.LUT R16, R16, 0x20, RZ, 0xfc, !PT ;  /* 0x0000002010100812 */ /* 0x000fe200078efcff */
[----:B------:R-:W-:Y:S01]  /*17fb0*/  IMAD.MOV.U32 R2, RZ, RZ, R14 ;  /* 0x000000ffff027224 */ /* 0x000fe200078e000e */
[----:B------:R-:W-:Y:S06]  /*17fc0*/  BRA `(.L_x_14088) ;  /* 0xffffffbc00887947 */ /* 0x000fec000383ffff */
.L_x_14011:
[----:B--2---:R-:W2:Y:S02]  /*17fd0*/  LDL R2, [R1+0x8] ;  /* 0x0000080001027983 */ /* 0x004ea40000100800 */
[----:B--2---:R2:W3:Y:S02]  /*17fe0*/  SYNCS.PHASECHK.TRANS64.TRYWAIT P0, [R0+URZ+0x13240], R2 ;  /* 0x01324002000075a7 */ /* 0x0044e4000800017f */
[----:B---3--:R-:W-:Y:S05]  /*17ff0*/  @!P0 NANOSLEEP.SYNCS 0x989680 ;  /* 0x009896800000895d */ /* 0x008fea0003900000 */
[----:B------:R-:W3:Y:S02]  /*18000*/  @!P0 SYNCS.PHASECHK.TRANS64 P0, [R0+URZ+0x13240], R2 ;  /* 0x01324002000085a7 */ /* 0x000ee4000800007f */
[----:B---3--:R-:W-:Y:S05]  /*18010*/  @!P0 BRA `(.L_x_14011) ;  /* 0xfffffffc00ec8947 */ /* 0x008fea000383ffff */
[----:B------:R-:W-:Y:S05]  /*18020*/  BRA `(.L_x_14089) ;  /* 0xffffffbc00e87947 */ /* 0x000fea000383ffff */
.L_x_14012:
        /* <DEDUP_REMOVED lines=8> */
.L_x_14091:
[----:B------:R-:W-:Y:S05]  /*180b0*/  BSYNC B0 ;  /* 0x0000000000007941 */ /* 0x000fea0003800000 */
.L_x_14090:
[----:B------:R-:W0:Y:S01]  /*180c0*/  S2R R19, SR_TID.X ;  /* 0x0000000000137919 */ /* 0x000e220000002100 */
[----:B------:R-:W-:Y:S01]  /*180d0*/  IMAD.MOV.U32 R13, RZ, RZ, R6 ;  /* 0x000000ffff0d7224 */ /* 0x000fe200078e0006 */
[----:B------:R-:W-:Y:S01]  /*180e0*/  LOP3.LUT P2, RZ, R16, 0x1, RZ, 0xc0, !PT ;  /* 0x0000000110ff7812 */ /* 0x000fe2000784c0ff */
[----:B------:R-:W-:Y:S02]  /*180f0*/  IMAD.MOV.U32 R12, RZ, RZ, RZ ;  /* 0x000000ffff0c7224 */ /* 0x000fe400078e00ff */
[----:B------:R-:W-:Y:S02]  /*18100*/  IMAD.MOV.U32 R11, RZ, RZ, 0x1c1f ;  /* 0x00001c1fff0b7424 */ /* 0x000fe400078e00ff */
[----:B------:R-:W-:Y:S02]  /*18110*/  IMAD.MOV.U32 R15, RZ, RZ, -0x1 ;  /* 0xffffffffff0f7424 */ /* 0x000fe400078e00ff */
[----:B------:R-:W-:-:S07]  /*18120*/  IMAD.MOV.U32 R2, RZ, RZ, R14 ;  /* 0x000000ffff027224 */ /* 0x000fce00078e000e */
[----:B0-----:R-:W-:Y:S05]  /*18130*/  WARPSYNC.COLLECTIVE R15, `(.L_x_14092) ;  /* 0x000000000f087348 */ /* 0x001fea0003c00000 */
[----:B------:R1:W2:Y:S02]  /*18140*/  SHFL.IDX P6, R14, R13, R12, R11 ;  /* 0x0000000c0d0e7389 */ /* 0x0002a400000c000b */
[----:B012---:R-:W-:Y:S01]  /*18150*/  ENDCOLLECTIVE ;  /* 0x000000000000791b */ /* 0x007fe20003800000 */
.L_x_14092:
        /* <DEDUP_REMOVED lines=8> */
.L_x_14093:
        /* <DEDUP_REMOVED lines=14> */
.L_x_14094:
[----:B------:R-:W-:Y:S02]  /*182c0*/  IMAD.MOV.U32 R13, RZ, RZ, R5 ;  /* 0x000000ffff0d7224 */ /* 0x000fe400078e0005 */
[----:B------:R-:W-:Y:S02]  /*182d0*/  IMAD.MOV.U32 R12, RZ, RZ, 0x2 ;  /* 0x00000002ff0c7424 */ /* 0x000fe400078e00ff */
[----:B------:R-:W-:-:S07]  /*182e0*/  IMAD.MOV.U32 R3, RZ, RZ, R14 ;  /* 0x000000ffff037224 */ /* 0x000fce00078e000e */
[----:B------:R-:W-:Y:S05]  /*182f0*/  WARPSYNC.COLLECTIVE R15, `(.L_x_14095) ;  /* 0x000000000f087348 */ /* 0x000fea0003c00000 */
[----:B------:R0:W1:Y:S02]  /*18300*/  SHFL.IDX P6, R14, R13, R12, R11 ;  /* 0x0000000c0d0e7389 */ /* 0x00006400000c000b */
[----:B01----:R-:W-:Y:S01]  /*18310*/  ENDCOLLECTIVE ;  /* 0x000000000000791b */ /* 0x003fe20003800000 */
.L_x_14095:
        /* <DEDUP_REMOVED lines=14> */
.L_x_14096:
[----:B------:R-:W-:Y:S02]  /*18400*/  IMAD.MOV.U32 R13, RZ, RZ, R5 ;  /* 0x000000ffff0d7224 */ /* 0x000fe400078e0005 */
[----:B------:R-:W-:Y:S02]  /*18410*/  IMAD.MOV.U32 R12, RZ, RZ, 0x3 ;  /* 0x00000003ff0c7424 */ /* 0x000fe400078e00ff */
[----:B------:R-:W-:-:S07]  /*18420*/  IMAD.MOV.U32 R3, RZ, RZ, R14 ;  /* 0x000000ffff037224 */ /* 0x000fce00078e000e */
[----:B------:R-:W-:Y:S05]  /*18430*/  WARPSYNC.COLLECTIVE R15, `(.L_x_14097) ;  /* 0x000000000f087348 */ /* 0x000fea0003c00000 */
[----:B------:R0:W1:Y:S02]  /*18440*/  SHFL.IDX P6, R14, R13, R12, R11 ;  /* 0x0000000c0d0e7389 */ /* 0x00006400000c000b */
[----:B01----:R-:W-:Y:S01]  /*18450*/  ENDCOLLECTIVE ;  /* 0x000000000000791b */ /* 0x003fe20003800000 */
.L_x_14097:
        /* <DEDUP_REMOVED lines=10> */
.L_x_14098:
[----:B------:R-:W-:Y:S01]  /*18500*/  @!PT LDS RZ, [RZ] ;  /* 0x00000000fffff984 */ /* 0x000fe20000000800 */
[----:B------:R-:W-:Y:S01]  /*18510*/  @!PT LDS RZ, [RZ] ;  /* 0x00000000fffff984 */ /* 0x000fe20000000800 */
[----:B------:R-:W-:Y:S01]  /*18520*/  @!PT LDS RZ, [RZ] ;  /* 0x00000000fffff984 */ /* 0x000fe20000000800 */
[----:B------:R0:W-:Y:S01]  /*18530*/  @P3 LDGSTS.E.BYPASS.LTC128B.128 [R4+0xf000], desc[UR48][R2.64], !P2 ;  /* 0x0f00000002043fae */ /* 0x0001e2000d101d70 */
[----:B------:R-:W-:Y:S02]  /*18540*/  IMAD.MOV.U32 R13, RZ, RZ, R7 ;  /* 0x000000ffff0d7224 */ /* 0x000fe400078e0007 */
[----:B------:R-:W-:Y:S02]  /*18550*/  IMAD.MOV.U32 R12, RZ, RZ, RZ ;  /* 0x000000ffff0c7224 */ /* 0x000fe400078e00ff */
[----:B------:R-:W-:-:S07]  /*18560*/  IMAD.MOV.U32 R6, RZ, RZ, R14 ;  /* 0x000000ffff067224 */ /* 0x000fce00078e000e */
[----:B0-----:R-:W-:Y:S05]  /*18570*/  WARPSYNC.COLLECTIVE R15, `(.L_x_14099) ;  /* 0x000000000f087348 */ /* 0x001fea0003c00000 */
[----:B------:R1:W2:Y:S02]  /*18580*/  SHFL.IDX P6, R14, R13, R12, R11 ;  /* 0x0000000c0d0e7389 */ /* 0x0002a400000c000b */
[----:B012---:R-:W-:Y:S01]  /*18590*/  ENDCOLLECTIVE ;  /* 0x000000000000791b */ /* 0x007fe20003800000 */
.L_x_14099:
        /* <DEDUP_REMOVED lines=11> */
.L_x_14100:
[----:B------:R-:W-:Y:S05]  /*18650*/  BRA `(.L_x_14101) ;  /* 0xffffffbc00707947 */ /* 0x000fea000383ffff */
.L_x_14019:
[----:B------:R-:W-:Y:S02]  /*18660*/  IMAD.MOV.U32 R13, RZ, RZ, R4 ;  /* 0x000000ffff0d7224 */ /* 0x000fe400078e0004 */
[----:B------:R-:W-:Y:S02]  /*18670*/  IMAD.MOV.U32 R12, RZ, RZ, RZ ;  /* 0x000000ffff0c7224 */ /* 0x000fe400078e00ff */
[----:B------:R-:W-:Y:S02]  /*18680*/  IMAD.MOV.U32 R11, RZ, RZ, 0x1c1f ;  /* 0x00001c1fff0b7424 */ /* 0x000fe400078e00ff */
[----:B------:R-:W-:Y:S02]  /*18690*/  IMAD.MOV.U32 R15, RZ, RZ, -0x1 ;  /* 0xffffffffff0f7424 */ /* 0x000fe400078e00ff */
[----:B------:R-:W-:-:S07]  /*186a0*/  VIADD R6, R19, UR43 ;  /* 0x0000002b13067c36 */ /* 0x000fce0008000000 */
[----:B0----5:R-:W-:Y:S05]  /*186b0*/  WARPSYNC.COLLECTIVE R15, `(.L_x_14102) ;  /* 0x000000000f087348 */ /* 0x021fea0003c00000 */
[----:B------:R1:W2:Y:S02]  /*186c0*/  SHFL.IDX P6, R14, R13, R12, R11 ;  /* 0x0000000c0d0e7389 */ /* 0x0002a400000c000b */
[----:B012--5:R-:W-:Y:S01]  /*186d0*/  ENDCOLLECTIVE ;  /* 0x000000000000791b */ /* 0x027fe20003800000 */
.L_x_14102:
[C---:B------:R-:W-:Y:S01]  /*186e0*/  VIADD R8, R6.reuse, 0x20 ;  /* 0x0000002006087836 */ /* 0x040fe20000000000 */
[----:B------:R-:W-:Y:S01]  /*186f0*/  ISETP.GE.AND P1, PT, R6, UR41, PT ;  /* 0x0000002906007c0c */ /* 0x000fe2000bf26270 */
[----:B------:R-:W-:Y:S02]  /*18700*/  IMAD.MOV.U32 R13, RZ, RZ, R0 ;  /* 0x000000ffff0d7224 */ /* 0x000fe400078e0000 */
[----:B------:R-:W-:-:S10]  /*18710*/  IMAD.MOV.U32 R2, RZ, RZ, R14 ;  /* 0x000000ffff027224 */ /* 0x000fd400078e000e */
[----:B------:R-:W-:Y:S05]  /*18720*/  WARPSYNC.COLLECTIVE R15, `(.L_x_14103) ;  /* 0x000000000f087348 */ /* 0x000fea0003c00000 */
[----:B------:R0:W1:Y:S02]  /*18730*/  SHFL.IDX P6, R14, R13, R12, R11 ;  /* 0x0000000c0d0e7389 */ /* 0x00006400000c000b */
[----:B01----:R-:W-:Y:S01]  /*18740*/  ENDCOLLECTIVE ;  /* 0x000000000000791b */ /* 0x003fe20003800000 */
.L_x_14103:
[----:B------:R-:W-:Y:S02]  /*18750*/  IMAD.MOV.U32 R13, RZ, RZ, R4 ;  /* 0x000000ffff0d7224 */ /* 0x000fe400078e0004 */
[----:B------:R-:W-:Y:S02]  /*18760*/  IMAD.MOV.U32 R12, RZ, RZ, 0x1 ;  /* 0x00000001ff0c7424 */ /* 0x000fe400078e00ff */
[----:B------:R-:W-:-:S07]  /*18770*/  IMAD.MOV.U32 R3, RZ, RZ, R14 ;  /* 0x000000ffff037224 */ /* 0x000fce00078e000e */
[----:B------:R-:W-:Y:S05]  /*18780*/  WARPSYNC.COLLECTIVE R15, `(.L_x_14104) ;  /* 0x000000000f087348 */ /* 0x000fea0003c00000 */
[----:B------:R0:W1:Y:S02]  /*18790*/  SHFL.IDX P6, R14, R13, R12, R11 ;  /* 0x0000000c0d0e7389 */ /* 0x00006400000c000b */
[----:B01----:R-:W-:Y:S01]  /*187a0*/  ENDCOLLECTIVE ;  /* 0x000000000000791b */ /* 0x003fe20003800000 */
.L_x_14104:
        /* <DEDUP_REMOVED lines=15> */
.L_x_14105:
[----:B------:R-:W-:Y:S02]  /*188a0*/  IMAD.MOV.U32 R13, RZ, RZ, R4 ;  /* 0x000000ffff0d7224 */ /* 0x000fe400078e0004 */
[----:B------:R-:W-:Y:S02]  /*188b0*/  IMAD.MOV.U32 R12, RZ, RZ, 0x2 ;  /* 0x00000002ff0c7424 */ /* 0x000fe400078e00ff */
[----:B------:R-:W-:-:S07]  /*188c0*/  IMAD.MOV.U32 R3, RZ, RZ, R14 ;  /* 0x000000ffff037224 */ /* 0x000fce00078e000e */
[----:B------:R-:W-:Y:S05]  /*188d0*/  WARPSYNC.COLLECTIVE R15, `(.L_x_14106) ;  /* 0x000000000f087348 */ /* 0x000fea0003c00000 */
[----:B------:R0:W1:Y:S02]  /*188e0*/  SHFL.IDX P6, R14, R13, R12, R11 ;  /* 0x0000000c0d0e7389 */ /* 0x00006400000c000b */
[----:B01----:R-:W-:Y:S01]  /*188f0*/  ENDCOLLECTIVE ;  /* 0x000000000000791b */ /* 0x003fe20003800000 */
.L_x_14106:
        /* <DEDUP_REMOVED lines=11> */
[----:B------:R-:W-:Y:S01]  /*189b0*/  ISETP.GE.AND P1, PT, R2, UR41, PT ;  /* 0x0000002902007c0c */ /* 0x000fe2000bf26270 */
[----:B------:R-:W-:-:S12]  /*189c0*/  IMAD.MOV.U32 R2, RZ, RZ, R14 ;  /* 0x000000ffff027224 */ /* 0x000fd800078e000e */
[----:B------:R-:W-:Y:S05]  /*189d0*/  WARPSYNC.COLLECTIVE R15, `(.L_x_14107) ;  /* 0x000000000f087348 */ /* 0x000fea0003c00000 */
[----:B------:R0:W1:Y:S02]  /*189e0*/  SHFL.IDX P6, R14, R13, R12, R11 ;  /* 0x0000000c0d0e7389 */ /* 0x00006400000c000b */
[----:B01----:R-:W-:Y:S01]  /*189f0*/  ENDCOLLECTIVE ;  /* 0x000000000000791b */ /* 0x003fe20003800000 */
.L_x_14107:
[----:B------:R-:W-:Y:S02]  /*18a00*/  IMAD.MOV.U32 R13, RZ, RZ, R4 ;  /* 0x000000ffff0d7224 */ /* 0x000fe400078e0004 */
[----:B------:R-:W-:Y:S02]  /*18a10*/  IMAD.MOV.U32 R12, RZ, RZ, 0x3 ;  /* 0x00000003ff0c7424 */ /* 0x000fe400078e00ff */
[----:B------:R-:W-:-:S07]  /*18a20*/  IMAD.MOV.U32 R3, RZ, RZ, R14 ;  /* 0x000000ffff037224 */ /* 0x000fce00078e000e */
[----:B------:R-:W-:Y:S05]  /*18a30*/  WARPSYNC.COLLECTIVE R15, `(.L_x_14108) ;  /* 0x000000000f087348 */ /* 0x000fea0003c00000 */
[----:B------:R0:W1:Y:S02]  /*18a40*/  SHFL.IDX P6, R14, R13, R12, R11 ;  /* 0x0000000c0d0e7389 */ /* 0x00006400000c000b */
[----:B01----:R-:W-:Y:S01]  /*18a50*/  ENDCOLLECTIVE ;  /* 0x000000000000791b */ /* 0x003fe20003800000 */
.L_x_14108:
        /* <DEDUP_REMOVED lines=10> */
.L_x_14109:
[----:B------:R-:W-:Y:S01]  /*18b00*/  @!PT LDS RZ, [RZ] ;  /* 0x00000000fffff984 */ /* 0x000fe20000000800 */
[----:B------:R-:W-:Y:S01]  /*18b10*/  @!PT LDS RZ, [RZ] ;  /* 0x00000000fffff984 */ /* 0x000fe20000000800 */
[----:B------:R-:W-:Y:S01]  /*18b20*/  @!PT LDS RZ, [RZ] ;  /* 0x00000000fffff984 */ /* 0x000fe20000000800 */
[----:B------:R0:W-:Y:S01]  /*18b30*/  @!P1 LDGSTS.E.BYPASS.LTC128B.128 [R9+0xc000], desc[UR48][R2.64], !P5 ;  /* 0x0c00000002099fae */ /* 0x0001e2000e901d70 */
[----:B------:R-:W-:Y:S02]  /*18b40*/  IMAD.MOV.U32 R13, RZ, RZ, R7 ;  /* 0x000000ffff0d7224 */ /* 0x000fe400078e0007 */
[----:B0-----:R-:W-:Y:S02]  /*18b50*/  VIADD R2, R6, 0x60 ;  /* 0x0000006006027836 */ /* 0x001fe40000000000 */
[----:B------:R-:W-:-:S03]  /*18b60*/  IMAD.MOV.U32 R12, RZ, RZ, RZ ;  /* 0x000000ffff0c7224 */ /* 0x000fc600078e00ff */
[----:B------:R-:W-:Y:S01]  /*18b70*/  ISETP.GE.AND P1, PT, R2, UR41, PT ;  /* 0x0000002902007c0c */ /* 0x000fe2000bf26270 */
[----:B------:R-:W-:-:S12]  /*18b80*/  IMAD.MOV.U32 R0, RZ, RZ, R14 ;  /* 0x000000ffff007224 */ /* 0x000fd800078e000e */
[----:B------:R-:W-:Y:S05]  /*18b90*/  WARPSYNC.COLLECTIVE R15, `(.L_x_14110) ;  /* 0x000000000f087348 */ /* 0x000fea0003c00000 */
[----:B------:R0:W1:Y:S02]  /*18ba0*/  SHFL.IDX P6, R14, R13, R12, R11 ;  /* 0x0000000c0d0e7389 */ /* 0x00006400000c000b */
[----:B01----:R-:W-:Y:S01]  /*18bb0*/  ENDCOLLECTIVE ;  /* 0x000000000000791b */ /* 0x003fe20003800000 */
.L_x_14110:
[----:B------:R-:W-:-:S05]  /*18bc0*/  @!P1 IADD3 R0, P0, R10, R0, RZ ;  /* 0x000000000a009210 */ /* 0x000fca0007f1e0ff */
[----:B------:R-:W-:Y:S02]  /*18bd0*/  @!P1 IMAD.X R2, RZ, RZ, R4, P0 ;  /* 0x000000ffff029224 */ /* 0x000fe400000e0604 */
[----:B------:R-:W-:Y:S02]  /*18be0*/  IMAD.MOV.U32 R13, RZ, RZ, R5 ;  /* 0x000000ffff0d7224 */ /* 0x000fe400078e0005 */
[----:B------:R-:W-:Y:S02]  /*18bf0*/  @!P1 IMAD.MOV.U32 R3, RZ, RZ, R2 ;  /* 0x000000ffff039224 */ /* 0x000fe400078e0002 */
[----:B------:R-:W-:Y:S02]  /*18c00*/  @!P1 IMAD.MOV.U32 R2, RZ, RZ, R0 ;  /* 0x000000ffff029224 */ /* 0x000fe400078e0000 */
[----:B------:R-:W-:-:S03]  /*18c10*/  VIADD R0, R6, 0x80 ;  /* 0x0000008006007836 */ /* 0x000fc60000000000 */
[----:B------:R-:W-:Y:S01]  /*18c20*/  @!PT LDS RZ, [RZ] ;  /* 0x00000000fffff984 */ /* 0x000fe20000000800 */
[----:B------:R-:W-:Y:S01]  /*18c30*/  @!PT LDS RZ, [RZ] ;  /* 0x00000000fffff984 */ /* 0x000fe20000000800 */
[----:B------:R-:W-:Y:S01]  /*18c40*/  @!PT LDS RZ, [RZ] ;  /* 0x00000000fffff984 */ /* 0x000fe20000000800 */
[----:B------:R0:W-:Y:S02]  /*18c50*/  @!P1 LDGSTS.E.BYPASS.LTC128B.128 [R9+0xc800], desc[UR48][R2.64], !P5 ;  /* 0x0c80000002099fae */ /* 0x0001e4000e901d70 */
[----:B------:R-:W-:Y:S01]  /*18c60*/  ISETP.GE.AND P1, PT, R0, UR41, PT ;  /* 0x0000002900007c0c */ /* 0x000fe2000bf26270 */
[----:B------:R-:W-:-:S12]  /*18c70*/  IMAD.MOV.U32 R0, RZ, RZ, R14 ;  /* 0x000000ffff007224 */ /* 0x000fd800078e000e */
[----:B0-----:R-:W-:Y:S05]  /*18c80*/  WARPSYNC.COLLECTIVE R15, `(.L_x_14111) ;  /* 0x000000000f087348 */ /* 0x001fea0003c00000 */
[----:B------:R1:W2:Y:S02]  /*18c90*/  SHFL.IDX P6, R14, R13, R12, R11 ;  /* 0x0000000c0d0e7389 */ /* 0x0002a400000c000b */
[----:B012---:R-:W-:Y:S01]  /*18ca0*/  ENDCOLLECTIVE ;  /* 0x000000000000791b */ /* 0x007fe20003800000 */
.L_x_14111:
[----:B------:R-:W-:Y:S02]  /*18cb0*/  IMAD.MOV.U32 R13, RZ, RZ, R7 ;  /* 0x000000ffff0d7224 */ /* 0x000fe400078e0007 */
[----:B------:R-:W-:Y:S02]  /*18cc0*/  IMAD.MOV.U32 R12, RZ, RZ, 0x1 ;  /* 0x00000001ff0c7424 */ /* 0x000fe400078e00ff */
[----:B------:R-:W-:-:S07]  /*18cd0*/  IMAD.MOV.U32 R2, RZ, RZ, R14 ;  /* 0x000000ffff027224 */ /* 0x000fce00078e000e */
[----:B------:R-:W-:Y:S05]  /*18ce0*/  WARPSYNC.COLLECTIVE R15, `(.L_x_14112) ;  /* 0x000000000f087348 */ /* 0x000fea0003c00000 */
[----:B------:R0:W1:Y:S02]  /*18cf0*/  SHFL.IDX P6, R14, R13, R12, R11 ;  /* 0x0000000c0d0e7389 */ /* 0x00006400000c000b */
[----:B01----:R-:W-:Y:S01]  /*18d00*/  ENDCOLLECTIVE ;  /* 0x000000000000791b */ /* 0x003fe20003800000 */
.L_x_14112:
        /* <DEDUP_REMOVED lines=12> */
.L_x_14113:
[----:B------:R-:W-:Y:S05]  /*18dd0*/  BRA `(.L_x_14114) ;  /* 0xffffffc000547947 */ /* 0x000fea000383ffff */
.L_x_14022:
[----:B-1----:R1:W2:Y:S02]  /*18de0*/  SYNCS.PHASECHK.TRANS64.TRYWAIT P0, [R17+URZ+0x13220], R0 ;  /* 0x01322000110075a7 */ /* 0x0022a4000800017f */
[----:B--2---:R-:W-:Y:S05]  /*18df0*/  @!P0 NANOSLEEP.SYNCS 0x989680 ;  /* 0x009896800000895d */ /* 0x004fea0003900000 */
[----:B------:R-:W2:Y:S02]  /*18e00*/  @!P0 SYNCS.PHASECHK.TRANS64 P0, [R17+URZ+0x13220], R0 ;  /* 0x01322000110085a7 */ /* 0x000ea4000800007f */
[----:B--2---:R-:W-:Y:S05]  /*18e10*/  @!P0 BRA `(.L_x_14022) ;  /* 0xfffffffc00f08947 */ /* 0x004fea000383ffff */
[----:B------:R-:W-:Y:S05]  /*18e20*/  BRA `(.L_x_14115) ;  /* 0xffffffc000b07947 */ /* 0x000fea000383ffff */
.L_x_14026:
[----:B0-----:R-:W2:Y:S02]  /*18e30*/  LDL R2, [R1] ;  /* 0x0000000001027983 */ /* 0x001ea40000100800 */
[----:B--2---:R0:W1:Y:S02]  /*18e40*/  SYNCS.PHASECHK.TRANS64.TRYWAIT P0, [R0+URZ+0x13280], R2 ;  /* 0x01328002000075a7 */ /* 0x004064000800017f */
[----:B-1----:R-:W-:Y:S05]  /*18e50*/  @!P0 NANOSLEEP.SYNCS 0x989680 ;  /* 0x009896800000895d */ /* 0x002fea0003900000 */
[----:B------:R-:W1:Y:S02]  /*18e60*/  @!P0 SYNCS.PHASECHK.TRANS64 P0, [R0+URZ+0x13280], R2 ;  /* 0x01328002000085a7 */ /* 0x000e64000800007f */
[----:B-1----:R-:W-:Y:S05]  /*18e70*/  @!P0 BRA `(.L_x_14026) ;  /* 0xfffffffc00ec8947 */ /* 0x002fea000383ffff */
[----:B------:R-:W-:Y:S05]  /*18e80*/  BRA `(.L_x_14116) ;  /* 0xffffffc400f87947 */ /* 0x000fea000383ffff */
.L_x_14027:
        /* <DEDUP_REMOVED lines=8> */
.L_x_14118:
[----:B------:R-:W-:Y:S05]  /*18f10*/  BSYNC B0 ;  /* 0x0000000000007941 */ /* 0x000fea0003800000 */
.L_x_14117:
        /* <DEDUP_REMOVED lines=10> */
.L_x_14119:
        /* <DEDUP_REMOVED lines=11> */
.L_x_14120:
        /* <DEDUP_REMOVED lines=10> */
.L_x_14121:
        /* <DEDUP_REMOVED lines=11> */
.L_x_14122:
        /* <DEDUP_REMOVED lines=10> */
.L_x_14123:
        /* <DEDUP_REMOVED lines=11> */
.L_x_14124:
        /* <DEDUP_REMOVED lines=10> */
.L_x_14125:
[----:B------:R-:W-:Y:S02]  /*193b0*/  IMAD.MOV.U32 R13, RZ, RZ, R19 ;  /* 0x000000ffff0d7224 */ /* 0x000fe400078e0013 */
[----:B------:R-:W-:Y:S02]  /*193c0*/  IMAD.MOV.U32 R12, RZ, RZ, RZ ;  /* 0x000000ffff0c7224 */ /* 0x000fe400078e00ff */
[----:B------:R-:W-:Y:S02]  /*193d0*/  IMAD.SHL.U32 R3, R3, 0x10, RZ ;  /* 0x0000001003037824 */ /* 0x000fe400078e00ff */
[----:B------:R-:W-:-:S07]  /*193e0*/  IMAD.MOV.U32 R2, RZ, RZ, R14 ;  /* 0x000000ffff027224 */ /* 0x000fce00078e000e */
[----:B------:R-:W-:Y:S05]  /*193f0*/  WARPSYNC.COLLECTIVE R15, `(.L_x_14126) ;  /* 0x000000000f087348 */ /* 0x000fea0003c00000 */
[----:B------:R0:W1:Y:S02]  /*19400*/  SHFL.IDX P6, R14, R13, R12, R11 ;  /* 0x0000000c0d0e7389 */ /* 0x00006400000c000b */
[----:B01----:R-:W-:Y:S01]  /*19410*/  ENDCOLLECTIVE ;  /* 0x000000000000791b */ /* 0x003fe20003800000 */
.L_x_14126:
        /* <DEDUP_REMOVED lines=12> */
.L_x_14127:
[----:B------:R-:W-:Y:S01]  /*194e0*/  IMAD.MOV.U32 R2, RZ, RZ, R14 ;  /* 0x000000ffff027224 */ /* 0x000fe200078e000e */
[----:B------:R-:W-:Y:S06]  /*194f0*/  BRA `(.L_x_14128) ;  /* 0xffffffc4005c7947 */ /* 0x000fec000383ffff */
.L_x_14032:
[----:B--2---:R-:W2:Y:S02]  /*19500*/  LDL R2, [R1] ;  /* 0x0000000001027983 */ /* 0x004ea40000100800 */
[----:B--2---:R2:W3:Y:S02]  /*19510*/  SYNCS.PHASECHK.TRANS64.TRYWAIT P0, [R0+URZ+0x13240], R2 ;  /* 0x01324002000075a7 */ /* 0x0044e4000800017f */
[----:B---3--:R-:W-:Y:S05]  /*19520*/  @!P0 NANOSLEEP.SYNCS 0x989680 ;  /* 0x009896800000895d */ /* 0x008fea0003900000 */
[----:B------:R-:W3:Y:S02]  /*19530*/  @!P0 SYNCS.PHASECHK.TRANS64 P0, [R0+URZ+0x13240], R2 ;  /* 0x01324002000085a7 */ /* 0x000ee4000800007f */
[----:B---3--:R-:W-:Y:S05]  /*19540*/  @!P0 BRA `(.L_x_14032) ;  /* 0xfffffffc00ec8947 */ /* 0x008fea000383ffff */
[----:B------:R-:W-:Y:S05]  /*19550*/  BRA `(.L_x_14129) ;  /* 0xffffffc400b87947 */ /* 0x000fea000383ffff */
.L_x_14033:
        /* <DEDUP_REMOVED lines=8> */
.L_x_14131:
[----:B------:R-:W-:Y:S05]  /*195e0*/  BSYNC B0 ;  /* 0x0000000000007941 */ /* 0x000fea0003800000 */
.L_x_14130:
        /* <DEDUP_REMOVED lines=8> */
.L_x_14132:
[----:B------:R-:W-:Y:S02]  /*19670*/  IMAD.MOV.U32 R13, RZ, RZ, R5 ;  /* 0x000000ffff0d7224 */ /* 0x000fe400078e0005 */
[----:B------:R-:W-:Y:S02]  /*19680*/  IMAD.MOV.U32 R12, RZ, RZ, 0x1 ;  /* 0x00000001ff0c7424 */ /* 0x000fe400078e00ff */
[----:B------:R-:W-:-:S07]  /*19690*/  IMAD.MOV.U32 R2, RZ, RZ, R14 ;  /* 0x000000ffff027224 */ /* 0x000fce00078e000e */
[----:B------:R-:W-:Y:S05]  /*196a0*/  WARPSYNC.COLLECTIVE R15, `(.L_x_14133) ;  /* 0x000000000f087348 */ /* 0x000fea0003c00000 */
[----:B------:R0:W1:Y:S02]  /*196b0*/  SHFL.IDX P6, R14, R13, R12, R11 ;  /* 0x0000000c0d0e7389 */ /* 0x00006400000c000b */
[----:B01----:R-:W-:Y:S01]  /*196c0*/  ENDCOLLECTIVE ;  /* 0x000000000000791b */ /* 0x003fe20003800000 */
.L_x_14133:
        /* <DEDUP_REMOVED lines=11> */
.L_x_14134:
[----:B------:R-:W-:Y:S02]  /*19780*/  IMAD.MOV.U32 R13, RZ, RZ, R5 ;  /* 0x000000ffff0d7224 */ /* 0x000fe400078e0005 */
[----:B------:R-:W-:Y:S02]  /*19790*/  IMAD.MOV.U32 R12, RZ, RZ, 0x2 ;  /* 0x00000002ff0c7424 */ /* 0x000fe400078e00ff */
[----:B------:R-:W-:-:S07]  /*197a0*/  IMAD.MOV.U32 R2, RZ, RZ, R14 ;  /* 0x000000ffff027224 */ /* 0x000fce00078e000e */
[----:B------:R-:W-:Y:S05]  /*197b0*/  WARPSYNC.COLLECTIVE R15, `(.L_x_14135) ;  /* 0x000000000f087348 */ /* 0x000fea0003c00000 */
[----:B------:R0:W1:Y:S02]  /*197c0*/  SHFL.IDX P6, R14, R13, R12, R11 ;  /* 0x0000000c0d0e7389 */ /* 0x00006400000c000b */
[----:B01----:R-:W-:Y:S01]  /*197d0*/  ENDCOLLECTIVE ;  /* 0x000000000000791b */ /* 0x003fe20003800000 */
.L_x_14135:
        /* <DEDUP_REMOVED lines=11> */
.L_x_14136:
[----:B------:R-:W-:Y:S02]  /*19890*/  IMAD.MOV.U32 R13, RZ, RZ, R5 ;  /* 0x000000ffff0d7224 */ /* 0x000fe400078e0005 */
[----:B------:R-:W-:Y:S02]  /*198a0*/  IMAD.MOV.U32 R12, RZ, RZ, 0x3 ;  /* 0x00000003ff0c7424 */ /* 0x000fe400078e00ff */
[----:B------:R-:W-:-:S07]  /*198b0*/  IMAD.MOV.U32 R2, RZ, RZ, R14 ;  /* 0x000000ffff027224 */ /* 0x000fce00078e000e */
[----:B------:R-:W-:Y:S05]  /*198c0*/  WARPSYNC.COLLECTIVE R15, `(.L_x_14137) ;  /* 0x000000000f087348 */ /* 0x000fea0003c00000 */
[----:B------:R0:W1:Y:S02]  /*198d0*/  SHFL.IDX P6, R14, R13, R12, R11 ;  /* 0x0000000c0d0e7389 */ /* 0x00006400000c000b */
[----:B01----:R-:W-:Y:S01]  /*198e0*/  ENDCOLLECTIVE ;  /* 0x000000000000791b */ /* 0x003fe20003800000 */
.L_x_14137:
        /* <DEDUP_REMOVED lines=11> */
.L_x_14138:
[----:B------:R-:W-:Y:S02]  /*199a0*/  IMAD.MOV.U32 R13, RZ, RZ, R7 ;  /* 0x000000ffff0d7224 */ /* 0x000fe400078e0007 */
[----:B------:R-:W-:Y:S02]  /*199b0*/  IMAD.MOV.U32 R12, RZ, RZ, RZ ;  /* 0x000000ffff0c7224 */ /* 0x000fe400078e00ff */
[----:B------:R-:W-:-:S07]  /*199c0*/  IMAD.MOV.U32 R2, RZ, RZ, R14 ;  /* 0x000000ffff027224 */ /* 0x000fce00078e000e */
[----:B------:R-:W-:Y:S05]  /*199d0*/  WARPSYNC.COLLECTIVE R15, `(.L_x_14139) ;  /* 0x000000000f087348 */ /* 0x000fea0003c00000 */
[----:B------:R0:W1:Y:S02]  /*199e0*/  SHFL.IDX P6, R14, R13, R12, R11 ;  /* 0x0000000c0d0e7389 */ /* 0x00006400000c000b */
[----:B01----:R-:W-:Y:S01]  /*199f0*/  ENDCOLLECTIVE ;  /* 0x000000000000791b */ /* 0x003fe20003800000 */
.L_x_14139:
        /* <DEDUP_REMOVED lines=11> */
.L_x_14140:
[----:B------:R-:W-:Y:S01]  /*19ab0*/  IMAD.MOV.U32 R2, RZ, RZ, R14 ;  /* 0x000000ffff027224 */ /* 0x000fe200078e000e */
[----:B------:R-:W-:Y:S06]  /*19ac0*/  BRA `(.L_x_14141) ;  /* 0xffffffc400487947 */ /* 0x000fec000383ffff */
.L_x_14038:
[----:B-1----:R1:W3:Y:S02]  /*19ad0*/  SYNCS.PHASECHK.TRANS64.TRYWAIT P2, [R2+URZ+0x13270], R0 ;  /* 0x01327000020075a7 */ /* 0x0022e4000804017f */
[----:B---3--:R-:W-:Y:S05]  /*19ae0*/  @!P2 NANOSLEEP.SYNCS 0x989680 ;  /* 0x009896800000a95d */ /* 0x008fea0003900000 */
[----:B------:R-:W3:Y:S02]  /*19af0*/  @!P2 SYNCS.PHASECHK.TRANS64 P2, [R2+URZ+0x13270], R0 ;  /* 0x013270000200a5a7 */ /* 0x000ee4000804007f */
[----:B---3--:R-:W-:Y:S05]  /*19b00*/  @!P2 BRA `(.L_x_14038) ;  /* 0xfffffffc00f0a947 */ /* 0x008fea000383ffff */
[----:B------:R-:W-:Y:S05]  /*19b10*/  BRA `(.L_x_14142) ;  /* 0xffffffc400ac7947 */ /* 0x000fea000383ffff */
.L_x_14040:
[----:B-1----:R1:W3:Y:S02]  /*19b20*/  SYNCS.PHASECHK.TRANS64.TRYWAIT P2, [R2+URZ+0x13260], R3 ;  /* 0x01326003020075a7 */ /* 0x0022e4000804017f */
[----:B---3--:R-:W-:Y:S05]  /*19b30*/  @!P2 NANOSLEEP.SYNCS 0x989680 ;  /* 0x009896800000a95d */ /* 0x008fea0003900000 */
[----:B------:R-:W3:Y:S02]  /*19b40*/  @!P2 SYNCS.PHASECHK.TRANS64 P2, [R2+URZ+0x13260], R3 ;  /* 0x013260030200a5a7 */ /* 0x000ee4000804007f */
[----:B---3--:R-:W-:Y:S05]  /*19b50*/  @!P2 BRA `(.L_x_14040) ;  /* 0xfffffffc00f0a947 */ /* 0x008fea000383ffff */
[----:B------:R-:W-:Y:S05]  /*19b60*/  BRA `(.L_x_14143) ;  /* 0xffffffc400bc7947 */ /* 0x000fea000383ffff */
.L_x_14048:
[----:B-1----:R1:W2:Y:S02]  /*19b70*/  SYNCS.PHASECHK.TRANS64.TRYWAIT P2, [R0+URZ+0x13270], R3 ;  /* 0x01327003000075a7 */ /* 0x0022a4000804017f */
[----:B--2---:R-:W-:Y:S05]  /*19b80*/  @!P2 NANOSLEEP.SYNCS 0x989680 ;  /* 0x009896800000a95d */ /* 0x004fea0003900000 */
[----:B------:R-:W2:Y:S02]  /*19b90*/  @!P2 SYNCS.PHASECHK.TRANS64 P2, [R0+URZ+0x13270], R3 ;  /* 0x013270030000a5a7 */ /* 0x000ea4000804007f */
[----:B--2---:R-:W-:Y:S05]  /*19ba0*/  @!P2 BRA `(.L_x_14048) ;  /* 0xfffffffc00f0a947 */ /* 0x004fea000383ffff */
[----:B------:R-:W-:Y:S05]  /*19bb0*/  BRA `(.L_x_14144) ;  /* 0xffffffcc00547947 */ /* 0x000fea000383ffff */
.L_x_14050:
[----:B-1----:R1:W2:Y:S02]  /*19bc0*/  SYNCS.PHASECHK.TRANS64.TRYWAIT P2, [R0+URZ+0x13260], R3 ;  /* 0x01326003000075a7 */ /* 0x0022a4000804017f */
[----:B--2---:R-:W-:Y:S05]  /*19bd0*/  @!P2 NANOSLEEP.SYNCS 0x989680 ;  /* 0x009896800000a95d */ /* 0x004fea0003900000 */
[----:B------:R-:W2:Y:S02]  /*19be0*/  @!P2 SYNCS.PHASECHK.TRANS64 P2, [R0+URZ+0x13260], R3 ;  /* 0x013260030000a5a7 */ /* 0x000ea4000804007f */
[----:B--2---:R-:W-:Y:S05]  /*19bf0*/  @!P2 BRA `(.L_x_14050) ;  /* 0xfffffffc00f0a947 */ /* 0x004fea000383ffff */
[----:B------:R-:W-:Y:S05]  /*19c00*/  BRA `(.L_x_14145) ;  /* 0xffffffcc00647947 */ /* 0x000fea000383ffff */
.L_x_14057:
[----:B--2---:R2:W3:Y:S02]  /*19c10*/  SYNCS.PHASECHK.TRANS64.TRYWAIT P0, [R5+URZ+0x13220], R0 ;  /* 0x01322000050075a7 */ /* 0x0044e4000800017f */
[----:B---3--:R-:W-:Y:S05]  /*19c20*/  @!P0 NANOSLEEP.SYNCS 0x989680 ;  /* 0x009896800000895d */ /* 0x008fea0003900000 */
[----:B------:R-:W3:Y:S02]  /*19c30*/  @!P0 SYNCS.PHASECHK.TRANS64 P0, [R5+URZ+0x13220], R0 ;  /* 0x01322000050085a7 */ /* 0x000ee4000800007f */
[----:B---3--:R-:W-:Y:S05]  /*19c40*/  @!P0 BRA `(.L_x_14057) ;  /* 0xfffffffc00f08947 */ /* 0x008fea000383ffff */
[----:B------:R-:W-:Y:S05]  /*19c50*/  BRA `(.L_x_14146) ;  /* 0xffffffd400407947 */ /* 0x000fea000383ffff */
.L_x_14058:
[----:B------:R-:W3:Y:S01]  /*19c60*/  S2R R2, SR_TID.X ;  /* 0x0000000000027919 */ /* 0x000ee20000002100 */
[----:B------:R-:W-:Y:S01]  /*19c70*/  BSSY B0, `(.L_x_14147) ;  /* 0x000000a000007945 */ /* 0x000fe20003800000 */
[----:B------:R-:W-:Y:S02]  /*19c80*/  IMAD.MOV.U32 R12, RZ, RZ, RZ ;  /* 0x000000ffff0c7224 */ /* 0x000fe400078e00ff */
[----:B-1----:R-:W-:Y:S02]  /*19c90*/  IMAD.MOV.U32 R11, RZ, RZ, 0x1f ;  /* 0x0000001fff0b7424 */ /* 0x002fe400078e00ff */
[----:B------:R-:W-:Y:S01]  /*19ca0*/  IMAD.MOV.U32 R15, RZ, RZ, -0x1 ;  /* 0xffffffffff0f7424 */ /* 0x000fe200078e00ff */
[----:B---3--:R-:W-:-:S04]  /*19cb0*/  SHF.R.U32.HI R2, RZ, 0x5, R2 ;  /* 0x00000005ff027819 */ /* 0x008fc80000011602 */
[----:B------:R-:W-:-:S05]  /*19cc0*/  LOP3.LUT R2, R2, 0x3, RZ, 0xc0, !PT ;  /* 0x0000000302027812 */ /* 0x000fca00078ec0ff */
[----:B------:R-:W-:-:S07]  /*19cd0*/  IMAD.MOV.U32 R13, RZ, RZ, R2 ;  /* 0x000000ffff0d7224 */ /* 0x000fce00078e0002 */
[----:B0-2---:R-:W-:Y:S05]  /*19ce0*/  WARPSYNC.COLLECTIVE R15, `(.L_x_14148) ;  /* 0x000000000f087348 */ /* 0x005fea0003c00000 */
[----:B------:R1:W3:Y:S02]  /*19cf0*/  SHFL.IDX P6, R14, R13, R12, R11 ;  /* 0x0000000c0d0e7389 */ /* 0x0002e400000c000b */
[----:B0123--:R-:W-:Y:S01]  /*19d00*/  ENDCOLLECTIVE ;  /* 0x000000000000791b */ /* 0x00ffe20003800000 */
.L_x_14148:
[----:B------:R-:W-:Y:S05]  /*19d10*/  BSYNC B0 ;  /* 0x0000000000007941 */ /* 0x000fea0003800000 */
.L_x_14147:
[----:B------:R-:W-:Y:S05]  /*19d20*/  BRA `(.L_x_14149) ;  /* 0xffffffd400287947 */ /* 0x000fea000383ffff */
.L_x_14061:
[----:B------:R-:W-:Y:S01]  /*19d30*/  BSSY B1, `(.L_x_14150) ;  /* 0x0000006000017945 */ /* 0x000fe20003800000 */
[----:B------:R-:W-:-:S07]  /*19d40*/  IMAD.MOV.U32 R15, RZ, RZ, -0x1 ;  /* 0xffffffffff0f7424 */ /* 0x000fce00078e00ff */
[----:B012---:R-:W-:Y:S05]  /*19d50*/  WARPSYNC.COLLECTIVE R15, `(.L_x_14151) ;  /* 0x000000000f0c7348 */ /* 0x007fea0003c00000 */
[----:B------:R-:W-:Y:S02]  /*19d60*/  ELECT P6, UR62, PT ;  /* 0x00000000003e782f */ /* 0x000fe400038c0000 */
[----:B------:R-:W-:Y:S01]  /*19d70*/  MOV R14, UR62 ;  /* 0x0000003e000e7c02 */ /* 0x000fe20008000f00 */
[----:B012---:R-:W-:Y:S10]  /*19d80*/  ENDCOLLECTIVE ;  /* 0x000000000000791b */ /* 0x007ff40003800000 */
.L_x_14151:
[----:B------:R-:W-:Y:S05]  /*19d90*/  BSYNC B1 ;  /* 0x0000000000017941 */ /* 0x000fea0003800000 */
.L_x_14150:
[----:B------:R-:W-:Y:S05]  /*19da0*/  BRA `(.L_x_14152) ;  /* 0xffffffd400207947 */ /* 0x000fea000383ffff */
.L_x_14063:
[----:B--2---:R2:W3:Y:S02]  /*19db0*/  SYNCS.PHASECHK.TRANS64.TRYWAIT P1, [R4+URZ+0x13240], R3 ;  /* 0x01324003040075a7 */ /* 0x0044e4000802017f */
[----:B---3--:R-:W-:Y:S05]  /*19dc0*/  @!P1 NANOSLEEP.SYNCS 0x989680 ;  /* 0x009896800000995d */ /* 0x008fea0003900000 */
[----:B------:R-:W3:Y:S02]  /*19dd0*/  @!P1 SYNCS.PHASECHK.TRANS64 P1, [R4+URZ+0x13240], R3 ;  /* 0x01324003040095a7 */ /* 0x000ee4000802007f */
[----:B---3--:R-:W-:Y:S05]  /*19de0*/  @!P1 BRA `(.L_x_14063) ;  /* 0xfffffffc00f09947 */ /* 0x008fea000383ffff */
[----:B------:R-:W-:Y:S05]  /*19df0*/  BRA `(.L_x_14153) ;  /* 0xffffffd400487947 */ /* 0x000fea000383ffff */
.L_x_14065:
[----:B---3--:R3:W4:Y:S02]  /*19e00*/  SYNCS.PHASECHK.TRANS64.TRYWAIT P1, [R5+URZ+0x13240], R0 ;  /* 0x01324000050075a7 */ /* 0x008724000802017f */
[----:B----4-:R-:W-:Y:S05]  /*19e10*/  @!P1 NANOSLEEP.SYNCS 0x989680 ;  /* 0x009896800000995d */ /* 0x010fea0003900000 */
[----:B------:R-:W4:Y:S02]  /*19e20*/  @!P1 SYNCS.PHASECHK.TRANS64 P1, [R5+URZ+0x13240], R0 ;  /* 0x01324000050095a7 */ /* 0x000f24000802007f */
[----:B----4-:R-:W-:Y:S05]  /*19e30*/  @!P1 BRA `(.L_x_14065) ;  /* 0xfffffffc00f09947 */ /* 0x010fea000383ffff */
[----:B------:R-:W-:Y:S05]  /*19e40*/  BRA `(.L_x_14154) ;  /* 0xffffffd400587947 */ /* 0x000fea000383ffff */
.L_x_14067:
[----:B----4-:R4:W0:Y:S02]  /*19e50*/  SYNCS.PHASECHK.TRANS64.TRYWAIT P1, [R4+URZ+0x13260], R3 ;  /* 0x01326003040075a7 */ /* 0x010824000802017f */
[----:B0-----:R-:W-:Y:S05]  /*19e60*/  @!P1 NANOSLEEP.SYNCS 0x989680 ;  /* 0x009896800000995d */ /* 0x001fea0003900000 */
[----:B------:R-:W0:Y:S02]  /*19e70*/  @!P1 SYNCS.PHASECHK.TRANS64 P1, [R4+URZ+0x13260], R3 ;  /* 0x01326003040095a7 */ /* 0x000e24000802007f */
[----:B0-----:R-:W-:Y:S05]  /*19e80*/  @!P1 BRA `(.L_x_14067) ;  /* 0xfffffffc00f09947 */ /* 0x001fea000383ffff */
[----:B------:R-:W-:Y:S05]  /*19e90*/  BRA `(.L_x_14155) ;  /* 0xffffffd400547947 */ /* 0x000fea000383ffff */
.L_x_14069:
[----:B------:R0:W0:Y:S02]  /*19ea0*/  SYNCS.PHASECHK.TRANS64.TRYWAIT P1, [R5+URZ+0x13260], R0 ;  /* 0x01326000050075a7 */ /* 0x000024000802017f */
[----:B0-----:R-:W-:Y:S05]  /*19eb0*/  @!P1 NANOSLEEP.SYNCS 0x989680 ;  /* 0x009896800000995d */ /* 0x001fea0003900000 */
[----:B------:R-:W0:Y:S02]  /*19ec0*/  @!P1 SYNCS.PHASECHK.TRANS64 P1, [R5+URZ+0x13260], R0 ;  /* 0x01326000050095a7 */ /* 0x000e24000802007f */
[----:B0-----:R-:W-:Y:S05]  /*19ed0*/  @!P1 BRA `(.L_x_14069) ;  /* 0xfffffffc00f09947 */ /* 0x001fea000383ffff */
[----:B------:R-:W-:Y:S05]  /*19ee0*/  BRA `(.L_x_14156) ;  /* 0xffffffd400507947 */ /* 0x000fea000383ffff */
.L_x_14071:
[----:B------:R0:W0:Y:S02]  /*19ef0*/  SYNCS.PHASECHK.TRANS64.TRYWAIT P1, [R4+URZ+0x13280], R3 ;  /* 0x01328003040075a7 */ /* 0x000024000802017f */
[----:B0-----:R-:W-:Y:S05]  /*19f00*/  @!P1 NANOSLEEP.SYNCS 0x989680 ;  /* 0x009896800000995d */ /* 0x001fea0003900000 */
[----:B------:R-:W0:Y:S02]  /*19f10*/  @!P1 SYNCS.PHASECHK.TRANS64 P1, [R4+URZ+0x13280], R3 ;  /* 0x01328003040095a7 */ /* 0x000e24000802007f */
[----:B0-----:R-:W-:Y:S05]  /*19f20*/  @!P1 BRA `(.L_x_14071) ;  /* 0xfffffffc00f09947 */ /* 0x001fea000383ffff */
[----:B------:R-:W-:Y:S05]  /*19f30*/  BRA `(.L_x_14157) ;  /* 0xffffffd4004c7947 */ /* 0x000fea000383ffff */
.L_x_14158:
        /* <DEDUP_REMOVED lines=12> */
.L_x_15864:


//--------------------- .text._ZN7cutlass13device_kernelIN5flash11enable_sm90INS1_16FlashAttnFwdSm90INS1_25CollectiveMainloopFwdSm90ILi2EN4cute5tupleIJNS5_1CILi1EEES8_S8_EEENS6_IJNS7_ILi192EEENS7_ILi160EEENS7_ILi64EEEEEELi64ENS_12float_e4m3_tEfNS_4arch4Sm90ELb0ELb1ELb0ELb1ELb1ELb0ELb0ELb1ELb1ELb1ELb0ELb0EEENS1_21CollectiveEpilogueFwdINS6_IJSA_SC_SB_EEES9_NS_10bfloat16_tESG_Li384ELb1ELb1ELb0ELb1EEENS1_36VarlenDynamicPersistentTileSchedulerILi192ELi160ELi384ELi128ELb0ELb1ELb1ELb1ELb0ELb1EEEEEEEEEvNT_6ParamsE --------------------------
	.section	.text._ZN7cutlass13device_kernelIN5flash11enable_sm90INS1_16FlashAttnFwdSm90INS1_25CollectiveMainloopFwdSm90ILi2EN4cute5tupleIJNS5_1CILi1EEES8_S8_EEENS6_IJNS7_ILi192EEENS7_ILi160EEENS7_ILi64EEEEEELi64ENS_12float_e4m3_tEfNS_4arch4Sm90ELb0ELb1ELb0ELb1ELb1ELb0ELb0ELb1ELb1ELb1ELb0ELb0EEENS1_21CollectiveEpilogueFwdINS6_IJSA_SC_SB_EEES9_NS_10bfloat16_tESG_Li384ELb1ELb1ELb0ELb1EEENS1_36VarlenDynamicPersistentTileSchedulerILi192ELi160ELi384ELi128ELb0ELb1ELb1ELb1ELb0ELb1EEEEEEEEEvNT_6ParamsE,"ax",@progbits
	.align	128
.text._ZN7cutlass13device_kernelIN5flash11enable_sm90INS1_16FlashAttnFwdSm90INS1_25CollectiveMainloopFwdSm90ILi2EN4cute5tupleIJNS5_1CILi1EEES8_S8_EEENS6_IJNS7_ILi192EEENS7_ILi160EEENS7_ILi64EEEEEELi64ENS_12float_e4m3_tEfNS_4arch4Sm90ELb0ELb1ELb0ELb1ELb1ELb0ELb0ELb1ELb1ELb1ELb0ELb0EEENS1_21CollectiveEpilogueFwdINS6_IJSA_SC_SB_EEES9_NS_10bfloat16_tESG_Li384ELb1ELb1ELb0ELb1EEENS1_36VarlenDynamicPersistentTileSchedulerILi192ELi160ELi384ELi128ELb0ELb1ELb1ELb1ELb0ELb1EEEEEEEEEvNT_6ParamsE:
        .type           _ZN7cutlass13device_kernelIN5flash11enable_sm90INS1_16FlashAttnFwdSm90INS1_25CollectiveMainloopFwdSm90ILi2EN4cute5tupleIJNS5_1CILi1EEES8_S8_EEENS6_IJNS7_ILi192EEENS7_ILi160EEENS7_ILi64EEEEEELi64ENS_12float_e4m3_tEfNS_4arch4Sm90ELb0ELb1ELb0ELb1ELb1ELb0ELb0ELb1ELb1ELb1ELb0ELb0EEENS1_21CollectiveEpilogueFwdINS6_IJSA_SC_SB_EEES9_NS_10bfloat16_tESG_Li384ELb1ELb1ELb0ELb1EEENS1_36VarlenDynamicPersistentTileSchedulerILi192ELi160ELi384ELi128ELb0ELb1ELb1ELb1ELb0ELb1EEEEEEEEEvNT_6ParamsE,@function
        .size           _ZN7cutlass13device_kernelIN5flash11enable_sm90INS1_16FlashAttnFwdSm90INS1_25CollectiveMainloopFwdSm90ILi2EN4cute5tupleIJNS5_1CILi1EEES8_S8_EEENS6_IJNS7_ILi192EEENS7_ILi160EEENS7_ILi64EEEEEELi64ENS_12float_e4m3_tEfNS_4arch4Sm90ELb0ELb1ELb0ELb1ELb1ELb0ELb0ELb1ELb1ELb1ELb0ELb0EEENS1_21CollectiveEpilogueFwdINS6_IJSA_SC_SB_EEES9_NS_10bfloat16_tESG_Li384ELb1ELb1ELb0ELb1EEENS1_36VarlenDynamicPersistentTileSchedulerILi192ELi160ELi384ELi128ELb0ELb1ELb1ELb1ELb0ELb1EEEEEEEEEvNT_6ParamsE,(.L_x_15865 - _ZN7cutlass13device_kernelIN5flash11enable_sm90INS1_16FlashAttnFwdSm90INS1_25CollectiveMainloopFwdSm90ILi2EN4cute5tupleIJNS5_1CILi1EEES8_S8_EEENS6_IJNS7_ILi192EEENS7_ILi160EEENS7_ILi64EEEEEELi64ENS_12float_e4m3_tEfNS_4arch4Sm90ELb0ELb1ELb0ELb1ELb1ELb0ELb0ELb1ELb1ELb1ELb0ELb0EEENS1_21CollectiveEpilogueFwdINS6_IJSA_SC_SB_EEES9_NS_10bfloat16_tESG_Li384ELb1ELb1ELb0ELb1EEENS1_36VarlenDynamicPersistentTileSchedulerILi192ELi160ELi384ELi128ELb0ELb1ELb1ELb1ELb0ELb1EEEEEEEEEvNT_6ParamsE)
        .other          _ZN7cutlass13device_kernelIN5flash11enable_sm90INS1_16FlashAttnFwdSm90INS1_25CollectiveMainloopFwdSm90ILi2EN4cute5tupleIJNS5_1CILi1EEES8_S8_EEENS6_IJNS7_ILi192EEENS7_ILi160EEENS7_ILi64EEEEEELi64ENS_12float_e4m3_tEfNS_4arch4Sm90ELb0ELb1ELb0ELb1ELb1ELb0ELb0ELb1ELb1ELb1ELb0ELb0EEENS1_21CollectiveEpilogueFwdINS6_IJSA_SC_SB_EEES9_NS_10bfloat16_tESG_Li384ELb1ELb1ELb0ELb1EEENS1_36VarlenDynamicPersistentTileSchedulerILi192ELi160ELi384ELi128ELb0ELb1ELb1ELb1ELb0ELb1EEEEEEEEEvNT_6ParamsE,@"STO_CUDA_ENTRY STV_DEFAULT"
_ZN7cutlass13device_kernelIN5flash11enable_sm90INS1_16FlashAttnFwdSm90INS1_25CollectiveMainloopFwdSm90ILi2EN4cute5tupleIJNS5_1CILi1EEES8_S8_EEENS6_IJNS7_ILi192EEENS7_ILi160EEENS7_ILi64EEEEEELi64ENS_12float_e4m3_tEfNS_4arch4Sm90ELb0ELb1ELb0ELb1ELb1ELb0ELb0ELb1ELb1ELb1ELb0ELb0EEENS1_21CollectiveEpilogueFwdINS6_IJSA_SC_SB_EEES9_NS_10bfloat16_tESG_Li384ELb1ELb1ELb0ELb1EEENS1_36VarlenDynamicPersistentTileSchedulerILi192ELi160ELi384ELi128ELb0ELb1ELb1ELb1ELb0ELb1EEEEEEEEEvNT_6ParamsE:
        /* <DEDUP_REMOVED lines=45> */
.L_x_14159:
        /* <DEDUP_REMOVED lines=22> */
.L_x_14160:
        /* <DEDUP_REMOVED lines=18> */
.L_x_14161:
        /* <DEDUP_REMOVED lines=22> */
.L_x_14162:
        /* <DEDUP_REMOVED lines=24> */
.L_x_14163:
        /* <DEDUP_REMOVED lines=8> */
.L_x_14165:
        /* <DEDUP_REMOVED lines=28> */
[----:B------:R-:W-:Y:S01]  /*0a70*/  IMAD.SHL.U32 R5, R4, 0x20, RZ ;  /* 0x0000002004057824 */ /* 0x000fe200078e00ff */
[CC--:B------:R-:W-:Y:S01]  /*0a80*/  LEA.HI R11, R0.reuse, R13.reuse, RZ, 0x2 ;  /* 0x0000000d000b7211 */ /* 0x0c0fe200078f10ff */
[----:B------:R-:W-:Y:S01]  /*0a90*/  IMAD.IADD R12, R13, 0x1, -R3 ;  /* 0x000000010d0c7824 */ /* 0x000fe200078e0a03 */
[----:B------:R-:W-:Y:S01]  /*0aa0*/  LEA.HI R3, R0, R13, RZ, 0x4 ;  /* 0x0000000d00037211 */ /* 0x000fe200078f20ff */
[----:B------:R-:W-:Y:S01]  /*0ab0*/  IMAD.HI R2, R14, 0x55555556, RZ ;  /* 0x555555560e027827 */ /* 0x000fe200078e02ff */
[----:B------:R-:W-:-:S02]  /*0ac0*/  LOP3.LUT R5, R5, 0xfffffc00, RZ, 0xc0, !PT ;  /* 0xfffffc0005057812 */ /* 0x000fc400078ec0ff */
[----:B------:R-:W-:Y:S02]  /*0ad0*/  SHF.R.S32.HI R7, RZ, 0x1f, R12 ;  /* 0x0000001fff077819 */ /* 0x000fe4000001140c */
[----:B------:R-:W-:Y:S02]  /*0ae0*/  SHF.R.S32.HI R6, RZ, 0x4, R3 ;  /* 0x00000004ff067819 */ /* 0x000fe40000011403 */
[----:B------:R-:W-:Y:S02]  /*0af0*/  LEA.HI R8, R7, R12, RZ, 0x2 ;  /* 0x0000000c07087211 */ /* 0x000fe400078f10ff */
[----:B------:R-:W-:Y:S02]  /*0b00*/  LOP3.LUT R4, R3, 0x3fffff0, RZ, 0xc0, !PT ;  /* 0x03fffff003047812 */ /* 0x000fe400078ec0ff */
[--C-:B------:R-:W-:Y:S02]  /*0b10*/  SHF.R.S32.HI R9, RZ, 0x2, R8.reuse ;  /* 0x00000002ff097819 */ /* 0x100fe40000011408 */
[----:B------:R-:W-:Y:S01]  /*0b20*/  SHF.R.S32.HI R10, RZ, 0x1f, R8 ;  /* 0x0000001fff0a7819 */ /* 0x000fe20000011408 */
[----:B------:R-:W-:Y:S01]  /*0b30*/  IMAD.IADD R4, R13, 0x1, -R4 ;  /* 0x000000010d047824 */ /* 0x000fe200078e0a04 */
[----:B------:R-:W-:-:S02]  /*0b40*/  LEA.HI R3, R3, R6, RZ, 0x1 ;  /* 0x0000000603037211 */ /* 0x000fc400078f08ff */
[----:B------:R-:W-:Y:S01]  /*0b50*/  LEA.HI R10, R10, R9, RZ, 0x3 ;  /* 0x000000090a0a7211 */ /* 0x000fe200078f18ff */
[----:B------:R-:W-:Y:S01]  /*0b60*/  IMAD R4, R4, 0x40, R5 ;  /* 0x0000004004047824 */ /* 0x000fe200078e0205 */
        /* <DEDUP_REMOVED lines=8> */
[----:B------:R-:W-:Y:S01]  /*0bf0*/  IMAD R2, R2, -0x3, R14 ;  /* 0xfffffffd02027824 */ /* 0x000fe200078e020e */
[----:B------:R-:W-:Y:S01]  /*0c00*/  LEA.HI R0, R0, R13, RZ, 0x3 ;  /* 0x0000000d00007211 */ /* 0x000fe200078f18ff */
[----:B------:R-:W-:Y:S01]  /*0c10*/  IMAD R7, R7, 0x10, R10 ;  /* 0x0000001007077824 */ /* 0x000fe200078e020a */
[----:B------:R-:W-:Y:S01]  /*0c20*/  LOP3.LUT R19, R8, 0x7ffffffc, RZ, 0xc0, !PT ;  /* 0x7ffffffc08137812 */ /* 0x000fe200078ec0ff */
[----:B------:R-:W-:Y:S01]  /*0c30*/  IMAD R3, R3, 0x8, R4 ;  /* 0x0000000803037824 */ /* 0x000fe200078e0204 */
[----:B------:R-:W-:Y:S01]  /*0c40*/  LOP3.LUT R23, R0, 0xfffffff8, RZ, 0xc0, !PT ;  /* 0xfffffff800177812 */ /* 0x000fe200078ec0ff */
[----:B------:R-:W-:Y:S01]  /*0c50*/  IMAD R2, R2, 0x40, R7 ;  /* 0x0000004002027824 */ /* 0x000fe200078e0207 */
[----:B------:R-:W-:Y:S01]  /*0c60*/  SHF.R.S32.HI R157, RZ, 0x3, R0 ;  /* 0x00000003ff9d7819 */ /* 0x000fe20000011400 */
[C---:B------:R-:W-:Y:S01]  /*0c70*/  IMAD.IADD R11, R13.reuse, 0x1, -R11 ;  /* 0x000000010d0b7824 */ /* 0x040fe200078e0a0b */
[----:B------:R0:W-:Y:S01]  /*0c80*/  STL [R1+0x10], R3 ;  /* 0x0000100301007387 */ /* 0x0001e20000100800 */
[----:B------:R-:W-:-:S02]  /*0c90*/  IMAD.IADD R23, R13, 0x1, -R23 ;  /* 0x000000010d177824 */ /* 0x000fc400078e0a17 */
[----:B------:R-:W-:Y:S01]  /*0ca0*/  IMAD.IADD R19, R12, 0x1, -R19 ;  /* 0x000000010c137824 */ /* 0x000fe200078e0a13 */
[----:B------:R0:W-:Y:S01]  /*0cb0*/  STL [R1+0xc], R2 ;  /* 0x00000c0201007387 */ /* 0x0001e20000100800 */
[----:B------:R-:W-:Y:S01]  /*0cc0*/  LEA.HI R5, R11, R11, RZ, 0x1 ;  /* 0x0000000b0b057211 */ /* 0x000fe200078f08ff */
[----:B------:R-:W-:-:S03]  /*0cd0*/  IMAD.SHL.U32 R156, R23, 0x8, RZ ;  /* 0x00000008179c7824 */ /* 0x000fc600078e00ff */
[----:B------:R-:W-:-:S05]  /*0ce0*/  LOP3.LUT R6, R5, 0x1ffffffe, RZ, 0xc0, !PT ;  /* 0x1ffffffe05067812 */ /* 0x000fca00078ec0ff */
[----:B------:R-:W-:-:S04]  /*0cf0*/  IMAD.IADD R6, R11, 0x1, -R6 ;  /* 0x000000010b067824 */ /* 0x000fc800078e0a06 */
[----:B0-----:R-:W-:-:S07]  /*0d00*/  IMAD R22, R6, 0x8, R2 ;  /* 0x0000000806167824 */ /* 0x001fce00078e0202 */
.L_x_14261:
[----:B------:R-:W-:Y:S01]  /*0d10*/  ULDC.64 UR6, c[0x0][0xa28] ;  /* 0x00028a0000067ab9 */ /* 0x000fe20000000a00 */
[----:B------:R-:W-:Y:S01]  /*0d20*/  IMAD.MOV.U32 R0, RZ, RZ, RZ ;  /* 0x000000ffff007224 */ /* 0x000fe200078e00ff */
        /* <DEDUP_REMOVED lines=11> */
[----:B012---:R-:W-:Y:S02]  /*0de0*/  IMAD.U32 R4, RZ, RZ, UR6 ;  /* 0x00000006ff047e24 */ /* 0x007fe4000f8e00ff */
[----:B------:R-:W-:Y:S01]  /*0df0*/  IMAD.U32 R5, RZ, RZ, UR7 ;  /* 0x00000007ff057e24 */ /* 0x000fe2000f8e00ff */
[----:B------:R-:W-:-:S04]  /*0e00*/  @UP1 UIMAD.WIDE UR6, UR48, 0x4, UR8 ;  /* 0x00000004300618a5 */ /* 0x000fc8000f8e0208 */
[----:B-----5:R0:W5:Y:S02]  /*0e10*/  @P0 LDG.E R0, desc[UR50][R4.64] ;  /* 0x0000003204000981 */ /* 0x020164000c1e1900 */
        /* <DEDUP_REMOVED lines=12> */
[----:B0-----:R-:W-:-:S12]  /*0ee0*/  @P2 BRA `(.L_x_14166) ;  /* 0x0000000000302947 */ /* 0x001fd80003800000 */
        /* <DEDUP_REMOVED lines=12> */
.L_x_14166:
        /* <DEDUP_REMOVED lines=10> */
.L_x_14167:
        /* <DEDUP_REMOVED lines=11> */
.L_x_14168:
        /* <DEDUP_REMOVED lines=47> */
[----:B------:R-:W-:Y:S01]  /*13f0*/  UIMAD UR41, UR5, 0xc0, URZ ;  /* 0x000000c0052978a4 */ /* 0x000fe2000f8e023f */
[----:B---3--:R-:W-:Y:S01]  /*1400*/  ISETP.GE.AND P2, PT, R13, 0x1, PT ;  /* 0x000000010d00780c */ /* 0x008fe20003f46270 */
[----:B-----5:R-:W-:Y:S01]  /*1410*/  IMAD.IADD R17, R17, 0x1, -R0 ;  /* 0x0000000111117824 */ /* 0x020fe200078e0a00 */
[----:B------:R-:W-:Y:S01]  /*1420*/  ULDC UR5, c[0x0][0x988] ;  /* 0x0002620000057ab9 */ /* 0x000fe20000000800 */
[----:B------:R-:W-:Y:S01]  /*1430*/  UIADD3 UR4, UR41, 0xbf, URZ ;  /* 0x000000bf29047890 */ /* 0x000fe2000fffe03f */
[----:B------:R-:W-:-:S02]  /*1440*/  LOP3.LUT R2, R2, 0xffffffef, RZ, 0xc0, !PT ;  /* 0xffffffef02027812 */ /* 0x000fc400078ec0ff */
[----:B0-----:R-:W-:-:S05]  /*1450*/  IADD3 R0, R17, 0x1, -R18 ;  /* 0x0000000111007810 */ /* 0x001fca0007ffe812 */
[----:B------:R-:W1:Y:S01]  /*1460*/  @P3 LDC R9, c[0x0][0x44c] ;  /* 0x00011300ff093b82 */ /* 0x000e620000000800 */
[----:B------:R-:W-:-:S04]  /*1470*/  @P3 LOP3.LUT R2, R2, 0x10, RZ, 0xfc, !PT ;  /* 0x0000001002023812 */ /* 0x000fc800078efcff */
[----:B------:R-:W-:-:S03]  /*1480*/  LOP3.LUT R2, R2, 0xfffffff7, RZ, 0xc0, !PT ;  /* 0xfffffff702027812 */ /* 0x000fc600078ec0ff */
[----:B------:R-:W0:Y:S01]  /*1490*/  @P3 LDC R11, c[0x0][0x450] ;  /* 0x00011400ff0b3b82 */ /* 0x000e220000000800 */
[----:B------:R-:W-:Y:S01]  /*14a0*/  @P2 LOP3.LUT R2, R2, 0x8, RZ, 0xfc, !PT ;  /* 0x0000000802022812 */ /* 0x000fe200078efcff */
[----:B-1----:R-:W-:-:S04]  /*14b0*/  @P3 IMAD.HI.U32 R4, R9, UR4, RZ ;  /* 0x0000000409043c27 */ /* 0x002fc8000f8e00ff */
[----:B----4-:R-:W-:-:S04]  /*14c0*/  FMUL.FTZ R3, R8, R3 ;  /* 0x0000000308037220 */ /* 0x010fc80000410000 */
[----:B------:R-:W-:Y:S01]  /*14d0*/  FMUL.FTZ R5, R3, UR5 ;  /* 0x0000000503057c20 */ /* 0x000fe20008410000 */
[----:B------:R-:W-:Y:S01]  /*14e0*/  IMAD.U32 R3, RZ, RZ, UR4 ;  /* 0x00000004ff037e24 */ /* 0x000fe2000f8e00ff */
[----:B0-----:R-:W-:-:S03]  /*14f0*/  @P3 SHF.R.U32.HI R3, RZ, R11, R4 ;  /* 0x0000000bff033219 */ /* 0x001fc60000011604 */
[----:B------:R-:W-:Y:S02]  /*1500*/  R2UR UR42, R5 ;  /* 0x00000000052a72ca */ /* 0x000fe400000e0000 */
[----:B------:R-:W-:-:S04]  /*1510*/  IMAD.IADD R7, R0, 0x1, R3 ;  /* 0x0000000100077824 */ /* 0x000fc800078e0203 */
[----:B------:R-:W-:Y:S01]  /*1520*/  IMAD.IADD R0, R7, 0x1, R12 ;  /* 0x0000000107007824 */ /* 0x000fe200078e020c */
[----:B------:R-:W-:Y:S08]  /*1530*/  @!P2 BRA `(.L_x_14169) ;  /* 0x000000000040a947 */ /* 0x000ff00003800000 */
        /* <DEDUP_REMOVED lines=10> */
.L_x_14170:
[----:B------:R-:W-:-:S13]  /*15e0*/  ISETP.NE.AND P0, PT, R13, 0x1, PT ;  /* 0x000000010d00780c */ /* 0x000fda0003f05270 */
[----:B------:R-:W0:Y:S02]  /*15f0*/  @P0 LDC.64 R4, c[0x0][0x9e8] ;  /* 0x00027a00ff040b82 */ /* 0x000e240000000a00 */
[----:B0-----:R-:W-:-:S05]  /*1600*/  @P0 IMAD.HI.U32 R4, R3, R4, RZ ;  /* 0x0000000403040227 */ /* 0x001fca00078e00ff */
[----:B------:R-:W-:-:S07]  /*1610*/  @P0 SHF.R.U32.HI R3, RZ, R5, R4 ;  /* 0x00000005ff030219 */ /* 0x000fce0000011604 */
.L_x_14171:
[----:B------:R-:W-:-:S05]  /*1620*/  IMAD R3, R3, R13, R13 ;  /* 0x0000000d03037224 */ /* 0x000fca00078e020d */
[----:B------:R-:W-:-:S07]  /*1630*/  VIMNMX R0, R0, R3, PT ;  /* 0x0000000300007248 */ /* 0x000fce0003fe0100 */
.L_x_14169:
[----:B------:R-:W0:Y:S01]  /*1640*/  @P3 LDC R5, c[0x0][0x44c] ;  /* 0x00011300ff053b82 */ /* 0x000e220000000800 */
[----:B------:R-:W-:Y:S01]  /*1650*/  IMAD.U32 R4, RZ, RZ, UR41 ;  /* 0x00000029ff047e24 */ /* 0x000fe2000f8e00ff */
[----:B------:R-:W-:Y:S01]  /*1660*/  ULDC UR4, c[0x0][0x9dc] ;  /* 0x0002770000047ab9 */ /* 0x000fe20000000800 */
[----:B------:R-:W-:Y:S02]  /*1670*/  VIADD R3, R0, 0x9f ;  /* 0x0000009f00037836 */ /* 0x000fe40000000000 */
[C---:B------:R-:W-:Y:S02]  /*1680*/  IMAD.IADD R105, R17.reuse, 0x1, -R18 ;  /* 0x0000000111697824 */ /* 0x040fe400078e0a12 */
[----:B------:R-:W-:Y:S01]  /*1690*/  VIADD R0, R17, 0x9f ;  /* 0x0000009f11007836 */ /* 0x000fe20000000000 */
        /* <DEDUP_REMOVED lines=23> */
.L_x_14173:
[----:B------:R-:W-:-:S13]  /*1810*/  ISETP.NE.AND P0, PT, R13, 0x1, PT ;  /* 0x000000010d00780c */ /* 0x000fda0003f05270 */
[----:B------:R-:W0:Y:S02]  /*1820*/  @P0 LDC.64 R4, c[0x0][0x9e8] ;  /* 0x00027a00ff040b82 */ /* 0x000e240000000a00 */
[----:B0-----:R-:W-:-:S05]  /*1830*/  @P0 IMAD.HI.U32 R0, R6, R4, RZ ;  /* 0x0000000406000227 */ /* 0x001fca00078e00ff */
[----:B------:R-:W-:-:S07]  /*1840*/  @P0 SHF.R.U32.HI R6, RZ, R5, R0 ;  /* 0x00000005ff060219 */ /* 0x000fce0000011600 */
.L_x_14174:
[----:B------:R-:W-:-:S05]  /*1850*/  IMAD R6, R6, R13, RZ ;  /* 0x0000000d06067224 */ /* 0x000fca00078e02ff */
[----:B------:R-:W-:-:S13]  /*1860*/  R2UR UR5, R6 ;  /* 0x00000000060572ca */ /* 0x000fda00000e0000 */
[----:B------:R-:W-:-:S04]  /*1870*/  UISETP.LT.AND UP0, UPT, UR4, UR5, UPT ;  /* 0x000000050400728c */ /* 0x000fc8000bf01270 */
[----:B------:R-:W-:-:S12]  /*1880*/  USEL UR4, UR4, UR5, !UP0 ;  /* 0x0000000504047287 */ /* 0x000fd8000c000000 */
.L_x_14172:
        /* <DEDUP_REMOVED lines=62> */
.L_x_14176:
        /* <DEDUP_REMOVED lines=9> */
.L_x_14369:
[----:B------:R-:W-:Y:S05]  /*1d00*/  @!P0 BRA `(.L_x_14178) ;  /* 0x0000000000048947 */ /* 0x000fea0003800000 */
[----:B------:R-:W-:Y:S01]  /*1d10*/  BPT.TRAP 0x1 ;  /* 0x000000040000795c */ /* 0x000fe20000300000 */
.L_x_14178:
[----:B0-----:R-:W-:Y:S02]  /*1d20*/  IMAD.U32 R3, RZ, RZ, UR37 ;  /* 0x00000025ff037e24 */ /* 0x001fe4000f8e00ff */
[----:B------:R-:W-:-:S03]  /*1d30*/  IMAD.U32 R0, RZ, RZ, UR36 ;  /* 0x00000024ff007e24 */ /* 0x000fc6000f8e00ff */
[----:B------:R-:W-:Y:S02]  /*1d40*/  LEA R3, R3, UR45, 0x3 ;  /* 0x0000002d03037c11 */ /* 0x000fe4000f8e18ff */
[----:B------:R-:W-:-:S04]  /*1d50*/  SHF.L.U32 R0, R0, 0x1f, RZ ;  /* 0x0000001f00007819 */ /* 0x000fc800000006ff */
[----:B------:R0:W1:Y:S01]  /*1d60*/  SYNCS.PHASECHK.TRANS64.TRYWAIT P1, [R3+URZ+0x13230], R0 ;  /* 0x01323000030075a7 */ /* 0x000062000802017f */
[----:B------:R-:W-:Y:S05]  /*1d70*/  @!P0 BRA `(.L_x_14179) ;  /* 0x0000000000048947 */ /* 0x000fea0003800000 */
[----:B------:R-:W-:Y:S01]  /*1d80*/  BPT.TRAP 0x1 ;  /* 0x000000040000795c */ /* 0x000fe20000300000 */
.L_x_14179:
[----:B-1----:R-:W-:Y:S05]  /*1d90*/  @P1 BRA `(.L_x_14180) ;  /* 0x0000000000081947 */ /* 0x002fea0003800000 */
[----:B------:R-:W1:Y:S02]  /*1da0*/  SYNCS.PHASECHK.TRANS64.TRYWAIT P1, [R3+URZ+0x13230], R0 ;  /* 0x01323000030075a7 */ /* 0x000e64000802017f */
[----:B-1----:R-:W-:Y:S05]  /*1db0*/  @!P1 BRA `(.L_x_14181) ;  /* 0x0000017000c09947 */ /* 0x002fea0003800000 */
.L_x_14180:
        /* <DEDUP_REMOVED lines=73> */
.L_x_14182:
[----:B------:R-:W2:Y:S01]  /*2250*/  LDC R107, c[0x0][0x448] ;  /* 0x00011200ff6b7b82 */ /* 0x000ea20000000800 */
[----:B------:R-:W-:Y:S01]  /*2260*/  VIADD R5, R22, UR41 ;  /* 0x0000002916057c36 */ /* 0x000fe20008000000 */
[----:B------:R-:W-:Y:S01]  /*2270*/  R2UR UR6, R3 ;  /* 0x00000000030672ca */ /* 0x000fe200000e0000 */
[----:B01----:R-:W-:Y:S01]  /*2280*/  IMAD.MOV.U32 R3, RZ, RZ, -0xa0 ;  /* 0xffffff60ff037424 */ /* 0x003fe200078e00ff */
[----:B------:R-:W-:Y:S01]  /*2290*/  LOP3.LUT P1, RZ, R2, 0x8, RZ, 0xc0, !PT ;  /* 0x0000000802ff7812 */ /* 0x000fe2000782c0ff */
[----:B------:R-:W-:Y:S01]  /*22a0*/  ULDC UR21, c[0x0][0x9dc] ;  /* 0x0002770000157ab9 */ /* 0x000fe20000000800 */
[----:B------:R-:W-:Y:S01]  /*22b0*/  ULDC UR7, c[0x0][0x9e0] ;  /* 0x0002780000077ab9 */ /* 0x000fe20000000800 */
[----:B------:R-:W-:-:S04]  /*22c0*/  IMAD R8, R104, R3, 0xa1 ;  /* 0x000000a168087424 */ /* 0x000fc800078e0203 */
[----:B------:R-:W-:-:S04]  /*22d0*/  IMAD R9, R19, -0x2, R8 ;  /* 0xfffffffe13097824 */ /* 0x000fc800078e0208 */
[----:B------:R-:W-:-:S04]  /*22e0*/  UIADD3 UR6, UR6, 0x13240, URZ ;  /* 0x0001324006067890 */ /* 0x000fc8000fffe03f */
[----:B------:R-:W-:Y:S01]  /*22f0*/  UPRMT UR6, UR44, 0x654, UR6 ;  /* 0x000006542c067896 */ /* 0x000fe20008000006 */
[----:B--2---:R-:W-:-:S08]  /*2300*/  ISETP.NE.AND P2, PT, R107, 0x1, PT ;  /* 0x000000016b00780c */ /* 0x004fd00003f45270 */
[----:B------:R-:W-:Y:S01]  /*2310*/  SYNCS.ARRIVE.TRANS64.RED.A1T0 RZ, [UR6], RZ ;  /* 0x000000ffffff79a7 */ /* 0x000fe20008100406 */
[----:B------:R-:W-:-:S04]  /*2320*/  ULOP3.LUT UR6, URZ, UR21, URZ, 0x33, !UPT ;  /* 0x000000153f067292 */ /* 0x000fc8000f8e333f */
[----:B------:R-:W0:Y:S08]  /*2330*/  @P2 LDC R0, c[0x0][0x44c] ;  /* 0x00011300ff002b82 */ /* 0x000e300000000800 */
[----:B------:R-:W1:Y:S01]  /*2340*/  @P2 LDC R7, c[0x0][0x450] ;  /* 0x00011400ff072b82 */ /* 0x000e620000000800 */
[----:B0-----:R-:W-:-:S05]  /*2350*/  @P2 IMAD.HI.U32 R0, R5, R0, RZ ;  /* 0x0000000005002227 */ /* 0x001fca00078e00ff */
[----:B-1----:R-:W-:Y:S01]  /*2360*/  @P2 SHF.R.U32.HI R5, RZ, R7, R0 ;  /* 0x00000007ff052219 */ /* 0x002fe20000011600 */
[--C-:B------:R-:W-:Y:S01]  /*2370*/  IMAD R0, R104, -0xa0, R17.reuse ;  /* 0xffffff6068007824 */ /* 0x100fe200078e0211 */
[----:B------:R-:W-:-:S03]  /*2380*/  IADD3 R7, -R18, R9, R17 ;  /* 0x0000000912077210 */ /* 0x000fc60007ffe111 */
[----:B------:R-:W0:Y:S01]  /*2390*/  SHFL.IDX PT, R11, R5, RZ, 0x1c1f ;  /* 0x001c1fff050b7589 */ /* 0x000e2200000e0000 */
[----:B------:R-:W-:Y:S02]  /*23a0*/  VIADD R0, R0, 0xa0 ;  /* 0x000000a000007836 */ /* 0x000fe40000000000 */
[----:B------:R-:W-:Y:S02]  /*23b0*/  VIADD R3, R7, UR7 ;  /* 0x0000000707037c36 */ /* 0x000fe40008000000 */
[----:B------:R-:W-:Y:S02]  /*23c0*/  IMAD R6, R19, -0x2, R0 ;  /* 0xfffffffe13067824 */ /* 0x000fe400078e0200 */
[----:B------:R-:W-:Y:S02]  /*23d0*/  VIADD R0, R7, UR6 ;  /* 0x0000000607007c36 */ /* 0x000fe40008000000 */
[----:B------:R-:W-:Y:S02]  /*23e0*/  VIADD R7, R8, 0xffffffff ;  /* 0xffffffff08077836 */ /* 0x000fe40000000000 */
[----:B------:R-:W-:Y:S01]  /*23f0*/  VIADD R8, R9, 0xffffffff ;  /* 0xffffffff09087836 */ /* 0x000fe20000000000 */
        /* <DEDUP_REMOVED lines=16> */
.L_x_14185:
[----:B------:R-:W-:Y:S02]  /*2500*/  ULDC UR6, c[0x0][0x9e4] ;  /* 0x0002790000067ab9 */ /* 0x000fe40000000800 */
[----:B------:R-:W-:-:S05]  /*2510*/  IMAD.U32 R14, RZ, RZ, UR6 ;  /* 0x00000006ff0e7e24 */ /* 0x000fca000f8e00ff */
[----:B------:R-:W-:-:S13]  /*2520*/  ISETP.NE.AND P1, PT, R14, 0x1, PT ;  /* 0x000000010e00780c */ /* 0x000fda0003f25270 */
[----:B------:R-:W0:Y:S02]  /*2530*/  @P1 LDC.64 R12, c[0x0][0x9e8] ;  /* 0x00027a00ff0c1b82 */ /* 0x000e240000000a00 */
[----:B0-----:R-:W-:-:S05]  /*2540*/  @P1 IMAD.HI.U32 R12, R11, R12, RZ ;  /* 0x0000000c0b0c1227 */ /* 0x001fca00078e00ff */
[----:B------:R-:W-:-:S07]  /*2550*/  @P1 SHF.R.U32.HI R11, RZ, R13, R12 ;  /* 0x0000000dff0b1219 */ /* 0x000fce000001160c */
.L_x_14186:
[----:B------:R-:W-:Y:S05]  /*2560*/  BSYNC B0 ;  /* 0x0000000000007941 */ /* 0x000fea0003800000 */
.L_x_14184:
[----:B------:R-:W-:-:S05]  /*2570*/  IMAD R11, R11, R14, R8 ;  /* 0x0000000e0b0b7224 */ /* 0x000fca00078e0208 */
[----:B------:R-:W-:Y:S02]  /*2580*/  VIADDMNMX R9, R11, R14, R9, PT ;  /* 0x0000000e0b097246 */ /* 0x000fe40003800109 */
[----:B------:R-:W-:-:S07]  /*2590*/  VIMNMX R10, R10, R11, !PT ;  /* 0x0000000b0a0a7248 */ /* 0x000fce0007fe0100 */
.L_x_14183:
        /* <DEDUP_REMOVED lines=8> */
[----:B------:R-:W-:Y:S02]  /*2620*/  ISETP.GT.AND P2, PT, R10, 0x1, !P2 ;  /* 0x000000010a00780c */ /* 0x000fe40005744270 */
        /* <DEDUP_REMOVED lines=17> */
[C---:B------:R-:W-:Y:S02]  /*2740*/  ISETP.LT.OR P1, PT, R9.reuse, 0x11, P1 ;  /* 0x000000110900780c */ /* 0x040fe40000f21670 */
        /* <DEDUP_REMOVED lines=221> */
.L_x_14189:
[----:B------:R-:W-:Y:S02]  /*3520*/  ULDC UR6, c[0x0][0x9e4] ;  /* 0x0002790000067ab9 */ /* 0x000fe40000000800 */
[----:B------:R-:W-:-:S05]  /*3530*/  IMAD.U32 R10, RZ, RZ, UR6 ;  /* 0x00000006ff0a7e24 */ /* 0x000fca000f8e00ff */
[----:B------:R-:W-:-:S13]  /*3540*/  ISETP.NE.AND P6, PT, R10, 0x1, PT ;  /* 0x000000010a00780c */ /* 0x000fda0003fc5270 */
[----:B------:R-:W0:Y:S02]  /*3550*/  @P6 LDC.64 R6, c[0x0][0x9e8] ;  /* 0x00027a00ff066b82 */ /* 0x000e240000000a00 */
[----:B0-----:R-:W-:-:S05]  /*3560*/  @P6 IMAD.HI.U32 R6, R5, R6, RZ ;  /* 0x0000000605066227 */ /* 0x001fca00078e00ff */
[----:B------:R-:W-:-:S07]  /*3570*/  @P6 SHF.R.U32.HI R5, RZ, R7, R6 ;  /* 0x00000007ff056219 */ /* 0x000fce0000011606 */
.L_x_14190:
[----:B------:R-:W-:Y:S05]  /*3580*/  BSYNC B0 ;  /* 0x0000000000007941 */ /* 0x000fea0003800000 */
.L_x_14188:
[----:B------:R-:W-:-:S05]  /*3590*/  IMAD R5, R5, R10, R8 ;  /* 0x0000000a05057224 */ /* 0x000fca00078e0208 */
[----:B------:R-:W-:Y:S02]  /*35a0*/  VIADDMNMX R3, R5, R10, R3, PT ;  /* 0x0000000a05037246 */ /* 0x000fe40003800103 */
[----:B------:R-:W-:-:S07]  /*35b0*/  VIMNMX R0, R0, R5, !PT ;  /* 0x0000000500007248 */ /* 0x000fce0007fe0100 */
.L_x_14187:
        /* <DEDUP_REMOVED lines=240> */
[----:B0-----:R-:W-:-:S01]  /*44c0*/  FFMA.FTZ R84, R41, UR42, -R106 ;  /* 0x0000002a29547c23 */ /* 0x001fc2000801086a */
        /* <DEDUP_REMOVED lines=16> */
[----:B------:R-:W-:Y:S01]  /*45d0*/  ISETP.NE.AND P6, PT, R107, 0x1, PT ;  /* 0x000000016b00780c */ /* 0x000fe20003fc5270 */
[----:B------:R-:W-:-:S01]  /*45e0*/  FFMA.FTZ R28, R28, UR42, -R106 ;  /* 0x0000002a1c1c7c23 */ /* 0x000fc2000801086a */
[----:B------:R-:W-:Y:S01]  /*45f0*/  FMNMX.FTZ R81, R67, R6, !PT ;  /* 0x0000000643517209 */ /* 0x000fe20007810000 */
[----:B------:R-:W-:-:S01]  /*4600*/  FFMA.FTZ R29, R29, UR42, -R106 ;  /* 0x0000002a1d1d7c23 */ /* 0x000fc2000801086a */
[--C-:B------:R-:W-:Y:S01]  /*4610*/  FFMA.FTZ R24, R24, UR42, -R106.reuse ;  /* 0x0000002a18187c23 */ /* 0x100fe2000801086a */
[----:B------:R-:W-:-:S01]  /*4620*/  FFMA.FTZ R25, R25, UR42, -R106 ;  /* 0x0000002a19197c23 */ /* 0x000fc2000801086a */
[----:B------:R-:W-:Y:S01]  /*4630*/  FMNMX.FTZ R6, R70, R81, !PT ;  /* 0x0000005146067209 */ /* 0x000fe20007810000 */
[----:B------:R-:W-:Y:S01]  /*4640*/  MUFU.EX2 R3, R84 ;  /* 0x0000005400037308 */ /* 0x000fe20000000800 */
[----:B0-----:R-:W-:Y:S01]  /*4650*/  F2FP.SATFINITE.E4M3.F32.PACK_AB_MERGE_C R152, R10, R9, RZ ;  /* 0x000000090a98723e */ /* 0x001fe200048070ff */
[--C-:B------:R-:W-:Y:S01]  /*4660*/  FFMA.FTZ R36, R36, UR42, -R106.reuse ;  /* 0x0000002a24247c23 */ /* 0x100fe2000801086a */
[----:B------:R-:W-:Y:S01]  /*4670*/  FMNMX.FTZ R81, R71, R6, !PT ;  /* 0x0000000647517209 */ /* 0x000fe20007810000 */
[----:B------:R-:W-:Y:S01]  /*4680*/  FFMA.FTZ R32, R32, UR42, -R106 ;  /* 0x0000002a20207c23 */ /* 0x000fe2000801086a */
[----:B------:R-:W-:Y:S01]  /*4690*/  F2FP.SATFINITE.E4M3.F32.PACK_AB_MERGE_C R152, R8, R7, R152 ;  /* 0x000000070898723e */ /* 0x000fe20004807098 */
        /* <DEDUP_REMOVED lines=24> */
[----:B------:R-:W-:-:S01]  /*4820*/  FFMA.FTZ R41, R45, UR42, -R106 ;  /* 0x0000002a2d297c23 */ /* 0x000fc2000801086a */
[--C-:B------:R-:W-:Y:S01]  /*4830*/  FFMA.FTZ R45, R49, UR42, -R106.reuse ;  /* 0x0000002a312d7c23 */ /* 0x100fe2000801086a */
[----:B------:R-:W-:-:S01]  /*4840*/  FFMA.FTZ R49, R53, UR42, -R106 ;  /* 0x0000002a35317c23 */ /* 0x000fc2000801086a */
[----:B------:R-:W-:Y:S01]  /*4850*/  FMNMX.FTZ R6, R39, R6, !PT ;  /* 0x0000000627067209 */ /* 0x000fe20007810000 */
[----:B------:R-:W-:Y:S01]  /*4860*/  IMAD.U32 R53, RZ, RZ, UR42 ;  /* 0x0000002aff357e24 */ /* 0x000fe2000f8e00ff */
[----:B------:R-:W1:Y:S03]  /*4870*/  MUFU.EX2 R21, R76 ;  /* 0x0000004c00157308 */ /* 0x000e660000000800 */
[----:B------:R-:W2:Y:S01]  /*4880*/  SHFL.BFLY PT, R81, R6, 0x2, 0x1f ;  /* 0x0c401f0006517f89 */ /* 0x000ea200000e0000 */
[----:B0-----:R-:W-:-:S04]  /*4890*/  F2FP.SATFINITE.E4M3.F32.PACK_AB_MERGE_C R154, R14, R13, RZ ;  /* 0x0000000d0e9a723e */ /* 0x001fc800048070ff */
[----:B------:R-:W0:Y:S01]  /*48a0*/  MUFU.EX2 R76, R89 ;  /* 0x00000059004c7308 */ /* 0x000e220000000800 */
[----:B------:R-:W-:-:S07]  /*48b0*/  F2FP.SATFINITE.E4M3.F32.PACK_AB_MERGE_C R154, R12, R11, R154 ;  /* 0x0000000b0c9a723e */ /* 0x000fce000480709a */
[----:B------:R-:W3:Y:S01]  /*48c0*/  MUFU.EX2 R20, R20 ;  /* 0x0000001400147308 */ /* 0x000ee20000000800 */
[----:B-1----:R-:W-:-:S07]  /*48d0*/  F2FP.SATFINITE.E4M3.F32.PACK_AB_MERGE_C R148, R72, R21, RZ ;  /* 0x000000154894723e */ /* 0x002fce00048070ff */
[----:B------:R-:W-:Y:S01]  /*48e0*/  MUFU.EX2 R56, R56 ;  /* 0x0000003800387308 */ /* 0x000fe20000000800 */
[----:B0-----:R-:W-:Y:S02]  /*48f0*/  F2FP.SATFINITE.E4M3.F32.PACK_AB_MERGE_C R150, R76, R73, R150 ;  /* 0x000000494c96723e */ /* 0x001fe40004807096 */
[----:B--2---:R-:W-:-:S05]  /*4900*/  FMNMX.FTZ R81, R6, R81, !PT ;  /* 0x0000005106517209 */ /* 0x004fca0007810000 */
[----:B------:R-:W0:Y:S01]  /*4910*/  SHFL.BFLY PT, R6, R81, 0x1, 0x1f ;  /* 0x0c201f0051067f89 */ /* 0x000e2200000e0000 */
[----:B------:R-:W-:Y:S01]  /*4920*/  MUFU.EX2 R57, R57 ;  /* 0x0000003900397308 */ /* 0x000fe20000000800 */
[----:B---3--:R-:W-:-:S07]  /*4930*/  F2FP.SATFINITE.E4M3.F32.PACK_AB_MERGE_C R148, R20, R15, R148 ;  /* 0x0000000f1494723e */ /* 0x008fce0004807094 */
[----:B------:R-:W-:Y:S08]  /*4940*/  MUFU.EX2 R60, R60 ;  /* 0x0000003c003c7308 */ /* 0x000ff00000000800 */
[----:B------:R-:W1:Y:S01]  /*4950*/  MUFU.EX2 R61, R61 ;  /* 0x0000003d003d7308 */ /* 0x000e620000000800 */
[----:B0-----:R-:W-:-:S07]  /*4960*/  FMNMX.FTZ R6, R81, R6, !PT ;  /* 0x0000000651067209 */ /* 0x001fce0007810000 */
[----:B------:R-:W-:Y:S01]  /*4970*/  MUFU.EX2 R68, R68 ;  /* 0x0000004400447308 */ /* 0x000fe20000000800 */
[C---:B------:R-:W-:Y:S01]  /*4980*/  FSETP.NEU.FTZ.AND P1, PT, R6.reuse, -INF , PT ;  /* 0xff8000000600780b */ /* 0x040fe20003f3d000 */
[----:B------:R-:W-:Y:S01]  /*4990*/  FFMA.FTZ R52, R6, R53, -8 ;  /* 0xc100000006347423 */ /* 0x000fe20000010035 */
[----:B------:R-:W-:-:S05]  /*49a0*/  FFMA.FTZ R53, R37, UR42, -R106 ;  /* 0x0000002a25357c23 */ /* 0x000fca000801086a */
[----:B------:R-:W0:Y:S01]  /*49b0*/  MUFU.EX2 R69, R69 ;  /* 0x0000004500457308 */ /* 0x000e220000000800 */
[----:B------:R-:W-:Y:S02]  /*49c0*/  FSEL R37, R52, RZ, P1 ;  /* 0x000000ff34257208 */ /* 0x000fe40000800000 */
[----:B-1----:R-:W-:-:S03]  /*49d0*/  F2FP.SATFINITE.E4M3.F32.PACK_AB_MERGE_C R144, R61, R60, RZ ;  /* 0x0000003c3d90723e */ /* 0x002fc600048070ff */
        /* <DEDUP_REMOVED lines=10> */
[----:B------:R-:W-:Y:S01]  /*4a80*/  FADD.FTZ R66, R7, R8 ;  /* 0x0000000807427221 */ /* 0x000fe20000010000 */
        /* <DEDUP_REMOVED lines=20> */
[----:B------:R-:W-:Y:S01]  /*4bd0*/  FFMA.FTZ R58, R58, UR42, -R37 ;  /* 0x0000002a3a3a7c23 */ /* 0x000fe20008010825 */
[----:B------:R-:W-:-:S01]  /*4be0*/  FADD.FTZ R95, R13, R70 ;  /* 0x000000460d5f7221 */ /* 0x000fc20000010000 */
[----:B------:R-:W-:Y:S01]  /*4bf0*/  FFMA.FTZ R59, R59, UR42, -R37 ;  /* 0x0000002a3b3b7c23 */ /* 0x000fe20008010825 */
[----:B0-----:R-:W-:Y:S01]  /*4c00*/  F2FP.SATFINITE.E4M3.F32.PACK_AB_MERGE_C R146, R69, R68, RZ ;  /* 0x000000444592723e */ /* 0x001fe200048070ff */
        /* <DEDUP_REMOVED lines=26> */
[----:B------:R-:W-:-:S02]  /*4db0*/  F2FP.SATFINITE.E4M3.F32.PACK_AB_MERGE_C R84, R85, R84, RZ ;  /* 0x000000545554723e */ /* 0x000fc400048070ff */
[----:B------:R-:W-:Y:S02]  /*4dc0*/  F2FP.SATFINITE.E4M3.F32.PACK_AB_MERGE_C R144, R57, R56, R144 ;  /* 0x000000383990723e */ /* 0x000fe40004807090 */
[----:B------:R-:W-:Y:S02]  /*4dd0*/  F2FP.SATFINITE.E4M3.F32.PACK_AB_MERGE_C R153, R81, R52, R84 ;  /* 0x000000345199723e */ /* 0x000fe40004807054 */
        /* <DEDUP_REMOVED lines=11> */
[----:B------:R-:W-:-:S04]  /*4e90*/  FADD.FTZ R13, R77, R14 ;  /* 0x0000000e4d0d7221 */ /* 0x000fc80000010000 */
[----:B------:R-:W-:Y:S02]  /*4ea0*/  FADD.FTZ R13, R80, R13 ;  /* 0x0000000d500d7221 */ /* 0x000fe40000010000 */
[----:B------:R-:W2:Y:S01]  /*4eb0*/  MUFU.EX2 R93, R93 ;  /* 0x0000005d005d7308 */ /* 0x000ea20000000800 */
[----:B0-----:R-:W-:-:S01]  /*4ec0*/  FADD.FTZ R11, R75, R8 ;  /* 0x000000084b0b7221 */ /* 0x001fc20000010000 */
[----:B------:R-:W-:Y:S01]  /*4ed0*/  FADD.FTZ R20, R56, R13 ;  /* 0x0000000d38147221 */ /* 0x000fe20000010000 */
[----:B------:R-:W-:-:S03]  /*4ee0*/  FFMA.FTZ R8, R50, UR42, -R37 ;  /* 0x0000002a32087c23 */ /* 0x000fc60008010825 */
        /* <DEDUP_REMOVED lines=38> */
[----:B------:R-:W-:Y:S01]  /*5150*/  MUFU.EX2 R40, R40 ;  /* 0x0000002800287308 */ /* 0x000fe20000000800 */
[----:B--2---:R-:W-:-:S07]  /*5160*/  FADD.FTZ R14, R62, R13 ;  /* 0x0000000d3e0e7221 */ /* 0x004fce0000010000 */
[----:B------:R-:W0:Y:S01]  /*5170*/  MUFU.EX2 R41, R41 ;  /* 0x0000002900297308 */ /* 0x000e220000000800 */
[----:B-1----:R-:W-:-:S07]  /*5180*/  FADD.FTZ R13, R63, R14 ;  /* 0x0000000e3f0d7221 */ /* 0x002fce0000010000 */
        /* <DEDUP_REMOVED lines=25> */
[----:B0-----:R-:W-:-:S01]  /*5320*/  FADD.FTZ R3, R12, R3 ;  /* 0x000000030c037221 */ /* 0x001fc20000010000 */
[----:B------:R-:W-:Y:S02]  /*5330*/  F2FP.SATFINITE.E4M3.F32.PACK_AB_MERGE_C R7, R12, R7, RZ ;  /* 0x000000070c07723e */ /* 0x000fe400048070ff */
[----:B------:R-:W0:Y:S02]  /*5340*/  @P6 LDC R12, c[0x0][0x44c] ;  /* 0x00011300ff0c6b82 */ /* 0x000e240000000800 */
[----:B------:R-:W-:Y:S02]  /*5350*/  F2FP.SATFINITE.E4M3.F32.PACK_AB_MERGE_C R141, R10, R9, R7 ;  /* 0x000000090a8d723e */ /* 0x000fe40004807007 */
[----:B------:R-:W2:Y:S08]  /*5360*/  MUFU.EX2 R8, R8 ;  /* 0x0000000800087308 */ /* 0x000eb00000000800 */
[----:B------:R-:W3:Y:S01]  /*5370*/  MUFU.EX2 R11, R11 ;  /* 0x0000000b000b7308 */ /* 0x000ee20000000800 */
[C---:B-1----:R-:W-:Y:S01]  /*5380*/  F2FP.SATFINITE.E4M3.F32.PACK_AB_MERGE_C R142, R45.reuse, R44, R13 ;  /* 0x0000002c2d8e723e */ /* 0x042fe2000480700d */
[----:B------:R-:W-:Y:S01]  /*5390*/  FADD.FTZ R44, R44, R41 ;  /* 0x000000292c2c7221 */ /* 0x000fe20000010000 */
[----:B------:R-:W1:Y:S03]  /*53a0*/  @P6 LDC R13, c[0x0][0x450] ;  /* 0x00011400ff0d6b82 */ /* 0x000e660000000800 */
[----:B------:R-:W-:-:S02]  /*53b0*/  FADD.FTZ R45, R45, R44 ;  /* 0x0000002c2d2d7221 */ /* 0x000fc40000010000 */
[----:B------:R-:W4:Y:S01]  /*53c0*/  MUFU.EX2 R54, R54 ;  /* 0x0000003600367308 */ /* 0x000f220000000800 */
[----:B--2---:R-:W-:-:S01]  /*53d0*/  FADD.FTZ R0, R8, R3 ;  /* 0x0000000308007221 */ /* 0x004fc20000010000 */
[----:B------:R-:W-:Y:S01]  /*53e0*/  FADD.FTZ R48, R48, R45 ;  /* 0x0000002d30307221 */ /* 0x000fe20000010000 */
[----:B0-----:R-:W-:-:S04]  /*53f0*/  @P6 IMAD.HI.U32 R12, R12, UR41, RZ ;  /* 0x000000290c0c6c27 */ /* 0x001fc8000f8e00ff */
[----:B------:R-:W-:Y:S01]  /*5400*/  FADD.FTZ R49, R49, R48 ;  /* 0x0000003031317221 */ /* 0x000fe20000010000 */
[----:B------:R-:W-:Y:S01]  /*5410*/  MUFU.EX2 R28, R28 ;  /* 0x0000001c001c7308 */ /* 0x000fe20000000800 */
[----:B---3--:R-:W-:-:S07]  /*5420*/  FADD.FTZ R3, R11, R0 ;  /* 0x000000000b037221 */ /* 0x008fce0000010000 */
[----:B------:R-:W0:Y:S01]  /*5430*/  MUFU.EX2 R29, R29 ;  /* 0x0000001d001d7308 */ /* 0x000e220000000800 */
[----:B----4-:R-:W-:-:S07]  /*5440*/  FADD.FTZ R0, R54, R3 ;  /* 0x0000000336007221 */ /* 0x010fce0000010000 */
[----:B------:R-:W2:Y:S08]  /*5450*/  MUFU.EX2 R55, R55 ;  /* 0x0000003700377308 */ /* 0x000eb00000000800 */
[----:B------:R-:W-:Y:S01]  /*5460*/  MUFU.EX2 R24, R24 ;  /* 0x0000001800187308 */ /* 0x000fe20000000800 */
[----:B0-----:R-:W-:-:S07]  /*5470*/  F2FP.SATFINITE.E4M3.F32.PACK_AB_MERGE_C R3, R29, R28, RZ ;  /* 0x0000001c1d03723e */ /* 0x001fce00048070ff */
[----:B------:R-:W0:Y:S01]  /*5480*/  MUFU.EX2 R25, R25 ;  /* 0x0000001900197308 */ /* 0x000e220000000800 */
[C---:B--2---:R-:W-:Y:S01]  /*5490*/  F2FP.SATFINITE.E4M3.F32.PACK_AB_MERGE_C R54, R55.reuse, R54, RZ ;  /* 0x000000363736723e */ /* 0x044fe200048070ff */
[----:B------:R-:W-:-:S03]  /*54a0*/  FADD.FTZ R55, R55, R0 ;  /* 0x0000000037377221 */ /* 0x000fc60000010000 */
[----:B------:R-:W-:Y:S01]  /*54b0*/  F2FP.SATFINITE.E4M3.F32.PACK_AB_MERGE_C R143, R11, R8, R54 ;  /* 0x000000080b8f723e */ /* 0x000fe20004807036 */
[----:B------:R-:W-:Y:S01]  /*54c0*/  IMAD.U32 R8, RZ, RZ, UR41 ;  /* 0x00000029ff087e24 */ /* 0x000fe2000f8e00ff */
[----:B-1----:R-:W-:Y:S01]  /*54d0*/  @P6 SHF.R.U32.HI R8, RZ, R13, R12 ;  /* 0x0000000dff086219 */ /* 0x002fe2000001160c */
[----:B------:R-:W1:Y:S01]  /*54e0*/  MUFU.EX2 R26, R26 ;  /* 0x0000001a001a7308 */ /* 0x000e620000000800 */
[----:B------:R-:W-:-:S03]  /*54f0*/  LOP3.LUT P6, RZ, R2, 0x8, RZ, 0xc0, !PT ;  /* 0x0000000802ff7812 */ /* 0x000fc600078cc0ff */
[----:B------:R-:W-:-:S04]  /*5500*/  IMAD.IADD R8, R105, 0x1, R8 ;  /* 0x0000000169087824 */ /* 0x000fc800078e0208 */
[----:B------:R-:W2:Y:S01]  /*5510*/  MUFU.EX2 R27, R27 ;  /* 0x0000001b001b7308 */ /* 0x000ea20000000800 */
[----:B0-----:R-:W-:Y:S01]  /*5520*/  F2FP.SATFINITE.E4M3.F32.PACK_AB_MERGE_C R136, R25, R24, R3 ;  /* 0x000000181988723e */ /* 0x001fe20004807003 */
[----:B------:R-:W-:Y:S01]  /*5530*/  FADD.FTZ R24, R24, R49 ;  /* 0x0000003118187221 */ /* 0x000fe20000010000 */
[----:B------:R-:W-:-:S03]  /*5540*/  VIADD R9, R8, UR7 ;  /* 0x0000000708097c36 */ /* 0x000fc60008000000 */
[----:B------:R-:W-:Y:S02]  /*5550*/  FADD.FTZ R25, R25, R24 ;  /* 0x0000001819197221 */ /* 0x000fe40000010000 */
[----:B------:R-:W0:Y:S01]  /*5560*/  MUFU.EX2 R30, R30 ;  /* 0x0000001e001e7308 */ /* 0x000e220000000800 */
[----:B-1----:R-:W-:-:S01]  /*5570*/  FADD.FTZ R0, R26, R55 ;  /* 0x000000371a007221 */ /* 0x002fc20000010000 */
[----:B------:R-:W-:Y:S01]  /*5580*/  FADD.FTZ R28, R28, R25 ;  /* 0x000000191c1c7221 */ /* 0x000fe20000010000 */
[----:B------:R-:W-:Y:S01]  /*5590*/  R2UR UR10, R9 ;  /* 0x00000000090a72ca */ /* 0x000fe200000e0000 */
[----:B------:R-:W-:Y:S02]  /*55a0*/  VIADD R9, R104, 0xfffffffe ;  /* 0xfffffffe68097836 */ /* 0x000fe40000000000 */
[----:B------:R-:W-:-:S02]  /*55b0*/  FADD.FTZ R29, R29, R28 ;  /* 0x0000001c1d1d7221 */ /* 0x000fc40000010000 */
        /* <DEDUP_REMOVED lines=40> */
.L_x_14192:
[----:B------:R-:W-:Y:S02]  /*5840*/  ULDC UR12, c[0x0][0x9e4] ;  /* 0x00027900000c7ab9 */ /* 0x000fe40000000800 */
[----:B------:R-:W-:-:S11]  /*5850*/  UISETP.NE.AND UP0, UPT, UR12, 0x1, UPT ;  /* 0x000000010c00788c */ /* 0x000fd6000bf05270 */
[----:B------:R-:W-:Y:S02]  /*5860*/  @UP0 ULDC.64 UR14, c[0x0][0x9e8] ;  /* 0x00027a00000e0ab9 */ /* 0x000fe40000000a00 */
[----:B------:R-:W-:-:S04]  /*5870*/  UIMAD.WIDE.U32 UR6, UR11, UR14, URZ ;  /* 0x0000000e0b0672a5 */ /* 0x000fc8000f8e003f */
[----:B------:R-:W-:-:S12]  /*5880*/  @UP0 USHF.R.U32.HI UR11, URZ, UR15, UR7 ;  /* 0x0000000f3f0b0299 */ /* 0x000fd80008011607 */
.L_x_14193:
[----:B------:R-:W-:-:S04]  /*5890*/  UIMAD UR11, UR11, UR12, UR12 ;  /* 0x0000000c0b0b72a4 */ /* 0x000fc8000f8e020c */
[----:B------:R-:W-:-:S04]  /*58a0*/  UISETP.LT.AND UP0, UPT, UR10, UR11, UPT ;  /* 0x0000000b0a00728c */ /* 0x000fc8000bf01270 */
[----:B------:R-:W-:-:S12]  /*58b0*/  USEL UR10, UR10, UR11, UP0 ;  /* 0x0000000b0a0a7287 */ /* 0x000fd80008000000 */
.L_x_14191:
        /* <DEDUP_REMOVED lines=31> */
.L_x_14213:
[----:B------:R-:W-:-:S04]  /*5ab0*/  UISETP.NE.AND UP0, UPT, UR25, 0x1, UPT ;  /* 0x000000011900788c */ /* 0x000fc8000bf05270 */
[----:B------:R-:W-:-:S04]  /*5ac0*/  USEL UR36, URZ, 0x1, UP0 ;  /* 0x000000013f247887 */ /* 0x000fc80008000000 */
[----:B------:R-:W-:Y:S01]  /*5ad0*/  ULOP3.LUT UR36, UR26, UR36, URZ, 0x3c, !UPT ;  /* 0x000000241a247292 */ /* 0x000fe2000f8e3c3f */
[----:B------:R-:W-:Y:S11]  /*5ae0*/  @!P0 BRA `(.L_x_14195) ;  /* 0x0000000000048947 */ /* 0x000ff60003800000 */
[----:B------:R-:W-:Y:S01]  /*5af0*/  BPT.TRAP 0x1 ;  /* 0x000000040000795c */ /* 0x000fe20000300000 */
.L_x_14195:
        /* <DEDUP_REMOVED lines=9> */
.L_x_14196:
[----:B-1----:R-:W-:Y:S05]  /*5b90*/  @P1 BRA `(.L_x_14197) ;  /* 0x0000000000081947 */ /* 0x002fea0003800000 */
[----:B------:R-:W1:Y:S02]  /*5ba0*/  SYNCS.PHASECHK.TRANS64.TRYWAIT P1, [UR23+0x13230], R5 ;  /* 0x01323005ff0075a7 */ /* 0x000e640008020157 */
[----:B-1----:R-:W-:Y:S05]  /*5bb0*/  @!P1 BRA `(.L_x_14198) ;  /* 0x0000013400549947 */ /* 0x002fea0003800000 */
.L_x_14197:
        /* <DEDUP_REMOVED lines=64> */
.L_x_14199:
[----:B------:R-:W-:Y:S01]  /*5fc0*/  ULEA UR11, UR25, UR45, 0x3 ;  /* 0x0000002d190b7291 */ /* 0x000fe2000f8e183f */
[----:B01----:R-:W-:-:S05]  /*5fd0*/  IMAD.U32 R5, RZ, RZ, UR26 ;  /* 0x0000001aff057e24 */ /* 0x003fca000f8e00ff */
[----:B------:R-:W-:-:S04]  /*5fe0*/  SHF.L.U32 R5, R5, 0x1f, RZ ;  /* 0x0000001f05057819 */ /* 0x000fc800000006ff */
[----:B------:R0:W1:Y:S01]  /*5ff0*/  SYNCS.PHASECHK.TRANS64.TRYWAIT P1, [UR11+0x13250], R5 ;  /* 0x01325005ff0075a7 */ /* 0x000062000802014b */
[----:B------:R-:W-:Y:S05]  /*6000*/  @!P0 BRA `(.L_x_14200) ;  /* 0x0000000000048947 */ /* 0x000fea0003800000 */
[----:B------:R-:W-:Y:S01]  /*6010*/  BPT.TRAP 0x1 ;  /* 0x000000040000795c */ /* 0x000fe20000300000 */
.L_x_14200:
[----:B-1----:R-:W-:Y:S05]  /*6020*/  @P1 BRA `(.L_x_14201) ;  /* 0x0000000000081947 */ /* 0x002fea0003800000 */
[----:B------:R-:W1:Y:S02]  /*6030*/  SYNCS.PHASECHK.TRANS64.TRYWAIT P1, [UR11+0x13250], R5 ;  /* 0x01325005ff0075a7 */ /* 0x000e64000802014b */
[----:B-1----:R-:W-:Y:S05]  /*6040*/  @!P1 BRA `(.L_x_14202) ;  /* 0x0000013000489947 */ /* 0x002fea0003800000 */
.L_x_14201:
        /* <DEDUP_REMOVED lines=32> */
.L_x_14203:
        /* <DEDUP_REMOVED lines=16> */
[----:B------:R-:W-:Y:S01]  /*6350*/  VIADD R5, R6, 0xffffffff ;  /* 0xffffffff06057836 */ /* 0x000fe20000000000 */
        /* <DEDUP_REMOVED lines=18> */
.L_x_14206:
[----:B------:R-:W-:-:S05]  /*6480*/  IMAD.U32 R136, RZ, RZ, UR20 ;  /* 0x00000014ff887e24 */ /* 0x000fca000f8e00ff */
[----:B------:R-:W-:-:S13]  /*6490*/  ISETP.NE.AND P1, PT, R136, 0x1, PT ;  /* 0x000000018800780c */ /* 0x000fda0003f25270 */
[----:B------:R-:W0:Y:S02]  /*64a0*/  @P1 LDC.64 R10, c[0x0][0x9e8] ;  /* 0x00027a00ff0a1b82 */ /* 0x000e240000000a00 */
[----:B0-----:R-:W-:-:S05]  /*64b0*/  @P1 IMAD.HI.U32 R10, R21, R10, RZ ;  /* 0x0000000a150a1227 */ /* 0x001fca00078e00ff */
[----:B------:R-:W-:-:S07]  /*64c0*/  @P1 SHF.R.U32.HI R21, RZ, R11, R10 ;  /* 0x0000000bff151219 */ /* 0x000fce000001160a */
.L_x_14207:
[----:B------:R-:W-:Y:S05]  /*64d0*/  BSYNC B0 ;  /* 0x0000000000007941 */ /* 0x000fea0003800000 */
.L_x_14205:
[----:B------:R-:W-:-:S05]  /*64e0*/  IMAD R21, R21, R136, R5 ;  /* 0x0000008815157224 */ /* 0x000fca00078e0205 */
[----:B------:R-:W-:Y:S02]  /*64f0*/  VIADDMNMX R12, R21, R136, R12, PT ;  /* 0x00000088150c7246 */ /* 0x000fe4000380010c */
[----:B------:R-:W-:-:S07]  /*6500*/  VIMNMX R6, R6, R21, !PT ;  /* 0x0000001506067248 */ /* 0x000fce0007fe0100 */
.L_x_14204:
        /* <DEDUP_REMOVED lines=247> */
.L_x_14210:
[----:B------:R-:W-:-:S05]  /*7480*/  IMAD.U32 R12, RZ, RZ, UR20 ;  /* 0x00000014ff0c7e24 */ /* 0x000fca000f8e00ff */
[----:B------:R-:W-:-:S13]  /*7490*/  ISETP.NE.AND P6, PT, R12, 0x1, PT ;  /* 0x000000010c00780c */ /* 0x000fda0003fc5270 */
[----:B------:R-:W0:Y:S02]  /*74a0*/  @P6 LDC.64 R10, c[0x0][0x9e8] ;  /* 0x00027a00ff0a6b82 */ /* 0x000e240000000a00 */
[----:B0-----:R-:W-:-:S05]  /*74b0*/  @P6 IMAD.HI.U32 R10, R6, R10, RZ ;  /* 0x0000000a060a6227 */ /* 0x001fca00078e00ff */
[----:B------:R-:W-:-:S07]  /*74c0*/  @P6 SHF.R.U32.HI R6, RZ, R11, R10 ;  /* 0x0000000bff066219 */ /* 0x000fce000001160a */
.L_x_14211:
[----:B------:R-:W-:Y:S05]  /*74d0*/  BSYNC B0 ;  /* 0x0000000000007941 */ /* 0x000fea0003800000 */
.L_x_14209:
[----:B------:R-:W-:-:S05]  /*74e0*/  IMAD R5, R6, R12, R5 ;  /* 0x0000000c06057224 */ /* 0x000fca00078e0205 */
[----:B------:R-:W-:Y:S02]  /*74f0*/  VIADDMNMX R14, R5, R12, R14, PT ;  /* 0x0000000c050e7246 */ /* 0x000fe4000380010e */
[----:B------:R-:W-:-:S07]  /*7500*/  VIMNMX R13, R13, R5, !PT ;  /* 0x000000050d0d7248 */ /* 0x000fce0007fe0100 */
.L_x_14208:
        /* <DEDUP_REMOVED lines=293> */
[--C-:B------:R-:W-:Y:S01]  /*8760*/  FFMA.FTZ R81, R85, UR42, -R6.reuse ;  /* 0x0000002a55517c23 */ /* 0x100fe20008010806 */
[----:B------:R-:W-:-:S01]  /*8770*/  FFMA.FTZ R85, R69, UR42, -R6 ;  /* 0x0000002a45557c23 */ /* 0x000fc20008010806 */
[----:B------:R-:W-:Y:S01]  /*8780*/  FMNMX.FTZ R124, R71, R76, !PT ;  /* 0x0000004c477c7209 */ /* 0x000fe20007810000 */
[----:B------:R-:W-:Y:S01]  /*8790*/  MUFU.EX2 R113, R113 ;  /* 0x0000007100717308 */ /* 0x000fe20000000800 */
[----:B------:R-:W-:-:S03]  /*87a0*/  FSEL R69, R5, RZ, P1 ;  /* 0x000000ff05457208 */ /* 0x000fc60000800000 */
[----:B------:R-:W0:Y:S02]  /*87b0*/  SHFL.BFLY PT, R125, R124, 0x2, 0x1f ;  /* 0x0c401f007c7d7f89 */ /* 0x000e2400000e0000 */
[----:B------:R-:W-:-:S02]  /*87c0*/  FADD.FTZ R69, -R69, R8 ;  /* 0x0000000845457221 */ /* 0x000fc40000010100 */
[----:B------:R1:W-:Y:S02]  /*87d0*/  MUFU.EX2 R76, R128 ;  /* 0x00000080004c7308 */ /* 0x0003e40000000800 */
[----:B------:R-:W-:-:S06]  /*87e0*/  FMUL.FTZ R69, R69, UR42 ;  /* 0x0000002a45457c20 */ /* 0x000fcc0008410000 */
[----:B------:R-:W2:Y:S08]  /*87f0*/  MUFU.EX2 R69, R69 ;  /* 0x0000004500457308 */ /* 0x000eb00000000800 */
        /* <DEDUP_REMOVED lines=12> */
[----:B-1----:R-:W-:Y:S02]  /*88c0*/  FSEL R128, R6, RZ, P1 ;  /* 0x000000ff06807208 */ /* 0x002fe40000800000 */
[----:B------:R-:W-:-:S03]  /*88d0*/  FSEL R8, R8, RZ, P1 ;  /* 0x000000ff08087208 */ /* 0x000fc60000800000 */
        /* <DEDUP_REMOVED lines=13> */
[----:B------:R-:W-:Y:S01]  /*89b0*/  FFMA.FTZ R99, R102, UR42, -R8 ;  /* 0x0000002a66637c23 */ /* 0x000fe20008010808 */
[----:B--2---:R-:W-:-:S01]  /*89c0*/  FFMA.FTZ R102, R69, R3, R10 ;  /* 0x0000000345667223 */ /* 0x004fc2000001000a */
[--C-:B------:R-:W-:Y:S01]  /*89d0*/  FFMA.FTZ R126, R134, UR42, -R8.reuse ;  /* 0x0000002a867e7c23 */ /* 0x100fe20008010808 */
[----:B------:R-:W-:-:S01]  /*89e0*/  FFMA.FTZ R129, R135, UR42, -R8 ;  /* 0x0000002a87817c23 */ /* 0x000fc20008010808 */
[----:B------:R-:W0:Y:S01]  /*89f0*/  MUFU.EX2 R94, R94 ;  /* 0x0000005e005e7308 */ /* 0x000e220000000800 */
[----:B------:R-:W-:-:S01]  /*8a00*/  FADD.FTZ R131, R11, R102 ;  /* 0x000000660b837221 */ /* 0x000fc20000010000 */
        /* <DEDUP_REMOVED lines=33> */
[----:B------:R-:W-:-:S05]  /*8c20*/  FFMA.FTZ R71, R71, UR42, -R8 ;  /* 0x0000002a47477c23 */ /* 0x000fca0008010808 */
[----:B------:R-:W3:Y:S08]  /*8c30*/  MUFU.EX2 R127, R127 ;  /* 0x0000007f007f7308 */ /* 0x000ef00000000800 */
[----:B------:R-:W4:Y:S08]  /*8c40*/  MUFU.EX2 R126, R126 ;  /* 0x0000007e007e7308 */ /* 0x000f300000000800 */
[----:B------:R2:W-:Y:S08]  /*8c50*/  MUFU.EX2 R7, R130 ;  /* 0x0000008200077308 */ /* 0x0005f00000000800 */
[----:B------:R-:W5:Y:S01]  /*8c60*/  MUFU.EX2 R129, R129 ;  /* 0x0000008100817308 */ /* 0x000f620000000800 */
[----:B--2---:R-:W-:-:S01]  /*8c70*/  FADD.FTZ R130, R122, R3 ;  /* 0x000000037a827221 */ /* 0x004fc20000010000 */
[----:B------:R-:W-:-:S03]  /*8c80*/  FADD.FTZ R3, R15, R0 ;  /* 0x000000000f037221 */ /* 0x000fc60000010000 */
[----:B0-----:R-:W-:Y:S01]  /*8c90*/  FADD.FTZ R103, R123, R130 ;  /* 0x000000827b677221 */ /* 0x001fe20000010000 */
[----:B------:R-:W-:-:S02]  /*8ca0*/  FADD.FTZ R0, R20, R3 ;  /* 0x0000000314007221 */ /* 0x000fc40000010000 */
[----:B------:R-:W0:Y:S01]  /*8cb0*/  MUFU.EX2 R106, R106 ;  /* 0x0000006a006a7308 */ /* 0x000e220000000800 */
[----:B-1----:R-:W-:-:S01]  /*8cc0*/  FADD.FTZ R130, R124, R103 ;  /* 0x000000677c827221 */ /* 0x002fc20000010000 */
[----:B------:R-:W-:-:S03]  /*8cd0*/  FADD.FTZ R3, R21, R0 ;  /* 0x0000000015037221 */ /* 0x000fc60000010000 */
[----:B---3--:R-:W-:Y:S01]  /*8ce0*/  FADD.FTZ R103, R127, R130 ;  /* 0x000000827f677221 */ /* 0x008fe20000010000 */
[----:B------:R-:W-:-:S02]  /*8cf0*/  FADD.FTZ R0, R120, R3 ;  /* 0x0000000378007221 */ /* 0x000fc40000010000 */
[----:B------:R-:W1:Y:S01]  /*8d00*/  MUFU.EX2 R107, R107 ;  /* 0x0000006b006b7308 */ /* 0x000e620000000800 */
[----:B----4-:R-:W-:-:S01]  /*8d10*/  FADD.FTZ R130, R126, R103 ;  /* 0x000000677e827221 */ /* 0x010fc20000010000 */
[----:B------:R-:W-:-:S03]  /*8d20*/  FADD.FTZ R3, R121, R0 ;  /* 0x0000000079037221 */ /* 0x000fc60000010000 */
[----:B-----5:R-:W-:Y:S01]  /*8d30*/  FADD.FTZ R103, R129, R130 ;  /* 0x0000008281677221 */ /* 0x020fe20000010000 */
        /* <DEDUP_REMOVED lines=114> */
.L_x_14212:
        /* <DEDUP_REMOVED lines=82> */
.L_x_14194:
        /* <DEDUP_REMOVED lines=26> */
.L_x_14215:
[----:B------:R-:W-:Y:S02]  /*9b20*/  ULDC UR12, c[0x0][0x9e4] ;  /* 0x00027900000c7ab9 */ /* 0x000fe40000000800 */
[----:B------:R-:W-:-:S11]  /*9b30*/  UISETP.NE.AND UP0, UPT, UR12, 0x1, UPT ;  /* 0x000000010c00788c */ /* 0x000fd6000bf05270 */
[----:B------:R-:W-:Y:S02]  /*9b40*/  @UP0 ULDC.64 UR14, c[0x0][0x9e8] ;  /* 0x00027a00000e0ab9 */ /* 0x000fe40000000a00 */
[----:B------:R-:W-:-:S04]  /*9b50*/  UIMAD.WIDE.U32 UR6, UR10, UR14, URZ ;  /* 0x0000000e0a0672a5 */ /* 0x000fc8000f8e003f */
[----:B------:R-:W-:-:S12]  /*9b60*/  @UP0 USHF.R.U32.HI UR10, URZ, UR15, UR7 ;  /* 0x0000000f3f0a0299 */ /* 0x000fd80008011607 */
.L_x_14216:
[----:B------:R-:W-:-:S04]  /*9b70*/  UIMAD UR10, UR10, UR12, URZ ;  /* 0x0000000c0a0a72a4 */ /* 0x000fc8000f8e023f */
[----:B------:R-:W-:-:S04]  /*9b80*/  UISETP.LT.AND UP0, UPT, UR11, UR10, UPT ;  /* 0x0000000a0b00728c */ /* 0x000fc8000bf01270 */
[----:B------:R-:W-:-:S12]  /*9b90*/  USEL UR11, UR11, UR10, !UP0 ;  /* 0x0000000a0b0b7287 */ /* 0x000fd8000c000000 */
.L_x_14214:
        /* <DEDUP_REMOVED lines=12> */
.L_x_14228:
[----:B------:R-:W-:-:S04]  /*9c60*/  UISETP.NE.AND UP0, UPT, UR22, 0x1, UPT ;  /* 0x000000011600788c */ /* 0x000fc8000bf05270 */
[----:B------:R-:W-:-:S04]  /*9c70*/  USEL UR36, URZ, 0x1, UP0 ;  /* 0x000000013f247887 */ /* 0x000fc80008000000 */
[----:B------:R-:W-:Y:S01]  /*9c80*/  ULOP3.LUT UR36, UR23, UR36, URZ, 0x3c, !UPT ;  /* 0x0000002417247292 */ /* 0x000fe2000f8e3c3f */
[----:B------:R-:W-:Y:S11]  /*9c90*/  @!P0 BRA `(.L_x_14218) ;  /* 0x0000000000048947 */ /* 0x000ff60003800000 */
[----:B------:R-:W-:Y:S01]  /*9ca0*/  BPT.TRAP 0x1 ;  /* 0x000000040000795c */ /* 0x000fe20000300000 */
.L_x_14218:
        /* <DEDUP_REMOVED lines=9> */
.L_x_14219:
[----:B-1----:R-:W-:Y:S05]  /*9d40*/  @P1 BRA `(.L_x_14220) ;  /* 0x0000000000081947 */ /* 0x002fea0003800000 */
[----:B------:R-:W1:Y:S02]  /*9d50*/  SYNCS.PHASECHK.TRANS64.TRYWAIT P1, [UR20+0x13230], R5 ;  /* 0x01323005ff0075a7 */ /* 0x000e640008020154 */
[----:B-1----:R-:W-:Y:S05]  /*9d60*/  @!P1 BRA `(.L_x_14221) ;  /* 0x000000f400189947 */ /* 0x002fea0003800000 */
.L_x_14220:
        /* <DEDUP_REMOVED lines=64> */
.L_x_14222:
[----:B------:R-:W-:Y:S01]  /*a170*/  ULEA UR11, UR22, UR45, 0x3 ;  /* 0x0000002d160b7291 */ /* 0x000fe2000f8e183f */
[----:B01----:R-:W-:-:S05]  /*a180*/  IMAD.U32 R5, RZ, RZ, UR23 ;  /* 0x00000017ff057e24 */ /* 0x003fca000f8e00ff */
[----:B------:R-:W-:-:S04]  /*a190*/  SHF.L.U32 R5, R5, 0x1f, RZ ;  /* 0x0000001f05057819 */ /* 0x000fc800000006ff */
[----:B------:R0:W1:Y:S01]  /*a1a0*/  SYNCS.PHASECHK.TRANS64.TRYWAIT P1, [UR11+0x13250], R5 ;  /* 0x01325005ff0075a7 */ /* 0x000062000802014b */
[----:B------:R-:W-:Y:S05]  /*a1b0*/  @!P0 BRA `(.L_x_14223) ;  /* 0x0000000000048947 */ /* 0x000fea0003800000 */
[----:B------:R-:W-:Y:S01]  /*a1c0*/  BPT.TRAP 0x1 ;  /* 0x000000040000795c */ /* 0x000fe20000300000 */
.L_x_14223:
[----:B-1----:R-:W-:Y:S05]  /*a1d0*/  @P1 BRA `(.L_x_14224) ;  /* 0x0000000000081947 */ /* 0x002fea0003800000 */
[----:B------:R-:W1:Y:S02]  /*a1e0*/  SYNCS.PHASECHK.TRANS64.TRYWAIT P1, [UR11+0x13250], R5 ;  /* 0x01325005ff0075a7 */ /* 0x000e64000802014b */
[----:B-1----:R-:W-:Y:S05]  /*a1f0*/  @!P1 BRA `(.L_x_14225) ;  /* 0x000000f0000c9947 */ /* 0x002fea0003800000 */
.L_x_14224:
        /* <DEDUP_REMOVED lines=32> */
.L_x_14226:
        /* <DEDUP_REMOVED lines=94> */
[----:B------:R-:W-:Y:S01]  /*a9e0*/  FFMA.FTZ R12, R121, UR42, -R10 ;  /* 0x0000002a790c7c23 */ /* 0x000fe2000801080a */
[----:B------:R-:W-:Y:S01]  /*a9f0*/  FMUL.FTZ R14, R7, UR42 ;  /* 0x0000002a070e7c20 */ /* 0x000fe20008410000 */
[----:B------:R-:W-:Y:S02]  /*aa00*/  IMAD.U32 R121, RZ, RZ, UR42 ;  /* 0x0000002aff797e24 */ /* 0x000fe4000f8e00ff */
[----:B------:R-:W-:-:S01]  /*aa10*/  FADD.FTZ R7, -R6, R11 ;  /* 0x0000000b06077221 */ /* 0x000fc20000010100 */
        /* <DEDUP_REMOVED lines=88> */
[----:B------:R-:W-:Y:S08]  /*afa0*/  MUFU.EX2 R13, R13 ;  /* 0x0000000d000d7308 */ /* 0x000ff00000000800 */
[----:B------:R-:W1:Y:S01]  /*afb0*/  MUFU.EX2 R123, R123 ;  /* 0x0000007b007b7308 */ /* 0x000e620000000800 */
[----:B0-----:R-:W-:-:S07]  /*afc0*/  FADD.FTZ R0, R121, R0 ;  /* 0x0000000079007221 */ /* 0x001fce0000010000 */
[----:B------:R0:W2:Y:S08]  /*afd0*/  MUFU.EX2 R14, R125 ;  /* 0x0000007d000e7308 */ /* 0x0000b00000000800 */
[----:B------:R-:W3:Y:S01]  /*afe0*/  MUFU.EX2 R124, R124 ;  /* 0x0000007c007c7308 */ /* 0x000ee20000000800 */
[----:B0-----:R-:W-:-:S01]  /*aff0*/  FFMA.FTZ R125, R130, UR42, -R10 ;  /* 0x0000002a827d7c23 */ /* 0x001fc2000801080a */
[----:B------:R-:W-:Y:S01]  /*b000*/  FADD.FTZ R130, R12, R3 ;  /* 0x000000030c827221 */ /* 0x000fe20000010000 */
[----:B-1----:R-:W-:-:S03]  /*b010*/  FADD.FTZ R129, R123, R0 ;  /* 0x000000007b817221 */ /* 0x002fc60000010000 */
[----:B------:R-:W-:Y:S02]  /*b020*/  FADD.FTZ R3, R13, R130 ;  /* 0x000000820d037221 */ /* 0x000fe40000010000 */
[----:B------:R-:W0:Y:S02]  /*b030*/  MUFU.EX2 R15, R15 ;  /* 0x0000000f000f7308 */ /* 0x000e240000000800 */
[----:B--2---:R-:W-:-:S06]  /*b040*/  FADD.FTZ R0, R14, R3 ;  /* 0x000000030e007221 */ /* 0x004fcc0000010000 */
        /* <DEDUP_REMOVED lines=146> */
.L_x_14227:
        /* <DEDUP_REMOVED lines=82> */
.L_x_14217:
        /* <DEDUP_REMOVED lines=9> */
.L_x_14248:
[----:B------:R-:W-:-:S04]  /*bf20*/  UIADD3 UR37, UR23, 0x1, URZ ;  /* 0x0000000117257890 */ /* 0x000fc8000fffe03f */
[----:B------:R-:W-:-:S04]  /*bf30*/  UISETP.NE.AND UP0, UPT, UR37, 0x2, UPT ;  /* 0x000000022500788c */ /* 0x000fc8000bf05270 */
[----:B------:R-:W-:Y:S02]  /*bf40*/  USEL UR36, URZ, 0x1, UP0 ;  /* 0x000000013f247887 */ /* 0x000fe40008000000 */
[----:B------:R-:W-:Y:S02]  /*bf50*/  USEL UR37, UR37, URZ, UP0 ;  /* 0x0000003f25257287 */ /* 0x000fe40008000000 */
[----:B------:R-:W-:Y:S01]  /*bf60*/  ULOP3.LUT UR36, UR24, UR36, URZ, 0x3c, !UPT ;  /* 0x0000002418247292 */ /* 0x000fe2000f8e3c3f */
[----:B------:R-:W-:Y:S11]  /*bf70*/  @!P0 BRA `(.L_x_14230) ;  /* 0x0000000000048947 */ /* 0x000ff60003800000 */
[----:B------:R-:W-:Y:S01]  /*bf80*/  BPT.TRAP 0x1 ;  /* 0x000000040000795c */ /* 0x000fe20000300000 */
.L_x_14230:
[----:B------:R-:W-:Y:S01]  /*bf90*/  ULEA UR6, UR37, UR45, 0x3 ;  /* 0x0000002d25067291 */ /* 0x000fe2000f8e183f */
[----:B------:R-:W-:-:S05]  /*bfa0*/  IMAD.U32 R5, RZ, RZ, UR36 ;  /* 0x00000024ff057e24 */ /* 0x000fca000f8e00ff */
[----:B------:R-:W-:-:S04]  /*bfb0*/  SHF.L.U32 R5, R5, 0x1f, RZ ;  /* 0x0000001f05057819 */ /* 0x000fc800000006ff */
[----:B------:R0:W1:Y:S01]  /*bfc0*/  SYNCS.PHASECHK.TRANS64.TRYWAIT P1, [UR6+0x13230], R5 ;  /* 0x01323005ff0075a7 */ /* 0x0000620008020146 */
[----:B------:R-:W-:Y:S05]  /*bfd0*/  @!P0 BRA `(.L_x_14231) ;  /* 0x0000000000048947 */ /* 0x000fea0003800000 */
[----:B------:R-:W-:Y:S01]  /*bfe0*/  BPT.TRAP 0x1 ;  /* 0x000000040000795c */ /* 0x000fe20000300000 */
.L_x_14231:
[----:B-1----:R-:W-:Y:S05]  /*bff0*/  @P1 BRA `(.L_x_14232) ;  /* 0x0000000000081947 */ /* 0x002fea0003800000 */
[----:B------:R-:W1:Y:S02]  /*c000*/  SYNCS.PHASECHK.TRANS64.TRYWAIT P1, [UR6+0x13230], R5 ;  /* 0x01323005ff0075a7 */ /* 0x000e640008020146 */
[----:B-1----:R-:W-:Y:S05]  /*c010*/  @!P1 BRA `(.L_x_14233) ;  /* 0x000000d0009c9947 */ /* 0x002fea0003800000 */
.L_x_14232:
        /* <DEDUP_REMOVED lines=64> */
.L_x_14234:
[----:B------:R-:W-:Y:S01]  /*c420*/  ULEA UR11, UR23, UR45, 0x3 ;  /* 0x0000002d170b7291 */ /* 0x000fe2000f8e183f */
[----:B01----:R-:W-:-:S05]  /*c430*/  IMAD.U32 R5, RZ, RZ, UR24 ;  /* 0x00000018ff057e24 */ /* 0x003fca000f8e00ff */
[----:B------:R-:W-:-:S04]  /*c440*/  SHF.L.U32 R5, R5, 0x1f, RZ ;  /* 0x0000001f05057819 */ /* 0x000fc800000006ff */
[----:B------:R0:W1:Y:S01]  /*c450*/  SYNCS.PHASECHK.TRANS64.TRYWAIT P1, [UR11+0x13250], R5 ;  /* 0x01325005ff0075a7 */ /* 0x000062000802014b */
[----:B------:R-:W-:Y:S05]  /*c460*/  @!P0 BRA `(.L_x_14235) ;  /* 0x0000000000048947 */ /* 0x000fea0003800000 */
[----:B------:R-:W-:Y:S01]  /*c470*/  BPT.TRAP 0x1 ;  /* 0x000000040000795c */ /* 0x000fe20000300000 */
.L_x_14235:
[----:B-1----:R-:W-:Y:S05]  /*c480*/  @P1 BRA `(.L_x_14236) ;  /* 0x0000000000081947 */ /* 0x002fea0003800000 */
[----:B------:R-:W1:Y:S02]  /*c490*/  SYNCS.PHASECHK.TRANS64.TRYWAIT P1, [UR11+0x13250], R5 ;  /* 0x01325005ff0075a7 */ /* 0x000e64000802014b */
[----:B-1----:R-:W-:Y:S05]  /*c4a0*/  @!P1 BRA `(.L_x_14237) ;  /* 0x000000cc00909947 */ /* 0x002fea0003800000 */
.L_x_14236:
        /* <DEDUP_REMOVED lines=32> */
.L_x_14238:
        /* <DEDUP_REMOVED lines=36> */
.L_x_14241:
[----:B------:R-:W-:-:S05]  /*c8f0*/  IMAD.U32 R136, RZ, RZ, UR20 ;  /* 0x00000014ff887e24 */ /* 0x000fca000f8e00ff */
[----:B------:R-:W-:-:S13]  /*c900*/  ISETP.NE.AND P1, PT, R136, 0x1, PT ;  /* 0x000000018800780c */ /* 0x000fda0003f25270 */
[----:B------:R-:W0:Y:S02]  /*c910*/  @P1 LDC.64 R10, c[0x0][0x9e8] ;  /* 0x00027a00ff0a1b82 */ /* 0x000e240000000a00 */
[----:B0-----:R-:W-:-:S05]  /*c920*/  @P1 IMAD.HI.U32 R10, R21, R10, RZ ;  /* 0x0000000a150a1227 */ /* 0x001fca00078e00ff */
[----:B------:R-:W-:-:S07]  /*c930*/  @P1 SHF.R.U32.HI R21, RZ, R11, R10 ;  /* 0x0000000bff151219 */ /* 0x000fce000001160a */
.L_x_14242:
[----:B------:R-:W-:Y:S05]  /*c940*/  BSYNC B0 ;  /* 0x0000000000007941 */ /* 0x000fea0003800000 */
.L_x_14240:
[----:B------:R-:W-:-:S05]  /*c950*/  IMAD R21, R21, R136, R5 ;  /* 0x0000008815157224 */ /* 0x000fca00078e0205 */
[----:B------:R-:W-:Y:S02]  /*c960*/  VIADDMNMX R12, R21, R136, R12, PT ;  /* 0x00000088150c7246 */ /* 0x000fe4000380010c */
[----:B------:R-:W-:-:S07]  /*c970*/  VIMNMX R6, R6, R21, !PT ;  /* 0x0000001506067248 */ /* 0x000fce0007fe0100 */
.L_x_14239:
        /* <DEDUP_REMOVED lines=247> */
.L_x_14245:
[----:B------:R-:W-:-:S05]  /*d8f0*/  IMAD.U32 R12, RZ, RZ, UR20 ;  /* 0x00000014ff0c7e24 */ /* 0x000fca000f8e00ff */
[----:B------:R-:W-:-:S13]  /*d900*/  ISETP.NE.AND P6, PT, R12, 0x1, PT ;  /* 0x000000010c00780c */ /* 0x000fda0003fc5270 */
[----:B------:R-:W0:Y:S02]  /*d910*/  @P6 LDC.64 R10, c[0x0][0x9e8] ;  /* 0x00027a00ff0a6b82 */ /* 0x000e240000000a00 */
[----:B0-----:R-:W-:-:S05]  /*d920*/  @P6 IMAD.HI.U32 R10, R6, R10, RZ ;  /* 0x0000000a060a6227 */ /* 0x001fca00078e00ff */
[----:B------:R-:W-:-:S07]  /*d930*/  @P6 SHF.R.U32.HI R6, RZ, R11, R10 ;  /* 0x0000000bff066219 */ /* 0x000fce000001160a */
.L_x_14246:
[----:B------:R-:W-:Y:S05]  /*d940*/  BSYNC B0 ;  /* 0x0000000000007941 */ /* 0x000fea0003800000 */
.L_x_14244:
[----:B------:R-:W-:-:S05]  /*d950*/  IMAD R5, R6, R12, R5 ;  /* 0x0000000c06057224 */ /* 0x000fca00078e0205 */
[----:B------:R-:W-:Y:S02]  /*d960*/  VIADDMNMX R14, R5, R12, R14, PT ;  /* 0x0000000c050e7246 */ /* 0x000fe4000380010e */
[----:B------:R-:W-:-:S07]  /*d970*/  VIMNMX R13, R13, R5, !PT ;  /* 0x000000050d0d7248 */ /* 0x000fce0007fe0100 */
.L_x_14243:
        /* <DEDUP_REMOVED lines=501> */
.L_x_14247:
        /* <DEDUP_REMOVED lines=82> */
.L_x_14229:
[----:B------:R-:W-:Y:S06]  /*fdf0*/  BAR.ARV 0x8, 0x200 ;  /* 0x0208000000007b1d */ /* 0x000fec0000002000 */
[----:B------:R-:W-:Y:S05]  /*fe00*/  @!P0 BRA `(.L_x_14249) ;  /* 0x0000000000048947 */ /* 0x000fea0003800000 */
[----:B------:R-:W-:Y:S01]  /*fe10*/  BPT.TRAP 0x1 ;  /* 0x000000040000795c */ /* 0x000fe20000300000 */
.L_x_14249:
[----:B------:R-:W-:Y:S01]  /*fe20*/  ULEA UR14, UR37, UR45, 0x3 ;  /* 0x0000002d250e7291 */ /* 0x000fe2000f8e183f */
[----:B------:R-:W-:-:S05]  /*fe30*/  IMAD.U32 R4, RZ, RZ, UR36 ;  /* 0x00000024ff047e24 */ /* 0x000fca000f8e00ff */
[----:B------:R-:W-:-:S04]  /*fe40*/  SHF.L.U32 R4, R4, 0x1f, RZ ;  /* 0x0000001f04047819 */ /* 0x000fc800000006ff */
[----:B------:R0:W1:Y:S01]  /*fe50*/  SYNCS.PHASECHK.TRANS64.TRYWAIT P1, [UR14+0x13250], R4 ;  /* 0x01325004ff0075a7 */ /* 0x000062000802014e */
[----:B------:R-:W-:Y:S05]  /*fe60*/  @!P0 BRA `(.L_x_14250) ;  /* 0x0000000000048947 */ /* 0x000fea0003800000 */
[----:B------:R-:W-:Y:S01]  /*fe70*/  BPT.TRAP 0x1 ;  /* 0x000000040000795c */ /* 0x000fe20000300000 */
.L_x_14250:
[----:B-1----:R-:W-:Y:S05]  /*fe80*/  @P1 BRA `(.L_x_14251) ;  /* 0x0000000000081947 */ /* 0x002fea0003800000 */
[----:B------:R-:W1:Y:S02]  /*fe90*/  SYNCS.PHASECHK.TRANS64.TRYWAIT P1, [UR14+0x13250], R4 ;  /* 0x01325004ff0075a7 */ /* 0x000e64000802014e */
[----:B-1----:R-:W-:Y:S05]  /*fea0*/  @!P1 BRA `(.L_x_14252) ;  /* 0x0000009400289947 */ /* 0x002fea0003800000 */
.L_x_14251:
        /* <DEDUP_REMOVED lines=13> */
[----:B------:R-:W-:Y:S01]  /*ff80*/  @UP0 UIMAD UR6, UR6, UR10, URZ ;  /* 0x0000000a060602a4 */ /* 0x000fe2000f8e023f */
[----:B------:R-:W-:Y:S01]  /*ff90*/  @UP0 ULDC.64 UR12, c[0x0][0x9d0] ;  /* 0x00027400000c0ab9 */ /* 0x000fe20000000a00 */
[----:B------:R-:W-:Y:S02]  /*ffa0*/  @UP0 UIMAD.WIDE.U32 UR8, UR48, UR10, URZ ;  /* 0x0000000a300802a5 */ /* 0x000fe4000f8e003f */
[----:B------:R-:W-:Y:S02]  /*ffb0*/  @UP0 UIMAD UR6, UR48, UR11, UR6 ;  /* 0x0000000b300602a4 */ /* 0x000fe4000f8e0206 */
[----:B------:R-:W-:-:S02]  /*ffc0*/  UIMAD UR10, UR37, 0x280, UR45 ;  /* 0x00000280250a78a4 */ /* 0x000fc4000f8e022d */
[----:B------:R-:W-:Y:S02]  /*ffd0*/  @UP0 UIMAD UR7, UR7, UR12, URZ ;  /* 0x0000000c070702a4 */ /* 0x000fe4000f8e023f */
        /* <DEDUP_REMOVED lines=70> */
.L_x_14253:
        /* <DEDUP_REMOVED lines=42> */
.L_x_14175:
[----:B------:R-:W0:Y:S01]  /*106e0*/  S2R R6, SR_CgaCtaId ;  /* 0x0000000000067919 */ /* 0x000e220000008800 */
[----:B------:R-:W-:Y:S01]  /*106f0*/  MOV R5, 0x400 ;  /* 0x0000040000057802 */ /* 0x000fe20000000f00 */
[----:B------:R-:W-:Y:S01]  /*10700*/  BSSY B0, `(.L_x_14254) ;  /* 0x00001cf000007945 */ /* 0x000fe20003800000 */
[----:B------:R-:W-:Y:S01]  /*10710*/  SHF.R.S32.HI R3, RZ, 0x1f, R156 ;  /* 0x0000001fff037819 */ /* 0x000fe2000001149c */
[----:B------:R-:W-:Y:S01]  /*10720*/  BAR.SYNC.DEFER_BLOCKING 0x5, 0x200 ;  /* 0x0148000000007b1d */ /* 0x000fe20000010000 */
        /* <DEDUP_REMOVED lines=9> */
[----:B------:R-:W2:Y:S01]  /*107c0*/  LDL R35, [R1+0x10] ;  /* 0x0000100001237983 */ /* 0x000ea20000100800 */
        /* <DEDUP_REMOVED lines=26> */
[----:B------:R-:W-:Y:S01]  /*10970*/  USHF.R.S32.HI UR9, URZ, 0x1f, UR40 ;  /* 0x0000001f3f097899 */ /* 0x000fe20008011428 */
[----:B------:R-:W-:Y:S02]  /*10980*/  ULDC.64 UR14, c[0x0][0xb98] ;  /* 0x0002e600000e7ab9 */ /* 0x000fe40000000a00 */
[----:B------:R0:W3:Y:S01]  /*10990*/  LDG.E.CONSTANT R17, desc[UR50][R6.64] ;  /* 0x0000003206117981 */ /* 0x0000e2000c1e9900 */
[----:B------:R-:W-:Y:S01]  /*109a0*/  UISETP.NE.U32.AND UP0, UPT, UR6, URZ, UPT ;  /* 0x0000003f0600728c */ /* 0x000fe2000bf05070 */
[----:B------:R-:W-:-:S03]  /*109b0*/  ULDC.64 UR18, c[0x0][0xc08] ;  /* 0x0003020000127ab9 */ /* 0x000fc60000000a00 */
        /* <DEDUP_REMOVED lines=24> */
[C---:B------:R-:W-:Y:S02]  /*10b40*/  IADD3 R39, P1, R8.reuse, 0x60, RZ ;  /* 0x0000006008277810 */ /* 0x040fe40007f3e0ff */
[C---:B------:R-:W-:Y:S02]  /*10b50*/  IADD3 R35, P3, R8.reuse, 0x20, RZ ;  /* 0x0000002008237810 */ /* 0x040fe40007f7e0ff */
[----:B------:R-:W-:Y:S01]  /*10b60*/  LOP3.LUT R15, R8, 0x380, RZ, 0xc0, !PT ;  /* 0x00000380080f7812 */ /* 0x000fe200078ec0ff */
[----:B------:R-:W-:Y:S01]  /*10b70*/  IMAD.X R11, RZ, RZ, R9, P1 ;  /* 0x000000ffff0b7224 */ /* 0x000fe200008e0609 */
[----:B------:R-:W-:Y:S02]  /*10b80*/  LOP3.LUT R10, R35, 0x380, RZ, 0xc0, !PT ;  /* 0x00000380230a7812 */ /* 0x000fe400078ec0ff */
[----:B------:R-:W-:Y:S02]  /*10b90*/  LOP3.LUT R20, R39, 0x380, RZ, 0xc0, !PT ;  /* 0x0000038027147812 */ /* 0x000fe400078ec0ff */
[----:B------:R-:W-:-:S02]  /*10ba0*/  SHF.R.U64 R15, R15, 0x3, RZ ;  /* 0x000000030f0f7819 */ /* 0x000fc400000012ff */
[----:B------:R-:W-:Y:S02]  /*10bb0*/  IADD3 R37, P2, R8, 0x40, RZ ;  /* 0x0000004008257810 */ /* 0x000fe40007f5e0ff */
[----:B------:R-:W-:Y:S02]  /*10bc0*/  SHF.R.U64 R10, R10, 0x3, RZ ;  /* 0x000000030a0a7819 */ /* 0x000fe400000012ff */
[----:B------:R-:W-:Y:S01]  /*10bd0*/  SHF.R.U64 R20, R20, 0x3, RZ ;  /* 0x0000000314147819 */ /* 0x000fe200000012ff */
[--C-:B------:R-:W-:Y:S01]  /*10be0*/  IMAD.X R13, RZ, RZ, R9.reuse, P2 ;  /* 0x000000ffff0d7224 */ /* 0x100fe200010e0609 */
[----:B------:R-:W-:Y:S01]  /*10bf0*/  LOP3.LUT R8, R15, R8, RZ, 0x3c, !PT ;  /* 0x000000080f087212 */ /* 0x000fe200078e3cff */
[----:B------:R-:W-:Y:S01]  /*10c00*/  IMAD.X R15, RZ, RZ, R9, P3 ;  /* 0x000000ffff0f7224 */ /* 0x000fe200018e0609 */
[----:B------:R-:W-:Y:S02]  /*10c10*/  LOP3.LUT R14, R10, R35, RZ, 0x3c, !PT ;  /* 0x000000230a0e7212 */ /* 0x000fe400078e3cff */
[----:B------:R-:W-:-:S02]  /*10c20*/  LOP3.LUT R10, R20, R39, RZ, 0x3c, !PT ;  /* 0x00000027140a7212 */ /* 0x000fc400078e3cff */
[----:B------:R-:W-:Y:S02]  /*10c30*/  MOV R40, R8 ;  /* 0x0000000800287202 */ /* 0x000fe40000000f00 */
[----:B------:R-:W-:Y:S02]  /*10c40*/  LOP3.LUT R12, R37, 0x380, RZ, 0xc0, !PT ;  /* 0x00000380250c7812 */ /* 0x000fe400078ec0ff */
[----:B------:R-:W-:Y:S02]  /*10c50*/  MOV R35, R10 ;  /* 0x0000000a00237202 */ /* 0x000fe40000000f00 */
[----:B------:R-:W-:Y:S02]  /*10c60*/  SHF.R.U64 R12, R12, 0x3, RZ ;  /* 0x000000030c0c7819 */ /* 0x000fe400000012ff */
[----:B------:R-:W-:Y:S02]  /*10c70*/  MOV R39, R14 ;  /* 0x0000000e00277202 */ /* 0x000fe40000000f00 */
[----:B------:R-:W-:-:S02]  /*10c80*/  LOP3.LUT R12, R12, R37, RZ, 0x3c, !PT ;  /* 0x000000250c0c7212 */ /* 0x000fc400078e3cff */
[----:B------:R-:W-:Y:S02]  /*10c90*/  PLOP3.LUT P2, PT, PT, PT, UP0, 0x80, 0x0 ;  /* 0x000000000000781c */ /* 0x000fe40003f4f008 */
[----:B------:R-:W-:Y:S02]  /*10ca0*/  MOV R37, R12 ;  /* 0x0000000c00257202 */ /* 0x000fe40000000f00 */
        /* <DEDUP_REMOVED lines=15> */
[----:B------:R-:W-:Y:S01]  /*10da0*/  SHFL.IDX PT, R32, R32, R17, 0x1c1f ;  /* 0x001c1f1120207589 */ /* 0x000fe200000e0000 */
[----:B------:R-:W-:-:S03]  /*10db0*/  IMAD.U32 R20, RZ, RZ, UR6 ;  /* 0x00000006ff147e24 */ /* 0x000fc6000f8e00ff */
[----:B------:R-:W1:Y:S01]  /*10dc0*/  SHFL.IDX PT, R21, R21, R18, 0x1c1f ;  /* 0x001c1f1215157589 */ /* 0x000e6200000e0000 */
[----:B--2---:R-:W-:Y:S02]  /*10dd0*/  SEL R12, R28, R25, P0 ;  /* 0x000000191c0c7207 */ /* 0x004fe40000000000 */
[----:B------:R-:W-:Y:S01]  /*10de0*/  SEL R14, R25, R28, P0 ;  /* 0x0000001c190e7207 */ /* 0x000fe20000000000 */
[----:B------:R-:W-:Y:S04]  /*10df0*/  SHFL.IDX PT, R36, R36, R17, 0x1c1f ;  /* 0x001c1f1124247589 */ /* 0x000fe800000e0000 */
[----:B------:R-:W2:Y:S01]  /*10e00*/  SHFL.IDX PT, R33, R33, R18, 0x1c1f ;  /* 0x001c1f1221217589 */ /* 0x000ea200000e0000 */
[----:B---3--:R-:W-:Y:S02]  /*10e10*/  SEL R9, R34, R27, P0 ;  /* 0x0000001b22097207 */ /* 0x008fe40000000000 */
[----:B------:R-:W-:Y:S01]  /*10e20*/  SEL R11, R27, R34, P0 ;  /* 0x000000221b0b7207 */ /* 0x000fe20000000000 */
[----:B------:R-:W-:Y:S04]  /*10e30*/  SHFL.IDX PT, R38, R38, R17, 0x1c1f ;  /* 0x001c1f1126267589 */ /* 0x000fe800000e0000 */
[----:B------:R-:W3:Y:S01]  /*10e40*/  SHFL.IDX PT, R55, R55, R18, 0x1c1f ;  /* 0x001c1f1237377589 */ /* 0x000ee200000e0000 */
[----:B0-----:R-:W-:-:S02]  /*10e50*/  SEL R28, R30, R31, P0 ;  /* 0x0000001f1e1c7207 */ /* 0x001fc40000000000 */
[----:B------:R-:W-:Y:S01]  /*10e60*/  SEL R30, R31, R30, P0 ;  /* 0x0000001e1f1e7207 */ /* 0x000fe20000000000 */
[----:B------:R0:W-:Y:S01]  /*10e70*/  STSM.16.M88.4 [R40], R8 ;  /* 0x0000000828007844 */ /* 0x0001e20000000200 */
[----:B-1----:R-:W-:Y:S02]  /*10e80*/  SEL R13, R32, R21, P0 ;  /* 0x00000015200d7207 */ /* 0x002fe40000000000 */
[----:B------:R-:W-:Y:S01]  /*10e90*/  SEL R15, R21, R32, P0 ;  /* 0x00000020150f7207 */ /* 0x000fe20000000000 */
[----:B------:R-:W-:-:S04]  /*10ea0*/  IMAD.U32 R21, RZ, RZ, UR7 ;  /* 0x00000007ff157e24 */ /* 0x000fc8000f8e00ff */
[----:B------:R1:W-:Y:S01]  /*10eb0*/  STSM.16.M88.4 [R39], R12 ;  /* 0x0000000c27007844 */ /* 0x0003e20000000200 */
[----:B--2---:R-:W-:Y:S02]  /*10ec0*/  SEL R25, R36, R33, P0 ;  /* 0x0000002124197207 */ /* 0x004fe40000000000 */
[----:B------:R-:W-:Y:S02]  /*10ed0*/  SEL R27, R33, R36, P0 ;  /* 0x00000024211b7207 */ /* 0x000fe40000000000 */
[----:B------:R-:W2:Y:S03]  /*10ee0*/  LDC R33, c[0x0][0xbe8] ;  /* 0x0002fa00ff217b82 */ /* 0x000ea60000000800 */
[----:B------:R4:W-:Y:S01]  /*10ef0*/  STSM.16.M88.4 [R37], R24 ;  /* 0x0000001825007844 */ /* 0x0009e20000000200 */
[----:B---3--:R-:W-:Y:S02]  /*10f00*/  SEL R29, R38, R55, P0 ;  /* 0x00000037261d7207 */ /* 0x008fe40000000000 */
[----:B------:R-:W-:-:S05]  /*10f10*/  SEL R31, R55, R38, P0 ;  /* 0x00000026371f7207 */ /* 0x000fca0000000000 */
[----:B------:R4:W-:Y:S01]  /*10f20*/  STSM.16.M88.4 [R35], R28 ;  /* 0x0000001c23007844 */ /* 0x0009e20000000200 */
[----:B------:R-:W-:Y:S06]  /*10f30*/  BAR.SYNC.DEFER_BLOCKING 0x1, 0x180 ;  /* 0x0046000000007b1d */ /* 0x000fec0000010000 */
[----:B------:R-:W3:Y:S01]  /*10f40*/  @P2 LDG.E R17, desc[UR50][R20.64] ;  /* 0x0000003214112981 */ /* 0x000ee2000c1e1900 */
[----:B--2---:R-:W-:Y:S01]  /*10f50*/  ISETP.NE.AND P1, PT, R33, 0x1, PT ;  /* 0x000000012100780c */ /* 0x004fe20003f25270 */
[----:B0-----:R-:W-:Y:S01]  /*10f60*/  VIADD R11, R22, UR41 ;  /* 0x00000029160b7c36 */ /* 0x001fe20008000000 */
[----:B------:R-:W-:-:S02]  /*10f70*/  UIMAD UR6, UR16, UR10, URZ ;  /* 0x0000000a100672a4 */ /* 0x000fc4000f8e023f */
[----:B------:R-:W-:Y:S01]  /*10f80*/  USEL UR9, UR9, URZ, !UP0 ;  /* 0x0000003f09097287 */ /* 0x000fe2000c000000 */
[----:B------:R-:W-:Y:S01]  /*10f90*/  IMAD.MOV.U32 R8, RZ, RZ, R11 ;  /* 0x000000ffff087224 */ /* 0x000fe200078e000b */
[----:B------:R-:W-:Y:S02]  /*10fa0*/  UIMAD UR12, UR39, UR11, UR6 ;  /* 0x0000000b270c72a4 */ /* 0x000fe4000f8e0206 */
[----:B------:R-:W-:Y:S02]  /*10fb0*/  USEL UR8, UR40, URZ, !UP0 ;  /* 0x0000003f28087287 */ /* 0x000fe4000c000000 */
[----:B------:R-:W-:-:S03]  /*10fc0*/  UISETP.NE.U32.AND UP0, UPT, UR18, URZ, UPT ;  /* 0x0000003f1200728c */ /* 0x000fc6000bf05070 */
[----:B------:R-:W0:Y:S01]  /*10fd0*/  @P1 LDC R18, c[0x0][0xbec] ;  /* 0x0002fb00ff121b82 */ /* 0x000e220000000800 */
[----:B------:R-:W-:-:S06]  /*10fe0*/  UISETP.NE.AND.EX UP0, UPT, UR19, URZ, UPT, UP0 ;  /* 0x0000003f1300728c */ /* 0x000fcc000bf05300 */
[----:B------:R-:W-:Y:S01]  /*10ff0*/  PLOP3.LUT P3, PT, PT, PT, UP0, 0x80, 0x0 ;  /* 0x000000000000781c */ /* 0x000fe20003f6f008 */
[----:B------:R-:W2:Y:S01]  /*11000*/  @P1 LDC R32, c[0x0][0xbf0] ;  /* 0x0002fc00ff201b82 */ /* 0x000ea20000000800 */
[----:B0-----:R-:W-:-:S05]  /*11010*/  @P1 IMAD.HI.U32 R9, R11, R18, RZ ;  /* 0x000000120b091227 */ /* 0x001fca00078e00ff */
[----:B--2---:R-:W-:-:S05]  /*11020*/  @P1 SHF.R.U32.HI R8, RZ, R32, R9 ;  /* 0x00000020ff081219 */ /* 0x004fca0000011609 */
[----:B------:R-:W-:-:S04]  /*11030*/  IMAD.MOV R10, RZ, RZ, -R8 ;  /* 0x000000ffff0a7224 */ /* 0x000fc800078e0a08 */
[----:B------:R-:W-:Y:S01]  /*11040*/  IMAD R11, R33, R10, R11 ;  /* 0x0000000a210b7224 */ /* 0x000fe200078e020b */
[----:B------:R-:W-:-:S04]  /*11050*/  SHF.R.S32.HI R10, RZ, 0x1f, R8 ;  /* 0x0000001fff0a7819 */ /* 0x000fc80000011408 */
[----:B------:R-:W-:Y:S02]  /*11060*/  SHF.R.S32.HI R9, RZ, 0x1f, R11 ;  /* 0x0000001fff097819 */ /* 0x000fe4000001140b */
[----:B---3--:R-:W-:-:S13]  /*11070*/  @P2 R2UR UR4, R17 ;  /* 0x00000000110422ca */ /* 0x008fda00000e0000 */
[----:B------:R-:W-:Y:S02]  /*11080*/  USHF.R.S32.HI UR7, URZ, 0x1f, UR4 ;  /* 0x0000001f3f077899 */ /* 0x000fe40008011404 */
[----:B------:R-:W-:Y:S02]  /*11090*/  UMOV UR6, UR4 ;  /* 0x0000000400067c82 */ /* 0x000fe40008000000 */
[----:B------:R-:W-:-:S04]  /*110a0*/  UIMAD.WIDE.U32 UR10, UR39, UR10, UR6 ;  /* 0x0000000a270a72a5 */ /* 0x000fc8000f8e0006 */
[----:B------:R-:W-:Y:S02]  /*110b0*/  UIADD3 UR11, UR11, UR12, URZ ;  /* 0x0000000c0b0b7290 */ /* 0x000fe4000fffe03f */
[----:B------:R-:W-:Y:S02]  /*110c0*/  UIMAD UR12, UR9, UR14, URZ ;  /* 0x0000000e090c72a4 */ /* 0x000fe4000f8e023f */
[----:B------:R-:W-:Y:S02]  /*110d0*/  UIMAD.WIDE.U32 UR10, UR8, UR14, UR10 ;  /* 0x0000000e080a72a5 */ /* 0x000fe4000f8e000a */
[----:B------:R-:W-:Y:S01]  /*110e0*/  UIMAD UR12, UR8, UR15, UR12 ;  /* 0x0000000f080c72a4 */ /* 0x000fe2000f8e020c */
[----:B------:R-:W-:-:S03]  /*110f0*/  ULDC UR14, c[0x0][0xa88] ;  /* 0x0002a200000e7ab9 */ /* 0x000fc60000000800 */
[----:B------:R-:W-:Y:S02]  /*11100*/  IADD3 R8, P0, R8, UR10, RZ ;  /* 0x0000000a08087c10 */ /* 0x000fe4000ff1e0ff */
[----:B-1----:R-:W-:Y:S01]  /*11110*/  IMAD.U32 R13, RZ, RZ, UR12 ;  /* 0x0000000cff0d7e24 */ /* 0x002fe2000f8e00ff */
[----:B------:R-:W-:Y:S02]  /*11120*/  ULDC.64 UR12, c[0x0][0xb88] ;  /* 0x0002e200000c7ab9 */ /* 0x000fe40000000a00 */
[----:B------:R-:W-:Y:S02]  /*11130*/  IMAD R12, R9, UR12, RZ ;  /* 0x0000000c090c7c24 */ /* 0x000fe4000f8e02ff */
[----:B------:R-:W-:Y:S01]  /*11140*/  IADD3.X R9, R10, UR11, R13, P0, !PT ;  /* 0x0000000b0a097c10 */ /* 0x000fe200087fe40d */
[----:B------:R-:W-:Y:S01]  /*11150*/  @UP0 ULDC.64 UR10, c[0x0][0xc08] ;  /* 0x00030200000a0ab9 */ /* 0x000fe20000000a00 */
[----:B------:R-:W-:Y:S01]  /*11160*/  IMAD R13, R11, UR13, R12 ;  /* 0x0000000d0b0d7c24 */ /* 0x000fe2000f8e020c */
[----:B------:R-:W-:Y:S01]  /*11170*/  @UP0 UIMAD.WIDE UR10, UR40, 0x4, UR10 ;  /* 0x00000004280a08a5 */ /* 0x000fe2000f8e020a */
[----:B------:R-:W-:-:S02]  /*11180*/  IMAD.U32 R10, RZ, RZ, UR14 ;  /* 0x0000000eff0a7e24 */ /* 0x000fc4000f8e00ff */
[----:B------:R-:W-:Y:S01]  /*11190*/  IMAD.WIDE.U32 R8, R11, UR12, R8 ;  /* 0x0000000c0b087c25 */ /* 0x000fe2000f8e0008 */
[----:B------:R-:W-:-:S03]  /*111a0*/  ULDC.64 UR12, c[0x0][0xb50] ;  /* 0x0002d400000c7ab9 */ /* 0x000fc60000000a00 */
[----:B------:R-:W-:Y:S01]  /*111b0*/  IMAD.IADD R9, R9, 0x1, R13 ;  /* 0x0000000109097824 */ /* 0x000fe200078e020d */
[C---:B------:R-:W-:Y:S01]  /*111c0*/  LEA R11, P0, R8.reuse, UR12, 0x2 ;  /* 0x0000000c080b7c11 */ /* 0x040fe2000f8010ff */
[----:B------:R-:W-:Y:S02]  /*111d0*/  IMAD.U32 R12, RZ, RZ, UR10 ;  /* 0x0000000aff0c7e24 */ /* 0x000fe4000f8e00ff */
[----:B------:R-:W-:Y:S01]  /*111e0*/  IMAD.U32 R13, RZ, RZ, UR11 ;  /* 0x0000000bff0d7e24 */ /* 0x000fe2000f8e00ff */
[----:B------:R-:W-:Y:S01]  /*111f0*/  LEA.HI.X R14, R8, UR13, R9, 0x2, P0 ;  /* 0x0000000d080e7c11 */ /* 0x000fe200080f1409 */
[----:B------:R-:W-:-:S03]  /*11200*/  IMAD R9, R157, 0x40, R156 ;  /* 0x000000409d097824 */ /* 0x000fc600078e029c */
[----:B------:R4:W5:Y:S01]  /*11210*/  @P3 LDG.E R10, desc[UR50][R12.64] ;  /* 0x000000320c0a3981 */ /* 0x000962000c1e1900 */
[----:B------:R-:W-:Y:S05]  /*11220*/  @P3 BRA `(.L_x_14256) ;  /* 0x0000000000103947 */ /* 0x000fea0003800000 */
[----:B------:R-:W-:Y:S05]  /*11230*/  @!P2 BRA `(.L_x_14256) ;  /* 0x00000000000ca947 */ /* 0x000fea0003800000 */
[----:B----4-:R-:W2:Y:S04]  /*11240*/  LDG.E R13, desc[UR50][R20.64] ;  /* 0x00000032140d7981 */ /* 0x010ea8000c1e1900 */
[----:B-----5:R-:W2:Y:S02]  /*11250*/  LDG.E R10, desc[UR50][R20.64+0x4] ;  /* 0x00000432140a7981 */ /* 0x020ea4000c1e1900 */
[----:B--2---:R-:W-:-:S07]  /*11260*/  IMAD.IADD R10, R10, 0x1, -R13 ;  /* 0x000000010a0a7824 */ /* 0x004fce00078e0a0d */
.L_x_14256:
[----:B----4-:R-:W2:Y:S01]  /*11270*/  LDL R12, [R1+0xc] ;  /* 0x00000c00010c7983 */ /* 0x010ea20000100800 */
[----:B------:R-:W0:Y:S01]  /*11280*/  S2R R8, SR_TID.X ;  /* 0x0000000000087919 */ /* 0x000e220000002100 */
[----:B------:R-:W-:Y:S01]  /*11290*/  IMAD.WIDE R6, R9, 0x2, R6 ;  /* 0x0000000209067825 */ /* 0x000fe200078e0206 */
[----:B------:R-:W-:Y:S01]  /*112a0*/  ULDC.64 UR12, c[0x0][0xaa0] ;  /* 0x0002a800000c7ab9 */ /* 0x000fe20000000a00 */
[----:B------:R-:W-:Y:S04]  /*112b0*/  SHFL.IDX PT, R20, R11, RZ, 0x1c1f ;  /* 0x001c1fff0b147589 */ /* 0x000fe800000e0000 */
[----:B------:R-:W1:Y:S04]  /*112c0*/  SHFL.IDX PT, R21, R14, RZ, 0x1c1f ;  /* 0x001c1fff0e157589 */ /* 0x000e6800000e0000 */
[----:B------:R-:W-:Y:S01]  /*112d0*/  SHFL.IDX PT, R26, R11, 0x1, 0x1c1f ;  /* 0x003c1f000b1a7f89 */ /* 0x000fe200000e0000 */
[----:B0-----:R-:W-:-:S05]  /*112e0*/  VIADD R13, R8, 0xffffff80 ;  /* 0xffffff80080d7836 */ /* 0x001fca0000000000 */
[----:B------:R-:W-:-:S04]  /*112f0*/  SHF.R.S32.HI R8, RZ, 0x1f, R13 ;  /* 0x0000001fff087819 */ /* 0x000fc8000001140d */
[----:B------:R-:W-:-:S04]  /*11300*/  LEA.HI R8, R8, R13, RZ, 0x7 ;  /* 0x0000000d08087211 */ /* 0x000fc800078f38ff */
[----:B------:R-:W-:Y:S01]  /*11310*/  LOP3.LUT R8, R8, 0xffffff80, RZ, 0xc0, !PT ;  /* 0xffffff8008087812 */ /* 0x000fe200078ec0ff */
[----:B------:R-:W0:Y:S04]  /*11320*/  SHFL.IDX PT, R27, R14, 0x1, 0x1c1f ;  /* 0x003c1f000e1b7f89 */ /* 0x000e2800000e0000 */
[----:B------:R-:W-:Y:S02]  /*11330*/  IMAD.IADD R8, R13, 0x1, -R8 ;  /* 0x000000010d087824 */ /* 0x000fe400078e0a08 */
[----:B-----5:R-:W-:Y:S01]  /*11340*/  IMAD R35, R10, R33, RZ ;  /* 0x000000210a237224 */ /* 0x020fe200078e02ff */
[----:B------:R-:W-:Y:S02]  /*11350*/  IADD3 R13, P3, R6, 0x1800, RZ ;  /* 0x00001800060d7810 */ /* 0x000fe40007f7e0ff */
[----:B------:R-:W-:-:S02]  /*11360*/  LOP3.LUT P0, RZ, R8, 0x3, RZ, 0xc0, !PT ;  /* 0x0000000308ff7812 */ /* 0x000fc4000780c0ff */
[C---:B------:R-:W-:Y:S02]  /*11370*/  IADD3 R29, P4, R6.reuse, 0x3000, RZ ;  /* 0x00003000061d7810 */ /* 0x040fe40007f9e0ff */
[----:B------:R-:W-:Y:S02]  /*11380*/  LOP3.LUT R9, R6, 0x380, RZ, 0xc0, !PT ;  /* 0x0000038006097812 */ /* 0x000fe400078ec0ff */
[----:B------:R-:W-:Y:S02]  /*11390*/  LOP3.LUT R28, R29, 0x380, RZ, 0xc0, !PT ;  /* 0x000003801d1c7812 */ /* 0x000fe400078ec0ff */
[----:B------:R-:W-:Y:S02]  /*113a0*/  SHF.R.U64 R9, R9, 0x3, RZ ;  /* 0x0000000309097819 */ /* 0x000fe400000012ff */
[----:B------:R-:W-:-:S04]  /*113b0*/  SHF.R.U64 R28, R28, 0x3, RZ ;  /* 0x000000031c1c7819 */ /* 0x000fc800000012ff */
[----:B------:R-:W-:Y:S01]  /*113c0*/  LOP3.LUT R28, R28, R29, RZ, 0x3c, !PT ;  /* 0x0000001d1c1c7212 */ /* 0x000fe200078e3cff */
[----:B------:R-:W-:Y:S02]  /*113d0*/  IMAD.X R29, RZ, RZ, R7, P4 ;  /* 0x000000ffff1d7224 */ /* 0x000fe400020e0607 */
[----:B--2---:R-:W-:-:S04]  /*113e0*/  VIADD R12, R12, UR41 ;  /* 0x000000290c0c7c36 */ /* 0x004fc80008000000 */
[C---:B------:R-:W-:Y:S01]  /*113f0*/  VIADD R8, R12.reuse, 0x8 ;  /* 0x000000080c087836 */ /* 0x040fe20000000000 */
[-C--:B------:R-:W-:Y:S02]  /*11400*/  ISETP.GE.OR P2, PT, R12, R35.reuse, P0 ;  /* 0x000000230c00720c */ /* 0x080fe40000746670 */
[----:B------:R-:W-:Y:S02]  /*11410*/  LOP3.LUT R12, R13, 0x380, RZ, 0xc0, !PT ;  /* 0x000003800d0c7812 */ /* 0x000fe400078ec0ff */
[----:B------:R-:W-:Y:S02]  /*11420*/  ISETP.GE.OR P0, PT, R8, R35, P0 ;  /* 0x000000230800720c */ /* 0x000fe40000706670 */
[----:B------:R-:W-:Y:S02]  /*11430*/  SHF.R.U64 R12, R12, 0x3, RZ ;  /* 0x000000030c0c7819 */ /* 0x000fe400000012ff */
[----:B------:R-:W-:Y:S01]  /*11440*/  LOP3.LUT R8, R9, R6, RZ, 0x3c, !PT ;  /* 0x0000000609087212 */ /* 0x000fe200078e3cff */
[--C-:B------:R-:W-:Y:S01]  /*11450*/  IMAD.MOV.U32 R9, RZ, RZ, R7.reuse ;  /* 0x000000ffff097224 */ /* 0x100fe200078e0007 */
[----:B------:R-:W-:Y:S01]  /*11460*/  LOP3.LUT R12, R12, R13, RZ, 0x3c, !PT ;  /* 0x0000000d0c0c7212 */ /* 0x000fe200078e3cff */
[----:B------:R-:W-:-:S02]  /*11470*/  IMAD.X R13, RZ, RZ, R7, P3 ;  /* 0x000000ffff0d7224 */ /* 0x000fc400018e0607 */
[----:B-1----:R1:W-:Y:S04]  /*11480*/  @!P2 ST.E desc[UR50][R20.64], R4 ;  /* 0x000000041400a985 */ /* 0x0023e8000c101932 */
[----:B0-----:R0:W-:Y:S04]  /*11490*/  @!P0 ST.E desc[UR50][R26.64], R0 ;  /* 0x000000001a008985 */ /* 0x0011e8000c101932 */
[----:B------:R-:W2:Y:S04]  /*114a0*/  LD.E.128 R8, desc[UR50][R8.64] ;  /* 0x0000003208087980 */ /* 0x000ea8000c101d00 */
[----:B------:R-:W3:Y:S01]  /*114b0*/  LD.E.128 R12, desc[UR50][R12.64] ;  /* 0x000000320c0c7980 */ /* 0x000ee2000c101d00 */
[----:B-1----:R-:W1:Y:S03]  /*114c0*/  @P1 LDC R21, c[0x0][0xbf0] ;  /* 0x0002fc00ff151b82 */ /* 0x002e660000000800 */
[----:B------:R-:W4:Y:S01]  /*114d0*/  LD.E.128 R28, desc[UR50][R28.64] ;  /* 0x000000321c1c7980 */ /* 0x000f22000c101d00 */
[----:B------:R-:W-:-:S05]  /*114e0*/  IADD3 R17, P0, R6, 0x4800, RZ ;  /* 0x0000480006117810 */ /* 0x000fca0007f1e0ff */
[----:B------:R-:W-:Y:S02]  /*114f0*/  IMAD.X R25, RZ, RZ, R7, P0 ;  /* 0x000000ffff197224 */ /* 0x000fe400000e0607 */
[----:B------:R-:W1:Y:S01]  /*11500*/  @P1 LDC R7, c[0x0][0xbec] ;  /* 0x0002fb00ff071b82 */ /* 0x000e620000000800 */
[----:B------:R-:W-:Y:S02]  /*11510*/  UIMAD UR10, UR7, UR12, URZ ;  /* 0x0000000c070a72a4 */ /* 0x000fe4000f8e023f */
[----:B------:R-:W-:Y:S02]  /*11520*/  UIMAD.WIDE.U32 UR6, UR4, UR12, URZ ;  /* 0x0000000c040672a5 */ /* 0x000fe4000f8e003f */
[----:B------:R-:W-:Y:S01]  /*11530*/  UIMAD UR10, UR4, UR13, UR10 ;  /* 0x0000000d040a72a4 */ /* 0x000fe2000f8e020a */
[----:B0-----:R-:W-:Y:S02]  /*11540*/  IMAD R0, R23, 0x30, R157 ;  /* 0x0000003017007824 */ /* 0x001fe400078e029d */
[----:B------:R-:W-:Y:S01]  /*11550*/  ULDC.64 UR12, c[0x0][0xae8] ;  /* 0x0002ba00000c7ab9 */ /* 0x000fe20000000a00 */
[----:B------:R-:W-:Y:S01]  /*11560*/  UIADD3 UR7, UR7, UR10, URZ ;  /* 0x0000000a07077290 */ /* 0x000fe2000fffe03f */
[----:B------:R-:W-:Y:S01]  /*11570*/  LOP3.LUT R6, R17, 0x380, RZ, 0xc0, !PT ;  /* 0x0000038011067812 */ /* 0x000fe200078ec0ff */
[----:B------:R-:W-:Y:S01]  /*11580*/  UIMAD UR4, UR16, UR12, URZ ;  /* 0x0000000c100472a4 */ /* 0x000fe2000f8e023f */
[----:B------:R-:W-:Y:S01]  /*11590*/  VIADD R18, R0, UR41 ;  /* 0x0000002900127c36 */ /* 0x000fe20008000000 */
[----:B------:R-:W-:Y:S01]  /*115a0*/  UIMAD.WIDE.U32 UR6, UR39, UR12, UR6 ;  /* 0x0000000c270672a5 */ /* 0x000fe2000f8e0006 */
[----:B------:R-:W-:Y:S01]  /*115b0*/  SHF.R.U64 R4, R6, 0x3, RZ ;  /* 0x0000000306047819 */ /* 0x000fe200000012ff */
[----:B------:R-:W-:Y:S01]  /*115c0*/  UIMAD UR4, UR39, UR13, UR4 ;  /* 0x0000000d270472a4 */ /* 0x000fe2000f8e0204 */
[----:B------:R-:W-:-:S02]  /*115d0*/  ULDC.64 UR10, c[0x0][0xaf0] ;  /* 0x0002bc00000a7ab9 */ /* 0x000fc40000000a00 */
[----:B------:R-:W-:Y:S01]  /*115e0*/  UIMAD UR9, UR9, UR10, URZ ;  /* 0x0000000a090972a4 */ /* 0x000fe2000f8e023f */
[----:B------:R-:W-:Y:S01]  /*115f0*/  LOP3.LUT R24, R4, R17, RZ, 0x3c, !PT ;  /* 0x0000001104187212 */ /* 0x000fe200078e3cff */
[----:B------:R-:W-:Y:S01]  /*11600*/  UIADD3 UR7, UR7, UR4, URZ ;  /* 0x0000000407077290 */ /* 0x000fe2000fffe03f */
[----:B-1----:R-:W-:Y:S01]  /*11610*/  @P1 IMAD.HI.U32 R0, R18, R7, RZ ;  /* 0x0000000712001227 */ /* 0x002fe200078e00ff */
[----:B------:R-:W-:-:S03]  /*11620*/  UIMAD UR4, UR8, UR11, UR9 ;  /* 0x0000000b080472a4 */ /* 0x000fc6000f8e0209 */
[----:B------:R-:W5:Y:S01]  /*11630*/  LD.E.128 R24, desc[UR50][R24.64] ;  /* 0x0000003218187980 */ /* 0x000f62000c101d00 */
[----:B------:R-:W-:Y:S01]  /*11640*/  IMAD.MOV.U32 R17, RZ, RZ, R18 ;  /* 0x000000ffff117224 */ /* 0x000fe200078e0012 */
[----:B------:R-:W-:Y:S01]  /*11650*/  @P1 SHF.R.U32.HI R17, RZ, R21, R0 ;  /* 0x00000015ff111219 */ /* 0x000fe20000011600 */
[----:B------:R-:W-:Y:S01]  /*11660*/  UIMAD.WIDE.U32 UR8, UR8, UR10, UR6 ;  /* 0x0000000a080872a5 */ /* 0x000fe2000f8e0006 */
[----:B------:R-:W-:Y:S01]  /*11670*/  VIADD R32, R157, UR41 ;  /* 0x000000299d207c36 */ /* 0x000fe20008000000 */
[----:B------:R-:W-:Y:S01]  /*11680*/  @!PT LDS RZ, [RZ] ;  /* 0x00000000fffff984 */ /* 0x000fe20000000800 */
[----:B------:R-:W-:Y:S01]  /*11690*/  @!PT LDS RZ, [RZ] ;  /* 0x00000000fffff984 */ /* 0x000fe20000000800 */
[----:B------:R-:W-:Y:S01]  /*116a0*/  @!PT LDS RZ, [RZ] ;  /* 0x00000000fffff984 */ /* 0x000fe20000000800 */
[----:B------:R-:W-:Y:S01]  /*116b0*/  @!PT LDS RZ, [RZ] ;  /* 0x00000000fffff984 */ /* 0x000fe20000000800 */
[----:B------:R0:W-:Y:S06]  /*116c0*/  MEMBAR.ALL.CTA ;  /* 0x0000000000007992 */ /* 0x0001ec0000008000 */
[----:B0-----:R-:W0:Y:S01]  /*116d0*/  FENCE.VIEW.ASYNC.S ;  /* 0x00000000000073c6 */ /* 0x001e220000000000 */
[--C-:B------:R-:W-:Y:S01]  /*116e0*/  SHF.R.S32.HI R0, RZ, 0x1f, R17.reuse ;  /* 0x0000001fff007819 */ /* 0x100fe20000011411 */
[----:B------:R-:W-:Y:S01]  /*116f0*/  UIADD3 UR4, UR9, UR4, URZ ;  /* 0x0000000409047290 */ /* 0x000fe2000fffe03f */
[----:B------:R-:W-:Y:S01]  /*11700*/  IMAD.MOV R4, RZ, RZ, -R17 ;  /* 0x000000ffff047224 */ /* 0x000fe200078e0a11 */
[----:B------:R-:W-:Y:S01]  /*11710*/  ULDC.64 UR6, c[0x0][0xae0] ;  /* 0x0002b80000067ab9 */ /* 0x000fe20000000a00 */
[----:B------:R-:W-:-:S02]  /*11720*/  IMAD.U32 R7, RZ, RZ, UR9 ;  /* 0x00000009ff077e24 */ /* 0x000fc4000f8e00ff */
[----:B------:R-:W-:Y:S02]  /*11730*/  IMAD R0, R0, UR6, RZ ;  /* 0x0000000600007c24 */ /* 0x000fe4000f8e02ff */
[----:B------:R-:W-:Y:S02]  /*11740*/  IMAD R21, R33, R4, R18 ;  /* 0x0000000421157224 */ /* 0x000fe400078e0212 */
        /* <DEDUP_REMOVED lines=11> */
[----:B------:R-:W-:-:S03]  /*11800*/  ULDC.64 UR6, c[0x0][0xa80] ;  /* 0x0002a00000067ab9 */ /* 0x000fc60000000a00 */
[----:B------:R-:W-:Y:S01]  /*11810*/  IMAD.IADD R7, R7, 0x1, R17 ;  /* 0x0000000107077824 */ /* 0x000fe200078e0211 */
[----:B------:R-:W-:-:S04]  /*11820*/  LEA R17, P0, R6, UR6, 0x1 ;  /* 0x0000000606117c11 */ /* 0x000fc8000f8008ff */
[----:B------:R-:W-:Y:S01]  /*11830*/  LEA.HI.X R18, R6, UR7, R7, 0x1, P0 ;  /* 0x0000000706127c11 */ /* 0x000fe200080f0c07 */
[----:B0-----:R-:W0:Y:S04]  /*11840*/  SHFL.IDX PT, R21, R17, RZ, 0x181f ;  /* 0x00181fff11157589 */ /* 0x001e2800000e0000 */
[----:B------:R-:W1:Y:S04]  /*11850*/  SHFL.IDX PT, R37, R17, 0x1, 0x181f ;  /* 0x00381f0011257f89 */ /* 0x000e6800000e0000 */
[----:B------:R-:W1:Y:S01]  /*11860*/  SHFL.IDX PT, R39, R17, 0x2, 0x181f ;  /* 0x00581f0011277f89 */ /* 0x000e6200000e0000 */
[----:B------:R-:W-:-:S03]  /*11870*/  ISETP.GE.AND P0, PT, R156, UR4, PT ;  /* 0x000000049c007c0c */ /* 0x000fc6000bf06270 */
[----:B------:R-:W1:Y:S01]  /*11880*/  SHFL.IDX PT, R7, R18, RZ, 0x181f ;  /* 0x00181fff12077589 */ /* 0x000e6200000e0000 */
[----:B------:R-:W-:-:S03]  /*11890*/  VIADD R0, R32, 0x30 ;  /* 0x0000003020007836 */ /* 0x000fc60000000000 */
[----:B------:R-:W1:Y:S01]  /*118a0*/  SHFL.IDX PT, R33, R18, 0x1, 0x181f ;  /* 0x00381f0012217f89 */ /* 0x000e6200000e0000 */
[----:B------:R-:W-:-:S03]  /*118b0*/  VIADD R4, R32, 0x60 ;  /* 0x0000006020047836 */ /* 0x000fc60000000000 */
[----:B------:R-:W1:Y:S01]  /*118c0*/  SHFL.IDX PT, R34, R18, 0x2, 0x181f ;  /* 0x00581f0012227f89 */ /* 0x000e6200000e0000 */
[-C--:B------:R-:W-:Y:S02]  /*118d0*/  ISETP.GE.OR P1, PT, R32, R35.reuse, P0 ;  /* 0x000000232000720c */ /* 0x080fe40000726670 */
[-C--:B------:R-:W-:Y:S02]  /*118e0*/  ISETP.GE.OR P2, PT, R0, R35.reuse, P0 ;  /* 0x000000230000720c */ /* 0x080fe40000746670 */
[----:B------:R-:W-:Y:S01]  /*118f0*/  ISETP.GE.OR P3, PT, R4, R35, P0 ;  /* 0x000000230400720c */ /* 0x000fe20000766670 */
[----:B------:R-:W-:-:S05]  /*11900*/  VIADD R5, R5, 0x13220 ;  /* 0x0001322005057836 */ /* 0x000fca0000000000 */
[----:B------:R-:W-:-:S03]  /*11910*/  PRMT R0, RZ, 0x654, R5 ;  /* 0x00000654ff007816 */ /* 0x000fc60000000005 */
[C---:B0-----:R-:W-:Y:S01]  /*11920*/  @!P1 LEA R4, P4, R156.reuse, R21, 0x1 ;  /* 0x000000159c049211 */ /* 0x041fe200078808ff */
[----:B------:R0:W-:Y:S01]  /*11930*/  SYNCS.ARRIVE.TRANS64.RED.A1T0 RZ, [R0+URZ], RZ ;  /* 0x000000ff00ff79a7 */ /* 0x0001e2000810043f */
[C---:B-1----:R-:W-:Y:S02]  /*11940*/  @!P2 LEA R6, P5, R156.reuse, R37, 0x1 ;  /* 0x000000259c06a211 */ /* 0x042fe400078a08ff */
[C---:B------:R-:W-:Y:S02]  /*11950*/  @!P3 LEA R20, P6, R156.reuse, R39, 0x1 ;  /* 0x000000279c14b211 */ /* 0x040fe400078c08ff */
[C-C-:B------:R-:W-:Y:S02]  /*11960*/  @!P1 LEA.HI.X R5, R156.reuse, R7, R3.reuse, 0x1, P4 ;  /* 0x000000079c059211 */ /* 0x140fe400020f0c03 */
[C-C-:B------:R-:W-:Y:S02]  /*11970*/  @!P2 LEA.HI.X R7, R156.reuse, R33, R3.reuse, 0x1, P5 ;  /* 0x000000219c07a211 */ /* 0x140fe400028f0c03 */
[----:B------:R-:W-:Y:S01]  /*11980*/  @!P3 LEA.HI.X R21, R156, R34, R3, 0x1, P6 ;  /* 0x000000229c15b211 */ /* 0x000fe200030f0c03 */
[----:B0-----:R-:W-:-:S05]  /*11990*/  VIADD R0, R32, 0x90 ;  /* 0x0000009020007836 */ /* 0x001fca0000000000 */
[----:B------:R-:W-:Y:S01]  /*119a0*/  ISETP.GE.OR P0, PT, R0, R35, P0 ;  /* 0x000000230000720c */ /* 0x000fe20000706670 */
[----:B------:R-:W0:Y:S04]  /*119b0*/  SHFL.IDX PT, R17, R17, 0x3, 0x181f ;  /* 0x00781f0011117f89 */ /* 0x000e2800000e0000 */
[----:B------:R-:W1:Y:S04]  /*119c0*/  SHFL.IDX PT, R18, R18, 0x3, 0x181f ;  /* 0x00781f0012127f89 */ /* 0x000e6800000e0000 */
        /* <DEDUP_REMOVED lines=8> */
.L_x_14255:
        /* <DEDUP_REMOVED lines=34> */
.L_x_14258:
        /* <DEDUP_REMOVED lines=47> */
.L_x_14260:
[----:B------:R-:W-:Y:S05]  /*11f60*/  BSYNC B1 ;  /* 0x0000000000017941 */ /* 0x000fea0003800000 */
.L_x_14259:
[----:B0-----:R-:W0:Y:S01]  /*11f70*/  @P0 LDC R5, c[0x0][0xbf0] ;  /* 0x0002fc00ff050b82 */ /* 0x001e220000000800 */
[----:B------:R-:W-:Y:S01]  /*11f80*/  ULDC.64 UR14, c[0x0][0xaa0] ;  /* 0x0002a800000e7ab9 */ /* 0x000fe20000000a00 */
[----:B------:R-:W-:Y:S01]  /*11f90*/  IMAD R4, R23, 0x30, R157 ;  /* 0x0000003017047824 */ /* 0x000fe200078e029d */
[----:B------:R-:W-:Y:S01]  /*11fa0*/  UIMAD UR8, UR9, UR14, URZ ;  /* 0x0000000e090872a4 */ /* 0x000fe2000f8e023f */
[----:B-----5:R-:W-:Y:S01]  /*11fb0*/  IMAD R21, R0, R13, RZ ;  /* 0x0000000d00157224 */ /* 0x020fe200078e02ff */
        /* <DEDUP_REMOVED lines=37> */
[----:B------:R-:W-:-:S03]  /*12210*/  VIADD R8, R157, UR41 ;  /* 0x000000299d087c36 */ /* 0x000fc60008000000 */
[----:B------:R-:W-:Y:S01]  /*12220*/  LEA.HI.X R10, R4, UR7, R5, 0x1, P0 ;  /* 0x00000007040a7c11 */ /* 0x000fe200080f0c05 */
[----:B------:R-:W0:Y:S01]  /*12230*/  SHFL.IDX PT, R9, R6, RZ, 0x181f ;  /* 0x00181fff06097589 */ /* 0x000e2200000e0000 */
[----:B------:R-:W-:Y:S01]  /*12240*/  ISETP.GE.AND P0, PT, R156, UR4, PT ;  /* 0x000000049c007c0c */ /* 0x000fe2000bf06270 */
[C---:B------:R-:W-:Y:S02]  /*12250*/  VIADD R0, R8.reuse, 0x30 ;  /* 0x0000003008007836 */ /* 0x040fe40000000000 */
[----:B------:R-:W1:Y:S01]  /*12260*/  SHFL.IDX PT, R13, R6, 0x1, 0x181f ;  /* 0x00381f00060d7f89 */ /* 0x000e6200000e0000 */
[C---:B------:R-:W-:Y:S01]  /*12270*/  VIADD R4, R8.reuse, 0x60 ;  /* 0x0000006008047836 */ /* 0x040fe20000000000 */
[CC--:B------:R-:W-:Y:S01]  /*12280*/  ISETP.GE.OR P3, PT, R8.reuse, R21.reuse, P0 ;  /* 0x000000150800720c */ /* 0x0c0fe20000766670 */
[----:B------:R-:W-:Y:S01]  /*12290*/  VIADD R5, R8, 0x90 ;  /* 0x0000009008057836 */ /* 0x000fe20000000000 */
[----:B------:R-:W2:Y:S01]  /*122a0*/  SHFL.IDX PT, R15, R6, 0x2, 0x181f ;  /* 0x00581f00060f7f89 */ /* 0x000ea200000e0000 */
[----:B------:R-:W-:-:S02]  /*122b0*/  ISETP.GE.OR P2, PT, R0, R21, P0 ;  /* 0x000000150000720c */ /* 0x000fc40000746670 */
[-C--:B------:R-:W-:Y:S01]  /*122c0*/  ISETP.GE.OR P1, PT, R4, R21.reuse, P0 ;  /* 0x000000150400720c */ /* 0x080fe20000726670 */
[----:B------:R-:W3:Y:S01]  /*122d0*/  SHFL.IDX PT, R7, R10, RZ, 0x181f ;  /* 0x00181fff0a077589 */ /* 0x000ee200000e0000 */
[----:B------:R-:W-:-:S03]  /*122e0*/  ISETP.GE.OR P0, PT, R5, R21, P0 ;  /* 0x000000150500720c */ /* 0x000fc60000706670 */
        /* <DEDUP_REMOVED lines=16> */
.L_x_14257:
[----:B------:R-:W-:Y:S05]  /*123f0*/  BSYNC B0 ;  /* 0x0000000000007941 */ /* 0x000fea0003800000 */
.L_x_14254:
[----:B------:R-:W-:Y:S02]  /*12400*/  ULDC UR4, c[0x0][0xc3c] ;  /* 0x00030f0000047ab9 */ /* 0x000fe40000000800 */
[----:B------:R-:W-:-:S06]  /*12410*/  UISETP.GE.AND UP0, UPT, UR48, UR4, UPT ;  /* 0x000000043000728c */ /* 0x000fcc000bf06270 */
[----:B------:R-:W-:-:S13]  /*12420*/  PLOP3.LUT P0, PT, PT, PT, UP0, 0x80, 0x0 ;  /* 0x000000000000781c */ /* 0x000fda0003f0f008 */
[----:B------:R-:W-:Y:S05]  /*12430*/  @!P0 BRA `(.L_x_14261) ;  /* 0xfffffee800348947 */ /* 0x000fea000383ffff */
[----:B------:R-:W-:Y:S05]  /*12440*/  EXIT ;  /* 0x000000000000794d */ /* 0x000fea0003800000 */
.L_x_14164:
        /* <DEDUP_REMOVED lines=55> */
.L_x_14267:
        /* <DEDUP_REMOVED lines=11> */
.L_x_14266:
[----:B------:R-:W-:Y:S05]  /*12870*/  BSYNC B0 ;  /* 0x0000000000007941 */ /* 0x000fea0003800000 */
.L_x_14265:
        /* <DEDUP_REMOVED lines=21> */
.L_x_14263:
        /* <DEDUP_REMOVED lines=21> */
.L_x_14268:
[----:B---3--:R-:W-:Y:S01]  /*12b20*/  IMAD R24, R24, R9, R10 ;  /* 0x0000000918187224 */ /* 0x008fe200078e020a */
[----:B------:R-:W-:Y:S01]  /*12b30*/  IABS R2, R4 ;  /* 0x0000000400027213 */ /* 0x000fe20000000000 */
[----:B-1----:R-:W-:Y:S02]  /*12b40*/  IMAD.MOV R0, RZ, RZ, -R3 ;  /* 0x000000ffff007224 */ /* 0x002fe400078e0a03 */
[----:B------:R-:W-:Y:S02]  /*12b50*/  IMAD.IADD R7, R7, 0x1, -R24 ;  /* 0x0000000107077824 */ /* 0x000fe400078e0a18 */
[----:B--2---:R-:W-:Y:S02]  /*12b60*/  IMAD.MOV R8, RZ, RZ, -R2 ;  /* 0x000000ffff087224 */ /* 0x004fe400078e0a02 */
        /* <DEDUP_REMOVED lines=62> */
.L_x_14264:
[----:B------:R-:W0:Y:S01]  /*12f50*/  LDC R27, c[0x0][0xc3c] ;  /* 0x00030f00ff1b7b82 */ /* 0x000e220000000800 */
[----:B------:R-:W-:Y:S01]  /*12f60*/  IMAD.MOV.U32 R24, RZ, RZ, R7 ;  /* 0x000000ffff187224 */ /* 0x000fe200078e0007 */
[----:B------:R-:W-:Y:S01]  /*12f70*/  UMOV UR4, URZ ;  /* 0x0000003f00047c82 */ /* 0x000fe20008000000 */
[----:B------:R-:W-:-:S07]  /*12f80*/  IMAD.MOV.U32 R26, RZ, RZ, RZ ;  /* 0x000000ffff1a7224 */ /* 0x000fce00078e00ff */
.L_x_14269:
[----:B------:R-:W-:Y:S01]  /*12f90*/  ISETP.NE.AND P0, PT, R5, RZ, PT ;  /* 0x000000ff0500720c */ /* 0x000fe20003f05270 */
[----:B------:R-:W-:-:S12]  /*12fa0*/  IMAD.U32 R25, RZ, RZ, UR4 ;  /* 0x00000004ff197e24 */ /* 0x000fd8000f8e00ff */
[----:B------:R-:W1:Y:S01]  /*12fb0*/  @!P0 S2R R3, SR_CgaCtaId ;  /* 0x0000000000038919 */ /* 0x000e620000008800 */
[----:B------:R-:W-:-:S04]  /*12fc0*/  @!P0 MOV R0, 0x400 ;  /* 0x0000040000008802 */ /* 0x000fc80000000f00 */
[----:B-1----:R-:W-:-:S05]  /*12fd0*/  @!P0 LEA R0, R3, R0, 0x18 ;  /* 0x0000000003008211 */ /* 0x002fca00078ec0ff */
[----:B0-----:R0:W-:Y:S01]  /*12fe0*/  @!P0 STS.128 [R0+0x132d0], R24 ;  /* 0x0132d01800008388 */ /* 0x0011e20000000c00 */
[----:B------:R-:W-:Y:S06]  /*12ff0*/  BAR.ARV 0x5, 0x200 ;  /* 0x0148000000007b1d */ /* 0x000fec0000002000 */
.L_x_14262:
[----:B0-----:R-:W-:Y:S01]  /*13000*/  IMAD.MOV.U32 R0, RZ, RZ, 0x1 ;  /* 0x00000001ff007424 */ /* 0x001fe200078e00ff */
[----:B------:R0:W-:Y:S01]  /*13010*/  STL [R1+0xc], RZ ;  /* 0x00000cff01007387 */ /* 0x0001e20000100800 */
[----:B------:R-:W-:Y:S02]  /*13020*/  ULDC UR5, c[0x0][0xc3c] ;  /* 0x00030f0000057ab9 */ /* 0x000fe40000000800 */
[----:B------:R-:W-:Y:S01]  /*13030*/  ISETP.GE.AND P0, PT, R27, UR5, PT ;  /* 0x000000051b007c0c */ /* 0x000fe2000bf06270 */
[----:B------:R0:W-:Y:S04]  /*13040*/  STL [R1+0x18], R0 ;  /* 0x0000180001007387 */ /* 0x0001e80000100800 */
[----:B------:R0:W-:Y:S08]  /*13050*/  STL [R1+0x34], RZ ;  /* 0x000034ff01007387 */ /* 0x0001f00000100800 */
        /* <DEDUP_REMOVED lines=42> */
.L_x_14351:
[----:B0-2---:R-:W0:Y:S08]  /*13300*/  LDC.64 R4, c[0x0][0xa18] ;  /* 0x00028600ff047b82 */ /* 0x005e300000000a00 */
[----:B-1----:R-:W1:Y:S08]  /*13310*/  LDC.64 R2, c[0x0][0xa28] ;  /* 0x00028a00ff027b82 */ /* 0x002e700000000a00 */
[----:B------:R-:W2:Y:S01]  /*13320*/  LDC.64 R6, c[0x0][0xa00] ;  /* 0x00028000ff067b82 */ /* 0x000ea20000000a00 */
[----:B0-----:R-:W-:-:S07]  /*13330*/  ISETP.NE.U32.AND P1, PT, R4, RZ, PT ;  /* 0x000000ff0400720c */ /* 0x001fce0003f25070 */
[----:B------:R-:W0:Y:S01]  /*13340*/  LDC.64 R8, c[0x0][0xa00] ;  /* 0x00028000ff087b82 */ /* 0x000e220000000a00 */
[----:B------:R-:W-:Y:S02]  /*13350*/  ISETP.NE.AND.EX P2, PT, R5, RZ, PT, P1 ;  /* 0x000000ff0500720c */ /* 0x000fe40003f45310 */
[----:B-1----:R-:W-:-:S04]  /*13360*/  ISETP.NE.U32.AND P0, PT, R2, RZ, PT ;  /* 0x000000ff0200720c */ /* 0x002fc80003f05070 */
[----:B------:R-:W-:Y:S02]  /*13370*/  ISETP.NE.AND.EX P0, PT, R3, RZ, PT, P0 ;  /* 0x000000ff0300720c */ /* 0x000fe40003f05300 */
[----:B--2---:R-:W-:-:S05]  /*13380*/  ISETP.NE.U32.AND P1, PT, R6, RZ, PT ;  /* 0x000000ff0600720c */ /* 0x004fca0003f25070 */
[----:B------:R-:W1:Y:S01]  /*13390*/  @P2 LDC.64 R2, c[0x0][0xa18] ;  /* 0x00028600ff022b82 */ /* 0x000e620000000a00 */
[----:B------:R-:W-:-:S07]  /*133a0*/  ISETP.NE.AND.EX P3, PT, R7, RZ, PT, P1 ;  /* 0x000000ff0700720c */ /* 0x000fce0003f65310 */
[----:B------:R-:W2:Y:S01]  /*133b0*/  @P0 LDC.64 R4, c[0x0][0xa28] ;  /* 0x00028a00ff040b82 */ /* 0x000ea20000000a00 */
[----:B------:R-:W-:Y:S02]  /*133c0*/  IMAD.MOV.U32 R28, RZ, RZ, RZ ;  /* 0x000000ffff1c7224 */ /* 0x000fe400078e00ff */
[----:B-1----:R-:W-:-:S05]  /*133d0*/  @P2 IMAD.WIDE R2, R27, 0x4, R2 ;  /* 0x000000041b022825 */ /* 0x002fca00078e0202 */
[----:B------:R0:W3:Y:S01]  /*133e0*/  @P2 LDG.E R0, desc[UR50][R2.64] ;  /* 0x0000003202002981 */ /* 0x0000e2000c1e1900 */
[----:B--2---:R-:W-:-:S06]  /*133f0*/  @P0 IMAD.WIDE R4, R27, 0x4, R4 ;  /* 0x000000041b040825 */ /* 0x004fcc00078e0204 */
[----:B------:R1:W5:Y:S01]  /*13400*/  @P0 LDG.E R4, desc[UR50][R4.64] ;  /* 0x0000003204040981 */ /* 0x000362000c1e1900 */
[----:B0-----:R-:W-:Y:S01]  /*13410*/  IMAD.WIDE R2, R27, 0x4, R8 ;  /* 0x000000041b027825 */ /* 0x001fe200078e0208 */
[----:B------:R-:W-:-:S04]  /*13420*/  LOP3.LUT R16, R16, 0xffffffdf, RZ, 0xc0, !PT ;  /* 0xffffffdf10107812 */ /* 0x000fc800078ec0ff */
[----:B------:R1:W5:Y:S01]  /*13430*/  @P3 LDG.E R28, desc[UR50][R2.64] ;  /* 0x00000032021c3981 */ /* 0x000362000c1e1900 */
[----:B------:R-:W-:Y:S02]  /*13440*/  @P3 LOP3.LUT R16, R16, 0x20, RZ, 0xfc, !PT ;  /* 0x0000002010103812 */ /* 0x000fe400078efcff */
[----:B---3--:R-:W-:Y:S01]  /*13450*/  @P2 R2UR UR37, R0 ;  /* 0x00000000002522ca */ /* 0x008fe200000e0000 */
[----:B-1----:R-:W-:-:S14]  /*13460*/  @P2 BRA `(.L_x_14271) ;  /* 0x00000000001c2947 */ /* 0x002fdc0003800000 */
[----:B------:R-:W-:Y:S01]  /*13470*/  ULDC UR37, c[0x0][0x288] ;  /* 0x0000a20000257ab9 */ /* 0x000fe20000000800 */
[----:B------:R-:W-:Y:S05]  /*13480*/  @!P3 BRA `(.L_x_14271) ;  /* 0x000000000014b947 */ /* 0x000fea0003800000 */
[----:B------:R-:W2:Y:S04]  /*13490*/  LDG.E R5, desc[UR50][R2.64] ;  /* 0x0000003202057981 */ /* 0x000ea8000c1e1900 */
[----:B------:R-:W3:Y:S01]  /*134a0*/  LDG.E R0, desc[UR50][R2.64+0x4] ;  /* 0x0000043202007981 */ /* 0x000ee2000c1e1900 */
[----:B--2---:R-:W-:Y:S02]  /*134b0*/  R2UR UR5, R5 ;  /* 0x00000000050572ca */ /* 0x004fe400000e0000 */
[----:B---3--:R-:W-:-:S13]  /*134c0*/  R2UR UR37, R0 ;  /* 0x00000000002572ca */ /* 0x008fda00000e0000 */
[----:B------:R-:W-:-:S12]  /*134d0*/  UIADD3 UR37, -UR5, UR37, URZ ;  /* 0x0000002505257290 */ /* 0x000fd8000fffe13f */
.L_x_14271:
        /* <DEDUP_REMOVED lines=18> */
.L_x_14272:
        /* <DEDUP_REMOVED lines=11> */
.L_x_14273:
        /* <DEDUP_REMOVED lines=27> */
.L_x_14275:
[----:B------:R-:W-:-:S11]  /*13860*/  UISETP.NE.AND UP0, UPT, UR5, 0x1, UPT ;  /* 0x000000010500788c */ /* 0x000fd6000bf05270 */
[----:B------:R-:W-:Y:S02]  /*13870*/  @UP0 ULDC.64 UR10, c[0x0][0x9e8] ;  /* 0x00027a00000a0ab9 */ /* 0x000fe40000000a00 */
[----:B------:R-:W-:-:S04]  /*13880*/  UIMAD.WIDE.U32 UR6, UR8, UR10, URZ ;  /* 0x0000000a080672a5 */ /* 0x000fc8000f8e003f */
[----:B------:R-:W-:-:S12]  /*13890*/  @UP0 USHF.R.U32.HI UR8, URZ, UR11, UR7 ;  /* 0x0000000b3f080299 */ /* 0x000fd80008011607 */
.L_x_14276:
[----:B------:R-:W-:-:S04]  /*138a0*/  UIMAD UR8, UR8, UR5, UR5 ;  /* 0x00000005080872a4 */ /* 0x000fc8000f8e0205 */
[----:B------:R-:W-:-:S04]  /*138b0*/  UISETP.LT.AND UP0, UPT, UR4, UR8, UPT ;  /* 0x000000080400728c */ /* 0x000fc8000bf01270 */
[----:B------:R-:W-:-:S12]  /*138c0*/  USEL UR4, UR4, UR8, UP0 ;  /* 0x0000000804047287 */ /* 0x000fd80008000000 */
.L_x_14274:
        /* <DEDUP_REMOVED lines=31> */
.L_x_14278:
[----:B------:R-:W-:-:S11]  /*13ac0*/  UISETP.NE.AND UP0, UPT, UR5, 0x1, UPT ;  /* 0x000000010500788c */ /* 0x000fd6000bf05270 */
[----:B------:R-:W-:Y:S02]  /*13ad0*/  @UP0 ULDC.64 UR10, c[0x0][0x9e8] ;  /* 0x00027a00000a0ab9 */ /* 0x000fe40000000a00 */
[----:B------:R-:W-:-:S04]  /*13ae0*/  UIMAD.WIDE.U32 UR6, UR4, UR10, URZ ;  /* 0x0000000a040672a5 */ /* 0x000fc8000f8e003f */
[----:B------:R-:W-:-:S12]  /*13af0*/  @UP0 USHF.R.U32.HI UR4, URZ, UR11, UR7 ;  /* 0x0000000b3f040299 */ /* 0x000fd80008011607 */
.L_x_14279:
[----:B------:R-:W-:-:S04]  /*13b00*/  UIMAD UR4, UR4, UR5, URZ ;  /* 0x00000005040472a4 */ /* 0x000fc8000f8e023f */
[----:B------:R-:W-:-:S04]  /*13b10*/  UISETP.LT.AND UP0, UPT, UR8, UR4, UPT ;  /* 0x000000040800728c */ /* 0x000fc8000bf01270 */
[----:B------:R-:W-:-:S12]  /*13b20*/  USEL UR8, UR8, UR4, !UP0 ;  /* 0x0000000408087287 */ /* 0x000fd8000c000000 */
.L_x_14277:
        /* <DEDUP_REMOVED lines=26> */
.L_x_14281:
        /* <DEDUP_REMOVED lines=20> */
.L_x_14284:
[----:B------:R-:W-:Y:S05]  /*13e10*/  BSYNC B6 ;  /* 0x0000000000067941 */ /* 0x000fea0003800000 */
.L_x_14283:
        /* <DEDUP_REMOVED lines=22> */
.L_x_14286:
[----:B------:R-:W-:Y:S05]  /*13f80*/  BSYNC B6 ;  /* 0x0000000000067941 */ /* 0x000fea0003800000 */
.L_x_14285:
        /* <DEDUP_REMOVED lines=20> */
.L_x_14288:
[----:B------:R-:W-:Y:S05]  /*140d0*/  BSYNC B6 ;  /* 0x0000000000067941 */ /* 0x000fea0003800000 */
.L_x_14287:
        /* <DEDUP_REMOVED lines=19> */
.L_x_14290:
[----:B------:R-:W-:Y:S05]  /*14210*/  BSYNC B6 ;  /* 0x0000000000067941 */ /* 0x000fea0003800000 */
.L_x_14289:
[----:B------:R-:W0:Y:S01]  /*14220*/  LDC.64 R2, c[0x0][0x9f8] ;  /* 0x00027e00ff027b82 */ /* 0x000e220000000a00 */
[----:B------:R-:W-:-:S07]  /*14230*/  IMAD.MOV.U32 R20, RZ, RZ, R27 ;  /* 0x000000ffff147224 */ /* 0x000fce00078e001b */
[----:B------:R-:W1:Y:S01]  /*14240*/  LDC R18, c[0x0][0x430] ;  /* 0x00010c00ff127b82 */ /* 0x000e620000000800 */
[----:B0-----:R-:W-:-:S04]  /*14250*/  ISETP.NE.U32.AND P0, PT, R2, RZ, PT ;  /* 0x000000ff0200720c */ /* 0x001fc80003f05070 */
[----:B------:R-:W-:-:S13]  /*14260*/  ISETP.NE.AND.EX P0, PT, R3, RZ, PT, P0 ;  /* 0x000000ff0300720c */ /* 0x000fda0003f05300 */
[----:B------:R-:W0:Y:S02]  /*14270*/  @P0 LDC.64 R2, c[0x0][0x9f8] ;  /* 0x00027e00ff020b82 */ /* 0x000e240000000a00 */
[----:B0-----:R-:W-:-:S05]  /*14280*/  @P0 IMAD.WIDE R2, R27, 0x4, R2 ;  /* 0x000000041b020825 */ /* 0x001fca00078e0202 */
[----:B------:R-:W2:Y:S01]  /*14290*/  @P0 LDG.E R20, desc[UR50][R2.64] ;  /* 0x0000003202140981 */ /* 0x000ea2000c1e1900 */
[----:B-1----:R-:W-:Y:S01]  /*142a0*/  ISETP.NE.AND P2, PT, R18, 0x1, PT ;  /* 0x000000011200780c */ /* 0x002fe20003f45270 */
[----:B------:R-:W-:Y:S01]  /*142b0*/  UMOV UR4, 0xffffffff ;  /* 0xffffffff00047882 */ /* 0x000fe20000000000 */
[----:B------:R-:W-:-:S11]  /*142c0*/  LOP3.LUT R16, R16, 0xfffffff7, RZ, 0xc0, !PT ;  /* 0xfffffff710107812 */ /* 0x000fd600078ec0ff */
[----:B------:R-:W-:Y:S01]  /*142d0*/  @P2 LOP3.LUT R16, R16, 0x8, RZ, 0xfc, !PT ;  /* 0x0000000810102812 */ /* 0x000fe200078efcff */
[----:B--2---:R0:W-:Y:S01]  /*142e0*/  STL [R1+0x14], R20 ;  /* 0x0000141401007387 */ /* 0x0041e20000100800 */
[----:B------:R-:W-:Y:S05]  /*142f0*/  BRA.DIV UR4, `(.L_x_14291) ;  /* 0x00000052042c7947 */ /* 0x000fea000b800000 */
.L_x_14371:
[----:B------:R-:W1:Y:S01]  /*14300*/  S2R R0, SR_TID.X ;  /* 0x0000000000007919 */ /* 0x000e620000002100 */
[----:B------:R-:W-:Y:S01]  /*14310*/  UMOV UR4, 0xa0 ;  /* 0x000000a000047882 */ /* 0x000fe20000000000 */
[----:B------:R-:W2:Y:S01]  /*14320*/  @P2 LDC R4, c[0x0][0x438] ;  /* 0x00010e00ff042b82 */ /* 0x000ea20000000800 */
[----:B------:R-:W-:Y:S01]  /*14330*/  UIMAD UR4, UR41, UR4, -0xa0 ;  /* 0xffffff60290474a4 */ /* 0x000fe2000f8e0204 */
[----:B------:R-:W3:Y:S01]  /*14340*/  S2R R10, SR_TID.X ;  /* 0x00000000000a7919 */ /* 0x000ee20000002100 */
[----:B------:R-:W-:-:S05]  /*14350*/  SHF.R.S32.HI R12, RZ, 0x1f, R20 ;  /* 0x0000001fff0c7819 */ /* 0x000fca0000011414 */
[----:B------:R4:W-:Y:S01]  /*14360*/  STL [R1+0x20], R12 ;  /* 0x0000200c01007387 */ /* 0x0009e20000100800 */
[----:B-1----:R-:W-:Y:S01]  /*14370*/  LOP3.LUT R0, R0, 0x7f, RZ, 0xc0, !PT ;  /* 0x0000007f00007812 */ /* 0x002fe200078ec0ff */
[----:B---3--:R-:W-:-:S03]  /*14380*/  IMAD.SHL.U32 R11, R10, 0x20, RZ ;  /* 0x000000200a0b7824 */ /* 0x008fc600078e00ff */
[----:B------:R-:W-:Y:S01]  /*14390*/  SHF.R.U32.HI R13, RZ, 0x2, R0 ;  /* 0x00000002ff0d7819 */ /* 0x000fe20000011600 */
[----:B------:R-:W-:Y:S01]  /*143a0*/  IMAD.SHL.U32 R10, R10, 0x20, RZ ;  /* 0x000000200a0a7824 */ /* 0x000fe200078e00ff */
[----:B------:R-:W1:Y:S02]  /*143b0*/  @P2 LDC R0, c[0x0][0x434] ;  /* 0x00010d00ff002b82 */ /* 0x000e640000000800 */
        /* <DEDUP_REMOVED lines=9> */
[----:B--2---:R-:W-:-:S07]  /*14450*/  @P2 SHF.R.U32.HI R0, RZ, R4, R5 ;  /* 0x00000004ff002219 */ /* 0x004fce0000011605 */
[----:B------:R-:W1:Y:S01]  /*14460*/  @!P0 LDC.64 R2, c[0x0][0x428] ;  /* 0x00010a00ff028b82 */ /* 0x000e620000000a00 */
[--C-:B------:R-:W-:Y:S01]  /*14470*/  @!P0 SHF.R.S32.HI R7, RZ, 0x1f, R0.reuse ;  /* 0x0000001fff078819 */ /* 0x100fe20000011400 */
[----:B------:R-:W-:-:S06]  /*14480*/  @!P0 IMAD.MOV.U32 R6, RZ, RZ, R0 ;  /* 0x000000ffff068224 */ /* 0x000fcc00078e0000 */
[----:B------:R-:W2:Y:S01]  /*14490*/  @!P0 LDC.64 R4, c[0x0][0x418] ;  /* 0x00010600ff048b82 */ /* 0x000ea20000000a00 */
[----:B-1----:R-:W-:-:S04]  /*144a0*/  @!P0 IMAD R8, R12, R2, RZ ;  /* 0x000000020c088224 */ /* 0x002fc800078e02ff */
[C---:B------:R-:W-:Y:S02]  /*144b0*/  @!P0 IMAD R8, R20.reuse, R3, R8 ;  /* 0x0000000314088224 */ /* 0x040fe400078e0208 */
[----:B------:R-:W-:-:S04]  /*144c0*/  @!P0 IMAD.WIDE.U32 R2, R20, R2, R6 ;  /* 0x0000000214028225 */ /* 0x000fc800078e0006 */
[----:B------:R-:W-:Y:S01]  /*144d0*/  @!P0 IMAD.IADD R8, R8, 0x1, R3 ;  /* 0x0000000108088824 */ /* 0x000fe200078e0203 */
[C---:B--2---:R-:W-:Y:S02]  /*144e0*/  @!P0 LEA R6, P1, R2.reuse, R4, 0x2 ;  /* 0x0000000402068211 */ /* 0x044fe400078210ff */
[----:B------:R-:W1:Y:S02]  /*144f0*/  @P2 LDC R4, c[0x0][0x438] ;  /* 0x00010e00ff042b82 */ /* 0x000e640000000800 */
[----:B------:R-:W-:Y:S01]  /*14500*/  @!P0 LEA.HI.X R7, R2, R5, R8, 0x2, P1 ;  /* 0x0000000502078211 */ /* 0x000fe200008f1408 */
[----:B------:R-:W-:-:S05]  /*14510*/  VIADD R8, R10, UR4 ;  /* 0x000000040a087c36 */ /* 0x000fca0008000000 */
[----:B------:R-:W2:Y:S01]  /*14520*/  @P2 LDC R5, c[0x0][0x434] ;  /* 0x00010d00ff052b82 */ /* 0x000ea20000000800 */
[C---:B------:R-:W-:Y:S01]  /*14530*/  ISETP.GE.AND P1, PT, R8.reuse, UR40, PT ;  /* 0x0000002808007c0c */ /* 0x040fe2000bf26270 */
[----:B------:R-:W-:-:S04]  /*14540*/  VIADD R8, R8, UR36 ;  /* 0x0000002408087c36 */ /* 0x000fc80008000000 */
[----:B------:R-:W-:-:S08]  /*14550*/  IMAD.MOV.U32 R10, RZ, RZ, R8 ;  /* 0x000000ffff0a7224 */ /* 0x000fd000078e0008 */
[----:B------:R-:W3:Y:S01]  /*14560*/  @!P1 LDC.64 R2, c[0x0][0x428] ;  /* 0x00010a00ff029b82 */ /* 0x000ee20000000a00 */
[----:B--2---:R-:W-:-:S05]  /*14570*/  @P2 IMAD.HI.U32 R5, R8, R5, RZ ;  /* 0x0000000508052227 */ /* 0x004fca00078e00ff */
[----:B-1----:R-:W-:Y:S01]  /*14580*/  @P2 SHF.R.U32.HI R10, RZ, R4, R5 ;  /* 0x00000004ff0a2219 */ /* 0x002fe20000011605 */
[----:B------:R-:W-:-:S06]  /*14590*/  IMAD.MOV.U32 R4, RZ, RZ, RZ ;  /* 0x000000ffff047224 */ /* 0x000fcc00078e00ff */
[----:B------:R1:W5:Y:S01]  /*145a0*/  @!P0 LDG.E R4, desc[UR50][R6.64] ;  /* 0x0000003206048981 */ /* 0x000362000c1e1900 */
[----:B---3--:R-:W-:-:S04]  /*145b0*/  @!P1 IMAD R5, R12, R2, RZ ;  /* 0x000000020c059224 */ /* 0x008fc800078e02ff */
[----:B------:R-:W-:Y:S01]  /*145c0*/  @!P1 IMAD R5, R20, R3, R5 ;  /* 0x0000000314059224 */ /* 0x000fe200078e0205 */
[--C-:B-1----:R-:W-:Y:S01]  /*145d0*/  @!P1 SHF.R.S32.HI R7, RZ, 0x1f, R10.reuse ;  /* 0x0000001fff079819 */ /* 0x102fe2000001140a */
[----:B------:R-:W-:-:S04]  /*145e0*/  @!P1 IMAD.MOV.U32 R6, RZ, RZ, R10 ;  /* 0x000000ffff069224 */ /* 0x000fc800078e000a */
[----:B------:R-:W-:Y:S02]  /*145f0*/  @!P1 IMAD.WIDE.U32 R6, R20, R2, R6 ;  /* 0x0000000214069225 */ /* 0x000fe400078e0006 */
[----:B------:R-:W1:Y:S02]  /*14600*/  @!P1 LDC.64 R2, c[0x0][0x418] ;  /* 0x00010600ff029b82 */ /* 0x000e640000000a00 */
[----:B------:R-:W-:Y:S01]  /*14610*/  @!P1 IMAD.IADD R5, R7, 0x1, R5 ;  /* 0x0000000107059824 */ /* 0x000fe200078e0205 */
[----:B-1----:R-:W-:-:S04]  /*14620*/  @!P1 LEA R2, P0, R6, R2, 0x2 ;  /* 0x0000000206029211 */ /* 0x002fc800078010ff */
[----:B------:R-:W-:Y:S01]  /*14630*/  @!P1 LEA.HI.X R3, R6, R3, R5, 0x2, P0 ;  /* 0x0000000306039211 */ /* 0x000fe200000f1405 */
[----:B------:R-:W-:-:S06]  /*14640*/  IMAD.MOV.U32 R5, RZ, RZ, RZ ;  /* 0x000000ffff057224 */ /* 0x000fcc00078e00ff */
[----:B------:R1:W5:Y:S01]  /*14650*/  @!P1 LDG.E R5, desc[UR50][R2.64] ;  /* 0x0000003202059981 */ /* 0x000362000c1e1900 */
[----:B------:R-:W-:Y:S01]  /*14660*/  IMAD.MOV R0, RZ, RZ, -R0 ;  /* 0x000000ffff007224 */ /* 0x000fe200078e0a00 */
[----:B------:R-:W-:Y:S01]  /*14670*/  ISETP.GT.U32.AND P0, PT, R11, 0x9f, PT ;  /* 0x0000009f0b00780c */ /* 0x000fe20003f04070 */
[----:B------:R-:W-:Y:S01]  /*14680*/  IMAD.MOV R6, RZ, RZ, -R10 ;  /* 0x000000ffff067224 */ /* 0x000fe200078e0a0a */
[----:B------:R-:W-:Y:S01]  /*14690*/  LOP3.LUT R16, R16, 0xfffffffd, RZ, 0xc0, !PT ;  /* 0xfffffffd10107812 */ /* 0x000fe200078ec0ff */
[C---:B------:R-:W-:Y:S02]  /*146a0*/  IMAD R9, R18.reuse, R0, R9 ;  /* 0x0000000012097224 */ /* 0x040fe400078e0209 */
[----:B------:R-:W-:Y:S02]  /*146b0*/  IMAD.U32 R0, RZ, RZ, UR43 ;  /* 0x0000002bff007e24 */ /* 0x000fe4000f8e00ff */
[----:B----4-:R-:W-:Y:S02]  /*146c0*/  IMAD.U32 R12, RZ, RZ, UR41 ;  /* 0x00000029ff0c7e24 */ /* 0x010fe4000f8e00ff */
[----:B------:R-:W-:Y:S01]  /*146d0*/  IMAD R6, R18, R6, R8 ;  /* 0x0000000612067224 */ /* 0x000fe200078e0208 */
[----:B------:R-:W-:Y:S01]  /*146e0*/  ISETP.NE.AND P2, PT, R0, 0x3, PT ;  /* 0x000000030000780c */ /* 0x000fe20003f45270 */
[----:B------:R-:W-:Y:S01]  /*146f0*/  VIADD R12, R12, 0xffffffff ;  /* 0xffffffff0c0c7836 */ /* 0x000fe20000000000 */
[----:B------:R-:W-:-:S02]  /*14700*/  SHF.R.S32.HI R0, RZ, 0x1f, R26 ;  /* 0x0000001fff007819 */ /* 0x000fc4000001141a */
[----:B------:R-:W-:-:S03]  /*14710*/  @P0 LOP3.LUT R16, R16, 0x2, RZ, 0xfc, !PT ;  /* 0x0000000210100812 */ /* 0x000fc600078efcff */
[----:B------:R1:W-:Y:S01]  /*14720*/  STL [R1+0x1c], R0 ;  /* 0x00001c0001007387 */ /* 0x0003e20000100800 */
[----:B------:R-:W-:-:S05]  /*14730*/  LOP3.LUT R16, R16, 0xfffffffb, RZ, 0xc0, !PT ;  /* 0xfffffffb10107812 */ /* 0x000fca00078ec0ff */
[----:B------:R-:W-:Y:S01]  /*14740*/  @P2 LOP3.LUT R16, R16, 0x4, RZ, 0xfc, !PT ;  /* 0x0000000410102812 */ /* 0x000fe200078efcff */
[----:B------:R-:W-:Y:S06]  /*14750*/  @!P2 BRA `(.L_x_14292) ;  /* 0x000000000004a947 */ /* 0x000fec0003800000 */
[----:B------:R-:W-:Y:S01]  /*14760*/  BPT.TRAP 0x1 ;  /* 0x000000040000795c */ /* 0x000fe20000300000 */
.L_x_14292:
[----:B-1----:R-:W2:Y:S04]  /*14770*/  LDL R2, [R1+0xc] ;  /* 0x00000c0001027983 */ /* 0x002ea80000100800 */
[----:B------:R-:W3:Y:S01]  /*14780*/  LDL R0, [R1+0x18] ;  /* 0x0000180001007983 */ /* 0x000ee20000100800 */
[----:B------:R-:W-:Y:S01]  /*14790*/  BSSY B0, `(.L_x_14293) ;  /* 0x0000008000007945 */ /* 0x000fe20003800000 */
[----:B--2---:R-:W-:Y:S01]  /*147a0*/  IMAD R7, R2, 0x8, R17 ;  /* 0x0000000802077824 */ /* 0x004fe200078e0211 */
[----:B---3--:R-:W-:-:S04]  /*147b0*/  SHF.L.U32 R0, R0, 0x1f, RZ ;  /* 0x0000001f00007819 */ /* 0x008fc800000006ff */
[----:B------:R1:W2:Y:S01]  /*147c0*/  SYNCS.PHASECHK.TRANS64.TRYWAIT P0, [R7+URZ+0x13280], R0 ;  /* 0x01328000070075a7 */ /* 0x0002a2000800017f */
[----:B------:R1:W-:Y:S02]  /*147d0*/  STL [R1+0x2c], R0 ;  /* 0x00002c0001007387 */ /* 0x0003e40000100800 */
[----:B-1----:R-:W-:-:S05]  /*147e0*/  SHF.R.S32.HI R0, RZ, 0x1f, R6 ;  /* 0x0000001fff007819 */ /* 0x002fca0000011406 */
[----:B------:R1:W-:Y:S02]  /*147f0*/  STL [R1+0x8], R0 ;  /* 0x0000080001007387 */ /* 0x0003e40000100800 */
[----:B-12---:R-:W-:Y:S05]  /*14800*/  @!P0 BRA `(.L_x_14294) ;  /* 0x0000004c00148947 */ /* 0x006fea0003800000 */
.L_x_14372:
[----:B------:R-:W-:Y:S05]  /*14810*/  BSYNC B0 ;  /* 0x0000000000007941 */ /* 0x000fea0003800000 */
.L_x_14293:
[----:B-1----:R-:W2:Y:S04]  /*14820*/  LDL R0, [R1+0x8] ;  /* 0x0000080001007983 */ /* 0x002ea80000100800 */
[----:B------:R-:W3:Y:S01]  /*14830*/  LDL R8, [R1+0x1c] ;  /* 0x00001c0001087983 */ /* 0x000ee20000100800 */
[----:B-----5:R-:W-:Y:S01]  /*14840*/  SHF.R.S32.HI R10, RZ, 0x1f, R5 ;  /* 0x0000001fff0a7819 */ /* 0x020fe20000011405 */
[----:B------:R-:W-:Y:S01]  /*14850*/  ULDC.64 UR4, c[0x0][0x328] ;  /* 0x0000ca0000047ab9 */ /* 0x000fe20000000a00 */
[----:B------:R-:W-:Y:S01]  /*14860*/  ULDC.64 UR6, c[0x0][0x338] ;  /* 0x0000ce0000067ab9 */ /* 0x000fe20000000a00 */
[----:B------:R-:W0:Y:S01]  /*14870*/  S2R R15, SR_TID.X ;  /* 0x00000000000f7919 */ /* 0x000e220000002100 */
[----:B------:R-:W-:Y:S01]  /*14880*/  IMAD.WIDE.U32 R2, R6, UR4, RZ ;  /* 0x0000000406027c25 */ /* 0x000fe2000f8e00ff */
[----:B------:R-:W-:Y:S01]  /*14890*/  ULDC.64 UR8, c[0x0][0x330] ;  /* 0x0000cc0000087ab9 */ /* 0x000fe20000000a00 */
[----:B------:R-:W-:Y:S01]  /*148a0*/  ULDC.64 UR10, c[0x0][0x318] ;  /* 0x0000c600000a7ab9 */ /* 0x000fe20000000a00 */
[----:B------:R1:W-:Y:S04]  /*148b0*/  STL [R1+0x10], R10 ;  /* 0x0000100a01007387 */ /* 0x0003e80000100800 */
[----:B------:R-:W4:Y:S04]  /*148c0*/  LDL R13, [R1+0xc] ;  /* 0x00000c00010d7983 */ /* 0x000f280000100800 */
[----:B------:R-:W4:Y:S01]  /*148d0*/  LDL R14, [R1+0x28] ;  /* 0x00002800010e7983 */ /* 0x000f220000100800 */
[----:B------:R-:W-:Y:S01]  /*148e0*/  SHF.R.S32.HI R18, RZ, 0x1f, R4 ;  /* 0x0000001fff127819 */ /* 0x000fe20000011404 */
[----:B0-----:R-:W-:-:S05]  /*148f0*/  IMAD.SHL.U32 R20, R15, 0x10, RZ ;  /* 0x000000100f147824 */ /* 0x001fca00078e00ff */
[----:B------:R-:W-:Y:S02]  /*14900*/  LOP3.LUT R20, R20, 0x30, RZ, 0xc0, !PT ;  /* 0x0000003014147812 */ /* 0x000fe400078ec0ff */
[----:B------:R-:W-:Y:S02]  /*14910*/  LOP3.LUT R16, R16, 0xfffffffe, RZ, 0xc0, !PT ;  /* 0xfffffffe10107812 */ /* 0x000fe400078ec0ff */
[----:B------:R-:W-:-:S04]  /*14920*/  LOP3.LUT R15, R15, 0x7f, RZ, 0xc0, !PT ;  /* 0x0000007f0f0f7812 */ /* 0x000fc800078ec0ff */
[----:B------:R-:W-:Y:S01]  /*14930*/  SHF.R.U32.HI R15, RZ, 0x2, R15 ;  /* 0x00000002ff0f7819 */ /* 0x000fe2000001160f */
[----:B--2---:R-:W-:-:S04]  /*14940*/  IMAD R0, R0, UR4, RZ ;  /* 0x0000000400007c24 */ /* 0x004fc8000f8e02ff */
[----:B------:R-:W-:Y:S02]  /*14950*/  IMAD R0, R6, UR5, R0 ;  /* 0x0000000506007c24 */ /* 0x000fe4000f8e0200 */
[----:B---3--:R-:W-:Y:S02]  /*14960*/  IMAD R8, R8, UR8, RZ ;  /* 0x0000000808087c24 */ /* 0x008fe4000f8e02ff */
[----:B------:R-:W-:Y:S02]  /*14970*/  IMAD.IADD R3, R3, 0x1, R0 ;  /* 0x0000000103037824 */ /* 0x000fe400078e0200 */
[----:B------:R-:W-:Y:S02]  /*14980*/  IMAD R0, R10, UR6, RZ ;  /* 0x000000060a007c24 */ /* 0x000fe4000f8e02ff */
[C---:B------:R-:W-:Y:S01]  /*14990*/  IMAD.WIDE.U32 R2, R5.reuse, UR6, R2 ;  /* 0x0000000605027c25 */ /* 0x040fe2000f8e0002 */
[----:B-1----:R-:W0:Y:S03]  /*149a0*/  LDC R10, c[0x0][0x2f4] ;  /* 0x0000bd00ff0a7b82 */ /* 0x002e260000000800 */
[----:B------:R-:W-:-:S04]  /*149b0*/  IMAD R0, R5, UR7, R0 ;  /* 0x0000000705007c24 */ /* 0x000fc8000f8e0200 */
[----:B------:R-:W-:Y:S02]  /*149c0*/  IMAD.IADD R3, R3, 0x1, R0 ;  /* 0x0000000103037824 */ /* 0x000fe400078e0200 */
[----:B------:R-:W-:-:S04]  /*149d0*/  IMAD.WIDE.U32 R2, R26, UR8, R2 ;  /* 0x000000081a027c25 */ /* 0x000fc8000f8e0002 */
[----:B------:R-:W-:Y:S01]  /*149e0*/  IMAD R8, R26, UR9, R8 ;  /* 0x000000091a087c24 */ /* 0x000fe2000f8e0208 */
[----:B------:R-:W-:-:S04]  /*149f0*/  IADD3 R0, P0, R2, UR10, RZ ;  /* 0x0000000a02007c10 */ /* 0x000fc8000ff1e0ff */
[----:B------:R-:W-:Y:S02]  /*14a00*/  IADD3.X R2, R3, UR11, R8, P0, !PT ;  /* 0x0000000b03027c10 */ /* 0x000fe400087fe408 */
[----:B------:R-:W-:-:S05]  /*14a10*/  SHF.R.S32.HI R3, RZ, 0x1f, R9 ;  /* 0x0000001fff037819 */ /* 0x000fca0000011409 */
[----:B------:R1:W-:Y:S01]  /*14a20*/  STL [R1], R3 ;  /* 0x0000000301007387 */ /* 0x0003e20000100800 */
[CC--:B0-----:R-:W-:Y:S02]  /*14a30*/  ISETP.GE.AND P1, PT, R20.reuse, R10.reuse, PT ;  /* 0x0000000a1400720c */ /* 0x0c1fe40003f26270 */
[----:B------:R-:W-:Y:S01]  /*14a40*/  ISETP.GE.AND P0, PT, R20, R10, PT ;  /* 0x0000000a1400720c */ /* 0x000fe20003f06270 */
[----:B------:R-:W-:-:S04]  /*14a50*/  IMAD.WIDE.U32 R10, R9, UR4, RZ ;  /* 0x00000004090a7c25 */ /* 0x000fc8000f8e00ff */
[----:B-1----:R-:W-:-:S04]  /*14a60*/  IMAD R3, R3, UR4, RZ ;  /* 0x0000000403037c24 */ /* 0x002fc8000f8e02ff */
[----:B------:R-:W-:-:S04]  /*14a70*/  IMAD R3, R9, UR5, R3 ;  /* 0x0000000509037c24 */ /* 0x000fc8000f8e0203 */
[----:B------:R-:W-:Y:S02]  /*14a80*/  IMAD.IADD R11, R11, 0x1, R3 ;  /* 0x000000010b0b7824 */ /* 0x000fe400078e0203 */
[----:B------:R-:W-:Y:S02]  /*14a90*/  IMAD R3, R18, UR6, RZ ;  /* 0x0000000612037c24 */ /* 0x000fe4000f8e02ff */
[----:B------:R-:W-:-:S04]  /*14aa0*/  IMAD.WIDE.U32 R10, R4, UR6, R10 ;  /* 0x00000006040a7c25 */ /* 0x000fc8000f8e000a */
[----:B------:R-:W-:-:S04]  /*14ab0*/  IMAD R3, R4, UR7, R3 ;  /* 0x0000000704037c24 */ /* 0x000fc8000f8e0203 */
[----:B------:R-:W-:Y:S02]  /*14ac0*/  IMAD.IADD R11, R11, 0x1, R3 ;  /* 0x000000010b0b7824 */ /* 0x000fe400078e0203 */
[----:B------:R-:W-:Y:S01]  /*14ad0*/  IMAD.WIDE.U32 R10, R26, UR8, R10 ;  /* 0x000000081a0a7c25 */ /* 0x000fe2000f8e000a */
[----:B------:R-:W-:Y:S02]  /*14ae0*/  @P1 LOP3.LUT R16, R16, 0x1, RZ, 0xfc, !PT ;  /* 0x0000000110101812 */ /* 0x000fe400078efcff */
[----:B------:R-:W-:-:S04]  /*14af0*/  IADD3 R29, P1, R10, UR10, RZ ;  /* 0x0000000a0a1d7c10 */ /* 0x000fc8000ff3e0ff */
[----:B------:R-:W-:Y:S01]  /*14b00*/  IADD3.X R25, R8, UR11, R11, P1, !PT ;  /* 0x0000000b08197c10 */ /* 0x000fe20008ffe40b */
[----:B------:R-:W-:-:S04]  /*14b10*/  IMAD.MOV.U32 R8, RZ, RZ, -0xa0 ;  /* 0xffffff60ff087424 */ /* 0x000fc800078e00ff */
[----:B------:R-:W-:Y:S01]  /*14b20*/  IMAD R8, R12, R8, UR40 ;  /* 0x000000280c087e24 */ /* 0x000fe2000f8e0208 */
[----:B------:R-:W-:-:S03]  /*14b30*/  UMOV UR4, 0xffffffff ;  /* 0xffffffff00047882 */ /* 0x000fc60000000000 */
[----:B------:R-:W-:Y:S01]  /*14b40*/  IMAD.IADD R8, R8, 0x1, -R15 ;  /* 0x0000000108087824 */ /* 0x000fe200078e0a0f */
[----:B------:R4:W-:Y:S04]  /*14b50*/  STL [R1+0x4], R18 ;  /* 0x0000041201007387 */ /* 0x0009e80000100800 */
[----:B------:R-:W-:Y:S01]  /*14b60*/  ISETP.GE.AND P5, PT, R8, 0x1, PT ;  /* 0x000000010800780c */ /* 0x000fe20003fa6270 */
[----:B----4-:R-:W-:Y:S01]  /*14b70*/  IMAD R18, R13, 0x2800, R14 ;  /* 0x000028000d127824 */ /* 0x010fe200078e020e */
[----:B------:R-:W-:Y:S11]  /*14b80*/  BRA.DIV UR4, `(.L_x_14295) ;  /* 0x0000004a044c7947 */ /* 0x000ff6000b800000 */
[----:B------:R-:W0:Y:S01]  /*14b90*/  S2R R11, SR_TID.X ;  /* 0x00000000000b7919 */ /* 0x000e220000002100 */
[----:B------:R-:W-:Y:S02]  /*14ba0*/  ISETP.GE.AND P2, PT, R8, 0x81, PT ;  /* 0x000000810800780c */ /* 0x000fe40003f46270 */
[----:B------:R-:W-:Y:S01]  /*14bb0*/  LOP3.LUT R16, R16, 0xffffffef, RZ, 0xc0, !PT ;  /* 0xffffffef10107812 */ /* 0x000fe200078ec0ff */
[----:B------:R-:W1:Y:S01]  /*14bc0*/  SHFL.IDX PT, R10, R0, RZ, 0x1c1f ;  /* 0x001c1fff000a7589 */ /* 0x000e6200000e0000 */
[C---:B------:R-:W-:Y:S02]  /*14bd0*/  ISETP.GE.AND P4, PT, R8.reuse, 0x21, PT ;  /* 0x000000210800780c */ /* 0x040fe40003f86270 */
[----:B------:R-:W-:Y:S01]  /*14be0*/  ISETP.GE.AND P3, PT, R8, 0x41, PT ;  /* 0x000000410800780c */ /* 0x000fe20003f66270 */
[----:B------:R-:W2:Y:S04]  /*14bf0*/  SHFL.IDX PT, R3, R2, RZ, 0x1c1f ;  /* 0x001c1fff02037589 */ /* 0x000ea800000e0000 */
[----:B------:R-:W3:Y:S02]  /*14c00*/  SHFL.IDX PT, R12, R0, 0x1, 0x1c1f ;  /* 0x003c1f00000c7f89 */ /* 0x000ee400000e0000 */
[----:B------:R-:W-:Y:S01]  /*14c10*/  @P2 LOP3.LUT R16, R16, 0x10, RZ, 0xfc, !PT ;  /* 0x0000001010102812 */ /* 0x000fe200078efcff */
[----:B0-----:R-:W-:-:S05]  /*14c20*/  IMAD.SHL.U32 R14, R11, 0x10, RZ ;  /* 0x000000100b0e7824 */ /* 0x001fca00078e00ff */
[----:B------:R-:W-:-:S04]  /*14c30*/  LOP3.LUT R14, R14, 0x30, RZ, 0xc0, !PT ;  /* 0x000000300e0e7812 */ /* 0x000fc800078ec0ff */
[----:B-1----:R-:W-:-:S05]  /*14c40*/  IADD3 R10, P1, R14, R10, RZ ;  /* 0x0000000a0e0a7210 */ /* 0x002fca0007f3e0ff */
[----:B--2---:R-:W-:Y:S01]  /*14c50*/  IMAD.X R11, RZ, RZ, R3, P1 ;  /* 0x000000ffff0b7224 */ /* 0x004fe200008e0603 */
[----:B------:R-:W-:Y:S01]  /*14c60*/  ISETP.LT.OR P1, PT, R8, 0x1, P0 ;  /* 0x000000010800780c */ /* 0x000fe20000721670 */
[----:B------:R-:W-:-:S12]  /*14c70*/  IMAD.IADD R3, R17, 0x1, R18 ;  /* 0x0000000111037824 */ /* 0x000fd800078e0212 */
[----:B------:R0:W-:Y:S01]  /*14c80*/  LDGSTS.E.BYPASS.LTC128B.128 [R3+0x6000], desc[UR50][R10.64], !P1 ;  /* 0x060000000a037fae */ /* 0x0001e2000c901d72 */
[----:B---3--:R-:W-:-:S03]  /*14c90*/  IADD3 R12, P1, R14, R12, RZ ;  /* 0x0000000c0e0c7210 */ /* 0x008fc60007f3e0ff */
        /* <DEDUP_REMOVED lines=12> */
[----:B-1----:R-:W-:-:S03]  /*14d60*/  IADD3 R10, P1, R14, R0, RZ ;  /* 0x000000000e0a7210 */ /* 0x002fc60007f3e0ff */
[----:B------:R0:W1:Y:S02]  /*14d70*/  SHFL.IDX PT, R0, R25, RZ, 0x1c1f ;  /* 0x001c1fff19007589 */ /* 0x00006400000e0000 */
[----:B------:R-:W-:Y:S01]  /*14d80*/  IMAD.X R11, RZ, RZ, R2, P1 ;  /* 0x000000ffff0b7224 */ /* 0x000fe200008e0602 */
[----:B------:R-:W-:-:S13]  /*14d90*/  ISETP.LT.OR P1, PT, R8, 0x61, P0 ;  /* 0x000000610800780c */ /* 0x000fda0000721670 */
[----:B------:R2:W-:Y:S01]  /*14da0*/  LDGSTS.E.BYPASS.LTC128B.128 [R3+0x7800], desc[UR50][R10.64], !P1 ;  /* 0x078000000a037fae */ /* 0x0005e2000c901d72 */
[----:B------:R-:W-:-:S03]  /*14db0*/  ISETP.GE.AND P1, PT, R8, 0x61, PT ;  /* 0x000000610800780c */ /* 0x000fc60003f26270 */
[----:B-12---:R0:W2:Y:S10]  /*14dc0*/  SHFL.IDX PT, R10, R29, RZ, 0x1c1f ;  /* 0x001c1fff1d0a7589 */ /* 0x0060b400000e0000 */
.L_x_14384:
[----:B------:R-:W1:Y:S01]  /*14dd0*/  S2R R2, SR_TID.X ;  /* 0x0000000000027919 */ /* 0x000e620000002100 */
        /* <DEDUP_REMOVED lines=8> */
[----:B------:R1:W-:Y:S01]  /*14e60*/  LDGSTS.E.BYPASS.LTC128B.128 [R3+0x8000], desc[UR50][R10.64], !P0 ;  /* 0x080000000a037fae */ /* 0x0003e2000c101d72 */
[----:B------:R-:W-:Y:S01]  /*14e70*/  PLOP3.LUT P0, PT, PT, PT, PT, 0x80, 0x0 ;  /* 0x000000000000781c */ /* 0x000fe20003f0f070 */
[----:B------:R-:W-:-:S12]  /*14e80*/  NOP ;  /* 0x0000000000007918 */ /* 0x000fd80000000000 */
.L_x_14296:
        /* <DEDUP_REMOVED lines=11> */
.L_x_14297:
[----:B------:R2:W-:Y:S01]  /*14f40*/  SYNCS.ARRIVE.TRANS64.A1T0 RZ, [R7+URZ+0x13270], RZ ;  /* 0x013270ff07ff79a7 */ /* 0x0005e2000810003f */
[----:B------:R-:W-:Y:S05]  /*14f50*/  @!P6 BRA `(.L_x_14298) ;  /* 0x000000000004e947 */ /* 0x000fea0003800000 */
[----:B------:R-:W-:Y:S01]  /*14f60*/  BPT.TRAP 0x1 ;  /* 0x000000040000795c */ /* 0x000fe20000300000 */
.L_x_14298:
[----:B------:R-:W3:Y:S01]  /*14f70*/  LDL R0, [R1+0x2c] ;  /* 0x00002c0001007983 */ /* 0x000ee20000100800 */
[----:B------:R-:W-:Y:S01]  /*14f80*/  BSSY B0, `(.L_x_14299) ;  /* 0x0000003000007945 */ /* 0x000fe20003800000 */
[----:B---3--:R-:W3:Y:S03]  /*14f90*/  SYNCS.PHASECHK.TRANS64.TRYWAIT P0, [R7+URZ+0x13240], R0 ;  /* 0x01324000070075a7 */ /* 0x008ee6000800017f */
[----:B---3--:R-:W-:Y:S05]  /*14fa0*/  @!P0 BRA `(.L_x_14300) ;  /* 0x0000004800d88947 */ /* 0x008fea0003800000 */
.L_x_14385:
[----:B------:R-:W-:Y:S05]  /*14fb0*/  BSYNC B0 ;  /* 0x0000000000007941 */ /* 0x000fea0003800000 */
.L_x_14299:
[----:B---3--:R-:W3:Y:S01]  /*14fc0*/  LDL.LU R0, [R1+0x8] ;  /* 0x0000080001007983 */ /* 0x008ee20000300800 */
[----:B------:R-:W-:Y:S01]  /*14fd0*/  ULDC.64 UR4, c[0x0][0x300] ;  /* 0x0000c00000047ab9 */ /* 0x000fe20000000a00 */
[----:B------:R-:W-:Y:S02]  /*14fe0*/  ULDC.64 UR6, c[0x0][0x310] ;  /* 0x0000c40000067ab9 */ /* 0x000fe40000000a00 */
[----:B------:R-:W4:Y:S04]  /*14ff0*/  LDL.LU R13, [R1+0x10] ;  /* 0x00001000010d7983 */ /* 0x000f280000300800 */
[----:B------:R-:W5:Y:S04]  /*15000*/  LDL.LU R8, [R1] ;  /* 0x0000000001087983 */ /* 0x000f680000300800 */
[----:B------:R-:W2:Y:S04]  /*15010*/  LDL.LU R12, [R1+0x4] ;  /* 0x00000400010c7983 */ /* 0x000ea80000300800 */
[----:B------:R-:W5:Y:S01]  /*15020*/  LDL R2, [R1+0x1c] ;  /* 0x00001c0001027983 */ /* 0x000f620000100800 */
[----:B-1----:R-:W-:-:S04]  /*15030*/  IMAD.WIDE.U32 R10, R6, UR4, RZ ;  /* 0x00000004060a7c25 */ /* 0x002fc8000f8e00ff */
[----:B---3--:R-:W-:-:S04]  /*15040*/  IMAD R0, R0, UR4, RZ ;  /* 0x0000000400007c24 */ /* 0x008fc8000f8e02ff */
[----:B------:R-:W-:-:S04]  /*15050*/  IMAD R0, R6, UR5, R0 ;  /* 0x0000000506007c24 */ /* 0x000fc8000f8e0200 */
[----:B------:R-:W-:Y:S02]  /*15060*/  IMAD.IADD R11, R11, 0x1, R0 ;  /* 0x000000010b0b7824 */ /* 0x000fe400078e0200 */
[----:B----4-:R-:W-:Y:S02]  /*15070*/  IMAD R0, R13, UR6, RZ ;  /* 0x000000060d007c24 */ /* 0x010fe4000f8e02ff */
[----:B------:R-:W-:-:S04]  /*15080*/  IMAD.WIDE.U32 R10, R5, UR6, R10 ;  /* 0x00000006050a7c25 */ /* 0x000fc8000f8e000a */
[----:B------:R-:W-:Y:S02]  /*15090*/  IMAD R0, R5, UR7, R0 ;  /* 0x0000000705007c24 */ /* 0x000fe4000f8e0200 */
[----:B--2---:R-:W-:Y:S02]  /*150a0*/  IMAD R12, R12, UR6, RZ ;  /* 0x000000060c0c7c24 */ /* 0x004fe4000f8e02ff */
[----:B------:R-:W-:Y:S02]  /*150b0*/  IMAD.IADD R11, R11, 0x1, R0 ;  /* 0x000000010b0b7824 */ /* 0x000fe400078e0200 */
[----:B-----5:R-:W-:Y:S02]  /*150c0*/  IMAD R0, R8, UR4, RZ ;  /* 0x0000000408007c24 */ /* 0x020fe4000f8e02ff */
[----:B------:R-:W-:Y:S02]  /*150d0*/  IMAD R12, R4, UR7, R12 ;  /* 0x00000007040c7c24 */ /* 0x000fe4000f8e020c */
[----:B------:R-:W-:-:S02]  /*150e0*/  IMAD R0, R9, UR5, R0 ;  /* 0x0000000509007c24 */ /* 0x000fc4000f8e0200 */
[----:B------:R-:W-:Y:S01]  /*150f0*/  IMAD.WIDE.U32 R8, R9, UR4, RZ ;  /* 0x0000000409087c25 */ /* 0x000fe2000f8e00ff */
[----:B------:R-:W-:-:S03]  /*15100*/  ULDC.64 UR4, c[0x0][0x308] ;  /* 0x0000c20000047ab9 */ /* 0x000fc60000000a00 */
[----:B------:R-:W-:Y:S02]  /*15110*/  IMAD.IADD R9, R9, 0x1, R0 ;  /* 0x0000000109097824 */ /* 0x000fe400078e0200 */
[----:B------:R-:W-:-:S04]  /*15120*/  IMAD.WIDE.U32 R10, R26, UR4, R10 ;  /* 0x000000041a0a7c25 */ /* 0x000fc8000f8e000a */
[----:B------:R-:W-:Y:S01]  /*15130*/  IMAD.WIDE.U32 R4, R4, UR6, R8 ;  /* 0x0000000604047c25 */ /* 0x000fe2000f8e0008 */
[----:B------:R-:W-:-:S03]  /*15140*/  ULDC.64 UR6, c[0x0][0x2e8] ;  /* 0x0000ba0000067ab9 */ /* 0x000fc60000000a00 */
        /* <DEDUP_REMOVED lines=12> */
[----:B------:R-:W-:Y:S04]  /*15210*/  SHFL.IDX PT, R4, R0, RZ, 0x1c1f ;  /* 0x001c1fff00047589 */ /* 0x000fe800000e0000 */
[----:B------:R-:W-:Y:S01]  /*15220*/  SHFL.IDX PT, R6, R6, RZ, 0x1c1f ;  /* 0x001c1fff06067589 */ /* 0x000fe200000e0000 */
[----:B-1----:R-:W-:-:S03]  /*15230*/  IMAD.SHL.U32 R9, R5, 0x10, RZ ;  /* 0x0000001005097824 */ /* 0x002fc600078e00ff */
[----:B------:R-:W1:Y:S02]  /*15240*/  SHFL.IDX PT, R5, R2, RZ, 0x1c1f ;  /* 0x001c1fff02057589 */ /* 0x000e6400000e0000 */
[----:B------:R-:W-:-:S04]  /*15250*/  LOP3.LUT R9, R9, 0x30, RZ, 0xc0, !PT ;  /* 0x0000003009097812 */ /* 0x000fc800078ec0ff */
[C---:B--2---:R-:W-:Y:S02]  /*15260*/  ISETP.GE.AND P2, PT, R9.reuse, R10, PT ;  /* 0x0000000a0900720c */ /* 0x044fe40003f46270 */
[----:B-1----:R-:W-:-:S05]  /*15270*/  @P5 IADD3 R5, P0, R9, R5, RZ ;  /* 0x0000000509055210 */ /* 0x002fca0007f1e0ff */
[----:B------:R-:W-:-:S05]  /*15280*/  @P5 IMAD.X R4, RZ, RZ, R4, P0 ;  /* 0x000000ffff045224 */ /* 0x000fca00000e0604 */
[----:B------:R-:W-:-:S04]  /*15290*/  @P5 LOP3.LUT R5, R5, R4, RZ, 0x3c, !PT ;  /* 0x0000000405055212 */ /* 0x000fc800078e3cff */
[----:B------:R-:W-:-:S04]  /*152a0*/  @P5 LOP3.LUT R4, R5, R4, RZ, 0x3c, !PT ;  /* 0x0000000405045212 */ /* 0x000fc800078e3cff */
[----:B------:R-:W-:-:S05]  /*152b0*/  @P5 LOP3.LUT R5, R5, R4, RZ, 0x3c, !PT ;  /* 0x0000000405055212 */ /* 0x000fca00078e3cff */
        /* <DEDUP_REMOVED lines=8> */
[----:B------:R1:W-:Y:S04]  /*15340*/  @P4 LDGSTS.E.BYPASS.LTC128B.128 [R3+0xe800], desc[UR50][R4.64], !P2 ;  /* 0x0e80000004034fae */ /* 0x0003e8000d101d72 */
[----:B-1----:R-:W1:Y:S04]  /*15350*/  SHFL.IDX PT, R5, R2, 0x2, 0x1c1f ;  /* 0x005c1f0002057f89 */ /* 0x002e6800000e0000 */
[----:B------:R-:W2:Y:S04]  /*15360*/  SHFL.IDX PT, R4, R0, 0x2, 0x1c1f ;  /* 0x005c1f0000047f89 */ /* 0x000ea800000e0000 */
[----:B------:R-:W3:Y:S04]  /*15370*/  SHFL.IDX PT, R2, R2, 0x3, 0x1c1f ;  /* 0x007c1f0002027f89 */ /* 0x000ee800000e0000 */
[----:B------:R-:W4:Y:S01]  /*15380*/  SHFL.IDX PT, R0, R0, 0x3, 0x1c1f ;  /* 0x007c1f0000007f89 */ /* 0x000f2200000e0000 */
[----:B-1----:R-:W-:-:S05]  /*15390*/  @P3 IADD3 R5, P0, R9, R5, RZ ;  /* 0x0000000509053210 */ /* 0x002fca0007f1e0ff */
[----:B--2---:R-:W-:Y:S01]  /*153a0*/  @P3 IMAD.X R4, RZ, RZ, R4, P0 ;  /* 0x000000ffff043224 */ /* 0x004fe200000e0604 */
[----:B---3--:R-:W-:-:S04]  /*153b0*/  @P1 IADD3 R2, P0, R9, R2, RZ ;  /* 0x0000000209021210 */ /* 0x008fc80007f1e0ff */
[----:B------:R-:W-:Y:S01]  /*153c0*/  @P3 LOP3.LUT R5, R5, R4, RZ, 0x3c, !PT ;  /* 0x0000000405053212 */ /* 0x000fe200078e3cff */
[----:B----4-:R-:W-:-:S03]  /*153d0*/  @P1 IMAD.X R0, RZ, RZ, R0, P0 ;  /* 0x000000ffff001224 */ /* 0x010fc600000e0600 */
[----:B------:R-:W-:-:S04]  /*153e0*/  @P3 LOP3.LUT R4, R5, R4, RZ, 0x3c, !PT ;  /* 0x0000000405043212 */ /* 0x000fc800078e3cff */
[----:B------:R-:W-:-:S05]  /*153f0*/  @P3 LOP3.LUT R5, R5, R4, RZ, 0x3c, !PT ;  /* 0x0000000405053212 */ /* 0x000fca00078e3cff */
[----:B------:R1:W-:Y:S02]  /*15400*/  @P3 LDGSTS.E.BYPASS.LTC128B.128 [R3+0xf000], desc[UR50][R4.64], !P2 ;  /* 0x0f00000004033fae */ /* 0x0003e4000d101d72 */
[----:B-1----:R-:W-:Y:S02]  /*15410*/  @P1 IMAD.MOV.U32 R4, RZ, RZ, R2 ;  /* 0x000000ffff041224 */ /* 0x002fe400078e0002 */
[----:B------:R-:W-:-:S05]  /*15420*/  @P1 IMAD.MOV.U32 R5, RZ, RZ, R0 ;  /* 0x000000ffff051224 */ /* 0x000fca00078e0000 */
[----:B------:R1:W-:Y:S04]  /*15430*/  @P1 LDGSTS.E.BYPASS.LTC128B.128 [R3+0xf800], desc[UR50][R4.64], !P2 ;  /* 0x0f80000004031fae */ /* 0x0003e8000d101d72 */
[----:B-1----:R1:W2:Y:S02]  /*15440*/  SHFL.IDX PT, R4, R8, RZ, 0x1c1f ;  /* 0x001c1fff08047589 */ /* 0x0022a400000e0000 */
.L_x_14397:
[----:B------:R-:W-:Y:S01]  /*15450*/  LOP3.LUT P0, RZ, R16, 0x10, RZ, 0xc0, !PT ;  /* 0x0000001010ff7812 */ /* 0x000fe2000780c0ff */
[----:B------:R-:W-:-:S12]  /*15460*/  BSSY B0, `(.L_x_14302) ;  /* 0x000000d000007945 */ /* 0x000fd80003800000 */
[----:B------:R-:W-:Y:S05]  /*15470*/  @!P0 BRA `(.L_x_14303) ;  /* 0x00000000002c8947 */ /* 0x000fea0003800000 */
[----:B------:R-:W3:Y:S01]  /*15480*/  S2R R0, SR_TID.X ;  /* 0x0000000000007919 */ /* 0x000ee20000002100 */
[----:B------:R-:W4:Y:S01]  /*15490*/  LDC R2, c[0x0][0x2f4] ;  /* 0x0000bd00ff027b82 */ /* 0x000f220000000800 */
[----:B---3--:R-:W-:-:S05]  /*154a0*/  IMAD.SHL.U32 R0, R0, 0x10, RZ ;  /* 0x0000001000007824 */ /* 0x008fca00078e00ff */
[----:B------:R-:W-:-:S04]  /*154b0*/  LOP3.LUT R0, R0, 0x30, RZ, 0xc0, !PT ;  /* 0x0000003000007812 */ /* 0x000fc800078ec0ff */
[C---:B----4-:R-:W-:Y:S02]  /*154c0*/  ISETP.GE.AND P1, PT, R0.reuse, R2, PT ;  /* 0x000000020000720c */ /* 0x050fe40003f26270 */
[----:B--2---:R-:W-:-:S05]  /*154d0*/  IADD3 R4, P0, R0, R4, RZ ;  /* 0x0000000400047210 */ /* 0x004fca0007f1e0ff */
[----:B------:R-:W-:-:S06]  /*154e0*/  IMAD.X R5, RZ, RZ, R6, P0 ;  /* 0x000000ffff057224 */ /* 0x000fcc00000e0606 */
[----:B------:R-:W-:Y:S01]  /*154f0*/  @!PT LDS RZ, [RZ] ;  /* 0x00000000fffff984 */ /* 0x000fe20000000800 */
[----:B------:R-:W-:Y:S01]  /*15500*/  @!PT LDS RZ, [RZ] ;  /* 0x00000000fffff984 */ /* 0x000fe20000000800 */
[----:B------:R-:W-:Y:S01]  /*15510*/  @!PT LDS RZ, [RZ] ;  /* 0x00000000fffff984 */ /* 0x000fe20000000800 */
[----:B------:R3:W-:Y:S02]  /*15520*/  LDGSTS.E.BYPASS.LTC128B.128 [R3+0x10000], desc[UR50][R4.64], !P1 ;  /* 0x1000000004037fae */ /* 0x0007e4000c901d72 */
.L_x_14303:
[----:B------:R-:W-:Y:S05]  /*15530*/  BSYNC B0 ;  /* 0x0000000000007941 */ /* 0x000fea0003800000 */
.L_x_14302:
[----:B------:R-:W-:Y:S01]  /*15540*/  NOP ;  /* 0x0000000000007918 */ /* 0x000fe20000000000 */
[----:B------:R-:W-:-:S13]  /*15550*/  PLOP3.LUT P0, PT, PT, PT, PT, 0x80, 0x0 ;  /* 0x000000000000781c */ /* 0x000fda0003f0f070 */
.L_x_14304:
        /* <DEDUP_REMOVED lines=11> */
.L_x_14305:
[----:B------:R4:W-:Y:S02]  /*15610*/  SYNCS.ARRIVE.TRANS64.A1T0 RZ, [R7+URZ+0x13230], RZ ;  /* 0x013230ff07ff79a7 */ /* 0x0009e4000810003f */
[----:B------:R-:W-:Y:S05]  /*15620*/  WARPSYNC.ALL ;  /* 0x0000000000007948 */ /* 0x000fea0003800000 */
[----:B------:R-:W-:Y:S01]  /*15630*/  VIADD R0, R17, 0xb000 ;  /* 0x0000b00011007836 */ /* 0x000fe20000000000 */
[----:B------:R-:W-:Y:S01]  /*15640*/  SHF.R.S32.HI R18, RZ, 0x1f, R28 ;  /* 0x0000001fff127819 */ /* 0x000fe2000001141c */
[----:B------:R-:W-:Y:S01]  /*15650*/  ULDC.64 UR4, c[0x0][0x298] ;  /* 0x0000a60000047ab9 */ /* 0x000fe20000000a00 */
[----:B------:R-:W-:Y:S01]  /*15660*/  BSSY B6, `(.L_x_14306) ;  /* 0x0000018000067945 */ /* 0x000fe20003800000 */
[----:B------:R-:W-:Y:S01]  /*15670*/  BAR.SYNC.DEFER_BLOCKING 0x8, 0x200 ;  /* 0x0208000000007b1d */ /* 0x000fe20000010000 */
[----:B------:R-:W-:Y:S01]  /*15680*/  LOP3.LUT P0, RZ, R0, 0x1bf, RZ, 0xc0, !PT ;  /* 0x000001bf00ff7812 */ /* 0x000fe2000780c0ff */
[----:B------:R-:W-:-:S04]  /*15690*/  IMAD R18, R18, UR4, RZ ;  /* 0x0000000412127c24 */ /* 0x000fc8000f8e02ff */
[C---:B------:R-:W-:Y:S02]  /*156a0*/  IMAD R18, R28.reuse, UR5, R18 ;  /* 0x000000051c127c24 */ /* 0x040fe4000f8e0212 */
[----:B0-----:R-:W-:-:S04]  /*156b0*/  IMAD.WIDE.U32 R28, R28, UR4, RZ ;  /* 0x000000041c1c7c25 */ /* 0x001fc8000f8e00ff */
[----:B------:R-:W-:Y:S02]  /*156c0*/  IMAD.IADD R18, R29, 0x1, R18 ;  /* 0x000000011d127824 */ /* 0x000fe400078e0212 */
[----:B------:R-:W-:Y:S05]  /*156d0*/  @!P0 BRA `(.L_x_14307) ;  /* 0x0000000000408947 */ /* 0x000fea0003800000 */
[----:B------:R-:W-:Y:S01]  /*156e0*/  MOV R2, 0x0 ;  /* 0x0000000000027802 */ /* 0x000fe20000000f00 */
[----:B------:R-:W-:Y:S01]  /*156f0*/  ULDC.64 UR6, c[0x4][0x1b0] ;  /* 0x01006c0000067ab9 */ /* 0x000fe20000000a00 */
[----:B------:R-:W-:Y:S01]  /*15700*/  ULDC.64 UR8, c[0x4][0x1b8] ;  /* 0x01006e0000087ab9 */ /* 0x000fe20000000a00 */
[----:B------:R-:W-:Y:S01]  /*15710*/  ULDC.64 UR4, c[0x4][0x28] ;  /* 0x01000a0000047ab9 */ /* 0x000fe20000000a00 */
[----:B--23--:R-:W-:Y:S02]  /*15720*/  IMAD.U32 R4, RZ, RZ, UR6 ;  /* 0x00000006ff047e24 */ /* 0x00cfe4000f8e00ff */
[----:B------:R-:W0:Y:S01]  /*15730*/  LDC.64 R2, c[0x4][R2] ;  /* 0x0100000002027b82 */ /* 0x000e220000000a00 */
[----:B------:R-:W-:Y:S02]  /*15740*/  IMAD.U32 R5, RZ, RZ, UR7 ;  /* 0x00000007ff057e24 */ /* 0x000fe4000f8e00ff */
[----:B------:R-:W-:Y:S02]  /*15750*/  IMAD.U32 R6, RZ, RZ, UR8 ;  /* 0x00000008ff067e24 */ /* 0x000fe4000f8e00ff */
[----:B----4-:R-:W-:-:S02]  /*15760*/  IMAD.U32 R7, RZ, RZ, UR9 ;  /* 0x00000009ff077e24 */ /* 0x010fc4000f8e00ff */
[----:B------:R-:W-:Y:S02]  /*15770*/  IMAD.U32 R10, RZ, RZ, UR4 ;  /* 0x00000004ff0a7e24 */ /* 0x000fe4000f8e00ff */
[----:B------:R-:W-:Y:S02]  /*15780*/  IMAD.U32 R11, RZ, RZ, UR5 ;  /* 0x00000005ff0b7e24 */ /* 0x000fe4000f8e00ff */
[----:B-1----:R-:W-:Y:S02]  /*15790*/  IMAD.MOV.U32 R8, RZ, RZ, 0x70 ;  /* 0x00000070ff087424 */ /* 0x002fe400078e00ff */
[----:B------:R-:W-:Y:S02]  /*157a0*/  IMAD.MOV.U32 R12, RZ, RZ, 0x1 ;  /* 0x00000001ff0c7424 */ /* 0x000fe400078e00ff */
[----:B------:R-:W-:-:S07]  /*157b0*/  IMAD.MOV.U32 R13, RZ, RZ, RZ ;  /* 0x000000ffff0d7224 */ /* 0x000fce00078e00ff */
[----:B------:R-:W-:-:S07]  /*157c0*/  LEPC R20, `(.L_x_14307) ;  /* 0x000000001014794e */ /* 0x000fce0000000000 */
[----:B0-----:R-:W-:Y:S05]  /*157d0*/  CALL.ABS.NOINC R2 ;  /* 0x0000000002007343 */ /* 0x001fea0003c00000 */
.L_x_14307:
[----:B------:R-:W-:Y:S05]  /*157e0*/  BSYNC B6 ;  /* 0x0000000000067941 */ /* 0x000fea0003800000 */
.L_x_14306:
[----:B------:R-:W4:Y:S01]  /*157f0*/  LDL R20, [R1+0x1c] ;  /* 0x00001c0001147983 */ /* 0x000f220000100800 */
[----:B---3--:R-:W-:Y:S01]  /*15800*/  IMAD.MOV.U32 R3, RZ, RZ, R18 ;  /* 0x000000ffff037224 */ /* 0x008fe200078e0012 */
[----:B------:R-:W-:Y:S01]  /*15810*/  ULDC.64 UR4, c[0x0][0x2d8] ;  /* 0x0000b60000047ab9 */ /* 0x000fe20000000a00 */
[----:B------:R-:W-:Y:S01]  /*15820*/  IMAD.MOV.U32 R2, RZ, RZ, R28 ;  /* 0x000000ffff027224 */ /* 0x000fe200078e001c */
[----:B------:R0:W5:Y:S01]  /*15830*/  LDL R18, [R1+0x30] ;  /* 0x0000300001127983 */ /* 0x0001620000100800 */
[----:B------:R-:W-:Y:S01]  /*15840*/  UISETP.NE.AND UP0, UPT, UR46, URZ, UPT ;  /* 0x0000003f2e00728c */ /* 0x000fe2000bf05270 */
[----:B------:R-:W-:Y:S01]  /*15850*/  LOP3.LUT P6, RZ, R16, 0x20, RZ, 0xc0, !PT ;  /* 0x0000002010ff7812 */ /* 0x000fe200078cc0ff */
[----:B------:R-:W-:Y:S01]  /*15860*/  IMAD.WIDE.U32 R2, R26, UR4, R2 ;  /* 0x000000041a027c25 */ /* 0x000fe2000f8e0002 */
[----:B------:R-:W3:Y:S01]  /*15870*/  LDC R9, c[0x0][0x448] ;  /* 0x00011200ff097b82 */ /* 0x000ee20000000800 */
[----:B------:R-:W-:Y:S01]  /*15880*/  ULDC.64 UR6, c[0x0][0x2c8] ;  /* 0x0000b20000067ab9 */ /* 0x000fe20000000a00 */
[----:B--2---:R-:W-:Y:S01]  /*15890*/  SEL R4, R27, RZ, !P6 ;  /* 0x000000ff1b047207 */ /* 0x004fe20007000000 */
[----:B------:R-:W-:Y:S01]  /*158a0*/  ULDC.64 UR8, c[0x0][0x280] ;  /* 0x0000a00000087ab9 */ /* 0x000fe20000000a00 */
[----:B------:R-:W-:-:S02]  /*158b0*/  PLOP3.LUT P0, PT, PT, PT, UP0, 0x80, 0x0 ;  /* 0x000000000000781c */ /* 0x000fc40003f0f008 */
[----:B------:R-:W-:Y:S02]  /*158c0*/  PLOP3.LUT P1, PT, PT, PT, UP0, 0x80, 0x0 ;  /* 0x000000000000781c */ /* 0x000fe40003f2f008 */
[----:B------:R-:W-:Y:S01]  /*158d0*/  @UP0 ULDC UR10, c[0x0][0x44c] ;  /* 0x00011300000a0ab9 */ /* 0x000fe20000000800 */
[----:B----4-:R-:W-:Y:S02]  /*158e0*/  IMAD R0, R20, UR4, RZ ;  /* 0x0000000414007c24 */ /* 0x010fe4000f8e02ff */
[----:B------:R-:W2:Y:S02]  /*158f0*/  S2R R20, SR_TID.X ;  /* 0x0000000000147919 */ /* 0x000ea40000002100 */
[----:B------:R-:W-:Y:S01]  /*15900*/  IMAD R0, R26, UR5, R0 ;  /* 0x000000051a007c24 */ /* 0x000fe2000f8e0200 */
[----:B------:R-:W-:-:S03]  /*15910*/  ULDC.64 UR4, c[0x0][0x2e0] ;  /* 0x0000b80000047ab9 */ /* 0x000fc60000000a00 */
[----:B------:R-:W-:Y:S01]  /*15920*/  IMAD.IADD R3, R3, 0x1, R0 ;  /* 0x0000000103037824 */ /* 0x000fe200078e0200 */
[----:B------:R-:W-:Y:S01]  /*15930*/  SHF.R.S32.HI R0, RZ, 0x1f, R27 ;  /* 0x0000001fff007819 */ /* 0x000fe2000001141b */
[----:B------:R-:W-:-:S03]  /*15940*/  IMAD.WIDE.U32 R2, R4, UR4, R2 ;  /* 0x0000000404027c25 */ /* 0x000fc6000f8e0002 */
[----:B------:R-:W-:-:S05]  /*15950*/  SEL R0, R0, RZ, !P6 ;  /* 0x000000ff00007207 */ /* 0x000fca0007000000 */
[----:B------:R-:W-:Y:S01]  /*15960*/  IMAD R0, R0, UR4, RZ ;  /* 0x0000000400007c24 */ /* 0x000fe2000f8e02ff */
[----:B------:R-:W-:-:S03]  /*15970*/  @UP0 ULDC UR4, c[0x0][0x44c] ;  /* 0x0001130000040ab9 */ /* 0x000fc60000000800 */
[----:B------:R-:W-:-:S04]  /*15980*/  IMAD R0, R4, UR5, R0 ;  /* 0x0000000504007c24 */ /* 0x000fc8000f8e0200 */
[----:B------:R-:W-:Y:S01]  /*15990*/  IMAD.IADD R3, R3, 0x1, R0 ;  /* 0x0000000103037824 */ /* 0x000fe200078e0200 */
[C---:B--2---:R-:W-:Y:S01]  /*159a0*/  LOP3.LUT R21, R20.reuse, 0x7f, RZ, 0xc0, !PT ;  /* 0x0000007f14157812 */ /* 0x044fe200078ec0ff */
        /* <DEDUP_REMOVED lines=8> */
[----:B------:R-:W-:-:S03]  /*15a30*/  ULDC.64 UR4, c[0x0][0x2d0] ;  /* 0x0000b40000047ab9 */ /* 0x000fc60000000a00 */
[----:B------:R-:W-:-:S05]  /*15a40*/  SHF.R.S32.HI R0, RZ, 0x1f, R4 ;  /* 0x0000001fff007819 */ /* 0x000fca0000011404 */
[----:B------:R-:W-:-:S04]  /*15a50*/  IMAD R0, R0, UR4, RZ ;  /* 0x0000000400007c24 */ /* 0x000fc8000f8e02ff */
[C---:B------:R-:W-:Y:S02]  /*15a60*/  IMAD R7, R4.reuse, UR5, R0 ;  /* 0x0000000504077c24 */ /* 0x040fe4000f8e0200 */
[----:B------:R-:W-:Y:S02]  /*15a70*/  IMAD.MOV R0, RZ, RZ, -R4 ;  /* 0x000000ffff007224 */ /* 0x000fe400078e0a04 */
[----:B------:R-:W-:-:S04]  /*15a80*/  IMAD.WIDE.U32 R4, R4, UR4, R2 ;  /* 0x0000000404047c25 */ /* 0x000fc8000f8e0002 */
[----:B---3--:R-:W-:Y:S02]  /*15a90*/  IMAD R0, R9, R0, R6 ;  /* 0x0000000009007224 */ /* 0x008fe400078e0206 */
[----:B------:R-:W-:-:S03]  /*15aa0*/  IMAD.IADD R5, R5, 0x1, R7 ;  /* 0x0000000105057824 */ /* 0x000fc600078e0207 */
[----:B------:R-:W-:Y:S01]  /*15ab0*/  SHF.R.S32.HI R7, RZ, 0x1f, R0 ;  /* 0x0000001fff077819 */ /* 0x000fe20000011400 */
[----:B------:R-:W-:-:S04]  /*15ac0*/  IMAD.WIDE.U32 R4, R0, UR6, R4 ;  /* 0x0000000600047c25 */ /* 0x000fc8000f8e0004 */
[----:B------:R-:W-:-:S04]  /*15ad0*/  IMAD R7, R7, UR6, RZ ;  /* 0x0000000607077c24 */ /* 0x000fc8000f8e02ff */
[----:B------:R-:W-:Y:S01]  /*15ae0*/  IMAD R7, R0, UR7, R7 ;  /* 0x0000000700077c24 */ /* 0x000fe2000f8e0207 */
[----:B------:R-:W-:-:S04]  /*15af0*/  IADD3 R0, P0, R4, UR8, RZ ;  /* 0x0000000804007c10 */ /* 0x000fc8000ff1e0ff */
[----:B------:R-:W-:Y:S02]  /*15b00*/  IADD3.X R4, R5, UR9, R7, P0, !PT ;  /* 0x0000000905047c10 */ /* 0x000fe400087fe407 */
[----:B------:R-:W-:Y:S02]  /*15b10*/  PLOP3.LUT P0, PT, PT, PT, UP0, 0x80, 0x0 ;  /* 0x000000000000781c */ /* 0x000fe40003f0f008 */
[----:B------:R-:W-:Y:S01]  /*15b20*/  PLOP3.LUT P1, PT, PT, PT, UP0, 0x80, 0x0 ;  /* 0x000000000000781c */ /* 0x000fe20003f2f008 */
[----:B------:R-:W-:Y:S01]  /*15b30*/  VIADD R5, R6, 0x80 ;  /* 0x0000008006057836 */ /* 0x000fe20000000000 */
[----:B------:R-:W2:Y:S03]  /*15b40*/  S2R R21, SR_TID.X ;  /* 0x0000000000157919 */ /* 0x000ea60000002100 */
[----:B------:R-:W-:-:S06]  /*15b50*/  IMAD.MOV.U32 R6, RZ, RZ, R5 ;  /* 0x000000ffff067224 */ /* 0x000fcc00078e0005 */
[----:B------:R-:W-:Y:S01]  /*15b60*/  @P0 IMAD.HI.U32 R7, R5, UR10, RZ ;  /* 0x0000000a05070c27 */ /* 0x000fe2000f8e00ff */
[----:B------:R-:W-:-:S04]  /*15b70*/  @UP0 ULDC UR10, c[0x0][0x450] ;  /* 0x00011400000a0ab9 */ /* 0x000fc80000000800 */
        /* <DEDUP_REMOVED lines=8> */
[----:B------:R-:W-:-:S03]  /*15c00*/  SHF.R.S32.HI R6, RZ, 0x1f, R5 ;  /* 0x0000001fff067819 */ /* 0x000fc60000011405 */
[----:B------:R-:W-:Y:S02]  /*15c10*/  IMAD.IADD R3, R3, 0x1, R7 ;  /* 0x0000000103037824 */ /* 0x000fe400078e0207 */
[----:B------:R-:W-:Y:S02]  /*15c20*/  IMAD R6, R6, UR6, RZ ;  /* 0x0000000606067c24 */ /* 0x000fe4000f8e02ff */
[----:B------:R-:W-:-:S04]  /*15c30*/  IMAD.WIDE.U32 R2, R5, UR6, R2 ;  /* 0x0000000605027c25 */ /* 0x000fc8000f8e0002 */
[----:B--2---:R-:W-:Y:S01]  /*15c40*/  IMAD.SHL.U32 R20, R21, 0x10, RZ ;  /* 0x0000001015147824 */ /* 0x004fe200078e00ff */
[----:B------:R-:W-:Y:S01]  /*15c50*/  IADD3 R2, P0, R2, UR8, RZ ;  /* 0x0000000802027c10 */ /* 0x000fe2000ff1e0ff */
[----:B------:R-:W-:-:S03]  /*15c60*/  IMAD R6, R5, UR7, R6 ;  /* 0x0000000705067c24 */ /* 0x000fc6000f8e0206 */
[----:B------:R-:W-:Y:S02]  /*15c70*/  LOP3.LUT R20, R20, 0x30, RZ, 0xc0, !PT ;  /* 0x0000003014147812 */ /* 0x000fe400078ec0ff */
[----:B------:R-:W-:Y:S02]  /*15c80*/  IADD3.X R6, R3, UR9, R6, P0, !PT ;  /* 0x0000000903067c10 */ /* 0x000fe400087fe406 */
[----:B------:R-:W-:Y:S01]  /*15c90*/  ISETP.GE.AND P0, PT, R20, UR4, PT ;  /* 0x0000000414007c0c */ /* 0x000fe2000bf06270 */
[----:B------:R-:W-:Y:S01]  /*15ca0*/  UMOV UR4, 0xffffffff ;  /* 0xffffffff00047882 */ /* 0x000fe20000000000 */
[----:B------:R-:W-:-:S04]  /*15cb0*/  LOP3.LUT R21, R21, 0x7f, RZ, 0xc0, !PT ;  /* 0x0000007f15157812 */ /* 0x000fc800078ec0ff */
[----:B------:R-:W-:Y:S01]  /*15cc0*/  SHF.R.U32.HI R21, RZ, 0x2, R21 ;  /* 0x00000002ff157819 */ /* 0x000fe20000011615 */
[----:B0-----:R-:W-:Y:S06]  /*15cd0*/  BRA.DIV UR4, `(.L_x_14308) ;  /* 0x0000004604407947 */ /* 0x001fec000b800000 */
[----:B-1----:R-:W0:Y:S01]  /*15ce0*/  SHFL.IDX PT, R8, R0, RZ, 0x1c1f ;  /* 0x001c1fff00087589 */ /* 0x002e2200000e0000 */
[----:B------:R-:W-:Y:S02]  /*15cf0*/  IMAD R5, R9, UR37, RZ ;  /* 0x0000002509057c24 */ /* 0x000fe4000f8e02ff */
[----:B------:R-:W-:Y:S01]  /*15d00*/  VIADD R3, R21, UR39 ;  /* 0x0000002715037c36 */ /* 0x000fe20008000000 */
[----:B------:R-:W1:Y:S04]  /*15d10*/  SHFL.IDX PT, R7, R4, RZ, 0x1c1f ;  /* 0x001c1fff04077589 */ /* 0x000e6800000e0000 */
[----:B------:R-:W-:-:S13]  /*15d20*/  ISETP.GE.AND P2, PT, R3, R5, PT ;  /* 0x000000050300720c */ /* 0x000fda0003f46270 */
[----:B0-----:R-:W-:-:S05]  /*15d30*/  @!P2 IADD3 R8, P1, R20, R8, RZ ;  /* 0x000000081408a210 */ /* 0x001fca0007f3e0ff */
[----:B-1----:R-:W-:-:S04]  /*15d40*/  @!P2 IMAD.X R7, RZ, RZ, R7, P1 ;  /* 0x000000ffff07a224 */ /* 0x002fc800008e0607 */
[----:B------:R-:W-:Y:S02]  /*15d50*/  @!P2 IMAD.MOV.U32 R9, RZ, RZ, R7 ;  /* 0x000000ffff09a224 */ /* 0x000fe400078e0007 */
[----:B------:R-:W-:-:S03]  /*15d60*/  VIADD R7, R3, 0x20 ;  /* 0x0000002003077836 */ /* 0x000fc60000000000 */
[----:B------:R-:W-:Y:S01]  /*15d70*/  @!PT LDS RZ, [RZ] ;  /* 0x00000000fffff984 */ /* 0x000fe20000000800 */
[----:B-----5:R0:W-:Y:S02]  /*15d80*/  @!P2 LDGSTS.E.BYPASS.LTC128B.128 [R18+0xb000], desc[UR50][R8.64], !P0 ;  /* 0x0b0000000812afae */ /* 0x0201e4000c101d72 */
        /* <DEDUP_REMOVED lines=10> */
[----:B------:R-:W-:Y:S04]  /*15e30*/  SHFL.IDX PT, R4, R4, 0x3, 0x1c1f ;  /* 0x007c1f0004047f89 */ /* 0x000fe800000e0000 */
[----:B0-----:R-:W0:Y:S04]  /*15e40*/  SHFL.IDX PT, R8, R0, 0x2, 0x1c1f ;  /* 0x005c1f0000087f89 */ /* 0x001e2800000e0000 */
[----:B------:R-:W1:Y:S01]  /*15e50*/  SHFL.IDX PT, R0, R0, 0x3, 0x1c1f ;  /* 0x007c1f0000007f89 */ /* 0x000e6200000e0000 */
[----:B0-----:R-:W-:-:S05]  /*15e60*/  @!P2 IADD3 R8, P1, R20, R8, RZ ;  /* 0x000000081408a210 */ /* 0x001fca0007f3e0ff */
[----:B------:R-:W-:-:S04]  /*15e70*/  @!P2 IMAD.X R7, RZ, RZ, R7, P1 ;  /* 0x000000ffff07a224 */ /* 0x000fc800008e0607 */
[----:B------:R-:W-:Y:S02]  /*15e80*/  @!P2 IMAD.MOV.U32 R9, RZ, RZ, R7 ;  /* 0x000000ffff09a224 */ /* 0x000fe400078e0007 */
[----:B------:R-:W-:-:S03]  /*15e90*/  VIADD R7, R3, 0x60 ;  /* 0x0000006003077836 */ /* 0x000fc60000000000 */
[----:B------:R0:W-:Y:S02]  /*15ea0*/  @!P2 LDGSTS.E.BYPASS.LTC128B.128 [R18+0xc000], desc[UR50][R8.64], !P0 ;  /* 0x0c0000000812afae */ /* 0x0001e4000c101d72 */
[----:B------:R-:W-:-:S13]  /*15eb0*/  ISETP.GE.AND P2, PT, R7, R5, PT ;  /* 0x000000050700720c */ /* 0x000fda0003f46270 */
[----:B-1----:R-:W-:-:S05]  /*15ec0*/  @!P2 IADD3 R0, P1, R20, R0, RZ ;  /* 0x000000001400a210 */ /* 0x002fca0007f3e0ff */
[----:B------:R-:W-:Y:S02]  /*15ed0*/  @!P2 IMAD.X R4, RZ, RZ, R4, P1 ;  /* 0x000000ffff04a224 */ /* 0x000fe400008e0604 */
[----:B0-----:R-:W-:Y:S02]  /*15ee0*/  @!P2 IMAD.MOV.U32 R8, RZ, RZ, R0 ;  /* 0x000000ffff08a224 */ /* 0x001fe400078e0000 */
[----:B------:R-:W-:Y:S02]  /*15ef0*/  @!P2 IMAD.MOV.U32 R9, RZ, RZ, R4 ;  /* 0x000000ffff09a224 */ /* 0x000fe400078e0004 */
[----:B------:R-:W-:-:S03]  /*15f00*/  VIADD R0, R3, 0x80 ;  /* 0x0000008003007836 */ /* 0x000fc60000000000 */
[----:B------:R0:W-:Y:S02]  /*15f10*/  @!P2 LDGSTS.E.BYPASS.LTC128B.128 [R18+0xc800], desc[UR50][R8.64], !P0 ;  /* 0x0c8000000812afae */ /* 0x0001e4000c101d72 */
[----:B------:R-:W-:Y:S02]  /*15f20*/  ISETP.GE.AND P2, PT, R0, R5, PT ;  /* 0x000000050000720c */ /* 0x000fe40003f46270 */
[----:B------:R-:W-:Y:S04]  /*15f30*/  SHFL.IDX PT, R0, R6, RZ, 0x1c1f ;  /* 0x001c1fff06007589 */ /* 0x000fe800000e0000 */
[----:B------:R-:W-:Y:S04]  /*15f40*/  SHFL.IDX PT, R6, R6, 0x1, 0x1c1f ;  /* 0x003c1f0006067f89 */ /* 0x000fe800000e0000 */
[----:B0-----:R-:W0:Y:S04]  /*15f50*/  SHFL.IDX PT, R8, R2, RZ, 0x1c1f ;  /* 0x001c1fff02087589 */ /* 0x001e2800000e0000 */
[----:B------:R-:W1:Y:S01]  /*15f60*/  SHFL.IDX PT, R2, R2, 0x1, 0x1c1f ;  /* 0x003c1f0002027f89 */ /* 0x000e6200000e0000 */
[----:B0-----:R-:W-:-:S05]  /*15f70*/  @!P2 IADD3 R8, P1, R20, R8, RZ ;  /* 0x000000081408a210 */ /* 0x001fca0007f3e0ff */
[----:B------:R-:W-:-:S04]  /*15f80*/  @!P2 IMAD.X R0, RZ, RZ, R0, P1 ;  /* 0x000000ffff00a224 */ /* 0x000fc800008e0600 */
[----:B------:R-:W-:-:S05]  /*15f90*/  @!P2 IMAD.MOV.U32 R9, RZ, RZ, R0 ;  /* 0x000000ffff09a224 */ /* 0x000fca00078e0000 */
[----:B-1----:R0:W-:Y:S02]  /*15fa0*/  @!P2 LDGSTS.E.BYPASS.LTC128B.128 [R18+0xd000], desc[UR50][R8.64], !P0 ;  /* 0x0d0000000812afae */ /* 0x0021e4000c101d72 */
.L_x_14410:
        /* <DEDUP_REMOVED lines=10> */
.L_x_14309:
        /* <DEDUP_REMOVED lines=18> */
.L_x_14411:
[----:B------:R-:W-:Y:S05]  /*16170*/  BSYNC B0 ;  /* 0x0000000000007941 */ /* 0x000fea0003800000 */
.L_x_14310:
[----:B------:R-:W-:-:S04]  /*16180*/  UIADD3 UR4, UR41, -0x2, URZ ;  /* 0xfffffffe29047890 */ /* 0x000fc8000fffe03f */
[----:B------:R-:W-:-:S06]  /*16190*/  UISETP.GE.AND UP0, UPT, UR4, UR42, UPT ;  /* 0x0000002a0400728c */ /* 0x000fcc000bf06270 */
[----:B------:R-:W-:-:S13]  /*161a0*/  PLOP3.LUT P0, PT, PT, PT, UP0, 0x80, 0x0 ;  /* 0x000000000000781c */ /* 0x000fda0003f0f008 */
[----:B------:R-:W-:Y:S05]  /*161b0*/  @!P0 BRA `(.L_x_14312) ;  /* 0x0000001400a48947 */ /* 0x000fea0003800000 */
[----:B-1----:R-:W-:Y:S01]  /*161c0*/  IMAD.U32 R0, RZ, RZ, UR4 ;  /* 0x00000004ff007e24 */ /* 0x002fe2000f8e00ff */
[----:B------:R1:W5:Y:S04]  /*161d0*/  LDL.LU R21, [R1+0xc] ;  /* 0x00000c0001157983 */ /* 0x0003680000300800 */
[----:B------:R1:W5:Y:S04]  /*161e0*/  LDL.LU R25, [R1+0x18] ;  /* 0x0000180001197983 */ /* 0x0003680000300800 */
[----:B------:R1:W-:Y:S02]  /*161f0*/  STL [R1+0x10], R0 ;  /* 0x0000100001007387 */ /* 0x0003e40000100800 */
.L_x_14332:
[----:B--2---:R-:W2:Y:S01]  /*16200*/  LDL R12, [R1+0x20] ;  /* 0x00002000010c7983 */ /* 0x004ea20000100800 */
[----:B------:R-:W3:Y:S03]  /*16210*/  LDC R2, c[0x0][0x430] ;  /* 0x00010c00ff027b82 */ /* 0x000ee60000000800 */
[----:B------:R-:W4:Y:S04]  /*16220*/  LDL R10, [R1+0x14] ;  /* 0x00001400010a7983 */ /* 0x000f280000100800 */
[----:B------:R-:W2:Y:S01]  /*16230*/  LDL.LU R11, [R1+0x10] ;  /* 0x00001000010b7983 */ /* 0x000ea20000300800 */
[----:B0-----:R-:W-:Y:S01]  /*16240*/  IMAD.MOV.U32 R8, RZ, RZ, 0xa0 ;  /* 0x000000a0ff087424 */ /* 0x001fe200078e00ff */
[----:B------:R-:W-:Y:S05]  /*16250*/  YIELD ;  /* 0x0000000000007946 */ /* 0x000fea0003800000 */
[----:B-1----:R-:W0:Y:S01]  /*16260*/  S2R R0, SR_TID.X ;  /* 0x0000000000007919 */ /* 0x002e220000002100 */
[----:B------:R-:W-:Y:S01]  /*16270*/  ULDC.64 UR6, c[0x0][0x428] ;  /* 0x00010a0000067ab9 */ /* 0x000fe20000000a00 */
[----:B------:R-:W-:Y:S01]  /*16280*/  ULDC.64 UR8, c[0x0][0x418] ;  /* 0x0001060000087ab9 */ /* 0x000fe20000000a00 */
[----:B------:R-:W-:Y:S01]  /*16290*/  ULDC UR4, c[0x0][0x430] ;  /* 0x00010c0000047ab9 */ /* 0x000fe20000000800 */
[----:B------:R-:W1:Y:S01]  /*162a0*/  S2R R5, SR_TID.X ;  /* 0x0000000000057919 */ /* 0x000e620000002100 */
[----:B------:R-:W1:Y:S01]  /*162b0*/  S2R R7, SR_TID.X ;  /* 0x0000000000077919 */ /* 0x000e620000002100 */
[----:B---3--:R-:W-:-:S13]  /*162c0*/  ISETP.NE.AND P0, PT, R2, 0x1, PT ;  /* 0x000000010200780c */ /* 0x008fda0003f05270 */
[----:B------:R-:W3:Y:S08]  /*162d0*/  @P0 LDC R6, c[0x0][0x434] ;  /* 0x00010d00ff060b82 */ /* 0x000ef00000000800 */
[----:B------:R-:W3:Y:S01]  /*162e0*/  @P0 LDC R3, c[0x0][0x434] ;  /* 0x00010d00ff030b82 */ /* 0x000ee20000000800 */
[----:B0-----:R-:W-:-:S04]  /*162f0*/  LOP3.LUT R0, R0, 0x7f, RZ, 0xc0, !PT ;  /* 0x0000007f00007812 */ /* 0x001fc800078ec0ff */
[----:B------:R-:W-:Y:S02]  /*16300*/  SHF.R.U32.HI R2, RZ, 0x2, R0 ;  /* 0x00000002ff027819 */ /* 0x000fe40000011600 */
[C---:B-1----:R-:W-:Y:S01]  /*16310*/  LOP3.LUT R0, R5.reuse, 0x7f, RZ, 0xc0, !PT ;  /* 0x0000007f05007812 */ /* 0x042fe200078ec0ff */
[----:B------:R-:W-:Y:S01]  /*16320*/  IMAD.SHL.U32 R5, R5, 0x20, RZ ;  /* 0x0000002005057824 */ /* 0x000fe200078e00ff */
[----:B------:R-:W0:Y:S01]  /*16330*/  @P0 LDC R4, c[0x0][0x438] ;  /* 0x00010e00ff040b82 */ /* 0x000e220000000800 */
[----:B------:R-:W-:-:S03]  /*16340*/  IMAD.SHL.U32 R7, R7, 0x20, RZ ;  /* 0x0000002007077824 */ /* 0x000fc600078e00ff */
[----:B------:R-:W-:Y:S02]  /*16350*/  LOP3.LUT R5, R2, 0x60, R5, 0xf8, !PT ;  /* 0x0000006002057812 */ /* 0x000fe400078ef805 */
[----:B------:R-:W-:Y:S02]  /*16360*/  SHF.R.U32.HI R2, RZ, 0x2, R0 ;  /* 0x00000002ff027819 */ /* 0x000fe40000011600 */
[----:B------:R-:W1:Y:S02]  /*16370*/  @P0 LDC R0, c[0x0][0x438] ;  /* 0x00010e00ff000b82 */ /* 0x000e640000000800 */
[----:B------:R-:W-:-:S04]  /*16380*/  LOP3.LUT R7, R2, 0x60, R7, 0xf8, !PT ;  /* 0x0000006002077812 */ /* 0x000fc800078ef807 */
[----:B------:R-:W-:-:S04]  /*16390*/  LOP3.LUT R7, R7, 0x80, RZ, 0xfc, !PT ;  /* 0x0000008007077812 */ /* 0x000fc800078efcff */
[----:B------:R-:W-:Y:S01]  /*163a0*/  ISETP.GT.U32.AND P1, PT, R7, 0x9f, PT ;  /* 0x0000009f0700780c */ /* 0x000fe20003f24070 */
[----:B--2---:R-:W-:-:S04]  /*163b0*/  IMAD R8, R11, R8, UR36 ;  /* 0x000000240b087e24 */ /* 0x004fc8000f8e0208 */
[--C-:B------:R-:W-:Y:S02]  /*163c0*/  IMAD.IADD R5, R5, 0x1, R8.reuse ;  /* 0x0000000105057824 */ /* 0x100fe400078e0208 */
[----:B------:R-:W-:Y:S02]  /*163d0*/  IMAD.IADD R8, R7, 0x1, R8 ;  /* 0x0000000107087824 */ /* 0x000fe400078e0208 */
[----:B---3--:R-:W-:-:S04]  /*163e0*/  @P0 IMAD.HI.U32 R6, R5, R6, RZ ;  /* 0x0000000605060227 */ /* 0x008fc800078e00ff */
[----:B------:R-:W-:-:S04]  /*163f0*/  @P0 IMAD.HI.U32 R3, R8, R3, RZ ;  /* 0x0000000308030227 */ /* 0x000fc800078e00ff */
[----:B------:R-:W-:Y:S01]  /*16400*/  IMAD.MOV.U32 R2, RZ, RZ, R5 ;  /* 0x000000ffff027224 */ /* 0x000fe200078e0005 */
[----:B0-----:R-:W-:Y:S01]  /*16410*/  @P0 SHF.R.U32.HI R2, RZ, R4, R6 ;  /* 0x00000004ff020219 */ /* 0x001fe20000011606 */
[----:B------:R-:W-:Y:S01]  /*16420*/  IMAD.MOV.U32 R9, RZ, RZ, R8 ;  /* 0x000000ffff097224 */ /* 0x000fe200078e0008 */
[----:B-1----:R-:W-:Y:S01]  /*16430*/  @P0 SHF.R.U32.HI R9, RZ, R0, R3 ;  /* 0x00000000ff090219 */ /* 0x002fe20000011603 */
[----:B------:R-:W-:Y:S01]  /*16440*/  IMAD R0, R12, UR6, RZ ;  /* 0x000000060c007c24 */ /* 0x000fe2000f8e02ff */
[--C-:B------:R-:W-:Y:S01]  /*16450*/  SHF.R.S32.HI R3, RZ, 0x1f, R2.reuse ;  /* 0x0000001fff037819 */ /* 0x100fe20000011402 */
[----:B------:R-:W-:Y:S02]  /*16460*/  IMAD.MOV R4, RZ, RZ, -R2 ;  /* 0x000000ffff047224 */ /* 0x000fe400078e0a02 */
[C---:B----4-:R-:W-:Y:S02]  /*16470*/  IMAD R0, R10.reuse, UR7, R0 ;  /* 0x000000070a007c24 */ /* 0x050fe4000f8e0200 */
[----:B------:R-:W-:-:S04]  /*16480*/  IMAD.WIDE.U32 R2, R10, UR6, R2 ;  /* 0x000000060a027c25 */ /* 0x000fc8000f8e0002 */
[----:B------:R-:W-:Y:S01]  /*16490*/  IMAD.IADD R3, R0, 0x1, R3 ;  /* 0x0000000100037824 */ /* 0x000fe200078e0203 */
[----:B------:R-:W-:Y:S01]  /*164a0*/  LEA R6, P0, R2, UR8, 0x2 ;  /* 0x0000000802067c11 */ /* 0x000fe2000f8010ff */
[----:B------:R-:W-:-:S03]  /*164b0*/  IMAD R5, R4, UR4, R5 ;  /* 0x0000000404057c24 */ /* 0x000fc6000f8e0205 */
[----:B------:R-:W-:-:S05]  /*164c0*/  LEA.HI.X R7, R2, UR9, R3, 0x2, P0 ;  /* 0x0000000902077c11 */ /* 0x000fca00080f1403 */
[----:B------:R0:W2:Y:S01]  /*164d0*/  LDG.E R4, desc[UR50][R6.64] ;  /* 0x0000003206047981 */ /* 0x0000a2000c1e1900 */
[--C-:B------:R-:W-:Y:S01]  /*164e0*/  @!P1 SHF.R.S32.HI R3, RZ, 0x1f, R9.reuse ;  /* 0x0000001fff039819 */ /* 0x100fe20000011409 */
[----:B------:R-:W-:-:S04]  /*164f0*/  @!P1 IMAD.MOV.U32 R2, RZ, RZ, R9 ;  /* 0x000000ffff029224 */ /* 0x000fc800078e0009 */
[----:B------:R-:W-:-:S04]  /*16500*/  @!P1 IMAD.WIDE.U32 R2, R10, UR6, R2 ;  /* 0x000000060a029c25 */ /* 0x000fc8000f8e0002 */
[----:B0-----:R-:W-:Y:S02]  /*16510*/  IMAD.MOV R7, RZ, RZ, -R9 ;  /* 0x000000ffff077224 */ /* 0x001fe400078e0a09 */
[----:B------:R-:W-:Y:S02]  /*16520*/  @!P1 IMAD.IADD R0, R0, 0x1, R3 ;  /* 0x0000000100009824 */ /* 0x000fe400078e0203 */
[----:B------:R-:W-:Y:S01]  /*16530*/  IMAD R7, R7, UR4, R8 ;  /* 0x0000000407077c24 */ /* 0x000fe2000f8e0208 */
[----:B------:R-:W-:Y:S01]  /*16540*/  @!P1 LEA R8, P0, R2, UR8, 0x2 ;  /* 0x0000000802089c11 */ /* 0x000fe2000f8010ff */
[----:B------:R-:W-:-:S03]  /*16550*/  IMAD.MOV.U32 R6, RZ, RZ, RZ ;  /* 0x000000ffff067224 */ /* 0x000fc600078e00ff */
[----:B------:R-:W-:Y:S01]  /*16560*/  @!P1 LEA.HI.X R9, R2, UR9, R0, 0x2, P0 ;  /* 0x0000000902099c11 */ /* 0x000fe200080f1400 */
[----:B-----5:R-:W-:Y:S02]  /*16570*/  VIADD R0, R21, 0x1 ;  /* 0x0000000115007836 */ /* 0x020fe40000000000 */
[----:B------:R-:W-:Y:S02]  /*16580*/  IMAD.MOV.U32 R2, RZ, RZ, R11 ;  /* 0x000000ffff027224 */ /* 0x000fe400078e000b */
[----:B------:R0:W5:Y:S01]  /*16590*/  @!P1 LDG.E R6, desc[UR50][R8.64] ;  /* 0x0000003208069981 */ /* 0x000162000c1e1900 */
[----:B------:R-:W-:Y:S01]  /*165a0*/  ISETP.NE.AND P0, PT, R0, 0x2, PT ;  /* 0x000000020000780c */ /* 0x000fe20003f05270 */
[----:B------:R-:W-:Y:S01]  /*165b0*/  VIADD R11, R11, 0xffffffff ;  /* 0xffffffff0b0b7836 */ /* 0x000fe20000000000 */
[----:B------:R-:W-:Y:S01]  /*165c0*/  ISETP.GT.AND P1, PT, R2, UR42, PT ;  /* 0x0000002a02007c0c */ /* 0x000fe2000bf24270 */
[----:B------:R-:W-:Y:S01]  /*165d0*/  IMAD.U32 R12, RZ, RZ, UR43 ;  /* 0x0000002bff0c7e24 */ /* 0x000fe2000f8e00ff */
[----:B------:R-:W-:-:S02]  /*165e0*/  SEL R10, R0, RZ, P0 ;  /* 0x000000ff000a7207 */ /* 0x000fc40000000000 */
[----:B------:R-:W-:Y:S02]  /*165f0*/  SEL R0, RZ, 0x1, P0 ;  /* 0x00000001ff007807 */ /* 0x000fe40000000000 */
[----:B------:R-:W-:Y:S01]  /*16600*/  ISETP.NE.AND P2, PT, R12, 0x3, PT ;  /* 0x000000030c00780c */ /* 0x000fe20003f45270 */
[----:B------:R0:W-:Y:S01]  /*16610*/  STL [R1+0xc], R10 ;  /* 0x00000c0a01007387 */ /* 0x0001e20000100800 */
[----:B------:R-:W-:-:S03]  /*16620*/  LOP3.LUT R2, R25, R0, RZ, 0x3c, !PT ;  /* 0x0000000019027212 */ /* 0x000fc600078e3cff */
[----:B------:R0:W-:Y:S04]  /*16630*/  STL [R1+0x10], R11 ;  /* 0x0000100b01007387 */ /* 0x0001e80000100800 */
[----:B------:R0:W-:Y:S01]  /*16640*/  STL [R1+0x18], R2 ;  /* 0x0000180201007387 */ /* 0x0001e20000100800 */
[----:B--2---:R-:W-:-:S05]  /*16650*/  SHF.R.S32.HI R0, RZ, 0x1f, R4 ;  /* 0x0000001fff007819 */ /* 0x004fca0000011404 */
[----:B------:R0:W-:Y:S01]  /*16660*/  STL [R1+0x4], R0 ;  /* 0x0000040001007387 */ /* 0x0001e20000100800 */
[----:B------:R-:W-:Y:S05]  /*16670*/  @!P2 BRA `(.L_x_14313) ;  /* 0x000000000004a947 */ /* 0x000fea0003800000 */
[----:B------:R-:W-:Y:S01]  /*16680*/  BPT.TRAP 0x1 ;  /* 0x000000040000795c */ /* 0x000fe20000300000 */
.L_x_14313:
[----:B0-----:R-:W-:Y:S01]  /*16690*/  IMAD R0, R10, 0x8, R17 ;  /* 0x000000080a007824 */ /* 0x001fe200078e0211 */
[----:B------:R-:W-:Y:S01]  /*166a0*/  SHF.L.U32 R2, R2, 0x1f, RZ ;  /* 0x0000001f02027819 */ /* 0x000fe200000006ff */
[----:B------:R-:W-:Y:S03]  /*166b0*/  BSSY B0, `(.L_x_14314) ;  /* 0x0000006000007945 */ /* 0x000fe60003800000 */
[----:B------:R0:W1:Y:S01]  /*166c0*/  SYNCS.PHASECHK.TRANS64.TRYWAIT P0, [R0+URZ+0x13280], R2 ;  /* 0x01328002000075a7 */ /* 0x000062000800017f */
[----:B------:R0:W-:Y:S02]  /*166d0*/  STL [R1+0x8], R2 ;  /* 0x0000080201007387 */ /* 0x0001e40000100800 */
[----:B0-----:R-:W-:-:S05]  /*166e0*/  SHF.R.S32.HI R2, RZ, 0x1f, R5 ;  /* 0x0000001fff027819 */ /* 0x001fca0000011405 */
[----:B------:R0:W-:Y:S02]  /*166f0*/  STL [R1], R2 ;  /* 0x0000000201007387 */ /* 0x0001e40000100800 */
[----:B01----:R-:W-:Y:S05]  /*16700*/  @!P0 BRA `(.L_x_14315) ;  /* 0x0000004000988947 */ /* 0x003fea0003800000 */
.L_x_14412:
[----:B------:R-:W-:Y:S05]  /*16710*/  BSYNC B0 ;  /* 0x0000000000007941 */ /* 0x000fea0003800000 */
.L_x_14314:
[----:B0-----:R-:W2:Y:S01]  /*16720*/  LDL R2, [R1] ;  /* 0x0000000001027983 */ /* 0x001ea20000100800 */
[----:B------:R-:W-:Y:S01]  /*16730*/  ULDC.64 UR4, c[0x0][0x328] ;  /* 0x0000ca0000047ab9 */ /* 0x000fe20000000a00 */
[----:B------:R-:W-:Y:S01]  /*16740*/  ULDC.64 UR6, c[0x0][0x338] ;  /* 0x0000ce0000067ab9 */ /* 0x000fe20000000a00 */
[----:B------:R-:W-:Y:S01]  /*16750*/  ULDC.64 UR8, c[0x0][0x330] ;  /* 0x0000cc0000087ab9 */ /* 0x000fe20000000a00 */
[----:B------:R-:W3:Y:S04]  /*16760*/  LDL R10, [R1+0x4] ;  /* 0x00000400010a7983 */ /* 0x000ee80000100800 */
[----:B------:R-:W4:Y:S04]  /*16770*/  LDL R9, [R1+0x1c] ;  /* 0x00001c0001097983 */ /* 0x000f280000100800 */
[----:B------:R-:W4:Y:S04]  /*16780*/  LDL R13, [R1+0xc] ;  /* 0x00000c00010d7983 */ /* 0x000f280000100800 */
[----:B------:R-:W4:Y:S01]  /*16790*/  LDL R14, [R1+0x28] ;  /* 0x00002800010e7983 */ /* 0x000f220000100800 */
[----:B------:R-:W-:Y:S01]  /*167a0*/  SHF.R.S32.HI R29, RZ, 0x1f, R7 ;  /* 0x0000001fff1d7819 */ /* 0x000fe20000011407 */
[----:B------:R-:W-:Y:S01]  /*167b0*/  ULDC.64 UR10, c[0x0][0x318] ;  /* 0x0000c600000a7ab9 */ /* 0x000fe20000000a00 */
[----:B-----5:R-:W-:Y:S01]  /*167c0*/  SHF.R.S32.HI R28, RZ, 0x1f, R6 ;  /* 0x0000001fff1c7819 */ /* 0x020fe20000011406 */
[----:B------:R-:W0:Y:S01]  /*167d0*/  S2R R11, SR_TID.X ;  /* 0x00000000000b7919 */ /* 0x000e220000002100 */
[----:B------:R-:W1:Y:S01]  /*167e0*/  LDC R12, c[0x0][0x2f4] ;  /* 0x0000bd00ff0c7b82 */ /* 0x000e620000000800 */
[----:B0-----:R-:W-:-:S05]  /*167f0*/  IMAD.SHL.U32 R11, R11, 0x10, RZ ;  /* 0x000000100b0b7824 */ /* 0x001fca00078e00ff */
[----:B------:R-:W-:-:S04]  /*16800*/  LOP3.LUT R11, R11, 0x30, RZ, 0xc0, !PT ;  /* 0x000000300b0b7812 */ /* 0x000fc800078ec0ff */
[----:B-1----:R-:W-:Y:S01]  /*16810*/  ISETP.GE.AND P2, PT, R11, R12, PT ;  /* 0x0000000c0b00720c */ /* 0x002fe20003f46270 */
[----:B--2---:R-:W-:Y:S02]  /*16820*/  IMAD R8, R2, UR4, RZ ;  /* 0x0000000402087c24 */ /* 0x004fe4000f8e02ff */
[----:B------:R-:W-:-:S04]  /*16830*/  IMAD.WIDE.U32 R2, R5, UR4, RZ ;  /* 0x0000000405027c25 */ /* 0x000fc8000f8e00ff */
[----:B------:R-:W-:-:S04]  /*16840*/  IMAD R8, R5, UR5, R8 ;  /* 0x0000000505087c24 */ /* 0x000fc8000f8e0208 */
[----:B------:R-:W-:Y:S02]  /*16850*/  IMAD.IADD R3, R3, 0x1, R8 ;  /* 0x0000000103037824 */ /* 0x000fe400078e0208 */
[----:B---3--:R-:W-:Y:S02]  /*16860*/  IMAD R8, R10, UR6, RZ ;  /* 0x000000060a087c24 */ /* 0x008fe4000f8e02ff */
[----:B------:R-:W-:-:S04]  /*16870*/  IMAD.WIDE.U32 R2, R4, UR6, R2 ;  /* 0x0000000604027c25 */ /* 0x000fc8000f8e0002 */
[----:B------:R-:W-:-:S04]  /*16880*/  IMAD R8, R4, UR7, R8 ;  /* 0x0000000704087c24 */ /* 0x000fc8000f8e0208 */
[----:B------:R-:W-:Y:S02]  /*16890*/  IMAD.IADD R3, R3, 0x1, R8 ;  /* 0x0000000103037824 */ /* 0x000fe400078e0208 */
[----:B----4-:R-:W-:Y:S02]  /*168a0*/  IMAD R18, R9, UR8, RZ ;  /* 0x0000000809127c24 */ /* 0x010fe4000f8e02ff */
        /* <DEDUP_REMOVED lines=15> */
[----:B------:R-:W-:-:S03]  /*169a0*/  IMAD R8, R13, 0x2800, R14 ;  /* 0x000028000d087824 */ /* 0x000fc600078e020e */
        /* <DEDUP_REMOVED lines=28> */
.L_x_14424:
        /* <DEDUP_REMOVED lines=11> */
.L_x_14317:
        /* <DEDUP_REMOVED lines=11> */
.L_x_14318:
[----:B------:R1:W-:Y:S01]  /*16cd0*/  SYNCS.ARRIVE.TRANS64.A1T0 RZ, [R0+URZ+0x13270], RZ ;  /* 0x013270ff00ff79a7 */ /* 0x0003e2000810003f */
[----:B------:R-:W-:Y:S05]  /*16ce0*/  @!P3 BRA `(.L_x_14319) ;  /* 0x000000000004b947 */ /* 0x000fea0003800000 */
[----:B------:R-:W-:Y:S01]  /*16cf0*/  BPT.TRAP 0x1 ;  /* 0x000000040000795c */ /* 0x000fe20000300000 */
.L_x_14319:
[----:B------:R-:W2:Y:S01]  /*16d00*/  LDL R2, [R1+0x8] ;  /* 0x0000080001027983 */ /* 0x000ea20000100800 */
[----:B------:R-:W-:Y:S01]  /*16d10*/  BSSY B0, `(.L_x_14320) ;  /* 0x0000003000007945 */ /* 0x000fe20003800000 */
[----:B--2---:R-:W2:Y:S03]  /*16d20*/  SYNCS.PHASECHK.TRANS64.TRYWAIT P0, [R0+URZ+0x13240], R2 ;  /* 0x01324002000075a7 */ /* 0x004ea6000800017f */
[----:B--2---:R-:W-:Y:S05]  /*16d30*/  @!P0 BRA `(.L_x_14321) ;  /* 0x0000004000c08947 */ /* 0x004fea0003800000 */
.L_x_14425:
[----:B------:R-:W-:Y:S05]  /*16d40*/  BSYNC B0 ;  /* 0x0000000000007941 */ /* 0x000fea0003800000 */
.L_x_14320:
[----:B--2---:R-:W2:Y:S01]  /*16d50*/  LDL.LU R2, [R1] ;  /* 0x0000000001027983 */ /* 0x004ea20000300800 */
[----:B------:R-:W-:Y:S01]  /*16d60*/  ULDC.64 UR4, c[0x0][0x300] ;  /* 0x0000c00000047ab9 */ /* 0x000fe20000000a00 */
[----:B------:R-:W-:Y:S02]  /*16d70*/  ULDC.64 UR6, c[0x0][0x310] ;  /* 0x0000c40000067ab9 */ /* 0x000fe40000000a00 */
[----:B------:R-:W3:Y:S04]  /*16d80*/  LDL.LU R11, [R1+0x4] ;  /* 0x00000400010b7983 */ /* 0x000ee80000300800 */
[----:B------:R-:W4:Y:S01]  /*16d90*/  LDL R10, [R1+0x1c] ;  /* 0x00001c00010a7983 */ /* 0x000f220000100800 */
[----:B--2---:R-:W-:Y:S02]  /*16da0*/  IMAD R9, R2, UR4, RZ ;  /* 0x0000000402097c24 */ /* 0x004fe4000f8e02ff */
[----:B------:R-:W-:-:S04]  /*16db0*/  IMAD.WIDE.U32 R2, R5, UR4, RZ ;  /* 0x0000000405027c25 */ /* 0x000fc8000f8e00ff */
[----:B------:R-:W-:Y:S02]  /*16dc0*/  IMAD R9, R5, UR5, R9 ;  /* 0x0000000505097c24 */ /* 0x000fe4000f8e0209 */
[----:B---3--:R-:W-:Y:S02]  /*16dd0*/  IMAD R5, R11, UR6, RZ ;  /* 0x000000060b057c24 */ /* 0x008fe4000f8e02ff */
[----:B------:R-:W-:Y:S01]  /*16de0*/  IMAD.IADD R3, R3, 0x1, R9 ;  /* 0x0000000103037824 */ /* 0x000fe200078e0209 */
[----:B------:R-:W2:Y:S01]  /*16df0*/  LDC R11, c[0x0][0x2f4] ;  /* 0x0000bd00ff0b7b82 */ /* 0x000ea20000000800 */
        /* <DEDUP_REMOVED lines=9> */
[----:B----4-:R-:W-:Y:S02]  /*16e90*/  IMAD R9, R10, UR4, RZ ;  /* 0x000000040a097c24 */ /* 0x010fe4000f8e02ff */
[----:B------:R-:W3:Y:S01]  /*16ea0*/  S2R R10, SR_TID.X ;  /* 0x00000000000a7919 */ /* 0x000ee20000002100 */
[----:B------:R-:W-:Y:S02]  /*16eb0*/  IMAD R7, R28, UR6, RZ ;  /* 0x000000061c077c24 */ /* 0x000fe4000f8e02ff */
[----:B------:R-:W-:-:S04]  /*16ec0*/  IMAD.WIDE.U32 R2, R6, UR6, R2 ;  /* 0x0000000606027c25 */ /* 0x000fc8000f8e0002 */
[----:B------:R-:W-:Y:S01]  /*16ed0*/  IMAD R7, R6, UR7, R7 ;  /* 0x0000000706077c24 */ /* 0x000fe2000f8e0207 */
[----:B------:R-:W-:Y:S01]  /*16ee0*/  ULDC.64 UR6, c[0x0][0x2e8] ;  /* 0x0000ba0000067ab9 */ /* 0x000fe20000000a00 */
        /* <DEDUP_REMOVED lines=35> */
.L_x_14437:
        /* <DEDUP_REMOVED lines=8> */
.L_x_14323:
        /* <DEDUP_REMOVED lines=11> */
.L_x_14324:
[----:B------:R1:W-:Y:S02]  /*17250*/  SYNCS.ARRIVE.TRANS64.A1T0 RZ, [R0+URZ+0x13230], RZ ;  /* 0x013230ff00ff79a7 */ /* 0x0003e4000810003f */
[----:B-1----:R-:W-:-:S05]  /*17260*/  IMAD.U32 R0, RZ, RZ, UR44 ;  /* 0x0000002cff007e24 */ /* 0x002fca000f8e00ff */
[----:B------:R-:W-:-:S13]  /*17270*/  ISETP.NE.AND P0, PT, R0, 0x3, PT ;  /* 0x000000030000780c */ /* 0x000fda0003f05270 */
[----:B------:R-:W-:Y:S05]  /*17280*/  @!P0 BRA `(.L_x_14325) ;  /* 0x0000000000048947 */ /* 0x000fea0003800000 */
[----:B------:R-:W-:Y:S01]  /*17290*/  BPT.TRAP 0x1 ;  /* 0x000000040000795c */ /* 0x000fe20000300000 */
.L_x_14325:
[----:B------:R-:W-:Y:S01]  /*172a0*/  LOP3.LUT R0, R25, 0x1, RZ, 0x3c, !PT ;  /* 0x0000000119007812 */ /* 0x000fe200078e3cff */
[----:B------:R-:W-:Y:S01]  /*172b0*/  IMAD R2, R21, 0x8, R17 ;  /* 0x0000000815027824 */ /* 0x000fe200078e0211 */
[----:B------:R-:W-:Y:S02]  /*172c0*/  BSSY B0, `(.L_x_14326) ;  /* 0x0000004000007945 */ /* 0x000fe40003800000 */
[----:B------:R-:W-:-:S04]  /*172d0*/  SHF.L.U32 R0, R0, 0x1f, RZ ;  /* 0x0000001f00007819 */ /* 0x000fc800000006ff */
[----:B------:R-:W1:Y:S02]  /*172e0*/  SYNCS.PHASECHK.TRANS64.TRYWAIT P2, [R2+URZ+0x13270], R0 ;  /* 0x01327000020075a7 */ /* 0x000e64000804017f */
[----:B-1----:R-:W-:Y:S05]  /*172f0*/  @!P2 BRA `(.L_x_14327) ;  /* 0x0000004000c4a947 */ /* 0x002fea0003800000 */
.L_x_14438:
[----:B------:R-:W-:Y:S05]  /*17300*/  BSYNC B0 ;  /* 0x0000000000007941 */ /* 0x000fea0003800000 */
.L_x_14326:
[----:B------:R-:W-:-:S05]  /*17310*/  IMAD.U32 R3, RZ, RZ, UR43 ;  /* 0x0000002bff037e24 */ /* 0x000fca000f8e00ff */
[----:B------:R-:W-:-:S13]  /*17320*/  ISETP.NE.AND P2, PT, R3, 0x3, PT ;  /* 0x000000030300780c */ /* 0x000fda0003f45270 */
[----:B------:R-:W-:Y:S05]  /*17330*/  @!P2 BRA `(.L_x_14328) ;  /* 0x000000000004a947 */ /* 0x000fea0003800000 */
[----:B------:R-:W-:Y:S01]  /*17340*/  BPT.TRAP 0x1 ;  /* 0x000000040000795c */ /* 0x000fe20000300000 */
.L_x_14328:
[----:B------:R-:W-:Y:S01]  /*17350*/  SHF.L.U32 R3, R25, 0x1f, RZ ;  /* 0x0000001f19037819 */ /* 0x000fe200000006ff */
[----:B-1----:R-:W-:-:S03]  /*17360*/  IMAD R0, R21, 0x2800, RZ ;  /* 0x0000280015007824 */ /* 0x002fc600078e02ff */
[----:B------:R-:W1:Y:S02]  /*17370*/  SYNCS.PHASECHK.TRANS64.TRYWAIT P2, [R2+URZ+0x13260], R3 ;  /* 0x01326003020075a7 */ /* 0x000e64000804017f */
[----:B-1----:R-:W-:Y:S05]  /*17380*/  @!P2 BRA `(.L_x_14329) ;  /* 0x0000004000b4a947 */ /* 0x002fea0003800000 */
.L_x_14439:
        /* <DEDUP_REMOVED lines=65> */
.L_x_14330:
[----:B--2---:R2:W-:Y:S01]  /*177a0*/  SYNCS.ARRIVE.TRANS64.A1T0 RZ, [R2+URZ+0x13250], RZ ;  /* 0x013250ff02ff79a7 */ /* 0x0045e2000810003f */
[----:B------:R-:W-:Y:S06]  /*177b0*/  BAR.SYNC.DEFER_BLOCKING 0x2, 0x80 ;  /* 0x0082000000007b1d */ /* 0x000fec0000010000 */
[----:B------:R-:W-:Y:S05]  /*177c0*/  @!P0 BRA `(.L_x_14331) ;  /* 0x0000000000048947 */ /* 0x000fea0003800000 */
[----:B------:R-:W-:Y:S01]  /*177d0*/  BPT.TRAP 0x1 ;  /* 0x000000040000795c */ /* 0x000fe20000300000 */
.L_x_14331:
[----:B-1----:R-:W3:Y:S01]  /*177e0*/  LDL R0, [R1+0x24] ;  /* 0x0000240001007983 */ /* 0x002ee20000100800 */
[----:B--2---:R-:W-:-:S03]  /*177f0*/  VIADD R2, R2, 0x13280 ;  /* 0x0001328002027836 */ /* 0x004fc60000000000 */
[----:B------:R2:W5:Y:S04]  /*17800*/  LDL R21, [R1+0xc] ;  /* 0x00000c0001157983 */ /* 0x0005680000100800 */
[----:B------:R2:W5:Y:S01]  /*17810*/  LDL R25, [R1+0x18] ;  /* 0x0000180001197983 */ /* 0x0005620000100800 */
[----:B---3--:R-:W-:-:S04]  /*17820*/  PRMT R2, R0, 0x654, R2 ;  /* 0x0000065400027816 */ /* 0x008fc80000000002 */
[----:B------:R2:W-:Y:S01]  /*17830*/  SYNCS.ARRIVE.TRANS64.RED.A1T0 RZ, [R2+URZ], RZ ;  /* 0x000000ff02ff79a7 */ /* 0x0005e2000810043f */
[----:B------:R-:W-:Y:S05]  /*17840*/  @P1 BRA `(.L_x_14332) ;  /* 0xffffffe8006c1947 */ /* 0x000fea000383ffff */
.L_x_14312:
        /* <DEDUP_REMOVED lines=18> */
[----:B-1----:R-:W-:-:S07]  /*17970*/  IADD3 R24, R0, UR45, R7 ;  /* 0x0000002d00187c10 */ /* 0x002fce000fffe007 */
.L_x_14334:
[----:B------:R-:W-:Y:S05]  /*17980*/  BSYNC B0 ;  /* 0x0000000000007941 */ /* 0x000fea0003800000 */
.L_x_14333:
[----:B------:R-:W-:Y:S05]  /*17990*/  @!P0 BRA `(.L_x_14335) ;  /* 0x0000000000048947 */ /* 0x000fea0003800000 */
[----:B------:R-:W-:Y:S01]  /*179a0*/  BPT.TRAP 0x1 ;  /* 0x000000040000795c */ /* 0x000fe20000300000 */
.L_x_14335:
[----:B------:R-:W2:Y:S04]  /*179b0*/  LDL R2, [R1+0x18] ;  /* 0x0000180001027983 */ /* 0x000ea80000100800 */
[----:B------:R-:W3:Y:S01]  /*179c0*/  LDL R0, [R1+0xc] ;  /* 0x00000c0001007983 */ /* 0x000ee20000100800 */
[----:B------:R-:W-:Y:S01]  /*179d0*/  BSSY B0, `(.L_x_14336) ;  /* 0x0000006000007945 */ /* 0x000fe20003800000 */
[----:B--2---:R-:W-:-:S04]  /*179e0*/  LOP3.LUT R3, R2, 0x1, RZ, 0x3c, !PT ;  /* 0x0000000102037812 */ /* 0x004fc800078e3cff */
[----:B------:R-:W-:Y:S01]  /*179f0*/  SHF.L.U32 R3, R3, 0x1f, RZ ;  /* 0x0000001f03037819 */ /* 0x000fe200000006ff */
[----:B---3--:R-:W-:-:S04]  /*17a00*/  IMAD R0, R0, 0x8, R17 ;  /* 0x0000000800007824 */ /* 0x008fc800078e0211 */
[----:B------:R-:W1:Y:S02]  /*17a10*/  SYNCS.PHASECHK.TRANS64.TRYWAIT P1, [R0+URZ+0x13270], R3 ;  /* 0x01327003000075a7 */ /* 0x000e64000802017f */
[----:B-1----:R-:W-:Y:S05]  /*17a20*/  @!P1 BRA `(.L_x_14337) ;  /* 0x0000003c00209947 */ /* 0x002fea0003800000 */
.L_x_14440:
[----:B------:R-:W-:Y:S05]  /*17a30*/  BSYNC B0 ;  /* 0x0000000000007941 */ /* 0x000fea0003800000 */
.L_x_14336:
[----:B------:R-:W-:-:S05]  /*17a40*/  IMAD.U32 R2, RZ, RZ, UR43 ;  /* 0x0000002bff027e24 */ /* 0x000fca000f8e00ff */
[----:B------:R-:W-:-:S13]  /*17a50*/  ISETP.NE.AND P1, PT, R2, 0x3, PT ;  /* 0x000000030200780c */ /* 0x000fda0003f25270 */
[----:B------:R-:W-:Y:S05]  /*17a60*/  @!P1 BRA `(.L_x_14338) ;  /* 0x0000000000049947 */ /* 0x000fea0003800000 */
[----:B------:R-:W-:Y:S01]  /*17a70*/  BPT.TRAP 0x1 ;  /* 0x000000040000795c */ /* 0x000fe20000300000 */
.L_x_14338:
[----:B------:R-:W1:Y:S02]  /*17a80*/  LDL R2, [R1+0x18] ;  /* 0x0000180001027983 */ /* 0x000e640000100800 */
[----:B-1----:R-:W-:-:S04]  /*17a90*/  SHF.L.U32 R3, R2, 0x1f, RZ ;  /* 0x0000001f02037819 */ /* 0x002fc800000006ff */
[----:B------:R-:W1:Y:S02]  /*17aa0*/  SYNCS.PHASECHK.TRANS64.TRYWAIT P1, [R0+URZ+0x13260], R3 ;  /* 0x01326003000075a7 */ /* 0x000e64000802017f */
[----:B-1----:R-:W-:Y:S05]  /*17ab0*/  @!P1 BRA `(.L_x_14339) ;  /* 0x0000003c00109947 */ /* 0x002fea0003800000 */
.L_x_14441:
[----:B------:R-:W2:Y:S01]  /*17ac0*/  LDL R14, [R1+0xc] ;  /* 0x00000c00010e7983 */ /* 0x000ea20000100800 */
[----:B------:R-:W-:Y:S05]  /*17ad0*/  WARPSYNC.ALL ;  /* 0x0000000000007948 */ /* 0x000fea0003800000 */
[----:B------:R-:W-:-:S05]  /*17ae0*/  IMAD.U32 R15, RZ, RZ, UR43 ;  /* 0x0000002bff0f7e24 */ /* 0x000fca000f8e00ff */
[----:B------:R-:W-:Y:S01]  /*17af0*/  ISETP.NE.AND P1, PT, R15, 0x3, PT ;  /* 0x000000030f00780c */ /* 0x000fe20003f25270 */
[----:B--2---:R-:W-:-:S04]  /*17b00*/  IMAD R2, R14, 0x2800, RZ ;  /* 0x000028000e027824 */ /* 0x004fc800078e02ff */
[C---:B-1----:R-:W-:Y:S01]  /*17b10*/  VIADD R3, R2.reuse, 0x800 ;  /* 0x0000080002037836 */ /* 0x042fe20000000000 */
[----:B------:R-:W-:-:S05]  /*17b20*/  LOP3.LUT R4, R2, R23, RZ, 0xfc, !PT ;  /* 0x0000001702047212 */ /* 0x000fca00078efcff */
[----:B------:R-:W-:-:S06]  /*17b30*/  IMAD.IADD R5, R17, 0x1, R4 ;  /* 0x0000000111057824 */ /* 0x000fcc00078e0204 */
[----:B------:R-:W0:Y:S02]  /*17b40*/  LDSM.16.MT88.4 R4, [R5+0x6000] ;  /* 0x006000000504783b */ /* 0x000e240000004200 */
[C-C-:B0-----:R-:W-:Y:S02]  /*17b50*/  PRMT R8, R4.reuse, 0x6420, R5.reuse ;  /* 0x0000642004087816 */ /* 0x141fe40000000005 */
[----:B------:R-:W-:Y:S02]  /*17b60*/  PRMT R9, R4, 0x7531, R5 ;  /* 0x0000753104097816 */ /* 0x000fe40000000005 */
[----:B------:R-:W-:Y:S02]  /*17b70*/  LOP3.LUT R4, R2, R22, RZ, 0xfc, !PT ;  /* 0x0000001602047212 */ /* 0x000fe400078efcff */
[C-C-:B------:R-:W-:Y:S02]  /*17b80*/  PRMT R10, R6.reuse, 0x6420, R7.reuse ;  /* 0x00006420060a7816 */ /* 0x140fe40000000007 */
[----:B------:R-:W-:Y:S01]  /*17b90*/  PRMT R11, R6, 0x7531, R7 ;  /* 0x00007531060b7816 */ /* 0x000fe20000000007 */
[----:B------:R-:W-:Y:S01]  /*17ba0*/  IMAD.IADD R12, R19, 0x1, R4 ;  /* 0x00000001130c7824 */ /* 0x000fe200078e0204 */
[----:B------:R-:W-:-:S02]  /*17bb0*/  LOP3.LUT R4, R3, R23, RZ, 0xfc, !PT ;  /* 0x0000001703047212 */ /* 0x000fc400078efcff */
[----:B------:R-:W-:Y:S02]  /*17bc0*/  LOP3.LUT R3, R3, R22, RZ, 0xfc, !PT ;  /* 0x0000001603037212 */ /* 0x000fe400078efcff */
[----:B------:R-:W-:Y:S01]  /*17bd0*/  STSM.16.M88.4 [R12], R8 ;  /* 0x000000080c007844 */ /* 0x000fe20000000200 */
[----:B------:R-:W-:Y:S02]  /*17be0*/  IMAD.IADD R6, R17, 0x1, R4 ;  /* 0x0000000111067824 */ /* 0x000fe400078e0204 */
[----:B------:R-:W-:Y:S02]  /*17bf0*/  IMAD.IADD R13, R19, 0x1, R3 ;  /* 0x00000001130d7824 */ /* 0x000fe400078e0203 */
[----:B------:R-:W-:Y:S02]  /*17c00*/  VIADD R3, R2, 0x1000 ;  /* 0x0000100002037836 */ /* 0x000fe40000000000 */
        /* <DEDUP_REMOVED lines=10> */
[----:B------:R-:W0:Y:S01]  /*17cb0*/  LDSM.16.MT88.4 R4, [R5+0x6000] ;  /* 0x006000000504783b */ /* 0x000e220000004200 */
[C---:B------:R-:W-:Y:S02]  /*17cc0*/  VIADD R3, R2.reuse, 0x1800 ;  /* 0x0000180002037836 */ /* 0x040fe40000000000 */
[----:B------:R-:W-:Y:S01]  /*17cd0*/  VIADD R2, R2, 0x2000 ;  /* 0x0000200002027836 */ /* 0x000fe20000000000 */
[C-C-:B0-----:R-:W-:Y:S02]  /*17ce0*/  PRMT R8, R4.reuse, 0x6420, R5.reuse ;  /* 0x0000642004087816 */ /* 0x141fe40000000005 */
        /* <DEDUP_REMOVED lines=32> */
.L_x_14340:
[----:B-1----:R1:W-:Y:S01]  /*17ef0*/  SYNCS.ARRIVE.TRANS64.A1T0 RZ, [R0+URZ+0x13250], RZ ;  /* 0x013250ff00ff79a7 */ /* 0x0023e2000810003f */
[----:B------:R-:W-:Y:S06]  /*17f00*/  BAR.SYNC.DEFER_BLOCKING 0x2, 0x80 ;  /* 0x0082000000007b1d */ /* 0x000fec0000010000 */
[----:B------:R-:W-:Y:S05]  /*17f10*/  @!P0 BRA `(.L_x_14341) ;  /* 0x0000000000048947 */ /* 0x000fea0003800000 */
[----:B------:R-:W-:Y:S01]  /*17f20*/  BPT.TRAP 0x1 ;  /* 0x000000040000795c */ /* 0x000fe20000300000 */
.L_x_14341:
[----:B------:R-:W2:Y:S04]  /*17f30*/  LDL R2, [R1+0x24] ;  /* 0x0000240001027983 */ /* 0x000ea80000100800 */
[----:B------:R-:W3:Y:S01]  /*17f40*/  LDL.LU R3, [R1+0x18] ;  /* 0x0000180001037983 */ /* 0x000ee20000300800 */
[----:B-1----:R-:W-:-:S05]  /*17f50*/  VIADD R0, R0, 0x13280 ;  /* 0x0001328000007836 */ /* 0x002fca0000000000 */
[----:B--2---:R-:W-:-:S04]  /*17f60*/  PRMT R0, R2, 0x654, R0 ;  /* 0x0000065402007816 */ /* 0x004fc80000000000 */
[----:B------:R1:W-:Y:S02]  /*17f70*/  SYNCS.ARRIVE.TRANS64.RED.A1T0 RZ, [R0+URZ], RZ ;  /* 0x000000ff00ff79a7 */ /* 0x0003e4000810043f */
[----:B-1----:R-:W-:-:S05]  /*17f80*/  VIADD R0, R14, 0x1 ;  /* 0x000000010e007836 */ /* 0x002fca0000000000 */
[----:B------:R-:W-:-:S04]  /*17f90*/  ISETP.NE.AND P0, PT, R0, 0x2, PT ;  /* 0x000000020000780c */ /* 0x000fc80003f05270 */
[----:B------:R-:W-:Y:S02]  /*17fa0*/  SEL R2, RZ, 0x1, P0 ;  /* 0x00000001ff027807 */ /* 0x000fe40000000000 */
[----:B------:R-:W-:Y:S02]  /*17fb0*/  SEL R0, R0, RZ, P0 ;  /* 0x000000ff00007207 */ /* 0x000fe40000000000 */
[----:B---3--:R-:W-:-:S03]  /*17fc0*/  LOP3.LUT R3, R3, R2, RZ, 0x3c, !PT ;  /* 0x0000000203037212 */ /* 0x008fc600078e3cff */
[----:B------:R1:W-:Y:S04]  /*17fd0*/  STL [R1+0xc], R0 ;  /* 0x00000c0001007387 */ /* 0x0003e80000100800 */
[----:B------:R1:W-:Y:S02]  /*17fe0*/  STL [R1+0x18], R3 ;  /* 0x0000180301007387 */ /* 0x0003e40000100800 */
.L_x_14282:
[----:B------:R-:W-:Y:S05]  /*17ff0*/  BSYNC B7 ;  /* 0x0000000000077941 */ /* 0x000fea0003800000 */
.L_x_14280:
        /* <DEDUP_REMOVED lines=12> */
.L_x_14342:
        /* <DEDUP_REMOVED lines=15> */
[----:B------:R-:W-:Y:S02]  /*181b0*/  ISETP.GE.U32.AND P5, PT, R7, 0x10, PT ;  /* 0x000000100700780c */ /* 0x000fe40003fa6070 */
[----:B------:R-:W-:Y:S04]  /*181c0*/  SHFL.IDX PT, R7, R24, 0x1, 0x1f ;  /* 0x00201f0018077f89 */ /* 0x000fe800000e0000 */
        /* <DEDUP_REMOVED lines=11> */
[----:B-1----:R-:W-:-:S05]  /*18280*/  SEL R2, R2, RZ, P4 ;  /* 0x000000ff02027207 */ /* 0x002fca0002000000 */
        /* <DEDUP_REMOVED lines=10> */
.L_x_14348:
        /* <DEDUP_REMOVED lines=13> */
.L_x_14347:
[----:B------:R-:W-:Y:S05]  /*18400*/  BSYNC B0 ;  /* 0x0000000000007941 */ /* 0x000fea0003800000 */
.L_x_14346:
        /* <DEDUP_REMOVED lines=21> */
[----:B------:R-:W-:-:S07]  /*18560*/  IMAD.MOV.U32 R8, RZ, RZ, R10 ;  /* 0x000000ffff087224 */ /* 0x000fce00078e000a */
.L_x_14344:
        /* <DEDUP_REMOVED lines=8> */
[----:B------:R0:W5:Y:S01]  /*185f0*/  LDG.E R10, desc[UR50][R2.64] ;  /* 0x00000032020a7981 */ /* 0x000162000c1e1900 */
[----:B------:R-:W-:Y:S01]  /*18600*/  ISETP.NE.AND P0, PT, R8, RZ, PT ;  /* 0x000000ff0800720c */ /* 0x000fe20003f05270 */
[----:B------:R-:W-:Y:S02]  /*18610*/  IMAD.MOV.U32 R9, RZ, RZ, RZ ;  /* 0x000000ffff097224 */ /* 0x000fe400078e00ff */
[----:B------:R-:W1:Y:S02]  /*18620*/  SHFL.IDX PT, R4, R4, R7, 0x1f ;  /* 0x00001f0704047589 */ /* 0x000e6400000e0000 */
[----:B-1----:R-:W-:-:S08]  /*18630*/  R2UR UR7, R4 ;  /* 0x00000000040772ca */ /* 0x002fd000000e0000 */
[----:B0-----:R-:W-:Y:S07]  /*18640*/  @!P0 BRA `(.L_x_14349) ;  /* 0x0000000000088947 */ /* 0x001fee0003800000 */
[----:B------:R-:W-:-:S05]  /*18650*/  VIADD R7, R7, 0xffffffff ;  /* 0xffffffff07077836 */ /* 0x000fca0000000000 */
[----:B------:R0:W1:Y:S02]  /*18660*/  SHFL.IDX PT, R9, R6, R7, 0x1f ;  /* 0x00001f0706097589 */ /* 0x00006400000e0000 */
.L_x_14349:
[----:B-----5:R-:W-:Y:S02]  /*18670*/  IMAD R4, R10, UR7, RZ ;  /* 0x000000070a047c24 */ /* 0x020fe4000f8e02ff */
[----:B-1----:R-:W-:Y:S02]  /*18680*/  IMAD R24, R9, R5, R24 ;  /* 0x0000000509187224 */ /* 0x002fe400078e0218 */
[----:B------:R-:W-:Y:S01]  /*18690*/  IMAD.MOV.U32 R2, RZ, RZ, RZ ;  /* 0x000000ffff027224 */ /* 0x000fe200078e00ff */
[----:B0-----:R-:W-:-:S04]  /*186a0*/  IABS R6, R4 ;  /* 0x0000000400067213 */ /* 0x001fc80000000000 */
[----:B------:R-:W0:Y:S08]  /*186b0*/  I2F.RP R7, R6 ;  /* 0x0000000600077306 */ /* 0x000e300000209400 */
[----:B0-----:R-:W0:Y:S02]  /*186c0*/  MUFU.RCP R7, R7 ;  /* 0x0000000700077308 */ /* 0x001e240000001000 */
[----:B0-----:R-:W-:-:S06]  /*186d0*/  VIADD R8, R7, 0xffffffe ;  /* 0x0ffffffe07087836 */ /* 0x001fcc0000000000 */
[----:B------:R-:W0:Y:S02]  /*186e0*/  F2I.FTZ.U32.TRUNC.NTZ R3, R8 ;  /* 0x0000000800037305 */ /* 0x000e24000021f000 */
[----:B0-----:R-:W-:-:S04]  /*186f0*/  IMAD.MOV R11, RZ, RZ, -R3 ;  /* 0x000000ffff0b7224 */ /* 0x001fc800078e0a03 */
[----:B------:R-:W-:-:S04]  /*18700*/  IMAD R9, R11, R6, RZ ;  /* 0x000000060b097224 */ /* 0x000fc800078e02ff */
        /* <DEDUP_REMOVED lines=61> */
.L_x_14345:
[----:B------:R-:W0:Y:S01]  /*18ae0*/  LDC R27, c[0x0][0xc3c] ;  /* 0x00030f00ff1b7b82 */ /* 0x000e220000000800 */
[----:B------:R-:W-:Y:S01]  /*18af0*/  IMAD.MOV.U32 R24, RZ, RZ, R0 ;  /* 0x000000ffff187224 */ /* 0x000fe200078e0000 */
[----:B------:R-:W-:Y:S01]  /*18b00*/  UMOV UR4, URZ ;  /* 0x0000003f00047c82 */ /* 0x000fe20008000000 */
[----:B------:R-:W-:-:S07]  /*18b10*/  IMAD.MOV.U32 R26, RZ, RZ, RZ ;  /* 0x000000ffff1a7224 */ /* 0x000fce00078e00ff */
.L_x_14350:
        /* <DEDUP_REMOVED lines=12> */
.L_x_14343:
[----:B------:R-:W-:Y:S02]  /*18be0*/  ULDC UR5, c[0x0][0xc3c] ;  /* 0x00030f0000057ab9 */ /* 0x000fe40000000800 */
[----:B------:R-:W-:-:S13]  /*18bf0*/  ISETP.GE.AND P0, PT, R27, UR5, PT ;  /* 0x000000051b007c0c */ /* 0x000fda000bf06270 */
[----:B------:R-:W-:Y:S05]  /*18c00*/  @!P0 BRA `(.L_x_14351) ;  /* 0xffffffa400bc8947 */ /* 0x000fea000383ffff */
.L_x_14270:
        /* <DEDUP_REMOVED lines=12> */
.L_x_14442:
[----:B------:R-:W-:Y:S05]  /*18cd0*/  BSYNC B0 ;  /* 0x0000000000007941 */ /* 0x000fea0003800000 */
.L_x_14352:
[----:B------:R-:W-:-:S03]  /*18ce0*/  UMOV UR4, 0xffffffff ;  /* 0xffffffff00047882 */ /* 0x000fc60000000000 */
[----:B------:R-:W-:Y:S05]  /*18cf0*/  BRA.DIV UR4, `(.L_x_14354) ;  /* 0x0000002a04a87947 */ /* 0x000fea000b800000 */
[----:B-1----:R-:W1:Y:S02]  /*18d00*/  S2R R0, SR_TID.X ;  /* 0x0000000000007919 */ /* 0x002e640000002100 */
[----:B-1----:R-:W-:-:S04]  /*18d10*/  SHF.R.U32.HI R0, RZ, 0x5, R0 ;  /* 0x00000005ff007819 */ /* 0x002fc80000011600 */
[----:B------:R-:W-:-:S05]  /*18d20*/  LOP3.LUT R0, R0, 0x3, RZ, 0xc0, !PT ;  /* 0x0000000300007812 */ /* 0x000fca00078ec0ff */
[----:B------:R1:W2:Y:S02]  /*18d30*/  SHFL.IDX PT, R14, R0, RZ, 0x1f ;  /* 0x00001fff000e7589 */ /* 0x0002a400000e0000 */
.L_x_14445:
[----:B--2---:R-:W-:Y:S01]  /*18d40*/  ISETP.NE.AND P0, PT, R14, RZ, PT ;  /* 0x000000ff0e00720c */ /* 0x004fe20003f05270 */
[----:B------:R-:W-:-:S12]  /*18d50*/  BSSY B0, `(.L_x_14355) ;  /* 0x000002f000007945 */ /* 0x000fd80003800000 */
[----:B------:R-:W-:Y:S05]  /*18d60*/  @P0 BRA `(.L_x_14356) ;  /* 0x0000000000b40947 */ /* 0x000fea0003800000 */
[----:B------:R-:W-:-:S03]  /*18d70*/  UMOV UR4, 0xffffffff ;  /* 0xffffffff00047882 */ /* 0x000fc60000000000 */
[----:B------:R-:W-:Y:S05]  /*18d80*/  BRA.DIV UR4, `(.L_x_14357) ;  /* 0x0000002a04b87947 */ /* 0x000fea000b800000 */
[----:B------:R-:W-:-:S13]  /*18d90*/  ELECT P6, URZ, PT ;  /* 0x00000000003f782f */ /* 0x000fda00038c0000 */
.L_x_14448:
[----:B------:R-:W-:Y:S05]  /*18da0*/  @!P6 BRA `(.L_x_14356) ;  /* 0x0000000000a4e947 */ /* 0x000fea0003800000 */
[----:B------:R-:W-:-:S06]  /*18db0*/  ULOP3.LUT UR4, UR38, 0x2, URZ, 0xfc, !UPT ;  /* 0x0000000226047892 */ /* 0x000fcc000f8efc3f */
[----:B-1----:R-:W-:-:S05]  /*18dc0*/  IMAD.U32 R0, RZ, RZ, UR4 ;  /* 0x00000004ff007e24 */ /* 0x002fca000f8e00ff */
[----:B------:R-:W-:-:S13]  /*18dd0*/  ISETP.NE.AND P0, PT, R0, 0x3, PT ;  /* 0x000000030000780c */ /* 0x000fda0003f05270 */
[----:B------:R-:W-:Y:S05]  /*18de0*/  @!P0 BRA `(.L_x_14358) ;  /* 0x0000000000048947 */ /* 0x000fea0003800000 */
[----:B------:R-:W-:Y:S01]  /*18df0*/  BPT.TRAP 0x1 ;  /* 0x000000040000795c */ /* 0x000fe20000300000 */
.L_x_14358:
        /* <DEDUP_REMOVED lines=9> */
.L_x_14449:
[----:B------:R-:W2:Y:S01]  /*18e90*/  LDL.LU R6, [R1+0x18] ;  /* 0x0000180001067983 */ /* 0x000ea20000300800 */
[----:B------:R-:W-:Y:S02]  /*18ea0*/  SEL R0, R0, RZ, P2 ;  /* 0x000000ff00007207 */ /* 0x000fe40001000000 */
[----:B--2---:R-:W-:Y:S01]  /*18eb0*/  LOP3.LUT R2, R6, R2, RZ, 0x3c, !PT ;  /* 0x0000000206027212 */ /* 0x004fe200078e3cff */
[----:B------:R-:W-:Y:S06]  /*18ec0*/  @!P0 BRA `(.L_x_14360) ;  /* 0x0000000000048947 */ /* 0x000fec0003800000 */
[----:B------:R-:W-:Y:S01]  /*18ed0*/  BPT.TRAP 0x1 ;  /* 0x000000040000795c */ /* 0x000fe20000300000 */
.L_x_14360:
[----:B------:R-:W-:Y:S01]  /*18ee0*/  IMAD R5, R0, 0x8, R5 ;  /* 0x0000000800057824 */ /* 0x000fe200078e0205 */
[----:B------:R-:W-:-:S04]  /*18ef0*/  SHF.L.U32 R0, R2, 0x1f, RZ ;  /* 0x0000001f02007819 */ /* 0x000fc800000006ff */
[----:B------:R-:W2:Y:S02]  /*18f00*/  SYNCS.PHASECHK.TRANS64.TRYWAIT P1, [R5+URZ+0x13240], R0 ;  /* 0x01324000050075a7 */ /* 0x000ea4000802017f */
[----:B--2---:R-:W-:Y:S05]  /*18f10*/  @!P1 BRA `(.L_x_14361) ;  /* 0x0000002800889947 */ /* 0x004fea0003800000 */
.L_x_14450:
[----:B------:R-:W-:Y:S05]  /*18f20*/  @!P0 BRA `(.L_x_14362) ;  /* 0x0000000000048947 */ /* 0x000fea0003800000 */
[----:B------:R-:W-:Y:S01]  /*18f30*/  BPT.TRAP 0x1 ;  /* 0x000000040000795c */ /* 0x000fe20000300000 */
.L_x_14362:
[----:B------:R-:W3:Y:S02]  /*18f40*/  SYNCS.PHASECHK.TRANS64.TRYWAIT P1, [R4+URZ+0x13260], R3 ;  /* 0x01326003040075a7 */ /* 0x000ee4000802017f */
[----:B---3--:R-:W-:Y:S05]  /*18f50*/  @!P1 BRA `(.L_x_14363) ;  /* 0x00000028008c9947 */ /* 0x008fea0003800000 */
.L_x_14451:
[----:B------:R-:W-:Y:S05]  /*18f60*/  @!P0 BRA `(.L_x_14364) ;  /* 0x0000000000048947 */ /* 0x000fea0003800000 */
[----:B------:R-:W-:Y:S01]  /*18f70*/  BPT.TRAP 0x1 ;  /* 0x000000040000795c */ /* 0x000fe20000300000 */
.L_x_14364:
[----:B------:R-:W4:Y:S02]  /*18f80*/  SYNCS.PHASECHK.TRANS64.TRYWAIT P1, [R5+URZ+0x13260], R0 ;  /* 0x01326000050075a7 */ /* 0x000f24000802017f */
[----:B----4-:R-:W-:Y:S05]  /*18f90*/  @!P1 BRA `(.L_x_14365) ;  /* 0x0000002800909947 */ /* 0x010fea0003800000 */
.L_x_14452:
[----:B------:R-:W-:Y:S05]  /*18fa0*/  @!P0 BRA `(.L_x_14366) ;  /* 0x0000000000048947 */ /* 0x000fea0003800000 */
[----:B------:R-:W-:Y:S01]  /*18fb0*/  BPT.TRAP 0x1 ;  /* 0x000000040000795c */ /* 0x000fe20000300000 */
.L_x_14366:
[----:B------:R-:W5:Y:S02]  /*18fc0*/  SYNCS.PHASECHK.TRANS64.TRYWAIT P1, [R4+URZ+0x13280], R3 ;  /* 0x01328003040075a7 */ /* 0x000f64000802017f */
[----:B-----5:R-:W-:Y:S05]  /*18fd0*/  @!P1 BRA `(.L_x_14367) ;  /* 0x0000002800949947 */ /* 0x020fea0003800000 */
.L_x_14453:
[----:B------:R-:W-:Y:S05]  /*18fe0*/  @!P0 BRA `(.L_x_14368) ;  /* 0x0000000000048947 */ /* 0x000fea0003800000 */
[----:B------:R-:W-:Y:S01]  /*18ff0*/  BPT.TRAP 0x1 ;  /* 0x000000040000795c */ /* 0x000fe20000300000 */
.L_x_14368:
[----:B------:R0:W0:Y:S02]  /*19000*/  SYNCS.PHASECHK.TRANS64.TRYWAIT P0, [R5+URZ+0x13280], R0 ;  /* 0x01328000050075a7 */ /* 0x000024000800017f */
[----:B0-----:R-:W-:Y:S05]  /*19010*/  @!P0 NANOSLEEP.SYNCS 0x989680 ;  /* 0x009896800000895d */ /* 0x001fea0003900000 */
[----:B------:R-:W0:Y:S02]  /*19020*/  @!P0 SYNCS.PHASECHK.TRANS64 P0, [R5+URZ+0x13280], R0 ;  /* 0x01328000050085a7 */ /* 0x000e24000800007f */
[----:B0-----:R-:W-:Y:S05]  /*19030*/  @!P0 BRA `(.L_x_14368) ;  /* 0xfffffffc00f08947 */ /* 0x001fea000383ffff */
.L_x_14356:
[----:B------:R-:W-:Y:S05]  /*19040*/  BSYNC B0 ;  /* 0x0000000000007941 */ /* 0x000fea0003800000 */
.L_x_14355:
[----:B------:R-:W-:Y:S05]  /*19050*/  EXIT ;  /* 0x000000000000794d */ /* 0x000fea0003800000 */
.L_x_14177:
[----:B0-----:R-:W-:-:S04]  /*19060*/  IMAD.U32 R3, RZ, RZ, UR45 ;  /* 0x0000002dff037e24 */ /* 0x001fc8000f8e00ff */
[----:B------:R0:W1:Y:S03]  /*19070*/  SYNCS.PHASECHK.TRANS64.TRYWAIT P1, [R3+URZ+0x13200], R0 ;  /* 0x01320000030075a7 */ /* 0x000066000802017f */
[----:B-1----:R-:W-:Y:S05]  /*19080*/  @!P1 NANOSLEEP.SYNCS 0x989680 ;  /* 0x009896800000995d */ /* 0x002fea0003900000 */
[----:B------:R-:W1:Y:S02]  /*19090*/  @!P1 SYNCS.PHASECHK.TRANS64 P1, [R3+URZ+0x13200], R0 ;  /* 0x01320000030095a7 */ /* 0x000e64000802007f */
[----:B-1----:R-:W-:Y:S05]  /*190a0*/  @!P1 BRA `(.L_x_14177) ;  /* 0xfffffffc00ec9947 */ /* 0x002fea000383ffff */
[----:B------:R-:W-:Y:S05]  /*190b0*/  BRA `(.L_x_14369) ;  /* 0xfffffe8c00107947 */ /* 0x000fea000383ffff */
.L_x_14181:
[----:B-1----:R1:W2:Y:S02]  /*190c0*/  SYNCS.PHASECHK.TRANS64.TRYWAIT P1, [R3+URZ+0x13230], R0 ;  /* 0x01323000030075a7 */ /* 0x0022a4000802017f */
[----:B--2---:R-:W-:Y:S05]  /*190d0*/  @!P1 NANOSLEEP.SYNCS 0x989680 ;  /* 0x009896800000995d */ /* 0x004fea0003900000 */
[----:B------:R-:W2:Y:S02]  /*190e0*/  @!P1 SYNCS.PHASECHK.TRANS64 P1, [R3+URZ+0x13230], R0 ;  /* 0x01323000030095a7 */ /* 0x000ea4000802007f */
[----:B--2---:R-:W-:Y:S05]  /*190f0*/  @!P1 BRA `(.L_x_14181) ;  /* 0xfffffffc00f09947 */ /* 0x004fea000383ffff */
[----:B------:R-:W-:Y:S05]  /*19100*/  BRA `(.L_x_14180) ;  /* 0xfffffe8c002c7947 */ /* 0x000fea000383ffff */
.L_x_14198:
[----:B-1----:R-:W-:-:S04]  /*19110*/  IMAD.U32 R6, RZ, RZ, UR23 ;  /* 0x00000017ff067e24 */ /* 0x002fc8000f8e00ff */
[----:B------:R1:W2:Y:S03]  /*19120*/  SYNCS.PHASECHK.TRANS64.TRYWAIT P1, [R6+URZ+0x13230], R5 ;  /* 0x01323005060075a7 */ /* 0x0002a6000802017f */
[----:B--2---:R-:W-:Y:S05]  /*19130*/  @!P1 NANOSLEEP.SYNCS 0x989680 ;  /* 0x009896800000995d */ /* 0x004fea0003900000 */
[----:B------:R-:W2:Y:S02]  /*19140*/  @!P1 SYNCS.PHASECHK.TRANS64 P1, [R6+URZ+0x13230], R5 ;  /* 0x01323005060095a7 */ /* 0x000ea4000802007f */
[----:B--2---:R-:W-:Y:S05]  /*19150*/  @!P1 BRA `(.L_x_14198) ;  /* 0xfffffffc00ec9947 */ /* 0x004fea000383ffff */
[----:B------:R-:W-:Y:S05]  /*19160*/  BRA `(.L_x_14197) ;  /* 0xfffffec800947947 */ /* 0x000fea000383ffff */
.L_x_14202:
[----:B-1----:R-:W-:-:S04]  /*19170*/  IMAD.U32 R6, RZ, RZ, UR11 ;  /* 0x0000000bff067e24 */ /* 0x002fc8000f8e00ff */
[----:B------:R1:W2:Y:S03]  /*19180*/  SYNCS.PHASECHK.TRANS64.TRYWAIT P1, [R6+URZ+0x13250], R5 ;  /* 0x01325005060075a7 */ /* 0x0002a6000802017f */
[----:B--2---:R-:W-:Y:S05]  /*19190*/  @!P1 NANOSLEEP.SYNCS 0x989680 ;  /* 0x009896800000995d */ /* 0x004fea0003900000 */
[----:B------:R-:W2:Y:S02]  /*191a0*/  @!P1 SYNCS.PHASECHK.TRANS64 P1, [R6+URZ+0x13250], R5 ;  /* 0x01325005060095a7 */ /* 0x000ea4000802007f */
[----:B--2---:R-:W-:Y:S05]  /*191b0*/  @!P1 BRA `(.L_x_14202) ;  /* 0xfffffffc00ec9947 */ /* 0x004fea000383ffff */
[----:B------:R-:W-:Y:S05]  /*191c0*/  BRA `(.L_x_14201) ;  /* 0xfffffecc00a07947 */ /* 0x000fea000383ffff */
.L_x_14221:
[----:B-1----:R-:W-:-:S04]  /*191d0*/  IMAD.U32 R6, RZ, RZ, UR20 ;  /* 0x00000014ff067e24 */ /* 0x002fc8000f8e00ff */
[----:B------:R1:W2:Y:S03]  /*191e0*/  SYNCS.PHASECHK.TRANS64.TRYWAIT P1, [R6+URZ+0x13230], R5 ;  /* 0x01323005060075a7 */ /* 0x0002a6000802017f */
[----:B--2---:R-:W-:Y:S05]  /*191f0*/  @!P1 NANOSLEEP.SYNCS 0x989680 ;  /* 0x009896800000995d */ /* 0x004fea0003900000 */
[----:B------:R-:W2:Y:S02]  /*19200*/  @!P1 SYNCS.PHASECHK.TRANS64 P1, [R6+URZ+0x13230], R5 ;  /* 0x01323005060095a7 */ /* 0x000ea4000802007f */
[----:B--2---:R-:W-:Y:S05]  /*19210*/  @!P1 BRA `(.L_x_14221) ;  /* 0xfffffffc00ec9947 */ /* 0x004fea000383ffff */
[----:B------:R-:W-:Y:S05]  /*19220*/  BRA `(.L_x_14220) ;  /* 0xffffff0800d07947 */ /* 0x000fea000383ffff */
.L_x_14225:
[----:B-1----:R-:W-:-:S04]  /*19230*/  IMAD.U32 R6, RZ, RZ, UR11 ;  /* 0x0000000bff067e24 */ /* 0x002fc8000f8e00ff */
[----:B------:R1:W2:Y:S03]  /*19240*/  SYNCS.PHASECHK.TRANS64.TRYWAIT P1, [R6+URZ+0x13250], R5 ;  /* 0x01325005060075a7 */ /* 0x0002a6000802017f */
[----:B--2---:R-:W-:Y:S05]  /*19250*/  @!P1 NANOSLEEP.SYNCS 0x989680 ;  /* 0x009896800000995d */ /* 0x004fea0003900000 */
[----:B------:R-:W2:Y:S02]  /*19260*/  @!P1 SYNCS.PHASECHK.TRANS64 P1, [R6+URZ+0x13250], R5 ;  /* 0x01325005060095a7 */ /* 0x000ea4000802007f */
[----:B--2---:R-:W-:Y:S05]  /*19270*/  @!P1 BRA `(.L_x_14225) ;  /* 0xfffffffc00ec9947 */ /* 0x004fea000383ffff */
[----:B------:R-:W-:Y:S05]  /*19280*/  BRA `(.L_x_14224) ;  /* 0xffffff0c00dc7947 */ /* 0x000fea000383ffff */
.L_x_14233:
[----:B-1----:R-:W-:-:S04]  /*19290*/  IMAD.U32 R6, RZ, RZ, UR6 ;  /* 0x00000006ff067e24 */ /* 0x002fc8000f8e00ff */
[----:B------:R1:W2:Y:S03]  /*192a0*/  SYNCS.PHASECHK.TRANS64.TRYWAIT P1, [R6+URZ+0x13230], R5 ;  /* 0x01323005060075a7 */ /* 0x0002a6000802017f */
[----:B--2---:R-:W-:Y:S05]  /*192b0*/  @!P1 NANOSLEEP.SYNCS 0x989680 ;  /* 0x009896800000995d */ /* 0x004fea0003900000 */
[----:B------:R-:W2:Y:S02]  /*192c0*/  @!P1 SYNCS.PHASECHK.TRANS64 P1, [R6+URZ+0x13230], R5 ;  /* 0x01323005060095a7 */ /* 0x000ea4000802007f */
[----:B--2---:R-:W-:Y:S05]  /*192d0*/  @!P1 BRA `(.L_x_14233) ;  /* 0xfffffffc00ec9947 */ /* 0x004fea000383ffff */
[----:B------:R-:W-:Y:S05]  /*192e0*/  BRA `(.L_x_14232) ;  /* 0xffffff2c004c7947 */ /* 0x000fea000383ffff */
.L_x_14237:
[----:B-1----:R-:W-:-:S04]  /*192f0*/  IMAD.U32 R6, RZ, RZ, UR11 ;  /* 0x0000000bff067e24 */ /* 0x002fc8000f8e00ff */
[----:B------:R1:W2:Y:S03]  /*19300*/  SYNCS.PHASECHK.TRANS64.TRYWAIT P1, [R6+URZ+0x13250], R5 ;  /* 0x01325005060075a7 */ /* 0x0002a6000802017f */
[----:B--2---:R-:W-:Y:S05]  /*19310*/  @!P1 NANOSLEEP.SYNCS 0x989680 ;  /* 0x009896800000995d */ /* 0x004fea0003900000 */
[----:B------:R-:W2:Y:S02]  /*19320*/  @!P1 SYNCS.PHASECHK.TRANS64 P1, [R6+URZ+0x13250], R5 ;  /* 0x01325005060095a7 */ /* 0x000ea4000802007f */
[----:B--2---:R-:W-:Y:S05]  /*19330*/  @!P1 BRA `(.L_x_14237) ;  /* 0xfffffffc00ec9947 */ /* 0x004fea000383ffff */
[----:B------:R-:W-:Y:S05]  /*19340*/  BRA `(.L_x_14236) ;  /* 0xffffff3000587947 */ /* 0x000fea000383ffff */
.L_x_14252:
[----:B-1----:R-:W-:-:S04]  /*19350*/  IMAD.U32 R7, RZ, RZ, UR14 ;  /* 0x0000000eff077e24 */ /* 0x002fc8000f8e00ff */
[----:B------:R1:W2:Y:S03]  /*19360*/  SYNCS.PHASECHK.TRANS64.TRYWAIT P1, [R7+URZ+0x13250], R4 ;  /* 0x01325004070075a7 */ /* 0x0002a6000802017f */
[----:B--2---:R-:W-:Y:S05]  /*19370*/  @!P1 NANOSLEEP.SYNCS 0x989680 ;  /* 0x009896800000995d */ /* 0x004fea0003900000 */
[----:B------:R-:W2:Y:S02]  /*19380*/  @!P1 SYNCS.PHASECHK.TRANS64 P1, [R7+URZ+0x13250], R4 ;  /* 0x01325004070095a7 */ /* 0x000ea4000802007f */
[----:B--2---:R-:W-:Y:S05]  /*19390*/  @!P1 BRA `(.L_x_14252) ;  /* 0xfffffffc00ec9947 */ /* 0x004fea000383ffff */
[----:B------:R-:W-:Y:S05]  /*193a0*/  BRA `(.L_x_14251) ;  /* 0xffffff6800c07947 */ /* 0x000fea000383ffff */
.L_x_14291:
[----:B------:R-:W1:Y:S01]  /*193b0*/  S2R R21, SR_TID.X ;  /* 0x0000000000157919 */ /* 0x000e620000002100 */
        /* <DEDUP_REMOVED lines=9> */
.L_x_14370:
[----:B------:R-:W-:Y:S05]  /*19450*/  BRA `(.L_x_14371) ;  /* 0xffffffac00a87947 */ /* 0x000fea000383ffff */
.L_x_14294:
[----:B-1----:R-:W2:Y:S02]  /*19460*/  LDL R0, [R1+0x2c] ;  /* 0x00002c0001007983 */ /* 0x002ea40000100800 */
[----:B--2---:R1:W2:Y:S02]  /*19470*/  SYNCS.PHASECHK.TRANS64.TRYWAIT P0, [R7+URZ+0x13280], R0 ;  /* 0x01328000070075a7 */ /* 0x0042a4000800017f */
[----:B--2---:R-:W-:Y:S05]  /*19480*/  @!P0 NANOSLEEP.SYNCS 0x989680 ;  /* 0x009896800000895d */ /* 0x004fea0003900000 */
[----:B------:R-:W2:Y:S02]  /*19490*/  @!P0 SYNCS.PHASECHK.TRANS64 P0, [R7+URZ+0x13280], R0 ;  /* 0x01328000070085a7 */ /* 0x000ea4000800007f */
[----:B--2---:R-:W-:Y:S05]  /*194a0*/  @!P0 BRA `(.L_x_14294) ;  /* 0xfffffffc00ec8947 */ /* 0x004fea000383ffff */
[----:B------:R-:W-:Y:S05]  /*194b0*/  BRA `(.L_x_14372) ;  /* 0xffffffb000d47947 */ /* 0x000fea000383ffff */
.L_x_14295:
        /* <DEDUP_REMOVED lines=8> */
.L_x_14374:
[----:B------:R-:W-:Y:S05]  /*19540*/  BSYNC B0 ;  /* 0x0000000000007941 */ /* 0x000fea0003800000 */
.L_x_14373:
[----:B------:R-:W-:Y:S01]  /*19550*/  IMAD.MOV.U32 R13, RZ, RZ, R0 ;  /* 0x000000ffff0d7224 */ /* 0x000fe200078e0000 */
[----:B------:R-:W-:Y:S01]  /*19560*/  ISETP.GE.AND P2, PT, R8, 0x81, PT ;  /* 0x000000810800780c */ /* 0x000fe20003f46270 */
[----:B------:R-:W-:Y:S01]  /*19570*/  IMAD.MOV.U32 R12, RZ, RZ, RZ ;  /* 0x000000ffff0c7224 */ /* 0x000fe200078e00ff */
[----:B------:R-:W-:Y:S01]  /*19580*/  LOP3.LUT R16, R16, 0xffffffef, RZ, 0xc0, !PT ;  /* 0xffffffef10107812 */ /* 0x000fe200078ec0ff */
[----:B------:R-:W-:Y:S01]  /*19590*/  IMAD.MOV.U32 R11, RZ, RZ, 0x1c1f ;  /* 0x00001c1fff0b7424 */ /* 0x000fe200078e00ff */
[C---:B------:R-:W-:Y:S01]  /*195a0*/  ISETP.GE.AND P4, PT, R8.reuse, 0x21, PT ;  /* 0x000000210800780c */ /* 0x040fe20003f86270 */
[----:B------:R-:W-:Y:S01]  /*195b0*/  IMAD.MOV.U32 R15, RZ, RZ, -0x1 ;  /* 0xffffffffff0f7424 */ /* 0x000fe200078e00ff */
[----:B------:R-:W-:Y:S01]  /*195c0*/  ISETP.GE.AND P3, PT, R8, 0x41, PT ;  /* 0x000000410800780c */ /* 0x000fe20003f66270 */
[----:B------:R-:W-:-:S12]  /*195d0*/  IMAD.MOV.U32 R3, RZ, RZ, R14 ;  /* 0x000000ffff037224 */ /* 0x000fd800078e000e */
[----:B------:R-:W-:Y:S05]  /*195e0*/  WARPSYNC.COLLECTIVE R15, `(.L_x_14375) ;  /* 0x000000000f087348 */ /* 0x000fea0003c00000 */
[----:B------:R0:W1:Y:S02]  /*195f0*/  SHFL.IDX P6, R14, R13, R12, R11 ;  /* 0x0000000c0d0e7389 */ /* 0x00006400000c000b */
[----:B01----:R-:W-:Y:S01]  /*19600*/  ENDCOLLECTIVE ;  /* 0x000000000000791b */ /* 0x003fe20003800000 */
.L_x_14375:
[----:B------:R-:W-:Y:S01]  /*19610*/  @P2 LOP3.LUT R16, R16, 0x10, RZ, 0xfc, !PT ;  /* 0x0000001010102812 */ /* 0x000fe200078efcff */
[----:B------:R-:W-:Y:S02]  /*19620*/  IMAD.MOV.U32 R13, RZ, RZ, R2 ;  /* 0x000000ffff0d7224 */ /* 0x000fe400078e0002 */
[----:B------:R-:W-:Y:S02]  /*19630*/  IMAD.MOV.U32 R12, RZ, RZ, 0x1 ;  /* 0x00000001ff0c7424 */ /* 0x000fe400078e00ff */
[----:B------:R-:W-:-:S07]  /*19640*/  IMAD.MOV.U32 R10, RZ, RZ, R14 ;  /* 0x000000ffff0a7224 */ /* 0x000fce00078e000e */
[----:B------:R-:W-:Y:S05]  /*19650*/  WARPSYNC.COLLECTIVE R15, `(.L_x_14376) ;  /* 0x000000000f087348 */ /* 0x000fea0003c00000 */
[----:B------:R0:W1:Y:S02]  /*19660*/  SHFL.IDX P6, R14, R13, R12, R11 ;  /* 0x0000000c0d0e7389 */ /* 0x00006400000c000b */
[----:B01----:R-:W-:Y:S01]  /*19670*/  ENDCOLLECTIVE ;  /* 0x000000000000791b */ /* 0x003fe20003800000 */
.L_x_14376:
        /* <DEDUP_REMOVED lines=14> */
.L_x_14377:
        /* <DEDUP_REMOVED lines=10> */
.L_x_14378:
        /* <DEDUP_REMOVED lines=10> */
.L_x_14379:
        /* <DEDUP_REMOVED lines=8> */
.L_x_14380:
        /* <DEDUP_REMOVED lines=10> */
.L_x_14381:
[----:B------:R-:W-:Y:S02]  /*199c0*/  IMAD.MOV.U32 R13, RZ, RZ, R25 ;  /* 0x000000ffff0d7224 */ /* 0x000fe400078e0019 */
[----:B------:R-:W-:Y:S02]  /*199d0*/  IMAD.MOV.U32 R12, RZ, RZ, RZ ;  /* 0x000000ffff0c7224 */ /* 0x000fe400078e00ff */
[----:B------:R-:W-:-:S07]  /*199e0*/  IMAD.MOV.U32 R0, RZ, RZ, R14 ;  /* 0x000000ffff007224 */ /* 0x000fce00078e000e */
[----:B------:R-:W-:Y:S05]  /*199f0*/  WARPSYNC.COLLECTIVE R15, `(.L_x_14382) ;  /* 0x000000000f087348 */ /* 0x000fea0003c00000 */
[----:B------:R0:W1:Y:S02]  /*19a00*/  SHFL.IDX P6, R14, R13, R12, R11 ;  /* 0x0000000c0d0e7389 */ /* 0x00006400000c000b */
[----:B01----:R-:W-:Y:S01]  /*19a10*/  ENDCOLLECTIVE ;  /* 0x000000000000791b */ /* 0x003fe20003800000 */
.L_x_14382:
        /* <DEDUP_REMOVED lines=13> */
.L_x_14383:
[----:B------:R-:W-:Y:S01]  /*19af0*/  IMAD.MOV.U32 R10, RZ, RZ, R14 ;  /* 0x000000ffff0a7224 */ /* 0x000fe200078e000e */
[----:B------:R-:W-:Y:S06]  /*19b00*/  BRA `(.L_x_14384) ;  /* 0xffffffb000b07947 */ /* 0x000fec000383ffff */
.L_x_14300:
[----:B---3--:R-:W3:Y:S02]  /*19b10*/  LDL R0, [R1+0x2c] ;  /* 0x00002c0001007983 */ /* 0x008ee40000100800 */
[----:B---3--:R3:W4:Y:S02]  /*19b20*/  SYNCS.PHASECHK.TRANS64.TRYWAIT P0, [R7+URZ+0x13240], R0 ;  /* 0x01324000070075a7 */ /* 0x008724000800017f */
[----:B----4-:R-:W-:Y:S05]  /*19b30*/  @!P0 NANOSLEEP.SYNCS 0x989680 ;  /* 0x009896800000895d */ /* 0x010fea0003900000 */
[----:B------:R-:W4:Y:S02]  /*19b40*/  @!P0 SYNCS.PHASECHK.TRANS64 P0, [R7+URZ+0x13240], R0 ;  /* 0x01324000070085a7 */ /* 0x000f24000800007f */
[----:B----4-:R-:W-:Y:S05]  /*19b50*/  @!P0 BRA `(.L_x_14300) ;  /* 0xfffffffc00ec8947 */ /* 0x010fea000383ffff */
[----:B------:R-:W-:Y:S05]  /*19b60*/  BRA `(.L_x_14385) ;  /* 0xffffffb400107947 */ /* 0x000fea000383ffff */
.L_x_14301:
        /* <DEDUP_REMOVED lines=8> */
.L_x_14387:
[----:B------:R-:W-:Y:S05]  /*19bf0*/  BSYNC B0 ;  /* 0x0000000000007941 */ /* 0x000fea0003800000 */
.L_x_14386:
[----:B------:R-:W0:Y:S01]  /*19c00*/  S2R R18, SR_TID.X ;  /* 0x0000000000127919 */ /* 0x000e220000002100 */
[----:B------:R-:W-:Y:S01]  /*19c10*/  IMAD.MOV.U32 R13, RZ, RZ, R2 ;  /* 0x000000ffff0d7224 */ /* 0x000fe200078e0002 */
[----:B------:R-:W1:Y:S01]  /*19c20*/  LDC R20, c[0x0][0x2f4] ;  /* 0x0000bd00ff147b82 */ /* 0x000e620000000800 */
[----:B------:R-:W-:Y:S02]  /*19c30*/  IMAD.MOV.U32 R12, RZ, RZ, RZ ;  /* 0x000000ffff0c7224 */ /* 0x000fe400078e00ff */
[----:B------:R-:W-:Y:S02]  /*19c40*/  IMAD.MOV.U32 R11, RZ, RZ, 0x1c1f ;  /* 0x00001c1fff0b7424 */ /* 0x000fe400078e00ff */
[----:B------:R-:W-:Y:S02]  /*19c50*/  IMAD.MOV.U32 R15, RZ, RZ, -0x1 ;  /* 0xffffffffff0f7424 */ /* 0x000fe400078e00ff */
[----:B------:R-:W-:-:S07]  /*19c60*/  IMAD.MOV.U32 R4, RZ, RZ, R14 ;  /* 0x000000ffff047224 */ /* 0x000fce00078e000e */
[----:B01----:R-:W-:Y:S05]  /*19c70*/  WARPSYNC.COLLECTIVE R15, `(.L_x_14388) ;  /* 0x000000000f087348 */ /* 0x003fea0003c00000 */
[----:B------:R2:W3:Y:S02]  /*19c80*/  SHFL.IDX P6, R14, R13, R12, R11 ;  /* 0x0000000c0d0e7389 */ /* 0x0004e400000c000b */
[----:B0123--:R-:W-:Y:S01]  /*19c90*/  ENDCOLLECTIVE ;  /* 0x000000000000791b */ /* 0x00ffe20003800000 */
.L_x_14388:
        /* <DEDUP_REMOVED lines=8> */
.L_x_14389:
[C---:B------:R-:W-:Y:S02]  /*19d20*/  @P5 IADD3 R5, P0, R18.reuse, R5, RZ ;  /* 0x0000000512055210 */ /* 0x040fe40007f1e0ff */
[----:B------:R-:W-:-:S03]  /*19d30*/  ISETP.GE.AND P2, PT, R18, R20, PT ;  /* 0x000000141200720c */ /* 0x000fc60003f46270 */
        /* <DEDUP_REMOVED lines=13> */
.L_x_14390:
[----:B------:R-:W-:Y:S02]  /*19e10*/  IMAD.MOV.U32 R13, RZ, RZ, R0 ;  /* 0x000000ffff0d7224 */ /* 0x000fe400078e0000 */
[----:B------:R-:W-:Y:S02]  /*19e20*/  IMAD.MOV.U32 R12, RZ, RZ, 0x2 ;  /* 0x00000002ff0c7424 */ /* 0x000fe400078e00ff */
[----:B------:R-:W-:-:S07]  /*19e30*/  IMAD.MOV.U32 R5, RZ, RZ, R14 ;  /* 0x000000ffff057224 */ /* 0x000fce00078e000e */
[----:B------:R-:W-:Y:S05]  /*19e40*/  WARPSYNC.COLLECTIVE R15, `(.L_x_14391) ;  /* 0x000000000f087348 */ /* 0x000fea0003c00000 */
[----:B------:R0:W1:Y:S02]  /*19e50*/  SHFL.IDX P6, R14, R13, R12, R11 ;  /* 0x0000000c0d0e7389 */ /* 0x00006400000c000b */
[----:B01----:R-:W-:Y:S01]  /*19e60*/  ENDCOLLECTIVE ;  /* 0x000000000000791b */ /* 0x003fe20003800000 */
.L_x_14391:
        /* <DEDUP_REMOVED lines=14> */
.L_x_14392:
[----:B------:R-:W-:Y:S02]  /*19f50*/  IMAD.MOV.U32 R13, RZ, RZ, R0 ;  /* 0x000000ffff0d7224 */ /* 0x000fe400078e0000 */
[----:B------:R-:W-:Y:S02]  /*19f60*/  IMAD.MOV.U32 R12, RZ, RZ, 0x3 ;  /* 0x00000003ff0c7424 */ /* 0x000fe400078e00ff */
[----:B------:R-:W-:-:S07]  /*19f70*/  IMAD.MOV.U32 R5, RZ, RZ, R14 ;  /* 0x000000ffff057224 */ /* 0x000fce00078e000e */
[----:B------:R-:W-:Y:S05]  /*19f80*/  WARPSYNC.COLLECTIVE R15, `(.L_x_14393) ;  /* 0x000000000f087348 */ /* 0x000fea0003c00000 */
[----:B------:R0:W1:Y:S02]  /*19f90*/  SHFL.IDX P6, R14, R13, R12, R11 ;  /* 0x0000000c0d0e7389 */ /* 0x00006400000c000b */
[----:B01----:R-:W-:Y:S01]  /*19fa0*/  ENDCOLLECTIVE ;  /* 0x000000000000791b */ /* 0x003fe20003800000 */
.L_x_14393:
        /* <DEDUP_REMOVED lines=10> */
.L_x_14394:
        /* <DEDUP_REMOVED lines=10> */
.L_x_14395:
        /* <DEDUP_REMOVED lines=13> */
.L_x_14396:
[----:B------:R-:W-:Y:S01]  /*1a1c0*/  IMAD.MOV.U32 R4, RZ, RZ, R14 ;  /* 0x000000ffff047224 */ /* 0x000fe200078e000e */
[----:B------:R-:W-:Y:S06]  /*1a1d0*/  BRA `(.L_x_14397) ;  /* 0xffffffb0009c7947 */ /* 0x000fec000383ffff */
.L_x_14308:
[----:B------:R-:W-:Y:S02]  /*1a1e0*/  IMAD.MOV.U32 R13, RZ, RZ, R4 ;  /* 0x000000ffff0d7224 */ /* 0x000fe400078e0004 */
[----:B------:R-:W-:Y:S02]  /*1a1f0*/  IMAD.MOV.U32 R12, RZ, RZ, RZ ;  /* 0x000000ffff0c7224 */ /* 0x000fe400078e00ff */
[----:B------:R-:W-:Y:S02]  /*1a200*/  IMAD.MOV.U32 R11, RZ, RZ, 0x1c1f ;  /* 0x00001c1fff0b7424 */ /* 0x000fe400078e00ff */
[----:B------:R-:W-:Y:S02]  /*1a210*/  IMAD.MOV.U32 R15, RZ, RZ, -0x1 ;  /* 0xffffffffff0f7424 */ /* 0x000fe400078e00ff */
[----:B------:R-:W-:Y:S02]  /*1a220*/  IMAD R5, R9, UR37, RZ ;  /* 0x0000002509057c24 */ /* 0x000fe4000f8e02ff */
[----:B------:R-:W-:-:S07]  /*1a230*/  VIADD R3, R21, UR39 ;  /* 0x0000002715037c36 */ /* 0x000fce0008000000 */
[----:B-1---5:R-:W-:Y:S05]  /*1a240*/  WARPSYNC.COLLECTIVE R15, `(.L_x_14398) ;  /* 0x000000000f087348 */ /* 0x022fea0003c00000 */
[----:B------:R0:W2:Y:S02]  /*1a250*/  SHFL.IDX P6, R14, R13, R12, R11 ;  /* 0x0000000c0d0e7389 */ /* 0x0000a400000c000b */
[----:B012--5:R-:W-:Y:S01]  /*1a260*/  ENDCOLLECTIVE ;  /* 0x000000000000791b */ /* 0x027fe20003800000 */
.L_x_14398:
[C---:B------:R-:W-:Y:S01]  /*1a270*/  VIADD R10, R3.reuse, 0x20 ;  /* 0x00000020030a7836 */ /* 0x040fe20000000000 */
[----:B------:R-:W-:Y:S01]  /*1a280*/  ISETP.GE.AND P2, PT, R3, R5, PT ;  /* 0x000000050300720c */ /* 0x000fe20003f46270 */
[----:B------:R-:W-:Y:S02]  /*1a290*/  IMAD.MOV.U32 R13, RZ, RZ, R0 ;  /* 0x000000ffff0d7224 */ /* 0x000fe400078e0000 */
[----:B------:R-:W-:-:S10]  /*1a2a0*/  IMAD.MOV.U32 R7, RZ, RZ, R14 ;  /* 0x000000ffff077224 */ /* 0x000fd400078e000e */
[----:B------:R-:W-:Y:S05]  /*1a2b0*/  WARPSYNC.COLLECTIVE R15, `(.L_x_14399) ;  /* 0x000000000f087348 */ /* 0x000fea0003c00000 */
[----:B------:R0:W1:Y:S02]  /*1a2c0*/  SHFL.IDX P6, R14, R13, R12, R11 ;  /* 0x0000000c0d0e7389 */ /* 0x00006400000c000b */
[----:B01----:R-:W-:Y:S01]  /*1a2d0*/  ENDCOLLECTIVE ;  /* 0x000000000000791b */ /* 0x003fe20003800000 */
.L_x_14399:
[----:B------:R-:W-:Y:S02]  /*1a2e0*/  IMAD.MOV.U32 R13, RZ, RZ, R4 ;  /* 0x000000ffff0d7224 */ /* 0x000fe400078e0004 */
[----:B------:R-:W-:Y:S02]  /*1a2f0*/  IMAD.MOV.U32 R12, RZ, RZ, 0x1 ;  /* 0x00000001ff0c7424 */ /* 0x000fe400078e00ff */
[----:B------:R-:W-:-:S07]  /*1a300*/  IMAD.MOV.U32 R8, RZ, RZ, R14 ;  /* 0x000000ffff087224 */ /* 0x000fce00078e000e */
[----:B------:R-:W-:Y:S05]  /*1a310*/  WARPSYNC.COLLECTIVE R15, `(.L_x_14400) ;  /* 0x000000000f087348 */ /* 0x000fea0003c00000 */
[----:B------:R0:W1:Y:S02]  /*1a320*/  SHFL.IDX P6, R14, R13, R12, R11 ;  /* 0x0000000c0d0e7389 */ /* 0x00006400000c000b */
[----:B01----:R-:W-:Y:S01]  /*1a330*/  ENDCOLLECTIVE ;  /* 0x000000000000791b */ /* 0x003fe20003800000 */
.L_x_14400:
        /* <DEDUP_REMOVED lines=8> */
[----:B------:R-:W-:Y:S01]  /*1a3c0*/  ISETP.GE.AND P2, PT, R10, R5, PT ;  /* 0x000000050a00720c */ /* 0x000fe20003f46270 */
[----:B------:R-:W-:-:S12]  /*1a3d0*/  IMAD.MOV.U32 R7, RZ, RZ, R14 ;  /* 0x000000ffff077224 */ /* 0x000fd800078e000e */
[----:B0-----:R-:W-:Y:S05]  /*1a3e0*/  WARPSYNC.COLLECTIVE R15, `(.L_x_14401) ;  /* 0x000000000f087348 */ /* 0x001fea0003c00000 */
[----:B------:R1:W2:Y:S02]  /*1a3f0*/  SHFL.IDX P6, R14, R13, R12, R11 ;  /* 0x0000000c0d0e7389 */ /* 0x0002a400000c000b */
[----:B012---:R-:W-:Y:S01]  /*1a400*/  ENDCOLLECTIVE ;  /* 0x000000000000791b */ /* 0x007fe20003800000 */
.L_x_14401:
[----:B------:R-:W-:Y:S02]  /*1a410*/  IMAD.MOV.U32 R13, RZ, RZ, R4 ;  /* 0x000000ffff0d7224 */ /* 0x000fe400078e0004 */
[----:B------:R-:W-:Y:S02]  /*1a420*/  IMAD.MOV.U32 R12, RZ, RZ, 0x2 ;  /* 0x00000002ff0c7424 */ /* 0x000fe400078e00ff */
[----:B------:R-:W-:-:S07]  /*1a430*/  IMAD.MOV.U32 R8, RZ, RZ, R14 ;  /* 0x000000ffff087224 */ /* 0x000fce00078e000e */
[----:B------:R-:W-:Y:S05]  /*1a440*/  WARPSYNC.COLLECTIVE R15, `(.L_x_14402) ;  /* 0x000000000f087348 */ /* 0x000fea0003c00000 */
[----:B------:R0:W1:Y:S02]  /*1a450*/  SHFL.IDX P6, R14, R13, R12, R11 ;  /* 0x0000000c0d0e7389 */ /* 0x00006400000c000b */
[----:B01----:R-:W-:Y:S01]  /*1a460*/  ENDCOLLECTIVE ;  /* 0x000000000000791b */ /* 0x003fe20003800000 */
.L_x_14402:
        /* <DEDUP_REMOVED lines=14> */
.L_x_14403:
[----:B------:R-:W-:Y:S02]  /*1a550*/  IMAD.MOV.U32 R13, RZ, RZ, R4 ;  /* 0x000000ffff0d7224 */ /* 0x000fe400078e0004 */
[----:B------:R-:W-:Y:S02]  /*1a560*/  IMAD.MOV.U32 R12, RZ, RZ, 0x3 ;  /* 0x00000003ff0c7424 */ /* 0x000fe400078e00ff */
[----:B------:R-:W-:-:S07]  /*1a570*/  IMAD.MOV.U32 R8, RZ, RZ, R14 ;  /* 0x000000ffff087224 */ /* 0x000fce00078e000e */
[----:B------:R-:W-:Y:S05]  /*1a580*/  WARPSYNC.COLLECTIVE R15, `(.L_x_14404) ;  /* 0x000000000f087348 */ /* 0x000fea0003c00000 */
[----:B------:R0:W1:Y:S02]  /*1a590*/  SHFL.IDX P6, R14, R13, R12, R11 ;  /* 0x0000000c0d0e7389 */ /* 0x00006400000c000b */
[----:B01----:R-:W-:Y:S01]  /*1a5a0*/  ENDCOLLECTIVE ;  /* 0x000000000000791b */ /* 0x003fe20003800000 */
.L_x_14404:
[----:B------:R-:W-:-:S05]  /*1a5b0*/  @!P2 IADD3 R8, P1, R20, R8, RZ ;  /* 0x000000081408a210 */ /* 0x000fca0007f3e0ff */
[----:B------:R-:W-:-:S04]  /*1a5c0*/  @!P2 IMAD.X R7, RZ, RZ, R7, P1 ;  /* 0x000000ffff07a224 */ /* 0x000fc800008e0607 */
[----:B------:R-:W-:Y:S02]  /*1a5d0*/  @!P2 IMAD.MOV.U32 R9, RZ, RZ, R7 ;  /* 0x000000ffff09a224 */ /* 0x000fe400078e0007 */
[----:B------:R-:W-:Y:S02]  /*1a5e0*/  IMAD.MOV.U32 R13, RZ, RZ, R0 ;  /* 0x000000ffff0d7224 */ /* 0x000fe400078e0000 */
[----:B------:R-:W-:Y:S01]  /*1a5f0*/  VIADD R7, R3, 0x60 ;  /* 0x0000006003077836 */ /* 0x000fe20000000000 */
[----:B------:R-:W-:Y:S01]  /*1a600*/  @!PT LDS RZ, [RZ] ;  /* 0x00000000fffff984 */ /* 0x000fe20000000800 */
[----:B------:R-:W-:Y:S01]  /*1a610*/  @!PT LDS RZ, [RZ] ;  /* 0x00000000fffff984 */ /* 0x000fe20000000800 */
[----:B------:R-:W-:Y:S01]  /*1a620*/  @!PT LDS RZ, [RZ] ;  /* 0x00000000fffff984 */ /* 0x000fe20000000800 */
[----:B------:R0:W-:Y:S04]  /*1a630*/  @!P2 LDGSTS.E.BYPASS.LTC128B.128 [R18+0xc000], desc[UR50][R8.64], !P0 ;  /* 0x0c0000000812afae */ /* 0x0001e8000c101d72 */
[----:B------:R-:W-:Y:S01]  /*1a640*/  ISETP.GE.AND P2, PT, R7, R5, PT ;  /* 0x000000050700720c */ /* 0x000fe20003f46270 */
[----:B------:R-:W-:-:S12]  /*1a650*/  IMAD.MOV.U32 R4, RZ, RZ, R14 ;  /* 0x000000ffff047224 */ /* 0x000fd800078e000e */
[----:B0-----:R-:W-:Y:S05]  /*1a660*/  WARPSYNC.COLLECTIVE R15, `(.L_x_14405) ;  /* 0x000000000f087348 */ /* 0x001fea0003c00000 */
[----:B------:R1:W2:Y:S02]  /*1a670*/  SHFL.IDX P6, R14, R13, R12, R11 ;  /* 0x0000000c0d0e7389 */ /* 0x0002a400000c000b */
[----:B012---:R-:W-:Y:S01]  /*1a680*/  ENDCOLLECTIVE ;  /* 0x000000000000791b */ /* 0x007fe20003800000 */
.L_x_14405:
[----:B------:R-:W-:Y:S02]  /*1a690*/  IMAD.MOV.U32 R13, RZ, RZ, R6 ;  /* 0x000000ffff0d7224 */ /* 0x000fe400078e0006 */
[----:B------:R-:W-:Y:S02]  /*1a6a0*/  IMAD.MOV.U32 R12, RZ, RZ, RZ ;  /* 0x000000ffff0c7224 */ /* 0x000fe400078e00ff */
[----:B------:R-:W-:-:S07]  /*1a6b0*/  IMAD.MOV.U32 R0, RZ, RZ, R14 ;  /* 0x000000ffff007224 */ /* 0x000fce00078e000e */
[----:B------:R-:W-:Y:S05]  /*1a6c0*/  WARPSYNC.COLLECTIVE R15, `(.L_x_14406) ;  /* 0x000000000f087348 */ /* 0x000fea0003c00000 */
[----:B------:R0:W1:Y:S02]  /*1a6d0*/  SHFL.IDX P6, R14, R13, R12, R11 ;  /* 0x0000000c0d0e7389 */ /* 0x00006400000c000b */
[----:B01----:R-:W-:Y:S01]  /*1a6e0*/  ENDCOLLECTIVE ;  /* 0x000000000000791b */ /* 0x003fe20003800000 */
.L_x_14406:
[----:B------:R-:W-:-:S05]  /*1a6f0*/  @!P2 IADD3 R0, P1, R20, R0, RZ ;  /* 0x000000001400a210 */ /* 0x000fca0007f3e0ff */
[----:B------:R-:W-:Y:S02]  /*1a700*/  @!P2 IMAD.MOV.U32 R8, RZ, RZ, R0 ;  /* 0x000000ffff08a224 */ /* 0x000fe400078e0000 */
[----:B------:R-:W-:Y:S02]  /*1a710*/  @!P2 IMAD.X R4, RZ, RZ, R4, P1 ;  /* 0x000000ffff04a224 */ /* 0x000fe400008e0604 */
[----:B------:R-:W-:Y:S02]  /*1a720*/  IMAD.MOV.U32 R13, RZ, RZ, R2 ;  /* 0x000000ffff0d7224 */ /* 0x000fe400078e0002 */
[----:B------:R-:W-:Y:S02]  /*1a730*/  @!P2 IMAD.MOV.U32 R9, RZ, RZ, R4 ;  /* 0x000000ffff09a224 */ /* 0x000fe400078e0004 */
[----:B------:R-:W-:-:S03]  /*1a740*/  VIADD R4, R3, 0x80 ;  /* 0x0000008003047836 */ /* 0x000fc60000000000 */
        /* <DEDUP_REMOVED lines=9> */
.L_x_14407:
[----:B------:R-:W-:Y:S02]  /*1a7e0*/  IMAD.MOV.U32 R13, RZ, RZ, R6 ;  /* 0x000000ffff0d7224 */ /* 0x000fe400078e0006 */
[----:B------:R-:W-:Y:S02]  /*1a7f0*/  IMAD.MOV.U32 R12, RZ, RZ, 0x1 ;  /* 0x00000001ff0c7424 */ /* 0x000fe400078e00ff */
[----:B------:R-:W-:-:S07]  /*1a800*/  IMAD.MOV.U32 R8, RZ, RZ, R14 ;  /* 0x000000ffff087224 */ /* 0x000fce00078e000e */
[----:B------:R-:W-:Y:S05]  /*1a810*/  WARPSYNC.COLLECTIVE R15, `(.L_x_14408) ;  /* 0x000000000f087348 */ /* 0x000fea0003c00000 */
[----:B------:R0:W1:Y:S02]  /*1a820*/  SHFL.IDX P6, R14, R13, R12, R11 ;  /* 0x0000000c0d0e7389 */ /* 0x00006400000c000b */
[----:B01----:R-:W-:Y:S01]  /*1a830*/  ENDCOLLECTIVE ;  /* 0x000000000000791b */ /* 0x003fe20003800000 */
.L_x_14408:
        /* <DEDUP_REMOVED lines=12> */
.L_x_14409:
[----:B------:R-:W-:Y:S01]  /*1a900*/  IMAD.MOV.U32 R2, RZ, RZ, R14 ;  /* 0x000000ffff027224 */ /* 0x000fe200078e000e */
[----:B------:R-:W-:Y:S06]  /*1a910*/  BRA `(.L_x_14410) ;  /* 0xffffffb400a47947 */ /* 0x000fec000383ffff */
.L_x_14311:
[----:B-1----:R1:W2:Y:S02]  /*1a920*/  SYNCS.PHASECHK.TRANS64.TRYWAIT P0, [R17+URZ+0x13220], R0 ;  /* 0x01322000110075a7 */ /* 0x0022a4000800017f */
[----:B--2---:R-:W-:Y:S05]  /*1a930*/  @!P0 NANOSLEEP.SYNCS 0x989680 ;  /* 0x009896800000895d */ /* 0x004fea0003900000 */
[----:B------:R-:W2:Y:S02]  /*1a940*/  @!P0 SYNCS.PHASECHK.TRANS64 P0, [R17+URZ+0x13220], R0 ;  /* 0x01322000110085a7 */ /* 0x000ea4000800007f */
[----:B--2---:R-:W-:Y:S05]  /*1a950*/  @!P0 BRA `(.L_x_14311) ;  /* 0xfffffffc00f08947 */ /* 0x004fea000383ffff */
[----:B------:R-:W-:Y:S05]  /*1a960*/  BRA `(.L_x_14411) ;  /* 0xffffffb800007947 */ /* 0x000fea000383ffff */
.L_x_14315:
[----:B0-----:R-:W2:Y:S02]  /*1a970*/  LDL R2, [R1+0x8] ;  /* 0x0000080001027983 */ /* 0x001ea40000100800 */
[----:B--2---:R0:W1:Y:S02]  /*1a980*/  SYNCS.PHASECHK.TRANS64.TRYWAIT P0, [R0+URZ+0x13280], R2 ;  /* 0x01328002000075a7 */ /* 0x004064000800017f */
[----:B-1----:R-:W-:Y:S05]  /*1a990*/  @!P0 NANOSLEEP.SYNCS 0x989680 ;  /* 0x009896800000895d */ /* 0x002fea0003900000 */
[----:B------:R-:W1:Y:S02]  /*1a9a0*/  @!P0 SYNCS.PHASECHK.TRANS64 P0, [R0+URZ+0x13280], R2 ;  /* 0x01328002000085a7 */ /* 0x000e64000800007f */
[----:B-1----:R-:W-:Y:S05]  /*1a9b0*/  @!P0 BRA `(.L_x_14315) ;  /* 0xfffffffc00ec8947 */ /* 0x002fea000383ffff */
[----:B------:R-:W-:Y:S05]  /*1a9c0*/  BRA `(.L_x_14412) ;  /* 0xffffffbc00507947 */ /* 0x000fea000383ffff */
.L_x_14316:
        /* <DEDUP_REMOVED lines=8> */
.L_x_14414:
[----:B------:R-:W-:Y:S05]  /*1aa50*/  BSYNC B0 ;  /* 0x0000000000007941 */ /* 0x000fea0003800000 */
.L_x_14413:
        /* <DEDUP_REMOVED lines=10> */
.L_x_14415:
        /* <DEDUP_REMOVED lines=11> */
.L_x_14416:
        /* <DEDUP_REMOVED lines=10> */
.L_x_14417:
        /* <DEDUP_REMOVED lines=11> */
.L_x_14418:
        /* <DEDUP_REMOVED lines=10> */
.L_x_14419:
        /* <DEDUP_REMOVED lines=11> */
.L_x_14420:
        /* <DEDUP_REMOVED lines=10> */
.L_x_14421:
[----:B------:R-:W-:Y:S02]  /*1aef0*/  IMAD.MOV.U32 R13, RZ, RZ, R18 ;  /* 0x000000ffff0d7224 */ /* 0x000fe400078e0012 */
[----:B------:R-:W-:Y:S02]  /*1af00*/  IMAD.MOV.U32 R12, RZ, RZ, RZ ;  /* 0x000000ffff0c7224 */ /* 0x000fe400078e00ff */
[----:B------:R-:W-:Y:S02]  /*1af10*/  IMAD.SHL.U32 R3, R3, 0x10, RZ ;  /* 0x0000001003037824 */ /* 0x000fe400078e00ff */
[----:B------:R-:W-:-:S07]  /*1af20*/  IMAD.MOV.U32 R2, RZ, RZ, R14 ;  /* 0x000000ffff027224 */ /* 0x000fce00078e000e */
[----:B------:R-:W-:Y:S05]  /*1af30*/  WARPSYNC.COLLECTIVE R15, `(.L_x_14422) ;  /* 0x000000000f087348 */ /* 0x000fea0003c00000 */
[----:B------:R0:W1:Y:S02]  /*1af40*/  SHFL.IDX P6, R14, R13, R12, R11 ;  /* 0x0000000c0d0e7389 */ /* 0x00006400000c000b */
[----:B01----:R-:W-:Y:S01]  /*1af50*/  ENDCOLLECTIVE ;  /* 0x000000000000791b */ /* 0x003fe20003800000 */
.L_x_14422:
        /* <DEDUP_REMOVED lines=12> */
.L_x_14423:
[----:B------:R-:W-:Y:S01]  /*1b020*/  IMAD.MOV.U32 R2, RZ, RZ, R14 ;  /* 0x000000ffff027224 */ /* 0x000fe200078e000e */
[----:B------:R-:W-:Y:S06]  /*1b030*/  BRA `(.L_x_14424) ;  /* 0xffffffb800cc7947 */ /* 0x000fec000383ffff */
.L_x_14321:
[----:B--2---:R-:W2:Y:S02]  /*1b040*/  LDL R2, [R1+0x8] ;  /* 0x0000080001027983 */ /* 0x004ea40000100800 */
[----:B--2---:R2:W3:Y:S02]  /*1b050*/  SYNCS.PHASECHK.TRANS64.TRYWAIT P0, [R0+URZ+0x13240], R2 ;  /* 0x01324002000075a7 */ /* 0x0044e4000800017f */
[----:B---3--:R-:W-:Y:S05]  /*1b060*/  @!P0 NANOSLEEP.SYNCS 0x989680 ;  /* 0x009896800000895d */ /* 0x008fea0003900000 */
[----:B------:R-:W3:Y:S02]  /*1b070*/  @!P0 SYNCS.PHASECHK.TRANS64 P0, [R0+URZ+0x13240], R2 ;  /* 0x01324002000085a7 */ /* 0x000ee4000800007f */
[----:B---3--:R-:W-:Y:S05]  /*1b080*/  @!P0 BRA `(.L_x_14321) ;  /* 0xfffffffc00ec8947 */ /* 0x008fea000383ffff */
[----:B------:R-:W-:Y:S05]  /*1b090*/  BRA `(.L_x_14425) ;  /* 0xffffffbc00287947 */ /* 0x000fea000383ffff */
.L_x_14322:
        /* <DEDUP_REMOVED lines=8> */
.L_x_14427:
[----:B------:R-:W-:Y:S05]  /*1b120*/  BSYNC B0 ;  /* 0x0000000000007941 */ /* 0x000fea0003800000 */
.L_x_14426:
        /* <DEDUP_REMOVED lines=8> */
.L_x_14428:
[----:B------:R-:W-:Y:S02]  /*1b1b0*/  IMAD.MOV.U32 R13, RZ, RZ, R6 ;  /* 0x000000ffff0d7224 */ /* 0x000fe400078e0006 */
[----:B------:R-:W-:Y:S02]  /*1b1c0*/  IMAD.MOV.U32 R12, RZ, RZ, 0x1 ;  /* 0x00000001ff0c7424 */ /* 0x000fe400078e00ff */
[----:B------:R-:W-:-:S07]  /*1b1d0*/  IMAD.MOV.U32 R2, RZ, RZ, R14 ;  /* 0x000000ffff027224 */ /* 0x000fce00078e000e */
[----:B------:R-:W-:Y:S05]  /*1b1e0*/  WARPSYNC.COLLECTIVE R15, `(.L_x_14429) ;  /* 0x000000000f087348 */ /* 0x000fea0003c00000 */
[----:B------:R0:W1:Y:S02]  /*1b1f0*/  SHFL.IDX P6, R14, R13, R12, R11 ;  /* 0x0000000c0d0e7389 */ /* 0x00006400000c000b */
[----:B01----:R-:W-:Y:S01]  /*1b200*/  ENDCOLLECTIVE ;  /* 0x000000000000791b */ /* 0x003fe20003800000 */
.L_x_14429:
        /* <DEDUP_REMOVED lines=11> */
.L_x_14430:
[----:B------:R-:W-:Y:S02]  /*1b2c0*/  IMAD.MOV.U32 R13, RZ, RZ, R6 ;  /* 0x000000ffff0d7224 */ /* 0x000fe400078e0006 */
[----:B------:R-:W-:Y:S02]  /*1b2d0*/  IMAD.MOV.U32 R12, RZ, RZ, 0x2 ;  /* 0x00000002ff0c7424 */ /* 0x000fe400078e00ff */
[----:B------:R-:W-:-:S07]  /*1b2e0*/  IMAD.MOV.U32 R2, RZ, RZ, R14 ;  /* 0x000000ffff027224 */ /* 0x000fce00078e000e */
[----:B------:R-:W-:Y:S05]  /*1b2f0*/  WARPSYNC.COLLECTIVE R15, `(.L_x_14431) ;  /* 0x000000000f087348 */ /* 0x000fea0003c00000 */
[----:B------:R0:W1:Y:S02]  /*1b300*/  SHFL.IDX P6, R14, R13, R12, R11 ;  /* 0x0000000c0d0e7389 */ /* 0x00006400000c000b */
[----:B01----:R-:W-:Y:S01]  /*1b310*/  ENDCOLLECTIVE ;  /* 0x000000000000791b */ /* 0x003fe20003800000 */
.L_x_14431:
        /* <DEDUP_REMOVED lines=11> */
.L_x_14432:
[----:B------:R-:W-:Y:S02]  /*1b3d0*/  IMAD.MOV.U32 R13, RZ, RZ, R6 ;  /* 0x000000ffff0d7224 */ /* 0x000fe400078e0006 */
[----:B------:R-:W-:Y:S02]  /*1b3e0*/  IMAD.MOV.U32 R12, RZ, RZ, 0x3 ;  /* 0x00000003ff0c7424 */ /* 0x000fe400078e00ff */
[----:B------:R-:W-:-:S07]  /*1b3f0*/  IMAD.MOV.U32 R2, RZ, RZ, R14 ;  /* 0x000000ffff027224 */ /* 0x000fce00078e000e */
[----:B------:R-:W-:Y:S05]  /*1b400*/  WARPSYNC.COLLECTIVE R15, `(.L_x_14433) ;  /* 0x000000000f087348 */ /* 0x000fea0003c00000 */
[----:B------:R0:W1:Y:S02]  /*1b410*/  SHFL.IDX P6, R14, R13, R12, R11 ;  /* 0x0000000c0d0e7389 */ /* 0x00006400000c000b */
[----:B01----:R-:W-:Y:S01]  /*1b420*/  ENDCOLLECTIVE ;  /* 0x000000000000791b */ /* 0x003fe20003800000 */
.L_x_14433:
        /* <DEDUP_REMOVED lines=11> */
.L_x_14434:
[----:B------:R-:W-:Y:S02]  /*1b4e0*/  IMAD.MOV.U32 R13, RZ, RZ, R5 ;  /* 0x000000ffff0d7224 */ /* 0x000fe400078e0005 */
[----:B------:R-:W-:Y:S02]  /*1b4f0*/  IMAD.MOV.U32 R12, RZ, RZ, RZ ;  /* 0x000000ffff0c7224 */ /* 0x000fe400078e00ff */
[----:B------:R-:W-:-:S07]  /*1b500*/  IMAD.MOV.U32 R2, RZ, RZ, R14 ;  /* 0x000000ffff027224 */ /* 0x000fce00078e000e */
[----:B------:R-:W-:Y:S05]  /*1b510*/  WARPSYNC.COLLECTIVE R15, `(.L_x_14435) ;  /* 0x000000000f087348 */ /* 0x000fea0003c00000 */
[----:B------:R0:W1:Y:S02]  /*1b520*/  SHFL.IDX P6, R14, R13, R12, R11 ;  /* 0x0000000c0d0e7389 */ /* 0x00006400000c000b */
[----:B01----:R-:W-:Y:S01]  /*1b530*/  ENDCOLLECTIVE ;  /* 0x000000000000791b */ /* 0x003fe20003800000 */
.L_x_14435:
        /* <DEDUP_REMOVED lines=11> */
.L_x_14436:
[----:B------:R-:W-:Y:S01]  /*1b5f0*/  IMAD.MOV.U32 R2, RZ, RZ, R14 ;  /* 0x000000ffff027224 */ /* 0x000fe200078e000e */
[----:B------:R-:W-:Y:S06]  /*1b600*/  BRA `(.L_x_14437) ;  /* 0xffffffb800c47947 */ /* 0x000fec000383ffff */
.L_x_14327:
[----:B-1----:R1:W3:Y:S02]  /*1b610*/  SYNCS.PHASECHK.TRANS64.TRYWAIT P2, [R2+URZ+0x13270], R0 ;  /* 0x01327000020075a7 */ /* 0x0022e4000804017f */
[----:B---3--:R-:W-:Y:S05]  /*1b620*/  @!P2 NANOSLEEP.SYNCS 0x989680 ;  /* 0x009896800000a95d */ /* 0x008fea0003900000 */
[----:B------:R-:W3:Y:S02]  /*1b630*/  @!P2 SYNCS.PHASECHK.TRANS64 P2, [R2+URZ+0x13270], R0 ;  /* 0x013270000200a5a7 */ /* 0x000ee4000804007f */
[----:B---3--:R-:W-:Y:S05]  /*1b640*/  @!P2 BRA `(.L_x_14327) ;  /* 0xfffffffc00f0a947 */ /* 0x008fea000383ffff */
[----:B------:R-:W-:Y:S05]  /*1b650*/  BRA `(.L_x_14438) ;  /* 0xffffffbc00287947 */ /* 0x000fea000383ffff */
.L_x_14329:
[----:B-1----:R1:W3:Y:S02]  /*1b660*/  SYNCS.PHASECHK.TRANS64.TRYWAIT P2, [R2+URZ+0x13260], R3 ;  /* 0x01326003020075a7 */ /* 0x0022e4000804017f */
[----:B---3--:R-:W-:Y:S05]  /*1b670*/  @!P2 NANOSLEEP.SYNCS 0x989680 ;  /* 0x009896800000a95d */ /* 0x008fea0003900000 */
[----:B------:R-:W3:Y:S02]  /*1b680*/  @!P2 SYNCS.PHASECHK.TRANS64 P2, [R2+URZ+0x13260], R3 ;  /* 0x013260030200a5a7 */ /* 0x000ee4000804007f */
[----:B---3--:R-:W-:Y:S05]  /*1b690*/  @!P2 BRA `(.L_x_14329) ;  /* 0xfffffffc00f0a947 */ /* 0x008fea000383ffff */
[----:B------:R-:W-:Y:S05]  /*1b6a0*/  BRA `(.L_x_14439) ;  /* 0xffffffbc00387947 */ /* 0x000fea000383ffff */
.L_x_14337:
[----:B-1----:R1:W2:Y:S02]  /*1b6b0*/  SYNCS.PHASECHK.TRANS64.TRYWAIT P1, [R0+URZ+0x13270], R3 ;  /* 0x01327003000075a7 */ /* 0x0022a4000802017f */
[----:B--2---:R-:W-:Y:S05]  /*1b6c0*/  @!P1 NANOSLEEP.SYNCS 0x989680 ;  /* 0x009896800000995d */ /* 0x004fea0003900000 */
[----:B------:R-:W2:Y:S02]  /*1b6d0*/  @!P1 SYNCS.PHASECHK.TRANS64 P1, [R0+URZ+0x13270], R3 ;  /* 0x01327003000095a7 */ /* 0x000ea4000802007f */
[----:B--2---:R-:W-:Y:S05]  /*1b6e0*/  @!P1 BRA `(.L_x_14337) ;  /* 0xfffffffc00f09947 */ /* 0x004fea000383ffff */
[----:B------:R-:W-:Y:S05]  /*1b6f0*/  BRA `(.L_x_14440) ;  /* 0xffffffc000cc7947 */ /* 0x000fea000383ffff */
.L_x_14339:
[----:B-1----:R1:W2:Y:S02]  /*1b700*/  SYNCS.PHASECHK.TRANS64.TRYWAIT P1, [R0+URZ+0x13260], R3 ;  /* 0x01326003000075a7 */ /* 0x0022a4000802017f */
[----:B--2---:R-:W-:Y:S05]  /*1b710*/  @!P1 NANOSLEEP.SYNCS 0x989680 ;  /* 0x009896800000995d */ /* 0x004fea0003900000 */
[----:B------:R-:W2:Y:S02]  /*1b720*/  @!P1 SYNCS.PHASECHK.TRANS64 P1, [R0+URZ+0x13260], R3 ;  /* 0x01326003000095a7 */ /* 0x000ea4000802007f */
[----:B--2---:R-:W-:Y:S05]  /*1b730*/  @!P1 BRA `(.L_x_14339) ;  /* 0xfffffffc00f09947 */ /* 0x004fea000383ffff */
[----:B------:R-:W-:Y:S05]  /*1b740*/  BRA `(.L_x_14441) ;  /* 0xffffffc000dc7947 */ /* 0x000fea000383ffff */
.L_x_14353:
[----:B-1----:R1:W2:Y:S02]  /*1b750*/  SYNCS.PHASECHK.TRANS64.TRYWAIT P0, [R5+URZ+0x13220], R0 ;  /* 0x01322000050075a7 */ /* 0x0022a4000800017f */
[----:B--2---:R-:W-:Y:S05]  /*1b760*/  @!P0 NANOSLEEP.SYNCS 0x989680 ;  /* 0x009896800000895d */ /* 0x004fea0003900000 */
[----:B------:R-:W2:Y:S02]  /*1b770*/  @!P0 SYNCS.PHASECHK.TRANS64 P0, [R5+URZ+0x13220], R0 ;  /* 0x01322000050085a7 */ /* 0x000ea4000800007f */
[----:B--2---:R-:W-:Y:S05]  /*1b780*/  @!P0 BRA `(.L_x_14353) ;  /* 0xfffffffc00f08947 */ /* 0x004fea000383ffff */
[----:B------:R-:W-:Y:S05]  /*1b790*/  BRA `(.L_x_14442) ;  /* 0xffffffd4004c7947 */ /* 0x000fea000383ffff */
.L_x_14354:
        /* <DEDUP_REMOVED lines=11> */
.L_x_14444:
[----:B------:R-:W-:Y:S05]  /*1b850*/  BSYNC B0 ;  /* 0x0000000000007941 */ /* 0x000fea0003800000 */
.L_x_14443:
[----:B------:R-:W-:Y:S05]  /*1b860*/  BRA `(.L_x_14445) ;  /* 0xffffffd400347947 */ /* 0x000fea000383ffff */
.L_x_14357:
[----:B------:R-:W-:Y:S01]  /*1b870*/  BSSY B1, `(.L_x_14446) ;  /* 0x0000006000017945 */ /* 0x000fe20003800000 */
[----:B------:R-:W-:-:S07]  /*1b880*/  IMAD.MOV.U32 R15, RZ, RZ, -0x1 ;  /* 0xffffffffff0f7424 */ /* 0x000fce00078e00ff */
[----:B01----:R-:W-:Y:S05]  /*1b890*/  WARPSYNC.COLLECTIVE R15, `(.L_x_14447) ;  /* 0x000000000f0c7348 */ /* 0x003fea0003c00000 */
[----:B------:R-:W-:Y:S02]  /*1b8a0*/  ELECT P6, UR62, PT ;  /* 0x00000000003e782f */ /* 0x000fe400038c0000 */
[----:B------:R-:W-:Y:S01]  /*1b8b0*/  MOV R14, UR62 ;  /* 0x0000003e000e7c02 */ /* 0x000fe20008000f00 */
[----:B01----:R-:W-:Y:S10]  /*1b8c0*/  ENDCOLLECTIVE ;  /* 0x000000000000791b */ /* 0x003ff40003800000 */
.L_x_14447:
[----:B------:R-:W-:Y:S05]  /*1b8d0*/  BSYNC B1 ;  /* 0x0000000000017941 */ /* 0x000fea0003800000 */
.L_x_14446:
[----:B------:R-:W-:Y:S05]  /*1b8e0*/  BRA `(.L_x_14448) ;  /* 0xffffffd4002c7947 */ /* 0x000fea000383ffff */
.L_x_14359:
[----:B-1----:R1:W2:Y:S02]  /*1b8f0*/  SYNCS.PHASECHK.TRANS64.TRYWAIT P1, [R4+URZ+0x13240], R3 ;  /* 0x01324003040075a7 */ /* 0x0022a4000802017f */
[----:B--2---:R-:W-:Y:S05]  /*1b900*/  @!P1 NANOSLEEP.SYNCS 0x989680 ;  /* 0x009896800000995d */ /* 0x004fea0003900000 */
[----:B------:R-:W2:Y:S02]  /*1b910*/  @!P1 SYNCS.PHASECHK.TRANS64 P1, [R4+URZ+0x13240], R3 ;  /* 0x01324003040095a7 */ /* 0x000ea4000802007f */
[----:B--2---:R-:W-:Y:S05]  /*1b920*/  @!P1 BRA `(.L_x_14359) ;  /* 0xfffffffc00f09947 */ /* 0x004fea000383ffff */
[----:B------:R-:W-:Y:S05]  /*1b930*/  BRA `(.L_x_14449) ;  /* 0xffffffd400547947 */ /* 0x000fea000383ffff */
.L_x_14361:
[----:B--2---:R2:W3:Y:S02]  /*1b940*/  SYNCS.PHASECHK.TRANS64.TRYWAIT P1, [R5+URZ+0x13240], R0 ;  /* 0x01324000050075a7 */ /* 0x0044e4000802017f */
[----:B---3--:R-:W-:Y:S05]  /*1b950*/  @!P1 NANOSLEEP.SYNCS 0x989680 ;  /* 0x009896800000995d */ /* 0x008fea0003900000 */
[----:B------:R-:W3:Y:S02]  /*1b960*/  @!P1 SYNCS.PHASECHK.TRANS64 P1, [R5+URZ+0x13240], R0 ;  /* 0x01324000050095a7 */ /* 0x000ee4000802007f */
[----:B---3--:R-:W-:Y:S05]  /*1b970*/  @!P1 BRA `(.L_x_14361) ;  /* 0xfffffffc00f09947 */ /* 0x008fea000383ffff */
[----:B------:R-:W-:Y:S05]  /*1b980*/  BRA `(.L_x_14450) ;  /* 0xffffffd400647947 */ /* 0x000fea000383ffff */
.L_x_14363:
[----:B---3--:R3:W4:Y:S02]  /*1b990*/  SYNCS.PHASECHK.TRANS64.TRYWAIT P1, [R4+URZ+0x13260], R3 ;  /* 0x01326003040075a7 */ /* 0x008724000802017f */
[----:B----4-:R-:W-:Y:S05]  /*1b9a0*/  @!P1 NANOSLEEP.SYNCS 0x989680 ;  /* 0x009896800000995d */ /* 0x010fea0003900000 */
[----:B------:R-:W4:Y:S02]  /*1b9b0*/  @!P1 SYNCS.PHASECHK.TRANS64 P1, [R4+URZ+0x13260], R3 ;  /* 0x01326003040095a7 */ /* 0x000f24000802007f */
[----:B----4-:R-:W-:Y:S05]  /*1b9c0*/  @!P1 BRA `(.L_x_14363) ;  /* 0xfffffffc00f09947 */ /* 0x010fea000383ffff */
[----:B------:R-:W-:Y:S05]  /*1b9d0*/  BRA `(.L_x_14451) ;  /* 0xffffffd400607947 */ /* 0x000fea000383ffff */
.L_x_14365:
[----:B----4-:R4:W0:Y:S02]  /*1b9e0*/  SYNCS.PHASECHK.TRANS64.TRYWAIT P1, [R5+URZ+0x13260], R0 ;  /* 0x01326000050075a7 */ /* 0x010824000802017f */
[----:B0-----:R-:W-:Y:S05]  /*1b9f0*/  @!P1 NANOSLEEP.SYNCS 0x989680 ;  /* 0x009896800000995d */ /* 0x001fea0003900000 */
[----:B------:R-:W0:Y:S02]  /*1ba00*/  @!P1 SYNCS.PHASECHK.TRANS64 P1, [R5+URZ+0x13260], R0 ;  /* 0x01326000050095a7 */ /* 0x000e24000802007f */
[----:B0-----:R-:W-:Y:S05]  /*1ba10*/  @!P1 BRA `(.L_x_14365) ;  /* 0xfffffffc00f09947 */ /* 0x001fea000383ffff */
[----:B------:R-:W-:Y:S05]  /*1ba20*/  BRA `(.L_x_14452) ;  /* 0xffffffd4005c7947 */ /* 0x000fea000383ffff */
.L_x_14367:
[----:B------:R0:W0:Y:S02]  /*1ba30*/  SYNCS.PHASECHK.TRANS64.TRYWAIT P1, [R4+URZ+0x13280], R3 ;  /* 0x01328003040075a7 */ /* 0x000024000802017f */
[----:B0-----:R-:W-:Y:S05]  /*1ba40*/  @!P1 NANOSLEEP.SYNCS 0x989680 ;  /* 0x009896800000995d */ /* 0x001fea0003900000 */
[----:B------:R-:W0:Y:S02]  /*1ba50*/  @!P1 SYNCS.PHASECHK.TRANS64 P1, [R4+URZ+0x13280], R3 ;  /* 0x01328003040095a7 */ /* 0x000e24000802007f */
[----:B0-----:R-:W-:Y:S05]  /*1ba60*/  @!P1 BRA `(.L_x_14367) ;  /* 0xfffffffc00f09947 */ /* 0x001fea000383ffff */
[----:B------:R-:W-:Y:S05]  /*1ba70*/  BRA `(.L_x_14453) ;  /* 0xffffffd400587947 */ /* 0x000fea000383ffff */
.L_x_14454:
        /* <DEDUP_REMOVED lines=16> */
.L_x_15865:


//--------------------- .text._ZN7cutlass13device_kernelIN5flash11enable_sm90INS1_16FlashAttnFwdSm90INS1_25CollectiveMainloopFwdSm90ILi2EN4cute5tupleIJNS5_1CILi1EEES8_S8_EEENS6_IJNS7_ILi192EEENS7_ILi160EEENS7_ILi64EEEEEELi64ENS_12float_e4m3_tEfNS_4arch4Sm90ELb0ELb1ELb0ELb1ELb1ELb1ELb0ELb1ELb1ELb1ELb0ELb0EEENS1_21CollectiveEpilogueFwdINS6_IJSA_SC_SB_EEES9_NS_10bfloat16_tESG_Li384ELb1ELb1ELb0ELb1EEENS1_36VarlenDynamicPersistentTileSchedulerILi192ELi160ELi384ELi128ELb0ELb1ELb1ELb1ELb0ELb1EEEEEEEEEvNT_6ParamsE --------------------------
	.section	.text._ZN7cutlass13device_kernelIN5flash11enable_sm90INS1_16FlashAttnFwdSm90INS1_25CollectiveMainloopFwdSm90ILi2EN4cute5tupleIJNS5_1CILi1EEES8_S8_EEENS6_IJNS7_ILi192EEENS7_ILi160EEENS7_ILi64EEEEEELi64ENS_12float_e4m3_tEfNS_4arch4Sm90ELb0ELb1ELb0ELb1ELb1ELb1ELb0ELb1ELb1ELb1ELb0ELb0EEENS1_21CollectiveEpilogueFwdINS6_IJSA_SC_SB_EEES9_NS_10bfloat16_tESG_Li384ELb1ELb1ELb0ELb1EEENS1_36VarlenDynamicPersistentTileSchedulerILi192ELi160ELi384ELi128ELb0ELb1ELb1ELb1ELb0ELb1EEEEEEEEEvNT_6ParamsE,"ax",@progbits
	.align	128
.text._ZN7cutlass13device_kernelIN5flash11enable_sm90INS1_16FlashAttnFwdSm90INS1_25CollectiveMainloopFwdSm90ILi2EN4cute5tupleIJNS5_1CILi1EEES8_S8_EEENS6_IJNS7_ILi192EEENS7_ILi160EEENS7_ILi64EEEEEELi64ENS_12float_e4m3_tEfNS_4arch4Sm90ELb0ELb1ELb0ELb1ELb1ELb1ELb0ELb1ELb1ELb1ELb0ELb0EEENS1_21CollectiveEpilogueFwdINS6_IJSA_SC_SB_EEES9_NS_10bfloat16_tESG_Li384ELb1ELb1ELb0ELb1EEENS1_36VarlenDynamicPersistentTileSchedulerILi192ELi160ELi384ELi128ELb0ELb1ELb1ELb1ELb0ELb1EEEEEEEEEvNT_6ParamsE:
        .type           _ZN7cutlass13device_kernelIN5flash11enable_sm90INS1_16FlashAttnFwdSm90INS1_25CollectiveMainloopFwdSm90ILi2EN4cute5tupleIJNS5_1CILi1EEES8_S8_EEENS6_IJNS7_ILi192EEENS7_ILi160EEENS7_ILi64EEEEEELi64ENS_12float_e4m3_tEfNS_4arch4Sm90ELb0ELb1ELb0ELb1ELb1ELb1ELb0ELb1ELb1ELb1ELb0ELb0EEENS1_21CollectiveEpilogueFwdINS6_IJSA_SC_SB_EEES9_NS_10bfloat16_tESG_Li384ELb1ELb1ELb0ELb1EEENS1_36VarlenDynamicPersistentTileSchedulerILi192ELi160ELi384ELi128ELb0ELb1ELb1ELb1ELb0ELb1EEEEEEEEEvNT_6ParamsE,@function
        .size           _ZN7cutlass13device_kernelIN5flash11enable_sm90INS1_16FlashAttnFwdSm90INS1_25CollectiveMainloopFwdSm90ILi2EN4cute5tupleIJNS5_1CILi1EEES8_S8_EEENS6_IJNS7_ILi192EEENS7_ILi160EEENS7_ILi64EEEEEELi64ENS_12float_e4m3_tEfNS_4arch4Sm90ELb0ELb1ELb0ELb1ELb1ELb1ELb0ELb1ELb1ELb1ELb0ELb0EEENS1_21CollectiveEpilogueFwdINS6_IJSA_SC_SB_EEES9_NS_10bfloat16_tESG_Li384ELb1ELb1ELb0ELb1EEENS1_36VarlenDynamicPersistentTileSchedulerILi192ELi160ELi384ELi128ELb0ELb1ELb1ELb1ELb0ELb1EEEEEEEEEvNT_6ParamsE,(.L_x_15866 - _ZN7cutlass13device_kernelIN5flash11enable_sm90INS1_16FlashAttnFwdSm90INS1_25CollectiveMainloopFwdSm90ILi2EN4cute5tupleIJNS5_1CILi1EEES8_S8_EEENS6_IJNS7_ILi192EEENS7_ILi160EEENS7_ILi64EEEEEELi64ENS_12float_e4m3_tEfNS_4arch4Sm90ELb0ELb1ELb0ELb1ELb1ELb1ELb0ELb1ELb1ELb1ELb0ELb0EEENS1_21CollectiveEpilogueFwdINS6_IJSA_SC_SB_EEES9_NS_10bfloat16_tESG_Li384ELb1ELb1ELb0ELb1EEENS1_36VarlenDynamicPersistentTileSchedulerILi192ELi160ELi384ELi128ELb0ELb1ELb1ELb1ELb0ELb1EEEEEEEEEvNT_6ParamsE)
        .other          _ZN7cutlass13device_kernelIN5flash11enable_sm90INS1_16FlashAttnFwdSm90INS1_25CollectiveMainloopFwdSm90ILi2EN4cute5tupleIJNS5_1CILi1EEES8_S8_EEENS6_IJNS7_ILi192EEENS7_ILi160EEENS7_ILi64EEEEEELi64ENS_12float_e4m3_tEfNS_4arch4Sm90ELb0ELb1ELb0ELb1ELb1ELb1ELb0ELb1ELb1ELb1ELb0ELb0EEENS1_21CollectiveEpilogueFwdINS6_IJSA_SC_SB_EEES9_NS_10bfloat16_tESG_Li384ELb1ELb1ELb0ELb1EEENS1_36VarlenDynamicPersistentTileSchedulerILi192ELi160ELi384ELi128ELb0ELb1ELb1ELb1ELb0ELb1EEEEEEEEEvNT_6ParamsE,@"STO_CUDA_ENTRY STV_DEFAULT"
_ZN7cutlass13device_kernelIN5flash11enable_sm90INS1_16FlashAttnFwdSm90INS1_25CollectiveMainloopFwdSm90ILi2EN4cute5tupleIJNS5_1CILi1EEES8_S8_EEENS6_IJNS7_ILi192EEENS7_ILi160EEENS7_ILi64EEEEEELi64ENS_12float_e4m3_tEfNS_4arch4Sm90ELb0ELb1ELb0ELb1ELb1ELb1ELb0ELb1ELb1ELb1ELb0ELb0EEENS1_21CollectiveEpilogueFwdINS6_IJSA_SC_SB_EEES9_NS_10bfloat16_tESG_Li384ELb1ELb1ELb0ELb1EEENS1_36VarlenDynamicPersistentTileSchedulerILi192ELi160ELi384ELi128ELb0ELb1ELb1ELb1ELb0ELb1EEEEEEEEEvNT_6ParamsE:
        /* <DEDUP_REMOVED lines=17> */
.L_x_14456:
[----:B------:R-:W-:Y:S05]  /*0110*/  BSYNC B0 ;  /* 0x0000000000007941 */ /* 0x000fea0003800000 */
.L_x_14455:
[----:B------:R-:W-:Y:S01]  /*0120*/  VOTEU.ANY UP0, P0 ;  /* 0x00000000003f7886 */ /* 0x000fe20000000100 */
[----:B------:R-:W0:Y:S01]  /*0130*/  SHFL.IDX PT, R2, R0, RZ, 0x1f ;  /* 0x00001fff00027589 */ /* 0x000e2200000e0000 */
[----:B------:R-:W-:Y:S01]  /*0140*/  UMOV UR4, 0x80 ;  /* 0x0000008000047882 */ /* 0x000fe20000000000 */
[----:B------:R-:W-:Y:S01]  /*0150*/  UMOV UR7, 0x180 ;  /* 0x0000018000077882 */ /* 0x000fe20000000000 */
[----:B------:R-:W-:Y:S01]  /*0160*/  VOTEU.ANY UP1, P0 ;  /* 0x00000000003f7886 */ /* 0x000fe20000020100 */
[----:B------:R-:W1:Y:S01]  /*0170*/  @UP0 S2UR UR8, SR_CgaCtaId ;  /* 0x00000000000809c3 */ /* 0x000e620000008800 */
[----:B------:R-:W-:Y:S01]  /*0180*/  @UP0 UMOV UR6, 0x400 ;  /* 0x0000040000060882 */ /* 0x000fe20000000000 */
[----:B------:R-:W-:-:S04]  /*0190*/  @UP0 UIADD3 UR4, -UR4, 0x100000, URZ ;  /* 0x0010000004040890 */ /* 0x000fc8000fffe13f */
[----:B------:R-:W-:Y:S02]  /*01a0*/  @UP0 USHF.L.U32 UR5, UR4, 0xb, URZ ;  /* 0x0000000b04050899 */ /* 0x000fe4000800063f */
[----:B------:R-:W-:Y:S01]  /*01b0*/  @UP0 USHF.L.U32 UR4, UR4, 0x1, URZ ;  /* 0x0000000104040899 */ /* 0x000fe2000800063f */
[----:B0-----:R-:W-:Y:S02]  /*01c0*/  ISETP.NE.AND P1, PT, R2, RZ, PT ;  /* 0x000000ff0200720c */ /* 0x001fe40003f25270 */
[----:B------:R-:W-:Y:S01]  /*01d0*/  SHF.R.U32.HI R2, RZ, 0x7, R3 ;  /* 0x00000007ff027819 */ /* 0x000fe20000011603 */
[----:B-1----:R-:W-:Y:S02]  /*01e0*/  @UP0 ULEA UR8, UR8, UR6, 0x18 ;  /* 0x0000000608080291 */ /* 0x002fe4000f8ec03f */
[----:B------:R-:W-:-:S04]  /*01f0*/  @UP0 UIADD3 UR6, -UR7, 0x100000, URZ ;  /* 0x0010000007060890 */ /* 0x000fc8000fffe13f */
[----:B------:R-:W-:Y:S02]  /*0200*/  @UP0 USHF.L.U32 UR7, UR6, 0xb, URZ ;  /* 0x0000000b06070899 */ /* 0x000fe4000800063f */
[----:B------:R-:W-:Y:S01]  /*0210*/  @UP0 USHF.L.U32 UR6, UR6, 0x1, URZ ;  /* 0x0000000106060899 */ /* 0x000fe2000800063f */
[----:B------:R-:W-:Y:S01]  /*0220*/  VOTEU.ANY UP0, P0 ;  /* 0x00000000003f7886 */ /* 0x000fe20000000100 */
[----:B------:R-:W0:Y:S04]  /*0230*/  SHFL.IDX PT, R2, R2, RZ, 0x1f ;  /* 0x00001fff02027589 */ /* 0x000e2800000e0000 */
[----:B------:R-:W1:Y:S02]  /*0240*/  FENCE.VIEW.ASYNC.S ;  /* 0x00000000000073c6 */ /* 0x000e640000000000 */
[----:B-1----:R1:W2:Y:S04]  /*0250*/  @UP0 SYNCS.EXCH.64 URZ, [UR8+0x13200], UR4 ;  /* 0x01320004083f05b2 */ /* 0x0022a80008000100 */
[----:B------:R1:W3:Y:S01]  /*0260*/  @UP1 SYNCS.EXCH.64 URZ, [UR8+0x13220], UR6 ;  /* 0x01322006083f15b2 */ /* 0x0002e20008000100 */
        /* <DEDUP_REMOVED lines=14> */
[----:B-1----:R4:W1:Y:S08]  /*0350*/  SYNCS.EXCH.64 URZ, [UR8+0x13230], UR4 ;  /* 0x01323004083f75b2 */ /* 0x0028700008000100 */
[----:B------:R4:W0:Y:S01]  /*0360*/  SYNCS.EXCH.64 URZ, [UR8+0x13240], UR6 ;  /* 0x01324006083f75b2 */ /* 0x0008220008000100 */
[----:B------:R4:W0:Y:S01]  /*0370*/  SYNCS.EXCH.64 URZ, [UR8+0x13238], UR4 ;  /* 0x01323804083f75b2 */ /* 0x0008220008000100 */
[----:B------:R4:W0:Y:S02]  /*0380*/  SYNCS.EXCH.64 URZ, [UR8+0x13248], UR6 ;  /* 0x01324806083f75b2 */ /* 0x0008240008000100 */
[----:B----4-:R-:W-:Y:S01]  /*0390*/  NOP ;  /* 0x0000000000007918 */ /* 0x010fe20000000000 */
.L_x_14457:
[----:B------:R-:W4:Y:S01]  /*03a0*/  SHFL.IDX PT, R3, R0, RZ, 0x1f ;  /* 0x00001fff00037589 */ /* 0x000f2200000e0000 */
[----:B------:R-:W-:Y:S01]  /*03b0*/  NOP ;  /* 0x0000000000007918 */ /* 0x000fe20000000000 */
[----:B----4-:R-:W-:-:S13]  /*03c0*/  ISETP.NE.AND P0, PT, R3, RZ, PT ;  /* 0x000000ff0300720c */ /* 0x010fda0003f05270 */
        /* <DEDUP_REMOVED lines=19> */
.L_x_14458:
[----:B------:R-:W4:Y:S01]  /*0500*/  SHFL.IDX PT, R3, R0, RZ, 0x1f ;  /* 0x00001fff00037589 */ /* 0x000f2200000e0000 */
[----:B------:R-:W-:Y:S01]  /*0510*/  NOP ;  /* 0x0000000000007918 */ /* 0x000fe20000000000 */
[----:B----4-:R-:W-:-:S13]  /*0520*/  ISETP.NE.AND P0, PT, R3, RZ, PT ;  /* 0x000000ff0300720c */ /* 0x010fda0003f05270 */
        /* <DEDUP_REMOVED lines=10> */
[----:B-1----:R4:W1:Y:S01]  /*05d0*/  SYNCS.EXCH.64 URZ, [UR6+0x13270], UR4 ;  /* 0x01327004063f75b2 */ /* 0x0028620008000100 */
[----:B------:R4:W0:Y:S01]  /*05e0*/  SYNCS.EXCH.64 URZ, [UR6+0x13280], UR4 ;  /* 0x01328004063f75b2 */ /* 0x0008220008000100 */
[----:B------:R4:W0:Y:S01]  /*05f0*/  SYNCS.EXCH.64 URZ, [UR6+0x13278], UR4 ;  /* 0x01327804063f75b2 */ /* 0x0008220008000100 */
[----:B------:R4:W0:Y:S02]  /*0600*/  SYNCS.EXCH.64 URZ, [UR6+0x13288], UR4 ;  /* 0x01328804063f75b2 */ /* 0x0008240008000100 */
[----:B----4-:R-:W-:Y:S01]  /*0610*/  NOP ;  /* 0x0000000000007918 */ /* 0x010fe20000000000 */
.L_x_14459:
        /* <DEDUP_REMOVED lines=22> */
.L_x_14460:
[----:B------:R-:W4:Y:S01]  /*0780*/  SHFL.IDX PT, R4, R0, RZ, 0x1f ;  /* 0x00001fff00047589 */ /* 0x000f2200000e0000 */
[----:B------:R-:W-:Y:S01]  /*0790*/  NOP ;  /* 0x0000000000007918 */ /* 0x000fe20000000000 */
[----:B------:R-:W0:Y:S01]  /*07a0*/  S2R R3, SR_CgaCtaId ;  /* 0x0000000000037919 */ /* 0x000e220000008800 */
[----:B----4-:R-:W-:-:S13]  /*07b0*/  ISETP.NE.AND P0, PT, R4, RZ, PT ;  /* 0x000000ff0400720c */ /* 0x010fda0003f05270 */
        /* <DEDUP_REMOVED lines=15> */
[----:B------:R0:W1:Y:S01]  /*08b0*/  SYNCS.EXCH.64 URZ, [UR8+0x132c0], UR6 ;  /* 0x0132c006083f75b2 */ /* 0x0000620008000100 */
[----:B------:R0:W0:Y:S01]  /*08c0*/  SYNCS.EXCH.64 URZ, [UR8+0x132b8], UR4 ;  /* 0x0132b804083f75b2 */ /* 0x0000220008000100 */
[----:B------:R0:W0:Y:S01]  /*08d0*/  SYNCS.EXCH.64 URZ, [UR8+0x132c8], UR6 ;  /* 0x0132c806083f75b2 */ /* 0x0000220008000100 */
[----:B------:R-:W-:Y:S01]  /*08e0*/  NOP ;  /* 0x0000000000007918 */ /* 0x000fe20000000000 */
.L_x_14461:
[----:B------:R-:W-:Y:S01]  /*08f0*/  ISETP.NE.AND P0, PT, R2, RZ, PT ;  /* 0x000000ff0200720c */ /* 0x000fe20003f05270 */
[----:B------:R-:W-:Y:S01]  /*0900*/  IMAD.MOV.U32 R2, RZ, RZ, 0x1 ;  /* 0x00000001ff027424 */ /* 0x000fe200078e00ff */
[----:B------:R-:W-:Y:S01]  /*0910*/  NOP ;  /* 0x0000000000007918 */ /* 0x000fe20000000000 */
[----:B------:R-:W-:Y:S01]  /*0920*/  ULDC.64 UR40, c[0x0][0x208] ;  /* 0x0000820000287ab9 */ /* 0x000fe20000000a00 */
[----:B------:R-:W-:Y:S02]  /*0930*/  BSSY B8, `(.L_x_14462) ;  /* 0x0002186000087945 */ /* 0x000fe40003800000 */
[----:B------:R-:W-:-:S05]  /*0940*/  SEL R2, R2, 0x2, !P0 ;  /* 0x0000000202027807 */ /* 0x000fca0004000000 */
[----:B------:R0:W-:Y:S02]  /*0950*/  STL [R1+0x40], R2 ;  /* 0x0000400201007387 */ /* 0x0001e40000100800 */
[----:B01234-:R-:W-:Y:S06]  /*0960*/  BAR.SYNC.DEFER_BLOCKING 0x0 ;  /* 0x0000000000007b1d */ /* 0x01ffec0000010000 */
[----:B------:R-:W-:Y:S05]  /*0970*/  @!P0 BRA `(.L_x_14463) ;  /* 0x00000198001c8947 */ /* 0x000fea0003800000 */
.L_x_14464:
        /* <DEDUP_REMOVED lines=16> */
[----:B------:R-:W2:Y:S01]  /*0a80*/  LDL.LU R20, [R1+0x40] ;  /* 0x0000400001147983 */ /* 0x000ea20000300800 */
[----:B------:R-:W0:Y:S02]  /*0a90*/  S2R R0, SR_TID.X ;  /* 0x0000000000007919 */ /* 0x000e240000002100 */
[----:B0-----:R-:W-:-:S05]  /*0aa0*/  VIADD R0, R0, 0xffffff80 ;  /* 0xffffff8000007836 */ /* 0x001fca0000000000 */
[----:B------:R-:W-:-:S04]  /*0ab0*/  SHF.R.S32.HI R3, RZ, 0x1f, R0 ;  /* 0x0000001fff037819 */ /* 0x000fc80000011400 */
[CC--:B------:R-:W-:Y:S02]  /*0ac0*/  LEA.HI R2, R3.reuse, R0.reuse, RZ, 0x7 ;  /* 0x0000000003027211 */ /* 0x0c0fe400078f38ff */
[-C--:B------:R-:W-:Y:S02]  /*0ad0*/  LEA.HI R4, R0, R0.reuse, RZ, 0x1 ;  /* 0x0000000000047211 */ /* 0x080fe400078f08ff */
[----:B------:R-:W-:Y:S02]  /*0ae0*/  LOP3.LUT R9, R2, 0xffffff80, RZ, 0xc0, !PT ;  /* 0xffffff8002097812 */ /* 0x000fe400078ec0ff */
[----:B------:R-:W-:Y:S02]  /*0af0*/  LEA.HI R6, R3, R0, RZ, 0x2 ;  /* 0x0000000003067211 */ /* 0x000fe400078f10ff */
[----:B------:R-:W-:Y:S01]  /*0b00*/  LOP3.LUT R5, R4, 0xfffffffe, RZ, 0xc0, !PT ;  /* 0xfffffffe04057812 */ /* 0x000fe200078ec0ff */
[----:B------:R-:W-:Y:S01]  /*0b10*/  IMAD.IADD R9, R0, 0x1, -R9 ;  /* 0x0000000100097824 */ /* 0x000fe200078e0a09 */
[----:B------:R-:W-:-:S02]  /*0b20*/  LOP3.LUT R11, R6, 0xfffffffc, RZ, 0xc0, !PT ;  /* 0xfffffffc060b7812 */ /* 0x000fc400078ec0ff */
[----:B------:R-:W-:Y:S01]  /*0b30*/  LEA.HI R7, R3, R0, RZ, 0x4 ;  /* 0x0000000003077211 */ /* 0x000fe200078f20ff */
[C---:B------:R-:W-:Y:S01]  /*0b40*/  IMAD.IADD R5, R0.reuse, 0x1, -R5 ;  /* 0x0000000100057824 */ /* 0x040fe200078e0a05 */
[----:B------:R-:W-:Y:S01]  /*0b50*/  SHF.R.S32.HI R8, RZ, 0x1f, R9 ;  /* 0x0000001fff087819 */ /* 0x000fe20000011409 */
[----:B------:R-:W-:Y:S01]  /*0b60*/  IMAD.IADD R16, R0, 0x1, -R11 ;  /* 0x0000000100107824 */ /* 0x000fe200078e0a0b */
[--C-:B------:R-:W-:Y:S02]  /*0b70*/  SHF.R.S32.HI R0, RZ, 0x2, R6.reuse ;  /* 0x00000002ff007819 */ /* 0x100fe40000011406 */
[----:B------:R-:W-:Y:S02]  /*0b80*/  SHF.R.S32.HI R3, RZ, 0x1f, R6 ;  /* 0x0000001fff037819 */ /* 0x000fe40000011406 */
[----:B------:R-:W-:Y:S02]  /*0b90*/  LEA.HI R10, R8, R9, RZ, 0x2 ;  /* 0x00000009080a7211 */ /* 0x000fe400078f10ff */
[----:B------:R-:W-:-:S02]  /*0ba0*/  LEA.HI R3, R3, R0, RZ, 0x2 ;  /* 0x0000000003037211 */ /* 0x000fc400078f10ff */
[----:B------:R-:W-:Y:S02]  /*0bb0*/  SHF.R.S32.HI R18, RZ, 0x1, R4 ;  /* 0x00000001ff127819 */ /* 0x000fe40000011404 */
[--C-:B------:R-:W-:Y:S02]  /*0bc0*/  SHF.R.S32.HI R12, RZ, 0x2, R10.reuse ;  /* 0x00000002ff0c7819 */ /* 0x100fe4000001140a */
[----:B------:R-:W-:Y:S02]  /*0bd0*/  SHF.R.S32.HI R17, RZ, 0x1f, R10 ;  /* 0x0000001fff117819 */ /* 0x000fe4000001140a */
[----:B------:R-:W-:Y:S02]  /*0be0*/  LOP3.LUT R3, R3, 0xfffffffc, RZ, 0xc0, !PT ;  /* 0xfffffffc03037812 */ /* 0x000fe400078ec0ff */
[----:B------:R-:W-:Y:S02]  /*0bf0*/  SHF.R.S32.HI R2, RZ, 0x7, R2 ;  /* 0x00000007ff027819 */ /* 0x000fe40000011402 */
[----:B------:R-:W-:-:S02]  /*0c00*/  LEA.HI R4, R4, R18, RZ, 0x1 ;  /* 0x0000001204047211 */ /* 0x000fc400078f08ff */
[----:B------:R-:W-:Y:S01]  /*0c10*/  LEA.HI R17, R17, R12, RZ, 0x3 ;  /* 0x0000000c11117211 */ /* 0x000fe200078f18ff */
[----:B------:R-:W-:Y:S01]  /*0c20*/  IMAD.IADD R3, R0, 0x1, -R3 ;  /* 0x0000000100037824 */ /* 0x000fe200078e0a03 */
[----:B------:R-:W-:Y:S01]  /*0c30*/  LOP3.LUT R4, R4, 0x3fffffe, RZ, 0xc0, !PT ;  /* 0x03fffffe04047812 */ /* 0x000fe200078ec0ff */
[----:B------:R-:W-:Y:S01]  /*0c40*/  IMAD.HI R6, R2, 0x55555556, RZ ;  /* 0x5555555602067827 */ /* 0x000fe200078e02ff */
[----:B------:R-:W-:Y:S02]  /*0c50*/  LOP3.LUT R17, R17, 0xfffffff8, RZ, 0xc0, !PT ;  /* 0xfffffff811117812 */ /* 0x000fe400078ec0ff */
[----:B------:R-:W-:Y:S01]  /*0c60*/  LEA.HI R8, R8, R9, RZ, 0x5 ;  /* 0x0000000908087211 */ /* 0x000fe200078f28ff */
[----:B------:R-:W-:Y:S01]  /*0c70*/  IMAD.SHL.U32 R3, R3, 0x80, RZ ;  /* 0x0000008003037824 */ /* 0x000fe200078e00ff */
[----:B------:R-:W-:Y:S01]  /*0c80*/  SHF.R.S32.HI R7, RZ, 0x4, R7 ;  /* 0x00000004ff077819 */ /* 0x000fe20000011407 */
[----:B------:R-:W-:Y:S01]  /*0c90*/  IMAD.IADD R4, R18, 0x1, -R4 ;  /* 0x0000000112047824 */ /* 0x000fe200078e0a04 */
[----:B------:R-:W-:Y:S01]  /*0ca0*/  LEA.HI R11, R6, R6, RZ, 0x1 ;  /* 0x00000006060b7211 */ /* 0x000fe200078f08ff */
[----:B------:R-:W-:Y:S01]  /*0cb0*/  IMAD.IADD R17, R12, 0x1, -R17 ;  /* 0x000000010c117824 */ /* 0x000fe200078e0a11 */
[----:B------:R-:W-:-:S02]  /*0cc0*/  LEA.HI R0, R16, R16, RZ, 0x1 ;  /* 0x0000001010007211 */ /* 0x000fc400078f08ff */
[----:B------:R-:W-:Y:S01]  /*0cd0*/  SHF.R.S32.HI R8, RZ, 0x5, R8 ;  /* 0x00000005ff087819 */ /* 0x000fe20000011408 */
[----:B------:R-:W-:Y:S01]  /*0ce0*/  IMAD.SHL.U32 R18, R5, 0x10, RZ ;  /* 0x0000001005127824 */ /* 0x000fe200078e00ff */
[----:B------:R-:W-:Y:S01]  /*0cf0*/  LOP3.LUT R6, R3, 0x180, RZ, 0xc0, !PT ;  /* 0x0000018003067812 */ /* 0x000fe200078ec0ff */
[----:B------:R-:W-:Y:S01]  /*0d00*/  IMAD R4, R7, 0x8, R4 ;  /* 0x0000000807047824 */ /* 0x000fe200078e0204 */
[----:B------:R-:W-:Y:S01]  /*0d10*/  LOP3.LUT R7, R0, 0x1ffffffe, RZ, 0xc0, !PT ;  /* 0x1ffffffe00077812 */ /* 0x000fe200078ec0ff */
[----:B------:R-:W-:Y:S01]  /*0d20*/  IMAD R11, R11, -0x3, R2 ;  /* 0xfffffffd0b0b7824 */ /* 0x000fe200078e0202 */
[----:B------:R-:W-:Y:S01]  /*0d30*/  LOP3.LUT R10, R10, 0x7ffffffc, RZ, 0xc0, !PT ;  /* 0x7ffffffc0a0a7812 */ /* 0x000fe200078ec0ff */
[----:B------:R-:W-:Y:S01]  /*0d40*/  IMAD R8, R8, 0x10, R17 ;  /* 0x0000001008087824 */ /* 0x000fe200078e0211 */
[----:B------:R-:W-:Y:S02]  /*0d50*/  LOP3.LUT R0, R6, 0x10, R18, 0xf8, !PT ;  /* 0x0000001006007812 */ /* 0x000fe400078ef812 */
[----:B------:R-:W-:Y:S01]  /*0d60*/  SHF.R.U32.HI R3, RZ, 0x3, R6 ;  /* 0x00000003ff037819 */ /* 0x000fe20000011606 */
[----:B------:R-:W-:Y:S01]  /*0d70*/  IMAD.IADD R7, R16, 0x1, -R7 ;  /* 0x0000000110077824 */ /* 0x000fe200078e0a07 */
[----:B------:R-:W-:Y:S01]  /*0d80*/  LOP3.LUT R2, R6, 0x30, R18, 0xf8, !PT ;  /* 0x0000003006027812 */ /* 0x000fe200078ef812 */
[----:B------:R-:W-:Y:S01]  /*0d90*/  IMAD R8, R11, 0x40, R8 ;  /* 0x000000400b087824 */ /* 0x000fe200078e0208 */
[-C--:B------:R-:W-:Y:S01]  /*0da0*/  LOP3.LUT R0, R0, R3.reuse, RZ, 0x3c, !PT ;  /* 0x0000000300007212 */ /* 0x080fe200078e3cff */
[----:B------:R-:W-:Y:S01]  /*0db0*/  IMAD.IADD R5, R9, 0x1, -R10 ;  /* 0x0000000109057824 */ /* 0x000fe200078e0a0a */
[----:B------:R-:W-:Y:S01]  /*0dc0*/  LOP3.LUT R3, R2, R3, RZ, 0x3c, !PT ;  /* 0x0000000302037212 */ /* 0x000fe200078e3cff */
[----:B------:R-:W-:Y:S01]  /*0dd0*/  IMAD R2, R7, 0x8, R8 ;  /* 0x0000000807027824 */ /* 0x000fe200078e0208 */
[----:B------:R-:W-:Y:S04]  /*0de0*/  STL [R1+0x44], R6 ;  /* 0x0000440601007387 */ /* 0x000fe80000100800 */
[----:B------:R0:W-:Y:S04]  /*0df0*/  STL [R1+0x38], R5 ;  /* 0x0000380501007387 */ /* 0x0001e80000100800 */
[----:B------:R-:W-:Y:S04]  /*0e00*/  STL [R1+0x4], R13 ;  /* 0x0000040d01007387 */ /* 0x000fe80000100800 */
[----:B------:R2:W-:Y:S01]  /*0e10*/  STL [R1+0x3c], R2 ;  /* 0x00003c0201007387 */ /* 0x0005e20000100800 */
[----:B0-----:R-:W-:-:S03]  /*0e20*/  VIADD R5, R18, 0x20 ;  /* 0x0000002012057836 */ /* 0x001fc60000000000 */
[----:B------:R-:W-:Y:S04]  /*0e30*/  STL [R1+0x8], R14 ;  /* 0x0000080e01007387 */ /* 0x000fe80000100800 */
[----:B------:R-:W-:Y:S04]  /*0e40*/  STL [R1+0xc], R15 ;  /* 0x00000c0f01007387 */ /* 0x000fe80000100800 */
[----:B------:R-:W-:Y:S01]  /*0e50*/  STL [R1+0x54], RZ ;  /* 0x000054ff01007387 */ /* 0x000fe20000100800 */
[----:B------:R-:W-:Y:S01]  /*0e60*/  CS2R R156, SRZ ;  /* 0x00000000009c7805 */ /* 0x000fe2000001ff00 */
[----:B------:R-:W-:Y:S01]  /*0e70*/  IMAD.MOV.U32 R23, RZ, RZ, RZ ;  /* 0x000000ffff177224 */ /* 0x000fe200078e00ff */
[----:B------:R-:W-:-:S02]  /*0e80*/  SHF.R.S32.HI R19, RZ, 0x1f, R18 ;  /* 0x0000001fff137819 */ /* 0x000fc40000011412 */
[----:B--2---:R-:W-:-:S05]  /*0e90*/  LOP3.LUT R2, R20, 0x1, RZ, 0xfc, !PT ;  /* 0x0000000114027812 */ /* 0x004fca00078efcff */
[----:B------:R0:W-:Y:S04]  /*0ea0*/  STL [R1+0x18], R2 ;  /* 0x0000180201007387 */ /* 0x0001e80000100800 */
[----:B------:R-:W-:Y:S01]  /*0eb0*/  STL [R1+0x24], RZ ;  /* 0x000024ff01007387 */ /* 0x000fe20000100800 */
[----:B0-----:R-:W-:-:S03]  /*0ec0*/  IMAD.SHL.U32 R2, R4, 0x40, RZ ;  /* 0x0000004004027824 */ /* 0x001fc600078e00ff */
[----:B------:R0:W-:Y:S01]  /*0ed0*/  STL [R1+0x20], R5 ;  /* 0x0000200501007387 */ /* 0x0001e20000100800 */
[----:B------:R-:W-:Y:S01]  /*0ee0*/  IMAD.IADD R4, R2, 0x1, R0 ;  /* 0x0000000102047824 */ /* 0x000fe200078e0200 */
[----:B------:R-:W-:Y:S02]  /*0ef0*/  IADD3 R0, R22, R2, R3 ;  /* 0x0000000216007210 */ /* 0x000fe40007ffe003 */
[----:B------:R1:W-:Y:S01]  /*0f00*/  STL [R1+0x48], R2 ;  /* 0x0000480201007387 */ /* 0x0003e20000100800 */
[----:B0-----:R-:W-:-:S05]  /*0f10*/  SHF.R.S32.HI R5, RZ, 0x1f, R5 ;  /* 0x0000001fff057819 */ /* 0x001fca0000011405 */
[----:B------:R1:W-:Y:S04]  /*0f20*/  STL [R1+0x2c], R5 ;  /* 0x00002c0501007387 */ /* 0x0003e80000100800 */
[----:B------:R1:W-:Y:S04]  /*0f30*/  STL [R1+0x58], R0 ;  /* 0x0000580001007387 */ /* 0x0003e80000100800 */
[----:B------:R1:W-:Y:S02]  /*0f40*/  STL [R1+0x34], R4 ;  /* 0x0000340401007387 */ /* 0x0003e40000100800 */
.L_x_14647:
[----:B0-2--5:R-:W2:Y:S01]  /*0f50*/  LDL R26, [R1+0xc] ;  /* 0x00000c00011a7983 */ /* 0x025ea20000100800 */
[----:B------:R-:W-:Y:S01]  /*0f60*/  ULDC.64 UR4, c[0x0][0xa28] ;  /* 0x00028a0000047ab9 */ /* 0x000fe20000000a00 */
[----:B-1-3--:R-:W2:Y:S01]  /*0f70*/  LDC.64 R4, c[0x0][0xa08] ;  /* 0x00028200ff047b82 */ /* 0x00aea20000000a00 */
[----:B------:R-:W-:Y:S01]  /*0f80*/  ISETP.NE.U32.AND P0, PT, RZ, UR4, PT ;  /* 0x00000004ff007c0c */ /* 0x000fe2000bf05070 */
[----:B------:R-:W3:Y:S01]  /*0f90*/  LDL R30, [R1+0x8] ;  /* 0x00000800011e7983 */ /* 0x000ee20000100800 */
[----:B------:R-:W-:Y:S01]  /*0fa0*/  IMAD.MOV.U32 R11, RZ, RZ, RZ ;  /* 0x000000ffff0b7224 */ /* 0x000fe200078e00ff */
[----:B------:R-:W-:Y:S01]  /*0fb0*/  ULDC.64 UR6, c[0x0][0xa20] ;  /* 0x0002880000067ab9 */ /* 0x000fe20000000a00 */
[----:B------:R-:W-:Y:S01]  /*0fc0*/  ISETP.NE.AND.EX P0, PT, RZ, UR5, PT, P0 ;  /* 0x00000005ff007c0c */ /* 0x000fe2000bf05300 */
[----:B------:R-:W-:Y:S01]  /*0fd0*/  ULDC.64 UR4, c[0x0][0xa18] ;  /* 0x0002860000047ab9 */ /* 0x000fe20000000a00 */
[----:B------:R-:W-:Y:S01]  /*0fe0*/  IMAD.MOV.U32 R63, RZ, RZ, RZ ;  /* 0x000000ffff3f7224 */ /* 0x000fe200078e00ff */
[----:B------:R-:W-:-:S04]  /*0ff0*/  ISETP.NE.U32.AND P1, PT, RZ, UR4, PT ;  /* 0x00000004ff007c0c */ /* 0x000fc8000bf25070 */
[----:B------:R-:W-:Y:S01]  /*1000*/  ISETP.NE.AND.EX P1, PT, RZ, UR5, PT, P1 ;  /* 0x00000005ff007c0c */ /* 0x000fe2000bf25310 */
[----:B------:R-:W-:Y:S02]  /*1010*/  ULDC.64 UR4, c[0x0][0xa08] ;  /* 0x0002820000047ab9 */ /* 0x000fe40000000a00 */
[----:B------:R-:W-:-:S03]  /*1020*/  ISETP.NE.U32.AND P3, PT, RZ, UR4, PT ;  /* 0x00000004ff007c0c */ /* 0x000fc6000bf65070 */
[----:B------:R-:W0:Y:S08]  /*1030*/  @P0 LDC.64 R2, c[0x0][0xa28] ;  /* 0x00028a00ff020b82 */ /* 0x000e300000000a00 */
[----:B------:R-:W1:Y:S01]  /*1040*/  @P1 LDC.64 R6, c[0x0][0xa18] ;  /* 0x00028600ff061b82 */ /* 0x000e620000000a00 */
[----:B------:R-:W-:Y:S01]  /*1050*/  ULDC UR4, c[0x0][0x288] ;  /* 0x0000a20000047ab9 */ /* 0x000fe20000000800 */
[----:B------:R-:W-:Y:S01]  /*1060*/  ISETP.NE.AND.EX P3, PT, RZ, UR5, PT, P3 ;  /* 0x00000005ff007c0c */ /* 0x000fe2000bf65330 */
[----:B------:R-:W-:Y:S01]  /*1070*/  IMAD.U32 R0, RZ, RZ, UR4 ;  /* 0x00000004ff007e24 */ /* 0x000fe2000f8e00ff */
[----:B------:R-:W-:Y:S01]  /*1080*/  ULDC.64 UR4, c[0x0][0x418] ;  /* 0x0001060000047ab9 */ /* 0x000fe20000000a00 */
[----:B--2---:R-:W-:-:S04]  /*1090*/  IMAD.WIDE R8, R26, 0x4, R4 ;  /* 0x000000041a087825 */ /* 0x004fc800078e0204 */
[----:B-1----:R-:W-:-:S06]  /*10a0*/  @P1 IMAD.WIDE R4, R26, 0x4, R6 ;  /* 0x000000041a041825 */ /* 0x002fcc00078e0206 */
[----:B------:R1:W5:Y:S01]  /*10b0*/  @P3 LDG.E R63, desc[UR40][R8.64] ;  /* 0x00000028083f3981 */ /* 0x000362000c1e1900 */
[----:B0-----:R-:W-:-:S03]  /*10c0*/  @P0 IMAD.WIDE R2, R26, 0x4, R2 ;  /* 0x000000041a020825 */ /* 0x001fc600078e0202 */
[----:B------:R-:W2:Y:S04]  /*10d0*/  @P1 LDG.E R0, desc[UR40][R4.64] ;  /* 0x0000002804001981 */ /* 0x000ea8000c1e1900 */
[----:B------:R1:W5:Y:S01]  /*10e0*/  @P0 LDG.E R11, desc[UR40][R2.64] ;  /* 0x00000028020b0981 */ /* 0x000362000c1e1900 */
        /* <DEDUP_REMOVED lines=9> */
[----:B--2---:R1:W-:Y:S04]  /*1180*/  STL [R1+0x10], R0 ;  /* 0x0000100001007387 */ /* 0x0043e80000100800 */
[----:B---3--:R1:W-:Y:S04]  /*1190*/  STL [R1+0x4c], R30 ;  /* 0x00004c1e01007387 */ /* 0x0083e80000100800 */
[----:B------:R1:W-:Y:S01]  /*11a0*/  STL [R1+0x50], R26 ;  /* 0x0000501a01007387 */ /* 0x0003e20000100800 */
[----:B------:R-:W-:Y:S01]  /*11b0*/  IMAD.MOV.U32 R10, RZ, RZ, R0 ;  /* 0x000000ffff0a7224 */ /* 0x000fe200078e0000 */
[----:B------:R-:W-:Y:S06]  /*11c0*/  @P1 BRA `(.L_x_14466) ;  /* 0x0000000000281947 */ /* 0x000fec0003800000 */
        /* <DEDUP_REMOVED lines=10> */
.L_x_14466:
[----:B------:R-:W-:Y:S02]  /*1270*/  IMAD.U32 R46, RZ, RZ, UR5 ;  /* 0x00000005ff2e7e24 */ /* 0x000fe4000f8e00ff */
[----:B------:R-:W-:Y:S01]  /*1280*/  IMAD.U32 R24, RZ, RZ, UR4 ;  /* 0x00000004ff187e24 */ /* 0x000fe2000f8e00ff */
[----:B------:R-:W-:Y:S06]  /*1290*/  @!P2 BRA `(.L_x_14467) ;  /* 0x000000000010a947 */ /* 0x000fec0003800000 */
[----:B------:R-:W2:Y:S02]  /*12a0*/  LDC.64 R24, c[0x0][0xa20] ;  /* 0x00028800ff187b82 */ /* 0x000ea40000000a00 */
[----:B--2---:R-:W-:-:S06]  /*12b0*/  IMAD.WIDE R24, R26, 0x4, R24 ;  /* 0x000000041a187825 */ /* 0x004fcc00078e0218 */
[----:B------:R2:W5:Y:S01]  /*12c0*/  LDG.E R24, desc[UR40][R24.64] ;  /* 0x0000002818187981 */ /* 0x000562000c1e1900 */
[----:B------:R-:W-:Y:S05]  /*12d0*/  BRA `(.L_x_14468) ;  /* 0x0000000000107947 */ /* 0x000fea0003800000 */
.L_x_14467:
[----:B------:R-:W-:Y:S05]  /*12e0*/  @!P3 BRA `(.L_x_14468) ;  /* 0x00000000000cb947 */ /* 0x000fea0003800000 */
[----:B-1----:R-:W2:Y:S04]  /*12f0*/  LDG.E R3, desc[UR40][R8.64] ;  /* 0x0000002808037981 */ /* 0x002ea8000c1e1900 */
[----:B------:R-:W2:Y:S02]  /*1300*/  LDG.E R24, desc[UR40][R8.64+0x4] ;  /* 0x0000042808187981 */ /* 0x000ea4000c1e1900 */
[----:B--2---:R-:W-:-:S07]  /*1310*/  IMAD.IADD R24, R24, 0x1, -R3 ;  /* 0x0000000118187824 */ /* 0x004fce00078e0a03 */
.L_x_14468:
[----:B------:R-:W-:Y:S01]  /*1320*/  ULDC.64 UR4, c[0x0][0xa10] ;  /* 0x0002840000047ab9 */ /* 0x000fe20000000a00 */
[----:B-1----:R-:W3:Y:S01]  /*1330*/  LDL R8, [R1+0x4] ;  /* 0x0000040001087983 */ /* 0x002ee20000100800 */
[----:B------:R-:W-:Y:S01]  /*1340*/  ISETP.NE.U32.AND P0, PT, RZ, UR4, PT ;  /* 0x00000004ff007c0c */ /* 0x000fe2000bf05070 */
[----:B------:R-:W1:Y:S03]  /*1350*/  LDC R6, c[0x0][0x448] ;  /* 0x00011200ff067b82 */ /* 0x000e660000000800 */
[----:B------:R-:W-:Y:S01]  /*1360*/  ISETP.NE.AND.EX P0, PT, RZ, UR5, PT, P0 ;  /* 0x00000005ff007c0c */ /* 0x000fe2000bf05300 */
[----:B------:R-:W-:Y:S02]  /*1370*/  ULDC.64 UR4, c[0x0][0xa30] ;  /* 0x00028c0000047ab9 */ /* 0x000fe40000000a00 */
[----:B------:R-:W-:Y:S01]  /*1380*/  ISETP.NE.U32.AND P1, PT, RZ, UR4, PT ;  /* 0x00000004ff007c0c */ /* 0x000fe2000bf25070 */
[----:B-----5:R-:W-:Y:S01]  /*1390*/  IMAD.MOV.U32 R45, RZ, RZ, R24 ;  /* 0x000000ffff2d7224 */ /* 0x020fe200078e0018 */
[----:B------:R-:W4:Y:S02]  /*13a0*/  LDC.64 R12, c[0x0][0x9e0] ;  /* 0x00027800ff0c7b82 */ /* 0x000f240000000a00 */
[----:B------:R-:W-:-:S06]  /*13b0*/  ISETP.NE.AND.EX P1, PT, RZ, UR5, PT, P1 ;  /* 0x00000005ff007c0c */ /* 0x000fcc000bf25310 */
[----:B------:R-:W0:Y:S08]  /*13c0*/  @P0 LDC.64 R2, c[0x0][0xa10] ;  /* 0x00028400ff020b82 */ /* 0x000e300000000a00 */
[----:B------:R-:W2:Y:S01]  /*13d0*/  @P1 LDC.64 R4, c[0x0][0xa30] ;  /* 0x00028c00ff041b82 */ /* 0x000ea20000000a00 */
[----:B0-----:R-:W-:-:S05]  /*13e0*/  @P0 IMAD.WIDE R2, R26, 0x4, R2 ;  /* 0x000000041a020825 */ /* 0x001fca00078e0202 */
[----:B------:R-:W3:Y:S04]  /*13f0*/  @P0 LDG.E R0, desc[UR40][R2.64] ;  /* 0x0000002802000981 */ /* 0x000ee8000c1e1900 */
[----:B------:R0:W3:Y:S01]  /*1400*/  @P0 LDG.E R7, desc[UR40][R2.64+0x4] ;  /* 0x0000042802070981 */ /* 0x0000e2000c1e1900 */
[----:B--2---:R-:W-:-:S05]  /*1410*/  @P1 IMAD.WIDE R4, R26, 0x4, R4 ;  /* 0x000000041a041825 */ /* 0x004fca00078e0204 */
[----:B------:R2:W5:Y:S01]  /*1420*/  @P1 LDG.E R45, desc[UR40][R4.64] ;  /* 0x00000028042d1981 */ /* 0x000562000c1e1900 */
[----:B-1----:R-:W-:Y:S01]  /*1430*/  ISETP.NE.AND P1, PT, R6, 0x1, PT ;  /* 0x000000010600780c */ /* 0x002fe20003f25270 */
[----:B------:R-:W-:Y:S01]  /*1440*/  IMAD.IADD R11, R24, 0x1, -R11 ;  /* 0x00000001180b7824 */ /* 0x000fe200078e0a0b */
[----:B----4-:R-:W-:-:S11]  /*1450*/  ISETP.GE.AND P2, PT, R13, 0x1, PT ;  /* 0x000000010d00780c */ /* 0x010fd60003f46270 */
[----:B------:R-:W1:Y:S08]  /*1460*/  @P1 LDC R9, c[0x0][0x44c] ;  /* 0x00011300ff091b82 */ /* 0x000e700000000800 */
[----:B------:R-:W4:Y:S01]  /*1470*/  @P1 LDC R6, c[0x0][0x450] ;  /* 0x00011400ff061b82 */ /* 0x000f220000000800 */
[----:B---3--:R-:W-:-:S04]  /*1480*/  IMAD R14, R8, 0xc0, RZ ;  /* 0x000000c0080e7824 */ /* 0x008fc800078e02ff */
[----:B0-----:R-:W-:Y:S01]  /*1490*/  VIADD R2, R14, 0xbf ;  /* 0x000000bf0e027836 */ /* 0x001fe20000000000 */
[----:B------:R2:W-:Y:S03]  /*14a0*/  STL [R1+0x28], R14 ;  /* 0x0000280e01007387 */ /* 0x0005e60000100800 */
[----:B-1----:R-:W-:-:S05]  /*14b0*/  @P1 IMAD.HI.U32 R3, R2, R9, RZ ;  /* 0x0000000902031227 */ /* 0x002fca00078e00ff */
[----:B----4-:R-:W-:Y:S01]  /*14c0*/  @P1 SHF.R.U32.HI R2, RZ, R6, R3 ;  /* 0x00000006ff021219 */ /* 0x010fe20000011603 */
[----:B------:R-:W-:-:S04]  /*14d0*/  @P0 IMAD.IADD R46, R7, 0x1, -R0 ;  /* 0x00000001072e0824 */ /* 0x000fc800078e0a00 */
[----:B------:R-:W-:-:S04]  /*14e0*/  IMAD.IADD R8, R11, 0x1, R46 ;  /* 0x000000010b087824 */ /* 0x000fc800078e022e */
[C---:B------:R-:W-:Y:S01]  /*14f0*/  VIADD R0, R8.reuse, 0x9f ;  /* 0x0000009f08007836 */ /* 0x040fe20000000000 */
[----:B------:R2:W-:Y:S01]  /*1500*/  STL [R1+0x14], R8 ;  /* 0x0000140801007387 */ /* 0x0005e20000100800 */
[----:B------:R-:W-:Y:S02]  /*1510*/  IADD3 R3, R8, 0x1, -R10 ;  /* 0x0000000108037810 */ /* 0x000fe40007ffe80a */
[----:B------:R-:W-:-:S04]  /*1520*/  IMAD.HI R0, R0, 0x66666667, RZ ;  /* 0x6666666700007827 */ /* 0x000fc800078e02ff */
[----:B------:R-:W-:Y:S01]  /*1530*/  IMAD.IADD R3, R3, 0x1, R2 ;  /* 0x0000000103037824 */ /* 0x000fe200078e0202 */
[----:B------:R-:W-:-:S04]  /*1540*/  SHF.R.U32.HI R105, RZ, 0x1f, R0 ;  /* 0x0000001fff697819 */ /* 0x000fc80000011600 */
[----:B------:R-:W-:Y:S01]  /*1550*/  LEA.HI.SX32 R105, R0, R105, 0x1a ;  /* 0x0000006900697211 */ /* 0x000fe200078fd2ff */
[----:B------:R-:W-:Y:S01]  /*1560*/  IMAD.IADD R0, R3, 0x1, R12 ;  /* 0x0000000103007824 */ /* 0x000fe200078e020c */
[----:B--2---:R-:W-:Y:S06]  /*1570*/  @!P2 BRA `(.L_x_14469) ;  /* 0x000000000048a947 */ /* 0x004fec0003800000 */
        /* <DEDUP_REMOVED lines=11> */
.L_x_14471:
[----:B------:R-:W-:-:S13]  /*1630*/  ISETP.NE.AND P0, PT, R13, 0x1, PT ;  /* 0x000000010d00780c */ /* 0x000fda0003f05270 */
[----:B------:R-:W0:Y:S02]  /*1640*/  @P0 LDC.64 R4, c[0x0][0x9e8] ;  /* 0x00027a00ff040b82 */ /* 0x000e240000000a00 */
[----:B0-----:R-:W-:-:S05]  /*1650*/  @P0 IMAD.HI.U32 R4, R2, R4, RZ ;  /* 0x0000000402040227 */ /* 0x001fca00078e00ff */
[----:B------:R-:W-:-:S07]  /*1660*/  @P0 SHF.R.U32.HI R2, RZ, R5, R4 ;  /* 0x00000005ff020219 */ /* 0x000fce0000011604 */
.L_x_14472:
[----:B------:R-:W-:Y:S05]  /*1670*/  BSYNC B0 ;  /* 0x0000000000007941 */ /* 0x000fea0003800000 */
.L_x_14470:
[----:B------:R-:W-:-:S05]  /*1680*/  IMAD R3, R2, R13, R13 ;  /* 0x0000000d02037224 */ /* 0x000fca00078e020d */
[----:B------:R-:W-:-:S07]  /*1690*/  VIMNMX R0, R0, R3, PT ;  /* 0x0000000300007248 */ /* 0x000fce0003fe0100 */
.L_x_14469:
        /* <DEDUP_REMOVED lines=20> */
.L_x_14475:
[----:B------:R-:W-:-:S13]  /*17e0*/  ISETP.NE.AND P0, PT, R13, 0x1, PT ;  /* 0x000000010d00780c */ /* 0x000fda0003f05270 */
[----:B------:R-:W0:Y:S02]  /*17f0*/  @P0 LDC.64 R4, c[0x0][0x9e8] ;  /* 0x00027a00ff040b82 */ /* 0x000e240000000a00 */
[----:B0-----:R-:W-:-:S05]  /*1800*/  @P0 IMAD.HI.U32 R4, R2, R4, RZ ;  /* 0x0000000402040227 */ /* 0x001fca00078e00ff */
[----:B------:R-:W-:-:S07]  /*1810*/  @P0 SHF.R.U32.HI R2, RZ, R5, R4 ;  /* 0x00000005ff020219 */ /* 0x000fce0000011604 */
.L_x_14476:
[----:B------:R-:W-:Y:S05]  /*1820*/  BSYNC B0 ;  /* 0x0000000000007941 */ /* 0x000fea0003800000 */
.L_x_14474:
[----:B------:R-:W-:-:S05]  /*1830*/  IMAD R2, R2, R13, RZ ;  /* 0x0000000d02027224 */ /* 0x000fca00078e02ff */
[----:B------:R-:W-:-:S07]  /*1840*/  VIMNMX R3, R3, R2, !PT ;  /* 0x0000000203037248 */ /* 0x000fce0007fe0100 */
.L_x_14473:
[----:B------:R-:W-:Y:S01]  /*1850*/  VIADD R0, R0, 0x9f ;  /* 0x0000009f00007836 */ /* 0x000fe20000000000 */
[----:B------:R-:W-:Y:S01]  /*1860*/  PLOP3.LUT P3, PT, PT, PT, PT, 0x80, 0x0 ;  /* 0x000000000000781c */ /* 0x000fe20003f6f070 */
        /* <DEDUP_REMOVED lines=11> */
[----:B------:R-:W-:-:S03]  /*1920*/  VIMNMX R0, R3, R46, PT ;  /* 0x0000002e03007248 */ /* 0x000fc60003fe0100 */
[----:B------:R-:W-:Y:S01]  /*1930*/  IMAD.WIDE.U32 R2, R5, -0x33333333, RZ ;  /* 0xcccccccd05027825 */ /* 0x000fe200078e00ff */
[----:B------:R-:W-:-:S04]  /*1940*/  ISETP.GT.AND P0, PT, R0, R5, PT ;  /* 0x000000050000720c */ /* 0x000fc80003f04270 */
[----:B------:R-:W-:-:S05]  /*1950*/  SHF.R.U32.HI R44, RZ, 0x7, R3 ;  /* 0x00000007ff2c7819 */ /* 0x000fca0000011603 */
[----:B------:R-:W-:-:S04]  /*1960*/  IMAD.MOV.U32 R47, RZ, RZ, R44 ;  /* 0x000000ffff2f7224 */ /* 0x000fc800078e002c */
[----:B------:R-:W-:-:S04]  /*1970*/  @P0 VIADD R0, R0, 0x9f ;  /* 0x0000009f00000836 */ /* 0x000fc80000000000 */
[----:B------:R-:W-:-:S05]  /*1980*/  @P0 IMAD.HI R0, R0, 0x66666667, RZ ;  /* 0x6666666700000827 */ /* 0x000fca00078e02ff */
[----:B------:R-:W-:-:S04]  /*1990*/  @P0 SHF.R.U32.HI R3, RZ, 0x1f, R0 ;  /* 0x0000001fff030819 */ /* 0x000fc80000011600 */
[----:B------:R-:W-:-:S04]  /*19a0*/  @P0 LEA.HI.SX32 R47, R0, R3, 0x1a ;  /* 0x00000003002f0211 */ /* 0x000fc800078fd2ff */
        /* <DEDUP_REMOVED lines=22> */
.L_x_14479:
[----:B------:R-:W-:Y:S05]  /*1b10*/  BSYNC B6 ;  /* 0x0000000000067941 */ /* 0x000fea0003800000 */
.L_x_14478:
        /* <DEDUP_REMOVED lines=20> */
.L_x_14481:
[----:B------:R-:W-:Y:S05]  /*1c60*/  BSYNC B6 ;  /* 0x0000000000067941 */ /* 0x000fea0003800000 */
.L_x_14480:
[----:B------:R-:W-:Y:S01]  /*1c70*/  ULDC.64 UR4, c[0x0][0x9f8] ;  /* 0x00027e0000047ab9 */ /* 0x000fe20000000a00 */
[----:B------:R-:W2:Y:S01]  /*1c80*/  LDL R29, [R1+0x20] ;  /* 0x00002000011d7983 */ /* 0x000ea20000100800 */
[----:B------:R-:W-:-:S03]  /*1c90*/  ISETP.NE.U32.AND P0, PT, RZ, UR4, PT ;  /* 0x00000004ff007c0c */ /* 0x000fc6000bf05070 */
[----:B------:R-:W3:Y:S01]  /*1ca0*/  LDL R28, [R1+0x44] ;  /* 0x00004400011c7983 */ /* 0x000ee20000100800 */
[----:B------:R-:W-:Y:S01]  /*1cb0*/  ISETP.NE.AND.EX P0, PT, RZ, UR5, PT, P0 ;  /* 0x00000005ff007c0c */ /* 0x000fe2000bf05300 */
[----:B------:R-:W-:Y:S01]  /*1cc0*/  IMAD.MOV.U32 R64, RZ, RZ, R26 ;  /* 0x000000ffff407224 */ /* 0x000fe200078e001a */
[----:B------:R-:W0:Y:S01]  /*1cd0*/  LDC.64 R36, c[0x0][0x3f8] ;  /* 0x0000fe00ff247b82 */ /* 0x000e220000000a00 */
[----:B------:R-:W4:Y:S01]  /*1ce0*/  LDL R25, [R1+0x48] ;  /* 0x0000480001197983 */ /* 0x000f220000100800 */
[----:B------:R-:W-:Y:S01]  /*1cf0*/  ULDC UR4, c[0x0][0x2f4] ;  /* 0x0000bd0000047ab9 */ /* 0x000fe20000000800 */
[----:B------:R-:W1:Y:S05]  /*1d00*/  S2R R31, SR_TID.X ;  /* 0x00000000001f7919 */ /* 0x000e6a0000002100 */
[----:B------:R-:W0:Y:S08]  /*1d10*/  LDC R57, c[0x0][0x3f4] ;  /* 0x0000fd00ff397b82 */ /* 0x000e300000000800 */
[----:B------:R-:W1:Y:S08]  /*1d20*/  @P0 LDC.64 R2, c[0x0][0x9f8] ;  /* 0x00027e00ff020b82 */ /* 0x000e700000000a00 */
[----:B------:R-:W0:Y:S01]  /*1d30*/  LDC.64 R20, c[0x0][0x408] ;  /* 0x00010200ff147b82 */ /* 0x000e220000000a00 */
[----:B-1----:R-:W-:-:S05]  /*1d40*/  @P0 IMAD.WIDE R2, R26, 0x4, R2 ;  /* 0x000000041a020825 */ /* 0x002fca00078e0202 */
[----:B------:R1:W4:Y:S01]  /*1d50*/  @P0 LDG.E R64, desc[UR40][R2.64] ;  /* 0x0000002802400981 */ /* 0x000322000c1e1900 */
[C---:B------:R-:W-:Y:S01]  /*1d60*/  VIADD R0, R31.reuse, 0xffffff80 ;  /* 0xffffff801f007836 */ /* 0x040fe20000000000 */
[C---:B0-----:R-:W-:Y:S01]  /*1d70*/  ISETP.GE.AND P1, PT, R18.reuse, R57, PT ;  /* 0x000000391200720c */ /* 0x041fe20003f26270 */
[C---:B------:R-:W-:Y:S01]  /*1d80*/  VIADD R27, R31.reuse, 0xffffff80 ;  /* 0xffffff801f1b7836 */ /* 0x040fe20000000000 */
[----:B------:R-:W-:Y:S01]  /*1d90*/  ISETP.GE.AND P3, PT, R18, UR4, PT ;  /* 0x0000000412007c0c */ /* 0x000fe2000bf66270 */
[----:B------:R-:W-:Y:S01]  /*1da0*/  VIADD R26, R31, 0xffffff80 ;  /* 0xffffff801f1a7836 */ /* 0x000fe20000000000 */
[----:B------:R-:W-:Y:S01]  /*1db0*/  LEA.HI R4, R0, R0, RZ, 0x1 ;  /* 0x0000000000047211 */ /* 0x000fe200078f08ff */
[----:B------:R-:W-:Y:S01]  /*1dc0*/  IMAD.IADD R63, R63, 0x1, R24 ;  /* 0x000000013f3f7824 */ /* 0x000fe200078e0218 */
[----:B------:R-:W-:Y:S02]  /*1dd0*/  SHF.R.S32.HI R7, RZ, 0x1f, R0 ;  /* 0x0000001fff077819 */ /* 0x000fe40000011400 */
[----:B------:R-:W-:-:S02]  /*1de0*/  LEA.HI R26, R26, R27, RZ, 0x1 ;  /* 0x0000001b1a1a7211 */ /* 0x000fc400078f08ff */
[----:B------:R-:W-:Y:S02]  /*1df0*/  LOP3.LUT R9, R4, 0xfffffffe, RZ, 0xc0, !PT ;  /* 0xfffffffe04097812 */ /* 0x000fe400078ec0ff */
[----:B------:R-:W-:Y:S02]  /*1e00*/  SHF.R.S32.HI R26, RZ, 0x1, R26 ;  /* 0x00000001ff1a7819 */ /* 0x000fe4000001141a */
[----:B------:R-:W-:Y:S01]  /*1e10*/  LEA.HI R7, R7, R0, RZ, 0x2 ;  /* 0x0000000007077211 */ /* 0x000fe200078f10ff */
[----:B------:R-:W-:Y:S01]  /*1e20*/  IMAD.IADD R56, R0, 0x1, -R9 ;  /* 0x0000000100387824 */ /* 0x000fe200078e0a09 */
[----:B------:R-:W-:Y:S01]  /*1e30*/  SHF.R.S32.HI R5, RZ, 0x1f, R26 ;  /* 0x0000001fff057819 */ /* 0x000fe2000001141a */
[-C--:B-1----:R-:W-:Y:S01]  /*1e40*/  IMAD.WIDE.U32 R2, R26, R36.reuse, R18 ;  /* 0x000000241a027225 */ /* 0x082fe200078e0012 */
[--C-:B------:R-:W-:Y:S02]  /*1e50*/  SHF.R.S32.HI R4, RZ, 0x2, R7.reuse ;  /* 0x00000002ff047819 */ /* 0x100fe40000011407 */
[----:B------:R-:W-:Y:S01]  /*1e60*/  SHF.R.S32.HI R7, RZ, 0x1f, R7 ;  /* 0x0000001fff077819 */ /* 0x000fe20000011407 */
[----:B------:R-:W-:Y:S01]  /*1e70*/  IMAD.SHL.U32 R42, R56, 0x8, RZ ;  /* 0x00000008382a7824 */ /* 0x000fe200078e00ff */
[----:B------:R-:W-:Y:S01]  /*1e80*/  SEL R9, R57, RZ, P1 ;  /* 0x000000ff39097207 */ /* 0x000fe20000800000 */
[----:B------:R-:W-:Y:S01]  /*1e90*/  IMAD R0, R5, R36, RZ ;  /* 0x0000002405007224 */ /* 0x000fe200078e02ff */
[----:B------:R-:W-:Y:S01]  /*1ea0*/  LEA.HI R7, R7, R4, RZ, 0x2 ;  /* 0x0000000407077211 */ /* 0x000fe200078f10ff */
[----:B------:R-:W-:Y:S01]  /*1eb0*/  IMAD.MOV.U32 R40, RZ, RZ, R2 ;  /* 0x000000ffff287224 */ /* 0x000fe200078e0002 */
[----:B------:R-:W-:Y:S01]  /*1ec0*/  SHF.R.S32.HI R43, RZ, 0x1f, R42 ;  /* 0x0000001fff2b7819 */ /* 0x000fe2000001142a */
[----:B------:R-:W-:Y:S01]  /*1ed0*/  IMAD R11, R26, R37, R0 ;  /* 0x000000251a0b7224 */ /* 0x000fe200078e0200 */
[----:B------:R-:W-:Y:S01]  /*1ee0*/  LOP3.LUT R7, R7, 0xfffffffc, RZ, 0xc0, !PT ;  /* 0xfffffffc07077812 */ /* 0x000fe200078ec0ff */
[----:B------:R-:W-:Y:S01]  /*1ef0*/  IMAD R0, R5, R20, RZ ;  /* 0x0000001405007224 */ /* 0x000fe200078e02ff */
[----:B------:R-:W-:Y:S01]  /*1f00*/  LOP3.LUT R16, R16, 0xfffffffd, RZ, 0xc0, !PT ;  /* 0xfffffffd10107812 */ /* 0x000fe200078ec0ff */
[----:B------:R-:W-:Y:S01]  /*1f10*/  IMAD.IADD R41, R11, 0x1, R3 ;  /* 0x000000010b297824 */ /* 0x000fe200078e0203 */
[----:B------:R-:W-:Y:S01]  /*1f20*/  SHF.R.U32.HI R59, RZ, 0x7, R31 ;  /* 0x00000007ff3b7819 */ /* 0x000fe2000001161f */
[----:B------:R-:W-:Y:S01]  /*1f30*/  IMAD.WIDE.U32 R2, R26, R36, R42 ;  /* 0x000000241a027225 */ /* 0x000fe200078e002a */
[----:B------:R-:W-:-:S02]  /*1f40*/  @P3 LOP3.LUT R16, R16, 0x2, RZ, 0xfc, !PT ;  /* 0x0000000210103812 */ /* 0x000fc400078efcff */
[----:B------:R-:W-:Y:S01]  /*1f50*/  SHF.R.S32.HI R74, RZ, 0x1f, R30 ;  /* 0x0000001fff4a7819 */ /* 0x000fe2000001141e */
[----:B------:R-:W-:Y:S01]  /*1f60*/  IMAD.IADD R7, R4, 0x1, -R7 ;  /* 0x0000000104077824 */ /* 0x000fe200078e0a07 */
[----:B------:R-:W-:Y:S01]  /*1f70*/  LOP3.LUT R16, R16, 0xfffffffe, RZ, 0xc0, !PT ;  /* 0xfffffffe10107812 */ /* 0x000fe200078ec0ff */
[----:B------:R-:W-:Y:S01]  /*1f80*/  IMAD.IADD R3, R3, 0x1, R11 ;  /* 0x0000000103037824 */ /* 0x000fe200078e020b */
[----:B-----5:R-:W-:Y:S01]  /*1f90*/  SHF.R.S32.HI R11, RZ, 0x1f, R45 ;  /* 0x0000001fff0b7819 */ /* 0x020fe2000001142d */
[----:B------:R-:W-:Y:S01]  /*1fa0*/  IMAD.IADD R9, R18, 0x1, R9 ;  /* 0x0000000112097824 */ /* 0x000fe200078e0209 */
[----:B------:R-:W-:Y:S01]  /*1fb0*/  LOP3.LUT P0, RZ, R7, 0x2, RZ, 0xc0, !PT ;  /* 0x0000000207ff7812 */ /* 0x000fe2000780c0ff */
[----:B------:R-:W-:-:S03]  /*1fc0*/  IMAD.WIDE.U32 R6, R26, R20, R18 ;  /* 0x000000141a067225 */ /* 0x000fc600078e0012 */
[----:B------:R-:W-:Y:S01]  /*1fd0*/  SHF.R.S32.HI R62, RZ, 0x1f, R9 ;  /* 0x0000001fff3e7819 */ /* 0x000fe20000011409 */
[C---:B------:R-:W-:Y:S02]  /*1fe0*/  IMAD R13, R26.reuse, R21, R0 ;  /* 0x000000151a0d7224 */ /* 0x040fe400078e0200 */
[----:B------:R-:W-:Y:S01]  /*1ff0*/  IMAD.WIDE.U32 R4, R26, R20, R42 ;  /* 0x000000141a047225 */ /* 0x000fe200078e002a */
[----:B------:R-:W-:-:S03]  /*2000*/  LEA.HI R62, R62, R9, RZ, 0x4 ;  /* 0x000000093e3e7211 */ /* 0x000fc600078f20ff */
[----:B------:R-:W-:Y:S01]  /*2010*/  IMAD R0, R11, R36, RZ ;  /* 0x000000240b007224 */ /* 0x000fe200078e02ff */
[----:B------:R-:W-:Y:S01]  /*2020*/  LOP3.LUT R51, R62, 0xfffffff0, RZ, 0xc0, !PT ;  /* 0xfffffff03e337812 */ /* 0x000fe200078ec0ff */
[----:B------:R-:W-:Y:S02]  /*2030*/  IMAD.IADD R7, R13, 0x1, R7 ;  /* 0x000000010d077824 */ /* 0x000fe400078e0207 */
[----:B------:R-:W-:Y:S02]  /*2040*/  IMAD.IADD R5, R5, 0x1, R13 ;  /* 0x0000000105057824 */ /* 0x000fe400078e020d */
[----:B------:R-:W-:Y:S02]  /*2050*/  IMAD R13, R45, R37, R0 ;  /* 0x000000252d0d7224 */ /* 0x000fe400078e0200 */
[----:B------:R-:W-:Y:S02]  /*2060*/  IMAD R0, R11, R20, RZ ;  /* 0x000000140b007224 */ /* 0x000fe400078e02ff */
[----:B------:R-:W-:-:S04]  /*2070*/  IMAD.WIDE.U32 R38, R45, R36, R2 ;  /* 0x000000242d267225 */ /* 0x000fc800078e0002 */
[----:B------:R-:W-:Y:S02]  /*2080*/  IMAD R49, R45, R21, R0 ;  /* 0x000000152d317224 */ /* 0x000fe400078e0200 */
[----:B------:R-:W-:Y:S02]  /*2090*/  IMAD R9, R37, 0xa0, RZ ;  /* 0x000000a025097824 */ /* 0x000fe400078e02ff */
[----:B------:R-:W-:-:S04]  /*20a0*/  IMAD.WIDE.U32 R40, R45, R36, R40 ;  /* 0x000000242d287225 */ /* 0x000fc800078e0028 */
[----:B------:R-:W-:Y:S02]  /*20b0*/  IMAD R3, R21, 0xa0, RZ ;  /* 0x000000a015037824 */ /* 0x000fe400078e02ff */
[----:B------:R-:W-:-:S04]  /*20c0*/  IMAD.WIDE.U32 R34, R45, R20, R6 ;  /* 0x000000142d227225 */ /* 0x000fc800078e0006 */
[----:B------:R-:W-:-:S04]  /*20d0*/  IMAD.WIDE.U32 R32, R45, R20, R4 ;  /* 0x000000142d207225 */ /* 0x000fc800078e0004 */
[----:B------:R-:W-:-:S04]  /*20e0*/  IMAD.WIDE.U32 R36, R36, 0xa0, RZ ;  /* 0x000000a024247825 */ /* 0x000fc800078e00ff */
[----:B------:R-:W-:-:S04]  /*20f0*/  IMAD.WIDE.U32 R20, R20, 0xa0, RZ ;  /* 0x000000a014147825 */ /* 0x000fc800078e00ff */
[----:B------:R-:W-:Y:S02]  /*2100*/  IMAD.IADD R55, R49, 0x1, R35 ;  /* 0x0000000131377824 */ /* 0x000fe400078e0223 */
[----:B------:R-:W-:Y:S02]  /*2110*/  VIADD R59, R59, 0x8 ;  /* 0x000000083b3b7836 */ /* 0x000fe40000000000 */
[----:B------:R-:W-:Y:S02]  /*2120*/  IMAD.SHL.U32 R57, R57, 0x2, RZ ;  /* 0x0000000239397824 */ /* 0x000fe400078e00ff */
[----:B------:R-:W-:Y:S02]  /*2130*/  IMAD.IADD R60, R37, 0x1, R9 ;  /* 0x00000001253c7824 */ /* 0x000fe400078e0209 */
[----:B------:R-:W-:Y:S02]  /*2140*/  IMAD.IADD R58, R21, 0x1, R3 ;  /* 0x00000001153a7824 */ /* 0x000fe400078e0203 */
[----:B------:R-:W-:-:S02]  /*2150*/  IMAD R56, R56, 0xc0, R26 ;  /* 0x000000c038387824 */ /* 0x000fc400078e021a */
[----:B------:R-:W-:Y:S02]  /*2160*/  IMAD.IADD R54, R13, 0x1, R41 ;  /* 0x000000010d367824 */ /* 0x000fe400078e0229 */
[----:B------:R-:W-:Y:S02]  /*2170*/  IMAD.IADD R50, R39, 0x1, R13 ;  /* 0x0000000127327824 */ /* 0x000fe400078e020d */
[----:B------:R-:W-:Y:S01]  /*2180*/  IMAD.IADD R49, R33, 0x1, R49 ;  /* 0x0000000121317824 */ /* 0x000fe200078e0231 */
[----:B--2---:R-:W-:Y:S02]  /*2190*/  ISETP.GE.AND P2, PT, R29, UR4, PT ;  /* 0x000000041d007c0c */ /* 0x004fe4000bf46270 */
[----:B---3--:R-:W-:Y:S02]  /*21a0*/  SHF.R.U32.HI R61, RZ, 0x3, R28 ;  /* 0x00000003ff3d7819 */ /* 0x008fe4000001161c */
[----:B------:R-:W-:-:S04]  /*21b0*/  LOP3.LUT R0, R28, 0x30, R62, 0xf8, !PT ;  /* 0x000000301c007812 */ /* 0x000fc800078ef83e */
[----:B------:R-:W-:-:S05]  /*21c0*/  LOP3.LUT R0, R0, R61, RZ, 0x3c, !PT ;  /* 0x0000003d00007212 */ /* 0x000fca00078e3cff */
[----:B------:R-:W-:Y:S01]  /*21d0*/  @P2 LOP3.LUT R16, R16, 0x1, RZ, 0xfc, !PT ;  /* 0x0000000110102812 */ /* 0x000fe200078efcff */
[----:B----4-:R-:W-:Y:S01]  /*21e0*/  IMAD.IADD R52, R25, 0x1, R0 ;  /* 0x0000000119347824 */ /* 0x010fe200078e0200 */
[----:B------:R-:W-:-:S07]  /*21f0*/  SHF.R.S32.HI R53, RZ, 0x1f, R64 ;  /* 0x0000001fff357819 */ /* 0x000fce0000011440 */
.L_x_14514:
[----:B------:R-:W2:Y:S01]  /*2200*/  LDL R6, [R1+0x34] ;  /* 0x0000340001067983 */ /* 0x000ea20000100800 */
[----:B0-----:R-:W0:Y:S01]  /*2210*/  LDC R67, c[0x0][0x430] ;  /* 0x00010c00ff437b82 */ /* 0x001e220000000800 */
[----:B------:R-:W-:Y:S02]  /*2220*/  VIADD R47, R47, 0xffffffff ;  /* 0xffffffff2f2f7836 */ /* 0x000fe40000000000 */
[----:B------:R-:W-:Y:S02]  /*2230*/  IMAD.MOV.U32 R66, RZ, RZ, RZ ;  /* 0x000000ffff427224 */ /* 0x000fe400078e00ff */
[----:B-1----:R-:W-:-:S03]  /*2240*/  IMAD R2, R47, 0xa0, R56 ;  /* 0x000000a02f027824 */ /* 0x002fc600078e0238 */
[----:B------:R-:W1:Y:S01]  /*2250*/  LDC R31, c[0x0][0x3f4] ;  /* 0x0000fd00ff1f7b82 */ /* 0x000e620000000800 */
[----:B----4-:R-:W-:Y:S01]  /*2260*/  IMAD.IADD R9, R63, 0x1, R2 ;  /* 0x000000013f097824 */ /* 0x010fe200078e0202 */
[----:B------:R-:W-:-:S03]  /*2270*/  ISETP.GE.AND P2, PT, R2, R46, PT ;  /* 0x0000002e0200720c */ /* 0x000fc60003f46270 */
[----:B------:R-:W-:Y:S01]  /*2280*/  IMAD.MOV.U32 R7, RZ, RZ, R9 ;  /* 0x000000ffff077224 */ /* 0x000fe200078e0009 */
[----:B------:R-:W-:Y:S02]  /*2290*/  ISETP.GT.OR P2, PT, R56, 0x9f, P2 ;  /* 0x0000009f3800780c */ /* 0x000fe40001744670 */
[----:B0-----:R-:W-:-:S11]  /*22a0*/  ISETP.NE.AND P3, PT, R67, 0x1, PT ;  /* 0x000000014300780c */ /* 0x001fd60003f65270 */
[----:B---3--:R-:W0:Y:S08]  /*22b0*/  @!P2 LDC.64 R4, c[0x0][0x428] ;  /* 0x00010a00ff04ab82 */ /* 0x008e300000000a00 */
[----:B------:R-:W3:Y:S08]  /*22c0*/  @!P2 LDC.64 R10, c[0x0][0x418] ;  /* 0x00010600ff0aab82 */ /* 0x000ef00000000a00 */
[----:B------:R-:W4:Y:S08]  /*22d0*/  @P3 LDC R0, c[0x0][0x434] ;  /* 0x00010d00ff003b82 */ /* 0x000f300000000800 */
[----:B------:R-:W1:Y:S01]  /*22e0*/  @P3 LDC R3, c[0x0][0x438] ;  /* 0x00010e00ff033b82 */ /* 0x000e620000000800 */
[----:B----4-:R-:W-:-:S05]  /*22f0*/  @P3 IMAD.HI.U32 R0, R9, R0, RZ ;  /* 0x0000000009003227 */ /* 0x010fca00078e00ff */
[----:B-1----:R-:W-:Y:S01]  /*2300*/  @P3 SHF.R.U32.HI R7, RZ, R3, R0 ;  /* 0x00000003ff073219 */ /* 0x002fe20000011600 */
[----:B0-----:R-:W-:-:S03]  /*2310*/  @!P2 IMAD R0, R53, R4, RZ ;  /* 0x000000043500a224 */ /* 0x001fc600078e02ff */
[--C-:B------:R-:W-:Y:S01]  /*2320*/  @!P2 SHF.R.S32.HI R3, RZ, 0x1f, R7.reuse ;  /* 0x0000001fff03a819 */ /* 0x100fe20000011407 */
[----:B------:R-:W-:Y:S02]  /*2330*/  @!P2 IMAD.MOV.U32 R2, RZ, RZ, R7 ;  /* 0x000000ffff02a224 */ /* 0x000fe400078e0007 */
        /* <DEDUP_REMOVED lines=37> */
[-C--:B------:R-:W-:Y:S02]  /*2590*/  IMAD R7, R60, R47.reuse, RZ ;  /* 0x0000002f3c077224 */ /* 0x080fe400078e02ff */
[----:B------:R-:W-:-:S04]  /*25a0*/  IMAD.WIDE.U32 R4, R36, R47, RZ ;  /* 0x0000002f24047225 */ /* 0x000fc800078e00ff */
[----:B------:R-:W-:-:S04]  /*25b0*/  IMAD R7, R11, R36, R7 ;  /* 0x000000240b077224 */ /* 0x000fc800078e0207 */
[----:B------:R-:W-:Y:S02]  /*25c0*/  IMAD.IADD R7, R5, 0x1, R7 ;  /* 0x0000000105077824 */ /* 0x000fe400078e0207 */
[----:B--2---:R-:W-:-:S04]  /*25d0*/  IMAD.WIDE.U32 R2, R6, UR4, R2 ;  /* 0x0000000406027c25 */ /* 0x004fc8000f8e0002 */
[----:B------:R-:W-:Y:S01]  /*25e0*/  IMAD R13, R6, UR5, R0 ;  /* 0x00000005060d7c24 */ /* 0x000fe2000f8e0200 */
[----:B------:R-:W-:-:S04]  /*25f0*/  IADD3 R2, P4, R2, UR6, RZ ;  /* 0x0000000602027c10 */ /* 0x000fc8000ff9e0ff */
[----:B------:R-:W-:Y:S01]  /*2600*/  IADD3.X R13, R3, UR7, R13, P4, !PT ;  /* 0x00000007030d7c10 */ /* 0x000fe2000a7fe40d */
[----:B------:R-:W-:Y:S08]  /*2610*/  @!P3 BRA `(.L_x_14484) ;  /* 0x00000010009cb947 */ /* 0x000ff00003800000 */
[----:B------:R-:W0:Y:S01]  /*2620*/  S2R R6, SR_TID.X ;  /* 0x0000000000067919 */ /* 0x000e220000002100 */
[----:B------:R-:W-:Y:S01]  /*2630*/  IMAD R71, R47, -0xa0, R46 ;  /* 0xffffff602f477824 */ /* 0x000fe200078e022e */
[----:B------:R-:W-:Y:S01]  /*2640*/  BSSY B1, `(.L_x_14485) ;  /* 0x000001f000017945 */ /* 0x000fe20003800000 */
[----:B------:R-:W-:Y:S01]  /*2650*/  VIADD R0, R42, 0x10 ;  /* 0x000000102a007836 */ /* 0x000fe20000000000 */
[----:B------:R-:W-:Y:S02]  /*2660*/  CS2R R26, SRZ ;  /* 0x00000000001a7805 */ /* 0x000fe4000001ff00 */
[----:B------:R-:W-:Y:S02]  /*2670*/  CS2R R24, SRZ ;  /* 0x0000000000187805 */ /* 0x000fe4000001ff00 */
[----:B------:R-:W-:Y:S02]  /*2680*/  VIMNMX R71, R71, 0xa0, PT ;  /* 0x000000a047477848 */ /* 0x000fe40003fe0100 */
[----:B------:R-:W-:Y:S01]  /*2690*/  CS2R R28, SRZ ;  /* 0x00000000001c7805 */ /* 0x000fe2000001ff00 */
[----:B0-----:R-:W-:-:S02]  /*26a0*/  VIADD R8, R6, 0xffffff80 ;  /* 0xffffff8006087836 */ /* 0x001fc40000000000 */
[----:B------:R-:W-:-:S05]  /*26b0*/  VIADD R6, R6, 0xffffff80 ;  /* 0xffffff8006067836 */ /* 0x000fca0000000000 */
[----:B------:R-:W-:Y:S02]  /*26c0*/  LEA.HI R6, R6, R8, RZ, 0x1 ;  /* 0x0000000806067211 */ /* 0x000fe400078f08ff */
[----:B------:R-:W-:Y:S02]  /*26d0*/  CS2R R8, SRZ ;  /* 0x0000000000087805 */ /* 0x000fe4000001ff00 */
[----:B------:R-:W-:-:S04]  /*26e0*/  SHF.R.S32.HI R6, RZ, 0x1, R6 ;  /* 0x00000001ff067819 */ /* 0x000fc80000011406 */
[----:B------:R-:W-:-:S13]  /*26f0*/  ISETP.GE.AND P3, PT, R6, R71, PT ;  /* 0x000000470600720c */ /* 0x000fda0003f66270 */
[----:B------:R-:W-:Y:S05]  /*2700*/  @P3 BRA `(.L_x_14486) ;  /* 0x0000000000483947 */ /* 0x000fea0003800000 */
[----:B------:R-:W-:Y:S01]  /*2710*/  ULDC.64 UR4, c[0x0][0x3e8] ;  /* 0x0000fa0000047ab9 */ /* 0x000fe20000000a00 */
[----:B------:R-:W-:Y:S01]  /*2720*/  IMAD.MOV.U32 R48, RZ, RZ, R32 ;  /* 0x000000ffff307224 */ /* 0x000fe200078e0020 */
[----:B------:R-:W-:Y:S01]  /*2730*/  IADD3 R4, P4, P5, R38, UR4, R4 ;  /* 0x0000000426047c10 */ /* 0x000fe2000fd9e004 */
[----:B------:R-:W-:-:S03]  /*2740*/  IMAD R3, R58, R47, RZ ;  /* 0x0000002f3a037224 */ /* 0x000fc600078e02ff */
[----:B------:R-:W-:Y:S01]  /*2750*/  IADD3.X R5, R50, UR5, R7, P4, P5 ;  /* 0x0000000532057c10 */ /* 0x000fe2000a7ea407 */
[----:B------:R-:W-:Y:S01]  /*2760*/  IMAD.WIDE.U32 R6, R47, R20, R48 ;  /* 0x000000142f067225 */ /* 0x000fe200078e0030 */
[----:B------:R-:W-:-:S03]  /*2770*/  ULDC.64 UR4, c[0x0][0x400] ;  /* 0x0001000000047ab9 */ /* 0x000fc60000000a00 */
[----:B------:R-:W-:Y:S01]  /*2780*/  IMAD R3, R11, R20, R3 ;  /* 0x000000140b037224 */ /* 0x000fe200078e0203 */
[----:B------:R-:W-:-:S04]  /*2790*/  IADD3 R6, P4, R6, UR4, RZ ;  /* 0x0000000406067c10 */ /* 0x000fc8000ff9e0ff */
[----:B------:R-:W-:Y:S02]  /*27a0*/  IADD3.X R7, R7, UR5, R3, P4, !PT ;  /* 0x0000000507077c10 */ /* 0x000fe4000a7fe403 */
        /* <DEDUP_REMOVED lines=8> */
.L_x_14486:
[----:B------:R-:W-:Y:S05]  /*2830*/  BSYNC B1 ;  /* 0x0000000000017941 */ /* 0x000fea0003800000 */
.L_x_14485:
[----:B------:R-:W2:Y:S01]  /*2840*/  LDL R3, [R1+0x18] ;  /* 0x0000180001037983 */ /* 0x000ea20000100800 */
[----:B-----5:R-:W-:Y:S02]  /*2850*/  IMAD.MOV.U32 R30, RZ, RZ, R8 ;  /* 0x000000ffff1e7224 */ /* 0x020fe400078e0008 */
[----:B------:R-:W-:Y:S02]  /*2860*/  IMAD.MOV.U32 R82, RZ, RZ, R26 ;  /* 0x000000ffff527224 */ /* 0x000fe400078e001a */
[----:B------:R-:W-:Y:S02]  /*2870*/  IMAD.MOV.U32 R72, RZ, RZ, R24 ;  /* 0x000000ffff487224 */ /* 0x000fe400078e0018 */
[----:B------:R-:W-:Y:S01]  /*2880*/  IMAD.MOV.U32 R80, RZ, RZ, R28 ;  /* 0x000000ffff507224 */ /* 0x000fe200078e001c */
[----:B--2---:R-:W-:-:S13]  /*2890*/  ISETP.NE.AND P4, PT, R3, 0x3, PT ;  /* 0x000000030300780c */ /* 0x004fda0003f85270 */
[----:B------:R-:W-:Y:S05]  /*28a0*/  @!P4 BRA `(.L_x_14487) ;  /* 0x000000000004c947 */ /* 0x000fea0003800000 */
[----:B------:R-:W-:Y:S01]  /*28b0*/  BPT.TRAP 0x1 ;  /* 0x000000040000795c */ /* 0x000fe20000300000 */
.L_x_14487:
[----:B------:R-:W2:Y:S01]  /*28c0*/  LDL R3, [R1+0x24] ;  /* 0x0000240001037983 */ /* 0x000ea20000100800 */
[----:B------:R-:W-:Y:S01]  /*28d0*/  IMAD R48, R157, 0x8, R22 ;  /* 0x000000089d307824 */ /* 0x000fe200078e0216 */
[----:B------:R-:W-:Y:S01]  /*28e0*/  BSSY B1, `(.L_x_14488) ;  /* 0x0000004000017945 */ /* 0x000fe20003800000 */
[----:B--2---:R-:W-:-:S04]  /*28f0*/  SHF.L.U32 R73, R3, 0x1f, RZ ;  /* 0x0000001f03497819 */ /* 0x004fc800000006ff */
[----:B------:R-:W1:Y:S02]  /*2900*/  SYNCS.PHASECHK.TRANS64.TRYWAIT P5, [R48+URZ+0x13290], R73 ;  /* 0x01329049300075a7 */ /* 0x000e6400080a017f */
[----:B-1----:R-:W-:Y:S05]  /*2910*/  @!P5 BRA `(.L_x_14489) ;  /* 0x000001f80024d947 */ /* 0x002fea0003800000 */
.L_x_14798:
[----:B------:R-:W-:Y:S05]  /*2920*/  BSYNC B1 ;  /* 0x0000000000017941 */ /* 0x000fea0003800000 */
.L_x_14488:
[----:B------:R-:W-:-:S03]  /*2930*/  UMOV UR4, 0xffffffff ;  /* 0xffffffff00047882 */ /* 0x000fc60000000000 */
[----:B------:R-:W-:Y:S05]  /*2940*/  BRA.DIV UR4, `(.L_x_14490) ;  /* 0x000001fa042c7947 */ /* 0x000fea000b800000 */
[----:B------:R2:W3:Y:S04]  /*2950*/  SHFL.IDX PT, R3, R13, RZ, 0x1e1f ;  /* 0x001e1fff0d037589 */ /* 0x0004e800000e0000 */
[----:B------:R2:W4:Y:S02]  /*2960*/  SHFL.IDX PT, R14, R2, RZ, 0x1e1f ;  /* 0x001e1fff020e7589 */ /* 0x00052400000e0000 */
.L_x_14802:
[----:B------:R-:W-:Y:S05]  /*2970*/  @P3 BRA `(.L_x_14491) ;  /* 0x0000002400343947 */ /* 0x000fea0003800000 */
[----:B------:R-:W-:Y:S01]  /*2980*/  LOP3.LUT P5, RZ, R16, 0x2, RZ, 0xc0, !PT ;  /* 0x0000000210ff7812 */ /* 0x000fe200078ac0ff */
[----:B------:R-:W-:-:S12]  /*2990*/  BSSY B1, `(.L_x_14492) ;  /* 0x0000074000017945 */ /* 0x000fd80003800000 */
[----:B------:R-:W-:Y:S05]  /*29a0*/  @P5 BRA `(.L_x_14493) ;  /* 0x0000000400c85947 */ /* 0x000fea0003800000 */
[----:B0-----:R0:W0:Y:S01]  /*29b0*/  LDS.128 R4, [R68+0xe000] ;  /* 0x00e0000044047984 */ /* 0x0010220000000c00 */
[----:B----4-:R-:W-:Y:S01]  /*29c0*/  IADD3 R10, P3, R18, R14, RZ ;  /* 0x0000000e120a7210 */ /* 0x010fe20007f7e0ff */
[----:B------:R-:W-:Y:S04]  /*29d0*/  BSSY B2, `(.L_x_14494) ;  /* 0x000006e000027945 */ /* 0x000fe80003800000 */
[----:B---3--:R-:W-:Y:S01]  /*29e0*/  IMAD.X R11, R3, 0x1, R19, P3 ;  /* 0x00000001030b7824 */ /* 0x008fe200018e0613 */
[----:B------:R-:W-:-:S13]  /*29f0*/  ISETP.GE.AND P3, PT, R42, R31, PT ;  /* 0x0000001f2a00720c */ /* 0x000fda0003f66270 */
[----:B------:R-:W-:Y:S05]  /*2a00*/  @P3 BRA `(.L_x_14495) ;  /* 0x0000000400a83947 */ /* 0x000fea0003800000 */
[--C-:B------:R-:W-:Y:S02]  /*2a10*/  SHF.R.U32.HI R26, RZ, 0x8, R29.reuse ;  /* 0x00000008ff1a7819 */ /* 0x100fe4000001161d */
[----:B------:R-:W-:Y:S02]  /*2a20*/  LOP3.LUT R12, R29, 0xff, RZ, 0xc0, !PT ;  /* 0x000000ff1d0c7812 */ /* 0x000fe400078ec0ff */
[----:B------:R-:W-:Y:S02]  /*2a30*/  SHF.R.U32.HI R15, RZ, 0x18, R29 ;  /* 0x00000018ff0f7819 */ /* 0x000fe4000001161d */
[--C-:B------:R-:W-:Y:S02]  /*2a40*/  SHF.R.U32.HI R75, RZ, 0x8, R27.reuse ;  /* 0x00000008ff4b7819 */ /* 0x100fe4000001161b */
[----:B--2---:R-:W-:Y:S02]  /*2a50*/  LOP3.LUT R2, R27, 0xff, RZ, 0xc0, !PT ;  /* 0x000000ff1b027812 */ /* 0x004fe400078ec0ff */
[----:B------:R-:W-:-:S02]  /*2a60*/  SHF.R.U32.HI R13, RZ, 0x18, R27 ;  /* 0x00000018ff0d7819 */ /* 0x000fc4000001161b */
[----:B------:R-:W-:Y:S01]  /*2a70*/  PRMT R15, R15, 0x654, R12 ;  /* 0x000006540f0f7816 */ /* 0x000fe2000000000c */
[----:B------:R-:W-:Y:S01]  /*2a80*/  IMAD.SHL.U32 R12, R26, 0x100, RZ ;  /* 0x000001001a0c7824 */ /* 0x000fe200078e00ff */
[----:B------:R-:W-:Y:S01]  /*2a90*/  PRMT R13, R13, 0x654, R2 ;  /* 0x000006540d0d7816 */ /* 0x000fe20000000002 */
[----:B------:R-:W-:Y:S01]  /*2aa0*/  IMAD.SHL.U32 R2, R75, 0x100, RZ ;  /* 0x000001004b027824 */ /* 0x000fe200078e00ff */
[----:B------:R-:W-:Y:S02]  /*2ab0*/  SHF.R.U32.HI R76, RZ, 0x10, R27 ;  /* 0x00000010ff4c7819 */ /* 0x000fe4000001161b */
[----:B------:R-:W-:Y:S02]  /*2ac0*/  SHF.R.U32.HI R28, RZ, 0x10, R29 ;  /* 0x00000010ff1c7819 */ /* 0x000fe4000001161d */
[----:B------:R-:W-:Y:S01]  /*2ad0*/  LOP3.LUT R27, R15, 0xff00, R12, 0xf8, !PT ;  /* 0x0000ff000f1b7812 */ /* 0x000fe200078ef80c */
[----:B------:R-:W-:Y:S01]  /*2ae0*/  IMAD.U32 R12, R76, 0x10000, RZ ;  /* 0x000100004c0c7824 */ /* 0x000fe200078e00ff */
[----:B------:R-:W-:Y:S01]  /*2af0*/  LOP3.LUT R13, R13, 0xff00, R2, 0xf8, !PT ;  /* 0x0000ff000d0d7812 */ /* 0x000fe200078ef802 */
[----:B------:R-:W-:Y:S01]  /*2b00*/  IMAD.U32 R26, R28, 0x10000, RZ ;  /* 0x000100001c1a7824 */ /* 0x000fe200078e00ff */
[----:B0-----:R-:W-:-:S02]  /*2b10*/  F2FP.F16.E4M3.UNPACK_B R2, R5 ;  /* 0x00000005ff02723e */ /* 0x001fc400020006ff */
        /* <DEDUP_REMOVED lines=11> */
[--C-:B------:R-:W-:Y:S02]  /*2bd0*/  HADD2.F32 R15, -RZ, R5.reuse.H1_H1 ;  /* 0x30000005ff0f7230 */ /* 0x100fe40000004100 */
[----:B------:R-:W-:Y:S02]  /*2be0*/  HADD2.F32 R13, -RZ, R5.H0_H0 ;  /* 0x20000005ff0d7230 */ /* 0x000fe40000004100 */
[C---:B------:R-:W-:Y:S01]  /*2bf0*/  FMUL.FTZ R5, R2.reuse, R75 ;  /* 0x0000004b02057220 */ /* 0x040fe20000410000 */
[----:B------:R-:W-:Y:S02]  /*2c00*/  HADD2.F32 R26, -RZ, R26.H1_H1 ;  /* 0x3000001aff1a7230 */ /* 0x000fe40000004100 */
[-C--:B------:R-:W-:Y:S01]  /*2c10*/  FMUL.FTZ R76, R15, R28.reuse ;  /* 0x0000001c0f4c7220 */ /* 0x080fe20000410000 */
[-C--:B------:R-:W-:Y:S01]  /*2c20*/  FFMA.FTZ R2, R2, R27.reuse, -R79 ;  /* 0x0000001b02027223 */ /* 0x080fe2000001084f */
[----:B------:R-:W-:Y:S01]  /*2c30*/  FFMA.FTZ R5, R12, R27, R5 ;  /* 0x0000001b0c057223 */ /* 0x000fe20000010005 */
[----:B------:R-:W-:Y:S01]  /*2c40*/  FMUL.FTZ R78, R13, R28 ;  /* 0x0000001c0d4e7220 */ /* 0x000fe20000410000 */
[----:B------:R-:W-:-:S02]  /*2c50*/  F2FP.F16.E4M3.UNPACK_B R12, R4.H1 ;  /* 0x00000004ff0c723e */ /* 0x000fc400030006ff */
[----:B------:R-:W-:Y:S01]  /*2c60*/  F2FP.F16.E4M3.UNPACK_B R28, R80 ;  /* 0x00000050ff1c723e */ /* 0x000fe200020006ff */
[----:B------:R-:W-:Y:S01]  /*2c70*/  FFMA.FTZ R80, R13, R26, -R76 ;  /* 0x0000001a0d507223 */ /* 0x000fe2000001084c */
[----:B------:R-:W-:Y:S01]  /*2c80*/  F2FP.F16.E4M3.UNPACK_B R4, R4 ;  /* 0x00000004ff04723e */ /* 0x000fe200020006ff */
[----:B------:R-:W-:Y:S01]  /*2c90*/  FFMA.FTZ R81, R15, R26, R78 ;  /* 0x0000001a0f517223 */ /* 0x000fe2000001004e */
[----:B------:R-:W-:Y:S01]  /*2ca0*/  F2FP.F16.E4M3.UNPACK_B R26, R82 ;  /* 0x00000052ff1a723e */ /* 0x000fe200020006ff */
[--C-:B------:R-:W-:Y:S02]  /*2cb0*/  HADD2.F32 R13, -RZ, R12.reuse.H0_H0 ;  /* 0x2000000cff0d7230 */ /* 0x100fe40000004100 */
[----:B------:R-:W-:Y:S01]  /*2cc0*/  HADD2.F32 R15, -RZ, R12.H1_H1 ;  /* 0x3000000cff0f7230 */ /* 0x000fe20000004100 */
[----:B------:R-:W-:Y:S01]  /*2cd0*/  F2FP.SATFINITE.E4M3.F32.PACK_AB_MERGE_C R84, R81, R80, RZ ;  /* 0x000000505154723e */ /* 0x000fe200048070ff */
[----:B------:R-:W-:Y:S02]  /*2ce0*/  HADD2.F32 R76, -RZ, R28.H1_H1 ;  /* 0x3000001cff4c7230 */ /* 0x000fe40000004100 */
[----:B------:R-:W-:Y:S01]  /*2cf0*/  HADD2.F32 R12, -RZ, R4.H0_H0 ;  /* 0x20000004ff0c7230 */ /* 0x000fe20000004100 */
[----:B------:R-:W-:Y:S01]  /*2d00*/  F2FP.SATFINITE.E4M3.F32.PACK_AB_MERGE_C R5, R5, R2, R84 ;  /* 0x000000020505723e */ /* 0x000fe20004807054 */
[----:B------:R-:W-:-:S02]  /*2d10*/  HADD2.F32 R75, -RZ, R28.H0_H0 ;  /* 0x2000001cff4b7230 */ /* 0x000fc40000004100 */
[----:B------:R-:W-:Y:S02]  /*2d20*/  HADD2.F32 R4, -RZ, R4.H1_H1 ;  /* 0x30000004ff047230 */ /* 0x000fe40000004100 */
[--C-:B------:R-:W-:Y:S02]  /*2d30*/  HADD2.F32 R28, -RZ, R26.reuse.H1_H1 ;  /* 0x3000001aff1c7230 */ /* 0x100fe40000004100 */
        /* <DEDUP_REMOVED lines=35> */
[----:B------:R-:W-:Y:S01]  /*2f70*/  HADD2.F32 R12, -RZ, R7.H0_H0 ;  /* 0x20000007ff0c7230 */ /* 0x000fe20000004100 */
        /* <DEDUP_REMOVED lines=18> */
[----:B------:R-:W-:-:S07]  /*30a0*/  F2FP.SATFINITE.E4M3.F32.PACK_AB_MERGE_C R6, R6, R13, R28 ;  /* 0x0000000d0606723e */ /* 0x000fce000480701c */
.L_x_14495:
[----:B------:R-:W-:Y:S05]  /*30b0*/  BSYNC B2 ;  /* 0x0000000000027941 */ /* 0x000fea0003800000 */
.L_x_14494:
[----:B0-----:R0:W-:Y:S02]  /*30c0*/  ST.E.128 desc[UR40][R10.64], R4 ;  /* 0x000000040a007985 */ /* 0x0011e4000c101d28 */
.L_x_14493:
[----:B------:R-:W-:Y:S05]  /*30d0*/  BSYNC B1 ;  /* 0x0000000000017941 */ /* 0x000fea0003800000 */
.L_x_14492:
[----:B------:R-:W-:-:S13]  /*30e0*/  LOP3.LUT P3, RZ, R16, 0x1, RZ, 0xc0, !PT ;  /* 0x0000000110ff7812 */ /* 0x000fda000786c0ff */
[----:B------:R-:W-:Y:S05]  /*30f0*/  @P3 BRA `(.L_x_14491) ;  /* 0x0000001c00543947 */ /* 0x000fea0003800000 */
[----:B0-----:R-:W5:Y:S04]  /*3100*/  LDL R7, [R1+0x34] ;  /* 0x0000340001077983 */ /* 0x001f680000100800 */
[----:B------:R-:W4:Y:S04]  /*3110*/  LDL R4, [R1+0x20] ;  /* 0x0000200001047983 */ /* 0x000f280000100800 */
[----:B------:R-:W3:Y:S01]  /*3120*/  LDL R6, [R1+0x2c] ;  /* 0x00002c0001067983 */ /* 0x000ee20000100800 */
[----:B------:R-:W-:Y:S01]  /*3130*/  IMAD.MOV.U32 R5, RZ, RZ, 0x20 ;  /* 0x00000020ff057424 */ /* 0x000fe200078e00ff */
[----:B------:R-:W-:Y:S01]  /*3140*/  BSSY B1, `(.L_x_14496) ;  /* 0x0000072000017945 */ /* 0x000fe20003800000 */
[----:B--2---:R-:W-:-:S03]  /*3150*/  IMAD R2, R157, 0x2800, RZ ;  /* 0x000028009d027824 */ /* 0x004fc600078e02ff */
[----:B------:R-:W-:-:S04]  /*3160*/  SEL R5, R5, 0xffffffe0, !P0 ;  /* 0xffffffe005057807 */ /* 0x000fc80004000000 */
[----:B-----5:R-:W-:Y:S02]  /*3170*/  IADD3 R5, R5, R7, R2 ;  /* 0x0000000705057210 */ /* 0x020fe40007ffe002 */
[----:B----4-:R-:W-:-:S03]  /*3180*/  IADD3 R14, P3, R4, R14, RZ ;  /* 0x0000000e040e7210 */ /* 0x010fc60007f7e0ff */
[----:B------:R-:W-:Y:S02]  /*3190*/  IMAD.IADD R4, R22, 0x1, R5 ;  /* 0x0000000116047824 */ /* 0x000fe400078e0205 */
[----:B---3--:R-:W-:Y:S01]  /*31a0*/  IMAD.X R15, R3, 0x1, R6, P3 ;  /* 0x00000001030f7824 */ /* 0x008fe200018e0606 */
[----:B------:R-:W-:-:S03]  /*31b0*/  ISETP.GE.AND P3, PT, R0, R31, PT ;  /* 0x0000001f0000720c */ /* 0x000fc60003f66270 */
[----:B------:R-:W0:Y:S10]  /*31c0*/  LDS.128 R4, [R4+0xe000] ;  /* 0x00e0000004047984 */ /* 0x000e340000000c00 */
[----:B------:R-:W-:Y:S05]  /*31d0*/  @P3 BRA `(.L_x_14497) ;  /* 0x0000000400a03947 */ /* 0x000fea0003800000 */
[--C-:B------:R-:W-:Y:S02]  /*31e0*/  SHF.R.U32.HI R13, RZ, 0x18, R9.reuse ;  /* 0x00000018ff0d7819 */ /* 0x100fe40000011609 */
[----:B------:R-:W-:Y:S02]  /*31f0*/  LOP3.LUT R0, R9, 0xff, RZ, 0xc0, !PT ;  /* 0x000000ff09007812 */ /* 0x000fe400078ec0ff */
[--C-:B------:R-:W-:Y:S02]  /*3200*/  SHF.R.U32.HI R3, RZ, 0x8, R9.reuse ;  /* 0x00000008ff037819 */ /* 0x100fe40000011609 */
[----:B------:R-:W-:Y:S02]  /*3210*/  SHF.R.U32.HI R10, RZ, 0x10, R9 ;  /* 0x00000010ff0a7819 */ /* 0x000fe40000011609 */
[----:B------:R-:W-:Y:S01]  /*3220*/  SHF.R.U32.HI R9, RZ, 0x8, R25 ;  /* 0x00000008ff097819 */ /* 0x000fe20000011619 */
[----:B------:R-:W-:Y:S01]  /*3230*/  IMAD.SHL.U32 R3, R3, 0x100, RZ ;  /* 0x0000010003037824 */ /* 0x000fe200078e00ff */
[----:B------:R-:W-:-:S02]  /*3240*/  LOP3.LUT R2, R25, 0xff0000ff, RZ, 0xc0, !PT ;  /* 0xff0000ff19027812 */ /* 0x000fc400078ec0ff */
[----:B------:R-:W-:Y:S01]  /*3250*/  SHF.R.U32.HI R11, RZ, 0x10, R25 ;  /* 0x00000010ff0b7819 */ /* 0x000fe20000011619 */
[----:B------:R-:W-:Y:S01]  /*3260*/  IMAD.SHL.U32 R9, R9, 0x100, RZ ;  /* 0x0000010009097824 */ /* 0x000fe200078e00ff */
[----:B------:R-:W-:-:S03]  /*3270*/  PRMT R0, R13, 0x654, R0 ;  /* 0x000006540d007816 */ /* 0x000fc60000000000 */
[----:B------:R-:W-:Y:S01]  /*3280*/  IMAD.U32 R11, R11, 0x10000, RZ ;  /* 0x000100000b0b7824 */ /* 0x000fe200078e00ff */
[----:B------:R-:W-:Y:S01]  /*3290*/  LOP3.LUT R8, R2, 0xff00, R9, 0xf8, !PT ;  /* 0x0000ff0002087812 */ /* 0x000fe200078ef809 */
[----:B------:R-:W-:Y:S01]  /*32a0*/  IMAD.U32 R2, R10, 0x10000, RZ ;  /* 0x000100000a027824 */ /* 0x000fe200078e00ff */
[----:B------:R-:W-:Y:S02]  /*32b0*/  LOP3.LUT R3, R0, 0xff00, R3, 0xf8, !PT ;  /* 0x0000ff0000037812 */ /* 0x000fe400078ef803 */
[----:B------:R-:W-:Y:S02]  /*32c0*/  F2FP.F16.E4M3.UNPACK_B R9, R72.H1 ;  /* 0x00000048ff09723e */ /* 0x000fe400030006ff */
[-C--:B0-----:R-:W-:Y:S02]  /*32d0*/  F2FP.F16.E4M3.UNPACK_B R0, R5.reuse ;  /* 0x00000005ff00723e */ /* 0x081fe400020006ff */
        /* <DEDUP_REMOVED lines=12> */
[----:B------:R-:W-:Y:S01]  /*33a0*/  FMUL.FTZ R11, R0, R11 ;  /* 0x0000000b000b7220 */ /* 0x000fe20000410000 */
[----:B------:R-:W-:Y:S01]  /*33b0*/  HADD2.F32 R5, -RZ, R5.H0_H0 ;  /* 0x20000005ff057230 */ /* 0x000fe20000004100 */
[----:B------:R-:W-:Y:S01]  /*33c0*/  F2FP.F16.E4M3.UNPACK_B R30, R30 ;  /* 0x0000001eff1e723e */ /* 0x000fe200020006ff */
[----:B------:R-:W-:Y:S02]  /*33d0*/  HADD2.F32 R8, -RZ, R8.H1_H1 ;  /* 0x30000008ff087230 */ /* 0x000fe40000004100 */
[-C--:B------:R-:W-:Y:S01]  /*33e0*/  FMUL.FTZ R24, R3, R12.reuse ;  /* 0x0000000c03187220 */ /* 0x080fe20000410000 */
[----:B------:R-:W-:Y:S01]  /*33f0*/  FFMA.FTZ R27, R2, R9, R11 ;  /* 0x00000009021b7223 */ /* 0x000fe2000001000b */
[C---:B------:R-:W-:Y:S01]  /*3400*/  FMUL.FTZ R12, R5.reuse, R12 ;  /* 0x0000000c050c7220 */ /* 0x040fe20000410000 */
[----:B------:R-:W-:Y:S01]  /*3410*/  F2FP.F16.E4M3.UNPACK_B R2, R4.H1 ;  /* 0x00000004ff02723e */ /* 0x000fe200030006ff */
[----:B------:R-:W-:Y:S01]  /*3420*/  FFMA.FTZ R28, R5, R8, -R24 ;  /* 0x00000008051c7223 */ /* 0x000fe20000010818 */
[----:B------:R-:W-:Y:S01]  /*3430*/  F2FP.F16.E4M3.UNPACK_B R4, R4 ;  /* 0x00000004ff04723e */ /* 0x000fe200020006ff */
[----:B------:R-:W-:Y:S01]  /*3440*/  FFMA.FTZ R29, R3, R8, R12 ;  /* 0x00000008031d7223 */ /* 0x000fe2000001000c */
[----:B------:R-:W-:-:S02]  /*3450*/  HADD2.F32 R12, -RZ, R72.H1_H1 ;  /* 0x30000048ff0c7230 */ /* 0x000fc40000004100 */
[----:B------:R-:W-:Y:S01]  /*3460*/  FFMA.FTZ R0, R0, R9, -R25 ;  /* 0x0000000900007223 */ /* 0x000fe20000010819 */
[--C-:B------:R-:W-:Y:S02]  /*3470*/  HADD2.F32 R3, -RZ, R2.reuse.H0_H0 ;  /* 0x20000002ff037230 */ /* 0x100fe40000004100 */
[----:B------:R-:W-:Y:S02]  /*3480*/  HADD2.F32 R5, -RZ, R2.H1_H1 ;  /* 0x30000002ff057230 */ /* 0x000fe40000004100 */
[----:B------:R-:W-:Y:S02]  /*3490*/  HADD2.F32 R2, -RZ, R4.H0_H0 ;  /* 0x20000004ff027230 */ /* 0x000fe40000004100 */
[----:B------:R-:W-:Y:S02]  /*34a0*/  HADD2.F32 R11, -RZ, R72.H0_H0 ;  /* 0x20000048ff0b7230 */ /* 0x000fe40000004100 */
[----:B------:R-:W-:Y:S01]  /*34b0*/  FMUL.FTZ R24, R5, R12 ;  /* 0x0000000c05187220 */ /* 0x000fe20000410000 */
[----:B------:R-:W-:-:S02]  /*34c0*/  HADD2.F32 R4, -RZ, R4.H1_H1 ;  /* 0x30000004ff047230 */ /* 0x000fc40000004100 */
[----:B------:R-:W-:Y:S01]  /*34d0*/  FMUL.FTZ R12, R3, R12 ;  /* 0x0000000c030c7220 */ /* 0x000fe20000410000 */
[--C-:B------:R-:W-:Y:S01]  /*34e0*/  HADD2.F32 R8, -RZ, R30.reuse.H1_H1 ;  /* 0x3000001eff087230 */ /* 0x100fe20000004100 */
[----:B------:R-:W-:Y:S01]  /*34f0*/  F2FP.SATFINITE.E4M3.F32.PACK_AB_MERGE_C R72, R29, R28, RZ ;  /* 0x0000001c1d48723e */ /* 0x000fe200048070ff */
        /* <DEDUP_REMOVED lines=54> */
.L_x_14497:
[----:B------:R-:W-:Y:S05]  /*3860*/  BSYNC B1 ;  /* 0x0000000000017941 */ /* 0x000fea0003800000 */
.L_x_14496:
[----:B0-----:R0:W-:Y:S01]  /*3870*/  ST.E.128 desc[UR40][R14.64], R4 ;  /* 0x000000040e007985 */ /* 0x0011e2000c101d28 */
[----:B------:R-:W-:Y:S05]  /*3880*/  BRA `(.L_x_14491) ;  /* 0x0000001400707947 */ /* 0x000fea0003800000 */
.L_x_14484:
[----:B------:R-:W0:Y:S01]  /*3890*/  S2R R0, SR_TID.X ;  /* 0x0000000000007919 */ /* 0x000e220000002100 */
[----:B------:R-:W-:Y:S01]  /*38a0*/  IMAD R71, R47, -0xa0, R46 ;  /* 0xffffff602f477824 */ /* 0x000fe200078e022e */
[----:B------:R-:W2:Y:S04]  /*38b0*/  LDL R3, [R1+0x18] ;  /* 0x0000180001037983 */ /* 0x000ea80000100800 */
[----:B------:R-:W-:Y:S01]  /*38c0*/  VIMNMX R71, R71, 0xa0, PT ;  /* 0x000000a047477848 */ /* 0x000fe20003fe0100 */
[C---:B0-----:R-:W-:Y:S02]  /*38d0*/  VIADD R6, R0.reuse, 0xffffff80 ;  /* 0xffffff8000067836 */ /* 0x041fe40000000000 */
[----:B------:R-:W-:-:S05]  /*38e0*/  VIADD R0, R0, 0xffffff80 ;  /* 0xffffff8000007836 */ /* 0x000fca0000000000 */
[----:B------:R-:W-:-:S04]  /*38f0*/  LEA.HI R0, R0, R6, RZ, 0x1 ;  /* 0x0000000600007211 */ /* 0x000fc800078f08ff */
[----:B------:R-:W-:-:S04]  /*3900*/  SHF.R.S32.HI R0, RZ, 0x1, R0 ;  /* 0x00000001ff007819 */ /* 0x000fc80000011400 */
[----:B------:R-:W-:-:S04]  /*3910*/  ISETP.GE.AND P3, PT, R0, R71, PT ;  /* 0x000000470000720c */ /* 0x000fc80003f66270 */
[----:B------:R-:W-:-:S13]  /*3920*/  ISETP.GE.OR P4, PT, R18, R31, P3 ;  /* 0x0000001f1200720c */ /* 0x000fda0001f86670 */
[----:B------:R-:W0:Y:S01]  /*3930*/  @!P4 LDC.64 R8, c[0x0][0x3e8] ;  /* 0x0000fa00ff08cb82 */ /* 0x000e220000000a00 */
[----:B------:R-:W-:Y:S01]  /*3940*/  @!P4 IMAD.MOV.U32 R5, RZ, RZ, R55 ;  /* 0x000000ffff05c224 */ /* 0x000fe200078e0037 */
[----:B0-----:R-:W-:-:S04]  /*3950*/  @!P4 IADD3 R8, P5, P6, R40, R8, R4 ;  /* 0x000000082808c210 */ /* 0x001fc80007ebe004 */
[----:B------:R-:W-:Y:S02]  /*3960*/  @!P4 IADD3.X R9, R54, R9, R7, P5, P6 ;  /* 0x000000093609c210 */ /* 0x000fe40002fec407 */
[----:B------:R-:W0:Y:S01]  /*3970*/  @!P4 LDC.64 R6, c[0x0][0x400] ;  /* 0x00010000ff06cb82 */ /* 0x000e220000000a00 */
[----:B------:R-:W-:Y:S02]  /*3980*/  @!P4 IMAD.MOV.U32 R4, RZ, RZ, R34 ;  /* 0x000000ffff04c224 */ /* 0x000fe400078e0022 */
[----:B------:R-:W-:Y:S02]  /*3990*/  @!P4 IMAD R0, R58, R47, RZ ;  /* 0x0000002f3a00c224 */ /* 0x000fe400078e02ff */
[----:B------:R-:W-:-:S04]  /*39a0*/  @!P4 IMAD.WIDE.U32 R4, R47, R20, R4 ;  /* 0x000000142f04c225 */ /* 0x000fc800078e0004 */
[----:B------:R-:W-:Y:S01]  /*39b0*/  @!P4 IMAD R0, R11, R20, R0 ;  /* 0x000000140b00c224 */ /* 0x000fe200078e0200 */
[----:B------:R-:W-:Y:S02]  /*39c0*/  CS2R R24, SRZ ;  /* 0x0000000000187805 */ /* 0x000fe4000001ff00 */
[----:B------:R-:W-:-:S06]  /*39d0*/  CS2R R26, SRZ ;  /* 0x00000000001a7805 */ /* 0x000fcc000001ff00 */
[----:B------:R-:W3:Y:S01]  /*39e0*/  @!P4 LDG.E.128 R24, desc[UR40][R8.64] ;  /* 0x000000280818c981 */ /* 0x000ee2000c1e1d00 */
[----:B0-----:R-:W-:-:S04]  /*39f0*/  @!P4 IADD3 R10, P5, R4, R6, RZ ;  /* 0x00000006040ac210 */ /* 0x001fc80007fbe0ff */
[----:B------:R-:W-:Y:S02]  /*3a00*/  @!P4 IADD3.X R11, R7, R0, R5, P5, !PT ;  /* 0x00000000070bc210 */ /* 0x000fe40002ffe405 */
[----:B------:R-:W-:Y:S02]  /*3a10*/  CS2R R6, SRZ ;  /* 0x0000000000067805 */ /* 0x000fe4000001ff00 */
[----:B------:R-:W-:-:S06]  /*3a20*/  CS2R R4, SRZ ;  /* 0x0000000000047805 */ /* 0x000fcc000001ff00 */
[----:B------:R-:W4:Y:S01]  /*3a30*/  @!P4 LDG.E.128 R4, desc[UR40][R10.64] ;  /* 0x000000280a04c981 */ /* 0x000f22000c1e1d00 */
[----:B------:R-:W-:Y:S02]  /*3a40*/  ISETP.GE.AND P5, PT, R18, R31, PT ;  /* 0x0000001f1200720c */ /* 0x000fe40003fa6270 */
[----:B--2---:R-:W-:Y:S01]  /*3a50*/  ISETP.NE.AND P4, PT, R3, 0x3, PT ;  /* 0x000000030300780c */ /* 0x004fe20003f85270 */
[----:B---3--:R-:W-:Y:S02]  /*3a60*/  IMAD.MOV.U32 R76, RZ, RZ, R24 ;  /* 0x000000ffff4c7224 */ /* 0x008fe400078e0018 */
[----:B------:R-:W-:Y:S02]  /*3a70*/  IMAD.MOV.U32 R72, RZ, RZ, R26 ;  /* 0x000000ffff487224 */ /* 0x000fe400078e001a */
[----:B----4-:R-:W-:Y:S02]  /*3a80*/  IMAD.MOV.U32 R75, RZ, RZ, R6 ;  /* 0x000000ffff4b7224 */ /* 0x010fe400078e0006 */
[----:B------:R-:W-:-:S06]  /*3a90*/  IMAD.MOV.U32 R77, RZ, RZ, R4 ;  /* 0x000000ffff4d7224 */ /* 0x000fcc00078e0004 */
[----:B------:R-:W-:Y:S05]  /*3aa0*/  @!P4 BRA `(.L_x_14498) ;  /* 0x000000000004c947 */ /* 0x000fea0003800000 */
[----:B------:R-:W-:Y:S01]  /*3ab0*/  BPT.TRAP 0x1 ;  /* 0x000000040000795c */ /* 0x000fe20000300000 */
.L_x_14498:
[----:B------:R-:W2:Y:S01]  /*3ac0*/  LDL R0, [R1+0x24] ;  /* 0x0000240001007983 */ /* 0x000ea20000100800 */
[----:B------:R-:W-:Y:S01]  /*3ad0*/  IMAD R48, R157, 0x8, R22 ;  /* 0x000000089d307824 */ /* 0x000fe200078e0216 */
[----:B------:R-:W-:Y:S01]  /*3ae0*/  BSSY B1, `(.L_x_14499) ;  /* 0x0000004000017945 */ /* 0x000fe20003800000 */
[----:B--2---:R-:W-:-:S04]  /*3af0*/  SHF.L.U32 R73, R0, 0x1f, RZ ;  /* 0x0000001f00497819 */ /* 0x004fc800000006ff */
[----:B------:R-:W0:Y:S02]  /*3b00*/  SYNCS.PHASECHK.TRANS64.TRYWAIT P6, [R48+URZ+0x13290], R73 ;  /* 0x01329049300075a7 */ /* 0x000e2400080c017f */
[----:B0-----:R-:W-:Y:S05]  /*3b10*/  @!P6 BRA `(.L_x_14500) ;  /* 0x000001e400fce947 */ /* 0x001fea0003800000 */
.L_x_14803:
[----:B------:R-:W-:Y:S05]  /*3b20*/  BSYNC B1 ;  /* 0x0000000000017941 */ /* 0x000fea0003800000 */
.L_x_14499:
[----:B------:R-:W-:-:S03]  /*3b30*/  UMOV UR4, 0xffffffff ;  /* 0xffffffff00047882 */ /* 0x000fc60000000000 */
[----:B------:R-:W-:Y:S05]  /*3b40*/  BRA.DIV UR4, `(.L_x_14501) ;  /* 0x000001ea04047947 */ /* 0x000fea000b800000 */
[----:B------:R1:W2:Y:S04]  /*3b50*/  SHFL.IDX PT, R0, R13, RZ, 0x1e1f ;  /* 0x001e1fff0d007589 */ /* 0x0002a800000e0000 */
[----:B------:R1:W3:Y:S02]  /*3b60*/  SHFL.IDX PT, R14, R2, RZ, 0x1e1f ;  /* 0x001e1fff020e7589 */ /* 0x0002e400000e0000 */
.L_x_14807:
[----:B------:R-:W4:Y:S02]  /*3b70*/  LDC R12, c[0x0][0x2f4] ;  /* 0x0000bd00ff0c7b82 */ /* 0x000f240000000800 */
[----:B----4-:R-:W-:-:S13]  /*3b80*/  ISETP.GE.OR P3, PT, R18, R12, P3 ;  /* 0x0000000c1200720c */ /* 0x010fda0001f66670 */
[----:B------:R-:W-:Y:S05]  /*3b90*/  @P3 BRA `(.L_x_14491) ;  /* 0x0000001000ac3947 */ /* 0x000fea0003800000 */
[----:B------:R-:W4:Y:S04]  /*3ba0*/  LDL R11, [R1+0x44] ;  /* 0x00004400010b7983 */ /* 0x000f280000100800 */
[----:B------:R-:W5:Y:S01]  /*3bb0*/  LDL R10, [R1+0x48] ;  /* 0x00004800010a7983 */ /* 0x000f620000100800 */
[----:B------:R-:W-:Y:S01]  /*3bc0*/  IMAD.IADD R8, R12, 0x1, -R57 ;  /* 0x000000010c087824 */ /* 0x000fe200078e0a39 */
[----:B-1-3--:R-:W-:Y:S01]  /*3bd0*/  IADD3 R2, P3, R51, R14, RZ ;  /* 0x0000000e33027210 */ /* 0x00afe20007f7e0ff */
[----:B------:R-:W-:Y:S03]  /*3be0*/  BSSY B1, `(.L_x_14502) ;  /* 0x00000e6000017945 */ /* 0x000fe60003800000 */
[----:B------:R-:W-:-:S02]  /*3bf0*/  SEL R8, R57, R8, !P1 ;  /* 0x0000000839087207 */ /* 0x000fc40004800000 */
[----:B--2---:R-:W-:Y:S02]  /*3c00*/  LEA.HI.X.SX32 R3, R51, R0, 0x1, P3 ;  /* 0x0000000033037211 */ /* 0x004fe400018f0eff */
[----:B------:R-:W-:-:S04]  /*3c10*/  SHF.R.S32.HI R9, RZ, 0x1f, R8 ;  /* 0x0000001fff097819 */ /* 0x000fc80000011408 */
[----:B------:R-:W-:-:S04]  /*3c20*/  LEA.HI R9, R9, R8, RZ, 0x5 ;  /* 0x0000000809097211 */ /* 0x000fc800078f28ff */
[----:B------:R-:W-:-:S04]  /*3c30*/  SHF.R.S32.HI R9, RZ, 0x5, R9 ;  /* 0x00000005ff097819 */ /* 0x000fc80000011409 */
[----:B------:R-:W-:-:S05]  /*3c40*/  LEA.HI.SX32 R9, R62, R9, 0x1c ;  /* 0x000000093e097211 */ /* 0x000fca00078fe2ff */
[----:B------:R-:W-:Y:S02]  /*3c50*/  IMAD.SHL.U32 R13, R9, 0x10, RZ ;  /* 0x00000010090d7824 */ /* 0x000fe400078e00ff */
[----:B------:R-:W-:-:S04]  /*3c60*/  IMAD R9, R157, 0x2800, R52 ;  /* 0x000028009d097824 */ /* 0x000fc800078e0234 */
[----:B------:R-:W-:Y:S01]  /*3c70*/  IMAD.IADD R9, R22, 0x1, R9 ;  /* 0x0000000116097824 */ /* 0x000fe200078e0209 */
[----:B----4-:R-:W-:-:S04]  /*3c80*/  LOP3.LUT R8, R11, 0x30, R13, 0xf8, !PT ;  /* 0x000000300b087812 */ /* 0x010fc800078ef80d */
[----:B------:R-:W-:-:S05]  /*3c90*/  LOP3.LUT R8, R8, R61, RZ, 0x3c, !PT ;  /* 0x0000003d08087212 */ /* 0x000fca00078e3cff */
[----:B-----5:R-:W-:-:S04]  /*3ca0*/  IMAD.IADD R8, R10, 0x1, R8 ;  /* 0x000000010a087824 */ /* 0x020fc800078e0208 */
[----:B------:R-:W-:-:S04]  /*3cb0*/  IMAD R11, R157, 0x2800, R8 ;  /* 0x000028009d0b7824 */ /* 0x000fc800078e0208 */
[----:B------:R-:W-:Y:S02]  /*3cc0*/  IMAD.IADD R28, R22, 0x1, R11 ;  /* 0x00000001161c7824 */ /* 0x000fe400078e020b */
[----:B------:R-:W1:Y:S04]  /*3cd0*/  LDS.128 R8, [R9+0xe000] ;  /* 0x00e0000009087984 */ /* 0x000e680000000c00 */
[----:B------:R-:W2:Y:S01]  /*3ce0*/  LDS.128 R28, [R28+0xe000] ;  /* 0x00e000001c1c7984 */ /* 0x000ea20000000c00 */
[----:B------:R-:W-:Y:S05]  /*3cf0*/  @P5 BRA `(.L_x_14503) ;  /* 0x0000000c00505947 */ /* 0x000fea0003800000 */
[--C-:B------:R-:W-:Y:S01]  /*3d00*/  SHF.R.U32.HI R85, RZ, 0x8, R25.reuse ;  /* 0x00000008ff557819 */ /* 0x100fe20000011619 */
[----:B-1----:R-:W-:Y:S01]  /*3d10*/  IMAD.MOV.U32 R24, RZ, RZ, R8 ;  /* 0x000000ffff187224 */ /* 0x002fe200078e0008 */
[----:B------:R-:W-:Y:S02]  /*3d20*/  SHF.R.U32.HI R87, RZ, 0x18, R25 ;  /* 0x00000018ff577819 */ /* 0x000fe40000011619 */
        /* <DEDUP_REMOVED lines=27> */
[----:B------:R-:W-:Y:S02]  /*3ee0*/  F2FP.F16.E4M3.UNPACK_B R79, R77.H1 ;  /* 0x0000004dff4f723e */ /* 0x000fe400030006ff */
[----:B--2---:R-:W-:Y:S02]  /*3ef0*/  F2FP.F16.E4M3.UNPACK_B R26, R28.H1 ;  /* 0x0000001cff1a723e */ /* 0x004fe400030006ff */
[----:B------:R-:W-:Y:S01]  /*3f00*/  F2FP.F16.E4M3.UNPACK_B R25, R24.H1 ;  /* 0x00000018ff19723e */ /* 0x000fe200030006ff */
[----:B------:R-:W-:Y:S01]  /*3f10*/  HADD2.F32 R5, -RZ, R79.H0_H0 ;  /* 0x2000004fff057230 */ /* 0x000fe20000004100 */
[----:B------:R-:W-:Y:S01]  /*3f20*/  LOP3.LUT R80, R15, 0xff00, R8, 0xf8, !PT ;  /* 0x0000ff000f507812 */ /* 0x000fe200078ef808 */
[----:B------:R-:W-:Y:S01]  /*3f30*/  HADD2.F32 R15, -RZ, R26.H0_H0 ;  /* 0x2000001aff0f7230 */ /* 0x000fe20000004100 */
[----:B------:R-:W-:Y:S01]  /*3f40*/  LOP3.LUT R4, R7, 0xff0000, R4, 0xf8, !PT ;  /* 0x00ff000007047812 */ /* 0x000fe200078ef804 */
[----:B------:R-:W-:Y:S01]  /*3f50*/  HADD2.F32 R8, -RZ, R25.H0_H0 ;  /* 0x20000019ff087230 */ /* 0x000fe20000004100 */
[----:B------:R-:W-:Y:S01]  /*3f60*/  F2FP.F16.E4M3.UNPACK_B R27, R76.H1 ;  /* 0x0000004cff1b723e */ /* 0x000fe200030006ff */
[----:B------:R-:W-:-:S02]  /*3f70*/  IMAD.U32 R7, R78, 0x10000, RZ ;  /* 0x000100004e077824 */ /* 0x000fc400078e00ff */
[-C--:B------:R-:W-:Y:S01]  /*3f80*/  FMUL.FTZ R83, R15, R5.reuse ;  /* 0x000000050f537220 */ /* 0x080fe20000410000 */
[----:B------:R-:W-:Y:S02]  /*3f90*/  HADD2.F32 R25, -RZ, R25.H1_H1 ;  /* 0x30000019ff197230 */ /* 0x000fe40000004100 */
[----:B------:R-:W-:Y:S01]  /*3fa0*/  FMUL.FTZ R84, R8, R5 ;  /* 0x0000000508547220 */ /* 0x000fe20000410000 */
[----:B------:R-:W-:Y:S01]  /*3fb0*/  LOP3.LUT R5, R81, 0xff0000, R82, 0xf8, !PT ;  /* 0x00ff000051057812 */ /* 0x000fe200078ef852 */
[----:B------:R-:W-:Y:S01]  /*3fc0*/  HADD2.F32 R82, -RZ, R79.H1_H1 ;  /* 0x3000004fff527230 */ /* 0x000fe20000004100 */
[----:B------:R-:W-:Y:S01]  /*3fd0*/  F2FP.F16.E4M3.UNPACK_B R79, R77 ;  /* 0x0000004dff4f723e */ /* 0x000fe200020006ff */
[--C-:B------:R-:W-:Y:S01]  /*3fe0*/  HADD2.F32 R78, -RZ, R27.reuse.H0_H0 ;  /* 0x2000001bff4e7230 */ /* 0x100fe20000004100 */
[----:B------:R-:W-:Y:S01]  /*3ff0*/  LOP3.LUT R7, R80, 0xff0000, R7, 0xf8, !PT ;  /* 0x00ff000050077812 */ /* 0x000fe200078ef807 */
[----:B------:R-:W-:Y:S01]  /*4000*/  HADD2.F32 R77, -RZ, R26.H1_H1 ;  /* 0x3000001aff4d7230 */ /* 0x000fe20000004100 */
[----:B------:R-:W-:Y:S01]  /*4010*/  F2FP.F16.E4M3.UNPACK_B R28, R28 ;  /* 0x0000001cff1c723e */ /* 0x000fe200020006ff */
[----:B------:R-:W-:Y:S01]  /*4020*/  HADD2.F32 R80, -RZ, R27.H1_H1 ;  /* 0x3000001bff507230 */ /* 0x000fe20000004100 */
[----:B------:R-:W-:Y:S01]  /*4030*/  F2FP.F16.E4M3.UNPACK_B R27, R24 ;  /* 0x00000018ff1b723e */ /* 0x000fe200020006ff */
[-C--:B------:R-:W-:Y:S01]  /*4040*/  FFMA.FTZ R8, R8, R78.reuse, -R83 ;  /* 0x0000004e08087223 */ /* 0x080fe20000010853 */
[----:B------:R-:W-:Y:S01]  /*4050*/  FFMA.FTZ R15, R15, R78, R84 ;  /* 0x0000004e0f0f7223 */ /* 0x000fe20000010054 */
[----:B------:R-:W-:Y:S01]  /*4060*/  F2FP.F16.E4M3.UNPACK_B R78, R76 ;  /* 0x0000004cff4e723e */ /* 0x000fe200020006ff */
[----:B------:R-:W-:Y:S01]  /*4070*/  FMUL.FTZ R24, R77, R82 ;  /* 0x000000524d187220 */ /* 0x000fe20000410000 */
        /* <DEDUP_REMOVED lines=9> */
[----:B------:R-:W-:Y:S01]  /*4110*/  FMUL.FTZ R81, R26, R81 ;  /* 0x000000511a517220 */ /* 0x000fe20000410000 */
[----:B------:R-:W-:Y:S01]  /*4120*/  HADD2.F32 R28, -RZ, R28.H1_H1 ;  /* 0x3000001cff1c7230 */ /* 0x000fe20000004100 */
[----:B------:R-:W-:Y:S01]  /*4130*/  F2FP.F16.E4M3.UNPACK_B R80, R75.H1 ;  /* 0x0000004bff50723e */ /* 0x000fe200030006ff */
[----:B------:R-:W-:Y:S02]  /*4140*/  HADD2.F32 R27, -RZ, R27.H1_H1 ;  /* 0x3000001bff1b7230 */ /* 0x000fe40000004100 */
[----:B------:R-:W-:Y:S01]  /*4150*/  FFMA.FTZ R82, R76, R77, R81 ;  /* 0x0000004d4c527223 */ /* 0x000fe20000010051 */
[----:B------:R-:W-:Y:S02]  /*4160*/  HADD2.F32 R78, -RZ, R78.H1_H1 ;  /* 0x3000004eff4e7230 */ /* 0x000fe40000004100 */
[----:B------:R-:W-:Y:S01]  /*4170*/  FMUL.FTZ R84, R28, R79 ;  /* 0x0000004f1c547220 */ /* 0x000fe20000410000 */
[----:B------:R-:W-:Y:S01]  /*4180*/  F2FP.F16.E4M3.UNPACK_B R76, R30.H1 ;  /* 0x0000001eff4c723e */ /* 0x000fe200030006ff */
[----:B------:R-:W-:Y:S01]  /*4190*/  FFMA.FTZ R26, R26, R77, -R83 ;  /* 0x0000004d1a1a7223 */ /* 0x000fe20000010853 */
[C---:B------:R-:W-:Y:S01]  /*41a0*/  FMUL.FTZ R85, R27.reuse, R79 ;  /* 0x0000004f1b557220 */ /* 0x040fe20000410000 */
        /* <DEDUP_REMOVED lines=8> */
[--C-:B------:R-:W-:Y:S02]  /*4230*/  HADD2.F32 R28, -RZ, R27.reuse.H0_H0 ;  /* 0x2000001bff1c7230 */ /* 0x100fe40000004100 */
[----:B------:R-:W-:Y:S01]  /*4240*/  FMUL.FTZ R87, R77, R81 ;  /* 0x000000514d577220 */ /* 0x000fe20000410000 */
[----:B------:R-:W-:Y:S01]  /*4250*/  HADD2.F32 R80, -RZ, R80.H1_H1 ;  /* 0x30000050ff507230 */ /* 0x000fe20000004100 */
        /* <DEDUP_REMOVED lines=10> */
[-C--:B------:R-:W-:Y:S01]  /*4300*/  FFMA.FTZ R89, R27, R79.reuse, -R28 ;  /* 0x0000004f1b597223 */ /* 0x080fe2000001081c */
[----:B------:R-:W-:Y:S02]  /*4310*/  HADD2.F32 R28, -RZ, R30.H0_H0 ;  /* 0x2000001eff1c7230 */ /* 0x000fe40000004100 */
[----:B------:R-:W-:Y:S01]  /*4320*/  FFMA.FTZ R91, R76, R79, R81 ;  /* 0x0000004f4c5b7223 */ /* 0x000fe20000010051 */
[--C-:B------:R-:W-:Y:S01]  /*4330*/  HADD2.F32 R76, -RZ, R75.reuse.H0_H0 ;  /* 0x2000004bff4c7230 */ /* 0x100fe20000004100 */
[----:B------:R-:W-:Y:S01]  /*4340*/  F2FP.SATFINITE.E4M3.F32.PACK_AB_MERGE_C R8, R25, R8, RZ ;  /* 0x000000081908723e */ /* 0x000fe200048070ff */
[----:B------:R-:W-:-:S02]  /*4350*/  HADD2.F32 R79, -RZ, R75.H1_H1 ;  /* 0x3000004bff4f7230 */ /* 0x000fc40000004100 */
[----:B------:R-:W-:Y:S01]  /*4360*/  FFMA.FTZ R86, R77, R78, R86 ;  /* 0x0000004e4d567223 */ /* 0x000fe20000010056 */
[----:B------:R-:W-:Y:S01]  /*4370*/  HADD2.F32 R27, -RZ, R10.H0_H0 ;  /* 0x2000000aff1b7230 */ /* 0x000fe20000004100 */
[----:B------:R-:W-:Y:S01]  /*4380*/  F2FP.SATFINITE.E4M3.F32.PACK_AB_MERGE_C R8, R83, R26, R8 ;  /* 0x0000001a5308723e */ /* 0x000fe20004807008 */
[----:B------:R-:W-:Y:S01]  /*4390*/  HADD2.F32 R30, -RZ, R30.H1_H1 ;  /* 0x3000001eff1e7230 */ /* 0x000fe20000004100 */
[----:B------:R-:W-:Y:S01]  /*43a0*/  F2FP.SATFINITE.E4M3.F32.PACK_AB_MERGE_C R15, R24, R15, RZ ;  /* 0x0000000f180f723e */ /* 0x000fe200048070ff */
[----:B------:R-:W-:Y:S02]  /*43b0*/  HADD2.F32 R10, -RZ, R10.H1_H1 ;  /* 0x3000000aff0a7230 */ /* 0x000fe40000004100 */
[----:B------:R-:W-:Y:S01]  /*43c0*/  FMUL.FTZ R81, R27, R76 ;  /* 0x0000004c1b517220 */ /* 0x000fe20000410000 */
[--C-:B------:R-:W-:Y:S02]  /*43d0*/  HADD2.F32 R75, -RZ, R72.reuse.H0_H0 ;  /* 0x20000048ff4b7230 */ /* 0x100fe40000004100 */
[----:B------:R-:W-:Y:S01]  /*43e0*/  FMUL.FTZ R87, R30, R79 ;  /* 0x0000004f1e577220 */ /* 0x000fe20000410000 */
[----:B------:R-:W-:-:S02]  /*43f0*/  HADD2.F32 R77, -RZ, R72.H1_H1 ;  /* 0x30000048ff4d7230 */ /* 0x000fc40000004100 */
[----:B------:R-:W-:Y:S01]  /*4400*/  FMUL.FTZ R72, R28, R76 ;  /* 0x0000004c1c487220 */ /* 0x000fe20000410000 */
[----:B------:R-:W-:Y:S01]  /*4410*/  F2FP.F16.E4M3.UNPACK_B R25, R29 ;  /* 0x0000001dff19723e */ /* 0x000fe200020006ff */
[----:B------:R-:W-:Y:S01]  /*4420*/  FMUL.FTZ R79, R10, R79 ;  /* 0x0000004f0a4f7220 */ /* 0x000fe20000410000 */
[----:B------:R-:W-:Y:S01]  /*4430*/  F2FP.F16.E4M3.UNPACK_B R26, R7 ;  /* 0x00000007ff1a723e */ /* 0x000fe200020006ff */
[----:B------:R-:W-:Y:S01]  /*4440*/  FFMA.FTZ R76, R27, R75, -R72 ;  /* 0x0000004b1b4c7223 */ /* 0x000fe20000010848 */
[----:B------:R-:W-:Y:S01]  /*4450*/  F2FP.F16.E4M3.UNPACK_B R24, R9 ;  /* 0x00000009ff18723e */ /* 0x000fe200020006ff */
[----:B------:R-:W-:Y:S01]  /*4460*/  FFMA.FTZ R81, R28, R75, R81 ;  /* 0x0000004b1c517223 */ /* 0x000fe20000010051 */
        /* <DEDUP_REMOVED lines=19> */
[----:B------:R-:W-:Y:S01]  /*45a0*/  FMUL.FTZ R76, R26, R75 ;  /* 0x0000004b1a4c7220 */ /* 0x000fe20000410000 */
[----:B------:R-:W-:Y:S01]  /*45b0*/  F2FP.F16.E4M3.UNPACK_B R29, R29.H1 ;  /* 0x0000001dff1d723e */ /* 0x000fe200030006ff */
[----:B------:R-:W-:Y:S01]  /*45c0*/  FFMA.FTZ R30, R30, R77, R79 ;  /* 0x0000004d1e1e7223 */ /* 0x000fe2000001004f */
[----:B------:R-:W-:Y:S01]  /*45d0*/  F2FP.F16.E4M3.UNPACK_B R75, R7.H1 ;  /* 0x00000007ff4b723e */ /* 0x000fe200030006ff */
[-C--:B------:R-:W-:Y:S01]  /*45e0*/  FFMA.FTZ R26, R26, R72.reuse, -R27 ;  /* 0x000000481a1a7223 */ /* 0x080fe2000001081b */
[----:B------:R-:W-:Y:S01]  /*45f0*/  FFMA.FTZ R7, R25, R72, R76 ;  /* 0x0000004819077223 */ /* 0x000fe2000001004c */
[----:B------:R-:W-:Y:S01]  /*4600*/  HADD2.F32 R25, -RZ, R9.H0_H0 ;  /* 0x20000009ff197230 */ /* 0x000fe20000004100 */
[----:B------:R-:W-:Y:S01]  /*4610*/  F2FP.F16.E4M3.UNPACK_B R6, R6.H1 ;  /* 0x00000006ff06723e */ /* 0x000fe200030006ff */
[----:B------:R-:W-:Y:S01]  /*4620*/  HADD2.F32 R27, -RZ, R29.H0_H0 ;  /* 0x2000001dff1b7230 */ /* 0x000fe20000004100 */
[----:B------:R-:W-:Y:S01]  /*4630*/  F2FP.SATFINITE.E4M3.F32.PACK_AB_MERGE_C R86, R91, R86, RZ ;  /* 0x000000565b56723e */ /* 0x000fe200048070ff */
[----:B------:R-:W-:Y:S01]  /*4640*/  HADD2.F32 R76, -RZ, R75.H0_H0 ;  /* 0x2000004bff4c7230 */ /* 0x000fe20000004100 */
[----:B------:R-:W-:Y:S01]  /*4650*/  F2FP.F16.E4M3.UNPACK_B R77, R5 ;  /* 0x00000005ff4d723e */ /* 0x000fe200020006ff */
[----:B------:R-:W-:Y:S01]  /*4660*/  HADD2.F32 R29, -RZ, R29.H1_H1 ;  /* 0x3000001dff1d7230 */ /* 0x000fe20000004100 */
[----:B------:R-:W-:Y:S01]  /*4670*/  F2FP.SATFINITE.E4M3.F32.PACK_AB_MERGE_C R30, R30, R81, R86 ;  /* 0x000000511e1e723e */ /* 0x000fe20004807056 */
[----:B------:R-:W-:-:S02]  /*4680*/  HADD2.F32 R78, -RZ, R75.H1_H1 ;  /* 0x3000004bff4e7230 */ /* 0x000fc40000004100 */
[-C--:B------:R-:W-:Y:S01]  /*4690*/  FMUL.FTZ R80, R27, R76.reuse ;  /* 0x0000004c1b507220 */ /* 0x080fe20000410000 */
[----:B------:R-:W-:Y:S02]  /*46a0*/  HADD2.F32 R9, -RZ, R9.H1_H1 ;  /* 0x30000009ff097230 */ /* 0x000fe40000004100 */
[----:B------:R-:W-:Y:S01]  /*46b0*/  FMUL.FTZ R82, R25, R76 ;  /* 0x0000004c19527220 */ /* 0x000fe20000410000 */
[--C-:B------:R-:W-:Y:S02]  /*46c0*/  HADD2.F32 R72, -RZ, R6.reuse.H0_H0 ;  /* 0x20000006ff487230 */ /* 0x100fe40000004100 */
[----:B------:R-:W-:Y:S02]  /*46d0*/  HADD2.F32 R76, -RZ, R6.H1_H1 ;  /* 0x30000006ff4c7230 */ /* 0x000fe40000004100 */
[-C--:B------:R-:W-:Y:S01]  /*46e0*/  FMUL.FTZ R6, R29, R78.reuse ;  /* 0x0000004e1d067220 */ /* 0x080fe20000410000 */
[----:B------:R-:W-:Y:S01]  /*46f0*/  FMUL.FTZ R78, R9, R78 ;  /* 0x0000004e094e7220 */ /* 0x000fe20000410000 */
[----:B------:R-:W-:Y:S01]  /*4700*/  FFMA.FTZ R82, R27, R72, R82 ;  /* 0x000000481b527223 */ /* 0x000fe20000010052 */
        /* <DEDUP_REMOVED lines=18> */
[----:B------:R-:W-:Y:S02]  /*4830*/  HADD2.F32 R25, -RZ, R11.H0_H0 ;  /* 0x2000000bff197230 */ /* 0x000fe40000004100 */
[----:B------:R-:W-:Y:S01]  /*4840*/  FMUL.FTZ R88, R4, R79 ;  /* 0x0000004f04587220 */ /* 0x000fe20000410000 */
[----:B------:R-:W-:Y:S02]  /*4850*/  HADD2.F32 R31, -RZ, R31.H1_H1 ;  /* 0x3000001fff1f7230 */ /* 0x000fe40000004100 */
[----:B------:R-:W-:Y:S01]  /*4860*/  FFMA.FTZ R86, R9, R76, -R86 ;  /* 0x0000004c09567223 */ /* 0x000fe20000010856 */
[----:B------:R-:W-:-:S02]  /*4870*/  HADD2.F32 R78, -RZ, R78.H1_H1 ;  /* 0x3000004eff4e7230 */ /* 0x000fc40000004100 */
[----:B------:R-:W-:Y:S01]  /*4880*/  FFMA.FTZ R80, R29, R76, R80 ;  /* 0x0000004c1d507223 */ /* 0x000fe20000010050 */
        /* <DEDUP_REMOVED lines=20> */
[----:B------:R-:W-:-:S02]  /*49d0*/  F2FP.SATFINITE.E4M3.F32.PACK_AB_MERGE_C R15, R26, R15, R81 ;  /* 0x0000000f1a0f723e */ /* 0x000fc40004807051 */
[----:B------:R-:W-:Y:S02]  /*49e0*/  F2FP.SATFINITE.E4M3.F32.PACK_AB_MERGE_C R82, R83, R82, RZ ;  /* 0x000000525352723e */ /* 0x000fe400048070ff */
[----:B------:R-:W-:Y:S02]  /*49f0*/  F2FP.SATFINITE.E4M3.F32.PACK_AB_MERGE_C R78, R78, R79, RZ ;  /* 0x0000004f4e4e723e */ /* 0x000fe400048070ff */
[----:B------:R-:W-:Y:S01]  /*4a00*/  F2FP.SATFINITE.E4M3.F32.PACK_AB_MERGE_C R11, R9, R86, R11 ;  /* 0x00000056090b723e */ /* 0x000fe2000480700b */
[----:B------:R-:W-:Y:S01]  /*4a10*/  IMAD.MOV.U32 R9, RZ, RZ, R15 ;  /* 0x000000ffff097224 */ /* 0x000fe200078e000f */
[----:B------:R-:W-:Y:S02]  /*4a20*/  F2FP.SATFINITE.E4M3.F32.PACK_AB_MERGE_C R29, R7, R24, R82 ;  /* 0x00000018071d723e */ /* 0x000fe40004807052 */
[----:B------:R-:W-:-:S07]  /*4a30*/  F2FP.SATFINITE.E4M3.F32.PACK_AB_MERGE_C R31, R5, R80, R78 ;  /* 0x00000050051f723e */ /* 0x000fce000480704e */
.L_x_14503:
[----:B------:R-:W-:Y:S05]  /*4a40*/  BSYNC B1 ;  /* 0x0000000000017941 */ /* 0x000fea0003800000 */
.L_x_14502:
[----:B-1----:R1:W-:Y:S01]  /*4a50*/  ST.E.128 desc[UR40][R2.64], R8 ;  /* 0x0000000802007985 */ /* 0x0023e2000c101d28 */
[----:B------:R-:W-:-:S13]  /*4a60*/  ISETP.GE.AND P3, PT, R13, R12, PT ;  /* 0x0000000c0d00720c */ /* 0x000fda0003f66270 */
[----:B------:R-:W-:Y:S05]  /*4a70*/  @P3 BRA `(.L_x_14491) ;  /* 0x0000000000f43947 */ /* 0x000fea0003800000 */
[----:B------:R-:W-:-:S04]  /*4a80*/  IADD3 R14, P3, R14, R13, RZ ;  /* 0x0000000d0e0e7210 */ /* 0x000fc80007f7e0ff */
[----:B------:R-:W-:-:S05]  /*4a90*/  LEA.HI.X.SX32 R15, R13, R0, 0x1, P3 ;  /* 0x000000000d0f7211 */ /* 0x000fca00018f0eff */
[----:B--2---:R2:W-:Y:S01]  /*4aa0*/  ST.E.128 desc[UR40][R14.64], R28 ;  /* 0x0000001c0e007985 */ /* 0x0045e2000c101d28 */
[----:B------:R-:W-:Y:S05]  /*4ab0*/  BRA `(.L_x_14491) ;  /* 0x0000000000e47947 */ /* 0x000fea0003800000 */
.L_x_14483:
[----:B------:R-:W2:Y:S02]  /*4ac0*/  LDL R0, [R1+0x18] ;  /* 0x0000180001007983 */ /* 0x000ea40000100800 */
[----:B--2---:R-:W-:-:S13]  /*4ad0*/  ISETP.NE.AND P4, PT, R0, 0x3, PT ;  /* 0x000000030000780c */ /* 0x004fda0003f85270 */
[----:B------:R-:W-:Y:S05]  /*4ae0*/  @!P4 BRA `(.L_x_14504) ;  /* 0x000000000004c947 */ /* 0x000fea0003800000 */
[----:B------:R-:W-:Y:S01]  /*4af0*/  BPT.TRAP 0x1 ;  /* 0x000000040000795c */ /* 0x000fe20000300000 */
.L_x_14504:
[----:B------:R-:W2:Y:S01]  /*4b00*/  LDL R0, [R1+0x24] ;  /* 0x0000240001007983 */ /* 0x000ea20000100800 */
[----:B------:R-:W-:Y:S01]  /*4b10*/  IMAD R48, R157, 0x8, R22 ;  /* 0x000000089d307824 */ /* 0x000fe200078e0216 */
[----:B------:R-:W-:Y:S01]  /*4b20*/  BSSY B1, `(.L_x_14505) ;  /* 0x0000005000017945 */ /* 0x000fe20003800000 */
[----:B------:R-:W-:Y:S02]  /*4b30*/  SHF.R.S32.HI R69, RZ, 0x1f, R67 ;  /* 0x0000001fff457819 */ /* 0x000fe40000011443 */
[----:B--2---:R-:W-:-:S04]  /*4b40*/  SHF.L.U32 R73, R0, 0x1f, RZ ;  /* 0x0000001f00497819 */ /* 0x004fc800000006ff */
[----:B------:R-:W0:Y:S02]  /*4b50*/  SYNCS.PHASECHK.TRANS64.TRYWAIT P3, [R48+URZ+0x13290], R73 ;  /* 0x01329049300075a7 */ /* 0x000e24000806017f */
[----:B0-----:R-:W-:Y:S05]  /*4b60*/  @!P3 BRA `(.L_x_14506) ;  /* 0x000001d80040b947 */ /* 0x001fea0003800000 */
.L_x_14808:
[----:B------:R-:W-:Y:S05]  /*4b70*/  BSYNC B1 ;  /* 0x0000000000017941 */ /* 0x000fea0003800000 */
.L_x_14505:
        /* <DEDUP_REMOVED lines=18> */
[----:B--2---:R-:W-:Y:S01]  /*4ca0*/  IMAD.WIDE.U32 R2, R6, UR4, R2 ;  /* 0x0000000406027c25 */ /* 0x004fe2000f8e0002 */
        /* <DEDUP_REMOVED lines=8> */
[----:B------:R-:W-:Y:S01]  /*4d30*/  ISETP.GT.AND P3, PT, R71, R4, PT ;  /* 0x000000044700720c */ /* 0x000fe20003f64270 */
[----:B------:R-:W-:-:S12]  /*4d40*/  BRA.DIV UR4, `(.L_x_14507) ;  /* 0x000001d604dc7947 */ /* 0x000fd8000b800000 */
[----:B------:R1:W2:Y:S04]  /*4d50*/  SHFL.IDX PT, R3, R13, RZ, 0x1e1f ;  /* 0x001e1fff0d037589 */ /* 0x0002a800000e0000 */
[----:B------:R1:W3:Y:S02]  /*4d60*/  SHFL.IDX PT, R14, R0, RZ, 0x1e1f ;  /* 0x001e1fff000e7589 */ /* 0x0002e400000e0000 */
.L_x_14812:
[----:B------:R-:W-:Y:S05]  /*4d70*/  @!P3 BRA `(.L_x_14491) ;  /* 0x000000000034b947 */ /* 0x000fea0003800000 */
[----:B------:R-:W4:Y:S01]  /*4d80*/  LDL R2, [R1+0x20] ;  /* 0x0000200001027983 */ /* 0x000f220000100800 */
[----:B------:R-:W-:-:S03]  /*4d90*/  ULDC UR4, c[0x0][0x2f4] ;  /* 0x0000bd0000047ab9 */ /* 0x000fc60000000800 */
[----:B-1----:R-:W5:Y:S01]  /*4da0*/  LDL R0, [R1+0x2c] ;  /* 0x00002c0001007983 */ /* 0x002f620000100800 */
[----:B------:R-:W-:-:S13]  /*4db0*/  ISETP.GE.AND P3, PT, R18, UR4, PT ;  /* 0x0000000412007c0c */ /* 0x000fda000bf66270 */
[----:B------:R-:W1:Y:S01]  /*4dc0*/  @!P3 LDS.128 R4, [R68+0xe000] ;  /* 0x00e000004404b984 */ /* 0x000e620000000c00 */
[----:B---3--:R-:W-:-:S05]  /*4dd0*/  @!P3 IADD3 R12, P5, R18, R14, RZ ;  /* 0x0000000e120cb210 */ /* 0x008fca0007fbe0ff */
[----:B--2---:R-:W-:-:S05]  /*4de0*/  @!P3 IMAD.X R13, R3, 0x1, R19, P5 ;  /* 0x00000001030db824 */ /* 0x004fca00028e0613 */
[----:B-1----:R-:W-:Y:S01]  /*4df0*/  @!P3 ST.E.128 desc[UR40][R12.64], R4 ;  /* 0x000000040c00b985 */ /* 0x002fe2000c101d28 */
[----:B----4-:R-:W-:-:S13]  /*4e00*/  ISETP.GE.AND P5, PT, R2, UR4, PT ;  /* 0x0000000402007c0c */ /* 0x010fda000bfa6270 */
[----:B------:R-:W1:Y:S01]  /*4e10*/  @!P5 LDS.128 R8, [R65+0xe000] ;  /* 0x00e000004108d984 */ /* 0x000e620000000c00 */
[----:B------:R-:W-:-:S05]  /*4e20*/  @!P5 IADD3 R14, P6, R2, R14, RZ ;  /* 0x0000000e020ed210 */ /* 0x000fca0007fde0ff */
[----:B-----5:R-:W-:-:S05]  /*4e30*/  @!P5 IMAD.X R15, R3, 0x1, R0, P6 ;  /* 0x00000001030fd824 */ /* 0x020fca00030e0600 */
[----:B-1----:R4:W-:Y:S03]  /*4e40*/  @!P5 ST.E.128 desc[UR40][R14.64], R8 ;  /* 0x000000080e00d985 */ /* 0x0029e6000c101d28 */
.L_x_14491:
[----:B------:R-:W-:Y:S05]  /*4e50*/  BSYNC B0 ;  /* 0x0000000000007941 */ /* 0x000fea0003800000 */
.L_x_14482:
[----:B-12---:R-:W1:Y:S01]  /*4e60*/  S2R R0, SR_TID.X ;  /* 0x0000000000007919 */ /* 0x006e620000002100 */
        /* <DEDUP_REMOVED lines=15> */
.L_x_14509:
[----:B------:R-:W-:Y:S05]  /*4f60*/  BSYNC B0 ;  /* 0x0000000000007941 */ /* 0x000fea0003800000 */
.L_x_14508:
[----:B------:R-:W1:Y:S01]  /*4f70*/  SYNCS.PHASECHK.TRANS64.TRYWAIT P4, [R48+URZ+0x132b0], R73 ;  /* 0x0132b049300075a7 */ /* 0x000e62000808017f */
[----:B------:R-:W-:Y:S04]  /*4f80*/  BSSY B0, `(.L_x_14510) ;  /* 0x0000002000007945 */ /* 0x000fe80003800000 */
[----:B-1----:R-:W-:Y:S05]  /*4f90*/  @!P4 BRA `(.L_x_14511) ;  /* 0x000001d4008cc947 */ /* 0x002fea0003800000 */
.L_x_14813:
[----:B------:R-:W-:Y:S05]  /*4fa0*/  BSYNC B0 ;  /* 0x0000000000007941 */ /* 0x000fea0003800000 */
.L_x_14510:
[----:B0-----:R-:W5:Y:S01]  /*4fb0*/  LDL R6, [R1+0x8] ;  /* 0x0000080001067983 */ /* 0x001f620000100800 */
[----:B------:R-:W-:Y:S01]  /*4fc0*/  ULDC.64 UR4, c[0x0][0x328] ;  /* 0x0000ca0000047ab9 */ /* 0x000fe20000000a00 */
[----:B------:R-:W-:Y:S01]  /*4fd0*/  ULDC.64 UR6, c[0x0][0x318] ;  /* 0x0000c60000067ab9 */ /* 0x000fe20000000a00 */
[----:B--2---:R-:W-:Y:S01]  /*4fe0*/  IMAD R0, R69, UR4, RZ ;  /* 0x0000000445007c24 */ /* 0x004fe2000f8e02ff */
[----:B------:R-:W0:Y:S01]  /*4ff0*/  S2R R4, SR_TID.X ;  /* 0x0000000000047919 */ /* 0x000e220000002100 */
[C---:B---3--:R-:W-:Y:S01]  /*5000*/  IMAD.WIDE.U32 R2, R67.reuse, UR4, RZ ;  /* 0x0000000443027c25 */ /* 0x048fe2000f8e00ff */
        /* <DEDUP_REMOVED lines=10> */
[----:B-----5:R-:W-:-:S04]  /*50b0*/  IMAD.WIDE.U32 R2, R6, UR4, R66 ;  /* 0x0000000406027c25 */ /* 0x020fc8000f8e0042 */
[----:B------:R-:W-:Y:S01]  /*50c0*/  IMAD R5, R6, UR5, R0 ;  /* 0x0000000506057c24 */ /* 0x000fe2000f8e0200 */
[----:B------:R-:W-:Y:S01]  /*50d0*/  IADD3 R0, P4, R2, UR6, RZ ;  /* 0x0000000602007c10 */ /* 0x000fe2000ff9e0ff */
[C---:B0-----:R-:W-:Y:S02]  /*50e0*/  VIADD R6, R4.reuse, 0xffffff80 ;  /* 0xffffff8004067836 */ /* 0x041fe40000000000 */
[----:B------:R-:W-:Y:S01]  /*50f0*/  VIADD R4, R4, 0xffffff80 ;  /* 0xffffff8004047836 */ /* 0x000fe20000000000 */
[----:B------:R-:W-:Y:S01]  /*5100*/  IADD3.X R2, R3, UR7, R5, P4, !PT ;  /* 0x0000000703027c10 */ /* 0x000fe2000a7fe405 */
[----:B------:R0:W2:Y:S03]  /*5110*/  SHFL.IDX PT, R13, R0, RZ, 0x1e1f ;  /* 0x001e1fff000d7589 */ /* 0x0000a600000e0000 */
[----:B------:R-:W-:Y:S01]  /*5120*/  LEA.HI R4, R4, R6, RZ, 0x1 ;  /* 0x0000000604047211 */ /* 0x000fe200078f08ff */
[----:B------:R0:W3:Y:S03]  /*5130*/  SHFL.IDX PT, R5, R2, RZ, 0x1e1f ;  /* 0x001e1fff02057589 */ /* 0x0000e600000e0000 */
[----:B------:R-:W-:-:S04]  /*5140*/  SHF.R.S32.HI R4, RZ, 0x1, R4 ;  /* 0x00000001ff047819 */ /* 0x000fc80000011404 */
[----:B------:R-:W-:-:S13]  /*5150*/  ISETP.GT.AND P4, PT, R71, R4, PT ;  /* 0x000000044700720c */ /* 0x000fda0003f84270 */
[----:B0-2---:R-:W-:Y:S05]  /*5160*/  @!P4 BRA `(.L_x_14513) ;  /* 0x000000000034c947 */ /* 0x005fea0003800000 */
[----:B------:R-:W2:Y:S01]  /*5170*/  LDL R6, [R1+0x20] ;  /* 0x0000200001067983 */ /* 0x000ea20000100800 */
[----:B------:R-:W-:-:S03]  /*5180*/  ULDC UR4, c[0x0][0x2f4] ;  /* 0x0000bd0000047ab9 */ /* 0x000fc60000000800 */
[----:B------:R-:W5:Y:S01]  /*5190*/  LDL R4, [R1+0x2c] ;  /* 0x00002c0001047983 */ /* 0x000f620000100800 */
[----:B------:R-:W-:-:S13]  /*51a0*/  ISETP.GE.AND P4, PT, R18, UR4, PT ;  /* 0x0000000412007c0c */ /* 0x000fda000bf86270 */
[----:B------:R-:W-:-:S05]  /*51b0*/  @!P4 IADD3 R2, P5, R18, R13, RZ ;  /* 0x0000000d1202c210 */ /* 0x000fca0007fbe0ff */
[----:B---3--:R-:W-:Y:S01]  /*51c0*/  @!P4 IMAD.X R3, R5, 0x1, R19, P5 ;  /* 0x000000010503c824 */ /* 0x008fe200028e0613 */
[----:B--2---:R-:W-:-:S13]  /*51d0*/  ISETP.GE.AND P5, PT, R6, UR4, PT ;  /* 0x0000000406007c0c */ /* 0x004fda000bfa6270 */
[----:B------:R-:W-:-:S05]  /*51e0*/  @!P5 IADD3 R12, P6, R6, R13, RZ ;  /* 0x0000000d060cd210 */ /* 0x000fca0007fde0ff */
[----:B-----5:R-:W-:Y:S02]  /*51f0*/  @!P5 IMAD.X R13, R5, 0x1, R4, P6 ;  /* 0x00000001050dd824 */ /* 0x020fe400030e0604 */
[----:B------:R-:W0:Y:S04]  /*5200*/  @!P4 LDS.128 R4, [R68+0x6000] ;  /* 0x006000004404c984 */ /* 0x000e280000000c00 */
[----:B0-----:R-:W-:Y:S04]  /*5210*/  @!P4 ST.E.128 desc[UR40][R2.64], R4 ;  /* 0x000000040200c985 */ /* 0x001fe8000c101d28 */
[----:B----4-:R-:W0:Y:S04]  /*5220*/  @!P5 LDS.128 R8, [R65+0x6000] ;  /* 0x006000004108d984 */ /* 0x010e280000000c00 */
[----:B0-----:R0:W-:Y:S02]  /*5230*/  @!P5 ST.E.128 desc[UR40][R12.64], R8 ;  /* 0x000000080c00d985 */ /* 0x0011e4000c101d28 */
.L_x_14513:
[----:B------:R-:W-:Y:S05]  /*5240*/  BSYNC B0 ;  /* 0x0000000000007941 */ /* 0x000fea0003800000 */
.L_x_14512:
[----:B------:R-:W2:Y:S01]  /*5250*/  LDL.LU R2, [R1+0x24] ;  /* 0x0000240001027983 */ /* 0x000ea20000300800 */
[----:B------:R-:W-:Y:S02]  /*5260*/  VIADD R157, R157, 0x1 ;  /* 0x000000019d9d7836 */ /* 0x000fe40000000000 */
[----:B-1----:R-:W-:Y:S01]  /*5270*/  @!P3 VIADD R48, R48, 0x132c0 ;  /* 0x000132c03030b836 */ /* 0x002fe20000000000 */
        /* <DEDUP_REMOVED lines=9> */
[----:B------:R-:W-:Y:S02]  /*5310*/  SEL R0, RZ, 0x1, P4 ;  /* 0x00000001ff007807 */ /* 0x000fe40002000000 */
[----:B------:R-:W-:Y:S01]  /*5320*/  SEL R157, R157, RZ, P4 ;  /* 0x000000ff9d9d7207 */ /* 0x000fe20002000000 */
[----:B------:R1:W-:Y:S01]  /*5330*/  @!P3 SYNCS.ARRIVE.TRANS64.RED.A1T0 RZ, [R48+URZ], RZ ;  /* 0x000000ff30ffb9a7 */ /* 0x0003e2000810043f */
[----:B------:R-:W-:Y:S02]  /*5340*/  PLOP3.LUT P3, PT, PT, PT, PT, 0x8, 0x0 ;  /* 0x000000000000781c */ /* 0x000fe40003f6e170 */
[----:B--2---:R-:W-:-:S05]  /*5350*/  LOP3.LUT R2, R2, R0, RZ, 0x3c, !PT ;  /* 0x0000000002027212 */ /* 0x004fca00078e3cff */
[----:B------:R1:W-:Y:S01]  /*5360*/  STL [R1+0x24], R2 ;  /* 0x0000240201007387 */ /* 0x0003e20000100800 */
[----:B------:R-:W-:Y:S05]  /*5370*/  @P2 BRA `(.L_x_14514) ;  /* 0xffffffcc00a02947 */ /* 0x000fea000383ffff */
.L_x_14477:
[----:B------:R-:W-:Y:S04]  /*5380*/  BSSY B0, `(.L_x_14515) ;  /* 0x0000004000007945 */ /* 0x000fe80003800000 */
[----:B------:R-:W-:Y:S05]  /*5390*/  @P3 BRA `(.L_x_14516) ;  /* 0x0000000000083947 */ /* 0x000fea0003800000 */
[----:B------:R-:W2:Y:S02]  /*53a0*/  FENCE.VIEW.ASYNC.G ;  /* 0x00000000000073c6 */ /* 0x000ea40000000100 */
[----:B--2---:R-:W-:Y:S06]  /*53b0*/  BAR.ARV 0xc, 0x200 ;  /* 0x0308000000007b1d */ /* 0x004fec0000002000 */
.L_x_14516:
[----:B------:R-:W-:Y:S05]  /*53c0*/  BSYNC B0 ;  /* 0x0000000000007941 */ /* 0x000fea0003800000 */
.L_x_14515:
[----:B------:R-:W2:Y:S01]  /*53d0*/  LDL R25, [R1+0xc] ;  /* 0x00000c0001197983 */ /* 0x000ea20000100800 */
[----:B------:R-:W-:Y:S01]  /*53e0*/  ULDC.64 UR4, c[0x0][0x990] ;  /* 0x0002640000047ab9 */ /* 0x000fe20000000a00 */
[----:B------:R-:W-:Y:S02]  /*53f0*/  ULDC.64 UR6, c[0x0][0x998] ;  /* 0x0002660000067ab9 */ /* 0x000fe40000000a00 */
[----:B------:R-:W3:Y:S01]  /*5400*/  LDL R0, [R1+0x8] ;  /* 0x0000080001007983 */ /* 0x000ee20000100800 */
[----:B------:R-:W-:Y:S02]  /*5410*/  ISETP.NE.U32.AND P0, PT, RZ, UR4, PT ;  /* 0x00000004ff007c0c */ /* 0x000fe4000bf05070 */
[----:B------:R-:W-:Y:S01]  /*5420*/  ISETP.NE.U32.AND P1, PT, RZ, UR6, PT ;  /* 0x00000006ff007c0c */ /* 0x000fe2000bf25070 */
[----:B----4-:R-:W4:Y:S01]  /*5430*/  LDL R14, [R1+0x28] ;  /* 0x00002800010e7983 */ /* 0x010f220000100800 */
[----:B------:R-:W-:Y:S02]  /*5440*/  ISETP.NE.AND.EX P0, PT, RZ, UR5, PT, P0 ;  /* 0x00000005ff007c0c */ /* 0x000fe4000bf05300 */
[----:B------:R-:W-:Y:S01]  /*5450*/  ISETP.NE.AND.EX P1, PT, RZ, UR7, PT, P1 ;  /* 0x00000007ff007c0c */ /* 0x000fe2000bf25310 */
[----:B------:R-:W4:Y:S04]  /*5460*/  LDL R21, [R1+0x10] ;  /* 0x0000100001157983 */ /* 0x000f280000100800 */
[----:B------:R-:W4:Y:S06]  /*5470*/  LDL R20, [R1+0x14] ;  /* 0x0000140001147983 */ /* 0x000f2c0000100800 */
[----:B------:R-:W1:Y:S08]  /*5480*/  @P0 LDC.64 R6, c[0x0][0x9a8] ;  /* 0x00026a00ff060b82 */ /* 0x000e700000000a00 */
[----:B0-----:R-:W0:Y:S08]  /*5490*/  @P1 LDC.64 R8, c[0x0][0x9b8] ;  /* 0x00026e00ff081b82 */ /* 0x001e300000000a00 */
[----:B------:R-:W0:Y:S08]  /*54a0*/  @P0 LDC.64 R10, c[0x0][0x9b0] ;  /* 0x00026c00ff0a0b82 */ /* 0x000e300000000a00 */
[----:B------:R-:W0:Y:S01]  /*54b0*/  @P1 LDC.64 R12, c[0x0][0x9c0] ;  /* 0x00027000ff0c1b82 */ /* 0x000e220000000a00 */
[----:B--2---:R-:W-:-:S02]  /*54c0*/  @P0 SHF.R.S32.HI R3, RZ, 0x1f, R25 ;  /* 0x0000001fff030819 */ /* 0x004fc40000011419 */
[----:B---3--:R-:W-:Y:S01]  /*54d0*/  @P1 SHF.R.S32.HI R5, RZ, 0x1f, R25 ;  /* 0x0000001fff051819 */ /* 0x008fe20000011419 */
[----:B------:R-:W-:Y:S02]  /*54e0*/  IMAD.MOV.U32 R24, RZ, RZ, R0 ;  /* 0x000000ffff187224 */ /* 0x000fe400078e0000 */
[-C--:B-1----:R-:W-:Y:S02]  /*54f0*/  @P0 IMAD R0, R3, R6.reuse, RZ ;  /* 0x0000000603000224 */ /* 0x082fe400078e02ff */
[----:B------:R-:W-:-:S04]  /*5500*/  @P0 IMAD.WIDE.U32 R2, R25, R6, RZ ;  /* 0x0000000619020225 */ /* 0x000fc800078e00ff */
[----:B------:R-:W-:Y:S02]  /*5510*/  @P0 IMAD R7, R25, R7, R0 ;  /* 0x0000000719070224 */ /* 0x000fe400078e0200 */
[-C--:B0-----:R-:W-:Y:S01]  /*5520*/  @P1 IMAD R4, R5, R8.reuse, RZ ;  /* 0x0000000805041224 */ /* 0x081fe200078e02ff */
[--C-:B------:R-:W-:Y:S01]  /*5530*/  @P0 SHF.R.S32.HI R15, RZ, 0x1f, R24.reuse ;  /* 0x0000001fff0f0819 */ /* 0x100fe20000011418 */
[----:B------:R-:W-:Y:S01]  /*5540*/  @P0 IMAD.IADD R3, R3, 0x1, R7 ;  /* 0x0000000103030824 */ /* 0x000fe200078e0207 */
[----:B------:R-:W-:Y:S01]  /*5550*/  @P1 SHF.R.S32.HI R7, RZ, 0x1f, R24 ;  /* 0x0000001fff071819 */ /* 0x000fe20000011418 */
[C---:B------:R-:W-:Y:S02]  /*5560*/  @P1 IMAD R9, R25.reuse, R9, R4 ;  /* 0x0000000919091224 */ /* 0x040fe400078e0204 */
[----:B------:R-:W-:-:S04]  /*5570*/  @P1 IMAD.WIDE.U32 R4, R25, R8, RZ ;  /* 0x0000000819041225 */ /* 0x000fc800078e00ff */
[----:B------:R-:W-:Y:S02]  /*5580*/  @P0 IMAD R0, R15, R10, RZ ;  /* 0x0000000a0f000224 */ /* 0x000fe400078e02ff */
[----:B------:R-:W-:Y:S02]  /*5590*/  @P1 IMAD R6, R7, R12, RZ ;  /* 0x0000000c07061224 */ /* 0x000fe400078e02ff */
        /* <DEDUP_REMOVED lines=10> */
[----:B------:R-:W0:Y:S01]  /*5640*/  LDC.64 R10, c[0x0][0x9e0] ;  /* 0x00027800ff0a7b82 */ /* 0x000e220000000a00 */
[----:B------:R-:W-:Y:S01]  /*5650*/  ULDC UR4, c[0x0][0x988] ;  /* 0x0002620000047ab9 */ /* 0x000fe20000000800 */
[----:B------:R-:W-:Y:S01]  /*5660*/  @P1 LEA.HI.X R9, R6, UR7, R3, 0x2, P3 ;  /* 0x0000000706091c11 */ /* 0x000fe200098f1403 */
[----:B------:R-:W-:Y:S01]  /*5670*/  IMAD.MOV.U32 R3, RZ, RZ, 0x3f800000 ;  /* 0x3f800000ff037424 */ /* 0x000fe200078e00ff */
[----:B------:R-:W-:-:S03]  /*5680*/  @P0 LEA.HI.X R5, R2, UR5, R5, 0x2, P2 ;  /* 0x0000000502050c11 */ /* 0x000fc600090f1405 */
[----:B------:R-:W2:Y:S01]  /*5690*/  @P1 LDG.E R0, desc[UR40][R8.64] ;  /* 0x0000002808001981 */ /* 0x000ea2000c1e1900 */
[----:B------:R-:W1:Y:S03]  /*56a0*/  LDC R2, c[0x0][0x448] ;  /* 0x00011200ff027b82 */ /* 0x000e660000000800 */
[----:B------:R3:W2:Y:S01]  /*56b0*/  @P0 LDG.E R3, desc[UR40][R4.64] ;  /* 0x0000002804030981 */ /* 0x0006a2000c1e1900 */
[----:B-1----:R-:W-:-:S13]  /*56c0*/  ISETP.NE.AND P1, PT, R2, 0x1, PT ;  /* 0x000000010200780c */ /* 0x002fda0003f25270 */
[----:B------:R-:W1:Y:S08]  /*56d0*/  @P1 LDC R7, c[0x0][0x44c] ;  /* 0x00011300ff071b82 */ /* 0x000e700000000800 */
[----:B------:R-:W1:Y:S01]  /*56e0*/  @P1 LDC R6, c[0x0][0x450] ;  /* 0x00011400ff061b82 */ /* 0x000e620000000800 */
[----:B----4-:R-:W-:Y:S01]  /*56f0*/  VIADD R2, R14, 0xbf ;  /* 0x000000bf0e027836 */ /* 0x010fe20000000000 */
[----:B0-----:R-:W-:-:S02]  /*5700*/  ISETP.GE.AND P2, PT, R11, 0x1, PT ;  /* 0x000000010b00780c */ /* 0x001fc40003f46270 */
[----:B---3--:R-:W-:Y:S01]  /*5710*/  IADD3 R5, R20, 0x1, -R21 ;  /* 0x0000000114057810 */ /* 0x008fe20007ffe815 */
[----:B-1----:R-:W-:-:S05]  /*5720*/  @P1 IMAD.HI.U32 R7, R2, R7, RZ ;  /* 0x0000000702071227 */ /* 0x002fca00078e00ff */
[----:B------:R-:W-:-:S05]  /*5730*/  @P1 SHF.R.U32.HI R2, RZ, R6, R7 ;  /* 0x00000006ff021219 */ /* 0x000fca0000011607 */
[----:B------:R-:W-:Y:S02]  /*5740*/  IMAD.IADD R5, R5, 0x1, R2 ;  /* 0x0000000105057824 */ /* 0x000fe400078e0202 */
        /* <DEDUP_REMOVED lines=15> */
.L_x_14519:
[----:B------:R-:W-:-:S13]  /*5840*/  ISETP.NE.AND P0, PT, R11, 0x1, PT ;  /* 0x000000010b00780c */ /* 0x000fda0003f05270 */
[----:B------:R-:W0:Y:S02]  /*5850*/  @P0 LDC.64 R4, c[0x0][0x9e8] ;  /* 0x00027a00ff040b82 */ /* 0x000e240000000a00 */
[----:B0-----:R-:W-:-:S05]  /*5860*/  @P0 IMAD.HI.U32 R4, R0, R4, RZ ;  /* 0x0000000400040227 */ /* 0x001fca00078e00ff */
[----:B------:R-:W-:-:S07]  /*5870*/  @P0 SHF.R.U32.HI R0, RZ, R5, R4 ;  /* 0x00000005ff000219 */ /* 0x000fce0000011604 */
.L_x_14520:
[----:B------:R-:W-:Y:S05]  /*5880*/  BSYNC B0 ;  /* 0x0000000000007941 */ /* 0x000fea0003800000 */
.L_x_14518:
[----:B------:R-:W-:-:S05]  /*5890*/  IMAD R0, R0, R11, R11 ;  /* 0x0000000b00007224 */ /* 0x000fca00078e020b */
[----:B------:R-:W-:-:S07]  /*58a0*/  VIMNMX R3, R3, R0, PT ;  /* 0x0000000003037248 */ /* 0x000fce0003fe0100 */
.L_x_14517:
[----:B------:R-:W0:Y:S01]  /*58b0*/  @P1 LDC R0, c[0x0][0x44c] ;  /* 0x00011300ff001b82 */ /* 0x000e220000000800 */
[----:B------:R-:W-:Y:S01]  /*58c0*/  VIADD R3, R3, 0x9f ;  /* 0x0000009f03037836 */ /* 0x000fe20000000000 */
[----:B------:R-:W-:Y:S01]  /*58d0*/  ULDC UR4, c[0x0][0x9dc] ;  /* 0x0002770000047ab9 */ /* 0x000fe20000000800 */
[----:B------:R-:W-:Y:S02]  /*58e0*/  IMAD.MOV.U32 R5, RZ, RZ, R14 ;  /* 0x000000ffff057224 */ /* 0x000fe400078e000e */
[----:B------:R-:W-:-:S03]  /*58f0*/  IMAD.HI R3, R3, 0x66666667, RZ ;  /* 0x6666666703037827 */ /* 0x000fc600078e02ff */
[----:B------:R-:W1:Y:S01]  /*5900*/  @P1 LDC R7, c[0x0][0x450] ;  /* 0x00011400ff071b82 */ /* 0x000e620000000800 */
[----:B0-----:R-:W-:Y:S01]  /*5910*/  @P1 IMAD.HI.U32 R4, R14, R0, RZ ;  /* 0x000000000e041227 */ /* 0x001fe200078e00ff */
[----:B------:R-:W-:-:S04]  /*5920*/  SHF.R.U32.HI R0, RZ, 0x1f, R3 ;  /* 0x0000001fff007819 */ /* 0x000fc80000011603 */
[----:B------:R-:W-:Y:S02]  /*5930*/  LEA.HI.SX32 R0, R3, R0, 0x1a ;  /* 0x0000000003007211 */ /* 0x000fe400078fd2ff */
[----:B-1----:R-:W-:Y:S02]  /*5940*/  @P1 SHF.R.U32.HI R5, RZ, R7, R4 ;  /* 0x00000007ff051219 */ /* 0x002fe40000011604 */
[----:B------:R-:W-:-:S03]  /*5950*/  VIMNMX R105, R105, R0, PT ;  /* 0x0000000069697248 */ /* 0x000fc60003fe0100 */
        /* <DEDUP_REMOVED lines=13> */
.L_x_14523:
[----:B------:R-:W-:-:S13]  /*5a30*/  ISETP.NE.AND P0, PT, R11, 0x1, PT ;  /* 0x000000010b00780c */ /* 0x000fda0003f05270 */
[----:B------:R-:W0:Y:S02]  /*5a40*/  @P0 LDC.64 R4, c[0x0][0x9e8] ;  /* 0x00027a00ff040b82 */ /* 0x000e240000000a00 */
[----:B0-----:R-:W-:-:S05]  /*5a50*/  @P0 IMAD.HI.U32 R4, R3, R4, RZ ;  /* 0x0000000403040227 */ /* 0x001fca00078e00ff */
[----:B------:R-:W-:-:S07]  /*5a60*/  @P0 SHF.R.U32.HI R3, RZ, R5, R4 ;  /* 0x00000005ff030219 */ /* 0x000fce0000011604 */
.L_x_14524:
[----:B------:R-:W-:Y:S05]  /*5a70*/  BSYNC B0 ;  /* 0x0000000000007941 */ /* 0x000fea0003800000 */
.L_x_14522:
[----:B------:R-:W-:-:S05]  /*5a80*/  IMAD R3, R3, R11, RZ ;  /* 0x0000000b03037224 */ /* 0x000fca00078e02ff */
[----:B------:R-:W-:-:S07]  /*5a90*/  VIMNMX R0, R0, R3, !PT ;  /* 0x0000000300007248 */ /* 0x000fce0007fe0100 */
.L_x_14521:
[----:B------:R-:W-:Y:S01]  /*5aa0*/  IMAD.HI R0, R0, 0x66666667, RZ ;  /* 0x6666666700007827 */ /* 0x000fe200078e02ff */
[----:B------:R-:W-:Y:S02]  /*5ab0*/  PLOP3.LUT P0, PT, PT, PT, PT, 0x80, 0x0 ;  /* 0x000000000000781c */ /* 0x000fe40003f0f070 */
[----:B------:R-:W-:Y:S02]  /*5ac0*/  CS2R R56, SRZ ;  /* 0x0000000000387805 */ /* 0x000fe4000001ff00 */
[----:B------:R-:W-:Y:S01]  /*5ad0*/  CS2R R54, SRZ ;  /* 0x0000000000367805 */ /* 0x000fe2000001ff00 */
[----:B------:R-:W-:Y:S01]  /*5ae0*/  IMAD.MOV.U32 R20, RZ, RZ, RZ ;  /* 0x000000ffff147224 */ /* 0x000fe200078e00ff */
[----:B------:R-:W-:Y:S02]  /*5af0*/  SHF.R.U32.HI R3, RZ, 0x1f, R0 ;  /* 0x0000001fff037819 */ /* 0x000fe40000011600 */
[----:B------:R-:W-:Y:S02]  /*5b00*/  CS2R R6, SRZ ;  /* 0x0000000000067805 */ /* 0x000fe4000001ff00 */
[----:B------:R-:W-:-:S02]  /*5b10*/  CS2R R52, SRZ ;  /* 0x0000000000347805 */ /* 0x000fc4000001ff00 */
[----:B------:R-:W-:Y:S02]  /*5b20*/  CS2R R8, SRZ ;  /* 0x0000000000087805 */ /* 0x000fe4000001ff00 */
[----:B------:R-:W-:Y:S02]  /*5b30*/  LEA.HI.SX32 R3, R0, R3, 0x1a ;  /* 0x0000000300037211 */ /* 0x000fe400078fd2ff */
[----:B------:R-:W-:Y:S02]  /*5b40*/  CS2R R46, SRZ ;  /* 0x00000000002e7805 */ /* 0x000fe4000001ff00 */
[----:B------:R-:W-:Y:S02]  /*5b50*/  CS2R R10, SRZ ;  /* 0x00000000000a7805 */ /* 0x000fe4000001ff00 */
[----:B------:R-:W-:Y:S02]  /*5b60*/  CS2R R12, SRZ ;  /* 0x00000000000c7805 */ /* 0x000fe4000001ff00 */
[----:B------:R-:W-:Y:S01]  /*5b70*/  VIMNMX R4, RZ, R3, !PT ;  /* 0x00000003ff047248 */ /* 0x000fe20007fe0100 */
[----:B------:R-:W-:Y:S01]  /*5b80*/  IMAD.MOV.U32 R44, RZ, RZ, RZ ;  /* 0x000000ffff2c7224 */ /* 0x000fe200078e00ff */
[----:B------:R-:W-:-:S02]  /*5b90*/  CS2R R14, SRZ ;  /* 0x00000000000e7805 */ /* 0x000fc4000001ff00 */
[----:B------:R-:W-:Y:S02]  /*5ba0*/  CS2R R38, SRZ ;  /* 0x0000000000267805 */ /* 0x000fe4000001ff00 */
[----:B------:R-:W-:Y:S01]  /*5bb0*/  ISETP.GT.AND P1, PT, R105, R4, PT ;  /* 0x000000046900720c */ /* 0x000fe20003f24270 */
[----:B------:R0:W-:Y:S01]  /*5bc0*/  STL [R1+0x40], R4 ;  /* 0x0000400401007387 */ /* 0x0001e20000100800 */
[----:B------:R-:W-:Y:S02]  /*5bd0*/  CS2R R36, SRZ ;  /* 0x0000000000247805 */ /* 0x000fe4000001ff00 */
[----:B------:R-:W-:Y:S02]  /*5be0*/  CS2R R24, SRZ ;  /* 0x0000000000187805 */ /* 0x000fe4000001ff00 */
[----:B------:R-:W-:Y:S02]  /*5bf0*/  CS2R R28, SRZ ;  /* 0x00000000001c7805 */ /* 0x000fe4000001ff00 */
[----:B------:R-:W-:-:S02]  /*5c00*/  CS2R R26, SRZ ;  /* 0x00000000001a7805 */ /* 0x000fc4000001ff00 */
[----:B------:R-:W-:Y:S02]  /*5c10*/  CS2R R32, SRZ ;  /* 0x0000000000207805 */ /* 0x000fe4000001ff00 */
[----:B------:R-:W-:Y:S01]  /*5c20*/  CS2R R58, SRZ ;  /* 0x00000000003a7805 */ /* 0x000fe2000001ff00 */
[----:B0-----:R-:W-:Y:S06]  /*5c30*/  @!P1 BRA `(.L_x_14525) ;  /* 0x0000012400e89947 */ /* 0x001fec0003800000 */
[----:B------:R-:W0:Y:S01]  /*5c40*/  S2R R4, SR_TID.X ;  /* 0x0000000000047919 */ /* 0x000e220000002100 */
[----:B------:R-:W-:Y:S01]  /*5c50*/  VIADD R26, R22, 0xb000 ;  /* 0x0000b000161a7836 */ /* 0x000fe20000000000 */
[----:B------:R-:W-:Y:S04]  /*5c60*/  BSSY B6, `(.L_x_14526) ;  /* 0x000001e000067945 */ /* 0x000fe80003800000 */
[----:B------:R-:W-:Y:S01]  /*5c70*/  LOP3.LUT P0, RZ, R26, 0x9f, RZ, 0xc0, !PT ;  /* 0x0000009f1aff7812 */ /* 0x000fe2000780c0ff */
[----:B0-----:R-:W-:-:S05]  /*5c80*/  VIADD R24, R4, 0xffffff80 ;  /* 0xffffff8004187836 */ /* 0x001fca0000000000 */
[----:B------:R-:W-:-:S04]  /*5c90*/  SHF.R.S32.HI R25, RZ, 0x1f, R24 ;  /* 0x0000001fff197819 */ /* 0x000fc80000011418 */
[----:B------:R-:W-:-:S04]  /*5ca0*/  LEA.HI R0, R25, R24, RZ, 0x7 ;  /* 0x0000001819007211 */ /* 0x000fc800078f38ff */
[----:B------:R-:W-:-:S06]  /*5cb0*/  SHF.R.S32.HI R0, RZ, 0x7, R0 ;  /* 0x00000007ff007819 */ /* 0x000fcc0000011400 */
        /* <DEDUP_REMOVED lines=24> */
.L_x_14527:
[----:B------:R-:W-:Y:S05]  /*5e40*/  BSYNC B6 ;  /* 0x0000000000067941 */ /* 0x000fea0003800000 */
.L_x_14526:
        /* <DEDUP_REMOVED lines=13> */
.L_x_14531:
[----:B-1----:R1:W2:Y:S02]  /*5f20*/  SYNCS.PHASECHK.TRANS64.TRYWAIT P0, [R22+URZ+0x13200], R3 ;  /* 0x01320003160075a7 */ /* 0x0022a4000800017f */
[----:B--2---:R-:W-:Y:S05]  /*5f30*/  @!P0 NANOSLEEP.SYNCS 0x989680 ;  /* 0x009896800000895d */ /* 0x004fea0003900000 */
[----:B------:R-:W2:Y:S02]  /*5f40*/  @!P0 SYNCS.PHASECHK.TRANS64 P0, [R22+URZ+0x13200], R3 ;  /* 0x01320003160085a7 */ /* 0x000ea4000800007f */
[----:B--2---:R-:W-:Y:S05]  /*5f50*/  @!P0 BRA `(.L_x_14531) ;  /* 0xfffffffc00f08947 */ /* 0x004fea000383ffff */
.L_x_14530:
[----:B------:R-:W-:Y:S05]  /*5f60*/  BSYNC B0 ;  /* 0x0000000000007941 */ /* 0x000fea0003800000 */
.L_x_14529:
[----:B------:R-:W-:Y:S05]  /*5f70*/  BRA `(.L_x_14532) ;  /* 0x0000002c00387947 */ /* 0x000fea0003800000 */
.L_x_14528:
        /* <DEDUP_REMOVED lines=30> */
.L_x_14534:
[----:B------:R-:W-:Y:S05]  /*6160*/  BSYNC B6 ;  /* 0x0000000000067941 */ /* 0x000fea0003800000 */
.L_x_14533:
[----:B------:R-:W2:Y:S01]  /*6170*/  LDL R20, [R1+0x28] ;  /* 0x0000280001147983 */ /* 0x000ea20000100800 */
[----:B------:R-:W-:Y:S01]  /*6180*/  ULDC.U8 UR4, c[0x0][0x410] ;  /* 0x0001040000047ab9 */ /* 0x000fe20000000000 */
[----:B------:R-:W0:Y:S01]  /*6190*/  S2R R21, SR_TID.X ;  /* 0x0000000000157919 */ /* 0x000e220000002100 */
[----:B------:R-:W-:Y:S01]  /*61a0*/  ISETP.NE.AND P0, PT, RZ, UR4, PT ;  /* 0x00000004ff007c0c */ /* 0x000fe2000bf05270 */
[----:B------:R-:W-:Y:S01]  /*61b0*/  BSSY B0, `(.L_x_14535) ;  /* 0x00002a2000007945 */ /* 0x000fe20003800000 */
[C---:B0-----:R-:W-:Y:S02]  /*61c0*/  VIADD R36, R21.reuse, 0xffffff80 ;  /* 0xffffff8015247836 */ /* 0x041fe40000000000 */
[----:B------:R-:W-:-:S05]  /*61d0*/  VIADD R32, R21, 0xffffff80 ;  /* 0xffffff8015207836 */ /* 0x000fca0000000000 */
[----:B------:R-:W-:-:S04]  /*61e0*/  LEA.HI R32, R32, R36, RZ, 0x1 ;  /* 0x0000002420207211 */ /* 0x000fc800078f08ff */
[----:B------:R-:W-:-:S05]  /*61f0*/  SHF.R.S32.HI R32, RZ, 0x1, R32 ;  /* 0x00000001ff207819 */ /* 0x000fca0000011420 */
[----:B--2---:R-:W-:Y:S01]  /*6200*/  IMAD.IADD R10, R32, 0x1, R20 ;  /* 0x00000001200a7824 */ /* 0x004fe200078e0214 */
[----:B------:R-:W-:Y:S06]  /*6210*/  @!P0 BRA `(.L_x_14536) ;  /* 0x0000001400588947 */ /* 0x000fec0003800000 */
[----:B------:R-:W0:Y:S01]  /*6220*/  LDC R20, c[0x0][0x448] ;  /* 0x00011200ff147b82 */ /* 0x000e220000000800 */
[----:B------:R-:W-:Y:S01]  /*6230*/  ULDC.64 UR4, c[0x0][0x3f8] ;  /* 0x0000fe0000047ab9 */ /* 0x000fe20000000a00 */
[----:B------:R-:W-:Y:S01]  /*6240*/  ULDC.64 UR6, c[0x0][0x408] ;  /* 0x0001020000067ab9 */ /* 0x000fe20000000a00 */
[----:B------:R-:W-:Y:S02]  /*6250*/  IMAD.MOV.U32 R6, RZ, RZ, R26 ;  /* 0x000000ffff067224 */ /* 0x000fe400078e001a */
[----:B------:R-:W-:Y:S02]  /*6260*/  IMAD.MOV.U32 R7, RZ, RZ, R29 ;  /* 0x000000ffff077224 */ /* 0x000fe400078e001d */
[----:B------:R-:W-:Y:S02]  /*6270*/  IMAD.MOV.U32 R8, RZ, RZ, R30 ;  /* 0x000000ffff087224 */ /* 0x000fe400078e001e */
[----:B------:R-:W-:Y:S01]  /*6280*/  IMAD.MOV.U32 R9, RZ, RZ, R33 ;  /* 0x000000ffff097224 */ /* 0x000fe200078e0021 */
[----:B0-----:R-:W-:-:S13]  /*6290*/  ISETP.NE.AND P0, PT, R20, 0x1, PT ;  /* 0x000000011400780c */ /* 0x001fda0003f05270 */
[----:B------:R-:W0:Y:S08]  /*62a0*/  @P0 LDC R3, c[0x0][0x44c] ;  /* 0x00011300ff030b82 */ /* 0x000e300000000800 */
[----:B------:R-:W1:Y:S01]  /*62b0*/  @P0 LDC R5, c[0x0][0x450] ;  /* 0x00011400ff050b82 */ /* 0x000e620000000800 */
[----:B0-----:R-:W-:-:S04]  /*62c0*/  @P0 IMAD.HI.U32 R0, R10, R3, RZ ;  /* 0x000000030a000227 */ /* 0x001fc800078e00ff */
[----:B------:R-:W-:Y:S01]  /*62d0*/  IMAD.MOV.U32 R3, RZ, RZ, R10 ;  /* 0x000000ffff037224 */ /* 0x000fe200078e000a */
[----:B-1----:R-:W-:-:S04]  /*62e0*/  @P0 SHF.R.U32.HI R3, RZ, R5, R0 ;  /* 0x00000005ff030219 */ /* 0x002fc80000011600 */
[----:B------:R-:W-:Y:S01]  /*62f0*/  SHF.R.S32.HI R0, RZ, 0x1f, R3 ;  /* 0x0000001fff007819 */ /* 0x000fe20000011403 */
[----:B------:R-:W-:-:S04]  /*6300*/  IMAD.WIDE.U32 R6, R3, UR4, R6 ;  /* 0x0000000403067c25 */ /* 0x000fc8000f8e0006 */
[C---:B------:R-:W-:Y:S02]  /*6310*/  IMAD R4, R0.reuse, UR4, RZ ;  /* 0x0000000400047c24 */ /* 0x040fe4000f8e02ff */
[----:B------:R-:W-:Y:S02]  /*6320*/  IMAD R0, R0, UR6, RZ ;  /* 0x0000000600007c24 */ /* 0x000fe4000f8e02ff */
[----:B------:R-:W-:-:S04]  /*6330*/  IMAD.WIDE.U32 R8, R3, UR6, R8 ;  /* 0x0000000603087c25 */ /* 0x000fc8000f8e0008 */
[C---:B------:R-:W-:Y:S01]  /*6340*/  IMAD R11, R3.reuse, UR7, R0 ;  /* 0x00000007030b7c24 */ /* 0x040fe2000f8e0200 */
[----:B------:R-:W-:Y:S01]  /*6350*/  LEA.HI R0, R24, R24, RZ, 0x1 ;  /* 0x0000001818007211 */ /* 0x000fe200078f08ff */
[----:B------:R-:W-:Y:S01]  /*6360*/  IMAD R13, R3, UR5, R4 ;  /* 0x00000005030d7c24 */ /* 0x000fe2000f8e0204 */
[----:B------:R-:W-:Y:S01]  /*6370*/  ULDC.64 UR4, c[0x0][0x3e8] ;  /* 0x0000fa0000047ab9 */ /* 0x000fe20000000a00 */
[----:B------:R-:W-:Y:S01]  /*6380*/  ULDC.64 UR6, c[0x0][0x400] ;  /* 0x0001000000067ab9 */ /* 0x000fe20000000a00 */
[----:B------:R-:W-:Y:S02]  /*6390*/  LOP3.LUT R15, R0, 0xfffffffe, RZ, 0xc0, !PT ;  /* 0xfffffffe000f7812 */ /* 0x000fe400078ec0ff */
[----:B------:R-:W-:Y:S01]  /*63a0*/  IADD3 R3, P0, R6, UR4, RZ ;  /* 0x0000000406037c10 */ /* 0x000fe2000ff1e0ff */
[----:B------:R-:W-:Y:S01]  /*63b0*/  UMOV UR4, 0xffffffff ;  /* 0xffffffff00047882 */ /* 0x000fe20000000000 */
[----:B------:R-:W-:Y:S01]  /*63c0*/  IADD3 R5, P1, R8, UR6, RZ ;  /* 0x0000000608057c10 */ /* 0x000fe2000ff3e0ff */
[----:B------:R-:W-:Y:S01]  /*63d0*/  IMAD.IADD R15, R24, 0x1, -R15 ;  /* 0x00000001180f7824 */ /* 0x000fe200078e0a0f */
[----:B------:R-:W-:-:S02]  /*63e0*/  IADD3.X R13, R7, UR5, R13, P0, !PT ;  /* 0x00000005070d7c10 */ /* 0x000fc400087fe40d */
[----:B------:R-:W-:Y:S01]  /*63f0*/  IADD3.X R4, R9, UR7, R11, P1, !PT ;  /* 0x0000000709047c10 */ /* 0x000fe20008ffe40b */
[----:B------:R-:W-:-:S04]  /*6400*/  IMAD.SHL.U32 R31, R15, 0x8, RZ ;  /* 0x000000080f1f7824 */ /* 0x000fc800078e00ff */
[----:B------:R-:W-:Y:S01]  /*6410*/  VIADD R33, R31, 0x10 ;  /* 0x000000101f217836 */ /* 0x000fe20000000000 */
[----:B------:R-:W-:Y:S06]  /*6420*/  BRA.DIV UR4, `(.L_x_14537) ;  /* 0x000001c2047c7947 */ /* 0x000fec000b800000 */
[----:B------:R0:W1:Y:S04]  /*6430*/  SHFL.IDX PT, R0, R13, RZ, 0x1e1f ;  /* 0x001e1fff0d007589 */ /* 0x00006800000e0000 */
[----:B------:R-:W2:Y:S04]  /*6440*/  SHFL.IDX PT, R3, R3, RZ, 0x1e1f ;  /* 0x001e1fff03037589 */ /* 0x000ea800000e0000 */
[----:B------:R-:W3:Y:S04]  /*6450*/  SHFL.IDX PT, R4, R4, RZ, 0x1e1f ;  /* 0x001e1fff04047589 */ /* 0x000ee800000e0000 */
[----:B------:R0:W4:Y:S02]  /*6460*/  SHFL.IDX PT, R14, R5, RZ, 0x1e1f ;  /* 0x001e1fff050e7589 */ /* 0x00012400000e0000 */
.L_x_14819:
[----:B0-----:R-:W5:Y:S04]  /*6470*/  LDL R5, [R1+0x10] ;  /* 0x0000100001057983 */ /* 0x001f680000100800 */
[----:B------:R-:W2:Y:S01]  /*6480*/  LDL R6, [R1+0x54] ;  /* 0x0000540001067983 */ /* 0x000ea20000100800 */
[----:B------:R-:W-:Y:S01]  /*6490*/  BSSY B1, `(.L_x_14538) ;  /* 0x0000021000017945 */ /* 0x000fe20003800000 */
[----:B------:R-:W-:Y:S02]  /*64a0*/  CS2R R12, SRZ ;  /* 0x00000000000c7805 */ /* 0x000fe4000001ff00 */
[----:B------:R-:W-:Y:S01]  /*64b0*/  CS2R R8, SRZ ;  /* 0x0000000000087805 */ /* 0x000fe2000001ff00 */
[----:B-----5:R-:W-:Y:S01]  /*64c0*/  IMAD R29, R5, R20, RZ ;  /* 0x00000014051d7224 */ /* 0x020fe200078e02ff */
[----:B------:R-:W-:-:S02]  /*64d0*/  CS2R R20, SRZ ;  /* 0x0000000000147805 */ /* 0x000fc4000001ff00 */
[----:B--2---:R-:W-:Y:S02]  /*64e0*/  LEA.HI R5, R6, R6, RZ, 0x1 ;  /* 0x0000000606057211 */ /* 0x004fe400078f08ff */
[----:B------:R-:W-:Y:S02]  /*64f0*/  ISETP.GE.AND P0, PT, R10, R29, PT ;  /* 0x0000001d0a00720c */ /* 0x000fe40003f06270 */
[----:B------:R-:W-:Y:S02]  /*6500*/  CS2R R10, SRZ ;  /* 0x00000000000a7805 */ /* 0x000fe4000001ff00 */
[----:B------:R-:W-:-:S05]  /*6510*/  LOP3.LUT R5, R5, 0xfffffffe, RZ, 0xc0, !PT ;  /* 0xfffffffe05057812 */ /* 0x000fca00078ec0ff */
[----:B------:R-:W-:-:S05]  /*6520*/  IMAD.IADD R5, R6, 0x1, -R5 ;  /* 0x0000000106057824 */ /* 0x000fca00078e0a05 */
[----:B------:R-:W-:Y:S01]  /*6530*/  SHF.L.U32 R5, R5, 0x1f, RZ ;  /* 0x0000001f05057819 */ /* 0x000fe200000006ff */
[----:B------:R-:W-:Y:S06]  /*6540*/  @P0 BRA `(.L_x_14539) ;  /* 0x0000000000540947 */ /* 0x000fec0003800000 */
[----:B------:R-:W-:Y:S01]  /*6550*/  ULDC UR4, c[0x0][0x3f4] ;  /* 0x0000fd0000047ab9 */ /* 0x000fe20000000800 */
[----:B------:R-:W-:Y:S02]  /*6560*/  SHF.R.S32.HI R9, RZ, 0x1f, R33 ;  /* 0x0000001fff097819 */ /* 0x000fe40000011421 */
[----:B------:R-:W-:Y:S02]  /*6570*/  CS2R R10, SRZ ;  /* 0x00000000000a7805 */ /* 0x000fe4000001ff00 */
[----:B------:R-:W-:Y:S02]  /*6580*/  ISETP.GE.AND P4, PT, R31, UR4, PT ;  /* 0x000000041f007c0c */ /* 0x000fe4000bf86270 */
[----:B------:R-:W-:Y:S02]  /*6590*/  ISETP.GE.AND P5, PT, R33, UR4, PT ;  /* 0x0000000421007c0c */ /* 0x000fe4000bfa6270 */
[----:B------:R-:W-:Y:S02]  /*65a0*/  CS2R R20, SRZ ;  /* 0x0000000000147805 */ /* 0x000fe4000001ff00 */
[----:B------:R-:W-:-:S07]  /*65b0*/  CS2R R12, SRZ ;  /* 0x00000000000c7805 */ /* 0x000fce000001ff00 */
[-C--:B----4-:R-:W-:Y:S02]  /*65c0*/  @!P4 IADD3 R34, P1, R31, R14.reuse, RZ ;  /* 0x0000000e1f22c210 */ /* 0x090fe40007f3e0ff */
[CC--:B------:R-:W-:Y:S02]  /*65d0*/  @!P5 IADD3 R26, P2, R33.reuse, R3.reuse, RZ ;  /* 0x00000003211ad210 */ /* 0x0c0fe40007f5e0ff */
[----:B------:R-:W-:Y:S02]  /*65e0*/  @!P5 IADD3 R14, P3, R33, R14, RZ ;  /* 0x0000000e210ed210 */ /* 0x000fe40007f7e0ff */
[----:B------:R-:W-:Y:S01]  /*65f0*/  @!P4 IADD3 R6, P0, R31, R3, RZ ;  /* 0x000000031f06c210 */ /* 0x000fe20007f1e0ff */
[----:B-1----:R-:W-:Y:S01]  /*6600*/  @!P5 IMAD.X R27, R0, 0x1, R9, P2 ;  /* 0x00000001001bd824 */ /* 0x002fe200010e0609 */
[----:B------:R-:W-:Y:S01]  /*6610*/  @!P4 SHF.R.S32.HI R3, RZ, 0x1f, R31 ;  /* 0x0000001fff03c819 */ /* 0x000fe2000001141f */
[----:B---3--:R-:W-:Y:S01]  /*6620*/  @!P5 IMAD.X R15, R4, 0x1, R9, P3 ;  /* 0x00000001040fd824 */ /* 0x008fe200018e0609 */
[----:B------:R-:W-:-:S02]  /*6630*/  CS2R R8, SRZ ;  /* 0x0000000000087805 */ /* 0x000fc4000001ff00 */
[----:B------:R0:W5:Y:S01]  /*6640*/  @!P5 LD.E.64 R10, desc[UR40][R26.64] ;  /* 0x000000281a0ad980 */ /* 0x000162000c101b00 */
[--C-:B------:R-:W-:Y:S02]  /*6650*/  @!P4 IMAD.X R7, R0, 0x1, R3.reuse, P0 ;  /* 0x000000010007c824 */ /* 0x100fe400000e0603 */
[----:B------:R-:W-:Y:S01]  /*6660*/  @!P4 IMAD.X R35, R4, 0x1, R3, P1 ;  /* 0x000000010423c824 */ /* 0x000fe200008e0603 */
[----:B------:R0:W5:Y:S04]  /*6670*/  @!P5 LD.E.64 R8, desc[UR40][R14.64] ;  /* 0x000000280e08d980 */ /* 0x000168000c101b00 */
[----:B------:R0:W5:Y:S04]  /*6680*/  @!P4 LD.E.64 R20, desc[UR40][R6.64] ;  /* 0x000000280614c980 */ /* 0x000168000c101b00 */
[----:B------:R0:W5:Y:S02]  /*6690*/  @!P4 LD.E.64 R12, desc[UR40][R34.64] ;  /* 0x00000028220cc980 */ /* 0x000164000c101b00 */
.L_x_14539:
[----:B------:R-:W-:Y:S05]  /*66a0*/  BSYNC B1 ;  /* 0x0000000000017941 */ /* 0x000fea0003800000 */
.L_x_14538:
[----:B-1----:R-:W2:Y:S01]  /*66b0*/  LDL.LU R0, [R1+0x4] ;  /* 0x0000040001007983 */ /* 0x002ea20000300800 */
[----:B------:R-:W1:Y:S01]  /*66c0*/  SYNCS.PHASECHK.TRANS64.TRYWAIT P0, [R22+URZ+0x13200], R5 ;  /* 0x01320005160075a7 */ /* 0x000e62000800017f */
[----:B------:R-:W-:Y:S01]  /*66d0*/  BSSY B1, `(.L_x_14540) ;  /* 0x0000005000017945 */ /* 0x000fe20003800000 */
[----:B--2---:R-:W-:-:S05]  /*66e0*/  IMAD R0, R0, -0xc0, R29 ;  /* 0xffffff4000007824 */ /* 0x004fca00078e021d */
[----:B------:R-:W-:-:S04]  /*66f0*/  VIMNMX R0, R0, 0xc0, PT ;  /* 0x000000c000007848 */ /* 0x000fc80003fe0100 */
[----:B------:R-:W-:Y:S01]  /*6700*/  ISETP.GE.AND P1, PT, R32, R0, PT ;  /* 0x000000002000720c */ /* 0x000fe20003f26270 */
[----:B-1----:R-:W-:-:S12]  /*6710*/  @!P0 BRA `(.L_x_14541) ;  /* 0x000001c0002c8947 */ /* 0x002fd80003800000 */
.L_x_14820:
[----:B------:R-:W-:Y:S05]  /*6720*/  BSYNC B1 ;  /* 0x0000000000017941 */ /* 0x000fea0003800000 */
.L_x_14540:
[----:B------:R-:W-:Y:S05]  /*6730*/  @P1 BRA `(.L_x_14542) ;  /* 0x0000002400241947 */ /* 0x000fea0003800000 */
[----:B------:R2:W5:Y:S01]  /*6740*/  LDL R39, [R1+0x34] ;  /* 0x0000340001277983 */ /* 0x0005620000100800 */
[----:B------:R-:W0:Y:S01]  /*6750*/  LDC R0, c[0x0][0x3f4] ;  /* 0x0000fd00ff007b82 */ /* 0x000e220000000800 */
[----:B------:R-:W-:Y:S01]  /*6760*/  BSSY B1, `(.L_x_14543) ;  /* 0x000007b000017945 */ /* 0x000fe20003800000 */
[-C--:B0-----:R-:W-:Y:S02]  /*6770*/  ISETP.GE.AND P0, PT, R31, R0.reuse, PT ;  /* 0x000000001f00720c */ /* 0x081fe40003f06270 */
[----:B------:R-:W-:-:S11]  /*6780*/  ISETP.GE.AND P1, PT, R33, R0, PT ;  /* 0x000000002100720c */ /* 0x000fd60003f26270 */
[----:B--2---:R-:W-:Y:S05]  /*6790*/  @P0 BRA `(.L_x_14544) ;  /* 0x0000000400dc0947 */ /* 0x004fea0003800000 */
[----:B-----5:R-:W-:Y:S01]  /*67a0*/  IMAD.IADD R0, R22, 0x1, R39 ;  /* 0x0000000116007824 */ /* 0x020fe200078e0227 */
[----:B----4-:R-:W-:Y:S02]  /*67b0*/  SHF.R.U32.HI R14, RZ, 0x8, R20 ;  /* 0x00000008ff0e7819 */ /* 0x010fe40000011614 */
[----:B------:R-:W-:Y:S02]  /*67c0*/  LOP3.LUT R3, R20, 0xff, RZ, 0xc0, !PT ;  /* 0x000000ff14037812 */ /* 0x000fe400078ec0ff */
[----:B-1-3--:R-:W0:Y:S01]  /*67d0*/  LDS.128 R4, [R0+0xb000] ;  /* 0x00b0000000047984 */ /* 0x00ae220000000c00 */
        /* <DEDUP_REMOVED lines=13> */
[----:B------:R-:W-:Y:S01]  /*68b0*/  LOP3.LUT R27, R14, 0xff, RZ, 0xc0, !PT ;  /* 0x000000ff0e1b7812 */ /* 0x000fe200078ec0ff */
        /* <DEDUP_REMOVED lines=101> */
.L_x_14544:
[----:B------:R-:W-:Y:S05]  /*6f10*/  BSYNC B1 ;  /* 0x0000000000017941 */ /* 0x000fea0003800000 */
.L_x_14543:
[----:B------:R-:W-:Y:S05]  /*6f20*/  @P1 BRA `(.L_x_14542) ;  /* 0x0000001c00281947 */ /* 0x000fea0003800000 */
[----:B------:R-:W-:Y:S02]  /*6f30*/  LEA.HI R24, R25, R24, RZ, 0x2 ;  /* 0x0000001819187211 */ /* 0x000fe400078f10ff */
[----:B-----5:R-:W-:Y:S02]  /*6f40*/  SHF.R.U32.HI R13, RZ, 0x8, R11 ;  /* 0x00000008ff0d7819 */ /* 0x020fe4000001160b */
[--C-:B0-----:R-:W-:Y:S02]  /*6f50*/  SHF.R.S32.HI R0, RZ, 0x2, R24.reuse ;  /* 0x00000002ff007819 */ /* 0x101fe40000011418 */
[----:B------:R-:W-:Y:S02]  /*6f60*/  SHF.R.S32.HI R3, RZ, 0x1f, R24 ;  /* 0x0000001fff037819 */ /* 0x000fe40000011418 */
[----:B------:R-:W-:Y:S02]  /*6f70*/  SHF.R.U32.HI R24, RZ, 0x8, R9 ;  /* 0x00000008ff187819 */ /* 0x000fe40000011609 */
[----:B------:R-:W-:-:S02]  /*6f80*/  LEA.HI R3, R3, R0, RZ, 0x2 ;  /* 0x0000000003037211 */ /* 0x000fc400078f10ff */
[----:B------:R-:W-:Y:S02]  /*6f90*/  SHF.R.U32.HI R15, RZ, 0x8, R8 ;  /* 0x00000008ff0f7819 */ /* 0x000fe40000011608 */
[----:B------:R-:W-:Y:S02]  /*6fa0*/  LOP3.LUT R3, R3, 0xfffffffc, RZ, 0xc0, !PT ;  /* 0xfffffffc03037812 */ /* 0x000fe400078ec0ff */
[----:B----4-:R-:W-:Y:S02]  /*6fb0*/  LOP3.LUT R14, R11, 0xff, RZ, 0xc0, !PT ;  /* 0x000000ff0b0e7812 */ /* 0x010fe400078ec0ff */
[----:B------:R-:W-:Y:S01]  /*6fc0*/  LOP3.LUT R25, R9, 0xff, RZ, 0xc0, !PT ;  /* 0x000000ff09197812 */ /* 0x000fe200078ec0ff */
[----:B------:R-:W-:Y:S01]  /*6fd0*/  IMAD.IADD R3, R0, 0x1, -R3 ;  /* 0x0000000100037824 */ /* 0x000fe200078e0a03 */
[----:B------:R-:W-:Y:S02]  /*6fe0*/  LOP3.LUT R13, R13, 0xff, RZ, 0xc0, !PT ;  /* 0x000000ff0d0d7812 */ /* 0x000fe400078ec0ff */
[----:B------:R-:W-:-:S02]  /*6ff0*/  LOP3.LUT R24, R24, 0xff, RZ, 0xc0, !PT ;  /* 0x000000ff18187812 */ /* 0x000fc400078ec0ff */
[----:B------:R-:W-:Y:S01]  /*7000*/  LOP3.LUT P0, RZ, R3, 0x2, RZ, 0xc0, !PT ;  /* 0x0000000203ff7812 */ /* 0x000fe2000780c0ff */
[----:B------:R-:W-:Y:S01]  /*7010*/  IMAD.IADD R3, R22, 0x1, R39 ;  /* 0x0000000116037824 */ /* 0x000fe200078e0227 */
[----:B------:R-:W-:Y:S02]  /*7020*/  LOP3.LUT R20, R8, 0xff, RZ, 0xc0, !PT ;  /* 0x000000ff08147812 */ /* 0x000fe400078ec0ff */
[----:B------:R-:W-:Y:S01]  /*7030*/  LOP3.LUT R15, R15, 0xff, RZ, 0xc0, !PT ;  /* 0x000000ff0f0f7812 */ /* 0x000fe200078ec0ff */
[----:B------:R-:W-:Y:S01]  /*7040*/  VIADD R0, R3, 0x20 ;  /* 0x0000002003007836 */ /* 0x000fe20000000000 */
[----:B------:R-:W-:Y:S02]  /*7050*/  PRMT R14, R13, 0x7604, R14 ;  /* 0x000076040d0e7816 */ /* 0x000fe4000000000e */
[----:B------:R-:W-:Y:S02]  /*7060*/  PRMT R25, R24, 0x7604, R25 ;  /* 0x0000760418197816 */ /* 0x000fe40000000019 */
[----:B------:R-:W-:-:S02]  /*7070*/  SHF.R.U32.HI R13, RZ, 0x10, R11 ;  /* 0x00000010ff0d7819 */ /* 0x000fc4000001160b */
[----:B------:R-:W-:Y:S01]  /*7080*/  SHF.R.U32.HI R24, RZ, 0x10, R9 ;  /* 0x00000010ff187819 */ /* 0x000fe20000011609 */
[----:B------:R-:W-:Y:S01]  /*7090*/  @P0 VIADD R0, R3, 0xffffffe0 ;  /* 0xffffffe003000836 */ /* 0x000fe20000000000 */
[----:B------:R-:W-:Y:S02]  /*70a0*/  SHF.R.U32.HI R3, RZ, 0x8, R10 ;  /* 0x00000008ff037819 */ /* 0x000fe4000001160a */
[----:B------:R-:W-:Y:S02]  /*70b0*/  LOP3.LUT R12, R10, 0xff, RZ, 0xc0, !PT ;  /* 0x000000ff0a0c7812 */ /* 0x000fe400078ec0ff */
[----:B-1-3--:R-:W0:Y:S01]  /*70c0*/  LDS.128 R4, [R0+0xb000] ;  /* 0x00b0000000047984 */ /* 0x00ae220000000c00 */
        /* <DEDUP_REMOVED lines=11> */
[----:B------:R-:W-:Y:S02]  /*7180*/  LOP3.LUT R15, R15, 0xff000000, R11, 0xf8, !PT ;  /* 0xff0000000f0f7812 */ /* 0x000fe400078ef80b */
[----:B------:R-:W-:Y:S02]  /*7190*/  LOP3.LUT R25, R25, 0xff000000, R9, 0xf8, !PT ;  /* 0xff00000019197812 */ /* 0x000fe400078ef809 */
[----:B------:R-:W-:Y:S02]  /*71a0*/  PRMT R13, R3, 0x7054, R12 ;  /* 0x00007054030d7816 */ /* 0x000fe4000000000c */
[----:B------:R-:W-:-:S02]  /*71b0*/  PRMT R21, R20, 0x7054, R21 ;  /* 0x0000705414157816 */ /* 0x000fc40000000015 */
[----:B------:R-:W-:Y:S02]  /*71c0*/  F2FP.F16.E4M3.UNPACK_B R12, R15 ;  /* 0x0000000fff0c723e */ /* 0x000fe400020006ff */
[-C--:B------:R-:W-:Y:S02]  /*71d0*/  F2FP.F16.E4M3.UNPACK_B R20, R25.reuse ;  /* 0x00000019ff14723e */ /* 0x080fe400020006ff */
[----:B------:R-:W-:Y:S01]  /*71e0*/  LOP3.LUT R21, R21, 0xff000000, R8, 0xf8, !PT ;  /* 0xff00000015157812 */ /* 0x000fe200078ef808 */
[----:B------:R-:W-:Y:S01]  /*71f0*/  HADD2.F32 R14, -RZ, R12.H1_H1 ;  /* 0x3000000cff0e7230 */ /* 0x000fe20000004100 */
[----:B------:R-:W-:Y:S01]  /*7200*/  LOP3.LUT R13, R13, 0xff000000, R10, 0xf8, !PT ;  /* 0xff0000000d0d7812 */ /* 0x000fe200078ef80a */
[--C-:B------:R-:W-:Y:S01]  /*7210*/  HADD2.F32 R24, -RZ, R20.reuse.H1_H1 ;  /* 0x30000014ff187230 */ /* 0x100fe20000004100 */
[----:B------:R-:W-:Y:S01]  /*7220*/  F2FP.F16.E4M3.UNPACK_B R25, R25.H1 ;  /* 0x00000019ff19723e */ /* 0x000fe200030006ff */
[----:B------:R-:W-:Y:S01]  /*7230*/  HADD2.F32 R20, -RZ, R20.H0_H0 ;  /* 0x20000014ff147230 */ /* 0x000fe20000004100 */
[-C--:B0-----:R-:W-:Y:S01]  /*7240*/  F2FP.F16.E4M3.UNPACK_B R3, R6.reuse.H1 ;  /* 0x00000006ff03723e */ /* 0x081fe200030006ff */
[----:B------:R-:W-:Y:S01]  /*7250*/  HADD2.F32 R12, -RZ, R12.H0_H0 ;  /* 0x2000000cff0c7230 */ /* 0x000fe20000004100 */
[----:B------:R-:W-:-:S02]  /*7260*/  F2FP.F16.E4M3.UNPACK_B R6, R6 ;  /* 0x00000006ff06723e */ /* 0x000fc400020006ff */
[-C--:B------:R-:W-:Y:S01]  /*7270*/  F2FP.F16.E4M3.UNPACK_B R10, R7.reuse ;  /* 0x00000007ff0a723e */ /* 0x080fe200020006ff */
[--C-:B------:R-:W-:Y:S01]  /*7280*/  HADD2.F32 R8, -RZ, R3.reuse.H1_H1 ;  /* 0x30000003ff087230 */ /* 0x100fe20000004100 */
[----:B------:R-:W-:Y:S01]  /*7290*/  F2FP.F16.E4M3.UNPACK_B R11, R7.H1 ;  /* 0x00000007ff0b723e */ /* 0x000fe200030006ff */
[----:B------:R-:W-:Y:S01]  /*72a0*/  HADD2.F32 R9, -RZ, R3.H0_H0 ;  /* 0x20000003ff097230 */ /* 0x000fe20000004100 */
[-C--:B------:R-:W-:Y:S02]  /*72b0*/  F2FP.F16.E4M3.UNPACK_B R7, R5.reuse ;  /* 0x00000005ff07723e */ /* 0x080fe400020006ff */
[C---:B------:R-:W-:Y:S01]  /*72c0*/  FMUL.FTZ R26, R8.reuse, R24 ;  /* 0x00000018081a7220 */ /* 0x040fe20000410000 */
[-C--:B------:R-:W-:Y:S01]  /*72d0*/  FMUL.FTZ R27, R8, R14.reuse ;  /* 0x0000000e081b7220 */ /* 0x080fe20000410000 */
[----:B------:R-:W-:Y:S01]  /*72e0*/  F2FP.F16.E4M3.UNPACK_B R8, R5.H1 ;  /* 0x00000005ff08723e */ /* 0x000fe200030006ff */
[--C-:B------:R-:W-:Y:S02]  /*72f0*/  HADD2.F32 R5, -RZ, R6.reuse.H1_H1 ;  /* 0x30000006ff057230 */ /* 0x100fe40000004100 */
[C---:B------:R-:W-:Y:S01]  /*7300*/  FFMA.FTZ R29, R9.reuse, R14, -R26 ;  /* 0x0000000e091d7223 */ /* 0x040fe2000001081a */
[----:B------:R-:W-:Y:S01]  /*7310*/  FFMA.FTZ R30, R9, R24, R27 ;  /* 0x00000018091e7223 */ /* 0x000fe2000001001b */
[----:B------:R-:W-:Y:S01]  /*7320*/  HADD2.F32 R6, -RZ, R6.H0_H0 ;  /* 0x20000006ff067230 */ /* 0x000fe20000004100 */
[----:B------:R-:W-:Y:S01]  /*7330*/  F2FP.F16.E4M3.UNPACK_B R15, R15.H1 ;  /* 0x0000000fff0f723e */ /* 0x000fe200030006ff */
[C---:B------:R-:W-:Y:S01]  /*7340*/  FMUL.FTZ R9, R5.reuse, R20 ;  /* 0x0000001405097220 */ /* 0x040fe20000410000 */
[----:B------:R-:W-:Y:S01]  /*7350*/  FMUL.FTZ R27, R5, R12 ;  /* 0x0000000c051b7220 */ /* 0x000fe20000410000 */
[----:B------:R-:W-:Y:S01]  /*7360*/  HADD2.F32 R14, -RZ, R25.H0_H0 ;  /* 0x20000019ff0e7230 */ /* 0x000fe20000004100 */
[----:B------:R-:W-:Y:S01]  /*7370*/  F2FP.F16.E4M3.UNPACK_B R3, R4 ;  /* 0x00000004ff03723e */ /* 0x000fe200020006ff */
[----:B------:R-:W-:-:S02]  /*7380*/  HADD2.F32 R5, -RZ, R10.H1_H1 ;  /* 0x3000000aff057230 */ /* 0x000fc40000004100 */
        /* <DEDUP_REMOVED lines=11> */
[----:B------:R-:W-:Y:S01]  /*7440*/  HADD2.F32 R11, -RZ, R11.H0_H0 ;  /* 0x2000000bff0b7230 */ /* 0x000fe20000004100 */
[----:B------:R-:W-:Y:S01]  /*7450*/  F2FP.F16.E4M3.UNPACK_B R5, R13 ;  /* 0x0000000dff05723e */ /* 0x000fe200020006ff */
[C---:B------:R-:W-:Y:S01]  /*7460*/  FMUL.FTZ R10, R6.reuse, R15 ;  /* 0x0000000f060a7220 */ /* 0x040fe20000410000 */
[----:B------:R-:W-:Y:S01]  /*7470*/  F2FP.F16.E4M3.UNPACK_B R4, R4.H1 ;  /* 0x00000004ff04723e */ /* 0x000fe200030006ff */
[----:B------:R-:W-:Y:S01]  /*7480*/  FMUL.FTZ R20, R6, R25 ;  /* 0x0000001906147220 */ /* 0x000fe20000410000 */
[----:B------:R-:W-:Y:S01]  /*7490*/  F2FP.F16.E4M3.UNPACK_B R12, R21 ;  /* 0x00000015ff0c723e */ /* 0x000fe200020006ff */
[----:B------:R-:W-:Y:S01]  /*74a0*/  FFMA.FTZ R34, R11, R25, R10 ;  /* 0x000000190b227223 */ /* 0x000fe2000001000a */
[----:B------:R-:W-:-:S02]  /*74b0*/  HADD2.F32 R10, -RZ, R5.H1_H1 ;  /* 0x30000005ff0a7230 */ /* 0x000fc40000004100 */
[----:B------:R-:W-:Y:S01]  /*74c0*/  FFMA.FTZ R33, R11, R15, -R20 ;  /* 0x0000000f0b217223 */ /* 0x000fe20000010814 */
[----:B------:R-:W-:Y:S01]  /*74d0*/  HADD2.F32 R9, -RZ, R5.H0_H0 ;  /* 0x20000005ff097230 */ /* 0x000fe20000004100 */
[----:B------:R-:W-:Y:S01]  /*74e0*/  F2FP.F16.E4M3.UNPACK_B R13, R13.H1 ;  /* 0x0000000dff0d723e */ /* 0x000fe200030006ff */
[----:B------:R-:W-:Y:S01]  /*74f0*/  HADD2.F32 R14, -RZ, R12.H1_H1 ;  /* 0x3000000cff0e7230 */ /* 0x000fe20000004100 */
[----:B------:R-:W-:Y:S01]  /*7500*/  F2FP.F16.E4M3.UNPACK_B R21, R21.H1 ;  /* 0x00000015ff15723e */ /* 0x000fe200030006ff */
[--C-:B------:R-:W-:Y:S02]  /*7510*/  HADD2.F32 R6, -RZ, R4.reuse.H1_H1 ;  /* 0x30000004ff067230 */ /* 0x100fe40000004100 */
[----:B------:R-:W-:Y:S02]  /*7520*/  HADD2.F32 R5, -RZ, R4.H0_H0 ;  /* 0x20000004ff057230 */ /* 0x000fe40000004100 */
[----:B------:R-:W-:Y:S02]  /*7530*/  HADD2.F32 R12, -RZ, R12.H0_H0 ;  /* 0x2000000cff0c7230 */ /* 0x000fe40000004100 */
[----:B------:R-:W-:Y:S01]  /*7540*/  FMUL.FTZ R20, R6, R14 ;  /* 0x0000000e06147220 */ /* 0x000fe20000410000 */
[----:B------:R-:W-:-:S02]  /*7550*/  HADD2.F32 R4, -RZ, R3.H1_H1 ;  /* 0x30000003ff047230 */ /* 0x000fc40000004100 */
[-C--:B------:R-:W-:Y:S01]  /*7560*/  FMUL.FTZ R24, R6, R10.reuse ;  /* 0x0000000a06187220 */ /* 0x080fe20000410000 */
[----:B------:R-:W-:Y:S02]  /*7570*/  HADD2.F32 R3, -RZ, R3.H0_H0 ;  /* 0x20000003ff037230 */ /* 0x000fe40000004100 */
[C---:B------:R-:W-:Y:S01]  /*7580*/  FFMA.FTZ R20, R5.reuse, R10, -R20 ;  /* 0x0000000a05147223 */ /* 0x040fe20000010814 */
[----:B------:R-:W-:Y:S02]  /*7590*/  HADD2.F32 R10, -RZ, R21.H0_H0 ;  /* 0x20000015ff0a7230 */ /* 0x000fe40000004100 */
[C---:B------:R-:W-:Y:S01]  /*75a0*/  FMUL.FTZ R6, R4.reuse, R12 ;  /* 0x0000000c04067220 */ /* 0x040fe20000410000 */
[-C--:B------:R-:W-:Y:S01]  /*75b0*/  FMUL.FTZ R15, R4, R9.reuse ;  /* 0x00000009040f7220 */ /* 0x080fe20000410000 */
[----:B------:R-:W-:Y:S01]  /*75c0*/  FFMA.FTZ R25, R5, R14, R24 ;  /* 0x0000000e05197223 */ /* 0x000fe20000010018 */
[----:B------:R-:W-:Y:S02]  /*75d0*/  HADD2.F32 R5, -RZ, R13.H1_H1 ;  /* 0x3000000dff057230 */ /* 0x000fe40000004100 */
[----:B------:R-:W-:Y:S01]  /*75e0*/  FFMA.FTZ R11, R3, R9, -R6 ;  /* 0x00000009030b7223 */ /* 0x000fe20000010806 */
[----:B------:R-:W-:-:S02]  /*75f0*/  HADD2.F32 R9, -RZ, R21.H1_H1 ;  /* 0x30000015ff097230 */ /* 0x000fc40000004100 */
[----:B------:R-:W-:Y:S01]  /*7600*/  FFMA.FTZ R12, R3, R12, R15 ;  /* 0x0000000c030c7223 */ /* 0x000fe2000001000f */
[--C-:B------:R-:W-:Y:S02]  /*7610*/  HADD2.F32 R4, -RZ, R8.reuse.H1_H1 ;  /* 0x30000008ff047230 */ /* 0x100fe40000004100 */
[----:B------:R-:W-:Y:S02]  /*7620*/  HADD2.F32 R3, -RZ, R7.H1_H1 ;  /* 0x30000007ff037230 */ /* 0x000fe40000004100 */
[----:B------:R-:W-:Y:S02]  /*7630*/  HADD2.F32 R6, -RZ, R13.H0_H0 ;  /* 0x2000000dff067230 */ /* 0x000fe40000004100 */
[C---:B------:R-:W-:Y:S01]  /*7640*/  FMUL.FTZ R13, R4.reuse, R9 ;  /* 0x00000009040d7220 */ /* 0x040fe20000410000 */
[----:B------:R-:W-:Y:S02]  /*7650*/  HADD2.F32 R8, -RZ, R8.H0_H0 ;  /* 0x20000008ff087230 */ /* 0x000fe40000004100 */
[----:B------:R-:W-:Y:S01]  /*7660*/  FMUL.FTZ R14, R4, R5 ;  /* 0x00000005040e7220 */ /* 0x000fe20000410000 */
[----:B------:R-:W-:-:S02]  /*7670*/  HADD2.F32 R7, -RZ, R7.H0_H0 ;  /* 0x20000007ff077230 */ /* 0x000fc40000004100 */
[C---:B------:R-:W-:Y:S01]  /*7680*/  FMUL.FTZ R4, R3.reuse, R10 ;  /* 0x0000000a03047220 */ /* 0x040fe20000410000 */
[-C--:B------:R-:W-:Y:S01]  /*7690*/  FMUL.FTZ R3, R3, R6.reuse ;  /* 0x0000000603037220 */ /* 0x080fe20000410000 */
        /* <DEDUP_REMOVED lines=11> */
[----:B------:R-:W-:-:S05]  /*7750*/  F2FP.SATFINITE.E4M3.F32.PACK_AB_MERGE_C R5, R10, R5, R13 ;  /* 0x000000050a05723e */ /* 0x000fca000480700d */
[----:B------:R2:W-:Y:S01]  /*7760*/  STS.128 [R0+0xb000], R4 ;  /* 0x00b0000400007388 */ /* 0x0005e20000000c00 */
[----:B------:R-:W-:Y:S05]  /*7770*/  BRA `(.L_x_14542) ;  /* 0x0000001400147947 */ /* 0x000fea0003800000 */
.L_x_14536:
        /* <DEDUP_REMOVED lines=32> */
.L_x_14826:
[----:B0-----:R-:W5:Y:S01]  /*7980*/  LDL R0, [R1+0x10] ;  /* 0x0000100001007983 */ /* 0x001f620000100800 */
[----:B------:R-:W0:Y:S03]  /*7990*/  LDC R29, c[0x0][0x3f4] ;  /* 0x0000fd00ff1d7b82 */ /* 0x000e260000000800 */
[----:B------:R-:W2:Y:S01]  /*79a0*/  LDL R4, [R1+0x54] ;  /* 0x0000540001047983 */ /* 0x000ea20000100800 */
[----:B------:R-:W-:Y:S01]  /*79b0*/  BSSY B1, `(.L_x_14546) ;  /* 0x0000016000017945 */ /* 0x000fe20003800000 */
[----:B------:R-:W-:Y:S02]  /*79c0*/  CS2R R24, SRZ ;  /* 0x0000000000187805 */ /* 0x000fe4000001ff00 */
        /* <DEDUP_REMOVED lines=9> */
[----:B0-----:R-:W-:Y:S06]  /*7a60*/  @P0 BRA `(.L_x_14547) ;  /* 0x0000000000280947 */ /* 0x001fec0003800000 */
[----:B------:R-:W-:Y:S01]  /*7a70*/  ULDC UR4, c[0x0][0x3f4] ;  /* 0x0000fd0000047ab9 */ /* 0x000fe20000000800 */
[C---:B------:R-:W-:Y:S02]  /*7a80*/  IADD3 R4, P0, R18.reuse, R5, RZ ;  /* 0x0000000512047210 */ /* 0x040fe40007f1e0ff */
[----:B------:R-:W-:Y:S02]  /*7a90*/  CS2R R24, SRZ ;  /* 0x0000000000187805 */ /* 0x000fe4000001ff00 */
[C---:B------:R-:W-:Y:S02]  /*7aa0*/  ISETP.GE.AND P2, PT, R18.reuse, UR4, PT ;  /* 0x0000000412007c0c */ /* 0x040fe4000bf46270 */
[----:B----4-:R-:W-:Y:S01]  /*7ab0*/  IADD3 R14, P1, R18, R14, RZ ;  /* 0x0000000e120e7210 */ /* 0x010fe20007f3e0ff */
[----:B-1----:R-:W-:-:S04]  /*7ac0*/  IMAD.X R5, R3, 0x1, R19, P0 ;  /* 0x0000000103057824 */ /* 0x002fc800000e0613 */
[----:B---3--:R-:W-:-:S06]  /*7ad0*/  IMAD.X R15, R7, 0x1, R19, P1 ;  /* 0x00000001070f7824 */ /* 0x008fcc00008e0613 */
[----:B------:R-:W-:Y:S05]  /*7ae0*/  @P2 BRA `(.L_x_14547) ;  /* 0x0000000000082947 */ /* 0x000fea0003800000 */
[----:B------:R0:W5:Y:S04]  /*7af0*/  LD.E.128 R24, desc[UR40][R4.64] ;  /* 0x0000002804187980 */ /* 0x000168000c101d00 */
[----:B------:R0:W5:Y:S02]  /*7b00*/  LD.E.128 R8, desc[UR40][R14.64] ;  /* 0x000000280e087980 */ /* 0x000164000c101d00 */
.L_x_14547:
[----:B------:R-:W-:Y:S05]  /*7b10*/  BSYNC B1 ;  /* 0x0000000000017941 */ /* 0x000fea0003800000 */
.L_x_14546:
[----:B------:R-:W2:Y:S01]  /*7b20*/  LDL.LU R0, [R1+0x4] ;  /* 0x0000040001007983 */ /* 0x000ea20000300800 */
[----:B------:R-:W3:Y:S01]  /*7b30*/  SYNCS.PHASECHK.TRANS64.TRYWAIT P1, [R22+URZ+0x13200], R13 ;  /* 0x0132000d160075a7 */ /* 0x000ee2000802017f */
[----:B-1----:R-:W0:Y:S01]  /*7b40*/  S2R R3, SR_TID.X ;  /* 0x0000000000037919 */ /* 0x002e220000002100 */
[----:B------:R-:W-:Y:S01]  /*7b50*/  ISETP.GE.AND P0, PT, R18, R29, PT ;  /* 0x0000001d1200720c */ /* 0x000fe20003f06270 */
[----:B------:R-:W-:Y:S01]  /*7b60*/  BSSY B1, `(.L_x_14548) ;  /* 0x0000009000017945 */ /* 0x000fe20003800000 */
[C---:B0-----:R-:W-:Y:S02]  /*7b70*/  VIADD R4, R3.reuse, 0xffffff80 ;  /* 0xffffff8003047836 */ /* 0x041fe40000000000 */
[----:B------:R-:W-:-:S05]  /*7b80*/  VIADD R3, R3, 0xffffff80 ;  /* 0xffffff8003037836 */ /* 0x000fca0000000000 */
[----:B------:R-:W-:-:S04]  /*7b90*/  LEA.HI R3, R3, R4, RZ, 0x1 ;  /* 0x0000000403037211 */ /* 0x000fc800078f08ff */
[----:B------:R-:W-:Y:S01]  /*7ba0*/  SHF.R.S32.HI R3, RZ, 0x1, R3 ;  /* 0x00000001ff037819 */ /* 0x000fe20000011403 */
[----:B--2---:R-:W-:-:S05]  /*7bb0*/  IMAD R0, R0, -0xc0, R21 ;  /* 0xffffff4000007824 */ /* 0x004fca00078e0215 */
[----:B------:R-:W-:-:S04]  /*7bc0*/  VIMNMX R0, R0, 0xc0, PT ;  /* 0x000000c000007848 */ /* 0x000fc80003fe0100 */
[----:B------:R-:W-:Y:S01]  /*7bd0*/  ISETP.GE.OR P0, PT, R3, R0, P0 ;  /* 0x000000000300720c */ /* 0x000fe20000706670 */
[----:B---3--:R-:W-:-:S12]  /*7be0*/  @!P1 BRA `(.L_x_14549) ;  /* 0x000001ac00789947 */ /* 0x008fd80003800000 */
.L_x_14827:
[----:B------:R-:W-:Y:S05]  /*7bf0*/  BSYNC B1 ;  /* 0x0000000000017941 */ /* 0x000fea0003800000 */
.L_x_14548:
[----:B------:R-:W-:Y:S05]  /*7c00*/  @P0 BRA `(.L_x_14542) ;  /* 0x0000000c00f00947 */ /* 0x000fea0003800000 */
[----:B----4-:R-:W0:Y:S04]  /*7c10*/  LDL R14, [R1+0x44] ;  /* 0x00004400010e7983 */ /* 0x010e280000100800 */
[----:B------:R-:W2:Y:S04]  /*7c20*/  LDL R31, [R1+0x48] ;  /* 0x00004800011f7983 */ /* 0x000ea80000100800 */
[----:B------:R-:W3:Y:S01]  /*7c30*/  LDL R51, [R1+0x58] ;  /* 0x0000580001337983 */ /* 0x000ee20000100800 */
[----:B-----5:R-:W-:Y:S02]  /*7c40*/  SHF.R.U32.HI R0, RZ, 0x8, R24 ;  /* 0x00000008ff007819 */ /* 0x020fe40000011618 */
[----:B------:R-:W-:-:S02]  /*7c50*/  SHF.R.U32.HI R4, RZ, 0x8, R25 ;  /* 0x00000008ff047819 */ /* 0x000fc40000011619 */
[----:B------:R-:W-:Y:S02]  /*7c60*/  LOP3.LUT R3, R24, 0xff, RZ, 0xc0, !PT ;  /* 0x000000ff18037812 */ /* 0x000fe400078ec0ff */
[----:B------:R-:W-:Y:S02]  /*7c70*/  LOP3.LUT R0, R0, 0xff, RZ, 0xc0, !PT ;  /* 0x000000ff00007812 */ /* 0x000fe400078ec0ff */
[----:B------:R-:W-:Y:S02]  /*7c80*/  LOP3.LUT R5, R25, 0xff, RZ, 0xc0, !PT ;  /* 0x000000ff19057812 */ /* 0x000fe400078ec0ff */
[----:B------:R-:W-:Y:S02]  /*7c90*/  LOP3.LUT R4, R4, 0xff, RZ, 0xc0, !PT ;  /* 0x000000ff04047812 */ /* 0x000fe400078ec0ff */
[----:B------:R-:W-:Y:S01]  /*7ca0*/  PRMT R20, R0, 0x7604, R3 ;  /* 0x0000760400147816 */ /* 0x000fe20000000003 */
[----:B------:R-:W-:Y:S01]  /*7cb0*/  IMAD.IADD R0, R18, 0x1, R29 ;  /* 0x0000000112007824 */ /* 0x000fe200078e021d */
[----:B------:R-:W-:-:S02]  /*7cc0*/  SHF.R.U32.HI R3, RZ, 0x8, R26 ;  /* 0x00000008ff037819 */ /* 0x000fc4000001161a */
[----:B------:R-:W-:Y:S02]  /*7cd0*/  PRMT R30, R4, 0x7604, R5 ;  /* 0x00007604041e7816 */ /* 0x000fe40000000005 */
[----:B------:R-:W-:Y:S02]  /*7ce0*/  LOP3.LUT R4, R26, 0xff, RZ, 0xc0, !PT ;  /* 0x000000ff1a047812 */ /* 0x000fe400078ec0ff */
[----:B------:R-:W-:Y:S02]  /*7cf0*/  LOP3.LUT R3, R3, 0xff, RZ, 0xc0, !PT ;  /* 0x000000ff03037812 */ /* 0x000fe400078ec0ff */
[----:B------:R-:W-:Y:S02]  /*7d00*/  SHF.R.U32.HI R7, RZ, 0x8, R8 ;  /* 0x00000008ff077819 */ /* 0x000fe40000011608 */
[----:B------:R-:W-:Y:S02]  /*7d10*/  PRMT R32, R3, 0x7604, R4 ;  /* 0x0000760403207816 */ /* 0x000fe40000000004 */
[----:B------:R-:W-:-:S02]  /*7d20*/  LOP3.LUT R12, R8, 0xff, RZ, 0xc0, !PT ;  /* 0x000000ff080c7812 */ /* 0x000fc400078ec0ff */
[----:B------:R-:W-:Y:S02]  /*7d30*/  LOP3.LUT R7, R7, 0xff, RZ, 0xc0, !PT ;  /* 0x000000ff07077812 */ /* 0x000fe400078ec0ff */
[----:B------:R-:W-:Y:S02]  /*7d40*/  SHF.R.U32.HI R5, RZ, 0x8, R27 ;  /* 0x00000008ff057819 */ /* 0x000fe4000001161b */
[----:B------:R-:W-:Y:S02]  /*7d50*/  PRMT R35, R7, 0x7604, R12 ;  /* 0x0000760407237816 */ /* 0x000fe4000000000c */
[----:B------:R-:W-:Y:S02]  /*7d60*/  SHF.R.U32.HI R12, RZ, 0x8, R10 ;  /* 0x00000008ff0c7819 */ /* 0x000fe4000001160a */
[----:B------:R-:W-:Y:S02]  /*7d70*/  LOP3.LUT R15, R10, 0xff, RZ, 0xc0, !PT ;  /* 0x000000ff0a0f7812 */ /* 0x000fe400078ec0ff */
[----:B------:R-:W-:-:S02]  /*7d80*/  LOP3.LUT R12, R12, 0xff, RZ, 0xc0, !PT ;  /* 0x000000ff0c0c7812 */ /* 0x000fc400078ec0ff */
[----:B------:R-:W-:Y:S02]  /*7d90*/  LOP3.LUT R21, R11, 0xff, RZ, 0xc0, !PT ;  /* 0x000000ff0b157812 */ /* 0x000fe400078ec0ff */
[----:B------:R-:W-:Y:S02]  /*7da0*/  LOP3.LUT R6, R27, 0xff, RZ, 0xc0, !PT ;  /* 0x000000ff1b067812 */ /* 0x000fe400078ec0ff */
[----:B------:R-:W-:Y:S02]  /*7db0*/  LOP3.LUT R5, R5, 0xff, RZ, 0xc0, !PT ;  /* 0x000000ff05057812 */ /* 0x000fe400078ec0ff */
[----:B------:R-:W-:Y:S02]  /*7dc0*/  PRMT R37, R12, 0x7604, R15 ;  /* 0x000076040c257816 */ /* 0x000fe4000000000f */
[----:B------:R-:W-:Y:S02]  /*7dd0*/  PRMT R34, R5, 0x7604, R6 ;  /* 0x0000760405227816 */ /* 0x000fe40000000006 */
[----:B------:R-:W-:-:S02]  /*7de0*/  SHF.R.U32.HI R29, RZ, 0x10, R26 ;  /* 0x00000010ff1d7819 */ /* 0x000fc4000001161a */
[----:B------:R-:W-:-:S04]  /*7df0*/  SHF.R.U32.HI R33, RZ, 0x10, R27 ;  /* 0x00000010ff217819 */ /* 0x000fc8000001161b */
[----:B------:R-:W-:-:S04]  /*7e00*/  LOP3.LUT R33, R33, 0xff, RZ, 0xc0, !PT ;  /* 0x000000ff21217812 */ /* 0x000fc800078ec0ff */
[----:B------:R-:W-:Y:S02]  /*7e10*/  PRMT R33, R33, 0x7054, R34 ;  /* 0x0000705421217816 */ /* 0x000fe40000000022 */
[----:B0-----:R-:W-:Y:S02]  /*7e20*/  SHF.R.U32.HI R13, RZ, 0x3, R14 ;  /* 0x00000003ff0d7819 */ /* 0x001fe4000001160e */
[----:B------:R-:W-:Y:S02]  /*7e30*/  LOP3.LUT R0, R14, 0x30, R0, 0xf8, !PT ;  /* 0x000000300e007812 */ /* 0x000fe400078ef800 */
[----:B------:R-:W-:Y:S02]  /*7e40*/  SHF.R.U32.HI R14, RZ, 0x8, R11 ;  /* 0x00000008ff0e7819 */ /* 0x000fe4000001160b */
[----:B------:R-:W-:Y:S02]  /*7e50*/  LOP3.LUT R3, R0, R13, RZ, 0x3c, !PT ;  /* 0x0000000d00037212 */ /* 0x000fe400078e3cff */
[----:B------:R-:W-:Y:S01]  /*7e60*/  SHF.R.U32.HI R0, RZ, 0x8, R9 ;  /* 0x00000008ff007819 */ /* 0x000fe20000011609 */
[----:B---3--:R-:W-:Y:S01]  /*7e70*/  LDS.128 R4, [R51+0xb000] ;  /* 0x00b0000033047984 */ /* 0x008fe20000000c00 */
[----:B------:R-:W-:-:S02]  /*7e80*/  LOP3.LUT R13, R9, 0xff, RZ, 0xc0, !PT ;  /* 0x000000ff090d7812 */ /* 0x000fc400078ec0ff */
[----:B------:R-:W-:Y:S02]  /*7e90*/  LOP3.LUT R0, R0, 0xff, RZ, 0xc0, !PT ;  /* 0x000000ff00007812 */ /* 0x000fe400078ec0ff */
[----:B------:R-:W-:Y:S02]  /*7ea0*/  LOP3.LUT R14, R14, 0xff, RZ, 0xc0, !PT ;  /* 0x000000ff0e0e7812 */ /* 0x000fe400078ec0ff */
[----:B------:R-:W-:Y:S02]  /*7eb0*/  PRMT R36, R0, 0x7604, R13 ;  /* 0x0000760400247816 */ /* 0x000fe4000000000d */
[----:B--2---:R-:W-:Y:S02]  /*7ec0*/  IADD3 R0, R22, R31, R3 ;  /* 0x0000001f16007210 */ /* 0x004fe40007ffe003 */
[----:B------:R-:W-:Y:S02]  /*7ed0*/  PRMT R43, R14, 0x7604, R21 ;  /* 0x000076040e2b7816 */ /* 0x000fe40000000015 */
[----:B------:R-:W-:Y:S01]  /*7ee0*/  SHF.R.U32.HI R21, RZ, 0x10, R25 ;  /* 0x00000010ff157819 */ /* 0x000fe20000011619 */
[----:B------:R-:W0:Y:S01]  /*7ef0*/  LDS.128 R12, [R0+0xb000] ;  /* 0x00b00000000c7984 */ /* 0x000e220000000c00 */
[----:B------:R-:W-:-:S02]  /*7f00*/  SHF.R.U32.HI R3, RZ, 0x10, R24 ;  /* 0x00000010ff037819 */ /* 0x000fc40000011618 */
[----:B------:R-:W-:Y:S02]  /*7f10*/  LOP3.LUT R21, R21, 0xff, RZ, 0xc0, !PT ;  /* 0x000000ff15157812 */ /* 0x000fe400078ec0ff */
        /* <DEDUP_REMOVED lines=9> */
[----:B------:R-:W-:Y:S02]  /*7fb0*/  SHF.R.U32.HI R30, RZ, 0x10, R10 ;  /* 0x00000010ff1e7819 */ /* 0x000fe4000001160a */
[----:B------:R-:W-:-:S02]  /*7fc0*/  LOP3.LUT R32, R32, 0xff, RZ, 0xc0, !PT ;  /* 0x000000ff20207812 */ /* 0x000fc400078ec0ff */
[----:B------:R-:W-:Y:S02]  /*7fd0*/  PRMT R39, R21, 0x7054, R36 ;  /* 0x0000705415277816 */ /* 0x000fe40000000024 */
[----:B------:R-:W-:Y:S02]  /*7fe0*/  LOP3.LUT R20, R20, 0xff, RZ, 0xc0, !PT ;  /* 0x000000ff14147812 */ /* 0x000fe400078ec0ff */
[----:B------:R-:W-:Y:S02]  /*7ff0*/  LOP3.LUT R30, R30, 0xff, RZ, 0xc0, !PT ;  /* 0x000000ff1e1e7812 */ /* 0x000fe400078ec0ff */
[----:B------:R-:W-:Y:S02]  /*8000*/  PRMT R43, R32, 0x7054, R43 ;  /* 0x00007054202b7816 */ /* 0x000fe4000000002b */
[----:B------:R-:W-:Y:S02]  /*8010*/  LOP3.LUT R39, R39, 0xff000000, R9, 0xf8, !PT ;  /* 0xff00000027277812 */ /* 0x000fe400078ef809 */
[----:B------:R-:W-:-:S02]  /*8020*/  PRMT R35, R20, 0x7054, R35 ;  /* 0x0000705414237816 */ /* 0x000fc40000000023 */
[----:B------:R-:W-:Y:S02]  /*8030*/  LOP3.LUT R21, R3, 0xff000000, R24, 0xf8, !PT ;  /* 0xff00000003157812 */ /* 0x000fe400078ef818 */
[----:B------:R-:W-:Y:S02]  /*8040*/  PRMT R41, R30, 0x7054, R37 ;  /* 0x000070541e297816 */ /* 0x000fe40000000025 */
[----:B------:R-:W-:Y:S02]  /*8050*/  LOP3.LUT R24, R29, 0xff000000, R25, 0xf8, !PT ;  /* 0xff0000001d187812 */ /* 0x000fe400078ef819 */
[----:B------:R-:W-:Y:S02]  /*8060*/  LOP3.LUT R43, R43, 0xff000000, R11, 0xf8, !PT ;  /* 0xff0000002b2b7812 */ /* 0x000fe400078ef80b */
[----:B------:R-:W-:Y:S02]  /*8070*/  F2FP.F16.E4M3.UNPACK_B R40, R39 ;  /* 0x00000027ff28723e */ /* 0x000fe400020006ff */
[----:B0-----:R-:W-:-:S02]  /*8080*/  F2FP.F16.E4M3.UNPACK_B R11, R13 ;  /* 0x0000000dff0b723e */ /* 0x001fc400020006ff */
[----:B------:R-:W-:Y:S01]  /*8090*/  LOP3.LUT R3, R31, 0xff000000, R26, 0xf8, !PT ;  /* 0xff0000001f037812 */ /* 0x000fe200078ef81a */
[--C-:B------:R-:W-:Y:S01]  /*80a0*/  HADD2.F32 R42, -RZ, R40.reuse.H0_H0 ;  /* 0x20000028ff2a7230 */ /* 0x100fe20000004100 */
[----:B------:R-:W-:Y:S01]  /*80b0*/  LOP3.LUT R29, R35, 0xff000000, R8, 0xf8, !PT ;  /* 0xff000000231d7812 */ /* 0x000fe200078ef808 */
[----:B------:R-:W-:Y:S01]  /*80c0*/  HADD2.F32 R40, -RZ, R40.H1_H1 ;  /* 0x30000028ff287230 */ /* 0x000fe20000004100 */
[----:B------:R-:W-:Y:S02]  /*80d0*/  LOP3.LUT R8, R41, 0xff000000, R10, 0xf8, !PT ;  /* 0xff00000029087812 */ /* 0x000fe400078ef80a */
[----:B------:R-:W-:Y:S02]  /*80e0*/  F2FP.F16.E4M3.UNPACK_B R31, R24 ;  /* 0x00000018ff1f723e */ /* 0x000fe400020006ff */
[-C--:B------:R-:W-:Y:S02]  /*80f0*/  F2FP.F16.E4M3.UNPACK_B R10, R5.reuse ;  /* 0x00000005ff0a723e */ /* 0x080fe400020006ff */
[----:B------:R-:W-:Y:S01]  /*8100*/  F2FP.F16.E4M3.UNPACK_B R20, R5.H1 ;  /* 0x00000005ff14723e */ /* 0x000fe200030006ff */
[----:B------:R-:W-:Y:S01]  /*8110*/  HADD2.F32 R5, -RZ, R11.H0_H0 ;  /* 0x2000000bff057230 */ /* 0x000fe20000004100 */
[----:B------:R-:W-:Y:S01]  /*8120*/  LOP3.LUT R37, R33, 0xff000000, R27, 0xf8, !PT ;  /* 0xff00000021257812 */ /* 0x000fe200078ef81b */
[----:B------:R-:W-:Y:S01]  /*8130*/  HADD2.F32 R38, -RZ, R31.H0_H0 ;  /* 0x2000001fff267230 */ /* 0x000fe20000004100 */
[-C--:B------:R-:W-:Y:S01]  /*8140*/  F2FP.F16.E4M3.UNPACK_B R27, R12.reuse ;  /* 0x0000000cff1b723e */ /* 0x080fe200020006ff */
[--C-:B------:R-:W-:Y:S01]  /*8150*/  HADD2.F32 R9, -RZ, R10.reuse.H0_H0 ;  /* 0x2000000aff097230 */ /* 0x100fe20000004100 */
[----:B------:R-:W-:Y:S01]  /*8160*/  F2FP.F16.E4M3.UNPACK_B R35, R12.H1 ;  /* 0x0000000cff23723e */ /* 0x000fe200030006ff */
[C---:B------:R-:W-:Y:S01]  /*8170*/  FMUL.FTZ R12, R5.reuse, R42 ;  /* 0x0000002a050c7220 */ /* 0x040fe20000410000 */
[----:B------:R-:W-:Y:S01]  /*8180*/  F2FP.F16.E4M3.UNPACK_B R26, R13.H1 ;  /* 0x0000000dff1a723e */ /* 0x000fe200030006ff */
[-C--:B------:R-:W-:Y:S01]  /*8190*/  FMUL.FTZ R13, R5, R38.reuse ;  /* 0x00000026050d7220 */ /* 0x080fe20000410000 */
[----:B------:R-:W-:Y:S01]  /*81a0*/  F2FP.F16.E4M3.UNPACK_B R39, R39.H1 ;  /* 0x00000027ff27723e */ /* 0x000fe200030006ff */
[----:B------:R-:W-:Y:S01]  /*81b0*/  FFMA.FTZ R5, R9, R38, -R12 ;  /* 0x0000002609057223 */ /* 0x000fe2000001080c */
[----:B------:R-:W-:Y:S01]  /*81c0*/  F2FP.F16.E4M3.UNPACK_B R24, R24.H1 ;  /* 0x00000018ff18723e */ /* 0x000fe200030006ff */
[----:B------:R-:W-:Y:S01]  /*81d0*/  HADD2.F32 R11, -RZ, R11.H1_H1 ;  /* 0x3000000bff0b7230 */ /* 0x000fe20000004100 */
[-C--:B------:R-:W-:Y:S01]  /*81e0*/  F2FP.F16.E4M3.UNPACK_B R34, R15.reuse ;  /* 0x0000000fff22723e */ /* 0x080fe200020006ff */
[----:B------:R-:W-:Y:S01]  /*81f0*/  HADD2.F32 R31, -RZ, R31.H1_H1 ;  /* 0x3000001fff1f7230 */ /* 0x000fe20000004100 */
[----:B------:R-:W-:Y:S01]  /*8200*/  F2FP.F16.E4M3.UNPACK_B R36, R15.H1 ;  /* 0x0000000fff24723e */ /* 0x000fe200030006ff */
[----:B------:R-:W-:-:S02]  /*8210*/  HADD2.F32 R12, -RZ, R10.H1_H1 ;  /* 0x3000000aff0c7230 */ /* 0x000fc40000004100 */
[----:B------:R-:W-:Y:S01]  /*8220*/  FFMA.FTZ R9, R9, R42, R13 ;  /* 0x0000002a09097223 */ /* 0x000fe2000001000d */
[--C-:B------:R-:W-:Y:S02]  /*8230*/  HADD2.F32 R38, -RZ, R39.reuse.H0_H0 ;  /* 0x20000027ff267230 */ /* 0x100fe40000004100 */
[C---:B------:R-:W-:Y:S01]  /*8240*/  FMUL.FTZ R41, R11.reuse, R40 ;  /* 0x000000280b297220 */ /* 0x040fe20000410000 */
[----:B------:R-:W-:Y:S02]  /*8250*/  HADD2.F32 R10, -RZ, R26.H0_H0 ;  /* 0x2000001aff0a7230 */ /* 0x000fe40000004100 */
[----:B------:R-:W-:Y:S01]  /*8260*/  FMUL.FTZ R11, R11, R31 ;  /* 0x0000001f0b0b7220 */ /* 0x000fe20000410000 */
[----:B------:R-:W-:Y:S01]  /*8270*/  HADD2.F32 R15, -RZ, R24.H0_H0 ;  /* 0x20000018ff0f7230 */ /* 0x000fe20000004100 */
[-C--:B------:R-:W-:Y:S01]  /*8280*/  F2FP.F16.E4M3.UNPACK_B R30, R7.reuse ;  /* 0x00000007ff1e723e */ /* 0x080fe200020006ff */
[----:B------:R-:W-:Y:S02]  /*8290*/  HADD2.F32 R13, -RZ, R20.H0_H0 ;  /* 0x20000014ff0d7230 */ /* 0x000fe40000004100 */
[C---:B------:R-:W-:Y:S01]  /*82a0*/  FMUL.FTZ R42, R10.reuse, R38 ;  /* 0x000000260a2a7220 */ /* 0x040fe20000410000 */
[----:B------:R-:W-:Y:S01]  /*82b0*/  F2FP.F16.E4M3.UNPACK_B R33, R7.H1 ;  /* 0x00000007ff21723e */ /* 0x000fe200030006ff */
[----:B------:R-:W-:Y:S01]  /*82c0*/  FMUL.FTZ R45, R10, R15 ;  /* 0x0000000f0a2d7220 */ /* 0x000fe20000410000 */
[C---:B------:R-:W-:Y:S01]  /*82d0*/  FFMA.FTZ R10, R12.reuse, R31, -R41 ;  /* 0x0000001f0c0a7223 */ /* 0x040fe20000010829 */
[----:B------:R-:W-:Y:S01]  /*82e0*/  FFMA.FTZ R12, R12, R40, R11 ;  /* 0x000000280c0c7223 */ /* 0x000fe2000001000b */
[C---:B------:R-:W-:Y:S01]  /*82f0*/  FFMA.FTZ R11, R13.reuse, R15, -R42 ;  /* 0x0000000f0d0b7223 */ /* 0x040fe2000001082a */
[----:B------:R-:W-:Y:S01]  /*8300*/  FFMA.FTZ R13, R13, R38, R45 ;  /* 0x000000260d0d7223 */ /* 0x000fe2000001002d */
[----:B------:R-:W-:Y:S01]  /*8310*/  F2FP.F16.E4M3.UNPACK_B R41, R43 ;  /* 0x0000002bff29723e */ /* 0x000fe200020006ff */
[----:B------:R-:W-:Y:S01]  /*8320*/  HADD2.F32 R31, -RZ, R24.H1_H1 ;  /* 0x30000018ff1f7230 */ /* 0x000fe20000004100 */
[----:B------:R-:W-:Y:S01]  /*8330*/  F2FP.F16.E4M3.UNPACK_B R38, R37 ;  /* 0x00000025ff26723e */ /* 0x000fe200020006ff */
[----:B------:R-:W-:Y:S01]  /*8340*/  HADD2.F32 R40, -RZ, R39.H1_H1 ;  /* 0x30000027ff287230 */ /* 0x000fe20000004100 */
[----:B------:R-:W-:Y:S01]  /*8350*/  F2FP.F16.E4M3.UNPACK_B R43, R43.H1 ;  /* 0x0000002bff2b723e */ /* 0x000fe200030006ff */
[----:B------:R-:W-:Y:S01]  /*8360*/  HADD2.F32 R15, -RZ, R26.H1_H1 ;  /* 0x3000001aff0f7230 */ /* 0x000fe20000004100 */
[-C--:B------:R-:W-:Y:S01]  /*8370*/  F2FP.F16.E4M3.UNPACK_B R32, R4.reuse.H1 ;  /* 0x00000004ff20723e */ /* 0x080fe200030006ff */
[----:B------:R-:W-:Y:S01]  /*8380*/  HADD2.F32 R24, -RZ, R20.H1_H1 ;  /* 0x30000014ff187230 */ /* 0x000fe20000004100 */
[----:B------:R-:W-:Y:S01]  /*8390*/  F2FP.F16.E4M3.UNPACK_B R25, R4 ;  /* 0x00000004ff19723e */ /* 0x000fe200020006ff */
[----:B------:R-:W-:-:S02]  /*83a0*/  HADD2.F32 R45, -RZ, R41.H0_H0 ;  /* 0x20000029ff2d7230 */ /* 0x000fc40000004100 */
[C---:B------:R-:W-:Y:S01]  /*83b0*/  FMUL.FTZ R47, R15.reuse, R40 ;  /* 0x000000280f2f7220 */ /* 0x040fe20000410000 */
[----:B------:R-:W-:Y:S02]  /*83c0*/  HADD2.F32 R20, -RZ, R34.H0_H0 ;  /* 0x20000022ff147230 */ /* 0x000fe40000004100 */
[----:B------:R-:W-:Y:S01]  /*83d0*/  FMUL.FTZ R15, R15, R31 ;  /* 0x0000001f0f0f7220 */ /* 0x000fe20000410000 */
[----:B------:R-:W-:Y:S01]  /*83e0*/  HADD2.F32 R39, -RZ, R38.H0_H0 ;  /* 0x20000026ff277230 */ /* 0x000fe20000004100 */
[----:B------:R-:W-:Y:S01]  /*83f0*/  F2FP.F16.E4M3.UNPACK_B R4, R6 ;  /* 0x00000006ff04723e */ /* 0x000fe200020006ff */
[----:B------:R-:W-:Y:S02]  /*8400*/  HADD2.F32 R26, -RZ, R30.H0_H0 ;  /* 0x2000001eff1a7230 */ /* 0x000fe40000004100 */
[C---:B------:R-:W-:Y:S01]  /*8410*/  FMUL.FTZ R49, R20.reuse, R45 ;  /* 0x0000002d14317220 */ /* 0x040fe20000410000 */
[----:B------:R-:W-:Y:S02]  /*8420*/  HADD2.F32 R41, -RZ, R41.H1_H1 ;  /* 0x30000029ff297230 */ /* 0x000fe40000004100 */
[----:B------:R-:W-:Y:S01]  /*8430*/  FMUL.FTZ R42, R20, R39 ;  /* 0x00000027142a7220 */ /* 0x000fe20000410000 */
[C---:B------:R-:W-:Y:S01]  /*8440*/  FFMA.FTZ R20, R24.reuse, R31, -R47 ;  /* 0x0000001f18147223 */ /* 0x040fe2000001082f */
[----:B------:R-:W-:Y:S01]  /*8450*/  FFMA.FTZ R24, R24, R40, R15 ;  /* 0x0000002818187223 */ /* 0x000fe2000001000f */
[C---:B------:R-:W-:Y:S01]  /*8460*/  FFMA.FTZ R15, R26.reuse, R39, -R49 ;  /* 0x000000271a0f7223 */ /* 0x040fe20000010831 */
[----:B------:R-:W-:Y:S01]  /*8470*/  HADD2.F32 R39, -RZ, R38.H1_H1 ;  /* 0x30000026ff277230 */ /* 0x000fe20000004100 */
[----:B------:R-:W-:Y:S01]  /*8480*/  F2FP.F16.E4M3.UNPACK_B R38, R37.H1 ;  /* 0x00000025ff26723e */ /* 0x000fe200030006ff */
        /* <DEDUP_REMOVED lines=9> */
[--C-:B------:R-:W-:Y:S02]  /*8520*/  HADD2.F32 R40, -RZ, R38.reuse.H0_H0 ;  /* 0x20000026ff287230 */ /* 0x100fe40000004100 */
[-C--:B------:R-:W-:Y:S01]  /*8530*/  FMUL.FTZ R46, R30, R39.reuse ;  /* 0x000000271e2e7220 */ /* 0x080fe20000410000 */
[----:B------:R-:W-:Y:S02]  /*8540*/  HADD2.F32 R34, -RZ, R33.H0_H0 ;  /* 0x20000021ff227230 */ /* 0x000fe40000004100 */
[----:B------:R-:W-:Y:S01]  /*8550*/  FMUL.FTZ R45, R37, R42 ;  /* 0x0000002a252d7220 */ /* 0x000fe20000410000 */
[----:B------:R-:W-:Y:S01]  /*8560*/  FFMA.FTZ R30, R31, R39, -R44 ;  /* 0x000000271f1e7223 */ /* 0x000fe2000001082c */
[-C--:B------:R-:W-:Y:S01]  /*8570*/  FMUL.FTZ R37, R37, R40.reuse ;  /* 0x0000002825257220 */ /* 0x080fe20000410000 */
[----:B------:R-:W-:Y:S01]  /*8580*/  FFMA.FTZ R31, R31, R41, R46 ;  /* 0x000000291f1f7223 */ /* 0x000fe2000001002e */
[C---:B------:R-:W-:Y:S01]  /*8590*/  FFMA.FTZ R45, R34.reuse, R40, -R45 ;  /* 0x00000028222d7223 */ /* 0x040fe2000001082d */
[----:B------:R-:W-:Y:S01]  /*85a0*/  HADD2.F32 R40, -RZ, R38.H1_H1 ;  /* 0x30000026ff287230 */ /* 0x000fe20000004100 */
[----:B------:R-:W-:Y:S01]  /*85b0*/  F2FP.F16.E4M3.UNPACK_B R41, R29.H1 ;  /* 0x0000001dff29723e */ /* 0x000fe200030006ff */
[----:B------:R-:W-:Y:S01]  /*85c0*/  FFMA.FTZ R47, R34, R42, R37 ;  /* 0x0000002a222f7223 */ /* 0x000fe20000010025 */
        /* <DEDUP_REMOVED lines=18> */
[----:B------:R-:W-:Y:S01]  /*86f0*/  HADD2.F32 R35, -RZ, R35.H1_H1 ;  /* 0x30000023ff237230 */ /* 0x000fe20000004100 */
[----:B------:R-:W-:Y:S01]  /*8700*/  F2FP.F16.E4M3.UNPACK_B R34, R29 ;  /* 0x0000001dff22723e */ /* 0x000fe200020006ff */
[----:B------:R-:W-:Y:S02]  /*8710*/  HADD2.F32 R38, -RZ, R38.H1_H1 ;  /* 0x30000026ff267230 */ /* 0x000fe40000004100 */
[C---:B------:R-:W-:Y:S01]  /*8720*/  FFMA.FTZ R44, R33.reuse, R39, -R44 ;  /* 0x00000027212c7223 */ /* 0x040fe2000001082c */
[----:B------:R-:W-:Y:S01]  /*8730*/  FFMA.FTZ R37, R33, R42, R37 ;  /* 0x0000002a21257223 */ /* 0x000fe20000010025 */
[----:B------:R-:W-:Y:S01]  /*8740*/  HADD2.F32 R32, -RZ, R32.H1_H1 ;  /* 0x30000020ff207230 */ /* 0x000fe20000004100 */
[----:B------:R-:W-:Y:S01]  /*8750*/  F2FP.F16.E4M3.UNPACK_B R33, R21 ;  /* 0x00000015ff21723e */ /* 0x000fe200020006ff */
[C---:B------:R-:W-:Y:S01]  /*8760*/  FMUL.FTZ R21, R35.reuse, R41 ;  /* 0x0000002923157220 */ /* 0x040fe20000410000 */
[----:B------:R-:W-:Y:S01]  /*8770*/  FMUL.FTZ R40, R35, R38 ;  /* 0x0000002623287220 */ /* 0x000fe20000410000 */
[----:B------:R-:W-:Y:S01]  /*8780*/  HADD2.F32 R36, -RZ, R34.H0_H0 ;  /* 0x20000022ff247230 */ /* 0x000fe20000004100 */
[----:B------:R-:W-:Y:S01]  /*8790*/  F2FP.SATFINITE.E4M3.F32.PACK_AB_MERGE_C R47, R50, R47, RZ ;  /* 0x0000002f322f723e */ /* 0x000fe200048070ff */
[----:B------:R-:W-:-:S02]  /*87a0*/  HADD2.F32 R29, -RZ, R27.H0_H0 ;  /* 0x2000001bff1d7230 */ /* 0x000fc40000004100 */
[C---:B------:R-:W-:Y:S01]  /*87b0*/  FFMA.FTZ R39, R32.reuse, R38, -R21 ;  /* 0x0000002620277223 */ /* 0x040fe20000010815 */
[----:B------:R-:W-:Y:S01]  /*87c0*/  FFMA.FTZ R46, R32, R41, R40 ;  /* 0x00000029202e7223 */ /* 0x000fe20000010028 */
[----:B------:R-:W-:Y:S01]  /*87d0*/  HADD2.F32 R32, -RZ, R33.H0_H0 ;  /* 0x20000021ff207230 */ /* 0x000fe20000004100 */
[----:B------:R-:W-:Y:S01]  /*87e0*/  F2FP.SATFINITE.E4M3.F32.PACK_AB_MERGE_C R9, R12, R9, R13 ;  /* 0x000000090c09723e */ /* 0x000fe2000480700d */
        /* <DEDUP_REMOVED lines=9> */
[----:B------:R-:W-:Y:S01]  /*8880*/  FFMA.FTZ R40, R21, R36, R40 ;  /* 0x0000002415287223 */ /* 0x000fe20000010028 */
[C---:B------:R-:W-:Y:S01]  /*8890*/  FMUL.FTZ R42, R27.reuse, R34 ;  /* 0x000000221b2a7220 */ /* 0x040fe20000410000 */
        /* <DEDUP_REMOVED lines=18> */
[--C-:B------:R-:W-:Y:S02]  /*89c0*/  HADD2.F32 R21, -RZ, R3.reuse.H1_H1 ;  /* 0x30000003ff157230 */ /* 0x100fe40000004100 */
[C---:B------:R-:W-:Y:S01]  /*89d0*/  FMUL.FTZ R32, R14.reuse, R29 ;  /* 0x0000001d0e207220 */ /* 0x040fe20000410000 */
[-C--:B------:R-:W-:Y:S01]  /*89e0*/  FMUL.FTZ R34, R14, R25.reuse ;  /* 0x000000190e227220 */ /* 0x080fe20000410000 */
[----:B------:R-:W-:Y:S01]  /*89f0*/  F2FP.F16.E4M3.UNPACK_B R14, R8 ;  /* 0x00000008ff0e723e */ /* 0x000fe200020006ff */
[----:B------:R-:W-:Y:S02]  /*8a00*/  HADD2.F32 R8, -RZ, R3.H0_H0 ;  /* 0x20000003ff087230 */ /* 0x000fe40000004100 */
[C---:B------:R-:W-:Y:S01]  /*8a10*/  FFMA.FTZ R36, R7.reuse, R25, -R32 ;  /* 0x0000001907247223 */ /* 0x040fe20000010820 */
[----:B------:R-:W-:Y:S01]  /*8a20*/  FFMA.FTZ R29, R7, R29, R34 ;  /* 0x0000001d071d7223 */ /* 0x000fe20000010022 */
[----:B------:R-:W-:-:S02]  /*8a30*/  HADD2.F32 R7, -RZ, R6.H0_H0 ;  /* 0x20000006ff077230 */ /* 0x000fc40000004100 */
[--C-:B------:R-:W-:Y:S01]  /*8a40*/  HADD2.F32 R32, -RZ, R14.reuse.H0_H0 ;  /* 0x2000000eff207230 */ /* 0x100fe20000004100 */
[----:B------:R-:W-:Y:S01]  /*8a50*/  F2FP.SATFINITE.E4M3.F32.PACK_AB_MERGE_C R36, R36, R41, RZ ;  /* 0x000000292424723e */ /* 0x000fe200048070ff */
[----:B------:R-:W-:Y:S01]  /*8a60*/  HADD2.F32 R25, -RZ, R14.H1_H1 ;  /* 0x3000000eff197230 */ /* 0x000fe20000004100 */
[----:B------:R-:W-:Y:S01]  /*8a70*/  F2FP.SATFINITE.E4M3.F32.PACK_AB_MERGE_C R29, R29, R42, RZ ;  /* 0x0000002a1d1d723e */ /* 0x000fe200048070ff */
[----:B------:R-:W-:Y:S02]  /*8a80*/  HADD2.F32 R6, -RZ, R6.H1_H1 ;  /* 0x30000006ff067230 */ /* 0x000fe40000004100 */
[C---:B------:R-:W-:Y:S01]  /*8a90*/  FMUL.FTZ R14, R7.reuse, R32 ;  /* 0x00000020070e7220 */ /* 0x040fe20000410000 */
[--C-:B------:R-:W-:Y:S02]  /*8aa0*/  HADD2.F32 R3, -RZ, R4.reuse.H0_H0 ;  /* 0x20000004ff037230 */ /* 0x100fe40000004100 */
[----:B------:R-:W-:Y:S01]  /*8ab0*/  FMUL.FTZ R7, R7, R8 ;  /* 0x0000000807077220 */ /* 0x000fe20000410000 */
[----:B------:R-:W-:-:S02]  /*8ac0*/  HADD2.F32 R4, -RZ, R4.H1_H1 ;  /* 0x30000004ff047230 */ /* 0x000fc40000004100 */
        /* <DEDUP_REMOVED lines=12> */
[----:B------:R-:W-:Y:S02]  /*8b90*/  F2FP.SATFINITE.E4M3.F32.PACK_AB_MERGE_C R8, R35, R40, R8 ;  /* 0x000000282308723e */ /* 0x000fe40004807008 */
[----:B------:R-:W-:Y:S01]  /*8ba0*/  F2FP.SATFINITE.E4M3.F32.PACK_AB_MERGE_C R10, R34, R3, R29 ;  /* 0x00000003220a723e */ /* 0x000fe2000480701d */
[----:B------:R0:W-:Y:S04]  /*8bb0*/  STS.128 [R51+0xb000], R4 ;  /* 0x00b0000433007388 */ /* 0x0001e80000000c00 */
[----:B------:R0:W-:Y:S02]  /*8bc0*/  STS.128 [R0+0xb000], R8 ;  /* 0x00b0000800007388 */ /* 0x0001e40000000c00 */
.L_x_14542:
[----:B------:R-:W-:Y:S05]  /*8bd0*/  BSYNC B0 ;  /* 0x0000000000007941 */ /* 0x000fea0003800000 */
.L_x_14535:
        /* <DEDUP_REMOVED lines=8> */
.L_x_14532:
[----:B0-2---:R-:W2:Y:S02]  /*8c60*/  LDL R0, [R1+0x18] ;  /* 0x0000180001007983 */ /* 0x005ea40000100800 */
[----:B--2---:R-:W-:-:S13]  /*8c70*/  ISETP.NE.AND P0, PT, R0, 0x3, PT ;  /* 0x000000030000780c */ /* 0x004fda0003f05270 */
[----:B------:R-:W-:Y:S05]  /*8c80*/  @!P0 BRA `(.L_x_14550) ;  /* 0x0000000000048947 */ /* 0x000fea0003800000 */
[----:B------:R-:W-:Y:S01]  /*8c90*/  BPT.TRAP 0x1 ;  /* 0x000000040000795c */ /* 0x000fe20000300000 */
.L_x_14550:
[----:B-----5:R-:W-:Y:S01]  /*8ca0*/  IMAD R12, R23, 0x8, R22 ;  /* 0x00000008170c7824 */ /* 0x020fe200078e0216 */
[----:B-1----:R-:W-:-:S04]  /*8cb0*/  SHF.L.U32 R3, R156, 0x1f, RZ ;  /* 0x0000001f9c037819 */ /* 0x002fc800000006ff */
[----:B------:R0:W1:Y:S01]  /*8cc0*/  SYNCS.PHASECHK.TRANS64.TRYWAIT P1, [R12+URZ+0x13230], R3 ;  /* 0x013230030c0075a7 */ /* 0x000062000802017f */
[----:B------:R-:W-:Y:S05]  /*8cd0*/  @!P0 BRA `(.L_x_14551) ;  /* 0x0000000000048947 */ /* 0x000fea0003800000 */
[----:B------:R-:W-:Y:S01]  /*8ce0*/  BPT.TRAP 0x1 ;  /* 0x000000040000795c */ /* 0x000fe20000300000 */
.L_x_14551:
[----:B------:R-:W-:-:S05]  /*8cf0*/  VIADD R0, R22, 0xe000 ;  /* 0x0000e00016007836 */ /* 0x000fca0000000000 */
[----:B------:R-:W-:-:S04]  /*8d00*/  SHF.R.U32.HI R0, RZ, 0x4, R0 ;  /* 0x00000004ff007819 */ /* 0x000fc80000011600 */
[----:B------:R-:W-:-:S04]  /*8d10*/  LOP3.LUT R0, R0, 0x3fff, RZ, 0xc0, !PT ;  /* 0x00003fff00007812 */ /* 0x000fc800078ec0ff */
[----:B---3--:R-:W-:-:S05]  /*8d20*/  LOP3.LUT R4, R0, 0x10000, RZ, 0xfc, !PT ;  /* 0x0001000000047812 */ /* 0x008fca00078efcff */
[----:B------:R2:W-:Y:S01]  /*8d30*/  STL [R1+0x4], R4 ;  /* 0x0000040401007387 */ /* 0x0005e20000100800 */
[----:B------:R-:W-:Y:S01]  /*8d40*/  IMAD R8, R23, 0x280, R4 ;  /* 0x0000028017087824 */ /* 0x000fe200078e0204 */
[----:B-1----:R-:W-:Y:S06]  /*8d50*/  @P1 BRA `(.L_x_14552) ;  /* 0x0000000000081947 */ /* 0x002fec0003800000 */
[----:B------:R-:W1:Y:S02]  /*8d60*/  SYNCS.PHASECHK.TRANS64.TRYWAIT P1, [R12+URZ+0x13230], R3 ;  /* 0x013230030c0075a7 */ /* 0x000e64000802017f */
[----:B-1----:R-:W-:Y:S05]  /*8d70*/  @!P1 BRA `(.L_x_14553) ;  /* 0x0000019c00289947 */ /* 0x002fea0003800000 */
.L_x_14552:
[----:B--2---:R-:W-:Y:S01]  /*8d80*/  IMAD.MOV.U32 R4, RZ, RZ, R8 ;  /* 0x000000ffff047224 */ /* 0x004fe200078e0008 */
        /* <DEDUP_REMOVED lines=15> */
[----:B----4-:R-:W-:Y:S01]  /*8e80*/  VIADD R14, R8, 0x200 ;  /* 0x00000200080e7836 */ /* 0x010fe20000000000 */
[----:B------:R-:W-:Y:S01]  /*8e90*/  R2UR UR8, R4 ;  /* 0x00000000040872ca */ /* 0x000fe200000e0000 */
[----:B------:R-:W-:Y:S01]  /*8ea0*/  IMAD.MOV.U32 R15, RZ, RZ, -0x7fffffe0 ;  /* 0x80000020ff0f7424 */ /* 0x000fe200078e00ff */
[----:B------:R-:W-:Y:S01]  /*8eb0*/  R2UR UR9, R5 ;  /* 0x00000000050972ca */ /* 0x000fe200000e0000 */
[----:B------:R-:W-:Y:S01]  /*8ec0*/  IMAD.MOV.U32 R9, RZ, RZ, -0x7fffffe0 ;  /* 0x80000020ff097424 */ /* 0x000fe200078e00ff */
        /* <DEDUP_REMOVED lines=15> */
[----:B------:R-:W-:Y:S02]  /*8fc0*/  R2UR UR20, R4 ;  /* 0x00000000041472ca */ /* 0x000fe400000e0000 */
[----:B------:R-:W-:Y:S02]  /*8fd0*/  R2UR UR21, R5 ;  /* 0x00000000051572ca */ /* 0x000fe400000e0000 */
        /* <DEDUP_REMOVED lines=16> */
[----:B------:R-:W-:Y:S01]  /*90e0*/  VIADD R6, R4, 0x2 ;  /* 0x0000000204067836 */ /* 0x000fe20000000000 */
[----:B------:R-:W-:Y:S01]  /*90f0*/  R2UR UR15, R7 ;  /* 0x00000000070f72ca */ /* 0x000fe200000e0000 */
[----:B------:R-:W-:-:S03]  /*9100*/  IMAD.MOV.U32 R7, RZ, RZ, -0x7fffffe0 ;  /* 0x80000020ff077424 */ /* 0x000fc600078e00ff */
        /* <DEDUP_REMOVED lines=38> */
.L_x_14554:
[----:B------:R-:W2:Y:S01]  /*9370*/  LDL R8, [R1+0x3c] ;  /* 0x00003c0001087983 */ /* 0x000ea20000100800 */
[----:B------:R-:W3:Y:S03]  /*9380*/  LDC R110, c[0x0][0x448] ;  /* 0x00011200ff6e7b82 */ /* 0x000ee60000000800 */
[----:B------:R-:W2:Y:S04]  /*9390*/  LDL R108, [R1+0x28] ;  /* 0x00002800016c7983 */ /* 0x000ea80000100800 */
[----:B------:R-:W4:Y:S01]  /*93a0*/  LDL R13, [R1+0x1c] ;  /* 0x00001c00010d7983 */ /* 0x000f220000100800 */
[----:B------:R-:W5:Y:S03]  /*93b0*/  LDC.64 R10, c[0x0][0x9e0] ;  /* 0x00027800ff0a7b82 */ /* 0x000f660000000a00 */
[----:B------:R-:W5:Y:S04]  /*93c0*/  LDL R9, [R1+0x38] ;  /* 0x0000380001097983 */ /* 0x000f680000100800 */
[----:B------:R-:W5:Y:S04]  /*93d0*/  LDL R114, [R1+0x14] ;  /* 0x0000140001727983 */ /* 0x000f680000100800 */
[----:B------:R-:W5:Y:S01]  /*93e0*/  LDL R112, [R1+0x10] ;  /* 0x0000100001707983 */ /* 0x000f620000100800 */
[----:B------:R-:W-:Y:S01]  /*93f0*/  LOP3.LUT R17, R17, 0xffffffef, RZ, 0xc0, !PT ;  /* 0xffffffef11117812 */ /* 0x000fe200078ec0ff */
[----:B------:R-:W-:Y:S01]  /*9400*/  ULDC UR4, c[0x0][0x9dc] ;  /* 0x0002770000047ab9 */ /* 0x000fe20000000800 */
[----:B---3--:R-:W-:-:S13]  /*9410*/  ISETP.NE.AND P1, PT, R110, 0x1, PT ;  /* 0x000000016e00780c */ /* 0x008fda0003f25270 */
[----:B------:R-:W3:Y:S08]  /*9420*/  @P1 LDC R0, c[0x0][0x44c] ;  /* 0x00011300ff001b82 */ /* 0x000ef00000000800 */
[----:B01----:R-:W0:Y:S01]  /*9430*/  @P1 LDC R3, c[0x0][0x450] ;  /* 0x00011400ff031b82 */ /* 0x003e220000000800 */
[----:B------:R-:W-:-:S04]  /*9440*/  @P1 LOP3.LUT R17, R17, 0x10, RZ, 0xfc, !PT ;  /* 0x0000001011111812 */ /* 0x000fc800078efcff */
[----:B------:R-:W-:Y:S01]  /*9450*/  LOP3.LUT R17, R17, 0xfffffff7, RZ, 0xc0, !PT ;  /* 0xfffffff711117812 */ /* 0x000fe200078ec0ff */
[----:B--2---:R-:W-:-:S04]  /*9460*/  IMAD.IADD R21, R8, 0x1, R108 ;  /* 0x0000000108157824 */ /* 0x004fc800078e026c */
[----:B---3--:R-:W-:-:S05]  /*9470*/  @P1 IMAD.HI.U32 R0, R21, R0, RZ ;  /* 0x0000000015001227 */ /* 0x008fca00078e00ff */
[----:B0-----:R-:W-:Y:S01]  /*9480*/  @P1 SHF.R.U32.HI R21, RZ, R3, R0 ;  /* 0x00000003ff151219 */ /* 0x001fe20000011600 */
[----:B------:R-:W-:Y:S02]  /*9490*/  VIADD R0, R12, 0x13240 ;  /* 0x000132400c007836 */ /* 0x000fe40000000000 */
[----:B------:R-:W-:Y:S02]  /*94a0*/  IMAD.MOV.U32 R8, RZ, RZ, -0xa0 ;  /* 0xffffff60ff087424 */ /* 0x000fe400078e00ff */
[----:B------:R-:W0:Y:S01]  /*94b0*/  SHFL.IDX PT, R107, R21, RZ, 0x1c1f ;  /* 0x001c1fff156b7589 */ /* 0x000e2200000e0000 */
[----:B----4-:R-:W-:Y:S01]  /*94c0*/  PRMT R0, R13, 0x654, R0 ;  /* 0x000006540d007816 */ /* 0x010fe20000000000 */
[----:B------:R-:W-:Y:S01]  /*94d0*/  IMAD R13, R105, R8, 0xa1 ;  /* 0x000000a1690d7424 */ /* 0x000fe200078e0208 */
[----:B-----5:R-:W-:Y:S01]  /*94e0*/  ISETP.GE.AND P1, PT, R11, 0x1, PT ;  /* 0x000000010b00780c */ /* 0x020fe20003f26270 */
[----:B------:R-:W-:Y:S01]  /*94f0*/  IMAD.U32 R12, RZ, RZ, UR4 ;  /* 0x00000004ff0c7e24 */ /* 0x000fe2000f8e00ff */
[----:B------:R1:W-:Y:S01]  /*9500*/  SYNCS.ARRIVE.TRANS64.RED.A1T0 RZ, [R0+URZ], RZ ;  /* 0x000000ff00ff79a7 */ /* 0x0003e2000810043f */
[----:B------:R-:W-:-:S03]  /*9510*/  IMAD R3, R9, -0x2, R13 ;  /* 0xfffffffe09037824 */ /* 0x000fc600078e020d */
[----:B------:R-:W-:Y:S02]  /*9520*/  LOP3.LUT R20, RZ, R12, RZ, 0x33, !PT ;  /* 0x0000000cff147212 */ /* 0x000fe400078e33ff */
[--C-:B------:R-:W-:Y:S01]  /*9530*/  IADD3 R15, -R112, R3, R114.reuse ;  /* 0x00000003700f7210 */ /* 0x100fe20007ffe172 */
[----:B-1----:R-:W-:-:S04]  /*9540*/  IMAD R0, R105, -0xa0, R114 ;  /* 0xffffff6069007824 */ /* 0x002fc800078e0272 */
[----:B------:R-:W-:Y:S02]  /*9550*/  VIADD R0, R0, 0xa0 ;  /* 0x000000a000007836 */ /* 0x000fe40000000000 */
[----:B------:R-:W-:Y:S02]  /*9560*/  IMAD.IADD R20, R15, 0x1, R20 ;  /* 0x000000010f147824 */ /* 0x000fe400078e0214 */
[----:B------:R-:W-:Y:S02]  /*9570*/  IMAD R106, R9, -0x2, R0 ;  /* 0xfffffffe096a7824 */ /* 0x000fe400078e0200 */
[----:B------:R-:W-:Y:S01]  /*9580*/  IMAD.IADD R15, R15, 0x1, R10 ;  /* 0x000000010f0f7824 */ /* 0x000fe200078e020a */
[----:B------:R-:W-:Y:S01]  /*9590*/  @P1 LOP3.LUT R17, R17, 0x8, RZ, 0xfc, !PT ;  /* 0x0000000811111812 */ /* 0x000fe200078efcff */
        /* <DEDUP_REMOVED lines=16> */
.L_x_14557:
[----:B------:R-:W-:-:S13]  /*96a0*/  ISETP.NE.AND P1, PT, R11, 0x1, PT ;  /* 0x000000010b00780c */ /* 0x000fda0003f25270 */
[----:B------:R-:W0:Y:S02]  /*96b0*/  @P1 LDC.64 R8, c[0x0][0x9e8] ;  /* 0x00027a00ff081b82 */ /* 0x000e240000000a00 */
[----:B0-----:R-:W-:-:S05]  /*96c0*/  @P1 IMAD.HI.U32 R8, R107, R8, RZ ;  /* 0x000000086b081227 */ /* 0x001fca00078e00ff */
[----:B------:R-:W-:-:S07]  /*96d0*/  @P1 SHF.R.U32.HI R107, RZ, R9, R8 ;  /* 0x00000009ff6b1219 */ /* 0x000fce0000011608 */
.L_x_14558:
[----:B------:R-:W-:Y:S05]  /*96e0*/  BSYNC B0 ;  /* 0x0000000000007941 */ /* 0x000fea0003800000 */
.L_x_14556:
[----:B------:R-:W-:-:S05]  /*96f0*/  IMAD R8, R107, R11, R0 ;  /* 0x0000000b6b087224 */ /* 0x000fca00078e0200 */
[----:B------:R-:W-:Y:S02]  /*9700*/  VIMNMX R3, R3, R8, !PT ;  /* 0x0000000803037248 */ /* 0x000fe40007fe0100 */
[----:B------:R-:W-:-:S07]  /*9710*/  VIADDMNMX R14, R8, R11, R14, PT ;  /* 0x0000000b080e7246 */ /* 0x000fce000380010e */
.L_x_14555:
[C---:B------:R-:W-:Y:S02]  /*9720*/  ISETP.GE.AND P2, PT, R13.reuse, 0x2, PT ;  /* 0x000000020d00780c */ /* 0x040fe40003f46270 */
[C---:B------:R-:W-:Y:S02]  /*9730*/  ISETP.GE.AND P1, PT, R13.reuse, 0x9, PT ;  /* 0x000000090d00780c */ /* 0x040fe40003f26270 */
[----:B------:R-:W-:Y:S02]  /*9740*/  LOP3.LUT R16, R16, 0xefffffff, RZ, 0xc0, !PT ;  /* 0xefffffff10107812 */ /* 0x000fe400078ec0ff */
[----:B------:R-:W-:Y:S02]  /*9750*/  ISETP.GE.AND P3, PT, R13, 0xa, PT ;  /* 0x0000000a0d00780c */ /* 0x000fe40003f66270 */
        /* <DEDUP_REMOVED lines=8> */
[----:B------:R-:W-:Y:S02]  /*97e0*/  FSEL R89, R89, -INF , !P2 ;  /* 0xff80000059597808 */ /* 0x000fe40005000000 */
        /* <DEDUP_REMOVED lines=36> */
[----:B------:R-:W-:Y:S02]  /*9a30*/  ISETP.GE.AND P2, PT, R13, 0x22, PT ;  /* 0x000000220d00780c */ /* 0x000fe40003f46270 */
[----:B------:R-:W-:Y:S02]  /*9a40*/  LOP3.LUT R16, R16, 0xffefffff, RZ, 0xc0, !PT ;  /* 0xffefffff10107812 */ /* 0x000fe400078ec0ff */
        /* <DEDUP_REMOVED lines=195> */
.L_x_14561:
[----:B------:R-:W-:-:S13]  /*a680*/  ISETP.NE.AND P6, PT, R11, 0x1, PT ;  /* 0x000000010b00780c */ /* 0x000fda0003fc5270 */
[----:B------:R-:W0:Y:S02]  /*a690*/  @P6 LDC.64 R8, c[0x0][0x9e8] ;  /* 0x00027a00ff086b82 */ /* 0x000e240000000a00 */
[----:B0-----:R-:W-:-:S05]  /*a6a0*/  @P6 IMAD.HI.U32 R8, R3, R8, RZ ;  /* 0x0000000803086227 */ /* 0x001fca00078e00ff */
[----:B------:R-:W-:-:S07]  /*a6b0*/  @P6 SHF.R.U32.HI R3, RZ, R9, R8 ;  /* 0x00000009ff036219 */ /* 0x000fce0000011608 */
.L_x_14562:
[----:B------:R-:W-:Y:S05]  /*a6c0*/  BSYNC B0 ;  /* 0x0000000000007941 */ /* 0x000fea0003800000 */
.L_x_14560:
[----:B------:R-:W-:-:S05]  /*a6d0*/  IMAD R3, R3, R11, R0 ;  /* 0x0000000b03037224 */ /* 0x000fca00078e0200 */
[----:B------:R-:W-:Y:S02]  /*a6e0*/  VIMNMX R20, R20, R3, !PT ;  /* 0x0000000314147248 */ /* 0x000fe40007fe0100 */
[----:B------:R-:W-:-:S07]  /*a6f0*/  VIADDMNMX R106, R3, R11, R106, PT ;  /* 0x0000000b036a7246 */ /* 0x000fce000380016a */
.L_x_14559:
[----:B------:R-:W-:Y:S02]  /*a700*/  ISETP.GT.AND P1, PT, R20, 0x20, !P1 ;  /* 0x000000201400780c */ /* 0x000fe40004f24270 */
        /* <DEDUP_REMOVED lines=9> */
[----:B------:R-:W-:Y:S02]  /*a7a0*/  LOP3.LUT P1, RZ, R16, 0x100000, RZ, 0xc0, !PT ;  /* 0x0010000010ff7812 */ /* 0x000fe4000782c0ff */
[----:B------:R-:W-:-:S02]  /*a7b0*/  ISETP.GT.AND P2, PT, R20, 0x21, !P2 ;  /* 0x000000211400780c */ /* 0x000fc40005744270 */
[----:B------:R-:W-:Y:S02]  /*a7c0*/  ISETP.GT.AND P1, PT, R20, 0x30, !P1 ;  /* 0x000000301400780c */ /* 0x000fe40004f24270 */
[----:B------:R-:W-:Y:S02]  /*a7d0*/  LOP3.LUT P3, RZ, R16, 0x2000, RZ, 0xc0, !PT ;  /* 0x0000200010ff7812 */ /* 0x000fe4000786c0ff */
        /* <DEDUP_REMOVED lines=50> */
[----:B------:R-:W-:Y:S02]  /*ab00*/  ISETP.GT.AND P1, PT, R20, 0x50, !P2 ;  /* 0x000000501400780c */ /* 0x000fe40005724270 */
[----:B------:R-:W-:-:S02]  /*ab10*/  LOP3.LUT P2, RZ, R16, 0x4, RZ, 0xc0, !PT ;  /* 0x0000000410ff7812 */ /* 0x000fc4000784c0ff */
[----:B------:R-:W-:Y:S02]  /*ab20*/  ISETP.LT.OR P1, PT, R106, 0x51, P1 ;  /* 0x000000516a00780c */ /* 0x000fe40000f21670 */
[----:B------:R-:W-:Y:S02]  /*ab30*/  FMNMX.FTZ R0, R57, R0, !PT ;  /* 0x0000000039007209 */ /* 0x000fe40007810000 */
[----:B------:R-:W-:Y:S02]  /*ab40*/  FSEL R149, R66, -INF , !P1 ;  /* 0xff80000042957808 */ /* 0x000fe40004800000 */
[----:B------:R-:W-:Y:S02]  /*ab50*/  ISETP.GT.AND P1, PT, R20, 0x51, !P6 ;  /* 0x000000511400780c */ /* 0x000fe40007724270 */
[----:B------:R-:W-:Y:S02]  /*ab60*/  FMNMX.FTZ R0, R123, R0, !PT ;  /* 0x000000007b007209 */ /* 0x000fe40007810000 */
[----:B------:R-:W-:-:S02]  /*ab70*/  ISETP.LT.OR P1, PT, R106, 0x52, P1 ;  /* 0x000000526a00780c */ /* 0x000fc40000f21670 */
[C---:B------:R-:W-:Y:S02]  /*ab80*/  LOP3.LUT P6, RZ, R16.reuse, 0x2, RZ, 0xc0, !PT ;  /* 0x0000000210ff7812 */ /* 0x040fe400078cc0ff */
        /* <DEDUP_REMOVED lines=50> */
[----:B------:R-:W-:Y:S01]  /*aeb0*/  ISETP.GT.AND P1, PT, R20, 0x71, !P3 ;  /* 0x000000711400780c */ /* 0x000fe20005f24270 */
[----:B------:R-:W0:Y:S01]  /*aec0*/  SHFL.BFLY PT, R3, R0, 0x2, 0x1f ;  /* 0x0c401f0000037f89 */ /* 0x000e2200000e0000 */
[----:B------:R-:W-:Y:S02]  /*aed0*/  LOP3.LUT P3, RZ, R16, 0x2000000, RZ, 0xc0, !PT ;  /* 0x0200000010ff7812 */ /* 0x000fe4000786c0ff */
[----:B------:R-:W-:-:S02]  /*aee0*/  ISETP.LT.OR P1, PT, R106, 0x72, P1 ;  /* 0x000000726a00780c */ /* 0x000fc40000f21670 */
[C---:B------:R-:W-:Y:S02]  /*aef0*/  ISETP.GT.AND P4, PT, R20.reuse, 0x91, !P4 ;  /* 0x000000911400780c */ /* 0x040fe40006784270 */
[----:B------:R-:W-:Y:S02]  /*af00*/  FSEL R51, R51, -INF , !P1 ;  /* 0xff80000033337808 */ /* 0x000fe40004800000 */
[----:B------:R-:W-:Y:S02]  /*af10*/  ISETP.GT.AND P1, PT, R20, 0x78, !P2 ;  /* 0x000000781400780c */ /* 0x000fe40005724270 */
[----:B------:R-:W-:Y:S02]  /*af20*/  LOP3.LUT P2, RZ, R16, 0x1000000, RZ, 0xc0, !PT ;  /* 0x0100000010ff7812 */ /* 0x000fe4000784c0ff */
[----:B------:R-:W-:Y:S02]  /*af30*/  ISETP.LT.OR P1, PT, R106, 0x79, P1 ;  /* 0x000000796a00780c */ /* 0x000fe40000f21670 */
[----:B------:R-:W-:-:S02]  /*af40*/  ISETP.GT.AND P5, PT, R20, 0x98, !P5 ;  /* 0x000000981400780c */ /* 0x000fc40006fa4270 */
[----:B------:R-:W-:Y:S02]  /*af50*/  FSEL R54, R54, -INF , !P1 ;  /* 0xff80000036367808 */ /* 0x000fe40004800000 */
[----:B------:R-:W-:Y:S02]  /*af60*/  ISETP.GT.AND P1, PT, R20, 0x79, !P6 ;  /* 0x000000791400780c */ /* 0x000fe40007724270 */
[----:B------:R-:W-:Y:S02]  /*af70*/  LOP3.LUT P6, RZ, R16, 0x800000, RZ, 0xc0, !PT ;  /* 0x0080000010ff7812 */ /* 0x000fe400078cc0ff */
[----:B------:R-:W-:Y:S02]  /*af80*/  ISETP.LT.OR P1, PT, R106, 0x7a, P1 ;  /* 0x0000007a6a00780c */ /* 0x000fe40000f21670 */
[----:B0-----:R-:W-:Y:S02]  /*af90*/  FMNMX.FTZ R24, R0, R3, !PT ;  /* 0x0000000300187209 */ /* 0x001fe40007810000 */
[----:B------:R-:W-:-:S02]  /*afa0*/  FSEL R55, R55, -INF , !P1 ;  /* 0xff80000037377808 */ /* 0x000fc40004800000 */
[----:B------:R-:W-:Y:S01]  /*afb0*/  LOP3.LUT P1, RZ, R16, 0x10000000, RZ, 0xc0, !PT ;  /* 0x1000000010ff7812 */ /* 0x000fe2000782c0ff */
[----:B------:R-:W0:Y:S01]  /*afc0*/  SHFL.BFLY PT, R3, R24, 0x1, 0x1f ;  /* 0x0c201f0018037f89 */ /* 0x000e2200000e0000 */
[----:B------:R-:W-:Y:S02]  /*afd0*/  ISETP.LT.OR P4, PT, R106, 0x92, P4 ;  /* 0x000000926a00780c */ /* 0x000fe40002781670 */
[----:B------:R-:W-:Y:S02]  /*afe0*/  ISETP.GT.AND P1, PT, R20, 0x1, !P1 ;  /* 0x000000011400780c */ /* 0x000fe40004f24270 */
[C---:B------:R-:W-:Y:S02]  /*aff0*/  ISETP.LT.OR P5, PT, R106.reuse, 0x99, P5 ;  /* 0x000000996a00780c */ /* 0x040fe40002fa1670 */
[----:B------:R-:W-:Y:S02]  /*b000*/  ISETP.LT.OR P1, PT, R106, 0x2, P1 ;  /* 0x000000026a00780c */ /* 0x000fe40000f21670 */
[----:B------:R-:W-:-:S02]  /*b010*/  FSEL R35, R35, -INF , !P4 ;  /* 0xff80000023237808 */ /* 0x000fc40006000000 */
[----:B------:R-:W-:Y:S02]  /*b020*/  FSEL R91, R91, -INF , !P1 ;  /* 0xff8000005b5b7808 */ /* 0x000fe40004800000 */
[----:B------:R-:W-:-:S04]  /*b030*/  LOP3.LUT P1, RZ, R16, 0x20000000, RZ, 0xc0, !PT ;  /* 0x2000000010ff7812 */ /* 0x000fc8000782c0ff */
[----:B------:R-:W-:-:S04]  /*b040*/  ISETP.GT.AND P1, PT, R20, 0x8, !P1 ;  /* 0x000000081400780c */ /* 0x000fc80004f24270 */
        /* <DEDUP_REMOVED lines=25> */
[----:B------:R-:W-:-:S04]  /*b1e0*/  ISETP.GT.AND P1, PT, R20, RZ, !P1 ;  /* 0x000000ff1400720c */ /* 0x000fc80004f24270 */
[----:B------:R-:W-:-:S04]  /*b1f0*/  ISETP.LT.OR P1, PT, R106, 0x1, P1 ;  /* 0x000000016a00780c */ /* 0x000fc80000f21670 */
[----:B------:R-:W-:Y:S02]  /*b200*/  FSEL R90, R90, -INF , !P1 ;  /* 0xff8000005a5a7808 */ /* 0x000fe40004800000 */
        /* <DEDUP_REMOVED lines=15> */
[----:B------:R-:W-:-:S01]  /*b300*/  FFMA.FTZ R24, R2, R107, -R8 ;  /* 0x0000006b02187223 */ /* 0x000fc20000010808 */
        /* <DEDUP_REMOVED lines=18> */
[----:B------:R-:W-:Y:S01]  /*b430*/  ISETP.GT.AND P2, PT, R20, 0x99, !P6 ;  /* 0x000000991400780c */ /* 0x000fe20007744270 */
[--C-:B------:R-:W-:Y:S01]  /*b440*/  FFMA.FTZ R101, R2, R101, -R8.reuse ;  /* 0x0000006502657223 */ /* 0x100fe20000010808 */
[----:B------:R-:W-:Y:S01]  /*b450*/  FMNMX.FTZ R0, R102, R107, !PT ;  /* 0x0000006b66007209 */ /* 0x000fe20007810000 */
[--C-:B------:R-:W-:Y:S01]  /*b460*/  FFMA.FTZ R73, R2, R73, -R8.reuse ;  /* 0x0000004902497223 */ /* 0x100fe20000010808 */
        /* <DEDUP_REMOVED lines=42> */
[----:B------:R-:W-:-:S02]  /*b710*/  FMNMX.FTZ R0, R59, R0, !PT ;  /* 0x000000003b007209 */ /* 0x000fc40007810000 */
[----:B------:R-:W-:Y:S02]  /*b720*/  ISETP.NE.AND P6, PT, R110, 0x1, PT ;  /* 0x000000016e00780c */ /* 0x000fe40003fc5270 */
[----:B------:R-:W-:-:S03]  /*b730*/  FMNMX.FTZ R0, R147, R0, !PT ;  /* 0x0000000093007209 */ /* 0x000fc60007810000 */
[----:B------:R-:W-:Y:S01]  /*b740*/  MUFU.EX2 R28, R28 ;  /* 0x0000001c001c7308 */ /* 0x000fe20000000800 */
[----:B------:R-:W-:-:S04]  /*b750*/  FMNMX.FTZ R0, R63, R0, !PT ;  /* 0x000000003f007209 */ /* 0x000fc80007810000 */
[----:B------:R-:W-:-:S03]  /*b760*/  FMNMX.FTZ R0, R149, R0, !PT ;  /* 0x0000000095007209 */ /* 0x000fc60007810000 */
[----:B------:R-:W-:Y:S01]  /*b770*/  MUFU.EX2 R97, R97 ;  /* 0x0000006100617308 */ /* 0x000fe20000000800 */
[----:B------:R-:W-:Y:S02]  /*b780*/  FMNMX.FTZ R0, R67, R0, !PT ;  /* 0x0000000043007209 */ /* 0x000fe40007810000 */
[----:B0-----:R-:W-:Y:S02]  /*b790*/  F2FP.SATFINITE.E4M3.F32.PACK_AB_MERGE_C R152, R93, R24, RZ ;  /* 0x000000185d98723e */ /* 0x001fe400048070ff */
[----:B------:R-:W-:Y:S02]  /*b7a0*/  FMNMX.FTZ R0, R151, R0, !PT ;  /* 0x0000000097007209 */ /* 0x000fe40007810000 */
[----:B------:R-:W-:Y:S01]  /*b7b0*/  F2FP.SATFINITE.E4M3.F32.PACK_AB_MERGE_C R152, R89, R14, R152 ;  /* 0x0000000e5998723e */ /* 0x000fe20004807098 */
        /* <DEDUP_REMOVED lines=19> */
[----:B------:R-:W-:Y:S02]  /*b8f0*/  FMNMX.FTZ R0, R30, R107, !PT ;  /* 0x0000006b1e007209 */ /* 0x000fe40007810000 */
[----:B------:R-:W-:Y:S01]  /*b900*/  FSEL R107, R34, -INF , !P1 ;  /* 0xff800000226b7808 */ /* 0x000fe20004800000 */
[----:B------:R-:W-:Y:S01]  /*b910*/  FFMA.FTZ R34, R2, R131, -R8 ;  /* 0x0000008302227223 */ /* 0x000fe20000010808 */
        /* <DEDUP_REMOVED lines=9> */
[----:B------:R-:W-:Y:S04]  /*b9b0*/  MUFU.EX2 R44, R44 ;  /* 0x0000002c002c7308 */ /* 0x000fe80000000800 */
[----:B------:R-:W0:Y:S04]  /*b9c0*/  SHFL.BFLY PT, R111, R0, 0x2, 0x1f ;  /* 0x0c401f00006f7f89 */ /* 0x000e2800000e0000 */
[----:B------:R-:W1:Y:S08]  /*b9d0*/  MUFU.EX2 R85, R85 ;  /* 0x0000005500557308 */ /* 0x000e700000000800 */
[----:B------:R-:W-:Y:S08]  /*b9e0*/  MUFU.EX2 R46, R46 ;  /* 0x0000002e002e7308 */ /* 0x000ff00000000800 */
[----:B------:R-:W-:Y:S01]  /*b9f0*/  MUFU.EX2 R57, R57 ;  /* 0x0000003900397308 */ /* 0x000fe20000000800 */
[----:B-1----:R-:W-:-:S02]  /*ba00*/  F2FP.SATFINITE.E4M3.F32.PACK_AB_MERGE_C R150, R85, R44, RZ ;  /* 0x0000002c5596723e */ /* 0x002fc400048070ff */
[----:B0-----:R-:W-:Y:S01]  /*ba10*/  FMNMX.FTZ R66, R0, R111, !PT ;  /* 0x0000006f00427209 */ /* 0x001fe20007810000 */
[----:B------:R-:W-:-:S01]  /*ba20*/  FFMA.FTZ R111, R2, R143, -R8 ;  /* 0x0000008f026f7223 */ /* 0x000fc20000010808 */
[----:B------:R-:W-:-:S03]  /*ba30*/  F2FP.SATFINITE.E4M3.F32.PACK_AB_MERGE_C R150, R81, R42, R150 ;  /* 0x0000002a5196723e */ /* 0x000fc60004807096 */
[----:B------:R-:W-:Y:S01]  /*ba40*/  MUFU.EX2 R48, R48 ;  /* 0x0000003000307308 */ /* 0x000fe20000000800 */
[----:B------:R-:W0:Y:S07]  /*ba50*/  SHFL.BFLY PT, R113, R66, 0x1, 0x1f ;  /* 0x0c201f0042717f89 */ /* 0x000e2e00000e0000 */
[----:B------:R-:W1:Y:S08]  /*ba60*/  MUFU.EX2 R61, R61 ;  /* 0x0000003d003d7308 */ /* 0x000e700000000800 */
[----:B------:R-:W-:Y:S08]  /*ba70*/  MUFU.EX2 R56, R56 ;  /* 0x0000003800387308 */ /* 0x000ff00000000800 */
[----:B------:R-:W-:Y:S01]  /*ba80*/  MUFU.EX2 R69, R69 ;  /* 0x0000004500457308 */ /* 0x000fe20000000800 */
[----:B0-----:R-:W-:Y:S01]  /*ba90*/  FMNMX.FTZ R0, R66, R113, !PT ;  /* 0x0000007142007209 */ /* 0x001fe20007810000 */
[----:B------:R-:W-:Y:S01]  /*baa0*/  FFMA.FTZ R66, R2, R37, -R8 ;  /* 0x0000002502427223 */ /* 0x000fe20000010808 */
[----:B-1----:R-:W-:-:S02]  /*bab0*/  F2FP.SATFINITE.E4M3.F32.PACK_AB_MERGE_C R144, R61, R48, RZ ;  /* 0x000000303d90723e */ /* 0x002fc400048070ff */
[----:B------:R-:W-:Y:S01]  /*bac0*/  FSETP.NEU.FTZ.AND P1, PT, R0, -INF , PT ;  /* 0xff8000000000780b */ /* 0x000fe20003f3d000 */
[----:B------:R-:W-:-:S01]  /*bad0*/  FFMA.FTZ R68, R2, R0, -8 ;  /* 0xc100000002447423 */ /* 0x000fc20000010000 */
[----:B------:R-:W-:Y:S01]  /*bae0*/  F2FP.SATFINITE.E4M3.F32.PACK_AB_MERGE_C R144, R57, R46, R144 ;  /* 0x0000002e3990723e */ /* 0x000fe20004807090 */
[----:B------:R-:W-:Y:S03]  /*baf0*/  MUFU.EX2 R52, R52 ;  /* 0x0000003400347308 */ /* 0x000fe60000000800 */
[----:B------:R-:W-:-:S05]  /*bb00*/  FSEL R8, R68, RZ, P1 ;  /* 0x000000ff44087208 */ /* 0x000fca0000800000 */
[C-C-:B------:R-:W-:Y:S01]  /*bb10*/  FFMA.FTZ R37, R2.reuse, R90, -R8.reuse ;  /* 0x0000005a02257223 */ /* 0x140fe20000010808 */
[----:B------:R-:W-:-:S01]  /*bb20*/  FFMA.FTZ R68, R2, R91, -R8 ;  /* 0x0000005b02447223 */ /* 0x000fc20000010808 */
[C-C-:B------:R-:W-:Y:S01]  /*bb30*/  FFMA.FTZ R70, R2.reuse, R94, -R8.reuse ;  /* 0x0000005e02467223 */ /* 0x140fe20000010808 */
[----:B------:R-:W-:-:S01]  /*bb40*/  FFMA.FTZ R88, R2, R67, -R8 ;  /* 0x0000004302587223 */ /* 0x000fc20000010808 */
[----:B------:R-:W-:Y:S01]  /*bb50*/  FADD.FTZ R67, R14, R89 ;  /* 0x000000590e437221 */ /* 0x000fe20000010000 */
[----:B------:R-:W-:-:S01]  /*bb60*/  FFMA.FTZ R91, R2, R95, -R8 ;  /* 0x0000005f025b7223 */ /* 0x000fc20000010808 */
[----:B------:R-:W-:Y:S01]  /*bb70*/  MUFU.EX2 R37, R37 ;  /* 0x0000002500257308 */ /* 0x000fe20000000800 */
[----:B------:R-:W-:-:S01]  /*bb80*/  FFMA.FTZ R72, R2, R98, -R8 ;  /* 0x0000006202487223 */ /* 0x000fc20000010808 */
[----:B------:R-:W-:Y:S01]  /*bb90*/  FADD.FTZ R90, R24, R67 ;  /* 0x00000043185a7221 */ /* 0x000fe20000010000 */
        /* <DEDUP_REMOVED lines=18> */
[----:B------:R-:W-:-:S01]  /*bcc0*/  FFMA.FTZ R82, R2, R87, -R8 ;  /* 0x0000005702527223 */ /* 0x000fc20000010808 */
[----:B------:R-:W-:Y:S01]  /*bcd0*/  FADD.FTZ R83, R101, R94 ;  /* 0x0000005e65537221 */ /* 0x000fe20000010000 */
[----:B------:R-:W-:-:S01]  /*bce0*/  FFMA.FTZ R75, R2, R145, -R8 ;  /* 0x00000091024b7223 */ /* 0x000fc20000010808 */
[----:B------:R-:W2:Y:S01]  /*bcf0*/  MUFU.EX2 R91, R91 ;  /* 0x0000005b005b7308 */ /* 0x000ea20000000800 */
        /* <DEDUP_REMOVED lines=8> */
[----:B-1----:R-:W-:-:S01]  /*bd80*/  FADD.FTZ R92, R70, R71 ;  /* 0x00000047465c7221 */ /* 0x002fc20000010000 */
[----:B------:R-:W-:Y:S01]  /*bd90*/  FADD.FTZ R94, R40, R83 ;  /* 0x00000053285e7221 */ /* 0x000fe20000010000 */
[----:B------:R-:W-:-:S01]  /*bda0*/  FFMA.FTZ R67, R2, R151, -R8 ;  /* 0x0000009702437223 */ /* 0x000fc20000010808 */
[C-C-:B------:R-:W-:Y:S01]  /*bdb0*/  FFMA.FTZ R71, R2.reuse, R153, -R8.reuse ;  /* 0x0000009902477223 */ /* 0x140fe20000010808 */
[----:B------:R-:W-:Y:S01]  /*bdc0*/  F2FP.SATFINITE.E4M3.F32.PACK_AB_MERGE_C R146, R69, R56, RZ ;  /* 0x000000384592723e */ /* 0x000fe200048070ff */
        /* <DEDUP_REMOVED lines=12> */
[----:B------:R-:W-:-:S04]  /*be90*/  F2FP.SATFINITE.E4M3.F32.PACK_AB_MERGE_C R70, R91, R70, RZ ;  /* 0x000000465b46723e */ /* 0x000fc800048070ff */
[----:B------:R-:W-:Y:S02]  /*bea0*/  F2FP.SATFINITE.E4M3.F32.PACK_AB_MERGE_C R153, R68, R37, R70 ;  /* 0x000000254499723e */ /* 0x000fe40004807046 */
        /* <DEDUP_REMOVED lines=14> */
[----:B------:R-:W2:Y:S08]  /*bf90*/  MUFU.EX2 R15, R15 ;  /* 0x0000000f000f7308 */ /* 0x000eb00000000800 */
[----:B------:R3:W-:Y:S08]  /*bfa0*/  MUFU.EX2 R24, R43 ;  /* 0x0000002b00187308 */ /* 0x0007f00000000800 */
[----:B------:R-:W4:Y:S01]  /*bfb0*/  MUFU.EX2 R80, R80 ;  /* 0x0000005000507308 */ /* 0x000f220000000800 */
[----:B---3--:R-:W-:-:S01]  /*bfc0*/  FFMA.FTZ R43, R2, R47, -R8 ;  /* 0x0000002f022b7223 */ /* 0x008fc20000010808 */
[----:B------:R-:W-:-:S04]  /*bfd0*/  FADD.FTZ R47, R81, R40 ;  /* 0x00000028512f7221 */ /* 0x000fc80000010000 */
[----:B------:R-:W-:Y:S01]  /*bfe0*/  FADD.FTZ R28, R44, R47 ;  /* 0x0000002f2c1c7221 */ /* 0x000fe20000010000 */
[----:B0-----:R-:W-:-:S01]  /*bff0*/  FADD.FTZ R47, R13, R14 ;  /* 0x0000000e0d2f7221 */ /* 0x001fc20000010000 */
[----:B------:R-:W0:Y:S01]  /*c000*/  MUFU.EX2 R21, R21 ;  /* 0x0000001500157308 */ /* 0x000e220000000800 */
[----:B------:R-:W-:-:S01]  /*c010*/  FFMA.FTZ R14, R2, R50, -R8 ;  /* 0x00000032020e7223 */ /* 0x000fc20000010808 */
[----:B------:R-:W-:Y:S01]  /*c020*/  FADD.FTZ R85, R85, R28 ;  /* 0x0000001c55557221 */ /* 0x000fe20000010000 */
[----:B-1----:R-:W-:-:S01]  /*c030*/  FADD.FTZ R28, R78, R47 ;  /* 0x0000002f4e1c7221 */ /* 0x002fc20000010000 */
[----:B------:R-:W-:Y:S01]  /*c040*/  FFMA.FTZ R47, R2, R51, -R8 ;  /* 0x00000033022f7223 */ /* 0x000fe20000010808 */
[----:B------:R-:W-:Y:S01]  /*c050*/  F2FP.SATFINITE.E4M3.F32.PACK_AB_MERGE_C R78, R78, R13, RZ ;  /* 0x0000000d4e4e723e */ /* 0x000fe200048070ff */
[----:B------:R-:W-:Y:S01]  /*c060*/  FADD.FTZ R36, R46, R85 ;  /* 0x000000552e247221 */ /* 0x000fe20000010000 */
[----:B--2---:R-:W-:-:S01]  /*c070*/  FADD.FTZ R73, R15, R28 ;  /* 0x0000001c0f497221 */ /* 0x004fc20000010000 */
[----:B------:R-:W1:Y:S01]  /*c080*/  MUFU.EX2 R82, R82 ;  /* 0x0000005200527308 */ /* 0x000e620000000800 */
[----:B------:R-:W-:Y:S01]  /*c090*/  F2FP.SATFINITE.E4M3.F32.PACK_AB_MERGE_C R149, R76, R9, R78 ;  /* 0x000000094c95723e */ /* 0x000fe2000480704e */
[----:B------:R-:W-:Y:S01]  /*c0a0*/  FADD.FTZ R51, R57, R36 ;  /* 0x0000002439337221 */ /* 0x000fe20000010000 */
[----:B----4-:R-:W-:-:S03]  /*c0b0*/  FADD.FTZ R28, R80, R73 ;  /* 0x00000049501c7221 */ /* 0x010fc60000010000 */
[----:B------:R-:W-:Y:S02]  /*c0c0*/  FADD.FTZ R48, R48, R51 ;  /* 0x0000003330307221 */ /* 0x000fe40000010000 */
[----:B------:R-:W2:Y:S01]  /*c0d0*/  MUFU.EX2 R75, R75 ;  /* 0x0000004b004b7308 */ /* 0x000ea20000000800 */
[----:B0-----:R-:W-:-:S01]  /*c0e0*/  FADD.FTZ R51, R21, R28 ;  /* 0x0000001c15337221 */ /* 0x001fc20000010000 */
[----:B------:R-:W-:Y:S01]  /*c0f0*/  FADD.FTZ R61, R61, R48 ;  /* 0x000000303d3d7221 */ /* 0x000fe20000010000 */
[----:B------:R-:W-:-:S03]  /*c100*/  FFMA.FTZ R28, R2, R54, -R8 ;  /* 0x00000036021c7223 */ /* 0x000fc60000010808 */
[----:B------:R-:W-:Y:S02]  /*c110*/  FADD.FTZ R40, R52, R61 ;  /* 0x0000003d34287221 */ /* 0x000fe40000010000 */
[----:B------:R-:W0:Y:S01]  /*c120*/  MUFU.EX2 R84, R84 ;  /* 0x0000005400547308 */ /* 0x000e220000000800 */
[----:B-1----:R-:W-:-:S01]  /*c130*/  FADD.FTZ R36, R82, R51 ;  /* 0x0000003352247221 */ /* 0x002fc20000010000 */
[C-C-:B------:R-:W-:Y:S01]  /*c140*/  FFMA.FTZ R51, R2.reuse, R55, -R8.reuse ;  /* 0x0000003702337223 */ /* 0x140fe20000010808 */
[----:B------:R-:W-:-:S01]  /*c150*/  FFMA.FTZ R8, R2, R39, -R8 ;  /* 0x0000002702087223 */ /* 0x000fc20000010808 */
[----:B------:R-:W-:-:S04]  /*c160*/  F2FP.SATFINITE.E4M3.F32.PACK_AB_MERGE_C R21, R82, R21, RZ ;  /* 0x000000155215723e */ /* 0x000fc800048070ff */
[----:B------:R-:W1:Y:S01]  /*c170*/  MUFU.EX2 R59, R59 ;  /* 0x0000003b003b7308 */ /* 0x000e620000000800 */
[----:B--2---:R-:W-:-:S01]  /*c180*/  FADD.FTZ R57, R75, R36 ;  /* 0x000000244b397221 */ /* 0x004fc20000010000 */
[----:B------:R-:W-:Y:S02]  /*c190*/  F2FP.SATFINITE.E4M3.F32.PACK_AB_MERGE_C R151, R80, R15, R21 ;  /* 0x0000000f5097723e */ /* 0x000fe40004807015 */
[----:B------:R-:W2:Y:S04]  /*c1a0*/  @P6 LDC R21, c[0x0][0x44c] ;  /* 0x00011300ff156b82 */ /* 0x000ea80000000800 */
[----:B------:R-:W3:Y:S01]  /*c1b0*/  MUFU.EX2 R86, R86 ;  /* 0x0000005600567308 */ /* 0x000ee20000000800 */
[----:B0-----:R-:W-:-:S07]  /*c1c0*/  FADD.FTZ R36, R84, R57 ;  /* 0x0000003954247221 */ /* 0x001fce0000010000 */
[----:B------:R-:W0:Y:S01]  /*c1d0*/  MUFU.EX2 R65, R65 ;  /* 0x0000004100417308 */ /* 0x000e220000000800 */
[----:B-1----:R-:W-:-:S07]  /*c1e0*/  FADD.FTZ R55, R59, R36 ;  /* 0x000000243b377221 */ /* 0x002fce0000010000 */
[----:B------:R-:W1:Y:S01]  /*c1f0*/  MUFU.EX2 R63, R63 ;  /* 0x0000003f003f7308 */ /* 0x000e620000000800 */
[----:B---3--:R-:W-:-:S01]  /*c200*/  FADD.FTZ R36, R86, R55 ;  /* 0x0000003756247221 */ /* 0x008fc20000010000 */
[----:B------:R-:W-:Y:S01]  /*c210*/  F2FP.SATFINITE.E4M3.F32.PACK_AB_MERGE_C R59, R86, R59, RZ ;  /* 0x0000003b563b723e */ /* 0x000fe200048070ff */
[----:B--2---:R-:W-:-:S03]  /*c220*/  @P6 IMAD.HI.U32 R21, R108, R21, RZ ;  /* 0x000000156c156227 */ /* 0x004fc600078e00ff */
[----:B------:R-:W-:Y:S02]  /*c230*/  F2FP.SATFINITE.E4M3.F32.PACK_AB_MERGE_C R145, R84, R75, R59 ;  /* 0x0000004b5491723e */ /* 0x000fe4000480703b */
[----:B------:R-:W2:Y:S01]  /*c240*/  MUFU.EX2 R88, R88 ;  /* 0x0000005800587308 */ /* 0x000ea20000000800 */
[C---:B0-----:R-:W-:Y:S01]  /*c250*/  F2FP.SATFINITE.E4M3.F32.PACK_AB_MERGE_C R146, R65.reuse, R52, R146 ;  /* 0x000000344192723e */ /* 0x041fe20004807092 */
[----:B------:R-:W-:-:S04]  /*c260*/  FADD.FTZ R65, R65, R40 ;  /* 0x0000002841417221 */ /* 0x000fc80000010000 */
[----:B------:R-:W-:Y:S02]  /*c270*/  FADD.FTZ R56, R56, R65 ;  /* 0x0000004138387221 */ /* 0x000fe40000010000 */
[----:B------:R-:W-:Y:S01]  /*c280*/  MUFU.EX2 R34, R34 ;  /* 0x0000002200227308 */ /* 0x000fe20000000800 */
[----:B-1----:R-:W-:-:S01]  /*c290*/  FADD.FTZ R39, R63, R36 ;  /* 0x000000243f277221 */ /* 0x002fc20000010000 */
[----:B------:R-:W-:-:S06]  /*c2a0*/  FADD.FTZ R69, R69, R56 ;  /* 0x0000003845457221 */ /* 0x000fcc0000010000 */
        /* <DEDUP_REMOVED lines=15> */
[----:B------:R-:W-:Y:S01]  /*c3a0*/  FADD.FTZ R45, R45, R34 ;  /* 0x000000222d2d7221 */ /* 0x000fe20000010000 */
[----:B------:R-:W-:-:S04]  /*c3b0*/  F2FP.SATFINITE.E4M3.F32.PACK_AB_MERGE_C R67, R90, R67, RZ ;  /* 0x000000435a43723e */ /* 0x000fc800048070ff */
[----:B------:R-:W-:Y:S01]  /*c3c0*/  F2FP.SATFINITE.E4M3.F32.PACK_AB_MERGE_C R147, R88, R63, R67 ;  /* 0x0000003f5893723e */ /* 0x000fe20004807043 */
[----:B------:R-:W-:Y:S01]  /*c3d0*/  MUFU.EX2 R58, R58 ;  /* 0x0000003a003a7308 */ /* 0x000fe20000000800 */
[----:B--2---:R-:W-:-:S04]  /*c3e0*/  FADD.FTZ R13, R71, R20 ;  /* 0x00000014470d7221 */ /* 0x004fc80000010000 */
[----:B------:R-:W-:-:S03]  /*c3f0*/  FADD.FTZ R13, R24, R13 ;  /* 0x0000000d180d7221 */ /* 0x000fc60000010000 */
        /* <DEDUP_REMOVED lines=9> */
[----:B------:R-:W-:Y:S02]  /*c490*/  IMAD.MOV.U32 R13, RZ, RZ, R108 ;  /* 0x000000ffff0d7224 */ /* 0x000fe400078e006c */
        /* <DEDUP_REMOVED lines=18> */
[----:B------:R-:W-:Y:S02]  /*c5c0*/  FADD.FTZ R51, R51, R32 ;  /* 0x0000002033337221 */ /* 0x000fe40000010000 */
[----:B------:R-:W1:Y:S01]  /*c5d0*/  @P6 LDC R32, c[0x0][0x450] ;  /* 0x00011400ff206b82 */ /* 0x000e620000000800 */
[----:B------:R-:W-:-:S03]  /*c5e0*/  F2FP.SATFINITE.E4M3.F32.PACK_AB_MERGE_C R143, R47, R14, R15 ;  /* 0x0000000e2f8f723e */ /* 0x000fc6000480700f */
[----:B------:R-:W2:Y:S08]  /*c5f0*/  MUFU.EX2 R26, R26 ;  /* 0x0000001a001a7308 */ /* 0x000eb00000000800 */
[----:B------:R-:W3:Y:S01]  /*c600*/  MUFU.EX2 R27, R27 ;  /* 0x0000001b001b7308 */ /* 0x000ee20000000800 */
[----:B0-----:R-:W-:Y:S01]  /*c610*/  F2FP.SATFINITE.E4M3.F32.PACK_AB_MERGE_C R136, R25, R60, R9 ;  /* 0x0000003c1988723e */ /* 0x001fe20004807009 */
[----:B------:R-:W-:-:S04]  /*c620*/  FADD.FTZ R60, R60, R53 ;  /* 0x000000353c3c7221 */ /* 0x000fc80000010000 */
[----:B------:R-:W-:Y:S02]  /*c630*/  FADD.FTZ R25, R25, R60 ;  /* 0x0000003c19197221 */ /* 0x000fe40000010000 */
[----:B------:R-:W0:Y:S01]  /*c640*/  MUFU.EX2 R30, R30 ;  /* 0x0000001e001e7308 */ /* 0x000e220000000800 */
[----:B--2---:R-:W-:-:S01]  /*c650*/  FADD.FTZ R28, R26, R51 ;  /* 0x000000331a1c7221 */ /* 0x004fc20000010000 */
[----:B------:R-:W-:Y:S01]  /*c660*/  FADD.FTZ R62, R62, R25 ;  /* 0x000000193e3e7221 */ /* 0x000fe20000010000 */
[----:B-1----:R-:W-:-:S03]  /*c670*/  @P6 SHF.R.U32.HI R13, RZ, R32, R21 ;  /* 0x00000020ff0d6219 */ /* 0x002fc60000011615 */
[----:B------:R-:W-:Y:S01]  /*c680*/  FADD.FTZ R29, R29, R62 ;  /* 0x0000003e1d1d7221 */ /* 0x000fe20000010000 */
[----:B------:R-:W-:Y:S01]  /*c690*/  ISETP.GE.AND P6, PT, R11, 0x1, PT ;  /* 0x000000010b00780c */ /* 0x000fe20003fc6270 */
[----:B------:R-:W-:Y:S01]  /*c6a0*/  MUFU.EX2 R33, R33 ;  /* 0x0000002100217308 */ /* 0x000fe20000000800 */
[----:B---3--:R-:W-:-:S01]  /*c6b0*/  FADD.FTZ R9, R27, R28 ;  /* 0x0000001c1b097221 */ /* 0x008fc20000010000 */
[----:B------:R-:W-:-:S04]  /*c6c0*/  IMAD.IADD R13, R104, 0x1, R13 ;  /* 0x00000001680d7824 */ /* 0x000fc800078e020d */
[----:B------:R-:W-:Y:S02]  /*c6d0*/  IMAD.IADD R10, R13, 0x1, R10 ;  /* 0x000000010d0a7824 */ /* 0x000fe400078e020a */
[----:B------:R-:W1:Y:S01]  /*c6e0*/  MUFU.EX2 R66, R66 ;  /* 0x0000004200427308 */ /* 0x000e620000000800 */
[----:B0-----:R-:W-:-:S07]  /*c6f0*/  FADD.FTZ R14, R30, R9 ;  /* 0x000000091e0e7221 */ /* 0x001fce0000010000 */
[----:B------:R-:W0:Y:S08]  /*c700*/  MUFU.EX2 R31, R31 ;  /* 0x0000001f001f7308 */ /* 0x000e300000000800 */
[----:B------:R-:W-:Y:S01]  /*c710*/  MUFU.EX2 R64, R64 ;  /* 0x0000004000407308 */ /* 0x000fe20000000800 */
[----:B-1----:R-:W-:-:S07]  /*c720*/  F2FP.SATFINITE.E4M3.F32.PACK_AB_MERGE_C R9, R66, R33, RZ ;  /* 0x000000214209723e */ /* 0x002fce00048070ff */
[----:B------:R-:W1:Y:S01]  /*c730*/  MUFU.EX2 R111, R111 ;  /* 0x0000006f006f7308 */ /* 0x000e620000000800 */
[----:B0-----:R-:W-:-:S01]  /*c740*/  FADD.FTZ R14, R31, R14 ;  /* 0x0000000e1f0e7221 */ /* 0x001fc20000010000 */
[----:B------:R-:W-:-:S04]  /*c750*/  F2FP.SATFINITE.E4M3.F32.PACK_AB_MERGE_C R30, R31, R30, RZ ;  /* 0x0000001e1f1e723e */ /* 0x000fc800048070ff */
[----:B------:R-:W-:Y:S02]  /*c760*/  F2FP.SATFINITE.E4M3.F32.PACK_AB_MERGE_C R137, R27, R26, R30 ;  /* 0x0000001a1b89723e */ /* 0x000fe4000480701e */
        /* <DEDUP_REMOVED lines=11> */
[----:B0-----:R-:W-:-:S03]  /*c820*/  F2FP.SATFINITE.E4M3.F32.PACK_AB_MERGE_C R9, R8, R41, RZ ;  /* 0x000000290809723e */ /* 0x001fc600048070ff */
[----:B------:R-:W-:Y:S01]  /*c830*/  FADD.FTZ R21, R8, R21 ;  /* 0x0000001508157221 */ /* 0x000fe20000010000 */
[----:B------:R-:W-:Y:S01]  /*c840*/  VIADD R8, R105, 0xfffffffe ;  /* 0xfffffffe69087836 */ /* 0x000fe20000000000 */
[----:B------:R-:W-:Y:S01]  /*c850*/  F2FP.SATFINITE.E4M3.F32.PACK_AB_MERGE_C R139, R20, R107, R9 ;  /* 0x0000006b148b723e */ /* 0x000fe20004807009 */
[----:B------:R-:W-:-:S05]  /*c860*/  FADD.FTZ R9, R66, R33 ;  /* 0x0000002142097221 */ /* 0x000fca0000010000 */
[----:B------:R0:W-:Y:S01]  /*c870*/  STL [R1], R9 ;  /* 0x0000000901007387 */ /* 0x0001e20000100800 */
[----:B------:R-:W-:Y:S05]  /*c880*/  @!P6 BRA `(.L_x_14563) ;  /* 0x000000000048e947 */ /* 0x000fea0003800000 */
[C---:B------:R-:W-:Y:S01]  /*c890*/  ISETP.GT.AND P1, PT, R13.reuse, RZ, PT ;  /* 0x000000ff0d00720c */ /* 0x040fe20003f24270 */
[----:B------:R-:W-:Y:S01]  /*c8a0*/  BSSY B0, `(.L_x_14564) ;  /* 0x000000e000007945 */ /* 0x000fe20003800000 */
[----:B0-----:R-:W-:-:S11]  /*c8b0*/  VIADD R9, R13, 0xffffffff ;  /* 0xffffffff0d097836 */ /* 0x001fd60000000000 */
        /* <DEDUP_REMOVED lines=8> */
.L_x_14565:
[----:B------:R-:W-:-:S13]  /*c940*/  ISETP.NE.AND P1, PT, R11, 0x1, PT ;  /* 0x000000010b00780c */ /* 0x000fda0003f25270 */
[----:B------:R-:W0:Y:S02]  /*c950*/  @P1 LDC.64 R14, c[0x0][0x9e8] ;  /* 0x00027a00ff0e1b82 */ /* 0x000e240000000a00 */
[----:B0-----:R-:W-:-:S05]  /*c960*/  @P1 IMAD.HI.U32 R14, R9, R14, RZ ;  /* 0x0000000e090e1227 */ /* 0x001fca00078e00ff */
[----:B------:R-:W-:-:S07]  /*c970*/  @P1 SHF.R.U32.HI R9, RZ, R15, R14 ;  /* 0x0000000fff091219 */ /* 0x000fce000001160e */
.L_x_14566:
[----:B------:R-:W-:Y:S05]  /*c980*/  BSYNC B0 ;  /* 0x0000000000007941 */ /* 0x000fea0003800000 */
.L_x_14564:
[----:B------:R-:W-:-:S05]  /*c990*/  IMAD R9, R9, R11, R11 ;  /* 0x0000000b09097224 */ /* 0x000fca00078e020b */
[----:B------:R-:W-:-:S07]  /*c9a0*/  VIMNMX R10, R10, R9, PT ;  /* 0x000000090a0a7248 */ /* 0x000fce0003fe0100 */
.L_x_14563:
[----:B------:R-:W2:Y:S01]  /*c9b0*/  LDL R11, [R1+0x40] ;  /* 0x00004000010b7983 */ /* 0x000ea20000100800 */
[----:B------:R-:W-:Y:S01]  /*c9c0*/  IMAD.HI R10, R10, 0x66666667, RZ ;  /* 0x666666670a0a7827 */ /* 0x000fe200078e02ff */
[----:B------:R-:W-:Y:S01]  /*c9d0*/  ULDC UR37, c[0x0][0x9e4] ;  /* 0x0002790000257ab9 */ /* 0x000fe20000000800 */
[----:B------:R-:W-:Y:S01]  /*c9e0*/  ULDC UR36, c[0x0][0x9e4] ;  /* 0x0002790000247ab9 */ /* 0x000fe20000000800 */
[----:B------:R-:W-:Y:S01]  /*c9f0*/  ULDC UR38, c[0x0][0x9dc] ;  /* 0x0002770000267ab9 */ /* 0x000fe20000000800 */
[----:B------:R-:W-:Y:S01]  /*ca00*/  ULDC UR42, c[0x0][0x9dc] ;  /* 0x00027700002a7ab9 */ /* 0x000fe20000000800 */
[----:B0-----:R-:W-:Y:S01]  /*ca10*/  SHF.R.U32.HI R9, RZ, 0x1f, R10 ;  /* 0x0000001fff097819 */ /* 0x001fe2000001160a */
[----:B------:R-:W-:Y:S01]  /*ca20*/  ULDC UR43, c[0x0][0x9e0] ;  /* 0x00027800002b7ab9 */ /* 0x000fe20000000800 */
[----:B------:R-:W-:Y:S01]  /*ca30*/  ULDC UR39, c[0x0][0x9e0] ;  /* 0x0002780000277ab9 */ /* 0x000fe20000000800 */
[----:B------:R-:W-:Y:S01]  /*ca40*/  BSSY B1, `(.L_x_14567) ;  /* 0x0000449000017945 */ /* 0x000fe20003800000 */
[----:B------:R-:W-:-:S02]  /*ca50*/  LEA.HI.SX32 R9, R10, R9, 0x1a ;  /* 0x000000090a097211 */ /* 0x000fc400078fd2ff */
        /* <DEDUP_REMOVED lines=22> */
.L_x_14590:
[----:B------:R-:W-:-:S05]  /*cbc0*/  VIADD R9, R23, 0x1 ;  /* 0x0000000117097836 */ /* 0x000fca0000000000 */
[----:B------:R-:W-:-:S04]  /*cbd0*/  ISETP.NE.AND P1, PT, R9, 0x2, PT ;  /* 0x000000020900780c */ /* 0x000fc80003f25270 */
[----:B------:R-:W-:Y:S02]  /*cbe0*/  SEL R11, RZ, 0x1, P1 ;  /* 0x00000001ff0b7807 */ /* 0x000fe40000800000 */
[----:B------:R-:W-:Y:S02]  /*cbf0*/  SEL R9, R9, RZ, P1 ;  /* 0x000000ff09097207 */ /* 0x000fe40000800000 */
[----:B------:R-:W-:Y:S01]  /*cc00*/  LOP3.LUT R20, R156, R11, RZ, 0x3c, !PT ;  /* 0x0000000b9c147212 */ /* 0x000fe200078e3cff */
[----:B------:R-:W-:Y:S06]  /*cc10*/  @!P0 BRA `(.L_x_14570) ;  /* 0x0000000000048947 */ /* 0x000fec0003800000 */
[----:B------:R-:W-:Y:S01]  /*cc20*/  BPT.TRAP 0x1 ;  /* 0x000000040000795c */ /* 0x000fe20000300000 */
.L_x_14570:
[----:B------:R-:W-:Y:S01]  /*cc30*/  IMAD R14, R9, 0x8, R22 ;  /* 0x00000008090e7824 */ /* 0x000fe200078e0216 */
[----:B------:R-:W-:-:S04]  /*cc40*/  SHF.L.U32 R11, R20, 0x1f, RZ ;  /* 0x0000001f140b7819 */ /* 0x000fc800000006ff */
[----:B------:R0:W1:Y:S01]  /*cc50*/  SYNCS.PHASECHK.TRANS64.TRYWAIT P1, [R14+URZ+0x13230], R11 ;  /* 0x0132300b0e0075a7 */ /* 0x000062000802017f */
[----:B------:R-:W-:Y:S05]  /*cc60*/  @!P0 BRA `(.L_x_14571) ;  /* 0x0000000000048947 */ /* 0x000fea0003800000 */
[----:B------:R-:W-:Y:S01]  /*cc70*/  BPT.TRAP 0x1 ;  /* 0x000000040000795c */ /* 0x000fe20000300000 */
.L_x_14571:
[----:B------:R-:W2:Y:S01]  /*cc80*/  LDL R10, [R1+0x4] ;  /* 0x00000400010a7983 */ /* 0x000ea20000100800 */
[----:B------:R-:W-:Y:S01]  /*cc90*/  BSSY B2, `(.L_x_14572) ;  /* 0x0000007000027945 */ /* 0x000fe20003800000 */
[----:B--2---:R-:W-:-:S04]  /*cca0*/  IMAD R15, R9, 0x280, R10 ;  /* 0x00000280090f7824 */ /* 0x004fc800078e020a */
[C---:B------:R-:W-:Y:S02]  /*ccb0*/  VIADD R12, R15.reuse, 0x80 ;  /* 0x000000800f0c7836 */ /* 0x040fe40000000000 */
[----:B------:R-:W-:Y:S01]  /*ccc0*/  VIADD R56, R15, 0x100 ;  /* 0x000001000f387836 */ /* 0x000fe20000000000 */
[----:B-1----:R-:W-:Y:S06]  /*ccd0*/  @P1 BRA `(.L_x_14573) ;  /* 0x0000000000081947 */ /* 0x002fec0003800000 */
[----:B------:R-:W1:Y:S02]  /*cce0*/  SYNCS.PHASECHK.TRANS64.TRYWAIT P1, [R14+URZ+0x13230], R11 ;  /* 0x0132300b0e0075a7 */ /* 0x000e64000802017f */
[----:B-1----:R-:W-:Y:S05]  /*ccf0*/  @!P1 BRA `(.L_x_14574) ;  /* 0x0000015c005c9947 */ /* 0x002fea0003800000 */
.L_x_14573:
[----:B------:R-:W-:Y:S05]  /*cd00*/  BSYNC B2 ;  /* 0x0000000000027941 */ /* 0x000fea0003800000 */
.L_x_14572:
[----:B------:R-:W-:Y:S01]  /*cd10*/  IMAD.MOV.U32 R10, RZ, RZ, R15 ;  /* 0x000000ffff0a7224 */ /* 0x000fe200078e000f */
[----:B------:R-:W-:Y:S01]  /*cd20*/  R2UR UR16, R4 ;  /* 0x00000000041072ca */ /* 0x000fe200000e0000 */
[----:B01----:R-:W-:Y:S01]  /*cd30*/  IMAD.MOV.U32 R11, RZ, RZ, -0x7fffffe0 ;  /* 0x80000020ff0b7424 */ /* 0x003fe200078e00ff */
[----:B------:R-:W-:Y:S01]  /*cd40*/  R2UR UR17, R5 ;  /* 0x00000000051172ca */ /* 0x000fe200000e0000 */
        /* <DEDUP_REMOVED lines=8> */
[----:B------:R-:W-:Y:S01]  /*cdd0*/  VIADD R56, R15, 0x182 ;  /* 0x000001820f387836 */ /* 0x000fe20000000000 */
[----:B------:R-:W-:Y:S01]  /*cde0*/  R2UR UR20, R4 ;  /* 0x00000000041472ca */ /* 0x000fe200000e0000 */
[----:B------:R-:W-:Y:S01]  /*cdf0*/  IMAD.MOV.U32 R57, RZ, RZ, -0x7fffffe0 ;  /* 0x80000020ff397424 */ /* 0x000fe200078e00ff */
[----:B------:R-:W-:-:S02]  /*ce00*/  R2UR UR21, R5 ;  /* 0x00000000051572ca */ /* 0x000fc400000e0000 */
[----:B------:R-:W-:Y:S01]  /*ce10*/  R2UR UR26, R10 ;  /* 0x000000000a1a72ca */ /* 0x000fe200000e0000 */
[----:B------:R-:W-:Y:S01]  /*ce20*/  VIADD R10, R15, 0x200 ;  /* 0x000002000f0a7836 */ /* 0x000fe20000000000 */
[----:B------:R-:W-:Y:S01]  /*ce30*/  R2UR UR27, R11 ;  /* 0x000000000b1b72ca */ /* 0x000fe200000e0000 */
[----:B------:R-:W-:Y:S01]  /*ce40*/  QGMMA.64x32x32.F32.E4M3.E4M3 R120, gdesc[UR16], RZ, !UPT, gsb0 ;  /* 0x00600000107879f3 */ /* 0x000fe2000c0008ff */
[----:B------:R-:W-:Y:S02]  /*ce50*/  R2UR UR24, R4 ;  /* 0x00000000041872ca */ /* 0x000fe400000e0000 */
[----:B------:R-:W-:Y:S02]  /*ce60*/  R2UR UR25, R5 ;  /* 0x00000000051972ca */ /* 0x000fe400000e0000 */
        /* <DEDUP_REMOVED lines=8> */
[----:B------:R-:W-:Y:S01]  /*cef0*/  IMAD.MOV.U32 R11, RZ, RZ, -0x7fffffe0 ;  /* 0x80000020ff0b7424 */ /* 0x000fe200078e00ff */
[----:B------:R-:W-:Y:S02]  /*cf00*/  R2UR UR4, R4 ;  /* 0x00000000040472ca */ /* 0x000fe400000e0000 */
[----:B------:R-:W-:-:S02]  /*cf10*/  R2UR UR5, R5 ;  /* 0x00000000050572ca */ /* 0x000fc400000e0000 */
[----:B------:R-:W-:Y:S01]  /*cf20*/  R2UR UR14, R12 ;  /* 0x000000000c0e72ca */ /* 0x000fe200000e0000 */
[----:B------:R-:W-:Y:S01]  /*cf30*/  VIADD R12, R15, 0x102 ;  /* 0x000001020f0c7836 */ /* 0x000fe20000000000 */
[----:B------:R-:W-:Y:S01]  /*cf40*/  R2UR UR15, R13 ;  /* 0x000000000d0f72ca */ /* 0x000fe200000e0000 */
[----:B------:R-:W-:Y:S01]  /*cf50*/  IMAD.MOV.U32 R13, RZ, RZ, -0x7fffffe0 ;  /* 0x80000020ff0d7424 */ /* 0x000fe200078e00ff */
[----:B------:R-:W-:Y:S02]  /*cf60*/  R2UR UR12, R6 ;  /* 0x00000000060c72ca */ /* 0x000fe400000e0000 */
[----:B------:R-:W-:Y:S02]  /*cf70*/  R2UR UR13, R7 ;  /* 0x00000000070d72ca */ /* 0x000fe400000e0000 */
[----:B------:R-:W-:Y:S01]  /*cf80*/  R2UR UR18, R10 ;  /* 0x000000000a1272ca */ /* 0x000fe200000e0000 */
[----:B------:R-:W-:Y:S01]  /*cf90*/  VIADD R10, R15, 0x202 ;  /* 0x000002020f0a7836 */ /* 0x000fe20000000000 */
[----:B------:R-:W-:Y:S01]  /*cfa0*/  R2UR UR19, R11 ;  /* 0x000000000b1372ca */ /* 0x000fe200000e0000 */
[----:B------:R-:W-:Y:S01]  /*cfb0*/  IMAD.MOV.U32 R11, RZ, RZ, -0x7fffffe0 ;  /* 0x80000020ff0b7424 */ /* 0x000fe200078e00ff */
[----:B------:R-:W-:-:S02]  /*cfc0*/  R2UR UR16, R6 ;  /* 0x00000000061072ca */ /* 0x000fc400000e0000 */
        /* <DEDUP_REMOVED lines=43> */
.L_x_14575:
[----:B------:R-:W-:Y:S01]  /*d280*/  SHF.L.U32 R10, R156, 0x1f, RZ ;  /* 0x0000001f9c0a7819 */ /* 0x000fe200000006ff */
[----:B------:R-:W-:-:S04]  /*d290*/  IMAD R15, R23, 0x8, R22 ;  /* 0x00000008170f7824 */ /* 0x000fc800078e0216 */
[----:B------:R0:W1:Y:S01]  /*d2a0*/  SYNCS.PHASECHK.TRANS64.TRYWAIT P1, [R15+URZ+0x13250], R10 ;  /* 0x0132500a0f0075a7 */ /* 0x000062000802017f */
[----:B------:R-:W-:Y:S05]  /*d2b0*/  @!P0 BRA `(.L_x_14576) ;  /* 0x0000000000048947 */ /* 0x000fea0003800000 */
[----:B------:R-:W-:Y:S01]  /*d2c0*/  BPT.TRAP 0x1 ;  /* 0x000000040000795c */ /* 0x000fe20000300000 */
.L_x_14576:
[----:B------:R-:W-:Y:S04]  /*d2d0*/  BSSY B2, `(.L_x_14577) ;  /* 0x0000004000027945 */ /* 0x000fe80003800000 */
[----:B-1----:R-:W-:Y:S05]  /*d2e0*/  @P1 BRA `(.L_x_14578) ;  /* 0x0000000000081947 */ /* 0x002fea0003800000 */
[----:B------:R-:W1:Y:S02]  /*d2f0*/  SYNCS.PHASECHK.TRANS64.TRYWAIT P1, [R15+URZ+0x13250], R10 ;  /* 0x0132500a0f0075a7 */ /* 0x000e64000802017f */
[----:B-1----:R-:W-:Y:S05]  /*d300*/  @!P1 BRA `(.L_x_14579) ;  /* 0x0000015400ec9947 */ /* 0x002fea0003800000 */
.L_x_14578:
[----:B------:R-:W-:Y:S05]  /*d310*/  BSYNC B2 ;  /* 0x0000000000027941 */ /* 0x000fea0003800000 */
.L_x_14577:
[----:B01----:R-:W-:Y:S01]  /*d320*/  VIADD R10, R22, 0x1000 ;  /* 0x00001000160a7836 */ /* 0x003fe20000000000 */
[----:B------:R-:W-:Y:S01]  /*d330*/  WARPGROUP.ARRIVE ;  /* 0x00000000000079c5 */ /* 0x000fe20000000000 */
[----:B------:R-:W-:Y:S02]  /*d340*/  IMAD.MOV.U32 R11, RZ, RZ, -0x3ffffff0 ;  /* 0xc0000010ff0b7424 */ /* 0x000fe400078e00ff */
[----:B------:R-:W-:Y:S01]  /*d350*/  IMAD.MOV.U32 R13, RZ, RZ, -0x3ffffff0 ;  /* 0xc0000010ff0d7424 */ /* 0x000fe200078e00ff */
[----:B------:R-:W-:Y:S02]  /*d360*/  SHF.R.U32.HI R10, RZ, 0x4, R10 ;  /* 0x00000004ff0a7819 */ /* 0x000fe4000001160a */
[----:B------:R-:W-:Y:S01]  /*d370*/  R2UR UR7, R11 ;  /* 0x000000000b0772ca */ /* 0x000fe200000e0000 */
[----:B------:R-:W-:Y:S01]  /*d380*/  IMAD.MOV.U32 R11, RZ, RZ, -0x3ffffff0 ;  /* 0xc0000010ff0b7424 */ /* 0x000fe200078e00ff */
[----:B------:R-:W-:-:S04]  /*d390*/  LOP3.LUT R10, R10, 0x3fff, RZ, 0xc0, !PT ;  /* 0x00003fff0a0a7812 */ /* 0x000fc800078ec0ff */
[----:B------:R-:W-:-:S05]  /*d3a0*/  LOP3.LUT R10, R10, 0x10000, RZ, 0xfc, !PT ;  /* 0x000100000a0a7812 */ /* 0x000fca00078efcff */
[----:B------:R-:W-:-:S04]  /*d3b0*/  IMAD R10, R23, 0x280, R10 ;  /* 0x00000280170a7824 */ /* 0x000fc800078e020a */
[C---:B------:R-:W-:Y:S01]  /*d3c0*/  VIADD R12, R10.reuse, 0x80 ;  /* 0x000000800a0c7836 */ /* 0x040fe20000000000 */
[----:B------:R-:W-:-:S13]  /*d3d0*/  R2UR UR6, R10 ;  /* 0x000000000a0672ca */ /* 0x000fda00000e0000 */
        /* <DEDUP_REMOVED lines=29> */
.L_x_14580:
        /* <DEDUP_REMOVED lines=10> */
[----:B------:R-:W-:Y:S01]  /*d650*/  VIADD R14, R14, 0x13240 ;  /* 0x000132400e0e7836 */ /* 0x000fe20000000000 */
[----:B------:R-:W-:Y:S01]  /*d660*/  LOP3.LUT P1, RZ, R17, 0x8, RZ, 0xc0, !PT ;  /* 0x0000000811ff7812 */ /* 0x000fe2000782c0ff */
[----:B--2---:R-:W-:-:S04]  /*d670*/  IMAD.IADD R13, R13, 0x1, R23 ;  /* 0x000000010d0d7824 */ /* 0x004fc800078e0217 */
[----:B0-----:R-:W-:Y:S01]  /*d680*/  @P2 IMAD.HI.U32 R11, R13, R11, RZ ;  /* 0x0000000b0d0b2227 */ /* 0x001fe200078e00ff */
[----:B---3--:R-:W-:-:S04]  /*d690*/  PRMT R14, R142, 0x654, R14 ;  /* 0x000006548e0e7816 */ /* 0x008fc8000000000e */
[----:B-1----:R-:W-:Y:S01]  /*d6a0*/  @P2 SHF.R.U32.HI R13, RZ, R10, R11 ;  /* 0x0000000aff0d2219 */ /* 0x002fe2000001160b */
[----:B------:R0:W-:Y:S04]  /*d6b0*/  SYNCS.ARRIVE.TRANS64.RED.A1T0 RZ, [R14+URZ], RZ ;  /* 0x000000ff0eff79a7 */ /* 0x0001e8000810043f */
[----:B------:R-:W1:Y:S01]  /*d6c0*/  SHFL.IDX PT, R140, R13, RZ, 0x1c1f ;  /* 0x001c1fff0d8c7589 */ /* 0x000e6200000e0000 */
[----:B0-----:R-:W-:-:S04]  /*d6d0*/  IMAD R14, R8, -0xa0, RZ ;  /* 0xffffff60080e7824 */ /* 0x001fc800078e02ff */
[----:B------:R-:W-:-:S04]  /*d6e0*/  VIADD R137, R14, 0x1 ;  /* 0x000000010e897836 */ /* 0x000fc80000000000 */
[----:B----4-:R-:W-:Y:S02]  /*d6f0*/  IMAD R137, R12, -0x2, R137 ;  /* 0xfffffffe0c897824 */ /* 0x010fe400078e0289 */
[----:B------:R-:W-:-:S03]  /*d700*/  IMAD.U32 R12, RZ, RZ, UR38 ;  /* 0x00000026ff0c7e24 */ /* 0x000fc6000f8e00ff */
[----:B-----5:R-:W-:Y:S02]  /*d710*/  IADD3 R136, -R143, R137, R144 ;  /* 0x000000898f887210 */ /* 0x020fe40007ffe190 */
[----:B------:R-:W-:-:S05]  /*d720*/  LOP3.LUT R23, RZ, R12, RZ, 0x33, !PT ;  /* 0x0000000cff177212 */ /* 0x000fca00078e33ff */
[----:B------:R-:W-:Y:S02]  /*d730*/  IMAD.IADD R23, R23, 0x1, R136 ;  /* 0x0000000117177824 */ /* 0x000fe400078e0288 */
[----:B------:R-:W-:Y:S02]  /*d740*/  VIADD R136, R136, UR43 ;  /* 0x0000002b88887c36 */ /* 0x000fe40008000000 */
[----:B------:R-:W-:Y:S02]  /*d750*/  VIADD R137, R137, 0xffffffff ;  /* 0xffffffff89897836 */ /* 0x000fe40000000000 */
        /* <DEDUP_REMOVED lines=15> */
.L_x_14583:
[----:B------:R-:W-:-:S05]  /*d850*/  IMAD.U32 R141, RZ, RZ, UR37 ;  /* 0x00000025ff8d7e24 */ /* 0x000fca000f8e00ff */
[----:B------:R-:W-:-:S13]  /*d860*/  ISETP.NE.AND P1, PT, R141, 0x1, PT ;  /* 0x000000018d00780c */ /* 0x000fda0003f25270 */
[----:B------:R-:W0:Y:S02]  /*d870*/  @P1 LDC.64 R10, c[0x0][0x9e8] ;  /* 0x00027a00ff0a1b82 */ /* 0x000e240000000a00 */
[----:B0-----:R-:W-:-:S05]  /*d880*/  @P1 IMAD.HI.U32 R10, R140, R10, RZ ;  /* 0x0000000a8c0a1227 */ /* 0x001fca00078e00ff */
[----:B------:R-:W-:-:S07]  /*d890*/  @P1 SHF.R.U32.HI R140, RZ, R11, R10 ;  /* 0x0000000bff8c1219 */ /* 0x000fce000001160a */
.L_x_14584:
[----:B------:R-:W-:Y:S05]  /*d8a0*/  BSYNC B2 ;  /* 0x0000000000027941 */ /* 0x000fea0003800000 */
.L_x_14582:
[----:B------:R-:W-:-:S05]  /*d8b0*/  IMAD R140, R140, R141, R137 ;  /* 0x0000008d8c8c7224 */ /* 0x000fca00078e0289 */
[----:B------:R-:W-:Y:S02]  /*d8c0*/  VIMNMX R139, R139, R140, !PT ;  /* 0x0000008c8b8b7248 */ /* 0x000fe40007fe0100 */
[----:B------:R-:W-:-:S07]  /*d8d0*/  VIADDMNMX R138, R140, R141, R138, PT ;  /* 0x0000008d8c8a7246 */ /* 0x000fce000380018a */
.L_x_14581:
[C---:B------:R-:W-:Y:S01]  /*d8e0*/  ISETP.GE.AND P2, PT, R14.reuse, 0x2, PT ;  /* 0x000000020e00780c */ /* 0x040fe20003f46270 */
[----:B------:R-:W0:Y:S01]  /*d8f0*/  SHFL.IDX PT, R13, R13, 0x1, 0x1c1f ;  /* 0x003c1f000d0d7f89 */ /* 0x000e2200000e0000 */
[----:B------:R-:W-:Y:S02]  /*d900*/  ISETP.GE.AND P1, PT, R14, 0x9, PT ;  /* 0x000000090e00780c */ /* 0x000fe40003f26270 */
        /* <DEDUP_REMOVED lines=65> */
[----:B------:R-:W-:Y:S02]  /*dd20*/  ISETP.GT.AND P6, PT, R139, 0x31, !P6 ;  /* 0x000000318b00780c */ /* 0x000fe400077c4270 */
[----:B------:R-:W-:Y:S02]  /*dd30*/  LOP3.LUT R16, R16, 0xffbfffff, RZ, 0xc0, !PT ;  /* 0xffbfffff10107812 */ /* 0x000fe400078ec0ff */
        /* <DEDUP_REMOVED lines=177> */
.L_x_14587:
[----:B------:R-:W-:-:S05]  /*e850*/  IMAD.U32 R14, RZ, RZ, UR37 ;  /* 0x00000025ff0e7e24 */ /* 0x000fca000f8e00ff */
[----:B------:R-:W-:-:S13]  /*e860*/  ISETP.NE.AND P6, PT, R14, 0x1, PT ;  /* 0x000000010e00780c */ /* 0x000fda0003fc5270 */
[----:B------:R-:W0:Y:S02]  /*e870*/  @P6 LDC.64 R10, c[0x0][0x9e8] ;  /* 0x00027a00ff0a6b82 */ /* 0x000e240000000a00 */
[----:B0-----:R-:W-:-:S05]  /*e880*/  @P6 IMAD.HI.U32 R10, R13, R10, RZ ;  /* 0x0000000a0d0a6227 */ /* 0x001fca00078e00ff */
[----:B------:R-:W-:-:S07]  /*e890*/  @P6 SHF.R.U32.HI R13, RZ, R11, R10 ;  /* 0x0000000bff0d6219 */ /* 0x000fce000001160a */
.L_x_14588:
[----:B------:R-:W-:Y:S05]  /*e8a0*/  BSYNC B2 ;  /* 0x0000000000027941 */ /* 0x000fea0003800000 */
.L_x_14586:
[----:B------:R-:W-:-:S05]  /*e8b0*/  IMAD R13, R13, R14, R137 ;  /* 0x0000000e0d0d7224 */ /* 0x000fca00078e0289 */
[----:B------:R-:W-:Y:S02]  /*e8c0*/  VIMNMX R23, R23, R13, !PT ;  /* 0x0000000d17177248 */ /* 0x000fe40007fe0100 */
[----:B------:R-:W-:-:S07]  /*e8d0*/  VIADDMNMX R136, R13, R14, R136, PT ;  /* 0x0000000e0d887246 */ /* 0x000fce0003800188 */
.L_x_14585:
[C---:B------:R-:W-:Y:S01]  /*e8e0*/  ISETP.GT.AND P1, PT, R23.reuse, 0x20, !P1 ;  /* 0x000000201700780c */ /* 0x040fe20004f24270 */
[----:B------:R-:W2:Y:S01]  /*e8f0*/  LDL.LU R137, [R1] ;  /* 0x0000000001897983 */ /* 0x000ea20000300800 */
[----:B------:R-:W-:Y:S02]  /*e900*/  LOP3.LUT P6, RZ, R16, 0x800000, RZ, 0xc0, !PT ;  /* 0x0080000010ff7812 */ /* 0x000fe400078cc0ff */
        /* <DEDUP_REMOVED lines=17> */
[C---:B------:R-:W-:Y:S02]  /*ea20*/  ISETP.GT.AND P1, PT, R23.reuse, 0x39, !P1 ;  /* 0x000000391700780c */ /* 0x040fe40004f24270 */
[----:B------:R-:W-:Y:S02]  /*ea30*/  ISETP.GT.AND P3, PT, R23, 0x28, !P3 ;  /* 0x000000281700780c */ /* 0x000fe40005f64270 */
[----:B------:R-:W-:Y:S02]  /*ea40*/  ISETP.LT.OR P1, PT, R136, 0x3a, P1 ;  /* 0x0000003a8800780c */ /* 0x000fe40000f21670 */
[----:B------:R-:W-:Y:S02]  /*ea50*/  LOP3.LUT P4, RZ, R16, 0x40000, RZ, 0xc0, !PT ;  /* 0x0004000010ff7812 */ /* 0x000fe4000788c0ff */
[----:B------:R-:W-:-:S02]  /*ea60*/  FSEL R119, R119, -INF , !P1 ;  /* 0xff80000077777808 */ /* 0x000fc40004800000 */
[----:B------:R-:W-:Y:S02]  /*ea70*/  LOP3.LUT P1, RZ, R16, 0x100000, RZ, 0xc0, !PT ;  /* 0x0010000010ff7812 */ /* 0x000fe4000782c0ff */
[----:B------:R-:W-:Y:S02]  /*ea80*/  ISETP.LT.OR P3, PT, R136, 0x29, P3 ;  /* 0x000000298800780c */ /* 0x000fe40001f61670 */
[C---:B------:R-:W-:Y:S02]  /*ea90*/  ISETP.GT.AND P1, PT, R23.reuse, 0x40, !P1 ;  /* 0x000000401700780c */ /* 0x040fe40004f24270 */
[----:B------:R-:W-:Y:S02]  /*eaa0*/  FSEL R110, R110, -INF , !P3 ;  /* 0xff8000006e6e7808 */ /* 0x000fe40005800000 */
[----:B------:R-:W-:Y:S02]  /*eab0*/  ISETP.LT.OR P1, PT, R136, 0x41, P1 ;  /* 0x000000418800780c */ /* 0x000fe40000f21670 */
[----:B------:R-:W-:-:S02]  /*eac0*/  ISETP.GT.AND P2, PT, R23, 0x21, !P2 ;  /* 0x000000211700780c */ /* 0x000fc40005744270 */
[----:B------:R-:W-:Y:S02]  /*ead0*/  FSEL R90, R90, -INF , !P1 ;  /* 0xff8000005a5a7808 */ /* 0x000fe40004800000 */
[----:B------:R-:W-:Y:S02]  /*eae0*/  ISETP.GT.AND P1, PT, R23, 0x41, !P5 ;  /* 0x000000411700780c */ /* 0x000fe40006f24270 */
[----:B------:R-:W-:Y:S02]  /*eaf0*/  LOP3.LUT P3, RZ, R16, 0x20000, RZ, 0xc0, !PT ;  /* 0x0002000010ff7812 */ /* 0x000fe4000786c0ff */
[C---:B------:R-:W-:Y:S02]  /*eb00*/  ISETP.LT.OR P1, PT, R136.reuse, 0x42, P1 ;  /* 0x000000428800780c */ /* 0x040fe40000f21670 */
[----:B------:R-:W-:Y:S02]  /*eb10*/  ISETP.LT.OR P2, PT, R136, 0x22, P2 ;  /* 0x000000228800780c */ /* 0x000fe40001741670 */
[----:B------:R-:W-:-:S02]  /*eb20*/  FSEL R91, R91, -INF , !P1 ;  /* 0xff8000005b5b7808 */ /* 0x000fc40004800000 */
[----:B------:R-:W-:Y:S02]  /*eb30*/  ISETP.GT.AND P1, PT, R23, 0x48, !P4 ;  /* 0x000000481700780c */ /* 0x000fe40006724270 */
[----:B------:R-:W-:Y:S02]  /*eb40*/  FSEL R107, R107, -INF , !P2 ;  /* 0xff8000006b6b7808 */ /* 0x000fe40005000000 */
[----:B------:R-:W-:Y:S02]  /*eb50*/  ISETP.LT.OR P1, PT, R136, 0x49, P1 ;  /* 0x000000498800780c */ /* 0x000fe40000f21670 */
[----:B------:R-:W-:Y:S02]  /*eb60*/  LOP3.LUT P2, RZ, R16, 0x10000, RZ, 0xc0, !PT ;  /* 0x0001000010ff7812 */ /* 0x000fe4000784c0ff */
[----:B------:R-:W-:Y:S02]  /*eb70*/  FSEL R94, R94, -INF , !P1 ;  /* 0xff8000005e5e7808 */ /* 0x000fe40004800000 */
[----:B------:R-:W-:-:S02]  /*eb80*/  ISETP.GT.AND P1, PT, R23, 0x49, !P3 ;  /* 0x000000491700780c */ /* 0x000fc40005f24270 */
[----:B------:R-:W-:Y:S02]  /*eb90*/  LOP3.LUT R17, R17, 0xffffffdf, RZ, 0xc0, !PT ;  /* 0xffffffdf11117812 */ /* 0x000fe400078ec0ff */
[----:B------:R-:W-:Y:S02]  /*eba0*/  ISETP.LT.OR P1, PT, R136, 0x4a, P1 ;  /* 0x0000004a8800780c */ /* 0x000fe40000f21670 */
[----:B------:R-:W-:Y:S02]  /*ebb0*/  @P0 LOP3.LUT R17, R17, 0x20, RZ, 0xfc, !PT ;  /* 0x0000002011110812 */ /* 0x000fe400078efcff */
[----:B------:R-:W-:Y:S02]  /*ebc0*/  FSEL R95, R95, -INF , !P1 ;  /* 0xff8000005f5f7808 */ /* 0x000fe40004800000 */
[----:B------:R-:W-:Y:S02]  /*ebd0*/  ISETP.GT.AND P1, PT, R23, 0x50, !P2 ;  /* 0x000000501700780c */ /* 0x000fe40005724270 */
[----:B------:R-:W-:-:S02]  /*ebe0*/  LOP3.LUT P0, RZ, R16, 0x8000, RZ, 0xc0, !PT ;  /* 0x0000800010ff7812 */ /* 0x000fc4000780c0ff */
[----:B------:R-:W-:Y:S02]  /*ebf0*/  ISETP.LT.OR P1, PT, R136, 0x51, P1 ;  /* 0x000000518800780c */ /* 0x000fe40000f21670 */
[----:B------:R-:W-:Y:S02]  /*ec00*/  LOP3.LUT P6, RZ, R16, 0x4000, RZ, 0xc0, !PT ;  /* 0x0000400010ff7812 */ /* 0x000fe400078cc0ff */
[----:B------:R-:W-:Y:S02]  /*ec10*/  FSEL R98, R98, -INF , !P1 ;  /* 0xff80000062627808 */ /* 0x000fe40004800000 */
[----:B------:R-:W-:Y:S02]  /*ec20*/  ISETP.GT.AND P1, PT, R23, 0x51, !P0 ;  /* 0x000000511700780c */ /* 0x000fe40004724270 */
[----:B------:R-:W-:Y:S02]  /*ec30*/  LOP3.LUT P5, RZ, R16, 0x200, RZ, 0xc0, !PT ;  /* 0x0000020010ff7812 */ /* 0x000fe400078ac0ff */
[----:B------:R-:W-:-:S02]  /*ec40*/  ISETP.LT.OR P1, PT, R136, 0x52, P1 ;  /* 0x000000528800780c */ /* 0x000fc40000f21670 */
[C---:B------:R-:W-:Y:S02]  /*ec50*/  LOP3.LUT P4, RZ, R16.reuse, 0x100, RZ, 0xc0, !PT ;  /* 0x0000010010ff7812 */ /* 0x040fe4000788c0ff */
[----:B------:R-:W-:Y:S02]  /*ec60*/  FSEL R99, R99, -INF , !P1 ;  /* 0xff80000063637808 */ /* 0x000fe40004800000 */
[----:B------:R-:W-:Y:S02]  /*ec70*/  ISETP.GT.AND P1, PT, R23, 0x58, !P6 ;  /* 0x000000581700780c */ /* 0x000fe40007724270 */
[----:B------:R-:W-:Y:S02]  /*ec80*/  LOP3.LUT P3, RZ, R16, 0x80, RZ, 0xc0, !PT ;  /* 0x0000008010ff7812 */ /* 0x000fe4000786c0ff */
[----:B------:R-:W-:Y:S02]  /*ec90*/  ISETP.LT.OR P1, PT, R136, 0x59, P1 ;  /* 0x000000598800780c */ /* 0x000fe40000f21670 */
[----:B------:R-:W-:-:S02]  /*eca0*/  LOP3.LUT P2, RZ, R16, 0x40, RZ, 0xc0, !PT ;  /* 0x0000004010ff7812 */ /* 0x000fc4000784c0ff */
[----:B------:R-:W-:Y:S02]  /*ecb0*/  FSEL R102, R102, -INF , !P1 ;  /* 0xff80000066667808 */ /* 0x000fe40004800000 */
[C---:B------:R-:W-:Y:S02]  /*ecc0*/  LOP3.LUT P1, RZ, R16.reuse, 0x2000, RZ, 0xc0, !PT ;  /* 0x0000200010ff7812 */ /* 0x040fe4000782c0ff */
[----:B------:R-:W-:Y:S02]  /*ecd0*/  LOP3.LUT P0, RZ, R16, 0x20, RZ, 0xc0, !PT ;  /* 0x0000002010ff7812 */ /* 0x000fe4000780c0ff */
        /* <DEDUP_REMOVED lines=31> */
[----:B------:R-:W-:Y:S02]  /*eed0*/  ISETP.GT.AND P1, PT, R23, 0x70, !P4 ;  /* 0x000000701700780c */ /* 0x000fe40006724270 */
[----:B------:R-:W-:-:S02]  /*eee0*/  FMNMX.FTZ R10, R112, R10, !PT ;  /* 0x0000000a700a7209 */ /* 0x000fc40007810000 */
[----:B------:R-:W-:Y:S02]  /*eef0*/  ISETP.LT.OR P1, PT, R136, 0x71, P1 ;  /* 0x000000718800780c */ /* 0x000fe40000f21670 */
[----:B------:R-:W-:Y:S02]  /*ef00*/  FMNMX.FTZ R10, R113, R10, !PT ;  /* 0x0000000a710a7209 */ /* 0x000fe40007810000 */
[----:B------:R-:W-:Y:S02]  /*ef10*/  FSEL R82, R82, -INF , !P1 ;  /* 0xff80000052527808 */ /* 0x000fe40004800000 */
[----:B------:R-:W-:Y:S02]  /*ef20*/  ISETP.GT.AND P1, PT, R23, 0x71, !P3 ;  /* 0x000000711700780c */ /* 0x000fe40005f24270 */
[----:B------:R-:W-:Y:S02]  /*ef30*/  FMNMX.FTZ R10, R116, R10, !PT ;  /* 0x0000000a740a7209 */ /* 0x000fe40007810000 */
[----:B------:R-:W-:-:S02]  /*ef40*/  ISETP.LT.OR P1, PT, R136, 0x72, P1 ;  /* 0x000000728800780c */ /* 0x000fc40000f21670 */
[----:B------:R-:W-:Y:S02]  /*ef50*/  FMNMX.FTZ R10, R117, R10, !PT ;  /* 0x0000000a750a7209 */ /* 0x000fe40007810000 */
[----:B------:R-:W-:Y:S02]  /*ef60*/  FSEL R83, R83, -INF , !P1 ;  /* 0xff80000053537808 */ /* 0x000fe40004800000 */
        /* <DEDUP_REMOVED lines=51> */
[----:B------:R-:W-:-:S02]  /*f2a0*/  LOP3.LUT P0, RZ, R16, 0x4000000, RZ, 0xc0, !PT ;  /* 0x0400000010ff7812 */ /* 0x000fc4000780c0ff */
[----:B------:R-:W-:Y:S02]  /*f2b0*/  ISETP.GT.AND P1, PT, R23, 0x19, !P1 ;  /* 0x000000191700780c */ /* 0x000fe40004f24270 */
[----:B------:R-:W-:Y:S02]  /*f2c0*/  FMNMX.FTZ R10, R65, R10, !PT ;  /* 0x0000000a410a7209 */ /* 0x000fe40007810000 */
[----:B------:R-:W-:Y:S02]  /*f2d0*/  ISETP.LT.OR P1, PT, R136, 0x1a, P1 ;  /* 0x0000001a8800780c */ /* 0x000fe40000f21670 */
[----:B------:R-:W-:Y:S02]  /*f2e0*/  ISETP.GT.AND P0, PT, R23, 0x80, !P0 ;  /* 0x000000801700780c */ /* 0x000fe40004704270 */
[----:B------:R-:W-:Y:S02]  /*f2f0*/  FSEL R135, R135, -INF , !P1 ;  /* 0xff80000087877808 */ /* 0x000fe40004800000 */
[----:B------:R-:W-:-:S02]  /*f300*/  LOP3.LUT P1, RZ, R16, 0x1, RZ, 0xc0, !PT ;  /* 0x0000000110ff7812 */ /* 0x000fc4000782c0ff */
[----:B------:R-:W-:Y:S02]  /*f310*/  FMNMX.FTZ R10, R68, R10, !PT ;  /* 0x0000000a440a7209 */ /* 0x000fe40007810000 */
[----:B------:R-:W-:Y:S02]  /*f320*/  ISETP.GT.AND P1, PT, R23, RZ, !P1 ;  /* 0x000000ff1700720c */ /* 0x000fe40004f24270 */
[----:B------:R-:W-:Y:S02]  /*f330*/  FMNMX.FTZ R10, R69, R10, !PT ;  /* 0x0000000a450a7209 */ /* 0x000fe40007810000 */
[----:B------:R-:W-:Y:S02]  /*f340*/  ISETP.LT.OR P1, PT, R136, 0x1, P1 ;  /* 0x000000018800780c */ /* 0x000fe40000f21670 */
[----:B------:R-:W-:Y:S01]  /*f350*/  LOP3.LUT R17, R17, 0xffffff7f, RZ, 0xc0, !PT ;  /* 0xffffff7f11117812 */ /* 0x000fe200078ec0ff */
[----:B------:R-:W0:Y:S01]  /*f360*/  SHFL.BFLY PT, R11, R10, 0x2, 0x1f ;  /* 0x0c401f000a0b7f89 */ /* 0x000e2200000e0000 */
[----:B------:R-:W-:-:S02]  /*f370*/  FSEL R122, R122, -INF , !P1 ;  /* 0xff8000007a7a7808 */ /* 0x000fc40004800000 */
[----:B------:R-:W-:Y:S02]  /*f380*/  @P0 LOP3.LUT R17, R17, 0x80, RZ, 0xfc, !PT ;  /* 0x0000008011110812 */ /* 0x000fe400078efcff */
[----:B------:R-:W-:Y:S02]  /*f390*/  FMNMX.FTZ R13, R122, R0, !PT ;  /* 0x000000007a0d7209 */ /* 0x000fe40007810000 */
[----:B------:R-:W-:Y:S02]  /*f3a0*/  LOP3.LUT P0, RZ, R16, 0x8000000, RZ, 0xc0, !PT ;  /* 0x0800000010ff7812 */ /* 0x000fe4000780c0ff */
[----:B------:R-:W-:Y:S02]  /*f3b0*/  FMNMX.FTZ R13, R123, R13, !PT ;  /* 0x0000000d7b0d7209 */ /* 0x000fe40007810000 */
[----:B------:R-:W-:Y:S02]  /*f3c0*/  ISETP.GT.AND P0, PT, R23, 0x99, !P0 ;  /* 0x000000991700780c */ /* 0x000fe40004704270 */
[----:B------:R-:W-:-:S02]  /*f3d0*/  FMNMX.FTZ R13, R126, R13, !PT ;  /* 0x0000000d7e0d7209 */ /* 0x000fc40007810000 */
[C---:B------:R-:W-:Y:S02]  /*f3e0*/  LOP3.LUT P2, RZ, R16.reuse, 0x1000000, RZ, 0xc0, !PT ;  /* 0x0100000010ff7812 */ /* 0x040fe4000784c0ff */
[----:B------:R-:W-:Y:S02]  /*f3f0*/  FMNMX.FTZ R13, R127, R13, !PT ;  /* 0x0000000d7f0d7209 */ /* 0x000fe40007810000 */
[----:B------:R-:W-:Y:S02]  /*f400*/  LOP3.LUT P3, RZ, R16, 0x10, RZ, 0xc0, !PT ;  /* 0x0000001010ff7812 */ /* 0x000fe4000786c0ff */
[----:B------:R-:W-:Y:S02]  /*f410*/  FMNMX.FTZ R13, R130, R13, !PT ;  /* 0x0000000d820d7209 */ /* 0x000fe40007810000 */
[----:B------:R-:W-:Y:S02]  /*f420*/  LOP3.LUT P4, RZ, R16, 0x8, RZ, 0xc0, !PT ;  /* 0x0000000810ff7812 */ /* 0x000fe4000788c0ff */
[----:B------:R-:W-:-:S02]  /*f430*/  FMNMX.FTZ R13, R131, R13, !PT ;  /* 0x0000000d830d7209 */ /* 0x000fc40007810000 */
[----:B------:R-:W-:Y:S02]  /*f440*/  LOP3.LUT P5, RZ, R16, 0x4, RZ, 0xc0, !PT ;  /* 0x0000000410ff7812 */ /* 0x000fe400078ac0ff */
[----:B------:R-:W-:Y:S02]  /*f450*/  FMNMX.FTZ R13, R134, R13, !PT ;  /* 0x0000000d860d7209 */ /* 0x000fe40007810000 */
[C---:B------:R-:W-:Y:S02]  /*f460*/  LOP3.LUT P6, RZ, R16.reuse, 0x2, RZ, 0xc0, !PT ;  /* 0x0000000210ff7812 */ /* 0x040fe400078cc0ff */
[----:B------:R-:W-:Y:S02]  /*f470*/  FMNMX.FTZ R13, R135, R13, !PT ;  /* 0x0000000d870d7209 */ /* 0x000fe40007810000 */
[----:B------:R-:W-:Y:S02]  /*f480*/  LOP3.LUT P1, RZ, R16, 0x2000000, RZ, 0xc0, !PT ;  /* 0x0200000010ff7812 */ /* 0x000fe4000782c0ff */
[----:B------:R-:W-:-:S02]  /*f490*/  FMNMX.FTZ R13, R106, R13, !PT ;  /* 0x0000000d6a0d7209 */ /* 0x000fc40007810000 */
[----:B------:R-:W-:Y:S02]  /*f4a0*/  LOP3.LUT R16, R16, 0xfffffffd, RZ, 0xc0, !PT ;  /* 0xfffffffd10107812 */ /* 0x000fe400078ec0ff */
[----:B------:R-:W-:Y:S02]  /*f4b0*/  FMNMX.FTZ R13, R107, R13, !PT ;  /* 0x0000000d6b0d7209 */ /* 0x000fe40007810000 */
[----:B------:R-:W-:Y:S02]  /*f4c0*/  @P0 LOP3.LUT R16, R16, 0x2, RZ, 0xfc, !PT ;  /* 0x0000000210100812 */ /* 0x000fe400078efcff */
[----:B------:R-:W-:Y:S02]  /*f4d0*/  FMNMX.FTZ R13, R110, R13, !PT ;  /* 0x0000000d6e0d7209 */ /* 0x000fe40007810000 */
[----:B------:R-:W-:Y:S02]  /*f4e0*/  LOP3.LUT P0, RZ, R17, 0x80, RZ, 0xc0, !PT ;  /* 0x0000008011ff7812 */ /* 0x000fe4000780c0ff */
[----:B------:R-:W-:-:S02]  /*f4f0*/  FMNMX.FTZ R13, R111, R13, !PT ;  /* 0x0000000d6f0d7209 */ /* 0x000fc40007810000 */
[----:B0-----:R-:W-:Y:S02]  /*f500*/  FMNMX.FTZ R10, R10, R11, !PT ;  /* 0x0000000b0a0a7209 */ /* 0x001fe40007810000 */
[----:B------:R-:W-:Y:S02]  /*f510*/  FMNMX.FTZ R13, R114, R13, !PT ;  /* 0x0000000d720d7209 */ /* 0x000fe40007810000 */
[----:B------:R-:W-:Y:S01]  /*f520*/  ISETP.LT.OR P0, PT, R136, 0x81, P0 ;  /* 0x000000818800780c */ /* 0x000fe20000701670 */
[----:B------:R-:W0:Y:S01]  /*f530*/  SHFL.BFLY PT, R11, R10, 0x1, 0x1f ;  /* 0x0c201f000a0b7f89 */ /* 0x000e2200000e0000 */
[----:B------:R-:W-:Y:S02]  /*f540*/  FMNMX.FTZ R13, R115, R13, !PT ;  /* 0x0000000d730d7209 */ /* 0x000fe40007810000 */
[----:B------:R-:W-:Y:S02]  /*f550*/  LOP3.LUT R16, R16, 0xfffffff7, RZ, 0xc0, !PT ;  /* 0xfffffff710107812 */ /* 0x000fe400078ec0ff */
[----:B------:R-:W-:-:S02]  /*f560*/  FMNMX.FTZ R13, R118, R13, !PT ;  /* 0x0000000d760d7209 */ /* 0x000fc40007810000 */
[----:B------:R-:W-:Y:S02]  /*f570*/  ISETP.GT.AND P1, PT, R23, 0x81, !P1 ;  /* 0x000000811700780c */ /* 0x000fe40004f24270 */
[----:B------:R-:W-:Y:S02]  /*f580*/  FMNMX.FTZ R13, R119, R13, !PT ;  /* 0x0000000d770d7209 */ /* 0x000fe40007810000 */
[----:B------:R-:W-:Y:S02]  /*f590*/  ISETP.GT.AND P2, PT, R23, 0x88, !P2 ;  /* 0x000000881700780c */ /* 0x000fe40005744270 */
[----:B------:R-:W-:Y:S02]  /*f5a0*/  FMNMX.FTZ R13, R90, R13, !PT ;  /* 0x0000000d5a0d7209 */ /* 0x000fe40007810000 */
[----:B------:R-:W-:Y:S02]  /*f5b0*/  @P0 LOP3.LUT R16, R16, 0x8, RZ, 0xfc, !PT ;  /* 0x0000000810100812 */ /* 0x000fe400078efcff */
[----:B------:R-:W-:-:S02]  /*f5c0*/  FMNMX.FTZ R13, R91, R13, !PT ;  /* 0x0000000d5b0d7209 */ /* 0x000fc40007810000 */
[----:B------:R-:W-:Y:S02]  /*f5d0*/  ISETP.LT.OR P0, PT, R136, 0x82, P1 ;  /* 0x000000828800780c */ /* 0x000fe40000f01670 */
[----:B------:R-:W-:Y:S02]  /*f5e0*/  FMNMX.FTZ R13, R94, R13, !PT ;  /* 0x0000000d5e0d7209 */ /* 0x000fe40007810000 */
[C---:B------:R-:W-:Y:S02]  /*f5f0*/  LOP3.LUT P1, RZ, R16.reuse, 0x2, RZ, 0xc0, !PT ;  /* 0x0000000210ff7812 */ /* 0x040fe4000782c0ff */
[----:B------:R-:W-:Y:S02]  /*f600*/  FMNMX.FTZ R13, R95, R13, !PT ;  /* 0x0000000d5f0d7209 */ /* 0x000fe40007810000 */
[----:B------:R-:W-:Y:S02]  /*f610*/  LOP3.LUT R16, R16, 0xfffffffb, RZ, 0xc0, !PT ;  /* 0xfffffffb10107812 */ /* 0x000fe400078ec0ff */
[----:B------:R-:W-:-:S02]  /*f620*/  FMNMX.FTZ R13, R98, R13, !PT ;  /* 0x0000000d620d7209 */ /* 0x000fc40007810000 */
[----:B0-----:R-:W-:Y:S02]  /*f630*/  FMNMX.FTZ R10, R10, R11, !PT ;  /* 0x0000000b0a0a7209 */ /* 0x001fe40007810000 */
[----:B------:R-:W-:Y:S02]  /*f640*/  FMNMX.FTZ R13, R99, R13, !PT ;  /* 0x0000000d630d7209 */ /* 0x000fe40007810000 */
[----:B------:R-:W-:Y:S02]  /*f650*/  @P0 LOP3.LUT R16, R16, 0x4, RZ, 0xfc, !PT ;  /* 0x0000000410100812 */ /* 0x000fe400078efcff */
[----:B------:R-:W-:Y:S02]  /*f660*/  FMNMX.FTZ R13, R102, R13, !PT ;  /* 0x0000000d660d7209 */ /* 0x000fe40007810000 */
[----:B------:R-:W-:Y:S02]  /*f670*/  ISETP.LT.OR P0, PT, R136, 0x89, P2 ;  /* 0x000000898800780c */ /* 0x000fe40001701670 */
[----:B------:R-:W-:-:S02]  /*f680*/  FMNMX.FTZ R13, R103, R13, !PT ;  /* 0x0000000d670d7209 */ /* 0x000fc40007810000 */
[----:B------:R-:W-:Y:S02]  /*f690*/  FSETP.NEU.FTZ.AND P2, PT, R10, -INF , PT ;  /* 0xff8000000a00780b */ /* 0x000fe40003f5d000 */
[----:B------:R-:W-:Y:S02]  /*f6a0*/  FMNMX.FTZ R13, R74, R13, !PT ;  /* 0x0000000d4a0d7209 */ /* 0x000fe40007810000 */
[----:B------:R-:W-:Y:S02]  /*f6b0*/  FSEL R11, R10, RZ, P2 ;  /* 0x000000ff0a0b7208 */ /* 0x000fe40001000000 */
[----:B------:R-:W-:Y:S02]  /*f6c0*/  FMNMX.FTZ R13, R75, R13, !PT ;  /* 0x0000000d4b0d7209 */ /* 0x000fe40007810000 */
[----:B------:R-:W-:Y:S01]  /*f6d0*/  LOP3.LUT R17, R17, 0xffffffbf, RZ, 0xc0, !PT ;  /* 0xffffffbf11117812 */ /* 0x000fe200078ec0ff */
[----:B------:R-:W-:-:S01]  /*f6e0*/  FADD.FTZ R3, -R11, R3 ;  /* 0x000000030b037221 */ /* 0x000fc20000010100 */
[----:B------:R-:W-:Y:S01]  /*f6f0*/  FMNMX.FTZ R13, R78, R13, !PT ;  /* 0x0000000d4e0d7209 */ /* 0x000fe20007810000 */
[----:B------:R-:W-:-:S01]  /*f700*/  FFMA.FTZ R11, R2, R10, -8 ;  /* 0xc1000000020b7423 */ /* 0x000fc2000001000a */
[----:B------:R-:W-:Y:S01]  /*f710*/  @P0 LOP3.LUT R17, R17, 0x40, RZ, 0xfc, !PT ;  /* 0x0000004011110812 */ /* 0x000fe200078efcff */
[----:B------:R-:W-:Y:S01]  /*f720*/  FMUL.FTZ R3, R2, R3 ;  /* 0x0000000302037220 */ /* 0x000fe20000410000 */
[----:B------:R-:W-:-:S02]  /*f730*/  FMNMX.FTZ R13, R79, R13, !PT ;  /* 0x0000000d4f0d7209 */ /* 0x000fc40007810000 */
[----:B------:R-:W-:Y:S02]  /*f740*/  LOP3.LUT P0, RZ, R16, 0x8, RZ, 0xc0, !PT ;  /* 0x0000000810ff7812 */ /* 0x000fe4000780c0ff */
[----:B------:R-:W-:Y:S01]  /*f750*/  FMNMX.FTZ R13, R82, R13, !PT ;  /* 0x0000000d520d7209 */ /* 0x000fe20007810000 */
[----:B------:R-:W-:Y:S01]  /*f760*/  MUFU.EX2 R3, R3 ;  /* 0x0000000300037308 */ /* 0x000fe20000000800 */
[----:B------:R-:W-:Y:S02]  /*f770*/  FSEL R11, R11, RZ, P2 ;  /* 0x000000ff0b0b7208 */ /* 0x000fe40001000000 */
[----:B------:R-:W-:Y:S02]  /*f780*/  FMNMX.FTZ R13, R83, R13, !PT ;  /* 0x0000000d530d7209 */ /* 0x000fe40007810000 */
[----:B------:R-:W-:Y:S01]  /*f790*/  LOP3.LUT P2, RZ, R16, 0x4, RZ, 0xc0, !PT ;  /* 0x0000000410ff7812 */ /* 0x000fe2000784c0ff */
[--C-:B------:R-:W-:Y:S01]  /*f7a0*/  FFMA.FTZ R120, R2, R120, -R11.reuse ;  /* 0x0000007802787223 */ /* 0x100fe2000001080b */
[----:B------:R-:W-:Y:S01]  /*f7b0*/  FMNMX.FTZ R13, R86, R13, !PT ;  /* 0x0000000d560d7209 */ /* 0x000fe20007810000 */
[--C-:B------:R-:W-:Y:S01]  /*f7c0*/  FFMA.FTZ R121, R2, R121, -R11.reuse ;  /* 0x0000007902797223 */ /* 0x100fe2000001080b */
[----:B------:R-:W-:Y:S01]  /*f7d0*/  FSEL R58, R58, -INF , !P0 ;  /* 0xff8000003a3a7808 */ /* 0x000fe20004000000 */
[C-C-:B------:R-:W-:Y:S01]  /*f7e0*/  FFMA.FTZ R124, R2.reuse, R124, -R11.reuse ;  /* 0x0000007c027c7223 */ /* 0x140fe2000001080b */
[----:B------:R-:W-:Y:S01]  /*f7f0*/  FMNMX.FTZ R13, R87, R13, !PT ;  /* 0x0000000d570d7209 */ /* 0x000fe20007810000 */
[----:B------:R-:W2:Y:S01]  /*f800*/  MUFU.EX2 R120, R120 ;  /* 0x0000007800787308 */ /* 0x000ea20000000800 */
[----:B------:R-:W-:Y:S01]  /*f810*/  ISETP.GT.AND P3, PT, R23, 0x89, !P3 ;  /* 0x000000891700780c */ /* 0x000fe20005f64270 */
[C-C-:B------:R-:W-:Y:S01]  /*f820*/  FFMA.FTZ R125, R2.reuse, R125, -R11.reuse ;  /* 0x0000007d027d7223 */ /* 0x140fe2000001080b */
[----:B------:R-:W-:Y:S01]  /*f830*/  LOP3.LUT P0, RZ, R17, 0x40, RZ, 0xc0, !PT ;  /* 0x0000004011ff7812 */ /* 0x000fe2000780c0ff */
[C-C-:B------:R-:W-:Y:S01]  /*f840*/  FFMA.FTZ R128, R2.reuse, R128, -R11.reuse ;  /* 0x0000008002807223 */ /* 0x140fe2000001080b */
[----:B------:R-:W-:Y:S01]  /*f850*/  FSEL R59, R59, -INF , !P2 ;  /* 0xff8000003b3b7808 */ /* 0x000fe20005000000 */
[--C-:B------:R-:W-:Y:S01]  /*f860*/  FFMA.FTZ R129, R2, R129, -R11.reuse ;  /* 0x0000008102817223 */ /* 0x100fe2000001080b */
[----:B------:R-:W-:Y:S01]  /*f870*/  FMNMX.FTZ R13, R58, R13, !PT ;  /* 0x0000000d3a0d7209 */ /* 0x000fe20007810000 */
[----:B------:R-:W0:Y:S01]  /*f880*/  MUFU.EX2 R121, R121 ;  /* 0x0000007900797308 */ /* 0x000e220000000800 */
[----:B------:R-:W-:Y:S01]  /*f890*/  ISETP.GT.AND P4, PT, R23, 0x90, !P4 ;  /* 0x000000901700780c */ /* 0x000fe20006784270 */
[--C-:B------:R-:W-:Y:S01]  /*f8a0*/  FFMA.FTZ R132, R2, R132, -R11.reuse ;  /* 0x0000008402847223 */ /* 0x100fe2000001080b */
[----:B------:R-:W-:Y:S01]  /*f8b0*/  ISETP.LT.OR P3, PT, R136, 0x8a, P3 ;  /* 0x0000008a8800780c */ /* 0x000fe20001f61670 */
[--C-:B------:R-:W-:Y:S01]  /*f8c0*/  FFMA.FTZ R133, R2, R133, -R11.reuse ;  /* 0x0000008502857223 */ /* 0x100fe2000001080b */
[----:B------:R-:W-:Y:S01]  /*f8d0*/  FSEL R62, R62, -INF , !P0 ;  /* 0xff8000003e3e7808 */ /* 0x000fe20004000000 */
[C-C-:B------:R-:W-:Y:S01]  /*f8e0*/  FFMA.FTZ R104, R2.reuse, R104, -R11.reuse ;  /* 0x0000006802687223 */ /* 0x140fe2000001080b */
[----:B------:R-:W-:Y:S01]  /*f8f0*/  FMNMX.FTZ R13, R59, R13, !PT ;  /* 0x0000000d3b0d7209 */ /* 0x000fe20007810000 */
[----:B------:R-:W1:Y:S01]  /*f900*/  MUFU.EX2 R124, R124 ;  /* 0x0000007c007c7308 */ /* 0x000e620000000800 */
[----:B------:R-:W-:Y:S01]  /*f910*/  ISETP.GT.AND P5, PT, R23, 0x91, !P5 ;  /* 0x000000911700780c */ /* 0x000fe20006fa4270 */
[--C-:B------:R-:W-:Y:S01]  /*f920*/  FFMA.FTZ R105, R2, R105, -R11.reuse ;  /* 0x0000006902697223 */ /* 0x100fe2000001080b */
[----:B------:R-:W-:Y:S01]  /*f930*/  ISETP.LT.OR P4, PT, R136, 0x91, P4 ;  /* 0x000000918800780c */ /* 0x000fe20002781670 */
[C-C-:B------:R-:W-:Y:S01]  /*f940*/  FFMA.FTZ R108, R2.reuse, R108, -R11.reuse ;  /* 0x0000006c026c7223 */ /* 0x140fe2000001080b */
[----:B------:R-:W-:Y:S01]  /*f950*/  FSEL R63, R63, -INF , !P3 ;  /* 0xff8000003f3f7808 */ /* 0x000fe20005800000 */
[--C-:B------:R-:W-:Y:S01]  /*f960*/  FFMA.FTZ R109, R2, R109, -R11.reuse ;  /* 0x0000006d026d7223 */ /* 0x100fe2000001080b */
[----:B------:R-:W-:Y:S01]  /*f970*/  FMNMX.FTZ R13, R62, R13, !PT ;  /* 0x0000000d3e0d7209 */ /* 0x000fe20007810000 */
[----:B------:R-:W3:Y:S01]  /*f980*/  MUFU.EX2 R125, R125 ;  /* 0x0000007d007d7308 */ /* 0x000ee20000000800 */
[----:B------:R-:W-:Y:S01]  /*f990*/  ISETP.GT.AND P6, PT, R23, 0x98, !P6 ;  /* 0x000000981700780c */ /* 0x000fe200077c4270 */
[--C-:B------:R-:W-:Y:S01]  /*f9a0*/  FFMA.FTZ R112, R2, R112, -R11.reuse ;  /* 0x0000007002707223 */ /* 0x100fe2000001080b */
[----:B------:R-:W-:Y:S01]  /*f9b0*/  ISETP.LT.OR P5, PT, R136, 0x92, P5 ;  /* 0x000000928800780c */ /* 0x000fe20002fa1670 */
[--C-:B------:R-:W-:Y:S01]  /*f9c0*/  FFMA.FTZ R113, R2, R113, -R11.reuse ;  /* 0x0000007102717223 */ /* 0x100fe2000001080b */
[----:B------:R-:W-:Y:S01]  /*f9d0*/  FSEL R66, R66, -INF , !P4 ;  /* 0xff80000042427808 */ /* 0x000fe20006000000 */
[--C-:B------:R-:W-:Y:S01]  /*f9e0*/  FFMA.FTZ R116, R2, R116, -R11.reuse ;  /* 0x0000007402747223 */ /* 0x100fe2000001080b */
[----:B------:R-:W-:Y:S01]  /*f9f0*/  FMNMX.FTZ R13, R63, R13, !PT ;  /* 0x0000000d3f0d7209 */ /* 0x000fe20007810000 */
[----:B------:R-:W4:Y:S01]  /*fa00*/  MUFU.EX2 R128, R128 ;  /* 0x0000008000807308 */ /* 0x000f220000000800 */
[----:B------:R-:W-:Y:S01]  /*fa10*/  ISETP.LT.OR P6, PT, R136, 0x99, P6 ;  /* 0x000000998800780c */ /* 0x000fe200037c1670 */
[C-C-:B------:R-:W-:Y:S01]  /*fa20*/  FFMA.FTZ R117, R2.reuse, R117, -R11.reuse ;  /* 0x0000007502757223 */ /* 0x140fe2000001080b */
[----:B------:R-:W-:Y:S01]  /*fa30*/  FSEL R67, R67, -INF , !P5 ;  /* 0xff80000043437808 */ /* 0x000fe20006800000 */
[--C-:B------:R-:W-:Y:S01]  /*fa40*/  FFMA.FTZ R88, R2, R88, -R11.reuse ;  /* 0x0000005802587223 */ /* 0x100fe2000001080b */
[----:B------:R-:W-:Y:S01]  /*fa50*/  FMNMX.FTZ R13, R66, R13, !PT ;  /* 0x0000000d420d7209 */ /* 0x000fe20007810000 */
[--C-:B------:R-:W-:Y:S01]  /*fa60*/  FFMA.FTZ R89, R2, R89, -R11.reuse ;  /* 0x0000005902597223 */ /* 0x100fe2000001080b */
[----:B------:R-:W-:Y:S01]  /*fa70*/  ISETP.LT.OR P1, PT, R136, 0x9a, P1 ;  /* 0x0000009a8800780c */ /* 0x000fe20000f21670 */
[----:B------:R-:W5:Y:S01]  /*fa80*/  MUFU.EX2 R129, R129 ;  /* 0x0000008100817308 */ /* 0x000f620000000800 */
[----:B------:R-:W-:Y:S01]  /*fa90*/  FSEL R70, R70, -INF , !P6 ;  /* 0xff80000046467808 */ /* 0x000fe20007000000 */
[C-C-:B------:R-:W-:Y:S01]  /*faa0*/  FFMA.FTZ R92, R2.reuse, R92, -R11.reuse ;  /* 0x0000005c025c7223 */ /* 0x140fe2000001080b */
[----:B------:R-:W-:Y:S01]  /*fab0*/  FMNMX.FTZ R13, R67, R13, !PT ;  /* 0x0000000d430d7209 */ /* 0x000fe20007810000 */
[C-C-:B------:R-:W-:Y:S01]  /*fac0*/  FFMA.FTZ R93, R2.reuse, R93, -R11.reuse ;  /* 0x0000005d025d7223 */ /* 0x140fe2000001080b */
[----:B------:R-:W-:Y:S01]  /*fad0*/  FSEL R71, R71, -INF , !P1 ;  /* 0xff80000047477808 */ /* 0x000fe20004800000 */
[--C-:B------:R-:W-:Y:S01]  /*fae0*/  FFMA.FTZ R96, R2, R96, -R11.reuse ;  /* 0x0000006002607223 */ /* 0x100fe2000001080b */
[----:B------:R-:W-:Y:S01]  /*faf0*/  FMNMX.FTZ R13, R70, R13, !PT ;  /* 0x0000000d460d7209 */ /* 0x000fe20007810000 */
[----:B------:R-:W5:Y:S01]  /*fb00*/  MUFU.EX2 R132, R132 ;  /* 0x0000008400847308 */ /* 0x000f620000000800 */
[----:B------:R-:W-:-:S01]  /*fb10*/  FFMA.FTZ R97, R2, R97, -R11 ;  /* 0x0000006102617223 */ /* 0x000fc2000001080b */
[C-C-:B------:R-:W-:Y:S01]  /*fb20*/  FFMA.FTZ R100, R2.reuse, R100, -R11.reuse ;  /* 0x0000006402647223 */ /* 0x140fe2000001080b */
[----:B------:R-:W-:Y:S01]  /*fb30*/  FMNMX.FTZ R13, R71, R13, !PT ;  /* 0x0000000d470d7209 */ /* 0x000fe20007810000 */
[C-C-:B------:R-:W-:Y:S01]  /*fb40*/  FFMA.FTZ R101, R2.reuse, R101, -R11.reuse ;  /* 0x0000006502657223 */ /* 0x140fe2000001080b */
[----:B------:R-:W-:-:S01]  /*fb50*/  FFMA.FTZ R72, R2, R72, -R11 ;  /* 0x0000004802487223 */ /* 0x000fc2000001080b */
[C-C-:B------:R-:W-:Y:S01]  /*fb60*/  FFMA.FTZ R73, R2.reuse, R73, -R11.reuse ;  /* 0x0000004902497223 */ /* 0x140fe2000001080b */
[----:B------:R-:W-:-:S01]  /*fb70*/  FFMA.FTZ R76, R2, R76, -R11 ;  /* 0x0000004c024c7223 */ /* 0x000fc2000001080b */
[----:B------:R-:W2:Y:S01]  /*fb80*/  SHFL.BFLY PT, R14, R13, 0x2, 0x1f ;  /* 0x0c401f000d0e7f89 */ /* 0x000ea200000e0000 */
        /* <DEDUP_REMOVED lines=14> */
[----:B------:R-:W-:Y:S01]  /*fc70*/  FFMA.FTZ R11, R2, R69, -R11 ;  /* 0x00000045020b7223 */ /* 0x000fe2000001080b */
[----:B------:R-:W-:Y:S01]  /*fc80*/  LOP3.LUT P0, RZ, R17, 0x20, RZ, 0xc0, !PT ;  /* 0x0000002011ff7812 */ /* 0x000fe2000780c0ff */
[----:B------:R-:W-:Y:S01]  /*fc90*/  MUFU.EX2 R105, R105 ;  /* 0x0000006900697308 */ /* 0x000fe20000000800 */
[----:B--2---:R-:W-:-:S07]  /*fca0*/  FMNMX.FTZ R13, R13, R14, !PT ;  /* 0x0000000e0d0d7209 */ /* 0x004fce0007810000 */
[----:B------:R-:W-:Y:S01]  /*fcb0*/  MUFU.EX2 R108, R108 ;  /* 0x0000006c006c7308 */ /* 0x000fe20000000800 */
[----:B------:R-:W2:Y:S07]  /*fcc0*/  SHFL.BFLY PT, R14, R13, 0x1, 0x1f ;  /* 0x0c201f000d0e7f89 */ /* 0x000eae00000e0000 */
[----:B------:R-:W-:Y:S08]  /*fcd0*/  MUFU.EX2 R109, R109 ;  /* 0x0000006d006d7308 */ /* 0x000ff00000000800 */
[----:B------:R-:W-:Y:S08]  /*fce0*/  MUFU.EX2 R112, R112 ;  /* 0x0000007000707308 */ /* 0x000ff00000000800 */
[----:B------:R-:W-:Y:S01]  /*fcf0*/  MUFU.EX2 R113, R113 ;  /* 0x0000007100717308 */ /* 0x000fe20000000800 */
[----:B--2---:R-:W-:-:S04]  /*fd00*/  FMNMX.FTZ R13, R13, R14, !PT ;  /* 0x0000000e0d0d7209 */ /* 0x004fc80007810000 */
[----:B------:R-:W-:-:S03]  /*fd10*/  FSETP.NEU.FTZ.AND P1, PT, R13, -INF , PT ;  /* 0xff8000000d00780b */ /* 0x000fc60003f3d000 */
[----:B------:R-:W-:Y:S01]  /*fd20*/  MUFU.EX2 R116, R116 ;  /* 0x0000007400747308 */ /* 0x000fe20000000800 */
[----:B------:R-:W-:-:S05]  /*fd30*/  FSEL R14, R13, RZ, P1 ;  /* 0x000000ff0d0e7208 */ /* 0x000fca0000800000 */
[----:B------:R-:W-:Y:S01]  /*fd40*/  FADD.FTZ R0, -R14, R0 ;  /* 0x000000000e007221 */ /* 0x000fe20000010100 */
[----:B------:R-:W-:-:S01]  /*fd50*/  FFMA.FTZ R14, R2, R13, -8 ;  /* 0xc1000000020e7423 */ /* 0x000fc2000001000d */
[----:B------:R-:W-:Y:S02]  /*fd60*/  MUFU.EX2 R117, R117 ;  /* 0x0000007500757308 */ /* 0x000fe40000000800 */
[----:B------:R-:W-:Y:S02]  /*fd70*/  FMUL.FTZ R0, R2, R0 ;  /* 0x0000000002007220 */ /* 0x000fe40000410000 */
[----:B------:R-:W-:Y:S01]  /*fd80*/  FSEL R23, R14, RZ, P1 ;  /* 0x000000ff0e177208 */ /* 0x000fe20000800000 */
[----:B------:R-:W-:-:S03]  /*fd90*/  FFMA.FTZ R14, R3, R137, R120 ;  /* 0x00000089030e7223 */ /* 0x000fc60000010078 */
[----:B------:R-:W-:Y:S01]  /*fda0*/  MUFU.EX2 R0, R0 ;  /* 0x0000000000007308 */ /* 0x000fe20000000800 */
[----:B------:R-:W-:-:S01]  /*fdb0*/  FFMA.FTZ R122, R2, R122, -R23 ;  /* 0x0000007a027a7223 */ /* 0x000fc20000010817 */
[----:B0-----:R-:W-:Y:S01]  /*fdc0*/  FADD.FTZ R14, R121, R14 ;  /* 0x0000000e790e7221 */ /* 0x001fe20000010000 */
[----:B------:R-:W-:-:S01]  /*fdd0*/  FFMA.FTZ R123, R2, R123, -R23 ;  /* 0x0000007b027b7223 */ /* 0x000fc20000010817 */
[C-C-:B------:R-:W-:Y:S01]  /*fde0*/  FFMA.FTZ R126, R2.reuse, R126, -R23.reuse ;  /* 0x0000007e027e7223 */ /* 0x140fe20000010817 */
[----:B------:R-:W-:-:S01]  /*fdf0*/  FFMA.FTZ R127, R2, R127, -R23 ;  /* 0x0000007f027f7223 */ /* 0x000fc20000010817 */
[----:B-1----:R-:W-:Y:S01]  /*fe00*/  FADD.FTZ R14, R124, R14 ;  /* 0x0000000e7c0e7221 */ /* 0x002fe20000010000 */
[----:B------:R-:W-:-:S01]  /*fe10*/  FFMA.FTZ R130, R2, R130, -R23 ;  /* 0x0000008202827223 */ /* 0x000fc20000010817 */
[----:B------:R-:W0:Y:S01]  /*fe20*/  MUFU.EX2 R122, R122 ;  /* 0x0000007a007a7308 */ /* 0x000e220000000800 */
[----:B------:R-:W-:-:S01]  /*fe30*/  FFMA.FTZ R131, R2, R131, -R23 ;  /* 0x0000008302837223 */ /* 0x000fc20000010817 */
[----:B---3--:R-:W-:Y:S01]  /*fe40*/  FADD.FTZ R14, R125, R14 ;  /* 0x0000000e7d0e7221 */ /* 0x008fe20000010000 */
[----:B------:R-:W-:-:S01]  /*fe50*/  FFMA.FTZ R134, R2, R134, -R23 ;  /* 0x0000008602867223 */ /* 0x000fc20000010817 */
[C-C-:B------:R-:W-:Y:S01]  /*fe60*/  FFMA.FTZ R135, R2.reuse, R135, -R23.reuse ;  /* 0x0000008702877223 */ /* 0x140fe20000010817 */
[----:B------:R-:W-:-:S01]  /*fe70*/  FFMA.FTZ R106, R2, R106, -R23 ;  /* 0x0000006a026a7223 */ /* 0x000fc20000010817 */
[----:B----4-:R-:W-:Y:S01]  /*fe80*/  FADD.FTZ R14, R128, R14 ;  /* 0x0000000e800e7221 */ /* 0x010fe20000010000 */
[----:B------:R-:W-:-:S01]  /*fe90*/  FFMA.FTZ R107, R2, R107, -R23 ;  /* 0x0000006b026b7223 */ /* 0x000fc20000010817 */
[----:B------:R-:W1:Y:S01]  /*fea0*/  MUFU.EX2 R123, R123 ;  /* 0x0000007b007b7308 */ /* 0x000e620000000800 */
[----:B------:R-:W-:-:S01]  /*feb0*/  FFMA.FTZ R110, R2, R110, -R23 ;  /* 0x0000006e026e7223 */ /* 0x000fc20000010817 */
[----:B-----5:R-:W-:Y:S01]  /*fec0*/  FADD.FTZ R14, R129, R14 ;  /* 0x0000000e810e7221 */ /* 0x020fe20000010000 */
[----:B------:R-:W-:-:S01]  /*fed0*/  FFMA.FTZ R111, R2, R111, -R23 ;  /* 0x0000006f026f7223 */ /* 0x000fc20000010817 */
[C-C-:B------:R-:W-:Y:S01]  /*fee0*/  FFMA.FTZ R114, R2.reuse, R114, -R23.reuse ;  /* 0x0000007202727223 */ /* 0x140fe20000010817 */
[----:B------:R-:W-:-:S01]  /*fef0*/  FFMA.FTZ R115, R2, R115, -R23 ;  /* 0x0000007302737223 */ /* 0x000fc20000010817 */
[----:B------:R-:W-:Y:S01]  /*ff00*/  FADD.FTZ R14, R132, R14 ;  /* 0x0000000e840e7221 */ /* 0x000fe20000010000 */
[----:B------:R-:W-:-:S01]  /*ff10*/  FFMA.FTZ R118, R2, R118, -R23 ;  /* 0x0000007602767223 */ /* 0x000fc20000010817 */
[----:B------:R-:W2:Y:S01]  /*ff20*/  MUFU.EX2 R126, R126 ;  /* 0x0000007e007e7308 */ /* 0x000ea20000000800 */
[----:B0-----:R-:W-:-:S01]  /*ff30*/  FFMA.FTZ R21, R0, R21, R122 ;  /* 0x0000001500157223 */ /* 0x001fc2000001007a */
        /* <DEDUP_REMOVED lines=43> */
[----:B------:R-:W-:-:S03]  /*101f0*/  FFMA.FTZ R23, R2, R71, -R23 ;  /* 0x0000004702177223 */ /* 0x000fc60000010817 */
        /* <DEDUP_REMOVED lines=101> */
[----:B--2---:R-:W-:-:S05]  /*10850*/  FADD.FTZ R14, R11, R14 ;  /* 0x0000000e0b0e7221 */ /* 0x004fca0000010000 */
[----:B------:R2:W-:Y:S02]  /*10860*/  STL [R1], R14 ;  /* 0x0000000e01007387 */ /* 0x0005e40000100800 */
[----:B------:R-:W3:Y:S01]  /*10870*/  MUFU.EX2 R63, R63 ;  /* 0x0000003f003f7308 */ /* 0x000ee20000000800 */
[----:B0-----:R-:W-:-:S07]  /*10880*/  FADD.FTZ R21, R59, R21 ;  /* 0x000000153b157221 */ /* 0x001fce0000010000 */
[----:B------:R-:W0:Y:S01]  /*10890*/  MUFU.EX2 R66, R66 ;  /* 0x0000004200427308 */ /* 0x000e220000000800 */
[----:B-1----:R-:W-:-:S07]  /*108a0*/  FADD.FTZ R21, R62, R21 ;  /* 0x000000153e157221 */ /* 0x002fce0000010000 */
[----:B------:R-:W1:Y:S01]  /*108b0*/  MUFU.EX2 R67, R67 ;  /* 0x0000004300437308 */ /* 0x000e620000000800 */
[----:B---3--:R-:W-:-:S07]  /*108c0*/  FADD.FTZ R21, R63, R21 ;  /* 0x000000153f157221 */ /* 0x008fce0000010000 */
[----:B------:R-:W3:Y:S01]  /*108d0*/  MUFU.EX2 R70, R70 ;  /* 0x0000004600467308 */ /* 0x000ee20000000800 */
[----:B0-----:R-:W-:-:S07]  /*108e0*/  FADD.FTZ R21, R66, R21 ;  /* 0x0000001542157221 */ /* 0x001fce0000010000 */
[----:B------:R-:W0:Y:S01]  /*108f0*/  MUFU.EX2 R23, R23 ;  /* 0x0000001700177308 */ /* 0x000e220000000800 */
[----:B-1----:R-:W-:-:S04]  /*10900*/  FADD.FTZ R21, R67, R21 ;  /* 0x0000001543157221 */ /* 0x002fc80000010000 */
[----:B---3--:R-:W-:-:S04]  /*10910*/  FADD.FTZ R21, R70, R21 ;  /* 0x0000001546157221 */ /* 0x008fc80000010000 */
[----:B0-----:R-:W-:Y:S01]  /*10920*/  FADD.FTZ R21, R23, R21 ;  /* 0x0000001517157221 */ /* 0x001fe20000010000 */
[----:B--2---:R-:W-:Y:S06]  /*10930*/  @!P0 BRA `(.L_x_14589) ;  /* 0x0000000000048947 */ /* 0x004fec0003800000 */
[----:B------:R-:W-:Y:S01]  /*10940*/  BPT.TRAP 0x1 ;  /* 0x000000040000795c */ /* 0x000fe20000300000 */
.L_x_14589:
[----:B------:R-:W2:Y:S01]  /*10950*/  LDL R14, [R1+0x30] ;  /* 0x00003000010e7983 */ /* 0x000ea20000100800 */
[----:B------:R-:W-:Y:S01]  /*10960*/  VIADD R15, R15, 0x13260 ;  /* 0x000132600f0f7836 */ /* 0x000fe20000000000 */
[----:B------:R-:W-:-:S04]  /*10970*/  F2FP.SATFINITE.E4M3.F32.PACK_AB_MERGE_C R23, R23, R70, RZ ;  /* 0x000000461717723e */ /* 0x000fc800048070ff */
[----:B------:R-:W-:Y:S02]  /*10980*/  PRMT R15, R142, 0x654, R15 ;  /* 0x000006548e0f7816 */ /* 0x000fe4000000000f */
[----:B------:R-:W-:Y:S02]  /*10990*/  F2FP.SATFINITE.E4M3.F32.PACK_AB_MERGE_C R124, R125, R124, RZ ;  /* 0x0000007c7d7c723e */ /* 0x000fe400048070ff */
[----:B------:R-:W-:Y:S01]  /*109a0*/  F2FP.SATFINITE.E4M3.F32.PACK_AB_MERGE_C R126, R127, R126, RZ ;  /* 0x0000007e7f7e723e */ /* 0x000fe200048070ff */
[----:B------:R0:W-:Y:S01]  /*109b0*/  SYNCS.ARRIVE.TRANS64.RED.A1T0 RZ, [R15+URZ], RZ ;  /* 0x000000ff0fff79a7 */ /* 0x0001e2000810043f */
[----:B------:R-:W-:Y:S02]  /*109c0*/  F2FP.SATFINITE.E4M3.F32.PACK_AB_MERGE_C R132, R133, R132, RZ ;  /* 0x000000848584723e */ /* 0x000fe400048070ff */
        /* <DEDUP_REMOVED lines=72> */
[C---:B--2---:R-:W-:Y:S01]  /*10e50*/  ISETP.GT.AND P1, PT, R8.reuse, R14, PT ;  /* 0x0000000e0800720c */ /* 0x044fe20003f24270 */
[----:B------:R-:W-:-:S12]  /*10e60*/  VIADD R8, R8, 0xffffffff ;  /* 0xffffffff08087836 */ /* 0x000fd80000000000 */
[----:B0-----:R-:W-:Y:S05]  /*10e70*/  @P1 BRA `(.L_x_14590) ;  /* 0xffffffbc00501947 */ /* 0x001fea000383ffff */
[----:B------:R-:W-:Y:S05]  /*10e80*/  BSYNC B0 ;  /* 0x0000000000007941 */ /* 0x000fea0003800000 */
.L_x_14569:
[----:B------:R-:W-:Y:S02]  /*10e90*/  IMAD.MOV.U32 R0, RZ, RZ, R13 ;  /* 0x000000ffff007224 */ /* 0x000fe400078e000d */
[----:B------:R-:W-:Y:S02]  /*10ea0*/  IMAD.MOV.U32 R3, RZ, RZ, R10 ;  /* 0x000000ffff037224 */ /* 0x000fe400078e000a */
[----:B------:R-:W-:Y:S02]  /*10eb0*/  IMAD.MOV.U32 R23, RZ, RZ, R9 ;  /* 0x000000ffff177224 */ /* 0x000fe400078e0009 */
[----:B------:R-:W-:-:S07]  /*10ec0*/  IMAD.MOV.U32 R156, RZ, RZ, R20 ;  /* 0x000000ffff9c7224 */ /* 0x000fce00078e0014 */
.L_x_14568:
[----:B------:R-:W-:Y:S05]  /*10ed0*/  BSYNC B1 ;  /* 0x0000000000017941 */ /* 0x000fea0003800000 */
.L_x_14567:
[----:B------:R-:W2:Y:S01]  /*10ee0*/  LDL R9, [R1+0x28] ;  /* 0x0000280001097983 */ /* 0x000ea20000100800 */
[----:B------:R-:W0:Y:S03]  /*10ef0*/  LDC R10, c[0x0][0x448] ;  /* 0x00011200ff0a7b82 */ /* 0x000e260000000800 */
[----:B------:R-:W3:Y:S04]  /*10f00*/  LDL R15, [R1+0x10] ;  /* 0x00001000010f7983 */ /* 0x000ee80000100800 */
[----:B------:R-:W3:Y:S01]  /*10f10*/  LDL R14, [R1+0x14] ;  /* 0x00001400010e7983 */ /* 0x000ee20000100800 */
[----:B------:R-:W1:Y:S01]  /*10f20*/  LDC R13, c[0x0][0x9e4] ;  /* 0x00027900ff0d7b82 */ /* 0x000e620000000800 */
[----:B------:R-:W-:-:S02]  /*10f30*/  LOP3.LUT R17, R17, 0xfffffff7, RZ, 0xc0, !PT ;  /* 0xfffffff711117812 */ /* 0x000fc400078ec0ff */
        /* <DEDUP_REMOVED lines=24> */
.L_x_14593:
[----:B------:R-:W-:-:S13]  /*110c0*/  ISETP.NE.AND P1, PT, R13, 0x1, PT ;  /* 0x000000010d00780c */ /* 0x000fda0003f25270 */
[----:B------:R-:W0:Y:S02]  /*110d0*/  @P1 LDC.64 R10, c[0x0][0x9e8] ;  /* 0x00027a00ff0a1b82 */ /* 0x000e240000000a00 */
[----:B0-----:R-:W-:-:S05]  /*110e0*/  @P1 IMAD.HI.U32 R10, R9, R10, RZ ;  /* 0x0000000a090a1227 */ /* 0x001fca00078e00ff */
[----:B------:R-:W-:-:S07]  /*110f0*/  @P1 SHF.R.U32.HI R9, RZ, R11, R10 ;  /* 0x0000000bff091219 */ /* 0x000fce000001160a */
.L_x_14594:
[----:B------:R-:W-:Y:S05]  /*11100*/  BSYNC B0 ;  /* 0x0000000000007941 */ /* 0x000fea0003800000 */
.L_x_14592:
[----:B------:R-:W-:-:S05]  /*11110*/  IMAD R9, R9, R13, RZ ;  /* 0x0000000d09097224 */ /* 0x000fca00078e02ff */
[----:B------:R-:W-:-:S07]  /*11120*/  VIMNMX R12, R12, R9, !PT ;  /* 0x000000090c0c7248 */ /* 0x000fce0007fe0100 */
.L_x_14591:
[----:B------:R-:W2:Y:S01]  /*11130*/  LDL R10, [R1+0x40] ;  /* 0x00004000010a7983 */ /* 0x000ea20000100800 */
[----:B------:R-:W-:Y:S01]  /*11140*/  VIADD R12, R12, 0x9f ;  /* 0x0000009f0c0c7836 */ /* 0x000fe20000000000 */
[----:B------:R-:W-:Y:S03]  /*11150*/  BSSY B0, `(.L_x_14595) ;  /* 0x0000259000007945 */ /* 0x000fe60003800000 */
[----:B------:R-:W-:-:S05]  /*11160*/  IMAD.HI R12, R12, 0x66666667, RZ ;  /* 0x666666670c0c7827 */ /* 0x000fca00078e02ff */
[----:B------:R-:W-:-:S04]  /*11170*/  SHF.R.U32.HI R9, RZ, 0x1f, R12 ;  /* 0x0000001fff097819 */ /* 0x000fc8000001160c */
[----:B------:R-:W-:-:S04]  /*11180*/  LEA.HI.SX32 R9, R12, R9, 0x1a ;  /* 0x000000090c097211 */ /* 0x000fc800078fd2ff */
[----:B--2---:R-:W-:-:S04]  /*11190*/  VIMNMX R20, R10, R9, !PT ;  /* 0x000000090a147248 */ /* 0x004fc80007fe0100 */
[----:B------:R-:W-:-:S13]  /*111a0*/  ISETP.GE.AND P1, PT, R8, R20, PT ;  /* 0x000000140800720c */ /* 0x000fda0003f26270 */
[----:B------:R-:W-:Y:S05]  /*111b0*/  @!P1 BRA `(.L_x_14596) ;  /* 0x0000002400489947 */ /* 0x000fea0003800000 */
[----:B------:R-:W-:Y:S01]  /*111c0*/  BSSY B1, `(.L_x_14597) ;  /* 0x0000250000017945 */ /* 0x000fe20003800000 */
[----:B------:R-:W-:Y:S02]  /*111d0*/  IMAD.MOV.U32 R15, RZ, RZ, R8 ;  /* 0x000000ffff0f7224 */ /* 0x000fe400078e0008 */
[----:B------:R-:W-:Y:S02]  /*111e0*/  IMAD.MOV.U32 R10, RZ, RZ, R0 ;  /* 0x000000ffff0a7224 */ /* 0x000fe400078e0000 */
[----:B------:R-:W-:Y:S02]  /*111f0*/  IMAD.MOV.U32 R11, RZ, RZ, R3 ;  /* 0x000000ffff0b7224 */ /* 0x000fe400078e0003 */
[----:B------:R-:W-:Y:S02]  /*11200*/  IMAD.MOV.U32 R9, RZ, RZ, R156 ;  /* 0x000000ffff097224 */ /* 0x000fe400078e009c */
[----:B------:R-:W-:-:S07]  /*11210*/  IMAD.MOV.U32 R8, RZ, RZ, R23 ;  /* 0x000000ffff087224 */ /* 0x000fce00078e0017 */
.L_x_14610:
[----:B------:R-:W-:-:S04]  /*11220*/  ISETP.NE.AND P1, PT, R8, 0x1, PT ;  /* 0x000000010800780c */ /* 0x000fc80003f25270 */
[----:B------:R-:W-:-:S04]  /*11230*/  SEL R156, RZ, 0x1, P1 ;  /* 0x00000001ff9c7807 */ /* 0x000fc80000800000 */
[----:B------:R-:W-:Y:S01]  /*11240*/  LOP3.LUT R156, R9, R156, RZ, 0x3c, !PT ;  /* 0x0000009c099c7212 */ /* 0x000fe200078e3cff */
[----:B------:R-:W-:Y:S06]  /*11250*/  @!P0 BRA `(.L_x_14598) ;  /* 0x0000000000048947 */ /* 0x000fec0003800000 */
[----:B------:R-:W-:Y:S01]  /*11260*/  BPT.TRAP 0x1 ;  /* 0x000000040000795c */ /* 0x000fe20000300000 */
.L_x_14598:
        /* <DEDUP_REMOVED lines=8> */
.L_x_14599:
        /* <DEDUP_REMOVED lines=8> */
.L_x_14601:
[----:B------:R-:W-:Y:S05]  /*11370*/  BSYNC B2 ;  /* 0x0000000000027941 */ /* 0x000fea0003800000 */
.L_x_14600:
[----:B------:R-:W-:Y:S01]  /*11380*/  IMAD.MOV.U32 R12, RZ, RZ, R14 ;  /* 0x000000ffff0c7224 */ /* 0x000fe200078e000e */
[----:B------:R-:W-:Y:S01]  /*11390*/  R2UR UR16, R4 ;  /* 0x00000000041072ca */ /* 0x000fe200000e0000 */
[----:B------:R-:W-:Y:S01]  /*113a0*/  IMAD.MOV.U32 R13, RZ, RZ, -0x7fffffe0 ;  /* 0x80000020ff0d7424 */ /* 0x000fe200078e00ff */
[----:B------:R-:W-:Y:S01]  /*113b0*/  R2UR UR17, R5 ;  /* 0x00000000051172ca */ /* 0x000fe200000e0000 */
[----:B------:R-:W-:Y:S01]  /*113c0*/  WARPGROUP.ARRIVE ;  /* 0x00000000000079c5 */ /* 0x000fe20000000000 */
[----:B------:R-:W-:Y:S01]  /*113d0*/  R2UR UR18, R12 ;  /* 0x000000000c1272ca */ /* 0x000fe200000e0000 */
[----:B------:R-:W-:Y:S01]  /*113e0*/  IMAD.MOV.U32 R57, RZ, RZ, -0x7fffffe0 ;  /* 0x80000020ff397424 */ /* 0x000fe200078e00ff */
[----:B------:R-:W-:Y:S01]  /*113f0*/  R2UR UR19, R13 ;  /* 0x000000000d1372ca */ /* 0x000fe200000e0000 */
[----:B------:R-:W-:Y:S01]  /*11400*/  IMAD.MOV.U32 R12, RZ, RZ, R58 ;  /* 0x000000ffff0c7224 */ /* 0x000fe200078e003a */
[----:B------:R-:W-:Y:S01]  /*11410*/  R2UR UR22, R56 ;  /* 0x00000000381672ca */ /* 0x000fe200000e0000 */
[C---:B------:R-:W-:Y:S01]  /*11420*/  VIADD R56, R14.reuse, 0x180 ;  /* 0x000001800e387836 */ /* 0x040fe20000000000 */
        /* <DEDUP_REMOVED lines=20> */
[----:B------:R-:W-:Y:S01]  /*11570*/  R2UR UR14, R56 ;  /* 0x00000000380e72ca */ /* 0x000fe200000e0000 */
[----:B------:R-:W-:Y:S01]  /*11580*/  VIADD R56, R14, 0x102 ;  /* 0x000001020e387836 */ /* 0x000fe20000000000 */
[----:B------:R-:W-:Y:S01]  /*11590*/  R2UR UR15, R57 ;  /* 0x00000000390f72ca */ /* 0x000fe200000e0000 */
[----:B------:R-:W-:Y:S01]  /*115a0*/  IMAD.MOV.U32 R57, RZ, RZ, -0x7fffffe0 ;  /* 0x80000020ff397424 */ /* 0x000fe200078e00ff */
[----:B------:R-:W-:-:S02]  /*115b0*/  R2UR UR4, R4 ;  /* 0x00000000040472ca */ /* 0x000fc400000e0000 */
[----:B------:R-:W-:Y:S02]  /*115c0*/  R2UR UR5, R5 ;  /* 0x00000000050572ca */ /* 0x000fe400000e0000 */
        /* <DEDUP_REMOVED lines=50> */
.L_x_14603:
[----:B01----:R-:W-:Y:S01]  /*118f0*/  SHF.L.U32 R3, R9, 0x1f, RZ ;  /* 0x0000001f09037819 */ /* 0x003fe200000006ff */
[----:B------:R-:W-:-:S04]  /*11900*/  IMAD R14, R8, 0x8, R22 ;  /* 0x00000008080e7824 */ /* 0x000fc800078e0216 */
[----:B------:R0:W1:Y:S01]  /*11910*/  SYNCS.PHASECHK.TRANS64.TRYWAIT P1, [R14+URZ+0x13250], R3 ;  /* 0x013250030e0075a7 */ /* 0x000062000802017f */
[----:B------:R-:W-:Y:S05]  /*11920*/  @!P0 BRA `(.L_x_14604) ;  /* 0x0000000000048947 */ /* 0x000fea0003800000 */
[----:B------:R-:W-:Y:S01]  /*11930*/  BPT.TRAP 0x1 ;  /* 0x000000040000795c */ /* 0x000fe20000300000 */
.L_x_14604:
[----:B------:R-:W-:Y:S04]  /*11940*/  BSSY B2, `(.L_x_14605) ;  /* 0x0000004000027945 */ /* 0x000fe80003800000 */
[----:B-1----:R-:W-:Y:S05]  /*11950*/  @P1 BRA `(.L_x_14606) ;  /* 0x0000000000081947 */ /* 0x002fea0003800000 */
[----:B------:R-:W1:Y:S02]  /*11960*/  SYNCS.PHASECHK.TRANS64.TRYWAIT P1, [R14+URZ+0x13250], R3 ;  /* 0x013250030e0075a7 */ /* 0x000e64000802017f */
[----:B-1----:R-:W-:Y:S05]  /*11970*/  @!P1 BRA `(.L_x_14607) ;  /* 0x0000011000789947 */ /* 0x002fea0003800000 */
.L_x_14606:
[----:B------:R-:W-:Y:S05]  /*11980*/  BSYNC B2 ;  /* 0x0000000000027941 */ /* 0x000fea0003800000 */
.L_x_14605:
[----:B------:R-:W-:Y:S01]  /*11990*/  VIADD R9, R22, 0x1000 ;  /* 0x0000100016097836 */ /* 0x000fe20000000000 */
[----:B------:R-:W-:Y:S01]  /*119a0*/  WARPGROUP.ARRIVE ;  /* 0x00000000000079c5 */ /* 0x000fe20000000000 */
[----:B------:R-:W-:-:S03]  /*119b0*/  IMAD.MOV.U32 R13, RZ, RZ, -0x3ffffff0 ;  /* 0xc0000010ff0d7424 */ /* 0x000fc600078e00ff */
[----:B------:R-:W-:-:S04]  /*119c0*/  SHF.R.U32.HI R9, RZ, 0x4, R9 ;  /* 0x00000004ff097819 */ /* 0x000fc80000011609 */
[----:B------:R-:W-:-:S04]  /*119d0*/  LOP3.LUT R9, R9, 0x3fff, RZ, 0xc0, !PT ;  /* 0x00003fff09097812 */ /* 0x000fc800078ec0ff */
[----:B------:R-:W-:-:S05]  /*119e0*/  LOP3.LUT R9, R9, 0x10000, RZ, 0xfc, !PT ;  /* 0x0001000009097812 */ /* 0x000fca00078efcff */
[----:B------:R-:W-:Y:S02]  /*119f0*/  IMAD R8, R8, 0x280, R9 ;  /* 0x0000028008087824 */ /* 0x000fe400078e0209 */
[----:B------:R-:W-:Y:S02]  /*11a00*/  IMAD.MOV.U32 R9, RZ, RZ, -0x3ffffff0 ;  /* 0xc0000010ff097424 */ /* 0x000fe400078e00ff */
[C---:B------:R-:W-:Y:S01]  /*11a10*/  VIADD R12, R8.reuse, 0x80 ;  /* 0x00000080080c7836 */ /* 0x040fe20000000000 */
[----:B------:R-:W-:Y:S02]  /*11a20*/  R2UR UR6, R8 ;  /* 0x00000000080672ca */ /* 0x000fe400000e0000 */
[----:B------:R-:W-:Y:S01]  /*11a30*/  R2UR UR7, R9 ;  /* 0x00000000090772ca */ /* 0x000fe200000e0000 */
[----:B------:R-:W-:-:S12]  /*11a40*/  IMAD.MOV.U32 R9, RZ, RZ, -0x3ffffff0 ;  /* 0xc0000010ff097424 */ /* 0x000fd800078e00ff */
        /* <DEDUP_REMOVED lines=29> */
.L_x_14608:
[----:B------:R-:W2:Y:S04]  /*11c20*/  LDL.LU R12, [R1] ;  /* 0x00000000010c7983 */ /* 0x000ea80000300800 */
[----:B------:R-:W3:Y:S01]  /*11c30*/  LDL R137, [R1+0x1c] ;  /* 0x00001c0001897983 */ /* 0x000ee20000100800 */
[----:B------:R-:W-:-:S05]  /*11c40*/  VIADD R0, R0, 0x13240 ;  /* 0x0001324000007836 */ /* 0x000fca0000000000 */
[----:B---3--:R-:W-:-:S04]  /*11c50*/  PRMT R0, R137, 0x654, R0 ;  /* 0x0000065489007816 */ /* 0x008fc80000000000 */
[----:B------:R3:W-:Y:S02]  /*11c60*/  SYNCS.ARRIVE.TRANS64.RED.A1T0 RZ, [R0+URZ], RZ ;  /* 0x000000ff00ff79a7 */ /* 0x0007e4000810043f */
[----:B---3--:R-:W-:-:S04]  /*11c70*/  FMNMX.FTZ R0, R120, R11, !PT ;  /* 0x0000000b78007209 */ /* 0x008fc80007810000 */
        /* <DEDUP_REMOVED lines=39> */
[----:B01----:R-:W0:Y:S02]  /*11ef0*/  SHFL.BFLY PT, R3, R0, 0x2, 0x1f ;  /* 0x0c401f0000037f89 */ /* 0x003e2400000e0000 */
        /* <DEDUP_REMOVED lines=115> */
[----:B------:R-:W-:Y:S01]  /*12630*/  FMUL.FTZ R8, R2, R8 ;  /* 0x0000000802087220 */ /* 0x000fe20000410000 */
[----:B------:R-:W-:-:S01]  /*12640*/  FADD.FTZ R10, -R0, R10 ;  /* 0x0000000a000a7221 */ /* 0x000fc20000010100 */
[C---:B------:R-:W-:Y:S01]  /*12650*/  FFMA.FTZ R11, R2.reuse, R0, -8 ;  /* 0xc1000000020b7423 */ /* 0x040fe20000010000 */
[----:B------:R-:W-:Y:S02]  /*12660*/  MUFU.EX2 R76, R76 ;  /* 0x0000004c004c7308 */ /* 0x000fe40000000800 */
[C---:B------:R-:W-:Y:S01]  /*12670*/  FMUL.FTZ R10, R2.reuse, R10 ;  /* 0x0000000a020a7220 */ /* 0x040fe20000410000 */
[C-C-:B------:R-:W-:Y:S01]  /*12680*/  FFMA.FTZ R122, R2.reuse, R122, -R11.reuse ;  /* 0x0000007a027a7223 */ /* 0x140fe2000001080b */
[----:B------:R-:W-:-:S01]  /*12690*/  FFMA.FTZ R123, R2, R123, -R11 ;  /* 0x0000007b027b7223 */ /* 0x000fc2000001080b */
[C-C-:B------:R-:W-:Y:S01]  /*126a0*/  FFMA.FTZ R126, R2.reuse, R126, -R11.reuse ;  /* 0x0000007e027e7223 */ /* 0x140fe2000001080b */
[----:B------:R-:W-:-:S01]  /*126b0*/  FFMA.FTZ R127, R2, R127, -R11 ;  /* 0x0000007f027f7223 */ /* 0x000fc2000001080b */
[C-C-:B------:R-:W-:Y:S01]  /*126c0*/  FFMA.FTZ R130, R2.reuse, R130, -R11.reuse ;  /* 0x0000008202827223 */ /* 0x140fe2000001080b */
        /* <DEDUP_REMOVED lines=17> */
[----:B--2---:R-:W-:-:S01]  /*127e0*/  FFMA.FTZ R12, R8, R12, R120 ;  /* 0x0000000c080c7223 */ /* 0x004fc20000010078 */
        /* <DEDUP_REMOVED lines=16> */
[----:B0-----:R-:W-:Y:S01]  /*128f0*/  FFMA.FTZ R21, R10, R21, R122 ;  /* 0x000000150a157223 */ /* 0x001fe2000001007a */
[----:B------:R-:W-:-:S01]  /*12900*/  FFMA.FTZ R83, R2, R83, -R11 ;  /* 0x0000005302537223 */ /* 0x000fc2000001080b */
[----:B------:R-:W-:Y:S01]  /*12910*/  FFMA.FTZ R86, R2, R86, -R11 ;  /* 0x0000005602567223 */ /* 0x000fe2000001080b */
[----:B------:R-:W-:-:S01]  /*12920*/  FADD.FTZ R12, R129, R12 ;  /* 0x0000000c810c7221 */ /* 0x000fc20000010000 */
[C-C-:B------:R-:W-:Y:S01]  /*12930*/  FFMA.FTZ R87, R2.reuse, R87, -R11.reuse ;  /* 0x0000005702577223 */ /* 0x140fe2000001080b */
[----:B------:R-:W-:-:S01]  /*12940*/  FFMA.FTZ R58, R2, R58, -R11 ;  /* 0x0000003a023a7223 */ /* 0x000fc2000001080b */
[----:B------:R-:W0:Y:S01]  /*12950*/  MUFU.EX2 R127, R127 ;  /* 0x0000007f007f7308 */ /* 0x000e220000000800 */
[----:B------:R-:W-:-:S01]  /*12960*/  FADD.FTZ R12, R132, R12 ;  /* 0x0000000c840c7221 */ /* 0x000fc20000010000 */
[----:B-1----:R-:W-:Y:S01]  /*12970*/  FADD.FTZ R13, R123, R21 ;  /* 0x000000157b0d7221 */ /* 0x002fe20000010000 */
[----:B------:R-:W-:-:S01]  /*12980*/  FFMA.FTZ R59, R2, R59, -R11 ;  /* 0x0000003b023b7223 */ /* 0x000fc2000001080b */
[----:B------:R-:W-:Y:S01]  /*12990*/  FFMA.FTZ R62, R2, R62, -R11 ;  /* 0x0000003e023e7223 */ /* 0x000fe2000001080b */
[----:B------:R-:W-:-:S01]  /*129a0*/  FADD.FTZ R12, R133, R12 ;  /* 0x0000000c850c7221 */ /* 0x000fc20000010000 */
[C-C-:B------:R-:W-:Y:S01]  /*129b0*/  FFMA.FTZ R63, R2.reuse, R63, -R11.reuse ;  /* 0x0000003f023f7223 */ /* 0x140fe2000001080b */
[----:B------:R-:W-:-:S01]  /*129c0*/  FFMA.FTZ R66, R2, R66, -R11 ;  /* 0x0000004202427223 */ /* 0x000fc2000001080b */
[----:B------:R-:W1:Y:S01]  /*129d0*/  MUFU.EX2 R130, R130 ;  /* 0x0000008200827308 */ /* 0x000e620000000800 */
[----:B------:R-:W-:-:S01]  /*129e0*/  FADD.FTZ R12, R104, R12 ;  /* 0x0000000c680c7221 */ /* 0x000fc20000010000 */
[----:B--2---:R-:W-:Y:S01]  /*129f0*/  FADD.FTZ R13, R126, R13 ;  /* 0x0000000d7e0d7221 */ /* 0x004fe20000010000 */
[----:B------:R-:W-:-:S01]  /*12a00*/  FFMA.FTZ R67, R2, R67, -R11 ;  /* 0x0000004302437223 */ /* 0x000fc2000001080b */
[----:B------:R-:W-:Y:S01]  /*12a10*/  FFMA.FTZ R70, R2, R70, -R11 ;  /* 0x0000004602467223 */ /* 0x000fe2000001080b */
[----:B------:R-:W-:-:S01]  /*12a20*/  FADD.FTZ R12, R105, R12 ;  /* 0x0000000c690c7221 */ /* 0x000fc20000010000 */
[----:B------:R-:W-:-:S02]  /*12a30*/  FFMA.FTZ R11, R2, R71, -R11 ;  /* 0x00000047020b7223 */ /* 0x000fc4000001080b */
        /* <DEDUP_REMOVED lines=102> */
[----:B0-----:R-:W-:-:S05]  /*130a0*/  FADD.FTZ R12, R9, R12 ;  /* 0x0000000c090c7221 */ /* 0x001fca0000010000 */
[----:B------:R0:W-:Y:S02]  /*130b0*/  STL [R1], R12 ;  /* 0x0000000c01007387 */ /* 0x0001e40000100800 */
        /* <DEDUP_REMOVED lines=9> */
[----:B--2---:R-:W-:-:S04]  /*13150*/  FADD.FTZ R13, R67, R13 ;  /* 0x0000000d430d7221 */ /* 0x004fc80000010000 */
[----:B---3--:R-:W-:-:S04]  /*13160*/  FADD.FTZ R13, R70, R13 ;  /* 0x0000000d460d7221 */ /* 0x008fc80000010000 */
[----:B-1----:R-:W-:Y:S01]  /*13170*/  FADD.FTZ R21, R11, R13 ;  /* 0x0000000d0b157221 */ /* 0x002fe20000010000 */
[----:B0-----:R-:W-:Y:S06]  /*13180*/  @!P0 BRA `(.L_x_14609) ;  /* 0x0000000000048947 */ /* 0x001fec0003800000 */
[----:B------:R-:W-:Y:S01]  /*13190*/  BPT.TRAP 0x1 ;  /* 0x000000040000795c */ /* 0x000fe20000300000 */
.L_x_14609:
[----:B------:R-:W-:Y:S01]  /*131a0*/  ISETP.GT.AND P1, PT, R15, R20, PT ;  /* 0x000000140f00720c */ /* 0x000fe20003f24270 */
        /* <DEDUP_REMOVED lines=80> */
[----:B0-----:R-:W-:Y:S06]  /*136b0*/  @P1 BRA `(.L_x_14610) ;  /* 0xffffffd800d81947 */ /* 0x001fec000383ffff */
[----:B------:R-:W-:Y:S05]  /*136c0*/  BSYNC B1 ;  /* 0x0000000000017941 */ /* 0x000fea0003800000 */
.L_x_14597:
[----:B------:R-:W-:-:S07]  /*136d0*/  IMAD.MOV.U32 R8, RZ, RZ, R15 ;  /* 0x000000ffff087224 */ /* 0x000fce00078e000f */
.L_x_14596:
[----:B------:R-:W-:Y:S05]  /*136e0*/  BSYNC B0 ;  /* 0x0000000000007941 */ /* 0x000fea0003800000 */
.L_x_14595:
        /* <DEDUP_REMOVED lines=8> */
.L_x_14633:
        /* <DEDUP_REMOVED lines=8> */
.L_x_14613:
[----:B------:R-:W-:Y:S01]  /*137f0*/  IMAD R3, R23, 0x8, R22 ;  /* 0x0000000817037824 */ /* 0x000fe200078e0216 */
[----:B------:R-:W-:-:S04]  /*13800*/  SHF.L.U32 R12, R156, 0x1f, RZ ;  /* 0x0000001f9c0c7819 */ /* 0x000fc800000006ff */
[----:B------:R0:W1:Y:S01]  /*13810*/  SYNCS.PHASECHK.TRANS64.TRYWAIT P1, [R3+URZ+0x13230], R12 ;  /* 0x0132300c030075a7 */ /* 0x000062000802017f */
[----:B------:R-:W-:Y:S05]  /*13820*/  @!P0 BRA `(.L_x_14614) ;  /* 0x0000000000048947 */ /* 0x000fea0003800000 */
[----:B------:R-:W-:Y:S01]  /*13830*/  BPT.TRAP 0x1 ;  /* 0x000000040000795c */ /* 0x000fe20000300000 */
.L_x_14614:
        /* <DEDUP_REMOVED lines=8> */
.L_x_14616:
[----:B------:R-:W-:Y:S05]  /*138c0*/  BSYNC B1 ;  /* 0x0000000000017941 */ /* 0x000fea0003800000 */
.L_x_14615:
[----:B01----:R-:W-:Y:S01]  /*138d0*/  IMAD.MOV.U32 R12, RZ, RZ, R11 ;  /* 0x000000ffff0c7224 */ /* 0x003fe200078e000b */
        /* <DEDUP_REMOVED lines=86> */
.L_x_14618:
[----:B------:R-:W-:Y:S01]  /*13e40*/  SHF.L.U32 R3, R9, 0x1f, RZ ;  /* 0x0000001f09037819 */ /* 0x000fe200000006ff */
[----:B------:R-:W-:-:S04]  /*13e50*/  IMAD R9, R10, 0x8, R22 ;  /* 0x000000080a097824 */ /* 0x000fc800078e0216 */
[----:B------:R0:W1:Y:S01]  /*13e60*/  SYNCS.PHASECHK.TRANS64.TRYWAIT P1, [R9+URZ+0x13250], R3 ;  /* 0x01325003090075a7 */ /* 0x000062000802017f */
[----:B------:R-:W-:Y:S05]  /*13e70*/  @!P0 BRA `(.L_x_14619) ;  /* 0x0000000000048947 */ /* 0x000fea0003800000 */
[----:B------:R-:W-:Y:S01]  /*13e80*/  BPT.TRAP 0x1 ;  /* 0x000000040000795c */ /* 0x000fe20000300000 */
.L_x_14619:
[----:B------:R-:W-:Y:S04]  /*13e90*/  BSSY B1, `(.L_x_14620) ;  /* 0x0000004000017945 */ /* 0x000fe80003800000 */
[----:B-1----:R-:W-:Y:S05]  /*13ea0*/  @P1 BRA `(.L_x_14621) ;  /* 0x0000000000081947 */ /* 0x002fea0003800000 */
[----:B------:R-:W1:Y:S02]  /*13eb0*/  SYNCS.PHASECHK.TRANS64.TRYWAIT P1, [R9+URZ+0x13250], R3 ;  /* 0x01325003090075a7 */ /* 0x000e64000802017f */
[----:B-1----:R-:W-:Y:S05]  /*13ec0*/  @!P1 BRA `(.L_x_14622) ;  /* 0x000000ec004c9947 */ /* 0x002fea0003800000 */
.L_x_14621:
[----:B------:R-:W-:Y:S05]  /*13ed0*/  BSYNC B1 ;  /* 0x0000000000017941 */ /* 0x000fea0003800000 */
.L_x_14620:
        /* <DEDUP_REMOVED lines=41> */
.L_x_14623:
[----:B------:R-:W2:Y:S01]  /*14170*/  LDL R13, [R1+0x28] ;  /* 0x00002800010d7983 */ /* 0x000ea20000100800 */
[----:B------:R-:W3:Y:S03]  /*14180*/  LDC R10, c[0x0][0x448] ;  /* 0x00011200ff0a7b82 */ /* 0x000ee60000000800 */
[----:B01----:R-:W2:Y:S04]  /*14190*/  LDL R3, [R1+0x3c] ;  /* 0x00003c0001037983 */ /* 0x003ea80000100800 */
[----:B------:R-:W4:Y:S01]  /*141a0*/  LDL R140, [R1+0x1c] ;  /* 0x00001c00018c7983 */ /* 0x000f220000100800 */
[----:B------:R-:W0:Y:S03]  /*141b0*/  LDC R143, c[0x0][0x9e4] ;  /* 0x00027900ff8f7b82 */ /* 0x000e260000000800 */
[----:B------:R-:W5:Y:S04]  /*141c0*/  LDL R12, [R1+0x38] ;  /* 0x00003800010c7983 */ /* 0x000f680000100800 */
[----:B------:R-:W5:Y:S04]  /*141d0*/  LDL R142, [R1+0x14] ;  /* 0x00001400018e7983 */ /* 0x000f680000100800 */
[----:B------:R-:W5:Y:S01]  /*141e0*/  LDL R141, [R1+0x10] ;  /* 0x00001000018d7983 */ /* 0x000f620000100800 */
[----:B---3--:R-:W-:-:S13]  /*141f0*/  ISETP.NE.AND P1, PT, R10, 0x1, PT ;  /* 0x000000010a00780c */ /* 0x008fda0003f25270 */
[----:B------:R-:W1:Y:S08]  /*14200*/  @P1 LDC R11, c[0x0][0x44c] ;  /* 0x00011300ff0b1b82 */ /* 0x000e700000000800 */
[----:B------:R-:W3:Y:S01]  /*14210*/  @P1 LDC R10, c[0x0][0x450] ;  /* 0x00011400ff0a1b82 */ /* 0x000ee20000000800 */
[----:B------:R-:W-:-:S04]  /*14220*/  IMAD R0, R0, 0x8, R22 ;  /* 0x0000000800007824 */ /* 0x000fc800078e0216 */
[----:B------:R-:W-:Y:S01]  /*14230*/  VIADD R0, R0, 0x13240 ;  /* 0x0001324000007836 */ /* 0x000fe20000000000 */
[----:B------:R-:W-:Y:S01]  /*14240*/  ULOP3.LUT UR4, URZ, UR42, URZ, 0x33, !UPT ;  /* 0x0000002a3f047292 */ /* 0x000fe2000f8e333f */
[----:B--2---:R-:W-:-:S04]  /*14250*/  IMAD.IADD R3, R3, 0x1, R13 ;  /* 0x0000000103037824 */ /* 0x004fc800078e020d */
[----:B-1----:R-:W-:Y:S01]  /*14260*/  @P1 IMAD.HI.U32 R11, R3, R11, RZ ;  /* 0x0000000b030b1227 */ /* 0x002fe200078e00ff */
[----:B----4-:R-:W-:-:S04]  /*14270*/  PRMT R0, R140, 0x654, R0 ;  /* 0x000006548c007816 */ /* 0x010fc80000000000 */
[----:B---3--:R-:W-:Y:S01]  /*14280*/  @P1 SHF.R.U32.HI R3, RZ, R10, R11 ;  /* 0x0000000aff031219 */ /* 0x008fe2000001160b */
[----:B------:R1:W-:Y:S04]  /*14290*/  SYNCS.ARRIVE.TRANS64.RED.A1T0 RZ, [R0+URZ], RZ ;  /* 0x000000ff00ff79a7 */ /* 0x0003e8000810043f */
[----:B------:R-:W2:Y:S01]  /*142a0*/  SHFL.IDX PT, R138, R3, RZ, 0x1c1f ;  /* 0x001c1fff038a7589 */ /* 0x000ea200000e0000 */
[----:B-1----:R-:W-:-:S04]  /*142b0*/  IMAD R0, R8, -0xa0, RZ ;  /* 0xffffff6008007824 */ /* 0x002fc800078e02ff */
[----:B------:R-:W-:Y:S01]  /*142c0*/  VIADD R20, R0, 0x1 ;  /* 0x0000000100147836 */ /* 0x000fe20000000000 */
[----:B0-----:R-:W-:-:S03]  /*142d0*/  ISETP.GE.AND P1, PT, R143, 0x1, PT ;  /* 0x000000018f00780c */ /* 0x001fc60003f26270 */
[----:B-----5:R-:W-:-:S05]  /*142e0*/  IMAD R20, R12, -0x2, R20 ;  /* 0xfffffffe0c147824 */ /* 0x020fca00078e0214 */
[----:B------:R-:W-:-:S05]  /*142f0*/  IADD3 R13, -R141, R20, R142 ;  /* 0x000000148d0d7210 */ /* 0x000fca0007ffe18e */
[C---:B------:R-:W-:Y:S02]  /*14300*/  VIADD R12, R13.reuse, UR39 ;  /* 0x000000270d0c7c36 */ /* 0x040fe40008000000 */
[----:B------:R-:W-:Y:S02]  /*14310*/  VIADD R13, R13, UR4 ;  /* 0x000000040d0d7c36 */ /* 0x000fe40008000000 */
[----:B------:R-:W-:Y:S02]  /*14320*/  VIADD R20, R20, 0xffffffff ;  /* 0xffffffff14147836 */ /* 0x000fe40000000000 */
[--C-:B--2---:R-:W-:Y:S02]  /*14330*/  IMAD.IADD R136, R12, 0x1, R138.reuse ;  /* 0x000000010c887824 */ /* 0x104fe400078e028a */
        /* <DEDUP_REMOVED lines=14> */
.L_x_14626:
[----:B------:R-:W-:-:S05]  /*14420*/  IMAD.U32 R139, RZ, RZ, UR36 ;  /* 0x00000024ff8b7e24 */ /* 0x000fca000f8e00ff */
[----:B------:R-:W-:-:S13]  /*14430*/  ISETP.NE.AND P1, PT, R139, 0x1, PT ;  /* 0x000000018b00780c */ /* 0x000fda0003f25270 */
[----:B------:R-:W0:Y:S02]  /*14440*/  @P1 LDC.64 R10, c[0x0][0x9e8] ;  /* 0x00027a00ff0a1b82 */ /* 0x000e240000000a00 */
[----:B0-----:R-:W-:-:S05]  /*14450*/  @P1 IMAD.HI.U32 R10, R138, R10, RZ ;  /* 0x0000000a8a0a1227 */ /* 0x001fca00078e00ff */
[----:B------:R-:W-:-:S07]  /*14460*/  @P1 SHF.R.U32.HI R138, RZ, R11, R10 ;  /* 0x0000000bff8a1219 */ /* 0x000fce000001160a */
.L_x_14627:
[----:B------:R-:W-:Y:S05]  /*14470*/  BSYNC B1 ;  /* 0x0000000000017941 */ /* 0x000fea0003800000 */
.L_x_14625:
[----:B------:R-:W-:-:S05]  /*14480*/  IMAD R138, R138, R139, R20 ;  /* 0x0000008b8a8a7224 */ /* 0x000fca00078e0214 */
[----:B------:R-:W-:Y:S02]  /*14490*/  VIMNMX R137, R137, R138, !PT ;  /* 0x0000008a89897248 */ /* 0x000fe40007fe0100 */
[----:B------:R-:W-:-:S07]  /*144a0*/  VIADDMNMX R136, R138, R139, R136, PT ;  /* 0x0000008b8a887246 */ /* 0x000fce0003800188 */
.L_x_14624:
[C---:B------:R-:W-:Y:S02]  /*144b0*/  ISETP.GE.AND P2, PT, R0.reuse, 0x2, PT ;  /* 0x000000020000780c */ /* 0x040fe40003f46270 */
        /* <DEDUP_REMOVED lines=224> */
[----:B------:R-:W-:Y:S02]  /*152c0*/  ISETP.GE.AND P6, PT, R0, 0x9a, PT ;  /* 0x0000009a0000780c */ /* 0x000fe40003fc6270 */
[----:B------:R-:W0:Y:S11]  /*152d0*/  SHFL.IDX PT, R0, R3, 0x1, 0x1c1f ;  /* 0x003c1f0003007f89 */ /* 0x000e3600000e0000 */
[----:B------:R-:W-:-:S02]  /*152e0*/  @P6 LOP3.LUT R16, R16, 0x8000000, RZ, 0xfc, !PT ;  /* 0x0800000010106812 */ /* 0x000fc400078efcff */
[----:B------:R-:W-:-:S04]  /*152f0*/  ISETP.GT.AND P6, PT, R137, 0x99, !P6 ;  /* 0x000000998900780c */ /* 0x000fc800077c4270 */
[----:B------:R-:W-:-:S04]  /*15300*/  ISETP.LT.OR P6, PT, R136, 0x9a, P6 ;  /* 0x0000009a8800780c */ /* 0x000fc800037c1670 */
[----:B------:R-:W-:Y:S02]  /*15310*/  FSEL R69, R69, -INF , !P6 ;  /* 0xff80000045457808 */ /* 0x000fe40007000000 */
[----:B------:R-:W-:Y:S01]  /*15320*/  ISETP.GE.AND P6, PT, R143, 0x1, PT ;  /* 0x000000018f00780c */ /* 0x000fe20003fc6270 */
        /* <DEDUP_REMOVED lines=15> */
.L_x_14630:
[----:B------:R-:W-:-:S05]  /*15420*/  IMAD.U32 R3, RZ, RZ, UR36 ;  /* 0x00000024ff037e24 */ /* 0x000fca000f8e00ff */
[----:B------:R-:W-:-:S13]  /*15430*/  ISETP.NE.AND P6, PT, R3, 0x1, PT ;  /* 0x000000010300780c */ /* 0x000fda0003fc5270 */
[----:B------:R-:W0:Y:S02]  /*15440*/  @P6 LDC.64 R10, c[0x0][0x9e8] ;  /* 0x00027a00ff0a6b82 */ /* 0x000e240000000a00 */
[----:B0-----:R-:W-:-:S05]  /*15450*/  @P6 IMAD.HI.U32 R10, R0, R10, RZ ;  /* 0x0000000a000a6227 */ /* 0x001fca00078e00ff */
[----:B------:R-:W-:-:S07]  /*15460*/  @P6 SHF.R.U32.HI R0, RZ, R11, R10 ;  /* 0x0000000bff006219 */ /* 0x000fce000001160a */
.L_x_14631:
[----:B------:R-:W-:Y:S05]  /*15470*/  BSYNC B1 ;  /* 0x0000000000017941 */ /* 0x000fea0003800000 */
.L_x_14629:
[----:B------:R-:W-:-:S05]  /*15480*/  IMAD R0, R0, R3, R20 ;  /* 0x0000000300007224 */ /* 0x000fca00078e0214 */
[----:B------:R-:W-:Y:S02]  /*15490*/  VIMNMX R13, R13, R0, !PT ;  /* 0x000000000d0d7248 */ /* 0x000fe40007fe0100 */
[----:B------:R-:W-:-:S07]  /*154a0*/  VIADDMNMX R12, R0, R3, R12, PT ;  /* 0x00000003000c7246 */ /* 0x000fce000380010c */
.L_x_14628:
        /* <DEDUP_REMOVED lines=76> */
[----:B------:R-:W-:Y:S02]  /*15970*/  FMNMX.FTZ R0, R108, R0, !PT ;  /* 0x000000006c007209 */ /* 0x000fe40007810000 */
        /* <DEDUP_REMOVED lines=12> */
[----:B------:R-:W-:Y:S02]  /*15a40*/  LOP3.LUT P5, RZ, R16, 0x200, RZ, 0xc0, !PT ;  /* 0x0000020010ff7812 */ /* 0x000fe400078ac0ff */
[----:B------:R-:W-:-:S02]  /*15a50*/  FMNMX.FTZ R0, R88, R0, !PT ;  /* 0x0000000058007209 */ /* 0x000fc40007810000 */
[----:B------:R-:W-:Y:S02]  /*15a60*/  FSEL R78, R78, -INF , !P1 ;  /* 0xff8000004e4e7808 */ /* 0x000fe40004800000 */
        /* <DEDUP_REMOVED lines=9> */
[----:B------:R-:W-:Y:S02]  /*15b00*/  FMNMX.FTZ R0, R96, R0, !PT ;  /* 0x0000000060007209 */ /* 0x000fe40007810000 */
[----:B------:R-:W-:-:S02]  /*15b10*/  LOP3.LUT P3, RZ, R16, 0x80, RZ, 0xc0, !PT ;  /* 0x0000008010ff7812 */ /* 0x000fc4000786c0ff */
[----:B------:R-:W-:Y:S02]  /*15b20*/  FSEL R82, R82, -INF , !P1 ;  /* 0xff80000052527808 */ /* 0x000fe40004800000 */
[----:B------:R-:W-:Y:S02]  /*15b30*/  FMNMX.FTZ R0, R97, R0, !PT ;  /* 0x0000000061007209 */ /* 0x000fe40007810000 */
[----:B------:R-:W-:Y:S02]  /*15b40*/  ISETP.GT.AND P1, PT, R13, 0x71, !P3 ;  /* 0x000000710d00780c */ /* 0x000fe40005f24270 */
[----:B------:R-:W-:Y:S02]  /*15b50*/  FMNMX.FTZ R0, R100, R0, !PT ;  /* 0x0000000064007209 */ /* 0x000fe40007810000 */
[----:B------:R-:W-:Y:S02]  /*15b60*/  ISETP.LT.OR P1, PT, R12, 0x72, P1 ;  /* 0x000000720c00780c */ /* 0x000fe40000f21670 */
[----:B------:R-:W-:-:S02]  /*15b70*/  LOP3.LUT P2, RZ, R16, 0x40, RZ, 0xc0, !PT ;  /* 0x0000004010ff7812 */ /* 0x000fc4000784c0ff */
[----:B------:R-:W-:Y:S02]  /*15b80*/  FMNMX.FTZ R0, R101, R0, !PT ;  /* 0x0000000065007209 */ /* 0x000fe40007810000 */
[----:B------:R-:W-:Y:S02]  /*15b90*/  FSEL R83, R83, -INF , !P1 ;  /* 0xff80000053537808 */ /* 0x000fe40004800000 */
        /* <DEDUP_REMOVED lines=39> */
[----:B------:R-:W-:Y:S01]  /*15e10*/  LOP3.LUT P1, RZ, R17, 0x1, RZ, 0xc0, !PT ;  /* 0x0000000111ff7812 */ /* 0x000fe2000782c0ff */
[----:B------:R-:W0:Y:S01]  /*15e20*/  SHFL.BFLY PT, R3, R0, 0x2, 0x1f ;  /* 0x0c401f0000037f89 */ /* 0x000e2200000e0000 */
[----:B------:R-:W-:-:S02]  /*15e30*/  LOP3.LUT P0, RZ, R16, 0x4000000, RZ, 0xc0, !PT ;  /* 0x0400000010ff7812 */ /* 0x000fc4000780c0ff */
[C---:B------:R-:W-:Y:S02]  /*15e40*/  ISETP.GT.AND P1, PT, R13.reuse, 0x11, !P1 ;  /* 0x000000110d00780c */ /* 0x040fe40004f24270 */
[----:B------:R-:W-:Y:S02]  /*15e50*/  ISETP.GT.AND P0, PT, R13, 0x80, !P0 ;  /* 0x000000800d00780c */ /* 0x000fe40004704270 */
[----:B------:R-:W-:Y:S02]  /*15e60*/  ISETP.LT.OR P1, PT, R12, 0x12, P1 ;  /* 0x000000120c00780c */ /* 0x000fe40000f21670 */
[----:B------:R-:W-:Y:S02]  /*15e70*/  LOP3.LUT P2, RZ, R16, 0x1000000, RZ, 0xc0, !PT ;  /* 0x0100000010ff7812 */ /* 0x000fe4000784c0ff */
[----:B------:R-:W-:Y:S02]  /*15e80*/  FSEL R131, R131, -INF , !P1 ;  /* 0xff80000083837808 */ /* 0x000fe40004800000 */
[----:B------:R-:W-:-:S02]  /*15e90*/  LOP3.LUT P1, RZ, R17, 0x4, RZ, 0xc0, !PT ;  /* 0x0000000411ff7812 */ /* 0x000fc4000782c0ff */
[C---:B------:R-:W-:Y:S02]  /*15ea0*/  LOP3.LUT P3, RZ, R16.reuse, 0x10, RZ, 0xc0, !PT ;  /* 0x0000001010ff7812 */ /* 0x040fe4000786c0ff */
[----:B------:R-:W-:Y:S02]  /*15eb0*/  ISETP.GT.AND P1, PT, R13, 0x18, !P1 ;  /* 0x000000180d00780c */ /* 0x000fe40004f24270 */
[----:B------:R-:W-:Y:S02]  /*15ec0*/  LOP3.LUT P4, RZ, R16, 0x8, RZ, 0xc0, !PT ;  /* 0x0000000810ff7812 */ /* 0x000fe4000788c0ff */
[----:B------:R-:W-:Y:S02]  /*15ed0*/  ISETP.LT.OR P1, PT, R12, 0x19, P1 ;  /* 0x000000190c00780c */ /* 0x000fe40000f21670 */
[----:B------:R-:W-:Y:S02]  /*15ee0*/  LOP3.LUT P5, RZ, R16, 0x4, RZ, 0xc0, !PT ;  /* 0x0000000410ff7812 */ /* 0x000fe400078ac0ff */
[----:B------:R-:W-:-:S02]  /*15ef0*/  FSEL R134, R134, -INF , !P1 ;  /* 0xff80000086867808 */ /* 0x000fc40004800000 */
[----:B0-----:R-:W-:Y:S02]  /*15f00*/  FMNMX.FTZ R3, R0, R3, !PT ;  /* 0x0000000300037209 */ /* 0x001fe40007810000 */
[C---:B------:R-:W-:Y:S02]  /*15f10*/  LOP3.LUT P1, RZ, R17.reuse, 0x2, RZ, 0xc0, !PT ;  /* 0x0000000211ff7812 */ /* 0x040fe4000782c0ff */
[----:B------:R-:W-:Y:S01]  /*15f20*/  LOP3.LUT R17, R17, 0xffffff7f, RZ, 0xc0, !PT ;  /* 0xffffff7f11117812 */ /* 0x000fe200078ec0ff */
[----:B------:R-:W0:Y:S01]  /*15f30*/  SHFL.BFLY PT, R0, R3, 0x1, 0x1f ;  /* 0x0c201f0003007f89 */ /* 0x000e2200000e0000 */
[----:B------:R-:W-:Y:S02]  /*15f40*/  ISETP.GT.AND P1, PT, R13, 0x19, !P1 ;  /* 0x000000190d00780c */ /* 0x000fe40004f24270 */
[----:B------:R-:W-:Y:S02]  /*15f50*/  @P0 LOP3.LUT R17, R17, 0x80, RZ, 0xfc, !PT ;  /* 0x0000008011110812 */ /* 0x000fe400078efcff */
[----:B------:R-:W-:-:S02]  /*15f60*/  ISETP.LT.OR P1, PT, R12, 0x1a, P1 ;  /* 0x0000001a0c00780c */ /* 0x000fc40000f21670 */
[C---:B------:R-:W-:Y:S02]  /*15f70*/  LOP3.LUT P0, RZ, R16.reuse, 0x8000000, RZ, 0xc0, !PT ;  /* 0x0800000010ff7812 */ /* 0x040fe4000780c0ff */
[----:B------:R-:W-:Y:S02]  /*15f80*/  FSEL R135, R135, -INF , !P1 ;  /* 0xff80000087877808 */ /* 0x000fe40004800000 */
[C---:B------:R-:W-:Y:S02]  /*15f90*/  LOP3.LUT P1, RZ, R16.reuse, 0x1, RZ, 0xc0, !PT ;  /* 0x0000000110ff7812 */ /* 0x040fe4000782c0ff */
[C---:B------:R-:W-:Y:S02]  /*15fa0*/  ISETP.GT.AND P0, PT, R13.reuse, 0x99, !P0 ;  /* 0x000000990d00780c */ /* 0x040fe40004704270 */
[----:B------:R-:W-:Y:S02]  /*15fb0*/  ISETP.GT.AND P1, PT, R13, RZ, !P1 ;  /* 0x000000ff0d00720c */ /* 0x000fe40004f24270 */
[----:B------:R-:W-:-:S02]  /*15fc0*/  LOP3.LUT P6, RZ, R16, 0x2, RZ, 0xc0, !PT ;  /* 0x0000000210ff7812 */ /* 0x000fc400078cc0ff */
[----:B------:R-:W-:Y:S02]  /*15fd0*/  ISETP.LT.OR P1, PT, R12, 0x1, P1 ;  /* 0x000000010c00780c */ /* 0x000fe40000f21670 */
[----:B------:R-:W-:Y:S02]  /*15fe0*/  ISETP.GT.AND P2, PT, R13, 0x88, !P2 ;  /* 0x000000880d00780c */ /* 0x000fe40005744270 */
[----:B------:R-:W-:Y:S02]  /*15ff0*/  FSEL R122, R122, -INF , !P1 ;  /* 0xff8000007a7a7808 */ /* 0x000fe40004800000 */
[----:B0-----:R-:W-:Y:S02]  /*16000*/  FMNMX.FTZ R3, R3, R0, !PT ;  /* 0x0000000003037209 */ /* 0x001fe40007810000 */
[----:B------:R-:W-:Y:S02]  /*16010*/  FMNMX.FTZ R0, R122, R15, !PT ;  /* 0x0000000f7a007209 */ /* 0x000fe40007810000 */
[----:B------:R-:W-:Y:S01]  /*16020*/  LOP3.LUT P1, RZ, R16, 0x2000000, RZ, 0xc0, !PT ;  /* 0x0200000010ff7812 */ /* 0x000fe2000782c0ff */
[----:B------:R-:W-:-:S01]  /*16030*/  FFMA.FTZ R11, R2, R3, -8 ;  /* 0xc1000000020b7423 */ /* 0x000fc20000010003 */
[----:B------:R-:W-:-:S02]  /*16040*/  FMNMX.FTZ R0, R123, R0, !PT ;  /* 0x000000007b007209 */ /* 0x000fc40007810000 */
[----:B------:R-:W-:Y:S02]  /*16050*/  LOP3.LUT R16, R16, 0xfffffffd, RZ, 0xc0, !PT ;  /* 0xfffffffd10107812 */ /* 0x000fe400078ec0ff */
[----:B------:R-:W-:Y:S02]  /*16060*/  FMNMX.FTZ R0, R126, R0, !PT ;  /* 0x000000007e007209 */ /* 0x000fe40007810000 */
[----:B------:R-:W-:Y:S02]  /*16070*/  @P0 LOP3.LUT R16, R16, 0x2, RZ, 0xfc, !PT ;  /* 0x0000000210100812 */ /* 0x000fe400078efcff */
[----:B------:R-:W-:Y:S02]  /*16080*/  FMNMX.FTZ R0, R127, R0, !PT ;  /* 0x000000007f007209 */ /* 0x000fe40007810000 */
[----:B------:R-:W-:Y:S02]  /*16090*/  LOP3.LUT P0, RZ, R17, 0x80, RZ, 0xc0, !PT ;  /* 0x0000008011ff7812 */ /* 0x000fe4000780c0ff */
[----:B------:R-:W-:-:S02]  /*160a0*/  FMNMX.FTZ R0, R130, R0, !PT ;  /* 0x0000000082007209 */ /* 0x000fc40007810000 */
[----:B------:R-:W-:Y:S02]  /*160b0*/  ISETP.LT.OR P0, PT, R12, 0x81, P0 ;  /* 0x000000810c00780c */ /* 0x000fe40000701670 */
[----:B------:R-:W-:Y:S02]  /*160c0*/  FMNMX.FTZ R0, R131, R0, !PT ;  /* 0x0000000083007209 */ /* 0x000fe40007810000 */
[----:B------:R-:W-:Y:S02]  /*160d0*/  LOP3.LUT R16, R16, 0xfffffff7, RZ, 0xc0, !PT ;  /* 0xfffffff710107812 */ /* 0x000fe400078ec0ff */
[----:B------:R-:W-:Y:S02]  /*160e0*/  FMNMX.FTZ R0, R134, R0, !PT ;  /* 0x0000000086007209 */ /* 0x000fe40007810000 */
[----:B------:R-:W-:Y:S02]  /*160f0*/  ISETP.GT.AND P1, PT, R13, 0x81, !P1 ;  /* 0x000000810d00780c */ /* 0x000fe40004f24270 */
[----:B------:R-:W-:-:S02]  /*16100*/  FMNMX.FTZ R0, R135, R0, !PT ;  /* 0x0000000087007209 */ /* 0x000fc40007810000 */
[----:B------:R-:W-:Y:S02]  /*16110*/  LOP3.LUT R17, R17, 0xffffffbf, RZ, 0xc0, !PT ;  /* 0xffffffbf11117812 */ /* 0x000fe400078ec0ff */
[----:B------:R-:W-:Y:S02]  /*16120*/  FMNMX.FTZ R0, R106, R0, !PT ;  /* 0x000000006a007209 */ /* 0x000fe40007810000 */
[----:B------:R-:W-:Y:S02]  /*16130*/  @P0 LOP3.LUT R16, R16, 0x8, RZ, 0xfc, !PT ;  /* 0x0000000810100812 */ /* 0x000fe400078efcff */
[----:B------:R-:W-:Y:S02]  /*16140*/  FMNMX.FTZ R0, R107, R0, !PT ;  /* 0x000000006b007209 */ /* 0x000fe40007810000 */
[----:B------:R-:W-:Y:S02]  /*16150*/  ISETP.LT.OR P0, PT, R12, 0x82, P1 ;  /* 0x000000820c00780c */ /* 0x000fe40000f01670 */
[----:B------:R-:W-:-:S02]  /*16160*/  FMNMX.FTZ R0, R110, R0, !PT ;  /* 0x000000006e007209 */ /* 0x000fc40007810000 */
[C---:B------:R-:W-:Y:S02]  /*16170*/  LOP3.LUT P1, RZ, R16.reuse, 0x2, RZ, 0xc0, !PT ;  /* 0x0000000210ff7812 */ /* 0x040fe4000782c0ff */
[----:B------:R-:W-:Y:S02]  /*16180*/  FMNMX.FTZ R0, R111, R0, !PT ;  /* 0x000000006f007209 */ /* 0x000fe40007810000 */
[----:B------:R-:W-:Y:S02]  /*16190*/  LOP3.LUT R16, R16, 0xfffffffb, RZ, 0xc0, !PT ;  /* 0xfffffffb10107812 */ /* 0x000fe400078ec0ff */
[----:B------:R-:W-:Y:S02]  /*161a0*/  FMNMX.FTZ R0, R114, R0, !PT ;  /* 0x0000000072007209 */ /* 0x000fe40007810000 */
[----:B------:R-:W-:Y:S02]  /*161b0*/  ISETP.GT.AND P3, PT, R13, 0x89, !P3 ;  /* 0x000000890d00780c */ /* 0x000fe40005f64270 */
[----:B------:R-:W-:-:S02]  /*161c0*/  FMNMX.FTZ R0, R115, R0, !PT ;  /* 0x0000000073007209 */ /* 0x000fc40007810000 */
[----:B------:R-:W-:Y:S02]  /*161d0*/  @P0 LOP3.LUT R16, R16, 0x4, RZ, 0xfc, !PT ;  /* 0x0000000410100812 */ /* 0x000fe400078efcff */
[----:B------:R-:W-:Y:S02]  /*161e0*/  FMNMX.FTZ R0, R118, R0, !PT ;  /* 0x0000000076007209 */ /* 0x000fe40007810000 */
[----:B------:R-:W-:Y:S02]  /*161f0*/  ISETP.LT.OR P0, PT, R12, 0x89, P2 ;  /* 0x000000890c00780c */ /* 0x000fe40001701670 */
[----:B------:R-:W-:Y:S02]  /*16200*/  FMNMX.FTZ R0, R119, R0, !PT ;  /* 0x0000000077007209 */ /* 0x000fe40007810000 */
[----:B------:R-:W-:Y:S02]  /*16210*/  FSETP.NEU.FTZ.AND P2, PT, R3, -INF , PT ;  /* 0xff8000000300780b */ /* 0x000fe40003f5d000 */
[----:B------:R-:W-:-:S02]  /*16220*/  FMNMX.FTZ R0, R90, R0, !PT ;  /* 0x000000005a007209 */ /* 0x000fc40007810000 */
[----:B------:R-:W-:Y:S02]  /*16230*/  FSEL R10, R3, RZ, P2 ;  /* 0x000000ff030a7208 */ /* 0x000fe40001000000 */
[----:B------:R-:W-:Y:S02]  /*16240*/  FMNMX.FTZ R0, R91, R0, !PT ;  /* 0x000000005b007209 */ /* 0x000fe40007810000 */
[----:B------:R-:W-:Y:S01]  /*16250*/  FSEL R11, R11, RZ, P2 ;  /* 0x000000ff0b0b7208 */ /* 0x000fe20001000000 */
[----:B------:R-:W-:Y:S01]  /*16260*/  FADD.FTZ R10, -R10, R14 ;  /* 0x0000000e0a0a7221 */ /* 0x000fe20000010100 */
[----:B------:R-:W-:Y:S02]  /*16270*/  FMNMX.FTZ R0, R94, R0, !PT ;  /* 0x000000005e007209 */ /* 0x000fe40007810000 */
[----:B------:R-:W-:Y:S01]  /*16280*/  @P0 LOP3.LUT R17, R17, 0x40, RZ, 0xfc, !PT ;  /* 0x0000004011110812 */ /* 0x000fe200078efcff */
[----:B------:R-:W-:-:S01]  /*16290*/  FFMA.FTZ R120, R2, R120, -R11 ;  /* 0x0000007802787223 */ /* 0x000fc2000001080b */
[----:B------:R-:W-:Y:S01]  /*162a0*/  FMNMX.FTZ R0, R95, R0, !PT ;  /* 0x000000005f007209 */ /* 0x000fe20007810000 */
[----:B------:R-:W-:Y:S01]  /*162b0*/  FMUL.FTZ R10, R2, R10 ;  /* 0x0000000a020a7220 */ /* 0x000fe20000410000 */
[----:B------:R-:W-:Y:S01]  /*162c0*/  LOP3.LUT P0, RZ, R16, 0x8, RZ, 0xc0, !PT ;  /* 0x0000000810ff7812 */ /* 0x000fe2000780c0ff */
[----:B------:R-:W-:-:S01]  /*162d0*/  FFMA.FTZ R121, R2, R121, -R11 ;  /* 0x0000007902797223 */ /* 0x000fc2000001080b */
[----:B------:R-:W-:Y:S01]  /*162e0*/  FMNMX.FTZ R0, R98, R0, !PT ;  /* 0x0000000062007209 */ /* 0x000fe20007810000 */
[----:B------:R-:W-:Y:S01]  /*162f0*/  MUFU.EX2 R120, R120 ;  /* 0x0000007800787308 */ /* 0x000fe20000000800 */
[----:B------:R-:W-:Y:S01]  /*16300*/  LOP3.LUT P2, RZ, R16, 0x4, RZ, 0xc0, !PT ;  /* 0x0000000410ff7812 */ /* 0x000fe2000784c0ff */
[C-C-:B------:R-:W-:Y:S01]  /*16310*/  FFMA.FTZ R124, R2.reuse, R124, -R11.reuse ;  /* 0x0000007c027c7223 */ /* 0x140fe2000001080b */
[----:B------:R-:W-:Y:S01]  /*16320*/  FMNMX.FTZ R0, R99, R0, !PT ;  /* 0x0000000063007209 */ /* 0x000fe20007810000 */
[--C-:B------:R-:W-:Y:S01]  /*16330*/  FFMA.FTZ R125, R2, R125, -R11.reuse ;  /* 0x0000007d027d7223 */ /* 0x100fe2000001080b */
[----:B------:R-:W-:Y:S01]  /*16340*/  FSEL R58, R58, -INF , !P0 ;  /* 0xff8000003a3a7808 */ /* 0x000fe20004000000 */
[--C-:B------:R-:W-:Y:S01]  /*16350*/  FFMA.FTZ R128, R2, R128, -R11.reuse ;  /* 0x0000008002807223 */ /* 0x100fe2000001080b */
[----:B------:R-:W-:Y:S01]  /*16360*/  FMNMX.FTZ R0, R102, R0, !PT ;  /* 0x0000000066007209 */ /* 0x000fe20007810000 */
[----:B------:R-:W2:Y:S01]  /*16370*/  MUFU.EX2 R10, R10 ;  /* 0x0000000a000a7308 */ /* 0x000ea20000000800 */
        /* <DEDUP_REMOVED lines=8> */
[----:B------:R-:W-:Y:S01]  /*16400*/  ISETP.GT.AND P4, PT, R13, 0x90, !P4 ;  /* 0x000000900d00780c */ /* 0x000fe20006784270 */
[C-C-:B------:R-:W-:Y:S01]  /*16410*/  FFMA.FTZ R104, R2.reuse, R104, -R11.reuse ;  /* 0x0000006802687223 */ /* 0x140fe2000001080b */
[----:B------:R-:W-:Y:S01]  /*16420*/  FMNMX.FTZ R0, R75, R0, !PT ;  /* 0x000000004b007209 */ /* 0x000fe20007810000 */
[--C-:B------:R-:W-:Y:S01]  /*16430*/  FFMA.FTZ R105, R2, R105, -R11.reuse ;  /* 0x0000006902697223 */ /* 0x100fe2000001080b */
[----:B------:R-:W-:Y:S01]  /*16440*/  ISETP.LT.OR P3, PT, R12, 0x8a, P3 ;  /* 0x0000008a0c00780c */ /* 0x000fe20001f61670 */
[--C-:B------:R-:W-:Y:S01]  /*16450*/  FFMA.FTZ R108, R2, R108, -R11.reuse ;  /* 0x0000006c026c7223 */ /* 0x100fe2000001080b */
[----:B------:R-:W-:Y:S01]  /*16460*/  FMNMX.FTZ R0, R78, R0, !PT ;  /* 0x000000004e007209 */ /* 0x000fe20007810000 */
[----:B------:R-:W1:Y:S01]  /*16470*/  MUFU.EX2 R124, R124 ;  /* 0x0000007c007c7308 */ /* 0x000e620000000800 */
[----:B------:R-:W-:Y:S01]  /*16480*/  FSEL R62, R62, -INF , !P0 ;  /* 0xff8000003e3e7808 */ /* 0x000fe20004000000 */
[----:B--2---:R-:W-:Y:S01]  /*16490*/  FFMA.FTZ R14, R10, R20, R120 ;  /* 0x000000140a0e7223 */ /* 0x004fe20000010078 */
[----:B------:R-:W-:Y:S01]  /*164a0*/  FMNMX.FTZ R0, R79, R0, !PT ;  /* 0x000000004f007209 */ /* 0x000fe20007810000 */
[C-C-:B------:R-:W-:Y:S01]  /*164b0*/  FFMA.FTZ R109, R2.reuse, R109, -R11.reuse ;  /* 0x0000006d026d7223 */ /* 0x140fe2000001080b */
[----:B------:R-:W-:Y:S01]  /*164c0*/  ISETP.GT.AND P5, PT, R13, 0x91, !P5 ;  /* 0x000000910d00780c */ /* 0x000fe20006fa4270 */
[--C-:B------:R-:W-:Y:S01]  /*164d0*/  FFMA.FTZ R112, R2, R112, -R11.reuse ;  /* 0x0000007002707223 */ /* 0x100fe2000001080b */
[----:B------:R-:W-:Y:S01]  /*164e0*/  FMNMX.FTZ R0, R82, R0, !PT ;  /* 0x0000000052007209 */ /* 0x000fe20007810000 */
[----:B------:R-:W2:Y:S01]  /*164f0*/  MUFU.EX2 R125, R125 ;  /* 0x0000007d007d7308 */ /* 0x000ea20000000800 */
[----:B------:R-:W-:Y:S01]  /*16500*/  ISETP.LT.OR P4, PT, R12, 0x91, P4 ;  /* 0x000000910c00780c */ /* 0x000fe20002781670 */
[----:B0-----:R-:W-:Y:S01]  /*16510*/  FADD.FTZ R14, R121, R14 ;  /* 0x0000000e790e7221 */ /* 0x001fe20000010000 */
[----:B------:R-:W-:Y:S01]  /*16520*/  FMNMX.FTZ R0, R83, R0, !PT ;  /* 0x0000000053007209 */ /* 0x000fe20007810000 */
[C-C-:B------:R-:W-:Y:S01]  /*16530*/  FFMA.FTZ R113, R2.reuse, R113, -R11.reuse ;  /* 0x0000007102717223 */ /* 0x140fe2000001080b */
[----:B------:R-:W-:Y:S01]  /*16540*/  FSEL R63, R63, -INF , !P3 ;  /* 0xff8000003f3f7808 */ /* 0x000fe20005800000 */
[--C-:B------:R-:W-:Y:S01]  /*16550*/  FFMA.FTZ R116, R2, R116, -R11.reuse ;  /* 0x0000007402747223 */ /* 0x100fe2000001080b */
[----:B------:R-:W-:Y:S01]  /*16560*/  FMNMX.FTZ R0, R86, R0, !PT ;  /* 0x0000000056007209 */ /* 0x000fe20007810000 */
[----:B------:R-:W0:Y:S01]  /*16570*/  MUFU.EX2 R128, R128 ;  /* 0x0000008000807308 */ /* 0x000e220000000800 */
[----:B------:R-:W-:Y:S01]  /*16580*/  ISETP.GT.AND P6, PT, R13, 0x98, !P6 ;  /* 0x000000980d00780c */ /* 0x000fe200077c4270 */
[----:B-1----:R-:W-:Y:S01]  /*16590*/  FADD.FTZ R14, R124, R14 ;  /* 0x0000000e7c0e7221 */ /* 0x002fe20000010000 */
[----:B------:R-:W-:Y:S01]  /*165a0*/  FMNMX.FTZ R0, R87, R0, !PT ;  /* 0x0000000057007209 */ /* 0x000fe20007810000 */
[--C-:B------:R-:W-:Y:S01]  /*165b0*/  FFMA.FTZ R117, R2, R117, -R11.reuse ;  /* 0x0000007502757223 */ /* 0x100fe2000001080b */
[----:B------:R-:W-:Y:S01]  /*165c0*/  ISETP.LT.OR P5, PT, R12, 0x92, P5 ;  /* 0x000000920c00780c */ /* 0x000fe20002fa1670 */
[--C-:B------:R-:W-:Y:S01]  /*165d0*/  FFMA.FTZ R88, R2, R88, -R11.reuse ;  /* 0x0000005802587223 */ /* 0x100fe2000001080b */
[----:B------:R-:W-:Y:S01]  /*165e0*/  FMNMX.FTZ R0, R58, R0, !PT ;  /* 0x000000003a007209 */ /* 0x000fe20007810000 */
[----:B------:R-:W1:Y:S01]  /*165f0*/  MUFU.EX2 R129, R129 ;  /* 0x0000008100817308 */ /* 0x000e620000000800 */
[----:B------:R-:W-:Y:S01]  /*16600*/  FSEL R66, R66, -INF , !P4 ;  /* 0xff80000042427808 */ /* 0x000fe20006000000 */
[----:B--2---:R-:W-:Y:S01]  /*16610*/  FADD.FTZ R14, R125, R14 ;  /* 0x0000000e7d0e7221 */ /* 0x004fe20000010000 */
[----:B------:R-:W-:Y:S01]  /*16620*/  FMNMX.FTZ R0, R59, R0, !PT ;  /* 0x000000003b007209 */ /* 0x000fe20007810000 */
[--C-:B------:R-:W-:Y:S01]  /*16630*/  FFMA.FTZ R89, R2, R89, -R11.reuse ;  /* 0x0000005902597223 */ /* 0x100fe2000001080b */
[----:B------:R-:W-:Y:S01]  /*16640*/  ISETP.LT.OR P6, PT, R12, 0x99, P6 ;  /* 0x000000990c00780c */ /* 0x000fe200037c1670 */
[--C-:B------:R-:W-:Y:S01]  /*16650*/  FFMA.FTZ R92, R2, R92, -R11.reuse ;  /* 0x0000005c025c7223 */ /* 0x100fe2000001080b */
[----:B------:R-:W-:Y:S01]  /*16660*/  FMNMX.FTZ R0, R62, R0, !PT ;  /* 0x000000003e007209 */ /* 0x000fe20007810000 */
[----:B------:R-:W2:Y:S01]  /*16670*/  MUFU.EX2 R132, R132 ;  /* 0x0000008400847308 */ /* 0x000ea20000000800 */
[----:B------:R-:W-:Y:S01]  /*16680*/  FSEL R67, R67, -INF , !P5 ;  /* 0xff80000043437808 */ /* 0x000fe20006800000 */
[----:B0-----:R-:W-:Y:S01]  /*16690*/  FADD.FTZ R14, R128, R14 ;  /* 0x0000000e800e7221 */ /* 0x001fe20000010000 */
[----:B------:R-:W-:Y:S01]  /*166a0*/  FMNMX.FTZ R0, R63, R0, !PT ;  /* 0x000000003f007209 */ /* 0x000fe20007810000 */
[--C-:B------:R-:W-:Y:S01]  /*166b0*/  FFMA.FTZ R93, R2, R93, -R11.reuse ;  /* 0x0000005d025d7223 */ /* 0x100fe2000001080b */
[----:B------:R-:W-:Y:S01]  /*166c0*/  ISETP.LT.OR P1, PT, R12, 0x9a, P1 ;  /* 0x0000009a0c00780c */ /* 0x000fe20000f21670 */
[--C-:B------:R-:W-:Y:S01]  /*166d0*/  FFMA.FTZ R96, R2, R96, -R11.reuse ;  /* 0x0000006002607223 */ /* 0x100fe2000001080b */
[----:B------:R-:W-:Y:S01]  /*166e0*/  FMNMX.FTZ R0, R66, R0, !PT ;  /* 0x0000000042007209 */ /* 0x000fe20007810000 */
[----:B------:R-:W0:Y:S01]  /*166f0*/  MUFU.EX2 R133, R133 ;  /* 0x0000008500857308 */ /* 0x000e220000000800 */
[----:B------:R-:W-:Y:S01]  /*16700*/  FSEL R70, R70, -INF , !P6 ;  /* 0xff80000046467808 */ /* 0x000fe20007000000 */
[----:B-1----:R-:W-:Y:S01]  /*16710*/  FADD.FTZ R14, R129, R14 ;  /* 0x0000000e810e7221 */ /* 0x002fe20000010000 */
[----:B------:R-:W-:Y:S01]  /*16720*/  FMNMX.FTZ R0, R67, R0, !PT ;  /* 0x0000000043007209 */ /* 0x000fe20007810000 */
[C-C-:B------:R-:W-:Y:S01]  /*16730*/  FFMA.FTZ R97, R2.reuse, R97, -R11.reuse ;  /* 0x0000006102617223 */ /* 0x140fe2000001080b */
[----:B------:R-:W-:Y:S01]  /*16740*/  FSEL R71, R71, -INF , !P1 ;  /* 0xff80000047477808 */ /* 0x000fe20004800000 */
[----:B------:R-:W-:Y:S01]  /*16750*/  FFMA.FTZ R100, R2, R100, -R11 ;  /* 0x0000006402647223 */ /* 0x000fe2000001080b */
[----:B------:R-:W-:Y:S01]  /*16760*/  FMNMX.FTZ R0, R70, R0, !PT ;  /* 0x0000000046007209 */ /* 0x000fe20007810000 */
[----:B------:R-:W1:Y:S01]  /*16770*/  MUFU.EX2 R104, R104 ;  /* 0x0000006800687308 */ /* 0x000e620000000800 */
[----:B--2---:R-:W-:-:S01]  /*16780*/  FADD.FTZ R14, R132, R14 ;  /* 0x0000000e840e7221 */ /* 0x004fc20000010000 */
[C-C-:B------:R-:W-:Y:S01]  /*16790*/  FFMA.FTZ R101, R2.reuse, R101, -R11.reuse ;  /* 0x0000006502657223 */ /* 0x140fe2000001080b */
[----:B------:R-:W-:Y:S01]  /*167a0*/  FMNMX.FTZ R0, R71, R0, !PT ;  /* 0x0000000047007209 */ /* 0x000fe20007810000 */
[C-C-:B------:R-:W-:Y:S01]  /*167b0*/  FFMA.FTZ R72, R2.reuse, R72, -R11.reuse ;  /* 0x0000004802487223 */ /* 0x140fe2000001080b */
[----:B------:R-:W-:-:S01]  /*167c0*/  FFMA.FTZ R73, R2, R73, -R11 ;  /* 0x0000004902497223 */ /* 0x000fc2000001080b */
[C-C-:B------:R-:W-:Y:S01]  /*167d0*/  FFMA.FTZ R76, R2.reuse, R76, -R11.reuse ;  /* 0x0000004c024c7223 */ /* 0x140fe2000001080b */
[----:B------:R-:W-:-:S01]  /*167e0*/  FFMA.FTZ R77, R2, R77, -R11 ;  /* 0x0000004d024d7223 */ /* 0x000fc2000001080b */
[----:B------:R-:W2:Y:S01]  /*167f0*/  SHFL.BFLY PT, R12, R0, 0x2, 0x1f ;  /* 0x0c401f00000c7f89 */ /* 0x000ea200000e0000 */
        /* <DEDUP_REMOVED lines=17> */
[----:B---3--:R-:W-:-:S01]  /*16910*/  FADD.FTZ R14, R105, R14 ;  /* 0x0000000e690e7221 */ /* 0x008fc20000010000 */
[----:B------:R-:W-:-:S02]  /*16920*/  LOP3.LUT P0, RZ, R17, 0x20, RZ, 0xc0, !PT ;  /* 0x0000002011ff7812 */ /* 0x000fc4000780c0ff */
[----:B--2---:R-:W-:-:S04]  /*16930*/  FMNMX.FTZ R0, R0, R12, !PT ;  /* 0x0000000c00007209 */ /* 0x004fc80007810000 */
[----:B------:R-:W2:Y:S01]  /*16940*/  MUFU.EX2 R112, R112 ;  /* 0x0000007000707308 */ /* 0x000ea20000000800 */
[----:B0-----:R-:W-:-:S01]  /*16950*/  FADD.FTZ R14, R108, R14 ;  /* 0x0000000e6c0e7221 */ /* 0x001fc20000010000 */
[----:B------:R-:W0:Y:S06]  /*16960*/  SHFL.BFLY PT, R12, R0, 0x1, 0x1f ;  /* 0x0c201f00000c7f89 */ /* 0x000e2c00000e0000 */
[----:B------:R-:W3:Y:S01]  /*16970*/  MUFU.EX2 R113, R113 ;  /* 0x0000007100717308 */ /* 0x000ee20000000800 */
[----:B-1----:R-:W-:-:S07]  /*16980*/  FADD.FTZ R14, R109, R14 ;  /* 0x0000000e6d0e7221 */ /* 0x002fce0000010000 */
[----:B------:R-:W1:Y:S01]  /*16990*/  MUFU.EX2 R116, R116 ;  /* 0x0000007400747308 */ /* 0x000e620000000800 */
[----:B--2---:R-:W-:-:S07]  /*169a0*/  FADD.FTZ R14, R112, R14 ;  /* 0x0000000e700e7221 */ /* 0x004fce0000010000 */
[----:B------:R-:W2:Y:S01]  /*169b0*/  MUFU.EX2 R117, R117 ;  /* 0x0000007500757308 */ /* 0x000ea20000000800 */
[----:B---3--:R-:W-:-:S01]  /*169c0*/  FADD.FTZ R14, R113, R14 ;  /* 0x0000000e710e7221 */ /* 0x008fc20000010000 */
[----:B0-----:R-:W-:-:S04]  /*169d0*/  FMNMX.FTZ R0, R0, R12, !PT ;  /* 0x0000000c00007209 */ /* 0x001fc80007810000 */
[----:B------:R-:W-:Y:S01]  /*169e0*/  FSETP.NEU.FTZ.AND P1, PT, R0, -INF , PT ;  /* 0xff8000000000780b */ /* 0x000fe20003f3d000 */
[----:B------:R-:W-:-:S01]  /*169f0*/  FFMA.FTZ R13, R2, R0, -8 ;  /* 0xc1000000020d7423 */ /* 0x000fc20000010000 */
[----:B------:R-:W0:Y:S01]  /*16a00*/  MUFU.EX2 R88, R88 ;  /* 0x0000005800587308 */ /* 0x000e220000000800 */
[----:B-1----:R-:W-:-:S01]  /*16a10*/  FADD.FTZ R14, R116, R14 ;  /* 0x0000000e740e7221 */ /* 0x002fc20000010000 */
[----:B------:R-:W-:Y:S02]  /*16a20*/  FSEL R12, R0, RZ, P1 ;  /* 0x000000ff000c7208 */ /* 0x000fe40000800000 */
[----:B------:R-:W-:-:S03]  /*16a30*/  FSEL R13, R13, RZ, P1 ;  /* 0x000000ff0d0d7208 */ /* 0x000fc60000800000 */
[----:B------:R-:W-:Y:S01]  /*16a40*/  FADD.FTZ R12, -R12, R15 ;  /* 0x0000000f0c0c7221 */ /* 0x000fe20000010100 */
[----:B------:R-:W1:Y:S01]  /*16a50*/  MUFU.EX2 R89, R89 ;  /* 0x0000005900597308 */ /* 0x000e620000000800 */
        /* <DEDUP_REMOVED lines=17> */
[----:B------:R-:W-:Y:S01]  /*16b70*/  FFMA.FTZ R118, R2, R118, -R13 ;  /* 0x0000007602767223 */ /* 0x000fe2000001080d */
[----:B--2---:R-:W-:-:S01]  /*16b80*/  FADD.FTZ R14, R117, R14 ;  /* 0x0000000e750e7221 */ /* 0x004fc20000010000 */
[C-C-:B------:R-:W-:Y:S01]  /*16b90*/  FFMA.FTZ R119, R2.reuse, R119, -R13.reuse ;  /* 0x0000007702777223 */ /* 0x140fe2000001080d */
[----:B------:R-:W-:-:S01]  /*16ba0*/  FFMA.FTZ R90, R2, R90, -R13 ;  /* 0x0000005a025a7223 */ /* 0x000fc2000001080d */
[----:B------:R-:W-:Y:S01]  /*16bb0*/  FFMA.FTZ R91, R2, R91, -R13 ;  /* 0x0000005b025b7223 */ /* 0x000fe2000001080d */
[----:B0-----:R-:W-:-:S01]  /*16bc0*/  FADD.FTZ R14, R88, R14 ;  /* 0x0000000e580e7221 */ /* 0x001fc20000010000 */
[----:B------:R-:W0:Y:S01]  /*16bd0*/  MUFU.EX2 R123, R123 ;  /* 0x0000007b007b7308 */ /* 0x000e220000000800 */
[----:B------:R-:W-:-:S01]  /*16be0*/  FFMA.FTZ R94, R2, R94, -R13 ;  /* 0x0000005e025e7223 */ /* 0x000fc2000001080d */
[----:B------:R-:W-:Y:S01]  /*16bf0*/  FFMA.FTZ R95, R2, R95, -R13 ;  /* 0x0000005f025f7223 */ /* 0x000fe2000001080d */
[----:B-1----:R-:W-:-:S01]  /*16c00*/  FADD.FTZ R14, R89, R14 ;  /* 0x0000000e590e7221 */ /* 0x002fc20000010000 */
[C-C-:B------:R-:W-:Y:S01]  /*16c10*/  FFMA.FTZ R98, R2.reuse, R98, -R13.reuse ;  /* 0x0000006202627223 */ /* 0x140fe2000001080d */
[----:B------:R-:W-:-:S01]  /*16c20*/  FFMA.FTZ R99, R2, R99, -R13 ;  /* 0x0000006302637223 */ /* 0x000fc2000001080d */
[C-C-:B------:R-:W-:Y:S01]  /*16c30*/  FFMA.FTZ R102, R2.reuse, R102, -R13.reuse ;  /* 0x0000006602667223 */ /* 0x140fe2000001080d */
[----:B------:R-:W-:-:S01]  /*16c40*/  FFMA.FTZ R103, R2, R103, -R13 ;  /* 0x0000006702677223 */ /* 0x000fc2000001080d */
[----:B------:R-:W1:Y:S01]  /*16c50*/  MUFU.EX2 R126, R126 ;  /* 0x0000007e007e7308 */ /* 0x000e620000000800 */
[----:B---3--:R-:W-:-:S01]  /*16c60*/  FFMA.FTZ R21, R12, R21, R122 ;  /* 0x000000150c157223 */ /* 0x008fc2000001007a */
        /* <DEDUP_REMOVED lines=19> */
[----:B------:R-:W-:-:S03]  /*16da0*/  FFMA.FTZ R13, R2, R71, -R13 ;  /* 0x00000047020d7223 */ /* 0x000fc6000001080d */
        /* <DEDUP_REMOVED lines=119> */
.L_x_14632:
[----:B------:R-:W-:Y:S01]  /*17520*/  IMAD.MOV.U32 R14, RZ, RZ, R140 ;  /* 0x000000ffff0e7224 */ /* 0x000fe200078e008c */
[----:B------:R-:W-:Y:S01]  /*17530*/  F2FP.SATFINITE.E4M3.F32.PACK_AB_MERGE_C R124, R125, R124, RZ ;  /* 0x0000007c7d7c723e */ /* 0x000fe200048070ff */
[----:B------:R-:W-:Y:S01]  /*17540*/  VIADD R9, R9, 0x13260 ;  /* 0x0001326009097836 */ /* 0x000fe20000000000 */
[----:B------:R-:W-:Y:S02]  /*17550*/  F2FP.SATFINITE.E4M3.F32.PACK_AB_MERGE_C R126, R127, R126, RZ ;  /* 0x0000007e7f7e723e */ /* 0x000fe400048070ff */
[----:B------:R-:W-:Y:S02]  /*17560*/  F2FP.SATFINITE.E4M3.F32.PACK_AB_MERGE_C R132, R133, R132, RZ ;  /* 0x000000848584723e */ /* 0x000fe400048070ff */
[----:B------:R-:W-:Y:S02]  /*17570*/  PRMT R9, R14, 0x654, R9 ;  /* 0x000006540e097816 */ /* 0x000fe40000000009 */
[----:B------:R-:W2:Y:S01]  /*17580*/  LDL R14, [R1+0x40] ;  /* 0x00004000010e7983 */ /* 0x000ea20000100800 */
[----:B------:R-:W-:Y:S01]  /*17590*/  F2FP.SATFINITE.E4M3.F32.PACK_AB_MERGE_C R134, R135, R134, RZ ;  /* 0x000000868786723e */ /* 0x000fe200048070ff */
[----:B------:R0:W-:Y:S01]  /*175a0*/  SYNCS.ARRIVE.TRANS64.RED.A1T0 RZ, [R9+URZ], RZ ;  /* 0x000000ff09ff79a7 */ /* 0x0001e2000810043f */
        /* <DEDUP_REMOVED lines=67> */
[----:B0-----:R-:W-:Y:S01]  /*179e0*/  IMAD.MOV.U32 R9, RZ, RZ, R156 ;  /* 0x000000ffff097224 */ /* 0x001fe200078e009c */
[----:B------:R-:W-:Y:S01]  /*179f0*/  F2FP.SATFINITE.E4M3.F32.PACK_AB_MERGE_C R138, R65, R64, R11 ;  /* 0x00000040418a723e */ /* 0x000fe2000480700b */
[----:B------:R-:W-:Y:S01]  /*17a00*/  IMAD.MOV.U32 R10, RZ, RZ, R23 ;  /* 0x000000ffff0a7224 */ /* 0x000fe200078e0017 */
[----:B------:R-:W-:-:S02]  /*17a10*/  F2FP.SATFINITE.E4M3.F32.PACK_AB_MERGE_C R139, R67, R66, R13 ;  /* 0x00000042438b723e */ /* 0x000fc4000480700d */
[C---:B--2---:R-:W-:Y:S01]  /*17a20*/  ISETP.GT.AND P1, PT, R8.reuse, R14, PT ;  /* 0x0000000e0800720c */ /* 0x044fe20003f24270 */
[----:B------:R-:W-:Y:S02]  /*17a30*/  VIADD R8, R8, 0xffffffff ;  /* 0xffffffff08087836 */ /* 0x000fe40000000000 */
[----:B------:R-:W-:-:S10]  /*17a40*/  IMAD.MOV.U32 R14, RZ, RZ, R3 ;  /* 0x000000ffff0e7224 */ /* 0x000fd400078e0003 */
[----:B------:R-:W-:Y:S05]  /*17a50*/  @P1 BRA `(.L_x_14633) ;  /* 0xffffffbc00441947 */ /* 0x000fea000383ffff */
.L_x_14612:
[----:B------:R-:W-:Y:S05]  /*17a60*/  BSYNC B0 ;  /* 0x0000000000007941 */ /* 0x000fea0003800000 */
.L_x_14611:
[----:B------:R-:W-:Y:S06]  /*17a70*/  BAR.ARV 0x8, 0x200 ;  /* 0x0208000000007b1d */ /* 0x000fec0000002000 */
[----:B------:R-:W-:Y:S05]  /*17a80*/  @!P0 BRA `(.L_x_14634) ;  /* 0x0000000000048947 */ /* 0x000fea0003800000 */
[----:B------:R-:W-:Y:S01]  /*17a90*/  BPT.TRAP 0x1 ;  /* 0x000000040000795c */ /* 0x000fe20000300000 */
.L_x_14634:
[----:B------:R-:W-:Y:S01]  /*17aa0*/  IMAD R13, R23, 0x8, R22 ;  /* 0x00000008170d7824 */ /* 0x000fe200078e0216 */
[----:B------:R-:W-:-:S04]  /*17ab0*/  SHF.L.U32 R4, R156, 0x1f, RZ ;  /* 0x0000001f9c047819 */ /* 0x000fc800000006ff */
[----:B------:R0:W1:Y:S01]  /*17ac0*/  SYNCS.PHASECHK.TRANS64.TRYWAIT P1, [R13+URZ+0x13250], R4 ;  /* 0x013250040d0075a7 */ /* 0x000062000802017f */
[----:B------:R-:W-:Y:S05]  /*17ad0*/  @!P0 BRA `(.L_x_14635) ;  /* 0x0000000000048947 */ /* 0x000fea0003800000 */
[----:B------:R-:W-:Y:S01]  /*17ae0*/  BPT.TRAP 0x1 ;  /* 0x000000040000795c */ /* 0x000fe20000300000 */
.L_x_14635:
[----:B------:R-:W-:Y:S04]  /*17af0*/  BSSY B0, `(.L_x_14636) ;  /* 0x0000004000007945 */ /* 0x000fe80003800000 */
[----:B-1----:R-:W-:Y:S05]  /*17b00*/  @P1 BRA `(.L_x_14637) ;  /* 0x0000000000081947 */ /* 0x002fea0003800000 */
[----:B------:R-:W1:Y:S02]  /*17b10*/  SYNCS.PHASECHK.TRANS64.TRYWAIT P1, [R13+URZ+0x13250], R4 ;  /* 0x013250040d0075a7 */ /* 0x000e64000802017f */
[----:B-1----:R-:W-:Y:S05]  /*17b20*/  @!P1 BRA `(.L_x_14638) ;  /* 0x000000b000489947 */ /* 0x002fea0003800000 */
.L_x_14637:
[----:B------:R-:W-:Y:S05]  /*17b30*/  BSYNC B0 ;  /* 0x0000000000007941 */ /* 0x000fea0003800000 */
.L_x_14636:
[----:B------:R-:W2:Y:S01]  /*17b40*/  LDL.LU R15, [R1+0xc] ;  /* 0x00000c00010f7983 */ /* 0x000ea20000300800 */
[----:B------:R-:W-:-:S03]  /*17b50*/  ULDC.64 UR4, c[0x0][0x9a0] ;  /* 0x0002680000047ab9 */ /* 0x000fc60000000a00 */
[----:B------:R-:W3:Y:S04]  /*17b60*/  LDL.LU R14, [R1+0x8] ;  /* 0x00000800010e7983 */ /* 0x000ee80000300800 */
[----:B------:R-:W4:Y:S01]  /*17b70*/  LDL.LU R12, [R1] ;  /* 0x00000000010c7983 */ /* 0x000f220000300800 */
        /* <DEDUP_REMOVED lines=8> */
[----:B------:R-:W-:-:S05]  /*17c00*/  LOP3.LUT R22, R22, 0x10000, RZ, 0xfc, !PT ;  /* 0x0001000016167812 */ /* 0x000fca00078efcff */
[----:B01----:R-:W-:-:S05]  /*17c10*/  IMAD R4, R23, 0x280, R22 ;  /* 0x0000028017047824 */ /* 0x003fca00078e0216 */
[----:B------:R-:W-:Y:S01]  /*17c20*/  R2UR UR6, R4 ;  /* 0x00000000040672ca */ /* 0x000fe200000e0000 */
[----:B------:R-:W0:Y:S08]  /*17c30*/  @P1 LDC.64 R8, c[0x0][0x9c8] ;  /* 0x00027200ff081b82 */ /* 0x000e300000000a00 */
[----:B------:R-:W1:Y:S04]  /*17c40*/  @P1 LDC.64 R10, c[0x0][0x9d0] ;  /* 0x00027400ff0a1b82 */ /* 0x000e680000000a00 */
[----:B------:R-:W-:Y:S03]  /*17c50*/  QGMMA.64x64x32.F32.E4M3.E4M3 R24, R152, gdesc[UR4], R24, gsb0 ;  /* 0x00e0000498187df3 */ /* 0x000fe60008000818 */
[----:B------:R-:W-:-:S02]  /*17c60*/  WARPGROUP.DEPBAR.LE gsb0, 0x0 ;  /* 0x00008000000079c5 */ /* 0x000fc40000010000 */
[----:B------:R-:W-:Y:S01]  /*17c70*/  WARPGROUP.ARRIVE ;  /* 0x00000000000079c5 */ /* 0x000fe20000000000 */
[----:B--2---:R-:W-:-:S05]  /*17c80*/  @P1 SHF.R.S32.HI R7, RZ, 0x1f, R15 ;  /* 0x0000001fff071819 */ /* 0x004fca000001140f */
[----:B0-----:R-:W-:-:S04]  /*17c90*/  @P1 IMAD R6, R7, R8, RZ ;  /* 0x0000000807061224 */ /* 0x001fc800078e02ff */
[C---:B------:R-:W-:Y:S01]  /*17ca0*/  @P1 IMAD R5, R15.reuse, R9, R6 ;  /* 0x000000090f051224 */ /* 0x040fe200078e0206 */
[----:B---3--:R-:W-:Y:S01]  /*17cb0*/  @P1 SHF.R.S32.HI R9, RZ, 0x1f, R14 ;  /* 0x0000001fff091819 */ /* 0x008fe2000001140e */
[----:B------:R-:W-:-:S04]  /*17cc0*/  @P1 IMAD.WIDE.U32 R6, R15, R8, RZ ;  /* 0x000000080f061225 */ /* 0x000fc800078e00ff */
[-C--:B-1----:R-:W-:Y:S02]  /*17cd0*/  @P1 IMAD R8, R9, R10.reuse, RZ ;  /* 0x0000000a09081224 */ /* 0x082fe400078e02ff */
[----:B------:R-:W-:Y:S02]  /*17ce0*/  @P1 IMAD.IADD R7, R7, 0x1, R5 ;  /* 0x0000000107071824 */ /* 0x000fe400078e0205 */
[C---:B------:R-:W-:Y:S02]  /*17cf0*/  @P1 IMAD R5, R14.reuse, R11, R8 ;  /* 0x0000000b0e051224 */ /* 0x040fe400078e0208 */
[----:B------:R-:W-:-:S04]  /*17d00*/  @P1 IMAD.WIDE.U32 R6, R14, R10, R6 ;  /* 0x0000000a0e061225 */ /* 0x000fc800078e0006 */
[----:B------:R-:W-:Y:S01]  /*17d10*/  @P1 IMAD.IADD R5, R7, 0x1, R5 ;  /* 0x0000000107051824 */ /* 0x000fe200078e0205 */
[C---:B------:R-:W-:Y:S01]  /*17d20*/  @P1 LEA R8, P2, R6.reuse, UR4, 0x2 ;  /* 0x0000000406081c11 */ /* 0x040fe2000f8410ff */
[----:B------:R-:W-:Y:S02]  /*17d30*/  IMAD.MOV.U32 R10, RZ, RZ, 0x3f800000 ;  /* 0x3f800000ff0a7424 */ /* 0x000fe400078e00ff */
[----:B------:R-:W-:Y:S01]  /*17d40*/  IMAD.MOV.U32 R7, RZ, RZ, -0x3ffffff0 ;  /* 0xc0000010ff077424 */ /* 0x000fe200078e00ff */
[----:B------:R-:W-:Y:S01]  /*17d50*/  @P1 LEA.HI.X R9, R6, UR5, R5, 0x2, P2 ;  /* 0x0000000506091c11 */ /* 0x000fe200090f1405 */
[----:B------:R-:W-:-:S03]  /*17d60*/  VIADD R6, R4, 0x80 ;  /* 0x0000008004067836 */ /* 0x000fc60000000000 */
[----:B------:R-:W-:Y:S01]  /*17d70*/  R2UR UR7, R7 ;  /* 0x00000000070772ca */ /* 0x000fe200000e0000 */
[----:B------:R0:W2:Y:S01]  /*17d80*/  @P1 LDG.E R10, desc[UR40][R8.64] ;  /* 0x00000028080a1981 */ /* 0x0000a2000c1e1900 */
[----:B------:R-:W-:Y:S01]  /*17d90*/  R2UR UR6, R6 ;  /* 0x00000000060672ca */ /* 0x000fe200000e0000 */
[----:B------:R-:W-:Y:S02]  /*17da0*/  VIADD R6, R4, 0x100 ;  /* 0x0000010004067836 */ /* 0x000fe40000000000 */
[----:B------:R-:W-:Y:S01]  /*17db0*/  IMAD.MOV.U32 R7, RZ, RZ, -0x3ffffff0 ;  /* 0xc0000010ff077424 */ /* 0x000fe200078e00ff */
[----:B----4-:R-:W-:Y:S01]  /*17dc0*/  SHFL.BFLY PT, R5, R12, 0x2, 0x1f ;  /* 0x0c401f000c057f89 */ /* 0x010fe200000e0000 */
[----:B------:R-:W-:Y:S02]  /*17dd0*/  IMAD.MOV.U32 R20, RZ, RZ, -0x800000 ;  /* 0xff800000ff147424 */ /* 0x000fe400078e00ff */
[----:B------:R-:W-:Y:S01]  /*17de0*/  IMAD.MOV.U32 R56, RZ, RZ, -0x800000 ;  /* 0xff800000ff387424 */ /* 0x000fe200078e00ff */
[----:B0-----:R-:W0:Y:S01]  /*17df0*/  SHFL.BFLY PT, R8, R21, 0x2, 0x1f ;  /* 0x0c401f0015087f89 */ /* 0x001e2200000e0000 */
[----:B------:R-:W-:-:S04]  /*17e00*/  IMAD.MOV.U32 R9, RZ, RZ, RZ ;  /* 0x000000ffff097224 */ /* 0x000fc800078e00ff */
[----:B------:R-:W-:Y:S01]  /*17e10*/  QGMMA.64x64x32.F32.E4M3.E4M3 R24, R148, gdesc[UR4], R24, gsb0 ;  /* 0x00e0000494187df3 */ /* 0x000fe20008000818 */
[----:B------:R-:W-:Y:S01]  /*17e20*/  R2UR UR6, R6 ;  /* 0x00000000060672ca */ /* 0x000fe200000e0000 */
[C---:B------:R-:W-:Y:S01]  /*17e30*/  VIADD R6, R4.reuse, 0x180 ;  /* 0x0000018004067836 */ /* 0x040fe20000000000 */
[----:B------:R-:W-:Y:S01]  /*17e40*/  R2UR UR7, R7 ;  /* 0x00000000070772ca */ /* 0x000fe200000e0000 */
[----:B------:R-:W-:Y:S02]  /*17e50*/  IMAD.MOV.U32 R7, RZ, RZ, -0x3ffffff0 ;  /* 0xc0000010ff077424 */ /* 0x000fe400078e00ff */
[----:B------:R-:W-:Y:S02]  /*17e60*/  VIADD R4, R4, 0x200 ;  /* 0x0000020004047836 */ /* 0x000fe40000000000 */
[----:B0-----:R-:W-:-:S01]  /*17e70*/  FADD.FTZ R8, R8, R21 ;  /* 0x0000001508087221 */ /* 0x001fc20000010000 */
[----:B------:R-:W-:Y:S02]  /*17e80*/  WARPGROUP.DEPBAR.LE gsb0, 0x0 ;  /* 0x00008000000079c5 */ /* 0x000fe40000010000 */
[----:B------:R-:W-:-:S06]  /*17e90*/  WARPGROUP.ARRIVE ;  /* 0x00000000000079c5 */ /* 0x000fcc0000000000 */
[----:B------:R-:W-:Y:S01]  /*17ea0*/  QGMMA.64x64x32.F32.E4M3.E4M3 R24, R144, gdesc[UR4], R24, gsb0 ;  /* 0x00e0000490187df3 */ /* 0x000fe20008000818 */
[----:B------:R-:W-:Y:S01]  /*17eb0*/  R2UR UR6, R6 ;  /* 0x00000000060672ca */ /* 0x000fe200000e0000 */
[----:B------:R-:W-:Y:S01]  /*17ec0*/  FADD.FTZ R6, R5, R12 ;  /* 0x0000000c05067221 */ /* 0x000fe20000010000 */
[----:B------:R-:W-:Y:S01]  /*17ed0*/  R2UR UR7, R7 ;  /* 0x00000000070772ca */ /* 0x000fe200000e0000 */
[----:B------:R-:W-:-:S03]  /*17ee0*/  IMAD.MOV.U32 R5, RZ, RZ, -0x3ffffff0 ;  /* 0xc0000010ff057424 */ /* 0x000fc600078e00ff */
[----:B------:R-:W0:Y:S02]  /*17ef0*/  SHFL.BFLY PT, R7, R6, 0x1, 0x1f ;  /* 0x0c201f0006077f89 */ /* 0x000e2400000e0000 */
[----:B0-----:R-:W-:-:S04]  /*17f00*/  FADD.FTZ R7, R6, R7 ;  /* 0x0000000706077221 */ /* 0x001fc80000010000 */
[C---:B------:R-:W-:Y:S01]  /*17f10*/  FMUL.FTZ R14, R7.reuse, 0.00390625 ;  /* 0x3b800000070e7820 */ /* 0x040fe20000410000 */
[----:B------:R-:W-:-:S04]  /*17f20*/  FSETP.NE.FTZ.AND P1, PT, R7, RZ, PT ;  /* 0x000000ff0700720b */ /* 0x000fc80003f35000 */
[----:B------:R-:W-:-:S13]  /*17f30*/  FSETP.NE.FTZ.AND P2, PT, R14, RZ, PT ;  /* 0x000000ff0e00720b */ /* 0x000fda0003f55000 */
[----:B------:R-:W0:Y:S01]  /*17f40*/  @P2 MUFU.LG2 R6, R14 ;  /* 0x0000000e00062308 */ /* 0x000e220000000c00 */
[----:B------:R-:W-:Y:S02]  /*17f50*/  WARPGROUP.DEPBAR.LE gsb0, 0x0 ;  /* 0x00008000000079c5 */ /* 0x000fe40000010000 */
[----:B------:R-:W-:-:S06]  /*17f60*/  WARPGROUP.ARRIVE ;  /* 0x00000000000079c5 */ /* 0x000fcc0000000000 */
[----:B------:R-:W-:Y:S01]  /*17f70*/  QGMMA.64x64x32.F32.E4M3.E4M3 R24, R140, gdesc[UR4], R24, gsb0 ;  /* 0x00e000048c187df3 */ /* 0x000fe20008000818 */
[----:B------:R-:W-:Y:S01]  /*17f80*/  R2UR UR6, R4 ;  /* 0x00000000040672ca */ /* 0x000fe200000e0000 */
[----:B------:R-:W-:Y:S01]  /*17f90*/  @P2 FMUL.FTZ R4, R2, 0.69314718246459960938 ;  /* 0x3f31721802042820 */ /* 0x000fe20000410000 */
[----:B------:R-:W-:Y:S02]  /*17fa0*/  R2UR UR7, R5 ;  /* 0x00000000050772ca */ /* 0x000fe400000e0000 */
[----:B------:R-:W1:Y:S02]  /*17fb0*/  SHFL.BFLY PT, R5, R8, 0x1, 0x1f ;  /* 0x0c201f0008057f89 */ /* 0x000e6400000e0000 */
[----:B-1----:R-:W-:-:S01]  /*17fc0*/  FADD.FTZ R12, R8, R5 ;  /* 0x00000005080c7221 */ /* 0x002fc20000010000 */
[----:B------:R-:W-:-:S03]  /*17fd0*/  IMAD.MOV.U32 R5, RZ, RZ, RZ ;  /* 0x000000ffff057224 */ /* 0x000fc600078e00ff */
[----:B------:R-:W-:-:S03]  /*17fe0*/  FMUL.FTZ R15, R12, 0.00390625 ;  /* 0x3b8000000c0f7820 */ /* 0x000fc60000410000 */
[----:B------:R0:W-:Y:S01]  /*17ff0*/  @P1 MUFU.RCP R5, R7 ;  /* 0x0000000700051308 */ /* 0x0001e20000001000 */
[----:B------:R-:W-:Y:S02]  /*18000*/  FSETP.NE.FTZ.AND P1, PT, R12, RZ, PT ;  /* 0x000000ff0c00720b */ /* 0x000fe40003f35000 */
[----:B------:R-:W-:Y:S01]  /*18010*/  FSETP.NE.FTZ.AND P3, PT, R15, RZ, PT ;  /* 0x000000ff0f00720b */ /* 0x000fe20003f75000 */
[----:B0-----:R-:W-:-:S04]  /*18020*/  @P2 FMUL.FTZ R7, R6, 0.69314718246459960938 ;  /* 0x3f31721806072820 */ /* 0x001fc80000410000 */
[----:B------:R-:W-:-:S06]  /*18030*/  @P2 FFMA.FTZ R56, R4, R3, R7 ;  /* 0x0000000304382223 */ /* 0x000fcc0000010007 */
[----:B------:R-:W-:Y:S02]  /*18040*/  @P1 MUFU.RCP R9, R12 ;  /* 0x0000000c00091308 */ /* 0x000fe40000001000 */
[----:B------:R-:W-:-:S06]  /*18050*/  @P3 FMUL.FTZ R2, R2, 0.69314718246459960938 ;  /* 0x3f31721802023820 */ /* 0x000fcc0000410000 */
[----:B------:R-:W0:Y:S02]  /*18060*/  @P3 MUFU.LG2 R8, R15 ;  /* 0x0000000f00083308 */ /* 0x000e240000000c00 */
[----:B0-----:R-:W-:Y:S01]  /*18070*/  @P3 FMUL.FTZ R11, R8, 0.69314718246459960938 ;  /* 0x3f317218080b3820 */ /* 0x001fe20000410000 */
[----:B------:R-:W-:Y:S02]  /*18080*/  WARPGROUP.DEPBAR.LE gsb0, 0x0 ;  /* 0x00008000000079c5 */ /* 0x000fe40000010000 */
[----:B------:R-:W-:Y:S01]  /*18090*/  WARPGROUP.ARRIVE ;  /* 0x00000000000079c5 */ /* 0x000fe20000000000 */
[----:B------:R-:W-:-:S05]  /*180a0*/  @P3 FFMA.FTZ R20, R2, R0, R11 ;  /* 0x0000000002143223 */ /* 0x000fca000001000b */
[----:B------:R-:W-:Y:S01]  /*180b0*/  QGMMA.64x64x32.F32.E4M3.E4M3 R24, R136, gdesc[UR4], R24, gsb0 ;  /* 0x00e0000488187df3 */ /* 0x000fe20008000818 */
[-C--:B--2---:R-:W-:Y:S01]  /*180c0*/  FMUL.FTZ R5, R5, R10.reuse ;  /* 0x0000000a05057220 */ /* 0x084fe20000410000 */
[----:B------:R-:W-:Y:S01]  /*180d0*/  FMUL.FTZ R2, R9, R10 ;  /* 0x0000000a09027220 */ /* 0x000fe20000410000 */
[----:B------:R-:W-:Y:S02]  /*180e0*/  WARPGROUP.DEPBAR.LE gsb0, 0x0 ;  /* 0x00008000000079c5 */ /* 0x000fe40000010000 */
[----:B------:R-:W-:Y:S05]  /*180f0*/  @!P0 BRA `(.L_x_14639) ;  /* 0x0000000000048947 */ /* 0x000fea0003800000 */
[----:B------:R-:W-:Y:S01]  /*18100*/  BPT.TRAP 0x1 ;  /* 0x000000040000795c */ /* 0x000fe20000300000 */
.L_x_14639:
[----:B------:R-:W2:Y:S01]  /*18110*/  LDL.LU R3, [R1+0x1c] ;  /* 0x00001c0001037983 */ /* 0x000ea20000300800 */
[----:B------:R-:W-:Y:S02]  /*18120*/  VIADD R0, R13, 0x13260 ;  /* 0x000132600d007836 */ /* 0x000fe40000000000 */
[-C--:B------:R-:W-:Y:S01]  /*18130*/  FMUL.FTZ R59, R24, R5.reuse ;  /* 0x00000005183b7220 */ /* 0x080fe20000410000 */
[----:B------:R-:W-:Y:S01]  /*18140*/  FMUL.FTZ R57, R25, R5 ;  /* 0x0000000519397220 */ /* 0x000fe20000410000 */
[----:B------:R-:W3:Y:S01]  /*18150*/  LDL.LU R4, [R1+0x54] ;  /* 0x0000540001047983 */ /* 0x000ee20000300800 */
[----:B------:R-:W-:-:S05]  /*18160*/  VIADD R23, R23, 0x1 ;  /* 0x0000000117177836 */ /* 0x000fca0000000000 */
        /* <DEDUP_REMOVED lines=39> */
.L_x_14525:
[----:B------:R-:W0:Y:S08]  /*183e0*/  S2UR UR4, SR_CgaCtaId ;  /* 0x00000000000479c3 */ /* 0x000e300000008800 */
[----:B------:R-:W-:Y:S01]  /*183f0*/  BAR.SYNC.DEFER_BLOCKING 0x5, 0x200 ;  /* 0x0148000000007b1d */ /* 0x000fe20000010000 */
[----:B------:R-:W-:-:S05]  /*18400*/  MOV R22, 0x400 ;  /* 0x0000040000167802 */ /* 0x000fca0000000f00 */
[----:B------:R-:W-:Y:S01]  /*18410*/  BSSY B0, `(.L_x_14640) ;  /* 0x00001d8000007945 */ /* 0x000fe20003800000 */
[----:B------:R-:W1:Y:S01]  /*18420*/  S2R R50, SR_TID.X ;  /* 0x0000000000327919 */ /* 0x000e620000002100 */
[----:B0-----:R-:W-:-:S05]  /*18430*/  IMAD.U32 R0, RZ, RZ, UR4 ;  /* 0x00000004ff007e24 */ /* 0x001fca000f8e00ff */
[----:B------:R-:W-:Y:S01]  /*18440*/  LEA R22, R0, R22, 0x18 ;  /* 0x0000001600167211 */ /* 0x000fe200078ec0ff */
[----:B------:R0:W-:Y:S04]  /*18450*/  STL [R1+0x1c], R0 ;  /* 0x00001c0001007387 */ /* 0x0001e80000100800 */
[----:B------:R-:W2:Y:S01]  /*18460*/  LDS.128 R40, [R22+0x132d0] ;  /* 0x0132d00016287984 */ /* 0x000ea20000000c00 */
[----:B-1----:R-:W-:-:S05]  /*18470*/  VIADD R30, R50, 0xffffff80 ;  /* 0xffffff80321e7836 */ /* 0x002fca0000000000 */
[----:B------:R-:W-:-:S04]  /*18480*/  SHF.R.S32.HI R31, RZ, 0x1f, R30 ;  /* 0x0000001fff1f7819 */ /* 0x000fc8000001141e */
[----:B------:R-:W-:-:S04]  /*18490*/  LEA.HI R2, R31, R30, RZ, 0x3 ;  /* 0x0000001e1f027211 */ /* 0x000fc800078f18ff */
[----:B------:R-:W-:Y:S02]  /*184a0*/  LOP3.LUT R21, R2, 0xfffffff8, RZ, 0xc0, !PT ;  /* 0xfffffff802157812 */ /* 0x000fe400078ec0ff */
[----:B------:R-:W-:-:S03]  /*184b0*/  SHF.R.S32.HI R2, RZ, 0x3, R2 ;  /* 0x00000003ff027819 */ /* 0x000fc60000011402 */
[----:B------:R-:W-:-:S04]  /*184c0*/  IMAD.IADD R21, R30, 0x1, -R21 ;  /* 0x000000011e157824 */ /* 0x000fc800078e0a15 */
[----:B------:R-:W-:-:S05]  /*184d0*/  IMAD.SHL.U32 R3, R21, 0x8, RZ ;  /* 0x0000000815037824 */ /* 0x000fca00078e00ff */
[----:B0-----:R-:W-:Y:S01]  /*184e0*/  SHF.R.S32.HI R0, RZ, 0x1f, R3 ;  /* 0x0000001fff007819 */ /* 0x001fe20000011403 */
[----:B--2---:R0:W-:Y:S04]  /*184f0*/  STL.64 [R1], R40 ;  /* 0x0000002801007387 */ /* 0x0041e80000100a00 */
[----:B------:R0:W-:Y:S01]  /*18500*/  STL.64 [R1+0x8], R42 ;  /* 0x0000082a01007387 */ /* 0x0001e20000100a00 */
[----:B------:R-:W-:Y:S06]  /*18510*/  BAR.ARV 0x4, 0x200 ;  /* 0x0108000000007b1d */ /* 0x000fec0000002000 */
[----:B------:R-:W-:Y:S05]  /*18520*/  @P0 BRA `(.L_x_14641) ;  /* 0x0000001000e00947 */ /* 0x000fea0003800000 */
[----:B------:R-:W-:Y:S01]  /*18530*/  IMAD.SHL.U32 R4, R50, 0x4, RZ ;  /* 0x0000000432047824 */ /* 0x000fe200078e00ff */
[----:B------:R-:W-:Y:S01]  /*18540*/  ULDC.64 UR4, c[0x4][0x38] ;  /* 0x01000e0000047ab9 */ /* 0x000fe20000000a00 */
[----:B------:R-:W2:Y:S01]  /*18550*/  LDL R64, [R1+0x3c] ;  /* 0x00003c0001407983 */ /* 0x000ea20000100800 */
[----:B0-----:R-:W0:Y:S02]  /*18560*/  S2R R41, SR_SWINHI ;  /* 0x0000000000297919 */ /* 0x001e240000002f00 */
[----:B------:R-:W-:Y:S01]  /*18570*/  LOP3.LUT R4, R4, 0xc, RZ, 0xc0, !PT ;  /* 0x0000000c04047812 */ /* 0x000fe200078ec0ff */
[----:B------:R-:W-:Y:S01]  /*18580*/  ULDC.64 UR6, c[0x0][0xb90] ;  /* 0x0002e40000067ab9 */ /* 0x000fe20000000a00 */
[----:B------:R-:W3:Y:S02]  /*18590*/  LDL.LU R63, [R1+0x50] ;  /* 0x00005000013f7983 */ /* 0x000ee40000300800 */
[----:B------:R-:W-:Y:S02]  /*185a0*/  IADD3 R4, P0, R4, UR4, RZ ;  /* 0x0000000404047c10 */ /* 0x000fe4000ff1e0ff */
[----:B------:R-:W-:Y:S01]  /*185b0*/  F2FP.BF16.F32.PACK_AB R12, R11, R12 ;  /* 0x0000000c0b0c723e */ /* 0x000fe200000010ff */
[----:B------:R-:W4:Y:S02]  /*185c0*/  LDL R62, [R1+0x4c] ;  /* 0x00004c00013e7983 */ /* 0x000f240000100800 */
[----:B------:R-:W-:Y:S01]  /*185d0*/  IMAD.X R5, RZ, RZ, UR5, P0 ;  /* 0x00000005ff057e24 */ /* 0x000fe200080e06ff */
[----:B------:R-:W-:Y:S01]  /*185e0*/  LEA.HI R11, R31, R30, RZ, 0x5 ;  /* 0x0000001e1f0b7211 */ /* 0x000fe200078f28ff */
[----:B------:R-:W-:Y:S01]  /*185f0*/  ULDC.64 UR4, c[0x0][0xc00] ;  /* 0x0003000000047ab9 */ /* 0x000fe20000000a00 */
[----:B------:R-:W-:Y:S01]  /*18600*/  F2FP.BF16.F32.PACK_AB R27, R26, R27 ;  /* 0x0000001b1a1b723e */ /* 0x000fe200000010ff */
[----:B------:R-:W2:Y:S04]  /*18610*/  LDL R60, [R1+0x28] ;  /* 0x00002800013c7983 */ /* 0x000ea80000100800 */
[----:B------:R1:W3:Y:S01]  /*18620*/  LDG.E.CONSTANT R40, desc[UR40][R4.64] ;  /* 0x0000002804287981 */ /* 0x0002e2000c1e9900 */
[----:B------:R-:W-:Y:S01]  /*18630*/  IMAD.SHL.U32 R26, R11, 0x20, RZ ;  /* 0x000000200b1a7824 */ /* 0x000fe200078e00ff */
[----:B------:R-:W-:-:S02]  /*18640*/  F2FP.BF16.F32.PACK_AB R57, R28, R57 ;  /* 0x000000391c39723e */ /* 0x000fc400000010ff */
[----:B------:R-:W-:Y:S02]  /*18650*/  LOP3.LUT P0, R28, R50, 0x3, RZ, 0xc0, !PT ;  /* 0x00000003321c7812 */ /* 0x000fe4000780c0ff */
[----:B------:R-:W-:Y:S02]  /*18660*/  LOP3.LUT R26, R26, 0xfffffc00, RZ, 0xc0, !PT ;  /* 0xfffffc001a1a7812 */ /* 0x000fe400078ec0ff */
[----:B------:R-:W-:Y:S02]  /*18670*/  F2FP.BF16.F32.PACK_AB R29, R36, R29 ;  /* 0x0000001d241d723e */ /* 0x000fe400000010ff */
[----:B-1----:R-:W-:Y:S02]  /*18680*/  LEA.HI R4, R31, R30, RZ, 0x4 ;  /* 0x0000001e1f047211 */ /* 0x002fe400078f20ff */
[----:B------:R-:W-:Y:S02]  /*18690*/  F2FP.BF16.F32.PACK_AB R24, R37, R24 ;  /* 0x000000182518723e */ /* 0x000fe400000010ff */
[----:B------:R-:W-:-:S02]  /*186a0*/  SHF.R.S32.HI R5, RZ, 0x4, R4 ;  /* 0x00000004ff057819 */ /* 0x000fc40000011404 */
[C---:B------:R-:W-:Y:S02]  /*186b0*/  LOP3.LUT R11, R4.reuse, 0x3fffff0, RZ, 0xc0, !PT ;  /* 0x03fffff0040b7812 */ /* 0x040fe400078ec0ff */
[----:B------:R-:W-:Y:S02]  /*186c0*/  LEA.HI R4, R4, R5, RZ, 0x1 ;  /* 0x0000000504047211 */ /* 0x000fe400078f08ff */
[----:B------:R-:W-:Y:S01]  /*186d0*/  ISETP.EQ.OR P0, PT, R28, 0x3, !P0 ;  /* 0x000000031c00780c */ /* 0x000fe20004702670 */
[----:B------:R-:W-:Y:S01]  /*186e0*/  IMAD.IADD R11, R30, 0x1, -R11 ;  /* 0x000000011e0b7824 */ /* 0x000fe200078e0a0b */
[----:B------:R-:W-:Y:S02]  /*186f0*/  LOP3.LUT R4, R4, 0x1ffffffe, RZ, 0xc0, !PT ;  /* 0x1ffffffe04047812 */ /* 0x000fe400078ec0ff */
[----:B------:R-:W-:Y:S01]  /*18700*/  SEL R35, R29, R24, P0 ;  /* 0x000000181d237207 */ /* 0x000fe20000000000 */
[----:B------:R-:W-:Y:S01]  /*18710*/  IMAD R11, R11, 0x40, R26 ;  /* 0x000000400b0b7824 */ /* 0x000fe200078e021a */
[----:B------:R-:W-:Y:S01]  /*18720*/  SEL R37, R24, R29, P0 ;  /* 0x0000001d18257207 */ /* 0x000fe20000000000 */
[----:B------:R-:W-:Y:S01]  /*18730*/  IMAD.IADD R4, R5, 0x1, -R4 ;  /* 0x0000000105047824 */ /* 0x000fe200078e0a04 */
[----:B------:R-:W-:-:S02]  /*18740*/  F2FP.BF16.F32.PACK_AB R9, R52, R9 ;  /* 0x000000093409723e */ /* 0x000fc400000010ff */
[----:B------:R-:W-:Y:S01]  /*18750*/  F2FP.BF16.F32.PACK_AB R8, R53, R8 ;  /* 0x000000083508723e */ /* 0x000fe200000010ff */
[----:B------:R-:W-:Y:S01]  /*18760*/  IMAD R11, R4, 0x8, R11 ;  /* 0x00000008040b7824 */ /* 0x000fe200078e020b */
[----:B------:R-:W-:Y:S02]  /*18770*/  MOV R28, R22 ;  /* 0x00000016001c7202 */ /* 0x000fe40000000f00 */
[----:B0-----:R-:W-:Y:S02]  /*18780*/  MOV R29, R41 ;  /* 0x00000029001d7202 */ /* 0x001fe40000000f00 */
[----:B------:R-:W-:Y:S02]  /*18790*/  SEL R41, R9, R8, P0 ;  /* 0x0000000809297207 */ /* 0x000fe40000000000 */
[----:B------:R-:W-:Y:S01]  /*187a0*/  SEL R43, R8, R9, P0 ;  /* 0x00000009082b7207 */ /* 0x000fe20000000000 */
[----:B------:R-:W-:Y:S01]  /*187b0*/  IMAD.WIDE R8, R11, 0x2, R28 ;  /* 0x000000020b087825 */ /* 0x000fe200078e021c */
[----:B------:R-:W-:-:S02]  /*187c0*/  F2FP.BF16.F32.PACK_AB R25, R38, R25 ;  /* 0x000000192619723e */ /* 0x000fc400000010ff */
[----:B------:R-:W-:Y:S02]  /*187d0*/  F2FP.BF16.F32.PACK_AB R14, R39, R14 ;  /* 0x0000000e270e723e */ /* 0x000fe400000010ff */
[----:B------:R-:W-:Y:S02]  /*187e0*/  F2FP.BF16.F32.PACK_AB R10, R47, R10 ;  /* 0x0000000a2f0a723e */ /* 0x000fe400000010ff */
[----:B------:R-:W-:Y:S02]  /*187f0*/  SEL R47, R25, R14, P0 ;  /* 0x0000000e192f7207 */ /* 0x000fe40000000000 */
[----:B------:R-:W-:Y:S02]  /*18800*/  SEL R49, R14, R25, P0 ;  /* 0x000000190e317207 */ /* 0x000fe40000000000 */
[----:B------:R-:W-:Y:S02]  /*18810*/  IADD3 R25, P3, R8, 0x20, RZ ;  /* 0x0000002008197810 */ /* 0x000fe40007f7e0ff */
[----:B------:R-:W-:-:S02]  /*18820*/  F2FP.BF16.F32.PACK_AB R13, R46, R13 ;  /* 0x0000000d2e0d723e */ /* 0x000fc400000010ff */
[----:B------:R-:W-:Y:S01]  /*18830*/  LOP3.LUT R4, R25, 0x380, RZ, 0xc0, !PT ;  /* 0x0000038019047812 */ /* 0x000fe200078ec0ff */
[----:B------:R-:W-:Y:S01]  /*18840*/  IMAD.X R11, RZ, RZ, R9, P3 ;  /* 0x000000ffff0b7224 */ /* 0x000fe200018e0609 */
[----:B------:R-:W-:Y:S02]  /*18850*/  F2FP.BF16.F32.PACK_AB R15, R44, R15 ;  /* 0x0000000f2c0f723e */ /* 0x000fe400000010ff */
[----:B------:R-:W-:Y:S02]  /*18860*/  LOP3.LUT R5, R8, 0x380, RZ, 0xc0, !PT ;  /* 0x0000038008057812 */ /* 0x000fe400078ec0ff */
[----:B------:R-:W-:Y:S02]  /*18870*/  F2FP.BF16.F32.PACK_AB R58, R58, R59 ;  /* 0x0000003b3a3a723e */ /* 0x000fe400000010ff */
[----:B------:R-:W-:Y:S02]  /*18880*/  SHF.R.U64 R4, R4, 0x3, RZ ;  /* 0x0000000304047819 */ /* 0x000fe400000012ff */
[----:B------:R-:W-:-:S02]  /*18890*/  IADD3 R61, P1, R8, 0x60, RZ ;  /* 0x00000060083d7810 */ /* 0x000fc40007f3e0ff */
[----:B------:R-:W-:Y:S02]  /*188a0*/  IADD3 R59, P2, R8, 0x40, RZ ;  /* 0x00000040083b7810 */ /* 0x000fe40007f5e0ff */
[----:B------:R-:W-:Y:S02]  /*188b0*/  SEL R51, R13, R10, P0 ;  /* 0x0000000a0d337207 */ /* 0x000fe40000000000 */
[----:B------:R-:W-:Y:S02]  /*188c0*/  F2FP.BF16.F32.PACK_AB R32, R32, R33 ;  /* 0x000000212020723e */ /* 0x000fe400000010ff */
[----:B------:R-:W-:Y:S02]  /*188d0*/  SEL R39, R15, R12, P0 ;  /* 0x0000000c0f277207 */ /* 0x000fe40000000000 */
[----:B------:R-:W-:Y:S02]  /*188e0*/  SEL R13, R10, R13, P0 ;  /* 0x0000000d0a0d7207 */ /* 0x000fe40000000000 */
[----:B------:R-:W-:-:S02]  /*188f0*/  SHF.R.U64 R5, R5, 0x3, RZ ;  /* 0x0000000305057819 */ /* 0x000fc400000012ff */
[----:B------:R-:W-:Y:S02]  /*18900*/  SEL R33, R58, R57, P0 ;  /* 0x000000393a217207 */ /* 0x000fe40000000000 */
[----:B------:R-:W-:Y:S02]  /*18910*/  SEL R15, R12, R15, P0 ;  /* 0x0000000f0c0f7207 */ /* 0x000fe40000000000 */
[----:B------:R-:W-:Y:S02]  /*18920*/  LOP3.LUT R10, R4, R25, RZ, 0x3c, !PT ;  /* 0x00000019040a7212 */ /* 0x000fe400078e3cff */
[----:B------:R-:W-:Y:S02]  /*18930*/  SEL R57, R57, R58, P0 ;  /* 0x0000003a39397207 */ /* 0x000fe40000000000 */
[----:B------:R-:W-:Y:S02]  /*18940*/  LOP3.LUT R4, R59, 0x380, RZ, 0xc0, !PT ;  /* 0x000003803b047812 */ /* 0x000fe400078ec0ff */
[----:B------:R-:W-:-:S02]  /*18950*/  LOP3.LUT R14, R61, 0x380, RZ, 0xc0, !PT ;  /* 0x000003803d0e7812 */ /* 0x000fc400078ec0ff */
[----:B------:R-:W-:Y:S02]  /*18960*/  F2FP.BF16.F32.PACK_AB R7, R54, R7 ;  /* 0x000000073607723e */ /* 0x000fe400000010ff */
[----:B------:R-:W-:Y:S02]  /*18970*/  F2FP.BF16.F32.PACK_AB R6, R55, R6 ;  /* 0x000000063706723e */ /* 0x000fe400000010ff */
[----:B-----5:R-:W-:Y:S02]  /*18980*/  SEL R45, R32, R27, P0 ;  /* 0x0000001b202d7207 */ /* 0x020fe40000000000 */
[----:B------:R-:W-:Y:S01]  /*18990*/  LOP3.LUT R8, R5, R8, RZ, 0x3c, !PT ;  /* 0x0000000805087212 */ /* 0x000fe200078e3cff */
[----:B------:R-:W-:Y:S01]  /*189a0*/  IMAD.X R5, RZ, RZ, R9, P1 ;  /* 0x000000ffff057224 */ /* 0x000fe200008e0609 */
[----:B------:R-:W-:Y:S02]  /*189b0*/  SEL R27, R27, R32, P0 ;  /* 0x000000201b1b7207 */ /* 0x000fe40000000000 */
[----:B------:R-:W-:-:S02]  /*189c0*/  SHF.R.U64 R4, R4, 0x3, RZ ;  /* 0x0000000304047819 */ /* 0x000fc400000012ff */
[----:B------:R-:W-:Y:S02]  /*189d0*/  SHF.R.U64 R14, R14, 0x3, RZ ;  /* 0x000000030e0e7819 */ /* 0x000fe400000012ff */
[----:B------:R-:W-:Y:S02]  /*189e0*/  SEL R53, R7, R6, P0 ;  /* 0x0000000607357207 */ /* 0x000fe40000000000 */
[----:B------:R-:W-:Y:S01]  /*189f0*/  SEL R55, R6, R7, P0 ;  /* 0x0000000706377207 */ /* 0x000fe20000000000 */
[----:B------:R-:W-:Y:S01]  /*18a00*/  IMAD.X R7, RZ, RZ, R9, P2 ;  /* 0x000000ffff077224 */ /* 0x000fe200010e0609 */
[----:B------:R-:W-:Y:S02]  /*18a10*/  MOV R48, R8 ;  /* 0x0000000800307202 */ /* 0x000fe40000000f00 */
[----:B------:R-:W-:Y:S02]  /*18a20*/  LOP3.LUT R6, R4, R59, RZ, 0x3c, !PT ;  /* 0x0000003b04067212 */ /* 0x000fe400078e3cff */
[----:B------:R-:W-:-:S02]  /*18a30*/  MOV R46, R10 ;  /* 0x0000000a002e7202 */ /* 0x000fc40000000f00 */
[----:B------:R-:W-:Y:S02]  /*18a40*/  LOP3.LUT R4, R14, R61, RZ, 0x3c, !PT ;  /* 0x0000003d0e047212 */ /* 0x000fe400078e3cff */
[----:B------:R-:W-:Y:S02]  /*18a50*/  MOV R44, R6 ;  /* 0x00000006002c7202 */ /* 0x000fe40000000f00 */
[----:B------:R-:W-:-:S04]  /*18a60*/  ISETP.NE.U32.AND P1, PT, RZ, UR4, PT ;  /* 0x00000004ff007c0c */ /* 0x000fc8000bf25070 */
[----:B------:R-:W-:Y:S01]  /*18a70*/  ISETP.NE.AND.EX P1, PT, RZ, UR5, PT, P1 ;  /* 0x00000005ff007c0c */ /* 0x000fe2000bf25310 */
[----:B------:R-:W-:Y:S01]  /*18a80*/  ULDC.64 UR4, c[0x0][0xc08] ;  /* 0x0003020000047ab9 */ /* 0x000fe20000000a00 */
[----:B---3--:R-:W-:Y:S01]  /*18a90*/  LOP3.LUT R12, R40, 0x2, RZ, 0x3c, !PT ;  /* 0x00000002280c7812 */ /* 0x008fe200078e3cff */
[----:B------:R-:W-:Y:S04]  /*18aa0*/  SHFL.IDX PT, R33, R33, R40, 0x1c1f ;  /* 0x001c1f2821217589 */ /* 0x000fe800000e0000 */
[----:B------:R-:W0:Y:S04]  /*18ab0*/  SHFL.IDX PT, R26, R57, R12, 0x1c1f ;  /* 0x001c1f0c391a7589 */ /* 0x000e2800000e0000 */
[----:B------:R-:W-:Y:S04]  /*18ac0*/  SHFL.IDX PT, R45, R45, R40, 0x1c1f ;  /* 0x001c1f282d2d7589 */ /* 0x000fe800000e0000 */
[----:B------:R-:W1:Y:S04]  /*18ad0*/  SHFL.IDX PT, R32, R27, R12, 0x1c1f ;  /* 0x001c1f0c1b207589 */ /* 0x000e6800000e0000 */
[----:B------:R3:W-:Y:S04]  /*18ae0*/  SHFL.IDX PT, R8, R35, R40, 0x1c1f ;  /* 0x001c1f2823087589 */ /* 0x0007e800000e0000 */
[----:B------:R-:W4:Y:S04]  /*18af0*/  SHFL.IDX PT, R37, R37, R12, 0x1c1f ;  /* 0x001c1f0c25257589 */ /* 0x000f2800000e0000 */
[----:B------:R-:W-:Y:S01]  /*18b00*/  SHFL.IDX PT, R39, R39, R40, 0x1c1f ;  /* 0x001c1f2827277589 */ /* 0x000fe200000e0000 */
[----:B---3--:R-:W3:Y:S03]  /*18b10*/  LDC.64 R34, c[0x0][0xc00] ;  /* 0x00030000ff227b82 */ /* 0x008ee60000000a00 */
[----:B------:R-:W2:Y:S01]  /*18b20*/  SHFL.IDX PT, R10, R15, R12, 0x1c1f ;  /* 0x001c1f0c0f0a7589 */ /* 0x000ea200000e0000 */
[----:B0-----:R-:W-:-:S02]  /*18b30*/  SEL R24, R33, R26, P0 ;  /* 0x0000001a21187207 */ /* 0x001fc40000000000 */
[----:B------:R-:W-:Y:S01]  /*18b40*/  SEL R26, R26, R33, P0 ;  /* 0x000000211a1a7207 */ /* 0x000fe20000000000 */
[----:B------:R-:W-:Y:S01]  /*18b50*/  SHFL.IDX PT, R47, R47, R40, 0x1c1f ;  /* 0x001c1f282f2f7589 */ /* 0x000fe200000e0000 */
[----:B------:R-:W-:-:S03]  /*18b60*/  MOV R33, R4 ;  /* 0x0000000400217202 */ /* 0x000fc60000000f00 */
[----:B------:R-:W0:Y:S01]  /*18b70*/  SHFL.IDX PT, R36, R49, R12, 0x1c1f ;  /* 0x001c1f0c31247589 */ /* 0x000e2200000e0000 */
[----:B-1----:R-:W-:Y:S02]  /*18b80*/  SEL R25, R45, R32, P0 ;  /* 0x000000202d197207 */ /* 0x002fe40000000000 */
[----:B------:R-:W-:Y:S01]  /*18b90*/  SEL R27, R32, R45, P0 ;  /* 0x0000002d201b7207 */ /* 0x000fe20000000000 */
[----:B------:R-:W-:Y:S01]  /*18ba0*/  SHFL.IDX PT, R41, R41, R40, 0x1c1f ;  /* 0x001c1f2829297589 */ /* 0x000fe200000e0000 */
[----:B------:R-:W-:-:S03]  /*18bb0*/  IMAD.MOV.U32 R32, RZ, RZ, RZ ;  /* 0x000000ffff207224 */ /* 0x000fc600078e00ff */
[----:B------:R-:W1:Y:S01]  /*18bc0*/  SHFL.IDX PT, R14, R43, R12, 0x1c1f ;  /* 0x001c1f0c2b0e7589 */ /* 0x000e6200000e0000 */
[----:B----4-:R-:W-:Y:S02]  /*18bd0*/  SEL R4, R8, R37, P0 ;  /* 0x0000002508047207 */ /* 0x010fe40000000000 */
[----:B------:R-:W-:Y:S01]  /*18be0*/  SEL R6, R37, R8, P0 ;  /* 0x0000000825067207 */ /* 0x000fe20000000000 */
[----:B------:R-:W-:Y:S04]  /*18bf0*/  SHFL.IDX PT, R51, R51, R40, 0x1c1f ;  /* 0x001c1f2833337589 */ /* 0x000fe800000e0000 */
[----:B------:R-:W4:Y:S01]  /*18c00*/  SHFL.IDX PT, R38, R13, R12, 0x1c1f ;  /* 0x001c1f0c0d267589 */ /* 0x000f2200000e0000 */
[----:B--2---:R-:W-:Y:S02]  /*18c10*/  SEL R8, R39, R10, P0 ;  /* 0x0000000a27087207 */ /* 0x004fe40000000000 */
[----:B------:R-:W-:Y:S01]  /*18c20*/  SEL R10, R10, R39, P0 ;  /* 0x000000270a0a7207 */ /* 0x000fe20000000000 */
[----:B------:R-:W-:Y:S04]  /*18c30*/  SHFL.IDX PT, R53, R53, R40, 0x1c1f ;  /* 0x001c1f2835357589 */ /* 0x000fe800000e0000 */
[----:B------:R1:W2:Y:S01]  /*18c40*/  SHFL.IDX PT, R42, R55, R12, 0x1c1f ;  /* 0x001c1f0c372a7589 */ /* 0x0002a200000e0000 */
[----:B0-----:R-:W-:-:S02]  /*18c50*/  SEL R5, R47, R36, P0 ;  /* 0x000000242f057207 */ /* 0x001fc40000000000 */
[----:B------:R-:W-:Y:S01]  /*18c60*/  SEL R7, R36, R47, P0 ;  /* 0x0000002f24077207 */ /* 0x000fe20000000000 */
[----:B------:R-:W-:Y:S01]  /*18c70*/  BAR.SYNC.DEFER_BLOCKING 0x1, 0x180 ;  /* 0x0046000000007b1d */ /* 0x000fe20000010000 */
[----:B-1----:R-:W-:Y:S02]  /*18c80*/  SEL R12, R41, R14, P0 ;  /* 0x0000000e290c7207 */ /* 0x002fe40000000000 */
[----:B------:R-:W-:Y:S02]  /*18c90*/  SEL R14, R14, R41, P0 ;  /* 0x000000290e0e7207 */ /* 0x000fe40000000000 */
[----:B----4-:R-:W-:Y:S02]  /*18ca0*/  SEL R9, R51, R38, P0 ;  /* 0x0000002633097207 */ /* 0x010fe40000000000 */
[----:B------:R-:W-:Y:S02]  /*18cb0*/  SEL R11, R38, R51, P0 ;  /* 0x00000033260b7207 */ /* 0x000fe40000000000 */
[----:B--2---:R-:W-:-:S02]  /*18cc0*/  SEL R13, R53, R42, P0 ;  /* 0x0000002a350d7207 */ /* 0x004fc40000000000 */
[----:B------:R-:W-:Y:S01]  /*18cd0*/  SEL R15, R42, R53, P0 ;  /* 0x000000352a0f7207 */ /* 0x000fe20000000000 */
[----:B------:R3:W-:Y:S04]  /*18ce0*/  STSM.16.M88.4 [R48], R24 ;  /* 0x0000001830007844 */ /* 0x0007e80000000200 */
[----:B------:R-:W-:Y:S04]  /*18cf0*/  STSM.16.M88.4 [R46], R4 ;  /* 0x000000042e007844 */ /* 0x000fe80000000200 */
[----:B------:R-:W-:Y:S04]  /*18d00*/  STSM.16.M88.4 [R44], R8 ;  /* 0x000000082c007844 */ /* 0x000fe80000000200 */
[----:B------:R0:W-:Y:S01]  /*18d10*/  STSM.16.M88.4 [R33], R12 ;  /* 0x0000000c21007844 */ /* 0x0001e20000000200 */
[----:B---3--:R-:W-:Y:S01]  /*18d20*/  IMAD.WIDE R24, R63, 0x4, R34 ;  /* 0x000000043f187825 */ /* 0x008fe200078e0222 */
[----:B------:R-:W-:Y:S08]  /*18d30*/  BAR.SYNC.DEFER_BLOCKING 0x1, 0x180 ;  /* 0x0046000000007b1d */ /* 0x000ff00000010000 */
[----:B------:R-:W1:Y:S01]  /*18d40*/  LDC R34, c[0x0][0xbe8] ;  /* 0x0002fa00ff227b82 */ /* 0x000e620000000800 */
[----:B------:R-:W2:Y:S01]  /*18d50*/  @P1 LDG.E R32, desc[UR40][R24.64] ;  /* 0x0000002818201981 */ /* 0x000ea2000c1e1900 */
[----:B------:R-:W-:Y:S01]  /*18d60*/  ISETP.NE.U32.AND P0, PT, RZ, UR4, PT ;  /* 0x00000004ff007c0c */ /* 0x000fe2000bf05070 */
[----:B0-----:R-:W-:Y:S01]  /*18d70*/  IMAD.IADD R13, R64, 0x1, R60 ;  /* 0x00000001400d7824 */ /* 0x001fe200078e023c */
[----:B------:R-:W-:-:S02]  /*18d80*/  LEA.HI R31, R31, R30, RZ, 0x7 ;  /* 0x0000001e1f1f7211 */ /* 0x000fc400078f38ff */
[----:B------:R-:W-:Y:S01]  /*18d90*/  ISETP.NE.AND.EX P0, PT, RZ, UR5, PT, P0 ;  /* 0x00000005ff007c0c */ /* 0x000fe2000bf05300 */
[----:B------:R-:W-:Y:S01]  /*18da0*/  ULDC.64 UR4, c[0x0][0xb98] ;  /* 0x0002e60000047ab9 */ /* 0x000fe20000000a00 */
[----:B-1----:R-:W-:Y:S02]  /*18db0*/  ISETP.NE.AND P2, PT, R34, 0x1, PT ;  /* 0x000000012200780c */ /* 0x002fe40003f45270 */
[----:B------:R-:W-:Y:S02]  /*18dc0*/  SHF.R.S32.HI R38, RZ, 0x1f, R62 ;  /* 0x0000001fff267819 */ /* 0x000fe4000001143e */
[----:B------:R-:W-:Y:S02]  /*18dd0*/  LOP3.LUT R9, R31, 0xffffff80, RZ, 0xc0, !PT ;  /* 0xffffff801f097812 */ /* 0x000fe400078ec0ff */
[----:B------:R-:W-:Y:S01]  /*18de0*/  SHF.R.S32.HI R36, RZ, 0x1f, R63 ;  /* 0x0000001fff247819 */ /* 0x000fe2000001143f */
[----:B------:R-:W-:Y:S01]  /*18df0*/  IMAD R4, R38, UR6, RZ ;  /* 0x0000000626047c24 */ /* 0x000fe2000f8e02ff */
[----:B------:R-:W-:Y:S01]  /*18e00*/  SEL R35, R63, RZ, !P1 ;  /* 0x000000ff3f237207 */ /* 0x000fe20004800000 */
[----:B------:R-:W-:Y:S01]  /*18e10*/  IMAD.IADD R30, R30, 0x1, -R9 ;  /* 0x000000011e1e7824 */ /* 0x000fe200078e0a09 */
[----:B------:R-:W-:Y:S01]  /*18e20*/  SEL R36, R36, RZ, !P1 ;  /* 0x000000ff24247207 */ /* 0x000fe20004800000 */
[----:B------:R-:W0:Y:S01]  /*18e30*/  @P0 LDC.64 R8, c[0x0][0xc08] ;  /* 0x00030200ff080b82 */ /* 0x000e220000000a00 */
[----:B------:R-:W-:Y:S01]  /*18e40*/  IMAD R7, R62, UR7, R4 ;  /* 0x000000073e077c24 */ /* 0x000fe2000f8e0204 */
[----:B------:R-:W-:-:S02]  /*18e50*/  SHF.R.S32.HI R31, RZ, 0x7, R31 ;  /* 0x00000007ff1f7819 */ /* 0x000fc4000001141f */
[----:B------:R-:W-:-:S04]  /*18e60*/  SHF.R.S32.HI R15, RZ, 0x1f, R30 ;  /* 0x0000001fff0f7819 */ /* 0x000fc8000001141e */
[----:B------:R-:W1:Y:S01]  /*18e70*/  @P2 LDC R26, c[0x0][0xbec] ;  /* 0x0002fb00ff1a2b82 */ /* 0x000e620000000800 */
[CC--:B------:R-:W-:Y:S02]  /*18e80*/  LEA.HI R10, R15.reuse, R30.reuse, RZ, 0x2 ;  /* 0x0000001e0f0a7211 */ /* 0x0c0fe400078f10ff */
[----:B------:R-:W-:Y:S02]  /*18e90*/  LEA.HI R15, R15, R30, RZ, 0x5 ;  /* 0x0000001e0f0f7211 */ /* 0x000fe400078f28ff */
[----:B------:R-:W-:Y:S02]  /*18ea0*/  SHF.R.S32.HI R14, RZ, 0x2, R10 ;  /* 0x00000002ff0e7819 */ /* 0x000fe4000001140a */
[----:B------:R-:W-:Y:S01]  /*18eb0*/  SHF.R.S32.HI R15, RZ, 0x5, R15 ;  /* 0x00000005ff0f7819 */ /* 0x000fe2000001140f */
[----:B------:R-:W3:Y:S01]  /*18ec0*/  @P2 LDC R27, c[0x0][0xbf0] ;  /* 0x0002fc00ff1b2b82 */ /* 0x000ee20000000800 */
[----:B-1----:R-:W-:Y:S01]  /*18ed0*/  @P2 IMAD.HI.U32 R6, R13, R26, RZ ;  /* 0x0000001a0d062227 */ /* 0x002fe200078e00ff */
[----:B--2---:R-:W-:-:S03]  /*18ee0*/  SHF.R.S32.HI R33, RZ, 0x1f, R32 ;  /* 0x0000001fff217819 */ /* 0x004fc60000011420 */
[----:B------:R-:W-:Y:S01]  /*18ef0*/  IMAD.WIDE.U32 R4, R62, UR6, R32 ;  /* 0x000000063e047c25 */ /* 0x000fe2000f8e0020 */
[----:B------:R-:W-:-:S03]  /*18f00*/  ULDC UR6, c[0x0][0xa88] ;  /* 0x0002a20000067ab9 */ /* 0x000fc60000000800 */
[----:B------:R-:W-:Y:S02]  /*18f10*/  IMAD.IADD R5, R5, 0x1, R7 ;  /* 0x0000000105057824 */ /* 0x000fe400078e0207 */
[----:B------:R-:W-:Y:S01]  /*18f20*/  IMAD.MOV.U32 R7, RZ, RZ, R13 ;  /* 0x000000ffff077224 */ /* 0x000fe200078e000d */
[----:B---3--:R-:W-:Y:S01]  /*18f30*/  @P2 SHF.R.U32.HI R7, RZ, R27, R6 ;  /* 0x0000001bff072219 */ /* 0x008fe20000011606 */
[----:B------:R-:W-:Y:S01]  /*18f40*/  IMAD R6, R36, UR4, RZ ;  /* 0x0000000424067c24 */ /* 0x000fe2000f8e02ff */
[----:B------:R-:W-:Y:S01]  /*18f50*/  SHF.R.S32.HI R27, RZ, 0x1f, R10 ;  /* 0x0000001fff1b7819 */ /* 0x000fe2000001140a */
[----:B------:R-:W-:-:S03]  /*18f60*/  IMAD.WIDE.U32 R4, R35, UR4, R4 ;  /* 0x0000000423047c25 */ /* 0x000fc6000f8e0004 */
[----:B------:R-:W-:Y:S01]  /*18f70*/  LEA.HI R27, R27, R14, RZ, 0x3 ;  /* 0x0000000e1b1b7211 */ /* 0x000fe200078f18ff */
[----:B------:R-:W-:Y:S02]  /*18f80*/  IMAD.MOV R11, RZ, RZ, -R7 ;  /* 0x000000ffff0b7224 */ /* 0x000fe400078e0a07 */
[----:B------:R-:W-:Y:S01]  /*18f90*/  IMAD R12, R35, UR5, R6 ;  /* 0x00000005230c7c24 */ /* 0x000fe2000f8e0206 */
[----:B------:R-:W-:Y:S01]  /*18fa0*/  IADD3 R6, P3, R7, R4, RZ ;  /* 0x0000000407067210 */ /* 0x000fe20007f7e0ff */
[----:B------:R-:W-:Y:S01]  /*18fb0*/  IMAD R11, R34, R11, R13 ;  /* 0x0000000b220b7224 */ /* 0x000fe200078e020d */
[----:B------:R-:W-:Y:S01]  /*18fc0*/  SHF.R.S32.HI R13, RZ, 0x1f, R7 ;  /* 0x0000001fff0d7819 */ /* 0x000fe20000011407 */
[----:B------:R-:W-:Y:S01]  /*18fd0*/  ULDC.64 UR4, c[0x0][0xb88] ;  /* 0x0002e20000047ab9 */ /* 0x000fe20000000a00 */
[----:B------:R-:W-:Y:S02]  /*18fe0*/  LOP3.LUT R27, R27, 0xfffffff8, RZ, 0xc0, !PT ;  /* 0xfffffff81b1b7812 */ /* 0x000fe400078ec0ff */
[----:B------:R-:W-:Y:S01]  /*18ff0*/  IADD3.X R7, R13, R5, R12, P3, !PT ;  /* 0x000000050d077210 */ /* 0x000fe20001ffe40c */
[----:B0-----:R-:W-:Y:S01]  /*19000*/  @P0 IMAD.WIDE R4, R63, 0x4, R8 ;  /* 0x000000043f040825 */ /* 0x001fe200078e0208 */
[----:B------:R-:W-:-:S03]  /*19010*/  SHF.R.S32.HI R10, RZ, 0x1f, R11 ;  /* 0x0000001fff0a7819 */ /* 0x000fc6000001140b */
[----:B------:R-:W-:Y:S02]  /*19020*/  IMAD.U32 R9, RZ, RZ, UR6 ;  /* 0x00000006ff097e24 */ /* 0x000fe4000f8e00ff */
[----:B------:R-:W-:Y:S02]  /*19030*/  IMAD R10, R10, UR4, RZ ;  /* 0x000000040a0a7c24 */ /* 0x000fe4000f8e02ff */
[C---:B------:R-:W-:Y:S02]  /*19040*/  IMAD.WIDE.U32 R6, R11.reuse, UR4, R6 ;  /* 0x000000040b067c25 */ /* 0x040fe4000f8e0006 */
[----:B------:R0:W5:Y:S02]  /*19050*/  @P0 LDG.E R9, desc[UR40][R4.64] ;  /* 0x0000002804090981 */ /* 0x000164000c1e1900 */
[----:B------:R-:W-:Y:S01]  /*19060*/  IMAD R13, R11, UR5, R10 ;  /* 0x000000050b0d7c24 */ /* 0x000fe2000f8e020a */
[----:B------:R-:W-:Y:S01]  /*19070*/  ULDC.64 UR4, c[0x0][0xb50] ;  /* 0x0002d40000047ab9 */ /* 0x000fe20000000a00 */
[----:B------:R-:W-:Y:S01]  /*19080*/  IMAD.HI R8, R31, 0x55555556, RZ ;  /* 0x555555561f087827 */ /* 0x000fe200078e02ff */
[----:B------:R-:W-:-:S03]  /*19090*/  LEA R10, P3, R6, UR4, 0x2 ;  /* 0x00000004060a7c11 */ /* 0x000fc6000f8610ff */
[----:B------:R-:W-:Y:S01]  /*190a0*/  IMAD.IADD R7, R7, 0x1, R13 ;  /* 0x0000000107077824 */ /* 0x000fe200078e020d */
[----:B------:R-:W-:Y:S01]  /*190b0*/  LEA.HI R8, R8, R8, RZ, 0x1 ;  /* 0x0000000808087211 */ /* 0x000fe200078f08ff */
[----:B------:R-:W-:-:S03]  /*190c0*/  IMAD.IADD R14, R14, 0x1, -R27 ;  /* 0x000000010e0e7824 */ /* 0x000fc600078e0a1b */
[----:B------:R-:W-:Y:S01]  /*190d0*/  LEA.HI.X R7, R6, UR5, R7, 0x2, P3 ;  /* 0x0000000506077c11 */ /* 0x000fe200098f1407 */
[----:B------:R-:W-:Y:S02]  /*190e0*/  IMAD R8, R8, -0x3, R31 ;  /* 0xfffffffd08087824 */ /* 0x000fe400078e021f */
[----:B------:R-:W-:Y:S01]  /*190f0*/  IMAD R15, R15, 0x10, R14 ;  /* 0x000000100f0f7824 */ /* 0x000fe200078e020e */
[----:B0-----:R-:W-:Y:S06]  /*19100*/  @P0 BRA `(.L_x_14642) ;  /* 0x0000000000100947 */ /* 0x001fec0003800000 */
[----:B------:R-:W-:Y:S05]  /*19110*/  @!P1 BRA `(.L_x_14642) ;  /* 0x00000000000c9947 */ /* 0x000fea0003800000 */
[----:B------:R-:W2:Y:S04]  /*19120*/  LDG.E R4, desc[UR40][R24.64] ;  /* 0x0000002818047981 */ /* 0x000ea8000c1e1900 */
[----:B-----5:R-:W2:Y:S02]  /*19130*/  LDG.E R9, desc[UR40][R24.64+0x4] ;  /* 0x0000042818097981 */ /* 0x020ea4000c1e1900 */
[----:B--2---:R-:W-:-:S07]  /*19140*/  IMAD.IADD R9, R9, 0x1, -R4 ;  /* 0x0000000109097824 */ /* 0x004fce00078e0a04 */
.L_x_14642:
[----:B------:R-:W-:Y:S01]  /*19150*/  IMAD R5, R2, 0x40, R3 ;  /* 0x0000004002057824 */ /* 0x000fe200078e0203 */
[----:B------:R-:W-:Y:S01]  /*19160*/  SHFL.IDX PT, R24, R10, RZ, 0x1c1f ;  /* 0x001c1fff0a187589 */ /* 0x000fe200000e0000 */
[----:B------:R-:W-:Y:S01]  /*19170*/  IMAD R6, R8, 0x40, R15 ;  /* 0x0000004008067824 */ /* 0x000fe200078e020f */
[----:B------:R-:W-:Y:S01]  /*19180*/  LOP3.LUT P0, RZ, R30, 0x3, RZ, 0xc0, !PT ;  /* 0x000000031eff7812 */ /* 0x000fe2000780c0ff */
[----:B------:R-:W-:Y:S01]  /*19190*/  IMAD.WIDE R28, R5, 0x2, R28 ;  /* 0x00000002051c7825 */ /* 0x000fe200078e021c */
[----:B------:R-:W0:Y:S01]  /*191a0*/  SHFL.IDX PT, R25, R7, RZ, 0x1c1f ;  /* 0x001c1fff07197589 */ /* 0x000e2200000e0000 */
[----:B------:R-:W1:Y:S01]  /*191b0*/  @P2 LDC R39, c[0x0][0xbec] ;  /* 0x0002fb00ff272b82 */ /* 0x000e620000000800 */
[----:B------:R-:W-:Y:S01]  /*191c0*/  ULDC.64 UR4, c[0x0][0xaa0] ;  /* 0x0002a80000047ab9 */ /* 0x000fe20000000a00 */
[----:B------:R-:W-:Y:S01]  /*191d0*/  IMAD.IADD R6, R6, 0x1, R60 ;  /* 0x0000000106067824 */ /* 0x000fe200078e023c */
[----:B------:R-:W-:Y:S01]  /*191e0*/  SHFL.IDX PT, R26, R10, 0x1, 0x1c1f ;  /* 0x003c1f000a1a7f89 */ /* 0x000fe200000e0000 */
[----:B-----5:R-:W-:Y:S01]  /*191f0*/  IMAD R37, R9, R34, RZ ;  /* 0x0000002209257224 */ /* 0x020fe200078e02ff */
[----:B------:R-:W-:Y:S01]  /*19200*/  IADD3 R9, P3, R28, 0x1800, RZ ;  /* 0x000018001c097810 */ /* 0x000fe20007f7e0ff */
[----:B------:R-:W-:Y:S01]  /*19210*/  VIADD R4, R6, 0x8 ;  /* 0x0000000806047836 */ /* 0x000fe20000000000 */
[----:B------:R-:W2:Y:S01]  /*19220*/  SHFL.IDX PT, R27, R7, 0x1, 0x1c1f ;  /* 0x003c1f00071b7f89 */ /* 0x000ea200000e0000 */
[----:B------:R-:W-:-:S02]  /*19230*/  IADD3 R13, P4, R28, 0x3000, RZ ;  /* 0x000030001c0d7810 */ /* 0x000fc40007f9e0ff */
[-C--:B------:R-:W-:Y:S02]  /*19240*/  ISETP.GE.OR P1, PT, R6, R37.reuse, P0 ;  /* 0x000000250600720c */ /* 0x080fe40000726670 */
[----:B------:R-:W-:Y:S02]  /*19250*/  LOP3.LUT R5, R28, 0x380, RZ, 0xc0, !PT ;  /* 0x000003801c057812 */ /* 0x000fe400078ec0ff */
[----:B------:R-:W-:Y:S02]  /*19260*/  LOP3.LUT R8, R9, 0x380, RZ, 0xc0, !PT ;  /* 0x0000038009087812 */ /* 0x000fe400078ec0ff */
[----:B------:R-:W-:Y:S02]  /*19270*/  ISETP.GE.OR P0, PT, R4, R37, P0 ;  /* 0x000000250400720c */ /* 0x000fe40000706670 */
[----:B------:R-:W-:Y:S02]  /*19280*/  LOP3.LUT R12, R13, 0x380, RZ, 0xc0, !PT ;  /* 0x000003800d0c7812 */ /* 0x000fe400078ec0ff */
[----:B------:R-:W-:-:S02]  /*19290*/  SHF.R.U64 R5, R5, 0x3, RZ ;  /* 0x0000000305057819 */ /* 0x000fc400000012ff */
[----:B------:R-:W-:Y:S01]  /*192a0*/  SHF.R.U64 R8, R8, 0x3, RZ ;  /* 0x0000000308087819 */ /* 0x000fe200000012ff */
[----:B0-----:R0:W-:Y:S01]  /*192b0*/  @!P1 ST.E desc[UR40][R24.64], R56 ;  /* 0x0000003818009985 */ /* 0x0011e2000c101928 */
[----:B------:R-:W-:Y:S02]  /*192c0*/  SHF.R.U64 R12, R12, 0x3, RZ ;  /* 0x000000030c0c7819 */ /* 0x000fe400000012ff */
[----:B------:R-:W-:Y:S01]  /*192d0*/  LOP3.LUT R4, R5, R28, RZ, 0x3c, !PT ;  /* 0x0000001c05047212 */ /* 0x000fe200078e3cff */
[--C-:B------:R-:W-:Y:S01]  /*192e0*/  IMAD.MOV.U32 R5, RZ, RZ, R29.reuse ;  /* 0x000000ffff057224 */ /* 0x100fe200078e001d */
[----:B------:R-:W-:Y:S01]  /*192f0*/  LOP3.LUT R8, R8, R9, RZ, 0x3c, !PT ;  /* 0x0000000908087212 */ /* 0x000fe200078e3cff */
[--C-:B------:R-:W-:Y:S01]  /*19300*/  IMAD.X R9, RZ, RZ, R29.reuse, P3 ;  /* 0x000000ffff097224 */ /* 0x100fe200018e061d */
[----:B------:R-:W-:Y:S01]  /*19310*/  LOP3.LUT R12, R12, R13, RZ, 0x3c, !PT ;  /* 0x0000000d0c0c7212 */ /* 0x000fe200078e3cff */
[----:B------:R-:W-:Y:S01]  /*19320*/  IMAD.X R13, RZ, RZ, R29, P4 ;  /* 0x000000ffff0d7224 */ /* 0x000fe200020e061d */
[----:B--2---:R2:W-:Y:S04]  /*19330*/  @!P0 ST.E desc[UR40][R26.64], R20 ;  /* 0x000000141a008985 */ /* 0x0045e8000c101928 */
[----:B------:R-:W3:Y:S04]  /*19340*/  LD.E.128 R4, desc[UR40][R4.64] ;  /* 0x0000002804047980 */ /* 0x000ee8000c101d00 */
[----:B------:R-:W4:Y:S04]  /*19350*/  LD.E.128 R8, desc[UR40][R8.64] ;  /* 0x0000002808087980 */ /* 0x000f28000c101d00 */
[----:B------:R-:W4:Y:S01]  /*19360*/  LD.E.128 R12, desc[UR40][R12.64] ;  /* 0x000000280c0c7980 */ /* 0x000f22000c101d00 */
[----:B------:R-:W-:-:S04]  /*19370*/  IADD3 R31, P0, R28, 0x4800, RZ ;  /* 0x000048001c1f7810 */ /* 0x000fc80007f1e0ff */
[----:B------:R-:W-:Y:S01]  /*19380*/  LOP3.LUT R28, R31, 0x380, RZ, 0xc0, !PT ;  /* 0x000003801f1c7812 */ /* 0x000fe200078ec0ff */
[----:B0-----:R-:W-:Y:S02]  /*19390*/  IMAD.X R25, RZ, RZ, R29, P0 ;  /* 0x000000ffff197224 */ /* 0x001fe400000e061d */
[----:B------:R-:W-:Y:S01]  /*193a0*/  IMAD R29, R33, UR4, RZ ;  /* 0x00000004211d7c24 */ /* 0x000fe2000f8e02ff */
[----:B------:R-:W-:Y:S01]  /*193b0*/  SHF.R.U64 R24, R28, 0x3, RZ ;  /* 0x000000031c187819 */ /* 0x000fe200000012ff */
[----:B------:R-:W0:Y:S03]  /*193c0*/  @P2 LDC R33, c[0x0][0xbf0] ;  /* 0x0002fc00ff212b82 */ /* 0x000e260000000800 */
[----:B------:R-:W-:Y:S01]  /*193d0*/  LOP3.LUT R24, R24, R31, RZ, 0x3c, !PT ;  /* 0x0000001f18187212 */ /* 0x000fe200078e3cff */
[C---:B------:R-:W-:Y:S02]  /*193e0*/  IMAD R31, R32.reuse, UR5, R29 ;  /* 0x00000005201f7c24 */ /* 0x040fe4000f8e021d */
[----:B------:R-:W-:Y:S01]  /*193f0*/  IMAD.WIDE.U32 R28, R32, UR4, RZ ;  /* 0x00000004201c7c25 */ /* 0x000fe2000f8e00ff */
[----:B------:R-:W-:-:S02]  /*19400*/  ULDC.64 UR4, c[0x0][0xae8] ;  /* 0x0002ba0000047ab9 */ /* 0x000fc40000000a00 */
[----:B--2---:R-:W5:Y:S01]  /*19410*/  LD.E.128 R24, desc[UR40][R24.64] ;  /* 0x0000002818187980 */ /* 0x004f62000c101d00 */
[----:B------:R-:W-:Y:S02]  /*19420*/  IMAD R30, R21, 0x30, R2 ;  /* 0x00000030151e7824 */ /* 0x000fe400078e0202 */
[----:B------:R-:W-:Y:S01]  /*19430*/  IMAD R20, R38, UR4, RZ ;  /* 0x0000000426147c24 */ /* 0x000fe2000f8e02ff */
[----:B------:R-:W-:Y:S01]  /*19440*/  @!PT LDS RZ, [RZ] ;  /* 0x00000000fffff984 */ /* 0x000fe20000000800 */
[----:B------:R-:W-:Y:S01]  /*19450*/  @!PT LDS RZ, [RZ] ;  /* 0x00000000fffff984 */ /* 0x000fe20000000800 */
[----:B------:R-:W-:Y:S01]  /*19460*/  @!PT LDS RZ, [RZ] ;  /* 0x00000000fffff984 */ /* 0x000fe20000000800 */
[----:B------:R-:W-:Y:S01]  /*19470*/  @!PT LDS RZ, [RZ] ;  /* 0x00000000fffff984 */ /* 0x000fe20000000800 */
[----:B------:R2:W-:Y:S06]  /*19480*/  MEMBAR.ALL.CTA ;  /* 0x0000000000007992 */ /* 0x0005ec0000008000 */
[----:B--2---:R-:W2:Y:S01]  /*19490*/  FENCE.VIEW.ASYNC.S ;  /* 0x00000000000073c6 */ /* 0x004ea20000000000 */
[----:B------:R-:W-:-:S02]  /*194a0*/  IMAD.IADD R29, R29, 0x1, R31 ;  /* 0x000000011d1d7824 */ /* 0x000fc400078e021f */
[----:B------:R-:W-:Y:S02]  /*194b0*/  IMAD.IADD R32, R60, 0x1, R30 ;  /* 0x000000013c207824 */ /* 0x000fe400078e021e */
[C---:B------:R-:W-:Y:S02]  /*194c0*/  IMAD R31, R62.reuse, UR5, R20 ;  /* 0x000000053e1f7c24 */ /* 0x040fe4000f8e0214 */
[----:B------:R-:W-:Y:S01]  /*194d0*/  IMAD.WIDE.U32 R20, R62, UR4, R28 ;  /* 0x000000043e147c25 */ /* 0x000fe2000f8e001c */
[----:B------:R-:W-:-:S03]  /*194e0*/  ULDC.64 UR4, c[0x0][0xaf0] ;  /* 0x0002bc0000047ab9 */ /* 0x000fc60000000a00 */
[----:B-1----:R-:W-:-:S04]  /*194f0*/  @P2 IMAD.HI.U32 R28, R32, R39, RZ ;  /* 0x00000027201c2227 */ /* 0x002fc800078e00ff */
[----:B------:R-:W-:Y:S01]  /*19500*/  IMAD.MOV.U32 R29, RZ, RZ, R32 ;  /* 0x000000ffff1d7224 */ /* 0x000fe200078e0020 */
[----:B0-----:R-:W-:Y:S01]  /*19510*/  @P2 SHF.R.U32.HI R29, RZ, R33, R28 ;  /* 0x00000021ff1d2219 */ /* 0x001fe2000001161c */
[----:B------:R-:W-:Y:S02]  /*19520*/  IMAD.IADD R21, R21, 0x1, R31 ;  /* 0x0000000115157824 */ /* 0x000fe400078e021f */
[----:B------:R-:W-:Y:S01]  /*19530*/  IMAD R30, R36, UR4, RZ ;  /* 0x00000004241e7c24 */ /* 0x000fe2000f8e02ff */
[----:B------:R-:W-:Y:S01]  /*19540*/  SHF.R.S32.HI R28, RZ, 0x1f, R29 ;  /* 0x0000001fff1c7819 */ /* 0x000fe2000001141d */
[----:B------:R-:W-:-:S04]  /*19550*/  IMAD.WIDE.U32 R20, R35, UR4, R20 ;  /* 0x0000000423147c25 */ /* 0x000fc8000f8e0014 */
        /* <DEDUP_REMOVED lines=18> */
[----:B------:R-:W-:Y:S01]  /*19680*/  ULDC UR4, c[0x0][0xac8] ;  /* 0x0002b20000047ab9 */ /* 0x000fe20000000800 */
[----:B------:R-:W-:Y:S02]  /*19690*/  VIADD R2, R34, 0x30 ;  /* 0x0000003022027836 */ /* 0x000fe40000000000 */
[----:B--2---:R-:W0:Y:S01]  /*196a0*/  SHFL.IDX PT, R28, R32, RZ, 0x181f ;  /* 0x00181fff201c7589 */ /* 0x004e2200000e0000 */
[----:B------:R-:W-:Y:S01]  /*196b0*/  LEA.HI.X R33, R20, UR5, R21, 0x1, P0 ;  /* 0x0000000514217c11 */ /* 0x000fe200080f0c15 */
[C---:B------:R-:W-:Y:S01]  /*196c0*/  VIADD R20, R34.reuse, 0x60 ;  /* 0x0000006022147836 */ /* 0x040fe20000000000 */
[C---:B------:R-:W-:Y:S01]  /*196d0*/  ISETP.GE.AND P0, PT, R3.reuse, UR4, PT ;  /* 0x0000000403007c0c */ /* 0x040fe2000bf06270 */
[----:B------:R-:W1:Y:S03]  /*196e0*/  SHFL.IDX PT, R30, R32, 0x1, 0x181f ;  /* 0x00381f00201e7f89 */ /* 0x000e6600000e0000 */
[-C--:B------:R-:W-:Y:S01]  /*196f0*/  ISETP.GE.OR P1, PT, R34, R37.reuse, P0 ;  /* 0x000000252200720c */ /* 0x080fe20000726670 */
[----:B------:R-:W2:Y:S01]  /*19700*/  SHFL.IDX PT, R36, R32, 0x2, 0x181f ;  /* 0x00581f0020247f89 */ /* 0x000ea200000e0000 */
[-C--:B------:R-:W-:Y:S01]  /*19710*/  ISETP.GE.OR P2, PT, R2, R37.reuse, P0 ;  /* 0x000000250200720c */ /* 0x080fe20000746670 */
[----:B------:R-:W-:Y:S01]  /*19720*/  VIADD R2, R22, 0x13220 ;  /* 0x0001322016027836 */ /* 0x000fe20000000000 */
[----:B------:R-:W-:Y:S01]  /*19730*/  ISETP.GE.OR P3, PT, R20, R37, P0 ;  /* 0x000000251400720c */ /* 0x000fe20000766670 */
[----:B------:R-:W2:Y:S03]  /*19740*/  SHFL.IDX PT, R21, R33, RZ, 0x181f ;  /* 0x00181fff21157589 */ /* 0x000ea600000e0000 */
[----:B------:R-:W-:Y:S01]  /*19750*/  PRMT R2, RZ, 0x654, R2 ;  /* 0x00000654ff027816 */ /* 0x000fe20000000002 */
[----:B------:R-:W2:Y:S03]  /*19760*/  SHFL.IDX PT, R29, R33, 0x1, 0x181f ;  /* 0x00381f00211d7f89 */ /* 0x000ea600000e0000 */
[----:B------:R1:W-:Y:S01]  /*19770*/  SYNCS.ARRIVE.TRANS64.RED.A1T0 RZ, [R2+URZ], RZ ;  /* 0x000000ff02ff79a7 */ /* 0x0003e2000810043f */
[----:B------:R-:W2:Y:S01]  /*19780*/  SHFL.IDX PT, R31, R33, 0x2, 0x181f ;  /* 0x00581f00211f7f89 */ /* 0x000ea200000e0000 */
[----:B0-----:R-:W-:-:S03]  /*19790*/  @!P1 LEA R20, P4, R3, R28, 0x1 ;  /* 0x0000001c03149211 */ /* 0x001fc600078808ff */
[----:B------:R-:W0:Y:S01]  /*197a0*/  SHFL.IDX PT, R32, R32, 0x3, 0x181f ;  /* 0x00781f0020207f89 */ /* 0x000e2200000e0000 */
[----:B-1----:R-:W-:Y:S01]  /*197b0*/  VIADD R2, R34, 0x90 ;  /* 0x0000009022027836 */ /* 0x002fe20000000000 */
[C---:B------:R-:W-:Y:S02]  /*197c0*/  @!P2 LEA R28, P5, R3.reuse, R30, 0x1 ;  /* 0x0000001e031ca211 */ /* 0x040fe400078a08ff */
[----:B------:R-:W1:Y:S01]  /*197d0*/  SHFL.IDX PT, R33, R33, 0x3, 0x181f ;  /* 0x00781f0021217f89 */ /* 0x000e6200000e0000 */
[C---:B--2---:R-:W-:Y:S02]  /*197e0*/  @!P3 LEA R30, P6, R3.reuse, R36, 0x1 ;  /* 0x00000024031eb211 */ /* 0x044fe400078c08ff */
[----:B------:R-:W-:Y:S02]  /*197f0*/  ISETP.GE.OR P0, PT, R2, R37, P0 ;  /* 0x000000250200720c */ /* 0x000fe40000706670 */
[C-C-:B------:R-:W-:Y:S02]  /*19800*/  @!P1 LEA.HI.X R21, R3.reuse, R21, R0.reuse, 0x1, P4 ;  /* 0x0000001503159211 */ /* 0x140fe400020f0c00 */
[----:B------:R-:W-:-:S02]  /*19810*/  @!P2 LEA.HI.X R29, R3, R29, R0, 0x1, P5 ;  /* 0x0000001d031da211 */ /* 0x000fc400028f0c00 */
[----:B------:R-:W-:Y:S01]  /*19820*/  @!P3 LEA.HI.X R31, R3, R31, R0, 0x1, P6 ;  /* 0x0000001f031fb211 */ /* 0x000fe200030f0c00 */
[----:B---3--:R2:W-:Y:S04]  /*19830*/  @!P1 ST.E.128 desc[UR40][R20.64], R4 ;  /* 0x0000000414009985 */ /* 0x0085e8000c101d28 */
[----:B----4-:R2:W-:Y:S04]  /*19840*/  @!P2 ST.E.128 desc[UR40][R28.64], R8 ;  /* 0x000000081c00a985 */ /* 0x0105e8000c101d28 */
[----:B------:R2:W-:Y:S01]  /*19850*/  @!P3 ST.E.128 desc[UR40][R30.64], R12 ;  /* 0x0000000c1e00b985 */ /* 0x0005e2000c101d28 */
[----:B01----:R-:W-:Y:S05]  /*19860*/  @P0 BRA `(.L_x_14643) ;  /* 0x0000000800480947 */ /* 0x003fea0003800000 */
[----:B------:R-:W-:-:S04]  /*19870*/  LEA R2, P0, R3, R32, 0x1 ;  /* 0x0000002003027211 */ /* 0x000fc800078008ff */
[----:B------:R-:W-:-:S05]  /*19880*/  LEA.HI.X R3, R3, R33, R0, 0x1, P0 ;  /* 0x0000002103037211 */ /* 0x000fca00000f0c00 */
[----:B-----5:R0:W-:Y:S01]  /*19890*/  ST.E.128 desc[UR40][R2.64], R24 ;  /* 0x0000001802007985 */ /* 0x0201e2000c101d28 */
[----:B------:R-:W-:Y:S05]  /*198a0*/  BRA `(.L_x_14643) ;  /* 0x0000000800387947 */ /* 0x000fea0003800000 */
.L_x_14641:
        /* <DEDUP_REMOVED lines=8> */
[----:B------:R-:W1:Y:S03]  /*19930*/  LDC R27, c[0x0][0xbe8] ;  /* 0x0002fa00ff1b7b82 */ /* 0x000e660000000800 */
[----:B------:R-:W-:-:S13]  /*19940*/  ISETP.NE.AND.EX P1, PT, RZ, UR5, PT, P1 ;  /* 0x00000005ff007c0c */ /* 0x000fda000bf25310 */
[----:B------:R-:W3:Y:S01]  /*19950*/  @P1 LDC.64 R6, c[0x0][0xc08] ;  /* 0x00030200ff061b82 */ /* 0x000ee20000000a00 */
[----:B------:R-:W-:Y:S02]  /*19960*/  ULDC UR4, c[0x0][0xa88] ;  /* 0x0002a20000047ab9 */ /* 0x000fe40000000800 */
[----:B------:R-:W-:Y:S02]  /*19970*/  IMAD.U32 R8, RZ, RZ, UR4 ;  /* 0x00000004ff087e24 */ /* 0x000fe4000f8e00ff */
[----:B--2---:R-:W-:-:S04]  /*19980*/  IMAD.WIDE R4, R11, 0x4, R4 ;  /* 0x000000040b047825 */ /* 0x004fc800078e0204 */
[----:B---3--:R-:W-:Y:S01]  /*19990*/  @P1 IMAD.WIDE R6, R11, 0x4, R6 ;  /* 0x000000040b061825 */ /* 0x008fe200078e0206 */
[----:B------:R2:W5:Y:S04]  /*199a0*/  @P0 LDG.E R9, desc[UR40][R4.64] ;  /* 0x0000002804090981 */ /* 0x000568000c1e1900 */
[----:B------:R2:W5:Y:S01]  /*199b0*/  @P1 LDG.E R8, desc[UR40][R6.64] ;  /* 0x0000002806081981 */ /* 0x000562000c1e1900 */
[----:B-1----:R-:W-:Y:S02]  /*199c0*/  ISETP.NE.AND P2, PT, R27, 0x1, PT ;  /* 0x000000011b00780c */ /* 0x002fe40003f45270 */
[----:B------:R-:W-:Y:S02]  /*199d0*/  ISETP.GE.AND P3, PT, R30, 0xc0, PT ;  /* 0x000000c01e00780c */ /* 0x000fe40003f66270 */
[----:B------:R-:W-:-:S09]  /*199e0*/  SHF.R.S32.HI R10, RZ, 0x1f, R11 ;  /* 0x0000001fff0a7819 */ /* 0x000fd2000001140b */
[----:B------:R-:W1:Y:S01]  /*199f0*/  @P2 LDC R26, c[0x0][0xbec] ;  /* 0x0002fb00ff1a2b82 */ /* 0x000e620000000800 */
[----:B--2---:R-:W-:Y:S05]  /*19a00*/  @P1 BRA `(.L_x_14644) ;  /* 0x0000000000101947 */ /* 0x004fea0003800000 */
[----:B------:R-:W-:Y:S05]  /*19a10*/  @!P0 BRA `(.L_x_14644) ;  /* 0x00000000000c8947 */ /* 0x000fea0003800000 */
[----:B------:R-:W2:Y:S04]  /*19a20*/  LDG.E R7, desc[UR40][R4.64] ;  /* 0x0000002804077981 */ /* 0x000ea8000c1e1900 */
[----:B-----5:R-:W2:Y:S02]  /*19a30*/  LDG.E R8, desc[UR40][R4.64+0x4] ;  /* 0x0000042804087981 */ /* 0x020ea4000c1e1900 */
[----:B--2---:R-:W-:-:S07]  /*19a40*/  IMAD.IADD R8, R8, 0x1, -R7 ;  /* 0x0000000108087824 */ /* 0x004fce00078e0a07 */
.L_x_14644:
        /* <DEDUP_REMOVED lines=46> */
.L_x_14646:
[----:B------:R-:W-:Y:S05]  /*19d30*/  BSYNC B1 ;  /* 0x0000000000017941 */ /* 0x000fea0003800000 */
.L_x_14645:
[----:B------:R-:W3:Y:S01]  /*19d40*/  @P2 LDC R11, c[0x0][0xbf0] ;  /* 0x0002fc00ff0b2b82 */ /* 0x000ee20000000800 */
[----:B------:R-:W-:Y:S01]  /*19d50*/  ULDC.64 UR4, c[0x0][0xaa0] ;  /* 0x0002a80000047ab9 */ /* 0x000fe20000000a00 */
[----:B------:R-:W-:Y:S02]  /*19d60*/  IMAD R21, R21, 0x30, R2 ;  /* 0x0000003015157824 */ /* 0x000fe400078e0202 */
[----:B------:R-:W-:Y:S02]  /*19d70*/  IMAD R4, R12, UR4, RZ ;  /* 0x000000040c047c24 */ /* 0x000fe4000f8e02ff */
[----:B------:R-:W-:Y:S02]  /*19d80*/  IMAD.IADD R21, R28, 0x1, R21 ;  /* 0x000000011c157824 */ /* 0x000fe400078e0215 */
[C---:B--2---:R-:W-:Y:S02]  /*19d90*/  IMAD R7, R9.reuse, UR5, R4 ;  /* 0x0000000509077c24 */ /* 0x044fe4000f8e0204 */
[----:B------:R-:W-:Y:S01]  /*19da0*/  IMAD.WIDE.U32 R4, R9, UR4, RZ ;  /* 0x0000000409047c25 */ /* 0x000fe2000f8e00ff */
[----:B------:R-:W-:-:S03]  /*19db0*/  ULDC.64 UR4, c[0x0][0xae8] ;  /* 0x0002ba0000047ab9 */ /* 0x000fc60000000a00 */
[----:B------:R-:W-:Y:S02]  /*19dc0*/  IMAD R6, R14, UR4, RZ ;  /* 0x000000040e067c24 */ /* 0x000fe4000f8e02ff */
[----:B------:R-:W-:Y:S02]  /*19dd0*/  IMAD.IADD R5, R5, 0x1, R7 ;  /* 0x0000000105057824 */ /* 0x000fe400078e0207 */
[----:B------:R-:W-:Y:S02]  /*19de0*/  IMAD R9, R29, UR5, R6 ;  /* 0x000000051d097c24 */ /* 0x000fe4000f8e0206 */
[----:B-1----:R-:W-:-:S04]  /*19df0*/  @P2 IMAD.HI.U32 R6, R21, R26, RZ ;  /* 0x0000001a15062227 */ /* 0x002fc800078e00ff */
        /* <DEDUP_REMOVED lines=22> */
[----:B------:R-:W-:-:S03]  /*19f60*/  ULDC.64 UR4, c[0x0][0xa80] ;  /* 0x0002a00000047ab9 */ /* 0x000fc60000000a00 */
[----:B------:R-:W-:Y:S01]  /*19f70*/  IMAD.IADD R5, R5, 0x1, R7 ;  /* 0x0000000105057824 */ /* 0x000fe200078e0207 */
[----:B------:R-:W-:Y:S01]  /*19f80*/  LEA R6, P0, R4, UR4, 0x1 ;  /* 0x0000000404067c11 */ /* 0x000fe2000f8008ff */
[----:B------:R-:W-:Y:S01]  /*19f90*/  IMAD R27, R8, R27, RZ ;  /* 0x0000001b081b7224 */ /* 0x000fe200078e02ff */
[----:B------:R-:W-:Y:S01]  /*19fa0*/  ULDC UR4, c[0x0][0xac8] ;  /* 0x0002b20000047ab9 */ /* 0x000fe20000000800 */
[----:B------:R-:W-:Y:S01]  /*19fb0*/  IMAD.IADD R24, R2, 0x1, R28 ;  /* 0x0000000102187824 */ /* 0x000fe200078e021c */
[----:B------:R-:W-:Y:S01]  /*19fc0*/  LEA.HI.X R10, R4, UR5, R5, 0x1, P0 ;  /* 0x00000005040a7c11 */ /* 0x000fe200080f0c05 */
[----:B------:R-:W1:Y:S01]  /*19fd0*/  SHFL.IDX PT, R8, R6, RZ, 0x181f ;  /* 0x00181fff06087589 */ /* 0x000e6200000e0000 */
[----:B------:R-:W-:Y:S01]  /*19fe0*/  ISETP.GE.AND P0, PT, R3, UR4, PT ;  /* 0x0000000403007c0c */ /* 0x000fe2000bf06270 */
[C---:B------:R-:W-:Y:S02]  /*19ff0*/  VIADD R2, R24.reuse, 0x30 ;  /* 0x0000003018027836 */ /* 0x040fe40000000000 */
[----:B------:R-:W2:Y:S01]  /*1a000*/  SHFL.IDX PT, R12, R6, 0x1, 0x181f ;  /* 0x00381f00060c7f89 */ /* 0x000ea200000e0000 */
[C---:B------:R-:W-:Y:S01]  /*1a010*/  VIADD R4, R24.reuse, 0x60 ;  /* 0x0000006018047836 */ /* 0x040fe20000000000 */
[CC--:B------:R-:W-:Y:S01]  /*1a020*/  ISETP.GE.OR P3, PT, R24.reuse, R27.reuse, P0 ;  /* 0x0000001b1800720c */ /* 0x0c0fe20000766670 */
[----:B------:R-:W-:Y:S01]  /*1a030*/  VIADD R5, R24, 0x90 ;  /* 0x0000009018057836 */ /* 0x000fe20000000000 */
[----:B------:R-:W3:Y:S01]  /*1a040*/  SHFL.IDX PT, R14, R6, 0x2, 0x181f ;  /* 0x00581f00060e7f89 */ /* 0x000ee200000e0000 */
[----:B------:R-:W-:-:S02]  /*1a050*/  ISETP.GE.OR P2, PT, R2, R27, P0 ;  /* 0x0000001b0200720c */ /* 0x000fc40000746670 */
[-C--:B------:R-:W-:Y:S01]  /*1a060*/  ISETP.GE.OR P1, PT, R4, R27.reuse, P0 ;  /* 0x0000001b0400720c */ /* 0x080fe20000726670 */
[----:B------:R-:W4:Y:S01]  /*1a070*/  SHFL.IDX PT, R7, R10, RZ, 0x181f ;  /* 0x00181fff0a077589 */ /* 0x000f2200000e0000 */
[----:B------:R-:W-:-:S03]  /*1a080*/  ISETP.GE.OR P0, PT, R5, R27, P0 ;  /* 0x0000001b0500720c */ /* 0x000fc60000706670 */
[----:B------:R2:W5:Y:S04]  /*1a090*/  SHFL.IDX PT, R20, R6, 0x3, 0x181f ;  /* 0x00781f0006147f89 */ /* 0x00056800000e0000 */
[----:B------:R-:W0:Y:S04]  /*1a0a0*/  SHFL.IDX PT, R9, R10, 0x1, 0x181f ;  /* 0x00381f000a097f89 */ /* 0x000e2800000e0000 */
[----:B------:R-:W0:Y:S01]  /*1a0b0*/  SHFL.IDX PT, R11, R10, 0x2, 0x181f ;  /* 0x00581f000a0b7f89 */ /* 0x000e2200000e0000 */
[----:B-1----:R-:W-:-:S03]  /*1a0c0*/  @!P3 LEA R4, P6, R3, R8, 0x1 ;  /* 0x000000080304b211 */ /* 0x002fc600078c08ff */
[----:B------:R-:W1:Y:S01]  /*1a0d0*/  SHFL.IDX PT, R13, R10, 0x3, 0x181f ;  /* 0x00781f000a0d7f89 */ /* 0x000e6200000e0000 */
[C---:B--2---:R-:W-:Y:S02]  /*1a0e0*/  @!P2 LEA R6, P5, R3.reuse, R12, 0x1 ;  /* 0x0000000c0306a211 */ /* 0x044fe400078a08ff */
[C---:B---3--:R-:W-:Y:S02]  /*1a0f0*/  @!P1 LEA R8, P4, R3.reuse, R14, 0x1 ;  /* 0x0000000e03089211 */ /* 0x048fe400078808ff */
[C---:B----4-:R-:W-:Y:S02]  /*1a100*/  @!P3 LEA.HI.X R5, R3.reuse, R7, R0, 0x1, P6 ;  /* 0x000000070305b211 */ /* 0x050fe400030f0c00 */
[----:B-----5:R-:W-:-:S03]  /*1a110*/  @!P0 LEA R2, P6, R3, R20, 0x1 ;  /* 0x0000001403028211 */ /* 0x020fc600078c08ff */
[----:B------:R3:W-:Y:S01]  /*1a120*/  @!P3 ST.E.128 desc[UR40][R4.64], RZ ;  /* 0x000000ff0400b985 */ /* 0x0007e2000c101d28 */
[C-C-:B0-----:R-:W-:Y:S02]  /*1a130*/  @!P2 LEA.HI.X R7, R3.reuse, R9, R0.reuse, 0x1, P5 ;  /* 0x000000090307a211 */ /* 0x141fe400028f0c00 */
[----:B------:R-:W-:-:S03]  /*1a140*/  @!P1 LEA.HI.X R9, R3, R11, R0, 0x1, P4 ;  /* 0x0000000b03099211 */ /* 0x000fc600020f0c00 */
[----:B------:R3:W-:Y:S01]  /*1a150*/  @!P2 ST.E.128 desc[UR40][R6.64], RZ ;  /* 0x000000ff0600a985 */ /* 0x0007e2000c101d28 */
[----:B-1----:R-:W-:-:S03]  /*1a160*/  @!P0 LEA.HI.X R3, R3, R13, R0, 0x1, P6 ;  /* 0x0000000d03038211 */ /* 0x002fc600030f0c00 */
[----:B------:R3:W-:Y:S04]  /*1a170*/  @!P1 ST.E.128 desc[UR40][R8.64], RZ ;  /* 0x000000ff08009985 */ /* 0x0007e8000c101d28 */
[----:B------:R3:W-:Y:S02]  /*1a180*/  @!P0 ST.E.128 desc[UR40][R2.64], RZ ;  /* 0x000000ff02008985 */ /* 0x0007e4000c101d28 */
.L_x_14643:
[----:B------:R-:W-:Y:S05]  /*1a190*/  BSYNC B0 ;  /* 0x0000000000007941 */ /* 0x000fea0003800000 */
.L_x_14640:
[----:B------:R-:W4:Y:S01]  /*1a1a0*/  LDL R0, [R1+0xc] ;  /* 0x00000c0001007983 */ /* 0x000f220000100800 */
[----:B------:R-:W-:Y:S02]  /*1a1b0*/  ULDC UR4, c[0x0][0xc3c] ;  /* 0x00030f0000047ab9 */ /* 0x000fe40000000800 */
[----:B----4-:R-:W-:-:S13]  /*1a1c0*/  ISETP.GE.AND P0, PT, R0, UR4, PT ;  /* 0x0000000400007c0c */ /* 0x010fda000bf06270 */
[----:B------:R-:W-:Y:S05]  /*1a1d0*/  @!P0 BRA `(.L_x_14647) ;  /* 0xfffffe6c005c8947 */ /* 0x000fea000383ffff */
[----:B------:R-:W-:Y:S05]  /*1a1e0*/  BRA `(.L_x_14465) ;  /* 0x0000007c00e87947 */ /* 0x000fea0003800000 */
.L_x_14463:
        /* <DEDUP_REMOVED lines=56> */
.L_x_14653:
        /* <DEDUP_REMOVED lines=12> */
.L_x_14652:
[----:B------:R-:W-:Y:S05]  /*1a630*/  BSYNC B0 ;  /* 0x0000000000007941 */ /* 0x000fea0003800000 */
.L_x_14651:
        /* <DEDUP_REMOVED lines=20> */
[----:B------:R-:W-:Y:S02]  /*1a780*/  IMAD.MOV.U32 R6, RZ, RZ, R9 ;  /* 0x000000ffff067224 */ /* 0x000fe400078e0009 */
[----:B------:R-:W-:-:S07]  /*1a790*/  IMAD.MOV.U32 R9, RZ, RZ, R3 ;  /* 0x000000ffff097224 */ /* 0x000fce00078e0003 */
.L_x_14649:
        /* <DEDUP_REMOVED lines=21> */
.L_x_14654:
[----:B-1----:R-:W-:Y:S01]  /*1a8f0*/  IMAD R24, R24, UR5, R9 ;  /* 0x0000000518187c24 */ /* 0x002fe2000f8e0209 */
[----:B0-----:R-:W-:Y:S01]  /*1a900*/  IABS R6, R4 ;  /* 0x0000000400067213 */ /* 0x001fe20000000000 */
[----:B------:R-:W-:Y:S02]  /*1a910*/  IMAD R11, R15, R8, RZ ;  /* 0x000000080f0b7224 */ /* 0x000fe400078e02ff */
[----:B------:R-:W-:Y:S01]  /*1a920*/  IMAD.MOV.U32 R2, RZ, RZ, RZ ;  /* 0x000000ffff027224 */ /* 0x000fe200078e00ff */
[----:B------:R-:W-:Y:S01]  /*1a930*/  IADD3 R9, -R24, UR6, RZ ;  /* 0x0000000618097c10 */ /* 0x000fe2000fffe1ff */
        /* <DEDUP_REMOVED lines=50> */
.L_x_14650:
[----:B------:R-:W-:Y:S02]  /*1ac60*/  IMAD.MOV.U32 R25, RZ, RZ, RZ ;  /* 0x000000ffff197224 */ /* 0x000fe400078e00ff */
[----:B------:R-:W-:Y:S02]  /*1ac70*/  IMAD.U32 R24, RZ, RZ, UR6 ;  /* 0x00000006ff187e24 */ /* 0x000fe4000f8e00ff */
[----:B------:R-:W-:-:S07]  /*1ac80*/  IMAD.MOV.U32 R26, RZ, RZ, RZ ;  /* 0x000000ffff1a7224 */ /* 0x000fce00078e00ff */
.L_x_14655:
[----:B------:R-:W-:-:S13]  /*1ac90*/  ISETP.NE.AND P0, PT, R5, RZ, PT ;  /* 0x000000ff0500720c */ /* 0x000fda0003f05270 */
[----:B------:R-:W0:Y:S01]  /*1aca0*/  @!P0 S2R R3, SR_CgaCtaId ;  /* 0x0000000000038919 */ /* 0x000e220000008800 */
[----:B------:R-:W-:-:S04]  /*1acb0*/  @!P0 MOV R0, 0x400 ;  /* 0x0000040000008802 */ /* 0x000fc80000000f00 */
[----:B0-----:R-:W-:-:S05]  /*1acc0*/  @!P0 LEA R0, R3, R0, 0x18 ;  /* 0x0000000003008211 */ /* 0x001fca00078ec0ff */
[----:B------:R2:W-:Y:S01]  /*1acd0*/  @!P0 STS.128 [R0+0x132d0], R24 ;  /* 0x0132d01800008388 */ /* 0x0005e20000000c00 */
[----:B------:R-:W-:Y:S06]  /*1ace0*/  BAR.ARV 0x5, 0x200 ;  /* 0x0148000000007b1d */ /* 0x000fec0000002000 */
.L_x_14648:
[----:B0-2---:R-:W-:Y:S01]  /*1acf0*/  IMAD.MOV.U32 R0, RZ, RZ, 0x1 ;  /* 0x00000001ff007424 */ /* 0x005fe200078e00ff */
[----:B------:R0:W-:Y:S01]  /*1ad00*/  STL [R1+0xc], RZ ;  /* 0x00000cff01007387 */ /* 0x0001e20000100800 */
[----:B------:R-:W-:Y:S02]  /*1ad10*/  ULDC UR4, c[0x0][0xc3c] ;  /* 0x00030f0000047ab9 */ /* 0x000fe40000000800 */
[----:B-1----:R-:W-:Y:S01]  /*1ad20*/  ISETP.GE.AND P0, PT, R27, UR4, PT ;  /* 0x000000041b007c0c */ /* 0x002fe2000bf06270 */
        /* <DEDUP_REMOVED lines=26> */
[----:B------:R-:W-:Y:S01]  /*1aed0*/  LOP3.LUT R22, R3, 0x100, R2, 0xf8, !PT ;  /* 0x0000010003167812 */ /* 0x000fe200078ef802 */
[----:B-1----:R-:W-:Y:S01]  /*1aee0*/  IMAD.U32 R3, RZ, RZ, UR4 ;  /* 0x00000004ff037e24 */ /* 0x002fe2000f8e00ff */
[----:B------:R-:W-:-:S04]  /*1aef0*/  LOP3.LUT R9, R7, R8, RZ, 0xfc, !PT ;  /* 0x0000000807097212 */ /* 0x000fc800078efcff */
[----:B------:R-:W-:Y:S01]  /*1af00*/  LEA R17, R3, R17, 0x18 ;  /* 0x0000001103117211 */ /* 0x000fe200078ec0ff */
[----:B------:R-:W-:Y:S04]  /*1af10*/  STL [R1+0x38], R9 ;  /* 0x0000380901007387 */ /* 0x000fe80000100800 */
[----:B------:R0:W-:Y:S01]  /*1af20*/  STL [R1+0x34], R3 ;  /* 0x0000340301007387 */ /* 0x0001e20000100800 */
[----:B------:R-:W-:Y:S02]  /*1af30*/  SHF.R.U32.HI R11, RZ, 0x2, R11 ;  /* 0x00000002ff0b7819 */ /* 0x000fe4000001160b */
[----:B------:R-:W-:Y:S02]  /*1af40*/  LOP3.LUT R5, R5, 0x10, R6, 0x78, !PT ;  /* 0x0000001005057812 */ /* 0x000fe400078e7806 */
[----:B------:R-:W-:Y:S01]  /*1af50*/  LOP3.LUT R2, R11, 0x60, R2, 0xf8, !PT ;  /* 0x000000600b027812 */ /* 0x000fe200078ef802 */
[----:B------:R-:W-:Y:S01]  /*1af60*/  BSSY B7, `(.L_x_14656) ;  /* 0x00006e0000077945 */ /* 0x000fe20003800000 */
[----:B------:R-:W-:-:S02]  /*1af70*/  LOP3.LUT R23, R4, 0x640, R23, 0xf8, !PT ;  /* 0x0000064004177812 */ /* 0x000fc400078ef817 */
[----:B------:R-:W-:Y:S02]  /*1af80*/  LOP3.LUT R22, R22, R5, RZ, 0xfc, !PT ;  /* 0x0000000516167212 */ /* 0x000fe400078efcff */
[----:B------:R-:W-:Y:S01]  /*1af90*/  LOP3.LUT R2, R2, 0x80, RZ, 0xfc, !PT ;  /* 0x0000008002027812 */ /* 0x000fe200078efcff */
[----:B------:R-:W-:Y:S01]  /*1afa0*/  ULDC.64 UR38, c[0x0][0x198] ;  /* 0x0000660000267ab9 */ /* 0x000fe20000000a00 */
[----:B------:R-:W-:Y:S01]  /*1afb0*/  ULDC UR36, c[0x0][0xc] ;  /* 0x0000030000247ab9 */ /* 0x000fe20000000800 */
[C---:B--2---:R-:W-:Y:S02]  /*1afc0*/  LOP3.LUT R0, R10.reuse, 0x2, RZ, 0xfc, !PT ;  /* 0x000000020a007812 */ /* 0x044fe400078efcff */
[----:B0-----:R-:W-:-:S03]  /*1afd0*/  LOP3.LUT R3, R10, 0x1, RZ, 0xfc, !PT ;  /* 0x000000010a037812 */ /* 0x001fc600078efcff */
[----:B------:R0:W-:Y:S04]  /*1afe0*/  STL [R1+0x60], R0 ;  /* 0x0000600001007387 */ /* 0x0001e80000100800 */
[----:B------:R1:W-:Y:S01]  /*1aff0*/  STL [R1+0x54], R3 ;  /* 0x0000540301007387 */ /* 0x0003e20000100800 */
[----:B0-----:R-:W-:-:S03]  /*1b000*/  IMAD.MOV.U32 R0, RZ, RZ, 0x1 ;  /* 0x00000001ff007424 */ /* 0x001fc600078e00ff */
[----:B------:R-:W-:Y:S01]  /*1b010*/  STL [R1+0x5c], RZ ;  /* 0x00005cff01007387 */ /* 0x000fe20000100800 */
[----:B-1----:R-:W-:-:S03]  /*1b020*/  IMAD.MOV.U32 R3, RZ, RZ, 0x1 ;  /* 0x00000001ff037424 */ /* 0x002fc600078e00ff */
[----:B------:R0:W-:Y:S04]  /*1b030*/  STL [R1+0x20], R0 ;  /* 0x0000200001007387 */ /* 0x0001e80000100800 */
[----:B------:R1:W-:Y:S01]  /*1b040*/  STL [R1+0x14], RZ ;  /* 0x000014ff01007387 */ /* 0x0003e20000100800 */
[----:B0-----:R-:W-:-:S03]  /*1b050*/  IMAD.IADD R0, R17, 0x1, R9 ;  /* 0x0000000111007824 */ /* 0x001fc600078e0209 */
[----:B------:R1:W-:Y:S04]  /*1b060*/  STL [R1+0xc], RZ ;  /* 0x00000cff01007387 */ /* 0x0003e80000100800 */
[----:B------:R1:W-:Y:S04]  /*1b070*/  STL [R1+0x1c], R3 ;  /* 0x00001c0301007387 */ /* 0x0003e80000100800 */
[----:B------:R1:W-:Y:S02]  /*1b080*/  STL [R1+0x58], R0 ;  /* 0x0000580001007387 */ /* 0x0003e40000100800 */
.L_x_14782:
[----:B------:R-:W-:Y:S05]  /*1b090*/  YIELD ;  /* 0x0000000000007946 */ /* 0x000fea0003800000 */
[----:B------:R-:W-:Y:S01]  /*1b0a0*/  ULDC.64 UR4, c[0x0][0xa28] ;  /* 0x00028a0000047ab9 */ /* 0x000fe20000000a00 */
[----:B0-2---:R-:W-:Y:S02]  /*1b0b0*/  CS2R R8, SRZ ;  /* 0x0000000000087805 */ /* 0x005fe4000001ff00 */
[----:B------:R-:W-:Y:S01]  /*1b0c0*/  ISETP.NE.U32.AND P0, PT, RZ, UR4, PT ;  /* 0x00000004ff007c0c */ /* 0x000fe2000bf05070 */
[----:B------:R-:W0:Y:S01]  /*1b0d0*/  LDC.64 R4, c[0x0][0xa00] ;  /* 0x00028000ff047b82 */ /* 0x000e220000000a00 */
[----:B------:R-:W-:-:S02]  /*1b0e0*/  ULDC.64 UR6, c[0x0][0xa10] ;  /* 0x0002840000067ab9 */ /* 0x000fc40000000a00 */
[----:B------:R-:W-:Y:S01]  /*1b0f0*/  ISETP.NE.AND.EX P0, PT, RZ, UR5, PT, P0 ;  /* 0x00000005ff007c0c */ /* 0x000fe2000bf05300 */
[----:B------:R-:W-:-:S12]  /*1b100*/  ULDC.64 UR4, c[0x0][0xa18] ;  /* 0x0002860000047ab9 */ /* 0x000fd80000000a00 */
[----:B-1----:R-:W1:Y:S02]  /*1b110*/  @P0 LDC.64 R2, c[0x0][0xa28] ;  /* 0x00028a00ff020b82 */ /* 0x002e640000000a00 */
[----:B-1----:R-:W-:-:S05]  /*1b120*/  @P0 IMAD.WIDE R2, R27, 0x4, R2 ;  /* 0x000000041b020825 */ /* 0x002fca00078e0202 */
[----:B------:R1:W2:Y:S01]  /*1b130*/  @P0 LDG.E R9, desc[UR40][R2.64] ;  /* 0x0000002802090981 */ /* 0x0002a2000c1e1900 */
[----:B------:R-:W-:Y:S01]  /*1b140*/  ISETP.NE.U32.AND P0, PT, RZ, UR4, PT ;  /* 0x00000004ff007c0c */ /* 0x000fe2000bf05070 */
[----:B0-----:R-:W-:Y:S01]  /*1b150*/  IMAD.WIDE R4, R27, 0x4, R4 ;  /* 0x000000041b047825 */ /* 0x001fe200078e0204 */
[----:B------:R-:W-:Y:S02]  /*1b160*/  ISETP.NE.U32.AND P1, PT, RZ, UR6, PT ;  /* 0x00000006ff007c0c */ /* 0x000fe4000bf25070 */
[----:B------:R-:W-:Y:S01]  /*1b170*/  ISETP.NE.AND.EX P2, PT, RZ, UR5, PT, P0 ;  /* 0x00000005ff007c0c */ /* 0x000fe2000bf45300 */
[----:B------:R-:W-:Y:S01]  /*1b180*/  ULDC.64 UR4, c[0x0][0xa00] ;  /* 0x0002800000047ab9 */ /* 0x000fe20000000a00 */
[----:B------:R-:W-:Y:S01]  /*1b190*/  ISETP.NE.AND.EX P1, PT, RZ, UR7, PT, P1 ;  /* 0x00000007ff007c0c */ /* 0x000fe2000bf25310 */
[----:B---3--:R-:W-:Y:S01]  /*1b1a0*/  IMAD.MOV.U32 R0, RZ, RZ, RZ ;  /* 0x000000ffff007224 */ /* 0x008fe200078e00ff */
[----:B------:R-:W-:Y:S01]  /*1b1b0*/  ISETP.NE.U32.AND P0, PT, RZ, UR4, PT ;  /* 0x00000004ff007c0c */ /* 0x000fe2000bf05070 */
[----:B-1----:R-:W0:Y:S03]  /*1b1c0*/  LDC.64 R2, c[0x0][0xa10] ;  /* 0x00028400ff027b82 */ /* 0x002e260000000a00 */
[----:B------:R-:W-:-:S05]  /*1b1d0*/  ISETP.NE.AND.EX P0, PT, RZ, UR5, PT, P0 ;  /* 0x00000005ff007c0c */ /* 0x000fca000bf05300 */
[----:B------:R-:W1:Y:S08]  /*1b1e0*/  @P2 LDC.64 R6, c[0x0][0xa18] ;  /* 0x00028600ff062b82 */ /* 0x000e700000000a00 */
[----:B------:R-:W3:Y:S01]  /*1b1f0*/  @P0 LDG.E R8, desc[UR40][R4.64] ;  /* 0x0000002804080981 */ /* 0x000ee2000c1e1900 */
[----:B------:R-:W-:Y:S01]  /*1b200*/  ULDC UR4, c[0x0][0x288] ;  /* 0x0000a20000047ab9 */ /* 0x000fe20000000800 */
[----:B0-----:R-:W-:-:S05]  /*1b210*/  IMAD.WIDE R2, R27, 0x4, R2 ;  /* 0x000000041b027825 */ /* 0x001fca00078e0202 */
[----:B------:R-:W5:Y:S01]  /*1b220*/  @P1 LDG.E R0, desc[UR40][R2.64] ;  /* 0x0000002802001981 */ /* 0x000f62000c1e1900 */
[----:B-1----:R-:W-:-:S03]  /*1b230*/  @P2 IMAD.WIDE R6, R27, 0x4, R6 ;  /* 0x000000041b062825 */ /* 0x002fc600078e0206 */
[----:B---3--:R0:W-:Y:S02]  /*1b240*/  STL [R1+0x4c], R8 ;  /* 0x00004c0801007387 */ /* 0x0081e40000100800 */
[----:B0-----:R-:W-:Y:S01]  /*1b250*/  IMAD.U32 R8, RZ, RZ, UR4 ;  /* 0x00000004ff087e24 */ /* 0x001fe2000f8e00ff */
[----:B------:R-:W-:-:S05]  /*1b260*/  ULDC.64 UR4, c[0x0][0x418] ;  /* 0x0001060000047ab9 */ /* 0x000fca0000000a00 */
        /* <DEDUP_REMOVED lines=10> */
[----:B---3--:R0:W-:Y:S04]  /*1b310*/  STL [R1], R8 ;  /* 0x0000000801007387 */ /* 0x0081e80000100800 */
[----:B--2---:R0:W-:Y:S01]  /*1b320*/  STL [R1+0x28], R9 ;  /* 0x0000280901007387 */ /* 0x0041e20000100800 */
[----:B------:R-:W-:Y:S01]  /*1b330*/  IMAD.MOV.U32 R11, RZ, RZ, R8 ;  /* 0x000000ffff0b7224 */ /* 0x000fe200078e0008 */
[----:B------:R-:W-:Y:S06]  /*1b340*/  @P2 BRA `(.L_x_14657) ;  /* 0x0000000000142947 */ /* 0x000fec0003800000 */
[----:B------:R-:W-:Y:S05]  /*1b350*/  @!P0 BRA `(.L_x_14657) ;  /* 0x0000000000108947 */ /* 0x000fea0003800000 */
[----:B0-----:R-:W2:Y:S04]  /*1b360*/  LDG.E R8, desc[UR40][R4.64] ;  /* 0x0000002804087981 */ /* 0x001ea8000c1e1900 */
[----:B------:R-:W2:Y:S02]  /*1b370*/  LDG.E R4, desc[UR40][R4.64+0x4] ;  /* 0x0000042804047981 */ /* 0x000ea4000c1e1900 */
[----:B--2---:R-:W-:-:S05]  /*1b380*/  IMAD.IADD R11, R4, 0x1, -R8 ;  /* 0x00000001040b7824 */ /* 0x004fca00078e0a08 */
[----:B------:R1:W-:Y:S02]  /*1b390*/  STL [R1], R11 ;  /* 0x0000000b01007387 */ /* 0x0003e40000100800 */
.L_x_14657:
        /* <DEDUP_REMOVED lines=8> */
.L_x_14658:
        /* <DEDUP_REMOVED lines=9> */
.L_x_14659:
[----:B--2---:R-:W2:Y:S04]  /*1b4b0*/  @P1 LDG.E R4, desc[UR40][R2.64] ;  /* 0x0000002802041981 */ /* 0x004ea8000c1e1900 */
[----:B------:R3:W2:Y:S01]  /*1b4c0*/  @P1 LDG.E R5, desc[UR40][R2.64+0x4] ;  /* 0x0000042802051981 */ /* 0x0006a2000c1e1900 */
[----:B-----5:R-:W-:Y:S02]  /*1b4d0*/  IMAD.IADD R6, R6, 0x1, -R9 ;  /* 0x0000000106067824 */ /* 0x020fe400078e0a09 */
[----:B------:R-:W-:-:S04]  /*1b4e0*/  IMAD R25, R25, 0xc0, RZ ;  /* 0x000000c019197824 */ /* 0x000fc800078e02ff */
[----:B0-----:R-:W-:Y:S01]  /*1b4f0*/  VIADD R8, R25, 0xbf ;  /* 0x000000bf19087836 */ /* 0x001fe20000000000 */
[----:B---3--:R-:W0:Y:S02]  /*1b500*/  LDC R2, c[0x0][0x448] ;  /* 0x00011200ff027b82 */ /* 0x008e240000000800 */
        /* <DEDUP_REMOVED lines=8> */
[----:B------:R-:W-:-:S03]  /*1b590*/  IADD3 R10, R18, 0x1, -R11 ;  /* 0x00000001120a7810 */ /* 0x000fc60007ffe80b */
        /* <DEDUP_REMOVED lines=19> */
.L_x_14662:
[----:B------:R-:W-:-:S13]  /*1b6d0*/  ISETP.NE.AND P0, PT, R3, 0x1, PT ;  /* 0x000000010300780c */ /* 0x000fda0003f05270 */
[----:B------:R-:W0:Y:S02]  /*1b6e0*/  @P0 LDC.64 R4, c[0x0][0x9e8] ;  /* 0x00027a00ff040b82 */ /* 0x000e240000000a00 */
[----:B0-----:R-:W-:-:S05]  /*1b6f0*/  @P0 IMAD.HI.U32 R4, R9, R4, RZ ;  /* 0x0000000409040227 */ /* 0x001fca00078e00ff */
[----:B------:R-:W-:-:S07]  /*1b700*/  @P0 SHF.R.U32.HI R9, RZ, R5, R4 ;  /* 0x00000005ff090219 */ /* 0x000fce0000011604 */
.L_x_14663:
[----:B------:R-:W-:Y:S05]  /*1b710*/  BSYNC B0 ;  /* 0x0000000000007941 */ /* 0x000fea0003800000 */
.L_x_14661:
[----:B------:R-:W-:-:S05]  /*1b720*/  IMAD R9, R9, R3, R3 ;  /* 0x0000000309097224 */ /* 0x000fca00078e0203 */
[----:B------:R-:W-:-:S07]  /*1b730*/  VIMNMX R2, R2, R9, PT ;  /* 0x0000000902027248 */ /* 0x000fce0003fe0100 */
.L_x_14660:
        /* <DEDUP_REMOVED lines=20> */
.L_x_14666:
[----:B------:R-:W-:-:S13]  /*1b880*/  ISETP.NE.AND P0, PT, R3, 0x1, PT ;  /* 0x000000010300780c */ /* 0x000fda0003f05270 */
[----:B------:R-:W0:Y:S02]  /*1b890*/  @P0 LDC.64 R4, c[0x0][0x9e8] ;  /* 0x00027a00ff040b82 */ /* 0x000e240000000a00 */
[----:B0-----:R-:W-:-:S05]  /*1b8a0*/  @P0 IMAD.HI.U32 R4, R9, R4, RZ ;  /* 0x0000000409040227 */ /* 0x001fca00078e00ff */
[----:B------:R-:W-:-:S07]  /*1b8b0*/  @P0 SHF.R.U32.HI R9, RZ, R5, R4 ;  /* 0x00000005ff090219 */ /* 0x000fce0000011604 */
.L_x_14667:
[----:B------:R-:W-:Y:S05]  /*1b8c0*/  BSYNC B0 ;  /* 0x0000000000007941 */ /* 0x000fea0003800000 */
.L_x_14665:
[----:B------:R-:W-:-:S05]  /*1b8d0*/  IMAD R3, R9, R3, RZ ;  /* 0x0000000309037224 */ /* 0x000fca00078e02ff */
[----:B------:R-:W-:-:S07]  /*1b8e0*/  VIMNMX R8, R8, R3, !PT ;  /* 0x0000000308087248 */ /* 0x000fce0007fe0100 */
.L_x_14664:
[----:B------:R-:W-:Y:S01]  /*1b8f0*/  VIADD R2, R2, 0x9f ;  /* 0x0000009f02027836 */ /* 0x000fe20000000000 */
[----:B------:R-:W-:Y:S01]  /*1b900*/  BSSY B0, `(.L_x_14668) ;  /* 0x00000ea000007945 */ /* 0x000fe20003800000 */
[----:B------:R-:W-:-:S04]  /*1b910*/  IMAD.HI R8, R8, 0x66666667, RZ ;  /* 0x6666666708087827 */ /* 0x000fc800078e02ff */
[----:B------:R-:W-:-:S05]  /*1b920*/  IMAD.HI R2, R2, 0x66666667, RZ ;  /* 0x6666666702027827 */ /* 0x000fca00078e02ff */
[----:B------:R-:W-:-:S04]  /*1b930*/  SHF.R.U32.HI R4, RZ, 0x1f, R2 ;  /* 0x0000001fff047819 */ /* 0x000fc80000011602 */
[----:B------:R-:W-:Y:S02]  /*1b940*/  LEA.HI.SX32 R4, R2, R4, 0x1a ;  /* 0x0000000402047211 */ /* 0x000fe400078fd2ff */
[----:B------:R-:W-:-:S04]  /*1b950*/  SHF.R.U32.HI R2, RZ, 0x1f, R8 ;  /* 0x0000001fff027819 */ /* 0x000fc80000011608 */
[----:B------:R-:W-:-:S04]  /*1b960*/  LEA.HI.SX32 R2, R8, R2, 0x1a ;  /* 0x0000000208027211 */ /* 0x000fc800078fd2ff */
        /* <DEDUP_REMOVED lines=24> */
.L_x_14830:
[----:B--2---:R-:W-:Y:S02]  /*1baf0*/  ISETP.NE.AND P0, PT, R14, RZ, PT ;  /* 0x000000ff0e00720c */ /* 0x004fe40003f05270 */
[----:B------:R-:W-:-:S11]  /*1bb00*/  PLOP3.LUT P6, PT, PT, PT, PT, 0x8, 0x0 ;  /* 0x000000000000781c */ /* 0x000fd60003fce170 */
[----:B------:R-:W-:Y:S05]  /*1bb10*/  @P0 BRA `(.L_x_14671) ;  /* 0x00000000000c0947 */ /* 0x000fea0003800000 */
[----:B------:R-:W-:-:S03]  /*1bb20*/  UMOV UR4, 0xffffffff ;  /* 0xffffffff00047882 */ /* 0x000fc60000000000 */
[----:B------:R-:W-:Y:S05]  /*1bb30*/  BRA.DIV UR4, `(.L_x_14672) ;  /* 0x00000072048c7947 */ /* 0x000fea000b800000 */
[----:B------:R-:W-:-:S13]  /*1bb40*/  ELECT P6, URZ, PT ;  /* 0x00000000003f782f */ /* 0x000fda00038c0000 */
.L_x_14671:
        /* <DEDUP_REMOVED lines=9> */
.L_x_14833:
[----:B------:R-:W-:Y:S05]  /*1bbe0*/  BSYNC B1 ;  /* 0x0000000000017941 */ /* 0x000fea0003800000 */
.L_x_14673:
[----:B------:R-:W-:Y:S04]  /*1bbf0*/  BSSY B1, `(.L_x_14675) ;  /* 0x0000050000017945 */ /* 0x000fe80003800000 */
[----:B------:R-:W-:Y:S05]  /*1bc00*/  @!P6 BRA `(.L_x_14676) ;  /* 0x000000040038e947 */ /* 0x000fea0003800000 */
[----:B------:R-:W0:Y:S04]  /*1bc10*/  LDL R8, [R1+0x14] ;  /* 0x0000140001087983 */ /* 0x000e280000100800 */
[----:B------:R-:W2:Y:S01]  /*1bc20*/  LDL R6, [R1+0x20] ;  /* 0x0000200001067983 */ /* 0x000ea20000100800 */
[----:B------:R-:W3:Y:S01]  /*1bc30*/  S2R R7, SR_TID.X ;  /* 0x0000000000077919 */ /* 0x000ee20000002100 */
[----:B------:R-:W-:Y:S01]  /*1bc40*/  BSSY B2, `(.L_x_14677) ;  /* 0x0000007000027945 */ /* 0x000fe20003800000 */
[----:B---3--:R-:W-:-:S04]  /*1bc50*/  LOP3.LUT R7, R7, 0x7f, RZ, 0xc0, !PT ;  /* 0x0000007f07077812 */ /* 0x008fc800078ec0ff */
[----:B------:R-:W-:Y:S01]  /*1bc60*/  ISETP.NE.AND P1, PT, R7, RZ, PT ;  /* 0x000000ff0700720c */ /* 0x000fe20003f25270 */
[----:B0-----:R-:W-:Y:S01]  /*1bc70*/  IMAD R5, R8, 0x8, R17 ;  /* 0x0000000808057824 */ /* 0x001fe200078e0211 */
[----:B--2---:R-:W-:-:S04]  /*1bc80*/  SHF.L.U32 R6, R6, 0x1f, RZ ;  /* 0x0000001f06067819 */ /* 0x004fc800000006ff */
[----:B------:R-:W0:Y:S02]  /*1bc90*/  SYNCS.PHASECHK.TRANS64.TRYWAIT P0, [R5+URZ+0x132a0], R6 ;  /* 0x0132a006050075a7 */ /* 0x000e24000800017f */
[----:B0-----:R-:W-:Y:S05]  /*1bca0*/  @!P0 BRA `(.L_x_14678) ;  /* 0x0000007000648947 */ /* 0x001fea0003800000 */
.L_x_14834:
[----:B------:R-:W-:Y:S05]  /*1bcb0*/  BSYNC B2 ;  /* 0x0000000000027941 */ /* 0x000fea0003800000 */
.L_x_14677:
        /* <DEDUP_REMOVED lines=9> */
.L_x_14680:
[----:B------:R-:W-:Y:S05]  /*1bd50*/  BSYNC B2 ;  /* 0x0000000000027941 */ /* 0x000fea0003800000 */
.L_x_14679:
[----:B------:R-:W2:Y:S01]  /*1bd60*/  LDL R7, [R1+0x14] ;  /* 0x0000140001077983 */ /* 0x000ea20000100800 */
        /* <DEDUP_REMOVED lines=11> */
[----:B-1----:R-:W-:-:S07]  /*1be20*/  VIADD R11, R7, 0xe000 ;  /* 0x0000e000070b7836 */ /* 0x002fce0000000000 */
.L_x_14681:
        /* <DEDUP_REMOVED lines=13> */
.L_x_14835:
[----:B------:R-:W-:Y:S05]  /*1bf00*/  BSYNC B2 ;  /* 0x0000000000027941 */ /* 0x000fea0003800000 */
.L_x_14682:
        /* <DEDUP_REMOVED lines=11> */
.L_x_14685:
[----:B------:R-:W-:Y:S05]  /*1bfc0*/  BSYNC B2 ;  /* 0x0000000000027941 */ /* 0x000fea0003800000 */
.L_x_14684:
        /* <DEDUP_REMOVED lines=8> */
.L_x_14686:
        /* <DEDUP_REMOVED lines=10> */
.L_x_14676:
[----:B------:R-:W-:Y:S05]  /*1c0f0*/  BSYNC B1 ;  /* 0x0000000000017941 */ /* 0x000fea0003800000 */
.L_x_14675:
        /* <DEDUP_REMOVED lines=13> */
.L_x_14699:
[----:B------:R-:W-:Y:S05]  /*1c1d0*/  YIELD ;  /* 0x0000000000007946 */ /* 0x000fea0003800000 */
[----:B------:R-:W-:Y:S04]  /*1c1e0*/  BSSY B1, `(.L_x_14687) ;  /* 0x000004f000017945 */ /* 0x000fe80003800000 */
[----:B--2---:R-:W-:Y:S05]  /*1c1f0*/  @!P6 BRA `(.L_x_14688) ;  /* 0x000000040034e947 */ /* 0x004fea0003800000 */
        /* <DEDUP_REMOVED lines=10> */
.L_x_14836:
[----:B------:R-:W-:Y:S05]  /*1c2a0*/  BSYNC B2 ;  /* 0x0000000000027941 */ /* 0x000fea0003800000 */
.L_x_14689:
        /* <DEDUP_REMOVED lines=9> */
.L_x_14692:
[----:B------:R-:W-:Y:S05]  /*1c340*/  BSYNC B2 ;  /* 0x0000000000027941 */ /* 0x000fea0003800000 */
.L_x_14691:
        /* <DEDUP_REMOVED lines=11> */
[----:B-1----:R-:W-:-:S07]  /*1c400*/  VIADD R11, R7, 0xe000 ;  /* 0x0000e000070b7836 */ /* 0x002fce0000000000 */
.L_x_14693:
        /* <DEDUP_REMOVED lines=13> */
.L_x_14837:
[----:B------:R-:W-:Y:S05]  /*1c4e0*/  BSYNC B2 ;  /* 0x0000000000027941 */ /* 0x000fea0003800000 */
.L_x_14694:
        /* <DEDUP_REMOVED lines=11> */
.L_x_14697:
[----:B------:R-:W-:Y:S05]  /*1c5a0*/  BSYNC B2 ;  /* 0x0000000000027941 */ /* 0x000fea0003800000 */
.L_x_14696:
        /* <DEDUP_REMOVED lines=8> */
.L_x_14698:
        /* <DEDUP_REMOVED lines=10> */
.L_x_14688:
[----:B------:R-:W-:Y:S05]  /*1c6d0*/  BSYNC B1 ;  /* 0x0000000000017941 */ /* 0x000fea0003800000 */
.L_x_14687:
[----:B------:R-:W2:Y:S04]  /*1c6e0*/  LDL.LU R6, [R1+0x14] ;  /* 0x0000140001067983 */ /* 0x000ea80000300800 */
        /* <DEDUP_REMOVED lines=9> */
[----:B------:R2:W-:Y:S01]  /*1c780*/  STL [R1+0x14], R5 ;  /* 0x0000140501007387 */ /* 0x0005e20000100800 */
[----:B------:R-:W-:Y:S05]  /*1c790*/  @P2 BRA `(.L_x_14699) ;  /* 0xfffffff8008c2947 */ /* 0x000fea000383ffff */
.L_x_14669:
[----:B------:R-:W-:Y:S05]  /*1c7a0*/  BSYNC B0 ;  /* 0x0000000000007941 */ /* 0x000fea0003800000 */
.L_x_14668:
[----:B------:R-:W3:Y:S01]  /*1c7b0*/  LDC R0, c[0x0][0x448] ;  /* 0x00011200ff007b82 */ /* 0x000ee20000000800 */
[----:B------:R-:W-:Y:S01]  /*1c7c0*/  VIADD R2, R25, 0xbf ;  /* 0x000000bf19027836 */ /* 0x000fe20000000000 */
[----:B------:R-:W-:Y:S06]  /*1c7d0*/  @!P0 WARPSYNC.ALL ;  /* 0x0000000000008948 */ /* 0x000fec0003800000 */
[----:B------:R-:W-:Y:S01]  /*1c7e0*/  @!P0 BAR.SYNC.DEFER_BLOCKING 0xc, 0x200 ;  /* 0x0308000000008b1d */ /* 0x000fe20000010000 */
[----:B---3--:R-:W-:-:S13]  /*1c7f0*/  ISETP.NE.AND P1, PT, R0, 0x1, PT ;  /* 0x000000010000780c */ /* 0x008fda0003f25270 */
[----:B------:R-:W3:Y:S08]  /*1c800*/  @P1 LDC R3, c[0x0][0x44c] ;  /* 0x00011300ff031b82 */ /* 0x000ef00000000800 */
[----:B------:R-:W4:Y:S01]  /*1c810*/  @P1 LDC R0, c[0x0][0x450] ;  /* 0x00011400ff001b82 */ /* 0x000f220000000800 */
[----:B---3--:R-:W-:-:S05]  /*1c820*/  @P1 IMAD.HI.U32 R3, R2, R3, RZ ;  /* 0x0000000302031227 */ /* 0x008fca00078e00ff */
[----:B----4-:R-:W-:-:S05]  /*1c830*/  @P1 SHF.R.U32.HI R2, RZ, R0, R3 ;  /* 0x00000000ff021219 */ /* 0x010fca0000011603 */
[----:B------:R-:W-:Y:S02]  /*1c840*/  IMAD.IADD R10, R10, 0x1, R2 ;  /* 0x000000010a0a7824 */ /* 0x000fe400078e0202 */
[----:B------:R-:W3:Y:S02]  /*1c850*/  LDC.64 R2, c[0x0][0x9e0] ;  /* 0x00027800ff027b82 */ /* 0x000ee40000000a00 */
[----:B---3--:R-:W-:Y:S01]  /*1c860*/  ISETP.GE.AND P2, PT, R3, 0x1, PT ;  /* 0x000000010300780c */ /* 0x008fe20003f46270 */
        /* <DEDUP_REMOVED lines=8> */
[----:B0-2---:R-:W0:Y:S02]  /*1c8f0*/  @P0 LDC.64 R4, c[0x0][0x9e8] ;  /* 0x00027a00ff040b82 */ /* 0x005e240000000a00 */
[----:B0-----:R-:W-:-:S05]  /*1c900*/  @P0 IMAD.HI.U32 R4, R0, R4, RZ ;  /* 0x0000000400040227 */ /* 0x001fca00078e00ff */
[----:B------:R-:W-:-:S04]  /*1c910*/  @P0 SHF.R.U32.HI R0, RZ, R5, R4 ;  /* 0x00000005ff000219 */ /* 0x000fc80000011604 */
[----:B------:R-:W-:Y:S01]  /*1c920*/  LOP3.LUT R0, RZ, R0, RZ, 0x33, !PT ;  /* 0x00000000ff007212 */ /* 0x000fe200078e33ff */
[----:B------:R-:W-:Y:S06]  /*1c930*/  BRA `(.L_x_14703) ;  /* 0x0000000000107947 */ /* 0x000fec0003800000 */
.L_x_14702:
[----:B------:R-:W-:-:S13]  /*1c940*/  ISETP.NE.AND P0, PT, R3, 0x1, PT ;  /* 0x000000010300780c */ /* 0x000fda0003f05270 */
[----:B0-2---:R-:W0:Y:S02]  /*1c950*/  @P0 LDC.64 R4, c[0x0][0x9e8] ;  /* 0x00027a00ff040b82 */ /* 0x005e240000000a00 */
[----:B0-----:R-:W-:-:S05]  /*1c960*/  @P0 IMAD.HI.U32 R4, R0, R4, RZ ;  /* 0x0000000400040227 */ /* 0x001fca00078e00ff */
[----:B------:R-:W-:-:S07]  /*1c970*/  @P0 SHF.R.U32.HI R0, RZ, R5, R4 ;  /* 0x00000005ff000219 */ /* 0x000fce0000011604 */
.L_x_14703:
[----:B------:R-:W-:Y:S05]  /*1c980*/  BSYNC B0 ;  /* 0x0000000000007941 */ /* 0x000fea0003800000 */
.L_x_14701:
[----:B------:R-:W-:-:S05]  /*1c990*/  IMAD R0, R0, R3, R3 ;  /* 0x0000000300007224 */ /* 0x000fca00078e0203 */
[----:B------:R-:W-:-:S07]  /*1c9a0*/  VIMNMX R2, R2, R0, PT ;  /* 0x0000000002027248 */ /* 0x000fce0003fe0100 */
.L_x_14700:
[----:B------:R-:W-:Y:S01]  /*1c9b0*/  VIADD R0, R2, 0x9f ;  /* 0x0000009f02007836 */ /* 0x000fe20000000000 */
[----:B------:R-:W-:Y:S01]  /*1c9c0*/  ULDC UR4, c[0x0][0x9dc] ;  /* 0x0002770000047ab9 */ /* 0x000fe20000000800 */
[----:B------:R-:W-:Y:S02]  /*1c9d0*/  IMAD.MOV.U32 R4, RZ, RZ, R25 ;  /* 0x000000ffff047224 */ /* 0x000fe400078e0019 */
[----:B------:R-:W-:-:S05]  /*1c9e0*/  IMAD.HI R0, R0, 0x66666667, RZ ;  /* 0x6666666700007827 */ /* 0x000fca00078e02ff */
[----:B------:R-:W-:-:S04]  /*1c9f0*/  SHF.R.U32.HI R2, RZ, 0x1f, R0 ;  /* 0x0000001fff027819 */ /* 0x000fc80000011600 */
[----:B------:R-:W-:Y:S02]  /*1ca00*/  LEA.HI.SX32 R2, R0, R2, 0x1a ;  /* 0x0000000200027211 */ /* 0x000fe400078fd2ff */
[----:B------:R-:W3:Y:S02]  /*1ca10*/  @P1 LDC R0, c[0x0][0x450] ;  /* 0x00011400ff001b82 */ /* 0x000ee40000000800 */
[----:B------:R-:W-:-:S05]  /*1ca20*/  VIMNMX R6, R20, R2, PT ;  /* 0x0000000214067248 */ /* 0x000fca0003fe0100 */
[----:B------:R4:W-:Y:S01]  /*1ca30*/  STL [R1+0x50], R6 ;  /* 0x0000500601007387 */ /* 0x0009e20000100800 */
[----:B------:R-:W5:Y:S02]  /*1ca40*/  @P1 LDC R2, c[0x0][0x44c] ;  /* 0x00011300ff021b82 */ /* 0x000f640000000800 */
[----:B-----5:R-:W-:-:S05]  /*1ca50*/  @P1 IMAD.HI.U32 R2, R25, R2, RZ ;  /* 0x0000000219021227 */ /* 0x020fca00078e00ff */
[----:B---3--:R-:W-:-:S05]  /*1ca60*/  @P1 SHF.R.U32.HI R4, RZ, R0, R2 ;  /* 0x00000000ff041219 */ /* 0x008fca0000011602 */
[----:B------:R-:W-:-:S04]  /*1ca70*/  IMAD.IADD R2, R19, 0x1, R4 ;  /* 0x0000000113027824 */ /* 0x000fc800078e0204 */
[----:B------:R-:W-:Y:S01]  /*1ca80*/  VIADD R0, R2, -UR4 ;  /* 0x8000000402007c36 */ /* 0x000fe20008000000 */
[----:B----4-:R-:W-:Y:S06]  /*1ca90*/  @!P2 BRA `(.L_x_14704) ;  /* 0x000000000044a947 */ /* 0x010fec0003800000 */
[----:B------:R-:W-:Y:S01]  /*1caa0*/  ISETP.GT.AND P0, PT, R2, -0x1, PT ;  /* 0xffffffff0200780c */ /* 0x000fe20003f04270 */
[----:B------:R-:W-:-:S12]  /*1cab0*/  BSSY B0, `(.L_x_14705) ;  /* 0x000000d000007945 */ /* 0x000fd80003800000 */
[----:B------:R-:W-:Y:S05]  /*1cac0*/  @P0 BRA `(.L_x_14706) ;  /* 0x00000000001c0947 */ /* 0x000fea0003800000 */
[----:B------:R-:W-:Y:S02]  /*1cad0*/  ISETP.NE.AND P0, PT, R3, 0x1, PT ;  /* 0x000000010300780c */ /* 0x000fe40003f05270 */
[----:B------:R-:W-:-:S11]  /*1cae0*/  LOP3.LUT R2, RZ, R2, RZ, 0x33, !PT ;  /* 0x00000002ff027212 */ /* 0x000fd600078e33ff */
[----:B0-2---:R-:W0:Y:S02]  /*1caf0*/  @P0 LDC.64 R4, c[0x0][0x9e8] ;  /* 0x00027a00ff040b82 */ /* 0x005e240000000a00 */
[----:B0-----:R-:W-:-:S05]  /*1cb00*/  @P0 IMAD.HI.U32 R4, R2, R4, RZ ;  /* 0x0000000402040227 */ /* 0x001fca00078e00ff */
[----:B------:R-:W-:-:S04]  /*1cb10*/  @P0 SHF.R.U32.HI R2, RZ, R5, R4 ;  /* 0x00000005ff020219 */ /* 0x000fc80000011604 */
[----:B------:R-:W-:Y:S01]  /*1cb20*/  LOP3.LUT R2, RZ, R2, RZ, 0x33, !PT ;  /* 0x00000002ff027212 */ /* 0x000fe200078e33ff */
[----:B------:R-:W-:Y:S06]  /*1cb30*/  BRA `(.L_x_14707) ;  /* 0x0000000000107947 */ /* 0x000fec0003800000 */
.L_x_14706:
[----:B------:R-:W-:-:S13]  /*1cb40*/  ISETP.NE.AND P0, PT, R3, 0x1, PT ;  /* 0x000000010300780c */ /* 0x000fda0003f05270 */
[----:B0-2---:R-:W0:Y:S02]  /*1cb50*/  @P0 LDC.64 R4, c[0x0][0x9e8] ;  /* 0x00027a00ff040b82 */ /* 0x005e240000000a00 */
[----:B0-----:R-:W-:-:S05]  /*1cb60*/  @P0 IMAD.HI.U32 R4, R2, R4, RZ ;  /* 0x0000000402040227 */ /* 0x001fca00078e00ff */
[----:B------:R-:W-:-:S07]  /*1cb70*/  @P0 SHF.R.U32.HI R2, RZ, R5, R4 ;  /* 0x00000005ff020219 */ /* 0x000fce0000011604 */
.L_x_14707:
[----:B------:R-:W-:Y:S05]  /*1cb80*/  BSYNC B0 ;  /* 0x0000000000007941 */ /* 0x000fea0003800000 */
.L_x_14705:
[----:B------:R-:W-:-:S05]  /*1cb90*/  IMAD R2, R2, R3, RZ ;  /* 0x0000000302027224 */ /* 0x000fca00078e02ff */
[----:B------:R-:W-:-:S07]  /*1cba0*/  VIMNMX R0, R0, R2, !PT ;  /* 0x0000000200007248 */ /* 0x000fce0007fe0100 */
.L_x_14704:
[----:B------:R-:W-:-:S05]  /*1cbb0*/  IMAD.HI R0, R0, 0x66666667, RZ ;  /* 0x6666666700007827 */ /* 0x000fca00078e02ff */
[----:B------:R-:W-:-:S04]  /*1cbc0*/  SHF.R.U32.HI R2, RZ, 0x1f, R0 ;  /* 0x0000001fff027819 */ /* 0x000fc80000011600 */
[----:B------:R-:W-:-:S04]  /*1cbd0*/  LEA.HI.SX32 R2, R0, R2, 0x1a ;  /* 0x0000000200027211 */ /* 0x000fc800078fd2ff */
[----:B------:R-:W-:-:S04]  /*1cbe0*/  VIMNMX R3, RZ, R2, !PT ;  /* 0x00000002ff037248 */ /* 0x000fc80007fe0100 */
[----:B------:R-:W-:Y:S01]  /*1cbf0*/  ISETP.GT.AND P0, PT, R6, R3, PT ;  /* 0x000000030600720c */ /* 0x000fe20003f04270 */
[----:B------:R3:W-:-:S12]  /*1cc00*/  STL [R1+0x30], R3 ;  /* 0x0000300301007387 */ /* 0x0007d80000100800 */
[----:B---3--:R-:W-:Y:S05]  /*1cc10*/  @P0 BRA `(.L_x_14708) ;  /* 0x0000000000440947 */ /* 0x008fea0003800000 */
[----:B------:R-:W3:Y:S02]  /*1cc20*/  S2R R3, SR_TID.X ;  /* 0x0000000000037919 */ /* 0x000ee40000002100 */
[----:B---3--:R-:W-:-:S04]  /*1cc30*/  LOP3.LUT R3, R3, 0x7f, RZ, 0xc0, !PT ;  /* 0x0000007f03037812 */ /* 0x008fc800078ec0ff */
[----:B------:R-:W-:-:S13]  /*1cc40*/  ISETP.NE.AND P0, PT, R3, RZ, PT ;  /* 0x000000ff0300720c */ /* 0x000fda0003f05270 */
[----:B------:R-:W-:Y:S05]  /*1cc50*/  @P0 BRA `(.L_x_14709) ;  /* 0x0000004400300947 */ /* 0x000fea0003800000 */
[----:B0-2---:R-:W0:Y:S01]  /*1cc60*/  S2R R5, SR_LANEID ;  /* 0x0000000000057919 */ /* 0x005e220000000000 */
        /* <DEDUP_REMOVED lines=12> */
.L_x_14708:
        /* <DEDUP_REMOVED lines=9> */
[----:B------:R-:W3:Y:S01]  /*1cdc0*/  LDC.64 R2, c[0x4][R2] ;  /* 0x0100000002027b82 */ /* 0x000ee20000000a00 */
[----:B0-2---:R-:W-:Y:S02]  /*1cdd0*/  IMAD.U32 R5, RZ, RZ, UR7 ;  /* 0x00000007ff057e24 */ /* 0x005fe4000f8e00ff */
[----:B------:R-:W-:Y:S02]  /*1cde0*/  IMAD.U32 R6, RZ, RZ, UR8 ;  /* 0x00000008ff067e24 */ /* 0x000fe4000f8e00ff */
[----:B------:R-:W-:-:S02]  /*1cdf0*/  IMAD.U32 R7, RZ, RZ, UR9 ;  /* 0x00000009ff077e24 */ /* 0x000fc4000f8e00ff */
[----:B------:R-:W-:Y:S02]  /*1ce00*/  IMAD.U32 R10, RZ, RZ, UR4 ;  /* 0x00000004ff0a7e24 */ /* 0x000fe4000f8e00ff */
[----:B-1----:R-:W-:Y:S02]  /*1ce10*/  IMAD.U32 R11, RZ, RZ, UR5 ;  /* 0x00000005ff0b7e24 */ /* 0x002fe4000f8e00ff */
[----:B------:R-:W-:Y:S02]  /*1ce20*/  IMAD.MOV.U32 R8, RZ, RZ, 0x70 ;  /* 0x00000070ff087424 */ /* 0x000fe400078e00ff */
[----:B------:R-:W-:Y:S02]  /*1ce30*/  IMAD.MOV.U32 R12, RZ, RZ, 0x1 ;  /* 0x00000001ff0c7424 */ /* 0x000fe400078e00ff */
[----:B------:R-:W-:-:S07]  /*1ce40*/  IMAD.MOV.U32 R13, RZ, RZ, RZ ;  /* 0x000000ffff0d7224 */ /* 0x000fce00078e00ff */
[----:B------:R-:W-:-:S07]  /*1ce50*/  LEPC R20, `(.L_x_14711) ;  /* 0x000000001014794e */ /* 0x000fce0000000000 */
[----:B---3--:R-:W-:Y:S05]  /*1ce60*/  CALL.ABS.NOINC R2 ;  /* 0x0000000002007343 */ /* 0x008fea0003c00000 */
.L_x_14711:
[----:B------:R-:W-:Y:S05]  /*1ce70*/  BSYNC B6 ;  /* 0x0000000000067941 */ /* 0x000fea0003800000 */
.L_x_14710:
        /* <DEDUP_REMOVED lines=22> */
.L_x_14713:
[----:B------:R-:W-:Y:S05]  /*1cfe0*/  BSYNC B6 ;  /* 0x0000000000067941 */ /* 0x000fea0003800000 */
.L_x_14712:
        /* <DEDUP_REMOVED lines=20> */
.L_x_14715:
[----:B------:R-:W-:Y:S05]  /*1d130*/  BSYNC B6 ;  /* 0x0000000000067941 */ /* 0x000fea0003800000 */
.L_x_14714:
        /* <DEDUP_REMOVED lines=19> */
.L_x_14717:
[----:B------:R-:W-:Y:S05]  /*1d270*/  BSYNC B6 ;  /* 0x0000000000067941 */ /* 0x000fea0003800000 */
.L_x_14716:
[----:B------:R-:W-:Y:S01]  /*1d280*/  ULDC.64 UR4, c[0x0][0x9f8] ;  /* 0x00027e0000047ab9 */ /* 0x000fe20000000a00 */
[----:B------:R-:W3:Y:S01]  /*1d290*/  LDL R7, [R1+0x28] ;  /* 0x0000280001077983 */ /* 0x000ee20000100800 */
[----:B------:R-:W-:Y:S01]  /*1d2a0*/  ISETP.NE.U32.AND P0, PT, RZ, UR4, PT ;  /* 0x00000004ff007c0c */ /* 0x000fe2000bf05070 */
[----:B------:R-:W4:Y:S02]  /*1d2b0*/  LDC R14, c[0x0][0x430] ;  /* 0x00010c00ff0e7b82 */ /* 0x000f240000000800 */
[----:B------:R0:W-:Y:S01]  /*1d2c0*/  STL [R1+0x64], R17 ;  /* 0x0000641101007387 */ /* 0x0001e20000100800 */
[----:B------:R-:W-:-:S03]  /*1d2d0*/  ISETP.NE.AND.EX P0, PT, RZ, UR5, PT, P0 ;  /* 0x00000005ff007c0c */ /* 0x000fc6000bf05300 */
[----:B------:R-:W3:Y:S01]  /*1d2e0*/  LDL R20, [R1+0x50] ;  /* 0x0000500001147983 */ /* 0x000ee20000100800 */
[----:B------:R-:W1:Y:S01]  /*1d2f0*/  S2R R21, SR_TID.X ;  /* 0x0000000000157919 */ /* 0x000e620000002100 */
[----:B0-----:R-:W-:-:S08]  /*1d300*/  IMAD.MOV.U32 R17, RZ, RZ, R27 ;  /* 0x000000ffff117224 */ /* 0x001fd000078e001b */
[----:B------:R-:W0:Y:S02]  /*1d310*/  @P0 LDC.64 R2, c[0x0][0x9f8] ;  /* 0x00027e00ff020b82 */ /* 0x000e240000000a00 */
[----:B0-----:R-:W-:-:S05]  /*1d320*/  @P0 IMAD.WIDE R2, R27, 0x4, R2 ;  /* 0x000000041b020825 */ /* 0x001fca00078e0202 */
[----:B------:R0:W3:Y:S01]  /*1d330*/  @P0 LDG.E R17, desc[UR40][R2.64] ;  /* 0x0000002802110981 */ /* 0x0000e2000c1e1900 */
[----:B-1----:R-:W-:Y:S01]  /*1d340*/  LOP3.LUT R21, R21, 0x7f, RZ, 0xc0, !PT ;  /* 0x0000007f15157812 */ /* 0x002fe200078ec0ff */
[----:B------:R-:W-:Y:S01]  /*1d350*/  IMAD.MOV.U32 R4, RZ, RZ, 0xa0 ;  /* 0x000000a0ff047424 */ /* 0x000fe200078e00ff */
[----:B----4-:R-:W-:Y:S01]  /*1d360*/  ISETP.NE.AND P0, PT, R14, 0x1, PT ;  /* 0x000000010e00780c */ /* 0x010fe20003f05270 */
[----:B------:R-:W1:Y:S01]  /*1d370*/  S2R R0, SR_TID.X ;  /* 0x0000000000007919 */ /* 0x000e620000002100 */
[----:B------:R-:W-:-:S11]  /*1d380*/  SHF.R.U32.HI R21, RZ, 0x2, R21 ;  /* 0x00000002ff157819 */ /* 0x000fd60000011615 */
[----:B0-----:R-:W0:Y:S08]  /*1d390*/  @P0 LDC R2, c[0x0][0x434] ;  /* 0x00010d00ff020b82 */ /* 0x001e300000000800 */
[----:B------:R-:W4:Y:S08]  /*1d3a0*/  @P0 LDC R3, c[0x0][0x438] ;  /* 0x00010e00ff030b82 */ /* 0x000f300000000800 */
[----:B--2---:R-:W2:Y:S01]  /*1d3b0*/  @P0 LDC R5, c[0x0][0x434] ;  /* 0x00010d00ff050b82 */ /* 0x004ea20000000800 */
[----:B-1----:R-:W-:-:S07]  /*1d3c0*/  IMAD.SHL.U32 R0, R0, 0x20, RZ ;  /* 0x0000002000007824 */ /* 0x002fce00078e00ff */
[----:B------:R-:W1:Y:S01]  /*1d3d0*/  @P0 LDC R6, c[0x0][0x438] ;  /* 0x00010e00ff060b82 */ /* 0x000e620000000800 */
[----:B------:R-:W-:Y:S02]  /*1d3e0*/  LOP3.LUT R0, R21, 0x60, R0, 0xf8, !PT ;  /* 0x0000006015007812 */ /* 0x000fe400078ef800 */
[----:B------:R-:W0:Y:S01]  /*1d3f0*/  S2R R21, SR_TID.X ;  /* 0x0000000000157919 */ /* 0x000e220000002100 */
[----:B---3--:R-:W-:-:S04]  /*1d400*/  IMAD R4, R20, R4, -0xa0 ;  /* 0xffffff6014047424 */ /* 0x008fc800078e0204 */
[----:B------:R-:W-:Y:S01]  /*1d410*/  IMAD.IADD R8, R0, 0x1, R4 ;  /* 0x0000000100087824 */ /* 0x000fe200078e0204 */
[C---:B0-----:R-:W-:Y:S01]  /*1d420*/  LOP3.LUT R0, R21.reuse, 0x7f, RZ, 0xc0, !PT ;  /* 0x0000007f15007812 */ /* 0x041fe200078ec0ff */
[----:B------:R-:W-:-:S03]  /*1d430*/  IMAD.SHL.U32 R21, R21, 0x20, RZ ;  /* 0x0000002015157824 */ /* 0x000fc600078e00ff */
[----:B------:R-:W-:Y:S02]  /*1d440*/  SHF.R.U32.HI R0, RZ, 0x2, R0 ;  /* 0x00000002ff007819 */ /* 0x000fe40000011600 */
[C---:B------:R-:W-:Y:S01]  /*1d450*/  ISETP.GE.AND P1, PT, R8.reuse, R18, PT ;  /* 0x000000120800720c */ /* 0x040fe20003f26270 */
[----:B------:R-:W-:Y:S01]  /*1d460*/  IMAD.IADD R8, R8, 0x1, R7 ;  /* 0x0000000108087824 */ /* 0x000fe200078e0207 */
[----:B------:R-:W-:-:S03]  /*1d470*/  LOP3.LUT R21, R0, 0x60, R21, 0xf8, !PT ;  /* 0x0000006000157812 */ /* 0x000fc600078ef815 */
[----:B------:R-:W-:Y:S01]  /*1d480*/  @P0 IMAD.HI.U32 R2, R8, R2, RZ ;  /* 0x0000000208020227 */ /* 0x000fe200078e00ff */
[----:B------:R-:W-:-:S03]  /*1d490*/  LOP3.LUT R21, R21, 0x80, RZ, 0xfc, !PT ;  /* 0x0000008015157812 */ /* 0x000fc600078efcff */
[----:B------:R-:W-:Y:S01]  /*1d4a0*/  IMAD.MOV.U32 R0, RZ, RZ, R8 ;  /* 0x000000ffff007224 */ /* 0x000fe200078e0008 */
[----:B----4-:R-:W-:Y:S01]  /*1d4b0*/  @P0 SHF.R.U32.HI R0, RZ, R3, R2 ;  /* 0x00000003ff000219 */ /* 0x010fe20000011602 */
[----:B------:R-:W-:Y:S02]  /*1d4c0*/  IMAD.IADD R4, R21, 0x1, R4 ;  /* 0x0000000115047824 */ /* 0x000fe400078e0204 */
[----:B------:R-:W0:Y:S02]  /*1d4d0*/  @!P1 LDC.64 R2, c[0x0][0x428] ;  /* 0x00010a00ff029b82 */ /* 0x000e240000000a00 */
[----:B------:R-:W-:Y:S01]  /*1d4e0*/  IMAD.IADD R10, R4, 0x1, R7 ;  /* 0x00000001040a7824 */ /* 0x000fe200078e0207 */
[----:B------:R-:W-:-:S03]  /*1d4f0*/  @!P1 SHF.R.S32.HI R7, RZ, 0x1f, R0 ;  /* 0x0000001fff079819 */ /* 0x000fc60000011400 */
[----:B--2---:R-:W-:-:S04]  /*1d500*/  @P0 IMAD.HI.U32 R5, R10, R5, RZ ;  /* 0x000000050a050227 */ /* 0x004fc800078e00ff */
[----:B------:R-:W-:Y:S01]  /*1d510*/  IMAD.MOV.U32 R9, RZ, RZ, R10 ;  /* 0x000000ffff097224 */ /* 0x000fe200078e000a */
[----:B-1----:R-:W-:Y:S02]  /*1d520*/  @P0 SHF.R.U32.HI R9, RZ, R6, R5 ;  /* 0x00000006ff090219 */ /* 0x002fe40000011605 */
[----:B------:R-:W-:Y:S02]  /*1d530*/  ISETP.GE.AND P0, PT, R4, R18, PT ;  /* 0x000000120400720c */ /* 0x000fe40003f06270 */
[----:B------:R-:W1:Y:S01]  /*1d540*/  @!P1 LDC.64 R4, c[0x0][0x418] ;  /* 0x00010600ff049b82 */ /* 0x000e620000000a00 */
[----:B------:R-:W-:Y:S01]  /*1d550*/  SHF.R.S32.HI R15, RZ, 0x1f, R17 ;  /* 0x0000001fff0f7819 */ /* 0x000fe20000011411 */
[----:B------:R-:W-:Y:S01]  /*1d560*/  STL [R1+0x18], R17 ;  /* 0x0000181101007387 */ /* 0x000fe20000100800 */
[----:B------:R-:W-:-:S03]  /*1d570*/  ISETP.GT.U32.OR P0, PT, R21, 0x9f, P0 ;  /* 0x0000009f1500780c */ /* 0x000fc60000704470 */
[----:B------:R2:W-:Y:S01]  /*1d580*/  STL [R1+0x2c], R15 ;  /* 0x00002c0f01007387 */ /* 0x0005e20000100800 */
[----:B0-----:R-:W-:-:S04]  /*1d590*/  @!P1 IMAD R6, R15, R2, RZ ;  /* 0x000000020f069224 */ /* 0x001fc800078e02ff */
[C---:B------:R-:W-:Y:S02]  /*1d5a0*/  @!P1 IMAD R11, R17.reuse, R3, R6 ;  /* 0x00000003110b9224 */ /* 0x040fe400078e0206 */
[--C-:B------:R-:W-:Y:S02]  /*1d5b0*/  @!P1 IMAD.MOV.U32 R6, RZ, RZ, R0.reuse ;  /* 0x000000ffff069224 */ /* 0x100fe400078e0000 */
[----:B------:R-:W-:Y:S02]  /*1d5c0*/  IMAD.MOV R0, RZ, RZ, -R0 ;  /* 0x000000ffff007224 */ /* 0x000fe400078e0a00 */
[----:B------:R-:W-:-:S04]  /*1d5d0*/  @!P1 IMAD.WIDE.U32 R2, R17, R2, R6 ;  /* 0x0000000211029225 */ /* 0x000fc800078e0006 */
[----:B------:R-:W-:Y:S01]  /*1d5e0*/  @!P1 IMAD.IADD R3, R3, 0x1, R11 ;  /* 0x0000000103039824 */ /* 0x000fe200078e020b */
[----:B-1----:R-:W-:Y:S01]  /*1d5f0*/  @!P1 LEA R12, P2, R2, R4, 0x2 ;  /* 0x00000004020c9211 */ /* 0x002fe200078410ff */
[----:B------:R-:W-:-:S03]  /*1d600*/  IMAD R8, R14, R0, R8 ;  /* 0x000000000e087224 */ /* 0x000fc600078e0208 */
[----:B------:R-:W-:Y:S02]  /*1d610*/  @!P1 LEA.HI.X R13, R2, R5, R3, 0x2, P2 ;  /* 0x00000005020d9211 */ /* 0x000fe400010f1403 */
[----:B------:R-:W0:Y:S01]  /*1d620*/  @!P0 LDC.64 R2, c[0x0][0x428] ;  /* 0x00010a00ff028b82 */ /* 0x000e220000000a00 */
[--C-:B------:R-:W-:Y:S01]  /*1d630*/  @!P0 SHF.R.S32.HI R5, RZ, 0x1f, R9.reuse ;  /* 0x0000001fff058819 */ /* 0x100fe20000011409 */
[----:B------:R-:W-:Y:S02]  /*1d640*/  @!P0 IMAD.MOV.U32 R4, RZ, RZ, R9 ;  /* 0x000000ffff048224 */ /* 0x000fe400078e0009 */
[-C--:B0-----:R-:W-:Y:S02]  /*1d650*/  @!P0 IMAD R0, R15, R2.reuse, RZ ;  /* 0x000000020f008224 */ /* 0x081fe400078e02ff */
[----:B--2---:R-:W2:Y:S01]  /*1d660*/  LDL R15, [R1+0x60] ;  /* 0x00006000010f7983 */ /* 0x004ea20000100800 */
[----:B------:R-:W-:-:S04]  /*1d670*/  @!P0 IMAD.WIDE.U32 R4, R17, R2, R4 ;  /* 0x0000000211048225 */ /* 0x000fc800078e0004 */
[----:B------:R-:W-:Y:S02]  /*1d680*/  @!P0 IMAD R0, R17, R3, R0 ;  /* 0x0000000311008224 */ /* 0x000fe400078e0200 */
[----:B------:R0:W5:Y:S01]  /*1d690*/  LDL.LU R17, [R1+0x64] ;  /* 0x0000640001117983 */ /* 0x0001620000300800 */
[----:B------:R-:W1:Y:S01]  /*1d6a0*/  @!P0 LDC.64 R2, c[0x0][0x418] ;  /* 0x00010600ff028b82 */ /* 0x000e620000000a00 */
[----:B------:R-:W-:Y:S01]  /*1d6b0*/  @!P0 IMAD.IADD R0, R0, 0x1, R5 ;  /* 0x0000000100008824 */ /* 0x000fe200078e0205 */
[----:B------:R-:W-:Y:S01]  /*1d6c0*/  CS2R R6, SRZ ;  /* 0x0000000000067805 */ /* 0x000fe2000001ff00 */
[----:B------:R-:W3:Y:S01]  /*1d6d0*/  S2R R11, SR_TID.X ;  /* 0x00000000000b7919 */ /* 0x000ee20000002100 */
[----:B------:R-:W-:-:S04]  /*1d6e0*/  LOP3.LUT R16, R16, 0xfffffffd, RZ, 0xc0, !PT ;  /* 0xfffffffd10107812 */ /* 0x000fc800078ec0ff */
[----:B------:R0:W5:Y:S01]  /*1d6f0*/  @!P1 LDG.E R7, desc[UR40][R12.64] ;  /* 0x000000280c079981 */ /* 0x000162000c1e1900 */
[----:B-1----:R-:W-:-:S04]  /*1d700*/  @!P0 LEA R2, P2, R4, R2, 0x2 ;  /* 0x0000000204028211 */ /* 0x002fc800078410ff */
[----:B------:R-:W-:Y:S02]  /*1d710*/  @!P0 LEA.HI.X R3, R4, R3, R0, 0x2, P2 ;  /* 0x0000000304038211 */ /* 0x000fe400010f1400 */
[----:B------:R-:W1:Y:S01]  /*1d720*/  LDC R0, c[0x0][0x2f4] ;  /* 0x0000bd00ff007b82 */ /* 0x000e620000000800 */
[----:B------:R-:W-:Y:S02]  /*1d730*/  ISETP.GT.U32.AND P2, PT, R21, 0x9f, PT ;  /* 0x0000009f1500780c */ /* 0x000fe40003f44070 */
[----:B------:R0:W5:Y:S01]  /*1d740*/  @!P0 LDG.E R6, desc[UR40][R2.64] ;  /* 0x0000002802068981 */ /* 0x000162000c1e1900 */
[----:B---3--:R-:W-:-:S05]  /*1d750*/  IMAD.SHL.U32 R11, R11, 0x10, RZ ;  /* 0x000000100b0b7824 */ /* 0x008fca00078e00ff */
[----:B------:R-:W-:-:S05]  /*1d760*/  LOP3.LUT R11, R11, 0x30, RZ, 0xc0, !PT ;  /* 0x000000300b0b7812 */ /* 0x000fca00078ec0ff */
[----:B------:R-:W-:-:S04]  /*1d770*/  @P2 LOP3.LUT R16, R16, 0x2, RZ, 0xfc, !PT ;  /* 0x0000000210102812 */ /* 0x000fc800078efcff */
[----:B------:R-:W-:Y:S02]  /*1d780*/  LOP3.LUT R16, R16, 0xfffffffb, RZ, 0xc0, !PT ;  /* 0xfffffffb10107812 */ /* 0x000fe400078ec0ff */
[----:B-1----:R-:W-:Y:S02]  /*1d790*/  ISETP.GE.AND P1, PT, R11, R0, PT ;  /* 0x000000000b00720c */ /* 0x002fe40003f26270 */
[----:B------:R-:W-:Y:S01]  /*1d7a0*/  LOP3.LUT R16, R16, 0xfffffffe, RZ, 0xc0, !PT ;  /* 0xfffffffe10107812 */ /* 0x000fe200078ec0ff */
[----:B------:R-:W-:Y:S01]  /*1d7b0*/  UMOV UR4, 0xffffffff ;  /* 0xffffffff00047882 */ /* 0x000fe20000000000 */
[----:B------:R-:W-:-:S04]  /*1d7c0*/  IMAD.MOV R9, RZ, RZ, -R9 ;  /* 0x000000ffff097224 */ /* 0x000fc800078e0a09 */
[----:B------:R-:W-:-:S05]  /*1d7d0*/  IMAD R9, R14, R9, R10 ;  /* 0x000000090e097224 */ /* 0x000fca00078e020a */
[----:B------:R-:W-:Y:S02]  /*1d7e0*/  @P1 LOP3.LUT R16, R16, 0x1, RZ, 0xfc, !PT ;  /* 0x0000000110101812 */ /* 0x000fe400078efcff */
[----:B--2---:R-:W-:-:S13]  /*1d7f0*/  ISETP.NE.AND P0, PT, R15, 0x3, PT ;  /* 0x000000030f00780c */ /* 0x004fda0003f05270 */
[----:B------:R-:W-:Y:S01]  /*1d800*/  @P0 LOP3.LUT R16, R16, 0x4, RZ, 0xfc, !PT ;  /* 0x0000000410100812 */ /* 0x000fe200078efcff */
[----:B0-----:R-:W-:Y:S06]  /*1d810*/  BRA.DIV UR4, `(.L_x_14718) ;  /* 0x0000005604d87947 */ /* 0x001fec000b800000 */
.L_x_14840:
[----:B------:R-:W-:Y:S01]  /*1d820*/  SHF.R.S32.HI R0, RZ, 0x1f, R26 ;  /* 0x0000001fff007819 */ /* 0x000fe2000001141a */
[----:B------:R-:W-:-:S04]  /*1d830*/  VIADD R5, R20, 0xffffffff ;  /* 0xffffffff14057836 */ /* 0x000fc80000000000 */
[----:B------:R0:W-:Y:S01]  /*1d840*/  STL [R1+0x24], R0 ;  /* 0x0000240001007387 */ /* 0x0001e20000100800 */
[----:B------:R-:W-:Y:S05]  /*1d850*/  @!P0 BRA `(.L_x_14719) ;  /* 0x0000000000048947 */ /* 0x000fea0003800000 */
[----:B------:R-:W-:Y:S01]  /*1d860*/  BPT.TRAP 0x1 ;  /* 0x000000040000795c */ /* 0x000fe20000300000 */
.L_x_14719:
[----:B------:R-:W2:Y:S04]  /*1d870*/  LDL R2, [R1+0xc] ;  /* 0x00000c0001027983 */ /* 0x000ea80000100800 */
[----:B0-----:R-:W3:Y:S01]  /*1d880*/  LDL R0, [R1+0x1c] ;  /* 0x00001c0001007983 */ /* 0x001ee20000100800 */
[----:B------:R-:W-:Y:S01]  /*1d890*/  BSSY B0, `(.L_x_14720) ;  /* 0x0000008000007945 */ /* 0x000fe20003800000 */
[----:B--2--5:R-:W-:Y:S01]  /*1d8a0*/  IMAD R4, R2, 0x8, R17 ;  /* 0x0000000802047824 */ /* 0x024fe200078e0211 */
[----:B---3--:R-:W-:-:S04]  /*1d8b0*/  SHF.L.U32 R0, R0, 0x1f, RZ ;  /* 0x0000001f00007819 */ /* 0x008fc800000006ff */
[----:B------:R0:W1:Y:S01]  /*1d8c0*/  SYNCS.PHASECHK.TRANS64.TRYWAIT P0, [R4+URZ+0x13280], R0 ;  /* 0x01328000040075a7 */ /* 0x000062000800017f */
[----:B------:R0:W-:Y:S02]  /*1d8d0*/  STL [R1+0x48], R0 ;  /* 0x0000480001007387 */ /* 0x0001e40000100800 */
[----:B0-----:R-:W-:-:S05]  /*1d8e0*/  SHF.R.S32.HI R0, RZ, 0x1f, R8 ;  /* 0x0000001fff007819 */ /* 0x001fca0000011408 */
[----:B------:R0:W-:Y:S02]  /*1d8f0*/  STL [R1+0x44], R0 ;  /* 0x0000440001007387 */ /* 0x0001e40000100800 */
[----:B01----:R-:W-:Y:S05]  /*1d900*/  @!P0 BRA `(.L_x_14721) ;  /* 0x0000005400d08947 */ /* 0x003fea0003800000 */
.L_x_14841:
[----:B------:R-:W-:Y:S05]  /*1d910*/  BSYNC B0 ;  /* 0x0000000000007941 */ /* 0x000fea0003800000 */
.L_x_14720:
[----:B0-----:R-:W2:Y:S04]  /*1d920*/  LDL R0, [R1+0x44] ;  /* 0x0000440001007983 */ /* 0x001ea80000100800 */
[----:B------:R-:W3:Y:S01]  /*1d930*/  LDL R10, [R1+0x24] ;  /* 0x00002400010a7983 */ /* 0x000ee20000100800 */
[----:B------:R-:W-:Y:S01]  /*1d940*/  SHF.R.S32.HI R11, RZ, 0x1f, R7 ;  /* 0x0000001fff0b7819 */ /* 0x000fe20000011407 */
[----:B------:R-:W-:Y:S01]  /*1d950*/  ULDC.64 UR4, c[0x0][0x328] ;  /* 0x0000ca0000047ab9 */ /* 0x000fe20000000a00 */
[----:B------:R-:W-:Y:S01]  /*1d960*/  ULDC.64 UR6, c[0x0][0x338] ;  /* 0x0000ce0000067ab9 */ /* 0x000fe20000000a00 */
[----:B------:R-:W0:Y:S01]  /*1d970*/  S2R R15, SR_TID.X ;  /* 0x00000000000f7919 */ /* 0x000e220000002100 */
[----:B------:R-:W-:Y:S01]  /*1d980*/  IMAD.WIDE.U32 R2, R8, UR4, RZ ;  /* 0x0000000408027c25 */ /* 0x000fe2000f8e00ff */
[----:B------:R-:W-:Y:S01]  /*1d990*/  ULDC.64 UR8, c[0x0][0x330] ;  /* 0x0000cc0000087ab9 */ /* 0x000fe20000000a00 */
[----:B------:R-:W-:Y:S01]  /*1d9a0*/  ULDC.64 UR10, c[0x0][0x318] ;  /* 0x0000c600000a7ab9 */ /* 0x000fe20000000a00 */
[----:B------:R1:W-:Y:S01]  /*1d9b0*/  STL [R1+0x8], R11 ;  /* 0x0000080b01007387 */ /* 0x0003e20000100800 */
[----:B------:R-:W-:-:S03]  /*1d9c0*/  IMAD R5, R5, -0xa0, R18 ;  /* 0xffffff6005057824 */ /* 0x000fc600078e0212 */
[----:B------:R-:W4:Y:S04]  /*1d9d0*/  LDL R13, [R1+0xc] ;  /* 0x00000c00010d7983 */ /* 0x000f280000100800 */
[----:B------:R-:W4:Y:S01]  /*1d9e0*/  LDL R14, [R1+0x38] ;  /* 0x00003800010e7983 */ /* 0x000f220000100800 */
[----:B------:R-:W-:Y:S01]  /*1d9f0*/  SHF.R.S32.HI R18, RZ, 0x1f, R6 ;  /* 0x0000001fff127819 */ /* 0x000fe20000011406 */
[----:B0-----:R-:W-:-:S05]  /*1da00*/  IMAD.SHL.U32 R20, R15, 0x10, RZ ;  /* 0x000000100f147824 */ /* 0x001fca00078e00ff */
[----:B------:R-:W-:Y:S02]  /*1da10*/  LOP3.LUT R20, R20, 0x30, RZ, 0xc0, !PT ;  /* 0x0000003014147812 */ /* 0x000fe400078ec0ff */
[----:B------:R-:W-:-:S04]  /*1da20*/  LOP3.LUT R15, R15, 0x7f, RZ, 0xc0, !PT ;  /* 0x0000007f0f0f7812 */ /* 0x000fc800078ec0ff */
[----:B------:R-:W-:-:S05]  /*1da30*/  SHF.R.U32.HI R15, RZ, 0x2, R15 ;  /* 0x00000002ff0f7819 */ /* 0x000fca000001160f */
[----:B------:R-:W-:-:S05]  /*1da40*/  IMAD.IADD R5, R5, 0x1, -R15 ;  /* 0x0000000105057824 */ /* 0x000fca00078e0a0f */
[----:B------:R-:W-:Y:S01]  /*1da50*/  ISETP.GE.AND P5, PT, R5, 0x1, PT ;  /* 0x000000010500780c */ /* 0x000fe20003fa6270 */
[----:B--2---:R-:W-:-:S04]  /*1da60*/  IMAD R0, R0, UR4, RZ ;  /* 0x0000000400007c24 */ /* 0x004fc8000f8e02ff */
[----:B------:R-:W-:-:S04]  /*1da70*/  IMAD R0, R8, UR5, R0 ;  /* 0x0000000508007c24 */ /* 0x000fc8000f8e0200 */
[----:B------:R-:W-:Y:S02]  /*1da80*/  IMAD.IADD R3, R3, 0x1, R0 ;  /* 0x0000000103037824 */ /* 0x000fe400078e0200 */
[----:B------:R-:W-:Y:S02]  /*1da90*/  IMAD R0, R11, UR6, RZ ;  /* 0x000000060b007c24 */ /* 0x000fe4000f8e02ff */
[----:B-1----:R-:W0:Y:S01]  /*1daa0*/  LDC R11, c[0x0][0x2f4] ;  /* 0x0000bd00ff0b7b82 */ /* 0x002e220000000800 */
        /* <DEDUP_REMOVED lines=22> */
[----:B------:R4:W-:Y:S03]  /*1dc10*/  STL [R1+0x4], R18 ;  /* 0x0000041201007387 */ /* 0x0009e60000100800 */
[----:B------:R-:W-:Y:S01]  /*1dc20*/  IADD3.X R28, R12, UR11, R11, P1, !PT ;  /* 0x0000000b0c1c7c10 */ /* 0x000fe20008ffe40b */
[----:B----4-:R-:W-:Y:S01]  /*1dc30*/  IMAD R18, R13, 0x2800, R14 ;  /* 0x000028000d127824 */ /* 0x010fe200078e020e */
[----:B------:R-:W-:Y:S07]  /*1dc40*/  BRA.DIV UR4, `(.L_x_14722) ;  /* 0x0000005604187947 */ /* 0x000fee000b800000 */
[----:B------:R-:W0:Y:S01]  /*1dc50*/  S2R R11, SR_TID.X ;  /* 0x00000000000b7919 */ /* 0x000e220000002100 */
[C---:B------:R-:W-:Y:S02]  /*1dc60*/  ISETP.GE.AND P3, PT, R5.reuse, 0x81, PT ;  /* 0x000000810500780c */ /* 0x040fe40003f66270 */
[----:B------:R-:W-:Y:S01]  /*1dc70*/  LOP3.LUT R16, R16, 0xfffffff7, RZ, 0xc0, !PT ;  /* 0xfffffff710107812 */ /* 0x000fe200078ec0ff */
[----:B------:R-:W1:Y:S01]  /*1dc80*/  SHFL.IDX PT, R3, R0, RZ, 0x1c1f ;  /* 0x001c1fff00037589 */ /* 0x000e6200000e0000 */
[C---:B------:R-:W-:Y:S02]  /*1dc90*/  ISETP.GE.AND P4, PT, R5.reuse, 0x21, PT ;  /* 0x000000210500780c */ /* 0x040fe40003f86270 */
[----:B------:R-:W-:Y:S01]  /*1dca0*/  ISETP.GE.AND P2, PT, R5, 0x61, PT ;  /* 0x000000610500780c */ /* 0x000fe20003f46270 */
[----:B------:R-:W2:Y:S06]  /*1dcb0*/  SHFL.IDX PT, R10, R2, RZ, 0x1c1f ;  /* 0x001c1fff020a7589 */ /* 0x000eac00000e0000 */
[----:B------:R-:W-:Y:S01]  /*1dcc0*/  @P3 LOP3.LUT R16, R16, 0x8, RZ, 0xfc, !PT ;  /* 0x0000000810103812 */ /* 0x000fe200078efcff */
[----:B0-----:R-:W-:-:S05]  /*1dcd0*/  IMAD.SHL.U32 R14, R11, 0x10, RZ ;  /* 0x000000100b0e7824 */ /* 0x001fca00078e00ff */
[----:B------:R-:W-:-:S04]  /*1dce0*/  LOP3.LUT R14, R14, 0x30, RZ, 0xc0, !PT ;  /* 0x000000300e0e7812 */ /* 0x000fc800078ec0ff */
[----:B-1----:R-:W-:Y:S01]  /*1dcf0*/  IADD3 R12, P1, R14, R3, RZ ;  /* 0x000000030e0c7210 */ /* 0x002fe20007f3e0ff */
[----:B------:R-:W-:Y:S02]  /*1dd00*/  IMAD.IADD R3, R17, 0x1, R18 ;  /* 0x0000000111037824 */ /* 0x000fe400078e0212 */
[----:B------:R-:W-:Y:S02]  /*1dd10*/  SHFL.IDX PT, R18, R2, 0x1, 0x1c1f ;  /* 0x003c1f0002127f89 */ /* 0x000fe400000e0000 */
[----:B--2---:R-:W-:Y:S01]  /*1dd20*/  IMAD.X R13, RZ, RZ, R10, P1 ;  /* 0x000000ffff0d7224 */ /* 0x004fe200008e060a */
[----:B------:R-:W-:Y:S01]  /*1dd30*/  ISETP.LT.OR P1, PT, R5, 0x1, P0 ;  /* 0x000000010500780c */ /* 0x000fe20000721670 */
[----:B------:R-:W0:-:S12]  /*1dd40*/  SHFL.IDX PT, R10, R0, 0x1, 0x1c1f ;  /* 0x003c1f00000a7f89 */ /* 0x000e1800000e0000 */
[----:B------:R-:W-:Y:S01]  /*1dd50*/  LDGSTS.E.BYPASS.LTC128B.128 [R3+0x6000], desc[UR40][R12.64], !P1 ;  /* 0x060000000c037fae */ /* 0x000fe2000c901d68 */
[----:B0-----:R-:W-:-:S05]  /*1dd60*/  IADD3 R10, P1, R14, R10, RZ ;  /* 0x0000000a0e0a7210 */ /* 0x001fca0007f3e0ff */
[----:B------:R-:W-:Y:S01]  /*1dd70*/  IMAD.X R11, RZ, RZ, R18, P1 ;  /* 0x000000ffff0b7224 */ /* 0x000fe200008e0612 */
        /* <DEDUP_REMOVED lines=9> */
[----:B------:R1:W-:Y:S02]  /*1de10*/  LDGSTS.E.BYPASS.LTC128B.128 [R3+0x7000], desc[UR40][R10.64], !P1 ;  /* 0x070000000a037fae */ /* 0x0003e4000c901d68 */
[----:B-1----:R-:W-:Y:S02]  /*1de20*/  IADD3 R10, P1, R14, R0, RZ ;  /* 0x000000000e0a7210 */ /* 0x002fe40007f3e0ff */
[----:B------:R0:W1:Y:S03]  /*1de30*/  SHFL.IDX PT, R0, R28, RZ, 0x1c1f ;  /* 0x001c1fff1c007589 */ /* 0x00006600000e0000 */
[----:B------:R-:W-:Y:S01]  /*1de40*/  IMAD.X R11, RZ, RZ, R2, P1 ;  /* 0x000000ffff0b7224 */ /* 0x000fe200008e0602 */
[----:B------:R-:W-:-:S13]  /*1de50*/  ISETP.LT.OR P1, PT, R5, 0x61, P0 ;  /* 0x000000610500780c */ /* 0x000fda0000721670 */
[----:B------:R2:W-:Y:S01]  /*1de60*/  LDGSTS.E.BYPASS.LTC128B.128 [R3+0x7800], desc[UR40][R10.64], !P1 ;  /* 0x078000000a037fae */ /* 0x0005e2000c901d68 */
[----:B------:R-:W-:-:S03]  /*1de70*/  ISETP.GE.AND P1, PT, R5, 0x41, PT ;  /* 0x000000410500780c */ /* 0x000fc60003f26270 */
[----:B-12---:R0:W2:Y:S10]  /*1de80*/  SHFL.IDX PT, R10, R29, RZ, 0x1c1f ;  /* 0x001c1fff1d0a7589 */ /* 0x0060b400000e0000 */
.L_x_14853:
        /* <DEDUP_REMOVED lines=12> */
.L_x_14723:
        /* <DEDUP_REMOVED lines=11> */
.L_x_14724:
[----:B------:R2:W-:Y:S01]  /*1e000*/  SYNCS.ARRIVE.TRANS64.A1T0 RZ, [R4+URZ+0x13270], RZ ;  /* 0x013270ff04ff79a7 */ /* 0x0005e2000810003f */
[----:B------:R-:W-:Y:S05]  /*1e010*/  @!P6 BRA `(.L_x_14725) ;  /* 0x000000000004e947 */ /* 0x000fea0003800000 */
[----:B------:R-:W-:Y:S01]  /*1e020*/  BPT.TRAP 0x1 ;  /* 0x000000040000795c */ /* 0x000fe20000300000 */
.L_x_14725:
[----:B------:R-:W3:Y:S01]  /*1e030*/  LDL R0, [R1+0x48] ;  /* 0x0000480001007983 */ /* 0x000ee20000100800 */
[----:B------:R-:W-:Y:S01]  /*1e040*/  BSSY B0, `(.L_x_14726) ;  /* 0x0000003000007945 */ /* 0x000fe20003800000 */
[----:B---3--:R-:W3:Y:S03]  /*1e050*/  SYNCS.PHASECHK.TRANS64.TRYWAIT P0, [R4+URZ+0x13240], R0 ;  /* 0x01324000040075a7 */ /* 0x008ee6000800017f */
[----:B---3--:R-:W-:Y:S05]  /*1e060*/  @!P0 BRA `(.L_x_14727) ;  /* 0x0000005400bc8947 */ /* 0x008fea0003800000 */
.L_x_14854:
[----:B------:R-:W-:Y:S05]  /*1e070*/  BSYNC B0 ;  /* 0x0000000000007941 */ /* 0x000fea0003800000 */
.L_x_14726:
        /* <DEDUP_REMOVED lines=9> */
[----:B------:R-:W-:-:S04]  /*1e110*/  IMAD R0, R7, UR5, R0 ;  /* 0x0000000507007c24 */ /* 0x000fc8000f8e0200 */
[----:B------:R-:W-:Y:S02]  /*1e120*/  IMAD.IADD R11, R11, 0x1, R0 ;  /* 0x000000010b0b7824 */ /* 0x000fe400078e0200 */
        /* <DEDUP_REMOVED lines=38> */
[----:B------:R-:W-:-:S04]  /*1e390*/  @P4 IMAD.X R5, RZ, RZ, R5, P0 ;  /* 0x000000ffff054224 */ /* 0x000fc800000e0605 */
[----:B------:R-:W-:Y:S02]  /*1e3a0*/  @P4 IMAD.MOV.U32 R7, RZ, RZ, R5 ;  /* 0x000000ffff074224 */ /* 0x000fe400078e0005 */
        /* <DEDUP_REMOVED lines=16> */
.L_x_14866:
[----:B------:R-:W-:Y:S01]  /*1e4b0*/  LOP3.LUT P0, RZ, R16, 0x8, RZ, 0xc0, !PT ;  /* 0x0000000810ff7812 */ /* 0x000fe2000780c0ff */
[----:B------:R-:W-:-:S12]  /*1e4c0*/  BSSY B0, `(.L_x_14729) ;  /* 0x000000d000007945 */ /* 0x000fd80003800000 */
        /* <DEDUP_REMOVED lines=12> */
.L_x_14730:
[----:B------:R-:W-:Y:S05]  /*1e590*/  BSYNC B0 ;  /* 0x0000000000007941 */ /* 0x000fea0003800000 */
.L_x_14729:
[----:B------:R-:W-:Y:S01]  /*1e5a0*/  NOP ;  /* 0x0000000000007918 */ /* 0x000fe20000000000 */
[----:B------:R-:W-:-:S13]  /*1e5b0*/  PLOP3.LUT P0, PT, PT, PT, PT, 0x80, 0x0 ;  /* 0x000000000000781c */ /* 0x000fda0003f0f070 */
.L_x_14731:
        /* <DEDUP_REMOVED lines=11> */
.L_x_14732:
[----:B----4-:R2:W5:Y:S01]  /*1e670*/  LDL.LU R3, [R1+0x4c] ;  /* 0x00004c0001037983 */ /* 0x0105620000300800 */
        /* <DEDUP_REMOVED lines=12> */
[----:B0-----:R-:W-:-:S04]  /*1e740*/  IMAD.WIDE.U32 R28, R3, UR4, RZ ;  /* 0x00000004031c7c25 */ /* 0x001fc8000f8e00ff */
[----:B------:R-:W-:-:S04]  /*1e750*/  IMAD R2, R2, UR4, RZ ;  /* 0x0000000402027c24 */ /* 0x000fc8000f8e02ff */
        /* <DEDUP_REMOVED lines=11> */
[----:B--2---:R-:W-:Y:S02]  /*1e810*/  IMAD.U32 R4, RZ, RZ, UR4 ;  /* 0x00000004ff047e24 */ /* 0x004fe4000f8e00ff */
[----:B0-----:R-:W0:Y:S01]  /*1e820*/  LDC.64 R2, c[0x4][R2] ;  /* 0x0100000002027b82 */ /* 0x001e220000000a00 */
[----:B------:R-:W-:Y:S02]  /*1e830*/  IMAD.U32 R5, RZ, RZ, UR5 ;  /* 0x00000005ff057e24 */ /* 0x000fe4000f8e00ff */
[----:B---3--:R-:W-:Y:S02]  /*1e840*/  IMAD.U32 R6, RZ, RZ, UR6 ;  /* 0x00000006ff067e24 */ /* 0x008fe4000f8e00ff */
[----:B------:R-:W-:-:S02]  /*1e850*/  IMAD.U32 R7, RZ, RZ, UR7 ;  /* 0x00000007ff077e24 */ /* 0x000fc4000f8e00ff */
[----:B------:R-:W-:Y:S02]  /*1e860*/  IMAD.U32 R10, RZ, RZ, UR8 ;  /* 0x00000008ff0a7e24 */ /* 0x000fe4000f8e00ff */
[----:B------:R-:W-:Y:S02]  /*1e870*/  IMAD.U32 R11, RZ, RZ, UR9 ;  /* 0x00000009ff0b7e24 */ /* 0x000fe4000f8e00ff */
[----:B-1----:R-:W-:Y:S02]  /*1e880*/  IMAD.MOV.U32 R8, RZ, RZ, 0x70 ;  /* 0x00000070ff087424 */ /* 0x002fe400078e00ff */
[----:B------:R-:W-:Y:S02]  /*1e890*/  IMAD.MOV.U32 R12, RZ, RZ, 0x1 ;  /* 0x00000001ff0c7424 */ /* 0x000fe400078e00ff */
[----:B------:R-:W-:-:S07]  /*1e8a0*/  IMAD.MOV.U32 R13, RZ, RZ, RZ ;  /* 0x000000ffff0d7224 */ /* 0x000fce00078e00ff */
[----:B------:R-:W-:-:S07]  /*1e8b0*/  LEPC R20, `(.L_x_14734) ;  /* 0x000000001014794e */ /* 0x000fce0000000000 */
[----:B0-----:R-:W-:Y:S05]  /*1e8c0*/  CALL.ABS.NOINC R2 ;  /* 0x0000000002007343 */ /* 0x001fea0003c00000 */
.L_x_14734:
[----:B------:R-:W-:Y:S05]  /*1e8d0*/  BSYNC B6 ;  /* 0x0000000000067941 */ /* 0x000fea0003800000 */
.L_x_14733:
[----:B------:R-:W4:Y:S01]  /*1e8e0*/  LDL.LU R21, [R1+0x8] ;  /* 0x0000080001157983 */ /* 0x000f220000300800 */
[----:B------:R-:W-:Y:S01]  /*1e8f0*/  ULDC.64 UR4, c[0x0][0x2d8] ;  /* 0x0000b60000047ab9 */ /* 0x000fe20000000a00 */
[----:B-1----:R-:W1:Y:S01]  /*1e900*/  LDC R9, c[0x0][0x448] ;  /* 0x00011200ff097b82 */ /* 0x002e620000000800 */
[----:B------:R-:W-:Y:S01]  /*1e910*/  ULDC.64 UR6, c[0x0][0x2c8] ;  /* 0x0000b20000067ab9 */ /* 0x000fe20000000a00 */
[----:B------:R-:W0:Y:S01]  /*1e920*/  LDL.LU R2, [R1+0x4] ;  /* 0x0000040001027983 */ /* 0x000e220000300800 */
[----:B------:R-:W-:-:S03]  /*1e930*/  ULDC.64 UR8, c[0x0][0x280] ;  /* 0x0000a00000087ab9 */ /* 0x000fc60000000a00 */
[----:B------:R-:W3:Y:S04]  /*1e940*/  LDL R20, [R1+0x24] ;  /* 0x0000240001147983 */ /* 0x000ee80000100800 */
[----:B------:R0:W5:Y:S01]  /*1e950*/  LDL R10, [R1+0x58] ;  /* 0x00005800010a7983 */ /* 0x0001620000100800 */
[----:B-1----:R-:W-:-:S13]  /*1e960*/  ISETP.NE.AND P1, PT, R9, 0x1, PT ;  /* 0x000000010900780c */ /* 0x002fda0003f25270 */
[----:B--2---:R-:W1:Y:S08]  /*1e970*/  @P1 LDC R4, c[0x0][0x44c] ;  /* 0x00011300ff041b82 */ /* 0x004e700000000800 */
[----:B------:R-:W2:Y:S08]  /*1e980*/  @P1 LDC R5, c[0x0][0x450] ;  /* 0x00011400ff051b82 */ /* 0x000eb00000000800 */
[----:B------:R-:W2:Y:S01]  /*1e990*/  @P1 LDC R8, c[0x0][0x450] ;  /* 0x00011400ff081b82 */ /* 0x000ea20000000800 */
[----:B0-----:R-:W-:-:S02]  /*1e9a0*/  IMAD.MOV.U32 R3, RZ, RZ, R2 ;  /* 0x000000ffff037224 */ /* 0x001fc400078e0002 */
[----:B------:R-:W-:Y:S02]  /*1e9b0*/  IMAD.MOV.U32 R2, RZ, RZ, R28 ;  /* 0x000000ffff027224 */ /* 0x000fe400078e001c */
[----:B---3--:R-:W-:Y:S02]  /*1e9c0*/  IMAD R0, R20, UR4, RZ ;  /* 0x0000000414007c24 */ /* 0x008fe4000f8e02ff */
[----:B------:R-:W0:Y:S01]  /*1e9d0*/  S2R R20, SR_TID.X ;  /* 0x0000000000147919 */ /* 0x000e220000002100 */
[----:B------:R-:W-:-:S04]  /*1e9e0*/  IMAD.WIDE.U32 R2, R26, UR4, R2 ;  /* 0x000000041a027c25 */ /* 0x000fc8000f8e0002 */
[----:B------:R-:W-:Y:S01]  /*1e9f0*/  IMAD R0, R26, UR5, R0 ;  /* 0x000000051a007c24 */ /* 0x000fe2000f8e0200 */
[----:B------:R-:W-:-:S03]  /*1ea00*/  ULDC.64 UR4, c[0x0][0x2e0] ;  /* 0x0000b80000047ab9 */ /* 0x000fc60000000a00 */
[----:B------:R-:W-:Y:S02]  /*1ea10*/  IMAD.IADD R3, R3, 0x1, R0 ;  /* 0x0000000103037824 */ /* 0x000fe400078e0200 */
[----:B----4-:R-:W-:Y:S02]  /*1ea20*/  IMAD R0, R21, UR4, RZ ;  /* 0x0000000415007c24 */ /* 0x010fe4000f8e02ff */
[----:B------:R-:W-:-:S04]  /*1ea30*/  IMAD.WIDE.U32 R2, R18, UR4, R2 ;  /* 0x0000000412027c25 */ /* 0x000fc8000f8e0002 */
[----:B------:R-:W-:Y:S01]  /*1ea40*/  IMAD R0, R18, UR5, R0 ;  /* 0x0000000512007c24 */ /* 0x000fe2000f8e0200 */
[----:B------:R-:W-:-:S03]  /*1ea50*/  ULDC.64 UR4, c[0x0][0x2d0] ;  /* 0x0000b40000047ab9 */ /* 0x000fc60000000a00 */
[----:B------:R-:W-:Y:S01]  /*1ea60*/  IMAD.IADD R3, R3, 0x1, R0 ;  /* 0x0000000103037824 */ /* 0x000fe200078e0200 */
[C---:B0-----:R-:W-:Y:S01]  /*1ea70*/  LOP3.LUT R21, R20.reuse, 0x7f, RZ, 0xc0, !PT ;  /* 0x0000007f14157812 */ /* 0x041fe200078ec0ff */
[----:B------:R-:W-:-:S03]  /*1ea80*/  IMAD.SHL.U32 R20, R20, 0x20, RZ ;  /* 0x0000002014147824 */ /* 0x000fc600078e00ff */
[----:B------:R-:W-:-:S04]  /*1ea90*/  SHF.R.U32.HI R21, RZ, 0x2, R21 ;  /* 0x00000002ff157819 */ /* 0x000fc80000011615 */
[----:B------:R-:W-:Y:S02]  /*1eaa0*/  LOP3.LUT R20, R21, 0x60, R20, 0xf8, !PT ;  /* 0x0000006015147812 */ /* 0x000fe400078ef814 */
[----:B------:R0:W5:Y:S03]  /*1eab0*/  LDL R21, [R1] ;  /* 0x0000000001157983 */ /* 0x0001660000100800 */
[----:B------:R-:W-:-:S04]  /*1eac0*/  IMAD.IADD R6, R20, 0x1, R25 ;  /* 0x0000000114067824 */ /* 0x000fc800078e0219 */
[----:B-1----:R-:W-:-:S04]  /*1ead0*/  @P1 IMAD.HI.U32 R0, R6, R4, RZ ;  /* 0x0000000406001227 */ /* 0x002fc800078e00ff */
[----:B------:R-:W-:Y:S01]  /*1eae0*/  IMAD.MOV.U32 R4, RZ, RZ, R6 ;  /* 0x000000ffff047224 */ /* 0x000fe200078e0006 */
        /* <DEDUP_REMOVED lines=12> */
[----:B------:R-:W1:Y:S01]  /*1ebb0*/  @P1 LDC R7, c[0x0][0x44c] ;  /* 0x00011300ff071b82 */ /* 0x000e620000000800 */
[----:B------:R-:W-:-:S04]  /*1ebc0*/  IADD3 R4, P0, R4, UR8, RZ ;  /* 0x0000000804047c10 */ /* 0x000fc8000ff1e0ff */
[----:B------:R-:W-:Y:S01]  /*1ebd0*/  IADD3.X R0, R5, UR9, R0, P0, !PT ;  /* 0x0000000905007c10 */ /* 0x000fe200087fe400 */
[----:B------:R-:W-:Y:S01]  /*1ebe0*/  VIADD R5, R6, 0x80 ;  /* 0x0000008006057836 */ /* 0x000fe20000000000 */
[----:B------:R-:W2:Y:S03]  /*1ebf0*/  S2R R20, SR_TID.X ;  /* 0x0000000000147919 */ /* 0x000ea60000002100 */
[----:B------:R-:W-:Y:S02]  /*1ec00*/  IMAD.MOV.U32 R6, RZ, RZ, R5 ;  /* 0x000000ffff067224 */ /* 0x000fe400078e0005 */
[----:B-1----:R-:W-:-:S05]  /*1ec10*/  @P1 IMAD.HI.U32 R7, R5, R7, RZ ;  /* 0x0000000705071227 */ /* 0x002fca00078e00ff */
[----:B------:R-:W-:-:S05]  /*1ec20*/  @P1 SHF.R.U32.HI R6, RZ, R8, R7 ;  /* 0x00000008ff061219 */ /* 0x000fca0000011607 */
        /* <DEDUP_REMOVED lines=9> */
[----:B--2---:R-:W-:Y:S02]  /*1ecc0*/  IMAD.SHL.U32 R18, R20, 0x10, RZ ;  /* 0x0000001014127824 */ /* 0x004fe400078e00ff */
[----:B------:R-:W-:-:S04]  /*1ecd0*/  IMAD.WIDE.U32 R2, R5, UR6, R2 ;  /* 0x0000000605027c25 */ /* 0x000fc8000f8e0002 */
[----:B------:R-:W-:Y:S01]  /*1ece0*/  IMAD R6, R6, UR6, RZ ;  /* 0x0000000606067c24 */ /* 0x000fe2000f8e02ff */
        /* <DEDUP_REMOVED lines=8> */
[----:B0-----:R-:W-:Y:S06]  /*1ed70*/  BRA.DIV UR4, `(.L_x_14735) ;  /* 0x0000005204147947 */ /* 0x001fec000b800000 */
        /* <DEDUP_REMOVED lines=45> */
[----:B------:R-:W-:Y:S01]  /*1f050*/  @!P2 LOP3.LUT R7, R7, R6, RZ, 0x3c, !PT ;  /* 0x000000060707a212 */ /* 0x000fe200078e3cff */
[----:B--2---:R-:W-:-:S03]  /*1f060*/  @!P1 IMAD.X R0, RZ, RZ, R0, P3 ;  /* 0x000000ffff009224 */ /* 0x004fc600018e0600 */
[----:B------:R-:W-:-:S04]  /*1f070*/  @!P2 LOP3.LUT R6, R7, R6, RZ, 0x3c, !PT ;  /* 0x000000060706a212 */ /* 0x000fc800078e3cff */
[----:B------:R-:W-:-:S05]  /*1f080*/  @!P2 LOP3.LUT R7, R7, R6, RZ, 0x3c, !PT ;  /* 0x000000060707a212 */ /* 0x000fca00078e3cff */
[----:B------:R0:W-:Y:S02]  /*1f090*/  @!P2 LDGSTS.E.BYPASS.LTC128B.128 [R10+0xc800], desc[UR40][R6.64], !P0 ;  /* 0x0c800000060aafae */ /* 0x0001e4000c101d68 */
[----:B0-----:R-:W-:Y:S02]  /*1f0a0*/  @!P1 IMAD.MOV.U32 R6, RZ, RZ, R4 ;  /* 0x000000ffff069224 */ /* 0x001fe400078e0004 */
[----:B------:R-:W-:-:S05]  /*1f0b0*/  @!P1 IMAD.MOV.U32 R7, RZ, RZ, R0 ;  /* 0x000000ffff079224 */ /* 0x000fca00078e0000 */
[----:B----4-:R0:W-:Y:S02]  /*1f0c0*/  @!P1 LDGSTS.E.BYPASS.LTC128B.128 [R10+0xd000], desc[UR40][R6.64], !P0 ;  /* 0x0d000000060a9fae */ /* 0x0101e4000c101d68 */
.L_x_14879:
        /* <DEDUP_REMOVED lines=10> */
.L_x_14736:
        /* <DEDUP_REMOVED lines=18> */
.L_x_14880:
[----:B------:R-:W-:Y:S05]  /*1f290*/  BSYNC B0 ;  /* 0x0000000000007941 */ /* 0x000fea0003800000 */
.L_x_14737:
[----:B------:R-:W1:Y:S04]  /*1f2a0*/  LDL.LU R3, [R1+0x50] ;  /* 0x0000500001037983 */ /* 0x000e680000300800 */
[----:B------:R-:W2:Y:S01]  /*1f2b0*/  LDL R2, [R1+0x30] ;  /* 0x0000300001027983 */ /* 0x000ea20000100800 */
[----:B-1----:R-:W-:-:S05]  /*1f2c0*/  VIADD R0, R3, 0xfffffffe ;  /* 0xfffffffe03007836 */ /* 0x002fca0000000000 */
[----:B--2---:R-:W-:-:S13]  /*1f2d0*/  ISETP.GE.AND P0, PT, R0, R2, PT ;  /* 0x000000020000720c */ /* 0x004fda0003f06270 */
[----:B------:R-:W-:Y:S05]  /*1f2e0*/  @!P0 BRA `(.L_x_14739) ;  /* 0x0000001400a48947 */ /* 0x000fea0003800000 */
[----:B------:R1:W-:Y:S04]  /*1f2f0*/  STL [R1+0x10], R0 ;  /* 0x0000100001007387 */ /* 0x0003e80000100800 */
[----:B------:R1:W5:Y:S04]  /*1f300*/  LDL.LU R21, [R1+0xc] ;  /* 0x00000c0001157983 */ /* 0x0003680000300800 */
[----:B------:R1:W5:Y:S02]  /*1f310*/  LDL.LU R25, [R1+0x1c] ;  /* 0x00001c0001197983 */ /* 0x0003640000300800 */
.L_x_14759:
[----:B-1----:R-:W2:Y:S01]  /*1f320*/  LDL R0, [R1+0x28] ;  /* 0x0000280001007983 */ /* 0x002ea20000100800 */
[----:B0-----:R-:W0:Y:S03]  /*1f330*/  LDC R7, c[0x0][0x430] ;  /* 0x00010c00ff077b82 */ /* 0x001e260000000800 */
[----:B---3--:R-:W3:Y:S04]  /*1f340*/  LDL R8, [R1+0x2c] ;  /* 0x00002c0001087983 */ /* 0x008ee80000100800 */
[----:B------:R-:W4:Y:S04]  /*1f350*/  LDL R12, [R1+0x18] ;  /* 0x00001800010c7983 */ /* 0x000f280000100800 */
[----:B------:R-:W2:Y:S01]  /*1f360*/  LDL.LU R10, [R1+0x10] ;  /* 0x00001000010a7983 */ /* 0x000ea20000300800 */
[----:B------:R-:W1:Y:S01]  /*1f370*/  S2R R2, SR_TID.X ;  /* 0x0000000000027919 */ /* 0x000e620000002100 */
[----:B------:R-:W1:Y:S01]  /*1f380*/  S2R R3, SR_TID.X ;  /* 0x0000000000037919 */ /* 0x000e620000002100 */
[----:B------:R-:W1:Y:S01]  /*1f390*/  S2R R13, SR_TID.X ;  /* 0x00000000000d7919 */ /* 0x000e620000002100 */
[----:B0-----:R-:W-:Y:S01]  /*1f3a0*/  ISETP.NE.AND P0, PT, R7, 0x1, PT ;  /* 0x000000010700780c */ /* 0x001fe20003f05270 */
[----:B------:R-:W-:Y:S05]  /*1f3b0*/  YIELD ;  /* 0x0000000000007946 */ /* 0x000fea0003800000 */
[----:B------:R-:W-:Y:S01]  /*1f3c0*/  ULDC.64 UR4, c[0x0][0x428] ;  /* 0x00010a0000047ab9 */ /* 0x000fe20000000a00 */
[----:B------:R-:W-:Y:S01]  /*1f3d0*/  ULDC.64 UR6, c[0x0][0x418] ;  /* 0x0001060000067ab9 */ /* 0x000fe20000000a00 */
[----:B------:R-:W4:Y:S04]  /*1f3e0*/  LDL R11, [R1+0x30] ;  /* 0x00003000010b7983 */ /* 0x000f280000100800 */
[----:B------:R-:W4:Y:S01]  /*1f3f0*/  LDL R9, [R1+0x60] ;  /* 0x0000600001097983 */ /* 0x000f220000100800 */
[----:B------:R-:W0:Y:S01]  /*1f400*/  @P0 LDC R5, c[0x0][0x434] ;  /* 0x00010d00ff050b82 */ /* 0x000e220000000800 */
[----:B-1----:R-:W-:-:S04]  /*1f410*/  LOP3.LUT R2, R2, 0x7f, RZ, 0xc0, !PT ;  /* 0x0000007f02027812 */ /* 0x002fc800078ec0ff */
[----:B------:R-:W-:Y:S01]  /*1f420*/  SHF.R.U32.HI R2, RZ, 0x2, R2 ;  /* 0x00000002ff027819 */ /* 0x000fe20000011602 */
[----:B------:R-:W-:Y:S02]  /*1f430*/  IMAD.SHL.U32 R4, R3, 0x20, RZ ;  /* 0x0000002003047824 */ /* 0x000fe400078e00ff */
[----:B------:R-:W1:Y:S03]  /*1f440*/  @P0 LDC R3, c[0x0][0x438] ;  /* 0x00010e00ff030b82 */ /* 0x000e660000000800 */
[----:B------:R-:W-:Y:S02]  /*1f450*/  LOP3.LUT R4, R2, 0x60, R4, 0xf8, !PT ;  /* 0x0000006002047812 */ /* 0x000fe400078ef804 */
[----:B------:R-:W0:Y:S01]  /*1f460*/  S2R R2, SR_TID.X ;  /* 0x0000000000027919 */ /* 0x000e220000002100 */
[----:B------:R-:W-:Y:S01]  /*1f470*/  IMAD.SHL.U32 R13, R13, 0x20, RZ ;  /* 0x000000200d0d7824 */ /* 0x000fe200078e00ff */
[----:B0-----:R-:W-:-:S04]  /*1f480*/  LOP3.LUT R2, R2, 0x7f, RZ, 0xc0, !PT ;  /* 0x0000007f02027812 */ /* 0x001fc800078ec0ff */
[----:B------:R-:W-:-:S04]  /*1f490*/  SHF.R.U32.HI R6, RZ, 0x2, R2 ;  /* 0x00000002ff067819 */ /* 0x000fc80000011602 */
[----:B------:R-:W-:Y:S02]  /*1f4a0*/  LOP3.LUT R13, R6, 0x60, R13, 0xf8, !PT ;  /* 0x00000060060d7812 */ /* 0x000fe400078ef80d */
[----:B------:R-:W0:Y:S02]  /*1f4b0*/  @P0 LDC R6, c[0x0][0x434] ;  /* 0x00010d00ff060b82 */ /* 0x000e240000000800 */
[----:B------:R-:W-:-:S04]  /*1f4c0*/  LOP3.LUT R13, R13, 0x80, RZ, 0xfc, !PT ;  /* 0x000000800d0d7812 */ /* 0x000fc800078efcff */
[----:B------:R-:W-:Y:S01]  /*1f4d0*/  ISETP.GT.U32.AND P1, PT, R13, 0x9f, PT ;  /* 0x0000009f0d00780c */ /* 0x000fe20003f24070 */
        /* <DEDUP_REMOVED lines=8> */
[----:B------:R-:W-:Y:S02]  /*1f560*/  IMAD.MOV.U32 R5, RZ, RZ, R0 ;  /* 0x000000ffff057224 */ /* 0x000fe400078e0000 */
[----:B---3--:R-:W-:Y:S01]  /*1f570*/  IMAD R8, R8, UR4, RZ ;  /* 0x0000000408087c24 */ /* 0x008fe2000f8e02ff */
[----:B-1----:R-:W-:-:S05]  /*1f580*/  @P0 SHF.R.U32.HI R5, RZ, R3, R6 ;  /* 0x00000003ff050219 */ /* 0x002fca0000011606 */
[----:B------:R-:W-:-:S04]  /*1f590*/  IMAD.MOV R3, RZ, RZ, -R5 ;  /* 0x000000ffff037224 */ /* 0x000fc800078e0a05 */
[----:B------:R-:W-:Y:S01]  /*1f5a0*/  IMAD R0, R7, R3, R0 ;  /* 0x0000000307007224 */ /* 0x000fe200078e0200 */
[--C-:B------:R-:W-:Y:S01]  /*1f5b0*/  SHF.R.S32.HI R3, RZ, 0x1f, R2.reuse ;  /* 0x0000001fff037819 */ /* 0x100fe20000011402 */
[----:B------:R-:W-:Y:S02]  /*1f5c0*/  IMAD.MOV R6, RZ, RZ, -R2 ;  /* 0x000000ffff067224 */ /* 0x000fe400078e0a02 */
[C---:B----4-:R-:W-:Y:S02]  /*1f5d0*/  IMAD R8, R12.reuse, UR5, R8 ;  /* 0x000000050c087c24 */ /* 0x050fe4000f8e0208 */
[----:B------:R-:W-:-:S04]  /*1f5e0*/  IMAD.WIDE.U32 R2, R12, UR4, R2 ;  /* 0x000000040c027c25 */ /* 0x000fc8000f8e0002 */
[----:B------:R-:W-:Y:S01]  /*1f5f0*/  IMAD R4, R7, R6, R4 ;  /* 0x0000000607047224 */ /* 0x000fe200078e0204 */
[----:B------:R-:W-:Y:S01]  /*1f600*/  LEA R6, P0, R2, UR6, 0x2 ;  /* 0x0000000602067c11 */ /* 0x000fe2000f8010ff */
[----:B------:R-:W-:-:S05]  /*1f610*/  IMAD.IADD R3, R8, 0x1, R3 ;  /* 0x0000000108037824 */ /* 0x000fca00078e0203 */
        /* <DEDUP_REMOVED lines=13> */
[----:B------:R-:W-:Y:S02]  /*1f6f0*/  ISETP.GT.AND P1, PT, R2, R11, PT ;  /* 0x0000000b0200720c */ /* 0x000fe40003f24270 */
        /* <DEDUP_REMOVED lines=9> */
[----:B------:R0:W-:Y:S06]  /*1f790*/  STL [R1+0x4], R6 ;  /* 0x0000040601007387 */ /* 0x0001ec0000100800 */
[----:B------:R-:W-:Y:S05]  /*1f7a0*/  @!P2 BRA `(.L_x_14740) ;  /* 0x000000000004a947 */ /* 0x000fea0003800000 */
[----:B------:R-:W-:Y:S01]  /*1f7b0*/  BPT.TRAP 0x1 ;  /* 0x000000040000795c */ /* 0x000fe20000300000 */
.L_x_14740:
        /* <DEDUP_REMOVED lines=8> */
.L_x_14881:
[----:B------:R-:W-:Y:S05]  /*1f840*/  BSYNC B0 ;  /* 0x0000000000007941 */ /* 0x000fea0003800000 */
.L_x_14741:
        /* <DEDUP_REMOVED lines=69> */
.L_x_14893:
        /* <DEDUP_REMOVED lines=11> */
.L_x_14744:
        /* <DEDUP_REMOVED lines=11> */
.L_x_14745:
[----:B------:R1:W-:Y:S01]  /*1fe00*/  SYNCS.ARRIVE.TRANS64.A1T0 RZ, [R6+URZ+0x13270], RZ ;  /* 0x013270ff06ff79a7 */ /* 0x0003e2000810003f */
[----:B------:R-:W-:Y:S05]  /*1fe10*/  @!P3 BRA `(.L_x_14746) ;  /* 0x000000000004b947 */ /* 0x000fea0003800000 */
[----:B------:R-:W-:Y:S01]  /*1fe20*/  BPT.TRAP 0x1 ;  /* 0x000000040000795c */ /* 0x000fe20000300000 */
.L_x_14746:
[----:B------:R-:W2:Y:S01]  /*1fe30*/  LDL R2, [R1+0x8] ;  /* 0x0000080001027983 */ /* 0x000ea20000100800 */
[----:B------:R-:W-:Y:S01]  /*1fe40*/  BSSY B0, `(.L_x_14747) ;  /* 0x0000003000007945 */ /* 0x000fe20003800000 */
[----:B--2---:R-:W2:Y:S03]  /*1fe50*/  SYNCS.PHASECHK.TRANS64.TRYWAIT P0, [R6+URZ+0x13240], R2 ;  /* 0x01324002060075a7 */ /* 0x004ea6000800017f */
[----:B--2---:R-:W-:Y:S05]  /*1fe60*/  @!P0 BRA `(.L_x_14748) ;  /* 0x0000004c00908947 */ /* 0x004fea0003800000 */
.L_x_14894:
[----:B------:R-:W-:Y:S05]  /*1fe70*/  BSYNC B0 ;  /* 0x0000000000007941 */ /* 0x000fea0003800000 */
.L_x_14747:
        /* <DEDUP_REMOVED lines=61> */
.L_x_14906:
        /* <DEDUP_REMOVED lines=8> */
.L_x_14750:
        /* <DEDUP_REMOVED lines=11> */
.L_x_14751:
[----:B------:R-:W4:Y:S01]  /*20380*/  LDL R0, [R1+0x54] ;  /* 0x0000540001007983 */ /* 0x000f220000100800 */
[----:B------:R0:W-:Y:S01]  /*20390*/  SYNCS.ARRIVE.TRANS64.A1T0 RZ, [R6+URZ+0x13230], RZ ;  /* 0x013230ff06ff79a7 */ /* 0x0001e2000810003f */
[----:B----4-:R-:W-:-:S13]  /*203a0*/  ISETP.NE.AND P0, PT, R0, 0x3, PT ;  /* 0x000000030000780c */ /* 0x010fda0003f05270 */
[----:B0-----:R-:W-:Y:S05]  /*203b0*/  @!P0 BRA `(.L_x_14752) ;  /* 0x0000000000048947 */ /* 0x001fea0003800000 */
[----:B------:R-:W-:Y:S01]  /*203c0*/  BPT.TRAP 0x1 ;  /* 0x000000040000795c */ /* 0x000fe20000300000 */
.L_x_14752:
[----:B------:R-:W-:Y:S01]  /*203d0*/  LOP3.LUT R0, R25, 0x1, RZ, 0x3c, !PT ;  /* 0x0000000119007812 */ /* 0x000fe200078e3cff */
[----:B---3--:R-:W-:Y:S01]  /*203e0*/  IMAD R2, R21, 0x8, R17 ;  /* 0x0000000815027824 */ /* 0x008fe200078e0211 */
[----:B------:R-:W-:Y:S02]  /*203f0*/  BSSY B0, `(.L_x_14753) ;  /* 0x0000004000007945 */ /* 0x000fe40003800000 */
[----:B------:R-:W-:-:S04]  /*20400*/  SHF.L.U32 R0, R0, 0x1f, RZ ;  /* 0x0000001f00007819 */ /* 0x000fc800000006ff */
[----:B------:R-:W0:Y:S02]  /*20410*/  SYNCS.PHASECHK.TRANS64.TRYWAIT P2, [R2+URZ+0x13270], R0 ;  /* 0x01327000020075a7 */ /* 0x000e24000804017f */
[----:B0-----:R-:W-:Y:S05]  /*20420*/  @!P2 BRA `(.L_x_14754) ;  /* 0x0000004c0094a947 */ /* 0x001fea0003800000 */
.L_x_14907:
[----:B------:R-:W-:Y:S05]  /*20430*/  BSYNC B0 ;  /* 0x0000000000007941 */ /* 0x000fea0003800000 */
.L_x_14753:
[----:B------:R-:W3:Y:S02]  /*20440*/  LDL R3, [R1+0x60] ;  /* 0x0000600001037983 */ /* 0x000ee40000100800 */
[----:B---3--:R-:W-:-:S13]  /*20450*/  ISETP.NE.AND P2, PT, R3, 0x3, PT ;  /* 0x000000030300780c */ /* 0x008fda0003f45270 */
[----:B------:R-:W-:Y:S05]  /*20460*/  @!P2 BRA `(.L_x_14755) ;  /* 0x000000000004a947 */ /* 0x000fea0003800000 */
[----:B------:R-:W-:Y:S01]  /*20470*/  BPT.TRAP 0x1 ;  /* 0x000000040000795c */ /* 0x000fe20000300000 */
.L_x_14755:
[----:B------:R-:W-:Y:S01]  /*20480*/  SHF.L.U32 R3, R25, 0x1f, RZ ;  /* 0x0000001f19037819 */ /* 0x000fe200000006ff */
[----:B0-----:R-:W-:-:S03]  /*20490*/  IMAD R0, R21, 0x2800, RZ ;  /* 0x0000280015007824 */ /* 0x001fc600078e02ff */
[----:B------:R-:W0:Y:S02]  /*204a0*/  SYNCS.PHASECHK.TRANS64.TRYWAIT P2, [R2+URZ+0x13260], R3 ;  /* 0x01326003020075a7 */ /* 0x000e24000804017f */
[----:B0-----:R-:W-:Y:S05]  /*204b0*/  @!P2 BRA `(.L_x_14756) ;  /* 0x0000004c0084a947 */ /* 0x001fea0003800000 */
.L_x_14908:
[----:B------:R-:W3:Y:S01]  /*204c0*/  LDL R12, [R1+0x60] ;  /* 0x00006000010c7983 */ /* 0x000ee20000100800 */
[----:B0-----:R-:W-:Y:S01]  /*204d0*/  LOP3.LUT R3, R0, R23, RZ, 0xfc, !PT ;  /* 0x0000001700037212 */ /* 0x001fe200078efcff */
[----:B------:R-:W-:Y:S05]  /*204e0*/  WARPSYNC.ALL ;  /* 0x0000000000007948 */ /* 0x000fea0003800000 */
[----:B------:R-:W-:-:S05]  /*204f0*/  IMAD.IADD R3, R17, 0x1, R3 ;  /* 0x0000000111037824 */ /* 0x000fca00078e0203 */
[----:B-1----:R0:W2:Y:S02]  /*20500*/  LDSM.16.MT88.4 R4, [R3+0x6000] ;  /* 0x006000000304783b */ /* 0x0020a40000004200 */
[----:B0-----:R-:W-:-:S05]  /*20510*/  LOP3.LUT R3, R0, R22, RZ, 0xfc, !PT ;  /* 0x0000001600037212 */ /* 0x001fca00078efcff */
[----:B------:R-:W-:Y:S01]  /*20520*/  IMAD.IADD R3, R19, 0x1, R3 ;  /* 0x0000000113037824 */ /* 0x000fe200078e0203 */
        /* <DEDUP_REMOVED lines=58> */
.L_x_14757:
[----:B-1----:R1:W-:Y:S01]  /*208d0*/  SYNCS.ARRIVE.TRANS64.A1T0 RZ, [R2+URZ+0x13250], RZ ;  /* 0x013250ff02ff79a7 */ /* 0x0023e2000810003f */
[----:B------:R-:W-:Y:S06]  /*208e0*/  BAR.SYNC.DEFER_BLOCKING 0x2, 0x80 ;  /* 0x0082000000007b1d */ /* 0x000fec0000010000 */
[----:B------:R-:W-:Y:S05]  /*208f0*/  @!P0 BRA `(.L_x_14758) ;  /* 0x0000000000048947 */ /* 0x000fea0003800000 */
[----:B------:R-:W-:Y:S01]  /*20900*/  BPT.TRAP 0x1 ;  /* 0x000000040000795c */ /* 0x000fe20000300000 */
.L_x_14758:
[----:B0-----:R-:W2:Y:S01]  /*20910*/  LDL R0, [R1+0x34] ;  /* 0x0000340001007983 */ /* 0x001ea20000100800 */
[----:B-1----:R-:W-:-:S03]  /*20920*/  VIADD R2, R2, 0x13280 ;  /* 0x0001328002027836 */ /* 0x002fc60000000000 */
[----:B------:R3:W5:Y:S04]  /*20930*/  LDL R21, [R1+0xc] ;  /* 0x00000c0001157983 */ /* 0x0007680000100800 */
[----:B------:R3:W5:Y:S01]  /*20940*/  LDL R25, [R1+0x1c] ;  /* 0x00001c0001197983 */ /* 0x0007620000100800 */
[----:B--2---:R-:W-:-:S04]  /*20950*/  PRMT R2, R0, 0x654, R2 ;  /* 0x0000065400027816 */ /* 0x004fc80000000002 */
[----:B------:R3:W-:Y:S01]  /*20960*/  SYNCS.ARRIVE.TRANS64.RED.A1T0 RZ, [R2+URZ], RZ ;  /* 0x000000ff02ff79a7 */ /* 0x0007e2000810043f */
[----:B------:R-:W-:Y:S05]  /*20970*/  @P1 BRA `(.L_x_14759) ;  /* 0xffffffe800681947 */ /* 0x000fea000383ffff */
.L_x_14739:
[----:B------:R-:W3:Y:S02]  /*20980*/  S2R R0, SR_TID.X ;  /* 0x0000000000007919 */ /* 0x000ee40000002100 */
[----:B---3--:R-:W-:Y:S02]  /*20990*/  LOP3.LUT R2, R0, 0x7f, RZ, 0xc0, !PT ;  /* 0x0000007f00027812 */ /* 0x008fe400078ec0ff */
[----:B------:R-:W2:Y:S01]  /*209a0*/  LDL R0, [R1+0x54] ;  /* 0x0000540001007983 */ /* 0x000ea20000100800 */
[----:B------:R-:W-:Y:S01]  /*209b0*/  BSSY B0, `(.L_x_14760) ;  /* 0x0000010000007945 */ /* 0x000fe20003800000 */
[----:B------:R-:W-:Y:S02]  /*209c0*/  ISETP.NE.AND P1, PT, R2, RZ, PT ;  /* 0x000000ff0200720c */ /* 0x000fe40003f25270 */
[----:B--2---:R-:W-:-:S11]  /*209d0*/  ISETP.NE.AND P0, PT, R0, 0x3, PT ;  /* 0x000000030000780c */ /* 0x004fd60003f05270 */
[----:B------:R-:W-:Y:S05]  /*209e0*/  @P1 BRA `(.L_x_14761) ;  /* 0x0000000000301947 */ /* 0x000fea0003800000 */
[----:B------:R-:W1:Y:S01]  /*209f0*/  S2R R3, SR_LANEID ;  /* 0x0000000000037919 */ /* 0x000e620000000000 */
[----:B------:R-:W-:Y:S02]  /*20a00*/  VOTEU.ANY UR4, UPT, PT ;  /* 0x0000000000047886 */ /* 0x000fe400038e0100 */
[----:B------:R-:W1:Y:S08]  /*20a10*/  FLO.U32 R0, UR4 ;  /* 0x0000000400007d00 */ /* 0x000e7000080e0000 */
[----:B------:R-:W2:Y:S01]  /*20a20*/  POPC R5, UR4 ;  /* 0x0000000400057d09 */ /* 0x000ea20008000000 */
[----:B-1----:R-:W-:-:S02]  /*20a30*/  ISETP.EQ.U32.AND P1, PT, R0, R3, PT ;  /* 0x000000030000720c */ /* 0x002fc40003f22070 */
[----:B------:R-:W2:Y:S11]  /*20a40*/  LDC.64 R2, c[0x0][0xc60] ;  /* 0x00031800ff027b82 */ /* 0x000eb60000000a00 */
[----:B--2---:R-:W2:Y:S01]  /*20a50*/  @P1 ATOMG.E.ADD.STRONG.GPU PT, R3, desc[UR40][R2.64], R5 ;  /* 0x00000005020319a8 */ /* 0x004ea200081ee1e8 */
[----:B------:R-:W1:Y:S02]  /*20a60*/  S2R R4, SR_LTMASK ;  /* 0x0000000000047919 */ /* 0x000e640000003900 */
[----:B-1----:R-:W-:-:S04]  /*20a70*/  LOP3.LUT R4, R4, UR4, RZ, 0xc0, !PT ;  /* 0x0000000404047c12 */ /* 0x002fc8000f8ec0ff */
[----:B0-----:R-:W0:Y:S01]  /*20a80*/  POPC R7, R4 ;  /* 0x0000000400077309 */ /* 0x001e220000000000 */
[----:B--2---:R-:W0:Y:S02]  /*20a90*/  SHFL.IDX PT, R0, R3, R0, 0x1f ;  /* 0x00001f0003007589 */ /* 0x004e2400000e0000 */
[----:B0-----:R-:W-:-:S07]  /*20aa0*/  IADD3 R24, R0, UR36, R7 ;  /* 0x0000002400187c10 */ /* 0x001fce000fffe007 */
.L_x_14761:
[----:B------:R-:W-:Y:S05]  /*20ab0*/  BSYNC B0 ;  /* 0x0000000000007941 */ /* 0x000fea0003800000 */
.L_x_14760:
[----:B------:R-:W-:Y:S05]  /*20ac0*/  @!P0 BRA `(.L_x_14762) ;  /* 0x0000000000048947 */ /* 0x000fea0003800000 */
[----:B------:R-:W-:Y:S01]  /*20ad0*/  BPT.TRAP 0x1 ;  /* 0x000000040000795c */ /* 0x000fe20000300000 */
.L_x_14762:
        /* <DEDUP_REMOVED lines=8> */
.L_x_14909:
[----:B------:R-:W-:Y:S05]  /*20b60*/  BSYNC B0 ;  /* 0x0000000000007941 */ /* 0x000fea0003800000 */
.L_x_14763:
[----:B------:R-:W2:Y:S02]  /*20b70*/  LDL R2, [R1+0x60] ;  /* 0x0000600001027983 */ /* 0x000ea40000100800 */
[----:B--2---:R-:W-:-:S13]  /*20b80*/  ISETP.NE.AND P1, PT, R2, 0x3, PT ;  /* 0x000000030200780c */ /* 0x004fda0003f25270 */
[----:B------:R-:W-:Y:S05]  /*20b90*/  @!P1 BRA `(.L_x_14765) ;  /* 0x0000000000049947 */ /* 0x000fea0003800000 */
[----:B------:R-:W-:Y:S01]  /*20ba0*/  BPT.TRAP 0x1 ;  /* 0x000000040000795c */ /* 0x000fe20000300000 */
.L_x_14765:
[----:B------:R-:W1:Y:S02]  /*20bb0*/  LDL R2, [R1+0x1c] ;  /* 0x00001c0001027983 */ /* 0x000e640000100800 */
[----:B-1----:R-:W-:-:S04]  /*20bc0*/  SHF.L.U32 R3, R2, 0x1f, RZ ;  /* 0x0000001f02037819 */ /* 0x002fc800000006ff */
[----:B------:R-:W1:Y:S02]  /*20bd0*/  SYNCS.PHASECHK.TRANS64.TRYWAIT P1, [R0+URZ+0x13260], R3 ;  /* 0x01326003000075a7 */ /* 0x000e64000802017f */
[----:B-1----:R-:W-:Y:S05]  /*20be0*/  @!P1 BRA `(.L_x_14766) ;  /* 0x0000004400e09947 */ /* 0x002fea0003800000 */
.L_x_14910:
[----:B------:R-:W2:Y:S04]  /*20bf0*/  LDL R12, [R1+0xc] ;  /* 0x00000c00010c7983 */ /* 0x000ea80000100800 */
[----:B------:R-:W3:Y:S01]  /*20c00*/  LDL R13, [R1+0x60] ;  /* 0x00006000010d7983 */ /* 0x000ee20000100800 */
[----:B------:R-:W-:Y:S05]  /*20c10*/  WARPSYNC.ALL ;  /* 0x0000000000007948 */ /* 0x000fea0003800000 */
[----:B--2---:R-:W-:-:S05]  /*20c20*/  IMAD R2, R12, 0x2800, RZ ;  /* 0x000028000c027824 */ /* 0x004fca00078e02ff */
[----:B------:R-:W-:-:S05]  /*20c30*/  LOP3.LUT R4, R2, R23, RZ, 0xfc, !PT ;  /* 0x0000001702047212 */ /* 0x000fca00078efcff */
[----:B------:R-:W-:-:S06]  /*20c40*/  IMAD.IADD R5, R17, 0x1, R4 ;  /* 0x0000000111057824 */ /* 0x000fcc00078e0204 */
[----:B0-----:R-:W0:Y:S01]  /*20c50*/  LDSM.16.MT88.4 R4, [R5+0x6000] ;  /* 0x006000000504783b */ /* 0x001e220000004200 */
        /* <DEDUP_REMOVED lines=44> */
[----:B---3--:R-:W-:Y:S02]  /*20f20*/  ISETP.NE.AND P1, PT, R13, 0x3, PT ;  /* 0x000000030d00780c */ /* 0x008fe40003f25270 */
        /* <DEDUP_REMOVED lines=15> */
.L_x_14767:
[----:B-1----:R1:W-:Y:S01]  /*21020*/  SYNCS.ARRIVE.TRANS64.A1T0 RZ, [R0+URZ+0x13250], RZ ;  /* 0x013250ff00ff79a7 */ /* 0x0023e2000810003f */
[----:B------:R-:W-:Y:S06]  /*21030*/  BAR.SYNC.DEFER_BLOCKING 0x2, 0x80 ;  /* 0x0082000000007b1d */ /* 0x000fec0000010000 */
[----:B------:R-:W-:Y:S05]  /*21040*/  @!P0 BRA `(.L_x_14768) ;  /* 0x0000000000048947 */ /* 0x000fea0003800000 */
[----:B------:R-:W-:Y:S01]  /*21050*/  BPT.TRAP 0x1 ;  /* 0x000000040000795c */ /* 0x000fe20000300000 */
.L_x_14768:
        /* <DEDUP_REMOVED lines=12> */
.L_x_14709:
[----:B------:R-:W-:-:S13]  /*21120*/  LOP3.LUT P0, RZ, R16, 0x10, RZ, 0xc0, !PT ;  /* 0x0000001010ff7812 */ /* 0x000fda000780c0ff */
        /* <DEDUP_REMOVED lines=8> */
[----:B-----5:R3:W4:Y:S01]  /*211b0*/  LDS.128 R24, [R17+0x132d0] ;  /* 0x0132d00011187984 */ /* 0x0207220000000c00 */
[----:B------:R-:W-:Y:S06]  /*211c0*/  BAR.ARV 0x4, 0x200 ;  /* 0x0108000000007b1d */ /* 0x000fec0000002000 */
[----:B------:R-:W-:Y:S05]  /*211d0*/  BRA `(.L_x_14770) ;  /* 0x0000000800d47947 */ /* 0x000fea0003800000 */
.L_x_14769:
[----:B-1----:R-:W1:Y:S01]  /*211e0*/  S2R R0, SR_TID.X ;  /* 0x0000000000007919 */ /* 0x002e620000002100 */
[----:B------:R-:W-:Y:S01]  /*211f0*/  UMOV UR4, 0xffffffff ;  /* 0xffffffff00047882 */ /* 0x000fe20000000000 */
[----:B-1----:R-:W-:-:S04]  /*21200*/  LOP3.LUT R4, R0, 0x1f, RZ, 0xc0, !PT ;  /* 0x0000001f00047812 */ /* 0x002fc800078ec0ff */
[----:B------:R-:W-:Y:S01]  /*21210*/  ISETP.NE.AND P0, PT, R4, 0x1f, PT ;  /* 0x0000001f0400780c */ /* 0x000fe20003f05270 */
[----:B------:R-:W-:-:S12]  /*21220*/  BRA.DIV UR4, `(.L_x_14771) ;  /* 0x0000004204647947 */ /* 0x000fd8000b800000 */
[----:B0-2---:R-:W-:Y:S01]  /*21230*/  IMAD.IADD R5, R27, 0x1, R4 ;  /* 0x000000011b057824 */ /* 0x005fe200078e0204 */
        /* <DEDUP_REMOVED lines=30> */
.L_x_14920:
[----:B------:R-:W-:Y:S02]  /*21420*/  ULDC UR4, c[0x0][0xc38] ;  /* 0x00030e0000047ab9 */ /* 0x000fe40000000800 */
[----:B------:R-:W-:-:S04]  /*21430*/  IMAD.U32 R4, RZ, RZ, UR4 ;  /* 0x00000004ff047e24 */ /* 0x000fc8000f8e00ff */
[----:B-1----:R-:W-:-:S04]  /*21440*/  IMAD R24, R14, R4, RZ ;  /* 0x000000040e187224 */ /* 0x002fc800078e02ff */
[----:B------:R-:W-:-:S05]  /*21450*/  IMAD.IADD R5, R5, 0x1, R24 ;  /* 0x0000000105057824 */ /* 0x000fca00078e0218 */
[----:B------:R-:W-:-:S13]  /*21460*/  ISETP.GT.AND P6, PT, R5, R0, PT ;  /* 0x000000000500720c */ /* 0x000fda0003fc4270 */
[----:B------:R-:W-:Y:S05]  /*21470*/  @P6 BRA `(.L_x_14772) ;  /* 0x00000000009c6947 */ /* 0x000fea0003800000 */
.L_x_14777:
[----:B------:R-:W1:Y:S01]  /*21480*/  LDC R2, c[0x0][0xc3c] ;  /* 0x00030f00ff027b82 */ /* 0x000e620000000800 */
[----:B------:R-:W-:-:S05]  /*21490*/  VIADD R27, R27, 0x1f ;  /* 0x0000001f1b1b7836 */ /* 0x000fca0000000000 */
[----:B-1----:R-:W-:-:S13]  /*214a0*/  ISETP.GE.AND P6, PT, R27, R2, PT ;  /* 0x000000021b00720c */ /* 0x002fda0003fc6270 */
[----:B------:R-:W-:Y:S05]  /*214b0*/  @P6 BRA `(.L_x_14773) ;  /* 0x0000000400d06947 */ /* 0x000fea0003800000 */
[----:B0-----:R-:W0:Y:S01]  /*214c0*/  S2R R3, SR_TID.X ;  /* 0x0000000000037919 */ /* 0x001e220000002100 */
[----:B------:R-:W-:Y:S01]  /*214d0*/  BSSY B0, `(.L_x_14774) ;  /* 0x0000009000007945 */ /* 0x000fe20003800000 */
[----:B0-----:R-:W-:-:S05]  /*214e0*/  LOP3.LUT R3, R3, 0x1f, RZ, 0xc0, !PT ;  /* 0x0000001f03037812 */ /* 0x001fca00078ec0ff */
[----:B------:R-:W-:-:S05]  /*214f0*/  IMAD.IADD R7, R27, 0x1, R3 ;  /* 0x000000011b077824 */ /* 0x000fca00078e0203 */
[----:B------:R-:W-:Y:S01]  /*21500*/  ISETP.GE.OR P6, PT, R7, R2, !P0 ;  /* 0x000000020700720c */ /* 0x000fe200047c6670 */
[----:B------:R-:W-:-:S12]  /*21510*/  IMAD.MOV.U32 R2, RZ, RZ, RZ ;  /* 0x000000ffff027224 */ /* 0x000fd800078e00ff */
[----:B------:R-:W-:Y:S05]  /*21520*/  @P6 BRA `(.L_x_14775) ;  /* 0x00000000000c6947 */ /* 0x000fea0003800000 */
[----:B------:R-:W0:Y:S02]  /*21530*/  LDC.64 R2, c[0x0][0xc80] ;  /* 0x00032000ff027b82 */ /* 0x000e240000000a00 */
[----:B0-----:R-:W-:-:S06]  /*21540*/  IMAD.WIDE R2, R7, 0x4, R2 ;  /* 0x0000000407027825 */ /* 0x001fcc00078e0202 */
[----:B------:R0:W5:Y:S02]  /*21550*/  LDG.E R2, desc[UR40][R2.64] ;  /* 0x0000002802027981 */ /* 0x000164000c1e1900 */
.L_x_14775:
[----:B------:R-:W-:Y:S05]  /*21560*/  BSYNC B0 ;  /* 0x0000000000007941 */ /* 0x000fea0003800000 */
.L_x_14774:
[----:B------:R-:W-:-:S03]  /*21570*/  UMOV UR4, 0xffffffff ;  /* 0xffffffff00047882 */ /* 0x000fc60000000000 */
[----:B------:R-:W-:Y:S05]  /*21580*/  BRA.DIV UR4, `(.L_x_14776) ;  /* 0x0000004204b07947 */ /* 0x000fea000b800000 */
        /* <DEDUP_REMOVED lines=16> */
.L_x_14928:
[----:B------:R-:W-:Y:S02]  /*21690*/  ULDC UR4, c[0x0][0xc38] ;  /* 0x00030e0000047ab9 */ /* 0x000fe40000000800 */
[----:B------:R-:W-:-:S04]  /*216a0*/  IMAD.U32 R4, RZ, RZ, UR4 ;  /* 0x00000004ff047e24 */ /* 0x000fc8000f8e00ff */
[----:B-1----:R-:W-:-:S04]  /*216b0*/  IMAD R24, R14, R4, RZ ;  /* 0x000000040e187224 */ /* 0x002fc800078e02ff */
[----:B------:R-:W-:-:S05]  /*216c0*/  IMAD.IADD R5, R24, 0x1, R5 ;  /* 0x0000000118057824 */ /* 0x000fca00078e0205 */
[----:B------:R-:W-:-:S13]  /*216d0*/  ISETP.GT.AND P6, PT, R5, R0, PT ;  /* 0x000000000500720c */ /* 0x000fda0003fc4270 */
[----:B------:R-:W-:Y:S05]  /*216e0*/  @!P6 BRA `(.L_x_14777) ;  /* 0xfffffffc0064e947 */ /* 0x000fea000383ffff */
.L_x_14772:
[----:B------:R-:W-:Y:S01]  /*216f0*/  IMAD.IADD R24, R5, 0x1, -R24 ;  /* 0x0000000105187824 */ /* 0x000fe200078e0a18 */
[----:B------:R-:W-:-:S03]  /*21700*/  UMOV UR4, 0xffffffff ;  /* 0xffffffff00047882 */ /* 0x000fc60000000000 */
[----:B------:R-:W-:-:S05]  /*21710*/  IMAD R5, R3, R4, R24 ;  /* 0x0000000403057224 */ /* 0x000fca00078e0218 */
[----:B------:R-:W-:Y:S01]  /*21720*/  ISETP.GT.AND P6, PT, R5, R0, PT ;  /* 0x000000000500720c */ /* 0x000fe20003fc4270 */
[----:B------:R-:W-:-:S12]  /*21730*/  BRA.DIV UR4, `(.L_x_14778) ;  /* 0x0000004604047947 */ /* 0x000fd8000b800000 */
[----:B------:R-:W-:-:S04]  /*21740*/  VOTE.ANY R5, PT, !P6 ;  /* 0x0000000000057806 */ /* 0x000fc800070e0100 */
[----:B------:R-:W1:Y:S02]  /*21750*/  POPC R6, R5 ;  /* 0x0000000500067309 */ /* 0x000e640000000000 */
[----:B-1---5:R1:W2:Y:S02]  /*21760*/  SHFL.IDX PT, R25, R2, R6, 0x1f ;  /* 0x00001f0602197589 */ /* 0x0222a400000e0000 */
.L_x_14932:
[----:B------:R-:W-:Y:S01]  /*21770*/  ISETP.NE.AND P0, PT, R5, RZ, PT ;  /* 0x000000ff0500720c */ /* 0x000fe20003f05270 */
[----:B------:R-:W-:-:S12]  /*21780*/  IMAD.MOV.U32 R5, RZ, RZ, RZ ;  /* 0x000000ffff057224 */ /* 0x000fd800078e00ff */
[----:B------:R-:W-:Y:S05]  /*21790*/  @!P0 BRA `(.L_x_14779) ;  /* 0x0000000000108947 */ /* 0x000fea0003800000 */
[----:B------:R-:W-:Y:S01]  /*217a0*/  UMOV UR4, 0xffffffff ;  /* 0xffffffff00047882 */ /* 0x000fe20000000000 */
[----:B------:R-:W-:Y:S02]  /*217b0*/  VIADD R12, R6, 0xffffffff ;  /* 0xffffffff060c7836 */ /* 0x000fe40000000000 */
[----:B------:R-:W-:Y:S05]  /*217c0*/  BRA.DIV UR4, `(.L_x_14780) ;  /* 0x0000004604287947 */ /* 0x000fea000b800000 */
[----:B------:R3:W4:Y:S02]  /*217d0*/  SHFL.IDX PT, R5, R3, R12, 0x1f ;  /* 0x00001f0c03057589 */ /* 0x00072400000e0000 */
.L_x_14779:
        /* <DEDUP_REMOVED lines=66> */
.L_x_14773:
[----:B------:R-:W-:Y:S01]  /*21c00*/  UMOV UR4, URZ ;  /* 0x0000003f00047c82 */ /* 0x000fe20008000000 */
[----:B------:R-:W-:Y:S01]  /*21c10*/  UMOV UR5, URZ ;  /* 0x0000003f00057c82 */ /* 0x000fe20008000000 */
[----:B------:R-:W-:Y:S01]  /*21c20*/  ULDC UR6, c[0x0][0xc3c] ;  /* 0x00030f0000067ab9 */ /* 0x000fe20000000800 */
[----:B------:R-:W-:Y:S02]  /*21c30*/  IMAD.MOV.U32 R24, RZ, RZ, R0 ;  /* 0x000000ffff187224 */ /* 0x000fe400078e0000 */
[----:B-----5:R-:W-:Y:S02]  /*21c40*/  IMAD.U32 R25, RZ, RZ, UR4 ;  /* 0x00000004ff197e24 */ /* 0x020fe4000f8e00ff */
[----:B------:R-:W-:Y:S02]  /*21c50*/  IMAD.U32 R26, RZ, RZ, UR5 ;  /* 0x00000005ff1a7e24 */ /* 0x000fe4000f8e00ff */
[----:B------:R-:W-:-:S07]  /*21c60*/  IMAD.U32 R27, RZ, RZ, UR6 ;  /* 0x00000006ff1b7e24 */ /* 0x000fce000f8e00ff */
.L_x_14781:
        /* <DEDUP_REMOVED lines=12> */
.L_x_14770:
[----:B------:R-:W-:Y:S02]  /*21d30*/  ULDC UR4, c[0x0][0xc3c] ;  /* 0x00030f0000047ab9 */ /* 0x000fe40000000800 */
[----:B----4-:R-:W-:-:S13]  /*21d40*/  ISETP.GE.AND P0, PT, R27, UR4, PT ;  /* 0x000000041b007c0c */ /* 0x010fda000bf06270 */
[----:B------:R-:W-:Y:S05]  /*21d50*/  @!P0 BRA `(.L_x_14782) ;  /* 0xffffff9000cc8947 */ /* 0x000fea000383ffff */
[----:B------:R-:W-:Y:S05]  /*21d60*/  BSYNC B7 ;  /* 0x0000000000077941 */ /* 0x000fea0003800000 */
.L_x_14656:
[----:B---3--:R-:W3:Y:S01]  /*21d70*/  LDL.LU R0, [R1+0x5c] ;  /* 0x00005c0001007983 */ /* 0x008ee20000300800 */
[----:B------:R-:W-:Y:S01]  /*21d80*/  BSSY B0, `(.L_x_14783) ;  /* 0x000000b000007945 */ /* 0x000fe20003800000 */
[----:B0-2---:R-:W0:Y:S01]  /*21d90*/  S2R R5, SR_CgaCtaId ;  /* 0x0000000000057919 */ /* 0x005e220000008800 */
        /* <DEDUP_REMOVED lines=9> */
.L_x_14935:
[----:B------:R-:W-:Y:S05]  /*21e30*/  BSYNC B0 ;  /* 0x0000000000007941 */ /* 0x000fea0003800000 */
.L_x_14783:
[----:B------:R-:W-:-:S03]  /*21e40*/  UMOV UR4, 0xffffffff ;  /* 0xffffffff00047882 */ /* 0x000fc60000000000 */
[----:B------:R-:W-:Y:S05]  /*21e50*/  BRA.DIV UR4, `(.L_x_14785) ;  /* 0x0000003e04c07947 */ /* 0x000fea000b800000 */
[----:B0-----:R-:W0:Y:S02]  /*21e60*/  S2R R0, SR_TID.X ;  /* 0x0000000000007919 */ /* 0x001e240000002100 */
[----:B0-----:R-:W-:-:S04]  /*21e70*/  SHF.R.U32.HI R0, RZ, 0x5, R0 ;  /* 0x00000005ff007819 */ /* 0x001fc80000011600 */
[----:B------:R-:W-:-:S05]  /*21e80*/  LOP3.LUT R0, R0, 0x3, RZ, 0xc0, !PT ;  /* 0x0000000300007812 */ /* 0x000fca00078ec0ff */
[----:B------:R0:W1:Y:S02]  /*21e90*/  SHFL.IDX PT, R14, R0, RZ, 0x1f ;  /* 0x00001fff000e7589 */ /* 0x00006400000e0000 */
.L_x_14938:
[----:B-1----:R-:W-:-:S13]  /*21ea0*/  ISETP.NE.AND P0, PT, R14, RZ, PT ;  /* 0x000000ff0e00720c */ /* 0x002fda0003f05270 */
[----:B------:R-:W-:Y:S05]  /*21eb0*/  @P0 BRA `(.L_x_14465) ;  /* 0x0000000000b40947 */ /* 0x000fea0003800000 */
[----:B------:R-:W-:-:S03]  /*21ec0*/  UMOV UR4, 0xffffffff ;  /* 0xffffffff00047882 */ /* 0x000fc60000000000 */
[----:B------:R-:W-:Y:S05]  /*21ed0*/  BRA.DIV UR4, `(.L_x_14786) ;  /* 0x0000003e04d47947 */ /* 0x000fea000b800000 */
[----:B------:R-:W-:-:S13]  /*21ee0*/  ELECT P6, URZ, PT ;  /* 0x00000000003f782f */ /* 0x000fda00038c0000 */
.L_x_14941:
[----:B------:R-:W-:Y:S05]  /*21ef0*/  @!P6 BRA `(.L_x_14465) ;  /* 0x0000000000a4e947 */ /* 0x000fea0003800000 */
[----:B0-----:R-:W2:Y:S02]  /*21f00*/  LDL.LU R0, [R1+0x40] ;  /* 0x0000400001007983 */ /* 0x001ea40000300800 */
[----:B--2---:R-:W-:-:S04]  /*21f10*/  LOP3.LUT R0, R0, 0x2, RZ, 0xfc, !PT ;  /* 0x0000000200007812 */ /* 0x004fc800078efcff */
[----:B------:R-:W-:-:S13]  /*21f20*/  ISETP.NE.AND P0, PT, R0, 0x3, PT ;  /* 0x000000030000780c */ /* 0x000fda0003f05270 */
[----:B------:R-:W-:Y:S05]  /*21f30*/  @!P0 BRA `(.L_x_14787) ;  /* 0x0000000000048947 */ /* 0x000fea0003800000 */
[----:B------:R-:W-:Y:S01]  /*21f40*/  BPT.TRAP 0x1 ;  /* 0x000000040000795c */ /* 0x000fe20000300000 */
.L_x_14787:
[----:B------:R-:W2:Y:S04]  /*21f50*/  LDL R2, [R1+0x1c] ;  /* 0x00001c0001027983 */ /* 0x000ea80000100800 */
[----:B------:R-:W3:Y:S01]  /*21f60*/  LDL.LU R0, [R1+0xc] ;  /* 0x00000c0001007983 */ /* 0x000ee20000300800 */
[----:B--2---:R-:W-:Y:S01]  /*21f70*/  SHF.L.U32 R3, R2, 0x1f, RZ ;  /* 0x0000001f02037819 */ /* 0x004fe200000006ff */
[C---:B---3--:R-:W-:Y:S02]  /*21f80*/  IMAD R4, R0.reuse, 0x8, R5 ;  /* 0x0000000800047824 */ /* 0x048fe400078e0205 */
[----:B------:R-:W-:Y:S02]  /*21f90*/  VIADD R0, R0, 0x1 ;  /* 0x0000000100007836 */ /* 0x000fe40000000000 */
[----:B------:R-:W0:Y:S03]  /*21fa0*/  SYNCS.PHASECHK.TRANS64.TRYWAIT P1, [R4+URZ+0x13240], R3 ;  /* 0x01324003040075a7 */ /* 0x000e26000802017f */
[----:B------:R-:W-:-:S04]  /*21fb0*/  ISETP.NE.AND P2, PT, R0, 0x2, PT ;  /* 0x000000020000780c */ /* 0x000fc80003f45270 */
[----:B------:R-:W-:Y:S01]  /*21fc0*/  SEL R2, RZ, 0x1, P2 ;  /* 0x00000001ff027807 */ /* 0x000fe20001000000 */
[----:B0-----:R-:W-:Y:S08]  /*21fd0*/  @!P1 BRA `(.L_x_14788) ;  /* 0x0000003c00b49947 */ /* 0x001ff00003800000 */
.L_x_14942:
[----:B------:R-:W2:Y:S01]  /*21fe0*/  LDL.LU R6, [R1+0x1c] ;  /* 0x00001c0001067983 */ /* 0x000ea20000300800 */
[----:B------:R-:W-:Y:S02]  /*21ff0*/  SEL R0, R0, RZ, P2 ;  /* 0x000000ff00007207 */ /* 0x000fe40001000000 */
[----:B--2---:R-:W-:Y:S01]  /*22000*/  LOP3.LUT R2, R6, R2, RZ, 0x3c, !PT ;  /* 0x0000000206027212 */ /* 0x004fe200078e3cff */
[----:B------:R-:W-:Y:S06]  /*22010*/  @!P0 BRA `(.L_x_14789) ;  /* 0x0000000000048947 */ /* 0x000fec0003800000 */
[----:B------:R-:W-:Y:S01]  /*22020*/  BPT.TRAP 0x1 ;  /* 0x000000040000795c */ /* 0x000fe20000300000 */
.L_x_14789:
[----:B------:R-:W-:Y:S01]  /*22030*/  IMAD R5, R0, 0x8, R5 ;  /* 0x0000000800057824 */ /* 0x000fe200078e0205 */
[----:B------:R-:W-:-:S04]  /*22040*/  SHF.L.U32 R0, R2, 0x1f, RZ ;  /* 0x0000001f02007819 */ /* 0x000fc800000006ff */
[----:B------:R-:W1:Y:S02]  /*22050*/  SYNCS.PHASECHK.TRANS64.TRYWAIT P1, [R5+URZ+0x13240], R0 ;  /* 0x01324000050075a7 */ /* 0x000e64000802017f */
[----:B-1----:R-:W-:Y:S05]  /*22060*/  @!P1 BRA `(.L_x_14790) ;  /* 0x0000003c00a49947 */ /* 0x002fea0003800000 */
.L_x_14943:
[----:B------:R-:W-:Y:S05]  /*22070*/  @!P0 BRA `(.L_x_14791) ;  /* 0x0000000000048947 */ /* 0x000fea0003800000 */
[----:B------:R-:W-:Y:S01]  /*22080*/  BPT.TRAP 0x1 ;  /* 0x000000040000795c */ /* 0x000fe20000300000 */
.L_x_14791:
[----:B------:R-:W2:Y:S02]  /*22090*/  SYNCS.PHASECHK.TRANS64.TRYWAIT P1, [R4+URZ+0x13260], R3 ;  /* 0x01326003040075a7 */ /* 0x000ea4000802017f */
[----:B--2---:R-:W-:Y:S05]  /*220a0*/  @!P1 BRA `(.L_x_14792) ;  /* 0x0000003c00a89947 */ /* 0x004fea0003800000 */
.L_x_14944:
[----:B------:R-:W-:Y:S05]  /*220b0*/  @!P0 BRA `(.L_x_14793) ;  /* 0x0000000000048947 */ /* 0x000fea0003800000 */
[----:B------:R-:W-:Y:S01]  /*220c0*/  BPT.TRAP 0x1 ;  /* 0x000000040000795c */ /* 0x000fe20000300000 */
.L_x_14793:
[----:B------:R-:W3:Y:S02]  /*220d0*/  SYNCS.PHASECHK.TRANS64.TRYWAIT P1, [R5+URZ+0x13260], R0 ;  /* 0x01326000050075a7 */ /* 0x000ee4000802017f */
[----:B---3--:R-:W-:Y:S05]  /*220e0*/  @!P1 BRA `(.L_x_14794) ;  /* 0x0000003c00ac9947 */ /* 0x008fea0003800000 */
.L_x_14945:
[----:B------:R-:W-:Y:S05]  /*220f0*/  @!P0 BRA `(.L_x_14795) ;  /* 0x0000000000048947 */ /* 0x000fea0003800000 */
[----:B------:R-:W-:Y:S01]  /*22100*/  BPT.TRAP 0x1 ;  /* 0x000000040000795c */ /* 0x000fe20000300000 */
.L_x_14795:
[----:B------:R-:W4:Y:S02]  /*22110*/  SYNCS.PHASECHK.TRANS64.TRYWAIT P1, [R4+URZ+0x13280], R3 ;  /* 0x01328003040075a7 */ /* 0x000f24000802017f */
[----:B----4-:R-:W-:Y:S05]  /*22120*/  @!P1 BRA `(.L_x_14796) ;  /* 0x0000003c00b09947 */ /* 0x010fea0003800000 */
.L_x_14946:
[----:B------:R-:W-:Y:S05]  /*22130*/  @!P0 BRA `(.L_x_14797) ;  /* 0x0000000000048947 */ /* 0x000fea0003800000 */
[----:B------:R-:W-:Y:S01]  /*22140*/  BPT.TRAP 0x1 ;  /* 0x000000040000795c */ /* 0x000fe20000300000 */
.L_x_14797:
[----:B------:R0:W0:Y:S02]  /*22150*/  SYNCS.PHASECHK.TRANS64.TRYWAIT P0, [R5+URZ+0x13280], R0 ;  /* 0x01328000050075a7 */ /* 0x000024000800017f */
[----:B0-----:R-:W-:Y:S05]  /*22160*/  @!P0 NANOSLEEP.SYNCS 0x989680 ;  /* 0x009896800000895d */ /* 0x001fea0003900000 */
[----:B------:R-:W0:Y:S02]  /*22170*/  @!P0 SYNCS.PHASECHK.TRANS64 P0, [R5+URZ+0x13280], R0 ;  /* 0x01328000050085a7 */ /* 0x000e24000800007f */
[----:B0-----:R-:W-:Y:S05]  /*22180*/  @!P0 BRA `(.L_x_14797) ;  /* 0xfffffffc00f08947 */ /* 0x001fea000383ffff */
.L_x_14465:
[----:B------:R-:W-:Y:S05]  /*22190*/  BSYNC B8 ;  /* 0x0000000000087941 */ /* 0x000fea0003800000 */
.L_x_14462:
[----:B------:R-:W-:Y:S05]  /*221a0*/  EXIT ;  /* 0x000000000000794d */ /* 0x000fea0003800000 */
.L_x_14489:
[----:B-1----:R1:W2:Y:S02]  /*221b0*/  SYNCS.PHASECHK.TRANS64.TRYWAIT P5, [R48+URZ+0x13290], R73 ;  /* 0x01329049300075a7 */ /* 0x0022a400080a017f */
[----:B--2---:R-:W-:Y:S05]  /*221c0*/  @!P5 NANOSLEEP.SYNCS 0x989680 ;  /* 0x009896800000d95d */ /* 0x004fea0003900000 */
[----:B------:R-:W2:Y:S02]  /*221d0*/  @!P5 SYNCS.PHASECHK.TRANS64 P5, [R48+URZ+0x13290], R73 ;  /* 0x013290493000d5a7 */ /* 0x000ea400080a007f */
[----:B--2---:R-:W-:Y:S05]  /*221e0*/  @!P5 BRA `(.L_x_14489) ;  /* 0xfffffffc00f0d947 */ /* 0x004fea000383ffff */
[----:B------:R-:W-:Y:S05]  /*221f0*/  BRA `(.L_x_14798) ;  /* 0xfffffe0400c87947 */ /* 0x000fea000383ffff */
.L_x_14490:
[----:B------:R-:W-:Y:S01]  /*22200*/  BSSY B1, `(.L_x_14799) ;  /* 0x0000007000017945 */ /* 0x000fe20003800000 */
[----:B------:R-:W-:Y:S02]  /*22210*/  IMAD.MOV.U32 R12, RZ, RZ, RZ ;  /* 0x000000ffff0c7224 */ /* 0x000fe400078e00ff */
[----:B------:R-:W-:Y:S02]  /*22220*/  IMAD.MOV.U32 R11, RZ, RZ, 0x1e1f ;  /* 0x00001e1fff0b7424 */ /* 0x000fe400078e00ff */
[----:B------:R-:W-:-:S07]  /*22230*/  IMAD.MOV.U32 R15, RZ, RZ, -0x1 ;  /* 0xffffffffff0f7424 */ /* 0x000fce00078e00ff */
[----:B01----:R-:W-:Y:S05]  /*22240*/  WARPSYNC.COLLECTIVE R15, `(.L_x_14800) ;  /* 0x000000000f087348 */ /* 0x003fea0003c00000 */
[----:B------:R2:W3:Y:S02]  /*22250*/  SHFL.IDX P6, R14, R13, R12, R11 ;  /* 0x0000000c0d0e7389 */ /* 0x0004e400000c000b */
[----:B0123--:R-:W-:Y:S01]  /*22260*/  ENDCOLLECTIVE ;  /* 0x000000000000791b */ /* 0x00ffe20003800000 */
.L_x_14800:
[----:B------:R-:W-:Y:S05]  /*22270*/  BSYNC B1 ;  /* 0x0000000000017941 */ /* 0x000fea0003800000 */
.L_x_14799:
        /* <DEDUP_REMOVED lines=8> */
.L_x_14801:
[----:B------:R-:W-:Y:S05]  /*22300*/  BRA `(.L_x_14802) ;  /* 0xfffffe0400987947 */ /* 0x000fea000383ffff */
.L_x_14500:
[----:B0-----:R0:W1:Y:S02]  /*22310*/  SYNCS.PHASECHK.TRANS64.TRYWAIT P6, [R48+URZ+0x13290], R73 ;  /* 0x01329049300075a7 */ /* 0x00106400080c017f */
[----:B-1----:R-:W-:Y:S05]  /*22320*/  @!P6 NANOSLEEP.SYNCS 0x989680 ;  /* 0x009896800000e95d */ /* 0x002fea0003900000 */
[----:B------:R-:W1:Y:S02]  /*22330*/  @!P6 SYNCS.PHASECHK.TRANS64 P6, [R48+URZ+0x13290], R73 ;  /* 0x013290493000e5a7 */ /* 0x000e6400080c007f */
[----:B-1----:R-:W-:Y:S05]  /*22340*/  @!P6 BRA `(.L_x_14500) ;  /* 0xfffffffc00f0e947 */ /* 0x002fea000383ffff */
[----:B------:R-:W-:Y:S05]  /*22350*/  BRA `(.L_x_14803) ;  /* 0xfffffe1400f07947 */ /* 0x000fea000383ffff */
.L_x_14501:
[----:B------:R-:W-:Y:S01]  /*22360*/  BSSY B1, `(.L_x_14804) ;  /* 0x0000007000017945 */ /* 0x000fe20003800000 */
[----:B------:R-:W-:Y:S02]  /*22370*/  IMAD.MOV.U32 R12, RZ, RZ, RZ ;  /* 0x000000ffff0c7224 */ /* 0x000fe400078e00ff */
[----:B------:R-:W-:Y:S02]  /*22380*/  IMAD.MOV.U32 R11, RZ, RZ, 0x1e1f ;  /* 0x00001e1fff0b7424 */ /* 0x000fe400078e00ff */
[----:B------:R-:W-:-:S07]  /*22390*/  IMAD.MOV.U32 R15, RZ, RZ, -0x1 ;  /* 0xffffffffff0f7424 */ /* 0x000fce00078e00ff */
[----:B0-----:R-:W-:Y:S05]  /*223a0*/  WARPSYNC.COLLECTIVE R15, `(.L_x_14805) ;  /* 0x000000000f087348 */ /* 0x001fea0003c00000 */
[----:B------:R1:W2:Y:S02]  /*223b0*/  SHFL.IDX P6, R14, R13, R12, R11 ;  /* 0x0000000c0d0e7389 */ /* 0x0002a400000c000b */
[----:B012---:R-:W-:Y:S01]  /*223c0*/  ENDCOLLECTIVE ;  /* 0x000000000000791b */ /* 0x007fe20003800000 */
.L_x_14805:
[----:B------:R-:W-:Y:S05]  /*223d0*/  BSYNC B1 ;  /* 0x0000000000017941 */ /* 0x000fea0003800000 */
.L_x_14804:
        /* <DEDUP_REMOVED lines=8> */
.L_x_14806:
[----:B------:R-:W-:Y:S05]  /*22460*/  BRA `(.L_x_14807) ;  /* 0xfffffe1400c07947 */ /* 0x000fea000383ffff */
.L_x_14506:
[----:B0-----:R0:W1:Y:S02]  /*22470*/  SYNCS.PHASECHK.TRANS64.TRYWAIT P3, [R48+URZ+0x13290], R73 ;  /* 0x01329049300075a7 */ /* 0x001064000806017f */
[----:B-1----:R-:W-:Y:S05]  /*22480*/  @!P3 NANOSLEEP.SYNCS 0x989680 ;  /* 0x009896800000b95d */ /* 0x002fea0003900000 */
[----:B------:R-:W1:Y:S02]  /*22490*/  @!P3 SYNCS.PHASECHK.TRANS64 P3, [R48+URZ+0x13290], R73 ;  /* 0x013290493000b5a7 */ /* 0x000e64000806007f */
[----:B-1----:R-:W-:Y:S05]  /*224a0*/  @!P3 BRA `(.L_x_14506) ;  /* 0xfffffffc00f0b947 */ /* 0x002fea000383ffff */
[----:B------:R-:W-:Y:S05]  /*224b0*/  BRA `(.L_x_14808) ;  /* 0xfffffe2400ac7947 */ /* 0x000fea000383ffff */
.L_x_14507:
[----:B------:R-:W-:Y:S01]  /*224c0*/  BSSY B1, `(.L_x_14809) ;  /* 0x0000007000017945 */ /* 0x000fe20003800000 */
[----:B------:R-:W-:Y:S02]  /*224d0*/  IMAD.MOV.U32 R12, RZ, RZ, RZ ;  /* 0x000000ffff0c7224 */ /* 0x000fe400078e00ff */
[----:B------:R-:W-:Y:S02]  /*224e0*/  IMAD.MOV.U32 R11, RZ, RZ, 0x1e1f ;  /* 0x00001e1fff0b7424 */ /* 0x000fe400078e00ff */
[----:B------:R-:W-:-:S07]  /*224f0*/  IMAD.MOV.U32 R15, RZ, RZ, -0x1 ;  /* 0xffffffffff0f7424 */ /* 0x000fce00078e00ff */
[----:B0-----:R-:W-:Y:S05]  /*22500*/  WARPSYNC.COLLECTIVE R15, `(.L_x_14810) ;  /* 0x000000000f087348 */ /* 0x001fea0003c00000 */
[----:B------:R1:W2:Y:S02]  /*22510*/  SHFL.IDX P6, R14, R13, R12, R11 ;  /* 0x0000000c0d0e7389 */ /* 0x0002a400000c000b */
[----:B012---:R-:W-:Y:S01]  /*22520*/  ENDCOLLECTIVE ;  /* 0x000000000000791b */ /* 0x007fe20003800000 */
.L_x_14810:
[----:B------:R-:W-:Y:S05]  /*22530*/  BSYNC B1 ;  /* 0x0000000000017941 */ /* 0x000fea0003800000 */
.L_x_14809:
        /* <DEDUP_REMOVED lines=8> */
.L_x_14811:
[----:B------:R-:W-:Y:S05]  /*225c0*/  BRA `(.L_x_14812) ;  /* 0xfffffe2400e87947 */ /* 0x000fea000383ffff */
.L_x_14511:
[----:B-1----:R1:W0:Y:S02]  /*225d0*/  SYNCS.PHASECHK.TRANS64.TRYWAIT P4, [R48+URZ+0x132b0], R73 ;  /* 0x0132b049300075a7 */ /* 0x002224000808017f */
[----:B0-----:R-:W-:Y:S05]  /*225e0*/  @!P4 NANOSLEEP.SYNCS 0x989680 ;  /* 0x009896800000c95d */ /* 0x001fea0003900000 */
[----:B------:R-:W0:Y:S02]  /*225f0*/  @!P4 SYNCS.PHASECHK.TRANS64 P4, [R48+URZ+0x132b0], R73 ;  /* 0x0132b0493000c5a7 */ /* 0x000e24000808007f */
[----:B0-----:R-:W-:Y:S05]  /*22600*/  @!P4 BRA `(.L_x_14511) ;  /* 0xfffffffc00f0c947 */ /* 0x001fea000383ffff */
[----:B------:R-:W-:Y:S05]  /*22610*/  BRA `(.L_x_14813) ;  /* 0xfffffe2800607947 */ /* 0x000fea000383ffff */
.L_x_14537:
[----:B------:R-:W-:Y:S01]  /*22620*/  BSSY B1, `(.L_x_14814) ;  /* 0x0000007000017945 */ /* 0x000fe20003800000 */
[----:B------:R-:W-:Y:S02]  /*22630*/  IMAD.MOV.U32 R12, RZ, RZ, RZ ;  /* 0x000000ffff0c7224 */ /* 0x000fe400078e00ff */
[----:B------:R-:W-:Y:S02]  /*22640*/  IMAD.MOV.U32 R11, RZ, RZ, 0x1e1f ;  /* 0x00001e1fff0b7424 */ /* 0x000fe400078e00ff */
[----:B------:R-:W-:-:S07]  /*22650*/  IMAD.MOV.U32 R15, RZ, RZ, -0x1 ;  /* 0xffffffffff0f7424 */ /* 0x000fce00078e00ff */
[----:B------:R-:W-:Y:S05]  /*22660*/  WARPSYNC.COLLECTIVE R15, `(.L_x_14815) ;  /* 0x000000000f087348 */ /* 0x000fea0003c00000 */
[----:B------:R0:W1:Y:S02]  /*22670*/  SHFL.IDX P6, R14, R13, R12, R11 ;  /* 0x0000000c0d0e7389 */ /* 0x00006400000c000b */
[----:B01----:R-:W-:Y:S01]  /*22680*/  ENDCOLLECTIVE ;  /* 0x000000000000791b */ /* 0x003fe20003800000 */
.L_x_14815:
[----:B------:R-:W-:Y:S05]  /*22690*/  BSYNC B1 ;  /* 0x0000000000017941 */ /* 0x000fea0003800000 */
.L_x_14814:
        /* <DEDUP_REMOVED lines=8> */
.L_x_14816:
[----:B------:R-:W-:Y:S02]  /*22720*/  IMAD.MOV.U32 R13, RZ, RZ, R4 ;  /* 0x000000ffff0d7224 */ /* 0x000fe400078e0004 */
[----:B------:R-:W-:-:S07]  /*22730*/  IMAD.MOV.U32 R3, RZ, RZ, R14 ;  /* 0x000000ffff037224 */ /* 0x000fce00078e000e */
[----:B------:R-:W-:Y:S05]  /*22740*/  WARPSYNC.COLLECTIVE R15, `(.L_x_14817) ;  /* 0x000000000f087348 */ /* 0x000fea0003c00000 */
[----:B------:R0:W1:Y:S02]  /*22750*/  SHFL.IDX P6, R14, R13, R12, R11 ;  /* 0x0000000c0d0e7389 */ /* 0x00006400000c000b */
[----:B01----:R-:W-:Y:S01]  /*22760*/  ENDCOLLECTIVE ;  /* 0x000000000000791b */ /* 0x003fe20003800000 */
.L_x_14817:
[----:B------:R-:W-:Y:S02]  /*22770*/  IMAD.MOV.U32 R13, RZ, RZ, R5 ;  /* 0x000000ffff0d7224 */ /* 0x000fe400078e0005 */
[----:B------:R-:W-:-:S07]  /*22780*/  IMAD.MOV.U32 R4, RZ, RZ, R14 ;  /* 0x000000ffff047224 */ /* 0x000fce00078e000e */
[----:B------:R-:W-:Y:S05]  /*22790*/  WARPSYNC.COLLECTIVE R15, `(.L_x_14818) ;  /* 0x000000000f087348 */ /* 0x000fea0003c00000 */
[----:B------:R0:W1:Y:S02]  /*227a0*/  SHFL.IDX P6, R14, R13, R12, R11 ;  /* 0x0000000c0d0e7389 */ /* 0x00006400000c000b */
[----:B01----:R-:W-:Y:S01]  /*227b0*/  ENDCOLLECTIVE ;  /* 0x000000000000791b */ /* 0x003fe20003800000 */
.L_x_14818:
[----:B------:R-:W-:Y:S05]  /*227c0*/  BRA `(.L_x_14819) ;  /* 0xfffffe3c00287947 */ /* 0x000fea000383ffff */
.L_x_14541:
[----:B-1----:R1:W2:Y:S02]  /*227d0*/  SYNCS.PHASECHK.TRANS64.TRYWAIT P0, [R22+URZ+0x13200], R5 ;  /* 0x01320005160075a7 */ /* 0x0022a4000800017f */
[----:B--2---:R-:W-:Y:S05]  /*227e0*/  @!P0 NANOSLEEP.SYNCS 0x989680 ;  /* 0x009896800000895d */ /* 0x004fea0003900000 */
[----:B------:R-:W2:Y:S02]  /*227f0*/  @!P0 SYNCS.PHASECHK.TRANS64 P0, [R22+URZ+0x13200], R5 ;  /* 0x01320005160085a7 */ /* 0x000ea4000800007f */
[----:B--2---:R-:W-:Y:S05]  /*22800*/  @!P0 BRA `(.L_x_14541) ;  /* 0xfffffffc00f08947 */ /* 0x004fea000383ffff */
[----:B------:R-:W-:Y:S05]  /*22810*/  BRA `(.L_x_14820) ;  /* 0xfffffe3c00c07947 */ /* 0x000fea000383ffff */
.L_x_14545:
[----:B------:R-:W-:Y:S01]  /*22820*/  BSSY B1, `(.L_x_14821) ;  /* 0x0000007000017945 */ /* 0x000fe20003800000 */
[----:B------:R-:W-:Y:S02]  /*22830*/  IMAD.MOV.U32 R12, RZ, RZ, RZ ;  /* 0x000000ffff0c7224 */ /* 0x000fe400078e00ff */
[----:B------:R-:W-:Y:S02]  /*22840*/  IMAD.MOV.U32 R11, RZ, RZ, 0x1e1f ;  /* 0x00001e1fff0b7424 */ /* 0x000fe400078e00ff */
[----:B------:R-:W-:-:S07]  /*22850*/  IMAD.MOV.U32 R15, RZ, RZ, -0x1 ;  /* 0xffffffffff0f7424 */ /* 0x000fce00078e00ff */
[----:B------:R-:W-:Y:S05]  /*22860*/  WARPSYNC.COLLECTIVE R15, `(.L_x_14822) ;  /* 0x000000000f087348 */ /* 0x000fea0003c00000 */
[----:B------:R0:W1:Y:S02]  /*22870*/  SHFL.IDX P6, R14, R13, R12, R11 ;  /* 0x0000000c0d0e7389 */ /* 0x00006400000c000b */
[----:B01----:R-:W-:Y:S01]  /*22880*/  ENDCOLLECTIVE ;  /* 0x000000000000791b */ /* 0x003fe20003800000 */
.L_x_14822:
[----:B------:R-:W-:Y:S05]  /*22890*/  BSYNC B1 ;  /* 0x0000000000017941 */ /* 0x000fea0003800000 */
.L_x_14821:
        /* <DEDUP_REMOVED lines=8> */
.L_x_14823:
[----:B------:R-:W-:Y:S02]  /*22920*/  IMAD.MOV.U32 R13, RZ, RZ, R7 ;  /* 0x000000ffff0d7224 */ /* 0x000fe400078e0007 */
[----:B------:R-:W-:-:S07]  /*22930*/  IMAD.MOV.U32 R5, RZ, RZ, R14 ;  /* 0x000000ffff057224 */ /* 0x000fce00078e000e */
[----:B------:R-:W-:Y:S05]  /*22940*/  WARPSYNC.COLLECTIVE R15, `(.L_x_14824) ;  /* 0x000000000f087348 */ /* 0x000fea0003c00000 */
[----:B------:R0:W1:Y:S02]  /*22950*/  SHFL.IDX P6, R14, R13, R12, R11 ;  /* 0x0000000c0d0e7389 */ /* 0x00006400000c000b */
[----:B01----:R-:W-:Y:S01]  /*22960*/  ENDCOLLECTIVE ;  /* 0x000000000000791b */ /* 0x003fe20003800000 */
.L_x_14824:
[----:B------:R-:W-:Y:S02]  /*22970*/  IMAD.MOV.U32 R13, RZ, RZ, R0 ;  /* 0x000000ffff0d7224 */ /* 0x000fe400078e0000 */
[----:B------:R-:W-:-:S07]  /*22980*/  IMAD.MOV.U32 R7, RZ, RZ, R14 ;  /* 0x000000ffff077224 */ /* 0x000fce00078e000e */
[----:B------:R-:W-:Y:S05]  /*22990*/  WARPSYNC.COLLECTIVE R15, `(.L_x_14825) ;  /* 0x000000000f087348 */ /* 0x000fea0003c00000 */
[----:B------:R0:W1:Y:S02]  /*229a0*/  SHFL.IDX P6, R14, R13, R12, R11 ;  /* 0x0000000c0d0e7389 */ /* 0x00006400000c000b */
[----:B01----:R-:W-:Y:S01]  /*229b0*/  ENDCOLLECTIVE ;  /* 0x000000000000791b */ /* 0x003fe20003800000 */
.L_x_14825:
[----:B------:R-:W-:Y:S05]  /*229c0*/  BRA `(.L_x_14826) ;  /* 0xfffffe4c00ec7947 */ /* 0x000fea000383ffff */
.L_x_14549:
[----:B0-----:R0:W1:Y:S02]  /*229d0*/  SYNCS.PHASECHK.TRANS64.TRYWAIT P1, [R22+URZ+0x13200], R13 ;  /* 0x0132000d160075a7 */ /* 0x001064000802017f */
[----:B-1----:R-:W-:Y:S05]  /*229e0*/  @!P1 NANOSLEEP.SYNCS 0x989680 ;  /* 0x009896800000995d */ /* 0x002fea0003900000 */
[----:B------:R-:W1:Y:S02]  /*229f0*/  @!P1 SYNCS.PHASECHK.TRANS64 P1, [R22+URZ+0x13200], R13 ;  /* 0x0132000d160095a7 */ /* 0x000e64000802007f */
[----:B-1----:R-:W-:Y:S05]  /*22a00*/  @!P1 BRA `(.L_x_14549) ;  /* 0xfffffffc00f09947 */ /* 0x002fea000383ffff */
[----:B------:R-:W-:Y:S05]  /*22a10*/  BRA `(.L_x_14827) ;  /* 0xfffffe5000747947 */ /* 0x000fea000383ffff */
.L_x_14553:
[----:B-1----:R1:W3:Y:S02]  /*22a20*/  SYNCS.PHASECHK.TRANS64.TRYWAIT P1, [R12+URZ+0x13230], R3 ;  /* 0x013230030c0075a7 */ /* 0x0022e4000802017f */
[----:B---3--:R-:W-:Y:S05]  /*22a30*/  @!P1 NANOSLEEP.SYNCS 0x989680 ;  /* 0x009896800000995d */ /* 0x008fea0003900000 */
[----:B------:R-:W3:Y:S02]  /*22a40*/  @!P1 SYNCS.PHASECHK.TRANS64 P1, [R12+URZ+0x13230], R3 ;  /* 0x013230030c0095a7 */ /* 0x000ee4000802007f */
[----:B---3--:R-:W-:Y:S05]  /*22a50*/  @!P1 BRA `(.L_x_14553) ;  /* 0xfffffffc00f09947 */ /* 0x008fea000383ffff */
[----:B------:R-:W-:Y:S05]  /*22a60*/  BRA `(.L_x_14552) ;  /* 0xfffffe6000c47947 */ /* 0x000fea000383ffff */
.L_x_14574:
[----:B-1----:R1:W2:Y:S02]  /*22a70*/  SYNCS.PHASECHK.TRANS64.TRYWAIT P1, [R14+URZ+0x13230], R11 ;  /* 0x0132300b0e0075a7 */ /* 0x0022a4000802017f */
[----:B--2---:R-:W-:Y:S05]  /*22a80*/  @!P1 NANOSLEEP.SYNCS 0x989680 ;  /* 0x009896800000995d */ /* 0x004fea0003900000 */
[----:B------:R-:W2:Y:S02]  /*22a90*/  @!P1 SYNCS.PHASECHK.TRANS64 P1, [R14+URZ+0x13230], R11 ;  /* 0x0132300b0e0095a7 */ /* 0x000ea4000802007f */
[----:B--2---:R-:W-:Y:S05]  /*22aa0*/  @!P1 BRA `(.L_x_14574) ;  /* 0xfffffffc00f09947 */ /* 0x004fea000383ffff */
[----:B------:R-:W-:Y:S05]  /*22ab0*/  BRA `(.L_x_14573) ;  /* 0xfffffea000907947 */ /* 0x000fea000383ffff */
.L_x_14579:
[----:B-1----:R1:W2:Y:S02]  /*22ac0*/  SYNCS.PHASECHK.TRANS64.TRYWAIT P1, [R15+URZ+0x13250], R10 ;  /* 0x0132500a0f0075a7 */ /* 0x0022a4000802017f */
[----:B--2---:R-:W-:Y:S05]  /*22ad0*/  @!P1 NANOSLEEP.SYNCS 0x989680 ;  /* 0x009896800000995d */ /* 0x004fea0003900000 */
[----:B------:R-:W2:Y:S02]  /*22ae0*/  @!P1 SYNCS.PHASECHK.TRANS64 P1, [R15+URZ+0x13250], R10 ;  /* 0x0132500a0f0095a7 */ /* 0x000ea4000802007f */
[----:B--2---:R-:W-:Y:S05]  /*22af0*/  @!P1 BRA `(.L_x_14579) ;  /* 0xfffffffc00f09947 */ /* 0x004fea000383ffff */
[----:B------:R-:W-:Y:S05]  /*22b00*/  BRA `(.L_x_14578) ;  /* 0xfffffea800007947 */ /* 0x000fea000383ffff */
.L_x_14602:
[----:B-1----:R1:W2:Y:S02]  /*22b10*/  SYNCS.PHASECHK.TRANS64.TRYWAIT P1, [R0+URZ+0x13230], R3 ;  /* 0x01323003000075a7 */ /* 0x0022a4000802017f */
[----:B--2---:R-:W-:Y:S05]  /*22b20*/  @!P1 NANOSLEEP.SYNCS 0x989680 ;  /* 0x009896800000995d */ /* 0x004fea0003900000 */
[----:B------:R-:W2:Y:S02]  /*22b30*/  @!P1 SYNCS.PHASECHK.TRANS64 P1, [R0+URZ+0x13230], R3 ;  /* 0x01323003000095a7 */ /* 0x000ea4000802007f */
[----:B--2---:R-:W-:Y:S05]  /*22b40*/  @!P1 BRA `(.L_x_14602) ;  /* 0xfffffffc00f09947 */ /* 0x004fea000383ffff */
[----:B------:R-:W-:Y:S05]  /*22b50*/  BRA `(.L_x_14601) ;  /* 0xfffffee800047947 */ /* 0x000fea000383ffff */
.L_x_14607:
[----:B-1----:R1:W2:Y:S02]  /*22b60*/  SYNCS.PHASECHK.TRANS64.TRYWAIT P1, [R14+URZ+0x13250], R3 ;  /* 0x013250030e0075a7 */ /* 0x0022a4000802017f */
[----:B--2---:R-:W-:Y:S05]  /*22b70*/  @!P1 NANOSLEEP.SYNCS 0x989680 ;  /* 0x009896800000995d */ /* 0x004fea0003900000 */
[----:B------:R-:W2:Y:S02]  /*22b80*/  @!P1 SYNCS.PHASECHK.TRANS64 P1, [R14+URZ+0x13250], R3 ;  /* 0x013250030e0095a7 */ /* 0x000ea4000802007f */
[----:B--2---:R-:W-:Y:S05]  /*22b90*/  @!P1 BRA `(.L_x_14607) ;  /* 0xfffffffc00f09947 */ /* 0x004fea000383ffff */
[----:B------:R-:W-:Y:S05]  /*22ba0*/  BRA `(.L_x_14606) ;  /* 0xfffffeec00747947 */ /* 0x000fea000383ffff */
.L_x_14617:
[----:B-1----:R1:W2:Y:S02]  /*22bb0*/  SYNCS.PHASECHK.TRANS64.TRYWAIT P1, [R3+URZ+0x13230], R12 ;  /* 0x0132300c030075a7 */ /* 0x0022a4000802017f */
[----:B--2---:R-:W-:Y:S05]  /*22bc0*/  @!P1 NANOSLEEP.SYNCS 0x989680 ;  /* 0x009896800000995d */ /* 0x004fea0003900000 */
[----:B------:R-:W2:Y:S02]  /*22bd0*/  @!P1 SYNCS.PHASECHK.TRANS64 P1, [R3+URZ+0x13230], R12 ;  /* 0x0132300c030095a7 */ /* 0x000ea4000802007f */
[----:B--2---:R-:W-:Y:S05]  /*22be0*/  @!P1 BRA `(.L_x_14617) ;  /* 0xfffffffc00f09947 */ /* 0x004fea000383ffff */
[----:B------:R-:W-:Y:S05]  /*22bf0*/  BRA `(.L_x_14616) ;  /* 0xffffff0c00307947 */ /* 0x000fea000383ffff */
.L_x_14622:
[----:B-1----:R1:W2:Y:S02]  /*22c00*/  SYNCS.PHASECHK.TRANS64.TRYWAIT P1, [R9+URZ+0x13250], R3 ;  /* 0x01325003090075a7 */ /* 0x0022a4000802017f */
[----:B--2---:R-:W-:Y:S05]  /*22c10*/  @!P1 NANOSLEEP.SYNCS 0x989680 ;  /* 0x009896800000995d */ /* 0x004fea0003900000 */
[----:B------:R-:W2:Y:S02]  /*22c20*/  @!P1 SYNCS.PHASECHK.TRANS64 P1, [R9+URZ+0x13250], R3 ;  /* 0x01325003090095a7 */ /* 0x000ea4000802007f */
[----:B--2---:R-:W-:Y:S05]  /*22c30*/  @!P1 BRA `(.L_x_14622) ;  /* 0xfffffffc00f09947 */ /* 0x004fea000383ffff */
[----:B------:R-:W-:Y:S05]  /*22c40*/  BRA `(.L_x_14621) ;  /* 0xffffff1000a07947 */ /* 0x000fea000383ffff */
.L_x_14638:
[----:B-1----:R1:W2:Y:S02]  /*22c50*/  SYNCS.PHASECHK.TRANS64.TRYWAIT P1, [R13+URZ+0x13250], R4 ;  /* 0x013250040d0075a7 */ /* 0x0022a4000802017f */
[----:B--2---:R-:W-:Y:S05]  /*22c60*/  @!P1 NANOSLEEP.SYNCS 0x989680 ;  /* 0x009896800000995d */ /* 0x004fea0003900000 */
[----:B------:R-:W2:Y:S02]  /*22c70*/  @!P1 SYNCS.PHASECHK.TRANS64 P1, [R13+URZ+0x13250], R4 ;  /* 0x013250040d0095a7 */ /* 0x000ea4000802007f */
[----:B--2---:R-:W-:Y:S05]  /*22c80*/  @!P1 BRA `(.L_x_14638) ;  /* 0xfffffffc00f09947 */ /* 0x004fea000383ffff */
[----:B------:R-:W-:Y:S05]  /*22c90*/  BRA `(.L_x_14637) ;  /* 0xffffff4c00a47947 */ /* 0x000fea000383ffff */
.L_x_14670:
[----:B------:R-:W0:Y:S01]  /*22ca0*/  S2R R9, SR_TID.X ;  /* 0x0000000000097919 */ /* 0x000e220000002100 */
[----:B------:R-:W-:Y:S01]  /*22cb0*/  BSSY B1, `(.L_x_14828) ;  /* 0x000000a000017945 */ /* 0x000fe20003800000 */
[----:B------:R-:W-:Y:S02]  /*22cc0*/  IMAD.MOV.U32 R12, RZ, RZ, RZ ;  /* 0x000000ffff0c7224 */ /* 0x000fe400078e00ff */
[----:B-1----:R-:W-:Y:S02]  /*22cd0*/  IMAD.MOV.U32 R11, RZ, RZ, 0x1f ;  /* 0x0000001fff0b7424 */ /* 0x002fe400078e00ff */
[----:B------:R-:W-:Y:S01]  /*22ce0*/  IMAD.MOV.U32 R15, RZ, RZ, -0x1 ;  /* 0xffffffffff0f7424 */ /* 0x000fe200078e00ff */
[----:B0-----:R-:W-:-:S04]  /*22cf0*/  SHF.R.U32.HI R9, RZ, 0x5, R9 ;  /* 0x00000005ff097819 */ /* 0x001fc80000011609 */
[----:B------:R-:W-:-:S05]  /*22d00*/  LOP3.LUT R9, R9, 0x3, RZ, 0xc0, !PT ;  /* 0x0000000309097812 */ /* 0x000fca00078ec0ff */
[----:B------:R-:W-:-:S07]  /*22d10*/  IMAD.MOV.U32 R13, RZ, RZ, R9 ;  /* 0x000000ffff0d7224 */ /* 0x000fce00078e0009 */
[----:B------:R-:W-:Y:S05]  /*22d20*/  WARPSYNC.COLLECTIVE R15, `(.L_x_14829) ;  /* 0x000000000f087348 */ /* 0x000fea0003c00000 */
[----:B------:R0:W1:Y:S02]  /*22d30*/  SHFL.IDX P6, R14, R13, R12, R11 ;  /* 0x0000000c0d0e7389 */ /* 0x00006400000c000b */
[----:B01----:R-:W-:Y:S01]  /*22d40*/  ENDCOLLECTIVE ;  /* 0x000000000000791b */ /* 0x003fe20003800000 */
.L_x_14829:
[----:B------:R-:W-:Y:S05]  /*22d50*/  BSYNC B1 ;  /* 0x0000000000017941 */ /* 0x000fea0003800000 */
.L_x_14828:
[----:B------:R-:W-:Y:S05]  /*22d60*/  BRA `(.L_x_14830) ;  /* 0xffffff8c00607947 */ /* 0x000fea000383ffff */
.L_x_14672:
[----:B------:R-:W-:Y:S01]  /*22d70*/  BSSY B1, `(.L_x_14831) ;  /* 0x0000006000017945 */ /* 0x000fe20003800000 */
[----:B------:R-:W-:-:S07]  /*22d80*/  IMAD.MOV.U32 R15, RZ, RZ, -0x1 ;  /* 0xffffffffff0f7424 */ /* 0x000fce00078e00ff */
[----:B01----:R-:W-:Y:S05]  /*22d90*/  WARPSYNC.COLLECTIVE R15, `(.L_x_14832) ;  /* 0x000000000f0c7348 */ /* 0x003fea0003c00000 */
[----:B------:R-:W-:Y:S02]  /*22da0*/  ELECT P6, UR62, PT ;  /* 0x00000000003e782f */ /* 0x000fe400038c0000 */
[----:B------:R-:W-:Y:S01]  /*22db0*/  MOV R14, UR62 ;  /* 0x0000003e000e7c02 */ /* 0x000fe20008000f00 */
[----:B01----:R-:W-:Y:S10]  /*22dc0*/  ENDCOLLECTIVE ;  /* 0x000000000000791b */ /* 0x003ff40003800000 */
.L_x_14832:
[----:B------:R-:W-:Y:S05]  /*22dd0*/  BSYNC B1 ;  /* 0x0000000000017941 */ /* 0x000fea0003800000 */
.L_x_14831:
[----:B------:R-:W-:Y:S05]  /*22de0*/  BRA `(.L_x_14671) ;  /* 0xffffff8c00587947 */ /* 0x000fea000383ffff */
.L_x_14674:
[----:B0-----:R0:W2:Y:S02]  /*22df0*/  SYNCS.PHASECHK.TRANS64.TRYWAIT P0, [R17+URZ+0x13220], R5 ;  /* 0x01322005110075a7 */ /* 0x0010a4000800017f */
[----:B--2---:R-:W-:Y:S05]  /*22e00*/  @!P0 NANOSLEEP.SYNCS 0x989680 ;  /* 0x009896800000895d */ /* 0x004fea0003900000 */
[----:B------:R-:W2:Y:S02]  /*22e10*/  @!P0 SYNCS.PHASECHK.TRANS64 P0, [R17+URZ+0x13220], R5 ;  /* 0x01322005110085a7 */ /* 0x000ea4000800007f */
[----:B--2---:R-:W-:Y:S05]  /*22e20*/  @!P0 BRA `(.L_x_14674) ;  /* 0xfffffffc00f08947 */ /* 0x004fea000383ffff */
[----:B------:R-:W-:Y:S05]  /*22e30*/  BRA `(.L_x_14833) ;  /* 0xffffff8c00687947 */ /* 0x000fea000383ffff */
.L_x_14678:
[----:B0-----:R0:W2:Y:S02]  /*22e40*/  SYNCS.PHASECHK.TRANS64.TRYWAIT P0, [R5+URZ+0x132a0], R6 ;  /* 0x0132a006050075a7 */ /* 0x0010a4000800017f */
[----:B--2---:R-:W-:Y:S05]  /*22e50*/  @!P0 NANOSLEEP.SYNCS 0x989680 ;  /* 0x009896800000895d */ /* 0x004fea0003900000 */
[----:B------:R-:W2:Y:S02]  /*22e60*/  @!P0 SYNCS.PHASECHK.TRANS64 P0, [R5+URZ+0x132a0], R6 ;  /* 0x0132a006050085a7 */ /* 0x000ea4000800007f */
[----:B--2---:R-:W-:Y:S05]  /*22e70*/  @!P0 BRA `(.L_x_14678) ;  /* 0xfffffffc00f08947 */ /* 0x004fea000383ffff */
[----:B------:R-:W-:Y:S05]  /*22e80*/  BRA `(.L_x_14834) ;  /* 0xffffff8c00887947 */ /* 0x000fea000383ffff */
.L_x_14683:
[----:B-1----:R1:W2:Y:S02]  /*22e90*/  SYNCS.PHASECHK.TRANS64.TRYWAIT P0, [R5+URZ+0x132c0], R6 ;  /* 0x0132c006050075a7 */ /* 0x0022a4000800017f */
[----:B--2---:R-:W-:Y:S05]  /*22ea0*/  @!P0 NANOSLEEP.SYNCS 0x989680 ;  /* 0x009896800000895d */ /* 0x004fea0003900000 */
[----:B------:R-:W2:Y:S02]  /*22eb0*/  @!P0 SYNCS.PHASECHK.TRANS64 P0, [R5+URZ+0x132c0], R6 ;  /* 0x0132c006050085a7 */ /* 0x000ea4000800007f */
[----:B--2---:R-:W-:Y:S05]  /*22ec0*/  @!P0 BRA `(.L_x_14683) ;  /* 0xfffffffc00f08947 */ /* 0x004fea000383ffff */
[----:B------:R-:W-:Y:S05]  /*22ed0*/  BRA `(.L_x_14835) ;  /* 0xffffff9000087947 */ /* 0x000fea000383ffff */
.L_x_14690:
[----:B0-----:R0:W2:Y:S02]  /*22ee0*/  SYNCS.PHASECHK.TRANS64.TRYWAIT P1, [R5+URZ+0x132a0], R6 ;  /* 0x0132a006050075a7 */ /* 0x0010a4000802017f */
[----:B--2---:R-:W-:Y:S05]  /*22ef0*/  @!P1 NANOSLEEP.SYNCS 0x989680 ;  /* 0x009896800000995d */ /* 0x004fea0003900000 */
[----:B------:R-:W2:Y:S02]  /*22f00*/  @!P1 SYNCS.PHASECHK.TRANS64 P1, [R5+URZ+0x132a0], R6 ;  /* 0x0132a006050095a7 */ /* 0x000ea4000802007f */
[----:B--2---:R-:W-:Y:S05]  /*22f10*/  @!P1 BRA `(.L_x_14690) ;  /* 0xfffffffc00f09947 */ /* 0x004fea000383ffff */
[----:B------:R-:W-:Y:S05]  /*22f20*/  BRA `(.L_x_14836) ;  /* 0xffffff9000dc7947 */ /* 0x000fea000383ffff */
.L_x_14695:
[----:B-1----:R1:W2:Y:S02]  /*22f30*/  SYNCS.PHASECHK.TRANS64.TRYWAIT P1, [R5+URZ+0x132c0], R6 ;  /* 0x0132c006050075a7 */ /* 0x0022a4000802017f */
[----:B--2---:R-:W-:Y:S05]  /*22f40*/  @!P1 NANOSLEEP.SYNCS 0x989680 ;  /* 0x009896800000995d */ /* 0x004fea0003900000 */
[----:B------:R-:W2:Y:S02]  /*22f50*/  @!P1 SYNCS.PHASECHK.TRANS64 P1, [R5+URZ+0x132c0], R6 ;  /* 0x0132c006050095a7 */ /* 0x000ea4000802007f */
[----:B--2---:R-:W-:Y:S05]  /*22f60*/  @!P1 BRA `(.L_x_14695) ;  /* 0xfffffffc00f09947 */ /* 0x004fea000383ffff */
[----:B------:R-:W-:Y:S05]  /*22f70*/  BRA `(.L_x_14837) ;  /* 0xffffff9400587947 */ /* 0x000fea000383ffff */
.L_x_14718:
[----:B------:R-:W0:Y:S01]  /*22f80*/  S2R R21, SR_TID.X ;  /* 0x0000000000157919 */ /* 0x000e220000002100 */
[----:B------:R-:W-:Y:S01]  /*22f90*/  BSSY B0, `(.L_x_14838) ;  /* 0x000000a000007945 */ /* 0x000fe20003800000 */
[----:B------:R-:W-:Y:S02]  /*22fa0*/  IMAD.MOV.U32 R12, RZ, RZ, RZ ;  /* 0x000000ffff0c7224 */ /* 0x000fe400078e00ff */
[----:B------:R-:W-:Y:S01]  /*22fb0*/  IMAD.MOV.U32 R15, RZ, RZ, -0x1 ;  /* 0xffffffffff0f7424 */ /* 0x000fe200078e00ff */
[----:B0-----:R-:W-:-:S04]  /*22fc0*/  SHF.R.U32.HI R11, RZ, 0x5, R21 ;  /* 0x00000005ff0b7819 */ /* 0x001fc80000011615 */
[----:B------:R-:W-:-:S05]  /*22fd0*/  LOP3.LUT R11, R11, 0x3, RZ, 0xc0, !PT ;  /* 0x000000030b0b7812 */ /* 0x000fca00078ec0ff */
[----:B------:R-:W-:Y:S02]  /*22fe0*/  IMAD.MOV.U32 R13, RZ, RZ, R11 ;  /* 0x000000ffff0d7224 */ /* 0x000fe400078e000b */
[----:B------:R-:W-:-:S07]  /*22ff0*/  IMAD.MOV.U32 R11, RZ, RZ, 0x1f ;  /* 0x0000001fff0b7424 */ /* 0x000fce00078e00ff */
[----:B-----5:R-:W-:Y:S05]  /*23000*/  WARPSYNC.COLLECTIVE R15, `(.L_x_14839) ;  /* 0x000000000f087348 */ /* 0x020fea0003c00000 */
[----:B------:R0:W1:Y:S02]  /*23010*/  SHFL.IDX P6, R14, R13, R12, R11 ;  /* 0x0000000c0d0e7389 */ /* 0x00006400000c000b */
[----:B01---5:R-:W-:Y:S01]  /*23020*/  ENDCOLLECTIVE ;  /* 0x000000000000791b */ /* 0x023fe20003800000 */
.L_x_14839:
[----:B------:R-:W-:Y:S05]  /*23030*/  BSYNC B0 ;  /* 0x0000000000007941 */ /* 0x000fea0003800000 */
.L_x_14838:
[----:B------:R-:W-:Y:S05]  /*23040*/  BRA `(.L_x_14840) ;  /* 0xffffffa400f47947 */ /* 0x000fea000383ffff */
.L_x_14721:
[----:B0-----:R-:W2:Y:S02]  /*23050*/  LDL R0, [R1+0x48] ;  /* 0x0000480001007983 */ /* 0x001ea40000100800 */
[----:B--2---:R0:W1:Y:S02]  /*23060*/  SYNCS.PHASECHK.TRANS64.TRYWAIT P0, [R4+URZ+0x13280], R0 ;  /* 0x01328000040075a7 */ /* 0x004064000800017f */
[----:B-1----:R-:W-:Y:S05]  /*23070*/  @!P0 NANOSLEEP.SYNCS 0x989680 ;  /* 0x009896800000895d */ /* 0x002fea0003900000 */
[----:B------:R-:W1:Y:S02]  /*23080*/  @!P0 SYNCS.PHASECHK.TRANS64 P0, [R4+URZ+0x13280], R0 ;  /* 0x01328000040085a7 */ /* 0x000e64000800007f */
[----:B-1----:R-:W-:Y:S05]  /*23090*/  @!P0 BRA `(.L_x_14721) ;  /* 0xfffffffc00ec8947 */ /* 0x002fea000383ffff */
[----:B------:R-:W-:Y:S05]  /*230a0*/  BRA `(.L_x_14841) ;  /* 0xffffffa800187947 */ /* 0x000fea000383ffff */
.L_x_14722:
        /* <DEDUP_REMOVED lines=8> */
.L_x_14843:
[----:B------:R-:W-:Y:S05]  /*23130*/  BSYNC B0 ;  /* 0x0000000000007941 */ /* 0x000fea0003800000 */
.L_x_14842:
[----:B------:R-:W-:Y:S01]  /*23140*/  IMAD.MOV.U32 R13, RZ, RZ, R0 ;  /* 0x000000ffff0d7224 */ /* 0x000fe200078e0000 */
[C---:B------:R-:W-:Y:S01]  /*23150*/  ISETP.GE.AND P3, PT, R5.reuse, 0x81, PT ;  /* 0x000000810500780c */ /* 0x040fe20003f66270 */
        /* <DEDUP_REMOVED lines=10> */
.L_x_14844:
[----:B------:R-:W-:Y:S01]  /*23200*/  @P3 LOP3.LUT R16, R16, 0x8, RZ, 0xfc, !PT ;  /* 0x0000000810103812 */ /* 0x000fe200078efcff */
[----:B------:R-:W-:Y:S02]  /*23210*/  IMAD.MOV.U32 R13, RZ, RZ, R2 ;  /* 0x000000ffff0d7224 */ /* 0x000fe400078e0002 */
[----:B------:R-:W-:Y:S02]  /*23220*/  IMAD.MOV.U32 R12, RZ, RZ, 0x1 ;  /* 0x00000001ff0c7424 */ /* 0x000fe400078e00ff */
[----:B------:R-:W-:-:S07]  /*23230*/  IMAD.MOV.U32 R3, RZ, RZ, R14 ;  /* 0x000000ffff037224 */ /* 0x000fce00078e000e */
[----:B------:R-:W-:Y:S05]  /*23240*/  WARPSYNC.COLLECTIVE R15, `(.L_x_14845) ;  /* 0x000000000f087348 */ /* 0x000fea0003c00000 */
[----:B------:R0:W1:Y:S02]  /*23250*/  SHFL.IDX P6, R14, R13, R12, R11 ;  /* 0x0000000c0d0e7389 */ /* 0x00006400000c000b */
[----:B01----:R-:W-:Y:S01]  /*23260*/  ENDCOLLECTIVE ;  /* 0x000000000000791b */ /* 0x003fe20003800000 */
.L_x_14845:
[----:B------:R-:W-:Y:S01]  /*23270*/  IADD3 R20, P1, R20, R3, RZ ;  /* 0x0000000314147210 */ /* 0x000fe20007f3e0ff */
[----:B------:R-:W-:-:S04]  /*23280*/  IMAD.IADD R3, R17, 0x1, R18 ;  /* 0x0000000111037824 */ /* 0x000fc800078e0212 */
[----:B------:R-:W-:Y:S01]  /*23290*/  IMAD.X R21, RZ, RZ, R10, P1 ;  /* 0x000000ffff157224 */ /* 0x000fe200008e060a */
        /* <DEDUP_REMOVED lines=11> */
.L_x_14846:
[----:B------:R-:W-:Y:S02]  /*23350*/  IMAD.MOV.U32 R13, RZ, RZ, R2 ;  /* 0x000000ffff0d7224 */ /* 0x000fe400078e0002 */
[----:B------:R-:W-:Y:S02]  /*23360*/  IMAD.MOV.U32 R12, RZ, RZ, 0x2 ;  /* 0x00000002ff0c7424 */ /* 0x000fe400078e00ff */
[----:B------:R-:W-:-:S05]  /*23370*/  IMAD.SHL.U32 R21, R10, 0x10, RZ ;  /* 0x000000100a157824 */ /* 0x000fca00078e00ff */
[----:B------:R-:W-:Y:S01]  /*23380*/  LOP3.LUT R21, R21, 0x30, RZ, 0xc0, !PT ;  /* 0x0000003015157812 */ /* 0x000fe200078ec0ff */
[----:B------:R-:W-:-:S07]  /*23390*/  IMAD.MOV.U32 R10, RZ, RZ, R14 ;  /* 0x000000ffff0a7224 */ /* 0x000fce00078e000e */
[----:B------:R-:W-:Y:S05]  /*233a0*/  WARPSYNC.COLLECTIVE R15, `(.L_x_14847) ;  /* 0x000000000f087348 */ /* 0x000fea0003c00000 */
[----:B------:R0:W1:Y:S02]  /*233b0*/  SHFL.IDX P6, R14, R13, R12, R11 ;  /* 0x0000000c0d0e7389 */ /* 0x00006400000c000b */
[----:B01----:R-:W-:Y:S01]  /*233c0*/  ENDCOLLECTIVE ;  /* 0x000000000000791b */ /* 0x003fe20003800000 */
.L_x_14847:
[----:B------:R-:W-:Y:S02]  /*233d0*/  IADD3 R20, P1, R21, R10, RZ ;  /* 0x0000000a15147210 */ /* 0x000fe40007f3e0ff */
[----:B------:R-:W0:Y:S03]  /*233e0*/  S2R R10, SR_TID.X ;  /* 0x00000000000a7919 */ /* 0x000e260000002100 */
        /* <DEDUP_REMOVED lines=11> */
.L_x_14848:
[----:B------:R-:W-:Y:S02]  /*234a0*/  IMAD.SHL.U32 R21, R10, 0x10, RZ ;  /* 0x000000100a157824 */ /* 0x000fe400078e00ff */
[----:B------:R-:W-:Y:S02]  /*234b0*/  IMAD.MOV.U32 R13, RZ, RZ, R2 ;  /* 0x000000ffff0d7224 */ /* 0x000fe400078e0002 */
[----:B------:R-:W-:Y:S01]  /*234c0*/  IMAD.MOV.U32 R12, RZ, RZ, 0x3 ;  /* 0x00000003ff0c7424 */ /* 0x000fe200078e00ff */
[----:B------:R-:W-:Y:S01]  /*234d0*/  LOP3.LUT R21, R21, 0x30, RZ, 0xc0, !PT ;  /* 0x0000003015157812 */ /* 0x000fe200078ec0ff */
[----:B------:R-:W-:-:S07]  /*234e0*/  IMAD.MOV.U32 R10, RZ, RZ, R14 ;  /* 0x000000ffff0a7224 */ /* 0x000fce00078e000e */
[----:B------:R-:W-:Y:S05]  /*234f0*/  WARPSYNC.COLLECTIVE R15, `(.L_x_14849) ;  /* 0x000000000f087348 */ /* 0x000fea0003c00000 */
[----:B------:R0:W1:Y:S02]  /*23500*/  SHFL.IDX P6, R14, R13, R12, R11 ;  /* 0x0000000c0d0e7389 */ /* 0x00006400000c000b */
[----:B01----:R-:W-:Y:S01]  /*23510*/  ENDCOLLECTIVE ;  /* 0x000000000000791b */ /* 0x003fe20003800000 */
.L_x_14849:
        /* <DEDUP_REMOVED lines=13> */
.L_x_14850:
[----:B------:R-:W-:Y:S02]  /*235f0*/  IMAD.SHL.U32 R10, R10, 0x10, RZ ;  /* 0x000000100a0a7824 */ /* 0x000fe400078e00ff */
[----:B------:R-:W-:Y:S02]  /*23600*/  IMAD.MOV.U32 R13, RZ, RZ, R28 ;  /* 0x000000ffff0d7224 */ /* 0x000fe400078e001c */
[----:B------:R-:W-:Y:S01]  /*23610*/  IMAD.MOV.U32 R12, RZ, RZ, RZ ;  /* 0x000000ffff0c7224 */ /* 0x000fe200078e00ff */
[----:B------:R-:W-:Y:S01]  /*23620*/  LOP3.LUT R10, R10, 0x30, RZ, 0xc0, !PT ;  /* 0x000000300a0a7812 */ /* 0x000fe200078ec0ff */
[----:B------:R-:W-:-:S07]  /*23630*/  IMAD.MOV.U32 R0, RZ, RZ, R14 ;  /* 0x000000ffff007224 */ /* 0x000fce00078e000e */
[----:B------:R-:W-:Y:S05]  /*23640*/  WARPSYNC.COLLECTIVE R15, `(.L_x_14851) ;  /* 0x000000000f087348 */ /* 0x000fea0003c00000 */
[----:B------:R0:W1:Y:S02]  /*23650*/  SHFL.IDX P6, R14, R13, R12, R11 ;  /* 0x0000000c0d0e7389 */ /* 0x00006400000c000b */
[----:B01----:R-:W-:Y:S01]  /*23660*/  ENDCOLLECTIVE ;  /* 0x000000000000791b */ /* 0x003fe20003800000 */
.L_x_14851:
        /* <DEDUP_REMOVED lines=13> */
.L_x_14852:
[----:B------:R-:W-:Y:S01]  /*23740*/  IMAD.MOV.U32 R10, RZ, RZ, R14 ;  /* 0x000000ffff0a7224 */ /* 0x000fe200078e000e */
[----:B------:R-:W-:Y:S06]  /*23750*/  BRA `(.L_x_14853) ;  /* 0xffffffa400cc7947 */ /* 0x000fec000383ffff */
.L_x_14727:
[----:B---3--:R-:W3:Y:S02]  /*23760*/  LDL R0, [R1+0x48] ;  /* 0x0000480001007983 */ /* 0x008ee40000100800 */
[----:B---3--:R3:W4:Y:S02]  /*23770*/  SYNCS.PHASECHK.TRANS64.TRYWAIT P0, [R4+URZ+0x13240], R0 ;  /* 0x01324000040075a7 */ /* 0x008724000800017f */
[----:B----4-:R-:W-:Y:S05]  /*23780*/  @!P0 NANOSLEEP.SYNCS 0x989680 ;  /* 0x009896800000895d */ /* 0x010fea0003900000 */
[----:B------:R-:W4:Y:S02]  /*23790*/  @!P0 SYNCS.PHASECHK.TRANS64 P0, [R4+URZ+0x13240], R0 ;  /* 0x01324000040085a7 */ /* 0x000f24000800007f */
[----:B----4-:R-:W-:Y:S05]  /*237a0*/  @!P0 BRA `(.L_x_14727) ;  /* 0xfffffffc00ec8947 */ /* 0x010fea000383ffff */
[----:B------:R-:W-:Y:S05]  /*237b0*/  BRA `(.L_x_14854) ;  /* 0xffffffa8002c7947 */ /* 0x000fea000383ffff */
.L_x_14728:
        /* <DEDUP_REMOVED lines=8> */
.L_x_14856:
[----:B------:R-:W-:Y:S05]  /*23840*/  BSYNC B0 ;  /* 0x0000000000007941 */ /* 0x000fea0003800000 */
.L_x_14855:
        /* <DEDUP_REMOVED lines=10> */
.L_x_14857:
[----:B------:R-:W-:Y:S02]  /*238f0*/  IMAD.MOV.U32 R13, RZ, RZ, R2 ;  /* 0x000000ffff0d7224 */ /* 0x000fe400078e0002 */
[----:B------:R-:W-:Y:S02]  /*23900*/  IMAD.MOV.U32 R12, RZ, RZ, 0x1 ;  /* 0x00000001ff0c7424 */ /* 0x000fe400078e00ff */
[----:B------:R-:W-:Y:S02]  /*23910*/  IMAD.SHL.U32 R18, R18, 0x10, RZ ;  /* 0x0000001012127824 */ /* 0x000fe400078e00ff */
[----:B------:R-:W-:-:S07]  /*23920*/  IMAD.MOV.U32 R6, RZ, RZ, R14 ;  /* 0x000000ffff067224 */ /* 0x000fce00078e000e */
[----:B------:R-:W-:Y:S05]  /*23930*/  WARPSYNC.COLLECTIVE R15, `(.L_x_14858) ;  /* 0x000000000f087348 */ /* 0x000fea0003c00000 */
[----:B------:R0:W1:Y:S02]  /*23940*/  SHFL.IDX P6, R14, R13, R12, R11 ;  /* 0x0000000c0d0e7389 */ /* 0x00006400000c000b */
[----:B01----:R-:W-:Y:S01]  /*23950*/  ENDCOLLECTIVE ;  /* 0x000000000000791b */ /* 0x003fe20003800000 */
.L_x_14858:
[----:B------:R-:W-:-:S04]  /*23960*/  LOP3.LUT R18, R18, 0x30, RZ, 0xc0, !PT ;  /* 0x0000003012127812 */ /* 0x000fc800078ec0ff */
[C---:B------:R-:W-:Y:S02]  /*23970*/  @P5 IADD3 R6, P0, R18.reuse, R6, RZ ;  /* 0x0000000612065210 */ /* 0x040fe40007f1e0ff */
[----:B------:R-:W-:-:S03]  /*23980*/  ISETP.GE.AND P3, PT, R18, R20, PT ;  /* 0x000000141200720c */ /* 0x000fc60003f66270 */
[----:B------:R-:W-:Y:S02]  /*23990*/  @P5 IMAD.X R5, RZ, RZ, R5, P0 ;  /* 0x000000ffff055224 */ /* 0x000fe400000e0605 */
[----:B------:R-:W-:Y:S02]  /*239a0*/  IMAD.MOV.U32 R13, RZ, RZ, R0 ;  /* 0x000000ffff0d7224 */ /* 0x000fe400078e0000 */
[----:B------:R-:W-:-:S06]  /*239b0*/  @P5 IMAD.MOV.U32 R7, RZ, RZ, R5 ;  /* 0x000000ffff075224 */ /* 0x000fcc00078e0005 */
        /* <DEDUP_REMOVED lines=8> */
.L_x_14859:
[----:B------:R-:W-:Y:S02]  /*23a40*/  IMAD.MOV.U32 R13, RZ, RZ, R2 ;  /* 0x000000ffff0d7224 */ /* 0x000fe400078e0002 */
[----:B------:R-:W-:Y:S02]  /*23a50*/  IMAD.MOV.U32 R12, RZ, RZ, 0x2 ;  /* 0x00000002ff0c7424 */ /* 0x000fe400078e00ff */
[----:B------:R-:W-:-:S07]  /*23a60*/  IMAD.MOV.U32 R6, RZ, RZ, R14 ;  /* 0x000000ffff067224 */ /* 0x000fce00078e000e */
[----:B------:R-:W-:Y:S05]  /*23a70*/  WARPSYNC.COLLECTIVE R15, `(.L_x_14860) ;  /* 0x000000000f087348 */ /* 0x000fea0003c00000 */
[----:B------:R0:W1:Y:S02]  /*23a80*/  SHFL.IDX P6, R14, R13, R12, R11 ;  /* 0x0000000c0d0e7389 */ /* 0x00006400000c000b */
[----:B01----:R-:W-:Y:S01]  /*23a90*/  ENDCOLLECTIVE ;  /* 0x000000000000791b */ /* 0x003fe20003800000 */
.L_x_14860:
        /* <DEDUP_REMOVED lines=12> */
.L_x_14861:
[----:B------:R-:W-:Y:S02]  /*23b60*/  IMAD.MOV.U32 R13, RZ, RZ, R2 ;  /* 0x000000ffff0d7224 */ /* 0x000fe400078e0002 */
[----:B------:R-:W-:Y:S02]  /*23b70*/  IMAD.MOV.U32 R12, RZ, RZ, 0x3 ;  /* 0x00000003ff0c7424 */ /* 0x000fe400078e00ff */
[----:B------:R-:W-:-:S07]  /*23b80*/  IMAD.MOV.U32 R6, RZ, RZ, R14 ;  /* 0x000000ffff067224 */ /* 0x000fce00078e000e */
[----:B------:R-:W-:Y:S05]  /*23b90*/  WARPSYNC.COLLECTIVE R15, `(.L_x_14862) ;  /* 0x000000000f087348 */ /* 0x000fea0003c00000 */
[----:B------:R0:W1:Y:S02]  /*23ba0*/  SHFL.IDX P6, R14, R13, R12, R11 ;  /* 0x0000000c0d0e7389 */ /* 0x00006400000c000b */
[----:B01----:R-:W-:Y:S01]  /*23bb0*/  ENDCOLLECTIVE ;  /* 0x000000000000791b */ /* 0x003fe20003800000 */
.L_x_14862:
        /* <DEDUP_REMOVED lines=12> */
.L_x_14863:
[----:B------:R-:W-:Y:S02]  /*23c80*/  IMAD.MOV.U32 R13, RZ, RZ, R8 ;  /* 0x000000ffff0d7224 */ /* 0x000fe400078e0008 */
[----:B------:R-:W-:Y:S02]  /*23c90*/  IMAD.MOV.U32 R12, RZ, RZ, RZ ;  /* 0x000000ffff0c7224 */ /* 0x000fe400078e00ff */
[----:B------:R-:W-:-:S07]  /*23ca0*/  IMAD.MOV.U32 R0, RZ, RZ, R14 ;  /* 0x000000ffff007224 */ /* 0x000fce00078e000e */
[----:B------:R-:W-:Y:S05]  /*23cb0*/  WARPSYNC.COLLECTIVE R15, `(.L_x_14864) ;  /* 0x000000000f087348 */ /* 0x000fea0003c00000 */
[----:B------:R0:W1:Y:S02]  /*23cc0*/  SHFL.IDX P6, R14, R13, R12, R11 ;  /* 0x0000000c0d0e7389 */ /* 0x00006400000c000b */
[----:B01----:R-:W-:Y:S01]  /*23cd0*/  ENDCOLLECTIVE ;  /* 0x000000000000791b */ /* 0x003fe20003800000 */
.L_x_14864:
        /* <DEDUP_REMOVED lines=13> */
.L_x_14865:
[----:B------:R-:W-:Y:S01]  /*23db0*/  IMAD.MOV.U32 R6, RZ, RZ, R14 ;  /* 0x000000ffff067224 */ /* 0x000fe200078e000e */
[----:B------:R-:W-:Y:S06]  /*23dc0*/  BRA `(.L_x_14866) ;  /* 0xffffffa400b87947 */ /* 0x000fec000383ffff */
.L_x_14735:
        /* <DEDUP_REMOVED lines=9> */
.L_x_14867:
[C---:B------:R-:W-:Y:S01]  /*23e60*/  VIADD R9, R25.reuse, 0x20 ;  /* 0x0000002019097836 */ /* 0x040fe20000000000 */
[----:B------:R-:W-:Y:S01]  /*23e70*/  ISETP.GE.AND P2, PT, R25, R2, PT ;  /* 0x000000021900720c */ /* 0x000fe20003f46270 */
[----:B------:R-:W-:Y:S02]  /*23e80*/  IMAD.MOV.U32 R13, RZ, RZ, R4 ;  /* 0x000000ffff0d7224 */ /* 0x000fe400078e0004 */
[----:B------:R-:W-:-:S10]  /*23e90*/  IMAD.MOV.U32 R6, RZ, RZ, R14 ;  /* 0x000000ffff067224 */ /* 0x000fd400078e000e */
[----:B------:R-:W-:Y:S05]  /*23ea0*/  WARPSYNC.COLLECTIVE R15, `(.L_x_14868) ;  /* 0x000000000f087348 */ /* 0x000fea0003c00000 */
[----:B------:R0:W1:Y:S02]  /*23eb0*/  SHFL.IDX P6, R14, R13, R12, R11 ;  /* 0x0000000c0d0e7389 */ /* 0x00006400000c000b */
[----:B01----:R-:W-:Y:S01]  /*23ec0*/  ENDCOLLECTIVE ;  /* 0x000000000000791b */ /* 0x003fe20003800000 */
.L_x_14868:
[----:B------:R-:W-:Y:S02]  /*23ed0*/  IMAD.MOV.U32 R13, RZ, RZ, R0 ;  /* 0x000000ffff0d7224 */ /* 0x000fe400078e0000 */
[----:B------:R-:W-:Y:S02]  /*23ee0*/  IMAD.MOV.U32 R12, RZ, RZ, 0x1 ;  /* 0x00000001ff0c7424 */ /* 0x000fe400078e00ff */
[----:B------:R-:W-:-:S07]  /*23ef0*/  IMAD.MOV.U32 R7, RZ, RZ, R14 ;  /* 0x000000ffff077224 */ /* 0x000fce00078e000e */
[----:B------:R-:W-:Y:S05]  /*23f00*/  WARPSYNC.COLLECTIVE R15, `(.L_x_14869) ;  /* 0x000000000f087348 */ /* 0x000fea0003c00000 */
[----:B------:R0:W1:Y:S02]  /*23f10*/  SHFL.IDX P6, R14, R13, R12, R11 ;  /* 0x0000000c0d0e7389 */ /* 0x00006400000c000b */
[----:B01----:R-:W-:Y:S01]  /*23f20*/  ENDCOLLECTIVE ;  /* 0x000000000000791b */ /* 0x003fe20003800000 */
.L_x_14869:
        /* <DEDUP_REMOVED lines=15> */
.L_x_14870:
[----:B------:R-:W-:Y:S02]  /*24020*/  IMAD.MOV.U32 R13, RZ, RZ, R0 ;  /* 0x000000ffff0d7224 */ /* 0x000fe400078e0000 */
[----:B------:R-:W-:Y:S02]  /*24030*/  IMAD.MOV.U32 R12, RZ, RZ, 0x2 ;  /* 0x00000002ff0c7424 */ /* 0x000fe400078e00ff */
[----:B------:R-:W-:-:S07]  /*24040*/  IMAD.MOV.U32 R7, RZ, RZ, R14 ;  /* 0x000000ffff077224 */ /* 0x000fce00078e000e */
[----:B------:R-:W-:Y:S05]  /*24050*/  WARPSYNC.COLLECTIVE R15, `(.L_x_14871) ;  /* 0x000000000f087348 */ /* 0x000fea0003c00000 */
[----:B------:R0:W1:Y:S02]  /*24060*/  SHFL.IDX P6, R14, R13, R12, R11 ;  /* 0x0000000c0d0e7389 */ /* 0x00006400000c000b */
[----:B01----:R-:W-:Y:S01]  /*24070*/  ENDCOLLECTIVE ;  /* 0x000000000000791b */ /* 0x003fe20003800000 */
.L_x_14871:
        /* <DEDUP_REMOVED lines=16> */
.L_x_14872:
[----:B------:R-:W-:Y:S02]  /*24180*/  IMAD.MOV.U32 R13, RZ, RZ, R0 ;  /* 0x000000ffff0d7224 */ /* 0x000fe400078e0000 */
[----:B------:R-:W-:Y:S02]  /*24190*/  IMAD.MOV.U32 R12, RZ, RZ, 0x3 ;  /* 0x00000003ff0c7424 */ /* 0x000fe400078e00ff */
[----:B------:R-:W-:Y:S02]  /*241a0*/  VIADD R0, R25, 0x60 ;  /* 0x0000006019007836 */ /* 0x000fe40000000000 */
[----:B------:R-:W-:-:S07]  /*241b0*/  IMAD.MOV.U32 R7, RZ, RZ, R14 ;  /* 0x000000ffff077224 */ /* 0x000fce00078e000e */
[----:B------:R-:W-:Y:S05]  /*241c0*/  WARPSYNC.COLLECTIVE R15, `(.L_x_14873) ;  /* 0x000000000f087348 */ /* 0x000fea0003c00000 */
[----:B------:R0:W1:Y:S02]  /*241d0*/  SHFL.IDX P6, R14, R13, R12, R11 ;  /* 0x0000000c0d0e7389 */ /* 0x00006400000c000b */
[----:B01----:R-:W-:Y:S01]  /*241e0*/  ENDCOLLECTIVE ;  /* 0x000000000000791b */ /* 0x003fe20003800000 */
.L_x_14873:
        /* <DEDUP_REMOVED lines=15> */
.L_x_14874:
[----:B------:R-:W-:Y:S02]  /*242e0*/  IMAD.MOV.U32 R13, RZ, RZ, R3 ;  /* 0x000000ffff0d7224 */ /* 0x000fe400078e0003 */
[----:B------:R-:W-:Y:S02]  /*242f0*/  IMAD.MOV.U32 R12, RZ, RZ, RZ ;  /* 0x000000ffff0c7224 */ /* 0x000fe400078e00ff */
[----:B------:R-:W-:-:S07]  /*24300*/  IMAD.MOV.U32 R7, RZ, RZ, R14 ;  /* 0x000000ffff077224 */ /* 0x000fce00078e000e */
[----:B------:R-:W-:Y:S05]  /*24310*/  WARPSYNC.COLLECTIVE R15, `(.L_x_14875) ;  /* 0x000000000f087348 */ /* 0x000fea0003c00000 */
[----:B------:R0:W1:Y:S02]  /*24320*/  SHFL.IDX P6, R14, R13, R12, R11 ;  /* 0x0000000c0d0e7389 */ /* 0x00006400000c000b */
[----:B01----:R-:W-:Y:S01]  /*24330*/  ENDCOLLECTIVE ;  /* 0x000000000000791b */ /* 0x003fe20003800000 */
.L_x_14875:
        /* <DEDUP_REMOVED lines=10> */
.L_x_14876:
        /* <DEDUP_REMOVED lines=12> */
.L_x_14877:
[----:B------:R-:W-:Y:S01]  /*244a0*/  @!P1 IADD3 R4, P3, R18, R4, RZ ;  /* 0x0000000412049210 */ /* 0x000fe20007f7e0ff */
[----:B------:R-:W-:-:S04]  /*244b0*/  IMAD.MOV.U32 R13, RZ, RZ, R5 ;  /* 0x000000ffff0d7224 */ /* 0x000fc800078e0005 */
[----:B------:R-:W-:Y:S02]  /*244c0*/  @!P1 IMAD.X R0, RZ, RZ, R0, P3 ;  /* 0x000000ffff009224 */ /* 0x000fe400018e0600 */
        /* <DEDUP_REMOVED lines=10> */
.L_x_14878:
[----:B------:R-:W-:Y:S01]  /*24570*/  IMAD.MOV.U32 R5, RZ, RZ, R14 ;  /* 0x000000ffff057224 */ /* 0x000fe200078e000e */
[----:B------:R-:W-:Y:S06]  /*24580*/  BRA `(.L_x_14879) ;  /* 0xffffffa800d07947 */ /* 0x000fec000383ffff */
.L_x_14738:
[----:B-1----:R1:W2:Y:S02]  /*24590*/  SYNCS.PHASECHK.TRANS64.TRYWAIT P0, [R17+URZ+0x13220], R0 ;  /* 0x01322000110075a7 */ /* 0x0022a4000800017f */
[----:B--2---:R-:W-:Y:S05]  /*245a0*/  @!P0 NANOSLEEP.SYNCS 0x989680 ;  /* 0x009896800000895d */ /* 0x004fea0003900000 */
[----:B------:R-:W2:Y:S02]  /*245b0*/  @!P0 SYNCS.PHASECHK.TRANS64 P0, [R17+URZ+0x13220], R0 ;  /* 0x01322000110085a7 */ /* 0x000ea4000800007f */
[----:B--2---:R-:W-:Y:S05]  /*245c0*/  @!P0 BRA `(.L_x_14738) ;  /* 0xfffffffc00f08947 */ /* 0x004fea000383ffff */
[----:B------:R-:W-:Y:S05]  /*245d0*/  BRA `(.L_x_14880) ;  /* 0xffffffac002c7947 */ /* 0x000fea000383ffff */
.L_x_14742:
[----:B0-----:R-:W2:Y:S02]  /*245e0*/  LDL R2, [R1+0x8] ;  /* 0x0000080001027983 */ /* 0x001ea40000100800 */
[----:B--2---:R0:W1:Y:S02]  /*245f0*/  SYNCS.PHASECHK.TRANS64.TRYWAIT P0, [R6+URZ+0x13280], R2 ;  /* 0x01328002060075a7 */ /* 0x004064000800017f */
[----:B-1----:R-:W-:Y:S05]  /*24600*/  @!P0 NANOSLEEP.SYNCS 0x989680 ;  /* 0x009896800000895d */ /* 0x002fea0003900000 */
[----:B------:R-:W1:Y:S02]  /*24610*/  @!P0 SYNCS.PHASECHK.TRANS64 P0, [R6+URZ+0x13280], R2 ;  /* 0x01328002060085a7 */ /* 0x000e64000800007f */
[----:B-1----:R-:W-:Y:S05]  /*24620*/  @!P0 BRA `(.L_x_14742) ;  /* 0xfffffffc00ec8947 */ /* 0x002fea000383ffff */
[----:B------:R-:W-:Y:S05]  /*24630*/  BRA `(.L_x_14881) ;  /* 0xffffffb000807947 */ /* 0x000fea000383ffff */
.L_x_14743:
        /* <DEDUP_REMOVED lines=8> */
.L_x_14883:
[----:B------:R-:W-:Y:S05]  /*246c0*/  BSYNC B0 ;  /* 0x0000000000007941 */ /* 0x000fea0003800000 */
.L_x_14882:
        /* <DEDUP_REMOVED lines=10> */
.L_x_14884:
        /* <DEDUP_REMOVED lines=11> */
.L_x_14885:
        /* <DEDUP_REMOVED lines=10> */
.L_x_14886:
        /* <DEDUP_REMOVED lines=11> */
.L_x_14887:
        /* <DEDUP_REMOVED lines=10> */
.L_x_14888:
        /* <DEDUP_REMOVED lines=11> */
.L_x_14889:
        /* <DEDUP_REMOVED lines=10> */
.L_x_14890:
[----:B------:R-:W-:Y:S02]  /*24b60*/  IMAD.MOV.U32 R13, RZ, RZ, R18 ;  /* 0x000000ffff0d7224 */ /* 0x000fe400078e0012 */
[----:B------:R-:W-:Y:S02]  /*24b70*/  IMAD.MOV.U32 R12, RZ, RZ, RZ ;  /* 0x000000ffff0c7224 */ /* 0x000fe400078e00ff */
[----:B------:R-:W-:Y:S02]  /*24b80*/  IMAD.SHL.U32 R3, R3, 0x10, RZ ;  /* 0x0000001003037824 */ /* 0x000fe400078e00ff */
[----:B------:R-:W-:-:S07]  /*24b90*/  IMAD.MOV.U32 R2, RZ, RZ, R14 ;  /* 0x000000ffff027224 */ /* 0x000fce00078e000e */
[----:B------:R-:W-:Y:S05]  /*24ba0*/  WARPSYNC.COLLECTIVE R15, `(.L_x_14891) ;  /* 0x000000000f087348 */ /* 0x000fea0003c00000 */
[----:B------:R0:W1:Y:S02]  /*24bb0*/  SHFL.IDX P6, R14, R13, R12, R11 ;  /* 0x0000000c0d0e7389 */ /* 0x00006400000c000b */
[----:B01----:R-:W-:Y:S01]  /*24bc0*/  ENDCOLLECTIVE ;  /* 0x000000000000791b */ /* 0x003fe20003800000 */
.L_x_14891:
        /* <DEDUP_REMOVED lines=12> */
.L_x_14892:
[----:B------:R-:W-:Y:S01]  /*24c90*/  IMAD.MOV.U32 R2, RZ, RZ, R14 ;  /* 0x000000ffff027224 */ /* 0x000fe200078e000e */
[----:B------:R-:W-:Y:S06]  /*24ca0*/  BRA `(.L_x_14893) ;  /* 0xffffffac00fc7947 */ /* 0x000fec000383ffff */
.L_x_14748:
[----:B--2---:R-:W2:Y:S02]  /*24cb0*/  LDL R2, [R1+0x8] ;  /* 0x0000080001027983 */ /* 0x004ea40000100800 */
[----:B--2---:R2:W3:Y:S02]  /*24cc0*/  SYNCS.PHASECHK.TRANS64.TRYWAIT P0, [R6+URZ+0x13240], R2 ;  /* 0x01324002060075a7 */ /* 0x0044e4000800017f */
[----:B---3--:R-:W-:Y:S05]  /*24cd0*/  @!P0 NANOSLEEP.SYNCS 0x989680 ;  /* 0x009896800000895d */ /* 0x008fea0003900000 */
[----:B------:R-:W3:Y:S02]  /*24ce0*/  @!P0 SYNCS.PHASECHK.TRANS64 P0, [R6+URZ+0x13240], R2 ;  /* 0x01324002060085a7 */ /* 0x000ee4000800007f */
[----:B---3--:R-:W-:Y:S05]  /*24cf0*/  @!P0 BRA `(.L_x_14748) ;  /* 0xfffffffc00ec8947 */ /* 0x008fea000383ffff */
[----:B------:R-:W-:Y:S05]  /*24d00*/  BRA `(.L_x_14894) ;  /* 0xffffffb000587947 */ /* 0x000fea000383ffff */
.L_x_14749:
        /* <DEDUP_REMOVED lines=8> */
.L_x_14896:
[----:B------:R-:W-:Y:S05]  /*24d90*/  BSYNC B0 ;  /* 0x0000000000007941 */ /* 0x000fea0003800000 */
.L_x_14895:
        /* <DEDUP_REMOVED lines=8> */
.L_x_14897:
[----:B------:R-:W-:Y:S02]  /*24e20*/  IMAD.MOV.U32 R13, RZ, RZ, R5 ;  /* 0x000000ffff0d7224 */ /* 0x000fe400078e0005 */
[----:B------:R-:W-:Y:S02]  /*24e30*/  IMAD.MOV.U32 R12, RZ, RZ, 0x1 ;  /* 0x00000001ff0c7424 */ /* 0x000fe400078e00ff */
[----:B------:R-:W-:-:S07]  /*24e40*/  IMAD.MOV.U32 R2, RZ, RZ, R14 ;  /* 0x000000ffff027224 */ /* 0x000fce00078e000e */
[----:B------:R-:W-:Y:S05]  /*24e50*/  WARPSYNC.COLLECTIVE R15, `(.L_x_14898) ;  /* 0x000000000f087348 */ /* 0x000fea0003c00000 */
[----:B------:R0:W1:Y:S02]  /*24e60*/  SHFL.IDX P6, R14, R13, R12, R11 ;  /* 0x0000000c0d0e7389 */ /* 0x00006400000c000b */
[----:B01----:R-:W-:Y:S01]  /*24e70*/  ENDCOLLECTIVE ;  /* 0x000000000000791b */ /* 0x003fe20003800000 */
.L_x_14898:
        /* <DEDUP_REMOVED lines=11> */
.L_x_14899:
[----:B------:R-:W-:Y:S02]  /*24f30*/  IMAD.MOV.U32 R13, RZ, RZ, R5 ;  /* 0x000000ffff0d7224 */ /* 0x000fe400078e0005 */
[----:B------:R-:W-:Y:S02]  /*24f40*/  IMAD.MOV.U32 R12, RZ, RZ, 0x2 ;  /* 0x00000002ff0c7424 */ /* 0x000fe400078e00ff */
[----:B------:R-:W-:-:S07]  /*24f50*/  IMAD.MOV.U32 R2, RZ, RZ, R14 ;  /* 0x000000ffff027224 */ /* 0x000fce00078e000e */
[----:B------:R-:W-:Y:S05]  /*24f60*/  WARPSYNC.COLLECTIVE R15, `(.L_x_14900) ;  /* 0x000000000f087348 */ /* 0x000fea0003c00000 */
[----:B------:R0:W1:Y:S02]  /*24f70*/  SHFL.IDX P6, R14, R13, R12, R11 ;  /* 0x0000000c0d0e7389 */ /* 0x00006400000c000b */
[----:B01----:R-:W-:Y:S01]  /*24f80*/  ENDCOLLECTIVE ;  /* 0x000000000000791b */ /* 0x003fe20003800000 */
.L_x_14900:
        /* <DEDUP_REMOVED lines=11> */
.L_x_14901:
[----:B------:R-:W-:Y:S02]  /*25040*/  IMAD.MOV.U32 R13, RZ, RZ, R5 ;  /* 0x000000ffff0d7224 */ /* 0x000fe400078e0005 */
[----:B------:R-:W-:Y:S02]  /*25050*/  IMAD.MOV.U32 R12, RZ, RZ, 0x3 ;  /* 0x00000003ff0c7424 */ /* 0x000fe400078e00ff */
[----:B------:R-:W-:-:S07]  /*25060*/  IMAD.MOV.U32 R2, RZ, RZ, R14 ;  /* 0x000000ffff027224 */ /* 0x000fce00078e000e */
[----:B------:R-:W-:Y:S05]  /*25070*/  WARPSYNC.COLLECTIVE R15, `(.L_x_14902) ;  /* 0x000000000f087348 */ /* 0x000fea0003c00000 */
[----:B------:R0:W1:Y:S02]  /*25080*/  SHFL.IDX P6, R14, R13, R12, R11 ;  /* 0x0000000c0d0e7389 */ /* 0x00006400000c000b */
[----:B01----:R-:W-:Y:S01]  /*25090*/  ENDCOLLECTIVE ;  /* 0x000000000000791b */ /* 0x003fe20003800000 */
.L_x_14902:
        /* <DEDUP_REMOVED lines=11> */
.L_x_14903:
[----:B------:R-:W-:Y:S02]  /*25150*/  IMAD.MOV.U32 R13, RZ, RZ, R4 ;  /* 0x000000ffff0d7224 */ /* 0x000fe400078e0004 */
[----:B------:R-:W-:Y:S02]  /*25160*/  IMAD.MOV.U32 R12, RZ, RZ, RZ ;  /* 0x000000ffff0c7224 */ /* 0x000fe400078e00ff */
[----:B------:R-:W-:-:S07]  /*25170*/  IMAD.MOV.U32 R2, RZ, RZ, R14 ;  /* 0x000000ffff027224 */ /* 0x000fce00078e000e */
[----:B------:R-:W-:Y:S05]  /*25180*/  WARPSYNC.COLLECTIVE R15, `(.L_x_14904) ;  /* 0x000000000f087348 */ /* 0x000fea0003c00000 */
[----:B------:R0:W1:Y:S02]  /*25190*/  SHFL.IDX P6, R14, R13, R12, R11 ;  /* 0x0000000c0d0e7389 */ /* 0x00006400000c000b */
[----:B01----:R-:W-:Y:S01]  /*251a0*/  ENDCOLLECTIVE ;  /* 0x000000000000791b */ /* 0x003fe20003800000 */
.L_x_14904:
        /* <DEDUP_REMOVED lines=11> */
.L_x_14905:
[----:B------:R-:W-:Y:S01]  /*25260*/  IMAD.MOV.U32 R2, RZ, RZ, R14 ;  /* 0x000000ffff027224 */ /* 0x000fe200078e000e */
[----:B------:R-:W-:Y:S06]  /*25270*/  BRA `(.L_x_14906) ;  /* 0xffffffac00f47947 */ /* 0x000fec000383ffff */
.L_x_14754:
[----:B0-----:R0:W3:Y:S02]  /*25280*/  SYNCS.PHASECHK.TRANS64.TRYWAIT P2, [R2+URZ+0x13270], R0 ;  /* 0x01327000020075a7 */ /* 0x0010e4000804017f */
[----:B---3--:R-:W-:Y:S05]  /*25290*/  @!P2 NANOSLEEP.SYNCS 0x989680 ;  /* 0x009896800000a95d */ /* 0x008fea0003900000 */
[----:B------:R-:W3:Y:S02]  /*252a0*/  @!P2 SYNCS.PHASECHK.TRANS64 P2, [R2+URZ+0x13270], R0 ;  /* 0x013270000200a5a7 */ /* 0x000ee4000804007f */
[----:B---3--:R-:W-:Y:S05]  /*252b0*/  @!P2 BRA `(.L_x_14754) ;  /* 0xfffffffc00f0a947 */ /* 0x008fea000383ffff */
[----:B------:R-:W-:Y:S05]  /*252c0*/  BRA `(.L_x_14907) ;  /* 0xffffffb000587947 */ /* 0x000fea000383ffff */
.L_x_14756:
[----:B0-----:R0:W3:Y:S02]  /*252d0*/  SYNCS.PHASECHK.TRANS64.TRYWAIT P2, [R2+URZ+0x13260], R3 ;  /* 0x01326003020075a7 */ /* 0x0010e4000804017f */
[----:B---3--:R-:W-:Y:S05]  /*252e0*/  @!P2 NANOSLEEP.SYNCS 0x989680 ;  /* 0x009896800000a95d */ /* 0x008fea0003900000 */
[----:B------:R-:W3:Y:S02]  /*252f0*/  @!P2 SYNCS.PHASECHK.TRANS64 P2, [R2+URZ+0x13260], R3 ;  /* 0x013260030200a5a7 */ /* 0x000ee4000804007f */
[----:B---3--:R-:W-:Y:S05]  /*25300*/  @!P2 BRA `(.L_x_14756) ;  /* 0xfffffffc00f0a947 */ /* 0x008fea000383ffff */
[----:B------:R-:W-:Y:S05]  /*25310*/  BRA `(.L_x_14908) ;  /* 0xffffffb000687947 */ /* 0x000fea000383ffff */
.L_x_14764:
[----:B-1----:R1:W2:Y:S02]  /*25320*/  SYNCS.PHASECHK.TRANS64.TRYWAIT P1, [R0+URZ+0x13270], R3 ;  /* 0x01327003000075a7 */ /* 0x0022a4000802017f */
[----:B--2---:R-:W-:Y:S05]  /*25330*/  @!P1 NANOSLEEP.SYNCS 0x989680 ;  /* 0x009896800000995d */ /* 0x004fea0003900000 */
[----:B------:R-:W2:Y:S02]  /*25340*/  @!P1 SYNCS.PHASECHK.TRANS64 P1, [R0+URZ+0x13270], R3 ;  /* 0x01327003000095a7 */ /* 0x000ea4000802007f */
[----:B--2---:R-:W-:Y:S05]  /*25350*/  @!P1 BRA `(.L_x_14764) ;  /* 0xfffffffc00f09947 */ /* 0x004fea000383ffff */
[----:B------:R-:W-:Y:S05]  /*25360*/  BRA `(.L_x_14909) ;  /* 0xffffffb400fc7947 */ /* 0x000fea000383ffff */
.L_x_14766:
[----:B-1----:R1:W2:Y:S02]  /*25370*/  SYNCS.PHASECHK.TRANS64.TRYWAIT P1, [R0+URZ+0x13260], R3 ;  /* 0x01326003000075a7 */ /* 0x0022a4000802017f */
[----:B--2---:R-:W-:Y:S05]  /*25380*/  @!P1 NANOSLEEP.SYNCS 0x989680 ;  /* 0x009896800000995d */ /* 0x004fea0003900000 */
[----:B------:R-:W2:Y:S02]  /*25390*/  @!P1 SYNCS.PHASECHK.TRANS64 P1, [R0+URZ+0x13260], R3 ;  /* 0x01326003000095a7 */ /* 0x000ea4000802007f */
[----:B--2---:R-:W-:Y:S05]  /*253a0*/  @!P1 BRA `(.L_x_14766) ;  /* 0xfffffffc00f09947 */ /* 0x004fea000383ffff */
[----:B------:R-:W-:Y:S05]  /*253b0*/  BRA `(.L_x_14910) ;  /* 0xffffffb8000c7947 */ /* 0x000fea000383ffff */
.L_x_14771:
[----:B------:R-:W-:Y:S01]  /*253c0*/  BSSY B0, `(.L_x_14911) ;  /* 0x0000008000007945 */ /* 0x000fe20003800000 */
[----:B------:R-:W-:Y:S02]  /*253d0*/  IMAD.MOV.U32 R13, RZ, RZ, R24 ;  /* 0x000000ffff0d7224 */ /* 0x000fe400078e0018 */
[----:B------:R-:W-:Y:S02]  /*253e0*/  IMAD.MOV.U32 R12, RZ, RZ, RZ ;  /* 0x000000ffff0c7224 */ /* 0x000fe400078e00ff */
[----:B0-----:R-:W-:Y:S02]  /*253f0*/  IMAD.MOV.U32 R11, RZ, RZ, 0x1f ;  /* 0x0000001fff0b7424 */ /* 0x001fe400078e00ff */
[----:B------:R-:W-:-:S07]  /*25400*/  IMAD.MOV.U32 R15, RZ, RZ, -0x1 ;  /* 0xffffffffff0f7424 */ /* 0x000fce00078e00ff */
[----:B--2--5:R-:W-:Y:S05]  /*25410*/  WARPSYNC.COLLECTIVE R15, `(.L_x_14912) ;  /* 0x000000000f087348 */ /* 0x024fea0003c00000 */
[----:B------:R0:W1:Y:S02]  /*25420*/  SHFL.IDX P6, R14, R13, R12, R11 ;  /* 0x0000000c0d0e7389 */ /* 0x00006400000c000b */
[----:B012--5:R-:W-:Y:S01]  /*25430*/  ENDCOLLECTIVE ;  /* 0x000000000000791b */ /* 0x027fe20003800000 */
.L_x_14912:
[----:B------:R-:W-:Y:S05]  /*25440*/  BSYNC B0 ;  /* 0x0000000000007941 */ /* 0x000fea0003800000 */
.L_x_14911:
        /* <DEDUP_REMOVED lines=9> */
.L_x_14913:
        /* <DEDUP_REMOVED lines=18> */
.L_x_14914:
[----:B------:R-:W-:Y:S01]  /*25600*/  IMAD.MOV.U32 R12, RZ, RZ, 0x2 ;  /* 0x00000002ff0c7424 */ /* 0x000fe200078e00ff */
[----:B------:R-:W-:-:S05]  /*25610*/  SEL R7, R14, RZ, P1 ;  /* 0x000000ff0e077207 */ /* 0x000fca0000800000 */
[----:B------:R-:W-:-:S04]  /*25620*/  IMAD.IADD R3, R2, 0x1, R7 ;  /* 0x0000000102037824 */ /* 0x000fc800078e0207 */
[----:B------:R-:W-:-:S07]  /*25630*/  IMAD.MOV.U32 R13, RZ, RZ, R3 ;  /* 0x000000ffff0d7224 */ /* 0x000fce00078e0003 */
[----:B------:R-:W-:Y:S05]  /*25640*/  WARPSYNC.COLLECTIVE R15, `(.L_x_14915) ;  /* 0x000000000f087348 */ /* 0x000fea0003c00000 */
[----:B------:R0:W1:Y:S02]  /*25650*/  SHFL.UP P6, R14, R13, R12, R11 ;  /* 0x0400000c0d0e7389 */ /* 0x00006400000c000b */
[----:B01----:R-:W-:Y:S01]  /*25660*/  ENDCOLLECTIVE ;  /* 0x000000000000791b */ /* 0x003fe20003800000 */
.L_x_14915:
[----:B------:R-:W-:Y:S01]  /*25670*/  IMAD.MOV.U32 R12, RZ, RZ, 0x4 ;  /* 0x00000004ff0c7424 */ /* 0x000fe200078e00ff */
[----:B------:R-:W-:-:S05]  /*25680*/  SEL R14, R14, RZ, P2 ;  /* 0x000000ff0e0e7207 */ /* 0x000fca0001000000 */
[----:B------:R-:W-:-:S04]  /*25690*/  IMAD.IADD R3, R3, 0x1, R14 ;  /* 0x0000000103037824 */ /* 0x000fc800078e020e */
[----:B------:R-:W-:-:S07]  /*256a0*/  IMAD.MOV.U32 R13, RZ, RZ, R3 ;  /* 0x000000ffff0d7224 */ /* 0x000fce00078e0003 */
[----:B------:R-:W-:Y:S05]  /*256b0*/  WARPSYNC.COLLECTIVE R15, `(.L_x_14916) ;  /* 0x000000000f087348 */ /* 0x000fea0003c00000 */
[----:B------:R0:W1:Y:S02]  /*256c0*/  SHFL.UP P6, R14, R13, R12, R11 ;  /* 0x0400000c0d0e7389 */ /* 0x00006400000c000b */
[----:B01----:R-:W-:Y:S01]  /*256d0*/  ENDCOLLECTIVE ;  /* 0x000000000000791b */ /* 0x003fe20003800000 */
.L_x_14916:
[----:B------:R-:W-:Y:S01]  /*256e0*/  IMAD.MOV.U32 R12, RZ, RZ, 0x8 ;  /* 0x00000008ff0c7424 */ /* 0x000fe200078e00ff */
[----:B------:R-:W-:-:S05]  /*256f0*/  SEL R14, R14, RZ, P3 ;  /* 0x000000ff0e0e7207 */ /* 0x000fca0001800000 */
[----:B------:R-:W-:-:S04]  /*25700*/  IMAD.IADD R3, R3, 0x1, R14 ;  /* 0x0000000103037824 */ /* 0x000fc800078e020e */
[----:B------:R-:W-:-:S07]  /*25710*/  IMAD.MOV.U32 R13, RZ, RZ, R3 ;  /* 0x000000ffff0d7224 */ /* 0x000fce00078e0003 */
[----:B------:R-:W-:Y:S05]  /*25720*/  WARPSYNC.COLLECTIVE R15, `(.L_x_14917) ;  /* 0x000000000f087348 */ /* 0x000fea0003c00000 */
[----:B------:R0:W1:Y:S02]  /*25730*/  SHFL.UP P6, R14, R13, R12, R11 ;  /* 0x0400000c0d0e7389 */ /* 0x00006400000c000b */
[----:B01----:R-:W-:Y:S01]  /*25740*/  ENDCOLLECTIVE ;  /* 0x000000000000791b */ /* 0x003fe20003800000 */
.L_x_14917:
[----:B------:R-:W-:Y:S01]  /*25750*/  IMAD.MOV.U32 R12, RZ, RZ, 0x10 ;  /* 0x00000010ff0c7424 */ /* 0x000fe200078e00ff */
[----:B------:R-:W-:-:S05]  /*25760*/  SEL R14, R14, RZ, P4 ;  /* 0x000000ff0e0e7207 */ /* 0x000fca0002000000 */
[----:B------:R-:W-:-:S04]  /*25770*/  IMAD.IADD R3, R3, 0x1, R14 ;  /* 0x0000000103037824 */ /* 0x000fc800078e020e */
[----:B------:R-:W-:-:S07]  /*25780*/  IMAD.MOV.U32 R13, RZ, RZ, R3 ;  /* 0x000000ffff0d7224 */ /* 0x000fce00078e0003 */
[----:B------:R-:W-:Y:S05]  /*25790*/  WARPSYNC.COLLECTIVE R15, `(.L_x_14918) ;  /* 0x000000000f087348 */ /* 0x000fea0003c00000 */
[----:B------:R0:W1:Y:S02]  /*257a0*/  SHFL.UP P6, R14, R13, R12, R11 ;  /* 0x0400000c0d0e7389 */ /* 0x00006400000c000b */
[----:B01----:R-:W-:Y:S01]  /*257b0*/  ENDCOLLECTIVE ;  /* 0x000000000000791b */ /* 0x003fe20003800000 */
.L_x_14918:
        /* <DEDUP_REMOVED lines=8> */
.L_x_14919:
[----:B------:R-:W-:Y:S05]  /*25840*/  BRA `(.L_x_14920) ;  /* 0xffffffb800f47947 */ /* 0x000fea000383ffff */
.L_x_14776:
        /* <DEDUP_REMOVED lines=8> */
.L_x_14922:
[----:B------:R-:W-:Y:S05]  /*258d0*/  BSYNC B0 ;  /* 0x0000000000007941 */ /* 0x000fea0003800000 */
.L_x_14921:
        /* <DEDUP_REMOVED lines=9> */
.L_x_14923:
[----:B------:R-:W-:Y:S01]  /*25970*/  IMAD.MOV.U32 R12, RZ, RZ, 0x4 ;  /* 0x00000004ff0c7424 */ /* 0x000fe200078e00ff */
[----:B------:R-:W-:-:S05]  /*25980*/  SEL R14, R14, RZ, P2 ;  /* 0x000000ff0e0e7207 */ /* 0x000fca0001000000 */
[----:B------:R-:W-:-:S04]  /*25990*/  IMAD.IADD R3, R3, 0x1, R14 ;  /* 0x0000000103037824 */ /* 0x000fc800078e020e */
[----:B------:R-:W-:-:S07]  /*259a0*/  IMAD.MOV.U32 R13, RZ, RZ, R3 ;  /* 0x000000ffff0d7224 */ /* 0x000fce00078e0003 */
[----:B------:R-:W-:Y:S05]  /*259b0*/  WARPSYNC.COLLECTIVE R15, `(.L_x_14924) ;  /* 0x000000000f087348 */ /* 0x000fea0003c00000 */
[----:B------:R0:W1:Y:S02]  /*259c0*/  SHFL.UP P6, R14, R13, R12, R11 ;  /* 0x0400000c0d0e7389 */ /* 0x00006400000c000b */
[----:B01----:R-:W-:Y:S01]  /*259d0*/  ENDCOLLECTIVE ;  /* 0x000000000000791b */ /* 0x003fe20003800000 */
.L_x_14924:
[----:B------:R-:W-:Y:S01]  /*259e0*/  IMAD.MOV.U32 R12, RZ, RZ, 0x8 ;  /* 0x00000008ff0c7424 */ /* 0x000fe200078e00ff */
[----:B------:R-:W-:-:S05]  /*259f0*/  SEL R14, R14, RZ, P3 ;  /* 0x000000ff0e0e7207 */ /* 0x000fca0001800000 */
[----:B------:R-:W-:-:S04]  /*25a00*/  IMAD.IADD R3, R3, 0x1, R14 ;  /* 0x0000000103037824 */ /* 0x000fc800078e020e */
[----:B------:R-:W-:-:S07]  /*25a10*/  IMAD.MOV.U32 R13, RZ, RZ, R3 ;  /* 0x000000ffff0d7224 */ /* 0x000fce00078e0003 */
[----:B------:R-:W-:Y:S05]  /*25a20*/  WARPSYNC.COLLECTIVE R15, `(.L_x_14925) ;  /* 0x000000000f087348 */ /* 0x000fea0003c00000 */
[----:B------:R0:W1:Y:S02]  /*25a30*/  SHFL.UP P6, R14, R13, R12, R11 ;  /* 0x0400000c0d0e7389 */ /* 0x00006400000c000b */
[----:B01----:R-:W-:Y:S01]  /*25a40*/  ENDCOLLECTIVE ;  /* 0x000000000000791b */ /* 0x003fe20003800000 */
.L_x_14925:
[----:B------:R-:W-:Y:S01]  /*25a50*/  IMAD.MOV.U32 R12, RZ, RZ, 0x10 ;  /* 0x00000010ff0c7424 */ /* 0x000fe200078e00ff */
[----:B------:R-:W-:-:S05]  /*25a60*/  SEL R14, R14, RZ, P4 ;  /* 0x000000ff0e0e7207 */ /* 0x000fca0002000000 */
[----:B------:R-:W-:-:S04]  /*25a70*/  IMAD.IADD R3, R3, 0x1, R14 ;  /* 0x0000000103037824 */ /* 0x000fc800078e020e */
[----:B------:R-:W-:-:S07]  /*25a80*/  IMAD.MOV.U32 R13, RZ, RZ, R3 ;  /* 0x000000ffff0d7224 */ /* 0x000fce00078e0003 */
[----:B------:R-:W-:Y:S05]  /*25a90*/  WARPSYNC.COLLECTIVE R15, `(.L_x_14926) ;  /* 0x000000000f087348 */ /* 0x000fea0003c00000 */
[----:B------:R0:W1:Y:S02]  /*25aa0*/  SHFL.UP P6, R14, R13, R12, R11 ;  /* 0x0400000c0d0e7389 */ /* 0x00006400000c000b */
[----:B01----:R-:W-:Y:S01]  /*25ab0*/  ENDCOLLECTIVE ;  /* 0x000000000000791b */ /* 0x003fe20003800000 */
.L_x_14926:
        /* <DEDUP_REMOVED lines=8> */
.L_x_14927:
[----:B------:R-:W-:Y:S05]  /*25b40*/  BRA `(.L_x_14928) ;  /* 0xffffffb800d07947 */ /* 0x000fea000383ffff */
.L_x_14778:
[----:B------:R-:W-:Y:S01]  /*25b50*/  BSSY B0, `(.L_x_14929) ;  /* 0x0000006000007945 */ /* 0x000fe20003800000 */
[----:B------:R-:W-:Y:S01]  /*25b60*/  PLOP3.LUT P6, PT, P6, PT, PT, 0x8, 0x0 ;  /* 0x000000000000781c */ /* 0x000fe200037ce170 */
[----:B------:R-:W-:-:S12]  /*25b70*/  IMAD.MOV.U32 R15, RZ, RZ, -0x1 ;  /* 0xffffffffff0f7424 */ /* 0x000fd800078e00ff */
[----:B0----5:R-:W-:Y:S05]  /*25b80*/  WARPSYNC.COLLECTIVE R15, `(.L_x_14930) ;  /* 0x000000000f087348 */ /* 0x021fea0003c00000 */
[----:B------:R-:W-:Y:S01]  /*25b90*/  VOTE.ANY R14, PT, P6 ;  /* 0x00000000000e7806 */ /* 0x000fe200030e0100 */
[----:B0----5:R-:W-:Y:S06]  /*25ba0*/  ENDCOLLECTIVE ;  /* 0x000000000000791b */ /* 0x021fec0003800000 */
.L_x_14930:
[----:B------:R-:W-:Y:S05]  /*25bb0*/  BSYNC B0 ;  /* 0x0000000000007941 */ /* 0x000fea0003800000 */
.L_x_14929:
        /* <DEDUP_REMOVED lines=9> */
.L_x_14931:
[----:B------:R-:W-:Y:S01]  /*25c50*/  IMAD.MOV.U32 R25, RZ, RZ, R14 ;  /* 0x000000ffff197224 */ /* 0x000fe200078e000e */
[----:B------:R-:W-:Y:S06]  /*25c60*/  BRA `(.L_x_14932) ;  /* 0xffffffb800c07947 */ /* 0x000fec000383ffff */
.L_x_14780:
[----:B------:R-:W-:Y:S01]  /*25c70*/  BSSY B0, `(.L_x_14933) ;  /* 0x0000007000007945 */ /* 0x000fe20003800000 */
[----:B------:R-:W-:Y:S02]  /*25c80*/  IMAD.MOV.U32 R13, RZ, RZ, R3 ;  /* 0x000000ffff0d7224 */ /* 0x000fe400078e0003 */
[----:B------:R-:W-:Y:S02]  /*25c90*/  IMAD.MOV.U32 R11, RZ, RZ, 0x1f ;  /* 0x0000001fff0b7424 */ /* 0x000fe400078e00ff */
[----:B------:R-:W-:-:S07]  /*25ca0*/  IMAD.MOV.U32 R15, RZ, RZ, -0x1 ;  /* 0xffffffffff0f7424 */ /* 0x000fce00078e00ff */
[----:B012---:R-:W-:Y:S05]  /*25cb0*/  WARPSYNC.COLLECTIVE R15, `(.L_x_14934) ;  /* 0x000000000f087348 */ /* 0x007fea0003c00000 */
[----:B------:R3:W4:Y:S02]  /*25cc0*/  SHFL.IDX P6, R14, R13, R12, R11 ;  /* 0x0000000c0d0e7389 */ /* 0x00072400000c000b */
[----:B01234-:R-:W-:Y:S01]  /*25cd0*/  ENDCOLLECTIVE ;  /* 0x000000000000791b */ /* 0x01ffe20003800000 */
.L_x_14934:
[----:B------:R-:W-:Y:S05]  /*25ce0*/  BSYNC B0 ;  /* 0x0000000000007941 */ /* 0x000fea0003800000 */
.L_x_14933:
[----:B------:R-:W-:Y:S01]  /*25cf0*/  IMAD.MOV.U32 R5, RZ, RZ, R14 ;  /* 0x000000ffff057224 */ /* 0x000fe200078e000e */
[----:B------:R-:W-:Y:S06]  /*25d00*/  BRA `(.L_x_14779) ;  /* 0xffffffb800b47947 */ /* 0x000fec000383ffff */
.L_x_14784:
[----:B0-----:R0:W1:Y:S02]  /*25d10*/  SYNCS.PHASECHK.TRANS64.TRYWAIT P0, [R5+URZ+0x13220], R0 ;  /* 0x01322000050075a7 */ /* 0x001064000800017f */
[----:B-1----:R-:W-:Y:S05]  /*25d20*/  @!P0 NANOSLEEP.SYNCS 0x989680 ;  /* 0x009896800000895d */ /* 0x002fea0003900000 */
[----:B------:R-:W1:Y:S02]  /*25d30*/  @!P0 SYNCS.PHASECHK.TRANS64 P0, [R5+URZ+0x13220], R0 ;  /* 0x01322000050085a7 */ /* 0x000e64000800007f */
[----:B-1----:R-:W-:Y:S05]  /*25d40*/  @!P0 BRA `(.L_x_14784) ;  /* 0xfffffffc00f08947 */ /* 0x002fea000383ffff */
[----:B------:R-:W-:Y:S05]  /*25d50*/  BRA `(.L_x_14935) ;  /* 0xffffffc000347947 */ /* 0x000fea000383ffff */
.L_x_14785:
        /* <DEDUP_REMOVED lines=11> */
.L_x_14937:
[----:B------:R-:W-:Y:S05]  /*25e10*/  BSYNC B0 ;  /* 0x0000000000007941 */ /* 0x000fea0003800000 */
.L_x_14936:
[----:B------:R-:W-:Y:S05]  /*25e20*/  BRA `(.L_x_14938) ;  /* 0xffffffc0001c7947 */ /* 0x000fea000383ffff */
.L_x_14786:
[----:B------:R-:W-:Y:S01]  /*25e30*/  BSSY B0, `(.L_x_14939) ;  /* 0x0000006000007945 */ /* 0x000fe20003800000 */
[----:B------:R-:W-:-:S07]  /*25e40*/  IMAD.MOV.U32 R15, RZ, RZ, -0x1 ;  /* 0xffffffffff0f7424 */ /* 0x000fce00078e00ff */
[----:B0-----:R-:W-:Y:S05]  /*25e50*/  WARPSYNC.COLLECTIVE R15, `(.L_x_14940) ;  /* 0x000000000f0c7348 */ /* 0x001fea0003c00000 */
[----:B------:R-:W-:Y:S02]  /*25e60*/  ELECT P6, UR62, PT ;  /* 0x00000000003e782f */ /* 0x000fe400038c0000 */
[----:B------:R-:W-:Y:S01]  /*25e70*/  MOV R14, UR62 ;  /* 0x0000003e000e7c02 */ /* 0x000fe20008000f00 */
[----:B0-----:R-:W-:Y:S10]  /*25e80*/  ENDCOLLECTIVE ;  /* 0x000000000000791b */ /* 0x001ff40003800000 */
.L_x_14940:
[----:B------:R-:W-:Y:S05]  /*25e90*/  BSYNC B0 ;  /* 0x0000000000007941 */ /* 0x000fea0003800000 */
.L_x_14939:
[----:B------:R-:W-:Y:S05]  /*25ea0*/  BRA `(.L_x_14941) ;  /* 0xffffffc000107947 */ /* 0x000fea000383ffff */
.L_x_14788:
[----:B0-----:R0:W1:Y:S02]  /*25eb0*/  SYNCS.PHASECHK.TRANS64.TRYWAIT P1, [R4+URZ+0x13240], R3 ;  /* 0x01324003040075a7 */ /* 0x001064000802017f */
[----:B-1----:R-:W-:Y:S05]  /*25ec0*/  @!P1 NANOSLEEP.SYNCS 0x989680 ;  /* 0x009896800000995d */ /* 0x002fea0003900000 */
[----:B------:R-:W1:Y:S02]  /*25ed0*/  @!P1 SYNCS.PHASECHK.TRANS64 P1, [R4+URZ+0x13240], R3 ;  /* 0x01324003040095a7 */ /* 0x000e64000802007f */
[----:B-1----:R-:W-:Y:S05]  /*25ee0*/  @!P1 BRA `(.L_x_14788) ;  /* 0xfffffffc00f09947 */ /* 0x002fea000383ffff */
[----:B------:R-:W-:Y:S05]  /*25ef0*/  BRA `(.L_x_14942) ;  /* 0xffffffc000387947 */ /* 0x000fea000383ffff */
.L_x_14790:
[----:B-1----:R1:W2:Y:S02]  /*25f00*/  SYNCS.PHASECHK.TRANS64.TRYWAIT P1, [R5+URZ+0x13240], R0 ;  /* 0x01324000050075a7 */ /* 0x0022a4000802017f */
[----:B--2---:R-:W-:Y:S05]  /*25f10*/  @!P1 NANOSLEEP.SYNCS 0x989680 ;  /* 0x009896800000995d */ /* 0x004fea0003900000 */
[----:B------:R-:W2:Y:S02]  /*25f20*/  @!P1 SYNCS.PHASECHK.TRANS64 P1, [R5+URZ+0x13240], R0 ;  /* 0x01324000050095a7 */ /* 0x000ea4000802007f */
[----:B--2---:R-:W-:Y:S05]  /*25f30*/  @!P1 BRA `(.L_x_14790) ;  /* 0xfffffffc00f09947 */ /* 0x004fea000383ffff */
[----:B------:R-:W-:Y:S05]  /*25f40*/  BRA `(.L_x_14943) ;  /* 0xffffffc000487947 */ /* 0x000fea000383ffff */
.L_x_14792:
[----:B--2---:R2:W3:Y:S02]  /*25f50*/  SYNCS.PHASECHK.TRANS64.TRYWAIT P1, [R4+URZ+0x13260], R3 ;  /* 0x01326003040075a7 */ /* 0x0044e4000802017f */
[----:B---3--:R-:W-:Y:S05]  /*25f60*/  @!P1 NANOSLEEP.SYNCS 0x989680 ;  /* 0x009896800000995d */ /* 0x008fea0003900000 */
[----:B------:R-:W3:Y:S02]  /*25f70*/  @!P1 SYNCS.PHASECHK.TRANS64 P1, [R4+URZ+0x13260], R3 ;  /* 0x01326003040095a7 */ /* 0x000ee4000802007f */
[----:B---3--:R-:W-:Y:S05]  /*25f80*/  @!P1 BRA `(.L_x_14792) ;  /* 0xfffffffc00f09947 */ /* 0x008fea000383ffff */
[----:B------:R-:W-:Y:S05]  /*25f90*/  BRA `(.L_x_14944) ;  /* 0xffffffc000447947 */ /* 0x000fea000383ffff */
.L_x_14794:
[----:B---3--:R3:W4:Y:S02]  /*25fa0*/  SYNCS.PHASECHK.TRANS64.TRYWAIT P1, [R5+URZ+0x13260], R0 ;  /* 0x01326000050075a7 */ /* 0x008724000802017f */
[----:B----4-:R-:W-:Y:S05]  /*25fb0*/  @!P1 NANOSLEEP.SYNCS 0x989680 ;  /* 0x009896800000995d */ /* 0x010fea0003900000 */
[----:B------:R-:W4:Y:S02]  /*25fc0*/  @!P1 SYNCS.PHASECHK.TRANS64 P1, [R5+URZ+0x13260], R0 ;  /* 0x01326000050095a7 */ /* 0x000f24000802007f */
[----:B----4-:R-:W-:Y:S05]  /*25fd0*/  @!P1 BRA `(.L_x_14794) ;  /* 0xfffffffc00f09947 */ /* 0x010fea000383ffff */
[----:B------:R-:W-:Y:S05]  /*25fe0*/  BRA `(.L_x_14945) ;  /* 0xffffffc000407947 */ /* 0x000fea000383ffff */
.L_x_14796:
[----:B----4-:R4:W0:Y:S02]  /*25ff0*/  SYNCS.PHASECHK.TRANS64.TRYWAIT P1, [R4+URZ+0x13280], R3 ;  /* 0x01328003040075a7 */ /* 0x010824000802017f */
[----:B0-----:R-:W-:Y:S05]  /*26000*/  @!P1 NANOSLEEP.SYNCS 0x989680 ;  /* 0x009896800000995d */ /* 0x001fea0003900000 */
[----:B------:R-:W0:Y:S02]  /*26010*/  @!P1 SYNCS.PHASECHK.TRANS64 P1, [R4+URZ+0x13280], R3 ;  /* 0x01328003040095a7 */ /* 0x000e24000802007f */
[----:B0-----:R-:W-:Y:S05]  /*26020*/  @!P1 BRA `(.L_x_14796) ;  /* 0xfffffffc00f09947 */ /* 0x001fea000383ffff */
[----:B------:R-:W-:Y:S05]  /*26030*/  BRA `(.L_x_14946) ;  /* 0xffffffc0003c7947 */ /* 0x000fea000383ffff */
.L_x_14947:
        /* <DEDUP_REMOVED lines=12> */
.L_x_15866:


//--------------------- .text._ZN7cutlass13device_kernelIN5flash11enable_sm90INS1_16FlashAttnFwdSm90INS1_25CollectiveMainloopFwdSm90ILi2EN4cute5tupleIJNS5_1CILi1EEES8_S8_EEENS6_IJNS7_ILi192EEENS7_ILi160EEENS7_ILi64EEEEEELi64ENS_12float_e4m3_tEfNS_4arch4Sm90ELb1ELb0ELb0ELb0ELb1ELb0ELb0ELb1ELb1ELb1ELb0ELb0EEENS1_21CollectiveEpilogueFwdINS6_IJSA_SC_SB_EEES9_NS_10bfloat16_tESG_Li384ELb0ELb1ELb0ELb1EEENS1_30DynamicPersistentTileSchedulerILi384ELi128ELb0ELb1ELb1EEEEEEEEEvNT_6ParamsE --------------------------
	.section	.text._ZN7cutlass13device_kernelIN5flash11enable_sm90INS1_16FlashAttnFwdSm90INS1_25CollectiveMainloopFwdSm90ILi2EN4cute5tupleIJNS5_1CILi1EEES8_S8_EEENS6_IJNS7_ILi192EEENS7_ILi160EEENS7_ILi64EEEEEELi64ENS_12float_e4m3_tEfNS_4arch4Sm90ELb1ELb0ELb0ELb0ELb1ELb0ELb0ELb1ELb1ELb1ELb0ELb0EEENS1_21CollectiveEpilogueFwdINS6_IJSA_SC_SB_EEES9_NS_10bfloat16_tESG_Li384ELb0ELb1ELb0ELb1EEENS1_30DynamicPersistentTileSchedulerILi384ELi128ELb0ELb1ELb1EEEEEEEEEvNT_6ParamsE,"ax",@progbits
	.align	128
.text._ZN7cutlass13device_kernelIN5flash11enable_sm90INS1_16FlashAttnFwdSm90INS1_25CollectiveMainloopFwdSm90ILi2EN4cute5tupleIJNS5_1CILi1EEES8_S8_EEENS6_IJNS7_ILi192EEENS7_ILi160EEENS7_ILi64EEEEEELi64ENS_12float_e4m3_tEfNS_4arch4Sm90ELb1ELb0ELb0ELb0ELb1ELb0ELb0ELb1ELb1ELb1ELb0ELb0EEENS1_21CollectiveEpilogueFwdINS6_IJSA_SC_SB_EEES9_NS_10bfloat16_tESG_Li384ELb0ELb1ELb0ELb1EEENS1_30DynamicPersistentTileSchedulerILi384ELi128ELb0ELb1ELb1EEEEEEEEEvNT_6ParamsE:
        .type           _ZN7cutlass13device_kernelIN5flash11enable_sm90INS1_16FlashAttnFwdSm90INS1_25CollectiveMainloopFwdSm90ILi2EN4cute5tupleIJNS5_1CILi1EEES8_S8_EEENS6_IJNS7_ILi192EEENS7_ILi160EEENS7_ILi64EEEEEELi64ENS_12float_e4m3_tEfNS_4arch4Sm90ELb1ELb0ELb0ELb0ELb1ELb0ELb0ELb1ELb1ELb1ELb0ELb0EEENS1_21CollectiveEpilogueFwdINS6_IJSA_SC_SB_EEES9_NS_10bfloat16_tESG_Li384ELb0ELb1ELb0ELb1EEENS1_30DynamicPersistentTileSchedulerILi384ELi128ELb0ELb1ELb1EEEEEEEEEvNT_6ParamsE,@function
        .size           _ZN7cutlass13device_kernelIN5flash11enable_sm90INS1_16FlashAttnFwdSm90INS1_25CollectiveMainloopFwdSm90ILi2EN4cute5tupleIJNS5_1CILi1EEES8_S8_EEENS6_IJNS7_ILi192EEENS7_ILi160EEENS7_ILi64EEEEEELi64ENS_12float_e4m3_tEfNS_4arch4Sm90ELb1ELb0ELb0ELb0ELb1ELb0ELb0ELb1ELb1ELb1ELb0ELb0EEENS1_21CollectiveEpilogueFwdINS6_IJSA_SC_SB_EEES9_NS_10bfloat16_tESG_Li384ELb0ELb1ELb0ELb1EEENS1_30DynamicPersistentTileSchedulerILi384ELi128ELb0ELb1ELb1EEEEEEEEEvNT_6ParamsE,(.L_x_15867 - _ZN7cutlass13device_kernelIN5flash11enable_sm90INS1_16FlashAttnFwdSm90INS1_25CollectiveMainloopFwdSm90ILi2EN4cute5tupleIJNS5_1CILi1EEES8_S8_EEENS6_IJNS7_ILi192EEENS7_ILi160EEENS7_ILi64EEEEEELi64ENS_12float_e4m3_tEfNS_4arch4Sm90ELb1ELb0ELb0ELb0ELb1ELb0ELb0ELb1ELb1ELb1ELb0ELb0EEENS1_21CollectiveEpilogueFwdINS6_IJSA_SC_SB_EEES9_NS_10bfloat16_tESG_Li384ELb0ELb1ELb0ELb1EEENS1_30DynamicPersistentTileSchedulerILi384ELi128ELb0ELb1ELb1EEEEEEEEEvNT_6ParamsE)
        .other          _ZN7cutlass13device_kernelIN5flash11enable_sm90INS1_16FlashAttnFwdSm90INS1_25CollectiveMainloopFwdSm90ILi2EN4cute5tupleIJNS5_1CILi1EEES8_S8_EEENS6_IJNS7_ILi192EEENS7_ILi160EEENS7_ILi64EEEEEELi64ENS_12float_e4m3_tEfNS_4arch4Sm90ELb1ELb0ELb0ELb0ELb1ELb0ELb0ELb1ELb1ELb1ELb0ELb0EEENS1_21CollectiveEpilogueFwdINS6_IJSA_SC_SB_EEES9_NS_10bfloat16_tESG_Li384ELb0ELb1ELb0ELb1EEENS1_30DynamicPersistentTileSchedulerILi384ELi128ELb0ELb1ELb1EEEEEEEEEvNT_6ParamsE,@"STO_CUDA_ENTRY STV_DEFAULT"
_ZN7cutlass13device_kernelIN5flash11enable_sm90INS1_16FlashAttnFwdSm90INS1_25CollectiveMainloopFwdSm90ILi2EN4cute5tupleIJNS5_1CILi1EEES8_S8_EEENS6_IJNS7_ILi192EEENS7_ILi160EEENS7_ILi64EEEEEELi64ENS_12float_e4m3_tEfNS_4arch4Sm90ELb1ELb0ELb0ELb0ELb1ELb0ELb0ELb1ELb1ELb1ELb0ELb0EEENS1_21CollectiveEpilogueFwdINS6_IJSA_SC_SB_EEES9_NS_10bfloat16_tESG_Li384ELb0ELb1ELb0ELb1EEENS1_30DynamicPersistentTileSchedulerILi384ELi128ELb0ELb1ELb1EEEEEEEEEvNT_6ParamsE:
        /* <DEDUP_REMOVED lines=45> */
.L_x_14948:
        /* <DEDUP_REMOVED lines=22> */
.L_x_14949:
        /* <DEDUP_REMOVED lines=18> */
.L_x_14950:
        /* <DEDUP_REMOVED lines=22> */
.L_x_14951:
        /* <DEDUP_REMOVED lines=24> */
.L_x_14952:
        /* <DEDUP_REMOVED lines=10> */
.L_x_14954:
        /* <DEDUP_REMOVED lines=40> */
[----:B------:R0:W-:Y:S01]  /*0b50*/  STL [R1], R2 ;  /* 0x0000000201007387 */ /* 0x0001e20000100800 */
[----:B------:R-:W-:Y:S01]  /*0b60*/  LEA.HI R0, R0, R10, RZ, 0x3 ;  /* 0x0000000a00007211 */ /* 0x000fe200078f18ff */
[----:B------:R-:W-:Y:S01]  /*0b70*/  IMAD.IADD R7, R10, 0x1, -R7 ;  /* 0x000000010a077824 */ /* 0x000fe200078e0a07 */
[----:B------:R-:W-:-:S02]  /*0b80*/  LOP3.LUT R8, R8, 0xfffffff8, RZ, 0xc0, !PT ;  /* 0xfffffff808087812 */ /* 0x000fc400078ec0ff */
[----:B------:R-:W-:Y:S02]  /*0b90*/  LEA.HI R6, R6, R23, RZ, 0x5 ;  /* 0x0000001706067211 */ /* 0x000fe400078f28ff */
[----:B------:R-:W-:Y:S01]  /*0ba0*/  LOP3.LUT R18, R0, 0xfffffff8, RZ, 0xc0, !PT ;  /* 0xfffffff800127812 */ /* 0x000fe200078ec0ff */
[----:B------:R-:W-:Y:S01]  /*0bb0*/  IMAD.IADD R5, R5, 0x1, -R8 ;  /* 0x0000000105057824 */ /* 0x000fe200078e0a08 */
[----:B------:R-:W-:Y:S01]  /*0bc0*/  LEA.HI R9, R7, R7, RZ, 0x1 ;  /* 0x0000000707097211 */ /* 0x000fe200078f08ff */
[----:B0-----:R-:W-:Y:S01]  /*0bd0*/  IMAD.HI R2, R156, 0x55555556, RZ ;  /* 0x555555569c027827 */ /* 0x001fe200078e02ff */
[----:B------:R-:W-:Y:S02]  /*0be0*/  SHF.R.S32.HI R6, RZ, 0x5, R6 ;  /* 0x00000005ff067819 */ /* 0x000fe40000011406 */
[----:B------:R-:W-:Y:S01]  /*0bf0*/  LOP3.LUT R16, R4, 0x7ffffffc, RZ, 0xc0, !PT ;  /* 0x7ffffffc04107812 */ /* 0x000fe200078ec0ff */
[----:B------:R-:W-:Y:S01]  /*0c00*/  IMAD.IADD R18, R10, 0x1, -R18 ;  /* 0x000000010a127824 */ /* 0x000fe200078e0a12 */
[----:B------:R-:W-:Y:S01]  /*0c10*/  LEA.HI R3, R2, R2, RZ, 0x1 ;  /* 0x0000000202037211 */ /* 0x000fe200078f08ff */
[----:B------:R-:W-:Y:S01]  /*0c20*/  IMAD R6, R6, 0x10, R5 ;  /* 0x0000001006067824 */ /* 0x000fe200078e0205 */
[----:B------:R-:W-:Y:S01]  /*0c30*/  LOP3.LUT R2, R9, 0x1ffffffe, RZ, 0xc0, !PT ;  /* 0x1ffffffe09027812 */ /* 0x000fe200078ec0ff */
[----:B------:R-:W-:Y:S01]  /*0c40*/  IMAD.SHL.U32 R19, R18, 0x8, RZ ;  /* 0x0000000812137824 */ /* 0x000fe200078e00ff */
[----:B------:R-:W-:Y:S01]  /*0c50*/  SHF.R.S32.HI R22, RZ, 0x3, R0 ;  /* 0x00000003ff167819 */ /* 0x000fe20000011400 */
[----:B------:R-:W-:-:S02]  /*0c60*/  IMAD R3, R3, -0x3, R156 ;  /* 0xfffffffd03037824 */ /* 0x000fc400078e029c */
[----:B------:R-:W-:Y:S01]  /*0c70*/  IMAD.IADD R2, R7, 0x1, -R2 ;  /* 0x0000000107027824 */ /* 0x000fe200078e0a02 */
[----:B------:R-:W-:Y:S01]  /*0c80*/  SHF.R.S32.HI R0, RZ, 0x1f, R19 ;  /* 0x0000001fff007819 */ /* 0x000fe20000011413 */
[----:B------:R-:W-:Y:S02]  /*0c90*/  IMAD R157, R3, 0x40, R6 ;  /* 0x00000040039d7824 */ /* 0x000fe400078e0206 */
[----:B------:R-:W-:Y:S02]  /*0ca0*/  IMAD.IADD R16, R23, 0x1, -R16 ;  /* 0x0000000117107824 */ /* 0x000fe400078e0a10 */
[----:B------:R-:W-:-:S07]  /*0cb0*/  IMAD R17, R2, 0x8, R157 ;  /* 0x0000000802117824 */ /* 0x000fce00078e029d */
.L_x_14999:
        /* <DEDUP_REMOVED lines=21> */
.L_x_14955:
[----:B------:R-:W-:Y:S01]  /*0e10*/  ULDC UR6, c[0x0][0xc54] ;  /* 0x0003150000067ab9 */ /* 0x000fe20000000800 */
[----:B------:R-:W-:Y:S01]  /*0e20*/  UMOV UR8, UR7 ;  /* 0x0000000700087c82 */ /* 0x000fe20008000000 */
[----:B------:R-:W-:-:S11]  /*0e30*/  UISETP.NE.AND UP0, UPT, UR6, 0x1, UPT ;  /* 0x000000010600788c */ /* 0x000fd6000bf05270 */
[----:B------:R-:W-:Y:S02]  /*0e40*/  @UP0 ULDC.64 UR10, c[0x0][0xc58] ;  /* 0x00031600000a0ab9 */ /* 0x000fe40000000a00 */
[----:B------:R-:W-:-:S04]  /*0e50*/  UIMAD.WIDE.U32 UR4, UR7, UR10, URZ ;  /* 0x0000000a070472a5 */ /* 0x000fc8000f8e003f */
[----:B------:R-:W-:-:S04]  /*0e60*/  @UP0 USHF.R.U32.HI UR8, URZ, UR11, UR5 ;  /* 0x0000000b3f080299 */ /* 0x000fc80008011605 */
[----:B------:R-:W-:-:S12]  /*0e70*/  UIMAD UR4, UR8, UR6, URZ ;  /* 0x00000006080472a4 */ /* 0x000fd8000f8e023f */
.L_x_14956:
        /* <DEDUP_REMOVED lines=57> */
[----:B------:R-:W-:Y:S02]  /*1210*/  ULDC UR47, c[0x0][0x424] ;  /* 0x00010900002f7ab9 */ /* 0x000fe40000000800 */
[----:B------:R0:W2:Y:S01]  /*1220*/  @P0 LDG.E R7, desc[UR50][R2.64] ;  /* 0x0000003202070981 */ /* 0x0000a2000c1e1900 */
[----:B------:R-:W-:Y:S02]  /*1230*/  UISETP.NE.U32.AND UP0, UPT, UR4, URZ, UPT ;  /* 0x0000003f0400728c */ /* 0x000fe4000bf05070 */
[----:B------:R-:W-:Y:S01]  /*1240*/  UISETP.NE.AND UP4, UPT, UR6, 0x1, UPT ;  /* 0x000000010600788c */ /* 0x000fe2000bf85270 */
[----:B------:R1:W2:Y:S01]  /*1250*/  @P1 LDG.E R0, desc[UR50][R4.64] ;  /* 0x0000003204001981 */ /* 0x0002a2000c1e1900 */
[----:B------:R-:W-:Y:S01]  /*1260*/  ULDC UR4, c[0x0][0xc3c] ;  /* 0x00030f0000047ab9 */ /* 0x000fe20000000800 */
[----:B------:R-:W-:Y:S01]  /*1270*/  UISETP.NE.AND.EX UP0, UPT, UR5, URZ, UPT, UP0 ;  /* 0x0000003f0500728c */ /* 0x000fe2000bf05300 */
[----:B------:R-:W-:Y:S01]  /*1280*/  PLOP3.LUT P0, PT, PT, PT, PT, 0x80, 0x0 ;  /* 0x000000000000781c */ /* 0x000fe20003f0f070 */
[----:B------:R-:W-:Y:S01]  /*1290*/  UIADD3 UR4, UR8, UR4, URZ ;  /* 0x0000000408047290 */ /* 0x000fe2000fffe03f */
[----:B------:R-:W-:Y:S01]  /*12a0*/  CS2R R54, SRZ ;  /* 0x0000000000367805 */ /* 0x000fe2000001ff00 */
[----:B------:R-:W-:Y:S01]  /*12b0*/  ULDC UR5, c[0x0][0x988] ;  /* 0x0002620000057ab9 */ /* 0x000fe20000000800 */
[----:B------:R-:W-:Y:S01]  /*12c0*/  ULDC UR7, c[0x0][0x288] ;  /* 0x0000a20000077ab9 */ /* 0x000fe20000000800 */
[----:B------:R-:W-:Y:S01]  /*12d0*/  UIMAD UR43, UR4, 0xc0, URZ ;  /* 0x000000c0042b78a4 */ /* 0x000fe2000f8e023f */
[----:B0-----:R-:W-:Y:S01]  /*12e0*/  CS2R R2, SRZ ;  /* 0x0000000000027805 */ /* 0x001fe2000001ff00 */
[----:B------:R-:W-:Y:S01]  /*12f0*/  UIADD3 UR7, -UR7, 0xa0, URZ ;  /* 0x000000a007077890 */ /* 0x000fe2000fffe13f */
[----:B-1----:R-:W-:Y:S01]  /*1300*/  CS2R R4, SRZ ;  /* 0x0000000000047805 */ /* 0x002fe2000001ff00 */
[----:B------:R-:W-:Y:S01]  /*1310*/  UIADD3 UR6, UR43, 0xbf, URZ ;  /* 0x000000bf2b067890 */ /* 0x000fe2000fffe03f */
[----:B------:R-:W-:Y:S01]  /*1320*/  CS2R R8, SRZ ;  /* 0x0000000000087805 */ /* 0x000fe2000001ff00 */
[----:B------:R-:W-:Y:S01]  /*1330*/  @UP4 ULDC UR4, c[0x0][0x44c] ;  /* 0x0001130000044ab9 */ /* 0x000fe20000000800 */
[----:B------:R-:W-:Y:S01]  /*1340*/  USEL UR47, UR47, 0x1, UP0 ;  /* 0x000000012f2f7887 */ /* 0x000fe20008000000 */
[----:B------:R-:W-:Y:S01]  /*1350*/  CS2R R52, SRZ ;  /* 0x0000000000347805 */ /* 0x000fe2000001ff00 */
[----:B------:R-:W-:Y:S01]  /*1360*/  ULDC UR8, c[0x0][0x2f0] ;  /* 0x0000bc0000087ab9 */ /* 0x000fe20000000800 */
[----:B------:R-:W-:Y:S01]  /*1370*/  @UP4 ULDC UR9, c[0x0][0x450] ;  /* 0x0001140000094ab9 */ /* 0x000fe20000000800 */
[----:B------:R-:W-:Y:S01]  /*1380*/  UIMAD UR7, UR47, UR8, UR7 ;  /* 0x000000082f0772a4 */ /* 0x000fe2000f8e0207 */
[----:B------:R-:W-:Y:S01]  /*1390*/  CS2R R10, SRZ ;  /* 0x00000000000a7805 */ /* 0x000fe2000001ff00 */
[----:B------:R-:W-:Y:S01]  /*13a0*/  UP2UR UR48, UPR, URZ, 0x10 ;  /* 0x000000103f307883 */ /* 0x000fe20008000000 */
        /* <DEDUP_REMOVED lines=11> */
[----:B--2---:R-:W-:-:S04]  /*1460*/  FMUL.FTZ R0, R7, R0 ;  /* 0x0000000007007220 */ /* 0x004fc80000410000 */
[----:B------:R-:W-:Y:S01]  /*1470*/  FMUL.FTZ R0, R0, UR5 ;  /* 0x0000000500007c20 */ /* 0x000fe20008410000 */
[----:B------:R-:W-:Y:S02]  /*1480*/  UIMAD.WIDE.U32 UR4, UR6, UR4, URZ ;  /* 0x00000004060472a5 */ /* 0x000fe4000f8e003f */
[----:B------:R-:W-:Y:S02]  /*1490*/  UIMAD UR4, UR47, UR8, 0x9f ;  /* 0x0000009f2f0474a4 */ /* 0x000fe4000f8e0208 */
[----:B------:R-:W-:Y:S01]  /*14a0*/  @UP4 USHF.R.U32.HI UR6, URZ, UR9, UR5 ;  /* 0x000000093f064299 */ /* 0x000fe20008011605 */
[----:B------:R-:W-:Y:S01]  /*14b0*/  R2UR UR42, R0 ;  /* 0x00000000002a72ca */ /* 0x000fe200000e0000 */
        /* <DEDUP_REMOVED lines=43> */
.L_x_14958:
        /* <DEDUP_REMOVED lines=9> */
.L_x_15085:
[----:B------:R-:W-:Y:S05]  /*1800*/  @!P0 BRA `(.L_x_14960) ;  /* 0x0000000000048947 */ /* 0x000fea0003800000 */
[----:B------:R-:W-:Y:S01]  /*1810*/  BPT.TRAP 0x1 ;  /* 0x000000040000795c */ /* 0x000fe20000300000 */
.L_x_14960:
[----:B0-----:R-:W-:Y:S02]  /*1820*/  IMAD.U32 R3, RZ, RZ, UR38 ;  /* 0x00000026ff037e24 */ /* 0x001fe4000f8e00ff */
[----:B------:R-:W-:-:S03]  /*1830*/  IMAD.U32 R0, RZ, RZ, UR37 ;  /* 0x00000025ff007e24 */ /* 0x000fc6000f8e00ff */
[----:B------:R-:W-:Y:S02]  /*1840*/  LEA R3, R3, UR45, 0x3 ;  /* 0x0000002d03037c11 */ /* 0x000fe4000f8e18ff */
[----:B------:R-:W-:-:S04]  /*1850*/  SHF.L.U32 R0, R0, 0x1f, RZ ;  /* 0x0000001f00007819 */ /* 0x000fc800000006ff */
[----:B------:R0:W1:Y:S01]  /*1860*/  SYNCS.PHASECHK.TRANS64.TRYWAIT P1, [R3+URZ+0x13230], R0 ;  /* 0x01323000030075a7 */ /* 0x000062000802017f */
[----:B------:R-:W-:Y:S05]  /*1870*/  @!P0 BRA `(.L_x_14961) ;  /* 0x0000000000048947 */ /* 0x000fea0003800000 */
[----:B------:R-:W-:Y:S01]  /*1880*/  BPT.TRAP 0x1 ;  /* 0x000000040000795c */ /* 0x000fe20000300000 */
.L_x_14961:
[----:B-1----:R-:W-:Y:S05]  /*1890*/  @P1 BRA `(.L_x_14962) ;  /* 0x0000000000081947 */ /* 0x002fea0003800000 */
[----:B------:R-:W1:Y:S02]  /*18a0*/  SYNCS.PHASECHK.TRANS64.TRYWAIT P1, [R3+URZ+0x13230], R0 ;  /* 0x01323000030075a7 */ /* 0x000e64000802017f */
[----:B-1----:R-:W-:Y:S05]  /*18b0*/  @!P1 BRA `(.L_x_14963) ;  /* 0x000000ec00fc9947 */ /* 0x002fea0003800000 */
.L_x_14962:
        /* <DEDUP_REMOVED lines=73> */
.L_x_14964:
        /* <DEDUP_REMOVED lines=173> */
[----:B------:R0:W-:Y:S01]  /*2820*/  MUFU.EX2 R9, R12 ;  /* 0x0000000c00097308 */ /* 0x0001e20000000800 */
[----:B------:R-:W-:-:S01]  /*2830*/  FFMA.FTZ R83, R83, UR42, -R4 ;  /* 0x0000002a53537c23 */ /* 0x000fc20008010804 */
[----:B------:R-:W-:Y:S01]  /*2840*/  VIADDMNMX R2, R10, R95, R2, PT ;  /* 0x0000005f0a027246 */ /* 0x000fe20003800102 */
[----:B------:R-:W-:-:S01]  /*2850*/  FFMA.FTZ R86, R86, UR42, -R4 ;  /* 0x0000002a56567c23 */ /* 0x000fc20008010804 */
[--C-:B------:R-:W-:Y:S01]  /*2860*/  FFMA.FTZ R87, R87, UR42, -R4.reuse ;  /* 0x0000002a57577c23 */ /* 0x100fe20008010804 */
[----:B------:R-:W-:-:S01]  /*2870*/  FFMA.FTZ R6, R107, UR42, -R4 ;  /* 0x0000002a6b067c23 */ /* 0x000fc20008010804 */
[----:B------:R-:W-:Y:S01]  /*2880*/  ISETP.GT.AND P1, PT, R2, RZ, PT ;  /* 0x000000ff0200720c */ /* 0x000fe20003f24270 */
[----:B------:R-:W-:-:S01]  /*2890*/  FFMA.FTZ R7, R7, UR42, -R4 ;  /* 0x0000002a07077c23 */ /* 0x000fc20008010804 */
[----:B------:R-:W-:Y:S01]  /*28a0*/  ISETP.GT.AND P2, PT, R2, 0x1, PT ;  /* 0x000000010200780c */ /* 0x000fe20003f44270 */
[----:B0-----:R-:W-:-:S01]  /*28b0*/  FFMA.FTZ R12, R13, UR42, -R4 ;  /* 0x0000002a0d0c7c23 */ /* 0x001fc20008010804 */
        /* <DEDUP_REMOVED lines=37> */
[----:B------:R-:W-:Y:S01]  /*2b10*/  MUFU.EX2 R11, R11 ;  /* 0x0000000b000b7308 */ /* 0x000fe20000000800 */
[----:B------:R-:W-:Y:S01]  /*2b20*/  ISETP.GT.AND P1, PT, R2, 0x20, PT ;  /* 0x000000200200780c */ /* 0x000fe20003f24270 */
        /* <DEDUP_REMOVED lines=9> */
[----:B------:R-:W1:Y:S01]  /*2bc0*/  MUFU.EX2 R13, R103 ;  /* 0x00000067000d7308 */ /* 0x000e620000000800 */
[----:B------:R-:W-:-:S02]  /*2bd0*/  ISETP.GT.AND P2, PT, R2, 0x29, PT ;  /* 0x000000290200780c */ /* 0x000fc40003f44270 */
[----:B------:R-:W-:Y:S02]  /*2be0*/  FSEL R76, R76, -INF , P1 ;  /* 0xff8000004c4c7808 */ /* 0x000fe40000800000 */
[----:B------:R-:W-:Y:S01]  /*2bf0*/  FMNMX.FTZ R91, R73, R20, !PT ;  /* 0x00000014495b7209 */ /* 0x000fe20007810000 */
[----:B------:R-:W-:Y:S01]  /*2c00*/  FFMA.FTZ R20, R21, UR42, -R4 ;  /* 0x0000002a15147c23 */ /* 0x000fe20008010804 */
        /* <DEDUP_REMOVED lines=16> */
[----:B------:R2:W3:Y:S01]  /*2d10*/  MUFU.EX2 R21, R82 ;  /* 0x0000005200157308 */ /* 0x0004e20000000800 */
[----:B------:R-:W-:Y:S02]  /*2d20*/  ISETP.GT.AND P1, PT, R2, 0x40, PT ;  /* 0x000000400200780c */ /* 0x000fe40003f24270 */
        /* <DEDUP_REMOVED lines=15> */
[----:B--2---:R-:W-:Y:S02]  /*2e20*/  FMNMX.FTZ R82, R60, R79, !PT ;  /* 0x0000004f3c527209 */ /* 0x004fe40007810000 */
        /* <DEDUP_REMOVED lines=10> */
[----:B----4-:R-:W-:Y:S02]  /*2ed0*/  FMNMX.FTZ R83, R65, R82, !PT ;  /* 0x0000005241537209 */ /* 0x010fe40007810000 */
[----:B------:R-:W-:Y:S01]  /*2ee0*/  FSEL R69, R69, -INF , P2 ;  /* 0xff80000045457808 */ /* 0x000fe20001000000 */
[----:B------:R4:W-:Y:S01]  /*2ef0*/  MUFU.EX2 R79, R87 ;  /* 0x00000057004f7308 */ /* 0x0009e20000000800 */
[----:B------:R-:W-:Y:S01]  /*2f00*/  ISETP.GT.AND P1, PT, R2, 0x60, PT ;  /* 0x000000600200780c */ /* 0x000fe20003f24270 */
[----:B--2---:R-:W-:Y:S01]  /*2f10*/  FFMA.FTZ R86, R58, UR42, -R4 ;  /* 0x0000002a3a567c23 */ /* 0x004fe20008010804 */
[----:B------:R-:W-:Y:S02]  /*2f20*/  FMNMX.FTZ R82, R68, R83, !PT ;  /* 0x0000005344527209 */ /* 0x000fe40007810000 */
[----:B------:R-:W-:-:S02]  /*2f30*/  ISETP.GT.AND P2, PT, R2, 0x61, PT ;  /* 0x000000610200780c */ /* 0x000fc40003f44270 */
[----:B------:R-:W-:Y:S01]  /*2f40*/  FSEL R58, R40, -INF , P1 ;  /* 0xff800000283a7808 */ /* 0x000fe20000800000 */
[----:B------:R-:W-:Y:S01]  /*2f50*/  MUFU.EX2 R26, R26 ;  /* 0x0000001a001a7308 */ /* 0x000fe20000000800 */
[----:B------:R-:W-:Y:S01]  /*2f60*/  FMNMX.FTZ R83, R69, R82, !PT ;  /* 0x0000005245537209 */ /* 0x000fe20007810000 */
[----:B----4-:R-:W-:Y:S01]  /*2f70*/  FFMA.FTZ R87, R66, UR42, -R4 ;  /* 0x0000002a42577c23 */ /* 0x010fe20008010804 */
        /* <DEDUP_REMOVED lines=10> */
[----:B--2---:R-:W-:Y:S01]  /*3020*/  FFMA.FTZ R86, R62, UR42, -R4 ;  /* 0x0000002a3e567c23 */ /* 0x004fe20008010804 */
        /* <DEDUP_REMOVED lines=12> */
[----:B------:R-:W-:Y:S02]  /*30f0*/  FMNMX.FTZ R83, R82, R83, !PT ;  /* 0x0000005352537209 */ /* 0x000fe40007810000 */
[----:B------:R-:W-:Y:S01]  /*3100*/  FSEL R53, R53, -INF , P2 ;  /* 0xff80000035357808 */ /* 0x000fe20001000000 */
[----:B------:R-:W-:Y:S01]  /*3110*/  MUFU.EX2 R49, R49 ;  /* 0x0000003100317308 */ /* 0x000fe20000000800 */
[----:B------:R-:W-:Y:S02]  /*3120*/  ISETP.GT.AND P1, PT, R2, 0x80, PT ;  /* 0x000000800200780c */ /* 0x000fe40003f24270 */
[----:B------:R-:W-:Y:S02]  /*3130*/  FMNMX.FTZ R66, R52, R83, !PT ;  /* 0x0000005334427209 */ /* 0x000fe40007810000 */
[----:B------:R-:W-:-:S02]  /*3140*/  ISETP.GT.AND P2, PT, R2, 0x81, PT ;  /* 0x000000810200780c */ /* 0x000fc40003f44270 */
[----:B------:R-:W-:Y:S01]  /*3150*/  FSEL R63, R24, -INF , P1 ;  /* 0xff800000183f7808 */ /* 0x000fe20000800000 */
[----:B------:R-:W-:Y:S01]  /*3160*/  MUFU.EX2 R31, R31 ;  /* 0x0000001f001f7308 */ /* 0x000fe20000000800 */
[----:B--2---:R-:W-:Y:S02]  /*3170*/  FMNMX.FTZ R86, R53, R66, !PT ;  /* 0x0000004235567209 */ /* 0x004fe40007810000 */
[----:B------:R-:W-:Y:S02]  /*3180*/  ISETP.GT.AND P1, PT, R2, 0x88, PT ;  /* 0x000000880200780c */ /* 0x000fe40003f24270 */
[----:B------:R-:W-:Y:S01]  /*3190*/  FSEL R66, R25, -INF , P2 ;  /* 0xff80000019427808 */ /* 0x000fe20001000000 */
[----:B------:R-:W-:Y:S01]  /*31a0*/  FFMA.FTZ R25, R67, UR42, -R4 ;  /* 0x0000002a43197c23 */ /* 0x000fe20008010804 */
[----:B------:R-:W-:Y:S01]  /*31b0*/  FMNMX.FTZ R83, R63, R86, !PT ;  /* 0x000000563f537209 */ /* 0x000fe20007810000 */
[----:B------:R2:W-:Y:S01]  /*31c0*/  MUFU.EX2 R24, R87 ;  /* 0x0000005700187308 */ /* 0x0005e20000000800 */
[----:B------:R-:W-:-:S02]  /*31d0*/  FSEL R67, R28, -INF , P1 ;  /* 0xff8000001c437808 */ /* 0x000fc40000800000 */
[----:B------:R-:W-:Y:S02]  /*31e0*/  ISETP.GT.AND P2, PT, R2, 0x89, PT ;  /* 0x000000890200780c */ /* 0x000fe40003f44270 */
[----:B------:R-:W-:Y:S02]  /*31f0*/  FMNMX.FTZ R28, R66, R83, !PT ;  /* 0x00000053421c7209 */ /* 0x000fe40007810000 */
[----:B------:R-:W-:Y:S01]  /*3200*/  ISETP.GT.AND P1, PT, R2, 0x90, PT ;  /* 0x000000900200780c */ /* 0x000fe20003f24270 */
[----:B------:R-:W-:Y:S01]  /*3210*/  MUFU.EX2 R25, R25 ;  /* 0x0000001900197308 */ /* 0x000fe20000000800 */
[----:B--2---:R-:W-:-:S01]  /*3220*/  FFMA.FTZ R87, R70, UR42, -R4 ;  /* 0x0000002a46577c23 */ /* 0x004fc20008010804 */
[----:B------:R-:W-:Y:S02]  /*3230*/  FSEL R29, R29, -INF , P2 ;  /* 0xff8000001d1d7808 */ /* 0x000fe40001000000 */
[----:B------:R-:W-:Y:S02]  /*3240*/  FMNMX.FTZ R70, R67, R28, !PT ;  /* 0x0000001c43467209 */ /* 0x000fe40007810000 */
[----:B------:R-:W-:-:S02]  /*3250*/  ISETP.GT.AND P2, PT, R2, 0x91, PT ;  /* 0x000000910200780c */ /* 0x000fc40003f44270 */
[----:B------:R-:W-:Y:S01]  /*3260*/  FSEL R32, R32, -INF , P1 ;  /* 0xff80000020207808 */ /* 0x000fe20000800000 */
[----:B------:R2:W-:Y:S01]  /*3270*/  MUFU.EX2 R28, R87 ;  /* 0x00000057001c7308 */ /* 0x0005e20000000800 */
[----:B------:R-:W-:Y:S02]  /*3280*/  FMNMX.FTZ R83, R29, R70, !PT ;  /* 0x000000461d537209 */ /* 0x000fe40007810000 */
[----:B------:R-:W-:Y:S02]  /*3290*/  FSEL R70, R33, -INF , P2 ;  /* 0xff80000021467808 */ /* 0x000fe40001000000 */
[----:B------:R-:W-:Y:S02]  /*32a0*/  ISETP.GT.AND P1, PT, R2, 0x98, PT ;  /* 0x000000980200780c */ /* 0x000fe40003f24270 */
        /* <DEDUP_REMOVED lines=10> */
[----:B------:R-:W-:Y:S02]  /*3350*/  IMAD.U32 R55, RZ, RZ, UR42 ;  /* 0x0000002aff377e24 */ /* 0x000fe4000f8e00ff */
[--C-:B------:R-:W-:Y:S01]  /*3360*/  FFMA.FTZ R33, R42, UR42, -R4.reuse ;  /* 0x0000002a2a217c23 */ /* 0x100fe20008010804 */
[----:B------:R-:W-:-:S01]  /*3370*/  FFMA.FTZ R42, R47, UR42, -R4 ;  /* 0x0000002a2f2a7c23 */ /* 0x000fc20008010804 */
[----:B------:R-:W-:Y:S01]  /*3380*/  FMNMX.FTZ R2, R86, R37, !PT ;  /* 0x0000002556027209 */ /* 0x000fe20007810000 */
[----:B------:R-:W-:-:S01]  /*3390*/  FFMA.FTZ R37, R46, UR42, -R4 ;  /* 0x0000002a2e257c23 */ /* 0x000fc20008010804 */
[--C-:B------:R-:W-:Y:S01]  /*33a0*/  FFMA.FTZ R46, R51, UR42, -R4.reuse ;  /* 0x0000002a332e7c23 */ /* 0x100fe20008010804 */
[----:B------:R-:W-:-:S01]  /*33b0*/  FFMA.FTZ R47, R54, UR42, -R4 ;  /* 0x0000002a362f7c23 */ /* 0x000fc20008010804 */
[----:B------:R-:W-:Y:S01]  /*33c0*/  FFMA.FTZ R4, R39, UR42, -R4 ;  /* 0x0000002a27047c23 */ /* 0x000fe20008010804 */
[----:B--2---:R-:W2:Y:S01]  /*33d0*/  SHFL.BFLY PT, R87, R2, 0x2, 0x1f ;  /* 0x0c401f0002577f89 */ /* 0x004ea200000e0000 */
[----:B0-----:R-:W-:Y:S01]  /*33e0*/  F2FP.SATFINITE.E4M3.F32.PACK_AB_MERGE_C R153, R9, R8, RZ ;  /* 0x000000080999723e */ /* 0x001fe200048070ff */
[----:B------:R-:W-:Y:S01]  /*33f0*/  MUFU.EX2 R33, R33 ;  /* 0x0000002100217308 */ /* 0x000fe20000000800 */
[----:B-1----:R-:W-:-:S02]  /*3400*/  F2FP.SATFINITE.E4M3.F32.PACK_AB_MERGE_C R155, R13, R12, RZ ;  /* 0x0000000c0d9b723e */ /* 0x002fc400048070ff */
[----:B---3--:R-:W-:Y:S02]  /*3410*/  F2FP.SATFINITE.E4M3.F32.PACK_AB_MERGE_C R149, R21, R20, RZ ;  /* 0x000000141595723e */ /* 0x008fe400048070ff */
[----:B------:R-:W-:Y:S02]  /*3420*/  F2FP.SATFINITE.E4M3.F32.PACK_AB_MERGE_C R153, R7, R6, R153 ;  /* 0x000000060799723e */ /* 0x000fe40004807099 */
[----:B------:R-:W-:Y:S01]  /*3430*/  F2FP.SATFINITE.E4M3.F32.PACK_AB_MERGE_C R155, R11, R10, R155 ;  /* 0x0000000a0b9b723e */ /* 0x000fe2000480709b */
[----:B------:R-:W-:Y:S01]  /*3440*/  MUFU.EX2 R36, R36 ;  /* 0x0000002400247308 */ /* 0x000fe20000000800 */
[----:B------:R-:W-:-:S07]  /*3450*/  F2FP.SATFINITE.E4M3.F32.PACK_AB_MERGE_C R149, R15, R14, R149 ;  /* 0x0000000e0f95723e */ /* 0x000fce0004807095 */
[----:B------:R-:W-:Y:S01]  /*3460*/  MUFU.EX2 R37, R37 ;  /* 0x0000002500257308 */ /* 0x000fe20000000800 */
[----:B--2---:R-:W-:-:S07]  /*3470*/  FMNMX.FTZ R87, R2, R87, !PT ;  /* 0x0000005702577209 */ /* 0x004fce0007810000 */
        /* <DEDUP_REMOVED lines=61> */
[----:B------:R-:W-:Y:S01]  /*3850*/  FFMA.FTZ R83, R83, UR42, -R55 ;  /* 0x0000002a53537c23 */ /* 0x000fe20008010837 */
[----:B------:R-:W-:-:S04]  /*3860*/  F2FP.SATFINITE.E4M3.F32.PACK_AB_MERGE_C R152, R90, R87, RZ ;  /* 0x000000575a98723e */ /* 0x000fc800048070ff */
        /* <DEDUP_REMOVED lines=13> */
[----:B------:R-:W-:Y:S01]  /*3940*/  FFMA.FTZ R45, R52, UR42, -R55 ;  /* 0x0000002a342d7c23 */ /* 0x000fe20008010837 */
[----:B------:R-:W-:-:S04]  /*3950*/  F2FP.SATFINITE.E4M3.F32.PACK_AB_MERGE_C R154, R92, R91, RZ ;  /* 0x0000005b5c9a723e */ /* 0x000fc800048070ff */
[----:B------:R-:W-:Y:S01]  /*3960*/  F2FP.SATFINITE.E4M3.F32.PACK_AB_MERGE_C R154, R89, R88, R154 ;  /* 0x00000058599a723e */ /* 0x000fe2000480709a */
[----:B------:R-:W0:Y:S01]  /*3970*/  MUFU.EX2 R93, R93 ;  /* 0x0000005d005d7308 */ /* 0x000e220000000800 */
[----:B-1----:R-:W-:-:S01]  /*3980*/  FADD.FTZ R52, R72, R69 ;  /* 0x0000004548347221 */ /* 0x002fc20000010000 */
[----:B------:R-:W-:-:S04]  /*3990*/  FADD.FTZ R69, R15, R62 ;  /* 0x0000003e0f457221 */ /* 0x000fc80000010000 */
[----:B------:R-:W-:Y:S02]  /*39a0*/  FADD.FTZ R62, R20, R69 ;  /* 0x00000045143e7221 */ /* 0x000fe40000010000 */
[----:B------:R-:W1:Y:S01]  /*39b0*/  MUFU.EX2 R94, R94 ;  /* 0x0000005e005e7308 */ /* 0x000e620000000800 */
[----:B--2---:R-:W-:-:S01]  /*39c0*/  FADD.FTZ R52, R73, R52 ;  /* 0x0000003449347221 */ /* 0x004fc20000010000 */
[----:B------:R-:W-:Y:S01]  /*39d0*/  FADD.FTZ R95, R21, R62 ;  /* 0x0000003e155f7221 */ /* 0x000fe20000010000 */
[----:B------:R-:W-:-:S01]  /*39e0*/  FFMA.FTZ R62, R29, UR42, -R55 ;  /* 0x0000002a1d3e7c23 */ /* 0x000fc20008010837 */
[----:B------:R-:W-:Y:S02]  /*39f0*/  FFMA.FTZ R55, R86, UR42, -R55 ;  /* 0x0000002a56377c23 */ /* 0x000fe40008010837 */
[----:B------:R-:W-:-:S02]  /*3a00*/  FADD.FTZ R96, R56, R95 ;  /* 0x0000005f38607221 */ /* 0x000fc40000010000 */
        /* <DEDUP_REMOVED lines=13> */
[----:B-1----:R-:W-:-:S01]  /*3ae0*/  FADD.FTZ R78, R80, R69 ;  /* 0x00000045504e7221 */ /* 0x002fc20000010000 */
[C---:B------:R-:W-:Y:S01]  /*3af0*/  FADD.FTZ R69, R79.reuse, R96 ;  /* 0x000000604f457221 */ /* 0x040fe20000010000 */
[----:B------:R-:W-:-:S04]  /*3b00*/  F2FP.SATFINITE.E4M3.F32.PACK_AB_MERGE_C R79, R79, R64, RZ ;  /* 0x000000404f4f723e */ /* 0x000fc800048070ff */
[----:B------:R-:W-:Y:S01]  /*3b10*/  F2FP.SATFINITE.E4M3.F32.PACK_AB_MERGE_C R151, R75, R56, R79 ;  /* 0x000000384b97723e */ /* 0x000fe2000480704f */
        /* <DEDUP_REMOVED lines=8> */
[----:B------:R-:W-:Y:S01]  /*3ba0*/  FADD.FTZ R78, R48, R13 ;  /* 0x0000000d304e7221 */ /* 0x000fe20000010000 */
[----:B------:R-:W-:-:S03]  /*3bb0*/  F2FP.SATFINITE.E4M3.F32.PACK_AB_MERGE_C R48, R49, R48, RZ ;  /* 0x000000303130723e */ /* 0x000fc600048070ff */
[----:B------:R-:W-:Y:S01]  /*3bc0*/  FADD.FTZ R21, R49, R78 ;  /* 0x0000004e31157221 */ /* 0x000fe20000010000 */
[----:B------:R-:W-:Y:S01]  /*3bd0*/  F2FP.SATFINITE.E4M3.F32.PACK_AB_MERGE_C R145, R59, R40, R48 ;  /* 0x000000283b91723e */ /* 0x000fe20004807030 */
[----:B------:R-:W0:Y:S01]  /*3be0*/  MUFU.EX2 R85, R85 ;  /* 0x0000005500557308 */ /* 0x000e220000000800 */
[----:B-1----:R-:W-:-:S01]  /*3bf0*/  FADD.FTZ R9, R57, R8 ;  /* 0x0000000839097221 */ /* 0x002fc20000010000 */
[----:B------:R-:W-:Y:S01]  /*3c00*/  FADD.FTZ R64, R24, R21 ;  /* 0x0000001518407221 */ /* 0x000fe20000010000 */
[----:B------:R-:W-:-:S05]  /*3c10*/  CS2R R48, SRZ ;  /* 0x0000000000307805 */ /* 0x000fca000001ff00 */
        /* <DEDUP_REMOVED lines=25> */
[----:B------:R-:W-:Y:S02]  /*3db0*/  F2FP.SATFINITE.E4M3.F32.PACK_AB_MERGE_C R65, R68, R65, RZ ;  /* 0x000000414441723e */ /* 0x000fe400048070ff */
[----:B------:R-:W-:Y:S01]  /*3dc0*/  F2FP.SATFINITE.E4M3.F32.PACK_AB_MERGE_C R141, R36, R33, R37 ;  /* 0x00000021248d723e */ /* 0x000fe20004807025 */
[----:B------:R-:W-:-:S01]  /*3dd0*/  FADD.FTZ R11, R43, R42 ;  /* 0x0000002a2b0b7221 */ /* 0x000fc20000010000 */
[----:B------:R-:W-:Y:S01]  /*3de0*/  F2FP.SATFINITE.E4M3.F32.PACK_AB_MERGE_C R146, R61, R60, R65 ;  /* 0x0000003c3d92723e */ /* 0x000fe20004807041 */
[----:B------:R-:W1:Y:S01]  /*3df0*/  MUFU.EX2 R3, R3 ;  /* 0x0000000300037308 */ /* 0x000e620000000800 */
[----:B--2---:R-:W-:-:S01]  /*3e00*/  FADD.FTZ R6, R58, R7 ;  /* 0x000000073a067221 */ /* 0x004fc20000010000 */
[----:B------:R-:W-:Y:S01]  /*3e10*/  FADD.FTZ R10, R46, R11 ;  /* 0x0000000b2e0a7221 */ /* 0x000fe20000010000 */
[----:B------:R-:W-:-:S03]  /*3e20*/  CS2R R36, SRZ ;  /* 0x0000000000247805 */ /* 0x000fc6000001ff00 */
[----:B------:R-:W-:Y:S01]  /*3e30*/  FADD.FTZ R11, R47, R10 ;  /* 0x0000000a2f0b7221 */ /* 0x000fe20000010000 */
[----:B------:R-:W-:Y:S01]  /*3e40*/  F2FP.SATFINITE.E4M3.F32.PACK_AB_MERGE_C R47, R50, R47, RZ ;  /* 0x0000002f322f723e */ /* 0x000fe200048070ff */
[----:B------:R-:W2:Y:S01]  /*3e50*/  MUFU.EX2 R44, R44 ;  /* 0x0000002c002c7308 */ /* 0x000ea20000000800 */
[----:B0-----:R-:W-:-:S01]  /*3e60*/  FADD.FTZ R6, R41, R6 ;  /* 0x0000000629067221 */ /* 0x001fc20000010000 */
[----:B------:R-:W-:Y:S01]  /*3e70*/  FADD.FTZ R11, R50, R11 ;  /* 0x0000000b320b7221 */ /* 0x000fe20000010000 */
[----:B------:R-:W-:Y:S02]  /*3e80*/  F2FP.SATFINITE.E4M3.F32.PACK_AB_MERGE_C R143, R46, R43, R47 ;  /* 0x0000002b2e8f723e */ /* 0x000fe4000480702f */
[----:B------:R-:W-:Y:S02]  /*3e90*/  CS2R R50, SRZ ;  /* 0x0000000000327805 */ /* 0x000fe4000001ff00 */
[----:B------:R-:W-:Y:S02]  /*3ea0*/  CS2R R46, SRZ ;  /* 0x00000000002e7805 */ /* 0x000fe4000001ff00 */
[----:B------:R-:W-:Y:S01]  /*3eb0*/  CS2R R42, SRZ ;  /* 0x00000000002a7805 */ /* 0x000fe2000001ff00 */
[----:B------:R-:W0:Y:S01]  /*3ec0*/  MUFU.EX2 R39, R39 ;  /* 0x0000002700277308 */ /* 0x000e220000000800 */
[----:B-1----:R-:W-:-:S07]  /*3ed0*/  FADD.FTZ R7, R3, R6 ;  /* 0x0000000603077221 */ /* 0x002fce0000010000 */
[----:B------:R-:W1:Y:S01]  /*3ee0*/  MUFU.EX2 R52, R82 ;  /* 0x0000005200347308 */ /* 0x000e620000000800 */
[C---:B--2---:R-:W-:Y:S01]  /*3ef0*/  F2FP.SATFINITE.E4M3.F32.PACK_AB_MERGE_C R13, R44.reuse, R3, RZ ;  /* 0x000000032c0d723e */ /* 0x044fe200048070ff */
[----:B------:R-:W-:-:S03]  /*3f00*/  FADD.FTZ R44, R44, R7 ;  /* 0x000000072c2c7221 */ /* 0x000fc60000010000 */
[----:B------:R-:W-:Y:S02]  /*3f10*/  F2FP.SATFINITE.E4M3.F32.PACK_AB_MERGE_C R140, R41, R58, R13 ;  /* 0x0000003a298c723e */ /* 0x000fe4000480700d */
[----:B------:R-:W-:Y:S01]  /*3f20*/  CS2R R40, SRZ ;  /* 0x0000000000287805 */ /* 0x000fe2000001ff00 */
        /* <DEDUP_REMOVED lines=8> */
[----:B0-----:R-:W-:-:S01]  /*3fb0*/  FADD.FTZ R7, R12, R7 ;  /* 0x000000070c077221 */ /* 0x001fc20000010000 */
[----:B------:R-:W-:Y:S01]  /*3fc0*/  F2FP.SATFINITE.E4M3.F32.PACK_AB_MERGE_C R29, R12, R29, RZ ;  /* 0x0000001d0c1d723e */ /* 0x000fe200048070ff */
[----:B------:R-:W-:-:S03]  /*3fd0*/  FADD.FTZ R12, R26, R11 ;  /* 0x0000000b1a0c7221 */ /* 0x000fc60000010000 */
[----:B------:R-:W-:Y:S01]  /*3fe0*/  F2FP.SATFINITE.E4M3.F32.PACK_AB_MERGE_C R142, R52, R39, R29 ;  /* 0x00000027348e723e */ /* 0x000fe2000480701d */
[----:B------:R-:W-:-:S01]  /*3ff0*/  FADD.FTZ R11, R27, R12 ;  /* 0x0000000c1b0b7221 */ /* 0x000fc20000010000 */
[----:B------:R-:W0:Y:S01]  /*4000*/  MUFU.EX2 R67, R67 ;  /* 0x0000004300437308 */ /* 0x000e220000000800 */
[----:B-1----:R-:W-:-:S01]  /*4010*/  FADD.FTZ R10, R8, R7 ;  /* 0x00000007080a7221 */ /* 0x002fc20000010000 */
[----:B------:R-:W-:Y:S01]  /*4020*/  CS2R R52, SRZ ;  /* 0x0000000000347805 */ /* 0x000fe2000001ff00 */
[----:B------:R-:W-:-:S01]  /*4030*/  FADD.FTZ R12, R30, R11 ;  /* 0x0000000b1e0c7221 */ /* 0x000fc20000010000 */
[C---:B------:R-:W-:Y:S02]  /*4040*/  F2FP.SATFINITE.E4M3.F32.PACK_AB_MERGE_C R30, R31.reuse, R30, RZ ;  /* 0x0000001e1f1e723e */ /* 0x040fe400048070ff */
[----:B------:R-:W-:Y:S01]  /*4050*/  CS2R R28, SRZ ;  /* 0x00000000001c7805 */ /* 0x000fe2000001ff00 */
[----:B------:R-:W-:Y:S01]  /*4060*/  FADD.FTZ R31, R31, R12 ;  /* 0x0000000c1f1f7221 */ /* 0x000fe20000010000 */
[----:B------:R-:W1:Y:S01]  /*4070*/  MUFU.EX2 R62, R62 ;  /* 0x0000003e003e7308 */ /* 0x000e620000000800 */
[----:B--2---:R-:W-:-:S01]  /*4080*/  FADD.FTZ R10, R9, R10 ;  /* 0x0000000a090a7221 */ /* 0x004fc20000010000 */
[----:B------:R-:W-:-:S02]  /*4090*/  F2FP.SATFINITE.E4M3.F32.PACK_AB_MERGE_C R137, R27, R26, R30 ;  /* 0x0000001a1b89723e */ /* 0x000fc4000480701e */
[----:B------:R-:W-:-:S04]  /*40a0*/  CS2R R26, SRZ ;  /* 0x00000000001a7805 */ /* 0x000fc8000001ff00 */
[----:B------:R-:W2:Y:S01]  /*40b0*/  MUFU.EX2 R32, R32 ;  /* 0x0000002000207308 */ /* 0x000ea20000000800 */
[----:B0-----:R-:W-:-:S01]  /*40c0*/  FADD.FTZ R11, R67, R10 ;  /* 0x0000000a430b7221 */ /* 0x001fc20000010000 */
[----:B------:R-:W-:Y:S01]  /*40d0*/  FADD.FTZ R10, R34, R31 ;  /* 0x0000001f220a7221 */ /* 0x000fe20000010000 */
[----:B------:R-:W-:-:S05]  /*40e0*/  CS2R R30, SRZ ;  /* 0x00000000001e7805 */ /* 0x000fca000001ff00 */
[----:B------:R-:W-:Y:S01]  /*40f0*/  MUFU.EX2 R3, R70 ;  /* 0x0000004600037308 */ /* 0x000fe20000000800 */
[----:B-1----:R-:W-:-:S01]  /*4100*/  FADD.FTZ R11, R62, R11 ;  /* 0x0000000b3e0b7221 */ /* 0x002fc20000010000 */
[----:B------:R-:W-:-:S04]  /*4110*/  F2FP.SATFINITE.E4M3.F32.PACK_AB_MERGE_C R67, R62, R67, RZ ;  /* 0x000000433e43723e */ /* 0x000fc800048070ff */
[----:B------:R-:W-:Y:S01]  /*4120*/  F2FP.SATFINITE.E4M3.F32.PACK_AB_MERGE_C R136, R9, R8, R67 ;  /* 0x000000080988723e */ /* 0x000fe20004807043 */
[----:B------:R-:W-:-:S01]  /*4130*/  FADD.FTZ R9, R35, R10 ;  /* 0x0000000a23097221 */ /* 0x000fc20000010000 */
[----:B------:R-:W-:Y:S08]  /*4140*/  MUFU.EX2 R38, R38 ;  /* 0x0000002600267308 */ /* 0x000ff00000000800 */
[----:B------:R-:W-:Y:S08]  /*4150*/  MUFU.EX2 R83, R83 ;  /* 0x0000005300537308 */ /* 0x000ff00000000800 */
[----:B------:R0:W1:Y:S08]  /*4160*/  MUFU.EX2 R6, R55 ;  /* 0x0000003700067308 */ /* 0x0000700000000800 */
[----:B------:R2:W3:Y:S01]  /*4170*/  MUFU.EX2 R7, R4 ;  /* 0x0000000400077308 */ /* 0x0004e20000000800 */
[----:B0-----:R-:W-:Y:S01]  /*4180*/  CS2R R54, SRZ ;  /* 0x0000000000367805 */ /* 0x001fe2000001ff00 */
[----:B--2---:R-:W-:Y:S01]  /*4190*/  FADD.FTZ R4, R32, R11 ;  /* 0x0000000b20047221 */ /* 0x004fe20000010000 */
[----:B-1----:R-:W-:-:S03]  /*41a0*/  F2FP.SATFINITE.E4M3.F32.PACK_AB_MERGE_C R8, R6, R83, RZ ;  /* 0x000000530608723e */ /* 0x002fc600048070ff */
[C---:B------:R-:W-:Y:S01]  /*41b0*/  FADD.FTZ R4, R3.reuse, R4 ;  /* 0x0000000403047221 */ /* 0x040fe20000010000 */
[----:B------:R-:W-:Y:S02]  /*41c0*/  F2FP.SATFINITE.E4M3.F32.PACK_AB_MERGE_C R138, R3, R32, R8 ;  /* 0x00000020038a723e */ /* 0x000fe40004807008 */
[----:B------:R-:W-:Y:S02]  /*41d0*/  CS2R R32, SRZ ;  /* 0x0000000000207805 */ /* 0x000fe4000001ff00 */
[----:B---3--:R-:W-:Y:S01]  /*41e0*/  F2FP.SATFINITE.E4M3.F32.PACK_AB_MERGE_C R10, R7, R38, RZ ;  /* 0x00000026070a723e */ /* 0x008fe200048070ff */
[----:B------:R-:W-:Y:S01]  /*41f0*/  FADD.FTZ R38, R38, R9 ;  /* 0x0000000926267221 */ /* 0x000fe20000010000 */
[----:B------:R-:W-:-:S02]  /*4200*/  FADD.FTZ R83, R83, R4 ;  /* 0x0000000453537221 */ /* 0x000fc40000010000 */
[----:B------:R-:W-:Y:S01]  /*4210*/  F2FP.SATFINITE.E4M3.F32.PACK_AB_MERGE_C R139, R35, R34, R10 ;  /* 0x00000022238b723e */ /* 0x000fe2000480700a */
[----:B------:R-:W-:-:S01]  /*4220*/  FADD.FTZ R3, R7, R38 ;  /* 0x0000002607037221 */ /* 0x000fc20000010000 */
[----:B------:R-:W-:Y:S01]  /*4230*/  FADD.FTZ R4, R6, R83 ;  /* 0x0000005306047221 */ /* 0x000fe20000010000 */
[----:B------:R-:W-:-:S02]  /*4240*/  CS2R R38, SRZ ;  /* 0x0000000000267805 */ /* 0x000fc4000001ff00 */
        /* <DEDUP_REMOVED lines=8> */
.L_x_14976:
[----:B------:R-:W-:-:S04]  /*42d0*/  UISETP.NE.AND UP0, UPT, UR24, 0x1, UPT ;  /* 0x000000011800788c */ /* 0x000fc8000bf05270 */
[----:B------:R-:W-:-:S04]  /*42e0*/  USEL UR37, URZ, 0x1, UP0 ;  /* 0x000000013f257887 */ /* 0x000fc80008000000 */
[----:B------:R-:W-:Y:S01]  /*42f0*/  ULOP3.LUT UR37, UR25, UR37, URZ, 0x3c, !UPT ;  /* 0x0000002519257292 */ /* 0x000fe2000f8e3c3f */
[----:B------:R-:W-:Y:S11]  /*4300*/  @!P0 BRA `(.L_x_14966) ;  /* 0x0000000000048947 */ /* 0x000ff60003800000 */
[----:B------:R-:W-:Y:S01]  /*4310*/  BPT.TRAP 0x1 ;  /* 0x000000040000795c */ /* 0x000fe20000300000 */
.L_x_14966:
        /* <DEDUP_REMOVED lines=9> */
.L_x_14967:
[----:B-1----:R-:W-:Y:S05]  /*43b0*/  @P1 BRA `(.L_x_14968) ;  /* 0x0000000000081947 */ /* 0x002fea0003800000 */
[----:B------:R-:W1:Y:S02]  /*43c0*/  SYNCS.PHASECHK.TRANS64.TRYWAIT P1, [UR21+0x13230], R0 ;  /* 0x01323000ff0075a7 */ /* 0x000e640008020155 */
[----:B-1----:R-:W-:Y:S05]  /*43d0*/  @!P1 BRA `(.L_x_14969) ;  /* 0x000000c400489947 */ /* 0x002fea0003800000 */
.L_x_14968:
        /* <DEDUP_REMOVED lines=64> */
.L_x_14970:
[----:B------:R-:W-:Y:S01]  /*47e0*/  ULEA UR11, UR24, UR45, 0x3 ;  /* 0x0000002d180b7291 */ /* 0x000fe2000f8e183f */
[----:B01----:R-:W-:-:S05]  /*47f0*/  IMAD.U32 R0, RZ, RZ, UR25 ;  /* 0x00000019ff007e24 */ /* 0x003fca000f8e00ff */
[----:B------:R-:W-:-:S04]  /*4800*/  SHF.L.U32 R0, R0, 0x1f, RZ ;  /* 0x0000001f00007819 */ /* 0x000fc800000006ff */
[----:B------:R0:W1:Y:S01]  /*4810*/  SYNCS.PHASECHK.TRANS64.TRYWAIT P1, [UR11+0x13250], R0 ;  /* 0x01325000ff0075a7 */ /* 0x000062000802014b */
[----:B------:R-:W-:Y:S05]  /*4820*/  @!P0 BRA `(.L_x_14971) ;  /* 0x0000000000048947 */ /* 0x000fea0003800000 */
[----:B------:R-:W-:Y:S01]  /*4830*/  BPT.TRAP 0x1 ;  /* 0x000000040000795c */ /* 0x000fe20000300000 */
.L_x_14971:
[----:B-1----:R-:W-:Y:S05]  /*4840*/  @P1 BRA `(.L_x_14972) ;  /* 0x0000000000081947 */ /* 0x002fea0003800000 */
[----:B------:R-:W1:Y:S02]  /*4850*/  SYNCS.PHASECHK.TRANS64.TRYWAIT P1, [UR11+0x13250], R0 ;  /* 0x01325000ff0075a7 */ /* 0x000e64000802014b */
[----:B-1----:R-:W-:Y:S05]  /*4860*/  @!P1 BRA `(.L_x_14973) ;  /* 0x000000c0003c9947 */ /* 0x002fea0003800000 */
.L_x_14972:
        /* <DEDUP_REMOVED lines=32> */
.L_x_14974:
[----:B------:R-:W-:Y:S01]  /*4a70*/  UISETP.NE.AND UP0, UPT, UR48, URZ, UPT ;  /* 0x0000003f3000728c */ /* 0x000fe2000bf05270 */
[----:B01----:R-:W-:Y:S01]  /*4a80*/  VIADD R0, R17, UR43 ;  /* 0x0000002b11007c36 */ /* 0x003fe20008000000 */
[----:B------:R-:W0:Y:S01]  /*4a90*/  LDC R11, c[0x0][0x2f0] ;  /* 0x0000bc00ff0b7b82 */ /* 0x000e220000000800 */
[----:B------:R-:W-:Y:S01]  /*4aa0*/  IMAD.MOV.U32 R13, RZ, RZ, -0x2 ;  /* 0xfffffffeff0d7424 */ /* 0x000fe200078e00ff */
[----:B------:R-:W-:Y:S01]  /*4ab0*/  UIADD3 UR21, UR21, 0x13240, URZ ;  /* 0x0001324015157890 */ /* 0x000fe2000fffe03f */
[----:B------:R-:W-:Y:S01]  /*4ac0*/  IMAD.U32 R15, RZ, RZ, UR42 ;  /* 0x0000002aff0f7e24 */ /* 0x000fe2000f8e00ff */
[----:B------:R-:W-:Y:S02]  /*4ad0*/  PLOP3.LUT P1, PT, PT, PT, UP0, 0x80, 0x0 ;  /* 0x000000000000781c */ /* 0x000fe40003f2f008 */
[----:B------:R-:W-:Y:S01]  /*4ae0*/  PLOP3.LUT P2, PT, PT, PT, UP0, 0x80, 0x0 ;  /* 0x000000000000781c */ /* 0x000fe20003f4f008 */
[----:B------:R-:W-:Y:S02]  /*4af0*/  UPRMT UR21, UR44, 0x654, UR21 ;  /* 0x000006542c157896 */ /* 0x000fe40008000015 */
[----:B------:R-:W-:-:S07]  /*4b00*/  @UP0 ULDC UR6, c[0x0][0x44c] ;  /* 0x0001130000060ab9 */ /* 0x000fce0000000800 */
[----:B------:R-:W-:Y:S01]  /*4b10*/  SYNCS.ARRIVE.TRANS64.RED.A1T0 RZ, [UR21], RZ ;  /* 0x000000ffffff79a7 */ /* 0x000fe20008100415 */
[----:B------:R-:W-:Y:S01]  /*4b20*/  @P1 IMAD.HI.U32 R2, R0, UR6, RZ ;  /* 0x0000000600021c27 */ /* 0x000fe2000f8e00ff */
[----:B------:R-:W-:-:S04]  /*4b30*/  @UP0 ULDC UR6, c[0x0][0x450] ;  /* 0x0001140000060ab9 */ /* 0x000fc80000000800 */
[----:B------:R-:W-:Y:S01]  /*4b40*/  @P2 SHF.R.U32.HI R0, RZ, UR6, R2 ;  /* 0x00000006ff002c19 */ /* 0x000fe20008011602 */
[----:B------:R-:W-:Y:S02]  /*4b50*/  UMOV UR6, 0x1 ;  /* 0x0000000100067882 */ /* 0x000fe40000000000 */
[----:B------:R-:W-:Y:S02]  /*4b60*/  UIMAD UR6, UR23, -0xa0, UR6 ;  /* 0xffffff60170678a4 */ /* 0x000fe4000f8e0206 */
[----:B------:R-:W1:Y:S04]  /*4b70*/  SHFL.IDX PT, R9, R0, RZ, 0x1c1f ;  /* 0x001c1fff00097589 */ /* 0x000e6800000e0000 */
[----:B------:R-:W-:-:S04]  /*4b80*/  IMAD R8, R16, R13, UR6 ;  /* 0x0000000610087e24 */ /* 0x000fc8000f8e020d */
[----:B0-----:R-:W-:-:S05]  /*4b90*/  IMAD R8, R11, UR47, R8 ;  /* 0x0000002f0b087c24 */ /* 0x001fca000f8e0208 */
        /* <DEDUP_REMOVED lines=126> */
[----:B------:R-:W-:-:S02]  /*5380*/  FFMA.FTZ R10, R2, R15, -8 ;  /* 0xc1000000020a7423 */ /* 0x000fc4000001000f */
[----:B------:R-:W0:Y:S03]  /*5390*/  SHFL.IDX PT, R15, R0, 0x1, 0x1c1f ;  /* 0x003c1f00000f7f89 */ /* 0x000e2600000e0000 */
        /* <DEDUP_REMOVED lines=17> */
[----:B0-----:R-:W-:Y:S01]  /*54b0*/  IADD3 R15, R15, -UR20, R8 ;  /* 0x800000140f0f7c10 */ /* 0x001fe2000fffe008 */
[----:B------:R-:W-:-:S01]  /*54c0*/  FFMA.FTZ R8, R129, UR42, -R10 ;  /* 0x0000002a81087c23 */ /* 0x000fc2000801080a */
[--C-:B------:R-:W-:Y:S01]  /*54d0*/  FFMA.FTZ R89, R89, UR42, -R10.reuse ;  /* 0x0000002a59597c23 */ /* 0x100fe2000801080a */
[----:B------:R-:W-:-:S01]  /*54e0*/  FFMA.FTZ R93, R93, UR42, -R10 ;  /* 0x0000002a5d5d7c23 */ /* 0x000fc2000801080a */
[----:B------:R-:W-:Y:S01]  /*54f0*/  ISETP.GT.AND P2, PT, R15, RZ, PT ;  /* 0x000000ff0f00720c */ /* 0x000fe20003f44270 */
[----:B------:R-:W-:-:S01]  /*5500*/  FFMA.FTZ R97, R97, UR42, -R10 ;  /* 0x0000002a61617c23 */ /* 0x000fc2000801080a */
[----:B------:R-:W-:Y:S01]  /*5510*/  ISETP.GT.AND P3, PT, R15, 0x1, PT ;  /* 0x000000010f00780c */ /* 0x000fe20003f64270 */
[----:B------:R-:W-:-:S01]  /*5520*/  FFMA.FTZ R101, R101, UR42, -R10 ;  /* 0x0000002a65657c23 */ /* 0x000fc2000801080a */
[----:B------:R-:W-:Y:S01]  /*5530*/  FSEL R122, R122, -INF , P2 ;  /* 0xff8000007a7a7808 */ /* 0x000fe20001000000 */
        /* <DEDUP_REMOVED lines=29> */
[----:B------:R-:W-:Y:S02]  /*5710*/  FSEL R135, R135, -INF , P3 ;  /* 0xff80000087877808 */ /* 0x000fe40001800000 */
[----:B------:R-:W-:Y:S01]  /*5720*/  ISETP.GT.AND P2, PT, R15, 0x20, PT ;  /* 0x000000200f00780c */ /* 0x000fe20003f44270 */
        /* <DEDUP_REMOVED lines=129> */
[----:B------:R-:W-:Y:S01]  /*5f40*/  FFMA.FTZ R84, R85, UR42, -R10 ;  /* 0x0000002a55547c23 */ /* 0x000fe2000801080a */
[----:B------:R-:W-:Y:S01]  /*5f50*/  IMAD.U32 R85, RZ, RZ, UR42 ;  /* 0x0000002aff557e24 */ /* 0x000fe2000f8e00ff */
[----:B------:R0:W-:Y:S01]  /*5f60*/  MUFU.EX2 R15, R120 ;  /* 0x00000078000f7308 */ /* 0x0001e20000000800 */
[----:B------:R-:W-:-:S05]  /*5f70*/  FMNMX.FTZ R0, R71, R0, !PT ;  /* 0x0000000047007209 */ /* 0x000fca0007810000 */
[----:B------:R-:W1:Y:S02]  /*5f80*/  SHFL.BFLY PT, R121, R0, 0x2, 0x1f ;  /* 0x0c401f0000797f89 */ /* 0x000e6400000e0000 */
        /* <DEDUP_REMOVED lines=17> */
[----:B0-----:R-:W-:-:S01]  /*60a0*/  FFMA.FTZ R120, R122, UR42, -R10 ;  /* 0x0000002a7a787c23 */ /* 0x001fc2000801080a */
[--C-:B------:R-:W-:Y:S01]  /*60b0*/  FFMA.FTZ R122, R127, UR42, -R10.reuse ;  /* 0x0000002a7f7a7c23 */ /* 0x100fe2000801080a */
[----:B------:R-:W-:Y:S01]  /*60c0*/  FSEL R127, R2, RZ, P1 ;  /* 0x000000ff027f7208 */ /* 0x000fe20000800000 */
        /* <DEDUP_REMOVED lines=8> */
[----:B------:R-:W-:Y:S01]  /*6150*/  FMUL.FTZ R116, R127, UR42 ;  /* 0x0000002a7f747c20 */ /* 0x000fe20008410000 */
        /* <DEDUP_REMOVED lines=42> */
[----:B------:R-:W-:-:S03]  /*6400*/  FFMA.FTZ R71, R71, UR42, -R10 ;  /* 0x0000002a47477c23 */ /* 0x000fc6000801080a */
        /* <DEDUP_REMOVED lines=12> */
[----:B------:R-:W-:-:S06]  /*64d0*/  FADD.FTZ R127, R21, R128 ;  /* 0x00000080157f7221 */ /* 0x000fcc0000010000 */
[----:B------:R-:W0:Y:S01]  /*64e0*/  MUFU.EX2 R106, R106 ;  /* 0x0000006a006a7308 */ /* 0x000e220000000800 */
[----:B-1----:R-:W-:-:S01]  /*64f0*/  FADD.FTZ R3, R125, R4 ;  /* 0x000000047d037221 */ /* 0x002fc20000010000 */
        /* <DEDUP_REMOVED lines=102> */
.L_x_14975:
        /* <DEDUP_REMOVED lines=83> */
.L_x_14965:
[----:B------:R-:W-:-:S13]  /*7090*/  ISETP.LE.AND P1, PT, RZ, UR23, PT ;  /* 0x00000017ff007c0c */ /* 0x000fda000bf23270 */
[----:B------:R-:W-:Y:S05]  /*70a0*/  @!P1 BRA `(.L_x_14977) ;  /* 0x0000002000a09947 */ /* 0x000fea0003800000 */
[----:B------:R-:W-:Y:S01]  /*70b0*/  IMAD.MOV.U32 R9, RZ, RZ, R0 ;  /* 0x000000ffff097224 */ /* 0x000fe200078e0000 */
[----:B------:R-:W-:Y:S01]  /*70c0*/  UMOV UR22, UR37 ;  /* 0x0000002500167c82 */ /* 0x000fe20008000000 */
[----:B------:R-:W-:Y:S01]  /*70d0*/  IMAD.MOV.U32 R7, RZ, RZ, R2 ;  /* 0x000000ffff077224 */ /* 0x000fe200078e0002 */
[----:B------:R-:W-:-:S06]  /*70e0*/  UMOV UR21, UR38 ;  /* 0x0000002600157c82 */ /* 0x000fcc0008000000 */
.L_x_14988:
[----:B------:R-:W-:-:S04]  /*70f0*/  UISETP.NE.AND UP0, UPT, UR21, 0x1, UPT ;  /* 0x000000011500788c */ /* 0x000fc8000bf05270 */
[----:B------:R-:W-:-:S04]  /*7100*/  USEL UR37, URZ, 0x1, UP0 ;  /* 0x000000013f257887 */ /* 0x000fc80008000000 */
[----:B------:R-:W-:Y:S01]  /*7110*/  ULOP3.LUT UR37, UR22, UR37, URZ, 0x3c, !UPT ;  /* 0x0000002516257292 */ /* 0x000fe2000f8e3c3f */
[----:B------:R-:W-:Y:S11]  /*7120*/  @!P0 BRA `(.L_x_14978) ;  /* 0x0000000000048947 */ /* 0x000ff60003800000 */
[----:B------:R-:W-:Y:S01]  /*7130*/  BPT.TRAP 0x1 ;  /* 0x000000040000795c */ /* 0x000fe20000300000 */
.L_x_14978:
        /* <DEDUP_REMOVED lines=9> */
.L_x_14979:
[----:B-1----:R-:W-:Y:S05]  /*71d0*/  @P1 BRA `(.L_x_14980) ;  /* 0x0000000000081947 */ /* 0x002fea0003800000 */
[----:B------:R-:W1:Y:S02]  /*71e0*/  SYNCS.PHASECHK.TRANS64.TRYWAIT P1, [UR20+0x13230], R0 ;  /* 0x01323000ff0075a7 */ /* 0x000e640008020154 */
[----:B-1----:R-:W-:Y:S05]  /*71f0*/  @!P1 BRA `(.L_x_14981) ;  /* 0x0000009400f09947 */ /* 0x002fea0003800000 */
.L_x_14980:
        /* <DEDUP_REMOVED lines=64> */
.L_x_14982:
[----:B------:R-:W-:Y:S01]  /*7600*/  ULEA UR11, UR21, UR45, 0x3 ;  /* 0x0000002d150b7291 */ /* 0x000fe2000f8e183f */
[----:B01----:R-:W-:-:S05]  /*7610*/  IMAD.U32 R0, RZ, RZ, UR22 ;  /* 0x00000016ff007e24 */ /* 0x003fca000f8e00ff */
[----:B------:R-:W-:-:S04]  /*7620*/  SHF.L.U32 R0, R0, 0x1f, RZ ;  /* 0x0000001f00007819 */ /* 0x000fc800000006ff */
[----:B------:R0:W1:Y:S01]  /*7630*/  SYNCS.PHASECHK.TRANS64.TRYWAIT P1, [UR11+0x13250], R0 ;  /* 0x01325000ff0075a7 */ /* 0x000062000802014b */
[----:B------:R-:W-:Y:S05]  /*7640*/  @!P0 BRA `(.L_x_14983) ;  /* 0x0000000000048947 */ /* 0x000fea0003800000 */
[----:B------:R-:W-:Y:S01]  /*7650*/  BPT.TRAP 0x1 ;  /* 0x000000040000795c */ /* 0x000fe20000300000 */
.L_x_14983:
[----:B-1----:R-:W-:Y:S05]  /*7660*/  @P1 BRA `(.L_x_14984) ;  /* 0x0000000000081947 */ /* 0x002fea0003800000 */
[----:B------:R-:W1:Y:S02]  /*7670*/  SYNCS.PHASECHK.TRANS64.TRYWAIT P1, [UR11+0x13250], R0 ;  /* 0x01325000ff0075a7 */ /* 0x000e64000802014b */
[----:B-1----:R-:W-:Y:S05]  /*7680*/  @!P1 BRA `(.L_x_14985) ;  /* 0x0000009000e49947 */ /* 0x002fea0003800000 */
.L_x_14984:
        /* <DEDUP_REMOVED lines=32> */
.L_x_14986:
        /* <DEDUP_REMOVED lines=137> */
[----:B------:R-:W-:Y:S01]  /*8120*/  FMUL.FTZ R7, R7, UR42 ;  /* 0x0000002a07077c20 */ /* 0x000fe20008410000 */
        /* <DEDUP_REMOVED lines=205> */
.L_x_14987:
        /* <DEDUP_REMOVED lines=83> */
.L_x_14977:
[----:B------:R-:W-:Y:S06]  /*9330*/  BAR.ARV 0x8, 0x200 ;  /* 0x0208000000007b1d */ /* 0x000fec0000002000 */
[----:B------:R-:W-:Y:S05]  /*9340*/  @!P0 BRA `(.L_x_14989) ;  /* 0x0000000000048947 */ /* 0x000fea0003800000 */
[----:B------:R-:W-:Y:S01]  /*9350*/  BPT.TRAP 0x1 ;  /* 0x000000040000795c */ /* 0x000fe20000300000 */
.L_x_14989:
[----:B------:R-:W-:Y:S01]  /*9360*/  ULEA UR14, UR38, UR45, 0x3 ;  /* 0x0000002d260e7291 */ /* 0x000fe2000f8e183f */
[----:B------:R-:W-:-:S05]  /*9370*/  IMAD.U32 R5, RZ, RZ, UR37 ;  /* 0x00000025ff057e24 */ /* 0x000fca000f8e00ff */
[----:B------:R-:W-:-:S04]  /*9380*/  SHF.L.U32 R5, R5, 0x1f, RZ ;  /* 0x0000001f05057819 */ /* 0x000fc800000006ff */
[----:B------:R0:W1:Y:S01]  /*9390*/  SYNCS.PHASECHK.TRANS64.TRYWAIT P1, [UR14+0x13250], R5 ;  /* 0x01325005ff0075a7 */ /* 0x000062000802014e */
[----:B------:R-:W-:Y:S05]  /*93a0*/  @!P0 BRA `(.L_x_14990) ;  /* 0x0000000000048947 */ /* 0x000fea0003800000 */
[----:B------:R-:W-:Y:S01]  /*93b0*/  BPT.TRAP 0x1 ;  /* 0x000000040000795c */ /* 0x000fe20000300000 */
.L_x_14990:
[----:B-1----:R-:W-:Y:S05]  /*93c0*/  @P1 BRA `(.L_x_14991) ;  /* 0x0000000000081947 */ /* 0x002fea0003800000 */
[----:B------:R-:W1:Y:S02]  /*93d0*/  SYNCS.PHASECHK.TRANS64.TRYWAIT P1, [UR14+0x13250], R5 ;  /* 0x01325005ff0075a7 */ /* 0x000e64000802014e */
[----:B-1----:R-:W-:Y:S05]  /*93e0*/  @!P1 BRA `(.L_x_14992) ;  /* 0x0000007400a49947 */ /* 0x002fea0003800000 */
.L_x_14991:
        /* <DEDUP_REMOVED lines=88> */
.L_x_14993:
        /* <DEDUP_REMOVED lines=42> */
.L_x_14957:
        /* <DEDUP_REMOVED lines=11> */
[----:B------:R-:W2:Y:S01]  /*9cc0*/  LDL R40, [R1] ;  /* 0x0000000001287983 */ /* 0x000ea20000100800 */
[----:B------:R-:W1:Y:S01]  /*9cd0*/  S2R R35, SR_SWINHI ;  /* 0x0000000000237919 */ /* 0x000e620000002f00 */
[----:B------:R-:W-:Y:S02]  /*9ce0*/  F2FP.BF16.F32.PACK_AB R47, R47, R2 ;  /* 0x000000022f2f723e */ /* 0x000fe400000010ff */
[----:B------:R-:W-:Y:S01]  /*9cf0*/  F2FP.BF16.F32.PACK_AB R9, R52, R9 ;  /* 0x000000093409723e */ /* 0x000fe200000010ff */
[----:B------:R-:W3:Y:S01]  /*9d00*/  LDC R2, c[0x0][0xbe8] ;  /* 0x0002fa00ff027b82 */ /* 0x000ee20000000800 */
        /* <DEDUP_REMOVED lines=23> */
[----:B------:R0:W4:Y:S01]  /*9e80*/  LDG.E.CONSTANT R26, desc[UR50][R6.64] ;  /* 0x00000032061a7981 */ /* 0x000122000c1e9900 */
[----:B---3--:R-:W-:Y:S01]  /*9e90*/  ISETP.NE.AND P2, PT, R2, 0x1, PT ;  /* 0x000000010200780c */ /* 0x008fe20003f45270 */
        /* <DEDUP_REMOVED lines=8> */
[----:B------:R-:W0:Y:S01]  /*9f20*/  @P2 LDC R42, c[0x0][0xbec] ;  /* 0x0002fb00ff2a2b82 */ /* 0x000e220000000800 */
[----:B------:R-:W-:Y:S02]  /*9f30*/  MOV R6, R0 ;  /* 0x0000000000067202 */ /* 0x000fe40000000f00 */
[----:B-1----:R-:W-:Y:S01]  /*9f40*/  MOV R7, R35 ;  /* 0x0000002300077202 */ /* 0x002fe20000000f00 */
[----:B------:R-:W-:Y:S01]  /*9f50*/  UIMAD.WIDE.U32 UR6, UR40, UR10, UR6 ;  /* 0x0000000a280672a5 */ /* 0x000fe2000f8e0006 */
[----:B------:R-:W-:Y:S01]  /*9f60*/  SEL R31, R9, R10, P0 ;  /* 0x0000000a091f7207 */ /* 0x000fe20000000000 */
[----:B------:R-:W-:Y:S01]  /*9f70*/  ULDC UR5, c[0x0][0xa88] ;  /* 0x0002a20000057ab9 */ /* 0x000fe20000000800 */
[----:B------:R-:W-:Y:S01]  /*9f80*/  SEL R36, R10, R9, P0 ;  /* 0x000000090a247207 */ /* 0x000fe20000000000 */
[----:B------:R-:W-:Y:S01]  /*9f90*/  IMAD R9, R22, 0x40, R19 ;  /* 0x0000004016097824 */ /* 0x000fe200078e0213 */
[----:B------:R-:W-:Y:S01]  /*9fa0*/  SEL R27, R28, R29, P0 ;  /* 0x0000001d1c1b7207 */ /* 0x000fe20000000000 */
[----:B------:R-:W-:Y:S01]  /*9fb0*/  IMAD R43, R2, UR5, RZ ;  /* 0x00000005022b7c24 */ /* 0x000fe2000f8e02ff */
[----:B------:R-:W-:Y:S01]  /*9fc0*/  SEL R30, R29, R28, P0 ;  /* 0x0000001c1d1e7207 */ /* 0x000fe20000000000 */
[----:B------:R-:W-:Y:S01]  /*9fd0*/  ULDC.64 UR10, c[0x0][0xaf0] ;  /* 0x0002bc00000a7ab9 */ /* 0x000fe20000000a00 */
        /* <DEDUP_REMOVED lines=11> */
[----:B--2---:R-:W-:Y:S01]  /*a090*/  IMAD.WIDE R10, R40, 0x2, R6 ;  /* 0x00000002280a7825 */ /* 0x004fe200078e0206 */
[----:B------:R-:W-:-:S03]  /*a0a0*/  SEL R40, R8, R5, P0 ;  /* 0x0000000508287207 */ /* 0x000fc60000000000 */
[----:B------:R-:W-:Y:S01]  /*a0b0*/  IMAD.WIDE R6, R9, 0x2, R6 ;  /* 0x0000000209067825 */ /* 0x000fe200078e0206 */
[C---:B------:R-:W-:Y:S02]  /*a0c0*/  IADD3 R41, P4, R10.reuse, 0x20, RZ ;  /* 0x000000200a297810 */ /* 0x040fe40007f9e0ff */
[C---:B------:R-:W-:Y:S02]  /*a0d0*/  IADD3 R39, P1, R10.reuse, 0x60, RZ ;  /* 0x000000600a277810 */ /* 0x040fe40007f3e0ff */
[----:B------:R-:W-:Y:S01]  /*a0e0*/  LOP3.LUT R8, R41, 0x380, RZ, 0xc0, !PT ;  /* 0x0000038029087812 */ /* 0x000fe200078ec0ff */
[--C-:B------:R-:W-:Y:S01]  /*a0f0*/  IMAD.X R9, RZ, RZ, R11.reuse, P4 ;  /* 0x000000ffff097224 */ /* 0x100fe200020e060b */
[----:B------:R-:W-:Y:S01]  /*a100*/  LOP3.LUT R5, R10, 0x380, RZ, 0xc0, !PT ;  /* 0x000003800a057812 */ /* 0x000fe200078ec0ff */
[----:B------:R-:W-:Y:S01]  /*a110*/  IMAD.X R13, RZ, RZ, R11, P1 ;  /* 0x000000ffff0d7224 */ /* 0x000fe200008e060b */
[----:B------:R-:W-:Y:S02]  /*a120*/  LOP3.LUT R12, R39, 0x380, RZ, 0xc0, !PT ;  /* 0x00000380270c7812 */ /* 0x000fe400078ec0ff */
[----:B------:R-:W-:-:S02]  /*a130*/  SHF.R.U64 R8, R8, 0x3, RZ ;  /* 0x0000000308087819 */ /* 0x000fc400000012ff */
[----:B------:R-:W-:Y:S02]  /*a140*/  SHF.R.U64 R5, R5, 0x3, RZ ;  /* 0x0000000305057819 */ /* 0x000fe400000012ff */
[----:B------:R-:W-:Y:S02]  /*a150*/  IADD3 R14, P3, R10, 0x40, RZ ;  /* 0x000000400a0e7810 */ /* 0x000fe40007f7e0ff */
[----:B------:R-:W-:Y:S02]  /*a160*/  SHF.R.U64 R12, R12, 0x3, RZ ;  /* 0x000000030c0c7819 */ /* 0x000fe400000012ff */
[----:B------:R-:W-:Y:S01]  /*a170*/  LOP3.LUT R8, R8, R41, RZ, 0x3c, !PT ;  /* 0x0000002908087212 */ /* 0x000fe200078e3cff */
[----:B------:R-:W-:Y:S01]  /*a180*/  IMAD.X R15, RZ, RZ, R11, P3 ;  /* 0x000000ffff0f7224 */ /* 0x000fe200018e060b */
[----:B------:R-:W-:Y:S01]  /*a190*/  LOP3.LUT R10, R5, R10, RZ, 0x3c, !PT ;  /* 0x0000000a050a7212 */ /* 0x000fe200078e3cff */
[----:B------:R-:W1:Y:S01]  /*a1a0*/  @P2 LDC R41, c[0x0][0xbf0] ;  /* 0x0002fc00ff292b82 */ /* 0x000e620000000800 */
[----:B------:R-:W-:-:S02]  /*a1b0*/  LOP3.LUT R5, R14, 0x380, RZ, 0xc0, !PT ;  /* 0x000003800e057812 */ /* 0x000fc400078ec0ff */
[----:B------:R-:W-:Y:S02]  /*a1c0*/  LOP3.LUT R12, R12, R39, RZ, 0x3c, !PT ;  /* 0x000000270c0c7212 */ /* 0x000fe400078e3cff */
[C---:B------:R-:W-:Y:S02]  /*a1d0*/  IADD3 R39, P4, R6.reuse, 0x1800, RZ ;  /* 0x0000180006277810 */ /* 0x040fe40007f9e0ff */
[----:B------:R-:W-:Y:S02]  /*a1e0*/  SHF.R.U64 R5, R5, 0x3, RZ ;  /* 0x0000000305057819 */ /* 0x000fe400000012ff */
[----:B------:R-:W-:Y:S02]  /*a1f0*/  LOP3.LUT R28, R39, 0x380, RZ, 0xc0, !PT ;  /* 0x00000380271c7812 */ /* 0x000fe400078ec0ff */
[----:B------:R-:W-:Y:S02]  /*a200*/  LOP3.LUT R14, R5, R14, RZ, 0x3c, !PT ;  /* 0x0000000e050e7212 */ /* 0x000fe400078e3cff */
[----:B------:R-:W-:-:S02]  /*a210*/  IADD3 R5, P3, R6, 0x3000, RZ ;  /* 0x0000300006057810 */ /* 0x000fc40007f7e0ff */
[----:B------:R-:W-:Y:S02]  /*a220*/  SHF.R.U64 R28, R28, 0x3, RZ ;  /* 0x000000031c1c7819 */ /* 0x000fe400000012ff */
[----:B------:R-:W-:Y:S02]  /*a230*/  LOP3.LUT R20, R5, 0x380, RZ, 0xc0, !PT ;  /* 0x0000038005147812 */ /* 0x000fe400078ec0ff */
[----:B------:R-:W-:Y:S01]  /*a240*/  LOP3.LUT R28, R28, R39, RZ, 0x3c, !PT ;  /* 0x000000271c1c7212 */ /* 0x000fe200078e3cff */
[----:B------:R-:W-:Y:S01]  /*a250*/  VIADD R39, R17, UR43 ;  /* 0x0000002b11277c36 */ /* 0x000fe20008000000 */
[----:B------:R-:W-:Y:S02]  /*a260*/  SHF.R.U64 R20, R20, 0x3, RZ ;  /* 0x0000000314147819 */ /* 0x000fe400000012ff */
[----:B------:R-:W-:Y:S01]  /*a270*/  MOV R49, R10 ;  /* 0x0000000a00317202 */ /* 0x000fe20000000f00 */
[----:B0-----:R-:W-:Y:S01]  /*a280*/  @P2 IMAD.HI.U32 R10, R39, R42, RZ ;  /* 0x0000002a270a2227 */ /* 0x001fe200078e00ff */
[----:B------:R-:W-:Y:S01]  /*a290*/  LOP3.LUT R20, R20, R5, RZ, 0x3c, !PT ;  /* 0x0000000514147212 */ /* 0x000fe200078e3cff */
[----:B----4-:R-:W-:Y:S01]  /*a2a0*/  SHFL.IDX PT, R27, R27, R26, 0x1c1f ;  /* 0x001c1f1a1b1b7589 */ /* 0x010fe200000e0000 */
[----:B------:R-:W-:Y:S01]  /*a2b0*/  MOV R45, R12 ;  /* 0x0000000c002d7202 */ /* 0x000fe20000000f00 */
[----:B------:R-:W-:Y:S01]  /*a2c0*/  IMAD.MOV.U32 R5, RZ, RZ, R39 ;  /* 0x000000ffff057224 */ /* 0x000fe200078e0027 */
[----:B-1----:R-:W-:Y:S01]  /*a2d0*/  @P2 SHF.R.U32.HI R5, RZ, R41, R10 ;  /* 0x00000029ff052219 */ /* 0x002fe2000001160a */
[----:B------:R-:W-:Y:S01]  /*a2e0*/  IMAD.U32 R12, RZ, RZ, UR8 ;  /* 0x00000008ff0c7e24 */ /* 0x000fe2000f8e00ff */
[----:B------:R-:W-:Y:S01]  /*a2f0*/  SHFL.IDX PT, R33, R33, R26, 0x1c1f ;  /* 0x001c1f1a21217589 */ /* 0x000fe200000e0000 */
[----:B------:R-:W-:Y:S01]  /*a300*/  MOV R47, R14 ;  /* 0x0000000e002f7202 */ /* 0x000fe20000000f00 */
[----:B------:R-:W-:Y:S01]  /*a310*/  VIADD R14, R157, UR43 ;  /* 0x0000002b9d0e7c36 */ /* 0x000fe20008000000 */
[--C-:B------:R-:W-:Y:S01]  /*a320*/  SHF.R.S32.HI R11, RZ, 0x1f, R5.reuse ;  /* 0x0000001fff0b7819 */ /* 0x100fe20000011405 */
[----:B------:R-:W-:Y:S01]  /*a330*/  IMAD.MOV R13, RZ, RZ, -R5 ;  /* 0x000000ffff0d7224 */ /* 0x000fe200078e0a05 */
[----:B------:R-:W-:Y:S01]  /*a340*/  IADD3 R10, P1, R5, UR6, RZ ;  /* 0x00000006050a7c10 */ /* 0x000fe2000ff3e0ff */
[----:B------:R-:W-:Y:S01]  /*a350*/  SHFL.IDX PT, R29, R29, R26, 0x1c1f ;  /* 0x001c1f1a1d1d7589 */ /* 0x000fe200000e0000 */
[----:B------:R-:W-:Y:S01]  /*a360*/  LOP3.LUT R5, R26, 0x2, RZ, 0x3c, !PT ;  /* 0x000000021a057812 */ /* 0x000fe200078e3cff */
[----:B------:R-:W-:Y:S01]  /*a370*/  IMAD R13, R2, R13, R39 ;  /* 0x0000000d020d7224 */ /* 0x000fe200078e0227 */
[----:B------:R-:W-:Y:S01]  /*a380*/  IADD3.X R11, R11, UR7, R12, P1, !PT ;  /* 0x000000070b0b7c10 */ /* 0x000fe20008ffe40c */
[----:B------:R-:W-:Y:S01]  /*a390*/  SHFL.IDX PT, R25, R25, R26, 0x1c1f ;  /* 0x001c1f1a19197589 */ /* 0x000fe200000e0000 */
[----:B------:R-:W-:Y:S01]  /*a3a0*/  ULDC.64 UR6, c[0x0][0xb88] ;  /* 0x0002e20000067ab9 */ /* 0x000fe20000000a00 */
[----:B------:R-:W-:Y:S01]  /*a3b0*/  LOP3.LUT P1, RZ, R23, 0x3, RZ, 0xc0, !PT ;  /* 0x0000000317ff7812 */ /* 0x000fe2000782c0ff */
[----:B------:R-:W-:Y:S01]  /*a3c0*/  ULDC.64 UR8, c[0x0][0xae8] ;  /* 0x0002ba0000087ab9 */ /* 0x000fe20000000a00 */
[----:B------:R-:W0:Y:S01]  /*a3d0*/  SHFL.IDX PT, R30, R30, R5, 0x1c1f ;  /* 0x001c1f051e1e7589 */ /* 0x000e2200000e0000 */
[----:B------:R-:W-:Y:S01]  /*a3e0*/  SHF.R.S32.HI R12, RZ, 0x1f, R13 ;  /* 0x0000001fff0c7819 */ /* 0x000fe2000001140d */
[----:B------:R-:W-:Y:S01]  /*a3f0*/  IMAD.WIDE.U32 R10, R13, UR6, R10 ;  /* 0x000000060d0a7c25 */ /* 0x000fe2000f8e000a */
[----:B------:R-:W-:Y:S01]  /*a400*/  ISETP.GE.OR P5, PT, R14, R43, P1 ;  /* 0x0000002b0e00720c */ /* 0x000fe20000fa6670 */
[----:B------:R-:W1:Y:S02]  /*a410*/  SHFL.IDX PT, R42, R24, R5, 0x1c1f ;  /* 0x001c1f05182a7589 */ /* 0x000e6400000e0000 */
[----:B------:R-:W-:-:S02]  /*a420*/  IMAD R12, R12, UR6, RZ ;  /* 0x000000060c0c7c24 */ /* 0x000fc4000f8e02ff */
[----:B------:R-:W2:Y:S02]  /*a430*/  SHFL.IDX PT, R32, R32, R5, 0x1c1f ;  /* 0x001c1f0520207589 */ /* 0x000ea400000e0000 */
[----:B------:R-:W-:Y:S01]  /*a440*/  IMAD R13, R13, UR7, R12 ;  /* 0x000000070d0d7c24 */ /* 0x000fe2000f8e020c */
[----:B------:R-:W-:Y:S01]  /*a450*/  ULDC.64 UR6, c[0x0][0xb50] ;  /* 0x0002d40000067ab9 */ /* 0x000fe20000000a00 */
[----:B------:R-:W3:Y:S01]  /*a460*/  SHFL.IDX PT, R44, R38, R5, 0x1c1f ;  /* 0x001c1f05262c7589 */ /* 0x000ee200000e0000 */
[----:B------:R-:W-:Y:S01]  /*a470*/  VIADD R12, R14, 0x8 ;  /* 0x000000080e0c7836 */ /* 0x000fe20000000000 */
[----:B------:R-:W-:Y:S01]  /*a480*/  LEA R50, P6, R10, UR6, 0x2 ;  /* 0x000000060a327c11 */ /* 0x000fe2000f8c10ff */
[----:B------:R-:W-:Y:S01]  /*a490*/  IMAD.IADD R11, R11, 0x1, R13 ;  /* 0x000000010b0b7824 */ /* 0x000fe200078e020d */
[----:B------:R-:W-:Y:S02]  /*a4a0*/  SHFL.IDX PT, R21, R21, R26, 0x1c1f ;  /* 0x001c1f1a15157589 */ /* 0x000fe400000e0000 */
[----:B------:R-:W-:-:S02]  /*a4b0*/  ISETP.GE.OR P1, PT, R12, R43, P1 ;  /* 0x0000002b0c00720c */ /* 0x000fc40000f26670 */
[----:B------:R-:W-:Y:S01]  /*a4c0*/  SHFL.IDX PT, R35, R35, R26, 0x1c1f ;  /* 0x001c1f1a23237589 */ /* 0x000fe200000e0000 */
[----:B------:R-:W-:-:S03]  /*a4d0*/  LEA.HI.X R51, R10, UR7, R11, 0x2, P6 ;  /* 0x000000070a337c11 */ /* 0x000fc6000b0f140b */
[----:B------:R-:W4:Y:S01]  /*a4e0*/  SHFL.IDX PT, R34, R34, R5, 0x1c1f ;  /* 0x001c1f0522227589 */ /* 0x000f2200000e0000 */
[----:B0-----:R-:W-:-:S03]  /*a4f0*/  SEL R10, R30, R27, P0 ;  /* 0x0000001b1e0a7207 */ /* 0x001fc60000000000 */
[----:B------:R-:W0:Y:S01]  /*a500*/  SHFL.IDX PT, R46, R46, R5, 0x1c1f ;  /* 0x001c1f052e2e7589 */ /* 0x000e2200000e0000 */
[----:B-1----:R-:W-:-:S03]  /*a510*/  SEL R11, R42, R33, P0 ;  /* 0x000000212a0b7207 */ /* 0x002fc60000000000 */
[----:B------:R-:W-:Y:S01]  /*a520*/  SHFL.IDX PT, R31, R31, R26, 0x1c1f ;  /* 0x001c1f1a1f1f7589 */ /* 0x000fe200000e0000 */
[----:B--2---:R-:W-:Y:S02]  /*a530*/  SEL R12, R29, R32, P0 ;  /* 0x000000201d0c7207 */ /* 0x004fe40000000000 */
[----:B------:R-:W-:Y:S01]  /*a540*/  SEL R14, R32, R29, P0 ;  /* 0x0000001d200e7207 */ /* 0x000fe20000000000 */
[----:B------:R1:W-:Y:S01]  /*a550*/  SHFL.IDX PT, R37, R37, R26, 0x1c1f ;  /* 0x001c1f1a25257589 */ /* 0x0003e200000e0000 */
[----:B---3--:R-:W-:Y:S01]  /*a560*/  SEL R13, R25, R44, P0 ;  /* 0x0000002c190d7207 */ /* 0x008fe20000000000 */
[----:B------:R-:W-:Y:S01]  /*a570*/  IMAD.X R29, RZ, RZ, R7, P4 ;  /* 0x000000ffff1d7224 */ /* 0x000fe200020e0607 */
[----:B------:R-:W-:Y:S01]  /*a580*/  SEL R15, R44, R25, P0 ;  /* 0x000000192c0f7207 */ /* 0x000fe20000000000 */
[----:B------:R-:W2:Y:S04]  /*a590*/  SHFL.IDX PT, R36, R36, R5, 0x1c1f ;  /* 0x001c1f0524247589 */ /* 0x000ea800000e0000 */
[----:B------:R3:W2:Y:S01]  /*a5a0*/  SHFL.IDX PT, R48, R40, R5, 0x1c1f ;  /* 0x001c1f0528307589 */ /* 0x0006a200000e0000 */
[----:B----4-:R-:W-:-:S03]  /*a5b0*/  SEL R24, R21, R34, P0 ;  /* 0x0000002215187207 */ /* 0x010fc60000000000 */
[----:B------:R-:W-:Y:S01]  /*a5c0*/  SHFL.IDX PT, R38, R50, RZ, 0x1c1f ;  /* 0x001c1fff32267589 */ /* 0x000fe200000e0000 */
[----:B-1----:R-:W-:Y:S01]  /*a5d0*/  SEL R26, R34, R21, P0 ;  /* 0x00000015221a7207 */ /* 0x002fe20000000000 */
[----:B------:R-:W-:Y:S01]  /*a5e0*/  IMAD.X R21, RZ, RZ, R7, P3 ;  /* 0x000000ffff157224 */ /* 0x000fe200018e0607 */
[----:B0-----:R-:W-:Y:S01]  /*a5f0*/  SEL R25, R35, R46, P0 ;  /* 0x0000002e23197207 */ /* 0x001fe20000000000 */
[----:B------:R-:W0:Y:S01]  /*a600*/  SHFL.IDX PT, R39, R51, RZ, 0x1c1f ;  /* 0x001c1fff33277589 */ /* 0x000e2200000e0000 */
[----:B---3--:R-:W-:Y:S02]  /*a610*/  MOV R5, R8 ;  /* 0x0000000800057202 */ /* 0x008fe40000000f00 */
[----:B------:R-:W-:Y:S01]  /*a620*/  SEL R8, R27, R30, P0 ;  /* 0x0000001e1b087207 */ /* 0x000fe20000000000 */
[----:B------:R-:W-:Y:S01]  /*a630*/  SHFL.IDX PT, R40, R50, 0x1, 0x1c1f ;  /* 0x003c1f0032287f89 */ /* 0x000fe200000e0000 */
[----:B------:R-:W-:Y:S02]  /*a640*/  SEL R9, R33, R42, P0 ;  /* 0x0000002a21097207 */ /* 0x000fe40000000000 */
[----:B------:R-:W-:Y:S01]  /*a650*/  SEL R27, R46, R35, P0 ;  /* 0x000000232e1b7207 */ /* 0x000fe20000000000 */
[----:B------:R-:W1:Y:S01]  /*a660*/  SHFL.IDX PT, R41, R51, 0x1, 0x1c1f ;  /* 0x003c1f0033297f89 */ /* 0x000e6200000e0000 */
[----:B--2---:R-:W-:-:S03]  /*a670*/  SEL R32, R31, R36, P0 ;  /* 0x000000241f207207 */ /* 0x004fc60000000000 */
[----:B------:R-:W-:Y:S01]  /*a680*/  STSM.16.M88.4 [R49], R8 ;  /* 0x0000000831007844 */ /* 0x000fe20000000200 */
[----:B------:R-:W-:Y:S02]  /*a690*/  SEL R34, R36, R31, P0 ;  /* 0x0000001f24227207 */ /* 0x000fe40000000000 */
[----:B------:R-:W-:Y:S01]  /*a6a0*/  SEL R33, R37, R48, P0 ;  /* 0x0000003025217207 */ /* 0x000fe20000000000 */
[----:B------:R-:W-:Y:S01]  /*a6b0*/  STSM.16.M88.4 [R5], R12 ;  /* 0x0000000c05007844 */ /* 0x000fe20000000200 */
[----:B------:R-:W-:Y:S02]  /*a6c0*/  SEL R35, R48, R37, P0 ;  /* 0x0000002530237207 */ /* 0x000fe40000000000 */
[----:B------:R-:W-:Y:S01]  /*a6d0*/  LOP3.LUT R37, R6, 0x380, RZ, 0xc0, !PT ;  /* 0x0000038006257812 */ /* 0x000fe200078ec0ff */
[----:B------:R2:W-:Y:S03]  /*a6e0*/  STSM.16.M88.4 [R47], R24 ;  /* 0x000000182f007844 */ /* 0x0005e60000000200 */
[----:B------:R-:W-:Y:S01]  /*a6f0*/  SHF.R.U64 R37, R37, 0x3, RZ ;  /* 0x0000000325257819 */ /* 0x000fe200000012ff */
[----:B------:R-:W-:Y:S03]  /*a700*/  STSM.16.M88.4 [R45], R32 ;  /* 0x000000202d007844 */ /* 0x000fe60000000200 */
[----:B------:R-:W-:Y:S01]  /*a710*/  LOP3.LUT R36, R37, R6, RZ, 0x3c, !PT ;  /* 0x0000000625247212 */ /* 0x000fe200078e3cff */
[----:B------:R-:W-:Y:S01]  /*a720*/  BAR.SYNC.DEFER_BLOCKING 0x1, 0x180 ;  /* 0x0046000000007b1d */ /* 0x000fe20000010000 */
[----:B------:R-:W-:-:S07]  /*a730*/  IMAD.MOV.U32 R37, RZ, RZ, R7 ;  /* 0x000000ffff257224 */ /* 0x000fce00078e0007 */
[----:B--2---:R-:W2:Y:S08]  /*a740*/  @P2 LDC R27, c[0x0][0xbec] ;  /* 0x0002fb00ff1b2b82 */ /* 0x004eb00000000800 */
[----:B------:R-:W3:Y:S01]  /*a750*/  @P2 LDC R24, c[0x0][0xbf0] ;  /* 0x0002fc00ff182b82 */ /* 0x000ee20000000800 */
[----:B0-----:R-:W-:Y:S04]  /*a760*/  @!P5 ST.E desc[UR50][R38.64], R4 ;  /* 0x000000042600d985 */ /* 0x001fe8000c101932 */
[----:B-1----:R0:W-:Y:S04]  /*a770*/  @!P1 ST.E desc[UR50][R40.64], R3 ;  /* 0x0000000328009985 */ /* 0x0021e8000c101932 */
[----:B------:R-:W4:Y:S04]  /*a780*/  LD.E.128 R8, desc[UR50][R36.64] ;  /* 0x0000003224087980 */ /* 0x000f28000c101d00 */
[----:B------:R-:W4:Y:S04]  /*a790*/  LD.E.128 R28, desc[UR50][R28.64] ;  /* 0x000000321c1c7980 */ /* 0x000f28000c101d00 */
[----:B------:R1:W4:Y:S01]  /*a7a0*/  LD.E.128 R12, desc[UR50][R20.64] ;  /* 0x00000032140c7980 */ /* 0x000322000c101d00 */
[----:B------:R-:W-:Y:S01]  /*a7b0*/  IADD3 R25, P0, R6, 0x4800, RZ ;  /* 0x0000480006197810 */ /* 0x000fe20007f1e0ff */
[----:B0-----:R-:W-:Y:S01]  /*a7c0*/  IMAD R3, R18, 0x30, R22 ;  /* 0x0000003012037824 */ /* 0x001fe200078e0216 */
[----:B------:R-:W-:-:S02]  /*a7d0*/  UIMAD UR5, UR12, UR8, URZ ;  /* 0x000000080c0572a4 */ /* 0x000fc4000f8e023f */
[----:B------:R-:W-:Y:S01]  /*a7e0*/  LOP3.LUT R5, R25, 0x380, RZ, 0xc0, !PT ;  /* 0x0000038019057812 */ /* 0x000fe200078ec0ff */
[----:B------:R-:W-:Y:S01]  /*a7f0*/  VIADD R26, R3, UR43 ;  /* 0x0000002b031a7c36 */ /* 0x000fe20008000000 */
[----:B------:R-:W-:Y:S01]  /*a800*/  UIMAD.WIDE.U32 UR6, UR41, UR8, URZ ;  /* 0x00000008290672a5 */ /* 0x000fe2000f8e003f */
[----:B------:R-:W-:Y:S01]  /*a810*/  IMAD.X R7, RZ, RZ, R7, P0 ;  /* 0x000000ffff077224 */ /* 0x000fe200000e0607 */
[----:B------:R-:W-:Y:S01]  /*a820*/  UIMAD UR5, UR41, UR9, UR5 ;  /* 0x00000009290572a4 */ /* 0x000fe2000f8e0205 */
[----:B------:R-:W-:Y:S01]  /*a830*/  SHF.R.U64 R4, R5, 0x3, RZ ;  /* 0x0000000305047819 */ /* 0x000fe200000012ff */
[----:B--2---:R-:W-:Y:S01]  /*a840*/  @P2 IMAD.HI.U32 R3, R26, R27, RZ ;  /* 0x0000001b1a032227 */ /* 0x004fe200078e00ff */
[----:B------:R-:W-:Y:S02]  /*a850*/  UIMAD UR8, UR13, UR10, URZ ;  /* 0x0000000a0d0872a4 */ /* 0x000fe4000f8e023f */
[----:B------:R-:W-:Y:S01]  /*a860*/  UIADD3 UR7, UR7, UR5, URZ ;  /* 0x0000000507077290 */ /* 0x000fe2000fffe03f */
[----:B------:R-:W-:Y:S01]  /*a870*/  LOP3.LUT R6, R4, R25, RZ, 0x3c, !PT ;  /* 0x0000001904067212 */ /* 0x000fe200078e3cff */
[--C-:B------:R-:W-:Y:S01]  /*a880*/  IMAD.MOV.U32 R25, RZ, RZ, R26.reuse ;  /* 0x000000ffff197224 */ /* 0x100fe200078e001a */
[----:B------:R-:W-:Y:S01]  /*a890*/  UIMAD UR5, UR40, UR11, UR8 ;  /* 0x0000000b280572a4 */ /* 0x000fe2000f8e0208 */
[----:B---3--:R-:W-:Y:S01]  /*a8a0*/  @P2 SHF.R.U32.HI R25, RZ, R24, R3 ;  /* 0x00000018ff192219 */ /* 0x008fe20000011603 */
[----:B------:R-:W-:Y:S01]  /*a8b0*/  UIMAD.WIDE.U32 UR40, UR40, UR10, UR6 ;  /* 0x0000000a282872a5 */ /* 0x000fe2000f8e0006 */
[----:B------:R-:W-:Y:S01]  /*a8c0*/  VIADD R34, R22, UR43 ;  /* 0x0000002b16227c36 */ /* 0x000fe20008000000 */
[----:B------:R-:W5:Y:S01]  /*a8d0*/  LD.E.128 R4, desc[UR50][R6.64] ;  /* 0x0000003206047980 */ /* 0x000f62000c101d00 */
[--C-:B------:R-:W-:Y:S01]  /*a8e0*/  SHF.R.S32.HI R24, RZ, 0x1f, R25.reuse ;  /* 0x0000001fff187819 */ /* 0x100fe20000011419 */
[----:B------:R-:W-:Y:S01]  /*a8f0*/  UIADD3 UR5, UR41, UR5, URZ ;  /* 0x0000000529057290 */ /* 0x000fe2000fffe03f */
[----:B------:R-:W-:Y:S01]  /*a900*/  IMAD.MOV R27, RZ, RZ, -R25 ;  /* 0x000000ffff1b7224 */ /* 0x000fe200078e0a19 */
[----:B------:R-:W-:Y:S01]  /*a910*/  ULDC.64 UR6, c[0x0][0xae0] ;  /* 0x0002b80000067ab9 */ /* 0x000fe20000000a00 */
[----:B-1----:R-:W-:Y:S01]  /*a920*/  IMAD.U32 R20, RZ, RZ, UR40 ;  /* 0x00000028ff147e24 */ /* 0x002fe2000f8e00ff */
[----:B------:R-:W-:Y:S01]  /*a930*/  @!PT LDS RZ, [RZ] ;  /* 0x00000000fffff984 */ /* 0x000fe20000000800 */
[----:B------:R-:W-:Y:S01]  /*a940*/  @!PT LDS RZ, [RZ] ;  /* 0x00000000fffff984 */ /* 0x000fe20000000800 */
[----:B------:R-:W-:Y:S01]  /*a950*/  @!PT LDS RZ, [RZ] ;  /* 0x00000000fffff984 */ /* 0x000fe20000000800 */
[----:B------:R-:W-:Y:S01]  /*a960*/  @!PT LDS RZ, [RZ] ;  /* 0x00000000fffff984 */ /* 0x000fe20000000800 */
[----:B------:R0:W-:Y:S06]  /*a970*/  MEMBAR.ALL.CTA ;  /* 0x0000000000007992 */ /* 0x0001ec0000008000 */
[----:B0-----:R-:W0:Y:S01]  /*a980*/  FENCE.VIEW.ASYNC.S ;  /* 0x00000000000073c6 */ /* 0x001e220000000000 */
[----:B------:R-:W-:Y:S01]  /*a990*/  IMAD.U32 R21, RZ, RZ, UR41 ;  /* 0x00000029ff157e24 */ /* 0x000fe2000f8e00ff */
[----:B------:R-:W-:Y:S01]  /*a9a0*/  SHF.R.S32.HI R52, RZ, 0x1f, R19 ;  /* 0x0000001fff347819 */ /* 0x000fe20000011413 */
[----:B------:R-:W-:-:S02]  /*a9b0*/  IMAD R21, R2, R27, R26 ;  /* 0x0000001b02157224 */ /* 0x000fc400078e021a */
[----:B------:R-:W-:Y:S01]  /*a9c0*/  IMAD.U32 R3, RZ, RZ, UR5 ;  /* 0x00000005ff037e24 */ /* 0x000fe2000f8e00ff */
[----:B------:R-:W-:Y:S01]  /*a9d0*/  ULDC UR5, c[0x0][0xac8] ;  /* 0x0002b20000057ab9 */ /* 0x000fe20000000800 */
[----:B------:R-:W-:Y:S02]  /*a9e0*/  IMAD R24, R24, UR6, RZ ;  /* 0x0000000618187c24 */ /* 0x000fe4000f8e02ff */
[----:B------:R-:W-:Y:S01]  /*a9f0*/  IMAD.MOV.U32 R2, RZ, RZ, R20 ;  /* 0x000000ffff027224 */ /* 0x000fe200078e0014 */
        /* <DEDUP_REMOVED lines=11> */
[----:B------:R-:W-:Y:S02]  /*aab0*/  IMAD.IADD R3, R3, 0x1, R25 ;  /* 0x0000000103037824 */ /* 0x000fe400078e0219 */
[----:B------:R-:W-:Y:S02]  /*aac0*/  VIADD R0, R0, 0x13220 ;  /* 0x0001322000007836 */ /* 0x000fe40000000000 */
[----:B0-----:R-:W0:Y:S01]  /*aad0*/  SHFL.IDX PT, R24, R26, RZ, 0x181f ;  /* 0x00181fff1a187589 */ /* 0x001e2200000e0000 */
[----:B------:R-:W-:Y:S01]  /*aae0*/  LEA.HI.X R27, R2, UR7, R3, 0x1, P0 ;  /* 0x00000007021b7c11 */ /* 0x000fe200080f0c03 */
[----:B------:R-:W-:Y:S01]  /*aaf0*/  VIADD R2, R34, 0x30 ;  /* 0x0000003022027836 */ /* 0x000fe20000000000 */
[----:B------:R-:W-:Y:S01]  /*ab00*/  ISETP.GE.AND P0, PT, R19, UR5, PT ;  /* 0x0000000513007c0c */ /* 0x000fe2000bf06270 */
[----:B------:R-:W1:Y:S01]  /*ab10*/  SHFL.IDX PT, R38, R26, 0x1, 0x181f ;  /* 0x00381f001a267f89 */ /* 0x000e6200000e0000 */
[----:B------:R-:W-:-:S02]  /*ab20*/  PRMT R0, RZ, 0x654, R0 ;  /* 0x00000654ff007816 */ /* 0x000fc40000000000 */
[-C--:B------:R-:W-:Y:S01]  /*ab30*/  ISETP.GE.OR P1, PT, R34, R43.reuse, P0 ;  /* 0x0000002b2200720c */ /* 0x080fe20000726670 */
[----:B------:R-:W2:Y:S01]  /*ab40*/  SHFL.IDX PT, R42, R26, 0x2, 0x181f ;  /* 0x00581f001a2a7f89 */ /* 0x000ea200000e0000 */
[-C--:B------:R-:W-:Y:S01]  /*ab50*/  ISETP.GE.OR P2, PT, R2, R43.reuse, P0 ;  /* 0x0000002b0200720c */ /* 0x080fe20000746670 */
[----:B------:R3:W-:Y:S01]  /*ab60*/  SYNCS.ARRIVE.TRANS64.RED.A1T0 RZ, [R0+URZ], RZ ;  /* 0x000000ff00ff79a7 */ /* 0x0007e2000810043f */
[----:B------:R-:W-:Y:S01]  /*ab70*/  ISETP.GE.OR P3, PT, R20, R43, P0 ;  /* 0x0000002b1400720c */ /* 0x000fe20000766670 */
[----:B------:R-:W2:Y:S04]  /*ab80*/  SHFL.IDX PT, R32, R27, RZ, 0x181f ;  /* 0x00181fff1b207589 */ /* 0x000ea800000e0000 */
[----:B------:R-:W2:Y:S01]  /*ab90*/  SHFL.IDX PT, R36, R27, 0x1, 0x181f ;  /* 0x00381f001b247f89 */ /* 0x000ea200000e0000 */
[----:B---3--:R-:W-:-:S03]  /*aba0*/  VIADD R0, R34, 0x90 ;  /* 0x0000009022007836 */ /* 0x008fc60000000000 */
[----:B------:R-:W3:Y:S02]  /*abb0*/  SHFL.IDX PT, R40, R27, 0x2, 0x181f ;  /* 0x00581f001b287f89 */ /* 0x000ee400000e0000 */
[----:B------:R-:W-:Y:S02]  /*abc0*/  ISETP.GE.OR P0, PT, R0, R43, P0 ;  /* 0x0000002b0000720c */ /* 0x000fe40000706670 */
[----:B------:R-:W4:Y:S01]  /*abd0*/  SHFL.IDX PT, R26, R26, 0x3, 0x181f ;  /* 0x00781f001a1a7f89 */ /* 0x000f2200000e0000 */
[C---:B0-----:R-:W-:Y:S02]  /*abe0*/  @!P1 LEA R2, P4, R19.reuse, R24, 0x1 ;  /* 0x0000001813029211 */ /* 0x041fe400078808ff */
[C---:B-1----:R-:W-:Y:S02]  /*abf0*/  @!P2 LEA R20, P5, R19.reuse, R38, 0x1 ;  /* 0x000000261314a211 */ /* 0x042fe400078a08ff */
[C---:B--2---:R-:W-:Y:S02]  /*ac00*/  @!P3 LEA R24, P6, R19.reuse, R42, 0x1 ;  /* 0x0000002a1318b211 */ /* 0x044fe400078c08ff */
[----:B------:R-:W-:-:S02]  /*ac10*/  @!P1 LEA.HI.X R3, R19, R32, R52, 0x1, P4 ;  /* 0x0000002013039211 */ /* 0x000fc400020f0c34 */
[----:B------:R0:W2:Y:S01]  /*ac20*/  SHFL.IDX PT, R32, R27, 0x3, 0x181f ;  /* 0x00781f001b207f89 */ /* 0x0000a200000e0000 */
[C-C-:B------:R-:W-:Y:S02]  /*ac30*/  @!P2 LEA.HI.X R21, R19.reuse, R36, R52.reuse, 0x1, P5 ;  /* 0x000000241315a211 */ /* 0x140fe400028f0c34 */
[----:B---3--:R-:W-:Y:S01]  /*ac40*/  @!P3 LEA.HI.X R25, R19, R40, R52, 0x1, P6 ;  /* 0x000000281319b211 */ /* 0x008fe200030f0c34 */
[----:B----4-:R0:W-:Y:S04]  /*ac50*/  @!P1 ST.E.128 desc[UR50][R2.64], R8 ;  /* 0x0000000802009985 */ /* 0x0101e8000c101d32 */
[----:B------:R0:W-:Y:S04]  /*ac60*/  @!P2 ST.E.128 desc[UR50][R20.64], R28 ;  /* 0x0000001c1400a985 */ /* 0x0001e8000c101d32 */
[----:B------:R0:W-:Y:S01]  /*ac70*/  @!P3 ST.E.128 desc[UR50][R24.64], R12 ;  /* 0x0000000c1800b985 */ /* 0x0001e2000c101d32 */
[----:B--2---:R-:W-:Y:S05]  /*ac80*/  @P0 BRA `(.L_x_14996) ;  /* 0x0000000400f00947 */ /* 0x004fea0003800000 */
[----:B0-----:R-:W-:-:S04]  /*ac90*/  LEA R2, P0, R19, R26, 0x1 ;  /* 0x0000001a13027211 */ /* 0x001fc800078008ff */
[----:B------:R-:W-:-:S05]  /*aca0*/  LEA.HI.X R3, R19, R32, R52, 0x1, P0 ;  /* 0x0000002013037211 */ /* 0x000fca00000f0c34 */
[----:B-----5:R2:W-:Y:S01]  /*acb0*/  ST.E.128 desc[UR50][R2.64], R4 ;  /* 0x0000000402007985 */ /* 0x0205e2000c101d32 */
[----:B------:R-:W-:Y:S05]  /*acc0*/  BRA `(.L_x_14996) ;  /* 0x0000000400e07947 */ /* 0x000fea0003800000 */
.L_x_14995:
        /* <DEDUP_REMOVED lines=52> */
.L_x_14998:
[----:B------:R-:W-:Y:S05]  /*b010*/  BSYNC B1 ;  /* 0x0000000000017941 */ /* 0x000fea0003800000 */
.L_x_14997:
        /* <DEDUP_REMOVED lines=67> */
.L_x_14996:
[----:B------:R-:W-:Y:S05]  /*b450*/  BSYNC B0 ;  /* 0x0000000000007941 */ /* 0x000fea0003800000 */
.L_x_14994:
[----:B------:R-:W-:Y:S02]  /*b460*/  ULDC UR5, c[0x0][0xc38] ;  /* 0x00030e0000057ab9 */ /* 0x000fe40000000800 */
[----:B------:R-:W-:-:S06]  /*b470*/  UISETP.GE.AND UP0, UPT, UR4, UR5, UPT ;  /* 0x000000050400728c */ /* 0x000fcc000bf06270 */
[----:B------:R-:W-:-:S13]  /*b480*/  PLOP3.LUT P0, PT, PT, PT, UP0, 0x80, 0x0 ;  /* 0x000000000000781c */ /* 0x000fda0003f0f008 */
[----:B------:R-:W-:Y:S05]  /*b490*/  @!P0 BRA `(.L_x_14999) ;  /* 0xffffff5800088947 */ /* 0x000fea000383ffff */
[----:B------:R-:W-:Y:S05]  /*b4a0*/  EXIT ;  /* 0x000000000000794d */ /* 0x000fea0003800000 */
.L_x_14953:
[----:B------:R-:W-:-:S08]  /*b4b0*/  NOP ;  /* 0x0000000000007918 */ /* 0x000fd00000000000 */
[----:B------:R-:W0:-:S00]  /*b4c0*/  USETMAXREG.DEALLOC.CTAPOOL 0x20 ;  /* 0x00000020000079c8 */ /* 0x000e0000080e0500 */
[----:B0-----:R-:W2:Y:S01]  /*b4d0*/  LDL.LU R3, [R1+0x8] ;  /* 0x0000080001037983 */ /* 0x001ea20000300800 */
[----:B------:R-:W-:-:S05]  /*b4e0*/  LOP3.LUT R0, R0, 0x3, RZ, 0xc0, !PT ;  /* 0x0000000300007812 */ /* 0x000fca00078ec0ff */
[----:B------:R-:W0:Y:S01]  /*b4f0*/  S2UR UR7, SR_CTAID.X ;  /* 0x00000000000779c3 */ /* 0x000e220000002500 */
[----:B------:R-:W-:Y:S04]  /*b500*/  STL [R1+0x30], RZ ;  /* 0x000030ff01007387 */ /* 0x000fe80000100800 */
[----:B------:R1:W3:Y:S03]  /*b510*/  SHFL.IDX PT, R2, R0, RZ, 0x1f ;  /* 0x00001fff00027589 */ /* 0x0002e600000e0000 */
[----:B-1----:R-:W0:Y:S01]  /*b520*/  LDC R0, c[0x0][0xc38] ;  /* 0x00030e00ff007b82 */ /* 0x002e220000000800 */
[----:B---3--:R-:W-:-:S13]  /*b530*/  ISETP.NE.AND P0, PT, R2, RZ, PT ;  /* 0x000000ff0200720c */ /* 0x008fda0003f05270 */
[----:B------:R-:W-:Y:S06]  /*b540*/  @P0 BAR.ARV 0x4, 0x200 ;  /* 0x0108000000000b1d */ /* 0x000fec0000002000 */
[----:B--2---:R-:W-:-:S04]  /*b550*/  LOP3.LUT R3, R3, 0xffffff7f, RZ, 0xc0, !PT ;  /* 0xffffff7f03037812 */ /* 0x004fc800078ec0ff */
[----:B------:R-:W-:Y:S02]  /*b560*/  @P0 LOP3.LUT R3, R3, 0x80, RZ, 0xfc, !PT ;  /* 0x0000008003030812 */ /* 0x000fe400078efcff */
[----:B0-----:R-:W-:Y:S01]  /*b570*/  ISETP.LE.AND P0, PT, R0, UR7, PT ;  /* 0x0000000700007c0c */ /* 0x001fe2000bf03270 */
[----:B------:R-:W-:Y:S02]  /*b580*/  IMAD.MOV.U32 R0, RZ, RZ, 0x1 ;  /* 0x00000001ff007424 */ /* 0x000fe400078e00ff */
[----:B------:R0:W-:Y:S04]  /*b590*/  STL [R1+0x8], R3 ;  /* 0x0000080301007387 */ /* 0x0001e80000100800 */
[----:B------:R0:W-:Y:S04]  /*b5a0*/  STL [R1], RZ ;  /* 0x000000ff01007387 */ /* 0x0001e80000100800 */
[----:B------:R0:W-:Y:S02]  /*b5b0*/  STL [R1+0xc], R0 ;  /* 0x00000c0001007387 */ /* 0x0001e40000100800 */
[----:B------:R-:W-:Y:S05]  /*b5c0*/  @P0 BRA `(.L_x_15000) ;  /* 0x0000004c008c0947 */ /* 0x000fea0003800000 */
[----:B------:R-:W2:Y:S01]  /*b5d0*/  LDL R10, [R1+0x20] ;  /* 0x00002000010a7983 */ /* 0x000ea20000100800 */
[----:B------:R-:W-:Y:S01]  /*b5e0*/  ULDC.64 UR36, c[0x0][0x2f0] ;  /* 0x0000bc0000247ab9 */ /* 0x000fe20000000a00 */
[----:B------:R-:W-:Y:S01]  /*b5f0*/  IMAD.MOV.U32 R11, RZ, RZ, R3 ;  /* 0x000000ffff0b7224 */ /* 0x000fe200078e0003 */
[----:B------:R-:W-:Y:S01]  /*b600*/  ULDC UR6, c[0x0][0x2b8] ;  /* 0x0000ae0000067ab9 */ /* 0x000fe20000000800 */
[----:B------:R-:W1:Y:S01]  /*b610*/  S2R R13, SR_TID.X ;  /* 0x00000000000d7919 */ /* 0x000e620000002100 */
[----:B------:R-:W-:Y:S01]  /*b620*/  ULDC.64 UR4, c[0x0][0x418] ;  /* 0x0001060000047ab9 */ /* 0x000fe20000000a00 */
[----:B------:R-:W-:Y:S01]  /*b630*/  ULDC UR38, c[0x0][0x288] ;  /* 0x0000a20000267ab9 */ /* 0x000fe20000000800 */
[----:B------:R-:W-:Y:S01]  /*b640*/  LOP3.LUT R11, R11, 0xfffffffe, RZ, 0xc0, !PT ;  /* 0xfffffffe0b0b7812 */ /* 0x000fe200078ec0ff */
[----:B-1----:R-:W-:-:S05]  /*b650*/  IMAD.SHL.U32 R5, R13, 0x10, RZ ;  /* 0x000000100d057824 */ /* 0x002fca00078e00ff */
[----:B------:R-:W-:-:S04]  /*b660*/  LOP3.LUT R12, R5, 0x30, RZ, 0xc0, !PT ;  /* 0x00000030050c7812 */ /* 0x000fc800078ec0ff */
[C---:B------:R-:W-:Y:S01]  /*b670*/  ISETP.GE.AND P1, PT, R12.reuse, UR37, PT ;  /* 0x000000250c007c0c */ /* 0x040fe2000bf26270 */
[C---:B------:R-:W-:Y:S01]  /*b680*/  IMAD.SHL.U32 R24, R13.reuse, 0x40, RZ ;  /* 0x000000400d187824 */ /* 0x040fe200078e00ff */
[----:B------:R-:W-:Y:S01]  /*b690*/  ISETP.GE.AND P0, PT, R12, UR37, PT ;  /* 0x000000250c007c0c */ /* 0x000fe2000bf06270 */
[C---:B------:R-:W-:Y:S01]  /*b6a0*/  IMAD.SHL.U32 R7, R13.reuse, 0x2, RZ ;  /* 0x000000020d077824 */ /* 0x040fe200078e00ff */
[----:B------:R-:W-:Y:S01]  /*b6b0*/  SHF.R.U32.HI R2, RZ, 0x1, R13 ;  /* 0x00000001ff027819 */ /* 0x000fe2000001160d */
[C---:B0-----:R-:W-:Y:S01]  /*b6c0*/  IMAD.SHL.U32 R0, R13.reuse, 0x20, RZ ;  /* 0x000000200d007824 */ /* 0x041fe200078e00ff */
[----:B------:R-:W-:Y:S01]  /*b6d0*/  LOP3.LUT R3, R24, 0x180, RZ, 0xc0, !PT ;  /* 0x0000018018037812 */ /* 0x000fe200078ec0ff */
[----:B------:R-:W-:Y:S01]  /*b6e0*/  IMAD.SHL.U32 R9, R13, 0x4, RZ ;  /* 0x000000040d097824 */ /* 0x000fe200078e00ff */
[----:B------:R-:W-:Y:S02]  /*b6f0*/  LOP3.LUT R6, R5, 0x1b0, RZ, 0xc0, !PT ;  /* 0x000001b005067812 */ /* 0x000fe400078ec0ff */
[----:B------:R-:W-:Y:S01]  /*b700*/  MOV R16, 0x400 ;  /* 0x0000040000107802 */ /* 0x000fe20000000f00 */
[----:B------:R-:W-:-:S02]  /*b710*/  UISETP.NE.U32.AND UP0, UPT, UR4, URZ, UPT ;  /* 0x0000003f0400728c */ /* 0x000fc4000bf05070 */
[----:B------:R-:W-:Y:S01]  /*b720*/  @P1 LOP3.LUT R11, R11, 0x1, RZ, 0xfc, !PT ;  /* 0x000000010b0b1812 */ /* 0x000fe200078efcff */
[----:B------:R-:W-:Y:S01]  /*b730*/  ULDC UR4, c[0x0][0x424] ;  /* 0x0001090000047ab9 */ /* 0x000fe20000000800 */
[----:B------:R-:W-:Y:S01]  /*b740*/  LOP3.LUT R2, R3, 0x30, R2, 0xf8, !PT ;  /* 0x0000003003027812 */ /* 0x000fe200078ef802 */
[----:B------:R-:W-:Y:S01]  /*b750*/  IMAD.SHL.U32 R3, R13, 0x8, RZ ;  /* 0x000000080d037824 */ /* 0x000fe200078e00ff */
[----:B------:R-:W-:Y:S01]  /*b760*/  LOP3.LUT R11, R11, 0xffffffef, RZ, 0xc0, !PT ;  /* 0xffffffef0b0b7812 */ /* 0x000fe200078ec0ff */
[----:B------:R-:W-:Y:S01]  /*b770*/  ULDC UR37, c[0x0][0x448] ;  /* 0x0001120000257ab9 */ /* 0x000fe20000000800 */
[----:B------:R-:W-:Y:S02]  /*b780*/  LOP3.LUT R6, R6, 0x30, R7, 0x78, !PT ;  /* 0x0000003006067812 */ /* 0x000fe400078e7807 */
[----:B------:R-:W-:Y:S02]  /*b790*/  LOP3.LUT R4, R0, 0x80, RZ, 0xc0, !PT ;  /* 0x0000008000047812 */ /* 0x000fe400078ec0ff */
[----:B------:R-:W-:-:S02]  /*b7a0*/  @P0 LOP3.LUT R11, R11, 0x10, RZ, 0xfc, !PT ;  /* 0x000000100b0b0812 */ /* 0x000fc400078efcff */
[----:B------:R-:W-:Y:S01]  /*b7b0*/  LOP3.LUT R3, R2, 0x30, R3, 0x78, !PT ;  /* 0x0000003002037812 */ /* 0x000fe200078e7803 */
[----:B------:R-:W-:Y:S01]  /*b7c0*/  IMAD.U32 R2, RZ, RZ, UR7 ;  /* 0x00000007ff027e24 */ /* 0x000fe2000f8e00ff */
[----:B------:R-:W-:Y:S02]  /*b7d0*/  LOP3.LUT R8, R6, 0x640, R5, 0xf8, !PT ;  /* 0x0000064006087812 */ /* 0x000fe400078ef805 */
[----:B------:R-:W-:Y:S02]  /*b7e0*/  ISETP.GE.AND P0, PT, R12, UR6, PT ;  /* 0x000000060c007c0c */ /* 0x000fe4000bf06270 */
[----:B------:R-:W-:Y:S02]  /*b7f0*/  LOP3.LUT R4, R4, 0x10, R13, 0xf8, !PT ;  /* 0x0000001004047812 */ /* 0x000fe400078ef80d */
[----:B------:R-:W-:Y:S02]  /*b800*/  LOP3.LUT R7, R5, 0x600, RZ, 0xc0, !PT ;  /* 0x0000060005077812 */ /* 0x000fe400078ec0ff */
[----:B------:R-:W-:Y:S01]  /*b810*/  LOP3.LUT R13, R13, 0x7f, RZ, 0xc0, !PT ;  /* 0x0000007f0d0d7812 */ /* 0x000fe200078ec0ff */
[----:B------:R-:W-:Y:S01]  /*b820*/  STL [R1+0x24], R8 ;  /* 0x0000240801007387 */ /* 0x000fe20000100800 */
[----:B------:R-:W-:-:S03]  /*b830*/  LOP3.LUT R7, R7, 0x60, R0, 0xf8, !PT ;  /* 0x0000006007077812 */ /* 0x000fc600078ef800 */
[----:B------:R0:W-:Y:S01]  /*b840*/  STL [R1+0x28], R2 ;  /* 0x0000280201007387 */ /* 0x0001e20000100800 */
[----:B------:R-:W-:Y:S02]  /*b850*/  LOP3.LUT R11, R11, 0xffffffbf, RZ, 0xc0, !PT ;  /* 0xffffffbf0b0b7812 */ /* 0x000fe400078ec0ff */
[----:B------:R-:W-:Y:S02]  /*b860*/  LOP3.LUT R7, R7, 0x100, R0, 0xf8, !PT ;  /* 0x0000010007077812 */ /* 0x000fe400078ef800 */
[----:B------:R-:W-:Y:S02]  /*b870*/  LOP3.LUT R24, R3, 0x640, R24, 0xf8, !PT ;  /* 0x0000064003187812 */ /* 0x000fe400078ef818 */
[----:B0-----:R-:W-:Y:S01]  /*b880*/  SHF.R.U32.HI R2, RZ, 0x2, R13 ;  /* 0x00000002ff027819 */ /* 0x001fe2000001160d */
[----:B------:R-:W-:Y:S01]  /*b890*/  IMAD.MOV.U32 R3, RZ, RZ, 0x1 ;  /* 0x00000001ff037424 */ /* 0x000fe200078e00ff */
[----:B------:R-:W-:Y:S02]  /*b8a0*/  @P0 LOP3.LUT R11, R11, 0x40, RZ, 0xfc, !PT ;  /* 0x000000400b0b0812 */ /* 0x000fe400078efcff */
[----:B------:R-:W-:-:S02]  /*b8b0*/  LOP3.LUT R0, R2, 0x60, R0, 0xf8, !PT ;  /* 0x0000006002007812 */ /* 0x000fc400078ef800 */
[----:B------:R0:W-:Y:S02]  /*b8c0*/  STL [R1+0xc], R3 ;  /* 0x00000c0301007387 */ /* 0x0001e40000100800 */
[----:B------:R-:W-:Y:S02]  /*b8d0*/  LOP3.LUT R2, R0, 0x80, RZ, 0xfc, !PT ;  /* 0x0000008000027812 */ /* 0x000fe400078efcff */
[----:B------:R0:W-:Y:S01]  /*b8e0*/  STL [R1+0x8], R11 ;  /* 0x0000080b01007387 */ /* 0x0001e20000100800 */
[----:B------:R-:W-:-:S03]  /*b8f0*/  UISETP.NE.AND.EX UP0, UPT, UR5, URZ, UPT, UP0 ;  /* 0x0000003f0500728c */ /* 0x000fc6000bf05300 */
[----:B------:R0:W-:Y:S04]  /*b900*/  STL [R1], RZ ;  /* 0x000000ff01007387 */ /* 0x0001e80000100800 */
[----:B------:R0:W-:Y:S01]  /*b910*/  STL [R1+0x30], RZ ;  /* 0x000030ff01007387 */ /* 0x0001e20000100800 */
[----:B------:R-:W-:-:S04]  /*b920*/  USEL UR4, UR4, 0x1, UP0 ;  /* 0x0000000104047887 */ /* 0x000fc80008000000 */
[----:B------:R-:W-:-:S04]  /*b930*/  UIMAD UR36, UR4, UR36, URZ ;  /* 0x00000024042472a4 */ /* 0x000fc8000f8e023f */
[----:B------:R-:W-:Y:S01]  /*b940*/  UIADD3 UR4, UR36, 0x9f, URZ ;  /* 0x0000009f24047890 */ /* 0x000fe2000fffe03f */
[----:B------:R-:W-:-:S03]  /*b950*/  LOP3.LUT R4, R4, 0x10, R9, 0x78, !PT ;  /* 0x0000001004047812 */ /* 0x000fc600078e7809 */
[----:B------:R-:W-:Y:S01]  /*b960*/  UIMAD.WIDE UR4, UR4, 0x66666667, URZ ;  /* 0x66666667040478a5 */ /* 0x000fe2000f8e023f */
[----:B------:R-:W-:-:S03]  /*b970*/  LOP3.LUT R23, R7, R4, RZ, 0xfc, !PT ;  /* 0x0000000407177212 */ /* 0x000fc600078efcff */
[----:B------:R-:W-:Y:S02]  /*b980*/  USHF.R.U32.HI UR40, URZ, 0x1f, UR5 ;  /* 0x0000001f3f287899 */ /* 0x000fe40008011605 */
[----:B------:R-:W-:Y:S02]  /*b990*/  UIMAD UR37, UR37, UR38, URZ ;  /* 0x00000026252572a4 */ /* 0x000fe4000f8e023f */
[----:B------:R-:W-:Y:S02]  /*b9a0*/  ULOP3.LUT UR45, UR39, 0x2, URZ, 0xfc, !UPT ;  /* 0x00000002272d7892 */ /* 0x000fe4000f8efc3f */
[----:B------:R-:W-:Y:S02]  /*b9b0*/  ULOP3.LUT UR46, UR39, 0x1, URZ, 0xfc, !UPT ;  /* 0x00000001272e7892 */ /* 0x000fe4000f8efc3f */
[----:B------:R-:W-:Y:S02]  /*b9c0*/  UIADD3 UR38, UR36, 0xa0, -UR38 ;  /* 0x000000a024267890 */ /* 0x000fe4000fffe826 */
[----:B------:R-:W-:Y:S01]  /*b9d0*/  ULEA.HI.SX32 UR40, UR5, UR40, 0x1a ;  /* 0x0000002805287291 */ /* 0x000fe2000f8fd23f */
[----:B------:R-:W-:Y:S01]  /*b9e0*/  ULDC UR47, c[0x0][0xc] ;  /* 0x00000300002f7ab9 */ /* 0x000fe20000000800 */
[----:B--2---:R-:W-:-:S05]  /*b9f0*/  LEA R16, R10, R16, 0x18 ;  /* 0x000000100a107211 */ /* 0x004fca00078ec0ff */
[----:B------:R-:W-:-:S05]  /*ba00*/  IMAD.IADD R0, R16, 0x1, R8 ;  /* 0x0000000110007824 */ /* 0x000fca00078e0208 */
[----:B------:R0:W-:Y:S02]  /*ba10*/  STL [R1+0x2c], R0 ;  /* 0x00002c0001007387 */ /* 0x0001e40000100800 */
.L_x_15067:
        /* <DEDUP_REMOVED lines=23> */
.L_x_15001:
[----:B------:R-:W-:Y:S01]  /*bb90*/  ULDC UR8, c[0x0][0xc54] ;  /* 0x0003150000087ab9 */ /* 0x000fe20000000800 */
[----:B------:R-:W-:Y:S01]  /*bba0*/  UMOV UR6, UR7 ;  /* 0x0000000700067c82 */ /* 0x000fe20008000000 */
[----:B------:R-:W-:-:S11]  /*bbb0*/  UISETP.NE.AND UP0, UPT, UR8, 0x1, UPT ;  /* 0x000000010800788c */ /* 0x000fd6000bf05270 */
[----:B------:R-:W-:Y:S02]  /*bbc0*/  @UP0 ULDC.64 UR10, c[0x0][0xc58] ;  /* 0x00031600000a0ab9 */ /* 0x000fe40000000a00 */
[----:B------:R-:W-:-:S04]  /*bbd0*/  UIMAD.WIDE.U32 UR4, UR7, UR10, URZ ;  /* 0x0000000a070472a5 */ /* 0x000fc8000f8e003f */
[----:B------:R-:W-:-:S04]  /*bbe0*/  @UP0 USHF.R.U32.HI UR6, URZ, UR11, UR5 ;  /* 0x0000000b3f060299 */ /* 0x000fc80008011605 */
[----:B------:R-:W-:-:S12]  /*bbf0*/  UIMAD UR4, UR6, UR8, URZ ;  /* 0x00000008060472a4 */ /* 0x000fd8000f8e023f */
.L_x_15002:
        /* <DEDUP_REMOVED lines=60> */
.L_x_15004:
        /* <DEDUP_REMOVED lines=20> */
.L_x_15007:
[----:B------:R-:W-:Y:S05]  /*c100*/  BSYNC B6 ;  /* 0x0000000000067941 */ /* 0x000fea0003800000 */
.L_x_15006:
        /* <DEDUP_REMOVED lines=23> */
[----:B012---:R-:W-:Y:S05]  /*c280*/  CALL.ABS.NOINC R2 ;  /* 0x0000000002007343 */ /* 0x007fea0003c00000 */
.L_x_15009:
[----:B------:R-:W-:Y:S05]  /*c290*/  BSYNC B6 ;  /* 0x0000000000067941 */ /* 0x000fea0003800000 */
.L_x_15008:
        /* <DEDUP_REMOVED lines=20> */
.L_x_15011:
[----:B------:R-:W-:Y:S05]  /*c3e0*/  BSYNC B6 ;  /* 0x0000000000067941 */ /* 0x000fea0003800000 */
.L_x_15010:
        /* <DEDUP_REMOVED lines=20> */
.L_x_15013:
[----:B------:R-:W-:Y:S05]  /*c530*/  BSYNC B6 ;  /* 0x0000000000067941 */ /* 0x000fea0003800000 */
.L_x_15012:
        /* <DEDUP_REMOVED lines=8> */
[----:B------:R-:W-:Y:S01]  /*c5c0*/  IMAD.U32 R2, RZ, RZ, UR4 ;  /* 0x00000004ff027e24 */ /* 0x000fe2000f8e00ff */
[----:B------:R-:W-:Y:S01]  /*c5d0*/  LOP3.LUT R26, R26, 0xfffffff7, RZ, 0xc0, !PT ;  /* 0xfffffff71a1a7812 */ /* 0x000fe200078ec0ff */
[----:B------:R-:W-:Y:S01]  /*c5e0*/  IMAD.U32 R3, RZ, RZ, UR5 ;  /* 0x00000005ff037e24 */ /* 0x000fe2000f8e00ff */
[----:B--2---:R-:W-:Y:S01]  /*c5f0*/  ISETP.NE.AND P2, PT, R18, 0x1, PT ;  /* 0x000000011200780c */ /* 0x004fe20003f45270 */
[----:B------:R-:W-:-:S03]  /*c600*/  ULDC UR4, c[0x0][0xc48] ;  /* 0x0003120000047ab9 */ /* 0x000fc60000000800 */
[----:B------:R-:W2:Y:S01]  /*c610*/  @P0 LDG.E R19, desc[UR50][R2.64] ;  /* 0x0000003202130981 */ /* 0x000ea2000c1e1900 */
[----:B------:R-:W-:Y:S01]  /*c620*/  UMOV UR5, 0xffffffff ;  /* 0xffffffff00057882 */ /* 0x000fe20000000000 */
[----:B-1----:R-:W-:-:S07]  /*c630*/  IMAD.U32 R17, RZ, RZ, UR4 ;  /* 0x00000004ff117e24 */ /* 0x002fce000f8e00ff */
[----:B------:R-:W-:Y:S01]  /*c640*/  @P2 LOP3.LUT R26, R26, 0x8, RZ, 0xfc, !PT ;  /* 0x000000081a1a2812 */ /* 0x000fe200078efcff */
[----:B--2---:R1:W-:Y:S04]  /*c650*/  STL [R1+0x10], R19 ;  /* 0x0000101301007387 */ /* 0x0043e80000100800 */
[----:B------:R1:W-:Y:S01]  /*c660*/  STL [R1+0x8], R26 ;  /* 0x0000081a01007387 */ /* 0x0003e20000100800 */
[----:B------:R-:W-:Y:S05]  /*c670*/  BRA.DIV UR5, `(.L_x_15014) ;  /* 0x0000004605187947 */ /* 0x000fea000b800000 */
.L_x_15087:
        /* <DEDUP_REMOVED lines=13> */
[----:B------:R-:W-:Y:S01]  /*c750*/  LOP3.LUT R10, R11, 0x60, R10, 0xf8, !PT ;  /* 0x000000600b0a7812 */ /* 0x000fe200078ef80a */
[----:B------:R-:W-:Y:S01]  /*c760*/  IMAD.MOV.U32 R11, RZ, RZ, R26 ;  /* 0x000000ffff0b7224 */ /* 0x000fe200078e001a */
        /* <DEDUP_REMOVED lines=37> */
[----:B------:R-:W-:Y:S01]  /*c9c0*/  IMAD.MOV R0, RZ, RZ, -R10 ;  /* 0x000000ffff007224 */ /* 0x000fe200078e0a0a */
[----:B0-----:R-:W-:-:S04]  /*c9d0*/  @!P1 LEA R2, P0, R4, R2, 0x2 ;  /* 0x0000000204029211 */ /* 0x001fc800078010ff */
[----:B------:R-:W-:Y:S01]  /*c9e0*/  @!P1 LEA.HI.X R3, R4, R3, R7, 0x2, P0 ;  /* 0x0000000304039211 */ /* 0x000fe200000f1407 */
[----:B------:R-:W-:Y:S01]  /*c9f0*/  IMAD.MOV.U32 R7, RZ, RZ, RZ ;  /* 0x000000ffff077224 */ /* 0x000fe200078e00ff */
[----:B------:R-:W-:-:S05]  /*ca00*/  ISETP.GT.U32.AND P0, PT, R12, 0x9f, PT ;  /* 0x0000009f0c00780c */ /* 0x000fca0003f04070 */
[----:B------:R0:W5:Y:S01]  /*ca10*/  @!P1 LDG.E R7, desc[UR50][R2.64] ;  /* 0x0000003202079981 */ /* 0x000162000c1e1900 */
[C---:B------:R-:W-:Y:S01]  /*ca20*/  IMAD R5, R18.reuse, R5, R8 ;  /* 0x0000000512057224 */ /* 0x040fe200078e0208 */
[----:B------:R-:W-:Y:S01]  /*ca30*/  LOP3.LUT R11, R11, 0xfffffffb, RZ, 0xc0, !PT ;  /* 0xfffffffb0b0b7812 */ /* 0x000fe200078ec0ff */
[----:B------:R-:W-:Y:S02]  /*ca40*/  IMAD R8, R18, R0, R9 ;  /* 0x0000000012087224 */ /* 0x000fe400078e0209 */
[----:B------:R-:W-:Y:S01]  /*ca50*/  IMAD R0, RZ, RZ, -UR42 ;  /* 0x8000002aff007e24 */ /* 0x000fe2000f8e02ff */
[----:B------:R-:W-:Y:S01]  /*ca60*/  LOP3.LUT R11, R11, 0xfffffffd, RZ, 0xc0, !PT ;  /* 0xfffffffd0b0b7812 */ /* 0x000fe200078ec0ff */
[----:B------:R-:W-:Y:S02]  /*ca70*/  IMAD.U32 R12, RZ, RZ, UR44 ;  /* 0x0000002cff0c7e24 */ /* 0x000fe4000f8e00ff */
[----:B------:R-:W-:Y:S01]  /*ca80*/  IMAD R17, R17, R0, UR41 ;  /* 0x0000002911117e24 */ /* 0x000fe2000f8e0200 */
[----:B------:R-:W-:Y:S01]  /*ca90*/  @P0 LOP3.LUT R11, R11, 0x2, RZ, 0xfc, !PT ;  /* 0x000000020b0b0812 */ /* 0x000fe200078efcff */
[----:B0-----:R-:W-:-:S02]  /*caa0*/  IMAD.U32 R2, RZ, RZ, UR45 ;  /* 0x0000002dff027e24 */ /* 0x001fc4000f8e00ff */
[----:B------:R-:W-:Y:S01]  /*cab0*/  VIADD R12, R12, 0xffffffff ;  /* 0xffffffff0c0c7836 */ /* 0x000fe20000000000 */
[----:B------:R-:W-:Y:S02]  /*cac0*/  SHF.R.S32.HI R0, RZ, 0x1f, R17 ;  /* 0x0000001fff007819 */ /* 0x000fe40000011411 */
[----:B------:R-:W-:-:S03]  /*cad0*/  ISETP.NE.AND P2, PT, R2, 0x3, PT ;  /* 0x000000030200780c */ /* 0x000fc60003f45270 */
[----:B------:R0:W-:Y:S10]  /*cae0*/  STL [R1+0x14], R0 ;  /* 0x0000140001007387 */ /* 0x0001f40000100800 */
[----:B------:R-:W-:-:S05]  /*caf0*/  @P2 LOP3.LUT R11, R11, 0x4, RZ, 0xfc, !PT ;  /* 0x000000040b0b2812 */ /* 0x000fca00078efcff */
[----:B------:R0:W-:Y:S01]  /*cb00*/  STL [R1+0x8], R11 ;  /* 0x0000080b01007387 */ /* 0x0001e20000100800 */
[----:B------:R-:W-:Y:S05]  /*cb10*/  @!P2 BRA `(.L_x_15015) ;  /* 0x000000000004a947 */ /* 0x000fea0003800000 */
[----:B------:R-:W-:Y:S01]  /*cb20*/  BPT.TRAP 0x1 ;  /* 0x000000040000795c */ /* 0x000fe20000300000 */
.L_x_15015:
[----:B0-----:R-:W2:Y:S04]  /*cb30*/  LDL R0, [R1] ;  /* 0x0000000001007983 */ /* 0x001ea80000100800 */
[----:B------:R-:W3:Y:S01]  /*cb40*/  LDL R2, [R1+0xc] ;  /* 0x00000c0001027983 */ /* 0x000ee20000100800 */
[----:B------:R-:W-:Y:S01]  /*cb50*/  BSSY B0, `(.L_x_15016) ;  /* 0x0000007000007945 */ /* 0x000fe20003800000 */
[----:B------:R-:W-:Y:S01]  /*cb60*/  SHF.R.S32.HI R28, RZ, 0x1f, R8 ;  /* 0x0000001fff1c7819 */ /* 0x000fe20000011408 */
[----:B--2---:R-:W-:Y:S01]  /*cb70*/  IMAD R0, R0, 0x8, R16 ;  /* 0x0000000800007824 */ /* 0x004fe200078e0210 */
[----:B---3--:R-:W-:-:S04]  /*cb80*/  SHF.L.U32 R2, R2, 0x1f, RZ ;  /* 0x0000001f02027819 */ /* 0x008fc800000006ff */
[----:B------:R-:W0:Y:S01]  /*cb90*/  SYNCS.PHASECHK.TRANS64.TRYWAIT P0, [R0+URZ+0x13280], R2 ;  /* 0x01328002000075a7 */ /* 0x000e22000800017f */
[----:B------:R2:W-:Y:S02]  /*cba0*/  STL [R1+0x4], R2 ;  /* 0x0000040201007387 */ /* 0x0005e40000100800 */
[----:B0-2---:R-:W-:Y:S05]  /*cbb0*/  @!P0 BRA `(.L_x_15017) ;  /* 0x0000003c00f48947 */ /* 0x005fea0003800000 */
.L_x_15088:
[----:B------:R-:W-:Y:S05]  /*cbc0*/  BSYNC B0 ;  /* 0x0000000000007941 */ /* 0x000fea0003800000 */
.L_x_15016:
[----:B0-----:R-:W2:Y:S01]  /*cbd0*/  LDL R2, [R1+0x8] ;  /* 0x0000080001027983 */ /* 0x001ea20000100800 */
[----:B------:R-:W-:-:S03]  /*cbe0*/  ULDC.64 UR4, c[0x0][0x328] ;  /* 0x0000ca0000047ab9 */ /* 0x000fc60000000a00 */
[----:B------:R-:W3:Y:S04]  /*cbf0*/  LDL R9, [R1+0x14] ;  /* 0x0000140001097983 */ /* 0x000ee80000100800 */
[----:B------:R-:W4:Y:S04]  /*cc00*/  LDL R14, [R1+0x24] ;  /* 0x00002400010e7983 */ /* 0x000f280000100800 */
[----:B------:R-:W4:Y:S01]  /*cc10*/  LDL R13, [R1] ;  /* 0x00000000010d7983 */ /* 0x000f220000100800 */
[----:B------:R-:W-:Y:S01]  /*cc20*/  IMAD R4, R28, UR4, RZ ;  /* 0x000000041c047c24 */ /* 0x000fe2000f8e02ff */
[----:B-----5:R-:W-:Y:S01]  /*cc30*/  SHF.R.S32.HI R29, RZ, 0x1f, R7 ;  /* 0x0000001fff1d7819 */ /* 0x020fe20000011407 */
[----:B------:R-:W-:Y:S01]  /*cc40*/  ULDC.64 UR6, c[0x0][0x338] ;  /* 0x0000ce0000067ab9 */ /* 0x000fe20000000a00 */
[----:B------:R-:W-:Y:S01]  /*cc50*/  ULDC.64 UR8, c[0x0][0x330] ;  /* 0x0000cc0000087ab9 */ /* 0x000fe20000000a00 */
[----:B------:R-:W-:Y:S01]  /*cc60*/  IMAD R4, R8, UR5, R4 ;  /* 0x0000000508047c24 */ /* 0x000fe2000f8e0204 */
[----:B------:R-:W0:Y:S01]  /*cc70*/  S2R R15, SR_TID.X ;  /* 0x00000000000f7919 */ /* 0x000e220000002100 */
[----:B-1----:R-:W-:Y:S01]  /*cc80*/  SHF.R.S32.HI R26, RZ, 0x1f, R5 ;  /* 0x0000001fff1a7819 */ /* 0x002fe20000011405 */
[----:B------:R-:W-:Y:S01]  /*cc90*/  IMAD.WIDE.U32 R10, R5, UR4, RZ ;  /* 0x00000004050a7c25 */ /* 0x000fe2000f8e00ff */
[----:B------:R-:W-:Y:S01]  /*cca0*/  SHF.R.S32.HI R27, RZ, 0x1f, R6 ;  /* 0x0000001fff1b7819 */ /* 0x000fe20000011406 */
[----:B------:R-:W-:Y:S01]  /*ccb0*/  ULDC.64 UR10, c[0x0][0x318] ;  /* 0x0000c600000a7ab9 */ /* 0x000fe20000000a00 */
[----:B0-----:R-:W-:-:S04]  /*ccc0*/  LOP3.LUT R15, R15, 0x7f, RZ, 0xc0, !PT ;  /* 0x0000007f0f0f7812 */ /* 0x001fc800078ec0ff */
[----:B------:R-:W-:Y:S02]  /*ccd0*/  SHF.R.U32.HI R15, RZ, 0x2, R15 ;  /* 0x00000002ff0f7819 */ /* 0x000fe4000001160f */
        /* <DEDUP_REMOVED lines=8> */
[----:B------:R-:W-:-:S04]  /*cd60*/  IMAD R9, R26, UR4, RZ ;  /* 0x000000041a097c24 */ /* 0x000fc8000f8e02ff */
        /* <DEDUP_REMOVED lines=17> */
[----:B----4-:R-:W-:-:S03]  /*ce80*/  IMAD R20, R13, 0x2800, R14 ;  /* 0x000028000d147824 */ /* 0x010fc600078e020e */
[----:B------:R-:W-:Y:S01]  /*ce90*/  ISETP.GE.AND P5, PT, R9, 0x1, PT ;  /* 0x000000010900780c */ /* 0x000fe20003fa6270 */
[----:B------:R-:W-:-:S12]  /*cea0*/  BRA.DIV UR4, `(.L_x_15018) ;  /* 0x0000003e04507947 */ /* 0x000fd8000b800000 */
[----:B------:R-:W2:Y:S01]  /*ceb0*/  LDL.LU R14, [R1+0x8] ;  /* 0x00000800010e7983 */ /* 0x000ea20000300800 */
[----:B------:R-:W0:Y:S03]  /*cec0*/  S2R R10, SR_TID.X ;  /* 0x00000000000a7919 */ /* 0x000e260000002100 */
[----:B------:R-:W-:Y:S01]  /*ced0*/  SHFL.IDX PT, R4, R3, RZ, 0x1c1f ;  /* 0x001c1fff03047589 */ /* 0x000fe200000e0000 */
[----:B0-----:R-:W-:-:S03]  /*cee0*/  IMAD.SHL.U32 R15, R10, 0x10, RZ ;  /* 0x000000100a0f7824 */ /* 0x001fc600078e00ff */
[----:B------:R-:W0:Y:S02]  /*cef0*/  SHFL.IDX PT, R10, R2, RZ, 0x1c1f ;  /* 0x001c1fff020a7589 */ /* 0x000e2400000e0000 */
[----:B------:R-:W-:Y:S02]  /*cf00*/  LOP3.LUT R15, R15, 0x30, RZ, 0xc0, !PT ;  /* 0x000000300f0f7812 */ /* 0x000fe400078ec0ff */
[----:B------:R-:W1:Y:S02]  /*cf10*/  SHFL.IDX PT, R12, R2, 0x1, 0x1c1f ;  /* 0x003c1f00020c7f89 */ /* 0x000e6400000e0000 */
[----:B0-----:R-:W-:-:S05]  /*cf20*/  IADD3 R10, P0, R15, R10, RZ ;  /* 0x0000000a0f0a7210 */ /* 0x001fca0007f1e0ff */
[----:B------:R-:W-:Y:S01]  /*cf30*/  IMAD.X R11, RZ, RZ, R4, P0 ;  /* 0x000000ffff0b7224 */ /* 0x000fe200000e0604 */
[----:B------:R-:W-:Y:S01]  /*cf40*/  ISETP.LT.OR P0, PT, R9, 0x1, P2 ;  /* 0x000000010900780c */ /* 0x000fe20001701670 */
[----:B------:R-:W-:-:S12]  /*cf50*/  IMAD.IADD R4, R16, 0x1, R20 ;  /* 0x0000000110047824 */ /* 0x000fd800078e0214 */
[----:B------:R0:W-:Y:S04]  /*cf60*/  LDGSTS.E.BYPASS.LTC128B.128 [R4+0x6000], desc[UR50][R10.64], !P0 ;  /* 0x060000000a047fae */ /* 0x0001e8000c101d72 */
[----:B0-----:R-:W0:Y:S01]  /*cf70*/  SHFL.IDX PT, R10, R3, 0x1, 0x1c1f ;  /* 0x003c1f00030a7f89 */ /* 0x001e2200000e0000 */
[----:B-1----:R-:W-:-:S05]  /*cf80*/  IADD3 R12, P0, R15, R12, RZ ;  /* 0x0000000c0f0c7210 */ /* 0x002fca0007f1e0ff */
[----:B0-----:R-:W-:Y:S01]  /*cf90*/  IMAD.X R13, RZ, RZ, R10, P0 ;  /* 0x000000ffff0d7224 */ /* 0x001fe200000e060a */
        /* <DEDUP_REMOVED lines=8> */
[----:B------:R-:W-:-:S13]  /*d020*/  ISETP.LT.OR P0, PT, R9, 0x41, P2 ;  /* 0x000000410900780c */ /* 0x000fda0001701670 */
[----:B------:R-:W-:Y:S01]  /*d030*/  LDGSTS.E.BYPASS.LTC128B.128 [R4+0x7000], desc[UR50][R12.64], !P0 ;  /* 0x070000000c047fae */ /* 0x000fe2000c101d72 */
[----:B-1----:R-:W-:-:S05]  /*d040*/  IADD3 R2, P0, R15, R2, RZ ;  /* 0x000000020f027210 */ /* 0x002fca0007f1e0ff */
[----:B---3--:R-:W-:Y:S01]  /*d050*/  IMAD.X R3, RZ, RZ, R3, P0 ;  /* 0x000000ffff037224 */ /* 0x008fe200000e0603 */
[----:B------:R-:W-:-:S13]  /*d060*/  ISETP.LT.OR P0, PT, R9, 0x61, P2 ;  /* 0x000000610900780c */ /* 0x000fda0001701670 */
[----:B------:R0:W-:Y:S01]  /*d070*/  LDGSTS.E.BYPASS.LTC128B.128 [R4+0x7800], desc[UR50][R2.64], !P0 ;  /* 0x0780000002047fae */ /* 0x0001e2000c101d72 */
[----:B------:R-:W-:-:S03]  /*d080*/  ISETP.GE.AND P0, PT, R9, 0x81, PT ;  /* 0x000000810900780c */ /* 0x000fc60003f06270 */
[----:B0-----:R0:W1:Y:S04]  /*d090*/  SHFL.IDX PT, R3, R21, RZ, 0x1c1f ;  /* 0x001c1fff15037589 */ /* 0x00106800000e0000 */
[----:B------:R0:W3:Y:S01]  /*d0a0*/  SHFL.IDX PT, R2, R25, RZ, 0x1c1f ;  /* 0x001c1fff19027589 */ /* 0x0000e200000e0000 */
[C---:B------:R-:W-:Y:S02]  /*d0b0*/  ISETP.GE.AND P4, PT, R9.reuse, 0x21, PT ;  /* 0x000000210900780c */ /* 0x040fe40003f86270 */
[C---:B------:R-:W-:Y:S02]  /*d0c0*/  ISETP.GE.AND P3, PT, R9.reuse, 0x41, PT ;  /* 0x000000410900780c */ /* 0x040fe40003f66270 */
[----:B------:R-:W-:Y:S02]  /*d0d0*/  ISETP.GE.AND P1, PT, R9, 0x61, PT ;  /* 0x000000610900780c */ /* 0x000fe40003f26270 */
[----:B--2---:R-:W-:-:S04]  /*d0e0*/  LOP3.LUT R14, R14, 0xffffffdf, RZ, 0xc0, !PT ;  /* 0xffffffdf0e0e7812 */ /* 0x004fc800078ec0ff */
[----:B------:R-:W-:-:S05]  /*d0f0*/  @P0 LOP3.LUT R14, R14, 0x20, RZ, 0xfc, !PT ;  /* 0x000000200e0e0812 */ /* 0x000fca00078efcff */
[----:B-1-3--:R0:W-:Y:S02]  /*d100*/  STL [R1+0x8], R14 ;  /* 0x0000080e01007387 */ /* 0x00a1e40000100800 */
.L_x_15100:
[----:B------:R-:W2:Y:S02]  /*d110*/  S2R R10, SR_TID.X ;  /* 0x00000000000a7919 */ /* 0x000ea40000002100 */
[----:B--2---:R-:W-:-:S05]  /*d120*/  IMAD.SHL.U32 R10, R10, 0x10, RZ ;  /* 0x000000100a0a7824 */ /* 0x004fca00078e00ff */
[----:B------:R-:W-:-:S04]  /*d130*/  LOP3.LUT R10, R10, 0x30, RZ, 0xc0, !PT ;  /* 0x000000300a0a7812 */ /* 0x000fc800078ec0ff */
[----:B------:R-:W-:-:S05]  /*d140*/  IADD3 R2, P0, R10, R2, RZ ;  /* 0x000000020a027210 */ /* 0x000fca0007f1e0ff */
        /* <DEDUP_REMOVED lines=8> */
.L_x_15019:
        /* <DEDUP_REMOVED lines=11> */
.L_x_15020:
[----:B------:R2:W-:Y:S01]  /*d280*/  SYNCS.ARRIVE.TRANS64.A1T0 RZ, [R0+URZ+0x13270], RZ ;  /* 0x013270ff00ff79a7 */ /* 0x0005e2000810003f */
[----:B------:R-:W-:Y:S05]  /*d290*/  @!P6 BRA `(.L_x_15021) ;  /* 0x000000000004e947 */ /* 0x000fea0003800000 */
[----:B------:R-:W-:Y:S01]  /*d2a0*/  BPT.TRAP 0x1 ;  /* 0x000000040000795c */ /* 0x000fe20000300000 */
.L_x_15021:
[----:B------:R-:W3:Y:S01]  /*d2b0*/  LDL R2, [R1+0x4] ;  /* 0x0000040001027983 */ /* 0x000ee20000100800 */
[----:B------:R-:W-:Y:S01]  /*d2c0*/  BSSY B0, `(.L_x_15022) ;  /* 0x0000003000007945 */ /* 0x000fe20003800000 */
[----:B---3--:R-:W3:Y:S03]  /*d2d0*/  SYNCS.PHASECHK.TRANS64.TRYWAIT P0, [R0+URZ+0x13240], R2 ;  /* 0x01324002000075a7 */ /* 0x008ee6000800017f */
[----:B---3--:R-:W-:Y:S05]  /*d2e0*/  @!P0 BRA `(.L_x_15023) ;  /* 0x0000004000008947 */ /* 0x008fea0003800000 */
.L_x_15101:
[----:B------:R-:W-:Y:S05]  /*d2f0*/  BSYNC B0 ;  /* 0x0000000000007941 */ /* 0x000fea0003800000 */
.L_x_15022:
[----:B------:R-:W4:Y:S01]  /*d300*/  LDL R11, [R1+0x14] ;  /* 0x00001400010b7983 */ /* 0x000f220000100800 */
[----:B------:R-:W-:Y:S01]  /*d310*/  ULDC.64 UR4, c[0x0][0x300] ;  /* 0x0000c00000047ab9 */ /* 0x000fe20000000a00 */
[----:B------:R-:W-:Y:S02]  /*d320*/  ULDC.64 UR6, c[0x0][0x310] ;  /* 0x0000c40000067ab9 */ /* 0x000fe40000000a00 */
[----:B------:R0:W5:Y:S01]  /*d330*/  LDL R18, [R1+0x8] ;  /* 0x0000080001127983 */ /* 0x0001620000100800 */
[----:B------:R-:W-:Y:S02]  /*d340*/  IMAD R9, R28, UR4, RZ ;  /* 0x000000041c097c24 */ /* 0x000fe4000f8e02ff */
[----:B---3--:R-:W-:-:S04]  /*d350*/  IMAD.WIDE.U32 R2, R8, UR4, RZ ;  /* 0x0000000408027c25 */ /* 0x008fc8000f8e00ff */
        /* <DEDUP_REMOVED lines=27> */
[----:B------:R-:W0:Y:S01]  /*d510*/  S2R R2, SR_TID.X ;  /* 0x0000000000027919 */ /* 0x000e220000002100 */
[----:B-----5:R-:W-:Y:S01]  /*d520*/  LOP3.LUT P2, RZ, R18, 0x1, RZ, 0xc0, !PT ;  /* 0x0000000112ff7812 */ /* 0x020fe2000784c0ff */
[----:B------:R-:W3:Y:S04]  /*d530*/  SHFL.IDX PT, R3, R6, RZ, 0x1c1f ;  /* 0x001c1fff06037589 */ /* 0x000ee800000e0000 */
[----:B------:R-:W-:Y:S04]  /*d540*/  SHFL.IDX PT, R7, R7, RZ, 0x1c1f ;  /* 0x001c1fff07077589 */ /* 0x000fe800000e0000 */
[----:B------:R-:W-:Y:S01]  /*d550*/  SHFL.IDX PT, R14, R8, RZ, 0x1c1f ;  /* 0x001c1fff080e7589 */ /* 0x000fe200000e0000 */
[----:B0-----:R-:W-:-:S03]  /*d560*/  IMAD.SHL.U32 R9, R2, 0x10, RZ ;  /* 0x0000001002097824 */ /* 0x001fc600078e00ff */
[----:B------:R-:W0:Y:S02]  /*d570*/  SHFL.IDX PT, R2, R5, RZ, 0x1c1f ;  /* 0x001c1fff05027589 */ /* 0x000e2400000e0000 */
[----:B------:R-:W-:-:S04]  /*d580*/  LOP3.LUT R9, R9, 0x30, RZ, 0xc0, !PT ;  /* 0x0000003009097812 */ /* 0x000fc800078ec0ff */
[----:B---3--:R-:W-:-:S05]  /*d590*/  @P5 IADD3 R3, P0, R9, R3, RZ ;  /* 0x0000000309035210 */ /* 0x008fca0007f1e0ff */
[----:B0-----:R-:W-:-:S05]  /*d5a0*/  @P5 IMAD.X R2, RZ, RZ, R2, P0 ;  /* 0x000000ffff025224 */ /* 0x001fca00000e0602 */
[----:B------:R-:W-:-:S04]  /*d5b0*/  @P5 LOP3.LUT R3, R3, R2, RZ, 0x3c, !PT ;  /* 0x0000000203035212 */ /* 0x000fc800078e3cff */
[----:B------:R-:W-:-:S04]  /*d5c0*/  @P5 LOP3.LUT R2, R3, R2, RZ, 0x3c, !PT ;  /* 0x0000000203025212 */ /* 0x000fc800078e3cff */
[----:B------:R-:W-:-:S05]  /*d5d0*/  @P5 LOP3.LUT R3, R3, R2, RZ, 0x3c, !PT ;  /* 0x0000000203035212 */ /* 0x000fca00078e3cff */
[----:B------:R0:W-:Y:S04]  /*d5e0*/  @P5 LDGSTS.E.BYPASS.LTC128B.128 [R4+0xe000], desc[UR50][R2.64], !P2 ;  /* 0x0e00000002045fae */ /* 0x0001e8000d101d72 */
[----:B0-----:R-:W0:Y:S04]  /*d5f0*/  SHFL.IDX PT, R3, R6, 0x1, 0x1c1f ;  /* 0x003c1f0006037f89 */ /* 0x001e2800000e0000 */
[----:B------:R-:W3:Y:S01]  /*d600*/  SHFL.IDX PT, R2, R5, 0x1, 0x1c1f ;  /* 0x003c1f0005027f89 */ /* 0x000ee200000e0000 */
[----:B0-----:R-:W-:-:S05]  /*d610*/  @P4 IADD3 R3, P0, R9, R3, RZ ;  /* 0x0000000309034210 */ /* 0x001fca0007f1e0ff */
[----:B---3--:R-:W-:-:S05]  /*d620*/  @P4 IMAD.X R2, RZ, RZ, R2, P0 ;  /* 0x000000ffff024224 */ /* 0x008fca00000e0602 */
[----:B------:R-:W-:-:S04]  /*d630*/  @P4 LOP3.LUT R3, R3, R2, RZ, 0x3c, !PT ;  /* 0x0000000203034212 */ /* 0x000fc800078e3cff */
[----:B------:R-:W-:-:S04]  /*d640*/  @P4 LOP3.LUT R2, R3, R2, RZ, 0x3c, !PT ;  /* 0x0000000203024212 */ /* 0x000fc800078e3cff */
[----:B------:R-:W-:-:S05]  /*d650*/  @P4 LOP3.LUT R3, R3, R2, RZ, 0x3c, !PT ;  /* 0x0000000203034212 */ /* 0x000fca00078e3cff */
[----:B------:R0:W-:Y:S04]  /*d660*/  @P4 LDGSTS.E.BYPASS.LTC128B.128 [R4+0xe800], desc[UR50][R2.64], !P2 ;  /* 0x0e80000002044fae */ /* 0x0001e8000d101d72 */
[----:B0-----:R-:W0:Y:S04]  /*d670*/  SHFL.IDX PT, R3, R6, 0x2, 0x1c1f ;  /* 0x005c1f0006037f89 */ /* 0x001e2800000e0000 */
[----:B------:R-:W3:Y:S04]  /*d680*/  SHFL.IDX PT, R2, R5, 0x2, 0x1c1f ;  /* 0x005c1f0005027f89 */ /* 0x000ee800000e0000 */
[----:B------:R-:W4:Y:S04]  /*d690*/  SHFL.IDX PT, R6, R6, 0x3, 0x1c1f ;  /* 0x007c1f0006067f89 */ /* 0x000f2800000e0000 */
[----:B------:R-:W1:Y:S01]  /*d6a0*/  SHFL.IDX PT, R5, R5, 0x3, 0x1c1f ;  /* 0x007c1f0005057f89 */ /* 0x000e6200000e0000 */
[----:B0-----:R-:W-:-:S05]  /*d6b0*/  @P3 IADD3 R3, P0, R9, R3, RZ ;  /* 0x0000000309033210 */ /* 0x001fca0007f1e0ff */
[----:B---3--:R-:W-:-:S05]  /*d6c0*/  @P3 IMAD.X R2, RZ, RZ, R2, P0 ;  /* 0x000000ffff023224 */ /* 0x008fca00000e0602 */
[----:B------:R-:W-:-:S04]  /*d6d0*/  @P3 LOP3.LUT R3, R3, R2, RZ, 0x3c, !PT ;  /* 0x0000000203033212 */ /* 0x000fc800078e3cff */
[----:B------:R-:W-:-:S04]  /*d6e0*/  @P3 LOP3.LUT R2, R3, R2, RZ, 0x3c, !PT ;  /* 0x0000000203023212 */ /* 0x000fc800078e3cff */
[----:B------:R-:W-:-:S05]  /*d6f0*/  @P3 LOP3.LUT R3, R3, R2, RZ, 0x3c, !PT ;  /* 0x0000000203033212 */ /* 0x000fca00078e3cff */
[----:B------:R4:W-:Y:S02]  /*d700*/  @P3 LDGSTS.E.BYPASS.LTC128B.128 [R4+0xf000], desc[UR50][R2.64], !P2 ;  /* 0x0f00000002043fae */ /* 0x0009e4000d101d72 */
[----:B----4-:R-:W-:-:S05]  /*d710*/  @P1 IADD3 R2, P0, R9, R6, RZ ;  /* 0x0000000609021210 */ /* 0x010fca0007f1e0ff */
[----:B-1----:R-:W-:-:S05]  /*d720*/  @P1 IMAD.X R3, RZ, RZ, R5, P0 ;  /* 0x000000ffff031224 */ /* 0x002fca00000e0605 */
[----:B------:R0:W-:Y:S03]  /*d730*/  @P1 LDGSTS.E.BYPASS.LTC128B.128 [R4+0xf800], desc[UR50][R2.64], !P2 ;  /* 0x0f80000002041fae */ /* 0x0001e6000d101d72 */
.L_x_15113:
[----:B------:R-:W-:Y:S01]  /*d740*/  LOP3.LUT P0, RZ, R18, 0x20, RZ, 0xc0, !PT ;  /* 0x0000002012ff7812 */ /* 0x000fe2000780c0ff */
[----:B------:R-:W-:-:S12]  /*d750*/  BSSY B0, `(.L_x_15025) ;  /* 0x000000c000007945 */ /* 0x000fd80003800000 */
[----:B------:R-:W-:Y:S05]  /*d760*/  @!P0 BRA `(.L_x_15026) ;  /* 0x0000000000288947 */ /* 0x000fea0003800000 */
[----:B0-----:R-:W0:Y:S01]  /*d770*/  S2R R2, SR_TID.X ;  /* 0x0000000000027919 */ /* 0x001e220000002100 */
[----:B------:R-:W-:Y:S01]  /*d780*/  LOP3.LUT P1, RZ, R18, 0x1, RZ, 0xc0, !PT ;  /* 0x0000000112ff7812 */ /* 0x000fe2000782c0ff */
[----:B0-----:R-:W-:-:S05]  /*d790*/  IMAD.SHL.U32 R2, R2, 0x10, RZ ;  /* 0x0000001002027824 */ /* 0x001fca00078e00ff */
[----:B------:R-:W-:-:S04]  /*d7a0*/  LOP3.LUT R2, R2, 0x30, RZ, 0xc0, !PT ;  /* 0x0000003002027812 */ /* 0x000fc800078ec0ff */
[----:B------:R-:W-:-:S05]  /*d7b0*/  IADD3 R2, P0, R2, R14, RZ ;  /* 0x0000000e02027210 */ /* 0x000fca0007f1e0ff */
[----:B------:R-:W-:-:S05]  /*d7c0*/  IMAD.X R3, RZ, RZ, R7, P0 ;  /* 0x000000ffff037224 */ /* 0x000fca00000e0607 */
[----:B------:R-:W-:Y:S01]  /*d7d0*/  @!PT LDS RZ, [RZ] ;  /* 0x00000000fffff984 */ /* 0x000fe20000000800 */
[----:B------:R-:W-:Y:S01]  /*d7e0*/  @!PT LDS RZ, [RZ] ;  /* 0x00000000fffff984 */ /* 0x000fe20000000800 */
[----:B------:R-:W-:Y:S01]  /*d7f0*/  @!PT LDS RZ, [RZ] ;  /* 0x00000000fffff984 */ /* 0x000fe20000000800 */
[----:B------:R1:W-:Y:S03]  /*d800*/  LDGSTS.E.BYPASS.LTC128B.128 [R4+0x10000], desc[UR50][R2.64], !P1 ;  /* 0x1000000002047fae */ /* 0x0003e6000c901d72 */
.L_x_15026:
[----:B------:R-:W-:Y:S05]  /*d810*/  BSYNC B0 ;  /* 0x0000000000007941 */ /* 0x000fea0003800000 */
.L_x_15025:
[----:B------:R-:W-:Y:S01]  /*d820*/  NOP ;  /* 0x0000000000007918 */ /* 0x000fe20000000000 */
[----:B------:R-:W-:-:S13]  /*d830*/  PLOP3.LUT P0, PT, PT, PT, PT, 0x80, 0x0 ;  /* 0x000000000000781c */ /* 0x000fda0003f0f070 */
.L_x_15027:
        /* <DEDUP_REMOVED lines=11> */
.L_x_15028:
[----:B------:R0:W-:Y:S02]  /*d8f0*/  SYNCS.ARRIVE.TRANS64.A1T0 RZ, [R0+URZ+0x13230], RZ ;  /* 0x013230ff00ff79a7 */ /* 0x0001e4000810003f */
[----:B------:R-:W-:Y:S05]  /*d900*/  WARPSYNC.ALL ;  /* 0x0000000000007948 */ /* 0x000fea0003800000 */
[----:B------:R-:W-:Y:S01]  /*d910*/  BSSY B6, `(.L_x_15029) ;  /* 0x0000015000067945 */ /* 0x000fe20003800000 */
[----:B0-2---:R-:W-:Y:S01]  /*d920*/  VIADD R0, R16, 0xb000 ;  /* 0x0000b00010007836 */ /* 0x005fe20000000000 */
        /* <DEDUP_REMOVED lines=19> */
.L_x_15030:
[----:B------:R-:W-:Y:S05]  /*da60*/  BSYNC B6 ;  /* 0x0000000000067941 */ /* 0x000fea0003800000 */
.L_x_15029:
[----:B------:R-:W0:Y:S01]  /*da70*/  S2R R2, SR_TID.X ;  /* 0x0000000000027919 */ /* 0x000e220000002100 */
[----:B------:R-:W2:Y:S04]  /*da80*/  LDL R20, [R1+0x8] ;  /* 0x0000080001147983 */ /* 0x000ea80000100800 */
[----:B------:R1:W5:Y:S01]  /*da90*/  LDL R8, [R1+0x2c] ;  /* 0x00002c0001087983 */ /* 0x0003620000100800 */
[----:B------:R-:W-:Y:S01]  /*daa0*/  UISETP.NE.AND UP0, UPT, UR48, URZ, UPT ;  /* 0x0000003f3000728c */ /* 0x000fe2000bf05270 */
[----:B------:R-:W-:Y:S01]  /*dab0*/  IMAD.U32 R6, RZ, RZ, UR43 ;  /* 0x0000002bff067e24 */ /* 0x000fe2000f8e00ff */
[----:B------:R-:W-:Y:S01]  /*dac0*/  R2UR UR7, R17 ;  /* 0x00000000110772ca */ /* 0x000fe200000e0000 */
[----:B------:R-:W-:Y:S01]  /*dad0*/  ULDC.64 UR8, c[0x0][0x2d8] ;  /* 0x0000b60000087ab9 */ /* 0x000fe20000000a00 */
[----:B------:R-:W-:Y:S01]  /*dae0*/  ULDC UR12, c[0x0][0x448] ;  /* 0x00011200000c7ab9 */ /* 0x000fe20000000800 */
[----:B------:R-:W-:Y:S01]  /*daf0*/  ULDC.64 UR10, c[0x0][0x280] ;  /* 0x0000a000000a7ab9 */ /* 0x000fe20000000a00 */
[----:B0-----:R-:W-:-:S05]  /*db00*/  LOP3.LUT R18, R2, 0x7f, RZ, 0xc0, !PT ;  /* 0x0000007f02127812 */ /* 0x001fca00078ec0ff */
[----:B------:R-:W-:Y:S01]  /*db10*/  @UP0 ULDC UR4, c[0x0][0x44c] ;  /* 0x0001130000040ab9 */ /* 0x000fe20000000800 */
[----:B------:R-:W-:Y:S01]  /*db20*/  @UP0 ULDC UR13, c[0x0][0x44c] ;  /* 0x00011300000d0ab9 */ /* 0x000fe20000000800 */
[----:B------:R-:W-:Y:S02]  /*db30*/  SHF.R.U32.HI R19, RZ, 0x2, R18 ;  /* 0x00000002ff137819 */ /* 0x000fe40000011612 */
[----:B------:R-:W3:Y:S01]  /*db40*/  LDL R18, [R1+0x14] ;  /* 0x0000140001127983 */ /* 0x000ee20000100800 */
[----:B------:R-:W-:Y:S01]  /*db50*/  IMAD.SHL.U32 R2, R2, 0x20, RZ ;  /* 0x0000002002027824 */ /* 0x000fe200078e00ff */
[----:B------:R-:W-:-:S04]  /*db60*/  PLOP3.LUT P0, PT, PT, PT, UP0, 0x80, 0x0 ;  /* 0x000000000000781c */ /* 0x000fc80003f0f008 */
[----:B------:R-:W-:-:S05]  /*db70*/  LOP3.LUT R2, R19, 0x60, R2, 0xf8, !PT ;  /* 0x0000006013027812 */ /* 0x000fca00078ef802 */
[----:B------:R-:W-:-:S04]  /*db80*/  IMAD R6, R6, 0xc0, R2 ;  /* 0x000000c006067824 */ /* 0x000fc800078e0202 */
        /* <DEDUP_REMOVED lines=8> */
[----:B------:R-:W0:Y:S02]  /*dc10*/  S2R R19, SR_TID.X ;  /* 0x0000000000137919 */ /* 0x000e240000002100 */
[----:B0-----:R-:W-:-:S05]  /*dc20*/  IMAD.SHL.U32 R9, R19, 0x10, RZ ;  /* 0x0000001013097824 */ /* 0x001fca00078e00ff */
        /* <DEDUP_REMOVED lines=48> */
[----:B--2---:R-:W-:Y:S02]  /*df30*/  LOP3.LUT P5, RZ, R20, 0x40, RZ, 0xc0, !PT ;  /* 0x0000004014ff7812 */ /* 0x004fe400078ac0ff */
[----:B------:R-:W-:Y:S01]  /*df40*/  SHF.R.U32.HI R10, RZ, 0x2, R18 ;  /* 0x00000002ff0a7819 */ /* 0x000fe20000011612 */
[----:B-1----:R-:W-:Y:S10]  /*df50*/  BRA.DIV UR4, `(.L_x_15031) ;  /* 0x0000003a04887947 */ /* 0x002ff4000b800000 */
[----:B------:R-:W0:Y:S01]  /*df60*/  SHFL.IDX PT, R3, R0, RZ, 0x1c1f ;  /* 0x001c1fff00037589 */ /* 0x000e2200000e0000 */
[----:B------:R-:W-:-:S03]  /*df70*/  IMAD.U32 R6, RZ, RZ, UR43 ;  /* 0x0000002bff067e24 */ /* 0x000fc6000f8e00ff */
[----:B------:R-:W1:Y:S01]  /*df80*/  SHFL.IDX PT, R2, R4, RZ, 0x1c1f ;  /* 0x001c1fff04027589 */ /* 0x000e6200000e0000 */
[----:B------:R-:W-:-:S03]  /*df90*/  IMAD R6, R6, 0xc0, R10 ;  /* 0x000000c006067824 */ /* 0x000fc600078e020a */
[----:B------:R-:W-:Y:S02]  /*dfa0*/  SHFL.IDX PT, R14, R5, 0x1, 0x1c1f ;  /* 0x003c1f00050e7f89 */ /* 0x000fe400000e0000 */
[----:B------:R-:W-:-:S13]  /*dfb0*/  ISETP.GE.AND P1, PT, R6, UR37, PT ;  /* 0x0000002506007c0c */ /* 0x000fda000bf26270 */
[----:B0-----:R-:W-:-:S05]  /*dfc0*/  @!P1 IADD3 R3, P0, R9, R3, RZ ;  /* 0x0000000309039210 */ /* 0x001fca0007f1e0ff */
[----:B-1----:R-:W-:-:S05]  /*dfd0*/  @!P1 IMAD.X R2, RZ, RZ, R2, P0 ;  /* 0x000000ffff029224 */ /* 0x002fca00000e0602 */
[----:B------:R-:W-:-:S04]  /*dfe0*/  @!P1 LOP3.LUT R3, R3, R2, RZ, 0x3c, !PT ;  /* 0x0000000203039212 */ /* 0x000fc800078e3cff */
[----:B------:R-:W-:-:S04]  /*dff0*/  @!P1 LOP3.LUT R2, R3, R2, RZ, 0x3c, !PT ;  /* 0x0000000203029212 */ /* 0x000fc800078e3cff */
[----:B------:R-:W-:-:S05]  /*e000*/  @!P1 LOP3.LUT R3, R3, R2, RZ, 0x3c, !PT ;  /* 0x0000000203039212 */ /* 0x000fca00078e3cff */
[----:B-----5:R0:W-:Y:S02]  /*e010*/  @!P1 LDGSTS.E.BYPASS.LTC128B.128 [R8+0xb000], desc[UR50][R2.64], !P5 ;  /* 0x0b00000002089fae */ /* 0x0201e4000e901d72 */
[----:B0-----:R-:W-:Y:S02]  /*e020*/  VIADD R2, R6, 0x20 ;  /* 0x0000002006027836 */ /* 0x001fe40000000000 */
        /* <DEDUP_REMOVED lines=22> */
[----:B------:R-:W-:-:S13]  /*e190*/  ISETP.GE.AND P1, PT, R2, UR37, PT ;  /* 0x0000002502007c0c */ /* 0x000fda000bf26270 */
[----:B------:R-:W-:-:S05]  /*e1a0*/  @!P1 IADD3 R0, P0, R9, R0, RZ ;  /* 0x0000000009009210 */ /* 0x000fca0007f1e0ff */
[----:B--2---:R-:W-:-:S04]  /*e1b0*/  @!P1 IMAD.X R2, RZ, RZ, R4, P0 ;  /* 0x000000ffff029224 */ /* 0x004fc800000e0604 */
[----:B------:R-:W-:Y:S02]  /*e1c0*/  @!P1 IMAD.MOV.U32 R3, RZ, RZ, R2 ;  /* 0x000000ffff039224 */ /* 0x000fe400078e0002 */
[----:B------:R-:W-:Y:S02]  /*e1d0*/  @!P1 IMAD.MOV.U32 R2, RZ, RZ, R0 ;  /* 0x000000ffff029224 */ /* 0x000fe400078e0000 */
[----:B------:R-:W-:Y:S04]  /*e1e0*/  SHFL.IDX PT, R0, R7, RZ, 0x1c1f ;  /* 0x001c1fff07007589 */ /* 0x000fe800000e0000 */
[----:B------:R0:W-:Y:S04]  /*e1f0*/  @!P1 LDGSTS.E.BYPASS.LTC128B.128 [R8+0xc800], desc[UR50][R2.64], !P5 ;  /* 0x0c80000002089fae */ /* 0x0001e8000e901d72 */
[----:B------:R-:W-:Y:S04]  /*e200*/  SHFL.IDX PT, R7, R7, 0x1, 0x1c1f ;  /* 0x003c1f0007077f89 */ /* 0x000fe800000e0000 */
[----:B0-----:R-:W0:Y:S01]  /*e210*/  SHFL.IDX PT, R2, R5, RZ, 0x1c1f ;  /* 0x001c1fff05027589 */ /* 0x001e2200000e0000 */
[----:B------:R-:W-:-:S05]  /*e220*/  VIADD R3, R6, 0x80 ;  /* 0x0000008006037836 */ /* 0x000fca0000000000 */
[----:B------:R-:W-:-:S13]  /*e230*/  ISETP.GE.AND P1, PT, R3, UR37, PT ;  /* 0x0000002503007c0c */ /* 0x000fda000bf26270 */
[----:B0-----:R-:W-:-:S05]  /*e240*/  @!P1 IADD3 R2, P0, R9, R2, RZ ;  /* 0x0000000209029210 */ /* 0x001fca0007f1e0ff */
[----:B------:R-:W-:-:S04]  /*e250*/  @!P1 IMAD.X R0, RZ, RZ, R0, P0 ;  /* 0x000000ffff009224 */ /* 0x000fc800000e0600 */
[----:B------:R-:W-:-:S05]  /*e260*/  @!P1 IMAD.MOV.U32 R3, RZ, RZ, R0 ;  /* 0x000000ffff039224 */ /* 0x000fca00078e0000 */
[----:B------:R0:W-:Y:S02]  /*e270*/  @!P1 LDGSTS.E.BYPASS.LTC128B.128 [R8+0xd000], desc[UR50][R2.64], !P5 ;  /* 0x0d00000002089fae */ /* 0x0001e4000e901d72 */
.L_x_15126:
[----:B------:R-:W-:-:S05]  /*e280*/  VIADD R6, R6, 0xa0 ;  /* 0x000000a006067836 */ /* 0x000fca0000000000 */
[----:B------:R-:W-:-:S13]  /*e290*/  ISETP.GE.AND P0, PT, R6, UR37, PT ;  /* 0x0000002506007c0c */ /* 0x000fda000bf06270 */
[----:B0-----:R-:W-:-:S05]  /*e2a0*/  @!P0 IADD3 R2, P1, R9, R14, RZ ;  /* 0x0000000e09028210 */ /* 0x001fca0007f3e0ff */
[----:B------:R-:W-:-:S05]  /*e2b0*/  @!P0 IMAD.X R3, RZ, RZ, R7, P1 ;  /* 0x000000ffff038224 */ /* 0x000fca00008e0607 */
[----:B------:R-:W-:Y:S01]  /*e2c0*/  @!PT LDS RZ, [RZ] ;  /* 0x00000000fffff984 */ /* 0x000fe20000000800 */
[----:B------:R-:W-:Y:S01]  /*e2d0*/  @!PT LDS RZ, [RZ] ;  /* 0x00000000fffff984 */ /* 0x000fe20000000800 */
[----:B------:R-:W-:Y:S01]  /*e2e0*/  @!PT LDS RZ, [RZ] ;  /* 0x00000000fffff984 */ /* 0x000fe20000000800 */
[----:B------:R0:W-:Y:S01]  /*e2f0*/  @!P0 LDGSTS.E.BYPASS.LTC128B.128 [R8+0xd800], desc[UR50][R2.64], !P5 ;  /* 0x0d80000002088fae */ /* 0x0001e2000e901d72 */
[----:B------:R-:W-:Y:S01]  /*e300*/  PLOP3.LUT P0, PT, PT, PT, PT, 0x80, 0x0 ;  /* 0x000000000000781c */ /* 0x000fe20003f0f070 */
[----:B------:R-:W-:-:S12]  /*e310*/  NOP ;  /* 0x0000000000007918 */ /* 0x000fd80000000000 */
.L_x_15032:
        /* <DEDUP_REMOVED lines=18> */
.L_x_15127:
[----:B------:R-:W-:Y:S05]  /*e440*/  BSYNC B0 ;  /* 0x0000000000007941 */ /* 0x000fea0003800000 */
.L_x_15033:
[----:B------:R-:W-:-:S06]  /*e450*/  UISETP.GE.AND UP0, UPT, UR44, 0x2, UPT ;  /* 0x000000022c00788c */ /* 0x000fcc000bf06270 */
[----:B------:R-:W-:-:S13]  /*e460*/  PLOP3.LUT P0, PT, PT, PT, UP0, 0x40, 0x0 ;  /* 0x000000000000781c */ /* 0x000fda0003f0e808 */
[----:B------:R-:W-:Y:S05]  /*e470*/  @P0 BRA `(.L_x_15035) ;  /* 0x00000014007c0947 */ /* 0x000fea0003800000 */
[----:B------:R-:W-:Y:S01]  /*e480*/  UIADD3 UR4, UR44, -0x2, URZ ;  /* 0xfffffffe2c047890 */ /* 0x000fe2000fffe03f */
[----:B------:R1:W5:Y:S04]  /*e490*/  LDL.LU R21, [R1+0xc] ;  /* 0x00000c0001157983 */ /* 0x0003680000300800 */
[----:B------:R1:W5:Y:S01]  /*e4a0*/  LDL.LU R20, [R1] ;  /* 0x0000000001147983 */ /* 0x0003620000300800 */
[----:B------:R-:W-:-:S05]  /*e4b0*/  IMAD.U32 R0, RZ, RZ, UR4 ;  /* 0x00000004ff007e24 */ /* 0x000fca000f8e00ff */
[----:B------:R1:W-:Y:S02]  /*e4c0*/  STL [R1+0x4], R0 ;  /* 0x0000040001007387 */ /* 0x0003e40000100800 */
.L_x_15055:
        /* <DEDUP_REMOVED lines=61> */
[----:B------:R0:W-:Y:S01]  /*e8a0*/  STL [R1], R12 ;  /* 0x0000000c01007387 */ /* 0x0001e20000100800 */
[----:B------:R-:W-:-:S03]  /*e8b0*/  IMAD.U32 R13, RZ, RZ, UR45 ;  /* 0x0000002dff0d7e24 */ /* 0x000fc6000f8e00ff */
[----:B------:R0:W-:Y:S04]  /*e8c0*/  STL [R1+0x4], R14 ;  /* 0x0000040e01007387 */ /* 0x0001e80000100800 */
[----:B------:R0:W-:Y:S01]  /*e8d0*/  STL [R1+0xc], R2 ;  /* 0x00000c0201007387 */ /* 0x0001e20000100800 */
[----:B------:R-:W-:Y:S01]  /*e8e0*/  ISETP.NE.AND P2, PT, R13, 0x3, PT ;  /* 0x000000030d00780c */ /* 0x000fe20003f45270 */
[----:B------:R-:W-:-:S06]  /*e8f0*/  IMAD.MOV.U32 R7, RZ, RZ, RZ ;  /* 0x000000ffff077224 */ /* 0x000fcc00078e00ff */
[----:B------:R0:W5:Y:S01]  /*e900*/  @!P1 LDG.E R7, desc[UR50][R10.64] ;  /* 0x000000320a079981 */ /* 0x000162000c1e1900 */
[----:B------:R-:W-:Y:S02]  /*e910*/  ISETP.GT.AND P1, PT, R0, RZ, PT ;  /* 0x000000ff0000720c */ /* 0x000fe40003f24270 */
[----:B--2---:R-:W-:-:S03]  /*e920*/  SHF.R.S32.HI R28, RZ, 0x1f, R4 ;  /* 0x0000001fff1c7819 */ /* 0x004fc60000011404 */
[----:B0-----:R-:W-:Y:S08]  /*e930*/  @!P2 BRA `(.L_x_15036) ;  /* 0x000000000004a947 */ /* 0x001ff00003800000 */
[----:B------:R-:W-:Y:S01]  /*e940*/  BPT.TRAP 0x1 ;  /* 0x000000040000795c */ /* 0x000fe20000300000 */
.L_x_15036:
[----:B------:R-:W-:Y:S01]  /*e950*/  IMAD R0, R12, 0x8, R16 ;  /* 0x000000080c007824 */ /* 0x000fe200078e0210 */
[----:B------:R-:W-:Y:S01]  /*e960*/  SHF.L.U32 R29, R2, 0x1f, RZ ;  /* 0x0000001f021d7819 */ /* 0x000fe200000006ff */
[----:B------:R-:W-:Y:S01]  /*e970*/  BSSY B0, `(.L_x_15037) ;  /* 0x0000004000007945 */ /* 0x000fe20003800000 */
[----:B------:R-:W-:Y:S02]  /*e980*/  SHF.R.S32.HI R27, RZ, 0x1f, R9 ;  /* 0x0000001fff1b7819 */ /* 0x000fe40000011409 */
[----:B------:R-:W0:Y:S02]  /*e990*/  SYNCS.PHASECHK.TRANS64.TRYWAIT P0, [R0+URZ+0x13280], R29 ;  /* 0x0132801d000075a7 */ /* 0x000e24000800017f */
[----:B0-----:R-:W-:Y:S05]  /*e9a0*/  @!P0 BRA `(.L_x_15038) ;  /* 0x0000003400ec8947 */ /* 0x001fea0003800000 */
.L_x_15128:
[----:B------:R-:W-:Y:S05]  /*e9b0*/  BSYNC B0 ;  /* 0x0000000000007941 */ /* 0x000fea0003800000 */
.L_x_15037:
[----:B------:R-:W2:Y:S01]  /*e9c0*/  LDL R2, [R1+0x8] ;  /* 0x0000080001027983 */ /* 0x000ea20000100800 */
[----:B------:R-:W-:Y:S01]  /*e9d0*/  ULDC.64 UR4, c[0x0][0x328] ;  /* 0x0000ca0000047ab9 */ /* 0x000fe20000000a00 */
[----:B------:R-:W-:Y:S02]  /*e9e0*/  ULDC.64 UR6, c[0x0][0x338] ;  /* 0x0000ce0000067ab9 */ /* 0x000fe40000000a00 */
[----:B------:R-:W3:Y:S04]  /*e9f0*/  LDL R6, [R1+0x14] ;  /* 0x0000140001067983 */ /* 0x000ee80000100800 */
[----:B------:R-:W4:Y:S04]  /*ea00*/  LDL R12, [R1+0x24] ;  /* 0x00002400010c7983 */ /* 0x000f280000100800 */
[----:B------:R-:W4:Y:S01]  /*ea10*/  LDL R11, [R1] ;  /* 0x00000000010b7983 */ /* 0x000f220000100800 */
        /* <DEDUP_REMOVED lines=32> */
[----:B------:R-:W1:Y:S01]  /*ec20*/  S2R R3, SR_TID.X ;  /* 0x0000000000037919 */ /* 0x000e620000002100 */
[----:B------:R-:W-:Y:S01]  /*ec30*/  IMAD.IADD R6, R16, 0x1, R6 ;  /* 0x0000000110067824 */ /* 0x000fe200078e0206 */
        /* <DEDUP_REMOVED lines=24> */
.L_x_15140:
        /* <DEDUP_REMOVED lines=11> */
.L_x_15040:
        /* <DEDUP_REMOVED lines=11> */
.L_x_15041:
[----:B------:R2:W-:Y:S01]  /*ef20*/  SYNCS.ARRIVE.TRANS64.A1T0 RZ, [R0+URZ+0x13270], RZ ;  /* 0x013270ff00ff79a7 */ /* 0x0005e2000810003f */
[----:B------:R-:W-:Y:S05]  /*ef30*/  @!P3 BRA `(.L_x_15042) ;  /* 0x000000000004b947 */ /* 0x000fea0003800000 */
[----:B------:R-:W-:Y:S01]  /*ef40*/  BPT.TRAP 0x1 ;  /* 0x000000040000795c */ /* 0x000fe20000300000 */
.L_x_15042:
[----:B------:R-:W3:Y:S01]  /*ef50*/  SYNCS.PHASECHK.TRANS64.TRYWAIT P0, [R0+URZ+0x13240], R29 ;  /* 0x0132401d000075a7 */ /* 0x000ee2000800017f */
[----:B------:R-:W-:Y:S04]  /*ef60*/  BSSY B0, `(.L_x_15043) ;  /* 0x0000002000007945 */ /* 0x000fe80003800000 */
[----:B---3--:R-:W-:Y:S05]  /*ef70*/  @!P0 BRA `(.L_x_15044) ;  /* 0x0000003800288947 */ /* 0x008fea0003800000 */
.L_x_15141:
[----:B------:R-:W-:Y:S05]  /*ef80*/  BSYNC B0 ;  /* 0x0000000000007941 */ /* 0x000fea0003800000 */
.L_x_15043:
        /* <DEDUP_REMOVED lines=34> */
[----:B----4-:R-:W-:-:S05]  /*f1b0*/  IMAD.SHL.U32 R10, R10, 0x10, RZ ;  /* 0x000000100a0a7824 */ /* 0x010fca00078e00ff */
[----:B------:R-:W-:Y:S01]  /*f1c0*/  LOP3.LUT R10, R10, 0x30, RZ, 0xc0, !PT ;  /* 0x000000300a0a7812 */ /* 0x000fe200078ec0ff */
[----:B------:R-:W-:Y:S06]  /*f1d0*/  BRA.DIV UR4, `(.L_x_15045) ;  /* 0x0000003604a47947 */ /* 0x000fec000b800000 */
[----:B------:R-:W4:Y:S04]  /*f1e0*/  SHFL.IDX PT, R2, R4, RZ, 0x1c1f ;  /* 0x001c1fff04027589 */ /* 0x000f2800000e0000 */
[----:B------:R-:W5:Y:S04]  /*f1f0*/  SHFL.IDX PT, R3, R5, RZ, 0x1c1f ;  /* 0x001c1fff05037589 */ /* 0x000f6800000e0000 */
        /* <DEDUP_REMOVED lines=18> */
[----:B------:R4:W-:Y:S04]  /*f320*/  LDGSTS.E.BYPASS.LTC128B.128 [R6+0xf800], desc[UR50][R2.64], !P2 ;  /* 0x0f80000002067fae */ /* 0x0009e8000d101d72 */
[----:B----4-:R4:W0:Y:S02]  /*f330*/  SHFL.IDX PT, R2, R7, RZ, 0x1c1f ;  /* 0x001c1fff07027589 */ /* 0x01082400000e0000 */
.L_x_15153:
        /* <DEDUP_REMOVED lines=8> */
.L_x_15046:
        /* <DEDUP_REMOVED lines=11> */
.L_x_15047:
[----:B------:R2:W-:Y:S02]  /*f470*/  SYNCS.ARRIVE.TRANS64.A1T0 RZ, [R0+URZ+0x13230], RZ ;  /* 0x013230ff00ff79a7 */ /* 0x0005e4000810003f */
[----:B--23--:R-:W-:-:S05]  /*f480*/  IMAD.U32 R0, RZ, RZ, UR46 ;  /* 0x0000002eff007e24 */ /* 0x00cfca000f8e00ff */
[----:B------:R-:W-:-:S13]  /*f490*/  ISETP.NE.AND P0, PT, R0, 0x3, PT ;  /* 0x000000030000780c */ /* 0x000fda0003f05270 */
[----:B------:R-:W-:Y:S05]  /*f4a0*/  @!P0 BRA `(.L_x_15048) ;  /* 0x0000000000048947 */ /* 0x000fea0003800000 */
[----:B------:R-:W-:Y:S01]  /*f4b0*/  BPT.TRAP 0x1 ;  /* 0x000000040000795c */ /* 0x000fe20000300000 */
.L_x_15048:
[----:B------:R-:W-:Y:S01]  /*f4c0*/  LOP3.LUT R0, R21, 0x1, RZ, 0x3c, !PT ;  /* 0x0000000115007812 */ /* 0x000fe200078e3cff */
[----:B------:R-:W-:Y:S01]  /*f4d0*/  IMAD R2, R20, 0x8, R16 ;  /* 0x0000000814027824 */ /* 0x000fe200078e0210 */
[----:B------:R-:W-:Y:S02]  /*f4e0*/  BSSY B0, `(.L_x_15049) ;  /* 0x0000004000007945 */ /* 0x000fe40003800000 */
[----:B------:R-:W-:-:S04]  /*f4f0*/  SHF.L.U32 R0, R0, 0x1f, RZ ;  /* 0x0000001f00007819 */ /* 0x000fc800000006ff */
[----:B------:R-:W0:Y:S02]  /*f500*/  SYNCS.PHASECHK.TRANS64.TRYWAIT P2, [R2+URZ+0x13270], R0 ;  /* 0x01327000020075a7 */ /* 0x000e24000804017f */
[----:B0-----:R-:W-:Y:S05]  /*f510*/  @!P2 BRA `(.L_x_15050) ;  /* 0x000000380030a947 */ /* 0x001fea0003800000 */
.L_x_15154:
[----:B------:R-:W-:Y:S05]  /*f520*/  BSYNC B0 ;  /* 0x0000000000007941 */ /* 0x000fea0003800000 */
.L_x_15049:
[----:B------:R-:W-:-:S05]  /*f530*/  IMAD.U32 R3, RZ, RZ, UR45 ;  /* 0x0000002dff037e24 */ /* 0x000fca000f8e00ff */
[----:B------:R-:W-:-:S13]  /*f540*/  ISETP.NE.AND P2, PT, R3, 0x3, PT ;  /* 0x000000030300780c */ /* 0x000fda0003f45270 */
[----:B------:R-:W-:Y:S05]  /*f550*/  @!P2 BRA `(.L_x_15051) ;  /* 0x000000000004a947 */ /* 0x000fea0003800000 */
[----:B------:R-:W-:Y:S01]  /*f560*/  BPT.TRAP 0x1 ;  /* 0x000000040000795c */ /* 0x000fe20000300000 */
.L_x_15051:
[----:B------:R-:W-:Y:S01]  /*f570*/  SHF.L.U32 R3, R21, 0x1f, RZ ;  /* 0x0000001f15037819 */ /* 0x000fe200000006ff */
[----:B0-----:R-:W-:-:S03]  /*f580*/  IMAD R0, R20, 0x2800, RZ ;  /* 0x0000280014007824 */ /* 0x001fc600078e02ff */
[----:B------:R-:W0:Y:S02]  /*f590*/  SYNCS.PHASECHK.TRANS64.TRYWAIT P2, [R2+URZ+0x13260], R3 ;  /* 0x01326003020075a7 */ /* 0x000e24000804017f */
[----:B0-----:R-:W-:Y:S05]  /*f5a0*/  @!P2 BRA `(.L_x_15052) ;  /* 0x000000380020a947 */ /* 0x001fea0003800000 */
.L_x_15155:
[----:B0-----:R-:W-:Y:S01]  /*f5b0*/  LOP3.LUT R3, R0, R24, RZ, 0xfc, !PT ;  /* 0x0000001800037212 */ /* 0x001fe200078efcff */
[----:B------:R-:W-:Y:S05]  /*f5c0*/  WARPSYNC.ALL ;  /* 0x0000000000007948 */ /* 0x000fea0003800000 */
[----:B------:R-:W-:Y:S01]  /*f5d0*/  IMAD.IADD R5, R16, 0x1, R3 ;  /* 0x0000000110057824 */ /* 0x000fe200078e0203 */
[----:B------:R-:W-:Y:S01]  /*f5e0*/  LOP3.LUT R3, R0, R23, RZ, 0xfc, !PT ;  /* 0x0000001700037212 */ /* 0x000fe200078efcff */
[----:B------:R-:W-:-:S04]  /*f5f0*/  IMAD.U32 R12, RZ, RZ, UR45 ;  /* 0x0000002dff0c7e24 */ /* 0x000fc8000f8e00ff */
[----:B----4-:R-:W0:Y:S01]  /*f600*/  LDSM.16.MT88.4 R4, [R5+0x6000] ;  /* 0x006000000504783b */ /* 0x010e220000004200 */
[----:B------:R-:W-:Y:S01]  /*f610*/  IMAD.IADD R3, R22, 0x1, R3 ;  /* 0x0000000116037824 */ /* 0x000fe200078e0203 */
[----:B------:R-:W-:Y:S02]  /*f620*/  ISETP.NE.AND P2, PT, R12, 0x3, PT ;  /* 0x000000030c00780c */ /* 0x000fe40003f45270 */
        /* <DEDUP_REMOVED lines=57> */
.L_x_15053:
[----:B--2---:R2:W-:Y:S01]  /*f9c0*/  SYNCS.ARRIVE.TRANS64.A1T0 RZ, [R2+URZ+0x13250], RZ ;  /* 0x013250ff02ff79a7 */ /* 0x0045e2000810003f */
[----:B------:R-:W-:Y:S06]  /*f9d0*/  BAR.SYNC.DEFER_BLOCKING 0x2, 0x80 ;  /* 0x0082000000007b1d */ /* 0x000fec0000010000 */
[----:B------:R-:W-:Y:S05]  /*f9e0*/  @!P0 BRA `(.L_x_15054) ;  /* 0x0000000000048947 */ /* 0x000fea0003800000 */
[----:B------:R-:W-:Y:S01]  /*f9f0*/  BPT.TRAP 0x1 ;  /* 0x000000040000795c */ /* 0x000fe20000300000 */
.L_x_15054:
[----:B0-----:R-:W3:Y:S01]  /*fa00*/  LDL R0, [R1+0x20] ;  /* 0x0000200001007983 */ /* 0x001ee20000100800 */
[----:B--2---:R-:W-:-:S03]  /*fa10*/  VIADD R2, R2, 0x13280 ;  /* 0x0001328002027836 */ /* 0x004fc60000000000 */
[----:B------:R2:W5:Y:S04]  /*fa20*/  LDL R21, [R1+0xc] ;  /* 0x00000c0001157983 */ /* 0x0005680000100800 */
[----:B------:R2:W5:Y:S01]  /*fa30*/  LDL R20, [R1] ;  /* 0x0000000001147983 */ /* 0x0005620000100800 */
[----:B---3--:R-:W-:-:S04]  /*fa40*/  PRMT R2, R0, 0x654, R2 ;  /* 0x0000065400027816 */ /* 0x008fc80000000002 */
[----:B------:R2:W-:Y:S01]  /*fa50*/  SYNCS.ARRIVE.TRANS64.RED.A1T0 RZ, [R2+URZ], RZ ;  /* 0x000000ff02ff79a7 */ /* 0x0005e2000810043f */
[----:B------:R-:W-:Y:S05]  /*fa60*/  @P1 BRA `(.L_x_15055) ;  /* 0xffffffe800981947 */ /* 0x000fea000383ffff */
.L_x_15035:
[----:B------:R-:W3:Y:S01]  /*fa70*/  S2R R0, SR_TID.X ;  /* 0x0000000000007919 */ /* 0x000ee20000002100 */
[----:B------:R-:W-:Y:S01]  /*fa80*/  BSSY B0, `(.L_x_15056) ;  /* 0x0000012000007945 */ /* 0x000fe20003800000 */
[----:B------:R-:W-:Y:S01]  /*fa90*/  IMAD.U32 R6, RZ, RZ, UR46 ;  /* 0x0000002eff067e24 */ /* 0x000fe2000f8e00ff */
[----:B---3--:R-:W-:-:S04]  /*faa0*/  LOP3.LUT R0, R0, 0x7f, RZ, 0xc0, !PT ;  /* 0x0000007f00007812 */ /* 0x008fc800078ec0ff */
[----:B------:R-:W-:-:S13]  /*fab0*/  ISETP.NE.AND P0, PT, R0, RZ, PT ;  /* 0x000000ff0000720c */ /* 0x000fda0003f05270 */
[----:B------:R-:W-:Y:S05]  /*fac0*/  @P0 BRA `(.L_x_15057) ;  /* 0x0000000000340947 */ /* 0x000fea0003800000 */
[----:B------:R-:W3:Y:S01]  /*fad0*/  S2R R5, SR_LANEID ;  /* 0x0000000000057919 */ /* 0x000ee20000000000 */
[----:B------:R-:W-:Y:S01]  /*fae0*/  VOTEU.ANY UR4, UPT, PT ;  /* 0x0000000000047886 */ /* 0x000fe200038e0100 */
[----:B0-2---:R-:W0:Y:S01]  /*faf0*/  LDC.64 R2, c[0x0][0xc80] ;  /* 0x00032000ff027b82 */ /* 0x005e220000000a00 */
[----:B------:R-:W3:Y:S02]  /*fb00*/  FLO.U32 R0, UR4 ;  /* 0x0000000400007d00 */ /* 0x000ee400080e0000 */
[----:B---3--:R-:W-:-:S06]  /*fb10*/  ISETP.EQ.U32.AND P1, PT, R0, R5, PT ;  /* 0x000000050000720c */ /* 0x008fcc0003f22070 */
[----:B------:R-:W0:Y:S07]  /*fb20*/  POPC R5, UR4 ;  /* 0x0000000400057d09 */ /* 0x000e2e0008000000 */
[----:B0-----:R-:W2:Y:S01]  /*fb30*/  @P1 ATOMG.E.ADD.STRONG.GPU PT, R3, desc[UR50][R2.64], R5 ;  /* 0x00000005020319a8 */ /* 0x001ea200081ee1f2 */
[----:B------:R-:W0:Y:S02]  /*fb40*/  S2R R4, SR_LTMASK ;  /* 0x0000000000047919 */ /* 0x000e240000003900 */
[----:B0-----:R-:W-:-:S04]  /*fb50*/  LOP3.LUT R4, R4, UR4, RZ, 0xc0, !PT ;  /* 0x0000000404047c12 */ /* 0x001fc8000f8ec0ff */
[----:B------:R-:W0:Y:S01]  /*fb60*/  POPC R7, R4 ;  /* 0x0000000400077309 */ /* 0x000e220000000000 */
[----:B--2---:R-:W0:Y:S02]  /*fb70*/  SHFL.IDX PT, R0, R3, R0, 0x1f ;  /* 0x00001f0003007589 */ /* 0x004e2400000e0000 */
[----:B0-----:R-:W-:-:S05]  /*fb80*/  IADD3 R0, R0, UR47, R7 ;  /* 0x0000002f00007c10 */ /* 0x001fca000fffe007 */
[----:B------:R3:W-:Y:S02]  /*fb90*/  STL [R1+0x28], R0 ;  /* 0x0000280001007387 */ /* 0x0007e40000100800 */
.L_x_15057:
[----:B------:R-:W-:Y:S05]  /*fba0*/  BSYNC B0 ;  /* 0x0000000000007941 */ /* 0x000fea0003800000 */
.L_x_15056:
[----:B------:R-:W-:-:S13]  /*fbb0*/  ISETP.NE.AND P1, PT, R6, 0x3, PT ;  /* 0x000000030600780c */ /* 0x000fda0003f25270 */
[----:B------:R-:W-:Y:S05]  /*fbc0*/  @!P1 BRA `(.L_x_15058) ;  /* 0x0000000000049947 */ /* 0x000fea0003800000 */
[----:B------:R-:W-:Y:S01]  /*fbd0*/  BPT.TRAP 0x1 ;  /* 0x000000040000795c */ /* 0x000fe20000300000 */
.L_x_15058:
[----:B--2---:R-:W0:Y:S04]  /*fbe0*/  LDL R2, [R1+0xc] ;  /* 0x00000c0001027983 */ /* 0x004e280000100800 */
[----:B---3--:R-:W2:Y:S01]  /*fbf0*/  LDL R0, [R1] ;  /* 0x0000000001007983 */ /* 0x008ea20000100800 */
[----:B------:R-:W-:Y:S01]  /*fc00*/  BSSY B0, `(.L_x_15059) ;  /* 0x0000006000007945 */ /* 0x000fe20003800000 */
[----:B0-----:R-:W-:-:S04]  /*fc10*/  LOP3.LUT R3, R2, 0x1, RZ, 0x3c, !PT ;  /* 0x0000000102037812 */ /* 0x001fc800078e3cff */
[----:B------:R-:W-:Y:S01]  /*fc20*/  SHF.L.U32 R3, R3, 0x1f, RZ ;  /* 0x0000001f03037819 */ /* 0x000fe200000006ff */
[----:B--2---:R-:W-:-:S04]  /*fc30*/  IMAD R0, R0, 0x8, R16 ;  /* 0x0000000800007824 */ /* 0x004fc800078e0210 */
[----:B------:R-:W0:Y:S02]  /*fc40*/  SYNCS.PHASECHK.TRANS64.TRYWAIT P2, [R0+URZ+0x13270], R3 ;  /* 0x01327003000075a7 */ /* 0x000e24000804017f */
[----:B0-----:R-:W-:Y:S05]  /*fc50*/  @!P2 BRA `(.L_x_15060) ;  /* 0x000000300088a947 */ /* 0x001fea0003800000 */
.L_x_15156:
[----:B------:R-:W-:Y:S05]  /*fc60*/  BSYNC B0 ;  /* 0x0000000000007941 */ /* 0x000fea0003800000 */
.L_x_15059:
[----:B------:R-:W-:-:S05]  /*fc70*/  IMAD.U32 R2, RZ, RZ, UR45 ;  /* 0x0000002dff027e24 */ /* 0x000fca000f8e00ff */
[----:B------:R-:W-:-:S13]  /*fc80*/  ISETP.NE.AND P2, PT, R2, 0x3, PT ;  /* 0x000000030200780c */ /* 0x000fda0003f45270 */
[----:B------:R-:W-:Y:S05]  /*fc90*/  @!P2 BRA `(.L_x_15061) ;  /* 0x000000000004a947 */ /* 0x000fea0003800000 */
[----:B------:R-:W-:Y:S01]  /*fca0*/  BPT.TRAP 0x1 ;  /* 0x000000040000795c */ /* 0x000fe20000300000 */
.L_x_15061:
[----:B------:R-:W0:Y:S02]  /*fcb0*/  LDL R2, [R1+0xc] ;  /* 0x00000c0001027983 */ /* 0x000e240000100800 */
[----:B0-----:R-:W-:-:S04]  /*fcc0*/  SHF.L.U32 R3, R2, 0x1f, RZ ;  /* 0x0000001f02037819 */ /* 0x001fc800000006ff */
[----:B------:R-:W0:Y:S02]  /*fcd0*/  SYNCS.PHASECHK.TRANS64.TRYWAIT P2, [R0+URZ+0x13260], R3 ;  /* 0x01326003000075a7 */ /* 0x000e24000804017f */
[----:B0-----:R-:W-:Y:S05]  /*fce0*/  @!P2 BRA `(.L_x_15062) ;  /* 0x000000300078a947 */ /* 0x001fea0003800000 */
.L_x_15157:
[----:B------:R-:W2:Y:S01]  /*fcf0*/  LDL R14, [R1] ;  /* 0x00000000010e7983 */ /* 0x000ea20000100800 */
[----:B------:R-:W-:Y:S05]  /*fd00*/  WARPSYNC.ALL ;  /* 0x0000000000007948 */ /* 0x000fea0003800000 */
[----:B------:R-:W-:-:S05]  /*fd10*/  IMAD.U32 R15, RZ, RZ, UR45 ;  /* 0x0000002dff0f7e24 */ /* 0x000fca000f8e00ff */
[----:B------:R-:W-:Y:S01]  /*fd20*/  ISETP.NE.AND P2, PT, R15, 0x3, PT ;  /* 0x000000030f00780c */ /* 0x000fe20003f45270 */
[----:B--2---:R-:W-:-:S05]  /*fd30*/  IMAD R2, R14, 0x2800, RZ ;  /* 0x000028000e027824 */ /* 0x004fca00078e02ff */
[----:B0-----:R-:W-:-:S05]  /*fd40*/  LOP3.LUT R3, R2, R24, RZ, 0xfc, !PT ;  /* 0x0000001802037212 */ /* 0x001fca00078efcff */
[----:B------:R-:W-:Y:S01]  /*fd50*/  IMAD.IADD R4, R16, 0x1, R3 ;  /* 0x0000000110047824 */ /* 0x000fe200078e0203 */
[----:B------:R-:W-:-:S05]  /*fd60*/  LOP3.LUT R3, R2, R23, RZ, 0xfc, !PT ;  /* 0x0000001702037212 */ /* 0x000fca00078efcff */
[----:B------:R-:W0:Y:S01]  /*fd70*/  LDSM.16.MT88.4 R4, [R4+0x6000] ;  /* 0x006000000404783b */ /* 0x000e220000004200 */
[----:B------:R-:W-:Y:S02]  /*fd80*/  IMAD.IADD R12, R22, 0x1, R3 ;  /* 0x00000001160c7824 */ /* 0x000fe400078e0203 */
[----:B------:R-:W-:Y:S01]  /*fd90*/  VIADD R3, R2, 0x800 ;  /* 0x0000080002037836 */ /* 0x000fe20000000000 */
[C-C-:B0-----:R-:W-:Y:S02]  /*fda0*/  PRMT R8, R4.reuse, 0x6420, R5.reuse ;  /* 0x0000642004087816 */ /* 0x141fe40000000005 */
[----:B------:R-:W-:Y:S02]  /*fdb0*/  PRMT R9, R4, 0x7531, R5 ;  /* 0x0000753104097816 */ /* 0x000fe40000000005 */
[----:B------:R-:W-:Y:S02]  /*fdc0*/  LOP3.LUT R5, R3, R24, RZ, 0xfc, !PT ;  /* 0x0000001803057212 */ /* 0x000fe400078efcff */
[----:B------:R-:W-:-:S02]  /*fdd0*/  PRMT R10, R6, 0x6420, R7 ;  /* 0x00006420060a7816 */ /* 0x000fc40000000007 */
        /* <DEDUP_REMOVED lines=19> */
[----:B0-----:R-:W-:-:S05]  /*ff10*/  LOP3.LUT R13, R2, R23, RZ, 0xfc, !PT ;  /* 0x00000017020d7212 */ /* 0x001fca00078efcff */
[----:B------:R-:W-:Y:S01]  /*ff20*/  IMAD.IADD R13, R22, 0x1, R13 ;  /* 0x00000001160d7824 */ /* 0x000fe200078e020d */
[C-C-:B--2---:R-:W-:Y:S02]  /*ff30*/  PRMT R8, R4.reuse, 0x6420, R5.reuse ;  /* 0x0000642004087816 */ /* 0x144fe40000000005 */
[----:B------:R-:W-:Y:S02]  /*ff40*/  PRMT R9, R4, 0x7531, R5 ;  /* 0x0000753104097816 */ /* 0x000fe40000000005 */
[C---:B------:R-:W-:Y:S02]  /*ff50*/  LOP3.LUT R5, R3.reuse, R24, RZ, 0xfc, !PT ;  /* 0x0000001803057212 */ /* 0x040fe400078efcff */
        /* <DEDUP_REMOVED lines=28> */
.L_x_15063:
[----:B--2---:R2:W-:Y:S01]  /*10120*/  SYNCS.ARRIVE.TRANS64.A1T0 RZ, [R0+URZ+0x13250], RZ ;  /* 0x013250ff00ff79a7 */ /* 0x0045e2000810003f */
[----:B------:R-:W-:Y:S06]  /*10130*/  BAR.SYNC.DEFER_BLOCKING 0x2, 0x80 ;  /* 0x0082000000007b1d */ /* 0x000fec0000010000 */
[----:B------:R-:W-:Y:S05]  /*10140*/  @!P1 BRA `(.L_x_15064) ;  /* 0x0000000000049947 */ /* 0x000fea0003800000 */
[----:B------:R-:W-:Y:S01]  /*10150*/  BPT.TRAP 0x1 ;  /* 0x000000040000795c */ /* 0x000fe20000300000 */
.L_x_15064:
        /* <DEDUP_REMOVED lines=10> */
[----:B------:R2:W-:Y:S04]  /*10200*/  STL [R1], R0 ;  /* 0x0000000001007387 */ /* 0x0005e80000100800 */
[----:B------:R2:W-:Y:S02]  /*10210*/  STL [R1+0xc], R3 ;  /* 0x00000c0301007387 */ /* 0x0005e40000100800 */
.L_x_15005:
[----:B------:R-:W-:Y:S05]  /*10220*/  BSYNC B7 ;  /* 0x0000000000077941 */ /* 0x000fea0003800000 */
.L_x_15003:
[----:B--2---:R-:W2:Y:S04]  /*10230*/  LDL R3, [R1+0x8] ;  /* 0x0000080001037983 */ /* 0x004ea80000100800 */
[----:B---3--:R3:W5:Y:S04]  /*10240*/  LDL R0, [R1+0x20] ;  /* 0x0000200001007983 */ /* 0x0087680000100800 */
[----:B------:R3:W5:Y:S01]  /*10250*/  LDL R2, [R1+0x28] ;  /* 0x0000280001027983 */ /* 0x0007620000100800 */
[----:B--2---:R-:W-:-:S13]  /*10260*/  LOP3.LUT P1, RZ, R3, 0x80, RZ, 0xc0, !PT ;  /* 0x0000008003ff7812 */ /* 0x004fda000782c0ff */
[----:B---3--:R-:W-:Y:S05]  /*10270*/  @!P1 BRA `(.L_x_15065) ;  /* 0x0000000000289947 */ /* 0x008fea0003800000 */
        /* <DEDUP_REMOVED lines=10> */
.L_x_15065:
        /* <DEDUP_REMOVED lines=10> */
.L_x_15066:
[----:B---3--:R-:W3:Y:S01]  /*103c0*/  LDL R0, [R1+0x28] ;  /* 0x0000280001007983 */ /* 0x008ee20000100800 */
[----:B------:R-:W-:Y:S02]  /*103d0*/  ULDC UR4, c[0x0][0xc38] ;  /* 0x00030e0000047ab9 */ /* 0x000fe40000000800 */
[----:B---3--:R-:W-:-:S13]  /*103e0*/  ISETP.GE.AND P0, PT, R0, UR4, PT ;  /* 0x0000000400007c0c */ /* 0x008fda000bf06270 */
[----:B------:R-:W-:Y:S05]  /*103f0*/  @!P0 BRA `(.L_x_15067) ;  /* 0xffffffb400888947 */ /* 0x000fea000383ffff */
.L_x_15000:
        /* <DEDUP_REMOVED lines=12> */
.L_x_15158:
[----:B------:R-:W-:Y:S05]  /*104c0*/  BSYNC B0 ;  /* 0x0000000000007941 */ /* 0x000fea0003800000 */
.L_x_15068:
[----:B------:R-:W-:-:S03]  /*104d0*/  UMOV UR4, 0xffffffff ;  /* 0xffffffff00047882 */ /* 0x000fc60000000000 */
[----:B------:R-:W-:Y:S05]  /*104e0*/  BRA.DIV UR4, `(.L_x_15070) ;  /* 0x0000002a04a07947 */ /* 0x000fea000b800000 */
[----:B0-----:R-:W0:Y:S02]  /*104f0*/  S2R R0, SR_TID.X ;  /* 0x0000000000007919 */ /* 0x001e240000002100 */
[----:B0-----:R-:W-:-:S04]  /*10500*/  SHF.R.U32.HI R0, RZ, 0x5, R0 ;  /* 0x00000005ff007819 */ /* 0x001fc80000011600 */
[----:B------:R-:W-:-:S05]  /*10510*/  LOP3.LUT R0, R0, 0x3, RZ, 0xc0, !PT ;  /* 0x0000000300007812 */ /* 0x000fca00078ec0ff */
[----:B------:R0:W2:Y:S02]  /*10520*/  SHFL.IDX PT, R14, R0, RZ, 0x1f ;  /* 0x00001fff000e7589 */ /* 0x0000a400000e0000 */
.L_x_15161:
[----:B--2---:R-:W-:Y:S01]  /*10530*/  ISETP.NE.AND P0, PT, R14, RZ, PT ;  /* 0x000000ff0e00720c */ /* 0x004fe20003f05270 */
[----:B------:R-:W-:-:S12]  /*10540*/  BSSY B0, `(.L_x_15071) ;  /* 0x000002f000007945 */ /* 0x000fd80003800000 */
[----:B------:R-:W-:Y:S05]  /*10550*/  @P0 BRA `(.L_x_15072) ;  /* 0x0000000000b40947 */ /* 0x000fea0003800000 */
[----:B------:R-:W-:-:S03]  /*10560*/  UMOV UR4, 0xffffffff ;  /* 0xffffffff00047882 */ /* 0x000fc60000000000 */
[----:B------:R-:W-:Y:S05]  /*10570*/  BRA.DIV UR4, `(.L_x_15073) ;  /* 0x0000002a04b07947 */ /* 0x000fea000b800000 */
[----:B------:R-:W-:-:S13]  /*10580*/  ELECT P6, URZ, PT ;  /* 0x00000000003f782f */ /* 0x000fda00038c0000 */
.L_x_15164:
[----:B------:R-:W-:Y:S05]  /*10590*/  @!P6 BRA `(.L_x_15072) ;  /* 0x0000000000a4e947 */ /* 0x000fea0003800000 */
[----:B------:R-:W-:-:S06]  /*105a0*/  ULOP3.LUT UR4, UR39, 0x2, URZ, 0xfc, !UPT ;  /* 0x0000000227047892 */ /* 0x000fcc000f8efc3f */
[----:B0-----:R-:W-:-:S05]  /*105b0*/  IMAD.U32 R0, RZ, RZ, UR4 ;  /* 0x00000004ff007e24 */ /* 0x001fca000f8e00ff */
[----:B------:R-:W-:-:S13]  /*105c0*/  ISETP.NE.AND P0, PT, R0, 0x3, PT ;  /* 0x000000030000780c */ /* 0x000fda0003f05270 */
[----:B------:R-:W-:Y:S05]  /*105d0*/  @!P0 BRA `(.L_x_15074) ;  /* 0x0000000000048947 */ /* 0x000fea0003800000 */
[----:B------:R-:W-:Y:S01]  /*105e0*/  BPT.TRAP 0x1 ;  /* 0x000000040000795c */ /* 0x000fe20000300000 */
.L_x_15074:
[----:B------:R-:W2:Y:S04]  /*105f0*/  LDL R2, [R1+0xc] ;  /* 0x00000c0001027983 */ /* 0x000ea80000100800 */
[----:B------:R-:W3:Y:S01]  /*10600*/  LDL.LU R0, [R1] ;  /* 0x0000000001007983 */ /* 0x000ee20000300800 */
[----:B--2---:R-:W-:Y:S01]  /*10610*/  SHF.L.U32 R3, R2, 0x1f, RZ ;  /* 0x0000001f02037819 */ /* 0x004fe200000006ff */
[C---:B---3--:R-:W-:Y:S02]  /*10620*/  IMAD R4, R0.reuse, 0x8, R5 ;  /* 0x0000000800047824 */ /* 0x048fe400078e0205 */
[----:B------:R-:W-:Y:S02]  /*10630*/  VIADD R0, R0, 0x1 ;  /* 0x0000000100007836 */ /* 0x000fe40000000000 */
[----:B------:R-:W0:Y:S03]  /*10640*/  SYNCS.PHASECHK.TRANS64.TRYWAIT P1, [R4+URZ+0x13240], R3 ;  /* 0x01324003040075a7 */ /* 0x000e26000802017f */
[----:B------:R-:W-:-:S04]  /*10650*/  ISETP.NE.AND P2, PT, R0, 0x2, PT ;  /* 0x000000020000780c */ /* 0x000fc80003f45270 */
[----:B------:R-:W-:Y:S01]  /*10660*/  SEL R2, RZ, 0x1, P2 ;  /* 0x00000001ff027807 */ /* 0x000fe20001000000 */
[----:B0-----:R-:W-:Y:S08]  /*10670*/  @!P1 BRA `(.L_x_15075) ;  /* 0x0000002800909947 */ /* 0x001ff00003800000 */
.L_x_15165:
[----:B------:R-:W2:Y:S01]  /*10680*/  LDL.LU R6, [R1+0xc] ;  /* 0x00000c0001067983 */ /* 0x000ea20000300800 */
[----:B------:R-:W-:Y:S02]  /*10690*/  SEL R0, R0, RZ, P2 ;  /* 0x000000ff00007207 */ /* 0x000fe40001000000 */
[----:B--2---:R-:W-:Y:S01]  /*106a0*/  LOP3.LUT R2, R6, R2, RZ, 0x3c, !PT ;  /* 0x0000000206027212 */ /* 0x004fe200078e3cff */
[----:B------:R-:W-:Y:S06]  /*106b0*/  @!P0 BRA `(.L_x_15076) ;  /* 0x0000000000048947 */ /* 0x000fec0003800000 */
[----:B------:R-:W-:Y:S01]  /*106c0*/  BPT.TRAP 0x1 ;  /* 0x000000040000795c */ /* 0x000fe20000300000 */
.L_x_15076:
[----:B------:R-:W-:Y:S01]  /*106d0*/  IMAD R5, R0, 0x8, R5 ;  /* 0x0000000800057824 */ /* 0x000fe200078e0205 */
[----:B------:R-:W-:-:S04]  /*106e0*/  SHF.L.U32 R0, R2, 0x1f, RZ ;  /* 0x0000001f02007819 */ /* 0x000fc800000006ff */
[----:B------:R-:W2:Y:S02]  /*106f0*/  SYNCS.PHASECHK.TRANS64.TRYWAIT P1, [R5+URZ+0x13240], R0 ;  /* 0x01324000050075a7 */ /* 0x000ea4000802017f */
[----:B--2---:R-:W-:Y:S05]  /*10700*/  @!P1 BRA `(.L_x_15077) ;  /* 0x0000002800809947 */ /* 0x004fea0003800000 */
.L_x_15166:
[----:B------:R-:W-:Y:S05]  /*10710*/  @!P0 BRA `(.L_x_15078) ;  /* 0x0000000000048947 */ /* 0x000fea0003800000 */
[----:B------:R-:W-:Y:S01]  /*10720*/  BPT.TRAP 0x1 ;  /* 0x000000040000795c */ /* 0x000fe20000300000 */
.L_x_15078:
[----:B------:R-:W3:Y:S02]  /*10730*/  SYNCS.PHASECHK.TRANS64.TRYWAIT P1, [R4+URZ+0x13260], R3 ;  /* 0x01326003040075a7 */ /* 0x000ee4000802017f */
[----:B---3--:R-:W-:Y:S05]  /*10740*/  @!P1 BRA `(.L_x_15079) ;  /* 0x0000002800849947 */ /* 0x008fea0003800000 */
.L_x_15167:
[----:B------:R-:W-:Y:S05]  /*10750*/  @!P0 BRA `(.L_x_15080) ;  /* 0x0000000000048947 */ /* 0x000fea0003800000 */
[----:B------:R-:W-:Y:S01]  /*10760*/  BPT.TRAP 0x1 ;  /* 0x000000040000795c */ /* 0x000fe20000300000 */
.L_x_15080:
[----:B------:R-:W4:Y:S02]  /*10770*/  SYNCS.PHASECHK.TRANS64.TRYWAIT P1, [R5+URZ+0x13260], R0 ;  /* 0x01326000050075a7 */ /* 0x000f24000802017f */
[----:B----4-:R-:W-:Y:S05]  /*10780*/  @!P1 BRA `(.L_x_15081) ;  /* 0x0000002800889947 */ /* 0x010fea0003800000 */
.L_x_15168:
[----:B------:R-:W-:Y:S05]  /*10790*/  @!P0 BRA `(.L_x_15082) ;  /* 0x0000000000048947 */ /* 0x000fea0003800000 */
[----:B------:R-:W-:Y:S01]  /*107a0*/  BPT.TRAP 0x1 ;  /* 0x000000040000795c */ /* 0x000fe20000300000 */
.L_x_15082:
[----:B------:R-:W5:Y:S02]  /*107b0*/  SYNCS.PHASECHK.TRANS64.TRYWAIT P1, [R4+URZ+0x13280], R3 ;  /* 0x01328003040075a7 */ /* 0x000f64000802017f */
[----:B-----5:R-:W-:Y:S05]  /*107c0*/  @!P1 BRA `(.L_x_15083) ;  /* 0x00000028008c9947 */ /* 0x020fea0003800000 */
.L_x_15169:
[----:B------:R-:W-:Y:S05]  /*107d0*/  @!P0 BRA `(.L_x_15084) ;  /* 0x0000000000048947 */ /* 0x000fea0003800000 */
[----:B------:R-:W-:Y:S01]  /*107e0*/  BPT.TRAP 0x1 ;  /* 0x000000040000795c */ /* 0x000fe20000300000 */
.L_x_15084:
[----:B------:R0:W0:Y:S02]  /*107f0*/  SYNCS.PHASECHK.TRANS64.TRYWAIT P0, [R5+URZ+0x13280], R0 ;  /* 0x01328000050075a7 */ /* 0x000024000800017f */
[----:B0-----:R-:W-:Y:S05]  /*10800*/  @!P0 NANOSLEEP.SYNCS 0x989680 ;  /* 0x009896800000895d */ /* 0x001fea0003900000 */
[----:B------:R-:W0:Y:S02]  /*10810*/  @!P0 SYNCS.PHASECHK.TRANS64 P0, [R5+URZ+0x13280], R0 ;  /* 0x01328000050085a7 */ /* 0x000e24000800007f */
[----:B0-----:R-:W-:Y:S05]  /*10820*/  @!P0 BRA `(.L_x_15084) ;  /* 0xfffffffc00f08947 */ /* 0x001fea000383ffff */
.L_x_15072:
[----:B------:R-:W-:Y:S05]  /*10830*/  BSYNC B0 ;  /* 0x0000000000007941 */ /* 0x000fea0003800000 */
.L_x_15071:
[----:B------:R-:W-:Y:S05]  /*10840*/  EXIT ;  /* 0x000000000000794d */ /* 0x000fea0003800000 */
.L_x_14959:
[----:B0-----:R-:W-:-:S04]  /*10850*/  IMAD.U32 R3, RZ, RZ, UR45 ;  /* 0x0000002dff037e24 */ /* 0x001fc8000f8e00ff */
[----:B------:R0:W1:Y:S03]  /*10860*/  SYNCS.PHASECHK.TRANS64.TRYWAIT P1, [R3+URZ+0x13200], R0 ;  /* 0x01320000030075a7 */ /* 0x000066000802017f */
[----:B-1----:R-:W-:Y:S05]  /*10870*/  @!P1 NANOSLEEP.SYNCS 0x989680 ;  /* 0x009896800000995d */ /* 0x002fea0003900000 */
[----:B------:R-:W1:Y:S02]  /*10880*/  @!P1 SYNCS.PHASECHK.TRANS64 P1, [R3+URZ+0x13200], R0 ;  /* 0x01320000030095a7 */ /* 0x000e64000802007f */
[----:B-1----:R-:W-:Y:S05]  /*10890*/  @!P1 BRA `(.L_x_14959) ;  /* 0xfffffffc00ec9947 */ /* 0x002fea000383ffff */
[----:B------:R-:W-:Y:S05]  /*108a0*/  BRA `(.L_x_15085) ;  /* 0xffffff0c00d47947 */ /* 0x000fea000383ffff */
.L_x_14963:
[----:B-1----:R1:W2:Y:S02]  /*108b0*/  SYNCS.PHASECHK.TRANS64.TRYWAIT P1, [R3+URZ+0x13230], R0 ;  /* 0x01323000030075a7 */ /* 0x0022a4000802017f */
[----:B--2---:R-:W-:Y:S05]  /*108c0*/  @!P1 NANOSLEEP.SYNCS 0x989680 ;  /* 0x009896800000995d */ /* 0x004fea0003900000 */
[----:B------:R-:W2:Y:S02]  /*108d0*/  @!P1 SYNCS.PHASECHK.TRANS64 P1, [R3+URZ+0x13230], R0 ;  /* 0x01323000030095a7 */ /* 0x000ea4000802007f */
[----:B--2---:R-:W-:Y:S05]  /*108e0*/  @!P1 BRA `(.L_x_14963) ;  /* 0xfffffffc00f09947 */ /* 0x004fea000383ffff */
[----:B------:R-:W-:Y:S05]  /*108f0*/  BRA `(.L_x_14962) ;  /* 0xffffff0c00f07947 */ /* 0x000fea000383ffff */
.L_x_14969:
[----:B-1----:R-:W-:-:S04]  /*10900*/  IMAD.U32 R9, RZ, RZ, UR21 ;  /* 0x00000015ff097e24 */ /* 0x002fc8000f8e00ff */
[----:B------:R1:W2:Y:S03]  /*10910*/  SYNCS.PHASECHK.TRANS64.TRYWAIT P1, [R9+URZ+0x13230], R0 ;  /* 0x01323000090075a7 */ /* 0x0002a6000802017f */
[----:B--2---:R-:W-:Y:S05]  /*10920*/  @!P1 NANOSLEEP.SYNCS 0x989680 ;  /* 0x009896800000995d */ /* 0x004fea0003900000 */
[----:B------:R-:W2:Y:S02]  /*10930*/  @!P1 SYNCS.PHASECHK.TRANS64 P1, [R9+URZ+0x13230], R0 ;  /* 0x01323000090095a7 */ /* 0x000ea4000802007f */
[----:B--2---:R-:W-:Y:S05]  /*10940*/  @!P1 BRA `(.L_x_14969) ;  /* 0xfffffffc00ec9947 */ /* 0x004fea000383ffff */
[----:B------:R-:W-:Y:S05]  /*10950*/  BRA `(.L_x_14968) ;  /* 0xffffff3800a07947 */ /* 0x000fea000383ffff */
.L_x_14973:
[----:B-1----:R-:W-:-:S04]  /*10960*/  IMAD.U32 R9, RZ, RZ, UR11 ;  /* 0x0000000bff097e24 */ /* 0x002fc8000f8e00ff */
[----:B------:R1:W2:Y:S03]  /*10970*/  SYNCS.PHASECHK.TRANS64.TRYWAIT P1, [R9+URZ+0x13250], R0 ;  /* 0x01325000090075a7 */ /* 0x0002a6000802017f */
[----:B--2---:R-:W-:Y:S05]  /*10980*/  @!P1 NANOSLEEP.SYNCS 0x989680 ;  /* 0x009896800000995d */ /* 0x004fea0003900000 */
[----:B------:R-:W2:Y:S02]  /*10990*/  @!P1 SYNCS.PHASECHK.TRANS64 P1, [R9+URZ+0x13250], R0 ;  /* 0x01325000090095a7 */ /* 0x000ea4000802007f */
[----:B--2---:R-:W-:Y:S05]  /*109a0*/  @!P1 BRA `(.L_x_14973) ;  /* 0xfffffffc00ec9947 */ /* 0x004fea000383ffff */
[----:B------:R-:W-:Y:S05]  /*109b0*/  BRA `(.L_x_14972) ;  /* 0xffffff3c00ac7947 */ /* 0x000fea000383ffff */
.L_x_14981:
[----:B-1----:R-:W-:-:S04]  /*109c0*/  IMAD.U32 R11, RZ, RZ, UR20 ;  /* 0x00000014ff0b7e24 */ /* 0x002fc8000f8e00ff */
[----:B------:R1:W2:Y:S03]  /*109d0*/  SYNCS.PHASECHK.TRANS64.TRYWAIT P1, [R11+URZ+0x13230], R0 ;  /* 0x013230000b0075a7 */ /* 0x0002a6000802017f */
[----:B--2---:R-:W-:Y:S05]  /*109e0*/  @!P1 NANOSLEEP.SYNCS 0x989680 ;  /* 0x009896800000995d */ /* 0x004fea0003900000 */
[----:B------:R-:W2:Y:S02]  /*109f0*/  @!P1 SYNCS.PHASECHK.TRANS64 P1, [R11+URZ+0x13230], R0 ;  /* 0x013230000b0095a7 */ /* 0x000ea4000802007f */
[----:B--2---:R-:W-:Y:S05]  /*10a00*/  @!P1 BRA `(.L_x_14981) ;  /* 0xfffffffc00ec9947 */ /* 0x004fea000383ffff */
[----:B------:R-:W-:Y:S05]  /*10a10*/  BRA `(.L_x_14980) ;  /* 0xffffff6400f87947 */ /* 0x000fea000383ffff */
.L_x_14985:
[----:B-1----:R-:W-:-:S04]  /*10a20*/  IMAD.U32 R11, RZ, RZ, UR11 ;  /* 0x0000000bff0b7e24 */ /* 0x002fc8000f8e00ff */
[----:B------:R1:W2:Y:S03]  /*10a30*/  SYNCS.PHASECHK.TRANS64.TRYWAIT P1, [R11+URZ+0x13250], R0 ;  /* 0x013250000b0075a7 */ /* 0x0002a6000802017f */
[----:B--2---:R-:W-:Y:S05]  /*10a40*/  @!P1 NANOSLEEP.SYNCS 0x989680 ;  /* 0x009896800000995d */ /* 0x004fea0003900000 */
[----:B------:R-:W2:Y:S02]  /*10a50*/  @!P1 SYNCS.PHASECHK.TRANS64 P1, [R11+URZ+0x13250], R0 ;  /* 0x013250000b0095a7 */ /* 0x000ea4000802007f */
[----:B--2---:R-:W-:Y:S05]  /*10a60*/  @!P1 BRA `(.L_x_14985) ;  /* 0xfffffffc00ec9947 */ /* 0x004fea000383ffff */
[----:B------:R-:W-:Y:S05]  /*10a70*/  BRA `(.L_x_14984) ;  /* 0xffffff6c00047947 */ /* 0x000fea000383ffff */
.L_x_14992:
[----:B-1----:R-:W-:-:S04]  /*10a80*/  IMAD.U32 R6, RZ, RZ, UR14 ;  /* 0x0000000eff067e24 */ /* 0x002fc8000f8e00ff */
[----:B------:R1:W2:Y:S03]  /*10a90*/  SYNCS.PHASECHK.TRANS64.TRYWAIT P1, [R6+URZ+0x13250], R5 ;  /* 0x01325005060075a7 */ /* 0x0002a6000802017f */
[----:B--2---:R-:W-:Y:S05]  /*10aa0*/  @!P1 NANOSLEEP.SYNCS 0x989680 ;  /* 0x009896800000995d */ /* 0x004fea0003900000 */
[----:B------:R-:W2:Y:S02]  /*10ab0*/  @!P1 SYNCS.PHASECHK.TRANS64 P1, [R6+URZ+0x13250], R5 ;  /* 0x01325005060095a7 */ /* 0x000ea4000802007f */
[----:B--2---:R-:W-:Y:S05]  /*10ac0*/  @!P1 BRA `(.L_x_14992) ;  /* 0xfffffffc00ec9947 */ /* 0x004fea000383ffff */
[----:B------:R-:W-:Y:S05]  /*10ad0*/  BRA `(.L_x_14991) ;  /* 0xffffff8800447947 */ /* 0x000fea000383ffff */
.L_x_15014:
        /* <DEDUP_REMOVED lines=10> */
.L_x_15086:
[----:B------:R-:W-:Y:S05]  /*10b80*/  BRA `(.L_x_15087) ;  /* 0xffffffb800bc7947 */ /* 0x000fea000383ffff */
.L_x_15017:
[----:B0-----:R-:W2:Y:S02]  /*10b90*/  LDL R2, [R1+0x4] ;  /* 0x0000040001027983 */ /* 0x001ea40000100800 */
[----:B--2---:R0:W2:Y:S02]  /*10ba0*/  SYNCS.PHASECHK.TRANS64.TRYWAIT P0, [R0+URZ+0x13280], R2 ;  /* 0x01328002000075a7 */ /* 0x0040a4000800017f */
[----:B--2---:R-:W-:Y:S05]  /*10bb0*/  @!P0 NANOSLEEP.SYNCS 0x989680 ;  /* 0x009896800000895d */ /* 0x004fea0003900000 */
[----:B------:R-:W2:Y:S02]  /*10bc0*/  @!P0 SYNCS.PHASECHK.TRANS64 P0, [R0+URZ+0x13280], R2 ;  /* 0x01328002000085a7 */ /* 0x000ea4000800007f */
[----:B--2---:R-:W-:Y:S05]  /*10bd0*/  @!P0 BRA `(.L_x_15017) ;  /* 0xfffffffc00ec8947 */ /* 0x004fea000383ffff */
[----:B------:R-:W-:Y:S05]  /*10be0*/  BRA `(.L_x_15088) ;  /* 0xffffffbc00f47947 */ /* 0x000fea000383ffff */
.L_x_15018:
        /* <DEDUP_REMOVED lines=8> */
.L_x_15090:
[----:B------:R-:W-:Y:S05]  /*10c70*/  BSYNC B0 ;  /* 0x0000000000007941 */ /* 0x000fea0003800000 */
.L_x_15089:
        /* <DEDUP_REMOVED lines=9> */
.L_x_15091:
[----:B------:R-:W-:Y:S02]  /*10d10*/  IMAD.SHL.U32 R18, R18, 0x10, RZ ;  /* 0x0000001012127824 */ /* 0x000fe400078e00ff */
[----:B------:R-:W-:-:S03]  /*10d20*/  IMAD.MOV.U32 R10, RZ, RZ, R14 ;  /* 0x000000ffff0a7224 */ /* 0x000fc600078e000e */
[----:B------:R-:W-:-:S04]  /*10d30*/  LOP3.LUT R18, R18, 0x30, RZ, 0xc0, !PT ;  /* 0x0000003012127812 */ /* 0x000fc800078ec0ff */
        /* <DEDUP_REMOVED lines=12> */
.L_x_15092:
        /* <DEDUP_REMOVED lines=11> */
.L_x_15093:
[----:B------:R-:W-:Y:S02]  /*10eb0*/  IMAD.MOV.U32 R13, RZ, RZ, R3 ;  /* 0x000000ffff0d7224 */ /* 0x000fe400078e0003 */
        /* <DEDUP_REMOVED lines=10> */
.L_x_15094:
        /* <DEDUP_REMOVED lines=10> */
.L_x_15095:
        /* <DEDUP_REMOVED lines=10> */
.L_x_15096:
        /* <DEDUP_REMOVED lines=11> */
.L_x_15097:
        /* <DEDUP_REMOVED lines=8> */
.L_x_15098:
        /* <DEDUP_REMOVED lines=13> */
.L_x_15099:
[----:B------:R-:W-:Y:S01]  /*112a0*/  IMAD.MOV.U32 R2, RZ, RZ, R14 ;  /* 0x000000ffff027224 */ /* 0x000fe200078e000e */
[----:B------:R-:W-:-:S04]  /*112b0*/  LOP3.LUT R20, R20, 0xffffffdf, RZ, 0xc0, !PT ;  /* 0xffffffdf14147812 */ /* 0x000fc800078ec0ff */
[----:B------:R-:W-:-:S05]  /*112c0*/  @P0 LOP3.LUT R20, R20, 0x20, RZ, 0xfc, !PT ;  /* 0x0000002014140812 */ /* 0x000fca00078efcff */
[----:B------:R1:W-:Y:S01]  /*112d0*/  STL [R1+0x8], R20 ;  /* 0x0000081401007387 */ /* 0x0003e20000100800 */
[----:B------:R-:W-:Y:S05]  /*112e0*/  BRA `(.L_x_15100) ;  /* 0xffffffbc00887947 */ /* 0x000fea000383ffff */
.L_x_15023:
[----:B---3--:R-:W3:Y:S02]  /*112f0*/  LDL R2, [R1+0x4] ;  /* 0x0000040001027983 */ /* 0x008ee40000100800 */
[----:B---3--:R3:W4:Y:S02]  /*11300*/  SYNCS.PHASECHK.TRANS64.TRYWAIT P0, [R0+URZ+0x13240], R2 ;  /* 0x01324002000075a7 */ /* 0x008724000800017f */
[----:B----4-:R-:W-:Y:S05]  /*11310*/  @!P0 NANOSLEEP.SYNCS 0x989680 ;  /* 0x009896800000895d */ /* 0x010fea0003900000 */
[----:B------:R-:W4:Y:S02]  /*11320*/  @!P0 SYNCS.PHASECHK.TRANS64 P0, [R0+URZ+0x13240], R2 ;  /* 0x01324002000085a7 */ /* 0x000f24000800007f */
[----:B----4-:R-:W-:Y:S05]  /*11330*/  @!P0 BRA `(.L_x_15023) ;  /* 0xfffffffc00ec8947 */ /* 0x010fea000383ffff */
[----:B------:R-:W-:Y:S05]  /*11340*/  BRA `(.L_x_15101) ;  /* 0xffffffbc00e87947 */ /* 0x000fea000383ffff */
.L_x_15024:
[----:B------:R-:W-:Y:S01]  /*11350*/  BSSY B0, `(.L_x_15102) ;  /* 0x0000008000007945 */ /* 0x000fe20003800000 */
[----:B------:R-:W-:Y:S02]  /*11360*/  IMAD.MOV.U32 R13, RZ, RZ, R5 ;  /* 0x000000ffff0d7224 */ /* 0x000fe400078e0005 */
[----:B------:R-:W-:Y:S02]  /*11370*/  IMAD.MOV.U32 R12, RZ, RZ, RZ ;  /* 0x000000ffff0c7224 */ /* 0x000fe400078e00ff */
[----:B------:R-:W-:Y:S02]  /*11380*/  IMAD.MOV.U32 R11, RZ, RZ, 0x1c1f ;  /* 0x00001c1fff0b7424 */ /* 0x000fe400078e00ff */
[----:B------:R-:W-:-:S07]  /*11390*/  IMAD.MOV.U32 R15, RZ, RZ, -0x1 ;  /* 0xffffffffff0f7424 */ /* 0x000fce00078e00ff */
[----:B-12--5:R-:W-:Y:S05]  /*113a0*/  WARPSYNC.COLLECTIVE R15, `(.L_x_15103) ;  /* 0x000000000f087348 */ /* 0x026fea0003c00000 */
[----:B------:R0:W3:Y:S02]  /*113b0*/  SHFL.IDX P6, R14, R13, R12, R11 ;  /* 0x0000000c0d0e7389 */ /* 0x0000e400000c000b */
[----:B0123-5:R-:W-:Y:S01]  /*113c0*/  ENDCOLLECTIVE ;  /* 0x000000000000791b */ /* 0x02ffe20003800000 */
.L_x_15103:
[----:B------:R-:W-:Y:S05]  /*113d0*/  BSYNC B0 ;  /* 0x0000000000007941 */ /* 0x000fea0003800000 */
.L_x_15102:
        /* <DEDUP_REMOVED lines=10> */
.L_x_15104:
        /* <DEDUP_REMOVED lines=8> */
.L_x_15105:
        /* <DEDUP_REMOVED lines=14> */
.L_x_15106:
[----:B------:R-:W-:Y:S02]  /*115e0*/  IMAD.MOV.U32 R13, RZ, RZ, R5 ;  /* 0x000000ffff0d7224 */ /* 0x000fe400078e0005 */
[----:B------:R-:W-:Y:S02]  /*115f0*/  IMAD.MOV.U32 R12, RZ, RZ, 0x2 ;  /* 0x00000002ff0c7424 */ /* 0x000fe400078e00ff */
[----:B------:R-:W-:-:S07]  /*11600*/  IMAD.MOV.U32 R3, RZ, RZ, R14 ;  /* 0x000000ffff037224 */ /* 0x000fce00078e000e */
[----:B------:R-:W-:Y:S05]  /*11610*/  WARPSYNC.COLLECTIVE R15, `(.L_x_15107) ;  /* 0x000000000f087348 */ /* 0x000fea0003c00000 */
[----:B------:R0:W1:Y:S02]  /*11620*/  SHFL.IDX P6, R14, R13, R12, R11 ;  /* 0x0000000c0d0e7389 */ /* 0x00006400000c000b */
[----:B01----:R-:W-:Y:S01]  /*11630*/  ENDCOLLECTIVE ;  /* 0x000000000000791b */ /* 0x003fe20003800000 */
.L_x_15107:
        /* <DEDUP_REMOVED lines=14> */
.L_x_15108:
[----:B------:R-:W-:Y:S02]  /*11720*/  IMAD.MOV.U32 R13, RZ, RZ, R5 ;  /* 0x000000ffff0d7224 */ /* 0x000fe400078e0005 */
[----:B------:R-:W-:Y:S02]  /*11730*/  IMAD.MOV.U32 R12, RZ, RZ, 0x3 ;  /* 0x00000003ff0c7424 */ /* 0x000fe400078e00ff */
[----:B------:R-:W-:-:S07]  /*11740*/  IMAD.MOV.U32 R3, RZ, RZ, R14 ;  /* 0x000000ffff037224 */ /* 0x000fce00078e000e */
[----:B------:R-:W-:Y:S05]  /*11750*/  WARPSYNC.COLLECTIVE R15, `(.L_x_15109) ;  /* 0x000000000f087348 */ /* 0x000fea0003c00000 */
[----:B------:R0:W1:Y:S02]  /*11760*/  SHFL.IDX P6, R14, R13, R12, R11 ;  /* 0x0000000c0d0e7389 */ /* 0x00006400000c000b */
[----:B01----:R-:W-:Y:S01]  /*11770*/  ENDCOLLECTIVE ;  /* 0x000000000000791b */ /* 0x003fe20003800000 */
.L_x_15109:
        /* <DEDUP_REMOVED lines=10> */
.L_x_15110:
        /* <DEDUP_REMOVED lines=10> */
.L_x_15111:
        /* <DEDUP_REMOVED lines=11> */
.L_x_15112:
[----:B------:R-:W-:Y:S05]  /*11970*/  BRA `(.L_x_15113) ;  /* 0xffffffbc00707947 */ /* 0x000fea000383ffff */
.L_x_15031:
        /* <DEDUP_REMOVED lines=8> */
.L_x_15114:
[----:B------:R-:W-:-:S05]  /*11a00*/  IMAD R6, R6, 0xc0, R10 ;  /* 0x000000c006067824 */ /* 0x000fca00078e020a */
[----:B------:R-:W-:Y:S01]  /*11a10*/  ISETP.GE.AND P1, PT, R6, UR37, PT ;  /* 0x0000002506007c0c */ /* 0x000fe2000bf26270 */
[----:B------:R-:W-:Y:S02]  /*11a20*/  IMAD.MOV.U32 R13, RZ, RZ, R0 ;  /* 0x000000ffff0d7224 */ /* 0x000fe400078e0000 */
[----:B------:R-:W-:-:S10]  /*11a30*/  IMAD.MOV.U32 R2, RZ, RZ, R14 ;  /* 0x000000ffff027224 */ /* 0x000fd400078e000e */
[----:B------:R-:W-:Y:S05]  /*11a40*/  WARPSYNC.COLLECTIVE R15, `(.L_x_15115) ;  /* 0x000000000f087348 */ /* 0x000fea0003c00000 */
[----:B------:R0:W1:Y:S02]  /*11a50*/  SHFL.IDX P6, R14, R13, R12, R11 ;  /* 0x0000000c0d0e7389 */ /* 0x00006400000c000b */
[----:B01----:R-:W-:Y:S01]  /*11a60*/  ENDCOLLECTIVE ;  /* 0x000000000000791b */ /* 0x003fe20003800000 */
.L_x_15115:
[----:B------:R-:W-:Y:S02]  /*11a70*/  IMAD.MOV.U32 R13, RZ, RZ, R4 ;  /* 0x000000ffff0d7224 */ /* 0x000fe400078e0004 */
[----:B------:R-:W-:Y:S02]  /*11a80*/  IMAD.MOV.U32 R12, RZ, RZ, 0x1 ;  /* 0x00000001ff0c7424 */ /* 0x000fe400078e00ff */
[----:B------:R-:W-:-:S07]  /*11a90*/  IMAD.MOV.U32 R3, RZ, RZ, R14 ;  /* 0x000000ffff037224 */ /* 0x000fce00078e000e */
[----:B------:R-:W-:Y:S05]  /*11aa0*/  WARPSYNC.COLLECTIVE R15, `(.L_x_15116) ;  /* 0x000000000f087348 */ /* 0x000fea0003c00000 */
[----:B------:R0:W1:Y:S02]  /*11ab0*/  SHFL.IDX P6, R14, R13, R12, R11 ;  /* 0x0000000c0d0e7389 */ /* 0x00006400000c000b */
[----:B01----:R-:W-:Y:S01]  /*11ac0*/  ENDCOLLECTIVE ;  /* 0x000000000000791b */ /* 0x003fe20003800000 */
.L_x_15116:
        /* <DEDUP_REMOVED lines=16> */
.L_x_15117:
[----:B------:R-:W-:Y:S02]  /*11bd0*/  IMAD.MOV.U32 R13, RZ, RZ, R4 ;  /* 0x000000ffff0d7224 */ /* 0x000fe400078e0004 */
[----:B------:R-:W-:Y:S02]  /*11be0*/  IMAD.MOV.U32 R12, RZ, RZ, 0x2 ;  /* 0x00000002ff0c7424 */ /* 0x000fe400078e00ff */
[----:B------:R-:W-:-:S07]  /*11bf0*/  IMAD.MOV.U32 R3, RZ, RZ, R14 ;  /* 0x000000ffff037224 */ /* 0x000fce00078e000e */
[----:B------:R-:W-:Y:S05]  /*11c00*/  WARPSYNC.COLLECTIVE R15, `(.L_x_15118) ;  /* 0x000000000f087348 */ /* 0x000fea0003c00000 */
[----:B------:R0:W1:Y:S02]  /*11c10*/  SHFL.IDX P6, R14, R13, R12, R11 ;  /* 0x0000000c0d0e7389 */ /* 0x00006400000c000b */
[----:B01----:R-:W-:Y:S01]  /*11c20*/  ENDCOLLECTIVE ;  /* 0x000000000000791b */ /* 0x003fe20003800000 */
.L_x_15118:
        /* <DEDUP_REMOVED lines=16> */
.L_x_15119:
[----:B------:R-:W-:Y:S02]  /*11d30*/  IMAD.MOV.U32 R13, RZ, RZ, R4 ;  /* 0x000000ffff0d7224 */ /* 0x000fe400078e0004 */
[----:B------:R-:W-:Y:S02]  /*11d40*/  IMAD.MOV.U32 R12, RZ, RZ, 0x3 ;  /* 0x00000003ff0c7424 */ /* 0x000fe400078e00ff */
[----:B------:R-:W-:-:S07]  /*11d50*/  IMAD.MOV.U32 R3, RZ, RZ, R14 ;  /* 0x000000ffff037224 */ /* 0x000fce00078e000e */
[----:B------:R-:W-:Y:S05]  /*11d60*/  WARPSYNC.COLLECTIVE R15, `(.L_x_15120) ;  /* 0x000000000f087348 */ /* 0x000fea0003c00000 */
[----:B------:R0:W1:Y:S02]  /*11d70*/  SHFL.IDX P6, R14, R13, R12, R11 ;  /* 0x0000000c0d0e7389 */ /* 0x00006400000c000b */
[----:B01----:R-:W-:Y:S01]  /*11d80*/  ENDCOLLECTIVE ;  /* 0x000000000000791b */ /* 0x003fe20003800000 */
.L_x_15120:
        /* <DEDUP_REMOVED lines=10> */
.L_x_15121:
        /* <DEDUP_REMOVED lines=12> */
.L_x_15122:
        /* <DEDUP_REMOVED lines=15> */
.L_x_15123:
[----:B------:R-:W-:Y:S02]  /*11fe0*/  IMAD.MOV.U32 R13, RZ, RZ, R7 ;  /* 0x000000ffff0d7224 */ /* 0x000fe400078e0007 */
[----:B------:R-:W-:Y:S02]  /*11ff0*/  IMAD.MOV.U32 R12, RZ, RZ, 0x1 ;  /* 0x00000001ff0c7424 */ /* 0x000fe400078e00ff */
[----:B------:R-:W-:-:S07]  /*12000*/  IMAD.MOV.U32 R2, RZ, RZ, R14 ;  /* 0x000000ffff027224 */ /* 0x000fce00078e000e */
[----:B------:R-:W-:Y:S05]  /*12010*/  WARPSYNC.COLLECTIVE R15, `(.L_x_15124) ;  /* 0x000000000f087348 */ /* 0x000fea0003c00000 */
[----:B------:R0:W1:Y:S02]  /*12020*/  SHFL.IDX P6, R14, R13, R12, R11 ;  /* 0x0000000c0d0e7389 */ /* 0x00006400000c000b */
[----:B01----:R-:W-:Y:S01]  /*12030*/  ENDCOLLECTIVE ;  /* 0x000000000000791b */ /* 0x003fe20003800000 */
.L_x_15124:
        /* <DEDUP_REMOVED lines=12> */
.L_x_15125:
[----:B------:R-:W-:Y:S05]  /*12100*/  BRA `(.L_x_15126) ;  /* 0xffffffc0005c7947 */ /* 0x000fea000383ffff */
.L_x_15034:
[----:B0-----:R0:W1:Y:S02]  /*12110*/  SYNCS.PHASECHK.TRANS64.TRYWAIT P0, [R16+URZ+0x13220], R3 ;  /* 0x01322003100075a7 */ /* 0x001064000800017f */
[----:B-1----:R-:W-:Y:S05]  /*12120*/  @!P0 NANOSLEEP.SYNCS 0x989680 ;  /* 0x009896800000895d */ /* 0x002fea0003900000 */
[----:B------:R-:W1:Y:S02]  /*12130*/  @!P0 SYNCS.PHASECHK.TRANS64 P0, [R16+URZ+0x13220], R3 ;  /* 0x01322003100085a7 */ /* 0x000e64000800007f */
[----:B-1----:R-:W-:Y:S05]  /*12140*/  @!P0 BRA `(.L_x_15034) ;  /* 0xfffffffc00f08947 */ /* 0x002fea000383ffff */
[----:B------:R-:W-:Y:S05]  /*12150*/  BRA `(.L_x_15127) ;  /* 0xffffffc000b87947 */ /* 0x000fea000383ffff */
.L_x_15038:
[----:B0-----:R0:W1:Y:S02]  /*12160*/  SYNCS.PHASECHK.TRANS64.TRYWAIT P0, [R0+URZ+0x13280], R29 ;  /* 0x0132801d000075a7 */ /* 0x001064000800017f */
[----:B-1----:R-:W-:Y:S05]  /*12170*/  @!P0 NANOSLEEP.SYNCS 0x989680 ;  /* 0x009896800000895d */ /* 0x002fea0003900000 */
[----:B------:R-:W1:Y:S02]  /*12180*/  @!P0 SYNCS.PHASECHK.TRANS64 P0, [R0+URZ+0x13280], R29 ;  /* 0x0132801d000085a7 */ /* 0x000e64000800007f */
[----:B-1----:R-:W-:Y:S05]  /*12190*/  @!P0 BRA `(.L_x_15038) ;  /* 0xfffffffc00f08947 */ /* 0x002fea000383ffff */
[----:B------:R-:W-:Y:S05]  /*121a0*/  BRA `(.L_x_15128) ;  /* 0xffffffc800007947 */ /* 0x000fea000383ffff */
.L_x_15039:
        /* <DEDUP_REMOVED lines=8> */
.L_x_15130:
[----:B------:R-:W-:Y:S05]  /*12230*/  BSYNC B0 ;  /* 0x0000000000007941 */ /* 0x000fea0003800000 */
.L_x_15129:
        /* <DEDUP_REMOVED lines=10> */
.L_x_15131:
        /* <DEDUP_REMOVED lines=11> */
.L_x_15132:
        /* <DEDUP_REMOVED lines=10> */
.L_x_15133:
        /* <DEDUP_REMOVED lines=11> */
.L_x_15134:
        /* <DEDUP_REMOVED lines=10> */
.L_x_15135:
        /* <DEDUP_REMOVED lines=11> */
.L_x_15136:
        /* <DEDUP_REMOVED lines=10> */
.L_x_15137:
[----:B------:R-:W-:Y:S02]  /*126d0*/  IMAD.MOV.U32 R13, RZ, RZ, R18 ;  /* 0x000000ffff0d7224 */ /* 0x000fe400078e0012 */
[----:B------:R-:W-:Y:S02]  /*126e0*/  IMAD.MOV.U32 R12, RZ, RZ, RZ ;  /* 0x000000ffff0c7224 */ /* 0x000fe400078e00ff */
[----:B------:R-:W-:Y:S02]  /*126f0*/  IMAD.SHL.U32 R3, R3, 0x10, RZ ;  /* 0x0000001003037824 */ /* 0x000fe400078e00ff */
[----:B------:R-:W-:-:S07]  /*12700*/  IMAD.MOV.U32 R2, RZ, RZ, R14 ;  /* 0x000000ffff027224 */ /* 0x000fce00078e000e */
[----:B------:R-:W-:Y:S05]  /*12710*/  WARPSYNC.COLLECTIVE R15, `(.L_x_15138) ;  /* 0x000000000f087348 */ /* 0x000fea0003c00000 */
[----:B------:R0:W1:Y:S02]  /*12720*/  SHFL.IDX P6, R14, R13, R12, R11 ;  /* 0x0000000c0d0e7389 */ /* 0x00006400000c000b */
[----:B01----:R-:W-:Y:S01]  /*12730*/  ENDCOLLECTIVE ;  /* 0x000000000000791b */ /* 0x003fe20003800000 */
.L_x_15138:
        /* <DEDUP_REMOVED lines=12> */
.L_x_15139:
[----:B------:R-:W-:Y:S01]  /*12800*/  IMAD.MOV.U32 R2, RZ, RZ, R14 ;  /* 0x000000ffff027224 */ /* 0x000fe200078e000e */
[----:B------:R-:W-:Y:S06]  /*12810*/  BRA `(.L_x_15140) ;  /* 0xffffffc400687947 */ /* 0x000fec000383ffff */
.L_x_15044:
[----:B---3--:R3:W4:Y:S02]  /*12820*/  SYNCS.PHASECHK.TRANS64.TRYWAIT P0, [R0+URZ+0x13240], R29 ;  /* 0x0132401d000075a7 */ /* 0x008724000800017f */
[----:B----4-:R-:W-:Y:S05]  /*12830*/  @!P0 NANOSLEEP.SYNCS 0x989680 ;  /* 0x009896800000895d */ /* 0x010fea0003900000 */
[----:B------:R-:W4:Y:S02]  /*12840*/  @!P0 SYNCS.PHASECHK.TRANS64 P0, [R0+URZ+0x13240], R29 ;  /* 0x0132401d000085a7 */ /* 0x000f24000800007f */
[----:B----4-:R-:W-:Y:S05]  /*12850*/  @!P0 BRA `(.L_x_15044) ;  /* 0xfffffffc00f08947 */ /* 0x010fea000383ffff */
[----:B------:R-:W-:Y:S05]  /*12860*/  BRA `(.L_x_15141) ;  /* 0xffffffc400c47947 */ /* 0x000fea000383ffff */
.L_x_15045:
        /* <DEDUP_REMOVED lines=8> */
.L_x_15143:
[----:B------:R-:W-:Y:S05]  /*128f0*/  BSYNC B0 ;  /* 0x0000000000007941 */ /* 0x000fea0003800000 */
.L_x_15142:
        /* <DEDUP_REMOVED lines=8> */
.L_x_15144:
[----:B------:R-:W-:Y:S02]  /*12980*/  IMAD.MOV.U32 R13, RZ, RZ, R5 ;  /* 0x000000ffff0d7224 */ /* 0x000fe400078e0005 */
[----:B------:R-:W-:Y:S02]  /*12990*/  IMAD.MOV.U32 R12, RZ, RZ, 0x1 ;  /* 0x00000001ff0c7424 */ /* 0x000fe400078e00ff */
[----:B------:R-:W-:-:S07]  /*129a0*/  IMAD.MOV.U32 R2, RZ, RZ, R14 ;  /* 0x000000ffff027224 */ /* 0x000fce00078e000e */
[----:B------:R-:W-:Y:S05]  /*129b0*/  WARPSYNC.COLLECTIVE R15, `(.L_x_15145) ;  /* 0x000000000f087348 */ /* 0x000fea0003c00000 */
[----:B------:R0:W1:Y:S02]  /*129c0*/  SHFL.IDX P6, R14, R13, R12, R11 ;  /* 0x0000000c0d0e7389 */ /* 0x00006400000c000b */
[----:B01----:R-:W-:Y:S01]  /*129d0*/  ENDCOLLECTIVE ;  /* 0x000000000000791b */ /* 0x003fe20003800000 */
.L_x_15145:
        /* <DEDUP_REMOVED lines=11> */
.L_x_15146:
[----:B------:R-:W-:Y:S02]  /*12a90*/  IMAD.MOV.U32 R13, RZ, RZ, R5 ;  /* 0x000000ffff0d7224 */ /* 0x000fe400078e0005 */
[----:B------:R-:W-:Y:S02]  /*12aa0*/  IMAD.MOV.U32 R12, RZ, RZ, 0x2 ;  /* 0x00000002ff0c7424 */ /* 0x000fe400078e00ff */
[----:B------:R-:W-:-:S07]  /*12ab0*/  IMAD.MOV.U32 R2, RZ, RZ, R14 ;  /* 0x000000ffff027224 */ /* 0x000fce00078e000e */
[----:B------:R-:W-:Y:S05]  /*12ac0*/  WARPSYNC.COLLECTIVE R15, `(.L_x_15147) ;  /* 0x000000000f087348 */ /* 0x000fea0003c00000 */
[----:B------:R0:W1:Y:S02]  /*12ad0*/  SHFL.IDX P6, R14, R13, R12, R11 ;  /* 0x0000000c0d0e7389 */ /* 0x00006400000c000b */
[----:B01----:R-:W-:Y:S01]  /*12ae0*/  ENDCOLLECTIVE ;  /* 0x000000000000791b */ /* 0x003fe20003800000 */
.L_x_15147:
        /* <DEDUP_REMOVED lines=11> */
.L_x_15148:
[----:B------:R-:W-:Y:S02]  /*12ba0*/  IMAD.MOV.U32 R13, RZ, RZ, R5 ;  /* 0x000000ffff0d7224 */ /* 0x000fe400078e0005 */
[----:B------:R-:W-:Y:S02]  /*12bb0*/  IMAD.MOV.U32 R12, RZ, RZ, 0x3 ;  /* 0x00000003ff0c7424 */ /* 0x000fe400078e00ff */
[----:B------:R-:W-:-:S07]  /*12bc0*/  IMAD.MOV.U32 R2, RZ, RZ, R14 ;  /* 0x000000ffff027224 */ /* 0x000fce00078e000e */
[----:B------:R-:W-:Y:S05]  /*12bd0*/  WARPSYNC.COLLECTIVE R15, `(.L_x_15149) ;  /* 0x000000000f087348 */ /* 0x000fea0003c00000 */
[----:B------:R0:W1:Y:S02]  /*12be0*/  SHFL.IDX P6, R14, R13, R12, R11 ;  /* 0x0000000c0d0e7389 */ /* 0x00006400000c000b */
[----:B01----:R-:W-:Y:S01]  /*12bf0*/  ENDCOLLECTIVE ;  /* 0x000000000000791b */ /* 0x003fe20003800000 */
.L_x_15149:
        /* <DEDUP_REMOVED lines=11> */
.L_x_15150:
[----:B------:R-:W-:Y:S02]  /*12cb0*/  IMAD.MOV.U32 R13, RZ, RZ, R8 ;  /* 0x000000ffff0d7224 */ /* 0x000fe400078e0008 */
[----:B------:R-:W-:Y:S02]  /*12cc0*/  IMAD.MOV.U32 R12, RZ, RZ, RZ ;  /* 0x000000ffff0c7224 */ /* 0x000fe400078e00ff */
[----:B------:R-:W-:-:S07]  /*12cd0*/  IMAD.MOV.U32 R2, RZ, RZ, R14 ;  /* 0x000000ffff027224 */ /* 0x000fce00078e000e */
[----:B------:R-:W-:Y:S05]  /*12ce0*/  WARPSYNC.COLLECTIVE R15, `(.L_x_15151) ;  /* 0x000000000f087348 */ /* 0x000fea0003c00000 */
[----:B------:R0:W1:Y:S02]  /*12cf0*/  SHFL.IDX P6, R14, R13, R12, R11 ;  /* 0x0000000c0d0e7389 */ /* 0x00006400000c000b */
[----:B01----:R-:W-:Y:S01]  /*12d00*/  ENDCOLLECTIVE ;  /* 0x000000000000791b */ /* 0x003fe20003800000 */
.L_x_15151:
        /* <DEDUP_REMOVED lines=11> */
.L_x_15152:
[----:B------:R-:W-:Y:S01]  /*12dc0*/  IMAD.MOV.U32 R2, RZ, RZ, R14 ;  /* 0x000000ffff027224 */ /* 0x000fe200078e000e */
[----:B------:R-:W-:Y:S06]  /*12dd0*/  BRA `(.L_x_15153) ;  /* 0xffffffc400587947 */ /* 0x000fec000383ffff */
.L_x_15050:
[----:B0-----:R0:W2:Y:S02]  /*12de0*/  SYNCS.PHASECHK.TRANS64.TRYWAIT P2, [R2+URZ+0x13270], R0 ;  /* 0x01327000020075a7 */ /* 0x0010a4000804017f */
[----:B--2---:R-:W-:Y:S05]  /*12df0*/  @!P2 NANOSLEEP.SYNCS 0x989680 ;  /* 0x009896800000a95d */ /* 0x004fea0003900000 */
[----:B------:R-:W2:Y:S02]  /*12e00*/  @!P2 SYNCS.PHASECHK.TRANS64 P2, [R2+URZ+0x13270], R0 ;  /* 0x013270000200a5a7 */ /* 0x000ea4000804007f */
[----:B--2---:R-:W-:Y:S05]  /*12e10*/  @!P2 BRA `(.L_x_15050) ;  /* 0xfffffffc00f0a947 */ /* 0x004fea000383ffff */
[----:B------:R-:W-:Y:S05]  /*12e20*/  BRA `(.L_x_15154) ;  /* 0xffffffc400bc7947 */ /* 0x000fea000383ffff */
.L_x_15052:
[----:B0-----:R0:W2:Y:S02]  /*12e30*/  SYNCS.PHASECHK.TRANS64.TRYWAIT P2, [R2+URZ+0x13260], R3 ;  /* 0x01326003020075a7 */ /* 0x0010a4000804017f */
[----:B--2---:R-:W-:Y:S05]  /*12e40*/  @!P2 NANOSLEEP.SYNCS 0x989680 ;  /* 0x009896800000a95d */ /* 0x004fea0003900000 */
[----:B------:R-:W2:Y:S02]  /*12e50*/  @!P2 SYNCS.PHASECHK.TRANS64 P2, [R2+URZ+0x13260], R3 ;  /* 0x013260030200a5a7 */ /* 0x000ea4000804007f */
[----:B--2---:R-:W-:Y:S05]  /*12e60*/  @!P2 BRA `(.L_x_15052) ;  /* 0xfffffffc00f0a947 */ /* 0x004fea000383ffff */
[----:B------:R-:W-:Y:S05]  /*12e70*/  BRA `(.L_x_15155) ;  /* 0xffffffc400cc7947 */ /* 0x000fea000383ffff */
.L_x_15060:
[----:B0-----:R0:W2:Y:S02]  /*12e80*/  SYNCS.PHASECHK.TRANS64.TRYWAIT P2, [R0+URZ+0x13270], R3 ;  /* 0x01327003000075a7 */ /* 0x0010a4000804017f */
[----:B--2---:R-:W-:Y:S05]  /*12e90*/  @!P2 NANOSLEEP.SYNCS 0x989680 ;  /* 0x009896800000a95d */ /* 0x004fea0003900000 */
[----:B------:R-:W2:Y:S02]  /*12ea0*/  @!P2 SYNCS.PHASECHK.TRANS64 P2, [R0+URZ+0x13270], R3 ;  /* 0x013270030000a5a7 */ /* 0x000ea4000804007f */
[----:B--2---:R-:W-:Y:S05]  /*12eb0*/  @!P2 BRA `(.L_x_15060) ;  /* 0xfffffffc00f0a947 */ /* 0x004fea000383ffff */
[----:B------:R-:W-:Y:S05]  /*12ec0*/  BRA `(.L_x_15156) ;  /* 0xffffffcc00647947 */ /* 0x000fea000383ffff */
.L_x_15062:
[----:B0-----:R0:W2:Y:S02]  /*12ed0*/  SYNCS.PHASECHK.TRANS64.TRYWAIT P2, [R0+URZ+0x13260], R3 ;  /* 0x01326003000075a7 */ /* 0x0010a4000804017f */
[----:B--2---:R-:W-:Y:S05]  /*12ee0*/  @!P2 NANOSLEEP.SYNCS 0x989680 ;  /* 0x009896800000a95d */ /* 0x004fea0003900000 */
[----:B------:R-:W2:Y:S02]  /*12ef0*/  @!P2 SYNCS.PHASECHK.TRANS64 P2, [R0+URZ+0x13260], R3 ;  /* 0x013260030000a5a7 */ /* 0x000ea4000804007f */
[----:B--2---:R-:W-:Y:S05]  /*12f00*/  @!P2 BRA `(.L_x_15062) ;  /* 0xfffffffc00f0a947 */ /* 0x004fea000383ffff */
[----:B------:R-:W-:Y:S05]  /*12f10*/  BRA `(.L_x_15157) ;  /* 0xffffffcc00747947 */ /* 0x000fea000383ffff */
.L_x_15069:
[----:B0-----:R0:W2:Y:S02]  /*12f20*/  SYNCS.PHASECHK.TRANS64.TRYWAIT P0, [R5+URZ+0x13220], R0 ;  /* 0x01322000050075a7 */ /* 0x0010a4000800017f */
[----:B--2---:R-:W-:Y:S05]  /*12f30*/  @!P0 NANOSLEEP.SYNCS 0x989680 ;  /* 0x009896800000895d */ /* 0x004fea0003900000 */
[----:B------:R-:W2:Y:S02]  /*12f40*/  @!P0 SYNCS.PHASECHK.TRANS64 P0, [R5+URZ+0x13220], R0 ;  /* 0x01322000050085a7 */ /* 0x000ea4000800007f */
[----:B--2---:R-:W-:Y:S05]  /*12f50*/  @!P0 BRA `(.L_x_15069) ;  /* 0xfffffffc00f08947 */ /* 0x004fea000383ffff */
[----:B------:R-:W-:Y:S05]  /*12f60*/  BRA `(.L_x_15158) ;  /* 0xffffffd400547947 */ /* 0x000fea000383ffff */
.L_x_15070:
        /* <DEDUP_REMOVED lines=11> */
.L_x_15160:
[----:B------:R-:W-:Y:S05]  /*13020*/  BSYNC B0 ;  /* 0x0000000000007941 */ /* 0x000fea0003800000 */
.L_x_15159:
[----:B------:R-:W-:Y:S05]  /*13030*/  BRA `(.L_x_15161) ;  /* 0xffffffd4003c7947 */ /* 0x000fea000383ffff */
.L_x_15073:
[----:B------:R-:W-:Y:S01]  /*13040*/  BSSY B1, `(.L_x_15162) ;  /* 0x0000006000017945 */ /* 0x000fe20003800000 */
[----:B------:R-:W-:-:S07]  /*13050*/  IMAD.MOV.U32 R15, RZ, RZ, -0x1 ;  /* 0xffffffffff0f7424 */ /* 0x000fce00078e00ff */
[----:B01----:R-:W-:Y:S05]  /*13060*/  WARPSYNC.COLLECTIVE R15, `(.L_x_15163) ;  /* 0x000000000f0c7348 */ /* 0x003fea0003c00000 */
[----:B------:R-:W-:Y:S02]  /*13070*/  ELECT P6, UR62, PT ;  /* 0x00000000003e782f */ /* 0x000fe400038c0000 */
[----:B------:R-:W-:Y:S01]  /*13080*/  MOV R14, UR62 ;  /* 0x0000003e000e7c02 */ /* 0x000fe20008000f00 */
[----:B01----:R-:W-:Y:S10]  /*13090*/  ENDCOLLECTIVE ;  /* 0x000000000000791b */ /* 0x003ff40003800000 */
.L_x_15163:
[----:B------:R-:W-:Y:S05]  /*130a0*/  BSYNC B1 ;  /* 0x0000000000017941 */ /* 0x000fea0003800000 */
.L_x_15162:
[----:B------:R-:W-:Y:S05]  /*130b0*/  BRA `(.L_x_15164) ;  /* 0xffffffd400347947 */ /* 0x000fea000383ffff */
.L_x_15075:
[----:B0-----:R0:W2:Y:S02]  /*130c0*/  SYNCS.PHASECHK.TRANS64.TRYWAIT P1, [R4+URZ+0x13240], R3 ;  /* 0x01324003040075a7 */ /* 0x0010a4000802017f */
[----:B--2---:R-:W-:Y:S05]  /*130d0*/  @!P1 NANOSLEEP.SYNCS 0x989680 ;  /* 0x009896800000995d */ /* 0x004fea0003900000 */
[----:B------:R-:W2:Y:S02]  /*130e0*/  @!P1 SYNCS.PHASECHK.TRANS64 P1, [R4+URZ+0x13240], R3 ;  /* 0x01324003040095a7 */ /* 0x000ea4000802007f */
[----:B--2---:R-:W-:Y:S05]  /*130f0*/  @!P1 BRA `(.L_x_15075) ;  /* 0xfffffffc00f09947 */ /* 0x004fea000383ffff */
[----:B------:R-:W-:Y:S05]  /*13100*/  BRA `(.L_x_15165) ;  /* 0xffffffd4005c7947 */ /* 0x000fea000383ffff */
.L_x_15077:
[----:B--2---:R2:W3:Y:S02]  /*13110*/  SYNCS.PHASECHK.TRANS64.TRYWAIT P1, [R5+URZ+0x13240], R0 ;  /* 0x01324000050075a7 */ /* 0x0044e4000802017f */
[----:B---3--:R-:W-:Y:S05]  /*13120*/  @!P1 NANOSLEEP.SYNCS 0x989680 ;  /* 0x009896800000995d */ /* 0x008fea0003900000 */
[----:B------:R-:W3:Y:S02]  /*13130*/  @!P1 SYNCS.PHASECHK.TRANS64 P1, [R5+URZ+0x13240], R0 ;  /* 0x01324000050095a7 */ /* 0x000ee4000802007f */
[----:B---3--:R-:W-:Y:S05]  /*13140*/  @!P1 BRA `(.L_x_15077) ;  /* 0xfffffffc00f09947 */ /* 0x008fea000383ffff */
[----:B------:R-:W-:Y:S05]  /*13150*/  BRA `(.L_x_15166) ;  /* 0xffffffd4006c7947 */ /* 0x000fea000383ffff */
.L_x_15079:
[----:B---3--:R3:W4:Y:S02]  /*13160*/  SYNCS.PHASECHK.TRANS64.TRYWAIT P1, [R4+URZ+0x13260], R3 ;  /* 0x01326003040075a7 */ /* 0x008724000802017f */
[----:B----4-:R-:W-:Y:S05]  /*13170*/  @!P1 NANOSLEEP.SYNCS 0x989680 ;  /* 0x009896800000995d */ /* 0x010fea0003900000 */
[----:B------:R-:W4:Y:S02]  /*13180*/  @!P1 SYNCS.PHASECHK.TRANS64 P1, [R4+URZ+0x13260], R3 ;  /* 0x01326003040095a7 */ /* 0x000f24000802007f */
[----:B----4-:R-:W-:Y:S05]  /*13190*/  @!P1 BRA `(.L_x_15079) ;  /* 0xfffffffc00f09947 */ /* 0x010fea000383ffff */
[----:B------:R-:W-:Y:S05]  /*131a0*/  BRA `(.L_x_15167) ;  /* 0xffffffd400687947 */ /* 0x000fea000383ffff */
.L_x_15081:
[----:B----4-:R4:W0:Y:S02]  /*131b0*/  SYNCS.PHASECHK.TRANS64.TRYWAIT P1, [R5+URZ+0x13260], R0 ;  /* 0x01326000050075a7 */ /* 0x010824000802017f */
[----:B0-----:R-:W-:Y:S05]  /*131c0*/  @!P1 NANOSLEEP.SYNCS 0x989680 ;  /* 0x009896800000995d */ /* 0x001fea0003900000 */
[----:B------:R-:W0:Y:S02]  /*131d0*/  @!P1 SYNCS.PHASECHK.TRANS64 P1, [R5+URZ+0x13260], R0 ;  /* 0x01326000050095a7 */ /* 0x000e24000802007f */
[----:B0-----:R-:W-:Y:S05]  /*131e0*/  @!P1 BRA `(.L_x_15081) ;  /* 0xfffffffc00f09947 */ /* 0x001fea000383ffff */
[----:B------:R-:W-:Y:S05]  /*131f0*/  BRA `(.L_x_15168) ;  /* 0xffffffd400647947 */ /* 0x000fea000383ffff */
.L_x_15083:
[----:B------:R0:W0:Y:S02]  /*13200*/  SYNCS.PHASECHK.TRANS64.TRYWAIT P1, [R4+URZ+0x13280], R3 ;  /* 0x01328003040075a7 */ /* 0x000024000802017f */
[----:B0-----:R-:W-:Y:S05]  /*13210*/  @!P1 NANOSLEEP.SYNCS 0x989680 ;  /* 0x009896800000995d */ /* 0x001fea0003900000 */
[----:B------:R-:W0:Y:S02]  /*13220*/  @!P1 SYNCS.PHASECHK.TRANS64 P1, [R4+URZ+0x13280], R3 ;  /* 0x01328003040095a7 */ /* 0x000e24000802007f */
[----:B0-----:R-:W-:Y:S05]  /*13230*/  @!P1 BRA `(.L_x_15083) ;  /* 0xfffffffc00f09947 */ /* 0x001fea000383ffff */
[----:B------:R-:W-:Y:S05]  /*13240*/  BRA `(.L_x_15169) ;  /* 0xffffffd400607947 */ /* 0x000fea000383ffff */
.L_x_15170:
        /* <DEDUP_REMOVED lines=11> */
.L_x_15867:


//--------------------- .text._ZN7cutlass13device_kernelIN5flash11enable_sm90INS1_16FlashAttnFwdSm90INS1_25CollectiveMainloopFwdSm90ILi2EN4cute5tupleIJNS5_1CILi1EEES8_S8_EEENS6_IJNS7_ILi192EEENS7_ILi160EEENS7_ILi64EEEEEELi64ENS_12float_e4m3_tEfNS_4arch4Sm90ELb1ELb0ELb0ELb1ELb1ELb0ELb0ELb1ELb1ELb1ELb0ELb0EEENS1_21CollectiveEpilogueFwdINS6_IJSA_SC_SB_EEES9_NS_10bfloat16_tESG_Li384ELb1ELb1ELb0ELb1EEENS1_36VarlenDynamicPersistentTileSchedulerILi192ELi160ELi384ELi128ELb0ELb1ELb1ELb1ELb1ELb1EEEEEEEEEvNT_6ParamsE --------------------------
	.section	.text._ZN7cutlass13device_kernelIN5flash11enable_sm90INS1_16FlashAttnFwdSm90INS1_25CollectiveMainloopFwdSm90ILi2EN4cute5tupleIJNS5_1CILi1EEES8_S8_EEENS6_IJNS7_ILi192EEENS7_ILi160EEENS7_ILi64EEEEEELi64ENS_12float_e4m3_tEfNS_4arch4Sm90ELb1ELb0ELb0ELb1ELb1ELb0ELb0ELb1ELb1ELb1ELb0ELb0EEENS1_21CollectiveEpilogueFwdINS6_IJSA_SC_SB_EEES9_NS_10bfloat16_tESG_Li384ELb1ELb1ELb0ELb1EEENS1_36VarlenDynamicPersistentTileSchedulerILi192ELi160ELi384ELi128ELb0ELb1ELb1ELb1ELb1ELb1EEEEEEEEEvNT_6ParamsE,"ax",@progbits
	.align	128
.text._ZN7cutlass13device_kernelIN5flash11enable_sm90INS1_16FlashAttnFwdSm90INS1_25CollectiveMainloopFwdSm90ILi2EN4cute5tupleIJNS5_1CILi1EEES8_S8_EEENS6_IJNS7_ILi192EEENS7_ILi160EEENS7_ILi64EEEEEELi64ENS_12float_e4m3_tEfNS_4arch4Sm90ELb1ELb0ELb0ELb1ELb1ELb0ELb0ELb1ELb1ELb1ELb0ELb0EEENS1_21CollectiveEpilogueFwdINS6_IJSA_SC_SB_EEES9_NS_10bfloat16_tESG_Li384ELb1ELb1ELb0ELb1EEENS1_36VarlenDynamicPersistentTileSchedulerILi192ELi160ELi384ELi128ELb0ELb1ELb1ELb1ELb1ELb1EEEEEEEEEvNT_6ParamsE:
        .type           _ZN7cutlass13device_kernelIN5flash11enable_sm90INS1_16FlashAttnFwdSm90INS1_25CollectiveMainloopFwdSm90ILi2EN4cute5tupleIJNS5_1CILi1EEES8_S8_EEENS6_IJNS7_ILi192EEENS7_ILi160EEENS7_ILi64EEEEEELi64ENS_12float_e4m3_tEfNS_4arch4Sm90ELb1ELb0ELb0ELb1ELb1ELb0ELb0ELb1ELb1ELb1ELb0ELb0EEENS1_21CollectiveEpilogueFwdINS6_IJSA_SC_SB_EEES9_NS_10bfloat16_tESG_Li384ELb1ELb1ELb0ELb1EEENS1_36VarlenDynamicPersistentTileSchedulerILi192ELi160ELi384ELi128ELb0ELb1ELb1ELb1ELb1ELb1EEEEEEEEEvNT_6ParamsE,@function
        .size           _ZN7cutlass13device_kernelIN5flash11enable_sm90INS1_16FlashAttnFwdSm90INS1_25CollectiveMainloopFwdSm90ILi2EN4cute5tupleIJNS5_1CILi1EEES8_S8_EEENS6_IJNS7_ILi192EEENS7_ILi160EEENS7_ILi64EEEEEELi64ENS_12float_e4m3_tEfNS_4arch4Sm90ELb1ELb0ELb0ELb1ELb1ELb0ELb0ELb1ELb1ELb1ELb0ELb0EEENS1_21CollectiveEpilogueFwdINS6_IJSA_SC_SB_EEES9_NS_10bfloat16_tESG_Li384ELb1ELb1ELb0ELb1EEENS1_36VarlenDynamicPersistentTileSchedulerILi192ELi160ELi384ELi128ELb0ELb1ELb1ELb1ELb1ELb1EEEEEEEEEvNT_6ParamsE,(.L_x_15868 - _ZN7cutlass13device_kernelIN5flash11enable_sm90INS1_16FlashAttnFwdSm90INS1_25CollectiveMainloopFwdSm90ILi2EN4cute5tupleIJNS5_1CILi1EEES8_S8_EEENS6_IJNS7_ILi192EEENS7_ILi160EEENS7_ILi64EEEEEELi64ENS_12float_e4m3_tEfNS_4arch4Sm90ELb1ELb0ELb0ELb1ELb1ELb0ELb0ELb1ELb1ELb1ELb0ELb0EEENS1_21CollectiveEpilogueFwdINS6_IJSA_SC_SB_EEES9_NS_10bfloat16_tESG_Li384ELb1ELb1ELb0ELb1EEENS1_36VarlenDynamicPersistentTileSchedulerILi192ELi160ELi384ELi128ELb0ELb1ELb1ELb1ELb1ELb1EEEEEEEEEvNT_6ParamsE)
        .other          _ZN7cutlass13device_kernelIN5flash11enable_sm90INS1_16FlashAttnFwdSm90INS1_25CollectiveMainloopFwdSm90ILi2EN4cute5tupleIJNS5_1CILi1EEES8_S8_EEENS6_IJNS7_ILi192EEENS7_ILi160EEENS7_ILi64EEEEEELi64ENS_12float_e4m3_tEfNS_4arch4Sm90ELb1ELb0ELb0ELb1ELb1ELb0ELb0ELb1ELb1ELb1ELb0ELb0EEENS1_21CollectiveEpilogueFwdINS6_IJSA_SC_SB_EEES9_NS_10bfloat16_tESG_Li384ELb1ELb1ELb0ELb1EEENS1_36VarlenDynamicPersistentTileSchedulerILi192ELi160ELi384ELi128ELb0ELb1ELb1ELb1ELb1ELb1EEEEEEEEEvNT_6ParamsE,@"STO_CUDA_ENTRY STV_DEFAULT"
_ZN7cutlass13device_kernelIN5flash11enable_sm90INS1_16FlashAttnFwdSm90INS1_25CollectiveMainloopFwdSm90ILi2EN4cute5tupleIJNS5_1CILi1EEES8_S8_EEENS6_IJNS7_ILi192EEENS7_ILi160EEENS7_ILi64EEEEEELi64ENS_12float_e4m3_tEfNS_4arch4Sm90ELb1ELb0ELb0ELb1ELb1ELb0ELb0ELb1ELb1ELb1ELb0ELb0EEENS1_21CollectiveEpilogueFwdINS6_IJSA_SC_SB_EEES9_NS_10bfloat16_tESG_Li384ELb1ELb1ELb0ELb1EEENS1_36VarlenDynamicPersistentTileSchedulerILi192ELi160ELi384ELi128ELb0ELb1ELb1ELb1ELb1ELb1EEEEEEEEEvNT_6ParamsE:
        /* <DEDUP_REMOVED lines=45> */
.L_x_15171:
        /* <DEDUP_REMOVED lines=22> */
.L_x_15172:
        /* <DEDUP_REMOVED lines=18> */
.L_x_15173:
        /* <DEDUP_REMOVED lines=22> */
.L_x_15174:
        /* <DEDUP_REMOVED lines=24> */
.L_x_15175:
        /* <DEDUP_REMOVED lines=8> */
.L_x_15177:
        /* <DEDUP_REMOVED lines=34> */
[----:B------:R-:W-:Y:S02]  /*0ad0*/  LOP3.LUT R2, R2, 0x1ffffffe, RZ, 0xc0, !PT ;  /* 0x1ffffffe02027812 */ /* 0x000fe400078ec0ff */
[----:B------:R-:W-:Y:S01]  /*0ae0*/  SHF.R.S32.HI R6, RZ, 0x1f, R23 ;  /* 0x0000001fff067819 */ /* 0x000fe20000011417 */
[----:B------:R-:W-:Y:S01]  /*0af0*/  IMAD R3, R3, 0x40, R4 ;  /* 0x0000004003037824 */ /* 0x000fe200078e0204 */
[----:B------:R-:W-:Y:S01]  /*0b00*/  LEA.HI R10, R0, R12, RZ, 0x2 ;  /* 0x0000000c000a7211 */ /* 0x000fe200078f10ff */
[----:B------:R-:W-:Y:S01]  /*0b10*/  IMAD.IADD R2, R5, 0x1, -R2 ;  /* 0x0000000105027824 */ /* 0x000fe200078e0a02 */
[----:B------:R-:W-:Y:S02]  /*0b20*/  LEA.HI R7, R6, R23, RZ, 0x2 ;  /* 0x0000001706077211 */ /* 0x000fe400078f10ff */
[----:B------:R-:W-:Y:S01]  /*0b30*/  SHF.R.S32.HI R156, RZ, 0x7, R156 ;  /* 0x00000007ff9c7819 */ /* 0x000fe2000001149c */
[----:B------:R-:W-:Y:S01]  /*0b40*/  IMAD R2, R2, 0x8, R3 ;  /* 0x0000000802027824 */ /* 0x000fe200078e0203 */
[----:B------:R-:W-:-:S02]  /*0b50*/  SHF.R.S32.HI R8, RZ, 0x2, R7 ;  /* 0x00000002ff087819 */ /* 0x000fc40000011407 */
[----:B------:R-:W-:Y:S01]  /*0b60*/  SHF.R.S32.HI R9, RZ, 0x1f, R7 ;  /* 0x0000001fff097819 */ /* 0x000fe20000011407 */
[----:B------:R-:W-:Y:S01]  /*0b70*/  IMAD.HI R4, R156, 0x55555556, RZ ;  /* 0x555555569c047827 */ /* 0x000fe200078e02ff */
[----:B------:R-:W-:Y:S01]  /*0b80*/  LOP3.LUT R10, R10, 0xfffffffc, RZ, 0xc0, !PT ;  /* 0xfffffffc0a0a7812 */ /* 0x000fe200078ec0ff */
[----:B------:R0:W-:Y:S01]  /*0b90*/  STL [R1], R2 ;  /* 0x0000000201007387 */ /* 0x0001e20000100800 */
[----:B------:R-:W-:Y:S02]  /*0ba0*/  LEA.HI R9, R9, R8, RZ, 0x3 ;  /* 0x0000000809097211 */ /* 0x000fe400078f18ff */
[----:B------:R-:W-:Y:S01]  /*0bb0*/  LEA.HI R0, R0, R12, RZ, 0x3 ;  /* 0x0000000c00007211 */ /* 0x000fe200078f18ff */
[----:B------:R-:W-:Y:S01]  /*0bc0*/  IMAD.IADD R10, R12, 0x1, -R10 ;  /* 0x000000010c0a7824 */ /* 0x000fe200078e0a0a */
[----:B------:R-:W-:Y:S02]  /*0bd0*/  LOP3.LUT R9, R9, 0xfffffff8, RZ, 0xc0, !PT ;  /* 0xfffffff809097812 */ /* 0x000fe400078ec0ff */
[----:B------:R-:W-:-:S02]  /*0be0*/  LEA.HI R6, R6, R23, RZ, 0x5 ;  /* 0x0000001706067211 */ /* 0x000fc400078f28ff */
[----:B------:R-:W-:Y:S01]  /*0bf0*/  LEA.HI R5, R4, R4, RZ, 0x1 ;  /* 0x0000000404057211 */ /* 0x000fe200078f08ff */
[----:B------:R-:W-:Y:S01]  /*0c00*/  IMAD.IADD R9, R8, 0x1, -R9 ;  /* 0x0000000108097824 */ /* 0x000fe200078e0a09 */
[----:B------:R-:W-:Y:S02]  /*0c10*/  LOP3.LUT R18, R0, 0xfffffff8, RZ, 0xc0, !PT ;  /* 0xfffffff800127812 */ /* 0x000fe400078ec0ff */
[----:B------:R-:W-:Y:S01]  /*0c20*/  LEA.HI R4, R10, R10, RZ, 0x1 ;  /* 0x0000000a0a047211 */ /* 0x000fe200078f08ff */
[----:B------:R-:W-:Y:S01]  /*0c30*/  IMAD R5, R5, -0x3, R156 ;  /* 0xfffffffd05057824 */ /* 0x000fe200078e029c */
[----:B------:R-:W-:Y:S01]  /*0c40*/  SHF.R.S32.HI R6, RZ, 0x5, R6 ;  /* 0x00000005ff067819 */ /* 0x000fe20000011406 */
[----:B------:R-:W-:Y:S01]  /*0c50*/  IMAD.IADD R18, R12, 0x1, -R18 ;  /* 0x000000010c127824 */ /* 0x000fe200078e0a12 */
[----:B------:R-:W-:Y:S02]  /*0c60*/  LOP3.LUT R11, R4, 0x1ffffffe, RZ, 0xc0, !PT ;  /* 0x1ffffffe040b7812 */ /* 0x000fe400078ec0ff */
[----:B------:R-:W-:Y:S01]  /*0c70*/  LOP3.LUT R16, R7, 0x7ffffffc, RZ, 0xc0, !PT ;  /* 0x7ffffffc07107812 */ /* 0x000fe200078ec0ff */
[----:B------:R-:W-:Y:S01]  /*0c80*/  IMAD R6, R6, 0x10, R9 ;  /* 0x0000001006067824 */ /* 0x000fe200078e0209 */
[----:B------:R-:W-:Y:S01]  /*0c90*/  SHF.R.S32.HI R22, RZ, 0x3, R0 ;  /* 0x00000003ff167819 */ /* 0x000fe20000011400 */
[----:B------:R-:W-:-:S02]  /*0ca0*/  IMAD.SHL.U32 R19, R18, 0x8, RZ ;  /* 0x0000000812137824 */ /* 0x000fc400078e00ff */
[----:B------:R-:W-:Y:S02]  /*0cb0*/  IMAD.IADD R10, R10, 0x1, -R11 ;  /* 0x000000010a0a7824 */ /* 0x000fe400078e0a0b */
[----:B------:R-:W-:Y:S01]  /*0cc0*/  IMAD R157, R5, 0x40, R6 ;  /* 0x00000040059d7824 */ /* 0x000fe200078e0206 */
[----:B------:R-:W-:Y:S01]  /*0cd0*/  SHF.R.S32.HI R0, RZ, 0x1f, R19 ;  /* 0x0000001fff007819 */ /* 0x000fe20000011413 */
[----:B------:R-:W-:Y:S02]  /*0ce0*/  IMAD.IADD R16, R23, 0x1, -R16 ;  /* 0x0000000117107824 */ /* 0x000fe400078e0a10 */
[----:B0-----:R-:W-:-:S07]  /*0cf0*/  IMAD R17, R10, 0x8, R157 ;  /* 0x000000080a117824 */ /* 0x001fce00078e029d */
.L_x_15225:
        /* <DEDUP_REMOVED lines=51> */
.L_x_15178:
        /* <DEDUP_REMOVED lines=9> */
.L_x_15179:
        /* <DEDUP_REMOVED lines=13> */
.L_x_15180:
        /* <DEDUP_REMOVED lines=54> */
[----:B-1----:R-:W-:Y:S02]  /*14f0*/  CS2R R4, SRZ ;  /* 0x0000000000047805 */ /* 0x002fe4000001ff00 */
        /* <DEDUP_REMOVED lines=14> */
[----:B------:R-:W-:Y:S02]  /*15e0*/  IMAD.MOV.U32 R58, RZ, RZ, RZ ;  /* 0x000000ffff3a7224 */ /* 0x000fe400078e00ff */
[----:B--2---:R-:W-:-:S04]  /*15f0*/  FMUL.FTZ R0, R7, R0 ;  /* 0x0000000007007220 */ /* 0x004fc80000410000 */
        /* <DEDUP_REMOVED lines=49> */
.L_x_15182:
        /* <DEDUP_REMOVED lines=9> */
.L_x_15327:
[----:B------:R-:W-:Y:S05]  /*19a0*/  @!P0 BRA `(.L_x_15184) ;  /* 0x0000000000048947 */ /* 0x000fea0003800000 */
[----:B------:R-:W-:Y:S01]  /*19b0*/  BPT.TRAP 0x1 ;  /* 0x000000040000795c */ /* 0x000fe20000300000 */
.L_x_15184:
[----:B0-----:R-:W-:Y:S02]  /*19c0*/  IMAD.U32 R3, RZ, RZ, UR37 ;  /* 0x00000025ff037e24 */ /* 0x001fe4000f8e00ff */
[----:B------:R-:W-:-:S03]  /*19d0*/  IMAD.U32 R0, RZ, RZ, UR36 ;  /* 0x00000024ff007e24 */ /* 0x000fc6000f8e00ff */
[----:B------:R-:W-:Y:S02]  /*19e0*/  LEA R3, R3, UR45, 0x3 ;  /* 0x0000002d03037c11 */ /* 0x000fe4000f8e18ff */
[----:B------:R-:W-:-:S04]  /*19f0*/  SHF.L.U32 R0, R0, 0x1f, RZ ;  /* 0x0000001f00007819 */ /* 0x000fc800000006ff */
[----:B------:R0:W1:Y:S01]  /*1a00*/  SYNCS.PHASECHK.TRANS64.TRYWAIT P1, [R3+URZ+0x13230], R0 ;  /* 0x01323000030075a7 */ /* 0x000062000802017f */
[----:B------:R-:W-:Y:S05]  /*1a10*/  @!P0 BRA `(.L_x_15185) ;  /* 0x0000000000048947 */ /* 0x000fea0003800000 */
[----:B------:R-:W-:Y:S01]  /*1a20*/  BPT.TRAP 0x1 ;  /* 0x000000040000795c */ /* 0x000fe20000300000 */
.L_x_15185:
[----:B-1----:R-:W-:Y:S05]  /*1a30*/  @P1 BRA `(.L_x_15186) ;  /* 0x0000000000081947 */ /* 0x002fea0003800000 */
[----:B------:R-:W1:Y:S02]  /*1a40*/  SYNCS.PHASECHK.TRANS64.TRYWAIT P1, [R3+URZ+0x13230], R0 ;  /* 0x01323000030075a7 */ /* 0x000e64000802017f */
[----:B-1----:R-:W-:Y:S05]  /*1a50*/  @!P1 BRA `(.L_x_15187) ;  /* 0x0000010800c49947 */ /* 0x002fea0003800000 */
.L_x_15186:
        /* <DEDUP_REMOVED lines=73> */
.L_x_15188:
        /* <DEDUP_REMOVED lines=10> */
[----:B------:R-:W-:Y:S01]  /*1f90*/  IMAD.U32 R11, RZ, RZ, UR7 ;  /* 0x00000007ff0b7e24 */ /* 0x000fe2000f8e00ff */
[----:B------:R-:W-:Y:S01]  /*1fa0*/  @UP0 ULDC UR6, c[0x0][0x44c] ;  /* 0x0001130000060ab9 */ /* 0x000fe20000000800 */
[----:B------:R-:W-:Y:S01]  /*1fb0*/  R2UR UR11, R3 ;  /* 0x00000000030b72ca */ /* 0x000fe200000e0000 */
[----:B------:R-:W-:Y:S01]  /*1fc0*/  @UP0 ULDC UR12, c[0x0][0x450] ;  /* 0x00011400000c0ab9 */ /* 0x000fe20000000800 */
[----:B------:R-:W-:-:S05]  /*1fd0*/  IMAD R11, R16, -0x2, R11 ;  /* 0xfffffffe100b7824 */ /* 0x000fca00078e020b */
[----:B01----:R-:W-:Y:S01]  /*1fe0*/  @P1 IMAD.HI.U32 R0, R10, UR6, RZ ;  /* 0x000000060a001c27 */ /* 0x003fe2000f8e00ff */
[----:B------:R-:W-:Y:S01]  /*1ff0*/  @UP0 ULDC UR6, c[0x0][0x450] ;  /* 0x0001140000060ab9 */ /* 0x000fe20000000800 */
[----:B------:R-:W-:-:S03]  /*2000*/  IADD3 R11, -R4, UR49, R11 ;  /* 0x00000031040b7c10 */ /* 0x000fc6000fffe10b */
[----:B------:R-:W-:Y:S01]  /*2010*/  @P2 SHF.R.U32.HI R10, RZ, UR6, R0 ;  /* 0x00000006ff0a2c19 */ /* 0x000fe20008011600 */
[----:B------:R-:W-:-:S04]  /*2020*/  UIMAD UR6, UR54, -0xa0, UR49 ;  /* 0xffffff60360678a4 */ /* 0x000fc8000f8e0231 */
[----:B------:R-:W0:Y:S01]  /*2030*/  SHFL.IDX PT, R0, R10, 0x1, 0x1c1f ;  /* 0x003c1f000a007f89 */ /* 0x000e2200000e0000 */
[----:B------:R-:W-:-:S03]  /*2040*/  UIADD3 UR6, UR6, 0xa0, URZ ;  /* 0x000000a006067890 */ /* 0x000fc6000fffe03f */
[----:B------:R-:W1:Y:S03]  /*2050*/  SHFL.IDX PT, R10, R10, RZ, 0x1c1f ;  /* 0x001c1fff0a0a7589 */ /* 0x000e6600000e0000 */
[----:B------:R-:W-:Y:S01]  /*2060*/  IMAD.U32 R7, RZ, RZ, UR6 ;  /* 0x00000006ff077e24 */ /* 0x000fe2000f8e00ff */
[----:B------:R-:W-:Y:S02]  /*2070*/  @UP0 ULDC UR6, c[0x0][0x44c] ;  /* 0x0001130000060ab9 */ /* 0x000fe40000000800 */
[----:B------:R-:W-:Y:S01]  /*2080*/  UIMAD.WIDE.U32 UR6, UR42, UR6, URZ ;  /* 0x000000062a0672a5 */ /* 0x000fe2000f8e003f */
[----:B------:R-:W-:-:S03]  /*2090*/  IMAD R2, R16, -0x2, R7 ;  /* 0xfffffffe10027824 */ /* 0x000fc600078e0207 */
[----:B------:R-:W-:-:S04]  /*20a0*/  @UP0 USHF.R.U32.HI UR10, URZ, UR12, UR7 ;  /* 0x0000000c3f0a0299 */ /* 0x000fc80008011607 */
[----:B------:R-:W-:-:S04]  /*20b0*/  UIADD3 UR6, UR10, UR49, -UR50 ;  /* 0x000000310a067290 */ /* 0x000fc8000fffe832 */
[----:B------:R-:W-:Y:S01]  /*20c0*/  UIMAD.WIDE UR6, UR6, 0x66666667, URZ ;  /* 0x66666667060678a5 */ /* 0x000fe2000f8e023f */
[----:B0-----:R-:W-:-:S03]  /*20d0*/  VIADDMNMX R0, R0, R11, R2, PT ;  /* 0x0000000b00007246 */ /* 0x001fc60003800102 */
[----:B------:R-:W-:Y:S01]  /*20e0*/  USHF.R.U32.HI UR6, URZ, 0x1f, UR7 ;  /* 0x0000001f3f067899 */ /* 0x000fe20008011607 */
[C---:B------:R-:W-:Y:S02]  /*20f0*/  ISETP.GT.AND P1, PT, R0.reuse, RZ, PT ;  /* 0x000000ff0000720c */ /* 0x040fe40003f24270 */
[C---:B------:R-:W-:Y:S01]  /*2100*/  ISETP.GT.AND P2, PT, R0.reuse, 0x1, PT ;  /* 0x000000010000780c */ /* 0x040fe20003f44270 */
[----:B------:R-:W-:Y:S01]  /*2110*/  ULEA.HI.SX32 UR7, UR7, UR6, 0x1a ;  /* 0x0000000607077291 */ /* 0x000fe2000f8fd23f */
[----:B------:R-:W-:Y:S01]  /*2120*/  ISETP.GT.AND P3, PT, R0, 0x8, PT ;  /* 0x000000080000780c */ /* 0x000fe20003f64270 */
[----:B------:R-:W-:Y:S01]  /*2130*/  UIADD3 UR6, UR11, 0x13240, URZ ;  /* 0x000132400b067890 */ /* 0x000fe2000fffe03f */
[----:B------:R-:W-:Y:S01]  /*2140*/  FSEL R107, R90, -INF , P1 ;  /* 0xff8000005a6b7808 */ /* 0x000fe20000800000 */
[----:B------:R-:W-:Y:S01]  /*2150*/  UISETP.LT.AND UP0, UPT, URZ, UR7, UPT ;  /* 0x000000073f00728c */ /* 0x000fe2000bf01270 */
[----:B------:R-:W-:Y:S01]  /*2160*/  FSEL R7, R91, -INF , P2 ;  /* 0xff8000005b077808 */ /* 0x000fe20001000000 */
[----:B------:R-:W-:Y:S01]  /*2170*/  UPRMT UR6, UR44, 0x654, UR6 ;  /* 0x000006542c067896 */ /* 0x000fe20008000006 */
[----:B------:R-:W-:Y:S01]  /*2180*/  ISETP.GT.AND P1, PT, R0, 0x9, PT ;  /* 0x000000090000780c */ /* 0x000fe20003f24270 */
[----:B------:R-:W-:Y:S01]  /*2190*/  USEL UR21, URZ, UR7, !UP0 ;  /* 0x000000073f157287 */ /* 0x000fe2000c000000 */
[----:B------:R-:W-:-:S02]  /*21a0*/  FSEL R9, R94, -INF , P3 ;  /* 0xff8000005e097808 */ /* 0x000fc40001800000 */
[----:B------:R-:W-:Y:S01]  /*21b0*/  FMNMX.FTZ R4, R107, R7, !PT ;  /* 0x000000076b047209 */ /* 0x000fe20007810000 */
[----:B------:R-:W-:Y:S01]  /*21c0*/  UISETP.GE.AND UP0, UPT, UR22, UR21, UPT ;  /* 0x000000151600728c */ /* 0x000fe2000bf06270 */
[C---:B------:R-:W-:Y:S02]  /*21d0*/  ISETP.GT.AND P2, PT, R0.reuse, 0x10, PT ;  /* 0x000000100000780c */ /* 0x040fe40003f44270 */
[----:B------:R-:W-:Y:S01]  /*21e0*/  FSEL R95, R95, -INF , P1 ;  /* 0xff8000005f5f7808 */ /* 0x000fe20000800000 */
[----:B------:R-:W-:Y:S01]  /*21f0*/  SYNCS.ARRIVE.TRANS64.RED.A1T0 RZ, [UR6], RZ ;  /* 0x000000ffffff79a7 */ /* 0x000fe20008100406 */
        /* <DEDUP_REMOVED lines=106> */
[----:B------:R-:W-:Y:S02]  /*28a0*/  FSEL R39, R39, -INF , P1 ;  /* 0xff80000027277808 */ /* 0x000fe40000800000 */
[----:B------:R-:W-:Y:S02]  /*28b0*/  FMNMX.FTZ R0, R38, R109, !PT ;  /* 0x0000006d26007209 */ /* 0x000fe40007810000 */
[----:B-1----:R-:W-:Y:S02]  /*28c0*/  VIADDMNMX R2, R10, R11, R2, PT ;  /* 0x0000000b0a027246 */ /* 0x002fe40003800102 */
[----:B------:R-:W-:Y:S02]  /*28d0*/  FMNMX.FTZ R8, R39, R0, !PT ;  /* 0x0000000027087209 */ /* 0x000fe40007810000 */
[----:B------:R-:W-:-:S02]  /*28e0*/  ISETP.GT.AND P2, PT, R2, 0x1, PT ;  /* 0x000000010200780c */ /* 0x000fc40003f44270 */
        /* <DEDUP_REMOVED lines=50> */
[C---:B------:R-:W-:Y:S01]  /*2c10*/  ISETP.GT.AND P1, PT, R2.reuse, 0x19, PT ;  /* 0x000000190200780c */ /* 0x040fe20003f24270 */
[----:B------:R-:W-:Y:S01]  /*2c20*/  MUFU.EX2 R8, R8 ;  /* 0x0000000800087308 */ /* 0x000fe20000000800 */
[----:B------:R-:W-:Y:S01]  /*2c30*/  FMNMX.FTZ R95, R97, R14, !PT ;  /* 0x0000000e615f7209 */ /* 0x000fe20007810000 */
[--C-:B------:R-:W-:Y:S01]  /*2c40*/  FFMA.FTZ R14, R91, UR43, -R4.reuse ;  /* 0x0000002b5b0e7c23 */ /* 0x100fe20008010804 */
[----:B------:R-:W-:Y:S01]  /*2c50*/  FSEL R101, R101, -INF , P1 ;  /* 0xff80000065657808 */ /* 0x000fe20000800000 */
[--C-:B------:R-:W-:Y:S01]  /*2c60*/  FFMA.FTZ R105, R105, UR43, -R4.reuse ;  /* 0x0000002b69697c23 */ /* 0x100fe20008010804 */
[----:B------:R-:W-:Y:S01]  /*2c70*/  ISETP.GT.AND P1, PT, R2, 0x20, PT ;  /* 0x000000200200780c */ /* 0x000fe20003f24270 */
[--C-:B------:R-:W-:Y:S01]  /*2c80*/  FFMA.FTZ R11, R99, UR43, -R4.reuse ;  /* 0x0000002b630b7c23 */ /* 0x100fe20008010804 */
[----:B------:R-:W-:Y:S01]  /*2c90*/  FMNMX.FTZ R20, R100, R95, !PT ;  /* 0x0000005f64147209 */ /* 0x000fe20007810000 */
[----:B------:R-:W-:Y:S01]  /*2ca0*/  MUFU.EX2 R6, R6 ;  /* 0x0000000600067308 */ /* 0x000fe20000000800 */
[----:B------:R-:W-:Y:S01]  /*2cb0*/  FSEL R72, R72, -INF , P1 ;  /* 0xff80000048487808 */ /* 0x000fe20000800000 */
[--C-:B------:R-:W-:Y:S01]  /*2cc0*/  FFMA.FTZ R103, R103, UR43, -R4.reuse ;  /* 0x0000002b67677c23 */ /* 0x100fe20008010804 */
[----:B------:R-:W-:Y:S01]  /*2cd0*/  FMNMX.FTZ R91, R101, R20, !PT ;  /* 0x00000014655b7209 */ /* 0x000fe20007810000 */
        /* <DEDUP_REMOVED lines=12> */
[----:B------:R-:W0:Y:S01]  /*2da0*/  MUFU.EX2 R9, R9 ;  /* 0x0000000900097308 */ /* 0x000e220000000800 */
        /* <DEDUP_REMOVED lines=13> */
[----:B------:R-:W-:Y:S01]  /*2e80*/  FFMA.FTZ R38, R38, UR43, -R4 ;  /* 0x0000002b26267c23 */ /* 0x000fe20008010804 */
[----:B------:R-:W-:Y:S01]  /*2e90*/  FMNMX.FTZ R78, R84, R79, !PT ;  /* 0x0000004f544e7209 */ /* 0x000fe20007810000 */
[----:B------:R1:W-:Y:S01]  /*2ea0*/  MUFU.EX2 R21, R82 ;  /* 0x0000005200157308 */ /* 0x0003e20000000800 */
[----:B------:R-:W-:-:S02]  /*2eb0*/  FSEL R74, R56, -INF , P1 ;  /* 0xff800000384a7808 */ /* 0x000fc40000800000 */
[----:B------:R-:W-:Y:S02]  /*2ec0*/  FMNMX.FTZ R75, R85, R78, !PT ;  /* 0x0000004e554b7209 */ /* 0x000fe40007810000 */
[----:B------:R-:W-:Y:S02]  /*2ed0*/  ISETP.GT.AND P1, PT, R2, 0x48, PT ;  /* 0x000000480200780c */ /* 0x000fe40003f24270 */
[----:B------:R-:W-:Y:S01]  /*2ee0*/  FMNMX.FTZ R78, R74, R75, !PT ;  /* 0x0000004b4a4e7209 */ /* 0x000fe20007810000 */
[----:B------:R-:W-:Y:S01]  /*2ef0*/  MUFU.EX2 R56, R90 ;  /* 0x0000005a00387308 */ /* 0x000fe20000000800 */
[----:B------:R-:W-:Y:S02]  /*2f00*/  FSEL R60, R60, -INF , P1 ;  /* 0xff8000003c3c7808 */ /* 0x000fe40000800000 */
[----:B------:R-:W-:Y:S02]  /*2f10*/  FMNMX.FTZ R79, R57, R78, !PT ;  /* 0x0000004e394f7209 */ /* 0x000fe40007810000 */
[----:B------:R-:W-:-:S02]  /*2f20*/  ISETP.GT.AND P1, PT, R2, 0x50, PT ;  /* 0x000000500200780c */ /* 0x000fc40003f24270 */
[----:B-1----:R-:W-:Y:S01]  /*2f30*/  FMNMX.FTZ R82, R60, R79, !PT ;  /* 0x0000004f3c527209 */ /* 0x002fe20007810000 */
[----:B------:R1:W-:Y:S01]  /*2f40*/  MUFU.EX2 R75, R83 ;  /* 0x00000053004b7308 */ /* 0x0003e20000000800 */
[----:B------:R-:W-:Y:S02]  /*2f50*/  FSEL R78, R64, -INF , P1 ;  /* 0xff800000404e7808 */ /* 0x000fe40000800000 */
[----:B------:R-:W-:Y:S02]  /*2f60*/  FMNMX.FTZ R79, R61, R82, !PT ;  /* 0x000000523d4f7209 */ /* 0x000fe40007810000 */
[----:B------:R-:W-:Y:S02]  /*2f70*/  ISETP.GT.AND P1, PT, R2, 0x58, PT ;  /* 0x000000580200780c */ /* 0x000fe40003f24270 */
[----:B------:R-:W-:Y:S01]  /*2f80*/  FMNMX.FTZ R82, R78, R79, !PT ;  /* 0x0000004f4e527209 */ /* 0x000fe20007810000 */
[----:B------:R2:W-:Y:S01]  /*2f90*/  MUFU.EX2 R64, R86 ;  /* 0x0000005600407308 */ /* 0x0005e20000000800 */
[----:B------:R-:W-:-:S02]  /*2fa0*/  FSEL R68, R68, -INF , P1 ;  /* 0xff80000044447808 */ /* 0x000fc40000800000 */
[----:B-1----:R-:W-:Y:S02]  /*2fb0*/  FMNMX.FTZ R83, R65, R82, !PT ;  /* 0x0000005241537209 */ /* 0x002fe40007810000 */
[----:B------:R-:W-:Y:S02]  /*2fc0*/  ISETP.GT.AND P1, PT, R2, 0x60, PT ;  /* 0x000000600200780c */ /* 0x000fe40003f24270 */
[----:B------:R-:W-:Y:S01]  /*2fd0*/  FMNMX.FTZ R82, R68, R83, !PT ;  /* 0x0000005344527209 */ /* 0x000fe20007810000 */
[----:B------:R1:W-:Y:S01]  /*2fe0*/  MUFU.EX2 R79, R87 ;  /* 0x00000057004f7308 */ /* 0x0003e20000000800 */
[----:B--2---:R-:W-:-:S01]  /*2ff0*/  FFMA.FTZ R86, R58, UR43, -R4 ;  /* 0x0000002b3a567c23 */ /* 0x004fc20008010804 */
[----:B------:R-:W-:Y:S02]  /*3000*/  ISETP.GT.AND P2, PT, R2, 0x61, PT ;  /* 0x000000610200780c */ /* 0x000fe40003f44270 */
[----:B------:R-:W-:Y:S02]  /*3010*/  FSEL R58, R40, -INF , P1 ;  /* 0xff800000283a7808 */ /* 0x000fe40000800000 */
[----:B------:R-:W-:-:S02]  /*3020*/  FMNMX.FTZ R83, R69, R82, !PT ;  /* 0x0000005245537209 */ /* 0x000fc40007810000 */
[----:B------:R-:W-:Y:S01]  /*3030*/  ISETP.GT.AND P1, PT, R2, 0x68, PT ;  /* 0x000000680200780c */ /* 0x000fe20003f24270 */
[----:B------:R2:W-:Y:S01]  /*3040*/  MUFU.EX2 R40, R86 ;  /* 0x0000005600287308 */ /* 0x0005e20000000800 */
[----:B------:R-:W-:Y:S01]  /*3050*/  FSEL R41, R41, -INF , P2 ;  /* 0xff80000029297808 */ /* 0x000fe20001000000 */
[--C-:B-1----:R-:W-:Y:S01]  /*3060*/  FFMA.FTZ R87, R66, UR43, -R4.reuse ;  /* 0x0000002b42577c23 */ /* 0x102fe20008010804 */
[----:B------:R-:W-:Y:S02]  /*3070*/  FMNMX.FTZ R82, R58, R83, !PT ;  /* 0x000000533a527209 */ /* 0x000fe40007810000 */
[----:B------:R-:W-:Y:S02]  /*3080*/  ISETP.GT.AND P2, PT, R2, 0x69, PT ;  /* 0x000000690200780c */ /* 0x000fe40003f44270 */
[----:B------:R-:W-:Y:S01]  /*3090*/  FSEL R44, R44, -INF , P1 ;  /* 0xff8000002c2c7808 */ /* 0x000fe20000800000 */
[----:B------:R-:W-:Y:S01]  /*30a0*/  MUFU.EX2 R11, R11 ;  /* 0x0000000b000b7308 */ /* 0x000fe20000000800 */
[----:B------:R-:W-:Y:S01]  /*30b0*/  FMNMX.FTZ R83, R41, R82, !PT ;  /* 0x0000005229537209 */ /* 0x000fe20007810000 */
[----:B--2---:R-:W-:Y:S01]  /*30c0*/  FFMA.FTZ R86, R62, UR43, -R4 ;  /* 0x0000002b3e567c23 */ /* 0x004fe20008010804 */
        /* <DEDUP_REMOVED lines=8> */
[----:B------:R1:W-:Y:S01]  /*3150*/  MUFU.EX2 R48, R86 ;  /* 0x0000005600307308 */ /* 0x0003e20000000800 */
[----:B------:R-:W-:Y:S01]  /*3160*/  FSEL R82, R49, -INF , P2 ;  /* 0xff80000031527808 */ /* 0x000fe20001000000 */
[----:B------:R-:W-:Y:S01]  /*3170*/  FFMA.FTZ R49, R63, UR43, -R4 ;  /* 0x0000002b3f317c23 */ /* 0x000fe20008010804 */
[----:B------:R-:W-:-:S02]  /*3180*/  FMNMX.FTZ R83, R62, R83, !PT ;  /* 0x000000533e537209 */ /* 0x000fc40007810000 */
[----:B------:R-:W-:Y:S02]  /*3190*/  ISETP.GT.AND P2, PT, R2, 0x79, PT ;  /* 0x000000790200780c */ /* 0x000fe40003f44270 */
[----:B------:R-:W-:Y:S01]  /*31a0*/  FSEL R52, R52, -INF , P1 ;  /* 0xff80000034347808 */ /* 0x000fe20000800000 */
[----:B------:R-:W2:Y:S01]  /*31b0*/  MUFU.EX2 R13, R103 ;  /* 0x00000067000d7308 */ /* 0x000ea20000000800 */
[----:B------:R-:W-:Y:S02]  /*31c0*/  FMNMX.FTZ R83, R82, R83, !PT ;  /* 0x0000005352537209 */ /* 0x000fe40007810000 */
[----:B------:R-:W-:Y:S02]  /*31d0*/  FSEL R53, R53, -INF , P2 ;  /* 0xff80000035357808 */ /* 0x000fe40001000000 */
[----:B------:R-:W-:Y:S02]  /*31e0*/  ISETP.GT.AND P1, PT, R2, 0x80, PT ;  /* 0x000000800200780c */ /* 0x000fe40003f24270 */
[----:B------:R-:W-:Y:S01]  /*31f0*/  FMNMX.FTZ R66, R52, R83, !PT ;  /* 0x0000005334427209 */ /* 0x000fe20007810000 */
[----:B------:R-:W-:Y:S01]  /*3200*/  MUFU.EX2 R14, R14 ;  /* 0x0000000e000e7308 */ /* 0x000fe20000000800 */
[----:B------:R-:W-:-:S02]  /*3210*/  ISETP.GT.AND P2, PT, R2, 0x81, PT ;  /* 0x000000810200780c */ /* 0x000fc40003f44270 */
[----:B------:R-:W-:Y:S02]  /*3220*/  FSEL R63, R24, -INF , P1 ;  /* 0xff800000183f7808 */ /* 0x000fe40000800000 */
[----:B-1----:R-:W-:Y:S02]  /*3230*/  FMNMX.FTZ R86, R53, R66, !PT ;  /* 0x0000004235567209 */ /* 0x002fe40007810000 */
[----:B------:R-:W-:Y:S01]  /*3240*/  ISETP.GT.AND P1, PT, R2, 0x88, PT ;  /* 0x000000880200780c */ /* 0x000fe20003f24270 */
[----:B------:R1:W-:Y:S01]  /*3250*/  MUFU.EX2 R24, R87 ;  /* 0x0000005700187308 */ /* 0x0003e20000000800 */
[----:B------:R-:W-:Y:S01]  /*3260*/  FSEL R66, R25, -INF , P2 ;  /* 0xff80000019427808 */ /* 0x000fe20001000000 */
[----:B------:R-:W-:Y:S01]  /*3270*/  FFMA.FTZ R25, R67, UR43, -R4 ;  /* 0x0000002b43197c23 */ /* 0x000fe20008010804 */
[----:B------:R-:W-:Y:S02]  /*3280*/  FMNMX.FTZ R83, R63, R86, !PT ;  /* 0x000000563f537209 */ /* 0x000fe40007810000 */
[----:B------:R-:W-:-:S02]  /*3290*/  FSEL R67, R28, -INF , P1 ;  /* 0xff8000001c437808 */ /* 0x000fc40000800000 */
[----:B------:R-:W-:Y:S01]  /*32a0*/  ISETP.GT.AND P2, PT, R2, 0x89, PT ;  /* 0x000000890200780c */ /* 0x000fe20003f44270 */
[----:B------:R-:W-:Y:S01]  /*32b0*/  MUFU.EX2 R15, R15 ;  /* 0x0000000f000f7308 */ /* 0x000fe20000000800 */
[----:B------:R-:W-:Y:S01]  /*32c0*/  FMNMX.FTZ R28, R66, R83, !PT ;  /* 0x00000053421c7209 */ /* 0x000fe20007810000 */
[----:B-1----:R-:W-:Y:S01]  /*32d0*/  FFMA.FTZ R87, R70, UR43, -R4 ;  /* 0x0000002b46577c23 */ /* 0x002fe20008010804 */
[C---:B------:R-:W-:Y:S02]  /*32e0*/  ISETP.GT.AND P1, PT, R2.reuse, 0x90, PT ;  /* 0x000000900200780c */ /* 0x040fe40003f24270 */
[----:B------:R-:W-:Y:S02]  /*32f0*/  FSEL R29, R29, -INF , P2 ;  /* 0xff8000001d1d7808 */ /* 0x000fe40001000000 */
[----:B------:R-:W-:Y:S01]  /*3300*/  FMNMX.FTZ R70, R67, R28, !PT ;  /* 0x0000001c43467209 */ /* 0x000fe20007810000 */
[----:B------:R-:W1:Y:S01]  /*3310*/  MUFU.EX2 R20, R20 ;  /* 0x0000001400147308 */ /* 0x000e620000000800 */
        /* <DEDUP_REMOVED lines=23> */
[----:B---3--:R-:W3:Y:S01]  /*3490*/  SHFL.BFLY PT, R87, R2, 0x2, 0x1f ;  /* 0x0c401f0002577f89 */ /* 0x008ee200000e0000 */
[----:B------:R-:W-:Y:S01]  /*34a0*/  MUFU.EX2 R59, R59 ;  /* 0x0000003b003b7308 */ /* 0x000fe20000000800 */
[----:B0-----:R-:W-:-:S02]  /*34b0*/  F2FP.SATFINITE.E4M3.F32.PACK_AB_MERGE_C R153, R9, R8, RZ ;  /* 0x000000080999723e */ /* 0x001fc400048070ff */
[----:B--2---:R-:W-:Y:S02]  /*34c0*/  F2FP.SATFINITE.E4M3.F32.PACK_AB_MERGE_C R155, R13, R12, RZ ;  /* 0x0000000c0d9b723e */ /* 0x004fe400048070ff */
[----:B-1----:R-:W-:Y:S02]  /*34d0*/  F2FP.SATFINITE.E4M3.F32.PACK_AB_MERGE_C R149, R21, R20, RZ ;  /* 0x000000141595723e */ /* 0x002fe400048070ff */
[----:B------:R-:W-:Y:S01]  /*34e0*/  F2FP.SATFINITE.E4M3.F32.PACK_AB_MERGE_C R153, R7, R6, R153 ;  /* 0x000000060799723e */ /* 0x000fe20004807099 */
[----:B------:R-:W-:Y:S01]  /*34f0*/  MUFU.EX2 R49, R49 ;  /* 0x0000003100317308 */ /* 0x000fe20000000800 */
[----:B------:R-:W-:Y:S02]  /*3500*/  F2FP.SATFINITE.E4M3.F32.PACK_AB_MERGE_C R155, R11, R10, R155 ;  /* 0x0000000a0b9b723e */ /* 0x000fe4000480709b */
[----:B------:R-:W-:-:S05]  /*3510*/  F2FP.SATFINITE.E4M3.F32.PACK_AB_MERGE_C R149, R15, R14, R149 ;  /* 0x0000000e0f95723e */ /* 0x000fca0004807095 */
[----:B------:R-:W-:Y:S01]  /*3520*/  MUFU.EX2 R25, R25 ;  /* 0x0000001900197308 */ /* 0x000fe20000000800 */
[----:B---3--:R-:W-:-:S07]  /*3530*/  FMNMX.FTZ R87, R2, R87, !PT ;  /* 0x0000005702577209 */ /* 0x008fce0007810000 */
        /* <DEDUP_REMOVED lines=159> */
[C---:B--2---:R-:W-:Y:S01]  /*3f30*/  F2FP.SATFINITE.E4M3.F32.PACK_AB_MERGE_C R13, R44.reuse, R3, RZ ;  /* 0x000000032c0d723e */ /* 0x044fe200048070ff */
[----:B------:R-:W-:-:S03]  /*3f40*/  FADD.FTZ R44, R44, R7 ;  /* 0x000000072c2c7221 */ /* 0x000fc60000010000 */
[----:B------:R-:W-:Y:S02]  /*3f50*/  F2FP.SATFINITE.E4M3.F32.PACK_AB_MERGE_C R140, R41, R58, R13 ;  /* 0x0000003a298c723e */ /* 0x000fe4000480700d */
[----:B------:R-:W-:Y:S01]  /*3f60*/  CS2R R40, SRZ ;  /* 0x0000000000287805 */ /* 0x000fe2000001ff00 */
[----:B------:R-:W2:Y:S01]  /*3f70*/  MUFU.EX2 R52, R82 ;  /* 0x0000005200347308 */ /* 0x000ea20000000800 */
[----:B0-----:R-:W-:-:S07]  /*3f80*/  FADD.FTZ R7, R39, R44 ;  /* 0x0000002c27077221 */ /* 0x001fce0000010000 */
[----:B------:R-:W0:Y:S01]  /*3f90*/  MUFU.EX2 R47, R47 ;  /* 0x0000002f002f7308 */ /* 0x000e220000000800 */
[----:B-1----:R-:W-:-:S07]  /*3fa0*/  FADD.FTZ R10, R46, R11 ;  /* 0x0000000b2e0a7221 */ /* 0x002fce0000010000 */
[----:B------:R1:W3:Y:S01]  /*3fb0*/  MUFU.EX2 R29, R45 ;  /* 0x0000002d001d7308 */ /* 0x0002e20000000800 */
[----:B--2---:R-:W-:-:S07]  /*3fc0*/  FADD.FTZ R6, R52, R7 ;  /* 0x0000000734067221 */ /* 0x004fce0000010000 */
[----:B------:R-:W2:Y:S01]  /*3fd0*/  MUFU.EX2 R50, R50 ;  /* 0x0000003200327308 */ /* 0x000ea20000000800 */
[----:B0-----:R-:W-:-:S01]  /*3fe0*/  FADD.FTZ R11, R47, R10 ;  /* 0x0000000a2f0b7221 */ /* 0x001fc20000010000 */
[----:B-1----:R-:W-:-:S06]  /*3ff0*/  CS2R R44, SRZ ;  /* 0x00000000002c7805 */ /* 0x002fcc000001ff00 */
[----:B------:R-:W0:Y:S01]  /*4000*/  MUFU.EX2 R12, R53 ;  /* 0x00000035000c7308 */ /* 0x000e220000000800 */
[----:B---3--:R-:W-:-:S07]  /*4010*/  FADD.FTZ R7, R29, R6 ;  /* 0x000000061d077221 */ /* 0x008fce0000010000 */
[----:B------:R-:W1:Y:S01]  /*4020*/  MUFU.EX2 R26, R26 ;  /* 0x0000001a001a7308 */ /* 0x000e620000000800 */
[----:B--2---:R-:W-:-:S01]  /*4030*/  FADD.FTZ R11, R50, R11 ;  /* 0x0000000b320b7221 */ /* 0x004fc20000010000 */
[----:B------:R-:W-:Y:S02]  /*4040*/  F2FP.SATFINITE.E4M3.F32.PACK_AB_MERGE_C R47, R50, R47, RZ ;  /* 0x0000002f322f723e */ /* 0x000fe400048070ff */
[----:B------:R-:W-:Y:S02]  /*4050*/  CS2R R50, SRZ ;  /* 0x0000000000327805 */ /* 0x000fe4000001ff00 */
[----:B------:R-:W-:Y:S02]  /*4060*/  F2FP.SATFINITE.E4M3.F32.PACK_AB_MERGE_C R143, R46, R43, R47 ;  /* 0x0000002b2e8f723e */ /* 0x000fe4000480702f */
[----:B------:R-:W-:Y:S01]  /*4070*/  CS2R R46, SRZ ;  /* 0x00000000002e7805 */ /* 0x000fe2000001ff00 */
[----:B------:R-:W2:Y:S01]  /*4080*/  MUFU.EX2 R8, R63 ;  /* 0x0000003f00087308 */ /* 0x000ea20000000800 */
[----:B0-----:R-:W-:-:S01]  /*4090*/  FADD.FTZ R7, R12, R7 ;  /* 0x000000070c077221 */ /* 0x001fc20000010000 */
[----:B------:R-:W-:-:S02]  /*40a0*/  F2FP.SATFINITE.E4M3.F32.PACK_AB_MERGE_C R29, R12, R29, RZ ;  /* 0x0000001d0c1d723e */ /* 0x000fc400048070ff */
[----:B------:R-:W-:Y:S02]  /*40b0*/  CS2R R42, SRZ ;  /* 0x00000000002a7805 */ /* 0x000fe4000001ff00 */
[----:B------:R-:W-:Y:S02]  /*40c0*/  F2FP.SATFINITE.E4M3.F32.PACK_AB_MERGE_C R142, R52, R39, R29 ;  /* 0x00000027348e723e */ /* 0x000fe4000480701d */
[----:B------:R-:W-:Y:S01]  /*40d0*/  CS2R R52, SRZ ;  /* 0x0000000000347805 */ /* 0x000fe2000001ff00 */
[----:B------:R-:W0:Y:S01]  /*40e0*/  MUFU.EX2 R27, R27 ;  /* 0x0000001b001b7308 */ /* 0x000e220000000800 */
[----:B-1----:R-:W-:-:S01]  /*40f0*/  FADD.FTZ R12, R26, R11 ;  /* 0x0000000b1a0c7221 */ /* 0x002fc20000010000 */
[----:B------:R-:W-:-:S06]  /*4100*/  CS2R R28, SRZ ;  /* 0x00000000001c7805 */ /* 0x000fcc000001ff00 */
        /* <DEDUP_REMOVED lines=14> */
[----:B------:R-:W-:Y:S01]  /*41f0*/  CS2R R26, SRZ ;  /* 0x00000000001a7805 */ /* 0x000fe2000001ff00 */
[----:B------:R-:W-:Y:S01]  /*4200*/  MUFU.EX2 R32, R32 ;  /* 0x0000002000207308 */ /* 0x000fe20000000800 */
[----:B--2---:R-:W-:-:S01]  /*4210*/  FADD.FTZ R11, R62, R11 ;  /* 0x0000000b3e0b7221 */ /* 0x004fc20000010000 */
[----:B------:R-:W-:-:S04]  /*4220*/  F2FP.SATFINITE.E4M3.F32.PACK_AB_MERGE_C R67, R62, R67, RZ ;  /* 0x000000433e43723e */ /* 0x000fc800048070ff */
[----:B------:R-:W-:Y:S02]  /*4230*/  F2FP.SATFINITE.E4M3.F32.PACK_AB_MERGE_C R136, R9, R8, R67 ;  /* 0x000000080988723e */ /* 0x000fe40004807043 */
[----:B------:R-:W1:Y:S01]  /*4240*/  MUFU.EX2 R35, R35 ;  /* 0x0000002300237308 */ /* 0x000e620000000800 */
[----:B0-----:R-:W-:-:S01]  /*4250*/  FADD.FTZ R10, R34, R31 ;  /* 0x0000001f220a7221 */ /* 0x001fc20000010000 */
[----:B------:R-:W-:-:S06]  /*4260*/  CS2R R30, SRZ ;  /* 0x00000000001e7805 */ /* 0x000fcc000001ff00 */
[----:B------:R-:W-:Y:S08]  /*4270*/  MUFU.EX2 R3, R70 ;  /* 0x0000004600037308 */ /* 0x000ff00000000800 */
[----:B------:R-:W-:Y:S01]  /*4280*/  MUFU.EX2 R38, R38 ;  /* 0x0000002600267308 */ /* 0x000fe20000000800 */
[----:B-1----:R-:W-:-:S07]  /*4290*/  FADD.FTZ R9, R35, R10 ;  /* 0x0000000a23097221 */ /* 0x002fce0000010000 */
        /* <DEDUP_REMOVED lines=22> */
[----:B------:R-:W-:-:S07]  /*4400*/  IMAD.MOV.U32 R55, RZ, RZ, RZ ;  /* 0x000000ffff377224 */ /* 0x000fce00078e00ff */
.L_x_15200:
[----:B------:R-:W-:-:S04]  /*4410*/  UISETP.NE.AND UP0, UPT, UR23, 0x1, UPT ;  /* 0x000000011700788c */ /* 0x000fc8000bf05270 */
[----:B------:R-:W-:-:S04]  /*4420*/  USEL UR36, URZ, 0x1, UP0 ;  /* 0x000000013f247887 */ /* 0x000fc80008000000 */
[----:B------:R-:W-:Y:S01]  /*4430*/  ULOP3.LUT UR36, UR24, UR36, URZ, 0x3c, !UPT ;  /* 0x0000002418247292 */ /* 0x000fe2000f8e3c3f */
[----:B------:R-:W-:Y:S11]  /*4440*/  @!P0 BRA `(.L_x_15190) ;  /* 0x0000000000048947 */ /* 0x000ff60003800000 */
[----:B------:R-:W-:Y:S01]  /*4450*/  BPT.TRAP 0x1 ;  /* 0x000000040000795c */ /* 0x000fe20000300000 */
.L_x_15190:
        /* <DEDUP_REMOVED lines=9> */
.L_x_15191:
[----:B-1----:R-:W-:Y:S05]  /*44f0*/  @P1 BRA `(.L_x_15192) ;  /* 0x0000000000081947 */ /* 0x002fea0003800000 */
[----:B------:R-:W1:Y:S02]  /*4500*/  SYNCS.PHASECHK.TRANS64.TRYWAIT P1, [UR20+0x13230], R0 ;  /* 0x01323000ff0075a7 */ /* 0x000e640008020154 */
[----:B-1----:R-:W-:Y:S05]  /*4510*/  @!P1 BRA `(.L_x_15193) ;  /* 0x000000e000289947 */ /* 0x002fea0003800000 */
.L_x_15192:
        /* <DEDUP_REMOVED lines=64> */
.L_x_15194:
[----:B------:R-:W-:Y:S01]  /*4920*/  ULEA UR11, UR23, UR45, 0x3 ;  /* 0x0000002d170b7291 */ /* 0x000fe2000f8e183f */
[----:B01----:R-:W-:-:S05]  /*4930*/  IMAD.U32 R0, RZ, RZ, UR24 ;  /* 0x00000018ff007e24 */ /* 0x003fca000f8e00ff */
[----:B------:R-:W-:-:S04]  /*4940*/  SHF.L.U32 R0, R0, 0x1f, RZ ;  /* 0x0000001f00007819 */ /* 0x000fc800000006ff */
[----:B------:R0:W1:Y:S01]  /*4950*/  SYNCS.PHASECHK.TRANS64.TRYWAIT P1, [UR11+0x13250], R0 ;  /* 0x01325000ff0075a7 */ /* 0x000062000802014b */
[----:B------:R-:W-:Y:S05]  /*4960*/  @!P0 BRA `(.L_x_15195) ;  /* 0x0000000000048947 */ /* 0x000fea0003800000 */
[----:B------:R-:W-:Y:S01]  /*4970*/  BPT.TRAP 0x1 ;  /* 0x000000040000795c */ /* 0x000fe20000300000 */
.L_x_15195:
[----:B-1----:R-:W-:Y:S05]  /*4980*/  @P1 BRA `(.L_x_15196) ;  /* 0x0000000000081947 */ /* 0x002fea0003800000 */
[----:B------:R-:W1:Y:S02]  /*4990*/  SYNCS.PHASECHK.TRANS64.TRYWAIT P1, [UR11+0x13250], R0 ;  /* 0x01325000ff0075a7 */ /* 0x000e64000802014b */
[----:B-1----:R-:W-:Y:S05]  /*49a0*/  @!P1 BRA `(.L_x_15197) ;  /* 0x000000dc001c9947 */ /* 0x002fea0003800000 */
.L_x_15196:
        /* <DEDUP_REMOVED lines=32> */
.L_x_15198:
[----:B------:R-:W-:Y:S01]  /*4bb0*/  UISETP.NE.AND UP0, UPT, UR51, URZ, UPT ;  /* 0x0000003f3300728c */ /* 0x000fe2000bf05270 */
[----:B------:R-:W-:Y:S01]  /*4bc0*/  VIADD R8, R17, UR42 ;  /* 0x0000002a11087c36 */ /* 0x000fe20008000000 */
[----:B------:R-:W-:Y:S01]  /*4bd0*/  UIADD3 UR20, UR20, 0x13240, URZ ;  /* 0x0001324014147890 */ /* 0x000fe2000fffe03f */
[----:B------:R-:W-:Y:S02]  /*4be0*/  IMAD.MOV.U32 R11, RZ, RZ, -0x2 ;  /* 0xfffffffeff0b7424 */ /* 0x000fe400078e00ff */
[----:B------:R-:W-:Y:S01]  /*4bf0*/  IMAD.U32 R15, RZ, RZ, UR43 ;  /* 0x0000002bff0f7e24 */ /* 0x000fe2000f8e00ff */
[----:B------:R-:W-:Y:S01]  /*4c00*/  PLOP3.LUT P1, PT, PT, PT, UP0, 0x80, 0x0 ;  /* 0x000000000000781c */ /* 0x000fe20003f2f008 */
[----:B------:R-:W-:Y:S01]  /*4c10*/  UPRMT UR20, UR44, 0x654, UR20 ;  /* 0x000006542c147896 */ /* 0x000fe20008000014 */
[----:B------:R-:W-:-:S03]  /*4c20*/  PLOP3.LUT P2, PT, PT, PT, UP0, 0x80, 0x0 ;  /* 0x000000000000781c */ /* 0x000fc60003f4f008 */
[----:B------:R-:W-:-:S05]  /*4c30*/  @UP0 ULDC UR6, c[0x0][0x44c] ;  /* 0x0001130000060ab9 */ /* 0x000fca0000000800 */
[----:B------:R-:W-:Y:S03]  /*4c40*/  SYNCS.ARRIVE.TRANS64.RED.A1T0 RZ, [UR20], RZ ;  /* 0x000000ffffff79a7 */ /* 0x000fe60008100414 */
[----:B01----:R-:W-:Y:S01]  /*4c50*/  @P1 IMAD.HI.U32 R0, R8, UR6, RZ ;  /* 0x0000000608001c27 */ /* 0x003fe2000f8e00ff */
[----:B------:R-:W-:-:S04]  /*4c60*/  @UP0 ULDC UR6, c[0x0][0x450] ;  /* 0x0001140000060ab9 */ /* 0x000fc80000000800 */
[----:B------:R-:W-:Y:S01]  /*4c70*/  @P2 SHF.R.U32.HI R8, RZ, UR6, R0 ;  /* 0x00000006ff082c19 */ /* 0x000fe20008011600 */
[----:B------:R-:W-:Y:S02]  /*4c80*/  UMOV UR6, 0x1 ;  /* 0x0000000100067882 */ /* 0x000fe40000000000 */
[----:B------:R-:W-:Y:S02]  /*4c90*/  UIMAD UR6, UR22, -0xa0, UR6 ;  /* 0xffffff60160678a4 */ /* 0x000fe4000f8e0206 */
[----:B------:R-:W0:Y:S04]  /*4ca0*/  SHFL.IDX PT, R9, R8, RZ, 0x1c1f ;  /* 0x001c1fff08097589 */ /* 0x000e2800000e0000 */
[----:B------:R-:W-:Y:S02]  /*4cb0*/  IMAD R0, R16, R11, UR6 ;  /* 0x0000000610007e24 */ /* 0x000fe4000f8e020b */
[----:B------:R-:W-:-:S05]  /*4cc0*/  IMAD.U32 R11, RZ, RZ, UR50 ;  /* 0x00000032ff0b7e24 */ /* 0x000fca000f8e00ff */
[----:B------:R-:W-:-:S05]  /*4cd0*/  IADD3 R0, -R11, UR49, R0 ;  /* 0x000000310b007c10 */ /* 0x000fca000fffe100 */
        /* <DEDUP_REMOVED lines=127> */
[----:B------:R0:W1:Y:S03]  /*54d0*/  SHFL.IDX PT, R15, R8, 0x1, 0x1c1f ;  /* 0x003c1f00080f7f89 */ /* 0x00006600000e0000 */
[----:B------:R-:W-:-:S05]  /*54e0*/  FSEL R10, R10, RZ, P1 ;  /* 0x000000ff0a0a7208 */ /* 0x000fca0000800000 */
[--C-:B------:R-:W-:Y:S01]  /*54f0*/  FFMA.FTZ R11, R124, UR43, -R10.reuse ;  /* 0x0000002b7c0b7c23 */ /* 0x100fe2000801080a */
[----:B------:R-:W-:-:S01]  /*5500*/  FFMA.FTZ R124, R104, UR43, -R10 ;  /* 0x0000002b687c7c23 */ /* 0x000fc2000801080a */
[--C-:B------:R-:W-:Y:S01]  /*5510*/  FFMA.FTZ R12, R121, UR43, -R10.reuse ;  /* 0x0000002b790c7c23 */ /* 0x100fe2000801080a */
[----:B------:R-:W-:-:S01]  /*5520*/  FFMA.FTZ R14, R125, UR43, -R10 ;  /* 0x0000002b7d0e7c23 */ /* 0x000fc2000801080a */
[--C-:B------:R-:W-:Y:S01]  /*5530*/  FFMA.FTZ R125, R113, UR43, -R10.reuse ;  /* 0x0000002b717d7c23 */ /* 0x100fe2000801080a */
[----:B0-----:R-:W-:-:S01]  /*5540*/  FFMA.FTZ R8, R129, UR43, -R10 ;  /* 0x0000002b81087c23 */ /* 0x001fc2000801080a */
[--C-:B------:R-:W-:Y:S01]  /*5550*/  FFMA.FTZ R13, R128, UR43, -R10.reuse ;  /* 0x0000002b800d7c23 */ /* 0x100fe2000801080a */
[----:B------:R-:W-:Y:S01]  /*5560*/  FSEL R129, R2, RZ, P1 ;  /* 0x000000ff02817208 */ /* 0x000fe20000800000 */
        /* <DEDUP_REMOVED lines=8> */
[----:B-1----:R-:W-:-:S02]  /*55f0*/  IMAD.IADD R0, R0, 0x1, R15 ;  /* 0x0000000100007824 */ /* 0x002fc400078e020f */
[----:B------:R-:W-:-:S01]  /*5600*/  FFMA.FTZ R15, R132, UR43, -R10 ;  /* 0x0000002b840f7c23 */ /* 0x000fc2000801080a */
[--C-:B------:R-:W-:Y:S01]  /*5610*/  FFMA.FTZ R76, R76, UR43, -R10.reuse ;  /* 0x0000002b4c4c7c23 */ /* 0x100fe2000801080a */
[----:B------:R-:W-:-:S01]  /*5620*/  FFMA.FTZ R77, R77, UR43, -R10 ;  /* 0x0000002b4d4d7c23 */ /* 0x000fc2000801080a */
[--C-:B------:R-:W-:Y:S01]  /*5630*/  FFMA.FTZ R80, R80, UR43, -R10.reuse ;  /* 0x0000002b50507c23 */ /* 0x100fe2000801080a */
[C---:B------:R-:W-:Y:S01]  /*5640*/  ISETP.GT.AND P2, PT, R0.reuse, RZ, PT ;  /* 0x000000ff0000720c */ /* 0x040fe20003f44270 */
[--C-:B------:R-:W-:Y:S01]  /*5650*/  FFMA.FTZ R81, R81, UR43, -R10.reuse ;  /* 0x0000002b51517c23 */ /* 0x100fe2000801080a */
[----:B------:R-:W-:Y:S01]  /*5660*/  ISETP.GT.AND P3, PT, R0, 0x1, PT ;  /* 0x000000010000780c */ /* 0x000fe20003f64270 */
[--C-:B------:R-:W-:Y:S01]  /*5670*/  FFMA.FTZ R84, R84, UR43, -R10.reuse ;  /* 0x0000002b54547c23 */ /* 0x100fe2000801080a */
[----:B------:R-:W-:Y:S01]  /*5680*/  FSEL R122, R122, -INF , P2 ;  /* 0xff8000007a7a7808 */ /* 0x000fe20001000000 */
[--C-:B------:R-:W-:Y:S01]  /*5690*/  FFMA.FTZ R85, R85, UR43, -R10.reuse ;  /* 0x0000002b55557c23 */ /* 0x100fe2000801080a */
[----:B------:R-:W-:Y:S01]  /*56a0*/  ISETP.GT.AND P2, PT, R0, 0x8, PT ;  /* 0x000000080000780c */ /* 0x000fe20003f44270 */
[--C-:B------:R-:W-:Y:S01]  /*56b0*/  FFMA.FTZ R56, R56, UR43, -R10.reuse ;  /* 0x0000002b38387c23 */ /* 0x100fe2000801080a */
        /* <DEDUP_REMOVED lines=17> */
[----:B------:R-:W-:Y:S01]  /*57d0*/  FADD.FTZ R129, -R129, R6 ;  /* 0x0000000681817221 */ /* 0x000fe20000010100 */
        /* <DEDUP_REMOVED lines=11> */
[----:B------:R-:W-:Y:S01]  /*5890*/  FSEL R135, R135, -INF , P3 ;  /* 0xff80000087877808 */ /* 0x000fe20001800000 */
[----:B------:R0:W-:Y:S01]  /*58a0*/  MUFU.EX2 R21, R124 ;  /* 0x0000007c00157308 */ /* 0x0001e20000000800 */
[----:B------:R-:W-:-:S02]  /*58b0*/  ISETP.GT.AND P2, PT, R0, 0x20, PT ;  /* 0x000000200000780c */ /* 0x000fc40003f44270 */
[----:B------:R-:W-:Y:S02]  /*58c0*/  FMNMX.FTZ R120, R134, R121, !PT ;  /* 0x0000007986787209 */ /* 0x000fe40007810000 */
[----:B------:R-:W-:Y:S02]  /*58d0*/  ISETP.GT.AND P3, PT, R0, 0x21, PT ;  /* 0x000000210000780c */ /* 0x000fe40003f64270 */
[----:B------:R-:W-:Y:S01]  /*58e0*/  FSEL R106, R106, -INF , P2 ;  /* 0xff8000006a6a7808 */ /* 0x000fe20001000000 */
[----:B------:R-:W-:Y:S01]  /*58f0*/  MUFU.EX2 R11, R11 ;  /* 0x0000000b000b7308 */ /* 0x000fe20000000800 */
[----:B------:R-:W-:Y:S01]  /*5900*/  FMNMX.FTZ R105, R135, R120, !PT ;  /* 0x0000007887697209 */ /* 0x000fe20007810000 */
[----:B0-----:R-:W-:Y:S01]  /*5910*/  FFMA.FTZ R124, R108, UR43, -R10 ;  /* 0x0000002b6c7c7c23 */ /* 0x001fe2000801080a */
        /* <DEDUP_REMOVED lines=9> */
[----:B------:R0:W-:Y:S01]  /*59b0*/  MUFU.EX2 R105, R124 ;  /* 0x0000007c00697308 */ /* 0x0001e20000000800 */
[----:B------:R-:W-:-:S02]  /*59c0*/  FSEL R111, R111, -INF , P3 ;  /* 0xff8000006f6f7808 */ /* 0x000fc40001800000 */
        /* <DEDUP_REMOVED lines=12> */
[----:B------:R-:W-:Y:S02]  /*5a90*/  FMNMX.FTZ R121, R115, R112, !PT ;  /* 0x0000007073797209 */ /* 0x000fe40007810000 */
[----:B------:R-:W-:Y:S01]  /*5aa0*/  FSEL R119, R119, -INF , P3 ;  /* 0xff80000077777808 */ /* 0x000fe20001800000 */
[----:B------:R-:W-:Y:S01]  /*5ab0*/  MUFU.EX2 R109, R124 ;  /* 0x0000007c006d7308 */ /* 0x000fe20000000800 */
[----:B------:R-:W-:-:S02]  /*5ac0*/  ISETP.GT.AND P2, PT, R0, 0x40, PT ;  /* 0x000000400000780c */ /* 0x000fc40003f44270 */
[----:B------:R-:W-:Y:S02]  /*5ad0*/  FMNMX.FTZ R120, R118, R121, !PT ;  /* 0x0000007976787209 */ /* 0x000fe40007810000 */
[----:B------:R-:W-:Y:S02]  /*5ae0*/  ISETP.GT.AND P3, PT, R0, 0x41, PT ;  /* 0x000000410000780c */ /* 0x000fe40003f64270 */
[----:B------:R-:W-:Y:S01]  /*5af0*/  FSEL R112, R90, -INF , P2 ;  /* 0xff8000005a707808 */ /* 0x000fe20001000000 */
[----:B------:R-:W-:Y:S01]  /*5b00*/  MUFU.EX2 R15, R15 ;  /* 0x0000000f000f7308 */ /* 0x000fe20000000800 */
[----:B------:R-:W-:Y:S01]  /*5b10*/  FMNMX.FTZ R113, R119, R120, !PT ;  /* 0x0000007877717209 */ /* 0x000fe20007810000 */
[----:B------:R-:W-:Y:S01]  /*5b20*/  FFMA.FTZ R120, R116, UR43, -R10 ;  /* 0x0000002b74787c23 */ /* 0x000fe2000801080a */
        /* <DEDUP_REMOVED lines=95> */
[----:B-1----:R-:W-:-:S05]  /*6120*/  FMNMX.FTZ R121, R0, R121, !PT ;  /* 0x0000007900797209 */ /* 0x002fca0007810000 */
[----:B------:R-:W1:Y:S02]  /*6130*/  SHFL.BFLY PT, R0, R121, 0x1, 0x1f ;  /* 0x0c201f0079007f89 */ /* 0x000e6400000e0000 */
[----:B------:R-:W-:Y:S08]  /*6140*/  MUFU.EX2 R85, R85 ;  /* 0x0000005500557308 */ /* 0x000ff00000000800 */
[----:B------:R-:W-:Y:S08]  /*6150*/  MUFU.EX2 R56, R56 ;  /* 0x0000003800387308 */ /* 0x000ff00000000800 */
[----:B------:R-:W-:Y:S01]  /*6160*/  MUFU.EX2 R57, R57 ;  /* 0x0000003900397308 */ /* 0x000fe20000000800 */
[----:B-1----:R-:W-:Y:S01]  /*6170*/  FMNMX.FTZ R0, R121, R0, !PT ;  /* 0x0000000079007209 */ /* 0x002fe20007810000 */
[----:B------:R-:W-:-:S06]  /*6180*/  IMAD.U32 R121, RZ, RZ, UR43 ;  /* 0x0000002bff797e24 */ /* 0x000fcc000f8e00ff */
[----:B------:R-:W-:Y:S01]  /*6190*/  MUFU.EX2 R60, R60 ;  /* 0x0000003c003c7308 */ /* 0x000fe20000000800 */
[C---:B------:R-:W-:Y:S01]  /*61a0*/  FSETP.NEU.FTZ.AND P2, PT, R0.reuse, -INF , PT ;  /* 0xff8000000000780b */ /* 0x040fe20003f5d000 */
[----:B------:R-:W-:-:S03]  /*61b0*/  FFMA.FTZ R116, R0, R121, -8 ;  /* 0xc100000000747423 */ /* 0x000fc60000010079 */
[----:B------:R-:W-:Y:S02]  /*61c0*/  FSEL R128, R0, RZ, P2 ;  /* 0x000000ff00807208 */ /* 0x000fe40001000000 */
[----:B------:R-:W-:Y:S01]  /*61d0*/  FSEL R10, R116, RZ, P2 ;  /* 0x000000ff740a7208 */ /* 0x000fe20001000000 */
[----:B------:R-:W-:Y:S02]  /*61e0*/  MUFU.EX2 R61, R61 ;  /* 0x0000003d003d7308 */ /* 0x000fe40000000800 */
[----:B------:R-:W-:-:S02]  /*61f0*/  FADD.FTZ R128, -R128, R7 ;  /* 0x0000000780807221 */ /* 0x000fc40000010100 */
[--C-:B0-----:R-:W-:Y:S01]  /*6200*/  FFMA.FTZ R120, R126, UR43, -R10.reuse ;  /* 0x0000002b7e787c23 */ /* 0x101fe2000801080a */
[----:B------:R-:W-:Y:S01]  /*6210*/  FMUL.FTZ R126, R129, UR43 ;  /* 0x0000002b817e7c20 */ /* 0x000fe20008410000 */
[--C-:B------:R-:W-:Y:S01]  /*6220*/  FFMA.FTZ R116, R122, UR43, -R10.reuse ;  /* 0x0000002b7a747c23 */ /* 0x100fe2000801080a */
        /* <DEDUP_REMOVED lines=53> */
[----:B------:R-:W-:Y:S01]  /*6580*/  FADD.FTZ R113, R15, R128 ;  /* 0x000000800f717221 */ /* 0x000fe20000010000 */
[----:B------:R-:W-:-:S02]  /*6590*/  FFMA.FTZ R71, R71, UR43, -R10 ;  /* 0x0000002b47477c23 */ /* 0x000fc4000801080a */
        /* <DEDUP_REMOVED lines=112> */
.L_x_15199:
        /* <DEDUP_REMOVED lines=83> */
.L_x_15189:
[----:B------:R-:W-:-:S13]  /*71d0*/  ISETP.LE.AND P1, PT, RZ, UR22, PT ;  /* 0x00000016ff007c0c */ /* 0x000fda000bf23270 */
[----:B------:R-:W-:Y:S05]  /*71e0*/  @!P1 BRA `(.L_x_15201) ;  /* 0x0000002000a09947 */ /* 0x000fea0003800000 */
[----:B------:R-:W-:Y:S01]  /*71f0*/  IMAD.MOV.U32 R9, RZ, RZ, R0 ;  /* 0x000000ffff097224 */ /* 0x000fe200078e0000 */
[----:B------:R-:W-:Y:S01]  /*7200*/  UMOV UR21, UR36 ;  /* 0x0000002400157c82 */ /* 0x000fe20008000000 */
[----:B------:R-:W-:Y:S01]  /*7210*/  IMAD.MOV.U32 R7, RZ, RZ, R2 ;  /* 0x000000ffff077224 */ /* 0x000fe200078e0002 */
[----:B------:R-:W-:-:S06]  /*7220*/  UMOV UR20, UR37 ;  /* 0x0000002500147c82 */ /* 0x000fcc0008000000 */
.L_x_15212:
[----:B------:R-:W-:-:S04]  /*7230*/  UIADD3 UR37, UR20, 0x1, URZ ;  /* 0x0000000114257890 */ /* 0x000fc8000fffe03f */
[----:B------:R-:W-:-:S04]  /*7240*/  UISETP.NE.AND UP0, UPT, UR37, 0x2, UPT ;  /* 0x000000022500788c */ /* 0x000fc8000bf05270 */
[----:B------:R-:W-:Y:S02]  /*7250*/  USEL UR36, URZ, 0x1, UP0 ;  /* 0x000000013f247887 */ /* 0x000fe40008000000 */
[----:B------:R-:W-:Y:S02]  /*7260*/  USEL UR37, UR37, URZ, UP0 ;  /* 0x0000003f25257287 */ /* 0x000fe40008000000 */
[----:B------:R-:W-:Y:S01]  /*7270*/  ULOP3.LUT UR36, UR21, UR36, URZ, 0x3c, !UPT ;  /* 0x0000002415247292 */ /* 0x000fe2000f8e3c3f */
[----:B------:R-:W-:Y:S11]  /*7280*/  @!P0 BRA `(.L_x_15202) ;  /* 0x0000000000048947 */ /* 0x000ff60003800000 */
[----:B------:R-:W-:Y:S01]  /*7290*/  BPT.TRAP 0x1 ;  /* 0x000000040000795c */ /* 0x000fe20000300000 */
.L_x_15202:
[----:B------:R-:W-:Y:S01]  /*72a0*/  ULEA UR6, UR37, UR45, 0x3 ;  /* 0x0000002d25067291 */ /* 0x000fe2000f8e183f */
[----:B------:R-:W-:-:S05]  /*72b0*/  IMAD.U32 R0, RZ, RZ, UR36 ;  /* 0x00000024ff007e24 */ /* 0x000fca000f8e00ff */
[----:B------:R-:W-:-:S04]  /*72c0*/  SHF.L.U32 R0, R0, 0x1f, RZ ;  /* 0x0000001f00007819 */ /* 0x000fc800000006ff */
[----:B------:R0:W1:Y:S01]  /*72d0*/  SYNCS.PHASECHK.TRANS64.TRYWAIT P1, [UR6+0x13230], R0 ;  /* 0x01323000ff0075a7 */ /* 0x0000620008020146 */
[----:B------:R-:W-:Y:S05]  /*72e0*/  @!P0 BRA `(.L_x_15203) ;  /* 0x0000000000048947 */ /* 0x000fea0003800000 */
[----:B------:R-:W-:Y:S01]  /*72f0*/  BPT.TRAP 0x1 ;  /* 0x000000040000795c */ /* 0x000fe20000300000 */
.L_x_15203:
[----:B-1----:R-:W-:Y:S05]  /*7300*/  @P1 BRA `(.L_x_15204) ;  /* 0x0000000000081947 */ /* 0x002fea0003800000 */
[----:B------:R-:W1:Y:S02]  /*7310*/  SYNCS.PHASECHK.TRANS64.TRYWAIT P1, [UR6+0x13230], R0 ;  /* 0x01323000ff0075a7 */ /* 0x000e640008020146 */
[----:B-1----:R-:W-:Y:S05]  /*7320*/  @!P1 BRA `(.L_x_15205) ;  /* 0x000000b000d49947 */ /* 0x002fea0003800000 */
.L_x_15204:
        /* <DEDUP_REMOVED lines=64> */
.L_x_15206:
[----:B------:R-:W-:Y:S01]  /*7730*/  ULEA UR11, UR20, UR45, 0x3 ;  /* 0x0000002d140b7291 */ /* 0x000fe2000f8e183f */
[----:B01----:R-:W-:-:S05]  /*7740*/  IMAD.U32 R0, RZ, RZ, UR21 ;  /* 0x00000015ff007e24 */ /* 0x003fca000f8e00ff */
[----:B------:R-:W-:-:S04]  /*7750*/  SHF.L.U32 R0, R0, 0x1f, RZ ;  /* 0x0000001f00007819 */ /* 0x000fc800000006ff */
[----:B------:R0:W1:Y:S01]  /*7760*/  SYNCS.PHASECHK.TRANS64.TRYWAIT P1, [UR11+0x13250], R0 ;  /* 0x01325000ff0075a7 */ /* 0x000062000802014b */
[----:B------:R-:W-:Y:S05]  /*7770*/  @!P0 BRA `(.L_x_15207) ;  /* 0x0000000000048947 */ /* 0x000fea0003800000 */
[----:B------:R-:W-:Y:S01]  /*7780*/  BPT.TRAP 0x1 ;  /* 0x000000040000795c */ /* 0x000fe20000300000 */
.L_x_15207:
[----:B-1----:R-:W-:Y:S05]  /*7790*/  @P1 BRA `(.L_x_15208) ;  /* 0x0000000000081947 */ /* 0x002fea0003800000 */
[----:B------:R-:W1:Y:S02]  /*77a0*/  SYNCS.PHASECHK.TRANS64.TRYWAIT P1, [UR11+0x13250], R0 ;  /* 0x01325000ff0075a7 */ /* 0x000e64000802014b */
[----:B-1----:R-:W-:Y:S05]  /*77b0*/  @!P1 BRA `(.L_x_15209) ;  /* 0x000000ac00c89947 */ /* 0x002fea0003800000 */
.L_x_15208:
        /* <DEDUP_REMOVED lines=32> */
.L_x_15210:
        /* <DEDUP_REMOVED lines=344> */
.L_x_15211:
        /* <DEDUP_REMOVED lines=83> */
.L_x_15201:
[----:B------:R-:W-:Y:S06]  /*9470*/  BAR.ARV 0x8, 0x200 ;  /* 0x0208000000007b1d */ /* 0x000fec0000002000 */
[----:B------:R-:W-:Y:S05]  /*9480*/  @!P0 BRA `(.L_x_15213) ;  /* 0x0000000000048947 */ /* 0x000fea0003800000 */
[----:B------:R-:W-:Y:S01]  /*9490*/  BPT.TRAP 0x1 ;  /* 0x000000040000795c */ /* 0x000fe20000300000 */
.L_x_15213:
[----:B------:R-:W-:Y:S01]  /*94a0*/  ULEA UR14, UR37, UR45, 0x3 ;  /* 0x0000002d250e7291 */ /* 0x000fe2000f8e183f */
[----:B------:R-:W-:-:S05]  /*94b0*/  IMAD.U32 R5, RZ, RZ, UR36 ;  /* 0x00000024ff057e24 */ /* 0x000fca000f8e00ff */
[----:B------:R-:W-:-:S04]  /*94c0*/  SHF.L.U32 R5, R5, 0x1f, RZ ;  /* 0x0000001f05057819 */ /* 0x000fc800000006ff */
[----:B------:R0:W1:Y:S01]  /*94d0*/  SYNCS.PHASECHK.TRANS64.TRYWAIT P1, [UR14+0x13250], R5 ;  /* 0x01325005ff0075a7 */ /* 0x000062000802014e */
[----:B------:R-:W-:Y:S05]  /*94e0*/  @!P0 BRA `(.L_x_15214) ;  /* 0x0000000000048947 */ /* 0x000fea0003800000 */
[----:B------:R-:W-:Y:S01]  /*94f0*/  BPT.TRAP 0x1 ;  /* 0x000000040000795c */ /* 0x000fe20000300000 */
.L_x_15214:
[----:B-1----:R-:W-:Y:S05]  /*9500*/  @P1 BRA `(.L_x_15215) ;  /* 0x0000000000081947 */ /* 0x002fea0003800000 */
[----:B------:R-:W1:Y:S02]  /*9510*/  SYNCS.PHASECHK.TRANS64.TRYWAIT P1, [UR14+0x13250], R5 ;  /* 0x01325005ff0075a7 */ /* 0x000e64000802014e */
[----:B-1----:R-:W-:Y:S05]  /*9520*/  @!P1 BRA `(.L_x_15216) ;  /* 0x0000009000849947 */ /* 0x002fea0003800000 */
.L_x_15215:
        /* <DEDUP_REMOVED lines=12> */
[----:B------:R-:W-:Y:S01]  /*95f0*/  @UP0 UIMAD UR6, UR40, UR10, URZ ;  /* 0x0000000a280602a4 */ /* 0x000fe2000f8e023f */
[----:B------:R-:W-:Y:S01]  /*9600*/  @UP0 ULDC.64 UR12, c[0x0][0x9d0] ;  /* 0x00027400000c0ab9 */ /* 0x000fe20000000a00 */
[----:B------:R-:W-:Y:S02]  /*9610*/  @UP0 UIMAD.WIDE.U32 UR8, UR39, UR10, URZ ;  /* 0x0000000a270802a5 */ /* 0x000fe4000f8e003f */
[----:B------:R-:W-:Y:S02]  /*9620*/  @UP0 UIMAD UR6, UR39, UR11, UR6 ;  /* 0x0000000b270602a4 */ /* 0x000fe4000f8e0206 */
[----:B------:R-:W-:Y:S02]  /*9630*/  UIMAD UR10, UR37, 0x280, UR45 ;  /* 0x00000280250a78a4 */ /* 0x000fe4000f8e022d */
        /* <DEDUP_REMOVED lines=71> */
.L_x_15217:
[----:B------:R-:W-:Y:S01]  /*9ab0*/  UIADD3 UR4, UR14, 0x13260, URZ ;  /* 0x000132600e047890 */ /* 0x000fe2000fffe03f */
[-C--:B------:R-:W-:Y:S01]  /*9ac0*/  FMUL.FTZ R20, R33, R6.reuse ;  /* 0x0000000621147220 */ /* 0x080fe20000410000 */
[----:B------:R-:W-:Y:S01]  /*9ad0*/  UIADD3 UR37, UR37, 0x1, URZ ;  /* 0x0000000125257890 */ /* 0x000fe2000fffe03f */
[-C--:B------:R-:W-:Y:S01]  /*9ae0*/  FMUL.FTZ R58, R24, R6.reuse ;  /* 0x00000006183a7220 */ /* 0x080fe20000410000 */
[----:B------:R-:W-:Y:S01]  /*9af0*/  UPRMT UR4, UR44, 0x654, UR4 ;  /* 0x000006542c047896 */ /* 0x000fe20008000004 */
[----:B------:R-:W-:Y:S01]  /*9b00*/  FMUL.FTZ R56, R25, R6 ;  /* 0x0000000619387220 */ /* 0x000fe20000410000 */
[----:B------:R-:W-:Y:S01]  /*9b10*/  UISETP.NE.AND UP0, UPT, UR37, 0x2, UPT ;  /* 0x000000022500788c */ /* 0x000fe2000bf05270 */
[----:B------:R-:W-:Y:S01]  /*9b20*/  FMUL.FTZ R33, R26, R0 ;  /* 0x000000001a217220 */ /* 0x000fe20000410000 */
        /* <DEDUP_REMOVED lines=34> */
.L_x_15181:
        /* <DEDUP_REMOVED lines=69> */
[----:B------:R-:W-:Y:S02]  /*a1a0*/  IADD3 R55, P2, R8, 0x40, RZ ;  /* 0x0000004008377810 */ /* 0x000fe40007f5e0ff */
[----:B------:R-:W-:Y:S01]  /*a1b0*/  LOP3.LUT R2, R53, 0x380, RZ, 0xc0, !PT ;  /* 0x0000038035027812 */ /* 0x000fe200078ec0ff */
[--C-:B------:R-:W-:Y:S01]  /*a1c0*/  IMAD.X R11, RZ, RZ, R9.reuse, P1 ;  /* 0x000000ffff0b7224 */ /* 0x100fe200008e0609 */
[----:B------:R-:W-:Y:S01]  /*a1d0*/  LOP3.LUT R10, R55, 0x380, RZ, 0xc0, !PT ;  /* 0x00000380370a7812 */ /* 0x000fe200078ec0ff */
[----:B------:R-:W-:Y:S01]  /*a1e0*/  IMAD.X R13, RZ, RZ, R9, P2 ;  /* 0x000000ffff0d7224 */ /* 0x000fe200010e0609 */
[----:B------:R-:W-:-:S02]  /*a1f0*/  LOP3.LUT R20, R59, 0x380, RZ, 0xc0, !PT ;  /* 0x000003803b147812 */ /* 0x000fc400078ec0ff */
[----:B------:R-:W-:Y:S02]  /*a200*/  SHF.R.U64 R2, R2, 0x3, RZ ;  /* 0x0000000302027819 */ /* 0x000fe400000012ff */
[----:B------:R-:W-:Y:S02]  /*a210*/  SHF.R.U64 R10, R10, 0x3, RZ ;  /* 0x000000030a0a7819 */ /* 0x000fe400000012ff */
[----:B------:R-:W-:Y:S02]  /*a220*/  SHF.R.U64 R20, R20, 0x3, RZ ;  /* 0x0000000314147819 */ /* 0x000fe400000012ff */
[----:B------:R-:W-:Y:S02]  /*a230*/  LOP3.LUT R14, R2, R53, RZ, 0x3c, !PT ;  /* 0x00000035020e7212 */ /* 0x000fe400078e3cff */
[----:B------:R-:W-:Y:S02]  /*a240*/  LOP3.LUT R12, R10, R55, RZ, 0x3c, !PT ;  /* 0x000000370a0c7212 */ /* 0x000fe400078e3cff */
[----:B------:R-:W-:-:S02]  /*a250*/  LOP3.LUT R10, R20, R59, RZ, 0x3c, !PT ;  /* 0x0000003b140a7212 */ /* 0x000fc400078e3cff */
[----:B------:R-:W-:Y:S02]  /*a260*/  LOP3.LUT R15, R8, 0x380, RZ, 0xc0, !PT ;  /* 0x00000380080f7812 */ /* 0x000fe400078ec0ff */
[----:B------:R-:W-:Y:S02]  /*a270*/  MOV R44, R12 ;  /* 0x0000000c002c7202 */ /* 0x000fe40000000f00 */
[----:B------:R-:W-:Y:S02]  /*a280*/  SHF.R.U64 R15, R15, 0x3, RZ ;  /* 0x000000030f0f7819 */ /* 0x000fe400000012ff */
[----:B------:R-:W-:Y:S02]  /*a290*/  PLOP3.LUT P2, PT, PT, PT, UP0, 0x80, 0x0 ;  /* 0x000000000000781c */ /* 0x000fe40003f4f008 */
[----:B------:R-:W-:Y:S01]  /*a2a0*/  LOP3.LUT R8, R15, R8, RZ, 0x3c, !PT ;  /* 0x000000080f087212 */ /* 0x000fe200078e3cff */
[----:B------:R-:W-:-:S03]  /*a2b0*/  IMAD.X R15, RZ, RZ, R9, P3 ;  /* 0x000000ffff0f7224 */ /* 0x000fc600018e0609 */
[----:B------:R-:W-:Y:S02]  /*a2c0*/  MOV R48, R8 ;  /* 0x0000000800307202 */ /* 0x000fe40000000f00 */
[----:B------:R-:W-:Y:S02]  /*a2d0*/  MOV R46, R14 ;  /* 0x0000000e002e7202 */ /* 0x000fe40000000f00 */
[----:B---3--:R-:W-:Y:S01]  /*a2e0*/  LOP3.LUT R2, R28, 0x2, RZ, 0x3c, !PT ;  /* 0x000000021c027812 */ /* 0x008fe200078e3cff */
[----:B------:R-:W-:Y:S04]  /*a2f0*/  SHFL.IDX PT, R25, R25, R28, 0x1c1f ;  /* 0x001c1f1c19197589 */ /* 0x000fe800000e0000 */
[----:B------:R-:W0:Y:S04]  /*a300*/  SHFL.IDX PT, R20, R57, R2, 0x1c1f ;  /* 0x001c1f0239147589 */ /* 0x000e2800000e0000 */
[----:B------:R-:W-:Y:S04]  /*a310*/  SHFL.IDX PT, R29, R29, R28, 0x1c1f ;  /* 0x001c1f1c1d1d7589 */ /* 0x000fe800000e0000 */
[----:B------:R1:W2:Y:S04]  /*a320*/  SHFL.IDX PT, R24, R21, R2, 0x1c1f ;  /* 0x001c1f0215187589 */ /* 0x0002a800000e0000 */
[----:B------:R-:W-:Y:S04]  /*a330*/  SHFL.IDX PT, R41, R41, R28, 0x1c1f ;  /* 0x001c1f1c29297589 */ /* 0x000fe800000e0000 */
[----:B------:R-:W3:Y:S01]  /*a340*/  SHFL.IDX PT, R36, R27, R2, 0x1c1f ;  /* 0x001c1f021b247589 */ /* 0x000ee200000e0000 */
[----:B-1----:R-:W-:-:S03]  /*a350*/  IMAD.U32 R21, RZ, RZ, UR7 ;  /* 0x00000007ff157e24 */ /* 0x002fc6000f8e00ff */
[----:B------:R-:W-:Y:S04]  /*a360*/  SHFL.IDX PT, R33, R33, R28, 0x1c1f ;  /* 0x001c1f1c21217589 */ /* 0x000fe800000e0000 */
[----:B------:R-:W1:Y:S01]  /*a370*/  SHFL.IDX PT, R26, R35, R2, 0x1c1f ;  /* 0x001c1f02231a7589 */ /* 0x000e6200000e0000 */
[----:B0-----:R-:W-:-:S03]  /*a380*/  SEL R8, R25, R20, P0 ;  /* 0x0000001419087207 */ /* 0x001fc60000000000 */
[----:B------:R-:W-:Y:S04]  /*a390*/  SHFL.IDX PT, R43, R43, R28, 0x1c1f ;  /* 0x001c1f1c2b2b7589 */ /* 0x000fe800000e0000 */
[----:B------:R-:W0:Y:S01]  /*a3a0*/  SHFL.IDX PT, R38, R45, R2, 0x1c1f ;  /* 0x001c1f022d267589 */ /* 0x000e2200000e0000 */
[----:B--2---:R-:W-:Y:S02]  /*a3b0*/  SEL R12, R29, R24, P0 ;  /* 0x000000181d0c7207 */ /* 0x004fe40000000000 */
[----:B------:R-:W-:Y:S01]  /*a3c0*/  SEL R14, R24, R29, P0 ;  /* 0x0000001d180e7207 */ /* 0x000fe20000000000 */
[----:B------:R-:W-:Y:S04]  /*a3d0*/  SHFL.IDX PT, R47, R47, R28, 0x1c1f ;  /* 0x001c1f1c2f2f7589 */ /* 0x000fe800000e0000 */
[----:B------:R-:W2:Y:S01]  /*a3e0*/  SHFL.IDX PT, R40, R49, R2, 0x1c1f ;  /* 0x001c1f0231287589 */ /* 0x000ea200000e0000 */
[----:B---3--:R-:W-:-:S03]  /*a3f0*/  SEL R9, R41, R36, P0 ;  /* 0x0000002429097207 */ /* 0x008fc60000000000 */
[----:B------:R-:W-:Y:S04]  /*a400*/  SHFL.IDX PT, R37, R37, R28, 0x1c1f ;  /* 0x001c1f1c25257589 */ /* 0x000fe800000e0000 */
[----:B------:R3:W4:Y:S01]  /*a410*/  SHFL.IDX PT, R30, R39, R2, 0x1c1f ;  /* 0x001c1f02271e7589 */ /* 0x00072200000e0000 */
[----:B-1----:R-:W-:Y:S02]  /*a420*/  SEL R24, R33, R26, P0 ;  /* 0x0000001a21187207 */ /* 0x002fe40000000000 */
[----:B------:R-:W-:Y:S01]  /*a430*/  SEL R26, R26, R33, P0 ;  /* 0x000000211a1a7207 */ /* 0x000fe20000000000 */
[----:B------:R-:W-:Y:S04]  /*a440*/  SHFL.IDX PT, R51, R51, R28, 0x1c1f ;  /* 0x001c1f1c33337589 */ /* 0x000fe800000e0000 */
[----:B------:R-:W1:Y:S01]  /*a450*/  SHFL.IDX PT, R42, R5, R2, 0x1c1f ;  /* 0x001c1f02052a7589 */ /* 0x000e6200000e0000 */
[----:B0-----:R-:W-:-:S02]  /*a460*/  SEL R13, R43, R38, P0 ;  /* 0x000000262b0d7207 */ /* 0x001fc40000000000 */
[----:B---3--:R-:W-:Y:S02]  /*a470*/  MOV R39, R10 ;  /* 0x0000000a00277202 */ /* 0x008fe40000000f00 */
[----:B------:R-:W-:Y:S01]  /*a480*/  SEL R10, R20, R25, P0 ;  /* 0x00000019140a7207 */ /* 0x000fe20000000000 */
[----:B------:R-:W-:Y:S01]  /*a490*/  IMAD.U32 R20, RZ, RZ, UR6 ;  /* 0x00000006ff147e24 */ /* 0x000fe2000f8e00ff */
[----:B------:R-:W-:Y:S02]  /*a4a0*/  SEL R11, R36, R41, P0 ;  /* 0x00000029240b7207 */ /* 0x000fe40000000000 */
[----:B------:R-:W-:Y:S02]  /*a4b0*/  SEL R15, R38, R43, P0 ;  /* 0x0000002b260f7207 */ /* 0x000fe40000000000 */
[----:B--2---:R-:W-:Y:S01]  /*a4c0*/  SEL R25, R47, R40, P0 ;  /* 0x000000282f197207 */ /* 0x004fe20000000000 */
[----:B------:R0:W-:Y:S01]  /*a4d0*/  STSM.16.M88.4 [R48], R8 ;  /* 0x0000000830007844 */ /* 0x0001e20000000200 */
[----:B------:R-:W-:-:S02]  /*a4e0*/  SEL R27, R40, R47, P0 ;  /* 0x0000002f281b7207 */ /* 0x000fc40000000000 */
[----:B----4-:R-:W-:Y:S01]  /*a4f0*/  SEL R32, R37, R30, P0 ;  /* 0x0000001e25207207 */ /* 0x010fe20000000000 */
[----:B------:R2:W-:Y:S01]  /*a500*/  STSM.16.M88.4 [R46], R12 ;  /* 0x0000000c2e007844 */ /* 0x0005e20000000200 */
[----:B------:R-:W-:Y:S02]  /*a510*/  SEL R34, R30, R37, P0 ;  /* 0x000000251e227207 */ /* 0x000fe40000000000 */
[----:B------:R-:W3:Y:S01]  /*a520*/  LDC R37, c[0x0][0xbe8] ;  /* 0x0002fa00ff257b82 */ /* 0x000ee20000000800 */
[----:B------:R2:W-:Y:S01]  /*a530*/  STSM.16.M88.4 [R44], R24 ;  /* 0x000000182c007844 */ /* 0x0005e20000000200 */
[----:B-1----:R-:W-:Y:S02]  /*a540*/  SEL R33, R51, R42, P0 ;  /* 0x0000002a33217207 */ /* 0x002fe40000000000 */
[----:B------:R-:W-:-:S05]  /*a550*/  SEL R35, R42, R51, P0 ;  /* 0x000000332a237207 */ /* 0x000fca0000000000 */
[----:B------:R2:W-:Y:S01]  /*a560*/  STSM.16.M88.4 [R39], R32 ;  /* 0x0000002027007844 */ /* 0x0005e20000000200 */
[----:B------:R-:W-:Y:S06]  /*a570*/  BAR.SYNC.DEFER_BLOCKING 0x1, 0x180 ;  /* 0x0046000000007b1d */ /* 0x000fec0000010000 */
[----:B------:R-:W4:Y:S01]  /*a580*/  @P2 LDG.E R2, desc[UR52][R20.64] ;  /* 0x0000003414022981 */ /* 0x000f22000c1e1900 */
[----:B---3--:R-:W-:Y:S01]  /*a590*/  ISETP.NE.AND P1, PT, R37, 0x1, PT ;  /* 0x000000012500780c */ /* 0x008fe20003f25270 */
[----:B------:R-:W-:Y:S01]  /*a5a0*/  UIMAD UR6, UR14, UR8, URZ ;  /* 0x000000080e0672a4 */ /* 0x000fe2000f8e023f */
[----:B0-----:R-:W-:Y:S01]  /*a5b0*/  VIADD R10, R17, UR42 ;  /* 0x0000002a110a7c36 */ /* 0x001fe20008000000 */
[----:B------:R-:W-:-:S02]  /*a5c0*/  USEL UR40, UR40, URZ, !UP0 ;  /* 0x0000003f28287287 */ /* 0x000fc4000c000000 */
[----:B------:R-:W-:Y:S01]  /*a5d0*/  UIMAD UR9, UR41, UR9, UR6 ;  /* 0x00000009290972a4 */ /* 0x000fe2000f8e0206 */
[----:B------:R-:W-:-:S07]  /*a5e0*/  IMAD.MOV.U32 R8, RZ, RZ, R10 ;  /* 0x000000ffff087224 */ /* 0x000fce00078e000a */
[----:B------:R-:W0:Y:S08]  /*a5f0*/  @P1 LDC R5, c[0x0][0xbec] ;  /* 0x0002fb00ff051b82 */ /* 0x000e300000000800 */
[----:B------:R-:W1:Y:S01]  /*a600*/  @P1 LDC R29, c[0x0][0xbf0] ;  /* 0x0002fc00ff1d1b82 */ /* 0x000e620000000800 */
[----:B----4-:R-:W-:Y:S01]  /*a610*/  @P2 R2UR UR4, R2 ;  /* 0x00000000020422ca */ /* 0x010fe200000e0000 */
        /* <DEDUP_REMOVED lines=12> */
[----:B------:R-:W-:Y:S02]  /*a6e0*/  UISETP.NE.U32.AND UP0, UPT, UR16, URZ, UPT ;  /* 0x0000003f1000728c */ /* 0x000fe4000bf05070 */
[----:B------:R-:W-:Y:S02]  /*a6f0*/  UIMAD UR9, UR8, UR13, UR9 ;  /* 0x0000000d080972a4 */ /* 0x000fe4000f8e0209 */
[----:B------:R-:W-:Y:S02]  /*a700*/  UIMAD.WIDE.U32 UR10, UR8, UR12, UR10 ;  /* 0x0000000c080a72a5 */ /* 0x000fe4000f8e000a */
[----:B------:R-:W-:Y:S02]  /*a710*/  UISETP.NE.AND.EX UP0, UPT, UR17, URZ, UPT, UP0 ;  /* 0x0000003f1100728c */ /* 0x000fe4000bf05300 */
[----:B------:R-:W-:Y:S01]  /*a720*/  IMAD.U32 R10, RZ, RZ, UR9 ;  /* 0x00000009ff0a7e24 */ /* 0x000fe2000f8e00ff */
[----:B------:R-:W-:Y:S01]  /*a730*/  ULDC.64 UR12, c[0x0][0xb88] ;  /* 0x0002e200000c7ab9 */ /* 0x000fe20000000a00 */
[----:B------:R-:W-:Y:S01]  /*a740*/  IADD3 R8, P0, R8, UR10, RZ ;  /* 0x0000000a08087c10 */ /* 0x000fe2000ff1e0ff */
[----:B------:R-:W-:Y:S01]  /*a750*/  IMAD R2, R2, UR12, RZ ;  /* 0x0000000c02027c24 */ /* 0x000fe2000f8e02ff */
[----:B------:R-:W-:Y:S01]  /*a760*/  PLOP3.LUT P3, PT, PT, PT, UP0, 0x80, 0x0 ;  /* 0x000000000000781c */ /* 0x000fe20003f6f008 */
[----:B------:R-:W-:Y:S01]  /*a770*/  ULDC UR9, c[0x0][0xa88] ;  /* 0x0002a20000097ab9 */ /* 0x000fe20000000800 */
[----:B------:R-:W-:Y:S01]  /*a780*/  IADD3.X R9, R9, UR11, R10, P0, !PT ;  /* 0x0000000b09097c10 */ /* 0x000fe200087fe40a */
[----:B------:R-:W-:-:S02]  /*a790*/  IMAD R11, R5, UR13, R2 ;  /* 0x0000000d050b7c24 */ /* 0x000fc4000f8e0202 */
[----:B------:R-:W-:Y:S01]  /*a7a0*/  @UP0 ULDC.64 UR10, c[0x0][0xc08] ;  /* 0x00030200000a0ab9 */ /* 0x000fe20000000a00 */
[----:B------:R-:W-:Y:S01]  /*a7b0*/  IMAD.U32 R2, RZ, RZ, UR9 ;  /* 0x00000009ff027e24 */ /* 0x000fe2000f8e00ff */
[----:B------:R-:W-:Y:S01]  /*a7c0*/  @UP0 UIMAD.WIDE UR10, UR39, 0x4, UR10 ;  /* 0x00000004270a08a5 */ /* 0x000fe2000f8e020a */
        /* <DEDUP_REMOVED lines=11> */
[----:B--2---:R-:W2:Y:S04]  /*a880*/  LDG.E R11, desc[UR52][R20.64] ;  /* 0x00000034140b7981 */ /* 0x004ea8000c1e1900 */
[----:B-----5:R-:W2:Y:S02]  /*a890*/  LDG.E R2, desc[UR52][R20.64+0x4] ;  /* 0x0000043414027981 */ /* 0x020ea4000c1e1900 */
[----:B--2---:R-:W-:-:S07]  /*a8a0*/  IMAD.IADD R2, R2, 0x1, -R11 ;  /* 0x0000000102027824 */ /* 0x004fce00078e0a0b */
.L_x_15220:
[----:B------:R-:W-:Y:S01]  /*a8b0*/  SHFL.IDX PT, R20, R9, RZ, 0x1c1f ;  /* 0x001c1fff09147589 */ /* 0x000fe200000e0000 */
[----:B------:R-:W-:Y:S01]  /*a8c0*/  IMAD.WIDE R6, R5, 0x2, R6 ;  /* 0x0000000205067825 */ /* 0x000fe200078e0206 */
[----:B------:R-:W-:Y:S01]  /*a8d0*/  LOP3.LUT P0, RZ, R23, 0x3, RZ, 0xc0, !PT ;  /* 0x0000000317ff7812 */ /* 0x000fe2000780c0ff */
[----:B------:R-:W-:Y:S01]  /*a8e0*/  ULDC.64 UR10, c[0x0][0xaa0] ;  /* 0x0002a800000a7ab9 */ /* 0x000fe20000000a00 */
[----:B------:R-:W0:Y:S01]  /*a8f0*/  SHFL.IDX PT, R21, R8, RZ, 0x1c1f ;  /* 0x001c1fff08157589 */ /* 0x000e2200000e0000 */
[----:B--2---:R-:W-:Y:S01]  /*a900*/  VIADD R10, R157, UR42 ;  /* 0x0000002a9d0a7c36 */ /* 0x004fe20008000000 */
[----:B------:R-:W-:Y:S01]  /*a910*/  IADD3 R13, P3, R6, 0x1800, RZ ;  /* 0x00001800060d7810 */ /* 0x000fe20007f7e0ff */
[----:B-----5:R-:W-:Y:S01]  /*a920*/  IMAD R35, R2, R37, RZ ;  /* 0x0000002502237224 */ /* 0x020fe200078e02ff */
[----:B------:R1:W-:Y:S01]  /*a930*/  SHFL.IDX PT, R28, R9, 0x1, 0x1c1f ;  /* 0x003c1f00091c7f89 */ /* 0x0003e200000e0000 */
[----:B------:R-:W-:Y:S01]  /*a940*/  VIADD R2, R10, 0x8 ;  /* 0x000000080a027836 */ /* 0x000fe20000000000 */
[----:B------:R-:W-:-:S02]  /*a950*/  IADD3 R25, P4, R6, 0x3000, RZ ;  /* 0x0000300006197810 */ /* 0x000fc40007f9e0ff */
[----:B------:R2:W3:Y:S01]  /*a960*/  SHFL.IDX PT, R29, R8, 0x1, 0x1c1f ;  /* 0x003c1f00081d7f89 */ /* 0x0004e200000e0000 */
[-C--:B------:R-:W-:Y:S02]  /*a970*/  ISETP.GE.OR P2, PT, R10, R35.reuse, P0 ;  /* 0x000000230a00720c */ /* 0x080fe40000746670 */
[----:B------:R-:W-:Y:S02]  /*a980*/  LOP3.LUT R12, R13, 0x380, RZ, 0xc0, !PT ;  /* 0x000003800d0c7812 */ /* 0x000fe400078ec0ff */
[----:B-1----:R-:W-:Y:S02]  /*a990*/  LOP3.LUT R9, R6, 0x380, RZ, 0xc0, !PT ;  /* 0x0000038006097812 */ /* 0x002fe400078ec0ff */
[----:B------:R-:W-:Y:S02]  /*a9a0*/  ISETP.GE.OR P0, PT, R2, R35, P0 ;  /* 0x000000230200720c */ /* 0x000fe40000706670 */
[----:B------:R-:W-:Y:S02]  /*a9b0*/  LOP3.LUT R24, R25, 0x380, RZ, 0xc0, !PT ;  /* 0x0000038019187812 */ /* 0x000fe400078ec0ff */
[----:B------:R-:W-:-:S02]  /*a9c0*/  SHF.R.U64 R9, R9, 0x3, RZ ;  /* 0x0000000309097819 */ /* 0x000fc400000012ff */
[----:B------:R-:W-:Y:S02]  /*a9d0*/  SHF.R.U64 R12, R12, 0x3, RZ ;  /* 0x000000030c0c7819 */ /* 0x000fe400000012ff */
[----:B------:R-:W-:Y:S01]  /*a9e0*/  SHF.R.U64 R24, R24, 0x3, RZ ;  /* 0x0000000318187819 */ /* 0x000fe200000012ff */
[----:B0-----:R0:W-:Y:S01]  /*a9f0*/  @!P2 ST.E desc[UR52][R20.64], R4 ;  /* 0x000000041400a985 */ /* 0x0011e2000c101934 */
[----:B--2---:R-:W-:Y:S01]  /*aa00*/  LOP3.LUT R8, R9, R6, RZ, 0x3c, !PT ;  /* 0x0000000609087212 */ /* 0x004fe200078e3cff */
[--C-:B------:R-:W-:Y:S01]  /*aa10*/  IMAD.MOV.U32 R9, RZ, RZ, R7.reuse ;  /* 0x000000ffff097224 */ /* 0x100fe200078e0007 */
[----:B------:R-:W-:Y:S01]  /*aa20*/  LOP3.LUT R12, R12, R13, RZ, 0x3c, !PT ;  /* 0x0000000d0c0c7212 */ /* 0x000fe200078e3cff */
[--C-:B------:R-:W-:Y:S01]  /*aa30*/  IMAD.X R13, RZ, RZ, R7.reuse, P3 ;  /* 0x000000ffff0d7224 */ /* 0x100fe200018e0607 */
[----:B------:R-:W-:Y:S01]  /*aa40*/  LOP3.LUT R24, R24, R25, RZ, 0x3c, !PT ;  /* 0x0000001918187212 */ /* 0x000fe200078e3cff */
[----:B------:R-:W-:Y:S01]  /*aa50*/  IMAD.X R25, RZ, RZ, R7, P4 ;  /* 0x000000ffff197224 */ /* 0x000fe200020e0607 */
[----:B---3--:R1:W-:Y:S04]  /*aa60*/  @!P0 ST.E desc[UR52][R28.64], R3 ;  /* 0x000000031c008985 */ /* 0x0083e8000c101934 */
[----:B------:R-:W2:Y:S01]  /*aa70*/  LD.E.128 R8, desc[UR52][R8.64] ;  /* 0x0000003408087980 */ /* 0x000ea2000c101d00 */
[----:B0-----:R-:W0:Y:S03]  /*aa80*/  @P1 LDC R20, c[0x0][0xbec] ;  /* 0x0002fb00ff141b82 */ /* 0x001e260000000800 */
[----:B------:R-:W3:Y:S04]  /*aa90*/  LD.E.128 R12, desc[UR52][R12.64] ;  /* 0x000000340c0c7980 */ /* 0x000ee8000c101d00 */
[----:B------:R-:W4:Y:S01]  /*aaa0*/  LD.E.128 R24, desc[UR52][R24.64] ;  /* 0x0000003418187980 */ /* 0x000f22000c101d00 */
[----:B------:R-:W-:Y:S01]  /*aab0*/  IADD3 R5, P0, R6, 0x4800, RZ ;  /* 0x0000480006057810 */ /* 0x000fe20007f1e0ff */
[----:B-1----:R-:W1:Y:S01]  /*aac0*/  @P1 LDC R3, c[0x0][0xbf0] ;  /* 0x0002fc00ff031b82 */ /* 0x002e620000000800 */
[----:B------:R-:W-:-:S02]  /*aad0*/  UIMAD UR9, UR7, UR10, URZ ;  /* 0x0000000a070972a4 */ /* 0x000fc4000f8e023f */
[----:B------:R-:W-:Y:S01]  /*aae0*/  LOP3.LUT R2, R5, 0x380, RZ, 0xc0, !PT ;  /* 0x0000038005027812 */ /* 0x000fe200078ec0ff */
[----:B------:R-:W-:Y:S01]  /*aaf0*/  UIMAD.WIDE.U32 UR6, UR4, UR10, URZ ;  /* 0x0000000a040672a5 */ /* 0x000fe2000f8e003f */
[----:B------:R-:W-:Y:S01]  /*ab00*/  IMAD.X R7, RZ, RZ, R7, P0 ;  /* 0x000000ffff077224 */ /* 0x000fe200000e0607 */
[----:B------:R-:W-:Y:S01]  /*ab10*/  UIMAD UR9, UR4, UR11, UR9 ;  /* 0x0000000b040972a4 */ /* 0x000fe2000f8e0209 */
[----:B------:R-:W-:Y:S02]  /*ab20*/  SHF.R.U64 R2, R2, 0x3, RZ ;  /* 0x0000000302027819 */ /* 0x000fe400000012ff */
[----:B------:R-:W-:Y:S01]  /*ab30*/  ULDC.64 UR10, c[0x0][0xae8] ;  /* 0x0002ba00000a7ab9 */ /* 0x000fe20000000a00 */
[----:B------:R-:W-:Y:S01]  /*ab40*/  UIADD3 UR7, UR7, UR9, URZ ;  /* 0x0000000907077290 */ /* 0x000fe2000fffe03f */
[----:B------:R-:W-:Y:S01]  /*ab50*/  LOP3.LUT R6, R2, R5, RZ, 0x3c, !PT ;  /* 0x0000000502067212 */ /* 0x000fe200078e3cff */
[----:B------:R-:W-:Y:S01]  /*ab60*/  UIMAD UR4, UR14, UR10, URZ ;  /* 0x0000000a0e0472a4 */ /* 0x000fe2000f8e023f */
[----:B------:R-:W-:Y:S01]  /*ab70*/  IMAD R2, R18, 0x30, R22 ;  /* 0x0000003012027824 */ /* 0x000fe200078e0216 */
[----:B------:R-:W-:-:S02]  /*ab80*/  UIMAD.WIDE.U32 UR6, UR41, UR10, UR6 ;  /* 0x0000000a290672a5 */ /* 0x000fc4000f8e0006 */
[----:B------:R-:W-:Y:S01]  /*ab90*/  UIMAD UR4, UR41, UR11, UR4 ;  /* 0x0000000b290472a4 */ /* 0x000fe2000f8e0204 */
[----:B------:R-:W-:Y:S01]  /*aba0*/  VIADD R29, R2, UR42 ;  /* 0x0000002a021d7c36 */ /* 0x000fe20008000000 */
        /* <DEDUP_REMOVED lines=11> */
[----:B------:R-:W-:Y:S01]  /*ac60*/  SHF.R.S32.HI R39, RZ, 0x1f, R19 ;  /* 0x0000001fff277819 */ /* 0x000fe20000011413 */
[----:B------:R-:W-:Y:S01]  /*ac70*/  IMAD.MOV.U32 R21, RZ, RZ, R29 ;  /* 0x000000ffff157224 */ /* 0x000fe200078e001d */
[----:B------:R-:W-:Y:S01]  /*ac80*/  UIMAD UR4, UR8, UR11, UR4 ;  /* 0x0000000b080472a4 */ /* 0x000fe2000f8e0204 */
[----:B-1----:R-:W-:Y:S01]  /*ac90*/  @P1 SHF.R.U32.HI R21, RZ, R3, R2 ;  /* 0x00000003ff151219 */ /* 0x002fe20000011602 */
[----:B------:R-:W-:Y:S01]  /*aca0*/  UIMAD.WIDE.U32 UR8, UR8, UR10, UR6 ;  /* 0x0000000a080872a5 */ /* 0x000fe2000f8e0006 */
[----:B------:R-:W-:-:S02]  /*acb0*/  VIADD R36, R22, UR42 ;  /* 0x0000002a16247c36 */ /* 0x000fc40008000000 */
[--C-:B------:R-:W-:Y:S01]  /*acc0*/  SHF.R.S32.HI R20, RZ, 0x1f, R21.reuse ;  /* 0x0000001fff147819 */ /* 0x100fe20000011415 */
[----:B------:R-:W-:Y:S01]  /*acd0*/  UIADD3 UR4, UR9, UR4, URZ ;  /* 0x0000000409047290 */ /* 0x000fe2000fffe03f */
[----:B------:R-:W-:Y:S01]  /*ace0*/  IMAD.MOV R28, RZ, RZ, -R21 ;  /* 0x000000ffff1c7224 */ /* 0x000fe200078e0a15 */
[----:B------:R-:W-:Y:S01]  /*acf0*/  ULDC.64 UR6, c[0x0][0xae0] ;  /* 0x0002b80000067ab9 */ /* 0x000fe20000000a00 */
[----:B------:R-:W-:Y:S02]  /*ad00*/  IMAD.U32 R3, RZ, RZ, UR9 ;  /* 0x00000009ff037e24 */ /* 0x000fe4000f8e00ff */
[----:B------:R-:W-:Y:S02]  /*ad10*/  IMAD R20, R20, UR6, RZ ;  /* 0x0000000614147c24 */ /* 0x000fe4000f8e02ff */
[----:B------:R-:W-:Y:S02]  /*ad20*/  IMAD R29, R37, R28, R29 ;  /* 0x0000001c251d7224 */ /* 0x000fe400078e021d */
[----:B------:R-:W-:-:S02]  /*ad30*/  IMAD.U32 R2, RZ, RZ, UR8 ;  /* 0x00000008ff027e24 */ /* 0x000fc4000f8e00ff */
        /* <DEDUP_REMOVED lines=13> */
[----:B------:R-:W-:-:S03]  /*ae10*/  IMAD.IADD R3, R3, 0x1, R21 ;  /* 0x0000000103037824 */ /* 0x000fc600078e0215 */
[----:B------:R-:W-:Y:S01]  /*ae20*/  PRMT R0, RZ, 0x654, R0 ;  /* 0x00000654ff007816 */ /* 0x000fe20000000000 */
[----:B0-----:R-:W0:Y:S01]  /*ae30*/  SHFL.IDX PT, R20, R30, RZ, 0x181f ;  /* 0x00181fff1e147589 */ /* 0x001e2200000e0000 */
[----:B------:R-:W-:Y:S01]  /*ae40*/  LEA.HI.X R32, R2, UR7, R3, 0x1, P0 ;  /* 0x0000000702207c11 */ /* 0x000fe200080f0c03 */
[C---:B------:R-:W-:Y:S01]  /*ae50*/  VIADD R2, R36.reuse, 0x30 ;  /* 0x0000003024027836 */ /* 0x040fe20000000000 */
[----:B------:R-:W-:Y:S01]  /*ae60*/  ISETP.GE.AND P0, PT, R19, UR4, PT ;  /* 0x0000000413007c0c */ /* 0x000fe2000bf06270 */
[----:B------:R-:W1:Y:S01]  /*ae70*/  SHFL.IDX PT, R28, R30, 0x1, 0x181f ;  /* 0x00381f001e1c7f89 */ /* 0x000e6200000e0000 */
[C---:B------:R-:W-:Y:S01]  /*ae80*/  VIADD R3, R36.reuse, 0x60 ;  /* 0x0000006024037836 */ /* 0x040fe20000000000 */
[----:B------:R0:W-:Y:S01]  /*ae90*/  SYNCS.ARRIVE.TRANS64.RED.A1T0 RZ, [R0+URZ], RZ ;  /* 0x000000ff00ff79a7 */ /* 0x0001e2000810043f */
[-C--:B------:R-:W-:Y:S01]  /*aea0*/  ISETP.GE.OR P1, PT, R36, R35.reuse, P0 ;  /* 0x000000232400720c */ /* 0x080fe20000726670 */
[----:B------:R-:W1:Y:S01]  /*aeb0*/  SHFL.IDX PT, R42, R30, 0x2, 0x181f ;  /* 0x00581f001e2a7f89 */ /* 0x000e6200000e0000 */
[----:B------:R-:W-:-:S02]  /*aec0*/  ISETP.GE.OR P2, PT, R2, R35, P0 ;  /* 0x000000230200720c */ /* 0x000fc40000746670 */
[----:B------:R-:W-:Y:S01]  /*aed0*/  ISETP.GE.OR P3, PT, R3, R35, P0 ;  /* 0x000000230300720c */ /* 0x000fe20000766670 */
[----:B------:R-:W1:Y:S01]  /*aee0*/  SHFL.IDX PT, R34, R32, RZ, 0x181f ;  /* 0x00181fff20227589 */ /* 0x000e6200000e0000 */
[----:B0-----:R-:W-:-:S03]  /*aef0*/  VIADD R0, R36, 0x90 ;  /* 0x0000009024007836 */ /* 0x001fc60000000000 */
[----:B------:R-:W0:Y:S02]  /*af00*/  SHFL.IDX PT, R38, R32, 0x1, 0x181f ;  /* 0x00381f0020267f89 */ /* 0x000e2400000e0000 */
[----:B------:R-:W-:Y:S02]  /*af10*/  ISETP.GE.OR P0, PT, R0, R35, P0 ;  /* 0x000000230000720c */ /* 0x000fe40000706670 */
[----:B------:R-:W0:Y:S01]  /*af20*/  SHFL.IDX PT, R40, R32, 0x2, 0x181f ;  /* 0x00581f0020287f89 */ /* 0x000e2200000e0000 */
[----:B------:R-:W-:-:S03]  /*af30*/  @!P1 LEA R2, P4, R19, R20, 0x1 ;  /* 0x0000001413029211 */ /* 0x000fc600078808ff */
[----:B------:R-:W2:Y:S01]  /*af40*/  SHFL.IDX PT, R30, R30, 0x3, 0x181f ;  /* 0x00781f001e1e7f89 */ /* 0x000ea200000e0000 */
[----:B-1----:R-:W-:-:S03]  /*af50*/  @!P2 LEA R20, P5, R19, R28, 0x1 ;  /* 0x0000001c1314a211 */ /* 0x002fc600078a08ff */
[----:B------:R-:W1:Y:S01]  /*af60*/  SHFL.IDX PT, R32, R32, 0x3, 0x181f ;  /* 0x00781f0020207f89 */ /* 0x000e6200000e0000 */
[C---:B------:R-:W-:Y:S02]  /*af70*/  @!P3 LEA R28, P6, R19.reuse, R42, 0x1 ;  /* 0x0000002a131cb211 */ /* 0x040fe400078c08ff */
[C-C-:B------:R-:W-:Y:S02]  /*af80*/  @!P1 LEA.HI.X R3, R19.reuse, R34, R39.reuse, 0x1, P4 ;  /* 0x0000002213039211 */ /* 0x140fe400020f0c27 */
[C-C-:B0-----:R-:W-:Y:S02]  /*af90*/  @!P2 LEA.HI.X R21, R19.reuse, R38, R39.reuse, 0x1, P5 ;  /* 0x000000261315a211 */ /* 0x141fe400028f0c27 */
[----:B------:R-:W-:Y:S01]  /*afa0*/  @!P3 LEA.HI.X R29, R19, R40, R39, 0x1, P6 ;  /* 0x00000028131db211 */ /* 0x000fe200030f0c27 */
[----:B--2---:R0:W-:Y:S04]  /*afb0*/  @!P1 ST.E.128 desc[UR52][R2.64], R8 ;  /* 0x0000000802009985 */ /* 0x0041e8000c101d34 */
[----:B---3--:R0:W-:Y:S04]  /*afc0*/  @!P2 ST.E.128 desc[UR52][R20.64], R12 ;  /* 0x0000000c1400a985 */ /* 0x0081e8000c101d34 */
[----:B----4-:R0:W-:Y:S01]  /*afd0*/  @!P3 ST.E.128 desc[UR52][R28.64], R24 ;  /* 0x000000181c00b985 */ /* 0x0101e2000c101d34 */
[----:B-1----:R-:W-:Y:S05]  /*afe0*/  @P0 BRA `(.L_x_15221) ;  /* 0x0000000800780947 */ /* 0x002fea0003800000 */
[----:B0-----:R-:W-:-:S04]  /*aff0*/  LEA R2, P0, R19, R30, 0x1 ;  /* 0x0000001e13027211 */ /* 0x001fc800078008ff */
[----:B------:R-:W-:-:S05]  /*b000*/  LEA.HI.X R3, R19, R32, R39, 0x1, P0 ;  /* 0x0000002013037211 */ /* 0x000fca00000f0c27 */
[----:B-----5:R1:W-:Y:S01]  /*b010*/  ST.E.128 desc[UR52][R2.64], R4 ;  /* 0x0000000402007985 */ /* 0x0203e2000c101d34 */
[----:B------:R-:W-:Y:S05]  /*b020*/  BRA `(.L_x_15221) ;  /* 0x0000000800687947 */ /* 0x000fea0003800000 */
.L_x_15219:
        /* <DEDUP_REMOVED lines=35> */
.L_x_15222:
        /* <DEDUP_REMOVED lines=45> */
.L_x_15224:
[----:B------:R-:W-:Y:S05]  /*b530*/  BSYNC B1 ;  /* 0x0000000000017941 */ /* 0x000fea0003800000 */
.L_x_15223:
[----:B0-----:R-:W0:Y:S01]  /*b540*/  @P0 LDC R3, c[0x0][0xbf0] ;  /* 0x0002fc00ff030b82 */ /* 0x001e220000000800 */
[----:B------:R-:W-:Y:S01]  /*b550*/  ULDC.64 UR12, c[0x0][0xaa0] ;  /* 0x0002a800000c7ab9 */ /* 0x000fe20000000a00 */
[----:B------:R-:W-:Y:S01]  /*b560*/  IMAD R2, R18, 0x30, R22 ;  /* 0x0000003012027824 */ /* 0x000fe200078e0216 */
[----:B------:R-:W-:Y:S01]  /*b570*/  UIMAD UR8, UR9, UR12, URZ ;  /* 0x0000000c090872a4 */ /* 0x000fe2000f8e023f */
[----:B------:R-:W-:Y:S01]  /*b580*/  VIADD R30, R22, UR42 ;  /* 0x0000002a161e7c36 */ /* 0x000fe20008000000 */
        /* <DEDUP_REMOVED lines=38> */
[----:B-----5:R-:W-:Y:S02]  /*b7f0*/  IMAD R11, R0, R11, RZ ;  /* 0x0000000b000b7224 */ /* 0x020fe400078e02ff */
[----:B------:R-:W-:Y:S01]  /*b800*/  VIADD R0, R30, 0x30 ;  /* 0x000000301e007836 */ /* 0x000fe20000000000 */
[----:B------:R-:W-:Y:S01]  /*b810*/  LEA.HI.X R8, R2, UR7, R3, 0x1, P0 ;  /* 0x0000000702087c11 */ /* 0x000fe200080f0c03 */
[----:B------:R-:W0:Y:S01]  /*b820*/  SHFL.IDX PT, R6, R4, RZ, 0x181f ;  /* 0x00181fff04067589 */ /* 0x000e2200000e0000 */
[----:B------:R-:W-:Y:S01]  /*b830*/  ISETP.GE.AND P0, PT, R19, UR4, PT ;  /* 0x0000000413007c0c */ /* 0x000fe2000bf06270 */
[C---:B------:R-:W-:Y:S02]  /*b840*/  VIADD R2, R30.reuse, 0x60 ;  /* 0x000000601e027836 */ /* 0x040fe40000000000 */
[----:B------:R-:W1:Y:S01]  /*b850*/  SHFL.IDX PT, R14, R4, 0x1, 0x181f ;  /* 0x00381f00040e7f89 */ /* 0x000e6200000e0000 */
[CC--:B------:R-:W-:Y:S01]  /*b860*/  ISETP.GE.OR P3, PT, R30.reuse, R11.reuse, P0 ;  /* 0x0000000b1e00720c */ /* 0x0c0fe20000766670 */
[----:B------:R-:W-:Y:S01]  /*b870*/  VIADD R3, R30, 0x90 ;  /* 0x000000901e037836 */ /* 0x000fe20000000000 */
[-C--:B------:R-:W-:Y:S01]  /*b880*/  ISETP.GE.OR P2, PT, R0, R11.reuse, P0 ;  /* 0x0000000b0000720c */ /* 0x080fe20000746670 */
[----:B------:R-:W2:Y:S01]  /*b890*/  SHFL.IDX PT, R24, R4, 0x2, 0x181f ;  /* 0x00581f0004187f89 */ /* 0x000ea200000e0000 */
[----:B------:R-:W-:-:S02]  /*b8a0*/  ISETP.GE.OR P1, PT, R2, R11, P0 ;  /* 0x0000000b0200720c */ /* 0x000fc40000726670 */
[----:B------:R-:W-:Y:S01]  /*b8b0*/  ISETP.GE.OR P0, PT, R3, R11, P0 ;  /* 0x0000000b0300720c */ /* 0x000fe20000706670 */
[----:B------:R-:W3:Y:S04]  /*b8c0*/  SHFL.IDX PT, R10, R8, RZ, 0x181f ;  /* 0x00181fff080a7589 */ /* 0x000ee800000e0000 */
        /* <DEDUP_REMOVED lines=16> */
.L_x_15221:
[----:B------:R-:W-:Y:S05]  /*b9d0*/  BSYNC B0 ;  /* 0x0000000000007941 */ /* 0x000fea0003800000 */
.L_x_15218:
[----:B------:R-:W-:Y:S02]  /*b9e0*/  ULDC UR4, c[0x0][0xc3c] ;  /* 0x00030f0000047ab9 */ /* 0x000fe40000000800 */
[----:B------:R-:W-:-:S13]  /*b9f0*/  ISETP.GE.AND P0, PT, R31, UR4, PT ;  /* 0x000000041f007c0c */ /* 0x000fda000bf06270 */
[----:B------:R-:W-:Y:S05]  /*ba00*/  @!P0 BRA `(.L_x_15225) ;  /* 0xffffff5000bc8947 */ /* 0x000fea000383ffff */
[----:B------:R-:W-:Y:S05]  /*ba10*/  EXIT ;  /* 0x000000000000794d */ /* 0x000fea0003800000 */
.L_x_15176:
        /* <DEDUP_REMOVED lines=57> */
.L_x_15231:
        /* <DEDUP_REMOVED lines=12> */
.L_x_15230:
[----:B------:R-:W-:Y:S05]  /*be70*/  BSYNC B0 ;  /* 0x0000000000007941 */ /* 0x000fea0003800000 */
.L_x_15229:
        /* <DEDUP_REMOVED lines=21> */
.L_x_15227:
        /* <DEDUP_REMOVED lines=24> */
.L_x_15232:
[----:B---3--:R-:W-:Y:S01]  /*c150*/  IMAD R16, R16, R9, R13 ;  /* 0x0000000910107224 */ /* 0x008fe200078e020d */
[----:B------:R-:W-:Y:S01]  /*c160*/  IABS R2, R4 ;  /* 0x0000000400027213 */ /* 0x000fe20000000000 */
[----:B-12---:R-:W-:Y:S02]  /*c170*/  IMAD.MOV R11, RZ, RZ, -R3 ;  /* 0x000000ffff0b7224 */ /* 0x006fe400078e0a03 */
[----:B------:R-:W-:Y:S02]  /*c180*/  IMAD.IADD R7, R7, 0x1, -R16 ;  /* 0x0000000107077824 */ /* 0x000fe400078e0a10 */
[----:B0-----:R-:W-:Y:S02]  /*c190*/  IMAD.MOV R12, RZ, RZ, -R2 ;  /* 0x000000ffff0c7224 */ /* 0x001fe400078e0a02 */
        /* <DEDUP_REMOVED lines=31> */
[----:B------:R-:W-:Y:S01]  /*c390*/  IMAD.MOV.U32 R2, RZ, RZ, R11 ;  /* 0x000000ffff027224 */ /* 0x000fe200078e000b */
[----:B------:R-:W-:-:S03]  /*c3a0*/  IABS R11, R13 ;  /* 0x0000000d000b7213 */ /* 0x000fc60000000000 */
        /* <DEDUP_REMOVED lines=21> */
.L_x_15228:
[----:B------:R-:W-:Y:S01]  /*c500*/  IMAD.MOV.U32 R16, RZ, RZ, R7 ;  /* 0x000000ffff107224 */ /* 0x000fe200078e0007 */
[----:B------:R-:W-:Y:S01]  /*c510*/  ULDC UR40, c[0x0][0xc3c] ;  /* 0x00030f0000287ab9 */ /* 0x000fe20000000800 */
[----:B------:R-:W-:Y:S02]  /*c520*/  IMAD.MOV.U32 R17, RZ, RZ, RZ ;  /* 0x000000ffff117224 */ /* 0x000fe400078e00ff */
[----:B------:R-:W-:-:S07]  /*c530*/  IMAD.MOV.U32 R18, RZ, RZ, RZ ;  /* 0x000000ffff127224 */ /* 0x000fce00078e00ff */
.L_x_15233:
[----:B------:R-:W-:Y:S01]  /*c540*/  ISETP.NE.AND P0, PT, R5, RZ, PT ;  /* 0x000000ff0500720c */ /* 0x000fe20003f05270 */
[----:B------:R-:W-:-:S12]  /*c550*/  IMAD.U32 R19, RZ, RZ, UR40 ;  /* 0x00000028ff137e24 */ /* 0x000fd8000f8e00ff */
[----:B------:R-:W0:Y:S01]  /*c560*/  @!P0 S2R R3, SR_CgaCtaId ;  /* 0x0000000000038919 */ /* 0x000e220000008800 */
[----:B------:R-:W-:-:S04]  /*c570*/  @!P0 MOV R0, 0x400 ;  /* 0x0000040000008802 */ /* 0x000fc80000000f00 */
[----:B0-----:R-:W-:-:S05]  /*c580*/  @!P0 LEA R0, R3, R0, 0x18 ;  /* 0x0000000003008211 */ /* 0x001fca00078ec0ff */
[----:B------:R0:W-:Y:S01]  /*c590*/  @!P0 STS.128 [R0+0x132d0], R16 ;  /* 0x0132d01000008388 */ /* 0x0001e20000000c00 */
[----:B------:R-:W-:Y:S06]  /*c5a0*/  BAR.ARV 0x5, 0x200 ;  /* 0x0148000000007b1d */ /* 0x000fec0000002000 */
.L_x_15226:
        /* <DEDUP_REMOVED lines=49> */
.L_x_15309:
[----:B------:R-:W-:Y:S01]  /*c8c0*/  ULDC.64 UR4, c[0x0][0xc88] ;  /* 0x0003220000047ab9 */ /* 0x000fe20000000a00 */
[----:B------:R-:W-:Y:S01]  /*c8d0*/  ULDC.64 UR6, c[0x0][0xa18] ;  /* 0x0002860000067ab9 */ /* 0x000fe20000000a00 */
[----:B------:R-:W-:Y:S01]  /*c8e0*/  UIMAD.WIDE UR4, UR40, 0x4, UR4 ;  /* 0x00000004280478a5 */ /* 0x000fe2000f8e0204 */
[----:B------:R-:W-:-:S05]  /*c8f0*/  ULDC.64 UR8, c[0x0][0xa00] ;  /* 0x0002800000087ab9 */ /* 0x000fca0000000a00 */
[----:B-12---:R-:W-:Y:S02]  /*c900*/  IMAD.U32 R2, RZ, RZ, UR4 ;  /* 0x00000004ff027e24 */ /* 0x006fe4000f8e00ff */
        /* <DEDUP_REMOVED lines=45> */
.L_x_15235:
        /* <DEDUP_REMOVED lines=22> */
.L_x_15236:
        /* <DEDUP_REMOVED lines=11> */
.L_x_15237:
        /* <DEDUP_REMOVED lines=42> */
.L_x_15239:
        /* <DEDUP_REMOVED lines=20> */
.L_x_15242:
[----:B------:R-:W-:Y:S05]  /*d1d0*/  BSYNC B6 ;  /* 0x0000000000067941 */ /* 0x000fea0003800000 */
.L_x_15241:
        /* <DEDUP_REMOVED lines=24> */
.L_x_15244:
[----:B------:R-:W-:Y:S05]  /*d360*/  BSYNC B6 ;  /* 0x0000000000067941 */ /* 0x000fea0003800000 */
.L_x_15243:
        /* <DEDUP_REMOVED lines=20> */
.L_x_15246:
[----:B------:R-:W-:Y:S05]  /*d4b0*/  BSYNC B6 ;  /* 0x0000000000067941 */ /* 0x000fea0003800000 */
.L_x_15245:
        /* <DEDUP_REMOVED lines=20> */
.L_x_15248:
[----:B------:R-:W-:Y:S05]  /*d600*/  BSYNC B6 ;  /* 0x0000000000067941 */ /* 0x000fea0003800000 */
.L_x_15247:
        /* <DEDUP_REMOVED lines=18> */
.L_x_15329:
[----:B------:R-:W1:Y:S01]  /*d730*/  S2R R0, SR_TID.X ;  /* 0x0000000000007919 */ /* 0x000e620000002100 */
[----:B------:R-:W-:Y:S01]  /*d740*/  UMOV UR4, 0xa0 ;  /* 0x000000a000047882 */ /* 0x000fe20000000000 */
[----:B0-----:R-:W0:Y:S01]  /*d750*/  @P2 LDC R5, c[0x0][0x434] ;  /* 0x00010d00ff052b82 */ /* 0x001e220000000800 */
[----:B------:R-:W-:Y:S01]  /*d760*/  UIMAD UR4, UR42, UR4, -0xa0 ;  /* 0xffffff602a0474a4 */ /* 0x000fe2000f8e0204 */
[----:B------:R-:W3:Y:S01]  /*d770*/  S2R R9, SR_TID.X ;  /* 0x0000000000097919 */ /* 0x000ee20000002100 */
[----:B------:R-:W-:Y:S01]  /*d780*/  SHF.R.S32.HI R13, RZ, 0x1f, R20 ;  /* 0x0000001fff0d7819 */ /* 0x000fe20000011414 */
[----:B------:R-:W-:Y:S01]  /*d790*/  IMAD.MOV.U32 R11, RZ, RZ, R26 ;  /* 0x000000ffff0b7224 */ /* 0x000fe200078e001a */
[----:B------:R-:W4:Y:S03]  /*d7a0*/  S2R R12, SR_TID.X ;  /* 0x00000000000c7919 */ /* 0x000f260000002100 */
        /* <DEDUP_REMOVED lines=55> */
[----:B------:R-:W-:Y:S01]  /*db20*/  @P0 LOP3.LUT R11, R11, 0x2, RZ, 0xfc, !PT ;  /* 0x000000020b0b0812 */ /* 0x000fe200078efcff */
[----:B------:R-:W-:-:S03]  /*db30*/  IMAD.MOV R0, RZ, RZ, -R8 ;  /* 0x000000ffff007224 */ /* 0x000fc600078e0a08 */
[----:B------:R-:W-:Y:S01]  /*db40*/  LOP3.LUT R11, R11, 0xfffffffb, RZ, 0xc0, !PT ;  /* 0xfffffffb0b0b7812 */ /* 0x000fe200078ec0ff */
        /* <DEDUP_REMOVED lines=10> */
.L_x_15250:
        /* <DEDUP_REMOVED lines=10> */
.L_x_15330:
[----:B------:R-:W-:Y:S05]  /*dc90*/  BSYNC B0 ;  /* 0x0000000000007941 */ /* 0x000fea0003800000 */
.L_x_15251:
        /* <DEDUP_REMOVED lines=64> */
[----:B------:R-:W-:Y:S01]  /*e0a0*/  IMAD.IADD R3, R22, 0x1, R19 ;  /* 0x0000000116037824 */ /* 0x000fe200078e0213 */
[----:B------:R-:W0:Y:S11]  /*e0b0*/  SHFL.IDX PT, R12, R0, 0x1, 0x1c1f ;  /* 0x003c1f00000c7f89 */ /* 0x000e3600000e0000 */
        /* <DEDUP_REMOVED lines=27> */
.L_x_15342:
        /* <DEDUP_REMOVED lines=12> */
.L_x_15254:
        /* <DEDUP_REMOVED lines=11> */
.L_x_15255:
[----:B------:R3:W-:Y:S01]  /*e3e0*/  SYNCS.ARRIVE.TRANS64.A1T0 RZ, [R7+URZ+0x13270], RZ ;  /* 0x013270ff07ff79a7 */ /* 0x0007e2000810003f */
[----:B------:R-:W-:Y:S05]  /*e3f0*/  @!P6 BRA `(.L_x_15256) ;  /* 0x000000000004e947 */ /* 0x000fea0003800000 */
[----:B------:R-:W-:Y:S01]  /*e400*/  BPT.TRAP 0x1 ;  /* 0x000000040000795c */ /* 0x000fe20000300000 */
.L_x_15256:
[----:B------:R-:W4:Y:S01]  /*e410*/  LDL R0, [R1+0x28] ;  /* 0x0000280001007983 */ /* 0x000f220000100800 */
[----:B------:R-:W-:Y:S01]  /*e420*/  BSSY B0, `(.L_x_15257) ;  /* 0x0000003000007945 */ /* 0x000fe20003800000 */
[----:B----4-:R-:W4:Y:S03]  /*e430*/  SYNCS.PHASECHK.TRANS64.TRYWAIT P0, [R7+URZ+0x13240], R0 ;  /* 0x01324000070075a7 */ /* 0x010f26000800017f */
[----:B----4-:R-:W-:Y:S05]  /*e440*/  @!P0 BRA `(.L_x_15258) ;  /* 0x0000004800cc8947 */ /* 0x010fea0003800000 */
.L_x_15343:
[----:B------:R-:W-:Y:S05]  /*e450*/  BSYNC B0 ;  /* 0x0000000000007941 */ /* 0x000fea0003800000 */
.L_x_15257:
        /* <DEDUP_REMOVED lines=66> */
[----:B------:R2:W-:Y:S02]  /*e880*/  @P3 LDGSTS.E.BYPASS.LTC128B.128 [R3+0xf000], desc[UR52][R4.64], !P2 ;  /* 0x0f00000004033fae */ /* 0x0005e4000d101d74 */
[----:B--2---:R-:W-:Y:S02]  /*e890*/  @P1 IMAD.MOV.U32 R4, RZ, RZ, R2 ;  /* 0x000000ffff041224 */ /* 0x004fe400078e0002 */
[----:B------:R-:W-:-:S05]  /*e8a0*/  @P1 IMAD.MOV.U32 R5, RZ, RZ, R0 ;  /* 0x000000ffff051224 */ /* 0x000fca00078e0000 */
[----:B------:R2:W-:Y:S04]  /*e8b0*/  @P1 LDGSTS.E.BYPASS.LTC128B.128 [R3+0xf800], desc[UR52][R4.64], !P2 ;  /* 0x0f80000004031fae */ /* 0x0005e8000d101d74 */
[----:B--2---:R2:W3:Y:S02]  /*e8c0*/  SHFL.IDX PT, R4, R8, RZ, 0x1c1f ;  /* 0x001c1fff08047589 */ /* 0x0044e400000e0000 */
.L_x_15355:
        /* <DEDUP_REMOVED lines=15> */
.L_x_15261:
[----:B------:R-:W-:Y:S05]  /*e9c0*/  BSYNC B0 ;  /* 0x0000000000007941 */ /* 0x000fea0003800000 */
.L_x_15260:
[----:B------:R-:W-:Y:S01]  /*e9d0*/  NOP ;  /* 0x0000000000007918 */ /* 0x000fe20000000000 */
[----:B------:R-:W-:-:S13]  /*e9e0*/  PLOP3.LUT P0, PT, PT, PT, PT, 0x80, 0x0 ;  /* 0x000000000000781c */ /* 0x000fda0003f0f070 */
.L_x_15262:
        /* <DEDUP_REMOVED lines=11> */
.L_x_15263:
        /* <DEDUP_REMOVED lines=23> */
[----:B---34-:R-:W-:Y:S02]  /*ec10*/  IMAD.U32 R4, RZ, RZ, UR6 ;  /* 0x00000006ff047e24 */ /* 0x018fe4000f8e00ff */
[----:B------:R-:W3:Y:S01]  /*ec20*/  LDC.64 R2, c[0x4][R2] ;  /* 0x0100000002027b82 */ /* 0x000ee20000000a00 */
[----:B------:R-:W-:Y:S02]  /*ec30*/  IMAD.U32 R5, RZ, RZ, UR7 ;  /* 0x00000007ff057e24 */ /* 0x000fe4000f8e00ff */
[----:B------:R-:W-:Y:S02]  /*ec40*/  IMAD.U32 R6, RZ, RZ, UR8 ;  /* 0x00000008ff067e24 */ /* 0x000fe4000f8e00ff */
[----:B0-----:R-:W-:-:S02]  /*ec50*/  IMAD.U32 R7, RZ, RZ, UR9 ;  /* 0x00000009ff077e24 */ /* 0x001fc4000f8e00ff */
[----:B------:R-:W-:Y:S02]  /*ec60*/  IMAD.U32 R10, RZ, RZ, UR4 ;  /* 0x00000004ff0a7e24 */ /* 0x000fe4000f8e00ff */
[----:B------:R-:W-:Y:S02]  /*ec70*/  IMAD.U32 R11, RZ, RZ, UR5 ;  /* 0x00000005ff0b7e24 */ /* 0x000fe4000f8e00ff */
[----:B--2---:R-:W-:Y:S02]  /*ec80*/  IMAD.MOV.U32 R8, RZ, RZ, 0x70 ;  /* 0x00000070ff087424 */ /* 0x004fe400078e00ff */
[----:B------:R-:W-:Y:S02]  /*ec90*/  IMAD.MOV.U32 R12, RZ, RZ, 0x1 ;  /* 0x00000001ff0c7424 */ /* 0x000fe400078e00ff */
[----:B------:R-:W-:-:S07]  /*eca0*/  IMAD.MOV.U32 R13, RZ, RZ, RZ ;  /* 0x000000ffff0d7224 */ /* 0x000fce00078e00ff */
[----:B------:R-:W-:-:S07]  /*ecb0*/  LEPC R20, `(.L_x_15265) ;  /* 0x000000001014794e */ /* 0x000fce0000000000 */
[----:B-1-3--:R-:W-:Y:S05]  /*ecc0*/  CALL.ABS.NOINC R2 ;  /* 0x0000000002007343 */ /* 0x00afea0003c00000 */
.L_x_15265:
[----:B------:R-:W-:Y:S05]  /*ecd0*/  BSYNC B6 ;  /* 0x0000000000067941 */ /* 0x000fea0003800000 */
.L_x_15264:
[----:B0-----:R-:W3:Y:S01]  /*ece0*/  LDL R19, [R1+0x14] ;  /* 0x0000140001137983 */ /* 0x001ee20000100800 */
[----:B------:R-:W-:Y:S01]  /*ecf0*/  UISETP.NE.AND UP0, UPT, UR49, URZ, UPT ;  /* 0x0000003f3100728c */ /* 0x000fe2000bf05270 */
[C---:B------:R-:W-:Y:S01]  /*ed00*/  R2UR UR8, R18.reuse ;  /* 0x00000000120872ca */ /* 0x040fe200000e0000 */
[----:B------:R-:W-:Y:S01]  /*ed10*/  ULDC.64 UR6, c[0x0][0x2d8] ;  /* 0x0000b60000067ab9 */ /* 0x000fe20000000a00 */
[----:B------:R0:W5:Y:S01]  /*ed20*/  LDL R9, [R1+0x30] ;  /* 0x0000300001097983 */ /* 0x0001620000100800 */
[----:B------:R-:W-:Y:S01]  /*ed30*/  R2UR UR10, R18 ;  /* 0x00000000120a72ca */ /* 0x000fe200000e0000 */
[----:B------:R-:W-:Y:S01]  /*ed40*/  UMOV UR4, UR36 ;  /* 0x0000002400047c82 */ /* 0x000fe20008000000 */
[----:B------:R-:W-:Y:S01]  /*ed50*/  PLOP3.LUT P0, PT, PT, PT, UP0, 0x80, 0x0 ;  /* 0x000000000000781c */ /* 0x000fe20003f0f008 */
[----:B------:R-:W1:Y:S01]  /*ed60*/  S2R R2, SR_TID.X ;  /* 0x0000000000027919 */ /* 0x000e620000002100 */
[----:B------:R-:W-:Y:S01]  /*ed70*/  PLOP3.LUT P1, PT, PT, PT, UP0, 0x80, 0x0 ;  /* 0x000000000000781c */ /* 0x000fe20003f2f008 */
[----:B------:R-:W-:Y:S01]  /*ed80*/  UMOV UR5, UR45 ;  /* 0x0000002d00057c82 */ /* 0x000fe20008000000 */
[----:B--2---:R-:W2:Y:S01]  /*ed90*/  LDC R8, c[0x0][0x448] ;  /* 0x00011200ff087b82 */ /* 0x004ea20000000800 */
[----:B------:R-:W-:Y:S01]  /*eda0*/  @UP0 ULDC UR11, c[0x0][0x44c] ;  /* 0x00011300000b0ab9 */ /* 0x000fe20000000800 */
[----:B------:R-:W-:-:S02]  /*edb0*/  @UP0 ULDC UR12, c[0x0][0x44c] ;  /* 0x00011300000c0ab9 */ /* 0x000fc40000000800 */
[----:B------:R-:W-:Y:S01]  /*edc0*/  UIMAD.WIDE.U32 UR4, UR8, UR6, UR4 ;  /* 0x00000006080472a5 */ /* 0x000fe2000f8e0004 */
[----:B---3--:R-:W-:Y:S02]  /*edd0*/  R2UR UR9, R19 ;  /* 0x00000000130972ca */ /* 0x008fe400000e0000 */
[C---:B-1----:R-:W-:Y:S01]  /*ede0*/  LOP3.LUT R19, R2.reuse, 0x7f, RZ, 0xc0, !PT ;  /* 0x0000007f02137812 */ /* 0x042fe200078ec0ff */
[----:B------:R-:W-:-:S03]  /*edf0*/  IMAD.SHL.U32 R2, R2, 0x20, RZ ;  /* 0x0000002002027824 */ /* 0x000fc600078e00ff */
[----:B------:R-:W-:-:S04]  /*ee00*/  SHF.R.U32.HI R19, RZ, 0x2, R19 ;  /* 0x00000002ff137819 */ /* 0x000fc80000011613 */
[----:B------:R-:W-:-:S03]  /*ee10*/  LOP3.LUT R2, R19, 0x60, R2, 0xf8, !PT ;  /* 0x0000006013027812 */ /* 0x000fc600078ef802 */
[----:B------:R-:W-:Y:S02]  /*ee20*/  UIMAD UR6, UR9, UR6, URZ ;  /* 0x00000006090672a4 */ /* 0x000fe4000f8e023f */
[----:B------:R-:W-:Y:S01]  /*ee30*/  IMAD R6, R17, 0xc0, R2 ;  /* 0x000000c011067824 */ /* 0x000fe200078e0202 */
[----:B------:R-:W-:Y:S01]  /*ee40*/  ULDC.64 UR8, c[0x0][0x2e0] ;  /* 0x0000b80000087ab9 */ /* 0x000fe20000000a00 */
[----:B------:R-:W-:Y:S02]  /*ee50*/  UIMAD UR6, UR10, UR7, UR6 ;  /* 0x000000070a0672a4 */ /* 0x000fe4000f8e0206 */
[----:B------:R-:W-:Y:S01]  /*ee60*/  @P0 IMAD.HI.U32 R0, R6, UR11, RZ ;  /* 0x0000000b06000c27 */ /* 0x000fe2000f8e00ff */
[----:B------:R-:W-:Y:S01]  /*ee70*/  @UP0 ULDC UR7, c[0x0][0x450] ;  /* 0x0001140000070ab9 */ /* 0x000fe20000000800 */
[----:B------:R-:W-:Y:S02]  /*ee80*/  UIADD3 UR5, UR5, UR6, URZ ;  /* 0x0000000605057290 */ /* 0x000fe4000fffe03f */
[----:B------:R-:W-:Y:S01]  /*ee90*/  IMAD.MOV.U32 R2, RZ, RZ, R6 ;  /* 0x000000ffff027224 */ /* 0x000fe200078e0006 */
[----:B------:R-:W-:Y:S01]  /*eea0*/  @P1 SHF.R.U32.HI R2, RZ, UR7, R0 ;  /* 0x00000007ff021c19 */ /* 0x000fe20008011600 */
[----:B------:R-:W-:-:S02]  /*eeb0*/  UIMAD UR6, UR44, UR8, URZ ;  /* 0x000000082c0672a4 */ /* 0x000fc4000f8e023f */
[----:B------:R-:W-:Y:S01]  /*eec0*/  UIMAD.WIDE.U32 UR4, UR43, UR8, UR4 ;  /* 0x000000082b0472a5 */ /* 0x000fe2000f8e0004 */
[--C-:B----4-:R-:W-:Y:S01]  /*eed0*/  SHF.R.S32.HI R4, RZ, 0x1f, R2.reuse ;  /* 0x0000001fff047819 */ /* 0x110fe20000011402 */
[----:B------:R-:W-:Y:S01]  /*eee0*/  UIMAD UR6, UR43, UR9, UR6 ;  /* 0x000000092b0672a4 */ /* 0x000fe2000f8e0206 */
[----:B------:R-:W-:Y:S02]  /*eef0*/  ULDC.64 UR10, c[0x0][0x280] ;  /* 0x0000a000000a7ab9 */ /* 0x000fe40000000a00 */
[----:B------:R-:W-:Y:S01]  /*ef00*/  ULDC.64 UR8, c[0x0][0x2d0] ;  /* 0x0000b40000087ab9 */ /* 0x000fe20000000a00 */
[----:B------:R-:W-:Y:S01]  /*ef10*/  UIADD3 UR5, UR5, UR6, URZ ;  /* 0x0000000605057290 */ /* 0x000fe2000fffe03f */
[----:B------:R-:W-:Y:S02]  /*ef20*/  IMAD R4, R4, UR8, RZ ;  /* 0x0000000804047c24 */ /* 0x000fe4000f8e02ff */
[----:B------:R-:W-:Y:S01]  /*ef30*/  IMAD.U32 R5, RZ, RZ, UR8 ;  /* 0x00000008ff057e24 */ /* 0x000fe2000f8e00ff */
[----:B------:R-:W-:Y:S01]  /*ef40*/  ULDC.64 UR6, c[0x0][0x2c8] ;  /* 0x0000b20000067ab9 */ /* 0x000fe20000000a00 */
[----:B------:R-:W-:-:S02]  /*ef50*/  IMAD.MOV R0, RZ, RZ, -R2 ;  /* 0x000000ffff007224 */ /* 0x000fc400078e0a02 */
[C---:B------:R-:W-:Y:S02]  /*ef60*/  IMAD R4, R2.reuse, UR9, R4 ;  /* 0x0000000902047c24 */ /* 0x040fe4000f8e0204 */
[----:B------:R-:W-:-:S04]  /*ef70*/  IMAD.WIDE.U32 R2, R2, R5, UR4 ;  /* 0x0000000402027e25 */ /* 0x000fc8000f8e0005 */
[----:B--2---:R-:W-:Y:S02]  /*ef80*/  IMAD R0, R8, R0, R6 ;  /* 0x0000000008007224 */ /* 0x004fe400078e0206 */
        /* <DEDUP_REMOVED lines=10> */
[----:B------:R-:W1:Y:S03]  /*f030*/  S2R R19, SR_TID.X ;  /* 0x0000000000137919 */ /* 0x000e660000002100 */
[----:B------:R-:W-:-:S06]  /*f040*/  IMAD.MOV.U32 R2, RZ, RZ, R6 ;  /* 0x000000ffff027224 */ /* 0x000fcc00078e0006 */
[----:B------:R-:W-:Y:S01]  /*f050*/  @P0 IMAD.HI.U32 R3, R6, UR12, RZ ;  /* 0x0000000c06030c27 */ /* 0x000fe2000f8e00ff */
[----:B------:R-:W-:-:S04]  /*f060*/  @UP0 ULDC UR12, c[0x0][0x450] ;  /* 0x00011400000c0ab9 */ /* 0x000fc80000000800 */
        /* <DEDUP_REMOVED lines=12> */
[----:B-1----:R-:W-:Y:S02]  /*f130*/  IMAD.SHL.U32 R10, R19, 0x10, RZ ;  /* 0x00000010130a7824 */ /* 0x002fe400078e00ff */
        /* <DEDUP_REMOVED lines=8> */
[----:B0-----:R-:W-:Y:S06]  /*f1c0*/  BRA.DIV UR4, `(.L_x_15266) ;  /* 0x0000004604207947 */ /* 0x001fec000b800000 */
        /* <DEDUP_REMOVED lines=51> */
.L_x_15368:
        /* <DEDUP_REMOVED lines=10> */
.L_x_15267:
        /* <DEDUP_REMOVED lines=18> */
.L_x_15369:
[----:B------:R-:W-:Y:S05]  /*f6c0*/  BSYNC B0 ;  /* 0x0000000000007941 */ /* 0x000fea0003800000 */
.L_x_15268:
        /* <DEDUP_REMOVED lines=8> */
.L_x_15290:
        /* <DEDUP_REMOVED lines=47> */
[----:B------:R-:W-:-:S04]  /*fa40*/  @!P1 IMAD.WIDE.U32 R2, R8, UR6, R2 ;  /* 0x0000000608029c25 */ /* 0x000fc8000f8e0002 */
[----:B------:R-:W-:Y:S01]  /*fa50*/  @!P1 IMAD.IADD R0, R0, 0x1, R3 ;  /* 0x0000000100009824 */ /* 0x000fe200078e0203 */
[C---:B------:R-:W-:Y:S01]  /*fa60*/  @!P1 LEA R10, P0, R2.reuse, UR8, 0x2 ;  /* 0x00000008020a9c11 */ /* 0x040fe2000f8010ff */
[----:B------:R-:W-:Y:S02]  /*fa70*/  IMAD.MOV.U32 R8, RZ, RZ, RZ ;  /* 0x000000ffff087224 */ /* 0x000fe400078e00ff */
[----:B0-----:R-:W-:Y:S01]  /*fa80*/  IMAD.MOV R5, RZ, RZ, -R6 ;  /* 0x000000ffff057224 */ /* 0x001fe200078e0a06 */
[----:B------:R-:W-:Y:S01]  /*fa90*/  @!P1 LEA.HI.X R11, R2, UR9, R0, 0x2, P0 ;  /* 0x00000009020b9c11 */ /* 0x000fe200080f1400 */
[----:B-----5:R-:W-:Y:S02]  /*faa0*/  VIADD R0, R20, 0x1 ;  /* 0x0000000114007836 */ /* 0x020fe40000000000 */
[----:B------:R-:W-:Y:S02]  /*fab0*/  IMAD.MOV.U32 R2, RZ, RZ, R12 ;  /* 0x000000ffff027224 */ /* 0x000fe400078e000c */
[----:B------:R0:W5:Y:S01]  /*fac0*/  @!P1 LDG.E R8, desc[UR52][R10.64] ;  /* 0x000000340a089981 */ /* 0x000162000c1e1900 */
[----:B------:R-:W-:Y:S01]  /*fad0*/  ISETP.NE.AND P0, PT, R0, 0x2, PT ;  /* 0x000000020000780c */ /* 0x000fe20003f05270 */
[----:B------:R-:W-:-:S02]  /*fae0*/  IMAD.U32 R13, RZ, RZ, UR46 ;  /* 0x0000002eff0d7e24 */ /* 0x000fc4000f8e00ff */
[----:B------:R-:W-:Y:S01]  /*faf0*/  IMAD R9, R5, UR4, R9 ;  /* 0x0000000405097c24 */ /* 0x000fe2000f8e0209 */
[----:B------:R-:W-:Y:S02]  /*fb00*/  SEL R6, R0, RZ, P0 ;  /* 0x000000ff00067207 */ /* 0x000fe40000000000 */
        /* <DEDUP_REMOVED lines=11> */
.L_x_15271:
[----:B------:R-:W-:Y:S01]  /*fbc0*/  IMAD R0, R6, 0x8, R22 ;  /* 0x0000000806007824 */ /* 0x000fe200078e0216 */
[----:B------:R-:W-:Y:S01]  /*fbd0*/  SHF.L.U32 R2, R2, 0x1f, RZ ;  /* 0x0000001f02027819 */ /* 0x000fe200000006ff */
[----:B------:R-:W-:Y:S01]  /*fbe0*/  BSSY B0, `(.L_x_15272) ;  /* 0x0000005000007945 */ /* 0x000fe20003800000 */
[----:B------:R-:W-:Y:S02]  /*fbf0*/  SHF.R.S32.HI R28, RZ, 0x1f, R7 ;  /* 0x0000001fff1c7819 */ /* 0x000fe40000011407 */
[----:B------:R-:W0:Y:S01]  /*fc00*/  SYNCS.PHASECHK.TRANS64.TRYWAIT P0, [R0+URZ+0x13280], R2 ;  /* 0x01328002000075a7 */ /* 0x000e22000800017f */
[----:B------:R1:W-:Y:S02]  /*fc10*/  STL [R1], R2 ;  /* 0x0000000201007387 */ /* 0x0003e40000100800 */
[----:B01----:R-:W-:Y:S05]  /*fc20*/  @!P0 BRA `(.L_x_15273) ;  /* 0x0000004000848947 */ /* 0x003fea0003800000 */
.L_x_15370:
[----:B------:R-:W-:Y:S05]  /*fc30*/  BSYNC B0 ;  /* 0x0000000000007941 */ /* 0x000fea0003800000 */
.L_x_15272:
        /* <DEDUP_REMOVED lines=67> */
.L_x_15382:
        /* <DEDUP_REMOVED lines=11> */
.L_x_15275:
        /* <DEDUP_REMOVED lines=11> */
.L_x_15276:
[----:B------:R1:W-:Y:S01]  /*101d0*/  SYNCS.ARRIVE.TRANS64.A1T0 RZ, [R0+URZ+0x13270], RZ ;  /* 0x013270ff00ff79a7 */ /* 0x0003e2000810003f */
[----:B------:R-:W-:Y:S05]  /*101e0*/  @!P3 BRA `(.L_x_15277) ;  /* 0x000000000004b947 */ /* 0x000fea0003800000 */
[----:B------:R-:W-:Y:S01]  /*101f0*/  BPT.TRAP 0x1 ;  /* 0x000000040000795c */ /* 0x000fe20000300000 */
.L_x_15277:
[----:B------:R-:W2:Y:S01]  /*10200*/  LDL R2, [R1] ;  /* 0x0000000001027983 */ /* 0x000ea20000100800 */
[----:B------:R-:W-:Y:S01]  /*10210*/  BSSY B0, `(.L_x_15278) ;  /* 0x0000003000007945 */ /* 0x000fe20003800000 */
[----:B--2---:R-:W2:Y:S03]  /*10220*/  SYNCS.PHASECHK.TRANS64.TRYWAIT P0, [R0+URZ+0x13240], R2 ;  /* 0x01324002000075a7 */ /* 0x004ea6000800017f */
[----:B--2---:R-:W-:Y:S05]  /*10230*/  @!P0 BRA `(.L_x_15279) ;  /* 0x0000004000b48947 */ /* 0x004fea0003800000 */
.L_x_15383:
[----:B------:R-:W-:Y:S05]  /*10240*/  BSYNC B0 ;  /* 0x0000000000007941 */ /* 0x000fea0003800000 */
.L_x_15278:
        /* <DEDUP_REMOVED lines=59> */
.L_x_15395:
        /* <DEDUP_REMOVED lines=8> */
.L_x_15281:
        /* <DEDUP_REMOVED lines=11> */
.L_x_15282:
[----:B------:R1:W-:Y:S02]  /*10730*/  SYNCS.ARRIVE.TRANS64.A1T0 RZ, [R0+URZ+0x13230], RZ ;  /* 0x013230ff00ff79a7 */ /* 0x0003e4000810003f */
[----:B-1----:R-:W-:-:S05]  /*10740*/  IMAD.U32 R0, RZ, RZ, UR47 ;  /* 0x0000002fff007e24 */ /* 0x002fca000f8e00ff */
[----:B------:R-:W-:-:S13]  /*10750*/  ISETP.NE.AND P0, PT, R0, 0x3, PT ;  /* 0x000000030000780c */ /* 0x000fda0003f05270 */
[----:B------:R-:W-:Y:S05]  /*10760*/  @!P0 BRA `(.L_x_15283) ;  /* 0x0000000000048947 */ /* 0x000fea0003800000 */
[----:B------:R-:W-:Y:S01]  /*10770*/  BPT.TRAP 0x1 ;  /* 0x000000040000795c */ /* 0x000fe20000300000 */
.L_x_15283:
[----:B------:R-:W-:Y:S01]  /*10780*/  LOP3.LUT R0, R21, 0x1, RZ, 0x3c, !PT ;  /* 0x0000000115007812 */ /* 0x000fe200078e3cff */
[----:B------:R-:W-:Y:S01]  /*10790*/  IMAD R2, R20, 0x8, R22 ;  /* 0x0000000814027824 */ /* 0x000fe200078e0216 */
[----:B------:R-:W-:Y:S02]  /*107a0*/  BSSY B0, `(.L_x_15284) ;  /* 0x0000004000007945 */ /* 0x000fe40003800000 */
[----:B------:R-:W-:-:S04]  /*107b0*/  SHF.L.U32 R0, R0, 0x1f, RZ ;  /* 0x0000001f00007819 */ /* 0x000fc800000006ff */
[----:B------:R-:W1:Y:S02]  /*107c0*/  SYNCS.PHASECHK.TRANS64.TRYWAIT P2, [R2+URZ+0x13270], R0 ;  /* 0x01327000020075a7 */ /* 0x000e64000804017f */
[----:B-1----:R-:W-:Y:S05]  /*107d0*/  @!P2 BRA `(.L_x_15285) ;  /* 0x0000004000c0a947 */ /* 0x002fea0003800000 */
.L_x_15396:
[----:B------:R-:W-:Y:S05]  /*107e0*/  BSYNC B0 ;  /* 0x0000000000007941 */ /* 0x000fea0003800000 */
.L_x_15284:
[----:B------:R-:W-:-:S05]  /*107f0*/  IMAD.U32 R3, RZ, RZ, UR46 ;  /* 0x0000002eff037e24 */ /* 0x000fca000f8e00ff */
[----:B------:R-:W-:-:S13]  /*10800*/  ISETP.NE.AND P2, PT, R3, 0x3, PT ;  /* 0x000000030300780c */ /* 0x000fda0003f45270 */
[----:B------:R-:W-:Y:S05]  /*10810*/  @!P2 BRA `(.L_x_15286) ;  /* 0x000000000004a947 */ /* 0x000fea0003800000 */
[----:B------:R-:W-:Y:S01]  /*10820*/  BPT.TRAP 0x1 ;  /* 0x000000040000795c */ /* 0x000fe20000300000 */
.L_x_15286:
[----:B------:R-:W-:Y:S01]  /*10830*/  SHF.L.U32 R3, R21, 0x1f, RZ ;  /* 0x0000001f15037819 */ /* 0x000fe200000006ff */
[----:B-1----:R-:W-:-:S03]  /*10840*/  IMAD R0, R20, 0x2800, RZ ;  /* 0x0000280014007824 */ /* 0x002fc600078e02ff */
[----:B------:R-:W1:Y:S02]  /*10850*/  SYNCS.PHASECHK.TRANS64.TRYWAIT P2, [R2+URZ+0x13260], R3 ;  /* 0x01326003020075a7 */ /* 0x000e64000804017f */
[----:B-1----:R-:W-:Y:S05]  /*10860*/  @!P2 BRA `(.L_x_15287) ;  /* 0x0000004000b0a947 */ /* 0x002fea0003800000 */
.L_x_15397:
        /* <DEDUP_REMOVED lines=65> */
.L_x_15288:
[----:B--2---:R2:W-:Y:S01]  /*10c80*/  SYNCS.ARRIVE.TRANS64.A1T0 RZ, [R2+URZ+0x13250], RZ ;  /* 0x013250ff02ff79a7 */ /* 0x0045e2000810003f */
[----:B------:R-:W-:Y:S06]  /*10c90*/  BAR.SYNC.DEFER_BLOCKING 0x2, 0x80 ;  /* 0x0082000000007b1d */ /* 0x000fec0000010000 */
[----:B------:R-:W-:Y:S05]  /*10ca0*/  @!P0 BRA `(.L_x_15289) ;  /* 0x0000000000048947 */ /* 0x000fea0003800000 */
[----:B------:R-:W-:Y:S01]  /*10cb0*/  BPT.TRAP 0x1 ;  /* 0x000000040000795c */ /* 0x000fe20000300000 */
.L_x_15289:
[----:B-1----:R-:W3:Y:S01]  /*10cc0*/  LDL R0, [R1+0x20] ;  /* 0x0000200001007983 */ /* 0x002ee20000100800 */
[----:B--2---:R-:W-:-:S03]  /*10cd0*/  VIADD R2, R2, 0x13280 ;  /* 0x0001328002027836 */ /* 0x004fc60000000000 */
[----:B------:R4:W5:Y:S04]  /*10ce0*/  LDL R21, [R1+0x10] ;  /* 0x0000100001157983 */ /* 0x0009680000100800 */
[----:B------:R4:W5:Y:S01]  /*10cf0*/  LDL R20, [R1+0x4] ;  /* 0x0000040001147983 */ /* 0x0009620000100800 */
[----:B---3--:R-:W-:-:S04]  /*10d00*/  PRMT R2, R0, 0x654, R2 ;  /* 0x0000065400027816 */ /* 0x008fc80000000002 */
[----:B------:R4:W-:Y:S01]  /*10d10*/  SYNCS.ARRIVE.TRANS64.RED.A1T0 RZ, [R2+URZ], RZ ;  /* 0x000000ff02ff79a7 */ /* 0x0009e2000810043f */
[----:B------:R-:W-:Y:S05]  /*10d20*/  @P1 BRA `(.L_x_15290) ;  /* 0xffffffe800881947 */ /* 0x000fea000383ffff */
.L_x_15270:
        /* <DEDUP_REMOVED lines=19> */
.L_x_15292:
[----:B------:R-:W-:Y:S05]  /*10e60*/  BSYNC B0 ;  /* 0x0000000000007941 */ /* 0x000fea0003800000 */
.L_x_15291:
[----:B------:R-:W-:Y:S05]  /*10e70*/  @!P0 BRA `(.L_x_15293) ;  /* 0x0000000000048947 */ /* 0x000fea0003800000 */
[----:B------:R-:W-:Y:S01]  /*10e80*/  BPT.TRAP 0x1 ;  /* 0x000000040000795c */ /* 0x000fe20000300000 */
.L_x_15293:
        /* <DEDUP_REMOVED lines=8> */
.L_x_15398:
[----:B------:R-:W-:Y:S05]  /*10f10*/  BSYNC B0 ;  /* 0x0000000000007941 */ /* 0x000fea0003800000 */
.L_x_15294:
[----:B------:R-:W-:-:S05]  /*10f20*/  IMAD.U32 R2, RZ, RZ, UR46 ;  /* 0x0000002eff027e24 */ /* 0x000fca000f8e00ff */
[----:B------:R-:W-:-:S13]  /*10f30*/  ISETP.NE.AND P1, PT, R2, 0x3, PT ;  /* 0x000000030200780c */ /* 0x000fda0003f25270 */
[----:B------:R-:W-:Y:S05]  /*10f40*/  @!P1 BRA `(.L_x_15296) ;  /* 0x0000000000049947 */ /* 0x000fea0003800000 */
[----:B------:R-:W-:Y:S01]  /*10f50*/  BPT.TRAP 0x1 ;  /* 0x000000040000795c */ /* 0x000fe20000300000 */
.L_x_15296:
[----:B------:R-:W1:Y:S02]  /*10f60*/  LDL R2, [R1+0x10] ;  /* 0x0000100001027983 */ /* 0x000e640000100800 */
[----:B-1----:R-:W-:-:S04]  /*10f70*/  SHF.L.U32 R3, R2, 0x1f, RZ ;  /* 0x0000001f02037819 */ /* 0x002fc800000006ff */
[----:B------:R-:W1:Y:S02]  /*10f80*/  SYNCS.PHASECHK.TRANS64.TRYWAIT P1, [R0+URZ+0x13260], R3 ;  /* 0x01326003000075a7 */ /* 0x000e64000802017f */
[----:B-1----:R-:W-:Y:S05]  /*10f90*/  @!P1 BRA `(.L_x_15297) ;  /* 0x0000003c000c9947 */ /* 0x002fea0003800000 */
.L_x_15399:
[----:B------:R-:W2:Y:S01]  /*10fa0*/  LDL R14, [R1+0x4] ;  /* 0x00000400010e7983 */ /* 0x000ea20000100800 */
[----:B------:R-:W-:Y:S05]  /*10fb0*/  WARPSYNC.ALL ;  /* 0x0000000000007948 */ /* 0x000fea0003800000 */
[----:B------:R-:W-:-:S05]  /*10fc0*/  IMAD.U32 R15, RZ, RZ, UR46 ;  /* 0x0000002eff0f7e24 */ /* 0x000fca000f8e00ff */
[----:B------:R-:W-:Y:S01]  /*10fd0*/  ISETP.NE.AND P1, PT, R15, 0x3, PT ;  /* 0x000000030f00780c */ /* 0x000fe20003f25270 */
[----:B--2---:R-:W-:-:S05]  /*10fe0*/  IMAD R2, R14, 0x2800, RZ ;  /* 0x000028000e027824 */ /* 0x004fca00078e02ff */
[----:B-1----:R-:W-:-:S05]  /*10ff0*/  LOP3.LUT R3, R2, R25, RZ, 0xfc, !PT ;  /* 0x0000001902037212 */ /* 0x002fca00078efcff */
[----:B------:R-:W-:Y:S02]  /*11000*/  IMAD.IADD R6, R22, 0x1, R3 ;  /* 0x0000000116067824 */ /* 0x000fe400078e0203 */
[----:B------:R-:W-:-:S04]  /*11010*/  VIADD R3, R2, 0x800 ;  /* 0x0000080002037836 */ /* 0x000fc80000000000 */
        /* <DEDUP_REMOVED lines=59> */
.L_x_15298:
[----:B-1----:R1:W-:Y:S01]  /*113d0*/  SYNCS.ARRIVE.TRANS64.A1T0 RZ, [R0+URZ+0x13250], RZ ;  /* 0x013250ff00ff79a7 */ /* 0x0023e2000810003f */
[----:B------:R-:W-:Y:S06]  /*113e0*/  BAR.SYNC.DEFER_BLOCKING 0x2, 0x80 ;  /* 0x0082000000007b1d */ /* 0x000fec0000010000 */
[----:B------:R-:W-:Y:S05]  /*113f0*/  @!P0 BRA `(.L_x_15299) ;  /* 0x0000000000048947 */ /* 0x000fea0003800000 */
[----:B------:R-:W-:Y:S01]  /*11400*/  BPT.TRAP 0x1 ;  /* 0x000000040000795c */ /* 0x000fe20000300000 */
.L_x_15299:
[----:B0-----:R-:W2:Y:S04]  /*11410*/  LDL R2, [R1+0x20] ;  /* 0x0000200001027983 */ /* 0x001ea80000100800 */
[----:B------:R-:W3:Y:S01]  /*11420*/  LDL.LU R3, [R1+0x10] ;  /* 0x0000100001037983 */ /* 0x000ee20000300800 */
[----:B-1----:R-:W-:-:S05]  /*11430*/  VIADD R0, R0, 0x13280 ;  /* 0x0001328000007836 */ /* 0x002fca0000000000 */
[----:B--2---:R-:W-:-:S04]  /*11440*/  PRMT R0, R2, 0x654, R0 ;  /* 0x0000065402007816 */ /* 0x004fc80000000000 */
[----:B------:R0:W-:Y:S02]  /*11450*/  SYNCS.ARRIVE.TRANS64.RED.A1T0 RZ, [R0+URZ], RZ ;  /* 0x000000ff00ff79a7 */ /* 0x0001e4000810043f */
[----:B0-----:R-:W-:-:S05]  /*11460*/  VIADD R0, R14, 0x1 ;  /* 0x000000010e007836 */ /* 0x001fca0000000000 */
[----:B------:R-:W-:-:S04]  /*11470*/  ISETP.NE.AND P0, PT, R0, 0x2, PT ;  /* 0x000000020000780c */ /* 0x000fc80003f05270 */
[----:B------:R-:W-:Y:S02]  /*11480*/  SEL R2, RZ, 0x1, P0 ;  /* 0x00000001ff027807 */ /* 0x000fe40000000000 */
[----:B------:R-:W-:Y:S02]  /*11490*/  SEL R0, R0, RZ, P0 ;  /* 0x000000ff00007207 */ /* 0x000fe40000000000 */
[----:B---3--:R-:W-:-:S03]  /*114a0*/  LOP3.LUT R3, R3, R2, RZ, 0x3c, !PT ;  /* 0x0000000203037212 */ /* 0x008fc600078e3cff */
[----:B------:R1:W-:Y:S04]  /*114b0*/  STL [R1+0x4], R0 ;  /* 0x0000040001007387 */ /* 0x0003e80000100800 */
[----:B------:R1:W-:Y:S02]  /*114c0*/  STL [R1+0x10], R3 ;  /* 0x0000100301007387 */ /* 0x0003e40000100800 */
.L_x_15240:
[----:B------:R-:W-:Y:S05]  /*114d0*/  BSYNC B7 ;  /* 0x0000000000077941 */ /* 0x000fea0003800000 */
.L_x_15238:
        /* <DEDUP_REMOVED lines=13> */
.L_x_15300:
[----:B------:R-:W1:Y:S01]  /*115b0*/  S2R R0, SR_TID.X ;  /* 0x0000000000007919 */ /* 0x000e620000002100 */
[----:B------:R-:W-:Y:S01]  /*115c0*/  ULDC UR4, c[0x0][0xc3c] ;  /* 0x00030f0000047ab9 */ /* 0x000fe20000000800 */
[----:B------:R-:W-:Y:S01]  /*115d0*/  IMAD.MOV.U32 R17, RZ, RZ, RZ ;  /* 0x000000ffff117224 */ /* 0x000fe200078e00ff */
[----:B-1----:R-:W-:-:S04]  /*115e0*/  LOP3.LUT R6, R0, 0x1f, RZ, 0xc0, !PT ;  /* 0x0000001f00067812 */ /* 0x002fc800078ec0ff */
        /* <DEDUP_REMOVED lines=35> */
.L_x_15306:
        /* <DEDUP_REMOVED lines=14> */
.L_x_15305:
[----:B------:R-:W-:Y:S05]  /*11900*/  BSYNC B0 ;  /* 0x0000000000007941 */ /* 0x000fea0003800000 */
.L_x_15304:
        /* <DEDUP_REMOVED lines=22> */
.L_x_15302:
        /* <DEDUP_REMOVED lines=23> */
[----:B------:R-:W-:-:S06]  /*11be0*/  IMAD.U32 R16, RZ, RZ, UR4 ;  /* 0x00000004ff107e24 */ /* 0x000fcc000f8e00ff */
[----:B------:R2:W3:Y:S02]  /*11bf0*/  SHFL.IDX PT, R16, R7, R16, 0x1f ;  /* 0x00001f1007107589 */ /* 0x0004e400000e0000 */
.L_x_15307:
[----:B-12---:R-:W-:Y:S02]  /*11c00*/  IMAD.MOV R7, RZ, RZ, -R3 ;  /* 0x000000ffff077224 */ /* 0x006fe400078e0a03 */
[----:B---3--:R-:W-:Y:S02]  /*11c10*/  IMAD R16, R16, R0, R9 ;  /* 0x0000000010107224 */ /* 0x008fe400078e0209 */
[----:B------:R-:W-:Y:S02]  /*11c20*/  IMAD R7, R7, R8, RZ ;  /* 0x0000000807077224 */ /* 0x000fe400078e02ff */
[----:B------:R-:W-:Y:S02]  /*11c30*/  IMAD.MOV.U32 R2, RZ, RZ, RZ ;  /* 0x000000ffff027224 */ /* 0x000fe400078e00ff */
        /* <DEDUP_REMOVED lines=23> */
[----:B------:R-:W1:Y:S08]  /*11db0*/  I2F.RP R8, R6 ;  /* 0x0000000600087306 */ /* 0x000e700000209400 */
[----:B-1----:R-:W1:Y:S02]  /*11dc0*/  MUFU.RCP R8, R8 ;  /* 0x0000000800087308 */ /* 0x002e640000001000 */
[----:B-1----:R-:W-:Y:S01]  /*11dd0*/  VIADD R2, R8, 0xffffffe ;  /* 0x0ffffffe08027836 */ /* 0x002fe20000000000 */
[----:B------:R-:W-:-:S05]  /*11de0*/  IABS R8, R4 ;  /* 0x0000000400087213 */ /* 0x000fca0000000000 */
[----:B------:R1:W2:Y:S02]  /*11df0*/  F2I.FTZ.U32.TRUNC.NTZ R3, R2 ;  /* 0x0000000200037305 */ /* 0x0002a4000021f000 */
[----:B-1----:R-:W-:Y:S02]  /*11e00*/  IMAD.MOV.U32 R2, RZ, RZ, RZ ;  /* 0x000000ffff027224 */ /* 0x002fe400078e00ff */
[----:B--2---:R-:W-:-:S04]  /*11e10*/  IMAD.MOV R5, RZ, RZ, -R3 ;  /* 0x000000ffff057224 */ /* 0x004fc800078e0a03 */
        /* <DEDUP_REMOVED lines=22> */
.L_x_15303:
[----:B------:R-:W-:Y:S01]  /*11f80*/  IMAD.MOV.U32 R16, RZ, RZ, R5 ;  /* 0x000000ffff107224 */ /* 0x000fe200078e0005 */
[----:B------:R-:W-:Y:S01]  /*11f90*/  ULDC UR40, c[0x0][0xc3c] ;  /* 0x00030f0000287ab9 */ /* 0x000fe20000000800 */
[----:B------:R-:W-:Y:S02]  /*11fa0*/  IMAD.MOV.U32 R17, RZ, RZ, RZ ;  /* 0x000000ffff117224 */ /* 0x000fe400078e00ff */
[----:B------:R-:W-:-:S07]  /*11fb0*/  IMAD.MOV.U32 R18, RZ, RZ, RZ ;  /* 0x000000ffff127224 */ /* 0x000fce00078e00ff */
.L_x_15308:
        /* <DEDUP_REMOVED lines=12> */
.L_x_15301:
[----:B------:R-:W-:Y:S02]  /*12080*/  ULDC UR4, c[0x0][0xc3c] ;  /* 0x00030f0000047ab9 */ /* 0x000fe40000000800 */
[----:B------:R-:W-:-:S06]  /*12090*/  UISETP.GE.AND UP0, UPT, UR40, UR4, UPT ;  /* 0x000000042800728c */ /* 0x000fcc000bf06270 */
[----:B------:R-:W-:-:S13]  /*120a0*/  PLOP3.LUT P0, PT, PT, PT, UP0, 0x80, 0x0 ;  /* 0x000000000000781c */ /* 0x000fda0003f0f008 */
[----:B------:R-:W-:Y:S05]  /*120b0*/  @!P0 BRA `(.L_x_15309) ;  /* 0xffffffa800008947 */ /* 0x000fea000383ffff */
.L_x_15234:
        /* <DEDUP_REMOVED lines=12> */
.L_x_15400:
[----:B------:R-:W-:Y:S05]  /*12180*/  BSYNC B0 ;  /* 0x0000000000007941 */ /* 0x000fea0003800000 */
.L_x_15310:
[----:B------:R-:W-:-:S03]  /*12190*/  UMOV UR4, 0xffffffff ;  /* 0xffffffff00047882 */ /* 0x000fc60000000000 */
[----:B------:R-:W-:Y:S05]  /*121a0*/  BRA.DIV UR4, `(.L_x_15312) ;  /* 0x0000002a04b07947 */ /* 0x000fea000b800000 */
[----:B0-----:R-:W0:Y:S02]  /*121b0*/  S2R R0, SR_TID.X ;  /* 0x0000000000007919 */ /* 0x001e240000002100 */
[----:B0-----:R-:W-:-:S04]  /*121c0*/  SHF.R.U32.HI R0, RZ, 0x5, R0 ;  /* 0x00000005ff007819 */ /* 0x001fc80000011600 */
[----:B------:R-:W-:-:S05]  /*121d0*/  LOP3.LUT R0, R0, 0x3, RZ, 0xc0, !PT ;  /* 0x0000000300007812 */ /* 0x000fca00078ec0ff */
[----:B------:R0:W1:Y:S02]  /*121e0*/  SHFL.IDX PT, R14, R0, RZ, 0x1f ;  /* 0x00001fff000e7589 */ /* 0x00006400000e0000 */
.L_x_15403:
[----:B-1----:R-:W-:Y:S01]  /*121f0*/  ISETP.NE.AND P0, PT, R14, RZ, PT ;  /* 0x000000ff0e00720c */ /* 0x002fe20003f05270 */
[----:B------:R-:W-:-:S12]  /*12200*/  BSSY B0, `(.L_x_15313) ;  /* 0x000002f000007945 */ /* 0x000fd80003800000 */
[----:B------:R-:W-:Y:S05]  /*12210*/  @P0 BRA `(.L_x_15314) ;  /* 0x0000000000b40947 */ /* 0x000fea0003800000 */
[----:B------:R-:W-:-:S03]  /*12220*/  UMOV UR4, 0xffffffff ;  /* 0xffffffff00047882 */ /* 0x000fc60000000000 */
[----:B------:R-:W-:Y:S05]  /*12230*/  BRA.DIV UR4, `(.L_x_15315) ;  /* 0x0000002a04c07947 */ /* 0x000fea000b800000 */
[----:B------:R-:W-:-:S13]  /*12240*/  ELECT P6, URZ, PT ;  /* 0x00000000003f782f */ /* 0x000fda00038c0000 */
.L_x_15406:
[----:B------:R-:W-:Y:S05]  /*12250*/  @!P6 BRA `(.L_x_15314) ;  /* 0x0000000000a4e947 */ /* 0x000fea0003800000 */
[----:B------:R-:W-:-:S06]  /*12260*/  ULOP3.LUT UR4, UR38, 0x2, URZ, 0xfc, !UPT ;  /* 0x0000000226047892 */ /* 0x000fcc000f8efc3f */
[----:B0-----:R-:W-:-:S05]  /*12270*/  IMAD.U32 R0, RZ, RZ, UR4 ;  /* 0x00000004ff007e24 */ /* 0x001fca000f8e00ff */
[----:B------:R-:W-:-:S13]  /*12280*/  ISETP.NE.AND P0, PT, R0, 0x3, PT ;  /* 0x000000030000780c */ /* 0x000fda0003f05270 */
[----:B------:R-:W-:Y:S05]  /*12290*/  @!P0 BRA `(.L_x_15316) ;  /* 0x0000000000048947 */ /* 0x000fea0003800000 */
[----:B------:R-:W-:Y:S01]  /*122a0*/  BPT.TRAP 0x1 ;  /* 0x000000040000795c */ /* 0x000fe20000300000 */
.L_x_15316:
        /* <DEDUP_REMOVED lines=9> */
.L_x_15407:
[----:B------:R-:W2:Y:S01]  /*12340*/  LDL.LU R6, [R1+0x10] ;  /* 0x0000100001067983 */ /* 0x000ea20000300800 */
[----:B------:R-:W-:Y:S02]  /*12350*/  SEL R0, R0, RZ, P2 ;  /* 0x000000ff00007207 */ /* 0x000fe40001000000 */
[----:B--2---:R-:W-:Y:S01]  /*12360*/  LOP3.LUT R2, R6, R2, RZ, 0x3c, !PT ;  /* 0x0000000206027212 */ /* 0x004fe200078e3cff */
[----:B------:R-:W-:Y:S06]  /*12370*/  @!P0 BRA `(.L_x_15318) ;  /* 0x0000000000048947 */ /* 0x000fec0003800000 */
[----:B------:R-:W-:Y:S01]  /*12380*/  BPT.TRAP 0x1 ;  /* 0x000000040000795c */ /* 0x000fe20000300000 */
.L_x_15318:
[----:B------:R-:W-:Y:S01]  /*12390*/  IMAD R5, R0, 0x8, R5 ;  /* 0x0000000800057824 */ /* 0x000fe200078e0205 */
[----:B------:R-:W-:-:S04]  /*123a0*/  SHF.L.U32 R0, R2, 0x1f, RZ ;  /* 0x0000001f02007819 */ /* 0x000fc800000006ff */
[----:B------:R-:W1:Y:S02]  /*123b0*/  SYNCS.PHASECHK.TRANS64.TRYWAIT P1, [R5+URZ+0x13240], R0 ;  /* 0x01324000050075a7 */ /* 0x000e64000802017f */
[----:B-1----:R-:W-:Y:S05]  /*123c0*/  @!P1 BRA `(.L_x_15319) ;  /* 0x0000002800909947 */ /* 0x002fea0003800000 */
.L_x_15408:
[----:B------:R-:W-:Y:S05]  /*123d0*/  @!P0 BRA `(.L_x_15320) ;  /* 0x0000000000048947 */ /* 0x000fea0003800000 */
[----:B------:R-:W-:Y:S01]  /*123e0*/  BPT.TRAP 0x1 ;  /* 0x000000040000795c */ /* 0x000fe20000300000 */
.L_x_15320:
[----:B------:R-:W2:Y:S02]  /*123f0*/  SYNCS.PHASECHK.TRANS64.TRYWAIT P1, [R4+URZ+0x13260], R3 ;  /* 0x01326003040075a7 */ /* 0x000ea4000802017f */
[----:B--2---:R-:W-:Y:S05]  /*12400*/  @!P1 BRA `(.L_x_15321) ;  /* 0x0000002800949947 */ /* 0x004fea0003800000 */
.L_x_15409:
[----:B------:R-:W-:Y:S05]  /*12410*/  @!P0 BRA `(.L_x_15322) ;  /* 0x0000000000048947 */ /* 0x000fea0003800000 */
[----:B------:R-:W-:Y:S01]  /*12420*/  BPT.TRAP 0x1 ;  /* 0x000000040000795c */ /* 0x000fe20000300000 */
.L_x_15322:
[----:B------:R-:W3:Y:S02]  /*12430*/  SYNCS.PHASECHK.TRANS64.TRYWAIT P1, [R5+URZ+0x13260], R0 ;  /* 0x01326000050075a7 */ /* 0x000ee4000802017f */
[----:B---3--:R-:W-:Y:S05]  /*12440*/  @!P1 BRA `(.L_x_15323) ;  /* 0x0000002800989947 */ /* 0x008fea0003800000 */
.L_x_15410:
[----:B------:R-:W-:Y:S05]  /*12450*/  @!P0 BRA `(.L_x_15324) ;  /* 0x0000000000048947 */ /* 0x000fea0003800000 */
[----:B------:R-:W-:Y:S01]  /*12460*/  BPT.TRAP 0x1 ;  /* 0x000000040000795c */ /* 0x000fe20000300000 */
.L_x_15324:
[----:B------:R-:W4:Y:S02]  /*12470*/  SYNCS.PHASECHK.TRANS64.TRYWAIT P1, [R4+URZ+0x13280], R3 ;  /* 0x01328003040075a7 */ /* 0x000f24000802017f */
[----:B----4-:R-:W-:Y:S05]  /*12480*/  @!P1 BRA `(.L_x_15325) ;  /* 0x00000028009c9947 */ /* 0x010fea0003800000 */
.L_x_15411:
[----:B------:R-:W-:Y:S05]  /*12490*/  @!P0 BRA `(.L_x_15326) ;  /* 0x0000000000048947 */ /* 0x000fea0003800000 */
[----:B------:R-:W-:Y:S01]  /*124a0*/  BPT.TRAP 0x1 ;  /* 0x000000040000795c */ /* 0x000fe20000300000 */
.L_x_15326:
[----:B------:R0:W0:Y:S02]  /*124b0*/  SYNCS.PHASECHK.TRANS64.TRYWAIT P0, [R5+URZ+0x13280], R0 ;  /* 0x01328000050075a7 */ /* 0x000024000800017f */
[----:B0-----:R-:W-:Y:S05]  /*124c0*/  @!P0 NANOSLEEP.SYNCS 0x989680 ;  /* 0x009896800000895d */ /* 0x001fea0003900000 */
[----:B------:R-:W0:Y:S02]  /*124d0*/  @!P0 SYNCS.PHASECHK.TRANS64 P0, [R5+URZ+0x13280], R0 ;  /* 0x01328000050085a7 */ /* 0x000e24000800007f */
[----:B0-----:R-:W-:Y:S05]  /*124e0*/  @!P0 BRA `(.L_x_15326) ;  /* 0xfffffffc00f08947 */ /* 0x001fea000383ffff */
.L_x_15314:
[----:B------:R-:W-:Y:S05]  /*124f0*/  BSYNC B0 ;  /* 0x0000000000007941 */ /* 0x000fea0003800000 */
.L_x_15313:
[----:B------:R-:W-:Y:S05]  /*12500*/  EXIT ;  /* 0x000000000000794d */ /* 0x000fea0003800000 */
.L_x_15183:
[----:B0-----:R-:W-:-:S04]  /*12510*/  IMAD.U32 R3, RZ, RZ, UR45 ;  /* 0x0000002dff037e24 */ /* 0x001fc8000f8e00ff */
[----:B------:R0:W1:Y:S03]  /*12520*/  SYNCS.PHASECHK.TRANS64.TRYWAIT P1, [R3+URZ+0x13200], R0 ;  /* 0x01320000030075a7 */ /* 0x000066000802017f */
[----:B-1----:R-:W-:Y:S05]  /*12530*/  @!P1 NANOSLEEP.SYNCS 0x989680 ;  /* 0x009896800000995d */ /* 0x002fea0003900000 */
[----:B------:R-:W1:Y:S02]  /*12540*/  @!P1 SYNCS.PHASECHK.TRANS64 P1, [R3+URZ+0x13200], R0 ;  /* 0x01320000030095a7 */ /* 0x000e64000802007f */
[----:B-1----:R-:W-:Y:S05]  /*12550*/  @!P1 BRA `(.L_x_15183) ;  /* 0xfffffffc00ec9947 */ /* 0x002fea000383ffff */
[----:B------:R-:W-:Y:S05]  /*12560*/  BRA `(.L_x_15327) ;  /* 0xfffffef4000c7947 */ /* 0x000fea000383ffff */
.L_x_15187:
[----:B-1----:R1:W2:Y:S02]  /*12570*/  SYNCS.PHASECHK.TRANS64.TRYWAIT P1, [R3+URZ+0x13230], R0 ;  /* 0x01323000030075a7 */ /* 0x0022a4000802017f */
[----:B--2---:R-:W-:Y:S05]  /*12580*/  @!P1 NANOSLEEP.SYNCS 0x989680 ;  /* 0x009896800000995d */ /* 0x004fea0003900000 */
[----:B------:R-:W2:Y:S02]  /*12590*/  @!P1 SYNCS.PHASECHK.TRANS64 P1, [R3+URZ+0x13230], R0 ;  /* 0x01323000030095a7 */ /* 0x000ea4000802007f */
[----:B--2---:R-:W-:Y:S05]  /*125a0*/  @!P1 BRA `(.L_x_15187) ;  /* 0xfffffffc00f09947 */ /* 0x004fea000383ffff */
[----:B------:R-:W-:Y:S05]  /*125b0*/  BRA `(.L_x_15186) ;  /* 0xfffffef400287947 */ /* 0x000fea000383ffff */
.L_x_15193:
[----:B-1----:R-:W-:-:S04]  /*125c0*/  IMAD.U32 R9, RZ, RZ, UR20 ;  /* 0x00000014ff097e24 */ /* 0x002fc8000f8e00ff */
[----:B------:R1:W2:Y:S03]  /*125d0*/  SYNCS.PHASECHK.TRANS64.TRYWAIT P1, [R9+URZ+0x13230], R0 ;  /* 0x01323000090075a7 */ /* 0x0002a6000802017f */
[----:B--2---:R-:W-:Y:S05]  /*125e0*/  @!P1 NANOSLEEP.SYNCS 0x989680 ;  /* 0x009896800000995d */ /* 0x004fea0003900000 */
[----:B------:R-:W2:Y:S02]  /*125f0*/  @!P1 SYNCS.PHASECHK.TRANS64 P1, [R9+URZ+0x13230], R0 ;  /* 0x01323000090095a7 */ /* 0x000ea4000802007f */
[----:B--2---:R-:W-:Y:S05]  /*12600*/  @!P1 BRA `(.L_x_15193) ;  /* 0xfffffffc00ec9947 */ /* 0x004fea000383ffff */
[----:B------:R-:W-:Y:S05]  /*12610*/  BRA `(.L_x_15192) ;  /* 0xffffff1c00c07947 */ /* 0x000fea000383ffff */
.L_x_15197:
[----:B-1----:R-:W-:-:S04]  /*12620*/  IMAD.U32 R9, RZ, RZ, UR11 ;  /* 0x0000000bff097e24 */ /* 0x002fc8000f8e00ff */
[----:B------:R1:W2:Y:S03]  /*12630*/  SYNCS.PHASECHK.TRANS64.TRYWAIT P1, [R9+URZ+0x13250], R0 ;  /* 0x01325000090075a7 */ /* 0x0002a6000802017f */
[----:B--2---:R-:W-:Y:S05]  /*12640*/  @!P1 NANOSLEEP.SYNCS 0x989680 ;  /* 0x009896800000995d */ /* 0x004fea0003900000 */
[----:B------:R-:W2:Y:S02]  /*12650*/  @!P1 SYNCS.PHASECHK.TRANS64 P1, [R9+URZ+0x13250], R0 ;  /* 0x01325000090095a7 */ /* 0x000ea4000802007f */
[----:B--2---:R-:W-:Y:S05]  /*12660*/  @!P1 BRA `(.L_x_15197) ;  /* 0xfffffffc00ec9947 */ /* 0x004fea000383ffff */
[----:B------:R-:W-:Y:S05]  /*12670*/  BRA `(.L_x_15196) ;  /* 0xffffff2000cc7947 */ /* 0x000fea000383ffff */
.L_x_15205:
[----:B-1----:R-:W-:-:S04]  /*12680*/  IMAD.U32 R11, RZ, RZ, UR6 ;  /* 0x00000006ff0b7e24 */ /* 0x002fc8000f8e00ff */
[----:B------:R1:W2:Y:S03]  /*12690*/  SYNCS.PHASECHK.TRANS64.TRYWAIT P1, [R11+URZ+0x13230], R0 ;  /* 0x013230000b0075a7 */ /* 0x0002a6000802017f */
[----:B--2---:R-:W-:Y:S05]  /*126a0*/  @!P1 NANOSLEEP.SYNCS 0x989680 ;  /* 0x009896800000995d */ /* 0x004fea0003900000 */
[----:B------:R-:W2:Y:S02]  /*126b0*/  @!P1 SYNCS.PHASECHK.TRANS64 P1, [R11+URZ+0x13230], R0 ;  /* 0x013230000b0095a7 */ /* 0x000ea4000802007f */
[----:B--2---:R-:W-:Y:S05]  /*126c0*/  @!P1 BRA `(.L_x_15205) ;  /* 0xfffffffc00ec9947 */ /* 0x004fea000383ffff */
[----:B------:R-:W-:Y:S05]  /*126d0*/  BRA `(.L_x_15204) ;  /* 0xffffff4c00147947 */ /* 0x000fea000383ffff */
.L_x_15209:
[----:B-1----:R-:W-:-:S04]  /*126e0*/  IMAD.U32 R11, RZ, RZ, UR11 ;  /* 0x0000000bff0b7e24 */ /* 0x002fc8000f8e00ff */
[----:B------:R1:W2:Y:S03]  /*126f0*/  SYNCS.PHASECHK.TRANS64.TRYWAIT P1, [R11+URZ+0x13250], R0 ;  /* 0x013250000b0075a7 */ /* 0x0002a6000802017f */
[----:B--2---:R-:W-:Y:S05]  /*12700*/  @!P1 NANOSLEEP.SYNCS 0x989680 ;  /* 0x009896800000995d */ /* 0x004fea0003900000 */
[----:B------:R-:W2:Y:S02]  /*12710*/  @!P1 SYNCS.PHASECHK.TRANS64 P1, [R11+URZ+0x13250], R0 ;  /* 0x013250000b0095a7 */ /* 0x000ea4000802007f */
[----:B--2---:R-:W-:Y:S05]  /*12720*/  @!P1 BRA `(.L_x_15209) ;  /* 0xfffffffc00ec9947 */ /* 0x004fea000383ffff */
[----:B------:R-:W-:Y:S05]  /*12730*/  BRA `(.L_x_15208) ;  /* 0xffffff5000207947 */ /* 0x000fea000383ffff */
.L_x_15216:
[----:B-1----:R-:W-:-:S04]  /*12740*/  IMAD.U32 R6, RZ, RZ, UR14 ;  /* 0x0000000eff067e24 */ /* 0x002fc8000f8e00ff */
[----:B------:R1:W2:Y:S03]  /*12750*/  SYNCS.PHASECHK.TRANS64.TRYWAIT P1, [R6+URZ+0x13250], R5 ;  /* 0x01325005060075a7 */ /* 0x0002a6000802017f */
[----:B--2---:R-:W-:Y:S05]  /*12760*/  @!P1 NANOSLEEP.SYNCS 0x989680 ;  /* 0x009896800000995d */ /* 0x004fea0003900000 */
[----:B------:R-:W2:Y:S02]  /*12770*/  @!P1 SYNCS.PHASECHK.TRANS64 P1, [R6+URZ+0x13250], R5 ;  /* 0x01325005060095a7 */ /* 0x000ea4000802007f */
[----:B--2---:R-:W-:Y:S05]  /*12780*/  @!P1 BRA `(.L_x_15216) ;  /* 0xfffffffc00ec9947 */ /* 0x004fea000383ffff */
[----:B------:R-:W-:Y:S05]  /*12790*/  BRA `(.L_x_15215) ;  /* 0xffffff6c00647947 */ /* 0x000fea000383ffff */
.L_x_15249:
        /* <DEDUP_REMOVED lines=10> */
.L_x_15328:
[----:B------:R-:W-:Y:S05]  /*12840*/  BRA `(.L_x_15329) ;  /* 0xffffffac00b87947 */ /* 0x000fea000383ffff */
.L_x_15252:
[----:B0-----:R-:W2:Y:S02]  /*12850*/  LDL R0, [R1+0x28] ;  /* 0x0000280001007983 */ /* 0x001ea40000100800 */
[----:B--2---:R0:W1:Y:S02]  /*12860*/  SYNCS.PHASECHK.TRANS64.TRYWAIT P0, [R7+URZ+0x13280], R0 ;  /* 0x01328000070075a7 */ /* 0x004064000800017f */
[----:B-1----:R-:W-:Y:S05]  /*12870*/  @!P0 NANOSLEEP.SYNCS 0x989680 ;  /* 0x009896800000895d */ /* 0x002fea0003900000 */
[----:B------:R-:W1:Y:S02]  /*12880*/  @!P0 SYNCS.PHASECHK.TRANS64 P0, [R7+URZ+0x13280], R0 ;  /* 0x01328000070085a7 */ /* 0x000e64000800007f */
[----:B-1----:R-:W-:Y:S05]  /*12890*/  @!P0 BRA `(.L_x_15252) ;  /* 0xfffffffc00ec8947 */ /* 0x002fea000383ffff */
[----:B------:R-:W-:Y:S05]  /*128a0*/  BRA `(.L_x_15330) ;  /* 0xffffffb000f87947 */ /* 0x000fea000383ffff */
.L_x_15253:
        /* <DEDUP_REMOVED lines=8> */
.L_x_15332:
[----:B------:R-:W-:Y:S05]  /*12930*/  BSYNC B0 ;  /* 0x0000000000007941 */ /* 0x000fea0003800000 */
.L_x_15331:
        /* <DEDUP_REMOVED lines=8> */
.L_x_15333:
        /* <DEDUP_REMOVED lines=13> */
.L_x_15334:
        /* <DEDUP_REMOVED lines=11> */
.L_x_15335:
        /* <DEDUP_REMOVED lines=11> */
.L_x_15336:
        /* <DEDUP_REMOVED lines=10> */
.L_x_15337:
        /* <DEDUP_REMOVED lines=10> */
.L_x_15338:
        /* <DEDUP_REMOVED lines=11> */
.L_x_15339:
        /* <DEDUP_REMOVED lines=8> */
.L_x_15340:
        /* <DEDUP_REMOVED lines=13> */
.L_x_15341:
[----:B------:R-:W-:Y:S01]  /*12f30*/  IMAD.MOV.U32 R10, RZ, RZ, R14 ;  /* 0x000000ffff0a7224 */ /* 0x000fe200078e000e */
[----:B------:R-:W-:-:S04]  /*12f40*/  LOP3.LUT R19, R19, 0xffffffef, RZ, 0xc0, !PT ;  /* 0xffffffef13137812 */ /* 0x000fc800078ec0ff */
[----:B------:R-:W-:-:S05]  /*12f50*/  @P2 LOP3.LUT R19, R19, 0x10, RZ, 0xfc, !PT ;  /* 0x0000001013132812 */ /* 0x000fca00078efcff */
[----:B------:R0:W-:Y:S01]  /*12f60*/  STL [R1+0x18], R19 ;  /* 0x0000181301007387 */ /* 0x0001e20000100800 */
[----:B------:R-:W-:Y:S05]  /*12f70*/  BRA `(.L_x_15342) ;  /* 0xffffffb000bc7947 */ /* 0x000fea000383ffff */
.L_x_15258:
[----:B----4-:R-:W4:Y:S02]  /*12f80*/  LDL R0, [R1+0x28] ;  /* 0x0000280001007983 */ /* 0x010f240000100800 */
[----:B----4-:R4:W0:Y:S02]  /*12f90*/  SYNCS.PHASECHK.TRANS64.TRYWAIT P0, [R7+URZ+0x13240], R0 ;  /* 0x01324000070075a7 */ /* 0x010824000800017f */
[----:B0-----:R-:W-:Y:S05]  /*12fa0*/  @!P0 NANOSLEEP.SYNCS 0x989680 ;  /* 0x009896800000895d */ /* 0x001fea0003900000 */
[----:B------:R-:W0:Y:S02]  /*12fb0*/  @!P0 SYNCS.PHASECHK.TRANS64 P0, [R7+URZ+0x13240], R0 ;  /* 0x01324000070085a7 */ /* 0x000e24000800007f */
[----:B0-----:R-:W-:Y:S05]  /*12fc0*/  @!P0 BRA `(.L_x_15258) ;  /* 0xfffffffc00ec8947 */ /* 0x001fea000383ffff */
[----:B------:R-:W-:Y:S05]  /*12fd0*/  BRA `(.L_x_15343) ;  /* 0xffffffb4001c7947 */ /* 0x000fea000383ffff */
.L_x_15259:
        /* <DEDUP_REMOVED lines=8> */
.L_x_15345:
[----:B------:R-:W-:Y:S05]  /*13060*/  BSYNC B0 ;  /* 0x0000000000007941 */ /* 0x000fea0003800000 */
.L_x_15344:
        /* <DEDUP_REMOVED lines=10> */
.L_x_15346:
        /* <DEDUP_REMOVED lines=8> */
.L_x_15347:
        /* <DEDUP_REMOVED lines=15> */
.L_x_15348:
[----:B------:R-:W-:Y:S02]  /*13280*/  IMAD.MOV.U32 R13, RZ, RZ, R0 ;  /* 0x000000ffff0d7224 */ /* 0x000fe400078e0000 */
[----:B------:R-:W-:Y:S02]  /*13290*/  IMAD.MOV.U32 R12, RZ, RZ, 0x2 ;  /* 0x00000002ff0c7424 */ /* 0x000fe400078e00ff */
[----:B------:R-:W-:-:S07]  /*132a0*/  IMAD.MOV.U32 R5, RZ, RZ, R14 ;  /* 0x000000ffff057224 */ /* 0x000fce00078e000e */
[----:B------:R-:W-:Y:S05]  /*132b0*/  WARPSYNC.COLLECTIVE R15, `(.L_x_15349) ;  /* 0x000000000f087348 */ /* 0x000fea0003c00000 */
[----:B------:R0:W1:Y:S02]  /*132c0*/  SHFL.IDX P6, R14, R13, R12, R11 ;  /* 0x0000000c0d0e7389 */ /* 0x00006400000c000b */
[----:B01----:R-:W-:Y:S01]  /*132d0*/  ENDCOLLECTIVE ;  /* 0x000000000000791b */ /* 0x003fe20003800000 */
.L_x_15349:
        /* <DEDUP_REMOVED lines=14> */
.L_x_15350:
[----:B------:R-:W-:Y:S02]  /*133c0*/  IMAD.MOV.U32 R13, RZ, RZ, R0 ;  /* 0x000000ffff0d7224 */ /* 0x000fe400078e0000 */
[----:B------:R-:W-:Y:S02]  /*133d0*/  IMAD.MOV.U32 R12, RZ, RZ, 0x3 ;  /* 0x00000003ff0c7424 */ /* 0x000fe400078e00ff */
[----:B------:R-:W-:-:S07]  /*133e0*/  IMAD.MOV.U32 R5, RZ, RZ, R14 ;  /* 0x000000ffff057224 */ /* 0x000fce00078e000e */
[----:B------:R-:W-:Y:S05]  /*133f0*/  WARPSYNC.COLLECTIVE R15, `(.L_x_15351) ;  /* 0x000000000f087348 */ /* 0x000fea0003c00000 */
[----:B------:R0:W1:Y:S02]  /*13400*/  SHFL.IDX P6, R14, R13, R12, R11 ;  /* 0x0000000c0d0e7389 */ /* 0x00006400000c000b */
[----:B01----:R-:W-:Y:S01]  /*13410*/  ENDCOLLECTIVE ;  /* 0x000000000000791b */ /* 0x003fe20003800000 */
.L_x_15351:
        /* <DEDUP_REMOVED lines=10> */
.L_x_15352:
        /* <DEDUP_REMOVED lines=10> */
.L_x_15353:
        /* <DEDUP_REMOVED lines=13> */
.L_x_15354:
[----:B------:R-:W-:Y:S01]  /*13630*/  IMAD.MOV.U32 R4, RZ, RZ, R14 ;  /* 0x000000ffff047224 */ /* 0x000fe200078e000e */
[----:B------:R-:W-:Y:S06]  /*13640*/  BRA `(.L_x_15355) ;  /* 0xffffffb000a07947 */ /* 0x000fec000383ffff */
.L_x_15266:
        /* <DEDUP_REMOVED lines=9> */
.L_x_15356:
[C---:B------:R-:W-:Y:S01]  /*136e0*/  VIADD R8, R17.reuse, 0x20 ;  /* 0x0000002011087836 */ /* 0x040fe20000000000 */
[----:B------:R-:W-:Y:S01]  /*136f0*/  ISETP.GE.AND P2, PT, R17, R7, PT ;  /* 0x000000071100720c */ /* 0x000fe20003f46270 */
[----:B------:R-:W-:Y:S02]  /*13700*/  IMAD.MOV.U32 R13, RZ, RZ, R0 ;  /* 0x000000ffff0d7224 */ /* 0x000fe400078e0000 */
[----:B------:R-:W-:-:S10]  /*13710*/  IMAD.MOV.U32 R2, RZ, RZ, R14 ;  /* 0x000000ffff027224 */ /* 0x000fd400078e000e */
[----:B------:R-:W-:Y:S05]  /*13720*/  WARPSYNC.COLLECTIVE R15, `(.L_x_15357) ;  /* 0x000000000f087348 */ /* 0x000fea0003c00000 */
[----:B------:R0:W1:Y:S02]  /*13730*/  SHFL.IDX P6, R14, R13, R12, R11 ;  /* 0x0000000c0d0e7389 */ /* 0x00006400000c000b */
[----:B01----:R-:W-:Y:S01]  /*13740*/  ENDCOLLECTIVE ;  /* 0x000000000000791b */ /* 0x003fe20003800000 */
.L_x_15357:
[----:B------:R-:W-:Y:S02]  /*13750*/  IMAD.MOV.U32 R13, RZ, RZ, R4 ;  /* 0x000000ffff0d7224 */ /* 0x000fe400078e0004 */
[----:B------:R-:W-:Y:S02]  /*13760*/  IMAD.MOV.U32 R12, RZ, RZ, 0x1 ;  /* 0x00000001ff0c7424 */ /* 0x000fe400078e00ff */
[----:B------:R-:W-:-:S07]  /*13770*/  IMAD.MOV.U32 R3, RZ, RZ, R14 ;  /* 0x000000ffff037224 */ /* 0x000fce00078e000e */
[----:B------:R-:W-:Y:S05]  /*13780*/  WARPSYNC.COLLECTIVE R15, `(.L_x_15358) ;  /* 0x000000000f087348 */ /* 0x000fea0003c00000 */
[----:B------:R0:W1:Y:S02]  /*13790*/  SHFL.IDX P6, R14, R13, R12, R11 ;  /* 0x0000000c0d0e7389 */ /* 0x00006400000c000b */
[----:B01----:R-:W-:Y:S01]  /*137a0*/  ENDCOLLECTIVE ;  /* 0x000000000000791b */ /* 0x003fe20003800000 */
.L_x_15358:
        /* <DEDUP_REMOVED lines=15> */
.L_x_15359:
[----:B------:R-:W-:Y:S02]  /*138a0*/  IMAD.MOV.U32 R13, RZ, RZ, R4 ;  /* 0x000000ffff0d7224 */ /* 0x000fe400078e0004 */
[----:B------:R-:W-:Y:S02]  /*138b0*/  IMAD.MOV.U32 R12, RZ, RZ, 0x2 ;  /* 0x00000002ff0c7424 */ /* 0x000fe400078e00ff */
[----:B------:R-:W-:-:S07]  /*138c0*/  IMAD.MOV.U32 R3, RZ, RZ, R14 ;  /* 0x000000ffff037224 */ /* 0x000fce00078e000e */
[----:B------:R-:W-:Y:S05]  /*138d0*/  WARPSYNC.COLLECTIVE R15, `(.L_x_15360) ;  /* 0x000000000f087348 */ /* 0x000fea0003c00000 */
[----:B------:R0:W1:Y:S02]  /*138e0*/  SHFL.IDX P6, R14, R13, R12, R11 ;  /* 0x0000000c0d0e7389 */ /* 0x00006400000c000b */
[----:B01----:R-:W-:Y:S01]  /*138f0*/  ENDCOLLECTIVE ;  /* 0x000000000000791b */ /* 0x003fe20003800000 */
.L_x_15360:
        /* <DEDUP_REMOVED lines=16> */
.L_x_15361:
[----:B------:R-:W-:Y:S02]  /*13a00*/  IMAD.MOV.U32 R13, RZ, RZ, R4 ;  /* 0x000000ffff0d7224 */ /* 0x000fe400078e0004 */
[----:B------:R-:W-:Y:S02]  /*13a10*/  IMAD.MOV.U32 R12, RZ, RZ, 0x3 ;  /* 0x00000003ff0c7424 */ /* 0x000fe400078e00ff */
[----:B------:R-:W-:-:S07]  /*13a20*/  IMAD.MOV.U32 R3, RZ, RZ, R14 ;  /* 0x000000ffff037224 */ /* 0x000fce00078e000e */
[----:B------:R-:W-:Y:S05]  /*13a30*/  WARPSYNC.COLLECTIVE R15, `(.L_x_15362) ;  /* 0x000000000f087348 */ /* 0x000fea0003c00000 */
[----:B------:R0:W1:Y:S02]  /*13a40*/  SHFL.IDX P6, R14, R13, R12, R11 ;  /* 0x0000000c0d0e7389 */ /* 0x00006400000c000b */
[----:B01----:R-:W-:Y:S01]  /*13a50*/  ENDCOLLECTIVE ;  /* 0x000000000000791b */ /* 0x003fe20003800000 */
.L_x_15362:
        /* <DEDUP_REMOVED lines=10> */
.L_x_15363:
        /* <DEDUP_REMOVED lines=12> */
.L_x_15364:
        /* <DEDUP_REMOVED lines=13> */
.L_x_15365:
        /* <DEDUP_REMOVED lines=8> */
.L_x_15366:
        /* <DEDUP_REMOVED lines=12> */
.L_x_15367:
[----:B------:R-:W-:Y:S01]  /*13dd0*/  IMAD.MOV.U32 R2, RZ, RZ, R14 ;  /* 0x000000ffff027224 */ /* 0x000fe200078e000e */
[----:B------:R-:W-:Y:S06]  /*13de0*/  BRA `(.L_x_15368) ;  /* 0xffffffb400c47947 */ /* 0x000fec000383ffff */
.L_x_15269:
[----:B-1----:R1:W2:Y:S02]  /*13df0*/  SYNCS.PHASECHK.TRANS64.TRYWAIT P0, [R22+URZ+0x13220], R3 ;  /* 0x01322003160075a7 */ /* 0x0022a4000800017f */
[----:B--2---:R-:W-:Y:S05]  /*13e00*/  @!P0 NANOSLEEP.SYNCS 0x989680 ;  /* 0x009896800000895d */ /* 0x004fea0003900000 */
[----:B------:R-:W2:Y:S02]  /*13e10*/  @!P0 SYNCS.PHASECHK.TRANS64 P0, [R22+URZ+0x13220], R3 ;  /* 0x01322003160085a7 */ /* 0x000ea4000800007f */
[----:B--2---:R-:W-:Y:S05]  /*13e20*/  @!P0 BRA `(.L_x_15269) ;  /* 0xfffffffc00f08947 */ /* 0x004fea000383ffff */
[----:B------:R-:W-:Y:S05]  /*13e30*/  BRA `(.L_x_15369) ;  /* 0xffffffb800207947 */ /* 0x000fea000383ffff */
.L_x_15273:
[----:B0-----:R-:W2:Y:S02]  /*13e40*/  LDL R2, [R1] ;  /* 0x0000000001027983 */ /* 0x001ea40000100800 */
[----:B--2---:R0:W1:Y:S02]  /*13e50*/  SYNCS.PHASECHK.TRANS64.TRYWAIT P0, [R0+URZ+0x13280], R2 ;  /* 0x01328002000075a7 */ /* 0x004064000800017f */
[----:B-1----:R-:W-:Y:S05]  /*13e60*/  @!P0 NANOSLEEP.SYNCS 0x989680 ;  /* 0x009896800000895d */ /* 0x002fea0003900000 */
[----:B------:R-:W1:Y:S02]  /*13e70*/  @!P0 SYNCS.PHASECHK.TRANS64 P0, [R0+URZ+0x13280], R2 ;  /* 0x01328002000085a7 */ /* 0x000e64000800007f */
[----:B-1----:R-:W-:Y:S05]  /*13e80*/  @!P0 BRA `(.L_x_15273) ;  /* 0xfffffffc00ec8947 */ /* 0x002fea000383ffff */
[----:B------:R-:W-:Y:S05]  /*13e90*/  BRA `(.L_x_15370) ;  /* 0xffffffbc00647947 */ /* 0x000fea000383ffff */
.L_x_15274:
        /* <DEDUP_REMOVED lines=8> */
.L_x_15372:
[----:B------:R-:W-:Y:S05]  /*13f20*/  BSYNC B0 ;  /* 0x0000000000007941 */ /* 0x000fea0003800000 */
.L_x_15371:
        /* <DEDUP_REMOVED lines=10> */
.L_x_15373:
        /* <DEDUP_REMOVED lines=11> */
.L_x_15374:
        /* <DEDUP_REMOVED lines=10> */
.L_x_15375:
        /* <DEDUP_REMOVED lines=11> */
.L_x_15376:
        /* <DEDUP_REMOVED lines=10> */
.L_x_15377:
        /* <DEDUP_REMOVED lines=11> */
.L_x_15378:
        /* <DEDUP_REMOVED lines=10> */
.L_x_15379:
[----:B------:R-:W-:Y:S02]  /*143c0*/  IMAD.MOV.U32 R13, RZ, RZ, R17 ;  /* 0x000000ffff0d7224 */ /* 0x000fe400078e0011 */
[----:B------:R-:W-:Y:S02]  /*143d0*/  IMAD.MOV.U32 R12, RZ, RZ, RZ ;  /* 0x000000ffff0c7224 */ /* 0x000fe400078e00ff */
[----:B------:R-:W-:Y:S02]  /*143e0*/  IMAD.SHL.U32 R3, R3, 0x10, RZ ;  /* 0x0000001003037824 */ /* 0x000fe400078e00ff */
[----:B------:R-:W-:-:S07]  /*143f0*/  IMAD.MOV.U32 R2, RZ, RZ, R14 ;  /* 0x000000ffff027224 */ /* 0x000fce00078e000e */
[----:B------:R-:W-:Y:S05]  /*14400*/  WARPSYNC.COLLECTIVE R15, `(.L_x_15380) ;  /* 0x000000000f087348 */ /* 0x000fea0003c00000 */
[----:B------:R0:W1:Y:S02]  /*14410*/  SHFL.IDX P6, R14, R13, R12, R11 ;  /* 0x0000000c0d0e7389 */ /* 0x00006400000c000b */
[----:B01----:R-:W-:Y:S01]  /*14420*/  ENDCOLLECTIVE ;  /* 0x000000000000791b */ /* 0x003fe20003800000 */
.L_x_15380:
        /* <DEDUP_REMOVED lines=12> */
.L_x_15381:
[----:B------:R-:W-:Y:S01]  /*144f0*/  IMAD.MOV.U32 R2, RZ, RZ, R14 ;  /* 0x000000ffff027224 */ /* 0x000fe200078e000e */
[----:B------:R-:W-:Y:S06]  /*14500*/  BRA `(.L_x_15382) ;  /* 0xffffffb800d87947 */ /* 0x000fec000383ffff */
.L_x_15279:
[----:B--2---:R-:W2:Y:S02]  /*14510*/  LDL R2, [R1] ;  /* 0x0000000001027983 */ /* 0x004ea40000100800 */
[----:B--2---:R2:W3:Y:S02]  /*14520*/  SYNCS.PHASECHK.TRANS64.TRYWAIT P0, [R0+URZ+0x13240], R2 ;  /* 0x01324002000075a7 */ /* 0x0044e4000800017f */
[----:B---3--:R-:W-:Y:S05]  /*14530*/  @!P0 NANOSLEEP.SYNCS 0x989680 ;  /* 0x009896800000895d */ /* 0x008fea0003900000 */
[----:B------:R-:W3:Y:S02]  /*14540*/  @!P0 SYNCS.PHASECHK.TRANS64 P0, [R0+URZ+0x13240], R2 ;  /* 0x01324002000085a7 */ /* 0x000ee4000800007f */
[----:B---3--:R-:W-:Y:S05]  /*14550*/  @!P0 BRA `(.L_x_15279) ;  /* 0xfffffffc00ec8947 */ /* 0x008fea000383ffff */
[----:B------:R-:W-:Y:S05]  /*14560*/  BRA `(.L_x_15383) ;  /* 0xffffffbc00347947 */ /* 0x000fea000383ffff */
.L_x_15280:
        /* <DEDUP_REMOVED lines=8> */
.L_x_15385:
[----:B------:R-:W-:Y:S05]  /*145f0*/  BSYNC B0 ;  /* 0x0000000000007941 */ /* 0x000fea0003800000 */
.L_x_15384:
        /* <DEDUP_REMOVED lines=8> */
.L_x_15386:
[----:B------:R-:W-:Y:S02]  /*14680*/  IMAD.MOV.U32 R13, RZ, RZ, R8 ;  /* 0x000000ffff0d7224 */ /* 0x000fe400078e0008 */
[----:B------:R-:W-:Y:S02]  /*14690*/  IMAD.MOV.U32 R12, RZ, RZ, 0x1 ;  /* 0x00000001ff0c7424 */ /* 0x000fe400078e00ff */
[----:B------:R-:W-:-:S07]  /*146a0*/  IMAD.MOV.U32 R2, RZ, RZ, R14 ;  /* 0x000000ffff027224 */ /* 0x000fce00078e000e */
[----:B------:R-:W-:Y:S05]  /*146b0*/  WARPSYNC.COLLECTIVE R15, `(.L_x_15387) ;  /* 0x000000000f087348 */ /* 0x000fea0003c00000 */
[----:B------:R0:W1:Y:S02]  /*146c0*/  SHFL.IDX P6, R14, R13, R12, R11 ;  /* 0x0000000c0d0e7389 */ /* 0x00006400000c000b */
[----:B01----:R-:W-:Y:S01]  /*146d0*/  ENDCOLLECTIVE ;  /* 0x000000000000791b */ /* 0x003fe20003800000 */
.L_x_15387:
        /* <DEDUP_REMOVED lines=11> */
.L_x_15388:
[----:B------:R-:W-:Y:S02]  /*14790*/  IMAD.MOV.U32 R13, RZ, RZ, R8 ;  /* 0x000000ffff0d7224 */ /* 0x000fe400078e0008 */
[----:B------:R-:W-:Y:S02]  /*147a0*/  IMAD.MOV.U32 R12, RZ, RZ, 0x2 ;  /* 0x00000002ff0c7424 */ /* 0x000fe400078e00ff */
[----:B------:R-:W-:-:S07]  /*147b0*/  IMAD.MOV.U32 R2, RZ, RZ, R14 ;  /* 0x000000ffff027224 */ /* 0x000fce00078e000e */
[----:B------:R-:W-:Y:S05]  /*147c0*/  WARPSYNC.COLLECTIVE R15, `(.L_x_15389) ;  /* 0x000000000f087348 */ /* 0x000fea0003c00000 */
[----:B------:R0:W1:Y:S02]  /*147d0*/  SHFL.IDX P6, R14, R13, R12, R11 ;  /* 0x0000000c0d0e7389 */ /* 0x00006400000c000b */
[----:B01----:R-:W-:Y:S01]  /*147e0*/  ENDCOLLECTIVE ;  /* 0x000000000000791b */ /* 0x003fe20003800000 */
.L_x_15389:
        /* <DEDUP_REMOVED lines=11> */
.L_x_15390:
[----:B------:R-:W-:Y:S02]  /*148a0*/  IMAD.MOV.U32 R13, RZ, RZ, R8 ;  /* 0x000000ffff0d7224 */ /* 0x000fe400078e0008 */
[----:B------:R-:W-:Y:S02]  /*148b0*/  IMAD.MOV.U32 R12, RZ, RZ, 0x3 ;  /* 0x00000003ff0c7424 */ /* 0x000fe400078e00ff */
[----:B------:R-:W-:-:S07]  /*148c0*/  IMAD.MOV.U32 R2, RZ, RZ, R14 ;  /* 0x000000ffff027224 */ /* 0x000fce00078e000e */
[----:B------:R-:W-:Y:S05]  /*148d0*/  WARPSYNC.COLLECTIVE R15, `(.L_x_15391) ;  /* 0x000000000f087348 */ /* 0x000fea0003c00000 */
[----:B------:R0:W1:Y:S02]  /*148e0*/  SHFL.IDX P6, R14, R13, R12, R11 ;  /* 0x0000000c0d0e7389 */ /* 0x00006400000c000b */
[----:B01----:R-:W-:Y:S01]  /*148f0*/  ENDCOLLECTIVE ;  /* 0x000000000000791b */ /* 0x003fe20003800000 */
.L_x_15391:
        /* <DEDUP_REMOVED lines=11> */
.L_x_15392:
[----:B------:R-:W-:Y:S02]  /*149b0*/  IMAD.MOV.U32 R13, RZ, RZ, R5 ;  /* 0x000000ffff0d7224 */ /* 0x000fe400078e0005 */
[----:B------:R-:W-:Y:S02]  /*149c0*/  IMAD.MOV.U32 R12, RZ, RZ, RZ ;  /* 0x000000ffff0c7224 */ /* 0x000fe400078e00ff */
[----:B------:R-:W-:-:S07]  /*149d0*/  IMAD.MOV.U32 R2, RZ, RZ, R14 ;  /* 0x000000ffff027224 */ /* 0x000fce00078e000e */
[----:B------:R-:W-:Y:S05]  /*149e0*/  WARPSYNC.COLLECTIVE R15, `(.L_x_15393) ;  /* 0x000000000f087348 */ /* 0x000fea0003c00000 */
[----:B------:R0:W1:Y:S02]  /*149f0*/  SHFL.IDX P6, R14, R13, R12, R11 ;  /* 0x0000000c0d0e7389 */ /* 0x00006400000c000b */
[----:B01----:R-:W-:Y:S01]  /*14a00*/  ENDCOLLECTIVE ;  /* 0x000000000000791b */ /* 0x003fe20003800000 */
.L_x_15393:
        /* <DEDUP_REMOVED lines=11> */
.L_x_15394:
[----:B------:R-:W-:Y:S01]  /*14ac0*/  IMAD.MOV.U32 R2, RZ, RZ, R14 ;  /* 0x000000ffff027224 */ /* 0x000fe200078e000e */
[----:B------:R-:W-:Y:S06]  /*14ad0*/  BRA `(.L_x_15395) ;  /* 0xffffffb800c87947 */ /* 0x000fec000383ffff */
.L_x_15285:
[----:B-1----:R1:W3:Y:S02]  /*14ae0*/  SYNCS.PHASECHK.TRANS64.TRYWAIT P2, [R2+URZ+0x13270], R0 ;  /* 0x01327000020075a7 */ /* 0x0022e4000804017f */
[----:B---3--:R-:W-:Y:S05]  /*14af0*/  @!P2 NANOSLEEP.SYNCS 0x989680 ;  /* 0x009896800000a95d */ /* 0x008fea0003900000 */
[----:B------:R-:W3:Y:S02]  /*14b00*/  @!P2 SYNCS.PHASECHK.TRANS64 P2, [R2+URZ+0x13270], R0 ;  /* 0x013270000200a5a7 */ /* 0x000ee4000804007f */
[----:B---3--:R-:W-:Y:S05]  /*14b10*/  @!P2 BRA `(.L_x_15285) ;  /* 0xfffffffc00f0a947 */ /* 0x008fea000383ffff */
[----:B------:R-:W-:Y:S05]  /*14b20*/  BRA `(.L_x_15396) ;  /* 0xffffffbc002c7947 */ /* 0x000fea000383ffff */
.L_x_15287:
[----:B-1----:R1:W3:Y:S02]  /*14b30*/  SYNCS.PHASECHK.TRANS64.TRYWAIT P2, [R2+URZ+0x13260], R3 ;  /* 0x01326003020075a7 */ /* 0x0022e4000804017f */
[----:B---3--:R-:W-:Y:S05]  /*14b40*/  @!P2 NANOSLEEP.SYNCS 0x989680 ;  /* 0x009896800000a95d */ /* 0x008fea0003900000 */
[----:B------:R-:W3:Y:S02]  /*14b50*/  @!P2 SYNCS.PHASECHK.TRANS64 P2, [R2+URZ+0x13260], R3 ;  /* 0x013260030200a5a7 */ /* 0x000ee4000804007f */
[----:B---3--:R-:W-:Y:S05]  /*14b60*/  @!P2 BRA `(.L_x_15287) ;  /* 0xfffffffc00f0a947 */ /* 0x008fea000383ffff */
[----:B------:R-:W-:Y:S05]  /*14b70*/  BRA `(.L_x_15397) ;  /* 0xffffffbc003c7947 */ /* 0x000fea000383ffff */
.L_x_15295:
[----:B-1----:R1:W2:Y:S02]  /*14b80*/  SYNCS.PHASECHK.TRANS64.TRYWAIT P1, [R0+URZ+0x13270], R3 ;  /* 0x01327003000075a7 */ /* 0x0022a4000802017f */
[----:B--2---:R-:W-:Y:S05]  /*14b90*/  @!P1 NANOSLEEP.SYNCS 0x989680 ;  /* 0x009896800000995d */ /* 0x004fea0003900000 */
[----:B------:R-:W2:Y:S02]  /*14ba0*/  @!P1 SYNCS.PHASECHK.TRANS64 P1, [R0+URZ+0x13270], R3 ;  /* 0x01327003000095a7 */ /* 0x000ea4000802007f */
[----:B--2---:R-:W-:Y:S05]  /*14bb0*/  @!P1 BRA `(.L_x_15295) ;  /* 0xfffffffc00f09947 */ /* 0x004fea000383ffff */
[----:B------:R-:W-:Y:S05]  /*14bc0*/  BRA `(.L_x_15398) ;  /* 0xffffffc000d07947 */ /* 0x000fea000383ffff */
.L_x_15297:
[----:B-1----:R1:W2:Y:S02]  /*14bd0*/  SYNCS.PHASECHK.TRANS64.TRYWAIT P1, [R0+URZ+0x13260], R3 ;  /* 0x01326003000075a7 */ /* 0x0022a4000802017f */
[----:B--2---:R-:W-:Y:S05]  /*14be0*/  @!P1 NANOSLEEP.SYNCS 0x989680 ;  /* 0x009896800000995d */ /* 0x004fea0003900000 */
[----:B------:R-:W2:Y:S02]  /*14bf0*/  @!P1 SYNCS.PHASECHK.TRANS64 P1, [R0+URZ+0x13260], R3 ;  /* 0x01326003000095a7 */ /* 0x000ea4000802007f */
[----:B--2---:R-:W-:Y:S05]  /*14c00*/  @!P1 BRA `(.L_x_15297) ;  /* 0xfffffffc00f09947 */ /* 0x004fea000383ffff */
[----:B------:R-:W-:Y:S05]  /*14c10*/  BRA `(.L_x_15399) ;  /* 0xffffffc000e07947 */ /* 0x000fea000383ffff */
.L_x_15311:
[----:B0-----:R0:W1:Y:S02]  /*14c20*/  SYNCS.PHASECHK.TRANS64.TRYWAIT P0, [R5+URZ+0x13220], R0 ;  /* 0x01322000050075a7 */ /* 0x001064000800017f */
[----:B-1----:R-:W-:Y:S05]  /*14c30*/  @!P0 NANOSLEEP.SYNCS 0x989680 ;  /* 0x009896800000895d */ /* 0x002fea0003900000 */
[----:B------:R-:W1:Y:S02]  /*14c40*/  @!P0 SYNCS.PHASECHK.TRANS64 P0, [R5+URZ+0x13220], R0 ;  /* 0x01322000050085a7 */ /* 0x000e64000800007f */
[----:B-1----:R-:W-:Y:S05]  /*14c50*/  @!P0 BRA `(.L_x_15311) ;  /* 0xfffffffc00f08947 */ /* 0x002fea000383ffff */
[----:B------:R-:W-:Y:S05]  /*14c60*/  BRA `(.L_x_15400) ;  /* 0xffffffd400447947 */ /* 0x000fea000383ffff */
.L_x_15312:
        /* <DEDUP_REMOVED lines=11> */
.L_x_15402:
[----:B------:R-:W-:Y:S05]  /*14d20*/  BSYNC B0 ;  /* 0x0000000000007941 */ /* 0x000fea0003800000 */
.L_x_15401:
[----:B------:R-:W-:Y:S05]  /*14d30*/  BRA `(.L_x_15403) ;  /* 0xffffffd4002c7947 */ /* 0x000fea000383ffff */
.L_x_15315:
[----:B------:R-:W-:Y:S01]  /*14d40*/  BSSY B1, `(.L_x_15404) ;  /* 0x0000006000017945 */ /* 0x000fe20003800000 */
[----:B------:R-:W-:-:S07]  /*14d50*/  IMAD.MOV.U32 R15, RZ, RZ, -0x1 ;  /* 0xffffffffff0f7424 */ /* 0x000fce00078e00ff */
[----:B0----5:R-:W-:Y:S05]  /*14d60*/  WARPSYNC.COLLECTIVE R15, `(.L_x_15405) ;  /* 0x000000000f0c7348 */ /* 0x021fea0003c00000 */
[----:B------:R-:W-:Y:S02]  /*14d70*/  ELECT P6, UR62, PT ;  /* 0x00000000003e782f */ /* 0x000fe400038c0000 */
[----:B------:R-:W-:Y:S01]  /*14d80*/  MOV R14, UR62 ;  /* 0x0000003e000e7c02 */ /* 0x000fe20008000f00 */
[----:B0----5:R-:W-:Y:S10]  /*14d90*/  ENDCOLLECTIVE ;  /* 0x000000000000791b */ /* 0x021ff40003800000 */
.L_x_15405:
[----:B------:R-:W-:Y:S05]  /*14da0*/  BSYNC B1 ;  /* 0x0000000000017941 */ /* 0x000fea0003800000 */
.L_x_15404:
[----:B------:R-:W-:Y:S05]  /*14db0*/  BRA `(.L_x_15406) ;  /* 0xffffffd400247947 */ /* 0x000fea000383ffff */
.L_x_15317:
[----:B0-----:R0:W1:Y:S02]  /*14dc0*/  SYNCS.PHASECHK.TRANS64.TRYWAIT P1, [R4+URZ+0x13240], R3 ;  /* 0x01324003040075a7 */ /* 0x001064000802017f */
[----:B-1----:R-:W-:Y:S05]  /*14dd0*/  @!P1 NANOSLEEP.SYNCS 0x989680 ;  /* 0x009896800000995d */ /* 0x002fea0003900000 */
[----:B------:R-:W1:Y:S02]  /*14de0*/  @!P1 SYNCS.PHASECHK.TRANS64 P1, [R4+URZ+0x13240], R3 ;  /* 0x01324003040095a7 */ /* 0x000e64000802007f */
[----:B-1----:R-:W-:Y:S05]  /*14df0*/  @!P1 BRA `(.L_x_15317) ;  /* 0xfffffffc00f09947 */ /* 0x002fea000383ffff */
[----:B------:R-:W-:Y:S05]  /*14e00*/  BRA `(.L_x_15407) ;  /* 0xffffffd4004c7947 */ /* 0x000fea000383ffff */
.L_x_15319:
[----:B-1----:R1:W2:Y:S02]  /*14e10*/  SYNCS.PHASECHK.TRANS64.TRYWAIT P1, [R5+URZ+0x13240], R0 ;  /* 0x01324000050075a7 */ /* 0x0022a4000802017f */
[----:B--2---:R-:W-:Y:S05]  /*14e20*/  @!P1 NANOSLEEP.SYNCS 0x989680 ;  /* 0x009896800000995d */ /* 0x004fea0003900000 */
[----:B------:R-:W2:Y:S02]  /*14e30*/  @!P1 SYNCS.PHASECHK.TRANS64 P1, [R5+URZ+0x13240], R0 ;  /* 0x01324000050095a7 */ /* 0x000ea4000802007f */
[----:B--2---:R-:W-:Y:S05]  /*14e40*/  @!P1 BRA `(.L_x_15319) ;  /* 0xfffffffc00f09947 */ /* 0x004fea000383ffff */
[----:B------:R-:W-:Y:S05]  /*14e50*/  BRA `(.L_x_15408) ;  /* 0xffffffd4005c7947 */ /* 0x000fea000383ffff */
.L_x_15321:
[----:B--2---:R2:W3:Y:S02]  /*14e60*/  SYNCS.PHASECHK.TRANS64.TRYWAIT P1, [R4+URZ+0x13260], R3 ;  /* 0x01326003040075a7 */ /* 0x0044e4000802017f */
[----:B---3--:R-:W-:Y:S05]  /*14e70*/  @!P1 NANOSLEEP.SYNCS 0x989680 ;  /* 0x009896800000995d */ /* 0x008fea0003900000 */
[----:B------:R-:W3:Y:S02]  /*14e80*/  @!P1 SYNCS.PHASECHK.TRANS64 P1, [R4+URZ+0x13260], R3 ;  /* 0x01326003040095a7 */ /* 0x000ee4000802007f */
[----:B---3--:R-:W-:Y:S05]  /*14e90*/  @!P1 BRA `(.L_x_15321) ;  /* 0xfffffffc00f09947 */ /* 0x008fea000383ffff */
[----:B------:R-:W-:Y:S05]  /*14ea0*/  BRA `(.L_x_15409) ;  /* 0xffffffd400587947 */ /* 0x000fea000383ffff */
.L_x_15323:
[----:B---3--:R3:W4:Y:S02]  /*14eb0*/  SYNCS.PHASECHK.TRANS64.TRYWAIT P1, [R5+URZ+0x13260], R0 ;  /* 0x01326000050075a7 */ /* 0x008724000802017f */
[----:B----4-:R-:W-:Y:S05]  /*14ec0*/  @!P1 NANOSLEEP.SYNCS 0x989680 ;  /* 0x009896800000995d */ /* 0x010fea0003900000 */
[----:B------:R-:W4:Y:S02]  /*14ed0*/  @!P1 SYNCS.PHASECHK.TRANS64 P1, [R5+URZ+0x13260], R0 ;  /* 0x01326000050095a7 */ /* 0x000f24000802007f */
[----:B----4-:R-:W-:Y:S05]  /*14ee0*/  @!P1 BRA `(.L_x_15323) ;  /* 0xfffffffc00f09947 */ /* 0x010fea000383ffff */
[----:B------:R-:W-:Y:S05]  /*14ef0*/  BRA `(.L_x_15410) ;  /* 0xffffffd400547947 */ /* 0x000fea000383ffff */
.L_x_15325:
[----:B----4-:R4:W0:Y:S02]  /*14f00*/  SYNCS.PHASECHK.TRANS64.TRYWAIT P1, [R4+URZ+0x13280], R3 ;  /* 0x01328003040075a7 */ /* 0x010824000802017f */
[----:B0-----:R-:W-:Y:S05]  /*14f10*/  @!P1 NANOSLEEP.SYNCS 0x989680 ;  /* 0x009896800000995d */ /* 0x001fea0003900000 */
[----:B------:R-:W0:Y:S02]  /*14f20*/  @!P1 SYNCS.PHASECHK.TRANS64 P1, [R4+URZ+0x13280], R3 ;  /* 0x01328003040095a7 */ /* 0x000e24000802007f */
[----:B0-----:R-:W-:Y:S05]  /*14f30*/  @!P1 BRA `(.L_x_15325) ;  /* 0xfffffffc00f09947 */ /* 0x001fea000383ffff */
[----:B------:R-:W-:Y:S05]  /*14f40*/  BRA `(.L_x_15411) ;  /* 0xffffffd400507947 */ /* 0x000fea000383ffff */
.L_x_15412:
        /* <DEDUP_REMOVED lines=11> */
.L_x_15868:


//--------------------- .text._ZN7cutlass13device_kernelIN5flash11enable_sm90INS1_16FlashAttnFwdSm90INS1_25CollectiveMainloopFwdSm90ILi2EN4cute5tupleIJNS5_1CILi1EEES8_S8_EEENS6_IJNS7_ILi192EEENS7_ILi160EEENS7_ILi64EEEEEELi64ENS_12float_e4m3_tEfNS_4arch4Sm90ELb1ELb0ELb0ELb1ELb1ELb1ELb0ELb1ELb1ELb1ELb0ELb0EEENS1_21CollectiveEpilogueFwdINS6_IJSA_SC_SB_EEES9_NS_10bfloat16_tESG_Li384ELb1ELb1ELb0ELb1EEENS1_36VarlenDynamicPersistentTileSchedulerILi192ELi160ELi384ELi128ELb0ELb1ELb1ELb1ELb1ELb1EEEEEEEEEvNT_6ParamsE --------------------------
	.section	.text._ZN7cutlass13device_kernelIN5flash11enable_sm90INS1_16FlashAttnFwdSm90INS1_25CollectiveMainloopFwdSm90ILi2EN4cute5tupleIJNS5_1CILi1EEES8_S8_EEENS6_IJNS7_ILi192EEENS7_ILi160EEENS7_ILi64EEEEEELi64ENS_12float_e4m3_tEfNS_4arch4Sm90ELb1ELb0ELb0ELb1ELb1ELb1ELb0ELb1ELb1ELb1ELb0ELb0EEENS1_21CollectiveEpilogueFwdINS6_IJSA_SC_SB_EEES9_NS_10bfloat16_tESG_Li384ELb1ELb1ELb0ELb1EEENS1_36VarlenDynamicPersistentTileSchedulerILi192ELi160ELi384ELi128ELb0ELb1ELb1ELb1ELb1ELb1EEEEEEEEEvNT_6ParamsE,"ax",@progbits
	.align	128
.text._ZN7cutlass13device_kernelIN5flash11enable_sm90INS1_16FlashAttnFwdSm90INS1_25CollectiveMainloopFwdSm90ILi2EN4cute5tupleIJNS5_1CILi1EEES8_S8_EEENS6_IJNS7_ILi192EEENS7_ILi160EEENS7_ILi64EEEEEELi64ENS_12float_e4m3_tEfNS_4arch4Sm90ELb1ELb0ELb0ELb1ELb1ELb1ELb0ELb1ELb1ELb1ELb0ELb0EEENS1_21CollectiveEpilogueFwdINS6_IJSA_SC_SB_EEES9_NS_10bfloat16_tESG_Li384ELb1ELb1ELb0ELb1EEENS1_36VarlenDynamicPersistentTileSchedulerILi192ELi160ELi384ELi128ELb0ELb1ELb1ELb1ELb1ELb1EEEEEEEEEvNT_6ParamsE:
        .type           _ZN7cutlass13device_kernelIN5flash11enable_sm90INS1_16FlashAttnFwdSm90INS1_25CollectiveMainloopFwdSm90ILi2EN4cute5tupleIJNS5_1CILi1EEES8_S8_EEENS6_IJNS7_ILi192EEENS7_ILi160EEENS7_ILi64EEEEEELi64ENS_12float_e4m3_tEfNS_4arch4Sm90ELb1ELb0ELb0ELb1ELb1ELb1ELb0ELb1ELb1ELb1ELb0ELb0EEENS1_21CollectiveEpilogueFwdINS6_IJSA_SC_SB_EEES9_NS_10bfloat16_tESG_Li384ELb1ELb1ELb0ELb1EEENS1_36VarlenDynamicPersistentTileSchedulerILi192ELi160ELi384ELi128ELb0ELb1ELb1ELb1ELb1ELb1EEEEEEEEEvNT_6ParamsE,@function
        .size           _ZN7cutlass13device_kernelIN5flash11enable_sm90INS1_16FlashAttnFwdSm90INS1_25CollectiveMainloopFwdSm90ILi2EN4cute5tupleIJNS5_1CILi1EEES8_S8_EEENS6_IJNS7_ILi192EEENS7_ILi160EEENS7_ILi64EEEEEELi64ENS_12float_e4m3_tEfNS_4arch4Sm90ELb1ELb0ELb0ELb1ELb1ELb1ELb0ELb1ELb1ELb1ELb0ELb0EEENS1_21CollectiveEpilogueFwdINS6_IJSA_SC_SB_EEES9_NS_10bfloat16_tESG_Li384ELb1ELb1ELb0ELb1EEENS1_36VarlenDynamicPersistentTileSchedulerILi192ELi160ELi384ELi128ELb0ELb1ELb1ELb1ELb1ELb1EEEEEEEEEvNT_6ParamsE,(.L_x_15869 - _ZN7cutlass13device_kernelIN5flash11enable_sm90INS1_16FlashAttnFwdSm90INS1_25CollectiveMainloopFwdSm90ILi2EN4cute5tupleIJNS5_1CILi1EEES8_S8_EEENS6_IJNS7_ILi192EEENS7_ILi160EEENS7_ILi64EEEEEELi64ENS_12float_e4m3_tEfNS_4arch4Sm90ELb1ELb0ELb0ELb1ELb1ELb1ELb0ELb1ELb1ELb1ELb0ELb0EEENS1_21CollectiveEpilogueFwdINS6_IJSA_SC_SB_EEES9_NS_10bfloat16_tESG_Li384ELb1ELb1ELb0ELb1EEENS1_36VarlenDynamicPersistentTileSchedulerILi192ELi160ELi384ELi128ELb0ELb1ELb1ELb1ELb1ELb1EEEEEEEEEvNT_6ParamsE)
        .other          _ZN7cutlass13device_kernelIN5flash11enable_sm90INS1_16FlashAttnFwdSm90INS1_25CollectiveMainloopFwdSm90ILi2EN4cute5tupleIJNS5_1CILi1EEES8_S8_EEENS6_IJNS7_ILi192EEENS7_ILi160EEENS7_ILi64EEEEEELi64ENS_12float_e4m3_tEfNS_4arch4Sm90ELb1ELb0ELb0ELb1ELb1ELb1ELb0ELb1ELb1ELb1ELb0ELb0EEENS1_21CollectiveEpilogueFwdINS6_IJSA_SC_SB_EEES9_NS_10bfloat16_tESG_Li384ELb1ELb1ELb0ELb1EEENS1_36VarlenDynamicPersistentTileSchedulerILi192ELi160ELi384ELi128ELb0ELb1ELb1ELb1ELb1ELb1EEEEEEEEEvNT_6ParamsE,@"STO_CUDA_ENTRY STV_DEFAULT"
_ZN7cutlass13device_kernelIN5flash11enable_sm90INS1_16FlashAttnFwdSm90INS1_25CollectiveMainloopFwdSm90ILi2EN4cute5tupleIJNS5_1CILi1EEES8_S8_EEENS6_IJNS7_ILi192EEENS7_ILi160EEENS7_ILi64EEEEEELi64ENS_12float_e4m3_tEfNS_4arch4Sm90ELb1ELb0ELb0ELb1ELb1ELb1ELb0ELb1ELb1ELb1ELb0ELb0EEENS1_21CollectiveEpilogueFwdINS6_IJSA_SC_SB_EEES9_NS_10bfloat16_tESG_Li384ELb1ELb1ELb0ELb1EEENS1_36VarlenDynamicPersistentTileSchedulerILi192ELi160ELi384ELi128ELb0ELb1ELb1ELb1ELb1ELb1EEEEEEEEEvNT_6ParamsE:
        /* <DEDUP_REMOVED lines=17> */
.L_x_15414:
[----:B------:R-:W-:Y:S05]  /*0110*/  BSYNC B0 ;  /* 0x0000000000007941 */ /* 0x000fea0003800000 */
.L_x_15413:
        /* <DEDUP_REMOVED lines=40> */
.L_x_15415:
        /* <DEDUP_REMOVED lines=22> */
.L_x_15416:
        /* <DEDUP_REMOVED lines=18> */
.L_x_15417:
        /* <DEDUP_REMOVED lines=22> */
.L_x_15418:
        /* <DEDUP_REMOVED lines=23> */
.L_x_15419:
        /* <DEDUP_REMOVED lines=9> */
.L_x_15422:
        /* <DEDUP_REMOVED lines=19> */
[----:B------:R-:W-:Y:S02]  /*0ab0*/  SHF.R.S32.HI R0, RZ, 0x1f, R16 ;  /* 0x0000001fff007819 */ /* 0x000fe40000011410 */
[-C--:B------:R-:W-:Y:S02]  /*0ac0*/  LEA.HI R3, R16, R16.reuse, RZ, 0x1 ;  /* 0x0000001010037211 */ /* 0x080fe400078f08ff */
[CC--:B------:R-:W-:Y:S02]  /*0ad0*/  LEA.HI R4, R0.reuse, R16.reuse, RZ, 0x5 ;  /* 0x0000001000047211 */ /* 0x0c0fe400078f28ff */
[----:B------:R-:W-:Y:S02]  /*0ae0*/  SHF.R.S32.HI R10, RZ, 0x1, R3 ;  /* 0x00000001ff0a7819 */ /* 0x000fe40000011403 */
[----:B------:R-:W-:Y:S01]  /*0af0*/  LEA.HI R5, R0, R16, RZ, 0x4 ;  /* 0x0000001000057211 */ /* 0x000fe200078f20ff */
[----:B------:R-:W-:Y:S01]  /*0b00*/  IMAD.SHL.U32 R8, R4, 0x20, RZ ;  /* 0x0000002004087824 */ /* 0x000fe200078e00ff */
[----:B------:R-:W-:-:S02]  /*0b10*/  LEA.HI R4, R3, R10, RZ, 0x1 ;  /* 0x0000000a03047211 */ /* 0x000fc400078f08ff */
[----:B--2---:R-:W-:Y:S02]  /*0b20*/  LEA.HI R2, R0, R16, RZ, 0x7 ;  /* 0x0000001000027211 */ /* 0x004fe400078f38ff */
[----:B------:R-:W-:Y:S02]  /*0b30*/  SHF.R.S32.HI R6, RZ, 0x4, R5 ;  /* 0x00000004ff067819 */ /* 0x000fe40000011405 */
[----:B------:R-:W-:Y:S02]  /*0b40*/  LOP3.LUT R4, R4, 0x3fffffe, RZ, 0xc0, !PT ;  /* 0x03fffffe04047812 */ /* 0x000fe400078ec0ff */
[----:B------:R-:W-:Y:S02]  /*0b50*/  LOP3.LUT R9, R2, 0xffffff80, RZ, 0xc0, !PT ;  /* 0xffffff8002097812 */ /* 0x000fe400078ec0ff */
[C---:B------:R-:W-:Y:S01]  /*0b60*/  LOP3.LUT R7, R5.reuse, 0x3fffff0, RZ, 0xc0, !PT ;  /* 0x03fffff005077812 */ /* 0x040fe200078ec0ff */
[----:B------:R-:W-:Y:S01]  /*0b70*/  IMAD.IADD R4, R10, 0x1, -R4 ;  /* 0x000000010a047824 */ /* 0x000fe200078e0a04 */
[----:B------:R-:W-:Y:S01]  /*0b80*/  LEA.HI R5, R5, R6, RZ, 0x1 ;  /* 0x0000000605057211 */ /* 0x000fe200078f08ff */
[----:B------:R-:W-:Y:S01]  /*0b90*/  IMAD.IADD R21, R16, 0x1, -R9 ;  /* 0x0000000110157824 */ /* 0x000fe200078e0a09 */
[----:B------:R-:W-:Y:S01]  /*0ba0*/  LOP3.LUT R8, R8, 0xfffffc00, RZ, 0xc0, !PT ;  /* 0xfffffc0008087812 */ /* 0x000fe200078ec0ff */
[----:B------:R-:W-:Y:S01]  /*0bb0*/  IMAD R20, R6, 0x8, R4 ;  /* 0x0000000806147824 */ /* 0x000fe200078e0204 */
[----:B------:R-:W-:Y:S01]  /*0bc0*/  LOP3.LUT R5, R5, 0x1ffffffe, RZ, 0xc0, !PT ;  /* 0x1ffffffe05057812 */ /* 0x000fe200078ec0ff */
[----:B------:R-:W-:Y:S01]  /*0bd0*/  IMAD.IADD R7, R16, 0x1, -R7 ;  /* 0x0000000110077824 */ /* 0x000fe200078e0a07 */
[----:B------:R-:W-:-:S02]  /*0be0*/  LEA.HI R4, R0, R16, RZ, 0x2 ;  /* 0x0000001000047211 */ /* 0x000fc400078f10ff */
[----:B------:R-:W-:Y:S01]  /*0bf0*/  SHF.R.S32.HI R9, RZ, 0x1f, R21 ;  /* 0x0000001fff097819 */ /* 0x000fe20000011415 */
[----:B------:R-:W-:Y:S01]  /*0c00*/  IMAD.IADD R6, R6, 0x1, -R5 ;  /* 0x0000000106067824 */ /* 0x000fe200078e0a05 */
[----:B------:R-:W-:Y:S01]  /*0c10*/  SHF.R.S32.HI R22, RZ, 0x7, R2 ;  /* 0x00000007ff167819 */ /* 0x000fe20000011402 */
[----:B------:R-:W-:Y:S01]  /*0c20*/  IMAD R7, R7, 0x40, R8 ;  /* 0x0000004007077824 */ /* 0x000fe200078e0208 */
[--C-:B------:R-:W-:Y:S02]  /*0c30*/  SHF.R.S32.HI R2, RZ, 0x2, R4.reuse ;  /* 0x00000002ff027819 */ /* 0x100fe40000011404 */
[----:B------:R-:W-:Y:S02]  /*0c40*/  SHF.R.S32.HI R5, RZ, 0x1f, R4 ;  /* 0x0000001fff057819 */ /* 0x000fe40000011404 */
[----:B------:R-:W-:Y:S02]  /*0c50*/  LEA.HI R8, R9, R21, RZ, 0x2 ;  /* 0x0000001509087211 */ /* 0x000fe400078f10ff */
[----:B------:R-:W-:-:S02]  /*0c60*/  LEA.HI R5, R5, R2, RZ, 0x2 ;  /* 0x0000000205057211 */ /* 0x000fc400078f10ff */
[--C-:B------:R-:W-:Y:S02]  /*0c70*/  SHF.R.S32.HI R10, RZ, 0x2, R8.reuse ;  /* 0x00000002ff0a7819 */ /* 0x100fe40000011408 */
[----:B------:R-:W-:Y:S02]  /*0c80*/  SHF.R.S32.HI R11, RZ, 0x1f, R8 ;  /* 0x0000001fff0b7819 */ /* 0x000fe40000011408 */
[----:B------:R-:W-:Y:S02]  /*0c90*/  LOP3.LUT R5, R5, 0xfffffffc, RZ, 0xc0, !PT ;  /* 0xfffffffc05057812 */ /* 0x000fe400078ec0ff */
[----:B------:R-:W-:Y:S02]  /*0ca0*/  LEA.HI R11, R11, R10, RZ, 0x3 ;  /* 0x0000000a0b0b7211 */ /* 0x000fe400078f18ff */
[----:B------:R-:W-:Y:S01]  /*0cb0*/  LOP3.LUT R12, R4, 0xfffffffc, RZ, 0xc0, !PT ;  /* 0xfffffffc040c7812 */ /* 0x000fe200078ec0ff */
[----:B------:R-:W-:Y:S01]  /*0cc0*/  IMAD.HI R4, R22, 0x55555556, RZ ;  /* 0x5555555616047827 */ /* 0x000fe200078e02ff */
[----:B------:R-:W-:-:S02]  /*0cd0*/  LOP3.LUT R11, R11, 0xfffffff8, RZ, 0xc0, !PT ;  /* 0xfffffff80b0b7812 */ /* 0x000fc400078ec0ff */
[----:B------:R-:W-:Y:S01]  /*0ce0*/  LEA.HI R9, R9, R21, RZ, 0x5 ;  /* 0x0000001509097211 */ /* 0x000fe200078f28ff */
[----:B------:R-:W-:Y:S02]  /*0cf0*/  IMAD.IADD R5, R2, 0x1, -R5 ;  /* 0x0000000102057824 */ /* 0x000fe400078e0a05 */
[----:B------:R-:W-:Y:S01]  /*0d00*/  IMAD R2, R6, 0x8, R7 ;  /* 0x0000000806027824 */ /* 0x000fe200078e0207 */
[----:B------:R-:W-:Y:S02]  /*0d10*/  LEA.HI R0, R0, R16, RZ, 0x3 ;  /* 0x0000001000007211 */ /* 0x000fe400078f18ff */
[----:B------:R-:W-:Y:S01]  /*0d20*/  LOP3.LUT R3, R3, 0xfffffffe, RZ, 0xc0, !PT ;  /* 0xfffffffe03037812 */ /* 0x000fe200078ec0ff */
[----:B------:R-:W-:Y:S01]  /*0d30*/  IMAD.IADD R10, R10, 0x1, -R11 ;  /* 0x000000010a0a7824 */ /* 0x000fe200078e0a0b */
[----:B------:R-:W-:Y:S02]  /*0d40*/  LEA.HI R4, R4, R4, RZ, 0x1 ;  /* 0x0000000404047211 */ /* 0x000fe400078f08ff */
[----:B------:R-:W-:Y:S01]  /*0d50*/  SHF.R.S32.HI R9, RZ, 0x5, R9 ;  /* 0x00000005ff097819 */ /* 0x000fe20000011409 */
[----:B------:R0:W-:Y:S01]  /*0d60*/  STL [R1+0x84], R2 ;  /* 0x0000840201007387 */ /* 0x0001e20000100800 */
[----:B------:R-:W-:-:S02]  /*0d70*/  IMAD.IADD R3, R16, 0x1, -R3 ;  /* 0x0000000110037824 */ /* 0x000fc400078e0a03 */
[----:B------:R-:W-:Y:S02]  /*0d80*/  IMAD R4, R4, -0x3, R22 ;  /* 0xfffffffd04047824 */ /* 0x000fe400078e0216 */
[----:B------:R-:W-:Y:S01]  /*0d90*/  IMAD R9, R9, 0x10, R10 ;  /* 0x0000001009097824 */ /* 0x000fe200078e020a */
[----:B0-----:R-:W-:Y:S01]  /*0da0*/  LOP3.LUT R2, R0, 0xfffffff8, RZ, 0xc0, !PT ;  /* 0xfffffff800027812 */ /* 0x001fe200078ec0ff */
[----:B------:R-:W-:Y:S01]  /*0db0*/  IMAD.IADD R12, R16, 0x1, -R12 ;  /* 0x00000001100c7824 */ /* 0x000fe200078e0a0c */
[----:B------:R0:W-:Y:S01]  /*0dc0*/  STL [R1+0x70], R5 ;  /* 0x0000700501007387 */ /* 0x0001e20000100800 */
[----:B------:R-:W-:Y:S02]  /*0dd0*/  IMAD R4, R4, 0x40, R9 ;  /* 0x0000004004047824 */ /* 0x000fe400078e0209 */
[----:B------:R-:W-:Y:S01]  /*0de0*/  IMAD.IADD R2, R16, 0x1, -R2 ;  /* 0x0000000110027824 */ /* 0x000fe200078e0a02 */
[C---:B------:R-:W-:Y:S01]  /*0df0*/  SHF.L.U32 R16, R3.reuse, 0x4, RZ ;  /* 0x0000000403107819 */ /* 0x040fe200000006ff */
[----:B------:R-:W-:Y:S01]  /*0e00*/  STL [R1+0x4], R13 ;  /* 0x0000040d01007387 */ /* 0x000fe20000100800 */
[----:B------:R-:W-:Y:S01]  /*0e10*/  SHF.R.S32.HI R0, RZ, 0x3, R0 ;  /* 0x00000003ff007819 */ /* 0x000fe20000011400 */
[----:B------:R-:W-:-:S02]  /*0e20*/  IMAD.SHL.U32 R6, R3, 0x8, RZ ;  /* 0x0000000803067824 */ /* 0x000fc400078e00ff */
[----:B------:R-:W-:Y:S01]  /*0e30*/  STL [R1+0x8], R14 ;  /* 0x0000080e01007387 */ /* 0x000fe20000100800 */
[----:B------:R-:W-:Y:S02]  /*0e40*/  IMAD.SHL.U32 R0, R5, 0x80, RZ ;  /* 0x0000008005007824 */ /* 0x000fe400078e00ff */
[----:B0-----:R-:W-:Y:S01]  /*0e50*/  IMAD.SHL.U32 R5, R2, 0x8, RZ ;  /* 0x0000000802057824 */ /* 0x001fe200078e00ff */
[----:B------:R-:W-:Y:S01]  /*0e60*/  STL [R1+0xc], R15 ;  /* 0x00000c0f01007387 */ /* 0x000fe20000100800 */
[----:B------:R-:W-:-:S03]  /*0e70*/  VIADD R3, R16, 0x20 ;  /* 0x0000002010037836 */ /* 0x000fc60000000000 */
[----:B------:R-:W-:Y:S01]  /*0e80*/  STL [R1+0x80], R4 ;  /* 0x0000800401007387 */ /* 0x000fe20000100800 */
[----:B------:R-:W-:-:S03]  /*0e90*/  LOP3.LUT R2, R0, 0x180, RZ, 0xc0, !PT ;  /* 0x0000018000027812 */ /* 0x000fc600078ec0ff */
[----:B------:R-:W-:Y:S01]  /*0ea0*/  STL [R1+0x64], RZ ;  /* 0x000064ff01007387 */ /* 0x000fe20000100800 */
[----:B------:R-:W-:-:S03]  /*0eb0*/  SHF.R.S32.HI R0, RZ, 0x1f, R5 ;  /* 0x0000001fff007819 */ /* 0x000fc60000011405 */
[----:B------:R-:W-:Y:S04]  /*0ec0*/  STL [R1+0x14], RZ ;  /* 0x000014ff01007387 */ /* 0x000fe80000100800 */
[----:B------:R0:W-:Y:S04]  /*0ed0*/  STL [R1+0x18], R6 ;  /* 0x0000180601007387 */ /* 0x0001e80000100800 */
[----:B------:R-:W-:Y:S04]  /*0ee0*/  STL [R1+0x6c], R5 ;  /* 0x00006c0501007387 */ /* 0x000fe80000100800 */
[----:B------:R1:W-:Y:S01]  /*0ef0*/  STL [R1+0x10], R3 ;  /* 0x0000100301007387 */ /* 0x0003e20000100800 */
[----:B------:R-:W-:Y:S01]  /*0f00*/  LEA.HI R11, R12, R12, RZ, 0x1 ;  /* 0x0000000c0c0b7211 */ /* 0x000fe200078f08ff */
[----:B0-----:R-:W-:-:S02]  /*0f10*/  VIADD R6, R6, 0x10 ;  /* 0x0000001006067836 */ /* 0x001fc40000000000 */
[----:B------:R0:W-:Y:S01]  /*0f20*/  STL [R1+0x88], R0 ;  /* 0x0000880001007387 */ /* 0x0001e20000100800 */
[----:B-1----:R-:W-:-:S03]  /*0f30*/  SHF.R.S32.HI R3, RZ, 0x1f, R3 ;  /* 0x0000001fff037819 */ /* 0x002fc60000011403 */
[----:B------:R-:W-:Y:S04]  /*0f40*/  STL [R1+0x3c], R2 ;  /* 0x00003c0201007387 */ /* 0x000fe80000100800 */
[----:B------:R1:W-:Y:S01]  /*0f50*/  STL [R1+0x28], R3 ;  /* 0x0000280301007387 */ /* 0x0003e20000100800 */
[----:B0-----:R-:W-:Y:S02]  /*0f60*/  LOP3.LUT R0, R2, 0x10, R16, 0xf8, !PT ;  /* 0x0000001002007812 */ /* 0x001fe400078ef810 */
[----:B------:R-:W-:Y:S01]  /*0f70*/  LOP3.LUT R11, R11, 0x1ffffffe, RZ, 0xc0, !PT ;  /* 0x1ffffffe0b0b7812 */ /* 0x000fe200078ec0ff */
[----:B------:R-:W-:Y:S01]  /*0f80*/  STL [R1+0x2c], R6 ;  /* 0x00002c0601007387 */ /* 0x000fe20000100800 */
[----:B------:R-:W-:Y:S02]  /*0f90*/  LOP3.LUT R8, R8, 0x7ffffffc, RZ, 0xc0, !PT ;  /* 0x7ffffffc08087812 */ /* 0x000fe400078ec0ff */
[----:B-1----:R-:W-:-:S02]  /*0fa0*/  SHF.R.U32.HI R3, RZ, 0x3, R2 ;  /* 0x00000003ff037819 */ /* 0x002fc40000011602 */
[----:B------:R-:W-:Y:S01]  /*0fb0*/  LOP3.LUT R2, R2, 0x30, R16, 0xf8, !PT ;  /* 0x0000003002027812 */ /* 0x000fe200078ef810 */
[----:B------:R-:W-:Y:S01]  /*0fc0*/  IMAD.SHL.U32 R5, R20, 0x40, RZ ;  /* 0x0000004014057824 */ /* 0x000fe200078e00ff */
[-C--:B------:R-:W-:Y:S01]  /*0fd0*/  LOP3.LUT R0, R0, R3.reuse, RZ, 0x3c, !PT ;  /* 0x0000000300007212 */ /* 0x080fe200078e3cff */
[----:B------:R0:W-:Y:S01]  /*0fe0*/  STL [R1+0x40], R3 ;  /* 0x0000400301007387 */ /* 0x0001e20000100800 */
[----:B------:R-:W-:Y:S02]  /*0ff0*/  IMAD.IADD R11, R12, 0x1, -R11 ;  /* 0x000000010c0b7824 */ /* 0x000fe400078e0a0b */
[----:B------:R-:W-:Y:S01]  /*1000*/  IMAD.IADD R7, R21, 0x1, -R8 ;  /* 0x0000000115077824 */ /* 0x000fe200078e0a08 */
[----:B------:R-:W-:Y:S01]  /*1010*/  STL [R1+0x44], R5 ;  /* 0x0000440501007387 */ /* 0x000fe20000100800 */
[----:B0-----:R-:W-:Y:S02]  /*1020*/  LOP3.LUT R3, R2, R3, RZ, 0x3c, !PT ;  /* 0x0000000302037212 */ /* 0x001fe400078e3cff */
[----:B------:R-:W-:Y:S01]  /*1030*/  SHF.R.S32.HI R2, RZ, 0x1f, R6 ;  /* 0x0000001fff027819 */ /* 0x000fe20000011406 */
[----:B------:R-:W-:-:S02]  /*1040*/  IMAD.IADD R6, R5, 0x1, R0 ;  /* 0x0000000105067824 */ /* 0x000fc400078e0200 */
[----:B------:R-:W-:Y:S02]  /*1050*/  IMAD R0, R11, 0x8, R4 ;  /* 0x000000080b007824 */ /* 0x000fe400078e0204 */
[----:B------:R0:W-:Y:S04]  /*1060*/  STL [R1+0x78], R2 ;  /* 0x0000780201007387 */ /* 0x0001e80000100800 */
[----:B------:R1:W-:Y:S01]  /*1070*/  STL [R1+0x48], R7 ;  /* 0x0000480701007387 */ /* 0x0003e20000100800 */
[----:B0-----:R-:W-:-:S03]  /*1080*/  IADD3 R2, R18, R5, R3 ;  /* 0x0000000512027210 */ /* 0x001fc60007ffe003 */
[----:B------:R1:W-:Y:S04]  /*1090*/  STL [R1+0x30], R6 ;  /* 0x0000300601007387 */ /* 0x0003e80000100800 */
[----:B------:R1:W-:Y:S04]  /*10a0*/  STL [R1+0x4c], R0 ;  /* 0x00004c0001007387 */ /* 0x0003e80000100800 */
[----:B------:R1:W-:Y:S01]  /*10b0*/  STL [R1+0x7c], R2 ;  /* 0x00007c0201007387 */ /* 0x0003e20000100800 */
[----:B------:R-:W-:Y:S01]  /*10c0*/  IMAD.MOV.U32 R156, RZ, RZ, RZ ;  /* 0x000000ffff9c7224 */ /* 0x000fe200078e00ff */
[----:B------:R-:W-:Y:S01]  /*10d0*/  SHF.R.S32.HI R17, RZ, 0x1f, R16 ;  /* 0x0000001fff117819 */ /* 0x000fe20000011410 */
[----:B------:R-:W-:Y:S01]  /*10e0*/  IMAD.MOV.U32 R22, RZ, RZ, RZ ;  /* 0x000000ffff167224 */ /* 0x000fe200078e00ff */
[----:B---3--:R-:W-:Y:S01]  /*10f0*/  LOP3.LUT R157, R19, 0x1, RZ, 0xfc, !PT ;  /* 0x00000001139d7812 */ /* 0x008fe200078efcff */
[----:B-1----:R-:W-:-:S07]  /*1100*/  IMAD.MOV.U32 R19, RZ, RZ, RZ ;  /* 0x000000ffff137224 */ /* 0x002fce00078e00ff */
.L_x_15540:
[----:B--2---:R-:W2:Y:S01]  /*1110*/  LDL.LU R0, [R1+0xc] ;  /* 0x00000c0001007983 */ /* 0x004ea20000300800 */
[----:B01----:R-:W2:Y:S01]  /*1120*/  LDC.64 R2, c[0x0][0xc88] ;  /* 0x00032200ff027b82 */ /* 0x003ea20000000a00 */
[----:B------:R-:W-:Y:S01]  /*1130*/  ULDC.64 UR4, c[0x0][0xa28] ;  /* 0x00028a0000047ab9 */ /* 0x000fe20000000a00 */
[----:B------:R-:W-:Y:S01]  /*1140*/  ULDC.64 UR8, c[0x0][0xa18] ;  /* 0x0002860000087ab9 */ /* 0x000fe20000000a00 */
[----:B------:R-:W-:Y:S01]  /*1150*/  ISETP.NE.U32.AND P2, PT, RZ, UR4, PT ;  /* 0x00000004ff007c0c */ /* 0x000fe2000bf45070 */
[----:B------:R-:W-:Y:S01]  /*1160*/  IMAD.MOV.U32 R9, RZ, RZ, RZ ;  /* 0x000000ffff097224 */ /* 0x000fe200078e00ff */
[----:B------:R-:W3:Y:S01]  /*1170*/  LDL R33, [R1+0x8] ;  /* 0x0000080001217983 */ /* 0x000ee20000100800 */
[----:B------:R-:W-:Y:S01]  /*1180*/  ULDC.64 UR6, c[0x0][0xa08] ;  /* 0x0002820000067ab9 */ /* 0x000fe20000000a00 */
[----:B------:R-:W-:Y:S01]  /*1190*/  ISETP.NE.AND.EX P2, PT, RZ, UR5, PT, P2 ;  /* 0x00000005ff007c0c */ /* 0x000fe2000bf45320 */
[----:B--2---:R-:W-:-:S05]  /*11a0*/  IMAD.WIDE R2, R0, 0x4, R2 ;  /* 0x0000000400027825 */ /* 0x004fca00078e0202 */
[----:B------:R-:W2:Y:S01]  /*11b0*/  LDG.E R0, desc[UR40][R2.64] ;  /* 0x0000002802007981 */ /* 0x000ea2000c1e1900 */
[----:B------:R-:W-:Y:S01]  /*11c0*/  ISETP.NE.U32.AND P1, PT, RZ, UR8, PT ;  /* 0x00000008ff007c0c */ /* 0x000fe2000bf25070 */
[----:B------:R-:W-:Y:S01]  /*11d0*/  IMAD.MOV.U32 R25, RZ, RZ, RZ ;  /* 0x000000ffff197224 */ /* 0x000fe200078e00ff */
[----:B------:R-:W-:Y:S02]  /*11e0*/  ISETP.NE.U32.AND P0, PT, RZ, UR6, PT ;  /* 0x00000006ff007c0c */ /* 0x000fe4000bf05070 */
[----:B------:R-:W-:Y:S02]  /*11f0*/  ISETP.NE.AND.EX P1, PT, RZ, UR9, PT, P1 ;  /* 0x00000009ff007c0c */ /* 0x000fe4000bf25310 */
[----:B------:R-:W-:Y:S02]  /*1200*/  ISETP.NE.AND.EX P0, PT, RZ, UR7, PT, P0 ;  /* 0x00000007ff007c0c */ /* 0x000fe4000bf05300 */
[----:B--2--5:R-:W-:Y:S01]  /*1210*/  SHF.R.S32.HI R4, RZ, 0x1f, R0 ;  /* 0x0000001fff047819 */ /* 0x024fe20000011400 */
[C---:B------:R-:W-:Y:S01]  /*1220*/  IMAD.SHL.U32 R35, R0.reuse, 0x4, RZ ;  /* 0x0000000400237824 */ /* 0x040fe200078e00ff */
[C---:B------:R-:W-:Y:S01]  /*1230*/  @P2 LEA R2, P3, R0.reuse, UR4, 0x2 ;  /* 0x0000000400022c11 */ /* 0x040fe2000f8610ff */
[----:B------:R-:W-:Y:S01]  /*1240*/  STL [R1+0x50], R0 ;  /* 0x0000500001007387 */ /* 0x000fe20000100800 */
[----:B------:R-:W-:-:S02]  /*1250*/  SHF.L.U64.HI R34, R0, 0x2, R4 ;  /* 0x0000000200227819 */ /* 0x000fc40000010204 */
[----:B------:R-:W-:Y:S01]  /*1260*/  @P2 LEA.HI.X R3, R0, UR5, R4, 0x2, P3 ;  /* 0x0000000500032c11 */ /* 0x000fe200098f1404 */
[----:B------:R0:W-:Y:S01]  /*1270*/  STL [R1+0x68], R4 ;  /* 0x0000680401007387 */ /* 0x0001e20000100800 */
[----:B------:R-:W-:Y:S01]  /*1280*/  ULDC UR4, c[0x0][0x288] ;  /* 0x0000a20000047ab9 */ /* 0x000fe20000000800 */
[C---:B------:R-:W-:Y:S02]  /*1290*/  IADD3 R6, P4, R35.reuse, UR6, RZ ;  /* 0x0000000623067c10 */ /* 0x040fe4000ff9e0ff */
[----:B------:R1:W5:Y:S01]  /*12a0*/  @P2 LDG.E R9, desc[UR40][R2.64] ;  /* 0x0000002802092981 */ /* 0x000362000c1e1900 */
        /* <DEDUP_REMOVED lines=11> */
[----:B------:R-:W4:Y:S01]  /*1360*/  @P1 LDG.E R8, desc[UR40][R4.64] ;  /* 0x0000002804081981 */ /* 0x000f22000c1e1900 */
[----:B------:R-:W-:Y:S01]  /*1370*/  UISETP.NE.AND.EX UP0, UPT, UR5, URZ, UPT, UP0 ;  /* 0x0000003f0500728c */ /* 0x000fe2000bf05300 */
[----:B------:R-:W-:-:S02]  /*1380*/  ISETP.NE.U32.AND P2, PT, RZ, UR8, PT ;  /* 0x00000008ff007c0c */ /* 0x000fc4000bf45070 */
[----:B------:R-:W-:Y:S01]  /*1390*/  ULDC UR5, c[0x0][0x2f0] ;  /* 0x0000bc0000057ab9 */ /* 0x000fe20000000800 */
[----:B------:R-:W-:Y:S01]  /*13a0*/  USEL UR4, UR4, 0x1, UP0 ;  /* 0x0000000104047887 */ /* 0x000fe20008000000 */
[----:B------:R-:W-:-:S03]  /*13b0*/  ISETP.NE.AND.EX P2, PT, RZ, UR9, PT, P2 ;  /* 0x00000009ff007c0c */ /* 0x000fc6000bf45320 */
[----:B------:R-:W-:-:S03]  /*13c0*/  UIMAD UR4, UR4, UR5, URZ ;  /* 0x00000005040472a4 */ /* 0x000fc6000f8e023f */
[----:B------:R-:W-:Y:S01]  /*13d0*/  ULDC UR5, c[0x0][0x348] ;  /* 0x0000d20000057ab9 */ /* 0x000fe20000000800 */
[----:B-1----:R-:W-:Y:S01]  /*13e0*/  IMAD.MOV.U32 R2, RZ, RZ, R0 ;  /* 0x000000ffff027224 */ /* 0x002fe200078e0000 */
[----:B----4-:R2:W-:Y:S04]  /*13f0*/  STL [R1+0xc], R8 ;  /* 0x00000c0801007387 */ /* 0x0105e80000100800 */
[----:B---3--:R2:W-:Y:S01]  /*1400*/  STL [R1+0x54], R33 ;  /* 0x0000542101007387 */ /* 0x0085e20000100800 */
[----:B------:R-:W-:Y:S01]  /*1410*/  IMAD.MOV.U32 R10, RZ, RZ, R8 ;  /* 0x000000ffff0a7224 */ /* 0x000fe200078e0008 */
[----:B------:R-:W-:Y:S06]  /*1420*/  @P1 BRA `(.L_x_15424) ;  /* 0x0000000000281947 */ /* 0x000fec0003800000 */
[----:B------:R-:W-:Y:S02]  /*1430*/  ULDC.64 UR6, c[0x0][0xa00] ;  /* 0x0002800000067ab9 */ /* 0x000fe40000000a00 */
[----:B------:R-:W-:-:S04]  /*1440*/  ISETP.NE.U32.AND P1, PT, RZ, UR6, PT ;  /* 0x00000006ff007c0c */ /* 0x000fc8000bf25070 */
[----:B------:R-:W-:-:S13]  /*1450*/  ISETP.NE.AND.EX P1, PT, RZ, UR7, PT, P1 ;  /* 0x00000007ff007c0c */ /* 0x000fda000bf25310 */
[----:B------:R-:W-:Y:S05]  /*1460*/  @!P1 BRA `(.L_x_15424) ;  /* 0x0000000000189947 */ /* 0x000fea0003800000 */
[----:B------:R-:W0:Y:S02]  /*1470*/  LDC.64 R4, c[0x0][0xa00] ;  /* 0x00028000ff047b82 */ /* 0x000e240000000a00 */
[----:B0-----:R-:W-:-:S05]  /*1480*/  IMAD.WIDE R4, R2, 0x4, R4 ;  /* 0x0000000402047825 */ /* 0x001fca00078e0204 */
[----:B------:R-:W3:Y:S04]  /*1490*/  LDG.E R0, desc[UR40][R4.64] ;  /* 0x0000002804007981 */ /* 0x000ee8000c1e1900 */
[----:B------:R-:W3:Y:S02]  /*14a0*/  LDG.E R3, desc[UR40][R4.64+0x4] ;  /* 0x0000042804037981 */ /* 0x000ee4000c1e1900 */
[----:B---3--:R-:W-:-:S05]  /*14b0*/  IMAD.IADD R10, R3, 0x1, -R0 ;  /* 0x00000001030a7824 */ /* 0x008fca00078e0a00 */
[----:B------:R0:W-:Y:S02]  /*14c0*/  STL [R1+0xc], R10 ;  /* 0x00000c0a01007387 */ /* 0x0001e40000100800 */
.L_x_15424:
[----:B------:R-:W-:Y:S02]  /*14d0*/  IMAD.U32 R29, RZ, RZ, UR5 ;  /* 0x00000005ff1d7e24 */ /* 0x000fe4000f8e00ff */
[----:B------:R-:W-:Y:S01]  /*14e0*/  IMAD.U32 R24, RZ, RZ, UR4 ;  /* 0x00000004ff187e24 */ /* 0x000fe2000f8e00ff */
[----:B------:R-:W-:Y:S06]  /*14f0*/  @!P2 BRA `(.L_x_15425) ;  /* 0x000000000010a947 */ /* 0x000fec0003800000 */
[----:B------:R-:W-:-:S04]  /*1500*/  IADD3 R4, P0, R35, UR8, RZ ;  /* 0x0000000823047c10 */ /* 0x000fc8000ff1e0ff */
[----:B------:R-:W-:-:S05]  /*1510*/  IADD3.X R5, R34, UR9, RZ, P0, !PT ;  /* 0x0000000922057c10 */ /* 0x000fca00087fe4ff */
[----:B------:R1:W5:Y:S01]  /*1520*/  LDG.E R24, desc[UR40][R4.64] ;  /* 0x0000002804187981 */ /* 0x000362000c1e1900 */
[----:B------:R-:W-:Y:S05]  /*1530*/  BRA `(.L_x_15426) ;  /* 0x0000000000107947 */ /* 0x000fea0003800000 */
.L_x_15425:
[----:B------:R-:W-:Y:S05]  /*1540*/  @!P0 BRA `(.L_x_15426) ;  /* 0x00000000000c8947 */ /* 0x000fea0003800000 */
[----:B------:R-:W3:Y:S04]  /*1550*/  LDG.E R3, desc[UR40][R6.64] ;  /* 0x0000002806037981 */ /* 0x000ee8000c1e1900 */
[----:B------:R-:W3:Y:S02]  /*1560*/  LDG.E R24, desc[UR40][R6.64+0x4] ;  /* 0x0000042806187981 */ /* 0x000ee4000c1e1900 */
[----:B---3--:R-:W-:-:S07]  /*1570*/  IMAD.IADD R24, R24, 0x1, -R3 ;  /* 0x0000000118187824 */ /* 0x008fce00078e0a03 */
.L_x_15426:
[----:B------:R-:W-:Y:S01]  /*1580*/  ULDC.64 UR4, c[0x0][0xa10] ;  /* 0x0002840000047ab9 */ /* 0x000fe20000000a00 */
[----:B------:R-:W3:Y:S01]  /*1590*/  LDL R12, [R1+0x4] ;  /* 0x00000400010c7983 */ /* 0x000ee20000100800 */
[----:B------:R-:W-:Y:S01]  /*15a0*/  ISETP.NE.U32.AND P0, PT, RZ, UR4, PT ;  /* 0x00000004ff007c0c */ /* 0x000fe2000bf05070 */
[----:B--2---:R-:W2:Y:S03]  /*15b0*/  LDC R8, c[0x0][0x448] ;  /* 0x00011200ff087b82 */ /* 0x004ea60000000800 */
[----:B------:R-:W-:Y:S01]  /*15c0*/  ISETP.NE.AND.EX P0, PT, RZ, UR5, PT, P0 ;  /* 0x00000005ff007c0c */ /* 0x000fe2000bf05300 */
[----:B------:R-:W-:-:S12]  /*15d0*/  ULDC.64 UR4, c[0x0][0xa30] ;  /* 0x00028c0000047ab9 */ /* 0x000fd80000000a00 */
[----:B-1----:R-:W1:Y:S02]  /*15e0*/  @P0 LDC.64 R4, c[0x0][0xa10] ;  /* 0x00028400ff040b82 */ /* 0x002e640000000a00 */
[----:B-1----:R-:W-:-:S05]  /*15f0*/  @P0 IMAD.WIDE R4, R2, 0x4, R4 ;  /* 0x0000000402040825 */ /* 0x002fca00078e0204 */
[----:B------:R-:W4:Y:S04]  /*1600*/  @P0 LDG.E R0, desc[UR40][R4.64] ;  /* 0x0000002804000981 */ /* 0x000f28000c1e1900 */
[----:B------:R1:W4:Y:S01]  /*1610*/  @P0 LDG.E R3, desc[UR40][R4.64+0x4] ;  /* 0x0000042804030981 */ /* 0x000322000c1e1900 */
[----:B------:R-:W-:Y:S01]  /*1620*/  ISETP.NE.U32.AND P1, PT, RZ, UR4, PT ;  /* 0x00000004ff007c0c */ /* 0x000fe2000bf25070 */
[----:B-----5:R-:W-:-:S03]  /*1630*/  IMAD.MOV.U32 R28, RZ, RZ, R24 ;  /* 0x000000ffff1c7224 */ /* 0x020fc600078e0018 */
[----:B------:R-:W-:-:S13]  /*1640*/  ISETP.NE.AND.EX P1, PT, RZ, UR5, PT, P1 ;  /* 0x00000005ff007c0c */ /* 0x000fda000bf25310 */
[----:B------:R-:W-:-:S04]  /*1650*/  @P1 IADD3 R6, P2, R35, UR4, RZ ;  /* 0x0000000423061c10 */ /* 0x000fc8000ff5e0ff */
[----:B------:R-:W-:-:S05]  /*1660*/  @P1 IADD3.X R7, R34, UR5, RZ, P2, !PT ;  /* 0x0000000522071c10 */ /* 0x000fca00097fe4ff */
[----:B------:R0:W5:Y:S01]  /*1670*/  @P1 LDG.E R28, desc[UR40][R6.64] ;  /* 0x00000028061c1981 */ /* 0x000162000c1e1900 */
[----:B--2---:R-:W-:Y:S02]  /*1680*/  ISETP.NE.AND P1, PT, R8, 0x1, PT ;  /* 0x000000010800780c */ /* 0x004fe40003f25270 */
[----:B------:R-:W-:Y:S02]  /*1690*/  IADD3 R8, -R9, R24, RZ ;  /* 0x0000001809087210 */ /* 0x000fe40007ffe1ff */
[----:B------:R-:W-:-:S09]  /*16a0*/  PLOP3.LUT P3, PT, PT, PT, PT, 0x80, 0x0 ;  /* 0x000000000000781c */ /* 0x000fd20003f6f070 */
[----:B------:R-:W2:Y:S08]  /*16b0*/  @P1 LDC R11, c[0x0][0x44c] ;  /* 0x00011300ff0b1b82 */ /* 0x000eb00000000800 */
[----:B-1----:R-:W1:Y:S01]  /*16c0*/  @P1 LDC R5, c[0x0][0x450] ;  /* 0x00011400ff051b82 */ /* 0x002e620000000800 */
[----:B---3--:R-:W-:-:S04]  /*16d0*/  IMAD R12, R12, 0xc0, RZ ;  /* 0x000000c00c0c7824 */ /* 0x008fc800078e02ff */
[----:B------:R-:W-:Y:S01]  /*16e0*/  VIADD R4, R12, 0xbf ;  /* 0x000000bf0c047836 */ /* 0x000fe20000000000 */
[----:B------:R3:W-:Y:S01]  /*16f0*/  STL [R1+0x34], R12 ;  /* 0x0000340c01007387 */ /* 0x0007e20000100800 */
[----:B----4-:R-:W-:Y:S02]  /*1700*/  @P0 IMAD.IADD R29, R3, 0x1, -R0 ;  /* 0x00000001031d0824 */ /* 0x010fe400078e0a00 */
[----:B--2---:R-:W-:-:S04]  /*1710*/  @P1 IMAD.HI.U32 R0, R4, R11, RZ ;  /* 0x0000000b04001227 */ /* 0x004fc800078e00ff */
[----:B0-----:R-:W-:Y:S01]  /*1720*/  IMAD.IADD R6, R8, 0x1, R29 ;  /* 0x0000000108067824 */ /* 0x001fe200078e021d */
[----:B-1----:R-:W-:-:S03]  /*1730*/  @P1 SHF.R.U32.HI R4, RZ, R5, R0 ;  /* 0x00000005ff041219 */ /* 0x002fc60000011600 */
[C---:B------:R-:W-:Y:S01]  /*1740*/  VIADD R0, R6.reuse, 0x9f ;  /* 0x0000009f06007836 */ /* 0x040fe20000000000 */
[----:B------:R-:W-:Y:S01]  /*1750*/  IADD3 R30, R6, 0xa0, -R10 ;  /* 0x000000a0061e7810 */ /* 0x000fe20007ffe80a */
[----:B------:R3:W-:Y:S02]  /*1760*/  STL [R1+0x38], R6 ;  /* 0x0000380601007387 */ /* 0x0007e40000100800 */
        /* <DEDUP_REMOVED lines=42> */
.L_x_15429:
[----:B------:R-:W-:Y:S05]  /*1a10*/  BSYNC B6 ;  /* 0x0000000000067941 */ /* 0x000fea0003800000 */
.L_x_15428:
        /* <DEDUP_REMOVED lines=20> */
.L_x_15431:
[----:B------:R-:W-:Y:S05]  /*1b60*/  BSYNC B6 ;  /* 0x0000000000067941 */ /* 0x000fea0003800000 */
.L_x_15430:
[----:B------:R-:W2:Y:S01]  /*1b70*/  LDL.64 R20, [R1+0x18] ;  /* 0x0000180001147983 */ /* 0x000ea20000100a00 */
[----:B------:R-:W-:Y:S01]  /*1b80*/  ULDC.64 UR4, c[0x0][0x9f8] ;  /* 0x00027e0000047ab9 */ /* 0x000fe20000000a00 */
[----:B------:R-:W0:Y:S02]  /*1b90*/  LDC.64 R42, c[0x0][0x408] ;  /* 0x00010200ff2a7b82 */ /* 0x000e240000000a00 */
[----:B------:R-:W2:Y:S01]  /*1ba0*/  LDL.64 R26, [R1+0x18] ;  /* 0x00001800011a7983 */ /* 0x000ea20000100a00 */
[----:B------:R-:W-:Y:S01]  /*1bb0*/  ISETP.NE.U32.AND P0, PT, RZ, UR4, PT ;  /* 0x00000004ff007c0c */ /* 0x000fe2000bf05070 */
[----:B------:R-:W1:Y:S03]  /*1bc0*/  S2R R44, SR_TID.X ;  /* 0x00000000002c7919 */ /* 0x000e660000002100 */
[----:B------:R-:W-:Y:S01]  /*1bd0*/  ISETP.NE.AND.EX P0, PT, RZ, UR5, PT, P0 ;  /* 0x00000005ff007c0c */ /* 0x000fe2000bf05300 */
[----:B------:R-:W3:Y:S08]  /*1be0*/  LDC.64 R36, c[0x0][0x3f8] ;  /* 0x0000fe00ff247b82 */ /* 0x000ef00000000a00 */
[----:B------:R-:W4:Y:S04]  /*1bf0*/  LDC R15, c[0x0][0x3f4] ;  /* 0x0000fd00ff0f7b82 */ /* 0x000f280000000800 */
[----:B------:R-:W-:Y:S01]  /*1c00*/  @P0 IADD3 R4, P1, R35, UR4, RZ ;  /* 0x0000000423040c10 */ /* 0x000fe2000ff3e0ff */
[----:B------:R-:W-:-:S03]  /*1c10*/  ULDC UR4, c[0x0][0x2f4] ;  /* 0x0000bd0000047ab9 */ /* 0x000fc60000000800 */
[----:B------:R-:W-:-:S05]  /*1c20*/  @P0 IADD3.X R5, R34, UR5, RZ, P1, !PT ;  /* 0x0000000522050c10 */ /* 0x000fca0008ffe4ff */
[----:B------:R0:W4:Y:S01]  /*1c30*/  @P0 LDG.E R2, desc[UR40][R4.64] ;  /* 0x0000002804020981 */ /* 0x000122000c1e1900 */
[----:B-1----:R-:W-:-:S05]  /*1c40*/  VIADD R48, R44, 0xffffff80 ;  /* 0xffffff802c307836 */ /* 0x002fca0000000000 */
[----:B------:R-:W-:-:S04]  /*1c50*/  LEA.HI R45, R48, R48, RZ, 0x1 ;  /* 0x00000030302d7211 */ /* 0x000fc800078f08ff */
[----:B------:R-:W-:-:S04]  /*1c60*/  SHF.R.S32.HI R45, RZ, 0x1, R45 ;  /* 0x00000001ff2d7819 */ /* 0x000fc8000001142d */
[----:B------:R-:W-:-:S05]  /*1c70*/  SHF.R.S32.HI R3, RZ, 0x1f, R45 ;  /* 0x0000001fff037819 */ /* 0x000fca000001142d */
[C---:B0-----:R-:W-:Y:S02]  /*1c80*/  IMAD R4, R3.reuse, R42, RZ ;  /* 0x0000002a03047224 */ /* 0x041fe400078e02ff */
[----:B---3--:R-:W-:Y:S02]  /*1c90*/  IMAD R0, R3, R36, RZ ;  /* 0x0000002403007224 */ /* 0x008fe400078e02ff */
[C---:B------:R-:W-:Y:S02]  /*1ca0*/  IMAD R13, R45.reuse, R43, R4 ;  /* 0x0000002b2d0d7224 */ /* 0x040fe400078e0204 */
[----:B------:R-:W-:Y:S02]  /*1cb0*/  IMAD R11, R45, R37, R0 ;  /* 0x000000252d0b7224 */ /* 0x000fe400078e0200 */
[----:B------:R-:W-:Y:S02]  /*1cc0*/  IMAD.IADD R0, R25, 0x1, R24 ;  /* 0x0000000119007824 */ /* 0x000fe400078e0218 */
[----:B--2---:R-:W-:-:S05]  /*1cd0*/  IMAD.MOV.U32 R26, RZ, RZ, R20 ;  /* 0x000000ffff1a7224 */ /* 0x004fca00078e0014 */
[----:B------:R-:W-:-:S05]  /*1ce0*/  SHF.R.S32.HI R27, RZ, 0x1f, R26 ;  /* 0x0000001fff1b7819 */ /* 0x000fca000001141a */
[----:B------:R0:W-:Y:S01]  /*1cf0*/  STL [R1+0x1c], R27 ;  /* 0x00001c1b01007387 */ /* 0x0001e20000100800 */
[----:B------:R-:W-:-:S03]  /*1d00*/  IMAD.WIDE.U32 R20, R45, R36, R26 ;  /* 0x000000242d147225 */ /* 0x000fc600078e001a */
[----:B------:R-:W2:Y:S01]  /*1d10*/  LDL R25, [R1+0x3c] ;  /* 0x00003c0001197983 */ /* 0x000ea20000100800 */
[----:B------:R-:W-:-:S03]  /*1d20*/  IMAD.WIDE.U32 R4, R45, R42, R26 ;  /* 0x0000002a2d047225 */ /* 0x000fc600078e001a */
[----:B------:R-:W3:Y:S04]  /*1d30*/  LDL R26, [R1+0x10] ;  /* 0x00001000011a7983 */ /* 0x000ee80000100800 */
[----:B------:R-:W3:Y:S04]  /*1d40*/  LDL R24, [R1+0x40] ;  /* 0x0000400001187983 */ /* 0x000ee80000100800 */
[----:B------:R-:W3:Y:S04]  /*1d50*/  LDL R46, [R1+0x70] ;  /* 0x00007000012e7983 */ /* 0x000ee80000100800 */
[----:B------:R-:W3:Y:S01]  /*1d60*/  LDL R14, [R1+0x44] ;  /* 0x00004400010e7983 */ /* 0x000ee20000100800 */
[----:B----4-:R-:W-:-:S04]  /*1d70*/  ISETP.GE.AND P0, PT, R16, R15, PT ;  /* 0x0000000f1000720c */ /* 0x010fc80003f06270 */
[----:B------:R-:W-:Y:S01]  /*1d80*/  SEL R3, R15, RZ, P0 ;  /* 0x000000ff0f037207 */ /* 0x000fe20000000000 */
[----:B------:R-:W-:Y:S01]  /*1d90*/  IMAD.WIDE.U32 R6, R45, R36, R16 ;  /* 0x000000242d067225 */ /* 0x000fe200078e0010 */
[----:B------:R-:W-:-:S03]  /*1da0*/  ISETP.GE.AND P3, PT, R16, UR4, PT ;  /* 0x0000000410007c0c */ /* 0x000fc6000bf66270 */
[----:B------:R-:W-:Y:S02]  /*1db0*/  IMAD.IADD R3, R16, 0x1, R3 ;  /* 0x0000000110037824 */ /* 0x000fe400078e0203 */
[----:B------:R-:W-:Y:S02]  /*1dc0*/  IMAD.IADD R21, R21, 0x1, R11 ;  /* 0x0000000115157824 */ /* 0x000fe400078e020b */
[----:B------:R-:W-:Y:S01]  /*1dd0*/  IMAD.IADD R7, R11, 0x1, R7 ;  /* 0x000000010b077824 */ /* 0x000fe200078e0207 */
[----:B------:R-:W-:Y:S01]  /*1de0*/  SHF.R.S32.HI R10, RZ, 0x1f, R3 ;  /* 0x0000001fff0a7819 */ /* 0x000fe20000011403 */
[----:B------:R-:W-:Y:S01]  /*1df0*/  IMAD.IADD R5, R5, 0x1, R13 ;  /* 0x0000000105057824 */ /* 0x000fe200078e020d */
[----:B-----5:R-:W-:Y:S01]  /*1e00*/  SHF.R.S32.HI R11, RZ, 0x1f, R28 ;  /* 0x0000001fff0b7819 */ /* 0x020fe2000001141c */
[----:B------:R-:W-:Y:S01]  /*1e10*/  IMAD.WIDE.U32 R8, R45, R42, R16 ;  /* 0x0000002a2d087225 */ /* 0x000fe200078e0010 */
[----:B------:R-:W-:Y:S02]  /*1e20*/  LEA.HI R3, R10, R3, RZ, 0x4 ;  /* 0x000000030a037211 */ /* 0x000fe400078f20ff */
[----:B0-----:R-:W-:-:S02]  /*1e30*/  LEA.HI R27, R48, R48, RZ, 0x1 ;  /* 0x00000030301b7211 */ /* 0x001fc400078f08ff */
[----:B------:R-:W-:Y:S01]  /*1e40*/  LOP3.LUT R23, R23, 0xfffffffd, RZ, 0xc0, !PT ;  /* 0xfffffffd17177812 */ /* 0x000fe200078ec0ff */
[----:B------:R-:W-:Y:S01]  /*1e50*/  IMAD R12, R11, R36, RZ ;  /* 0x000000240b0c7224 */ /* 0x000fe200078e02ff */
[----:B------:R-:W-:Y:S01]  /*1e60*/  LOP3.LUT R27, R27, 0xfffffffe, RZ, 0xc0, !PT ;  /* 0xfffffffe1b1b7812 */ /* 0x000fe200078ec0ff */
[----:B------:R-:W-:Y:S01]  /*1e70*/  IMAD.WIDE.U32 R38, R28, R42, R4 ;  /* 0x0000002a1c267225 */ /* 0x000fe200078e0004 */
[----:B------:R-:W-:-:S03]  /*1e80*/  @P3 LOP3.LUT R23, R23, 0x2, RZ, 0xfc, !PT ;  /* 0x0000000217173812 */ /* 0x000fc600078efcff */
[----:B------:R-:W-:Y:S02]  /*1e90*/  IMAD.IADD R9, R13, 0x1, R9 ;  /* 0x000000010d097824 */ /* 0x000fe400078e0209 */
[----:B------:R-:W-:Y:S01]  /*1ea0*/  IMAD R11, R11, R42, RZ ;  /* 0x0000002a0b0b7224 */ /* 0x000fe200078e02ff */
[----:B------:R-:W-:Y:S01]  /*1eb0*/  SHF.R.U32.HI R44, RZ, 0x7, R44 ;  /* 0x00000007ff2c7819 */ /* 0x000fe2000001162c */
[----:B------:R-:W-:Y:S01]  /*1ec0*/  IMAD.WIDE.U32 R34, R28, R36, R6 ;  /* 0x000000241c227225 */ /* 0x000fe200078e0006 */
[----:B------:R-:W-:-:S03]  /*1ed0*/  LOP3.LUT R23, R23, 0xfffffffe, RZ, 0xc0, !PT ;  /* 0xfffffffe17177812 */ /* 0x000fc600078ec0ff */
[C---:B------:R-:W-:Y:S02]  /*1ee0*/  IMAD R13, R28.reuse, R37, R12 ;  /* 0x000000251c0d7224 */ /* 0x040fe400078e020c */
[----:B------:R-:W-:Y:S02]  /*1ef0*/  IMAD R47, R37, 0xa0, RZ ;  /* 0x000000a0252f7824 */ /* 0x000fe400078e02ff */
[----:B------:R-:W-:-:S04]  /*1f00*/  IMAD.WIDE.U32 R20, R28, R36, R20 ;  /* 0x000000241c147225 */ /* 0x000fc800078e0014 */
[C---:B------:R-:W-:Y:S02]  /*1f10*/  IMAD R11, R28.reuse, R43, R11 ;  /* 0x0000002b1c0b7224 */ /* 0x040fe400078e020b */
[----:B------:R-:W-:Y:S02]  /*1f20*/  IMAD R7, R43, 0xa0, RZ ;  /* 0x000000a02b077824 */ /* 0x000fe400078e02ff */
[----:B------:R-:W-:-:S04]  /*1f30*/  IMAD.WIDE.U32 R40, R28, R42, R8 ;  /* 0x0000002a1c287225 */ /* 0x000fc800078e0008 */
[----:B------:R-:W-:-:S04]  /*1f40*/  IMAD.WIDE.U32 R36, R36, 0xa0, RZ ;  /* 0x000000a024247825 */ /* 0x000fc800078e00ff */
[----:B------:R-:W-:-:S04]  /*1f50*/  IMAD.WIDE.U32 R42, R42, 0xa0, RZ ;  /* 0x000000a02a2a7825 */ /* 0x000fc800078e00ff */
[----:B------:R-:W-:Y:S01]  /*1f60*/  IMAD.IADD R27, R48, 0x1, -R27 ;  /* 0x00000001301b7824 */ /* 0x000fe200078e0a1b */
[----:B------:R-:W-:Y:S01]  /*1f70*/  SHF.R.S32.HI R33, RZ, 0x1f, R33 ;  /* 0x0000001fff217819 */ /* 0x000fe20000011421 */
[----:B------:R-:W-:Y:S01]  /*1f80*/  VIADD R44, R44, 0x8 ;  /* 0x000000082c2c7836 */ /* 0x000fe20000000000 */
[----:B------:R-:W-:Y:S01]  /*1f90*/  LOP3.LUT R53, R3, 0xfffffff0, RZ, 0xc0, !PT ;  /* 0xfffffff003357812 */ /* 0x000fe200078ec0ff */
[----:B------:R-:W-:Y:S01]  /*1fa0*/  IMAD R45, R27, 0xc0, R45 ;  /* 0x000000c01b2d7824 */ /* 0x000fe200078e022d */
[----:B------:R-:W-:Y:S01]  /*1fb0*/  SHF.R.S32.HI R54, RZ, 0x1f, R2 ;  /* 0x0000001fff367819 */ /* 0x000fe20000011402 */
[----:B------:R-:W-:Y:S02]  /*1fc0*/  IMAD.IADD R47, R37, 0x1, R47 ;  /* 0x00000001252f7824 */ /* 0x000fe400078e022f */
[----:B------:R-:W-:Y:S02]  /*1fd0*/  IMAD.IADD R48, R43, 0x1, R7 ;  /* 0x000000012b307824 */ /* 0x000fe400078e0207 */
[----:B------:R-:W-:-:S02]  /*1fe0*/  IMAD.IADD R49, R21, 0x1, R13 ;  /* 0x0000000115317824 */ /* 0x000fc400078e020d */
[----:B------:R-:W-:Y:S02]  /*1ff0*/  IMAD.IADD R50, R13, 0x1, R35 ;  /* 0x000000010d327824 */ /* 0x000fe400078e0223 */
[----:B------:R-:W-:Y:S02]  /*2000*/  IMAD.IADD R51, R39, 0x1, R11 ;  /* 0x0000000127337824 */ /* 0x000fe400078e020b */
[----:B------:R-:W-:Y:S01]  /*2010*/  IMAD.IADD R52, R11, 0x1, R41 ;  /* 0x000000010b347824 */ /* 0x000fe200078e0229 */
[----:B--2---:R-:W-:Y:S02]  /*2020*/  LOP3.LUT R4, R25, 0x30, R3, 0xf8, !PT ;  /* 0x0000003019047812 */ /* 0x004fe400078ef803 */
[----:B---3--:R-:W-:Y:S02]  /*2030*/  ISETP.GE.AND P2, PT, R26, UR4, PT ;  /* 0x000000041a007c0c */ /* 0x008fe4000bf46270 */
[----:B------:R-:W-:Y:S02]  /*2040*/  LOP3.LUT R4, R4, R24, RZ, 0x3c, !PT ;  /* 0x0000001804047212 */ /* 0x000fe400078e3cff */
[----:B------:R-:W-:Y:S01]  /*2050*/  LOP3.LUT P1, RZ, R46, 0x2, RZ, 0xc0, !PT ;  /* 0x000000022eff7812 */ /* 0x000fe2000782c0ff */
[----:B------:R-:W-:-:S02]  /*2060*/  IMAD.SHL.U32 R46, R15, 0x2, RZ ;  /* 0x000000020f2e7824 */ /* 0x000fc400078e00ff */
[----:B------:R-:W-:-:S06]  /*2070*/  IMAD.IADD R55, R14, 0x1, R4 ;  /* 0x000000010e377824 */ /* 0x000fcc00078e0204 */
[----:B------:R-:W-:-:S07]  /*2080*/  @P2 LOP3.LUT R23, R23, 0x1, RZ, 0xfc, !PT ;  /* 0x0000000117172812 */ /* 0x000fce00078efcff */
.L_x_15464:
[----:B------:R-:W2:Y:S01]  /*2090*/  LDL R13, [R1+0x30] ;  /* 0x00003000010d7983 */ /* 0x000ea20000100800 */
[----:B0-----:R-:W0:Y:S01]  /*20a0*/  LDC R60, c[0x0][0x430] ;  /* 0x00010c00ff3c7b82 */ /* 0x001e220000000800 */
[----:B------:R-:W-:Y:S02]  /*20b0*/  VIADD R32, R32, 0xffffffff ;  /* 0xffffffff20207836 */ /* 0x000fe40000000000 */
[----:B------:R-:W-:Y:S02]  /*20c0*/  IMAD.MOV.U32 R59, RZ, RZ, RZ ;  /* 0x000000ffff3b7224 */ /* 0x000fe400078e00ff */
[----:B------:R-:W-:-:S03]  /*20d0*/  IMAD R4, R32, 0xa0, R45 ;  /* 0x000000a020047824 */ /* 0x000fc600078e022d */
[----:B------:R-:W1:Y:S02]  /*20e0*/  LDC R67, c[0x0][0x3f4] ;  /* 0x0000fd00ff437b82 */ /* 0x000e640000000800 */
[----:B------:R-:W-:Y:S02]  /*20f0*/  ISETP.GE.AND P2, PT, R4, R29, PT ;  /* 0x0000001d0400720c */ /* 0x000fe40003f46270 */
[----:B------:R-:W-:Y:S02]  /*2100*/  IADD3 R12, R0, R4, RZ ;  /* 0x00000004000c7210 */ /* 0x000fe40007ffe0ff */
[----:B------:R-:W-:-:S03]  /*2110*/  ISETP.GT.OR P2, PT, R45, 0x9f, P2 ;  /* 0x0000009f2d00780c */ /* 0x000fc60001744670 */
[----:B------:R-:W-:Y:S01]  /*2120*/  IMAD.MOV.U32 R8, RZ, RZ, R12 ;  /* 0x000000ffff087224 */ /* 0x000fe200078e000c */
[----:B0-----:R-:W-:-:S09]  /*2130*/  ISETP.NE.AND P3, PT, R60, 0x1, PT ;  /* 0x000000013c00780c */ /* 0x001fd20003f65270 */
        /* <DEDUP_REMOVED lines=35> */
[----:B------:R-:W-:Y:S01]  /*2370*/  ISETP.NE.AND P3, PT, RZ, UR8, PT ;  /* 0x00000008ff007c0c */ /* 0x000fe2000bf65270 */
[----:B------:R-:W-:-:S02]  /*2380*/  IMAD R9, R47, R32, RZ ;  /* 0x000000202f097224 */ /* 0x000fc400078e02ff */
[----:B------:R-:W-:Y:S01]  /*2390*/  IMAD R7, R60, UR5, R7 ;  /* 0x000000053c077c24 */ /* 0x000fe2000f8e0207 */
[----:B------:R-:W-:Y:S01]  /*23a0*/  ULDC.64 UR4, c[0x0][0x310] ;  /* 0x0000c40000047ab9 */ /* 0x000fe20000000a00 */
[----:B------:R-:W-:Y:S02]  /*23b0*/  IMAD R9, R15, R36, R9 ;  /* 0x000000240f097224 */ /* 0x000fe400078e0209 */
[----:B------:R-:W-:Y:S02]  /*23c0*/  IMAD R6, R63, UR4, RZ ;  /* 0x000000043f067c24 */ /* 0x000fe4000f8e02ff */
[----:B------:R-:W-:Y:S02]  /*23d0*/  IMAD.IADD R5, R5, 0x1, R7 ;  /* 0x0000000105057824 */ /* 0x000fe400078e0207 */
[C---:B------:R-:W-:Y:S02]  /*23e0*/  IMAD R7, R59.reuse, UR5, R6 ;  /* 0x000000053b077c24 */ /* 0x040fe4000f8e0206 */
[----:B------:R-:W-:Y:S01]  /*23f0*/  IMAD.WIDE.U32 R4, R59, UR4, R4 ;  /* 0x000000043b047c25 */ /* 0x000fe2000f8e0004 */
[----:B------:R-:W-:-:S03]  /*2400*/  ULDC.64 UR4, c[0x0][0x308] ;  /* 0x0000c20000047ab9 */ /* 0x000fc60000000a00 */
[----:B------:R-:W-:Y:S02]  /*2410*/  IMAD.IADD R7, R5, 0x1, R7 ;  /* 0x0000000105077824 */ /* 0x000fe400078e0207 */
[----:B------:R-:W-:Y:S02]  /*2420*/  IMAD.MOV.U32 R6, RZ, RZ, R4 ;  /* 0x000000ffff067224 */ /* 0x000fe400078e0004 */
[----:B------:R-:W-:Y:S02]  /*2430*/  IMAD R8, R33, UR4, RZ ;  /* 0x0000000421087c24 */ /* 0x000fe4000f8e02ff */
[----:B------:R-:W-:-:S04]  /*2440*/  IMAD.WIDE.U32 R4, R36, R32, RZ ;  /* 0x0000002024047225 */ /* 0x000fc800078e00ff */
        /* <DEDUP_REMOVED lines=19> */
[----:B------:R-:W2:Y:S01]  /*2580*/  LDL.64 R68, [R1+0x18] ;  /* 0x0000180001447983 */ /* 0x000ea20000100a00 */
[----:B------:R-:W-:-:S03]  /*2590*/  ULDC.64 UR4, c[0x0][0x3e8] ;  /* 0x0000fa0000047ab9 */ /* 0x000fc60000000a00 */
[----:B------:R-:W3:Y:S01]  /*25a0*/  LDL R10, [R1+0x2c] ;  /* 0x00002c00010a7983 */ /* 0x000ee20000100800 */
[----:B------:R-:W-:Y:S01]  /*25b0*/  IADD3 R4, P4, P5, R20, UR4, R4 ;  /* 0x0000000414047c10 */ /* 0x000fe2000fd9e004 */
[----:B------:R-:W-:Y:S02]  /*25c0*/  IMAD.MOV.U32 R7, RZ, RZ, R51 ;  /* 0x000000ffff077224 */ /* 0x000fe400078e0033 */
[----:B------:R-:W-:Y:S01]  /*25d0*/  IMAD R9, R48, R32, RZ ;  /* 0x0000002030097224 */ /* 0x000fe200078e02ff */
[----:B------:R-:W-:Y:S01]  /*25e0*/  IADD3.X R5, R49, UR5, R6, P4, P5 ;  /* 0x0000000531057c10 */ /* 0x000fe2000a7ea406 */
[----:B------:R-:W-:Y:S01]  /*25f0*/  IMAD.MOV.U32 R6, RZ, RZ, R38 ;  /* 0x000000ffff067224 */ /* 0x000fe200078e0026 */
[----:B------:R-:W-:Y:S01]  /*2600*/  ULDC.64 UR4, c[0x0][0x400] ;  /* 0x0001000000047ab9 */ /* 0x000fe20000000a00 */
[-C--:B------:R-:W-:Y:S02]  /*2610*/  IMAD R9, R15, R42.reuse, R9 ;  /* 0x0000002a0f097224 */ /* 0x080fe400078e0209 */
[----:B------:R-:W-:-:S03]  /*2620*/  IMAD.WIDE.U32 R6, R32, R42, R6 ;  /* 0x0000002a20067225 */ /* 0x000fc600078e0006 */
[----:B------:R-:W-:-:S04]  /*2630*/  IADD3 R6, P4, R6, UR4, RZ ;  /* 0x0000000406067c10 */ /* 0x000fc8000ff9e0ff */
[----:B------:R-:W-:Y:S02]  /*2640*/  IADD3.X R7, R7, UR5, R9, P4, !PT ;  /* 0x0000000507077c10 */ /* 0x000fe4000a7fe409 */
[----:B------:R-:W-:Y:S02]  /*2650*/  CS2R R8, SRZ ;  /* 0x0000000000087805 */ /* 0x000fe4000001ff00 */
[----:B------:R-:W-:Y:S02]  /*2660*/  CS2R R24, SRZ ;  /* 0x0000000000187805 */ /* 0x000fe4000001ff00 */
[----:B--2---:R-:W-:-:S13]  /*2670*/  ISETP.GE.AND P4, PT, R68, R67, PT ;  /* 0x000000434400720c */ /* 0x004fda0003f86270 */
[----:B------:R0:W5:Y:S04]  /*2680*/  @!P4 LDG.E.64 R26, desc[UR40][R4.64] ;  /* 0x00000028041ac981 */ /* 0x000168000c1e1b00 */
[----:B------:R0:W5:Y:S01]  /*2690*/  @!P4 LDG.E.64 R56, desc[UR40][R6.64] ;  /* 0x000000280638c981 */ /* 0x000162000c1e1b00 */
[----:B---3--:R-:W-:-:S13]  /*26a0*/  ISETP.GE.AND P4, PT, R10, R67, PT ;  /* 0x000000430a00720c */ /* 0x008fda0003f86270 */
[----:B------:R0:W5:Y:S04]  /*26b0*/  @!P4 LDG.E.64 R8, desc[UR40][R4.64+0x10] ;  /* 0x000010280408c981 */ /* 0x000168000c1e1b00 */
[----:B------:R0:W5:Y:S02]  /*26c0*/  @!P4 LDG.E.64 R24, desc[UR40][R6.64+0x10] ;  /* 0x000010280618c981 */ /* 0x000164000c1e1b00 */
.L_x_15436:
[----:B------:R-:W-:Y:S05]  /*26d0*/  BSYNC B1 ;  /* 0x0000000000017941 */ /* 0x000fea0003800000 */
.L_x_15435:
[----:B------:R-:W-:Y:S01]  /*26e0*/  ISETP.NE.AND P4, PT, R157, 0x3, PT ;  /* 0x000000039d00780c */ /* 0x000fe20003f85270 */
[----:B-----5:R-:W-:Y:S02]  /*26f0*/  IMAD.MOV.U32 R68, RZ, RZ, R8 ;  /* 0x000000ffff447224 */ /* 0x020fe400078e0008 */
[----:B------:R-:W-:Y:S02]  /*2700*/  IMAD.MOV.U32 R72, RZ, RZ, R26 ;  /* 0x000000ffff487224 */ /* 0x000fe400078e001a */
[----:B------:R-:W-:Y:S02]  /*2710*/  IMAD.MOV.U32 R71, RZ, RZ, R24 ;  /* 0x000000ffff477224 */ /* 0x000fe400078e0018 */
[----:B------:R-:W-:-:S06]  /*2720*/  IMAD.MOV.U32 R73, RZ, RZ, R56 ;  /* 0x000000ffff497224 */ /* 0x000fcc00078e0038 */
[----:B------:R-:W-:Y:S05]  /*2730*/  @!P4 BRA `(.L_x_15437) ;  /* 0x000000000004c947 */ /* 0x000fea0003800000 */
[----:B------:R-:W-:Y:S01]  /*2740*/  BPT.TRAP 0x1 ;  /* 0x000000040000795c */ /* 0x000fe20000300000 */
.L_x_15437:
[----:B0-----:R-:W2:Y:S01]  /*2750*/  LDL R4, [R1+0x14] ;  /* 0x0000140001047983 */ /* 0x001ea20000100800 */
[----:B------:R-:W-:Y:S01]  /*2760*/  IMAD R65, R19, 0x8, R18 ;  /* 0x0000000813417824 */ /* 0x000fe200078e0212 */
[----:B------:R-:W-:Y:S01]  /*2770*/  BSSY B1, `(.L_x_15438) ;  /* 0x0000004000017945 */ /* 0x000fe20003800000 */
[----:B--2---:R-:W-:-:S04]  /*2780*/  SHF.L.U32 R66, R4, 0x1f, RZ ;  /* 0x0000001f04427819 */ /* 0x004fc800000006ff */
[----:B------:R-:W0:Y:S02]  /*2790*/  SYNCS.PHASECHK.TRANS64.TRYWAIT P5, [R65+URZ+0x13290], R66 ;  /* 0x01329042410075a7 */ /* 0x000e2400080a017f */
[----:B0-----:R-:W-:Y:S05]  /*27a0*/  @!P5 BRA `(.L_x_15439) ;  /* 0x0000018000acd947 */ /* 0x001fea0003800000 */
.L_x_15675:
[----:B------:R-:W-:Y:S05]  /*27b0*/  BSYNC B1 ;  /* 0x0000000000017941 */ /* 0x000fea0003800000 */
.L_x_15438:
[----:B------:R-:W-:-:S03]  /*27c0*/  UMOV UR4, 0xffffffff ;  /* 0xffffffff00047882 */ /* 0x000fc60000000000 */
[----:B------:R-:W-:Y:S05]  /*27d0*/  BRA.DIV UR4, `(.L_x_15440) ;  /* 0x0000018204b47947 */ /* 0x000fea000b800000 */
[----:B------:R1:W2:Y:S04]  /*27e0*/  SHFL.IDX PT, R69, R13, RZ, 0x1e1f ;  /* 0x001e1fff0d457589 */ /* 0x0002a800000e0000 */
[----:B------:R1:W3:Y:S02]  /*27f0*/  SHFL.IDX PT, R14, R70, RZ, 0x1e1f ;  /* 0x001e1fff460e7589 */ /* 0x0002e400000e0000 */
.L_x_15679:
[----:B------:R-:W-:Y:S05]  /*2800*/  @P3 BRA `(.L_x_15441) ;  /* 0x00000024003c3947 */ /* 0x000fea0003800000 */
[----:B------:R-:W-:Y:S01]  /*2810*/  LOP3.LUT P5, RZ, R23, 0x2, RZ, 0xc0, !PT ;  /* 0x0000000217ff7812 */ /* 0x000fe200078ac0ff */
[----:B------:R-:W-:-:S12]  /*2820*/  BSSY B1, `(.L_x_15442) ;  /* 0x0000077000017945 */ /* 0x000fd80003800000 */
[----:B------:R-:W-:Y:S05]  /*2830*/  @P5 BRA `(.L_x_15443) ;  /* 0x0000000400d45947 */ /* 0x000fea0003800000 */
[----:B-1----:R-:W4:Y:S01]  /*2840*/  LDL.64 R12, [R1+0x18] ;  /* 0x00001800010c7983 */ /* 0x002f220000100a00 */
[----:B---3--:R-:W-:Y:S01]  /*2850*/  IADD3 R10, P3, R16, R14, RZ ;  /* 0x0000000e100a7210 */ /* 0x008fe20007f7e0ff */
[----:B------:R-:W-:Y:S02]  /*2860*/  BSSY B2, `(.L_x_15444) ;  /* 0x0000071000027945 */ /* 0x000fe40003800000 */
[----:B------:R1:W3:Y:S02]  /*2870*/  LDS.128 R4, [R61+0xe000] ;  /* 0x00e000003d047984 */ /* 0x0002e40000000c00 */
[----:B--2---:R-:W-:Y:S01]  /*2880*/  IMAD.X R11, R69, 0x1, R17, P3 ;  /* 0x00000001450b7824 */ /* 0x004fe200018e0611 */
[----:B----4-:R-:W-:-:S13]  /*2890*/  ISETP.GE.AND P3, PT, R12, R67, PT ;  /* 0x000000430c00720c */ /* 0x010fda0003f66270 */
[----:B-1-3--:R-:W-:Y:S05]  /*28a0*/  @P3 BRA `(.L_x_15445) ;  /* 0x0000000400b03947 */ /* 0x00afea0003800000 */
[--C-:B------:R-:W-:Y:S02]  /*28b0*/  SHF.R.U32.HI R74, RZ, 0x10, R27.reuse ;  /* 0x00000010ff4a7819 */ /* 0x100fe4000001161b */
[--C-:B------:R-:W-:Y:S02]  /*28c0*/  SHF.R.U32.HI R70, RZ, 0x8, R27.reuse ;  /* 0x00000008ff467819 */ /* 0x100fe4000001161b */
[----:B------:R-:W-:Y:S02]  /*28d0*/  LOP3.LUT R12, R27, 0xff, RZ, 0xc0, !PT ;  /* 0x000000ff1b0c7812 */ /* 0x000fe400078ec0ff */
[----:B------:R-:W-:Y:S02]  /*28e0*/  SHF.R.U32.HI R27, RZ, 0x18, R27 ;  /* 0x00000018ff1b7819 */ /* 0x000fe4000001161b */
[----:B------:R-:W-:Y:S02]  /*28f0*/  LOP3.LUT R13, R57, 0xff, RZ, 0xc0, !PT ;  /* 0x000000ff390d7812 */ /* 0x000fe400078ec0ff */
[----:B------:R-:W-:-:S02]  /*2900*/  SHF.R.U32.HI R26, RZ, 0x18, R57 ;  /* 0x00000018ff1a7819 */ /* 0x000fc40000011639 */
[--C-:B------:R-:W-:Y:S02]  /*2910*/  SHF.R.U32.HI R15, RZ, 0x8, R57.reuse ;  /* 0x00000008ff0f7819 */ /* 0x100fe40000011639 */
[----:B------:R-:W-:Y:S02]  /*2920*/  SHF.R.U32.HI R56, RZ, 0x10, R57 ;  /* 0x00000010ff387819 */ /* 0x000fe40000011639 */
[----:B------:R-:W-:Y:S01]  /*2930*/  PRMT R27, R27, 0x654, R12 ;  /* 0x000006541b1b7816 */ /* 0x000fe2000000000c */
[----:B------:R-:W-:Y:S01]  /*2940*/  IMAD.SHL.U32 R12, R70, 0x100, RZ ;  /* 0x00000100460c7824 */ /* 0x000fe200078e00ff */
[----:B------:R-:W-:Y:S01]  /*2950*/  PRMT R57, R26, 0x654, R13 ;  /* 0x000006541a397816 */ /* 0x000fe2000000000d */
[----:B------:R-:W-:Y:S01]  /*2960*/  IMAD.MOV.U32 R13, RZ, RZ, R5 ;  /* 0x000000ffff0d7224 */ /* 0x000fe200078e0005 */
[----:B------:R-:W-:Y:S01]  /*2970*/  SHF.L.U32 R26, R15, 0x8, RZ ;  /* 0x000000080f1a7819 */ /* 0x000fe200000006ff */
[----:B------:R-:W-:Y:S01]  /*2980*/  IMAD.U32 R5, R74, 0x10000, RZ ;  /* 0x000100004a057824 */ /* 0x000fe200078e00ff */
[----:B------:R-:W-:Y:S01]  /*2990*/  LOP3.LUT R12, R27, 0xff00, R12, 0xf8, !PT ;  /* 0x0000ff001b0c7812 */ /* 0x000fe200078ef80c */
[----:B------:R-:W-:Y:S01]  /*29a0*/  IMAD.MOV.U32 R15, RZ, RZ, R4 ;  /* 0x000000ffff0f7224 */ /* 0x000fe200078e0004 */
        /* <DEDUP_REMOVED lines=44> */
[----:B------:R-:W-:Y:S01]  /*2c70*/  F2FP.F16.E4M3.UNPACK_B R56, R7.H1 ;  /* 0x00000007ff38723e */ /* 0x000fe200030006ff */
[----:B------:R-:W-:Y:S01]  /*2c80*/  FFMA.FTZ R26, R27, R72, R70 ;  /* 0x000000481b1a7223 */ /* 0x000fe20000010046 */
[----:B------:R-:W-:-:S02]  /*2c90*/  F2FP.F16.E4M3.UNPACK_B R75, R12.H1 ;  /* 0x0000000cff4b723e */ /* 0x000fc400030006ff */
[----:B------:R-:W-:Y:S01]  /*2ca0*/  F2FP.SATFINITE.E4M3.F32.PACK_AB_MERGE_C R81, R74, R77, RZ ;  /* 0x0000004d4a51723e */ /* 0x000fe200048070ff */
[--C-:B------:R-:W-:Y:S01]  /*2cb0*/  HADD2.F32 R57, -RZ, R56.reuse.H0_H0 ;  /* 0x20000038ff397230 */ /* 0x100fe20000004100 */
[----:B------:R-:W-:Y:S01]  /*2cc0*/  F2FP.F16.E4M3.UNPACK_B R27, R6.H1 ;  /* 0x00000006ff1b723e */ /* 0x000fe200030006ff */
[----:B------:R-:W-:Y:S01]  /*2cd0*/  HADD2.F32 R56, -RZ, R56.H1_H1 ;  /* 0x30000038ff387230 */ /* 0x000fe20000004100 */
[-C--:B------:R-:W-:Y:S01]  /*2ce0*/  F2FP.F16.E4M3.UNPACK_B R72, R5.reuse.H1 ;  /* 0x00000005ff48723e */ /* 0x080fe200030006ff */
        /* <DEDUP_REMOVED lines=40> */
.L_x_15445:
[----:B------:R-:W-:Y:S05]  /*2f70*/  BSYNC B2 ;  /* 0x0000000000027941 */ /* 0x000fea0003800000 */
.L_x_15444:
[----:B------:R4:W-:Y:S02]  /*2f80*/  ST.E.128 desc[UR40][R10.64], R4 ;  /* 0x000000040a007985 */ /* 0x0009e4000c101d28 */
.L_x_15443:
[----:B------:R-:W-:Y:S05]  /*2f90*/  BSYNC B1 ;  /* 0x0000000000017941 */ /* 0x000fea0003800000 */
.L_x_15442:
[----:B------:R-:W-:-:S13]  /*2fa0*/  LOP3.LUT P3, RZ, R23, 0x1, RZ, 0xc0, !PT ;  /* 0x0000000117ff7812 */ /* 0x000fda000786c0ff */
[----:B------:R-:W-:Y:S05]  /*2fb0*/  @P3 BRA `(.L_x_15441) ;  /* 0x0000001c00503947 */ /* 0x000fea0003800000 */
[----:B----4-:R-:W4:Y:S04]  /*2fc0*/  LDL R10, [R1+0x30] ;  /* 0x00003000010a7983 */ /* 0x010f280000100800 */
[----:B------:R-:W3:Y:S04]  /*2fd0*/  LDL R7, [R1+0x10] ;  /* 0x0000100001077983 */ /* 0x000ee80000100800 */
[----:B------:R-:W2:Y:S04]  /*2fe0*/  LDL R6, [R1+0x28] ;  /* 0x0000280001067983 */ /* 0x000ea80000100800 */
[----:B------:R-:W5:Y:S01]  /*2ff0*/  LDL R12, [R1+0x2c] ;  /* 0x00002c00010c7983 */ /* 0x000f620000100800 */
[----:B------:R-:W-:Y:S01]  /*3000*/  IMAD.MOV.U32 R5, RZ, RZ, 0x20 ;  /* 0x00000020ff057424 */ /* 0x000fe200078e00ff */
[----:B------:R-:W-:Y:S01]  /*3010*/  BSSY B1, `(.L_x_15446) ;  /* 0x0000073000017945 */ /* 0x000fe20003800000 */
[----:B------:R-:W-:-:S03]  /*3020*/  IMAD R4, R19, 0x2800, RZ ;  /* 0x0000280013047824 */ /* 0x000fc600078e02ff */
[----:B------:R-:W-:-:S04]  /*3030*/  SEL R5, R5, 0xffffffe0, !P1 ;  /* 0xffffffe005057807 */ /* 0x000fc80004800000 */
[----:B----4-:R-:W-:Y:S02]  /*3040*/  IADD3 R5, R5, R10, R4 ;  /* 0x0000000a05057210 */ /* 0x010fe40007ffe004 */
[----:B---3--:R-:W-:-:S03]  /*3050*/  IADD3 R10, P3, R7, R14, RZ ;  /* 0x0000000e070a7210 */ /* 0x008fc60007f7e0ff */
[----:B------:R-:W-:Y:S02]  /*3060*/  IMAD.IADD R4, R18, 0x1, R5 ;  /* 0x0000000112047824 */ /* 0x000fe400078e0205 */
[----:B--2---:R-:W-:-:S04]  /*3070*/  IMAD.X R11, R69, 0x1, R6, P3 ;  /* 0x00000001450b7824 */ /* 0x004fc800018e0606 */
[----:B------:R-:W2:Y:S01]  /*3080*/  LDS.128 R4, [R4+0xe000] ;  /* 0x00e0000004047984 */ /* 0x000ea20000000c00 */
[----:B-----5:R-:W-:-:S13]  /*3090*/  ISETP.GE.AND P3, PT, R12, R67, PT ;  /* 0x000000430c00720c */ /* 0x020fda0003f66270 */
        /* <DEDUP_REMOVED lines=16> */
[----:B------:R-:W-:Y:S02]  /*31a0*/  F2FP.F16.E4M3.UNPACK_B R4, R5 ;  /* 0x00000005ff04723e */ /* 0x000fe400020006ff */
        /* <DEDUP_REMOVED lines=20> */
[----:B------:R-:W-:Y:S01]  /*32f0*/  F2FP.F16.E4M3.UNPACK_B R8, R8 ;  /* 0x00000008ff08723e */ /* 0x000fe200020006ff */
[----:B------:R-:W-:Y:S01]  /*3300*/  FFMA.FTZ R4, R4, R15, -R57 ;  /* 0x0000000f04047223 */ /* 0x000fe20000010839 */
        /* <DEDUP_REMOVED lines=54> */
[----:B------:R-:W-:-:S02]  /*3670*/  HADD2.F32 R25, -RZ, R25.H0_H0 ;  /* 0x20000019ff197230 */ /* 0x000fc40000004100 */
[----:B------:R-:W-:Y:S02]  /*3680*/  HADD2.F32 R14, -RZ, R14.H0_H0 ;  /* 0x2000000eff0e7230 */ /* 0x000fe40000004100 */
        /* <DEDUP_REMOVED lines=11> */
.L_x_15447:
[----:B------:R-:W-:Y:S05]  /*3740*/  BSYNC B1 ;  /* 0x0000000000017941 */ /* 0x000fea0003800000 */
.L_x_15446:
[----:B--2---:R2:W-:Y:S01]  /*3750*/  ST.E.128 desc[UR40][R10.64], R4 ;  /* 0x000000040a007985 */ /* 0x0045e2000c101d28 */
[----:B------:R-:W-:Y:S05]  /*3760*/  BRA `(.L_x_15441) ;  /* 0x0000001400647947 */ /* 0x000fea0003800000 */
.L_x_15434:
[----:B------:R-:W0:Y:S01]  /*3770*/  S2R R7, SR_TID.X ;  /* 0x0000000000077919 */ /* 0x000e220000002100 */
[----:B------:R-:W-:Y:S01]  /*3780*/  IMAD R64, R32, -0xa0, R29 ;  /* 0xffffff6020407824 */ /* 0x000fe200078e021d */
[----:B------:R-:W-:Y:S02]  /*3790*/  CS2R R26, SRZ ;  /* 0x00000000001a7805 */ /* 0x000fe4000001ff00 */
[----:B------:R-:W-:Y:S02]  /*37a0*/  CS2R R24, SRZ ;  /* 0x0000000000187805 */ /* 0x000fe4000001ff00 */
[----:B------:R-:W-:Y:S01]  /*37b0*/  VIMNMX R64, R64, 0xa0, PT ;  /* 0x000000a040407848 */ /* 0x000fe20003fe0100 */
[----:B0-----:R-:W-:-:S05]  /*37c0*/  VIADD R7, R7, 0xffffff80 ;  /* 0xffffff8007077836 */ /* 0x001fca0000000000 */
[----:B------:R-:W-:-:S04]  /*37d0*/  LEA.HI R7, R7, R7, RZ, 0x1 ;  /* 0x0000000707077211 */ /* 0x000fc800078f08ff */
[----:B------:R-:W-:-:S04]  /*37e0*/  SHF.R.S32.HI R7, RZ, 0x1, R7 ;  /* 0x00000001ff077819 */ /* 0x000fc80000011407 */
[----:B------:R-:W-:-:S04]  /*37f0*/  ISETP.GE.AND P3, PT, R7, R64, PT ;  /* 0x000000400700720c */ /* 0x000fc80003f66270 */
[----:B------:R-:W-:-:S13]  /*3800*/  ISETP.GE.OR P4, PT, R16, R67, P3 ;  /* 0x000000431000720c */ /* 0x000fda0001f86670 */
[----:B------:R-:W0:Y:S01]  /*3810*/  @!P4 LDC.64 R8, c[0x0][0x3e8] ;  /* 0x0000fa00ff08cb82 */ /* 0x000e220000000a00 */
[----:B------:R-:W-:-:S07]  /*3820*/  @!P4 IMAD.MOV.U32 R5, RZ, RZ, R52 ;  /* 0x000000ffff05c224 */ /* 0x000fce00078e0034 */
[----:B------:R-:W1:Y:S01]  /*3830*/  @!P4 LDC.64 R10, c[0x0][0x400] ;  /* 0x00010000ff0acb82 */ /* 0x000e620000000a00 */
[----:B0-----:R-:W-:Y:S01]  /*3840*/  @!P4 IADD3 R8, P5, P6, R34, R8, R4 ;  /* 0x000000082208c210 */ /* 0x001fe20007ebe004 */
[----:B------:R-:W-:-:S03]  /*3850*/  @!P4 IMAD.MOV.U32 R4, RZ, RZ, R40 ;  /* 0x000000ffff04c224 */ /* 0x000fc600078e0028 */
[----:B------:R-:W-:Y:S01]  /*3860*/  @!P4 IADD3.X R9, R50, R9, R6, P5, P6 ;  /* 0x000000093209c210 */ /* 0x000fe20002fec406 */
[----:B------:R-:W-:Y:S02]  /*3870*/  @!P4 IMAD R6, R48, R32, RZ ;  /* 0x000000203006c224 */ /* 0x000fe400078e02ff */
[----:B------:R-:W-:-:S04]  /*3880*/  @!P4 IMAD.WIDE.U32 R4, R32, R42, R4 ;  /* 0x0000002a2004c225 */ /* 0x000fc800078e0004 */
[----:B------:R-:W-:Y:S01]  /*3890*/  @!P4 IMAD R6, R15, R42, R6 ;  /* 0x0000002a0f06c224 */ /* 0x000fe200078e0206 */
[----:B-1----:R-:W-:-:S04]  /*38a0*/  @!P4 IADD3 R10, P5, R4, R10, RZ ;  /* 0x0000000a040ac210 */ /* 0x002fc80007fbe0ff */
[----:B------:R-:W-:Y:S02]  /*38b0*/  @!P4 IADD3.X R11, R11, R6, R5, P5, !PT ;  /* 0x000000060b0bc210 */ /* 0x000fe40002ffe405 */
[----:B------:R-:W-:Y:S02]  /*38c0*/  CS2R R4, SRZ ;  /* 0x0000000000047805 */ /* 0x000fe4000001ff00 */
[----:B------:R-:W-:Y:S01]  /*38d0*/  CS2R R6, SRZ ;  /* 0x0000000000067805 */ /* 0x000fe2000001ff00 */
[----:B------:R-:W2:Y:S05]  /*38e0*/  @!P4 LDG.E.128 R24, desc[UR40][R10.64] ;  /* 0x000000280a18c981 */ /* 0x000eaa000c1e1d00 */
[----:B------:R-:W3:Y:S01]  /*38f0*/  @!P4 LDG.E.128 R4, desc[UR40][R8.64] ;  /* 0x000000280804c981 */ /* 0x000ee2000c1e1d00 */
[----:B------:R-:W-:-:S02]  /*3900*/  ISETP.NE.AND P4, PT, R157, 0x3, PT ;  /* 0x000000039d00780c */ /* 0x000fc40003f85270 */
[----:B------:R-:W-:Y:S01]  /*3910*/  ISETP.GE.AND P5, PT, R16, R67, PT ;  /* 0x000000431000720c */ /* 0x000fe20003fa6270 */
[----:B--2---:R-:W-:Y:S02]  /*3920*/  IMAD.MOV.U32 R69, RZ, RZ, R26 ;  /* 0x000000ffff457224 */ /* 0x004fe400078e001a */
[----:B------:R-:W-:Y:S02]  /*3930*/  IMAD.MOV.U32 R74, RZ, RZ, R24 ;  /* 0x000000ffff4a7224 */ /* 0x000fe400078e0018 */
[----:B---3--:R-:W-:Y:S02]  /*3940*/  IMAD.MOV.U32 R72, RZ, RZ, R4 ;  /* 0x000000ffff487224 */ /* 0x008fe400078e0004 */
[----:B------:R-:W-:-:S04]  /*3950*/  IMAD.MOV.U32 R71, RZ, RZ, R6 ;  /* 0x000000ffff477224 */ /* 0x000fc800078e0006 */
[----:B------:R-:W-:Y:S05]  /*3960*/  @!P4 BRA `(.L_x_15448) ;  /* 0x000000000004c947 */ /* 0x000fea0003800000 */
[----:B------:R-:W-:Y:S01]  /*3970*/  BPT.TRAP 0x1 ;  /* 0x000000040000795c */ /* 0x000fe20000300000 */
.L_x_15448:
[----:B------:R-:W2:Y:S01]  /*3980*/  LDL R8, [R1+0x14] ;  /* 0x0000140001087983 */ /* 0x000ea20000100800 */
[----:B------:R-:W-:Y:S01]  /*3990*/  IMAD R65, R19, 0x8, R18 ;  /* 0x0000000813417824 */ /* 0x000fe200078e0212 */
[----:B------:R-:W-:Y:S01]  /*39a0*/  BSSY B1, `(.L_x_15449) ;  /* 0x0000004000017945 */ /* 0x000fe20003800000 */
[----:B--2---:R-:W-:-:S04]  /*39b0*/  SHF.L.U32 R66, R8, 0x1f, RZ ;  /* 0x0000001f08427819 */ /* 0x004fc800000006ff */
[----:B------:R-:W0:Y:S02]  /*39c0*/  SYNCS.PHASECHK.TRANS64.TRYWAIT P6, [R65+URZ+0x13290], R66 ;  /* 0x01329042410075a7 */ /* 0x000e2400080c017f */
[----:B0-----:R-:W-:Y:S05]  /*39d0*/  @!P6 BRA `(.L_x_15450) ;  /* 0x000001700078e947 */ /* 0x001fea0003800000 */
.L_x_15680:
[----:B------:R-:W-:Y:S05]  /*39e0*/  BSYNC B1 ;  /* 0x0000000000017941 */ /* 0x000fea0003800000 */
.L_x_15449:
[----:B------:R-:W-:-:S03]  /*39f0*/  UMOV UR4, 0xffffffff ;  /* 0xffffffff00047882 */ /* 0x000fc60000000000 */
[----:B------:R-:W-:Y:S05]  /*3a00*/  BRA.DIV UR4, `(.L_x_15451) ;  /* 0x0000017204807947 */ /* 0x000fea000b800000 */
[----:B------:R1:W2:Y:S04]  /*3a10*/  SHFL.IDX PT, R68, R13, RZ, 0x1e1f ;  /* 0x001e1fff0d447589 */ /* 0x0002a800000e0000 */
[----:B------:R-:W3:Y:S02]  /*3a20*/  SHFL.IDX PT, R70, R70, RZ, 0x1e1f ;  /* 0x001e1fff46467589 */ /* 0x000ee400000e0000 */
.L_x_15684:
[----:B------:R-:W4:Y:S02]  /*3a30*/  LDC R67, c[0x0][0x2f4] ;  /* 0x0000bd00ff437b82 */ /* 0x000f240000000800 */
[----:B----4-:R-:W-:-:S13]  /*3a40*/  ISETP.GE.OR P3, PT, R16, R67, P3 ;  /* 0x000000431000720c */ /* 0x010fda0001f66670 */
        /* <DEDUP_REMOVED lines=10> */
[----:B------:R-:W-:Y:S01]  /*3af0*/  LEA.HI R8, R8, R9, RZ, 0x5 ;  /* 0x0000000908087211 */ /* 0x000fe200078f28ff */
[----:B------:R-:W-:-:S03]  /*3b00*/  IMAD R9, R19, 0x2800, R55 ;  /* 0x0000280013097824 */ /* 0x000fc600078e0237 */
[----:B------:R-:W-:Y:S01]  /*3b10*/  SHF.R.S32.HI R8, RZ, 0x5, R8 ;  /* 0x00000005ff087819 */ /* 0x000fe20000011408 */
[----:B------:R-:W-:-:S03]  /*3b20*/  IMAD.IADD R9, R18, 0x1, R9 ;  /* 0x0000000112097824 */ /* 0x000fc600078e0209 */
[----:B------:R-:W-:-:S05]  /*3b30*/  LEA.HI.SX32 R8, R3, R8, 0x1c ;  /* 0x0000000803087211 */ /* 0x000fca00078fe2ff */
[----:B------:R-:W-:-:S05]  /*3b40*/  IMAD.SHL.U32 R73, R8, 0x10, RZ ;  /* 0x0000001008497824 */ /* 0x000fca00078e00ff */
[----:B----4-:R-:W-:-:S04]  /*3b50*/  LOP3.LUT R8, R12, 0x30, R73, 0xf8, !PT ;  /* 0x000000300c087812 */ /* 0x010fc800078ef849 */
[----:B-----5:R-:W-:-:S04]  /*3b60*/  LOP3.LUT R8, R8, R11, RZ, 0x3c, !PT ;  /* 0x0000000b08087212 */ /* 0x020fc800078e3cff */
[----:B------:R-:W-:-:S05]  /*3b70*/  IADD3 R8, R10, R8, RZ ;  /* 0x000000080a087210 */ /* 0x000fca0007ffe0ff */
[----:B------:R-:W-:-:S04]  /*3b80*/  IMAD R11, R19, 0x2800, R8 ;  /* 0x00002800130b7824 */ /* 0x000fc800078e0208 */
[----:B------:R-:W-:Y:S02]  /*3b90*/  IMAD.IADD R12, R18, 0x1, R11 ;  /* 0x00000001120c7824 */ /* 0x000fe400078e020b */
[----:B------:R-:W2:Y:S04]  /*3ba0*/  LDS.128 R8, [R9+0xe000] ;  /* 0x00e0000009087984 */ /* 0x000ea80000000c00 */
[----:B-1----:R-:W1:Y:S01]  /*3bb0*/  LDS.128 R12, [R12+0xe000] ;  /* 0x00e000000c0c7984 */ /* 0x002e620000000c00 */
[----:B------:R-:W-:Y:S05]  /*3bc0*/  @P5 BRA `(.L_x_15453) ;  /* 0x0000000c00505947 */ /* 0x000fea0003800000 */
[--C-:B------:R-:W-:Y:S01]  /*3bd0*/  SHF.R.U32.HI R84, RZ, 0x8, R5.reuse ;  /* 0x00000008ff547819 */ /* 0x100fe20000011605 */
[----:B--2---:R-:W-:Y:S01]  /*3be0*/  IMAD.MOV.U32 R24, RZ, RZ, R8 ;  /* 0x000000ffff187224 */ /* 0x004fe200078e0008 */
        /* <DEDUP_REMOVED lines=8> */
[----:B------:R-:W-:Y:S02]  /*3c70*/  SHF.R.U32.HI R76, RZ, 0x8, R25 ;  /* 0x00000008ff4c7819 */ /* 0x000fe40000011619 */
[----:B------:R-:W-:Y:S02]  /*3c80*/  SHF.R.U32.HI R75, RZ, 0x8, R27 ;  /* 0x00000008ff4b7819 */ /* 0x000fe4000001161b */
[----:B------:R-:W-:Y:S02]  /*3c90*/  SHF.R.U32.HI R78, RZ, 0x18, R25 ;  /* 0x00000018ff4e7819 */ /* 0x000fe40000011619 */
[----:B------:R-:W-:Y:S01]  /*3ca0*/  LOP3.LUT R7, R25, 0xff, RZ, 0xc0, !PT ;  /* 0x000000ff19077812 */ /* 0x000fe200078ec0ff */
[----:B------:R-:W-:Y:S01]  /*3cb0*/  IMAD.SHL.U32 R75, R75, 0x100, RZ ;  /* 0x000001004b4b7824 */ /* 0x000fe200078e00ff */
[----:B------:R-:W-:-:S02]  /*3cc0*/  PRMT R4, R85, 0x654, R4 ;  /* 0x0000065455047816 */ /* 0x000fc40000000004 */
[----:B------:R-:W-:Y:S02]  /*3cd0*/  LOP3.LUT R26, R27, 0xff0000ff, RZ, 0xc0, !PT ;  /* 0xff0000ff1b1a7812 */ /* 0x000fe400078ec0ff */
[----:B------:R-:W-:Y:S01]  /*3ce0*/  SHF.R.U32.HI R80, RZ, 0x10, R27 ;  /* 0x00000010ff507819 */ /* 0x000fe2000001161b */
[----:B------:R-:W-:Y:S01]  /*3cf0*/  IMAD.SHL.U32 R27, R76, 0x100, RZ ;  /* 0x000001004c1b7824 */ /* 0x000fe200078e00ff */
[----:B------:R-:W-:Y:S01]  /*3d00*/  SHF.R.U32.HI R77, RZ, 0x10, R25 ;  /* 0x00000010ff4d7819 */ /* 0x000fe20000011619 */
[----:B-1----:R-:W-:Y:S01]  /*3d10*/  IMAD.MOV.U32 R25, RZ, RZ, R12 ;  /* 0x000000ffff197224 */ /* 0x002fe200078e000c */
[----:B------:R-:W-:Y:S01]  /*3d20*/  PRMT R8, R78, 0x654, R7 ;  /* 0x000006544e087816 */ /* 0x000fe20000000007 */
[----:B------:R-:W-:Y:S01]  /*3d30*/  IMAD.SHL.U32 R7, R79, 0x100, RZ ;  /* 0x000001004f077824 */ /* 0x000fe200078e00ff */
[----:B------:R-:W-:Y:S01]  /*3d40*/  LOP3.LUT R4, R4, 0xff00, R5, 0xf8, !PT ;  /* 0x0000ff0004047812 */ /* 0x000fe200078ef805 */
[----:B------:R-:W-:Y:S01]  /*3d50*/  IMAD.U32 R5, R82, 0x10000, RZ ;  /* 0x0001000052057824 */ /* 0x000fe200078e00ff */
[----:B------:R-:W-:Y:S01]  /*3d60*/  PRMT R6, R83, 0x654, R6 ;  /* 0x0000065453067816 */ /* 0x000fe20000000006 */
[----:B------:R-:W-:Y:S01]  /*3d70*/  IMAD.U32 R80, R80, 0x10000, RZ ;  /* 0x0001000050507824 */ /* 0x000fe200078e00ff */
[----:B------:R-:W-:-:S02]  /*3d80*/  LOP3.LUT R78, R8, 0xff00, R27, 0xf8, !PT ;  /* 0x0000ff00084e7812 */ /* 0x000fc400078ef81b */
[----:B------:R-:W-:Y:S02]  /*3d90*/  LOP3.LUT R79, R26, 0xff00, R75, 0xf8, !PT ;  /* 0x0000ff001a4f7812 */ /* 0x000fe400078ef84b */
[----:B------:R-:W-:Y:S02]  /*3da0*/  LOP3.LUT R7, R6, 0xff00, R7, 0xf8, !PT ;  /* 0x0000ff0006077812 */ /* 0x000fe400078ef807 */
[----:B------:R-:W-:Y:S02]  /*3db0*/  F2FP.F16.E4M3.UNPACK_B R76, R74.H1 ;  /* 0x0000004aff4c723e */ /* 0x000fe400030006ff */
[----:B------:R-:W-:Y:S02]  /*3dc0*/  F2FP.F16.E4M3.UNPACK_B R27, R25.H1 ;  /* 0x00000019ff1b723e */ /* 0x000fe400030006ff */
[----:B------:R-:W-:Y:S02]  /*3dd0*/  F2FP.F16.E4M3.UNPACK_B R26, R24.H1 ;  /* 0x00000018ff1a723e */ /* 0x000fe400030006ff */
[----:B------:R-:W-:Y:S01]  /*3de0*/  LOP3.LUT R6, R4, 0xff0000, R5, 0xf8, !PT ;  /* 0x00ff000004067812 */ /* 0x000fe200078ef805 */
[----:B------:R-:W-:Y:S01]  /*3df0*/  IMAD.U32 R4, R81, 0x10000, RZ ;  /* 0x0001000051047824 */ /* 0x000fe200078e00ff */
[----:B------:R-:W-:Y:S01]  /*3e00*/  F2FP.F16.E4M3.UNPACK_B R75, R72.H1 ;  /* 0x00000048ff4b723e */ /* 0x000fe200030006ff */
[----:B------:R-:W-:-:S02]  /*3e10*/  HADD2.F32 R5, -RZ, R76.H0_H0 ;  /* 0x2000004cff057230 */ /* 0x000fc40000004100 */
[----:B------:R-:W-:Y:S01]  /*3e20*/  HADD2.F32 R12, -RZ, R27.H0_H0 ;  /* 0x2000001bff0c7230 */ /* 0x000fe20000004100 */
[----:B------:R-:W-:Y:S01]  /*3e30*/  LOP3.LUT R4, R7, 0xff0000, R4, 0xf8, !PT ;  /* 0x00ff000007047812 */ /* 0x000fe200078ef804 */
[--C-:B------:R-:W-:Y:S02]  /*3e40*/  HADD2.F32 R8, -RZ, R26.reuse.H0_H0 ;  /* 0x2000001aff087230 */ /* 0x100fe40000004100 */
[----:B------:R-:W-:Y:S02]  /*3e50*/  IMAD.U32 R7, R77, 0x10000, RZ ;  /* 0x000100004d077824 */ /* 0x000fe400078e00ff */
[-C--:B------:R-:W-:Y:S01]  /*3e60*/  FMUL.FTZ R81, R12, R5.reuse ;  /* 0x000000050c517220 */ /* 0x080fe20000410000 */
[----:B------:R-:W-:Y:S02]  /*3e70*/  HADD2.F32 R77, -RZ, R75.H0_H0 ;  /* 0x2000004bff4d7230 */ /* 0x000fe40000004100 */
[----:B------:R-:W-:Y:S01]  /*3e80*/  FMUL.FTZ R83, R8, R5 ;  /* 0x0000000508537220 */ /* 0x000fe20000410000 */
[----:B------:R-:W-:Y:S01]  /*3e90*/  HADD2.F32 R26, -RZ, R26.H1_H1 ;  /* 0x3000001aff1a7230 */ /* 0x000fe20000004100 */
[----:B------:R-:W-:Y:S01]  /*3ea0*/  LOP3.LUT R7, R78, 0xff0000, R7, 0xf8, !PT ;  /* 0x00ff00004e077812 */ /* 0x000fe200078ef807 */
[----:B------:R-:W-:-:S02]  /*3eb0*/  HADD2.F32 R27, -RZ, R27.H1_H1 ;  /* 0x3000001bff1b7230 */ /* 0x000fc40000004100 */
[-C--:B------:R-:W-:Y:S01]  /*3ec0*/  FFMA.FTZ R8, R8, R77.reuse, -R81 ;  /* 0x0000004d08087223 */ /* 0x080fe20000010851 */
[----:B------:R-:W-:Y:S01]  /*3ed0*/  FFMA.FTZ R12, R12, R77, R83 ;  /* 0x0000004d0c0c7223 */ /* 0x000fe20000010053 */
[----:B------:R-:W-:Y:S01]  /*3ee0*/  HADD2.F32 R77, -RZ, R75.H1_H1 ;  /* 0x3000004bff4d7230 */ /* 0x000fe20000004100 */
[----:B------:R-:W-:Y:S01]  /*3ef0*/  F2FP.F16.E4M3.UNPACK_B R78, R74 ;  /* 0x0000004aff4e723e */ /* 0x000fe200020006ff */
[----:B------:R-:W-:Y:S01]  /*3f00*/  HADD2.F32 R75, -RZ, R76.H1_H1 ;  /* 0x3000004cff4b7230 */ /* 0x000fe20000004100 */
[----:B------:R-:W-:Y:S02]  /*3f10*/  F2FP.F16.E4M3.UNPACK_B R76, R72 ;  /* 0x00000048ff4c723e */ /* 0x000fe400020006ff */
[----:B------:R-:W-:Y:S02]  /*3f20*/  F2FP.F16.E4M3.UNPACK_B R74, R25 ;  /* 0x00000019ff4a723e */ /* 0x000fe400020006ff */
[----:B------:R-:W-:Y:S01]  /*3f30*/  F2FP.F16.E4M3.UNPACK_B R72, R24 ;  /* 0x00000018ff48723e */ /* 0x000fe200020006ff */
[-C--:B------:R-:W-:Y:S01]  /*3f40*/  FMUL.FTZ R25, R27, R75.reuse ;  /* 0x0000004b1b197220 */ /* 0x080fe20000410000 */
[----:B------:R-:W-:Y:S01]  /*3f50*/  LOP3.LUT R5, R79, 0xff0000, R80, 0xf8, !PT ;  /* 0x00ff00004f057812 */ /* 0x000fe200078ef850 */
[----:B------:R-:W-:Y:S01]  /*3f60*/  FMUL.FTZ R80, R26, R75 ;  /* 0x0000004b1a507220 */ /* 0x000fe20000410000 */
[----:B------:R-:W-:-:S02]  /*3f70*/  HADD2.F32 R79, -RZ, R78.H0_H0 ;  /* 0x2000004eff4f7230 */ /* 0x000fc40000004100 */
[-C--:B------:R-:W-:Y:S01]  /*3f80*/  FFMA.FTZ R25, R26, R77.reuse, -R25 ;  /* 0x0000004d1a197223 */ /* 0x080fe20000010819 */
[----:B------:R-:W-:Y:S02]  /*3f90*/  HADD2.F32 R75, -RZ, R74.H0_H0 ;  /* 0x2000004aff4b7230 */ /* 0x000fe40000004100 */
[----:B------:R-:W-:Y:S01]  /*3fa0*/  FFMA.FTZ R27, R27, R77, R80 ;  /* 0x0000004d1b1b7223 */ /* 0x000fe20000010050 */
[----:B------:R-:W-:Y:S02]  /*3fb0*/  HADD2.F32 R24, -RZ, R72.H0_H0 ;  /* 0x20000048ff187230 */ /* 0x000fe40000004100 */
        /* <DEDUP_REMOVED lines=21> */
[----:B------:R-:W-:Y:S02]  /*4110*/  HADD2.F32 R74, -RZ, R72.H0_H0 ;  /* 0x20000048ff4a7230 */ /* 0x000fe40000004100 */
[-C--:B------:R-:W-:Y:S01]  /*4120*/  FMUL.FTZ R87, R78, R83.reuse ;  /* 0x000000534e577220 */ /* 0x080fe20000410000 */
[----:B------:R-:W-:Y:S01]  /*4130*/  HADD2.F32 R85, -RZ, R80.H1_H1 ;  /* 0x30000050ff557230 */ /* 0x000fe20000004100 */
[----:B------:R-:W-:Y:S01]  /*4140*/  F2FP.SATFINITE.E4M3.F32.PACK_AB_MERGE_C R8, R25, R8, RZ ;  /* 0x000000081908723e */ /* 0x000fe200048070ff */
[----:B------:R-:W-:Y:S02]  /*4150*/  HADD2.F32 R76, -RZ, R76.H1_H1 ;  /* 0x3000004cff4c7230 */ /* 0x000fe40000004100 */
[----:B------:R-:W-:Y:S01]  /*4160*/  FMUL.FTZ R83, R74, R83 ;  /* 0x000000534a537220 */ /* 0x000fe20000410000 */
[----:B------:R-:W-:-:S02]  /*4170*/  HADD2.F32 R72, -RZ, R72.H1_H1 ;  /* 0x30000048ff487230 */ /* 0x000fc40000004100 */
[----:B------:R-:W-:Y:S01]  /*4180*/  FFMA.FTZ R87, R74, R81, -R87 ;  /* 0x000000514a577223 */ /* 0x000fe20000010857 */
[----:B------:R-:W-:Y:S02]  /*4190*/  HADD2.F32 R79, -RZ, R79.H1_H1 ;  /* 0x3000004fff4f7230 */ /* 0x000fe40000004100 */
[----:B------:R-:W-:Y:S01]  /*41a0*/  FMUL.FTZ R89, R76, R85 ;  /* 0x000000554c597220 */ /* 0x000fe20000410000 */
[----:B------:R-:W-:Y:S01]  /*41b0*/  F2FP.F16.E4M3.UNPACK_B R74, R69 ;  /* 0x00000045ff4a723e */ /* 0x000fe200020006ff */
[C---:B------:R-:W-:Y:S01]  /*41c0*/  FMUL.FTZ R85, R72.reuse, R85 ;  /* 0x0000005548557220 */ /* 0x040fe20000410000 */
[----:B------:R-:W-:Y:S01]  /*41d0*/  F2FP.F16.E4M3.UNPACK_B R69, R14 ;  /* 0x0000000eff45723e */ /* 0x000fe200020006ff */
[----:B------:R-:W-:Y:S01]  /*41e0*/  FFMA.FTZ R80, R72, R79, -R89 ;  /* 0x0000004f48507223 */ /* 0x000fe20000010859 */
[----:B------:R-:W-:Y:S01]  /*41f0*/  F2FP.F16.E4M3.UNPACK_B R72, R71 ;  /* 0x00000047ff48723e */ /* 0x000fe200020006ff */
[----:B------:R-:W-:Y:S01]  /*4200*/  FFMA.FTZ R82, R76, R79, R85 ;  /* 0x0000004f4c527223 */ /* 0x000fe20000010055 */
[----:B------:R-:W-:Y:S01]  /*4210*/  FFMA.FTZ R83, R78, R81, R83 ;  /* 0x000000514e537223 */ /* 0x000fe20000010053 */
[--C-:B------:R-:W-:Y:S01]  /*4220*/  HADD2.F32 R76, -RZ, R74.reuse.H0_H0 ;  /* 0x2000004aff4c7230 */ /* 0x100fe20000004100 */
[----:B------:R-:W-:Y:S01]  /*4230*/  F2FP.SATFINITE.E4M3.F32.PACK_AB_MERGE_C R12, R27, R12, RZ ;  /* 0x0000000c1b0c723e */ /* 0x000fe200048070ff */
[----:B------:R-:W-:Y:S01]  /*4240*/  HADD2.F32 R71, -RZ, R69.H0_H0 ;  /* 0x20000045ff477230 */ /* 0x000fe20000004100 */
[----:B------:R-:W-:Y:S01]  /*4250*/  F2FP.SATFINITE.E4M3.F32.PACK_AB_MERGE_C R8, R75, R24, R8 ;  /* 0x000000184b08723e */ /* 0x000fe20004807008 */
[----:B------:R-:W-:Y:S01]  /*4260*/  HADD2.F32 R78, -RZ, R74.H1_H1 ;  /* 0x3000004aff4e7230 */ /* 0x000fe20000004100 */
[----:B------:R-:W-:Y:S01]  /*4270*/  F2FP.F16.E4M3.UNPACK_B R27, R13 ;  /* 0x0000000dff1b723e */ /* 0x000fe200020006ff */
        /* <DEDUP_REMOVED lines=32> */
[C---:B------:R-:W-:Y:S01]  /*4480*/  FMUL.FTZ R69, R71.reuse, R75 ;  /* 0x0000004b47457220 */ /* 0x040fe20000410000 */
[----:B------:R-:W-:Y:S01]  /*4490*/  F2FP.F16.E4M3.UNPACK_B R74, R7.H1 ;  /* 0x00000007ff4a723e */ /* 0x000fe200030006ff */
[C---:B------:R-:W-:Y:S01]  /*44a0*/  FMUL.FTZ R76, R26.reuse, R75 ;  /* 0x0000004b1a4c7220 */ /* 0x040fe20000410000 */
[----:B------:R-:W-:Y:S01]  /*44b0*/  F2FP.F16.E4M3.UNPACK_B R27, R9.H1 ;  /* 0x00000009ff1b723e */ /* 0x000fe200030006ff */
[----:B------:R-:W-:Y:S01]  /*44c0*/  FFMA.FTZ R9, R26, R72, -R69 ;  /* 0x000000481a097223 */ /* 0x000fe20000010845 */
[----:B------:R-:W-:Y:S01]  /*44d0*/  F2FP.F16.E4M3.UNPACK_B R6, R6.H1 ;  /* 0x00000006ff06723e */ /* 0x000fe200030006ff */
[----:B------:R-:W-:Y:S01]  /*44e0*/  FFMA.FTZ R26, R71, R72, R76 ;  /* 0x00000048471a7223 */ /* 0x000fe2000001004c */
[----:B------:R-:W-:Y:S01]  /*44f0*/  F2FP.SATFINITE.E4M3.F32.PACK_AB_MERGE_C R80, R80, R87, RZ ;  /* 0x000000575050723e */ /* 0x000fe200048070ff */
        /* <DEDUP_REMOVED lines=9> */
[--C-:B------:R-:W-:Y:S01]  /*4590*/  HADD2.F32 R72, -RZ, R6.reuse.H0_H0 ;  /* 0x20000006ff487230 */ /* 0x100fe20000004100 */
[----:B------:R-:W-:Y:S01]  /*45a0*/  F2FP.F16.E4M3.UNPACK_B R13, R11 ;  /* 0x0000000bff0d723e */ /* 0x000fe200020006ff */
[----:B------:R-:W-:Y:S02]  /*45b0*/  HADD2.F32 R27, -RZ, R27.H1_H1 ;  /* 0x3000001bff1b7230 */ /* 0x000fe40000004100 */
[----:B------:R-:W-:Y:S01]  /*45c0*/  FMUL.FTZ R82, R71, R78 ;  /* 0x0000004e47527220 */ /* 0x000fe20000410000 */
[----:B------:R-:W-:-:S02]  /*45d0*/  HADD2.F32 R74, -RZ, R6.H1_H1 ;  /* 0x30000006ff4a7230 */ /* 0x000fc40000004100 */
[-C--:B------:R-:W-:Y:S01]  /*45e0*/  FFMA.FTZ R6, R7, R72.reuse, -R80 ;  /* 0x0000004807067223 */ /* 0x080fe20000010850 */
[----:B------:R-:W-:Y:S01]  /*45f0*/  FFMA.FTZ R7, R69, R72, R76 ;  /* 0x0000004845077223 */ /* 0x000fe2000001004c */
[C---:B------:R-:W-:Y:S01]  /*4600*/  FMUL.FTZ R78, R27.reuse, R78 ;  /* 0x0000004e1b4e7220 */ /* 0x040fe20000410000 */
[----:B------:R-:W-:Y:S01]  /*4610*/  F2FP.F16.E4M3.UNPACK_B R69, R15 ;  /* 0x0000000fff45723e */ /* 0x000fe200020006ff */
[-C--:B------:R-:W-:Y:S01]  /*4620*/  FFMA.FTZ R81, R27, R74.reuse, -R82 ;  /* 0x0000004a1b517223 */ /* 0x080fe20000010852 */
[----:B------:R-:W-:Y:S01]  /*4630*/  F2FP.F16.E4M3.UNPACK_B R11, R11.H1 ;  /* 0x0000000bff0b723e */ /* 0x000fe200030006ff */
[----:B------:R-:W-:Y:S01]  /*4640*/  FFMA.FTZ R82, R71, R74, R78 ;  /* 0x0000004a47527223 */ /* 0x000fe2000001004e */
        /* <DEDUP_REMOVED lines=8> */
[CC--:B------:R-:W-:Y:S01]  /*46d0*/  FMUL.FTZ R84, R72.reuse, R79.reuse ;  /* 0x0000004f48547220 */ /* 0x0c0fe20000410000 */
[--C-:B------:R-:W-:Y:S02]  /*46e0*/  HADD2.F32 R80, -RZ, R78.reuse.H0_H0 ;  /* 0x2000004eff507230 */ /* 0x100fe40000004100 */
[----:B------:R-:W-:Y:S01]  /*46f0*/  FMUL.FTZ R79, R15, R79 ;  /* 0x0000004f0f4f7220 */ /* 0x000fe20000410000 */
[----:B------:R-:W-:Y:S01]  /*4700*/  HADD2.F32 R75, -RZ, R5.H0_H0 ;  /* 0x20000005ff4b7230 */ /* 0x000fe20000004100 */
[----:B------:R-:W-:Y:S01]  /*4710*/  F2FP.SATFINITE.E4M3.F32.PACK_AB_MERGE_C R6, R81, R6, RZ ;  /* 0x000000065106723e */ /* 0x000fe200048070ff */
[--C-:B------:R-:W-:Y:S02]  /*4720*/  HADD2.F32 R4, -RZ, R71.reuse.H0_H0 ;  /* 0x20000047ff047230 */ /* 0x100fe40000004100 */
[----:B------:R-:W-:Y:S01]  /*4730*/  FMUL.FTZ R83, R27, R80 ;  /* 0x000000501b537220 */ /* 0x000fe20000410000 */
[----:B------:R-:W-:Y:S02]  /*4740*/  HADD2.F32 R71, -RZ, R71.H1_H1 ;  /* 0x30000047ff477230 */ /* 0x000fe40000004100 */
[----:B------:R-:W-:Y:S01]  /*4750*/  FFMA.FTZ R79, R72, R75, R79 ;  /* 0x0000004b484f7223 */ /* 0x000fe2000001004f */
[----:B------:R-:W-:-:S02]  /*4760*/  HADD2.F32 R78, -RZ, R78.H1_H1 ;  /* 0x3000004eff4e7230 */ /* 0x000fc40000004100 */
[----:B------:R-:W-:Y:S01]  /*4770*/  FMUL.FTZ R86, R4, R80 ;  /* 0x0000005004567220 */ /* 0x000fe20000410000 */
[----:B------:R-:W-:Y:S02]  /*4780*/  HADD2.F32 R11, -RZ, R11.H1_H1 ;  /* 0x3000000bff0b7230 */ /* 0x000fe40000004100 */
[----:B------:R-:W-:Y:S01]  /*4790*/  FFMA.FTZ R84, R15, R75, -R84 ;  /* 0x0000004b0f547223 */ /* 0x000fe20000010854 */
        /* <DEDUP_REMOVED lines=10> */
[----:B------:R-:W-:Y:S02]  /*4840*/  HADD2.F32 R4, -RZ, R5.H1_H1 ;  /* 0x30000005ff047230 */ /* 0x000fe40000004100 */
[-C--:B------:R-:W-:Y:S01]  /*4850*/  FFMA.FTZ R11, R11, R74.reuse, -R80 ;  /* 0x0000004a0b0b7223 */ /* 0x080fe20000010850 */
[----:B------:R-:W-:Y:S01]  /*4860*/  FFMA.FTZ R78, R71, R74, R78 ;  /* 0x0000004a474e7223 */ /* 0x000fe2000001004e */
[C---:B------:R-:W-:Y:S01]  /*4870*/  FMUL.FTZ R72, R13.reuse, R72 ;  /* 0x000000480d487220 */ /* 0x040fe20000410000 */
[----:B------:R-:W-:Y:S01]  /*4880*/  F2FP.SATFINITE.E4M3.F32.PACK_AB_MERGE_C R7, R82, R7, RZ ;  /* 0x000000075207723e */ /* 0x000fe200048070ff */
[----:B------:R-:W-:Y:S01]  /*4890*/  FFMA.FTZ R13, R13, R4, -R76 ;  /* 0x000000040d0d7223 */ /* 0x000fe2000001084c */
[----:B------:R-:W-:Y:S01]  /*48a0*/  F2FP.SATFINITE.E4M3.F32.PACK_AB_MERGE_C R11, R11, R86, RZ ;  /* 0x000000560b0b723e */ /* 0x000fe200048070ff */
[----:B------:R-:W-:Y:S01]  /*48b0*/  FFMA.FTZ R72, R69, R4, R72 ;  /* 0x0000000445487223 */ /* 0x000fe20000010048 */
[----:B------:R-:W-:-:S02]  /*48c0*/  F2FP.SATFINITE.E4M3.F32.PACK_AB_MERGE_C R78, R78, R83, RZ ;  /* 0x000000534e4e723e */ /* 0x000fc400048070ff */
[----:B------:R-:W-:Y:S02]  /*48d0*/  F2FP.SATFINITE.E4M3.F32.PACK_AB_MERGE_C R11, R13, R84, R11 ;  /* 0x000000540d0b723e */ /* 0x000fe4000480700b */
[----:B------:R-:W-:Y:S02]  /*48e0*/  F2FP.SATFINITE.E4M3.F32.PACK_AB_MERGE_C R9, R9, R24, R6 ;  /* 0x000000180909723e */ /* 0x000fe40004807006 */
[----:B------:R-:W-:Y:S02]  /*48f0*/  F2FP.SATFINITE.E4M3.F32.PACK_AB_MERGE_C R13, R26, R25, R7 ;  /* 0x000000191a0d723e */ /* 0x000fe40004807007 */
[----:B------:R-:W-:-:S07]  /*4900*/  F2FP.SATFINITE.E4M3.F32.PACK_AB_MERGE_C R15, R72, R79, R78 ;  /* 0x0000004f480f723e */ /* 0x000fce000480704e */
.L_x_15453:
[----:B------:R-:W-:Y:S05]  /*4910*/  BSYNC B1 ;  /* 0x0000000000017941 */ /* 0x000fea0003800000 */
.L_x_15452:
[----:B--2---:R2:W-:Y:S01]  /*4920*/  ST.E.128 desc[UR40][R56.64], R8 ;  /* 0x0000000838007985 */ /* 0x0045e2000c101d28 */
[----:B------:R-:W-:-:S13]  /*4930*/  ISETP.GE.AND P3, PT, R73, R67, PT ;  /* 0x000000434900720c */ /* 0x000fda0003f66270 */
[----:B------:R-:W-:Y:S05]  /*4940*/  @P3 BRA `(.L_x_15441) ;  /* 0x0000000000ec3947 */ /* 0x000fea0003800000 */
[----:B------:R-:W-:-:S04]  /*4950*/  IADD3 R4, P3, R70, R73, RZ ;  /* 0x0000004946047210 */ /* 0x000fc80007f7e0ff */
[----:B------:R-:W-:-:S05]  /*4960*/  LEA.HI.X.SX32 R5, R73, R68, 0x1, P3 ;  /* 0x0000004449057211 */ /* 0x000fca00018f0eff */
[----:B-1----:R1:W-:Y:S01]  /*4970*/  ST.E.128 desc[UR40][R4.64], R12 ;  /* 0x0000000c04007985 */ /* 0x0023e2000c101d28 */
[----:B------:R-:W-:Y:S05]  /*4980*/  BRA `(.L_x_15441) ;  /* 0x0000000000dc7947 */ /* 0x000fea0003800000 */
.L_x_15433:
[----:B------:R-:W-:-:S13]  /*4990*/  ISETP.NE.AND P4, PT, R157, 0x3, PT ;  /* 0x000000039d00780c */ /* 0x000fda0003f85270 */
[----:B------:R-:W-:Y:S05]  /*49a0*/  @!P4 BRA `(.L_x_15454) ;  /* 0x000000000004c947 */ /* 0x000fea0003800000 */
[----:B------:R-:W-:Y:S01]  /*49b0*/  BPT.TRAP 0x1 ;  /* 0x000000040000795c */ /* 0x000fe20000300000 */
.L_x_15454:
[----:B------:R-:W2:Y:S01]  /*49c0*/  LDL R4, [R1+0x14] ;  /* 0x0000140001047983 */ /* 0x000ea20000100800 */
[----:B------:R-:W-:Y:S01]  /*49d0*/  IMAD R65, R19, 0x8, R18 ;  /* 0x0000000813417824 */ /* 0x000fe200078e0212 */
[----:B------:R-:W-:Y:S01]  /*49e0*/  BSSY B1, `(.L_x_15455) ;  /* 0x0000005000017945 */ /* 0x000fe20003800000 */
[----:B------:R-:W-:Y:S02]  /*49f0*/  SHF.R.S32.HI R62, RZ, 0x1f, R60 ;  /* 0x0000001fff3e7819 */ /* 0x000fe4000001143c */
[----:B--2---:R-:W-:-:S04]  /*4a00*/  SHF.L.U32 R66, R4, 0x1f, RZ ;  /* 0x0000001f04427819 */ /* 0x004fc800000006ff */
[----:B------:R-:W0:Y:S02]  /*4a10*/  SYNCS.PHASECHK.TRANS64.TRYWAIT P3, [R65+URZ+0x13290], R66 ;  /* 0x01329042410075a7 */ /* 0x000e24000806017f */
[----:B0-----:R-:W-:Y:S05]  /*4a20*/  @!P3 BRA `(.L_x_15456) ;  /* 0x0000016000c0b947 */ /* 0x001fea0003800000 */
.L_x_15685:
[----:B------:R-:W-:Y:S05]  /*4a30*/  BSYNC B1 ;  /* 0x0000000000017941 */ /* 0x000fea0003800000 */
.L_x_15455:
        /* <DEDUP_REMOVED lines=30> */
.L_x_15689:
[----:B------:R-:W-:Y:S05]  /*4c20*/  @!P3 BRA `(.L_x_15441) ;  /* 0x000000000034b947 */ /* 0x000fea0003800000 */
[----:B------:R-:W4:Y:S01]  /*4c30*/  LDL R6, [R1+0x10] ;  /* 0x0000100001067983 */ /* 0x000f220000100800 */
[----:B------:R-:W-:-:S03]  /*4c40*/  ULDC UR4, c[0x0][0x2f4] ;  /* 0x0000bd0000047ab9 */ /* 0x000fc60000000800 */
[----:B-1----:R-:W5:Y:S01]  /*4c50*/  LDL R4, [R1+0x28] ;  /* 0x0000280001047983 */ /* 0x002f620000100800 */
[----:B------:R-:W-:-:S13]  /*4c60*/  ISETP.GE.AND P3, PT, R16, UR4, PT ;  /* 0x0000000410007c0c */ /* 0x000fda000bf66270 */
[----:B---3--:R-:W-:-:S05]  /*4c70*/  @!P3 IADD3 R10, P5, R16, R14, RZ ;  /* 0x0000000e100ab210 */ /* 0x008fca0007fbe0ff */
[----:B--2---:R-:W-:Y:S01]  /*4c80*/  @!P3 IMAD.X R11, R5, 0x1, R17, P5 ;  /* 0x00000001050bb824 */ /* 0x004fe200028e0611 */
[----:B----4-:R-:W-:-:S13]  /*4c90*/  ISETP.GE.AND P5, PT, R6, UR4, PT ;  /* 0x0000000406007c0c */ /* 0x010fda000bfa6270 */
[----:B------:R-:W-:-:S05]  /*4ca0*/  @!P5 IADD3 R8, P6, R6, R14, RZ ;  /* 0x0000000e0608d210 */ /* 0x000fca0007fde0ff */
[----:B-----5:R-:W-:Y:S02]  /*4cb0*/  @!P5 IMAD.X R9, R5, 0x1, R4, P6 ;  /* 0x000000010509d824 */ /* 0x020fe400030e0604 */
[----:B------:R-:W1:Y:S04]  /*4cc0*/  @!P3 LDS.128 R4, [R61+0xe000] ;  /* 0x00e000003d04b984 */ /* 0x000e680000000c00 */
[----:B-1----:R-:W-:Y:S04]  /*4cd0*/  @!P3 ST.E.128 desc[UR40][R10.64], R4 ;  /* 0x000000040a00b985 */ /* 0x002fe8000c101d28 */
[----:B------:R-:W1:Y:S04]  /*4ce0*/  @!P5 LDS.128 R4, [R58+0xe000] ;  /* 0x00e000003a04d984 */ /* 0x000e680000000c00 */
[----:B-1----:R4:W-:Y:S02]  /*4cf0*/  @!P5 ST.E.128 desc[UR40][R8.64], R4 ;  /* 0x000000040800d985 */ /* 0x0029e4000c101d28 */
.L_x_15441:
[----:B------:R-:W-:Y:S05]  /*4d00*/  BSYNC B0 ;  /* 0x0000000000007941 */ /* 0x000fea0003800000 */
.L_x_15432:
        /* <DEDUP_REMOVED lines=16> */
.L_x_15459:
[----:B------:R-:W-:Y:S05]  /*4e10*/  BSYNC B0 ;  /* 0x0000000000007941 */ /* 0x000fea0003800000 */
.L_x_15458:
[----:B------:R-:W1:Y:S01]  /*4e20*/  SYNCS.PHASECHK.TRANS64.TRYWAIT P4, [R65+URZ+0x132b0], R66 ;  /* 0x0132b042410075a7 */ /* 0x000e62000808017f */
[----:B------:R-:W-:Y:S04]  /*4e30*/  BSSY B0, `(.L_x_15460) ;  /* 0x0000002000007945 */ /* 0x000fe80003800000 */
[----:B-1----:R-:W-:Y:S05]  /*4e40*/  @!P4 BRA `(.L_x_15461) ;  /* 0x000001600010c947 */ /* 0x002fea0003800000 */
.L_x_15690:
[----:B------:R-:W-:Y:S05]  /*4e50*/  BSYNC B0 ;  /* 0x0000000000007941 */ /* 0x000fea0003800000 */
.L_x_15460:
        /* <DEDUP_REMOVED lines=28> */
[----:B------:R-:W-:-:S03]  /*5020*/  ULDC UR4, c[0x0][0x2f4] ;  /* 0x0000bd0000047ab9 */ /* 0x000fc60000000800 */
[----:B------:R-:W5:Y:S01]  /*5030*/  LDL R12, [R1+0x28] ;  /* 0x00002800010c7983 */ /* 0x000f620000100800 */
[----:B------:R-:W-:-:S13]  /*5040*/  ISETP.GE.AND P4, PT, R16, UR4, PT ;  /* 0x0000000410007c0c */ /* 0x000fda000bf86270 */
[----:B----4-:R-:W-:-:S04]  /*5050*/  @!P4 IADD3 R10, P5, R16, R9, RZ ;  /* 0x00000009100ac210 */ /* 0x010fc80007fbe0ff */
[----:B0-----:R-:W-:Y:S02]  /*5060*/  @!P4 IADD3.X R11, R5, R17, RZ, P5, !PT ;  /* 0x00000011050bc210 */ /* 0x001fe40002ffe4ff */
[----:B--2---:R-:W-:-:S13]  /*5070*/  ISETP.GE.AND P5, PT, R8, UR4, PT ;  /* 0x0000000408007c0c */ /* 0x004fda000bfa6270 */
[----:B------:R-:W-:-:S05]  /*5080*/  @!P5 IADD3 R8, P6, R8, R9, RZ ;  /* 0x000000090808d210 */ /* 0x000fca0007fde0ff */
[----:B-----5:R-:W-:Y:S02]  /*5090*/  @!P5 IMAD.X R9, R5, 0x1, R12, P6 ;  /* 0x000000010509d824 */ /* 0x020fe400030e060c */
[----:B------:R-:W0:Y:S04]  /*50a0*/  @!P4 LDS.128 R4, [R61+0x6000] ;  /* 0x006000003d04c984 */ /* 0x000e280000000c00 */
[----:B0-----:R-:W-:Y:S04]  /*50b0*/  @!P4 ST.E.128 desc[UR40][R10.64], R4 ;  /* 0x000000040a00c985 */ /* 0x001fe8000c101d28 */
[----:B------:R-:W0:Y:S04]  /*50c0*/  @!P5 LDS.128 R4, [R58+0x6000] ;  /* 0x006000003a04d984 */ /* 0x000e280000000c00 */
[----:B0-----:R2:W-:Y:S02]  /*50d0*/  @!P5 ST.E.128 desc[UR40][R8.64], R4 ;  /* 0x000000040800d985 */ /* 0x0015e4000c101d28 */
.L_x_15463:
[----:B------:R-:W-:Y:S05]  /*50e0*/  BSYNC B0 ;  /* 0x0000000000007941 */ /* 0x000fea0003800000 */
.L_x_15462:
[----:B0-2---:R-:W2:Y:S01]  /*50f0*/  LDL.LU R5, [R1+0x14] ;  /* 0x0000140001057983 */ /* 0x005ea20000300800 */
[----:B------:R-:W-:Y:S02]  /*5100*/  VIADD R19, R19, 0x1 ;  /* 0x0000000113137836 */ /* 0x000fe40000000000 */
[----:B-1----:R-:W-:Y:S01]  /*5110*/  @!P3 VIADD R65, R65, 0x132c0 ;  /* 0x000132c04141b836 */ /* 0x002fe20000000000 */
[----:B------:R-:W-:Y:S01]  /*5120*/  @!PT LDS RZ, [RZ] ;  /* 0x00000000fffff984 */ /* 0x000fe20000000800 */
[----:B------:R-:W-:Y:S01]  /*5130*/  @!PT LDS RZ, [RZ] ;  /* 0x00000000fffff984 */ /* 0x000fe20000000800 */
[----:B------:R-:W-:Y:S01]  /*5140*/  @!PT LDS RZ, [RZ] ;  /* 0x00000000fffff984 */ /* 0x000fe20000000800 */
[----:B------:R-:W-:Y:S01]  /*5150*/  @!PT LDS RZ, [RZ] ;  /* 0x00000000fffff984 */ /* 0x000fe20000000800 */
[----:B------:R0:W-:Y:S06]  /*5160*/  MEMBAR.ALL.CTA ;  /* 0x0000000000007992 */ /* 0x0001ec0000008000 */
[----:B0-----:R-:W0:Y:S02]  /*5170*/  FENCE.VIEW.ASYNC.S ;  /* 0x00000000000073c6 */ /* 0x001e240000000000 */
[----:B0-----:R0:W-:Y:S01]  /*5180*/  BAR.SYNC.DEFER_BLOCKING R44, 0x80 ;  /* 0x0002002c0000751d */ /* 0x0011e20000010000 */
        /* <DEDUP_REMOVED lines=9> */
.L_x_15427:
[----:B------:R-:W-:Y:S04]  /*5220*/  BSSY B0, `(.L_x_15465) ;  /* 0x0000004000007945 */ /* 0x000fe80003800000 */
[----:B------:R-:W-:Y:S05]  /*5230*/  @P3 BRA `(.L_x_15466) ;  /* 0x0000000000083947 */ /* 0x000fea0003800000 */
[----:B------:R-:W1:Y:S02]  /*5240*/  FENCE.VIEW.ASYNC.G ;  /* 0x00000000000073c6 */ /* 0x000e640000000100 */
[----:B-1----:R-:W-:Y:S06]  /*5250*/  BAR.ARV 0xc, 0x200 ;  /* 0x0308000000007b1d */ /* 0x002fec0000002000 */
.L_x_15466:
[----:B------:R-:W-:Y:S05]  /*5260*/  BSYNC B0 ;  /* 0x0000000000007941 */ /* 0x000fea0003800000 */
.L_x_15465:
[----:B------:R-:W2:Y:S01]  /*5270*/  LDL R0, [R1+0x8] ;  /* 0x0000080001007983 */ /* 0x000ea20000100800 */
[----:B------:R-:W-:Y:S01]  /*5280*/  ULDC.64 UR4, c[0x0][0x990] ;  /* 0x0002640000047ab9 */ /* 0x000fe20000000a00 */
[----:B------:R-:W-:Y:S02]  /*5290*/  ULDC.64 UR6, c[0x0][0x998] ;  /* 0x0002660000067ab9 */ /* 0x000fe40000000a00 */
[----:B------:R-:W2:Y:S04]  /*52a0*/  LDL R2, [R1+0x68] ;  /* 0x0000680001027983 */ /* 0x000ea80000100800 */
[----:B0-----:R-:W2:Y:S01]  /*52b0*/  LDL R5, [R1+0x50] ;  /* 0x0000500001057983 */ /* 0x001ea20000100800 */
[----:B------:R-:W-:Y:S02]  /*52c0*/  ISETP.NE.U32.AND P0, PT, RZ, UR4, PT ;  /* 0x00000004ff007c0c */ /* 0x000fe4000bf05070 */
[----:B------:R-:W-:Y:S01]  /*52d0*/  ISETP.NE.U32.AND P1, PT, RZ, UR6, PT ;  /* 0x00000006ff007c0c */ /* 0x000fe2000bf25070 */
[----:B---3--:R-:W3:Y:S01]  /*52e0*/  LDL R14, [R1+0x34] ;  /* 0x00003400010e7983 */ /* 0x008ee20000100800 */
[----:B------:R-:W-:-:S02]  /*52f0*/  ISETP.NE.AND.EX P0, PT, RZ, UR5, PT, P0 ;  /* 0x00000005ff007c0c */ /* 0x000fc4000bf05300 */
[----:B------:R-:W-:-:S11]  /*5300*/  ISETP.NE.AND.EX P1, PT, RZ, UR7, PT, P1 ;  /* 0x00000007ff007c0c */ /* 0x000fd6000bf25310 */
[----:B------:R-:W0:Y:S08]  /*5310*/  @P0 LDC.64 R6, c[0x0][0x9a8] ;  /* 0x00026a00ff060b82 */ /* 0x000e300000000a00 */
[----:B----4-:R-:W1:Y:S08]  /*5320*/  @P1 LDC.64 R8, c[0x0][0x9b8] ;  /* 0x00026e00ff081b82 */ /* 0x010e700000000a00 */
[----:B------:R-:W4:Y:S08]  /*5330*/  @P0 LDC.64 R10, c[0x0][0x9b0] ;  /* 0x00026c00ff0a0b82 */ /* 0x000f300000000a00 */
[----:B------:R-:W4:Y:S01]  /*5340*/  @P1 LDC.64 R12, c[0x0][0x9c0] ;  /* 0x00027000ff0c1b82 */ /* 0x000f220000000a00 */
[----:B--2---:R-:W-:-:S02]  /*5350*/  IMAD.MOV.U32 R20, RZ, RZ, R0 ;  /* 0x000000ffff147224 */ /* 0x004fc400078e0000 */
[C---:B0-----:R-:W-:Y:S02]  /*5360*/  @P0 IMAD R0, R2.reuse, R6, RZ ;  /* 0x0000000602000224 */ /* 0x041fe400078e02ff */
[----:B-1----:R-:W-:Y:S02]  /*5370*/  @P1 IMAD R4, R2, R8, RZ ;  /* 0x0000000802041224 */ /* 0x002fe400078e02ff */
[C---:B------:R-:W-:Y:S02]  /*5380*/  @P0 IMAD R7, R5.reuse, R7, R0 ;  /* 0x0000000705070224 */ /* 0x040fe400078e0200 */
[----:B------:R-:W-:Y:S01]  /*5390*/  @P0 IMAD.WIDE.U32 R2, R5, R6, RZ ;  /* 0x0000000605020225 */ /* 0x000fe200078e00ff */
[----:B------:R-:W-:-:S03]  /*53a0*/  @P0 SHF.R.S32.HI R15, RZ, 0x1f, R20 ;  /* 0x0000001fff0f0819 */ /* 0x000fc60000011414 */
[----:B------:R-:W-:Y:S01]  /*53b0*/  @P0 IMAD.IADD R3, R3, 0x1, R7 ;  /* 0x0000000103030824 */ /* 0x000fe200078e0207 */
[----:B------:R-:W-:Y:S01]  /*53c0*/  @P1 SHF.R.S32.HI R7, RZ, 0x1f, R20 ;  /* 0x0000001fff071819 */ /* 0x000fe20000011414 */
[C---:B------:R-:W-:Y:S02]  /*53d0*/  @P1 IMAD R9, R5.reuse, R9, R4 ;  /* 0x0000000905091224 */ /* 0x040fe400078e0204 */
[----:B------:R-:W-:-:S04]  /*53e0*/  @P1 IMAD.WIDE.U32 R4, R5, R8, RZ ;  /* 0x0000000805041225 */ /* 0x000fc800078e00ff */
[----:B----4-:R-:W-:Y:S02]  /*53f0*/  @P0 IMAD R0, R15, R10, RZ ;  /* 0x0000000a0f000224 */ /* 0x010fe400078e02ff */
        /* <DEDUP_REMOVED lines=24> */
[----:B------:R-:W-:-:S04]  /*5580*/  IMAD.IADD R7, R30, 0x1, R7 ;  /* 0x000000011e077824 */ /* 0x000fc800078e0207 */
[----:B------:R-:W-:-:S05]  /*5590*/  IMAD.HI R7, R7, 0x66666667, RZ ;  /* 0x6666666707077827 */ /* 0x000fca00078e02ff */
[----:B------:R-:W-:-:S04]  /*55a0*/  SHF.R.U32.HI R2, RZ, 0x1f, R7 ;  /* 0x0000001fff027819 */ /* 0x000fc80000011607 */
[----:B------:R-:W-:-:S04]  /*55b0*/  LEA.HI.SX32 R7, R7, R2, 0x1a ;  /* 0x0000000207077211 */ /* 0x000fc800078fd2ff */
[----:B------:R-:W-:-:S04]  /*55c0*/  VIMNMX R104, R104, R7, PT ;  /* 0x0000000768687248 */ /* 0x000fc80003fe0100 */
[----:B------:R-:W-:Y:S02]  /*55d0*/  ISETP.GE.AND P1, PT, R104, 0x1, PT ;  /* 0x000000016800780c */ /* 0x000fe40003f26270 */
[----:B------:R-:W-:Y:S02]  /*55e0*/  CS2R R20, SRZ ;  /* 0x0000000000147805 */ /* 0x000fe4000001ff00 */
[----:B------:R-:W-:Y:S02]  /*55f0*/  PLOP3.LUT P0, PT, PT, PT, PT, 0x80, 0x0 ;  /* 0x000000000000781c */ /* 0x000fe40003f0f070 */
[----:B------:R-:W-:Y:S02]  /*5600*/  CS2R R54, SRZ ;  /* 0x0000000000367805 */ /* 0x000fe4000001ff00 */
[----:B-1----:R-:W-:Y:S02]  /*5610*/  CS2R R4, SRZ ;  /* 0x0000000000047805 */ /* 0x002fe4000001ff00 */
        /* <DEDUP_REMOVED lines=50> */
.L_x_15469:
[----:B------:R-:W-:Y:S05]  /*5940*/  BSYNC B6 ;  /* 0x0000000000067941 */ /* 0x000fea0003800000 */
.L_x_15468:
        /* <DEDUP_REMOVED lines=13> */
.L_x_15473:
[----:B-1----:R1:W2:Y:S02]  /*5a20*/  SYNCS.PHASECHK.TRANS64.TRYWAIT P0, [R18+URZ+0x13200], R3 ;  /* 0x01320003120075a7 */ /* 0x0022a4000800017f */
[----:B--2---:R-:W-:Y:S05]  /*5a30*/  @!P0 NANOSLEEP.SYNCS 0x989680 ;  /* 0x009896800000895d */ /* 0x004fea0003900000 */
[----:B------:R-:W2:Y:S02]  /*5a40*/  @!P0 SYNCS.PHASECHK.TRANS64 P0, [R18+URZ+0x13200], R3 ;  /* 0x01320003120085a7 */ /* 0x000ea4000800007f */
[----:B--2---:R-:W-:Y:S05]  /*5a50*/  @!P0 BRA `(.L_x_15473) ;  /* 0xfffffffc00f08947 */ /* 0x004fea000383ffff */
.L_x_15472:
[----:B------:R-:W-:Y:S05]  /*5a60*/  BSYNC B0 ;  /* 0x0000000000007941 */ /* 0x000fea0003800000 */
.L_x_15471:
[----:B------:R-:W-:Y:S05]  /*5a70*/  BRA `(.L_x_15474) ;  /* 0x0000002c00187947 */ /* 0x000fea0003800000 */
.L_x_15470:
        /* <DEDUP_REMOVED lines=30> */
.L_x_15476:
[----:B------:R-:W-:Y:S05]  /*5c60*/  BSYNC B6 ;  /* 0x0000000000067941 */ /* 0x000fea0003800000 */
.L_x_15475:
[----:B------:R-:W0:Y:S01]  /*5c70*/  S2R R20, SR_TID.X ;  /* 0x0000000000147919 */ /* 0x000e220000002100 */
[----:B------:R-:W-:Y:S01]  /*5c80*/  ULDC.U8 UR4, c[0x0][0x410] ;  /* 0x0001040000047ab9 */ /* 0x000fe20000000000 */
[----:B0-----:R-:W-:Y:S02]  /*5c90*/  VIADD R21, R20, 0xffffff80 ;  /* 0xffffff8014157836 */ /* 0x001fe40000000000 */
[----:B------:R-:W2:Y:S01]  /*5ca0*/  LDL R20, [R1+0x34] ;  /* 0x0000340001147983 */ /* 0x000ea20000100800 */
[----:B------:R-:W-:Y:S01]  /*5cb0*/  ISETP.NE.AND P0, PT, RZ, UR4, PT ;  /* 0x00000004ff007c0c */ /* 0x000fe2000bf05270 */
[----:B------:R-:W-:Y:S01]  /*5cc0*/  BSSY B0, `(.L_x_15477) ;  /* 0x0000299000007945 */ /* 0x000fe20003800000 */
[----:B------:R-:W-:-:S04]  /*5cd0*/  LEA.HI R28, R21, R21, RZ, 0x1 ;  /* 0x00000015151c7211 */ /* 0x000fc800078f08ff */
[----:B------:R-:W-:-:S05]  /*5ce0*/  SHF.R.S32.HI R28, RZ, 0x1, R28 ;  /* 0x00000001ff1c7819 */ /* 0x000fca000001141c */
[----:B--2---:R-:W-:Y:S02]  /*5cf0*/  IMAD.IADD R10, R28, 0x1, R20 ;  /* 0x000000011c0a7824 */ /* 0x004fe400078e0214 */
        /* <DEDUP_REMOVED lines=33> */
.L_x_15696:
[----:B0-----:R-:W5:Y:S04]  /*5f10*/  LDL R5, [R1+0xc] ;  /* 0x00000c0001057983 */ /* 0x001f680000100800 */
        /* <DEDUP_REMOVED lines=9> */
[----:B------:R-:W-:-:S04]  /*5fb0*/  LOP3.LUT R5, R5, 0xfffffffe, RZ, 0xc0, !PT ;  /* 0xfffffffe05057812 */ /* 0x000fc800078ec0ff */
[----:B------:R-:W-:-:S04]  /*5fc0*/  IADD3 R5, R6, -R5, RZ ;  /* 0x8000000506057210 */ /* 0x000fc80007ffe0ff */
[----:B------:R-:W-:Y:S01]  /*5fd0*/  SHF.L.U32 R5, R5, 0x1f, RZ ;  /* 0x0000001f05057819 */ /* 0x000fe200000006ff */
[----:B------:R-:W-:Y:S06]  /*5fe0*/  @P0 BRA `(.L_x_15481) ;  /* 0x00000000005c0947 */ /* 0x000fec0003800000 */
[----:B------:R-:W2:Y:S01]  /*5ff0*/  LDL.64 R30, [R1+0x18] ;  /* 0x00001800011e7983 */ /* 0x000ea20000100a00 */
[----:B------:R-:W-:-:S03]  /*6000*/  ULDC UR4, c[0x0][0x3f4] ;  /* 0x0000fd0000047ab9 */ /* 0x000fc60000000800 */
[----:B------:R-:W3:Y:S04]  /*6010*/  LDL R15, [R1+0x2c] ;  /* 0x00002c00010f7983 */ /* 0x000ee80000100800 */
[----:B------:R-:W1:Y:S01]  /*6020*/  LDL R26, [R1+0x78] ;  /* 0x00007800011a7983 */ /* 0x000e620000100800 */
[----:B------:R-:W-:Y:S02]  /*6030*/  CS2R R10, SRZ ;  /* 0x00000000000a7805 */ /* 0x000fe4000001ff00 */
[----:B------:R-:W-:Y:S02]  /*6040*/  CS2R R8, SRZ ;  /* 0x0000000000087805 */ /* 0x000fe4000001ff00 */
[----:B------:R-:W-:Y:S02]  /*6050*/  CS2R R20, SRZ ;  /* 0x0000000000147805 */ /* 0x000fe4000001ff00 */
[----:B------:R-:W-:-:S02]  /*6060*/  CS2R R12, SRZ ;  /* 0x00000000000c7805 */ /* 0x000fc4000001ff00 */
[----:B--2---:R-:W-:Y:S02]  /*6070*/  ISETP.GE.AND P4, PT, R30, UR4, PT ;  /* 0x000000041e007c0c */ /* 0x004fe4000bf86270 */
[----:B---3--:R-:W-:-:S11]  /*6080*/  ISETP.GE.AND P5, PT, R15, UR4, PT ;  /* 0x000000040f007c0c */ /* 0x008fd6000bfa6270 */
[CC--:B------:R-:W-:Y:S02]  /*6090*/  @!P4 IADD3 R6, P0, R30.reuse, R3.reuse, RZ ;  /* 0x000000031e06c210 */ /* 0x0c0fe40007f1e0ff */
[C---:B------:R-:W-:Y:S02]  /*60a0*/  @!P5 IADD3 R24, P2, R15.reuse, R3, RZ ;  /* 0x000000030f18d210 */ /* 0x040fe40007f5e0ff */
[----:B------:R-:W-:Y:S02]  /*60b0*/  @!P4 SHF.R.S32.HI R3, RZ, 0x1f, R30 ;  /* 0x0000001fff03c819 */ /* 0x000fe4000001141e */
[-C--:B----4-:R-:W-:Y:S01]  /*60c0*/  @!P4 IADD3 R30, P1, R30, R14.reuse, RZ ;  /* 0x0000000e1e1ec210 */ /* 0x090fe20007f3e0ff */
[C-C-:B-1----:R-:W-:Y:S01]  /*60d0*/  @!P5 IMAD.X R25, R0.reuse, 0x1, R26.reuse, P2 ;  /* 0x000000010019d824 */ /* 0x142fe200010e061a */
[----:B------:R-:W-:Y:S01]  /*60e0*/  @!P5 IADD3 R14, P3, R15, R14, RZ ;  /* 0x0000000e0f0ed210 */ /* 0x000fe20007f7e0ff */
[--C-:B------:R-:W-:Y:S02]  /*60f0*/  @!P4 IMAD.X R7, R0, 0x1, R3.reuse, P0 ;  /* 0x000000010007c824 */ /* 0x100fe400000e0603 */
[C---:B------:R-:W-:Y:S01]  /*6100*/  @!P4 IMAD.X R31, R4.reuse, 0x1, R3, P1 ;  /* 0x00000001041fc824 */ /* 0x040fe200008e0603 */
[----:B------:R0:W5:Y:S01]  /*6110*/  @!P5 LD.E.64 R10, desc[UR40][R24.64] ;  /* 0x00000028180ad980 */ /* 0x000162000c101b00 */
[----:B------:R-:W-:-:S03]  /*6120*/  @!P5 IMAD.X R15, R4, 0x1, R26, P3 ;  /* 0x00000001040fd824 */ /* 0x000fc600018e061a */
[----:B------:R0:W5:Y:S04]  /*6130*/  @!P4 LD.E.64 R20, desc[UR40][R6.64] ;  /* 0x000000280614c980 */ /* 0x000168000c101b00 */
[----:B------:R0:W5:Y:S04]  /*6140*/  @!P5 LD.E.64 R8, desc[UR40][R14.64] ;  /* 0x000000280e08d980 */ /* 0x000168000c101b00 */
[----:B------:R0:W5:Y:S02]  /*6150*/  @!P4 LD.E.64 R12, desc[UR40][R30.64] ;  /* 0x000000281e0cc980 */ /* 0x000164000c101b00 */
.L_x_15481:
[----:B------:R-:W-:Y:S05]  /*6160*/  BSYNC B1 ;  /* 0x0000000000017941 */ /* 0x000fea0003800000 */
.L_x_15480:
[----:B-1----:R-:W2:Y:S01]  /*6170*/  LDL.LU R0, [R1+0x4] ;  /* 0x0000040001007983 */ /* 0x002ea20000300800 */
[----:B------:R-:W1:Y:S01]  /*6180*/  SYNCS.PHASECHK.TRANS64.TRYWAIT P0, [R18+URZ+0x13200], R5 ;  /* 0x01320005120075a7 */ /* 0x000e62000800017f */
[----:B------:R-:W-:Y:S01]  /*6190*/  BSSY B1, `(.L_x_15482) ;  /* 0x0000005000017945 */ /* 0x000fe20003800000 */
[----:B--2---:R-:W-:-:S05]  /*61a0*/  IMAD R0, R0, -0xc0, R27 ;  /* 0xffffff4000007824 */ /* 0x004fca00078e021b */
[----:B------:R-:W-:-:S04]  /*61b0*/  VIMNMX R0, R0, 0xc0, PT ;  /* 0x000000c000007848 */ /* 0x000fc80003fe0100 */
[----:B------:R-:W-:Y:S01]  /*61c0*/  ISETP.GE.AND P1, PT, R28, R0, PT ;  /* 0x000000001c00720c */ /* 0x000fe20003f26270 */
[----:B-1----:R-:W-:-:S12]  /*61d0*/  @!P0 BRA `(.L_x_15483) ;  /* 0x0000014c00ac8947 */ /* 0x002fd80003800000 */
.L_x_15697:
[----:B------:R-:W-:Y:S05]  /*61e0*/  BSYNC B1 ;  /* 0x0000000000017941 */ /* 0x000fea0003800000 */
.L_x_15482:
[----:B------:R-:W-:Y:S05]  /*61f0*/  @P1 BRA `(.L_x_15484) ;  /* 0x0000002400141947 */ /* 0x000fea0003800000 */
[----:B0-----:R-:W2:Y:S01]  /*6200*/  LDL.64 R6, [R1+0x18] ;  /* 0x0000180001067983 */ /* 0x001ea20000100a00 */
[----:B------:R-:W2:Y:S03]  /*6210*/  LDC R0, c[0x0][0x3f4] ;  /* 0x0000fd00ff007b82 */ /* 0x000ea60000000800 */
[----:B------:R-:W3:Y:S04]  /*6220*/  LDL R3, [R1+0x2c] ;  /* 0x00002c0001037983 */ /* 0x000ee80000100800 */
[----:B------:R0:W5:Y:S01]  /*6230*/  LDL R36, [R1+0x30] ;  /* 0x0000300001247983 */ /* 0x0001620000100800 */
[----:B------:R-:W-:Y:S01]  /*6240*/  BSSY B1, `(.L_x_15485) ;  /* 0x000007b000017945 */ /* 0x000fe20003800000 */
[----:B--2---:R-:W-:-:S02]  /*6250*/  ISETP.GE.AND P0, PT, R6, R0, PT ;  /* 0x000000000600720c */ /* 0x004fc40003f06270 */
[----:B---3--:R-:W-:-:S11]  /*6260*/  ISETP.GE.AND P1, PT, R3, R0, PT ;  /* 0x000000000300720c */ /* 0x008fd60003f26270 */
[----:B0-----:R-:W-:Y:S05]  /*6270*/  @P0 BRA `(.L_x_15486) ;  /* 0x0000000400dc0947 */ /* 0x001fea0003800000 */
[----:B-----5:R-:W-:Y:S01]  /*6280*/  IMAD.IADD R0, R18, 0x1, R36 ;  /* 0x0000000112007824 */ /* 0x020fe200078e0224 */
[----:B----4-:R-:W-:Y:S02]  /*6290*/  SHF.R.U32.HI R14, RZ, 0x8, R20 ;  /* 0x00000008ff0e7819 */ /* 0x010fe40000011614 */
[----:B------:R-:W-:Y:S02]  /*62a0*/  LOP3.LUT R3, R20, 0xff, RZ, 0xc0, !PT ;  /* 0x000000ff14037812 */ /* 0x000fe400078ec0ff */
[----:B-1----:R-:W0:Y:S01]  /*62b0*/  LDS.128 R4, [R0+0xb000] ;  /* 0x00b0000000047984 */ /* 0x002e220000000c00 */
        /* <DEDUP_REMOVED lines=115> */
.L_x_15486:
[----:B------:R-:W-:Y:S05]  /*69f0*/  BSYNC B1 ;  /* 0x0000000000017941 */ /* 0x000fea0003800000 */
.L_x_15485:
[----:B------:R-:W-:Y:S05]  /*6a00*/  @P1 BRA `(.L_x_15484) ;  /* 0x0000001c00101947 */ /* 0x000fea0003800000 */
[----:B0-----:R-:W2:Y:S01]  /*6a10*/  LDL R0, [R1+0x70] ;  /* 0x0000700001007983 */ /* 0x001ea20000100800 */
[----:B-----5:R-:W-:Y:S01]  /*6a20*/  IMAD.IADD R3, R18, 0x1, R36 ;  /* 0x0000000112037824 */ /* 0x020fe200078e0224 */
[----:B------:R-:W-:Y:S02]  /*6a30*/  SHF.R.U32.HI R13, RZ, 0x8, R11 ;  /* 0x00000008ff0d7819 */ /* 0x000fe4000001160b */
[----:B------:R-:W-:Y:S02]  /*6a40*/  SHF.R.U32.HI R24, RZ, 0x8, R9 ;  /* 0x00000008ff187819 */ /* 0x000fe40000011609 */
[----:B------:R-:W-:Y:S02]  /*6a50*/  SHF.R.U32.HI R15, RZ, 0x8, R8 ;  /* 0x00000008ff0f7819 */ /* 0x000fe40000011608 */
[----:B----4-:R-:W-:Y:S02]  /*6a60*/  LOP3.LUT R14, R11, 0xff, RZ, 0xc0, !PT ;  /* 0x000000ff0b0e7812 */ /* 0x010fe400078ec0ff */
[----:B------:R-:W-:-:S02]  /*6a70*/  LOP3.LUT R25, R9, 0xff, RZ, 0xc0, !PT ;  /* 0x000000ff09197812 */ /* 0x000fc400078ec0ff */
        /* <DEDUP_REMOVED lines=24> */
[----:B--2---:R-:W-:Y:S01]  /*6c00*/  LOP3.LUT P0, RZ, R0, 0x2, RZ, 0xc0, !PT ;  /* 0x0000000200ff7812 */ /* 0x004fe2000780c0ff */
[----:B------:R-:W-:-:S12]  /*6c10*/  VIADD R0, R3, 0x20 ;  /* 0x0000002003007836 */ /* 0x000fd80000000000 */
[----:B------:R-:W-:Y:S01]  /*6c20*/  @P0 VIADD R0, R3, 0xffffffe0 ;  /* 0xffffffe003000836 */ /* 0x000fe20000000000 */
[----:B------:R-:W-:-:S04]  /*6c30*/  SHF.R.U32.HI R3, RZ, 0x8, R10 ;  /* 0x00000008ff037819 */ /* 0x000fc8000001160a */
[----:B-1----:R-:W0:Y:S01]  /*6c40*/  LDS.128 R4, [R0+0xb000] ;  /* 0x00b0000000047984 */ /* 0x002e220000000c00 */
        /* <DEDUP_REMOVED lines=92> */
.L_x_15478:
[----:B------:R-:W0:Y:S01]  /*7210*/  LDC R9, c[0x0][0x448] ;  /* 0x00011200ff097b82 */ /* 0x000e220000000800 */
        /* <DEDUP_REMOVED lines=17> */
[C---:B------:R-:W-:Y:S01]  /*7330*/  IMAD R13, R3.reuse, UR5, R8 ;  /* 0x00000005030d7c24 */ /* 0x040fe2000f8e0208 */
[----:B------:R-:W-:Y:S01]  /*7340*/  ULDC.64 UR4, c[0x0][0x3e8] ;  /* 0x0000fa0000047ab9 */ /* 0x000fe20000000a00 */
[----:B------:R-:W-:Y:S01]  /*7350*/  IMAD R8, R0, UR6, RZ ;  /* 0x0000000600087c24 */ /* 0x000fe2000f8e02ff */
[----:B------:R-:W-:Y:S01]  /*7360*/  IADD3 R21, P0, R4, UR4, RZ ;  /* 0x0000000404157c10 */ /* 0x000fe2000ff1e0ff */
[----:B------:R-:W-:Y:S01]  /*7370*/  UMOV UR4, 0xffffffff ;  /* 0xffffffff00047882 */ /* 0x000fe20000000000 */
[----:B------:R-:W-:Y:S01]  /*7380*/  IADD3 R0, P1, R6, UR8, RZ ;  /* 0x0000000806007c10 */ /* 0x000fe2000ff3e0ff */
[----:B------:R-:W-:Y:S01]  /*7390*/  IMAD R25, R3, UR7, R8 ;  /* 0x0000000703197c24 */ /* 0x000fe2000f8e0208 */
[----:B------:R-:W-:-:S04]  /*73a0*/  IADD3.X R13, R5, UR5, R13, P0, !PT ;  /* 0x00000005050d7c10 */ /* 0x000fc800087fe40d */
[----:B------:R-:W-:Y:S01]  /*73b0*/  IADD3.X R25, R7, UR9, R25, P1, !PT ;  /* 0x0000000907197c10 */ /* 0x000fe20008ffe419 */
[----:B------:R-:W-:Y:S06]  /*73c0*/  BRA.DIV UR4, `(.L_x_15487) ;  /* 0x0000013e04447947 */ /* 0x000fec000b800000 */
[----:B------:R0:W1:Y:S04]  /*73d0*/  SHFL.IDX PT, R3, R13, RZ, 0x1e1f ;  /* 0x001e1fff0d037589 */ /* 0x00006800000e0000 */
[----:B------:R-:W2:Y:S04]  /*73e0*/  SHFL.IDX PT, R21, R21, RZ, 0x1e1f ;  /* 0x001e1fff15157589 */ /* 0x000ea800000e0000 */
[----:B------:R-:W3:Y:S04]  /*73f0*/  SHFL.IDX PT, R25, R25, RZ, 0x1e1f ;  /* 0x001e1fff19197589 */ /* 0x000ee800000e0000 */
[----:B------:R0:W4:Y:S02]  /*7400*/  SHFL.IDX PT, R14, R0, RZ, 0x1e1f ;  /* 0x001e1fff000e7589 */ /* 0x00012400000e0000 */
.L_x_15703:
[----:B0-----:R-:W5:Y:S01]  /*7410*/  LDL R0, [R1+0xc] ;  /* 0x00000c0001007983 */ /* 0x001f620000100800 */
[----:B------:R-:W0:Y:S03]  /*7420*/  LDC R33, c[0x0][0x3f4] ;  /* 0x0000fd00ff217b82 */ /* 0x000e260000000800 */
[----:B------:R-:W2:Y:S01]  /*7430*/  LDL R4, [R1+0x64] ;  /* 0x0000640001047983 */ /* 0x000ea20000100800 */
[----:B------:R-:W-:Y:S01]  /*7440*/  BSSY B1, `(.L_x_15488) ;  /* 0x0000016000017945 */ /* 0x000fe20003800000 */
[----:B------:R-:W-:Y:S01]  /*7450*/  CS2R R6, SRZ ;  /* 0x0000000000067805 */ /* 0x000fe2000001ff00 */
[----:B-----5:R-:W-:Y:S01]  /*7460*/  IMAD R31, R0, R9, RZ ;  /* 0x00000009001f7224 */ /* 0x020fe200078e02ff */
[----:B------:R-:W-:Y:S02]  /*7470*/  CS2R R8, SRZ ;  /* 0x0000000000087805 */ /* 0x000fe4000001ff00 */
[----:B--2---:R-:W-:-:S02]  /*7480*/  LEA.HI R0, R4, R4, RZ, 0x1 ;  /* 0x0000000404007211 */ /* 0x004fc400078f08ff */
[----:B------:R-:W-:Y:S02]  /*7490*/  ISETP.GE.AND P0, PT, R10, R31, PT ;  /* 0x0000001f0a00720c */ /* 0x000fe40003f06270 */
[----:B------:R-:W-:Y:S02]  /*74a0*/  CS2R R10, SRZ ;  /* 0x00000000000a7805 */ /* 0x000fe4000001ff00 */
[----:B------:R-:W-:-:S05]  /*74b0*/  LOP3.LUT R0, R0, 0xfffffffe, RZ, 0xc0, !PT ;  /* 0xfffffffe00007812 */ /* 0x000fca00078ec0ff */
[----:B------:R-:W-:Y:S01]  /*74c0*/  IMAD.IADD R0, R4, 0x1, -R0 ;  /* 0x0000000104007824 */ /* 0x000fe200078e0a00 */
[----:B------:R-:W-:-:S04]  /*74d0*/  CS2R R4, SRZ ;  /* 0x0000000000047805 */ /* 0x000fc8000001ff00 */
        /* <DEDUP_REMOVED lines=12> */
.L_x_15489:
[----:B------:R-:W-:Y:S05]  /*75a0*/  BSYNC B1 ;  /* 0x0000000000017941 */ /* 0x000fea0003800000 */
.L_x_15488:
[----:B------:R-:W1:Y:S01]  /*75b0*/  S2R R0, SR_TID.X ;  /* 0x0000000000007919 */ /* 0x000e620000002100 */
[----:B------:R-:W2:Y:S01]  /*75c0*/  SYNCS.PHASECHK.TRANS64.TRYWAIT P1, [R18+URZ+0x13200], R27 ;  /* 0x0132001b120075a7 */ /* 0x000ea2000802017f */
[----:B-1----:R-:W-:Y:S02]  /*75d0*/  VIADD R3, R0, 0xffffff80 ;  /* 0xffffff8000037836 */ /* 0x002fe40000000000 */
        /* <DEDUP_REMOVED lines=8> */
[----:B--2---:R-:W-:-:S12]  /*7660*/  @!P1 BRA `(.L_x_15491) ;  /* 0x0000013c00089947 */ /* 0x004fd80003800000 */
.L_x_15704:
[----:B------:R-:W-:Y:S05]  /*7670*/  BSYNC B1 ;  /* 0x0000000000017941 */ /* 0x000fea0003800000 */
.L_x_15490:
[----:B------:R-:W-:Y:S05]  /*7680*/  @P0 BRA `(.L_x_15484) ;  /* 0x0000000c00f00947 */ /* 0x000fea0003800000 */
[----:B------:R-:W2:Y:S04]  /*7690*/  LDL R39, [R1+0x3c] ;  /* 0x00003c0001277983 */ /* 0x000ea80000100800 */
[----:B------:R-:W3:Y:S04]  /*76a0*/  LDL R34, [R1+0x40] ;  /* 0x0000400001227983 */ /* 0x000ee80000100800 */
[----:B------:R-:W3:Y:S04]  /*76b0*/  LDL R32, [R1+0x44] ;  /* 0x0000440001207983 */ /* 0x000ee80000100800 */
[----:B------:R-:W3:Y:S01]  /*76c0*/  LDL R50, [R1+0x7c] ;  /* 0x00007c0001327983 */ /* 0x000ee20000100800 */
[----:B-----5:R-:W-:-:S02]  /*76d0*/  SHF.R.U32.HI R0, RZ, 0x8, R4 ;  /* 0x00000008ff007819 */ /* 0x020fc40000011604 */
[----:B------:R-:W-:Y:S02]  /*76e0*/  LOP3.LUT R3, R4, 0xff, RZ, 0xc0, !PT ;  /* 0x000000ff04037812 */ /* 0x000fe400078ec0ff */
[----:B------:R-:W-:Y:S02]  /*76f0*/  LOP3.LUT R0, R0, 0xff, RZ, 0xc0, !PT ;  /* 0x000000ff00007812 */ /* 0x000fe400078ec0ff */
[----:B------:R-:W-:Y:S02]  /*7700*/  SHF.R.U32.HI R25, RZ, 0x8, R5 ;  /* 0x00000008ff197819 */ /* 0x000fe40000011605 */
        /* <DEDUP_REMOVED lines=8> */
[----:B------:R-:W-:Y:S02]  /*7790*/  SHF.R.U32.HI R21, RZ, 0x8, R8 ;  /* 0x00000008ff157819 */ /* 0x000fe40000011608 */
[----:B------:R-:W-:-:S02]  /*77a0*/  PRMT R31, R3, 0x7604, R12 ;  /* 0x00007604031f7816 */ /* 0x000fc4000000000c */
[----:B------:R-:W-:Y:S02]  /*77b0*/  LOP3.LUT R24, R8, 0xff, RZ, 0xc0, !PT ;  /* 0x000000ff08187812 */ /* 0x000fe400078ec0ff */
[----:B------:R-:W-:Y:S02]  /*77c0*/  LOP3.LUT R21, R21, 0xff, RZ, 0xc0, !PT ;  /* 0x000000ff15157812 */ /* 0x000fe400078ec0ff */
[----:B------:R-:W-:Y:S02]  /*77d0*/  SHF.R.U32.HI R3, RZ, 0x8, R10 ;  /* 0x00000008ff037819 */ /* 0x000fe4000001160a */
[----:B------:R-:W-:Y:S02]  /*77e0*/  PRMT R37, R21, 0x7604, R24 ;  /* 0x0000760415257816 */ /* 0x000fe40000000018 */
[----:B-1----:R-:W-:Y:S02]  /*77f0*/  SHF.R.U32.HI R27, RZ, 0x8, R11 ;  /* 0x00000008ff1b7819 */ /* 0x002fe4000001160b */
[----:B------:R-:W-:-:S02]  /*7800*/  LOP3.LUT R25, R3, 0xff, RZ, 0xc0, !PT ;  /* 0x000000ff03197812 */ /* 0x000fc400078ec0ff */
[----:B------:R-:W-:Y:S02]  /*7810*/  SHF.R.U32.HI R21, RZ, 0x8, R9 ;  /* 0x00000008ff157819 */ /* 0x000fe40000011609 */
[----:B----4-:R-:W-:Y:S02]  /*7820*/  SHF.R.U32.HI R14, RZ, 0x8, R7 ;  /* 0x00000008ff0e7819 */ /* 0x010fe40000011607 */
        /* <DEDUP_REMOVED lines=9> */
[----:B--2---:R-:W-:-:S02]  /*78c0*/  LOP3.LUT R0, R39, 0x30, R0, 0xf8, !PT ;  /* 0x0000003027007812 */ /* 0x004fc400078ef800 */
[----:B------:R-:W-:Y:S02]  /*78d0*/  PRMT R39, R21, 0x7604, R24 ;  /* 0x0000760415277816 */ /* 0x000fe40000000018 */
[----:B---3--:R-:W-:Y:S02]  /*78e0*/  LOP3.LUT R3, R0, R34, RZ, 0x3c, !PT ;  /* 0x0000002200037212 */ /* 0x008fe400078e3cff */
[----:B------:R-:W-:Y:S02]  /*78f0*/  PRMT R34, R27, 0x7604, R30 ;  /* 0x000076041b227816 */ /* 0x000fe4000000001e */
[----:B------:R-:W-:Y:S02]  /*7900*/  IADD3 R0, R18, R32, R3 ;  /* 0x0000002012007210 */ /* 0x000fe40007ffe003 */
[----:B------:R-:W-:Y:S01]  /*7910*/  SHF.R.U32.HI R21, RZ, 0x10, R5 ;  /* 0x00000010ff157819 */ /* 0x000fe20000011605 */
[----:B------:R-:W-:Y:S01]  /*7920*/  LDS.128 R12, [R50+0xb000] ;  /* 0x00b00000320c7984 */ /* 0x000fe20000000c00 */
[----:B------:R-:W-:-:S02]  /*7930*/  SHF.R.U32.HI R3, RZ, 0x10, R4 ;  /* 0x00000010ff037819 */ /* 0x000fc40000011604 */
[----:B------:R-:W-:Y:S01]  /*7940*/  SHF.R.U32.HI R30, RZ, 0x10, R6 ;  /* 0x00000010ff1e7819 */ /* 0x000fe20000011606 */
[----:B------:R-:W0:Y:S01]  /*7950*/  LDS.128 R24, [R0+0xb000] ;  /* 0x00b0000000187984 */ /* 0x000e220000000c00 */
[----:B------:R-:W-:Y:S02]  /*7960*/  LOP3.LUT R21, R21, 0xff, RZ, 0xc0, !PT ;  /* 0x000000ff15157812 */ /* 0x000fe400078ec0ff */
[----:B------:R-:W-:Y:S02]  /*7970*/  LOP3.LUT R3, R3, 0xff, RZ, 0xc0, !PT ;  /* 0x000000ff03037812 */ /* 0x000fe400078ec0ff */
[----:B------:R-:W-:Y:S02]  /*7980*/  LOP3.LUT R30, R30, 0xff, RZ, 0xc0, !PT ;  /* 0x000000ff1e1e7812 */ /* 0x000fe400078ec0ff */
[----:B------:R-:W-:Y:S02]  /*7990*/  PRMT R21, R21, 0x7054, R28 ;  /* 0x0000705415157816 */ /* 0x000fe4000000001c */
[----:B------:R-:W-:-:S02]  /*79a0*/  SHF.R.U32.HI R28, RZ, 0x10, R9 ;  /* 0x00000010ff1c7819 */ /* 0x000fc40000011609 */
[----:B------:R-:W-:Y:S02]  /*79b0*/  PRMT R3, R3, 0x7054, R20 ;  /* 0x0000705403037816 */ /* 0x000fe40000000014 */
[----:B------:R-:W-:Y:S02]  /*79c0*/  PRMT R33, R30, 0x7054, R31 ;  /* 0x000070541e217816 */ /* 0x000fe4000000001f */
[----:B------:R-:W-:Y:S02]  /*79d0*/  SHF.R.U32.HI R20, RZ, 0x10, R8 ;  /* 0x00000010ff147819 */ /* 0x000fe40000011608 */
[----:B------:R-:W-:Y:S02]  /*79e0*/  SHF.R.U32.HI R30, RZ, 0x10, R10 ;  /* 0x00000010ff1e7819 */ /* 0x000fe4000001160a */
        /* <DEDUP_REMOVED lines=9> */
[----:B------:R-:W-:Y:S02]  /*7a80*/  PRMT R43, R31, 0x7054, R34 ;  /* 0x000070541f2b7816 */ /* 0x000fe40000000022 */
[----:B------:R-:W-:Y:S02]  /*7a90*/  LOP3.LUT R39, R39, 0xff000000, R9, 0xf8, !PT ;  /* 0xff00000027277812 */ /* 0x000fe400078ef809 */
[----:B------:R-:W-:Y:S02]  /*7aa0*/  LOP3.LUT R31, R21, 0xff000000, R5, 0xf8, !PT ;  /* 0xff000000151f7812 */ /* 0x000fe400078ef805 */
[----:B------:R-:W-:Y:S02]  /*7ab0*/  LOP3.LUT R20, R3, 0xff000000, R4, 0xf8, !PT ;  /* 0xff00000003147812 */ /* 0x000fe400078ef804 */
[----:B------:R-:W-:-:S02]  /*7ac0*/  LOP3.LUT R28, R37, 0xff000000, R8, 0xf8, !PT ;  /* 0xff000000251c7812 */ /* 0x000fc400078ef808 */
[----:B------:R-:W-:Y:S02]  /*7ad0*/  LOP3.LUT R4, R41, 0xff000000, R10, 0xf8, !PT ;  /* 0xff00000029047812 */ /* 0x000fe400078ef80a */
[----:B------:R-:W-:Y:S02]  /*7ae0*/  LOP3.LUT R32, R32, 0xff, RZ, 0xc0, !PT ;  /* 0x000000ff20207812 */ /* 0x000fe400078ec0ff */
[----:B------:R-:W-:Y:S02]  /*7af0*/  LOP3.LUT R43, R43, 0xff000000, R11, 0xf8, !PT ;  /* 0xff0000002b2b7812 */ /* 0x000fe400078ef80b */
[----:B------:R-:W-:Y:S02]  /*7b00*/  F2FP.F16.E4M3.UNPACK_B R37, R39 ;  /* 0x00000027ff25723e */ /* 0x000fe400020006ff */
[----:B0-----:R-:W-:Y:S02]  /*7b10*/  F2FP.F16.E4M3.UNPACK_B R10, R25 ;  /* 0x00000019ff0a723e */ /* 0x001fe400020006ff */
[----:B------:R-:W-:-:S02]  /*7b20*/  F2FP.F16.E4M3.UNPACK_B R11, R31 ;  /* 0x0000001fff0b723e */ /* 0x000fc400020006ff */
[----:B------:R-:W-:Y:S02]  /*7b30*/  PRMT R35, R32, 0x7054, R35 ;  /* 0x0000705420237816 */ /* 0x000fe40000000023 */
[----:B------:R-:W-:Y:S01]  /*7b40*/  LOP3.LUT R3, R33, 0xff000000, R6, 0xf8, !PT ;  /* 0xff00000021037812 */ /* 0x000fe200078ef806 */
[--C-:B------:R-:W-:Y:S01]  /*7b50*/  HADD2.F32 R6, -RZ, R10.reuse.H0_H0 ;  /* 0x2000000aff067230 */ /* 0x100fe20000004100 */
[-C--:B------:R-:W-:Y:S01]  /*7b60*/  F2FP.F16.E4M3.UNPACK_B R8, R13.reuse ;  /* 0x0000000dff08723e */ /* 0x080fe200020006ff */
[----:B------:R-:W-:Y:S01]  /*7b70*/  HADD2.F32 R10, -RZ, R10.H1_H1 ;  /* 0x3000000aff0a7230 */ /* 0x000fe20000004100 */
[----:B------:R-:W-:Y:S02]  /*7b80*/  F2FP.F16.E4M3.UNPACK_B R21, R13.H1 ;  /* 0x0000000dff15723e */ /* 0x000fe400030006ff */
[-C--:B------:R-:W-:Y:S01]  /*7b90*/  F2FP.F16.E4M3.UNPACK_B R30, R15.reuse ;  /* 0x0000000fff1e723e */ /* 0x080fe200020006ff */
[--C-:B------:R-:W-:Y:S01]  /*7ba0*/  HADD2.F32 R9, -RZ, R8.reuse.H0_H0 ;  /* 0x20000008ff097230 */ /* 0x100fe20000004100 */
[----:B------:R-:W-:Y:S01]  /*7bb0*/  F2FP.F16.E4M3.UNPACK_B R36, R15.H1 ;  /* 0x0000000fff24723e */ /* 0x000fe200030006ff */
[--C-:B------:R-:W-:Y:S01]  /*7bc0*/  HADD2.F32 R15, -RZ, R37.reuse.H0_H0 ;  /* 0x20000025ff0f7230 */ /* 0x100fe20000004100 */
[-C--:B------:R-:W-:Y:S01]  /*7bd0*/  F2FP.F16.E4M3.UNPACK_B R13, R12.reuse ;  /* 0x0000000cff0d723e */ /* 0x080fe200020006ff */
[----:B------:R-:W-:Y:S01]  /*7be0*/  HADD2.F32 R37, -RZ, R37.H1_H1 ;  /* 0x30000025ff257230 */ /* 0x000fe20000004100 */
[----:B------:R-:W-:Y:S01]  /*7bf0*/  F2FP.F16.E4M3.UNPACK_B R33, R12.H1 ;  /* 0x0000000cff21723e */ /* 0x000fe200030006ff */
[----:B------:R-:W-:Y:S01]  /*7c00*/  HADD2.F32 R12, -RZ, R11.H0_H0 ;  /* 0x2000000bff0c7230 */ /* 0x000fe20000004100 */
[----:B------:R-:W-:Y:S01]  /*7c10*/  LOP3.LUT R34, R35, 0xff000000, R7, 0xf8, !PT ;  /* 0xff00000023227812 */ /* 0x000fe200078ef807 */
[----:B------:R-:W-:Y:S01]  /*7c20*/  HADD2.F32 R8, -RZ, R8.H1_H1 ;  /* 0x30000008ff087230 */ /* 0x000fe20000004100 */
[----:B------:R-:W-:Y:S01]  /*7c30*/  F2FP.F16.E4M3.UNPACK_B R32, R27 ;  /* 0x0000001bff20723e */ /* 0x000fe200020006ff */
[----:B------:R-:W-:Y:S01]  /*7c40*/  FMUL.FTZ R41, R10, R37 ;  /* 0x000000250a297220 */ /* 0x000fe20000410000 */
[----:B------:R-:W-:Y:S01]  /*7c50*/  F2FP.F16.E4M3.UNPACK_B R38, R27.H1 ;  /* 0x0000001bff26723e */ /* 0x000fe200030006ff */
[----:B------:R-:W-:Y:S01]  /*7c60*/  FMUL.FTZ R40, R6, R12 ;  /* 0x0000000c06287220 */ /* 0x000fe20000410000 */
[----:B------:R-:W-:-:S02]  /*7c70*/  F2FP.F16.E4M3.UNPACK_B R27, R24 ;  /* 0x00000018ff1b723e */ /* 0x000fc400020006ff */
[----:B------:R-:W-:Y:S01]  /*7c80*/  F2FP.F16.E4M3.UNPACK_B R35, R24.H1 ;  /* 0x00000018ff23723e */ /* 0x000fe200030006ff */
[----:B------:R-:W-:Y:S01]  /*7c90*/  FMUL.FTZ R24, R6, R15 ;  /* 0x0000000f06187220 */ /* 0x000fe20000410000 */
[----:B------:R-:W-:Y:S02]  /*7ca0*/  F2FP.F16.E4M3.UNPACK_B R25, R25.H1 ;  /* 0x00000019ff19723e */ /* 0x000fe400030006ff */
        /* <DEDUP_REMOVED lines=9> */
[-C--:B------:R-:W-:Y:S01]  /*7d40*/  FMUL.FTZ R10, R10, R15.reuse ;  /* 0x0000000f0a0a7220 */ /* 0x080fe20000410000 */
        /* <DEDUP_REMOVED lines=8> */
[----:B------:R-:W-:Y:S01]  /*7dd0*/  F2FP.F16.E4M3.UNPACK_B R37, R34 ;  /* 0x00000022ff25723e */ /* 0x000fe200020006ff */
[----:B------:R-:W-:Y:S01]  /*7de0*/  FFMA.FTZ R10, R12, R24, -R45 ;  /* 0x000000180c0a7223 */ /* 0x000fe2000001082d */
[----:B------:R-:W-:Y:S01]  /*7df0*/  F2FP.F16.E4M3.UNPACK_B R41, R43 ;  /* 0x0000002bff29723e */ /* 0x000fe200020006ff */
        /* <DEDUP_REMOVED lines=8> */
[----:B------:R-:W-:Y:S02]  /*7e80*/  HADD2.F32 R44, -RZ, R41.H0_H0 ;  /* 0x20000029ff2c7230 */ /* 0x000fe40000004100 */
[----:B------:R-:W-:-:S02]  /*7e90*/  HADD2.F32 R21, -RZ, R21.H1_H1 ;  /* 0x30000015ff157230 */ /* 0x000fc40000004100 */
[C---:B------:R-:W-:Y:S01]  /*7ea0*/  FMUL.FTZ R39, R15.reuse, R40 ;  /* 0x000000280f277220 */ /* 0x040fe20000410000 */
[----:B------:R-:W-:Y:S02]  /*7eb0*/  HADD2.F32 R31, -RZ, R30.H0_H0 ;  /* 0x2000001eff1f7230 */ /* 0x000fe40000004100 */
[----:B------:R-:W-:Y:S01]  /*7ec0*/  FMUL.FTZ R48, R15, R44 ;  /* 0x0000002c0f307220 */ /* 0x000fe20000410000 */
[----:B------:R-:W-:Y:S02]  /*7ed0*/  HADD2.F32 R41, -RZ, R41.H1_H1 ;  /* 0x30000029ff297230 */ /* 0x000fe40000004100 */
[C---:B------:R-:W-:Y:S01]  /*7ee0*/  FFMA.FTZ R15, R21.reuse, R24, -R46 ;  /* 0x00000018150f7223 */ /* 0x040fe2000001082e */
[----:B------:R-:W-:Y:S01]  /*7ef0*/  FFMA.FTZ R25, R21, R42, R25 ;  /* 0x0000002a15197223 */ /* 0x000fe20000010019 */
[C---:B------:R-:W-:Y:S01]  /*7f00*/  FFMA.FTZ R21, R31.reuse, R44, R39 ;  /* 0x0000002c1f157223 */ /* 0x040fe20000010027 */
[----:B------:R-:W-:Y:S01]  /*7f10*/  HADD2.F32 R39, -RZ, R37.H1_H1 ;  /* 0x30000025ff277230 */ /* 0x000fe20000004100 */
[----:B------:R-:W-:Y:S01]  /*7f20*/  F2FP.F16.E4M3.UNPACK_B R44, R43.H1 ;  /* 0x0000002bff2c723e */ /* 0x000fe200030006ff */
[----:B------:R-:W-:Y:S01]  /*7f30*/  HADD2.F32 R32, -RZ, R32.H1_H1 ;  /* 0x30000020ff207230 */ /* 0x000fe20000004100 */
[----:B------:R-:W-:Y:S01]  /*7f40*/  F2FP.F16.E4M3.UNPACK_B R37, R34.H1 ;  /* 0x00000022ff25723e */ /* 0x000fe200030006ff */
[----:B------:R-:W-:Y:S01]  /*7f50*/  FFMA.FTZ R24, R31, R40, -R48 ;  /* 0x000000281f187223 */ /* 0x000fe20000010830 */
        /* <DEDUP_REMOVED lines=19> */
[----:B------:R-:W-:Y:S02]  /*8090*/  HADD2.F32 R39, -RZ, R38.H1_H1 ;  /* 0x30000026ff277230 */ /* 0x000fe40000004100 */
[----:B------:R-:W-:-:S02]  /*80a0*/  HADD2.F32 R45, -RZ, R43.H0_H0 ;  /* 0x2000002bff2d7230 */ /* 0x000fc40000004100 */
[----:B------:R-:W-:Y:S02]  /*80b0*/  HADD2.F32 R38, -RZ, R35.H0_H0 ;  /* 0x20000023ff267230 */ /* 0x000fe40000004100 */
        /* <DEDUP_REMOVED lines=21> */
[----:B------:R-:W-:Y:S02]  /*8210*/  HADD2.F32 R27, -RZ, R27.H1_H1 ;  /* 0x3000001bff1b7230 */ /* 0x000fe40000004100 */
[----:B------:R-:W-:Y:S01]  /*8220*/  FFMA.FTZ R44, R33, R38, R39 ;  /* 0x00000026212c7223 */ /* 0x000fe20000010027 */
[--C-:B------:R-:W-:Y:S01]  /*8230*/  HADD2.F32 R35, -RZ, R37.reuse.H0_H0 ;  /* 0x20000025ff237230 */ /* 0x100fe20000004100 */
[----:B------:R-:W-:Y:S01]  /*8240*/  F2FP.SATFINITE.E4M3.F32.PACK_AB_MERGE_C R34, R49, R34, RZ ;  /* 0x000000223122723e */ /* 0x000fe200048070ff */
[--C-:B------:R-:W-:Y:S02]  /*8250*/  HADD2.F32 R33, -RZ, R36.reuse.H0_H0 ;  /* 0x20000024ff217230 */ /* 0x100fe40000004100 */
[----:B------:R-:W-:Y:S02]  /*8260*/  HADD2.F32 R38, -RZ, R37.H1_H1 ;  /* 0x30000025ff267230 */ /* 0x000fe40000004100 */
[----:B------:R-:W-:Y:S01]  /*8270*/  FMUL.FTZ R39, R28, R35 ;  /* 0x000000231c277220 */ /* 0x000fe20000410000 */
[----:B------:R-:W-:-:S02]  /*8280*/  HADD2.F32 R36, -RZ, R36.H1_H1 ;  /* 0x30000024ff247230 */ /* 0x000fc40000004100 */
[----:B------:R-:W-:Y:S01]  /*8290*/  FMUL.FTZ R41, R28, R33 ;  /* 0x000000211c297220 */ /* 0x000fe20000410000 */
[--C-:B------:R-:W-:Y:S01]  /*82a0*/  HADD2.F32 R20, -RZ, R13.reuse.H0_H0 ;  /* 0x2000000dff147230 */ /* 0x100fe20000004100 */
[----:B------:R-:W-:Y:S01]  /*82b0*/  F2FP.F16.E4M3.UNPACK_B R37, R4.H1 ;  /* 0x00000004ff25723e */ /* 0x000fe200030006ff */
[----:B------:R-:W-:Y:S02]  /*82c0*/  HADD2.F32 R13, -RZ, R13.H1_H1 ;  /* 0x3000000dff0d7230 */ /* 0x000fe40000004100 */
[C---:B------:R-:W-:Y:S01]  /*82d0*/  FMUL.FTZ R40, R27.reuse, R38 ;  /* 0x000000261b287220 */ /* 0x040fe20000410000 */
[----:B------:R-:W-:Y:S01]  /*82e0*/  F2FP.F16.E4M3.UNPACK_B R28, R3.H1 ;  /* 0x00000003ff1c723e */ /* 0x000fe200030006ff */
[----:B------:R-:W-:Y:S01]  /*82f0*/  FMUL.FTZ R27, R27, R36 ;  /* 0x000000241b1b7220 */ /* 0x000fe20000410000 */
[C---:B------:R-:W-:Y:S01]  /*8300*/  FFMA.FTZ R39, R20.reuse, R33, -R39 ;  /* 0x0000002114277223 */ /* 0x040fe20000010827 */
[----:B------:R-:W-:Y:S01]  /*8310*/  FFMA.FTZ R41, R20, R35, R41 ;  /* 0x0000002314297223 */ /* 0x000fe20000010029 */
[----:B------:R-:W-:-:S02]  /*8320*/  HADD2.F32 R35, -RZ, R37.H0_H0 ;  /* 0x20000025ff237230 */ /* 0x000fc40000004100 */
[C---:B------:R-:W-:Y:S01]  /*8330*/  FFMA.FTZ R38, R13.reuse, R38, R27 ;  /* 0x000000260d267223 */ /* 0x040fe2000001001b */
[----:B------:R-:W-:Y:S02]  /*8340*/  HADD2.F32 R20, -RZ, R26.H0_H0 ;  /* 0x2000001aff147230 */ /* 0x000fe40000004100 */
[----:B------:R-:W-:Y:S01]  /*8350*/  FFMA.FTZ R40, R13, R36, -R40 ;  /* 0x000000240d287223 */ /* 0x000fe20000010828 */
[--C-:B------:R-:W-:Y:S01]  /*8360*/  HADD2.F32 R27, -RZ, R28.reuse.H0_H0 ;  /* 0x2000001cff1b7230 */ /* 0x100fe20000004100 */
[----:B------:R-:W-:Y:S01]  /*8370*/  F2FP.F16.E4M3.UNPACK_B R3, R3 ;  /* 0x00000003ff03723e */ /* 0x000fe200020006ff */
[----:B------:R-:W-:Y:S02]  /*8380*/  HADD2.F32 R33, -RZ, R28.H1_H1 ;  /* 0x3000001cff217230 */ /* 0x000fe40000004100 */
[C---:B------:R-:W-:Y:S01]  /*8390*/  FMUL.FTZ R28, R20.reuse, R35 ;  /* 0x00000023141c7220 */ /* 0x040fe20000410000 */
[----:B------:R-:W-:Y:S02]  /*83a0*/  HADD2.F32 R13, -RZ, R14.H0_H0 ;  /* 0x2000000eff0d7230 */ /* 0x000fe40000004100 */
[----:B------:R-:W-:Y:S01]  /*83b0*/  FMUL.FTZ R20, R20, R27 ;  /* 0x0000001b14147220 */ /* 0x000fe20000410000 */
[----:B------:R-:W-:Y:S01]  /*83c0*/  HADD2.F32 R37, -RZ, R37.H1_H1 ;  /* 0x30000025ff257230 */ /* 0x000fe20000004100 */
[----:B------:R-:W-:Y:S01]  /*83d0*/  F2FP.SATFINITE.E4M3.F32.PACK_AB_MERGE_C R44, R44, R45, RZ ;  /* 0x0000002d2c2c723e */ /* 0x000fe200048070ff */
[----:B------:R-:W-:-:S02]  /*83e0*/  HADD2.F32 R26, -RZ, R26.H1_H1 ;  /* 0x3000001aff1a7230 */ /* 0x000fc40000004100 */
        /* <DEDUP_REMOVED lines=8> */
[----:B------:R-:W-:Y:S02]  /*8470*/  HADD2.F32 R4, -RZ, R7.H0_H0 ;  /* 0x20000007ff047230 */ /* 0x000fe40000004100 */
[----:B------:R-:W-:Y:S01]  /*8480*/  FFMA.FTZ R46, R14, R37, R26 ;  /* 0x000000250e2e7223 */ /* 0x000fe2000001001a */
[----:B------:R-:W-:-:S02]  /*8490*/  HADD2.F32 R26, -RZ, R20.H0_H0 ;  /* 0x20000014ff1a7230 */ /* 0x000fc40000004100 */
[----:B------:R-:W-:Y:S01]  /*84a0*/  FFMA.FTZ R33, R14, R33, -R27 ;  /* 0x000000210e217223 */ /* 0x000fe2000001081b */
        /* <DEDUP_REMOVED lines=9> */
[----:B------:R-:W-:Y:S01]  /*8540*/  FMUL.FTZ R7, R7, R14 ;  /* 0x0000000e07077220 */ /* 0x000fe20000410000 */
        /* <DEDUP_REMOVED lines=14> */
[----:B------:R0:W-:Y:S04]  /*8630*/  STS.128 [R50+0xb000], R4 ;  /* 0x00b0000432007388 */ /* 0x0001e80000000c00 */
[----:B------:R0:W-:Y:S02]  /*8640*/  STS.128 [R0+0xb000], R8 ;  /* 0x00b0000800007388 */ /* 0x0001e40000000c00 */
.L_x_15484:
[----:B------:R-:W-:Y:S05]  /*8650*/  BSYNC B0 ;  /* 0x0000000000007941 */ /* 0x000fea0003800000 */
.L_x_15477:
        /* <DEDUP_REMOVED lines=8> */
.L_x_15474:
[----:B------:R-:W-:-:S13]  /*86e0*/  ISETP.NE.AND P0, PT, R157, 0x3, PT ;  /* 0x000000039d00780c */ /* 0x000fda0003f05270 */
[----:B------:R-:W-:Y:S05]  /*86f0*/  @!P0 BRA `(.L_x_15492) ;  /* 0x0000000000048947 */ /* 0x000fea0003800000 */
[----:B------:R-:W-:Y:S01]  /*8700*/  BPT.TRAP 0x1 ;  /* 0x000000040000795c */ /* 0x000fe20000300000 */
.L_x_15492:
[----:B0----5:R-:W-:Y:S01]  /*8710*/  IMAD R12, R22, 0x8, R18 ;  /* 0x00000008160c7824 */ /* 0x021fe200078e0212 */
[----:B-1----:R-:W-:-:S04]  /*8720*/  SHF.L.U32 R3, R156, 0x1f, RZ ;  /* 0x0000001f9c037819 */ /* 0x002fc800000006ff */
[----:B------:R0:W1:Y:S01]  /*8730*/  SYNCS.PHASECHK.TRANS64.TRYWAIT P1, [R12+URZ+0x13230], R3 ;  /* 0x013230030c0075a7 */ /* 0x000062000802017f */
[----:B------:R-:W-:Y:S05]  /*8740*/  @!P0 BRA `(.L_x_15493) ;  /* 0x0000000000048947 */ /* 0x000fea0003800000 */
[----:B------:R-:W-:Y:S01]  /*8750*/  BPT.TRAP 0x1 ;  /* 0x000000040000795c */ /* 0x000fe20000300000 */
.L_x_15493:
[----:B--2---:R-:W-:-:S05]  /*8760*/  VIADD R0, R18, 0xe000 ;  /* 0x0000e00012007836 */ /* 0x004fca0000000000 */
        /* <DEDUP_REMOVED lines=8> */
.L_x_15494:
[----:B--2---:R-:W-:Y:S01]  /*87f0*/  IMAD.MOV.U32 R4, RZ, RZ, R10 ;  /* 0x000000ffff047224 */ /* 0x004fe200078e000a */
[----:B------:R-:W-:Y:S05]  /*8800*/  WARPSYNC.ALL ;  /* 0x0000000000007948 */ /* 0x000fea0003800000 */
[----:B------:R-:W-:Y:S01]  /*8810*/  IMAD.MOV.U32 R5, RZ, RZ, -0x7fffffe0 ;  /* 0x80000020ff057424 */ /* 0x000fe200078e00ff */
[----:B------:R-:W-:Y:S01]  /*8820*/  R2UR UR6, R4 ;  /* 0x00000000040672ca */ /* 0x000fe200000e0000 */
[----:B------:R-:W-:Y:S01]  /*8830*/  WARPGROUP.ARRIVE ;  /* 0x00000000000079c5 */ /* 0x000fe20000000000 */
[----:B------:R-:W-:Y:S01]  /*8840*/  LOP3.LUT R4, R29, 0x10000, RZ, 0xfc, !PT ;  /* 0x000100001d047812 */ /* 0x000fe200078efcff */
[----:B------:R-:W-:Y:S01]  /*8850*/  IMAD.MOV.U32 R7, RZ, RZ, -0x7fffffe0 ;  /* 0x80000020ff077424 */ /* 0x000fe200078e00ff */
[C---:B------:R-:W-:Y:S01]  /*8860*/  R2UR UR7, R5.reuse ;  /* 0x00000000050772ca */ /* 0x040fe200000e0000 */
[----:B------:R-:W-:Y:S01]  /*8870*/  VIADD R8, R10, 0x100 ;  /* 0x000001000a087836 */ /* 0x000fe20000000000 */
[----:B------:R-:W-:Y:S01]  /*8880*/  R2UR UR4, R4 ;  /* 0x00000000040472ca */ /* 0x000fe200000e0000 */
[----:B------:R-:W-:Y:S01]  /*8890*/  IMAD.MOV.U32 R9, RZ, RZ, -0x7fffffe0 ;  /* 0x80000020ff097424 */ /* 0x000fe200078e00ff */
[----:B------:R-:W-:Y:S01]  /*88a0*/  R2UR UR5, R5 ;  /* 0x00000000050572ca */ /* 0x000fe200000e0000 */
[C---:B----4-:R-:W-:Y:S01]  /*88b0*/  VIADD R14, R10.reuse, 0x200 ;  /* 0x000002000a0e7836 */ /* 0x050fe20000000000 */
[----:B------:R-:W-:Y:S01]  /*88c0*/  IADD3 R6, R10, 0x80, RZ ;  /* 0x000000800a067810 */ /* 0x000fe20007ffe0ff */
[----:B------:R-:W-:Y:S01]  /*88d0*/  IMAD.MOV.U32 R15, RZ, RZ, -0x7fffffe0 ;  /* 0x80000020ff0f7424 */ /* 0x000fe200078e00ff */
[----:B------:R-:W-:Y:S01]  /*88e0*/  R2UR UR11, R7 ;  /* 0x00000000070b72ca */ /* 0x000fe200000e0000 */
[----:B------:R-:W-:Y:S01]  /*88f0*/  IMAD.MOV.U32 R11, RZ, RZ, -0x7fffffe0 ;  /* 0x80000020ff0b7424 */ /* 0x000fe200078e00ff */
[----:B------:R-:W-:Y:S01]  /*8900*/  R2UR UR10, R6 ;  /* 0x00000000060a72ca */ /* 0x000fe200000e0000 */
[----:B------:R-:W-:Y:S01]  /*8910*/  VIADD R6, R10, 0x180 ;  /* 0x000001800a067836 */ /* 0x000fe20000000000 */
[----:B------:R-:W-:-:S02]  /*8920*/  R2UR UR8, R4 ;  /* 0x00000000040872ca */ /* 0x000fc400000e0000 */
[----:B------:R-:W-:Y:S02]  /*8930*/  R2UR UR9, R5 ;  /* 0x00000000050972ca */ /* 0x000fe400000e0000 */
[----:B------:R-:W-:Y:S01]  /*8940*/  R2UR UR14, R8 ;  /* 0x00000000080e72ca */ /* 0x000fe200000e0000 */
[----:B------:R-:W-:Y:S01]  /*8950*/  QGMMA.64x32x32.F32.E4M3.E4M3 R88, gdesc[UR4], RZ, !UPT, gsb0 ;  /* 0x00600000045879f3 */ /* 0x000fe2000c0008ff */
[----:B------:R-:W-:Y:S01]  /*8960*/  R2UR UR15, R9 ;  /* 0x00000000090f72ca */ /* 0x000fe200000e0000 */
[----:B------:R-:W-:Y:S01]  /*8970*/  VIADD R8, R10, 0x82 ;  /* 0x000000820a087836 */ /* 0x000fe20000000000 */
[----:B------:R-:W-:Y:S01]  /*8980*/  R2UR UR12, R4 ;  /* 0x00000000040c72ca */ /* 0x000fe200000e0000 */
[----:B------:R-:W-:Y:S01]  /*8990*/  IMAD.MOV.U32 R9, RZ, RZ, -0x7fffffe0 ;  /* 0x80000020ff097424 */ /* 0x000fe200078e00ff */
[----:B------:R-:W-:Y:S02]  /*89a0*/  R2UR UR13, R5 ;  /* 0x00000000050d72ca */ /* 0x000fe400000e0000 */
        /* <DEDUP_REMOVED lines=8> */
[----:B------:R-:W-:Y:S02]  /*8a30*/  R2UR UR20, R4 ;  /* 0x00000000041472ca */ /* 0x000fe400000e0000 */
[----:B------:R-:W-:Y:S02]  /*8a40*/  R2UR UR21, R5 ;  /* 0x00000000051572ca */ /* 0x000fe400000e0000 */
[----:B------:R-:W-:Y:S01]  /*8a50*/  R2UR UR6, R6 ;  /* 0x00000000060672ca */ /* 0x000fe200000e0000 */
[----:B------:R-:W-:Y:S01]  /*8a60*/  VIADD R6, R10, 0x102 ;  /* 0x000001020a067836 */ /* 0x000fe20000000000 */
[----:B------:R-:W-:Y:S01]  /*8a70*/  R2UR UR7, R7 ;  /* 0x00000000070772ca */ /* 0x000fe200000e0000 */
[----:B------:R-:W-:Y:S01]  /*8a80*/  IMAD.MOV.U32 R7, RZ, RZ, -0x7fffffe0 ;  /* 0x80000020ff077424 */ /* 0x000fe200078e00ff */
        /* <DEDUP_REMOVED lines=53> */
.L_x_15496:
[----:B------:R-:W2:Y:S01]  /*8de0*/  LDL R0, [R1+0x4c] ;  /* 0x00004c0001007983 */ /* 0x000ea20000100800 */
[----:B01----:R-:W0:Y:S03]  /*8df0*/  LDC R3, c[0x0][0x448] ;  /* 0x00011200ff037b82 */ /* 0x003e260000000800 */
        /* <DEDUP_REMOVED lines=10> */
[----:B-1----:R-:W-:-:S05]  /*8ea0*/  @P4 SHF.R.U32.HI R8, RZ, R9, R0 ;  /* 0x00000009ff084219 */ /* 0x002fca0000011600 */
[----:B------:R-:W0:Y:S01]  /*8eb0*/  SHFL.IDX PT, R9, R8, 0x1, 0x1c1f ;  /* 0x003c1f0008097f89 */ /* 0x000e2200000e0000 */
[----:B------:R-:W-:Y:S02]  /*8ec0*/  IMAD.MOV.U32 R3, RZ, RZ, -0xa0 ;  /* 0xffffff60ff037424 */ /* 0x000fe400078e00ff */
[C---:B---3--:R-:W-:Y:S02]  /*8ed0*/  IMAD R0, R104.reuse, -0xa0, R106 ;  /* 0xffffff6068007824 */ /* 0x048fe400078e026a */
[----:B------:R-:W-:-:S03]  /*8ee0*/  IMAD R3, R104, R3, 0xa1 ;  /* 0x000000a168037424 */ /* 0x000fc600078e0203 */
[----:B------:R-:W-:Y:S01]  /*8ef0*/  IADD3 R0, R0, 0xa0, RZ ;  /* 0x000000a000007810 */ /* 0x000fe20007ffe0ff */
[----:B----4-:R-:W-:-:S04]  /*8f00*/  IMAD R3, R10, -0x2, R3 ;  /* 0xfffffffe0a037824 */ /* 0x010fc800078e0203 */
[----:B------:R-:W-:Y:S01]  /*8f10*/  IMAD R10, R10, -0x2, R0 ;  /* 0xfffffffe0a0a7824 */ /* 0x000fe200078e0200 */
        /* <DEDUP_REMOVED lines=135> */
[----:B------:R-:W-:Y:S01]  /*9790*/  FFMA.FTZ R30, R2, R13, -R39 ;  /* 0x0000000d021e7223 */ /* 0x000fe20000010827 */
[----:B------:R-:W-:Y:S02]  /*97a0*/  FSEL R13, R88, -INF , P1 ;  /* 0xff800000580d7808 */ /* 0x000fe40000800000 */
[----:B------:R0:W-:Y:S01]  /*97b0*/  MUFU.EX2 R20, R91 ;  /* 0x0000005b00147308 */ /* 0x0001e20000000800 */
[----:B------:R-:W-:-:S02]  /*97c0*/  ISETP.GT.AND P1, PT, R3, 0x9, PT ;  /* 0x000000090300780c */ /* 0x000fc40003f24270 */
[----:B------:R-:W-:Y:S02]  /*97d0*/  FMNMX.FTZ R10, R13, R89, !PT ;  /* 0x000000590d0a7209 */ /* 0x000fe40007810000 */
[----:B------:R-:W-:Y:S02]  /*97e0*/  ISETP.GT.AND P2, PT, R3, 0x10, PT ;  /* 0x000000100300780c */ /* 0x000fe40003f44270 */
[----:B0-----:R-:W-:Y:S01]  /*97f0*/  FSEL R91, R92, -INF , P3 ;  /* 0xff8000005c5b7808 */ /* 0x001fe20001800000 */
[----:B------:R0:W-:Y:S01]  /*9800*/  MUFU.EX2 R8, R30 ;  /* 0x0000001e00087308 */ /* 0x0001e20000000800 */
[----:B------:R-:W-:Y:S01]  /*9810*/  FSEL R93, R93, -INF , P1 ;  /* 0xff8000005d5d7808 */ /* 0x000fe20000800000 */
[----:B------:R-:W-:Y:S01]  /*9820*/  FFMA.FTZ R34, R2, R15, -R39 ;  /* 0x0000000f02227223 */ /* 0x000fe20000010827 */
[----:B------:R-:W-:Y:S02]  /*9830*/  ISETP.GT.AND P1, PT, R3, 0x11, PT ;  /* 0x000000110300780c */ /* 0x000fe40003f24270 */
[----:B------:R-:W-:-:S02]  /*9840*/  FSEL R15, R96, -INF , P2 ;  /* 0xff800000600f7808 */ /* 0x000fc40001000000 */
[----:B0-----:R-:W-:-:S04]  /*9850*/  FMNMX.FTZ R30, R91, R10, !PT ;  /* 0x0000000a5b1e7209 */ /* 0x001fc80007810000 */
[----:B------:R-:W-:Y:S02]  /*9860*/  FMNMX.FTZ R30, R93, R30, !PT ;  /* 0x0000001e5d1e7209 */ /* 0x000fe40007810000 */
[----:B------:R-:W-:Y:S02]  /*9870*/  ISETP.GT.AND P2, PT, R3, 0x18, PT ;  /* 0x000000180300780c */ /* 0x000fe40003f44270 */
[----:B------:R-:W-:Y:S02]  /*9880*/  FSEL R97, R97, -INF , P1 ;  /* 0xff80000061617808 */ /* 0x000fe40000800000 */
[----:B------:R-:W-:Y:S01]  /*9890*/  FMNMX.FTZ R30, R15, R30, !PT ;  /* 0x0000001e0f1e7209 */ /* 0x000fe20007810000 */
[C-C-:B------:R-:W-:Y:S01]  /*98a0*/  FFMA.FTZ R26, R2.reuse, R95, -R39.reuse ;  /* 0x0000005f021a7223 */ /* 0x140fe20000010827 */
[----:B------:R-:W-:-:S01]  /*98b0*/  FFMA.FTZ R95, R2, R99, -R39 ;  /* 0x00000063025f7223 */ /* 0x000fc20000010827 */
[----:B------:R-:W-:Y:S02]  /*98c0*/  ISETP.GT.AND P1, PT, R3, 0x19, PT ;  /* 0x000000190300780c */ /* 0x000fe40003f24270 */
[----:B------:R-:W-:-:S02]  /*98d0*/  FSEL R99, R100, -INF , P2 ;  /* 0xff80000064637808 */ /* 0x000fc40001000000 */
[----:B------:R-:W-:Y:S02]  /*98e0*/  FMNMX.FTZ R30, R97, R30, !PT ;  /* 0x0000001e611e7209 */ /* 0x000fe40007810000 */
[----:B------:R-:W-:Y:S02]  /*98f0*/  FSEL R101, R101, -INF , P1 ;  /* 0xff80000065657808 */ /* 0x000fe40000800000 */
[----:B------:R-:W-:Y:S02]  /*9900*/  ISETP.GT.AND P1, PT, R3, 0x20, PT ;  /* 0x000000200300780c */ /* 0x000fe40003f24270 */
[----:B------:R-:W-:Y:S02]  /*9910*/  FMNMX.FTZ R30, R99, R30, !PT ;  /* 0x0000001e631e7209 */ /* 0x000fe40007810000 */
[----:B------:R-:W-:Y:S02]  /*9920*/  ISETP.GT.AND P2, PT, R3, 0x21, PT ;  /* 0x000000210300780c */ /* 0x000fe40003f44270 */
[----:B------:R-:W-:-:S02]  /*9930*/  FSEL R135, R72, -INF , P1 ;  /* 0xff80000048877808 */ /* 0x000fc40000800000 */
[----:B------:R-:W-:Y:S01]  /*9940*/  FMNMX.FTZ R30, R101, R30, !PT ;  /* 0x0000001e651e7209 */ /* 0x000fe20007810000 */
[----:B------:R0:W-:Y:S01]  /*9950*/  MUFU.EX2 R10, R34 ;  /* 0x00000022000a7308 */ /* 0x0001e20000000800 */
[----:B------:R-:W-:Y:S02]  /*9960*/  ISETP.GT.AND P1, PT, R3, 0x28, PT ;  /* 0x000000280300780c */ /* 0x000fe40003f24270 */
[----:B------:R-:W-:Y:S01]  /*9970*/  FSEL R73, R73, -INF , P2 ;  /* 0xff80000049497808 */ /* 0x000fe20001000000 */
[----:B------:R-:W-:-:S01]  /*9980*/  FFMA.FTZ R42, R2, R75, -R39 ;  /* 0x0000004b022a7223 */ /* 0x000fc20000010827 */
[----:B------:R-:W-:Y:S02]  /*9990*/  ISETP.GT.AND P2, PT, R3, 0x29, PT ;  /* 0x000000290300780c */ /* 0x000fe40003f44270 */
[----:B0-----:R-:W-:Y:S02]  /*99a0*/  FMNMX.FTZ R34, R135, R30, !PT ;  /* 0x0000001e87227209 */ /* 0x001fe40007810000 */
[----:B------:R-:W-:-:S02]  /*99b0*/  FSEL R75, R76, -INF , P1 ;  /* 0xff8000004c4b7808 */ /* 0x000fc40000800000 */
        /* <DEDUP_REMOVED lines=10> */
[----:B------:R-:W-:Y:S01]  /*9a60*/  FMNMX.FTZ R38, R105, R38, !PT ;  /* 0x0000002669267209 */ /* 0x000fe20007810000 */
[----:B------:R-:W-:Y:S01]  /*9a70*/  FFMA.FTZ R137, R2, R79, -R39 ;  /* 0x0000004f02897223 */ /* 0x000fe20000010827 */
[----:B------:R-:W-:Y:S02]  /*9a80*/  ISETP.GT.AND P2, PT, R3, 0x39, PT ;  /* 0x000000390300780c */ /* 0x000fe40003f44270 */
[----:B------:R-:W-:-:S02]  /*9a90*/  FSEL R79, R84, -INF , P1 ;  /* 0xff800000544f7808 */ /* 0x000fc40000800000 */
[----:B------:R-:W-:Y:S01]  /*9aa0*/  FMNMX.FTZ R38, R81, R38, !PT ;  /* 0x0000002651267209 */ /* 0x000fe20007810000 */
[----:B------:R0:W-:Y:S01]  /*9ab0*/  MUFU.EX2 R30, R42 ;  /* 0x0000002a001e7308 */ /* 0x0001e20000000800 */
[----:B------:R-:W-:Y:S02]  /*9ac0*/  FSEL R85, R85, -INF , P2 ;  /* 0xff80000055557808 */ /* 0x000fe40001000000 */
[C---:B------:R-:W-:Y:S02]  /*9ad0*/  ISETP.GT.AND P1, PT, R3.reuse, 0x40, PT ;  /* 0x000000400300780c */ /* 0x040fe40003f24270 */
[----:B------:R-:W-:Y:S02]  /*9ae0*/  ISETP.GT.AND P2, PT, R3, 0x41, PT ;  /* 0x000000410300780c */ /* 0x000fe40003f44270 */
[----:B0-----:R-:W-:Y:S01]  /*9af0*/  FMNMX.FTZ R42, R79, R38, !PT ;  /* 0x000000264f2a7209 */ /* 0x001fe20007810000 */
[----:B------:R0:W-:Y:S03]  /*9b00*/  MUFU.EX2 R34, R46 ;  /* 0x0000002e00227308 */ /* 0x0001e60000000800 */
[----:B------:R-:W-:Y:S01]  /*9b10*/  FMNMX.FTZ R42, R85, R42, !PT ;  /* 0x0000002a552a7209 */ /* 0x000fe20007810000 */
[----:B0-----:R-:W-:Y:S01]  /*9b20*/  FFMA.FTZ R46, R2, R107, -R39 ;  /* 0x0000006b022e7223 */ /* 0x001fe20000010827 */
[----:B------:R-:W-:-:S02]  /*9b30*/  FSEL R107, R56, -INF , P1 ;  /* 0xff800000386b7808 */ /* 0x000fc40000800000 */
[----:B------:R-:W-:Y:S02]  /*9b40*/  ISETP.GT.AND P1, PT, R3, 0x48, PT ;  /* 0x000000480300780c */ /* 0x000fe40003f24270 */
[----:B------:R-:W-:Y:S02]  /*9b50*/  FSEL R57, R57, -INF , P2 ;  /* 0xff80000039397808 */ /* 0x000fe40001000000 */
[----:B------:R-:W-:Y:S01]  /*9b60*/  FMNMX.FTZ R42, R107, R42, !PT ;  /* 0x0000002a6b2a7209 */ /* 0x000fe20007810000 */
[----:B------:R-:W-:-:S01]  /*9b70*/  FFMA.FTZ R139, R2, R83, -R39 ;  /* 0x00000053028b7223 */ /* 0x000fc20000010827 */
[----:B------:R-:W-:Y:S02]  /*9b80*/  ISETP.GT.AND P2, PT, R3, 0x49, PT ;  /* 0x000000490300780c */ /* 0x000fe40003f44270 */
[----:B------:R-:W-:Y:S02]  /*9b90*/  FSEL R83, R60, -INF , P1 ;  /* 0xff8000003c537808 */ /* 0x000fe40000800000 */
[----:B------:R-:W-:Y:S01]  /*9ba0*/  FMNMX.FTZ R42, R57, R42, !PT ;  /* 0x0000002a392a7209 */ /* 0x000fe20007810000 */
[----:B------:R0:W-:Y:S01]  /*9bb0*/  MUFU.EX2 R38, R46 ;  /* 0x0000002e00267308 */ /* 0x0001e20000000800 */
[----:B------:R-:W-:-:S02]  /*9bc0*/  ISETP.GT.AND P1, PT, R3, 0x50, PT ;  /* 0x000000500300780c */ /* 0x000fc40003f24270 */
[----:B------:R-:W-:Y:S01]  /*9bd0*/  FSEL R61, R61, -INF , P2 ;  /* 0xff8000003d3d7808 */ /* 0x000fe20001000000 */
[----:B------:R-:W-:-:S01]  /*9be0*/  FFMA.FTZ R50, R2, R109, -R39 ;  /* 0x0000006d02327223 */ /* 0x000fc20000010827 */
[----:B------:R-:W-:Y:S02]  /*9bf0*/  ISETP.GT.AND P2, PT, R3, 0x51, PT ;  /* 0x000000510300780c */ /* 0x000fe40003f44270 */
[----:B0-----:R-:W-:Y:S02]  /*9c00*/  FMNMX.FTZ R46, R83, R42, !PT ;  /* 0x0000002a532e7209 */ /* 0x001fe40007810000 */
[----:B------:R-:W-:Y:S02]  /*9c10*/  FSEL R109, R64, -INF , P1 ;  /* 0xff800000406d7808 */ /* 0x000fe40000800000 */
[----:B------:R-:W-:Y:S02]  /*9c20*/  FMNMX.FTZ R46, R61, R46, !PT ;  /* 0x0000002e3d2e7209 */ /* 0x000fe40007810000 */
[----:B------:R-:W-:-:S02]  /*9c30*/  ISETP.GT.AND P1, PT, R3, 0x58, PT ;  /* 0x000000580300780c */ /* 0x000fc40003f24270 */
[----:B------:R-:W-:Y:S02]  /*9c40*/  FSEL R65, R65, -INF , P2 ;  /* 0xff80000041417808 */ /* 0x000fe40001000000 */
[----:B------:R-:W-:Y:S01]  /*9c50*/  FMNMX.FTZ R46, R109, R46, !PT ;  /* 0x0000002e6d2e7209 */ /* 0x000fe20007810000 */
[----:B------:R-:W-:-:S01]  /*9c60*/  FFMA.FTZ R141, R2, R87, -R39 ;  /* 0x00000057028d7223 */ /* 0x000fc20000010827 */
[----:B------:R-:W-:Y:S02]  /*9c70*/  ISETP.GT.AND P2, PT, R3, 0x59, PT ;  /* 0x000000590300780c */ /* 0x000fe40003f44270 */
[----:B------:R-:W-:Y:S02]  /*9c80*/  FSEL R87, R68, -INF , P1 ;  /* 0xff80000044577808 */ /* 0x000fe40000800000 */
[----:B------:R-:W-:Y:S02]  /*9c90*/  FMNMX.FTZ R46, R65, R46, !PT ;  /* 0x0000002e412e7209 */ /* 0x000fe40007810000 */
[----:B------:R-:W-:-:S02]  /*9ca0*/  FSEL R69, R69, -INF , P2 ;  /* 0xff80000045457808 */ /* 0x000fc40001000000 */
[----:B------:R-:W-:Y:S02]  /*9cb0*/  ISETP.GT.AND P1, PT, R3, 0x60, PT ;  /* 0x000000600300780c */ /* 0x000fe40003f24270 */
[----:B------:R-:W-:Y:S01]  /*9cc0*/  FMNMX.FTZ R46, R87, R46, !PT ;  /* 0x0000002e572e7209 */ /* 0x000fe20007810000 */
[----:B------:R0:W-:Y:S01]  /*9cd0*/  MUFU.EX2 R42, R50 ;  /* 0x00000032002a7308 */ /* 0x0001e20000000800 */
[----:B------:R-:W-:Y:S02]  /*9ce0*/  ISETP.GT.AND P2, PT, R3, 0x61, PT ;  /* 0x000000610300780c */ /* 0x000fe40003f44270 */
[----:B------:R-:W-:Y:S01]  /*9cf0*/  FMNMX.FTZ R46, R69, R46, !PT ;  /* 0x0000002e452e7209 */ /* 0x000fe20007810000 */
[----:B0-----:R-:W-:-:S01]  /*9d00*/  FFMA.FTZ R50, R2, R111, -R39 ;  /* 0x0000006f02327223 */ /* 0x001fc20000010827 */
[----:B------:R-:W-:Y:S02]  /*9d10*/  FSEL R111, R40, -INF , P1 ;  /* 0xff800000286f7808 */ /* 0x000fe40000800000 */
[----:B------:R-:W-:-:S02]  /*9d20*/  ISETP.GT.AND P1, PT, R3, 0x68, PT ;  /* 0x000000680300780c */ /* 0x000fc40003f24270 */
[----:B------:R-:W-:Y:S02]  /*9d30*/  FSEL R41, R41, -INF , P2 ;  /* 0xff80000029297808 */ /* 0x000fe40001000000 */
[----:B------:R-:W-:Y:S01]  /*9d40*/  FMNMX.FTZ R46, R111, R46, !PT ;  /* 0x0000002e6f2e7209 */ /* 0x000fe20007810000 */
[----:B------:R-:W-:Y:S01]  /*9d50*/  FFMA.FTZ R143, R2, R59, -R39 ;  /* 0x0000003b028f7223 */ /* 0x000fe20000010827 */
[----:B------:R-:W-:Y:S02]  /*9d60*/  ISETP.GT.AND P2, PT, R3, 0x69, PT ;  /* 0x000000690300780c */ /* 0x000fe40003f44270 */
        /* <DEDUP_REMOVED lines=9> */
[----:B------:R-:W-:-:S02]  /*9e00*/  ISETP.GT.AND P1, PT, R3, 0x78, PT ;  /* 0x000000780300780c */ /* 0x000fc40003f24270 */
[----:B------:R-:W-:Y:S02]  /*9e10*/  FSEL R49, R49, -INF , P2 ;  /* 0xff80000031317808 */ /* 0x000fe40001000000 */
[----:B------:R-:W-:Y:S01]  /*9e20*/  FMNMX.FTZ R46, R113, R46, !PT ;  /* 0x0000002e712e7209 */ /* 0x000fe20007810000 */
[----:B------:R-:W-:Y:S01]  /*9e30*/  FFMA.FTZ R145, R2, R63, -R39 ;  /* 0x0000003f02917223 */ /* 0x000fe20000010827 */
[----:B------:R-:W-:Y:S02]  /*9e40*/  ISETP.GT.AND P2, PT, R3, 0x79, PT ;  /* 0x000000790300780c */ /* 0x000fe40003f44270 */
[----:B------:R-:W-:Y:S02]  /*9e50*/  FSEL R63, R52, -INF , P1 ;  /* 0xff800000343f7808 */ /* 0x000fe40000800000 */
[----:B------:R-:W-:Y:S02]  /*9e60*/  FMNMX.FTZ R46, R49, R46, !PT ;  /* 0x0000002e312e7209 */ /* 0x000fe40007810000 */
[----:B------:R-:W-:-:S02]  /*9e70*/  FSEL R53, R53, -INF , P2 ;  /* 0xff80000035357808 */ /* 0x000fc40001000000 */
[----:B------:R-:W-:Y:S02]  /*9e80*/  ISETP.GT.AND P1, PT, R3, 0x80, PT ;  /* 0x000000800300780c */ /* 0x000fe40003f24270 */
        /* <DEDUP_REMOVED lines=27> */
[----:B------:R-:W-:-:S04]  /*a040*/  FMNMX.FTZ R46, R71, R46, !PT ;  /* 0x0000002e472e7209 */ /* 0x000fc80007810000 */
[----:B------:R-:W-:Y:S01]  /*a050*/  FMNMX.FTZ R3, R37, R46, !PT ;  /* 0x0000002e25037209 */ /* 0x000fe20007810000 */
[----:B------:R0:W-:Y:S04]  /*a060*/  MUFU.EX2 R24, R48 ;  /* 0x0000003000187308 */ /* 0x0001e80000000800 */
[----:B0-----:R-:W0:Y:S02]  /*a070*/  SHFL.BFLY PT, R48, R3, 0x2, 0x1f ;  /* 0x0c401f0003307f89 */ /* 0x001e2400000e0000 */
        /* <DEDUP_REMOVED lines=10> */
[C-C-:B------:R-:W-:Y:S01]  /*a120*/  FFMA.FTZ R60, R2.reuse, R91, -R56.reuse ;  /* 0x0000005b023c7223 */ /* 0x140fe20000010838 */
[----:B------:R-:W0:Y:S01]  /*a130*/  MUFU.EX2 R9, R9 ;  /* 0x0000000900097308 */ /* 0x000e220000000800 */
[----:B------:R-:W-:-:S01]  /*a140*/  FFMA.FTZ R89, R2, R93, -R56 ;  /* 0x0000005d02597223 */ /* 0x000fc20000010838 */
[----:B------:R-:W-:-:S06]  /*a150*/  FFMA.FTZ R15, R2, R15, -R56 ;  /* 0x0000000f020f7223 */ /* 0x000fcc0000010838 */
[----:B------:R-:W-:Y:S08]  /*a160*/  MUFU.EX2 R13, R13 ;  /* 0x0000000d000d7308 */ /* 0x000ff00000000800 */
[----:B------:R-:W1:Y:S01]  /*a170*/  MUFU.EX2 R58, R58 ;  /* 0x0000003a003a7308 */ /* 0x000e620000000800 */
[----:B------:R-:W-:-:S07]  /*a180*/  FFMA.FTZ R62, R2, R97, -R56 ;  /* 0x00000061023e7223 */ /* 0x000fce0000010838 */
[----:B------:R-:W2:Y:S08]  /*a190*/  MUFU.EX2 R11, R11 ;  /* 0x0000000b000b7308 */ /* 0x000eb00000000800 */
[----:B------:R-:W3:Y:S01]  /*a1a0*/  MUFU.EX2 R60, R60 ;  /* 0x0000003c003c7308 */ /* 0x000ee20000000800 */
[----:B------:R-:W-:-:S07]  /*a1b0*/  FFMA.FTZ R64, R2, R99, -R56 ;  /* 0x0000006302407223 */ /* 0x000fce0000010838 */
[----:B------:R-:W4:Y:S08]  /*a1c0*/  MUFU.EX2 R26, R26 ;  /* 0x0000001a001a7308 */ /* 0x000f300000000800 */
[----:B------:R-:W5:Y:S01]  /*a1d0*/  MUFU.EX2 R89, R89 ;  /* 0x0000005900597308 */ /* 0x000f620000000800 */
[----:B------:R-:W-:-:S01]  /*a1e0*/  FFMA.FTZ R32, R2, R119, -R39 ;  /* 0x0000007702207223 */ /* 0x000fc20000010827 */
[----:B------:R-:W-:Y:S01]  /*a1f0*/  FFMA.FTZ R54, R2, R35, -R39 ;  /* 0x0000002302367223 */ /* 0x000fe20000010827 */
[----:B0-----:R-:W-:-:S01]  /*a200*/  FADD.FTZ R84, R9, R20 ;  /* 0x0000001409547221 */ /* 0x001fc20000010000 */
[----:B------:R-:W-:-:S04]  /*a210*/  FFMA.FTZ R82, R2, R45, -R56 ;  /* 0x0000002d02527223 */ /* 0x000fc80000010838 */
[----:B------:R-:W0:Y:S01]  /*a220*/  MUFU.EX2 R15, R15 ;  /* 0x0000000f000f7308 */ /* 0x000e220000000800 */
[----:B------:R-:W-:-:S01]  /*a230*/  FFMA.FTZ R103, R2, R103, -R39 ;  /* 0x0000006702677223 */ /* 0x000fc20000010827 */
[C-C-:B------:R-:W-:Y:S01]  /*a240*/  FFMA.FTZ R21, R2.reuse, R21, -R39.reuse ;  /* 0x0000001502157223 */ /* 0x140fe20000010827 */
[----:B------:R-:W-:-:S01]  /*a250*/  FFMA.FTZ R43, R2, R43, -R39 ;  /* 0x0000002b022b7223 */ /* 0x000fc20000010827 */
[C-C-:B------:R-:W-:Y:S01]  /*a260*/  FFMA.FTZ R36, R2.reuse, R121, -R39.reuse ;  /* 0x0000007902247223 */ /* 0x140fe20000010827 */
[----:B------:R-:W-:-:S01]  /*a270*/  FFMA.FTZ R47, R2, R47, -R39 ;  /* 0x0000002f022f7223 */ /* 0x000fc20000010827 */
[C-C-:B------:R-:W-:Y:S02]  /*a280*/  FFMA.FTZ R46, R2.reuse, R123, -R39.reuse ;  /* 0x0000007b022e7223 */ /* 0x140fe40000010827 */
        /* <DEDUP_REMOVED lines=10> */
[----:B------:R-:W-:Y:S01]  /*a330*/  FFMA.FTZ R14, R2, R14, -R39 ;  /* 0x0000000e020e7223 */ /* 0x000fe20000010827 */
[----:B-1----:R-:W-:-:S01]  /*a340*/  FADD.FTZ R45, R13, R58 ;  /* 0x0000003a0d2d7221 */ /* 0x002fc20000010000 */
[----:B------:R-:W-:-:S04]  /*a350*/  FFMA.FTZ R91, R2, R101, -R56 ;  /* 0x00000065025b7223 */ /* 0x000fc80000010838 */
[----:B------:R-:W1:Y:S01]  /*a360*/  MUFU.EX2 R62, R62 ;  /* 0x0000003e003e7308 */ /* 0x000e620000000800 */
[----:B--2---:R-:W-:-:S01]  /*a370*/  FFMA.FTZ R50, R2, R127, -R39 ;  /* 0x0000007f02327223 */ /* 0x004fc20000010827 */
[C-C-:B------:R-:W-:Y:S01]  /*a380*/  FFMA.FTZ R39, R2.reuse, R41, -R56.reuse ;  /* 0x0000002902277223 */ /* 0x140fe20000010838 */
[----:B------:R-:W-:-:S01]  /*a390*/  FFMA.FTZ R41, R2, R59, -R56 ;  /* 0x0000003b02297223 */ /* 0x000fc20000010838 */
[----:B------:R-:W-:Y:S01]  /*a3a0*/  FADD.FTZ R59, R11, R84 ;  /* 0x000000540b3b7221 */ /* 0x000fe20000010000 */
[----:B---3--:R-:W-:-:S01]  /*a3b0*/  FADD.FTZ R84, R60, R45 ;  /* 0x0000002d3c547221 */ /* 0x008fc20000010000 */
[----:B------:R-:W-:Y:S02]  /*a3c0*/  FFMA.FTZ R66, R2, R135, -R56 ;  /* 0x0000008702427223 */ /* 0x000fe40000010838 */
[----:B------:R-:W2:Y:S01]  /*a3d0*/  MUFU.EX2 R64, R64 ;  /* 0x0000004000407308 */ /* 0x000ea20000000800 */
[----:B------:R-:W-:Y:S02]  /*a3e0*/  VIADD R12, R12, 0x13240 ;  /* 0x000132400c0c7836 */ /* 0x000fe40000000000 */
[----:B----4-:R-:W-:Y:S01]  /*a3f0*/  FADD.FTZ R59, R26, R59 ;  /* 0x0000003b1a3b7221 */ /* 0x010fe20000010000 */
[----:B-----5:R-:W-:-:S01]  /*a400*/  FADD.FTZ R84, R89, R84 ;  /* 0x0000005459547221 */ /* 0x020fc20000010000 */
[C-C-:B------:R-:W-:Y:S01]  /*a410*/  FFMA.FTZ R73, R2.reuse, R73, -R56.reuse ;  /* 0x0000004902497223 */ /* 0x140fe20000010838 */
[----:B------:R-:W-:-:S02]  /*a420*/  FFMA.FTZ R80, R2, R69, -R56 ;  /* 0x0000004502507223 */ /* 0x000fc40000010838 */
[----:B------:R-:W3:Y:S01]  /*a430*/  MUFU.EX2 R103, R103 ;  /* 0x0000006700677308 */ /* 0x000ee20000000800 */
[----:B------:R-:W-:Y:S01]  /*a440*/  PRMT R69, R112, 0x654, R12 ;  /* 0x0000065470457816 */ /* 0x000fe2000000000c */
[----:B------:R-:W-:Y:S01]  /*a450*/  FADD.FTZ R86, R8, R59 ;  /* 0x0000003b08567221 */ /* 0x000fe20000010000 */
[----:B0-----:R-:W-:-:S01]  /*a460*/  FADD.FTZ R59, R15, R84 ;  /* 0x000000540f3b7221 */ /* 0x001fc20000010000 */
[----:B------:R-:W-:Y:S01]  /*a470*/  FFMA.FTZ R70, R2, R75, -R56 ;  /* 0x0000004b02467223 */ /* 0x000fe20000010838 */
[----:B------:R0:W-:Y:S03]  /*a480*/  SYNCS.ARRIVE.TRANS64.RED.A1T0 RZ, [R69+URZ], RZ ;  /* 0x000000ff45ff79a7 */ /* 0x0001e6000810043f */
[----:B------:R-:W4:Y:S01]  /*a490*/  MUFU.EX2 R91, R91 ;  /* 0x0000005b005b7308 */ /* 0x000f220000000800 */
[----:B-1----:R-:W-:-:S07]  /*a4a0*/  FADD.FTZ R59, R62, R59 ;  /* 0x0000003b3e3b7221 */ /* 0x002fce0000010000 */
[----:B------:R-:W1:Y:S01]  /*a4b0*/  MUFU.EX2 R21, R21 ;  /* 0x0000001500157308 */ /* 0x000e620000000800 */
[----:B0-----:R-:W-:-:S01]  /*a4c0*/  FADD.FTZ R69, R95, R86 ;  /* 0x000000565f457221 */ /* 0x001fc20000010000 */
[----:B------:R-:W-:-:S06]  /*a4d0*/  FFMA.FTZ R77, R2, R77, -R56 ;  /* 0x0000004d024d7223 */ /* 0x000fcc0000010838 */
[----:B------:R-:W0:Y:S01]  /*a4e0*/  MUFU.EX2 R66, R66 ;  /* 0x0000004200427308 */ /* 0x000e220000000800 */
[----:B------:R-:W-:-:S01]  /*a4f0*/  FADD.FTZ R86, R10, R69 ;  /* 0x000000450a567221 */ /* 0x000fc20000010000 */
[----:B--2---:R-:W-:-:S06]  /*a500*/  FADD.FTZ R84, R64, R59 ;  /* 0x0000003b40547221 */ /* 0x004fcc0000010000 */
[----:B------:R-:W2:Y:S01]  /*a510*/  MUFU.EX2 R73, R73 ;  /* 0x0000004900497308 */ /* 0x000ea20000000800 */
[----:B------:R-:W-:-:S01]  /*a520*/  FFMA.FTZ R68, R2, R105, -R56 ;  /* 0x0000006902447223 */ /* 0x000fc20000010838 */
[----:B---3--:R-:W-:Y:S01]  /*a530*/  FADD.FTZ R86, R103, R86 ;  /* 0x0000005667567221 */ /* 0x008fe20000010000 */
[----:B----4-:R-:W-:-:S05]  /*a540*/  FADD.FTZ R59, R91, R84 ;  /* 0x000000545b3b7221 */ /* 0x010fca0000010000 */
[----:B------:R-:W3:Y:S01]  /*a550*/  MUFU.EX2 R70, R70 ;  /* 0x0000004600467308 */ /* 0x000ee20000000800 */
[----:B------:R-:W-:-:S01]  /*a560*/  FFMA.FTZ R75, R2, R81, -R56 ;  /* 0x00000051024b7223 */ /* 0x000fc20000010838 */
[----:B-1----:R-:W-:-:S06]  /*a570*/  FADD.FTZ R69, R21, R86 ;  /* 0x0000005615457221 */ /* 0x002fcc0000010000 */
[----:B------:R-:W1:Y:S01]  /*a580*/  MUFU.EX2 R137, R137 ;  /* 0x0000008900897308 */ /* 0x000e620000000800 */
[----:B0-----:R-:W-:-:S01]  /*a590*/  FADD.FTZ R84, R66, R59 ;  /* 0x0000003b42547221 */ /* 0x001fc20000010000 */
[----:B------:R-:W-:-:S06]  /*a5a0*/  FFMA.FTZ R74, R2, R79, -R56 ;  /* 0x0000004f024a7223 */ /* 0x000fcc0000010838 */
[----:B------:R-:W0:Y:S01]  /*a5b0*/  MUFU.EX2 R77, R77 ;  /* 0x0000004d004d7308 */ /* 0x000e220000000800 */
[----:B------:R-:W-:-:S01]  /*a5c0*/  FADD.FTZ R69, R30, R69 ;  /* 0x000000451e457221 */ /* 0x000fc20000010000 */
[----:B------:R-:W-:Y:S01]  /*a5d0*/  FFMA.FTZ R81, R2, R85, -R56 ;  /* 0x0000005502517223 */ /* 0x000fe20000010838 */
[----:B--2---:R-:W-:-:S05]  /*a5e0*/  FADD.FTZ R59, R73, R84 ;  /* 0x00000054493b7221 */ /* 0x004fca0000010000 */
[----:B------:R-:W2:Y:S01]  /*a5f0*/  MUFU.EX2 R68, R68 ;  /* 0x0000004400447308 */ /* 0x000ea20000000800 */
[----:B------:R-:W-:-:S01]  /*a600*/  FADD.FTZ R84, R34, R69 ;  /* 0x0000004522547221 */ /* 0x000fc20000010000 */
[----:B------:R-:W-:-:S06]  /*a610*/  F2FP.SATFINITE.E4M3.F32.PACK_AB_MERGE_C R153, R26, R11, RZ ;  /* 0x0000000b1a99723e */ /* 0x000fcc00048070ff */
[----:B------:R-:W-:Y:S01]  /*a620*/  MUFU.EX2 R139, R139 ;  /* 0x0000008b008b7308 */ /* 0x000fe20000000800 */
[----:B---3--:R-:W-:-:S01]  /*a630*/  FADD.FTZ R26, R70, R59 ;  /* 0x0000003b461a7221 */ /* 0x008fc20000010000 */
[----:B------:R-:W-:-:S06]  /*a640*/  FFMA.FTZ R72, R2, R107, -R56 ;  /* 0x0000006b02487223 */ /* 0x000fcc0000010838 */
[----:B------:R-:W3:Y:S01]  /*a650*/  MUFU.EX2 R75, R75 ;  /* 0x0000004b004b7308 */ /* 0x000ee20000000800 */
[----:B-1----:R-:W-:-:S01]  /*a660*/  FADD.FTZ R59, R137, R84 ;  /* 0x00000054893b7221 */ /* 0x002fc20000010000 */
[----:B0-----:R-:W-:-:S06]  /*a670*/  FADD.FTZ R11, R77, R26 ;  /* 0x0000001a4d0b7221 */ /* 0x001fcc0000010000 */
[----:B------:R-:W0:Y:S01]  /*a680*/  MUFU.EX2 R74, R74 ;  /* 0x0000004a004a7308 */ /* 0x000e220000000800 */
[----:B------:R-:W-:-:S01]  /*a690*/  FFMA.FTZ R57, R2, R57, -R56 ;  /* 0x0000003902397223 */ /* 0x000fc20000010838 */
[----:B------:R-:W-:-:S06]  /*a6a0*/  FFMA.FTZ R49, R2, R49, -R56 ;  /* 0x0000003102317223 */ /* 0x000fcc0000010838 */
[----:B------:R-:W1:Y:S01]  /*a6b0*/  MUFU.EX2 R141, R141 ;  /* 0x0000008d008d7308 */ /* 0x000e620000000800 */
[----:B------:R-:W-:Y:S01]  /*a6c0*/  F2FP.SATFINITE.E4M3.F32.PACK_AB_MERGE_C R155, R103, R10, RZ ;  /* 0x0000000a679b723e */ /* 0x000fe200048070ff */
[----:B------:R-:W-:-:S06]  /*a6d0*/  FADD.FTZ R26, R38, R59 ;  /* 0x0000003b261a7221 */ /* 0x000fcc0000010000 */
[----:B------:R-:W4:Y:S01]  /*a6e0*/  MUFU.EX2 R81, R81 ;  /* 0x0000005100517308 */ /* 0x000f220000000800 */
[----:B------:R-:W-:-:S01]  /*a6f0*/  FFMA.FTZ R79, R2, R61, -R56 ;  /* 0x0000003d024f7223 */ /* 0x000fc20000010838 */
[----:B------:R-:W-:Y:S01]  /*a700*/  FFMA.FTZ R78, R2, R65, -R56 ;  /* 0x00000041024e7223 */ /* 0x000fe20000010838 */
[----:B--2---:R-:W-:-:S01]  /*a710*/  FADD.FTZ R10, R68, R11 ;  /* 0x0000000b440a7221 */ /* 0x004fc20000010000 */
[C-C-:B------:R-:W-:Y:S01]  /*a720*/  FFMA.FTZ R76, R2.reuse, R83, -R56.reuse ;  /* 0x00000053024c7223 */ /* 0x140fe20000010838 */
[----:B------:R-:W-:-:S01]  /*a730*/  FFMA.FTZ R61, R2, R109, -R56 ;  /* 0x0000006d023d7223 */ /* 0x000fc20000010838 */
[C-C-:B------:R-:W-:Y:S02]  /*a740*/  FFMA.FTZ R65, R2.reuse, R87, -R56.reuse ;  /* 0x0000005702417223 */ /* 0x140fe40000010838 */
        /* <DEDUP_REMOVED lines=12> */
[----:B------:R-:W-:Y:S01]  /*a810*/  FFMA.FTZ R37, R2, R37, -R56 ;  /* 0x0000002502257223 */ /* 0x000fe20000010838 */
[----:B------:R-:W5:Y:S01]  /*a820*/  MUFU.EX2 R143, R143 ;  /* 0x0000008f008f7308 */ /* 0x000f620000000800 */
[----:B---3--:R-:W-:-:S01]  /*a830*/  FADD.FTZ R11, R75, R10 ;  /* 0x0000000a4b0b7221 */ /* 0x008fc20000010000 */
[----:B------:R-:W-:-:S06]  /*a840*/  F2FP.SATFINITE.E4M3.F32.PACK_AB_MERGE_C R153, R20, R9, R153 ;  /* 0x000000091499723e */ /* 0x000fcc0004807099 */
[----:B------:R3:W-:Y:S01]  /*a850*/  MUFU.EX2 R56, R49 ;  /* 0x0000003100387308 */ /* 0x0007e20000000800 */
[----:B0-----:R-:W-:-:S07]  /*a860*/  FADD.FTZ R20, R74, R11 ;  /* 0x0000000b4a147221 */ /* 0x001fce0000010000 */
[----:B------:R-:W0:Y:S01]  /*a870*/  MUFU.EX2 R57, R57 ;  /* 0x0000003900397308 */ /* 0x000e220000000800 */
[----:B---3--:R-:W-:-:S01]  /*a880*/  FADD.FTZ R49, R139, R26 ;  /* 0x0000001a8b317221 */ /* 0x008fc20000010000 */
[----:B-1----:R-:W-:-:S03]  /*a890*/  F2FP.SATFINITE.E4M3.F32.PACK_AB_MERGE_C R151, R141, R42, RZ ;  /* 0x0000002a8d97723e */ /* 0x002fc600048070ff */
[----:B------:R-:W-:-:S03]  /*a8a0*/  FADD.FTZ R26, R42, R49 ;  /* 0x000000312a1a7221 */ /* 0x000fc60000010000 */
[----:B------:R-:W1:Y:S01]  /*a8b0*/  MUFU.EX2 R44, R44 ;  /* 0x0000002c002c7308 */ /* 0x000e620000000800 */
[----:B------:R-:W-:-:S01]  /*a8c0*/  FADD.FTZ R141, R141, R26 ;  /* 0x0000001a8d8d7221 */ /* 0x000fc20000010000 */
[C---:B----4-:R-:W-:Y:S01]  /*a8d0*/  F2FP.SATFINITE.E4M3.F32.PACK_AB_MERGE_C R150, R81.reuse, R74, RZ ;  /* 0x0000004a5196723e */ /* 0x050fe200048070ff */
[----:B------:R-:W-:-:S05]  /*a8e0*/  FADD.FTZ R81, R81, R20 ;  /* 0x0000001451517221 */ /* 0x000fca0000010000 */
[----:B------:R-:W3:Y:S01]  /*a8f0*/  MUFU.EX2 R76, R76 ;  /* 0x0000004c004c7308 */ /* 0x000ee20000000800 */
[----:B------:R-:W-:-:S01]  /*a900*/  FADD.FTZ R20, R40, R141 ;  /* 0x0000008d28147221 */ /* 0x000fc20000010000 */
[----:B------:R-:W-:-:S06]  /*a910*/  F2FP.SATFINITE.E4M3.F32.PACK_AB_MERGE_C R155, R95, R8, R155 ;  /* 0x000000085f9b723e */ /* 0x000fcc000480709b */
[----:B------:R-:W4:Y:S01]  /*a920*/  MUFU.EX2 R145, R145 ;  /* 0x0000009100917308 */ /* 0x000f220000000800 */
[----:B--2---:R-:W-:-:S07]  /*a930*/  FADD.FTZ R8, R72, R81 ;  /* 0x0000005148087221 */ /* 0x004fce0000010000 */
[----:B------:R-:W2:Y:S01]  /*a940*/  MUFU.EX2 R79, R79 ;  /* 0x0000004f004f7308 */ /* 0x000ea20000000800 */
[----:B-----5:R-:W-:-:S01]  /*a950*/  FADD.FTZ R11, R143, R20 ;  /* 0x000000148f0b7221 */ /* 0x020fc20000010000 */
[----:B0-----:R-:W-:-:S06]  /*a960*/  FADD.FTZ R9, R57, R8 ;  /* 0x0000000839097221 */ /* 0x001fcc0000010000 */
[----:B------:R-:W0:Y:S01]  /*a970*/  MUFU.EX2 R61, R61 ;  /* 0x0000003d003d7308 */ /* 0x000e220000000800 */
[----:B-1----:R-:W-:-:S01]  /*a980*/  FADD.FTZ R26, R44, R11 ;  /* 0x0000000b2c1a7221 */ /* 0x002fc20000010000 */
[----:B---3--:R-:W-:-:S06]  /*a990*/  FADD.FTZ R8, R76, R9 ;  /* 0x000000094c087221 */ /* 0x008fcc0000010000 */
[----:B------:R-:W1:Y:S01]  /*a9a0*/  MUFU.EX2 R147, R147 ;  /* 0x0000009300937308 */ /* 0x000e620000000800 */
[----:B----4-:R-:W-:-:S07]  /*a9b0*/  F2FP.SATFINITE.E4M3.F32.PACK_AB_MERGE_C R44, R145, R44, RZ ;  /* 0x0000002c912c723e */ /* 0x010fce00048070ff */
[----:B------:R-:W3:Y:S01]  /*a9c0*/  MUFU.EX2 R78, R78 ;  /* 0x0000004e004e7308 */ /* 0x000ee20000000800 */
[----:B------:R-:W-:-:S01]  /*a9d0*/  FADD.FTZ R145, R145, R26 ;  /* 0x0000001a91917221 */ /* 0x000fc20000010000 */
[----:B--2---:R-:W-:-:S06]  /*a9e0*/  FADD.FTZ R26, R79, R8 ;  /* 0x000000084f1a7221 */ /* 0x004fcc0000010000 */
[----:B------:R-:W2:Y:S08]  /*a9f0*/  MUFU.EX2 R28, R28 ;  /* 0x0000001c001c7308 */ /* 0x000eb00000000800 */
[----:B------:R-:W4:Y:S01]  /*aa00*/  MUFU.EX2 R65, R65 ;  /* 0x0000004100417308 */ /* 0x000f220000000800 */
[----:B------:R-:W-:Y:S01]  /*aa10*/  F2FP.SATFINITE.E4M3.F32.PACK_AB_MERGE_C R34, R137, R34, RZ ;  /* 0x000000228922723e */ /* 0x000fe200048070ff */
[----:B------:R-:W-:-:S06]  /*aa20*/  FADD.FTZ R42, R24, R145 ;  /* 0x00000091182a7221 */ /* 0x000fcc0000010000 */
[----:B------:R-:W5:Y:S01]  /*aa30*/  MUFU.EX2 R149, R149 ;  /* 0x0000009500957308 */ /* 0x000f620000000800 */
[----:B0-----:R-:W-:-:S07]  /*aa40*/  FADD.FTZ R9, R61, R26 ;  /* 0x0000001a3d097221 */ /* 0x001fce0000010000 */
[----:B------:R-:W0:Y:S01]  /*aa50*/  MUFU.EX2 R80, R80 ;  /* 0x0000005000507308 */ /* 0x000e220000000800 */
[----:B------:R-:W-:Y:S01]  /*aa60*/  F2FP.SATFINITE.E4M3.F32.PACK_AB_MERGE_C R8, R30, R21, R34 ;  /* 0x000000151e08723e */ /* 0x000fe20004807022 */
[----:B-1----:R-:W-:-:S06]  /*aa70*/  FADD.FTZ R11, R147, R42 ;  /* 0x0000002a930b7221 */ /* 0x002fcc0000010000 */
[----:B------:R-:W1:Y:S01]  /*aa80*/  MUFU.EX2 R32, R32 ;  /* 0x0000002000207308 */ /* 0x000e620000000800 */
[----:B---3--:R-:W-:-:S07]  /*aa90*/  FADD.FTZ R30, R78, R9 ;  /* 0x000000094e1e7221 */ /* 0x008fce0000010000 */
[----:B------:R-:W3:Y:S01]  /*aaa0*/  MUFU.EX2 R12, R111 ;  /* 0x0000006f000c7308 */ /* 0x000ee20000000800 */
[----:B--2---:R-:W-:-:S01]  /*aab0*/  FADD.FTZ R34, R28, R11 ;  /* 0x0000000b1c227221 */ /* 0x004fc20000010000 */
[----:B----4-:R-:W-:-:S06]  /*aac0*/  FADD.FTZ R9, R65, R30 ;  /* 0x0000001e41097221 */ /* 0x010fcc0000010000 */
[----:B------:R-:W2:Y:S01]  /*aad0*/  MUFU.EX2 R43, R43 ;  /* 0x0000002b002b7308 */ /* 0x000ea20000000800 */
[----:B-----5:R-:W-:-:S07]  /*aae0*/  F2FP.SATFINITE.E4M3.F32.PACK_AB_MERGE_C R11, R149, R28, RZ ;  /* 0x0000001c950b723e */ /* 0x020fce00048070ff */
[----:B------:R-:W4:Y:S01]  /*aaf0*/  MUFU.EX2 R39, R39 ;  /* 0x0000002700277308 */ /* 0x000f220000000800 */
[----:B------:R-:W-:-:S01]  /*ab00*/  FADD.FTZ R149, R149, R34 ;  /* 0x0000002295957221 */ /* 0x000fc20000010000 */
[----:B0-----:R-:W-:-:S06]  /*ab10*/  FADD.FTZ R9, R80, R9 ;  /* 0x0000000950097221 */ /* 0x001fcc0000010000 */
[----:B------:R-:W0:Y:S08]  /*ab20*/  MUFU.EX2 R36, R36 ;  /* 0x0000002400247308 */ /* 0x000e300000000800 */
[----:B------:R-:W5:Y:S01]  /*ab30*/  MUFU.EX2 R41, R41 ;  /* 0x0000002900297308 */ /* 0x000f620000000800 */
[----:B-1----:R-:W-:-:S07]  /*ab40*/  FADD.FTZ R30, R32, R149 ;  /* 0x00000095201e7221 */ /* 0x002fce0000010000 */
[----:B------:R-:W-:Y:S01]  /*ab50*/  MUFU.EX2 R47, R47 ;  /* 0x0000002f002f7308 */ /* 0x000fe20000000800 */
[----:B---3--:R-:W-:-:S07]  /*ab60*/  FADD.FTZ R28, R12, R9 ;  /* 0x000000090c1c7221 */ /* 0x008fce0000010000 */
[----:B------:R-:W1:Y:S01]  /*ab70*/  MUFU.EX2 R82, R82 ;  /* 0x0000005200527308 */ /* 0x000e620000000800 */
[----:B--2---:R-:W-:-:S01]  /*ab80*/  FADD.FTZ R9, R43, R30 ;  /* 0x0000001e2b097221 */ /* 0x004fc20000010000 */
[----:B----4-:R-:W-:-:S06]  /*ab90*/  FADD.FTZ R28, R39, R28 ;  /* 0x0000001c271c7221 */ /* 0x010fcc0000010000 */
[----:B------:R-:W2:Y:S08]  /*aba0*/  MUFU.EX2 R46, R46 ;  /* 0x0000002e002e7308 */ /* 0x000eb00000000800 */
[----:B------:R-:W3:Y:S01]  /*abb0*/  MUFU.EX2 R25, R113 ;  /* 0x0000007100197308 */ /* 0x000ee20000000800 */
[----:B0-----:R-:W-:-:S01]  /*abc0*/  FADD.FTZ R30, R36, R9 ;  /* 0x00000009241e7221 */ /* 0x001fc20000010000 */
[----:B------:R-:W-:-:S06]  /*abd0*/  F2FP.SATFINITE.E4M3.F32.PACK_AB_MERGE_C R154, R91, R64, RZ ;  /* 0x000000405b9a723e */ /* 0x000fcc00048070ff */
[----:B------:R-:W0:Y:S01]  /*abe0*/  MUFU.EX2 R51, R51 ;  /* 0x0000003300337308 */ /* 0x000e220000000800 */
[----:B-----5:R-:W-:-:S01]  /*abf0*/  FADD.FTZ R9, R41, R28 ;  /* 0x0000001c29097221 */ /* 0x020fc20000010000 */
[----:B-1----:R-:W-:Y:S02]  /*ac00*/  F2FP.SATFINITE.E4M3.F32.PACK_AB_MERGE_C R140, R82, R41, RZ ;  /* 0x00000029528c723e */ /* 0x002fe400048070ff */
[----:B------:R-:W-:-:S04]  /*ac10*/  F2FP.SATFINITE.E4M3.F32.PACK_AB_MERGE_C R141, R47, R36, RZ ;  /* 0x000000242f8d723e */ /* 0x000fc800048070ff */
[----:B------:R-:W-:Y:S01]  /*ac20*/  MUFU.EX2 R63, R63 ;  /* 0x0000003f003f7308 */ /* 0x000fe20000000800 */
[----:B------:R-:W-:-:S01]  /*ac30*/  FADD.FTZ R47, R47, R30 ;  /* 0x0000001e2f2f7221 */ /* 0x000fc20000010000 */
[----:B------:R-:W-:-:S06]  /*ac40*/  F2FP.SATFINITE.E4M3.F32.PACK_AB_MERGE_C R154, R62, R15, R154 ;  /* 0x0000000f3e9a723e */ /* 0x000fcc000480709a */
[----:B------:R-:W1:Y:S01]  /*ac50*/  MUFU.EX2 R10, R53 ;  /* 0x00000035000a7308 */ /* 0x000e620000000800 */
[----:B------:R-:W-:-:S01]  /*ac60*/  FADD.FTZ R82, R82, R9 ;  /* 0x0000000952527221 */ /* 0x000fc20000010000 */
[----:B------:R-:W4:Y:S01]  /*ac70*/  @P4 LDC R15, c[0x0][0x44c] ;  /* 0x00011300ff0f4b82 */ /* 0x000f220000000800 */
[----:B------:R-:W-:Y:S01]  /*ac80*/  F2FP.SATFINITE.E4M3.F32.PACK_AB_MERGE_C R140, R39, R12, R140 ;  /* 0x0000000c278c723e */ /* 0x000fe2000480708c */
[----:B--2---:R-:W-:Y:S01]  /*ac90*/  FADD.FTZ R12, R46, R47 ;  /* 0x0000002f2e0c7221 */ /* 0x004fe20000010000 */
[----:B---3--:R-:W-:-:S03]  /*aca0*/  FADD.FTZ R9, R25, R82 ;  /* 0x0000005219097221 */ /* 0x008fc60000010000 */
[----:B------:R-:W-:Y:S01]  /*acb0*/  MUFU.EX2 R48, R125 ;  /* 0x0000007d00307308 */ /* 0x000fe20000000800 */
[----:B------:R-:W-:Y:S01]  /*acc0*/  F2FP.SATFINITE.E4M3.F32.PACK_AB_MERGE_C R147, R147, R24, R11 ;  /* 0x000000189393723e */ /* 0x000fe2000480700b */
[----:B------:R-:W2:Y:S01]  /*acd0*/  @P4 LDC R30, c[0x0][0x450] ;  /* 0x00011400ff1e4b82 */ /* 0x000ea20000000800 */
[----:B0-----:R-:W-:-:S05]  /*ace0*/  FADD.FTZ R11, R51, R12 ;  /* 0x0000000c330b7221 */ /* 0x001fca0000010000 */
[----:B------:R-:W0:Y:S01]  /*acf0*/  MUFU.EX2 R55, R55 ;  /* 0x0000003700377308 */ /* 0x000e220000000800 */
[----:B------:R-:W-:-:S07]  /*ad00*/  FADD.FTZ R12, R56, R9 ;  /* 0x00000009380c7221 */ /* 0x000fce0000010000 */
[----:B------:R-:W3:Y:S01]  /*ad10*/  MUFU.EX2 R115, R115 ;  /* 0x0000007300737308 */ /* 0x000ee20000000800 */
[----:B-1----:R-:W-:Y:S01]  /*ad20*/  F2FP.SATFINITE.E4M3.F32.PACK_AB_MERGE_C R142, R10, R63, RZ ;  /* 0x0000003f0a8e723e */ /* 0x002fe200048070ff */
[----:B------:R-:W-:-:S06]  /*ad30*/  FADD.FTZ R63, R63, R12 ;  /* 0x0000000c3f3f7221 */ /* 0x000fcc0000010000 */
[----:B------:R-:W1:Y:S01]  /*ad40*/  MUFU.EX2 R20, R45 ;  /* 0x0000002d00147308 */ /* 0x000e620000000800 */
[----:B------:R-:W-:-:S07]  /*ad50*/  FADD.FTZ R12, R10, R63 ;  /* 0x0000003f0a0c7221 */ /* 0x000fce0000010000 */
[----:B------:R-:W-:Y:S08]  /*ad60*/  MUFU.EX2 R67, R67 ;  /* 0x0000004300437308 */ /* 0x000ff00000000800 */
[----:B------:R-:W5:Y:S01]  /*ad70*/  MUFU.EX2 R26, R29 ;  /* 0x0000001d001a7308 */ /* 0x000f620000000800 */
[----:B------:R-:W-:-:S07]  /*ad80*/  F2FP.SATFINITE.E4M3.F32.PACK_AB_MERGE_C R145, R143, R40, R44 ;  /* 0x000000288f91723e */ /* 0x000fce000480702c */
[----:B------:R-:W2:Y:S01]  /*ad90*/  MUFU.EX2 R50, R50 ;  /* 0x0000003200327308 */ /* 0x000ea20000000800 */
[----:B0-----:R-:W-:Y:S01]  /*ada0*/  F2FP.SATFINITE.E4M3.F32.PACK_AB_MERGE_C R143, R55, R48, RZ ;  /* 0x00000030378f723e */ /* 0x001fe200048070ff */
[----:B---3--:R-:W-:Y:S01]  /*adb0*/  FADD.FTZ R9, R115, R12 ;  /* 0x0000000c73097221 */ /* 0x008fe20000010000 */
[----:B------:R-:W-:-:S05]  /*adc0*/  FADD.FTZ R48, R48, R11 ;  /* 0x0000000b30307221 */ /* 0x000fca0000010000 */
[----:B------:R-:W0:Y:S01]  /*add0*/  MUFU.EX2 R27, R27 ;  /* 0x0000001b001b7308 */ /* 0x000e220000000800 */
[----:B------:R-:W-:Y:S01]  /*ade0*/  F2FP.SATFINITE.E4M3.F32.PACK_AB_MERGE_C R152, R89, R60, RZ ;  /* 0x0000003c5998723e */ /* 0x000fe200048070ff */
[----:B-1----:R-:W-:-:S06]  /*adf0*/  FADD.FTZ R12, R20, R9 ;  /* 0x00000009140c7221 */ /* 0x002fcc0000010000 */
[----:B------:R-:W1:Y:S01]  /*ae00*/  MUFU.EX2 R117, R117 ;  /* 0x0000007500757308 */ /* 0x000e620000000800 */
[----:B------:R-:W-:-:S01]  /*ae10*/  FADD.FTZ R55, R55, R48 ;  /* 0x0000003037377221 */ /* 0x000fc20000010000 */
[----:B----4-:R-:W-:-:S06]  /*ae20*/  @P4 IMAD.HI.U32 R15, R110, R15, RZ ;  /* 0x0000000f6e0f4227 */ /* 0x010fcc00078e00ff */
[----:B------:R-:W3:Y:S01]  /*ae30*/  MUFU.EX2 R52, R52 ;  /* 0x0000003400347308 */ /* 0x000ee20000000800 */
[----:B-----5:R-:W-:Y:S01]  /*ae40*/  F2FP.SATFINITE.E4M3.F32.PACK_AB_MERGE_C R136, R26, R67, RZ ;  /* 0x000000431a88723e */ /* 0x020fe200048070ff */
[----:B------:R-:W-:Y:S01]  /*ae50*/  FADD.FTZ R67, R67, R12 ;  /* 0x0000000c43437221 */ /* 0x000fe20000010000 */
[----:B------:R-:W-:-:S05]  /*ae60*/  F2FP.SATFINITE.E4M3.F32.PACK_AB_MERGE_C R152, R58, R13, R152 ;  /* 0x0000000d3a98723e */ /* 0x000fca0004807098 */
[----:B------:R-:W4:Y:S01]  /*ae70*/  MUFU.EX2 R24, R33 ;  /* 0x0000002100187308 */ /* 0x000f220000000800 */
[----:B------:R-:W-:Y:S02]  /*ae80*/  IMAD.MOV.U32 R13, RZ, RZ, R110 ;  /* 0x000000ffff0d7224 */ /* 0x000fe400078e006e */
[----:B--2---:R-:W-:-:S05]  /*ae90*/  FADD.FTZ R28, R50, R55 ;  /* 0x00000037321c7221 */ /* 0x004fca0000010000 */
[----:B------:R-:W2:Y:S01]  /*aea0*/  MUFU.EX2 R119, R119 ;  /* 0x0000007700777308 */ /* 0x000ea20000000800 */
[----:B------:R-:W-:Y:S01]  /*aeb0*/  @P4 SHF.R.U32.HI R13, RZ, R30, R15 ;  /* 0x0000001eff0d4219 */ /* 0x000fe2000001160f */
[----:B------:R-:W-:-:S06]  /*aec0*/  FADD.FTZ R26, R26, R67 ;  /* 0x000000431a1a7221 */ /* 0x000fcc0000010000 */
[----:B------:R-:W5:Y:S01]  /*aed0*/  MUFU.EX2 R71, R71 ;  /* 0x0000004700477308 */ /* 0x000f620000000800 */
[----:B0-----:R-:W-:-:S01]  /*aee0*/  FADD.FTZ R11, R27, R28 ;  /* 0x0000001c1b0b7221 */ /* 0x001fc20000010000 */
[----:B------:R-:W-:-:S06]  /*aef0*/  IADD3 R12, R13, R106, -R108 ;  /* 0x0000006a0d0c7210 */ /* 0x000fcc0007ffe86c */
[----:B------:R-:W0:Y:S01]  /*af00*/  MUFU.EX2 R31, R31 ;  /* 0x0000001f001f7308 */ /* 0x000e220000000800 */
[----:B------:R-:W-:Y:S01]  /*af10*/  F2FP.SATFINITE.E4M3.F32.PACK_AB_MERGE_C R136, R20, R115, R136 ;  /* 0x000000731488723e */ /* 0x000fe20004807088 */
[----:B-1----:R-:W-:Y:S01]  /*af20*/  FADD.FTZ R9, R117, R26 ;  /* 0x0000001a75097221 */ /* 0x002fe20000010000 */
[----:B---3--:R-:W-:-:S05]  /*af30*/  FADD.FTZ R20, R52, R11 ;  /* 0x0000000b34147221 */ /* 0x008fca0000010000 */
[----:B------:R-:W1:Y:S01]  /*af40*/  MUFU.EX2 R54, R54 ;  /* 0x0000003600367308 */ /* 0x000e620000000800 */
[----:B------:R-:W-:-:S04]  /*af50*/  IMAD.HI R15, R12, 0x66666667, RZ ;  /* 0x666666670c0f7827 */ /* 0x000fc800078e02ff */
[----:B----4-:R-:W-:-:S03]  /*af60*/  FADD.FTZ R12, R24, R9 ;  /* 0x00000009180c7221 */ /* 0x010fc60000010000 */
[----:B------:R-:W-:Y:S01]  /*af70*/  MUFU.EX2 R35, R35 ;  /* 0x0000002300237308 */ /* 0x000fe20000000800 */
[----:B--2---:R-:W-:-:S07]  /*af80*/  FADD.FTZ R20, R119, R20 ;  /* 0x0000001477147221 */ /* 0x004fce0000010000 */
[----:B------:R-:W2:Y:S01]  /*af90*/  MUFU.EX2 R14, R14 ;  /* 0x0000000e000e7308 */ /* 0x000ea20000000800 */
[----:B-----5:R-:W-:-:S01]  /*afa0*/  FADD.FTZ R21, R71, R12 ;  /* 0x0000000c47157221 */ /* 0x020fc20000010000 */
[----:B0-----:R-:W-:Y:S01]  /*afb0*/  FADD.FTZ R11, R31, R20 ;  /* 0x000000141f0b7221 */ /* 0x001fe20000010000 */
[----:B------:R-:W-:-:S03]  /*afc0*/  SHF.R.U32.HI R12, RZ, 0x1f, R15 ;  /* 0x0000001fff0c7819 */ /* 0x000fc6000001160f */
[----:B-1----:R-:W-:Y:S01]  /*afd0*/  FADD.FTZ R20, R54, R11 ;  /* 0x0000000b36147221 */ /* 0x002fe20000010000 */
[----:B------:R-:W-:Y:S02]  /*afe0*/  LEA.HI.SX32 R12, R15, R12, 0x1a ;  /* 0x0000000c0f0c7211 */ /* 0x000fe400078fd2ff */
[----:B------:R-:W-:Y:S02]  /*aff0*/  F2FP.SATFINITE.E4M3.F32.PACK_AB_MERGE_C R142, R56, R25, R142 ;  /* 0x00000019388e723e */ /* 0x000fe4000480708e */
[----:B------:R-:W-:Y:S01]  /*b000*/  VIMNMX R56, RZ, R12, !PT ;  /* 0x0000000cff387248 */ /* 0x000fe20007fe0100 */
[----:B------:R-:W0:Y:S01]  /*b010*/  MUFU.EX2 R10, R37 ;  /* 0x00000025000a7308 */ /* 0x000e220000000800 */
[C---:B--2---:R-:W-:Y:S01]  /*b020*/  F2FP.SATFINITE.E4M3.F32.PACK_AB_MERGE_C R9, R14.reuse, R35, RZ ;  /* 0x000000230e09723e */ /* 0x044fe200048070ff */
[----:B------:R-:W-:Y:S02]  /*b030*/  FADD.FTZ R35, R35, R20 ;  /* 0x0000001423237221 */ /* 0x000fe40000010000 */
[----:B------:R1:W-:Y:S02]  /*b040*/  STL [R1], R56 ;  /* 0x0000003801007387 */ /* 0x0003e40000100800 */
[----:B------:R-:W-:-:S01]  /*b050*/  FADD.FTZ R20, R14, R35 ;  /* 0x000000230e147221 */ /* 0x000fc20000010000 */
[----:B------:R-:W-:-:S05]  /*b060*/  VIADD R14, R104, 0xfffffffe ;  /* 0xfffffffe680e7836 */ /* 0x000fca0000000000 */
[----:B------:R-:W-:Y:S02]  /*b070*/  ISETP.GE.AND P1, PT, R14, R56, PT ;  /* 0x000000380e00720c */ /* 0x000fe40003f26270 */
[----:B------:R-:W-:Y:S02]  /*b080*/  F2FP.SATFINITE.E4M3.F32.PACK_AB_MERGE_C R52, R119, R52, RZ ;  /* 0x000000347734723e */ /* 0x000fe400048070ff */
[----:B0-----:R-:W-:Y:S01]  /*b090*/  F2FP.SATFINITE.E4M3.F32.PACK_AB_MERGE_C R13, R10, R71, RZ ;  /* 0x000000470a0d723e */ /* 0x001fe200048070ff */
[----:B------:R-:W-:Y:S01]  /*b0a0*/  BSSY B0, `(.L_x_15497) ;  /* 0x0000336000007945 */ /* 0x000fe20003800000 */
[----:B------:R-:W-:Y:S02]  /*b0b0*/  LOP3.LUT R23, R23, 0xffffffef, RZ, 0xc0, !PT ;  /* 0xffffffef17177812 */ /* 0x000fe400078ec0ff */
[----:B------:R-:W-:Y:S02]  /*b0c0*/  F2FP.SATFINITE.E4M3.F32.PACK_AB_MERGE_C R148, R77, R70, RZ ;  /* 0x000000464d94723e */ /* 0x000fe400048070ff */
[----:B------:R-:W-:-:S02]  /*b0d0*/  F2FP.SATFINITE.E4M3.F32.PACK_AB_MERGE_C R144, R79, R76, RZ ;  /* 0x0000004c4f90723e */ /* 0x000fc400048070ff */
[----:B------:R-:W-:Y:S02]  /*b0e0*/  F2FP.SATFINITE.E4M3.F32.PACK_AB_MERGE_C R146, R80, R65, RZ ;  /* 0x000000415092723e */ /* 0x000fe400048070ff */
[----:B------:R-:W-:Y:S01]  /*b0f0*/  F2FP.SATFINITE.E4M3.F32.PACK_AB_MERGE_C R151, R139, R38, R151 ;  /* 0x000000268b97723e */ /* 0x000fe20004807097 */
[----:B------:R-:W-:Y:S01]  /*b100*/  FADD.FTZ R21, R10, R21 ;  /* 0x000000150a157221 */ /* 0x000fe20000010000 */
        /* <DEDUP_REMOVED lines=10> */
[----:B------:R-:W-:Y:S02]  /*b1b0*/  @P4 LOP3.LUT R23, R23, 0x10, RZ, 0xfc, !PT ;  /* 0x0000001017174812 */ /* 0x000fe400078efcff */
        /* <DEDUP_REMOVED lines=9> */
[----:B------:R-:W-:Y:S02]  /*b250*/  CS2R R34, SRZ ;  /* 0x0000000000227805 */ /* 0x000fe4000001ff00 */
[----:B------:R-:W-:-:S02]  /*b260*/  CS2R R32, SRZ ;  /* 0x0000000000207805 */ /* 0x000fc4000001ff00 */
[----:B------:R-:W-:Y:S02]  /*b270*/  CS2R R30, SRZ ;  /* 0x00000000001e7805 */ /* 0x000fe4000001ff00 */
[----:B------:R-:W-:Y:S02]  /*b280*/  CS2R R28, SRZ ;  /* 0x00000000001c7805 */ /* 0x000fe4000001ff00 */
[----:B------:R-:W-:Y:S02]  /*b290*/  CS2R R26, SRZ ;  /* 0x00000000001a7805 */ /* 0x000fe4000001ff00 */
[----:B------:R-:W-:Y:S01]  /*b2a0*/  CS2R R24, SRZ ;  /* 0x0000000000187805 */ /* 0x000fe2000001ff00 */
[----:B------:R-:W-:Y:S01]  /*b2b0*/  IMAD.MOV.U32 R149, RZ, RZ, R8 ;  /* 0x000000ffff957224 */ /* 0x000fe200078e0008 */
[----:B-1----:R-:W-:Y:S06]  /*b2c0*/  @!P1 BRA `(.L_x_15498) ;  /* 0x00000030004c9947 */ /* 0x002fec0003800000 */
[----:B------:R-:W-:Y:S01]  /*b2d0*/  BSSY B1, `(.L_x_15498) ;  /* 0x0000312000017945 */ /* 0x000fe20003800000 */
[----:B------:R-:W-:Y:S02]  /*b2e0*/  IMAD.MOV.U32 R8, RZ, RZ, R0 ;  /* 0x000000ffff087224 */ /* 0x000fe400078e0000 */
[----:B------:R-:W-:Y:S02]  /*b2f0*/  IMAD.MOV.U32 R9, RZ, RZ, R3 ;  /* 0x000000ffff097224 */ /* 0x000fe400078e0003 */
[----:B------:R-:W-:Y:S02]  /*b300*/  IMAD.MOV.U32 R11, RZ, RZ, R156 ;  /* 0x000000ffff0b7224 */ /* 0x000fe400078e009c */
[----:B------:R-:W-:Y:S02]  /*b310*/  IMAD.MOV.U32 R10, RZ, RZ, R22 ;  /* 0x000000ffff0a7224 */ /* 0x000fe400078e0016 */
[----:B------:R-:W-:-:S07]  /*b320*/  IMAD.MOV.U32 R55, RZ, RZ, RZ ;  /* 0x000000ffff377224 */ /* 0x000fce00078e00ff */
.L_x_15511:
[----:B------:R-:W-:-:S04]  /*b330*/  ISETP.NE.AND P1, PT, R10, 0x1, PT ;  /* 0x000000010a00780c */ /* 0x000fc80003f25270 */
[----:B------:R-:W-:-:S04]  /*b340*/  SEL R156, RZ, 0x1, P1 ;  /* 0x00000001ff9c7807 */ /* 0x000fc80000800000 */
[----:B------:R-:W-:Y:S01]  /*b350*/  LOP3.LUT R156, R11, R156, RZ, 0x3c, !PT ;  /* 0x0000009c0b9c7212 */ /* 0x000fe200078e3cff */
[----:B------:R-:W-:Y:S06]  /*b360*/  @!P0 BRA `(.L_x_15499) ;  /* 0x0000000000048947 */ /* 0x000fec0003800000 */
[----:B------:R-:W-:Y:S01]  /*b370*/  BPT.TRAP 0x1 ;  /* 0x000000040000795c */ /* 0x000fe20000300000 */
.L_x_15499:
        /* <DEDUP_REMOVED lines=8> */
.L_x_15500:
        /* <DEDUP_REMOVED lines=8> */
.L_x_15502:
[----:B------:R-:W-:Y:S05]  /*b480*/  BSYNC B2 ;  /* 0x0000000000027941 */ /* 0x000fea0003800000 */
.L_x_15501:
[----:B------:R-:W-:Y:S01]  /*b490*/  IMAD.MOV.U32 R12, RZ, RZ, R15 ;  /* 0x000000ffff0c7224 */ /* 0x000fe200078e000f */
[----:B------:R-:W-:Y:S01]  /*b4a0*/  R2UR UR4, R4 ;  /* 0x00000000040472ca */ /* 0x000fe200000e0000 */
[----:B------:R-:W-:Y:S01]  /*b4b0*/  IMAD.MOV.U32 R13, RZ, RZ, -0x7fffffe0 ;  /* 0x80000020ff0d7424 */ /* 0x000fe200078e00ff */
[----:B------:R-:W-:Y:S01]  /*b4c0*/  R2UR UR5, R5 ;  /* 0x00000000050572ca */ /* 0x000fe200000e0000 */
[----:B------:R-:W-:Y:S01]  /*b4d0*/  WARPGROUP.ARRIVE ;  /* 0x00000000000079c5 */ /* 0x000fe20000000000 */
[----:B------:R-:W-:Y:S01]  /*b4e0*/  R2UR UR6, R12 ;  /* 0x000000000c0672ca */ /* 0x000fe200000e0000 */
[----:B------:R-:W-:Y:S01]  /*b4f0*/  IMAD.MOV.U32 R12, RZ, RZ, R57 ;  /* 0x000000ffff0c7224 */ /* 0x000fe200078e0039 */
[----:B------:R-:W-:Y:S01]  /*b500*/  R2UR UR7, R13 ;  /* 0x000000000d0772ca */ /* 0x000fe200000e0000 */
[----:B------:R-:W-:Y:S01]  /*b510*/  VIADD R56, R15, 0x180 ;  /* 0x000001800f387836 */ /* 0x000fe20000000000 */
[----:B------:R-:W-:Y:S01]  /*b520*/  R2UR UR11, R13 ;  /* 0x000000000d0b72ca */ /* 0x000fe200000e0000 */
[----:B------:R-:W-:Y:S01]  /*b530*/  IMAD.MOV.U32 R57, RZ, RZ, -0x7fffffe0 ;  /* 0x80000020ff397424 */ /* 0x000fe200078e00ff */
[----:B------:R-:W-:Y:S01]  /*b540*/  R2UR UR10, R12 ;  /* 0x000000000c0a72ca */ /* 0x000fe200000e0000 */
[----:B------:R-:W-:Y:S01]  /*b550*/  IMAD.MOV.U32 R12, RZ, RZ, R58 ;  /* 0x000000ffff0c7224 */ /* 0x000fe200078e003a */
        /* <DEDUP_REMOVED lines=16> */
[----:B------:R-:W-:Y:S02]  /*b660*/  R2UR UR23, R13 ;  /* 0x000000000d1772ca */ /* 0x000fe400000e0000 */
[----:B------:R-:W-:Y:S01]  /*b670*/  R2UR UR26, R56 ;  /* 0x00000000381a72ca */ /* 0x000fe200000e0000 */
[----:B------:R-:W-:Y:S01]  /*b680*/  VIADD R56, R15, 0x202 ;  /* 0x000002020f387836 */ /* 0x000fe20000000000 */
[----:B------:R-:W-:Y:S01]  /*b690*/  R2UR UR27, R57 ;  /* 0x00000000391b72ca */ /* 0x000fe200000e0000 */
[----:B------:R-:W-:Y:S01]  /*b6a0*/  IMAD.MOV.U32 R57, RZ, RZ, -0x7fffffe0 ;  /* 0x80000020ff397424 */ /* 0x000fe200078e00ff */
[----:B------:R-:W-:-:S02]  /*b6b0*/  R2UR UR20, R4 ;  /* 0x00000000041472ca */ /* 0x000fc400000e0000 */
[----:B------:R-:W-:Y:S02]  /*b6c0*/  R2UR UR21, R5 ;  /* 0x00000000051572ca */ /* 0x000fe400000e0000 */
[----:B------:R-:W-:Y:S02]  /*b6d0*/  IADD3 R58, R15, 0x102, RZ ;  /* 0x000001020f3a7810 */ /* 0x000fe40007ffe0ff */
[----:B------:R-:W-:Y:S02]  /*b6e0*/  R2UR UR30, R56 ;  /* 0x00000000381e72ca */ /* 0x000fe400000e0000 */
[----:B------:R-:W-:Y:S02]  /*b6f0*/  R2UR UR31, R57 ;  /* 0x00000000391f72ca */ /* 0x000fe400000e0000 */
[----:B------:R-:W-:Y:S02]  /*b700*/  R2UR UR24, R6 ;  /* 0x00000000061872ca */ /* 0x000fe400000e0000 */
[----:B------:R-:W-:-:S02]  /*b710*/  R2UR UR25, R7 ;  /* 0x00000000071972ca */ /* 0x000fc400000e0000 */
[----:B------:R-:W-:Y:S01]  /*b720*/  R2UR UR6, R12 ;  /* 0x000000000c0672ca */ /* 0x000fe200000e0000 */
[----:B------:R-:W-:Y:S01]  /*b730*/  VIADD R12, R15, 0x182 ;  /* 0x000001820f0c7836 */ /* 0x000fe20000000000 */
[----:B------:R-:W-:Y:S01]  /*b740*/  R2UR UR7, R13 ;  /* 0x000000000d0772ca */ /* 0x000fe200000e0000 */
[----:B------:R-:W-:Y:S01]  /*b750*/  IMAD.MOV.U32 R13, RZ, RZ, -0x7fffffe0 ;  /* 0x80000020ff0d7424 */ /* 0x000fe200078e00ff */
        /* <DEDUP_REMOVED lines=42> */
.L_x_15504:
[----:B01----:R-:W-:Y:S01]  /*ba00*/  SHF.L.U32 R3, R11, 0x1f, RZ ;  /* 0x0000001f0b037819 */ /* 0x003fe200000006ff */
[----:B------:R-:W-:-:S04]  /*ba10*/  IMAD R15, R10, 0x8, R18 ;  /* 0x000000080a0f7824 */ /* 0x000fc800078e0212 */
[----:B------:R0:W1:Y:S01]  /*ba20*/  SYNCS.PHASECHK.TRANS64.TRYWAIT P1, [R15+URZ+0x13250], R3 ;  /* 0x013250030f0075a7 */ /* 0x000062000802017f */
[----:B------:R-:W-:Y:S05]  /*ba30*/  @!P0 BRA `(.L_x_15505) ;  /* 0x0000000000048947 */ /* 0x000fea0003800000 */
[----:B------:R-:W-:Y:S01]  /*ba40*/  BPT.TRAP 0x1 ;  /* 0x000000040000795c */ /* 0x000fe20000300000 */
.L_x_15505:
[----:B------:R-:W-:Y:S04]  /*ba50*/  BSSY B2, `(.L_x_15506) ;  /* 0x0000004000027945 */ /* 0x000fe80003800000 */
[----:B-1----:R-:W-:Y:S05]  /*ba60*/  @P1 BRA `(.L_x_15507) ;  /* 0x0000000000081947 */ /* 0x002fea0003800000 */
[----:B------:R-:W1:Y:S02]  /*ba70*/  SYNCS.PHASECHK.TRANS64.TRYWAIT P1, [R15+URZ+0x13250], R3 ;  /* 0x013250030f0075a7 */ /* 0x000e64000802017f */
[----:B-1----:R-:W-:Y:S05]  /*ba80*/  @!P1 BRA `(.L_x_15508) ;  /* 0x000000f8003c9947 */ /* 0x002fea0003800000 */
.L_x_15507:
[----:B------:R-:W-:Y:S05]  /*ba90*/  BSYNC B2 ;  /* 0x0000000000027941 */ /* 0x000fea0003800000 */
.L_x_15506:
        /* <DEDUP_REMOVED lines=41> */
.L_x_15509:
[----:B------:R-:W2:Y:S01]  /*bd30*/  LDL R136, [R1+0x24] ;  /* 0x0000240001887983 */ /* 0x000ea20000100800 */
[----:B01----:R-:W0:Y:S03]  /*bd40*/  LDC R3, c[0x0][0x448] ;  /* 0x00011200ff037b82 */ /* 0x003e260000000800 */
        /* <DEDUP_REMOVED lines=111> */
[----:B------:R-:W0:Y:S03]  /*c440*/  SHFL.IDX PT, R0, R0, 0x1, 0x1c1f ;  /* 0x003c1f0000007f89 */ /* 0x000e2600000e0000 */
[----:B------:R-:W-:-:S04]  /*c450*/  FMNMX.FTZ R3, R88, R3, !PT ;  /* 0x0000000358037209 */ /* 0x000fc80007810000 */
[----:B------:R-:W-:-:S04]  /*c460*/  FMNMX.FTZ R3, R89, R3, !PT ;  /* 0x0000000359037209 */ /* 0x000fc80007810000 */
[----:B------:R-:W-:-:S04]  /*c470*/  FMNMX.FTZ R3, R92, R3, !PT ;  /* 0x000000035c037209 */ /* 0x000fc80007810000 */
[----:B------:R-:W-:-:S04]  /*c480*/  FMNMX.FTZ R3, R93, R3, !PT ;  /* 0x000000035d037209 */ /* 0x000fc80007810000 */
[----:B------:R-:W-:-:S04]  /*c490*/  FMNMX.FTZ R3, R96, R3, !PT ;  /* 0x0000000360037209 */ /* 0x000fc80007810000 */
[----:B------:R-:W-:Y:S01]  /*c4a0*/  FMNMX.FTZ R3, R97, R3, !PT ;  /* 0x0000000361037209 */ /* 0x000fe20007810000 */
[----:B0-----:R-:W-:-:S03]  /*c4b0*/  IMAD.IADD R0, R10, 0x1, R0 ;  /* 0x000000010a007824 */ /* 0x001fc600078e0200 */
[----:B------:R-:W-:Y:S02]  /*c4c0*/  FMNMX.FTZ R3, R100, R3, !PT ;  /* 0x0000000364037209 */ /* 0x000fe40007810000 */
[----:B------:R-:W-:Y:S02]  /*c4d0*/  FSEL R61, R61, -INF , P2 ;  /* 0xff8000003d3d7808 */ /* 0x000fe40001000000 */
[----:B------:R-:W-:Y:S02]  /*c4e0*/  FMNMX.FTZ R3, R101, R3, !PT ;  /* 0x0000000365037209 */ /* 0x000fe40007810000 */
[----:B------:R-:W-:Y:S02]  /*c4f0*/  ISETP.GT.AND P2, PT, R0, RZ, PT ;  /* 0x000000ff0000720c */ /* 0x000fe40003f44270 */
[----:B------:R-:W-:Y:S02]  /*c500*/  FMNMX.FTZ R3, R72, R3, !PT ;  /* 0x0000000348037209 */ /* 0x000fe40007810000 */
[----:B------:R-:W-:-:S02]  /*c510*/  FSEL R122, R122, -INF , P2 ;  /* 0xff8000007a7a7808 */ /* 0x000fc40001000000 */
[----:B------:R-:W-:Y:S02]  /*c520*/  ISETP.GT.AND P2, PT, R0, 0x1, PT ;  /* 0x000000010000780c */ /* 0x000fe40003f44270 */
[----:B------:R-:W-:Y:S02]  /*c530*/  FMNMX.FTZ R3, R73, R3, !PT ;  /* 0x0000000349037209 */ /* 0x000fe40007810000 */
        /* <DEDUP_REMOVED lines=15> */
[----:B------:R-:W-:-:S02]  /*c630*/  ISETP.GT.AND P2, PT, R0, 0x18, PT ;  /* 0x000000180000780c */ /* 0x000fc40003f44270 */
[----:B------:R-:W-:Y:S02]  /*c640*/  FMNMX.FTZ R3, R56, R3, !PT ;  /* 0x0000000338037209 */ /* 0x000fe40007810000 */
[----:B------:R-:W-:Y:S02]  /*c650*/  FSEL R134, R134, -INF , P2 ;  /* 0xff80000086867808 */ /* 0x000fe40001000000 */
[C---:B------:R-:W-:Y:S02]  /*c660*/  ISETP.GT.AND P2, PT, R0.reuse, 0x19, PT ;  /* 0x000000190000780c */ /* 0x040fe40003f44270 */
[----:B------:R-:W-:Y:S02]  /*c670*/  FMNMX.FTZ R3, R57, R3, !PT ;  /* 0x0000000339037209 */ /* 0x000fe40007810000 */
[----:B------:R-:W-:Y:S02]  /*c680*/  FSEL R135, R135, -INF , P2 ;  /* 0xff80000087877808 */ /* 0x000fe40001000000 */
[----:B------:R-:W-:-:S02]  /*c690*/  ISETP.GT.AND P2, PT, R0, 0x20, PT ;  /* 0x000000200000780c */ /* 0x000fc40003f44270 */
        /* <DEDUP_REMOVED lines=17> */
[----:B------:R-:W-:-:S02]  /*c7b0*/  FMNMX.FTZ R3, R69, R3, !PT ;  /* 0x0000000345037209 */ /* 0x000fc40007810000 */
[----:B------:R-:W-:Y:S02]  /*c7c0*/  FSEL R114, R114, -INF , P2 ;  /* 0xff80000072727808 */ /* 0x000fe40001000000 */
[C---:B------:R-:W-:Y:S01]  /*c7d0*/  ISETP.GT.AND P2, PT, R0.reuse, 0x31, PT ;  /* 0x000000310000780c */ /* 0x040fe20003f44270 */
[----:B------:R-:W0:Y:S03]  /*c7e0*/  SHFL.BFLY PT, R10, R3, 0x2, 0x1f ;  /* 0x0c401f00030a7f89 */ /* 0x000e2600000e0000 */
        /* <DEDUP_REMOVED lines=8> */
[----:B0-----:R-:W-:Y:S02]  /*c870*/  FMNMX.FTZ R3, R3, R10, !PT ;  /* 0x0000000a03037209 */ /* 0x001fe40007810000 */
[----:B------:R-:W-:Y:S02]  /*c880*/  FSEL R91, R91, -INF , P2 ;  /* 0xff8000005b5b7808 */ /* 0x000fe40001000000 */
[----:B------:R-:W-:Y:S01]  /*c890*/  ISETP.GT.AND P2, PT, R0, 0x48, PT ;  /* 0x000000480000780c */ /* 0x000fe20003f44270 */
[----:B------:R-:W0:Y:S03]  /*c8a0*/  SHFL.BFLY PT, R10, R3, 0x1, 0x1f ;  /* 0x0c201f00030a7f89 */ /* 0x000e2600000e0000 */
[----:B------:R-:W-:-:S02]  /*c8b0*/  FSEL R94, R94, -INF , P2 ;  /* 0xff8000005e5e7808 */ /* 0x000fc40001000000 */
[----:B------:R-:W-:-:S04]  /*c8c0*/  ISETP.GT.AND P2, PT, R0, 0x49, PT ;  /* 0x000000490000780c */ /* 0x000fc80003f44270 */
[----:B------:R-:W-:Y:S02]  /*c8d0*/  FSEL R95, R95, -INF , P2 ;  /* 0xff8000005f5f7808 */ /* 0x000fe40001000000 */
[----:B------:R-:W-:Y:S02]  /*c8e0*/  ISETP.GT.AND P2, PT, R0, 0x50, PT ;  /* 0x000000500000780c */ /* 0x000fe40003f44270 */
[----:B------:R-:W-:Y:S02]  /*c8f0*/  LOP3.LUT R23, R23, 0xffffffdf, RZ, 0xc0, !PT ;  /* 0xffffffdf17177812 */ /* 0x000fe400078ec0ff */
[----:B------:R-:W-:Y:S02]  /*c900*/  FSEL R98, R98, -INF , P2 ;  /* 0xff80000062627808 */ /* 0x000fe40001000000 */
[C---:B------:R-:W-:Y:S02]  /*c910*/  ISETP.GT.AND P2, PT, R0.reuse, 0x51, PT ;  /* 0x000000510000780c */ /* 0x040fe40003f44270 */
[----:B------:R-:W-:-:S02]  /*c920*/  ISETP.GT.AND P1, PT, R0, 0x61, PT ;  /* 0x000000610000780c */ /* 0x000fc40003f24270 */
[----:B------:R-:W-:Y:S02]  /*c930*/  @P0 LOP3.LUT R23, R23, 0x20, RZ, 0xfc, !PT ;  /* 0x0000002017170812 */ /* 0x000fe400078efcff */
[C---:B------:R-:W-:Y:S02]  /*c940*/  ISETP.GT.AND P0, PT, R0.reuse, 0x81, PT ;  /* 0x000000810000780c */ /* 0x040fe40003f04270 */
[----:B------:R-:W-:Y:S02]  /*c950*/  FSEL R99, R99, -INF , P2 ;  /* 0xff80000063637808 */ /* 0x000fe40001000000 */
[C---:B------:R-:W-:Y:S02]  /*c960*/  ISETP.GT.AND P2, PT, R0.reuse, 0x58, PT ;  /* 0x000000580000780c */ /* 0x040fe40003f44270 */
[----:B------:R-:W-:Y:S02]  /*c970*/  FSEL R75, R75, -INF , P1 ;  /* 0xff8000004b4b7808 */ /* 0x000fe40000800000 */
[----:B------:R-:W-:-:S02]  /*c980*/  ISETP.GT.AND P1, PT, R0, 0x78, PT ;  /* 0x000000780000780c */ /* 0x000fc40003f24270 */
[----:B------:R-:W-:Y:S02]  /*c990*/  FSEL R102, R102, -INF , P2 ;  /* 0xff80000066667808 */ /* 0x000fe40001000000 */
[----:B------:R-:W-:Y:S02]  /*c9a0*/  ISETP.GT.AND P2, PT, R0, 0x59, PT ;  /* 0x000000590000780c */ /* 0x000fe40003f44270 */
[----:B------:R-:W-:Y:S02]  /*c9b0*/  FSEL R86, R86, -INF , P1 ;  /* 0xff80000056567808 */ /* 0x000fe40000800000 */
[----:B------:R-:W-:Y:S02]  /*c9c0*/  ISETP.GT.AND P1, PT, R0, 0x89, PT ;  /* 0x000000890000780c */ /* 0x000fe40003f24270 */
[----:B------:R-:W-:Y:S02]  /*c9d0*/  LOP3.LUT R23, R23, 0xffffffbf, RZ, 0xc0, !PT ;  /* 0xffffffbf17177812 */ /* 0x000fe400078ec0ff */
[----:B------:R-:W-:-:S02]  /*c9e0*/  FSEL R103, R103, -INF , P2 ;  /* 0xff80000067677808 */ /* 0x000fc40001000000 */
[----:B0-----:R-:W-:Y:S02]  /*c9f0*/  FMNMX.FTZ R3, R3, R10, !PT ;  /* 0x0000000a03037209 */ /* 0x001fe40007810000 */
[----:B------:R-:W-:Y:S02]  /*ca00*/  ISETP.GT.AND P2, PT, R0, 0x60, PT ;  /* 0x000000600000780c */ /* 0x000fe40003f44270 */
[----:B------:R-:W-:Y:S01]  /*ca10*/  @P0 LOP3.LUT R23, R23, 0x40, RZ, 0xfc, !PT ;  /* 0x0000004017170812 */ /* 0x000fe200078efcff */
[----:B------:R-:W-:-:S01]  /*ca20*/  FFMA.FTZ R11, R2, R3, -8 ;  /* 0xc1000000020b7423 */ /* 0x000fc20000010003 */
[----:B------:R-:W-:Y:S02]  /*ca30*/  FSEL R74, R74, -INF , P2 ;  /* 0xff8000004a4a7808 */ /* 0x000fe40001000000 */
[C---:B------:R-:W-:Y:S02]  /*ca40*/  ISETP.GT.AND P5, PT, R0.reuse, 0x68, PT ;  /* 0x000000680000780c */ /* 0x040fe40003fa4270 */
[----:B------:R-:W-:-:S02]  /*ca50*/  ISETP.GT.AND P4, PT, R0, 0x69, PT ;  /* 0x000000690000780c */ /* 0x000fc40003f84270 */
[C---:B------:R-:W-:Y:S02]  /*ca60*/  ISETP.GT.AND P3, PT, R0.reuse, 0x70, PT ;  /* 0x000000700000780c */ /* 0x040fe40003f64270 */
[----:B------:R-:W-:Y:S02]  /*ca70*/  ISETP.GT.AND P2, PT, R0, 0x71, PT ;  /* 0x000000710000780c */ /* 0x000fe40003f44270 */
[----:B------:R-:W-:Y:S02]  /*ca80*/  LOP3.LUT R23, R23, 0xffffff7f, RZ, 0xc0, !PT ;  /* 0xffffff7f17177812 */ /* 0x000fe400078ec0ff */
[----:B------:R-:W-:Y:S02]  /*ca90*/  FSETP.NEU.FTZ.AND P6, PT, R3, -INF , PT ;  /* 0xff8000000300780b */ /* 0x000fe40003fdd000 */
[----:B------:R-:W-:Y:S02]  /*caa0*/  FSEL R78, R78, -INF , P5 ;  /* 0xff8000004e4e7808 */ /* 0x000fe40002800000 */
[----:B------:R-:W-:-:S02]  /*cab0*/  FSEL R79, R79, -INF , P4 ;  /* 0xff8000004f4f7808 */ /* 0x000fc40002000000 */
[----:B------:R-:W-:Y:S02]  /*cac0*/  FSEL R82, R82, -INF , P3 ;  /* 0xff80000052527808 */ /* 0x000fe40001800000 */
[----:B------:R-:W-:Y:S02]  /*cad0*/  FSEL R83, R83, -INF , P2 ;  /* 0xff80000053537808 */ /* 0x000fe40001000000 */
[----:B------:R-:W-:Y:S02]  /*cae0*/  @P1 LOP3.LUT R23, R23, 0x80, RZ, 0xfc, !PT ;  /* 0x0000008017171812 */ /* 0x000fe400078efcff */
[----:B------:R-:W-:Y:S02]  /*caf0*/  FSEL R10, R3, RZ, P6 ;  /* 0x000000ff030a7208 */ /* 0x000fe40003000000 */
[----:B------:R-:W-:Y:S02]  /*cb00*/  FSEL R11, R11, RZ, P6 ;  /* 0x000000ff0b0b7208 */ /* 0x000fe40003000000 */
[----:B------:R-:W-:-:S02]  /*cb10*/  ISETP.GT.AND P2, PT, R0, 0x90, PT ;  /* 0x000000900000780c */ /* 0x000fc40003f44270 */
[C---:B------:R-:W-:Y:S02]  /*cb20*/  ISETP.GT.AND P3, PT, R0.reuse, 0x91, PT ;  /* 0x000000910000780c */ /* 0x040fe40003f64270 */
[C---:B------:R-:W-:Y:S02]  /*cb30*/  ISETP.GT.AND P4, PT, R0.reuse, 0x98, PT ;  /* 0x000000980000780c */ /* 0x040fe40003f84270 */
[C---:B------:R-:W-:Y:S02]  /*cb40*/  ISETP.GT.AND P5, PT, R0.reuse, 0x99, PT ;  /* 0x000000990000780c */ /* 0x040fe40003fa4270 */
[C---:B------:R-:W-:Y:S02]  /*cb50*/  ISETP.GT.AND P1, PT, R0.reuse, 0x79, PT ;  /* 0x000000790000780c */ /* 0x040fe40003f24270 */
[C---:B------:R-:W-:Y:S02]  /*cb60*/  ISETP.GT.AND P0, PT, R0.reuse, 0x80, PT ;  /* 0x000000800000780c */ /* 0x040fe40003f04270 */
[----:B------:R-:W-:-:S02]  /*cb70*/  ISETP.GT.AND P6, PT, R0, 0x88, PT ;  /* 0x000000880000780c */ /* 0x000fc40003fc4270 */
        /* <DEDUP_REMOVED lines=50> */
[----:B------:R-:W-:Y:S01]  /*cea0*/  FMNMX.FTZ R0, R71, R0, !PT ;  /* 0x0000000047007209 */ /* 0x000fe20007810000 */
[----:B------:R-:W-:-:S04]  /*ceb0*/  FADD.FTZ R9, -R10, R9 ;  /* 0x000000090a097221 */ /* 0x000fc80000010100 */
[----:B------:R-:W0:Y:S02]  /*cec0*/  SHFL.BFLY PT, R10, R0, 0x2, 0x1f ;  /* 0x0c401f00000a7f89 */ /* 0x000e2400000e0000 */
[----:B0-----:R-:W-:-:S05]  /*ced0*/  FMNMX.FTZ R0, R0, R10, !PT ;  /* 0x0000000a00007209 */ /* 0x001fca0007810000 */
[----:B------:R-:W0:Y:S01]  /*cee0*/  SHFL.BFLY PT, R10, R0, 0x1, 0x1f ;  /* 0x0c201f00000a7f89 */ /* 0x000e2200000e0000 */
[----:B------:R-:W-:-:S01]  /*cef0*/  FFMA.FTZ R120, R2, R120, -R11 ;  /* 0x0000007802787223 */ /* 0x000fc2000001080b */
[C---:B------:R-:W-:Y:S01]  /*cf00*/  FMUL.FTZ R9, R2.reuse, R9 ;  /* 0x0000000902097220 */ /* 0x040fe20000410000 */
[----:B------:R-:W-:-:S01]  /*cf10*/  FFMA.FTZ R121, R2, R121, -R11 ;  /* 0x0000007902797223 */ /* 0x000fc2000001080b */
        /* <DEDUP_REMOVED lines=9> */
[----:B------:R-:W-:Y:S01]  /*cfb0*/  MUFU.EX2 R120, R120 ;  /* 0x0000007800787308 */ /* 0x000fe20000000800 */
[----:B------:R-:W-:-:S01]  /*cfc0*/  FFMA.FTZ R124, R2, R124, -R11 ;  /* 0x0000007c027c7223 */ /* 0x000fc2000001080b */
[----:B------:R-:W-:-:S06]  /*cfd0*/  FFMA.FTZ R126, R2, R126, -R13 ;  /* 0x0000007e027e7223 */ /* 0x000fcc000001080d */
[----:B------:R-:W-:Y:S01]  /*cfe0*/  MUFU.EX2 R122, R122 ;  /* 0x0000007a007a7308 */ /* 0x000fe20000000800 */
[----:B------:R-:W-:-:S01]  /*cff0*/  FFMA.FTZ R125, R2, R125, -R11 ;  /* 0x0000007d027d7223 */ /* 0x000fc2000001080b */
[----:B------:R-:W-:-:S06]  /*d000*/  FFMA.FTZ R127, R2, R127, -R13 ;  /* 0x0000007f027f7223 */ /* 0x000fcc000001080d */
[----:B------:R-:W0:Y:S08]  /*d010*/  MUFU.EX2 R9, R9 ;  /* 0x0000000900097308 */ /* 0x000e300000000800 */
[----:B------:R-:W1:Y:S01]  /*d020*/  MUFU.EX2 R8, R8 ;  /* 0x0000000800087308 */ /* 0x000e620000000800 */
[----:B------:R-:W-:-:S01]  /*d030*/  FFMA.FTZ R128, R2, R128, -R11 ;  /* 0x0000008002807223 */ /* 0x000fc2000001080b */
[----:B------:R-:W-:-:S06]  /*d040*/  FFMA.FTZ R130, R2, R130, -R13 ;  /* 0x0000008202827223 */ /* 0x000fcc000001080d */
[----:B------:R-:W2:Y:S08]  /*d050*/  MUFU.EX2 R121, R121 ;  /* 0x0000007900797308 */ /* 0x000eb00000000800 */
[----:B------:R-:W3:Y:S01]  /*d060*/  MUFU.EX2 R123, R123 ;  /* 0x0000007b007b7308 */ /* 0x000ee20000000800 */
[----:B------:R-:W-:-:S01]  /*d070*/  FFMA.FTZ R129, R2, R129, -R11 ;  /* 0x0000008102817223 */ /* 0x000fc2000001080b */
[----:B------:R-:W-:-:S06]  /*d080*/  FFMA.FTZ R131, R2, R131, -R13 ;  /* 0x0000008302837223 */ /* 0x000fcc000001080d */
[----:B------:R-:W4:Y:S08]  /*d090*/  MUFU.EX2 R124, R124 ;  /* 0x0000007c007c7308 */ /* 0x000f300000000800 */
[----:B------:R-:W5:Y:S01]  /*d0a0*/  MUFU.EX2 R126, R126 ;  /* 0x0000007e007e7308 */ /* 0x000f620000000800 */
[----:B0-----:R-:W-:-:S01]  /*d0b0*/  FFMA.FTZ R21, R9, R21, R120 ;  /* 0x0000001509157223 */ /* 0x001fc20000010078 */
[----:B-1----:R-:W-:-:S06]  /*d0c0*/  FFMA.FTZ R20, R8, R20, R122 ;  /* 0x0000001408147223 */ /* 0x002fcc000001007a */
[----:B------:R-:W0:Y:S01]  /*d0d0*/  MUFU.EX2 R125, R125 ;  /* 0x0000007d007d7308 */ /* 0x000e220000000800 */
[----:B------:R-:W-:-:S01]  /*d0e0*/  FFMA.FTZ R132, R2, R132, -R11 ;  /* 0x0000008402847223 */ /* 0x000fc2000001080b */
[----:B------:R-:W-:-:S06]  /*d0f0*/  FFMA.FTZ R134, R2, R134, -R13 ;  /* 0x0000008602867223 */ /* 0x000fcc000001080d */
[----:B------:R-:W1:Y:S01]  /*d100*/  MUFU.EX2 R127, R127 ;  /* 0x0000007f007f7308 */ /* 0x000e620000000800 */
[----:B--2---:R-:W-:-:S01]  /*d110*/  FADD.FTZ R10, R121, R21 ;  /* 0x00000015790a7221 */ /* 0x004fc20000010000 */
[----:B---3--:R-:W-:-:S06]  /*d120*/  FADD.FTZ R12, R123, R20 ;  /* 0x000000147b0c7221 */ /* 0x008fcc0000010000 */
[----:B------:R-:W2:Y:S01]  /*d130*/  MUFU.EX2 R128, R128 ;  /* 0x0000008000807308 */ /* 0x000ea20000000800 */
[----:B------:R-:W-:-:S01]  /*d140*/  FFMA.FTZ R133, R2, R133, -R11 ;  /* 0x0000008502857223 */ /* 0x000fc2000001080b */
[----:B------:R-:W-:-:S06]  /*d150*/  FFMA.FTZ R135, R2, R135, -R13 ;  /* 0x0000008702877223 */ /* 0x000fcc000001080d */
[----:B------:R-:W3:Y:S01]  /*d160*/  MUFU.EX2 R130, R130 ;  /* 0x0000008200827308 */ /* 0x000ee20000000800 */
[----:B----4-:R-:W-:-:S01]  /*d170*/  FADD.FTZ R10, R124, R10 ;  /* 0x0000000a7c0a7221 */ /* 0x010fc20000010000 */
[----:B-----5:R-:W-:-:S06]  /*d180*/  FADD.FTZ R12, R126, R12 ;  /* 0x0000000c7e0c7221 */ /* 0x020fcc0000010000 */
[----:B------:R-:W4:Y:S01]  /*d190*/  MUFU.EX2 R129, R129 ;  /* 0x0000008100817308 */ /* 0x000f220000000800 */
[----:B------:R-:W-:-:S01]  /*d1a0*/  FFMA.FTZ R104, R2, R104, -R11 ;  /* 0x0000006802687223 */ /* 0x000fc2000001080b */
[----:B------:R-:W-:-:S06]  /*d1b0*/  FFMA.FTZ R106, R2, R106, -R13 ;  /* 0x0000006a026a7223 */ /* 0x000fcc000001080d */
[----:B------:R-:W5:Y:S01]  /*d1c0*/  MUFU.EX2 R131, R131 ;  /* 0x0000008300837308 */ /* 0x000f620000000800 */
[----:B0-----:R-:W-:-:S01]  /*d1d0*/  FADD.FTZ R10, R125, R10 ;  /* 0x0000000a7d0a7221 */ /* 0x001fc20000010000 */
[----:B-1----:R-:W-:-:S06]  /*d1e0*/  FADD.FTZ R12, R127, R12 ;  /* 0x0000000c7f0c7221 */ /* 0x002fcc0000010000 */
        /* <DEDUP_REMOVED lines=186> */
[----:B------:R-:W2:Y:S08]  /*dd90*/  MUFU.EX2 R65, R65 ;  /* 0x0000004100417308 */ /* 0x000eb00000000800 */
[----:B------:R-:W3:Y:S01]  /*dda0*/  MUFU.EX2 R67, R67 ;  /* 0x0000004300437308 */ /* 0x000ee20000000800 */
[----:B----4-:R-:W-:-:S01]  /*ddb0*/  FADD.FTZ R10, R61, R10 ;  /* 0x0000000a3d0a7221 */ /* 0x010fc20000010000 */
[----:B-----5:R-:W-:-:S06]  /*ddc0*/  FADD.FTZ R12, R63, R12 ;  /* 0x0000000c3f0c7221 */ /* 0x020fcc0000010000 */
[----:B------:R-:W4:Y:S01]  /*ddd0*/  MUFU.EX2 R68, R68 ;  /* 0x0000004400447308 */ /* 0x000f220000000800 */
[----:B------:R-:W-:-:S07]  /*dde0*/  LOP3.LUT P0, RZ, R23, 0x20, RZ, 0xc0, !PT ;  /* 0x0000002017ff7812 */ /* 0x000fce000780c0ff */
[----:B------:R-:W5:Y:S01]  /*ddf0*/  MUFU.EX2 R70, R70 ;  /* 0x0000004600467308 */ /* 0x000f620000000800 */
[----:B0-----:R-:W-:-:S01]  /*de00*/  FADD.FTZ R10, R64, R10 ;  /* 0x0000000a400a7221 */ /* 0x001fc20000010000 */
[----:B-1----:R-:W-:-:S06]  /*de10*/  FADD.FTZ R12, R66, R12 ;  /* 0x0000000c420c7221 */ /* 0x002fcc0000010000 */
[----:B------:R-:W0:Y:S08]  /*de20*/  MUFU.EX2 R11, R11 ;  /* 0x0000000b000b7308 */ /* 0x000e300000000800 */
[----:B------:R-:W1:Y:S01]  /*de30*/  MUFU.EX2 R13, R13 ;  /* 0x0000000d000d7308 */ /* 0x000e620000000800 */
[----:B--2---:R-:W-:-:S01]  /*de40*/  FADD.FTZ R10, R65, R10 ;  /* 0x0000000a410a7221 */ /* 0x004fc20000010000 */
[----:B---3--:R-:W-:-:S03]  /*de50*/  FADD.FTZ R12, R67, R12 ;  /* 0x0000000c430c7221 */ /* 0x008fc60000010000 */
[----:B----4-:R-:W-:Y:S01]  /*de60*/  FADD.FTZ R10, R68, R10 ;  /* 0x0000000a440a7221 */ /* 0x010fe20000010000 */
[----:B-----5:R-:W-:-:S03]  /*de70*/  FADD.FTZ R12, R70, R12 ;  /* 0x0000000c460c7221 */ /* 0x020fc60000010000 */
[----:B0-----:R-:W-:Y:S01]  /*de80*/  FADD.FTZ R21, R11, R10 ;  /* 0x0000000a0b157221 */ /* 0x001fe20000010000 */
[----:B-1----:R-:W-:-:S01]  /*de90*/  FADD.FTZ R20, R13, R12 ;  /* 0x0000000c0d147221 */ /* 0x002fc20000010000 */
[----:B------:R-:W-:Y:S06]  /*dea0*/  @!P0 BRA `(.L_x_15510) ;  /* 0x0000000000048947 */ /* 0x000fec0003800000 */
[----:B------:R-:W-:Y:S01]  /*deb0*/  BPT.TRAP 0x1 ;  /* 0x000000040000795c */ /* 0x000fe20000300000 */
.L_x_15510:
[----:B------:R-:W2:Y:S01]  /*dec0*/  LDL R10, [R1] ;  /* 0x00000000010a7983 */ /* 0x000ea20000100800 */
        /* <DEDUP_REMOVED lines=78> */
[C---:B--2---:R-:W-:Y:S01]  /*e3b0*/  ISETP.GT.AND P1, PT, R14.reuse, R10, PT ;  /* 0x0000000a0e00720c */ /* 0x044fe20003f24270 */
[----:B------:R-:W-:Y:S01]  /*e3c0*/  IMAD.MOV.U32 R10, RZ, RZ, R22 ;  /* 0x000000ffff0a7224 */ /* 0x000fe200078e0016 */
[----:B------:R-:W-:-:S11]  /*e3d0*/  IADD3 R14, R14, -0x1, RZ ;  /* 0xffffffff0e0e7810 */ /* 0x000fd60007ffe0ff */
[----:B0-----:R-:W-:Y:S05]  /*e3e0*/  @P1 BRA `(.L_x_15511) ;  /* 0xffffffcc00d01947 */ /* 0x001fea000383ffff */
[----:B------:R-:W-:Y:S05]  /*e3f0*/  BSYNC B1 ;  /* 0x0000000000017941 */ /* 0x000fea0003800000 */
.L_x_15498:
[----:B------:R-:W-:Y:S05]  /*e400*/  BSYNC B0 ;  /* 0x0000000000007941 */ /* 0x000fea0003800000 */
.L_x_15497:
[----:B------:R-:W-:Y:S01]  /*e410*/  ISETP.GE.AND P1, PT, R14, RZ, PT ;  /* 0x000000ff0e00720c */ /* 0x000fe20003f26270 */
[----:B------:R-:W-:-:S12]  /*e420*/  BSSY B0, `(.L_x_15512) ;  /* 0x000024f000007945 */ /* 0x000fd80003800000 */
[----:B------:R-:W-:Y:S05]  /*e430*/  @!P1 BRA `(.L_x_15513) ;  /* 0x0000002400349947 */ /* 0x000fea0003800000 */
[----:B------:R-:W-:Y:S02]  /*e440*/  IMAD.MOV.U32 R10, RZ, RZ, R0 ;  /* 0x000000ffff0a7224 */ /* 0x000fe400078e0000 */
[----:B------:R-:W-:Y:S02]  /*e450*/  IMAD.MOV.U32 R11, RZ, RZ, R3 ;  /* 0x000000ffff0b7224 */ /* 0x000fe400078e0003 */
[----:B------:R-:W-:Y:S02]  /*e460*/  IMAD.MOV.U32 R9, RZ, RZ, R156 ;  /* 0x000000ffff097224 */ /* 0x000fe400078e009c */
[----:B------:R-:W-:-:S07]  /*e470*/  IMAD.MOV.U32 R8, RZ, RZ, R22 ;  /* 0x000000ffff087224 */ /* 0x000fce00078e0016 */
.L_x_15526:
        /* <DEDUP_REMOVED lines=8> */
.L_x_15514:
[----:B------:R-:W-:Y:S01]  /*e500*/  IMAD R12, R22, 0x8, R18 ;  /* 0x00000008160c7824 */ /* 0x000fe200078e0212 */
[----:B------:R-:W-:-:S04]  /*e510*/  SHF.L.U32 R13, R156, 0x1f, RZ ;  /* 0x0000001f9c0d7819 */ /* 0x000fc800000006ff */
[----:B------:R0:W1:Y:S01]  /*e520*/  SYNCS.PHASECHK.TRANS64.TRYWAIT P1, [R12+URZ+0x13230], R13 ;  /* 0x0132300d0c0075a7 */ /* 0x000062000802017f */
[----:B------:R-:W-:Y:S05]  /*e530*/  @!P0 BRA `(.L_x_15515) ;  /* 0x0000000000048947 */ /* 0x000fea0003800000 */
[----:B------:R-:W-:Y:S01]  /*e540*/  BPT.TRAP 0x1 ;  /* 0x000000040000795c */ /* 0x000fe20000300000 */
.L_x_15515:
        /* <DEDUP_REMOVED lines=8> */
.L_x_15517:
[----:B------:R-:W-:Y:S05]  /*e5d0*/  BSYNC B1 ;  /* 0x0000000000017941 */ /* 0x000fea0003800000 */
.L_x_15516:
        /* <DEDUP_REMOVED lines=38> */
[----:B------:R-:W-:Y:S02]  /*e840*/  MOV R13, 0x80000020 ;  /* 0x80000020000d7802 */ /* 0x000fe40000000f00 */
        /* <DEDUP_REMOVED lines=48> */
.L_x_15519:
[----:B------:R-:W-:Y:S01]  /*eb50*/  SHF.L.U32 R3, R9, 0x1f, RZ ;  /* 0x0000001f09037819 */ /* 0x000fe200000006ff */
[----:B------:R-:W-:-:S04]  /*eb60*/  IMAD R15, R8, 0x8, R18 ;  /* 0x00000008080f7824 */ /* 0x000fc800078e0212 */
[----:B------:R0:W1:Y:S01]  /*eb70*/  SYNCS.PHASECHK.TRANS64.TRYWAIT P1, [R15+URZ+0x13250], R3 ;  /* 0x013250030f0075a7 */ /* 0x000062000802017f */
[----:B------:R-:W-:Y:S05]  /*eb80*/  @!P0 BRA `(.L_x_15520) ;  /* 0x0000000000048947 */ /* 0x000fea0003800000 */
[----:B------:R-:W-:Y:S01]  /*eb90*/  BPT.TRAP 0x1 ;  /* 0x000000040000795c */ /* 0x000fe20000300000 */
.L_x_15520:
[----:B------:R-:W-:Y:S04]  /*eba0*/  BSSY B1, `(.L_x_15521) ;  /* 0x0000004000017945 */ /* 0x000fe80003800000 */
[----:B-1----:R-:W-:Y:S05]  /*ebb0*/  @P1 BRA `(.L_x_15522) ;  /* 0x0000000000081947 */ /* 0x002fea0003800000 */
[----:B------:R-:W1:Y:S02]  /*ebc0*/  SYNCS.PHASECHK.TRANS64.TRYWAIT P1, [R15+URZ+0x13250], R3 ;  /* 0x013250030f0075a7 */ /* 0x000e64000802017f */
[----:B-1----:R-:W-:Y:S05]  /*ebd0*/  @!P1 BRA `(.L_x_15523) ;  /* 0x000000c800109947 */ /* 0x002fea0003800000 */
.L_x_15522:
[----:B------:R-:W-:Y:S05]  /*ebe0*/  BSYNC B1 ;  /* 0x0000000000017941 */ /* 0x000fea0003800000 */
.L_x_15521:
        /* <DEDUP_REMOVED lines=41> */
.L_x_15524:
[----:B------:R-:W2:Y:S01]  /*ee80*/  LDL R136, [R1+0x24] ;  /* 0x0000240001887983 */ /* 0x000ea20000100800 */
[----:B------:R-:W-:-:S04]  /*ee90*/  IMAD R0, R0, 0x8, R18 ;  /* 0x0000000800007824 */ /* 0x000fc800078e0212 */
[----:B------:R-:W-:-:S05]  /*eea0*/  VIADD R0, R0, 0x13240 ;  /* 0x0001324000007836 */ /* 0x000fca0000000000 */
[----:B--2---:R-:W-:-:S04]  /*eeb0*/  PRMT R0, R136, 0x654, R0 ;  /* 0x0000065488007816 */ /* 0x004fc80000000000 */
        /* <DEDUP_REMOVED lines=204> */
[C-C-:B------:R-:W-:Y:S01]  /*fb80*/  FFMA.FTZ R87, R2.reuse, R87, -R11.reuse ;  /* 0x0000005702577223 */ /* 0x140fe2000001080b */
[----:B------:R-:W-:-:S01]  /*fb90*/  FFMA.FTZ R58, R2, R58, -R11 ;  /* 0x0000003a023a7223 */ /* 0x000fc2000001080b */
[----:B------:R-:W-:Y:S01]  /*fba0*/  FADD.FTZ R12, R129, R12 ;  /* 0x0000000c810c7221 */ /* 0x000fe20000010000 */
        /* <DEDUP_REMOVED lines=13> */
[----:B------:R-:W-:-:S02]  /*fc80*/  FFMA.FTZ R11, R2, R71, -R11 ;  /* 0x00000047020b7223 */ /* 0x000fc4000001080b */
[----:B------:R-:W-:-:S02]  /*fc90*/  FADD.FTZ R12, R105, R12 ;  /* 0x0000000c690c7221 */ /* 0x000fc40000010000 */
        /* <DEDUP_REMOVED lines=117> */
.L_x_15525:
        /* <DEDUP_REMOVED lines=80> */
[----:B------:R-:W-:Y:S01]  /*108f0*/  MOV R9, R156 ;  /* 0x0000009c00097202 */ /* 0x000fe20000000f00 */
[----:B0-----:R-:W-:Y:S06]  /*10900*/  @P1 BRA `(.L_x_15526) ;  /* 0xffffffd800dc1947 */ /* 0x001fec000383ffff */
.L_x_15513:
[----:B------:R-:W-:Y:S05]  /*10910*/  BSYNC B0 ;  /* 0x0000000000007941 */ /* 0x000fea0003800000 */
.L_x_15512:
[----:B------:R-:W-:Y:S06]  /*10920*/  BAR.ARV 0x8, 0x200 ;  /* 0x0208000000007b1d */ /* 0x000fec0000002000 */
[----:B------:R-:W-:Y:S05]  /*10930*/  @!P0 BRA `(.L_x_15527) ;  /* 0x0000000000048947 */ /* 0x000fea0003800000 */
[----:B------:R-:W-:Y:S01]  /*10940*/  BPT.TRAP 0x1 ;  /* 0x000000040000795c */ /* 0x000fe20000300000 */
.L_x_15527:
[----:B------:R-:W-:Y:S01]  /*10950*/  IMAD R10, R22, 0x8, R18 ;  /* 0x00000008160a7824 */ /* 0x000fe200078e0212 */
[----:B------:R-:W-:-:S04]  /*10960*/  SHF.L.U32 R5, R156, 0x1f, RZ ;  /* 0x0000001f9c057819 */ /* 0x000fc800000006ff */
[----:B------:R0:W1:Y:S01]  /*10970*/  SYNCS.PHASECHK.TRANS64.TRYWAIT P1, [R10+URZ+0x13250], R5 ;  /* 0x013250050a0075a7 */ /* 0x000062000802017f */
[----:B------:R-:W-:Y:S05]  /*10980*/  @!P0 BRA `(.L_x_15528) ;  /* 0x0000000000048947 */ /* 0x000fea0003800000 */
[----:B------:R-:W-:Y:S01]  /*10990*/  BPT.TRAP 0x1 ;  /* 0x000000040000795c */ /* 0x000fe20000300000 */
.L_x_15528:
[----:B------:R-:W-:Y:S04]  /*109a0*/  BSSY B0, `(.L_x_15529) ;  /* 0x0000004000007945 */ /* 0x000fe80003800000 */
[----:B-1----:R-:W-:Y:S05]  /*109b0*/  @P1 BRA `(.L_x_15530) ;  /* 0x0000000000081947 */ /* 0x002fea0003800000 */
[----:B------:R-:W1:Y:S02]  /*109c0*/  SYNCS.PHASECHK.TRANS64.TRYWAIT P1, [R10+URZ+0x13250], R5 ;  /* 0x013250050a0075a7 */ /* 0x000e64000802017f */
[----:B-1----:R-:W-:Y:S05]  /*109d0*/  @!P1 BRA `(.L_x_15531) ;  /* 0x000000a800a49947 */ /* 0x002fea0003800000 */
.L_x_15530:
[----:B------:R-:W-:Y:S05]  /*109e0*/  BSYNC B0 ;  /* 0x0000000000007941 */ /* 0x000fea0003800000 */
.L_x_15529:
[----:B------:R-:W2:Y:S04]  /*109f0*/  LDL R11, [R1+0x68] ;  /* 0x00006800010b7983 */ /* 0x000ea80000100800 */
[----:B------:R-:W3:Y:S01]  /*10a00*/  LDL R14, [R1+0x50] ;  /* 0x00005000010e7983 */ /* 0x000ee20000100800 */
[----:B------:R-:W-:-:S03]  /*10a10*/  ULDC.64 UR4, c[0x0][0x9a0] ;  /* 0x0002680000047ab9 */ /* 0x000fc60000000a00 */
[----:B------:R-:W4:Y:S01]  /*10a20*/  LDL.LU R13, [R1+0x8] ;  /* 0x00000800010d7983 */ /* 0x000f220000300800 */
[----:B------:R-:W-:Y:S01]  /*10a30*/  VIADD R18, R18, 0x1000 ;  /* 0x0000100012127836 */ /* 0x000fe20000000000 */
[----:B------:R-:W-:Y:S01]  /*10a40*/  ISETP.NE.U32.AND P1, PT, RZ, UR4, PT ;  /* 0x00000004ff007c0c */ /* 0x000fe2000bf25070 */
[----:B------:R-:W-:-:S03]  /*10a50*/  WARPGROUP.ARRIVE ;  /* 0x00000000000079c5 */ /* 0x000fc60000000000 */
[----:B------:R-:W-:Y:S02]  /*10a60*/  SHF.R.U32.HI R18, RZ, 0x4, R18 ;  /* 0x00000004ff127819 */ /* 0x000fe40000011612 */
[----:B------:R-:W-:Y:S02]  /*10a70*/  ISETP.NE.AND.EX P1, PT, RZ, UR5, PT, P1 ;  /* 0x00000005ff007c0c */ /* 0x000fe4000bf25310 */
[----:B------:R-:W-:-:S04]  /*10a80*/  LOP3.LUT R18, R18, 0x3fff, RZ, 0xc0, !PT ;  /* 0x00003fff12127812 */ /* 0x000fc800078ec0ff */
[----:B01----:R-:W-:-:S05]  /*10a90*/  LOP3.LUT R5, R18, 0x10000, RZ, 0xfc, !PT ;  /* 0x0001000012057812 */ /* 0x003fca00078efcff */
[----:B------:R-:W-:Y:S02]  /*10aa0*/  IMAD R4, R22, 0x280, R5 ;  /* 0x0000028016047824 */ /* 0x000fe400078e0205 */
[----:B------:R-:W-:Y:S01]  /*10ab0*/  IMAD.MOV.U32 R5, RZ, RZ, -0x3ffffff0 ;  /* 0xc0000010ff057424 */ /* 0x000fe200078e00ff */
[----:B------:R-:W2:Y:S02]  /*10ac0*/  @P1 LDC.64 R8, c[0x0][0x9c8] ;  /* 0x00027200ff081b82 */ /* 0x000ea40000000a00 */
[----:B------:R-:W-:Y:S02]  /*10ad0*/  R2UR UR6, R4 ;  /* 0x00000000040672ca */ /* 0x000fe400000e0000 */
[----:B------:R-:W-:-:S04]  /*10ae0*/  R2UR UR7, R5 ;  /* 0x00000000050772ca */ /* 0x000fc800000e0000 */
[----:B------:R-:W0:Y:S09]  /*10af0*/  @P1 LDC.64 R6, c[0x0][0x9d0] ;  /* 0x00027400ff061b82 */ /* 0x000e320000000a00 */
[----:B------:R-:W-:Y:S03]  /*10b00*/  QGMMA.64x64x32.F32.E4M3.E4M3 R24, R152, gdesc[UR4], R24, gsb0 ;  /* 0x00e0000498187df3 */ /* 0x000fe60008000818 */
[----:B------:R-:W-:-:S02]  /*10b10*/  WARPGROUP.DEPBAR.LE gsb0, 0x0 ;  /* 0x00008000000079c5 */ /* 0x000fc40000010000 */
[----:B------:R-:W-:Y:S01]  /*10b20*/  WARPGROUP.ARRIVE ;  /* 0x00000000000079c5 */ /* 0x000fe20000000000 */
[----:B--2---:R-:W-:-:S04]  /*10b30*/  @P1 IMAD R12, R11, R8, RZ ;  /* 0x000000080b0c1224 */ /* 0x004fc800078e02ff */
[C---:B---3--:R-:W-:Y:S02]  /*10b40*/  @P1 IMAD R5, R14.reuse, R9, R12 ;  /* 0x000000090e051224 */ /* 0x048fe400078e020c */
[----:B------:R-:W-:Y:S01]  /*10b50*/  @P1 IMAD.WIDE.U32 R8, R14, R8, RZ ;  /* 0x000000080e081225 */ /* 0x000fe200078e00ff */
[----:B----4-:R-:W-:-:S03]  /*10b60*/  @P1 SHF.R.S32.HI R11, RZ, 0x1f, R13 ;  /* 0x0000001fff0b1819 */ /* 0x010fc6000001140d */
[----:B------:R-:W-:Y:S02]  /*10b70*/  @P1 IMAD.IADD R9, R9, 0x1, R5 ;  /* 0x0000000109091824 */ /* 0x000fe400078e0205 */
[-C--:B0-----:R-:W-:Y:S02]  /*10b80*/  @P1 IMAD R12, R11, R6.reuse, RZ ;  /* 0x000000060b0c1224 */ /* 0x081fe400078e02ff */
[----:B------:R-:W-:Y:S02]  /*10b90*/  IMAD.MOV.U32 R11, RZ, RZ, 0x3f800000 ;  /* 0x3f800000ff0b7424 */ /* 0x000fe400078e00ff */
[C---:B------:R-:W-:Y:S02]  /*10ba0*/  @P1 IMAD R5, R13.reuse, R7, R12 ;  /* 0x000000070d051224 */ /* 0x040fe400078e020c */
[----:B------:R-:W-:-:S04]  /*10bb0*/  @P1 IMAD.WIDE.U32 R6, R13, R6, R8 ;  /* 0x000000060d061225 */ /* 0x000fc800078e0008 */
[----:B------:R-:W-:Y:S01]  /*10bc0*/  @P1 IMAD.IADD R5, R7, 0x1, R5 ;  /* 0x0000000107051824 */ /* 0x000fe200078e0205 */
[----:B------:R-:W-:Y:S01]  /*10bd0*/  @P1 LEA R8, P2, R6, UR4, 0x2 ;  /* 0x0000000406081c11 */ /* 0x000fe2000f8410ff */
[----:B------:R-:W-:-:S03]  /*10be0*/  IMAD.MOV.U32 R7, RZ, RZ, -0x3ffffff0 ;  /* 0xc0000010ff077424 */ /* 0x000fc600078e00ff */
[----:B------:R-:W-:Y:S01]  /*10bf0*/  @P1 LEA.HI.X R9, R6, UR5, R5, 0x2, P2 ;  /* 0x0000000506091c11 */ /* 0x000fe200090f1405 */
[----:B------:R-:W-:Y:S01]  /*10c00*/  VIADD R6, R4, 0x80 ;  /* 0x0000008004067836 */ /* 0x000fe20000000000 */
[----:B------:R-:W-:-:S03]  /*10c10*/  R2UR UR7, R7 ;  /* 0x00000000070772ca */ /* 0x000fc600000e0000 */
[----:B------:R0:W2:Y:S01]  /*10c20*/  @P1 LDG.E R11, desc[UR40][R8.64] ;  /* 0x00000028080b1981 */ /* 0x0000a2000c1e1900 */
[----:B------:R-:W-:Y:S01]  /*10c30*/  R2UR UR6, R6 ;  /* 0x00000000060672ca */ /* 0x000fe200000e0000 */
[----:B------:R-:W-:Y:S02]  /*10c40*/  VIADD R6, R4, 0x100 ;  /* 0x0000010004067836 */ /* 0x000fe40000000000 */
[----:B------:R-:W-:Y:S01]  /*10c50*/  IMAD.MOV.U32 R7, RZ, RZ, -0x3ffffff0 ;  /* 0xc0000010ff077424 */ /* 0x000fe200078e00ff */
[----:B------:R-:W0:Y:S09]  /*10c60*/  SHFL.BFLY PT, R5, R20, 0x2, 0x1f ;  /* 0x0c401f0014057f89 */ /* 0x000e3200000e0000 */
[----:B------:R-:W-:Y:S01]  /*10c70*/  QGMMA.64x64x32.F32.E4M3.E4M3 R24, R148, gdesc[UR4], R24, gsb0 ;  /* 0x00e0000494187df3 */ /* 0x000fe20008000818 */
[----:B------:R-:W-:Y:S01]  /*10c80*/  R2UR UR6, R6 ;  /* 0x00000000060672ca */ /* 0x000fe200000e0000 */
[----:B------:R-:W-:Y:S01]  /*10c90*/  VIADD R6, R4, 0x180 ;  /* 0x0000018004067836 */ /* 0x000fe20000000000 */
[----:B------:R-:W-:Y:S01]  /*10ca0*/  R2UR UR7, R7 ;  /* 0x00000000070772ca */ /* 0x000fe200000e0000 */
[----:B------:R-:W-:-:S02]  /*10cb0*/  IMAD.MOV.U32 R7, RZ, RZ, -0x3ffffff0 ;  /* 0xc0000010ff077424 */ /* 0x000fc400078e00ff */
[----:B------:R-:W-:Y:S02]  /*10cc0*/  VIADD R4, R4, 0x200 ;  /* 0x0000020004047836 */ /* 0x000fe40000000000 */
[----:B0-----:R-:W-:-:S01]  /*10cd0*/  FADD.FTZ R8, R5, R20 ;  /* 0x0000001405087221 */ /* 0x001fc20000010000 */
[----:B------:R-:W-:Y:S02]  /*10ce0*/  IMAD.MOV.U32 R5, RZ, RZ, -0x3ffffff0 ;  /* 0xc0000010ff057424 */ /* 0x000fe400078e00ff */
[----:B------:R-:W-:Y:S01]  /*10cf0*/  IMAD.MOV.U32 R20, RZ, RZ, -0x800000 ;  /* 0xff800000ff147424 */ /* 0x000fe200078e00ff */
[----:B------:R-:W-:Y:S02]  /*10d00*/  WARPGROUP.DEPBAR.LE gsb0, 0x0 ;  /* 0x00008000000079c5 */ /* 0x000fe40000010000 */
[----:B------:R-:W-:-:S06]  /*10d10*/  WARPGROUP.ARRIVE ;  /* 0x00000000000079c5 */ /* 0x000fcc0000000000 */
[----:B------:R-:W-:Y:S01]  /*10d20*/  QGMMA.64x64x32.F32.E4M3.E4M3 R24, R144, gdesc[UR4], R24, gsb0 ;  /* 0x00e0000490187df3 */ /* 0x000fe20008000818 */
[----:B------:R-:W-:Y:S02]  /*10d30*/  R2UR UR6, R6 ;  /* 0x00000000060672ca */ /* 0x000fe400000e0000 */
[----:B------:R-:W-:Y:S01]  /*10d40*/  R2UR UR7, R7 ;  /* 0x00000000070772ca */ /* 0x000fe200000e0000 */
[----:B------:R-:W0:Y:S02]  /*10d50*/  SHFL.BFLY PT, R6, R21, 0x2, 0x1f ;  /* 0x0c401f0015067f89 */ /* 0x000e2400000e0000 */
[----:B0-----:R-:W-:-:S01]  /*10d60*/  FADD.FTZ R6, R6, R21 ;  /* 0x0000001506067221 */ /* 0x001fc20000010000 */
[----:B------:R-:W-:-:S04]  /*10d70*/  IMAD.MOV.U32 R21, RZ, RZ, -0x800000 ;  /* 0xff800000ff157424 */ /* 0x000fc800078e00ff */
[----:B------:R-:W0:Y:S02]  /*10d80*/  SHFL.BFLY PT, R7, R6, 0x1, 0x1f ;  /* 0x0c201f0006077f89 */ /* 0x000e2400000e0000 */
[----:B0-----:R-:W-:-:S04]  /*10d90*/  FADD.FTZ R9, R6, R7 ;  /* 0x0000000706097221 */ /* 0x001fc80000010000 */
[C---:B------:R-:W-:Y:S01]  /*10da0*/  FMUL.FTZ R13, R9.reuse, 0.00390625 ;  /* 0x3b800000090d7820 */ /* 0x040fe20000410000 */
[----:B------:R-:W-:-:S04]  /*10db0*/  FSETP.NE.FTZ.AND P1, PT, R9, RZ, PT ;  /* 0x000000ff0900720b */ /* 0x000fc80003f35000 */
[----:B------:R-:W-:Y:S01]  /*10dc0*/  FSETP.NE.FTZ.AND P2, PT, R13, RZ, PT ;  /* 0x000000ff0d00720b */ /* 0x000fe20003f55000 */
[----:B------:R-:W-:Y:S02]  /*10dd0*/  WARPGROUP.DEPBAR.LE gsb0, 0x0 ;  /* 0x00008000000079c5 */ /* 0x000fe40000010000 */
[----:B------:R-:W-:-:S10]  /*10de0*/  WARPGROUP.ARRIVE ;  /* 0x00000000000079c5 */ /* 0x000fd40000000000 */
[----:B------:R-:W-:Y:S01]  /*10df0*/  @P2 FMUL.FTZ R6, R2, 0.69314718246459960938 ;  /* 0x3f31721802062820 */ /* 0x000fe20000410000 */
[----:B------:R-:W-:Y:S01]  /*10e00*/  QGMMA.64x64x32.F32.E4M3.E4M3 R24, R140, gdesc[UR4], R24, gsb0 ;  /* 0x00e000048c187df3 */ /* 0x000fe20008000818 */
[----:B------:R-:W-:Y:S01]  /*10e10*/  R2UR UR6, R4 ;  /* 0x00000000040672ca */ /* 0x000fe200000e0000 */
[----:B------:R-:W-:Y:S01]  /*10e20*/  IMAD.MOV.U32 R4, RZ, RZ, RZ ;  /* 0x000000ffff047224 */ /* 0x000fe200078e00ff */
[----:B------:R-:W-:Y:S02]  /*10e30*/  R2UR UR7, R5 ;  /* 0x00000000050772ca */ /* 0x000fe400000e0000 */
[----:B------:R-:W0:Y:S03]  /*10e40*/  SHFL.BFLY PT, R5, R8, 0x1, 0x1f ;  /* 0x0c201f0008057f89 */ /* 0x000e2600000e0000 */
[----:B------:R-:W-:Y:S01]  /*10e50*/  @P1 MUFU.RCP R4, R9 ;  /* 0x0000000900041308 */ /* 0x000fe20000001000 */
[----:B0-----:R-:W-:-:S01]  /*10e60*/  FADD.FTZ R12, R8, R5 ;  /* 0x00000005080c7221 */ /* 0x001fc20000010000 */
[----:B------:R-:W-:-:S06]  /*10e70*/  IMAD.MOV.U32 R8, RZ, RZ, RZ ;  /* 0x000000ffff087224 */ /* 0x000fcc00078e00ff */
[----:B------:R-:W0:Y:S01]  /*10e80*/  @P2 MUFU.LG2 R5, R13 ;  /* 0x0000000d00052308 */ /* 0x000e220000000c00 */
[C---:B------:R-:W-:Y:S01]  /*10e90*/  FMUL.FTZ R14, R12.reuse, 0.00390625 ;  /* 0x3b8000000c0e7820 */ /* 0x040fe20000410000 */
[----:B------:R-:W-:-:S04]  /*10ea0*/  FSETP.NE.FTZ.AND P1, PT, R12, RZ, PT ;  /* 0x000000ff0c00720b */ /* 0x000fc80003f35000 */
[----:B------:R-:W-:-:S09]  /*10eb0*/  FSETP.NE.FTZ.AND P3, PT, R14, RZ, PT ;  /* 0x000000ff0e00720b */ /* 0x000fd20003f75000 */
[----:B------:R-:W-:Y:S01]  /*10ec0*/  @P1 MUFU.RCP R8, R12 ;  /* 0x0000000c00081308 */ /* 0x000fe20000001000 */
[----:B0-----:R-:W-:-:S03]  /*10ed0*/  @P2 FMUL.FTZ R5, R5, 0.69314718246459960938 ;  /* 0x3f31721805052820 */ /* 0x001fc60000410000 */
[----:B------:R-:W-:Y:S01]  /*10ee0*/  @P3 FMUL.FTZ R2, R2, 0.69314718246459960938 ;  /* 0x3f31721802023820 */ /* 0x000fe20000410000 */
[----:B------:R-:W-:-:S03]  /*10ef0*/  @P2 FFMA.FTZ R21, R6, R3, R5 ;  /* 0x0000000306152223 */ /* 0x000fc60000010005 */
[----:B------:R-:W0:Y:S02]  /*10f00*/  @P3 MUFU.LG2 R7, R14 ;  /* 0x0000000e00073308 */ /* 0x000e240000000c00 */
[----:B0-----:R-:W-:-:S04]  /*10f10*/  @P3 FMUL.FTZ R7, R7, 0.69314718246459960938 ;  /* 0x3f31721807073820 */ /* 0x001fc80000410000 */
[----:B------:R-:W-:Y:S01]  /*10f20*/  @P3 FFMA.FTZ R20, R2, R0, R7 ;  /* 0x0000000002143223 */ /* 0x000fe20000010007 */
[----:B------:R-:W-:Y:S02]  /*10f30*/  WARPGROUP.DEPBAR.LE gsb0, 0x0 ;  /* 0x00008000000079c5 */ /* 0x000fe40000010000 */
[----:B------:R-:W-:-:S06]  /*10f40*/  WARPGROUP.ARRIVE ;  /* 0x00000000000079c5 */ /* 0x000fcc0000000000 */
[----:B------:R-:W-:Y:S01]  /*10f50*/  QGMMA.64x64x32.F32.E4M3.E4M3 R24, R136, gdesc[UR4], R24, gsb0 ;  /* 0x00e0000488187df3 */ /* 0x000fe20008000818 */
[-C--:B--2---:R-:W-:Y:S01]  /*10f60*/  FMUL.FTZ R4, R4, R11.reuse ;  /* 0x0000000b04047220 */ /* 0x084fe20000410000 */
[----:B------:R-:W-:Y:S01]  /*10f70*/  FMUL.FTZ R2, R8, R11 ;  /* 0x0000000b08027220 */ /* 0x000fe20000410000 */
[----:B------:R-:W-:Y:S02]  /*10f80*/  WARPGROUP.DEPBAR.LE gsb0, 0x0 ;  /* 0x00008000000079c5 */ /* 0x000fe40000010000 */
[----:B------:R-:W-:Y:S05]  /*10f90*/  @!P0 BRA `(.L_x_15532) ;  /* 0x0000000000048947 */ /* 0x000fea0003800000 */
[----:B------:R-:W-:Y:S01]  /*10fa0*/  BPT.TRAP 0x1 ;  /* 0x000000040000795c */ /* 0x000fe20000300000 */
.L_x_15532:
[----:B------:R-:W2:Y:S01]  /*10fb0*/  LDL.LU R0, [R1+0x24] ;  /* 0x0000240001007983 */ /* 0x000ea20000300800 */
[----:B------:R-:W-:Y:S02]  /*10fc0*/  VIADD R10, R10, 0x13260 ;  /* 0x000132600a0a7836 */ /* 0x000fe40000000000 */
[-C--:B------:R-:W-:Y:S01]  /*10fd0*/  FMUL.FTZ R58, R24, R4.reuse ;  /* 0x00000004183a7220 */ /* 0x080fe20000410000 */
[----:B------:R-:W-:Y:S01]  /*10fe0*/  FMUL.FTZ R56, R25, R4 ;  /* 0x0000000419387220 */ /* 0x000fe20000410000 */
[----:B------:R-:W3:Y:S01]  /*10ff0*/  LDL.LU R18, [R1+0x64] ;  /* 0x0000640001127983 */ /* 0x000ee20000300800 */
[----:B------:R-:W-:-:S05]  /*11000*/  VIADD R22, R22, 0x1 ;  /* 0x0000000116167836 */ /* 0x000fca0000000000 */
[----:B------:R-:W-:Y:S01]  /*11010*/  ISETP.NE.AND P1, PT, R22, 0x2, PT ;  /* 0x000000021600780c */ /* 0x000fe20003f25270 */
[----:B------:R-:W-:-:S03]  /*11020*/  FMUL.FTZ R57, R28, R4 ;  /* 0x000000041c397220 */ /* 0x000fc60000410000 */
        /* <DEDUP_REMOVED lines=35> */
[----:B------:R-:W-:Y:S01]  /*11260*/  FMUL.FTZ R10, R41, R4 ;  /* 0x00000004290a7220 */ /* 0x000fe20000410000 */
[----:B------:R-:W-:-:S07]  /*11270*/  FMUL.FTZ R4, R51, R2 ;  /* 0x0000000233047220 */ /* 0x000fce0000410000 */
.L_x_15467:
[----:B------:R-:W1:Y:S08]  /*11280*/  S2UR UR4, SR_CgaCtaId ;  /* 0x00000000000479c3 */ /* 0x000e700000008800 */
[----:B------:R-:W-:Y:S01]  /*11290*/  BAR.SYNC.DEFER_BLOCKING 0x5, 0x200 ;  /* 0x0148000000007b1d */ /* 0x000fe20000010000 */
[----:B0-----:R-:W-:-:S05]  /*112a0*/  MOV R18, 0x400 ;  /* 0x0000040000127802 */ /* 0x001fca0000000f00 */
[----:B------:R-:W-:Y:S01]  /*112b0*/  BSSY B0, `(.L_x_15533) ;  /* 0x00001d7000007945 */ /* 0x000fe20003800000 */
[----:B-1----:R-:W-:-:S04]  /*112c0*/  MOV R0, UR4 ;  /* 0x0000000400007c02 */ /* 0x002fc80008000f00 */
        /* <DEDUP_REMOVED lines=13> */
[----:B0-----:R-:W4:Y:S04]  /*113a0*/  LDL R32, [R1+0x84] ;  /* 0x0000840001207983 */ /* 0x001f280000100800 */
[----:B------:R-:W4:Y:S01]  /*113b0*/  LDL R52, [R1+0x4c] ;  /* 0x00004c0001347983 */ /* 0x000f220000100800 */
[----:B------:R-:W-:-:S03]  /*113c0*/  F2FP.BF16.F32.PACK_AB R9, R46, R9 ;  /* 0x000000092e09723e */ /* 0x000fc600000010ff */
[----:B------:R-:W4:Y:S04]  /*113d0*/  LDL.LU R48, [R1+0x58] ;  /* 0x0000580001307983 */ /* 0x000f280000300800 */
[----:B------:R-:W4:Y:S01]  /*113e0*/  LDL.LU R46, [R1+0x5c] ;  /* 0x00005c00012e7983 */ /* 0x000f220000300800 */
[----:B------:R-:W0:Y:S01]  /*113f0*/  S2R R41, SR_SWINHI ;  /* 0x0000000000297919 */ /* 0x000e220000002f00 */
[----:B------:R-:W-:Y:S02]  /*11400*/  F2FP.BF16.F32.PACK_AB R6, R53, R6 ;  /* 0x000000063506723e */ /* 0x000fe400000010ff */
[----:B------:R-:W-:Y:S01]  /*11410*/  F2FP.BF16.F32.PACK_AB R14, R37, R14 ;  /* 0x0000000e250e723e */ /* 0x000fe200000010ff */
[----:B------:R-:W4:Y:S01]  /*11420*/  LDL R42, [R1+0x34] ;  /* 0x00003400012a7983 */ /* 0x000f220000100800 */
        /* <DEDUP_REMOVED lines=12> */
[----:B------:R-:W4:Y:S01]  /*114f0*/  LDL R44, [R1+0x54] ;  /* 0x00005400012c7983 */ /* 0x000f220000100800 */
[----:B------:R-:W-:Y:S01]  /*11500*/  BAR.SYNC.DEFER_BLOCKING 0x1, 0x180 ;  /* 0x0046000000007b1d */ /* 0x000fe20000010000 */
[----:B--2---:R-:W-:-:S02]  /*11510*/  IMAD.MOV.U32 R26, RZ, RZ, R2 ;  /* 0x000000ffff1a7224 */ /* 0x004fc400078e0002 */
[----:B---3-5:R-:W-:Y:S02]  /*11520*/  IMAD.MOV.U32 R28, RZ, RZ, R0 ;  /* 0x000000ffff1c7224 */ /* 0x028fe400078e0000 */
[----:B-1----:R-:W-:-:S05]  /*11530*/  IMAD.SHL.U32 R0, R27, 0x4, RZ ;  /* 0x000000041b007824 */ /* 0x002fca00078e00ff */
[----:B------:R-:W-:-:S04]  /*11540*/  LOP3.LUT R0, R0, 0xc, RZ, 0xc0, !PT ;  /* 0x0000000c00007812 */ /* 0x000fc800078ec0ff */
[----:B------:R-:W-:-:S05]  /*11550*/  IADD3 R2, P0, R0, UR4, RZ ;  /* 0x0000000400027c10 */ /* 0x000fca000ff1e0ff */
[----:B------:R-:W-:Y:S01]  /*11560*/  IMAD.X R3, RZ, RZ, UR5, P0 ;  /* 0x00000005ff037e24 */ /* 0x000fe200080e06ff */
[----:B------:R-:W-:-:S04]  /*11570*/  ULDC.64 UR4, c[0x0][0xc00] ;  /* 0x0003000000047ab9 */ /* 0x000fc80000000a00 */
[----:B------:R1:W2:Y:S02]  /*11580*/  LDG.E.CONSTANT R0, desc[UR40][R2.64] ;  /* 0x0000002802007981 */ /* 0x0002a4000c1e9900 */
[----:B-1----:R-:W-:-:S04]  /*11590*/  LOP3.LUT P1, R2, R27, 0x3, RZ, 0xc0, !PT ;  /* 0x000000031b027812 */ /* 0x002fc8000782c0ff */
[----:B------:R-:W-:Y:S02]  /*115a0*/  ISETP.EQ.OR P1, PT, R2, 0x3, !P1 ;  /* 0x000000030200780c */ /* 0x000fe40004f22670 */
[----:B------:R-:W-:Y:S02]  /*115b0*/  MOV R2, R18 ;  /* 0x0000001200027202 */ /* 0x000fe40000000f00 */
[----:B0-----:R-:W-:Y:S02]  /*115c0*/  MOV R3, R41 ;  /* 0x0000002900037202 */ /* 0x001fe40000000f00 */
[----:B------:R-:W-:Y:S02]  /*115d0*/  SEL R35, R7, R6, P1 ;  /* 0x0000000607237207 */ /* 0x000fe40000800000 */
[----:B------:R-:W-:Y:S01]  /*115e0*/  SEL R37, R6, R7, P1 ;  /* 0x0000000706257207 */ /* 0x000fe20000800000 */
[----:B----4-:R-:W-:Y:S01]  /*115f0*/  IMAD.WIDE R6, R32, 0x2, R2 ;  /* 0x0000000220067825 */ /* 0x010fe200078e0202 */
[----:B------:R-:W-:-:S02]  /*11600*/  SEL R41, R13, R12, P1 ;  /* 0x0000000c0d297207 */ /* 0x000fc40000800000 */
[----:B------:R-:W-:Y:S02]  /*11610*/  SEL R27, R57, R56, P1 ;  /* 0x00000038391b7207 */ /* 0x000fe40000800000 */
[C---:B------:R-:W-:Y:S02]  /*11620*/  IADD3 R59, P0, R6.reuse, 0x60, RZ ;  /* 0x00000060063b7810 */ /* 0x040fe40007f1e0ff */
[----:B------:R-:W-:Y:S02]  /*11630*/  IADD3 R55, P2, R6, 0x40, RZ ;  /* 0x0000004006377810 */ /* 0x000fe40007f5e0ff */
[----:B------:R-:W-:Y:S02]  /*11640*/  SEL R39, R25, R24, P1 ;  /* 0x0000001819277207 */ /* 0x000fe40000800000 */
[----:B------:R-:W-:Y:S02]  /*11650*/  SEL R13, R12, R13, P1 ;  /* 0x0000000d0c0d7207 */ /* 0x000fe40000800000 */
[----:B------:R-:W-:-:S02]  /*11660*/  SEL R57, R56, R57, P1 ;  /* 0x0000003938397207 */ /* 0x000fc40000800000 */
[----:B------:R-:W-:Y:S02]  /*11670*/  SEL R25, R24, R25, P1 ;  /* 0x0000001918197207 */ /* 0x000fe40000800000 */
[----:B------:R-:W-:Y:S02]  /*11680*/  SEL R43, R9, R8, P1 ;  /* 0x00000008092b7207 */ /* 0x000fe40000800000 */
[----:B------:R-:W-:Y:S02]  /*11690*/  SEL R45, R8, R9, P1 ;  /* 0x00000009082d7207 */ /* 0x000fe40000800000 */
[----:B------:R-:W-:Y:S02]  /*116a0*/  LOP3.LUT R8, R55, 0x380, RZ, 0xc0, !PT ;  /* 0x0000038037087812 */ /* 0x000fe400078ec0ff */
[----:B------:R-:W-:Y:S02]  /*116b0*/  LOP3.LUT R24, R59, 0x380, RZ, 0xc0, !PT ;  /* 0x000003803b187812 */ /* 0x000fe400078ec0ff */
[----:B------:R-:W-:-:S02]  /*116c0*/  SEL R29, R15, R14, P1 ;  /* 0x0000000e0f1d7207 */ /* 0x000fc40000800000 */
[----:B------:R-:W-:Y:S02]  /*116d0*/  SEL R15, R14, R15, P1 ;  /* 0x0000000f0e0f7207 */ /* 0x000fe40000800000 */
[----:B------:R-:W-:Y:S02]  /*116e0*/  SHF.R.U64 R8, R8, 0x3, RZ ;  /* 0x0000000308087819 */ /* 0x000fe400000012ff */
[----:B------:R-:W-:Y:S02]  /*116f0*/  SHF.R.U64 R24, R24, 0x3, RZ ;  /* 0x0000000318187819 */ /* 0x000fe400000012ff */
[----:B------:R-:W-:Y:S02]  /*11700*/  SEL R31, R11, R10, P1 ;  /* 0x0000000a0b1f7207 */ /* 0x000fe40000800000 */
[----:B------:R-:W-:Y:S02]  /*11710*/  SEL R33, R10, R11, P1 ;  /* 0x0000000b0a217207 */ /* 0x000fe40000800000 */
[----:B------:R-:W-:-:S02]  /*11720*/  SEL R47, R5, R4, P1 ;  /* 0x00000004052f7207 */ /* 0x000fc40000800000 */
[----:B------:R-:W-:Y:S02]  /*11730*/  SEL R49, R4, R5, P1 ;  /* 0x0000000504317207 */ /* 0x000fe40000800000 */
[----:B------:R-:W-:Y:S01]  /*11740*/  LOP3.LUT R10, R8, R55, RZ, 0x3c, !PT ;  /* 0x00000037080a7212 */ /* 0x000fe200078e3cff */
[----:B------:R-:W-:Y:S01]  /*11750*/  IMAD.MOV.U32 R60, RZ, RZ, R26 ;  /* 0x000000ffff3c7224 */ /* 0x000fe200078e001a */
[----:B------:R-:W-:Y:S01]  /*11760*/  LOP3.LUT R8, R24, R59, RZ, 0x3c, !PT ;  /* 0x0000003b18087212 */ /* 0x000fe200078e3cff */
[----:B------:R-:W-:Y:S01]  /*11770*/  IMAD.MOV.U32 R50, RZ, RZ, R28 ;  /* 0x000000ffff327224 */ /* 0x000fe200078e001c */
[C---:B------:R-:W-:Y:S02]  /*11780*/  IADD3 R53, P3, R6.reuse, 0x20, RZ ;  /* 0x0000002006357810 */ /* 0x040fe40007f7e0ff */
[----:B------:R-:W-:Y:S02]  /*11790*/  LOP3.LUT R51, R6, 0x380, RZ, 0xc0, !PT ;  /* 0x0000038006337812 */ /* 0x000fe400078ec0ff */
[----:B------:R-:W-:-:S02]  /*117a0*/  LOP3.LUT R4, R53, 0x380, RZ, 0xc0, !PT ;  /* 0x0000038035047812 */ /* 0x000fc400078ec0ff */
[----:B------:R-:W-:Y:S02]  /*117b0*/  SHF.R.U64 R51, R51, 0x3, RZ ;  /* 0x0000000333337819 */ /* 0x000fe400000012ff */
[----:B------:R-:W-:Y:S01]  /*117c0*/  SHF.R.U64 R4, R4, 0x3, RZ ;  /* 0x0000000304047819 */ /* 0x000fe200000012ff */
[--C-:B------:R-:W-:Y:S01]  /*117d0*/  IMAD.X R5, RZ, RZ, R7.reuse, P3 ;  /* 0x000000ffff057224 */ /* 0x100fe200018e0607 */
[----:B------:R-:W-:Y:S02]  /*117e0*/  LOP3.LUT R6, R51, R6, RZ, 0x3c, !PT ;  /* 0x0000000633067212 */ /* 0x000fe400078e3cff */
[----:B------:R-:W-:Y:S01]  /*117f0*/  LOP3.LUT R4, R4, R53, RZ, 0x3c, !PT ;  /* 0x0000003504047212 */ /* 0x000fe200078e3cff */
[--C-:B------:R-:W-:Y:S01]  /*11800*/  IMAD.X R9, RZ, RZ, R7.reuse, P0 ;  /* 0x000000ffff097224 */ /* 0x100fe200000e0607 */
[----:B------:R-:W-:Y:S01]  /*11810*/  MOV R40, R6 ;  /* 0x0000000600287202 */ /* 0x000fe20000000f00 */
[----:B------:R-:W-:Y:S01]  /*11820*/  IMAD.X R11, RZ, RZ, R7, P2 ;  /* 0x000000ffff0b7224 */ /* 0x000fe200010e0607 */
[----:B------:R-:W-:-:S02]  /*11830*/  MOV R38, R4 ;  /* 0x0000000400267202 */ /* 0x000fc40000000f00 */
        /* <DEDUP_REMOVED lines=14> */
[----:B------:R-:W3:Y:S04]  /*11920*/  SHFL.IDX PT, R34, R45, R12, 0x1c1f ;  /* 0x001c1f0c2d227589 */ /* 0x000ee800000e0000 */
[----:B------:R-:W-:Y:S04]  /*11930*/  SHFL.IDX PT, R35, R35, R0, 0x1c1f ;  /* 0x001c1f0023237589 */ /* 0x000fe800000e0000 */
[----:B------:R-:W4:Y:S04]  /*11940*/  SHFL.IDX PT, R28, R37, R12, 0x1c1f ;  /* 0x001c1f0c251c7589 */ /* 0x000f2800000e0000 */
[----:B------:R2:W-:Y:S04]  /*11950*/  SHFL.IDX PT, R47, R47, R0, 0x1c1f ;  /* 0x001c1f002f2f7589 */ /* 0x0005e800000e0000 */
[----:B------:R4:W4:Y:S01]  /*11960*/  SHFL.IDX PT, R36, R49, R12, 0x1c1f ;  /* 0x001c1f0c31247589 */ /* 0x00092200000e0000 */
        /* <DEDUP_REMOVED lines=10> */
[----:B---3--:R-:W-:Y:S02]  /*11a10*/  SEL R9, R43, R34, P1 ;  /* 0x000000222b097207 */ /* 0x008fe40000800000 */
[----:B------:R-:W-:Y:S02]  /*11a20*/  SEL R11, R34, R43, P1 ;  /* 0x0000002b220b7207 */ /* 0x000fe40000800000 */
[----:B----4-:R-:W-:Y:S02]  /*11a30*/  SEL R12, R35, R28, P1 ;  /* 0x0000001c230c7207 */ /* 0x010fe40000800000 */
[----:B------:R-:W-:Y:S02]  /*11a40*/  SEL R14, R28, R35, P1 ;  /* 0x000000231c0e7207 */ /* 0x000fe40000800000 */
[----:B------:R-:W-:-:S02]  /*11a50*/  SEL R13, R47, R36, P1 ;  /* 0x000000242f0d7207 */ /* 0x000fc40000800000 */
[----:B-1----:R-:W-:Y:S02]  /*11a60*/  SEL R4, R29, R24, P1 ;  /* 0x000000181d047207 */ /* 0x002fe40000800000 */
[----:B------:R-:W-:Y:S02]  /*11a70*/  SEL R6, R24, R29, P1 ;  /* 0x0000001d18067207 */ /* 0x000fe40000800000 */
[----:B------:R-:W-:Y:S02]  /*11a80*/  SEL R5, R41, R32, P1 ;  /* 0x0000002029057207 */ /* 0x000fe40000800000 */
[----:B------:R-:W-:Y:S02]  /*11a90*/  SEL R7, R32, R41, P1 ;  /* 0x0000002920077207 */ /* 0x000fe40000800000 */
[----:B------:R-:W-:Y:S01]  /*11aa0*/  SEL R15, R36, R47, P1 ;  /* 0x0000002f240f7207 */ /* 0x000fe20000800000 */
[----:B------:R-:W-:Y:S01]  /*11ab0*/  IMAD.IADD R31, R52, 0x1, R42 ;  /* 0x00000001341f7824 */ /* 0x000fe200078e022a */
[----:B------:R-:W-:Y:S01]  /*11ac0*/  SEL R33, R50, RZ, !P0 ;  /* 0x000000ff32217207 */ /* 0x000fe20004000000 */
[----:B------:R1:W-:Y:S04]  /*11ad0*/  STSM.16.M88.4 [R38], R4 ;  /* 0x0000000426007844 */ /* 0x0003e80000000200 */
[----:B------:R2:W-:Y:S04]  /*11ae0*/  STSM.16.M88.4 [R30], R8 ;  /* 0x000000081e007844 */ /* 0x0005e80000000200 */
[----:B------:R3:W-:Y:S01]  /*11af0*/  STSM.16.M88.4 [R27], R12 ;  /* 0x0000000c1b007844 */ /* 0x0007e20000000200 */
[----:B------:R-:W-:Y:S01]  /*11b00*/  IADD3 R24, P2, R48, UR4, RZ ;  /* 0x0000000430187c10 */ /* 0x000fe2000ff5e0ff */
[----:B------:R-:W-:Y:S01]  /*11b10*/  IMAD.MOV.U32 R28, RZ, RZ, RZ ;  /* 0x000000ffff1c7224 */ /* 0x000fe200078e00ff */
[----:B------:R-:W-:Y:S01]  /*11b20*/  ULDC UR8, c[0x0][0xa88] ;  /* 0x0002a20000087ab9 */ /* 0x000fe20000000800 */
[----:B------:R-:W4:Y:S01]  /*11b30*/  LDL R34, [R1+0x6c] ;  /* 0x00006c0001227983 */ /* 0x000f220000100800 */
[----:B------:R-:W-:Y:S01]  /*11b40*/  IADD3.X R25, R46, UR5, RZ, P2, !PT ;  /* 0x000000052e197c10 */ /* 0x000fe200097fe4ff */
[----:B------:R-:W-:Y:S01]  /*11b50*/  ULDC.64 UR4, c[0x0][0xb90] ;  /* 0x0002e40000047ab9 */ /* 0x000fe20000000a00 */
[----:B------:R-:W-:Y:S06]  /*11b60*/  BAR.SYNC.DEFER_BLOCKING 0x1, 0x180 ;  /* 0x0046000000007b1d */ /* 0x000fec0000010000 */
[----:B------:R-:W3:Y:S01]  /*11b70*/  @P0 LDG.E R28, desc[UR40][R24.64] ;  /* 0x00000028181c0981 */ /* 0x000ee2000c1e1900 */
[----:B0-----:R-:W-:-:S13]  /*11b80*/  ISETP.NE.AND P2, PT, R0, 0x1, PT ;  /* 0x000000010000780c */ /* 0x001fda0003f45270 */
[----:B------:R-:W0:Y:S08]  /*11b90*/  @P2 LDC R26, c[0x0][0xbec] ;  /* 0x0002fb00ff1a2b82 */ /* 0x000e300000000800 */
[----:B------:R-:W2:Y:S01]  /*11ba0*/  @P2 LDC R29, c[0x0][0xbf0] ;  /* 0x0002fc00ff1d2b82 */ /* 0x000ea20000000800 */
[----:B------:R-:W-:Y:S01]  /*11bb0*/  SHF.R.S32.HI R32, RZ, 0x1f, R44 ;  /* 0x0000001fff207819 */ /* 0x000fe2000001142c */
[----:B-1----:R-:W-:-:S04]  /*11bc0*/  IMAD.MOV.U32 R7, RZ, RZ, R31 ;  /* 0x000000ffff077224 */ /* 0x002fc800078e001f */
[----:B------:R-:W-:Y:S02]  /*11bd0*/  IMAD R5, R32, UR4, RZ ;  /* 0x0000000420057c24 */ /* 0x000fe4000f8e02ff */
[----:B0-----:R-:W-:-:S05]  /*11be0*/  @P2 IMAD.HI.U32 R4, R31, R26, RZ ;  /* 0x0000001a1f042227 */ /* 0x001fca00078e00ff */
[----:B--2---:R-:W-:Y:S01]  /*11bf0*/  @P2 SHF.R.U32.HI R7, RZ, R29, R4 ;  /* 0x0000001dff072219 */ /* 0x004fe20000011604 */
[----:B------:R-:W-:Y:S01]  /*11c00*/  IMAD R11, R44, UR5, R5 ;  /* 0x000000052c0b7c24 */ /* 0x000fe2000f8e0205 */
[----:B------:R-:W-:-:S03]  /*11c10*/  SEL R30, R60, RZ, !P0 ;  /* 0x000000ff3c1e7207 */ /* 0x000fc60004000000 */
[----:B------:R-:W-:Y:S02]  /*11c20*/  IMAD.MOV R9, RZ, RZ, -R7 ;  /* 0x000000ffff097224 */ /* 0x000fe400078e0a07 */
[----:B------:R-:W-:Y:S02]  /*11c30*/  IMAD R6, R30, UR6, RZ ;  /* 0x000000061e067c24 */ /* 0x000fe4000f8e02ff */
        /* <DEDUP_REMOVED lines=36> */
.L_x_15535:
[----:B------:R-:W2:Y:S01]  /*11e80*/  LDL R12, [R1+0x80] ;  /* 0x00008000010c7983 */ /* 0x000ea20000100800 */
[----:B------:R-:W-:Y:S01]  /*11e90*/  VIADD R13, R13, 0xffffff80 ;  /* 0xffffff800d0d7836 */ /* 0x000fe20000000000 */
[----:B------:R-:W-:Y:S01]  /*11ea0*/  ULDC.64 UR4, c[0x0][0xaa0] ;  /* 0x0002a80000047ab9 */ /* 0x000fe20000000a00 */
[----:B-----5:R-:W-:Y:S01]  /*11eb0*/  IMAD R35, R9, R0, RZ ;  /* 0x0000000009237224 */ /* 0x020fe200078e02ff */
[----:B------:R-:W-:Y:S01]  /*11ec0*/  SHFL.IDX PT, R4, R10, RZ, 0x1c1f ;  /* 0x001c1fff0a047589 */ /* 0x000fe200000e0000 */
[----:B------:R-:W-:Y:S01]  /*11ed0*/  IMAD.WIDE R2, R11, 0x2, R2 ;  /* 0x000000020b027825 */ /* 0x000fe200078e0202 */
[----:B------:R-:W-:Y:S02]  /*11ee0*/  SHF.R.S32.HI R8, RZ, 0x1f, R13 ;  /* 0x0000001fff087819 */ /* 0x000fe4000001140d */
[----:B------:R-:W0:Y:S02]  /*11ef0*/  SHFL.IDX PT, R5, R14, RZ, 0x1c1f ;  /* 0x001c1fff0e057589 */ /* 0x000e2400000e0000 */
[----:B------:R-:W-:-:S02]  /*11f00*/  LEA.HI R8, R8, R13, RZ, 0x7 ;  /* 0x0000000d08087211 */ /* 0x000fc400078f38ff */
[----:B------:R-:W-:Y:S04]  /*11f10*/  SHFL.IDX PT, R6, R10, 0x1, 0x1c1f ;  /* 0x003c1f000a067f89 */ /* 0x000fe800000e0000 */
[----:B------:R-:W1:Y:S01]  /*11f20*/  SHFL.IDX PT, R7, R14, 0x1, 0x1c1f ;  /* 0x003c1f000e077f89 */ /* 0x000e6200000e0000 */
[----:B------:R-:W-:Y:S02]  /*11f30*/  LOP3.LUT R8, R8, 0xffffff80, RZ, 0xc0, !PT ;  /* 0xffffff8008087812 */ /* 0x000fe400078ec0ff */
[----:B------:R-:W-:Y:S02]  /*11f40*/  SHF.R.S32.HI R36, RZ, 0x1f, R48 ;  /* 0x0000001fff247819 */ /* 0x000fe40000011430 */
[----:B------:R-:W-:Y:S01]  /*11f50*/  IADD3 R25, P4, R2, 0x3000, RZ ;  /* 0x0000300002197810 */ /* 0x000fe20007f9e0ff */
[----:B------:R-:W-:Y:S01]  /*11f60*/  IMAD.IADD R8, R13, 0x1, -R8 ;  /* 0x000000010d087824 */ /* 0x000fe200078e0a08 */
[----:B------:R-:W-:-:S02]  /*11f70*/  LEA.HI R36, R36, R48, RZ, 0x3 ;  /* 0x0000003024247211 */ /* 0x000fc400078f18ff */
[----:B------:R-:W-:Y:S02]  /*11f80*/  IADD3 R13, P3, R2, 0x1800, RZ ;  /* 0x00001800020d7810 */ /* 0x000fe40007f7e0ff */
[----:B------:R-:W-:Y:S02]  /*11f90*/  LOP3.LUT P0, RZ, R8, 0x3, RZ, 0xc0, !PT ;  /* 0x0000000308ff7812 */ /* 0x000fe4000780c0ff */
[----:B------:R-:W-:Y:S02]  /*11fa0*/  LOP3.LUT R36, R36, 0xfffffff8, RZ, 0xc0, !PT ;  /* 0xfffffff824247812 */ /* 0x000fe400078ec0ff */
[----:B------:R-:W-:Y:S02]  /*11fb0*/  LOP3.LUT R9, R2, 0x380, RZ, 0xc0, !PT ;  /* 0x0000038002097812 */ /* 0x000fe400078ec0ff */
[----:B------:R-:W-:Y:S01]  /*11fc0*/  LOP3.LUT R24, R25, 0x380, RZ, 0xc0, !PT ;  /* 0x0000038019187812 */ /* 0x000fe200078ec0ff */
[----:B------:R-:W-:Y:S01]  /*11fd0*/  IMAD.IADD R36, R48, 0x1, -R36 ;  /* 0x0000000130247824 */ /* 0x000fe200078e0a24 */
[----:B------:R-:W-:-:S02]  /*11fe0*/  SHF.R.U64 R9, R9, 0x3, RZ ;  /* 0x0000000309097819 */ /* 0x000fc400000012ff */
[----:B------:R-:W-:-:S04]  /*11ff0*/  SHF.R.U64 R24, R24, 0x3, RZ ;  /* 0x0000000318187819 */ /* 0x000fc800000012ff */
[----:B------:R-:W-:Y:S01]  /*12000*/  LOP3.LUT R24, R24, R25, RZ, 0x3c, !PT ;  /* 0x0000001918187212 */ /* 0x000fe200078e3cff */
[----:B------:R-:W-:Y:S02]  /*12010*/  IMAD.X R25, RZ, RZ, R3, P4 ;  /* 0x000000ffff197224 */ /* 0x000fe400020e0603 */
[----:B--2---:R-:W-:-:S05]  /*12020*/  IMAD.IADD R12, R12, 0x1, R42 ;  /* 0x000000010c0c7824 */ /* 0x004fca00078e022a */
[C---:B------:R-:W-:Y:S02]  /*12030*/  IADD3 R8, R12.reuse, 0x8, RZ ;  /* 0x000000080c087810 */ /* 0x040fe40007ffe0ff */
[-C--:B------:R-:W-:Y:S02]  /*12040*/  ISETP.GE.OR P1, PT, R12, R35.reuse, P0 ;  /* 0x000000230c00720c */ /* 0x080fe40000726670 */
[----:B------:R-:W-:Y:S02]  /*12050*/  ISETP.GE.OR P0, PT, R8, R35, P0 ;  /* 0x000000230800720c */ /* 0x000fe40000706670 */
[----:B------:R-:W-:Y:S02]  /*12060*/  LOP3.LUT R12, R13, 0x380, RZ, 0xc0, !PT ;  /* 0x000003800d0c7812 */ /* 0x000fe400078ec0ff */
[----:B------:R-:W-:Y:S01]  /*12070*/  LOP3.LUT R8, R9, R2, RZ, 0x3c, !PT ;  /* 0x0000000209087212 */ /* 0x000fe200078e3cff */
[----:B------:R-:W-:Y:S01]  /*12080*/  IMAD.MOV.U32 R9, RZ, RZ, R3 ;  /* 0x000000ffff097224 */ /* 0x000fe200078e0003 */
[----:B------:R-:W-:-:S04]  /*12090*/  SHF.R.U64 R12, R12, 0x3, RZ ;  /* 0x000000030c0c7819 */ /* 0x000fc800000012ff */
[----:B------:R-:W-:Y:S01]  /*120a0*/  LOP3.LUT R12, R12, R13, RZ, 0x3c, !PT ;  /* 0x0000000d0c0c7212 */ /* 0x000fe200078e3cff */
[----:B0-----:R-:W-:Y:S01]  /*120b0*/  @!P1 ST.E desc[UR40][R4.64], R21 ;  /* 0x0000001504009985 */ /* 0x001fe2000c101928 */
[----:B------:R-:W-:-:S03]  /*120c0*/  IMAD.X R13, RZ, RZ, R3, P3 ;  /* 0x000000ffff0d7224 */ /* 0x000fc600018e0603 */
[----:B-1----:R0:W-:Y:S04]  /*120d0*/  @!P0 ST.E desc[UR40][R6.64], R20 ;  /* 0x0000001406008985 */ /* 0x0021e8000c101928 */
[----:B------:R-:W2:Y:S04]  /*120e0*/  LD.E.128 R8, desc[UR40][R8.64] ;  /* 0x0000002808087980 */ /* 0x000ea8000c101d00 */
[----:B------:R-:W3:Y:S01]  /*120f0*/  LD.E.128 R12, desc[UR40][R12.64] ;  /* 0x000000280c0c7980 */ /* 0x000ee2000c101d00 */
[----:B0-----:R-:W-:-:S03]  /*12100*/  IMAD R20, R36, 0x30, R37 ;  /* 0x0000003024147824 */ /* 0x001fc600078e0225 */
[----:B------:R-:W4:Y:S01]  /*12110*/  LD.E.128 R24, desc[UR40][R24.64] ;  /* 0x0000002818187980 */ /* 0x000f22000c101d00 */
[----:B------:R-:W-:-:S03]  /*12120*/  IADD3 R31, P0, R2, 0x4800, RZ ;  /* 0x00004800021f7810 */ /* 0x000fc60007f1e0ff */
[----:B------:R-:W2:Y:S01]  /*12130*/  LDL R36, [R1+0x88] ;  /* 0x0000880001247983 */ /* 0x000ea20000100800 */
[----:B------:R-:W-:Y:S01]  /*12140*/  LOP3.LUT R2, R31, 0x380, RZ, 0xc0, !PT ;  /* 0x000003801f027812 */ /* 0x000fe200078ec0ff */
[----:B------:R-:W-:-:S03]  /*12150*/  IMAD.X R5, RZ, RZ, R3, P0 ;  /* 0x000000ffff057224 */ /* 0x000fc600000e0603 */
[----:B------:R-:W-:-:S04]  /*12160*/  SHF.R.U64 R2, R2, 0x3, RZ ;  /* 0x0000000302027819 */ /* 0x000fc800000012ff */
[----:B------:R-:W-:Y:S02]  /*12170*/  LOP3.LUT R4, R2, R31, RZ, 0x3c, !PT ;  /* 0x0000001f02047212 */ /* 0x000fe400078e3cff */
[----:B------:R-:W0:Y:S01]  /*12180*/  @P2 LDC R31, c[0x0][0xbec] ;  /* 0x0002fb00ff1f2b82 */ /* 0x000e220000000800 */
[----:B------:R-:W-:-:S03]  /*12190*/  IMAD R3, R29, UR4, RZ ;  /* 0x000000041d037c24 */ /* 0x000fc6000f8e02ff */
[----:B------:R-:W5:Y:S01]  /*121a0*/  LD.E.128 R4, desc[UR40][R4.64] ;  /* 0x0000002804047980 */ /* 0x000f62000c101d00 */
[C---:B------:R-:W-:Y:S02]  /*121b0*/  IMAD R21, R28.reuse, UR5, R3 ;  /* 0x000000051c157c24 */ /* 0x040fe4000f8e0203 */
[----:B------:R-:W-:Y:S01]  /*121c0*/  IMAD.WIDE.U32 R2, R28, UR4, RZ ;  /* 0x000000041c027c25 */ /* 0x000fe2000f8e00ff */
[----:B------:R-:W1:Y:S01]  /*121d0*/  @P2 LDC R29, c[0x0][0xbf0] ;  /* 0x0002fc00ff1d2b82 */ /* 0x000e620000000800 */
        /* <DEDUP_REMOVED lines=12> */
[----:B------:R-:W-:-:S03]  /*122a0*/  ULDC.64 UR4, c[0x0][0xaf0] ;  /* 0x0002bc0000047ab9 */ /* 0x000fc60000000a00 */
[----:B------:R-:W-:-:S04]  /*122b0*/  @P2 IMAD.HI.U32 R20, R32, R31, RZ ;  /* 0x0000001f20142227 */ /* 0x000fc800078e00ff */
[----:B------:R-:W-:Y:S02]  /*122c0*/  IMAD.IADD R3, R3, 0x1, R21 ;  /* 0x0000000103037824 */ /* 0x000fe400078e0215 */
[----:B------:R-:W-:Y:S02]  /*122d0*/  IMAD.MOV.U32 R21, RZ, RZ, R32 ;  /* 0x000000ffff157224 */ /* 0x000fe400078e0020 */
        /* <DEDUP_REMOVED lines=20> */
[C---:B------:R-:W-:Y:S01]  /*12420*/  LEA R30, P0, R2.reuse, UR4, 0x1 ;  /* 0x00000004021e7c11 */ /* 0x040fe2000f8008ff */
[----:B------:R-:W-:Y:S01]  /*12430*/  IMAD.IADD R32, R37, 0x1, R42 ;  /* 0x0000000125207824 */ /* 0x000fe200078e022a */
        /* <DEDUP_REMOVED lines=35> */
.L_x_15534:
[----:B------:R-:W2:Y:S01]  /*12670*/  LDL.LU R4, [R1+0x58] ;  /* 0x0000580001047983 */ /* 0x000ea20000300800 */
[----:B------:R-:W-:Y:S01]  /*12680*/  ULDC.64 UR4, c[0x0][0xc00] ;  /* 0x0003000000047ab9 */ /* 0x000fe20000000a00 */
[----:B------:R-:W-:Y:S01]  /*12690*/  IMAD.MOV.U32 R6, RZ, RZ, RZ ;  /* 0x000000ffff067224 */ /* 0x000fe200078e00ff */
        /* <DEDUP_REMOVED lines=17> */
[----:B---3-5:R-:W-:-:S12]  /*127b0*/  VIADD R28, R7, 0xffffff80 ;  /* 0xffffff80071c7836 */ /* 0x028fd80000000000 */
[----:B------:R-:W1:Y:S01]  /*127c0*/  @P2 LDC R27, c[0x0][0xbec] ;  /* 0x0002fb00ff1b2b82 */ /* 0x000e620000000800 */
[----:B------:R-:W-:Y:S01]  /*127d0*/  ISETP.GE.AND P3, PT, R28, 0xc0, PT ;  /* 0x000000c01c00780c */ /* 0x000fe20003f66270 */
[----:B--2---:R-:W-:-:S12]  /*127e0*/  @P1 BRA `(.L_x_15537) ;  /* 0x0000000000101947 */ /* 0x004fd80003800000 */
[----:B------:R-:W-:Y:S05]  /*127f0*/  @!P0 BRA `(.L_x_15537) ;  /* 0x00000000000c8947 */ /* 0x000fea0003800000 */
[----:B------:R-:W2:Y:S04]  /*12800*/  LDG.E R5, desc[UR40][R2.64] ;  /* 0x0000002802057981 */ /* 0x000ea8000c1e1900 */
[----:B------:R-:W2:Y:S02]  /*12810*/  LDG.E R0, desc[UR40][R2.64+0x4] ;  /* 0x0000042802007981 */ /* 0x000ea4000c1e1900 */
[----:B--2---:R-:W-:-:S07]  /*12820*/  IMAD.IADD R0, R0, 0x1, -R5 ;  /* 0x0000000100007824 */ /* 0x004fce00078e0a05 */
.L_x_15537:
[----:B------:R-:W2:Y:S04]  /*12830*/  LDL.LU R3, [R1+0x50] ;  /* 0x0000500001037983 */ /* 0x000ea80000300800 */
[----:B------:R-:W3:Y:S04]  /*12840*/  LDL.LU R2, [R1+0x68] ;  /* 0x0000680001027983 */ /* 0x000ee80000300800 */
[----:B------:R-:W4:Y:S04]  /*12850*/  LDL R26, [R1+0x54] ;  /* 0x00005400011a7983 */ /* 0x000f280000100800 */
[----:B------:R0:W5:Y:S01]  /*12860*/  LDL R24, [R1+0x34] ;  /* 0x0000340001187983 */ /* 0x0001620000100800 */
[----:B------:R-:W-:Y:S01]  /*12870*/  BSSY B1, `(.L_x_15538) ;  /* 0x000002c000017945 */ /* 0x000fe20003800000 */
[----:B------:R-:W-:-:S02]  /*12880*/  SHF.R.S32.HI R11, RZ, 0x1f, R6 ;  /* 0x0000001fff0b7819 */ /* 0x000fc40000011406 */
[----:B--2---:R-:W-:Y:S02]  /*12890*/  SEL R13, R3, RZ, !P0 ;  /* 0x000000ff030d7207 */ /* 0x004fe40004000000 */
[----:B---3--:R-:W-:Y:S02]  /*128a0*/  SEL R12, R2, RZ, !P0 ;  /* 0x000000ff020c7207 */ /* 0x008fe40004000000 */
[----:B----4-:R-:W-:Y:S01]  /*128b0*/  SHF.R.S32.HI R10, RZ, 0x1f, R26 ;  /* 0x0000001fff0a7819 */ /* 0x010fe2000001141a */
[----:B0-----:R-:W-:Y:S06]  /*128c0*/  @P3 BRA `(.L_x_15539) ;  /* 0x0000000000983947 */ /* 0x001fec0003800000 */
[----:B------:R-:W0:Y:S01]  /*128d0*/  LDC R9, c[0x0][0xbe8] ;  /* 0x0002fa00ff097b82 */ /* 0x000e220000000800 */
[----:B-----5:R-:W-:Y:S01]  /*128e0*/  IADD3 R8, R24, -0x80, R7 ;  /* 0xffffff8018087810 */ /* 0x020fe20007ffe007 */
[----:B0-----:R-:W-:-:S05]  /*128f0*/  IMAD R2, R0, R9, RZ ;  /* 0x0000000900027224 */ /* 0x001fca00078e02ff */
        /* <DEDUP_REMOVED lines=11> */
[----:B------:R-:W0:Y:S01]  /*129b0*/  @P0 LDC R15, c[0x0][0xbec] ;  /* 0x0002fb00ff0f0b82 */ /* 0x000e220000000800 */
[----:B------:R-:W-:Y:S02]  /*129c0*/  IMAD.IADD R3, R3, 0x1, R7 ;  /* 0x0000000103037824 */ /* 0x000fe400078e0207 */
[----:B------:R-:W-:-:S05]  /*129d0*/  IMAD.WIDE.U32 R2, R13, UR4, R2 ;  /* 0x000000040d027c25 */ /* 0x000fca000f8e0002 */
[----:B------:R-:W2:Y:S01]  /*129e0*/  @P0 LDC R21, c[0x0][0xbf0] ;  /* 0x0002fc00ff150b82 */ /* 0x000ea20000000800 */
        /* <DEDUP_REMOVED lines=20> */
.L_x_15539:
[----:B------:R-:W-:Y:S05]  /*12b30*/  BSYNC B1 ;  /* 0x0000000000017941 */ /* 0x000fea0003800000 */
.L_x_15538:
        /* <DEDUP_REMOVED lines=18> */
[----:B-----5:R-:W-:Y:S02]  /*12c60*/  IMAD.IADD R8, R24, 0x1, R6 ;  /* 0x0000000118087824 */ /* 0x020fe400078e0206 */
        /* <DEDUP_REMOVED lines=27> */
[----:B------:R-:W-:Y:S01]  /*12e20*/  IMAD.IADD R14, R14, 0x1, R24 ;  /* 0x000000010e0e7824 */ /* 0x000fe200078e0218 */
[----:B------:R-:W-:Y:S01]  /*12e30*/  ULDC UR4, c[0x0][0xac8] ;  /* 0x0002b20000047ab9 */ /* 0x000fe20000000800 */
[----:B------:R-:W-:Y:S01]  /*12e40*/  IMAD R25, R0, R25, RZ ;  /* 0x0000001900197224 */ /* 0x000fe200078e02ff */
        /* <DEDUP_REMOVED lines=8> */
[----:B------:R1:W3:Y:S04]  /*12ed0*/  SHFL.IDX PT, R13, R4, 0x3, 0x181f ;  /* 0x00781f00040d7f89 */ /* 0x0002e800000e0000 */
[----:B------:R-:W3:Y:S04]  /*12ee0*/  SHFL.IDX PT, R7, R8, 0x1, 0x181f ;  /* 0x00381f0008077f89 */ /* 0x000ee800000e0000 */
[----:B------:R-:W3:Y:S04]  /*12ef0*/  SHFL.IDX PT, R10, R8, 0x2, 0x181f ;  /* 0x00581f00080a7f89 */ /* 0x000ee800000e0000 */
[----:B------:R3:W3:Y:S01]  /*12f00*/  SHFL.IDX PT, R12, R8, 0x3, 0x181f ;  /* 0x00781f00080c7f89 */ /* 0x0006e200000e0000 */
        /* <DEDUP_REMOVED lines=9> */
[C---:B------:R-:W-:Y:S02]  /*12fa0*/  @!P0 LEA R8, P6, R15.reuse, R13, 0x1 ;  /* 0x0000000d0f088211 */ /* 0x040fe400078c08ff */
[C-C-:B------:R-:W-:Y:S01]  /*12fb0*/  @!P2 LEA.HI.X R5, R15.reuse, R7, R20.reuse, 0x1, P5 ;  /* 0x000000070f05a211 */ /* 0x140fe200028f0c14 */
[----:B------:R1:W-:Y:S01]  /*12fc0*/  @!P3 ST.E.128 desc[UR40][R2.64], RZ ;  /* 0x000000ff0200b985 */ /* 0x0003e2000c101d28 */
[----:B------:R-:W-:-:S02]  /*12fd0*/  @!P1 LEA.HI.X R7, R15, R10, R20, 0x1, P4 ;  /* 0x0000000a0f079211 */ /* 0x000fc400020f0c14 */
[----:B------:R-:W-:Y:S01]  /*12fe0*/  @!P0 LEA.HI.X R9, R15, R12, R20, 0x1, P6 ;  /* 0x0000000c0f098211 */ /* 0x000fe200030f0c14 */
[----:B------:R1:W-:Y:S04]  /*12ff0*/  @!P2 ST.E.128 desc[UR40][R4.64], RZ ;  /* 0x000000ff0400a985 */ /* 0x0003e8000c101d28 */
[----:B------:R1:W-:Y:S04]  /*13000*/  @!P1 ST.E.128 desc[UR40][R6.64], RZ ;  /* 0x000000ff06009985 */ /* 0x0003e8000c101d28 */
[----:B------:R1:W-:Y:S02]  /*13010*/  @!P0 ST.E.128 desc[UR40][R8.64], RZ ;  /* 0x000000ff08008985 */ /* 0x0003e4000c101d28 */
.L_x_15536:
[----:B------:R-:W-:Y:S05]  /*13020*/  BSYNC B0 ;  /* 0x0000000000007941 */ /* 0x000fea0003800000 */
.L_x_15533:
[----:B------:R-:W3:Y:S01]  /*13030*/  LDL R0, [R1+0xc] ;  /* 0x00000c0001007983 */ /* 0x000ee20000100800 */
[----:B------:R-:W-:Y:S02]  /*13040*/  ULDC UR4, c[0x0][0xc3c] ;  /* 0x00030f0000047ab9 */ /* 0x000fe40000000800 */
[----:B---3--:R-:W-:-:S13]  /*13050*/  ISETP.GE.AND P0, PT, R0, UR4, PT ;  /* 0x0000000400007c0c */ /* 0x008fda000bf06270 */
[----:B------:R-:W-:Y:S05]  /*13060*/  @!P0 BRA `(.L_x_15540) ;  /* 0xfffffee000288947 */ /* 0x000fea000383ffff */
[----:B------:R-:W-:Y:S05]  /*13070*/  BRA `(.L_x_15423) ;  /* 0x0000007800707947 */ /* 0x000fea0003800000 */
.L_x_15421:
        /* <DEDUP_REMOVED lines=56> */
.L_x_15546:
        /* <DEDUP_REMOVED lines=12> */
.L_x_15545:
[----:B------:R-:W-:Y:S05]  /*134c0*/  BSYNC B0 ;  /* 0x0000000000007941 */ /* 0x000fea0003800000 */
.L_x_15544:
        /* <DEDUP_REMOVED lines=22> */
.L_x_15542:
        /* <DEDUP_REMOVED lines=21> */
.L_x_15547:
[----:B-1----:R-:W-:Y:S01]  /*13780*/  IMAD R16, R16, UR5, R9 ;  /* 0x0000000510107c24 */ /* 0x002fe2000f8e0209 */
[----:B0-----:R-:W-:Y:S01]  /*13790*/  IABS R6, R4 ;  /* 0x0000000400067213 */ /* 0x001fe20000000000 */
[----:B------:R-:W-:Y:S02]  /*137a0*/  IMAD R11, R15, R8, RZ ;  /* 0x000000080f0b7224 */ /* 0x000fe400078e02ff */
[----:B------:R-:W-:Y:S01]  /*137b0*/  IMAD.MOV.U32 R2, RZ, RZ, RZ ;  /* 0x000000ffff027224 */ /* 0x000fe200078e00ff */
[----:B------:R-:W-:Y:S02]  /*137c0*/  IADD3 R9, -R16, UR6, RZ ;  /* 0x0000000610097c10 */ /* 0x000fe4000fffe1ff */
[----:B------:R-:W-:Y:S01]  /*137d0*/  IADD3 R6, RZ, -R6, RZ ;  /* 0x80000006ff067210 */ /* 0x000fe20007ffe0ff */
        /* <DEDUP_REMOVED lines=49> */
.L_x_15543:
[----:B------:R-:W-:Y:S02]  /*13af0*/  IMAD.MOV.U32 R17, RZ, RZ, RZ ;  /* 0x000000ffff117224 */ /* 0x000fe400078e00ff */
[----:B------:R-:W-:Y:S02]  /*13b00*/  IMAD.U32 R16, RZ, RZ, UR6 ;  /* 0x00000006ff107e24 */ /* 0x000fe4000f8e00ff */
[----:B------:R-:W-:-:S07]  /*13b10*/  IMAD.MOV.U32 R18, RZ, RZ, RZ ;  /* 0x000000ffff127224 */ /* 0x000fce00078e00ff */
.L_x_15548:
[----:B------:R-:W-:-:S13]  /*13b20*/  ISETP.NE.AND P0, PT, R5, RZ, PT ;  /* 0x000000ff0500720c */ /* 0x000fda0003f05270 */
[----:B------:R-:W0:Y:S01]  /*13b30*/  @!P0 S2R R3, SR_CgaCtaId ;  /* 0x0000000000038919 */ /* 0x000e220000008800 */
[----:B------:R-:W-:-:S04]  /*13b40*/  @!P0 MOV R0, 0x400 ;  /* 0x0000040000008802 */ /* 0x000fc80000000f00 */
[----:B0-----:R-:W-:-:S05]  /*13b50*/  @!P0 LEA R0, R3, R0, 0x18 ;  /* 0x0000000003008211 */ /* 0x001fca00078ec0ff */
[----:B------:R2:W-:Y:S01]  /*13b60*/  @!P0 STS.128 [R0+0x132d0], R16 ;  /* 0x0132d01000008388 */ /* 0x0005e20000000c00 */
[----:B------:R-:W-:Y:S06]  /*13b70*/  BAR.ARV 0x5, 0x200 ;  /* 0x0148000000007b1d */ /* 0x000fec0000002000 */
.L_x_15541:
        /* <DEDUP_REMOVED lines=12> */
[----:B------:R-:W-:Y:S02]  /*13c40*/  SHF.R.U32.HI R2, RZ, 0x1, R9 ;  /* 0x00000001ff027819 */ /* 0x000fe40000011609 */
[C---:B------:R-:W-:Y:S02]  /*13c50*/  SHF.L.U32 R0, R9.reuse, 0x4, RZ ;  /* 0x0000000409007819 */ /* 0x040fe400000006ff */
[----:B------:R-:W-:Y:S02]  /*13c60*/  LOP3.LUT R3, R26, 0x180, RZ, 0xc0, !PT ;  /* 0x000001801a037812 */ /* 0x000fe400078ec0ff */
[C---:B------:R-:W-:Y:S01]  /*13c70*/  LOP3.LUT R12, R9.reuse, 0x7f, RZ, 0xc0, !PT ;  /* 0x0000007f090c7812 */ /* 0x040fe200078ec0ff */
[----:B------:R-:W-:Y:S01]  /*13c80*/  IMAD.SHL.U32 R8, R9, 0x2, RZ ;  /* 0x0000000209087824 */ /* 0x000fe200078e00ff */
[----:B------:R-:W-:Y:S01]  /*13c90*/  LOP3.LUT R3, R3, 0x30, R2, 0xf8, !PT ;  /* 0x0000003003037812 */ /* 0x000fe200078ef802 */
[----:B------:R-:W-:Y:S01]  /*13ca0*/  IMAD.SHL.U32 R2, R9, 0x20, RZ ;  /* 0x0000002009027824 */ /* 0x000fe200078e00ff */
[----:B------:R-:W-:Y:S01]  /*13cb0*/  LOP3.LUT R5, R0, 0x1b0, RZ, 0xc0, !PT ;  /* 0x000001b000057812 */ /* 0x000fe200078ec0ff */
[----:B------:R-:W-:-:S02]  /*13cc0*/  IMAD.SHL.U32 R6, R12, 0x10, RZ ;  /* 0x000000100c067824 */ /* 0x000fc400078e00ff */
[----:B------:R-:W-:Y:S01]  /*13cd0*/  IMAD.SHL.U32 R4, R9, 0x8, RZ ;  /* 0x0000000809047824 */ /* 0x000fe200078e00ff */
[----:B------:R-:W-:Y:S02]  /*13ce0*/  LOP3.LUT R8, R5, 0x30, R8, 0x78, !PT ;  /* 0x0000003005087812 */ /* 0x000fe400078e7808 */
[----:B------:R-:W-:Y:S02]  /*13cf0*/  LOP3.LUT R5, R2, 0x80, RZ, 0xc0, !PT ;  /* 0x0000008002057812 */ /* 0x000fe400078ec0ff */
[----:B------:R-:W-:Y:S02]  /*13d00*/  LOP3.LUT R7, R6, 0x600, RZ, 0xc0, !PT ;  /* 0x0000060006077812 */ /* 0x000fe400078ec0ff */
[----:B------:R-:W-:Y:S01]  /*13d10*/  LOP3.LUT R3, R3, 0x30, R4, 0x78, !PT ;  /* 0x0000003003037812 */ /* 0x000fe200078e7804 */
[----:B------:R-:W-:Y:S01]  /*13d20*/  IMAD.SHL.U32 R4, R9, 0x4, RZ ;  /* 0x0000000409047824 */ /* 0x000fe200078e00ff */
[----:B------:R-:W-:Y:S02]  /*13d30*/  LOP3.LUT R5, R5, 0x10, R9, 0xf8, !PT ;  /* 0x0000001005057812 */ /* 0x000fe400078ef809 */
[----:B------:R-:W-:-:S02]  /*13d40*/  LOP3.LUT R9, R7, 0x60, R2, 0xf8, !PT ;  /* 0x0000006007097812 */ /* 0x000fc400078ef802 */
        /* <DEDUP_REMOVED lines=9> */
[----:B------:R-:W-:-:S02]  /*13de0*/  LOP3.LUT R4, R9, 0x100, R2, 0xf8, !PT ;  /* 0x0000010009047812 */ /* 0x000fc400078ef802 */
[----:B------:R-:W-:Y:S01]  /*13df0*/  LOP3.LUT R2, R12, 0x60, R2, 0xf8, !PT ;  /* 0x000000600c027812 */ /* 0x000fe200078ef802 */
[----:B------:R-:W-:Y:S01]  /*13e00*/  BSSY B7, `(.L_x_15549) ;  /* 0x0000681000077945 */ /* 0x000fe20003800000 */
        /* <DEDUP_REMOVED lines=17> */
.L_x_15659:
[----:B012---:R-:W0:Y:S02]  /*13f20*/  LDC.64 R2, c[0x0][0xc88] ;  /* 0x00032200ff027b82 */ /* 0x007e240000000a00 */
[----:B0-----:R-:W-:-:S05]  /*13f30*/  IMAD.WIDE R2, R19, 0x4, R2 ;  /* 0x0000000413027825 */ /* 0x001fca00078e0202 */
[----:B-----5:R-:W2:Y:S01]  /*13f40*/  LDG.E R27, desc[UR40][R2.64] ;  /* 0x00000028021b7981 */ /* 0x020ea2000c1e1900 */
[----:B------:R-:W-:Y:S05]  /*13f50*/  YIELD ;  /* 0x0000000000007946 */ /* 0x000fea0003800000 */
[----:B------:R-:W-:Y:S01]  /*13f60*/  ULDC.64 UR4, c[0x0][0xa28] ;  /* 0x00028a0000047ab9 */ /* 0x000fe20000000a00 */
[----:B------:R-:W-:Y:S01]  /*13f70*/  IMAD.MOV.U32 R10, RZ, RZ, RZ ;  /* 0x000000ffff0a7224 */ /* 0x000fe200078e00ff */
[----:B------:R-:W-:Y:S01]  /*13f80*/  ISETP.NE.U32.AND P0, PT, RZ, UR4, PT ;  /* 0x00000004ff007c0c */ /* 0x000fe2000bf05070 */
[----:B------:R-:W-:Y:S01]  /*13f90*/  IMAD.MOV.U32 R6, RZ, RZ, RZ ;  /* 0x000000ffff067224 */ /* 0x000fe200078e00ff */
[----:B------:R-:W-:Y:S01]  /*13fa0*/  ULDC.64 UR8, c[0x0][0xa18] ;  /* 0x0002860000087ab9 */ /* 0x000fe20000000a00 */
[----:B------:R-:W-:Y:S01]  /*13fb0*/  ULDC.64 UR6, c[0x0][0xa10] ;  /* 0x0002840000067ab9 */ /* 0x000fe20000000a00 */
[----:B------:R-:W-:-:S02]  /*13fc0*/  ISETP.NE.AND.EX P0, PT, RZ, UR5, PT, P0 ;  /* 0x00000005ff007c0c */ /* 0x000fc4000bf05300 */
[----:B--23--:R-:W-:-:S11]  /*13fd0*/  SHF.R.S32.HI R0, RZ, 0x1f, R27 ;  /* 0x0000001fff007819 */ /* 0x00cfd6000001141b */
        /* <DEDUP_REMOVED lines=12> */
[----:B------:R-:W-:Y:S02]  /*140a0*/  ISETP.NE.U32.AND P1, PT, RZ, UR6, PT ;  /* 0x00000006ff007c0c */ /* 0x000fe4000bf25070 */
[----:B-1----:R-:W-:-:S02]  /*140b0*/  IADD3 R2, P3, R28, UR4, RZ ;  /* 0x000000041c027c10 */ /* 0x002fc4000ff7e0ff */
[----:B------:R-:W-:Y:S02]  /*140c0*/  ISETP.NE.AND.EX P1, PT, RZ, UR7, PT, P1 ;  /* 0x00000007ff007c0c */ /* 0x000fe4000bf25310 */
[----:B------:R-:W-:Y:S02]  /*140d0*/  IADD3.X R3, R29, UR5, RZ, P3, !PT ;  /* 0x000000051d037c10 */ /* 0x000fe40009ffe4ff */
[----:B------:R-:W-:-:S03]  /*140e0*/  IADD3 R4, P4, R28, UR6, RZ ;  /* 0x000000061c047c10 */ /* 0x000fc6000ff9e0ff */
[----:B------:R-:W3:Y:S01]  /*140f0*/  @P0 LDG.E R6, desc[UR40][R2.64] ;  /* 0x0000002802060981 */ /* 0x000ee2000c1e1900 */
[----:B------:R-:W-:Y:S01]  /*14100*/  ULDC UR4, c[0x0][0x288] ;  /* 0x0000a20000047ab9 */ /* 0x000fe20000000800 */
[----:B------:R-:W-:Y:S01]  /*14110*/  IADD3.X R5, R29, UR7, RZ, P4, !PT ;  /* 0x000000071d057c10 */ /* 0x000fe2000a7fe4ff */
[----:B------:R-:W-:Y:S01]  /*14120*/  IMAD.U32 R8, RZ, RZ, UR4 ;  /* 0x00000004ff087e24 */ /* 0x000fe2000f8e00ff */
[----:B------:R-:W-:-:S03]  /*14130*/  ULDC.64 UR4, c[0x0][0x418] ;  /* 0x0001060000047ab9 */ /* 0x000fc60000000a00 */
[----:B------:R-:W5:Y:S04]  /*14140*/  @P1 LDG.E R0, desc[UR40][R4.64] ;  /* 0x0000002804001981 */ /* 0x000f68000c1e1900 */
[----:B---3--:R0:W-:Y:S02]  /*14150*/  STL [R1+0x48], R6 ;  /* 0x0000480601007387 */ /* 0x0081e40000100800 */
[----:B0-----:R-:W-:-:S04]  /*14160*/  @P2 IADD3 R6, P3, R28, UR8, RZ ;  /* 0x000000081c062c10 */ /* 0x001fc8000ff7e0ff */
[----:B------:R-:W-:-:S05]  /*14170*/  @P2 IADD3.X R7, R29, UR9, RZ, P3, !PT ;  /* 0x000000091d072c10 */ /* 0x000fca0009ffe4ff */
        /* <DEDUP_REMOVED lines=10> */
[----:B---3--:R0:W-:Y:S04]  /*14220*/  STL [R1+0x58], R8 ;  /* 0x0000580801007387 */ /* 0x0081e80000100800 */
[----:B--2---:R0:W-:Y:S01]  /*14230*/  STL [R1+0x2c], R10 ;  /* 0x00002c0a01007387 */ /* 0x0041e20000100800 */
[----:B------:R-:W-:Y:S01]  /*14240*/  IMAD.MOV.U32 R9, RZ, RZ, R8 ;  /* 0x000000ffff097224 */ /* 0x000fe200078e0008 */
[----:B------:R-:W-:Y:S06]  /*14250*/  @P2 BRA `(.L_x_15550) ;  /* 0x0000000000142947 */ /* 0x000fec0003800000 */
[----:B------:R-:W-:Y:S05]  /*14260*/  @!P0 BRA `(.L_x_15550) ;  /* 0x0000000000108947 */ /* 0x000fea0003800000 */
[----:B0-----:R-:W2:Y:S04]  /*14270*/  LDG.E R8, desc[UR40][R2.64] ;  /* 0x0000002802087981 */ /* 0x001ea8000c1e1900 */
[----:B------:R-:W2:Y:S02]  /*14280*/  LDG.E R2, desc[UR40][R2.64+0x4] ;  /* 0x0000042802027981 */ /* 0x000ea4000c1e1900 */
[----:B--2---:R-:W-:-:S05]  /*14290*/  IMAD.IADD R9, R2, 0x1, -R8 ;  /* 0x0000000102097824 */ /* 0x004fca00078e0a08 */
[----:B------:R1:W-:Y:S02]  /*142a0*/  STL [R1+0x58], R9 ;  /* 0x0000580901007387 */ /* 0x0003e40000100800 */
.L_x_15550:
[----:B0-----:R-:W-:Y:S01]  /*142b0*/  IMAD.MOV.U32 R8, RZ, RZ, R27 ;  /* 0x000000ffff087224 */ /* 0x001fe200078e001b */
[----:B------:R-:W-:Y:S02]  /*142c0*/  ULDC.64 UR4, c[0x0][0xa20] ;  /* 0x0002880000047ab9 */ /* 0x000fe40000000a00 */
[----:B------:R-:W-:Y:S02]  /*142d0*/  ISETP.NE.U32.AND P0, PT, RZ, UR4, PT ;  /* 0x00000004ff007c0c */ /* 0x000fe4000bf05070 */
[----:B------:R0:W-:Y:S02]  /*142e0*/  STL [R1+0x18], R8 ;  /* 0x0000180801007387 */ /* 0x0001e40000100800 */
[----:B------:R-:W-:-:S13]  /*142f0*/  ISETP.NE.AND.EX P0, PT, RZ, UR5, PT, P0 ;  /* 0x00000005ff007c0c */ /* 0x000fda000bf05300 */
[----:B0-----:R-:W-:Y:S05]  /*14300*/  @!P0 BRA `(.L_x_15551) ;  /* 0x0000000000108947 */ /* 0x001fea0003800000 */
[----:B------:R-:W-:-:S04]  /*14310*/  IADD3 R2, P0, R28, UR4, RZ ;  /* 0x000000041c027c10 */ /* 0x000fc8000ff1e0ff */
[----:B------:R-:W-:-:S05]  /*14320*/  IADD3.X R3, R29, UR5, RZ, P0, !PT ;  /* 0x000000051d037c10 */ /* 0x000fca00087fe4ff */
[----:B------:R0:W5:Y:S01]  /*14330*/  LDG.E R7, desc[UR40][R2.64] ;  /* 0x0000002802077981 */ /* 0x000162000c1e1900 */
[----:B------:R-:W-:Y:S05]  /*14340*/  BRA `(.L_x_15552) ;  /* 0x0000000000247947 */ /* 0x000fea0003800000 */
.L_x_15551:
        /* <DEDUP_REMOVED lines=9> */
.L_x_15552:
[----:B0-----:R-:W2:Y:S01]  /*143e0*/  @P1 LDG.E R2, desc[UR40][R4.64] ;  /* 0x0000002804021981 */ /* 0x001ea2000c1e1900 */
[----:B------:R-:W0:Y:S03]  /*143f0*/  LDC R3, c[0x0][0x448] ;  /* 0x00011200ff037b82 */ /* 0x000e260000000800 */
[----:B------:R3:W2:Y:S01]  /*14400*/  @P1 LDG.E R4, desc[UR40][R4.64+0x4] ;  /* 0x0000042804041981 */ /* 0x0006a2000c1e1900 */
[----:B-----5:R-:W-:Y:S01]  /*14410*/  IADD3 R7, -R10, R7, RZ ;  /* 0x000000070a077210 */ /* 0x020fe20007ffe1ff */
[----:B------:R-:W-:Y:S01]  /*14420*/  BSSY B0, `(.L_x_15553) ;  /* 0x00000f6000007945 */ /* 0x000fe20003800000 */
[----:B0-----:R-:W-:-:S13]  /*14430*/  ISETP.NE.AND P0, PT, R3, 0x1, PT ;  /* 0x000000010300780c */ /* 0x001fda0003f05270 */
[----:B------:R-:W0:Y:S08]  /*14440*/  @P0 LDC R3, c[0x0][0x44c] ;  /* 0x00011300ff030b82 */ /* 0x000e300000000800 */
[----:B---3--:R-:W3:Y:S01]  /*14450*/  @P0 LDC R5, c[0x0][0x450] ;  /* 0x00011400ff050b82 */ /* 0x008ee20000000800 */
[----:B--2---:R-:W-:Y:S02]  /*14460*/  @P1 IMAD.IADD R6, R4, 0x1, -R2 ;  /* 0x0000000104061824 */ /* 0x004fe400078e0a02 */
[----:B------:R-:W-:-:S02]  /*14470*/  IMAD R2, R17, 0xc0, RZ ;  /* 0x000000c011027824 */ /* 0x000fc400078e02ff */
[----:B------:R-:W-:Y:S02]  /*14480*/  IMAD.IADD R4, R7, 0x1, R6 ;  /* 0x0000000107047824 */ /* 0x000fe400078e0206 */
[----:B------:R-:W-:Y:S02]  /*14490*/  VIADD R2, R2, 0xbf ;  /* 0x000000bf02027836 */ /* 0x000fe40000000000 */
[C---:B------:R-:W-:Y:S01]  /*144a0*/  VIADD R21, R4.reuse, 0x9f ;  /* 0x0000009f04157836 */ /* 0x040fe20000000000 */
[----:B------:R-:W-:Y:S01]  /*144b0*/  IADD3 R20, R4, 0xa0, -R9 ;  /* 0x000000a004147810 */ /* 0x000fe20007ffe809 */
[----:B0-----:R-:W-:Y:S01]  /*144c0*/  @P0 IMAD.HI.U32 R3, R2, R3, RZ ;  /* 0x0000000302030227 */ /* 0x001fe200078e00ff */
[----:B------:R0:W-:Y:S03]  /*144d0*/  STL [R1], R4 ;  /* 0x0000000401007387 */ /* 0x0001e60000100800 */
[----:B------:R-:W-:Y:S01]  /*144e0*/  IMAD.HI R21, R21, 0x66666667, RZ ;  /* 0x6666666715157827 */ /* 0x000fe200078e02ff */
[----:B---3--:R-:W-:-:S04]  /*144f0*/  @P0 SHF.R.U32.HI R2, RZ, R5, R3 ;  /* 0x00000005ff020219 */ /* 0x008fc80000011603 */
[----:B------:R-:W-:Y:S01]  /*14500*/  SHF.R.U32.HI R3, RZ, 0x1f, R21 ;  /* 0x0000001fff037819 */ /* 0x000fe20000011615 */
[----:B------:R-:W-:Y:S02]  /*14510*/  IMAD.IADD R2, R20, 0x1, R2 ;  /* 0x0000000114027824 */ /* 0x000fe400078e0202 */
[----:B0-----:R-:W-:Y:S01]  /*14520*/  IMAD.MOV R4, RZ, RZ, -R7 ;  /* 0x000000ffff047224 */ /* 0x001fe200078e0a07 */
[----:B------:R-:W-:Y:S01]  /*14530*/  LEA.HI.SX32 R21, R21, R3, 0x1a ;  /* 0x0000000315157211 */ /* 0x000fe200078fd2ff */
[----:B------:R-:W-:-:S03]  /*14540*/  IMAD.HI R2, R2, 0x66666667, RZ ;  /* 0x6666666702027827 */ /* 0x000fc600078e02ff */
[----:B------:R-:W-:Y:S02]  /*14550*/  VIMNMX R4, RZ, R4, !PT ;  /* 0x00000004ff047248 */ /* 0x000fe40007fe0100 */
        /* <DEDUP_REMOVED lines=23> */
.L_x_15707:
[----:B--2---:R-:W-:Y:S02]  /*146d0*/  ISETP.NE.AND P0, PT, R14, RZ, PT ;  /* 0x000000ff0e00720c */ /* 0x004fe40003f05270 */
[----:B------:R-:W-:-:S11]  /*146e0*/  PLOP3.LUT P6, PT, PT, PT, PT, 0x8, 0x0 ;  /* 0x000000000000781c */ /* 0x000fd60003fce170 */
[----:B------:R-:W-:Y:S05]  /*146f0*/  @P0 BRA `(.L_x_15556) ;  /* 0x00000000000c0947 */ /* 0x000fea0003800000 */
[----:B------:R-:W-:-:S03]  /*14700*/  UMOV UR4, 0xffffffff ;  /* 0xffffffff00047882 */ /* 0x000fc60000000000 */
[----:B------:R-:W-:Y:S05]  /*14710*/  BRA.DIV UR4, `(.L_x_15557) ;  /* 0x0000006e049c7947 */ /* 0x000fea000b800000 */
[----:B------:R-:W-:-:S13]  /*14720*/  ELECT P6, URZ, PT ;  /* 0x00000000003f782f */ /* 0x000fda00038c0000 */
.L_x_15556:
        /* <DEDUP_REMOVED lines=9> */
.L_x_15710:
[----:B------:R-:W-:Y:S05]  /*147c0*/  BSYNC B1 ;  /* 0x0000000000017941 */ /* 0x000fea0003800000 */
.L_x_15558:
[----:B------:R-:W-:Y:S04]  /*147d0*/  BSSY B1, `(.L_x_15560) ;  /* 0x0000050000017945 */ /* 0x000fe80003800000 */
[----:B------:R-:W-:Y:S05]  /*147e0*/  @!P6 BRA `(.L_x_15561) ;  /* 0x000000040038e947 */ /* 0x000fea0003800000 */
[----:B------:R-:W0:Y:S04]  /*147f0*/  LDL R8, [R1+0x14] ;  /* 0x0000140001087983 */ /* 0x000e280000100800 */
[----:B------:R-:W1:Y:S01]  /*14800*/  LDL R7, [R1+0x20] ;  /* 0x0000200001077983 */ /* 0x000e620000100800 */
[----:B------:R-:W2:Y:S01]  /*14810*/  S2R R6, SR_TID.X ;  /* 0x0000000000067919 */ /* 0x000ea20000002100 */
[----:B------:R-:W-:Y:S01]  /*14820*/  BSSY B2, `(.L_x_15562) ;  /* 0x0000007000027945 */ /* 0x000fe20003800000 */
[----:B--2---:R-:W-:-:S04]  /*14830*/  LOP3.LUT R6, R6, 0x7f, RZ, 0xc0, !PT ;  /* 0x0000007f06067812 */ /* 0x004fc800078ec0ff */
[----:B------:R-:W-:Y:S01]  /*14840*/  ISETP.NE.AND P1, PT, R6, RZ, PT ;  /* 0x000000ff0600720c */ /* 0x000fe20003f25270 */
[----:B0-----:R-:W-:Y:S01]  /*14850*/  IMAD R5, R8, 0x8, R22 ;  /* 0x0000000808057824 */ /* 0x001fe200078e0216 */
[----:B-1----:R-:W-:-:S04]  /*14860*/  SHF.L.U32 R9, R7, 0x1f, RZ ;  /* 0x0000001f07097819 */ /* 0x002fc800000006ff */
[----:B------:R-:W0:Y:S02]  /*14870*/  SYNCS.PHASECHK.TRANS64.TRYWAIT P0, [R5+URZ+0x132a0], R9 ;  /* 0x0132a009050075a7 */ /* 0x000e24000800017f */
[----:B0-----:R-:W-:Y:S05]  /*14880*/  @!P0 BRA `(.L_x_15563) ;  /* 0x0000006c00748947 */ /* 0x001fea0003800000 */
.L_x_15711:
[----:B------:R-:W-:Y:S05]  /*14890*/  BSYNC B2 ;  /* 0x0000000000027941 */ /* 0x000fea0003800000 */
.L_x_15562:
        /* <DEDUP_REMOVED lines=9> */
.L_x_15565:
[----:B------:R-:W-:Y:S05]  /*14930*/  BSYNC B2 ;  /* 0x0000000000027941 */ /* 0x000fea0003800000 */
.L_x_15564:
[----:B------:R-:W2:Y:S01]  /*14940*/  LDL R7, [R1+0x14] ;  /* 0x0000140001077983 */ /* 0x000ea20000100800 */
[----:B------:R-:W-:Y:S01]  /*14950*/  IMAD.MOV.U32 R11, RZ, RZ, RZ ;  /* 0x000000ffff0b7224 */ /* 0x000fe200078e00ff */
[----:B------:R-:W-:Y:S01]  /*14960*/  UIADD3 UR4, UP0, UR38, 0x570, URZ ;  /* 0x0000057026047890 */ /* 0x000fe2000ff1e03f */
[----:B------:R-:W-:Y:S01]  /*14970*/  IMAD R6, R4, 0xa0, R0 ;  /* 0x000000a004067824 */ /* 0x000fe200078e0200 */
        /* <DEDUP_REMOVED lines=9> */
.L_x_15566:
        /* <DEDUP_REMOVED lines=13> */
.L_x_15712:
[----:B------:R-:W-:Y:S05]  /*14ae0*/  BSYNC B2 ;  /* 0x0000000000027941 */ /* 0x000fea0003800000 */
.L_x_15567:
        /* <DEDUP_REMOVED lines=11> */
.L_x_15570:
[----:B------:R-:W-:Y:S05]  /*14ba0*/  BSYNC B2 ;  /* 0x0000000000027941 */ /* 0x000fea0003800000 */
.L_x_15569:
        /* <DEDUP_REMOVED lines=8> */
.L_x_15571:
        /* <DEDUP_REMOVED lines=10> */
.L_x_15561:
[----:B------:R-:W-:Y:S05]  /*14cd0*/  BSYNC B1 ;  /* 0x0000000000017941 */ /* 0x000fea0003800000 */
.L_x_15560:
        /* <DEDUP_REMOVED lines=13> */
.L_x_15584:
        /* <DEDUP_REMOVED lines=13> */
.L_x_15713:
[----:B------:R-:W-:Y:S05]  /*14e80*/  BSYNC B2 ;  /* 0x0000000000027941 */ /* 0x000fea0003800000 */
.L_x_15574:
[----:B------:R-:W-:Y:S04]  /*14e90*/  BSSY B2, `(.L_x_15576) ;  /* 0x0000009000027945 */ /* 0x000fe80003800000 */
[----:B------:R-:W-:Y:S05]  /*14ea0*/  @P2 BRA `(.L_x_15577) ;  /* 0x00000000001c2947 */ /* 0x000fea0003800000 */
[----:B------:R-:W2:Y:S02]  /*14eb0*/  S2R R7, SR_TID.X ;  /* 0x0000000000077919 */ /* 0x000ea40000002100 */
[----:B--2---:R-:W-:Y:S02]  /*14ec0*/  LOP3.LUT R8, R7, 0x1f, RZ, 0xc0, !PT ;  /* 0x0000001f07087812 */ /* 0x004fe400078ec0ff */
[----:B------:R-:W-:Y:S02]  /*14ed0*/  MOV R7, 0x2800 ;  /* 0x0000280000077802 */ /* 0x000fe40000000f00 */
[----:B------:R-:W-:Y:S02]  /*14ee0*/  ISETP.NE.AND P1, PT, R8, RZ, PT ;  /* 0x000000ff0800720c */ /* 0x000fe40003f25270 */
[----:B------:R2:W-:Y:S11]  /*14ef0*/  SYNCS.ARRIVE.TRANS64 RZ, [R5+URZ+0x13290], R7 ;  /* 0x0132900705ff79a7 */ /* 0x0005f6000800003f */
[----:B--2---:R-:W-:Y:S05]  /*14f00*/  @!P1 BRA `(.L_x_15577) ;  /* 0x0000000000049947 */ /* 0x004fea0003800000 */
[----:B------:R-:W-:Y:S01]  /*14f10*/  BPT.TRAP 0x1 ;  /* 0x000000040000795c */ /* 0x000fe20000300000 */
.L_x_15577:
[----:B------:R-:W-:Y:S05]  /*14f20*/  BSYNC B2 ;  /* 0x0000000000027941 */ /* 0x000fea0003800000 */
.L_x_15576:
[----:B------:R-:W2:Y:S01]  /*14f30*/  LDL R7, [R1+0x14] ;  /* 0x0000140001077983 */ /* 0x000ea20000100800 */
[----:B------:R-:W-:Y:S01]  /*14f40*/  IMAD.MOV.U32 R11, RZ, RZ, RZ ;  /* 0x000000ffff0b7224 */ /* 0x000fe200078e00ff */
[----:B------:R-:W-:Y:S01]  /*14f50*/  UIADD3 UR4, UP0, UR38, 0x570, URZ ;  /* 0x0000057026047890 */ /* 0x000fe2000ff1e03f */
[----:B------:R-:W-:Y:S01]  /*14f60*/  PLOP3.LUT P1, PT, PT, PT, PT, 0x80, 0x0 ;  /* 0x000000000000781c */ /* 0x000fe20003f2f070 */
[----:B------:R-:W-:Y:S01]  /*14f70*/  IMAD R8, R4, 0xa0, R0 ;  /* 0x000000a004087824 */ /* 0x000fe200078e0200 */
[----:B------:R-:W-:Y:S01]  /*14f80*/  UMOV UR6, 0x0 ;  /* 0x0000000000067882 */ /* 0x000fe20000000000 */
[----:B------:R-:W-:Y:S01]  /*14f90*/  R2UR UR10, R11 ;  /* 0x000000000b0a72ca */ /* 0x000fe200000e0000 */
[----:B-1----:R-:W-:Y:S01]  /*14fa0*/  VIADD R9, R5, 0x13290 ;  /* 0x0001329005097836 */ /* 0x002fe20000000000 */
[----:B------:R-:W-:Y:S01]  /*14fb0*/  UIADD3.X UR5, URZ, UR39, URZ, UP0, !UPT ;  /* 0x000000273f057290 */ /* 0x000fe200087fe43f */
[----:B------:R-:W-:Y:S01]  /*14fc0*/  UMOV UR7, 0x12f00000 ;  /* 0x12f0000000077882 */ /* 0x000fe20000000000 */
[----:B--2---:R-:W-:-:S04]  /*14fd0*/  IMAD R7, R7, 0x2800, R22 ;  /* 0x0000280007077824 */ /* 0x004fc800078e0216 */
[----:B------:R-:W-:-:S07]  /*14fe0*/  VIADD R10, R7, 0xe000 ;  /* 0x0000e000070a7836 */ /* 0x000fce0000000000 */
.L_x_15578:
        /* <DEDUP_REMOVED lines=13> */
.L_x_15714:
[----:B------:R-:W-:Y:S05]  /*150c0*/  BSYNC B2 ;  /* 0x0000000000027941 */ /* 0x000fea0003800000 */
.L_x_15579:
        /* <DEDUP_REMOVED lines=11> */
.L_x_15582:
[----:B------:R-:W-:Y:S05]  /*15180*/  BSYNC B2 ;  /* 0x0000000000027941 */ /* 0x000fea0003800000 */
.L_x_15581:
        /* <DEDUP_REMOVED lines=8> */
.L_x_15583:
        /* <DEDUP_REMOVED lines=10> */
.L_x_15573:
[----:B------:R-:W-:Y:S05]  /*152b0*/  BSYNC B1 ;  /* 0x0000000000017941 */ /* 0x000fea0003800000 */
.L_x_15572:
[----:B------:R-:W0:Y:S04]  /*152c0*/  LDL.LU R6, [R1+0x14] ;  /* 0x0000140001067983 */ /* 0x000e280000300800 */
[----:B-1----:R-:W2:Y:S01]  /*152d0*/  LDL.LU R9, [R1+0x20] ;  /* 0x0000200001097983 */ /* 0x002ea20000300800 */
        /* <DEDUP_REMOVED lines=10> */
.L_x_15554:
[----:B------:R-:W-:Y:S05]  /*15380*/  BSYNC B0 ;  /* 0x0000000000007941 */ /* 0x000fea0003800000 */
.L_x_15553:
[----:B------:R-:W3:Y:S01]  /*15390*/  LDC R0, c[0x0][0x448] ;  /* 0x00011200ff007b82 */ /* 0x000ee20000000800 */
[----:B------:R-:W-:Y:S01]  /*153a0*/  IMAD.MOV.U32 R2, RZ, RZ, 0xc0 ;  /* 0x000000c0ff027424 */ /* 0x000fe200078e00ff */
[----:B------:R-:W-:Y:S05]  /*153b0*/  @!P0 WARPSYNC.ALL ;  /* 0x0000000000008948 */ /* 0x000fea0003800000 */
[----:B------:R-:W-:Y:S01]  /*153c0*/  IMAD R2, R17, R2, 0xbf ;  /* 0x000000bf11027424 */ /* 0x000fe200078e0202 */
        /* <DEDUP_REMOVED lines=11> */
[----:B------:R-:W-:Y:S01]  /*15480*/  ISETP.GT.AND P0, PT, R4, RZ, PT ;  /* 0x000000ff0400720c */ /* 0x000fe20003f04270 */
[----:B------:R3:W-:-:S12]  /*15490*/  STL [R1+0x4], R4 ;  /* 0x0000040401007387 */ /* 0x0007d80000100800 */
[----:B---3--:R-:W-:Y:S05]  /*154a0*/  @P0 BRA `(.L_x_15585) ;  /* 0x0000000000440947 */ /* 0x008fea0003800000 */
[----:B0-2---:R-:W0:Y:S02]  /*154b0*/  S2R R5, SR_TID.X ;  /* 0x0000000000057919 */ /* 0x005e240000002100 */
[----:B0-----:R-:W-:-:S04]  /*154c0*/  LOP3.LUT R5, R5, 0x7f, RZ, 0xc0, !PT ;  /* 0x0000007f05057812 */ /* 0x001fc800078ec0ff */
[----:B------:R-:W-:-:S13]  /*154d0*/  ISETP.NE.AND P0, PT, R5, RZ, PT ;  /* 0x000000ff0500720c */ /* 0x000fda0003f05270 */
        /* <DEDUP_REMOVED lines=14> */
.L_x_15585:
        /* <DEDUP_REMOVED lines=19> */
[----:B-1-3--:R-:W-:Y:S05]  /*156f0*/  CALL.ABS.NOINC R2 ;  /* 0x0000000002007343 */ /* 0x00afea0003c00000 */
.L_x_15588:
[----:B------:R-:W-:Y:S05]  /*15700*/  BSYNC B6 ;  /* 0x0000000000067941 */ /* 0x000fea0003800000 */
.L_x_15587:
        /* <DEDUP_REMOVED lines=22> */
.L_x_15590:
[----:B------:R-:W-:Y:S05]  /*15870*/  BSYNC B6 ;  /* 0x0000000000067941 */ /* 0x000fea0003800000 */
.L_x_15589:
        /* <DEDUP_REMOVED lines=20> */
.L_x_15592:
[----:B------:R-:W-:Y:S05]  /*159c0*/  BSYNC B6 ;  /* 0x0000000000067941 */ /* 0x000fea0003800000 */
.L_x_15591:
        /* <DEDUP_REMOVED lines=19> */
.L_x_15594:
[----:B------:R-:W-:Y:S05]  /*15b00*/  BSYNC B6 ;  /* 0x0000000000067941 */ /* 0x000fea0003800000 */
.L_x_15593:
[----:B-12---:R-:W2:Y:S01]  /*15b10*/  LDL R9, [R1+0x2c] ;  /* 0x00002c0001097983 */ /* 0x006ea20000100800 */
[----:B------:R-:W-:Y:S01]  /*15b20*/  ULDC.64 UR4, c[0x0][0x9f8] ;  /* 0x00027e0000047ab9 */ /* 0x000fe20000000a00 */
[----:B------:R-:W1:Y:S02]  /*15b30*/  LDC R14, c[0x0][0x430] ;  /* 0x00010c00ff0e7b82 */ /* 0x000e640000000800 */
[----:B------:R-:W3:Y:S04]  /*15b40*/  LDL R8, [R1] ;  /* 0x0000000001087983 */ /* 0x000ee80000100800 */
[----:B------:R4:W-:Y:S01]  /*15b50*/  STL [R1+0x8c], R16 ;  /* 0x00008c1001007387 */ /* 0x0009e20000100800 */
[----:B------:R-:W-:-:S03]  /*15b60*/  ISETP.NE.U32.AND P0, PT, RZ, UR4, PT ;  /* 0x00000004ff007c0c */ /* 0x000fc6000bf05070 */
[----:B------:R-:W2:Y:S04]  /*15b70*/  LDL R20, [R1+0x4] ;  /* 0x0000040001147983 */ /* 0x000ea80000100800 */
[----:B----4-:R4:W4:Y:S01]  /*15b80*/  LDL R16, [R1+0x18] ;  /* 0x0000180001107983 */ /* 0x0109220000100800 */
[----:B------:R-:W-:-:S13]  /*15b90*/  ISETP.NE.AND.EX P0, PT, RZ, UR5, PT, P0 ;  /* 0x00000005ff007c0c */ /* 0x000fda000bf05300 */
[----:B------:R-:W-:-:S04]  /*15ba0*/  @P0 IADD3 R28, P1, R28, UR4, RZ ;  /* 0x000000041c1c0c10 */ /* 0x000fc8000ff3e0ff */
[----:B------:R-:W-:Y:S01]  /*15bb0*/  @P0 IADD3.X R29, R29, UR5, RZ, P1, !PT ;  /* 0x000000051d1d0c10 */ /* 0x000fe20008ffe4ff */
[----:B------:R-:W0:Y:S01]  /*15bc0*/  S2R R2, SR_TID.X ;  /* 0x0000000000027919 */ /* 0x000e220000002100 */
[----:B------:R-:W1:Y:S03]  /*15bd0*/  S2R R0, SR_TID.X ;  /* 0x0000000000007919 */ /* 0x000e660000002100 */
[----:B----4-:R-:W4:Y:S01]  /*15be0*/  @P0 LDG.E R16, desc[UR40][R28.64] ;  /* 0x000000281c100981 */ /* 0x010f22000c1e1900 */
[----:B0-----:R-:W-:Y:S01]  /*15bf0*/  LOP3.LUT R2, R2, 0x7f, RZ, 0xc0, !PT ;  /* 0x0000007f02027812 */ /* 0x001fe200078ec0ff */
[----:B-1----:R-:W-:-:S03]  /*15c00*/  IMAD.SHL.U32 R0, R0, 0x20, RZ ;  /* 0x0000002000007824 */ /* 0x002fc600078e00ff */
[----:B------:R-:W-:-:S04]  /*15c10*/  SHF.R.U32.HI R21, RZ, 0x2, R2 ;  /* 0x00000002ff157819 */ /* 0x000fc80000011602 */
[----:B------:R-:W-:Y:S02]  /*15c20*/  LOP3.LUT R0, R21, 0x60, R0, 0xf8, !PT ;  /* 0x0000006015007812 */ /* 0x000fe400078ef800 */
[----:B------:R-:W0:Y:S01]  /*15c30*/  S2R R21, SR_TID.X ;  /* 0x0000000000157919 */ /* 0x000e220000002100 */
[----:B------:R-:W-:-:S04]  /*15c40*/  IMAD.MOV.U32 R7, RZ, RZ, 0xa0 ;  /* 0x000000a0ff077424 */ /* 0x000fc800078e00ff */
[----:B--2---:R-:W-:-:S04]  /*15c50*/  IMAD R7, R20, R7, -0xa0 ;  /* 0xffffff6014077424 */ /* 0x004fc800078e0207 */
[----:B------:R-:W-:-:S04]  /*15c60*/  IMAD.IADD R0, R0, 0x1, R7 ;  /* 0x0000000100007824 */ /* 0x000fc800078e0207 */
[C---:B------:R-:W-:Y:S01]  /*15c70*/  IMAD.IADD R10, R0.reuse, 0x1, R9 ;  /* 0x00000001000a7824 */ /* 0x040fe200078e0209 */
[----:B---3--:R-:W-:Y:S02]  /*15c80*/  ISETP.GE.AND P1, PT, R0, R8, PT ;  /* 0x000000080000720c */ /* 0x008fe40003f26270 */
[C---:B0-----:R-:W-:Y:S01]  /*15c90*/  LOP3.LUT R5, R21.reuse, 0x7f, RZ, 0xc0, !PT ;  /* 0x0000007f15057812 */ /* 0x041fe200078ec0ff */
        /* <DEDUP_REMOVED lines=8> */
[----:B----4-:R-:W-:Y:S01]  /*15d20*/  @P0 STL [R1+0x18], R16 ;  /* 0x0000181001000387 */ /* 0x010fe20000100800 */
[----:B------:R-:W-:-:S13]  /*15d30*/  ISETP.NE.AND P0, PT, R14, 0x1, PT ;  /* 0x000000010e00780c */ /* 0x000fda0003f05270 */
[----:B------:R-:W0:Y:S08]  /*15d40*/  @P0 LDC R2, c[0x0][0x434] ;  /* 0x00010d00ff020b82 */ /* 0x000e300000000800 */
[----:B------:R-:W1:Y:S08]  /*15d50*/  @P0 LDC R3, c[0x0][0x438] ;  /* 0x00010e00ff030b82 */ /* 0x000e700000000800 */
[----:B------:R-:W2:Y:S08]  /*15d60*/  @P0 LDC R4, c[0x0][0x434] ;  /* 0x00010d00ff040b82 */ /* 0x000eb00000000800 */
[----:B------:R-:W3:Y:S01]  /*15d70*/  @P0 LDC R5, c[0x0][0x438] ;  /* 0x00010e00ff050b82 */ /* 0x000ee20000000800 */
[----:B0-----:R-:W-:-:S05]  /*15d80*/  @P0 IMAD.HI.U32 R2, R10, R2, RZ ;  /* 0x000000020a020227 */ /* 0x001fca00078e00ff */
[----:B-1----:R-:W-:Y:S01]  /*15d90*/  @P0 SHF.R.U32.HI R6, RZ, R3, R2 ;  /* 0x00000003ff060219 */ /* 0x002fe20000011602 */
[----:B--2---:R-:W-:-:S05]  /*15da0*/  @P0 IMAD.HI.U32 R2, R11, R4, RZ ;  /* 0x000000040b020227 */ /* 0x004fca00078e00ff */
[----:B---3--:R-:W-:Y:S02]  /*15db0*/  @P0 SHF.R.U32.HI R0, RZ, R5, R2 ;  /* 0x00000005ff000219 */ /* 0x008fe40000011602 */
[----:B------:R-:W0:Y:S08]  /*15dc0*/  @!P1 LDC.64 R2, c[0x0][0x428] ;  /* 0x00010a00ff029b82 */ /* 0x000e300000000a00 */
[----:B------:R-:W1:Y:S01]  /*15dd0*/  @!P1 LDC.64 R4, c[0x0][0x418] ;  /* 0x00010600ff049b82 */ /* 0x000e620000000a00 */
[----:B------:R-:W-:-:S02]  /*15de0*/  ISETP.GE.AND P0, PT, R7, R8, PT ;  /* 0x000000080700720c */ /* 0x000fc40003f06270 */
[----:B------:R-:W-:Y:S02]  /*15df0*/  @!P1 SHF.R.S32.HI R7, RZ, 0x1f, R6 ;  /* 0x0000001fff079819 */ /* 0x000fe40000011406 */
[----:B------:R-:W-:Y:S02]  /*15e00*/  SHF.R.S32.HI R15, RZ, 0x1f, R16 ;  /* 0x0000001fff0f7819 */ /* 0x000fe40000011410 */
[----:B------:R-:W-:Y:S01]  /*15e10*/  ISETP.GT.U32.OR P0, PT, R21, 0x9f, P0 ;  /* 0x0000009f1500780c */ /* 0x000fe20000704470 */
[----:B0-----:R-:W-:-:S04]  /*15e20*/  @!P1 IMAD.WIDE.U32 R8, R16, R2, R6 ;  /* 0x0000000210089225 */ /* 0x001fc800078e0006 */
[----:B------:R-:W-:-:S04]  /*15e30*/  @!P1 IMAD R2, R15, R2, RZ ;  /* 0x000000020f029224 */ /* 0x000fc800078e02ff */
[----:B------:R-:W-:Y:S01]  /*15e40*/  @!P1 IMAD R2, R16, R3, R2 ;  /* 0x0000000310029224 */ /* 0x000fe200078e0202 */
[----:B-1----:R-:W-:-:S03]  /*15e50*/  @!P1 LEA R12, P2, R8, R4, 0x2 ;  /* 0x00000004080c9211 */ /* 0x002fc600078410ff */
[----:B------:R-:W-:-:S05]  /*15e60*/  @!P1 IMAD.IADD R2, R9, 0x1, R2 ;  /* 0x0000000109029824 */ /* 0x000fca00078e0202 */
[----:B------:R-:W-:Y:S02]  /*15e70*/  @!P1 LEA.HI.X R13, R8, R5, R2, 0x2, P2 ;  /* 0x00000005080d9211 */ /* 0x000fe400010f1402 */
[----:B------:R-:W0:Y:S01]  /*15e80*/  @!P0 LDC.64 R2, c[0x0][0x428] ;  /* 0x00010a00ff028b82 */ /* 0x000e220000000a00 */
[----:B------:R1:W-:Y:S01]  /*15e90*/  STL [R1+0x30], R15 ;  /* 0x0000300f01007387 */ /* 0x0003e20000100800 */
[----:B------:R-:W-:Y:S01]  /*15ea0*/  IMAD.MOV R8, RZ, RZ, -R6 ;  /* 0x000000ffff087224 */ /* 0x000fe200078e0a06 */
[----:B------:R-:W-:Y:S01]  /*15eb0*/  @!P0 SHF.R.S32.HI R5, RZ, 0x1f, R0 ;  /* 0x0000001fff058819 */ /* 0x000fe20000011400 */
[----:B0-----:R-:W-:Y:S02]  /*15ec0*/  @!P0 IMAD R4, R15, R2, RZ ;  /* 0x000000020f048224 */ /* 0x001fe400078e02ff */
[----:B-1----:R-:W2:Y:S02]  /*15ed0*/  LDL R15, [R1+0x74] ;  /* 0x00007400010f7983 */ /* 0x002ea40000100800 */
[----:B------:R-:W-:-:S02]  /*15ee0*/  @!P0 IMAD R6, R16, R3, R4 ;  /* 0x0000000310068224 */ /* 0x000fc400078e0204 */
[----:B------:R-:W-:-:S04]  /*15ef0*/  @!P0 IMAD.MOV.U32 R4, RZ, RZ, R0 ;  /* 0x000000ffff048224 */ /* 0x000fc800078e0000 */
[----:B------:R-:W-:Y:S02]  /*15f00*/  @!P0 IMAD.WIDE.U32 R4, R16, R2, R4 ;  /* 0x0000000210048225 */ /* 0x000fe400078e0004 */
[----:B------:R0:W5:Y:S01]  /*15f10*/  LDL.LU R16, [R1+0x8c] ;  /* 0x00008c0001107983 */ /* 0x0001620000300800 */
[----:B------:R-:W1:Y:S01]  /*15f20*/  @!P0 LDC.64 R2, c[0x0][0x418] ;  /* 0x00010600ff028b82 */ /* 0x000e620000000a00 */
[----:B------:R-:W-:Y:S02]  /*15f30*/  IMAD R8, R14, R8, R10 ;  /* 0x000000080e087224 */ /* 0x000fe400078e020a */
[----:B------:R-:W3:Y:S01]  /*15f40*/  S2R R10, SR_TID.X ;  /* 0x00000000000a7919 */ /* 0x000ee20000002100 */
[----:B------:R-:W-:-:S04]  /*15f50*/  IMAD.MOV R9, RZ, RZ, -R0 ;  /* 0x000000ffff097224 */ /* 0x000fc800078e0a00 */
[----:B------:R-:W4:Y:S01]  /*15f60*/  LDC R0, c[0x0][0x2f4] ;  /* 0x0000bd00ff007b82 */ /* 0x000f220000000800 */
[----:B------:R-:W-:Y:S01]  /*15f70*/  @!P0 IMAD.IADD R5, R6, 0x1, R5 ;  /* 0x0000000106058824 */ /* 0x000fe200078e0205 */
[----:B------:R-:W-:Y:S02]  /*15f80*/  CS2R R6, SRZ ;  /* 0x0000000000067805 */ /* 0x000fe4000001ff00 */
[----:B------:R-:W-:-:S04]  /*15f90*/  LOP3.LUT R23, R23, 0xfffffffd, RZ, 0xc0, !PT ;  /* 0xfffffffd17177812 */ /* 0x000fc800078ec0ff */
[----:B------:R0:W5:Y:S01]  /*15fa0*/  @!P1 LDG.E R7, desc[UR40][R12.64] ;  /* 0x000000280c079981 */ /* 0x000162000c1e1900 */
[----:B-1----:R-:W-:-:S04]  /*15fb0*/  @!P0 LEA R2, P2, R4, R2, 0x2 ;  /* 0x0000000204028211 */ /* 0x002fc800078410ff */
[----:B------:R-:W-:Y:S02]  /*15fc0*/  @!P0 LEA.HI.X R3, R4, R3, R5, 0x2, P2 ;  /* 0x0000000304038211 */ /* 0x000fe400010f1405 */
[----:B------:R-:W-:-:S03]  /*15fd0*/  ISETP.GT.U32.AND P2, PT, R21, 0x9f, PT ;  /* 0x0000009f1500780c */ /* 0x000fc60003f44070 */
[----:B------:R0:W5:Y:S01]  /*15fe0*/  @!P0 LDG.E R6, desc[UR40][R2.64] ;  /* 0x0000002802068981 */ /* 0x000162000c1e1900 */
[----:B---3--:R-:W-:-:S05]  /*15ff0*/  IMAD.SHL.U32 R10, R10, 0x10, RZ ;  /* 0x000000100a0a7824 */ /* 0x008fca00078e00ff */
[----:B------:R-:W-:-:S04]  /*16000*/  LOP3.LUT R10, R10, 0x30, RZ, 0xc0, !PT ;  /* 0x000000300a0a7812 */ /* 0x000fc800078ec0ff */
[----:B------:R-:W-:Y:S02]  /*16010*/  @P2 LOP3.LUT R23, R23, 0x2, RZ, 0xfc, !PT ;  /* 0x0000000217172812 */ /* 0x000fe400078efcff */
[----:B----4-:R-:W-:Y:S02]  /*16020*/  ISETP.GE.AND P1, PT, R10, R0, PT ;  /* 0x000000000a00720c */ /* 0x010fe40003f26270 */
[----:B------:R-:W-:Y:S01]  /*16030*/  LOP3.LUT R23, R23, 0xfffffffb, RZ, 0xc0, !PT ;  /* 0xfffffffb17177812 */ /* 0x000fe200078ec0ff */
[----:B------:R-:W-:-:S03]  /*16040*/  UMOV UR4, 0xffffffff ;  /* 0xffffffff00047882 */ /* 0x000fc60000000000 */
[----:B------:R-:W-:Y:S01]  /*16050*/  LOP3.LUT R23, R23, 0xfffffffe, RZ, 0xc0, !PT ;  /* 0xfffffffe17177812 */ /* 0x000fe200078ec0ff */
[----:B------:R-:W-:-:S06]  /*16060*/  IMAD R9, R14, R9, R11 ;  /* 0x000000090e097224 */ /* 0x000fcc00078e020b */
[----:B------:R-:W-:Y:S02]  /*16070*/  @P1 LOP3.LUT R23, R23, 0x1, RZ, 0xfc, !PT ;  /* 0x0000000117171812 */ /* 0x000fe400078efcff */
[----:B--2---:R-:W-:-:S13]  /*16080*/  ISETP.NE.AND P0, PT, R15, 0x3, PT ;  /* 0x000000030f00780c */ /* 0x004fda0003f05270 */
[----:B------:R-:W-:Y:S01]  /*16090*/  @P0 LOP3.LUT R23, R23, 0x4, RZ, 0xfc, !PT ;  /* 0x0000000417170812 */ /* 0x000fe200078efcff */
[----:B0-----:R-:W-:Y:S06]  /*160a0*/  BRA.DIV UR4, `(.L_x_15595) ;  /* 0x0000005604bc7947 */ /* 0x001fec000b800000 */
.L_x_15717:
[----:B------:R-:W-:Y:S01]  /*160b0*/  SHF.R.S32.HI R0, RZ, 0x1f, R18 ;  /* 0x0000001fff007819 */ /* 0x000fe20000011412 */
[----:B------:R-:W-:-:S04]  /*160c0*/  VIADD R5, R20, 0xffffffff ;  /* 0xffffffff14057836 */ /* 0x000fc80000000000 */
[----:B------:R0:W-:Y:S01]  /*160d0*/  STL [R1+0x24], R0 ;  /* 0x0000240001007387 */ /* 0x0001e20000100800 */
[----:B------:R-:W-:Y:S05]  /*160e0*/  @!P0 BRA `(.L_x_15596) ;  /* 0x0000000000048947 */ /* 0x000fea0003800000 */
[----:B------:R-:W-:Y:S01]  /*160f0*/  BPT.TRAP 0x1 ;  /* 0x000000040000795c */ /* 0x000fe20000300000 */
.L_x_15596:
        /* <DEDUP_REMOVED lines=8> */
[----:B------:R0:W-:Y:S02]  /*16180*/  STL [R1+0x50], R0 ;  /* 0x0000500001007387 */ /* 0x0001e40000100800 */
[----:B01----:R-:W-:Y:S05]  /*16190*/  @!P0 BRA `(.L_x_15598) ;  /* 0x0000005400b48947 */ /* 0x003fea0003800000 */
.L_x_15718:
[----:B------:R-:W-:Y:S05]  /*161a0*/  BSYNC B0 ;  /* 0x0000000000007941 */ /* 0x000fea0003800000 */
.L_x_15597:
[----:B0-----:R-:W2:Y:S01]  /*161b0*/  LDL R0, [R1+0x50] ;  /* 0x0000500001007983 */ /* 0x001ea20000100800 */
[----:B-----5:R-:W-:Y:S01]  /*161c0*/  SHF.R.S32.HI R11, RZ, 0x1f, R7 ;  /* 0x0000001fff0b7819 */ /* 0x020fe20000011407 */
[----:B------:R-:W-:Y:S01]  /*161d0*/  ULDC.64 UR4, c[0x0][0x328] ;  /* 0x0000ca0000047ab9 */ /* 0x000fe20000000a00 */
[----:B------:R-:W-:Y:S01]  /*161e0*/  ULDC.64 UR6, c[0x0][0x338] ;  /* 0x0000ce0000067ab9 */ /* 0x000fe20000000a00 */
[----:B------:R-:W3:Y:S01]  /*161f0*/  LDL.LU R12, [R1] ;  /* 0x00000000010c7983 */ /* 0x000ee20000300800 */
[----:B------:R-:W-:Y:S01]  /*16200*/  ULDC.64 UR8, c[0x0][0x330] ;  /* 0x0000cc0000087ab9 */ /* 0x000fe20000000a00 */
[----:B------:R-:W-:Y:S02]  /*16210*/  ULDC.64 UR10, c[0x0][0x318] ;  /* 0x0000c600000a7ab9 */ /* 0x000fe40000000a00 */
[----:B------:R-:W4:Y:S01]  /*16220*/  LDL R10, [R1+0x24] ;  /* 0x00002400010a7983 */ /* 0x000f220000100800 */
[----:B------:R-:W-:-:S03]  /*16230*/  IMAD.WIDE.U32 R2, R8, UR4, RZ ;  /* 0x0000000408027c25 */ /* 0x000fc6000f8e00ff */
[----:B------:R0:W-:Y:S04]  /*16240*/  STL [R1+0x44], R11 ;  /* 0x0000440b01007387 */ /* 0x0001e80000100800 */
[----:B------:R-:W4:Y:S04]  /*16250*/  LDL R14, [R1+0x38] ;  /* 0x00003800010e7983 */ /* 0x000f280000100800 */
[----:B------:R-:W4:Y:S01]  /*16260*/  LDL R13, [R1+0xc] ;  /* 0x00000c00010d7983 */ /* 0x000f220000100800 */
[----:B------:R-:W1:Y:S01]  /*16270*/  S2R R15, SR_TID.X ;  /* 0x00000000000f7919 */ /* 0x000e620000002100 */
[----:B------:R-:W-:Y:S01]  /*16280*/  SHF.R.S32.HI R20, RZ, 0x1f, R6 ;  /* 0x0000001fff147819 */ /* 0x000fe20000011406 */
[----:B-1----:R-:W-:-:S05]  /*16290*/  IMAD.SHL.U32 R21, R15, 0x10, RZ ;  /* 0x000000100f157824 */ /* 0x002fca00078e00ff */
[----:B------:R-:W-:Y:S02]  /*162a0*/  LOP3.LUT R21, R21, 0x30, RZ, 0xc0, !PT ;  /* 0x0000003015157812 */ /* 0x000fe400078ec0ff */
[----:B------:R-:W-:-:S04]  /*162b0*/  LOP3.LUT R15, R15, 0x7f, RZ, 0xc0, !PT ;  /* 0x0000007f0f0f7812 */ /* 0x000fc800078ec0ff */
[----:B------:R-:W-:Y:S01]  /*162c0*/  SHF.R.U32.HI R15, RZ, 0x2, R15 ;  /* 0x00000002ff0f7819 */ /* 0x000fe2000001160f */
[----:B--2---:R-:W-:-:S04]  /*162d0*/  IMAD R0, R0, UR4, RZ ;  /* 0x0000000400007c24 */ /* 0x004fc8000f8e02ff */
[----:B------:R-:W-:Y:S02]  /*162e0*/  IMAD R0, R8, UR5, R0 ;  /* 0x0000000508007c24 */ /* 0x000fe4000f8e0200 */
[----:B---3--:R-:W-:Y:S02]  /*162f0*/  IMAD R5, R5, -0xa0, R12 ;  /* 0xffffff6005057824 */ /* 0x008fe400078e020c */
[----:B----4-:R-:W-:Y:S01]  /*16300*/  IMAD R12, R10, UR8, RZ ;  /* 0x000000080a0c7c24 */ /* 0x010fe2000f8e02ff */
[----:B------:R-:W-:Y:S01]  /*16310*/  IADD3 R3, R3, R0, RZ ;  /* 0x0000000003037210 */ /* 0x000fe20007ffe0ff */
[----:B------:R-:W-:Y:S02]  /*16320*/  IMAD R0, R11, UR6, RZ ;  /* 0x000000060b007c24 */ /* 0x000fe4000f8e02ff */
[----:B0-----:R-:W0:Y:S02]  /*16330*/  LDC R11, c[0x0][0x2f4] ;  /* 0x0000bd00ff0b7b82 */ /* 0x001e240000000800 */
[----:B------:R-:W-:-:S02]  /*16340*/  IMAD R0, R7, UR7, R0 ;  /* 0x0000000707007c24 */ /* 0x000fc4000f8e0200 */
[----:B------:R-:W-:-:S04]  /*16350*/  IMAD.WIDE.U32 R2, R7, UR6, R2 ;  /* 0x0000000607027c25 */ /* 0x000fc8000f8e0002 */
[----:B------:R-:W-:Y:S02]  /*16360*/  IMAD.IADD R3, R3, 0x1, R0 ;  /* 0x0000000103037824 */ /* 0x000fe400078e0200 */
[----:B------:R-:W-:Y:S01]  /*16370*/  IMAD.WIDE.U32 R2, R18, UR8, R2 ;  /* 0x0000000812027c25 */ /* 0x000fe2000f8e0002 */
[----:B------:R-:W-:-:S03]  /*16380*/  SHF.R.S32.HI R10, RZ, 0x1f, R9 ;  /* 0x0000001fff0a7819 */ /* 0x000fc60000011409 */
[----:B------:R-:W-:Y:S01]  /*16390*/  IMAD R12, R18, UR9, R12 ;  /* 0x00000009120c7c24 */ /* 0x000fe2000f8e020c */
[----:B------:R-:W-:-:S04]  /*163a0*/  IADD3 R0, P1, R2, UR10, RZ ;  /* 0x0000000a02007c10 */ /* 0x000fc8000ff3e0ff */
[----:B------:R-:W-:Y:S01]  /*163b0*/  IADD3.X R2, R3, UR11, R12, P1, !PT ;  /* 0x0000000b03027c10 */ /* 0x000fe20008ffe40c */
[----:B------:R-:W-:Y:S01]  /*163c0*/  IMAD R3, R10, UR4, RZ ;  /* 0x000000040a037c24 */ /* 0x000fe2000f8e02ff */
[----:B------:R1:W-:Y:S01]  /*163d0*/  STL [R1+0x4c], R10 ;  /* 0x00004c0a01007387 */ /* 0x0003e20000100800 */
[----:B0-----:R-:W-:Y:S02]  /*163e0*/  ISETP.GE.AND P0, PT, R21, R11, PT ;  /* 0x0000000b1500720c */ /* 0x001fe40003f06270 */
[C---:B------:R-:W-:Y:S02]  /*163f0*/  IMAD R3, R9.reuse, UR5, R3 ;  /* 0x0000000509037c24 */ /* 0x040fe4000f8e0203 */
[----:B-1----:R-:W-:-:S04]  /*16400*/  IMAD.WIDE.U32 R10, R9, UR4, RZ ;  /* 0x00000004090a7c25 */ /* 0x002fc8000f8e00ff */
[----:B------:R-:W-:Y:S02]  /*16410*/  IMAD.IADD R11, R11, 0x1, R3 ;  /* 0x000000010b0b7824 */ /* 0x000fe400078e0203 */
[----:B------:R-:W-:Y:S02]  /*16420*/  IMAD R3, R20, UR6, RZ ;  /* 0x0000000614037c24 */ /* 0x000fe4000f8e02ff */
[----:B------:R-:W-:-:S04]  /*16430*/  IMAD.WIDE.U32 R10, R6, UR6, R10 ;  /* 0x00000006060a7c25 */ /* 0x000fc8000f8e000a */
[----:B------:R-:W-:-:S04]  /*16440*/  IMAD R3, R6, UR7, R3 ;  /* 0x0000000706037c24 */ /* 0x000fc8000f8e0203 */
[----:B------:R-:W-:Y:S02]  /*16450*/  IMAD.IADD R11, R11, 0x1, R3 ;  /* 0x000000010b0b7824 */ /* 0x000fe400078e0203 */
        /* <DEDUP_REMOVED lines=9> */
[----:B0-----:R-:W-:Y:S01]  /*164f0*/  IMAD R20, R13, 0x2800, R14 ;  /* 0x000028000d147824 */ /* 0x001fe200078e020e */
[----:B------:R-:W-:Y:S11]  /*16500*/  BRA.DIV UR4, `(.L_x_15599) ;  /* 0x0000005204f07947 */ /* 0x000ff6000b800000 */
[----:B-1----:R-:W2:Y:S04]  /*16510*/  LDL.LU R15, [R1] ;  /* 0x00000000010f7983 */ /* 0x002ea80000300800 */
[----:B------:R-:W3:Y:S01]  /*16520*/  LDL.LU R14, [R1+0x8] ;  /* 0x00000800010e7983 */ /* 0x000ee20000300800 */
[----:B------:R-:W0:Y:S03]  /*16530*/  S2R R11, SR_TID.X ;  /* 0x00000000000b7919 */ /* 0x000e260000002100 */
[----:B------:R-:W1:Y:S04]  /*16540*/  SHFL.IDX PT, R3, R0, RZ, 0x1c1f ;  /* 0x001c1fff00037589 */ /* 0x000e6800000e0000 */
[----:B------:R-:W4:Y:S01]  /*16550*/  SHFL.IDX PT, R10, R2, RZ, 0x1c1f ;  /* 0x001c1fff020a7589 */ /* 0x000f2200000e0000 */
[----:B0-----:R-:W-:-:S05]  /*16560*/  IMAD.SHL.U32 R21, R11, 0x10, RZ ;  /* 0x000000100b157824 */ /* 0x001fca00078e00ff */
[----:B------:R-:W-:-:S04]  /*16570*/  LOP3.LUT R21, R21, 0x30, RZ, 0xc0, !PT ;  /* 0x0000003015157812 */ /* 0x000fc800078ec0ff */
[----:B-1----:R-:W-:-:S05]  /*16580*/  IADD3 R12, P1, R21, R3, RZ ;  /* 0x00000003150c7210 */ /* 0x002fca0007f3e0ff */
[----:B----4-:R-:W-:Y:S02]  /*16590*/  IMAD.X R13, RZ, RZ, R10, P1 ;  /* 0x000000ffff0d7224 */ /* 0x010fe400008e060a */
[----:B------:R-:W0:Y:S01]  /*165a0*/  SHFL.IDX PT, R10, R0, 0x1, 0x1c1f ;  /* 0x003c1f00000a7f89 */ /* 0x000e2200000e0000 */
[----:B------:R-:W-:-:S03]  /*165b0*/  IMAD.IADD R3, R22, 0x1, R20 ;  /* 0x0000000116037824 */ /* 0x000fc600078e0214 */
[----:B------:R-:W1:Y:S01]  /*165c0*/  SHFL.IDX PT, R20, R2, 0x1, 0x1c1f ;  /* 0x003c1f0002147f89 */ /* 0x000e6200000e0000 */
[----:B------:R-:W-:-:S13]  /*165d0*/  ISETP.LT.OR P1, PT, R5, 0x1, P0 ;  /* 0x000000010500780c */ /* 0x000fda0000721670 */
[----:B------:R-:W-:Y:S01]  /*165e0*/  LDGSTS.E.BYPASS.LTC128B.128 [R3+0x6000], desc[UR40][R12.64], !P1 ;  /* 0x060000000c037fae */ /* 0x000fe2000c901d68 */
[----:B0-----:R-:W-:-:S05]  /*165f0*/  IADD3 R10, P1, R21, R10, RZ ;  /* 0x0000000a150a7210 */ /* 0x001fca0007f3e0ff */
[----:B-1----:R-:W-:Y:S01]  /*16600*/  IMAD.X R11, RZ, RZ, R20, P1 ;  /* 0x000000ffff0b7224 */ /* 0x002fe200008e0614 */
[----:B------:R-:W-:Y:S01]  /*16610*/  ISETP.LT.OR P1, PT, R5, 0x21, P0 ;  /* 0x000000210500780c */ /* 0x000fe20000721670 */
[----:B------:R-:W-:-:S12]  /*16620*/  SHFL.IDX PT, R20, R2, 0x2, 0x1c1f ;  /* 0x005c1f0002147f89 */ /* 0x000fd800000e0000 */
[----:B------:R0:W-:Y:S04]  /*16630*/  LDGSTS.E.BYPASS.LTC128B.128 [R3+0x6800], desc[UR40][R10.64], !P1 ;  /* 0x068000000a037fae */ /* 0x0001e8000c901d68 */
[----:B0-----:R-:W0:Y:S04]  /*16640*/  SHFL.IDX PT, R10, R0, 0x2, 0x1c1f ;  /* 0x005c1f00000a7f89 */ /* 0x001e2800000e0000 */
[----:B------:R-:W1:Y:S04]  /*16650*/  SHFL.IDX PT, R0, R0, 0x3, 0x1c1f ;  /* 0x007c1f0000007f89 */ /* 0x000e6800000e0000 */
[----:B------:R-:W4:Y:S01]  /*16660*/  SHFL.IDX PT, R2, R2, 0x3, 0x1c1f ;  /* 0x007c1f0002027f89 */ /* 0x000f2200000e0000 */
[----:B0-----:R-:W-:-:S05]  /*16670*/  IADD3 R10, P1, R21, R10, RZ ;  /* 0x0000000a150a7210 */ /* 0x001fca0007f3e0ff */
[----:B------:R-:W-:Y:S01]  /*16680*/  IMAD.X R11, RZ, RZ, R20, P1 ;  /* 0x000000ffff0b7224 */ /* 0x000fe200008e0614 */
[----:B------:R-:W-:-:S13]  /*16690*/  ISETP.LT.OR P1, PT, R5, 0x41, P0 ;  /* 0x000000410500780c */ /* 0x000fda0000721670 */
[----:B------:R1:W-:Y:S02]  /*166a0*/  LDGSTS.E.BYPASS.LTC128B.128 [R3+0x7000], desc[UR40][R10.64], !P1 ;  /* 0x070000000a037fae */ /* 0x0003e4000c901d68 */
[----:B-1----:R-:W-:-:S05]  /*166b0*/  IADD3 R10, P1, R21, R0, RZ ;  /* 0x00000000150a7210 */ /* 0x002fca0007f3e0ff */
[----:B----4-:R-:W-:Y:S01]  /*166c0*/  IMAD.X R11, RZ, RZ, R2, P1 ;  /* 0x000000ffff0b7224 */ /* 0x010fe200008e0602 */
[C---:B------:R-:W-:Y:S02]  /*166d0*/  ISETP.LT.OR P1, PT, R5.reuse, 0x61, P0 ;  /* 0x000000610500780c */ /* 0x040fe40000721670 */
[----:B------:R-:W-:-:S11]  /*166e0*/  ISETP.GE.AND P3, PT, R5, 0x81, PT ;  /* 0x000000810500780c */ /* 0x000fd60003f66270 */
[----:B------:R3:W-:Y:S01]  /*166f0*/  LDGSTS.E.BYPASS.LTC128B.128 [R3+0x7800], desc[UR40][R10.64], !P1 ;  /* 0x078000000a037fae */ /* 0x0007e2000c901d68 */
[----:B------:R-:W-:Y:S02]  /*16700*/  LOP3.LUT R23, R23, 0xfffffff7, RZ, 0xc0, !PT ;  /* 0xfffffff717177812 */ /* 0x000fe400078ec0ff */
[C---:B------:R-:W-:Y:S02]  /*16710*/  ISETP.GE.AND P4, PT, R5.reuse, 0x21, PT ;  /* 0x000000210500780c */ /* 0x040fe40003f86270 */
[C---:B------:R-:W-:Y:S02]  /*16720*/  ISETP.GE.AND P1, PT, R5.reuse, 0x41, PT ;  /* 0x000000410500780c */ /* 0x040fe40003f26270 */
[----:B------:R-:W-:Y:S02]  /*16730*/  ISETP.GE.AND P2, PT, R5, 0x61, PT ;  /* 0x000000610500780c */ /* 0x000fe40003f46270 */
[----:B------:R-:W-:Y:S01]  /*16740*/  @P3 LOP3.LUT R23, R23, 0x8, RZ, 0xfc, !PT ;  /* 0x0000000817173812 */ /* 0x000fe200078efcff */
[----:B--2---:R0:W1:Y:S04]  /*16750*/  SHFL.IDX PT, R0, R15, RZ, 0x1c1f ;  /* 0x001c1fff0f007589 */ /* 0x00406800000e0000 */
[----:B---3--:R0:W2:Y:S06]  /*16760*/  SHFL.IDX PT, R10, R14, RZ, 0x1c1f ;  /* 0x001c1fff0e0a7589 */ /* 0x0080ac00000e0000 */
.L_x_15730:
        /* <DEDUP_REMOVED lines=12> */
.L_x_15600:
        /* <DEDUP_REMOVED lines=11> */
.L_x_15601:
[----:B------:R2:W-:Y:S01]  /*168e0*/  SYNCS.ARRIVE.TRANS64.A1T0 RZ, [R4+URZ+0x13270], RZ ;  /* 0x013270ff04ff79a7 */ /* 0x0005e2000810003f */
[----:B------:R-:W-:Y:S05]  /*168f0*/  @!P6 BRA `(.L_x_15602) ;  /* 0x000000000004e947 */ /* 0x000fea0003800000 */
[----:B------:R-:W-:Y:S01]  /*16900*/  BPT.TRAP 0x1 ;  /* 0x000000040000795c */ /* 0x000fe20000300000 */
.L_x_15602:
[----:B------:R-:W3:Y:S01]  /*16910*/  LDL R0, [R1+0x54] ;  /* 0x0000540001007983 */ /* 0x000ee20000100800 */
[----:B------:R-:W-:Y:S01]  /*16920*/  BSSY B0, `(.L_x_15603) ;  /* 0x0000003000007945 */ /* 0x000fe20003800000 */
[----:B---3--:R-:W3:Y:S03]  /*16930*/  SYNCS.PHASECHK.TRANS64.TRYWAIT P0, [R4+URZ+0x13240], R0 ;  /* 0x01324000040075a7 */ /* 0x008ee6000800017f */
[----:B---3--:R-:W-:Y:S05]  /*16940*/  @!P0 BRA `(.L_x_15604) ;  /* 0x0000005400688947 */ /* 0x008fea0003800000 */
.L_x_15731:
[----:B------:R-:W-:Y:S05]  /*16950*/  BSYNC B0 ;  /* 0x0000000000007941 */ /* 0x000fea0003800000 */
.L_x_15603:
        /* <DEDUP_REMOVED lines=56> */
[----:B-1----:R-:W-:-:S04]  /*16ce0*/  @P1 IADD3 R6, P0, R10, R6, RZ ;  /* 0x000000060a061210 */ /* 0x002fc80007f1e0ff */
[----:B------:R-:W-:Y:S02]  /*16cf0*/  @P1 IADD3.X R5, RZ, R5, RZ, P0, !PT ;  /* 0x00000005ff051210 */ /* 0x000fe400007fe4ff */
        /* <DEDUP_REMOVED lines=9> */
.L_x_15743:
        /* <DEDUP_REMOVED lines=14> */
.L_x_15607:
[----:B------:R-:W-:Y:S05]  /*16e70*/  BSYNC B0 ;  /* 0x0000000000007941 */ /* 0x000fea0003800000 */
.L_x_15606:
[----:B------:R-:W-:Y:S01]  /*16e80*/  NOP ;  /* 0x0000000000007918 */ /* 0x000fe20000000000 */
[----:B------:R-:W-:-:S13]  /*16e90*/  PLOP3.LUT P0, PT, PT, PT, PT, 0x80, 0x0 ;  /* 0x000000000000781c */ /* 0x000fda0003f0f070 */
.L_x_15608:
        /* <DEDUP_REMOVED lines=11> */
.L_x_15609:
[----:B------:R2:W5:Y:S01]  /*16f50*/  LDL.LU R5, [R1+0x48] ;  /* 0x0000480001057983 */ /* 0x0005620000300800 */
[----:B------:R2:W-:Y:S03]  /*16f60*/  SYNCS.ARRIVE.TRANS64.A1T0 RZ, [R4+URZ+0x13230], RZ ;  /* 0x013230ff04ff79a7 */ /* 0x0005e6000810003f */
[----:B----4-:R2:W5:Y:S02]  /*16f70*/  LDL.LU R3, [R1+0x60] ;  /* 0x0000600001037983 */ /* 0x0105640000300800 */
        /* <DEDUP_REMOVED lines=23> */
[----:B--2---:R-:W-:Y:S02]  /*170f0*/  IMAD.U32 R4, RZ, RZ, UR4 ;  /* 0x00000004ff047e24 */ /* 0x004fe4000f8e00ff */
[----:B------:R-:W2:Y:S01]  /*17100*/  LDC.64 R2, c[0x4][R2] ;  /* 0x0100000002027b82 */ /* 0x000ea20000000a00 */
        /* <DEDUP_REMOVED lines=9> */
[----:B0-2---:R-:W-:Y:S05]  /*171a0*/  CALL.ABS.NOINC R2 ;  /* 0x0000000002007343 */ /* 0x005fea0003c00000 */
.L_x_15611:
[----:B------:R-:W-:Y:S05]  /*171b0*/  BSYNC B6 ;  /* 0x0000000000067941 */ /* 0x000fea0003800000 */
.L_x_15610:
[----:B------:R-:W3:Y:S01]  /*171c0*/  LDL.LU R21, [R1+0x8] ;  /* 0x0000080001157983 */ /* 0x000ee20000300800 */
[----:B------:R-:W-:Y:S01]  /*171d0*/  ULDC.64 UR4, c[0x0][0x2d8] ;  /* 0x0000b60000047ab9 */ /* 0x000fe20000000a00 */
[----:B-1----:R-:W1:Y:S01]  /*171e0*/  LDC R9, c[0x0][0x448] ;  /* 0x00011200ff097b82 */ /* 0x002e620000000800 */
[----:B------:R-:W-:Y:S01]  /*171f0*/  ULDC.64 UR6, c[0x0][0x2c8] ;  /* 0x0000b20000067ab9 */ /* 0x000fe20000000a00 */
[----:B----4-:R-:W4:Y:S01]  /*17200*/  LDL.LU R2, [R1] ;  /* 0x0000000001027983 */ /* 0x010f220000300800 */
[----:B------:R-:W-:-:S03]  /*17210*/  ULDC.64 UR8, c[0x0][0x280] ;  /* 0x0000a00000087ab9 */ /* 0x000fc60000000a00 */
[----:B------:R-:W3:Y:S04]  /*17220*/  LDL R20, [R1+0x24] ;  /* 0x0000240001147983 */ /* 0x000ee80000100800 */
[----:B------:R0:W5:Y:S01]  /*17230*/  LDL R10, [R1+0x64] ;  /* 0x00006400010a7983 */ /* 0x0001620000100800 */
[----:B-1----:R-:W-:-:S13]  /*17240*/  ISETP.NE.AND P1, PT, R9, 0x1, PT ;  /* 0x000000010900780c */ /* 0x002fda0003f25270 */
[----:B--2---:R-:W1:Y:S08]  /*17250*/  @P1 LDC R4, c[0x0][0x44c] ;  /* 0x00011300ff041b82 */ /* 0x004e700000000800 */
[----:B------:R-:W2:Y:S08]  /*17260*/  @P1 LDC R5, c[0x0][0x450] ;  /* 0x00011400ff051b82 */ /* 0x000eb00000000800 */
[----:B------:R-:W0:Y:S01]  /*17270*/  @P1 LDC R8, c[0x0][0x450] ;  /* 0x00011400ff081b82 */ /* 0x000e220000000800 */
        /* <DEDUP_REMOVED lines=19> */
[----:B-1----:R-:W-:Y:S01]  /*173b0*/  @P1 IMAD.HI.U32 R0, R6, R4, RZ ;  /* 0x0000000406001227 */ /* 0x002fe200078e00ff */
        /* <DEDUP_REMOVED lines=14> */
[----:B------:R-:W-:Y:S01]  /*174a0*/  IADD3 R4, P0, R4, UR8, RZ ;  /* 0x0000000804047c10 */ /* 0x000fe2000ff1e0ff */
[----:B------:R-:W2:Y:S03]  /*174b0*/  S2R R21, SR_TID.X ;  /* 0x0000000000157919 */ /* 0x000ea60000002100 */
[----:B------:R-:W-:Y:S01]  /*174c0*/  IADD3.X R0, R5, UR9, R0, P0, !PT ;  /* 0x0000000905007c10 */ /* 0x000fe200087fe400 */
[----:B------:R-:W-:-:S04]  /*174d0*/  VIADD R5, R6, 0x80 ;  /* 0x0000008006057836 */ /* 0x000fc80000000000 */
[----:B------:R-:W-:Y:S02]  /*174e0*/  IMAD.MOV.U32 R6, RZ, RZ, R5 ;  /* 0x000000ffff067224 */ /* 0x000fe400078e0005 */
[----:B-1----:R-:W-:-:S05]  /*174f0*/  @P1 IMAD.HI.U32 R7, R5, R7, RZ ;  /* 0x0000000705071227 */ /* 0x002fca00078e00ff */
[----:B0-----:R-:W-:-:S05]  /*17500*/  @P1 SHF.R.U32.HI R6, RZ, R8, R7 ;  /* 0x00000008ff061219 */ /* 0x001fca0000011607 */
        /* <DEDUP_REMOVED lines=74> */
.L_x_15756:
        /* <DEDUP_REMOVED lines=10> */
.L_x_15613:
        /* <DEDUP_REMOVED lines=18> */
.L_x_15757:
[----:B------:R-:W-:Y:S05]  /*17b70*/  BSYNC B0 ;  /* 0x0000000000007941 */ /* 0x000fea0003800000 */
.L_x_15614:
[----:B------:R-:W2:Y:S02]  /*17b80*/  LDL R2, [R1+0x4] ;  /* 0x0000040001027983 */ /* 0x000ea40000100800 */
[----:B--2---:R-:W-:-:S13]  /*17b90*/  ISETP.GE.AND P0, PT, R2, 0x2, PT ;  /* 0x000000020200780c */ /* 0x004fda0003f06270 */
[----:B------:R-:W-:Y:S05]  /*17ba0*/  @!P0 BRA `(.L_x_15616) ;  /* 0x0000001400a08947 */ /* 0x000fea0003800000 */
[----:B-1----:R-:W-:Y:S01]  /*17bb0*/  IADD3 R0, R2, -0x2, RZ ;  /* 0xfffffffe02007810 */ /* 0x002fe20007ffe0ff */
[----:B------:R1:W5:Y:S04]  /*17bc0*/  LDL.LU R21, [R1+0xc] ;  /* 0x00000c0001157983 */ /* 0x0003680000300800 */
[----:B------:R1:W-:Y:S04]  /*17bd0*/  STL [R1+0x10], R0 ;  /* 0x0000100001007387 */ /* 0x0003e80000100800 */
[----:B------:R1:W5:Y:S02]  /*17be0*/  LDL.LU R27, [R1+0x1c] ;  /* 0x00001c00011b7983 */ /* 0x0003640000300800 */
.L_x_15636:
[----:B------:R-:W2:Y:S04]  /*17bf0*/  LDL R3, [R1+0x2c] ;  /* 0x00002c0001037983 */ /* 0x000ea80000100800 */
[----:B---3--:R-:W3:Y:S04]  /*17c00*/  LDL R8, [R1+0x30] ;  /* 0x0000300001087983 */ /* 0x008ee80000100800 */
[----:B------:R-:W4:Y:S04]  /*17c10*/  LDL R11, [R1+0x18] ;  /* 0x00001800010b7983 */ /* 0x000f280000100800 */
[----:B0-----:R-:W2:Y:S01]  /*17c20*/  LDL.LU R10, [R1+0x10] ;  /* 0x00001000010a7983 */ /* 0x001ea20000300800 */
[----:B-1----:R-:W0:Y:S01]  /*17c30*/  S2R R0, SR_TID.X ;  /* 0x0000000000007919 */ /* 0x002e220000002100 */
[----:B------:R-:W1:Y:S01]  /*17c40*/  S2R R2, SR_TID.X ;  /* 0x0000000000027919 */ /* 0x000e620000002100 */
[----:B------:R-:W1:Y:S01]  /*17c50*/  S2R R12, SR_TID.X ;  /* 0x00000000000c7919 */ /* 0x000e620000002100 */
[----:B------:R-:W-:Y:S05]  /*17c60*/  YIELD ;  /* 0x0000000000007946 */ /* 0x000fea0003800000 */
[----:B------:R-:W-:Y:S01]  /*17c70*/  ULDC.64 UR4, c[0x0][0x428] ;  /* 0x00010a0000047ab9 */ /* 0x000fe20000000a00 */
[----:B------:R-:W-:Y:S01]  /*17c80*/  ULDC.64 UR6, c[0x0][0x418] ;  /* 0x0001060000067ab9 */ /* 0x000fe20000000a00 */
[----:B------:R-:W4:Y:S01]  /*17c90*/  LDL R9, [R1+0x74] ;  /* 0x0000740001097983 */ /* 0x000f220000100800 */
[----:B0-----:R-:W-:-:S02]  /*17ca0*/  LOP3.LUT R4, R0, 0x7f, RZ, 0xc0, !PT ;  /* 0x0000007f00047812 */ /* 0x001fc400078ec0ff */
[----:B------:R-:W0:Y:S02]  /*17cb0*/  LDC R0, c[0x0][0x430] ;  /* 0x00010c00ff007b82 */ /* 0x000e240000000800 */
[----:B------:R-:W-:Y:S01]  /*17cc0*/  SHF.R.U32.HI R5, RZ, 0x2, R4 ;  /* 0x00000002ff057819 */ /* 0x000fe20000011604 */
[----:B-1----:R-:W-:Y:S01]  /*17cd0*/  IMAD.SHL.U32 R4, R2, 0x20, RZ ;  /* 0x0000002002047824 */ /* 0x002fe200078e00ff */
[----:B0-----:R-:W-:-:S04]  /*17ce0*/  ISETP.NE.AND P0, PT, R0, 0x1, PT ;  /* 0x000000010000780c */ /* 0x001fc80003f05270 */
[----:B------:R-:W-:-:S09]  /*17cf0*/  LOP3.LUT R4, R5, 0x60, R4, 0xf8, !PT ;  /* 0x0000006005047812 */ /* 0x000fd200078ef804 */
[----:B------:R-:W0:Y:S08]  /*17d00*/  @P0 LDC R6, c[0x0][0x434] ;  /* 0x00010d00ff060b82 */ /* 0x000e300000000800 */
[----:B------:R-:W1:Y:S01]  /*17d10*/  @P0 LDC R5, c[0x0][0x438] ;  /* 0x00010e00ff050b82 */ /* 0x000e620000000800 */
[----:B------:R-:W-:Y:S01]  /*17d20*/  LOP3.LUT R2, R2, 0x7f, RZ, 0xc0, !PT ;  /* 0x0000007f02027812 */ /* 0x000fe200078ec0ff */
[----:B------:R-:W-:-:S03]  /*17d30*/  IMAD.SHL.U32 R12, R12, 0x20, RZ ;  /* 0x000000200c0c7824 */ /* 0x000fc600078e00ff */
[----:B------:R-:W-:-:S04]  /*17d40*/  SHF.R.U32.HI R7, RZ, 0x2, R2 ;  /* 0x00000002ff077819 */ /* 0x000fc80000011602 */
[----:B------:R-:W-:Y:S02]  /*17d50*/  LOP3.LUT R12, R7, 0x60, R12, 0xf8, !PT ;  /* 0x00000060070c7812 */ /* 0x000fe400078ef80c */
[----:B------:R-:W1:Y:S02]  /*17d60*/  @P0 LDC R7, c[0x0][0x434] ;  /* 0x00010d00ff070b82 */ /* 0x000e640000000800 */
        /* <DEDUP_REMOVED lines=10> */
[----:B------:R-:W-:Y:S02]  /*17e10*/  IMAD.MOV.U32 R5, RZ, RZ, R3 ;  /* 0x000000ffff057224 */ /* 0x000fe400078e0003 */
[----:B---3--:R-:W-:Y:S01]  /*17e20*/  IMAD R8, R8, UR4, RZ ;  /* 0x0000000408087c24 */ /* 0x008fe2000f8e02ff */
[----:B0-----:R-:W-:Y:S01]  /*17e30*/  @P0 SHF.R.U32.HI R5, RZ, R6, R7 ;  /* 0x00000006ff050219 */ /* 0x001fe20000011607 */
[----:B------:R-:W-:-:S04]  /*17e40*/  IMAD.MOV R7, RZ, RZ, -R2 ;  /* 0x000000ffff077224 */ /* 0x000fc800078e0a02 */
[----:B------:R-:W-:Y:S02]  /*17e50*/  IMAD.MOV R6, RZ, RZ, -R5 ;  /* 0x000000ffff067224 */ /* 0x000fe400078e0a05 */
[C---:B------:R-:W-:Y:S02]  /*17e60*/  IMAD R4, R0.reuse, R7, R4 ;  /* 0x0000000700047224 */ /* 0x040fe400078e0204 */
[----:B------:R-:W-:Y:S01]  /*17e70*/  IMAD R0, R0, R6, R3 ;  /* 0x0000000600007224 */ /* 0x000fe200078e0203 */
[----:B------:R-:W-:Y:S01]  /*17e80*/  SHF.R.S32.HI R3, RZ, 0x1f, R2 ;  /* 0x0000001fff037819 */ /* 0x000fe20000011402 */
        /* <DEDUP_REMOVED lines=30> */
.L_x_15617:
        /* <DEDUP_REMOVED lines=8> */
.L_x_15758:
[----:B------:R-:W-:Y:S05]  /*180f0*/  BSYNC B0 ;  /* 0x0000000000007941 */ /* 0x000fea0003800000 */
.L_x_15618:
        /* <DEDUP_REMOVED lines=50> */
[----:B-1----:R-:W-:-:S04]  /*18420*/  IADD3 R2, P0, R11, R2, RZ ;  /* 0x000000020b027210 */ /* 0x002fc80007f1e0ff */
[----:B0-----:R-:W-:-:S05]  /*18430*/  IADD3.X R3, RZ, R3, RZ, P0, !PT ;  /* 0x00000003ff037210 */ /* 0x001fca00007fe4ff */
        /* <DEDUP_REMOVED lines=17> */
.L_x_15770:
        /* <DEDUP_REMOVED lines=11> */
.L_x_15621:
        /* <DEDUP_REMOVED lines=11> */
.L_x_15622:
[----:B------:R1:W-:Y:S01]  /*186b0*/  SYNCS.ARRIVE.TRANS64.A1T0 RZ, [R6+URZ+0x13270], RZ ;  /* 0x013270ff06ff79a7 */ /* 0x0003e2000810003f */
[----:B------:R-:W-:Y:S05]  /*186c0*/  @!P3 BRA `(.L_x_15623) ;  /* 0x000000000004b947 */ /* 0x000fea0003800000 */
[----:B------:R-:W-:Y:S01]  /*186d0*/  BPT.TRAP 0x1 ;  /* 0x000000040000795c */ /* 0x000fe20000300000 */
.L_x_15623:
[----:B------:R-:W2:Y:S01]  /*186e0*/  LDL R2, [R1+0x8] ;  /* 0x0000080001027983 */ /* 0x000ea20000100800 */
[----:B------:R-:W-:Y:S01]  /*186f0*/  BSSY B0, `(.L_x_15624) ;  /* 0x0000003000007945 */ /* 0x000fe20003800000 */
[----:B--2---:R-:W2:Y:S03]  /*18700*/  SYNCS.PHASECHK.TRANS64.TRYWAIT P0, [R6+URZ+0x13240], R2 ;  /* 0x01324002060075a7 */ /* 0x004ea6000800017f */
[----:B--2---:R-:W-:Y:S05]  /*18710*/  @!P0 BRA `(.L_x_15625) ;  /* 0x0000004c00488947 */ /* 0x004fea0003800000 */
.L_x_15771:
[----:B------:R-:W-:Y:S05]  /*18720*/  BSYNC B0 ;  /* 0x0000000000007941 */ /* 0x000fea0003800000 */
.L_x_15624:
        /* <DEDUP_REMOVED lines=61> */
.L_x_15783:
        /* <DEDUP_REMOVED lines=8> */
.L_x_15627:
        /* <DEDUP_REMOVED lines=11> */
.L_x_15628:
[----:B------:R-:W4:Y:S01]  /*18c30*/  LDL R0, [R1+0x5c] ;  /* 0x00005c0001007983 */ /* 0x000f220000100800 */
[----:B------:R0:W-:Y:S01]  /*18c40*/  SYNCS.ARRIVE.TRANS64.A1T0 RZ, [R6+URZ+0x13230], RZ ;  /* 0x013230ff06ff79a7 */ /* 0x0001e2000810003f */
[----:B----4-:R-:W-:-:S13]  /*18c50*/  ISETP.NE.AND P0, PT, R0, 0x3, PT ;  /* 0x000000030000780c */ /* 0x010fda0003f05270 */
[----:B0-----:R-:W-:Y:S05]  /*18c60*/  @!P0 BRA `(.L_x_15629) ;  /* 0x0000000000048947 */ /* 0x001fea0003800000 */
[----:B------:R-:W-:Y:S01]  /*18c70*/  BPT.TRAP 0x1 ;  /* 0x000000040000795c */ /* 0x000fe20000300000 */
.L_x_15629:
[----:B------:R-:W-:Y:S01]  /*18c80*/  LOP3.LUT R0, R27, 0x1, RZ, 0x3c, !PT ;  /* 0x000000011b007812 */ /* 0x000fe200078e3cff */
[----:B---3--:R-:W-:Y:S01]  /*18c90*/  IMAD R2, R21, 0x8, R22 ;  /* 0x0000000815027824 */ /* 0x008fe200078e0216 */
[----:B------:R-:W-:Y:S02]  /*18ca0*/  BSSY B0, `(.L_x_15630) ;  /* 0x0000004000007945 */ /* 0x000fe40003800000 */
[----:B------:R-:W-:-:S04]  /*18cb0*/  SHF.L.U32 R0, R0, 0x1f, RZ ;  /* 0x0000001f00007819 */ /* 0x000fc800000006ff */
[----:B------:R-:W0:Y:S02]  /*18cc0*/  SYNCS.PHASECHK.TRANS64.TRYWAIT P2, [R2+URZ+0x13270], R0 ;  /* 0x01327000020075a7 */ /* 0x000e24000804017f */
[----:B0-----:R-:W-:Y:S05]  /*18cd0*/  @!P2 BRA `(.L_x_15631) ;  /* 0x0000004c004ca947 */ /* 0x001fea0003800000 */
.L_x_15784:
[----:B------:R-:W-:Y:S05]  /*18ce0*/  BSYNC B0 ;  /* 0x0000000000007941 */ /* 0x000fea0003800000 */
.L_x_15630:
[----:B------:R-:W3:Y:S02]  /*18cf0*/  LDL R3, [R1+0x74] ;  /* 0x0000740001037983 */ /* 0x000ee40000100800 */
[----:B---3--:R-:W-:-:S13]  /*18d00*/  ISETP.NE.AND P2, PT, R3, 0x3, PT ;  /* 0x000000030300780c */ /* 0x008fda0003f45270 */
[----:B------:R-:W-:Y:S05]  /*18d10*/  @!P2 BRA `(.L_x_15632) ;  /* 0x000000000004a947 */ /* 0x000fea0003800000 */
[----:B------:R-:W-:Y:S01]  /*18d20*/  BPT.TRAP 0x1 ;  /* 0x000000040000795c */ /* 0x000fe20000300000 */
.L_x_15632:
[----:B------:R-:W-:Y:S01]  /*18d30*/  SHF.L.U32 R3, R27, 0x1f, RZ ;  /* 0x0000001f1b037819 */ /* 0x000fe200000006ff */
[----:B0-----:R-:W-:-:S03]  /*18d40*/  IMAD R0, R21, 0x2800, RZ ;  /* 0x0000280015007824 */ /* 0x001fc600078e02ff */
[----:B------:R-:W0:Y:S02]  /*18d50*/  SYNCS.PHASECHK.TRANS64.TRYWAIT P2, [R2+URZ+0x13260], R3 ;  /* 0x01326003020075a7 */ /* 0x000e24000804017f */
[----:B0-----:R-:W-:Y:S05]  /*18d60*/  @!P2 BRA `(.L_x_15633) ;  /* 0x0000004c003ca947 */ /* 0x001fea0003800000 */
.L_x_15785:
        /* <DEDUP_REMOVED lines=65> */
.L_x_15634:
[----:B-1----:R1:W-:Y:S01]  /*19180*/  SYNCS.ARRIVE.TRANS64.A1T0 RZ, [R2+URZ+0x13250], RZ ;  /* 0x013250ff02ff79a7 */ /* 0x0023e2000810003f */
[----:B------:R-:W-:Y:S06]  /*19190*/  BAR.SYNC.DEFER_BLOCKING 0x2, 0x80 ;  /* 0x0082000000007b1d */ /* 0x000fec0000010000 */
[----:B------:R-:W-:Y:S05]  /*191a0*/  @!P0 BRA `(.L_x_15635) ;  /* 0x0000000000048947 */ /* 0x000fea0003800000 */
[----:B------:R-:W-:Y:S01]  /*191b0*/  BPT.TRAP 0x1 ;  /* 0x000000040000795c */ /* 0x000fe20000300000 */
.L_x_15635:
[----:B0-----:R-:W2:Y:S01]  /*191c0*/  LDL R0, [R1+0x34] ;  /* 0x0000340001007983 */ /* 0x001ea20000100800 */
[----:B-1----:R-:W-:-:S03]  /*191d0*/  VIADD R2, R2, 0x13280 ;  /* 0x0001328002027836 */ /* 0x002fc60000000000 */
[----:B------:R3:W5:Y:S04]  /*191e0*/  LDL R21, [R1+0xc] ;  /* 0x00000c0001157983 */ /* 0x0007680000100800 */
[----:B------:R3:W5:Y:S01]  /*191f0*/  LDL R27, [R1+0x1c] ;  /* 0x00001c00011b7983 */ /* 0x0007620000100800 */
[----:B--2---:R-:W-:-:S04]  /*19200*/  PRMT R2, R0, 0x654, R2 ;  /* 0x0000065400027816 */ /* 0x004fc80000000002 */
[----:B------:R3:W-:Y:S01]  /*19210*/  SYNCS.ARRIVE.TRANS64.RED.A1T0 RZ, [R2+URZ], RZ ;  /* 0x000000ff02ff79a7 */ /* 0x0007e2000810043f */
[----:B------:R-:W-:Y:S05]  /*19220*/  @P1 BRA `(.L_x_15636) ;  /* 0xffffffe800701947 */ /* 0x000fea000383ffff */
.L_x_15616:
[----:B-1----:R-:W3:Y:S02]  /*19230*/  S2R R0, SR_TID.X ;  /* 0x0000000000007919 */ /* 0x002ee40000002100 */
        /* <DEDUP_REMOVED lines=18> */
.L_x_15638:
[----:B------:R-:W-:Y:S05]  /*19360*/  BSYNC B0 ;  /* 0x0000000000007941 */ /* 0x000fea0003800000 */
.L_x_15637:
[----:B------:R-:W-:Y:S05]  /*19370*/  @!P0 BRA `(.L_x_15639) ;  /* 0x0000000000048947 */ /* 0x000fea0003800000 */
[----:B------:R-:W-:Y:S01]  /*19380*/  BPT.TRAP 0x1 ;  /* 0x000000040000795c */ /* 0x000fe20000300000 */
.L_x_15639:
        /* <DEDUP_REMOVED lines=8> */
.L_x_15786:
[----:B------:R-:W-:Y:S05]  /*19410*/  BSYNC B0 ;  /* 0x0000000000007941 */ /* 0x000fea0003800000 */
.L_x_15640:
[----:B------:R-:W2:Y:S02]  /*19420*/  LDL R2, [R1+0x74] ;  /* 0x0000740001027983 */ /* 0x000ea40000100800 */
[----:B--2---:R-:W-:-:S13]  /*19430*/  ISETP.NE.AND P1, PT, R2, 0x3, PT ;  /* 0x000000030200780c */ /* 0x004fda0003f25270 */
[----:B------:R-:W-:Y:S05]  /*19440*/  @!P1 BRA `(.L_x_15642) ;  /* 0x0000000000049947 */ /* 0x000fea0003800000 */
[----:B------:R-:W-:Y:S01]  /*19450*/  BPT.TRAP 0x1 ;  /* 0x000000040000795c */ /* 0x000fe20000300000 */
.L_x_15642:
[----:B------:R-:W1:Y:S02]  /*19460*/  LDL R2, [R1+0x1c] ;  /* 0x00001c0001027983 */ /* 0x000e640000100800 */
[----:B-1----:R-:W-:-:S04]  /*19470*/  SHF.L.U32 R3, R2, 0x1f, RZ ;  /* 0x0000001f02037819 */ /* 0x002fc800000006ff */
[----:B------:R-:W1:Y:S02]  /*19480*/  SYNCS.PHASECHK.TRANS64.TRYWAIT P1, [R0+URZ+0x13260], R3 ;  /* 0x01326003000075a7 */ /* 0x000e64000802017f */
[----:B-1----:R-:W-:Y:S05]  /*19490*/  @!P1 BRA `(.L_x_15643) ;  /* 0x0000004400989947 */ /* 0x002fea0003800000 */
.L_x_15787:
[----:B------:R-:W2:Y:S04]  /*194a0*/  LDL R12, [R1+0xc] ;  /* 0x00000c00010c7983 */ /* 0x000ea80000100800 */
[----:B------:R-:W3:Y:S01]  /*194b0*/  LDL R13, [R1+0x74] ;  /* 0x00007400010d7983 */ /* 0x000ee20000100800 */
[----:B------:R-:W-:Y:S05]  /*194c0*/  WARPSYNC.ALL ;  /* 0x0000000000007948 */ /* 0x000fea0003800000 */
[----:B--2---:R-:W-:-:S05]  /*194d0*/  IMAD R2, R12, 0x2800, RZ ;  /* 0x000028000c027824 */ /* 0x004fca00078e02ff */
[----:B-1----:R-:W-:-:S05]  /*194e0*/  LOP3.LUT R3, R2, R26, RZ, 0xfc, !PT ;  /* 0x0000001a02037212 */ /* 0x002fca00078efcff */
[----:B------:R-:W-:-:S06]  /*194f0*/  IMAD.IADD R4, R22, 0x1, R3 ;  /* 0x0000000116047824 */ /* 0x000fcc00078e0203 */
[----:B0-----:R-:W0:Y:S01]  /*19500*/  LDSM.16.MT88.4 R4, [R4+0x6000] ;  /* 0x006000000404783b */ /* 0x001e220000004200 */
        /* <DEDUP_REMOVED lines=33> */
[----:B------:R-:W-:Y:S02]  /*19720*/  IADD3 R2, R2, 0x2000, RZ ;  /* 0x0000200002027810 */ /* 0x000fe40007ffe0ff */
[----:B------:R-:W-:-:S05]  /*19730*/  LOP3.LUT R3, R3, R25, RZ, 0xfc, !PT ;  /* 0x0000001903037212 */ /* 0x000fca00078efcff */
[----:B------:R-:W-:Y:S01]  /*19740*/  IMAD.IADD R3, R24, 0x1, R3 ;  /* 0x0000000118037824 */ /* 0x000fe200078e0203 */
        /* <DEDUP_REMOVED lines=10> */
[----:B---3--:R-:W-:Y:S02]  /*197f0*/  ISETP.NE.AND P1, PT, R13, 0x3, PT ;  /* 0x000000030d00780c */ /* 0x008fe40003f25270 */
        /* <DEDUP_REMOVED lines=13> */
.L_x_15644:
[----:B-1----:R1:W-:Y:S01]  /*198d0*/  SYNCS.ARRIVE.TRANS64.A1T0 RZ, [R0+URZ+0x13250], RZ ;  /* 0x013250ff00ff79a7 */ /* 0x0023e2000810003f */
[----:B------:R-:W-:Y:S06]  /*198e0*/  BAR.SYNC.DEFER_BLOCKING 0x2, 0x80 ;  /* 0x0082000000007b1d */ /* 0x000fec0000010000 */
[----:B------:R-:W-:Y:S05]  /*198f0*/  @!P0 BRA `(.L_x_15645) ;  /* 0x0000000000048947 */ /* 0x000fea0003800000 */
[----:B------:R-:W-:Y:S01]  /*19900*/  BPT.TRAP 0x1 ;  /* 0x000000040000795c */ /* 0x000fe20000300000 */
.L_x_15645:
        /* <DEDUP_REMOVED lines=12> */
.L_x_15586:
        /* <DEDUP_REMOVED lines=9> */
[----:B------:R3:W4:Y:S01]  /*19a60*/  LDS.128 R16, [R22+0x132d0] ;  /* 0x0132d00016107984 */ /* 0x0007220000000c00 */
[----:B------:R-:W-:Y:S06]  /*19a70*/  BAR.ARV 0x4, 0x200 ;  /* 0x0108000000007b1d */ /* 0x000fec0000002000 */
[----:B------:R-:W-:Y:S05]  /*19a80*/  BRA `(.L_x_15647) ;  /* 0x0000000800d47947 */ /* 0x000fea0003800000 */
.L_x_15646:
[----:B-1----:R-:W1:Y:S01]  /*19a90*/  S2R R0, SR_TID.X ;  /* 0x0000000000007919 */ /* 0x002e620000002100 */
        /* <DEDUP_REMOVED lines=15> */
[----:B-1----:R-:W-:Y:S02]  /*19b90*/  IMAD.MOV.U32 R2, RZ, RZ, RZ ;  /* 0x000000ffff027224 */ /* 0x002fe400078e00ff */
[----:B--2---:R-:W-:Y:S01]  /*19ba0*/  @!P1 IMAD.MOV.U32 R2, RZ, RZ, R3 ;  /* 0x000000ffff029224 */ /* 0x004fe200078e0003 */
[----:B------:R-:W-:-:S04]  /*19bb0*/  ISETP.NE.AND P1, PT, R4, RZ, PT ;  /* 0x000000ff0400720c */ /* 0x000fc80003f25270 */
        /* <DEDUP_REMOVED lines=17> */
.L_x_15797:
[----:B------:R-:W-:Y:S02]  /*19cd0*/  ULDC UR4, c[0x0][0xc38] ;  /* 0x00030e0000047ab9 */ /* 0x000fe40000000800 */
[----:B------:R-:W-:-:S04]  /*19ce0*/  IMAD.U32 R4, RZ, RZ, UR4 ;  /* 0x00000004ff047e24 */ /* 0x000fc8000f8e00ff */
[----:B--2---:R-:W-:-:S04]  /*19cf0*/  IMAD R16, R14, R4, RZ ;  /* 0x000000040e107224 */ /* 0x004fc800078e02ff */
[----:B------:R-:W-:-:S05]  /*19d00*/  IMAD.IADD R5, R5, 0x1, R16 ;  /* 0x0000000105057824 */ /* 0x000fca00078e0210 */
[----:B------:R-:W-:-:S13]  /*19d10*/  ISETP.GT.AND P6, PT, R5, R0, PT ;  /* 0x000000000500720c */ /* 0x000fda0003fc4270 */
[----:B------:R-:W-:Y:S05]  /*19d20*/  @P6 BRA `(.L_x_15649) ;  /* 0x00000000009c6947 */ /* 0x000fea0003800000 */
.L_x_15654:
        /* <DEDUP_REMOVED lines=14> */
.L_x_15652:
[----:B------:R-:W-:Y:S05]  /*19e10*/  BSYNC B0 ;  /* 0x0000000000007941 */ /* 0x000fea0003800000 */
.L_x_15651:
        /* <DEDUP_REMOVED lines=17> */
[----:B------:R1:W2:Y:S02]  /*19f30*/  SHFL.IDX PT, R14, R3, 0x1f, 0x1f ;  /* 0x03e01f00030e7f89 */ /* 0x0002a400000e0000 */
.L_x_15805:
[----:B------:R-:W-:Y:S02]  /*19f40*/  ULDC UR4, c[0x0][0xc38] ;  /* 0x00030e0000047ab9 */ /* 0x000fe40000000800 */
[----:B------:R-:W-:-:S04]  /*19f50*/  IMAD.U32 R4, RZ, RZ, UR4 ;  /* 0x00000004ff047e24 */ /* 0x000fc8000f8e00ff */
[----:B--2---:R-:W-:-:S04]  /*19f60*/  IMAD R16, R14, R4, RZ ;  /* 0x000000040e107224 */ /* 0x004fc800078e02ff */
[----:B------:R-:W-:-:S05]  /*19f70*/  IMAD.IADD R5, R16, 0x1, R5 ;  /* 0x0000000110057824 */ /* 0x000fca00078e0205 */
[----:B------:R-:W-:-:S13]  /*19f80*/  ISETP.GT.AND P6, PT, R5, R0, PT ;  /* 0x000000000500720c */ /* 0x000fda0003fc4270 */
[----:B------:R-:W-:Y:S05]  /*19f90*/  @!P6 BRA `(.L_x_15654) ;  /* 0xfffffffc0064e947 */ /* 0x000fea000383ffff */
.L_x_15649:
        /* <DEDUP_REMOVED lines=8> */
.L_x_15809:
[----:B------:R-:W-:Y:S01]  /*1a020*/  ISETP.NE.AND P0, PT, R5, RZ, PT ;  /* 0x000000ff0500720c */ /* 0x000fe20003f05270 */
[----:B------:R-:W-:-:S12]  /*1a030*/  IMAD.MOV.U32 R5, RZ, RZ, RZ ;  /* 0x000000ffff057224 */ /* 0x000fd800078e00ff */
[----:B------:R-:W-:Y:S05]  /*1a040*/  @!P0 BRA `(.L_x_15656) ;  /* 0x0000000000108947 */ /* 0x000fea0003800000 */
[----:B------:R-:W-:Y:S01]  /*1a050*/  UMOV UR4, 0xffffffff ;  /* 0xffffffff00047882 */ /* 0x000fe20000000000 */
[----:B------:R-:W-:Y:S02]  /*1a060*/  VIADD R12, R6, 0xffffffff ;  /* 0xffffffff060c7836 */ /* 0x000fe40000000000 */
[----:B------:R-:W-:Y:S05]  /*1a070*/  BRA.DIV UR4, `(.L_x_15657) ;  /* 0x0000004204e07947 */ /* 0x000fea000b800000 */
[----:B------:R4:W0:Y:S02]  /*1a080*/  SHFL.IDX PT, R5, R3, R12, 0x1f ;  /* 0x00001f0c03057589 */ /* 0x00082400000e0000 */
.L_x_15656:
        /* <DEDUP_REMOVED lines=66> */
.L_x_15650:
[----:B------:R-:W-:Y:S01]  /*1a4b0*/  UMOV UR4, URZ ;  /* 0x0000003f00047c82 */ /* 0x000fe20008000000 */
[----:B------:R-:W-:Y:S01]  /*1a4c0*/  UMOV UR5, URZ ;  /* 0x0000003f00057c82 */ /* 0x000fe20008000000 */
[----:B------:R-:W-:Y:S01]  /*1a4d0*/  ULDC UR6, c[0x0][0xc3c] ;  /* 0x00030f0000067ab9 */ /* 0x000fe20000000800 */
[----:B------:R-:W-:Y:S02]  /*1a4e0*/  IMAD.MOV.U32 R16, RZ, RZ, R0 ;  /* 0x000000ffff107224 */ /* 0x000fe400078e0000 */
[----:B------:R-:W-:Y:S02]  /*1a4f0*/  IMAD.U32 R17, RZ, RZ, UR4 ;  /* 0x00000004ff117e24 */ /* 0x000fe4000f8e00ff */
[----:B------:R-:W-:Y:S02]  /*1a500*/  IMAD.U32 R18, RZ, RZ, UR5 ;  /* 0x00000005ff127e24 */ /* 0x000fe4000f8e00ff */
[----:B------:R-:W-:-:S07]  /*1a510*/  IMAD.U32 R19, RZ, RZ, UR6 ;  /* 0x00000006ff137e24 */ /* 0x000fce000f8e00ff */
.L_x_15658:
        /* <DEDUP_REMOVED lines=12> */
.L_x_15647:
[----:B------:R-:W-:Y:S02]  /*1a5e0*/  ULDC UR4, c[0x0][0xc3c] ;  /* 0x00030f0000047ab9 */ /* 0x000fe40000000800 */
[----:B----4-:R-:W-:-:S13]  /*1a5f0*/  ISETP.GE.AND P0, PT, R19, UR4, PT ;  /* 0x0000000413007c0c */ /* 0x010fda000bf06270 */
[----:B------:R-:W-:Y:S05]  /*1a600*/  @!P0 BRA `(.L_x_15659) ;  /* 0xffffff9800448947 */ /* 0x000fea000383ffff */
[----:B------:R-:W-:Y:S05]  /*1a610*/  BSYNC B7 ;  /* 0x0000000000077941 */ /* 0x000fea0003800000 */
.L_x_15549:
[----:B---3--:R-:W3:Y:S01]  /*1a620*/  LDL.LU R0, [R1+0x68] ;  /* 0x0000680001007983 */ /* 0x008ee20000300800 */
[----:B------:R-:W-:Y:S01]  /*1a630*/  BSSY B0, `(.L_x_15660) ;  /* 0x000000b000007945 */ /* 0x000fe20003800000 */
[----:B------:R-:W4:Y:S01]  /*1a640*/  S2R R5, SR_CgaCtaId ;  /* 0x0000000000057919 */ /* 0x000f220000008800 */
[----:B---3--:R-:W-:-:S05]  /*1a650*/  VIADD R0, R0, 0x1 ;  /* 0x0000000100007836 */ /* 0x008fca0000000000 */
[----:B--2---:R-:W-:-:S04]  /*1a660*/  LEA.HI R2, R0, R0, RZ, 0x1 ;  /* 0x0000000000027211 */ /* 0x004fc800078f08ff */
[----:B-1----:R-:W-:Y:S02]  /*1a670*/  LOP3.LUT R3, R2, 0xfffffffe, RZ, 0xc0, !PT ;  /* 0xfffffffe02037812 */ /* 0x002fe400078ec0ff */
[----:B------:R-:W-:-:S03]  /*1a680*/  MOV R2, 0x400 ;  /* 0x0000040000027802 */ /* 0x000fc60000000f00 */
[----:B------:R-:W-:Y:S01]  /*1a690*/  IMAD.IADD R0, R0, 0x1, -R3 ;  /* 0x0000000100007824 */ /* 0x000fe200078e0a03 */
[----:B----4-:R-:W-:-:S04]  /*1a6a0*/  LEA R5, R5, R2, 0x18 ;  /* 0x0000000205057211 */ /* 0x010fc800078ec0ff */
[----:B------:R-:W-:-:S04]  /*1a6b0*/  SHF.L.U32 R0, R0, 0x1f, RZ ;  /* 0x0000001f00007819 */ /* 0x000fc800000006ff */
[----:B------:R-:W1:Y:S02]  /*1a6c0*/  SYNCS.PHASECHK.TRANS64.TRYWAIT P0, [R5+URZ+0x13220], R0 ;  /* 0x01322000050075a7 */ /* 0x000e64000800017f */
[----:B-1----:R-:W-:Y:S05]  /*1a6d0*/  @!P0 BRA `(.L_x_15661) ;  /* 0x0000003c00708947 */ /* 0x002fea0003800000 */
.L_x_15812:
[----:B------:R-:W-:Y:S05]  /*1a6e0*/  BSYNC B0 ;  /* 0x0000000000007941 */ /* 0x000fea0003800000 */
.L_x_15660:
[----:B------:R-:W-:-:S03]  /*1a6f0*/  UMOV UR4, 0xffffffff ;  /* 0xffffffff00047882 */ /* 0x000fc60000000000 */
[----:B------:R-:W-:Y:S05]  /*1a700*/  BRA.DIV UR4, `(.L_x_15662) ;  /* 0x0000003e04787947 */ /* 0x000fea000b800000 */
[----:B-1----:R-:W1:Y:S02]  /*1a710*/  S2R R0, SR_TID.X ;  /* 0x0000000000007919 */ /* 0x002e640000002100 */
[----:B-1----:R-:W-:-:S04]  /*1a720*/  SHF.R.U32.HI R0, RZ, 0x5, R0 ;  /* 0x00000005ff007819 */ /* 0x002fc80000011600 */
[----:B------:R-:W-:-:S05]  /*1a730*/  LOP3.LUT R0, R0, 0x3, RZ, 0xc0, !PT ;  /* 0x0000000300007812 */ /* 0x000fca00078ec0ff */
[----:B------:R1:W2:Y:S02]  /*1a740*/  SHFL.IDX PT, R14, R0, RZ, 0x1f ;  /* 0x00001fff000e7589 */ /* 0x0002a400000e0000 */
.L_x_15815:
[----:B--2---:R-:W-:-:S13]  /*1a750*/  ISETP.NE.AND P0, PT, R14, RZ, PT ;  /* 0x000000ff0e00720c */ /* 0x004fda0003f05270 */
[----:B------:R-:W-:Y:S05]  /*1a760*/  @P0 BRA `(.L_x_15423) ;  /* 0x0000000000b40947 */ /* 0x000fea0003800000 */
[----:B------:R-:W-:-:S03]  /*1a770*/  UMOV UR4, 0xffffffff ;  /* 0xffffffff00047882 */ /* 0x000fc60000000000 */
[----:B------:R-:W-:Y:S05]  /*1a780*/  BRA.DIV UR4, `(.L_x_15663) ;  /* 0x0000003e048c7947 */ /* 0x000fea000b800000 */
[----:B------:R-:W-:-:S13]  /*1a790*/  ELECT P6, URZ, PT ;  /* 0x00000000003f782f */ /* 0x000fda00038c0000 */
.L_x_15818:
[----:B------:R-:W-:Y:S05]  /*1a7a0*/  @!P6 BRA `(.L_x_15423) ;  /* 0x0000000000a4e947 */ /* 0x000fea0003800000 */
[----:B-1----:R-:W2:Y:S02]  /*1a7b0*/  LDL.LU R0, [R1+0x3c] ;  /* 0x00003c0001007983 */ /* 0x002ea40000300800 */
[----:B--2---:R-:W-:-:S04]  /*1a7c0*/  LOP3.LUT R0, R0, 0x2, RZ, 0xfc, !PT ;  /* 0x0000000200007812 */ /* 0x004fc800078efcff */
[----:B------:R-:W-:-:S13]  /*1a7d0*/  ISETP.NE.AND P0, PT, R0, 0x3, PT ;  /* 0x000000030000780c */ /* 0x000fda0003f05270 */
[----:B------:R-:W-:Y:S05]  /*1a7e0*/  @!P0 BRA `(.L_x_15664) ;  /* 0x0000000000048947 */ /* 0x000fea0003800000 */
[----:B------:R-:W-:Y:S01]  /*1a7f0*/  BPT.TRAP 0x1 ;  /* 0x000000040000795c */ /* 0x000fe20000300000 */
.L_x_15664:
        /* <DEDUP_REMOVED lines=9> */
.L_x_15819:
[----:B------:R-:W2:Y:S01]  /*1a890*/  LDL.LU R6, [R1+0x1c] ;  /* 0x00001c0001067983 */ /* 0x000ea20000300800 */
[----:B------:R-:W-:Y:S02]  /*1a8a0*/  SEL R0, R0, RZ, P2 ;  /* 0x000000ff00007207 */ /* 0x000fe40001000000 */
[----:B--2---:R-:W-:Y:S01]  /*1a8b0*/  LOP3.LUT R2, R6, R2, RZ, 0x3c, !PT ;  /* 0x0000000206027212 */ /* 0x004fe200078e3cff */
[----:B------:R-:W-:Y:S06]  /*1a8c0*/  @!P0 BRA `(.L_x_15666) ;  /* 0x0000000000048947 */ /* 0x000fec0003800000 */
[----:B------:R-:W-:Y:S01]  /*1a8d0*/  BPT.TRAP 0x1 ;  /* 0x000000040000795c */ /* 0x000fe20000300000 */
.L_x_15666:
[----:B------:R-:W-:Y:S01]  /*1a8e0*/  IMAD R5, R0, 0x8, R5 ;  /* 0x0000000800057824 */ /* 0x000fe200078e0205 */
[----:B------:R-:W-:-:S04]  /*1a8f0*/  SHF.L.U32 R0, R2, 0x1f, RZ ;  /* 0x0000001f02007819 */ /* 0x000fc800000006ff */
[----:B------:R-:W2:Y:S02]  /*1a900*/  SYNCS.PHASECHK.TRANS64.TRYWAIT P1, [R5+URZ+0x13240], R0 ;  /* 0x01324000050075a7 */ /* 0x000ea4000802017f */
[----:B--2---:R-:W-:Y:S05]  /*1a910*/  @!P1 BRA `(.L_x_15667) ;  /* 0x0000003c005c9947 */ /* 0x004fea0003800000 */
.L_x_15820:
[----:B------:R-:W-:Y:S05]  /*1a920*/  @!P0 BRA `(.L_x_15668) ;  /* 0x0000000000048947 */ /* 0x000fea0003800000 */
[----:B------:R-:W-:Y:S01]  /*1a930*/  BPT.TRAP 0x1 ;  /* 0x000000040000795c */ /* 0x000fe20000300000 */
.L_x_15668:
[----:B------:R-:W3:Y:S02]  /*1a940*/  SYNCS.PHASECHK.TRANS64.TRYWAIT P1, [R4+URZ+0x13260], R3 ;  /* 0x01326003040075a7 */ /* 0x000ee4000802017f */
[----:B---3--:R-:W-:Y:S05]  /*1a950*/  @!P1 BRA `(.L_x_15669) ;  /* 0x0000003c00609947 */ /* 0x008fea0003800000 */
.L_x_15821:
[----:B------:R-:W-:Y:S05]  /*1a960*/  @!P0 BRA `(.L_x_15670) ;  /* 0x0000000000048947 */ /* 0x000fea0003800000 */
[----:B------:R-:W-:Y:S01]  /*1a970*/  BPT.TRAP 0x1 ;  /* 0x000000040000795c */ /* 0x000fe20000300000 */
.L_x_15670:
[----:B------:R-:W4:Y:S02]  /*1a980*/  SYNCS.PHASECHK.TRANS64.TRYWAIT P1, [R5+URZ+0x13260], R0 ;  /* 0x01326000050075a7 */ /* 0x000f24000802017f */
[----:B----4-:R-:W-:Y:S05]  /*1a990*/  @!P1 BRA `(.L_x_15671) ;  /* 0x0000003c00649947 */ /* 0x010fea0003800000 */
.L_x_15822:
[----:B------:R-:W-:Y:S05]  /*1a9a0*/  @!P0 BRA `(.L_x_15672) ;  /* 0x0000000000048947 */ /* 0x000fea0003800000 */
[----:B------:R-:W-:Y:S01]  /*1a9b0*/  BPT.TRAP 0x1 ;  /* 0x000000040000795c */ /* 0x000fe20000300000 */
.L_x_15672:
[----:B------:R-:W0:Y:S02]  /*1a9c0*/  SYNCS.PHASECHK.TRANS64.TRYWAIT P1, [R4+URZ+0x13280], R3 ;  /* 0x01328003040075a7 */ /* 0x000e24000802017f */
[----:B0-----:R-:W-:Y:S05]  /*1a9d0*/  @!P1 BRA `(.L_x_15673) ;  /* 0x0000003c00689947 */ /* 0x001fea0003800000 */
.L_x_15823:
[----:B------:R-:W-:Y:S05]  /*1a9e0*/  @!P0 BRA `(.L_x_15674) ;  /* 0x0000000000048947 */ /* 0x000fea0003800000 */
[----:B------:R-:W-:Y:S01]  /*1a9f0*/  BPT.TRAP 0x1 ;  /* 0x000000040000795c */ /* 0x000fe20000300000 */
.L_x_15674:
[----:B------:R0:W0:Y:S02]  /*1aa00*/  SYNCS.PHASECHK.TRANS64.TRYWAIT P0, [R5+URZ+0x13280], R0 ;  /* 0x01328000050075a7 */ /* 0x000024000800017f */
[----:B0-----:R-:W-:Y:S05]  /*1aa10*/  @!P0 NANOSLEEP.SYNCS 0x989680 ;  /* 0x009896800000895d */ /* 0x001fea0003900000 */
[----:B------:R-:W0:Y:S02]  /*1aa20*/  @!P0 SYNCS.PHASECHK.TRANS64 P0, [R5+URZ+0x13280], R0 ;  /* 0x01328000050085a7 */ /* 0x000e24000800007f */
[----:B0-----:R-:W-:Y:S05]  /*1aa30*/  @!P0 BRA `(.L_x_15674) ;  /* 0xfffffffc00f08947 */ /* 0x001fea000383ffff */
.L_x_15423:
[----:B------:R-:W-:Y:S05]  /*1aa40*/  BSYNC B8 ;  /* 0x0000000000087941 */ /* 0x000fea0003800000 */
.L_x_15420:
[----:B------:R-:W-:Y:S05]  /*1aa50*/  EXIT ;  /* 0x000000000000794d */ /* 0x000fea0003800000 */
.L_x_15439:
[----:B0-----:R0:W1:Y:S02]  /*1aa60*/  SYNCS.PHASECHK.TRANS64.TRYWAIT P5, [R65+URZ+0x13290], R66 ;  /* 0x01329042410075a7 */ /* 0x00106400080a017f */
[----:B-1----:R-:W-:Y:S05]  /*1aa70*/  @!P5 NANOSLEEP.SYNCS 0x989680 ;  /* 0x009896800000d95d */ /* 0x002fea0003900000 */
[----:B------:R-:W1:Y:S02]  /*1aa80*/  @!P5 SYNCS.PHASECHK.TRANS64 P5, [R65+URZ+0x13290], R66 ;  /* 0x013290424100d5a7 */ /* 0x000e6400080a007f */
[----:B-1----:R-:W-:Y:S05]  /*1aa90*/  @!P5 BRA `(.L_x_15439) ;  /* 0xfffffffc00f0d947 */ /* 0x002fea000383ffff */
[----:B------:R-:W-:Y:S05]  /*1aaa0*/  BRA `(.L_x_15675) ;  /* 0xfffffe7c00407947 */ /* 0x000fea000383ffff */
.L_x_15440:
[----:B------:R-:W-:Y:S01]  /*1aab0*/  BSSY B1, `(.L_x_15676) ;  /* 0x0000007000017945 */ /* 0x000fe20003800000 */
[----:B------:R-:W-:Y:S02]  /*1aac0*/  IMAD.MOV.U32 R12, RZ, RZ, RZ ;  /* 0x000000ffff0c7224 */ /* 0x000fe400078e00ff */
[----:B------:R-:W-:Y:S02]  /*1aad0*/  IMAD.MOV.U32 R11, RZ, RZ, 0x1e1f ;  /* 0x00001e1fff0b7424 */ /* 0x000fe400078e00ff */
[----:B------:R-:W-:-:S07]  /*1aae0*/  IMAD.MOV.U32 R15, RZ, RZ, -0x1 ;  /* 0xffffffffff0f7424 */ /* 0x000fce00078e00ff */
[----:B0-----:R-:W-:Y:S05]  /*1aaf0*/  WARPSYNC.COLLECTIVE R15, `(.L_x_15677) ;  /* 0x000000000f087348 */ /* 0x001fea0003c00000 */
[----:B------:R1:W2:Y:S02]  /*1ab00*/  SHFL.IDX P6, R14, R13, R12, R11 ;  /* 0x0000000c0d0e7389 */ /* 0x0002a400000c000b */
[----:B012---:R-:W-:Y:S01]  /*1ab10*/  ENDCOLLECTIVE ;  /* 0x000000000000791b */ /* 0x007fe20003800000 */
.L_x_15677:
[----:B------:R-:W-:Y:S05]  /*1ab20*/  BSYNC B1 ;  /* 0x0000000000017941 */ /* 0x000fea0003800000 */
.L_x_15676:
        /* <DEDUP_REMOVED lines=8> */
.L_x_15678:
[----:B------:R-:W-:Y:S05]  /*1abb0*/  BRA `(.L_x_15679) ;  /* 0xfffffe7c00107947 */ /* 0x000fea000383ffff */
.L_x_15450:
[----:B0-----:R0:W1:Y:S02]  /*1abc0*/  SYNCS.PHASECHK.TRANS64.TRYWAIT P6, [R65+URZ+0x13290], R66 ;  /* 0x01329042410075a7 */ /* 0x00106400080c017f */
[----:B-1----:R-:W-:Y:S05]  /*1abd0*/  @!P6 NANOSLEEP.SYNCS 0x989680 ;  /* 0x009896800000e95d */ /* 0x002fea0003900000 */
[----:B------:R-:W1:Y:S02]  /*1abe0*/  @!P6 SYNCS.PHASECHK.TRANS64 P6, [R65+URZ+0x13290], R66 ;  /* 0x013290424100e5a7 */ /* 0x000e6400080c007f */
[----:B-1----:R-:W-:Y:S05]  /*1abf0*/  @!P6 BRA `(.L_x_15450) ;  /* 0xfffffffc00f0e947 */ /* 0x002fea000383ffff */
[----:B------:R-:W-:Y:S05]  /*1ac00*/  BRA `(.L_x_15680) ;  /* 0xfffffe8c00747947 */ /* 0x000fea000383ffff */
.L_x_15451:
[----:B------:R-:W-:Y:S01]  /*1ac10*/  BSSY B1, `(.L_x_15681) ;  /* 0x0000007000017945 */ /* 0x000fe20003800000 */
[----:B------:R-:W-:Y:S01]  /*1ac20*/  MOV R12, RZ ;  /* 0x000000ff000c7202 */ /* 0x000fe20000000f00 */
[----:B------:R-:W-:Y:S02]  /*1ac30*/  IMAD.MOV.U32 R11, RZ, RZ, 0x1e1f ;  /* 0x00001e1fff0b7424 */ /* 0x000fe400078e00ff */
[----:B------:R-:W-:-:S07]  /*1ac40*/  IMAD.MOV.U32 R15, RZ, RZ, -0x1 ;  /* 0xffffffffff0f7424 */ /* 0x000fce00078e00ff */
[----:B0-----:R-:W-:Y:S05]  /*1ac50*/  WARPSYNC.COLLECTIVE R15, `(.L_x_15682) ;  /* 0x000000000f087348 */ /* 0x001fea0003c00000 */
[----:B------:R1:W2:Y:S02]  /*1ac60*/  SHFL.IDX P6, R14, R13, R12, R11 ;  /* 0x0000000c0d0e7389 */ /* 0x0002a400000c000b */
[----:B012---:R-:W-:Y:S01]  /*1ac70*/  ENDCOLLECTIVE ;  /* 0x000000000000791b */ /* 0x007fe20003800000 */
.L_x_15682:
[----:B------:R-:W-:Y:S05]  /*1ac80*/  BSYNC B1 ;  /* 0x0000000000017941 */ /* 0x000fea0003800000 */
.L_x_15681:
        /* <DEDUP_REMOVED lines=8> */
.L_x_15683:
[----:B------:R-:W-:Y:S01]  /*1ad10*/  IMAD.MOV.U32 R70, RZ, RZ, R14 ;  /* 0x000000ffff467224 */ /* 0x000fe200078e000e */
[----:B------:R-:W-:Y:S06]  /*1ad20*/  BRA `(.L_x_15684) ;  /* 0xfffffe8c00407947 */ /* 0x000fec000383ffff */
.L_x_15456:
[----:B0-----:R0:W1:Y:S02]  /*1ad30*/  SYNCS.PHASECHK.TRANS64.TRYWAIT P3, [R65+URZ+0x13290], R66 ;  /* 0x01329042410075a7 */ /* 0x001064000806017f */
[----:B-1----:R-:W-:Y:S05]  /*1ad40*/  @!P3 NANOSLEEP.SYNCS 0x989680 ;  /* 0x009896800000b95d */ /* 0x002fea0003900000 */
[----:B------:R-:W1:Y:S02]  /*1ad50*/  @!P3 SYNCS.PHASECHK.TRANS64 P3, [R65+URZ+0x13290], R66 ;  /* 0x013290424100b5a7 */ /* 0x000e64000806007f */
[----:B-1----:R-:W-:Y:S05]  /*1ad60*/  @!P3 BRA `(.L_x_15456) ;  /* 0xfffffffc00f0b947 */ /* 0x002fea000383ffff */
[----:B------:R-:W-:Y:S05]  /*1ad70*/  BRA `(.L_x_15685) ;  /* 0xfffffe9c002c7947 */ /* 0x000fea000383ffff */
.L_x_15457:
[----:B------:R-:W-:Y:S01]  /*1ad80*/  BSSY B1, `(.L_x_15686) ;  /* 0x0000007000017945 */ /* 0x000fe20003800000 */
[----:B------:R-:W-:Y:S02]  /*1ad90*/  IMAD.MOV.U32 R12, RZ, RZ, RZ ;  /* 0x000000ffff0c7224 */ /* 0x000fe400078e00ff */
[----:B------:R-:W-:Y:S02]  /*1ada0*/  IMAD.MOV.U32 R11, RZ, RZ, 0x1e1f ;  /* 0x00001e1fff0b7424 */ /* 0x000fe400078e00ff */
[----:B------:R-:W-:-:S07]  /*1adb0*/  IMAD.MOV.U32 R15, RZ, RZ, -0x1 ;  /* 0xffffffffff0f7424 */ /* 0x000fce00078e00ff */
[----:B0-----:R-:W-:Y:S05]  /*1adc0*/  WARPSYNC.COLLECTIVE R15, `(.L_x_15687) ;  /* 0x000000000f087348 */ /* 0x001fea0003c00000 */
[----:B------:R1:W2:Y:S02]  /*1add0*/  SHFL.IDX P6, R14, R13, R12, R11 ;  /* 0x0000000c0d0e7389 */ /* 0x0002a400000c000b */
[----:B012---:R-:W-:Y:S01]  /*1ade0*/  ENDCOLLECTIVE ;  /* 0x000000000000791b */ /* 0x007fe20003800000 */
.L_x_15687:
[----:B------:R-:W-:Y:S05]  /*1adf0*/  BSYNC B1 ;  /* 0x0000000000017941 */ /* 0x000fea0003800000 */
.L_x_15686:
        /* <DEDUP_REMOVED lines=8> */
.L_x_15688:
[----:B------:R-:W-:Y:S05]  /*1ae80*/  BRA `(.L_x_15689) ;  /* 0xfffffe9c00647947 */ /* 0x000fea000383ffff */
.L_x_15461:
[----:B-1----:R1:W4:Y:S02]  /*1ae90*/  SYNCS.PHASECHK.TRANS64.TRYWAIT P4, [R65+URZ+0x132b0], R66 ;  /* 0x0132b042410075a7 */ /* 0x002324000808017f */
[----:B----4-:R-:W-:Y:S05]  /*1aea0*/  @!P4 NANOSLEEP.SYNCS 0x989680 ;  /* 0x009896800000c95d */ /* 0x010fea0003900000 */
[----:B------:R-:W4:Y:S02]  /*1aeb0*/  @!P4 SYNCS.PHASECHK.TRANS64 P4, [R65+URZ+0x132b0], R66 ;  /* 0x0132b0424100c5a7 */ /* 0x000f24000808007f */
[----:B----4-:R-:W-:Y:S05]  /*1aec0*/  @!P4 BRA `(.L_x_15461) ;  /* 0xfffffffc00f0c947 */ /* 0x010fea000383ffff */
[----:B------:R-:W-:Y:S05]  /*1aed0*/  BRA `(.L_x_15690) ;  /* 0xfffffe9c00dc7947 */ /* 0x000fea000383ffff */
.L_x_15479:
[----:B------:R-:W-:Y:S01]  /*1aee0*/  BSSY B1, `(.L_x_15691) ;  /* 0x0000007000017945 */ /* 0x000fe20003800000 */
[----:B------:R-:W-:Y:S02]  /*1aef0*/  IMAD.MOV.U32 R12, RZ, RZ, RZ ;  /* 0x000000ffff0c7224 */ /* 0x000fe400078e00ff */
[----:B------:R-:W-:Y:S02]  /*1af00*/  IMAD.MOV.U32 R11, RZ, RZ, 0x1e1f ;  /* 0x00001e1fff0b7424 */ /* 0x000fe400078e00ff */
[----:B------:R-:W-:-:S07]  /*1af10*/  IMAD.MOV.U32 R15, RZ, RZ, -0x1 ;  /* 0xffffffffff0f7424 */ /* 0x000fce00078e00ff */
[----:B------:R-:W-:Y:S05]  /*1af20*/  WARPSYNC.COLLECTIVE R15, `(.L_x_15692) ;  /* 0x000000000f087348 */ /* 0x000fea0003c00000 */
[----:B------:R0:W1:Y:S02]  /*1af30*/  SHFL.IDX P6, R14, R13, R12, R11 ;  /* 0x0000000c0d0e7389 */ /* 0x00006400000c000b */
[----:B01----:R-:W-:Y:S01]  /*1af40*/  ENDCOLLECTIVE ;  /* 0x000000000000791b */ /* 0x003fe20003800000 */
.L_x_15692:
[----:B------:R-:W-:Y:S05]  /*1af50*/  BSYNC B1 ;  /* 0x0000000000017941 */ /* 0x000fea0003800000 */
.L_x_15691:
        /* <DEDUP_REMOVED lines=8> */
.L_x_15693:
[----:B------:R-:W-:Y:S02]  /*1afe0*/  IMAD.MOV.U32 R13, RZ, RZ, R4 ;  /* 0x000000ffff0d7224 */ /* 0x000fe400078e0004 */
[----:B------:R-:W-:-:S07]  /*1aff0*/  IMAD.MOV.U32 R3, RZ, RZ, R14 ;  /* 0x000000ffff037224 */ /* 0x000fce00078e000e */
[----:B------:R-:W-:Y:S05]  /*1b000*/  WARPSYNC.COLLECTIVE R15, `(.L_x_15694) ;  /* 0x000000000f087348 */ /* 0x000fea0003c00000 */
[----:B------:R0:W1:Y:S02]  /*1b010*/  SHFL.IDX P6, R14, R13, R12, R11 ;  /* 0x0000000c0d0e7389 */ /* 0x00006400000c000b */
[----:B01----:R-:W-:Y:S01]  /*1b020*/  ENDCOLLECTIVE ;  /* 0x000000000000791b */ /* 0x003fe20003800000 */
.L_x_15694:
[----:B------:R-:W-:Y:S02]  /*1b030*/  IMAD.MOV.U32 R13, RZ, RZ, R5 ;  /* 0x000000ffff0d7224 */ /* 0x000fe400078e0005 */
[----:B------:R-:W-:-:S07]  /*1b040*/  IMAD.MOV.U32 R4, RZ, RZ, R14 ;  /* 0x000000ffff047224 */ /* 0x000fce00078e000e */
[----:B------:R-:W-:Y:S05]  /*1b050*/  WARPSYNC.COLLECTIVE R15, `(.L_x_15695) ;  /* 0x000000000f087348 */ /* 0x000fea0003c00000 */
[----:B------:R0:W1:Y:S02]  /*1b060*/  SHFL.IDX P6, R14, R13, R12, R11 ;  /* 0x0000000c0d0e7389 */ /* 0x00006400000c000b */
[----:B01----:R-:W-:Y:S01]  /*1b070*/  ENDCOLLECTIVE ;  /* 0x000000000000791b */ /* 0x003fe20003800000 */
.L_x_15695:
[----:B------:R-:W-:Y:S05]  /*1b080*/  BRA `(.L_x_15696) ;  /* 0xfffffeac00a07947 */ /* 0x000fea000383ffff */
.L_x_15483:
[----:B-1----:R1:W2:Y:S02]  /*1b090*/  SYNCS.PHASECHK.TRANS64.TRYWAIT P0, [R18+URZ+0x13200], R5 ;  /* 0x01320005120075a7 */ /* 0x0022a4000800017f */
[----:B--2---:R-:W-:Y:S05]  /*1b0a0*/  @!P0 NANOSLEEP.SYNCS 0x989680 ;  /* 0x009896800000895d */ /* 0x004fea0003900000 */
[----:B------:R-:W2:Y:S02]  /*1b0b0*/  @!P0 SYNCS.PHASECHK.TRANS64 P0, [R18+URZ+0x13200], R5 ;  /* 0x01320005120085a7 */ /* 0x000ea4000800007f */
[----:B--2---:R-:W-:Y:S05]  /*1b0c0*/  @!P0 BRA `(.L_x_15483) ;  /* 0xfffffffc00f08947 */ /* 0x004fea000383ffff */
[----:B------:R-:W-:Y:S05]  /*1b0d0*/  BRA `(.L_x_15697) ;  /* 0xfffffeb000407947 */ /* 0x000fea000383ffff */
.L_x_15487:
[----:B------:R-:W-:Y:S01]  /*1b0e0*/  BSSY B1, `(.L_x_15698) ;  /* 0x0000007000017945 */ /* 0x000fe20003800000 */
[----:B------:R-:W-:Y:S02]  /*1b0f0*/  IMAD.MOV.U32 R12, RZ, RZ, RZ ;  /* 0x000000ffff0c7224 */ /* 0x000fe400078e00ff */
[----:B------:R-:W-:Y:S02]  /*1b100*/  IMAD.MOV.U32 R11, RZ, RZ, 0x1e1f ;  /* 0x00001e1fff0b7424 */ /* 0x000fe400078e00ff */
[----:B------:R-:W-:-:S07]  /*1b110*/  IMAD.MOV.U32 R15, RZ, RZ, -0x1 ;  /* 0xffffffffff0f7424 */ /* 0x000fce00078e00ff */
[----:B------:R-:W-:Y:S05]  /*1b120*/  WARPSYNC.COLLECTIVE R15, `(.L_x_15699) ;  /* 0x000000000f087348 */ /* 0x000fea0003c00000 */
[----:B------:R0:W1:Y:S02]  /*1b130*/  SHFL.IDX P6, R14, R13, R12, R11 ;  /* 0x0000000c0d0e7389 */ /* 0x00006400000c000b */
[----:B01----:R-:W-:Y:S01]  /*1b140*/  ENDCOLLECTIVE ;  /* 0x000000000000791b */ /* 0x003fe20003800000 */
.L_x_15699:
[----:B------:R-:W-:Y:S05]  /*1b150*/  BSYNC B1 ;  /* 0x0000000000017941 */ /* 0x000fea0003800000 */
.L_x_15698:
        /* <DEDUP_REMOVED lines=8> */
.L_x_15700:
[----:B------:R-:W-:Y:S02]  /*1b1e0*/  IMAD.MOV.U32 R13, RZ, RZ, R25 ;  /* 0x000000ffff0d7224 */ /* 0x000fe400078e0019 */
[----:B------:R-:W-:-:S07]  /*1b1f0*/  IMAD.MOV.U32 R21, RZ, RZ, R14 ;  /* 0x000000ffff157224 */ /* 0x000fce00078e000e */
[----:B------:R-:W-:Y:S05]  /*1b200*/  WARPSYNC.COLLECTIVE R15, `(.L_x_15701) ;  /* 0x000000000f087348 */ /* 0x000fea0003c00000 */
[----:B------:R0:W1:Y:S02]  /*1b210*/  SHFL.IDX P6, R14, R13, R12, R11 ;  /* 0x0000000c0d0e7389 */ /* 0x00006400000c000b */
[----:B01----:R-:W-:Y:S01]  /*1b220*/  ENDCOLLECTIVE ;  /* 0x000000000000791b */ /* 0x003fe20003800000 */
.L_x_15701:
[----:B------:R-:W-:Y:S02]  /*1b230*/  IMAD.MOV.U32 R13, RZ, RZ, R0 ;  /* 0x000000ffff0d7224 */ /* 0x000fe400078e0000 */
[----:B------:R-:W-:-:S07]  /*1b240*/  IMAD.MOV.U32 R25, RZ, RZ, R14 ;  /* 0x000000ffff197224 */ /* 0x000fce00078e000e */
[----:B------:R-:W-:Y:S05]  /*1b250*/  WARPSYNC.COLLECTIVE R15, `(.L_x_15702) ;  /* 0x000000000f087348 */ /* 0x000fea0003c00000 */
[----:B------:R0:W1:Y:S02]  /*1b260*/  SHFL.IDX P6, R14, R13, R12, R11 ;  /* 0x0000000c0d0e7389 */ /* 0x00006400000c000b */
[----:B01----:R-:W-:Y:S01]  /*1b270*/  ENDCOLLECTIVE ;  /* 0x000000000000791b */ /* 0x003fe20003800000 */
.L_x_15702:
[----:B------:R-:W-:Y:S05]  /*1b280*/  BRA `(.L_x_15703) ;  /* 0xfffffec000607947 */ /* 0x000fea000383ffff */
.L_x_15491:
[----:B-1----:R1:W2:Y:S02]  /*1b290*/  SYNCS.PHASECHK.TRANS64.TRYWAIT P1, [R18+URZ+0x13200], R27 ;  /* 0x0132001b120075a7 */ /* 0x0022a4000802017f */
[----:B--2---:R-:W-:Y:S05]  /*1b2a0*/  @!P1 NANOSLEEP.SYNCS 0x989680 ;  /* 0x009896800000995d */ /* 0x004fea0003900000 */
[----:B------:R-:W2:Y:S02]  /*1b2b0*/  @!P1 SYNCS.PHASECHK.TRANS64 P1, [R18+URZ+0x13200], R27 ;  /* 0x0132001b120095a7 */ /* 0x000ea4000802007f */
[----:B--2---:R-:W-:Y:S05]  /*1b2c0*/  @!P1 BRA `(.L_x_15491) ;  /* 0xfffffffc00f09947 */ /* 0x004fea000383ffff */
[----:B------:R-:W-:Y:S05]  /*1b2d0*/  BRA `(.L_x_15704) ;  /* 0xfffffec000e47947 */ /* 0x000fea000383ffff */
.L_x_15495:
[----:B-1----:R1:W3:Y:S02]  /*1b2e0*/  SYNCS.PHASECHK.TRANS64.TRYWAIT P1, [R12+URZ+0x13230], R3 ;  /* 0x013230030c0075a7 */ /* 0x0022e4000802017f */
[----:B---3--:R-:W-:Y:S05]  /*1b2f0*/  @!P1 NANOSLEEP.SYNCS 0x989680 ;  /* 0x009896800000995d */ /* 0x008fea0003900000 */
[----:B------:R-:W3:Y:S02]  /*1b300*/  @!P1 SYNCS.PHASECHK.TRANS64 P1, [R12+URZ+0x13230], R3 ;  /* 0x013230030c0095a7 */ /* 0x000ee4000802007f */
[----:B---3--:R-:W-:Y:S05]  /*1b310*/  @!P1 BRA `(.L_x_15495) ;  /* 0xfffffffc00f09947 */ /* 0x008fea000383ffff */
[----:B------:R-:W-:Y:S05]  /*1b320*/  BRA `(.L_x_15494) ;  /* 0xfffffed400307947 */ /* 0x000fea000383ffff */
.L_x_15503:
[----:B-1----:R1:W2:Y:S02]  /*1b330*/  SYNCS.PHASECHK.TRANS64.TRYWAIT P1, [R0+URZ+0x13230], R3 ;  /* 0x01323003000075a7 */ /* 0x0022a4000802017f */
[----:B--2---:R-:W-:Y:S05]  /*1b340*/  @!P1 NANOSLEEP.SYNCS 0x989680 ;  /* 0x009896800000995d */ /* 0x004fea0003900000 */
[----:B------:R-:W2:Y:S02]  /*1b350*/  @!P1 SYNCS.PHASECHK.TRANS64 P1, [R0+URZ+0x13230], R3 ;  /* 0x01323003000095a7 */ /* 0x000ea4000802007f */
[----:B--2---:R-:W-:Y:S05]  /*1b360*/  @!P1 BRA `(.L_x_15503) ;  /* 0xfffffffc00f09947 */ /* 0x004fea000383ffff */
[----:B------:R-:W-:Y:S05]  /*1b370*/  BRA `(.L_x_15502) ;  /* 0xffffff0000407947 */ /* 0x000fea000383ffff */
.L_x_15508:
[----:B-1----:R1:W2:Y:S02]  /*1b380*/  SYNCS.PHASECHK.TRANS64.TRYWAIT P1, [R15+URZ+0x13250], R3 ;  /* 0x013250030f0075a7 */ /* 0x0022a4000802017f */
[----:B--2---:R-:W-:Y:S05]  /*1b390*/  @!P1 NANOSLEEP.SYNCS 0x989680 ;  /* 0x009896800000995d */ /* 0x004fea0003900000 */
[----:B------:R-:W2:Y:S02]  /*1b3a0*/  @!P1 SYNCS.PHASECHK.TRANS64 P1, [R15+URZ+0x13250], R3 ;  /* 0x013250030f0095a7 */ /* 0x000ea4000802007f */
[----:B--2---:R-:W-:Y:S05]  /*1b3b0*/  @!P1 BRA `(.L_x_15508) ;  /* 0xfffffffc00f09947 */ /* 0x004fea000383ffff */
[----:B------:R-:W-:Y:S05]  /*1b3c0*/  BRA `(.L_x_15507) ;  /* 0xffffff0400b07947 */ /* 0x000fea000383ffff */
.L_x_15518:
[----:B-1----:R1:W2:Y:S02]  /*1b3d0*/  SYNCS.PHASECHK.TRANS64.TRYWAIT P1, [R12+URZ+0x13230], R13 ;  /* 0x0132300d0c0075a7 */ /* 0x0022a4000802017f */
[----:B--2---:R-:W-:Y:S05]  /*1b3e0*/  @!P1 NANOSLEEP.SYNCS 0x989680 ;  /* 0x009896800000995d */ /* 0x004fea0003900000 */
[----:B------:R-:W2:Y:S02]  /*1b3f0*/  @!P1 SYNCS.PHASECHK.TRANS64 P1, [R12+URZ+0x13230], R13 ;  /* 0x0132300d0c0095a7 */ /* 0x000ea4000802007f */
[----:B--2---:R-:W-:Y:S05]  /*1b400*/  @!P1 BRA `(.L_x_15518) ;  /* 0xfffffffc00f09947 */ /* 0x004fea000383ffff */
[----:B------:R-:W-:Y:S05]  /*1b410*/  BRA `(.L_x_15517) ;  /* 0xffffff30006c7947 */ /* 0x000fea000383ffff */
.L_x_15523:
[----:B-1----:R1:W2:Y:S02]  /*1b420*/  SYNCS.PHASECHK.TRANS64.TRYWAIT P1, [R15+URZ+0x13250], R3 ;  /* 0x013250030f0075a7 */ /* 0x0022a4000802017f */
[----:B--2---:R-:W-:Y:S05]  /*1b430*/  @!P1 NANOSLEEP.SYNCS 0x989680 ;  /* 0x009896800000995d */ /* 0x004fea0003900000 */
[----:B------:R-:W2:Y:S02]  /*1b440*/  @!P1 SYNCS.PHASECHK.TRANS64 P1, [R15+URZ+0x13250], R3 ;  /* 0x013250030f0095a7 */ /* 0x000ea4000802007f */
[----:B--2---:R-:W-:Y:S05]  /*1b450*/  @!P1 BRA `(.L_x_15523) ;  /* 0xfffffffc00f09947 */ /* 0x004fea000383ffff */
[----:B------:R-:W-:Y:S05]  /*1b460*/  BRA `(.L_x_15522) ;  /* 0xffffff3400dc7947 */ /* 0x000fea000383ffff */
.L_x_15531:
[----:B-1----:R1:W2:Y:S02]  /*1b470*/  SYNCS.PHASECHK.TRANS64.TRYWAIT P1, [R10+URZ+0x13250], R5 ;  /* 0x013250050a0075a7 */ /* 0x0022a4000802017f */
[----:B--2---:R-:W-:Y:S05]  /*1b480*/  @!P1 NANOSLEEP.SYNCS 0x989680 ;  /* 0x009896800000995d */ /* 0x004fea0003900000 */
[----:B------:R-:W2:Y:S02]  /*1b490*/  @!P1 SYNCS.PHASECHK.TRANS64 P1, [R10+URZ+0x13250], R5 ;  /* 0x013250050a0095a7 */ /* 0x000ea4000802007f */
[----:B--2---:R-:W-:Y:S05]  /*1b4a0*/  @!P1 BRA `(.L_x_15531) ;  /* 0xfffffffc00f09947 */ /* 0x004fea000383ffff */
[----:B------:R-:W-:Y:S05]  /*1b4b0*/  BRA `(.L_x_15530) ;  /* 0xffffff5400487947 */ /* 0x000fea000383ffff */
.L_x_15555:
        /* <DEDUP_REMOVED lines=11> */
.L_x_15706:
[----:B------:R-:W-:Y:S05]  /*1b570*/  BSYNC B1 ;  /* 0x0000000000017941 */ /* 0x000fea0003800000 */
.L_x_15705:
[----:B------:R-:W-:Y:S05]  /*1b580*/  BRA `(.L_x_15707) ;  /* 0xffffff9000507947 */ /* 0x000fea000383ffff */
.L_x_15557:
[----:B------:R-:W-:Y:S01]  /*1b590*/  BSSY B1, `(.L_x_15708) ;  /* 0x0000006000017945 */ /* 0x000fe20003800000 */
[----:B------:R-:W-:-:S07]  /*1b5a0*/  IMAD.MOV.U32 R15, RZ, RZ, -0x1 ;  /* 0xffffffffff0f7424 */ /* 0x000fce00078e00ff */
[----:B01----:R-:W-:Y:S05]  /*1b5b0*/  WARPSYNC.COLLECTIVE R15, `(.L_x_15709) ;  /* 0x000000000f0c7348 */ /* 0x003fea0003c00000 */
[----:B------:R-:W-:Y:S02]  /*1b5c0*/  ELECT P6, UR62, PT ;  /* 0x00000000003e782f */ /* 0x000fe400038c0000 */
[----:B------:R-:W-:Y:S01]  /*1b5d0*/  MOV R14, UR62 ;  /* 0x0000003e000e7c02 */ /* 0x000fe20008000f00 */
[----:B01----:R-:W-:Y:S10]  /*1b5e0*/  ENDCOLLECTIVE ;  /* 0x000000000000791b */ /* 0x003ff40003800000 */
.L_x_15709:
[----:B------:R-:W-:Y:S05]  /*1b5f0*/  BSYNC B1 ;  /* 0x0000000000017941 */ /* 0x000fea0003800000 */
.L_x_15708:
[----:B------:R-:W-:Y:S05]  /*1b600*/  BRA `(.L_x_15556) ;  /* 0xffffff9000487947 */ /* 0x000fea000383ffff */
.L_x_15559:
[----:B0-----:R0:W2:Y:S02]  /*1b610*/  SYNCS.PHASECHK.TRANS64.TRYWAIT P0, [R22+URZ+0x13220], R5 ;  /* 0x01322005160075a7 */ /* 0x0010a4000800017f */
[----:B--2---:R-:W-:Y:S05]  /*1b620*/  @!P0 NANOSLEEP.SYNCS 0x989680 ;  /* 0x009896800000895d */ /* 0x004fea0003900000 */
[----:B------:R-:W2:Y:S02]  /*1b630*/  @!P0 SYNCS.PHASECHK.TRANS64 P0, [R22+URZ+0x13220], R5 ;  /* 0x01322005160085a7 */ /* 0x000ea4000800007f */
[----:B--2---:R-:W-:Y:S05]  /*1b640*/  @!P0 BRA `(.L_x_15559) ;  /* 0xfffffffc00f08947 */ /* 0x004fea000383ffff */
[----:B------:R-:W-:Y:S05]  /*1b650*/  BRA `(.L_x_15710) ;  /* 0xffffff9000587947 */ /* 0x000fea000383ffff */
.L_x_15563:
[----:B0-----:R0:W1:Y:S02]  /*1b660*/  SYNCS.PHASECHK.TRANS64.TRYWAIT P0, [R5+URZ+0x132a0], R9 ;  /* 0x0132a009050075a7 */ /* 0x001064000800017f */
[----:B-1----:R-:W-:Y:S05]  /*1b670*/  @!P0 NANOSLEEP.SYNCS 0x989680 ;  /* 0x009896800000895d */ /* 0x002fea0003900000 */
[----:B------:R-:W1:Y:S02]  /*1b680*/  @!P0 SYNCS.PHASECHK.TRANS64 P0, [R5+URZ+0x132a0], R9 ;  /* 0x0132a009050085a7 */ /* 0x000e64000800007f */
[----:B-1----:R-:W-:Y:S05]  /*1b690*/  @!P0 BRA `(.L_x_15563) ;  /* 0xfffffffc00f08947 */ /* 0x002fea000383ffff */
[----:B------:R-:W-:Y:S05]  /*1b6a0*/  BRA `(.L_x_15711) ;  /* 0xffffff9000787947 */ /* 0x000fea000383ffff */
.L_x_15568:
[----:B-1----:R1:W2:Y:S02]  /*1b6b0*/  SYNCS.PHASECHK.TRANS64.TRYWAIT P0, [R5+URZ+0x132c0], R9 ;  /* 0x0132c009050075a7 */ /* 0x0022a4000800017f */
[----:B--2---:R-:W-:Y:S05]  /*1b6c0*/  @!P0 NANOSLEEP.SYNCS 0x989680 ;  /* 0x009896800000895d */ /* 0x004fea0003900000 */
[----:B------:R-:W2:Y:S02]  /*1b6d0*/  @!P0 SYNCS.PHASECHK.TRANS64 P0, [R5+URZ+0x132c0], R9 ;  /* 0x0132c009050085a7 */ /* 0x000ea4000800007f */
[----:B--2---:R-:W-:Y:S05]  /*1b6e0*/  @!P0 BRA `(.L_x_15568) ;  /* 0xfffffffc00f08947 */ /* 0x004fea000383ffff */
[----:B------:R-:W-:Y:S05]  /*1b6f0*/  BRA `(.L_x_15712) ;  /* 0xffffff9000f87947 */ /* 0x000fea000383ffff */
.L_x_15575:
[----:B0-----:R0:W2:Y:S02]  /*1b700*/  SYNCS.PHASECHK.TRANS64.TRYWAIT P1, [R5+URZ+0x132a0], R6 ;  /* 0x0132a006050075a7 */ /* 0x0010a4000802017f */
[----:B--2---:R-:W-:Y:S05]  /*1b710*/  @!P1 NANOSLEEP.SYNCS 0x989680 ;  /* 0x009896800000995d */ /* 0x004fea0003900000 */
[----:B------:R-:W2:Y:S02]  /*1b720*/  @!P1 SYNCS.PHASECHK.TRANS64 P1, [R5+URZ+0x132a0], R6 ;  /* 0x0132a006050095a7 */ /* 0x000ea4000802007f */
[----:B--2---:R-:W-:Y:S05]  /*1b730*/  @!P1 BRA `(.L_x_15575) ;  /* 0xfffffffc00f09947 */ /* 0x004fea000383ffff */
[----:B------:R-:W-:Y:S05]  /*1b740*/  BRA `(.L_x_15713) ;  /* 0xffffff9400cc7947 */ /* 0x000fea000383ffff */
.L_x_15580:
[----:B-1----:R1:W2:Y:S02]  /*1b750*/  SYNCS.PHASECHK.TRANS64.TRYWAIT P1, [R5+URZ+0x132c0], R6 ;  /* 0x0132c006050075a7 */ /* 0x0022a4000802017f */
[----:B--2---:R-:W-:Y:S05]  /*1b760*/  @!P1 NANOSLEEP.SYNCS 0x989680 ;  /* 0x009896800000995d */ /* 0x004fea0003900000 */
[----:B------:R-:W2:Y:S02]  /*1b770*/  @!P1 SYNCS.PHASECHK.TRANS64 P1, [R5+URZ+0x132c0], R6 ;  /* 0x0132c006050095a7 */ /* 0x000ea4000802007f */
[----:B--2---:R-:W-:Y:S05]  /*1b780*/  @!P1 BRA `(.L_x_15580) ;  /* 0xfffffffc00f09947 */ /* 0x004fea000383ffff */
[----:B------:R-:W-:Y:S05]  /*1b790*/  BRA `(.L_x_15714) ;  /* 0xffffff9800487947 */ /* 0x000fea000383ffff */
.L_x_15595:
        /* <DEDUP_REMOVED lines=8> */
[----:B-----5:R-:W-:Y:S05]  /*1b820*/  WARPSYNC.COLLECTIVE R15, `(.L_x_15716) ;  /* 0x000000000f087348 */ /* 0x020fea0003c00000 */
[----:B------:R0:W1:Y:S02]  /*1b830*/  SHFL.IDX P6, R14, R13, R12, R11 ;  /* 0x0000000c0d0e7389 */ /* 0x00006400000c000b */
[----:B01---5:R-:W-:Y:S01]  /*1b840*/  ENDCOLLECTIVE ;  /* 0x000000000000791b */ /* 0x023fe20003800000 */
.L_x_15716:
[----:B------:R-:W-:Y:S05]  /*1b850*/  BSYNC B0 ;  /* 0x0000000000007941 */ /* 0x000fea0003800000 */
.L_x_15715:
[----:B------:R-:W-:Y:S05]  /*1b860*/  BRA `(.L_x_15717) ;  /* 0xffffffa800107947 */ /* 0x000fea000383ffff */
.L_x_15598:
[----:B0-----:R-:W2:Y:S02]  /*1b870*/  LDL R0, [R1+0x54] ;  /* 0x0000540001007983 */ /* 0x001ea40000100800 */
[----:B--2---:R0:W1:Y:S02]  /*1b880*/  SYNCS.PHASECHK.TRANS64.TRYWAIT P0, [R4+URZ+0x13280], R0 ;  /* 0x01328000040075a7 */ /* 0x004064000800017f */
[----:B-1----:R-:W-:Y:S05]  /*1b890*/  @!P0 NANOSLEEP.SYNCS 0x989680 ;  /* 0x009896800000895d */ /* 0x002fea0003900000 */
[----:B------:R-:W1:Y:S02]  /*1b8a0*/  @!P0 SYNCS.PHASECHK.TRANS64 P0, [R4+URZ+0x13280], R0 ;  /* 0x01328000040085a7 */ /* 0x000e64000800007f */
[----:B-1----:R-:W-:Y:S05]  /*1b8b0*/  @!P0 BRA `(.L_x_15598) ;  /* 0xfffffffc00ec8947 */ /* 0x002fea000383ffff */
[----:B------:R-:W-:Y:S05]  /*1b8c0*/  BRA `(.L_x_15718) ;  /* 0xffffffa800347947 */ /* 0x000fea000383ffff */
.L_x_15599:
[----:B------:R-:W-:Y:S01]  /*1b8d0*/  BSSY B0, `(.L_x_15719) ;  /* 0x0000008000007945 */ /* 0x000fe20003800000 */
[----:B------:R-:W-:Y:S02]  /*1b8e0*/  IMAD.MOV.U32 R13, RZ, RZ, R2 ;  /* 0x000000ffff0d7224 */ /* 0x000fe400078e0002 */
[----:B------:R-:W-:Y:S02]  /*1b8f0*/  IMAD.MOV.U32 R12, RZ, RZ, RZ ;  /* 0x000000ffff0c7224 */ /* 0x000fe400078e00ff */
[----:B------:R-:W-:Y:S02]  /*1b900*/  IMAD.MOV.U32 R11, RZ, RZ, 0x1c1f ;  /* 0x00001c1fff0b7424 */ /* 0x000fe400078e00ff */
[----:B-1----:R-:W-:-:S07]  /*1b910*/  IMAD.MOV.U32 R15, RZ, RZ, -0x1 ;  /* 0xffffffffff0f7424 */ /* 0x002fce00078e00ff */
[----:B------:R-:W-:Y:S05]  /*1b920*/  WARPSYNC.COLLECTIVE R15, `(.L_x_15720) ;  /* 0x000000000f087348 */ /* 0x000fea0003c00000 */
[----:B------:R0:W1:Y:S02]  /*1b930*/  SHFL.IDX P6, R14, R13, R12, R11 ;  /* 0x0000000c0d0e7389 */ /* 0x00006400000c000b */
[----:B01----:R-:W-:Y:S01]  /*1b940*/  ENDCOLLECTIVE ;  /* 0x000000000000791b */ /* 0x003fe20003800000 */
.L_x_15720:
[----:B------:R-:W-:Y:S05]  /*1b950*/  BSYNC B0 ;  /* 0x0000000000007941 */ /* 0x000fea0003800000 */
.L_x_15719:
        /* <DEDUP_REMOVED lines=8> */
.L_x_15721:
[----:B------:R-:W-:Y:S02]  /*1b9e0*/  IMAD.MOV.U32 R13, RZ, RZ, R2 ;  /* 0x000000ffff0d7224 */ /* 0x000fe400078e0002 */
[----:B------:R-:W-:Y:S02]  /*1b9f0*/  IMAD.MOV.U32 R12, RZ, RZ, 0x1 ;  /* 0x00000001ff0c7424 */ /* 0x000fe400078e00ff */
[----:B------:R-:W-:-:S07]  /*1ba00*/  IMAD.MOV.U32 R3, RZ, RZ, R14 ;  /* 0x000000ffff037224 */ /* 0x000fce00078e000e */
[----:B------:R-:W-:Y:S05]  /*1ba10*/  WARPSYNC.COLLECTIVE R15, `(.L_x_15722) ;  /* 0x000000000f087348 */ /* 0x000fea0003c00000 */
[----:B------:R0:W1:Y:S02]  /*1ba20*/  SHFL.IDX P6, R14, R13, R12, R11 ;  /* 0x0000000c0d0e7389 */ /* 0x00006400000c000b */
[----:B01----:R-:W-:Y:S01]  /*1ba30*/  ENDCOLLECTIVE ;  /* 0x000000000000791b */ /* 0x003fe20003800000 */
.L_x_15722:
        /* <DEDUP_REMOVED lines=13> */
.L_x_15723:
[----:B------:R-:W-:Y:S01]  /*1bb10*/  IMAD.MOV.U32 R13, RZ, RZ, R2 ;  /* 0x000000ffff0d7224 */ /* 0x000fe200078e0002 */
[----:B------:R-:W-:Y:S01]  /*1bb20*/  MOV R12, 0x2 ;  /* 0x00000002000c7802 */ /* 0x000fe20000000f00 */
[----:B------:R-:W-:-:S07]  /*1bb30*/  IMAD.MOV.U32 R10, RZ, RZ, R14 ;  /* 0x000000ffff0a7224 */ /* 0x000fce00078e000e */
[----:B------:R-:W-:Y:S05]  /*1bb40*/  WARPSYNC.COLLECTIVE R15, `(.L_x_15724) ;  /* 0x000000000f087348 */ /* 0x000fea0003c00000 */
[----:B------:R0:W1:Y:S02]  /*1bb50*/  SHFL.IDX P6, R14, R13, R12, R11 ;  /* 0x0000000c0d0e7389 */ /* 0x00006400000c000b */
[----:B01----:R-:W-:Y:S01]  /*1bb60*/  ENDCOLLECTIVE ;  /* 0x000000000000791b */ /* 0x003fe20003800000 */
.L_x_15724:
        /* <DEDUP_REMOVED lines=12> */
.L_x_15725:
[----:B------:R-:W-:Y:S02]  /*1bc30*/  IMAD.MOV.U32 R13, RZ, RZ, R2 ;  /* 0x000000ffff0d7224 */ /* 0x000fe400078e0002 */
[----:B------:R-:W-:Y:S02]  /*1bc40*/  IMAD.MOV.U32 R12, RZ, RZ, 0x3 ;  /* 0x00000003ff0c7424 */ /* 0x000fe400078e00ff */
[----:B------:R-:W-:-:S07]  /*1bc50*/  IMAD.MOV.U32 R10, RZ, RZ, R14 ;  /* 0x000000ffff0a7224 */ /* 0x000fce00078e000e */
[----:B------:R-:W-:Y:S05]  /*1bc60*/  WARPSYNC.COLLECTIVE R15, `(.L_x_15726) ;  /* 0x000000000f087348 */ /* 0x000fea0003c00000 */
[----:B------:R0:W1:Y:S02]  /*1bc70*/  SHFL.IDX P6, R14, R13, R12, R11 ;  /* 0x0000000c0d0e7389 */ /* 0x00006400000c000b */
[----:B01----:R-:W-:Y:S01]  /*1bc80*/  ENDCOLLECTIVE ;  /* 0x000000000000791b */ /* 0x003fe20003800000 */
.L_x_15726:
        /* <DEDUP_REMOVED lines=12> */
.L_x_15727:
[----:B------:R0:W5:Y:S01]  /*1bd50*/  LDL.LU R13, [R1] ;  /* 0x00000000010d7983 */ /* 0x0001620000300800 */
[----:B------:R-:W-:Y:S02]  /*1bd60*/  IMAD.MOV.U32 R12, RZ, RZ, RZ ;  /* 0x000000ffff0c7224 */ /* 0x000fe400078e00ff */
[----:B------:R-:W-:-:S05]  /*1bd70*/  IMAD.MOV.U32 R0, RZ, RZ, R14 ;  /* 0x000000ffff007224 */ /* 0x000fca00078e000e */
[----:B------:R-:W-:Y:S02]  /*1bd80*/  IADD3 R20, P1, R21, R0, RZ ;  /* 0x0000000015147210 */ /* 0x000fe40007f3e0ff */
[----:B------:R-:W-:-:S03]  /*1bd90*/  ISETP.GE.AND P3, PT, R5, 0x81, PT ;  /* 0x000000810500780c */ /* 0x000fc60003f66270 */
[----:B------:R-:W-:Y:S01]  /*1bda0*/  IMAD.X R21, RZ, RZ, R2, P1 ;  /* 0x000000ffff157224 */ /* 0x000fe200008e0602 */
[----:B------:R-:W-:Y:S02]  /*1bdb0*/  ISETP.LT.OR P1, PT, R5, 0x61, P0 ;  /* 0x000000610500780c */ /* 0x000fe40000721670 */
[----:B0-----:R-:W-:-:S11]  /*1bdc0*/  LOP3.LUT R23, R23, 0xfffffff7, RZ, 0xc0, !PT ;  /* 0xfffffff717177812 */ /* 0x001fd600078ec0ff */
[----:B-----5:R-:W-:Y:S05]  /*1bdd0*/  WARPSYNC.COLLECTIVE R15, `(.L_x_15728) ;  /* 0x000000000f087348 */ /* 0x020fea0003c00000 */
[----:B-----5:R0:W1:Y:S02]  /*1bde0*/  SHFL.IDX P6, R14, R13, R12, R11 ;  /* 0x0000000c0d0e7389 */ /* 0x02006400000c000b */
[----:B01----:R-:W-:Y:S01]  /*1bdf0*/  ENDCOLLECTIVE ;  /* 0x000000000000791b */ /* 0x003fe20003800000 */
.L_x_15728:
[C---:B------:R-:W-:Y:S02]  /*1be00*/  ISETP.GE.AND P4, PT, R5.reuse, 0x21, PT ;  /* 0x000000210500780c */ /* 0x040fe40003f86270 */
[C---:B------:R-:W-:Y:S01]  /*1be10*/  ISETP.GE.AND P2, PT, R5.reuse, 0x61, PT ;  /* 0x000000610500780c */ /* 0x040fe20003f46270 */
[----:B------:R-:W-:Y:S01]  /*1be20*/  @!PT LDS RZ, [RZ] ;  /* 0x00000000fffff984 */ /* 0x000fe20000000800 */
[----:B------:R-:W-:Y:S01]  /*1be30*/  @!PT LDS RZ, [RZ] ;  /* 0x00000000fffff984 */ /* 0x000fe20000000800 */
[----:B------:R-:W-:Y:S01]  /*1be40*/  @!PT LDS RZ, [RZ] ;  /* 0x00000000fffff984 */ /* 0x000fe20000000800 */
[----:B------:R0:W-:Y:S04]  /*1be50*/  LDGSTS.E.BYPASS.LTC128B.128 [R3+0x7800], desc[UR40][R20.64], !P1 ;  /* 0x0780000014037fae */ /* 0x0001e8000c901d68 */
[----:B------:R0:W5:Y:S01]  /*1be60*/  LDL.LU R13, [R1+0x8] ;  /* 0x00000800010d7983 */ /* 0x0001620000300800 */
[----:B------:R-:W-:Y:S01]  /*1be70*/  IMAD.MOV.U32 R0, RZ, RZ, R14 ;  /* 0x000000ffff007224 */ /* 0x000fe200078e000e */
[----:B------:R-:W-:Y:S02]  /*1be80*/  ISETP.GE.AND P1, PT, R5, 0x41, PT ;  /* 0x000000410500780c */ /* 0x000fe40003f26270 */
[----:B------:R-:W-:-:S11]  /*1be90*/  @P3 LOP3.LUT R23, R23, 0x8, RZ, 0xfc, !PT ;  /* 0x0000000817173812 */ /* 0x000fd600078efcff */
[----:B0----5:R-:W-:Y:S05]  /*1bea0*/  WARPSYNC.COLLECTIVE R15, `(.L_x_15729) ;  /* 0x000000000f087348 */ /* 0x021fea0003c00000 */
[----:B-----5:R1:W2:Y:S02]  /*1beb0*/  SHFL.IDX P6, R14, R13, R12, R11 ;  /* 0x0000000c0d0e7389 */ /* 0x0202a400000c000b */
[----:B012---:R-:W-:Y:S01]  /*1bec0*/  ENDCOLLECTIVE ;  /* 0x000000000000791b */ /* 0x007fe20003800000 */
.L_x_15729:
[----:B------:R-:W-:Y:S01]  /*1bed0*/  IMAD.MOV.U32 R10, RZ, RZ, R14 ;  /* 0x000000ffff0a7224 */ /* 0x000fe200078e000e */
[----:B------:R-:W-:Y:S06]  /*1bee0*/  BRA `(.L_x_15730) ;  /* 0xffffffa800207947 */ /* 0x000fec000383ffff */
.L_x_15604:
[----:B---3--:R-:W3:Y:S02]  /*1bef0*/  LDL R0, [R1+0x54] ;  /* 0x0000540001007983 */ /* 0x008ee40000100800 */
[----:B---3--:R3:W4:Y:S02]  /*1bf00*/  SYNCS.PHASECHK.TRANS64.TRYWAIT P0, [R4+URZ+0x13240], R0 ;  /* 0x01324000040075a7 */ /* 0x008724000800017f */
[----:B----4-:R-:W-:Y:S05]  /*1bf10*/  @!P0 NANOSLEEP.SYNCS 0x989680 ;  /* 0x009896800000895d */ /* 0x010fea0003900000 */
[----:B------:R-:W4:Y:S02]  /*1bf20*/  @!P0 SYNCS.PHASECHK.TRANS64 P0, [R4+URZ+0x13240], R0 ;  /* 0x01324000040085a7 */ /* 0x000f24000800007f */
[----:B----4-:R-:W-:Y:S05]  /*1bf30*/  @!P0 BRA `(.L_x_15604) ;  /* 0xfffffffc00ec8947 */ /* 0x010fea000383ffff */
[----:B------:R-:W-:Y:S05]  /*1bf40*/  BRA `(.L_x_15731) ;  /* 0xffffffa800807947 */ /* 0x000fea000383ffff */
.L_x_15605:
        /* <DEDUP_REMOVED lines=8> */
.L_x_15733:
[----:B------:R-:W-:Y:S05]  /*1bfd0*/  BSYNC B0 ;  /* 0x0000000000007941 */ /* 0x000fea0003800000 */
.L_x_15732:
[----:B------:R-:W-:Y:S01]  /*1bfe0*/  IMAD.MOV.U32 R13, RZ, RZ, R0 ;  /* 0x000000ffff0d7224 */ /* 0x000fe200078e0000 */
[----:B------:R-:W-:Y:S01]  /*1bff0*/  MOV R15, 0xffffffff ;  /* 0xffffffff000f7802 */ /* 0x000fe20000000f00 */
[----:B------:R-:W-:Y:S01]  /*1c000*/  IMAD.MOV.U32 R12, RZ, RZ, RZ ;  /* 0x000000ffff0c7224 */ /* 0x000fe200078e00ff */
[----:B------:R-:W0:Y:S01]  /*1c010*/  S2R R20, SR_TID.X ;  /* 0x0000000000147919 */ /* 0x000e220000002100 */
[----:B------:R-:W-:Y:S01]  /*1c020*/  IMAD.MOV.U32 R11, RZ, RZ, 0x1c1f ;  /* 0x00001c1fff0b7424 */ /* 0x000fe200078e00ff */
[----:B------:R-:W1:Y:S01]  /*1c030*/  LDC R21, c[0x0][0x2f4] ;  /* 0x0000bd00ff157b82 */ /* 0x000e620000000800 */
[----:B------:R-:W-:-:S07]  /*1c040*/  IMAD.MOV.U32 R5, RZ, RZ, R14 ;  /* 0x000000ffff057224 */ /* 0x000fce00078e000e */
[----:B01----:R-:W-:Y:S05]  /*1c050*/  WARPSYNC.COLLECTIVE R15, `(.L_x_15734) ;  /* 0x000000000f087348 */ /* 0x003fea0003c00000 */
[----:B------:R2:W3:Y:S02]  /*1c060*/  SHFL.IDX P6, R14, R13, R12, R11 ;  /* 0x0000000c0d0e7389 */ /* 0x0004e400000c000b */
[----:B0123--:R-:W-:Y:S01]  /*1c070*/  ENDCOLLECTIVE ;  /* 0x000000000000791b */ /* 0x00ffe20003800000 */
.L_x_15734:
[----:B------:R-:W-:Y:S02]  /*1c080*/  IMAD.MOV.U32 R13, RZ, RZ, R2 ;  /* 0x000000ffff0d7224 */ /* 0x000fe400078e0002 */
[----:B------:R-:W-:Y:S02]  /*1c090*/  IMAD.MOV.U32 R12, RZ, RZ, 0x1 ;  /* 0x00000001ff0c7424 */ /* 0x000fe400078e00ff */
[----:B------:R-:W-:-:S07]  /*1c0a0*/  IMAD.MOV.U32 R6, RZ, RZ, R14 ;  /* 0x000000ffff067224 */ /* 0x000fce00078e000e */
[----:B------:R-:W-:Y:S05]  /*1c0b0*/  WARPSYNC.COLLECTIVE R15, `(.L_x_15735) ;  /* 0x000000000f087348 */ /* 0x000fea0003c00000 */
[----:B------:R0:W1:Y:S02]  /*1c0c0*/  SHFL.IDX P6, R14, R13, R12, R11 ;  /* 0x0000000c0d0e7389 */ /* 0x00006400000c000b */
[----:B01----:R-:W-:Y:S01]  /*1c0d0*/  ENDCOLLECTIVE ;  /* 0x000000000000791b */ /* 0x003fe20003800000 */
.L_x_15735:
        /* <DEDUP_REMOVED lines=15> */
.L_x_15736:
[----:B------:R-:W-:Y:S02]  /*1c1d0*/  IMAD.MOV.U32 R13, RZ, RZ, R2 ;  /* 0x000000ffff0d7224 */ /* 0x000fe400078e0002 */
[----:B------:R-:W-:Y:S02]  /*1c1e0*/  IMAD.MOV.U32 R12, RZ, RZ, 0x2 ;  /* 0x00000002ff0c7424 */ /* 0x000fe400078e00ff */
[----:B------:R-:W-:-:S07]  /*1c1f0*/  IMAD.MOV.U32 R6, RZ, RZ, R14 ;  /* 0x000000ffff067224 */ /* 0x000fce00078e000e */
[----:B------:R-:W-:Y:S05]  /*1c200*/  WARPSYNC.COLLECTIVE R15, `(.L_x_15737) ;  /* 0x000000000f087348 */ /* 0x000fea0003c00000 */
[----:B------:R0:W1:Y:S02]  /*1c210*/  SHFL.IDX P6, R14, R13, R12, R11 ;  /* 0x0000000c0d0e7389 */ /* 0x00006400000c000b */
[----:B01----:R-:W-:Y:S01]  /*1c220*/  ENDCOLLECTIVE ;  /* 0x000000000000791b */ /* 0x003fe20003800000 */
.L_x_15737:
        /* <DEDUP_REMOVED lines=12> */
.L_x_15738:
[----:B------:R-:W-:Y:S02]  /*1c2f0*/  IMAD.MOV.U32 R13, RZ, RZ, R2 ;  /* 0x000000ffff0d7224 */ /* 0x000fe400078e0002 */
[----:B------:R-:W-:Y:S02]  /*1c300*/  IMAD.MOV.U32 R12, RZ, RZ, 0x3 ;  /* 0x00000003ff0c7424 */ /* 0x000fe400078e00ff */
[----:B------:R-:W-:-:S07]  /*1c310*/  IMAD.MOV.U32 R6, RZ, RZ, R14 ;  /* 0x000000ffff067224 */ /* 0x000fce00078e000e */
[----:B------:R-:W-:Y:S05]  /*1c320*/  WARPSYNC.COLLECTIVE R15, `(.L_x_15739) ;  /* 0x000000000f087348 */ /* 0x000fea0003c00000 */
[----:B------:R0:W1:Y:S02]  /*1c330*/  SHFL.IDX P6, R14, R13, R12, R11 ;  /* 0x0000000c0d0e7389 */ /* 0x00006400000c000b */
[----:B01----:R-:W-:Y:S01]  /*1c340*/  ENDCOLLECTIVE ;  /* 0x000000000000791b */ /* 0x003fe20003800000 */
.L_x_15739:
        /* <DEDUP_REMOVED lines=12> */
.L_x_15740:
[----:B------:R-:W-:Y:S02]  /*1c410*/  IMAD.MOV.U32 R13, RZ, RZ, R8 ;  /* 0x000000ffff0d7224 */ /* 0x000fe400078e0008 */
[----:B------:R-:W-:Y:S01]  /*1c420*/  IMAD.MOV.U32 R12, RZ, RZ, RZ ;  /* 0x000000ffff0c7224 */ /* 0x000fe200078e00ff */
[----:B------:R-:W-:-:S07]  /*1c430*/  MOV R0, R14 ;  /* 0x0000000e00007202 */ /* 0x000fce0000000f00 */
[----:B------:R-:W-:Y:S05]  /*1c440*/  WARPSYNC.COLLECTIVE R15, `(.L_x_15741) ;  /* 0x000000000f087348 */ /* 0x000fea0003c00000 */
[----:B------:R0:W1:Y:S02]  /*1c450*/  SHFL.IDX P6, R14, R13, R12, R11 ;  /* 0x0000000c0d0e7389 */ /* 0x00006400000c000b */
[----:B01----:R-:W-:Y:S01]  /*1c460*/  ENDCOLLECTIVE ;  /* 0x000000000000791b */ /* 0x003fe20003800000 */
.L_x_15741:
[----:B------:R-:W-:-:S05]  /*1c470*/  @P2 IADD3 R0, P0, R20, R0, RZ ;  /* 0x0000000014002210 */ /* 0x000fca0007f1e0ff */
[----:B------:R-:W-:Y:S02]  /*1c480*/  @P2 IMAD.MOV.U32 R6, RZ, RZ, R0 ;  /* 0x000000ffff062224 */ /* 0x000fe400078e0000 */
        /* <DEDUP_REMOVED lines=11> */
.L_x_15742:
[----:B------:R-:W-:Y:S01]  /*1c540*/  IMAD.MOV.U32 R6, RZ, RZ, R14 ;  /* 0x000000ffff067224 */ /* 0x000fe200078e000e */
[----:B------:R-:W-:Y:S06]  /*1c550*/  BRA `(.L_x_15743) ;  /* 0xffffffa8000c7947 */ /* 0x000fec000383ffff */
.L_x_15612:
        /* <DEDUP_REMOVED lines=9> */
.L_x_15744:
[C---:B------:R-:W-:Y:S01]  /*1c5f0*/  VIADD R9, R17.reuse, 0x20 ;  /* 0x0000002011097836 */ /* 0x040fe20000000000 */
[----:B------:R-:W-:Y:S01]  /*1c600*/  ISETP.GE.AND P2, PT, R17, R2, PT ;  /* 0x000000021100720c */ /* 0x000fe20003f46270 */
[----:B------:R-:W-:Y:S02]  /*1c610*/  IMAD.MOV.U32 R13, RZ, RZ, R4 ;  /* 0x000000ffff0d7224 */ /* 0x000fe400078e0004 */
[----:B------:R-:W-:-:S10]  /*1c620*/  IMAD.MOV.U32 R6, RZ, RZ, R14 ;  /* 0x000000ffff067224 */ /* 0x000fd400078e000e */
[----:B------:R-:W-:Y:S05]  /*1c630*/  WARPSYNC.COLLECTIVE R15, `(.L_x_15745) ;  /* 0x000000000f087348 */ /* 0x000fea0003c00000 */
[----:B------:R0:W1:Y:S02]  /*1c640*/  SHFL.IDX P6, R14, R13, R12, R11 ;  /* 0x0000000c0d0e7389 */ /* 0x00006400000c000b */
[----:B01----:R-:W-:Y:S01]  /*1c650*/  ENDCOLLECTIVE ;  /* 0x000000000000791b */ /* 0x003fe20003800000 */
.L_x_15745:
[----:B------:R-:W-:Y:S02]  /*1c660*/  IMAD.MOV.U32 R13, RZ, RZ, R0 ;  /* 0x000000ffff0d7224 */ /* 0x000fe400078e0000 */
[----:B------:R-:W-:Y:S02]  /*1c670*/  IMAD.MOV.U32 R12, RZ, RZ, 0x1 ;  /* 0x00000001ff0c7424 */ /* 0x000fe400078e00ff */
[----:B------:R-:W-:-:S07]  /*1c680*/  IMAD.MOV.U32 R7, RZ, RZ, R14 ;  /* 0x000000ffff077224 */ /* 0x000fce00078e000e */
[----:B------:R-:W-:Y:S05]  /*1c690*/  WARPSYNC.COLLECTIVE R15, `(.L_x_15746) ;  /* 0x000000000f087348 */ /* 0x000fea0003c00000 */
[----:B------:R0:W1:Y:S02]  /*1c6a0*/  SHFL.IDX P6, R14, R13, R12, R11 ;  /* 0x0000000c0d0e7389 */ /* 0x00006400000c000b */
[----:B01----:R-:W-:Y:S01]  /*1c6b0*/  ENDCOLLECTIVE ;  /* 0x000000000000791b */ /* 0x003fe20003800000 */
.L_x_15746:
        /* <DEDUP_REMOVED lines=15> */
.L_x_15747:
[----:B------:R-:W-:Y:S02]  /*1c7b0*/  IMAD.MOV.U32 R13, RZ, RZ, R0 ;  /* 0x000000ffff0d7224 */ /* 0x000fe400078e0000 */
[----:B------:R-:W-:Y:S01]  /*1c7c0*/  IMAD.MOV.U32 R12, RZ, RZ, 0x2 ;  /* 0x00000002ff0c7424 */ /* 0x000fe200078e00ff */
[----:B------:R-:W-:-:S07]  /*1c7d0*/  MOV R7, R14 ;  /* 0x0000000e00077202 */ /* 0x000fce0000000f00 */
[----:B------:R-:W-:Y:S05]  /*1c7e0*/  WARPSYNC.COLLECTIVE R15, `(.L_x_15748) ;  /* 0x000000000f087348 */ /* 0x000fea0003c00000 */
[----:B------:R0:W1:Y:S02]  /*1c7f0*/  SHFL.IDX P6, R14, R13, R12, R11 ;  /* 0x0000000c0d0e7389 */ /* 0x00006400000c000b */
[----:B01----:R-:W-:Y:S01]  /*1c800*/  ENDCOLLECTIVE ;  /* 0x000000000000791b */ /* 0x003fe20003800000 */
.L_x_15748:
        /* <DEDUP_REMOVED lines=16> */
.L_x_15749:
[----:B------:R-:W-:Y:S02]  /*1c910*/  IMAD.MOV.U32 R13, RZ, RZ, R0 ;  /* 0x000000ffff0d7224 */ /* 0x000fe400078e0000 */
[----:B------:R-:W-:Y:S02]  /*1c920*/  IMAD.MOV.U32 R12, RZ, RZ, 0x3 ;  /* 0x00000003ff0c7424 */ /* 0x000fe400078e00ff */
[----:B------:R-:W-:Y:S02]  /*1c930*/  VIADD R0, R17, 0x60 ;  /* 0x0000006011007836 */ /* 0x000fe40000000000 */
[----:B------:R-:W-:-:S07]  /*1c940*/  IMAD.MOV.U32 R7, RZ, RZ, R14 ;  /* 0x000000ffff077224 */ /* 0x000fce00078e000e */
[----:B------:R-:W-:Y:S05]  /*1c950*/  WARPSYNC.COLLECTIVE R15, `(.L_x_15750) ;  /* 0x000000000f087348 */ /* 0x000fea0003c00000 */
[----:B------:R0:W1:Y:S02]  /*1c960*/  SHFL.IDX P6, R14, R13, R12, R11 ;  /* 0x0000000c0d0e7389 */ /* 0x00006400000c000b */
[----:B01----:R-:W-:Y:S01]  /*1c970*/  ENDCOLLECTIVE ;  /* 0x000000000000791b */ /* 0x003fe20003800000 */
.L_x_15750:
        /* <DEDUP_REMOVED lines=15> */
.L_x_15751:
[----:B------:R-:W-:Y:S02]  /*1ca70*/  IMAD.MOV.U32 R13, RZ, RZ, R3 ;  /* 0x000000ffff0d7224 */ /* 0x000fe400078e0003 */
[----:B------:R-:W-:Y:S02]  /*1ca80*/  IMAD.MOV.U32 R12, RZ, RZ, RZ ;  /* 0x000000ffff0c7224 */ /* 0x000fe400078e00ff */
[----:B------:R-:W-:-:S07]  /*1ca90*/  IMAD.MOV.U32 R7, RZ, RZ, R14 ;  /* 0x000000ffff077224 */ /* 0x000fce00078e000e */
[----:B------:R-:W-:Y:S05]  /*1caa0*/  WARPSYNC.COLLECTIVE R15, `(.L_x_15752) ;  /* 0x000000000f087348 */ /* 0x000fea0003c00000 */
[----:B------:R0:W1:Y:S02]  /*1cab0*/  SHFL.IDX P6, R14, R13, R12, R11 ;  /* 0x0000000c0d0e7389 */ /* 0x00006400000c000b */
[----:B01----:R-:W-:Y:S01]  /*1cac0*/  ENDCOLLECTIVE ;  /* 0x000000000000791b */ /* 0x003fe20003800000 */
.L_x_15752:
        /* <DEDUP_REMOVED lines=10> */
.L_x_15753:
        /* <DEDUP_REMOVED lines=12> */
.L_x_15754:
[----:B------:R-:W-:-:S04]  /*1cc30*/  @!P1 IADD3 R4, P3, R20, R4, RZ ;  /* 0x0000000414049210 */ /* 0x000fc80007f7e0ff */
[----:B------:R-:W-:Y:S01]  /*1cc40*/  @!P1 IADD3.X R0, RZ, R0, RZ, P3, !PT ;  /* 0x00000000ff009210 */ /* 0x000fe20001ffe4ff */
        /* <DEDUP_REMOVED lines=11> */
.L_x_15755:
[----:B------:R-:W-:Y:S01]  /*1cd00*/  IMAD.MOV.U32 R5, RZ, RZ, R14 ;  /* 0x000000ffff057224 */ /* 0x000fe200078e000e */
[----:B------:R-:W-:Y:S06]  /*1cd10*/  BRA `(.L_x_15756) ;  /* 0xffffffac00247947 */ /* 0x000fec000383ffff */
.L_x_15615:
[----:B-1----:R1:W2:Y:S02]  /*1cd20*/  SYNCS.PHASECHK.TRANS64.TRYWAIT P0, [R22+URZ+0x13220], R0 ;  /* 0x01322000160075a7 */ /* 0x0022a4000800017f */
[----:B--2---:R-:W-:Y:S05]  /*1cd30*/  @!P0 NANOSLEEP.SYNCS 0x989680 ;  /* 0x009896800000895d */ /* 0x004fea0003900000 */
[----:B------:R-:W2:Y:S02]  /*1cd40*/  @!P0 SYNCS.PHASECHK.TRANS64 P0, [R22+URZ+0x13220], R0 ;  /* 0x01322000160085a7 */ /* 0x000ea4000800007f */
[----:B--2---:R-:W-:Y:S05]  /*1cd50*/  @!P0 BRA `(.L_x_15615) ;  /* 0xfffffffc00f08947 */ /* 0x004fea000383ffff */
[----:B------:R-:W-:Y:S05]  /*1cd60*/  BRA `(.L_x_15757) ;  /* 0xffffffac00807947 */ /* 0x000fea000383ffff */
.L_x_15619:
[----:B0-----:R-:W2:Y:S02]  /*1cd70*/  LDL R2, [R1+0x8] ;  /* 0x0000080001027983 */ /* 0x001ea40000100800 */
[----:B--2---:R0:W1:Y:S02]  /*1cd80*/  SYNCS.PHASECHK.TRANS64.TRYWAIT P0, [R6+URZ+0x13280], R2 ;  /* 0x01328002060075a7 */ /* 0x004064000800017f */
[----:B-1----:R-:W-:Y:S05]  /*1cd90*/  @!P0 NANOSLEEP.SYNCS 0x989680 ;  /* 0x009896800000895d */ /* 0x002fea0003900000 */
[----:B------:R-:W1:Y:S02]  /*1cda0*/  @!P0 SYNCS.PHASECHK.TRANS64 P0, [R6+URZ+0x13280], R2 ;  /* 0x01328002060085a7 */ /* 0x000e64000800007f */
[----:B-1----:R-:W-:Y:S05]  /*1cdb0*/  @!P0 BRA `(.L_x_15619) ;  /* 0xfffffffc00ec8947 */ /* 0x002fea000383ffff */
[----:B------:R-:W-:Y:S05]  /*1cdc0*/  BRA `(.L_x_15758) ;  /* 0xffffffb000c87947 */ /* 0x000fea000383ffff */
.L_x_15620:
        /* <DEDUP_REMOVED lines=8> */
.L_x_15760:
[----:B------:R-:W-:Y:S05]  /*1ce50*/  BSYNC B0 ;  /* 0x0000000000007941 */ /* 0x000fea0003800000 */
.L_x_15759:
        /* <DEDUP_REMOVED lines=10> */
.L_x_15761:
        /* <DEDUP_REMOVED lines=11> */
.L_x_15762:
        /* <DEDUP_REMOVED lines=10> */
.L_x_15763:
        /* <DEDUP_REMOVED lines=11> */
.L_x_15764:
        /* <DEDUP_REMOVED lines=10> */
.L_x_15765:
        /* <DEDUP_REMOVED lines=11> */
.L_x_15766:
        /* <DEDUP_REMOVED lines=10> */
.L_x_15767:
[----:B------:R-:W-:Y:S02]  /*1d2f0*/  IMAD.MOV.U32 R13, RZ, RZ, R17 ;  /* 0x000000ffff0d7224 */ /* 0x000fe400078e0011 */
[----:B------:R-:W-:Y:S02]  /*1d300*/  IMAD.MOV.U32 R12, RZ, RZ, RZ ;  /* 0x000000ffff0c7224 */ /* 0x000fe400078e00ff */
[----:B------:R-:W-:Y:S02]  /*1d310*/  IMAD.SHL.U32 R3, R3, 0x10, RZ ;  /* 0x0000001003037824 */ /* 0x000fe400078e00ff */
[----:B------:R-:W-:-:S07]  /*1d320*/  IMAD.MOV.U32 R2, RZ, RZ, R14 ;  /* 0x000000ffff027224 */ /* 0x000fce00078e000e */
[----:B------:R-:W-:Y:S05]  /*1d330*/  WARPSYNC.COLLECTIVE R15, `(.L_x_15768) ;  /* 0x000000000f087348 */ /* 0x000fea0003c00000 */
[----:B------:R0:W1:Y:S02]  /*1d340*/  SHFL.IDX P6, R14, R13, R12, R11 ;  /* 0x0000000c0d0e7389 */ /* 0x00006400000c000b */
[----:B01----:R-:W-:Y:S01]  /*1d350*/  ENDCOLLECTIVE ;  /* 0x000000000000791b */ /* 0x003fe20003800000 */
.L_x_15768:
[----:B------:R-:W-:-:S04]  /*1d360*/  LOP3.LUT R3, R3, 0x30, RZ, 0xc0, !PT ;  /* 0x0000003003037812 */ /* 0x000fc800078ec0ff */
[----:B------:R-:W-:-:S04]  /*1d370*/  IADD3 R2, P0, R3, R2, RZ ;  /* 0x0000000203027210 */ /* 0x000fc80007f1e0ff */
[----:B------:R-:W-:Y:S01]  /*1d380*/  IADD3.X R3, RZ, R10, RZ, P0, !PT ;  /* 0x0000000aff037210 */ /* 0x000fe200007fe4ff */
[----:B------:R-:W-:-:S04]  /*1d390*/  IMAD.MOV.U32 R13, RZ, RZ, R20 ;  /* 0x000000ffff0d7224 */ /* 0x000fc800078e0014 */
        /* <DEDUP_REMOVED lines=8> */
.L_x_15769:
[----:B------:R-:W-:Y:S01]  /*1d420*/  IMAD.MOV.U32 R2, RZ, RZ, R14 ;  /* 0x000000ffff027224 */ /* 0x000fe200078e000e */
[----:B------:R-:W-:Y:S06]  /*1d430*/  BRA `(.L_x_15770) ;  /* 0xffffffb000447947 */ /* 0x000fec000383ffff */
.L_x_15625:
[----:B--2---:R-:W2:Y:S02]  /*1d440*/  LDL R2, [R1+0x8] ;  /* 0x0000080001027983 */ /* 0x004ea40000100800 */
[----:B--2---:R2:W3:Y:S02]  /*1d450*/  SYNCS.PHASECHK.TRANS64.TRYWAIT P0, [R6+URZ+0x13240], R2 ;  /* 0x01324002060075a7 */ /* 0x0044e4000800017f */
[----:B---3--:R-:W-:Y:S05]  /*1d460*/  @!P0 NANOSLEEP.SYNCS 0x989680 ;  /* 0x009896800000895d */ /* 0x008fea0003900000 */
[----:B------:R-:W3:Y:S02]  /*1d470*/  @!P0 SYNCS.PHASECHK.TRANS64 P0, [R6+URZ+0x13240], R2 ;  /* 0x01324002060085a7 */ /* 0x000ee4000800007f */
[----:B---3--:R-:W-:Y:S05]  /*1d480*/  @!P0 BRA `(.L_x_15625) ;  /* 0xfffffffc00ec8947 */ /* 0x008fea000383ffff */
[----:B------:R-:W-:Y:S05]  /*1d490*/  BRA `(.L_x_15771) ;  /* 0xffffffb000a07947 */ /* 0x000fea000383ffff */
.L_x_15626:
        /* <DEDUP_REMOVED lines=8> */
.L_x_15773:
[----:B------:R-:W-:Y:S05]  /*1d520*/  BSYNC B0 ;  /* 0x0000000000007941 */ /* 0x000fea0003800000 */
.L_x_15772:
        /* <DEDUP_REMOVED lines=8> */
.L_x_15774:
[----:B------:R-:W-:Y:S02]  /*1d5b0*/  IMAD.MOV.U32 R13, RZ, RZ, R5 ;  /* 0x000000ffff0d7224 */ /* 0x000fe400078e0005 */
[----:B------:R-:W-:Y:S02]  /*1d5c0*/  IMAD.MOV.U32 R12, RZ, RZ, 0x1 ;  /* 0x00000001ff0c7424 */ /* 0x000fe400078e00ff */
[----:B------:R-:W-:-:S07]  /*1d5d0*/  IMAD.MOV.U32 R2, RZ, RZ, R14 ;  /* 0x000000ffff027224 */ /* 0x000fce00078e000e */
[----:B------:R-:W-:Y:S05]  /*1d5e0*/  WARPSYNC.COLLECTIVE R15, `(.L_x_15775) ;  /* 0x000000000f087348 */ /* 0x000fea0003c00000 */
[----:B------:R0:W1:Y:S02]  /*1d5f0*/  SHFL.IDX P6, R14, R13, R12, R11 ;  /* 0x0000000c0d0e7389 */ /* 0x00006400000c000b */
[----:B01----:R-:W-:Y:S01]  /*1d600*/  ENDCOLLECTIVE ;  /* 0x000000000000791b */ /* 0x003fe20003800000 */
.L_x_15775:
        /* <DEDUP_REMOVED lines=11> */
.L_x_15776:
[----:B------:R-:W-:Y:S02]  /*1d6c0*/  IMAD.MOV.U32 R13, RZ, RZ, R5 ;  /* 0x000000ffff0d7224 */ /* 0x000fe400078e0005 */
[----:B------:R-:W-:Y:S02]  /*1d6d0*/  IMAD.MOV.U32 R12, RZ, RZ, 0x2 ;  /* 0x00000002ff0c7424 */ /* 0x000fe400078e00ff */
[----:B------:R-:W-:-:S07]  /*1d6e0*/  IMAD.MOV.U32 R2, RZ, RZ, R14 ;  /* 0x000000ffff027224 */ /* 0x000fce00078e000e */
[----:B------:R-:W-:Y:S05]  /*1d6f0*/  WARPSYNC.COLLECTIVE R15, `(.L_x_15777) ;  /* 0x000000000f087348 */ /* 0x000fea0003c00000 */
[----:B------:R0:W1:Y:S02]  /*1d700*/  SHFL.IDX P6, R14, R13, R12, R11 ;  /* 0x0000000c0d0e7389 */ /* 0x00006400000c000b */
[----:B01----:R-:W-:Y:S01]  /*1d710*/  ENDCOLLECTIVE ;  /* 0x000000000000791b */ /* 0x003fe20003800000 */
.L_x_15777:
        /* <DEDUP_REMOVED lines=11> */
.L_x_15778:
[----:B------:R-:W-:Y:S02]  /*1d7d0*/  IMAD.MOV.U32 R13, RZ, RZ, R5 ;  /* 0x000000ffff0d7224 */ /* 0x000fe400078e0005 */
[----:B------:R-:W-:Y:S02]  /*1d7e0*/  IMAD.MOV.U32 R12, RZ, RZ, 0x3 ;  /* 0x00000003ff0c7424 */ /* 0x000fe400078e00ff */
[----:B------:R-:W-:-:S07]  /*1d7f0*/  IMAD.MOV.U32 R2, RZ, RZ, R14 ;  /* 0x000000ffff027224 */ /* 0x000fce00078e000e */
[----:B------:R-:W-:Y:S05]  /*1d800*/  WARPSYNC.COLLECTIVE R15, `(.L_x_15779) ;  /* 0x000000000f087348 */ /* 0x000fea0003c00000 */
[----:B------:R0:W1:Y:S02]  /*1d810*/  SHFL.IDX P6, R14, R13, R12, R11 ;  /* 0x0000000c0d0e7389 */ /* 0x00006400000c000b */
[----:B01----:R-:W-:Y:S01]  /*1d820*/  ENDCOLLECTIVE ;  /* 0x000000000000791b */ /* 0x003fe20003800000 */
.L_x_15779:
        /* <DEDUP_REMOVED lines=11> */
.L_x_15780:
[----:B------:R-:W-:Y:S02]  /*1d8e0*/  IMAD.MOV.U32 R13, RZ, RZ, R4 ;  /* 0x000000ffff0d7224 */ /* 0x000fe400078e0004 */
[----:B------:R-:W-:Y:S02]  /*1d8f0*/  IMAD.MOV.U32 R12, RZ, RZ, RZ ;  /* 0x000000ffff0c7224 */ /* 0x000fe400078e00ff */
[----:B------:R-:W-:-:S07]  /*1d900*/  IMAD.MOV.U32 R2, RZ, RZ, R14 ;  /* 0x000000ffff027224 */ /* 0x000fce00078e000e */
[----:B------:R-:W-:Y:S05]  /*1d910*/  WARPSYNC.COLLECTIVE R15, `(.L_x_15781) ;  /* 0x000000000f087348 */ /* 0x000fea0003c00000 */
[----:B------:R0:W1:Y:S02]  /*1d920*/  SHFL.IDX P6, R14, R13, R12, R11 ;  /* 0x0000000c0d0e7389 */ /* 0x00006400000c000b */
[----:B01----:R-:W-:Y:S01]  /*1d930*/  ENDCOLLECTIVE ;  /* 0x000000000000791b */ /* 0x003fe20003800000 */
.L_x_15781:
        /* <DEDUP_REMOVED lines=11> */
.L_x_15782:
[----:B------:R-:W-:Y:S01]  /*1d9f0*/  IMAD.MOV.U32 R2, RZ, RZ, R14 ;  /* 0x000000ffff027224 */ /* 0x000fe200078e000e */
[----:B------:R-:W-:Y:S06]  /*1da00*/  BRA `(.L_x_15783) ;  /* 0xffffffb0003c7947 */ /* 0x000fec000383ffff */
.L_x_15631:
[----:B0-----:R0:W3:Y:S02]  /*1da10*/  SYNCS.PHASECHK.TRANS64.TRYWAIT P2, [R2+URZ+0x13270], R0 ;  /* 0x01327000020075a7 */ /* 0x0010e4000804017f */
[----:B---3--:R-:W-:Y:S05]  /*1da20*/  @!P2 NANOSLEEP.SYNCS 0x989680 ;  /* 0x009896800000a95d */ /* 0x008fea0003900000 */
[----:B------:R-:W3:Y:S02]  /*1da30*/  @!P2 SYNCS.PHASECHK.TRANS64 P2, [R2+URZ+0x13270], R0 ;  /* 0x013270000200a5a7 */ /* 0x000ee4000804007f */
[----:B---3--:R-:W-:Y:S05]  /*1da40*/  @!P2 BRA `(.L_x_15631) ;  /* 0xfffffffc00f0a947 */ /* 0x008fea000383ffff */
[----:B------:R-:W-:Y:S05]  /*1da50*/  BRA `(.L_x_15784) ;  /* 0xffffffb000a07947 */ /* 0x000fea000383ffff */
.L_x_15633:
[----:B0-----:R0:W3:Y:S02]  /*1da60*/  SYNCS.PHASECHK.TRANS64.TRYWAIT P2, [R2+URZ+0x13260], R3 ;  /* 0x01326003020075a7 */ /* 0x0010e4000804017f */
[----:B---3--:R-:W-:Y:S05]  /*1da70*/  @!P2 NANOSLEEP.SYNCS 0x989680 ;  /* 0x009896800000a95d */ /* 0x008fea0003900000 */
[----:B------:R-:W3:Y:S02]  /*1da80*/  @!P2 SYNCS.PHASECHK.TRANS64 P2, [R2+URZ+0x13260], R3 ;  /* 0x013260030200a5a7 */ /* 0x000ee4000804007f */
[----:B---3--:R-:W-:Y:S05]  /*1da90*/  @!P2 BRA `(.L_x_15633) ;  /* 0xfffffffc00f0a947 */ /* 0x008fea000383ffff */
[----:B------:R-:W-:Y:S05]  /*1daa0*/  BRA `(.L_x_15785) ;  /* 0xffffffb000b07947 */ /* 0x000fea000383ffff */
.L_x_15641:
[----:B-1----:R1:W2:Y:S02]  /*1dab0*/  SYNCS.PHASECHK.TRANS64.TRYWAIT P1, [R0+URZ+0x13270], R3 ;  /* 0x01327003000075a7 */ /* 0x0022a4000802017f */
[----:B--2---:R-:W-:Y:S05]  /*1dac0*/  @!P1 NANOSLEEP.SYNCS 0x989680 ;  /* 0x009896800000995d */ /* 0x004fea0003900000 */
[----:B------:R-:W2:Y:S02]  /*1dad0*/  @!P1 SYNCS.PHASECHK.TRANS64 P1, [R0+URZ+0x13270], R3 ;  /* 0x01327003000095a7 */ /* 0x000ea4000802007f */
[----:B--2---:R-:W-:Y:S05]  /*1dae0*/  @!P1 BRA `(.L_x_15641) ;  /* 0xfffffffc00f09947 */ /* 0x004fea000383ffff */
[----:B------:R-:W-:Y:S05]  /*1daf0*/  BRA `(.L_x_15786) ;  /* 0xffffffb800447947 */ /* 0x000fea000383ffff */
.L_x_15643:
[----:B-1----:R1:W2:Y:S02]  /*1db00*/  SYNCS.PHASECHK.TRANS64.TRYWAIT P1, [R0+URZ+0x13260], R3 ;  /* 0x01326003000075a7 */ /* 0x0022a4000802017f */
[----:B--2---:R-:W-:Y:S05]  /*1db10*/  @!P1 NANOSLEEP.SYNCS 0x989680 ;  /* 0x009896800000995d */ /* 0x004fea0003900000 */
[----:B------:R-:W2:Y:S02]  /*1db20*/  @!P1 SYNCS.PHASECHK.TRANS64 P1, [R0+URZ+0x13260], R3 ;  /* 0x01326003000095a7 */ /* 0x000ea4000802007f */
[----:B--2---:R-:W-:Y:S05]  /*1db30*/  @!P1 BRA `(.L_x_15643) ;  /* 0xfffffffc00f09947 */ /* 0x004fea000383ffff */
[----:B------:R-:W-:Y:S05]  /*1db40*/  BRA `(.L_x_15787) ;  /* 0xffffffb800547947 */ /* 0x000fea000383ffff */
.L_x_15648:
        /* <DEDUP_REMOVED lines=8> */
.L_x_15789:
[----:B------:R-:W-:Y:S05]  /*1dbd0*/  BSYNC B0 ;  /* 0x0000000000007941 */ /* 0x000fea0003800000 */
.L_x_15788:
        /* <DEDUP_REMOVED lines=9> */
.L_x_15790:
        /* <DEDUP_REMOVED lines=18> */
.L_x_15791:
[----:B------:R-:W-:Y:S01]  /*1dd90*/  IMAD.MOV.U32 R12, RZ, RZ, 0x2 ;  /* 0x00000002ff0c7424 */ /* 0x000fe200078e00ff */
[----:B------:R-:W-:-:S05]  /*1dda0*/  SEL R7, R14, RZ, P1 ;  /* 0x000000ff0e077207 */ /* 0x000fca0000800000 */
[----:B------:R-:W-:-:S04]  /*1ddb0*/  IMAD.IADD R3, R2, 0x1, R7 ;  /* 0x0000000102037824 */ /* 0x000fc800078e0207 */
[----:B------:R-:W-:-:S07]  /*1ddc0*/  IMAD.MOV.U32 R13, RZ, RZ, R3 ;  /* 0x000000ffff0d7224 */ /* 0x000fce00078e0003 */
[----:B------:R-:W-:Y:S05]  /*1ddd0*/  WARPSYNC.COLLECTIVE R15, `(.L_x_15792) ;  /* 0x000000000f087348 */ /* 0x000fea0003c00000 */
[----:B------:R0:W1:Y:S02]  /*1dde0*/  SHFL.UP P6, R14, R13, R12, R11 ;  /* 0x0400000c0d0e7389 */ /* 0x00006400000c000b */
[----:B01----:R-:W-:Y:S01]  /*1ddf0*/  ENDCOLLECTIVE ;  /* 0x000000000000791b */ /* 0x003fe20003800000 */
.L_x_15792:
[----:B------:R-:W-:Y:S01]  /*1de00*/  IMAD.MOV.U32 R12, RZ, RZ, 0x4 ;  /* 0x00000004ff0c7424 */ /* 0x000fe200078e00ff */
[----:B------:R-:W-:-:S05]  /*1de10*/  SEL R14, R14, RZ, P2 ;  /* 0x000000ff0e0e7207 */ /* 0x000fca0001000000 */
[----:B------:R-:W-:-:S04]  /*1de20*/  IMAD.IADD R3, R3, 0x1, R14 ;  /* 0x0000000103037824 */ /* 0x000fc800078e020e */
[----:B------:R-:W-:-:S07]  /*1de30*/  IMAD.MOV.U32 R13, RZ, RZ, R3 ;  /* 0x000000ffff0d7224 */ /* 0x000fce00078e0003 */
[----:B------:R-:W-:Y:S05]  /*1de40*/  WARPSYNC.COLLECTIVE R15, `(.L_x_15793) ;  /* 0x000000000f087348 */ /* 0x000fea0003c00000 */
[----:B------:R0:W1:Y:S02]  /*1de50*/  SHFL.UP P6, R14, R13, R12, R11 ;  /* 0x0400000c0d0e7389 */ /* 0x00006400000c000b */
[----:B01----:R-:W-:Y:S01]  /*1de60*/  ENDCOLLECTIVE ;  /* 0x000000000000791b */ /* 0x003fe20003800000 */
.L_x_15793:
[----:B------:R-:W-:Y:S01]  /*1de70*/  IMAD.MOV.U32 R12, RZ, RZ, 0x8 ;  /* 0x00000008ff0c7424 */ /* 0x000fe200078e00ff */
[----:B------:R-:W-:-:S05]  /*1de80*/  SEL R14, R14, RZ, P3 ;  /* 0x000000ff0e0e7207 */ /* 0x000fca0001800000 */
[----:B------:R-:W-:-:S04]  /*1de90*/  IMAD.IADD R3, R3, 0x1, R14 ;  /* 0x0000000103037824 */ /* 0x000fc800078e020e */
[----:B------:R-:W-:-:S07]  /*1dea0*/  IMAD.MOV.U32 R13, RZ, RZ, R3 ;  /* 0x000000ffff0d7224 */ /* 0x000fce00078e0003 */
[----:B------:R-:W-:Y:S05]  /*1deb0*/  WARPSYNC.COLLECTIVE R15, `(.L_x_15794) ;  /* 0x000000000f087348 */ /* 0x000fea0003c00000 */
[----:B------:R0:W1:Y:S02]  /*1dec0*/  SHFL.UP P6, R14, R13, R12, R11 ;  /* 0x0400000c0d0e7389 */ /* 0x00006400000c000b */
[----:B01----:R-:W-:Y:S01]  /*1ded0*/  ENDCOLLECTIVE ;  /* 0x000000000000791b */ /* 0x003fe20003800000 */
.L_x_15794:
[----:B------:R-:W-:Y:S02]  /*1dee0*/  MOV R12, 0x10 ;  /* 0x00000010000c7802 */ /* 0x000fe40000000f00 */
[----:B------:R-:W-:-:S05]  /*1def0*/  SEL R14, R14, RZ, P4 ;  /* 0x000000ff0e0e7207 */ /* 0x000fca0002000000 */
[----:B------:R-:W-:-:S04]  /*1df00*/  IMAD.IADD R3, R3, 0x1, R14 ;  /* 0x0000000103037824 */ /* 0x000fc800078e020e */
[----:B------:R-:W-:-:S07]  /*1df10*/  IMAD.MOV.U32 R13, RZ, RZ, R3 ;  /* 0x000000ffff0d7224 */ /* 0x000fce00078e0003 */
[----:B------:R-:W-:Y:S05]  /*1df20*/  WARPSYNC.COLLECTIVE R15, `(.L_x_15795) ;  /* 0x000000000f087348 */ /* 0x000fea0003c00000 */
[----:B------:R0:W1:Y:S02]  /*1df30*/  SHFL.UP P6, R14, R13, R12, R11 ;  /* 0x0400000c0d0e7389 */ /* 0x00006400000c000b */
[----:B01----:R-:W-:Y:S01]  /*1df40*/  ENDCOLLECTIVE ;  /* 0x000000000000791b */ /* 0x003fe20003800000 */
.L_x_15795:
        /* <DEDUP_REMOVED lines=8> */
.L_x_15796:
[----:B------:R-:W-:Y:S05]  /*1dfd0*/  BRA `(.L_x_15797) ;  /* 0xffffffbc003c7947 */ /* 0x000fea000383ffff */
.L_x_15653:
        /* <DEDUP_REMOVED lines=8> */
.L_x_15799:
[----:B------:R-:W-:Y:S05]  /*1e060*/  BSYNC B0 ;  /* 0x0000000000007941 */ /* 0x000fea0003800000 */
.L_x_15798:
        /* <DEDUP_REMOVED lines=9> */
.L_x_15800:
[----:B------:R-:W-:Y:S01]  /*1e100*/  IMAD.MOV.U32 R12, RZ, RZ, 0x4 ;  /* 0x00000004ff0c7424 */ /* 0x000fe200078e00ff */
[----:B------:R-:W-:-:S05]  /*1e110*/  SEL R14, R14, RZ, P2 ;  /* 0x000000ff0e0e7207 */ /* 0x000fca0001000000 */
[----:B------:R-:W-:-:S04]  /*1e120*/  IMAD.IADD R3, R3, 0x1, R14 ;  /* 0x0000000103037824 */ /* 0x000fc800078e020e */
[----:B------:R-:W-:-:S07]  /*1e130*/  IMAD.MOV.U32 R13, RZ, RZ, R3 ;  /* 0x000000ffff0d7224 */ /* 0x000fce00078e0003 */
[----:B------:R-:W-:Y:S05]  /*1e140*/  WARPSYNC.COLLECTIVE R15, `(.L_x_15801) ;  /* 0x000000000f087348 */ /* 0x000fea0003c00000 */
[----:B------:R0:W1:Y:S02]  /*1e150*/  SHFL.UP P6, R14, R13, R12, R11 ;  /* 0x0400000c0d0e7389 */ /* 0x00006400000c000b */
[----:B01----:R-:W-:Y:S01]  /*1e160*/  ENDCOLLECTIVE ;  /* 0x000000000000791b */ /* 0x003fe20003800000 */
.L_x_15801:
[----:B------:R-:W-:Y:S01]  /*1e170*/  IMAD.MOV.U32 R12, RZ, RZ, 0x8 ;  /* 0x00000008ff0c7424 */ /* 0x000fe200078e00ff */
[----:B------:R-:W-:-:S05]  /*1e180*/  SEL R14, R14, RZ, P3 ;  /* 0x000000ff0e0e7207 */ /* 0x000fca0001800000 */
[----:B------:R-:W-:-:S04]  /*1e190*/  IMAD.IADD R3, R3, 0x1, R14 ;  /* 0x0000000103037824 */ /* 0x000fc800078e020e */
[----:B------:R-:W-:-:S07]  /*1e1a0*/  IMAD.MOV.U32 R13, RZ, RZ, R3 ;  /* 0x000000ffff0d7224 */ /* 0x000fce00078e0003 */
[----:B------:R-:W-:Y:S05]  /*1e1b0*/  WARPSYNC.COLLECTIVE R15, `(.L_x_15802) ;  /* 0x000000000f087348 */ /* 0x000fea0003c00000 */
[----:B------:R0:W1:Y:S02]  /*1e1c0*/  SHFL.UP P6, R14, R13, R12, R11 ;  /* 0x0400000c0d0e7389 */ /* 0x00006400000c000b */
[----:B01----:R-:W-:Y:S01]  /*1e1d0*/  ENDCOLLECTIVE ;  /* 0x000000000000791b */ /* 0x003fe20003800000 */
.L_x_15802:
[----:B------:R-:W-:Y:S02]  /*1e1e0*/  MOV R12, 0x10 ;  /* 0x00000010000c7802 */ /* 0x000fe40000000f00 */
[----:B------:R-:W-:-:S05]  /*1e1f0*/  SEL R14, R14, RZ, P4 ;  /* 0x000000ff0e0e7207 */ /* 0x000fca0002000000 */
[----:B------:R-:W-:-:S04]  /*1e200*/  IMAD.IADD R3, R3, 0x1, R14 ;  /* 0x0000000103037824 */ /* 0x000fc800078e020e */
[----:B------:R-:W-:-:S07]  /*1e210*/  IMAD.MOV.U32 R13, RZ, RZ, R3 ;  /* 0x000000ffff0d7224 */ /* 0x000fce00078e0003 */
[----:B------:R-:W-:Y:S05]  /*1e220*/  WARPSYNC.COLLECTIVE R15, `(.L_x_15803) ;  /* 0x000000000f087348 */ /* 0x000fea0003c00000 */
[----:B------:R0:W1:Y:S02]  /*1e230*/  SHFL.UP P6, R14, R13, R12, R11 ;  /* 0x0400000c0d0e7389 */ /* 0x00006400000c000b */
[----:B01----:R-:W-:Y:S01]  /*1e240*/  ENDCOLLECTIVE ;  /* 0x000000000000791b */ /* 0x003fe20003800000 */
.L_x_15803:
        /* <DEDUP_REMOVED lines=8> */
.L_x_15804:
[----:B------:R-:W-:Y:S05]  /*1e2d0*/  BRA `(.L_x_15805) ;  /* 0xffffffbc00187947 */ /* 0x000fea000383ffff */
.L_x_15655:
[----:B------:R-:W-:Y:S01]  /*1e2e0*/  BSSY B0, `(.L_x_15806) ;  /* 0x0000006000007945 */ /* 0x000fe20003800000 */
[----:B------:R-:W-:Y:S01]  /*1e2f0*/  PLOP3.LUT P6, PT, P6, PT, PT, 0x8, 0x0 ;  /* 0x000000000000781c */ /* 0x000fe200037ce170 */
[----:B------:R-:W-:-:S12]  /*1e300*/  IMAD.MOV.U32 R15, RZ, RZ, -0x1 ;  /* 0xffffffffff0f7424 */ /* 0x000fd800078e00ff */
[----:B01---5:R-:W-:Y:S05]  /*1e310*/  WARPSYNC.COLLECTIVE R15, `(.L_x_15807) ;  /* 0x000000000f087348 */ /* 0x023fea0003c00000 */
[----:B------:R-:W-:Y:S01]  /*1e320*/  VOTE.ANY R14, PT, P6 ;  /* 0x00000000000e7806 */ /* 0x000fe200030e0100 */
[----:B01---5:R-:W-:Y:S06]  /*1e330*/  ENDCOLLECTIVE ;  /* 0x000000000000791b */ /* 0x023fec0003800000 */
.L_x_15807:
[----:B------:R-:W-:Y:S05]  /*1e340*/  BSYNC B0 ;  /* 0x0000000000007941 */ /* 0x000fea0003800000 */
.L_x_15806:
        /* <DEDUP_REMOVED lines=9> */
.L_x_15808:
[----:B------:R-:W-:Y:S01]  /*1e3e0*/  IMAD.MOV.U32 R17, RZ, RZ, R14 ;  /* 0x000000ffff117224 */ /* 0x000fe200078e000e */
[----:B------:R-:W-:Y:S06]  /*1e3f0*/  BRA `(.L_x_15809) ;  /* 0xffffffbc00087947 */ /* 0x000fec000383ffff */
.L_x_15657:
[----:B------:R-:W-:Y:S01]  /*1e400*/  BSSY B0, `(.L_x_15810) ;  /* 0x0000007000007945 */ /* 0x000fe20003800000 */
[----:B------:R-:W-:Y:S02]  /*1e410*/  IMAD.MOV.U32 R13, RZ, RZ, R3 ;  /* 0x000000ffff0d7224 */ /* 0x000fe400078e0003 */
[----:B0-----:R-:W-:Y:S02]  /*1e420*/  IMAD.MOV.U32 R11, RZ, RZ, 0x1f ;  /* 0x0000001fff0b7424 */ /* 0x001fe400078e00ff */
[----:B------:R-:W-:-:S07]  /*1e430*/  IMAD.MOV.U32 R15, RZ, RZ, -0x1 ;  /* 0xffffffffff0f7424 */ /* 0x000fce00078e00ff */
[----:B-123-5:R-:W-:Y:S05]  /*1e440*/  WARPSYNC.COLLECTIVE R15, `(.L_x_15811) ;  /* 0x000000000f087348 */ /* 0x02efea0003c00000 */
[----:B------:R0:W4:Y:S02]  /*1e450*/  SHFL.IDX P6, R14, R13, R12, R11 ;  /* 0x0000000c0d0e7389 */ /* 0x00012400000c000b */
[----:B012345:R-:W-:Y:S01]  /*1e460*/  ENDCOLLECTIVE ;  /* 0x000000000000791b */ /* 0x03ffe20003800000 */
.L_x_15811:
[----:B------:R-:W-:Y:S05]  /*1e470*/  BSYNC B0 ;  /* 0x0000000000007941 */ /* 0x000fea0003800000 */
.L_x_15810:
[----:B------:R-:W-:Y:S01]  /*1e480*/  IMAD.MOV.U32 R5, RZ, RZ, R14 ;  /* 0x000000ffff057224 */ /* 0x000fe200078e000e */
[----:B------:R-:W-:Y:S06]  /*1e490*/  BRA `(.L_x_15656) ;  /* 0xffffffb800fc7947 */ /* 0x000fec000383ffff */
.L_x_15661:
[----:B-1----:R1:W2:Y:S02]  /*1e4a0*/  SYNCS.PHASECHK.TRANS64.TRYWAIT P0, [R5+URZ+0x13220], R0 ;  /* 0x01322000050075a7 */ /* 0x0022a4000800017f */
[----:B--2---:R-:W-:Y:S05]  /*1e4b0*/  @!P0 NANOSLEEP.SYNCS 0x989680 ;  /* 0x009896800000895d */ /* 0x004fea0003900000 */
[----:B------:R-:W2:Y:S02]  /*1e4c0*/  @!P0 SYNCS.PHASECHK.TRANS64 P0, [R5+URZ+0x13220], R0 ;  /* 0x01322000050085a7 */ /* 0x000ea4000800007f */
[----:B--2---:R-:W-:Y:S05]  /*1e4d0*/  @!P0 BRA `(.L_x_15661) ;  /* 0xfffffffc00f08947 */ /* 0x004fea000383ffff */
[----:B------:R-:W-:Y:S05]  /*1e4e0*/  BRA `(.L_x_15812) ;  /* 0xffffffc0007c7947 */ /* 0x000fea000383ffff */
.L_x_15662:
        /* <DEDUP_REMOVED lines=11> */
.L_x_15814:
[----:B------:R-:W-:Y:S05]  /*1e5a0*/  BSYNC B0 ;  /* 0x0000000000007941 */ /* 0x000fea0003800000 */
.L_x_15813:
[----:B------:R-:W-:Y:S05]  /*1e5b0*/  BRA `(.L_x_15815) ;  /* 0xffffffc000647947 */ /* 0x000fea000383ffff */
.L_x_15663:
[----:B------:R-:W-:Y:S01]  /*1e5c0*/  BSSY B0, `(.L_x_15816) ;  /* 0x0000006000007945 */ /* 0x000fe20003800000 */
[----:B------:R-:W-:-:S07]  /*1e5d0*/  IMAD.MOV.U32 R15, RZ, RZ, -0x1 ;  /* 0xffffffffff0f7424 */ /* 0x000fce00078e00ff */
[----:B01---5:R-:W-:Y:S05]  /*1e5e0*/  WARPSYNC.COLLECTIVE R15, `(.L_x_15817) ;  /* 0x000000000f0c7348 */ /* 0x023fea0003c00000 */
[----:B------:R-:W-:Y:S02]  /*1e5f0*/  ELECT P6, UR62, PT ;  /* 0x00000000003e782f */ /* 0x000fe400038c0000 */
[----:B------:R-:W-:Y:S01]  /*1e600*/  MOV R14, UR62 ;  /* 0x0000003e000e7c02 */ /* 0x000fe20008000f00 */
[----:B01---5:R-:W-:Y:S10]  /*1e610*/  ENDCOLLECTIVE ;  /* 0x000000000000791b */ /* 0x023ff40003800000 */
.L_x_15817:
[----:B------:R-:W-:Y:S05]  /*1e620*/  BSYNC B0 ;  /* 0x0000000000007941 */ /* 0x000fea0003800000 */
.L_x_15816:
[----:B------:R-:W-:Y:S05]  /*1e630*/  BRA `(.L_x_15818) ;  /* 0xffffffc000587947 */ /* 0x000fea000383ffff */
.L_x_15665:
[----:B-1----:R1:W2:Y:S02]  /*1e640*/  SYNCS.PHASECHK.TRANS64.TRYWAIT P1, [R4+URZ+0x13240], R3 ;  /* 0x01324003040075a7 */ /* 0x0022a4000802017f */
[----:B--2---:R-:W-:Y:S05]  /*1e650*/  @!P1 NANOSLEEP.SYNCS 0x989680 ;  /* 0x009896800000995d */ /* 0x004fea0003900000 */
[----:B------:R-:W2:Y:S02]  /*1e660*/  @!P1 SYNCS.PHASECHK.TRANS64 P1, [R4+URZ+0x13240], R3 ;  /* 0x01324003040095a7 */ /* 0x000ea4000802007f */
[----:B--2---:R-:W-:Y:S05]  /*1e670*/  @!P1 BRA `(.L_x_15665) ;  /* 0xfffffffc00f09947 */ /* 0x004fea000383ffff */
[----:B------:R-:W-:Y:S05]  /*1e680*/  BRA `(.L_x_15819) ;  /* 0xffffffc000807947 */ /* 0x000fea000383ffff */
.L_x_15667:
[----:B--2---:R2:W3:Y:S02]  /*1e690*/  SYNCS.PHASECHK.TRANS64.TRYWAIT P1, [R5+URZ+0x13240], R0 ;  /* 0x01324000050075a7 */ /* 0x0044e4000802017f */
[----:B---3--:R-:W-:Y:S05]  /*1e6a0*/  @!P1 NANOSLEEP.SYNCS 0x989680 ;  /* 0x009896800000995d */ /* 0x008fea0003900000 */
[----:B------:R-:W3:Y:S02]  /*1e6b0*/  @!P1 SYNCS.PHASECHK.TRANS64 P1, [R5+URZ+0x13240], R0 ;  /* 0x01324000050095a7 */ /* 0x000ee4000802007f */
[----:B---3--:R-:W-:Y:S05]  /*1e6c0*/  @!P1 BRA `(.L_x_15667) ;  /* 0xfffffffc00f09947 */ /* 0x008fea000383ffff */
[----:B------:R-:W-:Y:S05]  /*1e6d0*/  BRA `(.L_x_15820) ;  /* 0xffffffc000907947 */ /* 0x000fea000383ffff */
.L_x_15669:
[----:B---3--:R3:W4:Y:S02]  /*1e6e0*/  SYNCS.PHASECHK.TRANS64.TRYWAIT P1, [R4+URZ+0x13260], R3 ;  /* 0x01326003040075a7 */ /* 0x008724000802017f */
[----:B----4-:R-:W-:Y:S05]  /*1e6f0*/  @!P1 NANOSLEEP.SYNCS 0x989680 ;  /* 0x009896800000995d */ /* 0x010fea0003900000 */
[----:B------:R-:W4:Y:S02]  /*1e700*/  @!P1 SYNCS.PHASECHK.TRANS64 P1, [R4+URZ+0x13260], R3 ;  /* 0x01326003040095a7 */ /* 0x000f24000802007f */
[----:B----4-:R-:W-:Y:S05]  /*1e710*/  @!P1 BRA `(.L_x_15669) ;  /* 0xfffffffc00f09947 */ /* 0x010fea000383ffff */
[----:B------:R-:W-:Y:S05]  /*1e720*/  BRA `(.L_x_15821) ;  /* 0xffffffc0008c7947 */ /* 0x000fea000383ffff */
.L_x_15671:
[----:B----4-:R4:W0:Y:S02]  /*1e730*/  SYNCS.PHASECHK.TRANS64.TRYWAIT P1, [R5+URZ+0x13260], R0 ;  /* 0x01326000050075a7 */ /* 0x010824000802017f */
[----:B0-----:R-:W-:Y:S05]  /*1e740*/  @!P1 NANOSLEEP.SYNCS 0x989680 ;  /* 0x009896800000995d */ /* 0x001fea0003900000 */
[----:B------:R-:W0:Y:S02]  /*1e750*/  @!P1 SYNCS.PHASECHK.TRANS64 P1, [R5+URZ+0x13260], R0 ;  /* 0x01326000050095a7 */ /* 0x000e24000802007f */
[----:B0-----:R-:W-:Y:S05]  /*1e760*/  @!P1 BRA `(.L_x_15671) ;  /* 0xfffffffc00f09947 */ /* 0x001fea000383ffff */
[----:B------:R-:W-:Y:S05]  /*1e770*/  BRA `(.L_x_15822) ;  /* 0xffffffc000887947 */ /* 0x000fea000383ffff */
.L_x_15673:
[----:B------:R0:W0:Y:S02]  /*1e780*/  SYNCS.PHASECHK.TRANS64.TRYWAIT P1, [R4+URZ+0x13280], R3 ;  /* 0x01328003040075a7 */ /* 0x000024000802017f */
[----:B0-----:R-:W-:Y:S05]  /*1e790*/  @!P1 NANOSLEEP.SYNCS 0x989680 ;  /* 0x009896800000995d */ /* 0x001fea0003900000 */
[----:B------:R-:W0:Y:S02]  /*1e7a0*/  @!P1 SYNCS.PHASECHK.TRANS64 P1, [R4+URZ+0x13280], R3 ;  /* 0x01328003040095a7 */ /* 0x000e24000802007f */
[----:B0-----:R-:W-:Y:S05]  /*1e7b0*/  @!P1 BRA `(.L_x_15673) ;  /* 0xfffffffc00f09947 */ /* 0x001fea000383ffff */
[----:B------:R-:W-:Y:S05]  /*1e7c0*/  BRA `(.L_x_15823) ;  /* 0xffffffc000847947 */ /* 0x000fea000383ffff */
.L_x_15824:
        /* <DEDUP_REMOVED lines=11> */
.L_x_15869:


//--------------------- .nv.global.init           --------------------------
	.section	.nv.global.init,"aw",@progbits
	.align	4
.nv.global.init:
	.type		_ZZN5flash28permute_output_fp8_VcolmajorIN4cute6TensorINS1_11ArrayEngineIN7cutlass10bfloat16_tELm96EEENS1_6LayoutINS1_5tupleIJNS8_IJNS1_1CILi2EEESA_NS9_ILi24EEEEEENS9_ILi1EEESD_EEENS8_IJNS8_IJSD_SA_NS9_ILi4EEEEEENS9_ILi0EEESH_EEEEEEEEEvRT_E9upper_map,@object
	.size		_ZZN5flash28permute_output_fp8_VcolmajorIN4cute6TensorINS1_11ArrayEngineIN7cutlass10bfloat16_tELm96EEENS1_6LayoutINS1_5tupleIJNS8_IJNS1_1CILi2EEESA_NS9_ILi24EEEEEENS9_ILi1EEESD_EEENS8_IJNS8_IJSD_SA_NS9_ILi4EEEEEENS9_ILi0EEESH_EEEEEEEEEvRT_E9upper_map,(_ZZN5flash28permute_output_fp8_VcolmajorIN4cute6TensorINS1_11ArrayEngineIN7cutlass10bfloat16_tELm32EEENS1_6LayoutINS1_5tupleIJNS8_IJNS1_1CILi2EEESA_NS9_ILi8EEEEEENS9_ILi1EEESD_EEENS8_IJNS8_IJSD_SA_NS9_ILi4EEEEEENS9_ILi0EEESH_EEEEEEEEEvRT_E9upper_map - _ZZN5flash28permute_output_fp8_VcolmajorIN4cute6TensorINS1_11ArrayEngineIN7cutlass10bfloat16_tELm96EEENS1_6LayoutINS1_5tupleIJNS8_IJNS1_1CILi2EEESA_NS9_ILi24EEEEEENS9_ILi1EEESD_EEENS8_IJNS8_IJSD_SA_NS9_ILi4EEEEEENS9_ILi0EEESH_EEEEEEEEEvRT_E9upper_map)
_ZZN5flash28permute_output_fp8_VcolmajorIN4cute6TensorINS1_11ArrayEngineIN7cutlass10bfloat16_tELm96EEENS1_6LayoutINS1_5tupleIJNS8_IJNS1_1CILi2EEESA_NS9_ILi24EEEEEENS9_ILi1EEESD_EEENS8_IJNS8_IJSD_SA_NS9_ILi4EEEEEENS9_ILi0EEESH_EEEEEEEEEvRT_E9upper_map:
        /*0000*/ 	.byte	0x00, 0x00, 0x00, 0x00, 0x02, 0x00, 0x00, 0x00, 0x03, 0x00, 0x00, 0x00, 0x01, 0x00, 0x00, 0x00
	.type		_ZZN5flash28permute_output_fp8_VcolmajorIN4cute6TensorINS1_11ArrayEngineIN7cutlass10bfloat16_tELm32EEENS1_6LayoutINS1_5tupleIJNS8_IJNS1_1CILi2EEESA_NS9_ILi8EEEEEENS9_ILi1EEESD_EEENS8_IJNS8_IJSD_SA_NS9_ILi4EEEEEENS9_ILi0EEESH_EEEEEEEEEvRT_E9upper_map,@object
	.size		_ZZN5flash28permute_output_fp8_VcolmajorIN4cute6TensorINS1_11ArrayEngineIN7cutlass10bfloat16_tELm32EEENS1_6LayoutINS1_5tupleIJNS8_IJNS1_1CILi2EEESA_NS9_ILi8EEEEEENS9_ILi1EEESD_EEENS8_IJNS8_IJSD_SA_NS9_ILi4EEEEEENS9_ILi0EEESH_EEEEEEEEEvRT_E9upper_map,(_ZZN5flash28permute_output_fp8_VcolmajorIN4cute6TensorINS1_11ArrayEngineIN7cutlass10bfloat16_tELm128EEENS1_6LayoutINS1_5tupleIJNS8_IJNS1_1CILi2EEESA_NS9_ILi32EEEEEENS9_ILi1EEESD_EEENS8_IJNS8_IJSD_SA_NS9_ILi4EEEEEENS9_ILi0EEESH_EEEEEEEEEvRT_E9upper_map - _ZZN5flash28permute_output_fp8_VcolmajorIN4cute6TensorINS1_11ArrayEngineIN7cutlass10bfloat16_tELm32EEENS1_6LayoutINS1_5tupleIJNS8_IJNS1_1CILi2EEESA_NS9_ILi8EEEEEENS9_ILi1EEESD_EEENS8_IJNS8_IJSD_SA_NS9_ILi4EEEEEENS9_ILi0EEESH_EEEEEEEEEvRT_E9upper_map)
_ZZN5flash28permute_output_fp8_VcolmajorIN4cute6TensorINS1_11ArrayEngineIN7cutlass10bfloat16_tELm32EEENS1_6LayoutINS1_5tupleIJNS8_IJNS1_1CILi2EEESA_NS9_ILi8EEEEEENS9_ILi1EEESD_EEENS8_IJNS8_IJSD_SA_NS9_ILi4EEEEEENS9_ILi0EEESH_EEEEEEEEEvRT_E9upper_map:
        /*0010*/ 	.byte	0x00, 0x00, 0x00, 0x00, 0x02, 0x00, 0x00, 0x00, 0x03, 0x00, 0x00, 0x00, 0x01, 0x00, 0x00, 0x00
	.type		_ZZN5flash28permute_output_fp8_VcolmajorIN4cute6TensorINS1_11ArrayEngineIN7cutlass10bfloat16_tELm128EEENS1_6LayoutINS1_5tupleIJNS8_IJNS1_1CILi2EEESA_NS9_ILi32EEEEEENS9_ILi1EEESD_EEENS8_IJNS8_IJSD_SA_NS9_ILi4EEEEEENS9_ILi0EEESH_EEEEEEEEEvRT_E9upper_map,@object
	.size		_ZZN5flash28permute_output_fp8_VcolmajorIN4cute6TensorINS1_11ArrayEngineIN7cutlass10bfloat16_tELm128EEENS1_6LayoutINS1_5tupleIJNS8_IJNS1_1CILi2EEESA_NS9_ILi32EEEEEENS9_ILi1EEESD_EEENS8_IJNS8_IJSD_SA_NS9_ILi4EEEEEENS9_ILi0EEESH_EEEEEEEEEvRT_E9upper_map,(_ZZN5flash28permute_output_fp8_VcolmajorIN4cute6TensorINS1_11ArrayEngineIN7cutlass10bfloat16_tELm64EEENS1_6LayoutINS1_5tupleIJNS8_IJNS1_1CILi2EEESA_NS9_ILi16EEEEEENS9_ILi1EEESD_EEENS8_IJNS8_IJSD_SA_NS9_ILi4EEEEEENS9_ILi0EEESH_EEEEEEEEEvRT_E9upper_map - _ZZN5flash28permute_output_fp8_VcolmajorIN4cute6TensorINS1_11ArrayEngineIN7cutlass10bfloat16_tELm128EEENS1_6LayoutINS1_5tupleIJNS8_IJNS1_1CILi2EEESA_NS9_ILi32EEEEEENS9_ILi1EEESD_EEENS8_IJNS8_IJSD_SA_NS9_ILi4EEEEEENS9_ILi0EEESH_EEEEEEEEEvRT_E9upper_map)
_ZZN5flash28permute_output_fp8_VcolmajorIN4cute6TensorINS1_11ArrayEngineIN7cutlass10bfloat16_tELm128EEENS1_6LayoutINS1_5tupleIJNS8_IJNS1_1CILi2EEESA_NS9_ILi32EEEEEENS9_ILi1EEESD_EEENS8_IJNS8_IJSD_SA_NS9_ILi4EEEEEENS9_ILi0EEESH_EEEEEEEEEvRT_E9upper_map:
        /*0020*/ 	.byte	0x00, 0x00, 0x00, 0x00, 0x02, 0x00, 0x00, 0x00, 0x03, 0x00, 0x00, 0x00, 0x01, 0x00, 0x00, 0x00
	.type		_ZZN5flash28permute_output_fp8_VcolmajorIN4cute6TensorINS1_11ArrayEngineIN7cutlass10bfloat16_tELm64EEENS1_6LayoutINS1_5tupleIJNS8_IJNS1_1CILi2EEESA_NS9_ILi16EEEEEENS9_ILi1EEESD_EEENS8_IJNS8_IJSD_SA_NS9_ILi4EEEEEENS9_ILi0EEESH_EEEEEEEEEvRT_E9upper_map,@object
	.size		_ZZN5flash28permute_output_fp8_VcolmajorIN4cute6TensorINS1_11ArrayEngineIN7cutlass10bfloat16_tELm64EEENS1_6LayoutINS1_5tupleIJNS8_IJNS1_1CILi2EEESA_NS9_ILi16EEEEEENS9_ILi1EEESD_EEENS8_IJNS8_IJSD_SA_NS9_ILi4EEEEEENS9_ILi0EEESH_EEEEEEEEEvRT_E9upper_map,(_ZZN5flash28permute_output_fp8_VcolmajorIN4cute6TensorINS1_11ArrayEngineIN7cutlass10bfloat16_tELm48EEENS1_6LayoutINS1_5tupleIJNS8_IJNS1_1CILi2EEESA_NS9_ILi12EEEEEENS9_ILi1EEESD_EEENS8_IJNS8_IJSD_SA_NS9_ILi4EEEEEENS9_ILi0EEESH_EEEEEEEEEvRT_E9upper_map - _ZZN5flash28permute_output_fp8_VcolmajorIN4cute6TensorINS1_11ArrayEngineIN7cutlass10bfloat16_tELm64EEENS1_6LayoutINS1_5tupleIJNS8_IJNS1_1CILi2EEESA_NS9_ILi16EEEEEENS9_ILi1EEESD_EEENS8_IJNS8_IJSD_SA_NS9_ILi4EEEEEENS9_ILi0EEESH_EEEEEEEEEvRT_E9upper_map)
_ZZN5flash28permute_output_fp8_VcolmajorIN4cute6TensorINS1_11ArrayEngineIN7cutlass10bfloat16_tELm64EEENS1_6LayoutINS1_5tupleIJNS8_IJNS1_1CILi2EEESA_NS9_ILi16EEEEEENS9_ILi1EEESD_EEENS8_IJNS8_IJSD_SA_NS9_ILi4EEEEEENS9_ILi0EEESH_EEEEEEEEEvRT_E9upper_map:
        /*0030*/ 	.byte	0x00, 0x00, 0x00, 0x00, 0x02, 0x00, 0x00, 0x00, 0x03, 0x00, 0x00, 0x00, 0x01, 0x00, 0x00, 0x00
	.type		_ZZN5flash28permute_output_fp8_VcolmajorIN4cute6TensorINS1_11ArrayEngineIN7cutlass10bfloat16_tELm48EEENS1_6LayoutINS1_5tupleIJNS8_IJNS1_1CILi2EEESA_NS9_ILi12EEEEEENS9_ILi1EEESD_EEENS8_IJNS8_IJSD_SA_NS9_ILi4EEEEEENS9_ILi0EEESH_EEEEEEEEEvRT_E9upper_map,@object
	.size		_ZZN5flash28permute_output_fp8_VcolmajorIN4cute6TensorINS1_11ArrayEngineIN7cutlass10bfloat16_tELm48EEENS1_6LayoutINS1_5tupleIJNS8_IJNS1_1CILi2EEESA_NS9_ILi12EEEEEENS9_ILi1EEESD_EEENS8_IJNS8_IJSD_SA_NS9_ILi4EEEEEENS9_ILi0EEESH_EEEEEEEEEvRT_E9upper_map,($str$23 - _ZZN5flash28permute_output_fp8_VcolmajorIN4cute6TensorINS1_11ArrayEngineIN7cutlass10bfloat16_tELm48EEENS1_6LayoutINS1_5tupleIJNS8_IJNS1_1CILi2EEESA_NS9_ILi12EEEEEENS9_ILi1EEESD_EEENS8_IJNS8_IJSD_SA_NS9_ILi4EEEEEENS9_ILi0EEESH_EEEEEEEEEvRT_E9upper_map)
_ZZN5flash28permute_output_fp8_VcolmajorIN4cute6TensorINS1_11ArrayEngineIN7cutlass10bfloat16_tELm48EEENS1_6LayoutINS1_5tupleIJNS8_IJNS1_1CILi2EEESA_NS9_ILi12EEEEEENS9_ILi1EEESD_EEENS8_IJNS8_IJSD_SA_NS9_ILi4EEEEEENS9_ILi0EEESH_EEEEEEEEEvRT_E9upper_map:
        /*0040*/ 	.byte	0x00, 0x00, 0x00, 0x00, 0x02, 0x00, 0x00, 0x00, 0x03, 0x00, 0x00, 0x00, 0x01, 0x00, 0x00, 0x00
	.type		$str$23,@object
	.size		$str$23,($str$24 - $str$23)
$str$23:
        /*0050*/ 	.byte	0x28, 0x61, 0x64, 0x64, 0x72, 0x65, 0x73, 0x73, 0x20, 0x26, 0x20, 0x6d, 0x61, 0x73, 0x6b, 0x29
        /*0060*/ 	.byte	0x20, 0x3d, 0x3d, 0x20, 0x30, 0x00
	.type		$str$24,@object
	.size		$str$24,(__unnamed_5 - $str$24)
$str$24:
        /*0066*/ 	.byte	0x2f, 0x74, 0x6d, 0x70, 0x2f, 0x6f, 0x73, 0x73, 0x5f, 0x6b, 0x65, 0x72, 0x6e, 0x65, 0x6c, 0x73
        /*0076*/ 	.byte	0x5f, 0x73, 0x72, 0x63, 0x2f, 0x66, 0x6c, 0x61, 0x73, 0x68, 0x5f, 0x61, 0x74, 0x74, 0x65, 0x6e
        /*0086*/ 	.byte	0x74, 0x69, 0x6f, 0x6e, 0x2f, 0x63, 0x73, 0x72, 0x63, 0x2f, 0x63, 0x75, 0x74, 0x6c, 0x61, 0x73
        /*0096*/ 	.byte	0x73, 0x2f, 0x69, 0x6e, 0x63, 0x6c, 0x75, 0x64, 0x65, 0x2f, 0x63, 0x75, 0x74, 0x65, 0x2f, 0x70
        /*00a6*/ 	.byte	0x6f, 0x69, 0x6e, 0x74, 0x65, 0x72, 0x5f, 0x66, 0x6c, 0x61, 0x67, 0x67, 0x65, 0x64, 0x2e, 0x68
        /*00b6*/ 	.byte	0x70, 0x70, 0x00
	.type		__unnamed_5,@object
	.size		__unnamed_5,(__unnamed_37 - __unnamed_5)
__unnamed_5:
        /* <DEDUP_REMOVED lines=24> */
        /*0239*/ 	.byte	0x26, 0x5d, 0x00
	.type		__unnamed_37,@object
	.size		__unnamed_37,(__unnamed_17 - __unnamed_37)
__unnamed_37:
        /* <DEDUP_REMOVED lines=25> */
	.type		__unnamed_17,@object
	.size		__unnamed_17,(__unnamed_12 - __unnamed_17)
__unnamed_17:
        /* <DEDUP_REMOVED lines=24> */
        /*053f*/ 	.byte	0x3e, 0x3e, 0x20, 0x26, 0x5d, 0x00
	.type		__unnamed_12,@object
	.size		__unnamed_12,(__unnamed_11 - __unnamed_12)
__unnamed_12:
        /* <DEDUP_REMOVED lines=25> */
	.type		__unnamed_11,@object
	.size		__unnamed_11,(__unnamed_18 - __unnamed_11)
__unnamed_11:
        /* <DEDUP_REMOVED lines=25> */
	.type		__unnamed_18,@object
	.size		__unnamed_18,(__unnamed_23 - __unnamed_18)
__unnamed_18:
        /* <DEDUP_REMOVED lines=25> */
	.type		__unnamed_23,@object
	.size		__unnamed_23,(__unnamed_6 - __unnamed_23)
__unnamed_23:
        /* <DEDUP_REMOVED lines=25> */
	.type		__unnamed_6,@object
	.size		__unnamed_6,(__unnamed_32 - __unnamed_6)
__unnamed_6:
        /* <DEDUP_REMOVED lines=25> */
	.type		__unnamed_32,@object
	.size		__unnamed_32,(__unnamed_4 - __unnamed_32)
__unnamed_32:
        /* <DEDUP_REMOVED lines=24> */
        /*0e63*/ 	.byte	0x34, 0x3e, 0x3e, 0x3e, 0x3e, 0x3e, 0x20, 0x26, 0x5d, 0x00
	.type		__unnamed_4,@object
	.size		__unnamed_4,(__unnamed_35 - __unnamed_4)
__unnamed_4:
        /* <DEDUP_REMOVED lines=28> */
        /*102d*/ 	.byte	0x3a, 0x43, 0x3c, 0x31, 0x30, 0x32, 0x34, 0x30, 0x3e, 0x3e, 0x3e, 0x3e, 0x3e, 0x5d, 0x00
	.type		__unnamed_35,@object
	.size		__unnamed_35,(__unnamed_2 - __unnamed_35)
__unnamed_35:
        /* <DEDUP_REMOVED lines=29> */
	.type		__unnamed_2,@object
	.size		__unnamed_2,(__unnamed_3 - __unnamed_2)
__unnamed_2:
        /* <DEDUP_REMOVED lines=29> */
	.type		__unnamed_3,@object
	.size		__unnamed_3,(__unnamed_1 - __unnamed_3)
__unnamed_3:
        /* <DEDUP_REMOVED lines=29> */
        /*15aa*/ 	.byte	0x00
	.type		__unnamed_1,@object
	.size		__unnamed_1,(__unnamed_10 - __unnamed_1)
__unnamed_1:
        /* <DEDUP_REMOVED lines=30> */
	.type		__unnamed_10,@object
	.size		__unnamed_10,(__unnamed_27 - __unnamed_10)
__unnamed_10:
        /* <DEDUP_REMOVED lines=29> */
        /*194c*/ 	.byte	0x5d, 0x00
	.type		__unnamed_27,@object
	.size		__unnamed_27,(__unnamed_8 - __unnamed_27)
__unnamed_27:
        /* <DEDUP_REMOVED lines=30> */
	.type		__unnamed_8,@object
	.size		__unnamed_8,(__unnamed_15 - __unnamed_8)
__unnamed_8:
        /* <DEDUP_REMOVED lines=30> */
	.type		__unnamed_15,@object
	.size		__unnamed_15,(__unnamed_25 - __unnamed_15)
__unnamed_15:
        /* <DEDUP_REMOVED lines=30> */
	.type		__unnamed_25,@object
	.size		__unnamed_25,(__unnamed_21 - __unnamed_25)
__unnamed_25:
        /* <DEDUP_REMOVED lines=30> */
	.type		__unnamed_21,@object
	.size		__unnamed_21,(__unnamed_14 - __unnamed_21)
__unnamed_21:
        /* <DEDUP_REMOVED lines=30> */
	.type		__unnamed_14,@object
	.size		__unnamed_14,(__unnamed_9 - __unnamed_14)
__unnamed_14:
        /* <DEDUP_REMOVED lines=30> */
	.type		__unnamed_9,@object
	.size		__unnamed_9,(__unnamed_30 - __unnamed_9)
__unnamed_9:
        /* <DEDUP_REMOVED lines=30> */
	.type		__unnamed_30,@object
	.size		__unnamed_30,(__unnamed_16 - __unnamed_30)
__unnamed_30:
        /* <DEDUP_REMOVED lines=30> */
	.type		__unnamed_16,@object
	.size		__unnamed_16,(__unnamed_26 - __unnamed_16)
__unnamed_16:
        /* <DEDUP_REMOVED lines=30> */
	.type		__unnamed_26,@object
	.size		__unnamed_26,(__unnamed_20 - __unnamed_26)
__unnamed_26:
        /* <DEDUP_REMOVED lines=30> */
	.type		__unnamed_20,@object
	.size		__unnamed_20,(__unnamed_22 - __unnamed_20)
__unnamed_20:
        /* <DEDUP_REMOVED lines=30> */
	.type		__unnamed_22,@object
	.size		__unnamed_22,(__unnamed_34 - __unnamed_22)
__unnamed_22:
        /* <DEDUP_REMOVED lines=30> */
	.type		__unnamed_34,@object
	.size		__unnamed_34,(__unnamed_13 - __unnamed_34)
__unnamed_34:
        /* <DEDUP_REMOVED lines=30> */
	.type		__unnamed_13,@object
	.size		__unnamed_13,(__unnamed_36 - __unnamed_13)
__unnamed_13:
        /* <DEDUP_REMOVED lines=30> */
	.type		__unnamed_36,@object
	.size		__unnamed_36,(__unnamed_24 - __unnamed_36)
__unnamed_36:
        /* <DEDUP_REMOVED lines=30> */
	.type		__unnamed_24,@object
	.size		__unnamed_24,(__unnamed_7 - __unnamed_24)
__unnamed_24:
        /* <DEDUP_REMOVED lines=30> */
	.type		__unnamed_7,@object
	.size		__unnamed_7,(__unnamed_19 - __unnamed_7)
__unnamed_7:
        /* <DEDUP_REMOVED lines=30> */
	.type		__unnamed_19,@object
	.size		__unnamed_19,(__unnamed_31 - __unnamed_19)
__unnamed_19:
        /* <DEDUP_REMOVED lines=29> */
        /*3a1c*/ 	.byte	0x3e, 0x20, 0x26, 0x5d, 0x00
	.type		__unnamed_31,@object
	.size		__unnamed_31,(__unnamed_29 - __unnamed_31)
__unnamed_31:
        /* <DEDUP_REMOVED lines=30> */
	.type		__unnamed_29,@object
	.size		__unnamed_29,(__unnamed_33 - __unnamed_29)
__unnamed_29:
        /* <DEDUP_REMOVED lines=30> */
	.type		__unnamed_33,@object
	.size		__unnamed_33,(__unnamed_28 - __unnamed_33)
__unnamed_33:
        /* <DEDUP_REMOVED lines=30> */
	.type		__unnamed_28,@object
	.size		__unnamed_28,(.L_31 - __unnamed_28)
__unnamed_28:
        /* <DEDUP_REMOVED lines=29> */
        /*4173*/ 	.byte	0x3e, 0x3e, 0x3e, 0x3e, 0x20, 0x26, 0x5d, 0x00
.L_31:


//--------------------- .nv.shared._ZN7cutlass13device_kernelIN5flash11enable_sm90INS1_16FlashAttnFwdSm90INS1_25CollectiveMainloopFwdSm90ILi2EN4cute5tupleIJNS5_1CILi1EEES8_S8_EEENS6_IJNS7_ILi128EEESA_NS7_ILi256EEEEEELi256ENS_12float_e4m3_tEfNS_4arch4Sm90ELb0ELb0ELb0ELb0ELb1ELb0ELb0ELb1ELb0ELb1ELb0ELb0EEENS1_21CollectiveEpilogueFwdINS6_IJSA_SB_SA_EEES9_NS_10bfloat16_tESF_Li256ELb0ELb1ELb0ELb1EEENS1_29StaticPersistentTileSchedulerILb0EEEEEEEEEvNT_6ParamsE --------------------------
	.section	.nv.shared._ZN7cutlass13device_kernelIN5flash11enable_sm90INS1_16FlashAttnFwdSm90INS1_25CollectiveMainloopFwdSm90ILi2EN4cute5tupleIJNS5_1CILi1EEES8_S8_EEENS6_IJNS7_ILi128EEESA_NS7_ILi256EEEEEELi256ENS_12float_e4m3_tEfNS_4arch4Sm90ELb0ELb0ELb0ELb0ELb1ELb0ELb0ELb1ELb0ELb1ELb0ELb0EEENS1_21CollectiveEpilogueFwdINS6_IJSA_SB_SA_EEES9_NS_10bfloat16_tESF_Li256ELb0ELb1ELb0ELb1EEENS1_29StaticPersistentTileSchedulerILb0EEEEEEEEEvNT_6ParamsE,"aw",@nobits
	.sectionflags	@""
	.align	16
	.zero		1024


//--------------------- .nv.shared.reserved.0     --------------------------
	.section	.nv.shared.reserved.0,"aw",@nobits
	.weak		__nv_reservedSMEM_offset_0_alias
	.size		__nv_reservedSMEM_offset_0_alias, 0, 0
	.other		__nv_reservedSMEM_offset_0_alias,@"STO_CUDA_RESERVED_SHARED STV_DEFAULT"
__nv_reservedSMEM_offset_0_alias:
	.zero		0


//--------------------- .nv.global                --------------------------
	.section	.nv.global,"aw",@nobits
.nv.global:
	.type		_ZN72_INTERNAL_39bee7f1_36_flash_fwd_hdimall_e4m3_paged_sm90_cu_c784774a_37294cute1_E,@object
	.size		_ZN72_INTERNAL_39bee7f1_36_flash_fwd_hdimall_e4m3_paged_sm90_cu_c784774a_37294cute1_E,(_ZN72_INTERNAL_39bee7f1_36_flash_fwd_hdimall_e4m3_paged_sm90_cu_c784774a_37294cuda3std3__45__cpo6cbeginE - _ZN72_INTERNAL_39bee7f1_36_flash_fwd_hdimall_e4m3_paged_sm90_cu_c784774a_37294cute1_E)
_ZN72_INTERNAL_39bee7f1_36_flash_fwd_hdimall_e4m3_paged_sm90_cu_c784774a_37294cute1_E:
	.zero		1
	.type		_ZN72_INTERNAL_39bee7f1_36_flash_fwd_hdimall_e4m3_paged_sm90_cu_c784774a_37294cuda3std3__45__cpo6cbeginE,@object
	.size		_ZN72_INTERNAL_39bee7f1_36_flash_fwd_hdimall_e4m3_paged_sm90_cu_c784774a_37294cuda3std3__45__cpo6cbeginE,(_ZN72_INTERNAL_39bee7f1_36_flash_fwd_hdimall_e4m3_paged_sm90_cu_c784774a_37294cuda3std3__48in_placeE - _ZN72_INTERNAL_39bee7f1_36_flash_fwd_hdimall_e4m3_paged_sm90_cu_c784774a_37294cuda3std3__45__cpo6cbeginE)
_ZN72_INTERNAL_39bee7f1_36_flash_fwd_hdimall_e4m3_paged_sm90_cu_c784774a_37294cuda3std3__45__cpo6cbeginE:
	.zero		1
	.type		_ZN72_INTERNAL_39bee7f1_36_flash_fwd_hdimall_e4m3_paged_sm90_cu_c784774a_37294cuda3std3__48in_placeE,@object
	.size		_ZN72_INTERNAL_39bee7f1_36_flash_fwd_hdimall_e4m3_paged_sm90_cu_c784774a_37294cuda3std3__48in_placeE,(_ZN72_INTERNAL_39bee7f1_36_flash_fwd_hdimall_e4m3_paged_sm90_cu_c784774a_37294cuda3std6ranges3__45__cpo9iter_moveE - _ZN72_INTERNAL_39bee7f1_36_flash_fwd_hdimall_e4m3_paged_sm90_cu_c784774a_37294cuda3std3__48in_placeE)
_ZN72_INTERNAL_39bee7f1_36_flash_fwd_hdimall_e4m3_paged_sm90_cu_c784774a_37294cuda3std3__48in_placeE:
	.zero		1
	.type		_ZN72_INTERNAL_39bee7f1_36_flash_fwd_hdimall_e4m3_paged_sm90_cu_c784774a_37294cuda3std6ranges3__45__cpo9iter_moveE,@object
	.size		_ZN72_INTERNAL_39bee7f1_36_flash_fwd_hdimall_e4m3_paged_sm90_cu_c784774a_37294cuda3std6ranges3__45__cpo9iter_moveE,(_ZN72_INTERNAL_39bee7f1_36_flash_fwd_hdimall_e4m3_paged_sm90_cu_c784774a_37294cuda3std3__45__cpo5beginE - _ZN72_INTERNAL_39bee7f1_36_flash_fwd_hdimall_e4m3_paged_sm90_cu_c784774a_37294cuda3std6ranges3__45__cpo9iter_moveE)
_ZN72_INTERNAL_39bee7f1_36_flash_fwd_hdimall_e4m3_paged_sm90_cu_c784774a_37294cuda3std6ranges3__45__cpo9iter_moveE:
	.zero		1
	.type		_ZN72_INTERNAL_39bee7f1_36_flash_fwd_hdimall_e4m3_paged_sm90_cu_c784774a_37294cuda3std3__45__cpo5beginE,@object
	.size		_ZN72_INTERNAL_39bee7f1_36_flash_fwd_hdimall_e4m3_paged_sm90_cu_c784774a_37294cuda3std3__45__cpo5beginE,(_ZN72_INTERNAL_39bee7f1_36_flash_fwd_hdimall_e4m3_paged_sm90_cu_c784774a_37294cuda3std3__474_GLOBAL__N__39bee7f1_36_flash_fwd_hdimall_e4m3_paged_sm90_cu_c784774a_37296ignoreE - _ZN72_INTERNAL_39bee7f1_36_flash_fwd_hdimall_e4m3_paged_sm90_cu_c784774a_37294cuda3std3__45__cpo5beginE)
_ZN72_INTERNAL_39bee7f1_36_flash_fwd_hdimall_e4m3_paged_sm90_cu_c784774a_37294cuda3std3__45__cpo5beginE:
	.zero		1
	.type		_ZN72_INTERNAL_39bee7f1_36_flash_fwd_hdimall_e4m3_paged_sm90_cu_c784774a_37294cuda3std3__474_GLOBAL__N__39bee7f1_36_flash_fwd_hdimall_e4m3_paged_sm90_cu_c784774a_37296ignoreE,@object
	.size		_ZN72_INTERNAL_39bee7f1_36_flash_fwd_hdimall_e4m3_paged_sm90_cu_c784774a_37294cuda3std3__474_GLOBAL__N__39bee7f1_36_flash_fwd_hdimall_e4m3_paged_sm90_cu_c784774a_37296ignoreE,(_ZN72_INTERNAL_39bee7f1_36_flash_fwd_hdimall_e4m3_paged_sm90_cu_c784774a_37294cute7productE - _ZN72_INTERNAL_39bee7f1_36_flash_fwd_hdimall_e4m3_paged_sm90_cu_c784774a_37294cuda3std3__474_GLOBAL__N__39bee7f1_36_flash_fwd_hdimall_e4m3_paged_sm90_cu_c784774a_37296ignoreE)
_ZN72_INTERNAL_39bee7f1_36_flash_fwd_hdimall_e4m3_paged_sm90_cu_c784774a_37294cuda3std3__474_GLOBAL__N__39bee7f1_36_flash_fwd_hdimall_e4m3_paged_sm90_cu_c784774a_37296ignoreE:
	.zero		1
	.type		_ZN72_INTERNAL_39bee7f1_36_flash_fwd_hdimall_e4m3_paged_sm90_cu_c784774a_37294cute7productE,@object
	.size		_ZN72_INTERNAL_39bee7f1_36_flash_fwd_hdimall_e4m3_paged_sm90_cu_c784774a_37294cute7productE,(_ZN72_INTERNAL_39bee7f1_36_flash_fwd_hdimall_e4m3_paged_sm90_cu_c784774a_37294cuda3std3__45__cpo3endE - _ZN72_INTERNAL_39bee7f1_36_flash_fwd_hdimall_e4m3_paged_sm90_cu_c784774a_37294cute7productE)
_ZN72_INTERNAL_39bee7f1_36_flash_fwd_hdimall_e4m3_paged_sm90_cu_c784774a_37294cute7productE:
	.zero		1
	.type		_ZN72_INTERNAL_39bee7f1_36_flash_fwd_hdimall_e4m3_paged_sm90_cu_c784774a_37294cuda3std3__45__cpo3endE,@object
	.size		_ZN72_INTERNAL_39bee7f1_36_flash_fwd_hdimall_e4m3_paged_sm90_cu_c784774a_37294cuda3std3__45__cpo3endE,(_ZN72_INTERNAL_39bee7f1_36_flash_fwd_hdimall_e4m3_paged_sm90_cu_c784774a_37294cuda3std3__419piecewise_constructE - _ZN72_INTERNAL_39bee7f1_36_flash_fwd_hdimall_e4m3_paged_sm90_cu_c784774a_37294cuda3std3__45__cpo3endE)
_ZN72_INTERNAL_39bee7f1_36_flash_fwd_hdimall_e4m3_paged_sm90_cu_c784774a_37294cuda3std3__45__cpo3endE:
	.zero		1
	.type		_ZN72_INTERNAL_39bee7f1_36_flash_fwd_hdimall_e4m3_paged_sm90_cu_c784774a_37294cuda3std3__419piecewise_constructE,@object
	.size		_ZN72_INTERNAL_39bee7f1_36_flash_fwd_hdimall_e4m3_paged_sm90_cu_c784774a_37294cuda3std3__419piecewise_constructE,(_ZN72_INTERNAL_39bee7f1_36_flash_fwd_hdimall_e4m3_paged_sm90_cu_c784774a_37294cuda3std3__45__cpo4cendE - _ZN72_INTERNAL_39bee7f1_36_flash_fwd_hdimall_e4m3_paged_sm90_cu_c784774a_37294cuda3std3__419piecewise_constructE)
_ZN72_INTERNAL_39bee7f1_36_flash_fwd_hdimall_e4m3_paged_sm90_cu_c784774a_37294cuda3std3__419piecewise_constructE:
	.zero		1
	.type		_ZN72_INTERNAL_39bee7f1_36_flash_fwd_hdimall_e4m3_paged_sm90_cu_c784774a_37294cuda3std3__45__cpo4cendE,@object
	.size		_ZN72_INTERNAL_39bee7f1_36_flash_fwd_hdimall_e4m3_paged_sm90_cu_c784774a_37294cuda3std3__45__cpo4cendE,(_ZN72_INTERNAL_39bee7f1_36_flash_fwd_hdimall_e4m3_paged_sm90_cu_c784774a_37294cuda3std6ranges3__45__cpo4swapE - _ZN72_INTERNAL_39bee7f1_36_flash_fwd_hdimall_e4m3_paged_sm90_cu_c784774a_37294cuda3std3__45__cpo4cendE)
_ZN72_INTERNAL_39bee7f1_36_flash_fwd_hdimall_e4m3_paged_sm90_cu_c784774a_37294cuda3std3__45__cpo4cendE:
	.zero		1
	.type		_ZN72_INTERNAL_39bee7f1_36_flash_fwd_hdimall_e4m3_paged_sm90_cu_c784774a_37294cuda3std6ranges3__45__cpo4swapE,@object
	.size		_ZN72_INTERNAL_39bee7f1_36_flash_fwd_hdimall_e4m3_paged_sm90_cu_c784774a_37294cuda3std6ranges3__45__cpo4swapE,(.L_49 - _ZN72_INTERNAL_39bee7f1_36_flash_fwd_hdimall_e4m3_paged_sm90_cu_c784774a_37294cuda3std6ranges3__45__cpo4swapE)
_ZN72_INTERNAL_39bee7f1_36_flash_fwd_hdimall_e4m3_paged_sm90_cu_c784774a_37294cuda3std6ranges3__45__cpo4swapE:
	.zero		1
.L_49:


//--------------------- .nv.shared._ZN7cutlass13device_kernelIN5flash11enable_sm90INS1_16FlashAttnFwdSm90INS1_25CollectiveMainloopFwdSm90ILi2EN4cute5tupleIJNS5_1CILi1EEES8_S8_EEENS6_IJNS7_ILi128EEESA_NS7_ILi256EEEEEELi256ENS_12float_e4m3_tEfNS_4arch4Sm90ELb0ELb0ELb0ELb1ELb1ELb0ELb0ELb1ELb0ELb1ELb0ELb0EEENS1_21CollectiveEpilogueFwdINS6_IJSA_SB_SA_EEES9_NS_10bfloat16_tESF_Li256ELb1ELb1ELb0ELb1EEENS1_36VarlenDynamicPersistentTileSchedulerILi128ELi128ELi256ELi128ELb0ELb1ELb1ELb0ELb1ELb1EEEEEEEEEvNT_6ParamsE --------------------------
	.section	.nv.shared._ZN7cutlass13device_kernelIN5flash11enable_sm90INS1_16FlashAttnFwdSm90INS1_25CollectiveMainloopFwdSm90ILi2EN4cute5tupleIJNS5_1CILi1EEES8_S8_EEENS6_IJNS7_ILi128EEESA_NS7_ILi256EEEEEELi256ENS_12float_e4m3_tEfNS_4arch4Sm90ELb0ELb0ELb0ELb1ELb1ELb0ELb0ELb1ELb0ELb1ELb0ELb0EEENS1_21CollectiveEpilogueFwdINS6_IJSA_SB_SA_EEES9_NS_10bfloat16_tESF_Li256ELb1ELb1ELb0ELb1EEENS1_36VarlenDynamicPersistentTileSchedulerILi128ELi128ELi256ELi128ELb0ELb1ELb1ELb0ELb1ELb1EEEEEEEEEvNT_6ParamsE,"aw",@nobits
	.sectionflags	@""
	.align	16
	.zero		1024


//--------------------- .nv.shared._ZN7cutlass13device_kernelIN5flash11enable_sm90INS1_16FlashAttnFwdSm90INS1_25CollectiveMainloopFwdSm90ILi2EN4cute5tupleIJNS5_1CILi1EEES8_S8_EEENS6_IJNS7_ILi128EEESA_NS7_ILi256EEEEEELi256ENS_12float_e4m3_tEfNS_4arch4Sm90ELb0ELb0ELb0ELb1ELb1ELb1ELb0ELb1ELb0ELb1ELb0ELb0EEENS1_21CollectiveEpilogueFwdINS6_IJSA_SB_SA_EEES9_NS_10bfloat16_tESF_Li256ELb1ELb1ELb0ELb1EEENS1_36VarlenDynamicPersistentTileSchedulerILi128ELi128ELi256ELi128ELb0ELb1ELb1ELb0ELb1ELb1EEEEEEEEEvNT_6ParamsE --------------------------
	.section	.nv.shared._ZN7cutlass13device_kernelIN5flash11enable_sm90INS1_16FlashAttnFwdSm90INS1_25CollectiveMainloopFwdSm90ILi2EN4cute5tupleIJNS5_1CILi1EEES8_S8_EEENS6_IJNS7_ILi128EEESA_NS7_ILi256EEEEEELi256ENS_12float_e4m3_tEfNS_4arch4Sm90ELb0ELb0ELb0ELb1ELb1ELb1ELb0ELb1ELb0ELb1ELb0ELb0EEENS1_21CollectiveEpilogueFwdINS6_IJSA_SB_SA_EEES9_NS_10bfloat16_tESF_Li256ELb1ELb1ELb0ELb1EEENS1_36VarlenDynamicPersistentTileSchedulerILi128ELi128ELi256ELi128ELb0ELb1ELb1ELb0ELb1ELb1EEEEEEEEEvNT_6ParamsE,"aw",@nobits
	.sectionflags	@""
	.align	16
	.zero		1024


//--------------------- .nv.shared._ZN7cutlass13device_kernelIN5flash11enable_sm90INS1_16FlashAttnFwdSm90INS1_25CollectiveMainloopFwdSm90ILi2EN4cute5tupleIJNS5_1CILi1EEES8_S8_EEENS6_IJNS7_ILi128EEENS7_ILi64EEENS7_ILi256EEEEEELi256ENS_12float_e4m3_tEfNS_4arch4Sm90ELb0ELb1ELb0ELb0ELb1ELb0ELb0ELb1ELb0ELb1ELb0ELb0EEENS1_21CollectiveEpilogueFwdINS6_IJSA_SC_SB_EEES9_NS_10bfloat16_tESG_Li256ELb0ELb1ELb0ELb1EEENS1_30DynamicPersistentTileSchedulerILi256ELi128ELb0ELb1ELb1EEEEEEEEEvNT_6ParamsE --------------------------
	.section	.nv.shared._ZN7cutlass13device_kernelIN5flash11enable_sm90INS1_16FlashAttnFwdSm90INS1_25CollectiveMainloopFwdSm90ILi2EN4cute5tupleIJNS5_1CILi1EEES8_S8_EEENS6_IJNS7_ILi128EEENS7_ILi64EEENS7_ILi256EEEEEELi256ENS_12float_e4m3_tEfNS_4arch4Sm90ELb0ELb1ELb0ELb0ELb1ELb0ELb0ELb1ELb0ELb1ELb0ELb0EEENS1_21CollectiveEpilogueFwdINS6_IJSA_SC_SB_EEES9_NS_10bfloat16_tESG_Li256ELb0ELb1ELb0ELb1EEENS1_30DynamicPersistentTileSchedulerILi256ELi128ELb0ELb1ELb1EEEEEEEEEvNT_6ParamsE,"aw",@nobits
	.sectionflags	@""
	.align	16
	.zero		1024


//--------------------- .nv.shared._ZN7cutlass13device_kernelIN5flash11enable_sm90INS1_16FlashAttnFwdSm90INS1_25CollectiveMainloopFwdSm90ILi2EN4cute5tupleIJNS5_1CILi1EEES8_S8_EEENS6_IJNS7_ILi128EEENS7_ILi64EEENS7_ILi256EEEEEELi256ENS_12float_e4m3_tEfNS_4arch4Sm90ELb0ELb1ELb0ELb1ELb1ELb0ELb0ELb1ELb0ELb1ELb0ELb0EEENS1_21CollectiveEpilogueFwdINS6_IJSA_SC_SB_EEES9_NS_10bfloat16_tESG_Li256ELb1ELb1ELb0ELb1EEENS1_36VarlenDynamicPersistentTileSchedulerILi128ELi64ELi256ELi128ELb0ELb1ELb1ELb1ELb0ELb1EEEEEEEEEvNT_6ParamsE --------------------------
	.section	.nv.shared._ZN7cutlass13device_kernelIN5flash11enable_sm90INS1_16FlashAttnFwdSm90INS1_25CollectiveMainloopFwdSm90ILi2EN4cute5tupleIJNS5_1CILi1EEES8_S8_EEENS6_IJNS7_ILi128EEENS7_ILi64EEENS7_ILi256EEEEEELi256ENS_12float_e4m3_tEfNS_4arch4Sm90ELb0ELb1ELb0ELb1ELb1ELb0ELb0ELb1ELb0ELb1ELb0ELb0EEENS1_21CollectiveEpilogueFwdINS6_IJSA_SC_SB_EEES9_NS_10bfloat16_tESG_Li256ELb1ELb1ELb0ELb1EEENS1_36VarlenDynamicPersistentTileSchedulerILi128ELi64ELi256ELi128ELb0ELb1ELb1ELb1ELb0ELb1EEEEEEEEEvNT_6ParamsE,"aw",@nobits
	.sectionflags	@""
	.align	16
	.zero		1024


//--------------------- .nv.shared._ZN7cutlass13device_kernelIN5flash11enable_sm90INS1_16FlashAttnFwdSm90INS1_25CollectiveMainloopFwdSm90ILi2EN4cute5tupleIJNS5_1CILi1EEES8_S8_EEENS6_IJNS7_ILi128EEENS7_ILi64EEENS7_ILi256EEEEEELi256ENS_12float_e4m3_tEfNS_4arch4Sm90ELb0ELb1ELb0ELb1ELb1ELb1ELb0ELb1ELb0ELb1ELb0ELb0EEENS1_21CollectiveEpilogueFwdINS6_IJSA_SC_SB_EEES9_NS_10bfloat16_tESG_Li256ELb1ELb1ELb0ELb1EEENS1_36VarlenDynamicPersistentTileSchedulerILi128ELi64ELi256ELi128ELb0ELb1ELb1ELb1ELb0ELb1EEEEEEEEEvNT_6ParamsE --------------------------
	.section	.nv.shared._ZN7cutlass13device_kernelIN5flash11enable_sm90INS1_16FlashAttnFwdSm90INS1_25CollectiveMainloopFwdSm90ILi2EN4cute5tupleIJNS5_1CILi1EEES8_S8_EEENS6_IJNS7_ILi128EEENS7_ILi64EEENS7_ILi256EEEEEELi256ENS_12float_e4m3_tEfNS_4arch4Sm90ELb0ELb1ELb0ELb1ELb1ELb1ELb0ELb1ELb0ELb1ELb0ELb0EEENS1_21CollectiveEpilogueFwdINS6_IJSA_SC_SB_EEES9_NS_10bfloat16_tESG_Li256ELb1ELb1ELb0ELb1EEENS1_36VarlenDynamicPersistentTileSchedulerILi128ELi64ELi256ELi128ELb0ELb1ELb1ELb1ELb0ELb1EEEEEEEEEvNT_6ParamsE,"aw",@nobits
	.sectionflags	@""
	.align	16
	.zero		1024


//--------------------- .nv.shared._ZN7cutlass13device_kernelIN5flash11enable_sm90INS1_16FlashAttnFwdSm90INS1_25CollectiveMainloopFwdSm90ILi2EN4cute5tupleIJNS5_1CILi1EEES8_S8_EEENS6_IJNS7_ILi128EEESA_NS7_ILi256EEEEEELi256ENS_12float_e4m3_tEfNS_4arch4Sm90ELb1ELb0ELb0ELb0ELb1ELb0ELb0ELb1ELb0ELb1ELb0ELb0EEENS1_21CollectiveEpilogueFwdINS6_IJSA_SB_SA_EEES9_NS_10bfloat16_tESF_Li256ELb0ELb1ELb0ELb1EEENS1_30DynamicPersistentTileSchedulerILi256ELi128ELb0ELb1ELb1EEEEEEEEEvNT_6ParamsE --------------------------
	.section	.nv.shared._ZN7cutlass13device_kernelIN5flash11enable_sm90INS1_16FlashAttnFwdSm90INS1_25CollectiveMainloopFwdSm90ILi2EN4cute5tupleIJNS5_1CILi1EEES8_S8_EEENS6_IJNS7_ILi128EEESA_NS7_ILi256EEEEEELi256ENS_12float_e4m3_tEfNS_4arch4Sm90ELb1ELb0ELb0ELb0ELb1ELb0ELb0ELb1ELb0ELb1ELb0ELb0EEENS1_21CollectiveEpilogueFwdINS6_IJSA_SB_SA_EEES9_NS_10bfloat16_tESF_Li256ELb0ELb1ELb0ELb1EEENS1_30DynamicPersistentTileSchedulerILi256ELi128ELb0ELb1ELb1EEEEEEEEEvNT_6ParamsE,"aw",@nobits
	.sectionflags	@""
	.align	16
	.zero		1024


//--------------------- .nv.shared._ZN7cutlass13device_kernelIN5flash11enable_sm90INS1_16FlashAttnFwdSm90INS1_25CollectiveMainloopFwdSm90ILi2EN4cute5tupleIJNS5_1CILi1EEES8_S8_EEENS6_IJNS7_ILi128EEESA_NS7_ILi256EEEEEELi256ENS_12float_e4m3_tEfNS_4arch4Sm90ELb1ELb0ELb0ELb1ELb1ELb0ELb0ELb1ELb0ELb1ELb0ELb0EEENS1_21CollectiveEpilogueFwdINS6_IJSA_SB_SA_EEES9_NS_10bfloat16_tESF_Li256ELb1ELb1ELb0ELb1EEENS1_36VarlenDynamicPersistentTileSchedulerILi128ELi128ELi256ELi128ELb0ELb1ELb1ELb1ELb1ELb1EEEEEEEEEvNT_6ParamsE --------------------------
	.section	.nv.shared._ZN7cutlass13device_kernelIN5flash11enable_sm90INS1_16FlashAttnFwdSm90INS1_25CollectiveMainloopFwdSm90ILi2EN4cute5tupleIJNS5_1CILi1EEES8_S8_EEENS6_IJNS7_ILi128EEESA_NS7_ILi256EEEEEELi256ENS_12float_e4m3_tEfNS_4arch4Sm90ELb1ELb0ELb0ELb1ELb1ELb0ELb0ELb1ELb0ELb1ELb0ELb0EEENS1_21CollectiveEpilogueFwdINS6_IJSA_SB_SA_EEES9_NS_10bfloat16_tESF_Li256ELb1ELb1ELb0ELb1EEENS1_36VarlenDynamicPersistentTileSchedulerILi128ELi128ELi256ELi128ELb0ELb1ELb1ELb1ELb1ELb1EEEEEEEEEvNT_6ParamsE,"aw",@nobits
	.sectionflags	@""
	.align	16
	.zero		1024


//--------------------- .nv.shared._ZN7cutlass13device_kernelIN5flash11enable_sm90INS1_16FlashAttnFwdSm90INS1_25CollectiveMainloopFwdSm90ILi2EN4cute5tupleIJNS5_1CILi1EEES8_S8_EEENS6_IJNS7_ILi128EEESA_NS7_ILi256EEEEEELi256ENS_12float_e4m3_tEfNS_4arch4Sm90ELb1ELb0ELb0ELb1ELb1ELb1ELb0ELb1ELb0ELb1ELb0ELb0EEENS1_21CollectiveEpilogueFwdINS6_IJSA_SB_SA_EEES9_NS_10bfloat16_tESF_Li256ELb1ELb1ELb0ELb1EEENS1_36VarlenDynamicPersistentTileSchedulerILi128ELi128ELi256ELi128ELb0ELb1ELb1ELb1ELb1ELb1EEEEEEEEEvNT_6ParamsE --------------------------
	.section	.nv.shared._ZN7cutlass13device_kernelIN5flash11enable_sm90INS1_16FlashAttnFwdSm90INS1_25CollectiveMainloopFwdSm90ILi2EN4cute5tupleIJNS5_1CILi1EEES8_S8_EEENS6_IJNS7_ILi128EEESA_NS7_ILi256EEEEEELi256ENS_12float_e4m3_tEfNS_4arch4Sm90ELb1ELb0ELb0ELb1ELb1ELb1ELb0ELb1ELb0ELb1ELb0ELb0EEENS1_21CollectiveEpilogueFwdINS6_IJSA_SB_SA_EEES9_NS_10bfloat16_tESF_Li256ELb1ELb1ELb0ELb1EEENS1_36VarlenDynamicPersistentTileSchedulerILi128ELi128ELi256ELi128ELb0ELb1ELb1ELb1ELb1ELb1EEEEEEEEEvNT_6ParamsE,"aw",@nobits
	.sectionflags	@""
	.align	16
	.zero		1024


//--------------------- .nv.shared._ZN7cutlass13device_kernelIN5flash11enable_sm90INS1_16FlashAttnFwdSm90INS1_25CollectiveMainloopFwdSm90ILi2EN4cute5tupleIJNS5_1CILi1EEES8_S8_EEENS6_IJNS7_ILi128EEENS7_ILi160EEENS7_ILi192EEEEEELi192ENS_12float_e4m3_tEfNS_4arch4Sm90ELb0ELb0ELb0ELb0ELb1ELb0ELb0ELb1ELb1ELb1ELb0ELb0EEENS1_21CollectiveEpilogueFwdINS6_IJSA_SC_SB_EEES9_NS_10bfloat16_tESG_Li256ELb0ELb1ELb0ELb1EEENS1_29StaticPersistentTileSchedulerILb0EEEEEEEEEvNT_6ParamsE --------------------------
	.section	.nv.shared._ZN7cutlass13device_kernelIN5flash11enable_sm90INS1_16FlashAttnFwdSm90INS1_25CollectiveMainloopFwdSm90ILi2EN4cute5tupleIJNS5_1CILi1EEES8_S8_EEENS6_IJNS7_ILi128EEENS7_ILi160EEENS7_ILi192EEEEEELi192ENS_12float_e4m3_tEfNS_4arch4Sm90ELb0ELb0ELb0ELb0ELb1ELb0ELb0ELb1ELb1ELb1ELb0ELb0EEENS1_21CollectiveEpilogueFwdINS6_IJSA_SC_SB_EEES9_NS_10bfloat16_tESG_Li256ELb0ELb1ELb0ELb1EEENS1_29StaticPersistentTileSchedulerILb0EEEEEEEEEvNT_6ParamsE,"aw",@nobits
	.sectionflags	@""
	.align	16
	.zero		1024


//--------------------- .nv.shared._ZN7cutlass13device_kernelIN5flash11enable_sm90INS1_16FlashAttnFwdSm90INS1_25CollectiveMainloopFwdSm90ILi2EN4cute5tupleIJNS5_1CILi1EEES8_S8_EEENS6_IJNS7_ILi128EEENS7_ILi160EEENS7_ILi192EEEEEELi192ENS_12float_e4m3_tEfNS_4arch4Sm90ELb0ELb0ELb0ELb1ELb1ELb0ELb0ELb1ELb1ELb1ELb0ELb0EEENS1_21CollectiveEpilogueFwdINS6_IJSA_SC_SB_EEES9_NS_10bfloat16_tESG_Li256ELb1ELb1ELb0ELb1EEENS1_36VarlenDynamicPersistentTileSchedulerILi128ELi160ELi256ELi128ELb0ELb1ELb1ELb0ELb1ELb1EEEEEEEEEvNT_6ParamsE --------------------------
	.section	.nv.shared._ZN7cutlass13device_kernelIN5flash11enable_sm90INS1_16FlashAttnFwdSm90INS1_25CollectiveMainloopFwdSm90ILi2EN4cute5tupleIJNS5_1CILi1EEES8_S8_EEENS6_IJNS7_ILi128EEENS7_ILi160EEENS7_ILi192EEEEEELi192ENS_12float_e4m3_tEfNS_4arch4Sm90ELb0ELb0ELb0ELb1ELb1ELb0ELb0ELb1ELb1ELb1ELb0ELb0EEENS1_21CollectiveEpilogueFwdINS6_IJSA_SC_SB_EEES9_NS_10bfloat16_tESG_Li256ELb1ELb1ELb0ELb1EEENS1_36VarlenDynamicPersistentTileSchedulerILi128ELi160ELi256ELi128ELb0ELb1ELb1ELb0ELb1ELb1EEEEEEEEEvNT_6ParamsE,"aw",@nobits
	.sectionflags	@""
	.align	16
	.zero		1024


//--------------------- .nv.shared._ZN7cutlass13device_kernelIN5flash11enable_sm90INS1_16FlashAttnFwdSm90INS1_25CollectiveMainloopFwdSm90ILi2EN4cute5tupleIJNS5_1CILi1EEES8_S8_EEENS6_IJNS7_ILi128EEENS7_ILi160EEENS7_ILi192EEEEEELi192ENS_12float_e4m3_tEfNS_4arch4Sm90ELb0ELb0ELb0ELb1ELb1ELb1ELb0ELb1ELb1ELb1ELb0ELb0EEENS1_21CollectiveEpilogueFwdINS6_IJSA_SC_SB_EEES9_NS_10bfloat16_tESG_Li256ELb1ELb1ELb0ELb1EEENS1_36VarlenDynamicPersistentTileSchedulerILi128ELi160ELi256ELi128ELb0ELb1ELb1ELb0ELb1ELb1EEEEEEEEEvNT_6ParamsE --------------------------
	.section	.nv.shared._ZN7cutlass13device_kernelIN5flash11enable_sm90INS1_16FlashAttnFwdSm90INS1_25CollectiveMainloopFwdSm90ILi2EN4cute5tupleIJNS5_1CILi1EEES8_S8_EEENS6_IJNS7_ILi128EEENS7_ILi160EEENS7_ILi192EEEEEELi192ENS_12float_e4m3_tEfNS_4arch4Sm90ELb0ELb0ELb0ELb1ELb1ELb1ELb0ELb1ELb1ELb1ELb0ELb0EEENS1_21CollectiveEpilogueFwdINS6_IJSA_SC_SB_EEES9_NS_10bfloat16_tESG_Li256ELb1ELb1ELb0ELb1EEENS1_36VarlenDynamicPersistentTileSchedulerILi128ELi160ELi256ELi128ELb0ELb1ELb1ELb0ELb1ELb1EEEEEEEEEvNT_6ParamsE,"aw",@nobits
	.sectionflags	@""
	.align	16
	.zero		1024


//--------------------- .nv.shared._ZN7cutlass13device_kernelIN5flash11enable_sm90INS1_16FlashAttnFwdSm90INS1_25CollectiveMainloopFwdSm90ILi2EN4cute5tupleIJNS5_1CILi1EEES8_S8_EEENS6_IJNS7_ILi128EEESA_NS7_ILi192EEEEEELi192ENS_12float_e4m3_tEfNS_4arch4Sm90ELb0ELb1ELb0ELb0ELb1ELb0ELb0ELb1ELb1ELb1ELb0ELb0EEENS1_21CollectiveEpilogueFwdINS6_IJSA_SB_SA_EEES9_NS_10bfloat16_tESF_Li256ELb0ELb1ELb0ELb1EEENS1_30DynamicPersistentTileSchedulerILi256ELi128ELb0ELb1ELb1EEEEEEEEEvNT_6ParamsE --------------------------
	.section	.nv.shared._ZN7cutlass13device_kernelIN5flash11enable_sm90INS1_16FlashAttnFwdSm90INS1_25CollectiveMainloopFwdSm90ILi2EN4cute5tupleIJNS5_1CILi1EEES8_S8_EEENS6_IJNS7_ILi128EEESA_NS7_ILi192EEEEEELi192ENS_12float_e4m3_tEfNS_4arch4Sm90ELb0ELb1ELb0ELb0ELb1ELb0ELb0ELb1ELb1ELb1ELb0ELb0EEENS1_21CollectiveEpilogueFwdINS6_IJSA_SB_SA_EEES9_NS_10bfloat16_tESF_Li256ELb0ELb1ELb0ELb1EEENS1_30DynamicPersistentTileSchedulerILi256ELi128ELb0ELb1ELb1EEEEEEEEEvNT_6ParamsE,"aw",@nobits
	.sectionflags	@""
	.align	16
	.zero		1024


//--------------------- .nv.shared._ZN7cutlass13device_kernelIN5flash11enable_sm90INS1_16FlashAttnFwdSm90INS1_25CollectiveMainloopFwdSm90ILi2EN4cute5tupleIJNS5_1CILi1EEES8_S8_EEENS6_IJNS7_ILi128EEESA_NS7_ILi192EEEEEELi192ENS_12float_e4m3_tEfNS_4arch4Sm90ELb0ELb1ELb0ELb1ELb1ELb0ELb0ELb1ELb1ELb1ELb0ELb0EEENS1_21CollectiveEpilogueFwdINS6_IJSA_SB_SA_EEES9_NS_10bfloat16_tESF_Li256ELb1ELb1ELb0ELb1EEENS1_36VarlenDynamicPersistentTileSchedulerILi128ELi128ELi256ELi128ELb0ELb1ELb1ELb1ELb0ELb1EEEEEEEEEvNT_6ParamsE --------------------------
	.section	.nv.shared._ZN7cutlass13device_kernelIN5flash11enable_sm90INS1_16FlashAttnFwdSm90INS1_25CollectiveMainloopFwdSm90ILi2EN4cute5tupleIJNS5_1CILi1EEES8_S8_EEENS6_IJNS7_ILi128EEESA_NS7_ILi192EEEEEELi192ENS_12float_e4m3_tEfNS_4arch4Sm90ELb0ELb1ELb0ELb1ELb1ELb0ELb0ELb1ELb1ELb1ELb0ELb0EEENS1_21CollectiveEpilogueFwdINS6_IJSA_SB_SA_EEES9_NS_10bfloat16_tESF_Li256ELb1ELb1ELb0ELb1EEENS1_36VarlenDynamicPersistentTileSchedulerILi128ELi128ELi256ELi128ELb0ELb1ELb1ELb1ELb0ELb1EEEEEEEEEvNT_6ParamsE,"aw",@nobits
	.sectionflags	@""
	.align	16
	.zero		1024


//--------------------- .nv.shared._ZN7cutlass13device_kernelIN5flash11enable_sm90INS1_16FlashAttnFwdSm90INS1_25CollectiveMainloopFwdSm90ILi2EN4cute5tupleIJNS5_1CILi1EEES8_S8_EEENS6_IJNS7_ILi128EEESA_NS7_ILi192EEEEEELi192ENS_12float_e4m3_tEfNS_4arch4Sm90ELb0ELb1ELb0ELb1ELb1ELb1ELb0ELb1ELb1ELb1ELb0ELb0EEENS1_21CollectiveEpilogueFwdINS6_IJSA_SB_SA_EEES9_NS_10bfloat16_tESF_Li256ELb1ELb1ELb0ELb1EEENS1_36VarlenDynamicPersistentTileSchedulerILi128ELi128ELi256ELi128ELb0ELb1ELb1ELb1ELb0ELb1EEEEEEEEEvNT_6ParamsE --------------------------
	.section	.nv.shared._ZN7cutlass13device_kernelIN5flash11enable_sm90INS1_16FlashAttnFwdSm90INS1_25CollectiveMainloopFwdSm90ILi2EN4cute5tupleIJNS5_1CILi1EEES8_S8_EEENS6_IJNS7_ILi128EEESA_NS7_ILi192EEEEEELi192ENS_12float_e4m3_tEfNS_4arch4Sm90ELb0ELb1ELb0ELb1ELb1ELb1ELb0ELb1ELb1ELb1ELb0ELb0EEENS1_21CollectiveEpilogueFwdINS6_IJSA_SB_SA_EEES9_NS_10bfloat16_tESF_Li256ELb1ELb1ELb0ELb1EEENS1_36VarlenDynamicPersistentTileSchedulerILi128ELi128ELi256ELi128ELb0ELb1ELb1ELb1ELb0ELb1EEEEEEEEEvNT_6ParamsE,"aw",@nobits
	.sectionflags	@""
	.align	16
	.zero		1024


//--------------------- .nv.shared._ZN7cutlass13device_kernelIN5flash11enable_sm90INS1_16FlashAttnFwdSm90INS1_25CollectiveMainloopFwdSm90ILi2EN4cute5tupleIJNS5_1CILi1EEES8_S8_EEENS6_IJNS7_ILi128EEENS7_ILi160EEENS7_ILi192EEEEEELi192ENS_12float_e4m3_tEfNS_4arch4Sm90ELb1ELb0ELb0ELb0ELb1ELb0ELb0ELb1ELb1ELb1ELb0ELb0EEENS1_21CollectiveEpilogueFwdINS6_IJSA_SC_SB_EEES9_NS_10bfloat16_tESG_Li256ELb0ELb1ELb0ELb1EEENS1_30DynamicPersistentTileSchedulerILi256ELi128ELb0ELb1ELb1EEEEEEEEEvNT_6ParamsE --------------------------
	.section	.nv.shared._ZN7cutlass13device_kernelIN5flash11enable_sm90INS1_16FlashAttnFwdSm90INS1_25CollectiveMainloopFwdSm90ILi2EN4cute5tupleIJNS5_1CILi1EEES8_S8_EEENS6_IJNS7_ILi128EEENS7_ILi160EEENS7_ILi192EEEEEELi192ENS_12float_e4m3_tEfNS_4arch4Sm90ELb1ELb0ELb0ELb0ELb1ELb0ELb0ELb1ELb1ELb1ELb0ELb0EEENS1_21CollectiveEpilogueFwdINS6_IJSA_SC_SB_EEES9_NS_10bfloat16_tESG_Li256ELb0ELb1ELb0ELb1EEENS1_30DynamicPersistentTileSchedulerILi256ELi128ELb0ELb1ELb1EEEEEEEEEvNT_6ParamsE,"aw",@nobits
	.sectionflags	@""
	.align	16
	.zero		1024


//--------------------- .nv.shared._ZN7cutlass13device_kernelIN5flash11enable_sm90INS1_16FlashAttnFwdSm90INS1_25CollectiveMainloopFwdSm90ILi2EN4cute5tupleIJNS5_1CILi1EEES8_S8_EEENS6_IJNS7_ILi128EEENS7_ILi160EEENS7_ILi192EEEEEELi192ENS_12float_e4m3_tEfNS_4arch4Sm90ELb1ELb0ELb0ELb1ELb1ELb0ELb0ELb1ELb1ELb1ELb0ELb0EEENS1_21CollectiveEpilogueFwdINS6_IJSA_SC_SB_EEES9_NS_10bfloat16_tESG_Li256ELb1ELb1ELb0ELb1EEENS1_36VarlenDynamicPersistentTileSchedulerILi128ELi160ELi256ELi128ELb0ELb1ELb1ELb1ELb1ELb1EEEEEEEEEvNT_6ParamsE --------------------------
	.section	.nv.shared._ZN7cutlass13device_kernelIN5flash11enable_sm90INS1_16FlashAttnFwdSm90INS1_25CollectiveMainloopFwdSm90ILi2EN4cute5tupleIJNS5_1CILi1EEES8_S8_EEENS6_IJNS7_ILi128EEENS7_ILi160EEENS7_ILi192EEEEEELi192ENS_12float_e4m3_tEfNS_4arch4Sm90ELb1ELb0ELb0ELb1ELb1ELb0ELb0ELb1ELb1ELb1ELb0ELb0EEENS1_21CollectiveEpilogueFwdINS6_IJSA_SC_SB_EEES9_NS_10bfloat16_tESG_Li256ELb1ELb1ELb0ELb1EEENS1_36VarlenDynamicPersistentTileSchedulerILi128ELi160ELi256ELi128ELb0ELb1ELb1ELb1ELb1ELb1EEEEEEEEEvNT_6ParamsE,"aw",@nobits
	.sectionflags	@""
	.align	16
	.zero		1024


//--------------------- .nv.shared._ZN7cutlass13device_kernelIN5flash11enable_sm90INS1_16FlashAttnFwdSm90INS1_25CollectiveMainloopFwdSm90ILi2EN4cute5tupleIJNS5_1CILi1EEES8_S8_EEENS6_IJNS7_ILi128EEENS7_ILi160EEENS7_ILi192EEEEEELi192ENS_12float_e4m3_tEfNS_4arch4Sm90ELb1ELb0ELb0ELb1ELb1ELb1ELb0ELb1ELb1ELb1ELb0ELb0EEENS1_21CollectiveEpilogueFwdINS6_IJSA_SC_SB_EEES9_NS_10bfloat16_tESG_Li256ELb1ELb1ELb0ELb1EEENS1_36VarlenDynamicPersistentTileSchedulerILi128ELi160ELi256ELi128ELb0ELb1ELb1ELb1ELb1ELb1EEEEEEEEEvNT_6ParamsE --------------------------
	.section	.nv.shared._ZN7cutlass13device_kernelIN5flash11enable_sm90INS1_16FlashAttnFwdSm90INS1_25CollectiveMainloopFwdSm90ILi2EN4cute5tupleIJNS5_1CILi1EEES8_S8_EEENS6_IJNS7_ILi128EEENS7_ILi160EEENS7_ILi192EEEEEELi192ENS_12float_e4m3_tEfNS_4arch4Sm90ELb1ELb0ELb0ELb1ELb1ELb1ELb0ELb1ELb1ELb1ELb0ELb0EEENS1_21CollectiveEpilogueFwdINS6_IJSA_SC_SB_EEES9_NS_10bfloat16_tESG_Li256ELb1ELb1ELb0ELb1EEENS1_36VarlenDynamicPersistentTileSchedulerILi128ELi160ELi256ELi128ELb0ELb1ELb1ELb1ELb1ELb1EEEEEEEEEvNT_6ParamsE,"aw",@nobits
	.sectionflags	@""
	.align	16
	.zero		1024


//--------------------- .nv.shared._ZN7cutlass13device_kernelIN5flash11enable_sm90INS1_16FlashAttnFwdSm90INS1_25CollectiveMainloopFwdSm90ILi2EN4cute5tupleIJNS5_1CILi1EEES8_S8_EEENS6_IJNS7_ILi128EEENS7_ILi160EEESA_EEELi128ENS_12float_e4m3_tEfNS_4arch4Sm90ELb0ELb0ELb0ELb0ELb1ELb0ELb0ELb1ELb1ELb1ELb0ELb0EEENS1_21CollectiveEpilogueFwdINS6_IJSA_SA_SB_EEES9_NS_10bfloat16_tESF_Li256ELb0ELb1ELb0ELb1EEENS1_29StaticPersistentTileSchedulerILb0EEEEEEEEEvNT_6ParamsE --------------------------
	.section	.nv.shared._ZN7cutlass13device_kernelIN5flash11enable_sm90INS1_16FlashAttnFwdSm90INS1_25CollectiveMainloopFwdSm90ILi2EN4cute5tupleIJNS5_1CILi1EEES8_S8_EEENS6_IJNS7_ILi128EEENS7_ILi160EEESA_EEELi128ENS_12float_e4m3_tEfNS_4arch4Sm90ELb0ELb0ELb0ELb0ELb1ELb0ELb0ELb1ELb1ELb1ELb0ELb0EEENS1_21CollectiveEpilogueFwdINS6_IJSA_SA_SB_EEES9_NS_10bfloat16_tESF_Li256ELb0ELb1ELb0ELb1EEENS1_29StaticPersistentTileSchedulerILb0EEEEEEEEEvNT_6ParamsE,"aw",@nobits
	.sectionflags	@""
	.align	16
	.zero		1024


//--------------------- .nv.shared._ZN7cutlass13device_kernelIN5flash11enable_sm90INS1_16FlashAttnFwdSm90INS1_25CollectiveMainloopFwdSm90ILi2EN4cute5tupleIJNS5_1CILi1EEES8_S8_EEENS6_IJNS7_ILi128EEENS7_ILi160EEESA_EEELi128ENS_12float_e4m3_tEfNS_4arch4Sm90ELb0ELb0ELb0ELb1ELb1ELb0ELb0ELb1ELb1ELb1ELb0ELb0EEENS1_21CollectiveEpilogueFwdINS6_IJSA_SA_SB_EEES9_NS_10bfloat16_tESF_Li256ELb1ELb1ELb0ELb1EEENS1_36VarlenDynamicPersistentTileSchedulerILi128ELi160ELi256ELi128ELb0ELb1ELb1ELb0ELb1ELb1EEEEEEEEEvNT_6ParamsE --------------------------
	.section	.nv.shared._ZN7cutlass13device_kernelIN5flash11enable_sm90INS1_16FlashAttnFwdSm90INS1_25CollectiveMainloopFwdSm90ILi2EN4cute5tupleIJNS5_1CILi1EEES8_S8_EEENS6_IJNS7_ILi128EEENS7_ILi160EEESA_EEELi128ENS_12float_e4m3_tEfNS_4arch4Sm90ELb0ELb0ELb0ELb1ELb1ELb0ELb0ELb1ELb1ELb1ELb0ELb0EEENS1_21CollectiveEpilogueFwdINS6_IJSA_SA_SB_EEES9_NS_10bfloat16_tESF_Li256ELb1ELb1ELb0ELb1EEENS1_36VarlenDynamicPersistentTileSchedulerILi128ELi160ELi256ELi128ELb0ELb1ELb1ELb0ELb1ELb1EEEEEEEEEvNT_6ParamsE,"aw",@nobits
	.sectionflags	@""
	.align	16
	.zero		1024


//--------------------- .nv.shared._ZN7cutlass13device_kernelIN5flash11enable_sm90INS1_16FlashAttnFwdSm90INS1_25CollectiveMainloopFwdSm90ILi2EN4cute5tupleIJNS5_1CILi1EEES8_S8_EEENS6_IJNS7_ILi128EEENS7_ILi160EEESA_EEELi128ENS_12float_e4m3_tEfNS_4arch4Sm90ELb0ELb0ELb0ELb1ELb1ELb1ELb0ELb1ELb1ELb1ELb0ELb0EEENS1_21CollectiveEpilogueFwdINS6_IJSA_SA_SB_EEES9_NS_10bfloat16_tESF_Li256ELb1ELb1ELb0ELb1EEENS1_36VarlenDynamicPersistentTileSchedulerILi128ELi160ELi256ELi128ELb0ELb1ELb1ELb0ELb1ELb1EEEEEEEEEvNT_6ParamsE --------------------------
	.section	.nv.shared._ZN7cutlass13device_kernelIN5flash11enable_sm90INS1_16FlashAttnFwdSm90INS1_25CollectiveMainloopFwdSm90ILi2EN4cute5tupleIJNS5_1CILi1EEES8_S8_EEENS6_IJNS7_ILi128EEENS7_ILi160EEESA_EEELi128ENS_12float_e4m3_tEfNS_4arch4Sm90ELb0ELb0ELb0ELb1ELb1ELb1ELb0ELb1ELb1ELb1ELb0ELb0EEENS1_21CollectiveEpilogueFwdINS6_IJSA_SA_SB_EEES9_NS_10bfloat16_tESF_Li256ELb1ELb1ELb0ELb1EEENS1_36VarlenDynamicPersistentTileSchedulerILi128ELi160ELi256ELi128ELb0ELb1ELb1ELb0ELb1ELb1EEEEEEEEEvNT_6ParamsE,"aw",@nobits
	.sectionflags	@""
	.align	16
	.zero		1024


//--------------------- .nv.shared._ZN7cutlass13device_kernelIN5flash11enable_sm90INS1_16FlashAttnFwdSm90INS1_25CollectiveMainloopFwdSm90ILi2EN4cute5tupleIJNS5_1CILi1EEES8_S8_EEENS6_IJNS7_ILi128EEENS7_ILi160EEESA_EEELi128ENS_12float_e4m3_tEfNS_4arch4Sm90ELb0ELb1ELb0ELb0ELb1ELb0ELb0ELb1ELb1ELb1ELb0ELb0EEENS1_21CollectiveEpilogueFwdINS6_IJSA_SA_SB_EEES9_NS_10bfloat16_tESF_Li256ELb0ELb1ELb0ELb1EEENS1_30DynamicPersistentTileSchedulerILi256ELi128ELb0ELb1ELb1EEEEEEEEEvNT_6ParamsE --------------------------
	.section	.nv.shared._ZN7cutlass13device_kernelIN5flash11enable_sm90INS1_16FlashAttnFwdSm90INS1_25CollectiveMainloopFwdSm90ILi2EN4cute5tupleIJNS5_1CILi1EEES8_S8_EEENS6_IJNS7_ILi128EEENS7_ILi160EEESA_EEELi128ENS_12float_e4m3_tEfNS_4arch4Sm90ELb0ELb1ELb0ELb0ELb1ELb0ELb0ELb1ELb1ELb1ELb0ELb0EEENS1_21CollectiveEpilogueFwdINS6_IJSA_SA_SB_EEES9_NS_10bfloat16_tESF_Li256ELb0ELb1ELb0ELb1EEENS1_30DynamicPersistentTileSchedulerILi256ELi128ELb0ELb1ELb1EEEEEEEEEvNT_6ParamsE,"aw",@nobits
	.sectionflags	@""
	.align	16
	.zero		1024


//--------------------- .nv.shared._ZN7cutlass13device_kernelIN5flash11enable_sm90INS1_16FlashAttnFwdSm90INS1_25CollectiveMainloopFwdSm90ILi2EN4cute5tupleIJNS5_1CILi1EEES8_S8_EEENS6_IJNS7_ILi128EEENS7_ILi160EEESA_EEELi128ENS_12float_e4m3_tEfNS_4arch4Sm90ELb0ELb1ELb0ELb1ELb1ELb0ELb0ELb1ELb1ELb1ELb0ELb0EEENS1_21CollectiveEpilogueFwdINS6_IJSA_SA_SB_EEES9_NS_10bfloat16_tESF_Li256ELb1ELb1ELb0ELb1EEENS1_36VarlenDynamicPersistentTileSchedulerILi128ELi160ELi256ELi128ELb0ELb1ELb1ELb1ELb0ELb1EEEEEEEEEvNT_6ParamsE --------------------------
	.section	.nv.shared._ZN7cutlass13device_kernelIN5flash11enable_sm90INS1_16FlashAttnFwdSm90INS1_25CollectiveMainloopFwdSm90ILi2EN4cute5tupleIJNS5_1CILi1EEES8_S8_EEENS6_IJNS7_ILi128EEENS7_ILi160EEESA_EEELi128ENS_12float_e4m3_tEfNS_4arch4Sm90ELb0ELb1ELb0ELb1ELb1ELb0ELb0ELb1ELb1ELb1ELb0ELb0EEENS1_21CollectiveEpilogueFwdINS6_IJSA_SA_SB_EEES9_NS_10bfloat16_tESF_Li256ELb1ELb1ELb0ELb1EEENS1_36VarlenDynamicPersistentTileSchedulerILi128ELi160ELi256ELi128ELb0ELb1ELb1ELb1ELb0ELb1EEEEEEEEEvNT_6ParamsE,"aw",@nobits
	.sectionflags	@""
	.align	16
	.zero		1024


//--------------------- .nv.shared._ZN7cutlass13device_kernelIN5flash11enable_sm90INS1_16FlashAttnFwdSm90INS1_25CollectiveMainloopFwdSm90ILi2EN4cute5tupleIJNS5_1CILi1EEES8_S8_EEENS6_IJNS7_ILi128EEENS7_ILi160EEESA_EEELi128ENS_12float_e4m3_tEfNS_4arch4Sm90ELb0ELb1ELb0ELb1ELb1ELb1ELb0ELb1ELb1ELb1ELb0ELb0EEENS1_21CollectiveEpilogueFwdINS6_IJSA_SA_SB_EEES9_NS_10bfloat16_tESF_Li256ELb1ELb1ELb0ELb1EEENS1_36VarlenDynamicPersistentTileSchedulerILi128ELi160ELi256ELi128ELb0ELb1ELb1ELb1ELb0ELb1EEEEEEEEEvNT_6ParamsE --------------------------
	.section	.nv.shared._ZN7cutlass13device_kernelIN5flash11enable_sm90INS1_16FlashAttnFwdSm90INS1_25CollectiveMainloopFwdSm90ILi2EN4cute5tupleIJNS5_1CILi1EEES8_S8_EEENS6_IJNS7_ILi128EEENS7_ILi160EEESA_EEELi128ENS_12float_e4m3_tEfNS_4arch4Sm90ELb0ELb1ELb0ELb1ELb1ELb1ELb0ELb1ELb1ELb1ELb0ELb0EEENS1_21CollectiveEpilogueFwdINS6_IJSA_SA_SB_EEES9_NS_10bfloat16_tESF_Li256ELb1ELb1ELb0ELb1EEENS1_36VarlenDynamicPersistentTileSchedulerILi128ELi160ELi256ELi128ELb0ELb1ELb1ELb1ELb0ELb1EEEEEEEEEvNT_6ParamsE,"aw",@nobits
	.sectionflags	@""
	.align	16
	.zero		1024


//--------------------- .nv.shared._ZN7cutlass13device_kernelIN5flash11enable_sm90INS1_16FlashAttnFwdSm90INS1_25CollectiveMainloopFwdSm90ILi2EN4cute5tupleIJNS5_1CILi1EEES8_S8_EEENS6_IJNS7_ILi128EEENS7_ILi160EEESA_EEELi128ENS_12float_e4m3_tEfNS_4arch4Sm90ELb1ELb0ELb0ELb0ELb1ELb0ELb0ELb1ELb1ELb1ELb0ELb0EEENS1_21CollectiveEpilogueFwdINS6_IJSA_SA_SB_EEES9_NS_10bfloat16_tESF_Li256ELb0ELb1ELb0ELb1EEENS1_30DynamicPersistentTileSchedulerILi256ELi128ELb0ELb1ELb1EEEEEEEEEvNT_6ParamsE --------------------------
	.section	.nv.shared._ZN7cutlass13device_kernelIN5flash11enable_sm90INS1_16FlashAttnFwdSm90INS1_25CollectiveMainloopFwdSm90ILi2EN4cute5tupleIJNS5_1CILi1EEES8_S8_EEENS6_IJNS7_ILi128EEENS7_ILi160EEESA_EEELi128ENS_12float_e4m3_tEfNS_4arch4Sm90ELb1ELb0ELb0ELb0ELb1ELb0ELb0ELb1ELb1ELb1ELb0ELb0EEENS1_21CollectiveEpilogueFwdINS6_IJSA_SA_SB_EEES9_NS_10bfloat16_tESF_Li256ELb0ELb1ELb0ELb1EEENS1_30DynamicPersistentTileSchedulerILi256ELi128ELb0ELb1ELb1EEEEEEEEEvNT_6ParamsE,"aw",@nobits
	.sectionflags	@""
	.align	16
	.zero		1024


//--------------------- .nv.shared._ZN7cutlass13device_kernelIN5flash11enable_sm90INS1_16FlashAttnFwdSm90INS1_25CollectiveMainloopFwdSm90ILi2EN4cute5tupleIJNS5_1CILi1EEES8_S8_EEENS6_IJNS7_ILi128EEENS7_ILi160EEESA_EEELi128ENS_12float_e4m3_tEfNS_4arch4Sm90ELb1ELb0ELb0ELb1ELb1ELb0ELb0ELb1ELb1ELb1ELb0ELb0EEENS1_21CollectiveEpilogueFwdINS6_IJSA_SA_SB_EEES9_NS_10bfloat16_tESF_Li256ELb1ELb1ELb0ELb1EEENS1_36VarlenDynamicPersistentTileSchedulerILi128ELi160ELi256ELi128ELb0ELb1ELb1ELb1ELb1ELb1EEEEEEEEEvNT_6ParamsE --------------------------
	.section	.nv.shared._ZN7cutlass13device_kernelIN5flash11enable_sm90INS1_16FlashAttnFwdSm90INS1_25CollectiveMainloopFwdSm90ILi2EN4cute5tupleIJNS5_1CILi1EEES8_S8_EEENS6_IJNS7_ILi128EEENS7_ILi160EEESA_EEELi128ENS_12float_e4m3_tEfNS_4arch4Sm90ELb1ELb0ELb0ELb1ELb1ELb0ELb0ELb1ELb1ELb1ELb0ELb0EEENS1_21CollectiveEpilogueFwdINS6_IJSA_SA_SB_EEES9_NS_10bfloat16_tESF_Li256ELb1ELb1ELb0ELb1EEENS1_36VarlenDynamicPersistentTileSchedulerILi128ELi160ELi256ELi128ELb0ELb1ELb1ELb1ELb1ELb1EEEEEEEEEvNT_6ParamsE,"aw",@nobits
	.sectionflags	@""
	.align	16
	.zero		1024


//--------------------- .nv.shared._ZN7cutlass13device_kernelIN5flash11enable_sm90INS1_16FlashAttnFwdSm90INS1_25CollectiveMainloopFwdSm90ILi2EN4cute5tupleIJNS5_1CILi1EEES8_S8_EEENS6_IJNS7_ILi128EEENS7_ILi160EEESA_EEELi128ENS_12float_e4m3_tEfNS_4arch4Sm90ELb1ELb0ELb0ELb1ELb1ELb1ELb0ELb1ELb1ELb1ELb0ELb0EEENS1_21CollectiveEpilogueFwdINS6_IJSA_SA_SB_EEES9_NS_10bfloat16_tESF_Li256ELb1ELb1ELb0ELb1EEENS1_36VarlenDynamicPersistentTileSchedulerILi128ELi160ELi256ELi128ELb0ELb1ELb1ELb1ELb1ELb1EEEEEEEEEvNT_6ParamsE --------------------------
	.section	.nv.shared._ZN7cutlass13device_kernelIN5flash11enable_sm90INS1_16FlashAttnFwdSm90INS1_25CollectiveMainloopFwdSm90ILi2EN4cute5tupleIJNS5_1CILi1EEES8_S8_EEENS6_IJNS7_ILi128EEENS7_ILi160EEESA_EEELi128ENS_12float_e4m3_tEfNS_4arch4Sm90ELb1ELb0ELb0ELb1ELb1ELb1ELb0ELb1ELb1ELb1ELb0ELb0EEENS1_21CollectiveEpilogueFwdINS6_IJSA_SA_SB_EEES9_NS_10bfloat16_tESF_Li256ELb1ELb1ELb0ELb1EEENS1_36VarlenDynamicPersistentTileSchedulerILi128ELi160ELi256ELi128ELb0ELb1ELb1ELb1ELb1ELb1EEEEEEEEEvNT_6ParamsE,"aw",@nobits
	.sectionflags	@""
	.align	16
	.zero		1024


//--------------------- .nv.shared._ZN7cutlass13device_kernelIN5flash11enable_sm90INS1_16FlashAttnFwdSm90INS1_25CollectiveMainloopFwdSm90ILi2EN4cute5tupleIJNS5_1CILi1EEES8_S8_EEENS6_IJNS7_ILi192EEENS7_ILi128EEENS7_ILi96EEEEEELi96ENS_12float_e4m3_tEfNS_4arch4Sm90ELb0ELb0ELb0ELb0ELb1ELb0ELb0ELb1ELb1ELb1ELb0ELb0EEENS1_21CollectiveEpilogueFwdINS6_IJSA_SC_SB_EEES9_NS_10bfloat16_tESG_Li384ELb0ELb1ELb0ELb1EEENS1_29StaticPersistentTileSchedulerILb0EEEEEEEEEvNT_6ParamsE --------------------------
	.section	.nv.shared._ZN7cutlass13device_kernelIN5flash11enable_sm90INS1_16FlashAttnFwdSm90INS1_25CollectiveMainloopFwdSm90ILi2EN4cute5tupleIJNS5_1CILi1EEES8_S8_EEENS6_IJNS7_ILi192EEENS7_ILi128EEENS7_ILi96EEEEEELi96ENS_12float_e4m3_tEfNS_4arch4Sm90ELb0ELb0ELb0ELb0ELb1ELb0ELb0ELb1ELb1ELb1ELb0ELb0EEENS1_21CollectiveEpilogueFwdINS6_IJSA_SC_SB_EEES9_NS_10bfloat16_tESG_Li384ELb0ELb1ELb0ELb1EEENS1_29StaticPersistentTileSchedulerILb0EEEEEEEEEvNT_6ParamsE,"aw",@nobits
	.sectionflags	@""
	.align	16
	.zero		1024


//--------------------- .nv.shared._ZN7cutlass13device_kernelIN5flash11enable_sm90INS1_16FlashAttnFwdSm90INS1_25CollectiveMainloopFwdSm90ILi2EN4cute5tupleIJNS5_1CILi1EEES8_S8_EEENS6_IJNS7_ILi192EEENS7_ILi128EEENS7_ILi96EEEEEELi96ENS_12float_e4m3_tEfNS_4arch4Sm90ELb0ELb0ELb0ELb1ELb1ELb0ELb0ELb1ELb1ELb1ELb0ELb0EEENS1_21CollectiveEpilogueFwdINS6_IJSA_SC_SB_EEES9_NS_10bfloat16_tESG_Li384ELb1ELb1ELb0ELb1EEENS1_36VarlenDynamicPersistentTileSchedulerILi192ELi128ELi384ELi128ELb0ELb1ELb1ELb0ELb1ELb1EEEEEEEEEvNT_6ParamsE --------------------------
	.section	.nv.shared._ZN7cutlass13device_kernelIN5flash11enable_sm90INS1_16FlashAttnFwdSm90INS1_25CollectiveMainloopFwdSm90ILi2EN4cute5tupleIJNS5_1CILi1EEES8_S8_EEENS6_IJNS7_ILi192EEENS7_ILi128EEENS7_ILi96EEEEEELi96ENS_12float_e4m3_tEfNS_4arch4Sm90ELb0ELb0ELb0ELb1ELb1ELb0ELb0ELb1ELb1ELb1ELb0ELb0EEENS1_21CollectiveEpilogueFwdINS6_IJSA_SC_SB_EEES9_NS_10bfloat16_tESG_Li384ELb1ELb1ELb0ELb1EEENS1_36VarlenDynamicPersistentTileSchedulerILi192ELi128ELi384ELi128ELb0ELb1ELb1ELb0ELb1ELb1EEEEEEEEEvNT_6ParamsE,"aw",@nobits
	.sectionflags	@""
	.align	16
	.zero		1024


//--------------------- .nv.shared._ZN7cutlass13device_kernelIN5flash11enable_sm90INS1_16FlashAttnFwdSm90INS1_25CollectiveMainloopFwdSm90ILi2EN4cute5tupleIJNS5_1CILi1EEES8_S8_EEENS6_IJNS7_ILi192EEENS7_ILi128EEENS7_ILi96EEEEEELi96ENS_12float_e4m3_tEfNS_4arch4Sm90ELb0ELb0ELb0ELb1ELb1ELb1ELb0ELb1ELb1ELb1ELb0ELb0EEENS1_21CollectiveEpilogueFwdINS6_IJSA_SC_SB_EEES9_NS_10bfloat16_tESG_Li384ELb1ELb1ELb0ELb1EEENS1_36VarlenDynamicPersistentTileSchedulerILi192ELi128ELi384ELi128ELb0ELb1ELb1ELb0ELb1ELb1EEEEEEEEEvNT_6ParamsE --------------------------
	.section	.nv.shared._ZN7cutlass13device_kernelIN5flash11enable_sm90INS1_16FlashAttnFwdSm90INS1_25CollectiveMainloopFwdSm90ILi2EN4cute5tupleIJNS5_1CILi1EEES8_S8_EEENS6_IJNS7_ILi192EEENS7_ILi128EEENS7_ILi96EEEEEELi96ENS_12float_e4m3_tEfNS_4arch4Sm90ELb0ELb0ELb0ELb1ELb1ELb1ELb0ELb1ELb1ELb1ELb0ELb0EEENS1_21CollectiveEpilogueFwdINS6_IJSA_SC_SB_EEES9_NS_10bfloat16_tESG_Li384ELb1ELb1ELb0ELb1EEENS1_36VarlenDynamicPersistentTileSchedulerILi192ELi128ELi384ELi128ELb0ELb1ELb1ELb0ELb1ELb1EEEEEEEEEvNT_6ParamsE,"aw",@nobits
	.sectionflags	@""
	.align	16
	.zero		1024


//--------------------- .nv.shared._ZN7cutlass13device_kernelIN5flash11enable_sm90INS1_16FlashAttnFwdSm90INS1_25CollectiveMainloopFwdSm90ILi2EN4cute5tupleIJNS5_1CILi1EEES8_S8_EEENS6_IJNS7_ILi192EEENS7_ILi128EEENS7_ILi96EEEEEELi96ENS_12float_e4m3_tEfNS_4arch4Sm90ELb0ELb1ELb0ELb0ELb1ELb0ELb0ELb1ELb1ELb1ELb0ELb0EEENS1_21CollectiveEpilogueFwdINS6_IJSA_SC_SB_EEES9_NS_10bfloat16_tESG_Li384ELb0ELb1ELb0ELb1EEENS1_30DynamicPersistentTileSchedulerILi384ELi128ELb0ELb1ELb1EEEEEEEEEvNT_6ParamsE --------------------------
	.section	.nv.shared._ZN7cutlass13device_kernelIN5flash11enable_sm90INS1_16FlashAttnFwdSm90INS1_25CollectiveMainloopFwdSm90ILi2EN4cute5tupleIJNS5_1CILi1EEES8_S8_EEENS6_IJNS7_ILi192EEENS7_ILi128EEENS7_ILi96EEEEEELi96ENS_12float_e4m3_tEfNS_4arch4Sm90ELb0ELb1ELb0ELb0ELb1ELb0ELb0ELb1ELb1ELb1ELb0ELb0EEENS1_21CollectiveEpilogueFwdINS6_IJSA_SC_SB_EEES9_NS_10bfloat16_tESG_Li384ELb0ELb1ELb0ELb1EEENS1_30DynamicPersistentTileSchedulerILi384ELi128ELb0ELb1ELb1EEEEEEEEEvNT_6ParamsE,"aw",@nobits
	.sectionflags	@""
	.align	16
	.zero		1024


//--------------------- .nv.shared._ZN7cutlass13device_kernelIN5flash11enable_sm90INS1_16FlashAttnFwdSm90INS1_25CollectiveMainloopFwdSm90ILi2EN4cute5tupleIJNS5_1CILi1EEES8_S8_EEENS6_IJNS7_ILi192EEENS7_ILi128EEENS7_ILi96EEEEEELi96ENS_12float_e4m3_tEfNS_4arch4Sm90ELb0ELb1ELb0ELb1ELb1ELb0ELb0ELb1ELb1ELb1ELb0ELb0EEENS1_21CollectiveEpilogueFwdINS6_IJSA_SC_SB_EEES9_NS_10bfloat16_tESG_Li384ELb1ELb1ELb0ELb1EEENS1_36VarlenDynamicPersistentTileSchedulerILi192ELi128ELi384ELi128ELb0ELb1ELb1ELb1ELb0ELb1EEEEEEEEEvNT_6ParamsE --------------------------
	.section	.nv.shared._ZN7cutlass13device_kernelIN5flash11enable_sm90INS1_16FlashAttnFwdSm90INS1_25CollectiveMainloopFwdSm90ILi2EN4cute5tupleIJNS5_1CILi1EEES8_S8_EEENS6_IJNS7_ILi192EEENS7_ILi128EEENS7_ILi96EEEEEELi96ENS_12float_e4m3_tEfNS_4arch4Sm90ELb0ELb1ELb0ELb1ELb1ELb0ELb0ELb1ELb1ELb1ELb0ELb0EEENS1_21CollectiveEpilogueFwdINS6_IJSA_SC_SB_EEES9_NS_10bfloat16_tESG_Li384ELb1ELb1ELb0ELb1EEENS1_36VarlenDynamicPersistentTileSchedulerILi192ELi128ELi384ELi128ELb0ELb1ELb1ELb1ELb0ELb1EEEEEEEEEvNT_6ParamsE,"aw",@nobits
	.sectionflags	@""
	.align	16
	.zero		1024


//--------------------- .nv.shared._ZN7cutlass13device_kernelIN5flash11enable_sm90INS1_16FlashAttnFwdSm90INS1_25CollectiveMainloopFwdSm90ILi2EN4cute5tupleIJNS5_1CILi1EEES8_S8_EEENS6_IJNS7_ILi192EEENS7_ILi128EEENS7_ILi96EEEEEELi96ENS_12float_e4m3_tEfNS_4arch4Sm90ELb0ELb1ELb0ELb1ELb1ELb1ELb0ELb1ELb1ELb1ELb0ELb0EEENS1_21CollectiveEpilogueFwdINS6_IJSA_SC_SB_EEES9_NS_10bfloat16_tESG_Li384ELb1ELb1ELb0ELb1EEENS1_36VarlenDynamicPersistentTileSchedulerILi192ELi128ELi384ELi128ELb0ELb1ELb1ELb1ELb0ELb1EEEEEEEEEvNT_6ParamsE --------------------------
	.section	.nv.shared._ZN7cutlass13device_kernelIN5flash11enable_sm90INS1_16FlashAttnFwdSm90INS1_25CollectiveMainloopFwdSm90ILi2EN4cute5tupleIJNS5_1CILi1EEES8_S8_EEENS6_IJNS7_ILi192EEENS7_ILi128EEENS7_ILi96EEEEEELi96ENS_12float_e4m3_tEfNS_4arch4Sm90ELb0ELb1ELb0ELb1ELb1ELb1ELb0ELb1ELb1ELb1ELb0ELb0EEENS1_21CollectiveEpilogueFwdINS6_IJSA_SC_SB_EEES9_NS_10bfloat16_tESG_Li384ELb1ELb1ELb0ELb1EEENS1_36VarlenDynamicPersistentTileSchedulerILi192ELi128ELi384ELi128ELb0ELb1ELb1ELb1ELb0ELb1EEEEEEEEEvNT_6ParamsE,"aw",@nobits
	.sectionflags	@""
	.align	16
	.zero		1024


//--------------------- .nv.shared._ZN7cutlass13device_kernelIN5flash11enable_sm90INS1_16FlashAttnFwdSm90INS1_25CollectiveMainloopFwdSm90ILi2EN4cute5tupleIJNS5_1CILi1EEES8_S8_EEENS6_IJNS7_ILi192EEENS7_ILi128EEENS7_ILi96EEEEEELi96ENS_12float_e4m3_tEfNS_4arch4Sm90ELb1ELb0ELb0ELb0ELb1ELb0ELb0ELb1ELb1ELb1ELb0ELb0EEENS1_21CollectiveEpilogueFwdINS6_IJSA_SC_SB_EEES9_NS_10bfloat16_tESG_Li384ELb0ELb1ELb0ELb1EEENS1_30DynamicPersistentTileSchedulerILi384ELi128ELb0ELb1ELb1EEEEEEEEEvNT_6ParamsE --------------------------
	.section	.nv.shared._ZN7cutlass13device_kernelIN5flash11enable_sm90INS1_16FlashAttnFwdSm90INS1_25CollectiveMainloopFwdSm90ILi2EN4cute5tupleIJNS5_1CILi1EEES8_S8_EEENS6_IJNS7_ILi192EEENS7_ILi128EEENS7_ILi96EEEEEELi96ENS_12float_e4m3_tEfNS_4arch4Sm90ELb1ELb0ELb0ELb0ELb1ELb0ELb0ELb1ELb1ELb1ELb0ELb0EEENS1_21CollectiveEpilogueFwdINS6_IJSA_SC_SB_EEES9_NS_10bfloat16_tESG_Li384ELb0ELb1ELb0ELb1EEENS1_30DynamicPersistentTileSchedulerILi384ELi128ELb0ELb1ELb1EEEEEEEEEvNT_6ParamsE,"aw",@nobits
	.sectionflags	@""
	.align	16
	.zero		1024


//--------------------- .nv.shared._ZN7cutlass13device_kernelIN5flash11enable_sm90INS1_16FlashAttnFwdSm90INS1_25CollectiveMainloopFwdSm90ILi2EN4cute5tupleIJNS5_1CILi1EEES8_S8_EEENS6_IJNS7_ILi192EEENS7_ILi128EEENS7_ILi96EEEEEELi96ENS_12float_e4m3_tEfNS_4arch4Sm90ELb1ELb0ELb0ELb1ELb1ELb0ELb0ELb1ELb1ELb1ELb0ELb0EEENS1_21CollectiveEpilogueFwdINS6_IJSA_SC_SB_EEES9_NS_10bfloat16_tESG_Li384ELb1ELb1ELb0ELb1EEENS1_36VarlenDynamicPersistentTileSchedulerILi192ELi128ELi384ELi128ELb0ELb1ELb1ELb1ELb1ELb1EEEEEEEEEvNT_6ParamsE --------------------------
	.section	.nv.shared._ZN7cutlass13device_kernelIN5flash11enable_sm90INS1_16FlashAttnFwdSm90INS1_25CollectiveMainloopFwdSm90ILi2EN4cute5tupleIJNS5_1CILi1EEES8_S8_EEENS6_IJNS7_ILi192EEENS7_ILi128EEENS7_ILi96EEEEEELi96ENS_12float_e4m3_tEfNS_4arch4Sm90ELb1ELb0ELb0ELb1ELb1ELb0ELb0ELb1ELb1ELb1ELb0ELb0EEENS1_21CollectiveEpilogueFwdINS6_IJSA_SC_SB_EEES9_NS_10bfloat16_tESG_Li384ELb1ELb1ELb0ELb1EEENS1_36VarlenDynamicPersistentTileSchedulerILi192ELi128ELi384ELi128ELb0ELb1ELb1ELb1ELb1ELb1EEEEEEEEEvNT_6ParamsE,"aw",@nobits
	.sectionflags	@""
	.align	16
	.zero		1024


//--------------------- .nv.shared._ZN7cutlass13device_kernelIN5flash11enable_sm90INS1_16FlashAttnFwdSm90INS1_25CollectiveMainloopFwdSm90ILi2EN4cute5tupleIJNS5_1CILi1EEES8_S8_EEENS6_IJNS7_ILi192EEENS7_ILi128EEENS7_ILi96EEEEEELi96ENS_12float_e4m3_tEfNS_4arch4Sm90ELb1ELb0ELb0ELb1ELb1ELb1ELb0ELb1ELb1ELb1ELb0ELb0EEENS1_21CollectiveEpilogueFwdINS6_IJSA_SC_SB_EEES9_NS_10bfloat16_tESG_Li384ELb1ELb1ELb0ELb1EEENS1_36VarlenDynamicPersistentTileSchedulerILi192ELi128ELi384ELi128ELb0ELb1ELb1ELb1ELb1ELb1EEEEEEEEEvNT_6ParamsE --------------------------
	.section	.nv.shared._ZN7cutlass13device_kernelIN5flash11enable_sm90INS1_16FlashAttnFwdSm90INS1_25CollectiveMainloopFwdSm90ILi2EN4cute5tupleIJNS5_1CILi1EEES8_S8_EEENS6_IJNS7_ILi192EEENS7_ILi128EEENS7_ILi96EEEEEELi96ENS_12float_e4m3_tEfNS_4arch4Sm90ELb1ELb0ELb0ELb1ELb1ELb1ELb0ELb1ELb1ELb1ELb0ELb0EEENS1_21CollectiveEpilogueFwdINS6_IJSA_SC_SB_EEES9_NS_10bfloat16_tESG_Li384ELb1ELb1ELb0ELb1EEENS1_36VarlenDynamicPersistentTileSchedulerILi192ELi128ELi384ELi128ELb0ELb1ELb1ELb1ELb1ELb1EEEEEEEEEvNT_6ParamsE,"aw",@nobits
	.sectionflags	@""
	.align	16
	.zero		1024


//--------------------- .nv.shared._ZN7cutlass13device_kernelIN5flash11enable_sm90INS1_16FlashAttnFwdSm90INS1_25CollectiveMainloopFwdSm90ILi2EN4cute5tupleIJNS5_1CILi1EEES8_S8_EEENS6_IJNS7_ILi192EEENS7_ILi160EEENS7_ILi64EEEEEELi64ENS_12float_e4m3_tEfNS_4arch4Sm90ELb0ELb0ELb0ELb0ELb1ELb0ELb0ELb1ELb1ELb1ELb0ELb0EEENS1_21CollectiveEpilogueFwdINS6_IJSA_SC_SB_EEES9_NS_10bfloat16_tESG_Li384ELb0ELb1ELb0ELb1EEENS1_29StaticPersistentTileSchedulerILb0EEEEEEEEEvNT_6ParamsE --------------------------
	.section	.nv.shared._ZN7cutlass13device_kernelIN5flash11enable_sm90INS1_16FlashAttnFwdSm90INS1_25CollectiveMainloopFwdSm90ILi2EN4cute5tupleIJNS5_1CILi1EEES8_S8_EEENS6_IJNS7_ILi192EEENS7_ILi160EEENS7_ILi64EEEEEELi64ENS_12float_e4m3_tEfNS_4arch4Sm90ELb0ELb0ELb0ELb0ELb1ELb0ELb0ELb1ELb1ELb1ELb0ELb0EEENS1_21CollectiveEpilogueFwdINS6_IJSA_SC_SB_EEES9_NS_10bfloat16_tESG_Li384ELb0ELb1ELb0ELb1EEENS1_29StaticPersistentTileSchedulerILb0EEEEEEEEEvNT_6ParamsE,"aw",@nobits
	.sectionflags	@""
	.align	16
	.zero		1024


//--------------------- .nv.shared._ZN7cutlass13device_kernelIN5flash11enable_sm90INS1_16FlashAttnFwdSm90INS1_25CollectiveMainloopFwdSm90ILi2EN4cute5tupleIJNS5_1CILi1EEES8_S8_EEENS6_IJNS7_ILi192EEENS7_ILi160EEENS7_ILi64EEEEEELi64ENS_12float_e4m3_tEfNS_4arch4Sm90ELb0ELb0ELb0ELb1ELb1ELb0ELb0ELb1ELb1ELb1ELb0ELb0EEENS1_21CollectiveEpilogueFwdINS6_IJSA_SC_SB_EEES9_NS_10bfloat16_tESG_Li384ELb1ELb1ELb0ELb1EEENS1_36VarlenDynamicPersistentTileSchedulerILi192ELi160ELi384ELi128ELb0ELb1ELb1ELb0ELb1ELb1EEEEEEEEEvNT_6ParamsE --------------------------
	.section	.nv.shared._ZN7cutlass13device_kernelIN5flash11enable_sm90INS1_16FlashAttnFwdSm90INS1_25CollectiveMainloopFwdSm90ILi2EN4cute5tupleIJNS5_1CILi1EEES8_S8_EEENS6_IJNS7_ILi192EEENS7_ILi160EEENS7_ILi64EEEEEELi64ENS_12float_e4m3_tEfNS_4arch4Sm90ELb0ELb0ELb0ELb1ELb1ELb0ELb0ELb1ELb1ELb1ELb0ELb0EEENS1_21CollectiveEpilogueFwdINS6_IJSA_SC_SB_EEES9_NS_10bfloat16_tESG_Li384ELb1ELb1ELb0ELb1EEENS1_36VarlenDynamicPersistentTileSchedulerILi192ELi160ELi384ELi128ELb0ELb1ELb1ELb0ELb1ELb1EEEEEEEEEvNT_6ParamsE,"aw",@nobits
	.sectionflags	@""
	.align	16
	.zero		1024


//--------------------- .nv.shared._ZN7cutlass13device_kernelIN5flash11enable_sm90INS1_16FlashAttnFwdSm90INS1_25CollectiveMainloopFwdSm90ILi2EN4cute5tupleIJNS5_1CILi1EEES8_S8_EEENS6_IJNS7_ILi192EEENS7_ILi160EEENS7_ILi64EEEEEELi64ENS_12float_e4m3_tEfNS_4arch4Sm90ELb0ELb0ELb0ELb1ELb1ELb1ELb0ELb1ELb1ELb1ELb0ELb0EEENS1_21CollectiveEpilogueFwdINS6_IJSA_SC_SB_EEES9_NS_10bfloat16_tESG_Li384ELb1ELb1ELb0ELb1EEENS1_36VarlenDynamicPersistentTileSchedulerILi192ELi160ELi384ELi128ELb0ELb1ELb1ELb0ELb1ELb1EEEEEEEEEvNT_6ParamsE --------------------------
	.section	.nv.shared._ZN7cutlass13device_kernelIN5flash11enable_sm90INS1_16FlashAttnFwdSm90INS1_25CollectiveMainloopFwdSm90ILi2EN4cute5tupleIJNS5_1CILi1EEES8_S8_EEENS6_IJNS7_ILi192EEENS7_ILi160EEENS7_ILi64EEEEEELi64ENS_12float_e4m3_tEfNS_4arch4Sm90ELb0ELb0ELb0ELb1ELb1ELb1ELb0ELb1ELb1ELb1ELb0ELb0EEENS1_21CollectiveEpilogueFwdINS6_IJSA_SC_SB_EEES9_NS_10bfloat16_tESG_Li384ELb1ELb1ELb0ELb1EEENS1_36VarlenDynamicPersistentTileSchedulerILi192ELi160ELi384ELi128ELb0ELb1ELb1ELb0ELb1ELb1EEEEEEEEEvNT_6ParamsE,"aw",@nobits
	.sectionflags	@""
	.align	16
	.zero		1024


//--------------------- .nv.shared._ZN7cutlass13device_kernelIN5flash11enable_sm90INS1_16FlashAttnFwdSm90INS1_25CollectiveMainloopFwdSm90ILi2EN4cute5tupleIJNS5_1CILi1EEES8_S8_EEENS6_IJNS7_ILi192EEENS7_ILi160EEENS7_ILi64EEEEEELi64ENS_12float_e4m3_tEfNS_4arch4Sm90ELb0ELb1ELb0ELb0ELb1ELb0ELb0ELb1ELb1ELb1ELb0ELb0EEENS1_21CollectiveEpilogueFwdINS6_IJSA_SC_SB_EEES9_NS_10bfloat16_tESG_Li384ELb0ELb1ELb0ELb1EEENS1_30DynamicPersistentTileSchedulerILi384ELi128ELb0ELb1ELb1EEEEEEEEEvNT_6ParamsE --------------------------
	.section	.nv.shared._ZN7cutlass13device_kernelIN5flash11enable_sm90INS1_16FlashAttnFwdSm90INS1_25CollectiveMainloopFwdSm90ILi2EN4cute5tupleIJNS5_1CILi1EEES8_S8_EEENS6_IJNS7_ILi192EEENS7_ILi160EEENS7_ILi64EEEEEELi64ENS_12float_e4m3_tEfNS_4arch4Sm90ELb0ELb1ELb0ELb0ELb1ELb0ELb0ELb1ELb1ELb1ELb0ELb0EEENS1_21CollectiveEpilogueFwdINS6_IJSA_SC_SB_EEES9_NS_10bfloat16_tESG_Li384ELb0ELb1ELb0ELb1EEENS1_30DynamicPersistentTileSchedulerILi384ELi128ELb0ELb1ELb1EEEEEEEEEvNT_6ParamsE,"aw",@nobits
	.sectionflags	@""
	.align	16
	.zero		1024


//--------------------- .nv.shared._ZN7cutlass13device_kernelIN5flash11enable_sm90INS1_16FlashAttnFwdSm90INS1_25CollectiveMainloopFwdSm90ILi2EN4cute5tupleIJNS5_1CILi1EEES8_S8_EEENS6_IJNS7_ILi192EEENS7_ILi160EEENS7_ILi64EEEEEELi64ENS_12float_e4m3_tEfNS_4arch4Sm90ELb0ELb1ELb0ELb1ELb1ELb0ELb0ELb1ELb1ELb1ELb0ELb0EEENS1_21CollectiveEpilogueFwdINS6_IJSA_SC_SB_EEES9_NS_10bfloat16_tESG_Li384ELb1ELb1ELb0ELb1EEENS1_36VarlenDynamicPersistentTileSchedulerILi192ELi160ELi384ELi128ELb0ELb1ELb1ELb1ELb0ELb1EEEEEEEEEvNT_6ParamsE --------------------------
	.section	.nv.shared._ZN7cutlass13device_kernelIN5flash11enable_sm90INS1_16FlashAttnFwdSm90INS1_25CollectiveMainloopFwdSm90ILi2EN4cute5tupleIJNS5_1CILi1EEES8_S8_EEENS6_IJNS7_ILi192EEENS7_ILi160EEENS7_ILi64EEEEEELi64ENS_12float_e4m3_tEfNS_4arch4Sm90ELb0ELb1ELb0ELb1ELb1ELb0ELb0ELb1ELb1ELb1ELb0ELb0EEENS1_21CollectiveEpilogueFwdINS6_IJSA_SC_SB_EEES9_NS_10bfloat16_tESG_Li384ELb1ELb1ELb0ELb1EEENS1_36VarlenDynamicPersistentTileSchedulerILi192ELi160ELi384ELi128ELb0ELb1ELb1ELb1ELb0ELb1EEEEEEEEEvNT_6ParamsE,"aw",@nobits
	.sectionflags	@""
	.align	16
	.zero		1024


//--------------------- .nv.shared._ZN7cutlass13device_kernelIN5flash11enable_sm90INS1_16FlashAttnFwdSm90INS1_25CollectiveMainloopFwdSm90ILi2EN4cute5tupleIJNS5_1CILi1EEES8_S8_EEENS6_IJNS7_ILi192EEENS7_ILi160EEENS7_ILi64EEEEEELi64ENS_12float_e4m3_tEfNS_4arch4Sm90ELb0ELb1ELb0ELb1ELb1ELb1ELb0ELb1ELb1ELb1ELb0ELb0EEENS1_21CollectiveEpilogueFwdINS6_IJSA_SC_SB_EEES9_NS_10bfloat16_tESG_Li384ELb1ELb1ELb0ELb1EEENS1_36VarlenDynamicPersistentTileSchedulerILi192ELi160ELi384ELi128ELb0ELb1ELb1ELb1ELb0ELb1EEEEEEEEEvNT_6ParamsE --------------------------
	.section	.nv.shared._ZN7cutlass13device_kernelIN5flash11enable_sm90INS1_16FlashAttnFwdSm90INS1_25CollectiveMainloopFwdSm90ILi2EN4cute5tupleIJNS5_1CILi1EEES8_S8_EEENS6_IJNS7_ILi192EEENS7_ILi160EEENS7_ILi64EEEEEELi64ENS_12float_e4m3_tEfNS_4arch4Sm90ELb0ELb1ELb0ELb1ELb1ELb1ELb0ELb1ELb1ELb1ELb0ELb0EEENS1_21CollectiveEpilogueFwdINS6_IJSA_SC_SB_EEES9_NS_10bfloat16_tESG_Li384ELb1ELb1ELb0ELb1EEENS1_36VarlenDynamicPersistentTileSchedulerILi192ELi160ELi384ELi128ELb0ELb1ELb1ELb1ELb0ELb1EEEEEEEEEvNT_6ParamsE,"aw",@nobits
	.sectionflags	@""
	.align	16
	.zero		1024


//--------------------- .nv.shared._ZN7cutlass13device_kernelIN5flash11enable_sm90INS1_16FlashAttnFwdSm90INS1_25CollectiveMainloopFwdSm90ILi2EN4cute5tupleIJNS5_1CILi1EEES8_S8_EEENS6_IJNS7_ILi192EEENS7_ILi160EEENS7_ILi64EEEEEELi64ENS_12float_e4m3_tEfNS_4arch4Sm90ELb1ELb0ELb0ELb0ELb1ELb0ELb0ELb1ELb1ELb1ELb0ELb0EEENS1_21CollectiveEpilogueFwdINS6_IJSA_SC_SB_EEES9_NS_10bfloat16_tESG_Li384ELb0ELb1ELb0ELb1EEENS1_30DynamicPersistentTileSchedulerILi384ELi128ELb0ELb1ELb1EEEEEEEEEvNT_6ParamsE --------------------------
	.section	.nv.shared._ZN7cutlass13device_kernelIN5flash11enable_sm90INS1_16FlashAttnFwdSm90INS1_25CollectiveMainloopFwdSm90ILi2EN4cute5tupleIJNS5_1CILi1EEES8_S8_EEENS6_IJNS7_ILi192EEENS7_ILi160EEENS7_ILi64EEEEEELi64ENS_12float_e4m3_tEfNS_4arch4Sm90ELb1ELb0ELb0ELb0ELb1ELb0ELb0ELb1ELb1ELb1ELb0ELb0EEENS1_21CollectiveEpilogueFwdINS6_IJSA_SC_SB_EEES9_NS_10bfloat16_tESG_Li384ELb0ELb1ELb0ELb1EEENS1_30DynamicPersistentTileSchedulerILi384ELi128ELb0ELb1ELb1EEEEEEEEEvNT_6ParamsE,"aw",@nobits
	.sectionflags	@""
	.align	16
	.zero		1024


//--------------------- .nv.shared._ZN7cutlass13device_kernelIN5flash11enable_sm90INS1_16FlashAttnFwdSm90INS1_25CollectiveMainloopFwdSm90ILi2EN4cute5tupleIJNS5_1CILi1EEES8_S8_EEENS6_IJNS7_ILi192EEENS7_ILi160EEENS7_ILi64EEEEEELi64ENS_12float_e4m3_tEfNS_4arch4Sm90ELb1ELb0ELb0ELb1ELb1ELb0ELb0ELb1ELb1ELb1ELb0ELb0EEENS1_21CollectiveEpilogueFwdINS6_IJSA_SC_SB_EEES9_NS_10bfloat16_tESG_Li384ELb1ELb1ELb0ELb1EEENS1_36VarlenDynamicPersistentTileSchedulerILi192ELi160ELi384ELi128ELb0ELb1ELb1ELb1ELb1ELb1EEEEEEEEEvNT_6ParamsE --------------------------
	.section	.nv.shared._ZN7cutlass13device_kernelIN5flash11enable_sm90INS1_16FlashAttnFwdSm90INS1_25CollectiveMainloopFwdSm90ILi2EN4cute5tupleIJNS5_1CILi1EEES8_S8_EEENS6_IJNS7_ILi192EEENS7_ILi160EEENS7_ILi64EEEEEELi64ENS_12float_e4m3_tEfNS_4arch4Sm90ELb1ELb0ELb0ELb1ELb1ELb0ELb0ELb1ELb1ELb1ELb0ELb0EEENS1_21CollectiveEpilogueFwdINS6_IJSA_SC_SB_EEES9_NS_10bfloat16_tESG_Li384ELb1ELb1ELb0ELb1EEENS1_36VarlenDynamicPersistentTileSchedulerILi192ELi160ELi384ELi128ELb0ELb1ELb1ELb1ELb1ELb1EEEEEEEEEvNT_6ParamsE,"aw",@nobits
	.sectionflags	@""
	.align	16
	.zero		1024


//--------------------- .nv.shared._ZN7cutlass13device_kernelIN5flash11enable_sm90INS1_16FlashAttnFwdSm90INS1_25CollectiveMainloopFwdSm90ILi2EN4cute5tupleIJNS5_1CILi1EEES8_S8_EEENS6_IJNS7_ILi192EEENS7_ILi160EEENS7_ILi64EEEEEELi64ENS_12float_e4m3_tEfNS_4arch4Sm90ELb1ELb0ELb0ELb1ELb1ELb1ELb0ELb1ELb1ELb1ELb0ELb0EEENS1_21CollectiveEpilogueFwdINS6_IJSA_SC_SB_EEES9_NS_10bfloat16_tESG_Li384ELb1ELb1ELb0ELb1EEENS1_36VarlenDynamicPersistentTileSchedulerILi192ELi160ELi384ELi128ELb0ELb1ELb1ELb1ELb1ELb1EEEEEEEEEvNT_6ParamsE --------------------------
	.section	.nv.shared._ZN7cutlass13device_kernelIN5flash11enable_sm90INS1_16FlashAttnFwdSm90INS1_25CollectiveMainloopFwdSm90ILi2EN4cute5tupleIJNS5_1CILi1EEES8_S8_EEENS6_IJNS7_ILi192EEENS7_ILi160EEENS7_ILi64EEEEEELi64ENS_12float_e4m3_tEfNS_4arch4Sm90ELb1ELb0ELb0ELb1ELb1ELb1ELb0ELb1ELb1ELb1ELb0ELb0EEENS1_21CollectiveEpilogueFwdINS6_IJSA_SC_SB_EEES9_NS_10bfloat16_tESG_Li384ELb1ELb1ELb0ELb1EEENS1_36VarlenDynamicPersistentTileSchedulerILi192ELi160ELi384ELi128ELb0ELb1ELb1ELb1ELb1ELb1EEEEEEEEEvNT_6ParamsE,"aw",@nobits
	.sectionflags	@""
	.align	16
	.zero		1024


//--------------------- .nv.constant0._ZN7cutlass13device_kernelIN5flash11enable_sm90INS1_16FlashAttnFwdSm90INS1_25CollectiveMainloopFwdSm90ILi2EN4cute5tupleIJNS5_1CILi1EEES8_S8_EEENS6_IJNS7_ILi128EEESA_NS7_ILi256EEEEEELi256ENS_12float_e4m3_tEfNS_4arch4Sm90ELb0ELb0ELb0ELb0ELb1ELb0ELb0ELb1ELb0ELb1ELb0ELb0EEENS1_21CollectiveEpilogueFwdINS6_IJSA_SB_SA_EEES9_NS_10bfloat16_tESF_Li256ELb0ELb1ELb0ELb1EEENS1_29StaticPersistentTileSchedulerILb0EEEEEEEEEvNT_6ParamsE --------------------------
	.section	.nv.constant0._ZN7cutlass13device_kernelIN5flash11enable_sm90INS1_16FlashAttnFwdSm90INS1_25CollectiveMainloopFwdSm90ILi2EN4cute5tupleIJNS5_1CILi1EEES8_S8_EEENS6_IJNS7_ILi128EEESA_NS7_ILi256EEEEEELi256ENS_12float_e4m3_tEfNS_4arch4Sm90ELb0ELb0ELb0ELb0ELb1ELb0ELb0ELb1ELb0ELb1ELb0ELb0EEENS1_21CollectiveEpilogueFwdINS6_IJSA_SB_SA_EEES9_NS_10bfloat16_tESF_Li256ELb0ELb1ELb0ELb1EEENS1_29StaticPersistentTileSchedulerILb0EEEEEEEEEvNT_6ParamsE,"a",@progbits
	.sectionflags	@""
	.align	4
.nv.constant0._ZN7cutlass13device_kernelIN5flash11enable_sm90INS1_16FlashAttnFwdSm90INS1_25CollectiveMainloopFwdSm90ILi2EN4cute5tupleIJNS5_1CILi1EEES8_S8_EEENS6_IJNS7_ILi128EEESA_NS7_ILi256EEEEEELi256ENS_12float_e4m3_tEfNS_4arch4Sm90ELb0ELb0ELb0ELb0ELb1ELb0ELb0ELb1ELb0ELb1ELb0ELb0EEENS1_21CollectiveEpilogueFwdINS6_IJSA_SB_SA_EEES9_NS_10bfloat16_tESF_Li256ELb0ELb1ELb0ELb1EEENS1_29StaticPersistentTileSchedulerILb0EEEEEEEEEvNT_6ParamsE:
	.zero		3200


//--------------------- .nv.constant0._ZN7cutlass13device_kernelIN5flash11enable_sm90INS1_16FlashAttnFwdSm90INS1_25CollectiveMainloopFwdSm90ILi2EN4cute5tupleIJNS5_1CILi1EEES8_S8_EEENS6_IJNS7_ILi128EEESA_NS7_ILi256EEEEEELi256ENS_12float_e4m3_tEfNS_4arch4Sm90ELb0ELb0ELb0ELb1ELb1ELb0ELb0ELb1ELb0ELb1ELb0ELb0EEENS1_21CollectiveEpilogueFwdINS6_IJSA_SB_SA_EEES9_NS_10bfloat16_tESF_Li256ELb1ELb1ELb0ELb1EEENS1_36VarlenDynamicPersistentTileSchedulerILi128ELi128ELi256ELi128ELb0ELb1ELb1ELb0ELb1ELb1EEEEEEEEEvNT_6ParamsE --------------------------
	.section	.nv.constant0._ZN7cutlass13device_kernelIN5flash11enable_sm90INS1_16FlashAttnFwdSm90INS1_25CollectiveMainloopFwdSm90ILi2EN4cute5tupleIJNS5_1CILi1EEES8_S8_EEENS6_IJNS7_ILi128EEESA_NS7_ILi256EEEEEELi256ENS_12float_e4m3_tEfNS_4arch4Sm90ELb0ELb0ELb0ELb1ELb1ELb0ELb0ELb1ELb0ELb1ELb0ELb0EEENS1_21CollectiveEpilogueFwdINS6_IJSA_SB_SA_EEES9_NS_10bfloat16_tESF_Li256ELb1ELb1ELb0ELb1EEENS1_36VarlenDynamicPersistentTileSchedulerILi128ELi128ELi256ELi128ELb0ELb1ELb1ELb0ELb1ELb1EEEEEEEEEvNT_6ParamsE,"a",@progbits
	.sectionflags	@""
	.align	4
.nv.constant0._ZN7cutlass13device_kernelIN5flash11enable_sm90INS1_16FlashAttnFwdSm90INS1_25CollectiveMainloopFwdSm90ILi2EN4cute5tupleIJNS5_1CILi1EEES8_S8_EEENS6_IJNS7_ILi128EEESA_NS7_ILi256EEEEEELi256ENS_12float_e4m3_tEfNS_4arch4Sm90ELb0ELb0ELb0ELb1ELb1ELb0ELb0ELb1ELb0ELb1ELb0ELb0EEENS1_21CollectiveEpilogueFwdINS6_IJSA_SB_SA_EEES9_NS_10bfloat16_tESF_Li256ELb1ELb1ELb0ELb1EEENS1_36VarlenDynamicPersistentTileSchedulerILi128ELi128ELi256ELi128ELb0ELb1ELb1ELb0ELb1ELb1EEEEEEEEEvNT_6ParamsE:
	.zero		3328


//--------------------- .nv.constant0._ZN7cutlass13device_kernelIN5flash11enable_sm90INS1_16FlashAttnFwdSm90INS1_25CollectiveMainloopFwdSm90ILi2EN4cute5tupleIJNS5_1CILi1EEES8_S8_EEENS6_IJNS7_ILi128EEESA_NS7_ILi256EEEEEELi256ENS_12float_e4m3_tEfNS_4arch4Sm90ELb0ELb0ELb0ELb1ELb1ELb1ELb0ELb1ELb0ELb1ELb0ELb0EEENS1_21CollectiveEpilogueFwdINS6_IJSA_SB_SA_EEES9_NS_10bfloat16_tESF_Li256ELb1ELb1ELb0ELb1EEENS1_36VarlenDynamicPersistentTileSchedulerILi128ELi128ELi256ELi128ELb0ELb1ELb1ELb0ELb1ELb1EEEEEEEEEvNT_6ParamsE --------------------------
	.section	.nv.constant0._ZN7cutlass13device_kernelIN5flash11enable_sm90INS1_16FlashAttnFwdSm90INS1_25CollectiveMainloopFwdSm90ILi2EN4cute5tupleIJNS5_1CILi1EEES8_S8_EEENS6_IJNS7_ILi128EEESA_NS7_ILi256EEEEEELi256ENS_12float_e4m3_tEfNS_4arch4Sm90ELb0ELb0ELb0ELb1ELb1ELb1ELb0ELb1ELb0ELb1ELb0ELb0EEENS1_21CollectiveEpilogueFwdINS6_IJSA_SB_SA_EEES9_NS_10bfloat16_tESF_Li256ELb1ELb1ELb0ELb1EEENS1_36VarlenDynamicPersistentTileSchedulerILi128ELi128ELi256ELi128ELb0ELb1ELb1ELb0ELb1ELb1EEEEEEEEEvNT_6ParamsE,"a",@progbits
	.sectionflags	@""
	.align	4
.nv.constant0._ZN7cutlass13device_kernelIN5flash11enable_sm90INS1_16FlashAttnFwdSm90INS1_25CollectiveMainloopFwdSm90ILi2EN4cute5tupleIJNS5_1CILi1EEES8_S8_EEENS6_IJNS7_ILi128EEESA_NS7_ILi256EEEEEELi256ENS_12float_e4m3_tEfNS_4arch4Sm90ELb0ELb0ELb0ELb1ELb1ELb1ELb0ELb1ELb0ELb1ELb0ELb0EEENS1_21CollectiveEpilogueFwdINS6_IJSA_SB_SA_EEES9_NS_10bfloat16_tESF_Li256ELb1ELb1ELb0ELb1EEENS1_36VarlenDynamicPersistentTileSchedulerILi128ELi128ELi256ELi128ELb0ELb1ELb1ELb0ELb1ELb1EEEEEEEEEvNT_6ParamsE:
	.zero		3328


//--------------------- .nv.constant0._ZN7cutlass13device_kernelIN5flash11enable_sm90INS1_16FlashAttnFwdSm90INS1_25CollectiveMainloopFwdSm90ILi2EN4cute5tupleIJNS5_1CILi1EEES8_S8_EEENS6_IJNS7_ILi128EEENS7_ILi64EEENS7_ILi256EEEEEELi256ENS_12float_e4m3_tEfNS_4arch4Sm90ELb0ELb1ELb0ELb0ELb1ELb0ELb0ELb1ELb0ELb1ELb0ELb0EEENS1_21CollectiveEpilogueFwdINS6_IJSA_SC_SB_EEES9_NS_10bfloat16_tESG_Li256ELb0ELb1ELb0ELb1EEENS1_30DynamicPersistentTileSchedulerILi256ELi128ELb0ELb1ELb1EEEEEEEEEvNT_6ParamsE --------------------------
	.section	.nv.constant0._ZN7cutlass13device_kernelIN5flash11enable_sm90INS1_16FlashAttnFwdSm90INS1_25CollectiveMainloopFwdSm90ILi2EN4cute5tupleIJNS5_1CILi1EEES8_S8_EEENS6_IJNS7_ILi128EEENS7_ILi64EEENS7_ILi256EEEEEELi256ENS_12float_e4m3_tEfNS_4arch4Sm90ELb0ELb1ELb0ELb0ELb1ELb0ELb0ELb1ELb0ELb1ELb0ELb0EEENS1_21CollectiveEpilogueFwdINS6_IJSA_SC_SB_EEES9_NS_10bfloat16_tESG_Li256ELb0ELb1ELb0ELb1EEENS1_30DynamicPersistentTileSchedulerILi256ELi128ELb0ELb1ELb1EEEEEEEEEvNT_6ParamsE,"a",@progbits
	.sectionflags	@""
	.align	4
.nv.constant0._ZN7cutlass13device_kernelIN5flash11enable_sm90INS1_16FlashAttnFwdSm90INS1_25CollectiveMainloopFwdSm90ILi2EN4cute5tupleIJNS5_1CILi1EEES8_S8_EEENS6_IJNS7_ILi128EEENS7_ILi64EEENS7_ILi256EEEEEELi256ENS_12float_e4m3_tEfNS_4arch4Sm90ELb0ELb1ELb0ELb0ELb1ELb0ELb0ELb1ELb0ELb1ELb0ELb0EEENS1_21CollectiveEpilogueFwdINS6_IJSA_SC_SB_EEES9_NS_10bfloat16_tESG_Li256ELb0ELb1ELb0ELb1EEENS1_30DynamicPersistentTileSchedulerILi256ELi128ELb0ELb1ELb1EEEEEEEEEvNT_6ParamsE:
	.zero		3328


//--------------------- .nv.constant0._ZN7cutlass13device_kernelIN5flash11enable_sm90INS1_16FlashAttnFwdSm90INS1_25CollectiveMainloopFwdSm90ILi2EN4cute5tupleIJNS5_1CILi1EEES8_S8_EEENS6_IJNS7_ILi128EEENS7_ILi64EEENS7_ILi256EEEEEELi256ENS_12float_e4m3_tEfNS_4arch4Sm90ELb0ELb1ELb0ELb1ELb1ELb0ELb0ELb1ELb0ELb1ELb0ELb0EEENS1_21CollectiveEpilogueFwdINS6_IJSA_SC_SB_EEES9_NS_10bfloat16_tESG_Li256ELb1ELb1ELb0ELb1EEENS1_36VarlenDynamicPersistentTileSchedulerILi128ELi64ELi256ELi128ELb0ELb1ELb1ELb1ELb0ELb1EEEEEEEEEvNT_6ParamsE --------------------------
	.section	.nv.constant0._ZN7cutlass13device_kernelIN5flash11enable_sm90INS1_16FlashAttnFwdSm90INS1_25CollectiveMainloopFwdSm90ILi2EN4cute5tupleIJNS5_1CILi1EEES8_S8_EEENS6_IJNS7_ILi128EEENS7_ILi64EEENS7_ILi256EEEEEELi256ENS_12float_e4m3_tEfNS_4arch4Sm90ELb0ELb1ELb0ELb1ELb1ELb0ELb0ELb1ELb0ELb1ELb0ELb0EEENS1_21CollectiveEpilogueFwdINS6_IJSA_SC_SB_EEES9_NS_10bfloat16_tESG_Li256ELb1ELb1ELb0ELb1EEENS1_36VarlenDynamicPersistentTileSchedulerILi128ELi64ELi256ELi128ELb0ELb1ELb1ELb1ELb0ELb1EEEEEEEEEvNT_6ParamsE,"a",@progbits
	.sectionflags	@""
	.align	4
.nv.constant0._ZN7cutlass13device_kernelIN5flash11enable_sm90INS1_16FlashAttnFwdSm90INS1_25CollectiveMainloopFwdSm90ILi2EN4cute5tupleIJNS5_1CILi1EEES8_S8_EEENS6_IJNS7_ILi128EEENS7_ILi64EEENS7_ILi256EEEEEELi256ENS_12float_e4m3_tEfNS_4arch4Sm90ELb0ELb1ELb0ELb1ELb1ELb0ELb0ELb1ELb0ELb1ELb0ELb0EEENS1_21CollectiveEpilogueFwdINS6_IJSA_SC_SB_EEES9_NS_10bfloat16_tESG_Li256ELb1ELb1ELb0ELb1EEENS1_36VarlenDynamicPersistentTileSchedulerILi128ELi64ELi256ELi128ELb0ELb1ELb1ELb1ELb0ELb1EEEEEEEEEvNT_6ParamsE:
	.zero		3328


//--------------------- .nv.constant0._ZN7cutlass13device_kernelIN5flash11enable_sm90INS1_16FlashAttnFwdSm90INS1_25CollectiveMainloopFwdSm90ILi2EN4cute5tupleIJNS5_1CILi1EEES8_S8_EEENS6_IJNS7_ILi128EEENS7_ILi64EEENS7_ILi256EEEEEELi256ENS_12float_e4m3_tEfNS_4arch4Sm90ELb0ELb1ELb0ELb1ELb1ELb1ELb0ELb1ELb0ELb1ELb0ELb0EEENS1_21CollectiveEpilogueFwdINS6_IJSA_SC_SB_EEES9_NS_10bfloat16_tESG_Li256ELb1ELb1ELb0ELb1EEENS1_36VarlenDynamicPersistentTileSchedulerILi128ELi64ELi256ELi128ELb0ELb1ELb1ELb1ELb0ELb1EEEEEEEEEvNT_6ParamsE --------------------------
	.section	.nv.constant0._ZN7cutlass13device_kernelIN5flash11enable_sm90INS1_16FlashAttnFwdSm90INS1_25CollectiveMainloopFwdSm90ILi2EN4cute5tupleIJNS5_1CILi1EEES8_S8_EEENS6_IJNS7_ILi128EEENS7_ILi64EEENS7_ILi256EEEEEELi256ENS_12float_e4m3_tEfNS_4arch4Sm90ELb0ELb1ELb0ELb1ELb1ELb1ELb0ELb1ELb0ELb1ELb0ELb0EEENS1_21CollectiveEpilogueFwdINS6_IJSA_SC_SB_EEES9_NS_10bfloat16_tESG_Li256ELb1ELb1ELb0ELb1EEENS1_36VarlenDynamicPersistentTileSchedulerILi128ELi64ELi256ELi128ELb0ELb1ELb1ELb1ELb0ELb1EEEEEEEEEvNT_6ParamsE,"a",@progbits
	.sectionflags	@""
	.align	4
.nv.constant0._ZN7cutlass13device_kernelIN5flash11enable_sm90INS1_16FlashAttnFwdSm90INS1_25CollectiveMainloopFwdSm90ILi2EN4cute5tupleIJNS5_1CILi1EEES8_S8_EEENS6_IJNS7_ILi128EEENS7_ILi64EEENS7_ILi256EEEEEELi256ENS_12float_e4m3_tEfNS_4arch4Sm90ELb0ELb1ELb0ELb1ELb1ELb1ELb0ELb1ELb0ELb1ELb0ELb0EEENS1_21CollectiveEpilogueFwdINS6_IJSA_SC_SB_EEES9_NS_10bfloat16_tESG_Li256ELb1ELb1ELb0ELb1EEENS1_36VarlenDynamicPersistentTileSchedulerILi128ELi64ELi256ELi128ELb0ELb1ELb1ELb1ELb0ELb1EEEEEEEEEvNT_6ParamsE:
	.zero		3328


//--------------------- .nv.constant0._ZN7cutlass13device_kernelIN5flash11enable_sm90INS1_16FlashAttnFwdSm90INS1_25CollectiveMainloopFwdSm90ILi2EN4cute5tupleIJNS5_1CILi1EEES8_S8_EEENS6_IJNS7_ILi128EEESA_NS7_ILi256EEEEEELi256ENS_12float_e4m3_tEfNS_4arch4Sm90ELb1ELb0ELb0ELb0ELb1ELb0ELb0ELb1ELb0ELb1ELb0ELb0EEENS1_21CollectiveEpilogueFwdINS6_IJSA_SB_SA_EEES9_NS_10bfloat16_tESF_Li256ELb0ELb1ELb0ELb1EEENS1_30DynamicPersistentTileSchedulerILi256ELi128ELb0ELb1ELb1EEEEEEEEEvNT_6ParamsE --------------------------
	.section	.nv.constant0._ZN7cutlass13device_kernelIN5flash11enable_sm90INS1_16FlashAttnFwdSm90INS1_25CollectiveMainloopFwdSm90ILi2EN4cute5tupleIJNS5_1CILi1EEES8_S8_EEENS6_IJNS7_ILi128EEESA_NS7_ILi256EEEEEELi256ENS_12float_e4m3_tEfNS_4arch4Sm90ELb1ELb0ELb0ELb0ELb1ELb0ELb0ELb1ELb0ELb1ELb0ELb0EEENS1_21CollectiveEpilogueFwdINS6_IJSA_SB_SA_EEES9_NS_10bfloat16_tESF_Li256ELb0ELb1ELb0ELb1EEENS1_30DynamicPersistentTileSchedulerILi256ELi128ELb0ELb1ELb1EEEEEEEEEvNT_6ParamsE,"a",@progbits
	.sectionflags	@""
	.align	4
.nv.constant0._ZN7cutlass13device_kernelIN5flash11enable_sm90INS1_16FlashAttnFwdSm90INS1_25CollectiveMainloopFwdSm90ILi2EN4cute5tupleIJNS5_1CILi1EEES8_S8_EEENS6_IJNS7_ILi128EEESA_NS7_ILi256EEEEEELi256ENS_12float_e4m3_tEfNS_4arch4Sm90ELb1ELb0ELb0ELb0ELb1ELb0ELb0ELb1ELb0ELb1ELb0ELb0EEENS1_21CollectiveEpilogueFwdINS6_IJSA_SB_SA_EEES9_NS_10bfloat16_tESF_Li256ELb0ELb1ELb0ELb1EEENS1_30DynamicPersistentTileSchedulerILi256ELi128ELb0ELb1ELb1EEEEEEEEEvNT_6ParamsE:
	.zero		3328


//--------------------- .nv.constant0._ZN7cutlass13device_kernelIN5flash11enable_sm90INS1_16FlashAttnFwdSm90INS1_25CollectiveMainloopFwdSm90ILi2EN4cute5tupleIJNS5_1CILi1EEES8_S8_EEENS6_IJNS7_ILi128EEESA_NS7_ILi256EEEEEELi256ENS_12float_e4m3_tEfNS_4arch4Sm90ELb1ELb0ELb0ELb1ELb1ELb0ELb0ELb1ELb0ELb1ELb0ELb0EEENS1_21CollectiveEpilogueFwdINS6_IJSA_SB_SA_EEES9_NS_10bfloat16_tESF_Li256ELb1ELb1ELb0ELb1EEENS1_36VarlenDynamicPersistentTileSchedulerILi128ELi128ELi256ELi128ELb0ELb1ELb1ELb1ELb1ELb1EEEEEEEEEvNT_6ParamsE --------------------------
	.section	.nv.constant0._ZN7cutlass13device_kernelIN5flash11enable_sm90INS1_16FlashAttnFwdSm90INS1_25CollectiveMainloopFwdSm90ILi2EN4cute5tupleIJNS5_1CILi1EEES8_S8_EEENS6_IJNS7_ILi128EEESA_NS7_ILi256EEEEEELi256ENS_12float_e4m3_tEfNS_4arch4Sm90ELb1ELb0ELb0ELb1ELb1ELb0ELb0ELb1ELb0ELb1ELb0ELb0EEENS1_21CollectiveEpilogueFwdINS6_IJSA_SB_SA_EEES9_NS_10bfloat16_tESF_Li256ELb1ELb1ELb0ELb1EEENS1_36VarlenDynamicPersistentTileSchedulerILi128ELi128ELi256ELi128ELb0ELb1ELb1ELb1ELb1ELb1EEEEEEEEEvNT_6ParamsE,"a",@progbits
	.sectionflags	@""
	.align	4
.nv.constant0._ZN7cutlass13device_kernelIN5flash11enable_sm90INS1_16FlashAttnFwdSm90INS1_25CollectiveMainloopFwdSm90ILi2EN4cute5tupleIJNS5_1CILi1EEES8_S8_EEENS6_IJNS7_ILi128EEESA_NS7_ILi256EEEEEELi256ENS_12float_e4m3_tEfNS_4arch4Sm90ELb1ELb0ELb0ELb1ELb1ELb0ELb0ELb1ELb0ELb1ELb0ELb0EEENS1_21CollectiveEpilogueFwdINS6_IJSA_SB_SA_EEES9_NS_10bfloat16_tESF_Li256ELb1ELb1ELb0ELb1EEENS1_36VarlenDynamicPersistentTileSchedulerILi128ELi128ELi256ELi128ELb0ELb1ELb1ELb1ELb1ELb1EEEEEEEEEvNT_6ParamsE:
	.zero		3328


//--------------------- .nv.constant0._ZN7cutlass13device_kernelIN5flash11enable_sm90INS1_16FlashAttnFwdSm90INS1_25CollectiveMainloopFwdSm90ILi2EN4cute5tupleIJNS5_1CILi1EEES8_S8_EEENS6_IJNS7_ILi128EEESA_NS7_ILi256EEEEEELi256ENS_12float_e4m3_tEfNS_4arch4Sm90ELb1ELb0ELb0ELb1ELb1ELb1ELb0ELb1ELb0ELb1ELb0ELb0EEENS1_21CollectiveEpilogueFwdINS6_IJSA_SB_SA_EEES9_NS_10bfloat16_tESF_Li256ELb1ELb1ELb0ELb1EEENS1_36VarlenDynamicPersistentTileSchedulerILi128ELi128ELi256ELi128ELb0ELb1ELb1ELb1ELb1ELb1EEEEEEEEEvNT_6ParamsE --------------------------
	.section	.nv.constant0._ZN7cutlass13device_kernelIN5flash11enable_sm90INS1_16FlashAttnFwdSm90INS1_25CollectiveMainloopFwdSm90ILi2EN4cute5tupleIJNS5_1CILi1EEES8_S8_EEENS6_IJNS7_ILi128EEESA_NS7_ILi256EEEEEELi256ENS_12float_e4m3_tEfNS_4arch4Sm90ELb1ELb0ELb0ELb1ELb1ELb1ELb0ELb1ELb0ELb1ELb0ELb0EEENS1_21CollectiveEpilogueFwdINS6_IJSA_SB_SA_EEES9_NS_10bfloat16_tESF_Li256ELb1ELb1ELb0ELb1EEENS1_36VarlenDynamicPersistentTileSchedulerILi128ELi128ELi256ELi128ELb0ELb1ELb1ELb1ELb1ELb1EEEEEEEEEvNT_6ParamsE,"a",@progbits
	.sectionflags	@""
	.align	4
.nv.constant0._ZN7cutlass13device_kernelIN5flash11enable_sm90INS1_16FlashAttnFwdSm90INS1_25CollectiveMainloopFwdSm90ILi2EN4cute5tupleIJNS5_1CILi1EEES8_S8_EEENS6_IJNS7_ILi128EEESA_NS7_ILi256EEEEEELi256ENS_12float_e4m3_tEfNS_4arch4Sm90ELb1ELb0ELb0ELb1ELb1ELb1ELb0ELb1ELb0ELb1ELb0ELb0EEENS1_21CollectiveEpilogueFwdINS6_IJSA_SB_SA_EEES9_NS_10bfloat16_tESF_Li256ELb1ELb1ELb0ELb1EEENS1_36VarlenDynamicPersistentTileSchedulerILi128ELi128ELi256ELi128ELb0ELb1ELb1ELb1ELb1ELb1EEEEEEEEEvNT_6ParamsE:
	.zero		3328


//--------------------- .nv.constant0._ZN7cutlass13device_kernelIN5flash11enable_sm90INS1_16FlashAttnFwdSm90INS1_25CollectiveMainloopFwdSm90ILi2EN4cute5tupleIJNS5_1CILi1EEES8_S8_EEENS6_IJNS7_ILi128EEENS7_ILi160EEENS7_ILi192EEEEEELi192ENS_12float_e4m3_tEfNS_4arch4Sm90ELb0ELb0ELb0ELb0ELb1ELb0ELb0ELb1ELb1ELb1ELb0ELb0EEENS1_21CollectiveEpilogueFwdINS6_IJSA_SC_SB_EEES9_NS_10bfloat16_tESG_Li256ELb0ELb1ELb0ELb1EEENS1_29StaticPersistentTileSchedulerILb0EEEEEEEEEvNT_6ParamsE --------------------------
	.section	.nv.constant0._ZN7cutlass13device_kernelIN5flash11enable_sm90INS1_16FlashAttnFwdSm90INS1_25CollectiveMainloopFwdSm90ILi2EN4cute5tupleIJNS5_1CILi1EEES8_S8_EEENS6_IJNS7_ILi128EEENS7_ILi160EEENS7_ILi192EEEEEELi192ENS_12float_e4m3_tEfNS_4arch4Sm90ELb0ELb0ELb0ELb0ELb1ELb0ELb0ELb1ELb1ELb1ELb0ELb0EEENS1_21CollectiveEpilogueFwdINS6_IJSA_SC_SB_EEES9_NS_10bfloat16_tESG_Li256ELb0ELb1ELb0ELb1EEENS1_29StaticPersistentTileSchedulerILb0EEEEEEEEEvNT_6ParamsE,"a",@progbits
	.sectionflags	@""
	.align	4
.nv.constant0._ZN7cutlass13device_kernelIN5flash11enable_sm90INS1_16FlashAttnFwdSm90INS1_25CollectiveMainloopFwdSm90ILi2EN4cute5tupleIJNS5_1CILi1EEES8_S8_EEENS6_IJNS7_ILi128EEENS7_ILi160EEENS7_ILi192EEEEEELi192ENS_12float_e4m3_tEfNS_4arch4Sm90ELb0ELb0ELb0ELb0ELb1ELb0ELb0ELb1ELb1ELb1ELb0ELb0EEENS1_21CollectiveEpilogueFwdINS6_IJSA_SC_SB_EEES9_NS_10bfloat16_tESG_Li256ELb0ELb1ELb0ELb1EEENS1_29StaticPersistentTileSchedulerILb0EEEEEEEEEvNT_6ParamsE:
	.zero		3200


//--------------------- .nv.constant0._ZN7cutlass13device_kernelIN5flash11enable_sm90INS1_16FlashAttnFwdSm90INS1_25CollectiveMainloopFwdSm90ILi2EN4cute5tupleIJNS5_1CILi1EEES8_S8_EEENS6_IJNS7_ILi128EEENS7_ILi160EEENS7_ILi192EEEEEELi192ENS_12float_e4m3_tEfNS_4arch4Sm90ELb0ELb0ELb0ELb1ELb1ELb0ELb0ELb1ELb1ELb1ELb0ELb0EEENS1_21CollectiveEpilogueFwdINS6_IJSA_SC_SB_EEES9_NS_10bfloat16_tESG_Li256ELb1ELb1ELb0ELb1EEENS1_36VarlenDynamicPersistentTileSchedulerILi128ELi160ELi256ELi128ELb0ELb1ELb1ELb0ELb1ELb1EEEEEEEEEvNT_6ParamsE --------------------------
	.section	.nv.constant0._ZN7cutlass13device_kernelIN5flash11enable_sm90INS1_16FlashAttnFwdSm90INS1_25CollectiveMainloopFwdSm90ILi2EN4cute5tupleIJNS5_1CILi1EEES8_S8_EEENS6_IJNS7_ILi128EEENS7_ILi160EEENS7_ILi192EEEEEELi192ENS_12float_e4m3_tEfNS_4arch4Sm90ELb0ELb0ELb0ELb1ELb1ELb0ELb0ELb1ELb1ELb1ELb0ELb0EEENS1_21CollectiveEpilogueFwdINS6_IJSA_SC_SB_EEES9_NS_10bfloat16_tESG_Li256ELb1ELb1ELb0ELb1EEENS1_36VarlenDynamicPersistentTileSchedulerILi128ELi160ELi256ELi128ELb0ELb1ELb1ELb0ELb1ELb1EEEEEEEEEvNT_6ParamsE,"a",@progbits
	.sectionflags	@""
	.align	4
.nv.constant0._ZN7cutlass13device_kernelIN5flash11enable_sm90INS1_16FlashAttnFwdSm90INS1_25CollectiveMainloopFwdSm90ILi2EN4cute5tupleIJNS5_1CILi1EEES8_S8_EEENS6_IJNS7_ILi128EEENS7_ILi160EEENS7_ILi192EEEEEELi192ENS_12float_e4m3_tEfNS_4arch4Sm90ELb0ELb0ELb0ELb1ELb1ELb0ELb0ELb1ELb1ELb1ELb0ELb0EEENS1_21CollectiveEpilogueFwdINS6_IJSA_SC_SB_EEES9_NS_10bfloat16_tESG_Li256ELb1ELb1ELb0ELb1EEENS1_36VarlenDynamicPersistentTileSchedulerILi128ELi160ELi256ELi128ELb0ELb1ELb1ELb0ELb1ELb1EEEEEEEEEvNT_6ParamsE:
	.zero		3328


//--------------------- .nv.constant0._ZN7cutlass13device_kernelIN5flash11enable_sm90INS1_16FlashAttnFwdSm90INS1_25CollectiveMainloopFwdSm90ILi2EN4cute5tupleIJNS5_1CILi1EEES8_S8_EEENS6_IJNS7_ILi128EEENS7_ILi160EEENS7_ILi192EEEEEELi192ENS_12float_e4m3_tEfNS_4arch4Sm90ELb0ELb0ELb0ELb1ELb1ELb1ELb0ELb1ELb1ELb1ELb0ELb0EEENS1_21CollectiveEpilogueFwdINS6_IJSA_SC_SB_EEES9_NS_10bfloat16_tESG_Li256ELb1ELb1ELb0ELb1EEENS1_36VarlenDynamicPersistentTileSchedulerILi128ELi160ELi256ELi128ELb0ELb1ELb1ELb0ELb1ELb1EEEEEEEEEvNT_6ParamsE --------------------------
	.section	.nv.constant0._ZN7cutlass13device_kernelIN5flash11enable_sm90INS1_16FlashAttnFwdSm90INS1_25CollectiveMainloopFwdSm90ILi2EN4cute5tupleIJNS5_1CILi1EEES8_S8_EEENS6_IJNS7_ILi128EEENS7_ILi160EEENS7_ILi192EEEEEELi192ENS_12float_e4m3_tEfNS_4arch4Sm90ELb0ELb0ELb0ELb1ELb1ELb1ELb0ELb1ELb1ELb1ELb0ELb0EEENS1_21CollectiveEpilogueFwdINS6_IJSA_SC_SB_EEES9_NS_10bfloat16_tESG_Li256ELb1ELb1ELb0ELb1EEENS1_36VarlenDynamicPersistentTileSchedulerILi128ELi160ELi256ELi128ELb0ELb1ELb1ELb0ELb1ELb1EEEEEEEEEvNT_6ParamsE,"a",@progbits
	.sectionflags	@""
	.align	4
.nv.constant0._ZN7cutlass13device_kernelIN5flash11enable_sm90INS1_16FlashAttnFwdSm90INS1_25CollectiveMainloopFwdSm90ILi2EN4cute5tupleIJNS5_1CILi1EEES8_S8_EEENS6_IJNS7_ILi128EEENS7_ILi160EEENS7_ILi192EEEEEELi192ENS_12float_e4m3_tEfNS_4arch4Sm90ELb0ELb0ELb0ELb1ELb1ELb1ELb0ELb1ELb1ELb1ELb0ELb0EEENS1_21CollectiveEpilogueFwdINS6_IJSA_SC_SB_EEES9_NS_10bfloat16_tESG_Li256ELb1ELb1ELb0ELb1EEENS1_36VarlenDynamicPersistentTileSchedulerILi128ELi160ELi256ELi128ELb0ELb1ELb1ELb0ELb1ELb1EEEEEEEEEvNT_6ParamsE:
	.zero		3328


//--------------------- .nv.constant0._ZN7cutlass13device_kernelIN5flash11enable_sm90INS1_16FlashAttnFwdSm90INS1_25CollectiveMainloopFwdSm90ILi2EN4cute5tupleIJNS5_1CILi1EEES8_S8_EEENS6_IJNS7_ILi128EEESA_NS7_ILi192EEEEEELi192ENS_12float_e4m3_tEfNS_4arch4Sm90ELb0ELb1ELb0ELb0ELb1ELb0ELb0ELb1ELb1ELb1ELb0ELb0EEENS1_21CollectiveEpilogueFwdINS6_IJSA_SB_SA_EEES9_NS_10bfloat16_tESF_Li256ELb0ELb1ELb0ELb1EEENS1_30DynamicPersistentTileSchedulerILi256ELi128ELb0ELb1ELb1EEEEEEEEEvNT_6ParamsE --------------------------
	.section	.nv.constant0._ZN7cutlass13device_kernelIN5flash11enable_sm90INS1_16FlashAttnFwdSm90INS1_25CollectiveMainloopFwdSm90ILi2EN4cute5tupleIJNS5_1CILi1EEES8_S8_EEENS6_IJNS7_ILi128EEESA_NS7_ILi192EEEEEELi192ENS_12float_e4m3_tEfNS_4arch4Sm90ELb0ELb1ELb0ELb0ELb1ELb0ELb0ELb1ELb1ELb1ELb0ELb0EEENS1_21CollectiveEpilogueFwdINS6_IJSA_SB_SA_EEES9_NS_10bfloat16_tESF_Li256ELb0ELb1ELb0ELb1EEENS1_30DynamicPersistentTileSchedulerILi256ELi128ELb0ELb1ELb1EEEEEEEEEvNT_6ParamsE,"a",@progbits
	.sectionflags	@""
	.align	4
.nv.constant0._ZN7cutlass13device_kernelIN5flash11enable_sm90INS1_16FlashAttnFwdSm90INS1_25CollectiveMainloopFwdSm90ILi2EN4cute5tupleIJNS5_1CILi1EEES8_S8_EEENS6_IJNS7_ILi128EEESA_NS7_ILi192EEEEEELi192ENS_12float_e4m3_tEfNS_4arch4Sm90ELb0ELb1ELb0ELb0ELb1ELb0ELb0ELb1ELb1ELb1ELb0ELb0EEENS1_21CollectiveEpilogueFwdINS6_IJSA_SB_SA_EEES9_NS_10bfloat16_tESF_Li256ELb0ELb1ELb0ELb1EEENS1_30DynamicPersistentTileSchedulerILi256ELi128ELb0ELb1ELb1EEEEEEEEEvNT_6ParamsE:
	.zero		3328


//--------------------- .nv.constant0._ZN7cutlass13device_kernelIN5flash11enable_sm90INS1_16FlashAttnFwdSm90INS1_25CollectiveMainloopFwdSm90ILi2EN4cute5tupleIJNS5_1CILi1EEES8_S8_EEENS6_IJNS7_ILi128EEESA_NS7_ILi192EEEEEELi192ENS_12float_e4m3_tEfNS_4arch4Sm90ELb0ELb1ELb0ELb1ELb1ELb0ELb0ELb1ELb1ELb1ELb0ELb0EEENS1_21CollectiveEpilogueFwdINS6_IJSA_SB_SA_EEES9_NS_10bfloat16_tESF_Li256ELb1ELb1ELb0ELb1EEENS1_36VarlenDynamicPersistentTileSchedulerILi128ELi128ELi256ELi128ELb0ELb1ELb1ELb1ELb0ELb1EEEEEEEEEvNT_6ParamsE --------------------------
	.section	.nv.constant0._ZN7cutlass13device_kernelIN5flash11enable_sm90INS1_16FlashAttnFwdSm90INS1_25CollectiveMainloopFwdSm90ILi2EN4cute5tupleIJNS5_1CILi1EEES8_S8_EEENS6_IJNS7_ILi128EEESA_NS7_ILi192EEEEEELi192ENS_12float_e4m3_tEfNS_4arch4Sm90ELb0ELb1ELb0ELb1ELb1ELb0ELb0ELb1ELb1ELb1ELb0ELb0EEENS1_21CollectiveEpilogueFwdINS6_IJSA_SB_SA_EEES9_NS_10bfloat16_tESF_Li256ELb1ELb1ELb0ELb1EEENS1_36VarlenDynamicPersistentTileSchedulerILi128ELi128ELi256ELi128ELb0ELb1ELb1ELb1ELb0ELb1EEEEEEEEEvNT_6ParamsE,"a",@progbits
	.sectionflags	@""
	.align	4
.nv.constant0._ZN7cutlass13device_kernelIN5flash11enable_sm90INS1_16FlashAttnFwdSm90INS1_25CollectiveMainloopFwdSm90ILi2EN4cute5tupleIJNS5_1CILi1EEES8_S8_EEENS6_IJNS7_ILi128EEESA_NS7_ILi192EEEEEELi192ENS_12float_e4m3_tEfNS_4arch4Sm90ELb0ELb1ELb0ELb1ELb1ELb0ELb0ELb1ELb1ELb1ELb0ELb0EEENS1_21CollectiveEpilogueFwdINS6_IJSA_SB_SA_EEES9_NS_10bfloat16_tESF_Li256ELb1ELb1ELb0ELb1EEENS1_36VarlenDynamicPersistentTileSchedulerILi128ELi128ELi256ELi128ELb0ELb1ELb1ELb1ELb0ELb1EEEEEEEEEvNT_6ParamsE:
	.zero		3328


//--------------------- .nv.constant0._ZN7cutlass13device_kernelIN5flash11enable_sm90INS1_16FlashAttnFwdSm90INS1_25CollectiveMainloopFwdSm90ILi2EN4cute5tupleIJNS5_1CILi1EEES8_S8_EEENS6_IJNS7_ILi128EEESA_NS7_ILi192EEEEEELi192ENS_12float_e4m3_tEfNS_4arch4Sm90ELb0ELb1ELb0ELb1ELb1ELb1ELb0ELb1ELb1ELb1ELb0ELb0EEENS1_21CollectiveEpilogueFwdINS6_IJSA_SB_SA_EEES9_NS_10bfloat16_tESF_Li256ELb1ELb1ELb0ELb1EEENS1_36VarlenDynamicPersistentTileSchedulerILi128ELi128ELi256ELi128ELb0ELb1ELb1ELb1ELb0ELb1EEEEEEEEEvNT_6ParamsE --------------------------
	.section	.nv.constant0._ZN7cutlass13device_kernelIN5flash11enable_sm90INS1_16FlashAttnFwdSm90INS1_25CollectiveMainloopFwdSm90ILi2EN4cute5tupleIJNS5_1CILi1EEES8_S8_EEENS6_IJNS7_ILi128EEESA_NS7_ILi192EEEEEELi192ENS_12float_e4m3_tEfNS_4arch4Sm90ELb0ELb1ELb0ELb1ELb1ELb1ELb0ELb1ELb1ELb1ELb0ELb0EEENS1_21CollectiveEpilogueFwdINS6_IJSA_SB_SA_EEES9_NS_10bfloat16_tESF_Li256ELb1ELb1ELb0ELb1EEENS1_36VarlenDynamicPersistentTileSchedulerILi128ELi128ELi256ELi128ELb0ELb1ELb1ELb1ELb0ELb1EEEEEEEEEvNT_6ParamsE,"a",@progbits
	.sectionflags	@""
	.align	4
.nv.constant0._ZN7cutlass13device_kernelIN5flash11enable_sm90INS1_16FlashAttnFwdSm90INS1_25CollectiveMainloopFwdSm90ILi2EN4cute5tupleIJNS5_1CILi1EEES8_S8_EEENS6_IJNS7_ILi128EEESA_NS7_ILi192EEEEEELi192ENS_12float_e4m3_tEfNS_4arch4Sm90ELb0ELb1ELb0ELb1ELb1ELb1ELb0ELb1ELb1ELb1ELb0ELb0EEENS1_21CollectiveEpilogueFwdINS6_IJSA_SB_SA_EEES9_NS_10bfloat16_tESF_Li256ELb1ELb1ELb0ELb1EEENS1_36VarlenDynamicPersistentTileSchedulerILi128ELi128ELi256ELi128ELb0ELb1ELb1ELb1ELb0ELb1EEEEEEEEEvNT_6ParamsE:
	.zero		3328


//--------------------- .nv.constant0._ZN7cutlass13device_kernelIN5flash11enable_sm90INS1_16FlashAttnFwdSm90INS1_25CollectiveMainloopFwdSm90ILi2EN4cute5tupleIJNS5_1CILi1EEES8_S8_EEENS6_IJNS7_ILi128EEENS7_ILi160EEENS7_ILi192EEEEEELi192ENS_12float_e4m3_tEfNS_4arch4Sm90ELb1ELb0ELb0ELb0ELb1ELb0ELb0ELb1ELb1ELb1ELb0ELb0EEENS1_21CollectiveEpilogueFwdINS6_IJSA_SC_SB_EEES9_NS_10bfloat16_tESG_Li256ELb0ELb1ELb0ELb1EEENS1_30DynamicPersistentTileSchedulerILi256ELi128ELb0ELb1ELb1EEEEEEEEEvNT_6ParamsE --------------------------
	.section	.nv.constant0._ZN7cutlass13device_kernelIN5flash11enable_sm90INS1_16FlashAttnFwdSm90INS1_25CollectiveMainloopFwdSm90ILi2EN4cute5tupleIJNS5_1CILi1EEES8_S8_EEENS6_IJNS7_ILi128EEENS7_ILi160EEENS7_ILi192EEEEEELi192ENS_12float_e4m3_tEfNS_4arch4Sm90ELb1ELb0ELb0ELb0ELb1ELb0ELb0ELb1ELb1ELb1ELb0ELb0EEENS1_21CollectiveEpilogueFwdINS6_IJSA_SC_SB_EEES9_NS_10bfloat16_tESG_Li256ELb0ELb1ELb0ELb1EEENS1_30DynamicPersistentTileSchedulerILi256ELi128ELb0ELb1ELb1EEEEEEEEEvNT_6ParamsE,"a",@progbits
	.sectionflags	@""
	.align	4
.nv.constant0._ZN7cutlass13device_kernelIN5flash11enable_sm90INS1_16FlashAttnFwdSm90INS1_25CollectiveMainloopFwdSm90ILi2EN4cute5tupleIJNS5_1CILi1EEES8_S8_EEENS6_IJNS7_ILi128EEENS7_ILi160EEENS7_ILi192EEEEEELi192ENS_12float_e4m3_tEfNS_4arch4Sm90ELb1ELb0ELb0ELb0ELb1ELb0ELb0ELb1ELb1ELb1ELb0ELb0EEENS1_21CollectiveEpilogueFwdINS6_IJSA_SC_SB_EEES9_NS_10bfloat16_tESG_Li256ELb0ELb1ELb0ELb1EEENS1_30DynamicPersistentTileSchedulerILi256ELi128ELb0ELb1ELb1EEEEEEEEEvNT_6ParamsE:
	.zero		3328


//--------------------- .nv.constant0._ZN7cutlass13device_kernelIN5flash11enable_sm90INS1_16FlashAttnFwdSm90INS1_25CollectiveMainloopFwdSm90ILi2EN4cute5tupleIJNS5_1CILi1EEES8_S8_EEENS6_IJNS7_ILi128EEENS7_ILi160EEENS7_ILi192EEEEEELi192ENS_12float_e4m3_tEfNS_4arch4Sm90ELb1ELb0ELb0ELb1ELb1ELb0ELb0ELb1ELb1ELb1ELb0ELb0EEENS1_21CollectiveEpilogueFwdINS6_IJSA_SC_SB_EEES9_NS_10bfloat16_tESG_Li256ELb1ELb1ELb0ELb1EEENS1_36VarlenDynamicPersistentTileSchedulerILi128ELi160ELi256ELi128ELb0ELb1ELb1ELb1ELb1ELb1EEEEEEEEEvNT_6ParamsE --------------------------
	.section	.nv.constant0._ZN7cutlass13device_kernelIN5flash11enable_sm90INS1_16FlashAttnFwdSm90INS1_25CollectiveMainloopFwdSm90ILi2EN4cute5tupleIJNS5_1CILi1EEES8_S8_EEENS6_IJNS7_ILi128EEENS7_ILi160EEENS7_ILi192EEEEEELi192ENS_12float_e4m3_tEfNS_4arch4Sm90ELb1ELb0ELb0ELb1ELb1ELb0ELb0ELb1ELb1ELb1ELb0ELb0EEENS1_21CollectiveEpilogueFwdINS6_IJSA_SC_SB_EEES9_NS_10bfloat16_tESG_Li256ELb1ELb1ELb0ELb1EEENS1_36VarlenDynamicPersistentTileSchedulerILi128ELi160ELi256ELi128ELb0ELb1ELb1ELb1ELb1ELb1EEEEEEEEEvNT_6ParamsE,"a",@progbits
	.sectionflags	@""
	.align	4
.nv.constant0._ZN7cutlass13device_kernelIN5flash11enable_sm90INS1_16FlashAttnFwdSm90INS1_25CollectiveMainloopFwdSm90ILi2EN4cute5tupleIJNS5_1CILi1EEES8_S8_EEENS6_IJNS7_ILi128EEENS7_ILi160EEENS7_ILi192EEEEEELi192ENS_12float_e4m3_tEfNS_4arch4Sm90ELb1ELb0ELb0ELb1ELb1ELb0ELb0ELb1ELb1ELb1ELb0ELb0EEENS1_21CollectiveEpilogueFwdINS6_IJSA_SC_SB_EEES9_NS_10bfloat16_tESG_Li256ELb1ELb1ELb0ELb1EEENS1_36VarlenDynamicPersistentTileSchedulerILi128ELi160ELi256ELi128ELb0ELb1ELb1ELb1ELb1ELb1EEEEEEEEEvNT_6ParamsE:
	.zero		3328


//--------------------- .nv.constant0._ZN7cutlass13device_kernelIN5flash11enable_sm90INS1_16FlashAttnFwdSm90INS1_25CollectiveMainloopFwdSm90ILi2EN4cute5tupleIJNS5_1CILi1EEES8_S8_EEENS6_IJNS7_ILi128EEENS7_ILi160EEENS7_ILi192EEEEEELi192ENS_12float_e4m3_tEfNS_4arch4Sm90ELb1ELb0ELb0ELb1ELb1ELb1ELb0ELb1ELb1ELb1ELb0ELb0EEENS1_21CollectiveEpilogueFwdINS6_IJSA_SC_SB_EEES9_NS_10bfloat16_tESG_Li256ELb1ELb1ELb0ELb1EEENS1_36VarlenDynamicPersistentTileSchedulerILi128ELi160ELi256ELi128ELb0ELb1ELb1ELb1ELb1ELb1EEEEEEEEEvNT_6ParamsE --------------------------
	.section	.nv.constant0._ZN7cutlass13device_kernelIN5flash11enable_sm90INS1_16FlashAttnFwdSm90INS1_25CollectiveMainloopFwdSm90ILi2EN4cute5tupleIJNS5_1CILi1EEES8_S8_EEENS6_IJNS7_ILi128EEENS7_ILi160EEENS7_ILi192EEEEEELi192ENS_12float_e4m3_tEfNS_4arch4Sm90ELb1ELb0ELb0ELb1ELb1ELb1ELb0ELb1ELb1ELb1ELb0ELb0EEENS1_21CollectiveEpilogueFwdINS6_IJSA_SC_SB_EEES9_NS_10bfloat16_tESG_Li256ELb1ELb1ELb0ELb1EEENS1_36VarlenDynamicPersistentTileSchedulerILi128ELi160ELi256ELi128ELb0ELb1ELb1ELb1ELb1ELb1EEEEEEEEEvNT_6ParamsE,"a",@progbits
	.sectionflags	@""
	.align	4
.nv.constant0._ZN7cutlass13device_kernelIN5flash11enable_sm90INS1_16FlashAttnFwdSm90INS1_25CollectiveMainloopFwdSm90ILi2EN4cute5tupleIJNS5_1CILi1EEES8_S8_EEENS6_IJNS7_ILi128EEENS7_ILi160EEENS7_ILi192EEEEEELi192ENS_12float_e4m3_tEfNS_4arch4Sm90ELb1ELb0ELb0ELb1ELb1ELb1ELb0ELb1ELb1ELb1ELb0ELb0EEENS1_21CollectiveEpilogueFwdINS6_IJSA_SC_SB_EEES9_NS_10bfloat16_tESG_Li256ELb1ELb1ELb0ELb1EEENS1_36VarlenDynamicPersistentTileSchedulerILi128ELi160ELi256ELi128ELb0ELb1ELb1ELb1ELb1ELb1EEEEEEEEEvNT_6ParamsE:
	.zero		3328


//--------------------- .nv.constant0._ZN7cutlass13device_kernelIN5flash11enable_sm90INS1_16FlashAttnFwdSm90INS1_25CollectiveMainloopFwdSm90ILi2EN4cute5tupleIJNS5_1CILi1EEES8_S8_EEENS6_IJNS7_ILi128EEENS7_ILi160EEESA_EEELi128ENS_12float_e4m3_tEfNS_4arch4Sm90ELb0ELb0ELb0ELb0ELb1ELb0ELb0ELb1ELb1ELb1ELb0ELb0EEENS1_21CollectiveEpilogueFwdINS6_IJSA_SA_SB_EEES9_NS_10bfloat16_tESF_Li256ELb0ELb1ELb0ELb1EEENS1_29StaticPersistentTileSchedulerILb0EEEEEEEEEvNT_6ParamsE --------------------------
	.section	.nv.constant0._ZN7cutlass13device_kernelIN5flash11enable_sm90INS1_16FlashAttnFwdSm90INS1_25CollectiveMainloopFwdSm90ILi2EN4cute5tupleIJNS5_1CILi1EEES8_S8_EEENS6_IJNS7_ILi128EEENS7_ILi160EEESA_EEELi128ENS_12float_e4m3_tEfNS_4arch4Sm90ELb0ELb0ELb0ELb0ELb1ELb0ELb0ELb1ELb1ELb1ELb0ELb0EEENS1_21CollectiveEpilogueFwdINS6_IJSA_SA_SB_EEES9_NS_10bfloat16_tESF_Li256ELb0ELb1ELb0ELb1EEENS1_29StaticPersistentTileSchedulerILb0EEEEEEEEEvNT_6ParamsE,"a",@progbits
	.sectionflags	@""
	.align	4
.nv.constant0._ZN7cutlass13device_kernelIN5flash11enable_sm90INS1_16FlashAttnFwdSm90INS1_25CollectiveMainloopFwdSm90ILi2EN4cute5tupleIJNS5_1CILi1EEES8_S8_EEENS6_IJNS7_ILi128EEENS7_ILi160EEESA_EEELi128ENS_12float_e4m3_tEfNS_4arch4Sm90ELb0ELb0ELb0ELb0ELb1ELb0ELb0ELb1ELb1ELb1ELb0ELb0EEENS1_21CollectiveEpilogueFwdINS6_IJSA_SA_SB_EEES9_NS_10bfloat16_tESF_Li256ELb0ELb1ELb0ELb1EEENS1_29StaticPersistentTileSchedulerILb0EEEEEEEEEvNT_6ParamsE:
	.zero		3200


//--------------------- .nv.constant0._ZN7cutlass13device_kernelIN5flash11enable_sm90INS1_16FlashAttnFwdSm90INS1_25CollectiveMainloopFwdSm90ILi2EN4cute5tupleIJNS5_1CILi1EEES8_S8_EEENS6_IJNS7_ILi128EEENS7_ILi160EEESA_EEELi128ENS_12float_e4m3_tEfNS_4arch4Sm90ELb0ELb0ELb0ELb1ELb1ELb0ELb0ELb1ELb1ELb1ELb0ELb0EEENS1_21CollectiveEpilogueFwdINS6_IJSA_SA_SB_EEES9_NS_10bfloat16_tESF_Li256ELb1ELb1ELb0ELb1EEENS1_36VarlenDynamicPersistentTileSchedulerILi128ELi160ELi256ELi128ELb0ELb1ELb1ELb0ELb1ELb1EEEEEEEEEvNT_6ParamsE --------------------------
	.section	.nv.constant0._ZN7cutlass13device_kernelIN5flash11enable_sm90INS1_16FlashAttnFwdSm90INS1_25CollectiveMainloopFwdSm90ILi2EN4cute5tupleIJNS5_1CILi1EEES8_S8_EEENS6_IJNS7_ILi128EEENS7_ILi160EEESA_EEELi128ENS_12float_e4m3_tEfNS_4arch4Sm90ELb0ELb0ELb0ELb1ELb1ELb0ELb0ELb1ELb1ELb1ELb0ELb0EEENS1_21CollectiveEpilogueFwdINS6_IJSA_SA_SB_EEES9_NS_10bfloat16_tESF_Li256ELb1ELb1ELb0ELb1EEENS1_36VarlenDynamicPersistentTileSchedulerILi128ELi160ELi256ELi128ELb0ELb1ELb1ELb0ELb1ELb1EEEEEEEEEvNT_6ParamsE,"a",@progbits
	.sectionflags	@""
	.align	4
.nv.constant0._ZN7cutlass13device_kernelIN5flash11enable_sm90INS1_16FlashAttnFwdSm90INS1_25CollectiveMainloopFwdSm90ILi2EN4cute5tupleIJNS5_1CILi1EEES8_S8_EEENS6_IJNS7_ILi128EEENS7_ILi160EEESA_EEELi128ENS_12float_e4m3_tEfNS_4arch4Sm90ELb0ELb0ELb0ELb1ELb1ELb0ELb0ELb1ELb1ELb1ELb0ELb0EEENS1_21CollectiveEpilogueFwdINS6_IJSA_SA_SB_EEES9_NS_10bfloat16_tESF_Li256ELb1ELb1ELb0ELb1EEENS1_36VarlenDynamicPersistentTileSchedulerILi128ELi160ELi256ELi128ELb0ELb1ELb1ELb0ELb1ELb1EEEEEEEEEvNT_6ParamsE:
	.zero		3328


//--------------------- .nv.constant0._ZN7cutlass13device_kernelIN5flash11enable_sm90INS1_16FlashAttnFwdSm90INS1_25CollectiveMainloopFwdSm90ILi2EN4cute5tupleIJNS5_1CILi1EEES8_S8_EEENS6_IJNS7_ILi128EEENS7_ILi160EEESA_EEELi128ENS_12float_e4m3_tEfNS_4arch4Sm90ELb0ELb0ELb0ELb1ELb1ELb1ELb0ELb1ELb1ELb1ELb0ELb0EEENS1_21CollectiveEpilogueFwdINS6_IJSA_SA_SB_EEES9_NS_10bfloat16_tESF_Li256ELb1ELb1ELb0ELb1EEENS1_36VarlenDynamicPersistentTileSchedulerILi128ELi160ELi256ELi128ELb0ELb1ELb1ELb0ELb1ELb1EEEEEEEEEvNT_6ParamsE --------------------------
	.section	.nv.constant0._ZN7cutlass13device_kernelIN5flash11enable_sm90INS1_16FlashAttnFwdSm90INS1_25CollectiveMainloopFwdSm90ILi2EN4cute5tupleIJNS5_1CILi1EEES8_S8_EEENS6_IJNS7_ILi128EEENS7_ILi160EEESA_EEELi128ENS_12float_e4m3_tEfNS_4arch4Sm90ELb0ELb0ELb0ELb1ELb1ELb1ELb0ELb1ELb1ELb1ELb0ELb0EEENS1_21CollectiveEpilogueFwdINS6_IJSA_SA_SB_EEES9_NS_10bfloat16_tESF_Li256ELb1ELb1ELb0ELb1EEENS1_36VarlenDynamicPersistentTileSchedulerILi128ELi160ELi256ELi128ELb0ELb1ELb1ELb0ELb1ELb1EEEEEEEEEvNT_6ParamsE,"a",@progbits
	.sectionflags	@""
	.align	4
.nv.constant0._ZN7cutlass13device_kernelIN5flash11enable_sm90INS1_16FlashAttnFwdSm90INS1_25CollectiveMainloopFwdSm90ILi2EN4cute5tupleIJNS5_1CILi1EEES8_S8_EEENS6_IJNS7_ILi128EEENS7_ILi160EEESA_EEELi128ENS_12float_e4m3_tEfNS_4arch4Sm90ELb0ELb0ELb0ELb1ELb1ELb1ELb0ELb1ELb1ELb1ELb0ELb0EEENS1_21CollectiveEpilogueFwdINS6_IJSA_SA_SB_EEES9_NS_10bfloat16_tESF_Li256ELb1ELb1ELb0ELb1EEENS1_36VarlenDynamicPersistentTileSchedulerILi128ELi160ELi256ELi128ELb0ELb1ELb1ELb0ELb1ELb1EEEEEEEEEvNT_6ParamsE:
	.zero		3328


//--------------------- .nv.constant0._ZN7cutlass13device_kernelIN5flash11enable_sm90INS1_16FlashAttnFwdSm90INS1_25CollectiveMainloopFwdSm90ILi2EN4cute5tupleIJNS5_1CILi1EEES8_S8_EEENS6_IJNS7_ILi128EEENS7_ILi160EEESA_EEELi128ENS_12float_e4m3_tEfNS_4arch4Sm90ELb0ELb1ELb0ELb0ELb1ELb0ELb0ELb1ELb1ELb1ELb0ELb0EEENS1_21CollectiveEpilogueFwdINS6_IJSA_SA_SB_EEES9_NS_10bfloat16_tESF_Li256ELb0ELb1ELb0ELb1EEENS1_30DynamicPersistentTileSchedulerILi256ELi128ELb0ELb1ELb1EEEEEEEEEvNT_6ParamsE --------------------------
	.section	.nv.constant0._ZN7cutlass13device_kernelIN5flash11enable_sm90INS1_16FlashAttnFwdSm90INS1_25CollectiveMainloopFwdSm90ILi2EN4cute5tupleIJNS5_1CILi1EEES8_S8_EEENS6_IJNS7_ILi128EEENS7_ILi160EEESA_EEELi128ENS_12float_e4m3_tEfNS_4arch4Sm90ELb0ELb1ELb0ELb0ELb1ELb0ELb0ELb1ELb1ELb1ELb0ELb0EEENS1_21CollectiveEpilogueFwdINS6_IJSA_SA_SB_EEES9_NS_10bfloat16_tESF_Li256ELb0ELb1ELb0ELb1EEENS1_30DynamicPersistentTileSchedulerILi256ELi128ELb0ELb1ELb1EEEEEEEEEvNT_6ParamsE,"a",@progbits
	.sectionflags	@""
	.align	4
.nv.constant0._ZN7cutlass13device_kernelIN5flash11enable_sm90INS1_16FlashAttnFwdSm90INS1_25CollectiveMainloopFwdSm90ILi2EN4cute5tupleIJNS5_1CILi1EEES8_S8_EEENS6_IJNS7_ILi128EEENS7_ILi160EEESA_EEELi128ENS_12float_e4m3_tEfNS_4arch4Sm90ELb0ELb1ELb0ELb0ELb1ELb0ELb0ELb1ELb1ELb1ELb0ELb0EEENS1_21CollectiveEpilogueFwdINS6_IJSA_SA_SB_EEES9_NS_10bfloat16_tESF_Li256ELb0ELb1ELb0ELb1EEENS1_30DynamicPersistentTileSchedulerILi256ELi128ELb0ELb1ELb1EEEEEEEEEvNT_6ParamsE:
	.zero		3328


//--------------------- .nv.constant0._ZN7cutlass13device_kernelIN5flash11enable_sm90INS1_16FlashAttnFwdSm90INS1_25CollectiveMainloopFwdSm90ILi2EN4cute5tupleIJNS5_1CILi1EEES8_S8_EEENS6_IJNS7_ILi128EEENS7_ILi160EEESA_EEELi128ENS_12float_e4m3_tEfNS_4arch4Sm90ELb0ELb1ELb0ELb1ELb1ELb0ELb0ELb1ELb1ELb1ELb0ELb0EEENS1_21CollectiveEpilogueFwdINS6_IJSA_SA_SB_EEES9_NS_10bfloat16_tESF_Li256ELb1ELb1ELb0ELb1EEENS1_36VarlenDynamicPersistentTileSchedulerILi128ELi160ELi256ELi128ELb0ELb1ELb1ELb1ELb0ELb1EEEEEEEEEvNT_6ParamsE --------------------------
	.section	.nv.constant0._ZN7cutlass13device_kernelIN5flash11enable_sm90INS1_16FlashAttnFwdSm90INS1_25CollectiveMainloopFwdSm90ILi2EN4cute5tupleIJNS5_1CILi1EEES8_S8_EEENS6_IJNS7_ILi128EEENS7_ILi160EEESA_EEELi128ENS_12float_e4m3_tEfNS_4arch4Sm90ELb0ELb1ELb0ELb1ELb1ELb0ELb0ELb1ELb1ELb1ELb0ELb0EEENS1_21CollectiveEpilogueFwdINS6_IJSA_SA_SB_EEES9_NS_10bfloat16_tESF_Li256ELb1ELb1ELb0ELb1EEENS1_36VarlenDynamicPersistentTileSchedulerILi128ELi160ELi256ELi128ELb0ELb1ELb1ELb1ELb0ELb1EEEEEEEEEvNT_6ParamsE,"a",@progbits
	.sectionflags	@""
	.align	4
.nv.constant0._ZN7cutlass13device_kernelIN5flash11enable_sm90INS1_16FlashAttnFwdSm90INS1_25CollectiveMainloopFwdSm90ILi2EN4cute5tupleIJNS5_1CILi1EEES8_S8_EEENS6_IJNS7_ILi128EEENS7_ILi160EEESA_EEELi128ENS_12float_e4m3_tEfNS_4arch4Sm90ELb0ELb1ELb0ELb1ELb1ELb0ELb0ELb1ELb1ELb1ELb0ELb0EEENS1_21CollectiveEpilogueFwdINS6_IJSA_SA_SB_EEES9_NS_10bfloat16_tESF_Li256ELb1ELb1ELb0ELb1EEENS1_36VarlenDynamicPersistentTileSchedulerILi128ELi160ELi256ELi128ELb0ELb1ELb1ELb1ELb0ELb1EEEEEEEEEvNT_6ParamsE:
	.zero		3328


//--------------------- .nv.constant0._ZN7cutlass13device_kernelIN5flash11enable_sm90INS1_16FlashAttnFwdSm90INS1_25CollectiveMainloopFwdSm90ILi2EN4cute5tupleIJNS5_1CILi1EEES8_S8_EEENS6_IJNS7_ILi128EEENS7_ILi160EEESA_EEELi128ENS_12float_e4m3_tEfNS_4arch4Sm90ELb0ELb1ELb0ELb1ELb1ELb1ELb0ELb1ELb1ELb1ELb0ELb0EEENS1_21CollectiveEpilogueFwdINS6_IJSA_SA_SB_EEES9_NS_10bfloat16_tESF_Li256ELb1ELb1ELb0ELb1EEENS1_36VarlenDynamicPersistentTileSchedulerILi128ELi160ELi256ELi128ELb0ELb1ELb1ELb1ELb0ELb1EEEEEEEEEvNT_6ParamsE --------------------------
	.section	.nv.constant0._ZN7cutlass13device_kernelIN5flash11enable_sm90INS1_16FlashAttnFwdSm90INS1_25CollectiveMainloopFwdSm90ILi2EN4cute5tupleIJNS5_1CILi1EEES8_S8_EEENS6_IJNS7_ILi128EEENS7_ILi160EEESA_EEELi128ENS_12float_e4m3_tEfNS_4arch4Sm90ELb0ELb1ELb0ELb1ELb1ELb1ELb0ELb1ELb1ELb1ELb0ELb0EEENS1_21CollectiveEpilogueFwdINS6_IJSA_SA_SB_EEES9_NS_10bfloat16_tESF_Li256ELb1ELb1ELb0ELb1EEENS1_36VarlenDynamicPersistentTileSchedulerILi128ELi160ELi256ELi128ELb0ELb1ELb1ELb1ELb0ELb1EEEEEEEEEvNT_6ParamsE,"a",@progbits
	.sectionflags	@""
	.align	4
.nv.constant0._ZN7cutlass13device_kernelIN5flash11enable_sm90INS1_16FlashAttnFwdSm90INS1_25CollectiveMainloopFwdSm90ILi2EN4cute5tupleIJNS5_1CILi1EEES8_S8_EEENS6_IJNS7_ILi128EEENS7_ILi160EEESA_EEELi128ENS_12float_e4m3_tEfNS_4arch4Sm90ELb0ELb1ELb0ELb1ELb1ELb1ELb0ELb1ELb1ELb1ELb0ELb0EEENS1_21CollectiveEpilogueFwdINS6_IJSA_SA_SB_EEES9_NS_10bfloat16_tESF_Li256ELb1ELb1ELb0ELb1EEENS1_36VarlenDynamicPersistentTileSchedulerILi128ELi160ELi256ELi128ELb0ELb1ELb1ELb1ELb0ELb1EEEEEEEEEvNT_6ParamsE:
	.zero		3328


//--------------------- .nv.constant0._ZN7cutlass13device_kernelIN5flash11enable_sm90INS1_16FlashAttnFwdSm90INS1_25CollectiveMainloopFwdSm90ILi2EN4cute5tupleIJNS5_1CILi1EEES8_S8_EEENS6_IJNS7_ILi128EEENS7_ILi160EEESA_EEELi128ENS_12float_e4m3_tEfNS_4arch4Sm90ELb1ELb0ELb0ELb0ELb1ELb0ELb0ELb1ELb1ELb1ELb0ELb0EEENS1_21CollectiveEpilogueFwdINS6_IJSA_SA_SB_EEES9_NS_10bfloat16_tESF_Li256ELb0ELb1ELb0ELb1EEENS1_30DynamicPersistentTileSchedulerILi256ELi128ELb0ELb1ELb1EEEEEEEEEvNT_6ParamsE --------------------------
	.section	.nv.constant0._ZN7cutlass13device_kernelIN5flash11enable_sm90INS1_16FlashAttnFwdSm90INS1_25CollectiveMainloopFwdSm90ILi2EN4cute5tupleIJNS5_1CILi1EEES8_S8_EEENS6_IJNS7_ILi128EEENS7_ILi160EEESA_EEELi128ENS_12float_e4m3_tEfNS_4arch4Sm90ELb1ELb0ELb0ELb0ELb1ELb0ELb0ELb1ELb1ELb1ELb0ELb0EEENS1_21CollectiveEpilogueFwdINS6_IJSA_SA_SB_EEES9_NS_10bfloat16_tESF_Li256ELb0ELb1ELb0ELb1EEENS1_30DynamicPersistentTileSchedulerILi256ELi128ELb0ELb1ELb1EEEEEEEEEvNT_6ParamsE,"a",@progbits
	.sectionflags	@""
	.align	4
.nv.constant0._ZN7cutlass13device_kernelIN5flash11enable_sm90INS1_16FlashAttnFwdSm90INS1_25CollectiveMainloopFwdSm90ILi2EN4cute5tupleIJNS5_1CILi1EEES8_S8_EEENS6_IJNS7_ILi128EEENS7_ILi160EEESA_EEELi128ENS_12float_e4m3_tEfNS_4arch4Sm90ELb1ELb0ELb0ELb0ELb1ELb0ELb0ELb1ELb1ELb1ELb0ELb0EEENS1_21CollectiveEpilogueFwdINS6_IJSA_SA_SB_EEES9_NS_10bfloat16_tESF_Li256ELb0ELb1ELb0ELb1EEENS1_30DynamicPersistentTileSchedulerILi256ELi128ELb0ELb1ELb1EEEEEEEEEvNT_6ParamsE:
	.zero		3328


//--------------------- .nv.constant0._ZN7cutlass13device_kernelIN5flash11enable_sm90INS1_16FlashAttnFwdSm90INS1_25CollectiveMainloopFwdSm90ILi2EN4cute5tupleIJNS5_1CILi1EEES8_S8_EEENS6_IJNS7_ILi128EEENS7_ILi160EEESA_EEELi128ENS_12float_e4m3_tEfNS_4arch4Sm90ELb1ELb0ELb0ELb1ELb1ELb0ELb0ELb1ELb1ELb1ELb0ELb0EEENS1_21CollectiveEpilogueFwdINS6_IJSA_SA_SB_EEES9_NS_10bfloat16_tESF_Li256ELb1ELb1ELb0ELb1EEENS1_36VarlenDynamicPersistentTileSchedulerILi128ELi160ELi256ELi128ELb0ELb1ELb1ELb1ELb1ELb1EEEEEEEEEvNT_6ParamsE --------------------------
	.section	.nv.constant0._ZN7cutlass13device_kernelIN5flash11enable_sm90INS1_16FlashAttnFwdSm90INS1_25CollectiveMainloopFwdSm90ILi2EN4cute5tupleIJNS5_1CILi1EEES8_S8_EEENS6_IJNS7_ILi128EEENS7_ILi160EEESA_EEELi128ENS_12float_e4m3_tEfNS_4arch4Sm90ELb1ELb0ELb0ELb1ELb1ELb0ELb0ELb1ELb1ELb1ELb0ELb0EEENS1_21CollectiveEpilogueFwdINS6_IJSA_SA_SB_EEES9_NS_10bfloat16_tESF_Li256ELb1ELb1ELb0ELb1EEENS1_36VarlenDynamicPersistentTileSchedulerILi128ELi160ELi256ELi128ELb0ELb1ELb1ELb1ELb1ELb1EEEEEEEEEvNT_6ParamsE,"a",@progbits
	.sectionflags	@""
	.align	4
.nv.constant0._ZN7cutlass13device_kernelIN5flash11enable_sm90INS1_16FlashAttnFwdSm90INS1_25CollectiveMainloopFwdSm90ILi2EN4cute5tupleIJNS5_1CILi1EEES8_S8_EEENS6_IJNS7_ILi128EEENS7_ILi160EEESA_EEELi128ENS_12float_e4m3_tEfNS_4arch4Sm90ELb1ELb0ELb0ELb1ELb1ELb0ELb0ELb1ELb1ELb1ELb0ELb0EEENS1_21CollectiveEpilogueFwdINS6_IJSA_SA_SB_EEES9_NS_10bfloat16_tESF_Li256ELb1ELb1ELb0ELb1EEENS1_36VarlenDynamicPersistentTileSchedulerILi128ELi160ELi256ELi128ELb0ELb1ELb1ELb1ELb1ELb1EEEEEEEEEvNT_6ParamsE:
	.zero		3328


//--------------------- .nv.constant0._ZN7cutlass13device_kernelIN5flash11enable_sm90INS1_16FlashAttnFwdSm90INS1_25CollectiveMainloopFwdSm90ILi2EN4cute5tupleIJNS5_1CILi1EEES8_S8_EEENS6_IJNS7_ILi128EEENS7_ILi160EEESA_EEELi128ENS_12float_e4m3_tEfNS_4arch4Sm90ELb1ELb0ELb0ELb1ELb1ELb1ELb0ELb1ELb1ELb1ELb0ELb0EEENS1_21CollectiveEpilogueFwdINS6_IJSA_SA_SB_EEES9_NS_10bfloat16_tESF_Li256ELb1ELb1ELb0ELb1EEENS1_36VarlenDynamicPersistentTileSchedulerILi128ELi160ELi256ELi128ELb0ELb1ELb1ELb1ELb1ELb1EEEEEEEEEvNT_6ParamsE --------------------------
	.section	.nv.constant0._ZN7cutlass13device_kernelIN5flash11enable_sm90INS1_16FlashAttnFwdSm90INS1_25CollectiveMainloopFwdSm90ILi2EN4cute5tupleIJNS5_1CILi1EEES8_S8_EEENS6_IJNS7_ILi128EEENS7_ILi160EEESA_EEELi128ENS_12float_e4m3_tEfNS_4arch4Sm90ELb1ELb0ELb0ELb1ELb1ELb1ELb0ELb1ELb1ELb1ELb0ELb0EEENS1_21CollectiveEpilogueFwdINS6_IJSA_SA_SB_EEES9_NS_10bfloat16_tESF_Li256ELb1ELb1ELb0ELb1EEENS1_36VarlenDynamicPersistentTileSchedulerILi128ELi160ELi256ELi128ELb0ELb1ELb1ELb1ELb1ELb1EEEEEEEEEvNT_6ParamsE,"a",@progbits
	.sectionflags	@""
	.align	4
.nv.constant0._ZN7cutlass13device_kernelIN5flash11enable_sm90INS1_16FlashAttnFwdSm90INS1_25CollectiveMainloopFwdSm90ILi2EN4cute5tupleIJNS5_1CILi1EEES8_S8_EEENS6_IJNS7_ILi128EEENS7_ILi160EEESA_EEELi128ENS_12float_e4m3_tEfNS_4arch4Sm90ELb1ELb0ELb0ELb1ELb1ELb1ELb0ELb1ELb1ELb1ELb0ELb0EEENS1_21CollectiveEpilogueFwdINS6_IJSA_SA_SB_EEES9_NS_10bfloat16_tESF_Li256ELb1ELb1ELb0ELb1EEENS1_36VarlenDynamicPersistentTileSchedulerILi128ELi160ELi256ELi128ELb0ELb1ELb1ELb1ELb1ELb1EEEEEEEEEvNT_6ParamsE:
	.zero		3328


//--------------------- .nv.constant0._ZN7cutlass13device_kernelIN5flash11enable_sm90INS1_16FlashAttnFwdSm90INS1_25CollectiveMainloopFwdSm90ILi2EN4cute5tupleIJNS5_1CILi1EEES8_S8_EEENS6_IJNS7_ILi192EEENS7_ILi128EEENS7_ILi96EEEEEELi96ENS_12float_e4m3_tEfNS_4arch4Sm90ELb0ELb0ELb0ELb0ELb1ELb0ELb0ELb1ELb1ELb1ELb0ELb0EEENS1_21CollectiveEpilogueFwdINS6_IJSA_SC_SB_EEES9_NS_10bfloat16_tESG_Li384ELb0ELb1ELb0ELb1EEENS1_29StaticPersistentTileSchedulerILb0EEEEEEEEEvNT_6ParamsE --------------------------
	.section	.nv.constant0._ZN7cutlass13device_kernelIN5flash11enable_sm90INS1_16FlashAttnFwdSm90INS1_25CollectiveMainloopFwdSm90ILi2EN4cute5tupleIJNS5_1CILi1EEES8_S8_EEENS6_IJNS7_ILi192EEENS7_ILi128EEENS7_ILi96EEEEEELi96ENS_12float_e4m3_tEfNS_4arch4Sm90ELb0ELb0ELb0ELb0ELb1ELb0ELb0ELb1ELb1ELb1ELb0ELb0EEENS1_21CollectiveEpilogueFwdINS6_IJSA_SC_SB_EEES9_NS_10bfloat16_tESG_Li384ELb0ELb1ELb0ELb1EEENS1_29StaticPersistentTileSchedulerILb0EEEEEEEEEvNT_6ParamsE,"a",@progbits
	.sectionflags	@""
	.align	4
.nv.constant0._ZN7cutlass13device_kernelIN5flash11enable_sm90INS1_16FlashAttnFwdSm90INS1_25CollectiveMainloopFwdSm90ILi2EN4cute5tupleIJNS5_1CILi1EEES8_S8_EEENS6_IJNS7_ILi192EEENS7_ILi128EEENS7_ILi96EEEEEELi96ENS_12float_e4m3_tEfNS_4arch4Sm90ELb0ELb0ELb0ELb0ELb1ELb0ELb0ELb1ELb1ELb1ELb0ELb0EEENS1_21CollectiveEpilogueFwdINS6_IJSA_SC_SB_EEES9_NS_10bfloat16_tESG_Li384ELb0ELb1ELb0ELb1EEENS1_29StaticPersistentTileSchedulerILb0EEEEEEEEEvNT_6ParamsE:
	.zero		3200


//--------------------- .nv.constant0._ZN7cutlass13device_kernelIN5flash11enable_sm90INS1_16FlashAttnFwdSm90INS1_25CollectiveMainloopFwdSm90ILi2EN4cute5tupleIJNS5_1CILi1EEES8_S8_EEENS6_IJNS7_ILi192EEENS7_ILi128EEENS7_ILi96EEEEEELi96ENS_12float_e4m3_tEfNS_4arch4Sm90ELb0ELb0ELb0ELb1ELb1ELb0ELb0ELb1ELb1ELb1ELb0ELb0EEENS1_21CollectiveEpilogueFwdINS6_IJSA_SC_SB_EEES9_NS_10bfloat16_tESG_Li384ELb1ELb1ELb0ELb1EEENS1_36VarlenDynamicPersistentTileSchedulerILi192ELi128ELi384ELi128ELb0ELb1ELb1ELb0ELb1ELb1EEEEEEEEEvNT_6ParamsE --------------------------
	.section	.nv.constant0._ZN7cutlass13device_kernelIN5flash11enable_sm90INS1_16FlashAttnFwdSm90INS1_25CollectiveMainloopFwdSm90ILi2EN4cute5tupleIJNS5_1CILi1EEES8_S8_EEENS6_IJNS7_ILi192EEENS7_ILi128EEENS7_ILi96EEEEEELi96ENS_12float_e4m3_tEfNS_4arch4Sm90ELb0ELb0ELb0ELb1ELb1ELb0ELb0ELb1ELb1ELb1ELb0ELb0EEENS1_21CollectiveEpilogueFwdINS6_IJSA_SC_SB_EEES9_NS_10bfloat16_tESG_Li384ELb1ELb1ELb0ELb1EEENS1_36VarlenDynamicPersistentTileSchedulerILi192ELi128ELi384ELi128ELb0ELb1ELb1ELb0ELb1ELb1EEEEEEEEEvNT_6ParamsE,"a",@progbits
	.sectionflags	@""
	.align	4
.nv.constant0._ZN7cutlass13device_kernelIN5flash11enable_sm90INS1_16FlashAttnFwdSm90INS1_25CollectiveMainloopFwdSm90ILi2EN4cute5tupleIJNS5_1CILi1EEES8_S8_EEENS6_IJNS7_ILi192EEENS7_ILi128EEENS7_ILi96EEEEEELi96ENS_12float_e4m3_tEfNS_4arch4Sm90ELb0ELb0ELb0ELb1ELb1ELb0ELb0ELb1ELb1ELb1ELb0ELb0EEENS1_21CollectiveEpilogueFwdINS6_IJSA_SC_SB_EEES9_NS_10bfloat16_tESG_Li384ELb1ELb1ELb0ELb1EEENS1_36VarlenDynamicPersistentTileSchedulerILi192ELi128ELi384ELi128ELb0ELb1ELb1ELb0ELb1ELb1EEEEEEEEEvNT_6ParamsE:
	.zero		3328


//--------------------- .nv.constant0._ZN7cutlass13device_kernelIN5flash11enable_sm90INS1_16FlashAttnFwdSm90INS1_25CollectiveMainloopFwdSm90ILi2EN4cute5tupleIJNS5_1CILi1EEES8_S8_EEENS6_IJNS7_ILi192EEENS7_ILi128EEENS7_ILi96EEEEEELi96ENS_12float_e4m3_tEfNS_4arch4Sm90ELb0ELb0ELb0ELb1ELb1ELb1ELb0ELb1ELb1ELb1ELb0ELb0EEENS1_21CollectiveEpilogueFwdINS6_IJSA_SC_SB_EEES9_NS_10bfloat16_tESG_Li384ELb1ELb1ELb0ELb1EEENS1_36VarlenDynamicPersistentTileSchedulerILi192ELi128ELi384ELi128ELb0ELb1ELb1ELb0ELb1ELb1EEEEEEEEEvNT_6ParamsE --------------------------
	.section	.nv.constant0._ZN7cutlass13device_kernelIN5flash11enable_sm90INS1_16FlashAttnFwdSm90INS1_25CollectiveMainloopFwdSm90ILi2EN4cute5tupleIJNS5_1CILi1EEES8_S8_EEENS6_IJNS7_ILi192EEENS7_ILi128EEENS7_ILi96EEEEEELi96ENS_12float_e4m3_tEfNS_4arch4Sm90ELb0ELb0ELb0ELb1ELb1ELb1ELb0ELb1ELb1ELb1ELb0ELb0EEENS1_21CollectiveEpilogueFwdINS6_IJSA_SC_SB_EEES9_NS_10bfloat16_tESG_Li384ELb1ELb1ELb0ELb1EEENS1_36VarlenDynamicPersistentTileSchedulerILi192ELi128ELi384ELi128ELb0ELb1ELb1ELb0ELb1ELb1EEEEEEEEEvNT_6ParamsE,"a",@progbits
	.sectionflags	@""
	.align	4
.nv.constant0._ZN7cutlass13device_kernelIN5flash11enable_sm90INS1_16FlashAttnFwdSm90INS1_25CollectiveMainloopFwdSm90ILi2EN4cute5tupleIJNS5_1CILi1EEES8_S8_EEENS6_IJNS7_ILi192EEENS7_ILi128EEENS7_ILi96EEEEEELi96ENS_12float_e4m3_tEfNS_4arch4Sm90ELb0ELb0ELb0ELb1ELb1ELb1ELb0ELb1ELb1ELb1ELb0ELb0EEENS1_21CollectiveEpilogueFwdINS6_IJSA_SC_SB_EEES9_NS_10bfloat16_tESG_Li384ELb1ELb1ELb0ELb1EEENS1_36VarlenDynamicPersistentTileSchedulerILi192ELi128ELi384ELi128ELb0ELb1ELb1ELb0ELb1ELb1EEEEEEEEEvNT_6ParamsE:
	.zero		3328


//--------------------- .nv.constant0._ZN7cutlass13device_kernelIN5flash11enable_sm90INS1_16FlashAttnFwdSm90INS1_25CollectiveMainloopFwdSm90ILi2EN4cute5tupleIJNS5_1CILi1EEES8_S8_EEENS6_IJNS7_ILi192EEENS7_ILi128EEENS7_ILi96EEEEEELi96ENS_12float_e4m3_tEfNS_4arch4Sm90ELb0ELb1ELb0ELb0ELb1ELb0ELb0ELb1ELb1ELb1ELb0ELb0EEENS1_21CollectiveEpilogueFwdINS6_IJSA_SC_SB_EEES9_NS_10bfloat16_tESG_Li384ELb0ELb1ELb0ELb1EEENS1_30DynamicPersistentTileSchedulerILi384ELi128ELb0ELb1ELb1EEEEEEEEEvNT_6ParamsE --------------------------
	.section	.nv.constant0._ZN7cutlass13device_kernelIN5flash11enable_sm90INS1_16FlashAttnFwdSm90INS1_25CollectiveMainloopFwdSm90ILi2EN4cute5tupleIJNS5_1CILi1EEES8_S8_EEENS6_IJNS7_ILi192EEENS7_ILi128EEENS7_ILi96EEEEEELi96ENS_12float_e4m3_tEfNS_4arch4Sm90ELb0ELb1ELb0ELb0ELb1ELb0ELb0ELb1ELb1ELb1ELb0ELb0EEENS1_21CollectiveEpilogueFwdINS6_IJSA_SC_SB_EEES9_NS_10bfloat16_tESG_Li384ELb0ELb1ELb0ELb1EEENS1_30DynamicPersistentTileSchedulerILi384ELi128ELb0ELb1ELb1EEEEEEEEEvNT_6ParamsE,"a",@progbits
	.sectionflags	@""
	.align	4
.nv.constant0._ZN7cutlass13device_kernelIN5flash11enable_sm90INS1_16FlashAttnFwdSm90INS1_25CollectiveMainloopFwdSm90ILi2EN4cute5tupleIJNS5_1CILi1EEES8_S8_EEENS6_IJNS7_ILi192EEENS7_ILi128EEENS7_ILi96EEEEEELi96ENS_12float_e4m3_tEfNS_4arch4Sm90ELb0ELb1ELb0ELb0ELb1ELb0ELb0ELb1ELb1ELb1ELb0ELb0EEENS1_21CollectiveEpilogueFwdINS6_IJSA_SC_SB_EEES9_NS_10bfloat16_tESG_Li384ELb0ELb1ELb0ELb1EEENS1_30DynamicPersistentTileSchedulerILi384ELi128ELb0ELb1ELb1EEEEEEEEEvNT_6ParamsE:
	.zero		3328


//--------------------- .nv.constant0._ZN7cutlass13device_kernelIN5flash11enable_sm90INS1_16FlashAttnFwdSm90INS1_25CollectiveMainloopFwdSm90ILi2EN4cute5tupleIJNS5_1CILi1EEES8_S8_EEENS6_IJNS7_ILi192EEENS7_ILi128EEENS7_ILi96EEEEEELi96ENS_12float_e4m3_tEfNS_4arch4Sm90ELb0ELb1ELb0ELb1ELb1ELb0ELb0ELb1ELb1ELb1ELb0ELb0EEENS1_21CollectiveEpilogueFwdINS6_IJSA_SC_SB_EEES9_NS_10bfloat16_tESG_Li384ELb1ELb1ELb0ELb1EEENS1_36VarlenDynamicPersistentTileSchedulerILi192ELi128ELi384ELi128ELb0ELb1ELb1ELb1ELb0ELb1EEEEEEEEEvNT_6ParamsE --------------------------
	.section	.nv.constant0._ZN7cutlass13device_kernelIN5flash11enable_sm90INS1_16FlashAttnFwdSm90INS1_25CollectiveMainloopFwdSm90ILi2EN4cute5tupleIJNS5_1CILi1EEES8_S8_EEENS6_IJNS7_ILi192EEENS7_ILi128EEENS7_ILi96EEEEEELi96ENS_12float_e4m3_tEfNS_4arch4Sm90ELb0ELb1ELb0ELb1ELb1ELb0ELb0ELb1ELb1ELb1ELb0ELb0EEENS1_21CollectiveEpilogueFwdINS6_IJSA_SC_SB_EEES9_NS_10bfloat16_tESG_Li384ELb1ELb1ELb0ELb1EEENS1_36VarlenDynamicPersistentTileSchedulerILi192ELi128ELi384ELi128ELb0ELb1ELb1ELb1ELb0ELb1EEEEEEEEEvNT_6ParamsE,"a",@progbits
	.sectionflags	@""
	.align	4
.nv.constant0._ZN7cutlass13device_kernelIN5flash11enable_sm90INS1_16FlashAttnFwdSm90INS1_25CollectiveMainloopFwdSm90ILi2EN4cute5tupleIJNS5_1CILi1EEES8_S8_EEENS6_IJNS7_ILi192EEENS7_ILi128EEENS7_ILi96EEEEEELi96ENS_12float_e4m3_tEfNS_4arch4Sm90ELb0ELb1ELb0ELb1ELb1ELb0ELb0ELb1ELb1ELb1ELb0ELb0EEENS1_21CollectiveEpilogueFwdINS6_IJSA_SC_SB_EEES9_NS_10bfloat16_tESG_Li384ELb1ELb1ELb0ELb1EEENS1_36VarlenDynamicPersistentTileSchedulerILi192ELi128ELi384ELi128ELb0ELb1ELb1ELb1ELb0ELb1EEEEEEEEEvNT_6ParamsE:
	.zero		3328


//--------------------- .nv.constant0._ZN7cutlass13device_kernelIN5flash11enable_sm90INS1_16FlashAttnFwdSm90INS1_25CollectiveMainloopFwdSm90ILi2EN4cute5tupleIJNS5_1CILi1EEES8_S8_EEENS6_IJNS7_ILi192EEENS7_ILi128EEENS7_ILi96EEEEEELi96ENS_12float_e4m3_tEfNS_4arch4Sm90ELb0ELb1ELb0ELb1ELb1ELb1ELb0ELb1ELb1ELb1ELb0ELb0EEENS1_21CollectiveEpilogueFwdINS6_IJSA_SC_SB_EEES9_NS_10bfloat16_tESG_Li384ELb1ELb1ELb0ELb1EEENS1_36VarlenDynamicPersistentTileSchedulerILi192ELi128ELi384ELi128ELb0ELb1ELb1ELb1ELb0ELb1EEEEEEEEEvNT_6ParamsE --------------------------
	.section	.nv.constant0._ZN7cutlass13device_kernelIN5flash11enable_sm90INS1_16FlashAttnFwdSm90INS1_25CollectiveMainloopFwdSm90ILi2EN4cute5tupleIJNS5_1CILi1EEES8_S8_EEENS6_IJNS7_ILi192EEENS7_ILi128EEENS7_ILi96EEEEEELi96ENS_12float_e4m3_tEfNS_4arch4Sm90ELb0ELb1ELb0ELb1ELb1ELb1ELb0ELb1ELb1ELb1ELb0ELb0EEENS1_21CollectiveEpilogueFwdINS6_IJSA_SC_SB_EEES9_NS_10bfloat16_tESG_Li384ELb1ELb1ELb0ELb1EEENS1_36VarlenDynamicPersistentTileSchedulerILi192ELi128ELi384ELi128ELb0ELb1ELb1ELb1ELb0ELb1EEEEEEEEEvNT_6ParamsE,"a",@progbits
	.sectionflags	@""
	.align	4
.nv.constant0._ZN7cutlass13device_kernelIN5flash11enable_sm90INS1_16FlashAttnFwdSm90INS1_25CollectiveMainloopFwdSm90ILi2EN4cute5tupleIJNS5_1CILi1EEES8_S8_EEENS6_IJNS7_ILi192EEENS7_ILi128EEENS7_ILi96EEEEEELi96ENS_12float_e4m3_tEfNS_4arch4Sm90ELb0ELb1ELb0ELb1ELb1ELb1ELb0ELb1ELb1ELb1ELb0ELb0EEENS1_21CollectiveEpilogueFwdINS6_IJSA_SC_SB_EEES9_NS_10bfloat16_tESG_Li384ELb1ELb1ELb0ELb1EEENS1_36VarlenDynamicPersistentTileSchedulerILi192ELi128ELi384ELi128ELb0ELb1ELb1ELb1ELb0ELb1EEEEEEEEEvNT_6ParamsE:
	.zero		3328


//--------------------- .nv.constant0._ZN7cutlass13device_kernelIN5flash11enable_sm90INS1_16FlashAttnFwdSm90INS1_25CollectiveMainloopFwdSm90ILi2EN4cute5tupleIJNS5_1CILi1EEES8_S8_EEENS6_IJNS7_ILi192EEENS7_ILi128EEENS7_ILi96EEEEEELi96ENS_12float_e4m3_tEfNS_4arch4Sm90ELb1ELb0ELb0ELb0ELb1ELb0ELb0ELb1ELb1ELb1ELb0ELb0EEENS1_21CollectiveEpilogueFwdINS6_IJSA_SC_SB_EEES9_NS_10bfloat16_tESG_Li384ELb0ELb1ELb0ELb1EEENS1_30DynamicPersistentTileSchedulerILi384ELi128ELb0ELb1ELb1EEEEEEEEEvNT_6ParamsE --------------------------
	.section	.nv.constant0._ZN7cutlass13device_kernelIN5flash11enable_sm90INS1_16FlashAttnFwdSm90INS1_25CollectiveMainloopFwdSm90ILi2EN4cute5tupleIJNS5_1CILi1EEES8_S8_EEENS6_IJNS7_ILi192EEENS7_ILi128EEENS7_ILi96EEEEEELi96ENS_12float_e4m3_tEfNS_4arch4Sm90ELb1ELb0ELb0ELb0ELb1ELb0ELb0ELb1ELb1ELb1ELb0ELb0EEENS1_21CollectiveEpilogueFwdINS6_IJSA_SC_SB_EEES9_NS_10bfloat16_tESG_Li384ELb0ELb1ELb0ELb1EEENS1_30DynamicPersistentTileSchedulerILi384ELi128ELb0ELb1ELb1EEEEEEEEEvNT_6ParamsE,"a",@progbits
	.sectionflags	@""
	.align	4
.nv.constant0._ZN7cutlass13device_kernelIN5flash11enable_sm90INS1_16FlashAttnFwdSm90INS1_25CollectiveMainloopFwdSm90ILi2EN4cute5tupleIJNS5_1CILi1EEES8_S8_EEENS6_IJNS7_ILi192EEENS7_ILi128EEENS7_ILi96EEEEEELi96ENS_12float_e4m3_tEfNS_4arch4Sm90ELb1ELb0ELb0ELb0ELb1ELb0ELb0ELb1ELb1ELb1ELb0ELb0EEENS1_21CollectiveEpilogueFwdINS6_IJSA_SC_SB_EEES9_NS_10bfloat16_tESG_Li384ELb0ELb1ELb0ELb1EEENS1_30DynamicPersistentTileSchedulerILi384ELi128ELb0ELb1ELb1EEEEEEEEEvNT_6ParamsE:
	.zero		3328


//--------------------- .nv.constant0._ZN7cutlass13device_kernelIN5flash11enable_sm90INS1_16FlashAttnFwdSm90INS1_25CollectiveMainloopFwdSm90ILi2EN4cute5tupleIJNS5_1CILi1EEES8_S8_EEENS6_IJNS7_ILi192EEENS7_ILi128EEENS7_ILi96EEEEEELi96ENS_12float_e4m3_tEfNS_4arch4Sm90ELb1ELb0ELb0ELb1ELb1ELb0ELb0ELb1ELb1ELb1ELb0ELb0EEENS1_21CollectiveEpilogueFwdINS6_IJSA_SC_SB_EEES9_NS_10bfloat16_tESG_Li384ELb1ELb1ELb0ELb1EEENS1_36VarlenDynamicPersistentTileSchedulerILi192ELi128ELi384ELi128ELb0ELb1ELb1ELb1ELb1ELb1EEEEEEEEEvNT_6ParamsE --------------------------
	.section	.nv.constant0._ZN7cutlass13device_kernelIN5flash11enable_sm90INS1_16FlashAttnFwdSm90INS1_25CollectiveMainloopFwdSm90ILi2EN4cute5tupleIJNS5_1CILi1EEES8_S8_EEENS6_IJNS7_ILi192EEENS7_ILi128EEENS7_ILi96EEEEEELi96ENS_12float_e4m3_tEfNS_4arch4Sm90ELb1ELb0ELb0ELb1ELb1ELb0ELb0ELb1ELb1ELb1ELb0ELb0EEENS1_21CollectiveEpilogueFwdINS6_IJSA_SC_SB_EEES9_NS_10bfloat16_tESG_Li384ELb1ELb1ELb0ELb1EEENS1_36VarlenDynamicPersistentTileSchedulerILi192ELi128ELi384ELi128ELb0ELb1ELb1ELb1ELb1ELb1EEEEEEEEEvNT_6ParamsE,"a",@progbits
	.sectionflags	@""
	.align	4
.nv.constant0._ZN7cutlass13device_kernelIN5flash11enable_sm90INS1_16FlashAttnFwdSm90INS1_25CollectiveMainloopFwdSm90ILi2EN4cute5tupleIJNS5_1CILi1EEES8_S8_EEENS6_IJNS7_ILi192EEENS7_ILi128EEENS7_ILi96EEEEEELi96ENS_12float_e4m3_tEfNS_4arch4Sm90ELb1ELb0ELb0ELb1ELb1ELb0ELb0ELb1ELb1ELb1ELb0ELb0EEENS1_21CollectiveEpilogueFwdINS6_IJSA_SC_SB_EEES9_NS_10bfloat16_tESG_Li384ELb1ELb1ELb0ELb1EEENS1_36VarlenDynamicPersistentTileSchedulerILi192ELi128ELi384ELi128ELb0ELb1ELb1ELb1ELb1ELb1EEEEEEEEEvNT_6ParamsE:
	.zero		3328


//--------------------- .nv.constant0._ZN7cutlass13device_kernelIN5flash11enable_sm90INS1_16FlashAttnFwdSm90INS1_25CollectiveMainloopFwdSm90ILi2EN4cute5tupleIJNS5_1CILi1EEES8_S8_EEENS6_IJNS7_ILi192EEENS7_ILi128EEENS7_ILi96EEEEEELi96ENS_12float_e4m3_tEfNS_4arch4Sm90ELb1ELb0ELb0ELb1ELb1ELb1ELb0ELb1ELb1ELb1ELb0ELb0EEENS1_21CollectiveEpilogueFwdINS6_IJSA_SC_SB_EEES9_NS_10bfloat16_tESG_Li384ELb1ELb1ELb0ELb1EEENS1_36VarlenDynamicPersistentTileSchedulerILi192ELi128ELi384ELi128ELb0ELb1ELb1ELb1ELb1ELb1EEEEEEEEEvNT_6ParamsE --------------------------
	.section	.nv.constant0._ZN7cutlass13device_kernelIN5flash11enable_sm90INS1_16FlashAttnFwdSm90INS1_25CollectiveMainloopFwdSm90ILi2EN4cute5tupleIJNS5_1CILi1EEES8_S8_EEENS6_IJNS7_ILi192EEENS7_ILi128EEENS7_ILi96EEEEEELi96ENS_12float_e4m3_tEfNS_4arch4Sm90ELb1ELb0ELb0ELb1ELb1ELb1ELb0ELb1ELb1ELb1ELb0ELb0EEENS1_21CollectiveEpilogueFwdINS6_IJSA_SC_SB_EEES9_NS_10bfloat16_tESG_Li384ELb1ELb1ELb0ELb1EEENS1_36VarlenDynamicPersistentTileSchedulerILi192ELi128ELi384ELi128ELb0ELb1ELb1ELb1ELb1ELb1EEEEEEEEEvNT_6ParamsE,"a",@progbits
	.sectionflags	@""
	.align	4
.nv.constant0._ZN7cutlass13device_kernelIN5flash11enable_sm90INS1_16FlashAttnFwdSm90INS1_25CollectiveMainloopFwdSm90ILi2EN4cute5tupleIJNS5_1CILi1EEES8_S8_EEENS6_IJNS7_ILi192EEENS7_ILi128EEENS7_ILi96EEEEEELi96ENS_12float_e4m3_tEfNS_4arch4Sm90ELb1ELb0ELb0ELb1ELb1ELb1ELb0ELb1ELb1ELb1ELb0ELb0EEENS1_21CollectiveEpilogueFwdINS6_IJSA_SC_SB_EEES9_NS_10bfloat16_tESG_Li384ELb1ELb1ELb0ELb1EEENS1_36VarlenDynamicPersistentTileSchedulerILi192ELi128ELi384ELi128ELb0ELb1ELb1ELb1ELb1ELb1EEEEEEEEEvNT_6ParamsE:
	.zero		3328


//--------------------- .nv.constant0._ZN7cutlass13device_kernelIN5flash11enable_sm90INS1_16FlashAttnFwdSm90INS1_25CollectiveMainloopFwdSm90ILi2EN4cute5tupleIJNS5_1CILi1EEES8_S8_EEENS6_IJNS7_ILi192EEENS7_ILi160EEENS7_ILi64EEEEEELi64ENS_12float_e4m3_tEfNS_4arch4Sm90ELb0ELb0ELb0ELb0ELb1ELb0ELb0ELb1ELb1ELb1ELb0ELb0EEENS1_21CollectiveEpilogueFwdINS6_IJSA_SC_SB_EEES9_NS_10bfloat16_tESG_Li384ELb0ELb1ELb0ELb1EEENS1_29StaticPersistentTileSchedulerILb0EEEEEEEEEvNT_6ParamsE --------------------------
	.section	.nv.constant0._ZN7cutlass13device_kernelIN5flash11enable_sm90INS1_16FlashAttnFwdSm90INS1_25CollectiveMainloopFwdSm90ILi2EN4cute5tupleIJNS5_1CILi1EEES8_S8_EEENS6_IJNS7_ILi192EEENS7_ILi160EEENS7_ILi64EEEEEELi64ENS_12float_e4m3_tEfNS_4arch4Sm90ELb0ELb0ELb0ELb0ELb1ELb0ELb0ELb1ELb1ELb1ELb0ELb0EEENS1_21CollectiveEpilogueFwdINS6_IJSA_SC_SB_EEES9_NS_10bfloat16_tESG_Li384ELb0ELb1ELb0ELb1EEENS1_29StaticPersistentTileSchedulerILb0EEEEEEEEEvNT_6ParamsE,"a",@progbits
	.sectionflags	@""
	.align	4
.nv.constant0._ZN7cutlass13device_kernelIN5flash11enable_sm90INS1_16FlashAttnFwdSm90INS1_25CollectiveMainloopFwdSm90ILi2EN4cute5tupleIJNS5_1CILi1EEES8_S8_EEENS6_IJNS7_ILi192EEENS7_ILi160EEENS7_ILi64EEEEEELi64ENS_12float_e4m3_tEfNS_4arch4Sm90ELb0ELb0ELb0ELb0ELb1ELb0ELb0ELb1ELb1ELb1ELb0ELb0EEENS1_21CollectiveEpilogueFwdINS6_IJSA_SC_SB_EEES9_NS_10bfloat16_tESG_Li384ELb0ELb1ELb0ELb1EEENS1_29StaticPersistentTileSchedulerILb0EEEEEEEEEvNT_6ParamsE:
	.zero		3200


//--------------------- .nv.constant0._ZN7cutlass13device_kernelIN5flash11enable_sm90INS1_16FlashAttnFwdSm90INS1_25CollectiveMainloopFwdSm90ILi2EN4cute5tupleIJNS5_1CILi1EEES8_S8_EEENS6_IJNS7_ILi192EEENS7_ILi160EEENS7_ILi64EEEEEELi64ENS_12float_e4m3_tEfNS_4arch4Sm90ELb0ELb0ELb0ELb1ELb1ELb0ELb0ELb1ELb1ELb1ELb0ELb0EEENS1_21CollectiveEpilogueFwdINS6_IJSA_SC_SB_EEES9_NS_10bfloat16_tESG_Li384ELb1ELb1ELb0ELb1EEENS1_36VarlenDynamicPersistentTileSchedulerILi192ELi160ELi384ELi128ELb0ELb1ELb1ELb0ELb1ELb1EEEEEEEEEvNT_6ParamsE --------------------------
	.section	.nv.constant0._ZN7cutlass13device_kernelIN5flash11enable_sm90INS1_16FlashAttnFwdSm90INS1_25CollectiveMainloopFwdSm90ILi2EN4cute5tupleIJNS5_1CILi1EEES8_S8_EEENS6_IJNS7_ILi192EEENS7_ILi160EEENS7_ILi64EEEEEELi64ENS_12float_e4m3_tEfNS_4arch4Sm90ELb0ELb0ELb0ELb1ELb1ELb0ELb0ELb1ELb1ELb1ELb0ELb0EEENS1_21CollectiveEpilogueFwdINS6_IJSA_SC_SB_EEES9_NS_10bfloat16_tESG_Li384ELb1ELb1ELb0ELb1EEENS1_36VarlenDynamicPersistentTileSchedulerILi192ELi160ELi384ELi128ELb0ELb1ELb1ELb0ELb1ELb1EEEEEEEEEvNT_6ParamsE,"a",@progbits
	.sectionflags	@""
	.align	4
.nv.constant0._ZN7cutlass13device_kernelIN5flash11enable_sm90INS1_16FlashAttnFwdSm90INS1_25CollectiveMainloopFwdSm90ILi2EN4cute5tupleIJNS5_1CILi1EEES8_S8_EEENS6_IJNS7_ILi192EEENS7_ILi160EEENS7_ILi64EEEEEELi64ENS_12float_e4m3_tEfNS_4arch4Sm90ELb0ELb0ELb0ELb1ELb1ELb0ELb0ELb1ELb1ELb1ELb0ELb0EEENS1_21CollectiveEpilogueFwdINS6_IJSA_SC_SB_EEES9_NS_10bfloat16_tESG_Li384ELb1ELb1ELb0ELb1EEENS1_36VarlenDynamicPersistentTileSchedulerILi192ELi160ELi384ELi128ELb0ELb1ELb1ELb0ELb1ELb1EEEEEEEEEvNT_6ParamsE:
	.zero		3328


//--------------------- .nv.constant0._ZN7cutlass13device_kernelIN5flash11enable_sm90INS1_16FlashAttnFwdSm90INS1_25CollectiveMainloopFwdSm90ILi2EN4cute5tupleIJNS5_1CILi1EEES8_S8_EEENS6_IJNS7_ILi192EEENS7_ILi160EEENS7_ILi64EEEEEELi64ENS_12float_e4m3_tEfNS_4arch4Sm90ELb0ELb0ELb0ELb1ELb1ELb1ELb0ELb1ELb1ELb1ELb0ELb0EEENS1_21CollectiveEpilogueFwdINS6_IJSA_SC_SB_EEES9_NS_10bfloat16_tESG_Li384ELb1ELb1ELb0ELb1EEENS1_36VarlenDynamicPersistentTileSchedulerILi192ELi160ELi384ELi128ELb0ELb1ELb1ELb0ELb1ELb1EEEEEEEEEvNT_6ParamsE --------------------------
	.section	.nv.constant0._ZN7cutlass13device_kernelIN5flash11enable_sm90INS1_16FlashAttnFwdSm90INS1_25CollectiveMainloopFwdSm90ILi2EN4cute5tupleIJNS5_1CILi1EEES8_S8_EEENS6_IJNS7_ILi192EEENS7_ILi160EEENS7_ILi64EEEEEELi64ENS_12float_e4m3_tEfNS_4arch4Sm90ELb0ELb0ELb0ELb1ELb1ELb1ELb0ELb1ELb1ELb1ELb0ELb0EEENS1_21CollectiveEpilogueFwdINS6_IJSA_SC_SB_EEES9_NS_10bfloat16_tESG_Li384ELb1ELb1ELb0ELb1EEENS1_36VarlenDynamicPersistentTileSchedulerILi192ELi160ELi384ELi128ELb0ELb1ELb1ELb0ELb1ELb1EEEEEEEEEvNT_6ParamsE,"a",@progbits
	.sectionflags	@""
	.align	4
.nv.constant0._ZN7cutlass13device_kernelIN5flash11enable_sm90INS1_16FlashAttnFwdSm90INS1_25CollectiveMainloopFwdSm90ILi2EN4cute5tupleIJNS5_1CILi1EEES8_S8_EEENS6_IJNS7_ILi192EEENS7_ILi160EEENS7_ILi64EEEEEELi64ENS_12float_e4m3_tEfNS_4arch4Sm90ELb0ELb0ELb0ELb1ELb1ELb1ELb0ELb1ELb1ELb1ELb0ELb0EEENS1_21CollectiveEpilogueFwdINS6_IJSA_SC_SB_EEES9_NS_10bfloat16_tESG_Li384ELb1ELb1ELb0ELb1EEENS1_36VarlenDynamicPersistentTileSchedulerILi192ELi160ELi384ELi128ELb0ELb1ELb1ELb0ELb1ELb1EEEEEEEEEvNT_6ParamsE:
	.zero		3328


//--------------------- .nv.constant0._ZN7cutlass13device_kernelIN5flash11enable_sm90INS1_16FlashAttnFwdSm90INS1_25CollectiveMainloopFwdSm90ILi2EN4cute5tupleIJNS5_1CILi1EEES8_S8_EEENS6_IJNS7_ILi192EEENS7_ILi160EEENS7_ILi64EEEEEELi64ENS_12float_e4m3_tEfNS_4arch4Sm90ELb0ELb1ELb0ELb0ELb1ELb0ELb0ELb1ELb1ELb1ELb0ELb0EEENS1_21CollectiveEpilogueFwdINS6_IJSA_SC_SB_EEES9_NS_10bfloat16_tESG_Li384ELb0ELb1ELb0ELb1EEENS1_30DynamicPersistentTileSchedulerILi384ELi128ELb0ELb1ELb1EEEEEEEEEvNT_6ParamsE --------------------------
	.section	.nv.constant0._ZN7cutlass13device_kernelIN5flash11enable_sm90INS1_16FlashAttnFwdSm90INS1_25CollectiveMainloopFwdSm90ILi2EN4cute5tupleIJNS5_1CILi1EEES8_S8_EEENS6_IJNS7_ILi192EEENS7_ILi160EEENS7_ILi64EEEEEELi64ENS_12float_e4m3_tEfNS_4arch4Sm90ELb0ELb1ELb0ELb0ELb1ELb0ELb0ELb1ELb1ELb1ELb0ELb0EEENS1_21CollectiveEpilogueFwdINS6_IJSA_SC_SB_EEES9_NS_10bfloat16_tESG_Li384ELb0ELb1ELb0ELb1EEENS1_30DynamicPersistentTileSchedulerILi384ELi128ELb0ELb1ELb1EEEEEEEEEvNT_6ParamsE,"a",@progbits
	.sectionflags	@""
	.align	4
.nv.constant0._ZN7cutlass13device_kernelIN5flash11enable_sm90INS1_16FlashAttnFwdSm90INS1_25CollectiveMainloopFwdSm90ILi2EN4cute5tupleIJNS5_1CILi1EEES8_S8_EEENS6_IJNS7_ILi192EEENS7_ILi160EEENS7_ILi64EEEEEELi64ENS_12float_e4m3_tEfNS_4arch4Sm90ELb0ELb1ELb0ELb0ELb1ELb0ELb0ELb1ELb1ELb1ELb0ELb0EEENS1_21CollectiveEpilogueFwdINS6_IJSA_SC_SB_EEES9_NS_10bfloat16_tESG_Li384ELb0ELb1ELb0ELb1EEENS1_30DynamicPersistentTileSchedulerILi384ELi128ELb0ELb1ELb1EEEEEEEEEvNT_6ParamsE:
	.zero		3328


//--------------------- .nv.constant0._ZN7cutlass13device_kernelIN5flash11enable_sm90INS1_16FlashAttnFwdSm90INS1_25CollectiveMainloopFwdSm90ILi2EN4cute5tupleIJNS5_1CILi1EEES8_S8_EEENS6_IJNS7_ILi192EEENS7_ILi160EEENS7_ILi64EEEEEELi64ENS_12float_e4m3_tEfNS_4arch4Sm90ELb0ELb1ELb0ELb1ELb1ELb0ELb0ELb1ELb1ELb1ELb0ELb0EEENS1_21CollectiveEpilogueFwdINS6_IJSA_SC_SB_EEES9_NS_10bfloat16_tESG_Li384ELb1ELb1ELb0ELb1EEENS1_36VarlenDynamicPersistentTileSchedulerILi192ELi160ELi384ELi128ELb0ELb1ELb1ELb1ELb0ELb1EEEEEEEEEvNT_6ParamsE --------------------------
	.section	.nv.constant0._ZN7cutlass13device_kernelIN5flash11enable_sm90INS1_16FlashAttnFwdSm90INS1_25CollectiveMainloopFwdSm90ILi2EN4cute5tupleIJNS5_1CILi1EEES8_S8_EEENS6_IJNS7_ILi192EEENS7_ILi160EEENS7_ILi64EEEEEELi64ENS_12float_e4m3_tEfNS_4arch4Sm90ELb0ELb1ELb0ELb1ELb1ELb0ELb0ELb1ELb1ELb1ELb0ELb0EEENS1_21CollectiveEpilogueFwdINS6_IJSA_SC_SB_EEES9_NS_10bfloat16_tESG_Li384ELb1ELb1ELb0ELb1EEENS1_36VarlenDynamicPersistentTileSchedulerILi192ELi160ELi384ELi128ELb0ELb1ELb1ELb1ELb0ELb1EEEEEEEEEvNT_6ParamsE,"a",@progbits
	.sectionflags	@""
	.align	4
.nv.constant0._ZN7cutlass13device_kernelIN5flash11enable_sm90INS1_16FlashAttnFwdSm90INS1_25CollectiveMainloopFwdSm90ILi2EN4cute5tupleIJNS5_1CILi1EEES8_S8_EEENS6_IJNS7_ILi192EEENS7_ILi160EEENS7_ILi64EEEEEELi64ENS_12float_e4m3_tEfNS_4arch4Sm90ELb0ELb1ELb0ELb1ELb1ELb0ELb0ELb1ELb1ELb1ELb0ELb0EEENS1_21CollectiveEpilogueFwdINS6_IJSA_SC_SB_EEES9_NS_10bfloat16_tESG_Li384ELb1ELb1ELb0ELb1EEENS1_36VarlenDynamicPersistentTileSchedulerILi192ELi160ELi384ELi128ELb0ELb1ELb1ELb1ELb0ELb1EEEEEEEEEvNT_6ParamsE:
	.zero		3328


//--------------------- .nv.constant0._ZN7cutlass13device_kernelIN5flash11enable_sm90INS1_16FlashAttnFwdSm90INS1_25CollectiveMainloopFwdSm90ILi2EN4cute5tupleIJNS5_1CILi1EEES8_S8_EEENS6_IJNS7_ILi192EEENS7_ILi160EEENS7_ILi64EEEEEELi64ENS_12float_e4m3_tEfNS_4arch4Sm90ELb0ELb1ELb0ELb1ELb1ELb1ELb0ELb1ELb1ELb1ELb0ELb0EEENS1_21CollectiveEpilogueFwdINS6_IJSA_SC_SB_EEES9_NS_10bfloat16_tESG_Li384ELb1ELb1ELb0ELb1EEENS1_36VarlenDynamicPersistentTileSchedulerILi192ELi160ELi384ELi128ELb0ELb1ELb1ELb1ELb0ELb1EEEEEEEEEvNT_6ParamsE --------------------------
	.section	.nv.constant0._ZN7cutlass13device_kernelIN5flash11enable_sm90INS1_16FlashAttnFwdSm90INS1_25CollectiveMainloopFwdSm90ILi2EN4cute5tupleIJNS5_1CILi1EEES8_S8_EEENS6_IJNS7_ILi192EEENS7_ILi160EEENS7_ILi64EEEEEELi64ENS_12float_e4m3_tEfNS_4arch4Sm90ELb0ELb1ELb0ELb1ELb1ELb1ELb0ELb1ELb1ELb1ELb0ELb0EEENS1_21CollectiveEpilogueFwdINS6_IJSA_SC_SB_EEES9_NS_10bfloat16_tESG_Li384ELb1ELb1ELb0ELb1EEENS1_36VarlenDynamicPersistentTileSchedulerILi192ELi160ELi384ELi128ELb0ELb1ELb1ELb1ELb0ELb1EEEEEEEEEvNT_6ParamsE,"a",@progbits
	.sectionflags	@""
	.align	4
.nv.constant0._ZN7cutlass13device_kernelIN5flash11enable_sm90INS1_16FlashAttnFwdSm90INS1_25CollectiveMainloopFwdSm90ILi2EN4cute5tupleIJNS5_1CILi1EEES8_S8_EEENS6_IJNS7_ILi192EEENS7_ILi160EEENS7_ILi64EEEEEELi64ENS_12float_e4m3_tEfNS_4arch4Sm90ELb0ELb1ELb0ELb1ELb1ELb1ELb0ELb1ELb1ELb1ELb0ELb0EEENS1_21CollectiveEpilogueFwdINS6_IJSA_SC_SB_EEES9_NS_10bfloat16_tESG_Li384ELb1ELb1ELb0ELb1EEENS1_36VarlenDynamicPersistentTileSchedulerILi192ELi160ELi384ELi128ELb0ELb1ELb1ELb1ELb0ELb1EEEEEEEEEvNT_6ParamsE:
	.zero		3328


//--------------------- .nv.constant0._ZN7cutlass13device_kernelIN5flash11enable_sm90INS1_16FlashAttnFwdSm90INS1_25CollectiveMainloopFwdSm90ILi2EN4cute5tupleIJNS5_1CILi1EEES8_S8_EEENS6_IJNS7_ILi192EEENS7_ILi160EEENS7_ILi64EEEEEELi64ENS_12float_e4m3_tEfNS_4arch4Sm90ELb1ELb0ELb0ELb0ELb1ELb0ELb0ELb1ELb1ELb1ELb0ELb0EEENS1_21CollectiveEpilogueFwdINS6_IJSA_SC_SB_EEES9_NS_10bfloat16_tESG_Li384ELb0ELb1ELb0ELb1EEENS1_30DynamicPersistentTileSchedulerILi384ELi128ELb0ELb1ELb1EEEEEEEEEvNT_6ParamsE --------------------------
	.section	.nv.constant0._ZN7cutlass13device_kernelIN5flash11enable_sm90INS1_16FlashAttnFwdSm90INS1_25CollectiveMainloopFwdSm90ILi2EN4cute5tupleIJNS5_1CILi1EEES8_S8_EEENS6_IJNS7_ILi192EEENS7_ILi160EEENS7_ILi64EEEEEELi64ENS_12float_e4m3_tEfNS_4arch4Sm90ELb1ELb0ELb0ELb0ELb1ELb0ELb0ELb1ELb1ELb1ELb0ELb0EEENS1_21CollectiveEpilogueFwdINS6_IJSA_SC_SB_EEES9_NS_10bfloat16_tESG_Li384ELb0ELb1ELb0ELb1EEENS1_30DynamicPersistentTileSchedulerILi384ELi128ELb0ELb1ELb1EEEEEEEEEvNT_6ParamsE,"a",@progbits
	.sectionflags	@""
	.align	4
.nv.constant0._ZN7cutlass13device_kernelIN5flash11enable_sm90INS1_16FlashAttnFwdSm90INS1_25CollectiveMainloopFwdSm90ILi2EN4cute5tupleIJNS5_1CILi1EEES8_S8_EEENS6_IJNS7_ILi192EEENS7_ILi160EEENS7_ILi64EEEEEELi64ENS_12float_e4m3_tEfNS_4arch4Sm90ELb1ELb0ELb0ELb0ELb1ELb0ELb0ELb1ELb1ELb1ELb0ELb0EEENS1_21CollectiveEpilogueFwdINS6_IJSA_SC_SB_EEES9_NS_10bfloat16_tESG_Li384ELb0ELb1ELb0ELb1EEENS1_30DynamicPersistentTileSchedulerILi384ELi128ELb0ELb1ELb1EEEEEEEEEvNT_6ParamsE:
	.zero		3328


//--------------------- .nv.constant0._ZN7cutlass13device_kernelIN5flash11enable_sm90INS1_16FlashAttnFwdSm90INS1_25CollectiveMainloopFwdSm90ILi2EN4cute5tupleIJNS5_1CILi1EEES8_S8_EEENS6_IJNS7_ILi192EEENS7_ILi160EEENS7_ILi64EEEEEELi64ENS_12float_e4m3_tEfNS_4arch4Sm90ELb1ELb0ELb0ELb1ELb1ELb0ELb0ELb1ELb1ELb1ELb0ELb0EEENS1_21CollectiveEpilogueFwdINS6_IJSA_SC_SB_EEES9_NS_10bfloat16_tESG_Li384ELb1ELb1ELb0ELb1EEENS1_36VarlenDynamicPersistentTileSchedulerILi192ELi160ELi384ELi128ELb0ELb1ELb1ELb1ELb1ELb1EEEEEEEEEvNT_6ParamsE --------------------------
	.section	.nv.constant0._ZN7cutlass13device_kernelIN5flash11enable_sm90INS1_16FlashAttnFwdSm90INS1_25CollectiveMainloopFwdSm90ILi2EN4cute5tupleIJNS5_1CILi1EEES8_S8_EEENS6_IJNS7_ILi192EEENS7_ILi160EEENS7_ILi64EEEEEELi64ENS_12float_e4m3_tEfNS_4arch4Sm90ELb1ELb0ELb0ELb1ELb1ELb0ELb0ELb1ELb1ELb1ELb0ELb0EEENS1_21CollectiveEpilogueFwdINS6_IJSA_SC_SB_EEES9_NS_10bfloat16_tESG_Li384ELb1ELb1ELb0ELb1EEENS1_36VarlenDynamicPersistentTileSchedulerILi192ELi160ELi384ELi128ELb0ELb1ELb1ELb1ELb1ELb1EEEEEEEEEvNT_6ParamsE,"a",@progbits
	.sectionflags	@""
	.align	4
.nv.constant0._ZN7cutlass13device_kernelIN5flash11enable_sm90INS1_16FlashAttnFwdSm90INS1_25CollectiveMainloopFwdSm90ILi2EN4cute5tupleIJNS5_1CILi1EEES8_S8_EEENS6_IJNS7_ILi192EEENS7_ILi160EEENS7_ILi64EEEEEELi64ENS_12float_e4m3_tEfNS_4arch4Sm90ELb1ELb0ELb0ELb1ELb1ELb0ELb0ELb1ELb1ELb1ELb0ELb0EEENS1_21CollectiveEpilogueFwdINS6_IJSA_SC_SB_EEES9_NS_10bfloat16_tESG_Li384ELb1ELb1ELb0ELb1EEENS1_36VarlenDynamicPersistentTileSchedulerILi192ELi160ELi384ELi128ELb0ELb1ELb1ELb1ELb1ELb1EEEEEEEEEvNT_6ParamsE:
	.zero		3328


//--------------------- .nv.constant0._ZN7cutlass13device_kernelIN5flash11enable_sm90INS1_16FlashAttnFwdSm90INS1_25CollectiveMainloopFwdSm90ILi2EN4cute5tupleIJNS5_1CILi1EEES8_S8_EEENS6_IJNS7_ILi192EEENS7_ILi160EEENS7_ILi64EEEEEELi64ENS_12float_e4m3_tEfNS_4arch4Sm90ELb1ELb0ELb0ELb1ELb1ELb1ELb0ELb1ELb1ELb1ELb0ELb0EEENS1_21CollectiveEpilogueFwdINS6_IJSA_SC_SB_EEES9_NS_10bfloat16_tESG_Li384ELb1ELb1ELb0ELb1EEENS1_36VarlenDynamicPersistentTileSchedulerILi192ELi160ELi384ELi128ELb0ELb1ELb1ELb1ELb1ELb1EEEEEEEEEvNT_6ParamsE --------------------------
	.section	.nv.constant0._ZN7cutlass13device_kernelIN5flash11enable_sm90INS1_16FlashAttnFwdSm90INS1_25CollectiveMainloopFwdSm90ILi2EN4cute5tupleIJNS5_1CILi1EEES8_S8_EEENS6_IJNS7_ILi192EEENS7_ILi160EEENS7_ILi64EEEEEELi64ENS_12float_e4m3_tEfNS_4arch4Sm90ELb1ELb0ELb0ELb1ELb1ELb1ELb0ELb1ELb1ELb1ELb0ELb0EEENS1_21CollectiveEpilogueFwdINS6_IJSA_SC_SB_EEES9_NS_10bfloat16_tESG_Li384ELb1ELb1ELb0ELb1EEENS1_36VarlenDynamicPersistentTileSchedulerILi192ELi160ELi384ELi128ELb0ELb1ELb1ELb1ELb1ELb1EEEEEEEEEvNT_6ParamsE,"a",@progbits
	.sectionflags	@""
	.align	4
.nv.constant0._ZN7cutlass13device_kernelIN5flash11enable_sm90INS1_16FlashAttnFwdSm90INS1_25CollectiveMainloopFwdSm90ILi2EN4cute5tupleIJNS5_1CILi1EEES8_S8_EEENS6_IJNS7_ILi192EEENS7_ILi160EEENS7_ILi64EEEEEELi64ENS_12float_e4m3_tEfNS_4arch4Sm90ELb1ELb0ELb0ELb1ELb1ELb1ELb0ELb1ELb1ELb1ELb0ELb0EEENS1_21CollectiveEpilogueFwdINS6_IJSA_SC_SB_EEES9_NS_10bfloat16_tESG_Li384ELb1ELb1ELb0ELb1EEENS1_36VarlenDynamicPersistentTileSchedulerILi192ELi160ELi384ELi128ELb0ELb1ELb1ELb1ELb1ELb1EEEEEEEEEvNT_6ParamsE:
	.zero		3328


//--------------------- SYMBOLS --------------------------

	.type		.nv.reservedSmem.offset0,@object
	.size		.nv.reservedSmem.offset0,0x4
	.type		__assertfail,@function
